	.target	sm_90a

	.elftype	@"ET_EXEC"


//--------------------- .note.nv.tkinfo           --------------------------
	.section	.note.nv.tkinfo,"",@"SHT_NOTE"
	.sectionflags	@"SHF_NOTE_NV_TKINFO"
	.tkinfo
        /*0018*/ 	.word	0x00000002
        /*0030*/ 	.string	""
        /*0030*/ 	.string	"ptxas"
        /*0030*/ 	.string	"Cuda compilation tools, release 13.0, V13.0.88"
        /*0030*/ 	.string	"Build cuda_13.0.r13.0/compiler.36424714_0"
        /*0030*/ 	.string	"-arch sm_90a -m 64 "



//--------------------- .note.nv.cuinfo           --------------------------
	.section	.note.nv.cuinfo,"",@"SHT_NOTE"
	.sectionflags	@"SHF_NOTE_NV_CUINFO"
        /*0018*/ 	.short	0x0002
        /*001a*/ 	.short	0x005a
        /*001c*/ 	.short	0x0082
	.zero		2


//--------------------- .nv.info                  --------------------------
	.section	.nv.info,"",@"SHT_CUDA_INFO"
	.align	4


	//----- nvinfo : EIATTR_REGCOUNT
	.align		4
        /*0000*/ 	.byte	0x04, 0x2f
        /*0002*/ 	.short	(.L_41 - .L_40)
	.align		4
.L_40:
        /*0004*/ 	.word	index@(_ZN7cutlass13device_kernelIN5flash11enable_sm90INS1_16FlashAttnFwdSm90INS1_25CollectiveMainloopFwdSm90ILi2EN4cute5tupleIJNS5_1CILi1EEES8_S8_EEENS6_IJNS7_ILi192EEENS7_ILi128EEENS7_ILi64EEEEEELi64ENS_6half_tEfNS_4arch4Sm90ELb1ELb0ELb1ELb1ELb1ELb1ELb0ELb1ELb1ELb1ELb0ELb0EEENS1_21CollectiveEpilogueFwdINS6_IJSA_SC_SB_EEES9_SE_SG_Li384ELb1ELb1ELb0ELb0EEENS1_36VarlenDynamicPersistentTileSchedulerILi192ELi128ELi384ELi128ELb0ELb1ELb1ELb1ELb1ELb1EEEEEEEEEvNT_6ParamsE)
        /*0008*/ 	.word	0x00000080


	//----- nvinfo : EIATTR_FRAME_SIZE
	.align		4
.L_41:
        /*000c*/ 	.byte	0x04, 0x11
        /*000e*/ 	.short	(.L_43 - .L_42)
	.align		4
.L_42:
        /*0010*/ 	.word	index@(_ZN7cutlass13device_kernelIN5flash11enable_sm90INS1_16FlashAttnFwdSm90INS1_25CollectiveMainloopFwdSm90ILi2EN4cute5tupleIJNS5_1CILi1EEES8_S8_EEENS6_IJNS7_ILi192EEENS7_ILi128EEENS7_ILi64EEEEEELi64ENS_6half_tEfNS_4arch4Sm90ELb1ELb0ELb1ELb1ELb1ELb1ELb0ELb1ELb1ELb1ELb0ELb0EEENS1_21CollectiveEpilogueFwdINS6_IJSA_SC_SB_EEES9_SE_SG_Li384ELb1ELb1ELb0ELb0EEENS1_36VarlenDynamicPersistentTileSchedulerILi192ELi128ELi384ELi128ELb0ELb1ELb1ELb1ELb1ELb1EEEEEEEEEvNT_6ParamsE)
        /*0014*/ 	.word	0x00000070


	//----- nvinfo : EIATTR_REGCOUNT
	.align		4
.L_43:
        /*0018*/ 	.byte	0x04, 0x2f
        /*001a*/ 	.short	(.L_45 - .L_44)
	.align		4
.L_44:
        /*001c*/ 	.word	index@(_ZN7cutlass13device_kernelIN5flash11enable_sm90INS1_16FlashAttnFwdSm90INS1_25CollectiveMainloopFwdSm90ILi2EN4cute5tupleIJNS5_1CILi1EEES8_S8_EEENS6_IJNS7_ILi192EEENS7_ILi128EEENS7_ILi64EEEEEELi64ENS_6half_tEfNS_4arch4Sm90ELb1ELb0ELb1ELb1ELb1ELb0ELb0ELb1ELb1ELb1ELb0ELb0EEENS1_21CollectiveEpilogueFwdINS6_IJSA_SC_SB_EEES9_SE_SG_Li384ELb1ELb1ELb0ELb0EEENS1_36VarlenDynamicPersistentTileSchedulerILi192ELi128ELi384ELi128ELb0ELb1ELb1ELb1ELb1ELb1EEEEEEEEEvNT_6ParamsE)
        /*0020*/ 	.word	0x00000080


	//----- nvinfo : EIATTR_FRAME_SIZE
	.align		4
.L_45:
        /*0024*/ 	.byte	0x04, 0x11
        /*0026*/ 	.short	(.L_47 - .L_46)
	.align		4
.L_46:
        /*0028*/ 	.word	index@(_ZN7cutlass13device_kernelIN5flash11enable_sm90INS1_16FlashAttnFwdSm90INS1_25CollectiveMainloopFwdSm90ILi2EN4cute5tupleIJNS5_1CILi1EEES8_S8_EEENS6_IJNS7_ILi192EEENS7_ILi128EEENS7_ILi64EEEEEELi64ENS_6half_tEfNS_4arch4Sm90ELb1ELb0ELb1ELb1ELb1ELb0ELb0ELb1ELb1ELb1ELb0ELb0EEENS1_21CollectiveEpilogueFwdINS6_IJSA_SC_SB_EEES9_SE_SG_Li384ELb1ELb1ELb0ELb0EEENS1_36VarlenDynamicPersistentTileSchedulerILi192ELi128ELi384ELi128ELb0ELb1ELb1ELb1ELb1ELb1EEEEEEEEEvNT_6ParamsE)
        /*002c*/ 	.word	0x00000040


	//----- nvinfo : EIATTR_REGCOUNT
	.align		4
.L_47:
        /*0030*/ 	.byte	0x04, 0x2f
        /*0032*/ 	.short	(.L_49 - .L_48)
	.align		4
.L_48:
        /*0034*/ 	.word	index@(_ZN7cutlass13device_kernelIN5flash11enable_sm90INS1_16FlashAttnFwdSm90INS1_25CollectiveMainloopFwdSm90ILi2EN4cute5tupleIJNS5_1CILi1EEES8_S8_EEENS6_IJNS7_ILi192EEENS7_ILi128EEENS7_ILi64EEEEEELi64ENS_6half_tEfNS_4arch4Sm90ELb1ELb0ELb1ELb0ELb1ELb0ELb0ELb1ELb1ELb1ELb0ELb0EEENS1_21CollectiveEpilogueFwdINS6_IJSA_SC_SB_EEES9_SE_SG_Li384ELb0ELb1ELb0ELb0EEENS1_30DynamicPersistentTileSchedulerILi384ELi128ELb0ELb1ELb1EEEEEEEEEvNT_6ParamsE)
        /*0038*/ 	.word	0x00000080


	//----- nvinfo : EIATTR_FRAME_SIZE
	.align		4
.L_49:
        /*003c*/ 	.byte	0x04, 0x11
        /*003e*/ 	.short	(.L_51 - .L_50)
	.align		4
.L_50:
        /*0040*/ 	.word	index@(_ZN7cutlass13device_kernelIN5flash11enable_sm90INS1_16FlashAttnFwdSm90INS1_25CollectiveMainloopFwdSm90ILi2EN4cute5tupleIJNS5_1CILi1EEES8_S8_EEENS6_IJNS7_ILi192EEENS7_ILi128EEENS7_ILi64EEEEEELi64ENS_6half_tEfNS_4arch4Sm90ELb1ELb0ELb1ELb0ELb1ELb0ELb0ELb1ELb1ELb1ELb0ELb0EEENS1_21CollectiveEpilogueFwdINS6_IJSA_SC_SB_EEES9_SE_SG_Li384ELb0ELb1ELb0ELb0EEENS1_30DynamicPersistentTileSchedulerILi384ELi128ELb0ELb1ELb1EEEEEEEEEvNT_6ParamsE)
        /*0044*/ 	.word	0x00000018


	//----- nvinfo : EIATTR_REGCOUNT
	.align		4
.L_51:
        /*0048*/ 	.byte	0x04, 0x2f
        /*004a*/ 	.short	(.L_53 - .L_52)
	.align		4
.L_52:
        /*004c*/ 	.word	index@(_ZN7cutlass13device_kernelIN5flash11enable_sm90INS1_16FlashAttnFwdSm90INS1_25CollectiveMainloopFwdSm90ILi2EN4cute5tupleIJNS5_1CILi1EEES8_S8_EEENS6_IJNS7_ILi192EEENS7_ILi128EEENS7_ILi64EEEEEELi64ENS_6half_tEfNS_4arch4Sm90ELb0ELb1ELb1ELb1ELb1ELb1ELb0ELb1ELb1ELb1ELb0ELb0EEENS1_21CollectiveEpilogueFwdINS6_IJSA_SC_SB_EEES9_SE_SG_Li384ELb1ELb1ELb0ELb0EEENS1_36VarlenDynamicPersistentTileSchedulerILi192ELi128ELi384ELi128ELb0ELb1ELb1ELb1ELb0ELb1EEEEEEEEEvNT_6ParamsE)
        /*0050*/ 	.word	0x00000080


	//----- nvinfo : EIATTR_FRAME_SIZE
	.align		4
.L_53:
        /*0054*/ 	.byte	0x04, 0x11
        /*0056*/ 	.short	(.L_55 - .L_54)
	.align		4
.L_54:
        /*0058*/ 	.word	index@(_ZN7cutlass13device_kernelIN5flash11enable_sm90INS1_16FlashAttnFwdSm90INS1_25CollectiveMainloopFwdSm90ILi2EN4cute5tupleIJNS5_1CILi1EEES8_S8_EEENS6_IJNS7_ILi192EEENS7_ILi128EEENS7_ILi64EEEEEELi64ENS_6half_tEfNS_4arch4Sm90ELb0ELb1ELb1ELb1ELb1ELb1ELb0ELb1ELb1ELb1ELb0ELb0EEENS1_21CollectiveEpilogueFwdINS6_IJSA_SC_SB_EEES9_SE_SG_Li384ELb1ELb1ELb0ELb0EEENS1_36VarlenDynamicPersistentTileSchedulerILi192ELi128ELi384ELi128ELb0ELb1ELb1ELb1ELb0ELb1EEEEEEEEEvNT_6ParamsE)
        /*005c*/ 	.word	0x00000070


	//----- nvinfo : EIATTR_REGCOUNT
	.align		4
.L_55:
        /*0060*/ 	.byte	0x04, 0x2f
        /*0062*/ 	.short	(.L_57 - .L_56)
	.align		4
.L_56:
        /*0064*/ 	.word	index@(_ZN7cutlass13device_kernelIN5flash11enable_sm90INS1_16FlashAttnFwdSm90INS1_25CollectiveMainloopFwdSm90ILi2EN4cute5tupleIJNS5_1CILi1EEES8_S8_EEENS6_IJNS7_ILi192EEENS7_ILi128EEENS7_ILi64EEEEEELi64ENS_6half_tEfNS_4arch4Sm90ELb0ELb1ELb1ELb1ELb1ELb0ELb0ELb1ELb1ELb1ELb0ELb0EEENS1_21CollectiveEpilogueFwdINS6_IJSA_SC_SB_EEES9_SE_SG_Li384ELb1ELb1ELb0ELb0EEENS1_36VarlenDynamicPersistentTileSchedulerILi192ELi128ELi384ELi128ELb0ELb1ELb1ELb1ELb0ELb1EEEEEEEEEvNT_6ParamsE)
        /*0068*/ 	.word	0x00000080


	//----- nvinfo : EIATTR_FRAME_SIZE
	.align		4
.L_57:
        /*006c*/ 	.byte	0x04, 0x11
        /*006e*/ 	.short	(.L_59 - .L_58)
	.align		4
.L_58:
        /*0070*/ 	.word	index@(_ZN7cutlass13device_kernelIN5flash11enable_sm90INS1_16FlashAttnFwdSm90INS1_25CollectiveMainloopFwdSm90ILi2EN4cute5tupleIJNS5_1CILi1EEES8_S8_EEENS6_IJNS7_ILi192EEENS7_ILi128EEENS7_ILi64EEEEEELi64ENS_6half_tEfNS_4arch4Sm90ELb0ELb1ELb1ELb1ELb1ELb0ELb0ELb1ELb1ELb1ELb0ELb0EEENS1_21CollectiveEpilogueFwdINS6_IJSA_SC_SB_EEES9_SE_SG_Li384ELb1ELb1ELb0ELb0EEENS1_36VarlenDynamicPersistentTileSchedulerILi192ELi128ELi384ELi128ELb0ELb1ELb1ELb1ELb0ELb1EEEEEEEEEvNT_6ParamsE)
        /*0074*/ 	.word	0x00000038


	//----- nvinfo : EIATTR_REGCOUNT
	.align		4
.L_59:
        /*0078*/ 	.byte	0x04, 0x2f
        /*007a*/ 	.short	(.L_61 - .L_60)
	.align		4
.L_60:
        /*007c*/ 	.word	index@(_ZN7cutlass13device_kernelIN5flash11enable_sm90INS1_16FlashAttnFwdSm90INS1_25CollectiveMainloopFwdSm90ILi2EN4cute5tupleIJNS5_1CILi1EEES8_S8_EEENS6_IJNS7_ILi192EEENS7_ILi128EEENS7_ILi64EEEEEELi64ENS_6half_tEfNS_4arch4Sm90ELb0ELb1ELb1ELb0ELb1ELb0ELb0ELb1ELb1ELb1ELb0ELb0EEENS1_21CollectiveEpilogueFwdINS6_IJSA_SC_SB_EEES9_SE_SG_Li384ELb0ELb1ELb0ELb0EEENS1_30DynamicPersistentTileSchedulerILi384ELi128ELb0ELb1ELb1EEEEEEEEEvNT_6ParamsE)
        /*0080*/ 	.word	0x00000080


	//----- nvinfo : EIATTR_FRAME_SIZE
	.align		4
.L_61:
        /*0084*/ 	.byte	0x04, 0x11
        /*0086*/ 	.short	(.L_63 - .L_62)
	.align		4
.L_62:
        /*0088*/ 	.word	index@(_ZN7cutlass13device_kernelIN5flash11enable_sm90INS1_16FlashAttnFwdSm90INS1_25CollectiveMainloopFwdSm90ILi2EN4cute5tupleIJNS5_1CILi1EEES8_S8_EEENS6_IJNS7_ILi192EEENS7_ILi128EEENS7_ILi64EEEEEELi64ENS_6half_tEfNS_4arch4Sm90ELb0ELb1ELb1ELb0ELb1ELb0ELb0ELb1ELb1ELb1ELb0ELb0EEENS1_21CollectiveEpilogueFwdINS6_IJSA_SC_SB_EEES9_SE_SG_Li384ELb0ELb1ELb0ELb0EEENS1_30DynamicPersistentTileSchedulerILi384ELi128ELb0ELb1ELb1EEEEEEEEEvNT_6ParamsE)
        /*008c*/ 	.word	0x00000018


	//----- nvinfo : EIATTR_REGCOUNT
	.align		4
.L_63:
        /*0090*/ 	.byte	0x04, 0x2f
        /*0092*/ 	.short	(.L_65 - .L_64)
	.align		4
.L_64:
        /*0094*/ 	.word	index@(_ZN7cutlass13device_kernelIN5flash11enable_sm90INS1_16FlashAttnFwdSm90INS1_25CollectiveMainloopFwdSm90ILi2EN4cute5tupleIJNS5_1CILi1EEES8_S8_EEENS6_IJNS7_ILi192EEENS7_ILi128EEENS7_ILi64EEEEEELi64ENS_6half_tEfNS_4arch4Sm90ELb0ELb0ELb1ELb1ELb1ELb1ELb0ELb1ELb1ELb1ELb0ELb0EEENS1_21CollectiveEpilogueFwdINS6_IJSA_SC_SB_EEES9_SE_SG_Li384ELb1ELb1ELb0ELb0EEENS1_36VarlenDynamicPersistentTileSchedulerILi192ELi128ELi384ELi128ELb0ELb1ELb1ELb0ELb1ELb1EEEEEEEEEvNT_6ParamsE)
        /*0098*/ 	.word	0x00000080


	//----- nvinfo : EIATTR_FRAME_SIZE
	.align		4
.L_65:
        /*009c*/ 	.byte	0x04, 0x11
        /*009e*/ 	.short	(.L_67 - .L_66)
	.align		4
.L_66:
        /*00a0*/ 	.word	index@(_ZN7cutlass13device_kernelIN5flash11enable_sm90INS1_16FlashAttnFwdSm90INS1_25CollectiveMainloopFwdSm90ILi2EN4cute5tupleIJNS5_1CILi1EEES8_S8_EEENS6_IJNS7_ILi192EEENS7_ILi128EEENS7_ILi64EEEEEELi64ENS_6half_tEfNS_4arch4Sm90ELb0ELb0ELb1ELb1ELb1ELb1ELb0ELb1ELb1ELb1ELb0ELb0EEENS1_21CollectiveEpilogueFwdINS6_IJSA_SC_SB_EEES9_SE_SG_Li384ELb1ELb1ELb0ELb0EEENS1_36VarlenDynamicPersistentTileSchedulerILi192ELi128ELi384ELi128ELb0ELb1ELb1ELb0ELb1ELb1EEEEEEEEEvNT_6ParamsE)
        /*00a4*/ 	.word	0x00000068


	//----- nvinfo : EIATTR_REGCOUNT
	.align		4
.L_67:
        /*00a8*/ 	.byte	0x04, 0x2f
        /*00aa*/ 	.short	(.L_69 - .L_68)
	.align		4
.L_68:
        /*00ac*/ 	.word	index@(_ZN7cutlass13device_kernelIN5flash11enable_sm90INS1_16FlashAttnFwdSm90INS1_25CollectiveMainloopFwdSm90ILi2EN4cute5tupleIJNS5_1CILi1EEES8_S8_EEENS6_IJNS7_ILi192EEENS7_ILi128EEENS7_ILi64EEEEEELi64ENS_6half_tEfNS_4arch4Sm90ELb0ELb0ELb1ELb1ELb1ELb0ELb0ELb1ELb1ELb1ELb0ELb0EEENS1_21CollectiveEpilogueFwdINS6_IJSA_SC_SB_EEES9_SE_SG_Li384ELb1ELb1ELb0ELb0EEENS1_36VarlenDynamicPersistentTileSchedulerILi192ELi128ELi384ELi128ELb0ELb1ELb1ELb0ELb1ELb1EEEEEEEEEvNT_6ParamsE)
        /*00b0*/ 	.word	0x00000080


	//----- nvinfo : EIATTR_FRAME_SIZE
	.align		4
.L_69:
        /*00b4*/ 	.byte	0x04, 0x11
        /*00b6*/ 	.short	(.L_71 - .L_70)
	.align		4
.L_70:
        /*00b8*/ 	.word	index@(_ZN7cutlass13device_kernelIN5flash11enable_sm90INS1_16FlashAttnFwdSm90INS1_25CollectiveMainloopFwdSm90ILi2EN4cute5tupleIJNS5_1CILi1EEES8_S8_EEENS6_IJNS7_ILi192EEENS7_ILi128EEENS7_ILi64EEEEEELi64ENS_6half_tEfNS_4arch4Sm90ELb0ELb0ELb1ELb1ELb1ELb0ELb0ELb1ELb1ELb1ELb0ELb0EEENS1_21CollectiveEpilogueFwdINS6_IJSA_SC_SB_EEES9_SE_SG_Li384ELb1ELb1ELb0ELb0EEENS1_36VarlenDynamicPersistentTileSchedulerILi192ELi128ELi384ELi128ELb0ELb1ELb1ELb0ELb1ELb1EEEEEEEEEvNT_6ParamsE)
        /*00bc*/ 	.word	0x00000040


	//----- nvinfo : EIATTR_REGCOUNT
	.align		4
.L_71:
        /*00c0*/ 	.byte	0x04, 0x2f
        /*00c2*/ 	.short	(.L_73 - .L_72)
	.align		4
.L_72:
        /*00c4*/ 	.word	index@(_ZN7cutlass13device_kernelIN5flash11enable_sm90INS1_16FlashAttnFwdSm90INS1_25CollectiveMainloopFwdSm90ILi2EN4cute5tupleIJNS5_1CILi1EEES8_S8_EEENS6_IJNS7_ILi192EEENS7_ILi128EEENS7_ILi64EEEEEELi64ENS_6half_tEfNS_4arch4Sm90ELb0ELb0ELb1ELb0ELb1ELb0ELb0ELb1ELb1ELb1ELb0ELb0EEENS1_21CollectiveEpilogueFwdINS6_IJSA_SC_SB_EEES9_SE_SG_Li384ELb0ELb1ELb0ELb0EEENS1_29StaticPersistentTileSchedulerILb0EEEEEEEEEvNT_6ParamsE)
        /*00c8*/ 	.word	0x00000080


	//----- nvinfo : EIATTR_FRAME_SIZE
	.align		4
.L_73:
        /*00cc*/ 	.byte	0x04, 0x11
        /*00ce*/ 	.short	(.L_75 - .L_74)
	.align		4
.L_74:
        /*00d0*/ 	.word	index@(_ZN7cutlass13device_kernelIN5flash11enable_sm90INS1_16FlashAttnFwdSm90INS1_25CollectiveMainloopFwdSm90ILi2EN4cute5tupleIJNS5_1CILi1EEES8_S8_EEENS6_IJNS7_ILi192EEENS7_ILi128EEENS7_ILi64EEEEEELi64ENS_6half_tEfNS_4arch4Sm90ELb0ELb0ELb1ELb0ELb1ELb0ELb0ELb1ELb1ELb1ELb0ELb0EEENS1_21CollectiveEpilogueFwdINS6_IJSA_SC_SB_EEES9_SE_SG_Li384ELb0ELb1ELb0ELb0EEENS1_29StaticPersistentTileSchedulerILb0EEEEEEEEEvNT_6ParamsE)
        /*00d4*/ 	.word	0x00000010


	//----- nvinfo : EIATTR_REGCOUNT
	.align		4
.L_75:
        /*00d8*/ 	.byte	0x04, 0x2f
        /*00da*/ 	.short	(.L_77 - .L_76)
	.align		4
.L_76:
        /*00dc*/ 	.word	index@(_ZN7cutlass13device_kernelIN5flash11enable_sm90INS1_16FlashAttnFwdSm90INS1_25CollectiveMainloopFwdSm90ILi2EN4cute5tupleIJNS5_1CILi1EEES8_S8_EEENS6_IJNS7_ILi192EEENS7_ILi128EEENS7_ILi96EEEEEELi96ENS_6half_tEfNS_4arch4Sm90ELb1ELb0ELb1ELb1ELb1ELb1ELb0ELb0ELb1ELb1ELb0ELb0EEENS1_21CollectiveEpilogueFwdINS6_IJSA_SC_SB_EEES9_SE_SG_Li384ELb1ELb1ELb0ELb0EEENS1_36VarlenDynamicPersistentTileSchedulerILi192ELi128ELi384ELi128ELb0ELb1ELb1ELb1ELb1ELb1EEEEEEEEEvNT_6ParamsE)
        /*00e0*/ 	.word	0x00000080


	//----- nvinfo : EIATTR_FRAME_SIZE
	.align		4
.L_77:
        /*00e4*/ 	.byte	0x04, 0x11
        /*00e6*/ 	.short	(.L_79 - .L_78)
	.align		4
.L_78:
        /*00e8*/ 	.word	index@(_ZN7cutlass13device_kernelIN5flash11enable_sm90INS1_16FlashAttnFwdSm90INS1_25CollectiveMainloopFwdSm90ILi2EN4cute5tupleIJNS5_1CILi1EEES8_S8_EEENS6_IJNS7_ILi192EEENS7_ILi128EEENS7_ILi96EEEEEELi96ENS_6half_tEfNS_4arch4Sm90ELb1ELb0ELb1ELb1ELb1ELb1ELb0ELb0ELb1ELb1ELb0ELb0EEENS1_21CollectiveEpilogueFwdINS6_IJSA_SC_SB_EEES9_SE_SG_Li384ELb1ELb1ELb0ELb0EEENS1_36VarlenDynamicPersistentTileSchedulerILi192ELi128ELi384ELi128ELb0ELb1ELb1ELb1ELb1ELb1EEEEEEEEEvNT_6ParamsE)
        /*00ec*/ 	.word	0x000000b8


	//----- nvinfo : EIATTR_REGCOUNT
	.align		4
.L_79:
        /*00f0*/ 	.byte	0x04, 0x2f
        /*00f2*/ 	.short	(.L_81 - .L_80)
	.align		4
.L_80:
        /*00f4*/ 	.word	index@(_ZN7cutlass13device_kernelIN5flash11enable_sm90INS1_16FlashAttnFwdSm90INS1_25CollectiveMainloopFwdSm90ILi2EN4cute5tupleIJNS5_1CILi1EEES8_S8_EEENS6_IJNS7_ILi192EEENS7_ILi128EEENS7_ILi96EEEEEELi96ENS_6half_tEfNS_4arch4Sm90ELb1ELb0ELb1ELb1ELb1ELb0ELb0ELb0ELb1ELb1ELb0ELb0EEENS1_21CollectiveEpilogueFwdINS6_IJSA_SC_SB_EEES9_SE_SG_Li384ELb1ELb1ELb0ELb0EEENS1_36VarlenDynamicPersistentTileSchedulerILi192ELi128ELi384ELi128ELb0ELb1ELb1ELb1ELb1ELb1EEEEEEEEEvNT_6ParamsE)
        /*00f8*/ 	.word	0x00000080


	//----- nvinfo : EIATTR_FRAME_SIZE
	.align		4
.L_81:
        /*00fc*/ 	.byte	0x04, 0x11
        /*00fe*/ 	.short	(.L_83 - .L_82)
	.align		4
.L_82:
        /*0100*/ 	.word	index@(_ZN7cutlass13device_kernelIN5flash11enable_sm90INS1_16FlashAttnFwdSm90INS1_25CollectiveMainloopFwdSm90ILi2EN4cute5tupleIJNS5_1CILi1EEES8_S8_EEENS6_IJNS7_ILi192EEENS7_ILi128EEENS7_ILi96EEEEEELi96ENS_6half_tEfNS_4arch4Sm90ELb1ELb0ELb1ELb1ELb1ELb0ELb0ELb0ELb1ELb1ELb0ELb0EEENS1_21CollectiveEpilogueFwdINS6_IJSA_SC_SB_EEES9_SE_SG_Li384ELb1ELb1ELb0ELb0EEENS1_36VarlenDynamicPersistentTileSchedulerILi192ELi128ELi384ELi128ELb0ELb1ELb1ELb1ELb1ELb1EEEEEEEEEvNT_6ParamsE)
        /*0104*/ 	.word	0x00000040


	//----- nvinfo : EIATTR_REGCOUNT
	.align		4
.L_83:
        /*0108*/ 	.byte	0x04, 0x2f
        /*010a*/ 	.short	(.L_85 - .L_84)
	.align		4
.L_84:
        /*010c*/ 	.word	index@(_ZN7cutlass13device_kernelIN5flash11enable_sm90INS1_16FlashAttnFwdSm90INS1_25CollectiveMainloopFwdSm90ILi2EN4cute5tupleIJNS5_1CILi1EEES8_S8_EEENS6_IJNS7_ILi192EEENS7_ILi128EEENS7_ILi96EEEEEELi96ENS_6half_tEfNS_4arch4Sm90ELb1ELb0ELb1ELb0ELb1ELb0ELb0ELb0ELb1ELb1ELb0ELb0EEENS1_21CollectiveEpilogueFwdINS6_IJSA_SC_SB_EEES9_SE_SG_Li384ELb0ELb1ELb0ELb0EEENS1_30DynamicPersistentTileSchedulerILi384ELi128ELb0ELb1ELb1EEEEEEEEEvNT_6ParamsE)
        /*0110*/ 	.word	0x00000080


	//----- nvinfo : EIATTR_FRAME_SIZE
	.align		4
.L_85:
        /*0114*/ 	.byte	0x04, 0x11
        /*0116*/ 	.short	(.L_87 - .L_86)
	.align		4
.L_86:
        /*0118*/ 	.word	index@(_ZN7cutlass13device_kernelIN5flash11enable_sm90INS1_16FlashAttnFwdSm90INS1_25CollectiveMainloopFwdSm90ILi2EN4cute5tupleIJNS5_1CILi1EEES8_S8_EEENS6_IJNS7_ILi192EEENS7_ILi128EEENS7_ILi96EEEEEELi96ENS_6half_tEfNS_4arch4Sm90ELb1ELb0ELb1ELb0ELb1ELb0ELb0ELb0ELb1ELb1ELb0ELb0EEENS1_21CollectiveEpilogueFwdINS6_IJSA_SC_SB_EEES9_SE_SG_Li384ELb0ELb1ELb0ELb0EEENS1_30DynamicPersistentTileSchedulerILi384ELi128ELb0ELb1ELb1EEEEEEEEEvNT_6ParamsE)
        /*011c*/ 	.word	0x00000018


	//----- nvinfo : EIATTR_REGCOUNT
	.align		4
.L_87:
        /*0120*/ 	.byte	0x04, 0x2f
        /*0122*/ 	.short	(.L_89 - .L_88)
	.align		4
.L_88:
        /*0124*/ 	.word	index@(_ZN7cutlass13device_kernelIN5flash11enable_sm90INS1_16FlashAttnFwdSm90INS1_25CollectiveMainloopFwdSm90ILi2EN4cute5tupleIJNS5_1CILi1EEES8_S8_EEENS6_IJNS7_ILi192EEENS7_ILi128EEENS7_ILi96EEEEEELi96ENS_6half_tEfNS_4arch4Sm90ELb0ELb1ELb1ELb1ELb1ELb1ELb0ELb0ELb1ELb1ELb0ELb0EEENS1_21CollectiveEpilogueFwdINS6_IJSA_SC_SB_EEES9_SE_SG_Li384ELb1ELb1ELb0ELb0EEENS1_36VarlenDynamicPersistentTileSchedulerILi192ELi128ELi384ELi128ELb0ELb1ELb1ELb1ELb0ELb1EEEEEEEEEvNT_6ParamsE)
        /*0128*/ 	.word	0x00000080


	//----- nvinfo : EIATTR_FRAME_SIZE
	.align		4
.L_89:
        /*012c*/ 	.byte	0x04, 0x11
        /*012e*/ 	.short	(.L_91 - .L_90)
	.align		4
.L_90:
        /*0130*/ 	.word	index@(_ZN7cutlass13device_kernelIN5flash11enable_sm90INS1_16FlashAttnFwdSm90INS1_25CollectiveMainloopFwdSm90ILi2EN4cute5tupleIJNS5_1CILi1EEES8_S8_EEENS6_IJNS7_ILi192EEENS7_ILi128EEENS7_ILi96EEEEEELi96ENS_6half_tEfNS_4arch4Sm90ELb0ELb1ELb1ELb1ELb1ELb1ELb0ELb0ELb1ELb1ELb0ELb0EEENS1_21CollectiveEpilogueFwdINS6_IJSA_SC_SB_EEES9_SE_SG_Li384ELb1ELb1ELb0ELb0EEENS1_36VarlenDynamicPersistentTileSchedulerILi192ELi128ELi384ELi128ELb0ELb1ELb1ELb1ELb0ELb1EEEEEEEEEvNT_6ParamsE)
        /*0134*/ 	.word	0x000000b0


	//----- nvinfo : EIATTR_REGCOUNT
	.align		4
.L_91:
        /*0138*/ 	.byte	0x04, 0x2f
        /*013a*/ 	.short	(.L_93 - .L_92)
	.align		4
.L_92:
        /*013c*/ 	.word	index@(_ZN7cutlass13device_kernelIN5flash11enable_sm90INS1_16FlashAttnFwdSm90INS1_25CollectiveMainloopFwdSm90ILi2EN4cute5tupleIJNS5_1CILi1EEES8_S8_EEENS6_IJNS7_ILi192EEENS7_ILi128EEENS7_ILi96EEEEEELi96ENS_6half_tEfNS_4arch4Sm90ELb0ELb1ELb1ELb1ELb1ELb0ELb0ELb0ELb1ELb1ELb0ELb0EEENS1_21CollectiveEpilogueFwdINS6_IJSA_SC_SB_EEES9_SE_SG_Li384ELb1ELb1ELb0ELb0EEENS1_36VarlenDynamicPersistentTileSchedulerILi192ELi128ELi384ELi128ELb0ELb1ELb1ELb1ELb0ELb1EEEEEEEEEvNT_6ParamsE)
        /*0140*/ 	.word	0x00000080


	//----- nvinfo : EIATTR_FRAME_SIZE
	.align		4
.L_93:
        /*0144*/ 	.byte	0x04, 0x11
        /*0146*/ 	.short	(.L_95 - .L_94)
	.align		4
.L_94:
        /*0148*/ 	.word	index@(_ZN7cutlass13device_kernelIN5flash11enable_sm90INS1_16FlashAttnFwdSm90INS1_25CollectiveMainloopFwdSm90ILi2EN4cute5tupleIJNS5_1CILi1EEES8_S8_EEENS6_IJNS7_ILi192EEENS7_ILi128EEENS7_ILi96EEEEEELi96ENS_6half_tEfNS_4arch4Sm90ELb0ELb1ELb1ELb1ELb1ELb0ELb0ELb0ELb1ELb1ELb0ELb0EEENS1_21CollectiveEpilogueFwdINS6_IJSA_SC_SB_EEES9_SE_SG_Li384ELb1ELb1ELb0ELb0EEENS1_36VarlenDynamicPersistentTileSchedulerILi192ELi128ELi384ELi128ELb0ELb1ELb1ELb1ELb0ELb1EEEEEEEEEvNT_6ParamsE)
        /*014c*/ 	.word	0x00000030


	//----- nvinfo : EIATTR_REGCOUNT
	.align		4
.L_95:
        /*0150*/ 	.byte	0x04, 0x2f
        /*0152*/ 	.short	(.L_97 - .L_96)
	.align		4
.L_96:
        /*0154*/ 	.word	index@(_ZN7cutlass13device_kernelIN5flash11enable_sm90INS1_16FlashAttnFwdSm90INS1_25CollectiveMainloopFwdSm90ILi2EN4cute5tupleIJNS5_1CILi1EEES8_S8_EEENS6_IJNS7_ILi192EEENS7_ILi128EEENS7_ILi96EEEEEELi96ENS_6half_tEfNS_4arch4Sm90ELb0ELb1ELb1ELb0ELb1ELb0ELb0ELb0ELb1ELb1ELb0ELb0EEENS1_21CollectiveEpilogueFwdINS6_IJSA_SC_SB_EEES9_SE_SG_Li384ELb0ELb1ELb0ELb0EEENS1_30DynamicPersistentTileSchedulerILi384ELi128ELb0ELb1ELb1EEEEEEEEEvNT_6ParamsE)
        /*0158*/ 	.word	0x00000080


	//----- nvinfo : EIATTR_FRAME_SIZE
	.align		4
.L_97:
        /*015c*/ 	.byte	0x04, 0x11
        /*015e*/ 	.short	(.L_99 - .L_98)
	.align		4
.L_98:
        /*0160*/ 	.word	index@(_ZN7cutlass13device_kernelIN5flash11enable_sm90INS1_16FlashAttnFwdSm90INS1_25CollectiveMainloopFwdSm90ILi2EN4cute5tupleIJNS5_1CILi1EEES8_S8_EEENS6_IJNS7_ILi192EEENS7_ILi128EEENS7_ILi96EEEEEELi96ENS_6half_tEfNS_4arch4Sm90ELb0ELb1ELb1ELb0ELb1ELb0ELb0ELb0ELb1ELb1ELb0ELb0EEENS1_21CollectiveEpilogueFwdINS6_IJSA_SC_SB_EEES9_SE_SG_Li384ELb0ELb1ELb0ELb0EEENS1_30DynamicPersistentTileSchedulerILi384ELi128ELb0ELb1ELb1EEEEEEEEEvNT_6ParamsE)
        /*0164*/ 	.word	0x00000018


	//----- nvinfo : EIATTR_REGCOUNT
	.align		4
.L_99:
        /*0168*/ 	.byte	0x04, 0x2f
        /*016a*/ 	.short	(.L_101 - .L_100)
	.align		4
.L_100:
        /*016c*/ 	.word	index@(_ZN7cutlass13device_kernelIN5flash11enable_sm90INS1_16FlashAttnFwdSm90INS1_25CollectiveMainloopFwdSm90ILi2EN4cute5tupleIJNS5_1CILi1EEES8_S8_EEENS6_IJNS7_ILi192EEENS7_ILi128EEENS7_ILi96EEEEEELi96ENS_6half_tEfNS_4arch4Sm90ELb0ELb0ELb1ELb1ELb1ELb1ELb0ELb0ELb1ELb1ELb0ELb0EEENS1_21CollectiveEpilogueFwdINS6_IJSA_SC_SB_EEES9_SE_SG_Li384ELb1ELb1ELb0ELb0EEENS1_36VarlenDynamicPersistentTileSchedulerILi192ELi128ELi384ELi128ELb0ELb1ELb1ELb0ELb1ELb1EEEEEEEEEvNT_6ParamsE)
        /*0170*/ 	.word	0x00000080


	//----- nvinfo : EIATTR_FRAME_SIZE
	.align		4
.L_101:
        /*0174*/ 	.byte	0x04, 0x11
        /*0176*/ 	.short	(.L_103 - .L_102)
	.align		4
.L_102:
        /*0178*/ 	.word	index@(_ZN7cutlass13device_kernelIN5flash11enable_sm90INS1_16FlashAttnFwdSm90INS1_25CollectiveMainloopFwdSm90ILi2EN4cute5tupleIJNS5_1CILi1EEES8_S8_EEENS6_IJNS7_ILi192EEENS7_ILi128EEENS7_ILi96EEEEEELi96ENS_6half_tEfNS_4arch4Sm90ELb0ELb0ELb1ELb1ELb1ELb1ELb0ELb0ELb1ELb1ELb0ELb0EEENS1_21CollectiveEpilogueFwdINS6_IJSA_SC_SB_EEES9_SE_SG_Li384ELb1ELb1ELb0ELb0EEENS1_36VarlenDynamicPersistentTileSchedulerILi192ELi128ELi384ELi128ELb0ELb1ELb1ELb0ELb1ELb1EEEEEEEEEvNT_6ParamsE)
        /*017c*/ 	.word	0x000000c8


	//----- nvinfo : EIATTR_REGCOUNT
	.align		4
.L_103:
        /*0180*/ 	.byte	0x04, 0x2f
        /*0182*/ 	.short	(.L_105 - .L_104)
	.align		4
.L_104:
        /*0184*/ 	.word	index@(_ZN7cutlass13device_kernelIN5flash11enable_sm90INS1_16FlashAttnFwdSm90INS1_25CollectiveMainloopFwdSm90ILi2EN4cute5tupleIJNS5_1CILi1EEES8_S8_EEENS6_IJNS7_ILi192EEENS7_ILi128EEENS7_ILi96EEEEEELi96ENS_6half_tEfNS_4arch4Sm90ELb0ELb0ELb1ELb1ELb1ELb0ELb0ELb0ELb1ELb1ELb0ELb0EEENS1_21CollectiveEpilogueFwdINS6_IJSA_SC_SB_EEES9_SE_SG_Li384ELb1ELb1ELb0ELb0EEENS1_36VarlenDynamicPersistentTileSchedulerILi192ELi128ELi384ELi128ELb0ELb1ELb1ELb0ELb1ELb1EEEEEEEEEvNT_6ParamsE)
        /*0188*/ 	.word	0x00000080


	//----- nvinfo : EIATTR_FRAME_SIZE
	.align		4
.L_105:
        /*018c*/ 	.byte	0x04, 0x11
        /*018e*/ 	.short	(.L_107 - .L_106)
	.align		4
.L_106:
        /*0190*/ 	.word	index@(_ZN7cutlass13device_kernelIN5flash11enable_sm90INS1_16FlashAttnFwdSm90INS1_25CollectiveMainloopFwdSm90ILi2EN4cute5tupleIJNS5_1CILi1EEES8_S8_EEENS6_IJNS7_ILi192EEENS7_ILi128EEENS7_ILi96EEEEEELi96ENS_6half_tEfNS_4arch4Sm90ELb0ELb0ELb1ELb1ELb1ELb0ELb0ELb0ELb1ELb1ELb0ELb0EEENS1_21CollectiveEpilogueFwdINS6_IJSA_SC_SB_EEES9_SE_SG_Li384ELb1ELb1ELb0ELb0EEENS1_36VarlenDynamicPersistentTileSchedulerILi192ELi128ELi384ELi128ELb0ELb1ELb1ELb0ELb1ELb1EEEEEEEEEvNT_6ParamsE)
        /*0194*/ 	.word	0x00000040


	//----- nvinfo : EIATTR_REGCOUNT
	.align		4
.L_107:
        /*0198*/ 	.byte	0x04, 0x2f
        /*019a*/ 	.short	(.L_109 - .L_108)
	.align		4
.L_108:
        /*019c*/ 	.word	index@(_ZN7cutlass13device_kernelIN5flash11enable_sm90INS1_16FlashAttnFwdSm90INS1_25CollectiveMainloopFwdSm90ILi2EN4cute5tupleIJNS5_1CILi1EEES8_S8_EEENS6_IJNS7_ILi192EEENS7_ILi128EEENS7_ILi96EEEEEELi96ENS_6half_tEfNS_4arch4Sm90ELb0ELb0ELb1ELb0ELb1ELb0ELb0ELb0ELb1ELb1ELb0ELb0EEENS1_21CollectiveEpilogueFwdINS6_IJSA_SC_SB_EEES9_SE_SG_Li384ELb0ELb1ELb0ELb0EEENS1_29StaticPersistentTileSchedulerILb0EEEEEEEEEvNT_6ParamsE)
        /*01a0*/ 	.word	0x00000080


	//----- nvinfo : EIATTR_FRAME_SIZE
	.align		4
.L_109:
        /*01a4*/ 	.byte	0x04, 0x11
        /*01a6*/ 	.short	(.L_111 - .L_110)
	.align		4
.L_110:
        /*01a8*/ 	.word	index@(_ZN7cutlass13device_kernelIN5flash11enable_sm90INS1_16FlashAttnFwdSm90INS1_25CollectiveMainloopFwdSm90ILi2EN4cute5tupleIJNS5_1CILi1EEES8_S8_EEENS6_IJNS7_ILi192EEENS7_ILi128EEENS7_ILi96EEEEEELi96ENS_6half_tEfNS_4arch4Sm90ELb0ELb0ELb1ELb0ELb1ELb0ELb0ELb0ELb1ELb1ELb0ELb0EEENS1_21CollectiveEpilogueFwdINS6_IJSA_SC_SB_EEES9_SE_SG_Li384ELb0ELb1ELb0ELb0EEENS1_29StaticPersistentTileSchedulerILb0EEEEEEEEEvNT_6ParamsE)
        /*01ac*/ 	.word	0x00000018


	//----- nvinfo : EIATTR_REGCOUNT
	.align		4
.L_111:
        /*01b0*/ 	.byte	0x04, 0x2f
        /*01b2*/ 	.short	(.L_113 - .L_112)
	.align		4
.L_112:
        /*01b4*/ 	.word	index@(_ZN7cutlass13device_kernelIN5flash11enable_sm90INS1_16FlashAttnFwdSm90INS1_25CollectiveMainloopFwdSm90ILi2EN4cute5tupleIJNS5_1CILi1EEES8_S8_EEENS6_IJNS7_ILi128EEESA_SA_EEELi128ENS_6half_tEfNS_4arch4Sm90ELb1ELb0ELb1ELb1ELb1ELb1ELb0ELb1ELb1ELb1ELb0ELb0EEENS1_21CollectiveEpilogueFwdISB_S9_SC_SE_Li256ELb1ELb1ELb0ELb0EEENS1_36VarlenDynamicPersistentTileSchedulerILi128ELi128ELi256ELi128ELb0ELb1ELb1ELb1ELb1ELb1EEEEEEEEEvNT_6ParamsE)
        /*01b8*/ 	.word	0x000000a8


	//----- nvinfo : EIATTR_FRAME_SIZE
	.align		4
.L_113:
        /*01bc*/ 	.byte	0x04, 0x11
        /*01be*/ 	.short	(.L_115 - .L_114)
	.align		4
.L_114:
        /*01c0*/ 	.word	index@(_ZN7cutlass13device_kernelIN5flash11enable_sm90INS1_16FlashAttnFwdSm90INS1_25CollectiveMainloopFwdSm90ILi2EN4cute5tupleIJNS5_1CILi1EEES8_S8_EEENS6_IJNS7_ILi128EEESA_SA_EEELi128ENS_6half_tEfNS_4arch4Sm90ELb1ELb0ELb1ELb1ELb1ELb1ELb0ELb1ELb1ELb1ELb0ELb0EEENS1_21CollectiveEpilogueFwdISB_S9_SC_SE_Li256ELb1ELb1ELb0ELb0EEENS1_36VarlenDynamicPersistentTileSchedulerILi128ELi128ELi256ELi128ELb0ELb1ELb1ELb1ELb1ELb1EEEEEEEEEvNT_6ParamsE)
        /*01c4*/ 	.word	0x00000028


	//----- nvinfo : EIATTR_REGCOUNT
	.align		4
.L_115:
        /*01c8*/ 	.byte	0x04, 0x2f
        /*01ca*/ 	.short	(.L_117 - .L_116)
	.align		4
.L_116:
        /*01cc*/ 	.word	index@(_ZN7cutlass13device_kernelIN5flash11enable_sm90INS1_16FlashAttnFwdSm90INS1_25CollectiveMainloopFwdSm90ILi2EN4cute5tupleIJNS5_1CILi1EEES8_S8_EEENS6_IJNS7_ILi128EEESA_SA_EEELi128ENS_6half_tEfNS_4arch4Sm90ELb1ELb0ELb1ELb1ELb1ELb0ELb0ELb1ELb1ELb1ELb0ELb0EEENS1_21CollectiveEpilogueFwdISB_S9_SC_SE_Li256ELb1ELb1ELb0ELb0EEENS1_36VarlenDynamicPersistentTileSchedulerILi128ELi128ELi256ELi128ELb0ELb1ELb1ELb1ELb1ELb1EEEEEEEEEvNT_6ParamsE)
        /*01d0*/ 	.word	0x000000a8


	//----- nvinfo : EIATTR_FRAME_SIZE
	.align		4
.L_117:
        /*01d4*/ 	.byte	0x04, 0x11
        /*01d6*/ 	.short	(.L_119 - .L_118)
	.align		4
.L_118:
        /*01d8*/ 	.word	index@(_ZN7cutlass13device_kernelIN5flash11enable_sm90INS1_16FlashAttnFwdSm90INS1_25CollectiveMainloopFwdSm90ILi2EN4cute5tupleIJNS5_1CILi1EEES8_S8_EEENS6_IJNS7_ILi128EEESA_SA_EEELi128ENS_6half_tEfNS_4arch4Sm90ELb1ELb0ELb1ELb1ELb1ELb0ELb0ELb1ELb1ELb1ELb0ELb0EEENS1_21CollectiveEpilogueFwdISB_S9_SC_SE_Li256ELb1ELb1ELb0ELb0EEENS1_36VarlenDynamicPersistentTileSchedulerILi128ELi128ELi256ELi128ELb0ELb1ELb1ELb1ELb1ELb1EEEEEEEEEvNT_6ParamsE)
        /*01dc*/ 	.word	0x00000020


	//----- nvinfo : EIATTR_REGCOUNT
	.align		4
.L_119:
        /*01e0*/ 	.byte	0x04, 0x2f
        /*01e2*/ 	.short	(.L_121 - .L_120)
	.align		4
.L_120:
        /*01e4*/ 	.word	index@(_ZN7cutlass13device_kernelIN5flash11enable_sm90INS1_16FlashAttnFwdSm90INS1_25CollectiveMainloopFwdSm90ILi2EN4cute5tupleIJNS5_1CILi1EEES8_S8_EEENS6_IJNS7_ILi128EEESA_SA_EEELi128ENS_6half_tEfNS_4arch4Sm90ELb1ELb0ELb1ELb0ELb1ELb0ELb0ELb1ELb1ELb1ELb0ELb0EEENS1_21CollectiveEpilogueFwdISB_S9_SC_SE_Li256ELb0ELb1ELb0ELb0EEENS1_30DynamicPersistentTileSchedulerILi256ELi128ELb0ELb1ELb1EEEEEEEEEvNT_6ParamsE)
        /*01e8*/ 	.word	0x000000a8


	//----- nvinfo : EIATTR_FRAME_SIZE
	.align		4
.L_121:
        /*01ec*/ 	.byte	0x04, 0x11
        /*01ee*/ 	.short	(.L_123 - .L_122)
	.align		4
.L_122:
        /*01f0*/ 	.word	index@(_ZN7cutlass13device_kernelIN5flash11enable_sm90INS1_16FlashAttnFwdSm90INS1_25CollectiveMainloopFwdSm90ILi2EN4cute5tupleIJNS5_1CILi1EEES8_S8_EEENS6_IJNS7_ILi128EEESA_SA_EEELi128ENS_6half_tEfNS_4arch4Sm90ELb1ELb0ELb1ELb0ELb1ELb0ELb0ELb1ELb1ELb1ELb0ELb0EEENS1_21CollectiveEpilogueFwdISB_S9_SC_SE_Li256ELb0ELb1ELb0ELb0EEENS1_30DynamicPersistentTileSchedulerILi256ELi128ELb0ELb1ELb1EEEEEEEEEvNT_6ParamsE)
        /*01f4*/ 	.word	0x00000000


	//----- nvinfo : EIATTR_REGCOUNT
	.align		4
.L_123:
        /*01f8*/ 	.byte	0x04, 0x2f
        /*01fa*/ 	.short	(.L_125 - .L_124)
	.align		4
.L_124:
        /*01fc*/ 	.word	index@(_ZN7cutlass13device_kernelIN5flash11enable_sm90INS1_16FlashAttnFwdSm90INS1_25CollectiveMainloopFwdSm90ILi2EN4cute5tupleIJNS5_1CILi1EEES8_S8_EEENS6_IJNS7_ILi128EEESA_SA_EEELi128ENS_6half_tEfNS_4arch4Sm90ELb0ELb1ELb1ELb1ELb1ELb1ELb0ELb1ELb1ELb1ELb0ELb0EEENS1_21CollectiveEpilogueFwdISB_S9_SC_SE_Li256ELb1ELb1ELb0ELb0EEENS1_36VarlenDynamicPersistentTileSchedulerILi128ELi128ELi256ELi128ELb0ELb1ELb1ELb1ELb0ELb1EEEEEEEEEvNT_6ParamsE)
        /*0200*/ 	.word	0x000000a8


	//----- nvinfo : EIATTR_FRAME_SIZE
	.align		4
.L_125:
        /*0204*/ 	.byte	0x04, 0x11
        /*0206*/ 	.short	(.L_127 - .L_126)
	.align		4
.L_126:
        /*0208*/ 	.word	index@(_ZN7cutlass13device_kernelIN5flash11enable_sm90INS1_16FlashAttnFwdSm90INS1_25CollectiveMainloopFwdSm90ILi2EN4cute5tupleIJNS5_1CILi1EEES8_S8_EEENS6_IJNS7_ILi128EEESA_SA_EEELi128ENS_6half_tEfNS_4arch4Sm90ELb0ELb1ELb1ELb1ELb1ELb1ELb0ELb1ELb1ELb1ELb0ELb0EEENS1_21CollectiveEpilogueFwdISB_S9_SC_SE_Li256ELb1ELb1ELb0ELb0EEENS1_36VarlenDynamicPersistentTileSchedulerILi128ELi128ELi256ELi128ELb0ELb1ELb1ELb1ELb0ELb1EEEEEEEEEvNT_6ParamsE)
        /*020c*/ 	.word	0x00000030


	//----- nvinfo : EIATTR_REGCOUNT
	.align		4
.L_127:
        /*0210*/ 	.byte	0x04, 0x2f
        /*0212*/ 	.short	(.L_129 - .L_128)
	.align		4
.L_128:
        /*0214*/ 	.word	index@(_ZN7cutlass13device_kernelIN5flash11enable_sm90INS1_16FlashAttnFwdSm90INS1_25CollectiveMainloopFwdSm90ILi2EN4cute5tupleIJNS5_1CILi1EEES8_S8_EEENS6_IJNS7_ILi128EEESA_SA_EEELi128ENS_6half_tEfNS_4arch4Sm90ELb0ELb1ELb1ELb1ELb1ELb0ELb0ELb1ELb1ELb1ELb0ELb0EEENS1_21CollectiveEpilogueFwdISB_S9_SC_SE_Li256ELb1ELb1ELb0ELb0EEENS1_36VarlenDynamicPersistentTileSchedulerILi128ELi128ELi256ELi128ELb0ELb1ELb1ELb1ELb0ELb1EEEEEEEEEvNT_6ParamsE)
        /*0218*/ 	.word	0x000000a8


	//----- nvinfo : EIATTR_FRAME_SIZE
	.align		4
.L_129:
        /*021c*/ 	.byte	0x04, 0x11
        /*021e*/ 	.short	(.L_131 - .L_130)
	.align		4
.L_130:
        /*0220*/ 	.word	index@(_ZN7cutlass13device_kernelIN5flash11enable_sm90INS1_16FlashAttnFwdSm90INS1_25CollectiveMainloopFwdSm90ILi2EN4cute5tupleIJNS5_1CILi1EEES8_S8_EEENS6_IJNS7_ILi128EEESA_SA_EEELi128ENS_6half_tEfNS_4arch4Sm90ELb0ELb1ELb1ELb1ELb1ELb0ELb0ELb1ELb1ELb1ELb0ELb0EEENS1_21CollectiveEpilogueFwdISB_S9_SC_SE_Li256ELb1ELb1ELb0ELb0EEENS1_36VarlenDynamicPersistentTileSchedulerILi128ELi128ELi256ELi128ELb0ELb1ELb1ELb1ELb0ELb1EEEEEEEEEvNT_6ParamsE)
        /*0224*/ 	.word	0x00000020


	//----- nvinfo : EIATTR_REGCOUNT
	.align		4
.L_131:
        /*0228*/ 	.byte	0x04, 0x2f
        /*022a*/ 	.short	(.L_133 - .L_132)
	.align		4
.L_132:
        /*022c*/ 	.word	index@(_ZN7cutlass13device_kernelIN5flash11enable_sm90INS1_16FlashAttnFwdSm90INS1_25CollectiveMainloopFwdSm90ILi2EN4cute5tupleIJNS5_1CILi1EEES8_S8_EEENS6_IJNS7_ILi128EEESA_SA_EEELi128ENS_6half_tEfNS_4arch4Sm90ELb0ELb1ELb1ELb0ELb1ELb0ELb0ELb1ELb1ELb1ELb0ELb0EEENS1_21CollectiveEpilogueFwdISB_S9_SC_SE_Li256ELb0ELb1ELb0ELb0EEENS1_30DynamicPersistentTileSchedulerILi256ELi128ELb0ELb1ELb1EEEEEEEEEvNT_6ParamsE)
        /*0230*/ 	.word	0x000000a8


	//----- nvinfo : EIATTR_FRAME_SIZE
	.align		4
.L_133:
        /*0234*/ 	.byte	0x04, 0x11
        /*0236*/ 	.short	(.L_135 - .L_134)
	.align		4
.L_134:
        /*0238*/ 	.word	index@(_ZN7cutlass13device_kernelIN5flash11enable_sm90INS1_16FlashAttnFwdSm90INS1_25CollectiveMainloopFwdSm90ILi2EN4cute5tupleIJNS5_1CILi1EEES8_S8_EEENS6_IJNS7_ILi128EEESA_SA_EEELi128ENS_6half_tEfNS_4arch4Sm90ELb0ELb1ELb1ELb0ELb1ELb0ELb0ELb1ELb1ELb1ELb0ELb0EEENS1_21CollectiveEpilogueFwdISB_S9_SC_SE_Li256ELb0ELb1ELb0ELb0EEENS1_30DynamicPersistentTileSchedulerILi256ELi128ELb0ELb1ELb1EEEEEEEEEvNT_6ParamsE)
        /*023c*/ 	.word	0x00000000


	//----- nvinfo : EIATTR_REGCOUNT
	.align		4
.L_135:
        /*0240*/ 	.byte	0x04, 0x2f
        /*0242*/ 	.short	(.L_137 - .L_136)
	.align		4
.L_136:
        /*0244*/ 	.word	index@(_ZN7cutlass13device_kernelIN5flash11enable_sm90INS1_16FlashAttnFwdSm90INS1_25CollectiveMainloopFwdSm90ILi2EN4cute5tupleIJNS5_1CILi1EEES8_S8_EEENS6_IJNS7_ILi128EEESA_SA_EEELi128ENS_6half_tEfNS_4arch4Sm90ELb0ELb0ELb1ELb1ELb1ELb1ELb0ELb1ELb1ELb1ELb0ELb0EEENS1_21CollectiveEpilogueFwdISB_S9_SC_SE_Li256ELb1ELb1ELb0ELb0EEENS1_36VarlenDynamicPersistentTileSchedulerILi128ELi128ELi256ELi128ELb0ELb1ELb1ELb0ELb1ELb1EEEEEEEEEvNT_6ParamsE)
        /*0248*/ 	.word	0x000000a8


	//----- nvinfo : EIATTR_FRAME_SIZE
	.align		4
.L_137:
        /*024c*/ 	.byte	0x04, 0x11
        /*024e*/ 	.short	(.L_139 - .L_138)
	.align		4
.L_138:
        /*0250*/ 	.word	index@(_ZN7cutlass13device_kernelIN5flash11enable_sm90INS1_16FlashAttnFwdSm90INS1_25CollectiveMainloopFwdSm90ILi2EN4cute5tupleIJNS5_1CILi1EEES8_S8_EEENS6_IJNS7_ILi128EEESA_SA_EEELi128ENS_6half_tEfNS_4arch4Sm90ELb0ELb0ELb1ELb1ELb1ELb1ELb0ELb1ELb1ELb1ELb0ELb0EEENS1_21CollectiveEpilogueFwdISB_S9_SC_SE_Li256ELb1ELb1ELb0ELb0EEENS1_36VarlenDynamicPersistentTileSchedulerILi128ELi128ELi256ELi128ELb0ELb1ELb1ELb0ELb1ELb1EEEEEEEEEvNT_6ParamsE)
        /*0254*/ 	.word	0x00000030


	//----- nvinfo : EIATTR_REGCOUNT
	.align		4
.L_139:
        /*0258*/ 	.byte	0x04, 0x2f
        /*025a*/ 	.short	(.L_141 - .L_140)
	.align		4
.L_140:
        /*025c*/ 	.word	index@(_ZN7cutlass13device_kernelIN5flash11enable_sm90INS1_16FlashAttnFwdSm90INS1_25CollectiveMainloopFwdSm90ILi2EN4cute5tupleIJNS5_1CILi1EEES8_S8_EEENS6_IJNS7_ILi128EEESA_SA_EEELi128ENS_6half_tEfNS_4arch4Sm90ELb0ELb0ELb1ELb1ELb1ELb0ELb0ELb1ELb1ELb1ELb0ELb0EEENS1_21CollectiveEpilogueFwdISB_S9_SC_SE_Li256ELb1ELb1ELb0ELb0EEENS1_36VarlenDynamicPersistentTileSchedulerILi128ELi128ELi256ELi128ELb0ELb1ELb1ELb0ELb1ELb1EEEEEEEEEvNT_6ParamsE)
        /*0260*/ 	.word	0x000000a8


	//----- nvinfo : EIATTR_FRAME_SIZE
	.align		4
.L_141:
        /*0264*/ 	.byte	0x04, 0x11
        /*0266*/ 	.short	(.L_143 - .L_142)
	.align		4
.L_142:
        /*0268*/ 	.word	index@(_ZN7cutlass13device_kernelIN5flash11enable_sm90INS1_16FlashAttnFwdSm90INS1_25CollectiveMainloopFwdSm90ILi2EN4cute5tupleIJNS5_1CILi1EEES8_S8_EEENS6_IJNS7_ILi128EEESA_SA_EEELi128ENS_6half_tEfNS_4arch4Sm90ELb0ELb0ELb1ELb1ELb1ELb0ELb0ELb1ELb1ELb1ELb0ELb0EEENS1_21CollectiveEpilogueFwdISB_S9_SC_SE_Li256ELb1ELb1ELb0ELb0EEENS1_36VarlenDynamicPersistentTileSchedulerILi128ELi128ELi256ELi128ELb0ELb1ELb1ELb0ELb1ELb1EEEEEEEEEvNT_6ParamsE)
        /*026c*/ 	.word	0x00000020


	//----- nvinfo : EIATTR_REGCOUNT
	.align		4
.L_143:
        /*0270*/ 	.byte	0x04, 0x2f
        /*0272*/ 	.short	(.L_145 - .L_144)
	.align		4
.L_144:
        /*0274*/ 	.word	index@(_ZN7cutlass13device_kernelIN5flash11enable_sm90INS1_16FlashAttnFwdSm90INS1_25CollectiveMainloopFwdSm90ILi2EN4cute5tupleIJNS5_1CILi1EEES8_S8_EEENS6_IJNS7_ILi128EEESA_SA_EEELi128ENS_6half_tEfNS_4arch4Sm90ELb0ELb0ELb1ELb0ELb1ELb0ELb0ELb1ELb1ELb1ELb0ELb0EEENS1_21CollectiveEpilogueFwdISB_S9_SC_SE_Li256ELb0ELb1ELb0ELb0EEENS1_29StaticPersistentTileSchedulerILb0EEEEEEEEEvNT_6ParamsE)
        /*0278*/ 	.word	0x000000a8


	//----- nvinfo : EIATTR_FRAME_SIZE
	.align		4
.L_145:
        /*027c*/ 	.byte	0x04, 0x11
        /*027e*/ 	.short	(.L_147 - .L_146)
	.align		4
.L_146:
        /*0280*/ 	.word	index@(_ZN7cutlass13device_kernelIN5flash11enable_sm90INS1_16FlashAttnFwdSm90INS1_25CollectiveMainloopFwdSm90ILi2EN4cute5tupleIJNS5_1CILi1EEES8_S8_EEENS6_IJNS7_ILi128EEESA_SA_EEELi128ENS_6half_tEfNS_4arch4Sm90ELb0ELb0ELb1ELb0ELb1ELb0ELb0ELb1ELb1ELb1ELb0ELb0EEENS1_21CollectiveEpilogueFwdISB_S9_SC_SE_Li256ELb0ELb1ELb0ELb0EEENS1_29StaticPersistentTileSchedulerILb0EEEEEEEEEvNT_6ParamsE)
        /*0284*/ 	.word	0x00000000


	//----- nvinfo : EIATTR_REGCOUNT
	.align		4
.L_147:
        /*0288*/ 	.byte	0x04, 0x2f
        /*028a*/ 	.short	(.L_149 - .L_148)
	.align		4
.L_148:
        /*028c*/ 	.word	index@(_ZN7cutlass13device_kernelIN5flash11enable_sm90INS1_16FlashAttnFwdSm90INS1_25CollectiveMainloopFwdSm90ILi2EN4cute5tupleIJNS5_1CILi1EEES8_S8_EEENS6_IJNS7_ILi128EEENS7_ILi96EEENS7_ILi192EEEEEELi192ENS_6half_tEfNS_4arch4Sm90ELb1ELb0ELb1ELb1ELb1ELb1ELb0ELb1ELb1ELb1ELb0ELb0EEENS1_21CollectiveEpilogueFwdINS6_IJSA_SC_SB_EEES9_SE_SG_Li256ELb1ELb1ELb0ELb0EEENS1_36VarlenDynamicPersistentTileSchedulerILi128ELi96ELi256ELi128ELb0ELb1ELb1ELb1ELb1ELb1EEEEEEEEEvNT_6ParamsE)
        /*0290*/ 	.word	0x000000a8


	//----- nvinfo : EIATTR_FRAME_SIZE
	.align		4
.L_149:
        /*0294*/ 	.byte	0x04, 0x11
        /*0296*/ 	.short	(.L_151 - .L_150)
	.align		4
.L_150:
        /*0298*/ 	.word	index@(_ZN7cutlass13device_kernelIN5flash11enable_sm90INS1_16FlashAttnFwdSm90INS1_25CollectiveMainloopFwdSm90ILi2EN4cute5tupleIJNS5_1CILi1EEES8_S8_EEENS6_IJNS7_ILi128EEENS7_ILi96EEENS7_ILi192EEEEEELi192ENS_6half_tEfNS_4arch4Sm90ELb1ELb0ELb1ELb1ELb1ELb1ELb0ELb1ELb1ELb1ELb0ELb0EEENS1_21CollectiveEpilogueFwdINS6_IJSA_SC_SB_EEES9_SE_SG_Li256ELb1ELb1ELb0ELb0EEENS1_36VarlenDynamicPersistentTileSchedulerILi128ELi96ELi256ELi128ELb0ELb1ELb1ELb1ELb1ELb1EEEEEEEEEvNT_6ParamsE)
        /*029c*/ 	.word	0x00000098


	//----- nvinfo : EIATTR_REGCOUNT
	.align		4
.L_151:
        /*02a0*/ 	.byte	0x04, 0x2f
        /*02a2*/ 	.short	(.L_153 - .L_152)
	.align		4
.L_152:
        /*02a4*/ 	.word	index@(_ZN7cutlass13device_kernelIN5flash11enable_sm90INS1_16FlashAttnFwdSm90INS1_25CollectiveMainloopFwdSm90ILi2EN4cute5tupleIJNS5_1CILi1EEES8_S8_EEENS6_IJNS7_ILi128EEENS7_ILi96EEENS7_ILi192EEEEEELi192ENS_6half_tEfNS_4arch4Sm90ELb1ELb0ELb1ELb1ELb1ELb0ELb0ELb1ELb1ELb1ELb0ELb0EEENS1_21CollectiveEpilogueFwdINS6_IJSA_SC_SB_EEES9_SE_SG_Li256ELb1ELb1ELb0ELb0EEENS1_36VarlenDynamicPersistentTileSchedulerILi128ELi96ELi256ELi128ELb0ELb1ELb1ELb1ELb1ELb1EEEEEEEEEvNT_6ParamsE)
        /*02a8*/ 	.word	0x000000a8


	//----- nvinfo : EIATTR_FRAME_SIZE
	.align		4
.L_153:
        /*02ac*/ 	.byte	0x04, 0x11
        /*02ae*/ 	.short	(.L_155 - .L_154)
	.align		4
.L_154:
        /*02b0*/ 	.word	index@(_ZN7cutlass13device_kernelIN5flash11enable_sm90INS1_16FlashAttnFwdSm90INS1_25CollectiveMainloopFwdSm90ILi2EN4cute5tupleIJNS5_1CILi1EEES8_S8_EEENS6_IJNS7_ILi128EEENS7_ILi96EEENS7_ILi192EEEEEELi192ENS_6half_tEfNS_4arch4Sm90ELb1ELb0ELb1ELb1ELb1ELb0ELb0ELb1ELb1ELb1ELb0ELb0EEENS1_21CollectiveEpilogueFwdINS6_IJSA_SC_SB_EEES9_SE_SG_Li256ELb1ELb1ELb0ELb0EEENS1_36VarlenDynamicPersistentTileSchedulerILi128ELi96ELi256ELi128ELb0ELb1ELb1ELb1ELb1ELb1EEEEEEEEEvNT_6ParamsE)
        /*02b4*/ 	.word	0x00000030


	//----- nvinfo : EIATTR_REGCOUNT
	.align		4
.L_155:
        /*02b8*/ 	.byte	0x04, 0x2f
        /*02ba*/ 	.short	(.L_157 - .L_156)
	.align		4
.L_156:
        /*02bc*/ 	.word	index@(_ZN7cutlass13device_kernelIN5flash11enable_sm90INS1_16FlashAttnFwdSm90INS1_25CollectiveMainloopFwdSm90ILi2EN4cute5tupleIJNS5_1CILi1EEES8_S8_EEENS6_IJNS7_ILi128EEENS7_ILi96EEENS7_ILi192EEEEEELi192ENS_6half_tEfNS_4arch4Sm90ELb1ELb0ELb1ELb0ELb1ELb0ELb0ELb1ELb1ELb1ELb0ELb0EEENS1_21CollectiveEpilogueFwdINS6_IJSA_SC_SB_EEES9_SE_SG_Li256ELb0ELb1ELb0ELb0EEENS1_30DynamicPersistentTileSchedulerILi256ELi128ELb0ELb1ELb1EEEEEEEEEvNT_6ParamsE)
        /*02c0*/ 	.word	0x000000a8


	//----- nvinfo : EIATTR_FRAME_SIZE
	.align		4
.L_157:
        /*02c4*/ 	.byte	0x04, 0x11
        /*02c6*/ 	.short	(.L_159 - .L_158)
	.align		4
.L_158:
        /*02c8*/ 	.word	index@(_ZN7cutlass13device_kernelIN5flash11enable_sm90INS1_16FlashAttnFwdSm90INS1_25CollectiveMainloopFwdSm90ILi2EN4cute5tupleIJNS5_1CILi1EEES8_S8_EEENS6_IJNS7_ILi128EEENS7_ILi96EEENS7_ILi192EEEEEELi192ENS_6half_tEfNS_4arch4Sm90ELb1ELb0ELb1ELb0ELb1ELb0ELb0ELb1ELb1ELb1ELb0ELb0EEENS1_21CollectiveEpilogueFwdINS6_IJSA_SC_SB_EEES9_SE_SG_Li256ELb0ELb1ELb0ELb0EEENS1_30DynamicPersistentTileSchedulerILi256ELi128ELb0ELb1ELb1EEEEEEEEEvNT_6ParamsE)
        /*02cc*/ 	.word	0x00000008


	//----- nvinfo : EIATTR_REGCOUNT
	.align		4
.L_159:
        /*02d0*/ 	.byte	0x04, 0x2f
        /*02d2*/ 	.short	(.L_161 - .L_160)
	.align		4
.L_160:
        /*02d4*/ 	.word	index@(_ZN7cutlass13device_kernelIN5flash11enable_sm90INS1_16FlashAttnFwdSm90INS1_25CollectiveMainloopFwdSm90ILi2EN4cute5tupleIJNS5_1CILi1EEES8_S8_EEENS6_IJNS7_ILi128EEENS7_ILi96EEENS7_ILi192EEEEEELi192ENS_6half_tEfNS_4arch4Sm90ELb0ELb1ELb1ELb1ELb1ELb1ELb0ELb1ELb1ELb1ELb0ELb0EEENS1_21CollectiveEpilogueFwdINS6_IJSA_SC_SB_EEES9_SE_SG_Li256ELb1ELb1ELb0ELb0EEENS1_36VarlenDynamicPersistentTileSchedulerILi128ELi96ELi256ELi128ELb0ELb1ELb1ELb1ELb0ELb1EEEEEEEEEvNT_6ParamsE)
        /*02d8*/ 	.word	0x000000a8


	//----- nvinfo : EIATTR_FRAME_SIZE
	.align		4
.L_161:
        /*02dc*/ 	.byte	0x04, 0x11
        /*02de*/ 	.short	(.L_163 - .L_162)
	.align		4
.L_162:
        /*02e0*/ 	.word	index@(_ZN7cutlass13device_kernelIN5flash11enable_sm90INS1_16FlashAttnFwdSm90INS1_25CollectiveMainloopFwdSm90ILi2EN4cute5tupleIJNS5_1CILi1EEES8_S8_EEENS6_IJNS7_ILi128EEENS7_ILi96EEENS7_ILi192EEEEEELi192ENS_6half_tEfNS_4arch4Sm90ELb0ELb1ELb1ELb1ELb1ELb1ELb0ELb1ELb1ELb1ELb0ELb0EEENS1_21CollectiveEpilogueFwdINS6_IJSA_SC_SB_EEES9_SE_SG_Li256ELb1ELb1ELb0ELb0EEENS1_36VarlenDynamicPersistentTileSchedulerILi128ELi96ELi256ELi128ELb0ELb1ELb1ELb1ELb0ELb1EEEEEEEEEvNT_6ParamsE)
        /*02e4*/ 	.word	0x00000090


	//----- nvinfo : EIATTR_REGCOUNT
	.align		4
.L_163:
        /*02e8*/ 	.byte	0x04, 0x2f
        /*02ea*/ 	.short	(.L_165 - .L_164)
	.align		4
.L_164:
        /*02ec*/ 	.word	index@(_ZN7cutlass13device_kernelIN5flash11enable_sm90INS1_16FlashAttnFwdSm90INS1_25CollectiveMainloopFwdSm90ILi2EN4cute5tupleIJNS5_1CILi1EEES8_S8_EEENS6_IJNS7_ILi128EEENS7_ILi96EEENS7_ILi192EEEEEELi192ENS_6half_tEfNS_4arch4Sm90ELb0ELb1ELb1ELb1ELb1ELb0ELb0ELb1ELb1ELb1ELb0ELb0EEENS1_21CollectiveEpilogueFwdINS6_IJSA_SC_SB_EEES9_SE_SG_Li256ELb1ELb1ELb0ELb0EEENS1_36VarlenDynamicPersistentTileSchedulerILi128ELi96ELi256ELi128ELb0ELb1ELb1ELb1ELb0ELb1EEEEEEEEEvNT_6ParamsE)
        /*02f0*/ 	.word	0x000000a8


	//----- nvinfo : EIATTR_FRAME_SIZE
	.align		4
.L_165:
        /*02f4*/ 	.byte	0x04, 0x11
        /*02f6*/ 	.short	(.L_167 - .L_166)
	.align		4
.L_166:
        /*02f8*/ 	.word	index@(_ZN7cutlass13device_kernelIN5flash11enable_sm90INS1_16FlashAttnFwdSm90INS1_25CollectiveMainloopFwdSm90ILi2EN4cute5tupleIJNS5_1CILi1EEES8_S8_EEENS6_IJNS7_ILi128EEENS7_ILi96EEENS7_ILi192EEEEEELi192ENS_6half_tEfNS_4arch4Sm90ELb0ELb1ELb1ELb1ELb1ELb0ELb0ELb1ELb1ELb1ELb0ELb0EEENS1_21CollectiveEpilogueFwdINS6_IJSA_SC_SB_EEES9_SE_SG_Li256ELb1ELb1ELb0ELb0EEENS1_36VarlenDynamicPersistentTileSchedulerILi128ELi96ELi256ELi128ELb0ELb1ELb1ELb1ELb0ELb1EEEEEEEEEvNT_6ParamsE)
        /*02fc*/ 	.word	0x00000030


	//----- nvinfo : EIATTR_REGCOUNT
	.align		4
.L_167:
        /*0300*/ 	.byte	0x04, 0x2f
        /*0302*/ 	.short	(.L_169 - .L_168)
	.align		4
.L_168:
        /*0304*/ 	.word	index@(_ZN7cutlass13device_kernelIN5flash11enable_sm90INS1_16FlashAttnFwdSm90INS1_25CollectiveMainloopFwdSm90ILi2EN4cute5tupleIJNS5_1CILi1EEES8_S8_EEENS6_IJNS7_ILi128EEENS7_ILi96EEENS7_ILi192EEEEEELi192ENS_6half_tEfNS_4arch4Sm90ELb0ELb1ELb1ELb0ELb1ELb0ELb0ELb1ELb1ELb1ELb0ELb0EEENS1_21CollectiveEpilogueFwdINS6_IJSA_SC_SB_EEES9_SE_SG_Li256ELb0ELb1ELb0ELb0EEENS1_30DynamicPersistentTileSchedulerILi256ELi128ELb0ELb1ELb1EEEEEEEEEvNT_6ParamsE)
        /*0308*/ 	.word	0x000000a8


	//----- nvinfo : EIATTR_FRAME_SIZE
	.align		4
.L_169:
        /*030c*/ 	.byte	0x04, 0x11
        /*030e*/ 	.short	(.L_171 - .L_170)
	.align		4
.L_170:
        /*0310*/ 	.word	index@(_ZN7cutlass13device_kernelIN5flash11enable_sm90INS1_16FlashAttnFwdSm90INS1_25CollectiveMainloopFwdSm90ILi2EN4cute5tupleIJNS5_1CILi1EEES8_S8_EEENS6_IJNS7_ILi128EEENS7_ILi96EEENS7_ILi192EEEEEELi192ENS_6half_tEfNS_4arch4Sm90ELb0ELb1ELb1ELb0ELb1ELb0ELb0ELb1ELb1ELb1ELb0ELb0EEENS1_21CollectiveEpilogueFwdINS6_IJSA_SC_SB_EEES9_SE_SG_Li256ELb0ELb1ELb0ELb0EEENS1_30DynamicPersistentTileSchedulerILi256ELi128ELb0ELb1ELb1EEEEEEEEEvNT_6ParamsE)
        /*0314*/ 	.word	0x00000008


	//----- nvinfo : EIATTR_REGCOUNT
	.align		4
.L_171:
        /*0318*/ 	.byte	0x04, 0x2f
        /*031a*/ 	.short	(.L_173 - .L_172)
	.align		4
.L_172:
        /*031c*/ 	.word	index@(_ZN7cutlass13device_kernelIN5flash11enable_sm90INS1_16FlashAttnFwdSm90INS1_25CollectiveMainloopFwdSm90ILi2EN4cute5tupleIJNS5_1CILi1EEES8_S8_EEENS6_IJNS7_ILi128EEENS7_ILi96EEENS7_ILi192EEEEEELi192ENS_6half_tEfNS_4arch4Sm90ELb0ELb0ELb1ELb1ELb1ELb1ELb0ELb1ELb1ELb1ELb0ELb0EEENS1_21CollectiveEpilogueFwdINS6_IJSA_SC_SB_EEES9_SE_SG_Li256ELb1ELb1ELb0ELb0EEENS1_36VarlenDynamicPersistentTileSchedulerILi128ELi96ELi256ELi128ELb0ELb1ELb1ELb0ELb1ELb1EEEEEEEEEvNT_6ParamsE)
        /*0320*/ 	.word	0x000000a8


	//----- nvinfo : EIATTR_FRAME_SIZE
	.align		4
.L_173:
        /*0324*/ 	.byte	0x04, 0x11
        /*0326*/ 	.short	(.L_175 - .L_174)
	.align		4
.L_174:
        /*0328*/ 	.word	index@(_ZN7cutlass13device_kernelIN5flash11enable_sm90INS1_16FlashAttnFwdSm90INS1_25CollectiveMainloopFwdSm90ILi2EN4cute5tupleIJNS5_1CILi1EEES8_S8_EEENS6_IJNS7_ILi128EEENS7_ILi96EEENS7_ILi192EEEEEELi192ENS_6half_tEfNS_4arch4Sm90ELb0ELb0ELb1ELb1ELb1ELb1ELb0ELb1ELb1ELb1ELb0ELb0EEENS1_21CollectiveEpilogueFwdINS6_IJSA_SC_SB_EEES9_SE_SG_Li256ELb1ELb1ELb0ELb0EEENS1_36VarlenDynamicPersistentTileSchedulerILi128ELi96ELi256ELi128ELb0ELb1ELb1ELb0ELb1ELb1EEEEEEEEEvNT_6ParamsE)
        /*032c*/ 	.word	0x00000098


	//----- nvinfo : EIATTR_REGCOUNT
	.align		4
.L_175:
        /*0330*/ 	.byte	0x04, 0x2f
        /*0332*/ 	.short	(.L_177 - .L_176)
	.align		4
.L_176:
        /*0334*/ 	.word	index@(_ZN7cutlass13device_kernelIN5flash11enable_sm90INS1_16FlashAttnFwdSm90INS1_25CollectiveMainloopFwdSm90ILi2EN4cute5tupleIJNS5_1CILi1EEES8_S8_EEENS6_IJNS7_ILi128EEENS7_ILi96EEENS7_ILi192EEEEEELi192ENS_6half_tEfNS_4arch4Sm90ELb0ELb0ELb1ELb1ELb1ELb0ELb0ELb1ELb1ELb1ELb0ELb0EEENS1_21CollectiveEpilogueFwdINS6_IJSA_SC_SB_EEES9_SE_SG_Li256ELb1ELb1ELb0ELb0EEENS1_36VarlenDynamicPersistentTileSchedulerILi128ELi96ELi256ELi128ELb0ELb1ELb1ELb0ELb1ELb1EEEEEEEEEvNT_6ParamsE)
        /*0338*/ 	.word	0x000000a8


	//----- nvinfo : EIATTR_FRAME_SIZE
	.align		4
.L_177:
        /*033c*/ 	.byte	0x04, 0x11
        /*033e*/ 	.short	(.L_179 - .L_178)
	.align		4
.L_178:
        /*0340*/ 	.word	index@(_ZN7cutlass13device_kernelIN5flash11enable_sm90INS1_16FlashAttnFwdSm90INS1_25CollectiveMainloopFwdSm90ILi2EN4cute5tupleIJNS5_1CILi1EEES8_S8_EEENS6_IJNS7_ILi128EEENS7_ILi96EEENS7_ILi192EEEEEELi192ENS_6half_tEfNS_4arch4Sm90ELb0ELb0ELb1ELb1ELb1ELb0ELb0ELb1ELb1ELb1ELb0ELb0EEENS1_21CollectiveEpilogueFwdINS6_IJSA_SC_SB_EEES9_SE_SG_Li256ELb1ELb1ELb0ELb0EEENS1_36VarlenDynamicPersistentTileSchedulerILi128ELi96ELi256ELi128ELb0ELb1ELb1ELb0ELb1ELb1EEEEEEEEEvNT_6ParamsE)
        /*0344*/ 	.word	0x00000030


	//----- nvinfo : EIATTR_REGCOUNT
	.align		4
.L_179:
        /*0348*/ 	.byte	0x04, 0x2f
        /*034a*/ 	.short	(.L_181 - .L_180)
	.align		4
.L_180:
        /*034c*/ 	.word	index@(_ZN7cutlass13device_kernelIN5flash11enable_sm90INS1_16FlashAttnFwdSm90INS1_25CollectiveMainloopFwdSm90ILi2EN4cute5tupleIJNS5_1CILi1EEES8_S8_EEENS6_IJNS7_ILi128EEENS7_ILi96EEENS7_ILi192EEEEEELi192ENS_6half_tEfNS_4arch4Sm90ELb0ELb0ELb1ELb0ELb1ELb0ELb0ELb1ELb1ELb1ELb0ELb0EEENS1_21CollectiveEpilogueFwdINS6_IJSA_SC_SB_EEES9_SE_SG_Li256ELb0ELb1ELb0ELb0EEENS1_29StaticPersistentTileSchedulerILb0EEEEEEEEEvNT_6ParamsE)
        /*0350*/ 	.word	0x000000a8


	//----- nvinfo : EIATTR_FRAME_SIZE
	.align		4
.L_181:
        /*0354*/ 	.byte	0x04, 0x11
        /*0356*/ 	.short	(.L_183 - .L_182)
	.align		4
.L_182:
        /*0358*/ 	.word	index@(_ZN7cutlass13device_kernelIN5flash11enable_sm90INS1_16FlashAttnFwdSm90INS1_25CollectiveMainloopFwdSm90ILi2EN4cute5tupleIJNS5_1CILi1EEES8_S8_EEENS6_IJNS7_ILi128EEENS7_ILi96EEENS7_ILi192EEEEEELi192ENS_6half_tEfNS_4arch4Sm90ELb0ELb0ELb1ELb0ELb1ELb0ELb0ELb1ELb1ELb1ELb0ELb0EEENS1_21CollectiveEpilogueFwdINS6_IJSA_SC_SB_EEES9_SE_SG_Li256ELb0ELb1ELb0ELb0EEENS1_29StaticPersistentTileSchedulerILb0EEEEEEEEEvNT_6ParamsE)
        /*035c*/ 	.word	0x00000008


	//----- nvinfo : EIATTR_REGCOUNT
	.align		4
.L_183:
        /*0360*/ 	.byte	0x04, 0x2f
        /*0362*/ 	.short	(.L_185 - .L_184)
	.align		4
.L_184:
        /*0364*/ 	.word	index@(_ZN7cutlass13device_kernelIN5flash11enable_sm90INS1_16FlashAttnFwdSm90INS1_25CollectiveMainloopFwdSm90ILi2EN4cute5tupleIJNS5_1CILi1EEES8_S8_EEENS6_IJNS7_ILi128EEENS7_ILi80EEENS7_ILi256EEEEEELi256ENS_6half_tEfNS_4arch4Sm90ELb1ELb0ELb1ELb1ELb1ELb1ELb0ELb1ELb1ELb1ELb0ELb0EEENS1_21CollectiveEpilogueFwdINS6_IJSA_SC_SB_EEES9_SE_SG_Li256ELb1ELb1ELb0ELb0EEENS1_36VarlenDynamicPersistentTileSchedulerILi128ELi80ELi256ELi128ELb0ELb1ELb1ELb1ELb1ELb1EEEEEEEEEvNT_6ParamsE)
        /*0368*/ 	.word	0x000000a8


	//----- nvinfo : EIATTR_FRAME_SIZE
	.align		4
.L_185:
        /*036c*/ 	.byte	0x04, 0x11
        /*036e*/ 	.short	(.L_187 - .L_186)
	.align		4
.L_186:
        /*0370*/ 	.word	index@(_ZN7cutlass13device_kernelIN5flash11enable_sm90INS1_16FlashAttnFwdSm90INS1_25CollectiveMainloopFwdSm90ILi2EN4cute5tupleIJNS5_1CILi1EEES8_S8_EEENS6_IJNS7_ILi128EEENS7_ILi80EEENS7_ILi256EEEEEELi256ENS_6half_tEfNS_4arch4Sm90ELb1ELb0ELb1ELb1ELb1ELb1ELb0ELb1ELb1ELb1ELb0ELb0EEENS1_21CollectiveEpilogueFwdINS6_IJSA_SC_SB_EEES9_SE_SG_Li256ELb1ELb1ELb0ELb0EEENS1_36VarlenDynamicPersistentTileSchedulerILi128ELi80ELi256ELi128ELb0ELb1ELb1ELb1ELb1ELb1EEEEEEEEEvNT_6ParamsE)
        /*0374*/ 	.word	0x00000098


	//----- nvinfo : EIATTR_REGCOUNT
	.align		4
.L_187:
        /*0378*/ 	.byte	0x04, 0x2f
        /*037a*/ 	.short	(.L_189 - .L_188)
	.align		4
.L_188:
        /*037c*/ 	.word	index@(_ZN7cutlass13device_kernelIN5flash11enable_sm90INS1_16FlashAttnFwdSm90INS1_25CollectiveMainloopFwdSm90ILi2EN4cute5tupleIJNS5_1CILi1EEES8_S8_EEENS6_IJNS7_ILi128EEENS7_ILi80EEENS7_ILi256EEEEEELi256ENS_6half_tEfNS_4arch4Sm90ELb1ELb0ELb1ELb1ELb1ELb0ELb0ELb1ELb1ELb1ELb0ELb0EEENS1_21CollectiveEpilogueFwdINS6_IJSA_SC_SB_EEES9_SE_SG_Li256ELb1ELb1ELb0ELb0EEENS1_36VarlenDynamicPersistentTileSchedulerILi128ELi80ELi256ELi128ELb0ELb1ELb1ELb1ELb1ELb1EEEEEEEEEvNT_6ParamsE)
        /*0380*/ 	.word	0x000000a8


	//----- nvinfo : EIATTR_FRAME_SIZE
	.align		4
.L_189:
        /*0384*/ 	.byte	0x04, 0x11
        /*0386*/ 	.short	(.L_191 - .L_190)
	.align		4
.L_190:
        /*0388*/ 	.word	index@(_ZN7cutlass13device_kernelIN5flash11enable_sm90INS1_16FlashAttnFwdSm90INS1_25CollectiveMainloopFwdSm90ILi2EN4cute5tupleIJNS5_1CILi1EEES8_S8_EEENS6_IJNS7_ILi128EEENS7_ILi80EEENS7_ILi256EEEEEELi256ENS_6half_tEfNS_4arch4Sm90ELb1ELb0ELb1ELb1ELb1ELb0ELb0ELb1ELb1ELb1ELb0ELb0EEENS1_21CollectiveEpilogueFwdINS6_IJSA_SC_SB_EEES9_SE_SG_Li256ELb1ELb1ELb0ELb0EEENS1_36VarlenDynamicPersistentTileSchedulerILi128ELi80ELi256ELi128ELb0ELb1ELb1ELb1ELb1ELb1EEEEEEEEEvNT_6ParamsE)
        /*038c*/ 	.word	0x00000030


	//----- nvinfo : EIATTR_REGCOUNT
	.align		4
.L_191:
        /*0390*/ 	.byte	0x04, 0x2f
        /*0392*/ 	.short	(.L_193 - .L_192)
	.align		4
.L_192:
        /*0394*/ 	.word	index@(_ZN7cutlass13device_kernelIN5flash11enable_sm90INS1_16FlashAttnFwdSm90INS1_25CollectiveMainloopFwdSm90ILi2EN4cute5tupleIJNS5_1CILi1EEES8_S8_EEENS6_IJNS7_ILi128EEENS7_ILi80EEENS7_ILi256EEEEEELi256ENS_6half_tEfNS_4arch4Sm90ELb1ELb0ELb1ELb0ELb1ELb0ELb0ELb1ELb1ELb1ELb0ELb0EEENS1_21CollectiveEpilogueFwdINS6_IJSA_SC_SB_EEES9_SE_SG_Li256ELb0ELb1ELb0ELb0EEENS1_30DynamicPersistentTileSchedulerILi256ELi128ELb0ELb1ELb1EEEEEEEEEvNT_6ParamsE)
        /*0398*/ 	.word	0x000000a8


	//----- nvinfo : EIATTR_FRAME_SIZE
	.align		4
.L_193:
        /*039c*/ 	.byte	0x04, 0x11
        /*039e*/ 	.short	(.L_195 - .L_194)
	.align		4
.L_194:
        /*03a0*/ 	.word	index@(_ZN7cutlass13device_kernelIN5flash11enable_sm90INS1_16FlashAttnFwdSm90INS1_25CollectiveMainloopFwdSm90ILi2EN4cute5tupleIJNS5_1CILi1EEES8_S8_EEENS6_IJNS7_ILi128EEENS7_ILi80EEENS7_ILi256EEEEEELi256ENS_6half_tEfNS_4arch4Sm90ELb1ELb0ELb1ELb0ELb1ELb0ELb0ELb1ELb1ELb1ELb0ELb0EEENS1_21CollectiveEpilogueFwdINS6_IJSA_SC_SB_EEES9_SE_SG_Li256ELb0ELb1ELb0ELb0EEENS1_30DynamicPersistentTileSchedulerILi256ELi128ELb0ELb1ELb1EEEEEEEEEvNT_6ParamsE)
        /*03a4*/ 	.word	0x00000008


	//----- nvinfo : EIATTR_REGCOUNT
	.align		4
.L_195:
        /*03a8*/ 	.byte	0x04, 0x2f
        /*03aa*/ 	.short	(.L_197 - .L_196)
	.align		4
.L_196:
        /*03ac*/ 	.word	index@(_ZN7cutlass13device_kernelIN5flash11enable_sm90INS1_16FlashAttnFwdSm90INS1_25CollectiveMainloopFwdSm90ILi2EN4cute5tupleIJNS5_1CILi1EEES8_S8_EEENS6_IJNS7_ILi128EEENS7_ILi64EEENS7_ILi256EEEEEELi256ENS_6half_tEfNS_4arch4Sm90ELb0ELb1ELb1ELb1ELb1ELb1ELb0ELb1ELb1ELb1ELb0ELb0EEENS1_21CollectiveEpilogueFwdINS6_IJSA_SC_SB_EEES9_SE_SG_Li256ELb1ELb1ELb0ELb0EEENS1_36VarlenDynamicPersistentTileSchedulerILi128ELi64ELi256ELi128ELb0ELb1ELb1ELb1ELb0ELb1EEEEEEEEEvNT_6ParamsE)
        /*03b0*/ 	.word	0x000000a8


	//----- nvinfo : EIATTR_FRAME_SIZE
	.align		4
.L_197:
        /*03b4*/ 	.byte	0x04, 0x11
        /*03b6*/ 	.short	(.L_199 - .L_198)
	.align		4
.L_198:
        /*03b8*/ 	.word	index@(_ZN7cutlass13device_kernelIN5flash11enable_sm90INS1_16FlashAttnFwdSm90INS1_25CollectiveMainloopFwdSm90ILi2EN4cute5tupleIJNS5_1CILi1EEES8_S8_EEENS6_IJNS7_ILi128EEENS7_ILi64EEENS7_ILi256EEEEEELi256ENS_6half_tEfNS_4arch4Sm90ELb0ELb1ELb1ELb1ELb1ELb1ELb0ELb1ELb1ELb1ELb0ELb0EEENS1_21CollectiveEpilogueFwdINS6_IJSA_SC_SB_EEES9_SE_SG_Li256ELb1ELb1ELb0ELb0EEENS1_36VarlenDynamicPersistentTileSchedulerILi128ELi64ELi256ELi128ELb0ELb1ELb1ELb1ELb0ELb1EEEEEEEEEvNT_6ParamsE)
        /*03bc*/ 	.word	0x000000d8


	//----- nvinfo : EIATTR_REGCOUNT
	.align		4
.L_199:
        /*03c0*/ 	.byte	0x04, 0x2f
        /*03c2*/ 	.short	(.L_201 - .L_200)
	.align		4
.L_200:
        /*03c4*/ 	.word	index@(_ZN7cutlass13device_kernelIN5flash11enable_sm90INS1_16FlashAttnFwdSm90INS1_25CollectiveMainloopFwdSm90ILi2EN4cute5tupleIJNS5_1CILi1EEES8_S8_EEENS6_IJNS7_ILi128EEENS7_ILi64EEENS7_ILi256EEEEEELi256ENS_6half_tEfNS_4arch4Sm90ELb0ELb1ELb1ELb1ELb1ELb0ELb0ELb1ELb1ELb1ELb0ELb0EEENS1_21CollectiveEpilogueFwdINS6_IJSA_SC_SB_EEES9_SE_SG_Li256ELb1ELb1ELb0ELb0EEENS1_36VarlenDynamicPersistentTileSchedulerILi128ELi64ELi256ELi128ELb0ELb1ELb1ELb1ELb0ELb1EEEEEEEEEvNT_6ParamsE)
        /*03c8*/ 	.word	0x000000a8


	//----- nvinfo : EIATTR_FRAME_SIZE
	.align		4
.L_201:
        /*03cc*/ 	.byte	0x04, 0x11
        /*03ce*/ 	.short	(.L_203 - .L_202)
	.align		4
.L_202:
        /*03d0*/ 	.word	index@(_ZN7cutlass13device_kernelIN5flash11enable_sm90INS1_16FlashAttnFwdSm90INS1_25CollectiveMainloopFwdSm90ILi2EN4cute5tupleIJNS5_1CILi1EEES8_S8_EEENS6_IJNS7_ILi128EEENS7_ILi64EEENS7_ILi256EEEEEELi256ENS_6half_tEfNS_4arch4Sm90ELb0ELb1ELb1ELb1ELb1ELb0ELb0ELb1ELb1ELb1ELb0ELb0EEENS1_21CollectiveEpilogueFwdINS6_IJSA_SC_SB_EEES9_SE_SG_Li256ELb1ELb1ELb0ELb0EEENS1_36VarlenDynamicPersistentTileSchedulerILi128ELi64ELi256ELi128ELb0ELb1ELb1ELb1ELb0ELb1EEEEEEEEEvNT_6ParamsE)
        /*03d4*/ 	.word	0x00000028


	//----- nvinfo : EIATTR_REGCOUNT
	.align		4
.L_203:
        /*03d8*/ 	.byte	0x04, 0x2f
        /*03da*/ 	.short	(.L_205 - .L_204)
	.align		4
.L_204:
        /*03dc*/ 	.word	index@(_ZN7cutlass13device_kernelIN5flash11enable_sm90INS1_16FlashAttnFwdSm90INS1_25CollectiveMainloopFwdSm90ILi2EN4cute5tupleIJNS5_1CILi1EEES8_S8_EEENS6_IJNS7_ILi128EEENS7_ILi64EEENS7_ILi256EEEEEELi256ENS_6half_tEfNS_4arch4Sm90ELb0ELb1ELb1ELb0ELb1ELb0ELb0ELb1ELb1ELb1ELb0ELb0EEENS1_21CollectiveEpilogueFwdINS6_IJSA_SC_SB_EEES9_SE_SG_Li256ELb0ELb1ELb0ELb0EEENS1_30DynamicPersistentTileSchedulerILi256ELi128ELb0ELb1ELb1EEEEEEEEEvNT_6ParamsE)
        /*03e0*/ 	.word	0x000000a8


	//----- nvinfo : EIATTR_FRAME_SIZE
	.align		4
.L_205:
        /*03e4*/ 	.byte	0x04, 0x11
        /*03e6*/ 	.short	(.L_207 - .L_206)
	.align		4
.L_206:
        /*03e8*/ 	.word	index@(_ZN7cutlass13device_kernelIN5flash11enable_sm90INS1_16FlashAttnFwdSm90INS1_25CollectiveMainloopFwdSm90ILi2EN4cute5tupleIJNS5_1CILi1EEES8_S8_EEENS6_IJNS7_ILi128EEENS7_ILi64EEENS7_ILi256EEEEEELi256ENS_6half_tEfNS_4arch4Sm90ELb0ELb1ELb1ELb0ELb1ELb0ELb0ELb1ELb1ELb1ELb0ELb0EEENS1_21CollectiveEpilogueFwdINS6_IJSA_SC_SB_EEES9_SE_SG_Li256ELb0ELb1ELb0ELb0EEENS1_30DynamicPersistentTileSchedulerILi256ELi128ELb0ELb1ELb1EEEEEEEEEvNT_6ParamsE)
        /*03ec*/ 	.word	0x00000008


	//----- nvinfo : EIATTR_REGCOUNT
	.align		4
.L_207:
        /*03f0*/ 	.byte	0x04, 0x2f
        /*03f2*/ 	.short	(.L_209 - .L_208)
	.align		4
.L_208:
        /*03f4*/ 	.word	index@(_ZN7cutlass13device_kernelIN5flash11enable_sm90INS1_16FlashAttnFwdSm90INS1_25CollectiveMainloopFwdSm90ILi2EN4cute5tupleIJNS5_1CILi1EEES8_S8_EEENS6_IJNS7_ILi128EEENS7_ILi80EEENS7_ILi256EEEEEELi256ENS_6half_tEfNS_4arch4Sm90ELb0ELb0ELb1ELb1ELb1ELb1ELb0ELb1ELb1ELb1ELb0ELb0EEENS1_21CollectiveEpilogueFwdINS6_IJSA_SC_SB_EEES9_SE_SG_Li256ELb1ELb1ELb0ELb0EEENS1_36VarlenDynamicPersistentTileSchedulerILi128ELi80ELi256ELi128ELb0ELb1ELb1ELb0ELb1ELb1EEEEEEEEEvNT_6ParamsE)
        /*03f8*/ 	.word	0x000000a8


	//----- nvinfo : EIATTR_FRAME_SIZE
	.align		4
.L_209:
        /*03fc*/ 	.byte	0x04, 0x11
        /*03fe*/ 	.short	(.L_211 - .L_210)
	.align		4
.L_210:
        /*0400*/ 	.word	index@(_ZN7cutlass13device_kernelIN5flash11enable_sm90INS1_16FlashAttnFwdSm90INS1_25CollectiveMainloopFwdSm90ILi2EN4cute5tupleIJNS5_1CILi1EEES8_S8_EEENS6_IJNS7_ILi128EEENS7_ILi80EEENS7_ILi256EEEEEELi256ENS_6half_tEfNS_4arch4Sm90ELb0ELb0ELb1ELb1ELb1ELb1ELb0ELb1ELb1ELb1ELb0ELb0EEENS1_21CollectiveEpilogueFwdINS6_IJSA_SC_SB_EEES9_SE_SG_Li256ELb1ELb1ELb0ELb0EEENS1_36VarlenDynamicPersistentTileSchedulerILi128ELi80ELi256ELi128ELb0ELb1ELb1ELb0ELb1ELb1EEEEEEEEEvNT_6ParamsE)
        /*0404*/ 	.word	0x00000080


	//----- nvinfo : EIATTR_REGCOUNT
	.align		4
.L_211:
        /*0408*/ 	.byte	0x04, 0x2f
        /*040a*/ 	.short	(.L_213 - .L_212)
	.align		4
.L_212:
        /*040c*/ 	.word	index@(_ZN7cutlass13device_kernelIN5flash11enable_sm90INS1_16FlashAttnFwdSm90INS1_25CollectiveMainloopFwdSm90ILi2EN4cute5tupleIJNS5_1CILi1EEES8_S8_EEENS6_IJNS7_ILi128EEENS7_ILi80EEENS7_ILi256EEEEEELi256ENS_6half_tEfNS_4arch4Sm90ELb0ELb0ELb1ELb1ELb1ELb0ELb0ELb1ELb1ELb1ELb0ELb0EEENS1_21CollectiveEpilogueFwdINS6_IJSA_SC_SB_EEES9_SE_SG_Li256ELb1ELb1ELb0ELb0EEENS1_36VarlenDynamicPersistentTileSchedulerILi128ELi80ELi256ELi128ELb0ELb1ELb1ELb0ELb1ELb1EEEEEEEEEvNT_6ParamsE)
        /*0410*/ 	.word	0x000000a8


	//----- nvinfo : EIATTR_FRAME_SIZE
	.align		4
.L_213:
        /*0414*/ 	.byte	0x04, 0x11
        /*0416*/ 	.short	(.L_215 - .L_214)
	.align		4
.L_214:
        /*0418*/ 	.word	index@(_ZN7cutlass13device_kernelIN5flash11enable_sm90INS1_16FlashAttnFwdSm90INS1_25CollectiveMainloopFwdSm90ILi2EN4cute5tupleIJNS5_1CILi1EEES8_S8_EEENS6_IJNS7_ILi128EEENS7_ILi80EEENS7_ILi256EEEEEELi256ENS_6half_tEfNS_4arch4Sm90ELb0ELb0ELb1ELb1ELb1ELb0ELb0ELb1ELb1ELb1ELb0ELb0EEENS1_21CollectiveEpilogueFwdINS6_IJSA_SC_SB_EEES9_SE_SG_Li256ELb1ELb1ELb0ELb0EEENS1_36VarlenDynamicPersistentTileSchedulerILi128ELi80ELi256ELi128ELb0ELb1ELb1ELb0ELb1ELb1EEEEEEEEEvNT_6ParamsE)
        /*041c*/ 	.word	0x00000028


	//----- nvinfo : EIATTR_REGCOUNT
	.align		4
.L_215:
        /*0420*/ 	.byte	0x04, 0x2f
        /*0422*/ 	.short	(.L_217 - .L_216)
	.align		4
.L_216:
        /*0424*/ 	.word	index@(_ZN7cutlass13device_kernelIN5flash11enable_sm90INS1_16FlashAttnFwdSm90INS1_25CollectiveMainloopFwdSm90ILi2EN4cute5tupleIJNS5_1CILi1EEES8_S8_EEENS6_IJNS7_ILi128EEENS7_ILi80EEENS7_ILi256EEEEEELi256ENS_6half_tEfNS_4arch4Sm90ELb0ELb0ELb1ELb0ELb1ELb0ELb0ELb1ELb1ELb1ELb0ELb0EEENS1_21CollectiveEpilogueFwdINS6_IJSA_SC_SB_EEES9_SE_SG_Li256ELb0ELb1ELb0ELb0EEENS1_29StaticPersistentTileSchedulerILb0EEEEEEEEEvNT_6ParamsE)
        /*0428*/ 	.word	0x000000a8


	//----- nvinfo : EIATTR_FRAME_SIZE
	.align		4
.L_217:
        /*042c*/ 	.byte	0x04, 0x11
        /*042e*/ 	.short	(.L_219 - .L_218)
	.align		4
.L_218:
        /*0430*/ 	.word	index@(_ZN7cutlass13device_kernelIN5flash11enable_sm90INS1_16FlashAttnFwdSm90INS1_25CollectiveMainloopFwdSm90ILi2EN4cute5tupleIJNS5_1CILi1EEES8_S8_EEENS6_IJNS7_ILi128EEENS7_ILi80EEENS7_ILi256EEEEEELi256ENS_6half_tEfNS_4arch4Sm90ELb0ELb0ELb1ELb0ELb1ELb0ELb0ELb1ELb1ELb1ELb0ELb0EEENS1_21CollectiveEpilogueFwdINS6_IJSA_SC_SB_EEES9_SE_SG_Li256ELb0ELb1ELb0ELb0EEENS1_29StaticPersistentTileSchedulerILb0EEEEEEEEEvNT_6ParamsE)
        /*0434*/ 	.word	0x00000010


	//----- nvinfo : EIATTR_MIN_STACK_SIZE
	.align		4
.L_219:
        /*0438*/ 	.byte	0x04, 0x12
        /*043a*/ 	.short	(.L_221 - .L_220)
	.align		4
.L_220:
        /*043c*/ 	.word	index@(_ZN7cutlass13device_kernelIN5flash11enable_sm90INS1_16FlashAttnFwdSm90INS1_25CollectiveMainloopFwdSm90ILi2EN4cute5tupleIJNS5_1CILi1EEES8_S8_EEENS6_IJNS7_ILi128EEENS7_ILi80EEENS7_ILi256EEEEEELi256ENS_6half_tEfNS_4arch4Sm90ELb0ELb0ELb1ELb0ELb1ELb0ELb0ELb1ELb1ELb1ELb0ELb0EEENS1_21CollectiveEpilogueFwdINS6_IJSA_SC_SB_EEES9_SE_SG_Li256ELb0ELb1ELb0ELb0EEENS1_29StaticPersistentTileSchedulerILb0EEEEEEEEEvNT_6ParamsE)
        /*0440*/ 	.word	0x00000010


	//----- nvinfo : EIATTR_MIN_STACK_SIZE
	.align		4
.L_221:
        /*0444*/ 	.byte	0x04, 0x12
        /*0446*/ 	.short	(.L_223 - .L_222)
	.align		4
.L_222:
        /*0448*/ 	.word	index@(_ZN7cutlass13device_kernelIN5flash11enable_sm90INS1_16FlashAttnFwdSm90INS1_25CollectiveMainloopFwdSm90ILi2EN4cute5tupleIJNS5_1CILi1EEES8_S8_EEENS6_IJNS7_ILi128EEENS7_ILi80EEENS7_ILi256EEEEEELi256ENS_6half_tEfNS_4arch4Sm90ELb0ELb0ELb1ELb1ELb1ELb0ELb0ELb1ELb1ELb1ELb0ELb0EEENS1_21CollectiveEpilogueFwdINS6_IJSA_SC_SB_EEES9_SE_SG_Li256ELb1ELb1ELb0ELb0EEENS1_36VarlenDynamicPersistentTileSchedulerILi128ELi80ELi256ELi128ELb0ELb1ELb1ELb0ELb1ELb1EEEEEEEEEvNT_6ParamsE)
        /*044c*/ 	.word	0x00000028


	//----- nvinfo : EIATTR_MIN_STACK_SIZE
	.align		4
.L_223:
        /*0450*/ 	.byte	0x04, 0x12
        /*0452*/ 	.short	(.L_225 - .L_224)
	.align		4
.L_224:
        /*0454*/ 	.word	index@(_ZN7cutlass13device_kernelIN5flash11enable_sm90INS1_16FlashAttnFwdSm90INS1_25CollectiveMainloopFwdSm90ILi2EN4cute5tupleIJNS5_1CILi1EEES8_S8_EEENS6_IJNS7_ILi128EEENS7_ILi80EEENS7_ILi256EEEEEELi256ENS_6half_tEfNS_4arch4Sm90ELb0ELb0ELb1ELb1ELb1ELb1ELb0ELb1ELb1ELb1ELb0ELb0EEENS1_21CollectiveEpilogueFwdINS6_IJSA_SC_SB_EEES9_SE_SG_Li256ELb1ELb1ELb0ELb0EEENS1_36VarlenDynamicPersistentTileSchedulerILi128ELi80ELi256ELi128ELb0ELb1ELb1ELb0ELb1ELb1EEEEEEEEEvNT_6ParamsE)
        /*0458*/ 	.word	0x00000080


	//----- nvinfo : EIATTR_MIN_STACK_SIZE
	.align		4
.L_225:
        /*045c*/ 	.byte	0x04, 0x12
        /*045e*/ 	.short	(.L_227 - .L_226)
	.align		4
.L_226:
        /*0460*/ 	.word	index@(_ZN7cutlass13device_kernelIN5flash11enable_sm90INS1_16FlashAttnFwdSm90INS1_25CollectiveMainloopFwdSm90ILi2EN4cute5tupleIJNS5_1CILi1EEES8_S8_EEENS6_IJNS7_ILi128EEENS7_ILi64EEENS7_ILi256EEEEEELi256ENS_6half_tEfNS_4arch4Sm90ELb0ELb1ELb1ELb0ELb1ELb0ELb0ELb1ELb1ELb1ELb0ELb0EEENS1_21CollectiveEpilogueFwdINS6_IJSA_SC_SB_EEES9_SE_SG_Li256ELb0ELb1ELb0ELb0EEENS1_30DynamicPersistentTileSchedulerILi256ELi128ELb0ELb1ELb1EEEEEEEEEvNT_6ParamsE)
        /*0464*/ 	.word	0x00000008


	//----- nvinfo : EIATTR_MIN_STACK_SIZE
	.align		4
.L_227:
        /*0468*/ 	.byte	0x04, 0x12
        /*046a*/ 	.short	(.L_229 - .L_228)
	.align		4
.L_228:
        /*046c*/ 	.word	index@(_ZN7cutlass13device_kernelIN5flash11enable_sm90INS1_16FlashAttnFwdSm90INS1_25CollectiveMainloopFwdSm90ILi2EN4cute5tupleIJNS5_1CILi1EEES8_S8_EEENS6_IJNS7_ILi128EEENS7_ILi64EEENS7_ILi256EEEEEELi256ENS_6half_tEfNS_4arch4Sm90ELb0ELb1ELb1ELb1ELb1ELb0ELb0ELb1ELb1ELb1ELb0ELb0EEENS1_21CollectiveEpilogueFwdINS6_IJSA_SC_SB_EEES9_SE_SG_Li256ELb1ELb1ELb0ELb0EEENS1_36VarlenDynamicPersistentTileSchedulerILi128ELi64ELi256ELi128ELb0ELb1ELb1ELb1ELb0ELb1EEEEEEEEEvNT_6ParamsE)
        /*0470*/ 	.word	0x00000028


	//----- nvinfo : EIATTR_MIN_STACK_SIZE
	.align		4
.L_229:
        /*0474*/ 	.byte	0x04, 0x12
        /*0476*/ 	.short	(.L_231 - .L_230)
	.align		4
.L_230:
        /*0478*/ 	.word	index@(_ZN7cutlass13device_kernelIN5flash11enable_sm90INS1_16FlashAttnFwdSm90INS1_25CollectiveMainloopFwdSm90ILi2EN4cute5tupleIJNS5_1CILi1EEES8_S8_EEENS6_IJNS7_ILi128EEENS7_ILi64EEENS7_ILi256EEEEEELi256ENS_6half_tEfNS_4arch4Sm90ELb0ELb1ELb1ELb1ELb1ELb1ELb0ELb1ELb1ELb1ELb0ELb0EEENS1_21CollectiveEpilogueFwdINS6_IJSA_SC_SB_EEES9_SE_SG_Li256ELb1ELb1ELb0ELb0EEENS1_36VarlenDynamicPersistentTileSchedulerILi128ELi64ELi256ELi128ELb0ELb1ELb1ELb1ELb0ELb1EEEEEEEEEvNT_6ParamsE)
        /*047c*/ 	.word	0x000000d8


	//----- nvinfo : EIATTR_MIN_STACK_SIZE
	.align		4
.L_231:
        /*0480*/ 	.byte	0x04, 0x12
        /*0482*/ 	.short	(.L_233 - .L_232)
	.align		4
.L_232:
        /*0484*/ 	.word	index@(_ZN7cutlass13device_kernelIN5flash11enable_sm90INS1_16FlashAttnFwdSm90INS1_25CollectiveMainloopFwdSm90ILi2EN4cute5tupleIJNS5_1CILi1EEES8_S8_EEENS6_IJNS7_ILi128EEENS7_ILi80EEENS7_ILi256EEEEEELi256ENS_6half_tEfNS_4arch4Sm90ELb1ELb0ELb1ELb0ELb1ELb0ELb0ELb1ELb1ELb1ELb0ELb0EEENS1_21CollectiveEpilogueFwdINS6_IJSA_SC_SB_EEES9_SE_SG_Li256ELb0ELb1ELb0ELb0EEENS1_30DynamicPersistentTileSchedulerILi256ELi128ELb0ELb1ELb1EEEEEEEEEvNT_6ParamsE)
        /*0488*/ 	.word	0x00000008


	//----- nvinfo : EIATTR_MIN_STACK_SIZE
	.align		4
.L_233:
        /*048c*/ 	.byte	0x04, 0x12
        /*048e*/ 	.short	(.L_235 - .L_234)
	.align		4
.L_234:
        /*0490*/ 	.word	index@(_ZN7cutlass13device_kernelIN5flash11enable_sm90INS1_16FlashAttnFwdSm90INS1_25CollectiveMainloopFwdSm90ILi2EN4cute5tupleIJNS5_1CILi1EEES8_S8_EEENS6_IJNS7_ILi128EEENS7_ILi80EEENS7_ILi256EEEEEELi256ENS_6half_tEfNS_4arch4Sm90ELb1ELb0ELb1ELb1ELb1ELb0ELb0ELb1ELb1ELb1ELb0ELb0EEENS1_21CollectiveEpilogueFwdINS6_IJSA_SC_SB_EEES9_SE_SG_Li256ELb1ELb1ELb0ELb0EEENS1_36VarlenDynamicPersistentTileSchedulerILi128ELi80ELi256ELi128ELb0ELb1ELb1ELb1ELb1ELb1EEEEEEEEEvNT_6ParamsE)
        /*0494*/ 	.word	0x00000030


	//----- nvinfo : EIATTR_MIN_STACK_SIZE
	.align		4
.L_235:
        /*0498*/ 	.byte	0x04, 0x12
        /*049a*/ 	.short	(.L_237 - .L_236)
	.align		4
.L_236:
        /*049c*/ 	.word	index@(_ZN7cutlass13device_kernelIN5flash11enable_sm90INS1_16FlashAttnFwdSm90INS1_25CollectiveMainloopFwdSm90ILi2EN4cute5tupleIJNS5_1CILi1EEES8_S8_EEENS6_IJNS7_ILi128EEENS7_ILi80EEENS7_ILi256EEEEEELi256ENS_6half_tEfNS_4arch4Sm90ELb1ELb0ELb1ELb1ELb1ELb1ELb0ELb1ELb1ELb1ELb0ELb0EEENS1_21CollectiveEpilogueFwdINS6_IJSA_SC_SB_EEES9_SE_SG_Li256ELb1ELb1ELb0ELb0EEENS1_36VarlenDynamicPersistentTileSchedulerILi128ELi80ELi256ELi128ELb0ELb1ELb1ELb1ELb1ELb1EEEEEEEEEvNT_6ParamsE)
        /*04a0*/ 	.word	0x00000098


	//----- nvinfo : EIATTR_MIN_STACK_SIZE
	.align		4
.L_237:
        /*04a4*/ 	.byte	0x04, 0x12
        /*04a6*/ 	.short	(.L_239 - .L_238)
	.align		4
.L_238:
        /*04a8*/ 	.word	index@(_ZN7cutlass13device_kernelIN5flash11enable_sm90INS1_16FlashAttnFwdSm90INS1_25CollectiveMainloopFwdSm90ILi2EN4cute5tupleIJNS5_1CILi1EEES8_S8_EEENS6_IJNS7_ILi128EEENS7_ILi96EEENS7_ILi192EEEEEELi192ENS_6half_tEfNS_4arch4Sm90ELb0ELb0ELb1ELb0ELb1ELb0ELb0ELb1ELb1ELb1ELb0ELb0EEENS1_21CollectiveEpilogueFwdINS6_IJSA_SC_SB_EEES9_SE_SG_Li256ELb0ELb1ELb0ELb0EEENS1_29StaticPersistentTileSchedulerILb0EEEEEEEEEvNT_6ParamsE)
        /*04ac*/ 	.word	0x00000008


	//----- nvinfo : EIATTR_MIN_STACK_SIZE
	.align		4
.L_239:
        /*04b0*/ 	.byte	0x04, 0x12
        /*04b2*/ 	.short	(.L_241 - .L_240)
	.align		4
.L_240:
        /*04b4*/ 	.word	index@(_ZN7cutlass13device_kernelIN5flash11enable_sm90INS1_16FlashAttnFwdSm90INS1_25CollectiveMainloopFwdSm90ILi2EN4cute5tupleIJNS5_1CILi1EEES8_S8_EEENS6_IJNS7_ILi128EEENS7_ILi96EEENS7_ILi192EEEEEELi192ENS_6half_tEfNS_4arch4Sm90ELb0ELb0ELb1ELb1ELb1ELb0ELb0ELb1ELb1ELb1ELb0ELb0EEENS1_21CollectiveEpilogueFwdINS6_IJSA_SC_SB_EEES9_SE_SG_Li256ELb1ELb1ELb0ELb0EEENS1_36VarlenDynamicPersistentTileSchedulerILi128ELi96ELi256ELi128ELb0ELb1ELb1ELb0ELb1ELb1EEEEEEEEEvNT_6ParamsE)
        /*04b8*/ 	.word	0x00000030


	//----- nvinfo : EIATTR_MIN_STACK_SIZE
	.align		4
.L_241:
        /*04bc*/ 	.byte	0x04, 0x12
        /*04be*/ 	.short	(.L_243 - .L_242)
	.align		4
.L_242:
        /*04c0*/ 	.word	index@(_ZN7cutlass13device_kernelIN5flash11enable_sm90INS1_16FlashAttnFwdSm90INS1_25CollectiveMainloopFwdSm90ILi2EN4cute5tupleIJNS5_1CILi1EEES8_S8_EEENS6_IJNS7_ILi128EEENS7_ILi96EEENS7_ILi192EEEEEELi192ENS_6half_tEfNS_4arch4Sm90ELb0ELb0ELb1ELb1ELb1ELb1ELb0ELb1ELb1ELb1ELb0ELb0EEENS1_21CollectiveEpilogueFwdINS6_IJSA_SC_SB_EEES9_SE_SG_Li256ELb1ELb1ELb0ELb0EEENS1_36VarlenDynamicPersistentTileSchedulerILi128ELi96ELi256ELi128ELb0ELb1ELb1ELb0ELb1ELb1EEEEEEEEEvNT_6ParamsE)
        /*04c4*/ 	.word	0x00000098


	//----- nvinfo : EIATTR_MIN_STACK_SIZE
	.align		4
.L_243:
        /*04c8*/ 	.byte	0x04, 0x12
        /*04ca*/ 	.short	(.L_245 - .L_244)
	.align		4
.L_244:
        /*04cc*/ 	.word	index@(_ZN7cutlass13device_kernelIN5flash11enable_sm90INS1_16FlashAttnFwdSm90INS1_25CollectiveMainloopFwdSm90ILi2EN4cute5tupleIJNS5_1CILi1EEES8_S8_EEENS6_IJNS7_ILi128EEENS7_ILi96EEENS7_ILi192EEEEEELi192ENS_6half_tEfNS_4arch4Sm90ELb0ELb1ELb1ELb0ELb1ELb0ELb0ELb1ELb1ELb1ELb0ELb0EEENS1_21CollectiveEpilogueFwdINS6_IJSA_SC_SB_EEES9_SE_SG_Li256ELb0ELb1ELb0ELb0EEENS1_30DynamicPersistentTileSchedulerILi256ELi128ELb0ELb1ELb1EEEEEEEEEvNT_6ParamsE)
        /*04d0*/ 	.word	0x00000008


	//----- nvinfo : EIATTR_MIN_STACK_SIZE
	.align		4
.L_245:
        /*04d4*/ 	.byte	0x04, 0x12
        /*04d6*/ 	.short	(.L_247 - .L_246)
	.align		4
.L_246:
        /*04d8*/ 	.word	index@(_ZN7cutlass13device_kernelIN5flash11enable_sm90INS1_16FlashAttnFwdSm90INS1_25CollectiveMainloopFwdSm90ILi2EN4cute5tupleIJNS5_1CILi1EEES8_S8_EEENS6_IJNS7_ILi128EEENS7_ILi96EEENS7_ILi192EEEEEELi192ENS_6half_tEfNS_4arch4Sm90ELb0ELb1ELb1ELb1ELb1ELb0ELb0ELb1ELb1ELb1ELb0ELb0EEENS1_21CollectiveEpilogueFwdINS6_IJSA_SC_SB_EEES9_SE_SG_Li256ELb1ELb1ELb0ELb0EEENS1_36VarlenDynamicPersistentTileSchedulerILi128ELi96ELi256ELi128ELb0ELb1ELb1ELb1ELb0ELb1EEEEEEEEEvNT_6ParamsE)
        /*04dc*/ 	.word	0x00000030


	//----- nvinfo : EIATTR_MIN_STACK_SIZE
	.align		4
.L_247:
        /*04e0*/ 	.byte	0x04, 0x12
        /*04e2*/ 	.short	(.L_249 - .L_248)
	.align		4
.L_248:
        /*04e4*/ 	.word	index@(_ZN7cutlass13device_kernelIN5flash11enable_sm90INS1_16FlashAttnFwdSm90INS1_25CollectiveMainloopFwdSm90ILi2EN4cute5tupleIJNS5_1CILi1EEES8_S8_EEENS6_IJNS7_ILi128EEENS7_ILi96EEENS7_ILi192EEEEEELi192ENS_6half_tEfNS_4arch4Sm90ELb0ELb1ELb1ELb1ELb1ELb1ELb0ELb1ELb1ELb1ELb0ELb0EEENS1_21CollectiveEpilogueFwdINS6_IJSA_SC_SB_EEES9_SE_SG_Li256ELb1ELb1ELb0ELb0EEENS1_36VarlenDynamicPersistentTileSchedulerILi128ELi96ELi256ELi128ELb0ELb1ELb1ELb1ELb0ELb1EEEEEEEEEvNT_6ParamsE)
        /*04e8*/ 	.word	0x00000090


	//----- nvinfo : EIATTR_MIN_STACK_SIZE
	.align		4
.L_249:
        /*04ec*/ 	.byte	0x04, 0x12
        /*04ee*/ 	.short	(.L_251 - .L_250)
	.align		4
.L_250:
        /*04f0*/ 	.word	index@(_ZN7cutlass13device_kernelIN5flash11enable_sm90INS1_16FlashAttnFwdSm90INS1_25CollectiveMainloopFwdSm90ILi2EN4cute5tupleIJNS5_1CILi1EEES8_S8_EEENS6_IJNS7_ILi128EEENS7_ILi96EEENS7_ILi192EEEEEELi192ENS_6half_tEfNS_4arch4Sm90ELb1ELb0ELb1ELb0ELb1ELb0ELb0ELb1ELb1ELb1ELb0ELb0EEENS1_21CollectiveEpilogueFwdINS6_IJSA_SC_SB_EEES9_SE_SG_Li256ELb0ELb1ELb0ELb0EEENS1_30DynamicPersistentTileSchedulerILi256ELi128ELb0ELb1ELb1EEEEEEEEEvNT_6ParamsE)
        /*04f4*/ 	.word	0x00000008


	//----- nvinfo : EIATTR_MIN_STACK_SIZE
	.align		4
.L_251:
        /*04f8*/ 	.byte	0x04, 0x12
        /*04fa*/ 	.short	(.L_253 - .L_252)
	.align		4
.L_252:
        /*04fc*/ 	.word	index@(_ZN7cutlass13device_kernelIN5flash11enable_sm90INS1_16FlashAttnFwdSm90INS1_25CollectiveMainloopFwdSm90ILi2EN4cute5tupleIJNS5_1CILi1EEES8_S8_EEENS6_IJNS7_ILi128EEENS7_ILi96EEENS7_ILi192EEEEEELi192ENS_6half_tEfNS_4arch4Sm90ELb1ELb0ELb1ELb1ELb1ELb0ELb0ELb1ELb1ELb1ELb0ELb0EEENS1_21CollectiveEpilogueFwdINS6_IJSA_SC_SB_EEES9_SE_SG_Li256ELb1ELb1ELb0ELb0EEENS1_36VarlenDynamicPersistentTileSchedulerILi128ELi96ELi256ELi128ELb0ELb1ELb1ELb1ELb1ELb1EEEEEEEEEvNT_6ParamsE)
        /*0500*/ 	.word	0x00000030


	//----- nvinfo : EIATTR_MIN_STACK_SIZE
	.align		4
.L_253:
        /*0504*/ 	.byte	0x04, 0x12
        /*0506*/ 	.short	(.L_255 - .L_254)
	.align		4
.L_254:
        /*0508*/ 	.word	index@(_ZN7cutlass13device_kernelIN5flash11enable_sm90INS1_16FlashAttnFwdSm90INS1_25CollectiveMainloopFwdSm90ILi2EN4cute5tupleIJNS5_1CILi1EEES8_S8_EEENS6_IJNS7_ILi128EEENS7_ILi96EEENS7_ILi192EEEEEELi192ENS_6half_tEfNS_4arch4Sm90ELb1ELb0ELb1ELb1ELb1ELb1ELb0ELb1ELb1ELb1ELb0ELb0EEENS1_21CollectiveEpilogueFwdINS6_IJSA_SC_SB_EEES9_SE_SG_Li256ELb1ELb1ELb0ELb0EEENS1_36VarlenDynamicPersistentTileSchedulerILi128ELi96ELi256ELi128ELb0ELb1ELb1ELb1ELb1ELb1EEEEEEEEEvNT_6ParamsE)
        /*050c*/ 	.word	0x00000098


	//----- nvinfo : EIATTR_MIN_STACK_SIZE
	.align		4
.L_255:
        /*0510*/ 	.byte	0x04, 0x12
        /*0512*/ 	.short	(.L_257 - .L_256)
	.align		4
.L_256:
        /*0514*/ 	.word	index@(_ZN7cutlass13device_kernelIN5flash11enable_sm90INS1_16FlashAttnFwdSm90INS1_25CollectiveMainloopFwdSm90ILi2EN4cute5tupleIJNS5_1CILi1EEES8_S8_EEENS6_IJNS7_ILi128EEESA_SA_EEELi128ENS_6half_tEfNS_4arch4Sm90ELb0ELb0ELb1ELb0ELb1ELb0ELb0ELb1ELb1ELb1ELb0ELb0EEENS1_21CollectiveEpilogueFwdISB_S9_SC_SE_Li256ELb0ELb1ELb0ELb0EEENS1_29StaticPersistentTileSchedulerILb0EEEEEEEEEvNT_6ParamsE)
        /*0518*/ 	.word	0x00000000


	//----- nvinfo : EIATTR_MIN_STACK_SIZE
	.align		4
.L_257:
        /*051c*/ 	.byte	0x04, 0x12
        /*051e*/ 	.short	(.L_259 - .L_258)
	.align		4
.L_258:
        /*0520*/ 	.word	index@(_ZN7cutlass13device_kernelIN5flash11enable_sm90INS1_16FlashAttnFwdSm90INS1_25CollectiveMainloopFwdSm90ILi2EN4cute5tupleIJNS5_1CILi1EEES8_S8_EEENS6_IJNS7_ILi128EEESA_SA_EEELi128ENS_6half_tEfNS_4arch4Sm90ELb0ELb0ELb1ELb1ELb1ELb0ELb0ELb1ELb1ELb1ELb0ELb0EEENS1_21CollectiveEpilogueFwdISB_S9_SC_SE_Li256ELb1ELb1ELb0ELb0EEENS1_36VarlenDynamicPersistentTileSchedulerILi128ELi128ELi256ELi128ELb0ELb1ELb1ELb0ELb1ELb1EEEEEEEEEvNT_6ParamsE)
        /*0524*/ 	.word	0x00000020


	//----- nvinfo : EIATTR_MIN_STACK_SIZE
	.align		4
.L_259:
        /*0528*/ 	.byte	0x04, 0x12
        /*052a*/ 	.short	(.L_261 - .L_260)
	.align		4
.L_260:
        /*052c*/ 	.word	index@(_ZN7cutlass13device_kernelIN5flash11enable_sm90INS1_16FlashAttnFwdSm90INS1_25CollectiveMainloopFwdSm90ILi2EN4cute5tupleIJNS5_1CILi1EEES8_S8_EEENS6_IJNS7_ILi128EEESA_SA_EEELi128ENS_6half_tEfNS_4arch4Sm90ELb0ELb0ELb1ELb1ELb1ELb1ELb0ELb1ELb1ELb1ELb0ELb0EEENS1_21CollectiveEpilogueFwdISB_S9_SC_SE_Li256ELb1ELb1ELb0ELb0EEENS1_36VarlenDynamicPersistentTileSchedulerILi128ELi128ELi256ELi128ELb0ELb1ELb1ELb0ELb1ELb1EEEEEEEEEvNT_6ParamsE)
        /*0530*/ 	.word	0x00000030


	//----- nvinfo : EIATTR_MIN_STACK_SIZE
	.align		4
.L_261:
        /*0534*/ 	.byte	0x04, 0x12
        /*0536*/ 	.short	(.L_263 - .L_262)
	.align		4
.L_262:
        /*0538*/ 	.word	index@(_ZN7cutlass13device_kernelIN5flash11enable_sm90INS1_16FlashAttnFwdSm90INS1_25CollectiveMainloopFwdSm90ILi2EN4cute5tupleIJNS5_1CILi1EEES8_S8_EEENS6_IJNS7_ILi128EEESA_SA_EEELi128ENS_6half_tEfNS_4arch4Sm90ELb0ELb1ELb1ELb0ELb1ELb0ELb0ELb1ELb1ELb1ELb0ELb0EEENS1_21CollectiveEpilogueFwdISB_S9_SC_SE_Li256ELb0ELb1ELb0ELb0EEENS1_30DynamicPersistentTileSchedulerILi256ELi128ELb0ELb1ELb1EEEEEEEEEvNT_6ParamsE)
        /*053c*/ 	.word	0x00000000


	//----- nvinfo : EIATTR_MIN_STACK_SIZE
	.align		4
.L_263:
        /*0540*/ 	.byte	0x04, 0x12
        /*0542*/ 	.short	(.L_265 - .L_264)
	.align		4
.L_264:
        /*0544*/ 	.word	index@(_ZN7cutlass13device_kernelIN5flash11enable_sm90INS1_16FlashAttnFwdSm90INS1_25CollectiveMainloopFwdSm90ILi2EN4cute5tupleIJNS5_1CILi1EEES8_S8_EEENS6_IJNS7_ILi128EEESA_SA_EEELi128ENS_6half_tEfNS_4arch4Sm90ELb0ELb1ELb1ELb1ELb1ELb0ELb0ELb1ELb1ELb1ELb0ELb0EEENS1_21CollectiveEpilogueFwdISB_S9_SC_SE_Li256ELb1ELb1ELb0ELb0EEENS1_36VarlenDynamicPersistentTileSchedulerILi128ELi128ELi256ELi128ELb0ELb1ELb1ELb1ELb0ELb1EEEEEEEEEvNT_6ParamsE)
        /*0548*/ 	.word	0x00000020


	//----- nvinfo : EIATTR_MIN_STACK_SIZE
	.align		4
.L_265:
        /*054c*/ 	.byte	0x04, 0x12
        /*054e*/ 	.short	(.L_267 - .L_266)
	.align		4
.L_266:
        /*0550*/ 	.word	index@(_ZN7cutlass13device_kernelIN5flash11enable_sm90INS1_16FlashAttnFwdSm90INS1_25CollectiveMainloopFwdSm90ILi2EN4cute5tupleIJNS5_1CILi1EEES8_S8_EEENS6_IJNS7_ILi128EEESA_SA_EEELi128ENS_6half_tEfNS_4arch4Sm90ELb0ELb1ELb1ELb1ELb1ELb1ELb0ELb1ELb1ELb1ELb0ELb0EEENS1_21CollectiveEpilogueFwdISB_S9_SC_SE_Li256ELb1ELb1ELb0ELb0EEENS1_36VarlenDynamicPersistentTileSchedulerILi128ELi128ELi256ELi128ELb0ELb1ELb1ELb1ELb0ELb1EEEEEEEEEvNT_6ParamsE)
        /*0554*/ 	.word	0x00000030


	//----- nvinfo : EIATTR_MIN_STACK_SIZE
	.align		4
.L_267:
        /*0558*/ 	.byte	0x04, 0x12
        /*055a*/ 	.short	(.L_269 - .L_268)
	.align		4
.L_268:
        /*055c*/ 	.word	index@(_ZN7cutlass13device_kernelIN5flash11enable_sm90INS1_16FlashAttnFwdSm90INS1_25CollectiveMainloopFwdSm90ILi2EN4cute5tupleIJNS5_1CILi1EEES8_S8_EEENS6_IJNS7_ILi128EEESA_SA_EEELi128ENS_6half_tEfNS_4arch4Sm90ELb1ELb0ELb1ELb0ELb1ELb0ELb0ELb1ELb1ELb1ELb0ELb0EEENS1_21CollectiveEpilogueFwdISB_S9_SC_SE_Li256ELb0ELb1ELb0ELb0EEENS1_30DynamicPersistentTileSchedulerILi256ELi128ELb0ELb1ELb1EEEEEEEEEvNT_6ParamsE)
        /*0560*/ 	.word	0x00000000


	//----- nvinfo : EIATTR_MIN_STACK_SIZE
	.align		4
.L_269:
        /*0564*/ 	.byte	0x04, 0x12
        /*0566*/ 	.short	(.L_271 - .L_270)
	.align		4
.L_270:
        /*0568*/ 	.word	index@(_ZN7cutlass13device_kernelIN5flash11enable_sm90INS1_16FlashAttnFwdSm90INS1_25CollectiveMainloopFwdSm90ILi2EN4cute5tupleIJNS5_1CILi1EEES8_S8_EEENS6_IJNS7_ILi128EEESA_SA_EEELi128ENS_6half_tEfNS_4arch4Sm90ELb1ELb0ELb1ELb1ELb1ELb0ELb0ELb1ELb1ELb1ELb0ELb0EEENS1_21CollectiveEpilogueFwdISB_S9_SC_SE_Li256ELb1ELb1ELb0ELb0EEENS1_36VarlenDynamicPersistentTileSchedulerILi128ELi128ELi256ELi128ELb0ELb1ELb1ELb1ELb1ELb1EEEEEEEEEvNT_6ParamsE)
        /*056c*/ 	.word	0x00000020


	//----- nvinfo : EIATTR_MIN_STACK_SIZE
	.align		4
.L_271:
        /*0570*/ 	.byte	0x04, 0x12
        /*0572*/ 	.short	(.L_273 - .L_272)
	.align		4
.L_272:
        /*0574*/ 	.word	index@(_ZN7cutlass13device_kernelIN5flash11enable_sm90INS1_16FlashAttnFwdSm90INS1_25CollectiveMainloopFwdSm90ILi2EN4cute5tupleIJNS5_1CILi1EEES8_S8_EEENS6_IJNS7_ILi128EEESA_SA_EEELi128ENS_6half_tEfNS_4arch4Sm90ELb1ELb0ELb1ELb1ELb1ELb1ELb0ELb1ELb1ELb1ELb0ELb0EEENS1_21CollectiveEpilogueFwdISB_S9_SC_SE_Li256ELb1ELb1ELb0ELb0EEENS1_36VarlenDynamicPersistentTileSchedulerILi128ELi128ELi256ELi128ELb0ELb1ELb1ELb1ELb1ELb1EEEEEEEEEvNT_6ParamsE)
        /*0578*/ 	.word	0x00000028


	//----- nvinfo : EIATTR_MIN_STACK_SIZE
	.align		4
.L_273:
        /*057c*/ 	.byte	0x04, 0x12
        /*057e*/ 	.short	(.L_275 - .L_274)
	.align		4
.L_274:
        /*0580*/ 	.word	index@(_ZN7cutlass13device_kernelIN5flash11enable_sm90INS1_16FlashAttnFwdSm90INS1_25CollectiveMainloopFwdSm90ILi2EN4cute5tupleIJNS5_1CILi1EEES8_S8_EEENS6_IJNS7_ILi192EEENS7_ILi128EEENS7_ILi96EEEEEELi96ENS_6half_tEfNS_4arch4Sm90ELb0ELb0ELb1ELb0ELb1ELb0ELb0ELb0ELb1ELb1ELb0ELb0EEENS1_21CollectiveEpilogueFwdINS6_IJSA_SC_SB_EEES9_SE_SG_Li384ELb0ELb1ELb0ELb0EEENS1_29StaticPersistentTileSchedulerILb0EEEEEEEEEvNT_6ParamsE)
        /*0584*/ 	.word	0x00000018


	//----- nvinfo : EIATTR_MIN_STACK_SIZE
	.align		4
.L_275:
        /*0588*/ 	.byte	0x04, 0x12
        /*058a*/ 	.short	(.L_277 - .L_276)
	.align		4
.L_276:
        /*058c*/ 	.word	index@(_ZN7cutlass13device_kernelIN5flash11enable_sm90INS1_16FlashAttnFwdSm90INS1_25CollectiveMainloopFwdSm90ILi2EN4cute5tupleIJNS5_1CILi1EEES8_S8_EEENS6_IJNS7_ILi192EEENS7_ILi128EEENS7_ILi96EEEEEELi96ENS_6half_tEfNS_4arch4Sm90ELb0ELb0ELb1ELb1ELb1ELb0ELb0ELb0ELb1ELb1ELb0ELb0EEENS1_21CollectiveEpilogueFwdINS6_IJSA_SC_SB_EEES9_SE_SG_Li384ELb1ELb1ELb0ELb0EEENS1_36VarlenDynamicPersistentTileSchedulerILi192ELi128ELi384ELi128ELb0ELb1ELb1ELb0ELb1ELb1EEEEEEEEEvNT_6ParamsE)
        /*0590*/ 	.word	0x00000040


	//----- nvinfo : EIATTR_MIN_STACK_SIZE
	.align		4
.L_277:
        /*0594*/ 	.byte	0x04, 0x12
        /*0596*/ 	.short	(.L_279 - .L_278)
	.align		4
.L_278:
        /*0598*/ 	.word	index@(_ZN7cutlass13device_kernelIN5flash11enable_sm90INS1_16FlashAttnFwdSm90INS1_25CollectiveMainloopFwdSm90ILi2EN4cute5tupleIJNS5_1CILi1EEES8_S8_EEENS6_IJNS7_ILi192EEENS7_ILi128EEENS7_ILi96EEEEEELi96ENS_6half_tEfNS_4arch4Sm90ELb0ELb0ELb1ELb1ELb1ELb1ELb0ELb0ELb1ELb1ELb0ELb0EEENS1_21CollectiveEpilogueFwdINS6_IJSA_SC_SB_EEES9_SE_SG_Li384ELb1ELb1ELb0ELb0EEENS1_36VarlenDynamicPersistentTileSchedulerILi192ELi128ELi384ELi128ELb0ELb1ELb1ELb0ELb1ELb1EEEEEEEEEvNT_6ParamsE)
        /*059c*/ 	.word	0x000000c8


	//----- nvinfo : EIATTR_MIN_STACK_SIZE
	.align		4
.L_279:
        /*05a0*/ 	.byte	0x04, 0x12
        /*05a2*/ 	.short	(.L_281 - .L_280)
	.align		4
.L_280:
        /*05a4*/ 	.word	index@(_ZN7cutlass13device_kernelIN5flash11enable_sm90INS1_16FlashAttnFwdSm90INS1_25CollectiveMainloopFwdSm90ILi2EN4cute5tupleIJNS5_1CILi1EEES8_S8_EEENS6_IJNS7_ILi192EEENS7_ILi128EEENS7_ILi96EEEEEELi96ENS_6half_tEfNS_4arch4Sm90ELb0ELb1ELb1ELb0ELb1ELb0ELb0ELb0ELb1ELb1ELb0ELb0EEENS1_21CollectiveEpilogueFwdINS6_IJSA_SC_SB_EEES9_SE_SG_Li384ELb0ELb1ELb0ELb0EEENS1_30DynamicPersistentTileSchedulerILi384ELi128ELb0ELb1ELb1EEEEEEEEEvNT_6ParamsE)
        /*05a8*/ 	.word	0x00000018


	//----- nvinfo : EIATTR_MIN_STACK_SIZE
	.align		4
.L_281:
        /*05ac*/ 	.byte	0x04, 0x12
        /*05ae*/ 	.short	(.L_283 - .L_282)
	.align		4
.L_282:
        /*05b0*/ 	.word	index@(_ZN7cutlass13device_kernelIN5flash11enable_sm90INS1_16FlashAttnFwdSm90INS1_25CollectiveMainloopFwdSm90ILi2EN4cute5tupleIJNS5_1CILi1EEES8_S8_EEENS6_IJNS7_ILi192EEENS7_ILi128EEENS7_ILi96EEEEEELi96ENS_6half_tEfNS_4arch4Sm90ELb0ELb1ELb1ELb1ELb1ELb0ELb0ELb0ELb1ELb1ELb0ELb0EEENS1_21CollectiveEpilogueFwdINS6_IJSA_SC_SB_EEES9_SE_SG_Li384ELb1ELb1ELb0ELb0EEENS1_36VarlenDynamicPersistentTileSchedulerILi192ELi128ELi384ELi128ELb0ELb1ELb1ELb1ELb0ELb1EEEEEEEEEvNT_6ParamsE)
        /*05b4*/ 	.word	0x00000030


	//----- nvinfo : EIATTR_MIN_STACK_SIZE
	.align		4
.L_283:
        /*05b8*/ 	.byte	0x04, 0x12
        /*05ba*/ 	.short	(.L_285 - .L_284)
	.align		4
.L_284:
        /*05bc*/ 	.word	index@(_ZN7cutlass13device_kernelIN5flash11enable_sm90INS1_16FlashAttnFwdSm90INS1_25CollectiveMainloopFwdSm90ILi2EN4cute5tupleIJNS5_1CILi1EEES8_S8_EEENS6_IJNS7_ILi192EEENS7_ILi128EEENS7_ILi96EEEEEELi96ENS_6half_tEfNS_4arch4Sm90ELb0ELb1ELb1ELb1ELb1ELb1ELb0ELb0ELb1ELb1ELb0ELb0EEENS1_21CollectiveEpilogueFwdINS6_IJSA_SC_SB_EEES9_SE_SG_Li384ELb1ELb1ELb0ELb0EEENS1_36VarlenDynamicPersistentTileSchedulerILi192ELi128ELi384ELi128ELb0ELb1ELb1ELb1ELb0ELb1EEEEEEEEEvNT_6ParamsE)
        /*05c0*/ 	.word	0x000000b0


	//----- nvinfo : EIATTR_MIN_STACK_SIZE
	.align		4
.L_285:
        /*05c4*/ 	.byte	0x04, 0x12
        /*05c6*/ 	.short	(.L_287 - .L_286)
	.align		4
.L_286:
        /*05c8*/ 	.word	index@(_ZN7cutlass13device_kernelIN5flash11enable_sm90INS1_16FlashAttnFwdSm90INS1_25CollectiveMainloopFwdSm90ILi2EN4cute5tupleIJNS5_1CILi1EEES8_S8_EEENS6_IJNS7_ILi192EEENS7_ILi128EEENS7_ILi96EEEEEELi96ENS_6half_tEfNS_4arch4Sm90ELb1ELb0ELb1ELb0ELb1ELb0ELb0ELb0ELb1ELb1ELb0ELb0EEENS1_21CollectiveEpilogueFwdINS6_IJSA_SC_SB_EEES9_SE_SG_Li384ELb0ELb1ELb0ELb0EEENS1_30DynamicPersistentTileSchedulerILi384ELi128ELb0ELb1ELb1EEEEEEEEEvNT_6ParamsE)
        /*05cc*/ 	.word	0x00000018


	//----- nvinfo : EIATTR_MIN_STACK_SIZE
	.align		4
.L_287:
        /*05d0*/ 	.byte	0x04, 0x12
        /*05d2*/ 	.short	(.L_289 - .L_288)
	.align		4
.L_288:
        /*05d4*/ 	.word	index@(_ZN7cutlass13device_kernelIN5flash11enable_sm90INS1_16FlashAttnFwdSm90INS1_25CollectiveMainloopFwdSm90ILi2EN4cute5tupleIJNS5_1CILi1EEES8_S8_EEENS6_IJNS7_ILi192EEENS7_ILi128EEENS7_ILi96EEEEEELi96ENS_6half_tEfNS_4arch4Sm90ELb1ELb0ELb1ELb1ELb1ELb0ELb0ELb0ELb1ELb1ELb0ELb0EEENS1_21CollectiveEpilogueFwdINS6_IJSA_SC_SB_EEES9_SE_SG_Li384ELb1ELb1ELb0ELb0EEENS1_36VarlenDynamicPersistentTileSchedulerILi192ELi128ELi384ELi128ELb0ELb1ELb1ELb1ELb1ELb1EEEEEEEEEvNT_6ParamsE)
        /*05d8*/ 	.word	0x00000040


	//----- nvinfo : EIATTR_MIN_STACK_SIZE
	.align		4
.L_289:
        /*05dc*/ 	.byte	0x04, 0x12
        /*05de*/ 	.short	(.L_291 - .L_290)
	.align		4
.L_290:
        /*05e0*/ 	.word	index@(_ZN7cutlass13device_kernelIN5flash11enable_sm90INS1_16FlashAttnFwdSm90INS1_25CollectiveMainloopFwdSm90ILi2EN4cute5tupleIJNS5_1CILi1EEES8_S8_EEENS6_IJNS7_ILi192EEENS7_ILi128EEENS7_ILi96EEEEEELi96ENS_6half_tEfNS_4arch4Sm90ELb1ELb0ELb1ELb1ELb1ELb1ELb0ELb0ELb1ELb1ELb0ELb0EEENS1_21CollectiveEpilogueFwdINS6_IJSA_SC_SB_EEES9_SE_SG_Li384ELb1ELb1ELb0ELb0EEENS1_36VarlenDynamicPersistentTileSchedulerILi192ELi128ELi384ELi128ELb0ELb1ELb1ELb1ELb1ELb1EEEEEEEEEvNT_6ParamsE)
        /*05e4*/ 	.word	0x000000b8


	//----- nvinfo : EIATTR_MIN_STACK_SIZE
	.align		4
.L_291:
        /*05e8*/ 	.byte	0x04, 0x12
        /*05ea*/ 	.short	(.L_293 - .L_292)
	.align		4
.L_292:
        /*05ec*/ 	.word	index@(_ZN7cutlass13device_kernelIN5flash11enable_sm90INS1_16FlashAttnFwdSm90INS1_25CollectiveMainloopFwdSm90ILi2EN4cute5tupleIJNS5_1CILi1EEES8_S8_EEENS6_IJNS7_ILi192EEENS7_ILi128EEENS7_ILi64EEEEEELi64ENS_6half_tEfNS_4arch4Sm90ELb0ELb0ELb1ELb0ELb1ELb0ELb0ELb1ELb1ELb1ELb0ELb0EEENS1_21CollectiveEpilogueFwdINS6_IJSA_SC_SB_EEES9_SE_SG_Li384ELb0ELb1ELb0ELb0EEENS1_29StaticPersistentTileSchedulerILb0EEEEEEEEEvNT_6ParamsE)
        /*05f0*/ 	.word	0x00000010


	//----- nvinfo : EIATTR_MIN_STACK_SIZE
	.align		4
.L_293:
        /*05f4*/ 	.byte	0x04, 0x12
        /*05f6*/ 	.short	(.L_295 - .L_294)
	.align		4
.L_294:
        /*05f8*/ 	.word	index@(_ZN7cutlass13device_kernelIN5flash11enable_sm90INS1_16FlashAttnFwdSm90INS1_25CollectiveMainloopFwdSm90ILi2EN4cute5tupleIJNS5_1CILi1EEES8_S8_EEENS6_IJNS7_ILi192EEENS7_ILi128EEENS7_ILi64EEEEEELi64ENS_6half_tEfNS_4arch4Sm90ELb0ELb0ELb1ELb1ELb1ELb0ELb0ELb1ELb1ELb1ELb0ELb0EEENS1_21CollectiveEpilogueFwdINS6_IJSA_SC_SB_EEES9_SE_SG_Li384ELb1ELb1ELb0ELb0EEENS1_36VarlenDynamicPersistentTileSchedulerILi192ELi128ELi384ELi128ELb0ELb1ELb1ELb0ELb1ELb1EEEEEEEEEvNT_6ParamsE)
        /*05fc*/ 	.word	0x00000040


	//----- nvinfo : EIATTR_MIN_STACK_SIZE
	.align		4
.L_295:
        /*0600*/ 	.byte	0x04, 0x12
        /*0602*/ 	.short	(.L_297 - .L_296)
	.align		4
.L_296:
        /*0604*/ 	.word	index@(_ZN7cutlass13device_kernelIN5flash11enable_sm90INS1_16FlashAttnFwdSm90INS1_25CollectiveMainloopFwdSm90ILi2EN4cute5tupleIJNS5_1CILi1EEES8_S8_EEENS6_IJNS7_ILi192EEENS7_ILi128EEENS7_ILi64EEEEEELi64ENS_6half_tEfNS_4arch4Sm90ELb0ELb0ELb1ELb1ELb1ELb1ELb0ELb1ELb1ELb1ELb0ELb0EEENS1_21CollectiveEpilogueFwdINS6_IJSA_SC_SB_EEES9_SE_SG_Li384ELb1ELb1ELb0ELb0EEENS1_36VarlenDynamicPersistentTileSchedulerILi192ELi128ELi384ELi128ELb0ELb1ELb1ELb0ELb1ELb1EEEEEEEEEvNT_6ParamsE)
        /*0608*/ 	.word	0x00000068


	//----- nvinfo : EIATTR_MIN_STACK_SIZE
	.align		4
.L_297:
        /*060c*/ 	.byte	0x04, 0x12
        /*060e*/ 	.short	(.L_299 - .L_298)
	.align		4
.L_298:
        /*0610*/ 	.word	index@(_ZN7cutlass13device_kernelIN5flash11enable_sm90INS1_16FlashAttnFwdSm90INS1_25CollectiveMainloopFwdSm90ILi2EN4cute5tupleIJNS5_1CILi1EEES8_S8_EEENS6_IJNS7_ILi192EEENS7_ILi128EEENS7_ILi64EEEEEELi64ENS_6half_tEfNS_4arch4Sm90ELb0ELb1ELb1ELb0ELb1ELb0ELb0ELb1ELb1ELb1ELb0ELb0EEENS1_21CollectiveEpilogueFwdINS6_IJSA_SC_SB_EEES9_SE_SG_Li384ELb0ELb1ELb0ELb0EEENS1_30DynamicPersistentTileSchedulerILi384ELi128ELb0ELb1ELb1EEEEEEEEEvNT_6ParamsE)
        /*0614*/ 	.word	0x00000018


	//----- nvinfo : EIATTR_MIN_STACK_SIZE
	.align		4
.L_299:
        /*0618*/ 	.byte	0x04, 0x12
        /*061a*/ 	.short	(.L_301 - .L_300)
	.align		4
.L_300:
        /*061c*/ 	.word	index@(_ZN7cutlass13device_kernelIN5flash11enable_sm90INS1_16FlashAttnFwdSm90INS1_25CollectiveMainloopFwdSm90ILi2EN4cute5tupleIJNS5_1CILi1EEES8_S8_EEENS6_IJNS7_ILi192EEENS7_ILi128EEENS7_ILi64EEEEEELi64ENS_6half_tEfNS_4arch4Sm90ELb0ELb1ELb1ELb1ELb1ELb0ELb0ELb1ELb1ELb1ELb0ELb0EEENS1_21CollectiveEpilogueFwdINS6_IJSA_SC_SB_EEES9_SE_SG_Li384ELb1ELb1ELb0ELb0EEENS1_36VarlenDynamicPersistentTileSchedulerILi192ELi128ELi384ELi128ELb0ELb1ELb1ELb1ELb0ELb1EEEEEEEEEvNT_6ParamsE)
        /*0620*/ 	.word	0x00000038


	//----- nvinfo : EIATTR_MIN_STACK_SIZE
	.align		4
.L_301:
        /*0624*/ 	.byte	0x04, 0x12
        /*0626*/ 	.short	(.L_303 - .L_302)
	.align		4
.L_302:
        /*0628*/ 	.word	index@(_ZN7cutlass13device_kernelIN5flash11enable_sm90INS1_16FlashAttnFwdSm90INS1_25CollectiveMainloopFwdSm90ILi2EN4cute5tupleIJNS5_1CILi1EEES8_S8_EEENS6_IJNS7_ILi192EEENS7_ILi128EEENS7_ILi64EEEEEELi64ENS_6half_tEfNS_4arch4Sm90ELb0ELb1ELb1ELb1ELb1ELb1ELb0ELb1ELb1ELb1ELb0ELb0EEENS1_21CollectiveEpilogueFwdINS6_IJSA_SC_SB_EEES9_SE_SG_Li384ELb1ELb1ELb0ELb0EEENS1_36VarlenDynamicPersistentTileSchedulerILi192ELi128ELi384ELi128ELb0ELb1ELb1ELb1ELb0ELb1EEEEEEEEEvNT_6ParamsE)
        /*062c*/ 	.word	0x00000070


	//----- nvinfo : EIATTR_MIN_STACK_SIZE
	.align		4
.L_303:
        /*0630*/ 	.byte	0x04, 0x12
        /*0632*/ 	.short	(.L_305 - .L_304)
	.align		4
.L_304:
        /*0634*/ 	.word	index@(_ZN7cutlass13device_kernelIN5flash11enable_sm90INS1_16FlashAttnFwdSm90INS1_25CollectiveMainloopFwdSm90ILi2EN4cute5tupleIJNS5_1CILi1EEES8_S8_EEENS6_IJNS7_ILi192EEENS7_ILi128EEENS7_ILi64EEEEEELi64ENS_6half_tEfNS_4arch4Sm90ELb1ELb0ELb1ELb0ELb1ELb0ELb0ELb1ELb1ELb1ELb0ELb0EEENS1_21CollectiveEpilogueFwdINS6_IJSA_SC_SB_EEES9_SE_SG_Li384ELb0ELb1ELb0ELb0EEENS1_30DynamicPersistentTileSchedulerILi384ELi128ELb0ELb1ELb1EEEEEEEEEvNT_6ParamsE)
        /*0638*/ 	.word	0x00000018


	//----- nvinfo : EIATTR_MIN_STACK_SIZE
	.align		4
.L_305:
        /*063c*/ 	.byte	0x04, 0x12
        /*063e*/ 	.short	(.L_307 - .L_306)
	.align		4
.L_306:
        /*0640*/ 	.word	index@(_ZN7cutlass13device_kernelIN5flash11enable_sm90INS1_16FlashAttnFwdSm90INS1_25CollectiveMainloopFwdSm90ILi2EN4cute5tupleIJNS5_1CILi1EEES8_S8_EEENS6_IJNS7_ILi192EEENS7_ILi128EEENS7_ILi64EEEEEELi64ENS_6half_tEfNS_4arch4Sm90ELb1ELb0ELb1ELb1ELb1ELb0ELb0ELb1ELb1ELb1ELb0ELb0EEENS1_21CollectiveEpilogueFwdINS6_IJSA_SC_SB_EEES9_SE_SG_Li384ELb1ELb1ELb0ELb0EEENS1_36VarlenDynamicPersistentTileSchedulerILi192ELi128ELi384ELi128ELb0ELb1ELb1ELb1ELb1ELb1EEEEEEEEEvNT_6ParamsE)
        /*0644*/ 	.word	0x00000040


	//----- nvinfo : EIATTR_MIN_STACK_SIZE
	.align		4
.L_307:
        /*0648*/ 	.byte	0x04, 0x12
        /*064a*/ 	.short	(.L_309 - .L_308)
	.align		4
.L_308:
        /*064c*/ 	.word	index@(_ZN7cutlass13device_kernelIN5flash11enable_sm90INS1_16FlashAttnFwdSm90INS1_25CollectiveMainloopFwdSm90ILi2EN4cute5tupleIJNS5_1CILi1EEES8_S8_EEENS6_IJNS7_ILi192EEENS7_ILi128EEENS7_ILi64EEEEEELi64ENS_6half_tEfNS_4arch4Sm90ELb1ELb0ELb1ELb1ELb1ELb1ELb0ELb1ELb1ELb1ELb0ELb0EEENS1_21CollectiveEpilogueFwdINS6_IJSA_SC_SB_EEES9_SE_SG_Li384ELb1ELb1ELb0ELb0EEENS1_36VarlenDynamicPersistentTileSchedulerILi192ELi128ELi384ELi128ELb0ELb1ELb1ELb1ELb1ELb1EEEEEEEEEvNT_6ParamsE)
        /*0650*/ 	.word	0x00000070
.L_309:


//--------------------- .nv.compat                --------------------------
	.section	.nv.compat,"",@"SHT_CUDA_COMPAT_INFO"
	.align	4
        /*0000*/ 	.byte	0x02, 0x09, 0x01, 0x00, 0x02, 0x02, 0x04, 0x00, 0x02, 0x05, 0x05, 0x00, 0x03, 0x07, 0x01, 0x01
        /*0010*/ 	.byte	0x02, 0x03, 0x01, 0x00, 0x02, 0x06, 0x01, 0x00, 0x04, 0x0b, 0x08, 0x00, 0x00, 0x00, 0x00, 0x00
        /*0020*/ 	.byte	0x00, 0x00, 0x00, 0x00


//--------------------- .nv.info._ZN7cutlass13device_kernelIN5flash11enable_sm90INS1_16FlashAttnFwdSm90INS1_25CollectiveMainloopFwdSm90ILi2EN4cute5tupleIJNS5_1CILi1EEES8_S8_EEENS6_IJNS7_ILi128EEENS7_ILi80EEENS7_ILi256EEEEEELi256ENS_6half_tEfNS_4arch4Sm90ELb0ELb0ELb1ELb0ELb1ELb0ELb0ELb1ELb1ELb1ELb0ELb0EEENS1_21CollectiveEpilogueFwdINS6_IJSA_SC_SB_EEES9_SE_SG_Li256ELb0ELb1ELb0ELb0EEENS1_29StaticPersistentTileSchedulerILb0EEEEEEEEEvNT_6ParamsE --------------------------
	.section	.nv.info._ZN7cutlass13device_kernelIN5flash11enable_sm90INS1_16FlashAttnFwdSm90INS1_25CollectiveMainloopFwdSm90ILi2EN4cute5tupleIJNS5_1CILi1EEES8_S8_EEENS6_IJNS7_ILi128EEENS7_ILi80EEENS7_ILi256EEEEEELi256ENS_6half_tEfNS_4arch4Sm90ELb0ELb0ELb1ELb0ELb1ELb0ELb0ELb1ELb1ELb1ELb0ELb0EEENS1_21CollectiveEpilogueFwdINS6_IJSA_SC_SB_EEES9_SE_SG_Li256ELb0ELb1ELb0ELb0EEENS1_29StaticPersistentTileSchedulerILb0EEEEEEEEEvNT_6ParamsE,"",@"SHT_CUDA_INFO"
	.sectionflags	@""
	.align	4


	//----- nvinfo : EIATTR_CUDA_API_VERSION
	.align		4
        /*0000*/ 	.byte	0x04, 0x37
        /*0002*/ 	.short	(.L_311 - .L_310)
.L_310:
        /*0004*/ 	.word	0x00000082


	//----- nvinfo : EIATTR_KPARAM_INFO
	.align		4
.L_311:
        /*0008*/ 	.byte	0x04, 0x17
        /*000a*/ 	.short	(.L_313 - .L_312)
.L_312:
        /*000c*/ 	.word	0x00000000
        /*0010*/ 	.short	0x0000
        /*0012*/ 	.short	0x0070
        /*0014*/ 	.byte	0x00, 0xf0, 0x01, 0x28


	//----- nvinfo : EIATTR_SPARSE_MMA_MASK
	.align		4
.L_313:
        /*0018*/ 	.byte	0x03, 0x50
        /*001a*/ 	.short	0x0000


	//----- nvinfo : EIATTR_MAXREG_COUNT
	.align		4
        /*001c*/ 	.byte	0x03, 0x1b
        /*001e*/ 	.short	0x00a8


	//----- nvinfo : EIATTR_NUM_BARRIERS
	.align		4
        /*0020*/ 	.byte	0x02, 0x4c
        /*0022*/ 	.byte	0x09
	.zero		1


	//----- nvinfo : EIATTR_EXTERNS
	.align		4
        /*0024*/ 	.byte	0x04, 0x0f
        /*0026*/ 	.short	(.L_315 - .L_314)


	//   ....[0]....
	.align		4
.L_314:
        /*0028*/ 	.word	index@(__assertfail)


	//----- nvinfo : EIATTR_ANNOTATIONS
	.align		4
.L_315:
        /*002c*/ 	.byte	0x04, 0x55
        /*002e*/ 	.short	(.L_317 - .L_316)


	//   ....[0]....
.L_316:
        /*0030*/ 	.word	0x00000001
        /*0034*/ 	.byte	0xa0, 0x08, 0x00, 0x00, 0x01, 0x00, 0x00, 0x00, 0x50, 0x09, 0x00, 0x00, 0x01, 0x00, 0x00, 0x00
        /*0044*/ 	.byte	0x50, 0xcd, 0x00, 0x00, 0x01, 0x00, 0x00, 0x00, 0x30, 0xce, 0x00, 0x00, 0x01, 0x00, 0x00, 0x00
        /*0054*/ 	.byte	0x00, 0xd1, 0x00, 0x00, 0x01, 0x00, 0x00, 0x00, 0xb0, 0xd1, 0x00, 0x00, 0x01, 0x00, 0x00, 0x00
        /*0064*/ 	.byte	0x50, 0xd8, 0x00, 0x00, 0x01, 0x00, 0x00, 0x00, 0xf0, 0xe3, 0x00, 0x00, 0x01, 0x00, 0x00, 0x00
        /*0074*/ 	.byte	0x30, 0xec, 0x00, 0x00, 0x01, 0x00, 0x00, 0x00, 0x80, 0x03, 0x01, 0x00, 0x01, 0x00, 0x00, 0x00
        /*0084*/ 	.byte	0x30, 0x04, 0x01, 0x00, 0x01, 0x00, 0x00, 0x00, 0xb0, 0x05, 0x01, 0x00


	//----- nvinfo : EIATTR_MERCURY_ISA_VERSION
	.align		4
.L_317:
        /*0090*/ 	.byte	0x03, 0x5f
        /*0092*/ 	.short	0x0101


	//----- nvinfo : EIATTR_INT_WARP_WIDE_INSTR_OFFSETS
	.align		4
        /*0094*/ 	.byte	0x04, 0x31
        /*0096*/ 	.short	(.L_319 - .L_318)


	//   ....[0]....
.L_318:
        /*0098*/ 	.word	0x000000c0


	//   ....[1]....
        /*009c*/ 	.word	0x000000d0


	//   ....[2]....
        /*00a0*/ 	.word	0x00000170


	//----- nvinfo : EIATTR_COOP_GROUP_MASK_REGIDS
	.align		4
.L_319:
        /*00a4*/ 	.byte	0x04, 0x29
        /*00a6*/ 	.short	(.L_321 - .L_320)


	//   ....[0]....
.L_320:
        /*00a8*/ 	.word	0xffffffff


	//   ....[1]....
        /*00ac*/ 	.word	0xffffffff


	//   ....[2]....
        /*00b0*/ 	.word	0xffffffff


	//   ....[3]....
        /*00b4*/ 	.word	0xffffffff


	//   ....[4]....
        /*00b8*/ 	.word	0xffffffff


	//   ....[5]....
        /*00bc*/ 	.word	0xffffffff


	//   ....[6]....
        /*00c0*/ 	.word	0xffffffff


	//   ....[7]....
        /*00c4*/ 	.word	0xffffffff


	//   ....[8]....
        /*00c8*/ 	.word	0xffffffff


	//   ....[9]....
        /*00cc*/ 	.word	0xffffffff


	//   ....[10]....
        /*00d0*/ 	.word	0xffffffff


	//   ....[11]....
        /*00d4*/ 	.word	0xffffffff


	//   ....[12]....
        /*00d8*/ 	.word	0xffffffff


	//   ....[13]....
        /*00dc*/ 	.word	0xffffffff


	//   ....[14]....
        /*00e0*/ 	.word	0xffffffff


	//   ....[15]....
        /*00e4*/ 	.word	0xffffffff


	//   ....[16]....
        /*00e8*/ 	.word	0xffffffff


	//   ....[17]....
        /*00ec*/ 	.word	0xffffffff


	//   ....[18]....
        /*00f0*/ 	.word	0xffffffff


	//   ....[19]....
        /*00f4*/ 	.word	0xffffffff


	//   ....[20]....
        /*00f8*/ 	.word	0xffffffff


	//   ....[21]....
        /*00fc*/ 	.word	0xffffffff


	//   ....[22]....
        /*0100*/ 	.word	0xffffffff


	//   ....[23]....
        /*0104*/ 	.word	0xffffffff


	//   ....[24]....
        /*0108*/ 	.word	0xffffffff


	//   ....[25]....
        /*010c*/ 	.word	0xffffffff


	//   ....[26]....
        /*0110*/ 	.word	0xffffffff


	//   ....[27]....
        /*0114*/ 	.word	0xffffffff


	//   ....[28]....
        /*0118*/ 	.word	0xffffffff


	//   ....[29]....
        /*011c*/ 	.word	0xffffffff


	//   ....[30]....
        /*0120*/ 	.word	0xffffffff


	//   ....[31]....
        /*0124*/ 	.word	0xffffffff


	//   ....[32]....
        /*0128*/ 	.word	0xffffffff


	//   ....[33]....
        /*012c*/ 	.word	0xffffffff


	//   ....[34]....
        /*0130*/ 	.word	0xffffffff


	//   ....[35]....
        /*0134*/ 	.word	0xffffffff


	//   ....[36]....
        /*0138*/ 	.word	0xffffffff


	//   ....[37]....
        /*013c*/ 	.word	0xffffffff


	//   ....[38]....
        /*0140*/ 	.word	0xffffffff


	//   ....[39]....
        /*0144*/ 	.word	0xffffffff


	//   ....[40]....
        /*0148*/ 	.word	0xffffffff


	//   ....[41]....
        /*014c*/ 	.word	0xffffffff


	//   ....[42]....
        /*0150*/ 	.word	0xffffffff


	//   ....[43]....
        /*0154*/ 	.word	0xffffffff


	//   ....[44]....
        /*0158*/ 	.word	0xffffffff


	//   ....[45]....
        /*015c*/ 	.word	0xffffffff


	//   ....[46]....
        /*0160*/ 	.word	0xffffffff


	//   ....[47]....
        /*0164*/ 	.word	0xffffffff


	//   ....[48]....
        /*0168*/ 	.word	0xffffffff


	//   ....[49]....
        /*016c*/ 	.word	0xffffffff


	//   ....[50]....
        /*0170*/ 	.word	0xffffffff


	//   ....[51]....
        /*0174*/ 	.word	0xffffffff


	//   ....[52]....
        /*0178*/ 	.word	0xffffffff


	//   ....[53]....
        /*017c*/ 	.word	0xffffffff


	//   ....[54]....
        /*0180*/ 	.word	0xffffffff


	//   ....[55]....
        /*0184*/ 	.word	0xffffffff


	//   ....[56]....
        /*0188*/ 	.word	0xffffffff


	//   ....[57]....
        /*018c*/ 	.word	0xffffffff


	//   ....[58]....
        /*0190*/ 	.word	0xffffffff


	//   ....[59]....
        /*0194*/ 	.word	0xffffffff


	//   ....[60]....
        /*0198*/ 	.word	0xffffffff


	//   ....[61]....
        /*019c*/ 	.word	0xffffffff


	//   ....[62]....
        /*01a0*/ 	.word	0xffffffff


	//   ....[63]....
        /*01a4*/ 	.word	0xffffffff


	//   ....[64]....
        /*01a8*/ 	.word	0xffffffff


	//   ....[65]....
        /*01ac*/ 	.word	0xffffffff


	//   ....[66]....
        /*01b0*/ 	.word	0xffffffff


	//   ....[67]....
        /*01b4*/ 	.word	0xffffffff


	//   ....[68]....
        /*01b8*/ 	.word	0xffffffff


	//   ....[69]....
        /*01bc*/ 	.word	0xffffffff


	//   ....[70]....
        /*01c0*/ 	.word	0xffffffff


	//   ....[71]....
        /*01c4*/ 	.word	0xffffffff


	//   ....[72]....
        /*01c8*/ 	.word	0xffffffff


	//   ....[73]....
        /*01cc*/ 	.word	0xffffffff


	//   ....[74]....
        /*01d0*/ 	.word	0xffffffff


	//   ....[75]....
        /*01d4*/ 	.word	0xffffffff


	//   ....[76]....
        /*01d8*/ 	.word	0xffffffff


	//   ....[77]....
        /*01dc*/ 	.word	0xffffffff


	//   ....[78]....
        /*01e0*/ 	.word	0xffffffff


	//   ....[79]....
        /*01e4*/ 	.word	0xffffffff


	//   ....[80]....
        /*01e8*/ 	.word	0xffffffff


	//   ....[81]....
        /*01ec*/ 	.word	0xffffffff


	//   ....[82]....
        /*01f0*/ 	.word	0xffffffff


	//   ....[83]....
        /*01f4*/ 	.word	0xffffffff


	//   ....[84]....
        /*01f8*/ 	.word	0xffffffff


	//   ....[85]....
        /*01fc*/ 	.word	0xffffffff


	//   ....[86]....
        /*0200*/ 	.word	0xffffffff


	//   ....[87]....
        /*0204*/ 	.word	0xffffffff


	//   ....[88]....
        /*0208*/ 	.word	0x0500000f


	//   ....[89]....
        /*020c*/ 	.word	0x0500000f


	//   ....[90]....
        /*0210*/ 	.word	0x0500000f


	//   ....[91]....
        /*0214*/ 	.word	0x0500000f


	//   ....[92]....
        /*0218*/ 	.word	0x0500000f


	//   ....[93]....
        /*021c*/ 	.word	0x0500000f


	//   ....[94]....
        /*0220*/ 	.word	0x0500000f


	//   ....[95]....
        /*0224*/ 	.word	0x0500000f


	//   ....[96]....
        /*0228*/ 	.word	0x0500000f


	//   ....[97]....
        /*022c*/ 	.word	0x0500000f


	//   ....[98]....
        /*0230*/ 	.word	0x0500000f


	//   ....[99]....
        /*0234*/ 	.word	0x0500000f


	//   ....[100]....
        /*0238*/ 	.word	0x0500000f


	//   ....[101]....
        /*023c*/ 	.word	0x0500000f


	//   ....[102]....
        /*0240*/ 	.word	0x0500000f


	//   ....[103]....
        /*0244*/ 	.word	0x0500000f


	//   ....[104]....
        /*0248*/ 	.word	0x0500000f


	//   ....[105]....
        /*024c*/ 	.word	0x0500000f


	//   ....[106]....
        /*0250*/ 	.word	0x0500000f


	//   ....[107]....
        /*0254*/ 	.word	0x0500000f


	//   ....[108]....
        /*0258*/ 	.word	0x0500000f


	//   ....[109]....
        /*025c*/ 	.word	0x0500000f


	//   ....[110]....
        /*0260*/ 	.word	0x0500000f


	//   ....[111]....
        /*0264*/ 	.word	0x0500000f


	//   ....[112]....
        /*0268*/ 	.word	0x0500000f


	//   ....[113]....
        /*026c*/ 	.word	0x0500000f


	//   ....[114]....
        /*0270*/ 	.word	0x0500000f


	//   ....[115]....
        /*0274*/ 	.word	0x0500000f


	//   ....[116]....
        /*0278*/ 	.word	0x0500000f


	//   ....[117]....
        /*027c*/ 	.word	0x0500000f


	//   ....[118]....
        /*0280*/ 	.word	0x0500000f


	//   ....[119]....
        /*0284*/ 	.word	0x0500000f


	//   ....[120]....
        /*0288*/ 	.word	0x0500000f


	//   ....[121]....
        /*028c*/ 	.word	0x0500000f


	//   ....[122]....
        /*0290*/ 	.word	0x0500000f


	//   ....[123]....
        /*0294*/ 	.word	0x0500000f


	//   ....[124]....
        /*0298*/ 	.word	0x0500000f


	//   ....[125]....
        /*029c*/ 	.word	0x0500000f


	//   ....[126]....
        /*02a0*/ 	.word	0x0500000f


	//   ....[127]....
        /*02a4*/ 	.word	0x0500000f


	//   ....[128]....
        /*02a8*/ 	.word	0x0500000f


	//   ....[129]....
        /*02ac*/ 	.word	0x0500000f


	//   ....[130]....
        /*02b0*/ 	.word	0x0500000f


	//   ....[131]....
        /*02b4*/ 	.word	0x0500000f


	//   ....[132]....
        /*02b8*/ 	.word	0x0500000f


	//   ....[133]....
        /*02bc*/ 	.word	0x0500000f


	//   ....[134]....
        /*02c0*/ 	.word	0x0500000f


	//   ....[135]....
        /*02c4*/ 	.word	0x0500000f


	//   ....[136]....
        /*02c8*/ 	.word	0x0500000f


	//   ....[137]....
        /*02cc*/ 	.word	0x0500000f


	//   ....[138]....
        /*02d0*/ 	.word	0x0500000f


	//   ....[139]....
        /*02d4*/ 	.word	0x0500000f


	//   ....[140]....
        /*02d8*/ 	.word	0x0500000f


	//   ....[141]....
        /*02dc*/ 	.word	0x0500000f


	//   ....[142]....
        /*02e0*/ 	.word	0x0500000f


	//   ....[143]....
        /*02e4*/ 	.word	0x0500000f


	//   ....[144]....
        /*02e8*/ 	.word	0x0500000f


	//   ....[145]....
        /*02ec*/ 	.word	0x0500000f


	//----- nvinfo : EIATTR_COOP_GROUP_INSTR_OFFSETS
	.align		4
.L_321:
        /*02f0*/ 	.byte	0x04, 0x28
        /*02f2*/ 	.short	(.L_323 - .L_322)


	//   ....[0]....
.L_322:
        /*02f4*/ 	.word	0x00000070


	//   ....[1]....
        /*02f8*/ 	.word	0x000000b0


	//   ....[2]....
        /*02fc*/ 	.word	0x000002d0


	//   ....[3]....
        /*0300*/ 	.word	0x00000430


	//   ....[4]....
        /*0304*/ 	.word	0x00000550


	//   ....[5]....
        /*0308*/ 	.word	0x000006b0


	//   ....[6]....
        /*030c*/ 	.word	0x00000d40


	//   ....[7]....
        /*0310*/ 	.word	0x00004620


	//   ....[8]....
        /*0314*/ 	.word	0x000046a0


	//   ....[9]....
        /*0318*/ 	.word	0x00004a30


	//   ....[10]....
        /*031c*/ 	.word	0x00004ab0


	//   ....[11]....
        /*0320*/ 	.word	0x00008df0


	//   ....[12]....
        /*0324*/ 	.word	0x00008e10


	//   ....[13]....
        /*0328*/ 	.word	0x00008e30


	//   ....[14]....
        /*032c*/ 	.word	0x00008e50


	//   ....[15]....
        /*0330*/ 	.word	0x0000a210


	//   ....[16]....
        /*0334*/ 	.word	0x0000a250


	//   ....[17]....
        /*0338*/ 	.word	0x0000a2f0


	//   ....[18]....
        /*033c*/ 	.word	0x0000a310


	//   ....[19]....
        /*0340*/ 	.word	0x0000c050


	//   ....[20]....
        /*0344*/ 	.word	0x0000c080


	//   ....[21]....
        /*0348*/ 	.word	0x0000c1b0


	//   ....[22]....
        /*034c*/ 	.word	0x0000c1f0


	//   ....[23]....
        /*0350*/ 	.word	0x0000c680


	//   ....[24]....
        /*0354*/ 	.word	0x0000c6c0


	//   ....[25]....
        /*0358*/ 	.word	0x0000c830


	//   ....[26]....
        /*035c*/ 	.word	0x0000c850


	//   ....[27]....
        /*0360*/ 	.word	0x0000c980


	//   ....[28]....
        /*0364*/ 	.word	0x0000c9a0


	//   ....[29]....
        /*0368*/ 	.word	0x0000cae0


	//   ....[30]....
        /*036c*/ 	.word	0x0000cb10


	//   ....[31]....
        /*0370*/ 	.word	0x0000dd50


	//   ....[32]....
        /*0374*/ 	.word	0x0000dd80


	//   ....[33]....
        /*0378*/ 	.word	0x0000ddb0


	//   ....[34]....
        /*037c*/ 	.word	0x0000de10


	//   ....[35]....
        /*0380*/ 	.word	0x0000de70


	//   ....[36]....
        /*0384*/ 	.word	0x0000dec0


	//   ....[37]....
        /*0388*/ 	.word	0x0000df70


	//   ....[38]....
        /*038c*/ 	.word	0x0000df90


	//   ....[39]....
        /*0390*/ 	.word	0x0000e030


	//   ....[40]....
        /*0394*/ 	.word	0x0000e050


	//   ....[41]....
        /*0398*/ 	.word	0x0000e6e0


	//   ....[42]....
        /*039c*/ 	.word	0x0000e700


	//   ....[43]....
        /*03a0*/ 	.word	0x0000e730


	//   ....[44]....
        /*03a4*/ 	.word	0x0000e770


	//   ....[45]....
        /*03a8*/ 	.word	0x0000e800


	//   ....[46]....
        /*03ac*/ 	.word	0x0000e820


	//   ....[47]....
        /*03b0*/ 	.word	0x0000e8c0


	//   ....[48]....
        /*03b4*/ 	.word	0x0000e8e0


	//   ....[49]....
        /*03b8*/ 	.word	0x0000e980


	//   ....[50]....
        /*03bc*/ 	.word	0x0000e9b0


	//   ....[51]....
        /*03c0*/ 	.word	0x0000ea40


	//   ....[52]....
        /*03c4*/ 	.word	0x0000ea60


	//   ....[53]....
        /*03c8*/ 	.word	0x0000eb00


	//   ....[54]....
        /*03cc*/ 	.word	0x0000eb20


	//   ....[55]....
        /*03d0*/ 	.word	0x0000ebc0


	//   ....[56]....
        /*03d4*/ 	.word	0x0000ebe0


	//   ....[57]....
        /*03d8*/ 	.word	0x0000f260


	//   ....[58]....
        /*03dc*/ 	.word	0x0000f290


	//   ....[59]....
        /*03e0*/ 	.word	0x0000f2a0


	//   ....[60]....
        /*03e4*/ 	.word	0x0000f2c0


	//   ....[61]....
        /*03e8*/ 	.word	0x0000f330


	//   ....[62]....
        /*03ec*/ 	.word	0x0000f350


	//   ....[63]....
        /*03f0*/ 	.word	0x0000f3b0


	//   ....[64]....
        /*03f4*/ 	.word	0x0000f3d0


	//   ....[65]....
        /*03f8*/ 	.word	0x0000f430


	//   ....[66]....
        /*03fc*/ 	.word	0x0000f450


	//   ....[67]....
        /*0400*/ 	.word	0x0000f720


	//   ....[68]....
        /*0404*/ 	.word	0x0000f740


	//   ....[69]....
        /*0408*/ 	.word	0x0000f760


	//   ....[70]....
        /*040c*/ 	.word	0x0000f800


	//   ....[71]....
        /*0410*/ 	.word	0x0000f820


	//   ....[72]....
        /*0414*/ 	.word	0x0000f8c0


	//   ....[73]....
        /*0418*/ 	.word	0x0000f8e0


	//   ....[74]....
        /*041c*/ 	.word	0x0000f980


	//   ....[75]....
        /*0420*/ 	.word	0x0000f9a0


	//   ....[76]....
        /*0424*/ 	.word	0x0000f9b0


	//   ....[77]....
        /*0428*/ 	.word	0x0000feb0


	//   ....[78]....
        /*042c*/ 	.word	0x0000fed0


	//   ....[79]....
        /*0430*/ 	.word	0x0000fef0


	//   ....[80]....
        /*0434*/ 	.word	0x0000ff30


	//   ....[81]....
        /*0438*/ 	.word	0x0000ffc0


	//   ....[82]....
        /*043c*/ 	.word	0x0000fff0


	//   ....[83]....
        /*0440*/ 	.word	0x00010080


	//   ....[84]....
        /*0444*/ 	.word	0x000100b0


	//   ....[85]....
        /*0448*/ 	.word	0x000100c0


	//   ....[86]....
        /*044c*/ 	.word	0x00010150


	//   ....[87]....
        /*0450*/ 	.word	0x00010530


	//   ....[88]....
        /*0454*/ 	.word	0x00010a30


	//   ....[89]....
        /*0458*/ 	.word	0x00010b20


	//   ....[90]....
        /*045c*/ 	.word	0x00010bd0


	//   ....[91]....
        /*0460*/ 	.word	0x00010c90


	//   ....[92]....
        /*0464*/ 	.word	0x00010d60


	//   ....[93]....
        /*0468*/ 	.word	0x00010df0


	//   ....[94]....
        /*046c*/ 	.word	0x00010ed0


	//   ....[95]....
        /*0470*/ 	.word	0x00010f60


	//   ....[96]....
        /*0474*/ 	.word	0x00011040


	//   ....[97]....
        /*0478*/ 	.word	0x000110c0


	//   ....[98]....
        /*047c*/ 	.word	0x000111a0


	//   ....[99]....
        /*0480*/ 	.word	0x00011230


	//   ....[100]....
        /*0484*/ 	.word	0x000112a0


	//   ....[101]....
        /*0488*/ 	.word	0x00011320


	//   ....[102]....
        /*048c*/ 	.word	0x000113f0


	//   ....[103]....
        /*0490*/ 	.word	0x00011460


	//   ....[104]....
        /*0494*/ 	.word	0x00011560


	//   ....[105]....
        /*0498*/ 	.word	0x000115f0


	//   ....[106]....
        /*049c*/ 	.word	0x000116d0


	//   ....[107]....
        /*04a0*/ 	.word	0x00011750


	//   ....[108]....
        /*04a4*/ 	.word	0x00011840


	//   ....[109]....
        /*04a8*/ 	.word	0x000118b0


	//   ....[110]....
        /*04ac*/ 	.word	0x000119b0


	//   ....[111]....
        /*04b0*/ 	.word	0x00011a40


	//   ....[112]....
        /*04b4*/ 	.word	0x00011b20


	//   ....[113]....
        /*04b8*/ 	.word	0x00011ba0


	//   ....[114]....
        /*04bc*/ 	.word	0x00011c70


	//   ....[115]....
        /*04c0*/ 	.word	0x00011db0


	//   ....[116]....
        /*04c4*/ 	.word	0x00011e60


	//   ....[117]....
        /*04c8*/ 	.word	0x00011ec0


	//   ....[118]....
        /*04cc*/ 	.word	0x00011f90


	//   ....[119]....
        /*04d0*/ 	.word	0x00011ff0


	//   ....[120]....
        /*04d4*/ 	.word	0x000120c0


	//   ....[121]....
        /*04d8*/ 	.word	0x00012120


	//   ....[122]....
        /*04dc*/ 	.word	0x000121f0


	//   ....[123]....
        /*04e0*/ 	.word	0x00012250


	//   ....[124]....
        /*04e4*/ 	.word	0x00012320


	//   ....[125]....
        /*04e8*/ 	.word	0x00012400


	//   ....[126]....
        /*04ec*/ 	.word	0x000124a0


	//   ....[127]....
        /*04f0*/ 	.word	0x00012500


	//   ....[128]....
        /*04f4*/ 	.word	0x00012610


	//   ....[129]....
        /*04f8*/ 	.word	0x00012670


	//   ....[130]....
        /*04fc*/ 	.word	0x00012780


	//   ....[131]....
        /*0500*/ 	.word	0x000127e0


	//   ....[132]....
        /*0504*/ 	.word	0x000128f0


	//   ....[133]....
        /*0508*/ 	.word	0x00012950


	//   ....[134]....
        /*050c*/ 	.word	0x00012a10


	//   ....[135]....
        /*0510*/ 	.word	0x00012b70


	//   ....[136]....
        /*0514*/ 	.word	0x00012c10


	//   ....[137]....
        /*0518*/ 	.word	0x00012c70


	//   ....[138]....
        /*051c*/ 	.word	0x00012d40


	//   ....[139]....
        /*0520*/ 	.word	0x00012e20


	//   ....[140]....
        /*0524*/ 	.word	0x00012ee0


	//   ....[141]....
        /*0528*/ 	.word	0x00012fc0


	//   ....[142]....
        /*052c*/ 	.word	0x00013080


	//   ....[143]....
        /*0530*/ 	.word	0x00013160


	//   ....[144]....
        /*0534*/ 	.word	0x00013220


	//   ....[145]....
        /*0538*/ 	.word	0x000133b0


	//----- nvinfo : EIATTR_REG_RECONFIG
	.align		4
.L_323:
        /*053c*/ 	.byte	0x01, 0x54
	.zero		2


	//----- nvinfo : EIATTR_SYSCALL_OFFSETS
	.align		4
        /*0540*/ 	.byte	0x04, 0x46
        /*0542*/ 	.short	(.L_325 - .L_324)


	//   ....[0]....
.L_324:
        /*0544*/ 	.word	0x000010f0


	//   ....[1]....
        /*0548*/ 	.word	0x0000d540


	//   ....[2]....
        /*054c*/ 	.word	0x0000d680


	//   ....[3]....
        /*0550*/ 	.word	0x0000d770


	//   ....[4]....
        /*0554*/ 	.word	0x0000e3e0


	//----- nvinfo : EIATTR_MBARRIER_INSTR_OFFSETS
	.align		4
.L_325:
        /*0558*/ 	.byte	0x04, 0x39
        /*055a*/ 	.short	(.L_327 - .L_326)


	//   ....[0]....
.L_326:
        /*055c*/ 	.word	0x00000180
        /*0560*/ 	.word	0x000000ff
        /*0564*/ 	.word	0x00038800
        /*0568*/ 	.short	0x0100
        /*056a*/ 	.byte	0x08
	.zero		1


	//   ....[1]....
        /*056c*/ 	.word	0x00000190
        /*0570*/ 	.word	0x000000ff
        /*0574*/ 	.word	0x00038820
        /*0578*/ 	.short	0x0100
        /*057a*/ 	.byte	0x08
	.zero		1


	//   ....[2]....
        /*057c*/ 	.word	0x00000280
        /*0580*/ 	.word	0x000000ff
        /*0584*/ 	.word	0x00038830
        /*0588*/ 	.short	0x0100
        /*058a*/ 	.byte	0x08
	.zero		1


	//   ....[3]....
        /*058c*/ 	.word	0x00000290
        /*0590*/ 	.word	0x000000ff
        /*0594*/ 	.word	0x00038840
        /*0598*/ 	.short	0x0100
        /*059a*/ 	.byte	0x08
	.zero		1


	//   ....[4]....
        /*059c*/ 	.word	0x000002a0
        /*05a0*/ 	.word	0x000000ff
        /*05a4*/ 	.word	0x00038838
        /*05a8*/ 	.short	0x0100
        /*05aa*/ 	.byte	0x08
	.zero		1


	//   ....[5]....
        /*05ac*/ 	.word	0x000002b0
        /*05b0*/ 	.word	0x000000ff
        /*05b4*/ 	.word	0x00038848
        /*05b8*/ 	.short	0x0100
        /*05ba*/ 	.byte	0x08
	.zero		1


	//   ....[6]....
        /*05bc*/ 	.word	0x000003e0
        /*05c0*/ 	.word	0x000000ff
        /*05c4*/ 	.word	0x00038850
        /*05c8*/ 	.short	0x0100
        /*05ca*/ 	.byte	0x08
	.zero		1


	//   ....[7]....
        /*05cc*/ 	.word	0x000003f0
        /*05d0*/ 	.word	0x000000ff
        /*05d4*/ 	.word	0x00038860
        /*05d8*/ 	.short	0x0100
        /*05da*/ 	.byte	0x08
	.zero		1


	//   ....[8]....
        /*05dc*/ 	.word	0x00000400
        /*05e0*/ 	.word	0x000000ff
        /*05e4*/ 	.word	0x00038858
        /*05e8*/ 	.short	0x0100
        /*05ea*/ 	.byte	0x08
	.zero		1


	//   ....[9]....
        /*05ec*/ 	.word	0x00000410
        /*05f0*/ 	.word	0x000000ff
        /*05f4*/ 	.word	0x00038868
        /*05f8*/ 	.short	0x0100
        /*05fa*/ 	.byte	0x08
	.zero		1


	//   ....[10]....
        /*05fc*/ 	.word	0x00000500
        /*0600*/ 	.word	0x000000ff
        /*0604*/ 	.word	0x00038870
        /*0608*/ 	.short	0x0100
        /*060a*/ 	.byte	0x06
	.zero		1


	//   ....[11]....
        /*060c*/ 	.word	0x00000510
        /*0610*/ 	.word	0x000000ff
        /*0614*/ 	.word	0x00038880
        /*0618*/ 	.short	0x0100
        /*061a*/ 	.byte	0x06
	.zero		1


	//   ....[12]....
        /*061c*/ 	.word	0x00000520
        /*0620*/ 	.word	0x000000ff
        /*0624*/ 	.word	0x00038878
        /*0628*/ 	.short	0x0100
        /*062a*/ 	.byte	0x06
	.zero		1


	//   ....[13]....
        /*062c*/ 	.word	0x00000530
        /*0630*/ 	.word	0x000000ff
        /*0634*/ 	.word	0x00038888
        /*0638*/ 	.short	0x0100
        /*063a*/ 	.byte	0x06
	.zero		1


	//   ....[14]....
        /*063c*/ 	.word	0x00000660
        /*0640*/ 	.word	0x000000ff
        /*0644*/ 	.word	0x00038890
        /*0648*/ 	.short	0x0100
        /*064a*/ 	.byte	0x08
	.zero		1


	//   ....[15]....
        /*064c*/ 	.word	0x00000670
        /*0650*/ 	.word	0x000000ff
        /*0654*/ 	.word	0x000388a0
        /*0658*/ 	.short	0x0100
        /*065a*/ 	.byte	0x08
	.zero		1


	//   ....[16]....
        /*065c*/ 	.word	0x00000680
        /*0660*/ 	.word	0x000000ff
        /*0664*/ 	.word	0x00038898
        /*0668*/ 	.short	0x0100
        /*066a*/ 	.byte	0x08
	.zero		1


	//   ....[17]....
        /*066c*/ 	.word	0x00000690
        /*0670*/ 	.word	0x000000ff
        /*0674*/ 	.word	0x000388a8
        /*0678*/ 	.short	0x0100
        /*067a*/ 	.byte	0x08
	.zero		1


	//   ....[18]....
        /*067c*/ 	.word	0x000007d0
        /*0680*/ 	.word	0x000000ff
        /*0684*/ 	.word	0x000388b0
        /*0688*/ 	.short	0x0100
        /*068a*/ 	.byte	0x08
	.zero		1


	//   ....[19]....
        /*068c*/ 	.word	0x000007e0
        /*0690*/ 	.word	0x000000ff
        /*0694*/ 	.word	0x000388c0
        /*0698*/ 	.short	0x0100
        /*069a*/ 	.byte	0x08
	.zero		1


	//   ....[20]....
        /*069c*/ 	.word	0x000007f0
        /*06a0*/ 	.word	0x000000ff
        /*06a4*/ 	.word	0x000388b8
        /*06a8*/ 	.short	0x0100
        /*06aa*/ 	.byte	0x08
	.zero		1


	//   ....[21]....
        /*06ac*/ 	.word	0x00000800
        /*06b0*/ 	.word	0x000000ff
        /*06b4*/ 	.word	0x000388c8
        /*06b8*/ 	.short	0x0100
        /*06ba*/ 	.byte	0x08
	.zero		1


	//   ....[22]....
        /*06bc*/ 	.word	0x00001170
        /*06c0*/ 	.word	0x000000ff
        /*06c4*/ 	.word	0x00038800
        /*06c8*/ 	.short	0x010a
        /*06ca*/ 	.byte	0x28
	.zero		1


	//   ....[23]....
        /*06cc*/ 	.word	0x00001200
        /*06d0*/ 	.word	0x00000000
        /*06d4*/ 	.word	0x00038830
        /*06d8*/ 	.short	0x010a
        /*06da*/ 	.byte	0x3f
	.zero		1


	//   ....[24]....
        /*06dc*/ 	.word	0x00001250
        /*06e0*/ 	.word	0x00000000
        /*06e4*/ 	.word	0x00038830
        /*06e8*/ 	.short	0x010a
        /*06ea*/ 	.byte	0x3f
	.zero		1


	//   ....[25]....
        /*06ec*/ 	.word	0x00003d40
        /*06f0*/ 	.word	0x000000ff
        /*06f4*/ 	.word	0x00000000
        /*06f8*/ 	.short	0x0101
        /*06fa*/ 	.byte	0x04
	.zero		1


	//   ....[26]....
        /*06fc*/ 	.word	0x000059e0
        /*0700*/ 	.word	0x000000ff
        /*0704*/ 	.word	0x00038830
        /*0708*/ 	.short	0x010a
        /*070a*/ 	.byte	0x3d
	.zero		1


	//   ....[27]....
        /*070c*/ 	.word	0x00005a20
        /*0710*/ 	.word	0x000000ff
        /*0714*/ 	.word	0x00038830
        /*0718*/ 	.short	0x010a
        /*071a*/ 	.byte	0x3d
	.zero		1


	//   ....[28]....
        /*071c*/ 	.word	0x00008380
        /*0720*/ 	.word	0x000000ff
        /*0724*/ 	.word	0x00038850
        /*0728*/ 	.short	0x010a
        /*072a*/ 	.byte	0x04
	.zero		1


	//   ....[29]....
        /*072c*/ 	.word	0x000083c0
        /*0730*/ 	.word	0x000000ff
        /*0734*/ 	.word	0x00038850
        /*0738*/ 	.short	0x010a
        /*073a*/ 	.byte	0x04
	.zero		1


	//   ....[30]....
        /*073c*/ 	.word	0x000089e0
        /*0740*/ 	.word	0x000000ff
        /*0744*/ 	.word	0x00000000
        /*0748*/ 	.short	0x0101
        /*074a*/ 	.byte	0x3d
	.zero		1


	//   ....[31]....
        /*074c*/ 	.word	0x000097e0
        /*0750*/ 	.word	0x000000ff
        /*0754*/ 	.word	0x00000000
        /*0758*/ 	.short	0x0101
        /*075a*/ 	.byte	0x04
	.zero		1


	//   ....[32]....
        /*075c*/ 	.word	0x0000a160
        /*0760*/ 	.word	0x000000ff
        /*0764*/ 	.word	0x00038850
        /*0768*/ 	.short	0x010a
        /*076a*/ 	.byte	0x0c
	.zero		1


	//   ....[33]....
        /*076c*/ 	.word	0x0000a1a0
        /*0770*/ 	.word	0x000000ff
        /*0774*/ 	.word	0x00038850
        /*0778*/ 	.short	0x010a
        /*077a*/ 	.byte	0x0c
	.zero		1


	//   ....[34]....
        /*077c*/ 	.word	0x0000b0d0
        /*0780*/ 	.word	0x000000ff
        /*0784*/ 	.word	0x00000000
        /*0788*/ 	.short	0x0101
        /*078a*/ 	.byte	0x05
	.zero		1


	//   ....[35]....
        /*078c*/ 	.word	0x0000c6a0
        /*0790*/ 	.word	0x000000ff
        /*0794*/ 	.word	0x00000000
        /*0798*/ 	.short	0x0101
        /*079a*/ 	.byte	0x04
	.zero		1


	//   ....[36]....
        /*079c*/ 	.word	0x0000dbd0
        /*07a0*/ 	.word	0x00000000
        /*07a4*/ 	.word	0x00038840
        /*07a8*/ 	.short	0x010a
        /*07aa*/ 	.byte	0x3f
	.zero		1


	//   ....[37]....
        /*07ac*/ 	.word	0x0000e1c0
        /*07b0*/ 	.word	0x00000000
        /*07b4*/ 	.word	0x00038830
        /*07b8*/ 	.short	0x0107
        /*07ba*/ 	.byte	0x3f
	.zero		1


	//   ....[38]....
        /*07bc*/ 	.word	0x0000e280
        /*07c0*/ 	.word	0x00000000
        /*07c4*/ 	.word	0x00038830
        /*07c8*/ 	.short	0x0101
        /*07ca*/ 	.byte	0x3f
	.zero		1


	//   ....[39]....
        /*07cc*/ 	.word	0x0000ecf0
        /*07d0*/ 	.word	0x000000ff
        /*07d4*/ 	.word	0x00038800
        /*07d8*/ 	.short	0x0107
        /*07da*/ 	.byte	0x27
	.zero		1


	//   ....[40]....
        /*07dc*/ 	.word	0x0000ed50
        /*07e0*/ 	.word	0x000000ff
        /*07e4*/ 	.word	0x00038800
        /*07e8*/ 	.short	0x0101
        /*07ea*/ 	.byte	0x27
	.zero		1


	//   ....[41]....
        /*07ec*/ 	.word	0x0000ed70
        /*07f0*/ 	.word	0x000000ff
        /*07f4*/ 	.word	0x00038820
        /*07f8*/ 	.short	0x010a
        /*07fa*/ 	.byte	0x27
	.zero		1


	//   ....[42]....
        /*07fc*/ 	.word	0x0000f080
        /*0800*/ 	.word	0x00000007
        /*0804*/ 	.word	0x00038840
        /*0808*/ 	.short	0x010a
        /*080a*/ 	.byte	0x3f
	.zero		1


	//   ....[43]....
        /*080c*/ 	.word	0x0000f540
        /*0810*/ 	.word	0x00000007
        /*0814*/ 	.word	0x00038830
        /*0818*/ 	.short	0x0107
        /*081a*/ 	.byte	0x3f
	.zero		1


	//   ....[44]....
        /*081c*/ 	.word	0x0000f5f0
        /*0820*/ 	.word	0x00000007
        /*0824*/ 	.word	0x00038830
        /*0828*/ 	.short	0x0101
        /*082a*/ 	.byte	0x3f
	.zero		1


	//   ....[45]....
        /*082c*/ 	.word	0x0000f670
        /*0830*/ 	.word	0x00000007
        /*0834*/ 	.word	0x00038860
        /*0838*/ 	.short	0x010a
        /*083a*/ 	.byte	0x3f
	.zero		1


	//   ....[46]....
        /*083c*/ 	.word	0x0000fbf0
        /*0840*/ 	.word	0x00000007
        /*0844*/ 	.word	0x00038850
        /*0848*/ 	.short	0x0107
        /*084a*/ 	.byte	0x3f
	.zero		1


	//   ....[47]....
        /*084c*/ 	.word	0x0000fd10
        /*0850*/ 	.word	0x00000007
        /*0854*/ 	.word	0x00038850
        /*0858*/ 	.short	0x0101
        /*085a*/ 	.byte	0x3f
	.zero		1


	//   ....[48]....
        /*085c*/ 	.word	0x0000fdf0
        /*0860*/ 	.word	0x00000004
        /*0864*/ 	.word	0x00038860
        /*0868*/ 	.short	0x010a
        /*086a*/ 	.byte	0x3f
	.zero		1


	//   ....[49]....
        /*086c*/ 	.word	0x000102d0
        /*0870*/ 	.word	0x00000004
        /*0874*/ 	.word	0x00038850
        /*0878*/ 	.short	0x0107
        /*087a*/ 	.byte	0x3f
	.zero		1


	//   ....[50]....
        /*087c*/ 	.word	0x000103c0
        /*0880*/ 	.word	0x00000004
        /*0884*/ 	.word	0x00038850
        /*0888*/ 	.short	0x0101
        /*088a*/ 	.byte	0x3f
	.zero		1


	//   ....[51]....
        /*088c*/ 	.word	0x000104b0
        /*0890*/ 	.word	0x00000005
        /*0894*/ 	.word	0x00038820
        /*0898*/ 	.short	0x010a
        /*089a*/ 	.byte	0x3f
	.zero		1


	//   ....[52]....
        /*089c*/ 	.word	0x00010650
        /*08a0*/ 	.word	0x00000003
        /*08a4*/ 	.word	0x00038840
        /*08a8*/ 	.short	0x010a
        /*08aa*/ 	.byte	0x3f
	.zero		1


	//   ....[53]....
        /*08ac*/ 	.word	0x000106f0
        /*08b0*/ 	.word	0x00000005
        /*08b4*/ 	.word	0x00038840
        /*08b8*/ 	.short	0x010a
        /*08ba*/ 	.byte	0x3f
	.zero		1


	//   ....[54]....
        /*08bc*/ 	.word	0x00010730
        /*08c0*/ 	.word	0x00000003
        /*08c4*/ 	.word	0x00038860
        /*08c8*/ 	.short	0x010a
        /*08ca*/ 	.byte	0x3f
	.zero		1


	//   ....[55]....
        /*08cc*/ 	.word	0x00010770
        /*08d0*/ 	.word	0x00000005
        /*08d4*/ 	.word	0x00038860
        /*08d8*/ 	.short	0x010a
        /*08da*/ 	.byte	0x3f
	.zero		1


	//   ....[56]....
        /*08dc*/ 	.word	0x000107e0
        /*08e0*/ 	.word	0x00000003
        /*08e4*/ 	.word	0x00038800
        /*08e8*/ 	.short	0x010a
        /*08ea*/ 	.byte	0x3f
	.zero		1


	//   ....[57]....
        /*08ec*/ 	.word	0x00010830
        /*08f0*/ 	.word	0x00000000
        /*08f4*/ 	.word	0x00038830
        /*08f8*/ 	.short	0x010a
        /*08fa*/ 	.byte	0x3f
	.zero		1


	//   ....[58]....
        /*08fc*/ 	.word	0x00010890
        /*0900*/ 	.word	0x00000099
        /*0904*/ 	.word	0x00038830
        /*0908*/ 	.short	0x010a
        /*090a*/ 	.byte	0x3f
	.zero		1


	//   ....[59]....
        /*090c*/ 	.word	0x000108f0
        /*0910*/ 	.word	0x00000002
        /*0914*/ 	.word	0x00038850
        /*0918*/ 	.short	0x010a
        /*091a*/ 	.byte	0x3f
	.zero		1


	//   ....[60]....
        /*091c*/ 	.word	0x00010950
        /*0920*/ 	.word	0x00000007
        /*0924*/ 	.word	0x00038850
        /*0928*/ 	.short	0x010a
        /*092a*/ 	.byte	0x3f
	.zero		1


	//   ....[61]....
        /*092c*/ 	.word	0x00010a70
        /*0930*/ 	.word	0x00000000
        /*0934*/ 	.word	0x00038840
        /*0938*/ 	.short	0x010a
        /*093a*/ 	.byte	0x3f
	.zero		1


	//   ....[62]....
        /*093c*/ 	.word	0x00011cb0
        /*0940*/ 	.word	0x00000003
        /*0944*/ 	.word	0x00038820
        /*0948*/ 	.short	0x010a
        /*094a*/ 	.byte	0x3f
	.zero		1


	//   ....[63]....
        /*094c*/ 	.word	0x00011d00
        /*0950*/ 	.word	0x00000007
        /*0954*/ 	.word	0x00038840
        /*0958*/ 	.short	0x010a
        /*095a*/ 	.byte	0x3f
	.zero		1


	//   ....[64]....
        /*095c*/ 	.word	0x00012350
        /*0960*/ 	.word	0x00000007
        /*0964*/ 	.word	0x00038860
        /*0968*/ 	.short	0x010a
        /*096a*/ 	.byte	0x3f
	.zero		1


	//   ....[65]....
        /*096c*/ 	.word	0x00012ac0
        /*0970*/ 	.word	0x00000004
        /*0974*/ 	.word	0x00038860
        /*0978*/ 	.short	0x010a
        /*097a*/ 	.byte	0x3f
	.zero		1


	//   ....[66]....
        /*097c*/ 	.word	0x000132d0
        /*0980*/ 	.word	0x00000005
        /*0984*/ 	.word	0x00038820
        /*0988*/ 	.short	0x010a
        /*098a*/ 	.byte	0x3f
	.zero		1


	//   ....[67]....
        /*098c*/ 	.word	0x00013470
        /*0990*/ 	.word	0x00000003
        /*0994*/ 	.word	0x00038840
        /*0998*/ 	.short	0x010a
        /*099a*/ 	.byte	0x3f
	.zero		1


	//   ....[68]....
        /*099c*/ 	.word	0x000134c0
        /*09a0*/ 	.word	0x00000005
        /*09a4*/ 	.word	0x00038840
        /*09a8*/ 	.short	0x010a
        /*09aa*/ 	.byte	0x3f
	.zero		1


	//   ....[69]....
        /*09ac*/ 	.word	0x00013510
        /*09b0*/ 	.word	0x00000003
        /*09b4*/ 	.word	0x00038860
        /*09b8*/ 	.short	0x010a
        /*09ba*/ 	.byte	0x3f
	.zero		1


	//----- nvinfo : EIATTR_NUM_MBARRIERS
	.align		4
.L_327:
        /*09bc*/ 	.byte	0x03, 0x38
        /*09be*/ 	.short	0x0016


	//----- nvinfo : EIATTR_EXIT_INSTR_OFFSETS
	.align		4
        /*09c0*/ 	.byte	0x04, 0x1c
        /*09c2*/ 	.short	(.L_329 - .L_328)


	//   ....[0]....
.L_328:
        /*09c4*/ 	.word	0x00000940


	//   ....[1]....
        /*09c8*/ 	.word	0x0000ccb0


	//   ....[2]....
        /*09cc*/ 	.word	0x000107c0


	//----- nvinfo : EIATTR_MAX_THREADS
	.align		4
.L_329:
        /*09d0*/ 	.byte	0x04, 0x05
        /*09d2*/ 	.short	(.L_331 - .L_330)
.L_330:
        /*09d4*/ 	.word	0x00000180
        /*09d8*/ 	.word	0x00000001
        /*09dc*/ 	.word	0x00000001


	//----- nvinfo : EIATTR_CRS_STACK_SIZE
	.align		4
.L_331:
        /*09e0*/ 	.byte	0x04, 0x1e
        /*09e2*/ 	.short	(.L_333 - .L_332)
.L_332:
        /*09e4*/ 	.word	0x00000000


	//----- nvinfo : EIATTR_CBANK_PARAM_SIZE
	.align		4
.L_333:
        /*09e8*/ 	.byte	0x03, 0x19
        /*09ea*/ 	.short	0x0a70


	//----- nvinfo : EIATTR_PARAM_CBANK
	.align		4
        /*09ec*/ 	.byte	0x04, 0x0a
        /*09ee*/ 	.short	(.L_335 - .L_334)
	.align		4
.L_334:
        /*09f0*/ 	.word	index@(.nv.constant0._ZN7cutlass13device_kernelIN5flash11enable_sm90INS1_16FlashAttnFwdSm90INS1_25CollectiveMainloopFwdSm90ILi2EN4cute5tupleIJNS5_1CILi1EEES8_S8_EEENS6_IJNS7_ILi128EEENS7_ILi80EEENS7_ILi256EEEEEELi256ENS_6half_tEfNS_4arch4Sm90ELb0ELb0ELb1ELb0ELb1ELb0ELb0ELb1ELb1ELb1ELb0ELb0EEENS1_21CollectiveEpilogueFwdINS6_IJSA_SC_SB_EEES9_SE_SG_Li256ELb0ELb1ELb0ELb0EEENS1_29StaticPersistentTileSchedulerILb0EEEEEEEEEvNT_6ParamsE)
        /*09f4*/ 	.short	0x0210
        /*09f6*/ 	.short	0x0a70


	//----- nvinfo : EIATTR_SW_WAR
	.align		4
.L_335:
        /*09f8*/ 	.byte	0x04, 0x36
        /*09fa*/ 	.short	(.L_337 - .L_336)
.L_336:
        /*09fc*/ 	.word	0x00000008
.L_337:


//--------------------- .nv.info._ZN7cutlass13device_kernelIN5flash11enable_sm90INS1_16FlashAttnFwdSm90INS1_25CollectiveMainloopFwdSm90ILi2EN4cute5tupleIJNS5_1CILi1EEES8_S8_EEENS6_IJNS7_ILi128EEENS7_ILi80EEENS7_ILi256EEEEEELi256ENS_6half_tEfNS_4arch4Sm90ELb0ELb0ELb1ELb1ELb1ELb0ELb0ELb1ELb1ELb1ELb0ELb0EEENS1_21CollectiveEpilogueFwdINS6_IJSA_SC_SB_EEES9_SE_SG_Li256ELb1ELb1ELb0ELb0EEENS1_36VarlenDynamicPersistentTileSchedulerILi128ELi80ELi256ELi128ELb0ELb1ELb1ELb0ELb1ELb1EEEEEEEEEvNT_6ParamsE --------------------------
	.section	.nv.info._ZN7cutlass13device_kernelIN5flash11enable_sm90INS1_16FlashAttnFwdSm90INS1_25CollectiveMainloopFwdSm90ILi2EN4cute5tupleIJNS5_1CILi1EEES8_S8_EEENS6_IJNS7_ILi128EEENS7_ILi80EEENS7_ILi256EEEEEELi256ENS_6half_tEfNS_4arch4Sm90ELb0ELb0ELb1ELb1ELb1ELb0ELb0ELb1ELb1ELb1ELb0ELb0EEENS1_21CollectiveEpilogueFwdINS6_IJSA_SC_SB_EEES9_SE_SG_Li256ELb1ELb1ELb0ELb0EEENS1_36VarlenDynamicPersistentTileSchedulerILi128ELi80ELi256ELi128ELb0ELb1ELb1ELb0ELb1ELb1EEEEEEEEEvNT_6ParamsE,"",@"SHT_CUDA_INFO"
	.sectionflags	@""
	.align	4


	//----- nvinfo : EIATTR_CUDA_API_VERSION
	.align		4
        /*0000*/ 	.byte	0x04, 0x37
        /*0002*/ 	.short	(.L_339 - .L_338)
.L_338:
        /*0004*/ 	.word	0x00000082


	//----- nvinfo : EIATTR_KPARAM_INFO
	.align		4
.L_339:
        /*0008*/ 	.byte	0x04, 0x17
        /*000a*/ 	.short	(.L_341 - .L_340)
.L_340:
        /*000c*/ 	.word	0x00000000
        /*0010*/ 	.short	0x0000
        /*0012*/ 	.short	0x0070
        /*0014*/ 	.byte	0x00, 0xf0, 0x01, 0x2a


	//----- nvinfo : EIATTR_SPARSE_MMA_MASK
	.align		4
.L_341:
        /*0018*/ 	.byte	0x03, 0x50
        /*001a*/ 	.short	0x0000


	//----- nvinfo : EIATTR_MAXREG_COUNT
	.align		4
        /*001c*/ 	.byte	0x03, 0x1b
        /*001e*/ 	.short	0x00a8


	//----- nvinfo : EIATTR_NUM_BARRIERS
	.align		4
        /*0020*/ 	.byte	0x02, 0x4c
        /*0022*/ 	.byte	0x09
	.zero		1


	//----- nvinfo : EIATTR_EXTERNS
	.align		4
        /*0024*/ 	.byte	0x04, 0x0f
        /*0026*/ 	.short	(.L_343 - .L_342)


	//   ....[0]....
	.align		4
.L_342:
        /*0028*/ 	.word	index@(__assertfail)


	//----- nvinfo : EIATTR_ANNOTATIONS
	.align		4
.L_343:
        /*002c*/ 	.byte	0x04, 0x55
        /*002e*/ 	.short	(.L_345 - .L_344)


	//   ....[0]....
.L_344:
        /*0030*/ 	.word	0x00000001
        /*0034*/ 	.byte	0xa0, 0x08, 0x00, 0x00, 0x01, 0x00, 0x00, 0x00, 0xa0, 0x09, 0x00, 0x00, 0x01, 0x00, 0x00, 0x00
        /* <DEDUP_REMOVED lines=14> */
        /*0124*/ 	.byte	0x30, 0x37, 0x01, 0x00, 0x01, 0x00, 0x00, 0x00, 0xd0, 0x38, 0x01, 0x00


	//----- nvinfo : EIATTR_MERCURY_ISA_VERSION
	.align		4
.L_345:
        /*0130*/ 	.byte	0x03, 0x5f
        /*0132*/ 	.short	0x0101


	//----- nvinfo : EIATTR_UNUSED_LOAD_BYTE_OFFSET
	.align		4
        /*0134*/ 	.byte	0x04, 0x44
        /*0136*/ 	.short	(.L_347 - .L_346)


	//   ....[0]....
.L_346:
        /*0138*/ 	.word	0x00000950
        /*013c*/ 	.word	0x0000fff0


	//   ....[1]....
        /*0140*/ 	.word	0x0000b600
        /*0144*/ 	.word	0x0000fff0


	//----- nvinfo : EIATTR_INT_WARP_WIDE_INSTR_OFFSETS
	.align		4
.L_347:
        /*0148*/ 	.byte	0x04, 0x31
        /*014a*/ 	.short	(.L_349 - .L_348)


	//   ....[0]....
.L_348:
        /*014c*/ 	.word	0x000000c0


	//   ....[1]....
        /*0150*/ 	.word	0x000000d0


	//   ....[2]....
        /*0154*/ 	.word	0x00000170


	//   ....[3]....
        /*0158*/ 	.word	0x0000f5a0


	//   ....[4]....
        /*015c*/ 	.word	0x0000f630


	//   ....[5]....
        /*0160*/ 	.word	0x000125c0


	//   ....[6]....
        /*0164*/ 	.word	0x00012650


	//----- nvinfo : EIATTR_COOP_GROUP_MASK_REGIDS
	.align		4
.L_349:
        /*0168*/ 	.byte	0x04, 0x29
        /*016a*/ 	.short	(.L_351 - .L_350)


	//   ....[0]....
.L_350:
        /*016c*/ 	.word	0xffffffff


	//   ....[1]....
        /*0170*/ 	.word	0xffffffff


	//   ....[2]....
        /*0174*/ 	.word	0xffffffff


	//   ....[3]....
        /*0178*/ 	.word	0xffffffff


	//   ....[4]....
        /*017c*/ 	.word	0xffffffff


	//   ....[5]....
        /*0180*/ 	.word	0xffffffff


	//   ....[6]....
        /*0184*/ 	.word	0xffffffff


	//   ....[7]....
        /*0188*/ 	.word	0xffffffff


	//   ....[8]....
        /*018c*/ 	.word	0xffffffff


	//   ....[9]....
        /*0190*/ 	.word	0xffffffff


	//   ....[10]....
        /*0194*/ 	.word	0xffffffff


	//   ....[11]....
        /*0198*/ 	.word	0xffffffff


	//   ....[12]....
        /*019c*/ 	.word	0xffffffff


	//   ....[13]....
        /*01a0*/ 	.word	0xffffffff


	//   ....[14]....
        /*01a4*/ 	.word	0xffffffff


	//   ....[15]....
        /*01a8*/ 	.word	0xffffffff


	//   ....[16]....
        /*01ac*/ 	.word	0xffffffff


	//   ....[17]....
        /*01b0*/ 	.word	0xffffffff


	//   ....[18]....
        /*01b4*/ 	.word	0xffffffff


	//   ....[19]....
        /*01b8*/ 	.word	0xffffffff


	//   ....[20]....
        /*01bc*/ 	.word	0xffffffff


	//   ....[21]....
        /*01c0*/ 	.word	0xffffffff


	//   ....[22]....
        /*01c4*/ 	.word	0xffffffff


	//   ....[23]....
        /*01c8*/ 	.word	0xffffffff


	//   ....[24]....
        /*01cc*/ 	.word	0xffffffff


	//   ....[25]....
        /*01d0*/ 	.word	0xffffffff


	//   ....[26]....
        /*01d4*/ 	.word	0xffffffff


	//   ....[27]....
        /*01d8*/ 	.word	0xffffffff


	//   ....[28]....
        /*01dc*/ 	.word	0xffffffff


	//   ....[29]....
        /*01e0*/ 	.word	0xffffffff


	//   ....[30]....
        /*01e4*/ 	.word	0xffffffff


	//   ....[31]....
        /*01e8*/ 	.word	0xffffffff


	//   ....[32]....
        /*01ec*/ 	.word	0xffffffff


	//   ....[33]....
        /*01f0*/ 	.word	0xffffffff


	//   ....[34]....
        /*01f4*/ 	.word	0xffffffff


	//   ....[35]....
        /*01f8*/ 	.word	0xffffffff


	//   ....[36]....
        /*01fc*/ 	.word	0xffffffff


	//   ....[37]....
        /*0200*/ 	.word	0xffffffff


	//   ....[38]....
        /*0204*/ 	.word	0xffffffff


	//   ....[39]....
        /*0208*/ 	.word	0xffffffff


	//   ....[40]....
        /*020c*/ 	.word	0xffffffff


	//   ....[41]....
        /*0210*/ 	.word	0xffffffff


	//   ....[42]....
        /*0214*/ 	.word	0xffffffff


	//   ....[43]....
        /*0218*/ 	.word	0xffffffff


	//   ....[44]....
        /*021c*/ 	.word	0xffffffff


	//   ....[45]....
        /*0220*/ 	.word	0xffffffff


	//   ....[46]....
        /*0224*/ 	.word	0xffffffff


	//   ....[47]....
        /*0228*/ 	.word	0xffffffff


	//   ....[48]....
        /*022c*/ 	.word	0xffffffff


	//   ....[49]....
        /*0230*/ 	.word	0xffffffff


	//   ....[50]....
        /*0234*/ 	.word	0xffffffff


	//   ....[51]....
        /*0238*/ 	.word	0xffffffff


	//   ....[52]....
        /*023c*/ 	.word	0xffffffff


	//   ....[53]....
        /*0240*/ 	.word	0xffffffff


	//   ....[54]....
        /*0244*/ 	.word	0xffffffff


	//   ....[55]....
        /*0248*/ 	.word	0xffffffff


	//   ....[56]....
        /*024c*/ 	.word	0xffffffff


	//   ....[57]....
        /*0250*/ 	.word	0xffffffff


	//   ....[58]....
        /*0254*/ 	.word	0xffffffff


	//   ....[59]....
        /*0258*/ 	.word	0xffffffff


	//   ....[60]....
        /*025c*/ 	.word	0xffffffff


	//   ....[61]....
        /*0260*/ 	.word	0xffffffff


	//   ....[62]....
        /*0264*/ 	.word	0xffffffff


	//   ....[63]....
        /*0268*/ 	.word	0xffffffff


	//   ....[64]....
        /*026c*/ 	.word	0xffffffff


	//   ....[65]....
        /*0270*/ 	.word	0xffffffff


	//   ....[66]....
        /*0274*/ 	.word	0xffffffff


	//   ....[67]....
        /*0278*/ 	.word	0xffffffff


	//   ....[68]....
        /*027c*/ 	.word	0xffffffff


	//   ....[69]....
        /*0280*/ 	.word	0xffffffff


	//   ....[70]....
        /*0284*/ 	.word	0xffffffff


	//   ....[71]....
        /*0288*/ 	.word	0xffffffff


	//   ....[72]....
        /*028c*/ 	.word	0xffffffff


	//   ....[73]....
        /*0290*/ 	.word	0xffffffff


	//   ....[74]....
        /*0294*/ 	.word	0xffffffff


	//   ....[75]....
        /*0298*/ 	.word	0xffffffff


	//   ....[76]....
        /*029c*/ 	.word	0xffffffff


	//   ....[77]....
        /*02a0*/ 	.word	0xffffffff


	//   ....[78]....
        /*02a4*/ 	.word	0xffffffff


	//   ....[79]....
        /*02a8*/ 	.word	0xffffffff


	//   ....[80]....
        /*02ac*/ 	.word	0xffffffff


	//   ....[81]....
        /*02b0*/ 	.word	0xffffffff


	//   ....[82]....
        /*02b4*/ 	.word	0xffffffff


	//   ....[83]....
        /*02b8*/ 	.word	0xffffffff


	//   ....[84]....
        /*02bc*/ 	.word	0xffffffff


	//   ....[85]....
        /*02c0*/ 	.word	0xffffffff


	//   ....[86]....
        /*02c4*/ 	.word	0xffffffff


	//   ....[87]....
        /*02c8*/ 	.word	0xffffffff


	//   ....[88]....
        /*02cc*/ 	.word	0xffffffff


	//   ....[89]....
        /*02d0*/ 	.word	0xffffffff


	//   ....[90]....
        /*02d4*/ 	.word	0xffffffff


	//   ....[91]....
        /*02d8*/ 	.word	0xffffffff


	//   ....[92]....
        /*02dc*/ 	.word	0xffffffff


	//   ....[93]....
        /*02e0*/ 	.word	0xffffffff


	//   ....[94]....
        /*02e4*/ 	.word	0xffffffff


	//   ....[95]....
        /*02e8*/ 	.word	0xffffffff


	//   ....[96]....
        /*02ec*/ 	.word	0xffffffff


	//   ....[97]....
        /*02f0*/ 	.word	0xffffffff


	//   ....[98]....
        /*02f4*/ 	.word	0xffffffff


	//   ....[99]....
        /*02f8*/ 	.word	0xffffffff


	//   ....[100]....
        /*02fc*/ 	.word	0xffffffff


	//   ....[101]....
        /*0300*/ 	.word	0xffffffff


	//   ....[102]....
        /*0304*/ 	.word	0xffffffff


	//   ....[103]....
        /*0308*/ 	.word	0xffffffff


	//   ....[104]....
        /*030c*/ 	.word	0xffffffff


	//   ....[105]....
        /*0310*/ 	.word	0xffffffff


	//   ....[106]....
        /*0314*/ 	.word	0xffffffff


	//   ....[107]....
        /*0318*/ 	.word	0xffffffff


	//   ....[108]....
        /*031c*/ 	.word	0xffffffff


	//   ....[109]....
        /*0320*/ 	.word	0xffffffff


	//   ....[110]....
        /*0324*/ 	.word	0xffffffff


	//   ....[111]....
        /*0328*/ 	.word	0xffffffff


	//   ....[112]....
        /*032c*/ 	.word	0xffffffff


	//   ....[113]....
        /*0330*/ 	.word	0xffffffff


	//   ....[114]....
        /*0334*/ 	.word	0xffffffff


	//   ....[115]....
        /*0338*/ 	.word	0xffffffff


	//   ....[116]....
        /*033c*/ 	.word	0xffffffff


	//   ....[117]....
        /*0340*/ 	.word	0xffffffff


	//   ....[118]....
        /*0344*/ 	.word	0xffffffff


	//   ....[119]....
        /*0348*/ 	.word	0xffffffff


	//   ....[120]....
        /*034c*/ 	.word	0xffffffff


	//   ....[121]....
        /*0350*/ 	.word	0xffffffff


	//   ....[122]....
        /*0354*/ 	.word	0xffffffff


	//   ....[123]....
        /*0358*/ 	.word	0xffffffff


	//   ....[124]....
        /*035c*/ 	.word	0xffffffff


	//   ....[125]....
        /*0360*/ 	.word	0xffffffff


	//   ....[126]....
        /*0364*/ 	.word	0xffffffff


	//   ....[127]....
        /*0368*/ 	.word	0xffffffff


	//   ....[128]....
        /*036c*/ 	.word	0xffffffff


	//   ....[129]....
        /*0370*/ 	.word	0x0500000f


	//   ....[130]....
        /*0374*/ 	.word	0x0500000f


	//   ....[131]....
        /*0378*/ 	.word	0x0500000f


	//   ....[132]....
        /*037c*/ 	.word	0x0500000f


	//   ....[133]....
        /*0380*/ 	.word	0x0500000f


	//   ....[134]....
        /*0384*/ 	.word	0x0500000f


	//   ....[135]....
        /*0388*/ 	.word	0x0500000f


	//   ....[136]....
        /*038c*/ 	.word	0x0500000f


	//   ....[137]....
        /*0390*/ 	.word	0x0500000f


	//   ....[138]....
        /*0394*/ 	.word	0x0500000f


	//   ....[139]....
        /*0398*/ 	.word	0x0500000f


	//   ....[140]....
        /*039c*/ 	.word	0x0500000f


	//   ....[141]....
        /*03a0*/ 	.word	0x0500000f


	//   ....[142]....
        /*03a4*/ 	.word	0x0500000f


	//   ....[143]....
        /*03a8*/ 	.word	0x0500000f


	//   ....[144]....
        /*03ac*/ 	.word	0x0500000f


	//   ....[145]....
        /*03b0*/ 	.word	0x0500000f


	//   ....[146]....
        /*03b4*/ 	.word	0x0500000f


	//   ....[147]....
        /*03b8*/ 	.word	0x0500000f


	//   ....[148]....
        /*03bc*/ 	.word	0x0500000f


	//   ....[149]....
        /*03c0*/ 	.word	0x0500000f


	//   ....[150]....
        /*03c4*/ 	.word	0x0500000f


	//   ....[151]....
        /*03c8*/ 	.word	0x0500000f


	//   ....[152]....
        /*03cc*/ 	.word	0x0500000f


	//   ....[153]....
        /*03d0*/ 	.word	0x0500000f


	//   ....[154]....
        /*03d4*/ 	.word	0x0500000f


	//   ....[155]....
        /*03d8*/ 	.word	0x0500000f


	//   ....[156]....
        /*03dc*/ 	.word	0x0500000f


	//   ....[157]....
        /*03e0*/ 	.word	0x0500000f


	//   ....[158]....
        /*03e4*/ 	.word	0x0500000f


	//   ....[159]....
        /*03e8*/ 	.word	0x0500000f


	//   ....[160]....
        /*03ec*/ 	.word	0x0500000f


	//   ....[161]....
        /*03f0*/ 	.word	0x0500000f


	//   ....[162]....
        /*03f4*/ 	.word	0x0500000f


	//   ....[163]....
        /*03f8*/ 	.word	0x0500000f


	//   ....[164]....
        /*03fc*/ 	.word	0x0500000f


	//   ....[165]....
        /*0400*/ 	.word	0x0500000f


	//   ....[166]....
        /*0404*/ 	.word	0x0500000f


	//   ....[167]....
        /*0408*/ 	.word	0x0500000f


	//   ....[168]....
        /*040c*/ 	.word	0x0500000f


	//   ....[169]....
        /*0410*/ 	.word	0x0500000f


	//   ....[170]....
        /*0414*/ 	.word	0x0500000f


	//   ....[171]....
        /*0418*/ 	.word	0x0500000f


	//   ....[172]....
        /*041c*/ 	.word	0x0500000f


	//   ....[173]....
        /*0420*/ 	.word	0x0500000f


	//   ....[174]....
        /*0424*/ 	.word	0x0500000f


	//   ....[175]....
        /*0428*/ 	.word	0x0500000f


	//   ....[176]....
        /*042c*/ 	.word	0x0500000f


	//   ....[177]....
        /*0430*/ 	.word	0x0500000f


	//   ....[178]....
        /*0434*/ 	.word	0x0500000f


	//   ....[179]....
        /*0438*/ 	.word	0x0500000f


	//   ....[180]....
        /*043c*/ 	.word	0x0500000f


	//   ....[181]....
        /*0440*/ 	.word	0x0500000f


	//   ....[182]....
        /*0444*/ 	.word	0x0500000f


	//   ....[183]....
        /*0448*/ 	.word	0x0500000f


	//   ....[184]....
        /*044c*/ 	.word	0x0500000f


	//   ....[185]....
        /*0450*/ 	.word	0x0500000f


	//   ....[186]....
        /*0454*/ 	.word	0x0500000f


	//   ....[187]....
        /*0458*/ 	.word	0x0500000f


	//   ....[188]....
        /*045c*/ 	.word	0x0500000f


	//   ....[189]....
        /*0460*/ 	.word	0x0500000f


	//   ....[190]....
        /*0464*/ 	.word	0x0500000f


	//   ....[191]....
        /*0468*/ 	.word	0x0500000f


	//   ....[192]....
        /*046c*/ 	.word	0x0500000f


	//   ....[193]....
        /*0470*/ 	.word	0x0500000f


	//   ....[194]....
        /*0474*/ 	.word	0x0500000f


	//   ....[195]....
        /*0478*/ 	.word	0x0500000f


	//   ....[196]....
        /*047c*/ 	.word	0x0500000f


	//   ....[197]....
        /*0480*/ 	.word	0x0500000f


	//   ....[198]....
        /*0484*/ 	.word	0x0500000f


	//   ....[199]....
        /*0488*/ 	.word	0x0500000f


	//   ....[200]....
        /*048c*/ 	.word	0x0500000f


	//   ....[201]....
        /*0490*/ 	.word	0x0500000f


	//   ....[202]....
        /*0494*/ 	.word	0x0500000f


	//   ....[203]....
        /*0498*/ 	.word	0x0500000f


	//----- nvinfo : EIATTR_COOP_GROUP_INSTR_OFFSETS
	.align		4
.L_351:
        /*049c*/ 	.byte	0x04, 0x28
        /*049e*/ 	.short	(.L_353 - .L_352)


	//   ....[0]....
.L_352:
        /*04a0*/ 	.word	0x00000070


	//   ....[1]....
        /*04a4*/ 	.word	0x000000b0


	//   ....[2]....
        /*04a8*/ 	.word	0x000002d0


	//   ....[3]....
        /*04ac*/ 	.word	0x00000430


	//   ....[4]....
        /*04b0*/ 	.word	0x00000550


	//   ....[5]....
        /*04b4*/ 	.word	0x000006b0


	//   ....[6]....
        /*04b8*/ 	.word	0x000015f0


	//   ....[7]....
        /*04bc*/ 	.word	0x00004d30


	//   ....[8]....
        /*04c0*/ 	.word	0x00004db0


	//   ....[9]....
        /*04c4*/ 	.word	0x00005160


	//   ....[10]....
        /*04c8*/ 	.word	0x000051e0


	//   ....[11]....
        /*04cc*/ 	.word	0x000094f0


	//   ....[12]....
        /*04d0*/ 	.word	0x00009510


	//   ....[13]....
        /*04d4*/ 	.word	0x00009530


	//   ....[14]....
        /*04d8*/ 	.word	0x00009550


	//   ....[15]....
        /*04dc*/ 	.word	0x0000a8f0


	//   ....[16]....
        /*04e0*/ 	.word	0x0000a930


	//   ....[17]....
        /*04e4*/ 	.word	0x0000aa00


	//   ....[18]....
        /*04e8*/ 	.word	0x0000aa10


	//   ....[19]....
        /*04ec*/ 	.word	0x0000c760


	//   ....[20]....
        /*04f0*/ 	.word	0x0000c7a0


	//   ....[21]....
        /*04f4*/ 	.word	0x0000c810


	//   ....[22]....
        /*04f8*/ 	.word	0x0000c850


	//   ....[23]....
        /*04fc*/ 	.word	0x0000d090


	//   ....[24]....
        /*0500*/ 	.word	0x0000d0d0


	//   ....[25]....
        /*0504*/ 	.word	0x0000d240


	//   ....[26]....
        /*0508*/ 	.word	0x0000d260


	//   ....[27]....
        /*050c*/ 	.word	0x0000d3a0


	//   ....[28]....
        /*0510*/ 	.word	0x0000d3c0


	//   ....[29]....
        /*0514*/ 	.word	0x0000d510


	//   ....[30]....
        /*0518*/ 	.word	0x0000d530


	//   ....[31]....
        /*051c*/ 	.word	0x0000dfa0


	//   ....[32]....
        /*0520*/ 	.word	0x0000dfc0


	//   ....[33]....
        /*0524*/ 	.word	0x0000e100


	//   ....[34]....
        /*0528*/ 	.word	0x0000e120


	//   ....[35]....
        /*052c*/ 	.word	0x0000e260


	//   ....[36]....
        /*0530*/ 	.word	0x0000e280


	//   ....[37]....
        /*0534*/ 	.word	0x0000e3d0


	//   ....[38]....
        /*0538*/ 	.word	0x0000e3f0


	//   ....[39]....
        /*053c*/ 	.word	0x0000e5c0


	//   ....[40]....
        /*0540*/ 	.word	0x0000e790


	//   ....[41]....
        /*0544*/ 	.word	0x0000e7c0


	//   ....[42]....
        /*0548*/ 	.word	0x0000e7f0


	//   ....[43]....
        /*054c*/ 	.word	0x0000e820


	//   ....[44]....
        /*0550*/ 	.word	0x0000e850


	//   ....[45]....
        /*0554*/ 	.word	0x0000e880


	//   ....[46]....
        /*0558*/ 	.word	0x0000e9d0


	//   ....[47]....
        /*055c*/ 	.word	0x0000ea00


	//   ....[48]....
        /*0560*/ 	.word	0x0000ea30


	//   ....[49]....
        /*0564*/ 	.word	0x0000ea60


	//   ....[50]....
        /*0568*/ 	.word	0x0000ea90


	//   ....[51]....
        /*056c*/ 	.word	0x0000eac0


	//   ....[52]....
        /*0570*/ 	.word	0x0000eb50


	//   ....[53]....
        /*0574*/ 	.word	0x0000eb80


	//   ....[54]....
        /*0578*/ 	.word	0x0000ec00


	//   ....[55]....
        /*057c*/ 	.word	0x000101a0


	//   ....[56]....
        /*0580*/ 	.word	0x000101e0


	//   ....[57]....
        /*0584*/ 	.word	0x00010210


	//   ....[58]....
        /*0588*/ 	.word	0x000102c0


	//   ....[59]....
        /*058c*/ 	.word	0x00010300


	//   ....[60]....
        /*0590*/ 	.word	0x00010360


	//   ....[61]....
        /*0594*/ 	.word	0x000103a0


	//   ....[62]....
        /*0598*/ 	.word	0x00010400


	//   ....[63]....
        /*059c*/ 	.word	0x00010420


	//   ....[64]....
        /*05a0*/ 	.word	0x00010450


	//   ....[65]....
        /*05a4*/ 	.word	0x00010c50


	//   ....[66]....
        /*05a8*/ 	.word	0x00010c80


	//   ....[67]....
        /*05ac*/ 	.word	0x00010ce0


	//   ....[68]....
        /*05b0*/ 	.word	0x00010d40


	//   ....[69]....
        /*05b4*/ 	.word	0x00010d80


	//   ....[70]....
        /*05b8*/ 	.word	0x00010e00


	//   ....[71]....
        /*05bc*/ 	.word	0x00010e50


	//   ....[72]....
        /*05c0*/ 	.word	0x00010ec0


	//   ....[73]....
        /*05c4*/ 	.word	0x00010f10


	//   ....[74]....
        /*05c8*/ 	.word	0x00010f80


	//   ....[75]....
        /*05cc*/ 	.word	0x00010fc0


	//   ....[76]....
        /*05d0*/ 	.word	0x00011040


	//   ....[77]....
        /*05d4*/ 	.word	0x00011090


	//   ....[78]....
        /*05d8*/ 	.word	0x00011100


	//   ....[79]....
        /*05dc*/ 	.word	0x00011150


	//   ....[80]....
        /*05e0*/ 	.word	0x000111a0


	//   ....[81]....
        /*05e4*/ 	.word	0x00011960


	//   ....[82]....
        /*05e8*/ 	.word	0x00011990


	//   ....[83]....
        /*05ec*/ 	.word	0x000119c0


	//   ....[84]....
        /*05f0*/ 	.word	0x00011a80


	//   ....[85]....
        /*05f4*/ 	.word	0x00011ab0


	//   ....[86]....
        /*05f8*/ 	.word	0x00011b00


	//   ....[87]....
        /*05fc*/ 	.word	0x00011b30


	//   ....[88]....
        /*0600*/ 	.word	0x00011b80


	//   ....[89]....
        /*0604*/ 	.word	0x00011bb0


	//   ....[90]....
        /*0608*/ 	.word	0x00011c20


	//   ....[91]....
        /*060c*/ 	.word	0x00011f00


	//   ....[92]....
        /*0610*/ 	.word	0x00011f20


	//   ....[93]....
        /*0614*/ 	.word	0x00011f30


	//   ....[94]....
        /*0618*/ 	.word	0x00011fe0


	//   ....[95]....
        /*061c*/ 	.word	0x00011ff0


	//   ....[96]....
        /*0620*/ 	.word	0x000120a0


	//   ....[97]....
        /*0624*/ 	.word	0x000120b0


	//   ....[98]....
        /*0628*/ 	.word	0x00012160


	//   ....[99]....
        /*062c*/ 	.word	0x00012170


	//   ....[100]....
        /*0630*/ 	.word	0x00012180


	//   ....[101]....
        /*0634*/ 	.word	0x000127a0


	//   ....[102]....
        /*0638*/ 	.word	0x000127e0


	//   ....[103]....
        /*063c*/ 	.word	0x00012820


	//   ....[104]....
        /*0640*/ 	.word	0x00012850


	//   ....[105]....
        /*0644*/ 	.word	0x00012870


	//   ....[106]....
        /*0648*/ 	.word	0x00012920


	//   ....[107]....
        /*064c*/ 	.word	0x000129d0


	//   ....[108]....
        /*0650*/ 	.word	0x00012a00


	//   ....[109]....
        /*0654*/ 	.word	0x00012a10


	//   ....[110]....
        /*0658*/ 	.word	0x00012aa0


	//   ....[111]....
        /*065c*/ 	.word	0x00012ed0


	//   ....[112]....
        /*0660*/ 	.word	0x00012f20


	//   ....[113]....
        /*0664*/ 	.word	0x00012f50


	//   ....[114]....
        /*0668*/ 	.word	0x00012f60


	//   ....[115]....
        /*066c*/ 	.word	0x00012f90


	//   ....[116]....
        /*0670*/ 	.word	0x00012fc0


	//   ....[117]....
        /*0674*/ 	.word	0x00012ff0


	//   ....[118]....
        /*0678*/ 	.word	0x00013020


	//   ....[119]....
        /*067c*/ 	.word	0x000131a0


	//   ....[120]....
        /*0680*/ 	.word	0x000131d0


	//   ....[121]....
        /*0684*/ 	.word	0x00013200


	//   ....[122]....
        /*0688*/ 	.word	0x00013230


	//   ....[123]....
        /*068c*/ 	.word	0x00013260


	//   ....[124]....
        /*0690*/ 	.word	0x00013290


	//   ....[125]....
        /*0694*/ 	.word	0x00013350


	//   ....[126]....
        /*0698*/ 	.word	0x00013370


	//   ....[127]....
        /*069c*/ 	.word	0x000133e0


	//   ....[128]....
        /*06a0*/ 	.word	0x00013850


	//   ....[129]....
        /*06a4*/ 	.word	0x00013d40


	//   ....[130]....
        /*06a8*/ 	.word	0x00013e30


	//   ....[131]....
        /*06ac*/ 	.word	0x00013f00


	//   ....[132]....
        /*06b0*/ 	.word	0x00013f70


	//   ....[133]....
        /*06b4*/ 	.word	0x00014010


	//   ....[134]....
        /*06b8*/ 	.word	0x000140f0


	//   ....[135]....
        /*06bc*/ 	.word	0x000141f0


	//   ....[136]....
        /*06c0*/ 	.word	0x00014260


	//   ....[137]....
        /*06c4*/ 	.word	0x00014350


	//   ....[138]....
        /*06c8*/ 	.word	0x000143c0


	//   ....[139]....
        /*06cc*/ 	.word	0x000144a0


	//   ....[140]....
        /*06d0*/ 	.word	0x00014550


	//   ....[141]....
        /*06d4*/ 	.word	0x000145c0


	//   ....[142]....
        /*06d8*/ 	.word	0x00014640


	//   ....[143]....
        /*06dc*/ 	.word	0x00014710


	//   ....[144]....
        /*06e0*/ 	.word	0x00014790


	//   ....[145]....
        /*06e4*/ 	.word	0x00014880


	//   ....[146]....
        /*06e8*/ 	.word	0x00014900


	//   ....[147]....
        /*06ec*/ 	.word	0x000149f0


	//   ....[148]....
        /*06f0*/ 	.word	0x00014a70


	//   ....[149]....
        /*06f4*/ 	.word	0x00014b60


	//   ....[150]....
        /*06f8*/ 	.word	0x00014be0


	//   ....[151]....
        /*06fc*/ 	.word	0x00014cd0


	//   ....[152]....
        /*0700*/ 	.word	0x00014d50


	//   ....[153]....
        /*0704*/ 	.word	0x00014e40


	//   ....[154]....
        /*0708*/ 	.word	0x00014ec0


	//   ....[155]....
        /*070c*/ 	.word	0x00014f90


	//   ....[156]....
        /*0710*/ 	.word	0x000150c0


	//   ....[157]....
        /*0714*/ 	.word	0x00015190


	//   ....[158]....
        /*0718*/ 	.word	0x00015260


	//   ....[159]....
        /*071c*/ 	.word	0x00015340


	//   ....[160]....
        /*0720*/ 	.word	0x000153a0


	//   ....[161]....
        /*0724*/ 	.word	0x00015480


	//   ....[162]....
        /*0728*/ 	.word	0x000154e0


	//   ....[163]....
        /*072c*/ 	.word	0x000155c0


	//   ....[164]....
        /*0730*/ 	.word	0x00015620


	//   ....[165]....
        /*0734*/ 	.word	0x00015730


	//   ....[166]....
        /*0738*/ 	.word	0x00015820


	//   ....[167]....
        /*073c*/ 	.word	0x000158c0


	//   ....[168]....
        /*0740*/ 	.word	0x00015920


	//   ....[169]....
        /*0744*/ 	.word	0x00015a40


	//   ....[170]....
        /*0748*/ 	.word	0x00015aa0


	//   ....[171]....
        /*074c*/ 	.word	0x00015bc0


	//   ....[172]....
        /*0750*/ 	.word	0x00015c20


	//   ....[173]....
        /*0754*/ 	.word	0x00015d40


	//   ....[174]....
        /*0758*/ 	.word	0x00015da0


	//   ....[175]....
        /*075c*/ 	.word	0x00015e70


	//   ....[176]....
        /*0760*/ 	.word	0x00015fd0


	//   ....[177]....
        /*0764*/ 	.word	0x00016080


	//   ....[178]....
        /*0768*/ 	.word	0x000161d0


	//   ....[179]....
        /*076c*/ 	.word	0x00016280


	//   ....[180]....
        /*0770*/ 	.word	0x000162e0


	//   ....[181]....
        /*0774*/ 	.word	0x000163a0


	//   ....[182]....
        /*0778*/ 	.word	0x00016480


	//   ....[183]....
        /*077c*/ 	.word	0x00016540


	//   ....[184]....
        /*0780*/ 	.word	0x00016620


	//   ....[185]....
        /*0784*/ 	.word	0x000166e0


	//   ....[186]....
        /*0788*/ 	.word	0x000167f0


	//   ....[187]....
        /*078c*/ 	.word	0x00016890


	//   ....[188]....
        /*0790*/ 	.word	0x000169b0


	//   ....[189]....
        /*0794*/ 	.word	0x00016a20


	//   ....[190]....
        /*0798*/ 	.word	0x00016a90


	//   ....[191]....
        /*079c*/ 	.word	0x00016b00


	//   ....[192]....
        /*07a0*/ 	.word	0x00016b70


	//   ....[193]....
        /*07a4*/ 	.word	0x00016bf0


	//   ....[194]....
        /*07a8*/ 	.word	0x00016c80


	//   ....[195]....
        /*07ac*/ 	.word	0x00016d10


	//   ....[196]....
        /*07b0*/ 	.word	0x00016d80


	//   ....[197]....
        /*07b4*/ 	.word	0x00016df0


	//   ....[198]....
        /*07b8*/ 	.word	0x00016e60


	//   ....[199]....
        /*07bc*/ 	.word	0x00016ee0


	//   ....[200]....
        /*07c0*/ 	.word	0x00016f50


	//   ....[201]....
        /*07c4*/ 	.word	0x00016ff0


	//   ....[202]....
        /*07c8*/ 	.word	0x00017080


	//   ....[203]....
        /*07cc*/ 	.word	0x000171a0


	//----- nvinfo : EIATTR_REG_RECONFIG
	.align		4
.L_353:
        /*07d0*/ 	.byte	0x01, 0x54
	.zero		2


	//----- nvinfo : EIATTR_SYSCALL_OFFSETS
	.align		4
        /*07d4*/ 	.byte	0x04, 0x46
        /*07d6*/ 	.short	(.L_355 - .L_354)


	//   ....[0]....
.L_354:
        /*07d8*/ 	.word	0x000017d0


	//   ....[1]....
        /*07dc*/ 	.word	0x0000f790


	//   ....[2]....
        /*07e0*/ 	.word	0x0000f8e0


	//   ....[3]....
        /*07e4*/ 	.word	0x0000f9d0


	//   ....[4]....
        /*07e8*/ 	.word	0x000108a0


	//----- nvinfo : EIATTR_MBARRIER_INSTR_OFFSETS
	.align		4
.L_355:
        /*07ec*/ 	.byte	0x04, 0x39
        /*07ee*/ 	.short	(.L_357 - .L_356)


	//   ....[0]....
.L_356:
        /*07f0*/ 	.word	0x00000180
        /*07f4*/ 	.word	0x000000ff
        /*07f8*/ 	.word	0x00038800
        /*07fc*/ 	.short	0x0100
        /*07fe*/ 	.byte	0x08
	.zero		1


	//   ....[1]....
        /*0800*/ 	.word	0x00000190
        /*0804*/ 	.word	0x000000ff
        /*0808*/ 	.word	0x00038820
        /*080c*/ 	.short	0x0100
        /*080e*/ 	.byte	0x08
	.zero		1


	//   ....[2]....
        /*0810*/ 	.word	0x00000280
        /*0814*/ 	.word	0x000000ff
        /*0818*/ 	.word	0x00038830
        /*081c*/ 	.short	0x0100
        /*081e*/ 	.byte	0x08
	.zero		1


	//   ....[3]....
        /*0820*/ 	.word	0x00000290
        /*0824*/ 	.word	0x000000ff
        /*0828*/ 	.word	0x00038840
        /*082c*/ 	.short	0x0100
        /*082e*/ 	.byte	0x08
	.zero		1


	//   ....[4]....
        /*0830*/ 	.word	0x000002a0
        /*0834*/ 	.word	0x000000ff
        /*0838*/ 	.word	0x00038838
        /*083c*/ 	.short	0x0100
        /*083e*/ 	.byte	0x08
	.zero		1


	//   ....[5]....
        /*0840*/ 	.word	0x000002b0
        /*0844*/ 	.word	0x000000ff
        /*0848*/ 	.word	0x00038848
        /*084c*/ 	.short	0x0100
        /*084e*/ 	.byte	0x08
	.zero		1


	//   ....[6]....
        /*0850*/ 	.word	0x000003e0
        /*0854*/ 	.word	0x000000ff
        /*0858*/ 	.word	0x00038850
        /*085c*/ 	.short	0x0100
        /*085e*/ 	.byte	0x08
	.zero		1


	//   ....[7]....
        /*0860*/ 	.word	0x000003f0
        /*0864*/ 	.word	0x000000ff
        /*0868*/ 	.word	0x00038860
        /*086c*/ 	.short	0x0100
        /*086e*/ 	.byte	0x08
	.zero		1


	//   ....[8]....
        /*0870*/ 	.word	0x00000400
        /*0874*/ 	.word	0x000000ff
        /*0878*/ 	.word	0x00038858
        /*087c*/ 	.short	0x0100
        /*087e*/ 	.byte	0x08
	.zero		1


	//   ....[9]....
        /*0880*/ 	.word	0x00000410
        /*0884*/ 	.word	0x000000ff
        /*0888*/ 	.word	0x00038868
        /*088c*/ 	.short	0x0100
        /*088e*/ 	.byte	0x08
	.zero		1


	//   ....[10]....
        /*0890*/ 	.word	0x00000500
        /*0894*/ 	.word	0x000000ff
        /*0898*/ 	.word	0x00038870
        /*089c*/ 	.short	0x0100
        /*089e*/ 	.byte	0x06
	.zero		1


	//   ....[11]....
        /*08a0*/ 	.word	0x00000510
        /*08a4*/ 	.word	0x000000ff
        /*08a8*/ 	.word	0x00038880
        /*08ac*/ 	.short	0x0100
        /*08ae*/ 	.byte	0x06
	.zero		1


	//   ....[12]....
        /*08b0*/ 	.word	0x00000520
        /*08b4*/ 	.word	0x000000ff
        /*08b8*/ 	.word	0x00038878
        /*08bc*/ 	.short	0x0100
        /*08be*/ 	.byte	0x06
	.zero		1


	//   ....[13]....
        /*08c0*/ 	.word	0x00000530
        /*08c4*/ 	.word	0x000000ff
        /*08c8*/ 	.word	0x00038888
        /*08cc*/ 	.short	0x0100
        /*08ce*/ 	.byte	0x06
	.zero		1


	//   ....[14]....
        /*08d0*/ 	.word	0x00000660
        /*08d4*/ 	.word	0x000000ff
        /*08d8*/ 	.word	0x00038890
        /*08dc*/ 	.short	0x0100
        /*08de*/ 	.byte	0x08
	.zero		1


	//   ....[15]....
        /*08e0*/ 	.word	0x00000670
        /*08e4*/ 	.word	0x000000ff
        /*08e8*/ 	.word	0x000388a0
        /*08ec*/ 	.short	0x0100
        /*08ee*/ 	.byte	0x08
	.zero		1


	//   ....[16]....
        /*08f0*/ 	.word	0x00000680
        /*08f4*/ 	.word	0x000000ff
        /*08f8*/ 	.word	0x00038898
        /*08fc*/ 	.short	0x0100
        /*08fe*/ 	.byte	0x08
	.zero		1


	//   ....[17]....
        /*0900*/ 	.word	0x00000690
        /*0904*/ 	.word	0x000000ff
        /*0908*/ 	.word	0x000388a8
        /*090c*/ 	.short	0x0100
        /*090e*/ 	.byte	0x08
	.zero		1


	//   ....[18]....
        /*0910*/ 	.word	0x000007d0
        /*0914*/ 	.word	0x000000ff
        /*0918*/ 	.word	0x000388b0
        /*091c*/ 	.short	0x0100
        /*091e*/ 	.byte	0x08
	.zero		1


	//   ....[19]....
        /*0920*/ 	.word	0x000007e0
        /*0924*/ 	.word	0x000000ff
        /*0928*/ 	.word	0x000388c0
        /*092c*/ 	.short	0x0100
        /*092e*/ 	.byte	0x08
	.zero		1


	//   ....[20]....
        /*0930*/ 	.word	0x000007f0
        /*0934*/ 	.word	0x000000ff
        /*0938*/ 	.word	0x000388b8
        /*093c*/ 	.short	0x0100
        /*093e*/ 	.byte	0x08
	.zero		1


	//   ....[21]....
        /*0940*/ 	.word	0x00000800
        /*0944*/ 	.word	0x000000ff
        /*0948*/ 	.word	0x000388c8
        /*094c*/ 	.short	0x0100
        /*094e*/ 	.byte	0x08
	.zero		1


	//   ....[22]....
        /*0950*/ 	.word	0x00001870
        /*0954*/ 	.word	0x000000ff
        /*0958*/ 	.word	0x00038800
        /*095c*/ 	.short	0x010a
        /*095e*/ 	.byte	0x28
	.zero		1


	//   ....[23]....
        /*0960*/ 	.word	0x00001900
        /*0964*/ 	.word	0x00000000
        /*0968*/ 	.word	0x00038830
        /*096c*/ 	.short	0x010a
        /*096e*/ 	.byte	0x3f
	.zero		1


	//   ....[24]....
        /*0970*/ 	.word	0x00001950
        /*0974*/ 	.word	0x00000000
        /*0978*/ 	.word	0x00038830
        /*097c*/ 	.short	0x010a
        /*097e*/ 	.byte	0x3f
	.zero		1


	//   ....[25]....
        /*0980*/ 	.word	0x00004440
        /*0984*/ 	.word	0x000000ff
        /*0988*/ 	.word	0x00000000
        /*098c*/ 	.short	0x0101
        /*098e*/ 	.byte	0x04
	.zero		1


	//   ....[26]....
        /*0990*/ 	.word	0x000060e0
        /*0994*/ 	.word	0x000000ff
        /*0998*/ 	.word	0x00038830
        /*099c*/ 	.short	0x010a
        /*099e*/ 	.byte	0x3d
	.zero		1


	//   ....[27]....
        /*09a0*/ 	.word	0x00006120
        /*09a4*/ 	.word	0x000000ff
        /*09a8*/ 	.word	0x00038830
        /*09ac*/ 	.short	0x010a
        /*09ae*/ 	.byte	0x3d
	.zero		1


	//   ....[28]....
        /*09b0*/ 	.word	0x00008a80
        /*09b4*/ 	.word	0x000000ff
        /*09b8*/ 	.word	0x00038850
        /*09bc*/ 	.short	0x010a
        /*09be*/ 	.byte	0x04
	.zero		1


	//   ....[29]....
        /*09c0*/ 	.word	0x00008ac0
        /*09c4*/ 	.word	0x000000ff
        /*09c8*/ 	.word	0x00038850
        /*09cc*/ 	.short	0x010a
        /*09ce*/ 	.byte	0x04
	.zero		1


	//   ....[30]....
        /*09d0*/ 	.word	0x00009110
        /*09d4*/ 	.word	0x000000ff
        /*09d8*/ 	.word	0x00000000
        /*09dc*/ 	.short	0x0101
        /*09de*/ 	.byte	0x3d
	.zero		1


	//   ....[31]....
        /*09e0*/ 	.word	0x00009ef0
        /*09e4*/ 	.word	0x000000ff
        /*09e8*/ 	.word	0x00000000
        /*09ec*/ 	.short	0x0101
        /*09ee*/ 	.byte	0x04
	.zero		1


	//   ....[32]....
        /*09f0*/ 	.word	0x0000a860
        /*09f4*/ 	.word	0x000000ff
        /*09f8*/ 	.word	0x00038850
        /*09fc*/ 	.short	0x010a
        /*09fe*/ 	.byte	0x07
	.zero		1


	//   ....[33]....
        /*0a00*/ 	.word	0x0000a8a0
        /*0a04*/ 	.word	0x000000ff
        /*0a08*/ 	.word	0x00038850
        /*0a0c*/ 	.short	0x010a
        /*0a0e*/ 	.byte	0x07
	.zero		1


	//   ....[34]....
        /*0a10*/ 	.word	0x0000ada0
        /*0a14*/ 	.word	0x000000ff
        /*0a18*/ 	.word	0x00000000
        /*0a1c*/ 	.short	0x0101
        /*0a1e*/ 	.byte	0x04
	.zero		1


	//   ....[35]....
        /*0a20*/ 	.word	0x0000d0c0
        /*0a24*/ 	.word	0x000000ff
        /*0a28*/ 	.word	0x00000000
        /*0a2c*/ 	.short	0x0101
        /*0a2e*/ 	.byte	0x0a
	.zero		1


	//   ....[36]....
        /*0a30*/ 	.word	0x0000ffb0
        /*0a34*/ 	.word	0x00000005
        /*0a38*/ 	.word	0x00038840
        /*0a3c*/ 	.short	0x010a
        /*0a3e*/ 	.byte	0x3f
	.zero		1


	//   ....[37]....
        /*0a40*/ 	.word	0x000105c0
        /*0a44*/ 	.word	0x00000005
        /*0a48*/ 	.word	0x00038830
        /*0a4c*/ 	.short	0x0107
        /*0a4e*/ 	.byte	0x3f
	.zero		1


	//   ....[38]....
        /*0a50*/ 	.word	0x000106a0
        /*0a54*/ 	.word	0x00000005
        /*0a58*/ 	.word	0x00038830
        /*0a5c*/ 	.short	0x0101
        /*0a5e*/ 	.byte	0x3f
	.zero		1


	//   ....[39]....
        /*0a60*/ 	.word	0x00011290
        /*0a64*/ 	.word	0x00000016
        /*0a68*/ 	.word	0x00038800
        /*0a6c*/ 	.short	0x0107
        /*0a6e*/ 	.byte	0x3f
	.zero		1


	//   ....[40]....
        /*0a70*/ 	.word	0x00011390
        /*0a74*/ 	.word	0x00000016
        /*0a78*/ 	.word	0x00038800
        /*0a7c*/ 	.short	0x0101
        /*0a7e*/ 	.byte	0x3f
	.zero		1


	//   ....[41]....
        /*0a80*/ 	.word	0x000113b0
        /*0a84*/ 	.word	0x00000016
        /*0a88*/ 	.word	0x00038820
        /*0a8c*/ 	.short	0x010a
        /*0a8e*/ 	.byte	0x3f
	.zero		1


	//   ....[42]....
        /*0a90*/ 	.word	0x000117b0
        /*0a94*/ 	.word	0x00000006
        /*0a98*/ 	.word	0x00038840
        /*0a9c*/ 	.short	0x010a
        /*0a9e*/ 	.byte	0x3f
	.zero		1


	//   ....[43]....
        /*0aa0*/ 	.word	0x00011d30
        /*0aa4*/ 	.word	0x00000006
        /*0aa8*/ 	.word	0x00038830
        /*0aac*/ 	.short	0x0107
        /*0aae*/ 	.byte	0x3f
	.zero		1


	//   ....[44]....
        /*0ab0*/ 	.word	0x00011de0
        /*0ab4*/ 	.word	0x00000006
        /*0ab8*/ 	.word	0x00038830
        /*0abc*/ 	.short	0x0101
        /*0abe*/ 	.byte	0x3f
	.zero		1


	//   ....[45]....
        /*0ac0*/ 	.word	0x00011e40
        /*0ac4*/ 	.word	0x00000006
        /*0ac8*/ 	.word	0x00038860
        /*0acc*/ 	.short	0x010a
        /*0ace*/ 	.byte	0x3f
	.zero		1


	//   ....[46]....
        /*0ad0*/ 	.word	0x00012330
        /*0ad4*/ 	.word	0x00000006
        /*0ad8*/ 	.word	0x00038850
        /*0adc*/ 	.short	0x0107
        /*0ade*/ 	.byte	0x3f
	.zero		1


	//   ....[47]....
        /*0ae0*/ 	.word	0x000124f0
        /*0ae4*/ 	.word	0x00000006
        /*0ae8*/ 	.word	0x00038850
        /*0aec*/ 	.short	0x0101
        /*0aee*/ 	.byte	0x3f
	.zero		1


	//   ....[48]....
        /*0af0*/ 	.word	0x000126f0
        /*0af4*/ 	.word	0x00000004
        /*0af8*/ 	.word	0x00038860
        /*0afc*/ 	.short	0x010a
        /*0afe*/ 	.byte	0x3f
	.zero		1


	//   ....[49]....
        /*0b00*/ 	.word	0x00012c20
        /*0b04*/ 	.word	0x00000004
        /*0b08*/ 	.word	0x00038850
        /*0b0c*/ 	.short	0x0107
        /*0b0e*/ 	.byte	0x3f
	.zero		1


	//   ....[50]....
        /*0b10*/ 	.word	0x00012cd0
        /*0b14*/ 	.word	0x00000004
        /*0b18*/ 	.word	0x00038850
        /*0b1c*/ 	.short	0x0101
        /*0b1e*/ 	.byte	0x3f
	.zero		1


	//   ....[51]....
        /*0b20*/ 	.word	0x000137d0
        /*0b24*/ 	.word	0x00000004
        /*0b28*/ 	.word	0x00038820
        /*0b2c*/ 	.short	0x010a
        /*0b2e*/ 	.byte	0x3f
	.zero		1


	//   ....[52]....
        /*0b30*/ 	.word	0x00013970
        /*0b34*/ 	.word	0x00000005
        /*0b38*/ 	.word	0x00038840
        /*0b3c*/ 	.short	0x010a
        /*0b3e*/ 	.byte	0x3f
	.zero		1


	//   ....[53]....
        /*0b40*/ 	.word	0x00013a10
        /*0b44*/ 	.word	0x0000001b
        /*0b48*/ 	.word	0x00038840
        /*0b4c*/ 	.short	0x010a
        /*0b4e*/ 	.byte	0x3f
	.zero		1


	//   ....[54]....
        /*0b50*/ 	.word	0x00013a50
        /*0b54*/ 	.word	0x00000005
        /*0b58*/ 	.word	0x00038860
        /*0b5c*/ 	.short	0x010a
        /*0b5e*/ 	.byte	0x3f
	.zero		1


	//   ....[55]....
        /*0b60*/ 	.word	0x00013a90
        /*0b64*/ 	.word	0x0000001b
        /*0b68*/ 	.word	0x00038860
        /*0b6c*/ 	.short	0x010a
        /*0b6e*/ 	.byte	0x3f
	.zero		1


	//   ....[56]....
        /*0b70*/ 	.word	0x00013b00
        /*0b74*/ 	.word	0x00000003
        /*0b78*/ 	.word	0x00038800
        /*0b7c*/ 	.short	0x010a
        /*0b7e*/ 	.byte	0x3f
	.zero		1


	//   ....[57]....
        /*0b80*/ 	.word	0x00013b50
        /*0b84*/ 	.word	0x00000000
        /*0b88*/ 	.word	0x00038830
        /*0b8c*/ 	.short	0x010a
        /*0b8e*/ 	.byte	0x3f
	.zero		1


	//   ....[58]....
        /*0b90*/ 	.word	0x00013bb0
        /*0b94*/ 	.word	0x00000099
        /*0b98*/ 	.word	0x00038830
        /*0b9c*/ 	.short	0x010a
        /*0b9e*/ 	.byte	0x3f
	.zero		1


	//   ....[59]....
        /*0ba0*/ 	.word	0x00013c10
        /*0ba4*/ 	.word	0x00000002
        /*0ba8*/ 	.word	0x00038850
        /*0bac*/ 	.short	0x010a
        /*0bae*/ 	.byte	0x3f
	.zero		1


	//   ....[60]....
        /*0bb0*/ 	.word	0x00013c70
        /*0bb4*/ 	.word	0x00000007
        /*0bb8*/ 	.word	0x00038850
        /*0bbc*/ 	.short	0x010a
        /*0bbe*/ 	.byte	0x3f
	.zero		1


	//   ....[61]....
        /*0bc0*/ 	.word	0x00013d80
        /*0bc4*/ 	.word	0x00000005
        /*0bc8*/ 	.word	0x00038840
        /*0bcc*/ 	.short	0x010a
        /*0bce*/ 	.byte	0x3f
	.zero		1


	//   ....[62]....
        /*0bd0*/ 	.word	0x00014fc0
        /*0bd4*/ 	.word	0x00000016
        /*0bd8*/ 	.word	0x00038820
        /*0bdc*/ 	.short	0x010a
        /*0bde*/ 	.byte	0x3f
	.zero		1


	//   ....[63]....
        /*0be0*/ 	.word	0x00015010
        /*0be4*/ 	.word	0x00000006
        /*0be8*/ 	.word	0x00038840
        /*0bec*/ 	.short	0x010a
        /*0bee*/ 	.byte	0x3f
	.zero		1


	//   ....[64]....
        /*0bf0*/ 	.word	0x00015770
        /*0bf4*/ 	.word	0x00000006
        /*0bf8*/ 	.word	0x00038860
        /*0bfc*/ 	.short	0x010a
        /*0bfe*/ 	.byte	0x3f
	.zero		1


	//   ....[65]....
        /*0c00*/ 	.word	0x00015f20
        /*0c04*/ 	.word	0x00000004
        /*0c08*/ 	.word	0x00038860
        /*0c0c*/ 	.short	0x010a
        /*0c0e*/ 	.byte	0x3f
	.zero		1


	//   ....[66]....
        /*0c10*/ 	.word	0x000170c0
        /*0c14*/ 	.word	0x00000004
        /*0c18*/ 	.word	0x00038820
        /*0c1c*/ 	.short	0x010a
        /*0c1e*/ 	.byte	0x3f
	.zero		1


	//   ....[67]....
        /*0c20*/ 	.word	0x00017260
        /*0c24*/ 	.word	0x00000005
        /*0c28*/ 	.word	0x00038840
        /*0c2c*/ 	.short	0x010a
        /*0c2e*/ 	.byte	0x3f
	.zero		1


	//   ....[68]....
        /*0c30*/ 	.word	0x000172b0
        /*0c34*/ 	.word	0x0000001b
        /*0c38*/ 	.word	0x00038840
        /*0c3c*/ 	.short	0x010a
        /*0c3e*/ 	.byte	0x3f
	.zero		1


	//   ....[69]....
        /*0c40*/ 	.word	0x00017300
        /*0c44*/ 	.word	0x00000005
        /*0c48*/ 	.word	0x00038860
        /*0c4c*/ 	.short	0x010a
        /*0c4e*/ 	.byte	0x3f
	.zero		1


	//----- nvinfo : EIATTR_NUM_MBARRIERS
	.align		4
.L_357:
        /*0c50*/ 	.byte	0x03, 0x38
        /*0c52*/ 	.short	0x0016


	//----- nvinfo : EIATTR_EXIT_INSTR_OFFSETS
	.align		4
        /*0c54*/ 	.byte	0x04, 0x1c
        /*0c56*/ 	.short	(.L_359 - .L_358)


	//   ....[0]....
.L_358:
        /*0c58*/ 	.word	0x00000990


	//   ....[1]....
        /*0c5c*/ 	.word	0x0000e570


	//   ....[2]....
        /*0c60*/ 	.word	0x00013ae0


	//----- nvinfo : EIATTR_MAX_THREADS
	.align		4
.L_359:
        /*0c64*/ 	.byte	0x04, 0x05
        /*0c66*/ 	.short	(.L_361 - .L_360)
.L_360:
        /*0c68*/ 	.word	0x00000180
        /*0c6c*/ 	.word	0x00000001
        /*0c70*/ 	.word	0x00000001


	//----- nvinfo : EIATTR_CRS_STACK_SIZE
	.align		4
.L_361:
        /*0c74*/ 	.byte	0x04, 0x1e
        /*0c76*/ 	.short	(.L_363 - .L_362)
.L_362:
        /*0c78*/ 	.word	0x00000000


	//----- nvinfo : EIATTR_CBANK_PARAM_SIZE
	.align		4
.L_363:
        /*0c7c*/ 	.byte	0x03, 0x19
        /*0c7e*/ 	.short	0x0af0


	//----- nvinfo : EIATTR_PARAM_CBANK
	.align		4
        /*0c80*/ 	.byte	0x04, 0x0a
        /*0c82*/ 	.short	(.L_365 - .L_364)
	.align		4
.L_364:
        /*0c84*/ 	.word	index@(.nv.constant0._ZN7cutlass13device_kernelIN5flash11enable_sm90INS1_16FlashAttnFwdSm90INS1_25CollectiveMainloopFwdSm90ILi2EN4cute5tupleIJNS5_1CILi1EEES8_S8_EEENS6_IJNS7_ILi128EEENS7_ILi80EEENS7_ILi256EEEEEELi256ENS_6half_tEfNS_4arch4Sm90ELb0ELb0ELb1ELb1ELb1ELb0ELb0ELb1ELb1ELb1ELb0ELb0EEENS1_21CollectiveEpilogueFwdINS6_IJSA_SC_SB_EEES9_SE_SG_Li256ELb1ELb1ELb0ELb0EEENS1_36VarlenDynamicPersistentTileSchedulerILi128ELi80ELi256ELi128ELb0ELb1ELb1ELb0ELb1ELb1EEEEEEEEEvNT_6ParamsE)
        /*0c88*/ 	.short	0x0210
        /*0c8a*/ 	.short	0x0af0


	//----- nvinfo : EIATTR_SW_WAR
	.align		4
.L_365:
        /*0c8c*/ 	.byte	0x04, 0x36
        /*0c8e*/ 	.short	(.L_367 - .L_366)
.L_366:
        /*0c90*/ 	.word	0x00000008
.L_367:


//--------------------- .nv.info._ZN7cutlass13device_kernelIN5flash11enable_sm90INS1_16FlashAttnFwdSm90INS1_25CollectiveMainloopFwdSm90ILi2EN4cute5tupleIJNS5_1CILi1EEES8_S8_EEENS6_IJNS7_ILi128EEENS7_ILi80EEENS7_ILi256EEEEEELi256ENS_6half_tEfNS_4arch4Sm90ELb0ELb0ELb1ELb1ELb1ELb1ELb0ELb1ELb1ELb1ELb0ELb0EEENS1_21CollectiveEpilogueFwdINS6_IJSA_SC_SB_EEES9_SE_SG_Li256ELb1ELb1ELb0ELb0EEENS1_36VarlenDynamicPersistentTileSchedulerILi128ELi80ELi256ELi128ELb0ELb1ELb1ELb0ELb1ELb1EEEEEEEEEvNT_6ParamsE --------------------------
	.section	.nv.info._ZN7cutlass13device_kernelIN5flash11enable_sm90INS1_16FlashAttnFwdSm90INS1_25CollectiveMainloopFwdSm90ILi2EN4cute5tupleIJNS5_1CILi1EEES8_S8_EEENS6_IJNS7_ILi128EEENS7_ILi80EEENS7_ILi256EEEEEELi256ENS_6half_tEfNS_4arch4Sm90ELb0ELb0ELb1ELb1ELb1ELb1ELb0ELb1ELb1ELb1ELb0ELb0EEENS1_21CollectiveEpilogueFwdINS6_IJSA_SC_SB_EEES9_SE_SG_Li256ELb1ELb1ELb0ELb0EEENS1_36VarlenDynamicPersistentTileSchedulerILi128ELi80ELi256ELi128ELb0ELb1ELb1ELb0ELb1ELb1EEEEEEEEEvNT_6ParamsE,"",@"SHT_CUDA_INFO"
	.sectionflags	@""
	.align	4


	//----- nvinfo : EIATTR_CUDA_API_VERSION
	.align		4
        /*0000*/ 	.byte	0x04, 0x37
        /*0002*/ 	.short	(.L_369 - .L_368)
.L_368:
        /*0004*/ 	.word	0x00000082


	//----- nvinfo : EIATTR_KPARAM_INFO
	.align		4
.L_369:
        /*0008*/ 	.byte	0x04, 0x17
        /*000a*/ 	.short	(.L_371 - .L_370)
.L_370:
        /*000c*/ 	.word	0x00000000
        /*0010*/ 	.short	0x0000
        /*0012*/ 	.short	0x0070
        /*0014*/ 	.byte	0x00, 0xf0, 0x01, 0x2a


	//----- nvinfo : EIATTR_SPARSE_MMA_MASK
	.align		4
.L_371:
        /*0018*/ 	.byte	0x03, 0x50
        /*001a*/ 	.short	0x0000


	//----- nvinfo : EIATTR_MAXREG_COUNT
	.align		4
        /*001c*/ 	.byte	0x03, 0x1b
        /*001e*/ 	.short	0x00a8


	//----- nvinfo : EIATTR_NUM_BARRIERS
	.align		4
        /*0020*/ 	.byte	0x02, 0x4c
        /*0022*/ 	.byte	0x10
	.zero		1


	//----- nvinfo : EIATTR_EXTERNS
	.align		4
        /*0024*/ 	.byte	0x04, 0x0f
        /*0026*/ 	.short	(.L_373 - .L_372)


	//   ....[0]....
	.align		4
.L_372:
        /*0028*/ 	.word	index@(__assertfail)


	//----- nvinfo : EIATTR_ANNOTATIONS
	.align		4
.L_373:
        /*002c*/ 	.byte	0x04, 0x55
        /*002e*/ 	.short	(.L_375 - .L_374)


	//   ....[0]....
.L_374:
        /* <DEDUP_REMOVED lines=50> */


	//----- nvinfo : EIATTR_MERCURY_ISA_VERSION
	.align		4
.L_375:
        /*0340*/ 	.byte	0x03, 0x5f
        /*0342*/ 	.short	0x0101


	//----- nvinfo : EIATTR_UNUSED_LOAD_BYTE_OFFSET
	.align		4
        /*0344*/ 	.byte	0x04, 0x44
        /*0346*/ 	.short	(.L_377 - .L_376)


	//   ....[0]....
.L_376:
        /*0348*/ 	.word	0x00000a30
        /*034c*/ 	.word	0x0000fff0


	//   ....[1]....
        /*0350*/ 	.word	0x0001d810
        /*0354*/ 	.word	0x0000fff0


	//----- nvinfo : EIATTR_INT_WARP_WIDE_INSTR_OFFSETS
	.align		4
.L_377:
        /*0358*/ 	.byte	0x04, 0x31
        /*035a*/ 	.short	(.L_379 - .L_378)


	//   ....[0]....
.L_378:
        /*035c*/ 	.word	0x00000130


	//   ....[1]....
        /*0360*/ 	.word	0x00000170


	//   ....[2]....
        /*0364*/ 	.word	0x000001e0


	//   ....[3]....
        /*0368*/ 	.word	0x000231e0


	//   ....[4]....
        /*036c*/ 	.word	0x00023280


	//   ....[5]....
        /*0370*/ 	.word	0x00026350


	//   ....[6]....
        /*0374*/ 	.word	0x000263f0


	//----- nvinfo : EIATTR_COOP_GROUP_MASK_REGIDS
	.align		4
.L_379:
        /*0378*/ 	.byte	0x04, 0x29
        /*037a*/ 	.short	(.L_381 - .L_380)


	//   ....[0]....
.L_380:
        /*037c*/ 	.word	0xffffffff


	//   ....[1]....
        /*0380*/ 	.word	0xffffffff


	//   ....[2]....
        /*0384*/ 	.word	0xffffffff


	//   ....[3]....
        /*0388*/ 	.word	0xffffffff


	//   ....[4]....
        /*038c*/ 	.word	0xffffffff


	//   ....[5]....
        /*0390*/ 	.word	0xffffffff


	//   ....[6]....
        /*0394*/ 	.word	0xffffffff


	//   ....[7]....
        /*0398*/ 	.word	0xffffffff


	//   ....[8]....
        /*039c*/ 	.word	0xffffffff


	//   ....[9]....
        /*03a0*/ 	.word	0xffffffff


	//   ....[10]....
        /*03a4*/ 	.word	0xffffffff


	//   ....[11]....
        /*03a8*/ 	.word	0xffffffff


	//   ....[12]....
        /*03ac*/ 	.word	0xffffffff


	//   ....[13]....
        /*03b0*/ 	.word	0xffffffff


	//   ....[14]....
        /*03b4*/ 	.word	0xffffffff


	//   ....[15]....
        /*03b8*/ 	.word	0xffffffff


	//   ....[16]....
        /*03bc*/ 	.word	0xffffffff


	//   ....[17]....
        /*03c0*/ 	.word	0xffffffff


	//   ....[18]....
        /*03c4*/ 	.word	0xffffffff


	//   ....[19]....
        /*03c8*/ 	.word	0xffffffff


	//   ....[20]....
        /*03cc*/ 	.word	0xffffffff


	//   ....[21]....
        /*03d0*/ 	.word	0xffffffff


	//   ....[22]....
        /*03d4*/ 	.word	0xffffffff


	//   ....[23]....
        /*03d8*/ 	.word	0xffffffff


	//   ....[24]....
        /*03dc*/ 	.word	0xffffffff


	//   ....[25]....
        /*03e0*/ 	.word	0xffffffff


	//   ....[26]....
        /*03e4*/ 	.word	0xffffffff


	//   ....[27]....
        /*03e8*/ 	.word	0xffffffff


	//   ....[28]....
        /*03ec*/ 	.word	0xffffffff


	//   ....[29]....
        /*03f0*/ 	.word	0xffffffff


	//   ....[30]....
        /*03f4*/ 	.word	0xffffffff


	//   ....[31]....
        /*03f8*/ 	.word	0xffffffff


	//   ....[32]....
        /*03fc*/ 	.word	0xffffffff


	//   ....[33]....
        /*0400*/ 	.word	0xffffffff


	//   ....[34]....
        /*0404*/ 	.word	0xffffffff


	//   ....[35]....
        /*0408*/ 	.word	0xffffffff


	//   ....[36]....
        /*040c*/ 	.word	0xffffffff


	//   ....[37]....
        /*0410*/ 	.word	0xffffffff


	//   ....[38]....
        /*0414*/ 	.word	0xffffffff


	//   ....[39]....
        /*0418*/ 	.word	0xffffffff


	//   ....[40]....
        /*041c*/ 	.word	0xffffffff


	//   ....[41]....
        /*0420*/ 	.word	0xffffffff


	//   ....[42]....
        /*0424*/ 	.word	0xffffffff


	//   ....[43]....
        /*0428*/ 	.word	0xffffffff


	//   ....[44]....
        /*042c*/ 	.word	0xffffffff


	//   ....[45]....
        /*0430*/ 	.word	0xffffffff


	//   ....[46]....
        /*0434*/ 	.word	0xffffffff


	//   ....[47]....
        /*0438*/ 	.word	0xffffffff


	//   ....[48]....
        /*043c*/ 	.word	0xffffffff


	//   ....[49]....
        /*0440*/ 	.word	0xffffffff


	//   ....[50]....
        /*0444*/ 	.word	0xffffffff


	//   ....[51]....
        /*0448*/ 	.word	0xffffffff


	//   ....[52]....
        /*044c*/ 	.word	0xffffffff


	//   ....[53]....
        /*0450*/ 	.word	0xffffffff


	//   ....[54]....
        /*0454*/ 	.word	0xffffffff


	//   ....[55]....
        /*0458*/ 	.word	0xffffffff


	//   ....[56]....
        /*045c*/ 	.word	0xffffffff


	//   ....[57]....
        /*0460*/ 	.word	0xffffffff


	//   ....[58]....
        /*0464*/ 	.word	0xffffffff


	//   ....[59]....
        /*0468*/ 	.word	0xffffffff


	//   ....[60]....
        /*046c*/ 	.word	0xffffffff


	//   ....[61]....
        /*0470*/ 	.word	0xffffffff


	//   ....[62]....
        /*0474*/ 	.word	0xffffffff


	//   ....[63]....
        /*0478*/ 	.word	0xffffffff


	//   ....[64]....
        /*047c*/ 	.word	0xffffffff


	//   ....[65]....
        /*0480*/ 	.word	0xffffffff


	//   ....[66]....
        /*0484*/ 	.word	0xffffffff


	//   ....[67]....
        /*0488*/ 	.word	0xffffffff


	//   ....[68]....
        /*048c*/ 	.word	0xffffffff


	//   ....[69]....
        /*0490*/ 	.word	0xffffffff


	//   ....[70]....
        /*0494*/ 	.word	0xffffffff


	//   ....[71]....
        /*0498*/ 	.word	0xffffffff


	//   ....[72]....
        /*049c*/ 	.word	0xffffffff


	//   ....[73]....
        /*04a0*/ 	.word	0xffffffff


	//   ....[74]....
        /*04a4*/ 	.word	0xffffffff


	//   ....[75]....
        /*04a8*/ 	.word	0xffffffff


	//   ....[76]....
        /*04ac*/ 	.word	0xffffffff


	//   ....[77]....
        /*04b0*/ 	.word	0xffffffff


	//   ....[78]....
        /*04b4*/ 	.word	0xffffffff


	//   ....[79]....
        /*04b8*/ 	.word	0xffffffff


	//   ....[80]....
        /*04bc*/ 	.word	0xffffffff


	//   ....[81]....
        /*04c0*/ 	.word	0xffffffff


	//   ....[82]....
        /*04c4*/ 	.word	0xffffffff


	//   ....[83]....
        /*04c8*/ 	.word	0xffffffff


	//   ....[84]....
        /*04cc*/ 	.word	0xffffffff


	//   ....[85]....
        /*04d0*/ 	.word	0xffffffff


	//   ....[86]....
        /*04d4*/ 	.word	0xffffffff


	//   ....[87]....
        /*04d8*/ 	.word	0xffffffff


	//   ....[88]....
        /*04dc*/ 	.word	0xffffffff


	//   ....[89]....
        /*04e0*/ 	.word	0xffffffff


	//   ....[90]....
        /*04e4*/ 	.word	0xffffffff


	//   ....[91]....
        /*04e8*/ 	.word	0xffffffff


	//   ....[92]....
        /*04ec*/ 	.word	0xffffffff


	//   ....[93]....
        /*04f0*/ 	.word	0xffffffff


	//   ....[94]....
        /*04f4*/ 	.word	0xffffffff


	//   ....[95]....
        /*04f8*/ 	.word	0xffffffff


	//   ....[96]....
        /*04fc*/ 	.word	0xffffffff


	//   ....[97]....
        /*0500*/ 	.word	0xffffffff


	//   ....[98]....
        /*0504*/ 	.word	0xffffffff


	//   ....[99]....
        /*0508*/ 	.word	0xffffffff


	//   ....[100]....
        /*050c*/ 	.word	0xffffffff


	//   ....[101]....
        /*0510*/ 	.word	0xffffffff


	//   ....[102]....
        /*0514*/ 	.word	0xffffffff


	//   ....[103]....
        /*0518*/ 	.word	0xffffffff


	//   ....[104]....
        /*051c*/ 	.word	0xffffffff


	//   ....[105]....
        /*0520*/ 	.word	0xffffffff


	//   ....[106]....
        /*0524*/ 	.word	0xffffffff


	//   ....[107]....
        /*0528*/ 	.word	0xffffffff


	//   ....[108]....
        /*052c*/ 	.word	0xffffffff


	//   ....[109]....
        /*0530*/ 	.word	0xffffffff


	//   ....[110]....
        /*0534*/ 	.word	0xffffffff


	//   ....[111]....
        /*0538*/ 	.word	0xffffffff


	//   ....[112]....
        /*053c*/ 	.word	0xffffffff


	//   ....[113]....
        /*0540*/ 	.word	0xffffffff


	//   ....[114]....
        /*0544*/ 	.word	0xffffffff


	//   ....[115]....
        /*0548*/ 	.word	0xffffffff


	//   ....[116]....
        /*054c*/ 	.word	0xffffffff


	//   ....[117]....
        /*0550*/ 	.word	0xffffffff


	//   ....[118]....
        /*0554*/ 	.word	0xffffffff


	//   ....[119]....
        /*0558*/ 	.word	0xffffffff


	//   ....[120]....
        /*055c*/ 	.word	0xffffffff


	//   ....[121]....
        /*0560*/ 	.word	0xffffffff


	//   ....[122]....
        /*0564*/ 	.word	0xffffffff


	//   ....[123]....
        /*0568*/ 	.word	0xffffffff


	//   ....[124]....
        /*056c*/ 	.word	0xffffffff


	//   ....[125]....
        /*0570*/ 	.word	0xffffffff


	//   ....[126]....
        /*0574*/ 	.word	0xffffffff


	//   ....[127]....
        /*0578*/ 	.word	0xffffffff


	//   ....[128]....
        /*057c*/ 	.word	0xffffffff


	//   ....[129]....
        /*0580*/ 	.word	0xffffffff


	//   ....[130]....
        /*0584*/ 	.word	0xffffffff


	//   ....[131]....
        /*0588*/ 	.word	0xffffffff


	//   ....[132]....
        /*058c*/ 	.word	0xffffffff


	//   ....[133]....
        /*0590*/ 	.word	0xffffffff


	//   ....[134]....
        /*0594*/ 	.word	0xffffffff


	//   ....[135]....
        /*0598*/ 	.word	0xffffffff


	//   ....[136]....
        /*059c*/ 	.word	0xffffffff


	//   ....[137]....
        /*05a0*/ 	.word	0xffffffff


	//   ....[138]....
        /*05a4*/ 	.word	0xffffffff


	//   ....[139]....
        /*05a8*/ 	.word	0xffffffff


	//   ....[140]....
        /*05ac*/ 	.word	0xffffffff


	//   ....[141]....
        /*05b0*/ 	.word	0xffffffff


	//   ....[142]....
        /*05b4*/ 	.word	0xffffffff


	//   ....[143]....
        /*05b8*/ 	.word	0xffffffff


	//   ....[144]....
        /*05bc*/ 	.word	0xffffffff


	//   ....[145]....
        /*05c0*/ 	.word	0xffffffff


	//   ....[146]....
        /*05c4*/ 	.word	0xffffffff


	//   ....[147]....
        /*05c8*/ 	.word	0xffffffff


	//   ....[148]....
        /*05cc*/ 	.word	0xffffffff


	//   ....[149]....
        /*05d0*/ 	.word	0xffffffff


	//   ....[150]....
        /*05d4*/ 	.word	0xffffffff


	//   ....[151]....
        /*05d8*/ 	.word	0xffffffff


	//   ....[152]....
        /*05dc*/ 	.word	0xffffffff


	//   ....[153]....
        /*05e0*/ 	.word	0xffffffff


	//   ....[154]....
        /*05e4*/ 	.word	0xffffffff


	//   ....[155]....
        /*05e8*/ 	.word	0xffffffff


	//   ....[156]....
        /*05ec*/ 	.word	0xffffffff


	//   ....[157]....
        /*05f0*/ 	.word	0xffffffff


	//   ....[158]....
        /*05f4*/ 	.word	0xffffffff


	//   ....[159]....
        /*05f8*/ 	.word	0xffffffff


	//   ....[160]....
        /*05fc*/ 	.word	0xffffffff


	//   ....[161]....
        /*0600*/ 	.word	0xffffffff


	//   ....[162]....
        /*0604*/ 	.word	0xffffffff


	//   ....[163]....
        /*0608*/ 	.word	0x0500000f


	//   ....[164]....
        /*060c*/ 	.word	0x0500000f


	//   ....[165]....
        /*0610*/ 	.word	0x0500000f


	//   ....[166]....
        /*0614*/ 	.word	0x0500000f


	//   ....[167]....
        /*0618*/ 	.word	0x0500000f


	//   ....[168]....
        /*061c*/ 	.word	0x0500000f


	//   ....[169]....
        /*0620*/ 	.word	0x0500000f


	//   ....[170]....
        /*0624*/ 	.word	0x0500000f


	//   ....[171]....
        /*0628*/ 	.word	0x0500000f


	//   ....[172]....
        /*062c*/ 	.word	0x0500000f


	//   ....[173]....
        /*0630*/ 	.word	0x0500000f


	//   ....[174]....
        /*0634*/ 	.word	0x0500000f


	//   ....[175]....
        /*0638*/ 	.word	0x0500000f


	//   ....[176]....
        /*063c*/ 	.word	0x0500000f


	//   ....[177]....
        /*0640*/ 	.word	0x0500000f


	//   ....[178]....
        /*0644*/ 	.word	0x0500000f


	//   ....[179]....
        /*0648*/ 	.word	0x0500000f


	//   ....[180]....
        /*064c*/ 	.word	0x0500000f


	//   ....[181]....
        /*0650*/ 	.word	0x0500000f


	//   ....[182]....
        /*0654*/ 	.word	0x0500000f


	//   ....[183]....
        /*0658*/ 	.word	0x0500000f


	//   ....[184]....
        /*065c*/ 	.word	0x0500000f


	//   ....[185]....
        /*0660*/ 	.word	0x0500000f


	//   ....[186]....
        /*0664*/ 	.word	0x0500000f


	//   ....[187]....
        /*0668*/ 	.word	0x0500000f


	//   ....[188]....
        /*066c*/ 	.word	0x0500000f


	//   ....[189]....
        /*0670*/ 	.word	0x0500000f


	//   ....[190]....
        /*0674*/ 	.word	0x0500000f


	//   ....[191]....
        /*0678*/ 	.word	0x0500000f


	//   ....[192]....
        /*067c*/ 	.word	0x0500000f


	//   ....[193]....
        /*0680*/ 	.word	0x0500000f


	//   ....[194]....
        /*0684*/ 	.word	0x0500000f


	//   ....[195]....
        /*0688*/ 	.word	0x0500000f


	//   ....[196]....
        /*068c*/ 	.word	0x0500000f


	//   ....[197]....
        /*0690*/ 	.word	0x0500000f


	//   ....[198]....
        /*0694*/ 	.word	0x0500000f


	//   ....[199]....
        /*0698*/ 	.word	0x0500000f


	//   ....[200]....
        /*069c*/ 	.word	0x0500000f


	//   ....[201]....
        /*06a0*/ 	.word	0x0500000f


	//   ....[202]....
        /*06a4*/ 	.word	0x0500000f


	//   ....[203]....
        /*06a8*/ 	.word	0x0500000f


	//   ....[204]....
        /*06ac*/ 	.word	0x0500000f


	//   ....[205]....
        /*06b0*/ 	.word	0x0500000f


	//   ....[206]....
        /*06b4*/ 	.word	0x0500000f


	//   ....[207]....
        /*06b8*/ 	.word	0x0500000f


	//   ....[208]....
        /*06bc*/ 	.word	0x0500000f


	//   ....[209]....
        /*06c0*/ 	.word	0x0500000f


	//   ....[210]....
        /*06c4*/ 	.word	0x0500000f


	//   ....[211]....
        /*06c8*/ 	.word	0x0500000f


	//   ....[212]....
        /*06cc*/ 	.word	0x0500000f


	//   ....[213]....
        /*06d0*/ 	.word	0x0500000f


	//   ....[214]....
        /*06d4*/ 	.word	0x0500000f


	//   ....[215]....
        /*06d8*/ 	.word	0x0500000f


	//   ....[216]....
        /*06dc*/ 	.word	0x0500000f


	//   ....[217]....
        /*06e0*/ 	.word	0x0500000f


	//   ....[218]....
        /*06e4*/ 	.word	0x0500000f


	//   ....[219]....
        /*06e8*/ 	.word	0x0500000f


	//   ....[220]....
        /*06ec*/ 	.word	0x0500000f


	//   ....[221]....
        /*06f0*/ 	.word	0x0500000f


	//   ....[222]....
        /*06f4*/ 	.word	0x0500000f


	//   ....[223]....
        /*06f8*/ 	.word	0x0500000f


	//   ....[224]....
        /*06fc*/ 	.word	0x0500000f


	//   ....[225]....
        /*0700*/ 	.word	0x0500000f


	//   ....[226]....
        /*0704*/ 	.word	0x0500000f


	//   ....[227]....
        /*0708*/ 	.word	0x0500000f


	//   ....[228]....
        /*070c*/ 	.word	0x0500000f


	//   ....[229]....
        /*0710*/ 	.word	0x0500000f


	//   ....[230]....
        /*0714*/ 	.word	0x0500000f


	//   ....[231]....
        /*0718*/ 	.word	0x0500000f


	//   ....[232]....
        /*071c*/ 	.word	0x0500000f


	//   ....[233]....
        /*0720*/ 	.word	0x0500000f


	//   ....[234]....
        /*0724*/ 	.word	0x0500000f


	//   ....[235]....
        /*0728*/ 	.word	0x0500000f


	//   ....[236]....
        /*072c*/ 	.word	0x0500000f


	//   ....[237]....
        /*0730*/ 	.word	0x0500000f


	//   ....[238]....
        /*0734*/ 	.word	0x0500000f


	//   ....[239]....
        /*0738*/ 	.word	0x0500000f


	//   ....[240]....
        /*073c*/ 	.word	0x0500000f


	//   ....[241]....
        /*0740*/ 	.word	0x0500000f


	//   ....[242]....
        /*0744*/ 	.word	0x0500000f


	//   ....[243]....
        /*0748*/ 	.word	0x0500000f


	//   ....[244]....
        /*074c*/ 	.word	0x0500000f


	//   ....[245]....
        /*0750*/ 	.word	0x0500000f


	//   ....[246]....
        /*0754*/ 	.word	0x0500000f


	//   ....[247]....
        /*0758*/ 	.word	0x0500000f


	//   ....[248]....
        /*075c*/ 	.word	0x0500000f


	//   ....[249]....
        /*0760*/ 	.word	0x0500000f


	//   ....[250]....
        /*0764*/ 	.word	0x0500000f


	//   ....[251]....
        /*0768*/ 	.word	0x0500000f


	//   ....[252]....
        /*076c*/ 	.word	0x0500000f


	//   ....[253]....
        /*0770*/ 	.word	0x0500000f


	//   ....[254]....
        /*0774*/ 	.word	0x0500000f


	//   ....[255]....
        /*0778*/ 	.word	0x0500000f


	//   ....[0]....
        /*077c*/ 	.word	0x0500000f


	//   ....[1]....
        /*0780*/ 	.word	0x0500000f


	//   ....[2]....
        /*0784*/ 	.word	0x0500000f


	//   ....[3]....
        /*0788*/ 	.word	0x0500000f


	//   ....[4]....
        /*078c*/ 	.word	0x0500000f


	//   ....[5]....
        /*0790*/ 	.word	0x0500000f


	//   ....[6]....
        /*0794*/ 	.word	0x0500000f


	//   ....[7]....
        /*0798*/ 	.word	0x0500000f


	//   ....[8]....
        /*079c*/ 	.word	0x0500000f


	//----- nvinfo : EIATTR_COOP_GROUP_INSTR_OFFSETS
	.align		4
.L_381:
        /*07a0*/ 	.byte	0x04, 0x28
        /*07a2*/ 	.short	(.L_383 - .L_382)


	//   ....[0]....
.L_382:
        /*07a4*/ 	.word	0x00000060


	//   ....[1]....
        /*07a8*/ 	.word	0x00000140


	//   ....[2]....
        /*07ac*/ 	.word	0x00000190


	//   ....[3]....
        /*07b0*/ 	.word	0x000003c0


	//   ....[4]....
        /*07b4*/ 	.word	0x00000520


	//   ....[5]....
        /*07b8*/ 	.word	0x00000640


	//   ....[6]....
        /*07bc*/ 	.word	0x000007a0


	//   ....[7]....
        /*07c0*/ 	.word	0x00003340


	//   ....[8]....
        /*07c4*/ 	.word	0x00003350


	//   ....[9]....
        /*07c8*/ 	.word	0x00004150


	//   ....[10]....
        /*07cc*/ 	.word	0x00004160


	//   ....[11]....
        /*07d0*/ 	.word	0x00004ef0


	//   ....[12]....
        /*07d4*/ 	.word	0x00004f00


	//   ....[13]....
        /*07d8*/ 	.word	0x00006990


	//   ....[14]....
        /*07dc*/ 	.word	0x000069a0


	//   ....[15]....
        /*07e0*/ 	.word	0x00007830


	//   ....[16]....
        /*07e4*/ 	.word	0x00007840


	//   ....[17]....
        /*07e8*/ 	.word	0x00008850


	//   ....[18]....
        /*07ec*/ 	.word	0x00008860


	//   ....[19]....
        /*07f0*/ 	.word	0x00009ac0


	//   ....[20]....
        /*07f4*/ 	.word	0x00009ad0


	//   ....[21]....
        /*07f8*/ 	.word	0x00009c90


	//   ....[22]....
        /*07fc*/ 	.word	0x00009ca0


	//   ....[23]....
        /*0800*/ 	.word	0x00009e70


	//   ....[24]....
        /*0804*/ 	.word	0x00009e80


	//   ....[25]....
        /*0808*/ 	.word	0x0000a2f0


	//   ....[26]....
        /*080c*/ 	.word	0x0000a300


	//   ....[27]....
        /*0810*/ 	.word	0x0000a480


	//   ....[28]....
        /*0814*/ 	.word	0x0000a4a0


	//   ....[29]....
        /*0818*/ 	.word	0x0000a630


	//   ....[30]....
        /*081c*/ 	.word	0x0000a650


	//   ....[31]....
        /*0820*/ 	.word	0x0000ae30


	//   ....[32]....
        /*0824*/ 	.word	0x0000b450


	//   ....[33]....
        /*0828*/ 	.word	0x0000b460


	//   ....[34]....
        /*082c*/ 	.word	0x0000b470


	//   ....[35]....
        /*0830*/ 	.word	0x0000b480


	//   ....[36]....
        /*0834*/ 	.word	0x0000e6e0


	//   ....[37]....
        /*0838*/ 	.word	0x0000e6f0


	//   ....[38]....
        /*083c*/ 	.word	0x0000e700


	//   ....[39]....
        /*0840*/ 	.word	0x0000e710


	//   ....[40]....
        /*0844*/ 	.word	0x00016170


	//   ....[41]....
        /*0848*/ 	.word	0x00016200


	//   ....[42]....
        /*084c*/ 	.word	0x00016620


	//   ....[43]....
        /*0850*/ 	.word	0x000166b0


	//   ....[44]....
        /*0854*/ 	.word	0x0001b6f0


	//   ....[45]....
        /*0858*/ 	.word	0x0001b700


	//   ....[46]....
        /*085c*/ 	.word	0x0001b730


	//   ....[47]....
        /*0860*/ 	.word	0x0001b740


	//   ....[48]....
        /*0864*/ 	.word	0x0001cc90


	//   ....[49]....
        /*0868*/ 	.word	0x0001cd20


	//   ....[50]....
        /*086c*/ 	.word	0x0001cd40


	//   ....[51]....
        /*0870*/ 	.word	0x0001cd50


	//   ....[52]....
        /*0874*/ 	.word	0x0001ea80


	//   ....[53]....
        /*0878*/ 	.word	0x0001eac0


	//   ....[54]....
        /*087c*/ 	.word	0x0001eb00


	//   ....[55]....
        /*0880*/ 	.word	0x0001eb30


	//   ....[56]....
        /*0884*/ 	.word	0x0001f390


	//   ....[57]....
        /*0888*/ 	.word	0x0001f3b0


	//   ....[58]....
        /*088c*/ 	.word	0x0001f500


	//   ....[59]....
        /*0890*/ 	.word	0x0001f520


	//   ....[60]....
        /*0894*/ 	.word	0x0001f670


	//   ....[61]....
        /*0898*/ 	.word	0x0001f690


	//   ....[62]....
        /*089c*/ 	.word	0x0001f7f0


	//   ....[63]....
        /*08a0*/ 	.word	0x0001f810


	//   ....[64]....
        /*08a4*/ 	.word	0x00020180


	//   ....[65]....
        /*08a8*/ 	.word	0x00020190


	//   ....[66]....
        /*08ac*/ 	.word	0x000202e0


	//   ....[67]....
        /*08b0*/ 	.word	0x00020300


	//   ....[68]....
        /*08b4*/ 	.word	0x00020450


	//   ....[69]....
        /*08b8*/ 	.word	0x00020470


	//   ....[70]....
        /*08bc*/ 	.word	0x000205d0


	//   ....[71]....
        /*08c0*/ 	.word	0x000205f0


	//   ....[72]....
        /*08c4*/ 	.word	0x000207d0


	//   ....[73]....
        /*08c8*/ 	.word	0x00020990


	//   ....[74]....
        /*08cc*/ 	.word	0x000209c0


	//   ....[75]....
        /*08d0*/ 	.word	0x000209f0


	//   ....[76]....
        /*08d4*/ 	.word	0x00020a20


	//   ....[77]....
        /*08d8*/ 	.word	0x00020a50


	//   ....[78]....
        /*08dc*/ 	.word	0x00020a80


	//   ....[79]....
        /*08e0*/ 	.word	0x00020c00


	//   ....[80]....
        /*08e4*/ 	.word	0x00020c30


	//   ....[81]....
        /*08e8*/ 	.word	0x00020c60


	//   ....[82]....
        /*08ec*/ 	.word	0x00020c90


	//   ....[83]....
        /*08f0*/ 	.word	0x00020cc0


	//   ....[84]....
        /*08f4*/ 	.word	0x00020cf0


	//   ....[85]....
        /*08f8*/ 	.word	0x00020d80


	//   ....[86]....
        /*08fc*/ 	.word	0x00020db0


	//   ....[87]....
        /*0900*/ 	.word	0x00020e30


	//   ....[88]....
        /*0904*/ 	.word	0x000219a0


	//   ....[89]....
        /*0908*/ 	.word	0x00023e00


	//   ....[90]....
        /*090c*/ 	.word	0x00023e40


	//   ....[91]....
        /*0910*/ 	.word	0x00023e80


	//   ....[92]....
        /*0914*/ 	.word	0x00023f40


	//   ....[93]....
        /*0918*/ 	.word	0x00023f70


	//   ....[94]....
        /*091c*/ 	.word	0x00023fd0


	//   ....[95]....
        /*0920*/ 	.word	0x00024010


	//   ....[96]....
        /*0924*/ 	.word	0x00024070


	//   ....[97]....
        /*0928*/ 	.word	0x00024090


	//   ....[98]....
        /*092c*/ 	.word	0x000240c0


	//   ....[99]....
        /*0930*/ 	.word	0x00024920


	//   ....[100]....
        /*0934*/ 	.word	0x00024960


	//   ....[101]....
        /*0938*/ 	.word	0x00024980


	//   ....[102]....
        /*093c*/ 	.word	0x00024a20


	//   ....[103]....
        /*0940*/ 	.word	0x00024a30


	//   ....[104]....
        /*0944*/ 	.word	0x00024ae0


	//   ....[105]....
        /*0948*/ 	.word	0x00024af0


	//   ....[106]....
        /*094c*/ 	.word	0x00024ba0


	//   ....[107]....
        /*0950*/ 	.word	0x00024bb0


	//   ....[108]....
        /*0954*/ 	.word	0x00024c60


	//   ....[109]....
        /*0958*/ 	.word	0x00024c70


	//   ....[110]....
        /*095c*/ 	.word	0x00024d20


	//   ....[111]....
        /*0960*/ 	.word	0x00024d30


	//   ....[112]....
        /*0964*/ 	.word	0x00024de0


	//   ....[113]....
        /*0968*/ 	.word	0x00024df0


	//   ....[114]....
        /*096c*/ 	.word	0x00024e30


	//   ....[115]....
        /*0970*/ 	.word	0x00025680


	//   ....[116]....
        /*0974*/ 	.word	0x000256c0


	//   ....[117]....
        /*0978*/ 	.word	0x000256f0


	//   ....[118]....
        /*097c*/ 	.word	0x000257b0


	//   ....[119]....
        /*0980*/ 	.word	0x000257e0


	//   ....[120]....
        /*0984*/ 	.word	0x00025830


	//   ....[121]....
        /*0988*/ 	.word	0x00025860


	//   ....[122]....
        /*098c*/ 	.word	0x000258b0


	//   ....[123]....
        /*0990*/ 	.word	0x000258e0


	//   ....[124]....
        /*0994*/ 	.word	0x00025950


	//   ....[125]....
        /*0998*/ 	.word	0x00025c50


	//   ....[126]....
        /*099c*/ 	.word	0x00025c80


	//   ....[127]....
        /*09a0*/ 	.word	0x00025d40


	//   ....[128]....
        /*09a4*/ 	.word	0x00025d50


	//   ....[129]....
        /*09a8*/ 	.word	0x00025e00


	//   ....[130]....
        /*09ac*/ 	.word	0x00025e10


	//   ....[131]....
        /*09b0*/ 	.word	0x00025ec0


	//   ....[132]....
        /*09b4*/ 	.word	0x00025ed0


	//   ....[133]....
        /*09b8*/ 	.word	0x00025ee0


	//   ....[134]....
        /*09bc*/ 	.word	0x00025f90


	//   ....[135]....
        /*09c0*/ 	.word	0x00026550


	//   ....[136]....
        /*09c4*/ 	.word	0x00026590


	//   ....[137]....
        /*09c8*/ 	.word	0x00026630


	//   ....[138]....
        /*09cc*/ 	.word	0x00026660


	//   ....[139]....
        /*09d0*/ 	.word	0x000266f0


	//   ....[140]....
        /*09d4*/ 	.word	0x00026720


	//   ....[141]....
        /*09d8*/ 	.word	0x000267b0


	//   ....[142]....
        /*09dc*/ 	.word	0x000267e0


	//   ....[143]....
        /*09e0*/ 	.word	0x000267f0


	//   ....[144]....
        /*09e4*/ 	.word	0x00026880


	//   ....[145]....
        /*09e8*/ 	.word	0x00026cd0


	//   ....[146]....
        /*09ec*/ 	.word	0x00026d30


	//   ....[147]....
        /*09f0*/ 	.word	0x00026d60


	//   ....[148]....
        /*09f4*/ 	.word	0x00026d70


	//   ....[149]....
        /*09f8*/ 	.word	0x00026da0


	//   ....[150]....
        /*09fc*/ 	.word	0x00026dd0


	//   ....[151]....
        /*0a00*/ 	.word	0x00026e00


	//   ....[152]....
        /*0a04*/ 	.word	0x00026e30


	//   ....[153]....
        /*0a08*/ 	.word	0x00026fc0


	//   ....[154]....
        /*0a0c*/ 	.word	0x00026ff0


	//   ....[155]....
        /*0a10*/ 	.word	0x00027020


	//   ....[156]....
        /*0a14*/ 	.word	0x00027050


	//   ....[157]....
        /*0a18*/ 	.word	0x00027080


	//   ....[158]....
        /*0a1c*/ 	.word	0x000270b0


	//   ....[159]....
        /*0a20*/ 	.word	0x00027170


	//   ....[160]....
        /*0a24*/ 	.word	0x00027190


	//   ....[161]....
        /*0a28*/ 	.word	0x00027200


	//   ....[162]....
        /*0a2c*/ 	.word	0x00027670


	//   ....[163]....
        /*0a30*/ 	.word	0x00027990


	//   ....[164]....
        /*0a34*/ 	.word	0x00027a20


	//   ....[165]....
        /*0a38*/ 	.word	0x00027ac0


	//   ....[166]....
        /*0a3c*/ 	.word	0x00027b50


	//   ....[167]....
        /*0a40*/ 	.word	0x00027bf0


	//   ....[168]....
        /*0a44*/ 	.word	0x00027c80


	//   ....[169]....
        /*0a48*/ 	.word	0x00027d70


	//   ....[170]....
        /*0a4c*/ 	.word	0x00027e00


	//   ....[171]....
        /*0a50*/ 	.word	0x00027ea0


	//   ....[172]....
        /*0a54*/ 	.word	0x00027f30


	//   ....[173]....
        /*0a58*/ 	.word	0x00027fd0


	//   ....[174]....
        /*0a5c*/ 	.word	0x00028060


	//   ....[175]....
        /*0a60*/ 	.word	0x00028150


	//   ....[176]....
        /*0a64*/ 	.word	0x000281e0


	//   ....[177]....
        /*0a68*/ 	.word	0x00028280


	//   ....[178]....
        /*0a6c*/ 	.word	0x00028310


	//   ....[179]....
        /*0a70*/ 	.word	0x000283b0


	//   ....[180]....
        /*0a74*/ 	.word	0x00028440


	//   ....[181]....
        /*0a78*/ 	.word	0x00028530


	//   ....[182]....
        /*0a7c*/ 	.word	0x000285c0


	//   ....[183]....
        /*0a80*/ 	.word	0x00028610


	//   ....[184]....
        /*0a84*/ 	.word	0x00028660


	//   ....[185]....
        /*0a88*/ 	.word	0x00028740


	//   ....[186]....
        /*0a8c*/ 	.word	0x000287d0


	//   ....[187]....
        /*0a90*/ 	.word	0x00028820


	//   ....[188]....
        /*0a94*/ 	.word	0x00028870


	//   ....[189]....
        /*0a98*/ 	.word	0x00028ad0


	//   ....[190]....
        /*0a9c*/ 	.word	0x00028db0


	//   ....[191]....
        /*0aa0*/ 	.word	0x00028ea0


	//   ....[192]....
        /*0aa4*/ 	.word	0x00028f50


	//   ....[193]....
        /*0aa8*/ 	.word	0x000290d0


	//   ....[194]....
        /*0aac*/ 	.word	0x00029120


	//   ....[195]....
        /*0ab0*/ 	.word	0x00029230


	//   ....[196]....
        /*0ab4*/ 	.word	0x00029290


	//   ....[197]....
        /*0ab8*/ 	.word	0x000293a0


	//   ....[198]....
        /*0abc*/ 	.word	0x00029400


	//   ....[199]....
        /*0ac0*/ 	.word	0x00029500


	//   ....[200]....
        /*0ac4*/ 	.word	0x00029550


	//   ....[201]....
        /*0ac8*/ 	.word	0x00029600


	//   ....[202]....
        /*0acc*/ 	.word	0x00029660


	//   ....[203]....
        /*0ad0*/ 	.word	0x00029790


	//   ....[204]....
        /*0ad4*/ 	.word	0x000297e0


	//   ....[205]....
        /*0ad8*/ 	.word	0x00029920


	//   ....[206]....
        /*0adc*/ 	.word	0x00029970


	//   ....[207]....
        /*0ae0*/ 	.word	0x00029ab0


	//   ....[208]....
        /*0ae4*/ 	.word	0x00029b00


	//   ....[209]....
        /*0ae8*/ 	.word	0x00029c40


	//   ....[210]....
        /*0aec*/ 	.word	0x00029c90


	//   ....[211]....
        /*0af0*/ 	.word	0x00029dd0


	//   ....[212]....
        /*0af4*/ 	.word	0x00029e20


	//   ....[213]....
        /*0af8*/ 	.word	0x00029f60


	//   ....[214]....
        /*0afc*/ 	.word	0x00029fb0


	//   ....[215]....
        /*0b00*/ 	.word	0x0002a0d0


	//   ....[216]....
        /*0b04*/ 	.word	0x0002a120


	//   ....[217]....
        /*0b08*/ 	.word	0x0002a250


	//   ....[218]....
        /*0b0c*/ 	.word	0x0002a2f0


	//   ....[219]....
        /*0b10*/ 	.word	0x0002a490


	//   ....[220]....
        /*0b14*/ 	.word	0x0002a4e0


	//   ....[221]....
        /*0b18*/ 	.word	0x0002a5e0


	//   ....[222]....
        /*0b1c*/ 	.word	0x0002a630


	//   ....[223]....
        /*0b20*/ 	.word	0x0002a730


	//   ....[224]....
        /*0b24*/ 	.word	0x0002a780


	//   ....[225]....
        /*0b28*/ 	.word	0x0002a8b0


	//   ....[226]....
        /*0b2c*/ 	.word	0x0002a900


	//   ....[227]....
        /*0b30*/ 	.word	0x0002a9f0


	//   ....[228]....
        /*0b34*/ 	.word	0x0002aa90


	//   ....[229]....
        /*0b38*/ 	.word	0x0002abd0


	//   ....[230]....
        /*0b3c*/ 	.word	0x0002ac20


	//   ....[231]....
        /*0b40*/ 	.word	0x0002ad60


	//   ....[232]....
        /*0b44*/ 	.word	0x0002adb0


	//   ....[233]....
        /*0b48*/ 	.word	0x0002aef0


	//   ....[234]....
        /*0b4c*/ 	.word	0x0002af40


	//   ....[235]....
        /*0b50*/ 	.word	0x0002b080


	//   ....[236]....
        /*0b54*/ 	.word	0x0002b0d0


	//   ....[237]....
        /*0b58*/ 	.word	0x0002b1c0


	//   ....[238]....
        /*0b5c*/ 	.word	0x0002b270


	//   ....[239]....
        /*0b60*/ 	.word	0x0002b420


	//   ....[240]....
        /*0b64*/ 	.word	0x0002b470


	//   ....[241]....
        /*0b68*/ 	.word	0x0002b5a0


	//   ....[242]....
        /*0b6c*/ 	.word	0x0002b5f0


	//   ....[243]....
        /*0b70*/ 	.word	0x0002b720


	//   ....[244]....
        /*0b74*/ 	.word	0x0002b770


	//   ....[245]....
        /*0b78*/ 	.word	0x0002b8a0


	//   ....[246]....
        /*0b7c*/ 	.word	0x0002b8f0


	//   ....[247]....
        /*0b80*/ 	.word	0x0002b980


	//   ....[248]....
        /*0b84*/ 	.word	0x0002ba20


	//   ....[249]....
        /*0b88*/ 	.word	0x0002bb50


	//   ....[250]....
        /*0b8c*/ 	.word	0x0002bbc0


	//   ....[251]....
        /*0b90*/ 	.word	0x0002bc30


	//   ....[252]....
        /*0b94*/ 	.word	0x0002bca0


	//   ....[253]....
        /*0b98*/ 	.word	0x0002bd10


	//   ....[254]....
        /*0b9c*/ 	.word	0x0002bd90


	//   ....[255]....
        /*0ba0*/ 	.word	0x0002be20


	//   ....[0]....
        /*0ba4*/ 	.word	0x0002beb0


	//   ....[1]....
        /*0ba8*/ 	.word	0x0002bf20


	//   ....[2]....
        /*0bac*/ 	.word	0x0002bf90


	//   ....[3]....
        /*0bb0*/ 	.word	0x0002c000


	//   ....[4]....
        /*0bb4*/ 	.word	0x0002c080


	//   ....[5]....
        /*0bb8*/ 	.word	0x0002c0f0


	//   ....[6]....
        /*0bbc*/ 	.word	0x0002c190


	//   ....[7]....
        /*0bc0*/ 	.word	0x0002c220


	//   ....[8]....
        /*0bc4*/ 	.word	0x0002c340


	//----- nvinfo : EIATTR_REG_RECONFIG
	.align		4
.L_383:
        /*0bc8*/ 	.byte	0x01, 0x54
	.zero		2


	//----- nvinfo : EIATTR_SYSCALL_OFFSETS
	.align		4
        /*0bcc*/ 	.byte	0x04, 0x46
        /*0bce*/ 	.short	(.L_385 - .L_384)


	//   ....[0]....
.L_384:
        /*0bd0*/ 	.word	0x00001690


	//   ....[1]....
        /*0bd4*/ 	.word	0x000017e0


	//   ....[2]....
        /*0bd8*/ 	.word	0x0000afd0


	//   ....[3]....
        /*0bdc*/ 	.word	0x0000b360


	//   ....[4]....
        /*0be0*/ 	.word	0x000233e0


	//   ....[5]....
        /*0be4*/ 	.word	0x00023530


	//   ....[6]....
        /*0be8*/ 	.word	0x00023620


	//   ....[7]....
        /*0bec*/ 	.word	0x00024550


	//----- nvinfo : EIATTR_MBARRIER_INSTR_OFFSETS
	.align		4
.L_385:
        /*0bf0*/ 	.byte	0x04, 0x39
        /*0bf2*/ 	.short	(.L_387 - .L_386)


	//   ....[0]....
.L_386:
        /*0bf4*/ 	.word	0x00000270
        /*0bf8*/ 	.word	0x000000ff
        /*0bfc*/ 	.word	0x00038800
        /*0c00*/ 	.short	0x0100
        /*0c02*/ 	.byte	0x08
	.zero		1


	//   ....[1]....
        /*0c04*/ 	.word	0x00000280
        /*0c08*/ 	.word	0x000000ff
        /*0c0c*/ 	.word	0x00038820
        /*0c10*/ 	.short	0x0100
        /*0c12*/ 	.byte	0x08
	.zero		1


	//   ....[2]....
        /*0c14*/ 	.word	0x00000370
        /*0c18*/ 	.word	0x000000ff
        /*0c1c*/ 	.word	0x00038830
        /*0c20*/ 	.short	0x0100
        /*0c22*/ 	.byte	0x08
	.zero		1


	//   ....[3]....
        /*0c24*/ 	.word	0x00000380
        /*0c28*/ 	.word	0x000000ff
        /*0c2c*/ 	.word	0x00038840
        /*0c30*/ 	.short	0x0100
        /*0c32*/ 	.byte	0x08
	.zero		1


	//   ....[4]....
        /*0c34*/ 	.word	0x00000390
        /*0c38*/ 	.word	0x000000ff
        /*0c3c*/ 	.word	0x00038838
        /*0c40*/ 	.short	0x0100
        /*0c42*/ 	.byte	0x08
	.zero		1


	//   ....[5]....
        /*0c44*/ 	.word	0x000003a0
        /*0c48*/ 	.word	0x000000ff
        /*0c4c*/ 	.word	0x00038848
        /*0c50*/ 	.short	0x0100
        /*0c52*/ 	.byte	0x08
	.zero		1


	//   ....[6]....
        /*0c54*/ 	.word	0x000004d0
        /*0c58*/ 	.word	0x000000ff
        /*0c5c*/ 	.word	0x00038850
        /*0c60*/ 	.short	0x0100
        /*0c62*/ 	.byte	0x08
	.zero		1


	//   ....[7]....
        /*0c64*/ 	.word	0x000004e0
        /*0c68*/ 	.word	0x000000ff
        /*0c6c*/ 	.word	0x00038860
        /*0c70*/ 	.short	0x0100
        /*0c72*/ 	.byte	0x08
	.zero		1


	//   ....[8]....
        /*0c74*/ 	.word	0x000004f0
        /*0c78*/ 	.word	0x000000ff
        /*0c7c*/ 	.word	0x00038858
        /*0c80*/ 	.short	0x0100
        /*0c82*/ 	.byte	0x08
	.zero		1


	//   ....[9]....
        /*0c84*/ 	.word	0x00000500
        /*0c88*/ 	.word	0x000000ff
        /*0c8c*/ 	.word	0x00038868
        /*0c90*/ 	.short	0x0100
        /*0c92*/ 	.byte	0x08
	.zero		1


	//   ....[10]....
        /*0c94*/ 	.word	0x000005f0
        /*0c98*/ 	.word	0x000000ff
        /*0c9c*/ 	.word	0x00038870
        /*0ca0*/ 	.short	0x0100
        /*0ca2*/ 	.byte	0x06
	.zero		1


	//   ....[11]....
        /*0ca4*/ 	.word	0x00000600
        /*0ca8*/ 	.word	0x000000ff
        /*0cac*/ 	.word	0x00038880
        /*0cb0*/ 	.short	0x0100
        /*0cb2*/ 	.byte	0x06
	.zero		1


	//   ....[12]....
        /*0cb4*/ 	.word	0x00000610
        /*0cb8*/ 	.word	0x000000ff
        /*0cbc*/ 	.word	0x00038878
        /*0cc0*/ 	.short	0x0100
        /*0cc2*/ 	.byte	0x06
	.zero		1


	//   ....[13]....
        /*0cc4*/ 	.word	0x00000620
        /*0cc8*/ 	.word	0x000000ff
        /*0ccc*/ 	.word	0x00038888
        /*0cd0*/ 	.short	0x0100
        /*0cd2*/ 	.byte	0x06
	.zero		1


	//   ....[14]....
        /*0cd4*/ 	.word	0x00000750
        /*0cd8*/ 	.word	0x000000ff
        /*0cdc*/ 	.word	0x00038890
        /*0ce0*/ 	.short	0x0100
        /*0ce2*/ 	.byte	0x08
	.zero		1


	//   ....[15]....
        /*0ce4*/ 	.word	0x00000760
        /*0ce8*/ 	.word	0x000000ff
        /*0cec*/ 	.word	0x000388a0
        /*0cf0*/ 	.short	0x0100
        /*0cf2*/ 	.byte	0x08
	.zero		1


	//   ....[16]....
        /*0cf4*/ 	.word	0x00000770
        /*0cf8*/ 	.word	0x000000ff
        /*0cfc*/ 	.word	0x00038898
        /*0d00*/ 	.short	0x0100
        /*0d02*/ 	.byte	0x08
	.zero		1


	//   ....[17]....
        /*0d04*/ 	.word	0x00000780
        /*0d08*/ 	.word	0x000000ff
        /*0d0c*/ 	.word	0x000388a8
        /*0d10*/ 	.short	0x0100
        /*0d12*/ 	.byte	0x08
	.zero		1


	//   ....[18]....
        /*0d14*/ 	.word	0x000008b0
        /*0d18*/ 	.word	0x000000ff
        /*0d1c*/ 	.word	0x000388b0
        /*0d20*/ 	.short	0x0100
        /*0d22*/ 	.byte	0x08
	.zero		1


	//   ....[19]....
        /*0d24*/ 	.word	0x000008c0
        /*0d28*/ 	.word	0x000000ff
        /*0d2c*/ 	.word	0x000388c0
        /*0d30*/ 	.short	0x0100
        /*0d32*/ 	.byte	0x08
	.zero		1


	//   ....[20]....
        /*0d34*/ 	.word	0x000008d0
        /*0d38*/ 	.word	0x000000ff
        /*0d3c*/ 	.word	0x000388b8
        /*0d40*/ 	.short	0x0100
        /*0d42*/ 	.byte	0x08
	.zero		1


	//   ....[21]....
        /*0d44*/ 	.word	0x000008e0
        /*0d48*/ 	.word	0x000000ff
        /*0d4c*/ 	.word	0x000388c8
        /*0d50*/ 	.short	0x0100
        /*0d52*/ 	.byte	0x08
	.zero		1


	//   ....[22]....
        /*0d54*/ 	.word	0x000032f0
        /*0d58*/ 	.word	0x00000059
        /*0d5c*/ 	.word	0x00038890
        /*0d60*/ 	.short	0x010a
        /*0d62*/ 	.byte	0x3f
	.zero		1


	//   ....[23]....
        /*0d64*/ 	.word	0x00006930
        /*0d68*/ 	.word	0x00000059
        /*0d6c*/ 	.word	0x00038890
        /*0d70*/ 	.short	0x010a
        /*0d72*/ 	.byte	0x3f
	.zero		1


	//   ....[24]....
        /*0d74*/ 	.word	0x00009900
        /*0d78*/ 	.word	0x00000059
        /*0d7c*/ 	.word	0x00038890
        /*0d80*/ 	.short	0x010a
        /*0d82*/ 	.byte	0x3f
	.zero		1


	//   ....[25]....
        /*0d84*/ 	.word	0x0000a100
        /*0d88*/ 	.word	0x0000000b
        /*0d8c*/ 	.word	0x00000000
        /*0d90*/ 	.short	0x0101
        /*0d92*/ 	.byte	0x3f
	.zero		1


	//   ....[26]....
        /*0d94*/ 	.word	0x0000a140
        /*0d98*/ 	.word	0x00000059
        /*0d9c*/ 	.word	0x000388b0
        /*0da0*/ 	.short	0x010a
        /*0da2*/ 	.byte	0x3f
	.zero		1


	//   ....[27]....
        /*0da4*/ 	.word	0x0000a890
        /*0da8*/ 	.word	0x00000059
        /*0dac*/ 	.word	0x00000000
        /*0db0*/ 	.short	0x0101
        /*0db2*/ 	.byte	0x3f
	.zero		1


	//   ....[28]....
        /*0db4*/ 	.word	0x0000b060
        /*0db8*/ 	.word	0x00000016
        /*0dbc*/ 	.word	0x00038800
        /*0dc0*/ 	.short	0x010a
        /*0dc2*/ 	.byte	0x3f
	.zero		1


	//   ....[29]....
        /*0dc4*/ 	.word	0x0000b0b0
        /*0dc8*/ 	.word	0x00000016
        /*0dcc*/ 	.word	0x00038800
        /*0dd0*/ 	.short	0x010a
        /*0dd2*/ 	.byte	0x3f
	.zero		1


	//   ....[30]....
        /*0dd4*/ 	.word	0x0000bbc0
        /*0dd8*/ 	.word	0x00000016
        /*0ddc*/ 	.word	0x00038800
        /*0de0*/ 	.short	0x010a
        /*0de2*/ 	.byte	0x3f
	.zero		1


	//   ....[31]....
        /*0de4*/ 	.word	0x0000ece0
        /*0de8*/ 	.word	0x00000016
        /*0dec*/ 	.word	0x00038800
        /*0df0*/ 	.short	0x010a
        /*0df2*/ 	.byte	0x3f
	.zero		1


	//   ....[32]....
        /*0df4*/ 	.word	0x000120e0
        /*0df8*/ 	.word	0x00000000
        /*0dfc*/ 	.word	0x00038830
        /*0e00*/ 	.short	0x010a
        /*0e02*/ 	.byte	0x3f
	.zero		1


	//   ....[33]....
        /*0e04*/ 	.word	0x00012130
        /*0e08*/ 	.word	0x00000000
        /*0e0c*/ 	.word	0x00038830
        /*0e10*/ 	.short	0x010a
        /*0e12*/ 	.byte	0x3f
	.zero		1


	//   ....[34]....
        /*0e14*/ 	.word	0x000161b0
        /*0e18*/ 	.word	0x00000000
        /*0e1c*/ 	.word	0x00000000
        /*0e20*/ 	.short	0x0101
        /*0e22*/ 	.byte	0x3f
	.zero		1


	//   ....[35]....
        /*0e24*/ 	.word	0x00017470
        /*0e28*/ 	.word	0x00000009
        /*0e2c*/ 	.word	0x00038830
        /*0e30*/ 	.short	0x010a
        /*0e32*/ 	.byte	0x3f
	.zero		1


	//   ....[36]....
        /*0e34*/ 	.word	0x00017500
        /*0e38*/ 	.word	0x00000009
        /*0e3c*/ 	.word	0x00038830
        /*0e40*/ 	.short	0x010a
        /*0e42*/ 	.byte	0x3f
	.zero		1


	//   ....[37]....
        /*0e44*/ 	.word	0x0001ac10
        /*0e48*/ 	.word	0x00000006
        /*0e4c*/ 	.word	0x00038850
        /*0e50*/ 	.short	0x010a
        /*0e52*/ 	.byte	0x3f
	.zero		1


	//   ....[38]....
        /*0e54*/ 	.word	0x0001ac60
        /*0e58*/ 	.word	0x00000006
        /*0e5c*/ 	.word	0x00038850
        /*0e60*/ 	.short	0x010a
        /*0e62*/ 	.byte	0x3f
	.zero		1


	//   ....[39]....
        /*0e64*/ 	.word	0x0001ba50
        /*0e68*/ 	.word	0x000000a0
        /*0e6c*/ 	.word	0x00000000
        /*0e70*/ 	.short	0x0101
        /*0e72*/ 	.byte	0x3f
	.zero		1


	//   ....[40]....
        /*0e74*/ 	.word	0x0001c060
        /*0e78*/ 	.word	0x00000006
        /*0e7c*/ 	.word	0x00000000
        /*0e80*/ 	.short	0x0101
        /*0e82*/ 	.byte	0x3f
	.zero		1


	//   ....[41]....
        /*0e84*/ 	.word	0x0001ca10
        /*0e88*/ 	.word	0x00000008
        /*0e8c*/ 	.word	0x00038850
        /*0e90*/ 	.short	0x010a
        /*0e92*/ 	.byte	0x3f
	.zero		1


	//   ....[42]....
        /*0e94*/ 	.word	0x0001cab0
        /*0e98*/ 	.word	0x00000008
        /*0e9c*/ 	.word	0x00038850
        /*0ea0*/ 	.short	0x010a
        /*0ea2*/ 	.byte	0x3f
	.zero		1


	//   ....[43]....
        /*0ea4*/ 	.word	0x0001d760
        /*0ea8*/ 	.word	0x00000005
        /*0eac*/ 	.word	0x00000000
        /*0eb0*/ 	.short	0x0101
        /*0eb2*/ 	.byte	0x3f
	.zero		1


	//   ....[44]....
        /*0eb4*/ 	.word	0x0001f3a0
        /*0eb8*/ 	.word	0x00000000
        /*0ebc*/ 	.word	0x00000000
        /*0ec0*/ 	.short	0x0101
        /*0ec2*/ 	.byte	0x3f
	.zero		1


	//   ....[45]....
        /*0ec4*/ 	.word	0x00021a80
        /*0ec8*/ 	.word	0x00000016
        /*0ecc*/ 	.word	0x00038820
        /*0ed0*/ 	.short	0x010a
        /*0ed2*/ 	.byte	0x3f
	.zero		1


	//   ....[46]....
        /*0ed4*/ 	.word	0x00021b10
        /*0ed8*/ 	.word	0x00000009
        /*0edc*/ 	.word	0x000388a0
        /*0ee0*/ 	.short	0x010a
        /*0ee2*/ 	.byte	0x3f
	.zero		1


	//   ....[47]....
        /*0ee4*/ 	.word	0x00022060
        /*0ee8*/ 	.word	0x00000009
        /*0eec*/ 	.word	0x000388c0
        /*0ef0*/ 	.short	0x010a
        /*0ef2*/ 	.byte	0x3f
	.zero		1


	//   ....[48]....
        /*0ef4*/ 	.word	0x00022660
        /*0ef8*/ 	.word	0x00000008
        /*0efc*/ 	.word	0x000388a0
        /*0f00*/ 	.short	0x010a
        /*0f02*/ 	.byte	0x3f
	.zero		1


	//   ....[49]....
        /*0f04*/ 	.word	0x00022ba0
        /*0f08*/ 	.word	0x00000008
        /*0f0c*/ 	.word	0x000388c0
        /*0f10*/ 	.short	0x010a
        /*0f12*/ 	.byte	0x3f
	.zero		1


	//   ....[50]....
        /*0f14*/ 	.word	0x00023c10
        /*0f18*/ 	.word	0x00000005
        /*0f1c*/ 	.word	0x00038840
        /*0f20*/ 	.short	0x010a
        /*0f22*/ 	.byte	0x3f
	.zero		1


	//   ....[51]....
        /*0f24*/ 	.word	0x00024240
        /*0f28*/ 	.word	0x00000005
        /*0f2c*/ 	.word	0x00038830
        /*0f30*/ 	.short	0x0107
        /*0f32*/ 	.byte	0x3f
	.zero		1


	//   ....[52]....
        /*0f34*/ 	.word	0x00024320
        /*0f38*/ 	.word	0x00000005
        /*0f3c*/ 	.word	0x00038830
        /*0f40*/ 	.short	0x0101
        /*0f42*/ 	.byte	0x3f
	.zero		1


	//   ....[53]....
        /*0f44*/ 	.word	0x00024f80
        /*0f48*/ 	.word	0x00000016
        /*0f4c*/ 	.word	0x00038800
        /*0f50*/ 	.short	0x0107
        /*0f52*/ 	.byte	0x3f
	.zero		1


	//   ....[54]....
        /*0f54*/ 	.word	0x00025080
        /*0f58*/ 	.word	0x00000016
        /*0f5c*/ 	.word	0x00038800
        /*0f60*/ 	.short	0x0101
        /*0f62*/ 	.byte	0x3f
	.zero		1


	//   ....[55]....
        /*0f64*/ 	.word	0x000250a0
        /*0f68*/ 	.word	0x00000016
        /*0f6c*/ 	.word	0x00038820
        /*0f70*/ 	.short	0x010a
        /*0f72*/ 	.byte	0x3f
	.zero		1


	//   ....[56]....
        /*0f74*/ 	.word	0x000254d0
        /*0f78*/ 	.word	0x00000006
        /*0f7c*/ 	.word	0x00038840
        /*0f80*/ 	.short	0x010a
        /*0f82*/ 	.byte	0x3f
	.zero		1


	//   ....[57]....
        /*0f84*/ 	.word	0x00025a70
        /*0f88*/ 	.word	0x00000006
        /*0f8c*/ 	.word	0x00038830
        /*0f90*/ 	.short	0x0107
        /*0f92*/ 	.byte	0x3f
	.zero		1


	//   ....[58]....
        /*0f94*/ 	.word	0x00025b30
        /*0f98*/ 	.word	0x00000006
        /*0f9c*/ 	.word	0x00038830
        /*0fa0*/ 	.short	0x0101
        /*0fa2*/ 	.byte	0x3f
	.zero		1


	//   ....[59]....
        /*0fa4*/ 	.word	0x00025b90
        /*0fa8*/ 	.word	0x00000006
        /*0fac*/ 	.word	0x00038860
        /*0fb0*/ 	.short	0x010a
        /*0fb2*/ 	.byte	0x3f
	.zero		1


	//   ....[60]....
        /*0fb4*/ 	.word	0x000260a0
        /*0fb8*/ 	.word	0x00000006
        /*0fbc*/ 	.word	0x00038850
        /*0fc0*/ 	.short	0x0107
        /*0fc2*/ 	.byte	0x3f
	.zero		1


	//   ....[61]....
        /*0fc4*/ 	.word	0x00026280
        /*0fc8*/ 	.word	0x00000006
        /*0fcc*/ 	.word	0x00038850
        /*0fd0*/ 	.short	0x0101
        /*0fd2*/ 	.byte	0x3f
	.zero		1


	//   ....[62]....
        /*0fd4*/ 	.word	0x000264a0
        /*0fd8*/ 	.word	0x00000004
        /*0fdc*/ 	.word	0x00038860
        /*0fe0*/ 	.short	0x010a
        /*0fe2*/ 	.byte	0x3f
	.zero		1


	//   ....[63]....
        /*0fe4*/ 	.word	0x00026a10
        /*0fe8*/ 	.word	0x00000004
        /*0fec*/ 	.word	0x00038850
        /*0ff0*/ 	.short	0x0107
        /*0ff2*/ 	.byte	0x3f
	.zero		1


	//   ....[64]....
        /*0ff4*/ 	.word	0x00026ad0
        /*0ff8*/ 	.word	0x00000004
        /*0ffc*/ 	.word	0x00038850
        /*1000*/ 	.short	0x0101
        /*1002*/ 	.byte	0x3f
	.zero		1


	//   ....[65]....
        /*1004*/ 	.word	0x000275f0
        /*1008*/ 	.word	0x00000005
        /*100c*/ 	.word	0x00038820
        /*1010*/ 	.short	0x010a
        /*1012*/ 	.byte	0x3f
	.zero		1


	//   ....[66]....
        /*1014*/ 	.word	0x00027760
        /*1018*/ 	.word	0x00000003
        /*101c*/ 	.word	0x00038840
        /*1020*/ 	.short	0x010a
        /*1022*/ 	.byte	0x3f
	.zero		1


	//   ....[67]....
        /*1024*/ 	.word	0x00027800
        /*1028*/ 	.word	0x0000001b
        /*102c*/ 	.word	0x00038840
        /*1030*/ 	.short	0x010a
        /*1032*/ 	.byte	0x3f
	.zero		1


	//   ....[68]....
        /*1034*/ 	.word	0x00027840
        /*1038*/ 	.word	0x00000003
        /*103c*/ 	.word	0x00038860
        /*1040*/ 	.short	0x010a
        /*1042*/ 	.byte	0x3f
	.zero		1


	//   ....[69]....
        /*1044*/ 	.word	0x00027880
        /*1048*/ 	.word	0x0000001b
        /*104c*/ 	.word	0x00038860
        /*1050*/ 	.short	0x010a
        /*1052*/ 	.byte	0x3f
	.zero		1


	//   ....[70]....
        /*1054*/ 	.word	0x000278e0
        /*1058*/ 	.word	0x00000059
        /*105c*/ 	.word	0x00038890
        /*1060*/ 	.short	0x010a
        /*1062*/ 	.byte	0x3f
	.zero		1


	//   ....[71]....
        /*1064*/ 	.word	0x00027cc0
        /*1068*/ 	.word	0x00000059
        /*106c*/ 	.word	0x00038890
        /*1070*/ 	.short	0x010a
        /*1072*/ 	.byte	0x3f
	.zero		1


	//   ....[72]....
        /*1074*/ 	.word	0x000280a0
        /*1078*/ 	.word	0x00000059
        /*107c*/ 	.word	0x00038890
        /*1080*/ 	.short	0x010a
        /*1082*/ 	.byte	0x3f
	.zero		1


	//   ....[73]....
        /*1084*/ 	.word	0x00028480
        /*1088*/ 	.word	0x00000059
        /*108c*/ 	.word	0x000388b0
        /*1090*/ 	.short	0x010a
        /*1092*/ 	.byte	0x3f
	.zero		1


	//   ....[74]....
        /*1094*/ 	.word	0x00028690
        /*1098*/ 	.word	0x00000016
        /*109c*/ 	.word	0x00038800
        /*10a0*/ 	.short	0x010a
        /*10a2*/ 	.byte	0x3f
	.zero		1


	//   ....[75]....
        /*10a4*/ 	.word	0x000288b0
        /*10a8*/ 	.word	0x00000016
        /*10ac*/ 	.word	0x00038800
        /*10b0*/ 	.short	0x010a
        /*10b2*/ 	.byte	0x3f
	.zero		1


	//   ....[76]....
        /*10b4*/ 	.word	0x00028900
        /*10b8*/ 	.word	0x00000000
        /*10bc*/ 	.word	0x00038830
        /*10c0*/ 	.short	0x010a
        /*10c2*/ 	.byte	0x3f
	.zero		1


	//   ....[77]....
        /*10c4*/ 	.word	0x00028950
        /*10c8*/ 	.word	0x00000009
        /*10cc*/ 	.word	0x00038830
        /*10d0*/ 	.short	0x010a
        /*10d2*/ 	.byte	0x3f
	.zero		1


	//   ....[78]....
        /*10d4*/ 	.word	0x000289a0
        /*10d8*/ 	.word	0x00000006
        /*10dc*/ 	.word	0x00038850
        /*10e0*/ 	.short	0x010a
        /*10e2*/ 	.byte	0x3f
	.zero		1


	//   ....[79]....
        /*10e4*/ 	.word	0x000289f0
        /*10e8*/ 	.word	0x00000008
        /*10ec*/ 	.word	0x00038850
        /*10f0*/ 	.short	0x010a
        /*10f2*/ 	.byte	0x3f
	.zero		1


	//   ....[80]....
        /*10f4*/ 	.word	0x00028b90
        /*10f8*/ 	.word	0x00000016
        /*10fc*/ 	.word	0x00038820
        /*1100*/ 	.short	0x010a
        /*1102*/ 	.byte	0x3f
	.zero		1


	//   ....[81]....
        /*1104*/ 	.word	0x00028be0
        /*1108*/ 	.word	0x00000009
        /*110c*/ 	.word	0x000388a0
        /*1110*/ 	.short	0x010a
        /*1112*/ 	.byte	0x3f
	.zero		1


	//   ....[82]....
        /*1114*/ 	.word	0x00028c30
        /*1118*/ 	.word	0x00000009
        /*111c*/ 	.word	0x000388c0
        /*1120*/ 	.short	0x010a
        /*1122*/ 	.byte	0x3f
	.zero		1


	//   ....[83]....
        /*1124*/ 	.word	0x00028c80
        /*1128*/ 	.word	0x00000008
        /*112c*/ 	.word	0x000388a0
        /*1130*/ 	.short	0x010a
        /*1132*/ 	.byte	0x3f
	.zero		1


	//   ....[84]....
        /*1134*/ 	.word	0x00028cd0
        /*1138*/ 	.word	0x00000008
        /*113c*/ 	.word	0x000388c0
        /*1140*/ 	.short	0x010a
        /*1142*/ 	.byte	0x3f
	.zero		1


	//   ....[85]....
        /*1144*/ 	.word	0x00028df0
        /*1148*/ 	.word	0x00000005
        /*114c*/ 	.word	0x00038840
        /*1150*/ 	.short	0x010a
        /*1152*/ 	.byte	0x3f
	.zero		1


	//   ....[86]....
        /*1154*/ 	.word	0x0002a150
        /*1158*/ 	.word	0x00000016
        /*115c*/ 	.word	0x00038820
        /*1160*/ 	.short	0x010a
        /*1162*/ 	.byte	0x3f
	.zero		1


	//   ....[87]....
        /*1164*/ 	.word	0x0002a1a0
        /*1168*/ 	.word	0x00000006
        /*116c*/ 	.word	0x00038840
        /*1170*/ 	.short	0x010a
        /*1172*/ 	.byte	0x3f
	.zero		1


	//   ....[88]....
        /*1174*/ 	.word	0x0002a940
        /*1178*/ 	.word	0x00000006
        /*117c*/ 	.word	0x00038860
        /*1180*/ 	.short	0x010a
        /*1182*/ 	.byte	0x3f
	.zero		1


	//   ....[89]....
        /*1184*/ 	.word	0x0002b110
        /*1188*/ 	.word	0x00000004
        /*118c*/ 	.word	0x00038860
        /*1190*/ 	.short	0x010a
        /*1192*/ 	.byte	0x3f
	.zero		1


	//   ....[90]....
        /*1194*/ 	.word	0x0002c260
        /*1198*/ 	.word	0x00000005
        /*119c*/ 	.word	0x00038820
        /*11a0*/ 	.short	0x010a
        /*11a2*/ 	.byte	0x3f
	.zero		1


	//   ....[91]....
        /*11a4*/ 	.word	0x0002c400
        /*11a8*/ 	.word	0x00000003
        /*11ac*/ 	.word	0x00038840
        /*11b0*/ 	.short	0x010a
        /*11b2*/ 	.byte	0x3f
	.zero		1


	//   ....[92]....
        /*11b4*/ 	.word	0x0002c450
        /*11b8*/ 	.word	0x0000001b
        /*11bc*/ 	.word	0x00038840
        /*11c0*/ 	.short	0x010a
        /*11c2*/ 	.byte	0x3f
	.zero		1


	//   ....[93]....
        /*11c4*/ 	.word	0x0002c4a0
        /*11c8*/ 	.word	0x00000003
        /*11cc*/ 	.word	0x00038860
        /*11d0*/ 	.short	0x010a
        /*11d2*/ 	.byte	0x3f
	.zero		1


	//----- nvinfo : EIATTR_NUM_MBARRIERS
	.align		4
.L_387:
        /*11d4*/ 	.byte	0x03, 0x38
        /*11d6*/ 	.short	0x0016


	//----- nvinfo : EIATTR_EXIT_INSTR_OFFSETS
	.align		4
        /*11d8*/ 	.byte	0x04, 0x1c
        /*11da*/ 	.short	(.L_389 - .L_388)


	//   ....[0]....
.L_388:
        /*11dc*/ 	.word	0x000278d0


	//----- nvinfo : EIATTR_MAX_THREADS
	.align		4
.L_389:
        /*11e0*/ 	.byte	0x04, 0x05
        /*11e2*/ 	.short	(.L_391 - .L_390)
.L_390:
        /*11e4*/ 	.word	0x00000180
        /*11e8*/ 	.word	0x00000001
        /*11ec*/ 	.word	0x00000001


	//----- nvinfo : EIATTR_CRS_STACK_SIZE
	.align		4
.L_391:
        /*11f0*/ 	.byte	0x04, 0x1e
        /*11f2*/ 	.short	(.L_393 - .L_392)
.L_392:
        /*11f4*/ 	.word	0x00000000


	//----- nvinfo : EIATTR_CBANK_PARAM_SIZE
	.align		4
.L_393:
        /*11f8*/ 	.byte	0x03, 0x19
        /*11fa*/ 	.short	0x0af0


	//----- nvinfo : EIATTR_PARAM_CBANK
	.align		4
        /*11fc*/ 	.byte	0x04, 0x0a
        /*11fe*/ 	.short	(.L_395 - .L_394)
	.align		4
.L_394:
        /*1200*/ 	.word	index@(.nv.constant0._ZN7cutlass13device_kernelIN5flash11enable_sm90INS1_16FlashAttnFwdSm90INS1_25CollectiveMainloopFwdSm90ILi2EN4cute5tupleIJNS5_1CILi1EEES8_S8_EEENS6_IJNS7_ILi128EEENS7_ILi80EEENS7_ILi256EEEEEELi256ENS_6half_tEfNS_4arch4Sm90ELb0ELb0ELb1ELb1ELb1ELb1ELb0ELb1ELb1ELb1ELb0ELb0EEENS1_21CollectiveEpilogueFwdINS6_IJSA_SC_SB_EEES9_SE_SG_Li256ELb1ELb1ELb0ELb0EEENS1_36VarlenDynamicPersistentTileSchedulerILi128ELi80ELi256ELi128ELb0ELb1ELb1ELb0ELb1ELb1EEEEEEEEEvNT_6ParamsE)
        /*1204*/ 	.short	0x0210
        /*1206*/ 	.short	0x0af0


	//----- nvinfo : EIATTR_SW_WAR
	.align		4
.L_395:
        /*1208*/ 	.byte	0x04, 0x36
        /*120a*/ 	.short	(.L_397 - .L_396)
.L_396:
        /*120c*/ 	.word	0x00000008
.L_397:


//--------------------- .nv.info._ZN7cutlass13device_kernelIN5flash11enable_sm90INS1_16FlashAttnFwdSm90INS1_25CollectiveMainloopFwdSm90ILi2EN4cute5tupleIJNS5_1CILi1EEES8_S8_EEENS6_IJNS7_ILi128EEENS7_ILi64EEENS7_ILi256EEEEEELi256ENS_6half_tEfNS_4arch4Sm90ELb0ELb1ELb1ELb0ELb1ELb0ELb0ELb1ELb1ELb1ELb0ELb0EEENS1_21CollectiveEpilogueFwdINS6_IJSA_SC_SB_EEES9_SE_SG_Li256ELb0ELb1ELb0ELb0EEENS1_30DynamicPersistentTileSchedulerILi256ELi128ELb0ELb1ELb1EEEEEEEEEvNT_6ParamsE --------------------------
	.section	.nv.info._ZN7cutlass13device_kernelIN5flash11enable_sm90INS1_16FlashAttnFwdSm90INS1_25CollectiveMainloopFwdSm90ILi2EN4cute5tupleIJNS5_1CILi1EEES8_S8_EEENS6_IJNS7_ILi128EEENS7_ILi64EEENS7_ILi256EEEEEELi256ENS_6half_tEfNS_4arch4Sm90ELb0ELb1ELb1ELb0ELb1ELb0ELb0ELb1ELb1ELb1ELb0ELb0EEENS1_21CollectiveEpilogueFwdINS6_IJSA_SC_SB_EEES9_SE_SG_Li256ELb0ELb1ELb0ELb0EEENS1_30DynamicPersistentTileSchedulerILi256ELi128ELb0ELb1ELb1EEEEEEEEEvNT_6ParamsE,"",@"SHT_CUDA_INFO"
	.sectionflags	@""
	.align	4


	//----- nvinfo : EIATTR_CUDA_API_VERSION
	.align		4
        /*0000*/ 	.byte	0x04, 0x37
        /*0002*/ 	.short	(.L_399 - .L_398)
.L_398:
        /*0004*/ 	.word	0x00000082


	//----- nvinfo : EIATTR_KPARAM_INFO
	.align		4
.L_399:
        /*0008*/ 	.byte	0x04, 0x17
        /*000a*/ 	.short	(.L_401 - .L_400)
.L_400:
        /*000c*/ 	.word	0x00000000
        /*0010*/ 	.short	0x0000
        /*0012*/ 	.short	0x0070
        /*0014*/ 	.byte	0x00, 0xf0, 0x01, 0x2a


	//----- nvinfo : EIATTR_SPARSE_MMA_MASK
	.align		4
.L_401:
        /*0018*/ 	.byte	0x03, 0x50
        /*001a*/ 	.short	0x0000


	//----- nvinfo : EIATTR_MAXREG_COUNT
	.align		4
        /*001c*/ 	.byte	0x03, 0x1b
        /*001e*/ 	.short	0x00a8


	//----- nvinfo : EIATTR_NUM_BARRIERS
	.align		4
        /*0020*/ 	.byte	0x02, 0x4c
        /*0022*/ 	.byte	0x09
	.zero		1


	//----- nvinfo : EIATTR_EXTERNS
	.align		4
        /*0024*/ 	.byte	0x04, 0x0f
        /*0026*/ 	.short	(.L_403 - .L_402)


	//   ....[0]....
	.align		4
.L_402:
        /*0028*/ 	.word	index@(__assertfail)


	//----- nvinfo : EIATTR_ANNOTATIONS
	.align		4
.L_403:
        /*002c*/ 	.byte	0x04, 0x55
        /*002e*/ 	.short	(.L_405 - .L_404)


	//   ....[0]....
.L_404:
        /*0030*/ 	.word	0x00000001
        /*0034*/ 	.byte	0xa0, 0x08, 0x00, 0x00, 0x01, 0x00, 0x00, 0x00, 0x60, 0x09, 0x00, 0x00, 0x01, 0x00, 0x00, 0x00
        /*0044*/ 	.byte	0xd0, 0x05, 0x01, 0x00, 0x01, 0x00, 0x00, 0x00, 0x70, 0x06, 0x01, 0x00, 0x01, 0x00, 0x00, 0x00
        /*0054*/ 	.byte	0x20, 0x07, 0x01, 0x00, 0x01, 0x00, 0x00, 0x00, 0xf0, 0x2d, 0x01, 0x00, 0x01, 0x00, 0x00, 0x00
        /*0064*/ 	.byte	0x10, 0x2e, 0x01, 0x00, 0x01, 0x00, 0x00, 0x00, 0x00, 0x46, 0x01, 0x00, 0x01, 0x00, 0x00, 0x00
        /*0074*/ 	.byte	0xa0, 0x47, 0x01, 0x00


	//----- nvinfo : EIATTR_MERCURY_ISA_VERSION
	.align		4
.L_405:
        /*0078*/ 	.byte	0x03, 0x5f
        /*007a*/ 	.short	0x0101


	//----- nvinfo : EIATTR_INT_WARP_WIDE_INSTR_OFFSETS
	.align		4
        /*007c*/ 	.byte	0x04, 0x31
        /*007e*/ 	.short	(.L_407 - .L_406)


	//   ....[0]....
.L_406:
        /*0080*/ 	.word	0x000000c0


	//   ....[1]....
        /*0084*/ 	.word	0x000000d0


	//   ....[2]....
        /*0088*/ 	.word	0x00000170


	//   ....[3]....
        /*008c*/ 	.word	0x00011390


	//   ....[4]....
        /*0090*/ 	.word	0x00011420


	//   ....[5]....
        /*0094*/ 	.word	0x00013e00


	//   ....[6]....
        /*0098*/ 	.word	0x00013e90


	//----- nvinfo : EIATTR_COOP_GROUP_MASK_REGIDS
	.align		4
.L_407:
        /*009c*/ 	.byte	0x04, 0x29
        /*009e*/ 	.short	(.L_409 - .L_408)


	//   ....[0]....
.L_408:
        /*00a0*/ 	.word	0xffffffff


	//   ....[1]....
        /*00a4*/ 	.word	0xffffffff


	//   ....[2]....
        /*00a8*/ 	.word	0xffffffff


	//   ....[3]....
        /*00ac*/ 	.word	0xffffffff


	//   ....[4]....
        /*00b0*/ 	.word	0xffffffff


	//   ....[5]....
        /*00b4*/ 	.word	0xffffffff


	//   ....[6]....
        /*00b8*/ 	.word	0xffffffff


	//   ....[7]....
        /*00bc*/ 	.word	0xffffffff


	//   ....[8]....
        /*00c0*/ 	.word	0xffffffff


	//   ....[9]....
        /*00c4*/ 	.word	0xffffffff


	//   ....[10]....
        /*00c8*/ 	.word	0xffffffff


	//   ....[11]....
        /*00cc*/ 	.word	0xffffffff


	//   ....[12]....
        /*00d0*/ 	.word	0xffffffff


	//   ....[13]....
        /*00d4*/ 	.word	0xffffffff


	//   ....[14]....
        /*00d8*/ 	.word	0xffffffff


	//   ....[15]....
        /*00dc*/ 	.word	0xffffffff


	//   ....[16]....
        /*00e0*/ 	.word	0xffffffff


	//   ....[17]....
        /*00e4*/ 	.word	0xffffffff


	//   ....[18]....
        /*00e8*/ 	.word	0xffffffff


	//   ....[19]....
        /*00ec*/ 	.word	0xffffffff


	//   ....[20]....
        /*00f0*/ 	.word	0xffffffff


	//   ....[21]....
        /*00f4*/ 	.word	0xffffffff


	//   ....[22]....
        /*00f8*/ 	.word	0xffffffff


	//   ....[23]....
        /*00fc*/ 	.word	0xffffffff


	//   ....[24]....
        /*0100*/ 	.word	0xffffffff


	//   ....[25]....
        /*0104*/ 	.word	0xffffffff


	//   ....[26]....
        /*0108*/ 	.word	0xffffffff


	//   ....[27]....
        /*010c*/ 	.word	0xffffffff


	//   ....[28]....
        /*0110*/ 	.word	0xffffffff


	//   ....[29]....
        /*0114*/ 	.word	0xffffffff


	//   ....[30]....
        /*0118*/ 	.word	0xffffffff


	//   ....[31]....
        /*011c*/ 	.word	0xffffffff


	//   ....[32]....
        /*0120*/ 	.word	0xffffffff


	//   ....[33]....
        /*0124*/ 	.word	0xffffffff


	//   ....[34]....
        /*0128*/ 	.word	0xffffffff


	//   ....[35]....
        /*012c*/ 	.word	0xffffffff


	//   ....[36]....
        /*0130*/ 	.word	0xffffffff


	//   ....[37]....
        /*0134*/ 	.word	0xffffffff


	//   ....[38]....
        /*0138*/ 	.word	0xffffffff


	//   ....[39]....
        /*013c*/ 	.word	0xffffffff


	//   ....[40]....
        /*0140*/ 	.word	0xffffffff


	//   ....[41]....
        /*0144*/ 	.word	0xffffffff


	//   ....[42]....
        /*0148*/ 	.word	0xffffffff


	//   ....[43]....
        /*014c*/ 	.word	0xffffffff


	//   ....[44]....
        /*0150*/ 	.word	0xffffffff


	//   ....[45]....
        /*0154*/ 	.word	0xffffffff


	//   ....[46]....
        /*0158*/ 	.word	0xffffffff


	//   ....[47]....
        /*015c*/ 	.word	0xffffffff


	//   ....[48]....
        /*0160*/ 	.word	0xffffffff


	//   ....[49]....
        /*0164*/ 	.word	0xffffffff


	//   ....[50]....
        /*0168*/ 	.word	0xffffffff


	//   ....[51]....
        /*016c*/ 	.word	0xffffffff


	//   ....[52]....
        /*0170*/ 	.word	0xffffffff


	//   ....[53]....
        /*0174*/ 	.word	0xffffffff


	//   ....[54]....
        /*0178*/ 	.word	0xffffffff


	//   ....[55]....
        /*017c*/ 	.word	0xffffffff


	//   ....[56]....
        /*0180*/ 	.word	0xffffffff


	//   ....[57]....
        /*0184*/ 	.word	0xffffffff


	//   ....[58]....
        /*0188*/ 	.word	0xffffffff


	//   ....[59]....
        /*018c*/ 	.word	0xffffffff


	//   ....[60]....
        /*0190*/ 	.word	0xffffffff


	//   ....[61]....
        /*0194*/ 	.word	0xffffffff


	//   ....[62]....
        /*0198*/ 	.word	0xffffffff


	//   ....[63]....
        /*019c*/ 	.word	0xffffffff


	//   ....[64]....
        /*01a0*/ 	.word	0xffffffff


	//   ....[65]....
        /*01a4*/ 	.word	0xffffffff


	//   ....[66]....
        /*01a8*/ 	.word	0xffffffff


	//   ....[67]....
        /*01ac*/ 	.word	0xffffffff


	//   ....[68]....
        /*01b0*/ 	.word	0xffffffff


	//   ....[69]....
        /*01b4*/ 	.word	0xffffffff


	//   ....[70]....
        /*01b8*/ 	.word	0xffffffff


	//   ....[71]....
        /*01bc*/ 	.word	0xffffffff


	//   ....[72]....
        /*01c0*/ 	.word	0xffffffff


	//   ....[73]....
        /*01c4*/ 	.word	0xffffffff


	//   ....[74]....
        /*01c8*/ 	.word	0xffffffff


	//   ....[75]....
        /*01cc*/ 	.word	0xffffffff


	//   ....[76]....
        /*01d0*/ 	.word	0xffffffff


	//   ....[77]....
        /*01d4*/ 	.word	0xffffffff


	//   ....[78]....
        /*01d8*/ 	.word	0xffffffff


	//   ....[79]....
        /*01dc*/ 	.word	0xffffffff


	//   ....[80]....
        /*01e0*/ 	.word	0xffffffff


	//   ....[81]....
        /*01e4*/ 	.word	0xffffffff


	//   ....[82]....
        /*01e8*/ 	.word	0xffffffff


	//   ....[83]....
        /*01ec*/ 	.word	0xffffffff


	//   ....[84]....
        /*01f0*/ 	.word	0xffffffff


	//   ....[85]....
        /*01f4*/ 	.word	0xffffffff


	//   ....[86]....
        /*01f8*/ 	.word	0xffffffff


	//   ....[87]....
        /*01fc*/ 	.word	0xffffffff


	//   ....[88]....
        /*0200*/ 	.word	0xffffffff


	//   ....[89]....
        /*0204*/ 	.word	0xffffffff


	//   ....[90]....
        /*0208*/ 	.word	0xffffffff


	//   ....[91]....
        /*020c*/ 	.word	0xffffffff


	//   ....[92]....
        /*0210*/ 	.word	0xffffffff


	//   ....[93]....
        /*0214*/ 	.word	0xffffffff


	//   ....[94]....
        /*0218*/ 	.word	0xffffffff


	//   ....[95]....
        /*021c*/ 	.word	0xffffffff


	//   ....[96]....
        /*0220*/ 	.word	0xffffffff


	//   ....[97]....
        /*0224*/ 	.word	0xffffffff


	//   ....[98]....
        /*0228*/ 	.word	0xffffffff


	//   ....[99]....
        /*022c*/ 	.word	0xffffffff


	//   ....[100]....
        /*0230*/ 	.word	0xffffffff


	//   ....[101]....
        /*0234*/ 	.word	0xffffffff


	//   ....[102]....
        /*0238*/ 	.word	0xffffffff


	//   ....[103]....
        /*023c*/ 	.word	0xffffffff


	//   ....[104]....
        /*0240*/ 	.word	0x0500000f


	//   ....[105]....
        /*0244*/ 	.word	0x0500000f


	//   ....[106]....
        /*0248*/ 	.word	0x0500000f


	//   ....[107]....
        /*024c*/ 	.word	0x0500000f


	//   ....[108]....
        /*0250*/ 	.word	0x0500000f


	//   ....[109]....
        /*0254*/ 	.word	0x0500000f


	//   ....[110]....
        /*0258*/ 	.word	0x0500000f


	//   ....[111]....
        /*025c*/ 	.word	0x0500000f


	//   ....[112]....
        /*0260*/ 	.word	0x0500000f


	//   ....[113]....
        /*0264*/ 	.word	0x0500000f


	//   ....[114]....
        /*0268*/ 	.word	0x0500000f


	//   ....[115]....
        /*026c*/ 	.word	0x0500000f


	//   ....[116]....
        /*0270*/ 	.word	0x0500000f


	//   ....[117]....
        /*0274*/ 	.word	0x0500000f


	//   ....[118]....
        /*0278*/ 	.word	0x0500000f


	//   ....[119]....
        /*027c*/ 	.word	0x0500000f


	//   ....[120]....
        /*0280*/ 	.word	0x0500000f


	//   ....[121]....
        /*0284*/ 	.word	0x0500000f


	//   ....[122]....
        /*0288*/ 	.word	0x0500000f


	//   ....[123]....
        /*028c*/ 	.word	0x0500000f


	//   ....[124]....
        /*0290*/ 	.word	0x0500000f


	//   ....[125]....
        /*0294*/ 	.word	0x0500000f


	//   ....[126]....
        /*0298*/ 	.word	0x0500000f


	//   ....[127]....
        /*029c*/ 	.word	0x0500000f


	//   ....[128]....
        /*02a0*/ 	.word	0x0500000f


	//   ....[129]....
        /*02a4*/ 	.word	0x0500000f


	//   ....[130]....
        /*02a8*/ 	.word	0x0500000f


	//   ....[131]....
        /*02ac*/ 	.word	0x0500000f


	//   ....[132]....
        /*02b0*/ 	.word	0x0500000f


	//   ....[133]....
        /*02b4*/ 	.word	0x0500000f


	//   ....[134]....
        /*02b8*/ 	.word	0x0500000f


	//   ....[135]....
        /*02bc*/ 	.word	0x0500000f


	//   ....[136]....
        /*02c0*/ 	.word	0x0500000f


	//   ....[137]....
        /*02c4*/ 	.word	0x0500000f


	//   ....[138]....
        /*02c8*/ 	.word	0x0500000f


	//   ....[139]....
        /*02cc*/ 	.word	0x0500000f


	//   ....[140]....
        /*02d0*/ 	.word	0x0500000f


	//   ....[141]....
        /*02d4*/ 	.word	0x0500000f


	//   ....[142]....
        /*02d8*/ 	.word	0x0500000f


	//   ....[143]....
        /*02dc*/ 	.word	0x0500000f


	//   ....[144]....
        /*02e0*/ 	.word	0x0500000f


	//   ....[145]....
        /*02e4*/ 	.word	0x0500000f


	//   ....[146]....
        /*02e8*/ 	.word	0x0500000f


	//   ....[147]....
        /*02ec*/ 	.word	0x0500000f


	//   ....[148]....
        /*02f0*/ 	.word	0x0500000f


	//   ....[149]....
        /*02f4*/ 	.word	0x0500000f


	//   ....[150]....
        /*02f8*/ 	.word	0x0500000f


	//   ....[151]....
        /*02fc*/ 	.word	0x0500000f


	//   ....[152]....
        /*0300*/ 	.word	0x0500000f


	//   ....[153]....
        /*0304*/ 	.word	0x0500000f


	//   ....[154]....
        /*0308*/ 	.word	0x0500000f


	//----- nvinfo : EIATTR_COOP_GROUP_INSTR_OFFSETS
	.align		4
.L_409:
        /*030c*/ 	.byte	0x04, 0x28
        /*030e*/ 	.short	(.L_411 - .L_410)


	//   ....[0]....
.L_410:
        /*0310*/ 	.word	0x00000070


	//   ....[1]....
        /*0314*/ 	.word	0x000000b0


	//   ....[2]....
        /*0318*/ 	.word	0x000002d0


	//   ....[3]....
        /*031c*/ 	.word	0x00000430


	//   ....[4]....
        /*0320*/ 	.word	0x00000550


	//   ....[5]....
        /*0324*/ 	.word	0x000006b0


	//   ....[6]....
        /*0328*/ 	.word	0x000019e0


	//   ....[7]....
        /*032c*/ 	.word	0x000028d0


	//   ....[8]....
        /*0330*/ 	.word	0x00002e30


	//   ....[9]....
        /*0334*/ 	.word	0x00003890


	//   ....[10]....
        /*0338*/ 	.word	0x00003980


	//   ....[11]....
        /*033c*/ 	.word	0x00003c80


	//   ....[12]....
        /*0340*/ 	.word	0x00003cf0


	//   ....[13]....
        /*0344*/ 	.word	0x00005dd0


	//   ....[14]....
        /*0348*/ 	.word	0x000062a0


	//   ....[15]....
        /*034c*/ 	.word	0x00006990


	//   ....[16]....
        /*0350*/ 	.word	0x00006a90


	//   ....[17]....
        /*0354*/ 	.word	0x00006e40


	//   ....[18]....
        /*0358*/ 	.word	0x00006e90


	//   ....[19]....
        /*035c*/ 	.word	0x000090b0


	//   ....[20]....
        /*0360*/ 	.word	0x000090c0


	//   ....[21]....
        /*0364*/ 	.word	0x000090f0


	//   ....[22]....
        /*0368*/ 	.word	0x00009100


	//   ....[23]....
        /*036c*/ 	.word	0x0000aea0


	//   ....[24]....
        /*0370*/ 	.word	0x0000b360


	//   ....[25]....
        /*0374*/ 	.word	0x0000ba50


	//   ....[26]....
        /*0378*/ 	.word	0x0000bb50


	//   ....[27]....
        /*037c*/ 	.word	0x0000bee0


	//   ....[28]....
        /*0380*/ 	.word	0x0000bf50


	//   ....[29]....
        /*0384*/ 	.word	0x0000cf70


	//   ....[30]....
        /*0388*/ 	.word	0x0000cfa0


	//   ....[31]....
        /*038c*/ 	.word	0x0000d060


	//   ....[32]....
        /*0390*/ 	.word	0x0000d070


	//   ....[33]....
        /*0394*/ 	.word	0x0000ee00


	//   ....[34]....
        /*0398*/ 	.word	0x0000ee50


	//   ....[35]....
        /*039c*/ 	.word	0x0000eeb0


	//   ....[36]....
        /*03a0*/ 	.word	0x0000eee0


	//   ....[37]....
        /*03a4*/ 	.word	0x0000f3b0


	//   ....[38]....
        /*03a8*/ 	.word	0x0000f3f0


	//   ....[39]....
        /*03ac*/ 	.word	0x0000f530


	//   ....[40]....
        /*03b0*/ 	.word	0x0000f550


	//   ....[41]....
        /*03b4*/ 	.word	0x0000f690


	//   ....[42]....
        /*03b8*/ 	.word	0x0000f6b0


	//   ....[43]....
        /*03bc*/ 	.word	0x0000f800


	//   ....[44]....
        /*03c0*/ 	.word	0x0000f820


	//   ....[45]....
        /*03c4*/ 	.word	0x0000ffb0


	//   ....[46]....
        /*03c8*/ 	.word	0x0000ffc0


	//   ....[47]....
        /*03cc*/ 	.word	0x00010100


	//   ....[48]....
        /*03d0*/ 	.word	0x00010120


	//   ....[49]....
        /*03d4*/ 	.word	0x00010260


	//   ....[50]....
        /*03d8*/ 	.word	0x00010280


	//   ....[51]....
        /*03dc*/ 	.word	0x000103d0


	//   ....[52]....
        /*03e0*/ 	.word	0x000103f0


	//   ....[53]....
        /*03e4*/ 	.word	0x00010600


	//   ....[54]....
        /*03e8*/ 	.word	0x00011f10


	//   ....[55]....
        /*03ec*/ 	.word	0x00011f30


	//   ....[56]....
        /*03f0*/ 	.word	0x00011f40


	//   ....[57]....
        /*03f4*/ 	.word	0x00011f80


	//   ....[58]....
        /*03f8*/ 	.word	0x00012020


	//   ....[59]....
        /*03fc*/ 	.word	0x00012040


	//   ....[60]....
        /*0400*/ 	.word	0x000120e0


	//   ....[61]....
        /*0404*/ 	.word	0x00012100


	//   ....[62]....
        /*0408*/ 	.word	0x00012770


	//   ....[63]....
        /*040c*/ 	.word	0x00012790


	//   ....[64]....
        /*0410*/ 	.word	0x000127c0


	//   ....[65]....
        /*0414*/ 	.word	0x00012800


	//   ....[66]....
        /*0418*/ 	.word	0x00012890


	//   ....[67]....
        /*041c*/ 	.word	0x000128c0


	//   ....[68]....
        /*0420*/ 	.word	0x00012950


	//   ....[69]....
        /*0424*/ 	.word	0x00012980


	//   ....[70]....
        /*0428*/ 	.word	0x00012a10


	//   ....[71]....
        /*042c*/ 	.word	0x00012a30


	//   ....[72]....
        /*0430*/ 	.word	0x00012ad0


	//   ....[73]....
        /*0434*/ 	.word	0x00012b00


	//   ....[74]....
        /*0438*/ 	.word	0x00012b90


	//   ....[75]....
        /*043c*/ 	.word	0x00012bc0


	//   ....[76]....
        /*0440*/ 	.word	0x00012c50


	//   ....[77]....
        /*0444*/ 	.word	0x00012c70


	//   ....[78]....
        /*0448*/ 	.word	0x000133c0


	//   ....[79]....
        /*044c*/ 	.word	0x000133f0


	//   ....[80]....
        /*0450*/ 	.word	0x00013400


	//   ....[81]....
        /*0454*/ 	.word	0x00013420


	//   ....[82]....
        /*0458*/ 	.word	0x00013490


	//   ....[83]....
        /*045c*/ 	.word	0x000134b0


	//   ....[84]....
        /*0460*/ 	.word	0x00013510


	//   ....[85]....
        /*0464*/ 	.word	0x00013530


	//   ....[86]....
        /*0468*/ 	.word	0x00013800


	//   ....[87]....
        /*046c*/ 	.word	0x00013820


	//   ....[88]....
        /*0470*/ 	.word	0x00013840


	//   ....[89]....
        /*0474*/ 	.word	0x000138e0


	//   ....[90]....
        /*0478*/ 	.word	0x00013900


	//   ....[91]....
        /*047c*/ 	.word	0x000139a0


	//   ....[92]....
        /*0480*/ 	.word	0x000139c0


	//   ....[93]....
        /*0484*/ 	.word	0x000139d0


	//   ....[94]....
        /*0488*/ 	.word	0x00013ff0


	//   ....[95]....
        /*048c*/ 	.word	0x00014010


	//   ....[96]....
        /*0490*/ 	.word	0x00014020


	//   ....[97]....
        /*0494*/ 	.word	0x00014040


	//   ....[98]....
        /*0498*/ 	.word	0x00014100


	//   ....[99]....
        /*049c*/ 	.word	0x00014130


	//   ....[100]....
        /*04a0*/ 	.word	0x00014140


	//   ....[101]....
        /*04a4*/ 	.word	0x000141d0


	//   ....[102]....
        /*04a8*/ 	.word	0x00014540


	//   ....[103]....
        /*04ac*/ 	.word	0x00014720


	//   ....[104]....
        /*04b0*/ 	.word	0x00014d90


	//   ....[105]....
        /*04b4*/ 	.word	0x00014e70


	//   ....[106]....
        /*04b8*/ 	.word	0x00014f10


	//   ....[107]....
        /*04bc*/ 	.word	0x00014f90


	//   ....[108]....
        /*04c0*/ 	.word	0x00015060


	//   ....[109]....
        /*04c4*/ 	.word	0x000150f0


	//   ....[110]....
        /*04c8*/ 	.word	0x000151d0


	//   ....[111]....
        /*04cc*/ 	.word	0x00015260


	//   ....[112]....
        /*04d0*/ 	.word	0x00015330


	//   ....[113]....
        /*04d4*/ 	.word	0x000153c0


	//   ....[114]....
        /*04d8*/ 	.word	0x00015430


	//   ....[115]....
        /*04dc*/ 	.word	0x000154b0


	//   ....[116]....
        /*04e0*/ 	.word	0x00015580


	//   ....[117]....
        /*04e4*/ 	.word	0x000155f0


	//   ....[118]....
        /*04e8*/ 	.word	0x000156f0


	//   ....[119]....
        /*04ec*/ 	.word	0x00015770


	//   ....[120]....
        /*04f0*/ 	.word	0x00015860


	//   ....[121]....
        /*04f4*/ 	.word	0x000158d0


	//   ....[122]....
        /*04f8*/ 	.word	0x000159d0


	//   ....[123]....
        /*04fc*/ 	.word	0x00015a40


	//   ....[124]....
        /*0500*/ 	.word	0x00015b40


	//   ....[125]....
        /*0504*/ 	.word	0x00015bc0


	//   ....[126]....
        /*0508*/ 	.word	0x00015cb0


	//   ....[127]....
        /*050c*/ 	.word	0x00015d20


	//   ....[128]....
        /*0510*/ 	.word	0x00015e00


	//   ....[129]....
        /*0514*/ 	.word	0x00015f30


	//   ....[130]....
        /*0518*/ 	.word	0x00015fe0


	//   ....[131]....
        /*051c*/ 	.word	0x00016040


	//   ....[132]....
        /*0520*/ 	.word	0x00016110


	//   ....[133]....
        /*0524*/ 	.word	0x00016170


	//   ....[134]....
        /*0528*/ 	.word	0x00016240


	//   ....[135]....
        /*052c*/ 	.word	0x000162a0


	//   ....[136]....
        /*0530*/ 	.word	0x00016370


	//   ....[137]....
        /*0534*/ 	.word	0x00016450


	//   ....[138]....
        /*0538*/ 	.word	0x000164f0


	//   ....[139]....
        /*053c*/ 	.word	0x00016550


	//   ....[140]....
        /*0540*/ 	.word	0x00016660


	//   ....[141]....
        /*0544*/ 	.word	0x000166c0


	//   ....[142]....
        /*0548*/ 	.word	0x000167d0


	//   ....[143]....
        /*054c*/ 	.word	0x00016830


	//   ....[144]....
        /*0550*/ 	.word	0x000168f0


	//   ....[145]....
        /*0554*/ 	.word	0x00016a50


	//   ....[146]....
        /*0558*/ 	.word	0x00016af0


	//   ....[147]....
        /*055c*/ 	.word	0x00016b50


	//   ....[148]....
        /*0560*/ 	.word	0x00016c20


	//   ....[149]....
        /*0564*/ 	.word	0x00016d00


	//   ....[150]....
        /*0568*/ 	.word	0x00016dc0


	//   ....[151]....
        /*056c*/ 	.word	0x00016ea0


	//   ....[152]....
        /*0570*/ 	.word	0x00016f60


	//   ....[153]....
        /*0574*/ 	.word	0x00017070


	//   ....[154]....
        /*0578*/ 	.word	0x00017190


	//----- nvinfo : EIATTR_REG_RECONFIG
	.align		4
.L_411:
        /*057c*/ 	.byte	0x01, 0x54
	.zero		2


	//----- nvinfo : EIATTR_SYSCALL_OFFSETS
	.align		4
        /*0580*/ 	.byte	0x04, 0x46
        /*0582*/ 	.short	(.L_413 - .L_412)


	//   ....[0]....
.L_412:
        /*0584*/ 	.word	0x00001bc0


	//   ....[1]....
        /*0588*/ 	.word	0x00011580


	//   ....[2]....
        /*058c*/ 	.word	0x000116d0


	//   ....[3]....
        /*0590*/ 	.word	0x000117c0


	//   ....[4]....
        /*0594*/ 	.word	0x00012420


	//----- nvinfo : EIATTR_MBARRIER_INSTR_OFFSETS
	.align		4
.L_413:
        /*0598*/ 	.byte	0x04, 0x39
        /*059a*/ 	.short	(.L_415 - .L_414)


	//   ....[0]....
.L_414:
        /*059c*/ 	.word	0x00000180
        /*05a0*/ 	.word	0x000000ff
        /*05a4*/ 	.word	0x00030800
        /*05a8*/ 	.short	0x0100
        /*05aa*/ 	.byte	0x08
	.zero		1


	//   ....[1]....
        /*05ac*/ 	.word	0x00000190
        /*05b0*/ 	.word	0x000000ff
        /*05b4*/ 	.word	0x00030820
        /*05b8*/ 	.short	0x0100
        /*05ba*/ 	.byte	0x08
	.zero		1


	//   ....[2]....
        /*05bc*/ 	.word	0x00000280
        /*05c0*/ 	.word	0x000000ff
        /*05c4*/ 	.word	0x00030830
        /*05c8*/ 	.short	0x0100
        /*05ca*/ 	.byte	0x08
	.zero		1


	//   ....[3]....
        /*05cc*/ 	.word	0x00000290
        /*05d0*/ 	.word	0x000000ff
        /*05d4*/ 	.word	0x00030840
        /*05d8*/ 	.short	0x0100
        /*05da*/ 	.byte	0x08
	.zero		1


	//   ....[4]....
        /*05dc*/ 	.word	0x000002a0
        /*05e0*/ 	.word	0x000000ff
        /*05e4*/ 	.word	0x00030838
        /*05e8*/ 	.short	0x0100
        /*05ea*/ 	.byte	0x08
	.zero		1


	//   ....[5]....
        /*05ec*/ 	.word	0x000002b0
        /*05f0*/ 	.word	0x000000ff
        /*05f4*/ 	.word	0x00030848
        /*05f8*/ 	.short	0x0100
        /*05fa*/ 	.byte	0x08
	.zero		1


	//   ....[6]....
        /*05fc*/ 	.word	0x000003e0
        /*0600*/ 	.word	0x000000ff
        /*0604*/ 	.word	0x00030850
        /*0608*/ 	.short	0x0100
        /*060a*/ 	.byte	0x08
	.zero		1


	//   ....[7]....
        /*060c*/ 	.word	0x000003f0
        /*0610*/ 	.word	0x000000ff
        /*0614*/ 	.word	0x00030860
        /*0618*/ 	.short	0x0100
        /*061a*/ 	.byte	0x08
	.zero		1


	//   ....[8]....
        /*061c*/ 	.word	0x00000400
        /*0620*/ 	.word	0x000000ff
        /*0624*/ 	.word	0x00030858
        /*0628*/ 	.short	0x0100
        /*062a*/ 	.byte	0x08
	.zero		1


	//   ....[9]....
        /*062c*/ 	.word	0x00000410
        /*0630*/ 	.word	0x000000ff
        /*0634*/ 	.word	0x00030868
        /*0638*/ 	.short	0x0100
        /*063a*/ 	.byte	0x08
	.zero		1


	//   ....[10]....
        /*063c*/ 	.word	0x00000500
        /*0640*/ 	.word	0x000000ff
        /*0644*/ 	.word	0x00030870
        /*0648*/ 	.short	0x0100
        /*064a*/ 	.byte	0x06
	.zero		1


	//   ....[11]....
        /*064c*/ 	.word	0x00000510
        /*0650*/ 	.word	0x000000ff
        /*0654*/ 	.word	0x00030880
        /*0658*/ 	.short	0x0100
        /*065a*/ 	.byte	0x06
	.zero		1


	//   ....[12]....
        /*065c*/ 	.word	0x00000520
        /*0660*/ 	.word	0x000000ff
        /*0664*/ 	.word	0x00030878
        /*0668*/ 	.short	0x0100
        /*066a*/ 	.byte	0x06
	.zero		1


	//   ....[13]....
        /*066c*/ 	.word	0x00000530
        /*0670*/ 	.word	0x000000ff
        /*0674*/ 	.word	0x00030888
        /*0678*/ 	.short	0x0100
        /*067a*/ 	.byte	0x06
	.zero		1


	//   ....[14]....
        /*067c*/ 	.word	0x00000660
        /*0680*/ 	.word	0x000000ff
        /*0684*/ 	.word	0x00030890
        /*0688*/ 	.short	0x0100
        /*068a*/ 	.byte	0x08
	.zero		1


	//   ....[15]....
        /*068c*/ 	.word	0x00000670
        /*0690*/ 	.word	0x000000ff
        /*0694*/ 	.word	0x000308a0
        /*0698*/ 	.short	0x0100
        /*069a*/ 	.byte	0x08
	.zero		1


	//   ....[16]....
        /*069c*/ 	.word	0x00000680
        /*06a0*/ 	.word	0x000000ff
        /*06a4*/ 	.word	0x00030898
        /*06a8*/ 	.short	0x0100
        /*06aa*/ 	.byte	0x08
	.zero		1


	//   ....[17]....
        /*06ac*/ 	.word	0x00000690
        /*06b0*/ 	.word	0x000000ff
        /*06b4*/ 	.word	0x000308a8
        /*06b8*/ 	.short	0x0100
        /*06ba*/ 	.byte	0x08
	.zero		1


	//   ....[18]....
        /*06bc*/ 	.word	0x000007d0
        /*06c0*/ 	.word	0x000000ff
        /*06c4*/ 	.word	0x000308b0
        /*06c8*/ 	.short	0x0100
        /*06ca*/ 	.byte	0x08
	.zero		1


	//   ....[19]....
        /*06cc*/ 	.word	0x000007e0
        /*06d0*/ 	.word	0x000000ff
        /*06d4*/ 	.word	0x000308c0
        /*06d8*/ 	.short	0x0100
        /*06da*/ 	.byte	0x08
	.zero		1


	//   ....[20]....
        /*06dc*/ 	.word	0x000007f0
        /*06e0*/ 	.word	0x000000ff
        /*06e4*/ 	.word	0x000308b8
        /*06e8*/ 	.short	0x0100
        /*06ea*/ 	.byte	0x08
	.zero		1


	//   ....[21]....
        /*06ec*/ 	.word	0x00000800
        /*06f0*/ 	.word	0x000000ff
        /*06f4*/ 	.word	0x000308c8
        /*06f8*/ 	.short	0x0100
        /*06fa*/ 	.byte	0x08
	.zero		1


	//   ....[22]....
        /*06fc*/ 	.word	0x00001c60
        /*0700*/ 	.word	0x000000ff
        /*0704*/ 	.word	0x00030800
        /*0708*/ 	.short	0x010a
        /*070a*/ 	.byte	0x28
	.zero		1


	//   ....[23]....
        /*070c*/ 	.word	0x00001ce0
        /*0710*/ 	.word	0x00000003
        /*0714*/ 	.word	0x00030830
        /*0718*/ 	.short	0x010a
        /*071a*/ 	.byte	0x3f
	.zero		1


	//   ....[24]....
        /*071c*/ 	.word	0x00001d20
        /*0720*/ 	.word	0x00000003
        /*0724*/ 	.word	0x00030830
        /*0728*/ 	.short	0x010a
        /*072a*/ 	.byte	0x3f
	.zero		1


	//   ....[25]....
        /*072c*/ 	.word	0x000029c0
        /*0730*/ 	.word	0x000000ff
        /*0734*/ 	.word	0x00000000
        /*0738*/ 	.short	0x0101
        /*073a*/ 	.byte	0x04
	.zero		1


	//   ....[26]....
        /*073c*/ 	.word	0x00004a10
        /*0740*/ 	.word	0x000000ff
        /*0744*/ 	.word	0x00030830
        /*0748*/ 	.short	0x010a
        /*074a*/ 	.byte	0x07
	.zero		1


	//   ....[27]....
        /*074c*/ 	.word	0x00004a50
        /*0750*/ 	.word	0x000000ff
        /*0754*/ 	.word	0x00030830
        /*0758*/ 	.short	0x010a
        /*075a*/ 	.byte	0x07
	.zero		1


	//   ....[28]....
        /*075c*/ 	.word	0x000058f0
        /*0760*/ 	.word	0x000000ff
        /*0764*/ 	.word	0x00030850
        /*0768*/ 	.short	0x010a
        /*076a*/ 	.byte	0x06
	.zero		1


	//   ....[29]....
        /*076c*/ 	.word	0x00005930
        /*0770*/ 	.word	0x000000ff
        /*0774*/ 	.word	0x00030850
        /*0778*/ 	.short	0x010a
        /*077a*/ 	.byte	0x06
	.zero		1


	//   ....[30]....
        /*077c*/ 	.word	0x00005e70
        /*0780*/ 	.word	0x000000ff
        /*0784*/ 	.word	0x00000000
        /*0788*/ 	.short	0x0101
        /*078a*/ 	.byte	0x07
	.zero		1


	//   ....[31]....
        /*078c*/ 	.word	0x00007560
        /*0790*/ 	.word	0x000000ff
        /*0794*/ 	.word	0x00000000
        /*0798*/ 	.short	0x0101
        /*079a*/ 	.byte	0x06
	.zero		1


	//   ....[32]....
        /*079c*/ 	.word	0x00007940
        /*07a0*/ 	.word	0x000000ff
        /*07a4*/ 	.word	0x00030830
        /*07a8*/ 	.short	0x010a
        /*07aa*/ 	.byte	0x07
	.zero		1


	//   ....[33]....
        /*07ac*/ 	.word	0x00007980
        /*07b0*/ 	.word	0x000000ff
        /*07b4*/ 	.word	0x00030830
        /*07b8*/ 	.short	0x010a
        /*07ba*/ 	.byte	0x07
	.zero		1


	//   ....[34]....
        /*07bc*/ 	.word	0x00008820
        /*07c0*/ 	.word	0x000000ff
        /*07c4*/ 	.word	0x00030850
        /*07c8*/ 	.short	0x010a
        /*07ca*/ 	.byte	0x06
	.zero		1


	//   ....[35]....
        /*07cc*/ 	.word	0x00008860
        /*07d0*/ 	.word	0x000000ff
        /*07d4*/ 	.word	0x00030850
        /*07d8*/ 	.short	0x010a
        /*07da*/ 	.byte	0x06
	.zero		1


	//   ....[36]....
        /*07dc*/ 	.word	0x00008d90
        /*07e0*/ 	.word	0x000000ff
        /*07e4*/ 	.word	0x00000000
        /*07e8*/ 	.short	0x0101
        /*07ea*/ 	.byte	0x07
	.zero		1


	//   ....[37]....
        /*07ec*/ 	.word	0x00009940
        /*07f0*/ 	.word	0x000000ff
        /*07f4*/ 	.word	0x00000000
        /*07f8*/ 	.short	0x0101
        /*07fa*/ 	.byte	0x06
	.zero		1


	//   ....[38]....
        /*07fc*/ 	.word	0x00009ae0
        /*0800*/ 	.word	0x000000ff
        /*0804*/ 	.word	0x00030830
        /*0808*/ 	.short	0x010a
        /*080a*/ 	.byte	0x06
	.zero		1


	//   ....[39]....
        /*080c*/ 	.word	0x00009b20
        /*0810*/ 	.word	0x000000ff
        /*0814*/ 	.word	0x00030830
        /*0818*/ 	.short	0x010a
        /*081a*/ 	.byte	0x06
	.zero		1


	//   ....[40]....
        /*081c*/ 	.word	0x0000a9c0
        /*0820*/ 	.word	0x000000ff
        /*0824*/ 	.word	0x00030850
        /*0828*/ 	.short	0x010a
        /*082a*/ 	.byte	0x0b
	.zero		1


	//   ....[41]....
        /*082c*/ 	.word	0x0000aa00
        /*0830*/ 	.word	0x000000ff
        /*0834*/ 	.word	0x00030850
        /*0838*/ 	.short	0x010a
        /*083a*/ 	.byte	0x0b
	.zero		1


	//   ....[42]....
        /*083c*/ 	.word	0x0000af60
        /*0840*/ 	.word	0x000000ff
        /*0844*/ 	.word	0x00000000
        /*0848*/ 	.short	0x0101
        /*084a*/ 	.byte	0x04
	.zero		1


	//   ....[43]....
        /*084c*/ 	.word	0x0000c640
        /*0850*/ 	.word	0x000000ff
        /*0854*/ 	.word	0x00000000
        /*0858*/ 	.short	0x0101
        /*085a*/ 	.byte	0x0b
	.zero		1


	//   ....[44]....
        /*085c*/ 	.word	0x0000cee0
        /*0860*/ 	.word	0x000000ff
        /*0864*/ 	.word	0x00030850
        /*0868*/ 	.short	0x010a
        /*086a*/ 	.byte	0x05
	.zero		1


	//   ....[45]....
        /*086c*/ 	.word	0x0000cf20
        /*0870*/ 	.word	0x000000ff
        /*0874*/ 	.word	0x00030850
        /*0878*/ 	.short	0x010a
        /*087a*/ 	.byte	0x05
	.zero		1


	//   ....[46]....
        /*087c*/ 	.word	0x0000d4d0
        /*0880*/ 	.word	0x000000ff
        /*0884*/ 	.word	0x00000000
        /*0888*/ 	.short	0x0101
        /*088a*/ 	.byte	0x04
	.zero		1


	//   ....[47]....
        /*088c*/ 	.word	0x0000f3e0
        /*0890*/ 	.word	0x000000c4
        /*0894*/ 	.word	0x00000000
        /*0898*/ 	.short	0x0101
        /*089a*/ 	.byte	0x3f
	.zero		1


	//   ....[48]....
        /*089c*/ 	.word	0x00011d10
        /*08a0*/ 	.word	0x00000004
        /*08a4*/ 	.word	0x00030840
        /*08a8*/ 	.short	0x010a
        /*08aa*/ 	.byte	0x3f
	.zero		1


	//   ....[49]....
        /*08ac*/ 	.word	0x00012210
        /*08b0*/ 	.word	0x00000004
        /*08b4*/ 	.word	0x00030830
        /*08b8*/ 	.short	0x0107
        /*08ba*/ 	.byte	0x3f
	.zero		1


	//   ....[50]....
        /*08bc*/ 	.word	0x000122d0
        /*08c0*/ 	.word	0x00000004
        /*08c4*/ 	.word	0x00030830
        /*08c8*/ 	.short	0x0101
        /*08ca*/ 	.byte	0x3f
	.zero		1


	//   ....[51]....
        /*08cc*/ 	.word	0x00012d80
        /*08d0*/ 	.word	0x00000011
        /*08d4*/ 	.word	0x00030800
        /*08d8*/ 	.short	0x0107
        /*08da*/ 	.byte	0x3f
	.zero		1


	//   ....[52]....
        /*08dc*/ 	.word	0x00012e70
        /*08e0*/ 	.word	0x00000011
        /*08e4*/ 	.word	0x00030800
        /*08e8*/ 	.short	0x0101
        /*08ea*/ 	.byte	0x3f
	.zero		1


	//   ....[53]....
        /*08ec*/ 	.word	0x00012e90
        /*08f0*/ 	.word	0x00000011
        /*08f4*/ 	.word	0x00030820
        /*08f8*/ 	.short	0x010a
        /*08fa*/ 	.byte	0x3f
	.zero		1


	//   ....[54]....
        /*08fc*/ 	.word	0x000131e0
        /*0900*/ 	.word	0x00000007
        /*0904*/ 	.word	0x00030840
        /*0908*/ 	.short	0x010a
        /*090a*/ 	.byte	0x3f
	.zero		1


	//   ....[55]....
        /*090c*/ 	.word	0x00013620
        /*0910*/ 	.word	0x00000007
        /*0914*/ 	.word	0x00030830
        /*0918*/ 	.short	0x0107
        /*091a*/ 	.byte	0x3f
	.zero		1


	//   ....[56]....
        /*091c*/ 	.word	0x000136d0
        /*0920*/ 	.word	0x00000007
        /*0924*/ 	.word	0x00030830
        /*0928*/ 	.short	0x0101
        /*092a*/ 	.byte	0x3f
	.zero		1


	//   ....[57]....
        /*092c*/ 	.word	0x00013730
        /*0930*/ 	.word	0x00000007
        /*0934*/ 	.word	0x00030860
        /*0938*/ 	.short	0x010a
        /*093a*/ 	.byte	0x3f
	.zero		1


	//   ....[58]....
        /*093c*/ 	.word	0x00013be0
        /*0940*/ 	.word	0x00000007
        /*0944*/ 	.word	0x00030850
        /*0948*/ 	.short	0x0107
        /*094a*/ 	.byte	0x3f
	.zero		1


	//   ....[59]....
        /*094c*/ 	.word	0x00013d30
        /*0950*/ 	.word	0x00000007
        /*0954*/ 	.word	0x00030850
        /*0958*/ 	.short	0x0101
        /*095a*/ 	.byte	0x3f
	.zero		1


	//   ....[60]....
        /*095c*/ 	.word	0x00013f40
        /*0960*/ 	.word	0x00000004
        /*0964*/ 	.word	0x00030860
        /*0968*/ 	.short	0x010a
        /*096a*/ 	.byte	0x3f
	.zero		1


	//   ....[61]....
        /*096c*/ 	.word	0x00014350
        /*0970*/ 	.word	0x00000004
        /*0974*/ 	.word	0x00030850
        /*0978*/ 	.short	0x0107
        /*097a*/ 	.byte	0x3f
	.zero		1


	//   ....[62]....
        /*097c*/ 	.word	0x00014400
        /*0980*/ 	.word	0x00000004
        /*0984*/ 	.word	0x00030850
        /*0988*/ 	.short	0x0101
        /*098a*/ 	.byte	0x3f
	.zero		1


	//   ....[63]....
        /*098c*/ 	.word	0x000146a0
        /*0990*/ 	.word	0x00000005
        /*0994*/ 	.word	0x00030820
        /*0998*/ 	.short	0x010a
        /*099a*/ 	.byte	0x3f
	.zero		1


	//   ....[64]....
        /*099c*/ 	.word	0x00014840
        /*09a0*/ 	.word	0x00000003
        /*09a4*/ 	.word	0x00030840
        /*09a8*/ 	.short	0x010a
        /*09aa*/ 	.byte	0x3f
	.zero		1


	//   ....[65]....
        /*09ac*/ 	.word	0x000148e0
        /*09b0*/ 	.word	0x00000017
        /*09b4*/ 	.word	0x00030840
        /*09b8*/ 	.short	0x010a
        /*09ba*/ 	.byte	0x3f
	.zero		1


	//   ....[66]....
        /*09bc*/ 	.word	0x00014920
        /*09c0*/ 	.word	0x00000003
        /*09c4*/ 	.word	0x00030860
        /*09c8*/ 	.short	0x010a
        /*09ca*/ 	.byte	0x3f
	.zero		1


	//   ....[67]....
        /*09cc*/ 	.word	0x00014960
        /*09d0*/ 	.word	0x00000017
        /*09d4*/ 	.word	0x00030860
        /*09d8*/ 	.short	0x010a
        /*09da*/ 	.byte	0x3f
	.zero		1


	//   ....[68]....
        /*09dc*/ 	.word	0x000149d0
        /*09e0*/ 	.word	0x00000003
        /*09e4*/ 	.word	0x00030800
        /*09e8*/ 	.short	0x010a
        /*09ea*/ 	.byte	0x3f
	.zero		1


	//   ....[69]....
        /*09ec*/ 	.word	0x00014a20
        /*09f0*/ 	.word	0x00000003
        /*09f4*/ 	.word	0x00030830
        /*09f8*/ 	.short	0x010a
        /*09fa*/ 	.byte	0x3f
	.zero		1


	//   ....[70]....
        /*09fc*/ 	.word	0x00014a80
        /*0a00*/ 	.word	0x00000004
        /*0a04*/ 	.word	0x00030830
        /*0a08*/ 	.short	0x010a
        /*0a0a*/ 	.byte	0x3f
	.zero		1


	//   ....[71]....
        /*0a0c*/ 	.word	0x00014ae0
        /*0a10*/ 	.word	0x00000003
        /*0a14*/ 	.word	0x00030850
        /*0a18*/ 	.short	0x010a
        /*0a1a*/ 	.byte	0x3f
	.zero		1


	//   ....[72]....
        /*0a1c*/ 	.word	0x00014b40
        /*0a20*/ 	.word	0x00000004
        /*0a24*/ 	.word	0x00030830
        /*0a28*/ 	.short	0x010a
        /*0a2a*/ 	.byte	0x3f
	.zero		1


	//   ....[73]....
        /*0a2c*/ 	.word	0x00014ba0
        /*0a30*/ 	.word	0x00000003
        /*0a34*/ 	.word	0x00030850
        /*0a38*/ 	.short	0x010a
        /*0a3a*/ 	.byte	0x3f
	.zero		1


	//   ....[74]....
        /*0a3c*/ 	.word	0x00014c00
        /*0a40*/ 	.word	0x00000004
        /*0a44*/ 	.word	0x00030830
        /*0a48*/ 	.short	0x010a
        /*0a4a*/ 	.byte	0x3f
	.zero		1


	//   ....[75]....
        /*0a4c*/ 	.word	0x00014c60
        /*0a50*/ 	.word	0x00000003
        /*0a54*/ 	.word	0x00030850
        /*0a58*/ 	.short	0x010a
        /*0a5a*/ 	.byte	0x3f
	.zero		1


	//   ....[76]....
        /*0a5c*/ 	.word	0x00014cc0
        /*0a60*/ 	.word	0x00000007
        /*0a64*/ 	.word	0x00030850
        /*0a68*/ 	.short	0x010a
        /*0a6a*/ 	.byte	0x3f
	.zero		1


	//   ....[77]....
        /*0a6c*/ 	.word	0x00014dc0
        /*0a70*/ 	.word	0x00000004
        /*0a74*/ 	.word	0x00030840
        /*0a78*/ 	.short	0x010a
        /*0a7a*/ 	.byte	0x3f
	.zero		1


	//   ....[78]....
        /*0a7c*/ 	.word	0x00015e30
        /*0a80*/ 	.word	0x00000011
        /*0a84*/ 	.word	0x00030820
        /*0a88*/ 	.short	0x010a
        /*0a8a*/ 	.byte	0x3f
	.zero		1


	//   ....[79]....
        /*0a8c*/ 	.word	0x00015e80
        /*0a90*/ 	.word	0x00000007
        /*0a94*/ 	.word	0x00030840
        /*0a98*/ 	.short	0x010a
        /*0a9a*/ 	.byte	0x3f
	.zero		1


	//   ....[80]....
        /*0a9c*/ 	.word	0x000163a0
        /*0aa0*/ 	.word	0x00000007
        /*0aa4*/ 	.word	0x00030860
        /*0aa8*/ 	.short	0x010a
        /*0aaa*/ 	.byte	0x3f
	.zero		1


	//   ....[81]....
        /*0aac*/ 	.word	0x000169a0
        /*0ab0*/ 	.word	0x00000004
        /*0ab4*/ 	.word	0x00030860
        /*0ab8*/ 	.short	0x010a
        /*0aba*/ 	.byte	0x3f
	.zero		1


	//   ....[82]....
        /*0abc*/ 	.word	0x000170b0
        /*0ac0*/ 	.word	0x00000005
        /*0ac4*/ 	.word	0x00030820
        /*0ac8*/ 	.short	0x010a
        /*0aca*/ 	.byte	0x3f
	.zero		1


	//   ....[83]....
        /*0acc*/ 	.word	0x00017250
        /*0ad0*/ 	.word	0x00000003
        /*0ad4*/ 	.word	0x00030840
        /*0ad8*/ 	.short	0x010a
        /*0ada*/ 	.byte	0x3f
	.zero		1


	//   ....[84]....
        /*0adc*/ 	.word	0x000172a0
        /*0ae0*/ 	.word	0x00000017
        /*0ae4*/ 	.word	0x00030840
        /*0ae8*/ 	.short	0x010a
        /*0aea*/ 	.byte	0x3f
	.zero		1


	//   ....[85]....
        /*0aec*/ 	.word	0x000172f0
        /*0af0*/ 	.word	0x00000003
        /*0af4*/ 	.word	0x00030860
        /*0af8*/ 	.short	0x010a
        /*0afa*/ 	.byte	0x3f
	.zero		1


	//----- nvinfo : EIATTR_NUM_MBARRIERS
	.align		4
.L_415:
        /*0afc*/ 	.byte	0x03, 0x38
        /*0afe*/ 	.short	0x0016


	//----- nvinfo : EIATTR_EXIT_INSTR_OFFSETS
	.align		4
        /*0b00*/ 	.byte	0x04, 0x1c
        /*0b02*/ 	.short	(.L_417 - .L_416)


	//   ....[0]....
.L_416:
        /*0b04*/ 	.word	0x00000950


	//   ....[1]....
        /*0b08*/ 	.word	0x00010570


	//   ....[2]....
        /*0b0c*/ 	.word	0x000149b0


	//----- nvinfo : EIATTR_MAX_THREADS
	.align		4
.L_417:
        /*0b10*/ 	.byte	0x04, 0x05
        /*0b12*/ 	.short	(.L_419 - .L_418)
.L_418:
        /*0b14*/ 	.word	0x00000180
        /*0b18*/ 	.word	0x00000001
        /*0b1c*/ 	.word	0x00000001


	//----- nvinfo : EIATTR_CRS_STACK_SIZE
	.align		4
.L_419:
        /*0b20*/ 	.byte	0x04, 0x1e
        /*0b22*/ 	.short	(.L_421 - .L_420)
.L_420:
        /*0b24*/ 	.word	0x00000000


	//----- nvinfo : EIATTR_CBANK_PARAM_SIZE
	.align		4
.L_421:
        /*0b28*/ 	.byte	0x03, 0x19
        /*0b2a*/ 	.short	0x0af0


	//----- nvinfo : EIATTR_PARAM_CBANK
	.align		4
        /*0b2c*/ 	.byte	0x04, 0x0a
        /*0b2e*/ 	.short	(.L_423 - .L_422)
	.align		4
.L_422:
        /*0b30*/ 	.word	index@(.nv.constant0._ZN7cutlass13device_kernelIN5flash11enable_sm90INS1_16FlashAttnFwdSm90INS1_25CollectiveMainloopFwdSm90ILi2EN4cute5tupleIJNS5_1CILi1EEES8_S8_EEENS6_IJNS7_ILi128EEENS7_ILi64EEENS7_ILi256EEEEEELi256ENS_6half_tEfNS_4arch4Sm90ELb0ELb1ELb1ELb0ELb1ELb0ELb0ELb1ELb1ELb1ELb0ELb0EEENS1_21CollectiveEpilogueFwdINS6_IJSA_SC_SB_EEES9_SE_SG_Li256ELb0ELb1ELb0ELb0EEENS1_30DynamicPersistentTileSchedulerILi256ELi128ELb0ELb1ELb1EEEEEEEEEvNT_6ParamsE)
        /*0b34*/ 	.short	0x0210
        /*0b36*/ 	.short	0x0af0


	//----- nvinfo : EIATTR_SW_WAR
	.align		4
.L_423:
        /*0b38*/ 	.byte	0x04, 0x36
        /*0b3a*/ 	.short	(.L_425 - .L_424)
.L_424:
        /*0b3c*/ 	.word	0x00000008
.L_425:


//--------------------- .nv.info._ZN7cutlass13device_kernelIN5flash11enable_sm90INS1_16FlashAttnFwdSm90INS1_25CollectiveMainloopFwdSm90ILi2EN4cute5tupleIJNS5_1CILi1EEES8_S8_EEENS6_IJNS7_ILi128EEENS7_ILi64EEENS7_ILi256EEEEEELi256ENS_6half_tEfNS_4arch4Sm90ELb0ELb1ELb1ELb1ELb1ELb0ELb0ELb1ELb1ELb1ELb0ELb0EEENS1_21CollectiveEpilogueFwdINS6_IJSA_SC_SB_EEES9_SE_SG_Li256ELb1ELb1ELb0ELb0EEENS1_36VarlenDynamicPersistentTileSchedulerILi128ELi64ELi256ELi128ELb0ELb1ELb1ELb1ELb0ELb1EEEEEEEEEvNT_6ParamsE --------------------------
	.section	.nv.info._ZN7cutlass13device_kernelIN5flash11enable_sm90INS1_16FlashAttnFwdSm90INS1_25CollectiveMainloopFwdSm90ILi2EN4cute5tupleIJNS5_1CILi1EEES8_S8_EEENS6_IJNS7_ILi128EEENS7_ILi64EEENS7_ILi256EEEEEELi256ENS_6half_tEfNS_4arch4Sm90ELb0ELb1ELb1ELb1ELb1ELb0ELb0ELb1ELb1ELb1ELb0ELb0EEENS1_21CollectiveEpilogueFwdINS6_IJSA_SC_SB_EEES9_SE_SG_Li256ELb1ELb1ELb0ELb0EEENS1_36VarlenDynamicPersistentTileSchedulerILi128ELi64ELi256ELi128ELb0ELb1ELb1ELb1ELb0ELb1EEEEEEEEEvNT_6ParamsE,"",@"SHT_CUDA_INFO"
	.sectionflags	@""
	.align	4


	//----- nvinfo : EIATTR_CUDA_API_VERSION
	.align		4
        /*0000*/ 	.byte	0x04, 0x37
        /*0002*/ 	.short	(.L_427 - .L_426)
.L_426:
        /*0004*/ 	.word	0x00000082


	//----- nvinfo : EIATTR_KPARAM_INFO
	.align		4
.L_427:
        /*0008*/ 	.byte	0x04, 0x17
        /*000a*/ 	.short	(.L_429 - .L_428)
.L_428:
        /*000c*/ 	.word	0x00000000
        /*0010*/ 	.short	0x0000
        /*0012*/ 	.short	0x0070
        /*0014*/ 	.byte	0x00, 0xf0, 0x01, 0x2a


	//----- nvinfo : EIATTR_SPARSE_MMA_MASK
	.align		4
.L_429:
        /*0018*/ 	.byte	0x03, 0x50
        /*001a*/ 	.short	0x0000


	//----- nvinfo : EIATTR_MAXREG_COUNT
	.align		4
        /*001c*/ 	.byte	0x03, 0x1b
        /*001e*/ 	.short	0x00a8


	//----- nvinfo : EIATTR_NUM_BARRIERS
	.align		4
        /*0020*/ 	.byte	0x02, 0x4c
        /*0022*/ 	.byte	0x09
	.zero		1


	//----- nvinfo : EIATTR_EXTERNS
	.align		4
        /*0024*/ 	.byte	0x04, 0x0f
        /*0026*/ 	.short	(.L_431 - .L_430)


	//   ....[0]....
	.align		4
.L_430:
        /*0028*/ 	.word	index@(__assertfail)


	//----- nvinfo : EIATTR_ANNOTATIONS
	.align		4
.L_431:
        /*002c*/ 	.byte	0x04, 0x55
        /*002e*/ 	.short	(.L_433 - .L_432)


	//   ....[0]....
.L_432:
        /* <DEDUP_REMOVED lines=13> */


	//----- nvinfo : EIATTR_MERCURY_ISA_VERSION
	.align		4
.L_433:
        /*00f0*/ 	.byte	0x03, 0x5f
        /*00f2*/ 	.short	0x0101


	//----- nvinfo : EIATTR_UNUSED_LOAD_BYTE_OFFSET
	.align		4
        /*00f4*/ 	.byte	0x04, 0x44
        /*00f6*/ 	.short	(.L_435 - .L_434)


	//   ....[0]....
.L_434:
        /*00f8*/ 	.word	0x00000950
        /*00fc*/ 	.word	0x0000fff0


	//   ....[1]....
        /*0100*/ 	.word	0x0000dd70
        /*0104*/ 	.word	0x0000fff0


	//----- nvinfo : EIATTR_INT_WARP_WIDE_INSTR_OFFSETS
	.align		4
.L_435:
        /*0108*/ 	.byte	0x04, 0x31
        /*010a*/ 	.short	(.L_437 - .L_436)


	//   ....[0]....
.L_436:
        /*010c*/ 	.word	0x000000c0


	//   ....[1]....
        /*0110*/ 	.word	0x000000d0


	//   ....[2]....
        /*0114*/ 	.word	0x00000170


	//   ....[3]....
        /*0118*/ 	.word	0x00012150


	//   ....[4]....
        /*011c*/ 	.word	0x000121e0


	//   ....[5]....
        /*0120*/ 	.word	0x00014f30


	//   ....[6]....
        /*0124*/ 	.word	0x00014fc0


	//----- nvinfo : EIATTR_COOP_GROUP_MASK_REGIDS
	.align		4
.L_437:
        /*0128*/ 	.byte	0x04, 0x29
        /*012a*/ 	.short	(.L_439 - .L_438)


	//   ....[0]....
.L_438:
        /*012c*/ 	.word	0xffffffff


	//   ....[1]....
        /*0130*/ 	.word	0xffffffff


	//   ....[2]....
        /*0134*/ 	.word	0xffffffff


	//   ....[3]....
        /*0138*/ 	.word	0xffffffff


	//   ....[4]....
        /*013c*/ 	.word	0xffffffff


	//   ....[5]....
        /*0140*/ 	.word	0xffffffff


	//   ....[6]....
        /*0144*/ 	.word	0xffffffff


	//   ....[7]....
        /*0148*/ 	.word	0xffffffff


	//   ....[8]....
        /*014c*/ 	.word	0xffffffff


	//   ....[9]....
        /*0150*/ 	.word	0xffffffff


	//   ....[10]....
        /*0154*/ 	.word	0xffffffff


	//   ....[11]....
        /*0158*/ 	.word	0xffffffff


	//   ....[12]....
        /*015c*/ 	.word	0xffffffff


	//   ....[13]....
        /*0160*/ 	.word	0xffffffff


	//   ....[14]....
        /*0164*/ 	.word	0xffffffff


	//   ....[15]....
        /*0168*/ 	.word	0xffffffff


	//   ....[16]....
        /*016c*/ 	.word	0xffffffff


	//   ....[17]....
        /*0170*/ 	.word	0xffffffff


	//   ....[18]....
        /*0174*/ 	.word	0xffffffff


	//   ....[19]....
        /*0178*/ 	.word	0xffffffff


	//   ....[20]....
        /*017c*/ 	.word	0xffffffff


	//   ....[21]....
        /*0180*/ 	.word	0xffffffff


	//   ....[22]....
        /*0184*/ 	.word	0xffffffff


	//   ....[23]....
        /*0188*/ 	.word	0xffffffff


	//   ....[24]....
        /*018c*/ 	.word	0xffffffff


	//   ....[25]....
        /*0190*/ 	.word	0xffffffff


	//   ....[26]....
        /*0194*/ 	.word	0xffffffff


	//   ....[27]....
        /*0198*/ 	.word	0xffffffff


	//   ....[28]....
        /*019c*/ 	.word	0xffffffff


	//   ....[29]....
        /*01a0*/ 	.word	0xffffffff


	//   ....[30]....
        /*01a4*/ 	.word	0xffffffff


	//   ....[31]....
        /*01a8*/ 	.word	0xffffffff


	//   ....[32]....
        /*01ac*/ 	.word	0xffffffff


	//   ....[33]....
        /*01b0*/ 	.word	0xffffffff


	//   ....[34]....
        /*01b4*/ 	.word	0xffffffff


	//   ....[35]....
        /*01b8*/ 	.word	0xffffffff


	//   ....[36]....
        /*01bc*/ 	.word	0xffffffff


	//   ....[37]....
        /*01c0*/ 	.word	0xffffffff


	//   ....[38]....
        /*01c4*/ 	.word	0xffffffff


	//   ....[39]....
        /*01c8*/ 	.word	0xffffffff


	//   ....[40]....
        /*01cc*/ 	.word	0xffffffff


	//   ....[41]....
        /*01d0*/ 	.word	0xffffffff


	//   ....[42]....
        /*01d4*/ 	.word	0xffffffff


	//   ....[43]....
        /*01d8*/ 	.word	0xffffffff


	//   ....[44]....
        /*01dc*/ 	.word	0xffffffff


	//   ....[45]....
        /*01e0*/ 	.word	0xffffffff


	//   ....[46]....
        /*01e4*/ 	.word	0xffffffff


	//   ....[47]....
        /*01e8*/ 	.word	0xffffffff


	//   ....[48]....
        /*01ec*/ 	.word	0xffffffff


	//   ....[49]....
        /*01f0*/ 	.word	0xffffffff


	//   ....[50]....
        /*01f4*/ 	.word	0xffffffff


	//   ....[51]....
        /*01f8*/ 	.word	0xffffffff


	//   ....[52]....
        /*01fc*/ 	.word	0xffffffff


	//   ....[53]....
        /*0200*/ 	.word	0xffffffff


	//   ....[54]....
        /*0204*/ 	.word	0xffffffff


	//   ....[55]....
        /*0208*/ 	.word	0xffffffff


	//   ....[56]....
        /*020c*/ 	.word	0xffffffff


	//   ....[57]....
        /*0210*/ 	.word	0xffffffff


	//   ....[58]....
        /*0214*/ 	.word	0xffffffff


	//   ....[59]....
        /*0218*/ 	.word	0xffffffff


	//   ....[60]....
        /*021c*/ 	.word	0xffffffff


	//   ....[61]....
        /*0220*/ 	.word	0xffffffff


	//   ....[62]....
        /*0224*/ 	.word	0xffffffff


	//   ....[63]....
        /*0228*/ 	.word	0xffffffff


	//   ....[64]....
        /*022c*/ 	.word	0xffffffff


	//   ....[65]....
        /*0230*/ 	.word	0xffffffff


	//   ....[66]....
        /*0234*/ 	.word	0xffffffff


	//   ....[67]....
        /*0238*/ 	.word	0xffffffff


	//   ....[68]....
        /*023c*/ 	.word	0xffffffff


	//   ....[69]....
        /*0240*/ 	.word	0xffffffff


	//   ....[70]....
        /*0244*/ 	.word	0xffffffff


	//   ....[71]....
        /*0248*/ 	.word	0xffffffff


	//   ....[72]....
        /*024c*/ 	.word	0xffffffff


	//   ....[73]....
        /*0250*/ 	.word	0xffffffff


	//   ....[74]....
        /*0254*/ 	.word	0xffffffff


	//   ....[75]....
        /*0258*/ 	.word	0xffffffff


	//   ....[76]....
        /*025c*/ 	.word	0xffffffff


	//   ....[77]....
        /*0260*/ 	.word	0xffffffff


	//   ....[78]....
        /*0264*/ 	.word	0xffffffff


	//   ....[79]....
        /*0268*/ 	.word	0xffffffff


	//   ....[80]....
        /*026c*/ 	.word	0xffffffff


	//   ....[81]....
        /*0270*/ 	.word	0xffffffff


	//   ....[82]....
        /*0274*/ 	.word	0xffffffff


	//   ....[83]....
        /*0278*/ 	.word	0xffffffff


	//   ....[84]....
        /*027c*/ 	.word	0xffffffff


	//   ....[85]....
        /*0280*/ 	.word	0xffffffff


	//   ....[86]....
        /*0284*/ 	.word	0xffffffff


	//   ....[87]....
        /*0288*/ 	.word	0xffffffff


	//   ....[88]....
        /*028c*/ 	.word	0xffffffff


	//   ....[89]....
        /*0290*/ 	.word	0xffffffff


	//   ....[90]....
        /*0294*/ 	.word	0xffffffff


	//   ....[91]....
        /*0298*/ 	.word	0xffffffff


	//   ....[92]....
        /*029c*/ 	.word	0xffffffff


	//   ....[93]....
        /*02a0*/ 	.word	0xffffffff


	//   ....[94]....
        /*02a4*/ 	.word	0xffffffff


	//   ....[95]....
        /*02a8*/ 	.word	0xffffffff


	//   ....[96]....
        /*02ac*/ 	.word	0xffffffff


	//   ....[97]....
        /*02b0*/ 	.word	0xffffffff


	//   ....[98]....
        /*02b4*/ 	.word	0xffffffff


	//   ....[99]....
        /*02b8*/ 	.word	0xffffffff


	//   ....[100]....
        /*02bc*/ 	.word	0xffffffff


	//   ....[101]....
        /*02c0*/ 	.word	0xffffffff


	//   ....[102]....
        /*02c4*/ 	.word	0xffffffff


	//   ....[103]....
        /*02c8*/ 	.word	0xffffffff


	//   ....[104]....
        /*02cc*/ 	.word	0xffffffff


	//   ....[105]....
        /*02d0*/ 	.word	0xffffffff


	//   ....[106]....
        /*02d4*/ 	.word	0xffffffff


	//   ....[107]....
        /*02d8*/ 	.word	0xffffffff


	//   ....[108]....
        /*02dc*/ 	.word	0xffffffff


	//   ....[109]....
        /*02e0*/ 	.word	0xffffffff


	//   ....[110]....
        /*02e4*/ 	.word	0xffffffff


	//   ....[111]....
        /*02e8*/ 	.word	0xffffffff


	//   ....[112]....
        /*02ec*/ 	.word	0xffffffff


	//   ....[113]....
        /*02f0*/ 	.word	0xffffffff


	//   ....[114]....
        /*02f4*/ 	.word	0xffffffff


	//   ....[115]....
        /*02f8*/ 	.word	0xffffffff


	//   ....[116]....
        /*02fc*/ 	.word	0xffffffff


	//   ....[117]....
        /*0300*/ 	.word	0xffffffff


	//   ....[118]....
        /*0304*/ 	.word	0xffffffff


	//   ....[119]....
        /*0308*/ 	.word	0xffffffff


	//   ....[120]....
        /*030c*/ 	.word	0xffffffff


	//   ....[121]....
        /*0310*/ 	.word	0xffffffff


	//   ....[122]....
        /*0314*/ 	.word	0xffffffff


	//   ....[123]....
        /*0318*/ 	.word	0xffffffff


	//   ....[124]....
        /*031c*/ 	.word	0xffffffff


	//   ....[125]....
        /*0320*/ 	.word	0xffffffff


	//   ....[126]....
        /*0324*/ 	.word	0xffffffff


	//   ....[127]....
        /*0328*/ 	.word	0xffffffff


	//   ....[128]....
        /*032c*/ 	.word	0xffffffff


	//   ....[129]....
        /*0330*/ 	.word	0xffffffff


	//   ....[130]....
        /*0334*/ 	.word	0xffffffff


	//   ....[131]....
        /*0338*/ 	.word	0xffffffff


	//   ....[132]....
        /*033c*/ 	.word	0xffffffff


	//   ....[133]....
        /*0340*/ 	.word	0xffffffff


	//   ....[134]....
        /*0344*/ 	.word	0xffffffff


	//   ....[135]....
        /*0348*/ 	.word	0x0500000f


	//   ....[136]....
        /*034c*/ 	.word	0x0500000f


	//   ....[137]....
        /*0350*/ 	.word	0x0500000f


	//   ....[138]....
        /*0354*/ 	.word	0x0500000f


	//   ....[139]....
        /*0358*/ 	.word	0x0500000f


	//   ....[140]....
        /*035c*/ 	.word	0x0500000f


	//   ....[141]....
        /*0360*/ 	.word	0x0500000f


	//   ....[142]....
        /*0364*/ 	.word	0x0500000f


	//   ....[143]....
        /*0368*/ 	.word	0x0500000f


	//   ....[144]....
        /*036c*/ 	.word	0x0500000f


	//   ....[145]....
        /*0370*/ 	.word	0x0500000f


	//   ....[146]....
        /*0374*/ 	.word	0x0500000f


	//   ....[147]....
        /*0378*/ 	.word	0x0500000f


	//   ....[148]....
        /*037c*/ 	.word	0x0500000f


	//   ....[149]....
        /*0380*/ 	.word	0x0500000f


	//   ....[150]....
        /*0384*/ 	.word	0x0500000f


	//   ....[151]....
        /*0388*/ 	.word	0x0500000f


	//   ....[152]....
        /*038c*/ 	.word	0x0500000f


	//   ....[153]....
        /*0390*/ 	.word	0x0500000f


	//   ....[154]....
        /*0394*/ 	.word	0x0500000f


	//   ....[155]....
        /*0398*/ 	.word	0x0500000f


	//   ....[156]....
        /*039c*/ 	.word	0x0500000f


	//   ....[157]....
        /*03a0*/ 	.word	0x0500000f


	//   ....[158]....
        /*03a4*/ 	.word	0x0500000f


	//   ....[159]....
        /*03a8*/ 	.word	0x0500000f


	//   ....[160]....
        /*03ac*/ 	.word	0x0500000f


	//   ....[161]....
        /*03b0*/ 	.word	0x0500000f


	//   ....[162]....
        /*03b4*/ 	.word	0x0500000f


	//   ....[163]....
        /*03b8*/ 	.word	0x0500000f


	//   ....[164]....
        /*03bc*/ 	.word	0x0500000f


	//   ....[165]....
        /*03c0*/ 	.word	0x0500000f


	//   ....[166]....
        /*03c4*/ 	.word	0x0500000f


	//   ....[167]....
        /*03c8*/ 	.word	0x0500000f


	//   ....[168]....
        /*03cc*/ 	.word	0x0500000f


	//   ....[169]....
        /*03d0*/ 	.word	0x0500000f


	//   ....[170]....
        /*03d4*/ 	.word	0x0500000f


	//   ....[171]....
        /*03d8*/ 	.word	0x0500000f


	//   ....[172]....
        /*03dc*/ 	.word	0x0500000f


	//   ....[173]....
        /*03e0*/ 	.word	0x0500000f


	//   ....[174]....
        /*03e4*/ 	.word	0x0500000f


	//   ....[175]....
        /*03e8*/ 	.word	0x0500000f


	//   ....[176]....
        /*03ec*/ 	.word	0x0500000f


	//   ....[177]....
        /*03f0*/ 	.word	0x0500000f


	//   ....[178]....
        /*03f4*/ 	.word	0x0500000f


	//   ....[179]....
        /*03f8*/ 	.word	0x0500000f


	//   ....[180]....
        /*03fc*/ 	.word	0x0500000f


	//   ....[181]....
        /*0400*/ 	.word	0x0500000f


	//   ....[182]....
        /*0404*/ 	.word	0x0500000f


	//   ....[183]....
        /*0408*/ 	.word	0x0500000f


	//   ....[184]....
        /*040c*/ 	.word	0x0500000f


	//   ....[185]....
        /*0410*/ 	.word	0x0500000f


	//   ....[186]....
        /*0414*/ 	.word	0x0500000f


	//   ....[187]....
        /*0418*/ 	.word	0x0500000f


	//   ....[188]....
        /*041c*/ 	.word	0x0500000f


	//   ....[189]....
        /*0420*/ 	.word	0x0500000f


	//   ....[190]....
        /*0424*/ 	.word	0x0500000f


	//   ....[191]....
        /*0428*/ 	.word	0x0500000f


	//   ....[192]....
        /*042c*/ 	.word	0x0500000f


	//   ....[193]....
        /*0430*/ 	.word	0x0500000f


	//   ....[194]....
        /*0434*/ 	.word	0x0500000f


	//   ....[195]....
        /*0438*/ 	.word	0x0500000f


	//   ....[196]....
        /*043c*/ 	.word	0x0500000f


	//   ....[197]....
        /*0440*/ 	.word	0x0500000f


	//   ....[198]....
        /*0444*/ 	.word	0x0500000f


	//   ....[199]....
        /*0448*/ 	.word	0x0500000f


	//   ....[200]....
        /*044c*/ 	.word	0x0500000f


	//   ....[201]....
        /*0450*/ 	.word	0x0500000f


	//----- nvinfo : EIATTR_COOP_GROUP_INSTR_OFFSETS
	.align		4
.L_439:
        /*0454*/ 	.byte	0x04, 0x28
        /*0456*/ 	.short	(.L_441 - .L_440)


	//   ....[0]....
.L_440:
        /*0458*/ 	.word	0x00000070


	//   ....[1]....
        /*045c*/ 	.word	0x000000b0


	//   ....[2]....
        /*0460*/ 	.word	0x000002d0


	//   ....[3]....
        /*0464*/ 	.word	0x00000430


	//   ....[4]....
        /*0468*/ 	.word	0x00000550


	//   ....[5]....
        /*046c*/ 	.word	0x000006b0


	//   ....[6]....
        /*0470*/ 	.word	0x00001b70


	//   ....[7]....
        /*0474*/ 	.word	0x00002a70


	//   ....[8]....
        /*0478*/ 	.word	0x00002fb0


	//   ....[9]....
        /*047c*/ 	.word	0x000039e0


	//   ....[10]....
        /*0480*/ 	.word	0x00003ae0


	//   ....[11]....
        /*0484*/ 	.word	0x00003e00


	//   ....[12]....
        /*0488*/ 	.word	0x00003ea0


	//   ....[13]....
        /*048c*/ 	.word	0x00005f50


	//   ....[14]....
        /*0490*/ 	.word	0x00006400


	//   ....[15]....
        /*0494*/ 	.word	0x00006af0


	//   ....[16]....
        /*0498*/ 	.word	0x00006bf0


	//   ....[17]....
        /*049c*/ 	.word	0x00006f90


	//   ....[18]....
        /*04a0*/ 	.word	0x00007000


	//   ....[19]....
        /*04a4*/ 	.word	0x00009230


	//   ....[20]....
        /*04a8*/ 	.word	0x00009240


	//   ....[21]....
        /*04ac*/ 	.word	0x00009270


	//   ....[22]....
        /*04b0*/ 	.word	0x00009280


	//   ....[23]....
        /*04b4*/ 	.word	0x0000b020


	//   ....[24]....
        /*04b8*/ 	.word	0x0000b4d0


	//   ....[25]....
        /*04bc*/ 	.word	0x0000bbc0


	//   ....[26]....
        /*04c0*/ 	.word	0x0000bcc0


	//   ....[27]....
        /*04c4*/ 	.word	0x0000c060


	//   ....[28]....
        /*04c8*/ 	.word	0x0000c0d0


	//   ....[29]....
        /*04cc*/ 	.word	0x0000d0e0


	//   ....[30]....
        /*04d0*/ 	.word	0x0000d120


	//   ....[31]....
        /*04d4*/ 	.word	0x0000d200


	//   ....[32]....
        /*04d8*/ 	.word	0x0000d210


	//   ....[33]....
        /*04dc*/ 	.word	0x0000ee70


	//   ....[34]....
        /*04e0*/ 	.word	0x0000eeb0


	//   ....[35]....
        /*04e4*/ 	.word	0x0000eef0


	//   ....[36]....
        /*04e8*/ 	.word	0x0000ef20


	//   ....[37]....
        /*04ec*/ 	.word	0x0000f780


	//   ....[38]....
        /*04f0*/ 	.word	0x0000f7c0


	//   ....[39]....
        /*04f4*/ 	.word	0x0000f900


	//   ....[40]....
        /*04f8*/ 	.word	0x0000f920


	//   ....[41]....
        /*04fc*/ 	.word	0x0000fa60


	//   ....[42]....
        /*0500*/ 	.word	0x0000fa80


	//   ....[43]....
        /*0504*/ 	.word	0x0000fbd0


	//   ....[44]....
        /*0508*/ 	.word	0x0000fbf0


	//   ....[45]....
        /*050c*/ 	.word	0x00010590


	//   ....[46]....
        /*0510*/ 	.word	0x000105b0


	//   ....[47]....
        /*0514*/ 	.word	0x000106f0


	//   ....[48]....
        /*0518*/ 	.word	0x00010710


	//   ....[49]....
        /*051c*/ 	.word	0x00010850


	//   ....[50]....
        /*0520*/ 	.word	0x00010870


	//   ....[51]....
        /*0524*/ 	.word	0x000109c0


	//   ....[52]....
        /*0528*/ 	.word	0x000109e0


	//   ....[53]....
        /*052c*/ 	.word	0x00010bc0


	//   ....[54]....
        /*0530*/ 	.word	0x00010d70


	//   ....[55]....
        /*0534*/ 	.word	0x00010da0


	//   ....[56]....
        /*0538*/ 	.word	0x00010dd0


	//   ....[57]....
        /*053c*/ 	.word	0x00010e00


	//   ....[58]....
        /*0540*/ 	.word	0x00010e30


	//   ....[59]....
        /*0544*/ 	.word	0x00010e60


	//   ....[60]....
        /*0548*/ 	.word	0x00010fb0


	//   ....[61]....
        /*054c*/ 	.word	0x00010fe0


	//   ....[62]....
        /*0550*/ 	.word	0x00011010


	//   ....[63]....
        /*0554*/ 	.word	0x00011040


	//   ....[64]....
        /*0558*/ 	.word	0x00011070


	//   ....[65]....
        /*055c*/ 	.word	0x000110a0


	//   ....[66]....
        /*0560*/ 	.word	0x00011130


	//   ....[67]....
        /*0564*/ 	.word	0x00011190


	//   ....[68]....
        /*0568*/ 	.word	0x00011220


	//   ....[69]....
        /*056c*/ 	.word	0x00012da0


	//   ....[70]....
        /*0570*/ 	.word	0x00012dc0


	//   ....[71]....
        /*0574*/ 	.word	0x00012dd0


	//   ....[72]....
        /*0578*/ 	.word	0x00012e80


	//   ....[73]....
        /*057c*/ 	.word	0x00012ec0


	//   ....[74]....
        /*0580*/ 	.word	0x00012f20


	//   ....[75]....
        /*0584*/ 	.word	0x00012f60


	//   ....[76]....
        /*0588*/ 	.word	0x00012fb0


	//   ....[77]....
        /*058c*/ 	.word	0x000136e0


	//   ....[78]....
        /*0590*/ 	.word	0x00013710


	//   ....[79]....
        /*0594*/ 	.word	0x00013730


	//   ....[80]....
        /*0598*/ 	.word	0x000137d0


	//   ....[81]....
        /*059c*/ 	.word	0x000137e0


	//   ....[82]....
        /*05a0*/ 	.word	0x00013890


	//   ....[83]....
        /*05a4*/ 	.word	0x000138a0


	//   ....[84]....
        /*05a8*/ 	.word	0x00013950


	//   ....[85]....
        /*05ac*/ 	.word	0x00013960


	//   ....[86]....
        /*05b0*/ 	.word	0x00013a10


	//   ....[87]....
        /*05b4*/ 	.word	0x00013a20


	//   ....[88]....
        /*05b8*/ 	.word	0x00013ad0


	//   ....[89]....
        /*05bc*/ 	.word	0x00013ae0


	//   ....[90]....
        /*05c0*/ 	.word	0x00013b90


	//   ....[91]....
        /*05c4*/ 	.word	0x00013ba0


	//   ....[92]....
        /*05c8*/ 	.word	0x00013be0


	//   ....[93]....
        /*05cc*/ 	.word	0x000143f0


	//   ....[94]....
        /*05d0*/ 	.word	0x00014430


	//   ....[95]....
        /*05d4*/ 	.word	0x00014450


	//   ....[96]....
        /*05d8*/ 	.word	0x00014510


	//   ....[97]....
        /*05dc*/ 	.word	0x00014540


	//   ....[98]....
        /*05e0*/ 	.word	0x00014590


	//   ....[99]....
        /*05e4*/ 	.word	0x000145c0


	//   ....[100]....
        /*05e8*/ 	.word	0x00014630


	//   ....[101]....
        /*05ec*/ 	.word	0x00014910


	//   ....[102]....
        /*05f0*/ 	.word	0x00014930


	//   ....[103]....
        /*05f4*/ 	.word	0x000149f0


	//   ....[104]....
        /*05f8*/ 	.word	0x00014a00


	//   ....[105]....
        /*05fc*/ 	.word	0x00014ab0


	//   ....[106]....
        /*0600*/ 	.word	0x00014ac0


	//   ....[107]....
        /*0604*/ 	.word	0x00014ad0


	//   ....[108]....
        /*0608*/ 	.word	0x00014b80


	//   ....[109]....
        /*060c*/ 	.word	0x00015110


	//   ....[110]....
        /*0610*/ 	.word	0x00015150


	//   ....[111]....
        /*0614*/ 	.word	0x00015190


	//   ....[112]....
        /*0618*/ 	.word	0x000151d0


	//   ....[113]....
        /*061c*/ 	.word	0x00015280


	//   ....[114]....
        /*0620*/ 	.word	0x000152b0


	//   ....[115]....
        /*0624*/ 	.word	0x000152c0


	//   ....[116]....
        /*0628*/ 	.word	0x00015350


	//   ....[117]....
        /*062c*/ 	.word	0x00015780


	//   ....[118]....
        /*0630*/ 	.word	0x000157b0


	//   ....[119]....
        /*0634*/ 	.word	0x000157e0


	//   ....[120]....
        /*0638*/ 	.word	0x00015810


	//   ....[121]....
        /*063c*/ 	.word	0x00015840


	//   ....[122]....
        /*0640*/ 	.word	0x00015870


	//   ....[123]....
        /*0644*/ 	.word	0x000158a0


	//   ....[124]....
        /*0648*/ 	.word	0x000158d0


	//   ....[125]....
        /*064c*/ 	.word	0x00015a50


	//   ....[126]....
        /*0650*/ 	.word	0x00015a80


	//   ....[127]....
        /*0654*/ 	.word	0x00015ab0


	//   ....[128]....
        /*0658*/ 	.word	0x00015ae0


	//   ....[129]....
        /*065c*/ 	.word	0x00015b10


	//   ....[130]....
        /*0660*/ 	.word	0x00015b40


	//   ....[131]....
        /*0664*/ 	.word	0x00015c00


	//   ....[132]....
        /*0668*/ 	.word	0x00015c20


	//   ....[133]....
        /*066c*/ 	.word	0x00015c90


	//   ....[134]....
        /*0670*/ 	.word	0x00016330


	//   ....[135]....
        /*0674*/ 	.word	0x000169b0


	//   ....[136]....
        /*0678*/ 	.word	0x00016aa0


	//   ....[137]....
        /*067c*/ 	.word	0x00016b40


	//   ....[138]....
        /*0680*/ 	.word	0x00016ba0


	//   ....[139]....
        /*0684*/ 	.word	0x00016c40


	//   ....[140]....
        /*0688*/ 	.word	0x00016d20


	//   ....[141]....
        /*068c*/ 	.word	0x00016e20


	//   ....[142]....
        /*0690*/ 	.word	0x00016e90


	//   ....[143]....
        /*0694*/ 	.word	0x00016f70


	//   ....[144]....
        /*0698*/ 	.word	0x00017020


	//   ....[145]....
        /*069c*/ 	.word	0x00017080


	//   ....[146]....
        /*06a0*/ 	.word	0x000170e0


	//   ....[147]....
        /*06a4*/ 	.word	0x000171f0


	//   ....[148]....
        /*06a8*/ 	.word	0x00017250


	//   ....[149]....
        /*06ac*/ 	.word	0x00017370


	//   ....[150]....
        /*06b0*/ 	.word	0x000173d0


	//   ....[151]....
        /*06b4*/ 	.word	0x000174f0


	//   ....[152]....
        /*06b8*/ 	.word	0x00017550


	//   ....[153]....
        /*06bc*/ 	.word	0x00017670


	//   ....[154]....
        /*06c0*/ 	.word	0x000176d0


	//   ....[155]....
        /*06c4*/ 	.word	0x000177f0


	//   ....[156]....
        /*06c8*/ 	.word	0x00017850


	//   ....[157]....
        /*06cc*/ 	.word	0x00017970


	//   ....[158]....
        /*06d0*/ 	.word	0x000179d0


	//   ....[159]....
        /*06d4*/ 	.word	0x00017ad0


	//   ....[160]....
        /*06d8*/ 	.word	0x00017c00


	//   ....[161]....
        /*06dc*/ 	.word	0x00017cc0


	//   ....[162]....
        /*06e0*/ 	.word	0x00017da0


	//   ....[163]....
        /*06e4*/ 	.word	0x00017e80


	//   ....[164]....
        /*06e8*/ 	.word	0x00017ee0


	//   ....[165]....
        /*06ec*/ 	.word	0x00017fc0


	//   ....[166]....
        /*06f0*/ 	.word	0x00018020


	//   ....[167]....
        /*06f4*/ 	.word	0x00018130


	//   ....[168]....
        /*06f8*/ 	.word	0x00018220


	//   ....[169]....
        /*06fc*/ 	.word	0x000182c0


	//   ....[170]....
        /*0700*/ 	.word	0x00018320


	//   ....[171]....
        /*0704*/ 	.word	0x00018440


	//   ....[172]....
        /*0708*/ 	.word	0x000184a0


	//   ....[173]....
        /*070c*/ 	.word	0x000185c0


	//   ....[174]....
        /*0710*/ 	.word	0x00018620


	//   ....[175]....
        /*0714*/ 	.word	0x000186f0


	//   ....[176]....
        /*0718*/ 	.word	0x00018860


	//   ....[177]....
        /*071c*/ 	.word	0x00018910


	//   ....[178]....
        /*0720*/ 	.word	0x00018a60


	//   ....[179]....
        /*0724*/ 	.word	0x00018b10


	//   ....[180]....
        /*0728*/ 	.word	0x00018b70


	//   ....[181]....
        /*072c*/ 	.word	0x00018c30


	//   ....[182]....
        /*0730*/ 	.word	0x00018d10


	//   ....[183]....
        /*0734*/ 	.word	0x00018dd0


	//   ....[184]....
        /*0738*/ 	.word	0x00018ee0


	//   ....[185]....
        /*073c*/ 	.word	0x00018f80


	//   ....[186]....
        /*0740*/ 	.word	0x000190a0


	//   ....[187]....
        /*0744*/ 	.word	0x00019110


	//   ....[188]....
        /*0748*/ 	.word	0x00019180


	//   ....[189]....
        /*074c*/ 	.word	0x000191f0


	//   ....[190]....
        /*0750*/ 	.word	0x00019260


	//   ....[191]....
        /*0754*/ 	.word	0x000192e0


	//   ....[192]....
        /*0758*/ 	.word	0x00019370


	//   ....[193]....
        /*075c*/ 	.word	0x00019400


	//   ....[194]....
        /*0760*/ 	.word	0x00019470


	//   ....[195]....
        /*0764*/ 	.word	0x000194e0


	//   ....[196]....
        /*0768*/ 	.word	0x00019550


	//   ....[197]....
        /*076c*/ 	.word	0x000195d0


	//   ....[198]....
        /*0770*/ 	.word	0x00019640


	//   ....[199]....
        /*0774*/ 	.word	0x000196e0


	//   ....[200]....
        /*0778*/ 	.word	0x00019770


	//   ....[201]....
        /*077c*/ 	.word	0x00019890


	//----- nvinfo : EIATTR_REG_RECONFIG
	.align		4
.L_441:
        /*0780*/ 	.byte	0x01, 0x54
	.zero		2


	//----- nvinfo : EIATTR_SYSCALL_OFFSETS
	.align		4
        /*0784*/ 	.byte	0x04, 0x46
        /*0786*/ 	.short	(.L_443 - .L_442)


	//   ....[0]....
.L_442:
        /*0788*/ 	.word	0x00001d50


	//   ....[1]....
        /*078c*/ 	.word	0x00012340


	//   ....[2]....
        /*0790*/ 	.word	0x00012490


	//   ....[3]....
        /*0794*/ 	.word	0x00012580


	//   ....[4]....
        /*0798*/ 	.word	0x00013300


	//----- nvinfo : EIATTR_MBARRIER_INSTR_OFFSETS
	.align		4
.L_443:
        /*079c*/ 	.byte	0x04, 0x39
        /*079e*/ 	.short	(.L_445 - .L_444)


	//   ....[0]....
.L_444:
        /*07a0*/ 	.word	0x00000180
        /*07a4*/ 	.word	0x000000ff
        /*07a8*/ 	.word	0x00030800
        /*07ac*/ 	.short	0x0100
        /*07ae*/ 	.byte	0x08
	.zero		1


	//   ....[1]....
        /*07b0*/ 	.word	0x00000190
        /*07b4*/ 	.word	0x000000ff
        /*07b8*/ 	.word	0x00030820
        /*07bc*/ 	.short	0x0100
        /*07be*/ 	.byte	0x08
	.zero		1


	//   ....[2]....
        /*07c0*/ 	.word	0x00000280
        /*07c4*/ 	.word	0x000000ff
        /*07c8*/ 	.word	0x00030830
        /*07cc*/ 	.short	0x0100
        /*07ce*/ 	.byte	0x08
	.zero		1


	//   ....[3]....
        /*07d0*/ 	.word	0x00000290
        /*07d4*/ 	.word	0x000000ff
        /*07d8*/ 	.word	0x00030840
        /*07dc*/ 	.short	0x0100
        /*07de*/ 	.byte	0x08
	.zero		1


	//   ....[4]....
        /*07e0*/ 	.word	0x000002a0
        /*07e4*/ 	.word	0x000000ff
        /*07e8*/ 	.word	0x00030838
        /*07ec*/ 	.short	0x0100
        /*07ee*/ 	.byte	0x08
	.zero		1


	//   ....[5]....
        /*07f0*/ 	.word	0x000002b0
        /*07f4*/ 	.word	0x000000ff
        /*07f8*/ 	.word	0x00030848
        /*07fc*/ 	.short	0x0100
        /*07fe*/ 	.byte	0x08
	.zero		1


	//   ....[6]....
        /*0800*/ 	.word	0x000003e0
        /*0804*/ 	.word	0x000000ff
        /*0808*/ 	.word	0x00030850
        /*080c*/ 	.short	0x0100
        /*080e*/ 	.byte	0x08
	.zero		1


	//   ....[7]....
        /*0810*/ 	.word	0x000003f0
        /*0814*/ 	.word	0x000000ff
        /*0818*/ 	.word	0x00030860
        /*081c*/ 	.short	0x0100
        /*081e*/ 	.byte	0x08
	.zero		1


	//   ....[8]....
        /*0820*/ 	.word	0x00000400
        /*0824*/ 	.word	0x000000ff
        /*0828*/ 	.word	0x00030858
        /*082c*/ 	.short	0x0100
        /*082e*/ 	.byte	0x08
	.zero		1


	//   ....[9]....
        /*0830*/ 	.word	0x00000410
        /*0834*/ 	.word	0x000000ff
        /*0838*/ 	.word	0x00030868
        /*083c*/ 	.short	0x0100
        /*083e*/ 	.byte	0x08
	.zero		1


	//   ....[10]....
        /*0840*/ 	.word	0x00000500
        /*0844*/ 	.word	0x000000ff
        /*0848*/ 	.word	0x00030870
        /*084c*/ 	.short	0x0100
        /*084e*/ 	.byte	0x06
	.zero		1


	//   ....[11]....
        /*0850*/ 	.word	0x00000510
        /*0854*/ 	.word	0x000000ff
        /*0858*/ 	.word	0x00030880
        /*085c*/ 	.short	0x0100
        /*085e*/ 	.byte	0x06
	.zero		1


	//   ....[12]....
        /*0860*/ 	.word	0x00000520
        /*0864*/ 	.word	0x000000ff
        /*0868*/ 	.word	0x00030878
        /*086c*/ 	.short	0x0100
        /*086e*/ 	.byte	0x06
	.zero		1


	//   ....[13]....
        /*0870*/ 	.word	0x00000530
        /*0874*/ 	.word	0x000000ff
        /*0878*/ 	.word	0x00030888
        /*087c*/ 	.short	0x0100
        /*087e*/ 	.byte	0x06
	.zero		1


	//   ....[14]....
        /*0880*/ 	.word	0x00000660
        /*0884*/ 	.word	0x000000ff
        /*0888*/ 	.word	0x00030890
        /*088c*/ 	.short	0x0100
        /*088e*/ 	.byte	0x08
	.zero		1


	//   ....[15]....
        /*0890*/ 	.word	0x00000670
        /*0894*/ 	.word	0x000000ff
        /*0898*/ 	.word	0x000308a0
        /*089c*/ 	.short	0x0100
        /*089e*/ 	.byte	0x08
	.zero		1


	//   ....[16]....
        /*08a0*/ 	.word	0x00000680
        /*08a4*/ 	.word	0x000000ff
        /*08a8*/ 	.word	0x00030898
        /*08ac*/ 	.short	0x0100
        /*08ae*/ 	.byte	0x08
	.zero		1


	//   ....[17]....
        /*08b0*/ 	.word	0x00000690
        /*08b4*/ 	.word	0x000000ff
        /*08b8*/ 	.word	0x000308a8
        /*08bc*/ 	.short	0x0100
        /*08be*/ 	.byte	0x08
	.zero		1


	//   ....[18]....
        /*08c0*/ 	.word	0x000007d0
        /*08c4*/ 	.word	0x000000ff
        /*08c8*/ 	.word	0x000308b0
        /*08cc*/ 	.short	0x0100
        /*08ce*/ 	.byte	0x08
	.zero		1


	//   ....[19]....
        /*08d0*/ 	.word	0x000007e0
        /*08d4*/ 	.word	0x000000ff
        /*08d8*/ 	.word	0x000308c0
        /*08dc*/ 	.short	0x0100
        /*08de*/ 	.byte	0x08
	.zero		1


	//   ....[20]....
        /*08e0*/ 	.word	0x000007f0
        /*08e4*/ 	.word	0x000000ff
        /*08e8*/ 	.word	0x000308b8
        /*08ec*/ 	.short	0x0100
        /*08ee*/ 	.byte	0x08
	.zero		1


	//   ....[21]....
        /*08f0*/ 	.word	0x00000800
        /*08f4*/ 	.word	0x000000ff
        /*08f8*/ 	.word	0x000308c8
        /*08fc*/ 	.short	0x0100
        /*08fe*/ 	.byte	0x08
	.zero		1


	//   ....[22]....
        /*0900*/ 	.word	0x00001df0
        /*0904*/ 	.word	0x000000ff
        /*0908*/ 	.word	0x00030800
        /*090c*/ 	.short	0x010a
        /*090e*/ 	.byte	0x28
	.zero		1


	//   ....[23]....
        /*0910*/ 	.word	0x00001e70
        /*0914*/ 	.word	0x00000003
        /*0918*/ 	.word	0x00030830
        /*091c*/ 	.short	0x010a
        /*091e*/ 	.byte	0x3f
	.zero		1


	//   ....[24]....
        /*0920*/ 	.word	0x00001eb0
        /*0924*/ 	.word	0x00000003
        /*0928*/ 	.word	0x00030830
        /*092c*/ 	.short	0x010a
        /*092e*/ 	.byte	0x3f
	.zero		1


	//   ....[25]....
        /*0930*/ 	.word	0x00002b50
        /*0934*/ 	.word	0x000000ff
        /*0938*/ 	.word	0x00000000
        /*093c*/ 	.short	0x0101
        /*093e*/ 	.byte	0x04
	.zero		1


	//   ....[26]....
        /*0940*/ 	.word	0x00004b80
        /*0944*/ 	.word	0x000000ff
        /*0948*/ 	.word	0x00030830
        /*094c*/ 	.short	0x010a
        /*094e*/ 	.byte	0x07
	.zero		1


	//   ....[27]....
        /*0950*/ 	.word	0x00004bc0
        /*0954*/ 	.word	0x000000ff
        /*0958*/ 	.word	0x00030830
        /*095c*/ 	.short	0x010a
        /*095e*/ 	.byte	0x07
	.zero		1


	//   ....[28]....
        /*0960*/ 	.word	0x00005a70
        /*0964*/ 	.word	0x000000ff
        /*0968*/ 	.word	0x00030850
        /*096c*/ 	.short	0x010a
        /*096e*/ 	.byte	0x0e
	.zero		1


	//   ....[29]....
        /*0970*/ 	.word	0x00005ab0
        /*0974*/ 	.word	0x000000ff
        /*0978*/ 	.word	0x00030850
        /*097c*/ 	.short	0x010a
        /*097e*/ 	.byte	0x0e
	.zero		1


	//   ....[30]....
        /*0980*/ 	.word	0x00005fe0
        /*0984*/ 	.word	0x000000ff
        /*0988*/ 	.word	0x00000000
        /*098c*/ 	.short	0x0101
        /*098e*/ 	.byte	0x07
	.zero		1


	//   ....[31]....
        /*0990*/ 	.word	0x000076d0
        /*0994*/ 	.word	0x000000ff
        /*0998*/ 	.word	0x00000000
        /*099c*/ 	.short	0x0101
        /*099e*/ 	.byte	0x0e
	.zero		1


	//   ....[32]....
        /*09a0*/ 	.word	0x00007ab0
        /*09a4*/ 	.word	0x000000ff
        /*09a8*/ 	.word	0x00030830
        /*09ac*/ 	.short	0x010a
        /*09ae*/ 	.byte	0x07
	.zero		1


	//   ....[33]....
        /*09b0*/ 	.word	0x00007af0
        /*09b4*/ 	.word	0x000000ff
        /*09b8*/ 	.word	0x00030830
        /*09bc*/ 	.short	0x010a
        /*09be*/ 	.byte	0x07
	.zero		1


	//   ....[34]....
        /*09c0*/ 	.word	0x000089a0
        /*09c4*/ 	.word	0x000000ff
        /*09c8*/ 	.word	0x00030850
        /*09cc*/ 	.short	0x010a
        /*09ce*/ 	.byte	0x0e
	.zero		1


	//   ....[35]....
        /*09d0*/ 	.word	0x000089e0
        /*09d4*/ 	.word	0x000000ff
        /*09d8*/ 	.word	0x00030850
        /*09dc*/ 	.short	0x010a
        /*09de*/ 	.byte	0x0e
	.zero		1


	//   ....[36]....
        /*09e0*/ 	.word	0x00008f10
        /*09e4*/ 	.word	0x000000ff
        /*09e8*/ 	.word	0x00000000
        /*09ec*/ 	.short	0x0101
        /*09ee*/ 	.byte	0x07
	.zero		1


	//   ....[37]....
        /*09f0*/ 	.word	0x00009ac0
        /*09f4*/ 	.word	0x000000ff
        /*09f8*/ 	.word	0x00000000
        /*09fc*/ 	.short	0x0101
        /*09fe*/ 	.byte	0x0e
	.zero		1


	//   ....[38]....
        /*0a00*/ 	.word	0x00009c50
        /*0a04*/ 	.word	0x000000ff
        /*0a08*/ 	.word	0x00030830
        /*0a0c*/ 	.short	0x010a
        /*0a0e*/ 	.byte	0x06
	.zero		1


	//   ....[39]....
        /*0a10*/ 	.word	0x00009c90
        /*0a14*/ 	.word	0x000000ff
        /*0a18*/ 	.word	0x00030830
        /*0a1c*/ 	.short	0x010a
        /*0a1e*/ 	.byte	0x06
	.zero		1


	//   ....[40]....
        /*0a20*/ 	.word	0x0000ab40
        /*0a24*/ 	.word	0x000000ff
        /*0a28*/ 	.word	0x00030850
        /*0a2c*/ 	.short	0x010a
        /*0a2e*/ 	.byte	0x0a
	.zero		1


	//   ....[41]....
        /*0a30*/ 	.word	0x0000ab80
        /*0a34*/ 	.word	0x000000ff
        /*0a38*/ 	.word	0x00030850
        /*0a3c*/ 	.short	0x010a
        /*0a3e*/ 	.byte	0x0a
	.zero		1


	//   ....[42]....
        /*0a40*/ 	.word	0x0000b0d0
        /*0a44*/ 	.word	0x000000ff
        /*0a48*/ 	.word	0x00000000
        /*0a4c*/ 	.short	0x0101
        /*0a4e*/ 	.byte	0x04
	.zero		1


	//   ....[43]....
        /*0a50*/ 	.word	0x0000c7b0
        /*0a54*/ 	.word	0x000000ff
        /*0a58*/ 	.word	0x00000000
        /*0a5c*/ 	.short	0x0101
        /*0a5e*/ 	.byte	0x0a
	.zero		1


	//   ....[44]....
        /*0a60*/ 	.word	0x0000d050
        /*0a64*/ 	.word	0x000000ff
        /*0a68*/ 	.word	0x00030850
        /*0a6c*/ 	.short	0x010a
        /*0a6e*/ 	.byte	0x05
	.zero		1


	//   ....[45]....
        /*0a70*/ 	.word	0x0000d090
        /*0a74*/ 	.word	0x000000ff
        /*0a78*/ 	.word	0x00030850
        /*0a7c*/ 	.short	0x010a
        /*0a7e*/ 	.byte	0x05
	.zero		1


	//   ....[46]....
        /*0a80*/ 	.word	0x0000d660
        /*0a84*/ 	.word	0x000000ff
        /*0a88*/ 	.word	0x00000000
        /*0a8c*/ 	.short	0x0101
        /*0a8e*/ 	.byte	0x04
	.zero		1


	//   ....[47]....
        /*0a90*/ 	.word	0x0000f7b0
        /*0a94*/ 	.word	0x00000016
        /*0a98*/ 	.word	0x00000000
        /*0a9c*/ 	.short	0x0101
        /*0a9e*/ 	.byte	0x3f
	.zero		1


	//   ....[48]....
        /*0aa0*/ 	.word	0x00012b70
        /*0aa4*/ 	.word	0x00000006
        /*0aa8*/ 	.word	0x00030840
        /*0aac*/ 	.short	0x010a
        /*0aae*/ 	.byte	0x3f
	.zero		1


	//   ....[49]....
        /*0ab0*/ 	.word	0x00013080
        /*0ab4*/ 	.word	0x00000006
        /*0ab8*/ 	.word	0x00030830
        /*0abc*/ 	.short	0x0107
        /*0abe*/ 	.byte	0x3f
	.zero		1


	//   ....[50]....
        /*0ac0*/ 	.word	0x00013130
        /*0ac4*/ 	.word	0x00000006
        /*0ac8*/ 	.word	0x00030830
        /*0acc*/ 	.short	0x0101
        /*0ace*/ 	.byte	0x3f
	.zero		1


	//   ....[51]....
        /*0ad0*/ 	.word	0x00013d20
        /*0ad4*/ 	.word	0x00000016
        /*0ad8*/ 	.word	0x00030800
        /*0adc*/ 	.short	0x0107
        /*0ade*/ 	.byte	0x3f
	.zero		1


	//   ....[52]....
        /*0ae0*/ 	.word	0x00013e40
        /*0ae4*/ 	.word	0x00000016
        /*0ae8*/ 	.word	0x00030800
        /*0aec*/ 	.short	0x0101
        /*0aee*/ 	.byte	0x3f
	.zero		1


	//   ....[53]....
        /*0af0*/ 	.word	0x00013e60
        /*0af4*/ 	.word	0x00000016
        /*0af8*/ 	.word	0x00030820
        /*0afc*/ 	.short	0x010a
        /*0afe*/ 	.byte	0x3f
	.zero		1


	//   ....[54]....
        /*0b00*/ 	.word	0x00014240
        /*0b04*/ 	.word	0x00000007
        /*0b08*/ 	.word	0x00030840
        /*0b0c*/ 	.short	0x010a
        /*0b0e*/ 	.byte	0x3f
	.zero		1


	//   ....[55]....
        /*0b10*/ 	.word	0x00014740
        /*0b14*/ 	.word	0x00000007
        /*0b18*/ 	.word	0x00030830
        /*0b1c*/ 	.short	0x0107
        /*0b1e*/ 	.byte	0x3f
	.zero		1


	//   ....[56]....
        /*0b20*/ 	.word	0x000147f0
        /*0b24*/ 	.word	0x00000007
        /*0b28*/ 	.word	0x00030830
        /*0b2c*/ 	.short	0x0101
        /*0b2e*/ 	.byte	0x3f
	.zero		1


	//   ....[57]....
        /*0b30*/ 	.word	0x00014850
        /*0b34*/ 	.word	0x00000007
        /*0b38*/ 	.word	0x00030860
        /*0b3c*/ 	.short	0x010a
        /*0b3e*/ 	.byte	0x3f
	.zero		1


	//   ....[58]....
        /*0b40*/ 	.word	0x00014d00
        /*0b44*/ 	.word	0x00000007
        /*0b48*/ 	.word	0x00030850
        /*0b4c*/ 	.short	0x0107
        /*0b4e*/ 	.byte	0x3f
	.zero		1


	//   ....[59]....
        /*0b50*/ 	.word	0x00014e50
        /*0b54*/ 	.word	0x00000007
        /*0b58*/ 	.word	0x00030850
        /*0b5c*/ 	.short	0x0101
        /*0b5e*/ 	.byte	0x3f
	.zero		1


	//   ....[60]....
        /*0b60*/ 	.word	0x00015060
        /*0b64*/ 	.word	0x00000000
        /*0b68*/ 	.word	0x00030860
        /*0b6c*/ 	.short	0x010a
        /*0b6e*/ 	.byte	0x3f
	.zero		1


	//   ....[61]....
        /*0b70*/ 	.word	0x000154d0
        /*0b74*/ 	.word	0x00000000
        /*0b78*/ 	.word	0x00030850
        /*0b7c*/ 	.short	0x0107
        /*0b7e*/ 	.byte	0x3f
	.zero		1


	//   ....[62]....
        /*0b80*/ 	.word	0x00015580
        /*0b84*/ 	.word	0x00000000
        /*0b88*/ 	.word	0x00030850
        /*0b8c*/ 	.short	0x0101
        /*0b8e*/ 	.byte	0x3f
	.zero		1


	//   ....[63]....
        /*0b90*/ 	.word	0x000162b0
        /*0b94*/ 	.word	0x00000004
        /*0b98*/ 	.word	0x00030820
        /*0b9c*/ 	.short	0x010a
        /*0b9e*/ 	.byte	0x3f
	.zero		1


	//   ....[64]....
        /*0ba0*/ 	.word	0x00016450
        /*0ba4*/ 	.word	0x00000005
        /*0ba8*/ 	.word	0x00030840
        /*0bac*/ 	.short	0x010a
        /*0bae*/ 	.byte	0x3f
	.zero		1


	//   ....[65]....
        /*0bb0*/ 	.word	0x000164f0
        /*0bb4*/ 	.word	0x00000019
        /*0bb8*/ 	.word	0x00030840
        /*0bbc*/ 	.short	0x010a
        /*0bbe*/ 	.byte	0x3f
	.zero		1


	//   ....[66]....
        /*0bc0*/ 	.word	0x00016530
        /*0bc4*/ 	.word	0x00000005
        /*0bc8*/ 	.word	0x00030860
        /*0bcc*/ 	.short	0x010a
        /*0bce*/ 	.byte	0x3f
	.zero		1


	//   ....[67]....
        /*0bd0*/ 	.word	0x00016570
        /*0bd4*/ 	.word	0x00000019
        /*0bd8*/ 	.word	0x00030860
        /*0bdc*/ 	.short	0x010a
        /*0bde*/ 	.byte	0x3f
	.zero		1


	//   ....[68]....
        /*0be0*/ 	.word	0x000165e0
        /*0be4*/ 	.word	0x00000003
        /*0be8*/ 	.word	0x00030800
        /*0bec*/ 	.short	0x010a
        /*0bee*/ 	.byte	0x3f
	.zero		1


	//   ....[69]....
        /*0bf0*/ 	.word	0x00016630
        /*0bf4*/ 	.word	0x00000003
        /*0bf8*/ 	.word	0x00030830
        /*0bfc*/ 	.short	0x010a
        /*0bfe*/ 	.byte	0x3f
	.zero		1


	//   ....[70]....
        /*0c00*/ 	.word	0x00016690
        /*0c04*/ 	.word	0x00000004
        /*0c08*/ 	.word	0x00030830
        /*0c0c*/ 	.short	0x010a
        /*0c0e*/ 	.byte	0x3f
	.zero		1


	//   ....[71]....
        /*0c10*/ 	.word	0x000166f0
        /*0c14*/ 	.word	0x00000003
        /*0c18*/ 	.word	0x00030850
        /*0c1c*/ 	.short	0x010a
        /*0c1e*/ 	.byte	0x3f
	.zero		1


	//   ....[72]....
        /*0c20*/ 	.word	0x00016750
        /*0c24*/ 	.word	0x00000004
        /*0c28*/ 	.word	0x00030830
        /*0c2c*/ 	.short	0x010a
        /*0c2e*/ 	.byte	0x3f
	.zero		1


	//   ....[73]....
        /*0c30*/ 	.word	0x000167b0
        /*0c34*/ 	.word	0x00000003
        /*0c38*/ 	.word	0x00030850
        /*0c3c*/ 	.short	0x010a
        /*0c3e*/ 	.byte	0x3f
	.zero		1


	//   ....[74]....
        /*0c40*/ 	.word	0x00016810
        /*0c44*/ 	.word	0x00000004
        /*0c48*/ 	.word	0x00030830
        /*0c4c*/ 	.short	0x010a
        /*0c4e*/ 	.byte	0x3f
	.zero		1


	//   ....[75]....
        /*0c50*/ 	.word	0x00016870
        /*0c54*/ 	.word	0x00000003
        /*0c58*/ 	.word	0x00030850
        /*0c5c*/ 	.short	0x010a
        /*0c5e*/ 	.byte	0x3f
	.zero		1


	//   ....[76]....
        /*0c60*/ 	.word	0x000168d0
        /*0c64*/ 	.word	0x00000007
        /*0c68*/ 	.word	0x00030850
        /*0c6c*/ 	.short	0x010a
        /*0c6e*/ 	.byte	0x3f
	.zero		1


	//   ....[77]....
        /*0c70*/ 	.word	0x000169f0
        /*0c74*/ 	.word	0x00000006
        /*0c78*/ 	.word	0x00030840
        /*0c7c*/ 	.short	0x010a
        /*0c7e*/ 	.byte	0x3f
	.zero		1


	//   ....[78]....
        /*0c80*/ 	.word	0x00017b00
        /*0c84*/ 	.word	0x00000016
        /*0c88*/ 	.word	0x00030820
        /*0c8c*/ 	.short	0x010a
        /*0c8e*/ 	.byte	0x3f
	.zero		1


	//   ....[79]....
        /*0c90*/ 	.word	0x00017b50
        /*0c94*/ 	.word	0x00000007
        /*0c98*/ 	.word	0x00030840
        /*0c9c*/ 	.short	0x010a
        /*0c9e*/ 	.byte	0x3f
	.zero		1


	//   ....[80]....
        /*0ca0*/ 	.word	0x00018170
        /*0ca4*/ 	.word	0x00000007
        /*0ca8*/ 	.word	0x00030860
        /*0cac*/ 	.short	0x010a
        /*0cae*/ 	.byte	0x3f
	.zero		1


	//   ....[81]....
        /*0cb0*/ 	.word	0x000187b0
        /*0cb4*/ 	.word	0x00000000
        /*0cb8*/ 	.word	0x00030860
        /*0cbc*/ 	.short	0x010a
        /*0cbe*/ 	.byte	0x3f
	.zero		1


	//   ....[82]....
        /*0cc0*/ 	.word	0x000197b0
        /*0cc4*/ 	.word	0x00000004
        /*0cc8*/ 	.word	0x00030820
        /*0ccc*/ 	.short	0x010a
        /*0cce*/ 	.byte	0x3f
	.zero		1


	//   ....[83]....
        /*0cd0*/ 	.word	0x00019950
        /*0cd4*/ 	.word	0x00000005
        /*0cd8*/ 	.word	0x00030840
        /*0cdc*/ 	.short	0x010a
        /*0cde*/ 	.byte	0x3f
	.zero		1


	//   ....[84]....
        /*0ce0*/ 	.word	0x000199a0
        /*0ce4*/ 	.word	0x00000019
        /*0ce8*/ 	.word	0x00030840
        /*0cec*/ 	.short	0x010a
        /*0cee*/ 	.byte	0x3f
	.zero		1


	//   ....[85]....
        /*0cf0*/ 	.word	0x000199f0
        /*0cf4*/ 	.word	0x00000005
        /*0cf8*/ 	.word	0x00030860
        /*0cfc*/ 	.short	0x010a
        /*0cfe*/ 	.byte	0x3f
	.zero		1


	//----- nvinfo : EIATTR_NUM_MBARRIERS
	.align		4
.L_445:
        /*0d00*/ 	.byte	0x03, 0x38
        /*0d02*/ 	.short	0x0016


	//----- nvinfo : EIATTR_EXIT_INSTR_OFFSETS
	.align		4
        /*0d04*/ 	.byte	0x04, 0x1c
        /*0d06*/ 	.short	(.L_447 - .L_446)


	//   ....[0]....
.L_446:
        /*0d08*/ 	.word	0x00000990


	//   ....[1]....
        /*0d0c*/ 	.word	0x00010b60


	//   ....[2]....
        /*0d10*/ 	.word	0x000165c0


	//----- nvinfo : EIATTR_MAX_THREADS
	.align		4
.L_447:
        /*0d14*/ 	.byte	0x04, 0x05
        /*0d16*/ 	.short	(.L_449 - .L_448)
.L_448:
        /*0d18*/ 	.word	0x00000180
        /*0d1c*/ 	.word	0x00000001
        /*0d20*/ 	.word	0x00000001


	//----- nvinfo : EIATTR_CRS_STACK_SIZE
	.align		4
.L_449:
        /*0d24*/ 	.byte	0x04, 0x1e
        /*0d26*/ 	.short	(.L_451 - .L_450)
.L_450:
        /*0d28*/ 	.word	0x00000000


	//----- nvinfo : EIATTR_CBANK_PARAM_SIZE
	.align		4
.L_451:
        /*0d2c*/ 	.byte	0x03, 0x19
        /*0d2e*/ 	.short	0x0af0


	//----- nvinfo : EIATTR_PARAM_CBANK
	.align		4
        /*0d30*/ 	.byte	0x04, 0x0a
        /*0d32*/ 	.short	(.L_453 - .L_452)
	.align		4
.L_452:
        /*0d34*/ 	.word	index@(.nv.constant0._ZN7cutlass13device_kernelIN5flash11enable_sm90INS1_16FlashAttnFwdSm90INS1_25CollectiveMainloopFwdSm90ILi2EN4cute5tupleIJNS5_1CILi1EEES8_S8_EEENS6_IJNS7_ILi128EEENS7_ILi64EEENS7_ILi256EEEEEELi256ENS_6half_tEfNS_4arch4Sm90ELb0ELb1ELb1ELb1ELb1ELb0ELb0ELb1ELb1ELb1ELb0ELb0EEENS1_21CollectiveEpilogueFwdINS6_IJSA_SC_SB_EEES9_SE_SG_Li256ELb1ELb1ELb0ELb0EEENS1_36VarlenDynamicPersistentTileSchedulerILi128ELi64ELi256ELi128ELb0ELb1ELb1ELb1ELb0ELb1EEEEEEEEEvNT_6ParamsE)
        /*0d38*/ 	.short	0x0210
        /*0d3a*/ 	.short	0x0af0


	//----- nvinfo : EIATTR_SW_WAR
	.align		4
.L_453:
        /*0d3c*/ 	.byte	0x04, 0x36
        /*0d3e*/ 	.short	(.L_455 - .L_454)
.L_454:
        /*0d40*/ 	.word	0x00000008
.L_455:


//--------------------- .nv.info._ZN7cutlass13device_kernelIN5flash11enable_sm90INS1_16FlashAttnFwdSm90INS1_25CollectiveMainloopFwdSm90ILi2EN4cute5tupleIJNS5_1CILi1EEES8_S8_EEENS6_IJNS7_ILi128EEENS7_ILi64EEENS7_ILi256EEEEEELi256ENS_6half_tEfNS_4arch4Sm90ELb0ELb1ELb1ELb1ELb1ELb1ELb0ELb1ELb1ELb1ELb0ELb0EEENS1_21CollectiveEpilogueFwdINS6_IJSA_SC_SB_EEES9_SE_SG_Li256ELb1ELb1ELb0ELb0EEENS1_36VarlenDynamicPersistentTileSchedulerILi128ELi64ELi256ELi128ELb0ELb1ELb1ELb1ELb0ELb1EEEEEEEEEvNT_6ParamsE --------------------------
	.section	.nv.info._ZN7cutlass13device_kernelIN5flash11enable_sm90INS1_16FlashAttnFwdSm90INS1_25CollectiveMainloopFwdSm90ILi2EN4cute5tupleIJNS5_1CILi1EEES8_S8_EEENS6_IJNS7_ILi128EEENS7_ILi64EEENS7_ILi256EEEEEELi256ENS_6half_tEfNS_4arch4Sm90ELb0ELb1ELb1ELb1ELb1ELb1ELb0ELb1ELb1ELb1ELb0ELb0EEENS1_21CollectiveEpilogueFwdINS6_IJSA_SC_SB_EEES9_SE_SG_Li256ELb1ELb1ELb0ELb0EEENS1_36VarlenDynamicPersistentTileSchedulerILi128ELi64ELi256ELi128ELb0ELb1ELb1ELb1ELb0ELb1EEEEEEEEEvNT_6ParamsE,"",@"SHT_CUDA_INFO"
	.sectionflags	@""
	.align	4


	//----- nvinfo : EIATTR_CUDA_API_VERSION
	.align		4
        /*0000*/ 	.byte	0x04, 0x37
        /*0002*/ 	.short	(.L_457 - .L_456)
.L_456:
        /*0004*/ 	.word	0x00000082


	//----- nvinfo : EIATTR_KPARAM_INFO
	.align		4
.L_457:
        /*0008*/ 	.byte	0x04, 0x17
        /*000a*/ 	.short	(.L_459 - .L_458)
.L_458:
        /*000c*/ 	.word	0x00000000
        /*0010*/ 	.short	0x0000
        /*0012*/ 	.short	0x0070
        /*0014*/ 	.byte	0x00, 0xf0, 0x01, 0x2a


	//----- nvinfo : EIATTR_SPARSE_MMA_MASK
	.align		4
.L_459:
        /*0018*/ 	.byte	0x03, 0x50
        /*001a*/ 	.short	0x0000


	//----- nvinfo : EIATTR_MAXREG_COUNT
	.align		4
        /*001c*/ 	.byte	0x03, 0x1b
        /*001e*/ 	.short	0x00a8


	//----- nvinfo : EIATTR_NUM_BARRIERS
	.align		4
        /*0020*/ 	.byte	0x02, 0x4c
        /*0022*/ 	.byte	0x10
	.zero		1


	//----- nvinfo : EIATTR_EXTERNS
	.align		4
        /*0024*/ 	.byte	0x04, 0x0f
        /*0026*/ 	.short	(.L_461 - .L_460)


	//   ....[0]....
	.align		4
.L_460:
        /*0028*/ 	.word	index@(__assertfail)


	//----- nvinfo : EIATTR_ANNOTATIONS
	.align		4
.L_461:
        /*002c*/ 	.byte	0x04, 0x55
        /*002e*/ 	.short	(.L_463 - .L_462)


	//   ....[0]....
.L_462:
        /* <DEDUP_REMOVED lines=115> */
        /*0754*/ 	.byte	0x90, 0x98, 0x02, 0x00


	//----- nvinfo : EIATTR_MERCURY_ISA_VERSION
	.align		4
.L_463:
        /*0758*/ 	.byte	0x03, 0x5f
        /*075a*/ 	.short	0x0101


	//----- nvinfo : EIATTR_UNUSED_LOAD_BYTE_OFFSET
	.align		4
        /*075c*/ 	.byte	0x04, 0x44
        /*075e*/ 	.short	(.L_465 - .L_464)


	//   ....[0]....
.L_464:
        /*0760*/ 	.word	0x00000a30
        /*0764*/ 	.word	0x0000fff0


	//   ....[1]....
        /*0768*/ 	.word	0x0001f400
        /*076c*/ 	.word	0x0000fff0


	//----- nvinfo : EIATTR_INT_WARP_WIDE_INSTR_OFFSETS
	.align		4
.L_465:
        /*0770*/ 	.byte	0x04, 0x31
        /*0772*/ 	.short	(.L_467 - .L_466)


	//   ....[0]....
.L_466:
        /*0774*/ 	.word	0x00000120


	//   ....[1]....
        /*0778*/ 	.word	0x00000160


	//   ....[2]....
        /*077c*/ 	.word	0x00000220


	//   ....[3]....
        /*0780*/ 	.word	0x000254c0


	//   ....[4]....
        /*0784*/ 	.word	0x00025550


	//   ....[5]....
        /*0788*/ 	.word	0x000283e0


	//   ....[6]....
        /*078c*/ 	.word	0x00028470


	//----- nvinfo : EIATTR_COOP_GROUP_MASK_REGIDS
	.align		4
.L_467:
        /*0790*/ 	.byte	0x04, 0x29
        /*0792*/ 	.short	(.L_469 - .L_468)


	//   ....[0]....
.L_468:
        /*0794*/ 	.word	0xffffffff


	//   ....[1]....
        /*0798*/ 	.word	0xffffffff


	//   ....[2]....
        /*079c*/ 	.word	0xffffffff


	//   ....[3]....
        /*07a0*/ 	.word	0xffffffff


	//   ....[4]....
        /*07a4*/ 	.word	0xffffffff


	//   ....[5]....
        /*07a8*/ 	.word	0xffffffff


	//   ....[6]....
        /*07ac*/ 	.word	0xffffffff


	//   ....[7]....
        /*07b0*/ 	.word	0xffffffff


	//   ....[8]....
        /*07b4*/ 	.word	0xffffffff


	//   ....[9]....
        /*07b8*/ 	.word	0xffffffff


	//   ....[10]....
        /*07bc*/ 	.word	0xffffffff


	//   ....[11]....
        /*07c0*/ 	.word	0xffffffff


	//   ....[12]....
        /*07c4*/ 	.word	0xffffffff


	//   ....[13]....
        /*07c8*/ 	.word	0xffffffff


	//   ....[14]....
        /*07cc*/ 	.word	0xffffffff


	//   ....[15]....
        /*07d0*/ 	.word	0xffffffff


	//   ....[16]....
        /*07d4*/ 	.word	0xffffffff


	//   ....[17]....
        /*07d8*/ 	.word	0xffffffff


	//   ....[18]....
        /*07dc*/ 	.word	0xffffffff


	//   ....[19]....
        /*07e0*/ 	.word	0xffffffff


	//   ....[20]....
        /*07e4*/ 	.word	0xffffffff


	//   ....[21]....
        /*07e8*/ 	.word	0xffffffff


	//   ....[22]....
        /*07ec*/ 	.word	0xffffffff


	//   ....[23]....
        /*07f0*/ 	.word	0xffffffff


	//   ....[24]....
        /*07f4*/ 	.word	0xffffffff


	//   ....[25]....
        /*07f8*/ 	.word	0xffffffff


	//   ....[26]....
        /*07fc*/ 	.word	0xffffffff


	//   ....[27]....
        /*0800*/ 	.word	0xffffffff


	//   ....[28]....
        /*0804*/ 	.word	0xffffffff


	//   ....[29]....
        /*0808*/ 	.word	0xffffffff


	//   ....[30]....
        /*080c*/ 	.word	0xffffffff


	//   ....[31]....
        /*0810*/ 	.word	0xffffffff


	//   ....[32]....
        /*0814*/ 	.word	0xffffffff


	//   ....[33]....
        /*0818*/ 	.word	0xffffffff


	//   ....[34]....
        /*081c*/ 	.word	0xffffffff


	//   ....[35]....
        /*0820*/ 	.word	0xffffffff


	//   ....[36]....
        /*0824*/ 	.word	0xffffffff


	//   ....[37]....
        /*0828*/ 	.word	0xffffffff


	//   ....[38]....
        /*082c*/ 	.word	0xffffffff


	//   ....[39]....
        /*0830*/ 	.word	0xffffffff


	//   ....[40]....
        /*0834*/ 	.word	0xffffffff


	//   ....[41]....
        /*0838*/ 	.word	0xffffffff


	//   ....[42]....
        /*083c*/ 	.word	0xffffffff


	//   ....[43]....
        /*0840*/ 	.word	0xffffffff


	//   ....[44]....
        /*0844*/ 	.word	0xffffffff


	//   ....[45]....
        /*0848*/ 	.word	0xffffffff


	//   ....[46]....
        /*084c*/ 	.word	0xffffffff


	//   ....[47]....
        /*0850*/ 	.word	0xffffffff


	//   ....[48]....
        /*0854*/ 	.word	0xffffffff


	//   ....[49]....
        /*0858*/ 	.word	0xffffffff


	//   ....[50]....
        /*085c*/ 	.word	0xffffffff


	//   ....[51]....
        /*0860*/ 	.word	0xffffffff


	//   ....[52]....
        /*0864*/ 	.word	0xffffffff


	//   ....[53]....
        /*0868*/ 	.word	0xffffffff


	//   ....[54]....
        /*086c*/ 	.word	0xffffffff


	//   ....[55]....
        /*0870*/ 	.word	0xffffffff


	//   ....[56]....
        /*0874*/ 	.word	0xffffffff


	//   ....[57]....
        /*0878*/ 	.word	0xffffffff


	//   ....[58]....
        /*087c*/ 	.word	0xffffffff


	//   ....[59]....
        /*0880*/ 	.word	0xffffffff


	//   ....[60]....
        /*0884*/ 	.word	0xffffffff


	//   ....[61]....
        /*0888*/ 	.word	0xffffffff


	//   ....[62]....
        /*088c*/ 	.word	0xffffffff


	//   ....[63]....
        /*0890*/ 	.word	0xffffffff


	//   ....[64]....
        /*0894*/ 	.word	0xffffffff


	//   ....[65]....
        /*0898*/ 	.word	0xffffffff


	//   ....[66]....
        /*089c*/ 	.word	0xffffffff


	//   ....[67]....
        /*08a0*/ 	.word	0xffffffff


	//   ....[68]....
        /*08a4*/ 	.word	0xffffffff


	//   ....[69]....
        /*08a8*/ 	.word	0xffffffff


	//   ....[70]....
        /*08ac*/ 	.word	0xffffffff


	//   ....[71]....
        /*08b0*/ 	.word	0xffffffff


	//   ....[72]....
        /*08b4*/ 	.word	0xffffffff


	//   ....[73]....
        /*08b8*/ 	.word	0xffffffff


	//   ....[74]....
        /*08bc*/ 	.word	0xffffffff


	//   ....[75]....
        /*08c0*/ 	.word	0xffffffff


	//   ....[76]....
        /*08c4*/ 	.word	0xffffffff


	//   ....[77]....
        /*08c8*/ 	.word	0xffffffff


	//   ....[78]....
        /*08cc*/ 	.word	0xffffffff


	//   ....[79]....
        /*08d0*/ 	.word	0xffffffff


	//   ....[80]....
        /*08d4*/ 	.word	0xffffffff


	//   ....[81]....
        /*08d8*/ 	.word	0xffffffff


	//   ....[82]....
        /*08dc*/ 	.word	0xffffffff


	//   ....[83]....
        /*08e0*/ 	.word	0xffffffff


	//   ....[84]....
        /*08e4*/ 	.word	0xffffffff


	//   ....[85]....
        /*08e8*/ 	.word	0xffffffff


	//   ....[86]....
        /*08ec*/ 	.word	0xffffffff


	//   ....[87]....
        /*08f0*/ 	.word	0xffffffff


	//   ....[88]....
        /*08f4*/ 	.word	0xffffffff


	//   ....[89]....
        /*08f8*/ 	.word	0xffffffff


	//   ....[90]....
        /*08fc*/ 	.word	0xffffffff


	//   ....[91]....
        /*0900*/ 	.word	0xffffffff


	//   ....[92]....
        /*0904*/ 	.word	0xffffffff


	//   ....[93]....
        /*0908*/ 	.word	0xffffffff


	//   ....[94]....
        /*090c*/ 	.word	0xffffffff


	//   ....[95]....
        /*0910*/ 	.word	0xffffffff


	//   ....[96]....
        /*0914*/ 	.word	0xffffffff


	//   ....[97]....
        /*0918*/ 	.word	0xffffffff


	//   ....[98]....
        /*091c*/ 	.word	0xffffffff


	//   ....[99]....
        /*0920*/ 	.word	0xffffffff


	//   ....[100]....
        /*0924*/ 	.word	0xffffffff


	//   ....[101]....
        /*0928*/ 	.word	0xffffffff


	//   ....[102]....
        /*092c*/ 	.word	0xffffffff


	//   ....[103]....
        /*0930*/ 	.word	0xffffffff


	//   ....[104]....
        /*0934*/ 	.word	0xffffffff


	//   ....[105]....
        /*0938*/ 	.word	0xffffffff


	//   ....[106]....
        /*093c*/ 	.word	0xffffffff


	//   ....[107]....
        /*0940*/ 	.word	0xffffffff


	//   ....[108]....
        /*0944*/ 	.word	0xffffffff


	//   ....[109]....
        /*0948*/ 	.word	0xffffffff


	//   ....[110]....
        /*094c*/ 	.word	0xffffffff


	//   ....[111]....
        /*0950*/ 	.word	0xffffffff


	//   ....[112]....
        /*0954*/ 	.word	0xffffffff


	//   ....[113]....
        /*0958*/ 	.word	0xffffffff


	//   ....[114]....
        /*095c*/ 	.word	0xffffffff


	//   ....[115]....
        /*0960*/ 	.word	0xffffffff


	//   ....[116]....
        /*0964*/ 	.word	0xffffffff


	//   ....[117]....
        /*0968*/ 	.word	0xffffffff


	//   ....[118]....
        /*096c*/ 	.word	0xffffffff


	//   ....[119]....
        /*0970*/ 	.word	0xffffffff


	//   ....[120]....
        /*0974*/ 	.word	0xffffffff


	//   ....[121]....
        /*0978*/ 	.word	0xffffffff


	//   ....[122]....
        /*097c*/ 	.word	0xffffffff


	//   ....[123]....
        /*0980*/ 	.word	0xffffffff


	//   ....[124]....
        /*0984*/ 	.word	0xffffffff


	//   ....[125]....
        /*0988*/ 	.word	0xffffffff


	//   ....[126]....
        /*098c*/ 	.word	0xffffffff


	//   ....[127]....
        /*0990*/ 	.word	0xffffffff


	//   ....[128]....
        /*0994*/ 	.word	0xffffffff


	//   ....[129]....
        /*0998*/ 	.word	0xffffffff


	//   ....[130]....
        /*099c*/ 	.word	0xffffffff


	//   ....[131]....
        /*09a0*/ 	.word	0xffffffff


	//   ....[132]....
        /*09a4*/ 	.word	0xffffffff


	//   ....[133]....
        /*09a8*/ 	.word	0xffffffff


	//   ....[134]....
        /*09ac*/ 	.word	0xffffffff


	//   ....[135]....
        /*09b0*/ 	.word	0xffffffff


	//   ....[136]....
        /*09b4*/ 	.word	0xffffffff


	//   ....[137]....
        /*09b8*/ 	.word	0xffffffff


	//   ....[138]....
        /*09bc*/ 	.word	0xffffffff


	//   ....[139]....
        /*09c0*/ 	.word	0xffffffff


	//   ....[140]....
        /*09c4*/ 	.word	0xffffffff


	//   ....[141]....
        /*09c8*/ 	.word	0xffffffff


	//   ....[142]....
        /*09cc*/ 	.word	0xffffffff


	//   ....[143]....
        /*09d0*/ 	.word	0xffffffff


	//   ....[144]....
        /*09d4*/ 	.word	0xffffffff


	//   ....[145]....
        /*09d8*/ 	.word	0xffffffff


	//   ....[146]....
        /*09dc*/ 	.word	0xffffffff


	//   ....[147]....
        /*09e0*/ 	.word	0xffffffff


	//   ....[148]....
        /*09e4*/ 	.word	0xffffffff


	//   ....[149]....
        /*09e8*/ 	.word	0xffffffff


	//   ....[150]....
        /*09ec*/ 	.word	0xffffffff


	//   ....[151]....
        /*09f0*/ 	.word	0xffffffff


	//   ....[152]....
        /*09f4*/ 	.word	0xffffffff


	//   ....[153]....
        /*09f8*/ 	.word	0xffffffff


	//   ....[154]....
        /*09fc*/ 	.word	0xffffffff


	//   ....[155]....
        /*0a00*/ 	.word	0xffffffff


	//   ....[156]....
        /*0a04*/ 	.word	0xffffffff


	//   ....[157]....
        /*0a08*/ 	.word	0xffffffff


	//   ....[158]....
        /*0a0c*/ 	.word	0xffffffff


	//   ....[159]....
        /*0a10*/ 	.word	0xffffffff


	//   ....[160]....
        /*0a14*/ 	.word	0xffffffff


	//   ....[161]....
        /*0a18*/ 	.word	0xffffffff


	//   ....[162]....
        /*0a1c*/ 	.word	0xffffffff


	//   ....[163]....
        /*0a20*/ 	.word	0xffffffff


	//   ....[164]....
        /*0a24*/ 	.word	0xffffffff


	//   ....[165]....
        /*0a28*/ 	.word	0xffffffff


	//   ....[166]....
        /*0a2c*/ 	.word	0xffffffff


	//   ....[167]....
        /*0a30*/ 	.word	0xffffffff


	//   ....[168]....
        /*0a34*/ 	.word	0xffffffff


	//   ....[169]....
        /*0a38*/ 	.word	0xffffffff


	//   ....[170]....
        /*0a3c*/ 	.word	0xffffffff


	//   ....[171]....
        /*0a40*/ 	.word	0xffffffff


	//   ....[172]....
        /*0a44*/ 	.word	0xffffffff


	//   ....[173]....
        /*0a48*/ 	.word	0xffffffff


	//   ....[174]....
        /*0a4c*/ 	.word	0xffffffff


	//   ....[175]....
        /*0a50*/ 	.word	0xffffffff


	//   ....[176]....
        /*0a54*/ 	.word	0xffffffff


	//   ....[177]....
        /*0a58*/ 	.word	0xffffffff


	//   ....[178]....
        /*0a5c*/ 	.word	0xffffffff


	//   ....[179]....
        /*0a60*/ 	.word	0xffffffff


	//   ....[180]....
        /*0a64*/ 	.word	0xffffffff


	//   ....[181]....
        /*0a68*/ 	.word	0xffffffff


	//   ....[182]....
        /*0a6c*/ 	.word	0xffffffff


	//   ....[183]....
        /*0a70*/ 	.word	0xffffffff


	//   ....[184]....
        /*0a74*/ 	.word	0xffffffff


	//   ....[185]....
        /*0a78*/ 	.word	0x0500000f


	//   ....[186]....
        /*0a7c*/ 	.word	0x0500000f


	//   ....[187]....
        /*0a80*/ 	.word	0x0500000f


	//   ....[188]....
        /*0a84*/ 	.word	0x0500000f


	//   ....[189]....
        /*0a88*/ 	.word	0x0500000f


	//   ....[190]....
        /*0a8c*/ 	.word	0x0500000f


	//   ....[191]....
        /*0a90*/ 	.word	0x0500000f


	//   ....[192]....
        /*0a94*/ 	.word	0x0500000f


	//   ....[193]....
        /*0a98*/ 	.word	0x0500000f


	//   ....[194]....
        /*0a9c*/ 	.word	0x0500000f


	//   ....[195]....
        /*0aa0*/ 	.word	0x0500000f


	//   ....[196]....
        /*0aa4*/ 	.word	0x0500000f


	//   ....[197]....
        /*0aa8*/ 	.word	0x0500000f


	//   ....[198]....
        /*0aac*/ 	.word	0x0500000f


	//   ....[199]....
        /*0ab0*/ 	.word	0x0500000f


	//   ....[200]....
        /*0ab4*/ 	.word	0x0500000f


	//   ....[201]....
        /*0ab8*/ 	.word	0x0500000f


	//   ....[202]....
        /*0abc*/ 	.word	0x0500000f


	//   ....[203]....
        /*0ac0*/ 	.word	0x0500000f


	//   ....[204]....
        /*0ac4*/ 	.word	0x0500000f


	//   ....[205]....
        /*0ac8*/ 	.word	0x0500000f


	//   ....[206]....
        /*0acc*/ 	.word	0x0500000f


	//   ....[207]....
        /*0ad0*/ 	.word	0x0500000f


	//   ....[208]....
        /*0ad4*/ 	.word	0x0500000f


	//   ....[209]....
        /*0ad8*/ 	.word	0x0500000f


	//   ....[210]....
        /*0adc*/ 	.word	0x0500000f


	//   ....[211]....
        /*0ae0*/ 	.word	0x0500000f


	//   ....[212]....
        /*0ae4*/ 	.word	0x0500000f


	//   ....[213]....
        /*0ae8*/ 	.word	0x0500000f


	//   ....[214]....
        /*0aec*/ 	.word	0x0500000f


	//   ....[215]....
        /*0af0*/ 	.word	0x0500000f


	//   ....[216]....
        /*0af4*/ 	.word	0x0500000f


	//   ....[217]....
        /*0af8*/ 	.word	0x0500000f


	//   ....[218]....
        /*0afc*/ 	.word	0x0500000f


	//   ....[219]....
        /*0b00*/ 	.word	0x0500000f


	//   ....[220]....
        /*0b04*/ 	.word	0x0500000f


	//   ....[221]....
        /*0b08*/ 	.word	0x0500000f


	//   ....[222]....
        /*0b0c*/ 	.word	0x0500000f


	//   ....[223]....
        /*0b10*/ 	.word	0x0500000f


	//   ....[224]....
        /*0b14*/ 	.word	0x0500000f


	//   ....[225]....
        /*0b18*/ 	.word	0x0500000f


	//   ....[226]....
        /*0b1c*/ 	.word	0x0500000f


	//   ....[227]....
        /*0b20*/ 	.word	0x0500000f


	//   ....[228]....
        /*0b24*/ 	.word	0x0500000f


	//   ....[229]....
        /*0b28*/ 	.word	0x0500000f


	//   ....[230]....
        /*0b2c*/ 	.word	0x0500000f


	//   ....[231]....
        /*0b30*/ 	.word	0x0500000f


	//   ....[232]....
        /*0b34*/ 	.word	0x0500000f


	//   ....[233]....
        /*0b38*/ 	.word	0x0500000f


	//   ....[234]....
        /*0b3c*/ 	.word	0x0500000f


	//   ....[235]....
        /*0b40*/ 	.word	0x0500000f


	//   ....[236]....
        /*0b44*/ 	.word	0x0500000f


	//   ....[237]....
        /*0b48*/ 	.word	0x0500000f


	//   ....[238]....
        /*0b4c*/ 	.word	0x0500000f


	//   ....[239]....
        /*0b50*/ 	.word	0x0500000f


	//   ....[240]....
        /*0b54*/ 	.word	0x0500000f


	//   ....[241]....
        /*0b58*/ 	.word	0x0500000f


	//   ....[242]....
        /*0b5c*/ 	.word	0x0500000f


	//   ....[243]....
        /*0b60*/ 	.word	0x0500000f


	//   ....[244]....
        /*0b64*/ 	.word	0x0500000f


	//   ....[245]....
        /*0b68*/ 	.word	0x0500000f


	//   ....[246]....
        /*0b6c*/ 	.word	0x0500000f


	//   ....[247]....
        /*0b70*/ 	.word	0x0500000f


	//   ....[248]....
        /*0b74*/ 	.word	0x0500000f


	//   ....[249]....
        /*0b78*/ 	.word	0x0500000f


	//   ....[250]....
        /*0b7c*/ 	.word	0x0500000f


	//   ....[251]....
        /*0b80*/ 	.word	0x0500000f


	//   ....[252]....
        /*0b84*/ 	.word	0x0500000f


	//   ....[253]....
        /*0b88*/ 	.word	0x0500000f


	//   ....[254]....
        /*0b8c*/ 	.word	0x0500000f


	//   ....[255]....
        /*0b90*/ 	.word	0x0500000f


	//   ....[0]....
        /*0b94*/ 	.word	0x0500000f


	//   ....[1]....
        /*0b98*/ 	.word	0x0500000f


	//   ....[2]....
        /*0b9c*/ 	.word	0x0500000f


	//   ....[3]....
        /*0ba0*/ 	.word	0x0500000f


	//   ....[4]....
        /*0ba4*/ 	.word	0x0500000f


	//   ....[5]....
        /*0ba8*/ 	.word	0x0500000f


	//   ....[6]....
        /*0bac*/ 	.word	0x0500000f


	//   ....[7]....
        /*0bb0*/ 	.word	0x0500000f


	//   ....[8]....
        /*0bb4*/ 	.word	0x0500000f


	//   ....[9]....
        /*0bb8*/ 	.word	0x0500000f


	//   ....[10]....
        /*0bbc*/ 	.word	0x0500000f


	//   ....[11]....
        /*0bc0*/ 	.word	0x0500000f


	//   ....[12]....
        /*0bc4*/ 	.word	0x0500000f


	//   ....[13]....
        /*0bc8*/ 	.word	0x0500000f


	//   ....[14]....
        /*0bcc*/ 	.word	0x0500000f


	//   ....[15]....
        /*0bd0*/ 	.word	0x0500000f


	//   ....[16]....
        /*0bd4*/ 	.word	0x0500000f


	//   ....[17]....
        /*0bd8*/ 	.word	0x0500000f


	//   ....[18]....
        /*0bdc*/ 	.word	0x0500000f


	//   ....[19]....
        /*0be0*/ 	.word	0x0500000f


	//   ....[20]....
        /*0be4*/ 	.word	0x0500000f


	//   ....[21]....
        /*0be8*/ 	.word	0x0500000f


	//   ....[22]....
        /*0bec*/ 	.word	0x0500000f


	//   ....[23]....
        /*0bf0*/ 	.word	0x0500000f


	//   ....[24]....
        /*0bf4*/ 	.word	0x0500000f


	//   ....[25]....
        /*0bf8*/ 	.word	0x0500000f


	//   ....[26]....
        /*0bfc*/ 	.word	0x0500000f


	//   ....[27]....
        /*0c00*/ 	.word	0x0500000f


	//   ....[28]....
        /*0c04*/ 	.word	0x0500000f


	//   ....[29]....
        /*0c08*/ 	.word	0x0500000f


	//   ....[30]....
        /*0c0c*/ 	.word	0x0500000f


	//   ....[31]....
        /*0c10*/ 	.word	0x0500000f


	//   ....[32]....
        /*0c14*/ 	.word	0x0500000f


	//   ....[33]....
        /*0c18*/ 	.word	0x0500000f


	//   ....[34]....
        /*0c1c*/ 	.word	0x0500000f


	//   ....[35]....
        /*0c20*/ 	.word	0x0500000f


	//   ....[36]....
        /*0c24*/ 	.word	0x0500000f


	//   ....[37]....
        /*0c28*/ 	.word	0x0500000f


	//   ....[38]....
        /*0c2c*/ 	.word	0x0500000f


	//   ....[39]....
        /*0c30*/ 	.word	0x0500000f


	//   ....[40]....
        /*0c34*/ 	.word	0x0500000f


	//----- nvinfo : EIATTR_COOP_GROUP_INSTR_OFFSETS
	.align		4
.L_469:
        /*0c38*/ 	.byte	0x04, 0x28
        /*0c3a*/ 	.short	(.L_471 - .L_470)


	//   ....[0]....
.L_470:
        /*0c3c*/ 	.word	0x00000060


	//   ....[1]....
        /*0c40*/ 	.word	0x00000130


	//   ....[2]....
        /*0c44*/ 	.word	0x00000230


	//   ....[3]....
        /*0c48*/ 	.word	0x000003a0


	//   ....[4]....
        /*0c4c*/ 	.word	0x00000500


	//   ....[5]....
        /*0c50*/ 	.word	0x00000620


	//   ....[6]....
        /*0c54*/ 	.word	0x00000780


	//   ....[7]....
        /*0c58*/ 	.word	0x00003560


	//   ....[8]....
        /*0c5c*/ 	.word	0x00003570


	//   ....[9]....
        /*0c60*/ 	.word	0x000042b0


	//   ....[10]....
        /*0c64*/ 	.word	0x000042c0


	//   ....[11]....
        /*0c68*/ 	.word	0x00005870


	//   ....[12]....
        /*0c6c*/ 	.word	0x00005880


	//   ....[13]....
        /*0c70*/ 	.word	0x000067c0


	//   ....[14]....
        /*0c74*/ 	.word	0x000067d0


	//   ....[15]....
        /*0c78*/ 	.word	0x00007940


	//   ....[16]....
        /*0c7c*/ 	.word	0x00007950


	//   ....[17]....
        /*0c80*/ 	.word	0x00007b00


	//   ....[18]....
        /*0c84*/ 	.word	0x00007b10


	//   ....[19]....
        /*0c88*/ 	.word	0x00007f40


	//   ....[20]....
        /*0c8c*/ 	.word	0x00007f50


	//   ....[21]....
        /*0c90*/ 	.word	0x00008100


	//   ....[22]....
        /*0c94*/ 	.word	0x00008120


	//   ....[23]....
        /*0c98*/ 	.word	0x00008ce0


	//   ....[24]....
        /*0c9c*/ 	.word	0x000094b0


	//   ....[25]....
        /*0ca0*/ 	.word	0x000094c0


	//   ....[26]....
        /*0ca4*/ 	.word	0x000094d0


	//   ....[27]....
        /*0ca8*/ 	.word	0x000094e0


	//   ....[28]....
        /*0cac*/ 	.word	0x00009a10


	//   ....[29]....
        /*0cb0*/ 	.word	0x00009a20


	//   ....[30]....
        /*0cb4*/ 	.word	0x00009a30


	//   ....[31]....
        /*0cb8*/ 	.word	0x00009a40


	//   ....[32]....
        /*0cbc*/ 	.word	0x00009f50


	//   ....[33]....
        /*0cc0*/ 	.word	0x00009f60


	//   ....[34]....
        /*0cc4*/ 	.word	0x00009f70


	//   ....[35]....
        /*0cc8*/ 	.word	0x00009f80


	//   ....[36]....
        /*0ccc*/ 	.word	0x0000a4b0


	//   ....[37]....
        /*0cd0*/ 	.word	0x0000a4c0


	//   ....[38]....
        /*0cd4*/ 	.word	0x0000a4d0


	//   ....[39]....
        /*0cd8*/ 	.word	0x0000a4e0


	//   ....[40]....
        /*0cdc*/ 	.word	0x0000db60


	//   ....[41]....
        /*0ce0*/ 	.word	0x0000db70


	//   ....[42]....
        /*0ce4*/ 	.word	0x0000db80


	//   ....[43]....
        /*0ce8*/ 	.word	0x0000db90


	//   ....[44]....
        /*0cec*/ 	.word	0x0000e030


	//   ....[45]....
        /*0cf0*/ 	.word	0x0000e040


	//   ....[46]....
        /*0cf4*/ 	.word	0x0000e050


	//   ....[47]....
        /*0cf8*/ 	.word	0x0000e060


	//   ....[48]....
        /*0cfc*/ 	.word	0x0000e480


	//   ....[49]....
        /*0d00*/ 	.word	0x0000e490


	//   ....[50]....
        /*0d04*/ 	.word	0x0000e4a0


	//   ....[51]....
        /*0d08*/ 	.word	0x0000e4b0


	//   ....[52]....
        /*0d0c*/ 	.word	0x0000e8f0


	//   ....[53]....
        /*0d10*/ 	.word	0x0000e900


	//   ....[54]....
        /*0d14*/ 	.word	0x0000e910


	//   ....[55]....
        /*0d18*/ 	.word	0x0000e920


	//   ....[56]....
        /*0d1c*/ 	.word	0x000133e0


	//   ....[57]....
        /*0d20*/ 	.word	0x000138e0


	//   ....[58]....
        /*0d24*/ 	.word	0x00014120


	//   ....[59]....
        /*0d28*/ 	.word	0x00014160


	//   ....[60]....
        /*0d2c*/ 	.word	0x000144b0


	//   ....[61]....
        /*0d30*/ 	.word	0x00014580


	//   ....[62]....
        /*0d34*/ 	.word	0x00016a60


	//   ....[63]....
        /*0d38*/ 	.word	0x00016e50


	//   ....[64]....
        /*0d3c*/ 	.word	0x00017530


	//   ....[65]....
        /*0d40*/ 	.word	0x000176c0


	//   ....[66]....
        /*0d44*/ 	.word	0x00017b20


	//   ....[67]....
        /*0d48*/ 	.word	0x00017b80


	//   ....[68]....
        /*0d4c*/ 	.word	0x0001a0b0


	//   ....[69]....
        /*0d50*/ 	.word	0x0001a110


	//   ....[70]....
        /*0d54*/ 	.word	0x0001a2e0


	//   ....[71]....
        /*0d58*/ 	.word	0x0001a320


	//   ....[72]....
        /*0d5c*/ 	.word	0x0001c580


	//   ....[73]....
        /*0d60*/ 	.word	0x0001c9d0


	//   ....[74]....
        /*0d64*/ 	.word	0x0001d140


	//   ....[75]....
        /*0d68*/ 	.word	0x0001d240


	//   ....[76]....
        /*0d6c*/ 	.word	0x0001d6c0


	//   ....[77]....
        /*0d70*/ 	.word	0x0001d710


	//   ....[78]....
        /*0d74*/ 	.word	0x0001e8a0


	//   ....[79]....
        /*0d78*/ 	.word	0x0001e8c0


	//   ....[80]....
        /*0d7c*/ 	.word	0x0001e9a0


	//   ....[81]....
        /*0d80*/ 	.word	0x0001e9c0


	//   ....[82]....
        /*0d84*/ 	.word	0x00020460


	//   ....[83]....
        /*0d88*/ 	.word	0x000204a0


	//   ....[84]....
        /*0d8c*/ 	.word	0x00020570


	//   ....[85]....
        /*0d90*/ 	.word	0x000205a0


	//   ....[86]....
        /*0d94*/ 	.word	0x00020db0


	//   ....[87]....
        /*0d98*/ 	.word	0x00020de0


	//   ....[88]....
        /*0d9c*/ 	.word	0x00020f20


	//   ....[89]....
        /*0da0*/ 	.word	0x00020f40


	//   ....[90]....
        /*0da4*/ 	.word	0x00021080


	//   ....[91]....
        /*0da8*/ 	.word	0x000210a0


	//   ....[92]....
        /*0dac*/ 	.word	0x000211f0


	//   ....[93]....
        /*0db0*/ 	.word	0x00021210


	//   ....[94]....
        /*0db4*/ 	.word	0x00021b10


	//   ....[95]....
        /*0db8*/ 	.word	0x00021b20


	//   ....[96]....
        /*0dbc*/ 	.word	0x00021c60


	//   ....[97]....
        /*0dc0*/ 	.word	0x00021c80


	//   ....[98]....
        /*0dc4*/ 	.word	0x00021dc0


	//   ....[99]....
        /*0dc8*/ 	.word	0x00021de0


	//   ....[100]....
        /*0dcc*/ 	.word	0x00021f30


	//   ....[101]....
        /*0dd0*/ 	.word	0x00021f50


	//   ....[102]....
        /*0dd4*/ 	.word	0x00022120


	//   ....[103]....
        /*0dd8*/ 	.word	0x000222d0


	//   ....[104]....
        /*0ddc*/ 	.word	0x00022300


	//   ....[105]....
        /*0de0*/ 	.word	0x00022330


	//   ....[106]....
        /*0de4*/ 	.word	0x00022360


	//   ....[107]....
        /*0de8*/ 	.word	0x00022390


	//   ....[108]....
        /*0dec*/ 	.word	0x000223c0


	//   ....[109]....
        /*0df0*/ 	.word	0x00022530


	//   ....[110]....
        /*0df4*/ 	.word	0x00022560


	//   ....[111]....
        /*0df8*/ 	.word	0x00022590


	//   ....[112]....
        /*0dfc*/ 	.word	0x000225c0


	//   ....[113]....
        /*0e00*/ 	.word	0x000225f0


	//   ....[114]....
        /*0e04*/ 	.word	0x00022620


	//   ....[115]....
        /*0e08*/ 	.word	0x000226b0


	//   ....[116]....
        /*0e0c*/ 	.word	0x00022710


	//   ....[117]....
        /*0e10*/ 	.word	0x000227a0


	//   ....[118]....
        /*0e14*/ 	.word	0x00023840


	//   ....[119]....
        /*0e18*/ 	.word	0x00026130


	//   ....[120]....
        /*0e1c*/ 	.word	0x00026150


	//   ....[121]....
        /*0e20*/ 	.word	0x00026160


	//   ....[122]....
        /*0e24*/ 	.word	0x00026210


	//   ....[123]....
        /*0e28*/ 	.word	0x00026250


	//   ....[124]....
        /*0e2c*/ 	.word	0x000262b0


	//   ....[125]....
        /*0e30*/ 	.word	0x000262d0


	//   ....[126]....
        /*0e34*/ 	.word	0x00026300


	//   ....[127]....
        /*0e38*/ 	.word	0x00026ae0


	//   ....[128]....
        /*0e3c*/ 	.word	0x00026b10


	//   ....[129]....
        /*0e40*/ 	.word	0x00026b40


	//   ....[130]....
        /*0e44*/ 	.word	0x00026c00


	//   ....[131]....
        /*0e48*/ 	.word	0x00026c10


	//   ....[132]....
        /*0e4c*/ 	.word	0x00026cd0


	//   ....[133]....
        /*0e50*/ 	.word	0x00026ce0


	//   ....[134]....
        /*0e54*/ 	.word	0x00026da0


	//   ....[135]....
        /*0e58*/ 	.word	0x00026db0


	//   ....[136]....
        /*0e5c*/ 	.word	0x00026e70


	//   ....[137]....
        /*0e60*/ 	.word	0x00026e80


	//   ....[138]....
        /*0e64*/ 	.word	0x00026f40


	//   ....[139]....
        /*0e68*/ 	.word	0x00026f50


	//   ....[140]....
        /*0e6c*/ 	.word	0x00027000


	//   ....[141]....
        /*0e70*/ 	.word	0x00027010


	//   ....[142]....
        /*0e74*/ 	.word	0x00027020


	//   ....[143]....
        /*0e78*/ 	.word	0x00027880


	//   ....[144]....
        /*0e7c*/ 	.word	0x000278c0


	//   ....[145]....
        /*0e80*/ 	.word	0x000278e0


	//   ....[146]....
        /*0e84*/ 	.word	0x000279a0


	//   ....[147]....
        /*0e88*/ 	.word	0x000279d0


	//   ....[148]....
        /*0e8c*/ 	.word	0x00027a20


	//   ....[149]....
        /*0e90*/ 	.word	0x00027a50


	//   ....[150]....
        /*0e94*/ 	.word	0x00027ac0


	//   ....[151]....
        /*0e98*/ 	.word	0x00027db0


	//   ....[152]....
        /*0e9c*/ 	.word	0x00027dd0


	//   ....[153]....
        /*0ea0*/ 	.word	0x00027e90


	//   ....[154]....
        /*0ea4*/ 	.word	0x00027ea0


	//   ....[155]....
        /*0ea8*/ 	.word	0x00027f50


	//   ....[156]....
        /*0eac*/ 	.word	0x00027f60


	//   ....[157]....
        /*0eb0*/ 	.word	0x00027f70


	//   ....[158]....
        /*0eb4*/ 	.word	0x00028020


	//   ....[159]....
        /*0eb8*/ 	.word	0x000285d0


	//   ....[160]....
        /*0ebc*/ 	.word	0x00028610


	//   ....[161]....
        /*0ec0*/ 	.word	0x000286a0


	//   ....[162]....
        /*0ec4*/ 	.word	0x000286d0


	//   ....[163]....
        /*0ec8*/ 	.word	0x00028760


	//   ....[164]....
        /*0ecc*/ 	.word	0x00028790


	//   ....[165]....
        /*0ed0*/ 	.word	0x000287a0


	//   ....[166]....
        /*0ed4*/ 	.word	0x00028830


	//   ....[167]....
        /*0ed8*/ 	.word	0x00028c70


	//   ....[168]....
        /*0edc*/ 	.word	0x00028cc0


	//   ....[169]....
        /*0ee0*/ 	.word	0x00028cf0


	//   ....[170]....
        /*0ee4*/ 	.word	0x00028d20


	//   ....[171]....
        /*0ee8*/ 	.word	0x00028d30


	//   ....[172]....
        /*0eec*/ 	.word	0x00028d60


	//   ....[173]....
        /*0ef0*/ 	.word	0x00028d90


	//   ....[174]....
        /*0ef4*/ 	.word	0x00028dc0


	//   ....[175]....
        /*0ef8*/ 	.word	0x00028f40


	//   ....[176]....
        /*0efc*/ 	.word	0x00028f70


	//   ....[177]....
        /*0f00*/ 	.word	0x00028fa0


	//   ....[178]....
        /*0f04*/ 	.word	0x00028fd0


	//   ....[179]....
        /*0f08*/ 	.word	0x00029000


	//   ....[180]....
        /*0f0c*/ 	.word	0x00029030


	//   ....[181]....
        /*0f10*/ 	.word	0x000290f0


	//   ....[182]....
        /*0f14*/ 	.word	0x00029110


	//   ....[183]....
        /*0f18*/ 	.word	0x00029180


	//   ....[184]....
        /*0f1c*/ 	.word	0x00029820


	//   ....[185]....
        /*0f20*/ 	.word	0x00029b40


	//   ....[186]....
        /*0f24*/ 	.word	0x00029bd0


	//   ....[187]....
        /*0f28*/ 	.word	0x00029c70


	//   ....[188]....
        /*0f2c*/ 	.word	0x00029d00


	//   ....[189]....
        /*0f30*/ 	.word	0x00029df0


	//   ....[190]....
        /*0f34*/ 	.word	0x00029e80


	//   ....[191]....
        /*0f38*/ 	.word	0x00029f20


	//   ....[192]....
        /*0f3c*/ 	.word	0x00029fb0


	//   ....[193]....
        /*0f40*/ 	.word	0x0002a0a0


	//   ....[194]....
        /*0f44*/ 	.word	0x0002a130


	//   ....[195]....
        /*0f48*/ 	.word	0x0002a1d0


	//   ....[196]....
        /*0f4c*/ 	.word	0x0002a260


	//   ....[197]....
        /*0f50*/ 	.word	0x0002a350


	//   ....[198]....
        /*0f54*/ 	.word	0x0002a3e0


	//   ....[199]....
        /*0f58*/ 	.word	0x0002a430


	//   ....[200]....
        /*0f5c*/ 	.word	0x0002a480


	//   ....[201]....
        /*0f60*/ 	.word	0x0002a510


	//   ....[202]....
        /*0f64*/ 	.word	0x0002a5a0


	//   ....[203]....
        /*0f68*/ 	.word	0x0002a5f0


	//   ....[204]....
        /*0f6c*/ 	.word	0x0002a640


	//   ....[205]....
        /*0f70*/ 	.word	0x0002a6d0


	//   ....[206]....
        /*0f74*/ 	.word	0x0002a760


	//   ....[207]....
        /*0f78*/ 	.word	0x0002a7b0


	//   ....[208]....
        /*0f7c*/ 	.word	0x0002a800


	//   ....[209]....
        /*0f80*/ 	.word	0x0002a890


	//   ....[210]....
        /*0f84*/ 	.word	0x0002a920


	//   ....[211]....
        /*0f88*/ 	.word	0x0002a970


	//   ....[212]....
        /*0f8c*/ 	.word	0x0002a9c0


	//   ....[213]....
        /*0f90*/ 	.word	0x0002aab0


	//   ....[214]....
        /*0f94*/ 	.word	0x0002ab40


	//   ....[215]....
        /*0f98*/ 	.word	0x0002ab90


	//   ....[216]....
        /*0f9c*/ 	.word	0x0002abe0


	//   ....[217]....
        /*0fa0*/ 	.word	0x0002ac70


	//   ....[218]....
        /*0fa4*/ 	.word	0x0002ad00


	//   ....[219]....
        /*0fa8*/ 	.word	0x0002ad50


	//   ....[220]....
        /*0fac*/ 	.word	0x0002ada0


	//   ....[221]....
        /*0fb0*/ 	.word	0x0002ae30


	//   ....[222]....
        /*0fb4*/ 	.word	0x0002aec0


	//   ....[223]....
        /*0fb8*/ 	.word	0x0002af10


	//   ....[224]....
        /*0fbc*/ 	.word	0x0002af60


	//   ....[225]....
        /*0fc0*/ 	.word	0x0002aff0


	//   ....[226]....
        /*0fc4*/ 	.word	0x0002b080


	//   ....[227]....
        /*0fc8*/ 	.word	0x0002b0d0


	//   ....[228]....
        /*0fcc*/ 	.word	0x0002b120


	//   ....[229]....
        /*0fd0*/ 	.word	0x0002b4c0


	//   ....[230]....
        /*0fd4*/ 	.word	0x0002b7a0


	//   ....[231]....
        /*0fd8*/ 	.word	0x0002b890


	//   ....[232]....
        /*0fdc*/ 	.word	0x0002b930


	//   ....[233]....
        /*0fe0*/ 	.word	0x0002b990


	//   ....[234]....
        /*0fe4*/ 	.word	0x0002ba70


	//   ....[235]....
        /*0fe8*/ 	.word	0x0002bb40


	//   ....[236]....
        /*0fec*/ 	.word	0x0002bc40


	//   ....[237]....
        /*0ff0*/ 	.word	0x0002bcb0


	//   ....[238]....
        /*0ff4*/ 	.word	0x0002bd90


	//   ....[239]....
        /*0ff8*/ 	.word	0x0002be50


	//   ....[240]....
        /*0ffc*/ 	.word	0x0002beb0


	//   ....[241]....
        /*1000*/ 	.word	0x0002bf10


	//   ....[242]....
        /*1004*/ 	.word	0x0002c030


	//   ....[243]....
        /*1008*/ 	.word	0x0002c090


	//   ....[244]....
        /*100c*/ 	.word	0x0002c1c0


	//   ....[245]....
        /*1010*/ 	.word	0x0002c220


	//   ....[246]....
        /*1014*/ 	.word	0x0002c350


	//   ....[247]....
        /*1018*/ 	.word	0x0002c3b0


	//   ....[248]....
        /*101c*/ 	.word	0x0002c4e0


	//   ....[249]....
        /*1020*/ 	.word	0x0002c540


	//   ....[250]....
        /*1024*/ 	.word	0x0002c670


	//   ....[251]....
        /*1028*/ 	.word	0x0002c6d0


	//   ....[252]....
        /*102c*/ 	.word	0x0002c800


	//   ....[253]....
        /*1030*/ 	.word	0x0002c860


	//   ....[254]....
        /*1034*/ 	.word	0x0002c970


	//   ....[255]....
        /*1038*/ 	.word	0x0002caa0


	//   ....[0]....
        /*103c*/ 	.word	0x0002cb60


	//   ....[1]....
        /*1040*/ 	.word	0x0002cc40


	//   ....[2]....
        /*1044*/ 	.word	0x0002cd20


	//   ....[3]....
        /*1048*/ 	.word	0x0002cd80


	//   ....[4]....
        /*104c*/ 	.word	0x0002ce60


	//   ....[5]....
        /*1050*/ 	.word	0x0002cec0


	//   ....[6]....
        /*1054*/ 	.word	0x0002cfd0


	//   ....[7]....
        /*1058*/ 	.word	0x0002d0c0


	//   ....[8]....
        /*105c*/ 	.word	0x0002d160


	//   ....[9]....
        /*1060*/ 	.word	0x0002d1c0


	//   ....[10]....
        /*1064*/ 	.word	0x0002d2e0


	//   ....[11]....
        /*1068*/ 	.word	0x0002d340


	//   ....[12]....
        /*106c*/ 	.word	0x0002d460


	//   ....[13]....
        /*1070*/ 	.word	0x0002d4c0


	//   ....[14]....
        /*1074*/ 	.word	0x0002d590


	//   ....[15]....
        /*1078*/ 	.word	0x0002d700


	//   ....[16]....
        /*107c*/ 	.word	0x0002d7d0


	//   ....[17]....
        /*1080*/ 	.word	0x0002d920


	//   ....[18]....
        /*1084*/ 	.word	0x0002d9d0


	//   ....[19]....
        /*1088*/ 	.word	0x0002da30


	//   ....[20]....
        /*108c*/ 	.word	0x0002daf0


	//   ....[21]....
        /*1090*/ 	.word	0x0002dbd0


	//   ....[22]....
        /*1094*/ 	.word	0x0002dc90


	//   ....[23]....
        /*1098*/ 	.word	0x0002dda0


	//   ....[24]....
        /*109c*/ 	.word	0x0002de40


	//   ....[25]....
        /*10a0*/ 	.word	0x0002df60


	//   ....[26]....
        /*10a4*/ 	.word	0x0002dfd0


	//   ....[27]....
        /*10a8*/ 	.word	0x0002e040


	//   ....[28]....
        /*10ac*/ 	.word	0x0002e0b0


	//   ....[29]....
        /*10b0*/ 	.word	0x0002e120


	//   ....[30]....
        /*10b4*/ 	.word	0x0002e1a0


	//   ....[31]....
        /*10b8*/ 	.word	0x0002e230


	//   ....[32]....
        /*10bc*/ 	.word	0x0002e2c0


	//   ....[33]....
        /*10c0*/ 	.word	0x0002e330


	//   ....[34]....
        /*10c4*/ 	.word	0x0002e3a0


	//   ....[35]....
        /*10c8*/ 	.word	0x0002e410


	//   ....[36]....
        /*10cc*/ 	.word	0x0002e490


	//   ....[37]....
        /*10d0*/ 	.word	0x0002e500


	//   ....[38]....
        /*10d4*/ 	.word	0x0002e5a0


	//   ....[39]....
        /*10d8*/ 	.word	0x0002e630


	//   ....[40]....
        /*10dc*/ 	.word	0x0002e750


	//----- nvinfo : EIATTR_REG_RECONFIG
	.align		4
.L_471:
        /*10e0*/ 	.byte	0x01, 0x54
	.zero		2


	//----- nvinfo : EIATTR_SYSCALL_OFFSETS
	.align		4
        /*10e4*/ 	.byte	0x04, 0x46
        /*10e6*/ 	.short	(.L_473 - .L_472)


	//   ....[0]....
.L_472:
        /*10e8*/ 	.word	0x00001f10


	//   ....[1]....
        /*10ec*/ 	.word	0x00002060


	//   ....[2]....
        /*10f0*/ 	.word	0x00008e80


	//   ....[3]....
        /*10f4*/ 	.word	0x000091a0


	//   ....[4]....
        /*10f8*/ 	.word	0x000256b0


	//   ....[5]....
        /*10fc*/ 	.word	0x00025800


	//   ....[6]....
        /*1100*/ 	.word	0x000258f0


	//   ....[7]....
        /*1104*/ 	.word	0x00026720


	//----- nvinfo : EIATTR_MBARRIER_INSTR_OFFSETS
	.align		4
.L_473:
        /*1108*/ 	.byte	0x04, 0x39
        /*110a*/ 	.short	(.L_475 - .L_474)


	//   ....[0]....
.L_474:
        /*110c*/ 	.word	0x00000250
        /*1110*/ 	.word	0x000000ff
        /*1114*/ 	.word	0x00030800
        /*1118*/ 	.short	0x0100
        /*111a*/ 	.byte	0x08
	.zero		1


	//   ....[1]....
        /*111c*/ 	.word	0x00000260
        /*1120*/ 	.word	0x000000ff
        /*1124*/ 	.word	0x00030820
        /*1128*/ 	.short	0x0100
        /*112a*/ 	.byte	0x08
	.zero		1


	//   ....[2]....
        /*112c*/ 	.word	0x00000350
        /*1130*/ 	.word	0x000000ff
        /*1134*/ 	.word	0x00030830
        /*1138*/ 	.short	0x0100
        /*113a*/ 	.byte	0x08
	.zero		1


	//   ....[3]....
        /*113c*/ 	.word	0x00000360
        /*1140*/ 	.word	0x000000ff
        /*1144*/ 	.word	0x00030840
        /*1148*/ 	.short	0x0100
        /*114a*/ 	.byte	0x08
	.zero		1


	//   ....[4]....
        /*114c*/ 	.word	0x00000370
        /*1150*/ 	.word	0x000000ff
        /*1154*/ 	.word	0x00030838
        /*1158*/ 	.short	0x0100
        /*115a*/ 	.byte	0x08
	.zero		1


	//   ....[5]....
        /*115c*/ 	.word	0x00000380
        /*1160*/ 	.word	0x000000ff
        /*1164*/ 	.word	0x00030848
        /*1168*/ 	.short	0x0100
        /*116a*/ 	.byte	0x08
	.zero		1


	//   ....[6]....
        /*116c*/ 	.word	0x000004b0
        /*1170*/ 	.word	0x000000ff
        /*1174*/ 	.word	0x00030850
        /*1178*/ 	.short	0x0100
        /*117a*/ 	.byte	0x08
	.zero		1


	//   ....[7]....
        /*117c*/ 	.word	0x000004c0
        /*1180*/ 	.word	0x000000ff
        /*1184*/ 	.word	0x00030860
        /*1188*/ 	.short	0x0100
        /*118a*/ 	.byte	0x08
	.zero		1


	//   ....[8]....
        /*118c*/ 	.word	0x000004d0
        /*1190*/ 	.word	0x000000ff
        /*1194*/ 	.word	0x00030858
        /*1198*/ 	.short	0x0100
        /*119a*/ 	.byte	0x08
	.zero		1


	//   ....[9]....
        /*119c*/ 	.word	0x000004e0
        /*11a0*/ 	.word	0x000000ff
        /*11a4*/ 	.word	0x00030868
        /*11a8*/ 	.short	0x0100
        /*11aa*/ 	.byte	0x08
	.zero		1


	//   ....[10]....
        /*11ac*/ 	.word	0x000005d0
        /*11b0*/ 	.word	0x000000ff
        /*11b4*/ 	.word	0x00030870
        /*11b8*/ 	.short	0x0100
        /*11ba*/ 	.byte	0x06
	.zero		1


	//   ....[11]....
        /*11bc*/ 	.word	0x000005e0
        /*11c0*/ 	.word	0x000000ff
        /*11c4*/ 	.word	0x00030880
        /*11c8*/ 	.short	0x0100
        /*11ca*/ 	.byte	0x06
	.zero		1


	//   ....[12]....
        /*11cc*/ 	.word	0x000005f0
        /*11d0*/ 	.word	0x000000ff
        /*11d4*/ 	.word	0x00030878
        /*11d8*/ 	.short	0x0100
        /*11da*/ 	.byte	0x06
	.zero		1


	//   ....[13]....
        /*11dc*/ 	.word	0x00000600
        /*11e0*/ 	.word	0x000000ff
        /*11e4*/ 	.word	0x00030888
        /*11e8*/ 	.short	0x0100
        /*11ea*/ 	.byte	0x06
	.zero		1


	//   ....[14]....
        /*11ec*/ 	.word	0x00000730
        /*11f0*/ 	.word	0x000000ff
        /*11f4*/ 	.word	0x00030890
        /*11f8*/ 	.short	0x0100
        /*11fa*/ 	.byte	0x08
	.zero		1


	//   ....[15]....
        /*11fc*/ 	.word	0x00000740
        /*1200*/ 	.word	0x000000ff
        /*1204*/ 	.word	0x000308a0
        /*1208*/ 	.short	0x0100
        /*120a*/ 	.byte	0x08
	.zero		1


	//   ....[16]....
        /*120c*/ 	.word	0x00000750
        /*1210*/ 	.word	0x000000ff
        /*1214*/ 	.word	0x00030898
        /*1218*/ 	.short	0x0100
        /*121a*/ 	.byte	0x08
	.zero		1


	//   ....[17]....
        /*121c*/ 	.word	0x00000760
        /*1220*/ 	.word	0x000000ff
        /*1224*/ 	.word	0x000308a8
        /*1228*/ 	.short	0x0100
        /*122a*/ 	.byte	0x08
	.zero		1


	//   ....[18]....
        /*122c*/ 	.word	0x00000890
        /*1230*/ 	.word	0x000000ff
        /*1234*/ 	.word	0x000308b0
        /*1238*/ 	.short	0x0100
        /*123a*/ 	.byte	0x08
	.zero		1


	//   ....[19]....
        /*123c*/ 	.word	0x000008a0
        /*1240*/ 	.word	0x000000ff
        /*1244*/ 	.word	0x000308c0
        /*1248*/ 	.short	0x0100
        /*124a*/ 	.byte	0x08
	.zero		1


	//   ....[20]....
        /*124c*/ 	.word	0x000008b0
        /*1250*/ 	.word	0x000000ff
        /*1254*/ 	.word	0x000308b8
        /*1258*/ 	.short	0x0100
        /*125a*/ 	.byte	0x08
	.zero		1


	//   ....[21]....
        /*125c*/ 	.word	0x000008c0
        /*1260*/ 	.word	0x000000ff
        /*1264*/ 	.word	0x000308c8
        /*1268*/ 	.short	0x0100
        /*126a*/ 	.byte	0x08
	.zero		1


	//   ....[22]....
        /*126c*/ 	.word	0x00003510
        /*1270*/ 	.word	0x0000005a
        /*1274*/ 	.word	0x00030890
        /*1278*/ 	.short	0x010a
        /*127a*/ 	.byte	0x3f
	.zero		1


	//   ....[23]....
        /*127c*/ 	.word	0x00005810
        /*1280*/ 	.word	0x0000005a
        /*1284*/ 	.word	0x00030890
        /*1288*/ 	.short	0x010a
        /*128a*/ 	.byte	0x3f
	.zero		1


	//   ....[24]....
        /*128c*/ 	.word	0x00007770
        /*1290*/ 	.word	0x0000005a
        /*1294*/ 	.word	0x00030890
        /*1298*/ 	.short	0x010a
        /*129a*/ 	.byte	0x3f
	.zero		1


	//   ....[25]....
        /*129c*/ 	.word	0x00007d80
        /*12a0*/ 	.word	0x0000000b
        /*12a4*/ 	.word	0x00000000
        /*12a8*/ 	.short	0x0101
        /*12aa*/ 	.byte	0x3f
	.zero		1


	//   ....[26]....
        /*12ac*/ 	.word	0x00007dc0
        /*12b0*/ 	.word	0x0000005a
        /*12b4*/ 	.word	0x000308b0
        /*12b8*/ 	.short	0x010a
        /*12ba*/ 	.byte	0x3f
	.zero		1


	//   ....[27]....
        /*12bc*/ 	.word	0x00008380
        /*12c0*/ 	.word	0x0000005a
        /*12c4*/ 	.word	0x00000000
        /*12c8*/ 	.short	0x0101
        /*12ca*/ 	.byte	0x3f
	.zero		1


	//   ....[28]....
        /*12cc*/ 	.word	0x00008f20
        /*12d0*/ 	.word	0x00000012
        /*12d4*/ 	.word	0x00030800
        /*12d8*/ 	.short	0x010a
        /*12da*/ 	.byte	0x3f
	.zero		1


	//   ....[29]....
        /*12dc*/ 	.word	0x00008f70
        /*12e0*/ 	.word	0x00000012
        /*12e4*/ 	.word	0x00030800
        /*12e8*/ 	.short	0x010a
        /*12ea*/ 	.byte	0x3f
	.zero		1


	//   ....[30]....
        /*12ec*/ 	.word	0x0000a8c0
        /*12f0*/ 	.word	0x00000012
        /*12f4*/ 	.word	0x00030800
        /*12f8*/ 	.short	0x010a
        /*12fa*/ 	.byte	0x3f
	.zero		1


	//   ....[31]....
        /*12fc*/ 	.word	0x0000ec00
        /*1300*/ 	.word	0x00000012
        /*1304*/ 	.word	0x00030800
        /*1308*/ 	.short	0x010a
        /*130a*/ 	.byte	0x3f
	.zero		1


	//   ....[32]....
        /*130c*/ 	.word	0x000122d0
        /*1310*/ 	.word	0x0000003a
        /*1314*/ 	.word	0x00030830
        /*1318*/ 	.short	0x010a
        /*131a*/ 	.byte	0x3f
	.zero		1


	//   ....[33]....
        /*131c*/ 	.word	0x00012380
        /*1320*/ 	.word	0x0000003a
        /*1324*/ 	.word	0x00030830
        /*1328*/ 	.short	0x010a
        /*132a*/ 	.byte	0x3f
	.zero		1


	//   ....[34]....
        /*132c*/ 	.word	0x00013440
        /*1330*/ 	.word	0x0000001b
        /*1334*/ 	.word	0x00000000
        /*1338*/ 	.short	0x0101
        /*133a*/ 	.byte	0x3f
	.zero		1


	//   ....[35]....
        /*133c*/ 	.word	0x000151b0
        /*1340*/ 	.word	0x00000002
        /*1344*/ 	.word	0x00030830
        /*1348*/ 	.short	0x010a
        /*134a*/ 	.byte	0x3f
	.zero		1


	//   ....[36]....
        /*134c*/ 	.word	0x00015240
        /*1350*/ 	.word	0x00000002
        /*1354*/ 	.word	0x00030830
        /*1358*/ 	.short	0x010a
        /*135a*/ 	.byte	0x3f
	.zero		1


	//   ....[37]....
        /*135c*/ 	.word	0x00016420
        /*1360*/ 	.word	0x000000cb
        /*1364*/ 	.word	0x00030850
        /*1368*/ 	.short	0x010a
        /*136a*/ 	.byte	0x3f
	.zero		1


	//   ....[38]....
        /*136c*/ 	.word	0x00016470
        /*1370*/ 	.word	0x000000cb
        /*1374*/ 	.word	0x00030850
        /*1378*/ 	.short	0x010a
        /*137a*/ 	.byte	0x3f
	.zero		1


	//   ....[39]....
        /*137c*/ 	.word	0x00016a00
        /*1380*/ 	.word	0x00000002
        /*1384*/ 	.word	0x00000000
        /*1388*/ 	.short	0x0101
        /*138a*/ 	.byte	0x3f
	.zero		1


	//   ....[40]....
        /*138c*/ 	.word	0x00018180
        /*1390*/ 	.word	0x000000cb
        /*1394*/ 	.word	0x00000000
        /*1398*/ 	.short	0x0101
        /*139a*/ 	.byte	0x3f
	.zero		1


	//   ....[41]....
        /*139c*/ 	.word	0x00018700
        /*13a0*/ 	.word	0x000000de
        /*13a4*/ 	.word	0x00030830
        /*13a8*/ 	.short	0x010a
        /*13aa*/ 	.byte	0x3f
	.zero		1


	//   ....[42]....
        /*13ac*/ 	.word	0x00018790
        /*13b0*/ 	.word	0x000000de
        /*13b4*/ 	.word	0x00030830
        /*13b8*/ 	.short	0x010a
        /*13ba*/ 	.byte	0x3f
	.zero		1


	//   ....[43]....
        /*13bc*/ 	.word	0x00019980
        /*13c0*/ 	.word	0x0000000d
        /*13c4*/ 	.word	0x00030850
        /*13c8*/ 	.short	0x010a
        /*13ca*/ 	.byte	0x3f
	.zero		1


	//   ....[44]....
        /*13cc*/ 	.word	0x000199d0
        /*13d0*/ 	.word	0x0000000d
        /*13d4*/ 	.word	0x00030850
        /*13d8*/ 	.short	0x010a
        /*13da*/ 	.byte	0x3f
	.zero		1


	//   ....[45]....
        /*13dc*/ 	.word	0x0001a310
        /*13e0*/ 	.word	0x000000de
        /*13e4*/ 	.word	0x00000000
        /*13e8*/ 	.short	0x0101
        /*13ea*/ 	.byte	0x3f
	.zero		1


	//   ....[46]....
        /*13ec*/ 	.word	0x0001aa80
        /*13f0*/ 	.word	0x0000000d
        /*13f4*/ 	.word	0x00000000
        /*13f8*/ 	.short	0x0101
        /*13fa*/ 	.byte	0x3f
	.zero		1


	//   ....[47]....
        /*13fc*/ 	.word	0x0001ad00
        /*1400*/ 	.word	0x00000004
        /*1404*/ 	.word	0x00030830
        /*1408*/ 	.short	0x010a
        /*140a*/ 	.byte	0x3f
	.zero		1


	//   ....[48]....
        /*140c*/ 	.word	0x0001ad90
        /*1410*/ 	.word	0x00000004
        /*1414*/ 	.word	0x00030830
        /*1418*/ 	.short	0x010a
        /*141a*/ 	.byte	0x3f
	.zero		1


	//   ....[49]....
        /*141c*/ 	.word	0x0001bf90
        /*1420*/ 	.word	0x000000de
        /*1424*/ 	.word	0x00030850
        /*1428*/ 	.short	0x010a
        /*142a*/ 	.byte	0x3f
	.zero		1


	//   ....[50]....
        /*142c*/ 	.word	0x0001bfe0
        /*1430*/ 	.word	0x000000de
        /*1434*/ 	.word	0x00030850
        /*1438*/ 	.short	0x010a
        /*143a*/ 	.byte	0x3f
	.zero		1


	//   ....[51]....
        /*143c*/ 	.word	0x0001c4f0
        /*1440*/ 	.word	0x00000004
        /*1444*/ 	.word	0x00000000
        /*1448*/ 	.short	0x0101
        /*144a*/ 	.byte	0x3f
	.zero		1


	//   ....[52]....
        /*144c*/ 	.word	0x0001dd00
        /*1450*/ 	.word	0x000000de
        /*1454*/ 	.word	0x00000000
        /*1458*/ 	.short	0x0101
        /*145a*/ 	.byte	0x3f
	.zero		1


	//   ....[53]....
        /*145c*/ 	.word	0x0001e690
        /*1460*/ 	.word	0x0000000c
        /*1464*/ 	.word	0x00030850
        /*1468*/ 	.short	0x010a
        /*146a*/ 	.byte	0x3f
	.zero		1


	//   ....[54]....
        /*146c*/ 	.word	0x0001e730
        /*1470*/ 	.word	0x0000000c
        /*1474*/ 	.word	0x00030850
        /*1478*/ 	.short	0x010a
        /*147a*/ 	.byte	0x3f
	.zero		1


	//   ....[55]....
        /*147c*/ 	.word	0x0001f350
        /*1480*/ 	.word	0x00000004
        /*1484*/ 	.word	0x00000000
        /*1488*/ 	.short	0x0101
        /*148a*/ 	.byte	0x3f
	.zero		1


	//   ....[56]....
        /*148c*/ 	.word	0x00020dc0
        /*1490*/ 	.word	0x00000000
        /*1494*/ 	.word	0x00000000
        /*1498*/ 	.short	0x0101
        /*149a*/ 	.byte	0x3f
	.zero		1


	//   ....[57]....
        /*149c*/ 	.word	0x00023920
        /*14a0*/ 	.word	0x00000017
        /*14a4*/ 	.word	0x00030820
        /*14a8*/ 	.short	0x010a
        /*14aa*/ 	.byte	0x3f
	.zero		1


	//   ....[58]....
        /*14ac*/ 	.word	0x000239b0
        /*14b0*/ 	.word	0x0000000d
        /*14b4*/ 	.word	0x000308a0
        /*14b8*/ 	.short	0x010a
        /*14ba*/ 	.byte	0x3f
	.zero		1


	//   ....[59]....
        /*14bc*/ 	.word	0x00023f10
        /*14c0*/ 	.word	0x0000000d
        /*14c4*/ 	.word	0x000308c0
        /*14c8*/ 	.short	0x010a
        /*14ca*/ 	.byte	0x3f
	.zero		1


	//   ....[60]....
        /*14cc*/ 	.word	0x00024520
        /*14d0*/ 	.word	0x00000006
        /*14d4*/ 	.word	0x000308a0
        /*14d8*/ 	.short	0x010a
        /*14da*/ 	.byte	0x3f
	.zero		1


	//   ....[61]....
        /*14dc*/ 	.word	0x00024a60
        /*14e0*/ 	.word	0x00000006
        /*14e4*/ 	.word	0x000308c0
        /*14e8*/ 	.short	0x010a
        /*14ea*/ 	.byte	0x3f
	.zero		1


	//   ....[62]....
        /*14ec*/ 	.word	0x00025ef0
        /*14f0*/ 	.word	0x00000004
        /*14f4*/ 	.word	0x00030840
        /*14f8*/ 	.short	0x010a
        /*14fa*/ 	.byte	0x3f
	.zero		1


	//   ....[63]....
        /*14fc*/ 	.word	0x00026410
        /*1500*/ 	.word	0x00000004
        /*1504*/ 	.word	0x00030830
        /*1508*/ 	.short	0x0107
        /*150a*/ 	.byte	0x3f
	.zero		1


	//   ....[64]....
        /*150c*/ 	.word	0x000264d0
        /*1510*/ 	.word	0x00000004
        /*1514*/ 	.word	0x00030830
        /*1518*/ 	.short	0x0101
        /*151a*/ 	.byte	0x3f
	.zero		1


	//   ....[65]....
        /*151c*/ 	.word	0x000271a0
        /*1520*/ 	.word	0x00000017
        /*1524*/ 	.word	0x00030800
        /*1528*/ 	.short	0x0107
        /*152a*/ 	.byte	0x3f
	.zero		1


	//   ....[66]....
        /*152c*/ 	.word	0x000272c0
        /*1530*/ 	.word	0x00000017
        /*1534*/ 	.word	0x00030800
        /*1538*/ 	.short	0x0101
        /*153a*/ 	.byte	0x3f
	.zero		1


	//   ....[67]....
        /*153c*/ 	.word	0x000272e0
        /*1540*/ 	.word	0x00000017
        /*1544*/ 	.word	0x00030820
        /*1548*/ 	.short	0x010a
        /*154a*/ 	.byte	0x3f
	.zero		1


	//   ....[68]....
        /*154c*/ 	.word	0x000276d0
        /*1550*/ 	.word	0x00000007
        /*1554*/ 	.word	0x00030840
        /*1558*/ 	.short	0x010a
        /*155a*/ 	.byte	0x3f
	.zero		1


	//   ....[69]....
        /*155c*/ 	.word	0x00027bd0
        /*1560*/ 	.word	0x00000007
        /*1564*/ 	.word	0x00030830
        /*1568*/ 	.short	0x0107
        /*156a*/ 	.byte	0x3f
	.zero		1


	//   ....[70]....
        /*156c*/ 	.word	0x00027c90
        /*1570*/ 	.word	0x00000007
        /*1574*/ 	.word	0x00030830
        /*1578*/ 	.short	0x0101
        /*157a*/ 	.byte	0x3f
	.zero		1


	//   ....[71]....
        /*157c*/ 	.word	0x00027cf0
        /*1580*/ 	.word	0x00000007
        /*1584*/ 	.word	0x00030860
        /*1588*/ 	.short	0x010a
        /*158a*/ 	.byte	0x3f
	.zero		1


	//   ....[72]....
        /*158c*/ 	.word	0x000281a0
        /*1590*/ 	.word	0x00000007
        /*1594*/ 	.word	0x00030850
        /*1598*/ 	.short	0x0107
        /*159a*/ 	.byte	0x3f
	.zero		1


	//   ....[73]....
        /*159c*/ 	.word	0x00028300
        /*15a0*/ 	.word	0x00000007
        /*15a4*/ 	.word	0x00030850
        /*15a8*/ 	.short	0x0101
        /*15aa*/ 	.byte	0x3f
	.zero		1


	//   ....[74]....
        /*15ac*/ 	.word	0x00028520
        /*15b0*/ 	.word	0x00000004
        /*15b4*/ 	.word	0x00030860
        /*15b8*/ 	.short	0x010a
        /*15ba*/ 	.byte	0x3f
	.zero		1


	//   ....[75]....
        /*15bc*/ 	.word	0x000289b0
        /*15c0*/ 	.word	0x00000004
        /*15c4*/ 	.word	0x00030850
        /*15c8*/ 	.short	0x0107
        /*15ca*/ 	.byte	0x3f
	.zero		1


	//   ....[76]....
        /*15cc*/ 	.word	0x00028a70
        /*15d0*/ 	.word	0x00000004
        /*15d4*/ 	.word	0x00030850
        /*15d8*/ 	.short	0x0101
        /*15da*/ 	.byte	0x3f
	.zero		1


	//   ....[77]....
        /*15dc*/ 	.word	0x000297a0
        /*15e0*/ 	.word	0x00000005
        /*15e4*/ 	.word	0x00030820
        /*15e8*/ 	.short	0x010a
        /*15ea*/ 	.byte	0x3f
	.zero		1


	//   ....[78]....
        /*15ec*/ 	.word	0x00029910
        /*15f0*/ 	.word	0x00000003
        /*15f4*/ 	.word	0x00030840
        /*15f8*/ 	.short	0x010a
        /*15fa*/ 	.byte	0x3f
	.zero		1


	//   ....[79]....
        /*15fc*/ 	.word	0x000299b0
        /*1600*/ 	.word	0x00000019
        /*1604*/ 	.word	0x00030840
        /*1608*/ 	.short	0x010a
        /*160a*/ 	.byte	0x3f
	.zero		1


	//   ....[80]....
        /*160c*/ 	.word	0x000299f0
        /*1610*/ 	.word	0x00000003
        /*1614*/ 	.word	0x00030860
        /*1618*/ 	.short	0x010a
        /*161a*/ 	.byte	0x3f
	.zero		1


	//   ....[81]....
        /*161c*/ 	.word	0x00029a30
        /*1620*/ 	.word	0x00000019
        /*1624*/ 	.word	0x00030860
        /*1628*/ 	.short	0x010a
        /*162a*/ 	.byte	0x3f
	.zero		1


	//   ....[82]....
        /*162c*/ 	.word	0x00029a90
        /*1630*/ 	.word	0x0000005a
        /*1634*/ 	.word	0x00030890
        /*1638*/ 	.short	0x010a
        /*163a*/ 	.byte	0x3f
	.zero		1


	//   ....[83]....
        /*163c*/ 	.word	0x00029d40
        /*1640*/ 	.word	0x0000005a
        /*1644*/ 	.word	0x00030890
        /*1648*/ 	.short	0x010a
        /*164a*/ 	.byte	0x3f
	.zero		1


	//   ....[84]....
        /*164c*/ 	.word	0x00029ff0
        /*1650*/ 	.word	0x0000005a
        /*1654*/ 	.word	0x00030890
        /*1658*/ 	.short	0x010a
        /*165a*/ 	.byte	0x3f
	.zero		1


	//   ....[85]....
        /*165c*/ 	.word	0x0002a2a0
        /*1660*/ 	.word	0x0000005a
        /*1664*/ 	.word	0x000308b0
        /*1668*/ 	.short	0x010a
        /*166a*/ 	.byte	0x3f
	.zero		1


	//   ....[86]....
        /*166c*/ 	.word	0x0002aa00
        /*1670*/ 	.word	0x00000012
        /*1674*/ 	.word	0x00030800
        /*1678*/ 	.short	0x010a
        /*167a*/ 	.byte	0x3f
	.zero		1


	//   ....[87]....
        /*167c*/ 	.word	0x0002b160
        /*1680*/ 	.word	0x00000012
        /*1684*/ 	.word	0x00030800
        /*1688*/ 	.short	0x010a
        /*168a*/ 	.byte	0x3f
	.zero		1


	//   ....[88]....
        /*168c*/ 	.word	0x0002b1b0
        /*1690*/ 	.word	0x0000003a
        /*1694*/ 	.word	0x00030830
        /*1698*/ 	.short	0x010a
        /*169a*/ 	.byte	0x3f
	.zero		1


	//   ....[89]....
        /*169c*/ 	.word	0x0002b200
        /*16a0*/ 	.word	0x00000002
        /*16a4*/ 	.word	0x00030830
        /*16a8*/ 	.short	0x010a
        /*16aa*/ 	.byte	0x3f
	.zero		1


	//   ....[90]....
        /*16ac*/ 	.word	0x0002b250
        /*16b0*/ 	.word	0x000000cb
        /*16b4*/ 	.word	0x00030850
        /*16b8*/ 	.short	0x010a
        /*16ba*/ 	.byte	0x3f
	.zero		1


	//   ....[91]....
        /*16bc*/ 	.word	0x0002b2a0
        /*16c0*/ 	.word	0x000000de
        /*16c4*/ 	.word	0x00030830
        /*16c8*/ 	.short	0x010a
        /*16ca*/ 	.byte	0x3f
	.zero		1


	//   ....[92]....
        /*16cc*/ 	.word	0x0002b2f0
        /*16d0*/ 	.word	0x0000000d
        /*16d4*/ 	.word	0x00030850
        /*16d8*/ 	.short	0x010a
        /*16da*/ 	.byte	0x3f
	.zero		1


	//   ....[93]....
        /*16dc*/ 	.word	0x0002b340
        /*16e0*/ 	.word	0x00000004
        /*16e4*/ 	.word	0x00030830
        /*16e8*/ 	.short	0x010a
        /*16ea*/ 	.byte	0x3f
	.zero		1


	//   ....[94]....
        /*16ec*/ 	.word	0x0002b390
        /*16f0*/ 	.word	0x000000de
        /*16f4*/ 	.word	0x00030850
        /*16f8*/ 	.short	0x010a
        /*16fa*/ 	.byte	0x3f
	.zero		1


	//   ....[95]....
        /*16fc*/ 	.word	0x0002b3e0
        /*1700*/ 	.word	0x0000000c
        /*1704*/ 	.word	0x00030850
        /*1708*/ 	.short	0x010a
        /*170a*/ 	.byte	0x3f
	.zero		1


	//   ....[96]....
        /*170c*/ 	.word	0x0002b580
        /*1710*/ 	.word	0x00000017
        /*1714*/ 	.word	0x00030820
        /*1718*/ 	.short	0x010a
        /*171a*/ 	.byte	0x3f
	.zero		1


	//   ....[97]....
        /*171c*/ 	.word	0x0002b5d0
        /*1720*/ 	.word	0x0000000d
        /*1724*/ 	.word	0x000308a0
        /*1728*/ 	.short	0x010a
        /*172a*/ 	.byte	0x3f
	.zero		1


	//   ....[98]....
        /*172c*/ 	.word	0x0002b620
        /*1730*/ 	.word	0x0000000d
        /*1734*/ 	.word	0x000308c0
        /*1738*/ 	.short	0x010a
        /*173a*/ 	.byte	0x3f
	.zero		1


	//   ....[99]....
        /*173c*/ 	.word	0x0002b670
        /*1740*/ 	.word	0x00000006
        /*1744*/ 	.word	0x000308a0
        /*1748*/ 	.short	0x010a
        /*174a*/ 	.byte	0x3f
	.zero		1


	//   ....[100]....
        /*174c*/ 	.word	0x0002b6c0
        /*1750*/ 	.word	0x00000006
        /*1754*/ 	.word	0x000308c0
        /*1758*/ 	.short	0x010a
        /*175a*/ 	.byte	0x3f
	.zero		1


	//   ....[101]....
        /*175c*/ 	.word	0x0002b7e0
        /*1760*/ 	.word	0x00000004
        /*1764*/ 	.word	0x00030840
        /*1768*/ 	.short	0x010a
        /*176a*/ 	.byte	0x3f
	.zero		1


	//   ....[102]....
        /*176c*/ 	.word	0x0002c9a0
        /*1770*/ 	.word	0x00000017
        /*1774*/ 	.word	0x00030820
        /*1778*/ 	.short	0x010a
        /*177a*/ 	.byte	0x3f
	.zero		1


	//   ....[103]....
        /*177c*/ 	.word	0x0002c9f0
        /*1780*/ 	.word	0x00000007
        /*1784*/ 	.word	0x00030840
        /*1788*/ 	.short	0x010a
        /*178a*/ 	.byte	0x3f
	.zero		1


	//   ....[104]....
        /*178c*/ 	.word	0x0002d010
        /*1790*/ 	.word	0x00000007
        /*1794*/ 	.word	0x00030860
        /*1798*/ 	.short	0x010a
        /*179a*/ 	.byte	0x3f
	.zero		1


	//   ....[105]....
        /*179c*/ 	.word	0x0002d650
        /*17a0*/ 	.word	0x00000004
        /*17a4*/ 	.word	0x00030860
        /*17a8*/ 	.short	0x010a
        /*17aa*/ 	.byte	0x3f
	.zero		1


	//   ....[106]....
        /*17ac*/ 	.word	0x0002e670
        /*17b0*/ 	.word	0x00000005
        /*17b4*/ 	.word	0x00030820
        /*17b8*/ 	.short	0x010a
        /*17ba*/ 	.byte	0x3f
	.zero		1


	//   ....[107]....
        /*17bc*/ 	.word	0x0002e810
        /*17c0*/ 	.word	0x00000003
        /*17c4*/ 	.word	0x00030840
        /*17c8*/ 	.short	0x010a
        /*17ca*/ 	.byte	0x3f
	.zero		1


	//   ....[108]....
        /*17cc*/ 	.word	0x0002e860
        /*17d0*/ 	.word	0x00000019
        /*17d4*/ 	.word	0x00030840
        /*17d8*/ 	.short	0x010a
        /*17da*/ 	.byte	0x3f
	.zero		1


	//   ....[109]....
        /*17dc*/ 	.word	0x0002e8b0
        /*17e0*/ 	.word	0x00000003
        /*17e4*/ 	.word	0x00030860
        /*17e8*/ 	.short	0x010a
        /*17ea*/ 	.byte	0x3f
	.zero		1


	//----- nvinfo : EIATTR_NUM_MBARRIERS
	.align		4
.L_475:
        /*17ec*/ 	.byte	0x03, 0x38
        /*17ee*/ 	.short	0x0016


	//----- nvinfo : EIATTR_EXIT_INSTR_OFFSETS
	.align		4
        /*17f0*/ 	.byte	0x04, 0x1c
        /*17f2*/ 	.short	(.L_477 - .L_476)


	//   ....[0]....
.L_476:
        /*17f4*/ 	.word	0x00029a80


	//----- nvinfo : EIATTR_MAX_THREADS
	.align		4
.L_477:
        /*17f8*/ 	.byte	0x04, 0x05
        /*17fa*/ 	.short	(.L_479 - .L_478)
.L_478:
        /*17fc*/ 	.word	0x00000180
        /*1800*/ 	.word	0x00000001
        /*1804*/ 	.word	0x00000001


	//----- nvinfo : EIATTR_CRS_STACK_SIZE
	.align		4
.L_479:
        /*1808*/ 	.byte	0x04, 0x1e
        /*180a*/ 	.short	(.L_481 - .L_480)
.L_480:
        /*180c*/ 	.word	0x00000000


	//----- nvinfo : EIATTR_CBANK_PARAM_SIZE
	.align		4
.L_481:
        /*1810*/ 	.byte	0x03, 0x19
        /*1812*/ 	.short	0x0af0


	//----- nvinfo : EIATTR_PARAM_CBANK
	.align		4
        /*1814*/ 	.byte	0x04, 0x0a
        /*1816*/ 	.short	(.L_483 - .L_482)
	.align		4
.L_482:
        /*1818*/ 	.word	index@(.nv.constant0._ZN7cutlass13device_kernelIN5flash11enable_sm90INS1_16FlashAttnFwdSm90INS1_25CollectiveMainloopFwdSm90ILi2EN4cute5tupleIJNS5_1CILi1EEES8_S8_EEENS6_IJNS7_ILi128EEENS7_ILi64EEENS7_ILi256EEEEEELi256ENS_6half_tEfNS_4arch4Sm90ELb0ELb1ELb1ELb1ELb1ELb1ELb0ELb1ELb1ELb1ELb0ELb0EEENS1_21CollectiveEpilogueFwdINS6_IJSA_SC_SB_EEES9_SE_SG_Li256ELb1ELb1ELb0ELb0EEENS1_36VarlenDynamicPersistentTileSchedulerILi128ELi64ELi256ELi128ELb0ELb1ELb1ELb1ELb0ELb1EEEEEEEEEvNT_6ParamsE)
        /*181c*/ 	.short	0x0210
        /*181e*/ 	.short	0x0af0


	//----- nvinfo : EIATTR_SW_WAR
	.align		4
.L_483:
        /*1820*/ 	.byte	0x04, 0x36
        /*1822*/ 	.short	(.L_485 - .L_484)
.L_484:
        /*1824*/ 	.word	0x00000008
.L_485:


//--------------------- .nv.info._ZN7cutlass13device_kernelIN5flash11enable_sm90INS1_16FlashAttnFwdSm90INS1_25CollectiveMainloopFwdSm90ILi2EN4cute5tupleIJNS5_1CILi1EEES8_S8_EEENS6_IJNS7_ILi128EEENS7_ILi80EEENS7_ILi256EEEEEELi256ENS_6half_tEfNS_4arch4Sm90ELb1ELb0ELb1ELb0ELb1ELb0ELb0ELb1ELb1ELb1ELb0ELb0EEENS1_21CollectiveEpilogueFwdINS6_IJSA_SC_SB_EEES9_SE_SG_Li256ELb0ELb1ELb0ELb0EEENS1_30DynamicPersistentTileSchedulerILi256ELi128ELb0ELb1ELb1EEEEEEEEEvNT_6ParamsE --------------------------
	.section	.nv.info._ZN7cutlass13device_kernelIN5flash11enable_sm90INS1_16FlashAttnFwdSm90INS1_25CollectiveMainloopFwdSm90ILi2EN4cute5tupleIJNS5_1CILi1EEES8_S8_EEENS6_IJNS7_ILi128EEENS7_ILi80EEENS7_ILi256EEEEEELi256ENS_6half_tEfNS_4arch4Sm90ELb1ELb0ELb1ELb0ELb1ELb0ELb0ELb1ELb1ELb1ELb0ELb0EEENS1_21CollectiveEpilogueFwdINS6_IJSA_SC_SB_EEES9_SE_SG_Li256ELb0ELb1ELb0ELb0EEENS1_30DynamicPersistentTileSchedulerILi256ELi128ELb0ELb1ELb1EEEEEEEEEvNT_6ParamsE,"",@"SHT_CUDA_INFO"
	.sectionflags	@""
	.align	4


	//----- nvinfo : EIATTR_CUDA_API_VERSION
	.align		4
        /*0000*/ 	.byte	0x04, 0x37
        /*0002*/ 	.short	(.L_487 - .L_486)
.L_486:
        /*0004*/ 	.word	0x00000082


	//----- nvinfo : EIATTR_KPARAM_INFO
	.align		4
.L_487:
        /*0008*/ 	.byte	0x04, 0x17
        /*000a*/ 	.short	(.L_489 - .L_488)
.L_488:
        /*000c*/ 	.word	0x00000000
        /*0010*/ 	.short	0x0000
        /*0012*/ 	.short	0x0070
        /*0014*/ 	.byte	0x00, 0xf0, 0x01, 0x2a


	//----- nvinfo : EIATTR_SPARSE_MMA_MASK
	.align		4
.L_489:
        /*0018*/ 	.byte	0x03, 0x50
        /*001a*/ 	.short	0x0000


	//----- nvinfo : EIATTR_MAXREG_COUNT
	.align		4
        /*001c*/ 	.byte	0x03, 0x1b
        /*001e*/ 	.short	0x00a8


	//----- nvinfo : EIATTR_NUM_BARRIERS
	.align		4
        /*0020*/ 	.byte	0x02, 0x4c
        /*0022*/ 	.byte	0x09
	.zero		1


	//----- nvinfo : EIATTR_EXTERNS
	.align		4
        /*0024*/ 	.byte	0x04, 0x0f
        /*0026*/ 	.short	(.L_491 - .L_490)


	//   ....[0]....
	.align		4
.L_490:
        /*0028*/ 	.word	index@(__assertfail)


	//----- nvinfo : EIATTR_ANNOTATIONS
	.align		4
.L_491:
        /*002c*/ 	.byte	0x04, 0x55
        /*002e*/ 	.short	(.L_493 - .L_492)


	//   ....[0]....
.L_492:
        /*0030*/ 	.word	0x00000001
        /*0034*/ 	.byte	0xa0, 0x08, 0x00, 0x00, 0x01, 0x00, 0x00, 0x00, 0x60, 0x09, 0x00, 0x00, 0x01, 0x00, 0x00, 0x00
        /*0044*/ 	.byte	0xc0, 0x0c, 0x00, 0x00, 0x01, 0x00, 0x00, 0x00, 0x70, 0x18, 0x00, 0x00, 0x01, 0x00, 0x00, 0x00
        /*0054*/ 	.byte	0x40, 0x20, 0x01, 0x00, 0x01, 0x00, 0x00, 0x00, 0xe0, 0x20, 0x01, 0x00, 0x01, 0x00, 0x00, 0x00
        /*0064*/ 	.byte	0x60, 0x21, 0x01, 0x00, 0x01, 0x00, 0x00, 0x00, 0x20, 0x46, 0x01, 0x00, 0x01, 0x00, 0x00, 0x00
        /*0074*/ 	.byte	0x40, 0x46, 0x01, 0x00, 0x01, 0x00, 0x00, 0x00, 0x30, 0x60, 0x01, 0x00, 0x01, 0x00, 0x00, 0x00
        /*0084*/ 	.byte	0xd0, 0x61, 0x01, 0x00


	//----- nvinfo : EIATTR_MERCURY_ISA_VERSION
	.align		4
.L_493:
        /*0088*/ 	.byte	0x03, 0x5f
        /*008a*/ 	.short	0x0101


	//----- nvinfo : EIATTR_INT_WARP_WIDE_INSTR_OFFSETS
	.align		4
        /*008c*/ 	.byte	0x04, 0x31
        /*008e*/ 	.short	(.L_495 - .L_494)


	//   ....[0]....
.L_494:
        /*0090*/ 	.word	0x000000c0


	//   ....[1]....
        /*0094*/ 	.word	0x000000d0


	//   ....[2]....
        /*0098*/ 	.word	0x00000170


	//   ....[3]....
        /*009c*/ 	.word	0x00012a70


	//   ....[4]....
        /*00a0*/ 	.word	0x00012b00


	//   ....[5]....
        /*00a4*/ 	.word	0x00015770


	//   ....[6]....
        /*00a8*/ 	.word	0x00015800


	//----- nvinfo : EIATTR_COOP_GROUP_MASK_REGIDS
	.align		4
.L_495:
        /*00ac*/ 	.byte	0x04, 0x29
        /*00ae*/ 	.short	(.L_497 - .L_496)


	//   ....[0]....
.L_496:
        /*00b0*/ 	.word	0xffffffff


	//   ....[1]....
        /*00b4*/ 	.word	0xffffffff


	//   ....[2]....
        /*00b8*/ 	.word	0xffffffff


	//   ....[3]....
        /*00bc*/ 	.word	0xffffffff


	//   ....[4]....
        /*00c0*/ 	.word	0xffffffff


	//   ....[5]....
        /*00c4*/ 	.word	0xffffffff


	//   ....[6]....
        /*00c8*/ 	.word	0xffffffff


	//   ....[7]....
        /*00cc*/ 	.word	0xffffffff


	//   ....[8]....
        /*00d0*/ 	.word	0xffffffff


	//   ....[9]....
        /*00d4*/ 	.word	0xffffffff


	//   ....[10]....
        /*00d8*/ 	.word	0xffffffff


	//   ....[11]....
        /*00dc*/ 	.word	0xffffffff


	//   ....[12]....
        /*00e0*/ 	.word	0xffffffff


	//   ....[13]....
        /*00e4*/ 	.word	0xffffffff


	//   ....[14]....
        /*00e8*/ 	.word	0xffffffff


	//   ....[15]....
        /*00ec*/ 	.word	0xffffffff


	//   ....[16]....
        /*00f0*/ 	.word	0xffffffff


	//   ....[17]....
        /*00f4*/ 	.word	0xffffffff


	//   ....[18]....
        /*00f8*/ 	.word	0xffffffff


	//   ....[19]....
        /*00fc*/ 	.word	0xffffffff


	//   ....[20]....
        /*0100*/ 	.word	0xffffffff


	//   ....[21]....
        /*0104*/ 	.word	0xffffffff


	//   ....[22]....
        /*0108*/ 	.word	0xffffffff


	//   ....[23]....
        /*010c*/ 	.word	0xffffffff


	//   ....[24]....
        /*0110*/ 	.word	0xffffffff


	//   ....[25]....
        /*0114*/ 	.word	0xffffffff


	//   ....[26]....
        /*0118*/ 	.word	0xffffffff


	//   ....[27]....
        /*011c*/ 	.word	0xffffffff


	//   ....[28]....
        /*0120*/ 	.word	0xffffffff


	//   ....[29]....
        /*0124*/ 	.word	0xffffffff


	//   ....[30]....
        /*0128*/ 	.word	0xffffffff


	//   ....[31]....
        /*012c*/ 	.word	0xffffffff


	//   ....[32]....
        /*0130*/ 	.word	0xffffffff


	//   ....[33]....
        /*0134*/ 	.word	0xffffffff


	//   ....[34]....
        /*0138*/ 	.word	0xffffffff


	//   ....[35]....
        /*013c*/ 	.word	0xffffffff


	//   ....[36]....
        /*0140*/ 	.word	0xffffffff


	//   ....[37]....
        /*0144*/ 	.word	0xffffffff


	//   ....[38]....
        /*0148*/ 	.word	0xffffffff


	//   ....[39]....
        /*014c*/ 	.word	0xffffffff


	//   ....[40]....
        /*0150*/ 	.word	0xffffffff


	//   ....[41]....
        /*0154*/ 	.word	0xffffffff


	//   ....[42]....
        /*0158*/ 	.word	0xffffffff


	//   ....[43]....
        /*015c*/ 	.word	0xffffffff


	//   ....[44]....
        /*0160*/ 	.word	0xffffffff


	//   ....[45]....
        /*0164*/ 	.word	0xffffffff


	//   ....[46]....
        /*0168*/ 	.word	0xffffffff


	//   ....[47]....
        /*016c*/ 	.word	0xffffffff


	//   ....[48]....
        /*0170*/ 	.word	0xffffffff


	//   ....[49]....
        /*0174*/ 	.word	0xffffffff


	//   ....[50]....
        /*0178*/ 	.word	0xffffffff


	//   ....[51]....
        /*017c*/ 	.word	0xffffffff


	//   ....[52]....
        /*0180*/ 	.word	0xffffffff


	//   ....[53]....
        /*0184*/ 	.word	0xffffffff


	//   ....[54]....
        /*0188*/ 	.word	0xffffffff


	//   ....[55]....
        /*018c*/ 	.word	0xffffffff


	//   ....[56]....
        /*0190*/ 	.word	0xffffffff


	//   ....[57]....
        /*0194*/ 	.word	0xffffffff


	//   ....[58]....
        /*0198*/ 	.word	0xffffffff


	//   ....[59]....
        /*019c*/ 	.word	0xffffffff


	//   ....[60]....
        /*01a0*/ 	.word	0xffffffff


	//   ....[61]....
        /*01a4*/ 	.word	0xffffffff


	//   ....[62]....
        /*01a8*/ 	.word	0xffffffff


	//   ....[63]....
        /*01ac*/ 	.word	0xffffffff


	//   ....[64]....
        /*01b0*/ 	.word	0xffffffff


	//   ....[65]....
        /*01b4*/ 	.word	0xffffffff


	//   ....[66]....
        /*01b8*/ 	.word	0xffffffff


	//   ....[67]....
        /*01bc*/ 	.word	0xffffffff


	//   ....[68]....
        /*01c0*/ 	.word	0xffffffff


	//   ....[69]....
        /*01c4*/ 	.word	0xffffffff


	//   ....[70]....
        /*01c8*/ 	.word	0xffffffff


	//   ....[71]....
        /*01cc*/ 	.word	0xffffffff


	//   ....[72]....
        /*01d0*/ 	.word	0xffffffff


	//   ....[73]....
        /*01d4*/ 	.word	0xffffffff


	//   ....[74]....
        /*01d8*/ 	.word	0xffffffff


	//   ....[75]....
        /*01dc*/ 	.word	0xffffffff


	//   ....[76]....
        /*01e0*/ 	.word	0xffffffff


	//   ....[77]....
        /*01e4*/ 	.word	0xffffffff


	//   ....[78]....
        /*01e8*/ 	.word	0xffffffff


	//   ....[79]....
        /*01ec*/ 	.word	0xffffffff


	//   ....[80]....
        /*01f0*/ 	.word	0xffffffff


	//   ....[81]....
        /*01f4*/ 	.word	0xffffffff


	//   ....[82]....
        /*01f8*/ 	.word	0xffffffff


	//   ....[83]....
        /*01fc*/ 	.word	0xffffffff


	//   ....[84]....
        /*0200*/ 	.word	0xffffffff


	//   ....[85]....
        /*0204*/ 	.word	0xffffffff


	//   ....[86]....
        /*0208*/ 	.word	0xffffffff


	//   ....[87]....
        /*020c*/ 	.word	0xffffffff


	//   ....[88]....
        /*0210*/ 	.word	0xffffffff


	//   ....[89]....
        /*0214*/ 	.word	0xffffffff


	//   ....[90]....
        /*0218*/ 	.word	0xffffffff


	//   ....[91]....
        /*021c*/ 	.word	0xffffffff


	//   ....[92]....
        /*0220*/ 	.word	0xffffffff


	//   ....[93]....
        /*0224*/ 	.word	0xffffffff


	//   ....[94]....
        /*0228*/ 	.word	0xffffffff


	//   ....[95]....
        /*022c*/ 	.word	0xffffffff


	//   ....[96]....
        /*0230*/ 	.word	0xffffffff


	//   ....[97]....
        /*0234*/ 	.word	0xffffffff


	//   ....[98]....
        /*0238*/ 	.word	0xffffffff


	//   ....[99]....
        /*023c*/ 	.word	0xffffffff


	//   ....[100]....
        /*0240*/ 	.word	0xffffffff


	//   ....[101]....
        /*0244*/ 	.word	0xffffffff


	//   ....[102]....
        /*0248*/ 	.word	0xffffffff


	//   ....[103]....
        /*024c*/ 	.word	0xffffffff


	//   ....[104]....
        /*0250*/ 	.word	0xffffffff


	//   ....[105]....
        /*0254*/ 	.word	0xffffffff


	//   ....[106]....
        /*0258*/ 	.word	0x0500000f


	//   ....[107]....
        /*025c*/ 	.word	0x0500000f


	//   ....[108]....
        /*0260*/ 	.word	0x0500000f


	//   ....[109]....
        /*0264*/ 	.word	0x0500000f


	//   ....[110]....
        /*0268*/ 	.word	0x0500000f


	//   ....[111]....
        /*026c*/ 	.word	0x0500000f


	//   ....[112]....
        /*0270*/ 	.word	0x0500000f


	//   ....[113]....
        /*0274*/ 	.word	0x0500000f


	//   ....[114]....
        /*0278*/ 	.word	0x0500000f


	//   ....[115]....
        /*027c*/ 	.word	0x0500000f


	//   ....[116]....
        /*0280*/ 	.word	0x0500000f


	//   ....[117]....
        /*0284*/ 	.word	0x0500000f


	//   ....[118]....
        /*0288*/ 	.word	0x0500000f


	//   ....[119]....
        /*028c*/ 	.word	0x0500000f


	//   ....[120]....
        /*0290*/ 	.word	0x0500000f


	//   ....[121]....
        /*0294*/ 	.word	0x0500000f


	//   ....[122]....
        /*0298*/ 	.word	0x0500000f


	//   ....[123]....
        /*029c*/ 	.word	0x0500000f


	//   ....[124]....
        /*02a0*/ 	.word	0x0500000f


	//   ....[125]....
        /*02a4*/ 	.word	0x0500000f


	//   ....[126]....
        /*02a8*/ 	.word	0x0500000f


	//   ....[127]....
        /*02ac*/ 	.word	0x0500000f


	//   ....[128]....
        /*02b0*/ 	.word	0x0500000f


	//   ....[129]....
        /*02b4*/ 	.word	0x0500000f


	//   ....[130]....
        /*02b8*/ 	.word	0x0500000f


	//   ....[131]....
        /*02bc*/ 	.word	0x0500000f


	//   ....[132]....
        /*02c0*/ 	.word	0x0500000f


	//   ....[133]....
        /*02c4*/ 	.word	0x0500000f


	//   ....[134]....
        /*02c8*/ 	.word	0x0500000f


	//   ....[135]....
        /*02cc*/ 	.word	0x0500000f


	//   ....[136]....
        /*02d0*/ 	.word	0x0500000f


	//   ....[137]....
        /*02d4*/ 	.word	0x0500000f


	//   ....[138]....
        /*02d8*/ 	.word	0x0500000f


	//   ....[139]....
        /*02dc*/ 	.word	0x0500000f


	//   ....[140]....
        /*02e0*/ 	.word	0x0500000f


	//   ....[141]....
        /*02e4*/ 	.word	0x0500000f


	//   ....[142]....
        /*02e8*/ 	.word	0x0500000f


	//   ....[143]....
        /*02ec*/ 	.word	0x0500000f


	//   ....[144]....
        /*02f0*/ 	.word	0x0500000f


	//   ....[145]....
        /*02f4*/ 	.word	0x0500000f


	//   ....[146]....
        /*02f8*/ 	.word	0x0500000f


	//   ....[147]....
        /*02fc*/ 	.word	0x0500000f


	//   ....[148]....
        /*0300*/ 	.word	0x0500000f


	//   ....[149]....
        /*0304*/ 	.word	0x0500000f


	//   ....[150]....
        /*0308*/ 	.word	0x0500000f


	//   ....[151]....
        /*030c*/ 	.word	0x0500000f


	//   ....[152]....
        /*0310*/ 	.word	0x0500000f


	//   ....[153]....
        /*0314*/ 	.word	0x0500000f


	//   ....[154]....
        /*0318*/ 	.word	0x0500000f


	//   ....[155]....
        /*031c*/ 	.word	0x0500000f


	//   ....[156]....
        /*0320*/ 	.word	0x0500000f


	//   ....[157]....
        /*0324*/ 	.word	0x0500000f


	//   ....[158]....
        /*0328*/ 	.word	0x0500000f


	//   ....[159]....
        /*032c*/ 	.word	0x0500000f


	//   ....[160]....
        /*0330*/ 	.word	0x0500000f


	//   ....[161]....
        /*0334*/ 	.word	0x0500000f


	//   ....[162]....
        /*0338*/ 	.word	0x0500000f


	//   ....[163]....
        /*033c*/ 	.word	0x0500000f


	//   ....[164]....
        /*0340*/ 	.word	0x0500000f


	//----- nvinfo : EIATTR_COOP_GROUP_INSTR_OFFSETS
	.align		4
.L_497:
        /*0344*/ 	.byte	0x04, 0x28
        /*0346*/ 	.short	(.L_499 - .L_498)


	//   ....[0]....
.L_498:
        /*0348*/ 	.word	0x00000070


	//   ....[1]....
        /*034c*/ 	.word	0x000000b0


	//   ....[2]....
        /*0350*/ 	.word	0x000002d0


	//   ....[3]....
        /*0354*/ 	.word	0x00000430


	//   ....[4]....
        /*0358*/ 	.word	0x00000550


	//   ....[5]....
        /*035c*/ 	.word	0x000006b0


	//   ....[6]....
        /*0360*/ 	.word	0x00001670


	//   ....[7]....
        /*0364*/ 	.word	0x000040f0


	//   ....[8]....
        /*0368*/ 	.word	0x000041b0


	//   ....[9]....
        /*036c*/ 	.word	0x00004c30


	//   ....[10]....
        /*0370*/ 	.word	0x00004cb0


	//   ....[11]....
        /*0374*/ 	.word	0x000052c0


	//   ....[12]....
        /*0378*/ 	.word	0x00005370


	//   ....[13]....
        /*037c*/ 	.word	0x00008820


	//   ....[14]....
        /*0380*/ 	.word	0x00008e80


	//   ....[15]....
        /*0384*/ 	.word	0x00008ea0


	//   ....[16]....
        /*0388*/ 	.word	0x00008f30


	//   ....[17]....
        /*038c*/ 	.word	0x000095b0


	//   ....[18]....
        /*0390*/ 	.word	0x00009610


	//   ....[19]....
        /*0394*/ 	.word	0x0000d460


	//   ....[20]....
        /*0398*/ 	.word	0x0000d490


	//   ....[21]....
        /*039c*/ 	.word	0x0000d4b0


	//   ....[22]....
        /*03a0*/ 	.word	0x0000d4d0


	//   ....[23]....
        /*03a4*/ 	.word	0x0000e830


	//   ....[24]....
        /*03a8*/ 	.word	0x0000e860


	//   ....[25]....
        /*03ac*/ 	.word	0x0000e900


	//   ....[26]....
        /*03b0*/ 	.word	0x0000e960


	//   ....[27]....
        /*03b4*/ 	.word	0x00010570


	//   ....[28]....
        /*03b8*/ 	.word	0x000105a0


	//   ....[29]....
        /*03bc*/ 	.word	0x000105d0


	//   ....[30]....
        /*03c0*/ 	.word	0x00010630


	//   ....[31]....
        /*03c4*/ 	.word	0x00010d50


	//   ....[32]....
        /*03c8*/ 	.word	0x00010d90


	//   ....[33]....
        /*03cc*/ 	.word	0x00010f20


	//   ....[34]....
        /*03d0*/ 	.word	0x00010f40


	//   ....[35]....
        /*03d4*/ 	.word	0x00011080


	//   ....[36]....
        /*03d8*/ 	.word	0x000110a0


	//   ....[37]....
        /*03dc*/ 	.word	0x000111f0


	//   ....[38]....
        /*03e0*/ 	.word	0x00011210


	//   ....[39]....
        /*03e4*/ 	.word	0x000119f0


	//   ....[40]....
        /*03e8*/ 	.word	0x00011a20


	//   ....[41]....
        /*03ec*/ 	.word	0x00011b70


	//   ....[42]....
        /*03f0*/ 	.word	0x00011b90


	//   ....[43]....
        /*03f4*/ 	.word	0x00011cd0


	//   ....[44]....
        /*03f8*/ 	.word	0x00011cf0


	//   ....[45]....
        /*03fc*/ 	.word	0x00011e40


	//   ....[46]....
        /*0400*/ 	.word	0x00011e60


	//   ....[47]....
        /*0404*/ 	.word	0x00012070


	//   ....[48]....
        /*0408*/ 	.word	0x000135b0


	//   ....[49]....
        /*040c*/ 	.word	0x000135f0


	//   ....[50]....
        /*0410*/ 	.word	0x00013620


	//   ....[51]....
        /*0414*/ 	.word	0x00013660


	//   ....[52]....
        /*0418*/ 	.word	0x00013700


	//   ....[53]....
        /*041c*/ 	.word	0x00013720


	//   ....[54]....
        /*0420*/ 	.word	0x000137c0


	//   ....[55]....
        /*0424*/ 	.word	0x000137e0


	//   ....[56]....
        /*0428*/ 	.word	0x00013880


	//   ....[57]....
        /*042c*/ 	.word	0x000138a0


	//   ....[58]....
        /*0430*/ 	.word	0x00013f90


	//   ....[59]....
        /*0434*/ 	.word	0x00013fb0


	//   ....[60]....
        /*0438*/ 	.word	0x00013fd0


	//   ....[61]....
        /*043c*/ 	.word	0x00014030


	//   ....[62]....
        /*0440*/ 	.word	0x000140c0


	//   ....[63]....
        /*0444*/ 	.word	0x000140f0


	//   ....[64]....
        /*0448*/ 	.word	0x00014180


	//   ....[65]....
        /*044c*/ 	.word	0x000141a0


	//   ....[66]....
        /*0450*/ 	.word	0x00014240


	//   ....[67]....
        /*0454*/ 	.word	0x00014270


	//   ....[68]....
        /*0458*/ 	.word	0x00014300


	//   ....[69]....
        /*045c*/ 	.word	0x00014330


	//   ....[70]....
        /*0460*/ 	.word	0x000143c0


	//   ....[71]....
        /*0464*/ 	.word	0x000143e0


	//   ....[72]....
        /*0468*/ 	.word	0x00014480


	//   ....[73]....
        /*046c*/ 	.word	0x000144a0


	//   ....[74]....
        /*0470*/ 	.word	0x00014bf0


	//   ....[75]....
        /*0474*/ 	.word	0x00014c20


	//   ....[76]....
        /*0478*/ 	.word	0x00014c30


	//   ....[77]....
        /*047c*/ 	.word	0x00014c50


	//   ....[78]....
        /*0480*/ 	.word	0x00014cc0


	//   ....[79]....
        /*0484*/ 	.word	0x00014ce0


	//   ....[80]....
        /*0488*/ 	.word	0x00014d40


	//   ....[81]....
        /*048c*/ 	.word	0x00014d60


	//   ....[82]....
        /*0490*/ 	.word	0x00014dc0


	//   ....[83]....
        /*0494*/ 	.word	0x00014de0


	//   ....[84]....
        /*0498*/ 	.word	0x000150b0


	//   ....[85]....
        /*049c*/ 	.word	0x000150d0


	//   ....[86]....
        /*04a0*/ 	.word	0x000150f0


	//   ....[87]....
        /*04a4*/ 	.word	0x00015190


	//   ....[88]....
        /*04a8*/ 	.word	0x000151b0


	//   ....[89]....
        /*04ac*/ 	.word	0x00015250


	//   ....[90]....
        /*04b0*/ 	.word	0x00015270


	//   ....[91]....
        /*04b4*/ 	.word	0x00015310


	//   ....[92]....
        /*04b8*/ 	.word	0x00015330


	//   ....[93]....
        /*04bc*/ 	.word	0x00015340


	//   ....[94]....
        /*04c0*/ 	.word	0x00015960


	//   ....[95]....
        /*04c4*/ 	.word	0x00015980


	//   ....[96]....
        /*04c8*/ 	.word	0x00015990


	//   ....[97]....
        /*04cc*/ 	.word	0x000159b0


	//   ....[98]....
        /*04d0*/ 	.word	0x00015a70


	//   ....[99]....
        /*04d4*/ 	.word	0x00015aa0


	//   ....[100]....
        /*04d8*/ 	.word	0x00015b30


	//   ....[101]....
        /*04dc*/ 	.word	0x00015b60


	//   ....[102]....
        /*04e0*/ 	.word	0x00015b70


	//   ....[103]....
        /*04e4*/ 	.word	0x00015c00


	//   ....[104]....
        /*04e8*/ 	.word	0x00015f70


	//   ....[105]....
        /*04ec*/ 	.word	0x00016150


	//   ....[106]....
        /*04f0*/ 	.word	0x00016720


	//   ....[107]....
        /*04f4*/ 	.word	0x00016800


	//   ....[108]....
        /*04f8*/ 	.word	0x000168d0


	//   ....[109]....
        /*04fc*/ 	.word	0x00016960


	//   ....[110]....
        /*0500*/ 	.word	0x00016a30


	//   ....[111]....
        /*0504*/ 	.word	0x00016ac0


	//   ....[112]....
        /*0508*/ 	.word	0x00016ba0


	//   ....[113]....
        /*050c*/ 	.word	0x00016c20


	//   ....[114]....
        /*0510*/ 	.word	0x00016d10


	//   ....[115]....
        /*0514*/ 	.word	0x00016da0


	//   ....[116]....
        /*0518*/ 	.word	0x00016e70


	//   ....[117]....
        /*051c*/ 	.word	0x00016f10


	//   ....[118]....
        /*0520*/ 	.word	0x00016f80


	//   ....[119]....
        /*0524*/ 	.word	0x00017000


	//   ....[120]....
        /*0528*/ 	.word	0x000170d0


	//   ....[121]....
        /*052c*/ 	.word	0x00017140


	//   ....[122]....
        /*0530*/ 	.word	0x00017240


	//   ....[123]....
        /*0534*/ 	.word	0x000172c0


	//   ....[124]....
        /*0538*/ 	.word	0x000173b0


	//   ....[125]....
        /*053c*/ 	.word	0x00017420


	//   ....[126]....
        /*0540*/ 	.word	0x00017520


	//   ....[127]....
        /*0544*/ 	.word	0x000175a0


	//   ....[128]....
        /*0548*/ 	.word	0x00017690


	//   ....[129]....
        /*054c*/ 	.word	0x00017700


	//   ....[130]....
        /*0550*/ 	.word	0x00017800


	//   ....[131]....
        /*0554*/ 	.word	0x00017870


	//   ....[132]....
        /*0558*/ 	.word	0x00017950


	//   ....[133]....
        /*055c*/ 	.word	0x00017a80


	//   ....[134]....
        /*0560*/ 	.word	0x00017b20


	//   ....[135]....
        /*0564*/ 	.word	0x00017b90


	//   ....[136]....
        /*0568*/ 	.word	0x00017c60


	//   ....[137]....
        /*056c*/ 	.word	0x00017cc0


	//   ....[138]....
        /*0570*/ 	.word	0x00017d90


	//   ....[139]....
        /*0574*/ 	.word	0x00017df0


	//   ....[140]....
        /*0578*/ 	.word	0x00017ec0


	//   ....[141]....
        /*057c*/ 	.word	0x00017f20


	//   ....[142]....
        /*0580*/ 	.word	0x00017ff0


	//   ....[143]....
        /*0584*/ 	.word	0x000180d0


	//   ....[144]....
        /*0588*/ 	.word	0x00018170


	//   ....[145]....
        /*058c*/ 	.word	0x000181d0


	//   ....[146]....
        /*0590*/ 	.word	0x000182e0


	//   ....[147]....
        /*0594*/ 	.word	0x00018340


	//   ....[148]....
        /*0598*/ 	.word	0x00018450


	//   ....[149]....
        /*059c*/ 	.word	0x000184b0


	//   ....[150]....
        /*05a0*/ 	.word	0x000185c0


	//   ....[151]....
        /*05a4*/ 	.word	0x00018620


	//   ....[152]....
        /*05a8*/ 	.word	0x000186e0


	//   ....[153]....
        /*05ac*/ 	.word	0x00018840


	//   ....[154]....
        /*05b0*/ 	.word	0x000188e0


	//   ....[155]....
        /*05b4*/ 	.word	0x00018940


	//   ....[156]....
        /*05b8*/ 	.word	0x00018a10


	//   ....[157]....
        /*05bc*/ 	.word	0x00018af0


	//   ....[158]....
        /*05c0*/ 	.word	0x00018bb0


	//   ....[159]....
        /*05c4*/ 	.word	0x00018c90


	//   ....[160]....
        /*05c8*/ 	.word	0x00018d50


	//   ....[161]....
        /*05cc*/ 	.word	0x00018e30


	//   ....[162]....
        /*05d0*/ 	.word	0x00018ef0


	//   ....[163]....
        /*05d4*/ 	.word	0x00019000


	//   ....[164]....
        /*05d8*/ 	.word	0x00019120


	//----- nvinfo : EIATTR_REG_RECONFIG
	.align		4
.L_499:
        /*05dc*/ 	.byte	0x01, 0x54
	.zero		2


	//----- nvinfo : EIATTR_SYSCALL_OFFSETS
	.align		4
        /*05e0*/ 	.byte	0x04, 0x46
        /*05e2*/ 	.short	(.L_501 - .L_500)


	//   ....[0]....
.L_500:
        /*05e4*/ 	.word	0x00001860


	//   ....[1]....
        /*05e8*/ 	.word	0x00012c60


	//   ....[2]....
        /*05ec*/ 	.word	0x00012db0


	//   ....[3]....
        /*05f0*/ 	.word	0x00012ea0


	//   ....[4]....
        /*05f4*/ 	.word	0x00013c30


	//----- nvinfo : EIATTR_MBARRIER_INSTR_OFFSETS
	.align		4
.L_501:
        /*05f8*/ 	.byte	0x04, 0x39
        /*05fa*/ 	.short	(.L_503 - .L_502)


	//   ....[0]....
.L_502:
        /*05fc*/ 	.word	0x00000180
        /*0600*/ 	.word	0x000000ff
        /*0604*/ 	.word	0x00038800
        /*0608*/ 	.short	0x0100
        /*060a*/ 	.byte	0x08
	.zero		1


	//   ....[1]....
        /*060c*/ 	.word	0x00000190
        /*0610*/ 	.word	0x000000ff
        /*0614*/ 	.word	0x00038820
        /*0618*/ 	.short	0x0100
        /*061a*/ 	.byte	0x08
	.zero		1


	//   ....[2]....
        /*061c*/ 	.word	0x00000280
        /*0620*/ 	.word	0x000000ff
        /*0624*/ 	.word	0x00038830
        /*0628*/ 	.short	0x0100
        /*062a*/ 	.byte	0x08
	.zero		1


	//   ....[3]....
        /*062c*/ 	.word	0x00000290
        /*0630*/ 	.word	0x000000ff
        /*0634*/ 	.word	0x00038840
        /*0638*/ 	.short	0x0100
        /*063a*/ 	.byte	0x08
	.zero		1


	//   ....[4]....
        /*063c*/ 	.word	0x000002a0
        /*0640*/ 	.word	0x000000ff
        /*0644*/ 	.word	0x00038838
        /*0648*/ 	.short	0x0100
        /*064a*/ 	.byte	0x08
	.zero		1


	//   ....[5]....
        /*064c*/ 	.word	0x000002b0
        /*0650*/ 	.word	0x000000ff
        /*0654*/ 	.word	0x00038848
        /*0658*/ 	.short	0x0100
        /*065a*/ 	.byte	0x08
	.zero		1


	//   ....[6]....
        /*065c*/ 	.word	0x000003e0
        /*0660*/ 	.word	0x000000ff
        /*0664*/ 	.word	0x00038850
        /*0668*/ 	.short	0x0100
        /*066a*/ 	.byte	0x08
	.zero		1


	//   ....[7]....
        /*066c*/ 	.word	0x000003f0
        /*0670*/ 	.word	0x000000ff
        /*0674*/ 	.word	0x00038860
        /*0678*/ 	.short	0x0100
        /*067a*/ 	.byte	0x08
	.zero		1


	//   ....[8]....
        /*067c*/ 	.word	0x00000400
        /*0680*/ 	.word	0x000000ff
        /*0684*/ 	.word	0x00038858
        /*0688*/ 	.short	0x0100
        /*068a*/ 	.byte	0x08
	.zero		1


	//   ....[9]....
        /*068c*/ 	.word	0x00000410
        /*0690*/ 	.word	0x000000ff
        /*0694*/ 	.word	0x00038868
        /*0698*/ 	.short	0x0100
        /*069a*/ 	.byte	0x08
	.zero		1


	//   ....[10]....
        /*069c*/ 	.word	0x00000500
        /*06a0*/ 	.word	0x000000ff
        /*06a4*/ 	.word	0x00038870
        /*06a8*/ 	.short	0x0100
        /*06aa*/ 	.byte	0x06
	.zero		1


	//   ....[11]....
        /*06ac*/ 	.word	0x00000510
        /*06b0*/ 	.word	0x000000ff
        /*06b4*/ 	.word	0x00038880
        /*06b8*/ 	.short	0x0100
        /*06ba*/ 	.byte	0x06
	.zero		1


	//   ....[12]....
        /*06bc*/ 	.word	0x00000520
        /*06c0*/ 	.word	0x000000ff
        /*06c4*/ 	.word	0x00038878
        /*06c8*/ 	.short	0x0100
        /*06ca*/ 	.byte	0x06
	.zero		1


	//   ....[13]....
        /*06cc*/ 	.word	0x00000530
        /*06d0*/ 	.word	0x000000ff
        /*06d4*/ 	.word	0x00038888
        /*06d8*/ 	.short	0x0100
        /*06da*/ 	.byte	0x06
	.zero		1


	//   ....[14]....
        /*06dc*/ 	.word	0x00000660
        /*06e0*/ 	.word	0x000000ff
        /*06e4*/ 	.word	0x00038890
        /*06e8*/ 	.short	0x0100
        /*06ea*/ 	.byte	0x08
	.zero		1


	//   ....[15]....
        /*06ec*/ 	.word	0x00000670
        /*06f0*/ 	.word	0x000000ff
        /*06f4*/ 	.word	0x000388a0
        /*06f8*/ 	.short	0x0100
        /*06fa*/ 	.byte	0x08
	.zero		1


	//   ....[16]....
        /*06fc*/ 	.word	0x00000680
        /*0700*/ 	.word	0x000000ff
        /*0704*/ 	.word	0x00038898
        /*0708*/ 	.short	0x0100
        /*070a*/ 	.byte	0x08
	.zero		1


	//   ....[17]....
        /*070c*/ 	.word	0x00000690
        /*0710*/ 	.word	0x000000ff
        /*0714*/ 	.word	0x000388a8
        /*0718*/ 	.short	0x0100
        /*071a*/ 	.byte	0x08
	.zero		1


	//   ....[18]....
        /*071c*/ 	.word	0x000007d0
        /*0720*/ 	.word	0x000000ff
        /*0724*/ 	.word	0x000388b0
        /*0728*/ 	.short	0x0100
        /*072a*/ 	.byte	0x08
	.zero		1


	//   ....[19]....
        /*072c*/ 	.word	0x000007e0
        /*0730*/ 	.word	0x000000ff
        /*0734*/ 	.word	0x000388c0
        /*0738*/ 	.short	0x0100
        /*073a*/ 	.byte	0x08
	.zero		1


	//   ....[20]....
        /*073c*/ 	.word	0x000007f0
        /*0740*/ 	.word	0x000000ff
        /*0744*/ 	.word	0x000388b8
        /*0748*/ 	.short	0x0100
        /*074a*/ 	.byte	0x08
	.zero		1


	//   ....[21]....
        /*074c*/ 	.word	0x00000800
        /*0750*/ 	.word	0x000000ff
        /*0754*/ 	.word	0x000388c8
        /*0758*/ 	.short	0x0100
        /*075a*/ 	.byte	0x08
	.zero		1


	//   ....[22]....
        /*075c*/ 	.word	0x000018f0
        /*0760*/ 	.word	0x000000ff
        /*0764*/ 	.word	0x00038800
        /*0768*/ 	.short	0x010a
        /*076a*/ 	.byte	0x06
	.zero		1


	//   ....[23]....
        /*076c*/ 	.word	0x000019c0
        /*0770*/ 	.word	0x00000000
        /*0774*/ 	.word	0x00038830
        /*0778*/ 	.short	0x010a
        /*077a*/ 	.byte	0x3f
	.zero		1


	//   ....[24]....
        /*077c*/ 	.word	0x00001a00
        /*0780*/ 	.word	0x00000000
        /*0784*/ 	.word	0x00038830
        /*0788*/ 	.short	0x010a
        /*078a*/ 	.byte	0x3f
	.zero		1


	//   ....[25]....
        /*078c*/ 	.word	0x00004640
        /*0790*/ 	.word	0x000000ff
        /*0794*/ 	.word	0x00000000
        /*0798*/ 	.short	0x0101
        /*079a*/ 	.byte	0x04
	.zero		1


	//   ....[26]....
        /*079c*/ 	.word	0x00005d10
        /*07a0*/ 	.word	0x000000ff
        /*07a4*/ 	.word	0x00038830
        /*07a8*/ 	.short	0x010a
        /*07aa*/ 	.byte	0x04
	.zero		1


	//   ....[27]....
        /*07ac*/ 	.word	0x00005d60
        /*07b0*/ 	.word	0x000000ff
        /*07b4*/ 	.word	0x00038830
        /*07b8*/ 	.short	0x010a
        /*07ba*/ 	.byte	0x04
	.zero		1


	//   ....[28]....
        /*07bc*/ 	.word	0x000082d0
        /*07c0*/ 	.word	0x000000ff
        /*07c4*/ 	.word	0x00038850
        /*07c8*/ 	.short	0x010a
        /*07ca*/ 	.byte	0x04
	.zero		1


	//   ....[29]....
        /*07cc*/ 	.word	0x00008310
        /*07d0*/ 	.word	0x000000ff
        /*07d4*/ 	.word	0x00038850
        /*07d8*/ 	.short	0x010a
        /*07da*/ 	.byte	0x04
	.zero		1


	//   ....[30]....
        /*07dc*/ 	.word	0x00009030
        /*07e0*/ 	.word	0x000000ff
        /*07e4*/ 	.word	0x00000000
        /*07e8*/ 	.short	0x0101
        /*07ea*/ 	.byte	0x06
	.zero		1


	//   ....[31]....
        /*07ec*/ 	.word	0x00009e30
        /*07f0*/ 	.word	0x000000ff
        /*07f4*/ 	.word	0x00000000
        /*07f8*/ 	.short	0x0101
        /*07fa*/ 	.byte	0x04
	.zero		1


	//   ....[32]....
        /*07fc*/ 	.word	0x0000a040
        /*0800*/ 	.word	0x000000ff
        /*0804*/ 	.word	0x00038830
        /*0808*/ 	.short	0x010a
        /*080a*/ 	.byte	0x04
	.zero		1


	//   ....[33]....
        /*080c*/ 	.word	0x0000a080
        /*0810*/ 	.word	0x000000ff
        /*0814*/ 	.word	0x00038830
        /*0818*/ 	.short	0x010a
        /*081a*/ 	.byte	0x04
	.zero		1


	//   ....[34]....
        /*081c*/ 	.word	0x0000c9e0
        /*0820*/ 	.word	0x000000ff
        /*0824*/ 	.word	0x00038850
        /*0828*/ 	.short	0x010a
        /*082a*/ 	.byte	0x04
	.zero		1


	//   ....[35]....
        /*082c*/ 	.word	0x0000ca20
        /*0830*/ 	.word	0x000000ff
        /*0834*/ 	.word	0x00038850
        /*0838*/ 	.short	0x010a
        /*083a*/ 	.byte	0x04
	.zero		1


	//   ....[36]....
        /*083c*/ 	.word	0x0000d090
        /*0840*/ 	.word	0x000000ff
        /*0844*/ 	.word	0x00000000
        /*0848*/ 	.short	0x0101
        /*084a*/ 	.byte	0x06
	.zero		1


	//   ....[37]....
        /*084c*/ 	.word	0x0000de80
        /*0850*/ 	.word	0x000000ff
        /*0854*/ 	.word	0x00000000
        /*0858*/ 	.short	0x0101
        /*085a*/ 	.byte	0x04
	.zero		1


	//   ....[38]....
        /*085c*/ 	.word	0x0000e7a0
        /*0860*/ 	.word	0x000000ff
        /*0864*/ 	.word	0x00038850
        /*0868*/ 	.short	0x010a
        /*086a*/ 	.byte	0x07
	.zero		1


	//   ....[39]....
        /*086c*/ 	.word	0x0000e7e0
        /*0870*/ 	.word	0x000000ff
        /*0874*/ 	.word	0x00038850
        /*0878*/ 	.short	0x010a
        /*087a*/ 	.byte	0x07
	.zero		1


	//   ....[40]....
        /*087c*/ 	.word	0x0000ee30
        /*0880*/ 	.word	0x000000ff
        /*0884*/ 	.word	0x00000000
        /*0888*/ 	.short	0x0101
        /*088a*/ 	.byte	0x04
	.zero		1


	//   ....[41]....
        /*088c*/ 	.word	0x00010d80
        /*0890*/ 	.word	0x000000ff
        /*0894*/ 	.word	0x00000000
        /*0898*/ 	.short	0x0101
        /*089a*/ 	.byte	0x05
	.zero		1


	//   ....[42]....
        /*089c*/ 	.word	0x000133f0
        /*08a0*/ 	.word	0x00000000
        /*08a4*/ 	.word	0x00038840
        /*08a8*/ 	.short	0x010a
        /*08aa*/ 	.byte	0x3f
	.zero		1


	//   ....[43]....
        /*08ac*/ 	.word	0x00013a10
        /*08b0*/ 	.word	0x00000000
        /*08b4*/ 	.word	0x00038830
        /*08b8*/ 	.short	0x0107
        /*08ba*/ 	.byte	0x3f
	.zero		1


	//   ....[44]....
        /*08bc*/ 	.word	0x00013ad0
        /*08c0*/ 	.word	0x00000000
        /*08c4*/ 	.word	0x00038830
        /*08c8*/ 	.short	0x0101
        /*08ca*/ 	.byte	0x3f
	.zero		1


	//   ....[45]....
        /*08cc*/ 	.word	0x000145b0
        /*08d0*/ 	.word	0x00000011
        /*08d4*/ 	.word	0x00038800
        /*08d8*/ 	.short	0x0107
        /*08da*/ 	.byte	0x3f
	.zero		1


	//   ....[46]....
        /*08dc*/ 	.word	0x000146a0
        /*08e0*/ 	.word	0x00000011
        /*08e4*/ 	.word	0x00038800
        /*08e8*/ 	.short	0x0101
        /*08ea*/ 	.byte	0x3f
	.zero		1


	//   ....[47]....
        /*08ec*/ 	.word	0x000146c0
        /*08f0*/ 	.word	0x00000011
        /*08f4*/ 	.word	0x00038820
        /*08f8*/ 	.short	0x010a
        /*08fa*/ 	.byte	0x3f
	.zero		1


	//   ....[48]....
        /*08fc*/ 	.word	0x00014a10
        /*0900*/ 	.word	0x00000006
        /*0904*/ 	.word	0x00038840
        /*0908*/ 	.short	0x010a
        /*090a*/ 	.byte	0x3f
	.zero		1


	//   ....[49]....
        /*090c*/ 	.word	0x00014ed0
        /*0910*/ 	.word	0x00000006
        /*0914*/ 	.word	0x00038830
        /*0918*/ 	.short	0x0107
        /*091a*/ 	.byte	0x3f
	.zero		1


	//   ....[50]....
        /*091c*/ 	.word	0x00014f80
        /*0920*/ 	.word	0x00000006
        /*0924*/ 	.word	0x00038830
        /*0928*/ 	.short	0x0101
        /*092a*/ 	.byte	0x3f
	.zero		1


	//   ....[51]....
        /*092c*/ 	.word	0x00014fe0
        /*0930*/ 	.word	0x00000006
        /*0934*/ 	.word	0x00038860
        /*0938*/ 	.short	0x010a
        /*093a*/ 	.byte	0x3f
	.zero		1


	//   ....[52]....
        /*093c*/ 	.word	0x000154e0
        /*0940*/ 	.word	0x00000006
        /*0944*/ 	.word	0x00038850
        /*0948*/ 	.short	0x0107
        /*094a*/ 	.byte	0x3f
	.zero		1


	//   ....[53]....
        /*094c*/ 	.word	0x000156a0
        /*0950*/ 	.word	0x00000006
        /*0954*/ 	.word	0x00038850
        /*0958*/ 	.short	0x0101
        /*095a*/ 	.byte	0x3f
	.zero		1


	//   ....[54]....
        /*095c*/ 	.word	0x000158a0
        /*0960*/ 	.word	0x00000004
        /*0964*/ 	.word	0x00038860
        /*0968*/ 	.short	0x010a
        /*096a*/ 	.byte	0x3f
	.zero		1


	//   ....[55]....
        /*096c*/ 	.word	0x00015d80
        /*0970*/ 	.word	0x00000004
        /*0974*/ 	.word	0x00038850
        /*0978*/ 	.short	0x0107
        /*097a*/ 	.byte	0x3f
	.zero		1


	//   ....[56]....
        /*097c*/ 	.word	0x00015e30
        /*0980*/ 	.word	0x00000004
        /*0984*/ 	.word	0x00038850
        /*0988*/ 	.short	0x0101
        /*098a*/ 	.byte	0x3f
	.zero		1


	//   ....[57]....
        /*098c*/ 	.word	0x000160d0
        /*0990*/ 	.word	0x00000004
        /*0994*/ 	.word	0x00038820
        /*0998*/ 	.short	0x010a
        /*099a*/ 	.byte	0x3f
	.zero		1


	//   ....[58]....
        /*099c*/ 	.word	0x00016270
        /*09a0*/ 	.word	0x00000005
        /*09a4*/ 	.word	0x00038840
        /*09a8*/ 	.short	0x010a
        /*09aa*/ 	.byte	0x3f
	.zero		1


	//   ....[59]....
        /*09ac*/ 	.word	0x00016310
        /*09b0*/ 	.word	0x00000017
        /*09b4*/ 	.word	0x00038840
        /*09b8*/ 	.short	0x010a
        /*09ba*/ 	.byte	0x3f
	.zero		1


	//   ....[60]....
        /*09bc*/ 	.word	0x00016350
        /*09c0*/ 	.word	0x00000005
        /*09c4*/ 	.word	0x00038860
        /*09c8*/ 	.short	0x010a
        /*09ca*/ 	.byte	0x3f
	.zero		1


	//   ....[61]....
        /*09cc*/ 	.word	0x00016390
        /*09d0*/ 	.word	0x00000017
        /*09d4*/ 	.word	0x00038860
        /*09d8*/ 	.short	0x010a
        /*09da*/ 	.byte	0x3f
	.zero		1


	//   ....[62]....
        /*09dc*/ 	.word	0x00016410
        /*09e0*/ 	.word	0x00000003
        /*09e4*/ 	.word	0x00038800
        /*09e8*/ 	.short	0x010a
        /*09ea*/ 	.byte	0x3f
	.zero		1


	//   ....[63]....
        /*09ec*/ 	.word	0x00016460
        /*09f0*/ 	.word	0x00000000
        /*09f4*/ 	.word	0x00038830
        /*09f8*/ 	.short	0x010a
        /*09fa*/ 	.byte	0x3f
	.zero		1


	//   ....[64]....
        /*09fc*/ 	.word	0x000164d0
        /*0a00*/ 	.word	0x00000099
        /*0a04*/ 	.word	0x00038830
        /*0a08*/ 	.short	0x010a
        /*0a0a*/ 	.byte	0x3f
	.zero		1


	//   ....[65]....
        /*0a0c*/ 	.word	0x00016530
        /*0a10*/ 	.word	0x00000002
        /*0a14*/ 	.word	0x00038850
        /*0a18*/ 	.short	0x010a
        /*0a1a*/ 	.byte	0x3f
	.zero		1


	//   ....[66]....
        /*0a1c*/ 	.word	0x00016590
        /*0a20*/ 	.word	0x00000004
        /*0a24*/ 	.word	0x00038830
        /*0a28*/ 	.short	0x010a
        /*0a2a*/ 	.byte	0x3f
	.zero		1


	//   ....[67]....
        /*0a2c*/ 	.word	0x000165f0
        /*0a30*/ 	.word	0x00000002
        /*0a34*/ 	.word	0x00038850
        /*0a38*/ 	.short	0x010a
        /*0a3a*/ 	.byte	0x3f
	.zero		1


	//   ....[68]....
        /*0a3c*/ 	.word	0x00016650
        /*0a40*/ 	.word	0x00000007
        /*0a44*/ 	.word	0x00038850
        /*0a48*/ 	.short	0x010a
        /*0a4a*/ 	.byte	0x3f
	.zero		1


	//   ....[69]....
        /*0a4c*/ 	.word	0x00016750
        /*0a50*/ 	.word	0x00000000
        /*0a54*/ 	.word	0x00038840
        /*0a58*/ 	.short	0x010a
        /*0a5a*/ 	.byte	0x3f
	.zero		1


	//   ....[70]....
        /*0a5c*/ 	.word	0x00017980
        /*0a60*/ 	.word	0x00000011
        /*0a64*/ 	.word	0x00038820
        /*0a68*/ 	.short	0x010a
        /*0a6a*/ 	.byte	0x3f
	.zero		1


	//   ....[71]....
        /*0a6c*/ 	.word	0x000179d0
        /*0a70*/ 	.word	0x00000006
        /*0a74*/ 	.word	0x00038840
        /*0a78*/ 	.short	0x010a
        /*0a7a*/ 	.byte	0x3f
	.zero		1


	//   ....[72]....
        /*0a7c*/ 	.word	0x00018020
        /*0a80*/ 	.word	0x00000006
        /*0a84*/ 	.word	0x00038860
        /*0a88*/ 	.short	0x010a
        /*0a8a*/ 	.byte	0x3f
	.zero		1


	//   ....[73]....
        /*0a8c*/ 	.word	0x00018790
        /*0a90*/ 	.word	0x00000004
        /*0a94*/ 	.word	0x00038860
        /*0a98*/ 	.short	0x010a
        /*0a9a*/ 	.byte	0x3f
	.zero		1


	//   ....[74]....
        /*0a9c*/ 	.word	0x00019040
        /*0aa0*/ 	.word	0x00000004
        /*0aa4*/ 	.word	0x00038820
        /*0aa8*/ 	.short	0x010a
        /*0aaa*/ 	.byte	0x3f
	.zero		1


	//   ....[75]....
        /*0aac*/ 	.word	0x000191e0
        /*0ab0*/ 	.word	0x00000005
        /*0ab4*/ 	.word	0x00038840
        /*0ab8*/ 	.short	0x010a
        /*0aba*/ 	.byte	0x3f
	.zero		1


	//   ....[76]....
        /*0abc*/ 	.word	0x00019230
        /*0ac0*/ 	.word	0x00000017
        /*0ac4*/ 	.word	0x00038840
        /*0ac8*/ 	.short	0x010a
        /*0aca*/ 	.byte	0x3f
	.zero		1


	//   ....[77]....
        /*0acc*/ 	.word	0x00019280
        /*0ad0*/ 	.word	0x00000005
        /*0ad4*/ 	.word	0x00038860
        /*0ad8*/ 	.short	0x010a
        /*0ada*/ 	.byte	0x3f
	.zero		1


	//----- nvinfo : EIATTR_NUM_MBARRIERS
	.align		4
.L_503:
        /*0adc*/ 	.byte	0x03, 0x38
        /*0ade*/ 	.short	0x0016


	//----- nvinfo : EIATTR_EXIT_INSTR_OFFSETS
	.align		4
        /*0ae0*/ 	.byte	0x04, 0x1c
        /*0ae2*/ 	.short	(.L_505 - .L_504)


	//   ....[0]....
.L_504:
        /*0ae4*/ 	.word	0x00000950


	//   ....[1]....
        /*0ae8*/ 	.word	0x00011fe0


	//   ....[2]....
        /*0aec*/ 	.word	0x000163e0


	//----- nvinfo : EIATTR_MAX_THREADS
	.align		4
.L_505:
        /*0af0*/ 	.byte	0x04, 0x05
        /*0af2*/ 	.short	(.L_507 - .L_506)
.L_506:
        /*0af4*/ 	.word	0x00000180
        /*0af8*/ 	.word	0x00000001
        /*0afc*/ 	.word	0x00000001


	//----- nvinfo : EIATTR_CRS_STACK_SIZE
	.align		4
.L_507:
        /*0b00*/ 	.byte	0x04, 0x1e
        /*0b02*/ 	.short	(.L_509 - .L_508)
.L_508:
        /*0b04*/ 	.word	0x00000000


	//----- nvinfo : EIATTR_CBANK_PARAM_SIZE
	.align		4
.L_509:
        /*0b08*/ 	.byte	0x03, 0x19
        /*0b0a*/ 	.short	0x0af0


	//----- nvinfo : EIATTR_PARAM_CBANK
	.align		4
        /*0b0c*/ 	.byte	0x04, 0x0a
        /*0b0e*/ 	.short	(.L_511 - .L_510)
	.align		4
.L_510:
        /*0b10*/ 	.word	index@(.nv.constant0._ZN7cutlass13device_kernelIN5flash11enable_sm90INS1_16FlashAttnFwdSm90INS1_25CollectiveMainloopFwdSm90ILi2EN4cute5tupleIJNS5_1CILi1EEES8_S8_EEENS6_IJNS7_ILi128EEENS7_ILi80EEENS7_ILi256EEEEEELi256ENS_6half_tEfNS_4arch4Sm90ELb1ELb0ELb1ELb0ELb1ELb0ELb0ELb1ELb1ELb1ELb0ELb0EEENS1_21CollectiveEpilogueFwdINS6_IJSA_SC_SB_EEES9_SE_SG_Li256ELb0ELb1ELb0ELb0EEENS1_30DynamicPersistentTileSchedulerILi256ELi128ELb0ELb1ELb1EEEEEEEEEvNT_6ParamsE)
        /*0b14*/ 	.short	0x0210
        /*0b16*/ 	.short	0x0af0


	//----- nvinfo : EIATTR_SW_WAR
	.align		4
.L_511:
        /*0b18*/ 	.byte	0x04, 0x36
        /*0b1a*/ 	.short	(.L_513 - .L_512)
.L_512:
        /*0b1c*/ 	.word	0x00000008
.L_513:


//--------------------- .nv.info._ZN7cutlass13device_kernelIN5flash11enable_sm90INS1_16FlashAttnFwdSm90INS1_25CollectiveMainloopFwdSm90ILi2EN4cute5tupleIJNS5_1CILi1EEES8_S8_EEENS6_IJNS7_ILi128EEENS7_ILi80EEENS7_ILi256EEEEEELi256ENS_6half_tEfNS_4arch4Sm90ELb1ELb0ELb1ELb1ELb1ELb0ELb0ELb1ELb1ELb1ELb0ELb0EEENS1_21CollectiveEpilogueFwdINS6_IJSA_SC_SB_EEES9_SE_SG_Li256ELb1ELb1ELb0ELb0EEENS1_36VarlenDynamicPersistentTileSchedulerILi128ELi80ELi256ELi128ELb0ELb1ELb1ELb1ELb1ELb1EEEEEEEEEvNT_6ParamsE --------------------------
	.section	.nv.info._ZN7cutlass13device_kernelIN5flash11enable_sm90INS1_16FlashAttnFwdSm90INS1_25CollectiveMainloopFwdSm90ILi2EN4cute5tupleIJNS5_1CILi1EEES8_S8_EEENS6_IJNS7_ILi128EEENS7_ILi80EEENS7_ILi256EEEEEELi256ENS_6half_tEfNS_4arch4Sm90ELb1ELb0ELb1ELb1ELb1ELb0ELb0ELb1ELb1ELb1ELb0ELb0EEENS1_21CollectiveEpilogueFwdINS6_IJSA_SC_SB_EEES9_SE_SG_Li256ELb1ELb1ELb0ELb0EEENS1_36VarlenDynamicPersistentTileSchedulerILi128ELi80ELi256ELi128ELb0ELb1ELb1ELb1ELb1ELb1EEEEEEEEEvNT_6ParamsE,"",@"SHT_CUDA_INFO"
	.sectionflags	@""
	.align	4


	//----- nvinfo : EIATTR_CUDA_API_VERSION
	.align		4
        /*0000*/ 	.byte	0x04, 0x37
        /*0002*/ 	.short	(.L_515 - .L_514)
.L_514:
        /*0004*/ 	.word	0x00000082


	//----- nvinfo : EIATTR_KPARAM_INFO
	.align		4
.L_515:
        /*0008*/ 	.byte	0x04, 0x17
        /*000a*/ 	.short	(.L_517 - .L_516)
.L_516:
        /*000c*/ 	.word	0x00000000
        /*0010*/ 	.short	0x0000
        /*0012*/ 	.short	0x0070
        /*0014*/ 	.byte	0x00, 0xf0, 0x01, 0x2a


	//----- nvinfo : EIATTR_SPARSE_MMA_MASK
	.align		4
.L_517:
        /*0018*/ 	.byte	0x03, 0x50
        /*001a*/ 	.short	0x0000


	//----- nvinfo : EIATTR_MAXREG_COUNT
	.align		4
        /*001c*/ 	.byte	0x03, 0x1b
        /*001e*/ 	.short	0x00a8


	//----- nvinfo : EIATTR_NUM_BARRIERS
	.align		4
        /*0020*/ 	.byte	0x02, 0x4c
        /*0022*/ 	.byte	0x09
	.zero		1


	//----- nvinfo : EIATTR_EXTERNS
	.align		4
        /*0024*/ 	.byte	0x04, 0x0f
        /*0026*/ 	.short	(.L_519 - .L_518)


	//   ....[0]....
	.align		4
.L_518:
        /*0028*/ 	.word	index@(__assertfail)


	//----- nvinfo : EIATTR_ANNOTATIONS
	.align		4
.L_519:
        /*002c*/ 	.byte	0x04, 0x55
        /*002e*/ 	.short	(.L_521 - .L_520)


	//   ....[0]....
.L_520:
        /* <DEDUP_REMOVED lines=20> */


	//----- nvinfo : EIATTR_MERCURY_ISA_VERSION
	.align		4
.L_521:
        /*0160*/ 	.byte	0x03, 0x5f
        /*0162*/ 	.short	0x0101


	//----- nvinfo : EIATTR_UNUSED_LOAD_BYTE_OFFSET
	.align		4
        /*0164*/ 	.byte	0x04, 0x44
        /*0166*/ 	.short	(.L_523 - .L_522)


	//   ....[0]....
.L_522:
        /*0168*/ 	.word	0x00000950
        /*016c*/ 	.word	0x0000fff0


	//   ....[1]....
        /*0170*/ 	.word	0x0000f780
        /*0174*/ 	.word	0x0000fff0


	//----- nvinfo : EIATTR_INT_WARP_WIDE_INSTR_OFFSETS
	.align		4
.L_523:
        /*0178*/ 	.byte	0x04, 0x31
        /*017a*/ 	.short	(.L_525 - .L_524)


	//   ....[0]....
.L_524:
        /*017c*/ 	.word	0x000000c0


	//   ....[1]....
        /*0180*/ 	.word	0x000000d0


	//   ....[2]....
        /*0184*/ 	.word	0x00000170


	//   ....[3]....
        /*0188*/ 	.word	0x00013a20


	//   ....[4]....
        /*018c*/ 	.word	0x00013ab0


	//   ....[5]....
        /*0190*/ 	.word	0x00016a60


	//   ....[6]....
        /*0194*/ 	.word	0x00016af0


	//----- nvinfo : EIATTR_COOP_GROUP_MASK_REGIDS
	.align		4
.L_525:
        /*0198*/ 	.byte	0x04, 0x29
        /*019a*/ 	.short	(.L_527 - .L_526)


	//   ....[0]....
.L_526:
        /*019c*/ 	.word	0xffffffff


	//   ....[1]....
        /*01a0*/ 	.word	0xffffffff


	//   ....[2]....
        /*01a4*/ 	.word	0xffffffff


	//   ....[3]....
        /*01a8*/ 	.word	0xffffffff


	//   ....[4]....
        /*01ac*/ 	.word	0xffffffff


	//   ....[5]....
        /*01b0*/ 	.word	0xffffffff


	//   ....[6]....
        /*01b4*/ 	.word	0xffffffff


	//   ....[7]....
        /*01b8*/ 	.word	0xffffffff


	//   ....[8]....
        /*01bc*/ 	.word	0xffffffff


	//   ....[9]....
        /*01c0*/ 	.word	0xffffffff


	//   ....[10]....
        /*01c4*/ 	.word	0xffffffff


	//   ....[11]....
        /*01c8*/ 	.word	0xffffffff


	//   ....[12]....
        /*01cc*/ 	.word	0xffffffff


	//   ....[13]....
        /*01d0*/ 	.word	0xffffffff


	//   ....[14]....
        /*01d4*/ 	.word	0xffffffff


	//   ....[15]....
        /*01d8*/ 	.word	0xffffffff


	//   ....[16]....
        /*01dc*/ 	.word	0xffffffff


	//   ....[17]....
        /*01e0*/ 	.word	0xffffffff


	//   ....[18]....
        /*01e4*/ 	.word	0xffffffff


	//   ....[19]....
        /*01e8*/ 	.word	0xffffffff


	//   ....[20]....
        /*01ec*/ 	.word	0xffffffff


	//   ....[21]....
        /*01f0*/ 	.word	0xffffffff


	//   ....[22]....
        /*01f4*/ 	.word	0xffffffff


	//   ....[23]....
        /*01f8*/ 	.word	0xffffffff


	//   ....[24]....
        /*01fc*/ 	.word	0xffffffff


	//   ....[25]....
        /*0200*/ 	.word	0xffffffff


	//   ....[26]....
        /*0204*/ 	.word	0xffffffff


	//   ....[27]....
        /*0208*/ 	.word	0xffffffff


	//   ....[28]....
        /*020c*/ 	.word	0xffffffff


	//   ....[29]....
        /*0210*/ 	.word	0xffffffff


	//   ....[30]....
        /*0214*/ 	.word	0xffffffff


	//   ....[31]....
        /*0218*/ 	.word	0xffffffff


	//   ....[32]....
        /*021c*/ 	.word	0xffffffff


	//   ....[33]....
        /*0220*/ 	.word	0xffffffff


	//   ....[34]....
        /*0224*/ 	.word	0xffffffff


	//   ....[35]....
        /*0228*/ 	.word	0xffffffff


	//   ....[36]....
        /*022c*/ 	.word	0xffffffff


	//   ....[37]....
        /*0230*/ 	.word	0xffffffff


	//   ....[38]....
        /*0234*/ 	.word	0xffffffff


	//   ....[39]....
        /*0238*/ 	.word	0xffffffff


	//   ....[40]....
        /*023c*/ 	.word	0xffffffff


	//   ....[41]....
        /*0240*/ 	.word	0xffffffff


	//   ....[42]....
        /*0244*/ 	.word	0xffffffff


	//   ....[43]....
        /*0248*/ 	.word	0xffffffff


	//   ....[44]....
        /*024c*/ 	.word	0xffffffff


	//   ....[45]....
        /*0250*/ 	.word	0xffffffff


	//   ....[46]....
        /*0254*/ 	.word	0xffffffff


	//   ....[47]....
        /*0258*/ 	.word	0xffffffff


	//   ....[48]....
        /*025c*/ 	.word	0xffffffff


	//   ....[49]....
        /*0260*/ 	.word	0xffffffff


	//   ....[50]....
        /*0264*/ 	.word	0xffffffff


	//   ....[51]....
        /*0268*/ 	.word	0xffffffff


	//   ....[52]....
        /*026c*/ 	.word	0xffffffff


	//   ....[53]....
        /*0270*/ 	.word	0xffffffff


	//   ....[54]....
        /*0274*/ 	.word	0xffffffff


	//   ....[55]....
        /*0278*/ 	.word	0xffffffff


	//   ....[56]....
        /*027c*/ 	.word	0xffffffff


	//   ....[57]....
        /*0280*/ 	.word	0xffffffff


	//   ....[58]....
        /*0284*/ 	.word	0xffffffff


	//   ....[59]....
        /*0288*/ 	.word	0xffffffff


	//   ....[60]....
        /*028c*/ 	.word	0xffffffff


	//   ....[61]....
        /*0290*/ 	.word	0xffffffff


	//   ....[62]....
        /*0294*/ 	.word	0xffffffff


	//   ....[63]....
        /*0298*/ 	.word	0xffffffff


	//   ....[64]....
        /*029c*/ 	.word	0xffffffff


	//   ....[65]....
        /*02a0*/ 	.word	0xffffffff


	//   ....[66]....
        /*02a4*/ 	.word	0xffffffff


	//   ....[67]....
        /*02a8*/ 	.word	0xffffffff


	//   ....[68]....
        /*02ac*/ 	.word	0xffffffff


	//   ....[69]....
        /*02b0*/ 	.word	0xffffffff


	//   ....[70]....
        /*02b4*/ 	.word	0xffffffff


	//   ....[71]....
        /*02b8*/ 	.word	0xffffffff


	//   ....[72]....
        /*02bc*/ 	.word	0xffffffff


	//   ....[73]....
        /*02c0*/ 	.word	0xffffffff


	//   ....[74]....
        /*02c4*/ 	.word	0xffffffff


	//   ....[75]....
        /*02c8*/ 	.word	0xffffffff


	//   ....[76]....
        /*02cc*/ 	.word	0xffffffff


	//   ....[77]....
        /*02d0*/ 	.word	0xffffffff


	//   ....[78]....
        /*02d4*/ 	.word	0xffffffff


	//   ....[79]....
        /*02d8*/ 	.word	0xffffffff


	//   ....[80]....
        /*02dc*/ 	.word	0xffffffff


	//   ....[81]....
        /*02e0*/ 	.word	0xffffffff


	//   ....[82]....
        /*02e4*/ 	.word	0xffffffff


	//   ....[83]....
        /*02e8*/ 	.word	0xffffffff


	//   ....[84]....
        /*02ec*/ 	.word	0xffffffff


	//   ....[85]....
        /*02f0*/ 	.word	0xffffffff


	//   ....[86]....
        /*02f4*/ 	.word	0xffffffff


	//   ....[87]....
        /*02f8*/ 	.word	0xffffffff


	//   ....[88]....
        /*02fc*/ 	.word	0xffffffff


	//   ....[89]....
        /*0300*/ 	.word	0xffffffff


	//   ....[90]....
        /*0304*/ 	.word	0xffffffff


	//   ....[91]....
        /*0308*/ 	.word	0xffffffff


	//   ....[92]....
        /*030c*/ 	.word	0xffffffff


	//   ....[93]....
        /*0310*/ 	.word	0xffffffff


	//   ....[94]....
        /*0314*/ 	.word	0xffffffff


	//   ....[95]....
        /*0318*/ 	.word	0xffffffff


	//   ....[96]....
        /*031c*/ 	.word	0xffffffff


	//   ....[97]....
        /*0320*/ 	.word	0xffffffff


	//   ....[98]....
        /*0324*/ 	.word	0xffffffff


	//   ....[99]....
        /*0328*/ 	.word	0xffffffff


	//   ....[100]....
        /*032c*/ 	.word	0xffffffff


	//   ....[101]....
        /*0330*/ 	.word	0xffffffff


	//   ....[102]....
        /*0334*/ 	.word	0xffffffff


	//   ....[103]....
        /*0338*/ 	.word	0xffffffff


	//   ....[104]....
        /*033c*/ 	.word	0xffffffff


	//   ....[105]....
        /*0340*/ 	.word	0xffffffff


	//   ....[106]....
        /*0344*/ 	.word	0xffffffff


	//   ....[107]....
        /*0348*/ 	.word	0xffffffff


	//   ....[108]....
        /*034c*/ 	.word	0xffffffff


	//   ....[109]....
        /*0350*/ 	.word	0xffffffff


	//   ....[110]....
        /*0354*/ 	.word	0xffffffff


	//   ....[111]....
        /*0358*/ 	.word	0xffffffff


	//   ....[112]....
        /*035c*/ 	.word	0xffffffff


	//   ....[113]....
        /*0360*/ 	.word	0xffffffff


	//   ....[114]....
        /*0364*/ 	.word	0xffffffff


	//   ....[115]....
        /*0368*/ 	.word	0xffffffff


	//   ....[116]....
        /*036c*/ 	.word	0xffffffff


	//   ....[117]....
        /*0370*/ 	.word	0xffffffff


	//   ....[118]....
        /*0374*/ 	.word	0xffffffff


	//   ....[119]....
        /*0378*/ 	.word	0xffffffff


	//   ....[120]....
        /*037c*/ 	.word	0xffffffff


	//   ....[121]....
        /*0380*/ 	.word	0xffffffff


	//   ....[122]....
        /*0384*/ 	.word	0xffffffff


	//   ....[123]....
        /*0388*/ 	.word	0xffffffff


	//   ....[124]....
        /*038c*/ 	.word	0xffffffff


	//   ....[125]....
        /*0390*/ 	.word	0xffffffff


	//   ....[126]....
        /*0394*/ 	.word	0xffffffff


	//   ....[127]....
        /*0398*/ 	.word	0xffffffff


	//   ....[128]....
        /*039c*/ 	.word	0xffffffff


	//   ....[129]....
        /*03a0*/ 	.word	0xffffffff


	//   ....[130]....
        /*03a4*/ 	.word	0xffffffff


	//   ....[131]....
        /*03a8*/ 	.word	0xffffffff


	//   ....[132]....
        /*03ac*/ 	.word	0xffffffff


	//   ....[133]....
        /*03b0*/ 	.word	0xffffffff


	//   ....[134]....
        /*03b4*/ 	.word	0xffffffff


	//   ....[135]....
        /*03b8*/ 	.word	0xffffffff


	//   ....[136]....
        /*03bc*/ 	.word	0xffffffff


	//   ....[137]....
        /*03c0*/ 	.word	0x0500000f


	//   ....[138]....
        /*03c4*/ 	.word	0x0500000f


	//   ....[139]....
        /*03c8*/ 	.word	0x0500000f


	//   ....[140]....
        /*03cc*/ 	.word	0x0500000f


	//   ....[141]....
        /*03d0*/ 	.word	0x0500000f


	//   ....[142]....
        /*03d4*/ 	.word	0x0500000f


	//   ....[143]....
        /*03d8*/ 	.word	0x0500000f


	//   ....[144]....
        /*03dc*/ 	.word	0x0500000f


	//   ....[145]....
        /*03e0*/ 	.word	0x0500000f


	//   ....[146]....
        /*03e4*/ 	.word	0x0500000f


	//   ....[147]....
        /*03e8*/ 	.word	0x0500000f


	//   ....[148]....
        /*03ec*/ 	.word	0x0500000f


	//   ....[149]....
        /*03f0*/ 	.word	0x0500000f


	//   ....[150]....
        /*03f4*/ 	.word	0x0500000f


	//   ....[151]....
        /*03f8*/ 	.word	0x0500000f


	//   ....[152]....
        /*03fc*/ 	.word	0x0500000f


	//   ....[153]....
        /*0400*/ 	.word	0x0500000f


	//   ....[154]....
        /*0404*/ 	.word	0x0500000f


	//   ....[155]....
        /*0408*/ 	.word	0x0500000f


	//   ....[156]....
        /*040c*/ 	.word	0x0500000f


	//   ....[157]....
        /*0410*/ 	.word	0x0500000f


	//   ....[158]....
        /*0414*/ 	.word	0x0500000f


	//   ....[159]....
        /*0418*/ 	.word	0x0500000f


	//   ....[160]....
        /*041c*/ 	.word	0x0500000f


	//   ....[161]....
        /*0420*/ 	.word	0x0500000f


	//   ....[162]....
        /*0424*/ 	.word	0x0500000f


	//   ....[163]....
        /*0428*/ 	.word	0x0500000f


	//   ....[164]....
        /*042c*/ 	.word	0x0500000f


	//   ....[165]....
        /*0430*/ 	.word	0x0500000f


	//   ....[166]....
        /*0434*/ 	.word	0x0500000f


	//   ....[167]....
        /*0438*/ 	.word	0x0500000f


	//   ....[168]....
        /*043c*/ 	.word	0x0500000f


	//   ....[169]....
        /*0440*/ 	.word	0x0500000f


	//   ....[170]....
        /*0444*/ 	.word	0x0500000f


	//   ....[171]....
        /*0448*/ 	.word	0x0500000f


	//   ....[172]....
        /*044c*/ 	.word	0x0500000f


	//   ....[173]....
        /*0450*/ 	.word	0x0500000f


	//   ....[174]....
        /*0454*/ 	.word	0x0500000f


	//   ....[175]....
        /*0458*/ 	.word	0x0500000f


	//   ....[176]....
        /*045c*/ 	.word	0x0500000f


	//   ....[177]....
        /*0460*/ 	.word	0x0500000f


	//   ....[178]....
        /*0464*/ 	.word	0x0500000f


	//   ....[179]....
        /*0468*/ 	.word	0x0500000f


	//   ....[180]....
        /*046c*/ 	.word	0x0500000f


	//   ....[181]....
        /*0470*/ 	.word	0x0500000f


	//   ....[182]....
        /*0474*/ 	.word	0x0500000f


	//   ....[183]....
        /*0478*/ 	.word	0x0500000f


	//   ....[184]....
        /*047c*/ 	.word	0x0500000f


	//   ....[185]....
        /*0480*/ 	.word	0x0500000f


	//   ....[186]....
        /*0484*/ 	.word	0x0500000f


	//   ....[187]....
        /*0488*/ 	.word	0x0500000f


	//   ....[188]....
        /*048c*/ 	.word	0x0500000f


	//   ....[189]....
        /*0490*/ 	.word	0x0500000f


	//   ....[190]....
        /*0494*/ 	.word	0x0500000f


	//   ....[191]....
        /*0498*/ 	.word	0x0500000f


	//   ....[192]....
        /*049c*/ 	.word	0x0500000f


	//   ....[193]....
        /*04a0*/ 	.word	0x0500000f


	//   ....[194]....
        /*04a4*/ 	.word	0x0500000f


	//   ....[195]....
        /*04a8*/ 	.word	0x0500000f


	//   ....[196]....
        /*04ac*/ 	.word	0x0500000f


	//   ....[197]....
        /*04b0*/ 	.word	0x0500000f


	//   ....[198]....
        /*04b4*/ 	.word	0x0500000f


	//   ....[199]....
        /*04b8*/ 	.word	0x0500000f


	//   ....[200]....
        /*04bc*/ 	.word	0x0500000f


	//   ....[201]....
        /*04c0*/ 	.word	0x0500000f


	//   ....[202]....
        /*04c4*/ 	.word	0x0500000f


	//   ....[203]....
        /*04c8*/ 	.word	0x0500000f


	//   ....[204]....
        /*04cc*/ 	.word	0x0500000f


	//   ....[205]....
        /*04d0*/ 	.word	0x0500000f


	//   ....[206]....
        /*04d4*/ 	.word	0x0500000f


	//   ....[207]....
        /*04d8*/ 	.word	0x0500000f


	//   ....[208]....
        /*04dc*/ 	.word	0x0500000f


	//   ....[209]....
        /*04e0*/ 	.word	0x0500000f


	//   ....[210]....
        /*04e4*/ 	.word	0x0500000f


	//   ....[211]....
        /*04e8*/ 	.word	0x0500000f


	//----- nvinfo : EIATTR_COOP_GROUP_INSTR_OFFSETS
	.align		4
.L_527:
        /*04ec*/ 	.byte	0x04, 0x28
        /*04ee*/ 	.short	(.L_529 - .L_528)


	//   ....[0]....
.L_528:
        /*04f0*/ 	.word	0x00000070


	//   ....[1]....
        /*04f4*/ 	.word	0x000000b0


	//   ....[2]....
        /*04f8*/ 	.word	0x000002d0


	//   ....[3]....
        /*04fc*/ 	.word	0x00000430


	//   ....[4]....
        /*0500*/ 	.word	0x00000550


	//   ....[5]....
        /*0504*/ 	.word	0x000006b0


	//   ....[6]....
        /*0508*/ 	.word	0x00001900


	//   ....[7]....
        /*050c*/ 	.word	0x00004370


	//   ....[8]....
        /*0510*/ 	.word	0x00004460


	//   ....[9]....
        /*0514*/ 	.word	0x00004e90


	//   ....[10]....
        /*0518*/ 	.word	0x00004f40


	//   ....[11]....
        /*051c*/ 	.word	0x00005530


	//   ....[12]....
        /*0520*/ 	.word	0x000055c0


	//   ....[13]....
        /*0524*/ 	.word	0x00008a70


	//   ....[14]....
        /*0528*/ 	.word	0x00009100


	//   ....[15]....
        /*052c*/ 	.word	0x00009130


	//   ....[16]....
        /*0530*/ 	.word	0x000091d0


	//   ....[17]....
        /*0534*/ 	.word	0x00009800


	//   ....[18]....
        /*0538*/ 	.word	0x00009860


	//   ....[19]....
        /*053c*/ 	.word	0x0000d6b0


	//   ....[20]....
        /*0540*/ 	.word	0x0000d6e0


	//   ....[21]....
        /*0544*/ 	.word	0x0000d700


	//   ....[22]....
        /*0548*/ 	.word	0x0000d720


	//   ....[23]....
        /*054c*/ 	.word	0x0000ea80


	//   ....[24]....
        /*0550*/ 	.word	0x0000eab0


	//   ....[25]....
        /*0554*/ 	.word	0x0000eb40


	//   ....[26]....
        /*0558*/ 	.word	0x0000eb60


	//   ....[27]....
        /*055c*/ 	.word	0x000108e0


	//   ....[28]....
        /*0560*/ 	.word	0x00010910


	//   ....[29]....
        /*0564*/ 	.word	0x00010960


	//   ....[30]....
        /*0568*/ 	.word	0x000109b0


	//   ....[31]....
        /*056c*/ 	.word	0x00011240


	//   ....[32]....
        /*0570*/ 	.word	0x00011260


	//   ....[33]....
        /*0574*/ 	.word	0x000113b0


	//   ....[34]....
        /*0578*/ 	.word	0x000113d0


	//   ....[35]....
        /*057c*/ 	.word	0x00011510


	//   ....[36]....
        /*0580*/ 	.word	0x00011530


	//   ....[37]....
        /*0584*/ 	.word	0x00011680


	//   ....[38]....
        /*0588*/ 	.word	0x000116a0


	//   ....[39]....
        /*058c*/ 	.word	0x000120f0


	//   ....[40]....
        /*0590*/ 	.word	0x00012110


	//   ....[41]....
        /*0594*/ 	.word	0x00012250


	//   ....[42]....
        /*0598*/ 	.word	0x00012270


	//   ....[43]....
        /*059c*/ 	.word	0x000123b0


	//   ....[44]....
        /*05a0*/ 	.word	0x000123d0


	//   ....[45]....
        /*05a4*/ 	.word	0x00012520


	//   ....[46]....
        /*05a8*/ 	.word	0x00012540


	//   ....[47]....
        /*05ac*/ 	.word	0x00012700


	//   ....[48]....
        /*05b0*/ 	.word	0x000128d0


	//   ....[49]....
        /*05b4*/ 	.word	0x00012900


	//   ....[50]....
        /*05b8*/ 	.word	0x00012930


	//   ....[51]....
        /*05bc*/ 	.word	0x00012960


	//   ....[52]....
        /*05c0*/ 	.word	0x00012990


	//   ....[53]....
        /*05c4*/ 	.word	0x000129c0


	//   ....[54]....
        /*05c8*/ 	.word	0x00012b10


	//   ....[55]....
        /*05cc*/ 	.word	0x00012b40


	//   ....[56]....
        /*05d0*/ 	.word	0x00012b70


	//   ....[57]....
        /*05d4*/ 	.word	0x00012ba0


	//   ....[58]....
        /*05d8*/ 	.word	0x00012bd0


	//   ....[59]....
        /*05dc*/ 	.word	0x00012c00


	//   ....[60]....
        /*05e0*/ 	.word	0x00012c90


	//   ....[61]....
        /*05e4*/ 	.word	0x00012cf0


	//   ....[62]....
        /*05e8*/ 	.word	0x00012d80


	//   ....[63]....
        /*05ec*/ 	.word	0x00014630


	//   ....[64]....
        /*05f0*/ 	.word	0x00014670


	//   ....[65]....
        /*05f4*/ 	.word	0x000146a0


	//   ....[66]....
        /*05f8*/ 	.word	0x00014750


	//   ....[67]....
        /*05fc*/ 	.word	0x00014790


	//   ....[68]....
        /*0600*/ 	.word	0x000147f0


	//   ....[69]....
        /*0604*/ 	.word	0x00014830


	//   ....[70]....
        /*0608*/ 	.word	0x00014890


	//   ....[71]....
        /*060c*/ 	.word	0x000148b0


	//   ....[72]....
        /*0610*/ 	.word	0x000148e0


	//   ....[73]....
        /*0614*/ 	.word	0x00015100


	//   ....[74]....
        /*0618*/ 	.word	0x00015130


	//   ....[75]....
        /*061c*/ 	.word	0x00015190


	//   ....[76]....
        /*0620*/ 	.word	0x00015200


	//   ....[77]....
        /*0624*/ 	.word	0x00015250


	//   ....[78]....
        /*0628*/ 	.word	0x000152c0


	//   ....[79]....
        /*062c*/ 	.word	0x00015300


	//   ....[80]....
        /*0630*/ 	.word	0x00015380


	//   ....[81]....
        /*0634*/ 	.word	0x000153d0


	//   ....[82]....
        /*0638*/ 	.word	0x00015440


	//   ....[83]....
        /*063c*/ 	.word	0x00015490


	//   ....[84]....
        /*0640*/ 	.word	0x00015500


	//   ....[85]....
        /*0644*/ 	.word	0x00015540


	//   ....[86]....
        /*0648*/ 	.word	0x000155b0


	//   ....[87]....
        /*064c*/ 	.word	0x000155c0


	//   ....[88]....
        /*0650*/ 	.word	0x00015610


	//   ....[89]....
        /*0654*/ 	.word	0x00015e00


	//   ....[90]....
        /*0658*/ 	.word	0x00015e40


	//   ....[91]....
        /*065c*/ 	.word	0x00015e60


	//   ....[92]....
        /*0660*/ 	.word	0x00015f20


	//   ....[93]....
        /*0664*/ 	.word	0x00015f50


	//   ....[94]....
        /*0668*/ 	.word	0x00015fa0


	//   ....[95]....
        /*066c*/ 	.word	0x00015fd0


	//   ....[96]....
        /*0670*/ 	.word	0x00016020


	//   ....[97]....
        /*0674*/ 	.word	0x00016050


	//   ....[98]....
        /*0678*/ 	.word	0x000160c0


	//   ....[99]....
        /*067c*/ 	.word	0x000163a0


	//   ....[100]....
        /*0680*/ 	.word	0x000163c0


	//   ....[101]....
        /*0684*/ 	.word	0x000163d0


	//   ....[102]....
        /*0688*/ 	.word	0x00016480


	//   ....[103]....
        /*068c*/ 	.word	0x00016490


	//   ....[104]....
        /*0690*/ 	.word	0x00016540


	//   ....[105]....
        /*0694*/ 	.word	0x00016550


	//   ....[106]....
        /*0698*/ 	.word	0x00016600


	//   ....[107]....
        /*069c*/ 	.word	0x00016610


	//   ....[108]....
        /*06a0*/ 	.word	0x00016620


	//   ....[109]....
        /*06a4*/ 	.word	0x00016c40


	//   ....[110]....
        /*06a8*/ 	.word	0x00016c80


	//   ....[111]....
        /*06ac*/ 	.word	0x00016cc0


	//   ....[112]....
        /*06b0*/ 	.word	0x00016cf0


	//   ....[113]....
        /*06b4*/ 	.word	0x00016d10


	//   ....[114]....
        /*06b8*/ 	.word	0x00016dc0


	//   ....[115]....
        /*06bc*/ 	.word	0x00016e70


	//   ....[116]....
        /*06c0*/ 	.word	0x00016ea0


	//   ....[117]....
        /*06c4*/ 	.word	0x00016eb0


	//   ....[118]....
        /*06c8*/ 	.word	0x00016f40


	//   ....[119]....
        /*06cc*/ 	.word	0x00017370


	//   ....[120]....
        /*06d0*/ 	.word	0x000173a0


	//   ....[121]....
        /*06d4*/ 	.word	0x000173d0


	//   ....[122]....
        /*06d8*/ 	.word	0x00017400


	//   ....[123]....
        /*06dc*/ 	.word	0x00017430


	//   ....[124]....
        /*06e0*/ 	.word	0x00017460


	//   ....[125]....
        /*06e4*/ 	.word	0x00017490


	//   ....[126]....
        /*06e8*/ 	.word	0x000174c0


	//   ....[127]....
        /*06ec*/ 	.word	0x00017640


	//   ....[128]....
        /*06f0*/ 	.word	0x00017670


	//   ....[129]....
        /*06f4*/ 	.word	0x000176a0


	//   ....[130]....
        /*06f8*/ 	.word	0x000176d0


	//   ....[131]....
        /*06fc*/ 	.word	0x00017700


	//   ....[132]....
        /*0700*/ 	.word	0x00017730


	//   ....[133]....
        /*0704*/ 	.word	0x000177f0


	//   ....[134]....
        /*0708*/ 	.word	0x00017810


	//   ....[135]....
        /*070c*/ 	.word	0x00017880


	//   ....[136]....
        /*0710*/ 	.word	0x00017f20


	//   ....[137]....
        /*0714*/ 	.word	0x00018500


	//   ....[138]....
        /*0718*/ 	.word	0x000185f0


	//   ....[139]....
        /*071c*/ 	.word	0x000186d0


	//   ....[140]....
        /*0720*/ 	.word	0x00018730


	//   ....[141]....
        /*0724*/ 	.word	0x00018810


	//   ....[142]....
        /*0728*/ 	.word	0x000188e0


	//   ....[143]....
        /*072c*/ 	.word	0x000189e0


	//   ....[144]....
        /*0730*/ 	.word	0x00018a50


	//   ....[145]....
        /*0734*/ 	.word	0x00018b40


	//   ....[146]....
        /*0738*/ 	.word	0x00018bb0


	//   ....[147]....
        /*073c*/ 	.word	0x00018c90


	//   ....[148]....
        /*0740*/ 	.word	0x00018d40


	//   ....[149]....
        /*0744*/ 	.word	0x00018db0


	//   ....[150]....
        /*0748*/ 	.word	0x00018e30


	//   ....[151]....
        /*074c*/ 	.word	0x00018f10


	//   ....[152]....
        /*0750*/ 	.word	0x00018f90


	//   ....[153]....
        /*0754*/ 	.word	0x00019080


	//   ....[154]....
        /*0758*/ 	.word	0x00019100


	//   ....[155]....
        /*075c*/ 	.word	0x000191f0


	//   ....[156]....
        /*0760*/ 	.word	0x00019270


	//   ....[157]....
        /*0764*/ 	.word	0x00019360


	//   ....[158]....
        /*0768*/ 	.word	0x000193e0


	//   ....[159]....
        /*076c*/ 	.word	0x000194d0


	//   ....[160]....
        /*0770*/ 	.word	0x00019550


	//   ....[161]....
        /*0774*/ 	.word	0x00019630


	//   ....[162]....
        /*0778*/ 	.word	0x000196b0


	//   ....[163]....
        /*077c*/ 	.word	0x00019780


	//   ....[164]....
        /*0780*/ 	.word	0x000198b0


	//   ....[165]....
        /*0784*/ 	.word	0x00019970


	//   ....[166]....
        /*0788*/ 	.word	0x00019a50


	//   ....[167]....
        /*078c*/ 	.word	0x00019b30


	//   ....[168]....
        /*0790*/ 	.word	0x00019b90


	//   ....[169]....
        /*0794*/ 	.word	0x00019c70


	//   ....[170]....
        /*0798*/ 	.word	0x00019cd0


	//   ....[171]....
        /*079c*/ 	.word	0x00019db0


	//   ....[172]....
        /*07a0*/ 	.word	0x00019e10


	//   ....[173]....
        /*07a4*/ 	.word	0x00019f20


	//   ....[174]....
        /*07a8*/ 	.word	0x0001a010


	//   ....[175]....
        /*07ac*/ 	.word	0x0001a0b0


	//   ....[176]....
        /*07b0*/ 	.word	0x0001a110


	//   ....[177]....
        /*07b4*/ 	.word	0x0001a230


	//   ....[178]....
        /*07b8*/ 	.word	0x0001a290


	//   ....[179]....
        /*07bc*/ 	.word	0x0001a3b0


	//   ....[180]....
        /*07c0*/ 	.word	0x0001a410


	//   ....[181]....
        /*07c4*/ 	.word	0x0001a530


	//   ....[182]....
        /*07c8*/ 	.word	0x0001a590


	//   ....[183]....
        /*07cc*/ 	.word	0x0001a660


	//   ....[184]....
        /*07d0*/ 	.word	0x0001a7c0


	//   ....[185]....
        /*07d4*/ 	.word	0x0001a870


	//   ....[186]....
        /*07d8*/ 	.word	0x0001a9c0


	//   ....[187]....
        /*07dc*/ 	.word	0x0001aa70


	//   ....[188]....
        /*07e0*/ 	.word	0x0001aad0


	//   ....[189]....
        /*07e4*/ 	.word	0x0001ab90


	//   ....[190]....
        /*07e8*/ 	.word	0x0001ac70


	//   ....[191]....
        /*07ec*/ 	.word	0x0001ad30


	//   ....[192]....
        /*07f0*/ 	.word	0x0001ae10


	//   ....[193]....
        /*07f4*/ 	.word	0x0001aed0


	//   ....[194]....
        /*07f8*/ 	.word	0x0001afe0


	//   ....[195]....
        /*07fc*/ 	.word	0x0001b080


	//   ....[196]....
        /*0800*/ 	.word	0x0001b1a0


	//   ....[197]....
        /*0804*/ 	.word	0x0001b210


	//   ....[198]....
        /*0808*/ 	.word	0x0001b280


	//   ....[199]....
        /*080c*/ 	.word	0x0001b2f0


	//   ....[200]....
        /*0810*/ 	.word	0x0001b360


	//   ....[201]....
        /*0814*/ 	.word	0x0001b3e0


	//   ....[202]....
        /*0818*/ 	.word	0x0001b470


	//   ....[203]....
        /*081c*/ 	.word	0x0001b500


	//   ....[204]....
        /*0820*/ 	.word	0x0001b570


	//   ....[205]....
        /*0824*/ 	.word	0x0001b5e0


	//   ....[206]....
        /*0828*/ 	.word	0x0001b650


	//   ....[207]....
        /*082c*/ 	.word	0x0001b6d0


	//   ....[208]....
        /*0830*/ 	.word	0x0001b740


	//   ....[209]....
        /*0834*/ 	.word	0x0001b7e0


	//   ....[210]....
        /*0838*/ 	.word	0x0001b870


	//   ....[211]....
        /*083c*/ 	.word	0x0001b990


	//----- nvinfo : EIATTR_REG_RECONFIG
	.align		4
.L_529:
        /*0840*/ 	.byte	0x01, 0x54
	.zero		2


	//----- nvinfo : EIATTR_SYSCALL_OFFSETS
	.align		4
        /*0844*/ 	.byte	0x04, 0x46
        /*0846*/ 	.short	(.L_531 - .L_530)


	//   ....[0]....
.L_530:
        /*0848*/ 	.word	0x00001af0


	//   ....[1]....
        /*084c*/ 	.word	0x00013c10


	//   ....[2]....
        /*0850*/ 	.word	0x00013d60


	//   ....[3]....
        /*0854*/ 	.word	0x00013e50


	//   ....[4]....
        /*0858*/ 	.word	0x00014d30


	//----- nvinfo : EIATTR_MBARRIER_INSTR_OFFSETS
	.align		4
.L_531:
        /*085c*/ 	.byte	0x04, 0x39
        /*085e*/ 	.short	(.L_533 - .L_532)


	//   ....[0]....
.L_532:
        /*0860*/ 	.word	0x00000180
        /*0864*/ 	.word	0x000000ff
        /*0868*/ 	.word	0x00038800
        /*086c*/ 	.short	0x0100
        /*086e*/ 	.byte	0x08
	.zero		1


	//   ....[1]....
        /*0870*/ 	.word	0x00000190
        /*0874*/ 	.word	0x000000ff
        /*0878*/ 	.word	0x00038820
        /*087c*/ 	.short	0x0100
        /*087e*/ 	.byte	0x08
	.zero		1


	//   ....[2]....
        /*0880*/ 	.word	0x00000280
        /*0884*/ 	.word	0x000000ff
        /*0888*/ 	.word	0x00038830
        /*088c*/ 	.short	0x0100
        /*088e*/ 	.byte	0x08
	.zero		1


	//   ....[3]....
        /*0890*/ 	.word	0x00000290
        /*0894*/ 	.word	0x000000ff
        /*0898*/ 	.word	0x00038840
        /*089c*/ 	.short	0x0100
        /*089e*/ 	.byte	0x08
	.zero		1


	//   ....[4]....
        /*08a0*/ 	.word	0x000002a0
        /*08a4*/ 	.word	0x000000ff
        /*08a8*/ 	.word	0x00038838
        /*08ac*/ 	.short	0x0100
        /*08ae*/ 	.byte	0x08
	.zero		1


	//   ....[5]....
        /*08b0*/ 	.word	0x000002b0
        /*08b4*/ 	.word	0x000000ff
        /*08b8*/ 	.word	0x00038848
        /*08bc*/ 	.short	0x0100
        /*08be*/ 	.byte	0x08
	.zero		1


	//   ....[6]....
        /*08c0*/ 	.word	0x000003e0
        /*08c4*/ 	.word	0x000000ff
        /*08c8*/ 	.word	0x00038850
        /*08cc*/ 	.short	0x0100
        /*08ce*/ 	.byte	0x08
	.zero		1


	//   ....[7]....
        /*08d0*/ 	.word	0x000003f0
        /*08d4*/ 	.word	0x000000ff
        /*08d8*/ 	.word	0x00038860
        /*08dc*/ 	.short	0x0100
        /*08de*/ 	.byte	0x08
	.zero		1


	//   ....[8]....
        /*08e0*/ 	.word	0x00000400
        /*08e4*/ 	.word	0x000000ff
        /*08e8*/ 	.word	0x00038858
        /*08ec*/ 	.short	0x0100
        /*08ee*/ 	.byte	0x08
	.zero		1


	//   ....[9]....
        /*08f0*/ 	.word	0x00000410
        /*08f4*/ 	.word	0x000000ff
        /*08f8*/ 	.word	0x00038868
        /*08fc*/ 	.short	0x0100
        /*08fe*/ 	.byte	0x08
	.zero		1


	//   ....[10]....
        /*0900*/ 	.word	0x00000500
        /*0904*/ 	.word	0x000000ff
        /*0908*/ 	.word	0x00038870
        /*090c*/ 	.short	0x0100
        /*090e*/ 	.byte	0x06
	.zero		1


	//   ....[11]....
        /*0910*/ 	.word	0x00000510
        /*0914*/ 	.word	0x000000ff
        /*0918*/ 	.word	0x00038880
        /*091c*/ 	.short	0x0100
        /*091e*/ 	.byte	0x06
	.zero		1


	//   ....[12]....
        /*0920*/ 	.word	0x00000520
        /*0924*/ 	.word	0x000000ff
        /*0928*/ 	.word	0x00038878
        /*092c*/ 	.short	0x0100
        /*092e*/ 	.byte	0x06
	.zero		1


	//   ....[13]....
        /*0930*/ 	.word	0x00000530
        /*0934*/ 	.word	0x000000ff
        /*0938*/ 	.word	0x00038888
        /*093c*/ 	.short	0x0100
        /*093e*/ 	.byte	0x06
	.zero		1


	//   ....[14]....
        /*0940*/ 	.word	0x00000660
        /*0944*/ 	.word	0x000000ff
        /*0948*/ 	.word	0x00038890
        /*094c*/ 	.short	0x0100
        /*094e*/ 	.byte	0x08
	.zero		1


	//   ....[15]....
        /*0950*/ 	.word	0x00000670
        /*0954*/ 	.word	0x000000ff
        /*0958*/ 	.word	0x000388a0
        /*095c*/ 	.short	0x0100
        /*095e*/ 	.byte	0x08
	.zero		1


	//   ....[16]....
        /*0960*/ 	.word	0x00000680
        /*0964*/ 	.word	0x000000ff
        /*0968*/ 	.word	0x00038898
        /*096c*/ 	.short	0x0100
        /*096e*/ 	.byte	0x08
	.zero		1


	//   ....[17]....
        /*0970*/ 	.word	0x00000690
        /*0974*/ 	.word	0x000000ff
        /*0978*/ 	.word	0x000388a8
        /*097c*/ 	.short	0x0100
        /*097e*/ 	.byte	0x08
	.zero		1


	//   ....[18]....
        /*0980*/ 	.word	0x000007d0
        /*0984*/ 	.word	0x000000ff
        /*0988*/ 	.word	0x000388b0
        /*098c*/ 	.short	0x0100
        /*098e*/ 	.byte	0x08
	.zero		1


	//   ....[19]....
        /*0990*/ 	.word	0x000007e0
        /*0994*/ 	.word	0x000000ff
        /*0998*/ 	.word	0x000388c0
        /*099c*/ 	.short	0x0100
        /*099e*/ 	.byte	0x08
	.zero		1


	//   ....[20]....
        /*09a0*/ 	.word	0x000007f0
        /*09a4*/ 	.word	0x000000ff
        /*09a8*/ 	.word	0x000388b8
        /*09ac*/ 	.short	0x0100
        /*09ae*/ 	.byte	0x08
	.zero		1


	//   ....[21]....
        /*09b0*/ 	.word	0x00000800
        /*09b4*/ 	.word	0x000000ff
        /*09b8*/ 	.word	0x000388c8
        /*09bc*/ 	.short	0x0100
        /*09be*/ 	.byte	0x08
	.zero		1


	//   ....[22]....
        /*09c0*/ 	.word	0x00001b80
        /*09c4*/ 	.word	0x000000ff
        /*09c8*/ 	.word	0x00038800
        /*09cc*/ 	.short	0x010a
        /*09ce*/ 	.byte	0x06
	.zero		1


	//   ....[23]....
        /*09d0*/ 	.word	0x00001c50
        /*09d4*/ 	.word	0x00000000
        /*09d8*/ 	.word	0x00038830
        /*09dc*/ 	.short	0x010a
        /*09de*/ 	.byte	0x3f
	.zero		1


	//   ....[24]....
        /*09e0*/ 	.word	0x00001c90
        /*09e4*/ 	.word	0x00000000
        /*09e8*/ 	.word	0x00038830
        /*09ec*/ 	.short	0x010a
        /*09ee*/ 	.byte	0x3f
	.zero		1


	//   ....[25]....
        /*09f0*/ 	.word	0x000048c0
        /*09f4*/ 	.word	0x000000ff
        /*09f8*/ 	.word	0x00000000
        /*09fc*/ 	.short	0x0101
        /*09fe*/ 	.byte	0x04
	.zero		1


	//   ....[26]....
        /*0a00*/ 	.word	0x00005f60
        /*0a04*/ 	.word	0x000000ff
        /*0a08*/ 	.word	0x00038830
        /*0a0c*/ 	.short	0x010a
        /*0a0e*/ 	.byte	0x04
	.zero		1


	//   ....[27]....
        /*0a10*/ 	.word	0x00005fb0
        /*0a14*/ 	.word	0x000000ff
        /*0a18*/ 	.word	0x00038830
        /*0a1c*/ 	.short	0x010a
        /*0a1e*/ 	.byte	0x04
	.zero		1


	//   ....[28]....
        /*0a20*/ 	.word	0x00008520
        /*0a24*/ 	.word	0x000000ff
        /*0a28*/ 	.word	0x00038850
        /*0a2c*/ 	.short	0x010a
        /*0a2e*/ 	.byte	0x04
	.zero		1


	//   ....[29]....
        /*0a30*/ 	.word	0x00008560
        /*0a34*/ 	.word	0x000000ff
        /*0a38*/ 	.word	0x00038850
        /*0a3c*/ 	.short	0x010a
        /*0a3e*/ 	.byte	0x04
	.zero		1


	//   ....[30]....
        /*0a40*/ 	.word	0x00008ce0
        /*0a44*/ 	.word	0x000000ff
        /*0a48*/ 	.word	0x00000000
        /*0a4c*/ 	.short	0x0101
        /*0a4e*/ 	.byte	0x06
	.zero		1


	//   ....[31]....
        /*0a50*/ 	.word	0x0000a090
        /*0a54*/ 	.word	0x000000ff
        /*0a58*/ 	.word	0x00000000
        /*0a5c*/ 	.short	0x0101
        /*0a5e*/ 	.byte	0x04
	.zero		1


	//   ....[32]....
        /*0a60*/ 	.word	0x0000a290
        /*0a64*/ 	.word	0x000000ff
        /*0a68*/ 	.word	0x00038830
        /*0a6c*/ 	.short	0x010a
        /*0a6e*/ 	.byte	0x04
	.zero		1


	//   ....[33]....
        /*0a70*/ 	.word	0x0000a2d0
        /*0a74*/ 	.word	0x000000ff
        /*0a78*/ 	.word	0x00038830
        /*0a7c*/ 	.short	0x010a
        /*0a7e*/ 	.byte	0x04
	.zero		1


	//   ....[34]....
        /*0a80*/ 	.word	0x0000cc30
        /*0a84*/ 	.word	0x000000ff
        /*0a88*/ 	.word	0x00038850
        /*0a8c*/ 	.short	0x010a
        /*0a8e*/ 	.byte	0x04
	.zero		1


	//   ....[35]....
        /*0a90*/ 	.word	0x0000cc70
        /*0a94*/ 	.word	0x000000ff
        /*0a98*/ 	.word	0x00038850
        /*0a9c*/ 	.short	0x010a
        /*0a9e*/ 	.byte	0x04
	.zero		1


	//   ....[36]....
        /*0aa0*/ 	.word	0x0000d2e0
        /*0aa4*/ 	.word	0x000000ff
        /*0aa8*/ 	.word	0x00000000
        /*0aac*/ 	.short	0x0101
        /*0aae*/ 	.byte	0x06
	.zero		1


	//   ....[37]....
        /*0ab0*/ 	.word	0x0000e0c0
        /*0ab4*/ 	.word	0x000000ff
        /*0ab8*/ 	.word	0x00000000
        /*0abc*/ 	.short	0x0101
        /*0abe*/ 	.byte	0x04
	.zero		1


	//   ....[38]....
        /*0ac0*/ 	.word	0x0000e9f0
        /*0ac4*/ 	.word	0x000000ff
        /*0ac8*/ 	.word	0x00038850
        /*0acc*/ 	.short	0x010a
        /*0ace*/ 	.byte	0x08
	.zero		1


	//   ....[39]....
        /*0ad0*/ 	.word	0x0000ea30
        /*0ad4*/ 	.word	0x000000ff
        /*0ad8*/ 	.word	0x00038850
        /*0adc*/ 	.short	0x010a
        /*0ade*/ 	.byte	0x08
	.zero		1


	//   ....[40]....
        /*0ae0*/ 	.word	0x0000f050
        /*0ae4*/ 	.word	0x000000ff
        /*0ae8*/ 	.word	0x00000000
        /*0aec*/ 	.short	0x0101
        /*0aee*/ 	.byte	0x04
	.zero		1


	//   ....[41]....
        /*0af0*/ 	.word	0x00011270
        /*0af4*/ 	.word	0x000000ff
        /*0af8*/ 	.word	0x00000000
        /*0afc*/ 	.short	0x0101
        /*0afe*/ 	.byte	0x07
	.zero		1


	//   ....[42]....
        /*0b00*/ 	.word	0x00014440
        /*0b04*/ 	.word	0x00000005
        /*0b08*/ 	.word	0x00038840
        /*0b0c*/ 	.short	0x010a
        /*0b0e*/ 	.byte	0x3f
	.zero		1


	//   ....[43]....
        /*0b10*/ 	.word	0x00014a50
        /*0b14*/ 	.word	0x00000005
        /*0b18*/ 	.word	0x00038830
        /*0b1c*/ 	.short	0x0107
        /*0b1e*/ 	.byte	0x3f
	.zero		1


	//   ....[44]....
        /*0b20*/ 	.word	0x00014b30
        /*0b24*/ 	.word	0x00000005
        /*0b28*/ 	.word	0x00038830
        /*0b2c*/ 	.short	0x0101
        /*0b2e*/ 	.byte	0x3f
	.zero		1


	//   ....[45]....
        /*0b30*/ 	.word	0x00015740
        /*0b34*/ 	.word	0x00000016
        /*0b38*/ 	.word	0x00038800
        /*0b3c*/ 	.short	0x0107
        /*0b3e*/ 	.byte	0x3f
	.zero		1


	//   ....[46]....
        /*0b40*/ 	.word	0x00015840
        /*0b44*/ 	.word	0x00000016
        /*0b48*/ 	.word	0x00038800
        /*0b4c*/ 	.short	0x0101
        /*0b4e*/ 	.byte	0x3f
	.zero		1


	//   ....[47]....
        /*0b50*/ 	.word	0x00015860
        /*0b54*/ 	.word	0x00000016
        /*0b58*/ 	.word	0x00038820
        /*0b5c*/ 	.short	0x010a
        /*0b5e*/ 	.byte	0x3f
	.zero		1


	//   ....[48]....
        /*0b60*/ 	.word	0x00015c50
        /*0b64*/ 	.word	0x00000006
        /*0b68*/ 	.word	0x00038840
        /*0b6c*/ 	.short	0x010a
        /*0b6e*/ 	.byte	0x3f
	.zero		1


	//   ....[49]....
        /*0b70*/ 	.word	0x000161d0
        /*0b74*/ 	.word	0x00000006
        /*0b78*/ 	.word	0x00038830
        /*0b7c*/ 	.short	0x0107
        /*0b7e*/ 	.byte	0x3f
	.zero		1


	//   ....[50]....
        /*0b80*/ 	.word	0x00016280
        /*0b84*/ 	.word	0x00000006
        /*0b88*/ 	.word	0x00038830
        /*0b8c*/ 	.short	0x0101
        /*0b8e*/ 	.byte	0x3f
	.zero		1


	//   ....[51]....
        /*0b90*/ 	.word	0x000162e0
        /*0b94*/ 	.word	0x00000006
        /*0b98*/ 	.word	0x00038860
        /*0b9c*/ 	.short	0x010a
        /*0b9e*/ 	.byte	0x3f
	.zero		1


	//   ....[52]....
        /*0ba0*/ 	.word	0x000167d0
        /*0ba4*/ 	.word	0x00000006
        /*0ba8*/ 	.word	0x00038850
        /*0bac*/ 	.short	0x0107
        /*0bae*/ 	.byte	0x3f
	.zero		1


	//   ....[53]....
        /*0bb0*/ 	.word	0x00016990
        /*0bb4*/ 	.word	0x00000006
        /*0bb8*/ 	.word	0x00038850
        /*0bbc*/ 	.short	0x0101
        /*0bbe*/ 	.byte	0x3f
	.zero		1


	//   ....[54]....
        /*0bc0*/ 	.word	0x00016b90
        /*0bc4*/ 	.word	0x00000004
        /*0bc8*/ 	.word	0x00038860
        /*0bcc*/ 	.short	0x010a
        /*0bce*/ 	.byte	0x3f
	.zero		1


	//   ....[55]....
        /*0bd0*/ 	.word	0x000170c0
        /*0bd4*/ 	.word	0x00000004
        /*0bd8*/ 	.word	0x00038850
        /*0bdc*/ 	.short	0x0107
        /*0bde*/ 	.byte	0x3f
	.zero		1


	//   ....[56]....
        /*0be0*/ 	.word	0x00017170
        /*0be4*/ 	.word	0x00000004
        /*0be8*/ 	.word	0x00038850
        /*0bec*/ 	.short	0x0101
        /*0bee*/ 	.byte	0x3f
	.zero		1


	//   ....[57]....
        /*0bf0*/ 	.word	0x00017ea0
        /*0bf4*/ 	.word	0x00000004
        /*0bf8*/ 	.word	0x00038820
        /*0bfc*/ 	.short	0x010a
        /*0bfe*/ 	.byte	0x3f
	.zero		1


	//   ....[58]....
        /*0c00*/ 	.word	0x00018040
        /*0c04*/ 	.word	0x00000005
        /*0c08*/ 	.word	0x00038840
        /*0c0c*/ 	.short	0x010a
        /*0c0e*/ 	.byte	0x3f
	.zero		1


	//   ....[59]....
        /*0c10*/ 	.word	0x000180e0
        /*0c14*/ 	.word	0x0000001b
        /*0c18*/ 	.word	0x00038840
        /*0c1c*/ 	.short	0x010a
        /*0c1e*/ 	.byte	0x3f
	.zero		1


	//   ....[60]....
        /*0c20*/ 	.word	0x00018120
        /*0c24*/ 	.word	0x00000005
        /*0c28*/ 	.word	0x00038860
        /*0c2c*/ 	.short	0x010a
        /*0c2e*/ 	.byte	0x3f
	.zero		1


	//   ....[61]....
        /*0c30*/ 	.word	0x00018160
        /*0c34*/ 	.word	0x0000001b
        /*0c38*/ 	.word	0x00038860
        /*0c3c*/ 	.short	0x010a
        /*0c3e*/ 	.byte	0x3f
	.zero		1


	//   ....[62]....
        /*0c40*/ 	.word	0x000181e0
        /*0c44*/ 	.word	0x00000003
        /*0c48*/ 	.word	0x00038800
        /*0c4c*/ 	.short	0x010a
        /*0c4e*/ 	.byte	0x3f
	.zero		1


	//   ....[63]....
        /*0c50*/ 	.word	0x00018230
        /*0c54*/ 	.word	0x00000000
        /*0c58*/ 	.word	0x00038830
        /*0c5c*/ 	.short	0x010a
        /*0c5e*/ 	.byte	0x3f
	.zero		1


	//   ....[64]....
        /*0c60*/ 	.word	0x000182a0
        /*0c64*/ 	.word	0x00000099
        /*0c68*/ 	.word	0x00038830
        /*0c6c*/ 	.short	0x010a
        /*0c6e*/ 	.byte	0x3f
	.zero		1


	//   ....[65]....
        /*0c70*/ 	.word	0x00018300
        /*0c74*/ 	.word	0x00000002
        /*0c78*/ 	.word	0x00038850
        /*0c7c*/ 	.short	0x010a
        /*0c7e*/ 	.byte	0x3f
	.zero		1


	//   ....[66]....
        /*0c80*/ 	.word	0x00018360
        /*0c84*/ 	.word	0x00000004
        /*0c88*/ 	.word	0x00038830
        /*0c8c*/ 	.short	0x010a
        /*0c8e*/ 	.byte	0x3f
	.zero		1


	//   ....[67]....
        /*0c90*/ 	.word	0x000183c0
        /*0c94*/ 	.word	0x00000002
        /*0c98*/ 	.word	0x00038850
        /*0c9c*/ 	.short	0x010a
        /*0c9e*/ 	.byte	0x3f
	.zero		1


	//   ....[68]....
        /*0ca0*/ 	.word	0x00018420
        /*0ca4*/ 	.word	0x00000007
        /*0ca8*/ 	.word	0x00038850
        /*0cac*/ 	.short	0x010a
        /*0cae*/ 	.byte	0x3f
	.zero		1


	//   ....[69]....
        /*0cb0*/ 	.word	0x00018540
        /*0cb4*/ 	.word	0x00000005
        /*0cb8*/ 	.word	0x00038840
        /*0cbc*/ 	.short	0x010a
        /*0cbe*/ 	.byte	0x3f
	.zero		1


	//   ....[70]....
        /*0cc0*/ 	.word	0x000197b0
        /*0cc4*/ 	.word	0x00000016
        /*0cc8*/ 	.word	0x00038820
        /*0ccc*/ 	.short	0x010a
        /*0cce*/ 	.byte	0x3f
	.zero		1


	//   ....[71]....
        /*0cd0*/ 	.word	0x00019800
        /*0cd4*/ 	.word	0x00000006
        /*0cd8*/ 	.word	0x00038840
        /*0cdc*/ 	.short	0x010a
        /*0cde*/ 	.byte	0x3f
	.zero		1


	//   ....[72]....
        /*0ce0*/ 	.word	0x00019f60
        /*0ce4*/ 	.word	0x00000006
        /*0ce8*/ 	.word	0x00038860
        /*0cec*/ 	.short	0x010a
        /*0cee*/ 	.byte	0x3f
	.zero		1


	//   ....[73]....
        /*0cf0*/ 	.word	0x0001a710
        /*0cf4*/ 	.word	0x00000004
        /*0cf8*/ 	.word	0x00038860
        /*0cfc*/ 	.short	0x010a
        /*0cfe*/ 	.byte	0x3f
	.zero		1


	//   ....[74]....
        /*0d00*/ 	.word	0x0001b8b0
        /*0d04*/ 	.word	0x00000004
        /*0d08*/ 	.word	0x00038820
        /*0d0c*/ 	.short	0x010a
        /*0d0e*/ 	.byte	0x3f
	.zero		1


	//   ....[75]....
        /*0d10*/ 	.word	0x0001ba50
        /*0d14*/ 	.word	0x00000005
        /*0d18*/ 	.word	0x00038840
        /*0d1c*/ 	.short	0x010a
        /*0d1e*/ 	.byte	0x3f
	.zero		1


	//   ....[76]....
        /*0d20*/ 	.word	0x0001baa0
        /*0d24*/ 	.word	0x0000001b
        /*0d28*/ 	.word	0x00038840
        /*0d2c*/ 	.short	0x010a
        /*0d2e*/ 	.byte	0x3f
	.zero		1


	//   ....[77]....
        /*0d30*/ 	.word	0x0001baf0
        /*0d34*/ 	.word	0x00000005
        /*0d38*/ 	.word	0x00038860
        /*0d3c*/ 	.short	0x010a
        /*0d3e*/ 	.byte	0x3f
	.zero		1


	//----- nvinfo : EIATTR_NUM_MBARRIERS
	.align		4
.L_533:
        /*0d40*/ 	.byte	0x03, 0x38
        /*0d42*/ 	.short	0x0016


	//----- nvinfo : EIATTR_EXIT_INSTR_OFFSETS
	.align		4
        /*0d44*/ 	.byte	0x04, 0x1c
        /*0d46*/ 	.short	(.L_535 - .L_534)


	//   ....[0]....
.L_534:
        /*0d48*/ 	.word	0x00000990


	//   ....[1]....
        /*0d4c*/ 	.word	0x000126b0


	//   ....[2]....
        /*0d50*/ 	.word	0x000181b0


	//----- nvinfo : EIATTR_MAX_THREADS
	.align		4
.L_535:
        /*0d54*/ 	.byte	0x04, 0x05
        /*0d56*/ 	.short	(.L_537 - .L_536)
.L_536:
        /*0d58*/ 	.word	0x00000180
        /*0d5c*/ 	.word	0x00000001
        /*0d60*/ 	.word	0x00000001


	//----- nvinfo : EIATTR_CRS_STACK_SIZE
	.align		4
.L_537:
        /*0d64*/ 	.byte	0x04, 0x1e
        /*0d66*/ 	.short	(.L_539 - .L_538)
.L_538:
        /*0d68*/ 	.word	0x00000000


	//----- nvinfo : EIATTR_CBANK_PARAM_SIZE
	.align		4
.L_539:
        /*0d6c*/ 	.byte	0x03, 0x19
        /*0d6e*/ 	.short	0x0af0


	//----- nvinfo : EIATTR_PARAM_CBANK
	.align		4
        /*0d70*/ 	.byte	0x04, 0x0a
        /*0d72*/ 	.short	(.L_541 - .L_540)
	.align		4
.L_540:
        /*0d74*/ 	.word	index@(.nv.constant0._ZN7cutlass13device_kernelIN5flash11enable_sm90INS1_16FlashAttnFwdSm90INS1_25CollectiveMainloopFwdSm90ILi2EN4cute5tupleIJNS5_1CILi1EEES8_S8_EEENS6_IJNS7_ILi128EEENS7_ILi80EEENS7_ILi256EEEEEELi256ENS_6half_tEfNS_4arch4Sm90ELb1ELb0ELb1ELb1ELb1ELb0ELb0ELb1ELb1ELb1ELb0ELb0EEENS1_21CollectiveEpilogueFwdINS6_IJSA_SC_SB_EEES9_SE_SG_Li256ELb1ELb1ELb0ELb0EEENS1_36VarlenDynamicPersistentTileSchedulerILi128ELi80ELi256ELi128ELb0ELb1ELb1ELb1ELb1ELb1EEEEEEEEEvNT_6ParamsE)
        /*0d78*/ 	.short	0x0210
        /*0d7a*/ 	.short	0x0af0


	//----- nvinfo : EIATTR_SW_WAR
	.align		4
.L_541:
        /*0d7c*/ 	.byte	0x04, 0x36
        /*0d7e*/ 	.short	(.L_543 - .L_542)
.L_542:
        /*0d80*/ 	.word	0x00000008
.L_543:


//--------------------- .nv.info._ZN7cutlass13device_kernelIN5flash11enable_sm90INS1_16FlashAttnFwdSm90INS1_25CollectiveMainloopFwdSm90ILi2EN4cute5tupleIJNS5_1CILi1EEES8_S8_EEENS6_IJNS7_ILi128EEENS7_ILi80EEENS7_ILi256EEEEEELi256ENS_6half_tEfNS_4arch4Sm90ELb1ELb0ELb1ELb1ELb1ELb1ELb0ELb1ELb1ELb1ELb0ELb0EEENS1_21CollectiveEpilogueFwdINS6_IJSA_SC_SB_EEES9_SE_SG_Li256ELb1ELb1ELb0ELb0EEENS1_36VarlenDynamicPersistentTileSchedulerILi128ELi80ELi256ELi128ELb0ELb1ELb1ELb1ELb1ELb1EEEEEEEEEvNT_6ParamsE --------------------------
	.section	.nv.info._ZN7cutlass13device_kernelIN5flash11enable_sm90INS1_16FlashAttnFwdSm90INS1_25CollectiveMainloopFwdSm90ILi2EN4cute5tupleIJNS5_1CILi1EEES8_S8_EEENS6_IJNS7_ILi128EEENS7_ILi80EEENS7_ILi256EEEEEELi256ENS_6half_tEfNS_4arch4Sm90ELb1ELb0ELb1ELb1ELb1ELb1ELb0ELb1ELb1ELb1ELb0ELb0EEENS1_21CollectiveEpilogueFwdINS6_IJSA_SC_SB_EEES9_SE_SG_Li256ELb1ELb1ELb0ELb0EEENS1_36VarlenDynamicPersistentTileSchedulerILi128ELi80ELi256ELi128ELb0ELb1ELb1ELb1ELb1ELb1EEEEEEEEEvNT_6ParamsE,"",@"SHT_CUDA_INFO"
	.sectionflags	@""
	.align	4


	//----- nvinfo : EIATTR_CUDA_API_VERSION
	.align		4
        /*0000*/ 	.byte	0x04, 0x37
        /*0002*/ 	.short	(.L_545 - .L_544)
.L_544:
        /*0004*/ 	.word	0x00000082


	//----- nvinfo : EIATTR_KPARAM_INFO
	.align		4
.L_545:
        /*0008*/ 	.byte	0x04, 0x17
        /*000a*/ 	.short	(.L_547 - .L_546)
.L_546:
        /*000c*/ 	.word	0x00000000
        /*0010*/ 	.short	0x0000
        /*0012*/ 	.short	0x0070
        /*0014*/ 	.byte	0x00, 0xf0, 0x01, 0x2a


	//----- nvinfo : EIATTR_SPARSE_MMA_MASK
	.align		4
.L_547:
        /*0018*/ 	.byte	0x03, 0x50
        /*001a*/ 	.short	0x0000


	//----- nvinfo : EIATTR_MAXREG_COUNT
	.align		4
        /*001c*/ 	.byte	0x03, 0x1b
        /*001e*/ 	.short	0x00a8


	//----- nvinfo : EIATTR_NUM_BARRIERS
	.align		4
        /*0020*/ 	.byte	0x02, 0x4c
        /*0022*/ 	.byte	0x10
	.zero		1


	//----- nvinfo : EIATTR_EXTERNS
	.align		4
        /*0024*/ 	.byte	0x04, 0x0f
        /*0026*/ 	.short	(.L_549 - .L_548)


	//   ....[0]....
	.align		4
.L_548:
        /*0028*/ 	.word	index@(__assertfail)


	//----- nvinfo : EIATTR_ANNOTATIONS
	.align		4
.L_549:
        /*002c*/ 	.byte	0x04, 0x55
        /*002e*/ 	.short	(.L_551 - .L_550)


	//   ....[0]....
.L_550:
        /* <DEDUP_REMOVED lines=68> */


	//----- nvinfo : EIATTR_MERCURY_ISA_VERSION
	.align		4
.L_551:
        /*0458*/ 	.byte	0x03, 0x5f
        /*045a*/ 	.short	0x0101


	//----- nvinfo : EIATTR_UNUSED_LOAD_BYTE_OFFSET
	.align		4
        /*045c*/ 	.byte	0x04, 0x44
        /*045e*/ 	.short	(.L_553 - .L_552)


	//   ....[0]....
.L_552:
        /*0460*/ 	.word	0x00000a50
        /*0464*/ 	.word	0x0000fff0


	//   ....[1]....
        /*0468*/ 	.word	0x00024fb0
        /*046c*/ 	.word	0x0000fff0


	//----- nvinfo : EIATTR_INT_WARP_WIDE_INSTR_OFFSETS
	.align		4
.L_553:
        /*0470*/ 	.byte	0x04, 0x31
        /*0472*/ 	.short	(.L_555 - .L_554)


	//   ....[0]....
.L_554:
        /*0474*/ 	.word	0x00000130


	//   ....[1]....
        /*0478*/ 	.word	0x00000170


	//   ....[2]....
        /*047c*/ 	.word	0x000001e0


	//   ....[3]....
        /*0480*/ 	.word	0x0002ac20


	//   ....[4]....
        /*0484*/ 	.word	0x0002acb0


	//   ....[5]....
        /*0488*/ 	.word	0x0002dc80


	//   ....[6]....
        /*048c*/ 	.word	0x0002dd10


	//----- nvinfo : EIATTR_COOP_GROUP_MASK_REGIDS
	.align		4
.L_555:
        /*0490*/ 	.byte	0x04, 0x29
        /*0492*/ 	.short	(.L_557 - .L_556)


	//   ....[0]....
.L_556:
        /*0494*/ 	.word	0xffffffff


	//   ....[1]....
        /*0498*/ 	.word	0xffffffff


	//   ....[2]....
        /*049c*/ 	.word	0xffffffff


	//   ....[3]....
        /*04a0*/ 	.word	0xffffffff


	//   ....[4]....
        /*04a4*/ 	.word	0xffffffff


	//   ....[5]....
        /*04a8*/ 	.word	0xffffffff


	//   ....[6]....
        /*04ac*/ 	.word	0xffffffff


	//   ....[7]....
        /*04b0*/ 	.word	0xffffffff


	//   ....[8]....
        /*04b4*/ 	.word	0xffffffff


	//   ....[9]....
        /*04b8*/ 	.word	0xffffffff


	//   ....[10]....
        /*04bc*/ 	.word	0xffffffff


	//   ....[11]....
        /*04c0*/ 	.word	0xffffffff


	//   ....[12]....
        /*04c4*/ 	.word	0xffffffff


	//   ....[13]....
        /*04c8*/ 	.word	0xffffffff


	//   ....[14]....
        /*04cc*/ 	.word	0xffffffff


	//   ....[15]....
        /*04d0*/ 	.word	0xffffffff


	//   ....[16]....
        /*04d4*/ 	.word	0xffffffff


	//   ....[17]....
        /*04d8*/ 	.word	0xffffffff


	//   ....[18]....
        /*04dc*/ 	.word	0xffffffff


	//   ....[19]....
        /*04e0*/ 	.word	0xffffffff


	//   ....[20]....
        /*04e4*/ 	.word	0xffffffff


	//   ....[21]....
        /*04e8*/ 	.word	0xffffffff


	//   ....[22]....
        /*04ec*/ 	.word	0xffffffff


	//   ....[23]....
        /*04f0*/ 	.word	0xffffffff


	//   ....[24]....
        /*04f4*/ 	.word	0xffffffff


	//   ....[25]....
        /*04f8*/ 	.word	0xffffffff


	//   ....[26]....
        /*04fc*/ 	.word	0xffffffff


	//   ....[27]....
        /*0500*/ 	.word	0xffffffff


	//   ....[28]....
        /*0504*/ 	.word	0xffffffff


	//   ....[29]....
        /*0508*/ 	.word	0xffffffff


	//   ....[30]....
        /*050c*/ 	.word	0xffffffff


	//   ....[31]....
        /*0510*/ 	.word	0xffffffff


	//   ....[32]....
        /*0514*/ 	.word	0xffffffff


	//   ....[33]....
        /*0518*/ 	.word	0xffffffff


	//   ....[34]....
        /*051c*/ 	.word	0xffffffff


	//   ....[35]....
        /*0520*/ 	.word	0xffffffff


	//   ....[36]....
        /*0524*/ 	.word	0xffffffff


	//   ....[37]....
        /*0528*/ 	.word	0xffffffff


	//   ....[38]....
        /*052c*/ 	.word	0xffffffff


	//   ....[39]....
        /*0530*/ 	.word	0xffffffff


	//   ....[40]....
        /*0534*/ 	.word	0xffffffff


	//   ....[41]....
        /*0538*/ 	.word	0xffffffff


	//   ....[42]....
        /*053c*/ 	.word	0xffffffff


	//   ....[43]....
        /*0540*/ 	.word	0xffffffff


	//   ....[44]....
        /*0544*/ 	.word	0xffffffff


	//   ....[45]....
        /*0548*/ 	.word	0xffffffff


	//   ....[46]....
        /*054c*/ 	.word	0xffffffff


	//   ....[47]....
        /*0550*/ 	.word	0xffffffff


	//   ....[48]....
        /*0554*/ 	.word	0xffffffff


	//   ....[49]....
        /*0558*/ 	.word	0xffffffff


	//   ....[50]....
        /*055c*/ 	.word	0xffffffff


	//   ....[51]....
        /*0560*/ 	.word	0xffffffff


	//   ....[52]....
        /*0564*/ 	.word	0xffffffff


	//   ....[53]....
        /*0568*/ 	.word	0xffffffff


	//   ....[54]....
        /*056c*/ 	.word	0xffffffff


	//   ....[55]....
        /*0570*/ 	.word	0xffffffff


	//   ....[56]....
        /*0574*/ 	.word	0xffffffff


	//   ....[57]....
        /*0578*/ 	.word	0xffffffff


	//   ....[58]....
        /*057c*/ 	.word	0xffffffff


	//   ....[59]....
        /*0580*/ 	.word	0xffffffff


	//   ....[60]....
        /*0584*/ 	.word	0xffffffff


	//   ....[61]....
        /*0588*/ 	.word	0xffffffff


	//   ....[62]....
        /*058c*/ 	.word	0xffffffff


	//   ....[63]....
        /*0590*/ 	.word	0xffffffff


	//   ....[64]....
        /*0594*/ 	.word	0xffffffff


	//   ....[65]....
        /*0598*/ 	.word	0xffffffff


	//   ....[66]....
        /*059c*/ 	.word	0xffffffff


	//   ....[67]....
        /*05a0*/ 	.word	0xffffffff


	//   ....[68]....
        /*05a4*/ 	.word	0xffffffff


	//   ....[69]....
        /*05a8*/ 	.word	0xffffffff


	//   ....[70]....
        /*05ac*/ 	.word	0xffffffff


	//   ....[71]....
        /*05b0*/ 	.word	0xffffffff


	//   ....[72]....
        /*05b4*/ 	.word	0xffffffff


	//   ....[73]....
        /*05b8*/ 	.word	0xffffffff


	//   ....[74]....
        /*05bc*/ 	.word	0xffffffff


	//   ....[75]....
        /*05c0*/ 	.word	0xffffffff


	//   ....[76]....
        /*05c4*/ 	.word	0xffffffff


	//   ....[77]....
        /*05c8*/ 	.word	0xffffffff


	//   ....[78]....
        /*05cc*/ 	.word	0xffffffff


	//   ....[79]....
        /*05d0*/ 	.word	0xffffffff


	//   ....[80]....
        /*05d4*/ 	.word	0xffffffff


	//   ....[81]....
        /*05d8*/ 	.word	0xffffffff


	//   ....[82]....
        /*05dc*/ 	.word	0xffffffff


	//   ....[83]....
        /*05e0*/ 	.word	0xffffffff


	//   ....[84]....
        /*05e4*/ 	.word	0xffffffff


	//   ....[85]....
        /*05e8*/ 	.word	0xffffffff


	//   ....[86]....
        /*05ec*/ 	.word	0xffffffff


	//   ....[87]....
        /*05f0*/ 	.word	0xffffffff


	//   ....[88]....
        /*05f4*/ 	.word	0xffffffff


	//   ....[89]....
        /*05f8*/ 	.word	0xffffffff


	//   ....[90]....
        /*05fc*/ 	.word	0xffffffff


	//   ....[91]....
        /*0600*/ 	.word	0xffffffff


	//   ....[92]....
        /*0604*/ 	.word	0xffffffff


	//   ....[93]....
        /*0608*/ 	.word	0xffffffff


	//   ....[94]....
        /*060c*/ 	.word	0xffffffff


	//   ....[95]....
        /*0610*/ 	.word	0xffffffff


	//   ....[96]....
        /*0614*/ 	.word	0xffffffff


	//   ....[97]....
        /*0618*/ 	.word	0xffffffff


	//   ....[98]....
        /*061c*/ 	.word	0xffffffff


	//   ....[99]....
        /*0620*/ 	.word	0xffffffff


	//   ....[100]....
        /*0624*/ 	.word	0xffffffff


	//   ....[101]....
        /*0628*/ 	.word	0xffffffff


	//   ....[102]....
        /*062c*/ 	.word	0xffffffff


	//   ....[103]....
        /*0630*/ 	.word	0xffffffff


	//   ....[104]....
        /*0634*/ 	.word	0xffffffff


	//   ....[105]....
        /*0638*/ 	.word	0xffffffff


	//   ....[106]....
        /*063c*/ 	.word	0xffffffff


	//   ....[107]....
        /*0640*/ 	.word	0xffffffff


	//   ....[108]....
        /*0644*/ 	.word	0xffffffff


	//   ....[109]....
        /*0648*/ 	.word	0xffffffff


	//   ....[110]....
        /*064c*/ 	.word	0xffffffff


	//   ....[111]....
        /*0650*/ 	.word	0xffffffff


	//   ....[112]....
        /*0654*/ 	.word	0xffffffff


	//   ....[113]....
        /*0658*/ 	.word	0xffffffff


	//   ....[114]....
        /*065c*/ 	.word	0xffffffff


	//   ....[115]....
        /*0660*/ 	.word	0xffffffff


	//   ....[116]....
        /*0664*/ 	.word	0xffffffff


	//   ....[117]....
        /*0668*/ 	.word	0xffffffff


	//   ....[118]....
        /*066c*/ 	.word	0xffffffff


	//   ....[119]....
        /*0670*/ 	.word	0xffffffff


	//   ....[120]....
        /*0674*/ 	.word	0xffffffff


	//   ....[121]....
        /*0678*/ 	.word	0xffffffff


	//   ....[122]....
        /*067c*/ 	.word	0xffffffff


	//   ....[123]....
        /*0680*/ 	.word	0xffffffff


	//   ....[124]....
        /*0684*/ 	.word	0xffffffff


	//   ....[125]....
        /*0688*/ 	.word	0xffffffff


	//   ....[126]....
        /*068c*/ 	.word	0xffffffff


	//   ....[127]....
        /*0690*/ 	.word	0xffffffff


	//   ....[128]....
        /*0694*/ 	.word	0xffffffff


	//   ....[129]....
        /*0698*/ 	.word	0xffffffff


	//   ....[130]....
        /*069c*/ 	.word	0xffffffff


	//   ....[131]....
        /*06a0*/ 	.word	0xffffffff


	//   ....[132]....
        /*06a4*/ 	.word	0xffffffff


	//   ....[133]....
        /*06a8*/ 	.word	0xffffffff


	//   ....[134]....
        /*06ac*/ 	.word	0xffffffff


	//   ....[135]....
        /*06b0*/ 	.word	0xffffffff


	//   ....[136]....
        /*06b4*/ 	.word	0xffffffff


	//   ....[137]....
        /*06b8*/ 	.word	0xffffffff


	//   ....[138]....
        /*06bc*/ 	.word	0xffffffff


	//   ....[139]....
        /*06c0*/ 	.word	0xffffffff


	//   ....[140]....
        /*06c4*/ 	.word	0xffffffff


	//   ....[141]....
        /*06c8*/ 	.word	0xffffffff


	//   ....[142]....
        /*06cc*/ 	.word	0xffffffff


	//   ....[143]....
        /*06d0*/ 	.word	0xffffffff


	//   ....[144]....
        /*06d4*/ 	.word	0xffffffff


	//   ....[145]....
        /*06d8*/ 	.word	0xffffffff


	//   ....[146]....
        /*06dc*/ 	.word	0xffffffff


	//   ....[147]....
        /*06e0*/ 	.word	0xffffffff


	//   ....[148]....
        /*06e4*/ 	.word	0xffffffff


	//   ....[149]....
        /*06e8*/ 	.word	0xffffffff


	//   ....[150]....
        /*06ec*/ 	.word	0xffffffff


	//   ....[151]....
        /*06f0*/ 	.word	0xffffffff


	//   ....[152]....
        /*06f4*/ 	.word	0xffffffff


	//   ....[153]....
        /*06f8*/ 	.word	0xffffffff


	//   ....[154]....
        /*06fc*/ 	.word	0xffffffff


	//   ....[155]....
        /*0700*/ 	.word	0xffffffff


	//   ....[156]....
        /*0704*/ 	.word	0xffffffff


	//   ....[157]....
        /*0708*/ 	.word	0xffffffff


	//   ....[158]....
        /*070c*/ 	.word	0xffffffff


	//   ....[159]....
        /*0710*/ 	.word	0xffffffff


	//   ....[160]....
        /*0714*/ 	.word	0xffffffff


	//   ....[161]....
        /*0718*/ 	.word	0xffffffff


	//   ....[162]....
        /*071c*/ 	.word	0xffffffff


	//   ....[163]....
        /*0720*/ 	.word	0xffffffff


	//   ....[164]....
        /*0724*/ 	.word	0xffffffff


	//   ....[165]....
        /*0728*/ 	.word	0xffffffff


	//   ....[166]....
        /*072c*/ 	.word	0xffffffff


	//   ....[167]....
        /*0730*/ 	.word	0xffffffff


	//   ....[168]....
        /*0734*/ 	.word	0xffffffff


	//   ....[169]....
        /*0738*/ 	.word	0xffffffff


	//   ....[170]....
        /*073c*/ 	.word	0xffffffff


	//   ....[171]....
        /*0740*/ 	.word	0xffffffff


	//   ....[172]....
        /*0744*/ 	.word	0xffffffff


	//   ....[173]....
        /*0748*/ 	.word	0xffffffff


	//   ....[174]....
        /*074c*/ 	.word	0xffffffff


	//   ....[175]....
        /*0750*/ 	.word	0xffffffff


	//   ....[176]....
        /*0754*/ 	.word	0xffffffff


	//   ....[177]....
        /*0758*/ 	.word	0xffffffff


	//   ....[178]....
        /*075c*/ 	.word	0xffffffff


	//   ....[179]....
        /*0760*/ 	.word	0xffffffff


	//   ....[180]....
        /*0764*/ 	.word	0xffffffff


	//   ....[181]....
        /*0768*/ 	.word	0xffffffff


	//   ....[182]....
        /*076c*/ 	.word	0xffffffff


	//   ....[183]....
        /*0770*/ 	.word	0xffffffff


	//   ....[184]....
        /*0774*/ 	.word	0xffffffff


	//   ....[185]....
        /*0778*/ 	.word	0xffffffff


	//   ....[186]....
        /*077c*/ 	.word	0xffffffff


	//   ....[187]....
        /*0780*/ 	.word	0xffffffff


	//   ....[188]....
        /*0784*/ 	.word	0xffffffff


	//   ....[189]....
        /*0788*/ 	.word	0xffffffff


	//   ....[190]....
        /*078c*/ 	.word	0xffffffff


	//   ....[191]....
        /*0790*/ 	.word	0xffffffff


	//   ....[192]....
        /*0794*/ 	.word	0xffffffff


	//   ....[193]....
        /*0798*/ 	.word	0xffffffff


	//   ....[194]....
        /*079c*/ 	.word	0xffffffff


	//   ....[195]....
        /*07a0*/ 	.word	0x0500000f


	//   ....[196]....
        /*07a4*/ 	.word	0x0500000f


	//   ....[197]....
        /*07a8*/ 	.word	0x0500000f


	//   ....[198]....
        /*07ac*/ 	.word	0x0500000f


	//   ....[199]....
        /*07b0*/ 	.word	0x0500000f


	//   ....[200]....
        /*07b4*/ 	.word	0x0500000f


	//   ....[201]....
        /*07b8*/ 	.word	0x0500000f


	//   ....[202]....
        /*07bc*/ 	.word	0x0500000f


	//   ....[203]....
        /*07c0*/ 	.word	0x0500000f


	//   ....[204]....
        /*07c4*/ 	.word	0x0500000f


	//   ....[205]....
        /*07c8*/ 	.word	0x0500000f


	//   ....[206]....
        /*07cc*/ 	.word	0x0500000f


	//   ....[207]....
        /*07d0*/ 	.word	0x0500000f


	//   ....[208]....
        /*07d4*/ 	.word	0x0500000f


	//   ....[209]....
        /*07d8*/ 	.word	0x0500000f


	//   ....[210]....
        /*07dc*/ 	.word	0x0500000f


	//   ....[211]....
        /*07e0*/ 	.word	0x0500000f


	//   ....[212]....
        /*07e4*/ 	.word	0x0500000f


	//   ....[213]....
        /*07e8*/ 	.word	0x0500000f


	//   ....[214]....
        /*07ec*/ 	.word	0x0500000f


	//   ....[215]....
        /*07f0*/ 	.word	0x0500000f


	//   ....[216]....
        /*07f4*/ 	.word	0x0500000f


	//   ....[217]....
        /*07f8*/ 	.word	0x0500000f


	//   ....[218]....
        /*07fc*/ 	.word	0x0500000f


	//   ....[219]....
        /*0800*/ 	.word	0x0500000f


	//   ....[220]....
        /*0804*/ 	.word	0x0500000f


	//   ....[221]....
        /*0808*/ 	.word	0x0500000f


	//   ....[222]....
        /*080c*/ 	.word	0x0500000f


	//   ....[223]....
        /*0810*/ 	.word	0x0500000f


	//   ....[224]....
        /*0814*/ 	.word	0x0500000f


	//   ....[225]....
        /*0818*/ 	.word	0x0500000f


	//   ....[226]....
        /*081c*/ 	.word	0x0500000f


	//   ....[227]....
        /*0820*/ 	.word	0x0500000f


	//   ....[228]....
        /*0824*/ 	.word	0x0500000f


	//   ....[229]....
        /*0828*/ 	.word	0x0500000f


	//   ....[230]....
        /*082c*/ 	.word	0x0500000f


	//   ....[231]....
        /*0830*/ 	.word	0x0500000f


	//   ....[232]....
        /*0834*/ 	.word	0x0500000f


	//   ....[233]....
        /*0838*/ 	.word	0x0500000f


	//   ....[234]....
        /*083c*/ 	.word	0x0500000f


	//   ....[235]....
        /*0840*/ 	.word	0x0500000f


	//   ....[236]....
        /*0844*/ 	.word	0x0500000f


	//   ....[237]....
        /*0848*/ 	.word	0x0500000f


	//   ....[238]....
        /*084c*/ 	.word	0x0500000f


	//   ....[239]....
        /*0850*/ 	.word	0x0500000f


	//   ....[240]....
        /*0854*/ 	.word	0x0500000f


	//   ....[241]....
        /*0858*/ 	.word	0x0500000f


	//   ....[242]....
        /*085c*/ 	.word	0x0500000f


	//   ....[243]....
        /*0860*/ 	.word	0x0500000f


	//   ....[244]....
        /*0864*/ 	.word	0x0500000f


	//   ....[245]....
        /*0868*/ 	.word	0x0500000f


	//   ....[246]....
        /*086c*/ 	.word	0x0500000f


	//   ....[247]....
        /*0870*/ 	.word	0x0500000f


	//   ....[248]....
        /*0874*/ 	.word	0x0500000f


	//   ....[249]....
        /*0878*/ 	.word	0x0500000f


	//   ....[250]....
        /*087c*/ 	.word	0x0500000f


	//   ....[251]....
        /*0880*/ 	.word	0x0500000f


	//   ....[252]....
        /*0884*/ 	.word	0x0500000f


	//   ....[253]....
        /*0888*/ 	.word	0x0500000f


	//   ....[254]....
        /*088c*/ 	.word	0x0500000f


	//   ....[255]....
        /*0890*/ 	.word	0x0500000f


	//   ....[0]....
        /*0894*/ 	.word	0x0500000f


	//   ....[1]....
        /*0898*/ 	.word	0x0500000f


	//   ....[2]....
        /*089c*/ 	.word	0x0500000f


	//   ....[3]....
        /*08a0*/ 	.word	0x0500000f


	//   ....[4]....
        /*08a4*/ 	.word	0x0500000f


	//   ....[5]....
        /*08a8*/ 	.word	0x0500000f


	//   ....[6]....
        /*08ac*/ 	.word	0x0500000f


	//   ....[7]....
        /*08b0*/ 	.word	0x0500000f


	//   ....[8]....
        /*08b4*/ 	.word	0x0500000f


	//   ....[9]....
        /*08b8*/ 	.word	0x0500000f


	//   ....[10]....
        /*08bc*/ 	.word	0x0500000f


	//   ....[11]....
        /*08c0*/ 	.word	0x0500000f


	//   ....[12]....
        /*08c4*/ 	.word	0x0500000f


	//   ....[13]....
        /*08c8*/ 	.word	0x0500000f


	//   ....[14]....
        /*08cc*/ 	.word	0x0500000f


	//   ....[15]....
        /*08d0*/ 	.word	0x0500000f


	//   ....[16]....
        /*08d4*/ 	.word	0x0500000f


	//   ....[17]....
        /*08d8*/ 	.word	0x0500000f


	//   ....[18]....
        /*08dc*/ 	.word	0x0500000f


	//   ....[19]....
        /*08e0*/ 	.word	0x0500000f


	//   ....[20]....
        /*08e4*/ 	.word	0x0500000f


	//   ....[21]....
        /*08e8*/ 	.word	0x0500000f


	//   ....[22]....
        /*08ec*/ 	.word	0x0500000f


	//   ....[23]....
        /*08f0*/ 	.word	0x0500000f


	//   ....[24]....
        /*08f4*/ 	.word	0x0500000f


	//   ....[25]....
        /*08f8*/ 	.word	0x0500000f


	//   ....[26]....
        /*08fc*/ 	.word	0x0500000f


	//   ....[27]....
        /*0900*/ 	.word	0x0500000f


	//   ....[28]....
        /*0904*/ 	.word	0x0500000f


	//   ....[29]....
        /*0908*/ 	.word	0x0500000f


	//   ....[30]....
        /*090c*/ 	.word	0x0500000f


	//   ....[31]....
        /*0910*/ 	.word	0x0500000f


	//   ....[32]....
        /*0914*/ 	.word	0x0500000f


	//   ....[33]....
        /*0918*/ 	.word	0x0500000f


	//   ....[34]....
        /*091c*/ 	.word	0x0500000f


	//   ....[35]....
        /*0920*/ 	.word	0x0500000f


	//   ....[36]....
        /*0924*/ 	.word	0x0500000f


	//   ....[37]....
        /*0928*/ 	.word	0x0500000f


	//   ....[38]....
        /*092c*/ 	.word	0x0500000f


	//   ....[39]....
        /*0930*/ 	.word	0x0500000f


	//   ....[40]....
        /*0934*/ 	.word	0x0500000f


	//   ....[41]....
        /*0938*/ 	.word	0x0500000f


	//   ....[42]....
        /*093c*/ 	.word	0x0500000f


	//   ....[43]....
        /*0940*/ 	.word	0x0500000f


	//   ....[44]....
        /*0944*/ 	.word	0x0500000f


	//   ....[45]....
        /*0948*/ 	.word	0x0500000f


	//   ....[46]....
        /*094c*/ 	.word	0x0500000f


	//   ....[47]....
        /*0950*/ 	.word	0x0500000f


	//   ....[48]....
        /*0954*/ 	.word	0x0500000f


	//   ....[49]....
        /*0958*/ 	.word	0x0500000f


	//   ....[50]....
        /*095c*/ 	.word	0x0500000f


	//   ....[51]....
        /*0960*/ 	.word	0x0500000f


	//   ....[52]....
        /*0964*/ 	.word	0x0500000f


	//   ....[53]....
        /*0968*/ 	.word	0x0500000f


	//   ....[54]....
        /*096c*/ 	.word	0x0500000f


	//   ....[55]....
        /*0970*/ 	.word	0x0500000f


	//   ....[56]....
        /*0974*/ 	.word	0x0500000f


	//   ....[57]....
        /*0978*/ 	.word	0x0500000f


	//   ....[58]....
        /*097c*/ 	.word	0x0500000f


	//   ....[59]....
        /*0980*/ 	.word	0x0500000f


	//   ....[60]....
        /*0984*/ 	.word	0x0500000f


	//   ....[61]....
        /*0988*/ 	.word	0x0500000f


	//   ....[62]....
        /*098c*/ 	.word	0x0500000f


	//   ....[63]....
        /*0990*/ 	.word	0x0500000f


	//   ....[64]....
        /*0994*/ 	.word	0x0500000f


	//----- nvinfo : EIATTR_COOP_GROUP_INSTR_OFFSETS
	.align		4
.L_557:
        /*0998*/ 	.byte	0x04, 0x28
        /*099a*/ 	.short	(.L_559 - .L_558)


	//   ....[0]....
.L_558:
        /*099c*/ 	.word	0x00000060


	//   ....[1]....
        /*09a0*/ 	.word	0x00000140


	//   ....[2]....
        /*09a4*/ 	.word	0x00000190


	//   ....[3]....
        /*09a8*/ 	.word	0x000003c0


	//   ....[4]....
        /*09ac*/ 	.word	0x00000520


	//   ....[5]....
        /*09b0*/ 	.word	0x00000640


	//   ....[6]....
        /*09b4*/ 	.word	0x000007a0


	//   ....[7]....
        /*09b8*/ 	.word	0x00003600


	//   ....[8]....
        /*09bc*/ 	.word	0x00003610


	//   ....[9]....
        /*09c0*/ 	.word	0x000043d0


	//   ....[10]....
        /*09c4*/ 	.word	0x000043e0


	//   ....[11]....
        /*09c8*/ 	.word	0x00005130


	//   ....[12]....
        /*09cc*/ 	.word	0x00005140


	//   ....[13]....
        /*09d0*/ 	.word	0x00006b50


	//   ....[14]....
        /*09d4*/ 	.word	0x00006b60


	//   ....[15]....
        /*09d8*/ 	.word	0x00007a60


	//   ....[16]....
        /*09dc*/ 	.word	0x00007a70


	//   ....[17]....
        /*09e0*/ 	.word	0x00008a70


	//   ....[18]....
        /*09e4*/ 	.word	0x00008a80


	//   ....[19]....
        /*09e8*/ 	.word	0x00009be0


	//   ....[20]....
        /*09ec*/ 	.word	0x00009bf0


	//   ....[21]....
        /*09f0*/ 	.word	0x00009da0


	//   ....[22]....
        /*09f4*/ 	.word	0x00009db0


	//   ....[23]....
        /*09f8*/ 	.word	0x00009f70


	//   ....[24]....
        /*09fc*/ 	.word	0x00009f80


	//   ....[25]....
        /*0a00*/ 	.word	0x0000a3d0


	//   ....[26]....
        /*0a04*/ 	.word	0x0000a3e0


	//   ....[27]....
        /*0a08*/ 	.word	0x0000a560


	//   ....[28]....
        /*0a0c*/ 	.word	0x0000a580


	//   ....[29]....
        /*0a10*/ 	.word	0x0000a710


	//   ....[30]....
        /*0a14*/ 	.word	0x0000a730


	//   ....[31]....
        /*0a18*/ 	.word	0x0000afe0


	//   ....[32]....
        /*0a1c*/ 	.word	0x0000b7f0


	//   ....[33]....
        /*0a20*/ 	.word	0x0000b800


	//   ....[34]....
        /*0a24*/ 	.word	0x0000b810


	//   ....[35]....
        /*0a28*/ 	.word	0x0000b820


	//   ....[36]....
        /*0a2c*/ 	.word	0x0000bd90


	//   ....[37]....
        /*0a30*/ 	.word	0x0000bda0


	//   ....[38]....
        /*0a34*/ 	.word	0x0000bdb0


	//   ....[39]....
        /*0a38*/ 	.word	0x0000bdc0


	//   ....[40]....
        /*0a3c*/ 	.word	0x0000c300


	//   ....[41]....
        /*0a40*/ 	.word	0x0000c310


	//   ....[42]....
        /*0a44*/ 	.word	0x0000c320


	//   ....[43]....
        /*0a48*/ 	.word	0x0000c330


	//   ....[44]....
        /*0a4c*/ 	.word	0x0000c890


	//   ....[45]....
        /*0a50*/ 	.word	0x0000c8a0


	//   ....[46]....
        /*0a54*/ 	.word	0x0000c8b0


	//   ....[47]....
        /*0a58*/ 	.word	0x0000c8c0


	//   ....[48]....
        /*0a5c*/ 	.word	0x0000ff10


	//   ....[49]....
        /*0a60*/ 	.word	0x0000ff20


	//   ....[50]....
        /*0a64*/ 	.word	0x0000ff30


	//   ....[51]....
        /*0a68*/ 	.word	0x0000ff40


	//   ....[52]....
        /*0a6c*/ 	.word	0x000103b0


	//   ....[53]....
        /*0a70*/ 	.word	0x000103c0


	//   ....[54]....
        /*0a74*/ 	.word	0x000103d0


	//   ....[55]....
        /*0a78*/ 	.word	0x000103e0


	//   ....[56]....
        /*0a7c*/ 	.word	0x00010800


	//   ....[57]....
        /*0a80*/ 	.word	0x00010810


	//   ....[58]....
        /*0a84*/ 	.word	0x00010820


	//   ....[59]....
        /*0a88*/ 	.word	0x00010830


	//   ....[60]....
        /*0a8c*/ 	.word	0x00010c70


	//   ....[61]....
        /*0a90*/ 	.word	0x00010c80


	//   ....[62]....
        /*0a94*/ 	.word	0x00010c90


	//   ....[63]....
        /*0a98*/ 	.word	0x00010ca0


	//   ....[64]....
        /*0a9c*/ 	.word	0x00017cb0


	//   ....[65]....
        /*0aa0*/ 	.word	0x00018150


	//   ....[66]....
        /*0aa4*/ 	.word	0x00018160


	//   ....[67]....
        /*0aa8*/ 	.word	0x00018210


	//   ....[68]....
        /*0aac*/ 	.word	0x00018840


	//   ....[69]....
        /*0ab0*/ 	.word	0x00018860


	//   ....[70]....
        /*0ab4*/ 	.word	0x0001d580


	//   ....[71]....
        /*0ab8*/ 	.word	0x0001da90


	//   ....[72]....
        /*0abc*/ 	.word	0x0001dae0


	//   ....[73]....
        /*0ac0*/ 	.word	0x0001de30


	//   ....[74]....
        /*0ac4*/ 	.word	0x0001e0c0


	//   ....[75]....
        /*0ac8*/ 	.word	0x0001e100


	//   ....[76]....
        /*0acc*/ 	.word	0x00022e90


	//   ....[77]....
        /*0ad0*/ 	.word	0x00022ec0


	//   ....[78]....
        /*0ad4*/ 	.word	0x00022ee0


	//   ....[79]....
        /*0ad8*/ 	.word	0x00022f00


	//   ....[80]....
        /*0adc*/ 	.word	0x000242c0


	//   ....[81]....
        /*0ae0*/ 	.word	0x000244d0


	//   ....[82]....
        /*0ae4*/ 	.word	0x000244f0


	//   ....[83]....
        /*0ae8*/ 	.word	0x00024520


	//   ....[84]....
        /*0aec*/ 	.word	0x000263c0


	//   ....[85]....
        /*0af0*/ 	.word	0x00026400


	//   ....[86]....
        /*0af4*/ 	.word	0x00026440


	//   ....[87]....
        /*0af8*/ 	.word	0x00026470


	//   ....[88]....
        /*0afc*/ 	.word	0x00026ac0


	//   ....[89]....
        /*0b00*/ 	.word	0x00026af0


	//   ....[90]....
        /*0b04*/ 	.word	0x00026c30


	//   ....[91]....
        /*0b08*/ 	.word	0x00026c50


	//   ....[92]....
        /*0b0c*/ 	.word	0x00026d90


	//   ....[93]....
        /*0b10*/ 	.word	0x00026db0


	//   ....[94]....
        /*0b14*/ 	.word	0x00026f00


	//   ....[95]....
        /*0b18*/ 	.word	0x00026f20


	//   ....[96]....
        /*0b1c*/ 	.word	0x00027860


	//   ....[97]....
        /*0b20*/ 	.word	0x00027880


	//   ....[98]....
        /*0b24*/ 	.word	0x000279d0


	//   ....[99]....
        /*0b28*/ 	.word	0x000279f0


	//   ....[100]....
        /*0b2c*/ 	.word	0x00027b30


	//   ....[101]....
        /*0b30*/ 	.word	0x00027b50


	//   ....[102]....
        /*0b34*/ 	.word	0x00027ca0


	//   ....[103]....
        /*0b38*/ 	.word	0x00027cc0


	//   ....[104]....
        /*0b3c*/ 	.word	0x00027e90


	//   ....[105]....
        /*0b40*/ 	.word	0x00028040


	//   ....[106]....
        /*0b44*/ 	.word	0x00028070


	//   ....[107]....
        /*0b48*/ 	.word	0x000280a0


	//   ....[108]....
        /*0b4c*/ 	.word	0x000280d0


	//   ....[109]....
        /*0b50*/ 	.word	0x00028100


	//   ....[110]....
        /*0b54*/ 	.word	0x00028130


	//   ....[111]....
        /*0b58*/ 	.word	0x000282a0


	//   ....[112]....
        /*0b5c*/ 	.word	0x000282d0


	//   ....[113]....
        /*0b60*/ 	.word	0x00028300


	//   ....[114]....
        /*0b64*/ 	.word	0x00028330


	//   ....[115]....
        /*0b68*/ 	.word	0x00028360


	//   ....[116]....
        /*0b6c*/ 	.word	0x00028390


	//   ....[117]....
        /*0b70*/ 	.word	0x00028420


	//   ....[118]....
        /*0b74*/ 	.word	0x00028480


	//   ....[119]....
        /*0b78*/ 	.word	0x00028510


	//   ....[120]....
        /*0b7c*/ 	.word	0x00029320


	//   ....[121]....
        /*0b80*/ 	.word	0x0002b820


	//   ....[122]....
        /*0b84*/ 	.word	0x0002b860


	//   ....[123]....
        /*0b88*/ 	.word	0x0002b890


	//   ....[124]....
        /*0b8c*/ 	.word	0x0002b940


	//   ....[125]....
        /*0b90*/ 	.word	0x0002b980


	//   ....[126]....
        /*0b94*/ 	.word	0x0002b9e0


	//   ....[127]....
        /*0b98*/ 	.word	0x0002ba20


	//   ....[128]....
        /*0b9c*/ 	.word	0x0002ba80


	//   ....[129]....
        /*0ba0*/ 	.word	0x0002baa0


	//   ....[130]....
        /*0ba4*/ 	.word	0x0002bad0


	//   ....[131]....
        /*0ba8*/ 	.word	0x0002c300


	//   ....[132]....
        /*0bac*/ 	.word	0x0002c330


	//   ....[133]....
        /*0bb0*/ 	.word	0x0002c350


	//   ....[134]....
        /*0bb4*/ 	.word	0x0002c3f0


	//   ....[135]....
        /*0bb8*/ 	.word	0x0002c400


	//   ....[136]....
        /*0bbc*/ 	.word	0x0002c4b0


	//   ....[137]....
        /*0bc0*/ 	.word	0x0002c4c0


	//   ....[138]....
        /*0bc4*/ 	.word	0x0002c570


	//   ....[139]....
        /*0bc8*/ 	.word	0x0002c580


	//   ....[140]....
        /*0bcc*/ 	.word	0x0002c630


	//   ....[141]....
        /*0bd0*/ 	.word	0x0002c640


	//   ....[142]....
        /*0bd4*/ 	.word	0x0002c6f0


	//   ....[143]....
        /*0bd8*/ 	.word	0x0002c700


	//   ....[144]....
        /*0bdc*/ 	.word	0x0002c7b0


	//   ....[145]....
        /*0be0*/ 	.word	0x0002c7c0


	//   ....[146]....
        /*0be4*/ 	.word	0x0002c800


	//   ....[147]....
        /*0be8*/ 	.word	0x0002d010


	//   ....[148]....
        /*0bec*/ 	.word	0x0002d050


	//   ....[149]....
        /*0bf0*/ 	.word	0x0002d070


	//   ....[150]....
        /*0bf4*/ 	.word	0x0002d130


	//   ....[151]....
        /*0bf8*/ 	.word	0x0002d160


	//   ....[152]....
        /*0bfc*/ 	.word	0x0002d1b0


	//   ....[153]....
        /*0c00*/ 	.word	0x0002d1e0


	//   ....[154]....
        /*0c04*/ 	.word	0x0002d230


	//   ....[155]....
        /*0c08*/ 	.word	0x0002d260


	//   ....[156]....
        /*0c0c*/ 	.word	0x0002d2d0


	//   ....[157]....
        /*0c10*/ 	.word	0x0002d5b0


	//   ....[158]....
        /*0c14*/ 	.word	0x0002d5d0


	//   ....[159]....
        /*0c18*/ 	.word	0x0002d690


	//   ....[160]....
        /*0c1c*/ 	.word	0x0002d6a0


	//   ....[161]....
        /*0c20*/ 	.word	0x0002d750


	//   ....[162]....
        /*0c24*/ 	.word	0x0002d760


	//   ....[163]....
        /*0c28*/ 	.word	0x0002d810


	//   ....[164]....
        /*0c2c*/ 	.word	0x0002d820


	//   ....[165]....
        /*0c30*/ 	.word	0x0002d830


	//   ....[166]....
        /*0c34*/ 	.word	0x0002d8e0


	//   ....[167]....
        /*0c38*/ 	.word	0x0002de60


	//   ....[168]....
        /*0c3c*/ 	.word	0x0002dea0


	//   ....[169]....
        /*0c40*/ 	.word	0x0002df30


	//   ....[170]....
        /*0c44*/ 	.word	0x0002df60


	//   ....[171]....
        /*0c48*/ 	.word	0x0002dff0


	//   ....[172]....
        /*0c4c*/ 	.word	0x0002e020


	//   ....[173]....
        /*0c50*/ 	.word	0x0002e0b0


	//   ....[174]....
        /*0c54*/ 	.word	0x0002e0e0


	//   ....[175]....
        /*0c58*/ 	.word	0x0002e0f0


	//   ....[176]....
        /*0c5c*/ 	.word	0x0002e180


	//   ....[177]....
        /*0c60*/ 	.word	0x0002e5b0


	//   ....[178]....
        /*0c64*/ 	.word	0x0002e5e0


	//   ....[179]....
        /*0c68*/ 	.word	0x0002e610


	//   ....[180]....
        /*0c6c*/ 	.word	0x0002e640


	//   ....[181]....
        /*0c70*/ 	.word	0x0002e670


	//   ....[182]....
        /*0c74*/ 	.word	0x0002e6a0


	//   ....[183]....
        /*0c78*/ 	.word	0x0002e6d0


	//   ....[184]....
        /*0c7c*/ 	.word	0x0002e700


	//   ....[185]....
        /*0c80*/ 	.word	0x0002e880


	//   ....[186]....
        /*0c84*/ 	.word	0x0002e8b0


	//   ....[187]....
        /*0c88*/ 	.word	0x0002e8e0


	//   ....[188]....
        /*0c8c*/ 	.word	0x0002e910


	//   ....[189]....
        /*0c90*/ 	.word	0x0002e940


	//   ....[190]....
        /*0c94*/ 	.word	0x0002e970


	//   ....[191]....
        /*0c98*/ 	.word	0x0002ea30


	//   ....[192]....
        /*0c9c*/ 	.word	0x0002ea50


	//   ....[193]....
        /*0ca0*/ 	.word	0x0002eac0


	//   ....[194]....
        /*0ca4*/ 	.word	0x0002f160


	//   ....[195]....
        /*0ca8*/ 	.word	0x0002f4a0


	//   ....[196]....
        /*0cac*/ 	.word	0x0002f530


	//   ....[197]....
        /*0cb0*/ 	.word	0x0002f5d0


	//   ....[198]....
        /*0cb4*/ 	.word	0x0002f660


	//   ....[199]....
        /*0cb8*/ 	.word	0x0002f700


	//   ....[200]....
        /*0cbc*/ 	.word	0x0002f790


	//   ....[201]....
        /*0cc0*/ 	.word	0x0002f880


	//   ....[202]....
        /*0cc4*/ 	.word	0x0002f910


	//   ....[203]....
        /*0cc8*/ 	.word	0x0002f9b0


	//   ....[204]....
        /*0ccc*/ 	.word	0x0002fa40


	//   ....[205]....
        /*0cd0*/ 	.word	0x0002fae0


	//   ....[206]....
        /*0cd4*/ 	.word	0x0002fb70


	//   ....[207]....
        /*0cd8*/ 	.word	0x0002fc60


	//   ....[208]....
        /*0cdc*/ 	.word	0x0002fcf0


	//   ....[209]....
        /*0ce0*/ 	.word	0x0002fd90


	//   ....[210]....
        /*0ce4*/ 	.word	0x0002fe20


	//   ....[211]....
        /*0ce8*/ 	.word	0x0002fec0


	//   ....[212]....
        /*0cec*/ 	.word	0x0002ff50


	//   ....[213]....
        /*0cf0*/ 	.word	0x00030040


	//   ....[214]....
        /*0cf4*/ 	.word	0x000300d0


	//   ....[215]....
        /*0cf8*/ 	.word	0x00030120


	//   ....[216]....
        /*0cfc*/ 	.word	0x00030170


	//   ....[217]....
        /*0d00*/ 	.word	0x00030200


	//   ....[218]....
        /*0d04*/ 	.word	0x00030290


	//   ....[219]....
        /*0d08*/ 	.word	0x000302e0


	//   ....[220]....
        /*0d0c*/ 	.word	0x00030330


	//   ....[221]....
        /*0d10*/ 	.word	0x000303c0


	//   ....[222]....
        /*0d14*/ 	.word	0x00030450


	//   ....[223]....
        /*0d18*/ 	.word	0x000304a0


	//   ....[224]....
        /*0d1c*/ 	.word	0x000304f0


	//   ....[225]....
        /*0d20*/ 	.word	0x00030580


	//   ....[226]....
        /*0d24*/ 	.word	0x00030610


	//   ....[227]....
        /*0d28*/ 	.word	0x00030660


	//   ....[228]....
        /*0d2c*/ 	.word	0x000306b0


	//   ....[229]....
        /*0d30*/ 	.word	0x00030790


	//   ....[230]....
        /*0d34*/ 	.word	0x00030820


	//   ....[231]....
        /*0d38*/ 	.word	0x00030870


	//   ....[232]....
        /*0d3c*/ 	.word	0x000308c0


	//   ....[233]....
        /*0d40*/ 	.word	0x00030950


	//   ....[234]....
        /*0d44*/ 	.word	0x000309e0


	//   ....[235]....
        /*0d48*/ 	.word	0x00030a30


	//   ....[236]....
        /*0d4c*/ 	.word	0x00030a80


	//   ....[237]....
        /*0d50*/ 	.word	0x00030b10


	//   ....[238]....
        /*0d54*/ 	.word	0x00030ba0


	//   ....[239]....
        /*0d58*/ 	.word	0x00030bf0


	//   ....[240]....
        /*0d5c*/ 	.word	0x00030c40


	//   ....[241]....
        /*0d60*/ 	.word	0x00030cd0


	//   ....[242]....
        /*0d64*/ 	.word	0x00030d60


	//   ....[243]....
        /*0d68*/ 	.word	0x00030db0


	//   ....[244]....
        /*0d6c*/ 	.word	0x00030e00


	//   ....[245]....
        /*0d70*/ 	.word	0x00031100


	//   ....[246]....
        /*0d74*/ 	.word	0x000313e0


	//   ....[247]....
        /*0d78*/ 	.word	0x000314d0


	//   ....[248]....
        /*0d7c*/ 	.word	0x000315a0


	//   ....[249]....
        /*0d80*/ 	.word	0x00031610


	//   ....[250]....
        /*0d84*/ 	.word	0x000316f0


	//   ....[251]....
        /*0d88*/ 	.word	0x000317c0


	//   ....[252]....
        /*0d8c*/ 	.word	0x000318c0


	//   ....[253]....
        /*0d90*/ 	.word	0x00031930


	//   ....[254]....
        /*0d94*/ 	.word	0x00031a20


	//   ....[255]....
        /*0d98*/ 	.word	0x00031a90


	//   ....[0]....
        /*0d9c*/ 	.word	0x00031b70


	//   ....[1]....
        /*0da0*/ 	.word	0x00031c20


	//   ....[2]....
        /*0da4*/ 	.word	0x00031c80


	//   ....[3]....
        /*0da8*/ 	.word	0x00031ce0


	//   ....[4]....
        /*0dac*/ 	.word	0x00031df0


	//   ....[5]....
        /*0db0*/ 	.word	0x00031e50


	//   ....[6]....
        /*0db4*/ 	.word	0x00031f70


	//   ....[7]....
        /*0db8*/ 	.word	0x00031fd0


	//   ....[8]....
        /*0dbc*/ 	.word	0x000320f0


	//   ....[9]....
        /*0dc0*/ 	.word	0x00032150


	//   ....[10]....
        /*0dc4*/ 	.word	0x00032270


	//   ....[11]....
        /*0dc8*/ 	.word	0x000322d0


	//   ....[12]....
        /*0dcc*/ 	.word	0x000323f0


	//   ....[13]....
        /*0dd0*/ 	.word	0x00032450


	//   ....[14]....
        /*0dd4*/ 	.word	0x00032570


	//   ....[15]....
        /*0dd8*/ 	.word	0x000325d0


	//   ....[16]....
        /*0ddc*/ 	.word	0x000326d0


	//   ....[17]....
        /*0de0*/ 	.word	0x00032800


	//   ....[18]....
        /*0de4*/ 	.word	0x000328b0


	//   ....[19]....
        /*0de8*/ 	.word	0x00032990


	//   ....[20]....
        /*0dec*/ 	.word	0x00032a80


	//   ....[21]....
        /*0df0*/ 	.word	0x00032ae0


	//   ....[22]....
        /*0df4*/ 	.word	0x00032bc0


	//   ....[23]....
        /*0df8*/ 	.word	0x00032c20


	//   ....[24]....
        /*0dfc*/ 	.word	0x00032d00


	//   ....[25]....
        /*0e00*/ 	.word	0x00032d60


	//   ....[26]....
        /*0e04*/ 	.word	0x00032e70


	//   ....[27]....
        /*0e08*/ 	.word	0x00032f60


	//   ....[28]....
        /*0e0c*/ 	.word	0x00033000


	//   ....[29]....
        /*0e10*/ 	.word	0x00033060


	//   ....[30]....
        /*0e14*/ 	.word	0x00033180


	//   ....[31]....
        /*0e18*/ 	.word	0x000331e0


	//   ....[32]....
        /*0e1c*/ 	.word	0x00033300


	//   ....[33]....
        /*0e20*/ 	.word	0x00033360


	//   ....[34]....
        /*0e24*/ 	.word	0x00033480


	//   ....[35]....
        /*0e28*/ 	.word	0x000334e0


	//   ....[36]....
        /*0e2c*/ 	.word	0x000335b0


	//   ....[37]....
        /*0e30*/ 	.word	0x00033720


	//   ....[38]....
        /*0e34*/ 	.word	0x000337e0


	//   ....[39]....
        /*0e38*/ 	.word	0x00033940


	//   ....[40]....
        /*0e3c*/ 	.word	0x000339f0


	//   ....[41]....
        /*0e40*/ 	.word	0x00033a50


	//   ....[42]....
        /*0e44*/ 	.word	0x00033b10


	//   ....[43]....
        /*0e48*/ 	.word	0x00033bf0


	//   ....[44]....
        /*0e4c*/ 	.word	0x00033d00


	//   ....[45]....
        /*0e50*/ 	.word	0x00033d60


	//   ....[46]....
        /*0e54*/ 	.word	0x00033e20


	//   ....[47]....
        /*0e58*/ 	.word	0x00033f30


	//   ....[48]....
        /*0e5c*/ 	.word	0x00033fd0


	//   ....[49]....
        /*0e60*/ 	.word	0x000340f0


	//   ....[50]....
        /*0e64*/ 	.word	0x00034160


	//   ....[51]....
        /*0e68*/ 	.word	0x000341d0


	//   ....[52]....
        /*0e6c*/ 	.word	0x00034240


	//   ....[53]....
        /*0e70*/ 	.word	0x000342b0


	//   ....[54]....
        /*0e74*/ 	.word	0x00034330


	//   ....[55]....
        /*0e78*/ 	.word	0x000343c0


	//   ....[56]....
        /*0e7c*/ 	.word	0x00034450


	//   ....[57]....
        /*0e80*/ 	.word	0x000344c0


	//   ....[58]....
        /*0e84*/ 	.word	0x00034530


	//   ....[59]....
        /*0e88*/ 	.word	0x000345a0


	//   ....[60]....
        /*0e8c*/ 	.word	0x00034620


	//   ....[61]....
        /*0e90*/ 	.word	0x00034690


	//   ....[62]....
        /*0e94*/ 	.word	0x00034730


	//   ....[63]....
        /*0e98*/ 	.word	0x000347c0


	//   ....[64]....
        /*0e9c*/ 	.word	0x000348e0


	//----- nvinfo : EIATTR_REG_RECONFIG
	.align		4
.L_559:
        /*0ea0*/ 	.byte	0x01, 0x54
	.zero		2


	//----- nvinfo : EIATTR_SYSCALL_OFFSETS
	.align		4
        /*0ea4*/ 	.byte	0x04, 0x46
        /*0ea6*/ 	.short	(.L_561 - .L_560)


	//   ....[0]....
.L_560:
        /*0ea8*/ 	.word	0x00001950


	//   ....[1]....
        /*0eac*/ 	.word	0x00001aa0


	//   ....[2]....
        /*0eb0*/ 	.word	0x0000b180


	//   ....[3]....
        /*0eb4*/ 	.word	0x0000b4b0


	//   ....[4]....
        /*0eb8*/ 	.word	0x0002ae10


	//   ....[5]....
        /*0ebc*/ 	.word	0x0002af60


	//   ....[6]....
        /*0ec0*/ 	.word	0x0002b050


	//   ....[7]....
        /*0ec4*/ 	.word	0x0002bf40


	//----- nvinfo : EIATTR_MBARRIER_INSTR_OFFSETS
	.align		4
.L_561:
        /*0ec8*/ 	.byte	0x04, 0x39
        /*0eca*/ 	.short	(.L_563 - .L_562)


	//   ....[0]....
.L_562:
        /*0ecc*/ 	.word	0x00000270
        /*0ed0*/ 	.word	0x000000ff
        /*0ed4*/ 	.word	0x00038800
        /*0ed8*/ 	.short	0x0100
        /*0eda*/ 	.byte	0x08
	.zero		1


	//   ....[1]....
        /*0edc*/ 	.word	0x00000280
        /*0ee0*/ 	.word	0x000000ff
        /*0ee4*/ 	.word	0x00038820
        /*0ee8*/ 	.short	0x0100
        /*0eea*/ 	.byte	0x08
	.zero		1


	//   ....[2]....
        /*0eec*/ 	.word	0x00000370
        /*0ef0*/ 	.word	0x000000ff
        /*0ef4*/ 	.word	0x00038830
        /*0ef8*/ 	.short	0x0100
        /*0efa*/ 	.byte	0x08
	.zero		1


	//   ....[3]....
        /*0efc*/ 	.word	0x00000380
        /*0f00*/ 	.word	0x000000ff
        /*0f04*/ 	.word	0x00038840
        /*0f08*/ 	.short	0x0100
        /*0f0a*/ 	.byte	0x08
	.zero		1


	//   ....[4]....
        /*0f0c*/ 	.word	0x00000390
        /*0f10*/ 	.word	0x000000ff
        /*0f14*/ 	.word	0x00038838
        /*0f18*/ 	.short	0x0100
        /*0f1a*/ 	.byte	0x08
	.zero		1


	//   ....[5]....
        /*0f1c*/ 	.word	0x000003a0
        /*0f20*/ 	.word	0x000000ff
        /*0f24*/ 	.word	0x00038848
        /*0f28*/ 	.short	0x0100
        /*0f2a*/ 	.byte	0x08
	.zero		1


	//   ....[6]....
        /*0f2c*/ 	.word	0x000004d0
        /*0f30*/ 	.word	0x000000ff
        /*0f34*/ 	.word	0x00038850
        /*0f38*/ 	.short	0x0100
        /*0f3a*/ 	.byte	0x08
	.zero		1


	//   ....[7]....
        /*0f3c*/ 	.word	0x000004e0
        /*0f40*/ 	.word	0x000000ff
        /*0f44*/ 	.word	0x00038860
        /*0f48*/ 	.short	0x0100
        /*0f4a*/ 	.byte	0x08
	.zero		1


	//   ....[8]....
        /*0f4c*/ 	.word	0x000004f0
        /*0f50*/ 	.word	0x000000ff
        /*0f54*/ 	.word	0x00038858
        /*0f58*/ 	.short	0x0100
        /*0f5a*/ 	.byte	0x08
	.zero		1


	//   ....[9]....
        /*0f5c*/ 	.word	0x00000500
        /*0f60*/ 	.word	0x000000ff
        /*0f64*/ 	.word	0x00038868
        /*0f68*/ 	.short	0x0100
        /*0f6a*/ 	.byte	0x08
	.zero		1


	//   ....[10]....
        /*0f6c*/ 	.word	0x000005f0
        /*0f70*/ 	.word	0x000000ff
        /*0f74*/ 	.word	0x00038870
        /*0f78*/ 	.short	0x0100
        /*0f7a*/ 	.byte	0x06
	.zero		1


	//   ....[11]....
        /*0f7c*/ 	.word	0x00000600
        /*0f80*/ 	.word	0x000000ff
        /*0f84*/ 	.word	0x00038880
        /*0f88*/ 	.short	0x0100
        /*0f8a*/ 	.byte	0x06
	.zero		1


	//   ....[12]....
        /*0f8c*/ 	.word	0x00000610
        /*0f90*/ 	.word	0x000000ff
        /*0f94*/ 	.word	0x00038878
        /*0f98*/ 	.short	0x0100
        /*0f9a*/ 	.byte	0x06
	.zero		1


	//   ....[13]....
        /*0f9c*/ 	.word	0x00000620
        /*0fa0*/ 	.word	0x000000ff
        /*0fa4*/ 	.word	0x00038888
        /*0fa8*/ 	.short	0x0100
        /*0faa*/ 	.byte	0x06
	.zero		1


	//   ....[14]....
        /*0fac*/ 	.word	0x00000750
        /*0fb0*/ 	.word	0x000000ff
        /*0fb4*/ 	.word	0x00038890
        /*0fb8*/ 	.short	0x0100
        /*0fba*/ 	.byte	0x08
	.zero		1


	//   ....[15]....
        /*0fbc*/ 	.word	0x00000760
        /*0fc0*/ 	.word	0x000000ff
        /*0fc4*/ 	.word	0x000388a0
        /*0fc8*/ 	.short	0x0100
        /*0fca*/ 	.byte	0x08
	.zero		1


	//   ....[16]....
        /*0fcc*/ 	.word	0x00000770
        /*0fd0*/ 	.word	0x000000ff
        /*0fd4*/ 	.word	0x00038898
        /*0fd8*/ 	.short	0x0100
        /*0fda*/ 	.byte	0x08
	.zero		1


	//   ....[17]....
        /*0fdc*/ 	.word	0x00000780
        /*0fe0*/ 	.word	0x000000ff
        /*0fe4*/ 	.word	0x000388a8
        /*0fe8*/ 	.short	0x0100
        /*0fea*/ 	.byte	0x08
	.zero		1


	//   ....[18]....
        /*0fec*/ 	.word	0x000008b0
        /*0ff0*/ 	.word	0x000000ff
        /*0ff4*/ 	.word	0x000388b0
        /*0ff8*/ 	.short	0x0100
        /*0ffa*/ 	.byte	0x08
	.zero		1


	//   ....[19]....
        /*0ffc*/ 	.word	0x000008c0
        /*1000*/ 	.word	0x000000ff
        /*1004*/ 	.word	0x000388c0
        /*1008*/ 	.short	0x0100
        /*100a*/ 	.byte	0x08
	.zero		1


	//   ....[20]....
        /*100c*/ 	.word	0x000008d0
        /*1010*/ 	.word	0x000000ff
        /*1014*/ 	.word	0x000388b8
        /*1018*/ 	.short	0x0100
        /*101a*/ 	.byte	0x08
	.zero		1


	//   ....[21]....
        /*101c*/ 	.word	0x000008e0
        /*1020*/ 	.word	0x000000ff
        /*1024*/ 	.word	0x000388c8
        /*1028*/ 	.short	0x0100
        /*102a*/ 	.byte	0x08
	.zero		1


	//   ....[22]....
        /*102c*/ 	.word	0x000035b0
        /*1030*/ 	.word	0x00000059
        /*1034*/ 	.word	0x00038890
        /*1038*/ 	.short	0x010a
        /*103a*/ 	.byte	0x3f
	.zero		1


	//   ....[23]....
        /*103c*/ 	.word	0x00006af0
        /*1040*/ 	.word	0x00000059
        /*1044*/ 	.word	0x00038890
        /*1048*/ 	.short	0x010a
        /*104a*/ 	.byte	0x3f
	.zero		1


	//   ....[24]....
        /*104c*/ 	.word	0x00009a20
        /*1050*/ 	.word	0x00000059
        /*1054*/ 	.word	0x00038890
        /*1058*/ 	.short	0x010a
        /*105a*/ 	.byte	0x3f
	.zero		1


	//   ....[25]....
        /*105c*/ 	.word	0x0000a1f0
        /*1060*/ 	.word	0x0000000b
        /*1064*/ 	.word	0x00000000
        /*1068*/ 	.short	0x0101
        /*106a*/ 	.byte	0x3f
	.zero		1


	//   ....[26]....
        /*106c*/ 	.word	0x0000a230
        /*1070*/ 	.word	0x00000059
        /*1074*/ 	.word	0x000388b0
        /*1078*/ 	.short	0x010a
        /*107a*/ 	.byte	0x3f
	.zero		1


	//   ....[27]....
        /*107c*/ 	.word	0x0000a970
        /*1080*/ 	.word	0x00000059
        /*1084*/ 	.word	0x00000000
        /*1088*/ 	.short	0x0101
        /*108a*/ 	.byte	0x3f
	.zero		1


	//   ....[28]....
        /*108c*/ 	.word	0x0000b210
        /*1090*/ 	.word	0x00000016
        /*1094*/ 	.word	0x00038800
        /*1098*/ 	.short	0x010a
        /*109a*/ 	.byte	0x3f
	.zero		1


	//   ....[29]....
        /*109c*/ 	.word	0x0000b260
        /*10a0*/ 	.word	0x00000016
        /*10a4*/ 	.word	0x00038800
        /*10a8*/ 	.short	0x010a
        /*10aa*/ 	.byte	0x3f
	.zero		1


	//   ....[30]....
        /*10ac*/ 	.word	0x0000ccb0
        /*10b0*/ 	.word	0x00000016
        /*10b4*/ 	.word	0x00038800
        /*10b8*/ 	.short	0x010a
        /*10ba*/ 	.byte	0x3f
	.zero		1


	//   ....[31]....
        /*10bc*/ 	.word	0x00010f80
        /*10c0*/ 	.word	0x00000016
        /*10c4*/ 	.word	0x00038800
        /*10c8*/ 	.short	0x010a
        /*10ca*/ 	.byte	0x3f
	.zero		1


	//   ....[32]....
        /*10cc*/ 	.word	0x000148c0
        /*10d0*/ 	.word	0x00000000
        /*10d4*/ 	.word	0x00038830
        /*10d8*/ 	.short	0x010a
        /*10da*/ 	.byte	0x3f
	.zero		1


	//   ....[33]....
        /*10dc*/ 	.word	0x00014900
        /*10e0*/ 	.word	0x00000000
        /*10e4*/ 	.word	0x00038830
        /*10e8*/ 	.short	0x010a
        /*10ea*/ 	.byte	0x3f
	.zero		1


	//   ....[34]....
        /*10ec*/ 	.word	0x00018b50
        /*10f0*/ 	.word	0x00000000
        /*10f4*/ 	.word	0x00000000
        /*10f8*/ 	.short	0x0101
        /*10fa*/ 	.byte	0x3f
	.zero		1


	//   ....[35]....
        /*10fc*/ 	.word	0x00019740
        /*1100*/ 	.word	0x00000009
        /*1104*/ 	.word	0x00038830
        /*1108*/ 	.short	0x010a
        /*110a*/ 	.byte	0x3f
	.zero		1


	//   ....[36]....
        /*110c*/ 	.word	0x000197d0
        /*1110*/ 	.word	0x00000009
        /*1114*/ 	.word	0x00038830
        /*1118*/ 	.short	0x010a
        /*111a*/ 	.byte	0x3f
	.zero		1


	//   ....[37]....
        /*111c*/ 	.word	0x0001ced0
        /*1120*/ 	.word	0x00000007
        /*1124*/ 	.word	0x00038850
        /*1128*/ 	.short	0x010a
        /*112a*/ 	.byte	0x3f
	.zero		1


	//   ....[38]....
        /*112c*/ 	.word	0x0001cf20
        /*1130*/ 	.word	0x00000007
        /*1134*/ 	.word	0x00038850
        /*1138*/ 	.short	0x010a
        /*113a*/ 	.byte	0x3f
	.zero		1


	//   ....[39]....
        /*113c*/ 	.word	0x0001e390
        /*1140*/ 	.word	0x00000009
        /*1144*/ 	.word	0x00000000
        /*1148*/ 	.short	0x0101
        /*114a*/ 	.byte	0x3f
	.zero		1


	//   ....[40]....
        /*114c*/ 	.word	0x0001e980
        /*1150*/ 	.word	0x00000007
        /*1154*/ 	.word	0x00000000
        /*1158*/ 	.short	0x0101
        /*115a*/ 	.byte	0x3f
	.zero		1


	//   ....[41]....
        /*115c*/ 	.word	0x0001ec30
        /*1160*/ 	.word	0x00000003
        /*1164*/ 	.word	0x00038830
        /*1168*/ 	.short	0x010a
        /*116a*/ 	.byte	0x3f
	.zero		1


	//   ....[42]....
        /*116c*/ 	.word	0x0001ecc0
        /*1170*/ 	.word	0x00000003
        /*1174*/ 	.word	0x00038830
        /*1178*/ 	.short	0x010a
        /*117a*/ 	.byte	0x3f
	.zero		1


	//   ....[43]....
        /*117c*/ 	.word	0x000223c0
        /*1180*/ 	.word	0x00000006
        /*1184*/ 	.word	0x00038850
        /*1188*/ 	.short	0x010a
        /*118a*/ 	.byte	0x3f
	.zero		1


	//   ....[44]....
        /*118c*/ 	.word	0x00022410
        /*1190*/ 	.word	0x00000006
        /*1194*/ 	.word	0x00038850
        /*1198*/ 	.short	0x010a
        /*119a*/ 	.byte	0x3f
	.zero		1


	//   ....[45]....
        /*119c*/ 	.word	0x000231c0
        /*11a0*/ 	.word	0x000000a0
        /*11a4*/ 	.word	0x00000000
        /*11a8*/ 	.short	0x0101
        /*11aa*/ 	.byte	0x3f
	.zero		1


	//   ....[46]....
        /*11ac*/ 	.word	0x00023800
        /*11b0*/ 	.word	0x00000006
        /*11b4*/ 	.word	0x00000000
        /*11b8*/ 	.short	0x0101
        /*11ba*/ 	.byte	0x3f
	.zero		1


	//   ....[47]....
        /*11bc*/ 	.word	0x000241c0
        /*11c0*/ 	.word	0x00000008
        /*11c4*/ 	.word	0x00038850
        /*11c8*/ 	.short	0x010a
        /*11ca*/ 	.byte	0x3f
	.zero		1


	//   ....[48]....
        /*11cc*/ 	.word	0x00024260
        /*11d0*/ 	.word	0x00000008
        /*11d4*/ 	.word	0x00038850
        /*11d8*/ 	.short	0x010a
        /*11da*/ 	.byte	0x3f
	.zero		1


	//   ....[49]....
        /*11dc*/ 	.word	0x00024720
        /*11e0*/ 	.word	0x000000e5
        /*11e4*/ 	.word	0x00000000
        /*11e8*/ 	.short	0x0101
        /*11ea*/ 	.byte	0x3f
	.zero		1


	//   ....[50]....
        /*11ec*/ 	.word	0x00026ae0
        /*11f0*/ 	.word	0x00000000
        /*11f4*/ 	.word	0x00000000
        /*11f8*/ 	.short	0x0101
        /*11fa*/ 	.byte	0x3f
	.zero		1


	//   ....[51]....
        /*11fc*/ 	.word	0x00029400
        /*1200*/ 	.word	0x00000016
        /*1204*/ 	.word	0x00038820
        /*1208*/ 	.short	0x010a
        /*120a*/ 	.byte	0x3f
	.zero		1


	//   ....[52]....
        /*120c*/ 	.word	0x00029490
        /*1210*/ 	.word	0x0000000b
        /*1214*/ 	.word	0x000388a0
        /*1218*/ 	.short	0x010a
        /*121a*/ 	.byte	0x3f
	.zero		1


	//   ....[53]....
        /*121c*/ 	.word	0x000299e0
        /*1220*/ 	.word	0x0000000b
        /*1224*/ 	.word	0x000388c0
        /*1228*/ 	.short	0x010a
        /*122a*/ 	.byte	0x3f
	.zero		1


	//   ....[54]....
        /*122c*/ 	.word	0x00029fe0
        /*1230*/ 	.word	0x0000000a
        /*1234*/ 	.word	0x000388a0
        /*1238*/ 	.short	0x010a
        /*123a*/ 	.byte	0x3f
	.zero		1


	//   ....[55]....
        /*123c*/ 	.word	0x0002a520
        /*1240*/ 	.word	0x0000000a
        /*1244*/ 	.word	0x000388c0
        /*1248*/ 	.short	0x010a
        /*124a*/ 	.byte	0x3f
	.zero		1


	//   ....[56]....
        /*124c*/ 	.word	0x0002b630
        /*1250*/ 	.word	0x00000005
        /*1254*/ 	.word	0x00038840
        /*1258*/ 	.short	0x010a
        /*125a*/ 	.byte	0x3f
	.zero		1


	//   ....[57]....
        /*125c*/ 	.word	0x0002bc40
        /*1260*/ 	.word	0x00000005
        /*1264*/ 	.word	0x00038830
        /*1268*/ 	.short	0x0107
        /*126a*/ 	.byte	0x3f
	.zero		1


	//   ....[58]....
        /*126c*/ 	.word	0x0002bd10
        /*1270*/ 	.word	0x00000005
        /*1274*/ 	.word	0x00038830
        /*1278*/ 	.short	0x0101
        /*127a*/ 	.byte	0x3f
	.zero		1


	//   ....[59]....
        /*127c*/ 	.word	0x0002c940
        /*1280*/ 	.word	0x00000016
        /*1284*/ 	.word	0x00038800
        /*1288*/ 	.short	0x0107
        /*128a*/ 	.byte	0x3f
	.zero		1


	//   ....[60]....
        /*128c*/ 	.word	0x0002ca40
        /*1290*/ 	.word	0x00000016
        /*1294*/ 	.word	0x00038800
        /*1298*/ 	.short	0x0101
        /*129a*/ 	.byte	0x3f
	.zero		1


	//   ....[61]....
        /*129c*/ 	.word	0x0002ca60
        /*12a0*/ 	.word	0x00000016
        /*12a4*/ 	.word	0x00038820
        /*12a8*/ 	.short	0x010a
        /*12aa*/ 	.byte	0x3f
	.zero		1


	//   ....[62]....
        /*12ac*/ 	.word	0x0002ce60
        /*12b0*/ 	.word	0x00000006
        /*12b4*/ 	.word	0x00038840
        /*12b8*/ 	.short	0x010a
        /*12ba*/ 	.byte	0x3f
	.zero		1


	//   ....[63]....
        /*12bc*/ 	.word	0x0002d3e0
        /*12c0*/ 	.word	0x00000006
        /*12c4*/ 	.word	0x00038830
        /*12c8*/ 	.short	0x0107
        /*12ca*/ 	.byte	0x3f
	.zero		1


	//   ....[64]....
        /*12cc*/ 	.word	0x0002d490
        /*12d0*/ 	.word	0x00000006
        /*12d4*/ 	.word	0x00038830
        /*12d8*/ 	.short	0x0101
        /*12da*/ 	.byte	0x3f
	.zero		1


	//   ....[65]....
        /*12dc*/ 	.word	0x0002d4f0
        /*12e0*/ 	.word	0x00000006
        /*12e4*/ 	.word	0x00038860
        /*12e8*/ 	.short	0x010a
        /*12ea*/ 	.byte	0x3f
	.zero		1


	//   ....[66]....
        /*12ec*/ 	.word	0x0002d9f0
        /*12f0*/ 	.word	0x00000006
        /*12f4*/ 	.word	0x00038850
        /*12f8*/ 	.short	0x0107
        /*12fa*/ 	.byte	0x3f
	.zero		1


	//   ....[67]....
        /*12fc*/ 	.word	0x0002dbb0
        /*1300*/ 	.word	0x00000006
        /*1304*/ 	.word	0x00038850
        /*1308*/ 	.short	0x0101
        /*130a*/ 	.byte	0x3f
	.zero		1


	//   ....[68]....
        /*130c*/ 	.word	0x0002ddb0
        /*1310*/ 	.word	0x00000004
        /*1314*/ 	.word	0x00038860
        /*1318*/ 	.short	0x010a
        /*131a*/ 	.byte	0x3f
	.zero		1


	//   ....[69]....
        /*131c*/ 	.word	0x0002e300
        /*1320*/ 	.word	0x00000004
        /*1324*/ 	.word	0x00038850
        /*1328*/ 	.short	0x0107
        /*132a*/ 	.byte	0x3f
	.zero		1


	//   ....[70]....
        /*132c*/ 	.word	0x0002e3b0
        /*1330*/ 	.word	0x00000004
        /*1334*/ 	.word	0x00038850
        /*1338*/ 	.short	0x0101
        /*133a*/ 	.byte	0x3f
	.zero		1


	//   ....[71]....
        /*133c*/ 	.word	0x0002f0e0
        /*1340*/ 	.word	0x00000005
        /*1344*/ 	.word	0x00038820
        /*1348*/ 	.short	0x010a
        /*134a*/ 	.byte	0x3f
	.zero		1


	//   ....[72]....
        /*134c*/ 	.word	0x0002f270
        /*1350*/ 	.word	0x00000003
        /*1354*/ 	.word	0x00038840
        /*1358*/ 	.short	0x010a
        /*135a*/ 	.byte	0x3f
	.zero		1


	//   ....[73]....
        /*135c*/ 	.word	0x0002f310
        /*1360*/ 	.word	0x0000001b
        /*1364*/ 	.word	0x00038840
        /*1368*/ 	.short	0x010a
        /*136a*/ 	.byte	0x3f
	.zero		1


	//   ....[74]....
        /*136c*/ 	.word	0x0002f350
        /*1370*/ 	.word	0x00000003
        /*1374*/ 	.word	0x00038860
        /*1378*/ 	.short	0x010a
        /*137a*/ 	.byte	0x3f
	.zero		1


	//   ....[75]....
        /*137c*/ 	.word	0x0002f390
        /*1380*/ 	.word	0x0000001b
        /*1384*/ 	.word	0x00038860
        /*1388*/ 	.short	0x010a
        /*138a*/ 	.byte	0x3f
	.zero		1


	//   ....[76]....
        /*138c*/ 	.word	0x0002f3f0
        /*1390*/ 	.word	0x00000059
        /*1394*/ 	.word	0x00038890
        /*1398*/ 	.short	0x010a
        /*139a*/ 	.byte	0x3f
	.zero		1


	//   ....[77]....
        /*139c*/ 	.word	0x0002f7d0
        /*13a0*/ 	.word	0x00000059
        /*13a4*/ 	.word	0x00038890
        /*13a8*/ 	.short	0x010a
        /*13aa*/ 	.byte	0x3f
	.zero		1


	//   ....[78]....
        /*13ac*/ 	.word	0x0002fbb0
        /*13b0*/ 	.word	0x00000059
        /*13b4*/ 	.word	0x00038890
        /*13b8*/ 	.short	0x010a
        /*13ba*/ 	.byte	0x3f
	.zero		1


	//   ....[79]....
        /*13bc*/ 	.word	0x0002ff90
        /*13c0*/ 	.word	0x00000059
        /*13c4*/ 	.word	0x000388b0
        /*13c8*/ 	.short	0x010a
        /*13ca*/ 	.byte	0x3f
	.zero		1


	//   ....[80]....
        /*13cc*/ 	.word	0x000306e0
        /*13d0*/ 	.word	0x00000016
        /*13d4*/ 	.word	0x00038800
        /*13d8*/ 	.short	0x010a
        /*13da*/ 	.byte	0x3f
	.zero		1


	//   ....[81]....
        /*13dc*/ 	.word	0x00030e40
        /*13e0*/ 	.word	0x00000016
        /*13e4*/ 	.word	0x00038800
        /*13e8*/ 	.short	0x010a
        /*13ea*/ 	.byte	0x3f
	.zero		1


	//   ....[82]....
        /*13ec*/ 	.word	0x00030e90
        /*13f0*/ 	.word	0x00000000
        /*13f4*/ 	.word	0x00038830
        /*13f8*/ 	.short	0x010a
        /*13fa*/ 	.byte	0x3f
	.zero		1


	//   ....[83]....
        /*13fc*/ 	.word	0x00030ee0
        /*1400*/ 	.word	0x00000009
        /*1404*/ 	.word	0x00038830
        /*1408*/ 	.short	0x010a
        /*140a*/ 	.byte	0x3f
	.zero		1


	//   ....[84]....
        /*140c*/ 	.word	0x00030f30
        /*1410*/ 	.word	0x00000007
        /*1414*/ 	.word	0x00038850
        /*1418*/ 	.short	0x010a
        /*141a*/ 	.byte	0x3f
	.zero		1


	//   ....[85]....
        /*141c*/ 	.word	0x00030f80
        /*1420*/ 	.word	0x00000003
        /*1424*/ 	.word	0x00038830
        /*1428*/ 	.short	0x010a
        /*142a*/ 	.byte	0x3f
	.zero		1


	//   ....[86]....
        /*142c*/ 	.word	0x00030fd0
        /*1430*/ 	.word	0x00000006
        /*1434*/ 	.word	0x00038850
        /*1438*/ 	.short	0x010a
        /*143a*/ 	.byte	0x3f
	.zero		1


	//   ....[87]....
        /*143c*/ 	.word	0x00031020
        /*1440*/ 	.word	0x00000008
        /*1444*/ 	.word	0x00038850
        /*1448*/ 	.short	0x010a
        /*144a*/ 	.byte	0x3f
	.zero		1


	//   ....[88]....
        /*144c*/ 	.word	0x000311c0
        /*1450*/ 	.word	0x00000016
        /*1454*/ 	.word	0x00038820
        /*1458*/ 	.short	0x010a
        /*145a*/ 	.byte	0x3f
	.zero		1


	//   ....[89]....
        /*145c*/ 	.word	0x00031210
        /*1460*/ 	.word	0x0000000b
        /*1464*/ 	.word	0x000388a0
        /*1468*/ 	.short	0x010a
        /*146a*/ 	.byte	0x3f
	.zero		1


	//   ....[90]....
        /*146c*/ 	.word	0x00031260
        /*1470*/ 	.word	0x0000000b
        /*1474*/ 	.word	0x000388c0
        /*1478*/ 	.short	0x010a
        /*147a*/ 	.byte	0x3f
	.zero		1


	//   ....[91]....
        /*147c*/ 	.word	0x000312b0
        /*1480*/ 	.word	0x0000000a
        /*1484*/ 	.word	0x000388a0
        /*1488*/ 	.short	0x010a
        /*148a*/ 	.byte	0x3f
	.zero		1


	//   ....[92]....
        /*148c*/ 	.word	0x00031300
        /*1490*/ 	.word	0x0000000a
        /*1494*/ 	.word	0x000388c0
        /*1498*/ 	.short	0x010a
        /*149a*/ 	.byte	0x3f
	.zero		1


	//   ....[93]....
        /*149c*/ 	.word	0x00031420
        /*14a0*/ 	.word	0x00000005
        /*14a4*/ 	.word	0x00038840
        /*14a8*/ 	.short	0x010a
        /*14aa*/ 	.byte	0x3f
	.zero		1


	//   ....[94]....
        /*14ac*/ 	.word	0x00032700
        /*14b0*/ 	.word	0x00000016
        /*14b4*/ 	.word	0x00038820
        /*14b8*/ 	.short	0x010a
        /*14ba*/ 	.byte	0x3f
	.zero		1


	//   ....[95]....
        /*14bc*/ 	.word	0x00032750
        /*14c0*/ 	.word	0x00000006
        /*14c4*/ 	.word	0x00038840
        /*14c8*/ 	.short	0x010a
        /*14ca*/ 	.byte	0x3f
	.zero		1


	//   ....[96]....
        /*14cc*/ 	.word	0x00032eb0
        /*14d0*/ 	.word	0x00000006
        /*14d4*/ 	.word	0x00038860
        /*14d8*/ 	.short	0x010a
        /*14da*/ 	.byte	0x3f
	.zero		1


	//   ....[97]....
        /*14dc*/ 	.word	0x00033670
        /*14e0*/ 	.word	0x00000004
        /*14e4*/ 	.word	0x00038860
        /*14e8*/ 	.short	0x010a
        /*14ea*/ 	.byte	0x3f
	.zero		1


	//   ....[98]....
        /*14ec*/ 	.word	0x00034800
        /*14f0*/ 	.word	0x00000005
        /*14f4*/ 	.word	0x00038820
        /*14f8*/ 	.short	0x010a
        /*14fa*/ 	.byte	0x3f
	.zero		1


	//   ....[99]....
        /*14fc*/ 	.word	0x000349a0
        /*1500*/ 	.word	0x00000003
        /*1504*/ 	.word	0x00038840
        /*1508*/ 	.short	0x010a
        /*150a*/ 	.byte	0x3f
	.zero		1


	//   ....[100]....
        /*150c*/ 	.word	0x000349f0
        /*1510*/ 	.word	0x0000001b
        /*1514*/ 	.word	0x00038840
        /*1518*/ 	.short	0x010a
        /*151a*/ 	.byte	0x3f
	.zero		1


	//   ....[101]....
        /*151c*/ 	.word	0x00034a40
        /*1520*/ 	.word	0x00000003
        /*1524*/ 	.word	0x00038860
        /*1528*/ 	.short	0x010a
        /*152a*/ 	.byte	0x3f
	.zero		1


	//----- nvinfo : EIATTR_NUM_MBARRIERS
	.align		4
.L_563:
        /*152c*/ 	.byte	0x03, 0x38
        /*152e*/ 	.short	0x0016


	//----- nvinfo : EIATTR_EXIT_INSTR_OFFSETS
	.align		4
        /*1530*/ 	.byte	0x04, 0x1c
        /*1532*/ 	.short	(.L_565 - .L_564)


	//   ....[0]....
.L_564:
        /*1534*/ 	.word	0x0002f3e0


	//----- nvinfo : EIATTR_MAX_THREADS
	.align		4
.L_565:
        /*1538*/ 	.byte	0x04, 0x05
        /*153a*/ 	.short	(.L_567 - .L_566)
.L_566:
        /*153c*/ 	.word	0x00000180
        /*1540*/ 	.word	0x00000001
        /*1544*/ 	.word	0x00000001


	//----- nvinfo : EIATTR_CRS_STACK_SIZE
	.align		4
.L_567:
        /*1548*/ 	.byte	0x04, 0x1e
        /*154a*/ 	.short	(.L_569 - .L_568)
.L_568:
        /*154c*/ 	.word	0x00000000


	//----- nvinfo : EIATTR_CBANK_PARAM_SIZE
	.align		4
.L_569:
        /*1550*/ 	.byte	0x03, 0x19
        /*1552*/ 	.short	0x0af0


	//----- nvinfo : EIATTR_PARAM_CBANK
	.align		4
        /*1554*/ 	.byte	0x04, 0x0a
        /*1556*/ 	.short	(.L_571 - .L_570)
	.align		4
.L_570:
        /*1558*/ 	.word	index@(.nv.constant0._ZN7cutlass13device_kernelIN5flash11enable_sm90INS1_16FlashAttnFwdSm90INS1_25CollectiveMainloopFwdSm90ILi2EN4cute5tupleIJNS5_1CILi1EEES8_S8_EEENS6_IJNS7_ILi128EEENS7_ILi80EEENS7_ILi256EEEEEELi256ENS_6half_tEfNS_4arch4Sm90ELb1ELb0ELb1ELb1ELb1ELb1ELb0ELb1ELb1ELb1ELb0ELb0EEENS1_21CollectiveEpilogueFwdINS6_IJSA_SC_SB_EEES9_SE_SG_Li256ELb1ELb1ELb0ELb0EEENS1_36VarlenDynamicPersistentTileSchedulerILi128ELi80ELi256ELi128ELb0ELb1ELb1ELb1ELb1ELb1EEEEEEEEEvNT_6ParamsE)
        /*155c*/ 	.short	0x0210
        /*155e*/ 	.short	0x0af0


	//----- nvinfo : EIATTR_SW_WAR
	.align		4
.L_571:
        /*1560*/ 	.byte	0x04, 0x36
        /*1562*/ 	.short	(.L_573 - .L_572)
.L_572:
        /*1564*/ 	.word	0x00000008
.L_573:


//--------------------- .nv.info._ZN7cutlass13device_kernelIN5flash11enable_sm90INS1_16FlashAttnFwdSm90INS1_25CollectiveMainloopFwdSm90ILi2EN4cute5tupleIJNS5_1CILi1EEES8_S8_EEENS6_IJNS7_ILi128EEENS7_ILi96EEENS7_ILi192EEEEEELi192ENS_6half_tEfNS_4arch4Sm90ELb0ELb0ELb1ELb0ELb1ELb0ELb0ELb1ELb1ELb1ELb0ELb0EEENS1_21CollectiveEpilogueFwdINS6_IJSA_SC_SB_EEES9_SE_SG_Li256ELb0ELb1ELb0ELb0EEENS1_29StaticPersistentTileSchedulerILb0EEEEEEEEEvNT_6ParamsE --------------------------
	.section	.nv.info._ZN7cutlass13device_kernelIN5flash11enable_sm90INS1_16FlashAttnFwdSm90INS1_25CollectiveMainloopFwdSm90ILi2EN4cute5tupleIJNS5_1CILi1EEES8_S8_EEENS6_IJNS7_ILi128EEENS7_ILi96EEENS7_ILi192EEEEEELi192ENS_6half_tEfNS_4arch4Sm90ELb0ELb0ELb1ELb0ELb1ELb0ELb0ELb1ELb1ELb1ELb0ELb0EEENS1_21CollectiveEpilogueFwdINS6_IJSA_SC_SB_EEES9_SE_SG_Li256ELb0ELb1ELb0ELb0EEENS1_29StaticPersistentTileSchedulerILb0EEEEEEEEEvNT_6ParamsE,"",@"SHT_CUDA_INFO"
	.sectionflags	@""
	.align	4


	//----- nvinfo : EIATTR_CUDA_API_VERSION
	.align		4
        /*0000*/ 	.byte	0x04, 0x37
        /*0002*/ 	.short	(.L_575 - .L_574)
.L_574:
        /*0004*/ 	.word	0x00000082


	//----- nvinfo : EIATTR_KPARAM_INFO
	.align		4
.L_575:
        /*0008*/ 	.byte	0x04, 0x17
        /*000a*/ 	.short	(.L_577 - .L_576)
.L_576:
        /*000c*/ 	.word	0x00000000
        /*0010*/ 	.short	0x0000
        /*0012*/ 	.short	0x0070
        /*0014*/ 	.byte	0x00, 0xf0, 0x01, 0x28


	//----- nvinfo : EIATTR_SPARSE_MMA_MASK
	.align		4
.L_577:
        /*0018*/ 	.byte	0x03, 0x50
        /*001a*/ 	.short	0x0000


	//----- nvinfo : EIATTR_MAXREG_COUNT
	.align		4
        /*001c*/ 	.byte	0x03, 0x1b
        /*001e*/ 	.short	0x00a8


	//----- nvinfo : EIATTR_NUM_BARRIERS
	.align		4
        /*0020*/ 	.byte	0x02, 0x4c
        /*0022*/ 	.byte	0x09
	.zero		1


	//----- nvinfo : EIATTR_EXTERNS
	.align		4
        /*0024*/ 	.byte	0x04, 0x0f
        /*0026*/ 	.short	(.L_579 - .L_578)


	//   ....[0]....
	.align		4
.L_578:
        /*0028*/ 	.word	index@(__assertfail)


	//----- nvinfo : EIATTR_ANNOTATIONS
	.align		4
.L_579:
        /*002c*/ 	.byte	0x04, 0x55
        /*002e*/ 	.short	(.L_581 - .L_580)


	//   ....[0]....
.L_580:
        /*0030*/ 	.word	0x00000001
        /*0034*/ 	.byte	0xa0, 0x08, 0x00, 0x00, 0x01, 0x00, 0x00, 0x00, 0x50, 0x09, 0x00, 0x00, 0x01, 0x00, 0x00, 0x00
        /*0044*/ 	.byte	0xf0, 0x8a, 0x00, 0x00, 0x01, 0x00, 0x00, 0x00, 0x80, 0x8b, 0x00, 0x00, 0x01, 0x00, 0x00, 0x00
        /*0054*/ 	.byte	0x80, 0xa8, 0x00, 0x00, 0x01, 0x00, 0x00, 0x00, 0xb0, 0xbf, 0x00, 0x00, 0x01, 0x00, 0x00, 0x00
        /*0064*/ 	.byte	0x60, 0xc0, 0x00, 0x00, 0x01, 0x00, 0x00, 0x00, 0xe0, 0xc1, 0x00, 0x00


	//----- nvinfo : EIATTR_MERCURY_ISA_VERSION
	.align		4
.L_581:
        /*0070*/ 	.byte	0x03, 0x5f
        /*0072*/ 	.short	0x0101


	//----- nvinfo : EIATTR_INT_WARP_WIDE_INSTR_OFFSETS
	.align		4
        /*0074*/ 	.byte	0x04, 0x31
        /*0076*/ 	.short	(.L_583 - .L_582)


	//   ....[0]....
.L_582:
        /*0078*/ 	.word	0x000000c0


	//   ....[1]....
        /*007c*/ 	.word	0x000000d0


	//   ....[2]....
        /*0080*/ 	.word	0x00000170


	//----- nvinfo : EIATTR_COOP_GROUP_MASK_REGIDS
	.align		4
.L_583:
        /*0084*/ 	.byte	0x04, 0x29
        /*0086*/ 	.short	(.L_585 - .L_584)


	//   ....[0]....
.L_584:
        /*0088*/ 	.word	0xffffffff


	//   ....[1]....
        /*008c*/ 	.word	0xffffffff


	//   ....[2]....
        /*0090*/ 	.word	0xffffffff


	//   ....[3]....
        /*0094*/ 	.word	0xffffffff


	//   ....[4]....
        /*0098*/ 	.word	0xffffffff


	//   ....[5]....
        /*009c*/ 	.word	0xffffffff


	//   ....[6]....
        /*00a0*/ 	.word	0xffffffff


	//   ....[7]....
        /*00a4*/ 	.word	0xffffffff


	//   ....[8]....
        /*00a8*/ 	.word	0xffffffff


	//   ....[9]....
        /*00ac*/ 	.word	0xffffffff


	//   ....[10]....
        /*00b0*/ 	.word	0xffffffff


	//   ....[11]....
        /*00b4*/ 	.word	0xffffffff


	//   ....[12]....
        /*00b8*/ 	.word	0xffffffff


	//   ....[13]....
        /*00bc*/ 	.word	0xffffffff


	//   ....[14]....
        /*00c0*/ 	.word	0xffffffff


	//   ....[15]....
        /*00c4*/ 	.word	0xffffffff


	//   ....[16]....
        /*00c8*/ 	.word	0xffffffff


	//   ....[17]....
        /*00cc*/ 	.word	0xffffffff


	//   ....[18]....
        /*00d0*/ 	.word	0xffffffff


	//   ....[19]....
        /*00d4*/ 	.word	0xffffffff


	//   ....[20]....
        /*00d8*/ 	.word	0xffffffff


	//   ....[21]....
        /*00dc*/ 	.word	0xffffffff


	//   ....[22]....
        /*00e0*/ 	.word	0xffffffff


	//   ....[23]....
        /*00e4*/ 	.word	0xffffffff


	//   ....[24]....
        /*00e8*/ 	.word	0xffffffff


	//   ....[25]....
        /*00ec*/ 	.word	0xffffffff


	//   ....[26]....
        /*00f0*/ 	.word	0xffffffff


	//   ....[27]....
        /*00f4*/ 	.word	0xffffffff


	//   ....[28]....
        /*00f8*/ 	.word	0xffffffff


	//   ....[29]....
        /*00fc*/ 	.word	0xffffffff


	//   ....[30]....
        /*0100*/ 	.word	0xffffffff


	//   ....[31]....
        /*0104*/ 	.word	0xffffffff


	//   ....[32]....
        /*0108*/ 	.word	0xffffffff


	//   ....[33]....
        /*010c*/ 	.word	0xffffffff


	//   ....[34]....
        /*0110*/ 	.word	0xffffffff


	//   ....[35]....
        /*0114*/ 	.word	0xffffffff


	//   ....[36]....
        /*0118*/ 	.word	0xffffffff


	//   ....[37]....
        /*011c*/ 	.word	0xffffffff


	//   ....[38]....
        /*0120*/ 	.word	0xffffffff


	//   ....[39]....
        /*0124*/ 	.word	0xffffffff


	//   ....[40]....
        /*0128*/ 	.word	0xffffffff


	//   ....[41]....
        /*012c*/ 	.word	0xffffffff


	//   ....[42]....
        /*0130*/ 	.word	0xffffffff


	//   ....[43]....
        /*0134*/ 	.word	0xffffffff


	//   ....[44]....
        /*0138*/ 	.word	0xffffffff


	//   ....[45]....
        /*013c*/ 	.word	0xffffffff


	//   ....[46]....
        /*0140*/ 	.word	0xffffffff


	//   ....[47]....
        /*0144*/ 	.word	0xffffffff


	//   ....[48]....
        /*0148*/ 	.word	0xffffffff


	//   ....[49]....
        /*014c*/ 	.word	0xffffffff


	//   ....[50]....
        /*0150*/ 	.word	0xffffffff


	//   ....[51]....
        /*0154*/ 	.word	0xffffffff


	//   ....[52]....
        /*0158*/ 	.word	0xffffffff


	//   ....[53]....
        /*015c*/ 	.word	0xffffffff


	//   ....[54]....
        /*0160*/ 	.word	0xffffffff


	//   ....[55]....
        /*0164*/ 	.word	0xffffffff


	//   ....[56]....
        /*0168*/ 	.word	0xffffffff


	//   ....[57]....
        /*016c*/ 	.word	0xffffffff


	//   ....[58]....
        /*0170*/ 	.word	0xffffffff


	//   ....[59]....
        /*0174*/ 	.word	0xffffffff


	//   ....[60]....
        /*0178*/ 	.word	0xffffffff


	//   ....[61]....
        /*017c*/ 	.word	0xffffffff


	//   ....[62]....
        /*0180*/ 	.word	0xffffffff


	//   ....[63]....
        /*0184*/ 	.word	0xffffffff


	//   ....[64]....
        /*0188*/ 	.word	0xffffffff


	//   ....[65]....
        /*018c*/ 	.word	0xffffffff


	//   ....[66]....
        /*0190*/ 	.word	0xffffffff


	//   ....[67]....
        /*0194*/ 	.word	0xffffffff


	//   ....[68]....
        /*0198*/ 	.word	0xffffffff


	//   ....[69]....
        /*019c*/ 	.word	0xffffffff


	//   ....[70]....
        /*01a0*/ 	.word	0xffffffff


	//   ....[71]....
        /*01a4*/ 	.word	0xffffffff


	//   ....[72]....
        /*01a8*/ 	.word	0xffffffff


	//   ....[73]....
        /*01ac*/ 	.word	0xffffffff


	//   ....[74]....
        /*01b0*/ 	.word	0xffffffff


	//   ....[75]....
        /*01b4*/ 	.word	0xffffffff


	//   ....[76]....
        /*01b8*/ 	.word	0xffffffff


	//   ....[77]....
        /*01bc*/ 	.word	0xffffffff


	//   ....[78]....
        /*01c0*/ 	.word	0xffffffff


	//   ....[79]....
        /*01c4*/ 	.word	0xffffffff


	//   ....[80]....
        /*01c8*/ 	.word	0xffffffff


	//   ....[81]....
        /*01cc*/ 	.word	0xffffffff


	//   ....[82]....
        /*01d0*/ 	.word	0xffffffff


	//   ....[83]....
        /*01d4*/ 	.word	0xffffffff


	//   ....[84]....
        /*01d8*/ 	.word	0xffffffff


	//   ....[85]....
        /*01dc*/ 	.word	0xffffffff


	//   ....[86]....
        /*01e0*/ 	.word	0xffffffff


	//   ....[87]....
        /*01e4*/ 	.word	0xffffffff


	//   ....[88]....
        /*01e8*/ 	.word	0xffffffff


	//   ....[89]....
        /*01ec*/ 	.word	0xffffffff


	//   ....[90]....
        /*01f0*/ 	.word	0xffffffff


	//   ....[91]....
        /*01f4*/ 	.word	0xffffffff


	//   ....[92]....
        /*01f8*/ 	.word	0xffffffff


	//   ....[93]....
        /*01fc*/ 	.word	0xffffffff


	//   ....[94]....
        /*0200*/ 	.word	0xffffffff


	//   ....[95]....
        /*0204*/ 	.word	0xffffffff


	//   ....[96]....
        /*0208*/ 	.word	0x0500000f


	//   ....[97]....
        /*020c*/ 	.word	0x0500000f


	//   ....[98]....
        /*0210*/ 	.word	0x0500000f


	//   ....[99]....
        /*0214*/ 	.word	0x0500000f


	//   ....[100]....
        /*0218*/ 	.word	0x0500000f


	//   ....[101]....
        /*021c*/ 	.word	0x0500000f


	//   ....[102]....
        /*0220*/ 	.word	0x0500000f


	//   ....[103]....
        /*0224*/ 	.word	0x0500000f


	//   ....[104]....
        /*0228*/ 	.word	0x0500000f


	//   ....[105]....
        /*022c*/ 	.word	0x0500000f


	//   ....[106]....
        /*0230*/ 	.word	0x0500000f


	//   ....[107]....
        /*0234*/ 	.word	0x0500000f


	//   ....[108]....
        /*0238*/ 	.word	0x0500000f


	//   ....[109]....
        /*023c*/ 	.word	0x0500000f


	//   ....[110]....
        /*0240*/ 	.word	0x0500000f


	//   ....[111]....
        /*0244*/ 	.word	0x0500000f


	//   ....[112]....
        /*0248*/ 	.word	0x0500000f


	//   ....[113]....
        /*024c*/ 	.word	0x0500000f


	//   ....[114]....
        /*0250*/ 	.word	0x0500000f


	//   ....[115]....
        /*0254*/ 	.word	0x0500000f


	//   ....[116]....
        /*0258*/ 	.word	0x0500000f


	//   ....[117]....
        /*025c*/ 	.word	0x0500000f


	//   ....[118]....
        /*0260*/ 	.word	0x0500000f


	//   ....[119]....
        /*0264*/ 	.word	0x0500000f


	//   ....[120]....
        /*0268*/ 	.word	0x0500000f


	//   ....[121]....
        /*026c*/ 	.word	0x0500000f


	//   ....[122]....
        /*0270*/ 	.word	0x0500000f


	//   ....[123]....
        /*0274*/ 	.word	0x0500000f


	//   ....[124]....
        /*0278*/ 	.word	0x0500000f


	//   ....[125]....
        /*027c*/ 	.word	0x0500000f


	//   ....[126]....
        /*0280*/ 	.word	0x0500000f


	//   ....[127]....
        /*0284*/ 	.word	0x0500000f


	//   ....[128]....
        /*0288*/ 	.word	0x0500000f


	//   ....[129]....
        /*028c*/ 	.word	0x0500000f


	//   ....[130]....
        /*0290*/ 	.word	0x0500000f


	//   ....[131]....
        /*0294*/ 	.word	0x0500000f


	//   ....[132]....
        /*0298*/ 	.word	0x0500000f


	//   ....[133]....
        /*029c*/ 	.word	0x0500000f


	//   ....[134]....
        /*02a0*/ 	.word	0x0500000f


	//   ....[135]....
        /*02a4*/ 	.word	0x0500000f


	//   ....[136]....
        /*02a8*/ 	.word	0x0500000f


	//   ....[137]....
        /*02ac*/ 	.word	0x0500000f


	//   ....[138]....
        /*02b0*/ 	.word	0x0500000f


	//   ....[139]....
        /*02b4*/ 	.word	0x0500000f


	//   ....[140]....
        /*02b8*/ 	.word	0x0500000f


	//   ....[141]....
        /*02bc*/ 	.word	0x0500000f


	//   ....[142]....
        /*02c0*/ 	.word	0x0500000f


	//   ....[143]....
        /*02c4*/ 	.word	0x0500000f


	//   ....[144]....
        /*02c8*/ 	.word	0x0500000f


	//   ....[145]....
        /*02cc*/ 	.word	0x0500000f


	//   ....[146]....
        /*02d0*/ 	.word	0x0500000f


	//   ....[147]....
        /*02d4*/ 	.word	0x0500000f


	//   ....[148]....
        /*02d8*/ 	.word	0x0500000f


	//   ....[149]....
        /*02dc*/ 	.word	0x0500000f


	//   ....[150]....
        /*02e0*/ 	.word	0x0500000f


	//   ....[151]....
        /*02e4*/ 	.word	0x0500000f


	//   ....[152]....
        /*02e8*/ 	.word	0x0500000f


	//   ....[153]....
        /*02ec*/ 	.word	0x0500000f


	//   ....[154]....
        /*02f0*/ 	.word	0x0500000f


	//   ....[155]....
        /*02f4*/ 	.word	0x0500000f


	//   ....[156]....
        /*02f8*/ 	.word	0x0500000f


	//   ....[157]....
        /*02fc*/ 	.word	0x0500000f


	//   ....[158]....
        /*0300*/ 	.word	0x0500000f


	//   ....[159]....
        /*0304*/ 	.word	0x0500000f


	//   ....[160]....
        /*0308*/ 	.word	0x0500000f


	//   ....[161]....
        /*030c*/ 	.word	0x0500000f


	//----- nvinfo : EIATTR_COOP_GROUP_INSTR_OFFSETS
	.align		4
.L_585:
        /*0310*/ 	.byte	0x04, 0x28
        /*0312*/ 	.short	(.L_587 - .L_586)


	//   ....[0]....
.L_586:
        /*0314*/ 	.word	0x00000070


	//   ....[1]....
        /*0318*/ 	.word	0x000000b0


	//   ....[2]....
        /*031c*/ 	.word	0x000002d0


	//   ....[3]....
        /*0320*/ 	.word	0x00000430


	//   ....[4]....
        /*0324*/ 	.word	0x00000550


	//   ....[5]....
        /*0328*/ 	.word	0x000006b0


	//   ....[6]....
        /*032c*/ 	.word	0x00000d20


	//   ....[7]....
        /*0330*/ 	.word	0x00002760


	//   ....[8]....
        /*0334*/ 	.word	0x000027e0


	//   ....[9]....
        /*0338*/ 	.word	0x00002c00


	//   ....[10]....
        /*033c*/ 	.word	0x00002c70


	//   ....[11]....
        /*0340*/ 	.word	0x000053b0


	//   ....[12]....
        /*0344*/ 	.word	0x000053e0


	//   ....[13]....
        /*0348*/ 	.word	0x00005400


	//   ....[14]....
        /*034c*/ 	.word	0x00005430


	//   ....[15]....
        /*0350*/ 	.word	0x00006760


	//   ....[16]....
        /*0354*/ 	.word	0x00006790


	//   ....[17]....
        /*0358*/ 	.word	0x00006840


	//   ....[18]....
        /*035c*/ 	.word	0x00006850


	//   ....[19]....
        /*0360*/ 	.word	0x00007cf0


	//   ....[20]....
        /*0364*/ 	.word	0x00007d20


	//   ....[21]....
        /*0368*/ 	.word	0x00007d80


	//   ....[22]....
        /*036c*/ 	.word	0x00007db0


	//   ....[23]....
        /*0370*/ 	.word	0x00008540


	//   ....[24]....
        /*0374*/ 	.word	0x00008580


	//   ....[25]....
        /*0378*/ 	.word	0x00008690


	//   ....[26]....
        /*037c*/ 	.word	0x000086b0


	//   ....[27]....
        /*0380*/ 	.word	0x000087a0


	//   ....[28]....
        /*0384*/ 	.word	0x000087c0


	//   ....[29]....
        /*0388*/ 	.word	0x000088d0


	//   ....[30]....
        /*038c*/ 	.word	0x00008900


	//   ....[31]....
        /*0390*/ 	.word	0x00009a70


	//   ....[32]....
        /*0394*/ 	.word	0x00009a90


	//   ....[33]....
        /*0398*/ 	.word	0x00009aa0


	//   ....[34]....
        /*039c*/ 	.word	0x00009af0


	//   ....[35]....
        /*03a0*/ 	.word	0x00009b40


	//   ....[36]....
        /*03a4*/ 	.word	0x00009b90


	//   ....[37]....
        /*03a8*/ 	.word	0x00009c30


	//   ....[38]....
        /*03ac*/ 	.word	0x00009c50


	//   ....[39]....
        /*03b0*/ 	.word	0x00009ce0


	//   ....[40]....
        /*03b4*/ 	.word	0x00009d00


	//   ....[41]....
        /*03b8*/ 	.word	0x00009d90


	//   ....[42]....
        /*03bc*/ 	.word	0x00009db0


	//   ....[43]....
        /*03c0*/ 	.word	0x0000a3a0


	//   ....[44]....
        /*03c4*/ 	.word	0x0000a3c0


	//   ....[45]....
        /*03c8*/ 	.word	0x0000a3f0


	//   ....[46]....
        /*03cc*/ 	.word	0x0000a430


	//   ....[47]....
        /*03d0*/ 	.word	0x0000a4b0


	//   ....[48]....
        /*03d4*/ 	.word	0x0000a4e0


	//   ....[49]....
        /*03d8*/ 	.word	0x0000a560


	//   ....[50]....
        /*03dc*/ 	.word	0x0000a580


	//   ....[51]....
        /*03e0*/ 	.word	0x0000a610


	//   ....[52]....
        /*03e4*/ 	.word	0x0000a630


	//   ....[53]....
        /*03e8*/ 	.word	0x0000a6c0


	//   ....[54]....
        /*03ec*/ 	.word	0x0000a6f0


	//   ....[55]....
        /*03f0*/ 	.word	0x0000a770


	//   ....[56]....
        /*03f4*/ 	.word	0x0000a790


	//   ....[57]....
        /*03f8*/ 	.word	0x0000a820


	//   ....[58]....
        /*03fc*/ 	.word	0x0000a840


	//   ....[59]....
        /*0400*/ 	.word	0x0000ae90


	//   ....[60]....
        /*0404*/ 	.word	0x0000aec0


	//   ....[61]....
        /*0408*/ 	.word	0x0000aed0


	//   ....[62]....
        /*040c*/ 	.word	0x0000aef0


	//   ....[63]....
        /*0410*/ 	.word	0x0000af40


	//   ....[64]....
        /*0414*/ 	.word	0x0000af60


	//   ....[65]....
        /*0418*/ 	.word	0x0000afc0


	//   ....[66]....
        /*041c*/ 	.word	0x0000afe0


	//   ....[67]....
        /*0420*/ 	.word	0x0000b030


	//   ....[68]....
        /*0424*/ 	.word	0x0000b050


	//   ....[69]....
        /*0428*/ 	.word	0x0000b0a0


	//   ....[70]....
        /*042c*/ 	.word	0x0000b0c0


	//   ....[71]....
        /*0430*/ 	.word	0x0000b360


	//   ....[72]....
        /*0434*/ 	.word	0x0000b380


	//   ....[73]....
        /*0438*/ 	.word	0x0000b3a0


	//   ....[74]....
        /*043c*/ 	.word	0x0000b420


	//   ....[75]....
        /*0440*/ 	.word	0x0000b440


	//   ....[76]....
        /*0444*/ 	.word	0x0000b4c0


	//   ....[77]....
        /*0448*/ 	.word	0x0000b4e0


	//   ....[78]....
        /*044c*/ 	.word	0x0000b560


	//   ....[79]....
        /*0450*/ 	.word	0x0000b580


	//   ....[80]....
        /*0454*/ 	.word	0x0000b600


	//   ....[81]....
        /*0458*/ 	.word	0x0000b620


	//   ....[82]....
        /*045c*/ 	.word	0x0000b630


	//   ....[83]....
        /*0460*/ 	.word	0x0000bae0


	//   ....[84]....
        /*0464*/ 	.word	0x0000bb00


	//   ....[85]....
        /*0468*/ 	.word	0x0000bb20


	//   ....[86]....
        /*046c*/ 	.word	0x0000bb60


	//   ....[87]....
        /*0470*/ 	.word	0x0000bbd0


	//   ....[88]....
        /*0474*/ 	.word	0x0000bc00


	//   ....[89]....
        /*0478*/ 	.word	0x0000bc70


	//   ....[90]....
        /*047c*/ 	.word	0x0000bca0


	//   ....[91]....
        /*0480*/ 	.word	0x0000bd10


	//   ....[92]....
        /*0484*/ 	.word	0x0000bd40


	//   ....[93]....
        /*0488*/ 	.word	0x0000bdb0


	//   ....[94]....
        /*048c*/ 	.word	0x0000bde0


	//   ....[95]....
        /*0490*/ 	.word	0x0000c160


	//   ....[96]....
        /*0494*/ 	.word	0x0000c660


	//   ....[97]....
        /*0498*/ 	.word	0x0000c750


	//   ....[98]....
        /*049c*/ 	.word	0x0000c7f0


	//   ....[99]....
        /*04a0*/ 	.word	0x0000c880


	//   ....[100]....
        /*04a4*/ 	.word	0x0000c940


	//   ....[101]....
        /*04a8*/ 	.word	0x0000c9c0


	//   ....[102]....
        /*04ac*/ 	.word	0x0000caa0


	//   ....[103]....
        /*04b0*/ 	.word	0x0000cb30


	//   ....[104]....
        /*04b4*/ 	.word	0x0000cc00


	//   ....[105]....
        /*04b8*/ 	.word	0x0000cc90


	//   ....[106]....
        /*04bc*/ 	.word	0x0000cd60


	//   ....[107]....
        /*04c0*/ 	.word	0x0000cde0


	//   ....[108]....
        /*04c4*/ 	.word	0x0000ceb0


	//   ....[109]....
        /*04c8*/ 	.word	0x0000cf40


	//   ....[110]....
        /*04cc*/ 	.word	0x0000cfb0


	//   ....[111]....
        /*04d0*/ 	.word	0x0000d030


	//   ....[112]....
        /*04d4*/ 	.word	0x0000d0f0


	//   ....[113]....
        /*04d8*/ 	.word	0x0000d160


	//   ....[114]....
        /*04dc*/ 	.word	0x0000d250


	//   ....[115]....
        /*04e0*/ 	.word	0x0000d2e0


	//   ....[116]....
        /*04e4*/ 	.word	0x0000d3b0


	//   ....[117]....
        /*04e8*/ 	.word	0x0000d430


	//   ....[118]....
        /*04ec*/ 	.word	0x0000d510


	//   ....[119]....
        /*04f0*/ 	.word	0x0000d580


	//   ....[120]....
        /*04f4*/ 	.word	0x0000d670


	//   ....[121]....
        /*04f8*/ 	.word	0x0000d700


	//   ....[122]....
        /*04fc*/ 	.word	0x0000d7d0


	//   ....[123]....
        /*0500*/ 	.word	0x0000d850


	//   ....[124]....
        /*0504*/ 	.word	0x0000d910


	//   ....[125]....
        /*0508*/ 	.word	0x0000da50


	//   ....[126]....
        /*050c*/ 	.word	0x0000db00


	//   ....[127]....
        /*0510*/ 	.word	0x0000db60


	//   ....[128]....
        /*0514*/ 	.word	0x0000dc20


	//   ....[129]....
        /*0518*/ 	.word	0x0000dc80


	//   ....[130]....
        /*051c*/ 	.word	0x0000dd40


	//   ....[131]....
        /*0520*/ 	.word	0x0000dda0


	//   ....[132]....
        /*0524*/ 	.word	0x0000de60


	//   ....[133]....
        /*0528*/ 	.word	0x0000dec0


	//   ....[134]....
        /*052c*/ 	.word	0x0000df80


	//   ....[135]....
        /*0530*/ 	.word	0x0000dfe0


	//   ....[136]....
        /*0534*/ 	.word	0x0000e0a0


	//   ....[137]....
        /*0538*/ 	.word	0x0000e180


	//   ....[138]....
        /*053c*/ 	.word	0x0000e220


	//   ....[139]....
        /*0540*/ 	.word	0x0000e280


	//   ....[140]....
        /*0544*/ 	.word	0x0000e370


	//   ....[141]....
        /*0548*/ 	.word	0x0000e3d0


	//   ....[142]....
        /*054c*/ 	.word	0x0000e4c0


	//   ....[143]....
        /*0550*/ 	.word	0x0000e520


	//   ....[144]....
        /*0554*/ 	.word	0x0000e610


	//   ....[145]....
        /*0558*/ 	.word	0x0000e670


	//   ....[146]....
        /*055c*/ 	.word	0x0000e760


	//   ....[147]....
        /*0560*/ 	.word	0x0000e7c0


	//   ....[148]....
        /*0564*/ 	.word	0x0000e880


	//   ....[149]....
        /*0568*/ 	.word	0x0000e9c0


	//   ....[150]....
        /*056c*/ 	.word	0x0000ea60


	//   ....[151]....
        /*0570*/ 	.word	0x0000eac0


	//   ....[152]....
        /*0574*/ 	.word	0x0000eb90


	//   ....[153]....
        /*0578*/ 	.word	0x0000ec50


	//   ....[154]....
        /*057c*/ 	.word	0x0000ed10


	//   ....[155]....
        /*0580*/ 	.word	0x0000edd0


	//   ....[156]....
        /*0584*/ 	.word	0x0000ee90


	//   ....[157]....
        /*0588*/ 	.word	0x0000ef50


	//   ....[158]....
        /*058c*/ 	.word	0x0000f010


	//   ....[159]....
        /*0590*/ 	.word	0x0000f0d0


	//   ....[160]....
        /*0594*/ 	.word	0x0000f190


	//   ....[161]....
        /*0598*/ 	.word	0x0000f300


	//----- nvinfo : EIATTR_REG_RECONFIG
	.align		4
.L_587:
        /*059c*/ 	.byte	0x01, 0x54
	.zero		2


	//----- nvinfo : EIATTR_SYSCALL_OFFSETS
	.align		4
        /*05a0*/ 	.byte	0x04, 0x46
        /*05a2*/ 	.short	(.L_589 - .L_588)


	//   ....[0]....
.L_588:
        /*05a4*/ 	.word	0x000010d0


	//   ....[1]....
        /*05a8*/ 	.word	0x00009220


	//   ....[2]....
        /*05ac*/ 	.word	0x00009360


	//   ....[3]....
        /*05b0*/ 	.word	0x00009450


	//   ....[4]....
        /*05b4*/ 	.word	0x0000a0b0


	//----- nvinfo : EIATTR_MBARRIER_INSTR_OFFSETS
	.align		4
.L_589:
        /*05b8*/ 	.byte	0x04, 0x39
        /*05ba*/ 	.short	(.L_591 - .L_590)


	//   ....[0]....
.L_590:
        /*05bc*/ 	.word	0x00000180
        /*05c0*/ 	.word	0x000000ff
        /*05c4*/ 	.word	0x00030800
        /*05c8*/ 	.short	0x0100
        /*05ca*/ 	.byte	0x08
	.zero		1


	//   ....[1]....
        /*05cc*/ 	.word	0x00000190
        /*05d0*/ 	.word	0x000000ff
        /*05d4*/ 	.word	0x00030820
        /*05d8*/ 	.short	0x0100
        /*05da*/ 	.byte	0x08
	.zero		1


	//   ....[2]....
        /*05dc*/ 	.word	0x00000280
        /*05e0*/ 	.word	0x000000ff
        /*05e4*/ 	.word	0x00030830
        /*05e8*/ 	.short	0x0100
        /*05ea*/ 	.byte	0x08
	.zero		1


	//   ....[3]....
        /*05ec*/ 	.word	0x00000290
        /*05f0*/ 	.word	0x000000ff
        /*05f4*/ 	.word	0x00030840
        /*05f8*/ 	.short	0x0100
        /*05fa*/ 	.byte	0x08
	.zero		1


	//   ....[4]....
        /*05fc*/ 	.word	0x000002a0
        /*0600*/ 	.word	0x000000ff
        /*0604*/ 	.word	0x00030838
        /*0608*/ 	.short	0x0100
        /*060a*/ 	.byte	0x08
	.zero		1


	//   ....[5]....
        /*060c*/ 	.word	0x000002b0
        /*0610*/ 	.word	0x000000ff
        /*0614*/ 	.word	0x00030848
        /*0618*/ 	.short	0x0100
        /*061a*/ 	.byte	0x08
	.zero		1


	//   ....[6]....
        /*061c*/ 	.word	0x000003e0
        /*0620*/ 	.word	0x000000ff
        /*0624*/ 	.word	0x00030850
        /*0628*/ 	.short	0x0100
        /*062a*/ 	.byte	0x08
	.zero		1


	//   ....[7]....
        /*062c*/ 	.word	0x000003f0
        /*0630*/ 	.word	0x000000ff
        /*0634*/ 	.word	0x00030860
        /*0638*/ 	.short	0x0100
        /*063a*/ 	.byte	0x08
	.zero		1


	//   ....[8]....
        /*063c*/ 	.word	0x00000400
        /*0640*/ 	.word	0x000000ff
        /*0644*/ 	.word	0x00030858
        /*0648*/ 	.short	0x0100
        /*064a*/ 	.byte	0x08
	.zero		1


	//   ....[9]....
        /*064c*/ 	.word	0x00000410
        /*0650*/ 	.word	0x000000ff
        /*0654*/ 	.word	0x00030868
        /*0658*/ 	.short	0x0100
        /*065a*/ 	.byte	0x08
	.zero		1


	//   ....[10]....
        /*065c*/ 	.word	0x00000500
        /*0660*/ 	.word	0x000000ff
        /*0664*/ 	.word	0x00030870
        /*0668*/ 	.short	0x0100
        /*066a*/ 	.byte	0x06
	.zero		1


	//   ....[11]....
        /*066c*/ 	.word	0x00000510
        /*0670*/ 	.word	0x000000ff
        /*0674*/ 	.word	0x00030880
        /*0678*/ 	.short	0x0100
        /*067a*/ 	.byte	0x06
	.zero		1


	//   ....[12]....
        /*067c*/ 	.word	0x00000520
        /*0680*/ 	.word	0x000000ff
        /*0684*/ 	.word	0x00030878
        /*0688*/ 	.short	0x0100
        /*068a*/ 	.byte	0x06
	.zero		1


	//   ....[13]....
        /*068c*/ 	.word	0x00000530
        /*0690*/ 	.word	0x000000ff
        /*0694*/ 	.word	0x00030888
        /*0698*/ 	.short	0x0100
        /*069a*/ 	.byte	0x06
	.zero		1


	//   ....[14]....
        /*069c*/ 	.word	0x00000660
        /*06a0*/ 	.word	0x000000ff
        /*06a4*/ 	.word	0x00030890
        /*06a8*/ 	.short	0x0100
        /*06aa*/ 	.byte	0x08
	.zero		1


	//   ....[15]....
        /*06ac*/ 	.word	0x00000670
        /*06b0*/ 	.word	0x000000ff
        /*06b4*/ 	.word	0x000308a0
        /*06b8*/ 	.short	0x0100
        /*06ba*/ 	.byte	0x08
	.zero		1


	//   ....[16]....
        /*06bc*/ 	.word	0x00000680
        /*06c0*/ 	.word	0x000000ff
        /*06c4*/ 	.word	0x00030898
        /*06c8*/ 	.short	0x0100
        /*06ca*/ 	.byte	0x08
	.zero		1


	//   ....[17]....
        /*06cc*/ 	.word	0x00000690
        /*06d0*/ 	.word	0x000000ff
        /*06d4*/ 	.word	0x000308a8
        /*06d8*/ 	.short	0x0100
        /*06da*/ 	.byte	0x08
	.zero		1


	//   ....[18]....
        /*06dc*/ 	.word	0x000007d0
        /*06e0*/ 	.word	0x000000ff
        /*06e4*/ 	.word	0x000308b0
        /*06e8*/ 	.short	0x0100
        /*06ea*/ 	.byte	0x08
	.zero		1


	//   ....[19]....
        /*06ec*/ 	.word	0x000007e0
        /*06f0*/ 	.word	0x000000ff
        /*06f4*/ 	.word	0x000308c0
        /*06f8*/ 	.short	0x0100
        /*06fa*/ 	.byte	0x08
	.zero		1


	//   ....[20]....
        /*06fc*/ 	.word	0x000007f0
        /*0700*/ 	.word	0x000000ff
        /*0704*/ 	.word	0x000308b8
        /*0708*/ 	.short	0x0100
        /*070a*/ 	.byte	0x08
	.zero		1


	//   ....[21]....
        /*070c*/ 	.word	0x00000800
        /*0710*/ 	.word	0x000000ff
        /*0714*/ 	.word	0x000308c8
        /*0718*/ 	.short	0x0100
        /*071a*/ 	.byte	0x08
	.zero		1


	//   ....[22]....
        /*071c*/ 	.word	0x00001150
        /*0720*/ 	.word	0x000000ff
        /*0724*/ 	.word	0x00030800
        /*0728*/ 	.short	0x010a
        /*072a*/ 	.byte	0x28
	.zero		1


	//   ....[23]....
        /*072c*/ 	.word	0x000011d0
        /*0730*/ 	.word	0x00000000
        /*0734*/ 	.word	0x00030830
        /*0738*/ 	.short	0x010a
        /*073a*/ 	.byte	0x3f
	.zero		1


	//   ....[24]....
        /*073c*/ 	.word	0x00001220
        /*0740*/ 	.word	0x00000000
        /*0744*/ 	.word	0x00030830
        /*0748*/ 	.short	0x010a
        /*074a*/ 	.byte	0x3f
	.zero		1


	//   ....[25]....
        /*074c*/ 	.word	0x00001f50
        /*0750*/ 	.word	0x000000ff
        /*0754*/ 	.word	0x00000000
        /*0758*/ 	.short	0x0101
        /*075a*/ 	.byte	0x04
	.zero		1


	//   ....[26]....
        /*075c*/ 	.word	0x00003c90
        /*0760*/ 	.word	0x000000ff
        /*0764*/ 	.word	0x00030830
        /*0768*/ 	.short	0x010a
        /*076a*/ 	.byte	0x09
	.zero		1


	//   ....[27]....
        /*076c*/ 	.word	0x00003cd0
        /*0770*/ 	.word	0x000000ff
        /*0774*/ 	.word	0x00030830
        /*0778*/ 	.short	0x010a
        /*077a*/ 	.byte	0x09
	.zero		1


	//   ....[28]....
        /*077c*/ 	.word	0x000047f0
        /*0780*/ 	.word	0x000000ff
        /*0784*/ 	.word	0x00030850
        /*0788*/ 	.short	0x010a
        /*078a*/ 	.byte	0x0a
	.zero		1


	//   ....[29]....
        /*078c*/ 	.word	0x00004830
        /*0790*/ 	.word	0x000000ff
        /*0794*/ 	.word	0x00030850
        /*0798*/ 	.short	0x010a
        /*079a*/ 	.byte	0x0a
	.zero		1


	//   ....[30]....
        /*079c*/ 	.word	0x00004ec0
        /*07a0*/ 	.word	0x000000ff
        /*07a4*/ 	.word	0x00000000
        /*07a8*/ 	.short	0x0101
        /*07aa*/ 	.byte	0x09
	.zero		1


	//   ....[31]....
        /*07ac*/ 	.word	0x00005ec0
        /*07b0*/ 	.word	0x000000ff
        /*07b4*/ 	.word	0x00000000
        /*07b8*/ 	.short	0x0101
        /*07ba*/ 	.byte	0x0a
	.zero		1


	//   ....[32]....
        /*07bc*/ 	.word	0x000066b0
        /*07c0*/ 	.word	0x000000ff
        /*07c4*/ 	.word	0x00030850
        /*07c8*/ 	.short	0x010a
        /*07ca*/ 	.byte	0x0a
	.zero		1


	//   ....[33]....
        /*07cc*/ 	.word	0x000066f0
        /*07d0*/ 	.word	0x000000ff
        /*07d4*/ 	.word	0x00030850
        /*07d8*/ 	.short	0x010a
        /*07da*/ 	.byte	0x0a
	.zero		1


	//   ....[34]....
        /*07dc*/ 	.word	0x000074f0
        /*07e0*/ 	.word	0x000000ff
        /*07e4*/ 	.word	0x00000000
        /*07e8*/ 	.short	0x0101
        /*07ea*/ 	.byte	0x05
	.zero		1


	//   ....[35]....
        /*07ec*/ 	.word	0x00008570
        /*07f0*/ 	.word	0x000000ff
        /*07f4*/ 	.word	0x00000000
        /*07f8*/ 	.short	0x0101
        /*07fa*/ 	.byte	0x04
	.zero		1


	//   ....[36]....
        /*07fc*/ 	.word	0x000098c0
        /*0800*/ 	.word	0x00000000
        /*0804*/ 	.word	0x00030840
        /*0808*/ 	.short	0x010a
        /*080a*/ 	.byte	0x3f
	.zero		1


	//   ....[37]....
        /*080c*/ 	.word	0x00009ea0
        /*0810*/ 	.word	0x00000000
        /*0814*/ 	.word	0x00030830
        /*0818*/ 	.short	0x0107
        /*081a*/ 	.byte	0x3f
	.zero		1


	//   ....[38]....
        /*081c*/ 	.word	0x00009f50
        /*0820*/ 	.word	0x00000000
        /*0824*/ 	.word	0x00030830
        /*0828*/ 	.short	0x0101
        /*082a*/ 	.byte	0x3f
	.zero		1


	//   ....[39]....
        /*082c*/ 	.word	0x0000a930
        /*0830*/ 	.word	0x000000ff
        /*0834*/ 	.word	0x00030800
        /*0838*/ 	.short	0x0107
        /*083a*/ 	.byte	0x27
	.zero		1


	//   ....[40]....
        /*083c*/ 	.word	0x0000a990
        /*0840*/ 	.word	0x000000ff
        /*0844*/ 	.word	0x00030800
        /*0848*/ 	.short	0x0101
        /*084a*/ 	.byte	0x27
	.zero		1


	//   ....[41]....
        /*084c*/ 	.word	0x0000a9b0
        /*0850*/ 	.word	0x000000ff
        /*0854*/ 	.word	0x00030820
        /*0858*/ 	.short	0x010a
        /*085a*/ 	.byte	0x27
	.zero		1


	//   ....[42]....
        /*085c*/ 	.word	0x0000acc0
        /*0860*/ 	.word	0x00000006
        /*0864*/ 	.word	0x00030840
        /*0868*/ 	.short	0x010a
        /*086a*/ 	.byte	0x3f
	.zero		1


	//   ....[43]....
        /*086c*/ 	.word	0x0000b190
        /*0870*/ 	.word	0x00000006
        /*0874*/ 	.word	0x00030830
        /*0878*/ 	.short	0x0107
        /*087a*/ 	.byte	0x3f
	.zero		1


	//   ....[44]....
        /*087c*/ 	.word	0x0000b240
        /*0880*/ 	.word	0x00000006
        /*0884*/ 	.word	0x00030830
        /*0888*/ 	.short	0x0101
        /*088a*/ 	.byte	0x3f
	.zero		1


	//   ....[45]....
        /*088c*/ 	.word	0x0000b2c0
        /*0890*/ 	.word	0x00000006
        /*0894*/ 	.word	0x00030860
        /*0898*/ 	.short	0x010a
        /*089a*/ 	.byte	0x3f
	.zero		1


	//   ....[46]....
        /*089c*/ 	.word	0x0000b830
        /*08a0*/ 	.word	0x00000006
        /*08a4*/ 	.word	0x00030850
        /*08a8*/ 	.short	0x0107
        /*08aa*/ 	.byte	0x3f
	.zero		1


	//   ....[47]....
        /*08ac*/ 	.word	0x0000b950
        /*08b0*/ 	.word	0x00000006
        /*08b4*/ 	.word	0x00030850
        /*08b8*/ 	.short	0x0101
        /*08ba*/ 	.byte	0x3f
	.zero		1


	//   ....[48]....
        /*08bc*/ 	.word	0x0000ba40
        /*08c0*/ 	.word	0x00000004
        /*08c4*/ 	.word	0x00030860
        /*08c8*/ 	.short	0x010a
        /*08ca*/ 	.byte	0x3f
	.zero		1


	//   ....[49]....
        /*08cc*/ 	.word	0x0000bf00
        /*08d0*/ 	.word	0x00000004
        /*08d4*/ 	.word	0x00030850
        /*08d8*/ 	.short	0x0107
        /*08da*/ 	.byte	0x3f
	.zero		1


	//   ....[50]....
        /*08dc*/ 	.word	0x0000bff0
        /*08e0*/ 	.word	0x00000004
        /*08e4*/ 	.word	0x00030850
        /*08e8*/ 	.short	0x0101
        /*08ea*/ 	.byte	0x3f
	.zero		1


	//   ....[51]....
        /*08ec*/ 	.word	0x0000c0e0
        /*08f0*/ 	.word	0x00000005
        /*08f4*/ 	.word	0x00030820
        /*08f8*/ 	.short	0x010a
        /*08fa*/ 	.byte	0x3f
	.zero		1


	//   ....[52]....
        /*08fc*/ 	.word	0x0000c280
        /*0900*/ 	.word	0x00000003
        /*0904*/ 	.word	0x00030840
        /*0908*/ 	.short	0x010a
        /*090a*/ 	.byte	0x3f
	.zero		1


	//   ....[53]....
        /*090c*/ 	.word	0x0000c320
        /*0910*/ 	.word	0x00000005
        /*0914*/ 	.word	0x00030840
        /*0918*/ 	.short	0x010a
        /*091a*/ 	.byte	0x3f
	.zero		1


	//   ....[54]....
        /*091c*/ 	.word	0x0000c360
        /*0920*/ 	.word	0x00000003
        /*0924*/ 	.word	0x00030860
        /*0928*/ 	.short	0x010a
        /*092a*/ 	.byte	0x3f
	.zero		1


	//   ....[55]....
        /*092c*/ 	.word	0x0000c3a0
        /*0930*/ 	.word	0x00000005
        /*0934*/ 	.word	0x00030860
        /*0938*/ 	.short	0x010a
        /*093a*/ 	.byte	0x3f
	.zero		1


	//   ....[56]....
        /*093c*/ 	.word	0x0000c410
        /*0940*/ 	.word	0x00000003
        /*0944*/ 	.word	0x00030800
        /*0948*/ 	.short	0x010a
        /*094a*/ 	.byte	0x3f
	.zero		1


	//   ....[57]....
        /*094c*/ 	.word	0x0000c460
        /*0950*/ 	.word	0x00000000
        /*0954*/ 	.word	0x00030830
        /*0958*/ 	.short	0x010a
        /*095a*/ 	.byte	0x3f
	.zero		1


	//   ....[58]....
        /*095c*/ 	.word	0x0000c4c0
        /*0960*/ 	.word	0x00000004
        /*0964*/ 	.word	0x00030830
        /*0968*/ 	.short	0x010a
        /*096a*/ 	.byte	0x3f
	.zero		1


	//   ....[59]....
        /*096c*/ 	.word	0x0000c520
        /*0970*/ 	.word	0x00000003
        /*0974*/ 	.word	0x00030850
        /*0978*/ 	.short	0x010a
        /*097a*/ 	.byte	0x3f
	.zero		1


	//   ....[60]....
        /*097c*/ 	.word	0x0000c580
        /*0980*/ 	.word	0x00000007
        /*0984*/ 	.word	0x00030850
        /*0988*/ 	.short	0x010a
        /*098a*/ 	.byte	0x3f
	.zero		1


	//   ....[61]....
        /*098c*/ 	.word	0x0000c6a0
        /*0990*/ 	.word	0x00000000
        /*0994*/ 	.word	0x00030840
        /*0998*/ 	.short	0x010a
        /*099a*/ 	.byte	0x3f
	.zero		1


	//   ....[62]....
        /*099c*/ 	.word	0x0000d950
        /*09a0*/ 	.word	0x00000003
        /*09a4*/ 	.word	0x00030820
        /*09a8*/ 	.short	0x010a
        /*09aa*/ 	.byte	0x3f
	.zero		1


	//   ....[63]....
        /*09ac*/ 	.word	0x0000d9a0
        /*09b0*/ 	.word	0x00000006
        /*09b4*/ 	.word	0x00030840
        /*09b8*/ 	.short	0x010a
        /*09ba*/ 	.byte	0x3f
	.zero		1


	//   ....[64]....
        /*09bc*/ 	.word	0x0000e0d0
        /*09c0*/ 	.word	0x00000006
        /*09c4*/ 	.word	0x00030860
        /*09c8*/ 	.short	0x010a
        /*09ca*/ 	.byte	0x3f
	.zero		1


	//   ....[65]....
        /*09cc*/ 	.word	0x0000e910
        /*09d0*/ 	.word	0x00000004
        /*09d4*/ 	.word	0x00030860
        /*09d8*/ 	.short	0x010a
        /*09da*/ 	.byte	0x3f
	.zero		1


	//   ....[66]....
        /*09dc*/ 	.word	0x0000f220
        /*09e0*/ 	.word	0x00000005
        /*09e4*/ 	.word	0x00030820
        /*09e8*/ 	.short	0x010a
        /*09ea*/ 	.byte	0x3f
	.zero		1


	//   ....[67]....
        /*09ec*/ 	.word	0x0000f3c0
        /*09f0*/ 	.word	0x00000003
        /*09f4*/ 	.word	0x00030840
        /*09f8*/ 	.short	0x010a
        /*09fa*/ 	.byte	0x3f
	.zero		1


	//   ....[68]....
        /*09fc*/ 	.word	0x0000f410
        /*0a00*/ 	.word	0x00000005
        /*0a04*/ 	.word	0x00030840
        /*0a08*/ 	.short	0x010a
        /*0a0a*/ 	.byte	0x3f
	.zero		1


	//   ....[69]....
        /*0a0c*/ 	.word	0x0000f460
        /*0a10*/ 	.word	0x00000003
        /*0a14*/ 	.word	0x00030860
        /*0a18*/ 	.short	0x010a
        /*0a1a*/ 	.byte	0x3f
	.zero		1


	//----- nvinfo : EIATTR_NUM_MBARRIERS
	.align		4
.L_591:
        /*0a1c*/ 	.byte	0x03, 0x38
        /*0a1e*/ 	.short	0x0016


	//----- nvinfo : EIATTR_EXIT_INSTR_OFFSETS
	.align		4
        /*0a20*/ 	.byte	0x04, 0x1c
        /*0a22*/ 	.short	(.L_593 - .L_592)


	//   ....[0]....
.L_592:
        /*0a24*/ 	.word	0x00000940


	//   ....[1]....
        /*0a28*/ 	.word	0x00008a50


	//   ....[2]....
        /*0a2c*/ 	.word	0x0000c3f0


	//----- nvinfo : EIATTR_MAX_THREADS
	.align		4
.L_593:
        /*0a30*/ 	.byte	0x04, 0x05
        /*0a32*/ 	.short	(.L_595 - .L_594)
.L_594:
        /*0a34*/ 	.word	0x00000180
        /*0a38*/ 	.word	0x00000001
        /*0a3c*/ 	.word	0x00000001


	//----- nvinfo : EIATTR_CRS_STACK_SIZE
	.align		4
.L_595:
        /*0a40*/ 	.byte	0x04, 0x1e
        /*0a42*/ 	.short	(.L_597 - .L_596)
.L_596:
        /*0a44*/ 	.word	0x00000000


	//----- nvinfo : EIATTR_CBANK_PARAM_SIZE
	.align		4
.L_597:
        /*0a48*/ 	.byte	0x03, 0x19
        /*0a4a*/ 	.short	0x0a70


	//----- nvinfo : EIATTR_PARAM_CBANK
	.align		4
        /*0a4c*/ 	.byte	0x04, 0x0a
        /*0a4e*/ 	.short	(.L_599 - .L_598)
	.align		4
.L_598:
        /*0a50*/ 	.word	index@(.nv.constant0._ZN7cutlass13device_kernelIN5flash11enable_sm90INS1_16FlashAttnFwdSm90INS1_25CollectiveMainloopFwdSm90ILi2EN4cute5tupleIJNS5_1CILi1EEES8_S8_EEENS6_IJNS7_ILi128EEENS7_ILi96EEENS7_ILi192EEEEEELi192ENS_6half_tEfNS_4arch4Sm90ELb0ELb0ELb1ELb0ELb1ELb0ELb0ELb1ELb1ELb1ELb0ELb0EEENS1_21CollectiveEpilogueFwdINS6_IJSA_SC_SB_EEES9_SE_SG_Li256ELb0ELb1ELb0ELb0EEENS1_29StaticPersistentTileSchedulerILb0EEEEEEEEEvNT_6ParamsE)
        /*0a54*/ 	.short	0x0210
        /*0a56*/ 	.short	0x0a70


	//----- nvinfo : EIATTR_SW_WAR
	.align		4
.L_599:
        /*0a58*/ 	.byte	0x04, 0x36
        /*0a5a*/ 	.short	(.L_601 - .L_600)
.L_600:
        /*0a5c*/ 	.word	0x00000008
.L_601:


//--------------------- .nv.info._ZN7cutlass13device_kernelIN5flash11enable_sm90INS1_16FlashAttnFwdSm90INS1_25CollectiveMainloopFwdSm90ILi2EN4cute5tupleIJNS5_1CILi1EEES8_S8_EEENS6_IJNS7_ILi128EEENS7_ILi96EEENS7_ILi192EEEEEELi192ENS_6half_tEfNS_4arch4Sm90ELb0ELb0ELb1ELb1ELb1ELb0ELb0ELb1ELb1ELb1ELb0ELb0EEENS1_21CollectiveEpilogueFwdINS6_IJSA_SC_SB_EEES9_SE_SG_Li256ELb1ELb1ELb0ELb0EEENS1_36VarlenDynamicPersistentTileSchedulerILi128ELi96ELi256ELi128ELb0ELb1ELb1ELb0ELb1ELb1EEEEEEEEEvNT_6ParamsE --------------------------
	.section	.nv.info._ZN7cutlass13device_kernelIN5flash11enable_sm90INS1_16FlashAttnFwdSm90INS1_25CollectiveMainloopFwdSm90ILi2EN4cute5tupleIJNS5_1CILi1EEES8_S8_EEENS6_IJNS7_ILi128EEENS7_ILi96EEENS7_ILi192EEEEEELi192ENS_6half_tEfNS_4arch4Sm90ELb0ELb0ELb1ELb1ELb1ELb0ELb0ELb1ELb1ELb1ELb0ELb0EEENS1_21CollectiveEpilogueFwdINS6_IJSA_SC_SB_EEES9_SE_SG_Li256ELb1ELb1ELb0ELb0EEENS1_36VarlenDynamicPersistentTileSchedulerILi128ELi96ELi256ELi128ELb0ELb1ELb1ELb0ELb1ELb1EEEEEEEEEvNT_6ParamsE,"",@"SHT_CUDA_INFO"
	.sectionflags	@""
	.align	4


	//----- nvinfo : EIATTR_CUDA_API_VERSION
	.align		4
        /*0000*/ 	.byte	0x04, 0x37
        /*0002*/ 	.short	(.L_603 - .L_602)
.L_602:
        /*0004*/ 	.word	0x00000082


	//----- nvinfo : EIATTR_KPARAM_INFO
	.align		4
.L_603:
        /*0008*/ 	.byte	0x04, 0x17
        /*000a*/ 	.short	(.L_605 - .L_604)
.L_604:
        /*000c*/ 	.word	0x00000000
        /*0010*/ 	.short	0x0000
        /*0012*/ 	.short	0x0070
        /*0014*/ 	.byte	0x00, 0xf0, 0x01, 0x2a


	//----- nvinfo : EIATTR_SPARSE_MMA_MASK
	.align		4
.L_605:
        /*0018*/ 	.byte	0x03, 0x50
        /*001a*/ 	.short	0x0000


	//----- nvinfo : EIATTR_MAXREG_COUNT
	.align		4
        /*001c*/ 	.byte	0x03, 0x1b
        /*001e*/ 	.short	0x00a8


	//----- nvinfo : EIATTR_NUM_BARRIERS
	.align		4
        /*0020*/ 	.byte	0x02, 0x4c
        /*0022*/ 	.byte	0x09
	.zero		1


	//----- nvinfo : EIATTR_EXTERNS
	.align		4
        /*0024*/ 	.byte	0x04, 0x0f
        /*0026*/ 	.short	(.L_607 - .L_606)


	//   ....[0]....
	.align		4
.L_606:
        /*0028*/ 	.word	index@(__assertfail)


	//----- nvinfo : EIATTR_ANNOTATIONS
	.align		4
.L_607:
        /*002c*/ 	.byte	0x04, 0x55
        /*002e*/ 	.short	(.L_609 - .L_608)


	//   ....[0]....
.L_608:
        /* <DEDUP_REMOVED lines=17> */


	//----- nvinfo : EIATTR_MERCURY_ISA_VERSION
	.align		4
.L_609:
        /*0130*/ 	.byte	0x03, 0x5f
        /*0132*/ 	.short	0x0101


	//----- nvinfo : EIATTR_UNUSED_LOAD_BYTE_OFFSET
	.align		4
        /*0134*/ 	.byte	0x04, 0x44
        /*0136*/ 	.short	(.L_611 - .L_610)


	//   ....[0]....
.L_610:
        /*0138*/ 	.word	0x00000950
        /*013c*/ 	.word	0x0000fff0


	//   ....[1]....
        /*0140*/ 	.word	0x00007870
        /*0144*/ 	.word	0x0000fff0


	//----- nvinfo : EIATTR_INT_WARP_WIDE_INSTR_OFFSETS
	.align		4
.L_611:
        /*0148*/ 	.byte	0x04, 0x31
        /*014a*/ 	.short	(.L_613 - .L_612)


	//   ....[0]....
.L_612:
        /*014c*/ 	.word	0x000000c0


	//   ....[1]....
        /*0150*/ 	.word	0x000000d0


	//   ....[2]....
        /*0154*/ 	.word	0x00000170


	//   ....[3]....
        /*0158*/ 	.word	0x0000b090


	//   ....[4]....
        /*015c*/ 	.word	0x0000b120


	//   ....[5]....
        /*0160*/ 	.word	0x0000dfa0


	//   ....[6]....
        /*0164*/ 	.word	0x0000e030


	//----- nvinfo : EIATTR_COOP_GROUP_MASK_REGIDS
	.align		4
.L_613:
        /*0168*/ 	.byte	0x04, 0x29
        /*016a*/ 	.short	(.L_615 - .L_614)


	//   ....[0]....
.L_614:
        /*016c*/ 	.word	0xffffffff


	//   ....[1]....
        /*0170*/ 	.word	0xffffffff


	//   ....[2]....
        /*0174*/ 	.word	0xffffffff


	//   ....[3]....
        /*0178*/ 	.word	0xffffffff


	//   ....[4]....
        /*017c*/ 	.word	0xffffffff


	//   ....[5]....
        /*0180*/ 	.word	0xffffffff


	//   ....[6]....
        /*0184*/ 	.word	0xffffffff


	//   ....[7]....
        /*0188*/ 	.word	0xffffffff


	//   ....[8]....
        /*018c*/ 	.word	0xffffffff


	//   ....[9]....
        /*0190*/ 	.word	0xffffffff


	//   ....[10]....
        /*0194*/ 	.word	0xffffffff


	//   ....[11]....
        /*0198*/ 	.word	0xffffffff


	//   ....[12]....
        /*019c*/ 	.word	0xffffffff


	//   ....[13]....
        /*01a0*/ 	.word	0xffffffff


	//   ....[14]....
        /*01a4*/ 	.word	0xffffffff


	//   ....[15]....
        /*01a8*/ 	.word	0xffffffff


	//   ....[16]....
        /*01ac*/ 	.word	0xffffffff


	//   ....[17]....
        /*01b0*/ 	.word	0xffffffff


	//   ....[18]....
        /*01b4*/ 	.word	0xffffffff


	//   ....[19]....
        /*01b8*/ 	.word	0xffffffff


	//   ....[20]....
        /*01bc*/ 	.word	0xffffffff


	//   ....[21]....
        /*01c0*/ 	.word	0xffffffff


	//   ....[22]....
        /*01c4*/ 	.word	0xffffffff


	//   ....[23]....
        /*01c8*/ 	.word	0xffffffff


	//   ....[24]....
        /*01cc*/ 	.word	0xffffffff


	//   ....[25]....
        /*01d0*/ 	.word	0xffffffff


	//   ....[26]....
        /*01d4*/ 	.word	0xffffffff


	//   ....[27]....
        /*01d8*/ 	.word	0xffffffff


	//   ....[28]....
        /*01dc*/ 	.word	0xffffffff


	//   ....[29]....
        /*01e0*/ 	.word	0xffffffff


	//   ....[30]....
        /*01e4*/ 	.word	0xffffffff


	//   ....[31]....
        /*01e8*/ 	.word	0xffffffff


	//   ....[32]....
        /*01ec*/ 	.word	0xffffffff


	//   ....[33]....
        /*01f0*/ 	.word	0xffffffff


	//   ....[34]....
        /*01f4*/ 	.word	0xffffffff


	//   ....[35]....
        /*01f8*/ 	.word	0xffffffff


	//   ....[36]....
        /*01fc*/ 	.word	0xffffffff


	//   ....[37]....
        /*0200*/ 	.word	0xffffffff


	//   ....[38]....
        /*0204*/ 	.word	0xffffffff


	//   ....[39]....
        /*0208*/ 	.word	0xffffffff


	//   ....[40]....
        /*020c*/ 	.word	0xffffffff


	//   ....[41]....
        /*0210*/ 	.word	0xffffffff


	//   ....[42]....
        /*0214*/ 	.word	0xffffffff


	//   ....[43]....
        /*0218*/ 	.word	0xffffffff


	//   ....[44]....
        /*021c*/ 	.word	0xffffffff


	//   ....[45]....
        /*0220*/ 	.word	0xffffffff


	//   ....[46]....
        /*0224*/ 	.word	0xffffffff


	//   ....[47]....
        /*0228*/ 	.word	0xffffffff


	//   ....[48]....
        /*022c*/ 	.word	0xffffffff


	//   ....[49]....
        /*0230*/ 	.word	0xffffffff


	//   ....[50]....
        /*0234*/ 	.word	0xffffffff


	//   ....[51]....
        /*0238*/ 	.word	0xffffffff


	//   ....[52]....
        /*023c*/ 	.word	0xffffffff


	//   ....[53]....
        /*0240*/ 	.word	0xffffffff


	//   ....[54]....
        /*0244*/ 	.word	0xffffffff


	//   ....[55]....
        /*0248*/ 	.word	0xffffffff


	//   ....[56]....
        /*024c*/ 	.word	0xffffffff


	//   ....[57]....
        /*0250*/ 	.word	0xffffffff


	//   ....[58]....
        /*0254*/ 	.word	0xffffffff


	//   ....[59]....
        /*0258*/ 	.word	0xffffffff


	//   ....[60]....
        /*025c*/ 	.word	0xffffffff


	//   ....[61]....
        /*0260*/ 	.word	0xffffffff


	//   ....[62]....
        /*0264*/ 	.word	0xffffffff


	//   ....[63]....
        /*0268*/ 	.word	0xffffffff


	//   ....[64]....
        /*026c*/ 	.word	0xffffffff


	//   ....[65]....
        /*0270*/ 	.word	0xffffffff


	//   ....[66]....
        /*0274*/ 	.word	0xffffffff


	//   ....[67]....
        /*0278*/ 	.word	0xffffffff


	//   ....[68]....
        /*027c*/ 	.word	0xffffffff


	//   ....[69]....
        /*0280*/ 	.word	0xffffffff


	//   ....[70]....
        /*0284*/ 	.word	0xffffffff


	//   ....[71]....
        /*0288*/ 	.word	0xffffffff


	//   ....[72]....
        /*028c*/ 	.word	0xffffffff


	//   ....[73]....
        /*0290*/ 	.word	0xffffffff


	//   ....[74]....
        /*0294*/ 	.word	0xffffffff


	//   ....[75]....
        /*0298*/ 	.word	0xffffffff


	//   ....[76]....
        /*029c*/ 	.word	0xffffffff


	//   ....[77]....
        /*02a0*/ 	.word	0xffffffff


	//   ....[78]....
        /*02a4*/ 	.word	0xffffffff


	//   ....[79]....
        /*02a8*/ 	.word	0xffffffff


	//   ....[80]....
        /*02ac*/ 	.word	0xffffffff


	//   ....[81]....
        /*02b0*/ 	.word	0xffffffff


	//   ....[82]....
        /*02b4*/ 	.word	0xffffffff


	//   ....[83]....
        /*02b8*/ 	.word	0xffffffff


	//   ....[84]....
        /*02bc*/ 	.word	0xffffffff


	//   ....[85]....
        /*02c0*/ 	.word	0xffffffff


	//   ....[86]....
        /*02c4*/ 	.word	0xffffffff


	//   ....[87]....
        /*02c8*/ 	.word	0xffffffff


	//   ....[88]....
        /*02cc*/ 	.word	0xffffffff


	//   ....[89]....
        /*02d0*/ 	.word	0xffffffff


	//   ....[90]....
        /*02d4*/ 	.word	0xffffffff


	//   ....[91]....
        /*02d8*/ 	.word	0xffffffff


	//   ....[92]....
        /*02dc*/ 	.word	0xffffffff


	//   ....[93]....
        /*02e0*/ 	.word	0xffffffff


	//   ....[94]....
        /*02e4*/ 	.word	0xffffffff


	//   ....[95]....
        /*02e8*/ 	.word	0xffffffff


	//   ....[96]....
        /*02ec*/ 	.word	0xffffffff


	//   ....[97]....
        /*02f0*/ 	.word	0xffffffff


	//   ....[98]....
        /*02f4*/ 	.word	0xffffffff


	//   ....[99]....
        /*02f8*/ 	.word	0xffffffff


	//   ....[100]....
        /*02fc*/ 	.word	0xffffffff


	//   ....[101]....
        /*0300*/ 	.word	0xffffffff


	//   ....[102]....
        /*0304*/ 	.word	0xffffffff


	//   ....[103]....
        /*0308*/ 	.word	0xffffffff


	//   ....[104]....
        /*030c*/ 	.word	0xffffffff


	//   ....[105]....
        /*0310*/ 	.word	0xffffffff


	//   ....[106]....
        /*0314*/ 	.word	0xffffffff


	//   ....[107]....
        /*0318*/ 	.word	0xffffffff


	//   ....[108]....
        /*031c*/ 	.word	0xffffffff


	//   ....[109]....
        /*0320*/ 	.word	0xffffffff


	//   ....[110]....
        /*0324*/ 	.word	0xffffffff


	//   ....[111]....
        /*0328*/ 	.word	0xffffffff


	//   ....[112]....
        /*032c*/ 	.word	0xffffffff


	//   ....[113]....
        /*0330*/ 	.word	0xffffffff


	//   ....[114]....
        /*0334*/ 	.word	0xffffffff


	//   ....[115]....
        /*0338*/ 	.word	0xffffffff


	//   ....[116]....
        /*033c*/ 	.word	0xffffffff


	//   ....[117]....
        /*0340*/ 	.word	0xffffffff


	//   ....[118]....
        /*0344*/ 	.word	0xffffffff


	//   ....[119]....
        /*0348*/ 	.word	0xffffffff


	//   ....[120]....
        /*034c*/ 	.word	0xffffffff


	//   ....[121]....
        /*0350*/ 	.word	0xffffffff


	//   ....[122]....
        /*0354*/ 	.word	0xffffffff


	//   ....[123]....
        /*0358*/ 	.word	0xffffffff


	//   ....[124]....
        /*035c*/ 	.word	0xffffffff


	//   ....[125]....
        /*0360*/ 	.word	0xffffffff


	//   ....[126]....
        /*0364*/ 	.word	0xffffffff


	//   ....[127]....
        /*0368*/ 	.word	0xffffffff


	//   ....[128]....
        /*036c*/ 	.word	0xffffffff


	//   ....[129]....
        /*0370*/ 	.word	0xffffffff


	//   ....[130]....
        /*0374*/ 	.word	0xffffffff


	//   ....[131]....
        /*0378*/ 	.word	0xffffffff


	//   ....[132]....
        /*037c*/ 	.word	0xffffffff


	//   ....[133]....
        /*0380*/ 	.word	0xffffffff


	//   ....[134]....
        /*0384*/ 	.word	0xffffffff


	//   ....[135]....
        /*0388*/ 	.word	0xffffffff


	//   ....[136]....
        /*038c*/ 	.word	0xffffffff


	//   ....[137]....
        /*0390*/ 	.word	0x0500000f


	//   ....[138]....
        /*0394*/ 	.word	0x0500000f


	//   ....[139]....
        /*0398*/ 	.word	0x0500000f


	//   ....[140]....
        /*039c*/ 	.word	0x0500000f


	//   ....[141]....
        /*03a0*/ 	.word	0x0500000f


	//   ....[142]....
        /*03a4*/ 	.word	0x0500000f


	//   ....[143]....
        /*03a8*/ 	.word	0x0500000f


	//   ....[144]....
        /*03ac*/ 	.word	0x0500000f


	//   ....[145]....
        /*03b0*/ 	.word	0x0500000f


	//   ....[146]....
        /*03b4*/ 	.word	0x0500000f


	//   ....[147]....
        /*03b8*/ 	.word	0x0500000f


	//   ....[148]....
        /*03bc*/ 	.word	0x0500000f


	//   ....[149]....
        /*03c0*/ 	.word	0x0500000f


	//   ....[150]....
        /*03c4*/ 	.word	0x0500000f


	//   ....[151]....
        /*03c8*/ 	.word	0x0500000f


	//   ....[152]....
        /*03cc*/ 	.word	0x0500000f


	//   ....[153]....
        /*03d0*/ 	.word	0x0500000f


	//   ....[154]....
        /*03d4*/ 	.word	0x0500000f


	//   ....[155]....
        /*03d8*/ 	.word	0x0500000f


	//   ....[156]....
        /*03dc*/ 	.word	0x0500000f


	//   ....[157]....
        /*03e0*/ 	.word	0x0500000f


	//   ....[158]....
        /*03e4*/ 	.word	0x0500000f


	//   ....[159]....
        /*03e8*/ 	.word	0x0500000f


	//   ....[160]....
        /*03ec*/ 	.word	0x0500000f


	//   ....[161]....
        /*03f0*/ 	.word	0x0500000f


	//   ....[162]....
        /*03f4*/ 	.word	0x0500000f


	//   ....[163]....
        /*03f8*/ 	.word	0x0500000f


	//   ....[164]....
        /*03fc*/ 	.word	0x0500000f


	//   ....[165]....
        /*0400*/ 	.word	0x0500000f


	//   ....[166]....
        /*0404*/ 	.word	0x0500000f


	//   ....[167]....
        /*0408*/ 	.word	0x0500000f


	//   ....[168]....
        /*040c*/ 	.word	0x0500000f


	//   ....[169]....
        /*0410*/ 	.word	0x0500000f


	//   ....[170]....
        /*0414*/ 	.word	0x0500000f


	//   ....[171]....
        /*0418*/ 	.word	0x0500000f


	//   ....[172]....
        /*041c*/ 	.word	0x0500000f


	//   ....[173]....
        /*0420*/ 	.word	0x0500000f


	//   ....[174]....
        /*0424*/ 	.word	0x0500000f


	//   ....[175]....
        /*0428*/ 	.word	0x0500000f


	//   ....[176]....
        /*042c*/ 	.word	0x0500000f


	//   ....[177]....
        /*0430*/ 	.word	0x0500000f


	//   ....[178]....
        /*0434*/ 	.word	0x0500000f


	//   ....[179]....
        /*0438*/ 	.word	0x0500000f


	//   ....[180]....
        /*043c*/ 	.word	0x0500000f


	//   ....[181]....
        /*0440*/ 	.word	0x0500000f


	//   ....[182]....
        /*0444*/ 	.word	0x0500000f


	//   ....[183]....
        /*0448*/ 	.word	0x0500000f


	//   ....[184]....
        /*044c*/ 	.word	0x0500000f


	//   ....[185]....
        /*0450*/ 	.word	0x0500000f


	//   ....[186]....
        /*0454*/ 	.word	0x0500000f


	//   ....[187]....
        /*0458*/ 	.word	0x0500000f


	//   ....[188]....
        /*045c*/ 	.word	0x0500000f


	//   ....[189]....
        /*0460*/ 	.word	0x0500000f


	//   ....[190]....
        /*0464*/ 	.word	0x0500000f


	//   ....[191]....
        /*0468*/ 	.word	0x0500000f


	//   ....[192]....
        /*046c*/ 	.word	0x0500000f


	//   ....[193]....
        /*0470*/ 	.word	0x0500000f


	//   ....[194]....
        /*0474*/ 	.word	0x0500000f


	//   ....[195]....
        /*0478*/ 	.word	0x0500000f


	//   ....[196]....
        /*047c*/ 	.word	0x0500000f


	//   ....[197]....
        /*0480*/ 	.word	0x0500000f


	//   ....[198]....
        /*0484*/ 	.word	0x0500000f


	//   ....[199]....
        /*0488*/ 	.word	0x0500000f


	//   ....[200]....
        /*048c*/ 	.word	0x0500000f


	//   ....[201]....
        /*0490*/ 	.word	0x0500000f


	//   ....[202]....
        /*0494*/ 	.word	0x0500000f


	//   ....[203]....
        /*0498*/ 	.word	0x0500000f


	//   ....[204]....
        /*049c*/ 	.word	0x0500000f


	//   ....[205]....
        /*04a0*/ 	.word	0x0500000f


	//   ....[206]....
        /*04a4*/ 	.word	0x0500000f


	//   ....[207]....
        /*04a8*/ 	.word	0x0500000f


	//   ....[208]....
        /*04ac*/ 	.word	0x0500000f


	//   ....[209]....
        /*04b0*/ 	.word	0x0500000f


	//   ....[210]....
        /*04b4*/ 	.word	0x0500000f


	//   ....[211]....
        /*04b8*/ 	.word	0x0500000f


	//   ....[212]....
        /*04bc*/ 	.word	0x0500000f


	//   ....[213]....
        /*04c0*/ 	.word	0x0500000f


	//   ....[214]....
        /*04c4*/ 	.word	0x0500000f


	//   ....[215]....
        /*04c8*/ 	.word	0x0500000f


	//   ....[216]....
        /*04cc*/ 	.word	0x0500000f


	//   ....[217]....
        /*04d0*/ 	.word	0x0500000f


	//   ....[218]....
        /*04d4*/ 	.word	0x0500000f


	//   ....[219]....
        /*04d8*/ 	.word	0x0500000f


	//----- nvinfo : EIATTR_COOP_GROUP_INSTR_OFFSETS
	.align		4
.L_615:
        /*04dc*/ 	.byte	0x04, 0x28
        /*04de*/ 	.short	(.L_617 - .L_616)


	//   ....[0]....
.L_616:
        /*04e0*/ 	.word	0x00000070


	//   ....[1]....
        /*04e4*/ 	.word	0x000000b0


	//   ....[2]....
        /*04e8*/ 	.word	0x000002d0


	//   ....[3]....
        /*04ec*/ 	.word	0x00000430


	//   ....[4]....
        /*04f0*/ 	.word	0x00000550


	//   ....[5]....
        /*04f4*/ 	.word	0x000006b0


	//   ....[6]....
        /*04f8*/ 	.word	0x000014f0


	//   ....[7]....
        /*04fc*/ 	.word	0x00002d70


	//   ....[8]....
        /*0500*/ 	.word	0x00002df0


	//   ....[9]....
        /*0504*/ 	.word	0x000032a0


	//   ....[10]....
        /*0508*/ 	.word	0x00003320


	//   ....[11]....
        /*050c*/ 	.word	0x000059e0


	//   ....[12]....
        /*0510*/ 	.word	0x00005a10


	//   ....[13]....
        /*0514*/ 	.word	0x00005a30


	//   ....[14]....
        /*0518*/ 	.word	0x00005a60


	//   ....[15]....
        /*051c*/ 	.word	0x00006d70


	//   ....[16]....
        /*0520*/ 	.word	0x00006da0


	//   ....[17]....
        /*0524*/ 	.word	0x00006e80


	//   ....[18]....
        /*0528*/ 	.word	0x00006e90


	//   ....[19]....
        /*052c*/ 	.word	0x00008690


	//   ....[20]....
        /*0530*/ 	.word	0x000086d0


	//   ....[21]....
        /*0534*/ 	.word	0x00008710


	//   ....[22]....
        /*0538*/ 	.word	0x00008750


	//   ....[23]....
        /*053c*/ 	.word	0x00008e70


	//   ....[24]....
        /*0540*/ 	.word	0x00008eb0


	//   ....[25]....
        /*0544*/ 	.word	0x00008fb0


	//   ....[26]....
        /*0548*/ 	.word	0x00008fd0


	//   ....[27]....
        /*054c*/ 	.word	0x000090d0


	//   ....[28]....
        /*0550*/ 	.word	0x000090f0


	//   ....[29]....
        /*0554*/ 	.word	0x00009200


	//   ....[30]....
        /*0558*/ 	.word	0x00009220


	//   ....[31]....
        /*055c*/ 	.word	0x00009bc0


	//   ....[32]....
        /*0560*/ 	.word	0x00009bd0


	//   ....[33]....
        /*0564*/ 	.word	0x00009cd0


	//   ....[34]....
        /*0568*/ 	.word	0x00009cf0


	//   ....[35]....
        /*056c*/ 	.word	0x00009df0


	//   ....[36]....
        /*0570*/ 	.word	0x00009e10


	//   ....[37]....
        /*0574*/ 	.word	0x00009f20


	//   ....[38]....
        /*0578*/ 	.word	0x00009f40


	//   ....[39]....
        /*057c*/ 	.word	0x0000a0c0


	//   ....[40]....
        /*0580*/ 	.word	0x0000a290


	//   ....[41]....
        /*0584*/ 	.word	0x0000a2c0


	//   ....[42]....
        /*0588*/ 	.word	0x0000a2f0


	//   ....[43]....
        /*058c*/ 	.word	0x0000a320


	//   ....[44]....
        /*0590*/ 	.word	0x0000a350


	//   ....[45]....
        /*0594*/ 	.word	0x0000a380


	//   ....[46]....
        /*0598*/ 	.word	0x0000a4d0


	//   ....[47]....
        /*059c*/ 	.word	0x0000a500


	//   ....[48]....
        /*05a0*/ 	.word	0x0000a530


	//   ....[49]....
        /*05a4*/ 	.word	0x0000a560


	//   ....[50]....
        /*05a8*/ 	.word	0x0000a590


	//   ....[51]....
        /*05ac*/ 	.word	0x0000a5c0


	//   ....[52]....
        /*05b0*/ 	.word	0x0000a650


	//   ....[53]....
        /*05b4*/ 	.word	0x0000a680


	//   ....[54]....
        /*05b8*/ 	.word	0x0000a700


	//   ....[55]....
        /*05bc*/ 	.word	0x0000bc80


	//   ....[56]....
        /*05c0*/ 	.word	0x0000bca0


	//   ....[57]....
        /*05c4*/ 	.word	0x0000bd50


	//   ....[58]....
        /*05c8*/ 	.word	0x0000bd70


	//   ....[59]....
        /*05cc*/ 	.word	0x0000be10


	//   ....[60]....
        /*05d0*/ 	.word	0x0000be30


	//   ....[61]....
        /*05d4*/ 	.word	0x0000bed0


	//   ....[62]....
        /*05d8*/ 	.word	0x0000bef0


	//   ....[63]....
        /*05dc*/ 	.word	0x0000bf90


	//   ....[64]....
        /*05e0*/ 	.word	0x0000bfb0


	//   ....[65]....
        /*05e4*/ 	.word	0x0000bfc0


	//   ....[66]....
        /*05e8*/ 	.word	0x0000c050


	//   ....[67]....
        /*05ec*/ 	.word	0x0000c770


	//   ....[68]....
        /*05f0*/ 	.word	0x0000c7a0


	//   ....[69]....
        /*05f4*/ 	.word	0x0000c800


	//   ....[70]....
        /*05f8*/ 	.word	0x0000c850


	//   ....[71]....
        /*05fc*/ 	.word	0x0000c890


	//   ....[72]....
        /*0600*/ 	.word	0x0000c900


	//   ....[73]....
        /*0604*/ 	.word	0x0000c940


	//   ....[74]....
        /*0608*/ 	.word	0x0000c9b0


	//   ....[75]....
        /*060c*/ 	.word	0x0000c9f0


	//   ....[76]....
        /*0610*/ 	.word	0x0000ca60


	//   ....[77]....
        /*0614*/ 	.word	0x0000cab0


	//   ....[78]....
        /*0618*/ 	.word	0x0000cb10


	//   ....[79]....
        /*061c*/ 	.word	0x0000cb60


	//   ....[80]....
        /*0620*/ 	.word	0x0000cbc0


	//   ....[81]....
        /*0624*/ 	.word	0x0000cbe0


	//   ....[82]....
        /*0628*/ 	.word	0x0000cc10


	//   ....[83]....
        /*062c*/ 	.word	0x0000d3f0


	//   ....[84]....
        /*0630*/ 	.word	0x0000d430


	//   ....[85]....
        /*0634*/ 	.word	0x0000d440


	//   ....[86]....
        /*0638*/ 	.word	0x0000d4a0


	//   ....[87]....
        /*063c*/ 	.word	0x0000d4b0


	//   ....[88]....
        /*0640*/ 	.word	0x0000d510


	//   ....[89]....
        /*0644*/ 	.word	0x0000d540


	//   ....[90]....
        /*0648*/ 	.word	0x0000d580


	//   ....[91]....
        /*064c*/ 	.word	0x0000d5b0


	//   ....[92]....
        /*0650*/ 	.word	0x0000d5f0


	//   ....[93]....
        /*0654*/ 	.word	0x0000d620


	//   ....[94]....
        /*0658*/ 	.word	0x0000d660


	//   ....[95]....
        /*065c*/ 	.word	0x0000d8e0


	//   ....[96]....
        /*0660*/ 	.word	0x0000d900


	//   ....[97]....
        /*0664*/ 	.word	0x0000d910


	//   ....[98]....
        /*0668*/ 	.word	0x0000d9a0


	//   ....[99]....
        /*066c*/ 	.word	0x0000d9b0


	//   ....[100]....
        /*0670*/ 	.word	0x0000da40


	//   ....[101]....
        /*0674*/ 	.word	0x0000da50


	//   ....[102]....
        /*0678*/ 	.word	0x0000dae0


	//   ....[103]....
        /*067c*/ 	.word	0x0000daf0


	//   ....[104]....
        /*0680*/ 	.word	0x0000db80


	//   ....[105]....
        /*0684*/ 	.word	0x0000db90


	//   ....[106]....
        /*0688*/ 	.word	0x0000dba0


	//   ....[107]....
        /*068c*/ 	.word	0x0000e180


	//   ....[108]....
        /*0690*/ 	.word	0x0000e1c0


	//   ....[109]....
        /*0694*/ 	.word	0x0000e1f0


	//   ....[110]....
        /*0698*/ 	.word	0x0000e230


	//   ....[111]....
        /*069c*/ 	.word	0x0000e2c0


	//   ....[112]....
        /*06a0*/ 	.word	0x0000e2f0


	//   ....[113]....
        /*06a4*/ 	.word	0x0000e360


	//   ....[114]....
        /*06a8*/ 	.word	0x0000e390


	//   ....[115]....
        /*06ac*/ 	.word	0x0000e400


	//   ....[116]....
        /*06b0*/ 	.word	0x0000e420


	//   ....[117]....
        /*06b4*/ 	.word	0x0000e460


	//   ....[118]....
        /*06b8*/ 	.word	0x0000e4b0


	//   ....[119]....
        /*06bc*/ 	.word	0x0000e890


	//   ....[120]....
        /*06c0*/ 	.word	0x0000e8e0


	//   ....[121]....
        /*06c4*/ 	.word	0x0000e910


	//   ....[122]....
        /*06c8*/ 	.word	0x0000e920


	//   ....[123]....
        /*06cc*/ 	.word	0x0000e950


	//   ....[124]....
        /*06d0*/ 	.word	0x0000e980


	//   ....[125]....
        /*06d4*/ 	.word	0x0000e9b0


	//   ....[126]....
        /*06d8*/ 	.word	0x0000e9e0


	//   ....[127]....
        /*06dc*/ 	.word	0x0000eb60


	//   ....[128]....
        /*06e0*/ 	.word	0x0000eb90


	//   ....[129]....
        /*06e4*/ 	.word	0x0000ebc0


	//   ....[130]....
        /*06e8*/ 	.word	0x0000ebf0


	//   ....[131]....
        /*06ec*/ 	.word	0x0000ec20


	//   ....[132]....
        /*06f0*/ 	.word	0x0000ec50


	//   ....[133]....
        /*06f4*/ 	.word	0x0000ed10


	//   ....[134]....
        /*06f8*/ 	.word	0x0000ed30


	//   ....[135]....
        /*06fc*/ 	.word	0x0000eda0


	//   ....[136]....
        /*0700*/ 	.word	0x0000f210


	//   ....[137]....
        /*0704*/ 	.word	0x0000f700


	//   ....[138]....
        /*0708*/ 	.word	0x0000f7f0


	//   ....[139]....
        /*070c*/ 	.word	0x0000f890


	//   ....[140]....
        /*0710*/ 	.word	0x0000f8f0


	//   ....[141]....
        /*0714*/ 	.word	0x0000fa00


	//   ....[142]....
        /*0718*/ 	.word	0x0000fa70


	//   ....[143]....
        /*071c*/ 	.word	0x0000fb80


	//   ....[144]....
        /*0720*/ 	.word	0x0000fbf0


	//   ....[145]....
        /*0724*/ 	.word	0x0000fd00


	//   ....[146]....
        /*0728*/ 	.word	0x0000fd70


	//   ....[147]....
        /*072c*/ 	.word	0x0000fe80


	//   ....[148]....
        /*0730*/ 	.word	0x0000fef0


	//   ....[149]....
        /*0734*/ 	.word	0x0000ff90


	//   ....[150]....
        /*0738*/ 	.word	0x000100a0


	//   ....[151]....
        /*073c*/ 	.word	0x00010110


	//   ....[152]....
        /*0740*/ 	.word	0x00010190


	//   ....[153]....
        /*0744*/ 	.word	0x00010250


	//   ....[154]....
        /*0748*/ 	.word	0x000102d0


	//   ....[155]....
        /*074c*/ 	.word	0x000103b0


	//   ....[156]....
        /*0750*/ 	.word	0x00010430


	//   ....[157]....
        /*0754*/ 	.word	0x00010510


	//   ....[158]....
        /*0758*/ 	.word	0x00010590


	//   ....[159]....
        /*075c*/ 	.word	0x00010670


	//   ....[160]....
        /*0760*/ 	.word	0x000106f0


	//   ....[161]....
        /*0764*/ 	.word	0x000107d0


	//   ....[162]....
        /*0768*/ 	.word	0x00010850


	//   ....[163]....
        /*076c*/ 	.word	0x00010930


	//   ....[164]....
        /*0770*/ 	.word	0x000109b0


	//   ....[165]....
        /*0774*/ 	.word	0x00010a70


	//   ....[166]....
        /*0778*/ 	.word	0x00010ba0


	//   ....[167]....
        /*077c*/ 	.word	0x00010c70


	//   ....[168]....
        /*0780*/ 	.word	0x00010ce0


	//   ....[169]....
        /*0784*/ 	.word	0x00010db0


	//   ....[170]....
        /*0788*/ 	.word	0x00010e10


	//   ....[171]....
        /*078c*/ 	.word	0x00010ee0


	//   ....[172]....
        /*0790*/ 	.word	0x00010f40


	//   ....[173]....
        /*0794*/ 	.word	0x00011010


	//   ....[174]....
        /*0798*/ 	.word	0x00011070


	//   ....[175]....
        /*079c*/ 	.word	0x00011140


	//   ....[176]....
        /*07a0*/ 	.word	0x000111a0


	//   ....[177]....
        /*07a4*/ 	.word	0x00011280


	//   ....[178]....
        /*07a8*/ 	.word	0x00011370


	//   ....[179]....
        /*07ac*/ 	.word	0x00011410


	//   ....[180]....
        /*07b0*/ 	.word	0x00011470


	//   ....[181]....
        /*07b4*/ 	.word	0x00011570


	//   ....[182]....
        /*07b8*/ 	.word	0x000115d0


	//   ....[183]....
        /*07bc*/ 	.word	0x000116d0


	//   ....[184]....
        /*07c0*/ 	.word	0x00011730


	//   ....[185]....
        /*07c4*/ 	.word	0x00011830


	//   ....[186]....
        /*07c8*/ 	.word	0x00011890


	//   ....[187]....
        /*07cc*/ 	.word	0x00011990


	//   ....[188]....
        /*07d0*/ 	.word	0x000119f0


	//   ....[189]....
        /*07d4*/ 	.word	0x00011ac0


	//   ....[190]....
        /*07d8*/ 	.word	0x00011c00


	//   ....[191]....
        /*07dc*/ 	.word	0x00011cb0


	//   ....[192]....
        /*07e0*/ 	.word	0x00011d80


	//   ....[193]....
        /*07e4*/ 	.word	0x00011e50


	//   ....[194]....
        /*07e8*/ 	.word	0x00011eb0


	//   ....[195]....
        /*07ec*/ 	.word	0x00011fa0


	//   ....[196]....
        /*07f0*/ 	.word	0x00012000


	//   ....[197]....
        /*07f4*/ 	.word	0x000120f0


	//   ....[198]....
        /*07f8*/ 	.word	0x00012150


	//   ....[199]....
        /*07fc*/ 	.word	0x00012240


	//   ....[200]....
        /*0800*/ 	.word	0x000122a0


	//   ....[201]....
        /*0804*/ 	.word	0x00012380


	//   ....[202]....
        /*0808*/ 	.word	0x00012410


	//   ....[203]....
        /*080c*/ 	.word	0x000124b0


	//   ....[204]....
        /*0810*/ 	.word	0x000125d0


	//   ....[205]....
        /*0814*/ 	.word	0x00012640


	//   ....[206]....
        /*0818*/ 	.word	0x000126b0


	//   ....[207]....
        /*081c*/ 	.word	0x00012720


	//   ....[208]....
        /*0820*/ 	.word	0x00012790


	//   ....[209]....
        /*0824*/ 	.word	0x00012810


	//   ....[210]....
        /*0828*/ 	.word	0x000128a0


	//   ....[211]....
        /*082c*/ 	.word	0x00012930


	//   ....[212]....
        /*0830*/ 	.word	0x000129a0


	//   ....[213]....
        /*0834*/ 	.word	0x00012a10


	//   ....[214]....
        /*0838*/ 	.word	0x00012a80


	//   ....[215]....
        /*083c*/ 	.word	0x00012b00


	//   ....[216]....
        /*0840*/ 	.word	0x00012b70


	//   ....[217]....
        /*0844*/ 	.word	0x00012c10


	//   ....[218]....
        /*0848*/ 	.word	0x00012ca0


	//   ....[219]....
        /*084c*/ 	.word	0x00012dc0


	//----- nvinfo : EIATTR_REG_RECONFIG
	.align		4
.L_617:
        /*0850*/ 	.byte	0x01, 0x54
	.zero		2


	//----- nvinfo : EIATTR_SYSCALL_OFFSETS
	.align		4
        /*0854*/ 	.byte	0x04, 0x46
        /*0856*/ 	.short	(.L_619 - .L_618)


	//   ....[0]....
.L_618:
        /*0858*/ 	.word	0x000016d0


	//   ....[1]....
        /*085c*/ 	.word	0x0000b280


	//   ....[2]....
        /*0860*/ 	.word	0x0000b3d0


	//   ....[3]....
        /*0864*/ 	.word	0x0000b4c0


	//   ....[4]....
        /*0868*/ 	.word	0x0000c3e0


	//----- nvinfo : EIATTR_MBARRIER_INSTR_OFFSETS
	.align		4
.L_619:
        /*086c*/ 	.byte	0x04, 0x39
        /*086e*/ 	.short	(.L_621 - .L_620)


	//   ....[0]....
.L_620:
        /*0870*/ 	.word	0x00000180
        /*0874*/ 	.word	0x000000ff
        /*0878*/ 	.word	0x00030800
        /*087c*/ 	.short	0x0100
        /*087e*/ 	.byte	0x08
	.zero		1


	//   ....[1]....
        /*0880*/ 	.word	0x00000190
        /*0884*/ 	.word	0x000000ff
        /*0888*/ 	.word	0x00030820
        /*088c*/ 	.short	0x0100
        /*088e*/ 	.byte	0x08
	.zero		1


	//   ....[2]....
        /*0890*/ 	.word	0x00000280
        /*0894*/ 	.word	0x000000ff
        /*0898*/ 	.word	0x00030830
        /*089c*/ 	.short	0x0100
        /*089e*/ 	.byte	0x08
	.zero		1


	//   ....[3]....
        /*08a0*/ 	.word	0x00000290
        /*08a4*/ 	.word	0x000000ff
        /*08a8*/ 	.word	0x00030840
        /*08ac*/ 	.short	0x0100
        /*08ae*/ 	.byte	0x08
	.zero		1


	//   ....[4]....
        /*08b0*/ 	.word	0x000002a0
        /*08b4*/ 	.word	0x000000ff
        /*08b8*/ 	.word	0x00030838
        /*08bc*/ 	.short	0x0100
        /*08be*/ 	.byte	0x08
	.zero		1


	//   ....[5]....
        /*08c0*/ 	.word	0x000002b0
        /*08c4*/ 	.word	0x000000ff
        /*08c8*/ 	.word	0x00030848
        /*08cc*/ 	.short	0x0100
        /*08ce*/ 	.byte	0x08
	.zero		1


	//   ....[6]....
        /*08d0*/ 	.word	0x000003e0
        /*08d4*/ 	.word	0x000000ff
        /*08d8*/ 	.word	0x00030850
        /*08dc*/ 	.short	0x0100
        /*08de*/ 	.byte	0x08
	.zero		1


	//   ....[7]....
        /*08e0*/ 	.word	0x000003f0
        /*08e4*/ 	.word	0x000000ff
        /*08e8*/ 	.word	0x00030860
        /*08ec*/ 	.short	0x0100
        /*08ee*/ 	.byte	0x08
	.zero		1


	//   ....[8]....
        /*08f0*/ 	.word	0x00000400
        /*08f4*/ 	.word	0x000000ff
        /*08f8*/ 	.word	0x00030858
        /*08fc*/ 	.short	0x0100
        /*08fe*/ 	.byte	0x08
	.zero		1


	//   ....[9]....
        /*0900*/ 	.word	0x00000410
        /*0904*/ 	.word	0x000000ff
        /*0908*/ 	.word	0x00030868
        /*090c*/ 	.short	0x0100
        /*090e*/ 	.byte	0x08
	.zero		1


	//   ....[10]....
        /*0910*/ 	.word	0x00000500
        /*0914*/ 	.word	0x000000ff
        /*0918*/ 	.word	0x00030870
        /*091c*/ 	.short	0x0100
        /*091e*/ 	.byte	0x06
	.zero		1


	//   ....[11]....
        /*0920*/ 	.word	0x00000510
        /*0924*/ 	.word	0x000000ff
        /*0928*/ 	.word	0x00030880
        /*092c*/ 	.short	0x0100
        /*092e*/ 	.byte	0x06
	.zero		1


	//   ....[12]....
        /*0930*/ 	.word	0x00000520
        /*0934*/ 	.word	0x000000ff
        /*0938*/ 	.word	0x00030878
        /*093c*/ 	.short	0x0100
        /*093e*/ 	.byte	0x06
	.zero		1


	//   ....[13]....
        /*0940*/ 	.word	0x00000530
        /*0944*/ 	.word	0x000000ff
        /*0948*/ 	.word	0x00030888
        /*094c*/ 	.short	0x0100
        /*094e*/ 	.byte	0x06
	.zero		1


	//   ....[14]....
        /*0950*/ 	.word	0x00000660
        /*0954*/ 	.word	0x000000ff
        /*0958*/ 	.word	0x00030890
        /*095c*/ 	.short	0x0100
        /*095e*/ 	.byte	0x08
	.zero		1


	//   ....[15]....
        /*0960*/ 	.word	0x00000670
        /*0964*/ 	.word	0x000000ff
        /*0968*/ 	.word	0x000308a0
        /*096c*/ 	.short	0x0100
        /*096e*/ 	.byte	0x08
	.zero		1


	//   ....[16]....
        /*0970*/ 	.word	0x00000680
        /*0974*/ 	.word	0x000000ff
        /*0978*/ 	.word	0x00030898
        /*097c*/ 	.short	0x0100
        /*097e*/ 	.byte	0x08
	.zero		1


	//   ....[17]....
        /*0980*/ 	.word	0x00000690
        /*0984*/ 	.word	0x000000ff
        /*0988*/ 	.word	0x000308a8
        /*098c*/ 	.short	0x0100
        /*098e*/ 	.byte	0x08
	.zero		1


	//   ....[18]....
        /*0990*/ 	.word	0x000007d0
        /*0994*/ 	.word	0x000000ff
        /*0998*/ 	.word	0x000308b0
        /*099c*/ 	.short	0x0100
        /*099e*/ 	.byte	0x08
	.zero		1


	//   ....[19]....
        /*09a0*/ 	.word	0x000007e0
        /*09a4*/ 	.word	0x000000ff
        /*09a8*/ 	.word	0x000308c0
        /*09ac*/ 	.short	0x0100
        /*09ae*/ 	.byte	0x08
	.zero		1


	//   ....[20]....
        /*09b0*/ 	.word	0x000007f0
        /*09b4*/ 	.word	0x000000ff
        /*09b8*/ 	.word	0x000308b8
        /*09bc*/ 	.short	0x0100
        /*09be*/ 	.byte	0x08
	.zero		1


	//   ....[21]....
        /*09c0*/ 	.word	0x00000800
        /*09c4*/ 	.word	0x000000ff
        /*09c8*/ 	.word	0x000308c8
        /*09cc*/ 	.short	0x0100
        /*09ce*/ 	.byte	0x08
	.zero		1


	//   ....[22]....
        /*09d0*/ 	.word	0x00001770
        /*09d4*/ 	.word	0x000000ff
        /*09d8*/ 	.word	0x00030800
        /*09dc*/ 	.short	0x010a
        /*09de*/ 	.byte	0x28
	.zero		1


	//   ....[23]....
        /*09e0*/ 	.word	0x000017f0
        /*09e4*/ 	.word	0x00000000
        /*09e8*/ 	.word	0x00030830
        /*09ec*/ 	.short	0x010a
        /*09ee*/ 	.byte	0x3f
	.zero		1


	//   ....[24]....
        /*09f0*/ 	.word	0x00001840
        /*09f4*/ 	.word	0x00000000
        /*09f8*/ 	.word	0x00030830
        /*09fc*/ 	.short	0x010a
        /*09fe*/ 	.byte	0x3f
	.zero		1


	//   ....[25]....
        /*0a00*/ 	.word	0x00002e00
        /*0a04*/ 	.word	0x000000ff
        /*0a08*/ 	.word	0x00000000
        /*0a0c*/ 	.short	0x0101
        /*0a0e*/ 	.byte	0x04
	.zero		1


	//   ....[26]....
        /*0a10*/ 	.word	0x000042c0
        /*0a14*/ 	.word	0x000000ff
        /*0a18*/ 	.word	0x00030830
        /*0a1c*/ 	.short	0x010a
        /*0a1e*/ 	.byte	0x09
	.zero		1


	//   ....[27]....
        /*0a20*/ 	.word	0x00004300
        /*0a24*/ 	.word	0x000000ff
        /*0a28*/ 	.word	0x00030830
        /*0a2c*/ 	.short	0x010a
        /*0a2e*/ 	.byte	0x09
	.zero		1


	//   ....[28]....
        /*0a30*/ 	.word	0x00004e20
        /*0a34*/ 	.word	0x000000ff
        /*0a38*/ 	.word	0x00030850
        /*0a3c*/ 	.short	0x010a
        /*0a3e*/ 	.byte	0x0a
	.zero		1


	//   ....[29]....
        /*0a40*/ 	.word	0x00004e60
        /*0a44*/ 	.word	0x000000ff
        /*0a48*/ 	.word	0x00030850
        /*0a4c*/ 	.short	0x010a
        /*0a4e*/ 	.byte	0x0a
	.zero		1


	//   ....[30]....
        /*0a50*/ 	.word	0x000054f0
        /*0a54*/ 	.word	0x000000ff
        /*0a58*/ 	.word	0x00000000
        /*0a5c*/ 	.short	0x0101
        /*0a5e*/ 	.byte	0x09
	.zero		1


	//   ....[31]....
        /*0a60*/ 	.word	0x000064f0
        /*0a64*/ 	.word	0x000000ff
        /*0a68*/ 	.word	0x00000000
        /*0a6c*/ 	.short	0x0101
        /*0a6e*/ 	.byte	0x0a
	.zero		1


	//   ....[32]....
        /*0a70*/ 	.word	0x00006ce0
        /*0a74*/ 	.word	0x000000ff
        /*0a78*/ 	.word	0x00030850
        /*0a7c*/ 	.short	0x010a
        /*0a7e*/ 	.byte	0x05
	.zero		1


	//   ....[33]....
        /*0a80*/ 	.word	0x00006d20
        /*0a84*/ 	.word	0x000000ff
        /*0a88*/ 	.word	0x00030850
        /*0a8c*/ 	.short	0x010a
        /*0a8e*/ 	.byte	0x05
	.zero		1


	//   ....[34]....
        /*0a90*/ 	.word	0x00007240
        /*0a94*/ 	.word	0x000000ff
        /*0a98*/ 	.word	0x00000000
        /*0a9c*/ 	.short	0x0101
        /*0a9e*/ 	.byte	0x04
	.zero		1


	//   ....[35]....
        /*0aa0*/ 	.word	0x00008ea0
        /*0aa4*/ 	.word	0x0000002a
        /*0aa8*/ 	.word	0x00000000
        /*0aac*/ 	.short	0x0101
        /*0aae*/ 	.byte	0x3f
	.zero		1


	//   ....[36]....
        /*0ab0*/ 	.word	0x0000ba60
        /*0ab4*/ 	.word	0x00000007
        /*0ab8*/ 	.word	0x00030840
        /*0abc*/ 	.short	0x010a
        /*0abe*/ 	.byte	0x3f
	.zero		1


	//   ....[37]....
        /*0ac0*/ 	.word	0x0000c110
        /*0ac4*/ 	.word	0x00000007
        /*0ac8*/ 	.word	0x00030830
        /*0acc*/ 	.short	0x0107
        /*0ace*/ 	.byte	0x3f
	.zero		1


	//   ....[38]....
        /*0ad0*/ 	.word	0x0000c1e0
        /*0ad4*/ 	.word	0x00000007
        /*0ad8*/ 	.word	0x00030830
        /*0adc*/ 	.short	0x0101
        /*0ade*/ 	.byte	0x3f
	.zero		1


	//   ....[39]....
        /*0ae0*/ 	.word	0x0000cd30
        /*0ae4*/ 	.word	0x00000016
        /*0ae8*/ 	.word	0x00030800
        /*0aec*/ 	.short	0x0107
        /*0aee*/ 	.byte	0x3f
	.zero		1


	//   ....[40]....
        /*0af0*/ 	.word	0x0000ce30
        /*0af4*/ 	.word	0x00000016
        /*0af8*/ 	.word	0x00030800
        /*0afc*/ 	.short	0x0101
        /*0afe*/ 	.byte	0x3f
	.zero		1


	//   ....[41]....
        /*0b00*/ 	.word	0x0000ce50
        /*0b04*/ 	.word	0x00000016
        /*0b08*/ 	.word	0x00030820
        /*0b0c*/ 	.short	0x010a
        /*0b0e*/ 	.byte	0x3f
	.zero		1


	//   ....[42]....
        /*0b10*/ 	.word	0x0000d230
        /*0b14*/ 	.word	0x00000007
        /*0b18*/ 	.word	0x00030840
        /*0b1c*/ 	.short	0x010a
        /*0b1e*/ 	.byte	0x3f
	.zero		1


	//   ....[43]....
        /*0b20*/ 	.word	0x0000d710
        /*0b24*/ 	.word	0x00000007
        /*0b28*/ 	.word	0x00030830
        /*0b2c*/ 	.short	0x0107
        /*0b2e*/ 	.byte	0x3f
	.zero		1


	//   ....[44]....
        /*0b30*/ 	.word	0x0000d7c0
        /*0b34*/ 	.word	0x00000007
        /*0b38*/ 	.word	0x00030830
        /*0b3c*/ 	.short	0x0101
        /*0b3e*/ 	.byte	0x3f
	.zero		1


	//   ....[45]....
        /*0b40*/ 	.word	0x0000d830
        /*0b44*/ 	.word	0x00000006
        /*0b48*/ 	.word	0x00030860
        /*0b4c*/ 	.short	0x010a
        /*0b4e*/ 	.byte	0x3f
	.zero		1


	//   ....[46]....
        /*0b50*/ 	.word	0x0000dd80
        /*0b54*/ 	.word	0x00000006
        /*0b58*/ 	.word	0x00030850
        /*0b5c*/ 	.short	0x0107
        /*0b5e*/ 	.byte	0x3f
	.zero		1


	//   ....[47]....
        /*0b60*/ 	.word	0x0000ded0
        /*0b64*/ 	.word	0x00000006
        /*0b68*/ 	.word	0x00030850
        /*0b6c*/ 	.short	0x0101
        /*0b6e*/ 	.byte	0x3f
	.zero		1


	//   ....[48]....
        /*0b70*/ 	.word	0x0000e0d0
        /*0b74*/ 	.word	0x00000000
        /*0b78*/ 	.word	0x00030860
        /*0b7c*/ 	.short	0x010a
        /*0b7e*/ 	.byte	0x3f
	.zero		1


	//   ....[49]....
        /*0b80*/ 	.word	0x0000e5e0
        /*0b84*/ 	.word	0x00000000
        /*0b88*/ 	.word	0x00030850
        /*0b8c*/ 	.short	0x0107
        /*0b8e*/ 	.byte	0x3f
	.zero		1


	//   ....[50]....
        /*0b90*/ 	.word	0x0000e690
        /*0b94*/ 	.word	0x00000000
        /*0b98*/ 	.word	0x00030850
        /*0b9c*/ 	.short	0x0101
        /*0b9e*/ 	.byte	0x3f
	.zero		1


	//   ....[51]....
        /*0ba0*/ 	.word	0x0000f190
        /*0ba4*/ 	.word	0x00000004
        /*0ba8*/ 	.word	0x00030820
        /*0bac*/ 	.short	0x010a
        /*0bae*/ 	.byte	0x3f
	.zero		1


	//   ....[52]....
        /*0bb0*/ 	.word	0x0000f330
        /*0bb4*/ 	.word	0x00000005
        /*0bb8*/ 	.word	0x00030840
        /*0bbc*/ 	.short	0x010a
        /*0bbe*/ 	.byte	0x3f
	.zero		1


	//   ....[53]....
        /*0bc0*/ 	.word	0x0000f3d0
        /*0bc4*/ 	.word	0x0000001b
        /*0bc8*/ 	.word	0x00030840
        /*0bcc*/ 	.short	0x010a
        /*0bce*/ 	.byte	0x3f
	.zero		1


	//   ....[54]....
        /*0bd0*/ 	.word	0x0000f410
        /*0bd4*/ 	.word	0x00000005
        /*0bd8*/ 	.word	0x00030860
        /*0bdc*/ 	.short	0x010a
        /*0bde*/ 	.byte	0x3f
	.zero		1


	//   ....[55]....
        /*0be0*/ 	.word	0x0000f450
        /*0be4*/ 	.word	0x0000001b
        /*0be8*/ 	.word	0x00030860
        /*0bec*/ 	.short	0x010a
        /*0bee*/ 	.byte	0x3f
	.zero		1


	//   ....[56]....
        /*0bf0*/ 	.word	0x0000f4c0
        /*0bf4*/ 	.word	0x00000003
        /*0bf8*/ 	.word	0x00030800
        /*0bfc*/ 	.short	0x010a
        /*0bfe*/ 	.byte	0x3f
	.zero		1


	//   ....[57]....
        /*0c00*/ 	.word	0x0000f510
        /*0c04*/ 	.word	0x00000000
        /*0c08*/ 	.word	0x00030830
        /*0c0c*/ 	.short	0x010a
        /*0c0e*/ 	.byte	0x3f
	.zero		1


	//   ....[58]....
        /*0c10*/ 	.word	0x0000f570
        /*0c14*/ 	.word	0x00000004
        /*0c18*/ 	.word	0x00030830
        /*0c1c*/ 	.short	0x010a
        /*0c1e*/ 	.byte	0x3f
	.zero		1


	//   ....[59]....
        /*0c20*/ 	.word	0x0000f5d0
        /*0c24*/ 	.word	0x00000003
        /*0c28*/ 	.word	0x00030850
        /*0c2c*/ 	.short	0x010a
        /*0c2e*/ 	.byte	0x3f
	.zero		1


	//   ....[60]....
        /*0c30*/ 	.word	0x0000f630
        /*0c34*/ 	.word	0x00000007
        /*0c38*/ 	.word	0x00030850
        /*0c3c*/ 	.short	0x010a
        /*0c3e*/ 	.byte	0x3f
	.zero		1


	//   ....[61]....
        /*0c40*/ 	.word	0x0000f740
        /*0c44*/ 	.word	0x00000007
        /*0c48*/ 	.word	0x00030840
        /*0c4c*/ 	.short	0x010a
        /*0c4e*/ 	.byte	0x3f
	.zero		1


	//   ....[62]....
        /*0c50*/ 	.word	0x00010aa0
        /*0c54*/ 	.word	0x00000016
        /*0c58*/ 	.word	0x00030820
        /*0c5c*/ 	.short	0x010a
        /*0c5e*/ 	.byte	0x3f
	.zero		1


	//   ....[63]....
        /*0c60*/ 	.word	0x00010af0
        /*0c64*/ 	.word	0x00000007
        /*0c68*/ 	.word	0x00030840
        /*0c6c*/ 	.short	0x010a
        /*0c6e*/ 	.byte	0x3f
	.zero		1


	//   ....[64]....
        /*0c70*/ 	.word	0x000112c0
        /*0c74*/ 	.word	0x00000006
        /*0c78*/ 	.word	0x00030860
        /*0c7c*/ 	.short	0x010a
        /*0c7e*/ 	.byte	0x3f
	.zero		1


	//   ....[65]....
        /*0c80*/ 	.word	0x00011b50
        /*0c84*/ 	.word	0x00000000
        /*0c88*/ 	.word	0x00030860
        /*0c8c*/ 	.short	0x010a
        /*0c8e*/ 	.byte	0x3f
	.zero		1


	//   ....[66]....
        /*0c90*/ 	.word	0x00012ce0
        /*0c94*/ 	.word	0x00000004
        /*0c98*/ 	.word	0x00030820
        /*0c9c*/ 	.short	0x010a
        /*0c9e*/ 	.byte	0x3f
	.zero		1


	//   ....[67]....
        /*0ca0*/ 	.word	0x00012e80
        /*0ca4*/ 	.word	0x00000005
        /*0ca8*/ 	.word	0x00030840
        /*0cac*/ 	.short	0x010a
        /*0cae*/ 	.byte	0x3f
	.zero		1


	//   ....[68]....
        /*0cb0*/ 	.word	0x00012ed0
        /*0cb4*/ 	.word	0x0000001b
        /*0cb8*/ 	.word	0x00030840
        /*0cbc*/ 	.short	0x010a
        /*0cbe*/ 	.byte	0x3f
	.zero		1


	//   ....[69]....
        /*0cc0*/ 	.word	0x00012f20
        /*0cc4*/ 	.word	0x00000005
        /*0cc8*/ 	.word	0x00030860
        /*0ccc*/ 	.short	0x010a
        /*0cce*/ 	.byte	0x3f
	.zero		1


	//----- nvinfo : EIATTR_NUM_MBARRIERS
	.align		4
.L_621:
        /*0cd0*/ 	.byte	0x03, 0x38
        /*0cd2*/ 	.short	0x0016


	//----- nvinfo : EIATTR_EXIT_INSTR_OFFSETS
	.align		4
        /*0cd4*/ 	.byte	0x04, 0x1c
        /*0cd6*/ 	.short	(.L_623 - .L_622)


	//   ....[0]....
.L_622:
        /*0cd8*/ 	.word	0x00000990


	//   ....[1]....
        /*0cdc*/ 	.word	0x0000a070


	//   ....[2]....
        /*0ce0*/ 	.word	0x0000f4a0


	//----- nvinfo : EIATTR_MAX_THREADS
	.align		4
.L_623:
        /*0ce4*/ 	.byte	0x04, 0x05
        /*0ce6*/ 	.short	(.L_625 - .L_624)
.L_624:
        /*0ce8*/ 	.word	0x00000180
        /*0cec*/ 	.word	0x00000001
        /*0cf0*/ 	.word	0x00000001


	//----- nvinfo : EIATTR_CRS_STACK_SIZE
	.align		4
.L_625:
        /*0cf4*/ 	.byte	0x04, 0x1e
        /*0cf6*/ 	.short	(.L_627 - .L_626)
.L_626:
        /*0cf8*/ 	.word	0x00000000


	//----- nvinfo : EIATTR_CBANK_PARAM_SIZE
	.align		4
.L_627:
        /*0cfc*/ 	.byte	0x03, 0x19
        /*0cfe*/ 	.short	0x0af0


	//----- nvinfo : EIATTR_PARAM_CBANK
	.align		4
        /*0d00*/ 	.byte	0x04, 0x0a
        /*0d02*/ 	.short	(.L_629 - .L_628)
	.align		4
.L_628:
        /*0d04*/ 	.word	index@(.nv.constant0._ZN7cutlass13device_kernelIN5flash11enable_sm90INS1_16FlashAttnFwdSm90INS1_25CollectiveMainloopFwdSm90ILi2EN4cute5tupleIJNS5_1CILi1EEES8_S8_EEENS6_IJNS7_ILi128EEENS7_ILi96EEENS7_ILi192EEEEEELi192ENS_6half_tEfNS_4arch4Sm90ELb0ELb0ELb1ELb1ELb1ELb0ELb0ELb1ELb1ELb1ELb0ELb0EEENS1_21CollectiveEpilogueFwdINS6_IJSA_SC_SB_EEES9_SE_SG_Li256ELb1ELb1ELb0ELb0EEENS1_36VarlenDynamicPersistentTileSchedulerILi128ELi96ELi256ELi128ELb0ELb1ELb1ELb0ELb1ELb1EEEEEEEEEvNT_6ParamsE)
        /*0d08*/ 	.short	0x0210
        /*0d0a*/ 	.short	0x0af0


	//----- nvinfo : EIATTR_SW_WAR
	.align		4
.L_629:
        /*0d0c*/ 	.byte	0x04, 0x36
        /*0d0e*/ 	.short	(.L_631 - .L_630)
.L_630:
        /*0d10*/ 	.word	0x00000008
.L_631:


//--------------------- .nv.info._ZN7cutlass13device_kernelIN5flash11enable_sm90INS1_16FlashAttnFwdSm90INS1_25CollectiveMainloopFwdSm90ILi2EN4cute5tupleIJNS5_1CILi1EEES8_S8_EEENS6_IJNS7_ILi128EEENS7_ILi96EEENS7_ILi192EEEEEELi192ENS_6half_tEfNS_4arch4Sm90ELb0ELb0ELb1ELb1ELb1ELb1ELb0ELb1ELb1ELb1ELb0ELb0EEENS1_21CollectiveEpilogueFwdINS6_IJSA_SC_SB_EEES9_SE_SG_Li256ELb1ELb1ELb0ELb0EEENS1_36VarlenDynamicPersistentTileSchedulerILi128ELi96ELi256ELi128ELb0ELb1ELb1ELb0ELb1ELb1EEEEEEEEEvNT_6ParamsE --------------------------
	.section	.nv.info._ZN7cutlass13device_kernelIN5flash11enable_sm90INS1_16FlashAttnFwdSm90INS1_25CollectiveMainloopFwdSm90ILi2EN4cute5tupleIJNS5_1CILi1EEES8_S8_EEENS6_IJNS7_ILi128EEENS7_ILi96EEENS7_ILi192EEEEEELi192ENS_6half_tEfNS_4arch4Sm90ELb0ELb0ELb1ELb1ELb1ELb1ELb0ELb1ELb1ELb1ELb0ELb0EEENS1_21CollectiveEpilogueFwdINS6_IJSA_SC_SB_EEES9_SE_SG_Li256ELb1ELb1ELb0ELb0EEENS1_36VarlenDynamicPersistentTileSchedulerILi128ELi96ELi256ELi128ELb0ELb1ELb1ELb0ELb1ELb1EEEEEEEEEvNT_6ParamsE,"",@"SHT_CUDA_INFO"
	.sectionflags	@""
	.align	4


	//----- nvinfo : EIATTR_CUDA_API_VERSION
	.align		4
        /*0000*/ 	.byte	0x04, 0x37
        /*0002*/ 	.short	(.L_633 - .L_632)
.L_632:
        /*0004*/ 	.word	0x00000082


	//----- nvinfo : EIATTR_KPARAM_INFO
	.align		4
.L_633:
        /*0008*/ 	.byte	0x04, 0x17
        /*000a*/ 	.short	(.L_635 - .L_634)
.L_634:
        /*000c*/ 	.word	0x00000000
        /*0010*/ 	.short	0x0000
        /*0012*/ 	.short	0x0070
        /*0014*/ 	.byte	0x00, 0xf0, 0x01, 0x2a


	//----- nvinfo : EIATTR_SPARSE_MMA_MASK
	.align		4
.L_635:
        /*0018*/ 	.byte	0x03, 0x50
        /*001a*/ 	.short	0x0000


	//----- nvinfo : EIATTR_MAXREG_COUNT
	.align		4
        /*001c*/ 	.byte	0x03, 0x1b
        /*001e*/ 	.short	0x00a8


	//----- nvinfo : EIATTR_NUM_BARRIERS
	.align		4
        /*0020*/ 	.byte	0x02, 0x4c
        /*0022*/ 	.byte	0x10
	.zero		1


	//----- nvinfo : EIATTR_EXTERNS
	.align		4
        /*0024*/ 	.byte	0x04, 0x0f
        /*0026*/ 	.short	(.L_637 - .L_636)


	//   ....[0]....
	.align		4
.L_636:
        /*0028*/ 	.word	index@(__assertfail)


	//----- nvinfo : EIATTR_ANNOTATIONS
	.align		4
.L_637:
        /*002c*/ 	.byte	0x04, 0x55
        /*002e*/ 	.short	(.L_639 - .L_638)


	//   ....[0]....
.L_638:
        /* <DEDUP_REMOVED lines=61> */


	//----- nvinfo : EIATTR_MERCURY_ISA_VERSION
	.align		4
.L_639:
        /*03e8*/ 	.byte	0x03, 0x5f
        /*03ea*/ 	.short	0x0101


	//----- nvinfo : EIATTR_UNUSED_LOAD_BYTE_OFFSET
	.align		4
        /*03ec*/ 	.byte	0x04, 0x44
        /*03ee*/ 	.short	(.L_641 - .L_640)


	//   ....[0]....
.L_640:
        /*03f0*/ 	.word	0x00000a30
        /*03f4*/ 	.word	0x0000fff0


	//   ....[1]....
        /*03f8*/ 	.word	0x000172b0
        /*03fc*/ 	.word	0x0000fff0


	//----- nvinfo : EIATTR_INT_WARP_WIDE_INSTR_OFFSETS
	.align		4
.L_641:
        /*0400*/ 	.byte	0x04, 0x31
        /*0402*/ 	.short	(.L_643 - .L_642)


	//   ....[0]....
.L_642:
        /*0404*/ 	.word	0x00000130


	//   ....[1]....
        /*0408*/ 	.word	0x00000170


	//   ....[2]....
        /*040c*/ 	.word	0x000001e0


	//   ....[3]....
        /*0410*/ 	.word	0x0001c030


	//   ....[4]....
        /*0414*/ 	.word	0x0001c0c0


	//   ....[5]....
        /*0418*/ 	.word	0x0001eff0


	//   ....[6]....
        /*041c*/ 	.word	0x0001f080


	//----- nvinfo : EIATTR_COOP_GROUP_MASK_REGIDS
	.align		4
.L_643:
        /*0420*/ 	.byte	0x04, 0x29
        /*0422*/ 	.short	(.L_645 - .L_644)


	//   ....[0]....
.L_644:
        /*0424*/ 	.word	0xffffffff


	//   ....[1]....
        /*0428*/ 	.word	0xffffffff


	//   ....[2]....
        /*042c*/ 	.word	0xffffffff


	//   ....[3]....
        /*0430*/ 	.word	0xffffffff


	//   ....[4]....
        /*0434*/ 	.word	0xffffffff


	//   ....[5]....
        /*0438*/ 	.word	0xffffffff


	//   ....[6]....
        /*043c*/ 	.word	0xffffffff


	//   ....[7]....
        /*0440*/ 	.word	0xffffffff


	//   ....[8]....
        /*0444*/ 	.word	0xffffffff


	//   ....[9]....
        /*0448*/ 	.word	0xffffffff


	//   ....[10]....
        /*044c*/ 	.word	0xffffffff


	//   ....[11]....
        /*0450*/ 	.word	0xffffffff


	//   ....[12]....
        /*0454*/ 	.word	0xffffffff


	//   ....[13]....
        /*0458*/ 	.word	0xffffffff


	//   ....[14]....
        /*045c*/ 	.word	0xffffffff


	//   ....[15]....
        /*0460*/ 	.word	0xffffffff


	//   ....[16]....
        /*0464*/ 	.word	0xffffffff


	//   ....[17]....
        /*0468*/ 	.word	0xffffffff


	//   ....[18]....
        /*046c*/ 	.word	0xffffffff


	//   ....[19]....
        /*0470*/ 	.word	0xffffffff


	//   ....[20]....
        /*0474*/ 	.word	0xffffffff


	//   ....[21]....
        /*0478*/ 	.word	0xffffffff


	//   ....[22]....
        /*047c*/ 	.word	0xffffffff


	//   ....[23]....
        /*0480*/ 	.word	0xffffffff


	//   ....[24]....
        /*0484*/ 	.word	0xffffffff


	//   ....[25]....
        /*0488*/ 	.word	0xffffffff


	//   ....[26]....
        /*048c*/ 	.word	0xffffffff


	//   ....[27]....
        /*0490*/ 	.word	0xffffffff


	//   ....[28]....
        /*0494*/ 	.word	0xffffffff


	//   ....[29]....
        /*0498*/ 	.word	0xffffffff


	//   ....[30]....
        /*049c*/ 	.word	0xffffffff


	//   ....[31]....
        /*04a0*/ 	.word	0xffffffff


	//   ....[32]....
        /*04a4*/ 	.word	0xffffffff


	//   ....[33]....
        /*04a8*/ 	.word	0xffffffff


	//   ....[34]....
        /*04ac*/ 	.word	0xffffffff


	//   ....[35]....
        /*04b0*/ 	.word	0xffffffff


	//   ....[36]....
        /*04b4*/ 	.word	0xffffffff


	//   ....[37]....
        /*04b8*/ 	.word	0xffffffff


	//   ....[38]....
        /*04bc*/ 	.word	0xffffffff


	//   ....[39]....
        /*04c0*/ 	.word	0xffffffff


	//   ....[40]....
        /*04c4*/ 	.word	0xffffffff


	//   ....[41]....
        /*04c8*/ 	.word	0xffffffff


	//   ....[42]....
        /*04cc*/ 	.word	0xffffffff


	//   ....[43]....
        /*04d0*/ 	.word	0xffffffff


	//   ....[44]....
        /*04d4*/ 	.word	0xffffffff


	//   ....[45]....
        /*04d8*/ 	.word	0xffffffff


	//   ....[46]....
        /*04dc*/ 	.word	0xffffffff


	//   ....[47]....
        /*04e0*/ 	.word	0xffffffff


	//   ....[48]....
        /*04e4*/ 	.word	0xffffffff


	//   ....[49]....
        /*04e8*/ 	.word	0xffffffff


	//   ....[50]....
        /*04ec*/ 	.word	0xffffffff


	//   ....[51]....
        /*04f0*/ 	.word	0xffffffff


	//   ....[52]....
        /*04f4*/ 	.word	0xffffffff


	//   ....[53]....
        /*04f8*/ 	.word	0xffffffff


	//   ....[54]....
        /*04fc*/ 	.word	0xffffffff


	//   ....[55]....
        /*0500*/ 	.word	0xffffffff


	//   ....[56]....
        /*0504*/ 	.word	0xffffffff


	//   ....[57]....
        /*0508*/ 	.word	0xffffffff


	//   ....[58]....
        /*050c*/ 	.word	0xffffffff


	//   ....[59]....
        /*0510*/ 	.word	0xffffffff


	//   ....[60]....
        /*0514*/ 	.word	0xffffffff


	//   ....[61]....
        /*0518*/ 	.word	0xffffffff


	//   ....[62]....
        /*051c*/ 	.word	0xffffffff


	//   ....[63]....
        /*0520*/ 	.word	0xffffffff


	//   ....[64]....
        /*0524*/ 	.word	0xffffffff


	//   ....[65]....
        /*0528*/ 	.word	0xffffffff


	//   ....[66]....
        /*052c*/ 	.word	0xffffffff


	//   ....[67]....
        /*0530*/ 	.word	0xffffffff


	//   ....[68]....
        /*0534*/ 	.word	0xffffffff


	//   ....[69]....
        /*0538*/ 	.word	0xffffffff


	//   ....[70]....
        /*053c*/ 	.word	0xffffffff


	//   ....[71]....
        /*0540*/ 	.word	0xffffffff


	//   ....[72]....
        /*0544*/ 	.word	0xffffffff


	//   ....[73]....
        /*0548*/ 	.word	0xffffffff


	//   ....[74]....
        /*054c*/ 	.word	0xffffffff


	//   ....[75]....
        /*0550*/ 	.word	0xffffffff


	//   ....[76]....
        /*0554*/ 	.word	0xffffffff


	//   ....[77]....
        /*0558*/ 	.word	0xffffffff


	//   ....[78]....
        /*055c*/ 	.word	0xffffffff


	//   ....[79]....
        /*0560*/ 	.word	0xffffffff


	//   ....[80]....
        /*0564*/ 	.word	0xffffffff


	//   ....[81]....
        /*0568*/ 	.word	0xffffffff


	//   ....[82]....
        /*056c*/ 	.word	0xffffffff


	//   ....[83]....
        /*0570*/ 	.word	0xffffffff


	//   ....[84]....
        /*0574*/ 	.word	0xffffffff


	//   ....[85]....
        /*0578*/ 	.word	0xffffffff


	//   ....[86]....
        /*057c*/ 	.word	0xffffffff


	//   ....[87]....
        /*0580*/ 	.word	0xffffffff


	//   ....[88]....
        /*0584*/ 	.word	0xffffffff


	//   ....[89]....
        /*0588*/ 	.word	0xffffffff


	//   ....[90]....
        /*058c*/ 	.word	0xffffffff


	//   ....[91]....
        /*0590*/ 	.word	0xffffffff


	//   ....[92]....
        /*0594*/ 	.word	0xffffffff


	//   ....[93]....
        /*0598*/ 	.word	0xffffffff


	//   ....[94]....
        /*059c*/ 	.word	0xffffffff


	//   ....[95]....
        /*05a0*/ 	.word	0xffffffff


	//   ....[96]....
        /*05a4*/ 	.word	0xffffffff


	//   ....[97]....
        /*05a8*/ 	.word	0xffffffff


	//   ....[98]....
        /*05ac*/ 	.word	0xffffffff


	//   ....[99]....
        /*05b0*/ 	.word	0xffffffff


	//   ....[100]....
        /*05b4*/ 	.word	0xffffffff


	//   ....[101]....
        /*05b8*/ 	.word	0xffffffff


	//   ....[102]....
        /*05bc*/ 	.word	0xffffffff


	//   ....[103]....
        /*05c0*/ 	.word	0xffffffff


	//   ....[104]....
        /*05c4*/ 	.word	0xffffffff


	//   ....[105]....
        /*05c8*/ 	.word	0xffffffff


	//   ....[106]....
        /*05cc*/ 	.word	0xffffffff


	//   ....[107]....
        /*05d0*/ 	.word	0xffffffff


	//   ....[108]....
        /*05d4*/ 	.word	0xffffffff


	//   ....[109]....
        /*05d8*/ 	.word	0xffffffff


	//   ....[110]....
        /*05dc*/ 	.word	0xffffffff


	//   ....[111]....
        /*05e0*/ 	.word	0xffffffff


	//   ....[112]....
        /*05e4*/ 	.word	0xffffffff


	//   ....[113]....
        /*05e8*/ 	.word	0xffffffff


	//   ....[114]....
        /*05ec*/ 	.word	0xffffffff


	//   ....[115]....
        /*05f0*/ 	.word	0xffffffff


	//   ....[116]....
        /*05f4*/ 	.word	0xffffffff


	//   ....[117]....
        /*05f8*/ 	.word	0xffffffff


	//   ....[118]....
        /*05fc*/ 	.word	0xffffffff


	//   ....[119]....
        /*0600*/ 	.word	0xffffffff


	//   ....[120]....
        /*0604*/ 	.word	0xffffffff


	//   ....[121]....
        /*0608*/ 	.word	0xffffffff


	//   ....[122]....
        /*060c*/ 	.word	0xffffffff


	//   ....[123]....
        /*0610*/ 	.word	0xffffffff


	//   ....[124]....
        /*0614*/ 	.word	0xffffffff


	//   ....[125]....
        /*0618*/ 	.word	0xffffffff


	//   ....[126]....
        /*061c*/ 	.word	0xffffffff


	//   ....[127]....
        /*0620*/ 	.word	0xffffffff


	//   ....[128]....
        /*0624*/ 	.word	0xffffffff


	//   ....[129]....
        /*0628*/ 	.word	0xffffffff


	//   ....[130]....
        /*062c*/ 	.word	0xffffffff


	//   ....[131]....
        /*0630*/ 	.word	0xffffffff


	//   ....[132]....
        /*0634*/ 	.word	0xffffffff


	//   ....[133]....
        /*0638*/ 	.word	0xffffffff


	//   ....[134]....
        /*063c*/ 	.word	0xffffffff


	//   ....[135]....
        /*0640*/ 	.word	0xffffffff


	//   ....[136]....
        /*0644*/ 	.word	0xffffffff


	//   ....[137]....
        /*0648*/ 	.word	0xffffffff


	//   ....[138]....
        /*064c*/ 	.word	0xffffffff


	//   ....[139]....
        /*0650*/ 	.word	0xffffffff


	//   ....[140]....
        /*0654*/ 	.word	0xffffffff


	//   ....[141]....
        /*0658*/ 	.word	0xffffffff


	//   ....[142]....
        /*065c*/ 	.word	0xffffffff


	//   ....[143]....
        /*0660*/ 	.word	0xffffffff


	//   ....[144]....
        /*0664*/ 	.word	0xffffffff


	//   ....[145]....
        /*0668*/ 	.word	0xffffffff


	//   ....[146]....
        /*066c*/ 	.word	0xffffffff


	//   ....[147]....
        /*0670*/ 	.word	0xffffffff


	//   ....[148]....
        /*0674*/ 	.word	0xffffffff


	//   ....[149]....
        /*0678*/ 	.word	0xffffffff


	//   ....[150]....
        /*067c*/ 	.word	0xffffffff


	//   ....[151]....
        /*0680*/ 	.word	0xffffffff


	//   ....[152]....
        /*0684*/ 	.word	0xffffffff


	//   ....[153]....
        /*0688*/ 	.word	0xffffffff


	//   ....[154]....
        /*068c*/ 	.word	0xffffffff


	//   ....[155]....
        /*0690*/ 	.word	0xffffffff


	//   ....[156]....
        /*0694*/ 	.word	0xffffffff


	//   ....[157]....
        /*0698*/ 	.word	0xffffffff


	//   ....[158]....
        /*069c*/ 	.word	0xffffffff


	//   ....[159]....
        /*06a0*/ 	.word	0xffffffff


	//   ....[160]....
        /*06a4*/ 	.word	0xffffffff


	//   ....[161]....
        /*06a8*/ 	.word	0xffffffff


	//   ....[162]....
        /*06ac*/ 	.word	0xffffffff


	//   ....[163]....
        /*06b0*/ 	.word	0x0500000f


	//   ....[164]....
        /*06b4*/ 	.word	0x0500000f


	//   ....[165]....
        /*06b8*/ 	.word	0x0500000f


	//   ....[166]....
        /*06bc*/ 	.word	0x0500000f


	//   ....[167]....
        /*06c0*/ 	.word	0x0500000f


	//   ....[168]....
        /*06c4*/ 	.word	0x0500000f


	//   ....[169]....
        /*06c8*/ 	.word	0x0500000f


	//   ....[170]....
        /*06cc*/ 	.word	0x0500000f


	//   ....[171]....
        /*06d0*/ 	.word	0x0500000f


	//   ....[172]....
        /*06d4*/ 	.word	0x0500000f


	//   ....[173]....
        /*06d8*/ 	.word	0x0500000f


	//   ....[174]....
        /*06dc*/ 	.word	0x0500000f


	//   ....[175]....
        /*06e0*/ 	.word	0x0500000f


	//   ....[176]....
        /*06e4*/ 	.word	0x0500000f


	//   ....[177]....
        /*06e8*/ 	.word	0x0500000f


	//   ....[178]....
        /*06ec*/ 	.word	0x0500000f


	//   ....[179]....
        /*06f0*/ 	.word	0x0500000f


	//   ....[180]....
        /*06f4*/ 	.word	0x0500000f


	//   ....[181]....
        /*06f8*/ 	.word	0x0500000f


	//   ....[182]....
        /*06fc*/ 	.word	0x0500000f


	//   ....[183]....
        /*0700*/ 	.word	0x0500000f


	//   ....[184]....
        /*0704*/ 	.word	0x0500000f


	//   ....[185]....
        /*0708*/ 	.word	0x0500000f


	//   ....[186]....
        /*070c*/ 	.word	0x0500000f


	//   ....[187]....
        /*0710*/ 	.word	0x0500000f


	//   ....[188]....
        /*0714*/ 	.word	0x0500000f


	//   ....[189]....
        /*0718*/ 	.word	0x0500000f


	//   ....[190]....
        /*071c*/ 	.word	0x0500000f


	//   ....[191]....
        /*0720*/ 	.word	0x0500000f


	//   ....[192]....
        /*0724*/ 	.word	0x0500000f


	//   ....[193]....
        /*0728*/ 	.word	0x0500000f


	//   ....[194]....
        /*072c*/ 	.word	0x0500000f


	//   ....[195]....
        /*0730*/ 	.word	0x0500000f


	//   ....[196]....
        /*0734*/ 	.word	0x0500000f


	//   ....[197]....
        /*0738*/ 	.word	0x0500000f


	//   ....[198]....
        /*073c*/ 	.word	0x0500000f


	//   ....[199]....
        /*0740*/ 	.word	0x0500000f


	//   ....[200]....
        /*0744*/ 	.word	0x0500000f


	//   ....[201]....
        /*0748*/ 	.word	0x0500000f


	//   ....[202]....
        /*074c*/ 	.word	0x0500000f


	//   ....[203]....
        /*0750*/ 	.word	0x0500000f


	//   ....[204]....
        /*0754*/ 	.word	0x0500000f


	//   ....[205]....
        /*0758*/ 	.word	0x0500000f


	//   ....[206]....
        /*075c*/ 	.word	0x0500000f


	//   ....[207]....
        /*0760*/ 	.word	0x0500000f


	//   ....[208]....
        /*0764*/ 	.word	0x0500000f


	//   ....[209]....
        /*0768*/ 	.word	0x0500000f


	//   ....[210]....
        /*076c*/ 	.word	0x0500000f


	//   ....[211]....
        /*0770*/ 	.word	0x0500000f


	//   ....[212]....
        /*0774*/ 	.word	0x0500000f


	//   ....[213]....
        /*0778*/ 	.word	0x0500000f


	//   ....[214]....
        /*077c*/ 	.word	0x0500000f


	//   ....[215]....
        /*0780*/ 	.word	0x0500000f


	//   ....[216]....
        /*0784*/ 	.word	0x0500000f


	//   ....[217]....
        /*0788*/ 	.word	0x0500000f


	//   ....[218]....
        /*078c*/ 	.word	0x0500000f


	//   ....[219]....
        /*0790*/ 	.word	0x0500000f


	//   ....[220]....
        /*0794*/ 	.word	0x0500000f


	//   ....[221]....
        /*0798*/ 	.word	0x0500000f


	//   ....[222]....
        /*079c*/ 	.word	0x0500000f


	//   ....[223]....
        /*07a0*/ 	.word	0x0500000f


	//   ....[224]....
        /*07a4*/ 	.word	0x0500000f


	//   ....[225]....
        /*07a8*/ 	.word	0x0500000f


	//   ....[226]....
        /*07ac*/ 	.word	0x0500000f


	//   ....[227]....
        /*07b0*/ 	.word	0x0500000f


	//   ....[228]....
        /*07b4*/ 	.word	0x0500000f


	//   ....[229]....
        /*07b8*/ 	.word	0x0500000f


	//   ....[230]....
        /*07bc*/ 	.word	0x0500000f


	//   ....[231]....
        /*07c0*/ 	.word	0x0500000f


	//   ....[232]....
        /*07c4*/ 	.word	0x0500000f


	//   ....[233]....
        /*07c8*/ 	.word	0x0500000f


	//   ....[234]....
        /*07cc*/ 	.word	0x0500000f


	//   ....[235]....
        /*07d0*/ 	.word	0x0500000f


	//   ....[236]....
        /*07d4*/ 	.word	0x0500000f


	//   ....[237]....
        /*07d8*/ 	.word	0x0500000f


	//   ....[238]....
        /*07dc*/ 	.word	0x0500000f


	//   ....[239]....
        /*07e0*/ 	.word	0x0500000f


	//   ....[240]....
        /*07e4*/ 	.word	0x0500000f


	//   ....[241]....
        /*07e8*/ 	.word	0x0500000f


	//   ....[242]....
        /*07ec*/ 	.word	0x0500000f


	//   ....[243]....
        /*07f0*/ 	.word	0x0500000f


	//   ....[244]....
        /*07f4*/ 	.word	0x0500000f


	//   ....[245]....
        /*07f8*/ 	.word	0x0500000f


	//   ....[246]....
        /*07fc*/ 	.word	0x0500000f


	//   ....[247]....
        /*0800*/ 	.word	0x0500000f


	//   ....[248]....
        /*0804*/ 	.word	0x0500000f


	//   ....[249]....
        /*0808*/ 	.word	0x0500000f


	//   ....[250]....
        /*080c*/ 	.word	0x0500000f


	//   ....[251]....
        /*0810*/ 	.word	0x0500000f


	//   ....[252]....
        /*0814*/ 	.word	0x0500000f


	//   ....[253]....
        /*0818*/ 	.word	0x0500000f


	//   ....[254]....
        /*081c*/ 	.word	0x0500000f


	//   ....[255]....
        /*0820*/ 	.word	0x0500000f


	//   ....[0]....
        /*0824*/ 	.word	0x0500000f


	//   ....[1]....
        /*0828*/ 	.word	0x0500000f


	//   ....[2]....
        /*082c*/ 	.word	0x0500000f


	//   ....[3]....
        /*0830*/ 	.word	0x0500000f


	//   ....[4]....
        /*0834*/ 	.word	0x0500000f


	//   ....[5]....
        /*0838*/ 	.word	0x0500000f


	//   ....[6]....
        /*083c*/ 	.word	0x0500000f


	//   ....[7]....
        /*0840*/ 	.word	0x0500000f


	//   ....[8]....
        /*0844*/ 	.word	0x0500000f


	//   ....[9]....
        /*0848*/ 	.word	0x0500000f


	//   ....[10]....
        /*084c*/ 	.word	0x0500000f


	//----- nvinfo : EIATTR_COOP_GROUP_INSTR_OFFSETS
	.align		4
.L_645:
        /*0850*/ 	.byte	0x04, 0x28
        /*0852*/ 	.short	(.L_647 - .L_646)


	//   ....[0]....
.L_646:
        /*0854*/ 	.word	0x00000060


	//   ....[1]....
        /*0858*/ 	.word	0x00000140


	//   ....[2]....
        /*085c*/ 	.word	0x00000190


	//   ....[3]....
        /*0860*/ 	.word	0x000003c0


	//   ....[4]....
        /*0864*/ 	.word	0x00000520


	//   ....[5]....
        /*0868*/ 	.word	0x00000640


	//   ....[6]....
        /*086c*/ 	.word	0x000007a0


	//   ....[7]....
        /*0870*/ 	.word	0x00003700


	//   ....[8]....
        /*0874*/ 	.word	0x00003710


	//   ....[9]....
        /*0878*/ 	.word	0x00004bb0


	//   ....[10]....
        /*087c*/ 	.word	0x00004bc0


	//   ....[11]....
        /*0880*/ 	.word	0x00006b30


	//   ....[12]....
        /*0884*/ 	.word	0x00006b40


	//   ....[13]....
        /*0888*/ 	.word	0x00008200


	//   ....[14]....
        /*088c*/ 	.word	0x00008210


	//   ....[15]....
        /*0890*/ 	.word	0x00009af0


	//   ....[16]....
        /*0894*/ 	.word	0x00009b00


	//   ....[17]....
        /*0898*/ 	.word	0x00009d90


	//   ....[18]....
        /*089c*/ 	.word	0x00009da0


	//   ....[19]....
        /*08a0*/ 	.word	0x0000a2c0


	//   ....[20]....
        /*08a4*/ 	.word	0x0000a2e0


	//   ....[21]....
        /*08a8*/ 	.word	0x0000a520


	//   ....[22]....
        /*08ac*/ 	.word	0x0000a540


	//   ....[23]....
        /*08b0*/ 	.word	0x0000acf0


	//   ....[24]....
        /*08b4*/ 	.word	0x0000b250


	//   ....[25]....
        /*08b8*/ 	.word	0x0000b260


	//   ....[26]....
        /*08bc*/ 	.word	0x0000b270


	//   ....[27]....
        /*08c0*/ 	.word	0x0000b280


	//   ....[28]....
        /*08c4*/ 	.word	0x0000dd80


	//   ....[29]....
        /*08c8*/ 	.word	0x0000dd90


	//   ....[30]....
        /*08cc*/ 	.word	0x0000dda0


	//   ....[31]....
        /*08d0*/ 	.word	0x0000ddb0


	//   ....[32]....
        /*08d4*/ 	.word	0x00012340


	//   ....[33]....
        /*08d8*/ 	.word	0x00012390


	//   ....[34]....
        /*08dc*/ 	.word	0x00012830


	//   ....[35]....
        /*08e0*/ 	.word	0x00012890


	//   ....[36]....
        /*08e4*/ 	.word	0x00015390


	//   ....[37]....
        /*08e8*/ 	.word	0x000153b0


	//   ....[38]....
        /*08ec*/ 	.word	0x000153d0


	//   ....[39]....
        /*08f0*/ 	.word	0x000153f0


	//   ....[40]....
        /*08f4*/ 	.word	0x00016780


	//   ....[41]....
        /*08f8*/ 	.word	0x00016980


	//   ....[42]....
        /*08fc*/ 	.word	0x00016a40


	//   ....[43]....
        /*0900*/ 	.word	0x00016a60


	//   ....[44]....
        /*0904*/ 	.word	0x00018050


	//   ....[45]....
        /*0908*/ 	.word	0x000180d0


	//   ....[46]....
        /*090c*/ 	.word	0x000182b0


	//   ....[47]....
        /*0910*/ 	.word	0x000182f0


	//   ....[48]....
        /*0914*/ 	.word	0x00018870


	//   ....[49]....
        /*0918*/ 	.word	0x000188c0


	//   ....[50]....
        /*091c*/ 	.word	0x000189d0


	//   ....[51]....
        /*0920*/ 	.word	0x000189f0


	//   ....[52]....
        /*0924*/ 	.word	0x00018af0


	//   ....[53]....
        /*0928*/ 	.word	0x00018b10


	//   ....[54]....
        /*092c*/ 	.word	0x00018c20


	//   ....[55]....
        /*0930*/ 	.word	0x00018c40


	//   ....[56]....
        /*0934*/ 	.word	0x00019560


	//   ....[57]....
        /*0938*/ 	.word	0x00019570


	//   ....[58]....
        /*093c*/ 	.word	0x00019670


	//   ....[59]....
        /*0940*/ 	.word	0x00019690


	//   ....[60]....
        /*0944*/ 	.word	0x00019790


	//   ....[61]....
        /*0948*/ 	.word	0x000197b0


	//   ....[62]....
        /*094c*/ 	.word	0x000198c0


	//   ....[63]....
        /*0950*/ 	.word	0x000198e0


	//   ....[64]....
        /*0954*/ 	.word	0x00019a70


	//   ....[65]....
        /*0958*/ 	.word	0x00019c40


	//   ....[66]....
        /*095c*/ 	.word	0x00019c70


	//   ....[67]....
        /*0960*/ 	.word	0x00019ca0


	//   ....[68]....
        /*0964*/ 	.word	0x00019cd0


	//   ....[69]....
        /*0968*/ 	.word	0x00019d00


	//   ....[70]....
        /*096c*/ 	.word	0x00019d30


	//   ....[71]....
        /*0970*/ 	.word	0x00019ea0


	//   ....[72]....
        /*0974*/ 	.word	0x00019ed0


	//   ....[73]....
        /*0978*/ 	.word	0x00019f00


	//   ....[74]....
        /*097c*/ 	.word	0x00019f30


	//   ....[75]....
        /*0980*/ 	.word	0x00019f60


	//   ....[76]....
        /*0984*/ 	.word	0x00019f90


	//   ....[77]....
        /*0988*/ 	.word	0x0001a020


	//   ....[78]....
        /*098c*/ 	.word	0x0001a050


	//   ....[79]....
        /*0990*/ 	.word	0x0001a0d0


	//   ....[80]....
        /*0994*/ 	.word	0x0001abd0


	//   ....[81]....
        /*0998*/ 	.word	0x0001cc40


	//   ....[82]....
        /*099c*/ 	.word	0x0001cc60


	//   ....[83]....
        /*09a0*/ 	.word	0x0001cd10


	//   ....[84]....
        /*09a4*/ 	.word	0x0001cd30


	//   ....[85]....
        /*09a8*/ 	.word	0x0001cdd0


	//   ....[86]....
        /*09ac*/ 	.word	0x0001cdf0


	//   ....[87]....
        /*09b0*/ 	.word	0x0001ce90


	//   ....[88]....
        /*09b4*/ 	.word	0x0001ceb0


	//   ....[89]....
        /*09b8*/ 	.word	0x0001cf50


	//   ....[90]....
        /*09bc*/ 	.word	0x0001cf70


	//   ....[91]....
        /*09c0*/ 	.word	0x0001cf80


	//   ....[92]....
        /*09c4*/ 	.word	0x0001d010


	//   ....[93]....
        /*09c8*/ 	.word	0x0001d770


	//   ....[94]....
        /*09cc*/ 	.word	0x0001d7a0


	//   ....[95]....
        /*09d0*/ 	.word	0x0001d800


	//   ....[96]....
        /*09d4*/ 	.word	0x0001d850


	//   ....[97]....
        /*09d8*/ 	.word	0x0001d890


	//   ....[98]....
        /*09dc*/ 	.word	0x0001d900


	//   ....[99]....
        /*09e0*/ 	.word	0x0001d940


	//   ....[100]....
        /*09e4*/ 	.word	0x0001d9b0


	//   ....[101]....
        /*09e8*/ 	.word	0x0001d9f0


	//   ....[102]....
        /*09ec*/ 	.word	0x0001da60


	//   ....[103]....
        /*09f0*/ 	.word	0x0001daa0


	//   ....[104]....
        /*09f4*/ 	.word	0x0001db10


	//   ....[105]....
        /*09f8*/ 	.word	0x0001db50


	//   ....[106]....
        /*09fc*/ 	.word	0x0001dbc0


	//   ....[107]....
        /*0a00*/ 	.word	0x0001dbe0


	//   ....[108]....
        /*0a04*/ 	.word	0x0001dc10


	//   ....[109]....
        /*0a08*/ 	.word	0x0001e430


	//   ....[110]....
        /*0a0c*/ 	.word	0x0001e440


	//   ....[111]....
        /*0a10*/ 	.word	0x0001e470


	//   ....[112]....
        /*0a14*/ 	.word	0x0001e4c0


	//   ....[113]....
        /*0a18*/ 	.word	0x0001e4d0


	//   ....[114]....
        /*0a1c*/ 	.word	0x0001e530


	//   ....[115]....
        /*0a20*/ 	.word	0x0001e560


	//   ....[116]....
        /*0a24*/ 	.word	0x0001e5a0


	//   ....[117]....
        /*0a28*/ 	.word	0x0001e5d0


	//   ....[118]....
        /*0a2c*/ 	.word	0x0001e610


	//   ....[119]....
        /*0a30*/ 	.word	0x0001e640


	//   ....[120]....
        /*0a34*/ 	.word	0x0001e680


	//   ....[121]....
        /*0a38*/ 	.word	0x0001e920


	//   ....[122]....
        /*0a3c*/ 	.word	0x0001e940


	//   ....[123]....
        /*0a40*/ 	.word	0x0001e950


	//   ....[124]....
        /*0a44*/ 	.word	0x0001e9e0


	//   ....[125]....
        /*0a48*/ 	.word	0x0001e9f0


	//   ....[126]....
        /*0a4c*/ 	.word	0x0001ea80


	//   ....[127]....
        /*0a50*/ 	.word	0x0001ea90


	//   ....[128]....
        /*0a54*/ 	.word	0x0001eb20


	//   ....[129]....
        /*0a58*/ 	.word	0x0001eb30


	//   ....[130]....
        /*0a5c*/ 	.word	0x0001ebc0


	//   ....[131]....
        /*0a60*/ 	.word	0x0001ebd0


	//   ....[132]....
        /*0a64*/ 	.word	0x0001ebe0


	//   ....[133]....
        /*0a68*/ 	.word	0x0001f1e0


	//   ....[134]....
        /*0a6c*/ 	.word	0x0001f220


	//   ....[135]....
        /*0a70*/ 	.word	0x0001f250


	//   ....[136]....
        /*0a74*/ 	.word	0x0001f290


	//   ....[137]....
        /*0a78*/ 	.word	0x0001f320


	//   ....[138]....
        /*0a7c*/ 	.word	0x0001f340


	//   ....[139]....
        /*0a80*/ 	.word	0x0001f3c0


	//   ....[140]....
        /*0a84*/ 	.word	0x0001f3f0


	//   ....[141]....
        /*0a88*/ 	.word	0x0001f460


	//   ....[142]....
        /*0a8c*/ 	.word	0x0001f480


	//   ....[143]....
        /*0a90*/ 	.word	0x0001f4c0


	//   ....[144]....
        /*0a94*/ 	.word	0x0001f510


	//   ....[145]....
        /*0a98*/ 	.word	0x0001f900


	//   ....[146]....
        /*0a9c*/ 	.word	0x0001f960


	//   ....[147]....
        /*0aa0*/ 	.word	0x0001f990


	//   ....[148]....
        /*0aa4*/ 	.word	0x0001f9a0


	//   ....[149]....
        /*0aa8*/ 	.word	0x0001f9d0


	//   ....[150]....
        /*0aac*/ 	.word	0x0001fa00


	//   ....[151]....
        /*0ab0*/ 	.word	0x0001fa30


	//   ....[152]....
        /*0ab4*/ 	.word	0x0001fa60


	//   ....[153]....
        /*0ab8*/ 	.word	0x0001fbe0


	//   ....[154]....
        /*0abc*/ 	.word	0x0001fc10


	//   ....[155]....
        /*0ac0*/ 	.word	0x0001fc40


	//   ....[156]....
        /*0ac4*/ 	.word	0x0001fc70


	//   ....[157]....
        /*0ac8*/ 	.word	0x0001fca0


	//   ....[158]....
        /*0acc*/ 	.word	0x0001fcd0


	//   ....[159]....
        /*0ad0*/ 	.word	0x0001fd90


	//   ....[160]....
        /*0ad4*/ 	.word	0x0001fdb0


	//   ....[161]....
        /*0ad8*/ 	.word	0x0001fe20


	//   ....[162]....
        /*0adc*/ 	.word	0x00020290


	//   ....[163]....
        /*0ae0*/ 	.word	0x000205b0


	//   ....[164]....
        /*0ae4*/ 	.word	0x00020640


	//   ....[165]....
        /*0ae8*/ 	.word	0x000206e0


	//   ....[166]....
        /*0aec*/ 	.word	0x00020770


	//   ....[167]....
        /*0af0*/ 	.word	0x00020860


	//   ....[168]....
        /*0af4*/ 	.word	0x000208f0


	//   ....[169]....
        /*0af8*/ 	.word	0x00020990


	//   ....[170]....
        /*0afc*/ 	.word	0x00020a20


	//   ....[171]....
        /*0b00*/ 	.word	0x00020b10


	//   ....[172]....
        /*0b04*/ 	.word	0x00020ba0


	//   ....[173]....
        /*0b08*/ 	.word	0x00020c40


	//   ....[174]....
        /*0b0c*/ 	.word	0x00020cd0


	//   ....[175]....
        /*0b10*/ 	.word	0x00020dc0


	//   ....[176]....
        /*0b14*/ 	.word	0x00020e50


	//   ....[177]....
        /*0b18*/ 	.word	0x00020ea0


	//   ....[178]....
        /*0b1c*/ 	.word	0x00020ef0


	//   ....[179]....
        /*0b20*/ 	.word	0x00020fd0


	//   ....[180]....
        /*0b24*/ 	.word	0x00021060


	//   ....[181]....
        /*0b28*/ 	.word	0x000210b0


	//   ....[182]....
        /*0b2c*/ 	.word	0x00021100


	//   ....[183]....
        /*0b30*/ 	.word	0x00021360


	//   ....[184]....
        /*0b34*/ 	.word	0x00021640


	//   ....[185]....
        /*0b38*/ 	.word	0x00021730


	//   ....[186]....
        /*0b3c*/ 	.word	0x000217d0


	//   ....[187]....
        /*0b40*/ 	.word	0x00021830


	//   ....[188]....
        /*0b44*/ 	.word	0x00021940


	//   ....[189]....
        /*0b48*/ 	.word	0x000219b0


	//   ....[190]....
        /*0b4c*/ 	.word	0x00021ac0


	//   ....[191]....
        /*0b50*/ 	.word	0x00021b30


	//   ....[192]....
        /*0b54*/ 	.word	0x00021c40


	//   ....[193]....
        /*0b58*/ 	.word	0x00021cb0


	//   ....[194]....
        /*0b5c*/ 	.word	0x00021dc0


	//   ....[195]....
        /*0b60*/ 	.word	0x00021e30


	//   ....[196]....
        /*0b64*/ 	.word	0x00021f10


	//   ....[197]....
        /*0b68*/ 	.word	0x00022010


	//   ....[198]....
        /*0b6c*/ 	.word	0x00022080


	//   ....[199]....
        /*0b70*/ 	.word	0x00022100


	//   ....[200]....
        /*0b74*/ 	.word	0x000221c0


	//   ....[201]....
        /*0b78*/ 	.word	0x00022240


	//   ....[202]....
        /*0b7c*/ 	.word	0x00022320


	//   ....[203]....
        /*0b80*/ 	.word	0x000223a0


	//   ....[204]....
        /*0b84*/ 	.word	0x00022480


	//   ....[205]....
        /*0b88*/ 	.word	0x00022500


	//   ....[206]....
        /*0b8c*/ 	.word	0x000225e0


	//   ....[207]....
        /*0b90*/ 	.word	0x00022660


	//   ....[208]....
        /*0b94*/ 	.word	0x00022740


	//   ....[209]....
        /*0b98*/ 	.word	0x000227c0


	//   ....[210]....
        /*0b9c*/ 	.word	0x000228a0


	//   ....[211]....
        /*0ba0*/ 	.word	0x00022920


	//   ....[212]....
        /*0ba4*/ 	.word	0x000229e0


	//   ....[213]....
        /*0ba8*/ 	.word	0x00022b10


	//   ....[214]....
        /*0bac*/ 	.word	0x00022bd0


	//   ....[215]....
        /*0bb0*/ 	.word	0x00022c40


	//   ....[216]....
        /*0bb4*/ 	.word	0x00022d50


	//   ....[217]....
        /*0bb8*/ 	.word	0x00022db0


	//   ....[218]....
        /*0bbc*/ 	.word	0x00022e80


	//   ....[219]....
        /*0bc0*/ 	.word	0x00022ee0


	//   ....[220]....
        /*0bc4*/ 	.word	0x00022fb0


	//   ....[221]....
        /*0bc8*/ 	.word	0x00023010


	//   ....[222]....
        /*0bcc*/ 	.word	0x000230e0


	//   ....[223]....
        /*0bd0*/ 	.word	0x000231d0


	//   ....[224]....
        /*0bd4*/ 	.word	0x00023260


	//   ....[225]....
        /*0bd8*/ 	.word	0x00023350


	//   ....[226]....
        /*0bdc*/ 	.word	0x000233f0


	//   ....[227]....
        /*0be0*/ 	.word	0x00023450


	//   ....[228]....
        /*0be4*/ 	.word	0x00023550


	//   ....[229]....
        /*0be8*/ 	.word	0x000235b0


	//   ....[230]....
        /*0bec*/ 	.word	0x000236b0


	//   ....[231]....
        /*0bf0*/ 	.word	0x00023710


	//   ....[232]....
        /*0bf4*/ 	.word	0x00023810


	//   ....[233]....
        /*0bf8*/ 	.word	0x00023870


	//   ....[234]....
        /*0bfc*/ 	.word	0x00023970


	//   ....[235]....
        /*0c00*/ 	.word	0x000239d0


	//   ....[236]....
        /*0c04*/ 	.word	0x00023aa0


	//   ....[237]....
        /*0c08*/ 	.word	0x00023be0


	//   ....[238]....
        /*0c0c*/ 	.word	0x00023c90


	//   ....[239]....
        /*0c10*/ 	.word	0x00023d60


	//   ....[240]....
        /*0c14*/ 	.word	0x00023e30


	//   ....[241]....
        /*0c18*/ 	.word	0x00023e90


	//   ....[242]....
        /*0c1c*/ 	.word	0x00023f80


	//   ....[243]....
        /*0c20*/ 	.word	0x00023fe0


	//   ....[244]....
        /*0c24*/ 	.word	0x000240d0


	//   ....[245]....
        /*0c28*/ 	.word	0x00024130


	//   ....[246]....
        /*0c2c*/ 	.word	0x00024220


	//   ....[247]....
        /*0c30*/ 	.word	0x00024280


	//   ....[248]....
        /*0c34*/ 	.word	0x00024360


	//   ....[249]....
        /*0c38*/ 	.word	0x000243f0


	//   ....[250]....
        /*0c3c*/ 	.word	0x00024490


	//   ....[251]....
        /*0c40*/ 	.word	0x000245b0


	//   ....[252]....
        /*0c44*/ 	.word	0x00024620


	//   ....[253]....
        /*0c48*/ 	.word	0x00024690


	//   ....[254]....
        /*0c4c*/ 	.word	0x00024700


	//   ....[255]....
        /*0c50*/ 	.word	0x00024770


	//   ....[0]....
        /*0c54*/ 	.word	0x000247f0


	//   ....[1]....
        /*0c58*/ 	.word	0x00024880


	//   ....[2]....
        /*0c5c*/ 	.word	0x00024910


	//   ....[3]....
        /*0c60*/ 	.word	0x00024980


	//   ....[4]....
        /*0c64*/ 	.word	0x000249f0


	//   ....[5]....
        /*0c68*/ 	.word	0x00024a60


	//   ....[6]....
        /*0c6c*/ 	.word	0x00024ae0


	//   ....[7]....
        /*0c70*/ 	.word	0x00024b50


	//   ....[8]....
        /*0c74*/ 	.word	0x00024bf0


	//   ....[9]....
        /*0c78*/ 	.word	0x00024c80


	//   ....[10]....
        /*0c7c*/ 	.word	0x00024da0


	//----- nvinfo : EIATTR_REG_RECONFIG
	.align		4
.L_647:
        /*0c80*/ 	.byte	0x01, 0x54
	.zero		2


	//----- nvinfo : EIATTR_SYSCALL_OFFSETS
	.align		4
        /*0c84*/ 	.byte	0x04, 0x46
        /*0c86*/ 	.short	(.L_649 - .L_648)


	//   ....[0]....
.L_648:
        /*0c88*/ 	.word	0x00001b00


	//   ....[1]....
        /*0c8c*/ 	.word	0x00001c50


	//   ....[2]....
        /*0c90*/ 	.word	0x0000ae60


	//   ....[3]....
        /*0c94*/ 	.word	0x0000b1d0


	//   ....[4]....
        /*0c98*/ 	.word	0x0001c220


	//   ....[5]....
        /*0c9c*/ 	.word	0x0001c370


	//   ....[6]....
        /*0ca0*/ 	.word	0x0001c460


	//   ....[7]....
        /*0ca4*/ 	.word	0x0001d3d0


	//----- nvinfo : EIATTR_MBARRIER_INSTR_OFFSETS
	.align		4
.L_649:
        /*0ca8*/ 	.byte	0x04, 0x39
        /*0caa*/ 	.short	(.L_651 - .L_650)


	//   ....[0]....
.L_650:
        /*0cac*/ 	.word	0x00000270
        /*0cb0*/ 	.word	0x000000ff
        /*0cb4*/ 	.word	0x00030800
        /*0cb8*/ 	.short	0x0100
        /*0cba*/ 	.byte	0x08
	.zero		1


	//   ....[1]....
        /*0cbc*/ 	.word	0x00000280
        /*0cc0*/ 	.word	0x000000ff
        /*0cc4*/ 	.word	0x00030820
        /*0cc8*/ 	.short	0x0100
        /*0cca*/ 	.byte	0x08
	.zero		1


	//   ....[2]....
        /*0ccc*/ 	.word	0x00000370
        /*0cd0*/ 	.word	0x000000ff
        /*0cd4*/ 	.word	0x00030830
        /*0cd8*/ 	.short	0x0100
        /*0cda*/ 	.byte	0x08
	.zero		1


	//   ....[3]....
        /*0cdc*/ 	.word	0x00000380
        /*0ce0*/ 	.word	0x000000ff
        /*0ce4*/ 	.word	0x00030840
        /*0ce8*/ 	.short	0x0100
        /*0cea*/ 	.byte	0x08
	.zero		1


	//   ....[4]....
        /*0cec*/ 	.word	0x00000390
        /*0cf0*/ 	.word	0x000000ff
        /*0cf4*/ 	.word	0x00030838
        /*0cf8*/ 	.short	0x0100
        /*0cfa*/ 	.byte	0x08
	.zero		1


	//   ....[5]....
        /*0cfc*/ 	.word	0x000003a0
        /*0d00*/ 	.word	0x000000ff
        /*0d04*/ 	.word	0x00030848
        /*0d08*/ 	.short	0x0100
        /*0d0a*/ 	.byte	0x08
	.zero		1


	//   ....[6]....
        /*0d0c*/ 	.word	0x000004d0
        /*0d10*/ 	.word	0x000000ff
        /*0d14*/ 	.word	0x00030850
        /*0d18*/ 	.short	0x0100
        /*0d1a*/ 	.byte	0x08
	.zero		1


	//   ....[7]....
        /*0d1c*/ 	.word	0x000004e0
        /*0d20*/ 	.word	0x000000ff
        /*0d24*/ 	.word	0x00030860
        /*0d28*/ 	.short	0x0100
        /*0d2a*/ 	.byte	0x08
	.zero		1


	//   ....[8]....
        /*0d2c*/ 	.word	0x000004f0
        /*0d30*/ 	.word	0x000000ff
        /*0d34*/ 	.word	0x00030858
        /*0d38*/ 	.short	0x0100
        /*0d3a*/ 	.byte	0x08
	.zero		1


	//   ....[9]....
        /*0d3c*/ 	.word	0x00000500
        /*0d40*/ 	.word	0x000000ff
        /*0d44*/ 	.word	0x00030868
        /*0d48*/ 	.short	0x0100
        /*0d4a*/ 	.byte	0x08
	.zero		1


	//   ....[10]....
        /*0d4c*/ 	.word	0x000005f0
        /*0d50*/ 	.word	0x000000ff
        /*0d54*/ 	.word	0x00030870
        /*0d58*/ 	.short	0x0100
        /*0d5a*/ 	.byte	0x06
	.zero		1


	//   ....[11]....
        /*0d5c*/ 	.word	0x00000600
        /*0d60*/ 	.word	0x000000ff
        /*0d64*/ 	.word	0x00030880
        /*0d68*/ 	.short	0x0100
        /*0d6a*/ 	.byte	0x06
	.zero		1


	//   ....[12]....
        /*0d6c*/ 	.word	0x00000610
        /*0d70*/ 	.word	0x000000ff
        /*0d74*/ 	.word	0x00030878
        /*0d78*/ 	.short	0x0100
        /*0d7a*/ 	.byte	0x06
	.zero		1


	//   ....[13]....
        /*0d7c*/ 	.word	0x00000620
        /*0d80*/ 	.word	0x000000ff
        /*0d84*/ 	.word	0x00030888
        /*0d88*/ 	.short	0x0100
        /*0d8a*/ 	.byte	0x06
	.zero		1


	//   ....[14]....
        /*0d8c*/ 	.word	0x00000750
        /*0d90*/ 	.word	0x000000ff
        /*0d94*/ 	.word	0x00030890
        /*0d98*/ 	.short	0x0100
        /*0d9a*/ 	.byte	0x08
	.zero		1


	//   ....[15]....
        /*0d9c*/ 	.word	0x00000760
        /*0da0*/ 	.word	0x000000ff
        /*0da4*/ 	.word	0x000308a0
        /*0da8*/ 	.short	0x0100
        /*0daa*/ 	.byte	0x08
	.zero		1


	//   ....[16]....
        /*0dac*/ 	.word	0x00000770
        /*0db0*/ 	.word	0x000000ff
        /*0db4*/ 	.word	0x00030898
        /*0db8*/ 	.short	0x0100
        /*0dba*/ 	.byte	0x08
	.zero		1


	//   ....[17]....
        /*0dbc*/ 	.word	0x00000780
        /*0dc0*/ 	.word	0x000000ff
        /*0dc4*/ 	.word	0x000308a8
        /*0dc8*/ 	.short	0x0100
        /*0dca*/ 	.byte	0x08
	.zero		1


	//   ....[18]....
        /*0dcc*/ 	.word	0x000008b0
        /*0dd0*/ 	.word	0x000000ff
        /*0dd4*/ 	.word	0x000308b0
        /*0dd8*/ 	.short	0x0100
        /*0dda*/ 	.byte	0x08
	.zero		1


	//   ....[19]....
        /*0ddc*/ 	.word	0x000008c0
        /*0de0*/ 	.word	0x000000ff
        /*0de4*/ 	.word	0x000308c0
        /*0de8*/ 	.short	0x0100
        /*0dea*/ 	.byte	0x08
	.zero		1


	//   ....[20]....
        /*0dec*/ 	.word	0x000008d0
        /*0df0*/ 	.word	0x000000ff
        /*0df4*/ 	.word	0x000308b8
        /*0df8*/ 	.short	0x0100
        /*0dfa*/ 	.byte	0x08
	.zero		1


	//   ....[21]....
        /*0dfc*/ 	.word	0x000008e0
        /*0e00*/ 	.word	0x000000ff
        /*0e04*/ 	.word	0x000308c8
        /*0e08*/ 	.short	0x0100
        /*0e0a*/ 	.byte	0x08
	.zero		1


	//   ....[22]....
        /*0e0c*/ 	.word	0x000036b0
        /*0e10*/ 	.word	0x00000057
        /*0e14*/ 	.word	0x00030890
        /*0e18*/ 	.short	0x010a
        /*0e1a*/ 	.byte	0x3f
	.zero		1


	//   ....[23]....
        /*0e1c*/ 	.word	0x00006ad0
        /*0e20*/ 	.word	0x00000057
        /*0e24*/ 	.word	0x00030890
        /*0e28*/ 	.short	0x010a
        /*0e2a*/ 	.byte	0x3f
	.zero		1


	//   ....[24]....
        /*0e2c*/ 	.word	0x00009930
        /*0e30*/ 	.word	0x00000057
        /*0e34*/ 	.word	0x00030890
        /*0e38*/ 	.short	0x010a
        /*0e3a*/ 	.byte	0x3f
	.zero		1


	//   ....[25]....
        /*0e3c*/ 	.word	0x0000a0f0
        /*0e40*/ 	.word	0x0000000b
        /*0e44*/ 	.word	0x00000000
        /*0e48*/ 	.short	0x0101
        /*0e4a*/ 	.byte	0x3f
	.zero		1


	//   ....[26]....
        /*0e4c*/ 	.word	0x0000a130
        /*0e50*/ 	.word	0x00000057
        /*0e54*/ 	.word	0x000308b0
        /*0e58*/ 	.short	0x010a
        /*0e5a*/ 	.byte	0x3f
	.zero		1


	//   ....[27]....
        /*0e5c*/ 	.word	0x0000a830
        /*0e60*/ 	.word	0x00000057
        /*0e64*/ 	.word	0x00000000
        /*0e68*/ 	.short	0x0101
        /*0e6a*/ 	.byte	0x3f
	.zero		1


	//   ....[28]....
        /*0e6c*/ 	.word	0x0000aef0
        /*0e70*/ 	.word	0x00000002
        /*0e74*/ 	.word	0x00030800
        /*0e78*/ 	.short	0x010a
        /*0e7a*/ 	.byte	0x3f
	.zero		1


	//   ....[29]....
        /*0e7c*/ 	.word	0x0000af40
        /*0e80*/ 	.word	0x00000002
        /*0e84*/ 	.word	0x00030800
        /*0e88*/ 	.short	0x010a
        /*0e8a*/ 	.byte	0x3f
	.zero		1


	//   ....[30]....
        /*0e8c*/ 	.word	0x0000bd20
        /*0e90*/ 	.word	0x00000002
        /*0e94*/ 	.word	0x00030800
        /*0e98*/ 	.short	0x010a
        /*0e9a*/ 	.byte	0x3f
	.zero		1


	//   ....[31]....
        /*0e9c*/ 	.word	0x0000e600
        /*0ea0*/ 	.word	0x00000002
        /*0ea4*/ 	.word	0x00030800
        /*0ea8*/ 	.short	0x010a
        /*0eaa*/ 	.byte	0x3f
	.zero		1


	//   ....[32]....
        /*0eac*/ 	.word	0x00010ab0
        /*0eb0*/ 	.word	0x00000003
        /*0eb4*/ 	.word	0x00030830
        /*0eb8*/ 	.short	0x010a
        /*0eba*/ 	.byte	0x3f
	.zero		1


	//   ....[33]....
        /*0ebc*/ 	.word	0x00010b00
        /*0ec0*/ 	.word	0x00000003
        /*0ec4*/ 	.word	0x00030830
        /*0ec8*/ 	.short	0x010a
        /*0eca*/ 	.byte	0x3f
	.zero		1


	//   ....[34]....
        /*0ecc*/ 	.word	0x00011840
        /*0ed0*/ 	.word	0x00000003
        /*0ed4*/ 	.word	0x00000000
        /*0ed8*/ 	.short	0x0101
        /*0eda*/ 	.byte	0x3f
	.zero		1


	//   ....[35]....
        /*0edc*/ 	.word	0x000137d0
        /*0ee0*/ 	.word	0x0000000b
        /*0ee4*/ 	.word	0x00030830
        /*0ee8*/ 	.short	0x010a
        /*0eea*/ 	.byte	0x3f
	.zero		1


	//   ....[36]....
        /*0eec*/ 	.word	0x00013850
        /*0ef0*/ 	.word	0x0000000b
        /*0ef4*/ 	.word	0x00030830
        /*0ef8*/ 	.short	0x010a
        /*0efa*/ 	.byte	0x3f
	.zero		1


	//   ....[37]....
        /*0efc*/ 	.word	0x00014720
        /*0f00*/ 	.word	0x0000000d
        /*0f04*/ 	.word	0x00030850
        /*0f08*/ 	.short	0x010a
        /*0f0a*/ 	.byte	0x3f
	.zero		1


	//   ....[38]....
        /*0f0c*/ 	.word	0x00014770
        /*0f10*/ 	.word	0x0000000d
        /*0f14*/ 	.word	0x00030850
        /*0f18*/ 	.short	0x010a
        /*0f1a*/ 	.byte	0x3f
	.zero		1


	//   ....[39]....
        /*0f1c*/ 	.word	0x00015610
        /*0f20*/ 	.word	0x0000007c
        /*0f24*/ 	.word	0x00000000
        /*0f28*/ 	.short	0x0101
        /*0f2a*/ 	.byte	0x3f
	.zero		1


	//   ....[40]....
        /*0f2c*/ 	.word	0x00015e70
        /*0f30*/ 	.word	0x0000000d
        /*0f34*/ 	.word	0x00000000
        /*0f38*/ 	.short	0x0101
        /*0f3a*/ 	.byte	0x3f
	.zero		1


	//   ....[41]....
        /*0f3c*/ 	.word	0x00016680
        /*0f40*/ 	.word	0x00000008
        /*0f44*/ 	.word	0x00030850
        /*0f48*/ 	.short	0x010a
        /*0f4a*/ 	.byte	0x3f
	.zero		1


	//   ....[42]....
        /*0f4c*/ 	.word	0x00016720
        /*0f50*/ 	.word	0x00000008
        /*0f54*/ 	.word	0x00030850
        /*0f58*/ 	.short	0x010a
        /*0f5a*/ 	.byte	0x3f
	.zero		1


	//   ....[43]....
        /*0f5c*/ 	.word	0x00016c20
        /*0f60*/ 	.word	0x00000005
        /*0f64*/ 	.word	0x00000000
        /*0f68*/ 	.short	0x0101
        /*0f6a*/ 	.byte	0x3f
	.zero		1


	//   ....[44]....
        /*0f6c*/ 	.word	0x00018880
        /*0f70*/ 	.word	0x00000000
        /*0f74*/ 	.word	0x00000000
        /*0f78*/ 	.short	0x0101
        /*0f7a*/ 	.byte	0x3f
	.zero		1


	//   ....[45]....
        /*0f7c*/ 	.word	0x0001acb0
        /*0f80*/ 	.word	0x00000016
        /*0f84*/ 	.word	0x00030820
        /*0f88*/ 	.short	0x010a
        /*0f8a*/ 	.byte	0x3f
	.zero		1


	//   ....[46]....
        /*0f8c*/ 	.word	0x0001ad40
        /*0f90*/ 	.word	0x00000009
        /*0f94*/ 	.word	0x000308a0
        /*0f98*/ 	.short	0x010a
        /*0f9a*/ 	.byte	0x3f
	.zero		1


	//   ....[47]....
        /*0f9c*/ 	.word	0x0001b190
        /*0fa0*/ 	.word	0x00000009
        /*0fa4*/ 	.word	0x000308c0
        /*0fa8*/ 	.short	0x010a
        /*0faa*/ 	.byte	0x3f
	.zero		1


	//   ....[48]....
        /*0fac*/ 	.word	0x0001b6a0
        /*0fb0*/ 	.word	0x00000008
        /*0fb4*/ 	.word	0x000308a0
        /*0fb8*/ 	.short	0x010a
        /*0fba*/ 	.byte	0x3f
	.zero		1


	//   ....[49]....
        /*0fbc*/ 	.word	0x0001bae0
        /*0fc0*/ 	.word	0x00000008
        /*0fc4*/ 	.word	0x000308c0
        /*0fc8*/ 	.short	0x010a
        /*0fca*/ 	.byte	0x3f
	.zero		1


	//   ....[50]....
        /*0fcc*/ 	.word	0x0001ca10
        /*0fd0*/ 	.word	0x00000007
        /*0fd4*/ 	.word	0x00030840
        /*0fd8*/ 	.short	0x010a
        /*0fda*/ 	.byte	0x3f
	.zero		1


	//   ....[51]....
        /*0fdc*/ 	.word	0x0001d0d0
        /*0fe0*/ 	.word	0x00000007
        /*0fe4*/ 	.word	0x00030830
        /*0fe8*/ 	.short	0x0107
        /*0fea*/ 	.byte	0x3f
	.zero		1


	//   ....[52]....
        /*0fec*/ 	.word	0x0001d1a0
        /*0ff0*/ 	.word	0x00000007
        /*0ff4*/ 	.word	0x00030830
        /*0ff8*/ 	.short	0x0101
        /*0ffa*/ 	.byte	0x3f
	.zero		1


	//   ....[53]....
        /*0ffc*/ 	.word	0x0001dd30
        /*1000*/ 	.word	0x00000016
        /*1004*/ 	.word	0x00030800
        /*1008*/ 	.short	0x0107
        /*100a*/ 	.byte	0x3f
	.zero		1


	//   ....[54]....
        /*100c*/ 	.word	0x0001de30
        /*1010*/ 	.word	0x00000016
        /*1014*/ 	.word	0x00030800
        /*1018*/ 	.short	0x0101
        /*101a*/ 	.byte	0x3f
	.zero		1


	//   ....[55]....
        /*101c*/ 	.word	0x0001de50
        /*1020*/ 	.word	0x00000016
        /*1024*/ 	.word	0x00030820
        /*1028*/ 	.short	0x010a
        /*102a*/ 	.byte	0x3f
	.zero		1


	//   ....[56]....
        /*102c*/ 	.word	0x0001e230
        /*1030*/ 	.word	0x00000007
        /*1034*/ 	.word	0x00030840
        /*1038*/ 	.short	0x010a
        /*103a*/ 	.byte	0x3f
	.zero		1


	//   ....[57]....
        /*103c*/ 	.word	0x0001e740
        /*1040*/ 	.word	0x00000007
        /*1044*/ 	.word	0x00030830
        /*1048*/ 	.short	0x0107
        /*104a*/ 	.byte	0x3f
	.zero		1


	//   ....[58]....
        /*104c*/ 	.word	0x0001e800
        /*1050*/ 	.word	0x00000007
        /*1054*/ 	.word	0x00030830
        /*1058*/ 	.short	0x0101
        /*105a*/ 	.byte	0x3f
	.zero		1


	//   ....[59]....
        /*105c*/ 	.word	0x0001e860
        /*1060*/ 	.word	0x00000006
        /*1064*/ 	.word	0x00030860
        /*1068*/ 	.short	0x010a
        /*106a*/ 	.byte	0x3f
	.zero		1


	//   ....[60]....
        /*106c*/ 	.word	0x0001edc0
        /*1070*/ 	.word	0x00000006
        /*1074*/ 	.word	0x00030850
        /*1078*/ 	.short	0x0107
        /*107a*/ 	.byte	0x3f
	.zero		1


	//   ....[61]....
        /*107c*/ 	.word	0x0001ef20
        /*1080*/ 	.word	0x00000006
        /*1084*/ 	.word	0x00030850
        /*1088*/ 	.short	0x0101
        /*108a*/ 	.byte	0x3f
	.zero		1


	//   ....[62]....
        /*108c*/ 	.word	0x0001f130
        /*1090*/ 	.word	0x00000000
        /*1094*/ 	.word	0x00030860
        /*1098*/ 	.short	0x010a
        /*109a*/ 	.byte	0x3f
	.zero		1


	//   ....[63]....
        /*109c*/ 	.word	0x0001f640
        /*10a0*/ 	.word	0x00000000
        /*10a4*/ 	.word	0x00030850
        /*10a8*/ 	.short	0x0107
        /*10aa*/ 	.byte	0x3f
	.zero		1


	//   ....[64]....
        /*10ac*/ 	.word	0x0001f700
        /*10b0*/ 	.word	0x00000000
        /*10b4*/ 	.word	0x00030850
        /*10b8*/ 	.short	0x0101
        /*10ba*/ 	.byte	0x3f
	.zero		1


	//   ....[65]....
        /*10bc*/ 	.word	0x00020210
        /*10c0*/ 	.word	0x00000007
        /*10c4*/ 	.word	0x00030820
        /*10c8*/ 	.short	0x010a
        /*10ca*/ 	.byte	0x3f
	.zero		1


	//   ....[66]....
        /*10cc*/ 	.word	0x00020380
        /*10d0*/ 	.word	0x00000005
        /*10d4*/ 	.word	0x00030840
        /*10d8*/ 	.short	0x010a
        /*10da*/ 	.byte	0x3f
	.zero		1


	//   ....[67]....
        /*10dc*/ 	.word	0x00020420
        /*10e0*/ 	.word	0x00000003
        /*10e4*/ 	.word	0x00030840
        /*10e8*/ 	.short	0x010a
        /*10ea*/ 	.byte	0x3f
	.zero		1


	//   ....[68]....
        /*10ec*/ 	.word	0x00020460
        /*10f0*/ 	.word	0x00000005
        /*10f4*/ 	.word	0x00030860
        /*10f8*/ 	.short	0x010a
        /*10fa*/ 	.byte	0x3f
	.zero		1


	//   ....[69]....
        /*10fc*/ 	.word	0x000204a0
        /*1100*/ 	.word	0x00000003
        /*1104*/ 	.word	0x00030860
        /*1108*/ 	.short	0x010a
        /*110a*/ 	.byte	0x3f
	.zero		1


	//   ....[70]....
        /*110c*/ 	.word	0x00020500
        /*1110*/ 	.word	0x00000057
        /*1114*/ 	.word	0x00030890
        /*1118*/ 	.short	0x010a
        /*111a*/ 	.byte	0x3f
	.zero		1


	//   ....[71]....
        /*111c*/ 	.word	0x000207b0
        /*1120*/ 	.word	0x00000057
        /*1124*/ 	.word	0x00030890
        /*1128*/ 	.short	0x010a
        /*112a*/ 	.byte	0x3f
	.zero		1


	//   ....[72]....
        /*112c*/ 	.word	0x00020a60
        /*1130*/ 	.word	0x00000057
        /*1134*/ 	.word	0x00030890
        /*1138*/ 	.short	0x010a
        /*113a*/ 	.byte	0x3f
	.zero		1


	//   ....[73]....
        /*113c*/ 	.word	0x00020d10
        /*1140*/ 	.word	0x00000057
        /*1144*/ 	.word	0x000308b0
        /*1148*/ 	.short	0x010a
        /*114a*/ 	.byte	0x3f
	.zero		1


	//   ....[74]....
        /*114c*/ 	.word	0x00020f20
        /*1150*/ 	.word	0x00000002
        /*1154*/ 	.word	0x00030800
        /*1158*/ 	.short	0x010a
        /*115a*/ 	.byte	0x3f
	.zero		1


	//   ....[75]....
        /*115c*/ 	.word	0x00021140
        /*1160*/ 	.word	0x00000002
        /*1164*/ 	.word	0x00030800
        /*1168*/ 	.short	0x010a
        /*116a*/ 	.byte	0x3f
	.zero		1


	//   ....[76]....
        /*116c*/ 	.word	0x00021190
        /*1170*/ 	.word	0x00000003
        /*1174*/ 	.word	0x00030830
        /*1178*/ 	.short	0x010a
        /*117a*/ 	.byte	0x3f
	.zero		1


	//   ....[77]....
        /*117c*/ 	.word	0x000211e0
        /*1180*/ 	.word	0x0000000b
        /*1184*/ 	.word	0x00030830
        /*1188*/ 	.short	0x010a
        /*118a*/ 	.byte	0x3f
	.zero		1


	//   ....[78]....
        /*118c*/ 	.word	0x00021230
        /*1190*/ 	.word	0x0000000d
        /*1194*/ 	.word	0x00030850
        /*1198*/ 	.short	0x010a
        /*119a*/ 	.byte	0x3f
	.zero		1


	//   ....[79]....
        /*119c*/ 	.word	0x00021280
        /*11a0*/ 	.word	0x00000008
        /*11a4*/ 	.word	0x00030850
        /*11a8*/ 	.short	0x010a
        /*11aa*/ 	.byte	0x3f
	.zero		1


	//   ....[80]....
        /*11ac*/ 	.word	0x00021420
        /*11b0*/ 	.word	0x00000016
        /*11b4*/ 	.word	0x00030820
        /*11b8*/ 	.short	0x010a
        /*11ba*/ 	.byte	0x3f
	.zero		1


	//   ....[81]....
        /*11bc*/ 	.word	0x00021470
        /*11c0*/ 	.word	0x00000009
        /*11c4*/ 	.word	0x000308a0
        /*11c8*/ 	.short	0x010a
        /*11ca*/ 	.byte	0x3f
	.zero		1


	//   ....[82]....
        /*11cc*/ 	.word	0x000214c0
        /*11d0*/ 	.word	0x00000009
        /*11d4*/ 	.word	0x000308c0
        /*11d8*/ 	.short	0x010a
        /*11da*/ 	.byte	0x3f
	.zero		1


	//   ....[83]....
        /*11dc*/ 	.word	0x00021510
        /*11e0*/ 	.word	0x00000008
        /*11e4*/ 	.word	0x000308a0
        /*11e8*/ 	.short	0x010a
        /*11ea*/ 	.byte	0x3f
	.zero		1


	//   ....[84]....
        /*11ec*/ 	.word	0x00021560
        /*11f0*/ 	.word	0x00000008
        /*11f4*/ 	.word	0x000308c0
        /*11f8*/ 	.short	0x010a
        /*11fa*/ 	.byte	0x3f
	.zero		1


	//   ....[85]....
        /*11fc*/ 	.word	0x00021680
        /*1200*/ 	.word	0x00000007
        /*1204*/ 	.word	0x00030840
        /*1208*/ 	.short	0x010a
        /*120a*/ 	.byte	0x3f
	.zero		1


	//   ....[86]....
        /*120c*/ 	.word	0x00022a10
        /*1210*/ 	.word	0x00000016
        /*1214*/ 	.word	0x00030820
        /*1218*/ 	.short	0x010a
        /*121a*/ 	.byte	0x3f
	.zero		1


	//   ....[87]....
        /*121c*/ 	.word	0x00022a60
        /*1220*/ 	.word	0x00000007
        /*1224*/ 	.word	0x00030840
        /*1228*/ 	.short	0x010a
        /*122a*/ 	.byte	0x3f
	.zero		1


	//   ....[88]....
        /*122c*/ 	.word	0x000232a0
        /*1230*/ 	.word	0x00000006
        /*1234*/ 	.word	0x00030860
        /*1238*/ 	.short	0x010a
        /*123a*/ 	.byte	0x3f
	.zero		1


	//   ....[89]....
        /*123c*/ 	.word	0x00023b30
        /*1240*/ 	.word	0x00000000
        /*1244*/ 	.word	0x00030860
        /*1248*/ 	.short	0x010a
        /*124a*/ 	.byte	0x3f
	.zero		1


	//   ....[90]....
        /*124c*/ 	.word	0x00024cc0
        /*1250*/ 	.word	0x00000007
        /*1254*/ 	.word	0x00030820
        /*1258*/ 	.short	0x010a
        /*125a*/ 	.byte	0x3f
	.zero		1


	//   ....[91]....
        /*125c*/ 	.word	0x00024e60
        /*1260*/ 	.word	0x00000005
        /*1264*/ 	.word	0x00030840
        /*1268*/ 	.short	0x010a
        /*126a*/ 	.byte	0x3f
	.zero		1


	//   ....[92]....
        /*126c*/ 	.word	0x00024eb0
        /*1270*/ 	.word	0x00000003
        /*1274*/ 	.word	0x00030840
        /*1278*/ 	.short	0x010a
        /*127a*/ 	.byte	0x3f
	.zero		1


	//   ....[93]....
        /*127c*/ 	.word	0x00024f00
        /*1280*/ 	.word	0x00000005
        /*1284*/ 	.word	0x00030860
        /*1288*/ 	.short	0x010a
        /*128a*/ 	.byte	0x3f
	.zero		1


	//----- nvinfo : EIATTR_NUM_MBARRIERS
	.align		4
.L_651:
        /*128c*/ 	.byte	0x03, 0x38
        /*128e*/ 	.short	0x0016


	//----- nvinfo : EIATTR_EXIT_INSTR_OFFSETS
	.align		4
        /*1290*/ 	.byte	0x04, 0x1c
        /*1292*/ 	.short	(.L_653 - .L_652)


	//   ....[0]....
.L_652:
        /*1294*/ 	.word	0x000204f0


	//----- nvinfo : EIATTR_MAX_THREADS
	.align		4
.L_653:
        /*1298*/ 	.byte	0x04, 0x05
        /*129a*/ 	.short	(.L_655 - .L_654)
.L_654:
        /*129c*/ 	.word	0x00000180
        /*12a0*/ 	.word	0x00000001
        /*12a4*/ 	.word	0x00000001


	//----- nvinfo : EIATTR_CRS_STACK_SIZE
	.align		4
.L_655:
        /*12a8*/ 	.byte	0x04, 0x1e
        /*12aa*/ 	.short	(.L_657 - .L_656)
.L_656:
        /*12ac*/ 	.word	0x00000000


	//----- nvinfo : EIATTR_CBANK_PARAM_SIZE
	.align		4
.L_657:
        /*12b0*/ 	.byte	0x03, 0x19
        /*12b2*/ 	.short	0x0af0


	//----- nvinfo : EIATTR_PARAM_CBANK
	.align		4
        /*12b4*/ 	.byte	0x04, 0x0a
        /*12b6*/ 	.short	(.L_659 - .L_658)
	.align		4
.L_658:
        /*12b8*/ 	.word	index@(.nv.constant0._ZN7cutlass13device_kernelIN5flash11enable_sm90INS1_16FlashAttnFwdSm90INS1_25CollectiveMainloopFwdSm90ILi2EN4cute5tupleIJNS5_1CILi1EEES8_S8_EEENS6_IJNS7_ILi128EEENS7_ILi96EEENS7_ILi192EEEEEELi192ENS_6half_tEfNS_4arch4Sm90ELb0ELb0ELb1ELb1ELb1ELb1ELb0ELb1ELb1ELb1ELb0ELb0EEENS1_21CollectiveEpilogueFwdINS6_IJSA_SC_SB_EEES9_SE_SG_Li256ELb1ELb1ELb0ELb0EEENS1_36VarlenDynamicPersistentTileSchedulerILi128ELi96ELi256ELi128ELb0ELb1ELb1ELb0ELb1ELb1EEEEEEEEEvNT_6ParamsE)
        /*12bc*/ 	.short	0x0210
        /*12be*/ 	.short	0x0af0


	//----- nvinfo : EIATTR_SW_WAR
	.align		4
.L_659:
        /*12c0*/ 	.byte	0x04, 0x36
        /*12c2*/ 	.short	(.L_661 - .L_660)
.L_660:
        /*12c4*/ 	.word	0x00000008
.L_661:


//--------------------- .nv.info._ZN7cutlass13device_kernelIN5flash11enable_sm90INS1_16FlashAttnFwdSm90INS1_25CollectiveMainloopFwdSm90ILi2EN4cute5tupleIJNS5_1CILi1EEES8_S8_EEENS6_IJNS7_ILi128EEENS7_ILi96EEENS7_ILi192EEEEEELi192ENS_6half_tEfNS_4arch4Sm90ELb0ELb1ELb1ELb0ELb1ELb0ELb0ELb1ELb1ELb1ELb0ELb0EEENS1_21CollectiveEpilogueFwdINS6_IJSA_SC_SB_EEES9_SE_SG_Li256ELb0ELb1ELb0ELb0EEENS1_30DynamicPersistentTileSchedulerILi256ELi128ELb0ELb1ELb1EEEEEEEEEvNT_6ParamsE --------------------------
	.section	.nv.info._ZN7cutlass13device_kernelIN5flash11enable_sm90INS1_16FlashAttnFwdSm90INS1_25CollectiveMainloopFwdSm90ILi2EN4cute5tupleIJNS5_1CILi1EEES8_S8_EEENS6_IJNS7_ILi128EEENS7_ILi96EEENS7_ILi192EEEEEELi192ENS_6half_tEfNS_4arch4Sm90ELb0ELb1ELb1ELb0ELb1ELb0ELb0ELb1ELb1ELb1ELb0ELb0EEENS1_21CollectiveEpilogueFwdINS6_IJSA_SC_SB_EEES9_SE_SG_Li256ELb0ELb1ELb0ELb0EEENS1_30DynamicPersistentTileSchedulerILi256ELi128ELb0ELb1ELb1EEEEEEEEEvNT_6ParamsE,"",@"SHT_CUDA_INFO"
	.sectionflags	@""
	.align	4


	//----- nvinfo : EIATTR_CUDA_API_VERSION
	.align		4
        /*0000*/ 	.byte	0x04, 0x37
        /*0002*/ 	.short	(.L_663 - .L_662)
.L_662:
        /*0004*/ 	.word	0x00000082


	//----- nvinfo : EIATTR_KPARAM_INFO
	.align		4
.L_663:
        /*0008*/ 	.byte	0x04, 0x17
        /*000a*/ 	.short	(.L_665 - .L_664)
.L_664:
        /*000c*/ 	.word	0x00000000
        /*0010*/ 	.short	0x0000
        /*0012*/ 	.short	0x0070
        /*0014*/ 	.byte	0x00, 0xf0, 0x01, 0x2a


	//----- nvinfo : EIATTR_SPARSE_MMA_MASK
	.align		4
.L_665:
        /*0018*/ 	.byte	0x03, 0x50
        /*001a*/ 	.short	0x0000


	//----- nvinfo : EIATTR_MAXREG_COUNT
	.align		4
        /*001c*/ 	.byte	0x03, 0x1b
        /*001e*/ 	.short	0x00a8


	//----- nvinfo : EIATTR_NUM_BARRIERS
	.align		4
        /*0020*/ 	.byte	0x02, 0x4c
        /*0022*/ 	.byte	0x09
	.zero		1


	//----- nvinfo : EIATTR_EXTERNS
	.align		4
        /*0024*/ 	.byte	0x04, 0x0f
        /*0026*/ 	.short	(.L_667 - .L_666)


	//   ....[0]....
	.align		4
.L_666:
        /*0028*/ 	.word	index@(__assertfail)


	//----- nvinfo : EIATTR_ANNOTATIONS
	.align		4
.L_667:
        /*002c*/ 	.byte	0x04, 0x55
        /*002e*/ 	.short	(.L_669 - .L_668)


	//   ....[0]....
.L_668:
        /*0030*/ 	.word	0x00000001
        /*0034*/ 	.byte	0xa0, 0x08, 0x00, 0x00, 0x01, 0x00, 0x00, 0x00, 0x60, 0x09, 0x00, 0x00, 0x01, 0x00, 0x00, 0x00
        /*0044*/ 	.byte	0x10, 0x19, 0x01, 0x00, 0x01, 0x00, 0x00, 0x00, 0xb0, 0x19, 0x01, 0x00, 0x01, 0x00, 0x00, 0x00
        /*0054*/ 	.byte	0x30, 0x1a, 0x01, 0x00, 0x01, 0x00, 0x00, 0x00, 0x20, 0x41, 0x01, 0x00, 0x01, 0x00, 0x00, 0x00
        /*0064*/ 	.byte	0x40, 0x41, 0x01, 0x00, 0x01, 0x00, 0x00, 0x00, 0x20, 0x5b, 0x01, 0x00, 0x01, 0x00, 0x00, 0x00
        /*0074*/ 	.byte	0xc0, 0x5c, 0x01, 0x00


	//----- nvinfo : EIATTR_MERCURY_ISA_VERSION
	.align		4
.L_669:
        /*0078*/ 	.byte	0x03, 0x5f
        /*007a*/ 	.short	0x0101


	//----- nvinfo : EIATTR_INT_WARP_WIDE_INSTR_OFFSETS
	.align		4
        /*007c*/ 	.byte	0x04, 0x31
        /*007e*/ 	.short	(.L_671 - .L_670)


	//   ....[0]....
.L_670:
        /*0080*/ 	.word	0x000000c0


	//   ....[1]....
        /*0084*/ 	.word	0x000000d0


	//   ....[2]....
        /*0088*/ 	.word	0x00000170


	//   ....[3]....
        /*008c*/ 	.word	0x00012640


	//   ....[4]....
        /*0090*/ 	.word	0x000126d0


	//   ....[5]....
        /*0094*/ 	.word	0x00015270


	//   ....[6]....
        /*0098*/ 	.word	0x00015300


	//----- nvinfo : EIATTR_COOP_GROUP_MASK_REGIDS
	.align		4
.L_671:
        /*009c*/ 	.byte	0x04, 0x29
        /*009e*/ 	.short	(.L_673 - .L_672)


	//   ....[0]....
.L_672:
        /*00a0*/ 	.word	0xffffffff


	//   ....[1]....
        /*00a4*/ 	.word	0xffffffff


	//   ....[2]....
        /*00a8*/ 	.word	0xffffffff


	//   ....[3]....
        /*00ac*/ 	.word	0xffffffff


	//   ....[4]....
        /*00b0*/ 	.word	0xffffffff


	//   ....[5]....
        /*00b4*/ 	.word	0xffffffff


	//   ....[6]....
        /*00b8*/ 	.word	0xffffffff


	//   ....[7]....
        /*00bc*/ 	.word	0xffffffff


	//   ....[8]....
        /*00c0*/ 	.word	0xffffffff


	//   ....[9]....
        /*00c4*/ 	.word	0xffffffff


	//   ....[10]....
        /*00c8*/ 	.word	0xffffffff


	//   ....[11]....
        /*00cc*/ 	.word	0xffffffff


	//   ....[12]....
        /*00d0*/ 	.word	0xffffffff


	//   ....[13]....
        /*00d4*/ 	.word	0xffffffff


	//   ....[14]....
        /*00d8*/ 	.word	0xffffffff


	//   ....[15]....
        /*00dc*/ 	.word	0xffffffff


	//   ....[16]....
        /*00e0*/ 	.word	0xffffffff


	//   ....[17]....
        /*00e4*/ 	.word	0xffffffff


	//   ....[18]....
        /*00e8*/ 	.word	0xffffffff


	//   ....[19]....
        /*00ec*/ 	.word	0xffffffff


	//   ....[20]....
        /*00f0*/ 	.word	0xffffffff


	//   ....[21]....
        /*00f4*/ 	.word	0xffffffff


	//   ....[22]....
        /*00f8*/ 	.word	0xffffffff


	//   ....[23]....
        /*00fc*/ 	.word	0xffffffff


	//   ....[24]....
        /*0100*/ 	.word	0xffffffff


	//   ....[25]....
        /*0104*/ 	.word	0xffffffff


	//   ....[26]....
        /*0108*/ 	.word	0xffffffff


	//   ....[27]....
        /*010c*/ 	.word	0xffffffff


	//   ....[28]....
        /*0110*/ 	.word	0xffffffff


	//   ....[29]....
        /*0114*/ 	.word	0xffffffff


	//   ....[30]....
        /*0118*/ 	.word	0xffffffff


	//   ....[31]....
        /*011c*/ 	.word	0xffffffff


	//   ....[32]....
        /*0120*/ 	.word	0xffffffff


	//   ....[33]....
        /*0124*/ 	.word	0xffffffff


	//   ....[34]....
        /*0128*/ 	.word	0xffffffff


	//   ....[35]....
        /*012c*/ 	.word	0xffffffff


	//   ....[36]....
        /*0130*/ 	.word	0xffffffff


	//   ....[37]....
        /*0134*/ 	.word	0xffffffff


	//   ....[38]....
        /*0138*/ 	.word	0xffffffff


	//   ....[39]....
        /*013c*/ 	.word	0xffffffff


	//   ....[40]....
        /*0140*/ 	.word	0xffffffff


	//   ....[41]....
        /*0144*/ 	.word	0xffffffff


	//   ....[42]....
        /*0148*/ 	.word	0xffffffff


	//   ....[43]....
        /*014c*/ 	.word	0xffffffff


	//   ....[44]....
        /*0150*/ 	.word	0xffffffff


	//   ....[45]....
        /*0154*/ 	.word	0xffffffff


	//   ....[46]....
        /*0158*/ 	.word	0xffffffff


	//   ....[47]....
        /*015c*/ 	.word	0xffffffff


	//   ....[48]....
        /*0160*/ 	.word	0xffffffff


	//   ....[49]....
        /*0164*/ 	.word	0xffffffff


	//   ....[50]....
        /*0168*/ 	.word	0xffffffff


	//   ....[51]....
        /*016c*/ 	.word	0xffffffff


	//   ....[52]....
        /*0170*/ 	.word	0xffffffff


	//   ....[53]....
        /*0174*/ 	.word	0xffffffff


	//   ....[54]....
        /*0178*/ 	.word	0xffffffff


	//   ....[55]....
        /*017c*/ 	.word	0xffffffff


	//   ....[56]....
        /*0180*/ 	.word	0xffffffff


	//   ....[57]....
        /*0184*/ 	.word	0xffffffff


	//   ....[58]....
        /*0188*/ 	.word	0xffffffff


	//   ....[59]....
        /*018c*/ 	.word	0xffffffff


	//   ....[60]....
        /*0190*/ 	.word	0xffffffff


	//   ....[61]....
        /*0194*/ 	.word	0xffffffff


	//   ....[62]....
        /*0198*/ 	.word	0xffffffff


	//   ....[63]....
        /*019c*/ 	.word	0xffffffff


	//   ....[64]....
        /*01a0*/ 	.word	0xffffffff


	//   ....[65]....
        /*01a4*/ 	.word	0xffffffff


	//   ....[66]....
        /*01a8*/ 	.word	0xffffffff


	//   ....[67]....
        /*01ac*/ 	.word	0xffffffff


	//   ....[68]....
        /*01b0*/ 	.word	0xffffffff


	//   ....[69]....
        /*01b4*/ 	.word	0xffffffff


	//   ....[70]....
        /*01b8*/ 	.word	0xffffffff


	//   ....[71]....
        /*01bc*/ 	.word	0xffffffff


	//   ....[72]....
        /*01c0*/ 	.word	0xffffffff


	//   ....[73]....
        /*01c4*/ 	.word	0xffffffff


	//   ....[74]....
        /*01c8*/ 	.word	0xffffffff


	//   ....[75]....
        /*01cc*/ 	.word	0xffffffff


	//   ....[76]....
        /*01d0*/ 	.word	0xffffffff


	//   ....[77]....
        /*01d4*/ 	.word	0xffffffff


	//   ....[78]....
        /*01d8*/ 	.word	0xffffffff


	//   ....[79]....
        /*01dc*/ 	.word	0xffffffff


	//   ....[80]....
        /*01e0*/ 	.word	0xffffffff


	//   ....[81]....
        /*01e4*/ 	.word	0xffffffff


	//   ....[82]....
        /*01e8*/ 	.word	0xffffffff


	//   ....[83]....
        /*01ec*/ 	.word	0xffffffff


	//   ....[84]....
        /*01f0*/ 	.word	0xffffffff


	//   ....[85]....
        /*01f4*/ 	.word	0xffffffff


	//   ....[86]....
        /*01f8*/ 	.word	0xffffffff


	//   ....[87]....
        /*01fc*/ 	.word	0xffffffff


	//   ....[88]....
        /*0200*/ 	.word	0xffffffff


	//   ....[89]....
        /*0204*/ 	.word	0xffffffff


	//   ....[90]....
        /*0208*/ 	.word	0xffffffff


	//   ....[91]....
        /*020c*/ 	.word	0xffffffff


	//   ....[92]....
        /*0210*/ 	.word	0xffffffff


	//   ....[93]....
        /*0214*/ 	.word	0xffffffff


	//   ....[94]....
        /*0218*/ 	.word	0xffffffff


	//   ....[95]....
        /*021c*/ 	.word	0xffffffff


	//   ....[96]....
        /*0220*/ 	.word	0xffffffff


	//   ....[97]....
        /*0224*/ 	.word	0xffffffff


	//   ....[98]....
        /*0228*/ 	.word	0xffffffff


	//   ....[99]....
        /*022c*/ 	.word	0xffffffff


	//   ....[100]....
        /*0230*/ 	.word	0xffffffff


	//   ....[101]....
        /*0234*/ 	.word	0xffffffff


	//   ....[102]....
        /*0238*/ 	.word	0xffffffff


	//   ....[103]....
        /*023c*/ 	.word	0xffffffff


	//   ....[104]....
        /*0240*/ 	.word	0xffffffff


	//   ....[105]....
        /*0244*/ 	.word	0xffffffff


	//   ....[106]....
        /*0248*/ 	.word	0xffffffff


	//   ....[107]....
        /*024c*/ 	.word	0xffffffff


	//   ....[108]....
        /*0250*/ 	.word	0xffffffff


	//   ....[109]....
        /*0254*/ 	.word	0xffffffff


	//   ....[110]....
        /*0258*/ 	.word	0xffffffff


	//   ....[111]....
        /*025c*/ 	.word	0xffffffff


	//   ....[112]....
        /*0260*/ 	.word	0xffffffff


	//   ....[113]....
        /*0264*/ 	.word	0xffffffff


	//   ....[114]....
        /*0268*/ 	.word	0xffffffff


	//   ....[115]....
        /*026c*/ 	.word	0xffffffff


	//   ....[116]....
        /*0270*/ 	.word	0xffffffff


	//   ....[117]....
        /*0274*/ 	.word	0xffffffff


	//   ....[118]....
        /*0278*/ 	.word	0xffffffff


	//   ....[119]....
        /*027c*/ 	.word	0xffffffff


	//   ....[120]....
        /*0280*/ 	.word	0x0500000f


	//   ....[121]....
        /*0284*/ 	.word	0x0500000f


	//   ....[122]....
        /*0288*/ 	.word	0x0500000f


	//   ....[123]....
        /*028c*/ 	.word	0x0500000f


	//   ....[124]....
        /*0290*/ 	.word	0x0500000f


	//   ....[125]....
        /*0294*/ 	.word	0x0500000f


	//   ....[126]....
        /*0298*/ 	.word	0x0500000f


	//   ....[127]....
        /*029c*/ 	.word	0x0500000f


	//   ....[128]....
        /*02a0*/ 	.word	0x0500000f


	//   ....[129]....
        /*02a4*/ 	.word	0x0500000f


	//   ....[130]....
        /*02a8*/ 	.word	0x0500000f


	//   ....[131]....
        /*02ac*/ 	.word	0x0500000f


	//   ....[132]....
        /*02b0*/ 	.word	0x0500000f


	//   ....[133]....
        /*02b4*/ 	.word	0x0500000f


	//   ....[134]....
        /*02b8*/ 	.word	0x0500000f


	//   ....[135]....
        /*02bc*/ 	.word	0x0500000f


	//   ....[136]....
        /*02c0*/ 	.word	0x0500000f


	//   ....[137]....
        /*02c4*/ 	.word	0x0500000f


	//   ....[138]....
        /*02c8*/ 	.word	0x0500000f


	//   ....[139]....
        /*02cc*/ 	.word	0x0500000f


	//   ....[140]....
        /*02d0*/ 	.word	0x0500000f


	//   ....[141]....
        /*02d4*/ 	.word	0x0500000f


	//   ....[142]....
        /*02d8*/ 	.word	0x0500000f


	//   ....[143]....
        /*02dc*/ 	.word	0x0500000f


	//   ....[144]....
        /*02e0*/ 	.word	0x0500000f


	//   ....[145]....
        /*02e4*/ 	.word	0x0500000f


	//   ....[146]....
        /*02e8*/ 	.word	0x0500000f


	//   ....[147]....
        /*02ec*/ 	.word	0x0500000f


	//   ....[148]....
        /*02f0*/ 	.word	0x0500000f


	//   ....[149]....
        /*02f4*/ 	.word	0x0500000f


	//   ....[150]....
        /*02f8*/ 	.word	0x0500000f


	//   ....[151]....
        /*02fc*/ 	.word	0x0500000f


	//   ....[152]....
        /*0300*/ 	.word	0x0500000f


	//   ....[153]....
        /*0304*/ 	.word	0x0500000f


	//   ....[154]....
        /*0308*/ 	.word	0x0500000f


	//   ....[155]....
        /*030c*/ 	.word	0x0500000f


	//   ....[156]....
        /*0310*/ 	.word	0x0500000f


	//   ....[157]....
        /*0314*/ 	.word	0x0500000f


	//   ....[158]....
        /*0318*/ 	.word	0x0500000f


	//   ....[159]....
        /*031c*/ 	.word	0x0500000f


	//   ....[160]....
        /*0320*/ 	.word	0x0500000f


	//   ....[161]....
        /*0324*/ 	.word	0x0500000f


	//   ....[162]....
        /*0328*/ 	.word	0x0500000f


	//   ....[163]....
        /*032c*/ 	.word	0x0500000f


	//   ....[164]....
        /*0330*/ 	.word	0x0500000f


	//   ....[165]....
        /*0334*/ 	.word	0x0500000f


	//   ....[166]....
        /*0338*/ 	.word	0x0500000f


	//   ....[167]....
        /*033c*/ 	.word	0x0500000f


	//   ....[168]....
        /*0340*/ 	.word	0x0500000f


	//   ....[169]....
        /*0344*/ 	.word	0x0500000f


	//   ....[170]....
        /*0348*/ 	.word	0x0500000f


	//   ....[171]....
        /*034c*/ 	.word	0x0500000f


	//   ....[172]....
        /*0350*/ 	.word	0x0500000f


	//   ....[173]....
        /*0354*/ 	.word	0x0500000f


	//   ....[174]....
        /*0358*/ 	.word	0x0500000f


	//   ....[175]....
        /*035c*/ 	.word	0x0500000f


	//   ....[176]....
        /*0360*/ 	.word	0x0500000f


	//   ....[177]....
        /*0364*/ 	.word	0x0500000f


	//   ....[178]....
        /*0368*/ 	.word	0x0500000f


	//   ....[179]....
        /*036c*/ 	.word	0x0500000f


	//   ....[180]....
        /*0370*/ 	.word	0x0500000f


	//   ....[181]....
        /*0374*/ 	.word	0x0500000f


	//   ....[182]....
        /*0378*/ 	.word	0x0500000f


	//   ....[183]....
        /*037c*/ 	.word	0x0500000f


	//   ....[184]....
        /*0380*/ 	.word	0x0500000f


	//   ....[185]....
        /*0384*/ 	.word	0x0500000f


	//   ....[186]....
        /*0388*/ 	.word	0x0500000f


	//----- nvinfo : EIATTR_COOP_GROUP_INSTR_OFFSETS
	.align		4
.L_673:
        /*038c*/ 	.byte	0x04, 0x28
        /*038e*/ 	.short	(.L_675 - .L_674)


	//   ....[0]....
.L_674:
        /*0390*/ 	.word	0x00000070


	//   ....[1]....
        /*0394*/ 	.word	0x000000b0


	//   ....[2]....
        /*0398*/ 	.word	0x000002d0


	//   ....[3]....
        /*039c*/ 	.word	0x00000430


	//   ....[4]....
        /*03a0*/ 	.word	0x00000550


	//   ....[5]....
        /*03a4*/ 	.word	0x000006b0


	//   ....[6]....
        /*03a8*/ 	.word	0x000018b0


	//   ....[7]....
        /*03ac*/ 	.word	0x00002560


	//   ....[8]....
        /*03b0*/ 	.word	0x00002e20


	//   ....[9]....
        /*03b4*/ 	.word	0x000039e0


	//   ....[10]....
        /*03b8*/ 	.word	0x00003a90


	//   ....[11]....
        /*03bc*/ 	.word	0x00003fb0


	//   ....[12]....
        /*03c0*/ 	.word	0x00004030


	//   ....[13]....
        /*03c4*/ 	.word	0x00006070


	//   ....[14]....
        /*03c8*/ 	.word	0x00006620


	//   ....[15]....
        /*03cc*/ 	.word	0x00007480


	//   ....[16]....
        /*03d0*/ 	.word	0x00007590


	//   ....[17]....
        /*03d4*/ 	.word	0x00007b50


	//   ....[18]....
        /*03d8*/ 	.word	0x00007bb0


	//   ....[19]....
        /*03dc*/ 	.word	0x0000a010


	//   ....[20]....
        /*03e0*/ 	.word	0x0000a030


	//   ....[21]....
        /*03e4*/ 	.word	0x0000a050


	//   ....[22]....
        /*03e8*/ 	.word	0x0000a070


	//   ....[23]....
        /*03ec*/ 	.word	0x0000beb0


	//   ....[24]....
        /*03f0*/ 	.word	0x0000c460


	//   ....[25]....
        /*03f4*/ 	.word	0x0000d2c0


	//   ....[26]....
        /*03f8*/ 	.word	0x0000d3d0


	//   ....[27]....
        /*03fc*/ 	.word	0x0000d980


	//   ....[28]....
        /*0400*/ 	.word	0x0000d9f0


	//   ....[29]....
        /*0404*/ 	.word	0x0000eaa0


	//   ....[30]....
        /*0408*/ 	.word	0x0000ead0


	//   ....[31]....
        /*040c*/ 	.word	0x0000eba0


	//   ....[32]....
        /*0410*/ 	.word	0x0000ebb0


	//   ....[33]....
        /*0414*/ 	.word	0x00010160


	//   ....[34]....
        /*0418*/ 	.word	0x00010190


	//   ....[35]....
        /*041c*/ 	.word	0x000101c0


	//   ....[36]....
        /*0420*/ 	.word	0x00010250


	//   ....[37]....
        /*0424*/ 	.word	0x00010900


	//   ....[38]....
        /*0428*/ 	.word	0x00010930


	//   ....[39]....
        /*042c*/ 	.word	0x00010a30


	//   ....[40]....
        /*0430*/ 	.word	0x00010a50


	//   ....[41]....
        /*0434*/ 	.word	0x00010b50


	//   ....[42]....
        /*0438*/ 	.word	0x00010b70


	//   ....[43]....
        /*043c*/ 	.word	0x00010c80


	//   ....[44]....
        /*0440*/ 	.word	0x00010ca0


	//   ....[45]....
        /*0444*/ 	.word	0x000113c0


	//   ....[46]....
        /*0448*/ 	.word	0x000113f0


	//   ....[47]....
        /*044c*/ 	.word	0x00011500


	//   ....[48]....
        /*0450*/ 	.word	0x00011520


	//   ....[49]....
        /*0454*/ 	.word	0x00011620


	//   ....[50]....
        /*0458*/ 	.word	0x00011640


	//   ....[51]....
        /*045c*/ 	.word	0x00011750


	//   ....[52]....
        /*0460*/ 	.word	0x00011770


	//   ....[53]....
        /*0464*/ 	.word	0x00011940


	//   ....[54]....
        /*0468*/ 	.word	0x000131b0


	//   ....[55]....
        /*046c*/ 	.word	0x000131d0


	//   ....[56]....
        /*0470*/ 	.word	0x000131e0


	//   ....[57]....
        /*0474*/ 	.word	0x00013220


	//   ....[58]....
        /*0478*/ 	.word	0x000132b0


	//   ....[59]....
        /*047c*/ 	.word	0x000132d0


	//   ....[60]....
        /*0480*/ 	.word	0x00013360


	//   ....[61]....
        /*0484*/ 	.word	0x00013380


	//   ....[62]....
        /*0488*/ 	.word	0x00013410


	//   ....[63]....
        /*048c*/ 	.word	0x00013430


	//   ....[64]....
        /*0490*/ 	.word	0x000134c0


	//   ....[65]....
        /*0494*/ 	.word	0x000134e0


	//   ....[66]....
        /*0498*/ 	.word	0x00013b20


	//   ....[67]....
        /*049c*/ 	.word	0x00013b40


	//   ....[68]....
        /*04a0*/ 	.word	0x00013b70


	//   ....[69]....
        /*04a4*/ 	.word	0x00013bb0


	//   ....[70]....
        /*04a8*/ 	.word	0x00013c30


	//   ....[71]....
        /*04ac*/ 	.word	0x00013c60


	//   ....[72]....
        /*04b0*/ 	.word	0x00013ce0


	//   ....[73]....
        /*04b4*/ 	.word	0x00013d10


	//   ....[74]....
        /*04b8*/ 	.word	0x00013d90


	//   ....[75]....
        /*04bc*/ 	.word	0x00013dc0


	//   ....[76]....
        /*04c0*/ 	.word	0x00013e40


	//   ....[77]....
        /*04c4*/ 	.word	0x00013e70


	//   ....[78]....
        /*04c8*/ 	.word	0x00013ef0


	//   ....[79]....
        /*04cc*/ 	.word	0x00013f20


	//   ....[80]....
        /*04d0*/ 	.word	0x00013fa0


	//   ....[81]....
        /*04d4*/ 	.word	0x00013fc0


	//   ....[82]....
        /*04d8*/ 	.word	0x000146e0


	//   ....[83]....
        /*04dc*/ 	.word	0x00014710


	//   ....[84]....
        /*04e0*/ 	.word	0x00014720


	//   ....[85]....
        /*04e4*/ 	.word	0x00014740


	//   ....[86]....
        /*04e8*/ 	.word	0x00014790


	//   ....[87]....
        /*04ec*/ 	.word	0x000147b0


	//   ....[88]....
        /*04f0*/ 	.word	0x00014810


	//   ....[89]....
        /*04f4*/ 	.word	0x00014830


	//   ....[90]....
        /*04f8*/ 	.word	0x00014880


	//   ....[91]....
        /*04fc*/ 	.word	0x000148a0


	//   ....[92]....
        /*0500*/ 	.word	0x000148f0


	//   ....[93]....
        /*0504*/ 	.word	0x00014910


	//   ....[94]....
        /*0508*/ 	.word	0x00014bb0


	//   ....[95]....
        /*050c*/ 	.word	0x00014bd0


	//   ....[96]....
        /*0510*/ 	.word	0x00014bf0


	//   ....[97]....
        /*0514*/ 	.word	0x00014c70


	//   ....[98]....
        /*0518*/ 	.word	0x00014c90


	//   ....[99]....
        /*051c*/ 	.word	0x00014d10


	//   ....[100]....
        /*0520*/ 	.word	0x00014d30


	//   ....[101]....
        /*0524*/ 	.word	0x00014db0


	//   ....[102]....
        /*0528*/ 	.word	0x00014dd0


	//   ....[103]....
        /*052c*/ 	.word	0x00014e50


	//   ....[104]....
        /*0530*/ 	.word	0x00014e70


	//   ....[105]....
        /*0534*/ 	.word	0x00014e80


	//   ....[106]....
        /*0538*/ 	.word	0x00015450


	//   ....[107]....
        /*053c*/ 	.word	0x00015470


	//   ....[108]....
        /*0540*/ 	.word	0x00015480


	//   ....[109]....
        /*0544*/ 	.word	0x000154a0


	//   ....[110]....
        /*0548*/ 	.word	0x00015540


	//   ....[111]....
        /*054c*/ 	.word	0x00015570


	//   ....[112]....
        /*0550*/ 	.word	0x000155e0


	//   ....[113]....
        /*0554*/ 	.word	0x00015610


	//   ....[114]....
        /*0558*/ 	.word	0x00015680


	//   ....[115]....
        /*055c*/ 	.word	0x000156b0


	//   ....[116]....
        /*0560*/ 	.word	0x00015720


	//   ....[117]....
        /*0564*/ 	.word	0x00015750


	//   ....[118]....
        /*0568*/ 	.word	0x00015a60


	//   ....[119]....
        /*056c*/ 	.word	0x00015c40


	//   ....[120]....
        /*0570*/ 	.word	0x000162b0


	//   ....[121]....
        /*0574*/ 	.word	0x00016390


	//   ....[122]....
        /*0578*/ 	.word	0x00016430


	//   ....[123]....
        /*057c*/ 	.word	0x000164b0


	//   ....[124]....
        /*0580*/ 	.word	0x00016570


	//   ....[125]....
        /*0584*/ 	.word	0x000165f0


	//   ....[126]....
        /*0588*/ 	.word	0x000166d0


	//   ....[127]....
        /*058c*/ 	.word	0x00016750


	//   ....[128]....
        /*0590*/ 	.word	0x00016830


	//   ....[129]....
        /*0594*/ 	.word	0x000168b0


	//   ....[130]....
        /*0598*/ 	.word	0x00016990


	//   ....[131]....
        /*059c*/ 	.word	0x00016a10


	//   ....[132]....
        /*05a0*/ 	.word	0x00016ae0


	//   ....[133]....
        /*05a4*/ 	.word	0x00016b70


	//   ....[134]....
        /*05a8*/ 	.word	0x00016be0


	//   ....[135]....
        /*05ac*/ 	.word	0x00016c60


	//   ....[136]....
        /*05b0*/ 	.word	0x00016d20


	//   ....[137]....
        /*05b4*/ 	.word	0x00016d90


	//   ....[138]....
        /*05b8*/ 	.word	0x00016e80


	//   ....[139]....
        /*05bc*/ 	.word	0x00016ef0


	//   ....[140]....
        /*05c0*/ 	.word	0x00016fe0


	//   ....[141]....
        /*05c4*/ 	.word	0x00017050


	//   ....[142]....
        /*05c8*/ 	.word	0x00017140


	//   ....[143]....
        /*05cc*/ 	.word	0x000171b0


	//   ....[144]....
        /*05d0*/ 	.word	0x000172a0


	//   ....[145]....
        /*05d4*/ 	.word	0x00017310


	//   ....[146]....
        /*05d8*/ 	.word	0x00017400


	//   ....[147]....
        /*05dc*/ 	.word	0x00017470


	//   ....[148]....
        /*05e0*/ 	.word	0x00017540


	//   ....[149]....
        /*05e4*/ 	.word	0x00017670


	//   ....[150]....
        /*05e8*/ 	.word	0x00017710


	//   ....[151]....
        /*05ec*/ 	.word	0x00017780


	//   ....[152]....
        /*05f0*/ 	.word	0x00017840


	//   ....[153]....
        /*05f4*/ 	.word	0x000178a0


	//   ....[154]....
        /*05f8*/ 	.word	0x00017960


	//   ....[155]....
        /*05fc*/ 	.word	0x000179c0


	//   ....[156]....
        /*0600*/ 	.word	0x00017a80


	//   ....[157]....
        /*0604*/ 	.word	0x00017ae0


	//   ....[158]....
        /*0608*/ 	.word	0x00017ba0


	//   ....[159]....
        /*060c*/ 	.word	0x00017c00


	//   ....[160]....
        /*0610*/ 	.word	0x00017cc0


	//   ....[161]....
        /*0614*/ 	.word	0x00017da0


	//   ....[162]....
        /*0618*/ 	.word	0x00017e40


	//   ....[163]....
        /*061c*/ 	.word	0x00017ea0


	//   ....[164]....
        /*0620*/ 	.word	0x00017f90


	//   ....[165]....
        /*0624*/ 	.word	0x00017ff0


	//   ....[166]....
        /*0628*/ 	.word	0x000180e0


	//   ....[167]....
        /*062c*/ 	.word	0x00018140


	//   ....[168]....
        /*0630*/ 	.word	0x00018230


	//   ....[169]....
        /*0634*/ 	.word	0x00018290


	//   ....[170]....
        /*0638*/ 	.word	0x00018380


	//   ....[171]....
        /*063c*/ 	.word	0x000183e0


	//   ....[172]....
        /*0640*/ 	.word	0x000184a0


	//   ....[173]....
        /*0644*/ 	.word	0x000185e0


	//   ....[174]....
        /*0648*/ 	.word	0x00018680


	//   ....[175]....
        /*064c*/ 	.word	0x000186e0


	//   ....[176]....
        /*0650*/ 	.word	0x000187b0


	//   ....[177]....
        /*0654*/ 	.word	0x00018870


	//   ....[178]....
        /*0658*/ 	.word	0x00018930


	//   ....[179]....
        /*065c*/ 	.word	0x000189f0


	//   ....[180]....
        /*0660*/ 	.word	0x00018ab0


	//   ....[181]....
        /*0664*/ 	.word	0x00018b70


	//   ....[182]....
        /*0668*/ 	.word	0x00018c30


	//   ....[183]....
        /*066c*/ 	.word	0x00018cf0


	//   ....[184]....
        /*0670*/ 	.word	0x00018db0


	//   ....[185]....
        /*0674*/ 	.word	0x00018ea0


	//   ....[186]....
        /*0678*/ 	.word	0x00018fc0


	//----- nvinfo : EIATTR_REG_RECONFIG
	.align		4
.L_675:
        /*067c*/ 	.byte	0x01, 0x54
	.zero		2


	//----- nvinfo : EIATTR_SYSCALL_OFFSETS
	.align		4
        /*0680*/ 	.byte	0x04, 0x46
        /*0682*/ 	.short	(.L_677 - .L_676)


	//   ....[0]....
.L_676:
        /*0684*/ 	.word	0x00001a90


	//   ....[1]....
        /*0688*/ 	.word	0x00012830


	//   ....[2]....
        /*068c*/ 	.word	0x00012980


	//   ....[3]....
        /*0690*/ 	.word	0x00012a70


	//   ....[4]....
        /*0694*/ 	.word	0x000137e0


	//----- nvinfo : EIATTR_MBARRIER_INSTR_OFFSETS
	.align		4
.L_677:
        /*0698*/ 	.byte	0x04, 0x39
        /*069a*/ 	.short	(.L_679 - .L_678)


	//   ....[0]....
.L_678:
        /*069c*/ 	.word	0x00000180
        /*06a0*/ 	.word	0x000000ff
        /*06a4*/ 	.word	0x00030800
        /*06a8*/ 	.short	0x0100
        /*06aa*/ 	.byte	0x08
	.zero		1


	//   ....[1]....
        /*06ac*/ 	.word	0x00000190
        /*06b0*/ 	.word	0x000000ff
        /*06b4*/ 	.word	0x00030820
        /*06b8*/ 	.short	0x0100
        /*06ba*/ 	.byte	0x08
	.zero		1


	//   ....[2]....
        /*06bc*/ 	.word	0x00000280
        /*06c0*/ 	.word	0x000000ff
        /*06c4*/ 	.word	0x00030830
        /*06c8*/ 	.short	0x0100
        /*06ca*/ 	.byte	0x08
	.zero		1


	//   ....[3]....
        /*06cc*/ 	.word	0x00000290
        /*06d0*/ 	.word	0x000000ff
        /*06d4*/ 	.word	0x00030840
        /*06d8*/ 	.short	0x0100
        /*06da*/ 	.byte	0x08
	.zero		1


	//   ....[4]....
        /*06dc*/ 	.word	0x000002a0
        /*06e0*/ 	.word	0x000000ff
        /*06e4*/ 	.word	0x00030838
        /*06e8*/ 	.short	0x0100
        /*06ea*/ 	.byte	0x08
	.zero		1


	//   ....[5]....
        /*06ec*/ 	.word	0x000002b0
        /*06f0*/ 	.word	0x000000ff
        /*06f4*/ 	.word	0x00030848
        /*06f8*/ 	.short	0x0100
        /*06fa*/ 	.byte	0x08
	.zero		1


	//   ....[6]....
        /*06fc*/ 	.word	0x000003e0
        /*0700*/ 	.word	0x000000ff
        /*0704*/ 	.word	0x00030850
        /*0708*/ 	.short	0x0100
        /*070a*/ 	.byte	0x08
	.zero		1


	//   ....[7]....
        /*070c*/ 	.word	0x000003f0
        /*0710*/ 	.word	0x000000ff
        /*0714*/ 	.word	0x00030860
        /*0718*/ 	.short	0x0100
        /*071a*/ 	.byte	0x08
	.zero		1


	//   ....[8]....
        /*071c*/ 	.word	0x00000400
        /*0720*/ 	.word	0x000000ff
        /*0724*/ 	.word	0x00030858
        /*0728*/ 	.short	0x0100
        /*072a*/ 	.byte	0x08
	.zero		1


	//   ....[9]....
        /*072c*/ 	.word	0x00000410
        /*0730*/ 	.word	0x000000ff
        /*0734*/ 	.word	0x00030868
        /*0738*/ 	.short	0x0100
        /*073a*/ 	.byte	0x08
	.zero		1


	//   ....[10]....
        /*073c*/ 	.word	0x00000500
        /*0740*/ 	.word	0x000000ff
        /*0744*/ 	.word	0x00030870
        /*0748*/ 	.short	0x0100
        /*074a*/ 	.byte	0x06
	.zero		1


	//   ....[11]....
        /*074c*/ 	.word	0x00000510
        /*0750*/ 	.word	0x000000ff
        /*0754*/ 	.word	0x00030880
        /*0758*/ 	.short	0x0100
        /*075a*/ 	.byte	0x06
	.zero		1


	//   ....[12]....
        /*075c*/ 	.word	0x00000520
        /*0760*/ 	.word	0x000000ff
        /*0764*/ 	.word	0x00030878
        /*0768*/ 	.short	0x0100
        /*076a*/ 	.byte	0x06
	.zero		1


	//   ....[13]....
        /*076c*/ 	.word	0x00000530
        /*0770*/ 	.word	0x000000ff
        /*0774*/ 	.word	0x00030888
        /*0778*/ 	.short	0x0100
        /*077a*/ 	.byte	0x06
	.zero		1


	//   ....[14]....
        /*077c*/ 	.word	0x00000660
        /*0780*/ 	.word	0x000000ff
        /*0784*/ 	.word	0x00030890
        /*0788*/ 	.short	0x0100
        /*078a*/ 	.byte	0x08
	.zero		1


	//   ....[15]....
        /*078c*/ 	.word	0x00000670
        /*0790*/ 	.word	0x000000ff
        /*0794*/ 	.word	0x000308a0
        /*0798*/ 	.short	0x0100
        /*079a*/ 	.byte	0x08
	.zero		1


	//   ....[16]....
        /*079c*/ 	.word	0x00000680
        /*07a0*/ 	.word	0x000000ff
        /*07a4*/ 	.word	0x00030898
        /*07a8*/ 	.short	0x0100
        /*07aa*/ 	.byte	0x08
	.zero		1


	//   ....[17]....
        /*07ac*/ 	.word	0x00000690
        /*07b0*/ 	.word	0x000000ff
        /*07b4*/ 	.word	0x000308a8
        /*07b8*/ 	.short	0x0100
        /*07ba*/ 	.byte	0x08
	.zero		1


	//   ....[18]....
        /*07bc*/ 	.word	0x000007d0
        /*07c0*/ 	.word	0x000000ff
        /*07c4*/ 	.word	0x000308b0
        /*07c8*/ 	.short	0x0100
        /*07ca*/ 	.byte	0x08
	.zero		1


	//   ....[19]....
        /*07cc*/ 	.word	0x000007e0
        /*07d0*/ 	.word	0x000000ff
        /*07d4*/ 	.word	0x000308c0
        /*07d8*/ 	.short	0x0100
        /*07da*/ 	.byte	0x08
	.zero		1


	//   ....[20]....
        /*07dc*/ 	.word	0x000007f0
        /*07e0*/ 	.word	0x000000ff
        /*07e4*/ 	.word	0x000308b8
        /*07e8*/ 	.short	0x0100
        /*07ea*/ 	.byte	0x08
	.zero		1


	//   ....[21]....
        /*07ec*/ 	.word	0x00000800
        /*07f0*/ 	.word	0x000000ff
        /*07f4*/ 	.word	0x000308c8
        /*07f8*/ 	.short	0x0100
        /*07fa*/ 	.byte	0x08
	.zero		1


	//   ....[22]....
        /*07fc*/ 	.word	0x00001b30
        /*0800*/ 	.word	0x000000ff
        /*0804*/ 	.word	0x00030800
        /*0808*/ 	.short	0x010a
        /*080a*/ 	.byte	0x28
	.zero		1


	//   ....[23]....
        /*080c*/ 	.word	0x00001bb0
        /*0810*/ 	.word	0x0000000d
        /*0814*/ 	.word	0x00030830
        /*0818*/ 	.short	0x010a
        /*081a*/ 	.byte	0x3f
	.zero		1


	//   ....[24]....
        /*081c*/ 	.word	0x00001bf0
        /*0820*/ 	.word	0x0000000d
        /*0824*/ 	.word	0x00030830
        /*0828*/ 	.short	0x010a
        /*082a*/ 	.byte	0x3f
	.zero		1


	//   ....[25]....
        /*082c*/ 	.word	0x00002670
        /*0830*/ 	.word	0x000000ff
        /*0834*/ 	.word	0x00000000
        /*0838*/ 	.short	0x0101
        /*083a*/ 	.byte	0x04
	.zero		1


	//   ....[26]....
        /*083c*/ 	.word	0x00004f80
        /*0840*/ 	.word	0x000000ff
        /*0844*/ 	.word	0x00030830
        /*0848*/ 	.short	0x010a
        /*084a*/ 	.byte	0x07
	.zero		1


	//   ....[27]....
        /*084c*/ 	.word	0x00004fc0
        /*0850*/ 	.word	0x000000ff
        /*0854*/ 	.word	0x00030830
        /*0858*/ 	.short	0x010a
        /*085a*/ 	.byte	0x07
	.zero		1


	//   ....[28]....
        /*085c*/ 	.word	0x00005aa0
        /*0860*/ 	.word	0x000000ff
        /*0864*/ 	.word	0x00030850
        /*0868*/ 	.short	0x010a
        /*086a*/ 	.byte	0x06
	.zero		1


	//   ....[29]....
        /*086c*/ 	.word	0x00005ae0
        /*0870*/ 	.word	0x000000ff
        /*0874*/ 	.word	0x00030850
        /*0878*/ 	.short	0x010a
        /*087a*/ 	.byte	0x06
	.zero		1


	//   ....[30]....
        /*087c*/ 	.word	0x00006190
        /*0880*/ 	.word	0x000000ff
        /*0884*/ 	.word	0x00000000
        /*0888*/ 	.short	0x0101
        /*088a*/ 	.byte	0x07
	.zero		1


	//   ....[31]....
        /*088c*/ 	.word	0x00008410
        /*0890*/ 	.word	0x000000ff
        /*0894*/ 	.word	0x00000000
        /*0898*/ 	.short	0x0101
        /*089a*/ 	.byte	0x06
	.zero		1


	//   ....[32]....
        /*089c*/ 	.word	0x00008910
        /*08a0*/ 	.word	0x000000ff
        /*08a4*/ 	.word	0x00030830
        /*08a8*/ 	.short	0x010a
        /*08aa*/ 	.byte	0x07
	.zero		1


	//   ....[33]....
        /*08ac*/ 	.word	0x00008950
        /*08b0*/ 	.word	0x000000ff
        /*08b4*/ 	.word	0x00030830
        /*08b8*/ 	.short	0x010a
        /*08ba*/ 	.byte	0x07
	.zero		1


	//   ....[34]....
        /*08bc*/ 	.word	0x00009430
        /*08c0*/ 	.word	0x000000ff
        /*08c4*/ 	.word	0x00030850
        /*08c8*/ 	.short	0x010a
        /*08ca*/ 	.byte	0x06
	.zero		1


	//   ....[35]....
        /*08cc*/ 	.word	0x00009470
        /*08d0*/ 	.word	0x000000ff
        /*08d4*/ 	.word	0x00030850
        /*08d8*/ 	.short	0x010a
        /*08da*/ 	.byte	0x06
	.zero		1


	//   ....[36]....
        /*08dc*/ 	.word	0x00009b00
        /*08e0*/ 	.word	0x000000ff
        /*08e4*/ 	.word	0x00000000
        /*08e8*/ 	.short	0x0101
        /*08ea*/ 	.byte	0x07
	.zero		1


	//   ....[37]....
        /*08ec*/ 	.word	0x0000ab00
        /*08f0*/ 	.word	0x000000ff
        /*08f4*/ 	.word	0x00000000
        /*08f8*/ 	.short	0x0101
        /*08fa*/ 	.byte	0x06
	.zero		1


	//   ....[38]....
        /*08fc*/ 	.word	0x0000adc0
        /*0900*/ 	.word	0x000000ff
        /*0904*/ 	.word	0x00030830
        /*0908*/ 	.short	0x010a
        /*090a*/ 	.byte	0x06
	.zero		1


	//   ....[39]....
        /*090c*/ 	.word	0x0000ae00
        /*0910*/ 	.word	0x000000ff
        /*0914*/ 	.word	0x00030830
        /*0918*/ 	.short	0x010a
        /*091a*/ 	.byte	0x06
	.zero		1


	//   ....[40]....
        /*091c*/ 	.word	0x0000b8e0
        /*0920*/ 	.word	0x000000ff
        /*0924*/ 	.word	0x00030850
        /*0928*/ 	.short	0x010a
        /*092a*/ 	.byte	0x0a
	.zero		1


	//   ....[41]....
        /*092c*/ 	.word	0x0000b920
        /*0930*/ 	.word	0x000000ff
        /*0934*/ 	.word	0x00030850
        /*0938*/ 	.short	0x010a
        /*093a*/ 	.byte	0x0a
	.zero		1


	//   ....[42]....
        /*093c*/ 	.word	0x0000bf80
        /*0940*/ 	.word	0x000000ff
        /*0944*/ 	.word	0x00000000
        /*0948*/ 	.short	0x0101
        /*094a*/ 	.byte	0x04
	.zero		1


	//   ....[43]....
        /*094c*/ 	.word	0x0000e250
        /*0950*/ 	.word	0x000000ff
        /*0954*/ 	.word	0x00000000
        /*0958*/ 	.short	0x0101
        /*095a*/ 	.byte	0x0a
	.zero		1


	//   ....[44]....
        /*095c*/ 	.word	0x0000ea10
        /*0960*/ 	.word	0x000000ff
        /*0964*/ 	.word	0x00030850
        /*0968*/ 	.short	0x010a
        /*096a*/ 	.byte	0x05
	.zero		1


	//   ....[45]....
        /*096c*/ 	.word	0x0000ea50
        /*0970*/ 	.word	0x000000ff
        /*0974*/ 	.word	0x00030850
        /*0978*/ 	.short	0x010a
        /*097a*/ 	.byte	0x05
	.zero		1


	//   ....[46]....
        /*097c*/ 	.word	0x0000ef50
        /*0980*/ 	.word	0x000000ff
        /*0984*/ 	.word	0x00000000
        /*0988*/ 	.short	0x0101
        /*098a*/ 	.byte	0x04
	.zero		1


	//   ....[47]....
        /*098c*/ 	.word	0x000108f0
        /*0990*/ 	.word	0x00000011
        /*0994*/ 	.word	0x00000000
        /*0998*/ 	.short	0x0101
        /*099a*/ 	.byte	0x3f
	.zero		1


	//   ....[48]....
        /*099c*/ 	.word	0x00012fc0
        /*09a0*/ 	.word	0x00000000
        /*09a4*/ 	.word	0x00030840
        /*09a8*/ 	.short	0x010a
        /*09aa*/ 	.byte	0x3f
	.zero		1


	//   ....[49]....
        /*09ac*/ 	.word	0x000135d0
        /*09b0*/ 	.word	0x00000000
        /*09b4*/ 	.word	0x00030830
        /*09b8*/ 	.short	0x0107
        /*09ba*/ 	.byte	0x3f
	.zero		1


	//   ....[50]....
        /*09bc*/ 	.word	0x00013680
        /*09c0*/ 	.word	0x00000000
        /*09c4*/ 	.word	0x00030830
        /*09c8*/ 	.short	0x0101
        /*09ca*/ 	.byte	0x3f
	.zero		1


	//   ....[51]....
        /*09cc*/ 	.word	0x000140b0
        /*09d0*/ 	.word	0x00000011
        /*09d4*/ 	.word	0x00030800
        /*09d8*/ 	.short	0x0107
        /*09da*/ 	.byte	0x3f
	.zero		1


	//   ....[52]....
        /*09dc*/ 	.word	0x000141a0
        /*09e0*/ 	.word	0x00000011
        /*09e4*/ 	.word	0x00030800
        /*09e8*/ 	.short	0x0101
        /*09ea*/ 	.byte	0x3f
	.zero		1


	//   ....[53]....
        /*09ec*/ 	.word	0x000141c0
        /*09f0*/ 	.word	0x00000011
        /*09f4*/ 	.word	0x00030820
        /*09f8*/ 	.short	0x010a
        /*09fa*/ 	.byte	0x3f
	.zero		1


	//   ....[54]....
        /*09fc*/ 	.word	0x00014510
        /*0a00*/ 	.word	0x00000006
        /*0a04*/ 	.word	0x00030840
        /*0a08*/ 	.short	0x010a
        /*0a0a*/ 	.byte	0x3f
	.zero		1


	//   ....[55]....
        /*0a0c*/ 	.word	0x000149e0
        /*0a10*/ 	.word	0x00000006
        /*0a14*/ 	.word	0x00030830
        /*0a18*/ 	.short	0x0107
        /*0a1a*/ 	.byte	0x3f
	.zero		1


	//   ....[56]....
        /*0a1c*/ 	.word	0x00014a90
        /*0a20*/ 	.word	0x00000006
        /*0a24*/ 	.word	0x00030830
        /*0a28*/ 	.short	0x0101
        /*0a2a*/ 	.byte	0x3f
	.zero		1


	//   ....[57]....
        /*0a2c*/ 	.word	0x00014af0
        /*0a30*/ 	.word	0x00000006
        /*0a34*/ 	.word	0x00030860
        /*0a38*/ 	.short	0x010a
        /*0a3a*/ 	.byte	0x3f
	.zero		1


	//   ....[58]....
        /*0a3c*/ 	.word	0x00015050
        /*0a40*/ 	.word	0x00000006
        /*0a44*/ 	.word	0x00030850
        /*0a48*/ 	.short	0x0107
        /*0a4a*/ 	.byte	0x3f
	.zero		1


	//   ....[59]....
        /*0a4c*/ 	.word	0x000151a0
        /*0a50*/ 	.word	0x00000006
        /*0a54*/ 	.word	0x00030850
        /*0a58*/ 	.short	0x0101
        /*0a5a*/ 	.byte	0x3f
	.zero		1


	//   ....[60]....
        /*0a5c*/ 	.word	0x000153a0
        /*0a60*/ 	.word	0x00000004
        /*0a64*/ 	.word	0x00030860
        /*0a68*/ 	.short	0x010a
        /*0a6a*/ 	.byte	0x3f
	.zero		1


	//   ....[61]....
        /*0a6c*/ 	.word	0x00015870
        /*0a70*/ 	.word	0x00000004
        /*0a74*/ 	.word	0x00030850
        /*0a78*/ 	.short	0x0107
        /*0a7a*/ 	.byte	0x3f
	.zero		1


	//   ....[62]....
        /*0a7c*/ 	.word	0x00015920
        /*0a80*/ 	.word	0x00000004
        /*0a84*/ 	.word	0x00030850
        /*0a88*/ 	.short	0x0101
        /*0a8a*/ 	.byte	0x3f
	.zero		1


	//   ....[63]....
        /*0a8c*/ 	.word	0x00015bc0
        /*0a90*/ 	.word	0x00000004
        /*0a94*/ 	.word	0x00030820
        /*0a98*/ 	.short	0x010a
        /*0a9a*/ 	.byte	0x3f
	.zero		1


	//   ....[64]....
        /*0a9c*/ 	.word	0x00015d60
        /*0aa0*/ 	.word	0x00000005
        /*0aa4*/ 	.word	0x00030840
        /*0aa8*/ 	.short	0x010a
        /*0aaa*/ 	.byte	0x3f
	.zero		1


	//   ....[65]....
        /*0aac*/ 	.word	0x00015e00
        /*0ab0*/ 	.word	0x00000017
        /*0ab4*/ 	.word	0x00030840
        /*0ab8*/ 	.short	0x010a
        /*0aba*/ 	.byte	0x3f
	.zero		1


	//   ....[66]....
        /*0abc*/ 	.word	0x00015e40
        /*0ac0*/ 	.word	0x00000005
        /*0ac4*/ 	.word	0x00030860
        /*0ac8*/ 	.short	0x010a
        /*0aca*/ 	.byte	0x3f
	.zero		1


	//   ....[67]....
        /*0acc*/ 	.word	0x00015e80
        /*0ad0*/ 	.word	0x00000017
        /*0ad4*/ 	.word	0x00030860
        /*0ad8*/ 	.short	0x010a
        /*0ada*/ 	.byte	0x3f
	.zero		1


	//   ....[68]....
        /*0adc*/ 	.word	0x00015ef0
        /*0ae0*/ 	.word	0x00000003
        /*0ae4*/ 	.word	0x00030800
        /*0ae8*/ 	.short	0x010a
        /*0aea*/ 	.byte	0x3f
	.zero		1


	//   ....[69]....
        /*0aec*/ 	.word	0x00015f40
        /*0af0*/ 	.word	0x0000000d
        /*0af4*/ 	.word	0x00030830
        /*0af8*/ 	.short	0x010a
        /*0afa*/ 	.byte	0x3f
	.zero		1


	//   ....[70]....
        /*0afc*/ 	.word	0x00015fa0
        /*0b00*/ 	.word	0x0000000a
        /*0b04*/ 	.word	0x00030830
        /*0b08*/ 	.short	0x010a
        /*0b0a*/ 	.byte	0x3f
	.zero		1


	//   ....[71]....
        /*0b0c*/ 	.word	0x00016000
        /*0b10*/ 	.word	0x00000009
        /*0b14*/ 	.word	0x00030850
        /*0b18*/ 	.short	0x010a
        /*0b1a*/ 	.byte	0x3f
	.zero		1


	//   ....[72]....
        /*0b1c*/ 	.word	0x00016060
        /*0b20*/ 	.word	0x0000000a
        /*0b24*/ 	.word	0x00030830
        /*0b28*/ 	.short	0x010a
        /*0b2a*/ 	.byte	0x3f
	.zero		1


	//   ....[73]....
        /*0b2c*/ 	.word	0x000160c0
        /*0b30*/ 	.word	0x00000009
        /*0b34*/ 	.word	0x00030850
        /*0b38*/ 	.short	0x010a
        /*0b3a*/ 	.byte	0x3f
	.zero		1


	//   ....[74]....
        /*0b3c*/ 	.word	0x00016120
        /*0b40*/ 	.word	0x0000000a
        /*0b44*/ 	.word	0x00030830
        /*0b48*/ 	.short	0x010a
        /*0b4a*/ 	.byte	0x3f
	.zero		1


	//   ....[75]....
        /*0b4c*/ 	.word	0x00016180
        /*0b50*/ 	.word	0x00000009
        /*0b54*/ 	.word	0x00030850
        /*0b58*/ 	.short	0x010a
        /*0b5a*/ 	.byte	0x3f
	.zero		1


	//   ....[76]....
        /*0b5c*/ 	.word	0x000161e0
        /*0b60*/ 	.word	0x00000005
        /*0b64*/ 	.word	0x00030850
        /*0b68*/ 	.short	0x010a
        /*0b6a*/ 	.byte	0x3f
	.zero		1


	//   ....[77]....
        /*0b6c*/ 	.word	0x000162e0
        /*0b70*/ 	.word	0x00000000
        /*0b74*/ 	.word	0x00030840
        /*0b78*/ 	.short	0x010a
        /*0b7a*/ 	.byte	0x3f
	.zero		1


	//   ....[78]....
        /*0b7c*/ 	.word	0x00017570
        /*0b80*/ 	.word	0x00000011
        /*0b84*/ 	.word	0x00030820
        /*0b88*/ 	.short	0x010a
        /*0b8a*/ 	.byte	0x3f
	.zero		1


	//   ....[79]....
        /*0b8c*/ 	.word	0x000175c0
        /*0b90*/ 	.word	0x00000006
        /*0b94*/ 	.word	0x00030840
        /*0b98*/ 	.short	0x010a
        /*0b9a*/ 	.byte	0x3f
	.zero		1


	//   ....[80]....
        /*0b9c*/ 	.word	0x00017cf0
        /*0ba0*/ 	.word	0x00000006
        /*0ba4*/ 	.word	0x00030860
        /*0ba8*/ 	.short	0x010a
        /*0baa*/ 	.byte	0x3f
	.zero		1


	//   ....[81]....
        /*0bac*/ 	.word	0x00018530
        /*0bb0*/ 	.word	0x00000004
        /*0bb4*/ 	.word	0x00030860
        /*0bb8*/ 	.short	0x010a
        /*0bba*/ 	.byte	0x3f
	.zero		1


	//   ....[82]....
        /*0bbc*/ 	.word	0x00018ee0
        /*0bc0*/ 	.word	0x00000004
        /*0bc4*/ 	.word	0x00030820
        /*0bc8*/ 	.short	0x010a
        /*0bca*/ 	.byte	0x3f
	.zero		1


	//   ....[83]....
        /*0bcc*/ 	.word	0x00019080
        /*0bd0*/ 	.word	0x00000005
        /*0bd4*/ 	.word	0x00030840
        /*0bd8*/ 	.short	0x010a
        /*0bda*/ 	.byte	0x3f
	.zero		1


	//   ....[84]....
        /*0bdc*/ 	.word	0x000190d0
        /*0be0*/ 	.word	0x00000017
        /*0be4*/ 	.word	0x00030840
        /*0be8*/ 	.short	0x010a
        /*0bea*/ 	.byte	0x3f
	.zero		1


	//   ....[85]....
        /*0bec*/ 	.word	0x00019120
        /*0bf0*/ 	.word	0x00000005
        /*0bf4*/ 	.word	0x00030860
        /*0bf8*/ 	.short	0x010a
        /*0bfa*/ 	.byte	0x3f
	.zero		1


	//----- nvinfo : EIATTR_NUM_MBARRIERS
	.align		4
.L_679:
        /*0bfc*/ 	.byte	0x03, 0x38
        /*0bfe*/ 	.short	0x0016


	//----- nvinfo : EIATTR_EXIT_INSTR_OFFSETS
	.align		4
        /*0c00*/ 	.byte	0x04, 0x1c
        /*0c02*/ 	.short	(.L_681 - .L_680)


	//   ....[0]....
.L_680:
        /*0c04*/ 	.word	0x00000950


	//   ....[1]....
        /*0c08*/ 	.word	0x000118b0


	//   ....[2]....
        /*0c0c*/ 	.word	0x00015ed0


	//----- nvinfo : EIATTR_MAX_THREADS
	.align		4
.L_681:
        /*0c10*/ 	.byte	0x04, 0x05
        /*0c12*/ 	.short	(.L_683 - .L_682)
.L_682:
        /*0c14*/ 	.word	0x00000180
        /*0c18*/ 	.word	0x00000001
        /*0c1c*/ 	.word	0x00000001


	//----- nvinfo : EIATTR_CRS_STACK_SIZE
	.align		4
.L_683:
        /*0c20*/ 	.byte	0x04, 0x1e
        /*0c22*/ 	.short	(.L_685 - .L_684)
.L_684:
        /*0c24*/ 	.word	0x00000000


	//----- nvinfo : EIATTR_CBANK_PARAM_SIZE
	.align		4
.L_685:
        /*0c28*/ 	.byte	0x03, 0x19
        /*0c2a*/ 	.short	0x0af0


	//----- nvinfo : EIATTR_PARAM_CBANK
	.align		4
        /*0c2c*/ 	.byte	0x04, 0x0a
        /*0c2e*/ 	.short	(.L_687 - .L_686)
	.align		4
.L_686:
        /*0c30*/ 	.word	index@(.nv.constant0._ZN7cutlass13device_kernelIN5flash11enable_sm90INS1_16FlashAttnFwdSm90INS1_25CollectiveMainloopFwdSm90ILi2EN4cute5tupleIJNS5_1CILi1EEES8_S8_EEENS6_IJNS7_ILi128EEENS7_ILi96EEENS7_ILi192EEEEEELi192ENS_6half_tEfNS_4arch4Sm90ELb0ELb1ELb1ELb0ELb1ELb0ELb0ELb1ELb1ELb1ELb0ELb0EEENS1_21CollectiveEpilogueFwdINS6_IJSA_SC_SB_EEES9_SE_SG_Li256ELb0ELb1ELb0ELb0EEENS1_30DynamicPersistentTileSchedulerILi256ELi128ELb0ELb1ELb1EEEEEEEEEvNT_6ParamsE)
        /*0c34*/ 	.short	0x0210
        /*0c36*/ 	.short	0x0af0


	//----- nvinfo : EIATTR_SW_WAR
	.align		4
.L_687:
        /*0c38*/ 	.byte	0x04, 0x36
        /*0c3a*/ 	.short	(.L_689 - .L_688)
.L_688:
        /*0c3c*/ 	.word	0x00000008
.L_689:


//--------------------- .nv.info._ZN7cutlass13device_kernelIN5flash11enable_sm90INS1_16FlashAttnFwdSm90INS1_25CollectiveMainloopFwdSm90ILi2EN4cute5tupleIJNS5_1CILi1EEES8_S8_EEENS6_IJNS7_ILi128EEENS7_ILi96EEENS7_ILi192EEEEEELi192ENS_6half_tEfNS_4arch4Sm90ELb0ELb1ELb1ELb1ELb1ELb0ELb0ELb1ELb1ELb1ELb0ELb0EEENS1_21CollectiveEpilogueFwdINS6_IJSA_SC_SB_EEES9_SE_SG_Li256ELb1ELb1ELb0ELb0EEENS1_36VarlenDynamicPersistentTileSchedulerILi128ELi96ELi256ELi128ELb0ELb1ELb1ELb1ELb0ELb1EEEEEEEEEvNT_6ParamsE --------------------------
	.section	.nv.info._ZN7cutlass13device_kernelIN5flash11enable_sm90INS1_16FlashAttnFwdSm90INS1_25CollectiveMainloopFwdSm90ILi2EN4cute5tupleIJNS5_1CILi1EEES8_S8_EEENS6_IJNS7_ILi128EEENS7_ILi96EEENS7_ILi192EEEEEELi192ENS_6half_tEfNS_4arch4Sm90ELb0ELb1ELb1ELb1ELb1ELb0ELb0ELb1ELb1ELb1ELb0ELb0EEENS1_21CollectiveEpilogueFwdINS6_IJSA_SC_SB_EEES9_SE_SG_Li256ELb1ELb1ELb0ELb0EEENS1_36VarlenDynamicPersistentTileSchedulerILi128ELi96ELi256ELi128ELb0ELb1ELb1ELb1ELb0ELb1EEEEEEEEEvNT_6ParamsE,"",@"SHT_CUDA_INFO"
	.sectionflags	@""
	.align	4


	//----- nvinfo : EIATTR_CUDA_API_VERSION
	.align		4
        /*0000*/ 	.byte	0x04, 0x37
        /*0002*/ 	.short	(.L_691 - .L_690)
.L_690:
        /*0004*/ 	.word	0x00000082


	//----- nvinfo : EIATTR_KPARAM_INFO
	.align		4
.L_691:
        /*0008*/ 	.byte	0x04, 0x17
        /*000a*/ 	.short	(.L_693 - .L_692)
.L_692:
        /*000c*/ 	.word	0x00000000
        /*0010*/ 	.short	0x0000
        /*0012*/ 	.short	0x0070
        /*0014*/ 	.byte	0x00, 0xf0, 0x01, 0x2a


	//----- nvinfo : EIATTR_SPARSE_MMA_MASK
	.align		4
.L_693:
        /*0018*/ 	.byte	0x03, 0x50
        /*001a*/ 	.short	0x0000


	//----- nvinfo : EIATTR_MAXREG_COUNT
	.align		4
        /*001c*/ 	.byte	0x03, 0x1b
        /*001e*/ 	.short	0x00a8


	//----- nvinfo : EIATTR_NUM_BARRIERS
	.align		4
        /*0020*/ 	.byte	0x02, 0x4c
        /*0022*/ 	.byte	0x09
	.zero		1


	//----- nvinfo : EIATTR_EXTERNS
	.align		4
        /*0024*/ 	.byte	0x04, 0x0f
        /*0026*/ 	.short	(.L_695 - .L_694)


	//   ....[0]....
	.align		4
.L_694:
        /*0028*/ 	.word	index@(__assertfail)


	//----- nvinfo : EIATTR_ANNOTATIONS
	.align		4
.L_695:
        /*002c*/ 	.byte	0x04, 0x55
        /*002e*/ 	.short	(.L_697 - .L_696)


	//   ....[0]....
.L_696:
        /* <DEDUP_REMOVED lines=17> */


	//----- nvinfo : EIATTR_MERCURY_ISA_VERSION
	.align		4
.L_697:
        /*0130*/ 	.byte	0x03, 0x5f
        /*0132*/ 	.short	0x0101


	//----- nvinfo : EIATTR_UNUSED_LOAD_BYTE_OFFSET
	.align		4
        /*0134*/ 	.byte	0x04, 0x44
        /*0136*/ 	.short	(.L_699 - .L_698)


	//   ....[0]....
.L_698:
        /*0138*/ 	.word	0x00000920
        /*013c*/ 	.word	0x0000fff0


	//   ....[1]....
        /*0140*/ 	.word	0x0000f3b0
        /*0144*/ 	.word	0x0000fff0


	//----- nvinfo : EIATTR_INT_WARP_WIDE_INSTR_OFFSETS
	.align		4
.L_699:
        /*0148*/ 	.byte	0x04, 0x31
        /*014a*/ 	.short	(.L_701 - .L_700)


	//   ....[0]....
.L_700:
        /*014c*/ 	.word	0x000000c0


	//   ....[1]....
        /*0150*/ 	.word	0x000000d0


	//   ....[2]....
        /*0154*/ 	.word	0x00000170


	//   ....[3]....
        /*0158*/ 	.word	0x00012f00


	//   ....[4]....
        /*015c*/ 	.word	0x00012f90


	//   ....[5]....
        /*0160*/ 	.word	0x00015e40


	//   ....[6]....
        /*0164*/ 	.word	0x00015ed0


	//----- nvinfo : EIATTR_COOP_GROUP_MASK_REGIDS
	.align		4
.L_701:
        /*0168*/ 	.byte	0x04, 0x29
        /*016a*/ 	.short	(.L_703 - .L_702)


	//   ....[0]....
.L_702:
        /*016c*/ 	.word	0xffffffff


	//   ....[1]....
        /*0170*/ 	.word	0xffffffff


	//   ....[2]....
        /*0174*/ 	.word	0xffffffff


	//   ....[3]....
        /*0178*/ 	.word	0xffffffff


	//   ....[4]....
        /*017c*/ 	.word	0xffffffff


	//   ....[5]....
        /*0180*/ 	.word	0xffffffff


	//   ....[6]....
        /*0184*/ 	.word	0xffffffff


	//   ....[7]....
        /*0188*/ 	.word	0xffffffff


	//   ....[8]....
        /*018c*/ 	.word	0xffffffff


	//   ....[9]....
        /*0190*/ 	.word	0xffffffff


	//   ....[10]....
        /*0194*/ 	.word	0xffffffff


	//   ....[11]....
        /*0198*/ 	.word	0xffffffff


	//   ....[12]....
        /*019c*/ 	.word	0xffffffff


	//   ....[13]....
        /*01a0*/ 	.word	0xffffffff


	//   ....[14]....
        /*01a4*/ 	.word	0xffffffff


	//   ....[15]....
        /*01a8*/ 	.word	0xffffffff


	//   ....[16]....
        /*01ac*/ 	.word	0xffffffff


	//   ....[17]....
        /*01b0*/ 	.word	0xffffffff


	//   ....[18]....
        /*01b4*/ 	.word	0xffffffff


	//   ....[19]....
        /*01b8*/ 	.word	0xffffffff


	//   ....[20]....
        /*01bc*/ 	.word	0xffffffff


	//   ....[21]....
        /*01c0*/ 	.word	0xffffffff


	//   ....[22]....
        /*01c4*/ 	.word	0xffffffff


	//   ....[23]....
        /*01c8*/ 	.word	0xffffffff


	//   ....[24]....
        /*01cc*/ 	.word	0xffffffff


	//   ....[25]....
        /*01d0*/ 	.word	0xffffffff


	//   ....[26]....
        /*01d4*/ 	.word	0xffffffff


	//   ....[27]....
        /*01d8*/ 	.word	0xffffffff


	//   ....[28]....
        /*01dc*/ 	.word	0xffffffff


	//   ....[29]....
        /*01e0*/ 	.word	0xffffffff


	//   ....[30]....
        /*01e4*/ 	.word	0xffffffff


	//   ....[31]....
        /*01e8*/ 	.word	0xffffffff


	//   ....[32]....
        /*01ec*/ 	.word	0xffffffff


	//   ....[33]....
        /*01f0*/ 	.word	0xffffffff


	//   ....[34]....
        /*01f4*/ 	.word	0xffffffff


	//   ....[35]....
        /*01f8*/ 	.word	0xffffffff


	//   ....[36]....
        /*01fc*/ 	.word	0xffffffff


	//   ....[37]....
        /*0200*/ 	.word	0xffffffff


	//   ....[38]....
        /*0204*/ 	.word	0xffffffff


	//   ....[39]....
        /*0208*/ 	.word	0xffffffff


	//   ....[40]....
        /*020c*/ 	.word	0xffffffff


	//   ....[41]....
        /*0210*/ 	.word	0xffffffff


	//   ....[42]....
        /*0214*/ 	.word	0xffffffff


	//   ....[43]....
        /*0218*/ 	.word	0xffffffff


	//   ....[44]....
        /*021c*/ 	.word	0xffffffff


	//   ....[45]....
        /*0220*/ 	.word	0xffffffff


	//   ....[46]....
        /*0224*/ 	.word	0xffffffff


	//   ....[47]....
        /*0228*/ 	.word	0xffffffff


	//   ....[48]....
        /*022c*/ 	.word	0xffffffff


	//   ....[49]....
        /*0230*/ 	.word	0xffffffff


	//   ....[50]....
        /*0234*/ 	.word	0xffffffff


	//   ....[51]....
        /*0238*/ 	.word	0xffffffff


	//   ....[52]....
        /*023c*/ 	.word	0xffffffff


	//   ....[53]....
        /*0240*/ 	.word	0xffffffff


	//   ....[54]....
        /*0244*/ 	.word	0xffffffff


	//   ....[55]....
        /*0248*/ 	.word	0xffffffff


	//   ....[56]....
        /*024c*/ 	.word	0xffffffff


	//   ....[57]....
        /*0250*/ 	.word	0xffffffff


	//   ....[58]....
        /*0254*/ 	.word	0xffffffff


	//   ....[59]....
        /*0258*/ 	.word	0xffffffff


	//   ....[60]....
        /*025c*/ 	.word	0xffffffff


	//   ....[61]....
        /*0260*/ 	.word	0xffffffff


	//   ....[62]....
        /*0264*/ 	.word	0xffffffff


	//   ....[63]....
        /*0268*/ 	.word	0xffffffff


	//   ....[64]....
        /*026c*/ 	.word	0xffffffff


	//   ....[65]....
        /*0270*/ 	.word	0xffffffff


	//   ....[66]....
        /*0274*/ 	.word	0xffffffff


	//   ....[67]....
        /*0278*/ 	.word	0xffffffff


	//   ....[68]....
        /*027c*/ 	.word	0xffffffff


	//   ....[69]....
        /*0280*/ 	.word	0xffffffff


	//   ....[70]....
        /*0284*/ 	.word	0xffffffff


	//   ....[71]....
        /*0288*/ 	.word	0xffffffff


	//   ....[72]....
        /*028c*/ 	.word	0xffffffff


	//   ....[73]....
        /*0290*/ 	.word	0xffffffff


	//   ....[74]....
        /*0294*/ 	.word	0xffffffff


	//   ....[75]....
        /*0298*/ 	.word	0xffffffff


	//   ....[76]....
        /*029c*/ 	.word	0xffffffff


	//   ....[77]....
        /*02a0*/ 	.word	0xffffffff


	//   ....[78]....
        /*02a4*/ 	.word	0xffffffff


	//   ....[79]....
        /*02a8*/ 	.word	0xffffffff


	//   ....[80]....
        /*02ac*/ 	.word	0xffffffff


	//   ....[81]....
        /*02b0*/ 	.word	0xffffffff


	//   ....[82]....
        /*02b4*/ 	.word	0xffffffff


	//   ....[83]....
        /*02b8*/ 	.word	0xffffffff


	//   ....[84]....
        /*02bc*/ 	.word	0xffffffff


	//   ....[85]....
        /*02c0*/ 	.word	0xffffffff


	//   ....[86]....
        /*02c4*/ 	.word	0xffffffff


	//   ....[87]....
        /*02c8*/ 	.word	0xffffffff


	//   ....[88]....
        /*02cc*/ 	.word	0xffffffff


	//   ....[89]....
        /*02d0*/ 	.word	0xffffffff


	//   ....[90]....
        /*02d4*/ 	.word	0xffffffff


	//   ....[91]....
        /*02d8*/ 	.word	0xffffffff


	//   ....[92]....
        /*02dc*/ 	.word	0xffffffff


	//   ....[93]....
        /*02e0*/ 	.word	0xffffffff


	//   ....[94]....
        /*02e4*/ 	.word	0xffffffff


	//   ....[95]....
        /*02e8*/ 	.word	0xffffffff


	//   ....[96]....
        /*02ec*/ 	.word	0xffffffff


	//   ....[97]....
        /*02f0*/ 	.word	0xffffffff


	//   ....[98]....
        /*02f4*/ 	.word	0xffffffff


	//   ....[99]....
        /*02f8*/ 	.word	0xffffffff


	//   ....[100]....
        /*02fc*/ 	.word	0xffffffff


	//   ....[101]....
        /*0300*/ 	.word	0xffffffff


	//   ....[102]....
        /*0304*/ 	.word	0xffffffff


	//   ....[103]....
        /*0308*/ 	.word	0xffffffff


	//   ....[104]....
        /*030c*/ 	.word	0xffffffff


	//   ....[105]....
        /*0310*/ 	.word	0xffffffff


	//   ....[106]....
        /*0314*/ 	.word	0xffffffff


	//   ....[107]....
        /*0318*/ 	.word	0xffffffff


	//   ....[108]....
        /*031c*/ 	.word	0xffffffff


	//   ....[109]....
        /*0320*/ 	.word	0xffffffff


	//   ....[110]....
        /*0324*/ 	.word	0xffffffff


	//   ....[111]....
        /*0328*/ 	.word	0xffffffff


	//   ....[112]....
        /*032c*/ 	.word	0xffffffff


	//   ....[113]....
        /*0330*/ 	.word	0xffffffff


	//   ....[114]....
        /*0334*/ 	.word	0xffffffff


	//   ....[115]....
        /*0338*/ 	.word	0xffffffff


	//   ....[116]....
        /*033c*/ 	.word	0xffffffff


	//   ....[117]....
        /*0340*/ 	.word	0xffffffff


	//   ....[118]....
        /*0344*/ 	.word	0xffffffff


	//   ....[119]....
        /*0348*/ 	.word	0xffffffff


	//   ....[120]....
        /*034c*/ 	.word	0xffffffff


	//   ....[121]....
        /*0350*/ 	.word	0xffffffff


	//   ....[122]....
        /*0354*/ 	.word	0xffffffff


	//   ....[123]....
        /*0358*/ 	.word	0xffffffff


	//   ....[124]....
        /*035c*/ 	.word	0xffffffff


	//   ....[125]....
        /*0360*/ 	.word	0xffffffff


	//   ....[126]....
        /*0364*/ 	.word	0xffffffff


	//   ....[127]....
        /*0368*/ 	.word	0xffffffff


	//   ....[128]....
        /*036c*/ 	.word	0xffffffff


	//   ....[129]....
        /*0370*/ 	.word	0xffffffff


	//   ....[130]....
        /*0374*/ 	.word	0xffffffff


	//   ....[131]....
        /*0378*/ 	.word	0xffffffff


	//   ....[132]....
        /*037c*/ 	.word	0xffffffff


	//   ....[133]....
        /*0380*/ 	.word	0xffffffff


	//   ....[134]....
        /*0384*/ 	.word	0xffffffff


	//   ....[135]....
        /*0388*/ 	.word	0xffffffff


	//   ....[136]....
        /*038c*/ 	.word	0xffffffff


	//   ....[137]....
        /*0390*/ 	.word	0xffffffff


	//   ....[138]....
        /*0394*/ 	.word	0xffffffff


	//   ....[139]....
        /*0398*/ 	.word	0xffffffff


	//   ....[140]....
        /*039c*/ 	.word	0xffffffff


	//   ....[141]....
        /*03a0*/ 	.word	0xffffffff


	//   ....[142]....
        /*03a4*/ 	.word	0xffffffff


	//   ....[143]....
        /*03a8*/ 	.word	0xffffffff


	//   ....[144]....
        /*03ac*/ 	.word	0xffffffff


	//   ....[145]....
        /*03b0*/ 	.word	0xffffffff


	//   ....[146]....
        /*03b4*/ 	.word	0xffffffff


	//   ....[147]....
        /*03b8*/ 	.word	0xffffffff


	//   ....[148]....
        /*03bc*/ 	.word	0xffffffff


	//   ....[149]....
        /*03c0*/ 	.word	0xffffffff


	//   ....[150]....
        /*03c4*/ 	.word	0xffffffff


	//   ....[151]....
        /*03c8*/ 	.word	0x0500000f


	//   ....[152]....
        /*03cc*/ 	.word	0x0500000f


	//   ....[153]....
        /*03d0*/ 	.word	0x0500000f


	//   ....[154]....
        /*03d4*/ 	.word	0x0500000f


	//   ....[155]....
        /*03d8*/ 	.word	0x0500000f


	//   ....[156]....
        /*03dc*/ 	.word	0x0500000f


	//   ....[157]....
        /*03e0*/ 	.word	0x0500000f


	//   ....[158]....
        /*03e4*/ 	.word	0x0500000f


	//   ....[159]....
        /*03e8*/ 	.word	0x0500000f


	//   ....[160]....
        /*03ec*/ 	.word	0x0500000f


	//   ....[161]....
        /*03f0*/ 	.word	0x0500000f


	//   ....[162]....
        /*03f4*/ 	.word	0x0500000f


	//   ....[163]....
        /*03f8*/ 	.word	0x0500000f


	//   ....[164]....
        /*03fc*/ 	.word	0x0500000f


	//   ....[165]....
        /*0400*/ 	.word	0x0500000f


	//   ....[166]....
        /*0404*/ 	.word	0x0500000f


	//   ....[167]....
        /*0408*/ 	.word	0x0500000f


	//   ....[168]....
        /*040c*/ 	.word	0x0500000f


	//   ....[169]....
        /*0410*/ 	.word	0x0500000f


	//   ....[170]....
        /*0414*/ 	.word	0x0500000f


	//   ....[171]....
        /*0418*/ 	.word	0x0500000f


	//   ....[172]....
        /*041c*/ 	.word	0x0500000f


	//   ....[173]....
        /*0420*/ 	.word	0x0500000f


	//   ....[174]....
        /*0424*/ 	.word	0x0500000f


	//   ....[175]....
        /*0428*/ 	.word	0x0500000f


	//   ....[176]....
        /*042c*/ 	.word	0x0500000f


	//   ....[177]....
        /*0430*/ 	.word	0x0500000f


	//   ....[178]....
        /*0434*/ 	.word	0x0500000f


	//   ....[179]....
        /*0438*/ 	.word	0x0500000f


	//   ....[180]....
        /*043c*/ 	.word	0x0500000f


	//   ....[181]....
        /*0440*/ 	.word	0x0500000f


	//   ....[182]....
        /*0444*/ 	.word	0x0500000f


	//   ....[183]....
        /*0448*/ 	.word	0x0500000f


	//   ....[184]....
        /*044c*/ 	.word	0x0500000f


	//   ....[185]....
        /*0450*/ 	.word	0x0500000f


	//   ....[186]....
        /*0454*/ 	.word	0x0500000f


	//   ....[187]....
        /*0458*/ 	.word	0x0500000f


	//   ....[188]....
        /*045c*/ 	.word	0x0500000f


	//   ....[189]....
        /*0460*/ 	.word	0x0500000f


	//   ....[190]....
        /*0464*/ 	.word	0x0500000f


	//   ....[191]....
        /*0468*/ 	.word	0x0500000f


	//   ....[192]....
        /*046c*/ 	.word	0x0500000f


	//   ....[193]....
        /*0470*/ 	.word	0x0500000f


	//   ....[194]....
        /*0474*/ 	.word	0x0500000f


	//   ....[195]....
        /*0478*/ 	.word	0x0500000f


	//   ....[196]....
        /*047c*/ 	.word	0x0500000f


	//   ....[197]....
        /*0480*/ 	.word	0x0500000f


	//   ....[198]....
        /*0484*/ 	.word	0x0500000f


	//   ....[199]....
        /*0488*/ 	.word	0x0500000f


	//   ....[200]....
        /*048c*/ 	.word	0x0500000f


	//   ....[201]....
        /*0490*/ 	.word	0x0500000f


	//   ....[202]....
        /*0494*/ 	.word	0x0500000f


	//   ....[203]....
        /*0498*/ 	.word	0x0500000f


	//   ....[204]....
        /*049c*/ 	.word	0x0500000f


	//   ....[205]....
        /*04a0*/ 	.word	0x0500000f


	//   ....[206]....
        /*04a4*/ 	.word	0x0500000f


	//   ....[207]....
        /*04a8*/ 	.word	0x0500000f


	//   ....[208]....
        /*04ac*/ 	.word	0x0500000f


	//   ....[209]....
        /*04b0*/ 	.word	0x0500000f


	//   ....[210]....
        /*04b4*/ 	.word	0x0500000f


	//   ....[211]....
        /*04b8*/ 	.word	0x0500000f


	//   ....[212]....
        /*04bc*/ 	.word	0x0500000f


	//   ....[213]....
        /*04c0*/ 	.word	0x0500000f


	//   ....[214]....
        /*04c4*/ 	.word	0x0500000f


	//   ....[215]....
        /*04c8*/ 	.word	0x0500000f


	//   ....[216]....
        /*04cc*/ 	.word	0x0500000f


	//   ....[217]....
        /*04d0*/ 	.word	0x0500000f


	//   ....[218]....
        /*04d4*/ 	.word	0x0500000f


	//   ....[219]....
        /*04d8*/ 	.word	0x0500000f


	//   ....[220]....
        /*04dc*/ 	.word	0x0500000f


	//   ....[221]....
        /*04e0*/ 	.word	0x0500000f


	//   ....[222]....
        /*04e4*/ 	.word	0x0500000f


	//   ....[223]....
        /*04e8*/ 	.word	0x0500000f


	//   ....[224]....
        /*04ec*/ 	.word	0x0500000f


	//   ....[225]....
        /*04f0*/ 	.word	0x0500000f


	//   ....[226]....
        /*04f4*/ 	.word	0x0500000f


	//   ....[227]....
        /*04f8*/ 	.word	0x0500000f


	//   ....[228]....
        /*04fc*/ 	.word	0x0500000f


	//   ....[229]....
        /*0500*/ 	.word	0x0500000f


	//   ....[230]....
        /*0504*/ 	.word	0x0500000f


	//   ....[231]....
        /*0508*/ 	.word	0x0500000f


	//   ....[232]....
        /*050c*/ 	.word	0x0500000f


	//   ....[233]....
        /*0510*/ 	.word	0x0500000f


	//----- nvinfo : EIATTR_COOP_GROUP_INSTR_OFFSETS
	.align		4
.L_703:
        /*0514*/ 	.byte	0x04, 0x28
        /*0516*/ 	.short	(.L_705 - .L_704)


	//   ....[0]....
.L_704:
        /*0518*/ 	.word	0x00000070


	//   ....[1]....
        /*051c*/ 	.word	0x000000b0


	//   ....[2]....
        /*0520*/ 	.word	0x000002d0


	//   ....[3]....
        /*0524*/ 	.word	0x00000430


	//   ....[4]....
        /*0528*/ 	.word	0x00000550


	//   ....[5]....
        /*052c*/ 	.word	0x000006b0


	//   ....[6]....
        /*0530*/ 	.word	0x00001810


	//   ....[7]....
        /*0534*/ 	.word	0x00002480


	//   ....[8]....
        /*0538*/ 	.word	0x00002ad0


	//   ....[9]....
        /*053c*/ 	.word	0x000038f0


	//   ....[10]....
        /*0540*/ 	.word	0x000039a0


	//   ....[11]....
        /*0544*/ 	.word	0x00003f70


	//   ....[12]....
        /*0548*/ 	.word	0x00004020


	//   ....[13]....
        /*054c*/ 	.word	0x00005f50


	//   ....[14]....
        /*0550*/ 	.word	0x00006d00


	//   ....[15]....
        /*0554*/ 	.word	0x00007390


	//   ....[16]....
        /*0558*/ 	.word	0x000074b0


	//   ....[17]....
        /*055c*/ 	.word	0x00007a20


	//   ....[18]....
        /*0560*/ 	.word	0x00007a90


	//   ....[19]....
        /*0564*/ 	.word	0x00009e70


	//   ....[20]....
        /*0568*/ 	.word	0x00009ea0


	//   ....[21]....
        /*056c*/ 	.word	0x00009ed0


	//   ....[22]....
        /*0570*/ 	.word	0x00009ef0


	//   ....[23]....
        /*0574*/ 	.word	0x0000bd20


	//   ....[24]....
        /*0578*/ 	.word	0x0000c8b0


	//   ....[25]....
        /*057c*/ 	.word	0x0000d170


	//   ....[26]....
        /*0580*/ 	.word	0x0000d290


	//   ....[27]....
        /*0584*/ 	.word	0x0000d800


	//   ....[28]....
        /*0588*/ 	.word	0x0000d890


	//   ....[29]....
        /*058c*/ 	.word	0x0000e910


	//   ....[30]....
        /*0590*/ 	.word	0x0000e940


	//   ....[31]....
        /*0594*/ 	.word	0x0000e9e0


	//   ....[32]....
        /*0598*/ 	.word	0x0000e9f0


	//   ....[33]....
        /*059c*/ 	.word	0x000100e0


	//   ....[34]....
        /*05a0*/ 	.word	0x00010120


	//   ....[35]....
        /*05a4*/ 	.word	0x00010160


	//   ....[36]....
        /*05a8*/ 	.word	0x00010190


	//   ....[37]....
        /*05ac*/ 	.word	0x00010860


	//   ....[38]....
        /*05b0*/ 	.word	0x000108a0


	//   ....[39]....
        /*05b4*/ 	.word	0x000109a0


	//   ....[40]....
        /*05b8*/ 	.word	0x000109c0


	//   ....[41]....
        /*05bc*/ 	.word	0x00010ac0


	//   ....[42]....
        /*05c0*/ 	.word	0x00010ae0


	//   ....[43]....
        /*05c4*/ 	.word	0x00010bf0


	//   ....[44]....
        /*05c8*/ 	.word	0x00010c10


	//   ....[45]....
        /*05cc*/ 	.word	0x00011460


	//   ....[46]....
        /*05d0*/ 	.word	0x00011480


	//   ....[47]....
        /*05d4*/ 	.word	0x00011580


	//   ....[48]....
        /*05d8*/ 	.word	0x000115a0


	//   ....[49]....
        /*05dc*/ 	.word	0x000116a0


	//   ....[50]....
        /*05e0*/ 	.word	0x000116c0


	//   ....[51]....
        /*05e4*/ 	.word	0x000117d0


	//   ....[52]....
        /*05e8*/ 	.word	0x000117f0


	//   ....[53]....
        /*05ec*/ 	.word	0x00011980


	//   ....[54]....
        /*05f0*/ 	.word	0x00011b30


	//   ....[55]....
        /*05f4*/ 	.word	0x00011b60


	//   ....[56]....
        /*05f8*/ 	.word	0x00011b90


	//   ....[57]....
        /*05fc*/ 	.word	0x00011bc0


	//   ....[58]....
        /*0600*/ 	.word	0x00011bf0


	//   ....[59]....
        /*0604*/ 	.word	0x00011c20


	//   ....[60]....
        /*0608*/ 	.word	0x00011d70


	//   ....[61]....
        /*060c*/ 	.word	0x00011da0


	//   ....[62]....
        /*0610*/ 	.word	0x00011dd0


	//   ....[63]....
        /*0614*/ 	.word	0x00011e00


	//   ....[64]....
        /*0618*/ 	.word	0x00011e30


	//   ....[65]....
        /*061c*/ 	.word	0x00011e60


	//   ....[66]....
        /*0620*/ 	.word	0x00011ef0


	//   ....[67]....
        /*0624*/ 	.word	0x00011f50


	//   ....[68]....
        /*0628*/ 	.word	0x00011fe0


	//   ....[69]....
        /*062c*/ 	.word	0x00013ae0


	//   ....[70]....
        /*0630*/ 	.word	0x00013b00


	//   ....[71]....
        /*0634*/ 	.word	0x00013bb0


	//   ....[72]....
        /*0638*/ 	.word	0x00013bd0


	//   ....[73]....
        /*063c*/ 	.word	0x00013c70


	//   ....[74]....
        /*0640*/ 	.word	0x00013c90


	//   ....[75]....
        /*0644*/ 	.word	0x00013d30


	//   ....[76]....
        /*0648*/ 	.word	0x00013d50


	//   ....[77]....
        /*064c*/ 	.word	0x00013df0


	//   ....[78]....
        /*0650*/ 	.word	0x00013e10


	//   ....[79]....
        /*0654*/ 	.word	0x00013e20


	//   ....[80]....
        /*0658*/ 	.word	0x00013eb0


	//   ....[81]....
        /*065c*/ 	.word	0x000145c0


	//   ....[82]....
        /*0660*/ 	.word	0x000145f0


	//   ....[83]....
        /*0664*/ 	.word	0x00014610


	//   ....[84]....
        /*0668*/ 	.word	0x000146a0


	//   ....[85]....
        /*066c*/ 	.word	0x000146b0


	//   ....[86]....
        /*0670*/ 	.word	0x00014750


	//   ....[87]....
        /*0674*/ 	.word	0x00014760


	//   ....[88]....
        /*0678*/ 	.word	0x00014800


	//   ....[89]....
        /*067c*/ 	.word	0x00014810


	//   ....[90]....
        /*0680*/ 	.word	0x000148b0


	//   ....[91]....
        /*0684*/ 	.word	0x000148c0


	//   ....[92]....
        /*0688*/ 	.word	0x00014960


	//   ....[93]....
        /*068c*/ 	.word	0x00014970


	//   ....[94]....
        /*0690*/ 	.word	0x00014a10


	//   ....[95]....
        /*0694*/ 	.word	0x00014a20


	//   ....[96]....
        /*0698*/ 	.word	0x00014a30


	//   ....[97]....
        /*069c*/ 	.word	0x00015250


	//   ....[98]....
        /*06a0*/ 	.word	0x00015290


	//   ....[99]....
        /*06a4*/ 	.word	0x000152a0


	//   ....[100]....
        /*06a8*/ 	.word	0x00015300


	//   ....[101]....
        /*06ac*/ 	.word	0x00015310


	//   ....[102]....
        /*06b0*/ 	.word	0x00015370


	//   ....[103]....
        /*06b4*/ 	.word	0x000153a0


	//   ....[104]....
        /*06b8*/ 	.word	0x000153e0


	//   ....[105]....
        /*06bc*/ 	.word	0x00015410


	//   ....[106]....
        /*06c0*/ 	.word	0x00015450


	//   ....[107]....
        /*06c4*/ 	.word	0x00015480


	//   ....[108]....
        /*06c8*/ 	.word	0x000154c0


	//   ....[109]....
        /*06cc*/ 	.word	0x00015750


	//   ....[110]....
        /*06d0*/ 	.word	0x00015770


	//   ....[111]....
        /*06d4*/ 	.word	0x00015810


	//   ....[112]....
        /*06d8*/ 	.word	0x00015820


	//   ....[113]....
        /*06dc*/ 	.word	0x000158b0


	//   ....[114]....
        /*06e0*/ 	.word	0x000158c0


	//   ....[115]....
        /*06e4*/ 	.word	0x00015950


	//   ....[116]....
        /*06e8*/ 	.word	0x00015960


	//   ....[117]....
        /*06ec*/ 	.word	0x000159f0


	//   ....[118]....
        /*06f0*/ 	.word	0x00015a00


	//   ....[119]....
        /*06f4*/ 	.word	0x00015a10


	//   ....[120]....
        /*06f8*/ 	.word	0x00015aa0


	//   ....[121]....
        /*06fc*/ 	.word	0x00016030


	//   ....[122]....
        /*0700*/ 	.word	0x00016070


	//   ....[123]....
        /*0704*/ 	.word	0x000160b0


	//   ....[124]....
        /*0708*/ 	.word	0x000160e0


	//   ....[125]....
        /*070c*/ 	.word	0x00016170


	//   ....[126]....
        /*0710*/ 	.word	0x000161a0


	//   ....[127]....
        /*0714*/ 	.word	0x00016210


	//   ....[128]....
        /*0718*/ 	.word	0x00016240


	//   ....[129]....
        /*071c*/ 	.word	0x000162b0


	//   ....[130]....
        /*0720*/ 	.word	0x000162e0


	//   ....[131]....
        /*0724*/ 	.word	0x00016310


	//   ....[132]....
        /*0728*/ 	.word	0x00016360


	//   ....[133]....
        /*072c*/ 	.word	0x00016740


	//   ....[134]....
        /*0730*/ 	.word	0x00016770


	//   ....[135]....
        /*0734*/ 	.word	0x000167b0


	//   ....[136]....
        /*0738*/ 	.word	0x000167e0


	//   ....[137]....
        /*073c*/ 	.word	0x00016810


	//   ....[138]....
        /*0740*/ 	.word	0x00016840


	//   ....[139]....
        /*0744*/ 	.word	0x00016870


	//   ....[140]....
        /*0748*/ 	.word	0x000168a0


	//   ....[141]....
        /*074c*/ 	.word	0x00016a20


	//   ....[142]....
        /*0750*/ 	.word	0x00016a50


	//   ....[143]....
        /*0754*/ 	.word	0x00016a80


	//   ....[144]....
        /*0758*/ 	.word	0x00016ab0


	//   ....[145]....
        /*075c*/ 	.word	0x00016ae0


	//   ....[146]....
        /*0760*/ 	.word	0x00016b10


	//   ....[147]....
        /*0764*/ 	.word	0x00016bd0


	//   ....[148]....
        /*0768*/ 	.word	0x00016bf0


	//   ....[149]....
        /*076c*/ 	.word	0x00016c60


	//   ....[150]....
        /*0770*/ 	.word	0x00017300


	//   ....[151]....
        /*0774*/ 	.word	0x00017960


	//   ....[152]....
        /*0778*/ 	.word	0x00017a50


	//   ....[153]....
        /*077c*/ 	.word	0x00017af0


	//   ....[154]....
        /*0780*/ 	.word	0x00017b50


	//   ....[155]....
        /*0784*/ 	.word	0x00017c60


	//   ....[156]....
        /*0788*/ 	.word	0x00017cd0


	//   ....[157]....
        /*078c*/ 	.word	0x00017de0


	//   ....[158]....
        /*0790*/ 	.word	0x00017e50


	//   ....[159]....
        /*0794*/ 	.word	0x00017f60


	//   ....[160]....
        /*0798*/ 	.word	0x00017fd0


	//   ....[161]....
        /*079c*/ 	.word	0x000180e0


	//   ....[162]....
        /*07a0*/ 	.word	0x00018150


	//   ....[163]....
        /*07a4*/ 	.word	0x000181f0


	//   ....[164]....
        /*07a8*/ 	.word	0x00018300


	//   ....[165]....
        /*07ac*/ 	.word	0x00018370


	//   ....[166]....
        /*07b0*/ 	.word	0x000183d0


	//   ....[167]....
        /*07b4*/ 	.word	0x000184c0


	//   ....[168]....
        /*07b8*/ 	.word	0x00018520


	//   ....[169]....
        /*07bc*/ 	.word	0x00018630


	//   ....[170]....
        /*07c0*/ 	.word	0x00018690


	//   ....[171]....
        /*07c4*/ 	.word	0x000187a0


	//   ....[172]....
        /*07c8*/ 	.word	0x00018800


	//   ....[173]....
        /*07cc*/ 	.word	0x00018910


	//   ....[174]....
        /*07d0*/ 	.word	0x00018970


	//   ....[175]....
        /*07d4*/ 	.word	0x00018a80


	//   ....[176]....
        /*07d8*/ 	.word	0x00018ae0


	//   ....[177]....
        /*07dc*/ 	.word	0x00018bf0


	//   ....[178]....
        /*07e0*/ 	.word	0x00018c50


	//   ....[179]....
        /*07e4*/ 	.word	0x00018d40


	//   ....[180]....
        /*07e8*/ 	.word	0x00018e70


	//   ....[181]....
        /*07ec*/ 	.word	0x00018f40


	//   ....[182]....
        /*07f0*/ 	.word	0x00018fb0


	//   ....[183]....
        /*07f4*/ 	.word	0x00019080


	//   ....[184]....
        /*07f8*/ 	.word	0x000190e0


	//   ....[185]....
        /*07fc*/ 	.word	0x000191b0


	//   ....[186]....
        /*0800*/ 	.word	0x00019210


	//   ....[187]....
        /*0804*/ 	.word	0x000192e0


	//   ....[188]....
        /*0808*/ 	.word	0x00019340


	//   ....[189]....
        /*080c*/ 	.word	0x00019410


	//   ....[190]....
        /*0810*/ 	.word	0x00019470


	//   ....[191]....
        /*0814*/ 	.word	0x00019550


	//   ....[192]....
        /*0818*/ 	.word	0x00019640


	//   ....[193]....
        /*081c*/ 	.word	0x000196e0


	//   ....[194]....
        /*0820*/ 	.word	0x00019740


	//   ....[195]....
        /*0824*/ 	.word	0x00019840


	//   ....[196]....
        /*0828*/ 	.word	0x000198a0


	//   ....[197]....
        /*082c*/ 	.word	0x000199a0


	//   ....[198]....
        /*0830*/ 	.word	0x00019a00


	//   ....[199]....
        /*0834*/ 	.word	0x00019b00


	//   ....[200]....
        /*0838*/ 	.word	0x00019b60


	//   ....[201]....
        /*083c*/ 	.word	0x00019c60


	//   ....[202]....
        /*0840*/ 	.word	0x00019cc0


	//   ....[203]....
        /*0844*/ 	.word	0x00019d90


	//   ....[204]....
        /*0848*/ 	.word	0x00019ee0


	//   ....[205]....
        /*084c*/ 	.word	0x00019f80


	//   ....[206]....
        /*0850*/ 	.word	0x0001a060


	//   ....[207]....
        /*0854*/ 	.word	0x0001a130


	//   ....[208]....
        /*0858*/ 	.word	0x0001a190


	//   ....[209]....
        /*085c*/ 	.word	0x0001a280


	//   ....[210]....
        /*0860*/ 	.word	0x0001a2e0


	//   ....[211]....
        /*0864*/ 	.word	0x0001a3d0


	//   ....[212]....
        /*0868*/ 	.word	0x0001a430


	//   ....[213]....
        /*086c*/ 	.word	0x0001a520


	//   ....[214]....
        /*0870*/ 	.word	0x0001a580


	//   ....[215]....
        /*0874*/ 	.word	0x0001a660


	//   ....[216]....
        /*0878*/ 	.word	0x0001a6f0


	//   ....[217]....
        /*087c*/ 	.word	0x0001a790


	//   ....[218]....
        /*0880*/ 	.word	0x0001a8b0


	//   ....[219]....
        /*0884*/ 	.word	0x0001a920


	//   ....[220]....
        /*0888*/ 	.word	0x0001a990


	//   ....[221]....
        /*088c*/ 	.word	0x0001aa00


	//   ....[222]....
        /*0890*/ 	.word	0x0001aa70


	//   ....[223]....
        /*0894*/ 	.word	0x0001aaf0


	//   ....[224]....
        /*0898*/ 	.word	0x0001ab80


	//   ....[225]....
        /*089c*/ 	.word	0x0001ac10


	//   ....[226]....
        /*08a0*/ 	.word	0x0001ac80


	//   ....[227]....
        /*08a4*/ 	.word	0x0001acf0


	//   ....[228]....
        /*08a8*/ 	.word	0x0001ad60


	//   ....[229]....
        /*08ac*/ 	.word	0x0001ade0


	//   ....[230]....
        /*08b0*/ 	.word	0x0001ae50


	//   ....[231]....
        /*08b4*/ 	.word	0x0001aef0


	//   ....[232]....
        /*08b8*/ 	.word	0x0001af80


	//   ....[233]....
        /*08bc*/ 	.word	0x0001b0a0


	//----- nvinfo : EIATTR_REG_RECONFIG
	.align		4
.L_705:
        /*08c0*/ 	.byte	0x01, 0x54
	.zero		2


	//----- nvinfo : EIATTR_SYSCALL_OFFSETS
	.align		4
        /*08c4*/ 	.byte	0x04, 0x46
        /*08c6*/ 	.short	(.L_707 - .L_706)


	//   ....[0]....
.L_706:
        /*08c8*/ 	.word	0x000019f0


	//   ....[1]....
        /*08cc*/ 	.word	0x000130f0


	//   ....[2]....
        /*08d0*/ 	.word	0x00013240


	//   ....[3]....
        /*08d4*/ 	.word	0x00013330


	//   ....[4]....
        /*08d8*/ 	.word	0x00014200


	//----- nvinfo : EIATTR_MBARRIER_INSTR_OFFSETS
	.align		4
.L_707:
        /*08dc*/ 	.byte	0x04, 0x39
        /*08de*/ 	.short	(.L_709 - .L_708)


	//   ....[0]....
.L_708:
        /*08e0*/ 	.word	0x00000180
        /*08e4*/ 	.word	0x000000ff
        /*08e8*/ 	.word	0x00030800
        /*08ec*/ 	.short	0x0100
        /*08ee*/ 	.byte	0x08
	.zero		1


	//   ....[1]....
        /*08f0*/ 	.word	0x00000190
        /*08f4*/ 	.word	0x000000ff
        /*08f8*/ 	.word	0x00030820
        /*08fc*/ 	.short	0x0100
        /*08fe*/ 	.byte	0x08
	.zero		1


	//   ....[2]....
        /*0900*/ 	.word	0x00000280
        /*0904*/ 	.word	0x000000ff
        /*0908*/ 	.word	0x00030830
        /*090c*/ 	.short	0x0100
        /*090e*/ 	.byte	0x08
	.zero		1


	//   ....[3]....
        /*0910*/ 	.word	0x00000290
        /*0914*/ 	.word	0x000000ff
        /*0918*/ 	.word	0x00030840
        /*091c*/ 	.short	0x0100
        /*091e*/ 	.byte	0x08
	.zero		1


	//   ....[4]....
        /*0920*/ 	.word	0x000002a0
        /*0924*/ 	.word	0x000000ff
        /*0928*/ 	.word	0x00030838
        /*092c*/ 	.short	0x0100
        /*092e*/ 	.byte	0x08
	.zero		1


	//   ....[5]....
        /*0930*/ 	.word	0x000002b0
        /*0934*/ 	.word	0x000000ff
        /*0938*/ 	.word	0x00030848
        /*093c*/ 	.short	0x0100
        /*093e*/ 	.byte	0x08
	.zero		1


	//   ....[6]....
        /*0940*/ 	.word	0x000003e0
        /*0944*/ 	.word	0x000000ff
        /*0948*/ 	.word	0x00030850
        /*094c*/ 	.short	0x0100
        /*094e*/ 	.byte	0x08
	.zero		1


	//   ....[7]....
        /*0950*/ 	.word	0x000003f0
        /*0954*/ 	.word	0x000000ff
        /*0958*/ 	.word	0x00030860
        /*095c*/ 	.short	0x0100
        /*095e*/ 	.byte	0x08
	.zero		1


	//   ....[8]....
        /*0960*/ 	.word	0x00000400
        /*0964*/ 	.word	0x000000ff
        /*0968*/ 	.word	0x00030858
        /*096c*/ 	.short	0x0100
        /*096e*/ 	.byte	0x08
	.zero		1


	//   ....[9]....
        /*0970*/ 	.word	0x00000410
        /*0974*/ 	.word	0x000000ff
        /*0978*/ 	.word	0x00030868
        /*097c*/ 	.short	0x0100
        /*097e*/ 	.byte	0x08
	.zero		1


	//   ....[10]....
        /*0980*/ 	.word	0x00000500
        /*0984*/ 	.word	0x000000ff
        /*0988*/ 	.word	0x00030870
        /*098c*/ 	.short	0x0100
        /*098e*/ 	.byte	0x06
	.zero		1


	//   ....[11]....
        /*0990*/ 	.word	0x00000510
        /*0994*/ 	.word	0x000000ff
        /*0998*/ 	.word	0x00030880
        /*099c*/ 	.short	0x0100
        /*099e*/ 	.byte	0x06
	.zero		1


	//   ....[12]....
        /*09a0*/ 	.word	0x00000520
        /*09a4*/ 	.word	0x000000ff
        /*09a8*/ 	.word	0x00030878
        /*09ac*/ 	.short	0x0100
        /*09ae*/ 	.byte	0x06
	.zero		1


	//   ....[13]....
        /*09b0*/ 	.word	0x00000530
        /*09b4*/ 	.word	0x000000ff
        /*09b8*/ 	.word	0x00030888
        /*09bc*/ 	.short	0x0100
        /*09be*/ 	.byte	0x06
	.zero		1


	//   ....[14]....
        /*09c0*/ 	.word	0x00000660
        /*09c4*/ 	.word	0x000000ff
        /*09c8*/ 	.word	0x00030890
        /*09cc*/ 	.short	0x0100
        /*09ce*/ 	.byte	0x08
	.zero		1


	//   ....[15]....
        /*09d0*/ 	.word	0x00000670
        /*09d4*/ 	.word	0x000000ff
        /*09d8*/ 	.word	0x000308a0
        /*09dc*/ 	.short	0x0100
        /*09de*/ 	.byte	0x08
	.zero		1


	//   ....[16]....
        /*09e0*/ 	.word	0x00000680
        /*09e4*/ 	.word	0x000000ff
        /*09e8*/ 	.word	0x00030898
        /*09ec*/ 	.short	0x0100
        /*09ee*/ 	.byte	0x08
	.zero		1


	//   ....[17]....
        /*09f0*/ 	.word	0x00000690
        /*09f4*/ 	.word	0x000000ff
        /*09f8*/ 	.word	0x000308a8
        /*09fc*/ 	.short	0x0100
        /*09fe*/ 	.byte	0x08
	.zero		1


	//   ....[18]....
        /*0a00*/ 	.word	0x000007c0
        /*0a04*/ 	.word	0x000000ff
        /*0a08*/ 	.word	0x000308b0
        /*0a0c*/ 	.short	0x0100
        /*0a0e*/ 	.byte	0x08
	.zero		1


	//   ....[19]....
        /*0a10*/ 	.word	0x000007d0
        /*0a14*/ 	.word	0x000000ff
        /*0a18*/ 	.word	0x000308c0
        /*0a1c*/ 	.short	0x0100
        /*0a1e*/ 	.byte	0x08
	.zero		1


	//   ....[20]....
        /*0a20*/ 	.word	0x000007e0
        /*0a24*/ 	.word	0x000000ff
        /*0a28*/ 	.word	0x000308b8
        /*0a2c*/ 	.short	0x0100
        /*0a2e*/ 	.byte	0x08
	.zero		1


	//   ....[21]....
        /*0a30*/ 	.word	0x000007f0
        /*0a34*/ 	.word	0x000000ff
        /*0a38*/ 	.word	0x000308c8
        /*0a3c*/ 	.short	0x0100
        /*0a3e*/ 	.byte	0x08
	.zero		1


	//   ....[22]....
        /*0a40*/ 	.word	0x00001a50
        /*0a44*/ 	.word	0x000000ff
        /*0a48*/ 	.word	0x00030800
        /*0a4c*/ 	.short	0x010a
        /*0a4e*/ 	.byte	0x28
	.zero		1


	//   ....[23]....
        /*0a50*/ 	.word	0x00001ad0
        /*0a54*/ 	.word	0x0000000d
        /*0a58*/ 	.word	0x00030830
        /*0a5c*/ 	.short	0x010a
        /*0a5e*/ 	.byte	0x3f
	.zero		1


	//   ....[24]....
        /*0a60*/ 	.word	0x00001b10
        /*0a64*/ 	.word	0x0000000d
        /*0a68*/ 	.word	0x00030830
        /*0a6c*/ 	.short	0x010a
        /*0a6e*/ 	.byte	0x3f
	.zero		1


	//   ....[25]....
        /*0a70*/ 	.word	0x00002570
        /*0a74*/ 	.word	0x000000ff
        /*0a78*/ 	.word	0x00000000
        /*0a7c*/ 	.short	0x0101
        /*0a7e*/ 	.byte	0x04
	.zero		1


	//   ....[26]....
        /*0a80*/ 	.word	0x00004e50
        /*0a84*/ 	.word	0x000000ff
        /*0a88*/ 	.word	0x00030830
        /*0a8c*/ 	.short	0x010a
        /*0a8e*/ 	.byte	0x07
	.zero		1


	//   ....[27]....
        /*0a90*/ 	.word	0x00004e90
        /*0a94*/ 	.word	0x000000ff
        /*0a98*/ 	.word	0x00030830
        /*0a9c*/ 	.short	0x010a
        /*0a9e*/ 	.byte	0x07
	.zero		1


	//   ....[28]....
        /*0aa0*/ 	.word	0x00005970
        /*0aa4*/ 	.word	0x000000ff
        /*0aa8*/ 	.word	0x00030850
        /*0aac*/ 	.short	0x010a
        /*0aae*/ 	.byte	0x06
	.zero		1


	//   ....[29]....
        /*0ab0*/ 	.word	0x000059b0
        /*0ab4*/ 	.word	0x000000ff
        /*0ab8*/ 	.word	0x00030850
        /*0abc*/ 	.short	0x010a
        /*0abe*/ 	.byte	0x06
	.zero		1


	//   ....[30]....
        /*0ac0*/ 	.word	0x00006060
        /*0ac4*/ 	.word	0x000000ff
        /*0ac8*/ 	.word	0x00000000
        /*0acc*/ 	.short	0x0101
        /*0ace*/ 	.byte	0x07
	.zero		1


	//   ....[31]....
        /*0ad0*/ 	.word	0x000082e0
        /*0ad4*/ 	.word	0x000000ff
        /*0ad8*/ 	.word	0x00000000
        /*0adc*/ 	.short	0x0101
        /*0ade*/ 	.byte	0x06
	.zero		1


	//   ....[32]....
        /*0ae0*/ 	.word	0x00008780
        /*0ae4*/ 	.word	0x000000ff
        /*0ae8*/ 	.word	0x00030830
        /*0aec*/ 	.short	0x010a
        /*0aee*/ 	.byte	0x07
	.zero		1


	//   ....[33]....
        /*0af0*/ 	.word	0x000087c0
        /*0af4*/ 	.word	0x000000ff
        /*0af8*/ 	.word	0x00030830
        /*0afc*/ 	.short	0x010a
        /*0afe*/ 	.byte	0x07
	.zero		1


	//   ....[34]....
        /*0b00*/ 	.word	0x000092a0
        /*0b04*/ 	.word	0x000000ff
        /*0b08*/ 	.word	0x00030850
        /*0b0c*/ 	.short	0x010a
        /*0b0e*/ 	.byte	0x06
	.zero		1


	//   ....[35]....
        /*0b10*/ 	.word	0x000092e0
        /*0b14*/ 	.word	0x000000ff
        /*0b18*/ 	.word	0x00030850
        /*0b1c*/ 	.short	0x010a
        /*0b1e*/ 	.byte	0x06
	.zero		1


	//   ....[36]....
        /*0b20*/ 	.word	0x00009970
        /*0b24*/ 	.word	0x000000ff
        /*0b28*/ 	.word	0x00000000
        /*0b2c*/ 	.short	0x0101
        /*0b2e*/ 	.byte	0x07
	.zero		1


	//   ....[37]....
        /*0b30*/ 	.word	0x0000a980
        /*0b34*/ 	.word	0x000000ff
        /*0b38*/ 	.word	0x00000000
        /*0b3c*/ 	.short	0x0101
        /*0b3e*/ 	.byte	0x06
	.zero		1


	//   ....[38]....
        /*0b40*/ 	.word	0x0000ac20
        /*0b44*/ 	.word	0x000000ff
        /*0b48*/ 	.word	0x00030830
        /*0b4c*/ 	.short	0x010a
        /*0b4e*/ 	.byte	0x06
	.zero		1


	//   ....[39]....
        /*0b50*/ 	.word	0x0000ac60
        /*0b54*/ 	.word	0x000000ff
        /*0b58*/ 	.word	0x00030830
        /*0b5c*/ 	.short	0x010a
        /*0b5e*/ 	.byte	0x06
	.zero		1


	//   ....[40]....
        /*0b60*/ 	.word	0x0000b740
        /*0b64*/ 	.word	0x000000ff
        /*0b68*/ 	.word	0x00030850
        /*0b6c*/ 	.short	0x010a
        /*0b6e*/ 	.byte	0x06
	.zero		1


	//   ....[41]....
        /*0b70*/ 	.word	0x0000b780
        /*0b74*/ 	.word	0x000000ff
        /*0b78*/ 	.word	0x00030850
        /*0b7c*/ 	.short	0x010a
        /*0b7e*/ 	.byte	0x06
	.zero		1


	//   ....[42]....
        /*0b80*/ 	.word	0x0000bdf0
        /*0b84*/ 	.word	0x000000ff
        /*0b88*/ 	.word	0x00000000
        /*0b8c*/ 	.short	0x0101
        /*0b8e*/ 	.byte	0x04
	.zero		1


	//   ....[43]....
        /*0b90*/ 	.word	0x0000e0c0
        /*0b94*/ 	.word	0x000000ff
        /*0b98*/ 	.word	0x00000000
        /*0b9c*/ 	.short	0x0101
        /*0b9e*/ 	.byte	0x06
	.zero		1


	//   ....[44]....
        /*0ba0*/ 	.word	0x0000e880
        /*0ba4*/ 	.word	0x000000ff
        /*0ba8*/ 	.word	0x00030850
        /*0bac*/ 	.short	0x010a
        /*0bae*/ 	.byte	0x05
	.zero		1


	//   ....[45]....
        /*0bb0*/ 	.word	0x0000e8c0
        /*0bb4*/ 	.word	0x000000ff
        /*0bb8*/ 	.word	0x00030850
        /*0bbc*/ 	.short	0x010a
        /*0bbe*/ 	.byte	0x05
	.zero		1


	//   ....[46]....
        /*0bc0*/ 	.word	0x0000ed90
        /*0bc4*/ 	.word	0x000000ff
        /*0bc8*/ 	.word	0x00000000
        /*0bcc*/ 	.short	0x0101
        /*0bce*/ 	.byte	0x04
	.zero		1


	//   ....[47]....
        /*0bd0*/ 	.word	0x00010890
        /*0bd4*/ 	.word	0x00000011
        /*0bd8*/ 	.word	0x00000000
        /*0bdc*/ 	.short	0x0101
        /*0bde*/ 	.byte	0x3f
	.zero		1


	//   ....[48]....
        /*0be0*/ 	.word	0x000138c0
        /*0be4*/ 	.word	0x00000007
        /*0be8*/ 	.word	0x00030840
        /*0bec*/ 	.short	0x010a
        /*0bee*/ 	.byte	0x3f
	.zero		1


	//   ....[49]....
        /*0bf0*/ 	.word	0x00013f70
        /*0bf4*/ 	.word	0x00000007
        /*0bf8*/ 	.word	0x00030830
        /*0bfc*/ 	.short	0x0107
        /*0bfe*/ 	.byte	0x3f
	.zero		1


	//   ....[50]....
        /*0c00*/ 	.word	0x00014030
        /*0c04*/ 	.word	0x00000007
        /*0c08*/ 	.word	0x00030830
        /*0c0c*/ 	.short	0x0101
        /*0c0e*/ 	.byte	0x3f
	.zero		1


	//   ....[51]....
        /*0c10*/ 	.word	0x00014b80
        /*0c14*/ 	.word	0x00000011
        /*0c18*/ 	.word	0x00030800
        /*0c1c*/ 	.short	0x0107
        /*0c1e*/ 	.byte	0x3f
	.zero		1


	//   ....[52]....
        /*0c20*/ 	.word	0x00014ca0
        /*0c24*/ 	.word	0x00000011
        /*0c28*/ 	.word	0x00030800
        /*0c2c*/ 	.short	0x0101
        /*0c2e*/ 	.byte	0x3f
	.zero		1


	//   ....[53]....
        /*0c30*/ 	.word	0x00014cc0
        /*0c34*/ 	.word	0x00000011
        /*0c38*/ 	.word	0x00030820
        /*0c3c*/ 	.short	0x010a
        /*0c3e*/ 	.byte	0x3f
	.zero		1


	//   ....[54]....
        /*0c40*/ 	.word	0x00015090
        /*0c44*/ 	.word	0x00000007
        /*0c48*/ 	.word	0x00030840
        /*0c4c*/ 	.short	0x010a
        /*0c4e*/ 	.byte	0x3f
	.zero		1


	//   ....[55]....
        /*0c50*/ 	.word	0x00015570
        /*0c54*/ 	.word	0x00000007
        /*0c58*/ 	.word	0x00030830
        /*0c5c*/ 	.short	0x0107
        /*0c5e*/ 	.byte	0x3f
	.zero		1


	//   ....[56]....
        /*0c60*/ 	.word	0x00015630
        /*0c64*/ 	.word	0x00000007
        /*0c68*/ 	.word	0x00030830
        /*0c6c*/ 	.short	0x0101
        /*0c6e*/ 	.byte	0x3f
	.zero		1


	//   ....[57]....
        /*0c70*/ 	.word	0x00015690
        /*0c74*/ 	.word	0x00000006
        /*0c78*/ 	.word	0x00030860
        /*0c7c*/ 	.short	0x010a
        /*0c7e*/ 	.byte	0x3f
	.zero		1


	//   ....[58]....
        /*0c80*/ 	.word	0x00015c00
        /*0c84*/ 	.word	0x00000006
        /*0c88*/ 	.word	0x00030850
        /*0c8c*/ 	.short	0x0107
        /*0c8e*/ 	.byte	0x3f
	.zero		1


	//   ....[59]....
        /*0c90*/ 	.word	0x00015d60
        /*0c94*/ 	.word	0x00000006
        /*0c98*/ 	.word	0x00030850
        /*0c9c*/ 	.short	0x0101
        /*0c9e*/ 	.byte	0x3f
	.zero		1


	//   ....[60]....
        /*0ca0*/ 	.word	0x00015f80
        /*0ca4*/ 	.word	0x00000000
        /*0ca8*/ 	.word	0x00030860
        /*0cac*/ 	.short	0x010a
        /*0cae*/ 	.byte	0x3f
	.zero		1


	//   ....[61]....
        /*0cb0*/ 	.word	0x00016490
        /*0cb4*/ 	.word	0x00000000
        /*0cb8*/ 	.word	0x00030850
        /*0cbc*/ 	.short	0x0107
        /*0cbe*/ 	.byte	0x3f
	.zero		1


	//   ....[62]....
        /*0cc0*/ 	.word	0x00016550
        /*0cc4*/ 	.word	0x00000000
        /*0cc8*/ 	.word	0x00030850
        /*0ccc*/ 	.short	0x0101
        /*0cce*/ 	.byte	0x3f
	.zero		1


	//   ....[63]....
        /*0cd0*/ 	.word	0x00017280
        /*0cd4*/ 	.word	0x00000004
        /*0cd8*/ 	.word	0x00030820
        /*0cdc*/ 	.short	0x010a
        /*0cde*/ 	.byte	0x3f
	.zero		1


	//   ....[64]....
        /*0ce0*/ 	.word	0x00017400
        /*0ce4*/ 	.word	0x00000005
        /*0ce8*/ 	.word	0x00030840
        /*0cec*/ 	.short	0x010a
        /*0cee*/ 	.byte	0x3f
	.zero		1


	//   ....[65]....
        /*0cf0*/ 	.word	0x000174a0
        /*0cf4*/ 	.word	0x00000017
        /*0cf8*/ 	.word	0x00030840
        /*0cfc*/ 	.short	0x010a
        /*0cfe*/ 	.byte	0x3f
	.zero		1


	//   ....[66]....
        /*0d00*/ 	.word	0x000174e0
        /*0d04*/ 	.word	0x00000005
        /*0d08*/ 	.word	0x00030860
        /*0d0c*/ 	.short	0x010a
        /*0d0e*/ 	.byte	0x3f
	.zero		1


	//   ....[67]....
        /*0d10*/ 	.word	0x00017520
        /*0d14*/ 	.word	0x00000017
        /*0d18*/ 	.word	0x00030860
        /*0d1c*/ 	.short	0x010a
        /*0d1e*/ 	.byte	0x3f
	.zero		1


	//   ....[68]....
        /*0d20*/ 	.word	0x00017590
        /*0d24*/ 	.word	0x00000003
        /*0d28*/ 	.word	0x00030800
        /*0d2c*/ 	.short	0x010a
        /*0d2e*/ 	.byte	0x3f
	.zero		1


	//   ....[69]....
        /*0d30*/ 	.word	0x000175e0
        /*0d34*/ 	.word	0x0000000d
        /*0d38*/ 	.word	0x00030830
        /*0d3c*/ 	.short	0x010a
        /*0d3e*/ 	.byte	0x3f
	.zero		1


	//   ....[70]....
        /*0d40*/ 	.word	0x00017640
        /*0d44*/ 	.word	0x00000009
        /*0d48*/ 	.word	0x00030830
        /*0d4c*/ 	.short	0x010a
        /*0d4e*/ 	.byte	0x3f
	.zero		1


	//   ....[71]....
        /*0d50*/ 	.word	0x000176a0
        /*0d54*/ 	.word	0x00000009
        /*0d58*/ 	.word	0x00030850
        /*0d5c*/ 	.short	0x010a
        /*0d5e*/ 	.byte	0x3f
	.zero		1


	//   ....[72]....
        /*0d60*/ 	.word	0x00017700
        /*0d64*/ 	.word	0x00000009
        /*0d68*/ 	.word	0x00030830
        /*0d6c*/ 	.short	0x010a
        /*0d6e*/ 	.byte	0x3f
	.zero		1


	//   ....[73]....
        /*0d70*/ 	.word	0x00017760
        /*0d74*/ 	.word	0x00000009
        /*0d78*/ 	.word	0x00030850
        /*0d7c*/ 	.short	0x010a
        /*0d7e*/ 	.byte	0x3f
	.zero		1


	//   ....[74]....
        /*0d80*/ 	.word	0x000177c0
        /*0d84*/ 	.word	0x00000009
        /*0d88*/ 	.word	0x00030830
        /*0d8c*/ 	.short	0x010a
        /*0d8e*/ 	.byte	0x3f
	.zero		1


	//   ....[75]....
        /*0d90*/ 	.word	0x00017820
        /*0d94*/ 	.word	0x00000009
        /*0d98*/ 	.word	0x00030850
        /*0d9c*/ 	.short	0x010a
        /*0d9e*/ 	.byte	0x3f
	.zero		1


	//   ....[76]....
        /*0da0*/ 	.word	0x00017880
        /*0da4*/ 	.word	0x00000005
        /*0da8*/ 	.word	0x00030850
        /*0dac*/ 	.short	0x010a
        /*0dae*/ 	.byte	0x3f
	.zero		1


	//   ....[77]....
        /*0db0*/ 	.word	0x000179a0
        /*0db4*/ 	.word	0x00000007
        /*0db8*/ 	.word	0x00030840
        /*0dbc*/ 	.short	0x010a
        /*0dbe*/ 	.byte	0x3f
	.zero		1


	//   ....[78]....
        /*0dc0*/ 	.word	0x00018d70
        /*0dc4*/ 	.word	0x00000011
        /*0dc8*/ 	.word	0x00030820
        /*0dcc*/ 	.short	0x010a
        /*0dce*/ 	.byte	0x3f
	.zero		1


	//   ....[79]....
        /*0dd0*/ 	.word	0x00018dc0
        /*0dd4*/ 	.word	0x00000007
        /*0dd8*/ 	.word	0x00030840
        /*0ddc*/ 	.short	0x010a
        /*0dde*/ 	.byte	0x3f
	.zero		1


	//   ....[80]....
        /*0de0*/ 	.word	0x00019590
        /*0de4*/ 	.word	0x00000006
        /*0de8*/ 	.word	0x00030860
        /*0dec*/ 	.short	0x010a
        /*0dee*/ 	.byte	0x3f
	.zero		1


	//   ....[81]....
        /*0df0*/ 	.word	0x00019e30
        /*0df4*/ 	.word	0x00000000
        /*0df8*/ 	.word	0x00030860
        /*0dfc*/ 	.short	0x010a
        /*0dfe*/ 	.byte	0x3f
	.zero		1


	//   ....[82]....
        /*0e00*/ 	.word	0x0001afc0
        /*0e04*/ 	.word	0x00000004
        /*0e08*/ 	.word	0x00030820
        /*0e0c*/ 	.short	0x010a
        /*0e0e*/ 	.byte	0x3f
	.zero		1


	//   ....[83]....
        /*0e10*/ 	.word	0x0001b160
        /*0e14*/ 	.word	0x00000005
        /*0e18*/ 	.word	0x00030840
        /*0e1c*/ 	.short	0x010a
        /*0e1e*/ 	.byte	0x3f
	.zero		1


	//   ....[84]....
        /*0e20*/ 	.word	0x0001b1b0
        /*0e24*/ 	.word	0x00000017
        /*0e28*/ 	.word	0x00030840
        /*0e2c*/ 	.short	0x010a
        /*0e2e*/ 	.byte	0x3f
	.zero		1


	//   ....[85]....
        /*0e30*/ 	.word	0x0001b200
        /*0e34*/ 	.word	0x00000005
        /*0e38*/ 	.word	0x00030860
        /*0e3c*/ 	.short	0x010a
        /*0e3e*/ 	.byte	0x3f
	.zero		1


	//----- nvinfo : EIATTR_NUM_MBARRIERS
	.align		4
.L_709:
        /*0e40*/ 	.byte	0x03, 0x38
        /*0e42*/ 	.short	0x0016


	//----- nvinfo : EIATTR_EXIT_INSTR_OFFSETS
	.align		4
        /*0e44*/ 	.byte	0x04, 0x1c
        /*0e46*/ 	.short	(.L_711 - .L_710)


	//   ....[0]....
.L_710:
        /*0e48*/ 	.word	0x00000960


	//   ....[1]....
        /*0e4c*/ 	.word	0x00011920


	//   ....[2]....
        /*0e50*/ 	.word	0x00017570


	//----- nvinfo : EIATTR_MAX_THREADS
	.align		4
.L_711:
        /*0e54*/ 	.byte	0x04, 0x05
        /*0e56*/ 	.short	(.L_713 - .L_712)
.L_712:
        /*0e58*/ 	.word	0x00000180
        /*0e5c*/ 	.word	0x00000001
        /*0e60*/ 	.word	0x00000001


	//----- nvinfo : EIATTR_CRS_STACK_SIZE
	.align		4
.L_713:
        /*0e64*/ 	.byte	0x04, 0x1e
        /*0e66*/ 	.short	(.L_715 - .L_714)
.L_714:
        /*0e68*/ 	.word	0x00000000


	//----- nvinfo : EIATTR_CBANK_PARAM_SIZE
	.align		4
.L_715:
        /*0e6c*/ 	.byte	0x03, 0x19
        /*0e6e*/ 	.short	0x0af0


	//----- nvinfo : EIATTR_PARAM_CBANK
	.align		4
        /*0e70*/ 	.byte	0x04, 0x0a
        /*0e72*/ 	.short	(.L_717 - .L_716)
	.align		4
.L_716:
        /*0e74*/ 	.word	index@(.nv.constant0._ZN7cutlass13device_kernelIN5flash11enable_sm90INS1_16FlashAttnFwdSm90INS1_25CollectiveMainloopFwdSm90ILi2EN4cute5tupleIJNS5_1CILi1EEES8_S8_EEENS6_IJNS7_ILi128EEENS7_ILi96EEENS7_ILi192EEEEEELi192ENS_6half_tEfNS_4arch4Sm90ELb0ELb1ELb1ELb1ELb1ELb0ELb0ELb1ELb1ELb1ELb0ELb0EEENS1_21CollectiveEpilogueFwdINS6_IJSA_SC_SB_EEES9_SE_SG_Li256ELb1ELb1ELb0ELb0EEENS1_36VarlenDynamicPersistentTileSchedulerILi128ELi96ELi256ELi128ELb0ELb1ELb1ELb1ELb0ELb1EEEEEEEEEvNT_6ParamsE)
        /*0e78*/ 	.short	0x0210
        /*0e7a*/ 	.short	0x0af0


	//----- nvinfo : EIATTR_SW_WAR
	.align		4
.L_717:
        /*0e7c*/ 	.byte	0x04, 0x36
        /*0e7e*/ 	.short	(.L_719 - .L_718)
.L_718:
        /*0e80*/ 	.word	0x00000008
.L_719:


//--------------------- .nv.info._ZN7cutlass13device_kernelIN5flash11enable_sm90INS1_16FlashAttnFwdSm90INS1_25CollectiveMainloopFwdSm90ILi2EN4cute5tupleIJNS5_1CILi1EEES8_S8_EEENS6_IJNS7_ILi128EEENS7_ILi96EEENS7_ILi192EEEEEELi192ENS_6half_tEfNS_4arch4Sm90ELb0ELb1ELb1ELb1ELb1ELb1ELb0ELb1ELb1ELb1ELb0ELb0EEENS1_21CollectiveEpilogueFwdINS6_IJSA_SC_SB_EEES9_SE_SG_Li256ELb1ELb1ELb0ELb0EEENS1_36VarlenDynamicPersistentTileSchedulerILi128ELi96ELi256ELi128ELb0ELb1ELb1ELb1ELb0ELb1EEEEEEEEEvNT_6ParamsE --------------------------
	.section	.nv.info._ZN7cutlass13device_kernelIN5flash11enable_sm90INS1_16FlashAttnFwdSm90INS1_25CollectiveMainloopFwdSm90ILi2EN4cute5tupleIJNS5_1CILi1EEES8_S8_EEENS6_IJNS7_ILi128EEENS7_ILi96EEENS7_ILi192EEEEEELi192ENS_6half_tEfNS_4arch4Sm90ELb0ELb1ELb1ELb1ELb1ELb1ELb0ELb1ELb1ELb1ELb0ELb0EEENS1_21CollectiveEpilogueFwdINS6_IJSA_SC_SB_EEES9_SE_SG_Li256ELb1ELb1ELb0ELb0EEENS1_36VarlenDynamicPersistentTileSchedulerILi128ELi96ELi256ELi128ELb0ELb1ELb1ELb1ELb0ELb1EEEEEEEEEvNT_6ParamsE,"",@"SHT_CUDA_INFO"
	.sectionflags	@""
	.align	4


	//----- nvinfo : EIATTR_CUDA_API_VERSION
	.align		4
        /*0000*/ 	.byte	0x04, 0x37
        /*0002*/ 	.short	(.L_721 - .L_720)
.L_720:
        /*0004*/ 	.word	0x00000082


	//----- nvinfo : EIATTR_KPARAM_INFO
	.align		4
.L_721:
        /*0008*/ 	.byte	0x04, 0x17
        /*000a*/ 	.short	(.L_723 - .L_722)
.L_722:
        /*000c*/ 	.word	0x00000000
        /*0010*/ 	.short	0x0000
        /*0012*/ 	.short	0x0070
        /*0014*/ 	.byte	0x00, 0xf0, 0x01, 0x2a


	//----- nvinfo : EIATTR_SPARSE_MMA_MASK
	.align		4
.L_723:
        /*0018*/ 	.byte	0x03, 0x50
        /*001a*/ 	.short	0x0000


	//----- nvinfo : EIATTR_MAXREG_COUNT
	.align		4
        /*001c*/ 	.byte	0x03, 0x1b
        /*001e*/ 	.short	0x00a8


	//----- nvinfo : EIATTR_NUM_BARRIERS
	.align		4
        /*0020*/ 	.byte	0x02, 0x4c
        /*0022*/ 	.byte	0x10
	.zero		1


	//----- nvinfo : EIATTR_EXTERNS
	.align		4
        /*0024*/ 	.byte	0x04, 0x0f
        /*0026*/ 	.short	(.L_725 - .L_724)


	//   ....[0]....
	.align		4
.L_724:
        /*0028*/ 	.word	index@(__assertfail)


	//----- nvinfo : EIATTR_ANNOTATIONS
	.align		4
.L_725:
        /*002c*/ 	.byte	0x04, 0x55
        /*002e*/ 	.short	(.L_727 - .L_726)


	//   ....[0]....
.L_726:
        /* <DEDUP_REMOVED lines=74> */


	//----- nvinfo : EIATTR_MERCURY_ISA_VERSION
	.align		4
.L_727:
        /*04c0*/ 	.byte	0x03, 0x5f
        /*04c2*/ 	.short	0x0101


	//----- nvinfo : EIATTR_UNUSED_LOAD_BYTE_OFFSET
	.align		4
        /*04c4*/ 	.byte	0x04, 0x44
        /*04c6*/ 	.short	(.L_729 - .L_728)


	//   ....[0]....
.L_728:
        /*04c8*/ 	.word	0x00000a50
        /*04cc*/ 	.word	0x0000fff0


	//   ....[1]....
        /*04d0*/ 	.word	0x000211c0
        /*04d4*/ 	.word	0x0000fff0


	//----- nvinfo : EIATTR_INT_WARP_WIDE_INSTR_OFFSETS
	.align		4
.L_729:
        /*04d8*/ 	.byte	0x04, 0x31
        /*04da*/ 	.short	(.L_731 - .L_730)


	//   ....[0]....
.L_730:
        /*04dc*/ 	.word	0x00000130


	//   ....[1]....
        /*04e0*/ 	.word	0x00000170


	//   ....[2]....
        /*04e4*/ 	.word	0x000001e0


	//   ....[3]....
        /*04e8*/ 	.word	0x00026900


	//   ....[4]....
        /*04ec*/ 	.word	0x00026990


	//   ....[5]....
        /*04f0*/ 	.word	0x00029870


	//   ....[6]....
        /*04f4*/ 	.word	0x00029900


	//----- nvinfo : EIATTR_COOP_GROUP_MASK_REGIDS
	.align		4
.L_731:
        /*04f8*/ 	.byte	0x04, 0x29
        /*04fa*/ 	.short	(.L_733 - .L_732)


	//   ....[0]....
.L_732:
        /*04fc*/ 	.word	0xffffffff


	//   ....[1]....
        /*0500*/ 	.word	0xffffffff


	//   ....[2]....
        /*0504*/ 	.word	0xffffffff


	//   ....[3]....
        /*0508*/ 	.word	0xffffffff


	//   ....[4]....
        /*050c*/ 	.word	0xffffffff


	//   ....[5]....
        /*0510*/ 	.word	0xffffffff


	//   ....[6]....
        /*0514*/ 	.word	0xffffffff


	//   ....[7]....
        /*0518*/ 	.word	0xffffffff


	//   ....[8]....
        /*051c*/ 	.word	0xffffffff


	//   ....[9]....
        /*0520*/ 	.word	0xffffffff


	//   ....[10]....
        /*0524*/ 	.word	0xffffffff


	//   ....[11]....
        /*0528*/ 	.word	0xffffffff


	//   ....[12]....
        /*052c*/ 	.word	0xffffffff


	//   ....[13]....
        /*0530*/ 	.word	0xffffffff


	//   ....[14]....
        /*0534*/ 	.word	0xffffffff


	//   ....[15]....
        /*0538*/ 	.word	0xffffffff


	//   ....[16]....
        /*053c*/ 	.word	0xffffffff


	//   ....[17]....
        /*0540*/ 	.word	0xffffffff


	//   ....[18]....
        /*0544*/ 	.word	0xffffffff


	//   ....[19]....
        /*0548*/ 	.word	0xffffffff


	//   ....[20]....
        /*054c*/ 	.word	0xffffffff


	//   ....[21]....
        /*0550*/ 	.word	0xffffffff


	//   ....[22]....
        /*0554*/ 	.word	0xffffffff


	//   ....[23]....
        /*0558*/ 	.word	0xffffffff


	//   ....[24]....
        /*055c*/ 	.word	0xffffffff


	//   ....[25]....
        /*0560*/ 	.word	0xffffffff


	//   ....[26]....
        /*0564*/ 	.word	0xffffffff


	//   ....[27]....
        /*0568*/ 	.word	0xffffffff


	//   ....[28]....
        /*056c*/ 	.word	0xffffffff


	//   ....[29]....
        /*0570*/ 	.word	0xffffffff


	//   ....[30]....
        /*0574*/ 	.word	0xffffffff


	//   ....[31]....
        /*0578*/ 	.word	0xffffffff


	//   ....[32]....
        /*057c*/ 	.word	0xffffffff


	//   ....[33]....
        /*0580*/ 	.word	0xffffffff


	//   ....[34]....
        /*0584*/ 	.word	0xffffffff


	//   ....[35]....
        /*0588*/ 	.word	0xffffffff


	//   ....[36]....
        /*058c*/ 	.word	0xffffffff


	//   ....[37]....
        /*0590*/ 	.word	0xffffffff


	//   ....[38]....
        /*0594*/ 	.word	0xffffffff


	//   ....[39]....
        /*0598*/ 	.word	0xffffffff


	//   ....[40]....
        /*059c*/ 	.word	0xffffffff


	//   ....[41]....
        /*05a0*/ 	.word	0xffffffff


	//   ....[42]....
        /*05a4*/ 	.word	0xffffffff


	//   ....[43]....
        /*05a8*/ 	.word	0xffffffff


	//   ....[44]....
        /*05ac*/ 	.word	0xffffffff


	//   ....[45]....
        /*05b0*/ 	.word	0xffffffff


	//   ....[46]....
        /*05b4*/ 	.word	0xffffffff


	//   ....[47]....
        /*05b8*/ 	.word	0xffffffff


	//   ....[48]....
        /*05bc*/ 	.word	0xffffffff


	//   ....[49]....
        /*05c0*/ 	.word	0xffffffff


	//   ....[50]....
        /*05c4*/ 	.word	0xffffffff


	//   ....[51]....
        /*05c8*/ 	.word	0xffffffff


	//   ....[52]....
        /*05cc*/ 	.word	0xffffffff


	//   ....[53]....
        /*05d0*/ 	.word	0xffffffff


	//   ....[54]....
        /*05d4*/ 	.word	0xffffffff


	//   ....[55]....
        /*05d8*/ 	.word	0xffffffff


	//   ....[56]....
        /*05dc*/ 	.word	0xffffffff


	//   ....[57]....
        /*05e0*/ 	.word	0xffffffff


	//   ....[58]....
        /*05e4*/ 	.word	0xffffffff


	//   ....[59]....
        /*05e8*/ 	.word	0xffffffff


	//   ....[60]....
        /*05ec*/ 	.word	0xffffffff


	//   ....[61]....
        /*05f0*/ 	.word	0xffffffff


	//   ....[62]....
        /*05f4*/ 	.word	0xffffffff


	//   ....[63]....
        /*05f8*/ 	.word	0xffffffff


	//   ....[64]....
        /*05fc*/ 	.word	0xffffffff


	//   ....[65]....
        /*0600*/ 	.word	0xffffffff


	//   ....[66]....
        /*0604*/ 	.word	0xffffffff


	//   ....[67]....
        /*0608*/ 	.word	0xffffffff


	//   ....[68]....
        /*060c*/ 	.word	0xffffffff


	//   ....[69]....
        /*0610*/ 	.word	0xffffffff


	//   ....[70]....
        /*0614*/ 	.word	0xffffffff


	//   ....[71]....
        /*0618*/ 	.word	0xffffffff


	//   ....[72]....
        /*061c*/ 	.word	0xffffffff


	//   ....[73]....
        /*0620*/ 	.word	0xffffffff


	//   ....[74]....
        /*0624*/ 	.word	0xffffffff


	//   ....[75]....
        /*0628*/ 	.word	0xffffffff


	//   ....[76]....
        /*062c*/ 	.word	0xffffffff


	//   ....[77]....
        /*0630*/ 	.word	0xffffffff


	//   ....[78]....
        /*0634*/ 	.word	0xffffffff


	//   ....[79]....
        /*0638*/ 	.word	0xffffffff


	//   ....[80]....
        /*063c*/ 	.word	0xffffffff


	//   ....[81]....
        /*0640*/ 	.word	0xffffffff


	//   ....[82]....
        /*0644*/ 	.word	0xffffffff


	//   ....[83]....
        /*0648*/ 	.word	0xffffffff


	//   ....[84]....
        /*064c*/ 	.word	0xffffffff


	//   ....[85]....
        /*0650*/ 	.word	0xffffffff


	//   ....[86]....
        /*0654*/ 	.word	0xffffffff


	//   ....[87]....
        /*0658*/ 	.word	0xffffffff


	//   ....[88]....
        /*065c*/ 	.word	0xffffffff


	//   ....[89]....
        /*0660*/ 	.word	0xffffffff


	//   ....[90]....
        /*0664*/ 	.word	0xffffffff


	//   ....[91]....
        /*0668*/ 	.word	0xffffffff


	//   ....[92]....
        /*066c*/ 	.word	0xffffffff


	//   ....[93]....
        /*0670*/ 	.word	0xffffffff


	//   ....[94]....
        /*0674*/ 	.word	0xffffffff


	//   ....[95]....
        /*0678*/ 	.word	0xffffffff


	//   ....[96]....
        /*067c*/ 	.word	0xffffffff


	//   ....[97]....
        /*0680*/ 	.word	0xffffffff


	//   ....[98]....
        /*0684*/ 	.word	0xffffffff


	//   ....[99]....
        /*0688*/ 	.word	0xffffffff


	//   ....[100]....
        /*068c*/ 	.word	0xffffffff


	//   ....[101]....
        /*0690*/ 	.word	0xffffffff


	//   ....[102]....
        /*0694*/ 	.word	0xffffffff


	//   ....[103]....
        /*0698*/ 	.word	0xffffffff


	//   ....[104]....
        /*069c*/ 	.word	0xffffffff


	//   ....[105]....
        /*06a0*/ 	.word	0xffffffff


	//   ....[106]....
        /*06a4*/ 	.word	0xffffffff


	//   ....[107]....
        /*06a8*/ 	.word	0xffffffff


	//   ....[108]....
        /*06ac*/ 	.word	0xffffffff


	//   ....[109]....
        /*06b0*/ 	.word	0xffffffff


	//   ....[110]....
        /*06b4*/ 	.word	0xffffffff


	//   ....[111]....
        /*06b8*/ 	.word	0xffffffff


	//   ....[112]....
        /*06bc*/ 	.word	0xffffffff


	//   ....[113]....
        /*06c0*/ 	.word	0xffffffff


	//   ....[114]....
        /*06c4*/ 	.word	0xffffffff


	//   ....[115]....
        /*06c8*/ 	.word	0xffffffff


	//   ....[116]....
        /*06cc*/ 	.word	0xffffffff


	//   ....[117]....
        /*06d0*/ 	.word	0xffffffff


	//   ....[118]....
        /*06d4*/ 	.word	0xffffffff


	//   ....[119]....
        /*06d8*/ 	.word	0xffffffff


	//   ....[120]....
        /*06dc*/ 	.word	0xffffffff


	//   ....[121]....
        /*06e0*/ 	.word	0xffffffff


	//   ....[122]....
        /*06e4*/ 	.word	0xffffffff


	//   ....[123]....
        /*06e8*/ 	.word	0xffffffff


	//   ....[124]....
        /*06ec*/ 	.word	0xffffffff


	//   ....[125]....
        /*06f0*/ 	.word	0xffffffff


	//   ....[126]....
        /*06f4*/ 	.word	0xffffffff


	//   ....[127]....
        /*06f8*/ 	.word	0xffffffff


	//   ....[128]....
        /*06fc*/ 	.word	0xffffffff


	//   ....[129]....
        /*0700*/ 	.word	0xffffffff


	//   ....[130]....
        /*0704*/ 	.word	0xffffffff


	//   ....[131]....
        /*0708*/ 	.word	0xffffffff


	//   ....[132]....
        /*070c*/ 	.word	0xffffffff


	//   ....[133]....
        /*0710*/ 	.word	0xffffffff


	//   ....[134]....
        /*0714*/ 	.word	0xffffffff


	//   ....[135]....
        /*0718*/ 	.word	0xffffffff


	//   ....[136]....
        /*071c*/ 	.word	0xffffffff


	//   ....[137]....
        /*0720*/ 	.word	0xffffffff


	//   ....[138]....
        /*0724*/ 	.word	0xffffffff


	//   ....[139]....
        /*0728*/ 	.word	0xffffffff


	//   ....[140]....
        /*072c*/ 	.word	0xffffffff


	//   ....[141]....
        /*0730*/ 	.word	0xffffffff


	//   ....[142]....
        /*0734*/ 	.word	0xffffffff


	//   ....[143]....
        /*0738*/ 	.word	0xffffffff


	//   ....[144]....
        /*073c*/ 	.word	0xffffffff


	//   ....[145]....
        /*0740*/ 	.word	0xffffffff


	//   ....[146]....
        /*0744*/ 	.word	0xffffffff


	//   ....[147]....
        /*0748*/ 	.word	0xffffffff


	//   ....[148]....
        /*074c*/ 	.word	0xffffffff


	//   ....[149]....
        /*0750*/ 	.word	0xffffffff


	//   ....[150]....
        /*0754*/ 	.word	0xffffffff


	//   ....[151]....
        /*0758*/ 	.word	0xffffffff


	//   ....[152]....
        /*075c*/ 	.word	0xffffffff


	//   ....[153]....
        /*0760*/ 	.word	0xffffffff


	//   ....[154]....
        /*0764*/ 	.word	0xffffffff


	//   ....[155]....
        /*0768*/ 	.word	0xffffffff


	//   ....[156]....
        /*076c*/ 	.word	0xffffffff


	//   ....[157]....
        /*0770*/ 	.word	0xffffffff


	//   ....[158]....
        /*0774*/ 	.word	0xffffffff


	//   ....[159]....
        /*0778*/ 	.word	0xffffffff


	//   ....[160]....
        /*077c*/ 	.word	0xffffffff


	//   ....[161]....
        /*0780*/ 	.word	0xffffffff


	//   ....[162]....
        /*0784*/ 	.word	0xffffffff


	//   ....[163]....
        /*0788*/ 	.word	0xffffffff


	//   ....[164]....
        /*078c*/ 	.word	0xffffffff


	//   ....[165]....
        /*0790*/ 	.word	0xffffffff


	//   ....[166]....
        /*0794*/ 	.word	0xffffffff


	//   ....[167]....
        /*0798*/ 	.word	0xffffffff


	//   ....[168]....
        /*079c*/ 	.word	0xffffffff


	//   ....[169]....
        /*07a0*/ 	.word	0xffffffff


	//   ....[170]....
        /*07a4*/ 	.word	0xffffffff


	//   ....[171]....
        /*07a8*/ 	.word	0xffffffff


	//   ....[172]....
        /*07ac*/ 	.word	0xffffffff


	//   ....[173]....
        /*07b0*/ 	.word	0xffffffff


	//   ....[174]....
        /*07b4*/ 	.word	0xffffffff


	//   ....[175]....
        /*07b8*/ 	.word	0xffffffff


	//   ....[176]....
        /*07bc*/ 	.word	0xffffffff


	//   ....[177]....
        /*07c0*/ 	.word	0xffffffff


	//   ....[178]....
        /*07c4*/ 	.word	0xffffffff


	//   ....[179]....
        /*07c8*/ 	.word	0xffffffff


	//   ....[180]....
        /*07cc*/ 	.word	0xffffffff


	//   ....[181]....
        /*07d0*/ 	.word	0xffffffff


	//   ....[182]....
        /*07d4*/ 	.word	0xffffffff


	//   ....[183]....
        /*07d8*/ 	.word	0xffffffff


	//   ....[184]....
        /*07dc*/ 	.word	0xffffffff


	//   ....[185]....
        /*07e0*/ 	.word	0x0500000f


	//   ....[186]....
        /*07e4*/ 	.word	0x0500000f


	//   ....[187]....
        /*07e8*/ 	.word	0x0500000f


	//   ....[188]....
        /*07ec*/ 	.word	0x0500000f


	//   ....[189]....
        /*07f0*/ 	.word	0x0500000f


	//   ....[190]....
        /*07f4*/ 	.word	0x0500000f


	//   ....[191]....
        /*07f8*/ 	.word	0x0500000f


	//   ....[192]....
        /*07fc*/ 	.word	0x0500000f


	//   ....[193]....
        /*0800*/ 	.word	0x0500000f


	//   ....[194]....
        /*0804*/ 	.word	0x0500000f


	//   ....[195]....
        /*0808*/ 	.word	0x0500000f


	//   ....[196]....
        /*080c*/ 	.word	0x0500000f


	//   ....[197]....
        /*0810*/ 	.word	0x0500000f


	//   ....[198]....
        /*0814*/ 	.word	0x0500000f


	//   ....[199]....
        /*0818*/ 	.word	0x0500000f


	//   ....[200]....
        /*081c*/ 	.word	0x0500000f


	//   ....[201]....
        /*0820*/ 	.word	0x0500000f


	//   ....[202]....
        /*0824*/ 	.word	0x0500000f


	//   ....[203]....
        /*0828*/ 	.word	0x0500000f


	//   ....[204]....
        /*082c*/ 	.word	0x0500000f


	//   ....[205]....
        /*0830*/ 	.word	0x0500000f


	//   ....[206]....
        /*0834*/ 	.word	0x0500000f


	//   ....[207]....
        /*0838*/ 	.word	0x0500000f


	//   ....[208]....
        /*083c*/ 	.word	0x0500000f


	//   ....[209]....
        /*0840*/ 	.word	0x0500000f


	//   ....[210]....
        /*0844*/ 	.word	0x0500000f


	//   ....[211]....
        /*0848*/ 	.word	0x0500000f


	//   ....[212]....
        /*084c*/ 	.word	0x0500000f


	//   ....[213]....
        /*0850*/ 	.word	0x0500000f


	//   ....[214]....
        /*0854*/ 	.word	0x0500000f


	//   ....[215]....
        /*0858*/ 	.word	0x0500000f


	//   ....[216]....
        /*085c*/ 	.word	0x0500000f


	//   ....[217]....
        /*0860*/ 	.word	0x0500000f


	//   ....[218]....
        /*0864*/ 	.word	0x0500000f


	//   ....[219]....
        /*0868*/ 	.word	0x0500000f


	//   ....[220]....
        /*086c*/ 	.word	0x0500000f


	//   ....[221]....
        /*0870*/ 	.word	0x0500000f


	//   ....[222]....
        /*0874*/ 	.word	0x0500000f


	//   ....[223]....
        /*0878*/ 	.word	0x0500000f


	//   ....[224]....
        /*087c*/ 	.word	0x0500000f


	//   ....[225]....
        /*0880*/ 	.word	0x0500000f


	//   ....[226]....
        /*0884*/ 	.word	0x0500000f


	//   ....[227]....
        /*0888*/ 	.word	0x0500000f


	//   ....[228]....
        /*088c*/ 	.word	0x0500000f


	//   ....[229]....
        /*0890*/ 	.word	0x0500000f


	//   ....[230]....
        /*0894*/ 	.word	0x0500000f


	//   ....[231]....
        /*0898*/ 	.word	0x0500000f


	//   ....[232]....
        /*089c*/ 	.word	0x0500000f


	//   ....[233]....
        /*08a0*/ 	.word	0x0500000f


	//   ....[234]....
        /*08a4*/ 	.word	0x0500000f


	//   ....[235]....
        /*08a8*/ 	.word	0x0500000f


	//   ....[236]....
        /*08ac*/ 	.word	0x0500000f


	//   ....[237]....
        /*08b0*/ 	.word	0x0500000f


	//   ....[238]....
        /*08b4*/ 	.word	0x0500000f


	//   ....[239]....
        /*08b8*/ 	.word	0x0500000f


	//   ....[240]....
        /*08bc*/ 	.word	0x0500000f


	//   ....[241]....
        /*08c0*/ 	.word	0x0500000f


	//   ....[242]....
        /*08c4*/ 	.word	0x0500000f


	//   ....[243]....
        /*08c8*/ 	.word	0x0500000f


	//   ....[244]....
        /*08cc*/ 	.word	0x0500000f


	//   ....[245]....
        /*08d0*/ 	.word	0x0500000f


	//   ....[246]....
        /*08d4*/ 	.word	0x0500000f


	//   ....[247]....
        /*08d8*/ 	.word	0x0500000f


	//   ....[248]....
        /*08dc*/ 	.word	0x0500000f


	//   ....[249]....
        /*08e0*/ 	.word	0x0500000f


	//   ....[250]....
        /*08e4*/ 	.word	0x0500000f


	//   ....[251]....
        /*08e8*/ 	.word	0x0500000f


	//   ....[252]....
        /*08ec*/ 	.word	0x0500000f


	//   ....[253]....
        /*08f0*/ 	.word	0x0500000f


	//   ....[254]....
        /*08f4*/ 	.word	0x0500000f


	//   ....[255]....
        /*08f8*/ 	.word	0x0500000f


	//   ....[0]....
        /*08fc*/ 	.word	0x0500000f


	//   ....[1]....
        /*0900*/ 	.word	0x0500000f


	//   ....[2]....
        /*0904*/ 	.word	0x0500000f


	//   ....[3]....
        /*0908*/ 	.word	0x0500000f


	//   ....[4]....
        /*090c*/ 	.word	0x0500000f


	//   ....[5]....
        /*0910*/ 	.word	0x0500000f


	//   ....[6]....
        /*0914*/ 	.word	0x0500000f


	//   ....[7]....
        /*0918*/ 	.word	0x0500000f


	//   ....[8]....
        /*091c*/ 	.word	0x0500000f


	//   ....[9]....
        /*0920*/ 	.word	0x0500000f


	//   ....[10]....
        /*0924*/ 	.word	0x0500000f


	//   ....[11]....
        /*0928*/ 	.word	0x0500000f


	//   ....[12]....
        /*092c*/ 	.word	0x0500000f


	//   ....[13]....
        /*0930*/ 	.word	0x0500000f


	//   ....[14]....
        /*0934*/ 	.word	0x0500000f


	//   ....[15]....
        /*0938*/ 	.word	0x0500000f


	//   ....[16]....
        /*093c*/ 	.word	0x0500000f


	//   ....[17]....
        /*0940*/ 	.word	0x0500000f


	//   ....[18]....
        /*0944*/ 	.word	0x0500000f


	//   ....[19]....
        /*0948*/ 	.word	0x0500000f


	//   ....[20]....
        /*094c*/ 	.word	0x0500000f


	//   ....[21]....
        /*0950*/ 	.word	0x0500000f


	//   ....[22]....
        /*0954*/ 	.word	0x0500000f


	//   ....[23]....
        /*0958*/ 	.word	0x0500000f


	//   ....[24]....
        /*095c*/ 	.word	0x0500000f


	//   ....[25]....
        /*0960*/ 	.word	0x0500000f


	//   ....[26]....
        /*0964*/ 	.word	0x0500000f


	//   ....[27]....
        /*0968*/ 	.word	0x0500000f


	//   ....[28]....
        /*096c*/ 	.word	0x0500000f


	//   ....[29]....
        /*0970*/ 	.word	0x0500000f


	//   ....[30]....
        /*0974*/ 	.word	0x0500000f


	//   ....[31]....
        /*0978*/ 	.word	0x0500000f


	//   ....[32]....
        /*097c*/ 	.word	0x0500000f


	//   ....[33]....
        /*0980*/ 	.word	0x0500000f


	//   ....[34]....
        /*0984*/ 	.word	0x0500000f


	//   ....[35]....
        /*0988*/ 	.word	0x0500000f


	//   ....[36]....
        /*098c*/ 	.word	0x0500000f


	//   ....[37]....
        /*0990*/ 	.word	0x0500000f


	//   ....[38]....
        /*0994*/ 	.word	0x0500000f


	//   ....[39]....
        /*0998*/ 	.word	0x0500000f


	//   ....[40]....
        /*099c*/ 	.word	0x0500000f


	//----- nvinfo : EIATTR_COOP_GROUP_INSTR_OFFSETS
	.align		4
.L_733:
        /*09a0*/ 	.byte	0x04, 0x28
        /*09a2*/ 	.short	(.L_735 - .L_734)


	//   ....[0]....
.L_734:
        /*09a4*/ 	.word	0x00000060


	//   ....[1]....
        /*09a8*/ 	.word	0x00000140


	//   ....[2]....
        /*09ac*/ 	.word	0x00000190


	//   ....[3]....
        /*09b0*/ 	.word	0x000003c0


	//   ....[4]....
        /*09b4*/ 	.word	0x00000520


	//   ....[5]....
        /*09b8*/ 	.word	0x00000640


	//   ....[6]....
        /*09bc*/ 	.word	0x000007a0


	//   ....[7]....
        /*09c0*/ 	.word	0x00003a00


	//   ....[8]....
        /*09c4*/ 	.word	0x00003a10


	//   ....[9]....
        /*09c8*/ 	.word	0x00004ec0


	//   ....[10]....
        /*09cc*/ 	.word	0x00004ed0


	//   ....[11]....
        /*09d0*/ 	.word	0x00006e60


	//   ....[12]....
        /*09d4*/ 	.word	0x00006e70


	//   ....[13]....
        /*09d8*/ 	.word	0x00008430


	//   ....[14]....
        /*09dc*/ 	.word	0x00008440


	//   ....[15]....
        /*09e0*/ 	.word	0x00009d60


	//   ....[16]....
        /*09e4*/ 	.word	0x00009d70


	//   ....[17]....
        /*09e8*/ 	.word	0x0000a000


	//   ....[18]....
        /*09ec*/ 	.word	0x0000a010


	//   ....[19]....
        /*09f0*/ 	.word	0x0000a520


	//   ....[20]....
        /*09f4*/ 	.word	0x0000a540


	//   ....[21]....
        /*09f8*/ 	.word	0x0000a790


	//   ....[22]....
        /*09fc*/ 	.word	0x0000a7b0


	//   ....[23]....
        /*0a00*/ 	.word	0x0000b340


	//   ....[24]....
        /*0a04*/ 	.word	0x0000bac0


	//   ....[25]....
        /*0a08*/ 	.word	0x0000bad0


	//   ....[26]....
        /*0a0c*/ 	.word	0x0000bae0


	//   ....[27]....
        /*0a10*/ 	.word	0x0000baf0


	//   ....[28]....
        /*0a14*/ 	.word	0x0000c2e0


	//   ....[29]....
        /*0a18*/ 	.word	0x0000c2f0


	//   ....[30]....
        /*0a1c*/ 	.word	0x0000c300


	//   ....[31]....
        /*0a20*/ 	.word	0x0000c310


	//   ....[32]....
        /*0a24*/ 	.word	0x0000f090


	//   ....[33]....
        /*0a28*/ 	.word	0x0000f0a0


	//   ....[34]....
        /*0a2c*/ 	.word	0x0000f0b0


	//   ....[35]....
        /*0a30*/ 	.word	0x0000f0c0


	//   ....[36]....
        /*0a34*/ 	.word	0x0000f6e0


	//   ....[37]....
        /*0a38*/ 	.word	0x0000f6f0


	//   ....[38]....
        /*0a3c*/ 	.word	0x0000f700


	//   ....[39]....
        /*0a40*/ 	.word	0x0000f710


	//   ....[40]....
        /*0a44*/ 	.word	0x00013330


	//   ....[41]....
        /*0a48*/ 	.word	0x00013e10


	//   ....[42]....
        /*0a4c*/ 	.word	0x000144b0


	//   ....[43]....
        /*0a50*/ 	.word	0x00014680


	//   ....[44]....
        /*0a54*/ 	.word	0x00014b30


	//   ....[45]....
        /*0a58*/ 	.word	0x00014bd0


	//   ....[46]....
        /*0a5c*/ 	.word	0x00017390


	//   ....[47]....
        /*0a60*/ 	.word	0x00017680


	//   ....[48]....
        /*0a64*/ 	.word	0x000184e0


	//   ....[49]....
        /*0a68*/ 	.word	0x000185f0


	//   ....[50]....
        /*0a6c*/ 	.word	0x00018bd0


	//   ....[51]....
        /*0a70*/ 	.word	0x00018c40


	//   ....[52]....
        /*0a74*/ 	.word	0x0001b620


	//   ....[53]....
        /*0a78*/ 	.word	0x0001b640


	//   ....[54]....
        /*0a7c*/ 	.word	0x0001b660


	//   ....[55]....
        /*0a80*/ 	.word	0x0001b680


	//   ....[56]....
        /*0a84*/ 	.word	0x0001dce0


	//   ....[57]....
        /*0a88*/ 	.word	0x0001e7e0


	//   ....[58]....
        /*0a8c*/ 	.word	0x0001ee30


	//   ....[59]....
        /*0a90*/ 	.word	0x0001ef40


	//   ....[60]....
        /*0a94*/ 	.word	0x0001f540


	//   ....[61]....
        /*0a98*/ 	.word	0x0001f5a0


	//   ....[62]....
        /*0a9c*/ 	.word	0x00020880


	//   ....[63]....
        /*0aa0*/ 	.word	0x000208b0


	//   ....[64]....
        /*0aa4*/ 	.word	0x00020960


	//   ....[65]....
        /*0aa8*/ 	.word	0x00020980


	//   ....[66]....
        /*0aac*/ 	.word	0x00022070


	//   ....[67]....
        /*0ab0*/ 	.word	0x000220b0


	//   ....[68]....
        /*0ab4*/ 	.word	0x000220f0


	//   ....[69]....
        /*0ab8*/ 	.word	0x00022130


	//   ....[70]....
        /*0abc*/ 	.word	0x00022750


	//   ....[71]....
        /*0ac0*/ 	.word	0x000227a0


	//   ....[72]....
        /*0ac4*/ 	.word	0x000228b0


	//   ....[73]....
        /*0ac8*/ 	.word	0x000228d0


	//   ....[74]....
        /*0acc*/ 	.word	0x000229d0


	//   ....[75]....
        /*0ad0*/ 	.word	0x000229f0


	//   ....[76]....
        /*0ad4*/ 	.word	0x00022b00


	//   ....[77]....
        /*0ad8*/ 	.word	0x00022b20


	//   ....[78]....
        /*0adc*/ 	.word	0x00023420


	//   ....[79]....
        /*0ae0*/ 	.word	0x00023440


	//   ....[80]....
        /*0ae4*/ 	.word	0x00023550


	//   ....[81]....
        /*0ae8*/ 	.word	0x00023570


	//   ....[82]....
        /*0aec*/ 	.word	0x00023670


	//   ....[83]....
        /*0af0*/ 	.word	0x00023690


	//   ....[84]....
        /*0af4*/ 	.word	0x000237a0


	//   ....[85]....
        /*0af8*/ 	.word	0x000237c0


	//   ....[86]....
        /*0afc*/ 	.word	0x00023950


	//   ....[87]....
        /*0b00*/ 	.word	0x00023b00


	//   ....[88]....
        /*0b04*/ 	.word	0x00023b30


	//   ....[89]....
        /*0b08*/ 	.word	0x00023b60


	//   ....[90]....
        /*0b0c*/ 	.word	0x00023b90


	//   ....[91]....
        /*0b10*/ 	.word	0x00023bc0


	//   ....[92]....
        /*0b14*/ 	.word	0x00023bf0


	//   ....[93]....
        /*0b18*/ 	.word	0x00023d60


	//   ....[94]....
        /*0b1c*/ 	.word	0x00023d90


	//   ....[95]....
        /*0b20*/ 	.word	0x00023dc0


	//   ....[96]....
        /*0b24*/ 	.word	0x00023df0


	//   ....[97]....
        /*0b28*/ 	.word	0x00023e20


	//   ....[98]....
        /*0b2c*/ 	.word	0x00023e50


	//   ....[99]....
        /*0b30*/ 	.word	0x00023ee0


	//   ....[100]....
        /*0b34*/ 	.word	0x00023f40


	//   ....[101]....
        /*0b38*/ 	.word	0x00023fd0


	//   ....[102]....
        /*0b3c*/ 	.word	0x00025080


	//   ....[103]....
        /*0b40*/ 	.word	0x000274f0


	//   ....[104]....
        /*0b44*/ 	.word	0x00027510


	//   ....[105]....
        /*0b48*/ 	.word	0x000275c0


	//   ....[106]....
        /*0b4c*/ 	.word	0x000275e0


	//   ....[107]....
        /*0b50*/ 	.word	0x00027680


	//   ....[108]....
        /*0b54*/ 	.word	0x000276a0


	//   ....[109]....
        /*0b58*/ 	.word	0x00027740


	//   ....[110]....
        /*0b5c*/ 	.word	0x00027760


	//   ....[111]....
        /*0b60*/ 	.word	0x00027800


	//   ....[112]....
        /*0b64*/ 	.word	0x00027820


	//   ....[113]....
        /*0b68*/ 	.word	0x00027830


	//   ....[114]....
        /*0b6c*/ 	.word	0x000278c0


	//   ....[115]....
        /*0b70*/ 	.word	0x00028010


	//   ....[116]....
        /*0b74*/ 	.word	0x00028040


	//   ....[117]....
        /*0b78*/ 	.word	0x00028060


	//   ....[118]....
        /*0b7c*/ 	.word	0x000280f0


	//   ....[119]....
        /*0b80*/ 	.word	0x00028100


	//   ....[120]....
        /*0b84*/ 	.word	0x000281a0


	//   ....[121]....
        /*0b88*/ 	.word	0x000281b0


	//   ....[122]....
        /*0b8c*/ 	.word	0x00028250


	//   ....[123]....
        /*0b90*/ 	.word	0x00028260


	//   ....[124]....
        /*0b94*/ 	.word	0x00028300


	//   ....[125]....
        /*0b98*/ 	.word	0x00028310


	//   ....[126]....
        /*0b9c*/ 	.word	0x000283b0


	//   ....[127]....
        /*0ba0*/ 	.word	0x000283c0


	//   ....[128]....
        /*0ba4*/ 	.word	0x00028460


	//   ....[129]....
        /*0ba8*/ 	.word	0x00028470


	//   ....[130]....
        /*0bac*/ 	.word	0x00028480


	//   ....[131]....
        /*0bb0*/ 	.word	0x00028c90


	//   ....[132]....
        /*0bb4*/ 	.word	0x00028cd0


	//   ....[133]....
        /*0bb8*/ 	.word	0x00028ce0


	//   ....[134]....
        /*0bbc*/ 	.word	0x00028d40


	//   ....[135]....
        /*0bc0*/ 	.word	0x00028d50


	//   ....[136]....
        /*0bc4*/ 	.word	0x00028db0


	//   ....[137]....
        /*0bc8*/ 	.word	0x00028de0


	//   ....[138]....
        /*0bcc*/ 	.word	0x00028e20


	//   ....[139]....
        /*0bd0*/ 	.word	0x00028e50


	//   ....[140]....
        /*0bd4*/ 	.word	0x00028e90


	//   ....[141]....
        /*0bd8*/ 	.word	0x00028ec0


	//   ....[142]....
        /*0bdc*/ 	.word	0x00028f00


	//   ....[143]....
        /*0be0*/ 	.word	0x00029190


	//   ....[144]....
        /*0be4*/ 	.word	0x000291b0


	//   ....[145]....
        /*0be8*/ 	.word	0x00029250


	//   ....[146]....
        /*0bec*/ 	.word	0x00029260


	//   ....[147]....
        /*0bf0*/ 	.word	0x000292f0


	//   ....[148]....
        /*0bf4*/ 	.word	0x00029300


	//   ....[149]....
        /*0bf8*/ 	.word	0x00029390


	//   ....[150]....
        /*0bfc*/ 	.word	0x000293a0


	//   ....[151]....
        /*0c00*/ 	.word	0x00029430


	//   ....[152]....
        /*0c04*/ 	.word	0x00029440


	//   ....[153]....
        /*0c08*/ 	.word	0x00029450


	//   ....[154]....
        /*0c0c*/ 	.word	0x000294e0


	//   ....[155]....
        /*0c10*/ 	.word	0x00029a60


	//   ....[156]....
        /*0c14*/ 	.word	0x00029aa0


	//   ....[157]....
        /*0c18*/ 	.word	0x00029ad0


	//   ....[158]....
        /*0c1c*/ 	.word	0x00029b10


	//   ....[159]....
        /*0c20*/ 	.word	0x00029ba0


	//   ....[160]....
        /*0c24*/ 	.word	0x00029bd0


	//   ....[161]....
        /*0c28*/ 	.word	0x00029c40


	//   ....[162]....
        /*0c2c*/ 	.word	0x00029c70


	//   ....[163]....
        /*0c30*/ 	.word	0x00029ce0


	//   ....[164]....
        /*0c34*/ 	.word	0x00029d00


	//   ....[165]....
        /*0c38*/ 	.word	0x00029d40


	//   ....[166]....
        /*0c3c*/ 	.word	0x00029d90


	//   ....[167]....
        /*0c40*/ 	.word	0x0002a170


	//   ....[168]....
        /*0c44*/ 	.word	0x0002a1a0


	//   ....[169]....
        /*0c48*/ 	.word	0x0002a1d0


	//   ....[170]....
        /*0c4c*/ 	.word	0x0002a200


	//   ....[171]....
        /*0c50*/ 	.word	0x0002a230


	//   ....[172]....
        /*0c54*/ 	.word	0x0002a260


	//   ....[173]....
        /*0c58*/ 	.word	0x0002a290


	//   ....[174]....
        /*0c5c*/ 	.word	0x0002a2c0


	//   ....[175]....
        /*0c60*/ 	.word	0x0002a440


	//   ....[176]....
        /*0c64*/ 	.word	0x0002a470


	//   ....[177]....
        /*0c68*/ 	.word	0x0002a4a0


	//   ....[178]....
        /*0c6c*/ 	.word	0x0002a4d0


	//   ....[179]....
        /*0c70*/ 	.word	0x0002a500


	//   ....[180]....
        /*0c74*/ 	.word	0x0002a530


	//   ....[181]....
        /*0c78*/ 	.word	0x0002a5f0


	//   ....[182]....
        /*0c7c*/ 	.word	0x0002a610


	//   ....[183]....
        /*0c80*/ 	.word	0x0002a680


	//   ....[184]....
        /*0c84*/ 	.word	0x0002ad20


	//   ....[185]....
        /*0c88*/ 	.word	0x0002b060


	//   ....[186]....
        /*0c8c*/ 	.word	0x0002b0f0


	//   ....[187]....
        /*0c90*/ 	.word	0x0002b190


	//   ....[188]....
        /*0c94*/ 	.word	0x0002b220


	//   ....[189]....
        /*0c98*/ 	.word	0x0002b310


	//   ....[190]....
        /*0c9c*/ 	.word	0x0002b3a0


	//   ....[191]....
        /*0ca0*/ 	.word	0x0002b440


	//   ....[192]....
        /*0ca4*/ 	.word	0x0002b4d0


	//   ....[193]....
        /*0ca8*/ 	.word	0x0002b5c0


	//   ....[194]....
        /*0cac*/ 	.word	0x0002b650


	//   ....[195]....
        /*0cb0*/ 	.word	0x0002b6f0


	//   ....[196]....
        /*0cb4*/ 	.word	0x0002b780


	//   ....[197]....
        /*0cb8*/ 	.word	0x0002b870


	//   ....[198]....
        /*0cbc*/ 	.word	0x0002b900


	//   ....[199]....
        /*0cc0*/ 	.word	0x0002b950


	//   ....[200]....
        /*0cc4*/ 	.word	0x0002b9a0


	//   ....[201]....
        /*0cc8*/ 	.word	0x0002ba30


	//   ....[202]....
        /*0ccc*/ 	.word	0x0002bac0


	//   ....[203]....
        /*0cd0*/ 	.word	0x0002bb10


	//   ....[204]....
        /*0cd4*/ 	.word	0x0002bb60


	//   ....[205]....
        /*0cd8*/ 	.word	0x0002bc50


	//   ....[206]....
        /*0cdc*/ 	.word	0x0002bce0


	//   ....[207]....
        /*0ce0*/ 	.word	0x0002bd30


	//   ....[208]....
        /*0ce4*/ 	.word	0x0002bd80


	//   ....[209]....
        /*0ce8*/ 	.word	0x0002be10


	//   ....[210]....
        /*0cec*/ 	.word	0x0002bea0


	//   ....[211]....
        /*0cf0*/ 	.word	0x0002bef0


	//   ....[212]....
        /*0cf4*/ 	.word	0x0002bf40


	//   ....[213]....
        /*0cf8*/ 	.word	0x0002c2e0


	//   ....[214]....
        /*0cfc*/ 	.word	0x0002c5c0


	//   ....[215]....
        /*0d00*/ 	.word	0x0002c6b0


	//   ....[216]....
        /*0d04*/ 	.word	0x0002c750


	//   ....[217]....
        /*0d08*/ 	.word	0x0002c7b0


	//   ....[218]....
        /*0d0c*/ 	.word	0x0002c8c0


	//   ....[219]....
        /*0d10*/ 	.word	0x0002c930


	//   ....[220]....
        /*0d14*/ 	.word	0x0002ca40


	//   ....[221]....
        /*0d18*/ 	.word	0x0002cab0


	//   ....[222]....
        /*0d1c*/ 	.word	0x0002cbc0


	//   ....[223]....
        /*0d20*/ 	.word	0x0002cc30


	//   ....[224]....
        /*0d24*/ 	.word	0x0002cd40


	//   ....[225]....
        /*0d28*/ 	.word	0x0002cdb0


	//   ....[226]....
        /*0d2c*/ 	.word	0x0002ce50


	//   ....[227]....
        /*0d30*/ 	.word	0x0002cf70


	//   ....[228]....
        /*0d34*/ 	.word	0x0002cfd0


	//   ....[229]....
        /*0d38*/ 	.word	0x0002d030


	//   ....[230]....
        /*0d3c*/ 	.word	0x0002d120


	//   ....[231]....
        /*0d40*/ 	.word	0x0002d180


	//   ....[232]....
        /*0d44*/ 	.word	0x0002d290


	//   ....[233]....
        /*0d48*/ 	.word	0x0002d2f0


	//   ....[234]....
        /*0d4c*/ 	.word	0x0002d400


	//   ....[235]....
        /*0d50*/ 	.word	0x0002d460


	//   ....[236]....
        /*0d54*/ 	.word	0x0002d570


	//   ....[237]....
        /*0d58*/ 	.word	0x0002d5d0


	//   ....[238]....
        /*0d5c*/ 	.word	0x0002d6e0


	//   ....[239]....
        /*0d60*/ 	.word	0x0002d740


	//   ....[240]....
        /*0d64*/ 	.word	0x0002d850


	//   ....[241]....
        /*0d68*/ 	.word	0x0002d8b0


	//   ....[242]....
        /*0d6c*/ 	.word	0x0002d9a0


	//   ....[243]....
        /*0d70*/ 	.word	0x0002dad0


	//   ....[244]....
        /*0d74*/ 	.word	0x0002db90


	//   ....[245]....
        /*0d78*/ 	.word	0x0002dc10


	//   ....[246]....
        /*0d7c*/ 	.word	0x0002dce0


	//   ....[247]....
        /*0d80*/ 	.word	0x0002dd40


	//   ....[248]....
        /*0d84*/ 	.word	0x0002de10


	//   ....[249]....
        /*0d88*/ 	.word	0x0002de70


	//   ....[250]....
        /*0d8c*/ 	.word	0x0002df40


	//   ....[251]....
        /*0d90*/ 	.word	0x0002dfa0


	//   ....[252]....
        /*0d94*/ 	.word	0x0002e070


	//   ....[253]....
        /*0d98*/ 	.word	0x0002e0d0


	//   ....[254]....
        /*0d9c*/ 	.word	0x0002e1b0


	//   ....[255]....
        /*0da0*/ 	.word	0x0002e2a0


	//   ....[0]....
        /*0da4*/ 	.word	0x0002e340


	//   ....[1]....
        /*0da8*/ 	.word	0x0002e3a0


	//   ....[2]....
        /*0dac*/ 	.word	0x0002e4a0


	//   ....[3]....
        /*0db0*/ 	.word	0x0002e500


	//   ....[4]....
        /*0db4*/ 	.word	0x0002e600


	//   ....[5]....
        /*0db8*/ 	.word	0x0002e660


	//   ....[6]....
        /*0dbc*/ 	.word	0x0002e760


	//   ....[7]....
        /*0dc0*/ 	.word	0x0002e7c0


	//   ....[8]....
        /*0dc4*/ 	.word	0x0002e8c0


	//   ....[9]....
        /*0dc8*/ 	.word	0x0002e920


	//   ....[10]....
        /*0dcc*/ 	.word	0x0002e9f0


	//   ....[11]....
        /*0dd0*/ 	.word	0x0002eb40


	//   ....[12]....
        /*0dd4*/ 	.word	0x0002ebf0


	//   ....[13]....
        /*0dd8*/ 	.word	0x0002ecc0


	//   ....[14]....
        /*0ddc*/ 	.word	0x0002ed90


	//   ....[15]....
        /*0de0*/ 	.word	0x0002edf0


	//   ....[16]....
        /*0de4*/ 	.word	0x0002eee0


	//   ....[17]....
        /*0de8*/ 	.word	0x0002ef40


	//   ....[18]....
        /*0dec*/ 	.word	0x0002f030


	//   ....[19]....
        /*0df0*/ 	.word	0x0002f090


	//   ....[20]....
        /*0df4*/ 	.word	0x0002f180


	//   ....[21]....
        /*0df8*/ 	.word	0x0002f1e0


	//   ....[22]....
        /*0dfc*/ 	.word	0x0002f2c0


	//   ....[23]....
        /*0e00*/ 	.word	0x0002f350


	//   ....[24]....
        /*0e04*/ 	.word	0x0002f3f0


	//   ....[25]....
        /*0e08*/ 	.word	0x0002f510


	//   ....[26]....
        /*0e0c*/ 	.word	0x0002f580


	//   ....[27]....
        /*0e10*/ 	.word	0x0002f5f0


	//   ....[28]....
        /*0e14*/ 	.word	0x0002f660


	//   ....[29]....
        /*0e18*/ 	.word	0x0002f6d0


	//   ....[30]....
        /*0e1c*/ 	.word	0x0002f750


	//   ....[31]....
        /*0e20*/ 	.word	0x0002f7e0


	//   ....[32]....
        /*0e24*/ 	.word	0x0002f870


	//   ....[33]....
        /*0e28*/ 	.word	0x0002f8e0


	//   ....[34]....
        /*0e2c*/ 	.word	0x0002f950


	//   ....[35]....
        /*0e30*/ 	.word	0x0002f9c0


	//   ....[36]....
        /*0e34*/ 	.word	0x0002fa40


	//   ....[37]....
        /*0e38*/ 	.word	0x0002fab0


	//   ....[38]....
        /*0e3c*/ 	.word	0x0002fb50


	//   ....[39]....
        /*0e40*/ 	.word	0x0002fbe0


	//   ....[40]....
        /*0e44*/ 	.word	0x0002fd00


	//----- nvinfo : EIATTR_REG_RECONFIG
	.align		4
.L_735:
        /*0e48*/ 	.byte	0x01, 0x54
	.zero		2


	//----- nvinfo : EIATTR_SYSCALL_OFFSETS
	.align		4
        /*0e4c*/ 	.byte	0x04, 0x46
        /*0e4e*/ 	.short	(.L_737 - .L_736)


	//   ....[0]....
.L_736:
        /*0e50*/ 	.word	0x00001e80


	//   ....[1]....
        /*0e54*/ 	.word	0x00001fd0


	//   ....[2]....
        /*0e58*/ 	.word	0x0000b4e0


	//   ....[3]....
        /*0e5c*/ 	.word	0x0000b810


	//   ....[4]....
        /*0e60*/ 	.word	0x00026af0


	//   ....[5]....
        /*0e64*/ 	.word	0x00026c40


	//   ....[6]....
        /*0e68*/ 	.word	0x00026d30


	//   ....[7]....
        /*0e6c*/ 	.word	0x00027c80


	//----- nvinfo : EIATTR_MBARRIER_INSTR_OFFSETS
	.align		4
.L_737:
        /*0e70*/ 	.byte	0x04, 0x39
        /*0e72*/ 	.short	(.L_739 - .L_738)


	//   ....[0]....
.L_738:
        /*0e74*/ 	.word	0x00000270
        /*0e78*/ 	.word	0x000000ff
        /*0e7c*/ 	.word	0x00030800
        /*0e80*/ 	.short	0x0100
        /*0e82*/ 	.byte	0x08
	.zero		1


	//   ....[1]....
        /*0e84*/ 	.word	0x00000280
        /*0e88*/ 	.word	0x000000ff
        /*0e8c*/ 	.word	0x00030820
        /*0e90*/ 	.short	0x0100
        /*0e92*/ 	.byte	0x08
	.zero		1


	//   ....[2]....
        /*0e94*/ 	.word	0x00000370
        /*0e98*/ 	.word	0x000000ff
        /*0e9c*/ 	.word	0x00030830
        /*0ea0*/ 	.short	0x0100
        /*0ea2*/ 	.byte	0x08
	.zero		1


	//   ....[3]....
        /*0ea4*/ 	.word	0x00000380
        /*0ea8*/ 	.word	0x000000ff
        /*0eac*/ 	.word	0x00030840
        /*0eb0*/ 	.short	0x0100
        /*0eb2*/ 	.byte	0x08
	.zero		1


	//   ....[4]....
        /*0eb4*/ 	.word	0x00000390
        /*0eb8*/ 	.word	0x000000ff
        /*0ebc*/ 	.word	0x00030838
        /*0ec0*/ 	.short	0x0100
        /*0ec2*/ 	.byte	0x08
	.zero		1


	//   ....[5]....
        /*0ec4*/ 	.word	0x000003a0
        /*0ec8*/ 	.word	0x000000ff
        /*0ecc*/ 	.word	0x00030848
        /*0ed0*/ 	.short	0x0100
        /*0ed2*/ 	.byte	0x08
	.zero		1


	//   ....[6]....
        /*0ed4*/ 	.word	0x000004d0
        /*0ed8*/ 	.word	0x000000ff
        /*0edc*/ 	.word	0x00030850
        /*0ee0*/ 	.short	0x0100
        /*0ee2*/ 	.byte	0x08
	.zero		1


	//   ....[7]....
        /*0ee4*/ 	.word	0x000004e0
        /*0ee8*/ 	.word	0x000000ff
        /*0eec*/ 	.word	0x00030860
        /*0ef0*/ 	.short	0x0100
        /*0ef2*/ 	.byte	0x08
	.zero		1


	//   ....[8]....
        /*0ef4*/ 	.word	0x000004f0
        /*0ef8*/ 	.word	0x000000ff
        /*0efc*/ 	.word	0x00030858
        /*0f00*/ 	.short	0x0100
        /*0f02*/ 	.byte	0x08
	.zero		1


	//   ....[9]....
        /*0f04*/ 	.word	0x00000500
        /*0f08*/ 	.word	0x000000ff
        /*0f0c*/ 	.word	0x00030868
        /*0f10*/ 	.short	0x0100
        /*0f12*/ 	.byte	0x08
	.zero		1


	//   ....[10]....
        /*0f14*/ 	.word	0x000005f0
        /*0f18*/ 	.word	0x000000ff
        /*0f1c*/ 	.word	0x00030870
        /*0f20*/ 	.short	0x0100
        /*0f22*/ 	.byte	0x06
	.zero		1


	//   ....[11]....
        /*0f24*/ 	.word	0x00000600
        /*0f28*/ 	.word	0x000000ff
        /*0f2c*/ 	.word	0x00030880
        /*0f30*/ 	.short	0x0100
        /*0f32*/ 	.byte	0x06
	.zero		1


	//   ....[12]....
        /*0f34*/ 	.word	0x00000610
        /*0f38*/ 	.word	0x000000ff
        /*0f3c*/ 	.word	0x00030878
        /*0f40*/ 	.short	0x0100
        /*0f42*/ 	.byte	0x06
	.zero		1


	//   ....[13]....
        /*0f44*/ 	.word	0x00000620
        /*0f48*/ 	.word	0x000000ff
        /*0f4c*/ 	.word	0x00030888
        /*0f50*/ 	.short	0x0100
        /*0f52*/ 	.byte	0x06
	.zero		1


	//   ....[14]....
        /*0f54*/ 	.word	0x00000750
        /*0f58*/ 	.word	0x000000ff
        /*0f5c*/ 	.word	0x00030890
        /*0f60*/ 	.short	0x0100
        /*0f62*/ 	.byte	0x08
	.zero		1


	//   ....[15]....
        /*0f64*/ 	.word	0x00000760
        /*0f68*/ 	.word	0x000000ff
        /*0f6c*/ 	.word	0x000308a0
        /*0f70*/ 	.short	0x0100
        /*0f72*/ 	.byte	0x08
	.zero		1


	//   ....[16]....
        /*0f74*/ 	.word	0x00000770
        /*0f78*/ 	.word	0x000000ff
        /*0f7c*/ 	.word	0x00030898
        /*0f80*/ 	.short	0x0100
        /*0f82*/ 	.byte	0x08
	.zero		1


	//   ....[17]....
        /*0f84*/ 	.word	0x00000780
        /*0f88*/ 	.word	0x000000ff
        /*0f8c*/ 	.word	0x000308a8
        /*0f90*/ 	.short	0x0100
        /*0f92*/ 	.byte	0x08
	.zero		1


	//   ....[18]....
        /*0f94*/ 	.word	0x000008b0
        /*0f98*/ 	.word	0x000000ff
        /*0f9c*/ 	.word	0x000308b0
        /*0fa0*/ 	.short	0x0100
        /*0fa2*/ 	.byte	0x08
	.zero		1


	//   ....[19]....
        /*0fa4*/ 	.word	0x000008c0
        /*0fa8*/ 	.word	0x000000ff
        /*0fac*/ 	.word	0x000308c0
        /*0fb0*/ 	.short	0x0100
        /*0fb2*/ 	.byte	0x08
	.zero		1


	//   ....[20]....
        /*0fb4*/ 	.word	0x000008d0
        /*0fb8*/ 	.word	0x000000ff
        /*0fbc*/ 	.word	0x000308b8
        /*0fc0*/ 	.short	0x0100
        /*0fc2*/ 	.byte	0x08
	.zero		1


	//   ....[21]....
        /*0fc4*/ 	.word	0x000008e0
        /*0fc8*/ 	.word	0x000000ff
        /*0fcc*/ 	.word	0x000308c8
        /*0fd0*/ 	.short	0x0100
        /*0fd2*/ 	.byte	0x08
	.zero		1


	//   ....[22]....
        /*0fd4*/ 	.word	0x000039b0
        /*0fd8*/ 	.word	0x00000057
        /*0fdc*/ 	.word	0x00030890
        /*0fe0*/ 	.short	0x010a
        /*0fe2*/ 	.byte	0x3f
	.zero		1


	//   ....[23]....
        /*0fe4*/ 	.word	0x00006e00
        /*0fe8*/ 	.word	0x00000057
        /*0fec*/ 	.word	0x00030890
        /*0ff0*/ 	.short	0x010a
        /*0ff2*/ 	.byte	0x3f
	.zero		1


	//   ....[24]....
        /*0ff4*/ 	.word	0x00009ba0
        /*0ff8*/ 	.word	0x00000057
        /*0ffc*/ 	.word	0x00030890
        /*1000*/ 	.short	0x010a
        /*1002*/ 	.byte	0x3f
	.zero		1


	//   ....[25]....
        /*1004*/ 	.word	0x0000a360
        /*1008*/ 	.word	0x0000000b
        /*100c*/ 	.word	0x00000000
        /*1010*/ 	.short	0x0101
        /*1012*/ 	.byte	0x3f
	.zero		1


	//   ....[26]....
        /*1014*/ 	.word	0x0000a3a0
        /*1018*/ 	.word	0x00000057
        /*101c*/ 	.word	0x000308b0
        /*1020*/ 	.short	0x010a
        /*1022*/ 	.byte	0x3f
	.zero		1


	//   ....[27]....
        /*1024*/ 	.word	0x0000aab0
        /*1028*/ 	.word	0x00000057
        /*102c*/ 	.word	0x00000000
        /*1030*/ 	.short	0x0101
        /*1032*/ 	.byte	0x3f
	.zero		1


	//   ....[28]....
        /*1034*/ 	.word	0x0000b570
        /*1038*/ 	.word	0x00000002
        /*103c*/ 	.word	0x00030800
        /*1040*/ 	.short	0x010a
        /*1042*/ 	.byte	0x3f
	.zero		1


	//   ....[29]....
        /*1044*/ 	.word	0x0000b5c0
        /*1048*/ 	.word	0x00000002
        /*104c*/ 	.word	0x00030800
        /*1050*/ 	.short	0x010a
        /*1052*/ 	.byte	0x3f
	.zero		1


	//   ....[30]....
        /*1054*/ 	.word	0x0000ca80
        /*1058*/ 	.word	0x00000002
        /*105c*/ 	.word	0x00030800
        /*1060*/ 	.short	0x010a
        /*1062*/ 	.byte	0x3f
	.zero		1


	//   ....[31]....
        /*1064*/ 	.word	0x0000fc20
        /*1068*/ 	.word	0x00000002
        /*106c*/ 	.word	0x00030800
        /*1070*/ 	.short	0x010a
        /*1072*/ 	.byte	0x3f
	.zero		1


	//   ....[32]....
        /*1074*/ 	.word	0x00012470
        /*1078*/ 	.word	0x0000004b
        /*107c*/ 	.word	0x00030830
        /*1080*/ 	.short	0x010a
        /*1082*/ 	.byte	0x3f
	.zero		1


	//   ....[33]....
        /*1084*/ 	.word	0x000124b0
        /*1088*/ 	.word	0x0000004b
        /*108c*/ 	.word	0x00030830
        /*1090*/ 	.short	0x010a
        /*1092*/ 	.byte	0x3f
	.zero		1


	//   ....[34]....
        /*1094*/ 	.word	0x00013350
        /*1098*/ 	.word	0x00000019
        /*109c*/ 	.word	0x00000000
        /*10a0*/ 	.short	0x0101
        /*10a2*/ 	.byte	0x3f
	.zero		1


	//   ....[35]....
        /*10a4*/ 	.word	0x00015a90
        /*10a8*/ 	.word	0x00000005
        /*10ac*/ 	.word	0x00030830
        /*10b0*/ 	.short	0x010a
        /*10b2*/ 	.byte	0x3f
	.zero		1


	//   ....[36]....
        /*10b4*/ 	.word	0x00015b10
        /*10b8*/ 	.word	0x00000005
        /*10bc*/ 	.word	0x00030830
        /*10c0*/ 	.short	0x010a
        /*10c2*/ 	.byte	0x3f
	.zero		1


	//   ....[37]....
        /*10c4*/ 	.word	0x00016a10
        /*10c8*/ 	.word	0x0000000d
        /*10cc*/ 	.word	0x00030850
        /*10d0*/ 	.short	0x010a
        /*10d2*/ 	.byte	0x3f
	.zero		1


	//   ....[38]....
        /*10d4*/ 	.word	0x00016a60
        /*10d8*/ 	.word	0x0000000d
        /*10dc*/ 	.word	0x00030850
        /*10e0*/ 	.short	0x010a
        /*10e2*/ 	.byte	0x3f
	.zero		1


	//   ....[39]....
        /*10e4*/ 	.word	0x00017130
        /*10e8*/ 	.word	0x00000005
        /*10ec*/ 	.word	0x00000000
        /*10f0*/ 	.short	0x0101
        /*10f2*/ 	.byte	0x3f
	.zero		1


	//   ....[40]....
        /*10f4*/ 	.word	0x00019440
        /*10f8*/ 	.word	0x0000000d
        /*10fc*/ 	.word	0x00000000
        /*1100*/ 	.short	0x0101
        /*1102*/ 	.byte	0x3f
	.zero		1


	//   ....[41]....
        /*1104*/ 	.word	0x00019a00
        /*1108*/ 	.word	0x0000000d
        /*110c*/ 	.word	0x00030830
        /*1110*/ 	.short	0x010a
        /*1112*/ 	.byte	0x3f
	.zero		1


	//   ....[42]....
        /*1114*/ 	.word	0x00019a80
        /*1118*/ 	.word	0x0000000d
        /*111c*/ 	.word	0x00030830
        /*1120*/ 	.short	0x010a
        /*1122*/ 	.byte	0x3f
	.zero		1


	//   ....[43]....
        /*1124*/ 	.word	0x0001a980
        /*1128*/ 	.word	0x00000014
        /*112c*/ 	.word	0x00030850
        /*1130*/ 	.short	0x010a
        /*1132*/ 	.byte	0x3f
	.zero		1


	//   ....[44]....
        /*1134*/ 	.word	0x0001a9d0
        /*1138*/ 	.word	0x00000014
        /*113c*/ 	.word	0x00030850
        /*1140*/ 	.short	0x010a
        /*1142*/ 	.byte	0x3f
	.zero		1


	//   ....[45]....
        /*1144*/ 	.word	0x0001b100
        /*1148*/ 	.word	0x0000000d
        /*114c*/ 	.word	0x00000000
        /*1150*/ 	.short	0x0101
        /*1152*/ 	.byte	0x3f
	.zero		1


	//   ....[46]....
        /*1154*/ 	.word	0x0001c100
        /*1158*/ 	.word	0x00000014
        /*115c*/ 	.word	0x00000000
        /*1160*/ 	.short	0x0101
        /*1162*/ 	.byte	0x3f
	.zero		1


	//   ....[47]....
        /*1164*/ 	.word	0x0001c3d0
        /*1168*/ 	.word	0x00000000
        /*116c*/ 	.word	0x00030830
        /*1170*/ 	.short	0x010a
        /*1172*/ 	.byte	0x3f
	.zero		1


	//   ....[48]....
        /*1174*/ 	.word	0x0001c450
        /*1178*/ 	.word	0x00000000
        /*117c*/ 	.word	0x00030830
        /*1180*/ 	.short	0x010a
        /*1182*/ 	.byte	0x3f
	.zero		1


	//   ....[49]....
        /*1184*/ 	.word	0x0001d350
        /*1188*/ 	.word	0x00000014
        /*118c*/ 	.word	0x00030850
        /*1190*/ 	.short	0x010a
        /*1192*/ 	.byte	0x3f
	.zero		1


	//   ....[50]....
        /*1194*/ 	.word	0x0001d3a0
        /*1198*/ 	.word	0x00000014
        /*119c*/ 	.word	0x00030850
        /*11a0*/ 	.short	0x010a
        /*11a2*/ 	.byte	0x3f
	.zero		1


	//   ....[51]....
        /*11a4*/ 	.word	0x0001dd40
        /*11a8*/ 	.word	0x0000007e
        /*11ac*/ 	.word	0x00000000
        /*11b0*/ 	.short	0x0101
        /*11b2*/ 	.byte	0x3f
	.zero		1


	//   ....[52]....
        /*11b4*/ 	.word	0x0001fd80
        /*11b8*/ 	.word	0x00000014
        /*11bc*/ 	.word	0x00000000
        /*11c0*/ 	.short	0x0101
        /*11c2*/ 	.byte	0x3f
	.zero		1


	//   ....[53]....
        /*11c4*/ 	.word	0x00020590
        /*11c8*/ 	.word	0x00000009
        /*11cc*/ 	.word	0x00030850
        /*11d0*/ 	.short	0x010a
        /*11d2*/ 	.byte	0x3f
	.zero		1


	//   ....[54]....
        /*11d4*/ 	.word	0x00020630
        /*11d8*/ 	.word	0x00000009
        /*11dc*/ 	.word	0x00030850
        /*11e0*/ 	.short	0x010a
        /*11e2*/ 	.byte	0x3f
	.zero		1


	//   ....[55]....
        /*11e4*/ 	.word	0x00020b40
        /*11e8*/ 	.word	0x000000cb
        /*11ec*/ 	.word	0x00000000
        /*11f0*/ 	.short	0x0101
        /*11f2*/ 	.byte	0x3f
	.zero		1


	//   ....[56]....
        /*11f4*/ 	.word	0x00022760
        /*11f8*/ 	.word	0x00000003
        /*11fc*/ 	.word	0x00000000
        /*1200*/ 	.short	0x0101
        /*1202*/ 	.byte	0x3f
	.zero		1


	//   ....[57]....
        /*1204*/ 	.word	0x00025160
        /*1208*/ 	.word	0x00000017
        /*120c*/ 	.word	0x00030820
        /*1210*/ 	.short	0x010a
        /*1212*/ 	.byte	0x3f
	.zero		1


	//   ....[58]....
        /*1214*/ 	.word	0x000251f0
        /*1218*/ 	.word	0x00000003
        /*121c*/ 	.word	0x000308a0
        /*1220*/ 	.short	0x010a
        /*1222*/ 	.byte	0x3f
	.zero		1


	//   ....[59]....
        /*1224*/ 	.word	0x00025640
        /*1228*/ 	.word	0x00000003
        /*122c*/ 	.word	0x000308c0
        /*1230*/ 	.short	0x010a
        /*1232*/ 	.byte	0x3f
	.zero		1


	//   ....[60]....
        /*1234*/ 	.word	0x00025b50
        /*1238*/ 	.word	0x0000000b
        /*123c*/ 	.word	0x000308a0
        /*1240*/ 	.short	0x010a
        /*1242*/ 	.byte	0x3f
	.zero		1


	//   ....[61]....
        /*1244*/ 	.word	0x00025f90
        /*1248*/ 	.word	0x0000000b
        /*124c*/ 	.word	0x000308c0
        /*1250*/ 	.short	0x010a
        /*1252*/ 	.byte	0x3f
	.zero		1


	//   ....[62]....
        /*1254*/ 	.word	0x000272c0
        /*1258*/ 	.word	0x00000007
        /*125c*/ 	.word	0x00030840
        /*1260*/ 	.short	0x010a
        /*1262*/ 	.byte	0x3f
	.zero		1


	//   ....[63]....
        /*1264*/ 	.word	0x00027980
        /*1268*/ 	.word	0x00000007
        /*126c*/ 	.word	0x00030830
        /*1270*/ 	.short	0x0107
        /*1272*/ 	.byte	0x3f
	.zero		1


	//   ....[64]....
        /*1274*/ 	.word	0x00027a30
        /*1278*/ 	.word	0x00000007
        /*127c*/ 	.word	0x00030830
        /*1280*/ 	.short	0x0101
        /*1282*/ 	.byte	0x3f
	.zero		1


	//   ....[65]....
        /*1284*/ 	.word	0x000285d0
        /*1288*/ 	.word	0x00000017
        /*128c*/ 	.word	0x00030800
        /*1290*/ 	.short	0x0107
        /*1292*/ 	.byte	0x3f
	.zero		1


	//   ....[66]....
        /*1294*/ 	.word	0x000286e0
        /*1298*/ 	.word	0x00000017
        /*129c*/ 	.word	0x00030800
        /*12a0*/ 	.short	0x0101
        /*12a2*/ 	.byte	0x3f
	.zero		1


	//   ....[67]....
        /*12a4*/ 	.word	0x00028700
        /*12a8*/ 	.word	0x00000017
        /*12ac*/ 	.word	0x00030820
        /*12b0*/ 	.short	0x010a
        /*12b2*/ 	.byte	0x3f
	.zero		1


	//   ....[68]....
        /*12b4*/ 	.word	0x00028ac0
        /*12b8*/ 	.word	0x00000007
        /*12bc*/ 	.word	0x00030840
        /*12c0*/ 	.short	0x010a
        /*12c2*/ 	.byte	0x3f
	.zero		1


	//   ....[69]....
        /*12c4*/ 	.word	0x00028fb0
        /*12c8*/ 	.word	0x00000007
        /*12cc*/ 	.word	0x00030830
        /*12d0*/ 	.short	0x0107
        /*12d2*/ 	.byte	0x3f
	.zero		1


	//   ....[70]....
        /*12d4*/ 	.word	0x00029060
        /*12d8*/ 	.word	0x00000007
        /*12dc*/ 	.word	0x00030830
        /*12e0*/ 	.short	0x0101
        /*12e2*/ 	.byte	0x3f
	.zero		1


	//   ....[71]....
        /*12e4*/ 	.word	0x000290c0
        /*12e8*/ 	.word	0x00000006
        /*12ec*/ 	.word	0x00030860
        /*12f0*/ 	.short	0x010a
        /*12f2*/ 	.byte	0x3f
	.zero		1


	//   ....[72]....
        /*12f4*/ 	.word	0x00029640
        /*12f8*/ 	.word	0x00000006
        /*12fc*/ 	.word	0x00030850
        /*1300*/ 	.short	0x0107
        /*1302*/ 	.byte	0x3f
	.zero		1


	//   ....[73]....
        /*1304*/ 	.word	0x00029790
        /*1308*/ 	.word	0x00000006
        /*130c*/ 	.word	0x00030850
        /*1310*/ 	.short	0x0101
        /*1312*/ 	.byte	0x3f
	.zero		1


	//   ....[74]....
        /*1314*/ 	.word	0x000299a0
        /*1318*/ 	.word	0x00000000
        /*131c*/ 	.word	0x00030860
        /*1320*/ 	.short	0x010a
        /*1322*/ 	.byte	0x3f
	.zero		1


	//   ....[75]....
        /*1324*/ 	.word	0x00029ec0
        /*1328*/ 	.word	0x00000000
        /*132c*/ 	.word	0x00030850
        /*1330*/ 	.short	0x0107
        /*1332*/ 	.byte	0x3f
	.zero		1


	//   ....[76]....
        /*1334*/ 	.word	0x00029f80
        /*1338*/ 	.word	0x00000000
        /*133c*/ 	.word	0x00030850
        /*1340*/ 	.short	0x0101
        /*1342*/ 	.byte	0x3f
	.zero		1


	//   ....[77]....
        /*1344*/ 	.word	0x0002aca0
        /*1348*/ 	.word	0x00000005
        /*134c*/ 	.word	0x00030820
        /*1350*/ 	.short	0x010a
        /*1352*/ 	.byte	0x3f
	.zero		1


	//   ....[78]....
        /*1354*/ 	.word	0x0002ae30
        /*1358*/ 	.word	0x00000003
        /*135c*/ 	.word	0x00030840
        /*1360*/ 	.short	0x010a
        /*1362*/ 	.byte	0x3f
	.zero		1


	//   ....[79]....
        /*1364*/ 	.word	0x0002aed0
        /*1368*/ 	.word	0x00000005
        /*136c*/ 	.word	0x00030840
        /*1370*/ 	.short	0x010a
        /*1372*/ 	.byte	0x3f
	.zero		1


	//   ....[80]....
        /*1374*/ 	.word	0x0002af10
        /*1378*/ 	.word	0x00000003
        /*137c*/ 	.word	0x00030860
        /*1380*/ 	.short	0x010a
        /*1382*/ 	.byte	0x3f
	.zero		1


	//   ....[81]....
        /*1384*/ 	.word	0x0002af50
        /*1388*/ 	.word	0x00000005
        /*138c*/ 	.word	0x00030860
        /*1390*/ 	.short	0x010a
        /*1392*/ 	.byte	0x3f
	.zero		1


	//   ....[82]....
        /*1394*/ 	.word	0x0002afb0
        /*1398*/ 	.word	0x00000057
        /*139c*/ 	.word	0x00030890
        /*13a0*/ 	.short	0x010a
        /*13a2*/ 	.byte	0x3f
	.zero		1


	//   ....[83]....
        /*13a4*/ 	.word	0x0002b260
        /*13a8*/ 	.word	0x00000057
        /*13ac*/ 	.word	0x00030890
        /*13b0*/ 	.short	0x010a
        /*13b2*/ 	.byte	0x3f
	.zero		1


	//   ....[84]....
        /*13b4*/ 	.word	0x0002b510
        /*13b8*/ 	.word	0x00000057
        /*13bc*/ 	.word	0x00030890
        /*13c0*/ 	.short	0x010a
        /*13c2*/ 	.byte	0x3f
	.zero		1


	//   ....[85]....
        /*13c4*/ 	.word	0x0002b7c0
        /*13c8*/ 	.word	0x00000057
        /*13cc*/ 	.word	0x000308b0
        /*13d0*/ 	.short	0x010a
        /*13d2*/ 	.byte	0x3f
	.zero		1


	//   ....[86]....
        /*13d4*/ 	.word	0x0002bba0
        /*13d8*/ 	.word	0x00000002
        /*13dc*/ 	.word	0x00030800
        /*13e0*/ 	.short	0x010a
        /*13e2*/ 	.byte	0x3f
	.zero		1


	//   ....[87]....
        /*13e4*/ 	.word	0x0002bf80
        /*13e8*/ 	.word	0x00000002
        /*13ec*/ 	.word	0x00030800
        /*13f0*/ 	.short	0x010a
        /*13f2*/ 	.byte	0x3f
	.zero		1


	//   ....[88]....
        /*13f4*/ 	.word	0x0002bfd0
        /*13f8*/ 	.word	0x0000004b
        /*13fc*/ 	.word	0x00030830
        /*1400*/ 	.short	0x010a
        /*1402*/ 	.byte	0x3f
	.zero		1


	//   ....[89]....
        /*1404*/ 	.word	0x0002c020
        /*1408*/ 	.word	0x00000005
        /*140c*/ 	.word	0x00030830
        /*1410*/ 	.short	0x010a
        /*1412*/ 	.byte	0x3f
	.zero		1


	//   ....[90]....
        /*1414*/ 	.word	0x0002c070
        /*1418*/ 	.word	0x0000000d
        /*141c*/ 	.word	0x00030850
        /*1420*/ 	.short	0x010a
        /*1422*/ 	.byte	0x3f
	.zero		1


	//   ....[91]....
        /*1424*/ 	.word	0x0002c0c0
        /*1428*/ 	.word	0x0000000d
        /*142c*/ 	.word	0x00030830
        /*1430*/ 	.short	0x010a
        /*1432*/ 	.byte	0x3f
	.zero		1


	//   ....[92]....
        /*1434*/ 	.word	0x0002c110
        /*1438*/ 	.word	0x00000014
        /*143c*/ 	.word	0x00030850
        /*1440*/ 	.short	0x010a
        /*1442*/ 	.byte	0x3f
	.zero		1


	//   ....[93]....
        /*1444*/ 	.word	0x0002c160
        /*1448*/ 	.word	0x00000000
        /*144c*/ 	.word	0x00030830
        /*1450*/ 	.short	0x010a
        /*1452*/ 	.byte	0x3f
	.zero		1


	//   ....[94]....
        /*1454*/ 	.word	0x0002c1b0
        /*1458*/ 	.word	0x00000014
        /*145c*/ 	.word	0x00030850
        /*1460*/ 	.short	0x010a
        /*1462*/ 	.byte	0x3f
	.zero		1


	//   ....[95]....
        /*1464*/ 	.word	0x0002c200
        /*1468*/ 	.word	0x00000009
        /*146c*/ 	.word	0x00030850
        /*1470*/ 	.short	0x010a
        /*1472*/ 	.byte	0x3f
	.zero		1


	//   ....[96]....
        /*1474*/ 	.word	0x0002c3a0
        /*1478*/ 	.word	0x00000017
        /*147c*/ 	.word	0x00030820
        /*1480*/ 	.short	0x010a
        /*1482*/ 	.byte	0x3f
	.zero		1


	//   ....[97]....
        /*1484*/ 	.word	0x0002c3f0
        /*1488*/ 	.word	0x00000003
        /*148c*/ 	.word	0x000308a0
        /*1490*/ 	.short	0x010a
        /*1492*/ 	.byte	0x3f
	.zero		1


	//   ....[98]....
        /*1494*/ 	.word	0x0002c440
        /*1498*/ 	.word	0x00000003
        /*149c*/ 	.word	0x000308c0
        /*14a0*/ 	.short	0x010a
        /*14a2*/ 	.byte	0x3f
	.zero		1


	//   ....[99]....
        /*14a4*/ 	.word	0x0002c490
        /*14a8*/ 	.word	0x0000000b
        /*14ac*/ 	.word	0x000308a0
        /*14b0*/ 	.short	0x010a
        /*14b2*/ 	.byte	0x3f
	.zero		1


	//   ....[100]....
        /*14b4*/ 	.word	0x0002c4e0
        /*14b8*/ 	.word	0x0000000b
        /*14bc*/ 	.word	0x000308c0
        /*14c0*/ 	.short	0x010a
        /*14c2*/ 	.byte	0x3f
	.zero		1


	//   ....[101]....
        /*14c4*/ 	.word	0x0002c600
        /*14c8*/ 	.word	0x00000007
        /*14cc*/ 	.word	0x00030840
        /*14d0*/ 	.short	0x010a
        /*14d2*/ 	.byte	0x3f
	.zero		1


	//   ....[102]....
        /*14d4*/ 	.word	0x0002d9d0
        /*14d8*/ 	.word	0x00000017
        /*14dc*/ 	.word	0x00030820
        /*14e0*/ 	.short	0x010a
        /*14e2*/ 	.byte	0x3f
	.zero		1


	//   ....[103]....
        /*14e4*/ 	.word	0x0002da20
        /*14e8*/ 	.word	0x00000007
        /*14ec*/ 	.word	0x00030840
        /*14f0*/ 	.short	0x010a
        /*14f2*/ 	.byte	0x3f
	.zero		1


	//   ....[104]....
        /*14f4*/ 	.word	0x0002e1f0
        /*14f8*/ 	.word	0x00000006
        /*14fc*/ 	.word	0x00030860
        /*1500*/ 	.short	0x010a
        /*1502*/ 	.byte	0x3f
	.zero		1


	//   ....[105]....
        /*1504*/ 	.word	0x0002ea90
        /*1508*/ 	.word	0x00000000
        /*150c*/ 	.word	0x00030860
        /*1510*/ 	.short	0x010a
        /*1512*/ 	.byte	0x3f
	.zero		1


	//   ....[106]....
        /*1514*/ 	.word	0x0002fc20
        /*1518*/ 	.word	0x00000005
        /*151c*/ 	.word	0x00030820
        /*1520*/ 	.short	0x010a
        /*1522*/ 	.byte	0x3f
	.zero		1


	//   ....[107]....
        /*1524*/ 	.word	0x0002fdc0
        /*1528*/ 	.word	0x00000003
        /*152c*/ 	.word	0x00030840
        /*1530*/ 	.short	0x010a
        /*1532*/ 	.byte	0x3f
	.zero		1


	//   ....[108]....
        /*1534*/ 	.word	0x0002fe10
        /*1538*/ 	.word	0x00000005
        /*153c*/ 	.word	0x00030840
        /*1540*/ 	.short	0x010a
        /*1542*/ 	.byte	0x3f
	.zero		1


	//   ....[109]....
        /*1544*/ 	.word	0x0002fe60
        /*1548*/ 	.word	0x00000003
        /*154c*/ 	.word	0x00030860
        /*1550*/ 	.short	0x010a
        /*1552*/ 	.byte	0x3f
	.zero		1


	//----- nvinfo : EIATTR_NUM_MBARRIERS
	.align		4
.L_739:
        /*1554*/ 	.byte	0x03, 0x38
        /*1556*/ 	.short	0x0016


	//----- nvinfo : EIATTR_EXIT_INSTR_OFFSETS
	.align		4
        /*1558*/ 	.byte	0x04, 0x1c
        /*155a*/ 	.short	(.L_741 - .L_740)


	//   ....[0]....
.L_740:
        /*155c*/ 	.word	0x0002afa0


	//----- nvinfo : EIATTR_MAX_THREADS
	.align		4
.L_741:
        /*1560*/ 	.byte	0x04, 0x05
        /*1562*/ 	.short	(.L_743 - .L_742)
.L_742:
        /*1564*/ 	.word	0x00000180
        /*1568*/ 	.word	0x00000001
        /*156c*/ 	.word	0x00000001


	//----- nvinfo : EIATTR_CRS_STACK_SIZE
	.align		4
.L_743:
        /*1570*/ 	.byte	0x04, 0x1e
        /*1572*/ 	.short	(.L_745 - .L_744)
.L_744:
        /*1574*/ 	.word	0x00000000


	//----- nvinfo : EIATTR_CBANK_PARAM_SIZE
	.align		4
.L_745:
        /*1578*/ 	.byte	0x03, 0x19
        /*157a*/ 	.short	0x0af0


	//----- nvinfo : EIATTR_PARAM_CBANK
	.align		4
        /*157c*/ 	.byte	0x04, 0x0a
        /*157e*/ 	.short	(.L_747 - .L_746)
	.align		4
.L_746:
        /*1580*/ 	.word	index@(.nv.constant0._ZN7cutlass13device_kernelIN5flash11enable_sm90INS1_16FlashAttnFwdSm90INS1_25CollectiveMainloopFwdSm90ILi2EN4cute5tupleIJNS5_1CILi1EEES8_S8_EEENS6_IJNS7_ILi128EEENS7_ILi96EEENS7_ILi192EEEEEELi192ENS_6half_tEfNS_4arch4Sm90ELb0ELb1ELb1ELb1ELb1ELb1ELb0ELb1ELb1ELb1ELb0ELb0EEENS1_21CollectiveEpilogueFwdINS6_IJSA_SC_SB_EEES9_SE_SG_Li256ELb1ELb1ELb0ELb0EEENS1_36VarlenDynamicPersistentTileSchedulerILi128ELi96ELi256ELi128ELb0ELb1ELb1ELb1ELb0ELb1EEEEEEEEEvNT_6ParamsE)
        /*1584*/ 	.short	0x0210
        /*1586*/ 	.short	0x0af0


	//----- nvinfo : EIATTR_SW_WAR
	.align		4
.L_747:
        /*1588*/ 	.byte	0x04, 0x36
        /*158a*/ 	.short	(.L_749 - .L_748)
.L_748:
        /*158c*/ 	.word	0x00000008
.L_749:


//--------------------- .nv.info._ZN7cutlass13device_kernelIN5flash11enable_sm90INS1_16FlashAttnFwdSm90INS1_25CollectiveMainloopFwdSm90ILi2EN4cute5tupleIJNS5_1CILi1EEES8_S8_EEENS6_IJNS7_ILi128EEENS7_ILi96EEENS7_ILi192EEEEEELi192ENS_6half_tEfNS_4arch4Sm90ELb1ELb0ELb1ELb0ELb1ELb0ELb0ELb1ELb1ELb1ELb0ELb0EEENS1_21CollectiveEpilogueFwdINS6_IJSA_SC_SB_EEES9_SE_SG_Li256ELb0ELb1ELb0ELb0EEENS1_30DynamicPersistentTileSchedulerILi256ELi128ELb0ELb1ELb1EEEEEEEEEvNT_6ParamsE --------------------------
	.section	.nv.info._ZN7cutlass13device_kernelIN5flash11enable_sm90INS1_16FlashAttnFwdSm90INS1_25CollectiveMainloopFwdSm90ILi2EN4cute5tupleIJNS5_1CILi1EEES8_S8_EEENS6_IJNS7_ILi128EEENS7_ILi96EEENS7_ILi192EEEEEELi192ENS_6half_tEfNS_4arch4Sm90ELb1ELb0ELb1ELb0ELb1ELb0ELb0ELb1ELb1ELb1ELb0ELb0EEENS1_21CollectiveEpilogueFwdINS6_IJSA_SC_SB_EEES9_SE_SG_Li256ELb0ELb1ELb0ELb0EEENS1_30DynamicPersistentTileSchedulerILi256ELi128ELb0ELb1ELb1EEEEEEEEEvNT_6ParamsE,"",@"SHT_CUDA_INFO"
	.sectionflags	@""
	.align	4


	//----- nvinfo : EIATTR_CUDA_API_VERSION
	.align		4
        /*0000*/ 	.byte	0x04, 0x37
        /*0002*/ 	.short	(.L_751 - .L_750)
.L_750:
        /*0004*/ 	.word	0x00000082


	//----- nvinfo : EIATTR_KPARAM_INFO
	.align		4
.L_751:
        /*0008*/ 	.byte	0x04, 0x17
        /*000a*/ 	.short	(.L_753 - .L_752)
.L_752:
        /*000c*/ 	.word	0x00000000
        /*0010*/ 	.short	0x0000
        /*0012*/ 	.short	0x0070
        /*0014*/ 	.byte	0x00, 0xf0, 0x01, 0x2a


	//----- nvinfo : EIATTR_SPARSE_MMA_MASK
	.align		4
.L_753:
        /*0018*/ 	.byte	0x03, 0x50
        /*001a*/ 	.short	0x0000


	//----- nvinfo : EIATTR_MAXREG_COUNT
	.align		4
        /*001c*/ 	.byte	0x03, 0x1b
        /*001e*/ 	.short	0x00a8


	//----- nvinfo : EIATTR_NUM_BARRIERS
	.align		4
        /*0020*/ 	.byte	0x02, 0x4c
        /*0022*/ 	.byte	0x09
	.zero		1


	//----- nvinfo : EIATTR_EXTERNS
	.align		4
        /*0024*/ 	.byte	0x04, 0x0f
        /*0026*/ 	.short	(.L_755 - .L_754)


	//   ....[0]....
	.align		4
.L_754:
        /*0028*/ 	.word	index@(__assertfail)


	//----- nvinfo : EIATTR_ANNOTATIONS
	.align		4
.L_755:
        /*002c*/ 	.byte	0x04, 0x55
        /*002e*/ 	.short	(.L_757 - .L_756)


	//   ....[0]....
.L_756:
        /*0030*/ 	.word	0x00000001
        /*0034*/ 	.byte	0xa0, 0x08, 0x00, 0x00, 0x01, 0x00, 0x00, 0x00, 0x60, 0x09, 0x00, 0x00, 0x01, 0x00, 0x00, 0x00
        /*0044*/ 	.byte	0xe0, 0xc5, 0x00, 0x00, 0x01, 0x00, 0x00, 0x00, 0x80, 0xc6, 0x00, 0x00, 0x01, 0x00, 0x00, 0x00
        /*0054*/ 	.byte	0x00, 0xc7, 0x00, 0x00, 0x01, 0x00, 0x00, 0x00, 0x70, 0xea, 0x00, 0x00, 0x01, 0x00, 0x00, 0x00
        /*0064*/ 	.byte	0x90, 0xea, 0x00, 0x00, 0x01, 0x00, 0x00, 0x00, 0x70, 0x04, 0x01, 0x00, 0x01, 0x00, 0x00, 0x00
        /*0074*/ 	.byte	0x10, 0x06, 0x01, 0x00


	//----- nvinfo : EIATTR_MERCURY_ISA_VERSION
	.align		4
.L_757:
        /*0078*/ 	.byte	0x03, 0x5f
        /*007a*/ 	.short	0x0101


	//----- nvinfo : EIATTR_INT_WARP_WIDE_INSTR_OFFSETS
	.align		4
        /*007c*/ 	.byte	0x04, 0x31
        /*007e*/ 	.short	(.L_759 - .L_758)


	//   ....[0]....
.L_758:
        /*0080*/ 	.word	0x000000c0


	//   ....[1]....
        /*0084*/ 	.word	0x000000d0


	//   ....[2]....
        /*0088*/ 	.word	0x00000170


	//   ....[3]....
        /*008c*/ 	.word	0x0000cf70


	//   ....[4]....
        /*0090*/ 	.word	0x0000d000


	//   ....[5]....
        /*0094*/ 	.word	0x0000fbc0


	//   ....[6]....
        /*0098*/ 	.word	0x0000fc50


	//----- nvinfo : EIATTR_COOP_GROUP_MASK_REGIDS
	.align		4
.L_759:
        /*009c*/ 	.byte	0x04, 0x29
        /*009e*/ 	.short	(.L_761 - .L_760)


	//   ....[0]....
.L_760:
        /*00a0*/ 	.word	0xffffffff


	//   ....[1]....
        /*00a4*/ 	.word	0xffffffff


	//   ....[2]....
        /*00a8*/ 	.word	0xffffffff


	//   ....[3]....
        /*00ac*/ 	.word	0xffffffff


	//   ....[4]....
        /*00b0*/ 	.word	0xffffffff


	//   ....[5]....
        /*00b4*/ 	.word	0xffffffff


	//   ....[6]....
        /*00b8*/ 	.word	0xffffffff


	//   ....[7]....
        /*00bc*/ 	.word	0xffffffff


	//   ....[8]....
        /*00c0*/ 	.word	0xffffffff


	//   ....[9]....
        /*00c4*/ 	.word	0xffffffff


	//   ....[10]....
        /*00c8*/ 	.word	0xffffffff


	//   ....[11]....
        /*00cc*/ 	.word	0xffffffff


	//   ....[12]....
        /*00d0*/ 	.word	0xffffffff


	//   ....[13]....
        /*00d4*/ 	.word	0xffffffff


	//   ....[14]....
        /*00d8*/ 	.word	0xffffffff


	//   ....[15]....
        /*00dc*/ 	.word	0xffffffff


	//   ....[16]....
        /*00e0*/ 	.word	0xffffffff


	//   ....[17]....
        /*00e4*/ 	.word	0xffffffff


	//   ....[18]....
        /*00e8*/ 	.word	0xffffffff


	//   ....[19]....
        /*00ec*/ 	.word	0xffffffff


	//   ....[20]....
        /*00f0*/ 	.word	0xffffffff


	//   ....[21]....
        /*00f4*/ 	.word	0xffffffff


	//   ....[22]....
        /*00f8*/ 	.word	0xffffffff


	//   ....[23]....
        /*00fc*/ 	.word	0xffffffff


	//   ....[24]....
        /*0100*/ 	.word	0xffffffff


	//   ....[25]....
        /*0104*/ 	.word	0xffffffff


	//   ....[26]....
        /*0108*/ 	.word	0xffffffff


	//   ....[27]....
        /*010c*/ 	.word	0xffffffff


	//   ....[28]....
        /*0110*/ 	.word	0xffffffff


	//   ....[29]....
        /*0114*/ 	.word	0xffffffff


	//   ....[30]....
        /*0118*/ 	.word	0xffffffff


	//   ....[31]....
        /*011c*/ 	.word	0xffffffff


	//   ....[32]....
        /*0120*/ 	.word	0xffffffff


	//   ....[33]....
        /*0124*/ 	.word	0xffffffff


	//   ....[34]....
        /*0128*/ 	.word	0xffffffff


	//   ....[35]....
        /*012c*/ 	.word	0xffffffff


	//   ....[36]....
        /*0130*/ 	.word	0xffffffff


	//   ....[37]....
        /*0134*/ 	.word	0xffffffff


	//   ....[38]....
        /*0138*/ 	.word	0xffffffff


	//   ....[39]....
        /*013c*/ 	.word	0xffffffff


	//   ....[40]....
        /*0140*/ 	.word	0xffffffff


	//   ....[41]....
        /*0144*/ 	.word	0xffffffff


	//   ....[42]....
        /*0148*/ 	.word	0xffffffff


	//   ....[43]....
        /*014c*/ 	.word	0xffffffff


	//   ....[44]....
        /*0150*/ 	.word	0xffffffff


	//   ....[45]....
        /*0154*/ 	.word	0xffffffff


	//   ....[46]....
        /*0158*/ 	.word	0xffffffff


	//   ....[47]....
        /*015c*/ 	.word	0xffffffff


	//   ....[48]....
        /*0160*/ 	.word	0xffffffff


	//   ....[49]....
        /*0164*/ 	.word	0xffffffff


	//   ....[50]....
        /*0168*/ 	.word	0xffffffff


	//   ....[51]....
        /*016c*/ 	.word	0xffffffff


	//   ....[52]....
        /*0170*/ 	.word	0xffffffff


	//   ....[53]....
        /*0174*/ 	.word	0xffffffff


	//   ....[54]....
        /*0178*/ 	.word	0xffffffff


	//   ....[55]....
        /*017c*/ 	.word	0xffffffff


	//   ....[56]....
        /*0180*/ 	.word	0xffffffff


	//   ....[57]....
        /*0184*/ 	.word	0xffffffff


	//   ....[58]....
        /*0188*/ 	.word	0xffffffff


	//   ....[59]....
        /*018c*/ 	.word	0xffffffff


	//   ....[60]....
        /*0190*/ 	.word	0xffffffff


	//   ....[61]....
        /*0194*/ 	.word	0xffffffff


	//   ....[62]....
        /*0198*/ 	.word	0xffffffff


	//   ....[63]....
        /*019c*/ 	.word	0xffffffff


	//   ....[64]....
        /*01a0*/ 	.word	0xffffffff


	//   ....[65]....
        /*01a4*/ 	.word	0xffffffff


	//   ....[66]....
        /*01a8*/ 	.word	0xffffffff


	//   ....[67]....
        /*01ac*/ 	.word	0xffffffff


	//   ....[68]....
        /*01b0*/ 	.word	0xffffffff


	//   ....[69]....
        /*01b4*/ 	.word	0xffffffff


	//   ....[70]....
        /*01b8*/ 	.word	0xffffffff


	//   ....[71]....
        /*01bc*/ 	.word	0xffffffff


	//   ....[72]....
        /*01c0*/ 	.word	0xffffffff


	//   ....[73]....
        /*01c4*/ 	.word	0xffffffff


	//   ....[74]....
        /*01c8*/ 	.word	0xffffffff


	//   ....[75]....
        /*01cc*/ 	.word	0xffffffff


	//   ....[76]....
        /*01d0*/ 	.word	0xffffffff


	//   ....[77]....
        /*01d4*/ 	.word	0xffffffff


	//   ....[78]....
        /*01d8*/ 	.word	0xffffffff


	//   ....[79]....
        /*01dc*/ 	.word	0xffffffff


	//   ....[80]....
        /*01e0*/ 	.word	0xffffffff


	//   ....[81]....
        /*01e4*/ 	.word	0xffffffff


	//   ....[82]....
        /*01e8*/ 	.word	0xffffffff


	//   ....[83]....
        /*01ec*/ 	.word	0xffffffff


	//   ....[84]....
        /*01f0*/ 	.word	0xffffffff


	//   ....[85]....
        /*01f4*/ 	.word	0xffffffff


	//   ....[86]....
        /*01f8*/ 	.word	0xffffffff


	//   ....[87]....
        /*01fc*/ 	.word	0xffffffff


	//   ....[88]....
        /*0200*/ 	.word	0xffffffff


	//   ....[89]....
        /*0204*/ 	.word	0xffffffff


	//   ....[90]....
        /*0208*/ 	.word	0xffffffff


	//   ....[91]....
        /*020c*/ 	.word	0xffffffff


	//   ....[92]....
        /*0210*/ 	.word	0xffffffff


	//   ....[93]....
        /*0214*/ 	.word	0xffffffff


	//   ....[94]....
        /*0218*/ 	.word	0xffffffff


	//   ....[95]....
        /*021c*/ 	.word	0xffffffff


	//   ....[96]....
        /*0220*/ 	.word	0xffffffff


	//   ....[97]....
        /*0224*/ 	.word	0xffffffff


	//   ....[98]....
        /*0228*/ 	.word	0xffffffff


	//   ....[99]....
        /*022c*/ 	.word	0xffffffff


	//   ....[100]....
        /*0230*/ 	.word	0xffffffff


	//   ....[101]....
        /*0234*/ 	.word	0xffffffff


	//   ....[102]....
        /*0238*/ 	.word	0xffffffff


	//   ....[103]....
        /*023c*/ 	.word	0xffffffff


	//   ....[104]....
        /*0240*/ 	.word	0xffffffff


	//   ....[105]....
        /*0244*/ 	.word	0xffffffff


	//   ....[106]....
        /*0248*/ 	.word	0xffffffff


	//   ....[107]....
        /*024c*/ 	.word	0xffffffff


	//   ....[108]....
        /*0250*/ 	.word	0xffffffff


	//   ....[109]....
        /*0254*/ 	.word	0xffffffff


	//   ....[110]....
        /*0258*/ 	.word	0xffffffff


	//   ....[111]....
        /*025c*/ 	.word	0xffffffff


	//   ....[112]....
        /*0260*/ 	.word	0xffffffff


	//   ....[113]....
        /*0264*/ 	.word	0xffffffff


	//   ....[114]....
        /*0268*/ 	.word	0x0500000f


	//   ....[115]....
        /*026c*/ 	.word	0x0500000f


	//   ....[116]....
        /*0270*/ 	.word	0x0500000f


	//   ....[117]....
        /*0274*/ 	.word	0x0500000f


	//   ....[118]....
        /*0278*/ 	.word	0x0500000f


	//   ....[119]....
        /*027c*/ 	.word	0x0500000f


	//   ....[120]....
        /*0280*/ 	.word	0x0500000f


	//   ....[121]....
        /*0284*/ 	.word	0x0500000f


	//   ....[122]....
        /*0288*/ 	.word	0x0500000f


	//   ....[123]....
        /*028c*/ 	.word	0x0500000f


	//   ....[124]....
        /*0290*/ 	.word	0x0500000f


	//   ....[125]....
        /*0294*/ 	.word	0x0500000f


	//   ....[126]....
        /*0298*/ 	.word	0x0500000f


	//   ....[127]....
        /*029c*/ 	.word	0x0500000f


	//   ....[128]....
        /*02a0*/ 	.word	0x0500000f


	//   ....[129]....
        /*02a4*/ 	.word	0x0500000f


	//   ....[130]....
        /*02a8*/ 	.word	0x0500000f


	//   ....[131]....
        /*02ac*/ 	.word	0x0500000f


	//   ....[132]....
        /*02b0*/ 	.word	0x0500000f


	//   ....[133]....
        /*02b4*/ 	.word	0x0500000f


	//   ....[134]....
        /*02b8*/ 	.word	0x0500000f


	//   ....[135]....
        /*02bc*/ 	.word	0x0500000f


	//   ....[136]....
        /*02c0*/ 	.word	0x0500000f


	//   ....[137]....
        /*02c4*/ 	.word	0x0500000f


	//   ....[138]....
        /*02c8*/ 	.word	0x0500000f


	//   ....[139]....
        /*02cc*/ 	.word	0x0500000f


	//   ....[140]....
        /*02d0*/ 	.word	0x0500000f


	//   ....[141]....
        /*02d4*/ 	.word	0x0500000f


	//   ....[142]....
        /*02d8*/ 	.word	0x0500000f


	//   ....[143]....
        /*02dc*/ 	.word	0x0500000f


	//   ....[144]....
        /*02e0*/ 	.word	0x0500000f


	//   ....[145]....
        /*02e4*/ 	.word	0x0500000f


	//   ....[146]....
        /*02e8*/ 	.word	0x0500000f


	//   ....[147]....
        /*02ec*/ 	.word	0x0500000f


	//   ....[148]....
        /*02f0*/ 	.word	0x0500000f


	//   ....[149]....
        /*02f4*/ 	.word	0x0500000f


	//   ....[150]....
        /*02f8*/ 	.word	0x0500000f


	//   ....[151]....
        /*02fc*/ 	.word	0x0500000f


	//   ....[152]....
        /*0300*/ 	.word	0x0500000f


	//   ....[153]....
        /*0304*/ 	.word	0x0500000f


	//   ....[154]....
        /*0308*/ 	.word	0x0500000f


	//   ....[155]....
        /*030c*/ 	.word	0x0500000f


	//   ....[156]....
        /*0310*/ 	.word	0x0500000f


	//   ....[157]....
        /*0314*/ 	.word	0x0500000f


	//   ....[158]....
        /*0318*/ 	.word	0x0500000f


	//   ....[159]....
        /*031c*/ 	.word	0x0500000f


	//   ....[160]....
        /*0320*/ 	.word	0x0500000f


	//   ....[161]....
        /*0324*/ 	.word	0x0500000f


	//   ....[162]....
        /*0328*/ 	.word	0x0500000f


	//   ....[163]....
        /*032c*/ 	.word	0x0500000f


	//   ....[164]....
        /*0330*/ 	.word	0x0500000f


	//   ....[165]....
        /*0334*/ 	.word	0x0500000f


	//   ....[166]....
        /*0338*/ 	.word	0x0500000f


	//   ....[167]....
        /*033c*/ 	.word	0x0500000f


	//   ....[168]....
        /*0340*/ 	.word	0x0500000f


	//   ....[169]....
        /*0344*/ 	.word	0x0500000f


	//   ....[170]....
        /*0348*/ 	.word	0x0500000f


	//   ....[171]....
        /*034c*/ 	.word	0x0500000f


	//   ....[172]....
        /*0350*/ 	.word	0x0500000f


	//   ....[173]....
        /*0354*/ 	.word	0x0500000f


	//   ....[174]....
        /*0358*/ 	.word	0x0500000f


	//   ....[175]....
        /*035c*/ 	.word	0x0500000f


	//   ....[176]....
        /*0360*/ 	.word	0x0500000f


	//   ....[177]....
        /*0364*/ 	.word	0x0500000f


	//   ....[178]....
        /*0368*/ 	.word	0x0500000f


	//   ....[179]....
        /*036c*/ 	.word	0x0500000f


	//   ....[180]....
        /*0370*/ 	.word	0x0500000f


	//----- nvinfo : EIATTR_COOP_GROUP_INSTR_OFFSETS
	.align		4
.L_761:
        /*0374*/ 	.byte	0x04, 0x28
        /*0376*/ 	.short	(.L_763 - .L_762)


	//   ....[0]....
.L_762:
        /*0378*/ 	.word	0x00000070


	//   ....[1]....
        /*037c*/ 	.word	0x000000b0


	//   ....[2]....
        /*0380*/ 	.word	0x000002d0


	//   ....[3]....
        /*0384*/ 	.word	0x00000430


	//   ....[4]....
        /*0388*/ 	.word	0x00000550


	//   ....[5]....
        /*038c*/ 	.word	0x000006b0


	//   ....[6]....
        /*0390*/ 	.word	0x00001530


	//   ....[7]....
        /*0394*/ 	.word	0x000020d0


	//   ....[8]....
        /*0398*/ 	.word	0x000022e0


	//   ....[9]....
        /*039c*/ 	.word	0x00002d20


	//   ....[10]....
        /*03a0*/ 	.word	0x00002db0


	//   ....[11]....
        /*03a4*/ 	.word	0x000034f0


	//   ....[12]....
        /*03a8*/ 	.word	0x00003570


	//   ....[13]....
        /*03ac*/ 	.word	0x000050a0


	//   ....[14]....
        /*03b0*/ 	.word	0x00005940


	//   ....[15]....
        /*03b4*/ 	.word	0x000059a0


	//   ....[16]....
        /*03b8*/ 	.word	0x000059b0


	//   ....[17]....
        /*03bc*/ 	.word	0x00006160


	//   ....[18]....
        /*03c0*/ 	.word	0x000061d0


	//   ....[19]....
        /*03c4*/ 	.word	0x00008490


	//   ....[20]....
        /*03c8*/ 	.word	0x000084c0


	//   ....[21]....
        /*03cc*/ 	.word	0x000084e0


	//   ....[22]....
        /*03d0*/ 	.word	0x00008500


	//   ....[23]....
        /*03d4*/ 	.word	0x000097f0


	//   ....[24]....
        /*03d8*/ 	.word	0x00009820


	//   ....[25]....
        /*03dc*/ 	.word	0x000098d0


	//   ....[26]....
        /*03e0*/ 	.word	0x000098e0


	//   ....[27]....
        /*03e4*/ 	.word	0x0000ae00


	//   ....[28]....
        /*03e8*/ 	.word	0x0000aed0


	//   ....[29]....
        /*03ec*/ 	.word	0x0000af00


	//   ....[30]....
        /*03f0*/ 	.word	0x0000af30


	//   ....[31]....
        /*03f4*/ 	.word	0x0000b620


	//   ....[32]....
        /*03f8*/ 	.word	0x0000b660


	//   ....[33]....
        /*03fc*/ 	.word	0x0000b760


	//   ....[34]....
        /*0400*/ 	.word	0x0000b780


	//   ....[35]....
        /*0404*/ 	.word	0x0000b880


	//   ....[36]....
        /*0408*/ 	.word	0x0000b8a0


	//   ....[37]....
        /*040c*/ 	.word	0x0000b9b0


	//   ....[38]....
        /*0410*/ 	.word	0x0000b9d0


	//   ....[39]....
        /*0414*/ 	.word	0x0000c0b0


	//   ....[40]....
        /*0418*/ 	.word	0x0000c0d0


	//   ....[41]....
        /*041c*/ 	.word	0x0000c1d0


	//   ....[42]....
        /*0420*/ 	.word	0x0000c1f0


	//   ....[43]....
        /*0424*/ 	.word	0x0000c2f0


	//   ....[44]....
        /*0428*/ 	.word	0x0000c310


	//   ....[45]....
        /*042c*/ 	.word	0x0000c420


	//   ....[46]....
        /*0430*/ 	.word	0x0000c440


	//   ....[47]....
        /*0434*/ 	.word	0x0000c610


	//   ....[48]....
        /*0438*/ 	.word	0x0000dae0


	//   ....[49]....
        /*043c*/ 	.word	0x0000db00


	//   ....[50]....
        /*0440*/ 	.word	0x0000db10


	//   ....[51]....
        /*0444*/ 	.word	0x0000db50


	//   ....[52]....
        /*0448*/ 	.word	0x0000dbe0


	//   ....[53]....
        /*044c*/ 	.word	0x0000dc00


	//   ....[54]....
        /*0450*/ 	.word	0x0000dc90


	//   ....[55]....
        /*0454*/ 	.word	0x0000dcb0


	//   ....[56]....
        /*0458*/ 	.word	0x0000dd40


	//   ....[57]....
        /*045c*/ 	.word	0x0000dd60


	//   ....[58]....
        /*0460*/ 	.word	0x0000ddf0


	//   ....[59]....
        /*0464*/ 	.word	0x0000de10


	//   ....[60]....
        /*0468*/ 	.word	0x0000e460


	//   ....[61]....
        /*046c*/ 	.word	0x0000e480


	//   ....[62]....
        /*0470*/ 	.word	0x0000e4a0


	//   ....[63]....
        /*0474*/ 	.word	0x0000e500


	//   ....[64]....
        /*0478*/ 	.word	0x0000e580


	//   ....[65]....
        /*047c*/ 	.word	0x0000e5b0


	//   ....[66]....
        /*0480*/ 	.word	0x0000e630


	//   ....[67]....
        /*0484*/ 	.word	0x0000e660


	//   ....[68]....
        /*0488*/ 	.word	0x0000e6e0


	//   ....[69]....
        /*048c*/ 	.word	0x0000e710


	//   ....[70]....
        /*0490*/ 	.word	0x0000e790


	//   ....[71]....
        /*0494*/ 	.word	0x0000e7c0


	//   ....[72]....
        /*0498*/ 	.word	0x0000e840


	//   ....[73]....
        /*049c*/ 	.word	0x0000e870


	//   ....[74]....
        /*04a0*/ 	.word	0x0000e8f0


	//   ....[75]....
        /*04a4*/ 	.word	0x0000e910


	//   ....[76]....
        /*04a8*/ 	.word	0x0000f030


	//   ....[77]....
        /*04ac*/ 	.word	0x0000f060


	//   ....[78]....
        /*04b0*/ 	.word	0x0000f070


	//   ....[79]....
        /*04b4*/ 	.word	0x0000f090


	//   ....[80]....
        /*04b8*/ 	.word	0x0000f0e0


	//   ....[81]....
        /*04bc*/ 	.word	0x0000f100


	//   ....[82]....
        /*04c0*/ 	.word	0x0000f160


	//   ....[83]....
        /*04c4*/ 	.word	0x0000f180


	//   ....[84]....
        /*04c8*/ 	.word	0x0000f1d0


	//   ....[85]....
        /*04cc*/ 	.word	0x0000f1f0


	//   ....[86]....
        /*04d0*/ 	.word	0x0000f240


	//   ....[87]....
        /*04d4*/ 	.word	0x0000f260


	//   ....[88]....
        /*04d8*/ 	.word	0x0000f500


	//   ....[89]....
        /*04dc*/ 	.word	0x0000f520


	//   ....[90]....
        /*04e0*/ 	.word	0x0000f540


	//   ....[91]....
        /*04e4*/ 	.word	0x0000f5c0


	//   ....[92]....
        /*04e8*/ 	.word	0x0000f5e0


	//   ....[93]....
        /*04ec*/ 	.word	0x0000f660


	//   ....[94]....
        /*04f0*/ 	.word	0x0000f680


	//   ....[95]....
        /*04f4*/ 	.word	0x0000f700


	//   ....[96]....
        /*04f8*/ 	.word	0x0000f720


	//   ....[97]....
        /*04fc*/ 	.word	0x0000f7a0


	//   ....[98]....
        /*0500*/ 	.word	0x0000f7c0


	//   ....[99]....
        /*0504*/ 	.word	0x0000f7d0


	//   ....[100]....
        /*0508*/ 	.word	0x0000fda0


	//   ....[101]....
        /*050c*/ 	.word	0x0000fdc0


	//   ....[102]....
        /*0510*/ 	.word	0x0000fdd0


	//   ....[103]....
        /*0514*/ 	.word	0x0000fdf0


	//   ....[104]....
        /*0518*/ 	.word	0x0000fe90


	//   ....[105]....
        /*051c*/ 	.word	0x0000fec0


	//   ....[106]....
        /*0520*/ 	.word	0x0000ff30


	//   ....[107]....
        /*0524*/ 	.word	0x0000ff60


	//   ....[108]....
        /*0528*/ 	.word	0x0000ffd0


	//   ....[109]....
        /*052c*/ 	.word	0x00010000


	//   ....[110]....
        /*0530*/ 	.word	0x00010070


	//   ....[111]....
        /*0534*/ 	.word	0x000100a0


	//   ....[112]....
        /*0538*/ 	.word	0x000103b0


	//   ....[113]....
        /*053c*/ 	.word	0x00010590


	//   ....[114]....
        /*0540*/ 	.word	0x00010b40


	//   ....[115]....
        /*0544*/ 	.word	0x00010c20


	//   ....[116]....
        /*0548*/ 	.word	0x00010cc0


	//   ....[117]....
        /*054c*/ 	.word	0x00010d40


	//   ....[118]....
        /*0550*/ 	.word	0x00010e00


	//   ....[119]....
        /*0554*/ 	.word	0x00010e80


	//   ....[120]....
        /*0558*/ 	.word	0x00010f60


	//   ....[121]....
        /*055c*/ 	.word	0x00010fe0


	//   ....[122]....
        /*0560*/ 	.word	0x000110c0


	//   ....[123]....
        /*0564*/ 	.word	0x00011140


	//   ....[124]....
        /*0568*/ 	.word	0x00011220


	//   ....[125]....
        /*056c*/ 	.word	0x000112a0


	//   ....[126]....
        /*0570*/ 	.word	0x00011370


	//   ....[127]....
        /*0574*/ 	.word	0x00011400


	//   ....[128]....
        /*0578*/ 	.word	0x00011480


	//   ....[129]....
        /*057c*/ 	.word	0x00011500


	//   ....[130]....
        /*0580*/ 	.word	0x000115c0


	//   ....[131]....
        /*0584*/ 	.word	0x00011640


	//   ....[132]....
        /*0588*/ 	.word	0x00011720


	//   ....[133]....
        /*058c*/ 	.word	0x000117a0


	//   ....[134]....
        /*0590*/ 	.word	0x00011880


	//   ....[135]....
        /*0594*/ 	.word	0x00011900


	//   ....[136]....
        /*0598*/ 	.word	0x000119e0


	//   ....[137]....
        /*059c*/ 	.word	0x00011a60


	//   ....[138]....
        /*05a0*/ 	.word	0x00011b40


	//   ....[139]....
        /*05a4*/ 	.word	0x00011bc0


	//   ....[140]....
        /*05a8*/ 	.word	0x00011ca0


	//   ....[141]....
        /*05ac*/ 	.word	0x00011d20


	//   ....[142]....
        /*05b0*/ 	.word	0x00011de0


	//   ....[143]....
        /*05b4*/ 	.word	0x00011f10


	//   ....[144]....
        /*05b8*/ 	.word	0x00011fc0


	//   ....[145]....
        /*05bc*/ 	.word	0x00012020


	//   ....[146]....
        /*05c0*/ 	.word	0x000120e0


	//   ....[147]....
        /*05c4*/ 	.word	0x00012140


	//   ....[148]....
        /*05c8*/ 	.word	0x00012200


	//   ....[149]....
        /*05cc*/ 	.word	0x00012260


	//   ....[150]....
        /*05d0*/ 	.word	0x00012320


	//   ....[151]....
        /*05d4*/ 	.word	0x00012380


	//   ....[152]....
        /*05d8*/ 	.word	0x00012440


	//   ....[153]....
        /*05dc*/ 	.word	0x000124a0


	//   ....[154]....
        /*05e0*/ 	.word	0x00012560


	//   ....[155]....
        /*05e4*/ 	.word	0x00012640


	//   ....[156]....
        /*05e8*/ 	.word	0x000126e0


	//   ....[157]....
        /*05ec*/ 	.word	0x00012740


	//   ....[158]....
        /*05f0*/ 	.word	0x00012830


	//   ....[159]....
        /*05f4*/ 	.word	0x00012890


	//   ....[160]....
        /*05f8*/ 	.word	0x00012980


	//   ....[161]....
        /*05fc*/ 	.word	0x000129e0


	//   ....[162]....
        /*0600*/ 	.word	0x00012ad0


	//   ....[163]....
        /*0604*/ 	.word	0x00012b30


	//   ....[164]....
        /*0608*/ 	.word	0x00012c20


	//   ....[165]....
        /*060c*/ 	.word	0x00012c80


	//   ....[166]....
        /*0610*/ 	.word	0x00012d40


	//   ....[167]....
        /*0614*/ 	.word	0x00012e80


	//   ....[168]....
        /*0618*/ 	.word	0x00012f20


	//   ....[169]....
        /*061c*/ 	.word	0x00012f80


	//   ....[170]....
        /*0620*/ 	.word	0x00013050


	//   ....[171]....
        /*0624*/ 	.word	0x00013110


	//   ....[172]....
        /*0628*/ 	.word	0x000131d0


	//   ....[173]....
        /*062c*/ 	.word	0x00013290


	//   ....[174]....
        /*0630*/ 	.word	0x00013350


	//   ....[175]....
        /*0634*/ 	.word	0x00013410


	//   ....[176]....
        /*0638*/ 	.word	0x000134d0


	//   ....[177]....
        /*063c*/ 	.word	0x00013590


	//   ....[178]....
        /*0640*/ 	.word	0x00013650


	//   ....[179]....
        /*0644*/ 	.word	0x00013740


	//   ....[180]....
        /*0648*/ 	.word	0x00013860


	//----- nvinfo : EIATTR_REG_RECONFIG
	.align		4
.L_763:
        /*064c*/ 	.byte	0x01, 0x54
	.zero		2


	//----- nvinfo : EIATTR_SYSCALL_OFFSETS
	.align		4
        /*0650*/ 	.byte	0x04, 0x46
        /*0652*/ 	.short	(.L_765 - .L_764)


	//   ....[0]....
.L_764:
        /*0654*/ 	.word	0x00001710


	//   ....[1]....
        /*0658*/ 	.word	0x0000d160


	//   ....[2]....
        /*065c*/ 	.word	0x0000d2b0


	//   ....[3]....
        /*0660*/ 	.word	0x0000d3a0


	//   ....[4]....
        /*0664*/ 	.word	0x0000e110


	//----- nvinfo : EIATTR_MBARRIER_INSTR_OFFSETS
	.align		4
.L_765:
        /*0668*/ 	.byte	0x04, 0x39
        /*066a*/ 	.short	(.L_767 - .L_766)


	//   ....[0]....
.L_766:
        /*066c*/ 	.word	0x00000180
        /*0670*/ 	.word	0x000000ff
        /*0674*/ 	.word	0x00030800
        /*0678*/ 	.short	0x0100
        /*067a*/ 	.byte	0x08
	.zero		1


	//   ....[1]....
        /*067c*/ 	.word	0x00000190
        /*0680*/ 	.word	0x000000ff
        /*0684*/ 	.word	0x00030820
        /*0688*/ 	.short	0x0100
        /*068a*/ 	.byte	0x08
	.zero		1


	//   ....[2]....
        /*068c*/ 	.word	0x00000280
        /*0690*/ 	.word	0x000000ff
        /*0694*/ 	.word	0x00030830
        /*0698*/ 	.short	0x0100
        /*069a*/ 	.byte	0x08
	.zero		1


	//   ....[3]....
        /*069c*/ 	.word	0x00000290
        /*06a0*/ 	.word	0x000000ff
        /*06a4*/ 	.word	0x00030840
        /*06a8*/ 	.short	0x0100
        /*06aa*/ 	.byte	0x08
	.zero		1


	//   ....[4]....
        /*06ac*/ 	.word	0x000002a0
        /*06b0*/ 	.word	0x000000ff
        /*06b4*/ 	.word	0x00030838
        /*06b8*/ 	.short	0x0100
        /*06ba*/ 	.byte	0x08
	.zero		1


	//   ....[5]....
        /*06bc*/ 	.word	0x000002b0
        /*06c0*/ 	.word	0x000000ff
        /*06c4*/ 	.word	0x00030848
        /*06c8*/ 	.short	0x0100
        /*06ca*/ 	.byte	0x08
	.zero		1


	//   ....[6]....
        /*06cc*/ 	.word	0x000003e0
        /*06d0*/ 	.word	0x000000ff
        /*06d4*/ 	.word	0x00030850
        /*06d8*/ 	.short	0x0100
        /*06da*/ 	.byte	0x08
	.zero		1


	//   ....[7]....
        /*06dc*/ 	.word	0x000003f0
        /*06e0*/ 	.word	0x000000ff
        /*06e4*/ 	.word	0x00030860
        /*06e8*/ 	.short	0x0100
        /*06ea*/ 	.byte	0x08
	.zero		1


	//   ....[8]....
        /*06ec*/ 	.word	0x00000400
        /*06f0*/ 	.word	0x000000ff
        /*06f4*/ 	.word	0x00030858
        /*06f8*/ 	.short	0x0100
        /*06fa*/ 	.byte	0x08
	.zero		1


	//   ....[9]....
        /*06fc*/ 	.word	0x00000410
        /*0700*/ 	.word	0x000000ff
        /*0704*/ 	.word	0x00030868
        /*0708*/ 	.short	0x0100
        /*070a*/ 	.byte	0x08
	.zero		1


	//   ....[10]....
        /*070c*/ 	.word	0x00000500
        /*0710*/ 	.word	0x000000ff
        /*0714*/ 	.word	0x00030870
        /*0718*/ 	.short	0x0100
        /*071a*/ 	.byte	0x06
	.zero		1


	//   ....[11]....
        /*071c*/ 	.word	0x00000510
        /*0720*/ 	.word	0x000000ff
        /*0724*/ 	.word	0x00030880
        /*0728*/ 	.short	0x0100
        /*072a*/ 	.byte	0x06
	.zero		1


	//   ....[12]....
        /*072c*/ 	.word	0x00000520
        /*0730*/ 	.word	0x000000ff
        /*0734*/ 	.word	0x00030878
        /*0738*/ 	.short	0x0100
        /*073a*/ 	.byte	0x06
	.zero		1


	//   ....[13]....
        /*073c*/ 	.word	0x00000530
        /*0740*/ 	.word	0x000000ff
        /*0744*/ 	.word	0x00030888
        /*0748*/ 	.short	0x0100
        /*074a*/ 	.byte	0x06
	.zero		1


	//   ....[14]....
        /*074c*/ 	.word	0x00000660
        /*0750*/ 	.word	0x000000ff
        /*0754*/ 	.word	0x00030890
        /*0758*/ 	.short	0x0100
        /*075a*/ 	.byte	0x08
	.zero		1


	//   ....[15]....
        /*075c*/ 	.word	0x00000670
        /*0760*/ 	.word	0x000000ff
        /*0764*/ 	.word	0x000308a0
        /*0768*/ 	.short	0x0100
        /*076a*/ 	.byte	0x08
	.zero		1


	//   ....[16]....
        /*076c*/ 	.word	0x00000680
        /*0770*/ 	.word	0x000000ff
        /*0774*/ 	.word	0x00030898
        /*0778*/ 	.short	0x0100
        /*077a*/ 	.byte	0x08
	.zero		1


	//   ....[17]....
        /*077c*/ 	.word	0x00000690
        /*0780*/ 	.word	0x000000ff
        /*0784*/ 	.word	0x000308a8
        /*0788*/ 	.short	0x0100
        /*078a*/ 	.byte	0x08
	.zero		1


	//   ....[18]....
        /*078c*/ 	.word	0x000007d0
        /*0790*/ 	.word	0x000000ff
        /*0794*/ 	.word	0x000308b0
        /*0798*/ 	.short	0x0100
        /*079a*/ 	.byte	0x08
	.zero		1


	//   ....[19]....
        /*079c*/ 	.word	0x000007e0
        /*07a0*/ 	.word	0x000000ff
        /*07a4*/ 	.word	0x000308c0
        /*07a8*/ 	.short	0x0100
        /*07aa*/ 	.byte	0x08
	.zero		1


	//   ....[20]....
        /*07ac*/ 	.word	0x000007f0
        /*07b0*/ 	.word	0x000000ff
        /*07b4*/ 	.word	0x000308b8
        /*07b8*/ 	.short	0x0100
        /*07ba*/ 	.byte	0x08
	.zero		1


	//   ....[21]....
        /*07bc*/ 	.word	0x00000800
        /*07c0*/ 	.word	0x000000ff
        /*07c4*/ 	.word	0x000308c8
        /*07c8*/ 	.short	0x0100
        /*07ca*/ 	.byte	0x08
	.zero		1


	//   ....[22]....
        /*07cc*/ 	.word	0x000017b0
        /*07d0*/ 	.word	0x000000ff
        /*07d4*/ 	.word	0x00030800
        /*07d8*/ 	.short	0x010a
        /*07da*/ 	.byte	0x28
	.zero		1


	//   ....[23]....
        /*07dc*/ 	.word	0x00001830
        /*07e0*/ 	.word	0x00000000
        /*07e4*/ 	.word	0x00030830
        /*07e8*/ 	.short	0x010a
        /*07ea*/ 	.byte	0x3f
	.zero		1


	//   ....[24]....
        /*07ec*/ 	.word	0x00001870
        /*07f0*/ 	.word	0x00000000
        /*07f4*/ 	.word	0x00030830
        /*07f8*/ 	.short	0x010a
        /*07fa*/ 	.byte	0x3f
	.zero		1


	//   ....[25]....
        /*07fc*/ 	.word	0x00002830
        /*0800*/ 	.word	0x000000ff
        /*0804*/ 	.word	0x00000000
        /*0808*/ 	.short	0x0101
        /*080a*/ 	.byte	0x05
	.zero		1


	//   ....[26]....
        /*080c*/ 	.word	0x000040a0
        /*0810*/ 	.word	0x000000ff
        /*0814*/ 	.word	0x00030830
        /*0818*/ 	.short	0x010a
        /*081a*/ 	.byte	0x08
	.zero		1


	//   ....[27]....
        /*081c*/ 	.word	0x000040e0
        /*0820*/ 	.word	0x000000ff
        /*0824*/ 	.word	0x00030830
        /*0828*/ 	.short	0x010a
        /*082a*/ 	.byte	0x08
	.zero		1


	//   ....[28]....
        /*082c*/ 	.word	0x00004c20
        /*0830*/ 	.word	0x000000ff
        /*0834*/ 	.word	0x00030850
        /*0838*/ 	.short	0x010a
        /*083a*/ 	.byte	0x09
	.zero		1


	//   ....[29]....
        /*083c*/ 	.word	0x00004c60
        /*0840*/ 	.word	0x000000ff
        /*0844*/ 	.word	0x00030850
        /*0848*/ 	.short	0x010a
        /*084a*/ 	.byte	0x09
	.zero		1


	//   ....[30]....
        /*084c*/ 	.word	0x000053a0
        /*0850*/ 	.word	0x000000ff
        /*0854*/ 	.word	0x00000000
        /*0858*/ 	.short	0x0101
        /*085a*/ 	.byte	0x08
	.zero		1


	//   ....[31]....
        /*085c*/ 	.word	0x00006b30
        /*0860*/ 	.word	0x000000ff
        /*0864*/ 	.word	0x00000000
        /*0868*/ 	.short	0x0101
        /*086a*/ 	.byte	0x09
	.zero		1


	//   ....[32]....
        /*086c*/ 	.word	0x00006d20
        /*0870*/ 	.word	0x000000ff
        /*0874*/ 	.word	0x00030830
        /*0878*/ 	.short	0x010a
        /*087a*/ 	.byte	0x08
	.zero		1


	//   ....[33]....
        /*087c*/ 	.word	0x00006d60
        /*0880*/ 	.word	0x000000ff
        /*0884*/ 	.word	0x00030830
        /*0888*/ 	.short	0x010a
        /*088a*/ 	.byte	0x08
	.zero		1


	//   ....[34]....
        /*088c*/ 	.word	0x000078a0
        /*0890*/ 	.word	0x000000ff
        /*0894*/ 	.word	0x00030850
        /*0898*/ 	.short	0x010a
        /*089a*/ 	.byte	0x08
	.zero		1


	//   ....[35]....
        /*089c*/ 	.word	0x000078e0
        /*08a0*/ 	.word	0x000000ff
        /*08a4*/ 	.word	0x00030850
        /*08a8*/ 	.short	0x010a
        /*08aa*/ 	.byte	0x08
	.zero		1


	//   ....[36]....
        /*08ac*/ 	.word	0x00007fc0
        /*08b0*/ 	.word	0x000000ff
        /*08b4*/ 	.word	0x00000000
        /*08b8*/ 	.short	0x0101
        /*08ba*/ 	.byte	0x05
	.zero		1


	//   ....[37]....
        /*08bc*/ 	.word	0x00009040
        /*08c0*/ 	.word	0x000000ff
        /*08c4*/ 	.word	0x00000000
        /*08c8*/ 	.short	0x0101
        /*08ca*/ 	.byte	0x08
	.zero		1


	//   ....[38]....
        /*08cc*/ 	.word	0x00009760
        /*08d0*/ 	.word	0x000000ff
        /*08d4*/ 	.word	0x00030850
        /*08d8*/ 	.short	0x010a
        /*08da*/ 	.byte	0x05
	.zero		1


	//   ....[39]....
        /*08dc*/ 	.word	0x000097a0
        /*08e0*/ 	.word	0x000000ff
        /*08e4*/ 	.word	0x00030850
        /*08e8*/ 	.short	0x010a
        /*08ea*/ 	.byte	0x05
	.zero		1


	//   ....[40]....
        /*08ec*/ 	.word	0x00009dc0
        /*08f0*/ 	.word	0x000000ff
        /*08f4*/ 	.word	0x00000000
        /*08f8*/ 	.short	0x0101
        /*08fa*/ 	.byte	0x04
	.zero		1


	//   ....[41]....
        /*08fc*/ 	.word	0x0000b650
        /*0900*/ 	.word	0x00000034
        /*0904*/ 	.word	0x00000000
        /*0908*/ 	.short	0x0101
        /*090a*/ 	.byte	0x3f
	.zero		1


	//   ....[42]....
        /*090c*/ 	.word	0x0000d8f0
        /*0910*/ 	.word	0x00000000
        /*0914*/ 	.word	0x00030840
        /*0918*/ 	.short	0x010a
        /*091a*/ 	.byte	0x3f
	.zero		1


	//   ....[43]....
        /*091c*/ 	.word	0x0000df00
        /*0920*/ 	.word	0x00000000
        /*0924*/ 	.word	0x00030830
        /*0928*/ 	.short	0x0107
        /*092a*/ 	.byte	0x3f
	.zero		1


	//   ....[44]....
        /*092c*/ 	.word	0x0000dfb0
        /*0930*/ 	.word	0x00000000
        /*0934*/ 	.word	0x00030830
        /*0938*/ 	.short	0x0101
        /*093a*/ 	.byte	0x3f
	.zero		1


	//   ....[45]....
        /*093c*/ 	.word	0x0000ea00
        /*0940*/ 	.word	0x00000011
        /*0944*/ 	.word	0x00030800
        /*0948*/ 	.short	0x0107
        /*094a*/ 	.byte	0x3f
	.zero		1


	//   ....[46]....
        /*094c*/ 	.word	0x0000eaf0
        /*0950*/ 	.word	0x00000011
        /*0954*/ 	.word	0x00030800
        /*0958*/ 	.short	0x0101
        /*095a*/ 	.byte	0x3f
	.zero		1


	//   ....[47]....
        /*095c*/ 	.word	0x0000eb10
        /*0960*/ 	.word	0x00000011
        /*0964*/ 	.word	0x00030820
        /*0968*/ 	.short	0x010a
        /*096a*/ 	.byte	0x3f
	.zero		1


	//   ....[48]....
        /*096c*/ 	.word	0x0000ee60
        /*0970*/ 	.word	0x00000006
        /*0974*/ 	.word	0x00030840
        /*0978*/ 	.short	0x010a
        /*097a*/ 	.byte	0x3f
	.zero		1


	//   ....[49]....
        /*097c*/ 	.word	0x0000f330
        /*0980*/ 	.word	0x00000006
        /*0984*/ 	.word	0x00030830
        /*0988*/ 	.short	0x0107
        /*098a*/ 	.byte	0x3f
	.zero		1


	//   ....[50]....
        /*098c*/ 	.word	0x0000f3e0
        /*0990*/ 	.word	0x00000006
        /*0994*/ 	.word	0x00030830
        /*0998*/ 	.short	0x0101
        /*099a*/ 	.byte	0x3f
	.zero		1


	//   ....[51]....
        /*099c*/ 	.word	0x0000f440
        /*09a0*/ 	.word	0x00000006
        /*09a4*/ 	.word	0x00030860
        /*09a8*/ 	.short	0x010a
        /*09aa*/ 	.byte	0x3f
	.zero		1


	//   ....[52]....
        /*09ac*/ 	.word	0x0000f9a0
        /*09b0*/ 	.word	0x00000006
        /*09b4*/ 	.word	0x00030850
        /*09b8*/ 	.short	0x0107
        /*09ba*/ 	.byte	0x3f
	.zero		1


	//   ....[53]....
        /*09bc*/ 	.word	0x0000faf0
        /*09c0*/ 	.word	0x00000006
        /*09c4*/ 	.word	0x00030850
        /*09c8*/ 	.short	0x0101
        /*09ca*/ 	.byte	0x3f
	.zero		1


	//   ....[54]....
        /*09cc*/ 	.word	0x0000fd00
        /*09d0*/ 	.word	0x00000004
        /*09d4*/ 	.word	0x00030860
        /*09d8*/ 	.short	0x010a
        /*09da*/ 	.byte	0x3f
	.zero		1


	//   ....[55]....
        /*09dc*/ 	.word	0x000101c0
        /*09e0*/ 	.word	0x00000004
        /*09e4*/ 	.word	0x00030850
        /*09e8*/ 	.short	0x0107
        /*09ea*/ 	.byte	0x3f
	.zero		1


	//   ....[56]....
        /*09ec*/ 	.word	0x00010270
        /*09f0*/ 	.word	0x00000004
        /*09f4*/ 	.word	0x00030850
        /*09f8*/ 	.short	0x0101
        /*09fa*/ 	.byte	0x3f
	.zero		1


	//   ....[57]....
        /*09fc*/ 	.word	0x00010510
        /*0a00*/ 	.word	0x00000004
        /*0a04*/ 	.word	0x00030820
        /*0a08*/ 	.short	0x010a
        /*0a0a*/ 	.byte	0x3f
	.zero		1


	//   ....[58]....
        /*0a0c*/ 	.word	0x000106b0
        /*0a10*/ 	.word	0x00000005
        /*0a14*/ 	.word	0x00030840
        /*0a18*/ 	.short	0x010a
        /*0a1a*/ 	.byte	0x3f
	.zero		1


	//   ....[59]....
        /*0a1c*/ 	.word	0x00010750
        /*0a20*/ 	.word	0x00000017
        /*0a24*/ 	.word	0x00030840
        /*0a28*/ 	.short	0x010a
        /*0a2a*/ 	.byte	0x3f
	.zero		1


	//   ....[60]....
        /*0a2c*/ 	.word	0x00010790
        /*0a30*/ 	.word	0x00000005
        /*0a34*/ 	.word	0x00030860
        /*0a38*/ 	.short	0x010a
        /*0a3a*/ 	.byte	0x3f
	.zero		1


	//   ....[61]....
        /*0a3c*/ 	.word	0x000107d0
        /*0a40*/ 	.word	0x00000017
        /*0a44*/ 	.word	0x00030860
        /*0a48*/ 	.short	0x010a
        /*0a4a*/ 	.byte	0x3f
	.zero		1


	//   ....[62]....
        /*0a4c*/ 	.word	0x00010840
        /*0a50*/ 	.word	0x00000003
        /*0a54*/ 	.word	0x00030800
        /*0a58*/ 	.short	0x010a
        /*0a5a*/ 	.byte	0x3f
	.zero		1


	//   ....[63]....
        /*0a5c*/ 	.word	0x00010890
        /*0a60*/ 	.word	0x00000000
        /*0a64*/ 	.word	0x00030830
        /*0a68*/ 	.short	0x010a
        /*0a6a*/ 	.byte	0x3f
	.zero		1


	//   ....[64]....
        /*0a6c*/ 	.word	0x000108f0
        /*0a70*/ 	.word	0x0000000c
        /*0a74*/ 	.word	0x00030830
        /*0a78*/ 	.short	0x010a
        /*0a7a*/ 	.byte	0x3f
	.zero		1


	//   ....[65]....
        /*0a7c*/ 	.word	0x00010950
        /*0a80*/ 	.word	0x0000000b
        /*0a84*/ 	.word	0x00030850
        /*0a88*/ 	.short	0x010a
        /*0a8a*/ 	.byte	0x3f
	.zero		1


	//   ....[66]....
        /*0a8c*/ 	.word	0x000109b0
        /*0a90*/ 	.word	0x0000000c
        /*0a94*/ 	.word	0x00030830
        /*0a98*/ 	.short	0x010a
        /*0a9a*/ 	.byte	0x3f
	.zero		1


	//   ....[67]....
        /*0a9c*/ 	.word	0x00010a10
        /*0aa0*/ 	.word	0x0000000b
        /*0aa4*/ 	.word	0x00030850
        /*0aa8*/ 	.short	0x010a
        /*0aaa*/ 	.byte	0x3f
	.zero		1


	//   ....[68]....
        /*0aac*/ 	.word	0x00010a70
        /*0ab0*/ 	.word	0x00000005
        /*0ab4*/ 	.word	0x00030850
        /*0ab8*/ 	.short	0x010a
        /*0aba*/ 	.byte	0x3f
	.zero		1


	//   ....[69]....
        /*0abc*/ 	.word	0x00010b70
        /*0ac0*/ 	.word	0x00000000
        /*0ac4*/ 	.word	0x00030840
        /*0ac8*/ 	.short	0x010a
        /*0aca*/ 	.byte	0x3f
	.zero		1


	//   ....[70]....
        /*0acc*/ 	.word	0x00011e10
        /*0ad0*/ 	.word	0x00000011
        /*0ad4*/ 	.word	0x00030820
        /*0ad8*/ 	.short	0x010a
        /*0ada*/ 	.byte	0x3f
	.zero		1


	//   ....[71]....
        /*0adc*/ 	.word	0x00011e60
        /*0ae0*/ 	.word	0x00000006
        /*0ae4*/ 	.word	0x00030840
        /*0ae8*/ 	.short	0x010a
        /*0aea*/ 	.byte	0x3f
	.zero		1


	//   ....[72]....
        /*0aec*/ 	.word	0x00012590
        /*0af0*/ 	.word	0x00000006
        /*0af4*/ 	.word	0x00030860
        /*0af8*/ 	.short	0x010a
        /*0afa*/ 	.byte	0x3f
	.zero		1


	//   ....[73]....
        /*0afc*/ 	.word	0x00012dd0
        /*0b00*/ 	.word	0x00000004
        /*0b04*/ 	.word	0x00030860
        /*0b08*/ 	.short	0x010a
        /*0b0a*/ 	.byte	0x3f
	.zero		1


	//   ....[74]....
        /*0b0c*/ 	.word	0x00013780
        /*0b10*/ 	.word	0x00000004
        /*0b14*/ 	.word	0x00030820
        /*0b18*/ 	.short	0x010a
        /*0b1a*/ 	.byte	0x3f
	.zero		1


	//   ....[75]....
        /*0b1c*/ 	.word	0x00013920
        /*0b20*/ 	.word	0x00000005
        /*0b24*/ 	.word	0x00030840
        /*0b28*/ 	.short	0x010a
        /*0b2a*/ 	.byte	0x3f
	.zero		1


	//   ....[76]....
        /*0b2c*/ 	.word	0x00013970
        /*0b30*/ 	.word	0x00000017
        /*0b34*/ 	.word	0x00030840
        /*0b38*/ 	.short	0x010a
        /*0b3a*/ 	.byte	0x3f
	.zero		1


	//   ....[77]....
        /*0b3c*/ 	.word	0x000139c0
        /*0b40*/ 	.word	0x00000005
        /*0b44*/ 	.word	0x00030860
        /*0b48*/ 	.short	0x010a
        /*0b4a*/ 	.byte	0x3f
	.zero		1


	//----- nvinfo : EIATTR_NUM_MBARRIERS
	.align		4
.L_767:
        /*0b4c*/ 	.byte	0x03, 0x38
        /*0b4e*/ 	.short	0x0016


	//----- nvinfo : EIATTR_EXIT_INSTR_OFFSETS
	.align		4
        /*0b50*/ 	.byte	0x04, 0x1c
        /*0b52*/ 	.short	(.L_769 - .L_768)


	//   ....[0]....
.L_768:
        /*0b54*/ 	.word	0x00000950


	//   ....[1]....
        /*0b58*/ 	.word	0x0000c580


	//   ....[2]....
        /*0b5c*/ 	.word	0x00010820


	//----- nvinfo : EIATTR_MAX_THREADS
	.align		4
.L_769:
        /*0b60*/ 	.byte	0x04, 0x05
        /*0b62*/ 	.short	(.L_771 - .L_770)
.L_770:
        /*0b64*/ 	.word	0x00000180
        /*0b68*/ 	.word	0x00000001
        /*0b6c*/ 	.word	0x00000001


	//----- nvinfo : EIATTR_CRS_STACK_SIZE
	.align		4
.L_771:
        /*0b70*/ 	.byte	0x04, 0x1e
        /*0b72*/ 	.short	(.L_773 - .L_772)
.L_772:
        /*0b74*/ 	.word	0x00000000


	//----- nvinfo : EIATTR_CBANK_PARAM_SIZE
	.align		4
.L_773:
        /*0b78*/ 	.byte	0x03, 0x19
        /*0b7a*/ 	.short	0x0af0


	//----- nvinfo : EIATTR_PARAM_CBANK
	.align		4
        /*0b7c*/ 	.byte	0x04, 0x0a
        /*0b7e*/ 	.short	(.L_775 - .L_774)
	.align		4
.L_774:
        /*0b80*/ 	.word	index@(.nv.constant0._ZN7cutlass13device_kernelIN5flash11enable_sm90INS1_16FlashAttnFwdSm90INS1_25CollectiveMainloopFwdSm90ILi2EN4cute5tupleIJNS5_1CILi1EEES8_S8_EEENS6_IJNS7_ILi128EEENS7_ILi96EEENS7_ILi192EEEEEELi192ENS_6half_tEfNS_4arch4Sm90ELb1ELb0ELb1ELb0ELb1ELb0ELb0ELb1ELb1ELb1ELb0ELb0EEENS1_21CollectiveEpilogueFwdINS6_IJSA_SC_SB_EEES9_SE_SG_Li256ELb0ELb1ELb0ELb0EEENS1_30DynamicPersistentTileSchedulerILi256ELi128ELb0ELb1ELb1EEEEEEEEEvNT_6ParamsE)
        /*0b84*/ 	.short	0x0210
        /*0b86*/ 	.short	0x0af0


	//----- nvinfo : EIATTR_SW_WAR
	.align		4
.L_775:
        /*0b88*/ 	.byte	0x04, 0x36
        /*0b8a*/ 	.short	(.L_777 - .L_776)
.L_776:
        /*0b8c*/ 	.word	0x00000008
.L_777:


//--------------------- .nv.info._ZN7cutlass13device_kernelIN5flash11enable_sm90INS1_16FlashAttnFwdSm90INS1_25CollectiveMainloopFwdSm90ILi2EN4cute5tupleIJNS5_1CILi1EEES8_S8_EEENS6_IJNS7_ILi128EEENS7_ILi96EEENS7_ILi192EEEEEELi192ENS_6half_tEfNS_4arch4Sm90ELb1ELb0ELb1ELb1ELb1ELb0ELb0ELb1ELb1ELb1ELb0ELb0EEENS1_21CollectiveEpilogueFwdINS6_IJSA_SC_SB_EEES9_SE_SG_Li256ELb1ELb1ELb0ELb0EEENS1_36VarlenDynamicPersistentTileSchedulerILi128ELi96ELi256ELi128ELb0ELb1ELb1ELb1ELb1ELb1EEEEEEEEEvNT_6ParamsE --------------------------
	.section	.nv.info._ZN7cutlass13device_kernelIN5flash11enable_sm90INS1_16FlashAttnFwdSm90INS1_25CollectiveMainloopFwdSm90ILi2EN4cute5tupleIJNS5_1CILi1EEES8_S8_EEENS6_IJNS7_ILi128EEENS7_ILi96EEENS7_ILi192EEEEEELi192ENS_6half_tEfNS_4arch4Sm90ELb1ELb0ELb1ELb1ELb1ELb0ELb0ELb1ELb1ELb1ELb0ELb0EEENS1_21CollectiveEpilogueFwdINS6_IJSA_SC_SB_EEES9_SE_SG_Li256ELb1ELb1ELb0ELb0EEENS1_36VarlenDynamicPersistentTileSchedulerILi128ELi96ELi256ELi128ELb0ELb1ELb1ELb1ELb1ELb1EEEEEEEEEvNT_6ParamsE,"",@"SHT_CUDA_INFO"
	.sectionflags	@""
	.align	4


	//----- nvinfo : EIATTR_CUDA_API_VERSION
	.align		4
        /*0000*/ 	.byte	0x04, 0x37
        /*0002*/ 	.short	(.L_779 - .L_778)
.L_778:
        /*0004*/ 	.word	0x00000082


	//----- nvinfo : EIATTR_KPARAM_INFO
	.align		4
.L_779:
        /*0008*/ 	.byte	0x04, 0x17
        /*000a*/ 	.short	(.L_781 - .L_780)
.L_780:
        /*000c*/ 	.word	0x00000000
        /*0010*/ 	.short	0x0000
        /*0012*/ 	.short	0x0070
        /*0014*/ 	.byte	0x00, 0xf0, 0x01, 0x2a


	//----- nvinfo : EIATTR_SPARSE_MMA_MASK
	.align		4
.L_781:
        /*0018*/ 	.byte	0x03, 0x50
        /*001a*/ 	.short	0x0000


	//----- nvinfo : EIATTR_MAXREG_COUNT
	.align		4
        /*001c*/ 	.byte	0x03, 0x1b
        /*001e*/ 	.short	0x00a8


	//----- nvinfo : EIATTR_NUM_BARRIERS
	.align		4
        /*0020*/ 	.byte	0x02, 0x4c
        /*0022*/ 	.byte	0x09
	.zero		1


	//----- nvinfo : EIATTR_EXTERNS
	.align		4
        /*0024*/ 	.byte	0x04, 0x0f
        /*0026*/ 	.short	(.L_783 - .L_782)


	//   ....[0]....
	.align		4
.L_782:
        /*0028*/ 	.word	index@(__assertfail)


	//----- nvinfo : EIATTR_ANNOTATIONS
	.align		4
.L_783:
        /*002c*/ 	.byte	0x04, 0x55
        /*002e*/ 	.short	(.L_785 - .L_784)


	//   ....[0]....
.L_784:
        /* <DEDUP_REMOVED lines=17> */


	//----- nvinfo : EIATTR_MERCURY_ISA_VERSION
	.align		4
.L_785:
        /*0130*/ 	.byte	0x03, 0x5f
        /*0132*/ 	.short	0x0101


	//----- nvinfo : EIATTR_UNUSED_LOAD_BYTE_OFFSET
	.align		4
        /*0134*/ 	.byte	0x04, 0x44
        /*0136*/ 	.short	(.L_787 - .L_786)


	//   ....[0]....
.L_786:
        /*0138*/ 	.word	0x00000950
        /*013c*/ 	.word	0x0000fff0


	//   ....[1]....
        /*0140*/ 	.word	0x0000a460
        /*0144*/ 	.word	0x0000fff0


	//----- nvinfo : EIATTR_INT_WARP_WIDE_INSTR_OFFSETS
	.align		4
.L_787:
        /*0148*/ 	.byte	0x04, 0x31
        /*014a*/ 	.short	(.L_789 - .L_788)


	//   ....[0]....
.L_788:
        /*014c*/ 	.word	0x000000c0


	//   ....[1]....
        /*0150*/ 	.word	0x000000d0


	//   ....[2]....
        /*0154*/ 	.word	0x00000170


	//   ....[3]....
        /*0158*/ 	.word	0x0000df50


	//   ....[4]....
        /*015c*/ 	.word	0x0000dfe0


	//   ....[5]....
        /*0160*/ 	.word	0x00010e50


	//   ....[6]....
        /*0164*/ 	.word	0x00010ee0


	//----- nvinfo : EIATTR_COOP_GROUP_MASK_REGIDS
	.align		4
.L_789:
        /*0168*/ 	.byte	0x04, 0x29
        /*016a*/ 	.short	(.L_791 - .L_790)


	//   ....[0]....
.L_790:
        /*016c*/ 	.word	0xffffffff


	//   ....[1]....
        /*0170*/ 	.word	0xffffffff


	//   ....[2]....
        /*0174*/ 	.word	0xffffffff


	//   ....[3]....
        /*0178*/ 	.word	0xffffffff


	//   ....[4]....
        /*017c*/ 	.word	0xffffffff


	//   ....[5]....
        /*0180*/ 	.word	0xffffffff


	//   ....[6]....
        /*0184*/ 	.word	0xffffffff


	//   ....[7]....
        /*0188*/ 	.word	0xffffffff


	//   ....[8]....
        /*018c*/ 	.word	0xffffffff


	//   ....[9]....
        /*0190*/ 	.word	0xffffffff


	//   ....[10]....
        /*0194*/ 	.word	0xffffffff


	//   ....[11]....
        /*0198*/ 	.word	0xffffffff


	//   ....[12]....
        /*019c*/ 	.word	0xffffffff


	//   ....[13]....
        /*01a0*/ 	.word	0xffffffff


	//   ....[14]....
        /*01a4*/ 	.word	0xffffffff


	//   ....[15]....
        /*01a8*/ 	.word	0xffffffff


	//   ....[16]....
        /*01ac*/ 	.word	0xffffffff


	//   ....[17]....
        /*01b0*/ 	.word	0xffffffff


	//   ....[18]....
        /*01b4*/ 	.word	0xffffffff


	//   ....[19]....
        /*01b8*/ 	.word	0xffffffff


	//   ....[20]....
        /*01bc*/ 	.word	0xffffffff


	//   ....[21]....
        /*01c0*/ 	.word	0xffffffff


	//   ....[22]....
        /*01c4*/ 	.word	0xffffffff


	//   ....[23]....
        /*01c8*/ 	.word	0xffffffff


	//   ....[24]....
        /*01cc*/ 	.word	0xffffffff


	//   ....[25]....
        /*01d0*/ 	.word	0xffffffff


	//   ....[26]....
        /*01d4*/ 	.word	0xffffffff


	//   ....[27]....
        /*01d8*/ 	.word	0xffffffff


	//   ....[28]....
        /*01dc*/ 	.word	0xffffffff


	//   ....[29]....
        /*01e0*/ 	.word	0xffffffff


	//   ....[30]....
        /*01e4*/ 	.word	0xffffffff


	//   ....[31]....
        /*01e8*/ 	.word	0xffffffff


	//   ....[32]....
        /*01ec*/ 	.word	0xffffffff


	//   ....[33]....
        /*01f0*/ 	.word	0xffffffff


	//   ....[34]....
        /*01f4*/ 	.word	0xffffffff


	//   ....[35]....
        /*01f8*/ 	.word	0xffffffff


	//   ....[36]....
        /*01fc*/ 	.word	0xffffffff


	//   ....[37]....
        /*0200*/ 	.word	0xffffffff


	//   ....[38]....
        /*0204*/ 	.word	0xffffffff


	//   ....[39]....
        /*0208*/ 	.word	0xffffffff


	//   ....[40]....
        /*020c*/ 	.word	0xffffffff


	//   ....[41]....
        /*0210*/ 	.word	0xffffffff


	//   ....[42]....
        /*0214*/ 	.word	0xffffffff


	//   ....[43]....
        /*0218*/ 	.word	0xffffffff


	//   ....[44]....
        /*021c*/ 	.word	0xffffffff


	//   ....[45]....
        /*0220*/ 	.word	0xffffffff


	//   ....[46]....
        /*0224*/ 	.word	0xffffffff


	//   ....[47]....
        /*0228*/ 	.word	0xffffffff


	//   ....[48]....
        /*022c*/ 	.word	0xffffffff


	//   ....[49]....
        /*0230*/ 	.word	0xffffffff


	//   ....[50]....
        /*0234*/ 	.word	0xffffffff


	//   ....[51]....
        /*0238*/ 	.word	0xffffffff


	//   ....[52]....
        /*023c*/ 	.word	0xffffffff


	//   ....[53]....
        /*0240*/ 	.word	0xffffffff


	//   ....[54]....
        /*0244*/ 	.word	0xffffffff


	//   ....[55]....
        /*0248*/ 	.word	0xffffffff


	//   ....[56]....
        /*024c*/ 	.word	0xffffffff


	//   ....[57]....
        /*0250*/ 	.word	0xffffffff


	//   ....[58]....
        /*0254*/ 	.word	0xffffffff


	//   ....[59]....
        /*0258*/ 	.word	0xffffffff


	//   ....[60]....
        /*025c*/ 	.word	0xffffffff


	//   ....[61]....
        /*0260*/ 	.word	0xffffffff


	//   ....[62]....
        /*0264*/ 	.word	0xffffffff


	//   ....[63]....
        /*0268*/ 	.word	0xffffffff


	//   ....[64]....
        /*026c*/ 	.word	0xffffffff


	//   ....[65]....
        /*0270*/ 	.word	0xffffffff


	//   ....[66]....
        /*0274*/ 	.word	0xffffffff


	//   ....[67]....
        /*0278*/ 	.word	0xffffffff


	//   ....[68]....
        /*027c*/ 	.word	0xffffffff


	//   ....[69]....
        /*0280*/ 	.word	0xffffffff


	//   ....[70]....
        /*0284*/ 	.word	0xffffffff


	//   ....[71]....
        /*0288*/ 	.word	0xffffffff


	//   ....[72]....
        /*028c*/ 	.word	0xffffffff


	//   ....[73]....
        /*0290*/ 	.word	0xffffffff


	//   ....[74]....
        /*0294*/ 	.word	0xffffffff


	//   ....[75]....
        /*0298*/ 	.word	0xffffffff


	//   ....[76]....
        /*029c*/ 	.word	0xffffffff


	//   ....[77]....
        /*02a0*/ 	.word	0xffffffff


	//   ....[78]....
        /*02a4*/ 	.word	0xffffffff


	//   ....[79]....
        /*02a8*/ 	.word	0xffffffff


	//   ....[80]....
        /*02ac*/ 	.word	0xffffffff


	//   ....[81]....
        /*02b0*/ 	.word	0xffffffff


	//   ....[82]....
        /*02b4*/ 	.word	0xffffffff


	//   ....[83]....
        /*02b8*/ 	.word	0xffffffff


	//   ....[84]....
        /*02bc*/ 	.word	0xffffffff


	//   ....[85]....
        /*02c0*/ 	.word	0xffffffff


	//   ....[86]....
        /*02c4*/ 	.word	0xffffffff


	//   ....[87]....
        /*02c8*/ 	.word	0xffffffff


	//   ....[88]....
        /*02cc*/ 	.word	0xffffffff


	//   ....[89]....
        /*02d0*/ 	.word	0xffffffff


	//   ....[90]....
        /*02d4*/ 	.word	0xffffffff


	//   ....[91]....
        /*02d8*/ 	.word	0xffffffff


	//   ....[92]....
        /*02dc*/ 	.word	0xffffffff


	//   ....[93]....
        /*02e0*/ 	.word	0xffffffff


	//   ....[94]....
        /*02e4*/ 	.word	0xffffffff


	//   ....[95]....
        /*02e8*/ 	.word	0xffffffff


	//   ....[96]....
        /*02ec*/ 	.word	0xffffffff


	//   ....[97]....
        /*02f0*/ 	.word	0xffffffff


	//   ....[98]....
        /*02f4*/ 	.word	0xffffffff


	//   ....[99]....
        /*02f8*/ 	.word	0xffffffff


	//   ....[100]....
        /*02fc*/ 	.word	0xffffffff


	//   ....[101]....
        /*0300*/ 	.word	0xffffffff


	//   ....[102]....
        /*0304*/ 	.word	0xffffffff


	//   ....[103]....
        /*0308*/ 	.word	0xffffffff


	//   ....[104]....
        /*030c*/ 	.word	0xffffffff


	//   ....[105]....
        /*0310*/ 	.word	0xffffffff


	//   ....[106]....
        /*0314*/ 	.word	0xffffffff


	//   ....[107]....
        /*0318*/ 	.word	0xffffffff


	//   ....[108]....
        /*031c*/ 	.word	0xffffffff


	//   ....[109]....
        /*0320*/ 	.word	0xffffffff


	//   ....[110]....
        /*0324*/ 	.word	0xffffffff


	//   ....[111]....
        /*0328*/ 	.word	0xffffffff


	//   ....[112]....
        /*032c*/ 	.word	0xffffffff


	//   ....[113]....
        /*0330*/ 	.word	0xffffffff


	//   ....[114]....
        /*0334*/ 	.word	0xffffffff


	//   ....[115]....
        /*0338*/ 	.word	0xffffffff


	//   ....[116]....
        /*033c*/ 	.word	0xffffffff


	//   ....[117]....
        /*0340*/ 	.word	0xffffffff


	//   ....[118]....
        /*0344*/ 	.word	0xffffffff


	//   ....[119]....
        /*0348*/ 	.word	0xffffffff


	//   ....[120]....
        /*034c*/ 	.word	0xffffffff


	//   ....[121]....
        /*0350*/ 	.word	0xffffffff


	//   ....[122]....
        /*0354*/ 	.word	0xffffffff


	//   ....[123]....
        /*0358*/ 	.word	0xffffffff


	//   ....[124]....
        /*035c*/ 	.word	0xffffffff


	//   ....[125]....
        /*0360*/ 	.word	0xffffffff


	//   ....[126]....
        /*0364*/ 	.word	0xffffffff


	//   ....[127]....
        /*0368*/ 	.word	0xffffffff


	//   ....[128]....
        /*036c*/ 	.word	0xffffffff


	//   ....[129]....
        /*0370*/ 	.word	0xffffffff


	//   ....[130]....
        /*0374*/ 	.word	0xffffffff


	//   ....[131]....
        /*0378*/ 	.word	0xffffffff


	//   ....[132]....
        /*037c*/ 	.word	0xffffffff


	//   ....[133]....
        /*0380*/ 	.word	0xffffffff


	//   ....[134]....
        /*0384*/ 	.word	0xffffffff


	//   ....[135]....
        /*0388*/ 	.word	0xffffffff


	//   ....[136]....
        /*038c*/ 	.word	0xffffffff


	//   ....[137]....
        /*0390*/ 	.word	0xffffffff


	//   ....[138]....
        /*0394*/ 	.word	0xffffffff


	//   ....[139]....
        /*0398*/ 	.word	0xffffffff


	//   ....[140]....
        /*039c*/ 	.word	0xffffffff


	//   ....[141]....
        /*03a0*/ 	.word	0xffffffff


	//   ....[142]....
        /*03a4*/ 	.word	0xffffffff


	//   ....[143]....
        /*03a8*/ 	.word	0xffffffff


	//   ....[144]....
        /*03ac*/ 	.word	0xffffffff


	//   ....[145]....
        /*03b0*/ 	.word	0x0500000f


	//   ....[146]....
        /*03b4*/ 	.word	0x0500000f


	//   ....[147]....
        /*03b8*/ 	.word	0x0500000f


	//   ....[148]....
        /*03bc*/ 	.word	0x0500000f


	//   ....[149]....
        /*03c0*/ 	.word	0x0500000f


	//   ....[150]....
        /*03c4*/ 	.word	0x0500000f


	//   ....[151]....
        /*03c8*/ 	.word	0x0500000f


	//   ....[152]....
        /*03cc*/ 	.word	0x0500000f


	//   ....[153]....
        /*03d0*/ 	.word	0x0500000f


	//   ....[154]....
        /*03d4*/ 	.word	0x0500000f


	//   ....[155]....
        /*03d8*/ 	.word	0x0500000f


	//   ....[156]....
        /*03dc*/ 	.word	0x0500000f


	//   ....[157]....
        /*03e0*/ 	.word	0x0500000f


	//   ....[158]....
        /*03e4*/ 	.word	0x0500000f


	//   ....[159]....
        /*03e8*/ 	.word	0x0500000f


	//   ....[160]....
        /*03ec*/ 	.word	0x0500000f


	//   ....[161]....
        /*03f0*/ 	.word	0x0500000f


	//   ....[162]....
        /*03f4*/ 	.word	0x0500000f


	//   ....[163]....
        /*03f8*/ 	.word	0x0500000f


	//   ....[164]....
        /*03fc*/ 	.word	0x0500000f


	//   ....[165]....
        /*0400*/ 	.word	0x0500000f


	//   ....[166]....
        /*0404*/ 	.word	0x0500000f


	//   ....[167]....
        /*0408*/ 	.word	0x0500000f


	//   ....[168]....
        /*040c*/ 	.word	0x0500000f


	//   ....[169]....
        /*0410*/ 	.word	0x0500000f


	//   ....[170]....
        /*0414*/ 	.word	0x0500000f


	//   ....[171]....
        /*0418*/ 	.word	0x0500000f


	//   ....[172]....
        /*041c*/ 	.word	0x0500000f


	//   ....[173]....
        /*0420*/ 	.word	0x0500000f


	//   ....[174]....
        /*0424*/ 	.word	0x0500000f


	//   ....[175]....
        /*0428*/ 	.word	0x0500000f


	//   ....[176]....
        /*042c*/ 	.word	0x0500000f


	//   ....[177]....
        /*0430*/ 	.word	0x0500000f


	//   ....[178]....
        /*0434*/ 	.word	0x0500000f


	//   ....[179]....
        /*0438*/ 	.word	0x0500000f


	//   ....[180]....
        /*043c*/ 	.word	0x0500000f


	//   ....[181]....
        /*0440*/ 	.word	0x0500000f


	//   ....[182]....
        /*0444*/ 	.word	0x0500000f


	//   ....[183]....
        /*0448*/ 	.word	0x0500000f


	//   ....[184]....
        /*044c*/ 	.word	0x0500000f


	//   ....[185]....
        /*0450*/ 	.word	0x0500000f


	//   ....[186]....
        /*0454*/ 	.word	0x0500000f


	//   ....[187]....
        /*0458*/ 	.word	0x0500000f


	//   ....[188]....
        /*045c*/ 	.word	0x0500000f


	//   ....[189]....
        /*0460*/ 	.word	0x0500000f


	//   ....[190]....
        /*0464*/ 	.word	0x0500000f


	//   ....[191]....
        /*0468*/ 	.word	0x0500000f


	//   ....[192]....
        /*046c*/ 	.word	0x0500000f


	//   ....[193]....
        /*0470*/ 	.word	0x0500000f


	//   ....[194]....
        /*0474*/ 	.word	0x0500000f


	//   ....[195]....
        /*0478*/ 	.word	0x0500000f


	//   ....[196]....
        /*047c*/ 	.word	0x0500000f


	//   ....[197]....
        /*0480*/ 	.word	0x0500000f


	//   ....[198]....
        /*0484*/ 	.word	0x0500000f


	//   ....[199]....
        /*0488*/ 	.word	0x0500000f


	//   ....[200]....
        /*048c*/ 	.word	0x0500000f


	//   ....[201]....
        /*0490*/ 	.word	0x0500000f


	//   ....[202]....
        /*0494*/ 	.word	0x0500000f


	//   ....[203]....
        /*0498*/ 	.word	0x0500000f


	//   ....[204]....
        /*049c*/ 	.word	0x0500000f


	//   ....[205]....
        /*04a0*/ 	.word	0x0500000f


	//   ....[206]....
        /*04a4*/ 	.word	0x0500000f


	//   ....[207]....
        /*04a8*/ 	.word	0x0500000f


	//   ....[208]....
        /*04ac*/ 	.word	0x0500000f


	//   ....[209]....
        /*04b0*/ 	.word	0x0500000f


	//   ....[210]....
        /*04b4*/ 	.word	0x0500000f


	//   ....[211]....
        /*04b8*/ 	.word	0x0500000f


	//   ....[212]....
        /*04bc*/ 	.word	0x0500000f


	//   ....[213]....
        /*04c0*/ 	.word	0x0500000f


	//   ....[214]....
        /*04c4*/ 	.word	0x0500000f


	//   ....[215]....
        /*04c8*/ 	.word	0x0500000f


	//   ....[216]....
        /*04cc*/ 	.word	0x0500000f


	//   ....[217]....
        /*04d0*/ 	.word	0x0500000f


	//   ....[218]....
        /*04d4*/ 	.word	0x0500000f


	//   ....[219]....
        /*04d8*/ 	.word	0x0500000f


	//   ....[220]....
        /*04dc*/ 	.word	0x0500000f


	//   ....[221]....
        /*04e0*/ 	.word	0x0500000f


	//   ....[222]....
        /*04e4*/ 	.word	0x0500000f


	//   ....[223]....
        /*04e8*/ 	.word	0x0500000f


	//   ....[224]....
        /*04ec*/ 	.word	0x0500000f


	//   ....[225]....
        /*04f0*/ 	.word	0x0500000f


	//   ....[226]....
        /*04f4*/ 	.word	0x0500000f


	//   ....[227]....
        /*04f8*/ 	.word	0x0500000f


	//----- nvinfo : EIATTR_COOP_GROUP_INSTR_OFFSETS
	.align		4
.L_791:
        /*04fc*/ 	.byte	0x04, 0x28
        /*04fe*/ 	.short	(.L_793 - .L_792)


	//   ....[0]....
.L_792:
        /*0500*/ 	.word	0x00000070


	//   ....[1]....
        /*0504*/ 	.word	0x000000b0


	//   ....[2]....
        /*0508*/ 	.word	0x000002d0


	//   ....[3]....
        /*050c*/ 	.word	0x00000430


	//   ....[4]....
        /*0510*/ 	.word	0x00000550


	//   ....[5]....
        /*0514*/ 	.word	0x000006b0


	//   ....[6]....
        /*0518*/ 	.word	0x00001700


	//   ....[7]....
        /*051c*/ 	.word	0x000022a0


	//   ....[8]....
        /*0520*/ 	.word	0x00002490


	//   ....[9]....
        /*0524*/ 	.word	0x00002ec0


	//   ....[10]....
        /*0528*/ 	.word	0x00002f50


	//   ....[11]....
        /*052c*/ 	.word	0x000036d0


	//   ....[12]....
        /*0530*/ 	.word	0x00003760


	//   ....[13]....
        /*0534*/ 	.word	0x00005240


	//   ....[14]....
        /*0538*/ 	.word	0x00005ad0


	//   ....[15]....
        /*053c*/ 	.word	0x00005b20


	//   ....[16]....
        /*0540*/ 	.word	0x00005b40


	//   ....[17]....
        /*0544*/ 	.word	0x000062e0


	//   ....[18]....
        /*0548*/ 	.word	0x00006360


	//   ....[19]....
        /*054c*/ 	.word	0x00008610


	//   ....[20]....
        /*0550*/ 	.word	0x00008640


	//   ....[21]....
        /*0554*/ 	.word	0x00008660


	//   ....[22]....
        /*0558*/ 	.word	0x00008680


	//   ....[23]....
        /*055c*/ 	.word	0x00009970


	//   ....[24]....
        /*0560*/ 	.word	0x000099a0


	//   ....[25]....
        /*0564*/ 	.word	0x00009a60


	//   ....[26]....
        /*0568*/ 	.word	0x00009a70


	//   ....[27]....
        /*056c*/ 	.word	0x0000b290


	//   ....[28]....
        /*0570*/ 	.word	0x0000b2c0


	//   ....[29]....
        /*0574*/ 	.word	0x0000b310


	//   ....[30]....
        /*0578*/ 	.word	0x0000b340


	//   ....[31]....
        /*057c*/ 	.word	0x0000ba10


	//   ....[32]....
        /*0580*/ 	.word	0x0000ba50


	//   ....[33]....
        /*0584*/ 	.word	0x0000bb50


	//   ....[34]....
        /*0588*/ 	.word	0x0000bb70


	//   ....[35]....
        /*058c*/ 	.word	0x0000bc70


	//   ....[36]....
        /*0590*/ 	.word	0x0000bc90


	//   ....[37]....
        /*0594*/ 	.word	0x0000bda0


	//   ....[38]....
        /*0598*/ 	.word	0x0000bdc0


	//   ....[39]....
        /*059c*/ 	.word	0x0000c730


	//   ....[40]....
        /*05a0*/ 	.word	0x0000c750


	//   ....[41]....
        /*05a4*/ 	.word	0x0000c850


	//   ....[42]....
        /*05a8*/ 	.word	0x0000c870


	//   ....[43]....
        /*05ac*/ 	.word	0x0000c970


	//   ....[44]....
        /*05b0*/ 	.word	0x0000c990


	//   ....[45]....
        /*05b4*/ 	.word	0x0000caa0


	//   ....[46]....
        /*05b8*/ 	.word	0x0000cac0


	//   ....[47]....
        /*05bc*/ 	.word	0x0000cc40


	//   ....[48]....
        /*05c0*/ 	.word	0x0000ce10


	//   ....[49]....
        /*05c4*/ 	.word	0x0000ce40


	//   ....[50]....
        /*05c8*/ 	.word	0x0000ce70


	//   ....[51]....
        /*05cc*/ 	.word	0x0000cea0


	//   ....[52]....
        /*05d0*/ 	.word	0x0000ced0


	//   ....[53]....
        /*05d4*/ 	.word	0x0000cf00


	//   ....[54]....
        /*05d8*/ 	.word	0x0000d050


	//   ....[55]....
        /*05dc*/ 	.word	0x0000d080


	//   ....[56]....
        /*05e0*/ 	.word	0x0000d0b0


	//   ....[57]....
        /*05e4*/ 	.word	0x0000d0e0


	//   ....[58]....
        /*05e8*/ 	.word	0x0000d110


	//   ....[59]....
        /*05ec*/ 	.word	0x0000d140


	//   ....[60]....
        /*05f0*/ 	.word	0x0000d1d0


	//   ....[61]....
        /*05f4*/ 	.word	0x0000d230


	//   ....[62]....
        /*05f8*/ 	.word	0x0000d2c0


	//   ....[63]....
        /*05fc*/ 	.word	0x0000eb40


	//   ....[64]....
        /*0600*/ 	.word	0x0000eb60


	//   ....[65]....
        /*0604*/ 	.word	0x0000ec10


	//   ....[66]....
        /*0608*/ 	.word	0x0000ec30


	//   ....[67]....
        /*060c*/ 	.word	0x0000ecd0


	//   ....[68]....
        /*0610*/ 	.word	0x0000ecf0


	//   ....[69]....
        /*0614*/ 	.word	0x0000ed90


	//   ....[70]....
        /*0618*/ 	.word	0x0000edb0


	//   ....[71]....
        /*061c*/ 	.word	0x0000ee50


	//   ....[72]....
        /*0620*/ 	.word	0x0000ee70


	//   ....[73]....
        /*0624*/ 	.word	0x0000ee80


	//   ....[74]....
        /*0628*/ 	.word	0x0000ef10


	//   ....[75]....
        /*062c*/ 	.word	0x0000f630


	//   ....[76]....
        /*0630*/ 	.word	0x0000f660


	//   ....[77]....
        /*0634*/ 	.word	0x0000f6c0


	//   ....[78]....
        /*0638*/ 	.word	0x0000f720


	//   ....[79]....
        /*063c*/ 	.word	0x0000f770


	//   ....[80]....
        /*0640*/ 	.word	0x0000f7d0


	//   ....[81]....
        /*0644*/ 	.word	0x0000f820


	//   ....[82]....
        /*0648*/ 	.word	0x0000f880


	//   ....[83]....
        /*064c*/ 	.word	0x0000f8c0


	//   ....[84]....
        /*0650*/ 	.word	0x0000f930


	//   ....[85]....
        /*0654*/ 	.word	0x0000f970


	//   ....[86]....
        /*0658*/ 	.word	0x0000f9e0


	//   ....[87]....
        /*065c*/ 	.word	0x0000fa20


	//   ....[88]....
        /*0660*/ 	.word	0x0000fa80


	//   ....[89]....
        /*0664*/ 	.word	0x0000faa0


	//   ....[90]....
        /*0668*/ 	.word	0x0000fae0


	//   ....[91]....
        /*066c*/ 	.word	0x000102a0


	//   ....[92]....
        /*0670*/ 	.word	0x000102e0


	//   ....[93]....
        /*0674*/ 	.word	0x000102f0


	//   ....[94]....
        /*0678*/ 	.word	0x00010350


	//   ....[95]....
        /*067c*/ 	.word	0x00010360


	//   ....[96]....
        /*0680*/ 	.word	0x000103c0


	//   ....[97]....
        /*0684*/ 	.word	0x000103f0


	//   ....[98]....
        /*0688*/ 	.word	0x00010430


	//   ....[99]....
        /*068c*/ 	.word	0x00010460


	//   ....[100]....
        /*0690*/ 	.word	0x000104a0


	//   ....[101]....
        /*0694*/ 	.word	0x000104d0


	//   ....[102]....
        /*0698*/ 	.word	0x00010510


	//   ....[103]....
        /*069c*/ 	.word	0x00010790


	//   ....[104]....
        /*06a0*/ 	.word	0x000107b0


	//   ....[105]....
        /*06a4*/ 	.word	0x000107c0


	//   ....[106]....
        /*06a8*/ 	.word	0x00010850


	//   ....[107]....
        /*06ac*/ 	.word	0x00010860


	//   ....[108]....
        /*06b0*/ 	.word	0x000108f0


	//   ....[109]....
        /*06b4*/ 	.word	0x00010900


	//   ....[110]....
        /*06b8*/ 	.word	0x00010990


	//   ....[111]....
        /*06bc*/ 	.word	0x000109a0


	//   ....[112]....
        /*06c0*/ 	.word	0x00010a30


	//   ....[113]....
        /*06c4*/ 	.word	0x00010a40


	//   ....[114]....
        /*06c8*/ 	.word	0x00010a50


	//   ....[115]....
        /*06cc*/ 	.word	0x00011030


	//   ....[116]....
        /*06d0*/ 	.word	0x00011070


	//   ....[117]....
        /*06d4*/ 	.word	0x000110b0


	//   ....[118]....
        /*06d8*/ 	.word	0x000110e0


	//   ....[119]....
        /*06dc*/ 	.word	0x00011170


	//   ....[120]....
        /*06e0*/ 	.word	0x00011190


	//   ....[121]....
        /*06e4*/ 	.word	0x00011210


	//   ....[122]....
        /*06e8*/ 	.word	0x00011240


	//   ....[123]....
        /*06ec*/ 	.word	0x000112b0


	//   ....[124]....
        /*06f0*/ 	.word	0x000112e0


	//   ....[125]....
        /*06f4*/ 	.word	0x00011310


	//   ....[126]....
        /*06f8*/ 	.word	0x00011360


	//   ....[127]....
        /*06fc*/ 	.word	0x00011740


	//   ....[128]....
        /*0700*/ 	.word	0x00011770


	//   ....[129]....
        /*0704*/ 	.word	0x000117a0


	//   ....[130]....
        /*0708*/ 	.word	0x000117d0


	//   ....[131]....
        /*070c*/ 	.word	0x00011800


	//   ....[132]....
        /*0710*/ 	.word	0x00011830


	//   ....[133]....
        /*0714*/ 	.word	0x00011860


	//   ....[134]....
        /*0718*/ 	.word	0x00011890


	//   ....[135]....
        /*071c*/ 	.word	0x00011a10


	//   ....[136]....
        /*0720*/ 	.word	0x00011a40


	//   ....[137]....
        /*0724*/ 	.word	0x00011a70


	//   ....[138]....
        /*0728*/ 	.word	0x00011aa0


	//   ....[139]....
        /*072c*/ 	.word	0x00011ad0


	//   ....[140]....
        /*0730*/ 	.word	0x00011b00


	//   ....[141]....
        /*0734*/ 	.word	0x00011bc0


	//   ....[142]....
        /*0738*/ 	.word	0x00011be0


	//   ....[143]....
        /*073c*/ 	.word	0x00011c50


	//   ....[144]....
        /*0740*/ 	.word	0x000122f0


	//   ....[145]....
        /*0744*/ 	.word	0x000128a0


	//   ....[146]....
        /*0748*/ 	.word	0x00012990


	//   ....[147]....
        /*074c*/ 	.word	0x00012a30


	//   ....[148]....
        /*0750*/ 	.word	0x00012a90


	//   ....[149]....
        /*0754*/ 	.word	0x00012ba0


	//   ....[150]....
        /*0758*/ 	.word	0x00012c10


	//   ....[151]....
        /*075c*/ 	.word	0x00012d20


	//   ....[152]....
        /*0760*/ 	.word	0x00012d90


	//   ....[153]....
        /*0764*/ 	.word	0x00012ea0


	//   ....[154]....
        /*0768*/ 	.word	0x00012f10


	//   ....[155]....
        /*076c*/ 	.word	0x00013020


	//   ....[156]....
        /*0770*/ 	.word	0x00013090


	//   ....[157]....
        /*0774*/ 	.word	0x00013170


	//   ....[158]....
        /*0778*/ 	.word	0x00013270


	//   ....[159]....
        /*077c*/ 	.word	0x000132e0


	//   ....[160]....
        /*0780*/ 	.word	0x00013360


	//   ....[161]....
        /*0784*/ 	.word	0x00013430


	//   ....[162]....
        /*0788*/ 	.word	0x000134b0


	//   ....[163]....
        /*078c*/ 	.word	0x00013590


	//   ....[164]....
        /*0790*/ 	.word	0x00013610


	//   ....[165]....
        /*0794*/ 	.word	0x000136f0


	//   ....[166]....
        /*0798*/ 	.word	0x00013770


	//   ....[167]....
        /*079c*/ 	.word	0x00013850


	//   ....[168]....
        /*07a0*/ 	.word	0x000138d0


	//   ....[169]....
        /*07a4*/ 	.word	0x000139b0


	//   ....[170]....
        /*07a8*/ 	.word	0x00013a30


	//   ....[171]....
        /*07ac*/ 	.word	0x00013b00


	//   ....[172]....
        /*07b0*/ 	.word	0x00013b80


	//   ....[173]....
        /*07b4*/ 	.word	0x00013c40


	//   ....[174]....
        /*07b8*/ 	.word	0x00013d70


	//   ....[175]....
        /*07bc*/ 	.word	0x00013e30


	//   ....[176]....
        /*07c0*/ 	.word	0x00013eb0


	//   ....[177]....
        /*07c4*/ 	.word	0x00013f80


	//   ....[178]....
        /*07c8*/ 	.word	0x00013fe0


	//   ....[179]....
        /*07cc*/ 	.word	0x000140b0


	//   ....[180]....
        /*07d0*/ 	.word	0x00014110


	//   ....[181]....
        /*07d4*/ 	.word	0x000141e0


	//   ....[182]....
        /*07d8*/ 	.word	0x00014240


	//   ....[183]....
        /*07dc*/ 	.word	0x00014310


	//   ....[184]....
        /*07e0*/ 	.word	0x00014370


	//   ....[185]....
        /*07e4*/ 	.word	0x00014450


	//   ....[186]....
        /*07e8*/ 	.word	0x00014540


	//   ....[187]....
        /*07ec*/ 	.word	0x000145e0


	//   ....[188]....
        /*07f0*/ 	.word	0x00014640


	//   ....[189]....
        /*07f4*/ 	.word	0x00014740


	//   ....[190]....
        /*07f8*/ 	.word	0x000147a0


	//   ....[191]....
        /*07fc*/ 	.word	0x000148a0


	//   ....[192]....
        /*0800*/ 	.word	0x00014900


	//   ....[193]....
        /*0804*/ 	.word	0x00014a00


	//   ....[194]....
        /*0808*/ 	.word	0x00014a60


	//   ....[195]....
        /*080c*/ 	.word	0x00014b60


	//   ....[196]....
        /*0810*/ 	.word	0x00014bc0


	//   ....[197]....
        /*0814*/ 	.word	0x00014c90


	//   ....[198]....
        /*0818*/ 	.word	0x00014dd0


	//   ....[199]....
        /*081c*/ 	.word	0x00014e80


	//   ....[200]....
        /*0820*/ 	.word	0x00014f50


	//   ....[201]....
        /*0824*/ 	.word	0x00015020


	//   ....[202]....
        /*0828*/ 	.word	0x00015080


	//   ....[203]....
        /*082c*/ 	.word	0x00015170


	//   ....[204]....
        /*0830*/ 	.word	0x000151d0


	//   ....[205]....
        /*0834*/ 	.word	0x000152c0


	//   ....[206]....
        /*0838*/ 	.word	0x00015320


	//   ....[207]....
        /*083c*/ 	.word	0x00015410


	//   ....[208]....
        /*0840*/ 	.word	0x00015470


	//   ....[209]....
        /*0844*/ 	.word	0x00015550


	//   ....[210]....
        /*0848*/ 	.word	0x000155e0


	//   ....[211]....
        /*084c*/ 	.word	0x00015680


	//   ....[212]....
        /*0850*/ 	.word	0x000157a0


	//   ....[213]....
        /*0854*/ 	.word	0x00015810


	//   ....[214]....
        /*0858*/ 	.word	0x00015880


	//   ....[215]....
        /*085c*/ 	.word	0x000158f0


	//   ....[216]....
        /*0860*/ 	.word	0x00015960


	//   ....[217]....
        /*0864*/ 	.word	0x000159e0


	//   ....[218]....
        /*0868*/ 	.word	0x00015a70


	//   ....[219]....
        /*086c*/ 	.word	0x00015b00


	//   ....[220]....
        /*0870*/ 	.word	0x00015b70


	//   ....[221]....
        /*0874*/ 	.word	0x00015be0


	//   ....[222]....
        /*0878*/ 	.word	0x00015c50


	//   ....[223]....
        /*087c*/ 	.word	0x00015cd0


	//   ....[224]....
        /*0880*/ 	.word	0x00015d40


	//   ....[225]....
        /*0884*/ 	.word	0x00015de0


	//   ....[226]....
        /*0888*/ 	.word	0x00015e70


	//   ....[227]....
        /*088c*/ 	.word	0x00015f90


	//----- nvinfo : EIATTR_REG_RECONFIG
	.align		4
.L_793:
        /*0890*/ 	.byte	0x01, 0x54
	.zero		2


	//----- nvinfo : EIATTR_SYSCALL_OFFSETS
	.align		4
        /*0894*/ 	.byte	0x04, 0x46
        /*0896*/ 	.short	(.L_795 - .L_794)


	//   ....[0]....
.L_794:
        /*0898*/ 	.word	0x000018e0


	//   ....[1]....
        /*089c*/ 	.word	0x0000e140


	//   ....[2]....
        /*08a0*/ 	.word	0x0000e290


	//   ....[3]....
        /*08a4*/ 	.word	0x0000e380


	//   ....[4]....
        /*08a8*/ 	.word	0x0000f2a0


	//----- nvinfo : EIATTR_MBARRIER_INSTR_OFFSETS
	.align		4
.L_795:
        /*08ac*/ 	.byte	0x04, 0x39
        /*08ae*/ 	.short	(.L_797 - .L_796)


	//   ....[0]....
.L_796:
        /*08b0*/ 	.word	0x00000180
        /*08b4*/ 	.word	0x000000ff
        /*08b8*/ 	.word	0x00030800
        /*08bc*/ 	.short	0x0100
        /*08be*/ 	.byte	0x08
	.zero		1


	//   ....[1]....
        /*08c0*/ 	.word	0x00000190
        /*08c4*/ 	.word	0x000000ff
        /*08c8*/ 	.word	0x00030820
        /*08cc*/ 	.short	0x0100
        /*08ce*/ 	.byte	0x08
	.zero		1


	//   ....[2]....
        /*08d0*/ 	.word	0x00000280
        /*08d4*/ 	.word	0x000000ff
        /*08d8*/ 	.word	0x00030830
        /*08dc*/ 	.short	0x0100
        /*08de*/ 	.byte	0x08
	.zero		1


	//   ....[3]....
        /*08e0*/ 	.word	0x00000290
        /*08e4*/ 	.word	0x000000ff
        /*08e8*/ 	.word	0x00030840
        /*08ec*/ 	.short	0x0100
        /*08ee*/ 	.byte	0x08
	.zero		1


	//   ....[4]....
        /*08f0*/ 	.word	0x000002a0
        /*08f4*/ 	.word	0x000000ff
        /*08f8*/ 	.word	0x00030838
        /*08fc*/ 	.short	0x0100
        /*08fe*/ 	.byte	0x08
	.zero		1


	//   ....[5]....
        /*0900*/ 	.word	0x000002b0
        /*0904*/ 	.word	0x000000ff
        /*0908*/ 	.word	0x00030848
        /*090c*/ 	.short	0x0100
        /*090e*/ 	.byte	0x08
	.zero		1


	//   ....[6]....
        /*0910*/ 	.word	0x000003e0
        /*0914*/ 	.word	0x000000ff
        /*0918*/ 	.word	0x00030850
        /*091c*/ 	.short	0x0100
        /*091e*/ 	.byte	0x08
	.zero		1


	//   ....[7]....
        /*0920*/ 	.word	0x000003f0
        /*0924*/ 	.word	0x000000ff
        /*0928*/ 	.word	0x00030860
        /*092c*/ 	.short	0x0100
        /*092e*/ 	.byte	0x08
	.zero		1


	//   ....[8]....
        /*0930*/ 	.word	0x00000400
        /*0934*/ 	.word	0x000000ff
        /*0938*/ 	.word	0x00030858
        /*093c*/ 	.short	0x0100
        /*093e*/ 	.byte	0x08
	.zero		1


	//   ....[9]....
        /*0940*/ 	.word	0x00000410
        /*0944*/ 	.word	0x000000ff
        /*0948*/ 	.word	0x00030868
        /*094c*/ 	.short	0x0100
        /*094e*/ 	.byte	0x08
	.zero		1


	//   ....[10]....
        /*0950*/ 	.word	0x00000500
        /*0954*/ 	.word	0x000000ff
        /*0958*/ 	.word	0x00030870
        /*095c*/ 	.short	0x0100
        /*095e*/ 	.byte	0x06
	.zero		1


	//   ....[11]....
        /*0960*/ 	.word	0x00000510
        /*0964*/ 	.word	0x000000ff
        /*0968*/ 	.word	0x00030880
        /*096c*/ 	.short	0x0100
        /*096e*/ 	.byte	0x06
	.zero		1


	//   ....[12]....
        /*0970*/ 	.word	0x00000520
        /*0974*/ 	.word	0x000000ff
        /*0978*/ 	.word	0x00030878
        /*097c*/ 	.short	0x0100
        /*097e*/ 	.byte	0x06
	.zero		1


	//   ....[13]....
        /*0980*/ 	.word	0x00000530
        /*0984*/ 	.word	0x000000ff
        /*0988*/ 	.word	0x00030888
        /*098c*/ 	.short	0x0100
        /*098e*/ 	.byte	0x06
	.zero		1


	//   ....[14]....
        /*0990*/ 	.word	0x00000660
        /*0994*/ 	.word	0x000000ff
        /*0998*/ 	.word	0x00030890
        /*099c*/ 	.short	0x0100
        /*099e*/ 	.byte	0x08
	.zero		1


	//   ....[15]....
        /*09a0*/ 	.word	0x00000670
        /*09a4*/ 	.word	0x000000ff
        /*09a8*/ 	.word	0x000308a0
        /*09ac*/ 	.short	0x0100
        /*09ae*/ 	.byte	0x08
	.zero		1


	//   ....[16]....
        /*09b0*/ 	.word	0x00000680
        /*09b4*/ 	.word	0x000000ff
        /*09b8*/ 	.word	0x00030898
        /*09bc*/ 	.short	0x0100
        /*09be*/ 	.byte	0x08
	.zero		1


	//   ....[17]....
        /*09c0*/ 	.word	0x00000690
        /*09c4*/ 	.word	0x000000ff
        /*09c8*/ 	.word	0x000308a8
        /*09cc*/ 	.short	0x0100
        /*09ce*/ 	.byte	0x08
	.zero		1


	//   ....[18]....
        /*09d0*/ 	.word	0x000007d0
        /*09d4*/ 	.word	0x000000ff
        /*09d8*/ 	.word	0x000308b0
        /*09dc*/ 	.short	0x0100
        /*09de*/ 	.byte	0x08
	.zero		1


	//   ....[19]....
        /*09e0*/ 	.word	0x000007e0
        /*09e4*/ 	.word	0x000000ff
        /*09e8*/ 	.word	0x000308c0
        /*09ec*/ 	.short	0x0100
        /*09ee*/ 	.byte	0x08
	.zero		1


	//   ....[20]....
        /*09f0*/ 	.word	0x000007f0
        /*09f4*/ 	.word	0x000000ff
        /*09f8*/ 	.word	0x000308b8
        /*09fc*/ 	.short	0x0100
        /*09fe*/ 	.byte	0x08
	.zero		1


	//   ....[21]....
        /*0a00*/ 	.word	0x00000800
        /*0a04*/ 	.word	0x000000ff
        /*0a08*/ 	.word	0x000308c8
        /*0a0c*/ 	.short	0x0100
        /*0a0e*/ 	.byte	0x08
	.zero		1


	//   ....[22]....
        /*0a10*/ 	.word	0x00001980
        /*0a14*/ 	.word	0x000000ff
        /*0a18*/ 	.word	0x00030800
        /*0a1c*/ 	.short	0x010a
        /*0a1e*/ 	.byte	0x28
	.zero		1


	//   ....[23]....
        /*0a20*/ 	.word	0x00001a00
        /*0a24*/ 	.word	0x00000000
        /*0a28*/ 	.word	0x00030830
        /*0a2c*/ 	.short	0x010a
        /*0a2e*/ 	.byte	0x3f
	.zero		1


	//   ....[24]....
        /*0a30*/ 	.word	0x00001a40
        /*0a34*/ 	.word	0x00000000
        /*0a38*/ 	.word	0x00030830
        /*0a3c*/ 	.short	0x010a
        /*0a3e*/ 	.byte	0x3f
	.zero		1


	//   ....[25]....
        /*0a40*/ 	.word	0x000029e0
        /*0a44*/ 	.word	0x000000ff
        /*0a48*/ 	.word	0x00000000
        /*0a4c*/ 	.short	0x0101
        /*0a4e*/ 	.byte	0x05
	.zero		1


	//   ....[26]....
        /*0a50*/ 	.word	0x00004210
        /*0a54*/ 	.word	0x000000ff
        /*0a58*/ 	.word	0x00030830
        /*0a5c*/ 	.short	0x010a
        /*0a5e*/ 	.byte	0x08
	.zero		1


	//   ....[27]....
        /*0a60*/ 	.word	0x00004250
        /*0a64*/ 	.word	0x000000ff
        /*0a68*/ 	.word	0x00030830
        /*0a6c*/ 	.short	0x010a
        /*0a6e*/ 	.byte	0x08
	.zero		1


	//   ....[28]....
        /*0a70*/ 	.word	0x00004d90
        /*0a74*/ 	.word	0x000000ff
        /*0a78*/ 	.word	0x00030850
        /*0a7c*/ 	.short	0x010a
        /*0a7e*/ 	.byte	0x09
	.zero		1


	//   ....[29]....
        /*0a80*/ 	.word	0x00004dd0
        /*0a84*/ 	.word	0x000000ff
        /*0a88*/ 	.word	0x00030850
        /*0a8c*/ 	.short	0x010a
        /*0a8e*/ 	.byte	0x09
	.zero		1


	//   ....[30]....
        /*0a90*/ 	.word	0x00005510
        /*0a94*/ 	.word	0x000000ff
        /*0a98*/ 	.word	0x00000000
        /*0a9c*/ 	.short	0x0101
        /*0a9e*/ 	.byte	0x08
	.zero		1


	//   ....[31]....
        /*0aa0*/ 	.word	0x00006ca0
        /*0aa4*/ 	.word	0x000000ff
        /*0aa8*/ 	.word	0x00000000
        /*0aac*/ 	.short	0x0101
        /*0aae*/ 	.byte	0x09
	.zero		1


	//   ....[32]....
        /*0ab0*/ 	.word	0x00006ea0
        /*0ab4*/ 	.word	0x000000ff
        /*0ab8*/ 	.word	0x00030830
        /*0abc*/ 	.short	0x010a
        /*0abe*/ 	.byte	0x08
	.zero		1


	//   ....[33]....
        /*0ac0*/ 	.word	0x00006ee0
        /*0ac4*/ 	.word	0x000000ff
        /*0ac8*/ 	.word	0x00030830
        /*0acc*/ 	.short	0x010a
        /*0ace*/ 	.byte	0x08
	.zero		1


	//   ....[34]....
        /*0ad0*/ 	.word	0x00007a20
        /*0ad4*/ 	.word	0x000000ff
        /*0ad8*/ 	.word	0x00030850
        /*0adc*/ 	.short	0x010a
        /*0ade*/ 	.byte	0x08
	.zero		1


	//   ....[35]....
        /*0ae0*/ 	.word	0x00007a60
        /*0ae4*/ 	.word	0x000000ff
        /*0ae8*/ 	.word	0x00030850
        /*0aec*/ 	.short	0x010a
        /*0aee*/ 	.byte	0x08
	.zero		1


	//   ....[36]....
        /*0af0*/ 	.word	0x00008140
        /*0af4*/ 	.word	0x000000ff
        /*0af8*/ 	.word	0x00000000
        /*0afc*/ 	.short	0x0101
        /*0afe*/ 	.byte	0x05
	.zero		1


	//   ....[37]....
        /*0b00*/ 	.word	0x000091b0
        /*0b04*/ 	.word	0x000000ff
        /*0b08*/ 	.word	0x00000000
        /*0b0c*/ 	.short	0x0101
        /*0b0e*/ 	.byte	0x08
	.zero		1


	//   ....[38]....
        /*0b10*/ 	.word	0x000098e0
        /*0b14*/ 	.word	0x000000ff
        /*0b18*/ 	.word	0x00030850
        /*0b1c*/ 	.short	0x010a
        /*0b1e*/ 	.byte	0x05
	.zero		1


	//   ....[39]....
        /*0b20*/ 	.word	0x00009920
        /*0b24*/ 	.word	0x000000ff
        /*0b28*/ 	.word	0x00030850
        /*0b2c*/ 	.short	0x010a
        /*0b2e*/ 	.byte	0x05
	.zero		1


	//   ....[40]....
        /*0b30*/ 	.word	0x00009f50
        /*0b34*/ 	.word	0x000000ff
        /*0b38*/ 	.word	0x00000000
        /*0b3c*/ 	.short	0x0101
        /*0b3e*/ 	.byte	0x04
	.zero		1


	//   ....[41]....
        /*0b40*/ 	.word	0x0000ba40
        /*0b44*/ 	.word	0x0000002a
        /*0b48*/ 	.word	0x00000000
        /*0b4c*/ 	.short	0x0101
        /*0b4e*/ 	.byte	0x3f
	.zero		1


	//   ....[42]....
        /*0b50*/ 	.word	0x0000e920
        /*0b54*/ 	.word	0x00000007
        /*0b58*/ 	.word	0x00030840
        /*0b5c*/ 	.short	0x010a
        /*0b5e*/ 	.byte	0x3f
	.zero		1


	//   ....[43]....
        /*0b60*/ 	.word	0x0000efd0
        /*0b64*/ 	.word	0x00000007
        /*0b68*/ 	.word	0x00030830
        /*0b6c*/ 	.short	0x0107
        /*0b6e*/ 	.byte	0x3f
	.zero		1


	//   ....[44]....
        /*0b70*/ 	.word	0x0000f0a0
        /*0b74*/ 	.word	0x00000007
        /*0b78*/ 	.word	0x00030830
        /*0b7c*/ 	.short	0x0101
        /*0b7e*/ 	.byte	0x3f
	.zero		1


	//   ....[45]....
        /*0b80*/ 	.word	0x0000fbf0
        /*0b84*/ 	.word	0x00000016
        /*0b88*/ 	.word	0x00030800
        /*0b8c*/ 	.short	0x0107
        /*0b8e*/ 	.byte	0x3f
	.zero		1


	//   ....[46]....
        /*0b90*/ 	.word	0x0000fcf0
        /*0b94*/ 	.word	0x00000016
        /*0b98*/ 	.word	0x00030800
        /*0b9c*/ 	.short	0x0101
        /*0b9e*/ 	.byte	0x3f
	.zero		1


	//   ....[47]....
        /*0ba0*/ 	.word	0x0000fd10
        /*0ba4*/ 	.word	0x00000016
        /*0ba8*/ 	.word	0x00030820
        /*0bac*/ 	.short	0x010a
        /*0bae*/ 	.byte	0x3f
	.zero		1


	//   ....[48]....
        /*0bb0*/ 	.word	0x000100e0
        /*0bb4*/ 	.word	0x00000007
        /*0bb8*/ 	.word	0x00030840
        /*0bbc*/ 	.short	0x010a
        /*0bbe*/ 	.byte	0x3f
	.zero		1


	//   ....[49]....
        /*0bc0*/ 	.word	0x000105c0
        /*0bc4*/ 	.word	0x00000007
        /*0bc8*/ 	.word	0x00030830
        /*0bcc*/ 	.short	0x0107
        /*0bce*/ 	.byte	0x3f
	.zero		1


	//   ....[50]....
        /*0bd0*/ 	.word	0x00010670
        /*0bd4*/ 	.word	0x00000007
        /*0bd8*/ 	.word	0x00030830
        /*0bdc*/ 	.short	0x0101
        /*0bde*/ 	.byte	0x3f
	.zero		1


	//   ....[51]....
        /*0be0*/ 	.word	0x000106e0
        /*0be4*/ 	.word	0x00000006
        /*0be8*/ 	.word	0x00030860
        /*0bec*/ 	.short	0x010a
        /*0bee*/ 	.byte	0x3f
	.zero		1


	//   ....[52]....
        /*0bf0*/ 	.word	0x00010c30
        /*0bf4*/ 	.word	0x00000006
        /*0bf8*/ 	.word	0x00030850
        /*0bfc*/ 	.short	0x0107
        /*0bfe*/ 	.byte	0x3f
	.zero		1


	//   ....[53]....
        /*0c00*/ 	.word	0x00010d80
        /*0c04*/ 	.word	0x00000006
        /*0c08*/ 	.word	0x00030850
        /*0c0c*/ 	.short	0x0101
        /*0c0e*/ 	.byte	0x3f
	.zero		1


	//   ....[54]....
        /*0c10*/ 	.word	0x00010f80
        /*0c14*/ 	.word	0x00000000
        /*0c18*/ 	.word	0x00030860
        /*0c1c*/ 	.short	0x010a
        /*0c1e*/ 	.byte	0x3f
	.zero		1


	//   ....[55]....
        /*0c20*/ 	.word	0x00011490
        /*0c24*/ 	.word	0x00000000
        /*0c28*/ 	.word	0x00030850
        /*0c2c*/ 	.short	0x0107
        /*0c2e*/ 	.byte	0x3f
	.zero		1


	//   ....[56]....
        /*0c30*/ 	.word	0x00011540
        /*0c34*/ 	.word	0x00000000
        /*0c38*/ 	.word	0x00030850
        /*0c3c*/ 	.short	0x0101
        /*0c3e*/ 	.byte	0x3f
	.zero		1


	//   ....[57]....
        /*0c40*/ 	.word	0x00012270
        /*0c44*/ 	.word	0x00000004
        /*0c48*/ 	.word	0x00030820
        /*0c4c*/ 	.short	0x010a
        /*0c4e*/ 	.byte	0x3f
	.zero		1


	//   ....[58]....
        /*0c50*/ 	.word	0x00012410
        /*0c54*/ 	.word	0x00000005
        /*0c58*/ 	.word	0x00030840
        /*0c5c*/ 	.short	0x010a
        /*0c5e*/ 	.byte	0x3f
	.zero		1


	//   ....[59]....
        /*0c60*/ 	.word	0x000124b0
        /*0c64*/ 	.word	0x0000001b
        /*0c68*/ 	.word	0x00030840
        /*0c6c*/ 	.short	0x010a
        /*0c6e*/ 	.byte	0x3f
	.zero		1


	//   ....[60]....
        /*0c70*/ 	.word	0x000124f0
        /*0c74*/ 	.word	0x00000005
        /*0c78*/ 	.word	0x00030860
        /*0c7c*/ 	.short	0x010a
        /*0c7e*/ 	.byte	0x3f
	.zero		1


	//   ....[61]....
        /*0c80*/ 	.word	0x00012530
        /*0c84*/ 	.word	0x0000001b
        /*0c88*/ 	.word	0x00030860
        /*0c8c*/ 	.short	0x010a
        /*0c8e*/ 	.byte	0x3f
	.zero		1


	//   ....[62]....
        /*0c90*/ 	.word	0x000125a0
        /*0c94*/ 	.word	0x00000003
        /*0c98*/ 	.word	0x00030800
        /*0c9c*/ 	.short	0x010a
        /*0c9e*/ 	.byte	0x3f
	.zero		1


	//   ....[63]....
        /*0ca0*/ 	.word	0x000125f0
        /*0ca4*/ 	.word	0x00000000
        /*0ca8*/ 	.word	0x00030830
        /*0cac*/ 	.short	0x010a
        /*0cae*/ 	.byte	0x3f
	.zero		1


	//   ....[64]....
        /*0cb0*/ 	.word	0x00012650
        /*0cb4*/ 	.word	0x0000000c
        /*0cb8*/ 	.word	0x00030830
        /*0cbc*/ 	.short	0x010a
        /*0cbe*/ 	.byte	0x3f
	.zero		1


	//   ....[65]....
        /*0cc0*/ 	.word	0x000126b0
        /*0cc4*/ 	.word	0x0000000b
        /*0cc8*/ 	.word	0x00030850
        /*0ccc*/ 	.short	0x010a
        /*0cce*/ 	.byte	0x3f
	.zero		1


	//   ....[66]....
        /*0cd0*/ 	.word	0x00012710
        /*0cd4*/ 	.word	0x0000000c
        /*0cd8*/ 	.word	0x00030830
        /*0cdc*/ 	.short	0x010a
        /*0cde*/ 	.byte	0x3f
	.zero		1


	//   ....[67]....
        /*0ce0*/ 	.word	0x00012770
        /*0ce4*/ 	.word	0x0000000b
        /*0ce8*/ 	.word	0x00030850
        /*0cec*/ 	.short	0x010a
        /*0cee*/ 	.byte	0x3f
	.zero		1


	//   ....[68]....
        /*0cf0*/ 	.word	0x000127d0
        /*0cf4*/ 	.word	0x00000005
        /*0cf8*/ 	.word	0x00030850
        /*0cfc*/ 	.short	0x010a
        /*0cfe*/ 	.byte	0x3f
	.zero		1


	//   ....[69]....
        /*0d00*/ 	.word	0x000128e0
        /*0d04*/ 	.word	0x00000007
        /*0d08*/ 	.word	0x00030840
        /*0d0c*/ 	.short	0x010a
        /*0d0e*/ 	.byte	0x3f
	.zero		1


	//   ....[70]....
        /*0d10*/ 	.word	0x00013c70
        /*0d14*/ 	.word	0x00000016
        /*0d18*/ 	.word	0x00030820
        /*0d1c*/ 	.short	0x010a
        /*0d1e*/ 	.byte	0x3f
	.zero		1


	//   ....[71]....
        /*0d20*/ 	.word	0x00013cc0
        /*0d24*/ 	.word	0x00000007
        /*0d28*/ 	.word	0x00030840
        /*0d2c*/ 	.short	0x010a
        /*0d2e*/ 	.byte	0x3f
	.zero		1


	//   ....[72]....
        /*0d30*/ 	.word	0x00014490
        /*0d34*/ 	.word	0x00000006
        /*0d38*/ 	.word	0x00030860
        /*0d3c*/ 	.short	0x010a
        /*0d3e*/ 	.byte	0x3f
	.zero		1


	//   ....[73]....
        /*0d40*/ 	.word	0x00014d20
        /*0d44*/ 	.word	0x00000000
        /*0d48*/ 	.word	0x00030860
        /*0d4c*/ 	.short	0x010a
        /*0d4e*/ 	.byte	0x3f
	.zero		1


	//   ....[74]....
        /*0d50*/ 	.word	0x00015eb0
        /*0d54*/ 	.word	0x00000004
        /*0d58*/ 	.word	0x00030820
        /*0d5c*/ 	.short	0x010a
        /*0d5e*/ 	.byte	0x3f
	.zero		1


	//   ....[75]....
        /*0d60*/ 	.word	0x00016050
        /*0d64*/ 	.word	0x00000005
        /*0d68*/ 	.word	0x00030840
        /*0d6c*/ 	.short	0x010a
        /*0d6e*/ 	.byte	0x3f
	.zero		1


	//   ....[76]....
        /*0d70*/ 	.word	0x000160a0
        /*0d74*/ 	.word	0x0000001b
        /*0d78*/ 	.word	0x00030840
        /*0d7c*/ 	.short	0x010a
        /*0d7e*/ 	.byte	0x3f
	.zero		1


	//   ....[77]....
        /*0d80*/ 	.word	0x000160f0
        /*0d84*/ 	.word	0x00000005
        /*0d88*/ 	.word	0x00030860
        /*0d8c*/ 	.short	0x010a
        /*0d8e*/ 	.byte	0x3f
	.zero		1


	//----- nvinfo : EIATTR_NUM_MBARRIERS
	.align		4
.L_797:
        /*0d90*/ 	.byte	0x03, 0x38
        /*0d92*/ 	.short	0x0016


	//----- nvinfo : EIATTR_EXIT_INSTR_OFFSETS
	.align		4
        /*0d94*/ 	.byte	0x04, 0x1c
        /*0d96*/ 	.short	(.L_799 - .L_798)


	//   ....[0]....
.L_798:
        /*0d98*/ 	.word	0x00000990


	//   ....[1]....
        /*0d9c*/ 	.word	0x0000cbf0


	//   ....[2]....
        /*0da0*/ 	.word	0x00012580


	//----- nvinfo : EIATTR_MAX_THREADS
	.align		4
.L_799:
        /*0da4*/ 	.byte	0x04, 0x05
        /*0da6*/ 	.short	(.L_801 - .L_800)
.L_800:
        /*0da8*/ 	.word	0x00000180
        /*0dac*/ 	.word	0x00000001
        /*0db0*/ 	.word	0x00000001


	//----- nvinfo : EIATTR_CRS_STACK_SIZE
	.align		4
.L_801:
        /*0db4*/ 	.byte	0x04, 0x1e
        /*0db6*/ 	.short	(.L_803 - .L_802)
.L_802:
        /*0db8*/ 	.word	0x00000000


	//----- nvinfo : EIATTR_CBANK_PARAM_SIZE
	.align		4
.L_803:
        /*0dbc*/ 	.byte	0x03, 0x19
        /*0dbe*/ 	.short	0x0af0


	//----- nvinfo : EIATTR_PARAM_CBANK
	.align		4
        /*0dc0*/ 	.byte	0x04, 0x0a
        /*0dc2*/ 	.short	(.L_805 - .L_804)
	.align		4
.L_804:
        /*0dc4*/ 	.word	index@(.nv.constant0._ZN7cutlass13device_kernelIN5flash11enable_sm90INS1_16FlashAttnFwdSm90INS1_25CollectiveMainloopFwdSm90ILi2EN4cute5tupleIJNS5_1CILi1EEES8_S8_EEENS6_IJNS7_ILi128EEENS7_ILi96EEENS7_ILi192EEEEEELi192ENS_6half_tEfNS_4arch4Sm90ELb1ELb0ELb1ELb1ELb1ELb0ELb0ELb1ELb1ELb1ELb0ELb0EEENS1_21CollectiveEpilogueFwdINS6_IJSA_SC_SB_EEES9_SE_SG_Li256ELb1ELb1ELb0ELb0EEENS1_36VarlenDynamicPersistentTileSchedulerILi128ELi96ELi256ELi128ELb0ELb1ELb1ELb1ELb1ELb1EEEEEEEEEvNT_6ParamsE)
        /*0dc8*/ 	.short	0x0210
        /*0dca*/ 	.short	0x0af0


	//----- nvinfo : EIATTR_SW_WAR
	.align		4
.L_805:
        /*0dcc*/ 	.byte	0x04, 0x36
        /*0dce*/ 	.short	(.L_807 - .L_806)
.L_806:
        /*0dd0*/ 	.word	0x00000008
.L_807:


//--------------------- .nv.info._ZN7cutlass13device_kernelIN5flash11enable_sm90INS1_16FlashAttnFwdSm90INS1_25CollectiveMainloopFwdSm90ILi2EN4cute5tupleIJNS5_1CILi1EEES8_S8_EEENS6_IJNS7_ILi128EEENS7_ILi96EEENS7_ILi192EEEEEELi192ENS_6half_tEfNS_4arch4Sm90ELb1ELb0ELb1ELb1ELb1ELb1ELb0ELb1ELb1ELb1ELb0ELb0EEENS1_21CollectiveEpilogueFwdINS6_IJSA_SC_SB_EEES9_SE_SG_Li256ELb1ELb1ELb0ELb0EEENS1_36VarlenDynamicPersistentTileSchedulerILi128ELi96ELi256ELi128ELb0ELb1ELb1ELb1ELb1ELb1EEEEEEEEEvNT_6ParamsE --------------------------
	.section	.nv.info._ZN7cutlass13device_kernelIN5flash11enable_sm90INS1_16FlashAttnFwdSm90INS1_25CollectiveMainloopFwdSm90ILi2EN4cute5tupleIJNS5_1CILi1EEES8_S8_EEENS6_IJNS7_ILi128EEENS7_ILi96EEENS7_ILi192EEEEEELi192ENS_6half_tEfNS_4arch4Sm90ELb1ELb0ELb1ELb1ELb1ELb1ELb0ELb1ELb1ELb1ELb0ELb0EEENS1_21CollectiveEpilogueFwdINS6_IJSA_SC_SB_EEES9_SE_SG_Li256ELb1ELb1ELb0ELb0EEENS1_36VarlenDynamicPersistentTileSchedulerILi128ELi96ELi256ELi128ELb0ELb1ELb1ELb1ELb1ELb1EEEEEEEEEvNT_6ParamsE,"",@"SHT_CUDA_INFO"
	.sectionflags	@""
	.align	4


	//----- nvinfo : EIATTR_CUDA_API_VERSION
	.align		4
        /*0000*/ 	.byte	0x04, 0x37
        /*0002*/ 	.short	(.L_809 - .L_808)
.L_808:
        /*0004*/ 	.word	0x00000082


	//----- nvinfo : EIATTR_KPARAM_INFO
	.align		4
.L_809:
        /*0008*/ 	.byte	0x04, 0x17
        /*000a*/ 	.short	(.L_811 - .L_810)
.L_810:
        /*000c*/ 	.word	0x00000000
        /*0010*/ 	.short	0x0000
        /*0012*/ 	.short	0x0070
        /*0014*/ 	.byte	0x00, 0xf0, 0x01, 0x2a


	//----- nvinfo : EIATTR_SPARSE_MMA_MASK
	.align		4
.L_811:
        /*0018*/ 	.byte	0x03, 0x50
        /*001a*/ 	.short	0x0000


	//----- nvinfo : EIATTR_MAXREG_COUNT
	.align		4
        /*001c*/ 	.byte	0x03, 0x1b
        /*001e*/ 	.short	0x00a8


	//----- nvinfo : EIATTR_NUM_BARRIERS
	.align		4
        /*0020*/ 	.byte	0x02, 0x4c
        /*0022*/ 	.byte	0x10
	.zero		1


	//----- nvinfo : EIATTR_EXTERNS
	.align		4
        /*0024*/ 	.byte	0x04, 0x0f
        /*0026*/ 	.short	(.L_813 - .L_812)


	//   ....[0]....
	.align		4
.L_812:
        /*0028*/ 	.word	index@(__assertfail)


	//----- nvinfo : EIATTR_ANNOTATIONS
	.align		4
.L_813:
        /*002c*/ 	.byte	0x04, 0x55
        /*002e*/ 	.short	(.L_815 - .L_814)


	//   ....[0]....
.L_814:
        /* <DEDUP_REMOVED lines=72> */


	//----- nvinfo : EIATTR_MERCURY_ISA_VERSION
	.align		4
.L_815:
        /*04a0*/ 	.byte	0x03, 0x5f
        /*04a2*/ 	.short	0x0101


	//----- nvinfo : EIATTR_UNUSED_LOAD_BYTE_OFFSET
	.align		4
        /*04a4*/ 	.byte	0x04, 0x44
        /*04a6*/ 	.short	(.L_817 - .L_816)


	//   ....[0]....
.L_816:
        /*04a8*/ 	.word	0x00000a50
        /*04ac*/ 	.word	0x0000fff0


	//   ....[1]....
        /*04b0*/ 	.word	0x0001b3b0
        /*04b4*/ 	.word	0x0000fff0


	//----- nvinfo : EIATTR_INT_WARP_WIDE_INSTR_OFFSETS
	.align		4
.L_817:
        /*04b8*/ 	.byte	0x04, 0x31
        /*04ba*/ 	.short	(.L_819 - .L_818)


	//   ....[0]....
.L_818:
        /*04bc*/ 	.word	0x00000130


	//   ....[1]....
        /*04c0*/ 	.word	0x00000170


	//   ....[2]....
        /*04c4*/ 	.word	0x000001e0


	//   ....[3]....
        /*04c8*/ 	.word	0x00020520


	//   ....[4]....
        /*04cc*/ 	.word	0x000205b0


	//   ....[5]....
        /*04d0*/ 	.word	0x000234c0


	//   ....[6]....
        /*04d4*/ 	.word	0x00023550


	//----- nvinfo : EIATTR_COOP_GROUP_MASK_REGIDS
	.align		4
.L_819:
        /*04d8*/ 	.byte	0x04, 0x29
        /*04da*/ 	.short	(.L_821 - .L_820)


	//   ....[0]....
.L_820:
        /*04dc*/ 	.word	0xffffffff


	//   ....[1]....
        /*04e0*/ 	.word	0xffffffff


	//   ....[2]....
        /*04e4*/ 	.word	0xffffffff


	//   ....[3]....
        /*04e8*/ 	.word	0xffffffff


	//   ....[4]....
        /*04ec*/ 	.word	0xffffffff


	//   ....[5]....
        /*04f0*/ 	.word	0xffffffff


	//   ....[6]....
        /*04f4*/ 	.word	0xffffffff


	//   ....[7]....
        /*04f8*/ 	.word	0xffffffff


	//   ....[8]....
        /*04fc*/ 	.word	0xffffffff


	//   ....[9]....
        /*0500*/ 	.word	0xffffffff


	//   ....[10]....
        /*0504*/ 	.word	0xffffffff


	//   ....[11]....
        /*0508*/ 	.word	0xffffffff


	//   ....[12]....
        /*050c*/ 	.word	0xffffffff


	//   ....[13]....
        /*0510*/ 	.word	0xffffffff


	//   ....[14]....
        /*0514*/ 	.word	0xffffffff


	//   ....[15]....
        /*0518*/ 	.word	0xffffffff


	//   ....[16]....
        /*051c*/ 	.word	0xffffffff


	//   ....[17]....
        /*0520*/ 	.word	0xffffffff


	//   ....[18]....
        /*0524*/ 	.word	0xffffffff


	//   ....[19]....
        /*0528*/ 	.word	0xffffffff


	//   ....[20]....
        /*052c*/ 	.word	0xffffffff


	//   ....[21]....
        /*0530*/ 	.word	0xffffffff


	//   ....[22]....
        /*0534*/ 	.word	0xffffffff


	//   ....[23]....
        /*0538*/ 	.word	0xffffffff


	//   ....[24]....
        /*053c*/ 	.word	0xffffffff


	//   ....[25]....
        /*0540*/ 	.word	0xffffffff


	//   ....[26]....
        /*0544*/ 	.word	0xffffffff


	//   ....[27]....
        /*0548*/ 	.word	0xffffffff


	//   ....[28]....
        /*054c*/ 	.word	0xffffffff


	//   ....[29]....
        /*0550*/ 	.word	0xffffffff


	//   ....[30]....
        /*0554*/ 	.word	0xffffffff


	//   ....[31]....
        /*0558*/ 	.word	0xffffffff


	//   ....[32]....
        /*055c*/ 	.word	0xffffffff


	//   ....[33]....
        /*0560*/ 	.word	0xffffffff


	//   ....[34]....
        /*0564*/ 	.word	0xffffffff


	//   ....[35]....
        /*0568*/ 	.word	0xffffffff


	//   ....[36]....
        /*056c*/ 	.word	0xffffffff


	//   ....[37]....
        /*0570*/ 	.word	0xffffffff


	//   ....[38]....
        /*0574*/ 	.word	0xffffffff


	//   ....[39]....
        /*0578*/ 	.word	0xffffffff


	//   ....[40]....
        /*057c*/ 	.word	0xffffffff


	//   ....[41]....
        /*0580*/ 	.word	0xffffffff


	//   ....[42]....
        /*0584*/ 	.word	0xffffffff


	//   ....[43]....
        /*0588*/ 	.word	0xffffffff


	//   ....[44]....
        /*058c*/ 	.word	0xffffffff


	//   ....[45]....
        /*0590*/ 	.word	0xffffffff


	//   ....[46]....
        /*0594*/ 	.word	0xffffffff


	//   ....[47]....
        /*0598*/ 	.word	0xffffffff


	//   ....[48]....
        /*059c*/ 	.word	0xffffffff


	//   ....[49]....
        /*05a0*/ 	.word	0xffffffff


	//   ....[50]....
        /*05a4*/ 	.word	0xffffffff


	//   ....[51]....
        /*05a8*/ 	.word	0xffffffff


	//   ....[52]....
        /*05ac*/ 	.word	0xffffffff


	//   ....[53]....
        /*05b0*/ 	.word	0xffffffff


	//   ....[54]....
        /*05b4*/ 	.word	0xffffffff


	//   ....[55]....
        /*05b8*/ 	.word	0xffffffff


	//   ....[56]....
        /*05bc*/ 	.word	0xffffffff


	//   ....[57]....
        /*05c0*/ 	.word	0xffffffff


	//   ....[58]....
        /*05c4*/ 	.word	0xffffffff


	//   ....[59]....
        /*05c8*/ 	.word	0xffffffff


	//   ....[60]....
        /*05cc*/ 	.word	0xffffffff


	//   ....[61]....
        /*05d0*/ 	.word	0xffffffff


	//   ....[62]....
        /*05d4*/ 	.word	0xffffffff


	//   ....[63]....
        /*05d8*/ 	.word	0xffffffff


	//   ....[64]....
        /*05dc*/ 	.word	0xffffffff


	//   ....[65]....
        /*05e0*/ 	.word	0xffffffff


	//   ....[66]....
        /*05e4*/ 	.word	0xffffffff


	//   ....[67]....
        /*05e8*/ 	.word	0xffffffff


	//   ....[68]....
        /*05ec*/ 	.word	0xffffffff


	//   ....[69]....
        /*05f0*/ 	.word	0xffffffff


	//   ....[70]....
        /*05f4*/ 	.word	0xffffffff


	//   ....[71]....
        /*05f8*/ 	.word	0xffffffff


	//   ....[72]....
        /*05fc*/ 	.word	0xffffffff


	//   ....[73]....
        /*0600*/ 	.word	0xffffffff


	//   ....[74]....
        /*0604*/ 	.word	0xffffffff


	//   ....[75]....
        /*0608*/ 	.word	0xffffffff


	//   ....[76]....
        /*060c*/ 	.word	0xffffffff


	//   ....[77]....
        /*0610*/ 	.word	0xffffffff


	//   ....[78]....
        /*0614*/ 	.word	0xffffffff


	//   ....[79]....
        /*0618*/ 	.word	0xffffffff


	//   ....[80]....
        /*061c*/ 	.word	0xffffffff


	//   ....[81]....
        /*0620*/ 	.word	0xffffffff


	//   ....[82]....
        /*0624*/ 	.word	0xffffffff


	//   ....[83]....
        /*0628*/ 	.word	0xffffffff


	//   ....[84]....
        /*062c*/ 	.word	0xffffffff


	//   ....[85]....
        /*0630*/ 	.word	0xffffffff


	//   ....[86]....
        /*0634*/ 	.word	0xffffffff


	//   ....[87]....
        /*0638*/ 	.word	0xffffffff


	//   ....[88]....
        /*063c*/ 	.word	0xffffffff


	//   ....[89]....
        /*0640*/ 	.word	0xffffffff


	//   ....[90]....
        /*0644*/ 	.word	0xffffffff


	//   ....[91]....
        /*0648*/ 	.word	0xffffffff


	//   ....[92]....
        /*064c*/ 	.word	0xffffffff


	//   ....[93]....
        /*0650*/ 	.word	0xffffffff


	//   ....[94]....
        /*0654*/ 	.word	0xffffffff


	//   ....[95]....
        /*0658*/ 	.word	0xffffffff


	//   ....[96]....
        /*065c*/ 	.word	0xffffffff


	//   ....[97]....
        /*0660*/ 	.word	0xffffffff


	//   ....[98]....
        /*0664*/ 	.word	0xffffffff


	//   ....[99]....
        /*0668*/ 	.word	0xffffffff


	//   ....[100]....
        /*066c*/ 	.word	0xffffffff


	//   ....[101]....
        /*0670*/ 	.word	0xffffffff


	//   ....[102]....
        /*0674*/ 	.word	0xffffffff


	//   ....[103]....
        /*0678*/ 	.word	0xffffffff


	//   ....[104]....
        /*067c*/ 	.word	0xffffffff


	//   ....[105]....
        /*0680*/ 	.word	0xffffffff


	//   ....[106]....
        /*0684*/ 	.word	0xffffffff


	//   ....[107]....
        /*0688*/ 	.word	0xffffffff


	//   ....[108]....
        /*068c*/ 	.word	0xffffffff


	//   ....[109]....
        /*0690*/ 	.word	0xffffffff


	//   ....[110]....
        /*0694*/ 	.word	0xffffffff


	//   ....[111]....
        /*0698*/ 	.word	0xffffffff


	//   ....[112]....
        /*069c*/ 	.word	0xffffffff


	//   ....[113]....
        /*06a0*/ 	.word	0xffffffff


	//   ....[114]....
        /*06a4*/ 	.word	0xffffffff


	//   ....[115]....
        /*06a8*/ 	.word	0xffffffff


	//   ....[116]....
        /*06ac*/ 	.word	0xffffffff


	//   ....[117]....
        /*06b0*/ 	.word	0xffffffff


	//   ....[118]....
        /*06b4*/ 	.word	0xffffffff


	//   ....[119]....
        /*06b8*/ 	.word	0xffffffff


	//   ....[120]....
        /*06bc*/ 	.word	0xffffffff


	//   ....[121]....
        /*06c0*/ 	.word	0xffffffff


	//   ....[122]....
        /*06c4*/ 	.word	0xffffffff


	//   ....[123]....
        /*06c8*/ 	.word	0xffffffff


	//   ....[124]....
        /*06cc*/ 	.word	0xffffffff


	//   ....[125]....
        /*06d0*/ 	.word	0xffffffff


	//   ....[126]....
        /*06d4*/ 	.word	0xffffffff


	//   ....[127]....
        /*06d8*/ 	.word	0xffffffff


	//   ....[128]....
        /*06dc*/ 	.word	0xffffffff


	//   ....[129]....
        /*06e0*/ 	.word	0xffffffff


	//   ....[130]....
        /*06e4*/ 	.word	0xffffffff


	//   ....[131]....
        /*06e8*/ 	.word	0xffffffff


	//   ....[132]....
        /*06ec*/ 	.word	0xffffffff


	//   ....[133]....
        /*06f0*/ 	.word	0xffffffff


	//   ....[134]....
        /*06f4*/ 	.word	0xffffffff


	//   ....[135]....
        /*06f8*/ 	.word	0xffffffff


	//   ....[136]....
        /*06fc*/ 	.word	0xffffffff


	//   ....[137]....
        /*0700*/ 	.word	0xffffffff


	//   ....[138]....
        /*0704*/ 	.word	0xffffffff


	//   ....[139]....
        /*0708*/ 	.word	0xffffffff


	//   ....[140]....
        /*070c*/ 	.word	0xffffffff


	//   ....[141]....
        /*0710*/ 	.word	0xffffffff


	//   ....[142]....
        /*0714*/ 	.word	0xffffffff


	//   ....[143]....
        /*0718*/ 	.word	0xffffffff


	//   ....[144]....
        /*071c*/ 	.word	0xffffffff


	//   ....[145]....
        /*0720*/ 	.word	0xffffffff


	//   ....[146]....
        /*0724*/ 	.word	0xffffffff


	//   ....[147]....
        /*0728*/ 	.word	0xffffffff


	//   ....[148]....
        /*072c*/ 	.word	0xffffffff


	//   ....[149]....
        /*0730*/ 	.word	0xffffffff


	//   ....[150]....
        /*0734*/ 	.word	0xffffffff


	//   ....[151]....
        /*0738*/ 	.word	0xffffffff


	//   ....[152]....
        /*073c*/ 	.word	0xffffffff


	//   ....[153]....
        /*0740*/ 	.word	0xffffffff


	//   ....[154]....
        /*0744*/ 	.word	0xffffffff


	//   ....[155]....
        /*0748*/ 	.word	0xffffffff


	//   ....[156]....
        /*074c*/ 	.word	0xffffffff


	//   ....[157]....
        /*0750*/ 	.word	0xffffffff


	//   ....[158]....
        /*0754*/ 	.word	0xffffffff


	//   ....[159]....
        /*0758*/ 	.word	0xffffffff


	//   ....[160]....
        /*075c*/ 	.word	0xffffffff


	//   ....[161]....
        /*0760*/ 	.word	0xffffffff


	//   ....[162]....
        /*0764*/ 	.word	0xffffffff


	//   ....[163]....
        /*0768*/ 	.word	0xffffffff


	//   ....[164]....
        /*076c*/ 	.word	0xffffffff


	//   ....[165]....
        /*0770*/ 	.word	0xffffffff


	//   ....[166]....
        /*0774*/ 	.word	0xffffffff


	//   ....[167]....
        /*0778*/ 	.word	0xffffffff


	//   ....[168]....
        /*077c*/ 	.word	0xffffffff


	//   ....[169]....
        /*0780*/ 	.word	0xffffffff


	//   ....[170]....
        /*0784*/ 	.word	0xffffffff


	//   ....[171]....
        /*0788*/ 	.word	0xffffffff


	//   ....[172]....
        /*078c*/ 	.word	0xffffffff


	//   ....[173]....
        /*0790*/ 	.word	0xffffffff


	//   ....[174]....
        /*0794*/ 	.word	0xffffffff


	//   ....[175]....
        /*0798*/ 	.word	0xffffffff


	//   ....[176]....
        /*079c*/ 	.word	0xffffffff


	//   ....[177]....
        /*07a0*/ 	.word	0xffffffff


	//   ....[178]....
        /*07a4*/ 	.word	0xffffffff


	//   ....[179]....
        /*07a8*/ 	.word	0x0500000f


	//   ....[180]....
        /*07ac*/ 	.word	0x0500000f


	//   ....[181]....
        /*07b0*/ 	.word	0x0500000f


	//   ....[182]....
        /*07b4*/ 	.word	0x0500000f


	//   ....[183]....
        /*07b8*/ 	.word	0x0500000f


	//   ....[184]....
        /*07bc*/ 	.word	0x0500000f


	//   ....[185]....
        /*07c0*/ 	.word	0x0500000f


	//   ....[186]....
        /*07c4*/ 	.word	0x0500000f


	//   ....[187]....
        /*07c8*/ 	.word	0x0500000f


	//   ....[188]....
        /*07cc*/ 	.word	0x0500000f


	//   ....[189]....
        /*07d0*/ 	.word	0x0500000f


	//   ....[190]....
        /*07d4*/ 	.word	0x0500000f


	//   ....[191]....
        /*07d8*/ 	.word	0x0500000f


	//   ....[192]....
        /*07dc*/ 	.word	0x0500000f


	//   ....[193]....
        /*07e0*/ 	.word	0x0500000f


	//   ....[194]....
        /*07e4*/ 	.word	0x0500000f


	//   ....[195]....
        /*07e8*/ 	.word	0x0500000f


	//   ....[196]....
        /*07ec*/ 	.word	0x0500000f


	//   ....[197]....
        /*07f0*/ 	.word	0x0500000f


	//   ....[198]....
        /*07f4*/ 	.word	0x0500000f


	//   ....[199]....
        /*07f8*/ 	.word	0x0500000f


	//   ....[200]....
        /*07fc*/ 	.word	0x0500000f


	//   ....[201]....
        /*0800*/ 	.word	0x0500000f


	//   ....[202]....
        /*0804*/ 	.word	0x0500000f


	//   ....[203]....
        /*0808*/ 	.word	0x0500000f


	//   ....[204]....
        /*080c*/ 	.word	0x0500000f


	//   ....[205]....
        /*0810*/ 	.word	0x0500000f


	//   ....[206]....
        /*0814*/ 	.word	0x0500000f


	//   ....[207]....
        /*0818*/ 	.word	0x0500000f


	//   ....[208]....
        /*081c*/ 	.word	0x0500000f


	//   ....[209]....
        /*0820*/ 	.word	0x0500000f


	//   ....[210]....
        /*0824*/ 	.word	0x0500000f


	//   ....[211]....
        /*0828*/ 	.word	0x0500000f


	//   ....[212]....
        /*082c*/ 	.word	0x0500000f


	//   ....[213]....
        /*0830*/ 	.word	0x0500000f


	//   ....[214]....
        /*0834*/ 	.word	0x0500000f


	//   ....[215]....
        /*0838*/ 	.word	0x0500000f


	//   ....[216]....
        /*083c*/ 	.word	0x0500000f


	//   ....[217]....
        /*0840*/ 	.word	0x0500000f


	//   ....[218]....
        /*0844*/ 	.word	0x0500000f


	//   ....[219]....
        /*0848*/ 	.word	0x0500000f


	//   ....[220]....
        /*084c*/ 	.word	0x0500000f


	//   ....[221]....
        /*0850*/ 	.word	0x0500000f


	//   ....[222]....
        /*0854*/ 	.word	0x0500000f


	//   ....[223]....
        /*0858*/ 	.word	0x0500000f


	//   ....[224]....
        /*085c*/ 	.word	0x0500000f


	//   ....[225]....
        /*0860*/ 	.word	0x0500000f


	//   ....[226]....
        /*0864*/ 	.word	0x0500000f


	//   ....[227]....
        /*0868*/ 	.word	0x0500000f


	//   ....[228]....
        /*086c*/ 	.word	0x0500000f


	//   ....[229]....
        /*0870*/ 	.word	0x0500000f


	//   ....[230]....
        /*0874*/ 	.word	0x0500000f


	//   ....[231]....
        /*0878*/ 	.word	0x0500000f


	//   ....[232]....
        /*087c*/ 	.word	0x0500000f


	//   ....[233]....
        /*0880*/ 	.word	0x0500000f


	//   ....[234]....
        /*0884*/ 	.word	0x0500000f


	//   ....[235]....
        /*0888*/ 	.word	0x0500000f


	//   ....[236]....
        /*088c*/ 	.word	0x0500000f


	//   ....[237]....
        /*0890*/ 	.word	0x0500000f


	//   ....[238]....
        /*0894*/ 	.word	0x0500000f


	//   ....[239]....
        /*0898*/ 	.word	0x0500000f


	//   ....[240]....
        /*089c*/ 	.word	0x0500000f


	//   ....[241]....
        /*08a0*/ 	.word	0x0500000f


	//   ....[242]....
        /*08a4*/ 	.word	0x0500000f


	//   ....[243]....
        /*08a8*/ 	.word	0x0500000f


	//   ....[244]....
        /*08ac*/ 	.word	0x0500000f


	//   ....[245]....
        /*08b0*/ 	.word	0x0500000f


	//   ....[246]....
        /*08b4*/ 	.word	0x0500000f


	//   ....[247]....
        /*08b8*/ 	.word	0x0500000f


	//   ....[248]....
        /*08bc*/ 	.word	0x0500000f


	//   ....[249]....
        /*08c0*/ 	.word	0x0500000f


	//   ....[250]....
        /*08c4*/ 	.word	0x0500000f


	//   ....[251]....
        /*08c8*/ 	.word	0x0500000f


	//   ....[252]....
        /*08cc*/ 	.word	0x0500000f


	//   ....[253]....
        /*08d0*/ 	.word	0x0500000f


	//   ....[254]....
        /*08d4*/ 	.word	0x0500000f


	//   ....[255]....
        /*08d8*/ 	.word	0x0500000f


	//   ....[0]....
        /*08dc*/ 	.word	0x0500000f


	//   ....[1]....
        /*08e0*/ 	.word	0x0500000f


	//   ....[2]....
        /*08e4*/ 	.word	0x0500000f


	//   ....[3]....
        /*08e8*/ 	.word	0x0500000f


	//   ....[4]....
        /*08ec*/ 	.word	0x0500000f


	//   ....[5]....
        /*08f0*/ 	.word	0x0500000f


	//   ....[6]....
        /*08f4*/ 	.word	0x0500000f


	//   ....[7]....
        /*08f8*/ 	.word	0x0500000f


	//   ....[8]....
        /*08fc*/ 	.word	0x0500000f


	//   ....[9]....
        /*0900*/ 	.word	0x0500000f


	//   ....[10]....
        /*0904*/ 	.word	0x0500000f


	//   ....[11]....
        /*0908*/ 	.word	0x0500000f


	//   ....[12]....
        /*090c*/ 	.word	0x0500000f


	//   ....[13]....
        /*0910*/ 	.word	0x0500000f


	//   ....[14]....
        /*0914*/ 	.word	0x0500000f


	//   ....[15]....
        /*0918*/ 	.word	0x0500000f


	//   ....[16]....
        /*091c*/ 	.word	0x0500000f


	//   ....[17]....
        /*0920*/ 	.word	0x0500000f


	//   ....[18]....
        /*0924*/ 	.word	0x0500000f


	//   ....[19]....
        /*0928*/ 	.word	0x0500000f


	//   ....[20]....
        /*092c*/ 	.word	0x0500000f


	//   ....[21]....
        /*0930*/ 	.word	0x0500000f


	//   ....[22]....
        /*0934*/ 	.word	0x0500000f


	//   ....[23]....
        /*0938*/ 	.word	0x0500000f


	//   ....[24]....
        /*093c*/ 	.word	0x0500000f


	//   ....[25]....
        /*0940*/ 	.word	0x0500000f


	//   ....[26]....
        /*0944*/ 	.word	0x0500000f


	//   ....[27]....
        /*0948*/ 	.word	0x0500000f


	//   ....[28]....
        /*094c*/ 	.word	0x0500000f


	//   ....[29]....
        /*0950*/ 	.word	0x0500000f


	//   ....[30]....
        /*0954*/ 	.word	0x0500000f


	//   ....[31]....
        /*0958*/ 	.word	0x0500000f


	//   ....[32]....
        /*095c*/ 	.word	0x0500000f


	//   ....[33]....
        /*0960*/ 	.word	0x0500000f


	//   ....[34]....
        /*0964*/ 	.word	0x0500000f


	//----- nvinfo : EIATTR_COOP_GROUP_INSTR_OFFSETS
	.align		4
.L_821:
        /*0968*/ 	.byte	0x04, 0x28
        /*096a*/ 	.short	(.L_823 - .L_822)


	//   ....[0]....
.L_822:
        /*096c*/ 	.word	0x00000060


	//   ....[1]....
        /*0970*/ 	.word	0x00000140


	//   ....[2]....
        /*0974*/ 	.word	0x00000190


	//   ....[3]....
        /*0978*/ 	.word	0x000003c0


	//   ....[4]....
        /*097c*/ 	.word	0x00000520


	//   ....[5]....
        /*0980*/ 	.word	0x00000640


	//   ....[6]....
        /*0984*/ 	.word	0x000007a0


	//   ....[7]....
        /*0988*/ 	.word	0x00003760


	//   ....[8]....
        /*098c*/ 	.word	0x00003770


	//   ....[9]....
        /*0990*/ 	.word	0x00004c00


	//   ....[10]....
        /*0994*/ 	.word	0x00004c10


	//   ....[11]....
        /*0998*/ 	.word	0x00006ba0


	//   ....[12]....
        /*099c*/ 	.word	0x00006bb0


	//   ....[13]....
        /*09a0*/ 	.word	0x00008250


	//   ....[14]....
        /*09a4*/ 	.word	0x00008260


	//   ....[15]....
        /*09a8*/ 	.word	0x00009b40


	//   ....[16]....
        /*09ac*/ 	.word	0x00009b50


	//   ....[17]....
        /*09b0*/ 	.word	0x00009de0


	//   ....[18]....
        /*09b4*/ 	.word	0x00009df0


	//   ....[19]....
        /*09b8*/ 	.word	0x0000a300


	//   ....[20]....
        /*09bc*/ 	.word	0x0000a320


	//   ....[21]....
        /*09c0*/ 	.word	0x0000a570


	//   ....[22]....
        /*09c4*/ 	.word	0x0000a590


	//   ....[23]....
        /*09c8*/ 	.word	0x0000adb0


	//   ....[24]....
        /*09cc*/ 	.word	0x0000b520


	//   ....[25]....
        /*09d0*/ 	.word	0x0000b530


	//   ....[26]....
        /*09d4*/ 	.word	0x0000b540


	//   ....[27]....
        /*09d8*/ 	.word	0x0000b550


	//   ....[28]....
        /*09dc*/ 	.word	0x0000bd20


	//   ....[29]....
        /*09e0*/ 	.word	0x0000bd30


	//   ....[30]....
        /*09e4*/ 	.word	0x0000bd40


	//   ....[31]....
        /*09e8*/ 	.word	0x0000bd50


	//   ....[32]....
        /*09ec*/ 	.word	0x0000eac0


	//   ....[33]....
        /*09f0*/ 	.word	0x0000ead0


	//   ....[34]....
        /*09f4*/ 	.word	0x0000eae0


	//   ....[35]....
        /*09f8*/ 	.word	0x0000eaf0


	//   ....[36]....
        /*09fc*/ 	.word	0x0000f110


	//   ....[37]....
        /*0a00*/ 	.word	0x0000f120


	//   ....[38]....
        /*0a04*/ 	.word	0x0000f130


	//   ....[39]....
        /*0a08*/ 	.word	0x0000f140


	//   ....[40]....
        /*0a0c*/ 	.word	0x00012e90


	//   ....[41]....
        /*0a10*/ 	.word	0x00012ec0


	//   ....[42]....
        /*0a14*/ 	.word	0x00013470


	//   ....[43]....
        /*0a18*/ 	.word	0x00013570


	//   ....[44]....
        /*0a1c*/ 	.word	0x00013c20


	//   ....[45]....
        /*0a20*/ 	.word	0x00013d40


	//   ....[46]....
        /*0a24*/ 	.word	0x00015f80


	//   ....[47]....
        /*0a28*/ 	.word	0x00016000


	//   ....[48]....
        /*0a2c*/ 	.word	0x00016770


	//   ....[49]....
        /*0a30*/ 	.word	0x00016890


	//   ....[50]....
        /*0a34*/ 	.word	0x00016ca0


	//   ....[51]....
        /*0a38*/ 	.word	0x00016da0


	//   ....[52]....
        /*0a3c*/ 	.word	0x000194a0


	//   ....[53]....
        /*0a40*/ 	.word	0x000194b0


	//   ....[54]....
        /*0a44*/ 	.word	0x000194e0


	//   ....[55]....
        /*0a48*/ 	.word	0x000194f0


	//   ....[56]....
        /*0a4c*/ 	.word	0x0001aa60


	//   ....[57]....
        /*0a50*/ 	.word	0x0001aa90


	//   ....[58]....
        /*0a54*/ 	.word	0x0001ab40


	//   ....[59]....
        /*0a58*/ 	.word	0x0001ab70


	//   ....[60]....
        /*0a5c*/ 	.word	0x0001c1c0


	//   ....[61]....
        /*0a60*/ 	.word	0x0001c210


	//   ....[62]....
        /*0a64*/ 	.word	0x0001c250


	//   ....[63]....
        /*0a68*/ 	.word	0x0001c290


	//   ....[64]....
        /*0a6c*/ 	.word	0x0001c7b0


	//   ....[65]....
        /*0a70*/ 	.word	0x0001c7d0


	//   ....[66]....
        /*0a74*/ 	.word	0x0001cab0


	//   ....[67]....
        /*0a78*/ 	.word	0x0001cad0


	//   ....[68]....
        /*0a7c*/ 	.word	0x0001cbd0


	//   ....[69]....
        /*0a80*/ 	.word	0x0001cbf0


	//   ....[70]....
        /*0a84*/ 	.word	0x0001cd00


	//   ....[71]....
        /*0a88*/ 	.word	0x0001cd20


	//   ....[72]....
        /*0a8c*/ 	.word	0x0001d640


	//   ....[73]....
        /*0a90*/ 	.word	0x0001d660


	//   ....[74]....
        /*0a94*/ 	.word	0x0001d760


	//   ....[75]....
        /*0a98*/ 	.word	0x0001d780


	//   ....[76]....
        /*0a9c*/ 	.word	0x0001d880


	//   ....[77]....
        /*0aa0*/ 	.word	0x0001d8a0


	//   ....[78]....
        /*0aa4*/ 	.word	0x0001d9b0


	//   ....[79]....
        /*0aa8*/ 	.word	0x0001d9d0


	//   ....[80]....
        /*0aac*/ 	.word	0x0001db60


	//   ....[81]....
        /*0ab0*/ 	.word	0x0001dd30


	//   ....[82]....
        /*0ab4*/ 	.word	0x0001dd60


	//   ....[83]....
        /*0ab8*/ 	.word	0x0001dd90


	//   ....[84]....
        /*0abc*/ 	.word	0x0001ddc0


	//   ....[85]....
        /*0ac0*/ 	.word	0x0001ddf0


	//   ....[86]....
        /*0ac4*/ 	.word	0x0001de20


	//   ....[87]....
        /*0ac8*/ 	.word	0x0001df90


	//   ....[88]....
        /*0acc*/ 	.word	0x0001dfc0


	//   ....[89]....
        /*0ad0*/ 	.word	0x0001dff0


	//   ....[90]....
        /*0ad4*/ 	.word	0x0001e020


	//   ....[91]....
        /*0ad8*/ 	.word	0x0001e050


	//   ....[92]....
        /*0adc*/ 	.word	0x0001e080


	//   ....[93]....
        /*0ae0*/ 	.word	0x0001e110


	//   ....[94]....
        /*0ae4*/ 	.word	0x0001e170


	//   ....[95]....
        /*0ae8*/ 	.word	0x0001e200


	//   ....[96]....
        /*0aec*/ 	.word	0x0001f000


	//   ....[97]....
        /*0af0*/ 	.word	0x00021130


	//   ....[98]....
        /*0af4*/ 	.word	0x00021150


	//   ....[99]....
        /*0af8*/ 	.word	0x00021200


	//   ....[100]....
        /*0afc*/ 	.word	0x00021220


	//   ....[101]....
        /*0b00*/ 	.word	0x000212c0


	//   ....[102]....
        /*0b04*/ 	.word	0x000212e0


	//   ....[103]....
        /*0b08*/ 	.word	0x00021380


	//   ....[104]....
        /*0b0c*/ 	.word	0x000213a0


	//   ....[105]....
        /*0b10*/ 	.word	0x00021440


	//   ....[106]....
        /*0b14*/ 	.word	0x00021460


	//   ....[107]....
        /*0b18*/ 	.word	0x00021470


	//   ....[108]....
        /*0b1c*/ 	.word	0x00021500


	//   ....[109]....
        /*0b20*/ 	.word	0x00021c50


	//   ....[110]....
        /*0b24*/ 	.word	0x00021c80


	//   ....[111]....
        /*0b28*/ 	.word	0x00021ce0


	//   ....[112]....
        /*0b2c*/ 	.word	0x00021d40


	//   ....[113]....
        /*0b30*/ 	.word	0x00021d80


	//   ....[114]....
        /*0b34*/ 	.word	0x00021df0


	//   ....[115]....
        /*0b38*/ 	.word	0x00021e30


	//   ....[116]....
        /*0b3c*/ 	.word	0x00021ea0


	//   ....[117]....
        /*0b40*/ 	.word	0x00021ee0


	//   ....[118]....
        /*0b44*/ 	.word	0x00021f50


	//   ....[119]....
        /*0b48*/ 	.word	0x00021f90


	//   ....[120]....
        /*0b4c*/ 	.word	0x00022000


	//   ....[121]....
        /*0b50*/ 	.word	0x00022040


	//   ....[122]....
        /*0b54*/ 	.word	0x000220a0


	//   ....[123]....
        /*0b58*/ 	.word	0x000220c0


	//   ....[124]....
        /*0b5c*/ 	.word	0x000220f0


	//   ....[125]....
        /*0b60*/ 	.word	0x00022900


	//   ....[126]....
        /*0b64*/ 	.word	0x00022910


	//   ....[127]....
        /*0b68*/ 	.word	0x00022940


	//   ....[128]....
        /*0b6c*/ 	.word	0x00022990


	//   ....[129]....
        /*0b70*/ 	.word	0x000229a0


	//   ....[130]....
        /*0b74*/ 	.word	0x00022a00


	//   ....[131]....
        /*0b78*/ 	.word	0x00022a30


	//   ....[132]....
        /*0b7c*/ 	.word	0x00022a70


	//   ....[133]....
        /*0b80*/ 	.word	0x00022aa0


	//   ....[134]....
        /*0b84*/ 	.word	0x00022ae0


	//   ....[135]....
        /*0b88*/ 	.word	0x00022b10


	//   ....[136]....
        /*0b8c*/ 	.word	0x00022b50


	//   ....[137]....
        /*0b90*/ 	.word	0x00022df0


	//   ....[138]....
        /*0b94*/ 	.word	0x00022e10


	//   ....[139]....
        /*0b98*/ 	.word	0x00022e20


	//   ....[140]....
        /*0b9c*/ 	.word	0x00022eb0


	//   ....[141]....
        /*0ba0*/ 	.word	0x00022ec0


	//   ....[142]....
        /*0ba4*/ 	.word	0x00022f50


	//   ....[143]....
        /*0ba8*/ 	.word	0x00022f60


	//   ....[144]....
        /*0bac*/ 	.word	0x00022ff0


	//   ....[145]....
        /*0bb0*/ 	.word	0x00023000


	//   ....[146]....
        /*0bb4*/ 	.word	0x00023090


	//   ....[147]....
        /*0bb8*/ 	.word	0x000230a0


	//   ....[148]....
        /*0bbc*/ 	.word	0x000230b0


	//   ....[149]....
        /*0bc0*/ 	.word	0x000236b0


	//   ....[150]....
        /*0bc4*/ 	.word	0x000236f0


	//   ....[151]....
        /*0bc8*/ 	.word	0x00023720


	//   ....[152]....
        /*0bcc*/ 	.word	0x00023760


	//   ....[153]....
        /*0bd0*/ 	.word	0x000237f0


	//   ....[154]....
        /*0bd4*/ 	.word	0x00023810


	//   ....[155]....
        /*0bd8*/ 	.word	0x00023890


	//   ....[156]....
        /*0bdc*/ 	.word	0x000238c0


	//   ....[157]....
        /*0be0*/ 	.word	0x00023930


	//   ....[158]....
        /*0be4*/ 	.word	0x00023960


	//   ....[159]....
        /*0be8*/ 	.word	0x00023990


	//   ....[160]....
        /*0bec*/ 	.word	0x000239e0


	//   ....[161]....
        /*0bf0*/ 	.word	0x00023de0


	//   ....[162]....
        /*0bf4*/ 	.word	0x00023e10


	//   ....[163]....
        /*0bf8*/ 	.word	0x00023e40


	//   ....[164]....
        /*0bfc*/ 	.word	0x00023e70


	//   ....[165]....
        /*0c00*/ 	.word	0x00023ea0


	//   ....[166]....
        /*0c04*/ 	.word	0x00023ed0


	//   ....[167]....
        /*0c08*/ 	.word	0x00023f00


	//   ....[168]....
        /*0c0c*/ 	.word	0x00023f30


	//   ....[169]....
        /*0c10*/ 	.word	0x000240b0


	//   ....[170]....
        /*0c14*/ 	.word	0x000240e0


	//   ....[171]....
        /*0c18*/ 	.word	0x00024110


	//   ....[172]....
        /*0c1c*/ 	.word	0x00024140


	//   ....[173]....
        /*0c20*/ 	.word	0x00024170


	//   ....[174]....
        /*0c24*/ 	.word	0x000241a0


	//   ....[175]....
        /*0c28*/ 	.word	0x00024260


	//   ....[176]....
        /*0c2c*/ 	.word	0x00024280


	//   ....[177]....
        /*0c30*/ 	.word	0x000242f0


	//   ....[178]....
        /*0c34*/ 	.word	0x00024990


	//   ....[179]....
        /*0c38*/ 	.word	0x00024cd0


	//   ....[180]....
        /*0c3c*/ 	.word	0x00024d60


	//   ....[181]....
        /*0c40*/ 	.word	0x00024e00


	//   ....[182]....
        /*0c44*/ 	.word	0x00024e90


	//   ....[183]....
        /*0c48*/ 	.word	0x00024f80


	//   ....[184]....
        /*0c4c*/ 	.word	0x00025010


	//   ....[185]....
        /*0c50*/ 	.word	0x000250b0


	//   ....[186]....
        /*0c54*/ 	.word	0x00025140


	//   ....[187]....
        /*0c58*/ 	.word	0x00025230


	//   ....[188]....
        /*0c5c*/ 	.word	0x000252c0


	//   ....[189]....
        /*0c60*/ 	.word	0x00025360


	//   ....[190]....
        /*0c64*/ 	.word	0x000253f0


	//   ....[191]....
        /*0c68*/ 	.word	0x000254e0


	//   ....[192]....
        /*0c6c*/ 	.word	0x00025570


	//   ....[193]....
        /*0c70*/ 	.word	0x000255c0


	//   ....[194]....
        /*0c74*/ 	.word	0x00025610


	//   ....[195]....
        /*0c78*/ 	.word	0x000256a0


	//   ....[196]....
        /*0c7c*/ 	.word	0x00025730


	//   ....[197]....
        /*0c80*/ 	.word	0x00025780


	//   ....[198]....
        /*0c84*/ 	.word	0x000257d0


	//   ....[199]....
        /*0c88*/ 	.word	0x000258c0


	//   ....[200]....
        /*0c8c*/ 	.word	0x00025950


	//   ....[201]....
        /*0c90*/ 	.word	0x000259a0


	//   ....[202]....
        /*0c94*/ 	.word	0x000259f0


	//   ....[203]....
        /*0c98*/ 	.word	0x00025a80


	//   ....[204]....
        /*0c9c*/ 	.word	0x00025b10


	//   ....[205]....
        /*0ca0*/ 	.word	0x00025b60


	//   ....[206]....
        /*0ca4*/ 	.word	0x00025bb0


	//   ....[207]....
        /*0ca8*/ 	.word	0x00025eb0


	//   ....[208]....
        /*0cac*/ 	.word	0x00026190


	//   ....[209]....
        /*0cb0*/ 	.word	0x00026280


	//   ....[210]....
        /*0cb4*/ 	.word	0x00026320


	//   ....[211]....
        /*0cb8*/ 	.word	0x00026380


	//   ....[212]....
        /*0cbc*/ 	.word	0x00026490


	//   ....[213]....
        /*0cc0*/ 	.word	0x00026500


	//   ....[214]....
        /*0cc4*/ 	.word	0x00026610


	//   ....[215]....
        /*0cc8*/ 	.word	0x00026680


	//   ....[216]....
        /*0ccc*/ 	.word	0x00026790


	//   ....[217]....
        /*0cd0*/ 	.word	0x00026800


	//   ....[218]....
        /*0cd4*/ 	.word	0x00026910


	//   ....[219]....
        /*0cd8*/ 	.word	0x00026980


	//   ....[220]....
        /*0cdc*/ 	.word	0x00026a60


	//   ....[221]....
        /*0ce0*/ 	.word	0x00026b60


	//   ....[222]....
        /*0ce4*/ 	.word	0x00026bd0


	//   ....[223]....
        /*0ce8*/ 	.word	0x00026c50


	//   ....[224]....
        /*0cec*/ 	.word	0x00026d20


	//   ....[225]....
        /*0cf0*/ 	.word	0x00026da0


	//   ....[226]....
        /*0cf4*/ 	.word	0x00026e80


	//   ....[227]....
        /*0cf8*/ 	.word	0x00026f00


	//   ....[228]....
        /*0cfc*/ 	.word	0x00026fe0


	//   ....[229]....
        /*0d00*/ 	.word	0x00027060


	//   ....[230]....
        /*0d04*/ 	.word	0x00027140


	//   ....[231]....
        /*0d08*/ 	.word	0x000271c0


	//   ....[232]....
        /*0d0c*/ 	.word	0x000272a0


	//   ....[233]....
        /*0d10*/ 	.word	0x00027320


	//   ....[234]....
        /*0d14*/ 	.word	0x000273f0


	//   ....[235]....
        /*0d18*/ 	.word	0x00027470


	//   ....[236]....
        /*0d1c*/ 	.word	0x00027530


	//   ....[237]....
        /*0d20*/ 	.word	0x00027660


	//   ....[238]....
        /*0d24*/ 	.word	0x00027720


	//   ....[239]....
        /*0d28*/ 	.word	0x00027790


	//   ....[240]....
        /*0d2c*/ 	.word	0x000278a0


	//   ....[241]....
        /*0d30*/ 	.word	0x00027900


	//   ....[242]....
        /*0d34*/ 	.word	0x000279d0


	//   ....[243]....
        /*0d38*/ 	.word	0x00027a30


	//   ....[244]....
        /*0d3c*/ 	.word	0x00027b00


	//   ....[245]....
        /*0d40*/ 	.word	0x00027b60


	//   ....[246]....
        /*0d44*/ 	.word	0x00027c30


	//   ....[247]....
        /*0d48*/ 	.word	0x00027d20


	//   ....[248]....
        /*0d4c*/ 	.word	0x00027db0


	//   ....[249]....
        /*0d50*/ 	.word	0x00027ea0


	//   ....[250]....
        /*0d54*/ 	.word	0x00027f40


	//   ....[251]....
        /*0d58*/ 	.word	0x00027fa0


	//   ....[252]....
        /*0d5c*/ 	.word	0x000280a0


	//   ....[253]....
        /*0d60*/ 	.word	0x00028100


	//   ....[254]....
        /*0d64*/ 	.word	0x00028200


	//   ....[255]....
        /*0d68*/ 	.word	0x00028260


	//   ....[0]....
        /*0d6c*/ 	.word	0x00028360


	//   ....[1]....
        /*0d70*/ 	.word	0x000283c0


	//   ....[2]....
        /*0d74*/ 	.word	0x000284c0


	//   ....[3]....
        /*0d78*/ 	.word	0x00028520


	//   ....[4]....
        /*0d7c*/ 	.word	0x000285f0


	//   ....[5]....
        /*0d80*/ 	.word	0x00028730


	//   ....[6]....
        /*0d84*/ 	.word	0x000287e0


	//   ....[7]....
        /*0d88*/ 	.word	0x000288b0


	//   ....[8]....
        /*0d8c*/ 	.word	0x00028980


	//   ....[9]....
        /*0d90*/ 	.word	0x000289e0


	//   ....[10]....
        /*0d94*/ 	.word	0x00028ad0


	//   ....[11]....
        /*0d98*/ 	.word	0x00028b30


	//   ....[12]....
        /*0d9c*/ 	.word	0x00028c20


	//   ....[13]....
        /*0da0*/ 	.word	0x00028c80


	//   ....[14]....
        /*0da4*/ 	.word	0x00028d70


	//   ....[15]....
        /*0da8*/ 	.word	0x00028dd0


	//   ....[16]....
        /*0dac*/ 	.word	0x00028eb0


	//   ....[17]....
        /*0db0*/ 	.word	0x00028f40


	//   ....[18]....
        /*0db4*/ 	.word	0x00028fe0


	//   ....[19]....
        /*0db8*/ 	.word	0x00029100


	//   ....[20]....
        /*0dbc*/ 	.word	0x00029170


	//   ....[21]....
        /*0dc0*/ 	.word	0x000291e0


	//   ....[22]....
        /*0dc4*/ 	.word	0x00029250


	//   ....[23]....
        /*0dc8*/ 	.word	0x000292c0


	//   ....[24]....
        /*0dcc*/ 	.word	0x00029340


	//   ....[25]....
        /*0dd0*/ 	.word	0x000293d0


	//   ....[26]....
        /*0dd4*/ 	.word	0x00029460


	//   ....[27]....
        /*0dd8*/ 	.word	0x000294d0


	//   ....[28]....
        /*0ddc*/ 	.word	0x00029540


	//   ....[29]....
        /*0de0*/ 	.word	0x000295b0


	//   ....[30]....
        /*0de4*/ 	.word	0x00029630


	//   ....[31]....
        /*0de8*/ 	.word	0x000296a0


	//   ....[32]....
        /*0dec*/ 	.word	0x00029740


	//   ....[33]....
        /*0df0*/ 	.word	0x000297d0


	//   ....[34]....
        /*0df4*/ 	.word	0x000298f0


	//----- nvinfo : EIATTR_REG_RECONFIG
	.align		4
.L_823:
        /*0df8*/ 	.byte	0x01, 0x54
	.zero		2


	//----- nvinfo : EIATTR_SYSCALL_OFFSETS
	.align		4
        /*0dfc*/ 	.byte	0x04, 0x46
        /*0dfe*/ 	.short	(.L_825 - .L_824)


	//   ....[0]....
.L_824:
        /*0e00*/ 	.word	0x00001bc0


	//   ....[1]....
        /*0e04*/ 	.word	0x00001d10


	//   ....[2]....
        /*0e08*/ 	.word	0x0000af50


	//   ....[3]....
        /*0e0c*/ 	.word	0x0000b280


	//   ....[4]....
        /*0e10*/ 	.word	0x00020710


	//   ....[5]....
        /*0e14*/ 	.word	0x00020860


	//   ....[6]....
        /*0e18*/ 	.word	0x00020950


	//   ....[7]....
        /*0e1c*/ 	.word	0x000218c0


	//----- nvinfo : EIATTR_MBARRIER_INSTR_OFFSETS
	.align		4
.L_825:
        /*0e20*/ 	.byte	0x04, 0x39
        /*0e22*/ 	.short	(.L_827 - .L_826)


	//   ....[0]....
.L_826:
        /*0e24*/ 	.word	0x00000270
        /*0e28*/ 	.word	0x000000ff
        /*0e2c*/ 	.word	0x00030800
        /*0e30*/ 	.short	0x0100
        /*0e32*/ 	.byte	0x08
	.zero		1


	//   ....[1]....
        /*0e34*/ 	.word	0x00000280
        /*0e38*/ 	.word	0x000000ff
        /*0e3c*/ 	.word	0x00030820
        /*0e40*/ 	.short	0x0100
        /*0e42*/ 	.byte	0x08
	.zero		1


	//   ....[2]....
        /*0e44*/ 	.word	0x00000370
        /*0e48*/ 	.word	0x000000ff
        /*0e4c*/ 	.word	0x00030830
        /*0e50*/ 	.short	0x0100
        /*0e52*/ 	.byte	0x08
	.zero		1


	//   ....[3]....
        /*0e54*/ 	.word	0x00000380
        /*0e58*/ 	.word	0x000000ff
        /*0e5c*/ 	.word	0x00030840
        /*0e60*/ 	.short	0x0100
        /*0e62*/ 	.byte	0x08
	.zero		1


	//   ....[4]....
        /*0e64*/ 	.word	0x00000390
        /*0e68*/ 	.word	0x000000ff
        /*0e6c*/ 	.word	0x00030838
        /*0e70*/ 	.short	0x0100
        /*0e72*/ 	.byte	0x08
	.zero		1


	//   ....[5]....
        /*0e74*/ 	.word	0x000003a0
        /*0e78*/ 	.word	0x000000ff
        /*0e7c*/ 	.word	0x00030848
        /*0e80*/ 	.short	0x0100
        /*0e82*/ 	.byte	0x08
	.zero		1


	//   ....[6]....
        /*0e84*/ 	.word	0x000004d0
        /*0e88*/ 	.word	0x000000ff
        /*0e8c*/ 	.word	0x00030850
        /*0e90*/ 	.short	0x0100
        /*0e92*/ 	.byte	0x08
	.zero		1


	//   ....[7]....
        /*0e94*/ 	.word	0x000004e0
        /*0e98*/ 	.word	0x000000ff
        /*0e9c*/ 	.word	0x00030860
        /*0ea0*/ 	.short	0x0100
        /*0ea2*/ 	.byte	0x08
	.zero		1


	//   ....[8]....
        /*0ea4*/ 	.word	0x000004f0
        /*0ea8*/ 	.word	0x000000ff
        /*0eac*/ 	.word	0x00030858
        /*0eb0*/ 	.short	0x0100
        /*0eb2*/ 	.byte	0x08
	.zero		1


	//   ....[9]....
        /*0eb4*/ 	.word	0x00000500
        /*0eb8*/ 	.word	0x000000ff
        /*0ebc*/ 	.word	0x00030868
        /*0ec0*/ 	.short	0x0100
        /*0ec2*/ 	.byte	0x08
	.zero		1


	//   ....[10]....
        /*0ec4*/ 	.word	0x000005f0
        /*0ec8*/ 	.word	0x000000ff
        /*0ecc*/ 	.word	0x00030870
        /*0ed0*/ 	.short	0x0100
        /*0ed2*/ 	.byte	0x06
	.zero		1


	//   ....[11]....
        /*0ed4*/ 	.word	0x00000600
        /*0ed8*/ 	.word	0x000000ff
        /*0edc*/ 	.word	0x00030880
        /*0ee0*/ 	.short	0x0100
        /*0ee2*/ 	.byte	0x06
	.zero		1


	//   ....[12]....
        /*0ee4*/ 	.word	0x00000610
        /*0ee8*/ 	.word	0x000000ff
        /*0eec*/ 	.word	0x00030878
        /*0ef0*/ 	.short	0x0100
        /*0ef2*/ 	.byte	0x06
	.zero		1


	//   ....[13]....
        /*0ef4*/ 	.word	0x00000620
        /*0ef8*/ 	.word	0x000000ff
        /*0efc*/ 	.word	0x00030888
        /*0f00*/ 	.short	0x0100
        /*0f02*/ 	.byte	0x06
	.zero		1


	//   ....[14]....
        /*0f04*/ 	.word	0x00000750
        /*0f08*/ 	.word	0x000000ff
        /*0f0c*/ 	.word	0x00030890
        /*0f10*/ 	.short	0x0100
        /*0f12*/ 	.byte	0x08
	.zero		1


	//   ....[15]....
        /*0f14*/ 	.word	0x00000760
        /*0f18*/ 	.word	0x000000ff
        /*0f1c*/ 	.word	0x000308a0
        /*0f20*/ 	.short	0x0100
        /*0f22*/ 	.byte	0x08
	.zero		1


	//   ....[16]....
        /*0f24*/ 	.word	0x00000770
        /*0f28*/ 	.word	0x000000ff
        /*0f2c*/ 	.word	0x00030898
        /*0f30*/ 	.short	0x0100
        /*0f32*/ 	.byte	0x08
	.zero		1


	//   ....[17]....
        /*0f34*/ 	.word	0x00000780
        /*0f38*/ 	.word	0x000000ff
        /*0f3c*/ 	.word	0x000308a8
        /*0f40*/ 	.short	0x0100
        /*0f42*/ 	.byte	0x08
	.zero		1


	//   ....[18]....
        /*0f44*/ 	.word	0x000008b0
        /*0f48*/ 	.word	0x000000ff
        /*0f4c*/ 	.word	0x000308b0
        /*0f50*/ 	.short	0x0100
        /*0f52*/ 	.byte	0x08
	.zero		1


	//   ....[19]....
        /*0f54*/ 	.word	0x000008c0
        /*0f58*/ 	.word	0x000000ff
        /*0f5c*/ 	.word	0x000308c0
        /*0f60*/ 	.short	0x0100
        /*0f62*/ 	.byte	0x08
	.zero		1


	//   ....[20]....
        /*0f64*/ 	.word	0x000008d0
        /*0f68*/ 	.word	0x000000ff
        /*0f6c*/ 	.word	0x000308b8
        /*0f70*/ 	.short	0x0100
        /*0f72*/ 	.byte	0x08
	.zero		1


	//   ....[21]....
        /*0f74*/ 	.word	0x000008e0
        /*0f78*/ 	.word	0x000000ff
        /*0f7c*/ 	.word	0x000308c8
        /*0f80*/ 	.short	0x0100
        /*0f82*/ 	.byte	0x08
	.zero		1


	//   ....[22]....
        /*0f84*/ 	.word	0x00003710
        /*0f88*/ 	.word	0x00000058
        /*0f8c*/ 	.word	0x00030890
        /*0f90*/ 	.short	0x010a
        /*0f92*/ 	.byte	0x3f
	.zero		1


	//   ....[23]....
        /*0f94*/ 	.word	0x00006b40
        /*0f98*/ 	.word	0x00000058
        /*0f9c*/ 	.word	0x00030890
        /*0fa0*/ 	.short	0x010a
        /*0fa2*/ 	.byte	0x3f
	.zero		1


	//   ....[24]....
        /*0fa4*/ 	.word	0x00009980
        /*0fa8*/ 	.word	0x00000058
        /*0fac*/ 	.word	0x00030890
        /*0fb0*/ 	.short	0x010a
        /*0fb2*/ 	.byte	0x3f
	.zero		1


	//   ....[25]....
        /*0fb4*/ 	.word	0x0000a140
        /*0fb8*/ 	.word	0x0000000b
        /*0fbc*/ 	.word	0x00000000
        /*0fc0*/ 	.short	0x0101
        /*0fc2*/ 	.byte	0x3f
	.zero		1


	//   ....[26]....
        /*0fc4*/ 	.word	0x0000a180
        /*0fc8*/ 	.word	0x00000058
        /*0fcc*/ 	.word	0x000308b0
        /*0fd0*/ 	.short	0x010a
        /*0fd2*/ 	.byte	0x3f
	.zero		1


	//   ....[27]....
        /*0fd4*/ 	.word	0x0000a890
        /*0fd8*/ 	.word	0x00000058
        /*0fdc*/ 	.word	0x00000000
        /*0fe0*/ 	.short	0x0101
        /*0fe2*/ 	.byte	0x3f
	.zero		1


	//   ....[28]....
        /*0fe4*/ 	.word	0x0000afe0
        /*0fe8*/ 	.word	0x00000002
        /*0fec*/ 	.word	0x00030800
        /*0ff0*/ 	.short	0x010a
        /*0ff2*/ 	.byte	0x3f
	.zero		1


	//   ....[29]....
        /*0ff4*/ 	.word	0x0000b030
        /*0ff8*/ 	.word	0x00000002
        /*0ffc*/ 	.word	0x00030800
        /*1000*/ 	.short	0x010a
        /*1002*/ 	.byte	0x3f
	.zero		1


	//   ....[30]....
        /*1004*/ 	.word	0x0000c4b0
        /*1008*/ 	.word	0x00000002
        /*100c*/ 	.word	0x00030800
        /*1010*/ 	.short	0x010a
        /*1012*/ 	.byte	0x3f
	.zero		1


	//   ....[31]....
        /*1014*/ 	.word	0x0000f630
        /*1018*/ 	.word	0x00000002
        /*101c*/ 	.word	0x00030800
        /*1020*/ 	.short	0x010a
        /*1022*/ 	.byte	0x3f
	.zero		1


	//   ....[32]....
        /*1024*/ 	.word	0x00011e80
        /*1028*/ 	.word	0x00000005
        /*102c*/ 	.word	0x00030830
        /*1030*/ 	.short	0x010a
        /*1032*/ 	.byte	0x3f
	.zero		1


	//   ....[33]....
        /*1034*/ 	.word	0x00011ec0
        /*1038*/ 	.word	0x00000005
        /*103c*/ 	.word	0x00030830
        /*1040*/ 	.short	0x010a
        /*1042*/ 	.byte	0x3f
	.zero		1


	//   ....[34]....
        /*1044*/ 	.word	0x00013c10
        /*1048*/ 	.word	0x00000022
        /*104c*/ 	.word	0x00000000
        /*1050*/ 	.short	0x0101
        /*1052*/ 	.byte	0x3f
	.zero		1


	//   ....[35]....
        /*1054*/ 	.word	0x000148a0
        /*1058*/ 	.word	0x0000000d
        /*105c*/ 	.word	0x00030830
        /*1060*/ 	.short	0x010a
        /*1062*/ 	.byte	0x3f
	.zero		1


	//   ....[36]....
        /*1064*/ 	.word	0x00014920
        /*1068*/ 	.word	0x0000000d
        /*106c*/ 	.word	0x00030830
        /*1070*/ 	.short	0x010a
        /*1072*/ 	.byte	0x3f
	.zero		1


	//   ....[37]....
        /*1074*/ 	.word	0x000157b0
        /*1078*/ 	.word	0x0000000f
        /*107c*/ 	.word	0x00030850
        /*1080*/ 	.short	0x010a
        /*1082*/ 	.byte	0x3f
	.zero		1


	//   ....[38]....
        /*1084*/ 	.word	0x00015800
        /*1088*/ 	.word	0x0000000f
        /*108c*/ 	.word	0x00030850
        /*1090*/ 	.short	0x010a
        /*1092*/ 	.byte	0x3f
	.zero		1


	//   ....[39]....
        /*1094*/ 	.word	0x00015dc0
        /*1098*/ 	.word	0x0000000d
        /*109c*/ 	.word	0x00000000
        /*10a0*/ 	.short	0x0101
        /*10a2*/ 	.byte	0x3f
	.zero		1


	//   ....[40]....
        /*10a4*/ 	.word	0x00017660
        /*10a8*/ 	.word	0x0000000f
        /*10ac*/ 	.word	0x00000000
        /*10b0*/ 	.short	0x0101
        /*10b2*/ 	.byte	0x3f
	.zero		1


	//   ....[41]....
        /*10b4*/ 	.word	0x00017920
        /*10b8*/ 	.word	0x00000000
        /*10bc*/ 	.word	0x00030830
        /*10c0*/ 	.short	0x010a
        /*10c2*/ 	.byte	0x3f
	.zero		1


	//   ....[42]....
        /*10c4*/ 	.word	0x000179a0
        /*10c8*/ 	.word	0x00000000
        /*10cc*/ 	.word	0x00030830
        /*10d0*/ 	.short	0x010a
        /*10d2*/ 	.byte	0x3f
	.zero		1


	//   ....[43]....
        /*10d4*/ 	.word	0x00018810
        /*10d8*/ 	.word	0x0000000f
        /*10dc*/ 	.word	0x00030850
        /*10e0*/ 	.short	0x010a
        /*10e2*/ 	.byte	0x3f
	.zero		1


	//   ....[44]....
        /*10e4*/ 	.word	0x00018860
        /*10e8*/ 	.word	0x0000000f
        /*10ec*/ 	.word	0x00030850
        /*10f0*/ 	.short	0x010a
        /*10f2*/ 	.byte	0x3f
	.zero		1


	//   ....[45]....
        /*10f4*/ 	.word	0x000196f0
        /*10f8*/ 	.word	0x0000007e
        /*10fc*/ 	.word	0x00000000
        /*1100*/ 	.short	0x0101
        /*1102*/ 	.byte	0x3f
	.zero		1


	//   ....[46]....
        /*1104*/ 	.word	0x00019f90
        /*1108*/ 	.word	0x0000000f
        /*110c*/ 	.word	0x00000000
        /*1110*/ 	.short	0x0101
        /*1112*/ 	.byte	0x3f
	.zero		1


	//   ....[47]....
        /*1114*/ 	.word	0x0001a780
        /*1118*/ 	.word	0x0000000a
        /*111c*/ 	.word	0x00030850
        /*1120*/ 	.short	0x010a
        /*1122*/ 	.byte	0x3f
	.zero		1


	//   ....[48]....
        /*1124*/ 	.word	0x0001a820
        /*1128*/ 	.word	0x0000000a
        /*112c*/ 	.word	0x00030850
        /*1130*/ 	.short	0x010a
        /*1132*/ 	.byte	0x3f
	.zero		1


	//   ....[49]....
        /*1134*/ 	.word	0x0001ad30
        /*1138*/ 	.word	0x0000000a
        /*113c*/ 	.word	0x00000000
        /*1140*/ 	.short	0x0101
        /*1142*/ 	.byte	0x3f
	.zero		1


	//   ....[50]....
        /*1144*/ 	.word	0x0001c9b0
        /*1148*/ 	.word	0x00000000
        /*114c*/ 	.word	0x00000000
        /*1150*/ 	.short	0x0101
        /*1152*/ 	.byte	0x3f
	.zero		1


	//   ....[51]....
        /*1154*/ 	.word	0x0001f0e0
        /*1158*/ 	.word	0x00000016
        /*115c*/ 	.word	0x00030820
        /*1160*/ 	.short	0x010a
        /*1162*/ 	.byte	0x3f
	.zero		1


	//   ....[52]....
        /*1164*/ 	.word	0x0001f170
        /*1168*/ 	.word	0x0000000b
        /*116c*/ 	.word	0x000308a0
        /*1170*/ 	.short	0x010a
        /*1172*/ 	.byte	0x3f
	.zero		1


	//   ....[53]....
        /*1174*/ 	.word	0x0001f5c0
        /*1178*/ 	.word	0x0000000b
        /*117c*/ 	.word	0x000308c0
        /*1180*/ 	.short	0x010a
        /*1182*/ 	.byte	0x3f
	.zero		1


	//   ....[54]....
        /*1184*/ 	.word	0x0001fad0
        /*1188*/ 	.word	0x0000000a
        /*118c*/ 	.word	0x000308a0
        /*1190*/ 	.short	0x010a
        /*1192*/ 	.byte	0x3f
	.zero		1


	//   ....[55]....
        /*1194*/ 	.word	0x0001ff10
        /*1198*/ 	.word	0x0000000a
        /*119c*/ 	.word	0x000308c0
        /*11a0*/ 	.short	0x010a
        /*11a2*/ 	.byte	0x3f
	.zero		1


	//   ....[56]....
        /*11a4*/ 	.word	0x00020f00
        /*11a8*/ 	.word	0x00000007
        /*11ac*/ 	.word	0x00030840
        /*11b0*/ 	.short	0x010a
        /*11b2*/ 	.byte	0x3f
	.zero		1


	//   ....[57]....
        /*11b4*/ 	.word	0x000215c0
        /*11b8*/ 	.word	0x00000007
        /*11bc*/ 	.word	0x00030830
        /*11c0*/ 	.short	0x0107
        /*11c2*/ 	.byte	0x3f
	.zero		1


	//   ....[58]....
        /*11c4*/ 	.word	0x00021690
        /*11c8*/ 	.word	0x00000007
        /*11cc*/ 	.word	0x00030830
        /*11d0*/ 	.short	0x0101
        /*11d2*/ 	.byte	0x3f
	.zero		1


	//   ....[59]....
        /*11d4*/ 	.word	0x00022210
        /*11d8*/ 	.word	0x00000016
        /*11dc*/ 	.word	0x00030800
        /*11e0*/ 	.short	0x0107
        /*11e2*/ 	.byte	0x3f
	.zero		1


	//   ....[60]....
        /*11e4*/ 	.word	0x00022310
        /*11e8*/ 	.word	0x00000016
        /*11ec*/ 	.word	0x00030800
        /*11f0*/ 	.short	0x0101
        /*11f2*/ 	.byte	0x3f
	.zero		1


	//   ....[61]....
        /*11f4*/ 	.word	0x00022330
        /*11f8*/ 	.word	0x00000016
        /*11fc*/ 	.word	0x00030820
        /*1200*/ 	.short	0x010a
        /*1202*/ 	.byte	0x3f
	.zero		1


	//   ....[62]....
        /*1204*/ 	.word	0x00022700
        /*1208*/ 	.word	0x00000007
        /*120c*/ 	.word	0x00030840
        /*1210*/ 	.short	0x010a
        /*1212*/ 	.byte	0x3f
	.zero		1


	//   ....[63]....
        /*1214*/ 	.word	0x00022c10
        /*1218*/ 	.word	0x00000007
        /*121c*/ 	.word	0x00030830
        /*1220*/ 	.short	0x0107
        /*1222*/ 	.byte	0x3f
	.zero		1


	//   ....[64]....
        /*1224*/ 	.word	0x00022cd0
        /*1228*/ 	.word	0x00000007
        /*122c*/ 	.word	0x00030830
        /*1230*/ 	.short	0x0101
        /*1232*/ 	.byte	0x3f
	.zero		1


	//   ....[65]....
        /*1234*/ 	.word	0x00022d30
        /*1238*/ 	.word	0x00000006
        /*123c*/ 	.word	0x00030860
        /*1240*/ 	.short	0x010a
        /*1242*/ 	.byte	0x3f
	.zero		1


	//   ....[66]....
        /*1244*/ 	.word	0x00023290
        /*1248*/ 	.word	0x00000006
        /*124c*/ 	.word	0x00030850
        /*1250*/ 	.short	0x0107
        /*1252*/ 	.byte	0x3f
	.zero		1


	//   ....[67]....
        /*1254*/ 	.word	0x000233f0
        /*1258*/ 	.word	0x00000006
        /*125c*/ 	.word	0x00030850
        /*1260*/ 	.short	0x0101
        /*1262*/ 	.byte	0x3f
	.zero		1


	//   ....[68]....
        /*1264*/ 	.word	0x00023600
        /*1268*/ 	.word	0x00000000
        /*126c*/ 	.word	0x00030860
        /*1270*/ 	.short	0x010a
        /*1272*/ 	.byte	0x3f
	.zero		1


	//   ....[69]....
        /*1274*/ 	.word	0x00023b10
        /*1278*/ 	.word	0x00000000
        /*127c*/ 	.word	0x00030850
        /*1280*/ 	.short	0x0107
        /*1282*/ 	.byte	0x3f
	.zero		1


	//   ....[70]....
        /*1284*/ 	.word	0x00023bd0
        /*1288*/ 	.word	0x00000000
        /*128c*/ 	.word	0x00030850
        /*1290*/ 	.short	0x0101
        /*1292*/ 	.byte	0x3f
	.zero		1


	//   ....[71]....
        /*1294*/ 	.word	0x00024910
        /*1298*/ 	.word	0x00000007
        /*129c*/ 	.word	0x00030820
        /*12a0*/ 	.short	0x010a
        /*12a2*/ 	.byte	0x3f
	.zero		1


	//   ....[72]....
        /*12a4*/ 	.word	0x00024aa0
        /*12a8*/ 	.word	0x00000005
        /*12ac*/ 	.word	0x00030840
        /*12b0*/ 	.short	0x010a
        /*12b2*/ 	.byte	0x3f
	.zero		1


	//   ....[73]....
        /*12b4*/ 	.word	0x00024b40
        /*12b8*/ 	.word	0x00000003
        /*12bc*/ 	.word	0x00030840
        /*12c0*/ 	.short	0x010a
        /*12c2*/ 	.byte	0x3f
	.zero		1


	//   ....[74]....
        /*12c4*/ 	.word	0x00024b80
        /*12c8*/ 	.word	0x00000005
        /*12cc*/ 	.word	0x00030860
        /*12d0*/ 	.short	0x010a
        /*12d2*/ 	.byte	0x3f
	.zero		1


	//   ....[75]....
        /*12d4*/ 	.word	0x00024bc0
        /*12d8*/ 	.word	0x00000003
        /*12dc*/ 	.word	0x00030860
        /*12e0*/ 	.short	0x010a
        /*12e2*/ 	.byte	0x3f
	.zero		1


	//   ....[76]....
        /*12e4*/ 	.word	0x00024c20
        /*12e8*/ 	.word	0x00000058
        /*12ec*/ 	.word	0x00030890
        /*12f0*/ 	.short	0x010a
        /*12f2*/ 	.byte	0x3f
	.zero		1


	//   ....[77]....
        /*12f4*/ 	.word	0x00024ed0
        /*12f8*/ 	.word	0x00000058
        /*12fc*/ 	.word	0x00030890
        /*1300*/ 	.short	0x010a
        /*1302*/ 	.byte	0x3f
	.zero		1


	//   ....[78]....
        /*1304*/ 	.word	0x00025180
        /*1308*/ 	.word	0x00000058
        /*130c*/ 	.word	0x00030890
        /*1310*/ 	.short	0x010a
        /*1312*/ 	.byte	0x3f
	.zero		1


	//   ....[79]....
        /*1314*/ 	.word	0x00025430
        /*1318*/ 	.word	0x00000058
        /*131c*/ 	.word	0x000308b0
        /*1320*/ 	.short	0x010a
        /*1322*/ 	.byte	0x3f
	.zero		1


	//   ....[80]....
        /*1324*/ 	.word	0x00025810
        /*1328*/ 	.word	0x00000002
        /*132c*/ 	.word	0x00030800
        /*1330*/ 	.short	0x010a
        /*1332*/ 	.byte	0x3f
	.zero		1


	//   ....[81]....
        /*1334*/ 	.word	0x00025bf0
        /*1338*/ 	.word	0x00000002
        /*133c*/ 	.word	0x00030800
        /*1340*/ 	.short	0x010a
        /*1342*/ 	.byte	0x3f
	.zero		1


	//   ....[82]....
        /*1344*/ 	.word	0x00025c40
        /*1348*/ 	.word	0x00000005
        /*134c*/ 	.word	0x00030830
        /*1350*/ 	.short	0x010a
        /*1352*/ 	.byte	0x3f
	.zero		1


	//   ....[83]....
        /*1354*/ 	.word	0x00025c90
        /*1358*/ 	.word	0x0000000d
        /*135c*/ 	.word	0x00030830
        /*1360*/ 	.short	0x010a
        /*1362*/ 	.byte	0x3f
	.zero		1


	//   ....[84]....
        /*1364*/ 	.word	0x00025ce0
        /*1368*/ 	.word	0x0000000f
        /*136c*/ 	.word	0x00030850
        /*1370*/ 	.short	0x010a
        /*1372*/ 	.byte	0x3f
	.zero		1


	//   ....[85]....
        /*1374*/ 	.word	0x00025d30
        /*1378*/ 	.word	0x00000000
        /*137c*/ 	.word	0x00030830
        /*1380*/ 	.short	0x010a
        /*1382*/ 	.byte	0x3f
	.zero		1


	//   ....[86]....
        /*1384*/ 	.word	0x00025d80
        /*1388*/ 	.word	0x0000000f
        /*138c*/ 	.word	0x00030850
        /*1390*/ 	.short	0x010a
        /*1392*/ 	.byte	0x3f
	.zero		1


	//   ....[87]....
        /*1394*/ 	.word	0x00025dd0
        /*1398*/ 	.word	0x0000000a
        /*139c*/ 	.word	0x00030850
        /*13a0*/ 	.short	0x010a
        /*13a2*/ 	.byte	0x3f
	.zero		1


	//   ....[88]....
        /*13a4*/ 	.word	0x00025f70
        /*13a8*/ 	.word	0x00000016
        /*13ac*/ 	.word	0x00030820
        /*13b0*/ 	.short	0x010a
        /*13b2*/ 	.byte	0x3f
	.zero		1


	//   ....[89]....
        /*13b4*/ 	.word	0x00025fc0
        /*13b8*/ 	.word	0x0000000b
        /*13bc*/ 	.word	0x000308a0
        /*13c0*/ 	.short	0x010a
        /*13c2*/ 	.byte	0x3f
	.zero		1


	//   ....[90]....
        /*13c4*/ 	.word	0x00026010
        /*13c8*/ 	.word	0x0000000b
        /*13cc*/ 	.word	0x000308c0
        /*13d0*/ 	.short	0x010a
        /*13d2*/ 	.byte	0x3f
	.zero		1


	//   ....[91]....
        /*13d4*/ 	.word	0x00026060
        /*13d8*/ 	.word	0x0000000a
        /*13dc*/ 	.word	0x000308a0
        /*13e0*/ 	.short	0x010a
        /*13e2*/ 	.byte	0x3f
	.zero		1


	//   ....[92]....
        /*13e4*/ 	.word	0x000260b0
        /*13e8*/ 	.word	0x0000000a
        /*13ec*/ 	.word	0x000308c0
        /*13f0*/ 	.short	0x010a
        /*13f2*/ 	.byte	0x3f
	.zero		1


	//   ....[93]....
        /*13f4*/ 	.word	0x000261d0
        /*13f8*/ 	.word	0x00000007
        /*13fc*/ 	.word	0x00030840
        /*1400*/ 	.short	0x010a
        /*1402*/ 	.byte	0x3f
	.zero		1


	//   ....[94]....
        /*1404*/ 	.word	0x00027560
        /*1408*/ 	.word	0x00000016
        /*140c*/ 	.word	0x00030820
        /*1410*/ 	.short	0x010a
        /*1412*/ 	.byte	0x3f
	.zero		1


	//   ....[95]....
        /*1414*/ 	.word	0x000275b0
        /*1418*/ 	.word	0x00000007
        /*141c*/ 	.word	0x00030840
        /*1420*/ 	.short	0x010a
        /*1422*/ 	.byte	0x3f
	.zero		1


	//   ....[96]....
        /*1424*/ 	.word	0x00027df0
        /*1428*/ 	.word	0x00000006
        /*142c*/ 	.word	0x00030860
        /*1430*/ 	.short	0x010a
        /*1432*/ 	.byte	0x3f
	.zero		1


	//   ....[97]....
        /*1434*/ 	.word	0x00028680
        /*1438*/ 	.word	0x00000000
        /*143c*/ 	.word	0x00030860
        /*1440*/ 	.short	0x010a
        /*1442*/ 	.byte	0x3f
	.zero		1


	//   ....[98]....
        /*1444*/ 	.word	0x00029810
        /*1448*/ 	.word	0x00000007
        /*144c*/ 	.word	0x00030820
        /*1450*/ 	.short	0x010a
        /*1452*/ 	.byte	0x3f
	.zero		1


	//   ....[99]....
        /*1454*/ 	.word	0x000299b0
        /*1458*/ 	.word	0x00000005
        /*145c*/ 	.word	0x00030840
        /*1460*/ 	.short	0x010a
        /*1462*/ 	.byte	0x3f
	.zero		1


	//   ....[100]....
        /*1464*/ 	.word	0x00029a00
        /*1468*/ 	.word	0x00000003
        /*146c*/ 	.word	0x00030840
        /*1470*/ 	.short	0x010a
        /*1472*/ 	.byte	0x3f
	.zero		1


	//   ....[101]....
        /*1474*/ 	.word	0x00029a50
        /*1478*/ 	.word	0x00000005
        /*147c*/ 	.word	0x00030860
        /*1480*/ 	.short	0x010a
        /*1482*/ 	.byte	0x3f
	.zero		1


	//----- nvinfo : EIATTR_NUM_MBARRIERS
	.align		4
.L_827:
        /*1484*/ 	.byte	0x03, 0x38
        /*1486*/ 	.short	0x0016


	//----- nvinfo : EIATTR_EXIT_INSTR_OFFSETS
	.align		4
        /*1488*/ 	.byte	0x04, 0x1c
        /*148a*/ 	.short	(.L_829 - .L_828)


	//   ....[0]....
.L_828:
        /*148c*/ 	.word	0x00024c10


	//----- nvinfo : EIATTR_MAX_THREADS
	.align		4
.L_829:
        /*1490*/ 	.byte	0x04, 0x05
        /*1492*/ 	.short	(.L_831 - .L_830)
.L_830:
        /*1494*/ 	.word	0x00000180
        /*1498*/ 	.word	0x00000001
        /*149c*/ 	.word	0x00000001


	//----- nvinfo : EIATTR_CRS_STACK_SIZE
	.align		4
.L_831:
        /*14a0*/ 	.byte	0x04, 0x1e
        /*14a2*/ 	.short	(.L_833 - .L_832)
.L_832:
        /*14a4*/ 	.word	0x00000000


	//----- nvinfo : EIATTR_CBANK_PARAM_SIZE
	.align		4
.L_833:
        /*14a8*/ 	.byte	0x03, 0x19
        /*14aa*/ 	.short	0x0af0


	//----- nvinfo : EIATTR_PARAM_CBANK
	.align		4
        /*14ac*/ 	.byte	0x04, 0x0a
        /*14ae*/ 	.short	(.L_835 - .L_834)
	.align		4
.L_834:
        /*14b0*/ 	.word	index@(.nv.constant0._ZN7cutlass13device_kernelIN5flash11enable_sm90INS1_16FlashAttnFwdSm90INS1_25CollectiveMainloopFwdSm90ILi2EN4cute5tupleIJNS5_1CILi1EEES8_S8_EEENS6_IJNS7_ILi128EEENS7_ILi96EEENS7_ILi192EEEEEELi192ENS_6half_tEfNS_4arch4Sm90ELb1ELb0ELb1ELb1ELb1ELb1ELb0ELb1ELb1ELb1ELb0ELb0EEENS1_21CollectiveEpilogueFwdINS6_IJSA_SC_SB_EEES9_SE_SG_Li256ELb1ELb1ELb0ELb0EEENS1_36VarlenDynamicPersistentTileSchedulerILi128ELi96ELi256ELi128ELb0ELb1ELb1ELb1ELb1ELb1EEEEEEEEEvNT_6ParamsE)
        /*14b4*/ 	.short	0x0210
        /*14b6*/ 	.short	0x0af0


	//----- nvinfo : EIATTR_SW_WAR
	.align		4
.L_835:
        /*14b8*/ 	.byte	0x04, 0x36
        /*14ba*/ 	.short	(.L_837 - .L_836)
.L_836:
        /*14bc*/ 	.word	0x00000008
.L_837:


//--------------------- .nv.info._ZN7cutlass13device_kernelIN5flash11enable_sm90INS1_16FlashAttnFwdSm90INS1_25CollectiveMainloopFwdSm90ILi2EN4cute5tupleIJNS5_1CILi1EEES8_S8_EEENS6_IJNS7_ILi128EEESA_SA_EEELi128ENS_6half_tEfNS_4arch4Sm90ELb0ELb0ELb1ELb0ELb1ELb0ELb0ELb1ELb1ELb1ELb0ELb0EEENS1_21CollectiveEpilogueFwdISB_S9_SC_SE_Li256ELb0ELb1ELb0ELb0EEENS1_29StaticPersistentTileSchedulerILb0EEEEEEEEEvNT_6ParamsE --------------------------
	.section	.nv.info._ZN7cutlass13device_kernelIN5flash11enable_sm90INS1_16FlashAttnFwdSm90INS1_25CollectiveMainloopFwdSm90ILi2EN4cute5tupleIJNS5_1CILi1EEES8_S8_EEENS6_IJNS7_ILi128EEESA_SA_EEELi128ENS_6half_tEfNS_4arch4Sm90ELb0ELb0ELb1ELb0ELb1ELb0ELb0ELb1ELb1ELb1ELb0ELb0EEENS1_21CollectiveEpilogueFwdISB_S9_SC_SE_Li256ELb0ELb1ELb0ELb0EEENS1_29StaticPersistentTileSchedulerILb0EEEEEEEEEvNT_6ParamsE,"",@"SHT_CUDA_INFO"
	.sectionflags	@""
	.align	4


	//----- nvinfo : EIATTR_CUDA_API_VERSION
	.align		4
        /*0000*/ 	.byte	0x04, 0x37
        /*0002*/ 	.short	(.L_839 - .L_838)
.L_838:
        /*0004*/ 	.word	0x00000082


	//----- nvinfo : EIATTR_KPARAM_INFO
	.align		4
.L_839:
        /*0008*/ 	.byte	0x04, 0x17
        /*000a*/ 	.short	(.L_841 - .L_840)
.L_840:
        /*000c*/ 	.word	0x00000000
        /*0010*/ 	.short	0x0000
        /*0012*/ 	.short	0x0070
        /*0014*/ 	.byte	0x00, 0xf0, 0x01, 0x28


	//----- nvinfo : EIATTR_SPARSE_MMA_MASK
	.align		4
.L_841:
        /*0018*/ 	.byte	0x03, 0x50
        /*001a*/ 	.short	0x0000


	//----- nvinfo : EIATTR_MAXREG_COUNT
	.align		4
        /*001c*/ 	.byte	0x03, 0x1b
        /*001e*/ 	.short	0x00a8


	//----- nvinfo : EIATTR_NUM_BARRIERS
	.align		4
        /*0020*/ 	.byte	0x02, 0x4c
        /*0022*/ 	.byte	0x10
	.zero		1


	//----- nvinfo : EIATTR_EXTERNS
	.align		4
        /*0024*/ 	.byte	0x04, 0x0f
        /*0026*/ 	.short	(.L_843 - .L_842)


	//   ....[0]....
	.align		4
.L_842:
        /*0028*/ 	.word	index@(__assertfail)


	//----- nvinfo : EIATTR_MERCURY_ISA_VERSION
	.align		4
.L_843:
        /*002c*/ 	.byte	0x03, 0x5f
        /*002e*/ 	.short	0x0101


	//----- nvinfo : EIATTR_INT_WARP_WIDE_INSTR_OFFSETS
	.align		4
        /*0030*/ 	.byte	0x04, 0x31
        /*0032*/ 	.short	(.L_845 - .L_844)


	//   ....[0]....
.L_844:
        /*0034*/ 	.word	0x000000b0


	//   ....[1]....
        /*0038*/ 	.word	0x000000c0


	//   ....[2]....
        /*003c*/ 	.word	0x00000160


	//----- nvinfo : EIATTR_COOP_GROUP_MASK_REGIDS
	.align		4
.L_845:
        /*0040*/ 	.byte	0x04, 0x29
        /*0042*/ 	.short	(.L_847 - .L_846)


	//   ....[0]....
.L_846:
        /*0044*/ 	.word	0xffffffff


	//   ....[1]....
        /*0048*/ 	.word	0xffffffff


	//   ....[2]....
        /*004c*/ 	.word	0xffffffff


	//   ....[3]....
        /*0050*/ 	.word	0xffffffff


	//   ....[4]....
        /*0054*/ 	.word	0xffffffff


	//   ....[5]....
        /*0058*/ 	.word	0xffffffff


	//   ....[6]....
        /*005c*/ 	.word	0xffffffff


	//   ....[7]....
        /*0060*/ 	.word	0xffffffff


	//   ....[8]....
        /*0064*/ 	.word	0xffffffff


	//   ....[9]....
        /*0068*/ 	.word	0xffffffff


	//   ....[10]....
        /*006c*/ 	.word	0xffffffff


	//   ....[11]....
        /*0070*/ 	.word	0xffffffff


	//   ....[12]....
        /*0074*/ 	.word	0xffffffff


	//   ....[13]....
        /*0078*/ 	.word	0xffffffff


	//   ....[14]....
        /*007c*/ 	.word	0xffffffff


	//   ....[15]....
        /*0080*/ 	.word	0xffffffff


	//   ....[16]....
        /*0084*/ 	.word	0xffffffff


	//   ....[17]....
        /*0088*/ 	.word	0xffffffff


	//   ....[18]....
        /*008c*/ 	.word	0xffffffff


	//   ....[19]....
        /*0090*/ 	.word	0xffffffff


	//   ....[20]....
        /*0094*/ 	.word	0xffffffff


	//   ....[21]....
        /*0098*/ 	.word	0xffffffff


	//   ....[22]....
        /*009c*/ 	.word	0xffffffff


	//   ....[23]....
        /*00a0*/ 	.word	0xffffffff


	//   ....[24]....
        /*00a4*/ 	.word	0xffffffff


	//   ....[25]....
        /*00a8*/ 	.word	0xffffffff


	//   ....[26]....
        /*00ac*/ 	.word	0xffffffff


	//   ....[27]....
        /*00b0*/ 	.word	0xffffffff


	//   ....[28]....
        /*00b4*/ 	.word	0xffffffff


	//   ....[29]....
        /*00b8*/ 	.word	0xffffffff


	//   ....[30]....
        /*00bc*/ 	.word	0xffffffff


	//   ....[31]....
        /*00c0*/ 	.word	0xffffffff


	//   ....[32]....
        /*00c4*/ 	.word	0xffffffff


	//   ....[33]....
        /*00c8*/ 	.word	0xffffffff


	//   ....[34]....
        /*00cc*/ 	.word	0xffffffff


	//   ....[35]....
        /*00d0*/ 	.word	0xffffffff


	//   ....[36]....
        /*00d4*/ 	.word	0xffffffff


	//   ....[37]....
        /*00d8*/ 	.word	0xffffffff


	//   ....[38]....
        /*00dc*/ 	.word	0xffffffff


	//   ....[39]....
        /*00e0*/ 	.word	0xffffffff


	//   ....[40]....
        /*00e4*/ 	.word	0xffffffff


	//   ....[41]....
        /*00e8*/ 	.word	0xffffffff


	//   ....[42]....
        /*00ec*/ 	.word	0xffffffff


	//   ....[43]....
        /*00f0*/ 	.word	0xffffffff


	//   ....[44]....
        /*00f4*/ 	.word	0xffffffff


	//   ....[45]....
        /*00f8*/ 	.word	0xffffffff


	//   ....[46]....
        /*00fc*/ 	.word	0xffffffff


	//   ....[47]....
        /*0100*/ 	.word	0xffffffff


	//   ....[48]....
        /*0104*/ 	.word	0xffffffff


	//   ....[49]....
        /*0108*/ 	.word	0xffffffff


	//   ....[50]....
        /*010c*/ 	.word	0xffffffff


	//   ....[51]....
        /*0110*/ 	.word	0xffffffff


	//   ....[52]....
        /*0114*/ 	.word	0xffffffff


	//   ....[53]....
        /*0118*/ 	.word	0xffffffff


	//   ....[54]....
        /*011c*/ 	.word	0xffffffff


	//   ....[55]....
        /*0120*/ 	.word	0xffffffff


	//   ....[56]....
        /*0124*/ 	.word	0xffffffff


	//   ....[57]....
        /*0128*/ 	.word	0xffffffff


	//   ....[58]....
        /*012c*/ 	.word	0xffffffff


	//   ....[59]....
        /*0130*/ 	.word	0xffffffff


	//   ....[60]....
        /*0134*/ 	.word	0xffffffff


	//   ....[61]....
        /*0138*/ 	.word	0xffffffff


	//   ....[62]....
        /*013c*/ 	.word	0xffffffff


	//   ....[63]....
        /*0140*/ 	.word	0xffffffff


	//   ....[64]....
        /*0144*/ 	.word	0xffffffff


	//   ....[65]....
        /*0148*/ 	.word	0xffffffff


	//   ....[66]....
        /*014c*/ 	.word	0xffffffff


	//   ....[67]....
        /*0150*/ 	.word	0xffffffff


	//   ....[68]....
        /*0154*/ 	.word	0xffffffff


	//   ....[69]....
        /*0158*/ 	.word	0xffffffff


	//   ....[70]....
        /*015c*/ 	.word	0xffffffff


	//   ....[71]....
        /*0160*/ 	.word	0xffffffff


	//   ....[72]....
        /*0164*/ 	.word	0xffffffff


	//   ....[73]....
        /*0168*/ 	.word	0xffffffff


	//   ....[74]....
        /*016c*/ 	.word	0xffffffff


	//   ....[75]....
        /*0170*/ 	.word	0xffffffff


	//   ....[76]....
        /*0174*/ 	.word	0xffffffff


	//   ....[77]....
        /*0178*/ 	.word	0xffffffff


	//   ....[78]....
        /*017c*/ 	.word	0xffffffff


	//   ....[79]....
        /*0180*/ 	.word	0xffffffff


	//   ....[80]....
        /*0184*/ 	.word	0xffffffff


	//   ....[81]....
        /*0188*/ 	.word	0xffffffff


	//   ....[82]....
        /*018c*/ 	.word	0xffffffff


	//   ....[83]....
        /*0190*/ 	.word	0xffffffff


	//   ....[84]....
        /*0194*/ 	.word	0xffffffff


	//   ....[85]....
        /*0198*/ 	.word	0xffffffff


	//   ....[86]....
        /*019c*/ 	.word	0xffffffff


	//   ....[87]....
        /*01a0*/ 	.word	0xffffffff


	//   ....[88]....
        /*01a4*/ 	.word	0xffffffff


	//   ....[89]....
        /*01a8*/ 	.word	0xffffffff


	//   ....[90]....
        /*01ac*/ 	.word	0xffffffff


	//   ....[91]....
        /*01b0*/ 	.word	0xffffffff


	//   ....[92]....
        /*01b4*/ 	.word	0xffffffff


	//   ....[93]....
        /*01b8*/ 	.word	0xffffffff


	//   ....[94]....
        /*01bc*/ 	.word	0xffffffff


	//   ....[95]....
        /*01c0*/ 	.word	0xffffffff


	//   ....[96]....
        /*01c4*/ 	.word	0xffffffff


	//   ....[97]....
        /*01c8*/ 	.word	0xffffffff


	//   ....[98]....
        /*01cc*/ 	.word	0xffffffff


	//   ....[99]....
        /*01d0*/ 	.word	0xffffffff


	//   ....[100]....
        /*01d4*/ 	.word	0xffffffff


	//   ....[101]....
        /*01d8*/ 	.word	0xffffffff


	//   ....[102]....
        /*01dc*/ 	.word	0xffffffff


	//   ....[103]....
        /*01e0*/ 	.word	0xffffffff


	//   ....[104]....
        /*01e4*/ 	.word	0xffffffff


	//   ....[105]....
        /*01e8*/ 	.word	0xffffffff


	//   ....[106]....
        /*01ec*/ 	.word	0xffffffff


	//   ....[107]....
        /*01f0*/ 	.word	0xffffffff


	//   ....[108]....
        /*01f4*/ 	.word	0xffffffff


	//   ....[109]....
        /*01f8*/ 	.word	0xffffffff


	//   ....[110]....
        /*01fc*/ 	.word	0xffffffff


	//   ....[111]....
        /*0200*/ 	.word	0xffffffff


	//   ....[112]....
        /*0204*/ 	.word	0x0500000f


	//   ....[113]....
        /*0208*/ 	.word	0x0500000f


	//   ....[114]....
        /*020c*/ 	.word	0x0500000f


	//   ....[115]....
        /*0210*/ 	.word	0x0500000f


	//   ....[116]....
        /*0214*/ 	.word	0x0500000f


	//   ....[117]....
        /*0218*/ 	.word	0x0500000f


	//   ....[118]....
        /*021c*/ 	.word	0x0500000f


	//   ....[119]....
        /*0220*/ 	.word	0x0500000f


	//   ....[120]....
        /*0224*/ 	.word	0x0500000f


	//   ....[121]....
        /*0228*/ 	.word	0x0500000f


	//   ....[122]....
        /*022c*/ 	.word	0x0500000f


	//   ....[123]....
        /*0230*/ 	.word	0x0500000f


	//   ....[124]....
        /*0234*/ 	.word	0x0500000f


	//   ....[125]....
        /*0238*/ 	.word	0x0500000f


	//   ....[126]....
        /*023c*/ 	.word	0x0500000f


	//   ....[127]....
        /*0240*/ 	.word	0x0500000f


	//   ....[128]....
        /*0244*/ 	.word	0x0500000f


	//   ....[129]....
        /*0248*/ 	.word	0x0500000f


	//   ....[130]....
        /*024c*/ 	.word	0x0500000f


	//   ....[131]....
        /*0250*/ 	.word	0x0500000f


	//   ....[132]....
        /*0254*/ 	.word	0x0500000f


	//   ....[133]....
        /*0258*/ 	.word	0x0500000f


	//   ....[134]....
        /*025c*/ 	.word	0x0500000f


	//   ....[135]....
        /*0260*/ 	.word	0x0500000f


	//   ....[136]....
        /*0264*/ 	.word	0x0500000f


	//   ....[137]....
        /*0268*/ 	.word	0x0500000f


	//   ....[138]....
        /*026c*/ 	.word	0x0500000f


	//   ....[139]....
        /*0270*/ 	.word	0x0500000f


	//   ....[140]....
        /*0274*/ 	.word	0x0500000f


	//   ....[141]....
        /*0278*/ 	.word	0x0500000f


	//   ....[142]....
        /*027c*/ 	.word	0x0500000f


	//   ....[143]....
        /*0280*/ 	.word	0x0500000f


	//   ....[144]....
        /*0284*/ 	.word	0x0500000f


	//   ....[145]....
        /*0288*/ 	.word	0x0500000f


	//   ....[146]....
        /*028c*/ 	.word	0x0500000f


	//   ....[147]....
        /*0290*/ 	.word	0x0500000f


	//   ....[148]....
        /*0294*/ 	.word	0x0500000f


	//   ....[149]....
        /*0298*/ 	.word	0x0500000f


	//   ....[150]....
        /*029c*/ 	.word	0x0500000f


	//   ....[151]....
        /*02a0*/ 	.word	0x0500000f


	//   ....[152]....
        /*02a4*/ 	.word	0x0500000f


	//   ....[153]....
        /*02a8*/ 	.word	0x0500000f


	//   ....[154]....
        /*02ac*/ 	.word	0x0500000f


	//   ....[155]....
        /*02b0*/ 	.word	0x0500000f


	//   ....[156]....
        /*02b4*/ 	.word	0x0500000f


	//   ....[157]....
        /*02b8*/ 	.word	0x0500000f


	//   ....[158]....
        /*02bc*/ 	.word	0x0500000f


	//   ....[159]....
        /*02c0*/ 	.word	0x0500000f


	//   ....[160]....
        /*02c4*/ 	.word	0x0500000f


	//   ....[161]....
        /*02c8*/ 	.word	0x0500000f


	//   ....[162]....
        /*02cc*/ 	.word	0x0500000f


	//   ....[163]....
        /*02d0*/ 	.word	0x0500000f


	//   ....[164]....
        /*02d4*/ 	.word	0x0500000f


	//   ....[165]....
        /*02d8*/ 	.word	0x0500000f


	//   ....[166]....
        /*02dc*/ 	.word	0x0500000f


	//   ....[167]....
        /*02e0*/ 	.word	0x0500000f


	//   ....[168]....
        /*02e4*/ 	.word	0x0500000f


	//   ....[169]....
        /*02e8*/ 	.word	0x0500000f


	//   ....[170]....
        /*02ec*/ 	.word	0x0500000f


	//   ....[171]....
        /*02f0*/ 	.word	0x0500000f


	//   ....[172]....
        /*02f4*/ 	.word	0x0500000f


	//   ....[173]....
        /*02f8*/ 	.word	0x0500000f


	//   ....[174]....
        /*02fc*/ 	.word	0x0500000f


	//   ....[175]....
        /*0300*/ 	.word	0x0500000f


	//   ....[176]....
        /*0304*/ 	.word	0x0500000f


	//   ....[177]....
        /*0308*/ 	.word	0x0500000f


	//   ....[178]....
        /*030c*/ 	.word	0x0500000f


	//   ....[179]....
        /*0310*/ 	.word	0x0500000f


	//   ....[180]....
        /*0314*/ 	.word	0x0500000f


	//   ....[181]....
        /*0318*/ 	.word	0x0500000f


	//   ....[182]....
        /*031c*/ 	.word	0x0500000f


	//   ....[183]....
        /*0320*/ 	.word	0x0500000f


	//   ....[184]....
        /*0324*/ 	.word	0x0500000f


	//   ....[185]....
        /*0328*/ 	.word	0x0500000f


	//   ....[186]....
        /*032c*/ 	.word	0x0500000f


	//   ....[187]....
        /*0330*/ 	.word	0x0500000f


	//   ....[188]....
        /*0334*/ 	.word	0x0500000f


	//   ....[189]....
        /*0338*/ 	.word	0x0500000f


	//   ....[190]....
        /*033c*/ 	.word	0x0500000f


	//   ....[191]....
        /*0340*/ 	.word	0x0500000f


	//   ....[192]....
        /*0344*/ 	.word	0x0500000f


	//   ....[193]....
        /*0348*/ 	.word	0x0500000f


	//----- nvinfo : EIATTR_COOP_GROUP_INSTR_OFFSETS
	.align		4
.L_847:
        /*034c*/ 	.byte	0x04, 0x28
        /*034e*/ 	.short	(.L_849 - .L_848)


	//   ....[0]....
.L_848:
        /*0350*/ 	.word	0x00000060


	//   ....[1]....
        /*0354*/ 	.word	0x000000a0


	//   ....[2]....
        /*0358*/ 	.word	0x000002c0


	//   ....[3]....
        /*035c*/ 	.word	0x00000420


	//   ....[4]....
        /*0360*/ 	.word	0x00000540


	//   ....[5]....
        /*0364*/ 	.word	0x000006a0


	//   ....[6]....
        /*0368*/ 	.word	0x00000cb0


	//   ....[7]....
        /*036c*/ 	.word	0x00002790


	//   ....[8]....
        /*0370*/ 	.word	0x000027f0


	//   ....[9]....
        /*0374*/ 	.word	0x00002e70


	//   ....[10]....
        /*0378*/ 	.word	0x00002ed0


	//   ....[11]....
        /*037c*/ 	.word	0x00005130


	//   ....[12]....
        /*0380*/ 	.word	0x00005160


	//   ....[13]....
        /*0384*/ 	.word	0x00005180


	//   ....[14]....
        /*0388*/ 	.word	0x000051a0


	//   ....[15]....
        /*038c*/ 	.word	0x00006620


	//   ....[16]....
        /*0390*/ 	.word	0x00006650


	//   ....[17]....
        /*0394*/ 	.word	0x00006710


	//   ....[18]....
        /*0398*/ 	.word	0x00006720


	//   ....[19]....
        /*039c*/ 	.word	0x00007780


	//   ....[20]....
        /*03a0*/ 	.word	0x000077e0


	//   ....[21]....
        /*03a4*/ 	.word	0x00007840


	//   ....[22]....
        /*03a8*/ 	.word	0x000078b0


	//   ....[23]....
        /*03ac*/ 	.word	0x00007e30


	//   ....[24]....
        /*03b0*/ 	.word	0x00007e70


	//   ....[25]....
        /*03b4*/ 	.word	0x00007f40


	//   ....[26]....
        /*03b8*/ 	.word	0x00007f60


	//   ....[27]....
        /*03bc*/ 	.word	0x00008010


	//   ....[28]....
        /*03c0*/ 	.word	0x00008030


	//   ....[29]....
        /*03c4*/ 	.word	0x000080f0


	//   ....[30]....
        /*03c8*/ 	.word	0x00008130


	//   ....[31]....
        /*03cc*/ 	.word	0x000090f0


	//   ....[32]....
        /*03d0*/ 	.word	0x00009110


	//   ....[33]....
        /*03d4*/ 	.word	0x00009120


	//   ....[34]....
        /*03d8*/ 	.word	0x00009170


	//   ....[35]....
        /*03dc*/ 	.word	0x000091b0


	//   ....[36]....
        /*03e0*/ 	.word	0x00009200


	//   ....[37]....
        /*03e4*/ 	.word	0x00009290


	//   ....[38]....
        /*03e8*/ 	.word	0x000092b0


	//   ....[39]....
        /*03ec*/ 	.word	0x00009330


	//   ....[40]....
        /*03f0*/ 	.word	0x00009350


	//   ....[41]....
        /*03f4*/ 	.word	0x000093d0


	//   ....[42]....
        /*03f8*/ 	.word	0x000093f0


	//   ....[43]....
        /*03fc*/ 	.word	0x00009470


	//   ....[44]....
        /*0400*/ 	.word	0x00009490


	//   ....[45]....
        /*0404*/ 	.word	0x00009510


	//   ....[46]....
        /*0408*/ 	.word	0x00009530


	//   ....[47]....
        /*040c*/ 	.word	0x00009b30


	//   ....[48]....
        /*0410*/ 	.word	0x00009b50


	//   ....[49]....
        /*0414*/ 	.word	0x00009b70


	//   ....[50]....
        /*0418*/ 	.word	0x00009bc0


	//   ....[51]....
        /*041c*/ 	.word	0x00009c30


	//   ....[52]....
        /*0420*/ 	.word	0x00009c50


	//   ....[53]....
        /*0424*/ 	.word	0x00009cd0


	//   ....[54]....
        /*0428*/ 	.word	0x00009cf0


	//   ....[55]....
        /*042c*/ 	.word	0x00009d70


	//   ....[56]....
        /*0430*/ 	.word	0x00009d90


	//   ....[57]....
        /*0434*/ 	.word	0x00009e10


	//   ....[58]....
        /*0438*/ 	.word	0x00009e30


	//   ....[59]....
        /*043c*/ 	.word	0x00009eb0


	//   ....[60]....
        /*0440*/ 	.word	0x00009ed0


	//   ....[61]....
        /*0444*/ 	.word	0x00009f50


	//   ....[62]....
        /*0448*/ 	.word	0x00009f70


	//   ....[63]....
        /*044c*/ 	.word	0x0000a5a0


	//   ....[64]....
        /*0450*/ 	.word	0x0000a5d0


	//   ....[65]....
        /*0454*/ 	.word	0x0000a5f0


	//   ....[66]....
        /*0458*/ 	.word	0x0000a630


	//   ....[67]....
        /*045c*/ 	.word	0x0000a650


	//   ....[68]....
        /*0460*/ 	.word	0x0000a690


	//   ....[69]....
        /*0464*/ 	.word	0x0000a6b0


	//   ....[70]....
        /*0468*/ 	.word	0x0000a6f0


	//   ....[71]....
        /*046c*/ 	.word	0x0000a710


	//   ....[72]....
        /*0470*/ 	.word	0x0000a750


	//   ....[73]....
        /*0474*/ 	.word	0x0000a770


	//   ....[74]....
        /*0478*/ 	.word	0x0000a7b0


	//   ....[75]....
        /*047c*/ 	.word	0x0000a7d0


	//   ....[76]....
        /*0480*/ 	.word	0x0000a810


	//   ....[77]....
        /*0484*/ 	.word	0x0000a830


	//   ....[78]....
        /*0488*/ 	.word	0x0000a840


	//   ....[79]....
        /*048c*/ 	.word	0x0000aad0


	//   ....[80]....
        /*0490*/ 	.word	0x0000aaf0


	//   ....[81]....
        /*0494*/ 	.word	0x0000ab10


	//   ....[82]....
        /*0498*/ 	.word	0x0000ab70


	//   ....[83]....
        /*049c*/ 	.word	0x0000ab90


	//   ....[84]....
        /*04a0*/ 	.word	0x0000abf0


	//   ....[85]....
        /*04a4*/ 	.word	0x0000ac10


	//   ....[86]....
        /*04a8*/ 	.word	0x0000ac70


	//   ....[87]....
        /*04ac*/ 	.word	0x0000ac90


	//   ....[88]....
        /*04b0*/ 	.word	0x0000acf0


	//   ....[89]....
        /*04b4*/ 	.word	0x0000ad10


	//   ....[90]....
        /*04b8*/ 	.word	0x0000ad70


	//   ....[91]....
        /*04bc*/ 	.word	0x0000ad90


	//   ....[92]....
        /*04c0*/ 	.word	0x0000adf0


	//   ....[93]....
        /*04c4*/ 	.word	0x0000ae10


	//   ....[94]....
        /*04c8*/ 	.word	0x0000ae20


	//   ....[95]....
        /*04cc*/ 	.word	0x0000b2a0


	//   ....[96]....
        /*04d0*/ 	.word	0x0000b2c0


	//   ....[97]....
        /*04d4*/ 	.word	0x0000b2e0


	//   ....[98]....
        /*04d8*/ 	.word	0x0000b320


	//   ....[99]....
        /*04dc*/ 	.word	0x0000b370


	//   ....[100]....
        /*04e0*/ 	.word	0x0000b3a0


	//   ....[101]....
        /*04e4*/ 	.word	0x0000b3f0


	//   ....[102]....
        /*04e8*/ 	.word	0x0000b420


	//   ....[103]....
        /*04ec*/ 	.word	0x0000b470


	//   ....[104]....
        /*04f0*/ 	.word	0x0000b4a0


	//   ....[105]....
        /*04f4*/ 	.word	0x0000b4f0


	//   ....[106]....
        /*04f8*/ 	.word	0x0000b520


	//   ....[107]....
        /*04fc*/ 	.word	0x0000b570


	//   ....[108]....
        /*0500*/ 	.word	0x0000b5a0


	//   ....[109]....
        /*0504*/ 	.word	0x0000b5f0


	//   ....[110]....
        /*0508*/ 	.word	0x0000b620


	//   ....[111]....
        /*050c*/ 	.word	0x0000b950


	//   ....[112]....
        /*0510*/ 	.word	0x0000be30


	//   ....[113]....
        /*0514*/ 	.word	0x0000bf20


	//   ....[114]....
        /*0518*/ 	.word	0x0000bfc0


	//   ....[115]....
        /*051c*/ 	.word	0x0000c050


	//   ....[116]....
        /*0520*/ 	.word	0x0000c110


	//   ....[117]....
        /*0524*/ 	.word	0x0000c190


	//   ....[118]....
        /*0528*/ 	.word	0x0000c250


	//   ....[119]....
        /*052c*/ 	.word	0x0000c2e0


	//   ....[120]....
        /*0530*/ 	.word	0x0000c3b0


	//   ....[121]....
        /*0534*/ 	.word	0x0000c420


	//   ....[122]....
        /*0538*/ 	.word	0x0000c4f0


	//   ....[123]....
        /*053c*/ 	.word	0x0000c580


	//   ....[124]....
        /*0540*/ 	.word	0x0000c640


	//   ....[125]....
        /*0544*/ 	.word	0x0000c6d0


	//   ....[126]....
        /*0548*/ 	.word	0x0000c7a0


	//   ....[127]....
        /*054c*/ 	.word	0x0000c810


	//   ....[128]....
        /*0550*/ 	.word	0x0000c8d0


	//   ....[129]....
        /*0554*/ 	.word	0x0000c960


	//   ....[130]....
        /*0558*/ 	.word	0x0000c9d0


	//   ....[131]....
        /*055c*/ 	.word	0x0000ca50


	//   ....[132]....
        /*0560*/ 	.word	0x0000cb00


	//   ....[133]....
        /*0564*/ 	.word	0x0000cb70


	//   ....[134]....
        /*0568*/ 	.word	0x0000cc50


	//   ....[135]....
        /*056c*/ 	.word	0x0000cce0


	//   ....[136]....
        /*0570*/ 	.word	0x0000cda0


	//   ....[137]....
        /*0574*/ 	.word	0x0000ce20


	//   ....[138]....
        /*0578*/ 	.word	0x0000cef0


	//   ....[139]....
        /*057c*/ 	.word	0x0000cf60


	//   ....[140]....
        /*0580*/ 	.word	0x0000d040


	//   ....[141]....
        /*0584*/ 	.word	0x0000d0d0


	//   ....[142]....
        /*0588*/ 	.word	0x0000d190


	//   ....[143]....
        /*058c*/ 	.word	0x0000d210


	//   ....[144]....
        /*0590*/ 	.word	0x0000d2c0


	//   ....[145]....
        /*0594*/ 	.word	0x0000d400


	//   ....[146]....
        /*0598*/ 	.word	0x0000d4b0


	//   ....[147]....
        /*059c*/ 	.word	0x0000d510


	//   ....[148]....
        /*05a0*/ 	.word	0x0000d5c0


	//   ....[149]....
        /*05a4*/ 	.word	0x0000d620


	//   ....[150]....
        /*05a8*/ 	.word	0x0000d6d0


	//   ....[151]....
        /*05ac*/ 	.word	0x0000d730


	//   ....[152]....
        /*05b0*/ 	.word	0x0000d7e0


	//   ....[153]....
        /*05b4*/ 	.word	0x0000d840


	//   ....[154]....
        /*05b8*/ 	.word	0x0000d8f0


	//   ....[155]....
        /*05bc*/ 	.word	0x0000d950


	//   ....[156]....
        /*05c0*/ 	.word	0x0000da00


	//   ....[157]....
        /*05c4*/ 	.word	0x0000da60


	//   ....[158]....
        /*05c8*/ 	.word	0x0000db10


	//   ....[159]....
        /*05cc*/ 	.word	0x0000db70


	//   ....[160]....
        /*05d0*/ 	.word	0x0000dc20


	//   ....[161]....
        /*05d4*/ 	.word	0x0000dd00


	//   ....[162]....
        /*05d8*/ 	.word	0x0000dda0


	//   ....[163]....
        /*05dc*/ 	.word	0x0000de00


	//   ....[164]....
        /*05e0*/ 	.word	0x0000ded0


	//   ....[165]....
        /*05e4*/ 	.word	0x0000df30


	//   ....[166]....
        /*05e8*/ 	.word	0x0000e000


	//   ....[167]....
        /*05ec*/ 	.word	0x0000e060


	//   ....[168]....
        /*05f0*/ 	.word	0x0000e130


	//   ....[169]....
        /*05f4*/ 	.word	0x0000e190


	//   ....[170]....
        /*05f8*/ 	.word	0x0000e260


	//   ....[171]....
        /*05fc*/ 	.word	0x0000e2c0


	//   ....[172]....
        /*0600*/ 	.word	0x0000e390


	//   ....[173]....
        /*0604*/ 	.word	0x0000e3f0


	//   ....[174]....
        /*0608*/ 	.word	0x0000e4c0


	//   ....[175]....
        /*060c*/ 	.word	0x0000e520


	//   ....[176]....
        /*0610*/ 	.word	0x0000e5e0


	//   ....[177]....
        /*0614*/ 	.word	0x0000e700


	//   ....[178]....
        /*0618*/ 	.word	0x0000e7a0


	//   ....[179]....
        /*061c*/ 	.word	0x0000e800


	//   ....[180]....
        /*0620*/ 	.word	0x0000e8d0


	//   ....[181]....
        /*0624*/ 	.word	0x0000e970


	//   ....[182]....
        /*0628*/ 	.word	0x0000ea30


	//   ....[183]....
        /*062c*/ 	.word	0x0000ead0


	//   ....[184]....
        /*0630*/ 	.word	0x0000eb90


	//   ....[185]....
        /*0634*/ 	.word	0x0000ec30


	//   ....[186]....
        /*0638*/ 	.word	0x0000ecf0


	//   ....[187]....
        /*063c*/ 	.word	0x0000ed90


	//   ....[188]....
        /*0640*/ 	.word	0x0000ee50


	//   ....[189]....
        /*0644*/ 	.word	0x0000eef0


	//   ....[190]....
        /*0648*/ 	.word	0x0000efb0


	//   ....[191]....
        /*064c*/ 	.word	0x0000f050


	//   ....[192]....
        /*0650*/ 	.word	0x0000f110


	//   ....[193]....
        /*0654*/ 	.word	0x0000f260


	//----- nvinfo : EIATTR_REG_RECONFIG
	.align		4
.L_849:
        /*0658*/ 	.byte	0x01, 0x54
	.zero		2


	//----- nvinfo : EIATTR_SYSCALL_OFFSETS
	.align		4
        /*065c*/ 	.byte	0x04, 0x46
        /*065e*/ 	.short	(.L_851 - .L_850)


	//   ....[0]....
.L_850:
        /*0660*/ 	.word	0x00001010


	//   ....[1]....
        /*0664*/ 	.word	0x000088d0


	//   ....[2]....
        /*0668*/ 	.word	0x00008a10


	//   ....[3]....
        /*066c*/ 	.word	0x00008b00


	//   ....[4]....
        /*0670*/ 	.word	0x00009820


	//----- nvinfo : EIATTR_MBARRIER_INSTR_OFFSETS
	.align		4
.L_851:
        /*0674*/ 	.byte	0x04, 0x39
        /*0676*/ 	.short	(.L_853 - .L_852)


	//   ....[0]....
.L_852:
        /*0678*/ 	.word	0x00000170
        /*067c*/ 	.word	0x000000ff
        /*0680*/ 	.word	0x00028800
        /*0684*/ 	.short	0x0100
        /*0686*/ 	.byte	0x08
	.zero		1


	//   ....[1]....
        /*0688*/ 	.word	0x00000180
        /*068c*/ 	.word	0x000000ff
        /*0690*/ 	.word	0x00028820
        /*0694*/ 	.short	0x0100
        /*0696*/ 	.byte	0x08
	.zero		1


	//   ....[2]....
        /*0698*/ 	.word	0x00000270
        /*069c*/ 	.word	0x000000ff
        /*06a0*/ 	.word	0x00028830
        /*06a4*/ 	.short	0x0100
        /*06a6*/ 	.byte	0x08
	.zero		1


	//   ....[3]....
        /*06a8*/ 	.word	0x00000280
        /*06ac*/ 	.word	0x000000ff
        /*06b0*/ 	.word	0x00028840
        /*06b4*/ 	.short	0x0100
        /*06b6*/ 	.byte	0x08
	.zero		1


	//   ....[4]....
        /*06b8*/ 	.word	0x00000290
        /*06bc*/ 	.word	0x000000ff
        /*06c0*/ 	.word	0x00028838
        /*06c4*/ 	.short	0x0100
        /*06c6*/ 	.byte	0x08
	.zero		1


	//   ....[5]....
        /*06c8*/ 	.word	0x000002a0
        /*06cc*/ 	.word	0x000000ff
        /*06d0*/ 	.word	0x00028848
        /*06d4*/ 	.short	0x0100
        /*06d6*/ 	.byte	0x08
	.zero		1


	//   ....[6]....
        /*06d8*/ 	.word	0x000003d0
        /*06dc*/ 	.word	0x000000ff
        /*06e0*/ 	.word	0x00028850
        /*06e4*/ 	.short	0x0100
        /*06e6*/ 	.byte	0x08
	.zero		1


	//   ....[7]....
        /*06e8*/ 	.word	0x000003e0
        /*06ec*/ 	.word	0x000000ff
        /*06f0*/ 	.word	0x00028860
        /*06f4*/ 	.short	0x0100
        /*06f6*/ 	.byte	0x08
	.zero		1


	//   ....[8]....
        /*06f8*/ 	.word	0x000003f0
        /*06fc*/ 	.word	0x000000ff
        /*0700*/ 	.word	0x00028858
        /*0704*/ 	.short	0x0100
        /*0706*/ 	.byte	0x08
	.zero		1


	//   ....[9]....
        /*0708*/ 	.word	0x00000400
        /*070c*/ 	.word	0x000000ff
        /*0710*/ 	.word	0x00028868
        /*0714*/ 	.short	0x0100
        /*0716*/ 	.byte	0x08
	.zero		1


	//   ....[10]....
        /*0718*/ 	.word	0x000004f0
        /*071c*/ 	.word	0x000000ff
        /*0720*/ 	.word	0x00028870
        /*0724*/ 	.short	0x0100
        /*0726*/ 	.byte	0x06
	.zero		1


	//   ....[11]....
        /*0728*/ 	.word	0x00000500
        /*072c*/ 	.word	0x000000ff
        /*0730*/ 	.word	0x00028880
        /*0734*/ 	.short	0x0100
        /*0736*/ 	.byte	0x06
	.zero		1


	//   ....[12]....
        /*0738*/ 	.word	0x00000510
        /*073c*/ 	.word	0x000000ff
        /*0740*/ 	.word	0x00028878
        /*0744*/ 	.short	0x0100
        /*0746*/ 	.byte	0x06
	.zero		1


	//   ....[13]....
        /*0748*/ 	.word	0x00000520
        /*074c*/ 	.word	0x000000ff
        /*0750*/ 	.word	0x00028888
        /*0754*/ 	.short	0x0100
        /*0756*/ 	.byte	0x06
	.zero		1


	//   ....[14]....
        /*0758*/ 	.word	0x00000650
        /*075c*/ 	.word	0x000000ff
        /*0760*/ 	.word	0x00028890
        /*0764*/ 	.short	0x0100
        /*0766*/ 	.byte	0x08
	.zero		1


	//   ....[15]....
        /*0768*/ 	.word	0x00000660
        /*076c*/ 	.word	0x000000ff
        /*0770*/ 	.word	0x000288a0
        /*0774*/ 	.short	0x0100
        /*0776*/ 	.byte	0x08
	.zero		1


	//   ....[16]....
        /*0778*/ 	.word	0x00000670
        /*077c*/ 	.word	0x000000ff
        /*0780*/ 	.word	0x00028898
        /*0784*/ 	.short	0x0100
        /*0786*/ 	.byte	0x08
	.zero		1


	//   ....[17]....
        /*0788*/ 	.word	0x00000680
        /*078c*/ 	.word	0x000000ff
        /*0790*/ 	.word	0x000288a8
        /*0794*/ 	.short	0x0100
        /*0796*/ 	.byte	0x08
	.zero		1


	//   ....[18]....
        /*0798*/ 	.word	0x000007c0
        /*079c*/ 	.word	0x000000ff
        /*07a0*/ 	.word	0x000288b0
        /*07a4*/ 	.short	0x0100
        /*07a6*/ 	.byte	0x08
	.zero		1


	//   ....[19]....
        /*07a8*/ 	.word	0x000007d0
        /*07ac*/ 	.word	0x000000ff
        /*07b0*/ 	.word	0x000288c0
        /*07b4*/ 	.short	0x0100
        /*07b6*/ 	.byte	0x08
	.zero		1


	//   ....[20]....
        /*07b8*/ 	.word	0x000007e0
        /*07bc*/ 	.word	0x000000ff
        /*07c0*/ 	.word	0x000288b8
        /*07c4*/ 	.short	0x0100
        /*07c6*/ 	.byte	0x08
	.zero		1


	//   ....[21]....
        /*07c8*/ 	.word	0x000007f0
        /*07cc*/ 	.word	0x000000ff
        /*07d0*/ 	.word	0x000288c8
        /*07d4*/ 	.short	0x0100
        /*07d6*/ 	.byte	0x08
	.zero		1


	//   ....[22]....
        /*07d8*/ 	.word	0x00001070
        /*07dc*/ 	.word	0x000000ff
        /*07e0*/ 	.word	0x00028800
        /*07e4*/ 	.short	0x010a
        /*07e6*/ 	.byte	0x27
	.zero		1


	//   ....[23]....
        /*07e8*/ 	.word	0x000010f0
        /*07ec*/ 	.word	0x00000000
        /*07f0*/ 	.word	0x00028830
        /*07f4*/ 	.short	0x010a
        /*07f6*/ 	.byte	0x3f
	.zero		1


	//   ....[24]....
        /*07f8*/ 	.word	0x00001140
        /*07fc*/ 	.word	0x00000000
        /*0800*/ 	.word	0x00028830
        /*0804*/ 	.short	0x010a
        /*0806*/ 	.byte	0x3f
	.zero		1


	//   ....[25]....
        /*0808*/ 	.word	0x00001da0
        /*080c*/ 	.word	0x000000ff
        /*0810*/ 	.word	0x00000000
        /*0814*/ 	.short	0x0101
        /*0816*/ 	.byte	0x06
	.zero		1


	//   ....[26]....
        /*0818*/ 	.word	0x00003e00
        /*081c*/ 	.word	0x000000ff
        /*0820*/ 	.word	0x00028830
        /*0824*/ 	.short	0x010a
        /*0826*/ 	.byte	0x06
	.zero		1


	//   ....[27]....
        /*0828*/ 	.word	0x00003e40
        /*082c*/ 	.word	0x000000ff
        /*0830*/ 	.word	0x00028830
        /*0834*/ 	.short	0x010a
        /*0836*/ 	.byte	0x06
	.zero		1


	//   ....[28]....
        /*0838*/ 	.word	0x00004190
        /*083c*/ 	.word	0x000000ff
        /*0840*/ 	.word	0x00028850
        /*0844*/ 	.short	0x010a
        /*0846*/ 	.byte	0x06
	.zero		1


	//   ....[29]....
        /*0848*/ 	.word	0x000041d0
        /*084c*/ 	.word	0x000000ff
        /*0850*/ 	.word	0x00028850
        /*0854*/ 	.short	0x010a
        /*0856*/ 	.byte	0x06
	.zero		1


	//   ....[30]....
        /*0858*/ 	.word	0x00004a90
        /*085c*/ 	.word	0x000000ff
        /*0860*/ 	.word	0x00000000
        /*0864*/ 	.short	0x0101
        /*0866*/ 	.byte	0x06
	.zero		1


	//   ....[31]....
        /*0868*/ 	.word	0x00005f80
        /*086c*/ 	.word	0x000000ff
        /*0870*/ 	.word	0x00000000
        /*0874*/ 	.short	0x0101
        /*0876*/ 	.byte	0x06
	.zero		1


	//   ....[32]....
        /*0878*/ 	.word	0x00006590
        /*087c*/ 	.word	0x000000ff
        /*0880*/ 	.word	0x00028850
        /*0884*/ 	.short	0x010a
        /*0886*/ 	.byte	0x0a
	.zero		1


	//   ....[33]....
        /*0888*/ 	.word	0x000065d0
        /*088c*/ 	.word	0x000000ff
        /*0890*/ 	.word	0x00028850
        /*0894*/ 	.short	0x010a
        /*0896*/ 	.byte	0x0a
	.zero		1


	//   ....[34]....
        /*0898*/ 	.word	0x000070b0
        /*089c*/ 	.word	0x000000ff
        /*08a0*/ 	.word	0x00000000
        /*08a4*/ 	.short	0x0101
        /*08a6*/ 	.byte	0x04
	.zero		1


	//   ....[35]....
        /*08a8*/ 	.word	0x00007e50
        /*08ac*/ 	.word	0x000000ff
        /*08b0*/ 	.word	0x00000000
        /*08b4*/ 	.short	0x0101
        /*08b6*/ 	.byte	0x27
	.zero		1


	//   ....[36]....
        /*08b8*/ 	.word	0x00008f50
        /*08bc*/ 	.word	0x00000000
        /*08c0*/ 	.word	0x00028840
        /*08c4*/ 	.short	0x010a
        /*08c6*/ 	.byte	0x3f
	.zero		1


	//   ....[37]....
        /*08c8*/ 	.word	0x00009600
        /*08cc*/ 	.word	0x00000000
        /*08d0*/ 	.word	0x00028830
        /*08d4*/ 	.short	0x0107
        /*08d6*/ 	.byte	0x3f
	.zero		1


	//   ....[38]....
        /*08d8*/ 	.word	0x000096c0
        /*08dc*/ 	.word	0x00000000
        /*08e0*/ 	.word	0x00028830
        /*08e4*/ 	.short	0x0101
        /*08e6*/ 	.byte	0x3f
	.zero		1


	//   ....[39]....
        /*08e8*/ 	.word	0x0000a050
        /*08ec*/ 	.word	0x000000ff
        /*08f0*/ 	.word	0x00028800
        /*08f4*/ 	.short	0x0107
        /*08f6*/ 	.byte	0x27
	.zero		1


	//   ....[40]....
        /*08f8*/ 	.word	0x0000a090
        /*08fc*/ 	.word	0x000000ff
        /*0900*/ 	.word	0x00028800
        /*0904*/ 	.short	0x0101
        /*0906*/ 	.byte	0x27
	.zero		1


	//   ....[41]....
        /*0908*/ 	.word	0x0000a0b0
        /*090c*/ 	.word	0x000000ff
        /*0910*/ 	.word	0x00028820
        /*0914*/ 	.short	0x010a
        /*0916*/ 	.byte	0x27
	.zero		1


	//   ....[42]....
        /*0918*/ 	.word	0x0000a3f0
        /*091c*/ 	.word	0x00000006
        /*0920*/ 	.word	0x00028840
        /*0924*/ 	.short	0x010a
        /*0926*/ 	.byte	0x3f
	.zero		1


	//   ....[43]....
        /*0928*/ 	.word	0x0000a900
        /*092c*/ 	.word	0x00000006
        /*0930*/ 	.word	0x00028830
        /*0934*/ 	.short	0x0107
        /*0936*/ 	.byte	0x3f
	.zero		1


	//   ....[44]....
        /*0938*/ 	.word	0x0000a9c0
        /*093c*/ 	.word	0x00000006
        /*0940*/ 	.word	0x00028830
        /*0944*/ 	.short	0x0101
        /*0946*/ 	.byte	0x3f
	.zero		1


	//   ....[45]....
        /*0948*/ 	.word	0x0000aa40
        /*094c*/ 	.word	0x00000006
        /*0950*/ 	.word	0x00028860
        /*0954*/ 	.short	0x010a
        /*0956*/ 	.byte	0x3f
	.zero		1


	//   ....[46]....
        /*0958*/ 	.word	0x0000afe0
        /*095c*/ 	.word	0x00000006
        /*0960*/ 	.word	0x00028850
        /*0964*/ 	.short	0x0107
        /*0966*/ 	.byte	0x3f
	.zero		1


	//   ....[47]....
        /*0968*/ 	.word	0x0000b110
        /*096c*/ 	.word	0x00000006
        /*0970*/ 	.word	0x00028850
        /*0974*/ 	.short	0x0101
        /*0976*/ 	.byte	0x3f
	.zero		1


	//   ....[48]....
        /*0978*/ 	.word	0x0000b210
        /*097c*/ 	.word	0x00000004
        /*0980*/ 	.word	0x00028860
        /*0984*/ 	.short	0x010a
        /*0986*/ 	.byte	0x3f
	.zero		1


	//   ....[49]....
        /*0988*/ 	.word	0x0000b700
        /*098c*/ 	.word	0x00000004
        /*0990*/ 	.word	0x00028850
        /*0994*/ 	.short	0x0107
        /*0996*/ 	.byte	0x3f
	.zero		1


	//   ....[50]....
        /*0998*/ 	.word	0x0000b7f0
        /*099c*/ 	.word	0x00000004
        /*09a0*/ 	.word	0x00028850
        /*09a4*/ 	.short	0x0101
        /*09a6*/ 	.byte	0x3f
	.zero		1


	//   ....[51]....
        /*09a8*/ 	.word	0x0000b8d0
        /*09ac*/ 	.word	0x00000005
        /*09b0*/ 	.word	0x00028820
        /*09b4*/ 	.short	0x010a
        /*09b6*/ 	.byte	0x3f
	.zero		1


	//   ....[52]....
        /*09b8*/ 	.word	0x0000ba50
        /*09bc*/ 	.word	0x00000003
        /*09c0*/ 	.word	0x00028840
        /*09c4*/ 	.short	0x010a
        /*09c6*/ 	.byte	0x3f
	.zero		1


	//   ....[53]....
        /*09c8*/ 	.word	0x0000baf0
        /*09cc*/ 	.word	0x00000005
        /*09d0*/ 	.word	0x00028840
        /*09d4*/ 	.short	0x010a
        /*09d6*/ 	.byte	0x3f
	.zero		1


	//   ....[54]....
        /*09d8*/ 	.word	0x0000bb30
        /*09dc*/ 	.word	0x00000003
        /*09e0*/ 	.word	0x00028860
        /*09e4*/ 	.short	0x010a
        /*09e6*/ 	.byte	0x3f
	.zero		1


	//   ....[55]....
        /*09e8*/ 	.word	0x0000bb70
        /*09ec*/ 	.word	0x00000005
        /*09f0*/ 	.word	0x00028860
        /*09f4*/ 	.short	0x010a
        /*09f6*/ 	.byte	0x3f
	.zero		1


	//   ....[56]....
        /*09f8*/ 	.word	0x0000bbe0
        /*09fc*/ 	.word	0x00000003
        /*0a00*/ 	.word	0x00028800
        /*0a04*/ 	.short	0x010a
        /*0a06*/ 	.byte	0x3f
	.zero		1


	//   ....[57]....
        /*0a08*/ 	.word	0x0000bc30
        /*0a0c*/ 	.word	0x00000000
        /*0a10*/ 	.word	0x00028830
        /*0a14*/ 	.short	0x010a
        /*0a16*/ 	.byte	0x3f
	.zero		1


	//   ....[58]....
        /*0a18*/ 	.word	0x0000bc90
        /*0a1c*/ 	.word	0x00000007
        /*0a20*/ 	.word	0x00028830
        /*0a24*/ 	.short	0x010a
        /*0a26*/ 	.byte	0x3f
	.zero		1


	//   ....[59]....
        /*0a28*/ 	.word	0x0000bcf0
        /*0a2c*/ 	.word	0x00000007
        /*0a30*/ 	.word	0x00028850
        /*0a34*/ 	.short	0x010a
        /*0a36*/ 	.byte	0x3f
	.zero		1


	//   ....[60]....
        /*0a38*/ 	.word	0x0000bd50
        /*0a3c*/ 	.word	0x00000005
        /*0a40*/ 	.word	0x00028850
        /*0a44*/ 	.short	0x010a
        /*0a46*/ 	.byte	0x3f
	.zero		1


	//   ....[61]....
        /*0a48*/ 	.word	0x0000be70
        /*0a4c*/ 	.word	0x00000000
        /*0a50*/ 	.word	0x00028840
        /*0a54*/ 	.short	0x010a
        /*0a56*/ 	.byte	0x3f
	.zero		1


	//   ....[62]....
        /*0a58*/ 	.word	0x0000d300
        /*0a5c*/ 	.word	0x00000003
        /*0a60*/ 	.word	0x00028820
        /*0a64*/ 	.short	0x010a
        /*0a66*/ 	.byte	0x3f
	.zero		1


	//   ....[63]....
        /*0a68*/ 	.word	0x0000d350
        /*0a6c*/ 	.word	0x00000006
        /*0a70*/ 	.word	0x00028840
        /*0a74*/ 	.short	0x010a
        /*0a76*/ 	.byte	0x3f
	.zero		1


	//   ....[64]....
        /*0a78*/ 	.word	0x0000dc50
        /*0a7c*/ 	.word	0x00000006
        /*0a80*/ 	.word	0x00028860
        /*0a84*/ 	.short	0x010a
        /*0a86*/ 	.byte	0x3f
	.zero		1


	//   ....[65]....
        /*0a88*/ 	.word	0x0000e650
        /*0a8c*/ 	.word	0x00000004
        /*0a90*/ 	.word	0x00028860
        /*0a94*/ 	.short	0x010a
        /*0a96*/ 	.byte	0x3f
	.zero		1


	//   ....[66]....
        /*0a98*/ 	.word	0x0000f180
        /*0a9c*/ 	.word	0x00000005
        /*0aa0*/ 	.word	0x00028820
        /*0aa4*/ 	.short	0x010a
        /*0aa6*/ 	.byte	0x3f
	.zero		1


	//   ....[67]....
        /*0aa8*/ 	.word	0x0000f320
        /*0aac*/ 	.word	0x00000003
        /*0ab0*/ 	.word	0x00028840
        /*0ab4*/ 	.short	0x010a
        /*0ab6*/ 	.byte	0x3f
	.zero		1


	//   ....[68]....
        /*0ab8*/ 	.word	0x0000f370
        /*0abc*/ 	.word	0x00000005
        /*0ac0*/ 	.word	0x00028840
        /*0ac4*/ 	.short	0x010a
        /*0ac6*/ 	.byte	0x3f
	.zero		1


	//   ....[69]....
        /*0ac8*/ 	.word	0x0000f3c0
        /*0acc*/ 	.word	0x00000003
        /*0ad0*/ 	.word	0x00028860
        /*0ad4*/ 	.short	0x010a
        /*0ad6*/ 	.byte	0x3f
	.zero		1


	//----- nvinfo : EIATTR_NUM_MBARRIERS
	.align		4
.L_853:
        /*0ad8*/ 	.byte	0x03, 0x38
        /*0ada*/ 	.short	0x0016


	//----- nvinfo : EIATTR_EXIT_INSTR_OFFSETS
	.align		4
        /*0adc*/ 	.byte	0x04, 0x1c
        /*0ade*/ 	.short	(.L_855 - .L_854)


	//   ....[0]....
.L_854:
        /*0ae0*/ 	.word	0x00000940


	//   ....[1]....
        /*0ae4*/ 	.word	0x00008210


	//   ....[2]....
        /*0ae8*/ 	.word	0x0000bbc0


	//----- nvinfo : EIATTR_MAX_THREADS
	.align		4
.L_855:
        /*0aec*/ 	.byte	0x04, 0x05
        /*0aee*/ 	.short	(.L_857 - .L_856)
.L_856:
        /*0af0*/ 	.word	0x00000180
        /*0af4*/ 	.word	0x00000001
        /*0af8*/ 	.word	0x00000001


	//----- nvinfo : EIATTR_CRS_STACK_SIZE
	.align		4
.L_857:
        /*0afc*/ 	.byte	0x04, 0x1e
        /*0afe*/ 	.short	(.L_859 - .L_858)
.L_858:
        /*0b00*/ 	.word	0x00000000


	//----- nvinfo : EIATTR_CBANK_PARAM_SIZE
	.align		4
.L_859:
        /*0b04*/ 	.byte	0x03, 0x19
        /*0b06*/ 	.short	0x0a70


	//----- nvinfo : EIATTR_PARAM_CBANK
	.align		4
        /*0b08*/ 	.byte	0x04, 0x0a
        /*0b0a*/ 	.short	(.L_861 - .L_860)
	.align		4
.L_860:
        /*0b0c*/ 	.word	index@(.nv.constant0._ZN7cutlass13device_kernelIN5flash11enable_sm90INS1_16FlashAttnFwdSm90INS1_25CollectiveMainloopFwdSm90ILi2EN4cute5tupleIJNS5_1CILi1EEES8_S8_EEENS6_IJNS7_ILi128EEESA_SA_EEELi128ENS_6half_tEfNS_4arch4Sm90ELb0ELb0ELb1ELb0ELb1ELb0ELb0ELb1ELb1ELb1ELb0ELb0EEENS1_21CollectiveEpilogueFwdISB_S9_SC_SE_Li256ELb0ELb1ELb0ELb0EEENS1_29StaticPersistentTileSchedulerILb0EEEEEEEEEvNT_6ParamsE)
        /*0b10*/ 	.short	0x0210
        /*0b12*/ 	.short	0x0a70


	//----- nvinfo : EIATTR_SW_WAR
	.align		4
.L_861:
        /*0b14*/ 	.byte	0x04, 0x36
        /*0b16*/ 	.short	(.L_863 - .L_862)
.L_862:
        /*0b18*/ 	.word	0x00000008
.L_863:


//--------------------- .nv.info._ZN7cutlass13device_kernelIN5flash11enable_sm90INS1_16FlashAttnFwdSm90INS1_25CollectiveMainloopFwdSm90ILi2EN4cute5tupleIJNS5_1CILi1EEES8_S8_EEENS6_IJNS7_ILi128EEESA_SA_EEELi128ENS_6half_tEfNS_4arch4Sm90ELb0ELb0ELb1ELb1ELb1ELb0ELb0ELb1ELb1ELb1ELb0ELb0EEENS1_21CollectiveEpilogueFwdISB_S9_SC_SE_Li256ELb1ELb1ELb0ELb0EEENS1_36VarlenDynamicPersistentTileSchedulerILi128ELi128ELi256ELi128ELb0ELb1ELb1ELb0ELb1ELb1EEEEEEEEEvNT_6ParamsE --------------------------
	.section	.nv.info._ZN7cutlass13device_kernelIN5flash11enable_sm90INS1_16FlashAttnFwdSm90INS1_25CollectiveMainloopFwdSm90ILi2EN4cute5tupleIJNS5_1CILi1EEES8_S8_EEENS6_IJNS7_ILi128EEESA_SA_EEELi128ENS_6half_tEfNS_4arch4Sm90ELb0ELb0ELb1ELb1ELb1ELb0ELb0ELb1ELb1ELb1ELb0ELb0EEENS1_21CollectiveEpilogueFwdISB_S9_SC_SE_Li256ELb1ELb1ELb0ELb0EEENS1_36VarlenDynamicPersistentTileSchedulerILi128ELi128ELi256ELi128ELb0ELb1ELb1ELb0ELb1ELb1EEEEEEEEEvNT_6ParamsE,"",@"SHT_CUDA_INFO"
	.sectionflags	@""
	.align	4


	//----- nvinfo : EIATTR_CUDA_API_VERSION
	.align		4
        /*0000*/ 	.byte	0x04, 0x37
        /*0002*/ 	.short	(.L_865 - .L_864)
.L_864:
        /*0004*/ 	.word	0x00000082


	//----- nvinfo : EIATTR_KPARAM_INFO
	.align		4
.L_865:
        /*0008*/ 	.byte	0x04, 0x17
        /*000a*/ 	.short	(.L_867 - .L_866)
.L_866:
        /*000c*/ 	.word	0x00000000
        /*0010*/ 	.short	0x0000
        /*0012*/ 	.short	0x0070
        /*0014*/ 	.byte	0x00, 0xf0, 0x01, 0x2a


	//----- nvinfo : EIATTR_SPARSE_MMA_MASK
	.align		4
.L_867:
        /*0018*/ 	.byte	0x03, 0x50
        /*001a*/ 	.short	0x0000


	//----- nvinfo : EIATTR_MAXREG_COUNT
	.align		4
        /*001c*/ 	.byte	0x03, 0x1b
        /*001e*/ 	.short	0x00a8


	//----- nvinfo : EIATTR_NUM_BARRIERS
	.align		4
        /*0020*/ 	.byte	0x02, 0x4c
        /*0022*/ 	.byte	0x10
	.zero		1


	//----- nvinfo : EIATTR_EXTERNS
	.align		4
        /*0024*/ 	.byte	0x04, 0x0f
        /*0026*/ 	.short	(.L_869 - .L_868)


	//   ....[0]....
	.align		4
.L_868:
        /*0028*/ 	.word	index@(__assertfail)


	//----- nvinfo : EIATTR_ANNOTATIONS
	.align		4
.L_869:
        /*002c*/ 	.byte	0x04, 0x55
        /*002e*/ 	.short	(.L_871 - .L_870)


	//   ....[0]....
.L_870:
        /* <DEDUP_REMOVED lines=13> */


	//----- nvinfo : EIATTR_MERCURY_ISA_VERSION
	.align		4
.L_871:
        /*00e8*/ 	.byte	0x03, 0x5f
        /*00ea*/ 	.short	0x0101


	//----- nvinfo : EIATTR_UNUSED_LOAD_BYTE_OFFSET
	.align		4
        /*00ec*/ 	.byte	0x04, 0x44
        /*00ee*/ 	.short	(.L_873 - .L_872)


	//   ....[0]....
.L_872:
        /*00f0*/ 	.word	0x00000970
        /*00f4*/ 	.word	0x0000fff0


	//   ....[1]....
        /*00f8*/ 	.word	0x000075c0
        /*00fc*/ 	.word	0x0000fff0


	//----- nvinfo : EIATTR_INT_WARP_WIDE_INSTR_OFFSETS
	.align		4
.L_873:
        /*0100*/ 	.byte	0x04, 0x31
        /*0102*/ 	.short	(.L_875 - .L_874)


	//   ....[0]....
.L_874:
        /*0104*/ 	.word	0x000000c0


	//   ....[1]....
        /*0108*/ 	.word	0x000000d0


	//   ....[2]....
        /*010c*/ 	.word	0x00000170


	//   ....[3]....
        /*0110*/ 	.word	0x0000a6a0


	//   ....[4]....
        /*0114*/ 	.word	0x0000a730


	//   ....[5]....
        /*0118*/ 	.word	0x0000d5c0


	//   ....[6]....
        /*011c*/ 	.word	0x0000d650


	//----- nvinfo : EIATTR_COOP_GROUP_MASK_REGIDS
	.align		4
.L_875:
        /*0120*/ 	.byte	0x04, 0x29
        /*0122*/ 	.short	(.L_877 - .L_876)


	//   ....[0]....
.L_876:
        /*0124*/ 	.word	0xffffffff


	//   ....[1]....
        /*0128*/ 	.word	0xffffffff


	//   ....[2]....
        /*012c*/ 	.word	0xffffffff


	//   ....[3]....
        /*0130*/ 	.word	0xffffffff


	//   ....[4]....
        /*0134*/ 	.word	0xffffffff


	//   ....[5]....
        /*0138*/ 	.word	0xffffffff


	//   ....[6]....
        /*013c*/ 	.word	0xffffffff


	//   ....[7]....
        /*0140*/ 	.word	0xffffffff


	//   ....[8]....
        /*0144*/ 	.word	0xffffffff


	//   ....[9]....
        /*0148*/ 	.word	0xffffffff


	//   ....[10]....
        /*014c*/ 	.word	0xffffffff


	//   ....[11]....
        /*0150*/ 	.word	0xffffffff


	//   ....[12]....
        /*0154*/ 	.word	0xffffffff


	//   ....[13]....
        /*0158*/ 	.word	0xffffffff


	//   ....[14]....
        /*015c*/ 	.word	0xffffffff


	//   ....[15]....
        /*0160*/ 	.word	0xffffffff


	//   ....[16]....
        /*0164*/ 	.word	0xffffffff


	//   ....[17]....
        /*0168*/ 	.word	0xffffffff


	//   ....[18]....
        /*016c*/ 	.word	0xffffffff


	//   ....[19]....
        /*0170*/ 	.word	0xffffffff


	//   ....[20]....
        /*0174*/ 	.word	0xffffffff


	//   ....[21]....
        /*0178*/ 	.word	0xffffffff


	//   ....[22]....
        /*017c*/ 	.word	0xffffffff


	//   ....[23]....
        /*0180*/ 	.word	0xffffffff


	//   ....[24]....
        /*0184*/ 	.word	0xffffffff


	//   ....[25]....
        /*0188*/ 	.word	0xffffffff


	//   ....[26]....
        /*018c*/ 	.word	0xffffffff


	//   ....[27]....
        /*0190*/ 	.word	0xffffffff


	//   ....[28]....
        /*0194*/ 	.word	0xffffffff


	//   ....[29]....
        /*0198*/ 	.word	0xffffffff


	//   ....[30]....
        /*019c*/ 	.word	0xffffffff


	//   ....[31]....
        /*01a0*/ 	.word	0xffffffff


	//   ....[32]....
        /*01a4*/ 	.word	0xffffffff


	//   ....[33]....
        /*01a8*/ 	.word	0xffffffff


	//   ....[34]....
        /*01ac*/ 	.word	0xffffffff


	//   ....[35]....
        /*01b0*/ 	.word	0xffffffff


	//   ....[36]....
        /*01b4*/ 	.word	0xffffffff


	//   ....[37]....
        /*01b8*/ 	.word	0xffffffff


	//   ....[38]....
        /*01bc*/ 	.word	0xffffffff


	//   ....[39]....
        /*01c0*/ 	.word	0xffffffff


	//   ....[40]....
        /*01c4*/ 	.word	0xffffffff


	//   ....[41]....
        /*01c8*/ 	.word	0xffffffff


	//   ....[42]....
        /*01cc*/ 	.word	0xffffffff


	//   ....[43]....
        /*01d0*/ 	.word	0xffffffff


	//   ....[44]....
        /*01d4*/ 	.word	0xffffffff


	//   ....[45]....
        /*01d8*/ 	.word	0xffffffff


	//   ....[46]....
        /*01dc*/ 	.word	0xffffffff


	//   ....[47]....
        /*01e0*/ 	.word	0xffffffff


	//   ....[48]....
        /*01e4*/ 	.word	0xffffffff


	//   ....[49]....
        /*01e8*/ 	.word	0xffffffff


	//   ....[50]....
        /*01ec*/ 	.word	0xffffffff


	//   ....[51]....
        /*01f0*/ 	.word	0xffffffff


	//   ....[52]....
        /*01f4*/ 	.word	0xffffffff


	//   ....[53]....
        /*01f8*/ 	.word	0xffffffff


	//   ....[54]....
        /*01fc*/ 	.word	0xffffffff


	//   ....[55]....
        /*0200*/ 	.word	0xffffffff


	//   ....[56]....
        /*0204*/ 	.word	0xffffffff


	//   ....[57]....
        /*0208*/ 	.word	0xffffffff


	//   ....[58]....
        /*020c*/ 	.word	0xffffffff


	//   ....[59]....
        /*0210*/ 	.word	0xffffffff


	//   ....[60]....
        /*0214*/ 	.word	0xffffffff


	//   ....[61]....
        /*0218*/ 	.word	0xffffffff


	//   ....[62]....
        /*021c*/ 	.word	0xffffffff


	//   ....[63]....
        /*0220*/ 	.word	0xffffffff


	//   ....[64]....
        /*0224*/ 	.word	0xffffffff


	//   ....[65]....
        /*0228*/ 	.word	0xffffffff


	//   ....[66]....
        /*022c*/ 	.word	0xffffffff


	//   ....[67]....
        /*0230*/ 	.word	0xffffffff


	//   ....[68]....
        /*0234*/ 	.word	0xffffffff


	//   ....[69]....
        /*0238*/ 	.word	0xffffffff


	//   ....[70]....
        /*023c*/ 	.word	0xffffffff


	//   ....[71]....
        /*0240*/ 	.word	0xffffffff


	//   ....[72]....
        /*0244*/ 	.word	0xffffffff


	//   ....[73]....
        /*0248*/ 	.word	0xffffffff


	//   ....[74]....
        /*024c*/ 	.word	0xffffffff


	//   ....[75]....
        /*0250*/ 	.word	0xffffffff


	//   ....[76]....
        /*0254*/ 	.word	0xffffffff


	//   ....[77]....
        /*0258*/ 	.word	0xffffffff


	//   ....[78]....
        /*025c*/ 	.word	0xffffffff


	//   ....[79]....
        /*0260*/ 	.word	0xffffffff


	//   ....[80]....
        /*0264*/ 	.word	0xffffffff


	//   ....[81]....
        /*0268*/ 	.word	0xffffffff


	//   ....[82]....
        /*026c*/ 	.word	0xffffffff


	//   ....[83]....
        /*0270*/ 	.word	0xffffffff


	//   ....[84]....
        /*0274*/ 	.word	0xffffffff


	//   ....[85]....
        /*0278*/ 	.word	0xffffffff


	//   ....[86]....
        /*027c*/ 	.word	0xffffffff


	//   ....[87]....
        /*0280*/ 	.word	0xffffffff


	//   ....[88]....
        /*0284*/ 	.word	0xffffffff


	//   ....[89]....
        /*0288*/ 	.word	0xffffffff


	//   ....[90]....
        /*028c*/ 	.word	0xffffffff


	//   ....[91]....
        /*0290*/ 	.word	0xffffffff


	//   ....[92]....
        /*0294*/ 	.word	0xffffffff


	//   ....[93]....
        /*0298*/ 	.word	0xffffffff


	//   ....[94]....
        /*029c*/ 	.word	0xffffffff


	//   ....[95]....
        /*02a0*/ 	.word	0xffffffff


	//   ....[96]....
        /*02a4*/ 	.word	0xffffffff


	//   ....[97]....
        /*02a8*/ 	.word	0xffffffff


	//   ....[98]....
        /*02ac*/ 	.word	0xffffffff


	//   ....[99]....
        /*02b0*/ 	.word	0xffffffff


	//   ....[100]....
        /*02b4*/ 	.word	0xffffffff


	//   ....[101]....
        /*02b8*/ 	.word	0xffffffff


	//   ....[102]....
        /*02bc*/ 	.word	0xffffffff


	//   ....[103]....
        /*02c0*/ 	.word	0xffffffff


	//   ....[104]....
        /*02c4*/ 	.word	0xffffffff


	//   ....[105]....
        /*02c8*/ 	.word	0xffffffff


	//   ....[106]....
        /*02cc*/ 	.word	0xffffffff


	//   ....[107]....
        /*02d0*/ 	.word	0xffffffff


	//   ....[108]....
        /*02d4*/ 	.word	0xffffffff


	//   ....[109]....
        /*02d8*/ 	.word	0xffffffff


	//   ....[110]....
        /*02dc*/ 	.word	0xffffffff


	//   ....[111]....
        /*02e0*/ 	.word	0xffffffff


	//   ....[112]....
        /*02e4*/ 	.word	0xffffffff


	//   ....[113]....
        /*02e8*/ 	.word	0xffffffff


	//   ....[114]....
        /*02ec*/ 	.word	0xffffffff


	//   ....[115]....
        /*02f0*/ 	.word	0xffffffff


	//   ....[116]....
        /*02f4*/ 	.word	0xffffffff


	//   ....[117]....
        /*02f8*/ 	.word	0xffffffff


	//   ....[118]....
        /*02fc*/ 	.word	0xffffffff


	//   ....[119]....
        /*0300*/ 	.word	0xffffffff


	//   ....[120]....
        /*0304*/ 	.word	0xffffffff


	//   ....[121]....
        /*0308*/ 	.word	0xffffffff


	//   ....[122]....
        /*030c*/ 	.word	0xffffffff


	//   ....[123]....
        /*0310*/ 	.word	0xffffffff


	//   ....[124]....
        /*0314*/ 	.word	0xffffffff


	//   ....[125]....
        /*0318*/ 	.word	0xffffffff


	//   ....[126]....
        /*031c*/ 	.word	0xffffffff


	//   ....[127]....
        /*0320*/ 	.word	0xffffffff


	//   ....[128]....
        /*0324*/ 	.word	0xffffffff


	//   ....[129]....
        /*0328*/ 	.word	0xffffffff


	//   ....[130]....
        /*032c*/ 	.word	0xffffffff


	//   ....[131]....
        /*0330*/ 	.word	0xffffffff


	//   ....[132]....
        /*0334*/ 	.word	0xffffffff


	//   ....[133]....
        /*0338*/ 	.word	0xffffffff


	//   ....[134]....
        /*033c*/ 	.word	0xffffffff


	//   ....[135]....
        /*0340*/ 	.word	0xffffffff


	//   ....[136]....
        /*0344*/ 	.word	0xffffffff


	//   ....[137]....
        /*0348*/ 	.word	0xffffffff


	//   ....[138]....
        /*034c*/ 	.word	0xffffffff


	//   ....[139]....
        /*0350*/ 	.word	0xffffffff


	//   ....[140]....
        /*0354*/ 	.word	0xffffffff


	//   ....[141]....
        /*0358*/ 	.word	0xffffffff


	//   ....[142]....
        /*035c*/ 	.word	0xffffffff


	//   ....[143]....
        /*0360*/ 	.word	0xffffffff


	//   ....[144]....
        /*0364*/ 	.word	0xffffffff


	//   ....[145]....
        /*0368*/ 	.word	0xffffffff


	//   ....[146]....
        /*036c*/ 	.word	0xffffffff


	//   ....[147]....
        /*0370*/ 	.word	0xffffffff


	//   ....[148]....
        /*0374*/ 	.word	0xffffffff


	//   ....[149]....
        /*0378*/ 	.word	0xffffffff


	//   ....[150]....
        /*037c*/ 	.word	0xffffffff


	//   ....[151]....
        /*0380*/ 	.word	0xffffffff


	//   ....[152]....
        /*0384*/ 	.word	0xffffffff


	//   ....[153]....
        /*0388*/ 	.word	0x0500000f


	//   ....[154]....
        /*038c*/ 	.word	0x0500000f


	//   ....[155]....
        /*0390*/ 	.word	0x0500000f


	//   ....[156]....
        /*0394*/ 	.word	0x0500000f


	//   ....[157]....
        /*0398*/ 	.word	0x0500000f


	//   ....[158]....
        /*039c*/ 	.word	0x0500000f


	//   ....[159]....
        /*03a0*/ 	.word	0x0500000f


	//   ....[160]....
        /*03a4*/ 	.word	0x0500000f


	//   ....[161]....
        /*03a8*/ 	.word	0x0500000f


	//   ....[162]....
        /*03ac*/ 	.word	0x0500000f


	//   ....[163]....
        /*03b0*/ 	.word	0x0500000f


	//   ....[164]....
        /*03b4*/ 	.word	0x0500000f


	//   ....[165]....
        /*03b8*/ 	.word	0x0500000f


	//   ....[166]....
        /*03bc*/ 	.word	0x0500000f


	//   ....[167]....
        /*03c0*/ 	.word	0x0500000f


	//   ....[168]....
        /*03c4*/ 	.word	0x0500000f


	//   ....[169]....
        /*03c8*/ 	.word	0x0500000f


	//   ....[170]....
        /*03cc*/ 	.word	0x0500000f


	//   ....[171]....
        /*03d0*/ 	.word	0x0500000f


	//   ....[172]....
        /*03d4*/ 	.word	0x0500000f


	//   ....[173]....
        /*03d8*/ 	.word	0x0500000f


	//   ....[174]....
        /*03dc*/ 	.word	0x0500000f


	//   ....[175]....
        /*03e0*/ 	.word	0x0500000f


	//   ....[176]....
        /*03e4*/ 	.word	0x0500000f


	//   ....[177]....
        /*03e8*/ 	.word	0x0500000f


	//   ....[178]....
        /*03ec*/ 	.word	0x0500000f


	//   ....[179]....
        /*03f0*/ 	.word	0x0500000f


	//   ....[180]....
        /*03f4*/ 	.word	0x0500000f


	//   ....[181]....
        /*03f8*/ 	.word	0x0500000f


	//   ....[182]....
        /*03fc*/ 	.word	0x0500000f


	//   ....[183]....
        /*0400*/ 	.word	0x0500000f


	//   ....[184]....
        /*0404*/ 	.word	0x0500000f


	//   ....[185]....
        /*0408*/ 	.word	0x0500000f


	//   ....[186]....
        /*040c*/ 	.word	0x0500000f


	//   ....[187]....
        /*0410*/ 	.word	0x0500000f


	//   ....[188]....
        /*0414*/ 	.word	0x0500000f


	//   ....[189]....
        /*0418*/ 	.word	0x0500000f


	//   ....[190]....
        /*041c*/ 	.word	0x0500000f


	//   ....[191]....
        /*0420*/ 	.word	0x0500000f


	//   ....[192]....
        /*0424*/ 	.word	0x0500000f


	//   ....[193]....
        /*0428*/ 	.word	0x0500000f


	//   ....[194]....
        /*042c*/ 	.word	0x0500000f


	//   ....[195]....
        /*0430*/ 	.word	0x0500000f


	//   ....[196]....
        /*0434*/ 	.word	0x0500000f


	//   ....[197]....
        /*0438*/ 	.word	0x0500000f


	//   ....[198]....
        /*043c*/ 	.word	0x0500000f


	//   ....[199]....
        /*0440*/ 	.word	0x0500000f


	//   ....[200]....
        /*0444*/ 	.word	0x0500000f


	//   ....[201]....
        /*0448*/ 	.word	0x0500000f


	//   ....[202]....
        /*044c*/ 	.word	0x0500000f


	//   ....[203]....
        /*0450*/ 	.word	0x0500000f


	//   ....[204]....
        /*0454*/ 	.word	0x0500000f


	//   ....[205]....
        /*0458*/ 	.word	0x0500000f


	//   ....[206]....
        /*045c*/ 	.word	0x0500000f


	//   ....[207]....
        /*0460*/ 	.word	0x0500000f


	//   ....[208]....
        /*0464*/ 	.word	0x0500000f


	//   ....[209]....
        /*0468*/ 	.word	0x0500000f


	//   ....[210]....
        /*046c*/ 	.word	0x0500000f


	//   ....[211]....
        /*0470*/ 	.word	0x0500000f


	//   ....[212]....
        /*0474*/ 	.word	0x0500000f


	//   ....[213]....
        /*0478*/ 	.word	0x0500000f


	//   ....[214]....
        /*047c*/ 	.word	0x0500000f


	//   ....[215]....
        /*0480*/ 	.word	0x0500000f


	//   ....[216]....
        /*0484*/ 	.word	0x0500000f


	//   ....[217]....
        /*0488*/ 	.word	0x0500000f


	//   ....[218]....
        /*048c*/ 	.word	0x0500000f


	//   ....[219]....
        /*0490*/ 	.word	0x0500000f


	//   ....[220]....
        /*0494*/ 	.word	0x0500000f


	//   ....[221]....
        /*0498*/ 	.word	0x0500000f


	//   ....[222]....
        /*049c*/ 	.word	0x0500000f


	//   ....[223]....
        /*04a0*/ 	.word	0x0500000f


	//   ....[224]....
        /*04a4*/ 	.word	0x0500000f


	//   ....[225]....
        /*04a8*/ 	.word	0x0500000f


	//   ....[226]....
        /*04ac*/ 	.word	0x0500000f


	//   ....[227]....
        /*04b0*/ 	.word	0x0500000f


	//   ....[228]....
        /*04b4*/ 	.word	0x0500000f


	//   ....[229]....
        /*04b8*/ 	.word	0x0500000f


	//   ....[230]....
        /*04bc*/ 	.word	0x0500000f


	//   ....[231]....
        /*04c0*/ 	.word	0x0500000f


	//   ....[232]....
        /*04c4*/ 	.word	0x0500000f


	//   ....[233]....
        /*04c8*/ 	.word	0x0500000f


	//   ....[234]....
        /*04cc*/ 	.word	0x0500000f


	//   ....[235]....
        /*04d0*/ 	.word	0x0500000f


	//   ....[236]....
        /*04d4*/ 	.word	0x0500000f


	//   ....[237]....
        /*04d8*/ 	.word	0x0500000f


	//   ....[238]....
        /*04dc*/ 	.word	0x0500000f


	//   ....[239]....
        /*04e0*/ 	.word	0x0500000f


	//   ....[240]....
        /*04e4*/ 	.word	0x0500000f


	//   ....[241]....
        /*04e8*/ 	.word	0x0500000f


	//   ....[242]....
        /*04ec*/ 	.word	0x0500000f


	//   ....[243]....
        /*04f0*/ 	.word	0x0500000f


	//   ....[244]....
        /*04f4*/ 	.word	0x0500000f


	//   ....[245]....
        /*04f8*/ 	.word	0x0500000f


	//   ....[246]....
        /*04fc*/ 	.word	0x0500000f


	//   ....[247]....
        /*0500*/ 	.word	0x0500000f


	//   ....[248]....
        /*0504*/ 	.word	0x0500000f


	//   ....[249]....
        /*0508*/ 	.word	0x0500000f


	//   ....[250]....
        /*050c*/ 	.word	0x0500000f


	//   ....[251]....
        /*0510*/ 	.word	0x0500000f


	//----- nvinfo : EIATTR_COOP_GROUP_INSTR_OFFSETS
	.align		4
.L_877:
        /*0514*/ 	.byte	0x04, 0x28
        /*0516*/ 	.short	(.L_879 - .L_878)


	//   ....[0]....
.L_878:
        /*0518*/ 	.word	0x00000070


	//   ....[1]....
        /*051c*/ 	.word	0x000000b0


	//   ....[2]....
        /*0520*/ 	.word	0x000002d0


	//   ....[3]....
        /*0524*/ 	.word	0x00000430


	//   ....[4]....
        /*0528*/ 	.word	0x00000550


	//   ....[5]....
        /*052c*/ 	.word	0x000006b0


	//   ....[6]....
        /*0530*/ 	.word	0x00001340


	//   ....[7]....
        /*0534*/ 	.word	0x00002cd0


	//   ....[8]....
        /*0538*/ 	.word	0x00002d20


	//   ....[9]....
        /*053c*/ 	.word	0x000033c0


	//   ....[10]....
        /*0540*/ 	.word	0x00003420


	//   ....[11]....
        /*0544*/ 	.word	0x00005700


	//   ....[12]....
        /*0548*/ 	.word	0x00005730


	//   ....[13]....
        /*054c*/ 	.word	0x00005750


	//   ....[14]....
        /*0550*/ 	.word	0x00005770


	//   ....[15]....
        /*0554*/ 	.word	0x00006c20


	//   ....[16]....
        /*0558*/ 	.word	0x00006c50


	//   ....[17]....
        /*055c*/ 	.word	0x00006d30


	//   ....[18]....
        /*0560*/ 	.word	0x00006d40


	//   ....[19]....
        /*0564*/ 	.word	0x00008120


	//   ....[20]....
        /*0568*/ 	.word	0x00008160


	//   ....[21]....
        /*056c*/ 	.word	0x00008190


	//   ....[22]....
        /*0570*/ 	.word	0x000081c0


	//   ....[23]....
        /*0574*/ 	.word	0x00008750


	//   ....[24]....
        /*0578*/ 	.word	0x00008770


	//   ....[25]....
        /*057c*/ 	.word	0x00008840


	//   ....[26]....
        /*0580*/ 	.word	0x00008860


	//   ....[27]....
        /*0584*/ 	.word	0x00008920


	//   ....[28]....
        /*0588*/ 	.word	0x00008940


	//   ....[29]....
        /*058c*/ 	.word	0x00008a10


	//   ....[30]....
        /*0590*/ 	.word	0x00008a30


	//   ....[31]....
        /*0594*/ 	.word	0x00009340


	//   ....[32]....
        /*0598*/ 	.word	0x00009360


	//   ....[33]....
        /*059c*/ 	.word	0x00009420


	//   ....[34]....
        /*05a0*/ 	.word	0x00009440


	//   ....[35]....
        /*05a4*/ 	.word	0x00009500


	//   ....[36]....
        /*05a8*/ 	.word	0x00009520


	//   ....[37]....
        /*05ac*/ 	.word	0x000095f0


	//   ....[38]....
        /*05b0*/ 	.word	0x00009610


	//   ....[39]....
        /*05b4*/ 	.word	0x00009750


	//   ....[40]....
        /*05b8*/ 	.word	0x00009920


	//   ....[41]....
        /*05bc*/ 	.word	0x00009950


	//   ....[42]....
        /*05c0*/ 	.word	0x00009980


	//   ....[43]....
        /*05c4*/ 	.word	0x000099b0


	//   ....[44]....
        /*05c8*/ 	.word	0x000099e0


	//   ....[45]....
        /*05cc*/ 	.word	0x00009a10


	//   ....[46]....
        /*05d0*/ 	.word	0x00009b60


	//   ....[47]....
        /*05d4*/ 	.word	0x00009b90


	//   ....[48]....
        /*05d8*/ 	.word	0x00009bc0


	//   ....[49]....
        /*05dc*/ 	.word	0x00009bf0


	//   ....[50]....
        /*05e0*/ 	.word	0x00009c20


	//   ....[51]....
        /*05e4*/ 	.word	0x00009c50


	//   ....[52]....
        /*05e8*/ 	.word	0x00009ce0


	//   ....[53]....
        /*05ec*/ 	.word	0x00009d10


	//   ....[54]....
        /*05f0*/ 	.word	0x00009d90


	//   ....[55]....
        /*05f4*/ 	.word	0x0000b1d0


	//   ....[56]....
        /*05f8*/ 	.word	0x0000b1f0


	//   ....[57]....
        /*05fc*/ 	.word	0x0000b290


	//   ....[58]....
        /*0600*/ 	.word	0x0000b2b0


	//   ....[59]....
        /*0604*/ 	.word	0x0000b340


	//   ....[60]....
        /*0608*/ 	.word	0x0000b360


	//   ....[61]....
        /*060c*/ 	.word	0x0000b3f0


	//   ....[62]....
        /*0610*/ 	.word	0x0000b410


	//   ....[63]....
        /*0614*/ 	.word	0x0000b4a0


	//   ....[64]....
        /*0618*/ 	.word	0x0000b4c0


	//   ....[65]....
        /*061c*/ 	.word	0x0000b550


	//   ....[66]....
        /*0620*/ 	.word	0x0000b570


	//   ....[67]....
        /*0624*/ 	.word	0x0000b600


	//   ....[68]....
        /*0628*/ 	.word	0x0000b620


	//   ....[69]....
        /*062c*/ 	.word	0x0000b630


	//   ....[70]....
        /*0630*/ 	.word	0x0000b6b0


	//   ....[71]....
        /*0634*/ 	.word	0x0000bdd0


	//   ....[72]....
        /*0638*/ 	.word	0x0000be00


	//   ....[73]....
        /*063c*/ 	.word	0x0000be60


	//   ....[74]....
        /*0640*/ 	.word	0x0000bea0


	//   ....[75]....
        /*0644*/ 	.word	0x0000bee0


	//   ....[76]....
        /*0648*/ 	.word	0x0000bf40


	//   ....[77]....
        /*064c*/ 	.word	0x0000bf80


	//   ....[78]....
        /*0650*/ 	.word	0x0000bfe0


	//   ....[79]....
        /*0654*/ 	.word	0x0000c030


	//   ....[80]....
        /*0658*/ 	.word	0x0000c080


	//   ....[81]....
        /*065c*/ 	.word	0x0000c0d0


	//   ....[82]....
        /*0660*/ 	.word	0x0000c120


	//   ....[83]....
        /*0664*/ 	.word	0x0000c160


	//   ....[84]....
        /*0668*/ 	.word	0x0000c1c0


	//   ....[85]....
        /*066c*/ 	.word	0x0000c1e0


	//   ....[86]....
        /*0670*/ 	.word	0x0000c210


	//   ....[87]....
        /*0674*/ 	.word	0x0000c970


	//   ....[88]....
        /*0678*/ 	.word	0x0000c9a0


	//   ....[89]....
        /*067c*/ 	.word	0x0000ca00


	//   ....[90]....
        /*0680*/ 	.word	0x0000ca10


	//   ....[91]....
        /*0684*/ 	.word	0x0000ca60


	//   ....[92]....
        /*0688*/ 	.word	0x0000ca70


	//   ....[93]....
        /*068c*/ 	.word	0x0000cac0


	//   ....[94]....
        /*0690*/ 	.word	0x0000cad0


	//   ....[95]....
        /*0694*/ 	.word	0x0000cb20


	//   ....[96]....
        /*0698*/ 	.word	0x0000cb30


	//   ....[97]....
        /*069c*/ 	.word	0x0000cb80


	//   ....[98]....
        /*06a0*/ 	.word	0x0000cb90


	//   ....[99]....
        /*06a4*/ 	.word	0x0000cbe0


	//   ....[100]....
        /*06a8*/ 	.word	0x0000cbf0


	//   ....[101]....
        /*06ac*/ 	.word	0x0000cc00


	//   ....[102]....
        /*06b0*/ 	.word	0x0000cc50


	//   ....[103]....
        /*06b4*/ 	.word	0x0000ceb0


	//   ....[104]....
        /*06b8*/ 	.word	0x0000ced0


	//   ....[105]....
        /*06bc*/ 	.word	0x0000cef0


	//   ....[106]....
        /*06c0*/ 	.word	0x0000cf50


	//   ....[107]....
        /*06c4*/ 	.word	0x0000cf70


	//   ....[108]....
        /*06c8*/ 	.word	0x0000cfd0


	//   ....[109]....
        /*06cc*/ 	.word	0x0000cff0


	//   ....[110]....
        /*06d0*/ 	.word	0x0000d050


	//   ....[111]....
        /*06d4*/ 	.word	0x0000d070


	//   ....[112]....
        /*06d8*/ 	.word	0x0000d0d0


	//   ....[113]....
        /*06dc*/ 	.word	0x0000d0f0


	//   ....[114]....
        /*06e0*/ 	.word	0x0000d150


	//   ....[115]....
        /*06e4*/ 	.word	0x0000d170


	//   ....[116]....
        /*06e8*/ 	.word	0x0000d1d0


	//   ....[117]....
        /*06ec*/ 	.word	0x0000d1f0


	//   ....[118]....
        /*06f0*/ 	.word	0x0000d200


	//   ....[119]....
        /*06f4*/ 	.word	0x0000d7a0


	//   ....[120]....
        /*06f8*/ 	.word	0x0000d7e0


	//   ....[121]....
        /*06fc*/ 	.word	0x0000d820


	//   ....[122]....
        /*0700*/ 	.word	0x0000d840


	//   ....[123]....
        /*0704*/ 	.word	0x0000d850


	//   ....[124]....
        /*0708*/ 	.word	0x0000d870


	//   ....[125]....
        /*070c*/ 	.word	0x0000d8e0


	//   ....[126]....
        /*0710*/ 	.word	0x0000d900


	//   ....[127]....
        /*0714*/ 	.word	0x0000d960


	//   ....[128]....
        /*0718*/ 	.word	0x0000d980


	//   ....[129]....
        /*071c*/ 	.word	0x0000d9e0


	//   ....[130]....
        /*0720*/ 	.word	0x0000da00


	//   ....[131]....
        /*0724*/ 	.word	0x0000da60


	//   ....[132]....
        /*0728*/ 	.word	0x0000da80


	//   ....[133]....
        /*072c*/ 	.word	0x0000dad0


	//   ....[134]....
        /*0730*/ 	.word	0x0000daf0


	//   ....[135]....
        /*0734*/ 	.word	0x0000def0


	//   ....[136]....
        /*0738*/ 	.word	0x0000df40


	//   ....[137]....
        /*073c*/ 	.word	0x0000df70


	//   ....[138]....
        /*0740*/ 	.word	0x0000df80


	//   ....[139]....
        /*0744*/ 	.word	0x0000dfb0


	//   ....[140]....
        /*0748*/ 	.word	0x0000dfe0


	//   ....[141]....
        /*074c*/ 	.word	0x0000e010


	//   ....[142]....
        /*0750*/ 	.word	0x0000e040


	//   ....[143]....
        /*0754*/ 	.word	0x0000e1c0


	//   ....[144]....
        /*0758*/ 	.word	0x0000e1f0


	//   ....[145]....
        /*075c*/ 	.word	0x0000e220


	//   ....[146]....
        /*0760*/ 	.word	0x0000e250


	//   ....[147]....
        /*0764*/ 	.word	0x0000e280


	//   ....[148]....
        /*0768*/ 	.word	0x0000e2b0


	//   ....[149]....
        /*076c*/ 	.word	0x0000e370


	//   ....[150]....
        /*0770*/ 	.word	0x0000e390


	//   ....[151]....
        /*0774*/ 	.word	0x0000e400


	//   ....[152]....
        /*0778*/ 	.word	0x0000e870


	//   ....[153]....
        /*077c*/ 	.word	0x0000ed50


	//   ....[154]....
        /*0780*/ 	.word	0x0000ee40


	//   ....[155]....
        /*0784*/ 	.word	0x0000eee0


	//   ....[156]....
        /*0788*/ 	.word	0x0000ef40


	//   ....[157]....
        /*078c*/ 	.word	0x0000f040


	//   ....[158]....
        /*0790*/ 	.word	0x0000f0b0


	//   ....[159]....
        /*0794*/ 	.word	0x0000f1b0


	//   ....[160]....
        /*0798*/ 	.word	0x0000f220


	//   ....[161]....
        /*079c*/ 	.word	0x0000f320


	//   ....[162]....
        /*07a0*/ 	.word	0x0000f390


	//   ....[163]....
        /*07a4*/ 	.word	0x0000f490


	//   ....[164]....
        /*07a8*/ 	.word	0x0000f500


	//   ....[165]....
        /*07ac*/ 	.word	0x0000f600


	//   ....[166]....
        /*07b0*/ 	.word	0x0000f670


	//   ....[167]....
        /*07b4*/ 	.word	0x0000f770


	//   ....[168]....
        /*07b8*/ 	.word	0x0000f7e0


	//   ....[169]....
        /*07bc*/ 	.word	0x0000f8c0


	//   ....[170]....
        /*07c0*/ 	.word	0x0000f9b0


	//   ....[171]....
        /*07c4*/ 	.word	0x0000fa20


	//   ....[172]....
        /*07c8*/ 	.word	0x0000faa0


	//   ....[173]....
        /*07cc*/ 	.word	0x0000fb50


	//   ....[174]....
        /*07d0*/ 	.word	0x0000fbd0


	//   ....[175]....
        /*07d4*/ 	.word	0x0000fca0


	//   ....[176]....
        /*07d8*/ 	.word	0x0000fd20


	//   ....[177]....
        /*07dc*/ 	.word	0x0000fdf0


	//   ....[178]....
        /*07e0*/ 	.word	0x0000fe70


	//   ....[179]....
        /*07e4*/ 	.word	0x0000ff40


	//   ....[180]....
        /*07e8*/ 	.word	0x0000ffc0


	//   ....[181]....
        /*07ec*/ 	.word	0x00010090


	//   ....[182]....
        /*07f0*/ 	.word	0x00010110


	//   ....[183]....
        /*07f4*/ 	.word	0x000101e0


	//   ....[184]....
        /*07f8*/ 	.word	0x00010260


	//   ....[185]....
        /*07fc*/ 	.word	0x00010310


	//   ....[186]....
        /*0800*/ 	.word	0x00010440


	//   ....[187]....
        /*0804*/ 	.word	0x000104e0


	//   ....[188]....
        /*0808*/ 	.word	0x00010550


	//   ....[189]....
        /*080c*/ 	.word	0x00010610


	//   ....[190]....
        /*0810*/ 	.word	0x00010670


	//   ....[191]....
        /*0814*/ 	.word	0x00010730


	//   ....[192]....
        /*0818*/ 	.word	0x00010790


	//   ....[193]....
        /*081c*/ 	.word	0x00010850


	//   ....[194]....
        /*0820*/ 	.word	0x000108b0


	//   ....[195]....
        /*0824*/ 	.word	0x00010970


	//   ....[196]....
        /*0828*/ 	.word	0x000109d0


	//   ....[197]....
        /*082c*/ 	.word	0x00010a90


	//   ....[198]....
        /*0830*/ 	.word	0x00010af0


	//   ....[199]....
        /*0834*/ 	.word	0x00010bb0


	//   ....[200]....
        /*0838*/ 	.word	0x00010c10


	//   ....[201]....
        /*083c*/ 	.word	0x00010cd0


	//   ....[202]....
        /*0840*/ 	.word	0x00010dc0


	//   ....[203]....
        /*0844*/ 	.word	0x00010e60


	//   ....[204]....
        /*0848*/ 	.word	0x00010ec0


	//   ....[205]....
        /*084c*/ 	.word	0x00010f90


	//   ....[206]....
        /*0850*/ 	.word	0x00010ff0


	//   ....[207]....
        /*0854*/ 	.word	0x000110c0


	//   ....[208]....
        /*0858*/ 	.word	0x00011120


	//   ....[209]....
        /*085c*/ 	.word	0x000111f0


	//   ....[210]....
        /*0860*/ 	.word	0x00011250


	//   ....[211]....
        /*0864*/ 	.word	0x00011320


	//   ....[212]....
        /*0868*/ 	.word	0x00011380


	//   ....[213]....
        /*086c*/ 	.word	0x00011450


	//   ....[214]....
        /*0870*/ 	.word	0x000114b0


	//   ....[215]....
        /*0874*/ 	.word	0x00011580


	//   ....[216]....
        /*0878*/ 	.word	0x000115e0


	//   ....[217]....
        /*087c*/ 	.word	0x000116a0


	//   ....[218]....
        /*0880*/ 	.word	0x000117c0


	//   ....[219]....
        /*0884*/ 	.word	0x00011860


	//   ....[220]....
        /*0888*/ 	.word	0x00011920


	//   ....[221]....
        /*088c*/ 	.word	0x000119f0


	//   ....[222]....
        /*0890*/ 	.word	0x00011a50


	//   ....[223]....
        /*0894*/ 	.word	0x00011b30


	//   ....[224]....
        /*0898*/ 	.word	0x00011b90


	//   ....[225]....
        /*089c*/ 	.word	0x00011c60


	//   ....[226]....
        /*08a0*/ 	.word	0x00011cc0


	//   ....[227]....
        /*08a4*/ 	.word	0x00011d90


	//   ....[228]....
        /*08a8*/ 	.word	0x00011df0


	//   ....[229]....
        /*08ac*/ 	.word	0x00011ed0


	//   ....[230]....
        /*08b0*/ 	.word	0x00011f30


	//   ....[231]....
        /*08b4*/ 	.word	0x00012000


	//   ....[232]....
        /*08b8*/ 	.word	0x00012060


	//   ....[233]....
        /*08bc*/ 	.word	0x00012120


	//   ....[234]....
        /*08c0*/ 	.word	0x000121b0


	//   ....[235]....
        /*08c4*/ 	.word	0x00012250


	//   ....[236]....
        /*08c8*/ 	.word	0x00012370


	//   ....[237]....
        /*08cc*/ 	.word	0x000123e0


	//   ....[238]....
        /*08d0*/ 	.word	0x00012450


	//   ....[239]....
        /*08d4*/ 	.word	0x000124c0


	//   ....[240]....
        /*08d8*/ 	.word	0x00012530


	//   ....[241]....
        /*08dc*/ 	.word	0x000125b0


	//   ....[242]....
        /*08e0*/ 	.word	0x00012640


	//   ....[243]....
        /*08e4*/ 	.word	0x000126d0


	//   ....[244]....
        /*08e8*/ 	.word	0x00012740


	//   ....[245]....
        /*08ec*/ 	.word	0x000127b0


	//   ....[246]....
        /*08f0*/ 	.word	0x00012820


	//   ....[247]....
        /*08f4*/ 	.word	0x000128a0


	//   ....[248]....
        /*08f8*/ 	.word	0x00012910


	//   ....[249]....
        /*08fc*/ 	.word	0x000129b0


	//   ....[250]....
        /*0900*/ 	.word	0x00012a40


	//   ....[251]....
        /*0904*/ 	.word	0x00012b60


	//----- nvinfo : EIATTR_REG_RECONFIG
	.align		4
.L_879:
        /*0908*/ 	.byte	0x01, 0x54
	.zero		2


	//----- nvinfo : EIATTR_SYSCALL_OFFSETS
	.align		4
        /*090c*/ 	.byte	0x04, 0x46
        /*090e*/ 	.short	(.L_881 - .L_880)


	//   ....[0]....
.L_880:
        /*0910*/ 	.word	0x00001530


	//   ....[1]....
        /*0914*/ 	.word	0x0000a890


	//   ....[2]....
        /*0918*/ 	.word	0x0000a9e0


	//   ....[3]....
        /*091c*/ 	.word	0x0000aad0


	//   ....[4]....
        /*0920*/ 	.word	0x0000ba60


	//----- nvinfo : EIATTR_MBARRIER_INSTR_OFFSETS
	.align		4
.L_881:
        /*0924*/ 	.byte	0x04, 0x39
        /*0926*/ 	.short	(.L_883 - .L_882)


	//   ....[0]....
.L_882:
        /*0928*/ 	.word	0x00000180
        /*092c*/ 	.word	0x000000ff
        /*0930*/ 	.word	0x00028800
        /*0934*/ 	.short	0x0100
        /*0936*/ 	.byte	0x08
	.zero		1


	//   ....[1]....
        /*0938*/ 	.word	0x00000190
        /*093c*/ 	.word	0x000000ff
        /*0940*/ 	.word	0x00028820
        /*0944*/ 	.short	0x0100
        /*0946*/ 	.byte	0x08
	.zero		1


	//   ....[2]....
        /*0948*/ 	.word	0x00000280
        /*094c*/ 	.word	0x000000ff
        /*0950*/ 	.word	0x00028830
        /*0954*/ 	.short	0x0100
        /*0956*/ 	.byte	0x08
	.zero		1


	//   ....[3]....
        /*0958*/ 	.word	0x00000290
        /*095c*/ 	.word	0x000000ff
        /*0960*/ 	.word	0x00028840
        /*0964*/ 	.short	0x0100
        /*0966*/ 	.byte	0x08
	.zero		1


	//   ....[4]....
        /*0968*/ 	.word	0x000002a0
        /*096c*/ 	.word	0x000000ff
        /*0970*/ 	.word	0x00028838
        /*0974*/ 	.short	0x0100
        /*0976*/ 	.byte	0x08
	.zero		1


	//   ....[5]....
        /*0978*/ 	.word	0x000002b0
        /*097c*/ 	.word	0x000000ff
        /*0980*/ 	.word	0x00028848
        /*0984*/ 	.short	0x0100
        /*0986*/ 	.byte	0x08
	.zero		1


	//   ....[6]....
        /*0988*/ 	.word	0x000003e0
        /*098c*/ 	.word	0x000000ff
        /*0990*/ 	.word	0x00028850
        /*0994*/ 	.short	0x0100
        /*0996*/ 	.byte	0x08
	.zero		1


	//   ....[7]....
        /*0998*/ 	.word	0x000003f0
        /*099c*/ 	.word	0x000000ff
        /*09a0*/ 	.word	0x00028860
        /*09a4*/ 	.short	0x0100
        /*09a6*/ 	.byte	0x08
	.zero		1


	//   ....[8]....
        /*09a8*/ 	.word	0x00000400
        /*09ac*/ 	.word	0x000000ff
        /*09b0*/ 	.word	0x00028858
        /*09b4*/ 	.short	0x0100
        /*09b6*/ 	.byte	0x08
	.zero		1


	//   ....[9]....
        /*09b8*/ 	.word	0x00000410
        /*09bc*/ 	.word	0x000000ff
        /*09c0*/ 	.word	0x00028868
        /*09c4*/ 	.short	0x0100
        /*09c6*/ 	.byte	0x08
	.zero		1


	//   ....[10]....
        /*09c8*/ 	.word	0x00000500
        /*09cc*/ 	.word	0x000000ff
        /*09d0*/ 	.word	0x00028870
        /*09d4*/ 	.short	0x0100
        /*09d6*/ 	.byte	0x06
	.zero		1


	//   ....[11]....
        /*09d8*/ 	.word	0x00000510
        /*09dc*/ 	.word	0x000000ff
        /*09e0*/ 	.word	0x00028880
        /*09e4*/ 	.short	0x0100
        /*09e6*/ 	.byte	0x06
	.zero		1


	//   ....[12]....
        /*09e8*/ 	.word	0x00000520
        /*09ec*/ 	.word	0x000000ff
        /*09f0*/ 	.word	0x00028878
        /*09f4*/ 	.short	0x0100
        /*09f6*/ 	.byte	0x06
	.zero		1


	//   ....[13]....
        /*09f8*/ 	.word	0x00000530
        /*09fc*/ 	.word	0x000000ff
        /*0a00*/ 	.word	0x00028888
        /*0a04*/ 	.short	0x0100
        /*0a06*/ 	.byte	0x06
	.zero		1


	//   ....[14]....
        /*0a08*/ 	.word	0x00000660
        /*0a0c*/ 	.word	0x000000ff
        /*0a10*/ 	.word	0x00028890
        /*0a14*/ 	.short	0x0100
        /*0a16*/ 	.byte	0x08
	.zero		1


	//   ....[15]....
        /*0a18*/ 	.word	0x00000670
        /*0a1c*/ 	.word	0x000000ff
        /*0a20*/ 	.word	0x000288a0
        /*0a24*/ 	.short	0x0100
        /*0a26*/ 	.byte	0x08
	.zero		1


	//   ....[16]....
        /*0a28*/ 	.word	0x00000680
        /*0a2c*/ 	.word	0x000000ff
        /*0a30*/ 	.word	0x00028898
        /*0a34*/ 	.short	0x0100
        /*0a36*/ 	.byte	0x08
	.zero		1


	//   ....[17]....
        /*0a38*/ 	.word	0x00000690
        /*0a3c*/ 	.word	0x000000ff
        /*0a40*/ 	.word	0x000288a8
        /*0a44*/ 	.short	0x0100
        /*0a46*/ 	.byte	0x08
	.zero		1


	//   ....[18]....
        /*0a48*/ 	.word	0x000007d0
        /*0a4c*/ 	.word	0x000000ff
        /*0a50*/ 	.word	0x000288b0
        /*0a54*/ 	.short	0x0100
        /*0a56*/ 	.byte	0x08
	.zero		1


	//   ....[19]....
        /*0a58*/ 	.word	0x000007e0
        /*0a5c*/ 	.word	0x000000ff
        /*0a60*/ 	.word	0x000288c0
        /*0a64*/ 	.short	0x0100
        /*0a66*/ 	.byte	0x08
	.zero		1


	//   ....[20]....
        /*0a68*/ 	.word	0x000007f0
        /*0a6c*/ 	.word	0x000000ff
        /*0a70*/ 	.word	0x000288b8
        /*0a74*/ 	.short	0x0100
        /*0a76*/ 	.byte	0x08
	.zero		1


	//   ....[21]....
        /*0a78*/ 	.word	0x00000800
        /*0a7c*/ 	.word	0x000000ff
        /*0a80*/ 	.word	0x000288c8
        /*0a84*/ 	.short	0x0100
        /*0a86*/ 	.byte	0x08
	.zero		1


	//   ....[22]....
        /*0a88*/ 	.word	0x000015b0
        /*0a8c*/ 	.word	0x000000ff
        /*0a90*/ 	.word	0x00028800
        /*0a94*/ 	.short	0x010a
        /*0a96*/ 	.byte	0x31
	.zero		1


	//   ....[23]....
        /*0a98*/ 	.word	0x00001630
        /*0a9c*/ 	.word	0x00000000
        /*0aa0*/ 	.word	0x00028830
        /*0aa4*/ 	.short	0x010a
        /*0aa6*/ 	.byte	0x3f
	.zero		1


	//   ....[24]....
        /*0aa8*/ 	.word	0x00001680
        /*0aac*/ 	.word	0x00000000
        /*0ab0*/ 	.word	0x00028830
        /*0ab4*/ 	.short	0x010a
        /*0ab6*/ 	.byte	0x3f
	.zero		1


	//   ....[25]....
        /*0ab8*/ 	.word	0x00002340
        /*0abc*/ 	.word	0x000000ff
        /*0ac0*/ 	.word	0x00000000
        /*0ac4*/ 	.short	0x0101
        /*0ac6*/ 	.byte	0x06
	.zero		1


	//   ....[26]....
        /*0ac8*/ 	.word	0x00004370
        /*0acc*/ 	.word	0x000000ff
        /*0ad0*/ 	.word	0x00028830
        /*0ad4*/ 	.short	0x010a
        /*0ad6*/ 	.byte	0x06
	.zero		1


	//   ....[27]....
        /*0ad8*/ 	.word	0x000043b0
        /*0adc*/ 	.word	0x000000ff
        /*0ae0*/ 	.word	0x00028830
        /*0ae4*/ 	.short	0x010a
        /*0ae6*/ 	.byte	0x06
	.zero		1


	//   ....[28]....
        /*0ae8*/ 	.word	0x00004730
        /*0aec*/ 	.word	0x000000ff
        /*0af0*/ 	.word	0x00028850
        /*0af4*/ 	.short	0x010a
        /*0af6*/ 	.byte	0x06
	.zero		1


	//   ....[29]....
        /*0af8*/ 	.word	0x00004770
        /*0afc*/ 	.word	0x000000ff
        /*0b00*/ 	.word	0x00028850
        /*0b04*/ 	.short	0x010a
        /*0b06*/ 	.byte	0x06
	.zero		1


	//   ....[30]....
        /*0b08*/ 	.word	0x00005060
        /*0b0c*/ 	.word	0x000000ff
        /*0b10*/ 	.word	0x00000000
        /*0b14*/ 	.short	0x0101
        /*0b16*/ 	.byte	0x06
	.zero		1


	//   ....[31]....
        /*0b18*/ 	.word	0x00006550
        /*0b1c*/ 	.word	0x000000ff
        /*0b20*/ 	.word	0x00000000
        /*0b24*/ 	.short	0x0101
        /*0b26*/ 	.byte	0x06
	.zero		1


	//   ....[32]....
        /*0b28*/ 	.word	0x00006b90
        /*0b2c*/ 	.word	0x000000ff
        /*0b30*/ 	.word	0x00028850
        /*0b34*/ 	.short	0x010a
        /*0b36*/ 	.byte	0x05
	.zero		1


	//   ....[33]....
        /*0b38*/ 	.word	0x00006bd0
        /*0b3c*/ 	.word	0x000000ff
        /*0b40*/ 	.word	0x00028850
        /*0b44*/ 	.short	0x010a
        /*0b46*/ 	.byte	0x05
	.zero		1


	//   ....[34]....
        /*0b48*/ 	.word	0x000071a0
        /*0b4c*/ 	.word	0x000000ff
        /*0b50*/ 	.word	0x00000000
        /*0b54*/ 	.short	0x0101
        /*0b56*/ 	.byte	0x04
	.zero		1


	//   ....[35]....
        /*0b58*/ 	.word	0x00008740
        /*0b5c*/ 	.word	0x0000001c
        /*0b60*/ 	.word	0x00000000
        /*0b64*/ 	.short	0x0101
        /*0b66*/ 	.byte	0x3f
	.zero		1


	//   ....[36]....
        /*0b68*/ 	.word	0x0000afe0
        /*0b6c*/ 	.word	0x00000007
        /*0b70*/ 	.word	0x00028840
        /*0b74*/ 	.short	0x010a
        /*0b76*/ 	.byte	0x3f
	.zero		1


	//   ....[37]....
        /*0b78*/ 	.word	0x0000b760
        /*0b7c*/ 	.word	0x00000007
        /*0b80*/ 	.word	0x00028830
        /*0b84*/ 	.short	0x0107
        /*0b86*/ 	.byte	0x3f
	.zero		1


	//   ....[38]....
        /*0b88*/ 	.word	0x0000b830
        /*0b8c*/ 	.word	0x00000007
        /*0b90*/ 	.word	0x00028830
        /*0b94*/ 	.short	0x0101
        /*0b96*/ 	.byte	0x3f
	.zero		1


	//   ....[39]....
        /*0b98*/ 	.word	0x0000c310
        /*0b9c*/ 	.word	0x00000016
        /*0ba0*/ 	.word	0x00028800
        /*0ba4*/ 	.short	0x0107
        /*0ba6*/ 	.byte	0x3f
	.zero		1


	//   ....[40]....
        /*0ba8*/ 	.word	0x0000c410
        /*0bac*/ 	.word	0x00000016
        /*0bb0*/ 	.word	0x00028800
        /*0bb4*/ 	.short	0x0101
        /*0bb6*/ 	.byte	0x3f
	.zero		1


	//   ....[41]....
        /*0bb8*/ 	.word	0x0000c440
        /*0bbc*/ 	.word	0x00000016
        /*0bc0*/ 	.word	0x00028820
        /*0bc4*/ 	.short	0x010a
        /*0bc6*/ 	.byte	0x3f
	.zero		1


	//   ....[42]....
        /*0bc8*/ 	.word	0x0000c7c0
        /*0bcc*/ 	.word	0x00000006
        /*0bd0*/ 	.word	0x00028840
        /*0bd4*/ 	.short	0x010a
        /*0bd6*/ 	.byte	0x3f
	.zero		1


	//   ....[43]....
        /*0bd8*/ 	.word	0x0000cce0
        /*0bdc*/ 	.word	0x00000006
        /*0be0*/ 	.word	0x00028830
        /*0be4*/ 	.short	0x0107
        /*0be6*/ 	.byte	0x3f
	.zero		1


	//   ....[44]....
        /*0be8*/ 	.word	0x0000cda0
        /*0bec*/ 	.word	0x00000006
        /*0bf0*/ 	.word	0x00028830
        /*0bf4*/ 	.short	0x0101
        /*0bf6*/ 	.byte	0x3f
	.zero		1


	//   ....[45]....
        /*0bf8*/ 	.word	0x0000ce10
        /*0bfc*/ 	.word	0x00000006
        /*0c00*/ 	.word	0x00028860
        /*0c04*/ 	.short	0x010a
        /*0c06*/ 	.byte	0x3f
	.zero		1


	//   ....[46]....
        /*0c08*/ 	.word	0x0000d390
        /*0c0c*/ 	.word	0x00000006
        /*0c10*/ 	.word	0x00028850
        /*0c14*/ 	.short	0x0107
        /*0c16*/ 	.byte	0x3f
	.zero		1


	//   ....[47]....
        /*0c18*/ 	.word	0x0000d4f0
        /*0c1c*/ 	.word	0x00000006
        /*0c20*/ 	.word	0x00028850
        /*0c24*/ 	.short	0x0101
        /*0c26*/ 	.byte	0x3f
	.zero		1


	//   ....[48]....
        /*0c28*/ 	.word	0x0000d700
        /*0c2c*/ 	.word	0x00000000
        /*0c30*/ 	.word	0x00028860
        /*0c34*/ 	.short	0x010a
        /*0c36*/ 	.byte	0x3f
	.zero		1


	//   ....[49]....
        /*0c38*/ 	.word	0x0000dc30
        /*0c3c*/ 	.word	0x00000000
        /*0c40*/ 	.word	0x00028850
        /*0c44*/ 	.short	0x0107
        /*0c46*/ 	.byte	0x3f
	.zero		1


	//   ....[50]....
        /*0c48*/ 	.word	0x0000dcf0
        /*0c4c*/ 	.word	0x00000000
        /*0c50*/ 	.word	0x00028850
        /*0c54*/ 	.short	0x0101
        /*0c56*/ 	.byte	0x3f
	.zero		1


	//   ....[51]....
        /*0c58*/ 	.word	0x0000e7f0
        /*0c5c*/ 	.word	0x00000004
        /*0c60*/ 	.word	0x00028820
        /*0c64*/ 	.short	0x010a
        /*0c66*/ 	.byte	0x3f
	.zero		1


	//   ....[52]....
        /*0c68*/ 	.word	0x0000e970
        /*0c6c*/ 	.word	0x00000005
        /*0c70*/ 	.word	0x00028840
        /*0c74*/ 	.short	0x010a
        /*0c76*/ 	.byte	0x3f
	.zero		1


	//   ....[53]....
        /*0c78*/ 	.word	0x0000ea10
        /*0c7c*/ 	.word	0x00000019
        /*0c80*/ 	.word	0x00028840
        /*0c84*/ 	.short	0x010a
        /*0c86*/ 	.byte	0x3f
	.zero		1


	//   ....[54]....
        /*0c88*/ 	.word	0x0000ea50
        /*0c8c*/ 	.word	0x00000005
        /*0c90*/ 	.word	0x00028860
        /*0c94*/ 	.short	0x010a
        /*0c96*/ 	.byte	0x3f
	.zero		1


	//   ....[55]....
        /*0c98*/ 	.word	0x0000ea90
        /*0c9c*/ 	.word	0x00000019
        /*0ca0*/ 	.word	0x00028860
        /*0ca4*/ 	.short	0x010a
        /*0ca6*/ 	.byte	0x3f
	.zero		1


	//   ....[56]....
        /*0ca8*/ 	.word	0x0000eb00
        /*0cac*/ 	.word	0x00000003
        /*0cb0*/ 	.word	0x00028800
        /*0cb4*/ 	.short	0x010a
        /*0cb6*/ 	.byte	0x3f
	.zero		1


	//   ....[57]....
        /*0cb8*/ 	.word	0x0000eb50
        /*0cbc*/ 	.word	0x00000000
        /*0cc0*/ 	.word	0x00028830
        /*0cc4*/ 	.short	0x010a
        /*0cc6*/ 	.byte	0x3f
	.zero		1


	//   ....[58]....
        /*0cc8*/ 	.word	0x0000ebb0
        /*0ccc*/ 	.word	0x00000007
        /*0cd0*/ 	.word	0x00028830
        /*0cd4*/ 	.short	0x010a
        /*0cd6*/ 	.byte	0x3f
	.zero		1


	//   ....[59]....
        /*0cd8*/ 	.word	0x0000ec10
        /*0cdc*/ 	.word	0x00000007
        /*0ce0*/ 	.word	0x00028850
        /*0ce4*/ 	.short	0x010a
        /*0ce6*/ 	.byte	0x3f
	.zero		1


	//   ....[60]....
        /*0ce8*/ 	.word	0x0000ec70
        /*0cec*/ 	.word	0x00000005
        /*0cf0*/ 	.word	0x00028850
        /*0cf4*/ 	.short	0x010a
        /*0cf6*/ 	.byte	0x3f
	.zero		1


	//   ....[61]....
        /*0cf8*/ 	.word	0x0000ed90
        /*0cfc*/ 	.word	0x00000007
        /*0d00*/ 	.word	0x00028840
        /*0d04*/ 	.short	0x010a
        /*0d06*/ 	.byte	0x3f
	.zero		1


	//   ....[62]....
        /*0d08*/ 	.word	0x00010340
        /*0d0c*/ 	.word	0x00000016
        /*0d10*/ 	.word	0x00028820
        /*0d14*/ 	.short	0x010a
        /*0d16*/ 	.byte	0x3f
	.zero		1


	//   ....[63]....
        /*0d18*/ 	.word	0x00010390
        /*0d1c*/ 	.word	0x00000006
        /*0d20*/ 	.word	0x00028840
        /*0d24*/ 	.short	0x010a
        /*0d26*/ 	.byte	0x3f
	.zero		1


	//   ....[64]....
        /*0d28*/ 	.word	0x00010d10
        /*0d2c*/ 	.word	0x00000006
        /*0d30*/ 	.word	0x00028860
        /*0d34*/ 	.short	0x010a
        /*0d36*/ 	.byte	0x3f
	.zero		1


	//   ....[65]....
        /*0d38*/ 	.word	0x00011710
        /*0d3c*/ 	.word	0x00000000
        /*0d40*/ 	.word	0x00028860
        /*0d44*/ 	.short	0x010a
        /*0d46*/ 	.byte	0x3f
	.zero		1


	//   ....[66]....
        /*0d48*/ 	.word	0x00012a80
        /*0d4c*/ 	.word	0x00000004
        /*0d50*/ 	.word	0x00028820
        /*0d54*/ 	.short	0x010a
        /*0d56*/ 	.byte	0x3f
	.zero		1


	//   ....[67]....
        /*0d58*/ 	.word	0x00012c20
        /*0d5c*/ 	.word	0x00000005
        /*0d60*/ 	.word	0x00028840
        /*0d64*/ 	.short	0x010a
        /*0d66*/ 	.byte	0x3f
	.zero		1


	//   ....[68]....
        /*0d68*/ 	.word	0x00012c70
        /*0d6c*/ 	.word	0x00000019
        /*0d70*/ 	.word	0x00028840
        /*0d74*/ 	.short	0x010a
        /*0d76*/ 	.byte	0x3f
	.zero		1


	//   ....[69]....
        /*0d78*/ 	.word	0x00012cc0
        /*0d7c*/ 	.word	0x00000005
        /*0d80*/ 	.word	0x00028860
        /*0d84*/ 	.short	0x010a
        /*0d86*/ 	.byte	0x3f
	.zero		1


	//----- nvinfo : EIATTR_NUM_MBARRIERS
	.align		4
.L_883:
        /*0d88*/ 	.byte	0x03, 0x38
        /*0d8a*/ 	.short	0x0016


	//----- nvinfo : EIATTR_EXIT_INSTR_OFFSETS
	.align		4
        /*0d8c*/ 	.byte	0x04, 0x1c
        /*0d8e*/ 	.short	(.L_885 - .L_884)


	//   ....[0]....
.L_884:
        /*0d90*/ 	.word	0x000009b0


	//   ....[1]....
        /*0d94*/ 	.word	0x00009700


	//   ....[2]....
        /*0d98*/ 	.word	0x0000eae0


	//----- nvinfo : EIATTR_MAX_THREADS
	.align		4
.L_885:
        /*0d9c*/ 	.byte	0x04, 0x05
        /*0d9e*/ 	.short	(.L_887 - .L_886)
.L_886:
        /*0da0*/ 	.word	0x00000180
        /*0da4*/ 	.word	0x00000001
        /*0da8*/ 	.word	0x00000001


	//----- nvinfo : EIATTR_CRS_STACK_SIZE
	.align		4
.L_887:
        /*0dac*/ 	.byte	0x04, 0x1e
        /*0dae*/ 	.short	(.L_889 - .L_888)
.L_888:
        /*0db0*/ 	.word	0x00000000


	//----- nvinfo : EIATTR_CBANK_PARAM_SIZE
	.align		4
.L_889:
        /*0db4*/ 	.byte	0x03, 0x19
        /*0db6*/ 	.short	0x0af0


	//----- nvinfo : EIATTR_PARAM_CBANK
	.align		4
        /*0db8*/ 	.byte	0x04, 0x0a
        /*0dba*/ 	.short	(.L_891 - .L_890)
	.align		4
.L_890:
        /*0dbc*/ 	.word	index@(.nv.constant0._ZN7cutlass13device_kernelIN5flash11enable_sm90INS1_16FlashAttnFwdSm90INS1_25CollectiveMainloopFwdSm90ILi2EN4cute5tupleIJNS5_1CILi1EEES8_S8_EEENS6_IJNS7_ILi128EEESA_SA_EEELi128ENS_6half_tEfNS_4arch4Sm90ELb0ELb0ELb1ELb1ELb1ELb0ELb0ELb1ELb1ELb1ELb0ELb0EEENS1_21CollectiveEpilogueFwdISB_S9_SC_SE_Li256ELb1ELb1ELb0ELb0EEENS1_36VarlenDynamicPersistentTileSchedulerILi128ELi128ELi256ELi128ELb0ELb1ELb1ELb0ELb1ELb1EEEEEEEEEvNT_6ParamsE)
        /*0dc0*/ 	.short	0x0210
        /*0dc2*/ 	.short	0x0af0


	//----- nvinfo : EIATTR_SW_WAR
	.align		4
.L_891:
        /*0dc4*/ 	.byte	0x04, 0x36
        /*0dc6*/ 	.short	(.L_893 - .L_892)
.L_892:
        /*0dc8*/ 	.word	0x00000008
.L_893:


//--------------------- .nv.info._ZN7cutlass13device_kernelIN5flash11enable_sm90INS1_16FlashAttnFwdSm90INS1_25CollectiveMainloopFwdSm90ILi2EN4cute5tupleIJNS5_1CILi1EEES8_S8_EEENS6_IJNS7_ILi128EEESA_SA_EEELi128ENS_6half_tEfNS_4arch4Sm90ELb0ELb0ELb1ELb1ELb1ELb1ELb0ELb1ELb1ELb1ELb0ELb0EEENS1_21CollectiveEpilogueFwdISB_S9_SC_SE_Li256ELb1ELb1ELb0ELb0EEENS1_36VarlenDynamicPersistentTileSchedulerILi128ELi128ELi256ELi128ELb0ELb1ELb1ELb0ELb1ELb1EEEEEEEEEvNT_6ParamsE --------------------------
	.section	.nv.info._ZN7cutlass13device_kernelIN5flash11enable_sm90INS1_16FlashAttnFwdSm90INS1_25CollectiveMainloopFwdSm90ILi2EN4cute5tupleIJNS5_1CILi1EEES8_S8_EEENS6_IJNS7_ILi128EEESA_SA_EEELi128ENS_6half_tEfNS_4arch4Sm90ELb0ELb0ELb1ELb1ELb1ELb1ELb0ELb1ELb1ELb1ELb0ELb0EEENS1_21CollectiveEpilogueFwdISB_S9_SC_SE_Li256ELb1ELb1ELb0ELb0EEENS1_36VarlenDynamicPersistentTileSchedulerILi128ELi128ELi256ELi128ELb0ELb1ELb1ELb0ELb1ELb1EEEEEEEEEvNT_6ParamsE,"",@"SHT_CUDA_INFO"
	.sectionflags	@""
	.align	4


	//----- nvinfo : EIATTR_CUDA_API_VERSION
	.align		4
        /*0000*/ 	.byte	0x04, 0x37
        /*0002*/ 	.short	(.L_895 - .L_894)
.L_894:
        /*0004*/ 	.word	0x00000082


	//----- nvinfo : EIATTR_KPARAM_INFO
	.align		4
.L_895:
        /*0008*/ 	.byte	0x04, 0x17
        /*000a*/ 	.short	(.L_897 - .L_896)
.L_896:
        /*000c*/ 	.word	0x00000000
        /*0010*/ 	.short	0x0000
        /*0012*/ 	.short	0x0070
        /*0014*/ 	.byte	0x00, 0xf0, 0x01, 0x2a


	//----- nvinfo : EIATTR_SPARSE_MMA_MASK
	.align		4
.L_897:
        /*0018*/ 	.byte	0x03, 0x50
        /*001a*/ 	.short	0x0000


	//----- nvinfo : EIATTR_MAXREG_COUNT
	.align		4
        /*001c*/ 	.byte	0x03, 0x1b
        /*001e*/ 	.short	0x00a8


	//----- nvinfo : EIATTR_NUM_BARRIERS
	.align		4
        /*0020*/ 	.byte	0x02, 0x4c
        /*0022*/ 	.byte	0x10
	.zero		1


	//----- nvinfo : EIATTR_EXTERNS
	.align		4
        /*0024*/ 	.byte	0x04, 0x0f
        /*0026*/ 	.short	(.L_899 - .L_898)


	//   ....[0]....
	.align		4
.L_898:
        /*0028*/ 	.word	index@(__assertfail)


	//----- nvinfo : EIATTR_ANNOTATIONS
	.align		4
.L_899:
        /*002c*/ 	.byte	0x04, 0x55
        /*002e*/ 	.short	(.L_901 - .L_900)


	//   ....[0]....
.L_900:
        /* <DEDUP_REMOVED lines=22> */


	//----- nvinfo : EIATTR_MERCURY_ISA_VERSION
	.align		4
.L_901:
        /*0178*/ 	.byte	0x03, 0x5f
        /*017a*/ 	.short	0x0101


	//----- nvinfo : EIATTR_UNUSED_LOAD_BYTE_OFFSET
	.align		4
        /*017c*/ 	.byte	0x04, 0x44
        /*017e*/ 	.short	(.L_903 - .L_902)


	//   ....[0]....
.L_902:
        /*0180*/ 	.word	0x00000a40
        /*0184*/ 	.word	0x0000fff0


	//   ....[1]....
        /*0188*/ 	.word	0x00012060
        /*018c*/ 	.word	0x0000fff0


	//----- nvinfo : EIATTR_INT_WARP_WIDE_INSTR_OFFSETS
	.align		4
.L_903:
        /*0190*/ 	.byte	0x04, 0x31
        /*0192*/ 	.short	(.L_905 - .L_904)


	//   ....[0]....
.L_904:
        /*0194*/ 	.word	0x00000120


	//   ....[1]....
        /*0198*/ 	.word	0x000001c0


	//   ....[2]....
        /*019c*/ 	.word	0x00000230


	//   ....[3]....
        /*01a0*/ 	.word	0x00016230


	//   ....[4]....
        /*01a4*/ 	.word	0x000162c0


	//   ....[5]....
        /*01a8*/ 	.word	0x00019190


	//   ....[6]....
        /*01ac*/ 	.word	0x00019220


	//----- nvinfo : EIATTR_COOP_GROUP_MASK_REGIDS
	.align		4
.L_905:
        /*01b0*/ 	.byte	0x04, 0x29
        /*01b2*/ 	.short	(.L_907 - .L_906)


	//   ....[0]....
.L_906:
        /*01b4*/ 	.word	0xffffffff


	//   ....[1]....
        /*01b8*/ 	.word	0xffffffff


	//   ....[2]....
        /*01bc*/ 	.word	0xffffffff


	//   ....[3]....
        /*01c0*/ 	.word	0xffffffff


	//   ....[4]....
        /*01c4*/ 	.word	0xffffffff


	//   ....[5]....
        /*01c8*/ 	.word	0xffffffff


	//   ....[6]....
        /*01cc*/ 	.word	0xffffffff


	//   ....[7]....
        /*01d0*/ 	.word	0xffffffff


	//   ....[8]....
        /*01d4*/ 	.word	0xffffffff


	//   ....[9]....
        /*01d8*/ 	.word	0xffffffff


	//   ....[10]....
        /*01dc*/ 	.word	0xffffffff


	//   ....[11]....
        /*01e0*/ 	.word	0xffffffff


	//   ....[12]....
        /*01e4*/ 	.word	0xffffffff


	//   ....[13]....
        /*01e8*/ 	.word	0xffffffff


	//   ....[14]....
        /*01ec*/ 	.word	0xffffffff


	//   ....[15]....
        /*01f0*/ 	.word	0xffffffff


	//   ....[16]....
        /*01f4*/ 	.word	0xffffffff


	//   ....[17]....
        /*01f8*/ 	.word	0xffffffff


	//   ....[18]....
        /*01fc*/ 	.word	0xffffffff


	//   ....[19]....
        /*0200*/ 	.word	0xffffffff


	//   ....[20]....
        /*0204*/ 	.word	0xffffffff


	//   ....[21]....
        /*0208*/ 	.word	0xffffffff


	//   ....[22]....
        /*020c*/ 	.word	0xffffffff


	//   ....[23]....
        /*0210*/ 	.word	0xffffffff


	//   ....[24]....
        /*0214*/ 	.word	0xffffffff


	//   ....[25]....
        /*0218*/ 	.word	0xffffffff


	//   ....[26]....
        /*021c*/ 	.word	0xffffffff


	//   ....[27]....
        /*0220*/ 	.word	0xffffffff


	//   ....[28]....
        /*0224*/ 	.word	0xffffffff


	//   ....[29]....
        /*0228*/ 	.word	0xffffffff


	//   ....[30]....
        /*022c*/ 	.word	0xffffffff


	//   ....[31]....
        /*0230*/ 	.word	0xffffffff


	//   ....[32]....
        /*0234*/ 	.word	0xffffffff


	//   ....[33]....
        /*0238*/ 	.word	0xffffffff


	//   ....[34]....
        /*023c*/ 	.word	0xffffffff


	//   ....[35]....
        /*0240*/ 	.word	0xffffffff


	//   ....[36]....
        /*0244*/ 	.word	0xffffffff


	//   ....[37]....
        /*0248*/ 	.word	0xffffffff


	//   ....[38]....
        /*024c*/ 	.word	0xffffffff


	//   ....[39]....
        /*0250*/ 	.word	0xffffffff


	//   ....[40]....
        /*0254*/ 	.word	0xffffffff


	//   ....[41]....
        /*0258*/ 	.word	0xffffffff


	//   ....[42]....
        /*025c*/ 	.word	0xffffffff


	//   ....[43]....
        /*0260*/ 	.word	0xffffffff


	//   ....[44]....
        /*0264*/ 	.word	0xffffffff


	//   ....[45]....
        /*0268*/ 	.word	0xffffffff


	//   ....[46]....
        /*026c*/ 	.word	0xffffffff


	//   ....[47]....
        /*0270*/ 	.word	0xffffffff


	//   ....[48]....
        /*0274*/ 	.word	0xffffffff


	//   ....[49]....
        /*0278*/ 	.word	0xffffffff


	//   ....[50]....
        /*027c*/ 	.word	0xffffffff


	//   ....[51]....
        /*0280*/ 	.word	0xffffffff


	//   ....[52]....
        /*0284*/ 	.word	0xffffffff


	//   ....[53]....
        /*0288*/ 	.word	0xffffffff


	//   ....[54]....
        /*028c*/ 	.word	0xffffffff


	//   ....[55]....
        /*0290*/ 	.word	0xffffffff


	//   ....[56]....
        /*0294*/ 	.word	0xffffffff


	//   ....[57]....
        /*0298*/ 	.word	0xffffffff


	//   ....[58]....
        /*029c*/ 	.word	0xffffffff


	//   ....[59]....
        /*02a0*/ 	.word	0xffffffff


	//   ....[60]....
        /*02a4*/ 	.word	0xffffffff


	//   ....[61]....
        /*02a8*/ 	.word	0xffffffff


	//   ....[62]....
        /*02ac*/ 	.word	0xffffffff


	//   ....[63]....
        /*02b0*/ 	.word	0xffffffff


	//   ....[64]....
        /*02b4*/ 	.word	0xffffffff


	//   ....[65]....
        /*02b8*/ 	.word	0xffffffff


	//   ....[66]....
        /*02bc*/ 	.word	0xffffffff


	//   ....[67]....
        /*02c0*/ 	.word	0xffffffff


	//   ....[68]....
        /*02c4*/ 	.word	0xffffffff


	//   ....[69]....
        /*02c8*/ 	.word	0xffffffff


	//   ....[70]....
        /*02cc*/ 	.word	0xffffffff


	//   ....[71]....
        /*02d0*/ 	.word	0xffffffff


	//   ....[72]....
        /*02d4*/ 	.word	0xffffffff


	//   ....[73]....
        /*02d8*/ 	.word	0xffffffff


	//   ....[74]....
        /*02dc*/ 	.word	0xffffffff


	//   ....[75]....
        /*02e0*/ 	.word	0xffffffff


	//   ....[76]....
        /*02e4*/ 	.word	0xffffffff


	//   ....[77]....
        /*02e8*/ 	.word	0xffffffff


	//   ....[78]....
        /*02ec*/ 	.word	0xffffffff


	//   ....[79]....
        /*02f0*/ 	.word	0xffffffff


	//   ....[80]....
        /*02f4*/ 	.word	0xffffffff


	//   ....[81]....
        /*02f8*/ 	.word	0xffffffff


	//   ....[82]....
        /*02fc*/ 	.word	0xffffffff


	//   ....[83]....
        /*0300*/ 	.word	0xffffffff


	//   ....[84]....
        /*0304*/ 	.word	0xffffffff


	//   ....[85]....
        /*0308*/ 	.word	0xffffffff


	//   ....[86]....
        /*030c*/ 	.word	0xffffffff


	//   ....[87]....
        /*0310*/ 	.word	0xffffffff


	//   ....[88]....
        /*0314*/ 	.word	0xffffffff


	//   ....[89]....
        /*0318*/ 	.word	0xffffffff


	//   ....[90]....
        /*031c*/ 	.word	0xffffffff


	//   ....[91]....
        /*0320*/ 	.word	0xffffffff


	//   ....[92]....
        /*0324*/ 	.word	0xffffffff


	//   ....[93]....
        /*0328*/ 	.word	0xffffffff


	//   ....[94]....
        /*032c*/ 	.word	0xffffffff


	//   ....[95]....
        /*0330*/ 	.word	0xffffffff


	//   ....[96]....
        /*0334*/ 	.word	0xffffffff


	//   ....[97]....
        /*0338*/ 	.word	0xffffffff


	//   ....[98]....
        /*033c*/ 	.word	0xffffffff


	//   ....[99]....
        /*0340*/ 	.word	0xffffffff


	//   ....[100]....
        /*0344*/ 	.word	0xffffffff


	//   ....[101]....
        /*0348*/ 	.word	0xffffffff


	//   ....[102]....
        /*034c*/ 	.word	0xffffffff


	//   ....[103]....
        /*0350*/ 	.word	0xffffffff


	//   ....[104]....
        /*0354*/ 	.word	0xffffffff


	//   ....[105]....
        /*0358*/ 	.word	0xffffffff


	//   ....[106]....
        /*035c*/ 	.word	0xffffffff


	//   ....[107]....
        /*0360*/ 	.word	0xffffffff


	//   ....[108]....
        /*0364*/ 	.word	0xffffffff


	//   ....[109]....
        /*0368*/ 	.word	0xffffffff


	//   ....[110]....
        /*036c*/ 	.word	0xffffffff


	//   ....[111]....
        /*0370*/ 	.word	0xffffffff


	//   ....[112]....
        /*0374*/ 	.word	0xffffffff


	//   ....[113]....
        /*0378*/ 	.word	0xffffffff


	//   ....[114]....
        /*037c*/ 	.word	0xffffffff


	//   ....[115]....
        /*0380*/ 	.word	0xffffffff


	//   ....[116]....
        /*0384*/ 	.word	0xffffffff


	//   ....[117]....
        /*0388*/ 	.word	0xffffffff


	//   ....[118]....
        /*038c*/ 	.word	0xffffffff


	//   ....[119]....
        /*0390*/ 	.word	0xffffffff


	//   ....[120]....
        /*0394*/ 	.word	0xffffffff


	//   ....[121]....
        /*0398*/ 	.word	0xffffffff


	//   ....[122]....
        /*039c*/ 	.word	0xffffffff


	//   ....[123]....
        /*03a0*/ 	.word	0xffffffff


	//   ....[124]....
        /*03a4*/ 	.word	0xffffffff


	//   ....[125]....
        /*03a8*/ 	.word	0xffffffff


	//   ....[126]....
        /*03ac*/ 	.word	0xffffffff


	//   ....[127]....
        /*03b0*/ 	.word	0xffffffff


	//   ....[128]....
        /*03b4*/ 	.word	0xffffffff


	//   ....[129]....
        /*03b8*/ 	.word	0xffffffff


	//   ....[130]....
        /*03bc*/ 	.word	0xffffffff


	//   ....[131]....
        /*03c0*/ 	.word	0xffffffff


	//   ....[132]....
        /*03c4*/ 	.word	0xffffffff


	//   ....[133]....
        /*03c8*/ 	.word	0xffffffff


	//   ....[134]....
        /*03cc*/ 	.word	0xffffffff


	//   ....[135]....
        /*03d0*/ 	.word	0xffffffff


	//   ....[136]....
        /*03d4*/ 	.word	0xffffffff


	//   ....[137]....
        /*03d8*/ 	.word	0xffffffff


	//   ....[138]....
        /*03dc*/ 	.word	0xffffffff


	//   ....[139]....
        /*03e0*/ 	.word	0xffffffff


	//   ....[140]....
        /*03e4*/ 	.word	0xffffffff


	//   ....[141]....
        /*03e8*/ 	.word	0xffffffff


	//   ....[142]....
        /*03ec*/ 	.word	0xffffffff


	//   ....[143]....
        /*03f0*/ 	.word	0xffffffff


	//   ....[144]....
        /*03f4*/ 	.word	0xffffffff


	//   ....[145]....
        /*03f8*/ 	.word	0xffffffff


	//   ....[146]....
        /*03fc*/ 	.word	0xffffffff


	//   ....[147]....
        /*0400*/ 	.word	0xffffffff


	//   ....[148]....
        /*0404*/ 	.word	0xffffffff


	//   ....[149]....
        /*0408*/ 	.word	0xffffffff


	//   ....[150]....
        /*040c*/ 	.word	0xffffffff


	//   ....[151]....
        /*0410*/ 	.word	0xffffffff


	//   ....[152]....
        /*0414*/ 	.word	0xffffffff


	//   ....[153]....
        /*0418*/ 	.word	0xffffffff


	//   ....[154]....
        /*041c*/ 	.word	0xffffffff


	//   ....[155]....
        /*0420*/ 	.word	0xffffffff


	//   ....[156]....
        /*0424*/ 	.word	0xffffffff


	//   ....[157]....
        /*0428*/ 	.word	0xffffffff


	//   ....[158]....
        /*042c*/ 	.word	0xffffffff


	//   ....[159]....
        /*0430*/ 	.word	0xffffffff


	//   ....[160]....
        /*0434*/ 	.word	0xffffffff


	//   ....[161]....
        /*0438*/ 	.word	0xffffffff


	//   ....[162]....
        /*043c*/ 	.word	0xffffffff


	//   ....[163]....
        /*0440*/ 	.word	0xffffffff


	//   ....[164]....
        /*0444*/ 	.word	0xffffffff


	//   ....[165]....
        /*0448*/ 	.word	0xffffffff


	//   ....[166]....
        /*044c*/ 	.word	0xffffffff


	//   ....[167]....
        /*0450*/ 	.word	0xffffffff


	//   ....[168]....
        /*0454*/ 	.word	0xffffffff


	//   ....[169]....
        /*0458*/ 	.word	0xffffffff


	//   ....[170]....
        /*045c*/ 	.word	0xffffffff


	//   ....[171]....
        /*0460*/ 	.word	0xffffffff


	//   ....[172]....
        /*0464*/ 	.word	0xffffffff


	//   ....[173]....
        /*0468*/ 	.word	0xffffffff


	//   ....[174]....
        /*046c*/ 	.word	0xffffffff


	//   ....[175]....
        /*0470*/ 	.word	0xffffffff


	//   ....[176]....
        /*0474*/ 	.word	0xffffffff


	//   ....[177]....
        /*0478*/ 	.word	0xffffffff


	//   ....[178]....
        /*047c*/ 	.word	0xffffffff


	//   ....[179]....
        /*0480*/ 	.word	0xffffffff


	//   ....[180]....
        /*0484*/ 	.word	0xffffffff


	//   ....[181]....
        /*0488*/ 	.word	0xffffffff


	//   ....[182]....
        /*048c*/ 	.word	0xffffffff


	//   ....[183]....
        /*0490*/ 	.word	0xffffffff


	//   ....[184]....
        /*0494*/ 	.word	0xffffffff


	//   ....[185]....
        /*0498*/ 	.word	0xffffffff


	//   ....[186]....
        /*049c*/ 	.word	0xffffffff


	//   ....[187]....
        /*04a0*/ 	.word	0xffffffff


	//   ....[188]....
        /*04a4*/ 	.word	0xffffffff


	//   ....[189]....
        /*04a8*/ 	.word	0xffffffff


	//   ....[190]....
        /*04ac*/ 	.word	0xffffffff


	//   ....[191]....
        /*04b0*/ 	.word	0xffffffff


	//   ....[192]....
        /*04b4*/ 	.word	0xffffffff


	//   ....[193]....
        /*04b8*/ 	.word	0xffffffff


	//   ....[194]....
        /*04bc*/ 	.word	0xffffffff


	//   ....[195]....
        /*04c0*/ 	.word	0x0500000f


	//   ....[196]....
        /*04c4*/ 	.word	0x0500000f


	//   ....[197]....
        /*04c8*/ 	.word	0x0500000f


	//   ....[198]....
        /*04cc*/ 	.word	0x0500000f


	//   ....[199]....
        /*04d0*/ 	.word	0x0500000f


	//   ....[200]....
        /*04d4*/ 	.word	0x0500000f


	//   ....[201]....
        /*04d8*/ 	.word	0x0500000f


	//   ....[202]....
        /*04dc*/ 	.word	0x0500000f


	//   ....[203]....
        /*04e0*/ 	.word	0x0500000f


	//   ....[204]....
        /*04e4*/ 	.word	0x0500000f


	//   ....[205]....
        /*04e8*/ 	.word	0x0500000f


	//   ....[206]....
        /*04ec*/ 	.word	0x0500000f


	//   ....[207]....
        /*04f0*/ 	.word	0x0500000f


	//   ....[208]....
        /*04f4*/ 	.word	0x0500000f


	//   ....[209]....
        /*04f8*/ 	.word	0x0500000f


	//   ....[210]....
        /*04fc*/ 	.word	0x0500000f


	//   ....[211]....
        /*0500*/ 	.word	0x0500000f


	//   ....[212]....
        /*0504*/ 	.word	0x0500000f


	//   ....[213]....
        /*0508*/ 	.word	0x0500000f


	//   ....[214]....
        /*050c*/ 	.word	0x0500000f


	//   ....[215]....
        /*0510*/ 	.word	0x0500000f


	//   ....[216]....
        /*0514*/ 	.word	0x0500000f


	//   ....[217]....
        /*0518*/ 	.word	0x0500000f


	//   ....[218]....
        /*051c*/ 	.word	0x0500000f


	//   ....[219]....
        /*0520*/ 	.word	0x0500000f


	//   ....[220]....
        /*0524*/ 	.word	0x0500000f


	//   ....[221]....
        /*0528*/ 	.word	0x0500000f


	//   ....[222]....
        /*052c*/ 	.word	0x0500000f


	//   ....[223]....
        /*0530*/ 	.word	0x0500000f


	//   ....[224]....
        /*0534*/ 	.word	0x0500000f


	//   ....[225]....
        /*0538*/ 	.word	0x0500000f


	//   ....[226]....
        /*053c*/ 	.word	0x0500000f


	//   ....[227]....
        /*0540*/ 	.word	0x0500000f


	//   ....[228]....
        /*0544*/ 	.word	0x0500000f


	//   ....[229]....
        /*0548*/ 	.word	0x0500000f


	//   ....[230]....
        /*054c*/ 	.word	0x0500000f


	//   ....[231]....
        /*0550*/ 	.word	0x0500000f


	//   ....[232]....
        /*0554*/ 	.word	0x0500000f


	//   ....[233]....
        /*0558*/ 	.word	0x0500000f


	//   ....[234]....
        /*055c*/ 	.word	0x0500000f


	//   ....[235]....
        /*0560*/ 	.word	0x0500000f


	//   ....[236]....
        /*0564*/ 	.word	0x0500000f


	//   ....[237]....
        /*0568*/ 	.word	0x0500000f


	//   ....[238]....
        /*056c*/ 	.word	0x0500000f


	//   ....[239]....
        /*0570*/ 	.word	0x0500000f


	//   ....[240]....
        /*0574*/ 	.word	0x0500000f


	//   ....[241]....
        /*0578*/ 	.word	0x0500000f


	//   ....[242]....
        /*057c*/ 	.word	0x0500000f


	//   ....[243]....
        /*0580*/ 	.word	0x0500000f


	//   ....[244]....
        /*0584*/ 	.word	0x0500000f


	//   ....[245]....
        /*0588*/ 	.word	0x0500000f


	//   ....[246]....
        /*058c*/ 	.word	0x0500000f


	//   ....[247]....
        /*0590*/ 	.word	0x0500000f


	//   ....[248]....
        /*0594*/ 	.word	0x0500000f


	//   ....[249]....
        /*0598*/ 	.word	0x0500000f


	//   ....[250]....
        /*059c*/ 	.word	0x0500000f


	//   ....[251]....
        /*05a0*/ 	.word	0x0500000f


	//   ....[252]....
        /*05a4*/ 	.word	0x0500000f


	//   ....[253]....
        /*05a8*/ 	.word	0x0500000f


	//   ....[254]....
        /*05ac*/ 	.word	0x0500000f


	//   ....[255]....
        /*05b0*/ 	.word	0x0500000f


	//   ....[0]....
        /*05b4*/ 	.word	0x0500000f


	//   ....[1]....
        /*05b8*/ 	.word	0x0500000f


	//   ....[2]....
        /*05bc*/ 	.word	0x0500000f


	//   ....[3]....
        /*05c0*/ 	.word	0x0500000f


	//   ....[4]....
        /*05c4*/ 	.word	0x0500000f


	//   ....[5]....
        /*05c8*/ 	.word	0x0500000f


	//   ....[6]....
        /*05cc*/ 	.word	0x0500000f


	//   ....[7]....
        /*05d0*/ 	.word	0x0500000f


	//   ....[8]....
        /*05d4*/ 	.word	0x0500000f


	//   ....[9]....
        /*05d8*/ 	.word	0x0500000f


	//   ....[10]....
        /*05dc*/ 	.word	0x0500000f


	//   ....[11]....
        /*05e0*/ 	.word	0x0500000f


	//   ....[12]....
        /*05e4*/ 	.word	0x0500000f


	//   ....[13]....
        /*05e8*/ 	.word	0x0500000f


	//   ....[14]....
        /*05ec*/ 	.word	0x0500000f


	//   ....[15]....
        /*05f0*/ 	.word	0x0500000f


	//   ....[16]....
        /*05f4*/ 	.word	0x0500000f


	//   ....[17]....
        /*05f8*/ 	.word	0x0500000f


	//   ....[18]....
        /*05fc*/ 	.word	0x0500000f


	//   ....[19]....
        /*0600*/ 	.word	0x0500000f


	//   ....[20]....
        /*0604*/ 	.word	0x0500000f


	//   ....[21]....
        /*0608*/ 	.word	0x0500000f


	//   ....[22]....
        /*060c*/ 	.word	0x0500000f


	//   ....[23]....
        /*0610*/ 	.word	0x0500000f


	//   ....[24]....
        /*0614*/ 	.word	0x0500000f


	//   ....[25]....
        /*0618*/ 	.word	0x0500000f


	//   ....[26]....
        /*061c*/ 	.word	0x0500000f


	//   ....[27]....
        /*0620*/ 	.word	0x0500000f


	//   ....[28]....
        /*0624*/ 	.word	0x0500000f


	//   ....[29]....
        /*0628*/ 	.word	0x0500000f


	//   ....[30]....
        /*062c*/ 	.word	0x0500000f


	//   ....[31]....
        /*0630*/ 	.word	0x0500000f


	//   ....[32]....
        /*0634*/ 	.word	0x0500000f


	//   ....[33]....
        /*0638*/ 	.word	0x0500000f


	//   ....[34]....
        /*063c*/ 	.word	0x0500000f


	//   ....[35]....
        /*0640*/ 	.word	0x0500000f


	//   ....[36]....
        /*0644*/ 	.word	0x0500000f


	//   ....[37]....
        /*0648*/ 	.word	0x0500000f


	//   ....[38]....
        /*064c*/ 	.word	0x0500000f


	//   ....[39]....
        /*0650*/ 	.word	0x0500000f


	//   ....[40]....
        /*0654*/ 	.word	0x0500000f


	//   ....[41]....
        /*0658*/ 	.word	0x0500000f


	//   ....[42]....
        /*065c*/ 	.word	0x0500000f


	//   ....[43]....
        /*0660*/ 	.word	0x0500000f


	//   ....[44]....
        /*0664*/ 	.word	0x0500000f


	//   ....[45]....
        /*0668*/ 	.word	0x0500000f


	//   ....[46]....
        /*066c*/ 	.word	0x0500000f


	//   ....[47]....
        /*0670*/ 	.word	0x0500000f


	//   ....[48]....
        /*0674*/ 	.word	0x0500000f


	//   ....[49]....
        /*0678*/ 	.word	0x0500000f


	//   ....[50]....
        /*067c*/ 	.word	0x0500000f


	//   ....[51]....
        /*0680*/ 	.word	0x0500000f


	//   ....[52]....
        /*0684*/ 	.word	0x0500000f


	//   ....[53]....
        /*0688*/ 	.word	0x0500000f


	//   ....[54]....
        /*068c*/ 	.word	0x0500000f


	//   ....[55]....
        /*0690*/ 	.word	0x0500000f


	//   ....[56]....
        /*0694*/ 	.word	0x0500000f


	//   ....[57]....
        /*0698*/ 	.word	0x0500000f


	//   ....[58]....
        /*069c*/ 	.word	0x0500000f


	//   ....[59]....
        /*06a0*/ 	.word	0x0500000f


	//   ....[60]....
        /*06a4*/ 	.word	0x0500000f


	//   ....[61]....
        /*06a8*/ 	.word	0x0500000f


	//   ....[62]....
        /*06ac*/ 	.word	0x0500000f


	//   ....[63]....
        /*06b0*/ 	.word	0x0500000f


	//   ....[64]....
        /*06b4*/ 	.word	0x0500000f


	//   ....[65]....
        /*06b8*/ 	.word	0x0500000f


	//   ....[66]....
        /*06bc*/ 	.word	0x0500000f


	//   ....[67]....
        /*06c0*/ 	.word	0x0500000f


	//   ....[68]....
        /*06c4*/ 	.word	0x0500000f


	//   ....[69]....
        /*06c8*/ 	.word	0x0500000f


	//   ....[70]....
        /*06cc*/ 	.word	0x0500000f


	//   ....[71]....
        /*06d0*/ 	.word	0x0500000f


	//   ....[72]....
        /*06d4*/ 	.word	0x0500000f


	//   ....[73]....
        /*06d8*/ 	.word	0x0500000f


	//   ....[74]....
        /*06dc*/ 	.word	0x0500000f


	//   ....[75]....
        /*06e0*/ 	.word	0x0500000f


	//   ....[76]....
        /*06e4*/ 	.word	0x0500000f


	//   ....[77]....
        /*06e8*/ 	.word	0x0500000f


	//   ....[78]....
        /*06ec*/ 	.word	0x0500000f


	//   ....[79]....
        /*06f0*/ 	.word	0x0500000f


	//----- nvinfo : EIATTR_COOP_GROUP_INSTR_OFFSETS
	.align		4
.L_907:
        /*06f4*/ 	.byte	0x04, 0x28
        /*06f6*/ 	.short	(.L_909 - .L_908)


	//   ....[0]....
.L_908:
        /*06f8*/ 	.word	0x00000060


	//   ....[1]....
        /*06fc*/ 	.word	0x00000130


	//   ....[2]....
        /*0700*/ 	.word	0x000001e0


	//   ....[3]....
        /*0704*/ 	.word	0x000003a0


	//   ....[4]....
        /*0708*/ 	.word	0x00000500


	//   ....[5]....
        /*070c*/ 	.word	0x00000620


	//   ....[6]....
        /*0710*/ 	.word	0x00000780


	//   ....[7]....
        /*0714*/ 	.word	0x00002f60


	//   ....[8]....
        /*0718*/ 	.word	0x00002f70


	//   ....[9]....
        /*071c*/ 	.word	0x00003620


	//   ....[10]....
        /*0720*/ 	.word	0x00003630


	//   ....[11]....
        /*0724*/ 	.word	0x00003ce0


	//   ....[12]....
        /*0728*/ 	.word	0x00003cf0


	//   ....[13]....
        /*072c*/ 	.word	0x00004390


	//   ....[14]....
        /*0730*/ 	.word	0x000043a0


	//   ....[15]....
        /*0734*/ 	.word	0x00005380


	//   ....[16]....
        /*0738*/ 	.word	0x00005390


	//   ....[17]....
        /*073c*/ 	.word	0x00005b20


	//   ....[18]....
        /*0740*/ 	.word	0x00005b30


	//   ....[19]....
        /*0744*/ 	.word	0x000062c0


	//   ....[20]....
        /*0748*/ 	.word	0x000062d0


	//   ....[21]....
        /*074c*/ 	.word	0x00006a60


	//   ....[22]....
        /*0750*/ 	.word	0x00006a70


	//   ....[23]....
        /*0754*/ 	.word	0x00007410


	//   ....[24]....
        /*0758*/ 	.word	0x00007420


	//   ....[25]....
        /*075c*/ 	.word	0x00007530


	//   ....[26]....
        /*0760*/ 	.word	0x00007540


	//   ....[27]....
        /*0764*/ 	.word	0x00007660


	//   ....[28]....
        /*0768*/ 	.word	0x00007670


	//   ....[29]....
        /*076c*/ 	.word	0x00007790


	//   ....[30]....
        /*0770*/ 	.word	0x000077a0


	//   ....[31]....
        /*0774*/ 	.word	0x00007b40


	//   ....[32]....
        /*0778*/ 	.word	0x00007b60


	//   ....[33]....
        /*077c*/ 	.word	0x00007c40


	//   ....[34]....
        /*0780*/ 	.word	0x00007c60


	//   ....[35]....
        /*0784*/ 	.word	0x00007d40


	//   ....[36]....
        /*0788*/ 	.word	0x00007d60


	//   ....[37]....
        /*078c*/ 	.word	0x00007e40


	//   ....[38]....
        /*0790*/ 	.word	0x00007e60


	//   ....[39]....
        /*0794*/ 	.word	0x00008350


	//   ....[40]....
        /*0798*/ 	.word	0x000088b0


	//   ....[41]....
        /*079c*/ 	.word	0x000088c0


	//   ....[42]....
        /*07a0*/ 	.word	0x000088d0


	//   ....[43]....
        /*07a4*/ 	.word	0x000088e0


	//   ....[44]....
        /*07a8*/ 	.word	0x0000a2d0


	//   ....[45]....
        /*07ac*/ 	.word	0x0000a2e0


	//   ....[46]....
        /*07b0*/ 	.word	0x0000a2f0


	//   ....[47]....
        /*07b4*/ 	.word	0x0000a300


	//   ....[48]....
        /*07b8*/ 	.word	0x0000d620


	//   ....[49]....
        /*07bc*/ 	.word	0x0000d650


	//   ....[50]....
        /*07c0*/ 	.word	0x0000dc70


	//   ....[51]....
        /*07c4*/ 	.word	0x0000dcd0


	//   ....[52]....
        /*07c8*/ 	.word	0x00010110


	//   ....[53]....
        /*07cc*/ 	.word	0x00010130


	//   ....[54]....
        /*07d0*/ 	.word	0x00010150


	//   ....[55]....
        /*07d4*/ 	.word	0x00010170


	//   ....[56]....
        /*07d8*/ 	.word	0x000116b0


	//   ....[57]....
        /*07dc*/ 	.word	0x000119c0


	//   ....[58]....
        /*07e0*/ 	.word	0x000119d0


	//   ....[59]....
        /*07e4*/ 	.word	0x00011a10


	//   ....[60]....
        /*07e8*/ 	.word	0x00012a60


	//   ....[61]....
        /*07ec*/ 	.word	0x00012aa0


	//   ....[62]....
        /*07f0*/ 	.word	0x00012ae0


	//   ....[63]....
        /*07f4*/ 	.word	0x00012b10


	//   ....[64]....
        /*07f8*/ 	.word	0x000130e0


	//   ....[65]....
        /*07fc*/ 	.word	0x00013110


	//   ....[66]....
        /*0800*/ 	.word	0x000131d0


	//   ....[67]....
        /*0804*/ 	.word	0x000131f0


	//   ....[68]....
        /*0808*/ 	.word	0x000132b0


	//   ....[69]....
        /*080c*/ 	.word	0x000132d0


	//   ....[70]....
        /*0810*/ 	.word	0x000133a0


	//   ....[71]....
        /*0814*/ 	.word	0x000133c0


	//   ....[72]....
        /*0818*/ 	.word	0x00013bb0


	//   ....[73]....
        /*081c*/ 	.word	0x00013bc0


	//   ....[74]....
        /*0820*/ 	.word	0x00013cd0


	//   ....[75]....
        /*0824*/ 	.word	0x00013ce0


	//   ....[76]....
        /*0828*/ 	.word	0x00013df0


	//   ....[77]....
        /*082c*/ 	.word	0x00013e00


	//   ....[78]....
        /*0830*/ 	.word	0x00013f10


	//   ....[79]....
        /*0834*/ 	.word	0x00013f20


	//   ....[80]....
        /*0838*/ 	.word	0x00014090


	//   ....[81]....
        /*083c*/ 	.word	0x00014240


	//   ....[82]....
        /*0840*/ 	.word	0x00014270


	//   ....[83]....
        /*0844*/ 	.word	0x000142a0


	//   ....[84]....
        /*0848*/ 	.word	0x000142d0


	//   ....[85]....
        /*084c*/ 	.word	0x00014300


	//   ....[86]....
        /*0850*/ 	.word	0x00014330


	//   ....[87]....
        /*0854*/ 	.word	0x000144a0


	//   ....[88]....
        /*0858*/ 	.word	0x000144d0


	//   ....[89]....
        /*085c*/ 	.word	0x00014500


	//   ....[90]....
        /*0860*/ 	.word	0x00014530


	//   ....[91]....
        /*0864*/ 	.word	0x00014560


	//   ....[92]....
        /*0868*/ 	.word	0x00014590


	//   ....[93]....
        /*086c*/ 	.word	0x00014620


	//   ....[94]....
        /*0870*/ 	.word	0x00014650


	//   ....[95]....
        /*0874*/ 	.word	0x000146d0


	//   ....[96]....
        /*0878*/ 	.word	0x000151a0


	//   ....[97]....
        /*087c*/ 	.word	0x00016d70


	//   ....[98]....
        /*0880*/ 	.word	0x00016d90


	//   ....[99]....
        /*0884*/ 	.word	0x00016e30


	//   ....[100]....
        /*0888*/ 	.word	0x00016e50


	//   ....[101]....
        /*088c*/ 	.word	0x00016ee0


	//   ....[102]....
        /*0890*/ 	.word	0x00016f00


	//   ....[103]....
        /*0894*/ 	.word	0x00016f90


	//   ....[104]....
        /*0898*/ 	.word	0x00016fb0


	//   ....[105]....
        /*089c*/ 	.word	0x00017040


	//   ....[106]....
        /*08a0*/ 	.word	0x00017060


	//   ....[107]....
        /*08a4*/ 	.word	0x000170f0


	//   ....[108]....
        /*08a8*/ 	.word	0x00017110


	//   ....[109]....
        /*08ac*/ 	.word	0x000171a0


	//   ....[110]....
        /*08b0*/ 	.word	0x000171c0


	//   ....[111]....
        /*08b4*/ 	.word	0x000171d0


	//   ....[112]....
        /*08b8*/ 	.word	0x00017250


	//   ....[113]....
        /*08bc*/ 	.word	0x00017990


	//   ....[114]....
        /*08c0*/ 	.word	0x000179c0


	//   ....[115]....
        /*08c4*/ 	.word	0x00017a20


	//   ....[116]....
        /*08c8*/ 	.word	0x00017a60


	//   ....[117]....
        /*08cc*/ 	.word	0x00017aa0


	//   ....[118]....
        /*08d0*/ 	.word	0x00017b00


	//   ....[119]....
        /*08d4*/ 	.word	0x00017b40


	//   ....[120]....
        /*08d8*/ 	.word	0x00017ba0


	//   ....[121]....
        /*08dc*/ 	.word	0x00017be0


	//   ....[122]....
        /*08e0*/ 	.word	0x00017c40


	//   ....[123]....
        /*08e4*/ 	.word	0x00017c80


	//   ....[124]....
        /*08e8*/ 	.word	0x00017ce0


	//   ....[125]....
        /*08ec*/ 	.word	0x00017d20


	//   ....[126]....
        /*08f0*/ 	.word	0x00017d80


	//   ....[127]....
        /*08f4*/ 	.word	0x00017da0


	//   ....[128]....
        /*08f8*/ 	.word	0x00017dd0


	//   ....[129]....
        /*08fc*/ 	.word	0x00018540


	//   ....[130]....
        /*0900*/ 	.word	0x00018570


	//   ....[131]....
        /*0904*/ 	.word	0x000185d0


	//   ....[132]....
        /*0908*/ 	.word	0x000185e0


	//   ....[133]....
        /*090c*/ 	.word	0x00018630


	//   ....[134]....
        /*0910*/ 	.word	0x00018640


	//   ....[135]....
        /*0914*/ 	.word	0x00018690


	//   ....[136]....
        /*0918*/ 	.word	0x000186a0


	//   ....[137]....
        /*091c*/ 	.word	0x000186f0


	//   ....[138]....
        /*0920*/ 	.word	0x00018700


	//   ....[139]....
        /*0924*/ 	.word	0x00018750


	//   ....[140]....
        /*0928*/ 	.word	0x00018760


	//   ....[141]....
        /*092c*/ 	.word	0x000187b0


	//   ....[142]....
        /*0930*/ 	.word	0x000187c0


	//   ....[143]....
        /*0934*/ 	.word	0x000187d0


	//   ....[144]....
        /*0938*/ 	.word	0x00018820


	//   ....[145]....
        /*093c*/ 	.word	0x00018a80


	//   ....[146]....
        /*0940*/ 	.word	0x00018aa0


	//   ....[147]....
        /*0944*/ 	.word	0x00018ab0


	//   ....[148]....
        /*0948*/ 	.word	0x00018b20


	//   ....[149]....
        /*094c*/ 	.word	0x00018b30


	//   ....[150]....
        /*0950*/ 	.word	0x00018ba0


	//   ....[151]....
        /*0954*/ 	.word	0x00018bb0


	//   ....[152]....
        /*0958*/ 	.word	0x00018c20


	//   ....[153]....
        /*095c*/ 	.word	0x00018c30


	//   ....[154]....
        /*0960*/ 	.word	0x00018ca0


	//   ....[155]....
        /*0964*/ 	.word	0x00018cb0


	//   ....[156]....
        /*0968*/ 	.word	0x00018d20


	//   ....[157]....
        /*096c*/ 	.word	0x00018d30


	//   ....[158]....
        /*0970*/ 	.word	0x00018da0


	//   ....[159]....
        /*0974*/ 	.word	0x00018db0


	//   ....[160]....
        /*0978*/ 	.word	0x00018dc0


	//   ....[161]....
        /*097c*/ 	.word	0x00019370


	//   ....[162]....
        /*0980*/ 	.word	0x000193b0


	//   ....[163]....
        /*0984*/ 	.word	0x000193f0


	//   ....[164]....
        /*0988*/ 	.word	0x00019410


	//   ....[165]....
        /*098c*/ 	.word	0x00019420


	//   ....[166]....
        /*0990*/ 	.word	0x00019440


	//   ....[167]....
        /*0994*/ 	.word	0x000194b0


	//   ....[168]....
        /*0998*/ 	.word	0x000194d0


	//   ....[169]....
        /*099c*/ 	.word	0x00019530


	//   ....[170]....
        /*09a0*/ 	.word	0x00019550


	//   ....[171]....
        /*09a4*/ 	.word	0x000195b0


	//   ....[172]....
        /*09a8*/ 	.word	0x000195d0


	//   ....[173]....
        /*09ac*/ 	.word	0x00019630


	//   ....[174]....
        /*09b0*/ 	.word	0x00019650


	//   ....[175]....
        /*09b4*/ 	.word	0x000196a0


	//   ....[176]....
        /*09b8*/ 	.word	0x000196c0


	//   ....[177]....
        /*09bc*/ 	.word	0x00019ac0


	//   ....[178]....
        /*09c0*/ 	.word	0x00019b10


	//   ....[179]....
        /*09c4*/ 	.word	0x00019b40


	//   ....[180]....
        /*09c8*/ 	.word	0x00019b50


	//   ....[181]....
        /*09cc*/ 	.word	0x00019b80


	//   ....[182]....
        /*09d0*/ 	.word	0x00019bb0


	//   ....[183]....
        /*09d4*/ 	.word	0x00019be0


	//   ....[184]....
        /*09d8*/ 	.word	0x00019c10


	//   ....[185]....
        /*09dc*/ 	.word	0x00019d90


	//   ....[186]....
        /*09e0*/ 	.word	0x00019dc0


	//   ....[187]....
        /*09e4*/ 	.word	0x00019df0


	//   ....[188]....
        /*09e8*/ 	.word	0x00019e20


	//   ....[189]....
        /*09ec*/ 	.word	0x00019e50


	//   ....[190]....
        /*09f0*/ 	.word	0x00019e80


	//   ....[191]....
        /*09f4*/ 	.word	0x00019f40


	//   ....[192]....
        /*09f8*/ 	.word	0x00019f60


	//   ....[193]....
        /*09fc*/ 	.word	0x00019fd0


	//   ....[194]....
        /*0a00*/ 	.word	0x0001a440


	//   ....[195]....
        /*0a04*/ 	.word	0x0001a760


	//   ....[196]....
        /*0a08*/ 	.word	0x0001a7f0


	//   ....[197]....
        /*0a0c*/ 	.word	0x0001a890


	//   ....[198]....
        /*0a10*/ 	.word	0x0001a920


	//   ....[199]....
        /*0a14*/ 	.word	0x0001a9c0


	//   ....[200]....
        /*0a18*/ 	.word	0x0001aa50


	//   ....[201]....
        /*0a1c*/ 	.word	0x0001aaf0


	//   ....[202]....
        /*0a20*/ 	.word	0x0001ab80


	//   ....[203]....
        /*0a24*/ 	.word	0x0001ac70


	//   ....[204]....
        /*0a28*/ 	.word	0x0001ad00


	//   ....[205]....
        /*0a2c*/ 	.word	0x0001ada0


	//   ....[206]....
        /*0a30*/ 	.word	0x0001ae30


	//   ....[207]....
        /*0a34*/ 	.word	0x0001aed0


	//   ....[208]....
        /*0a38*/ 	.word	0x0001af60


	//   ....[209]....
        /*0a3c*/ 	.word	0x0001b000


	//   ....[210]....
        /*0a40*/ 	.word	0x0001b090


	//   ....[211]....
        /*0a44*/ 	.word	0x0001b180


	//   ....[212]....
        /*0a48*/ 	.word	0x0001b210


	//   ....[213]....
        /*0a4c*/ 	.word	0x0001b2a0


	//   ....[214]....
        /*0a50*/ 	.word	0x0001b330


	//   ....[215]....
        /*0a54*/ 	.word	0x0001b3c0


	//   ....[216]....
        /*0a58*/ 	.word	0x0001b450


	//   ....[217]....
        /*0a5c*/ 	.word	0x0001b4e0


	//   ....[218]....
        /*0a60*/ 	.word	0x0001b570


	//   ....[219]....
        /*0a64*/ 	.word	0x0001b650


	//   ....[220]....
        /*0a68*/ 	.word	0x0001b700


	//   ....[221]....
        /*0a6c*/ 	.word	0x0001b790


	//   ....[222]....
        /*0a70*/ 	.word	0x0001b7e0


	//   ....[223]....
        /*0a74*/ 	.word	0x0001b830


	//   ....[224]....
        /*0a78*/ 	.word	0x0001b910


	//   ....[225]....
        /*0a7c*/ 	.word	0x0001b9a0


	//   ....[226]....
        /*0a80*/ 	.word	0x0001b9f0


	//   ....[227]....
        /*0a84*/ 	.word	0x0001ba40


	//   ....[228]....
        /*0a88*/ 	.word	0x0001bc50


	//   ....[229]....
        /*0a8c*/ 	.word	0x0001bca0


	//   ....[230]....
        /*0a90*/ 	.word	0x0001bd30


	//   ....[231]....
        /*0a94*/ 	.word	0x0001bdc0


	//   ....[232]....
        /*0a98*/ 	.word	0x0001be50


	//   ....[233]....
        /*0a9c*/ 	.word	0x0001bee0


	//   ....[234]....
        /*0aa0*/ 	.word	0x0001bf70


	//   ....[235]....
        /*0aa4*/ 	.word	0x0001c000


	//   ....[236]....
        /*0aa8*/ 	.word	0x0001c0c0


	//   ....[237]....
        /*0aac*/ 	.word	0x0001c3a0


	//   ....[238]....
        /*0ab0*/ 	.word	0x0001c490


	//   ....[239]....
        /*0ab4*/ 	.word	0x0001c530


	//   ....[240]....
        /*0ab8*/ 	.word	0x0001c590


	//   ....[241]....
        /*0abc*/ 	.word	0x0001c690


	//   ....[242]....
        /*0ac0*/ 	.word	0x0001c700


	//   ....[243]....
        /*0ac4*/ 	.word	0x0001c800


	//   ....[244]....
        /*0ac8*/ 	.word	0x0001c870


	//   ....[245]....
        /*0acc*/ 	.word	0x0001c970


	//   ....[246]....
        /*0ad0*/ 	.word	0x0001c9e0


	//   ....[247]....
        /*0ad4*/ 	.word	0x0001cae0


	//   ....[248]....
        /*0ad8*/ 	.word	0x0001cb50


	//   ....[249]....
        /*0adc*/ 	.word	0x0001cc50


	//   ....[250]....
        /*0ae0*/ 	.word	0x0001ccc0


	//   ....[251]....
        /*0ae4*/ 	.word	0x0001cdc0


	//   ....[252]....
        /*0ae8*/ 	.word	0x0001ce30


	//   ....[253]....
        /*0aec*/ 	.word	0x0001cf10


	//   ....[254]....
        /*0af0*/ 	.word	0x0001d000


	//   ....[255]....
        /*0af4*/ 	.word	0x0001d070


	//   ....[0]....
        /*0af8*/ 	.word	0x0001d0f0


	//   ....[1]....
        /*0afc*/ 	.word	0x0001d1a0


	//   ....[2]....
        /*0b00*/ 	.word	0x0001d220


	//   ....[3]....
        /*0b04*/ 	.word	0x0001d2f0


	//   ....[4]....
        /*0b08*/ 	.word	0x0001d370


	//   ....[5]....
        /*0b0c*/ 	.word	0x0001d440


	//   ....[6]....
        /*0b10*/ 	.word	0x0001d4c0


	//   ....[7]....
        /*0b14*/ 	.word	0x0001d590


	//   ....[8]....
        /*0b18*/ 	.word	0x0001d610


	//   ....[9]....
        /*0b1c*/ 	.word	0x0001d6e0


	//   ....[10]....
        /*0b20*/ 	.word	0x0001d760


	//   ....[11]....
        /*0b24*/ 	.word	0x0001d820


	//   ....[12]....
        /*0b28*/ 	.word	0x0001d8b0


	//   ....[13]....
        /*0b2c*/ 	.word	0x0001d960


	//   ....[14]....
        /*0b30*/ 	.word	0x0001da90


	//   ....[15]....
        /*0b34*/ 	.word	0x0001db30


	//   ....[16]....
        /*0b38*/ 	.word	0x0001dba0


	//   ....[17]....
        /*0b3c*/ 	.word	0x0001dc60


	//   ....[18]....
        /*0b40*/ 	.word	0x0001dcc0


	//   ....[19]....
        /*0b44*/ 	.word	0x0001dd80


	//   ....[20]....
        /*0b48*/ 	.word	0x0001dde0


	//   ....[21]....
        /*0b4c*/ 	.word	0x0001dea0


	//   ....[22]....
        /*0b50*/ 	.word	0x0001df00


	//   ....[23]....
        /*0b54*/ 	.word	0x0001dfc0


	//   ....[24]....
        /*0b58*/ 	.word	0x0001e020


	//   ....[25]....
        /*0b5c*/ 	.word	0x0001e0e0


	//   ....[26]....
        /*0b60*/ 	.word	0x0001e140


	//   ....[27]....
        /*0b64*/ 	.word	0x0001e200


	//   ....[28]....
        /*0b68*/ 	.word	0x0001e260


	//   ....[29]....
        /*0b6c*/ 	.word	0x0001e320


	//   ....[30]....
        /*0b70*/ 	.word	0x0001e410


	//   ....[31]....
        /*0b74*/ 	.word	0x0001e4b0


	//   ....[32]....
        /*0b78*/ 	.word	0x0001e510


	//   ....[33]....
        /*0b7c*/ 	.word	0x0001e5f0


	//   ....[34]....
        /*0b80*/ 	.word	0x0001e650


	//   ....[35]....
        /*0b84*/ 	.word	0x0001e730


	//   ....[36]....
        /*0b88*/ 	.word	0x0001e790


	//   ....[37]....
        /*0b8c*/ 	.word	0x0001e870


	//   ....[38]....
        /*0b90*/ 	.word	0x0001e8d0


	//   ....[39]....
        /*0b94*/ 	.word	0x0001e9b0


	//   ....[40]....
        /*0b98*/ 	.word	0x0001ea10


	//   ....[41]....
        /*0b9c*/ 	.word	0x0001eaf0


	//   ....[42]....
        /*0ba0*/ 	.word	0x0001eb50


	//   ....[43]....
        /*0ba4*/ 	.word	0x0001ec30


	//   ....[44]....
        /*0ba8*/ 	.word	0x0001ec90


	//   ....[45]....
        /*0bac*/ 	.word	0x0001ed60


	//   ....[46]....
        /*0bb0*/ 	.word	0x0001ee80


	//   ....[47]....
        /*0bb4*/ 	.word	0x0001ef30


	//   ....[48]....
        /*0bb8*/ 	.word	0x0001efe0


	//   ....[49]....
        /*0bbc*/ 	.word	0x0001f0b0


	//   ....[50]....
        /*0bc0*/ 	.word	0x0001f110


	//   ....[51]....
        /*0bc4*/ 	.word	0x0001f1f0


	//   ....[52]....
        /*0bc8*/ 	.word	0x0001f250


	//   ....[53]....
        /*0bcc*/ 	.word	0x0001f320


	//   ....[54]....
        /*0bd0*/ 	.word	0x0001f380


	//   ....[55]....
        /*0bd4*/ 	.word	0x0001f450


	//   ....[56]....
        /*0bd8*/ 	.word	0x0001f4b0


	//   ....[57]....
        /*0bdc*/ 	.word	0x0001f590


	//   ....[58]....
        /*0be0*/ 	.word	0x0001f5f0


	//   ....[59]....
        /*0be4*/ 	.word	0x0001f6c0


	//   ....[60]....
        /*0be8*/ 	.word	0x0001f720


	//   ....[61]....
        /*0bec*/ 	.word	0x0001f7e0


	//   ....[62]....
        /*0bf0*/ 	.word	0x0001f870


	//   ....[63]....
        /*0bf4*/ 	.word	0x0001f910


	//   ....[64]....
        /*0bf8*/ 	.word	0x0001fa30


	//   ....[65]....
        /*0bfc*/ 	.word	0x0001faa0


	//   ....[66]....
        /*0c00*/ 	.word	0x0001fb10


	//   ....[67]....
        /*0c04*/ 	.word	0x0001fb80


	//   ....[68]....
        /*0c08*/ 	.word	0x0001fbf0


	//   ....[69]....
        /*0c0c*/ 	.word	0x0001fc70


	//   ....[70]....
        /*0c10*/ 	.word	0x0001fd00


	//   ....[71]....
        /*0c14*/ 	.word	0x0001fd90


	//   ....[72]....
        /*0c18*/ 	.word	0x0001fe00


	//   ....[73]....
        /*0c1c*/ 	.word	0x0001fe70


	//   ....[74]....
        /*0c20*/ 	.word	0x0001fee0


	//   ....[75]....
        /*0c24*/ 	.word	0x0001ff60


	//   ....[76]....
        /*0c28*/ 	.word	0x0001ffd0


	//   ....[77]....
        /*0c2c*/ 	.word	0x00020070


	//   ....[78]....
        /*0c30*/ 	.word	0x00020100


	//   ....[79]....
        /*0c34*/ 	.word	0x00020220


	//----- nvinfo : EIATTR_REG_RECONFIG
	.align		4
.L_909:
        /*0c38*/ 	.byte	0x01, 0x54
	.zero		2


	//----- nvinfo : EIATTR_SYSCALL_OFFSETS
	.align		4
        /*0c3c*/ 	.byte	0x04, 0x46
        /*0c3e*/ 	.short	(.L_911 - .L_910)


	//   ....[0]....
.L_910:
        /*0c40*/ 	.word	0x00001890


	//   ....[1]....
        /*0c44*/ 	.word	0x000019e0


	//   ....[2]....
        /*0c48*/ 	.word	0x000084e0


	//   ....[3]....
        /*0c4c*/ 	.word	0x00008830


	//   ....[4]....
        /*0c50*/ 	.word	0x00016420


	//   ....[5]....
        /*0c54*/ 	.word	0x00016570


	//   ....[6]....
        /*0c58*/ 	.word	0x00016660


	//   ....[7]....
        /*0c5c*/ 	.word	0x00017620


	//----- nvinfo : EIATTR_MBARRIER_INSTR_OFFSETS
	.align		4
.L_911:
        /*0c60*/ 	.byte	0x04, 0x39
        /*0c62*/ 	.short	(.L_913 - .L_912)


	//   ....[0]....
.L_912:
        /*0c64*/ 	.word	0x00000250
        /*0c68*/ 	.word	0x000000ff
        /*0c6c*/ 	.word	0x00028800
        /*0c70*/ 	.short	0x0100
        /*0c72*/ 	.byte	0x08
	.zero		1


	//   ....[1]....
        /*0c74*/ 	.word	0x00000260
        /*0c78*/ 	.word	0x000000ff
        /*0c7c*/ 	.word	0x00028820
        /*0c80*/ 	.short	0x0100
        /*0c82*/ 	.byte	0x08
	.zero		1


	//   ....[2]....
        /*0c84*/ 	.word	0x00000350
        /*0c88*/ 	.word	0x000000ff
        /*0c8c*/ 	.word	0x00028830
        /*0c90*/ 	.short	0x0100
        /*0c92*/ 	.byte	0x08
	.zero		1


	//   ....[3]....
        /*0c94*/ 	.word	0x00000360
        /*0c98*/ 	.word	0x000000ff
        /*0c9c*/ 	.word	0x00028840
        /*0ca0*/ 	.short	0x0100
        /*0ca2*/ 	.byte	0x08
	.zero		1


	//   ....[4]....
        /*0ca4*/ 	.word	0x00000370
        /*0ca8*/ 	.word	0x000000ff
        /*0cac*/ 	.word	0x00028838
        /*0cb0*/ 	.short	0x0100
        /*0cb2*/ 	.byte	0x08
	.zero		1


	//   ....[5]....
        /*0cb4*/ 	.word	0x00000380
        /*0cb8*/ 	.word	0x000000ff
        /*0cbc*/ 	.word	0x00028848
        /*0cc0*/ 	.short	0x0100
        /*0cc2*/ 	.byte	0x08
	.zero		1


	//   ....[6]....
        /*0cc4*/ 	.word	0x000004b0
        /*0cc8*/ 	.word	0x000000ff
        /*0ccc*/ 	.word	0x00028850
        /*0cd0*/ 	.short	0x0100
        /*0cd2*/ 	.byte	0x08
	.zero		1


	//   ....[7]....
        /*0cd4*/ 	.word	0x000004c0
        /*0cd8*/ 	.word	0x000000ff
        /*0cdc*/ 	.word	0x00028860
        /*0ce0*/ 	.short	0x0100
        /*0ce2*/ 	.byte	0x08
	.zero		1


	//   ....[8]....
        /*0ce4*/ 	.word	0x000004d0
        /*0ce8*/ 	.word	0x000000ff
        /*0cec*/ 	.word	0x00028858
        /*0cf0*/ 	.short	0x0100
        /*0cf2*/ 	.byte	0x08
	.zero		1


	//   ....[9]....
        /*0cf4*/ 	.word	0x000004e0
        /*0cf8*/ 	.word	0x000000ff
        /*0cfc*/ 	.word	0x00028868
        /*0d00*/ 	.short	0x0100
        /*0d02*/ 	.byte	0x08
	.zero		1


	//   ....[10]....
        /*0d04*/ 	.word	0x000005d0
        /*0d08*/ 	.word	0x000000ff
        /*0d0c*/ 	.word	0x00028870
        /*0d10*/ 	.short	0x0100
        /*0d12*/ 	.byte	0x06
	.zero		1


	//   ....[11]....
        /*0d14*/ 	.word	0x000005e0
        /*0d18*/ 	.word	0x000000ff
        /*0d1c*/ 	.word	0x00028880
        /*0d20*/ 	.short	0x0100
        /*0d22*/ 	.byte	0x06
	.zero		1


	//   ....[12]....
        /*0d24*/ 	.word	0x000005f0
        /*0d28*/ 	.word	0x000000ff
        /*0d2c*/ 	.word	0x00028878
        /*0d30*/ 	.short	0x0100
        /*0d32*/ 	.byte	0x06
	.zero		1


	//   ....[13]....
        /*0d34*/ 	.word	0x00000600
        /*0d38*/ 	.word	0x000000ff
        /*0d3c*/ 	.word	0x00028888
        /*0d40*/ 	.short	0x0100
        /*0d42*/ 	.byte	0x06
	.zero		1


	//   ....[14]....
        /*0d44*/ 	.word	0x00000730
        /*0d48*/ 	.word	0x000000ff
        /*0d4c*/ 	.word	0x00028890
        /*0d50*/ 	.short	0x0100
        /*0d52*/ 	.byte	0x08
	.zero		1


	//   ....[15]....
        /*0d54*/ 	.word	0x00000740
        /*0d58*/ 	.word	0x000000ff
        /*0d5c*/ 	.word	0x000288a0
        /*0d60*/ 	.short	0x0100
        /*0d62*/ 	.byte	0x08
	.zero		1


	//   ....[16]....
        /*0d64*/ 	.word	0x00000750
        /*0d68*/ 	.word	0x000000ff
        /*0d6c*/ 	.word	0x00028898
        /*0d70*/ 	.short	0x0100
        /*0d72*/ 	.byte	0x08
	.zero		1


	//   ....[17]....
        /*0d74*/ 	.word	0x00000760
        /*0d78*/ 	.word	0x000000ff
        /*0d7c*/ 	.word	0x000288a8
        /*0d80*/ 	.short	0x0100
        /*0d82*/ 	.byte	0x08
	.zero		1


	//   ....[18]....
        /*0d84*/ 	.word	0x00000890
        /*0d88*/ 	.word	0x000000ff
        /*0d8c*/ 	.word	0x000288b0
        /*0d90*/ 	.short	0x0100
        /*0d92*/ 	.byte	0x08
	.zero		1


	//   ....[19]....
        /*0d94*/ 	.word	0x000008a0
        /*0d98*/ 	.word	0x000000ff
        /*0d9c*/ 	.word	0x000288c0
        /*0da0*/ 	.short	0x0100
        /*0da2*/ 	.byte	0x08
	.zero		1


	//   ....[20]....
        /*0da4*/ 	.word	0x000008b0
        /*0da8*/ 	.word	0x000000ff
        /*0dac*/ 	.word	0x000288b8
        /*0db0*/ 	.short	0x0100
        /*0db2*/ 	.byte	0x08
	.zero		1


	//   ....[21]....
        /*0db4*/ 	.word	0x000008c0
        /*0db8*/ 	.word	0x000000ff
        /*0dbc*/ 	.word	0x000288c8
        /*0dc0*/ 	.short	0x0100
        /*0dc2*/ 	.byte	0x08
	.zero		1


	//   ....[22]....
        /*0dc4*/ 	.word	0x00002f10
        /*0dc8*/ 	.word	0x0000005c
        /*0dcc*/ 	.word	0x00028890
        /*0dd0*/ 	.short	0x010a
        /*0dd2*/ 	.byte	0x3f
	.zero		1


	//   ....[23]....
        /*0dd4*/ 	.word	0x00005320
        /*0dd8*/ 	.word	0x0000005c
        /*0ddc*/ 	.word	0x00028890
        /*0de0*/ 	.short	0x010a
        /*0de2*/ 	.byte	0x3f
	.zero		1


	//   ....[24]....
        /*0de4*/ 	.word	0x00007250
        /*0de8*/ 	.word	0x0000005c
        /*0dec*/ 	.word	0x00028890
        /*0df0*/ 	.short	0x010a
        /*0df2*/ 	.byte	0x3f
	.zero		1


	//   ....[25]....
        /*0df4*/ 	.word	0x00007970
        /*0df8*/ 	.word	0x0000000b
        /*0dfc*/ 	.word	0x00000000
        /*0e00*/ 	.short	0x0101
        /*0e02*/ 	.byte	0x3f
	.zero		1


	//   ....[26]....
        /*0e04*/ 	.word	0x000079b0
        /*0e08*/ 	.word	0x0000005c
        /*0e0c*/ 	.word	0x000288b0
        /*0e10*/ 	.short	0x010a
        /*0e12*/ 	.byte	0x3f
	.zero		1


	//   ....[27]....
        /*0e14*/ 	.word	0x00007fe0
        /*0e18*/ 	.word	0x0000005c
        /*0e1c*/ 	.word	0x00000000
        /*0e20*/ 	.short	0x0101
        /*0e22*/ 	.byte	0x3f
	.zero		1


	//   ....[28]....
        /*0e24*/ 	.word	0x00008560
        /*0e28*/ 	.word	0x0000009c
        /*0e2c*/ 	.word	0x00028800
        /*0e30*/ 	.short	0x010a
        /*0e32*/ 	.byte	0x3f
	.zero		1


	//   ....[29]....
        /*0e34*/ 	.word	0x000085b0
        /*0e38*/ 	.word	0x0000009c
        /*0e3c*/ 	.word	0x00028800
        /*0e40*/ 	.short	0x010a
        /*0e42*/ 	.byte	0x3f
	.zero		1


	//   ....[30]....
        /*0e44*/ 	.word	0x00008b20
        /*0e48*/ 	.word	0x0000009c
        /*0e4c*/ 	.word	0x00028800
        /*0e50*/ 	.short	0x010a
        /*0e52*/ 	.byte	0x3f
	.zero		1


	//   ....[31]....
        /*0e54*/ 	.word	0x0000a540
        /*0e58*/ 	.word	0x0000009c
        /*0e5c*/ 	.word	0x00028800
        /*0e60*/ 	.short	0x010a
        /*0e62*/ 	.byte	0x3f
	.zero		1


	//   ....[32]....
        /*0e64*/ 	.word	0x0000be20
        /*0e68*/ 	.word	0x00000003
        /*0e6c*/ 	.word	0x00028830
        /*0e70*/ 	.short	0x010a
        /*0e72*/ 	.byte	0x3f
	.zero		1


	//   ....[33]....
        /*0e74*/ 	.word	0x0000be70
        /*0e78*/ 	.word	0x00000003
        /*0e7c*/ 	.word	0x00028830
        /*0e80*/ 	.short	0x010a
        /*0e82*/ 	.byte	0x3f
	.zero		1


	//   ....[34]....
        /*0e84*/ 	.word	0x0000ca80
        /*0e88*/ 	.word	0x00000003
        /*0e8c*/ 	.word	0x00000000
        /*0e90*/ 	.short	0x0101
        /*0e92*/ 	.byte	0x3f
	.zero		1


	//   ....[35]....
        /*0e94*/ 	.word	0x0000ebf0
        /*0e98*/ 	.word	0x00000005
        /*0e9c*/ 	.word	0x00028830
        /*0ea0*/ 	.short	0x010a
        /*0ea2*/ 	.byte	0x3f
	.zero		1


	//   ....[36]....
        /*0ea4*/ 	.word	0x0000ec40
        /*0ea8*/ 	.word	0x00000005
        /*0eac*/ 	.word	0x00028830
        /*0eb0*/ 	.short	0x010a
        /*0eb2*/ 	.byte	0x3f
	.zero		1


	//   ....[37]....
        /*0eb4*/ 	.word	0x0000f080
        /*0eb8*/ 	.word	0x00000005
        /*0ebc*/ 	.word	0x00028850
        /*0ec0*/ 	.short	0x010a
        /*0ec2*/ 	.byte	0x3f
	.zero		1


	//   ....[38]....
        /*0ec4*/ 	.word	0x0000f0c0
        /*0ec8*/ 	.word	0x00000005
        /*0ecc*/ 	.word	0x00028850
        /*0ed0*/ 	.short	0x010a
        /*0ed2*/ 	.byte	0x3f
	.zero		1


	//   ....[39]....
        /*0ed4*/ 	.word	0x00010c90
        /*0ed8*/ 	.word	0x00000003
        /*0edc*/ 	.word	0x00000000
        /*0ee0*/ 	.short	0x0101
        /*0ee2*/ 	.byte	0x3f
	.zero		1


	//   ....[40]....
        /*0ee4*/ 	.word	0x00010f60
        /*0ee8*/ 	.word	0x00000007
        /*0eec*/ 	.word	0x00000000
        /*0ef0*/ 	.short	0x0101
        /*0ef2*/ 	.byte	0x3f
	.zero		1


	//   ....[41]....
        /*0ef4*/ 	.word	0x00011590
        /*0ef8*/ 	.word	0x0000000b
        /*0efc*/ 	.word	0x00028850
        /*0f00*/ 	.short	0x010a
        /*0f02*/ 	.byte	0x3f
	.zero		1


	//   ....[42]....
        /*0f04*/ 	.word	0x00011610
        /*0f08*/ 	.word	0x0000000b
        /*0f0c*/ 	.word	0x00028850
        /*0f10*/ 	.short	0x010a
        /*0f12*/ 	.byte	0x3f
	.zero		1


	//   ....[43]....
        /*0f14*/ 	.word	0x00011bf0
        /*0f18*/ 	.word	0x00000005
        /*0f1c*/ 	.word	0x00000000
        /*0f20*/ 	.short	0x0101
        /*0f22*/ 	.byte	0x3f
	.zero		1


	//   ....[44]....
        /*0f24*/ 	.word	0x00013100
        /*0f28*/ 	.word	0x00000000
        /*0f2c*/ 	.word	0x00000000
        /*0f30*/ 	.short	0x0101
        /*0f32*/ 	.byte	0x3f
	.zero		1


	//   ....[45]....
        /*0f34*/ 	.word	0x00015280
        /*0f38*/ 	.word	0x00000016
        /*0f3c*/ 	.word	0x00028820
        /*0f40*/ 	.short	0x010a
        /*0f42*/ 	.byte	0x3f
	.zero		1


	//   ....[46]....
        /*0f44*/ 	.word	0x00015310
        /*0f48*/ 	.word	0x00000005
        /*0f4c*/ 	.word	0x000288a0
        /*0f50*/ 	.short	0x010a
        /*0f52*/ 	.byte	0x3f
	.zero		1


	//   ....[47]....
        /*0f54*/ 	.word	0x00015670
        /*0f58*/ 	.word	0x00000005
        /*0f5c*/ 	.word	0x000288c0
        /*0f60*/ 	.short	0x010a
        /*0f62*/ 	.byte	0x3f
	.zero		1


	//   ....[48]....
        /*0f64*/ 	.word	0x00015aa0
        /*0f68*/ 	.word	0x00000008
        /*0f6c*/ 	.word	0x000288a0
        /*0f70*/ 	.short	0x010a
        /*0f72*/ 	.byte	0x3f
	.zero		1


	//   ....[49]....
        /*0f74*/ 	.word	0x00015de0
        /*0f78*/ 	.word	0x00000008
        /*0f7c*/ 	.word	0x000288c0
        /*0f80*/ 	.short	0x010a
        /*0f82*/ 	.byte	0x3f
	.zero		1


	//   ....[50]....
        /*0f84*/ 	.word	0x00016b80
        /*0f88*/ 	.word	0x00000007
        /*0f8c*/ 	.word	0x00028840
        /*0f90*/ 	.short	0x010a
        /*0f92*/ 	.byte	0x3f
	.zero		1


	//   ....[51]....
        /*0f94*/ 	.word	0x00017300
        /*0f98*/ 	.word	0x00000007
        /*0f9c*/ 	.word	0x00028830
        /*0fa0*/ 	.short	0x0107
        /*0fa2*/ 	.byte	0x3f
	.zero		1


	//   ....[52]....
        /*0fa4*/ 	.word	0x000173d0
        /*0fa8*/ 	.word	0x00000007
        /*0fac*/ 	.word	0x00028830
        /*0fb0*/ 	.short	0x0101
        /*0fb2*/ 	.byte	0x3f
	.zero		1


	//   ....[53]....
        /*0fb4*/ 	.word	0x00017ed0
        /*0fb8*/ 	.word	0x00000016
        /*0fbc*/ 	.word	0x00028800
        /*0fc0*/ 	.short	0x0107
        /*0fc2*/ 	.byte	0x3f
	.zero		1


	//   ....[54]....
        /*0fc4*/ 	.word	0x00017fd0
        /*0fc8*/ 	.word	0x00000016
        /*0fcc*/ 	.word	0x00028800
        /*0fd0*/ 	.short	0x0101
        /*0fd2*/ 	.byte	0x3f
	.zero		1


	//   ....[55]....
        /*0fd4*/ 	.word	0x00018000
        /*0fd8*/ 	.word	0x00000016
        /*0fdc*/ 	.word	0x00028820
        /*0fe0*/ 	.short	0x010a
        /*0fe2*/ 	.byte	0x3f
	.zero		1


	//   ....[56]....
        /*0fe4*/ 	.word	0x00018390
        /*0fe8*/ 	.word	0x00000006
        /*0fec*/ 	.word	0x00028840
        /*0ff0*/ 	.short	0x010a
        /*0ff2*/ 	.byte	0x3f
	.zero		1


	//   ....[57]....
        /*0ff4*/ 	.word	0x000188b0
        /*0ff8*/ 	.word	0x00000006
        /*0ffc*/ 	.word	0x00028830
        /*1000*/ 	.short	0x0107
        /*1002*/ 	.byte	0x3f
	.zero		1


	//   ....[58]....
        /*1004*/ 	.word	0x00018970
        /*1008*/ 	.word	0x00000006
        /*100c*/ 	.word	0x00028830
        /*1010*/ 	.short	0x0101
        /*1012*/ 	.byte	0x3f
	.zero		1


	//   ....[59]....
        /*1014*/ 	.word	0x000189d0
        /*1018*/ 	.word	0x00000006
        /*101c*/ 	.word	0x00028860
        /*1020*/ 	.short	0x010a
        /*1022*/ 	.byte	0x3f
	.zero		1


	//   ....[60]....
        /*1024*/ 	.word	0x00018f10
        /*1028*/ 	.word	0x00000006
        /*102c*/ 	.word	0x00028850
        /*1030*/ 	.short	0x0107
        /*1032*/ 	.byte	0x3f
	.zero		1


	//   ....[61]....
        /*1034*/ 	.word	0x000190c0
        /*1038*/ 	.word	0x00000006
        /*103c*/ 	.word	0x00028850
        /*1040*/ 	.short	0x0101
        /*1042*/ 	.byte	0x3f
	.zero		1


	//   ....[62]....
        /*1044*/ 	.word	0x000192d0
        /*1048*/ 	.word	0x00000000
        /*104c*/ 	.word	0x00028860
        /*1050*/ 	.short	0x010a
        /*1052*/ 	.byte	0x3f
	.zero		1


	//   ....[63]....
        /*1054*/ 	.word	0x00019800
        /*1058*/ 	.word	0x00000000
        /*105c*/ 	.word	0x00028850
        /*1060*/ 	.short	0x0107
        /*1062*/ 	.byte	0x3f
	.zero		1


	//   ....[64]....
        /*1064*/ 	.word	0x000198c0
        /*1068*/ 	.word	0x00000000
        /*106c*/ 	.word	0x00028850
        /*1070*/ 	.short	0x0101
        /*1072*/ 	.byte	0x3f
	.zero		1


	//   ....[65]....
        /*1074*/ 	.word	0x0001a3c0
        /*1078*/ 	.word	0x00000004
        /*107c*/ 	.word	0x00028820
        /*1080*/ 	.short	0x010a
        /*1082*/ 	.byte	0x3f
	.zero		1


	//   ....[66]....
        /*1084*/ 	.word	0x0001a530
        /*1088*/ 	.word	0x00000005
        /*108c*/ 	.word	0x00028840
        /*1090*/ 	.short	0x010a
        /*1092*/ 	.byte	0x3f
	.zero		1


	//   ....[67]....
        /*1094*/ 	.word	0x0001a5d0
        /*1098*/ 	.word	0x00000019
        /*109c*/ 	.word	0x00028840
        /*10a0*/ 	.short	0x010a
        /*10a2*/ 	.byte	0x3f
	.zero		1


	//   ....[68]....
        /*10a4*/ 	.word	0x0001a610
        /*10a8*/ 	.word	0x00000005
        /*10ac*/ 	.word	0x00028860
        /*10b0*/ 	.short	0x010a
        /*10b2*/ 	.byte	0x3f
	.zero		1


	//   ....[69]....
        /*10b4*/ 	.word	0x0001a650
        /*10b8*/ 	.word	0x00000019
        /*10bc*/ 	.word	0x00028860
        /*10c0*/ 	.short	0x010a
        /*10c2*/ 	.byte	0x3f
	.zero		1


	//   ....[70]....
        /*10c4*/ 	.word	0x0001a6b0
        /*10c8*/ 	.word	0x0000005c
        /*10cc*/ 	.word	0x00028890
        /*10d0*/ 	.short	0x010a
        /*10d2*/ 	.byte	0x3f
	.zero		1


	//   ....[71]....
        /*10d4*/ 	.word	0x0001abc0
        /*10d8*/ 	.word	0x0000005c
        /*10dc*/ 	.word	0x00028890
        /*10e0*/ 	.short	0x010a
        /*10e2*/ 	.byte	0x3f
	.zero		1


	//   ....[72]....
        /*10e4*/ 	.word	0x0001b0d0
        /*10e8*/ 	.word	0x0000005c
        /*10ec*/ 	.word	0x00028890
        /*10f0*/ 	.short	0x010a
        /*10f2*/ 	.byte	0x3f
	.zero		1


	//   ....[73]....
        /*10f4*/ 	.word	0x0001b5a0
        /*10f8*/ 	.word	0x0000005c
        /*10fc*/ 	.word	0x000288b0
        /*1100*/ 	.short	0x010a
        /*1102*/ 	.byte	0x3f
	.zero		1


	//   ....[74]....
        /*1104*/ 	.word	0x0001b860
        /*1108*/ 	.word	0x0000009c
        /*110c*/ 	.word	0x00028800
        /*1110*/ 	.short	0x010a
        /*1112*/ 	.byte	0x3f
	.zero		1


	//   ....[75]....
        /*1114*/ 	.word	0x0001ba70
        /*1118*/ 	.word	0x0000009c
        /*111c*/ 	.word	0x00028800
        /*1120*/ 	.short	0x010a
        /*1122*/ 	.byte	0x3f
	.zero		1


	//   ....[76]....
        /*1124*/ 	.word	0x0001bac0
        /*1128*/ 	.word	0x00000003
        /*112c*/ 	.word	0x00028830
        /*1130*/ 	.short	0x010a
        /*1132*/ 	.byte	0x3f
	.zero		1


	//   ....[77]....
        /*1134*/ 	.word	0x0001bb10
        /*1138*/ 	.word	0x00000005
        /*113c*/ 	.word	0x00028830
        /*1140*/ 	.short	0x010a
        /*1142*/ 	.byte	0x3f
	.zero		1


	//   ....[78]....
        /*1144*/ 	.word	0x0001bb60
        /*1148*/ 	.word	0x00000005
        /*114c*/ 	.word	0x00028850
        /*1150*/ 	.short	0x010a
        /*1152*/ 	.byte	0x3f
	.zero		1


	//   ....[79]....
        /*1154*/ 	.word	0x0001bbb0
        /*1158*/ 	.word	0x0000000b
        /*115c*/ 	.word	0x00028850
        /*1160*/ 	.short	0x010a
        /*1162*/ 	.byte	0x3f
	.zero		1


	//   ....[80]....
        /*1164*/ 	.word	0x0001c180
        /*1168*/ 	.word	0x00000016
        /*116c*/ 	.word	0x00028820
        /*1170*/ 	.short	0x010a
        /*1172*/ 	.byte	0x3f
	.zero		1


	//   ....[81]....
        /*1174*/ 	.word	0x0001c1d0
        /*1178*/ 	.word	0x00000005
        /*117c*/ 	.word	0x000288a0
        /*1180*/ 	.short	0x010a
        /*1182*/ 	.byte	0x3f
	.zero		1


	//   ....[82]....
        /*1184*/ 	.word	0x0001c220
        /*1188*/ 	.word	0x00000005
        /*118c*/ 	.word	0x000288c0
        /*1190*/ 	.short	0x010a
        /*1192*/ 	.byte	0x3f
	.zero		1


	//   ....[83]....
        /*1194*/ 	.word	0x0001c270
        /*1198*/ 	.word	0x00000008
        /*119c*/ 	.word	0x000288a0
        /*11a0*/ 	.short	0x010a
        /*11a2*/ 	.byte	0x3f
	.zero		1


	//   ....[84]....
        /*11a4*/ 	.word	0x0001c2c0
        /*11a8*/ 	.word	0x00000008
        /*11ac*/ 	.word	0x000288c0
        /*11b0*/ 	.short	0x010a
        /*11b2*/ 	.byte	0x3f
	.zero		1


	//   ....[85]....
        /*11b4*/ 	.word	0x0001c3e0
        /*11b8*/ 	.word	0x00000007
        /*11bc*/ 	.word	0x00028840
        /*11c0*/ 	.short	0x010a
        /*11c2*/ 	.byte	0x3f
	.zero		1


	//   ....[86]....
        /*11c4*/ 	.word	0x0001d990
        /*11c8*/ 	.word	0x00000016
        /*11cc*/ 	.word	0x00028820
        /*11d0*/ 	.short	0x010a
        /*11d2*/ 	.byte	0x3f
	.zero		1


	//   ....[87]....
        /*11d4*/ 	.word	0x0001d9e0
        /*11d8*/ 	.word	0x00000006
        /*11dc*/ 	.word	0x00028840
        /*11e0*/ 	.short	0x010a
        /*11e2*/ 	.byte	0x3f
	.zero		1


	//   ....[88]....
        /*11e4*/ 	.word	0x0001e360
        /*11e8*/ 	.word	0x00000006
        /*11ec*/ 	.word	0x00028860
        /*11f0*/ 	.short	0x010a
        /*11f2*/ 	.byte	0x3f
	.zero		1


	//   ....[89]....
        /*11f4*/ 	.word	0x0001edd0
        /*11f8*/ 	.word	0x00000000
        /*11fc*/ 	.word	0x00028860
        /*1200*/ 	.short	0x010a
        /*1202*/ 	.byte	0x3f
	.zero		1


	//   ....[90]....
        /*1204*/ 	.word	0x00020140
        /*1208*/ 	.word	0x00000004
        /*120c*/ 	.word	0x00028820
        /*1210*/ 	.short	0x010a
        /*1212*/ 	.byte	0x3f
	.zero		1


	//   ....[91]....
        /*1214*/ 	.word	0x000202e0
        /*1218*/ 	.word	0x00000005
        /*121c*/ 	.word	0x00028840
        /*1220*/ 	.short	0x010a
        /*1222*/ 	.byte	0x3f
	.zero		1


	//   ....[92]....
        /*1224*/ 	.word	0x00020330
        /*1228*/ 	.word	0x00000019
        /*122c*/ 	.word	0x00028840
        /*1230*/ 	.short	0x010a
        /*1232*/ 	.byte	0x3f
	.zero		1


	//   ....[93]....
        /*1234*/ 	.word	0x00020380
        /*1238*/ 	.word	0x00000005
        /*123c*/ 	.word	0x00028860
        /*1240*/ 	.short	0x010a
        /*1242*/ 	.byte	0x3f
	.zero		1


	//----- nvinfo : EIATTR_NUM_MBARRIERS
	.align		4
.L_913:
        /*1244*/ 	.byte	0x03, 0x38
        /*1246*/ 	.short	0x0016


	//----- nvinfo : EIATTR_EXIT_INSTR_OFFSETS
	.align		4
        /*1248*/ 	.byte	0x04, 0x1c
        /*124a*/ 	.short	(.L_915 - .L_914)


	//   ....[0]....
.L_914:
        /*124c*/ 	.word	0x0001a6a0


	//----- nvinfo : EIATTR_MAX_THREADS
	.align		4
.L_915:
        /*1250*/ 	.byte	0x04, 0x05
        /*1252*/ 	.short	(.L_917 - .L_916)
.L_916:
        /*1254*/ 	.word	0x00000180
        /*1258*/ 	.word	0x00000001
        /*125c*/ 	.word	0x00000001


	//----- nvinfo : EIATTR_CRS_STACK_SIZE
	.align		4
.L_917:
        /*1260*/ 	.byte	0x04, 0x1e
        /*1262*/ 	.short	(.L_919 - .L_918)
.L_918:
        /*1264*/ 	.word	0x00000000


	//----- nvinfo : EIATTR_CBANK_PARAM_SIZE
	.align		4
.L_919:
        /*1268*/ 	.byte	0x03, 0x19
        /*126a*/ 	.short	0x0af0


	//----- nvinfo : EIATTR_PARAM_CBANK
	.align		4
        /*126c*/ 	.byte	0x04, 0x0a
        /*126e*/ 	.short	(.L_921 - .L_920)
	.align		4
.L_920:
        /*1270*/ 	.word	index@(.nv.constant0._ZN7cutlass13device_kernelIN5flash11enable_sm90INS1_16FlashAttnFwdSm90INS1_25CollectiveMainloopFwdSm90ILi2EN4cute5tupleIJNS5_1CILi1EEES8_S8_EEENS6_IJNS7_ILi128EEESA_SA_EEELi128ENS_6half_tEfNS_4arch4Sm90ELb0ELb0ELb1ELb1ELb1ELb1ELb0ELb1ELb1ELb1ELb0ELb0EEENS1_21CollectiveEpilogueFwdISB_S9_SC_SE_Li256ELb1ELb1ELb0ELb0EEENS1_36VarlenDynamicPersistentTileSchedulerILi128ELi128ELi256ELi128ELb0ELb1ELb1ELb0ELb1ELb1EEEEEEEEEvNT_6ParamsE)
        /*1274*/ 	.short	0x0210
        /*1276*/ 	.short	0x0af0


	//----- nvinfo : EIATTR_SW_WAR
	.align		4
.L_921:
        /*1278*/ 	.byte	0x04, 0x36
        /*127a*/ 	.short	(.L_923 - .L_922)
.L_922:
        /*127c*/ 	.word	0x00000008
.L_923:


//--------------------- .nv.info._ZN7cutlass13device_kernelIN5flash11enable_sm90INS1_16FlashAttnFwdSm90INS1_25CollectiveMainloopFwdSm90ILi2EN4cute5tupleIJNS5_1CILi1EEES8_S8_EEENS6_IJNS7_ILi128EEESA_SA_EEELi128ENS_6half_tEfNS_4arch4Sm90ELb0ELb1ELb1ELb0ELb1ELb0ELb0ELb1ELb1ELb1ELb0ELb0EEENS1_21CollectiveEpilogueFwdISB_S9_SC_SE_Li256ELb0ELb1ELb0ELb0EEENS1_30DynamicPersistentTileSchedulerILi256ELi128ELb0ELb1ELb1EEEEEEEEEvNT_6ParamsE --------------------------
	.section	.nv.info._ZN7cutlass13device_kernelIN5flash11enable_sm90INS1_16FlashAttnFwdSm90INS1_25CollectiveMainloopFwdSm90ILi2EN4cute5tupleIJNS5_1CILi1EEES8_S8_EEENS6_IJNS7_ILi128EEESA_SA_EEELi128ENS_6half_tEfNS_4arch4Sm90ELb0ELb1ELb1ELb0ELb1ELb0ELb0ELb1ELb1ELb1ELb0ELb0EEENS1_21CollectiveEpilogueFwdISB_S9_SC_SE_Li256ELb0ELb1ELb0ELb0EEENS1_30DynamicPersistentTileSchedulerILi256ELi128ELb0ELb1ELb1EEEEEEEEEvNT_6ParamsE,"",@"SHT_CUDA_INFO"
	.sectionflags	@""
	.align	4


	//----- nvinfo : EIATTR_CUDA_API_VERSION
	.align		4
        /*0000*/ 	.byte	0x04, 0x37
        /*0002*/ 	.short	(.L_925 - .L_924)
.L_924:
        /*0004*/ 	.word	0x00000082


	//----- nvinfo : EIATTR_KPARAM_INFO
	.align		4
.L_925:
        /*0008*/ 	.byte	0x04, 0x17
        /*000a*/ 	.short	(.L_927 - .L_926)
.L_926:
        /*000c*/ 	.word	0x00000000
        /*0010*/ 	.short	0x0000
        /*0012*/ 	.short	0x0070
        /*0014*/ 	.byte	0x00, 0xf0, 0x01, 0x2a


	//----- nvinfo : EIATTR_SPARSE_MMA_MASK
	.align		4
.L_927:
        /*0018*/ 	.byte	0x03, 0x50
        /*001a*/ 	.short	0x0000


	//----- nvinfo : EIATTR_MAXREG_COUNT
	.align		4
        /*001c*/ 	.byte	0x03, 0x1b
        /*001e*/ 	.short	0x00a8


	//----- nvinfo : EIATTR_NUM_BARRIERS
	.align		4
        /*0020*/ 	.byte	0x02, 0x4c
        /*0022*/ 	.byte	0x10
	.zero		1


	//----- nvinfo : EIATTR_EXTERNS
	.align		4
        /*0024*/ 	.byte	0x04, 0x0f
        /*0026*/ 	.short	(.L_929 - .L_928)


	//   ....[0]....
	.align		4
.L_928:
        /*0028*/ 	.word	index@(__assertfail)


	//----- nvinfo : EIATTR_MERCURY_ISA_VERSION
	.align		4
.L_929:
        /*002c*/ 	.byte	0x03, 0x5f
        /*002e*/ 	.short	0x0101


	//----- nvinfo : EIATTR_INT_WARP_WIDE_INSTR_OFFSETS
	.align		4
        /*0030*/ 	.byte	0x04, 0x31
        /*0032*/ 	.short	(.L_931 - .L_930)


	//   ....[0]....
.L_930:
        /*0034*/ 	.word	0x000000b0


	//   ....[1]....
        /*0038*/ 	.word	0x000000c0


	//   ....[2]....
        /*003c*/ 	.word	0x00000160


	//   ....[3]....
        /*0040*/ 	.word	0x000125d0


	//   ....[4]....
        /*0044*/ 	.word	0x00012660


	//   ....[5]....
        /*0048*/ 	.word	0x00015280


	//   ....[6]....
        /*004c*/ 	.word	0x00015310


	//----- nvinfo : EIATTR_COOP_GROUP_MASK_REGIDS
	.align		4
.L_931:
        /*0050*/ 	.byte	0x04, 0x29
        /*0052*/ 	.short	(.L_933 - .L_932)


	//   ....[0]....
.L_932:
        /*0054*/ 	.word	0xffffffff


	//   ....[1]....
        /*0058*/ 	.word	0xffffffff


	//   ....[2]....
        /*005c*/ 	.word	0xffffffff


	//   ....[3]....
        /*0060*/ 	.word	0xffffffff


	//   ....[4]....
        /*0064*/ 	.word	0xffffffff


	//   ....[5]....
        /*0068*/ 	.word	0xffffffff


	//   ....[6]....
        /*006c*/ 	.word	0xffffffff


	//   ....[7]....
        /*0070*/ 	.word	0xffffffff


	//   ....[8]....
        /*0074*/ 	.word	0xffffffff


	//   ....[9]....
        /*0078*/ 	.word	0xffffffff


	//   ....[10]....
        /*007c*/ 	.word	0xffffffff


	//   ....[11]....
        /*0080*/ 	.word	0xffffffff


	//   ....[12]....
        /*0084*/ 	.word	0xffffffff


	//   ....[13]....
        /*0088*/ 	.word	0xffffffff


	//   ....[14]....
        /*008c*/ 	.word	0xffffffff


	//   ....[15]....
        /*0090*/ 	.word	0xffffffff


	//   ....[16]....
        /*0094*/ 	.word	0xffffffff


	//   ....[17]....
        /*0098*/ 	.word	0xffffffff


	//   ....[18]....
        /*009c*/ 	.word	0xffffffff


	//   ....[19]....
        /*00a0*/ 	.word	0xffffffff


	//   ....[20]....
        /*00a4*/ 	.word	0xffffffff


	//   ....[21]....
        /*00a8*/ 	.word	0xffffffff


	//   ....[22]....
        /*00ac*/ 	.word	0xffffffff


	//   ....[23]....
        /*00b0*/ 	.word	0xffffffff


	//   ....[24]....
        /*00b4*/ 	.word	0xffffffff


	//   ....[25]....
        /*00b8*/ 	.word	0xffffffff


	//   ....[26]....
        /*00bc*/ 	.word	0xffffffff


	//   ....[27]....
        /*00c0*/ 	.word	0xffffffff


	//   ....[28]....
        /*00c4*/ 	.word	0xffffffff


	//   ....[29]....
        /*00c8*/ 	.word	0xffffffff


	//   ....[30]....
        /*00cc*/ 	.word	0xffffffff


	//   ....[31]....
        /*00d0*/ 	.word	0xffffffff


	//   ....[32]....
        /*00d4*/ 	.word	0xffffffff


	//   ....[33]....
        /*00d8*/ 	.word	0xffffffff


	//   ....[34]....
        /*00dc*/ 	.word	0xffffffff


	//   ....[35]....
        /*00e0*/ 	.word	0xffffffff


	//   ....[36]....
        /*00e4*/ 	.word	0xffffffff


	//   ....[37]....
        /*00e8*/ 	.word	0xffffffff


	//   ....[38]....
        /*00ec*/ 	.word	0xffffffff


	//   ....[39]....
        /*00f0*/ 	.word	0xffffffff


	//   ....[40]....
        /*00f4*/ 	.word	0xffffffff


	//   ....[41]....
        /*00f8*/ 	.word	0xffffffff


	//   ....[42]....
        /*00fc*/ 	.word	0xffffffff


	//   ....[43]....
        /*0100*/ 	.word	0xffffffff


	//   ....[44]....
        /*0104*/ 	.word	0xffffffff


	//   ....[45]....
        /*0108*/ 	.word	0xffffffff


	//   ....[46]....
        /*010c*/ 	.word	0xffffffff


	//   ....[47]....
        /*0110*/ 	.word	0xffffffff


	//   ....[48]....
        /*0114*/ 	.word	0xffffffff


	//   ....[49]....
        /*0118*/ 	.word	0xffffffff


	//   ....[50]....
        /*011c*/ 	.word	0xffffffff


	//   ....[51]....
        /*0120*/ 	.word	0xffffffff


	//   ....[52]....
        /*0124*/ 	.word	0xffffffff


	//   ....[53]....
        /*0128*/ 	.word	0xffffffff


	//   ....[54]....
        /*012c*/ 	.word	0xffffffff


	//   ....[55]....
        /*0130*/ 	.word	0xffffffff


	//   ....[56]....
        /*0134*/ 	.word	0xffffffff


	//   ....[57]....
        /*0138*/ 	.word	0xffffffff


	//   ....[58]....
        /*013c*/ 	.word	0xffffffff


	//   ....[59]....
        /*0140*/ 	.word	0xffffffff


	//   ....[60]....
        /*0144*/ 	.word	0xffffffff


	//   ....[61]....
        /*0148*/ 	.word	0xffffffff


	//   ....[62]....
        /*014c*/ 	.word	0xffffffff


	//   ....[63]....
        /*0150*/ 	.word	0xffffffff


	//   ....[64]....
        /*0154*/ 	.word	0xffffffff


	//   ....[65]....
        /*0158*/ 	.word	0xffffffff


	//   ....[66]....
        /*015c*/ 	.word	0xffffffff


	//   ....[67]....
        /*0160*/ 	.word	0xffffffff


	//   ....[68]....
        /*0164*/ 	.word	0xffffffff


	//   ....[69]....
        /*0168*/ 	.word	0xffffffff


	//   ....[70]....
        /*016c*/ 	.word	0xffffffff


	//   ....[71]....
        /*0170*/ 	.word	0xffffffff


	//   ....[72]....
        /*0174*/ 	.word	0xffffffff


	//   ....[73]....
        /*0178*/ 	.word	0xffffffff


	//   ....[74]....
        /*017c*/ 	.word	0xffffffff


	//   ....[75]....
        /*0180*/ 	.word	0xffffffff


	//   ....[76]....
        /*0184*/ 	.word	0xffffffff


	//   ....[77]....
        /*0188*/ 	.word	0xffffffff


	//   ....[78]....
        /*018c*/ 	.word	0xffffffff


	//   ....[79]....
        /*0190*/ 	.word	0xffffffff


	//   ....[80]....
        /*0194*/ 	.word	0xffffffff


	//   ....[81]....
        /*0198*/ 	.word	0xffffffff


	//   ....[82]....
        /*019c*/ 	.word	0xffffffff


	//   ....[83]....
        /*01a0*/ 	.word	0xffffffff


	//   ....[84]....
        /*01a4*/ 	.word	0xffffffff


	//   ....[85]....
        /*01a8*/ 	.word	0xffffffff


	//   ....[86]....
        /*01ac*/ 	.word	0xffffffff


	//   ....[87]....
        /*01b0*/ 	.word	0xffffffff


	//   ....[88]....
        /*01b4*/ 	.word	0xffffffff


	//   ....[89]....
        /*01b8*/ 	.word	0xffffffff


	//   ....[90]....
        /*01bc*/ 	.word	0xffffffff


	//   ....[91]....
        /*01c0*/ 	.word	0xffffffff


	//   ....[92]....
        /*01c4*/ 	.word	0xffffffff


	//   ....[93]....
        /*01c8*/ 	.word	0xffffffff


	//   ....[94]....
        /*01cc*/ 	.word	0xffffffff


	//   ....[95]....
        /*01d0*/ 	.word	0xffffffff


	//   ....[96]....
        /*01d4*/ 	.word	0xffffffff


	//   ....[97]....
        /*01d8*/ 	.word	0xffffffff


	//   ....[98]....
        /*01dc*/ 	.word	0xffffffff


	//   ....[99]....
        /*01e0*/ 	.word	0xffffffff


	//   ....[100]....
        /*01e4*/ 	.word	0xffffffff


	//   ....[101]....
        /*01e8*/ 	.word	0xffffffff


	//   ....[102]....
        /*01ec*/ 	.word	0xffffffff


	//   ....[103]....
        /*01f0*/ 	.word	0xffffffff


	//   ....[104]....
        /*01f4*/ 	.word	0xffffffff


	//   ....[105]....
        /*01f8*/ 	.word	0xffffffff


	//   ....[106]....
        /*01fc*/ 	.word	0xffffffff


	//   ....[107]....
        /*0200*/ 	.word	0xffffffff


	//   ....[108]....
        /*0204*/ 	.word	0xffffffff


	//   ....[109]....
        /*0208*/ 	.word	0xffffffff


	//   ....[110]....
        /*020c*/ 	.word	0xffffffff


	//   ....[111]....
        /*0210*/ 	.word	0xffffffff


	//   ....[112]....
        /*0214*/ 	.word	0xffffffff


	//   ....[113]....
        /*0218*/ 	.word	0xffffffff


	//   ....[114]....
        /*021c*/ 	.word	0xffffffff


	//   ....[115]....
        /*0220*/ 	.word	0xffffffff


	//   ....[116]....
        /*0224*/ 	.word	0xffffffff


	//   ....[117]....
        /*0228*/ 	.word	0xffffffff


	//   ....[118]....
        /*022c*/ 	.word	0xffffffff


	//   ....[119]....
        /*0230*/ 	.word	0xffffffff


	//   ....[120]....
        /*0234*/ 	.word	0xffffffff


	//   ....[121]....
        /*0238*/ 	.word	0xffffffff


	//   ....[122]....
        /*023c*/ 	.word	0xffffffff


	//   ....[123]....
        /*0240*/ 	.word	0xffffffff


	//   ....[124]....
        /*0244*/ 	.word	0xffffffff


	//   ....[125]....
        /*0248*/ 	.word	0xffffffff


	//   ....[126]....
        /*024c*/ 	.word	0xffffffff


	//   ....[127]....
        /*0250*/ 	.word	0xffffffff


	//   ....[128]....
        /*0254*/ 	.word	0xffffffff


	//   ....[129]....
        /*0258*/ 	.word	0xffffffff


	//   ....[130]....
        /*025c*/ 	.word	0xffffffff


	//   ....[131]....
        /*0260*/ 	.word	0xffffffff


	//   ....[132]....
        /*0264*/ 	.word	0xffffffff


	//   ....[133]....
        /*0268*/ 	.word	0xffffffff


	//   ....[134]....
        /*026c*/ 	.word	0xffffffff


	//   ....[135]....
        /*0270*/ 	.word	0xffffffff


	//   ....[136]....
        /*0274*/ 	.word	0x0500000f


	//   ....[137]....
        /*0278*/ 	.word	0x0500000f


	//   ....[138]....
        /*027c*/ 	.word	0x0500000f


	//   ....[139]....
        /*0280*/ 	.word	0x0500000f


	//   ....[140]....
        /*0284*/ 	.word	0x0500000f


	//   ....[141]....
        /*0288*/ 	.word	0x0500000f


	//   ....[142]....
        /*028c*/ 	.word	0x0500000f


	//   ....[143]....
        /*0290*/ 	.word	0x0500000f


	//   ....[144]....
        /*0294*/ 	.word	0x0500000f


	//   ....[145]....
        /*0298*/ 	.word	0x0500000f


	//   ....[146]....
        /*029c*/ 	.word	0x0500000f


	//   ....[147]....
        /*02a0*/ 	.word	0x0500000f


	//   ....[148]....
        /*02a4*/ 	.word	0x0500000f


	//   ....[149]....
        /*02a8*/ 	.word	0x0500000f


	//   ....[150]....
        /*02ac*/ 	.word	0x0500000f


	//   ....[151]....
        /*02b0*/ 	.word	0x0500000f


	//   ....[152]....
        /*02b4*/ 	.word	0x0500000f


	//   ....[153]....
        /*02b8*/ 	.word	0x0500000f


	//   ....[154]....
        /*02bc*/ 	.word	0x0500000f


	//   ....[155]....
        /*02c0*/ 	.word	0x0500000f


	//   ....[156]....
        /*02c4*/ 	.word	0x0500000f


	//   ....[157]....
        /*02c8*/ 	.word	0x0500000f


	//   ....[158]....
        /*02cc*/ 	.word	0x0500000f


	//   ....[159]....
        /*02d0*/ 	.word	0x0500000f


	//   ....[160]....
        /*02d4*/ 	.word	0x0500000f


	//   ....[161]....
        /*02d8*/ 	.word	0x0500000f


	//   ....[162]....
        /*02dc*/ 	.word	0x0500000f


	//   ....[163]....
        /*02e0*/ 	.word	0x0500000f


	//   ....[164]....
        /*02e4*/ 	.word	0x0500000f


	//   ....[165]....
        /*02e8*/ 	.word	0x0500000f


	//   ....[166]....
        /*02ec*/ 	.word	0x0500000f


	//   ....[167]....
        /*02f0*/ 	.word	0x0500000f


	//   ....[168]....
        /*02f4*/ 	.word	0x0500000f


	//   ....[169]....
        /*02f8*/ 	.word	0x0500000f


	//   ....[170]....
        /*02fc*/ 	.word	0x0500000f


	//   ....[171]....
        /*0300*/ 	.word	0x0500000f


	//   ....[172]....
        /*0304*/ 	.word	0x0500000f


	//   ....[173]....
        /*0308*/ 	.word	0x0500000f


	//   ....[174]....
        /*030c*/ 	.word	0x0500000f


	//   ....[175]....
        /*0310*/ 	.word	0x0500000f


	//   ....[176]....
        /*0314*/ 	.word	0x0500000f


	//   ....[177]....
        /*0318*/ 	.word	0x0500000f


	//   ....[178]....
        /*031c*/ 	.word	0x0500000f


	//   ....[179]....
        /*0320*/ 	.word	0x0500000f


	//   ....[180]....
        /*0324*/ 	.word	0x0500000f


	//   ....[181]....
        /*0328*/ 	.word	0x0500000f


	//   ....[182]....
        /*032c*/ 	.word	0x0500000f


	//   ....[183]....
        /*0330*/ 	.word	0x0500000f


	//   ....[184]....
        /*0334*/ 	.word	0x0500000f


	//   ....[185]....
        /*0338*/ 	.word	0x0500000f


	//   ....[186]....
        /*033c*/ 	.word	0x0500000f


	//   ....[187]....
        /*0340*/ 	.word	0x0500000f


	//   ....[188]....
        /*0344*/ 	.word	0x0500000f


	//   ....[189]....
        /*0348*/ 	.word	0x0500000f


	//   ....[190]....
        /*034c*/ 	.word	0x0500000f


	//   ....[191]....
        /*0350*/ 	.word	0x0500000f


	//   ....[192]....
        /*0354*/ 	.word	0x0500000f


	//   ....[193]....
        /*0358*/ 	.word	0x0500000f


	//   ....[194]....
        /*035c*/ 	.word	0x0500000f


	//   ....[195]....
        /*0360*/ 	.word	0x0500000f


	//   ....[196]....
        /*0364*/ 	.word	0x0500000f


	//   ....[197]....
        /*0368*/ 	.word	0x0500000f


	//   ....[198]....
        /*036c*/ 	.word	0x0500000f


	//   ....[199]....
        /*0370*/ 	.word	0x0500000f


	//   ....[200]....
        /*0374*/ 	.word	0x0500000f


	//   ....[201]....
        /*0378*/ 	.word	0x0500000f


	//   ....[202]....
        /*037c*/ 	.word	0x0500000f


	//   ....[203]....
        /*0380*/ 	.word	0x0500000f


	//   ....[204]....
        /*0384*/ 	.word	0x0500000f


	//   ....[205]....
        /*0388*/ 	.word	0x0500000f


	//   ....[206]....
        /*038c*/ 	.word	0x0500000f


	//   ....[207]....
        /*0390*/ 	.word	0x0500000f


	//   ....[208]....
        /*0394*/ 	.word	0x0500000f


	//   ....[209]....
        /*0398*/ 	.word	0x0500000f


	//   ....[210]....
        /*039c*/ 	.word	0x0500000f


	//   ....[211]....
        /*03a0*/ 	.word	0x0500000f


	//   ....[212]....
        /*03a4*/ 	.word	0x0500000f


	//   ....[213]....
        /*03a8*/ 	.word	0x0500000f


	//   ....[214]....
        /*03ac*/ 	.word	0x0500000f


	//   ....[215]....
        /*03b0*/ 	.word	0x0500000f


	//   ....[216]....
        /*03b4*/ 	.word	0x0500000f


	//   ....[217]....
        /*03b8*/ 	.word	0x0500000f


	//   ....[218]....
        /*03bc*/ 	.word	0x0500000f


	//----- nvinfo : EIATTR_COOP_GROUP_INSTR_OFFSETS
	.align		4
.L_933:
        /*03c0*/ 	.byte	0x04, 0x28
        /*03c2*/ 	.short	(.L_935 - .L_934)


	//   ....[0]....
.L_934:
        /*03c4*/ 	.word	0x00000070


	//   ....[1]....
        /*03c8*/ 	.word	0x00000080


	//   ....[2]....
        /*03cc*/ 	.word	0x000002c0


	//   ....[3]....
        /*03d0*/ 	.word	0x00000420


	//   ....[4]....
        /*03d4*/ 	.word	0x00000540


	//   ....[5]....
        /*03d8*/ 	.word	0x000006a0


	//   ....[6]....
        /*03dc*/ 	.word	0x00001730


	//   ....[7]....
        /*03e0*/ 	.word	0x00002100


	//   ....[8]....
        /*03e4*/ 	.word	0x00002a30


	//   ....[9]....
        /*03e8*/ 	.word	0x00003c00


	//   ....[10]....
        /*03ec*/ 	.word	0x00003d10


	//   ....[11]....
        /*03f0*/ 	.word	0x00004660


	//   ....[12]....
        /*03f4*/ 	.word	0x000046d0


	//   ....[13]....
        /*03f8*/ 	.word	0x00005ec0


	//   ....[14]....
        /*03fc*/ 	.word	0x00006830


	//   ....[15]....
        /*0400*/ 	.word	0x00007410


	//   ....[16]....
        /*0404*/ 	.word	0x00007480


	//   ....[17]....
        /*0408*/ 	.word	0x00007dd0


	//   ....[18]....
        /*040c*/ 	.word	0x00007e30


	//   ....[19]....
        /*0410*/ 	.word	0x0000a4c0


	//   ....[20]....
        /*0414*/ 	.word	0x0000a510


	//   ....[21]....
        /*0418*/ 	.word	0x0000a530


	//   ....[22]....
        /*041c*/ 	.word	0x0000a550


	//   ....[23]....
        /*0420*/ 	.word	0x0000c2e0


	//   ....[24]....
        /*0424*/ 	.word	0x0000cc40


	//   ....[25]....
        /*0428*/ 	.word	0x0000d7c0


	//   ....[26]....
        /*042c*/ 	.word	0x0000d7e0


	//   ....[27]....
        /*0430*/ 	.word	0x0000e200


	//   ....[28]....
        /*0434*/ 	.word	0x0000e260


	//   ....[29]....
        /*0438*/ 	.word	0x0000f340


	//   ....[30]....
        /*043c*/ 	.word	0x0000f370


	//   ....[31]....
        /*0440*/ 	.word	0x0000f430


	//   ....[32]....
        /*0444*/ 	.word	0x0000f450


	//   ....[33]....
        /*0448*/ 	.word	0x000105b0


	//   ....[34]....
        /*044c*/ 	.word	0x00010610


	//   ....[35]....
        /*0450*/ 	.word	0x00010660


	//   ....[36]....
        /*0454*/ 	.word	0x000106c0


	//   ....[37]....
        /*0458*/ 	.word	0x00010b90


	//   ....[38]....
        /*045c*/ 	.word	0x00010bd0


	//   ....[39]....
        /*0460*/ 	.word	0x00010c90


	//   ....[40]....
        /*0464*/ 	.word	0x00010cb0


	//   ....[41]....
        /*0468*/ 	.word	0x00010d70


	//   ....[42]....
        /*046c*/ 	.word	0x00010d90


	//   ....[43]....
        /*0470*/ 	.word	0x00010e60


	//   ....[44]....
        /*0474*/ 	.word	0x00010e80


	//   ....[45]....
        /*0478*/ 	.word	0x00011520


	//   ....[46]....
        /*047c*/ 	.word	0x00011540


	//   ....[47]....
        /*0480*/ 	.word	0x00011600


	//   ....[48]....
        /*0484*/ 	.word	0x00011620


	//   ....[49]....
        /*0488*/ 	.word	0x000116e0


	//   ....[50]....
        /*048c*/ 	.word	0x00011700


	//   ....[51]....
        /*0490*/ 	.word	0x000117d0


	//   ....[52]....
        /*0494*/ 	.word	0x000117f0


	//   ....[53]....
        /*0498*/ 	.word	0x00011960


	//   ....[54]....
        /*049c*/ 	.word	0x000130e0


	//   ....[55]....
        /*04a0*/ 	.word	0x00013100


	//   ....[56]....
        /*04a4*/ 	.word	0x00013110


	//   ....[57]....
        /*04a8*/ 	.word	0x00013150


	//   ....[58]....
        /*04ac*/ 	.word	0x000131d0


	//   ....[59]....
        /*04b0*/ 	.word	0x000131f0


	//   ....[60]....
        /*04b4*/ 	.word	0x00013270


	//   ....[61]....
        /*04b8*/ 	.word	0x00013290


	//   ....[62]....
        /*04bc*/ 	.word	0x00013310


	//   ....[63]....
        /*04c0*/ 	.word	0x00013330


	//   ....[64]....
        /*04c4*/ 	.word	0x000133b0


	//   ....[65]....
        /*04c8*/ 	.word	0x000133d0


	//   ....[66]....
        /*04cc*/ 	.word	0x00013450


	//   ....[67]....
        /*04d0*/ 	.word	0x00013470


	//   ....[68]....
        /*04d4*/ 	.word	0x000134f0


	//   ....[69]....
        /*04d8*/ 	.word	0x00013510


	//   ....[70]....
        /*04dc*/ 	.word	0x00013b40


	//   ....[71]....
        /*04e0*/ 	.word	0x00013b60


	//   ....[72]....
        /*04e4*/ 	.word	0x00013b90


	//   ....[73]....
        /*04e8*/ 	.word	0x00013bd0


	//   ....[74]....
        /*04ec*/ 	.word	0x00013c40


	//   ....[75]....
        /*04f0*/ 	.word	0x00013c60


	//   ....[76]....
        /*04f4*/ 	.word	0x00013ce0


	//   ....[77]....
        /*04f8*/ 	.word	0x00013d00


	//   ....[78]....
        /*04fc*/ 	.word	0x00013d80


	//   ....[79]....
        /*0500*/ 	.word	0x00013da0


	//   ....[80]....
        /*0504*/ 	.word	0x00013e20


	//   ....[81]....
        /*0508*/ 	.word	0x00013e40


	//   ....[82]....
        /*050c*/ 	.word	0x00013ec0


	//   ....[83]....
        /*0510*/ 	.word	0x00013ee0


	//   ....[84]....
        /*0514*/ 	.word	0x00013f60


	//   ....[85]....
        /*0518*/ 	.word	0x00013f80


	//   ....[86]....
        /*051c*/ 	.word	0x00014640


	//   ....[87]....
        /*0520*/ 	.word	0x00014670


	//   ....[88]....
        /*0524*/ 	.word	0x00014680


	//   ....[89]....
        /*0528*/ 	.word	0x000146d0


	//   ....[90]....
        /*052c*/ 	.word	0x000146e0


	//   ....[91]....
        /*0530*/ 	.word	0x00014730


	//   ....[92]....
        /*0534*/ 	.word	0x00014740


	//   ....[93]....
        /*0538*/ 	.word	0x00014790


	//   ....[94]....
        /*053c*/ 	.word	0x000147a0


	//   ....[95]....
        /*0540*/ 	.word	0x000147f0


	//   ....[96]....
        /*0544*/ 	.word	0x00014800


	//   ....[97]....
        /*0548*/ 	.word	0x00014850


	//   ....[98]....
        /*054c*/ 	.word	0x00014860


	//   ....[99]....
        /*0550*/ 	.word	0x000148b0


	//   ....[100]....
        /*0554*/ 	.word	0x000148c0


	//   ....[101]....
        /*0558*/ 	.word	0x000148d0


	//   ....[102]....
        /*055c*/ 	.word	0x00014b70


	//   ....[103]....
        /*0560*/ 	.word	0x00014b90


	//   ....[104]....
        /*0564*/ 	.word	0x00014bb0


	//   ....[105]....
        /*0568*/ 	.word	0x00014c10


	//   ....[106]....
        /*056c*/ 	.word	0x00014c30


	//   ....[107]....
        /*0570*/ 	.word	0x00014c90


	//   ....[108]....
        /*0574*/ 	.word	0x00014cb0


	//   ....[109]....
        /*0578*/ 	.word	0x00014d10


	//   ....[110]....
        /*057c*/ 	.word	0x00014d30


	//   ....[111]....
        /*0580*/ 	.word	0x00014d90


	//   ....[112]....
        /*0584*/ 	.word	0x00014db0


	//   ....[113]....
        /*0588*/ 	.word	0x00014e10


	//   ....[114]....
        /*058c*/ 	.word	0x00014e30


	//   ....[115]....
        /*0590*/ 	.word	0x00014e90


	//   ....[116]....
        /*0594*/ 	.word	0x00014eb0


	//   ....[117]....
        /*0598*/ 	.word	0x00014ec0


	//   ....[118]....
        /*059c*/ 	.word	0x00015460


	//   ....[119]....
        /*05a0*/ 	.word	0x00015480


	//   ....[120]....
        /*05a4*/ 	.word	0x000154a0


	//   ....[121]....
        /*05a8*/ 	.word	0x000154e0


	//   ....[122]....
        /*05ac*/ 	.word	0x00015530


	//   ....[123]....
        /*05b0*/ 	.word	0x00015560


	//   ....[124]....
        /*05b4*/ 	.word	0x000155b0


	//   ....[125]....
        /*05b8*/ 	.word	0x000155e0


	//   ....[126]....
        /*05bc*/ 	.word	0x00015630


	//   ....[127]....
        /*05c0*/ 	.word	0x00015660


	//   ....[128]....
        /*05c4*/ 	.word	0x000156b0


	//   ....[129]....
        /*05c8*/ 	.word	0x000156e0


	//   ....[130]....
        /*05cc*/ 	.word	0x00015730


	//   ....[131]....
        /*05d0*/ 	.word	0x00015760


	//   ....[132]....
        /*05d4*/ 	.word	0x000157b0


	//   ....[133]....
        /*05d8*/ 	.word	0x000157e0


	//   ....[134]....
        /*05dc*/ 	.word	0x00015ac0


	//   ....[135]....
        /*05e0*/ 	.word	0x00015c90


	//   ....[136]....
        /*05e4*/ 	.word	0x000162e0


	//   ....[137]....
        /*05e8*/ 	.word	0x000163c0


	//   ....[138]....
        /*05ec*/ 	.word	0x00016460


	//   ....[139]....
        /*05f0*/ 	.word	0x000164e0


	//   ....[140]....
        /*05f4*/ 	.word	0x000165a0


	//   ....[141]....
        /*05f8*/ 	.word	0x00016610


	//   ....[142]....
        /*05fc*/ 	.word	0x000166e0


	//   ....[143]....
        /*0600*/ 	.word	0x00016760


	//   ....[144]....
        /*0604*/ 	.word	0x00016830


	//   ....[145]....
        /*0608*/ 	.word	0x000168b0


	//   ....[146]....
        /*060c*/ 	.word	0x00016980


	//   ....[147]....
        /*0610*/ 	.word	0x00016a00


	//   ....[148]....
        /*0614*/ 	.word	0x00016ad0


	//   ....[149]....
        /*0618*/ 	.word	0x00016b50


	//   ....[150]....
        /*061c*/ 	.word	0x00016c20


	//   ....[151]....
        /*0620*/ 	.word	0x00016ca0


	//   ....[152]....
        /*0624*/ 	.word	0x00016d60


	//   ....[153]....
        /*0628*/ 	.word	0x00016df0


	//   ....[154]....
        /*062c*/ 	.word	0x00016e60


	//   ....[155]....
        /*0630*/ 	.word	0x00016ee0


	//   ....[156]....
        /*0634*/ 	.word	0x00016f90


	//   ....[157]....
        /*0638*/ 	.word	0x00017000


	//   ....[158]....
        /*063c*/ 	.word	0x000170e0


	//   ....[159]....
        /*0640*/ 	.word	0x00017150


	//   ....[160]....
        /*0644*/ 	.word	0x00017230


	//   ....[161]....
        /*0648*/ 	.word	0x000172a0


	//   ....[162]....
        /*064c*/ 	.word	0x00017380


	//   ....[163]....
        /*0650*/ 	.word	0x000173f0


	//   ....[164]....
        /*0654*/ 	.word	0x000174d0


	//   ....[165]....
        /*0658*/ 	.word	0x00017540


	//   ....[166]....
        /*065c*/ 	.word	0x00017620


	//   ....[167]....
        /*0660*/ 	.word	0x00017690


	//   ....[168]....
        /*0664*/ 	.word	0x00017750


	//   ....[169]....
        /*0668*/ 	.word	0x00017880


	//   ....[170]....
        /*066c*/ 	.word	0x00017920


	//   ....[171]....
        /*0670*/ 	.word	0x00017990


	//   ....[172]....
        /*0674*/ 	.word	0x00017a50


	//   ....[173]....
        /*0678*/ 	.word	0x00017ab0


	//   ....[174]....
        /*067c*/ 	.word	0x00017b70


	//   ....[175]....
        /*0680*/ 	.word	0x00017bd0


	//   ....[176]....
        /*0684*/ 	.word	0x00017c90


	//   ....[177]....
        /*0688*/ 	.word	0x00017cf0


	//   ....[178]....
        /*068c*/ 	.word	0x00017db0


	//   ....[179]....
        /*0690*/ 	.word	0x00017e10


	//   ....[180]....
        /*0694*/ 	.word	0x00017ed0


	//   ....[181]....
        /*0698*/ 	.word	0x00017f30


	//   ....[182]....
        /*069c*/ 	.word	0x00017ff0


	//   ....[183]....
        /*06a0*/ 	.word	0x00018050


	//   ....[184]....
        /*06a4*/ 	.word	0x00018110


	//   ....[185]....
        /*06a8*/ 	.word	0x000181f0


	//   ....[186]....
        /*06ac*/ 	.word	0x00018290


	//   ....[187]....
        /*06b0*/ 	.word	0x000182f0


	//   ....[188]....
        /*06b4*/ 	.word	0x000183c0


	//   ....[189]....
        /*06b8*/ 	.word	0x00018420


	//   ....[190]....
        /*06bc*/ 	.word	0x000184f0


	//   ....[191]....
        /*06c0*/ 	.word	0x00018550


	//   ....[192]....
        /*06c4*/ 	.word	0x00018620


	//   ....[193]....
        /*06c8*/ 	.word	0x00018680


	//   ....[194]....
        /*06cc*/ 	.word	0x00018750


	//   ....[195]....
        /*06d0*/ 	.word	0x000187b0


	//   ....[196]....
        /*06d4*/ 	.word	0x00018880


	//   ....[197]....
        /*06d8*/ 	.word	0x000188e0


	//   ....[198]....
        /*06dc*/ 	.word	0x000189b0


	//   ....[199]....
        /*06e0*/ 	.word	0x00018a10


	//   ....[200]....
        /*06e4*/ 	.word	0x00018ad0


	//   ....[201]....
        /*06e8*/ 	.word	0x00018bf0


	//   ....[202]....
        /*06ec*/ 	.word	0x00018c90


	//   ....[203]....
        /*06f0*/ 	.word	0x00018cf0


	//   ....[204]....
        /*06f4*/ 	.word	0x00018dc0


	//   ....[205]....
        /*06f8*/ 	.word	0x00018e60


	//   ....[206]....
        /*06fc*/ 	.word	0x00018f20


	//   ....[207]....
        /*0700*/ 	.word	0x00018fc0


	//   ....[208]....
        /*0704*/ 	.word	0x00019080


	//   ....[209]....
        /*0708*/ 	.word	0x00019120


	//   ....[210]....
        /*070c*/ 	.word	0x000191e0


	//   ....[211]....
        /*0710*/ 	.word	0x00019280


	//   ....[212]....
        /*0714*/ 	.word	0x00019340


	//   ....[213]....
        /*0718*/ 	.word	0x000193e0


	//   ....[214]....
        /*071c*/ 	.word	0x000194a0


	//   ....[215]....
        /*0720*/ 	.word	0x00019540


	//   ....[216]....
        /*0724*/ 	.word	0x00019600


	//   ....[217]....
        /*0728*/ 	.word	0x000196d0


	//   ....[218]....
        /*072c*/ 	.word	0x000197f0


	//----- nvinfo : EIATTR_REG_RECONFIG
	.align		4
.L_935:
        /*0730*/ 	.byte	0x01, 0x54
	.zero		2


	//----- nvinfo : EIATTR_SYSCALL_OFFSETS
	.align		4
        /*0734*/ 	.byte	0x04, 0x46
        /*0736*/ 	.short	(.L_937 - .L_936)


	//   ....[0]....
.L_936:
        /*0738*/ 	.word	0x00001910


	//   ....[1]....
        /*073c*/ 	.word	0x000127c0


	//   ....[2]....
        /*0740*/ 	.word	0x00012910


	//   ....[3]....
        /*0744*/ 	.word	0x00012a00


	//   ....[4]....
        /*0748*/ 	.word	0x00013800


	//----- nvinfo : EIATTR_MBARRIER_INSTR_OFFSETS
	.align		4
.L_937:
        /*074c*/ 	.byte	0x04, 0x39
        /*074e*/ 	.short	(.L_939 - .L_938)


	//   ....[0]....
.L_938:
        /*0750*/ 	.word	0x00000170
        /*0754*/ 	.word	0x000000ff
        /*0758*/ 	.word	0x00028800
        /*075c*/ 	.short	0x0100
        /*075e*/ 	.byte	0x08
	.zero		1


	//   ....[1]....
        /*0760*/ 	.word	0x00000180
        /*0764*/ 	.word	0x000000ff
        /*0768*/ 	.word	0x00028820
        /*076c*/ 	.short	0x0100
        /*076e*/ 	.byte	0x08
	.zero		1


	//   ....[2]....
        /*0770*/ 	.word	0x00000270
        /*0774*/ 	.word	0x000000ff
        /*0778*/ 	.word	0x00028830
        /*077c*/ 	.short	0x0100
        /*077e*/ 	.byte	0x08
	.zero		1


	//   ....[3]....
        /*0780*/ 	.word	0x00000280
        /*0784*/ 	.word	0x000000ff
        /*0788*/ 	.word	0x00028840
        /*078c*/ 	.short	0x0100
        /*078e*/ 	.byte	0x08
	.zero		1


	//   ....[4]....
        /*0790*/ 	.word	0x00000290
        /*0794*/ 	.word	0x000000ff
        /*0798*/ 	.word	0x00028838
        /*079c*/ 	.short	0x0100
        /*079e*/ 	.byte	0x08
	.zero		1


	//   ....[5]....
        /*07a0*/ 	.word	0x000002a0
        /*07a4*/ 	.word	0x000000ff
        /*07a8*/ 	.word	0x00028848
        /*07ac*/ 	.short	0x0100
        /*07ae*/ 	.byte	0x08
	.zero		1


	//   ....[6]....
        /*07b0*/ 	.word	0x000003d0
        /*07b4*/ 	.word	0x000000ff
        /*07b8*/ 	.word	0x00028850
        /*07bc*/ 	.short	0x0100
        /*07be*/ 	.byte	0x08
	.zero		1


	//   ....[7]....
        /*07c0*/ 	.word	0x000003e0
        /*07c4*/ 	.word	0x000000ff
        /*07c8*/ 	.word	0x00028860
        /*07cc*/ 	.short	0x0100
        /*07ce*/ 	.byte	0x08
	.zero		1


	//   ....[8]....
        /*07d0*/ 	.word	0x000003f0
        /*07d4*/ 	.word	0x000000ff
        /*07d8*/ 	.word	0x00028858
        /*07dc*/ 	.short	0x0100
        /*07de*/ 	.byte	0x08
	.zero		1


	//   ....[9]....
        /*07e0*/ 	.word	0x00000400
        /*07e4*/ 	.word	0x000000ff
        /*07e8*/ 	.word	0x00028868
        /*07ec*/ 	.short	0x0100
        /*07ee*/ 	.byte	0x08
	.zero		1


	//   ....[10]....
        /*07f0*/ 	.word	0x000004f0
        /*07f4*/ 	.word	0x000000ff
        /*07f8*/ 	.word	0x00028870
        /*07fc*/ 	.short	0x0100
        /*07fe*/ 	.byte	0x06
	.zero		1


	//   ....[11]....
        /*0800*/ 	.word	0x00000500
        /*0804*/ 	.word	0x000000ff
        /*0808*/ 	.word	0x00028880
        /*080c*/ 	.short	0x0100
        /*080e*/ 	.byte	0x06
	.zero		1


	//   ....[12]....
        /*0810*/ 	.word	0x00000510
        /*0814*/ 	.word	0x000000ff
        /*0818*/ 	.word	0x00028878
        /*081c*/ 	.short	0x0100
        /*081e*/ 	.byte	0x06
	.zero		1


	//   ....[13]....
        /*0820*/ 	.word	0x00000520
        /*0824*/ 	.word	0x000000ff
        /*0828*/ 	.word	0x00028888
        /*082c*/ 	.short	0x0100
        /*082e*/ 	.byte	0x06
	.zero		1


	//   ....[14]....
        /*0830*/ 	.word	0x00000650
        /*0834*/ 	.word	0x000000ff
        /*0838*/ 	.word	0x00028890
        /*083c*/ 	.short	0x0100
        /*083e*/ 	.byte	0x08
	.zero		1


	//   ....[15]....
        /*0840*/ 	.word	0x00000660
        /*0844*/ 	.word	0x000000ff
        /*0848*/ 	.word	0x000288a0
        /*084c*/ 	.short	0x0100
        /*084e*/ 	.byte	0x08
	.zero		1


	//   ....[16]....
        /*0850*/ 	.word	0x00000670
        /*0854*/ 	.word	0x000000ff
        /*0858*/ 	.word	0x00028898
        /*085c*/ 	.short	0x0100
        /*085e*/ 	.byte	0x08
	.zero		1


	//   ....[17]....
        /*0860*/ 	.word	0x00000680
        /*0864*/ 	.word	0x000000ff
        /*0868*/ 	.word	0x000288a8
        /*086c*/ 	.short	0x0100
        /*086e*/ 	.byte	0x08
	.zero		1


	//   ....[18]....
        /*0870*/ 	.word	0x000007c0
        /*0874*/ 	.word	0x000000ff
        /*0878*/ 	.word	0x000288b0
        /*087c*/ 	.short	0x0100
        /*087e*/ 	.byte	0x08
	.zero		1


	//   ....[19]....
        /*0880*/ 	.word	0x000007d0
        /*0884*/ 	.word	0x000000ff
        /*0888*/ 	.word	0x000288c0
        /*088c*/ 	.short	0x0100
        /*088e*/ 	.byte	0x08
	.zero		1


	//   ....[20]....
        /*0890*/ 	.word	0x000007e0
        /*0894*/ 	.word	0x000000ff
        /*0898*/ 	.word	0x000288b8
        /*089c*/ 	.short	0x0100
        /*089e*/ 	.byte	0x08
	.zero		1


	//   ....[21]....
        /*08a0*/ 	.word	0x000007f0
        /*08a4*/ 	.word	0x000000ff
        /*08a8*/ 	.word	0x000288c8
        /*08ac*/ 	.short	0x0100
        /*08ae*/ 	.byte	0x08
	.zero		1


	//   ....[22]....
        /*08b0*/ 	.word	0x00001990
        /*08b4*/ 	.word	0x000000ff
        /*08b8*/ 	.word	0x00028800
        /*08bc*/ 	.short	0x010a
        /*08be*/ 	.byte	0x29
	.zero		1


	//   ....[23]....
        /*08c0*/ 	.word	0x00001a10
        /*08c4*/ 	.word	0x00000009
        /*08c8*/ 	.word	0x00028830
        /*08cc*/ 	.short	0x010a
        /*08ce*/ 	.byte	0x3f
	.zero		1


	//   ....[24]....
        /*08d0*/ 	.word	0x00001a50
        /*08d4*/ 	.word	0x00000009
        /*08d8*/ 	.word	0x00028830
        /*08dc*/ 	.short	0x010a
        /*08de*/ 	.byte	0x3f
	.zero		1


	//   ....[25]....
        /*08e0*/ 	.word	0x00002440
        /*08e4*/ 	.word	0x000000ff
        /*08e8*/ 	.word	0x00000000
        /*08ec*/ 	.short	0x0101
        /*08ee*/ 	.byte	0x06
	.zero		1


	//   ....[26]....
        /*08f0*/ 	.word	0x000055f0
        /*08f4*/ 	.word	0x000000ff
        /*08f8*/ 	.word	0x00028830
        /*08fc*/ 	.short	0x010a
        /*08fe*/ 	.byte	0x06
	.zero		1


	//   ....[27]....
        /*0900*/ 	.word	0x00005630
        /*0904*/ 	.word	0x000000ff
        /*0908*/ 	.word	0x00028830
        /*090c*/ 	.short	0x010a
        /*090e*/ 	.byte	0x06
	.zero		1


	//   ....[28]....
        /*0910*/ 	.word	0x00005980
        /*0914*/ 	.word	0x000000ff
        /*0918*/ 	.word	0x00028850
        /*091c*/ 	.short	0x010a
        /*091e*/ 	.byte	0x06
	.zero		1


	//   ....[29]....
        /*0920*/ 	.word	0x000059c0
        /*0924*/ 	.word	0x000000ff
        /*0928*/ 	.word	0x00028850
        /*092c*/ 	.short	0x010a
        /*092e*/ 	.byte	0x06
	.zero		1


	//   ....[30]....
        /*0930*/ 	.word	0x00006240
        /*0934*/ 	.word	0x000000ff
        /*0938*/ 	.word	0x00000000
        /*093c*/ 	.short	0x0101
        /*093e*/ 	.byte	0x06
	.zero		1


	//   ....[31]....
        /*0940*/ 	.word	0x000088a0
        /*0944*/ 	.word	0x000000ff
        /*0948*/ 	.word	0x00000000
        /*094c*/ 	.short	0x0101
        /*094e*/ 	.byte	0x06
	.zero		1


	//   ....[32]....
        /*0950*/ 	.word	0x000091b0
        /*0954*/ 	.word	0x000000ff
        /*0958*/ 	.word	0x00028830
        /*095c*/ 	.short	0x010a
        /*095e*/ 	.byte	0x06
	.zero		1


	//   ....[33]....
        /*0960*/ 	.word	0x000091f0
        /*0964*/ 	.word	0x000000ff
        /*0968*/ 	.word	0x00028830
        /*096c*/ 	.short	0x010a
        /*096e*/ 	.byte	0x06
	.zero		1


	//   ....[34]....
        /*0970*/ 	.word	0x00009540
        /*0974*/ 	.word	0x000000ff
        /*0978*/ 	.word	0x00028850
        /*097c*/ 	.short	0x010a
        /*097e*/ 	.byte	0x06
	.zero		1


	//   ....[35]....
        /*0980*/ 	.word	0x00009580
        /*0984*/ 	.word	0x000000ff
        /*0988*/ 	.word	0x00028850
        /*098c*/ 	.short	0x010a
        /*098e*/ 	.byte	0x06
	.zero		1


	//   ....[36]....
        /*0990*/ 	.word	0x00009e40
        /*0994*/ 	.word	0x000000ff
        /*0998*/ 	.word	0x00000000
        /*099c*/ 	.short	0x0101
        /*099e*/ 	.byte	0x06
	.zero		1


	//   ....[37]....
        /*09a0*/ 	.word	0x0000b330
        /*09a4*/ 	.word	0x000000ff
        /*09a8*/ 	.word	0x00000000
        /*09ac*/ 	.short	0x0101
        /*09ae*/ 	.byte	0x06
	.zero		1


	//   ....[38]....
        /*09b0*/ 	.word	0x0000ba40
        /*09b4*/ 	.word	0x000000ff
        /*09b8*/ 	.word	0x00028830
        /*09bc*/ 	.short	0x010a
        /*09be*/ 	.byte	0x06
	.zero		1


	//   ....[39]....
        /*09c0*/ 	.word	0x0000ba80
        /*09c4*/ 	.word	0x000000ff
        /*09c8*/ 	.word	0x00028830
        /*09cc*/ 	.short	0x010a
        /*09ce*/ 	.byte	0x06
	.zero		1


	//   ....[40]....
        /*09d0*/ 	.word	0x0000bda0
        /*09d4*/ 	.word	0x000000ff
        /*09d8*/ 	.word	0x00028850
        /*09dc*/ 	.short	0x010a
        /*09de*/ 	.byte	0x06
	.zero		1


	//   ....[41]....
        /*09e0*/ 	.word	0x0000bde0
        /*09e4*/ 	.word	0x000000ff
        /*09e8*/ 	.word	0x00028850
        /*09ec*/ 	.short	0x010a
        /*09ee*/ 	.byte	0x06
	.zero		1


	//   ....[42]....
        /*09f0*/ 	.word	0x0000c640
        /*09f4*/ 	.word	0x000000ff
        /*09f8*/ 	.word	0x00000000
        /*09fc*/ 	.short	0x0101
        /*09fe*/ 	.byte	0x06
	.zero		1


	//   ....[43]....
        /*0a00*/ 	.word	0x0000ecb0
        /*0a04*/ 	.word	0x000000ff
        /*0a08*/ 	.word	0x00000000
        /*0a0c*/ 	.short	0x0101
        /*0a0e*/ 	.byte	0x06
	.zero		1


	//   ....[44]....
        /*0a10*/ 	.word	0x0000f2b0
        /*0a14*/ 	.word	0x000000ff
        /*0a18*/ 	.word	0x00028850
        /*0a1c*/ 	.short	0x010a
        /*0a1e*/ 	.byte	0x05
	.zero		1


	//   ....[45]....
        /*0a20*/ 	.word	0x0000f2f0
        /*0a24*/ 	.word	0x000000ff
        /*0a28*/ 	.word	0x00028850
        /*0a2c*/ 	.short	0x010a
        /*0a2e*/ 	.byte	0x05
	.zero		1


	//   ....[46]....
        /*0a30*/ 	.word	0x0000f860
        /*0a34*/ 	.word	0x000000ff
        /*0a38*/ 	.word	0x00000000
        /*0a3c*/ 	.short	0x0101
        /*0a3e*/ 	.byte	0x04
	.zero		1


	//   ....[47]....
        /*0a40*/ 	.word	0x00010bc0
        /*0a44*/ 	.word	0x00000025
        /*0a48*/ 	.word	0x00000000
        /*0a4c*/ 	.short	0x0101
        /*0a4e*/ 	.byte	0x3f
	.zero		1


	//   ....[48]....
        /*0a50*/ 	.word	0x00012f20
        /*0a54*/ 	.word	0x00000007
        /*0a58*/ 	.word	0x00028840
        /*0a5c*/ 	.short	0x010a
        /*0a5e*/ 	.byte	0x3f
	.zero		1


	//   ....[49]....
        /*0a60*/ 	.word	0x000135e0
        /*0a64*/ 	.word	0x00000007
        /*0a68*/ 	.word	0x00028830
        /*0a6c*/ 	.short	0x0107
        /*0a6e*/ 	.byte	0x3f
	.zero		1


	//   ....[50]....
        /*0a70*/ 	.word	0x000136b0
        /*0a74*/ 	.word	0x00000007
        /*0a78*/ 	.word	0x00028830
        /*0a7c*/ 	.short	0x0101
        /*0a7e*/ 	.byte	0x3f
	.zero		1


	//   ....[51]....
        /*0a80*/ 	.word	0x00014050
        /*0a84*/ 	.word	0x00000010
        /*0a88*/ 	.word	0x00028800
        /*0a8c*/ 	.short	0x0107
        /*0a8e*/ 	.byte	0x3f
	.zero		1


	//   ....[52]....
        /*0a90*/ 	.word	0x00014120
        /*0a94*/ 	.word	0x00000010
        /*0a98*/ 	.word	0x00028800
        /*0a9c*/ 	.short	0x0101
        /*0a9e*/ 	.byte	0x3f
	.zero		1


	//   ....[53]....
        /*0aa0*/ 	.word	0x00014140
        /*0aa4*/ 	.word	0x00000010
        /*0aa8*/ 	.word	0x00028820
        /*0aac*/ 	.short	0x010a
        /*0aae*/ 	.byte	0x3f
	.zero		1


	//   ....[54]....
        /*0ab0*/ 	.word	0x00014490
        /*0ab4*/ 	.word	0x00000006
        /*0ab8*/ 	.word	0x00028840
        /*0abc*/ 	.short	0x010a
        /*0abe*/ 	.byte	0x3f
	.zero		1


	//   ....[55]....
        /*0ac0*/ 	.word	0x000149a0
        /*0ac4*/ 	.word	0x00000006
        /*0ac8*/ 	.word	0x00028830
        /*0acc*/ 	.short	0x0107
        /*0ace*/ 	.byte	0x3f
	.zero		1


	//   ....[56]....
        /*0ad0*/ 	.word	0x00014a60
        /*0ad4*/ 	.word	0x00000006
        /*0ad8*/ 	.word	0x00028830
        /*0adc*/ 	.short	0x0101
        /*0ade*/ 	.byte	0x3f
	.zero		1


	//   ....[57]....
        /*0ae0*/ 	.word	0x00014ac0
        /*0ae4*/ 	.word	0x00000006
        /*0ae8*/ 	.word	0x00028860
        /*0aec*/ 	.short	0x010a
        /*0aee*/ 	.byte	0x3f
	.zero		1


	//   ....[58]....
        /*0af0*/ 	.word	0x00015050
        /*0af4*/ 	.word	0x00000006
        /*0af8*/ 	.word	0x00028850
        /*0afc*/ 	.short	0x0107
        /*0afe*/ 	.byte	0x3f
	.zero		1


	//   ....[59]....
        /*0b00*/ 	.word	0x000151b0
        /*0b04*/ 	.word	0x00000006
        /*0b08*/ 	.word	0x00028850
        /*0b0c*/ 	.short	0x0101
        /*0b0e*/ 	.byte	0x3f
	.zero		1


	//   ....[60]....
        /*0b10*/ 	.word	0x000153c0
        /*0b14*/ 	.word	0x00000004
        /*0b18*/ 	.word	0x00028860
        /*0b1c*/ 	.short	0x010a
        /*0b1e*/ 	.byte	0x3f
	.zero		1


	//   ....[61]....
        /*0b20*/ 	.word	0x000158c0
        /*0b24*/ 	.word	0x00000004
        /*0b28*/ 	.word	0x00028850
        /*0b2c*/ 	.short	0x0107
        /*0b2e*/ 	.byte	0x3f
	.zero		1


	//   ....[62]....
        /*0b30*/ 	.word	0x00015980
        /*0b34*/ 	.word	0x00000004
        /*0b38*/ 	.word	0x00028850
        /*0b3c*/ 	.short	0x0101
        /*0b3e*/ 	.byte	0x3f
	.zero		1


	//   ....[63]....
        /*0b40*/ 	.word	0x00015c10
        /*0b44*/ 	.word	0x00000004
        /*0b48*/ 	.word	0x00028820
        /*0b4c*/ 	.short	0x010a
        /*0b4e*/ 	.byte	0x3f
	.zero		1


	//   ....[64]....
        /*0b50*/ 	.word	0x00015d90
        /*0b54*/ 	.word	0x00000005
        /*0b58*/ 	.word	0x00028840
        /*0b5c*/ 	.short	0x010a
        /*0b5e*/ 	.byte	0x3f
	.zero		1


	//   ....[65]....
        /*0b60*/ 	.word	0x00015e30
        /*0b64*/ 	.word	0x00000017
        /*0b68*/ 	.word	0x00028840
        /*0b6c*/ 	.short	0x010a
        /*0b6e*/ 	.byte	0x3f
	.zero		1


	//   ....[66]....
        /*0b70*/ 	.word	0x00015e70
        /*0b74*/ 	.word	0x00000005
        /*0b78*/ 	.word	0x00028860
        /*0b7c*/ 	.short	0x010a
        /*0b7e*/ 	.byte	0x3f
	.zero		1


	//   ....[67]....
        /*0b80*/ 	.word	0x00015eb0
        /*0b84*/ 	.word	0x00000017
        /*0b88*/ 	.word	0x00028860
        /*0b8c*/ 	.short	0x010a
        /*0b8e*/ 	.byte	0x3f
	.zero		1


	//   ....[68]....
        /*0b90*/ 	.word	0x00015f20
        /*0b94*/ 	.word	0x00000003
        /*0b98*/ 	.word	0x00028800
        /*0b9c*/ 	.short	0x010a
        /*0b9e*/ 	.byte	0x3f
	.zero		1


	//   ....[69]....
        /*0ba0*/ 	.word	0x00015f70
        /*0ba4*/ 	.word	0x00000009
        /*0ba8*/ 	.word	0x00028830
        /*0bac*/ 	.short	0x010a
        /*0bae*/ 	.byte	0x3f
	.zero		1


	//   ....[70]....
        /*0bb0*/ 	.word	0x00015fd0
        /*0bb4*/ 	.word	0x00000007
        /*0bb8*/ 	.word	0x00028830
        /*0bbc*/ 	.short	0x010a
        /*0bbe*/ 	.byte	0x3f
	.zero		1


	//   ....[71]....
        /*0bc0*/ 	.word	0x00016030
        /*0bc4*/ 	.word	0x00000007
        /*0bc8*/ 	.word	0x00028850
        /*0bcc*/ 	.short	0x010a
        /*0bce*/ 	.byte	0x3f
	.zero		1


	//   ....[72]....
        /*0bd0*/ 	.word	0x00016090
        /*0bd4*/ 	.word	0x00000006
        /*0bd8*/ 	.word	0x00028830
        /*0bdc*/ 	.short	0x010a
        /*0bde*/ 	.byte	0x3f
	.zero		1


	//   ....[73]....
        /*0be0*/ 	.word	0x000160f0
        /*0be4*/ 	.word	0x00000006
        /*0be8*/ 	.word	0x00028850
        /*0bec*/ 	.short	0x010a
        /*0bee*/ 	.byte	0x3f
	.zero		1


	//   ....[74]....
        /*0bf0*/ 	.word	0x00016150
        /*0bf4*/ 	.word	0x00000007
        /*0bf8*/ 	.word	0x00028830
        /*0bfc*/ 	.short	0x010a
        /*0bfe*/ 	.byte	0x3f
	.zero		1


	//   ....[75]....
        /*0c00*/ 	.word	0x000161b0
        /*0c04*/ 	.word	0x00000007
        /*0c08*/ 	.word	0x00028850
        /*0c0c*/ 	.short	0x010a
        /*0c0e*/ 	.byte	0x3f
	.zero		1


	//   ....[76]....
        /*0c10*/ 	.word	0x00016210
        /*0c14*/ 	.word	0x00000004
        /*0c18*/ 	.word	0x00028850
        /*0c1c*/ 	.short	0x010a
        /*0c1e*/ 	.byte	0x3f
	.zero		1


	//   ....[77]....
        /*0c20*/ 	.word	0x00016310
        /*0c24*/ 	.word	0x00000007
        /*0c28*/ 	.word	0x00028840
        /*0c2c*/ 	.short	0x010a
        /*0c2e*/ 	.byte	0x3f
	.zero		1


	//   ....[78]....
        /*0c30*/ 	.word	0x00017780
        /*0c34*/ 	.word	0x00000010
        /*0c38*/ 	.word	0x00028820
        /*0c3c*/ 	.short	0x010a
        /*0c3e*/ 	.byte	0x3f
	.zero		1


	//   ....[79]....
        /*0c40*/ 	.word	0x000177d0
        /*0c44*/ 	.word	0x00000006
        /*0c48*/ 	.word	0x00028840
        /*0c4c*/ 	.short	0x010a
        /*0c4e*/ 	.byte	0x3f
	.zero		1


	//   ....[80]....
        /*0c50*/ 	.word	0x00018140
        /*0c54*/ 	.word	0x00000006
        /*0c58*/ 	.word	0x00028860
        /*0c5c*/ 	.short	0x010a
        /*0c5e*/ 	.byte	0x3f
	.zero		1


	//   ....[81]....
        /*0c60*/ 	.word	0x00018b40
        /*0c64*/ 	.word	0x00000004
        /*0c68*/ 	.word	0x00028860
        /*0c6c*/ 	.short	0x010a
        /*0c6e*/ 	.byte	0x3f
	.zero		1


	//   ....[82]....
        /*0c70*/ 	.word	0x00019710
        /*0c74*/ 	.word	0x00000004
        /*0c78*/ 	.word	0x00028820
        /*0c7c*/ 	.short	0x010a
        /*0c7e*/ 	.byte	0x3f
	.zero		1


	//   ....[83]....
        /*0c80*/ 	.word	0x000198b0
        /*0c84*/ 	.word	0x00000005
        /*0c88*/ 	.word	0x00028840
        /*0c8c*/ 	.short	0x010a
        /*0c8e*/ 	.byte	0x3f
	.zero		1


	//   ....[84]....
        /*0c90*/ 	.word	0x00019900
        /*0c94*/ 	.word	0x00000017
        /*0c98*/ 	.word	0x00028840
        /*0c9c*/ 	.short	0x010a
        /*0c9e*/ 	.byte	0x3f
	.zero		1


	//   ....[85]....
        /*0ca0*/ 	.word	0x00019950
        /*0ca4*/ 	.word	0x00000005
        /*0ca8*/ 	.word	0x00028860
        /*0cac*/ 	.short	0x010a
        /*0cae*/ 	.byte	0x3f
	.zero		1


	//----- nvinfo : EIATTR_NUM_MBARRIERS
	.align		4
.L_939:
        /*0cb0*/ 	.byte	0x03, 0x38
        /*0cb2*/ 	.short	0x0016


	//----- nvinfo : EIATTR_EXIT_INSTR_OFFSETS
	.align		4
        /*0cb4*/ 	.byte	0x04, 0x1c
        /*0cb6*/ 	.short	(.L_941 - .L_940)


	//   ....[0]....
.L_940:
        /*0cb8*/ 	.word	0x00000960


	//   ....[1]....
        /*0cbc*/ 	.word	0x000118f0


	//   ....[2]....
        /*0cc0*/ 	.word	0x00015f00


	//----- nvinfo : EIATTR_MAX_THREADS
	.align		4
.L_941:
        /*0cc4*/ 	.byte	0x04, 0x05
        /*0cc6*/ 	.short	(.L_943 - .L_942)
.L_942:
        /*0cc8*/ 	.word	0x00000180
        /*0ccc*/ 	.word	0x00000001
        /*0cd0*/ 	.word	0x00000001


	//----- nvinfo : EIATTR_CRS_STACK_SIZE
	.align		4
.L_943:
        /*0cd4*/ 	.byte	0x04, 0x1e
        /*0cd6*/ 	.short	(.L_945 - .L_944)
.L_944:
        /*0cd8*/ 	.word	0x00000000


	//----- nvinfo : EIATTR_CBANK_PARAM_SIZE
	.align		4
.L_945:
        /*0cdc*/ 	.byte	0x03, 0x19
        /*0cde*/ 	.short	0x0af0


	//----- nvinfo : EIATTR_PARAM_CBANK
	.align		4
        /*0ce0*/ 	.byte	0x04, 0x0a
        /*0ce2*/ 	.short	(.L_947 - .L_946)
	.align		4
.L_946:
        /*0ce4*/ 	.word	index@(.nv.constant0._ZN7cutlass13device_kernelIN5flash11enable_sm90INS1_16FlashAttnFwdSm90INS1_25CollectiveMainloopFwdSm90ILi2EN4cute5tupleIJNS5_1CILi1EEES8_S8_EEENS6_IJNS7_ILi128EEESA_SA_EEELi128ENS_6half_tEfNS_4arch4Sm90ELb0ELb1ELb1ELb0ELb1ELb0ELb0ELb1ELb1ELb1ELb0ELb0EEENS1_21CollectiveEpilogueFwdISB_S9_SC_SE_Li256ELb0ELb1ELb0ELb0EEENS1_30DynamicPersistentTileSchedulerILi256ELi128ELb0ELb1ELb1EEEEEEEEEvNT_6ParamsE)
        /*0ce8*/ 	.short	0x0210
        /*0cea*/ 	.short	0x0af0


	//----- nvinfo : EIATTR_SW_WAR
	.align		4
.L_947:
        /*0cec*/ 	.byte	0x04, 0x36
        /*0cee*/ 	.short	(.L_949 - .L_948)
.L_948:
        /*0cf0*/ 	.word	0x00000008
.L_949:


//--------------------- .nv.info._ZN7cutlass13device_kernelIN5flash11enable_sm90INS1_16FlashAttnFwdSm90INS1_25CollectiveMainloopFwdSm90ILi2EN4cute5tupleIJNS5_1CILi1EEES8_S8_EEENS6_IJNS7_ILi128EEESA_SA_EEELi128ENS_6half_tEfNS_4arch4Sm90ELb0ELb1ELb1ELb1ELb1ELb0ELb0ELb1ELb1ELb1ELb0ELb0EEENS1_21CollectiveEpilogueFwdISB_S9_SC_SE_Li256ELb1ELb1ELb0ELb0EEENS1_36VarlenDynamicPersistentTileSchedulerILi128ELi128ELi256ELi128ELb0ELb1ELb1ELb1ELb0ELb1EEEEEEEEEvNT_6ParamsE --------------------------
	.section	.nv.info._ZN7cutlass13device_kernelIN5flash11enable_sm90INS1_16FlashAttnFwdSm90INS1_25CollectiveMainloopFwdSm90ILi2EN4cute5tupleIJNS5_1CILi1EEES8_S8_EEENS6_IJNS7_ILi128EEESA_SA_EEELi128ENS_6half_tEfNS_4arch4Sm90ELb0ELb1ELb1ELb1ELb1ELb0ELb0ELb1ELb1ELb1ELb0ELb0EEENS1_21CollectiveEpilogueFwdISB_S9_SC_SE_Li256ELb1ELb1ELb0ELb0EEENS1_36VarlenDynamicPersistentTileSchedulerILi128ELi128ELi256ELi128ELb0ELb1ELb1ELb1ELb0ELb1EEEEEEEEEvNT_6ParamsE,"",@"SHT_CUDA_INFO"
	.sectionflags	@""
	.align	4


	//----- nvinfo : EIATTR_CUDA_API_VERSION
	.align		4
        /*0000*/ 	.byte	0x04, 0x37
        /*0002*/ 	.short	(.L_951 - .L_950)
.L_950:
        /*0004*/ 	.word	0x00000082


	//----- nvinfo : EIATTR_KPARAM_INFO
	.align		4
.L_951:
        /*0008*/ 	.byte	0x04, 0x17
        /*000a*/ 	.short	(.L_953 - .L_952)
.L_952:
        /*000c*/ 	.word	0x00000000
        /*0010*/ 	.short	0x0000
        /*0012*/ 	.short	0x0070
        /*0014*/ 	.byte	0x00, 0xf0, 0x01, 0x2a


	//----- nvinfo : EIATTR_SPARSE_MMA_MASK
	.align		4
.L_953:
        /*0018*/ 	.byte	0x03, 0x50
        /*001a*/ 	.short	0x0000


	//----- nvinfo : EIATTR_MAXREG_COUNT
	.align		4
        /*001c*/ 	.byte	0x03, 0x1b
        /*001e*/ 	.short	0x00a8


	//----- nvinfo : EIATTR_NUM_BARRIERS
	.align		4
        /*0020*/ 	.byte	0x02, 0x4c
        /*0022*/ 	.byte	0x10
	.zero		1


	//----- nvinfo : EIATTR_EXTERNS
	.align		4
        /*0024*/ 	.byte	0x04, 0x0f
        /*0026*/ 	.short	(.L_955 - .L_954)


	//   ....[0]....
	.align		4
.L_954:
        /*0028*/ 	.word	index@(__assertfail)


	//----- nvinfo : EIATTR_ANNOTATIONS
	.align		4
.L_955:
        /*002c*/ 	.byte	0x04, 0x55
        /*002e*/ 	.short	(.L_957 - .L_956)


	//   ....[0]....
.L_956:
        /* <DEDUP_REMOVED lines=10> */


	//----- nvinfo : EIATTR_MERCURY_ISA_VERSION
	.align		4
.L_957:
        /*00b8*/ 	.byte	0x03, 0x5f
        /*00ba*/ 	.short	0x0101


	//----- nvinfo : EIATTR_UNUSED_LOAD_BYTE_OFFSET
	.align		4
        /*00bc*/ 	.byte	0x04, 0x44
        /*00be*/ 	.short	(.L_959 - .L_958)


	//   ....[0]....
.L_958:
        /*00c0*/ 	.word	0x00000970
        /*00c4*/ 	.word	0x0000fff0


	//   ....[1]....
        /*00c8*/ 	.word	0x0000fe20
        /*00cc*/ 	.word	0x0000fff0


	//----- nvinfo : EIATTR_INT_WARP_WIDE_INSTR_OFFSETS
	.align		4
.L_959:
        /*00d0*/ 	.byte	0x04, 0x31
        /*00d2*/ 	.short	(.L_961 - .L_960)


	//   ....[0]....
.L_960:
        /*00d4*/ 	.word	0x000000c0


	//   ....[1]....
        /*00d8*/ 	.word	0x000000d0


	//   ....[2]....
        /*00dc*/ 	.word	0x00000170


	//   ....[3]....
        /*00e0*/ 	.word	0x000134e0


	//   ....[4]....
        /*00e4*/ 	.word	0x00013570


	//   ....[5]....
        /*00e8*/ 	.word	0x00016450


	//   ....[6]....
        /*00ec*/ 	.word	0x000164e0


	//----- nvinfo : EIATTR_COOP_GROUP_MASK_REGIDS
	.align		4
.L_961:
        /*00f0*/ 	.byte	0x04, 0x29
        /*00f2*/ 	.short	(.L_963 - .L_962)


	//   ....[0]....
.L_962:
        /*00f4*/ 	.word	0xffffffff


	//   ....[1]....
        /*00f8*/ 	.word	0xffffffff


	//   ....[2]....
        /*00fc*/ 	.word	0xffffffff


	//   ....[3]....
        /*0100*/ 	.word	0xffffffff


	//   ....[4]....
        /*0104*/ 	.word	0xffffffff


	//   ....[5]....
        /*0108*/ 	.word	0xffffffff


	//   ....[6]....
        /*010c*/ 	.word	0xffffffff


	//   ....[7]....
        /*0110*/ 	.word	0xffffffff


	//   ....[8]....
        /*0114*/ 	.word	0xffffffff


	//   ....[9]....
        /*0118*/ 	.word	0xffffffff


	//   ....[10]....
        /*011c*/ 	.word	0xffffffff


	//   ....[11]....
        /*0120*/ 	.word	0xffffffff


	//   ....[12]....
        /*0124*/ 	.word	0xffffffff


	//   ....[13]....
        /*0128*/ 	.word	0xffffffff


	//   ....[14]....
        /*012c*/ 	.word	0xffffffff


	//   ....[15]....
        /*0130*/ 	.word	0xffffffff


	//   ....[16]....
        /*0134*/ 	.word	0xffffffff


	//   ....[17]....
        /*0138*/ 	.word	0xffffffff


	//   ....[18]....
        /*013c*/ 	.word	0xffffffff


	//   ....[19]....
        /*0140*/ 	.word	0xffffffff


	//   ....[20]....
        /*0144*/ 	.word	0xffffffff


	//   ....[21]....
        /*0148*/ 	.word	0xffffffff


	//   ....[22]....
        /*014c*/ 	.word	0xffffffff


	//   ....[23]....
        /*0150*/ 	.word	0xffffffff


	//   ....[24]....
        /*0154*/ 	.word	0xffffffff


	//   ....[25]....
        /*0158*/ 	.word	0xffffffff


	//   ....[26]....
        /*015c*/ 	.word	0xffffffff


	//   ....[27]....
        /*0160*/ 	.word	0xffffffff


	//   ....[28]....
        /*0164*/ 	.word	0xffffffff


	//   ....[29]....
        /*0168*/ 	.word	0xffffffff


	//   ....[30]....
        /*016c*/ 	.word	0xffffffff


	//   ....[31]....
        /*0170*/ 	.word	0xffffffff


	//   ....[32]....
        /*0174*/ 	.word	0xffffffff


	//   ....[33]....
        /*0178*/ 	.word	0xffffffff


	//   ....[34]....
        /*017c*/ 	.word	0xffffffff


	//   ....[35]....
        /*0180*/ 	.word	0xffffffff


	//   ....[36]....
        /*0184*/ 	.word	0xffffffff


	//   ....[37]....
        /*0188*/ 	.word	0xffffffff


	//   ....[38]....
        /*018c*/ 	.word	0xffffffff


	//   ....[39]....
        /*0190*/ 	.word	0xffffffff


	//   ....[40]....
        /*0194*/ 	.word	0xffffffff


	//   ....[41]....
        /*0198*/ 	.word	0xffffffff


	//   ....[42]....
        /*019c*/ 	.word	0xffffffff


	//   ....[43]....
        /*01a0*/ 	.word	0xffffffff


	//   ....[44]....
        /*01a4*/ 	.word	0xffffffff


	//   ....[45]....
        /*01a8*/ 	.word	0xffffffff


	//   ....[46]....
        /*01ac*/ 	.word	0xffffffff


	//   ....[47]....
        /*01b0*/ 	.word	0xffffffff


	//   ....[48]....
        /*01b4*/ 	.word	0xffffffff


	//   ....[49]....
        /*01b8*/ 	.word	0xffffffff


	//   ....[50]....
        /*01bc*/ 	.word	0xffffffff


	//   ....[51]....
        /*01c0*/ 	.word	0xffffffff


	//   ....[52]....
        /*01c4*/ 	.word	0xffffffff


	//   ....[53]....
        /*01c8*/ 	.word	0xffffffff


	//   ....[54]....
        /*01cc*/ 	.word	0xffffffff


	//   ....[55]....
        /*01d0*/ 	.word	0xffffffff


	//   ....[56]....
        /*01d4*/ 	.word	0xffffffff


	//   ....[57]....
        /*01d8*/ 	.word	0xffffffff


	//   ....[58]....
        /*01dc*/ 	.word	0xffffffff


	//   ....[59]....
        /*01e0*/ 	.word	0xffffffff


	//   ....[60]....
        /*01e4*/ 	.word	0xffffffff


	//   ....[61]....
        /*01e8*/ 	.word	0xffffffff


	//   ....[62]....
        /*01ec*/ 	.word	0xffffffff


	//   ....[63]....
        /*01f0*/ 	.word	0xffffffff


	//   ....[64]....
        /*01f4*/ 	.word	0xffffffff


	//   ....[65]....
        /*01f8*/ 	.word	0xffffffff


	//   ....[66]....
        /*01fc*/ 	.word	0xffffffff


	//   ....[67]....
        /*0200*/ 	.word	0xffffffff


	//   ....[68]....
        /*0204*/ 	.word	0xffffffff


	//   ....[69]....
        /*0208*/ 	.word	0xffffffff


	//   ....[70]....
        /*020c*/ 	.word	0xffffffff


	//   ....[71]....
        /*0210*/ 	.word	0xffffffff


	//   ....[72]....
        /*0214*/ 	.word	0xffffffff


	//   ....[73]....
        /*0218*/ 	.word	0xffffffff


	//   ....[74]....
        /*021c*/ 	.word	0xffffffff


	//   ....[75]....
        /*0220*/ 	.word	0xffffffff


	//   ....[76]....
        /*0224*/ 	.word	0xffffffff


	//   ....[77]....
        /*0228*/ 	.word	0xffffffff


	//   ....[78]....
        /*022c*/ 	.word	0xffffffff


	//   ....[79]....
        /*0230*/ 	.word	0xffffffff


	//   ....[80]....
        /*0234*/ 	.word	0xffffffff


	//   ....[81]....
        /*0238*/ 	.word	0xffffffff


	//   ....[82]....
        /*023c*/ 	.word	0xffffffff


	//   ....[83]....
        /*0240*/ 	.word	0xffffffff


	//   ....[84]....
        /*0244*/ 	.word	0xffffffff


	//   ....[85]....
        /*0248*/ 	.word	0xffffffff


	//   ....[86]....
        /*024c*/ 	.word	0xffffffff


	//   ....[87]....
        /*0250*/ 	.word	0xffffffff


	//   ....[88]....
        /*0254*/ 	.word	0xffffffff


	//   ....[89]....
        /*0258*/ 	.word	0xffffffff


	//   ....[90]....
        /*025c*/ 	.word	0xffffffff


	//   ....[91]....
        /*0260*/ 	.word	0xffffffff


	//   ....[92]....
        /*0264*/ 	.word	0xffffffff


	//   ....[93]....
        /*0268*/ 	.word	0xffffffff


	//   ....[94]....
        /*026c*/ 	.word	0xffffffff


	//   ....[95]....
        /*0270*/ 	.word	0xffffffff


	//   ....[96]....
        /*0274*/ 	.word	0xffffffff


	//   ....[97]....
        /*0278*/ 	.word	0xffffffff


	//   ....[98]....
        /*027c*/ 	.word	0xffffffff


	//   ....[99]....
        /*0280*/ 	.word	0xffffffff


	//   ....[100]....
        /*0284*/ 	.word	0xffffffff


	//   ....[101]....
        /*0288*/ 	.word	0xffffffff


	//   ....[102]....
        /*028c*/ 	.word	0xffffffff


	//   ....[103]....
        /*0290*/ 	.word	0xffffffff


	//   ....[104]....
        /*0294*/ 	.word	0xffffffff


	//   ....[105]....
        /*0298*/ 	.word	0xffffffff


	//   ....[106]....
        /*029c*/ 	.word	0xffffffff


	//   ....[107]....
        /*02a0*/ 	.word	0xffffffff


	//   ....[108]....
        /*02a4*/ 	.word	0xffffffff


	//   ....[109]....
        /*02a8*/ 	.word	0xffffffff


	//   ....[110]....
        /*02ac*/ 	.word	0xffffffff


	//   ....[111]....
        /*02b0*/ 	.word	0xffffffff


	//   ....[112]....
        /*02b4*/ 	.word	0xffffffff


	//   ....[113]....
        /*02b8*/ 	.word	0xffffffff


	//   ....[114]....
        /*02bc*/ 	.word	0xffffffff


	//   ....[115]....
        /*02c0*/ 	.word	0xffffffff


	//   ....[116]....
        /*02c4*/ 	.word	0xffffffff


	//   ....[117]....
        /*02c8*/ 	.word	0xffffffff


	//   ....[118]....
        /*02cc*/ 	.word	0xffffffff


	//   ....[119]....
        /*02d0*/ 	.word	0xffffffff


	//   ....[120]....
        /*02d4*/ 	.word	0xffffffff


	//   ....[121]....
        /*02d8*/ 	.word	0xffffffff


	//   ....[122]....
        /*02dc*/ 	.word	0xffffffff


	//   ....[123]....
        /*02e0*/ 	.word	0xffffffff


	//   ....[124]....
        /*02e4*/ 	.word	0xffffffff


	//   ....[125]....
        /*02e8*/ 	.word	0xffffffff


	//   ....[126]....
        /*02ec*/ 	.word	0xffffffff


	//   ....[127]....
        /*02f0*/ 	.word	0xffffffff


	//   ....[128]....
        /*02f4*/ 	.word	0xffffffff


	//   ....[129]....
        /*02f8*/ 	.word	0xffffffff


	//   ....[130]....
        /*02fc*/ 	.word	0xffffffff


	//   ....[131]....
        /*0300*/ 	.word	0xffffffff


	//   ....[132]....
        /*0304*/ 	.word	0xffffffff


	//   ....[133]....
        /*0308*/ 	.word	0xffffffff


	//   ....[134]....
        /*030c*/ 	.word	0xffffffff


	//   ....[135]....
        /*0310*/ 	.word	0xffffffff


	//   ....[136]....
        /*0314*/ 	.word	0xffffffff


	//   ....[137]....
        /*0318*/ 	.word	0xffffffff


	//   ....[138]....
        /*031c*/ 	.word	0xffffffff


	//   ....[139]....
        /*0320*/ 	.word	0xffffffff


	//   ....[140]....
        /*0324*/ 	.word	0xffffffff


	//   ....[141]....
        /*0328*/ 	.word	0xffffffff


	//   ....[142]....
        /*032c*/ 	.word	0xffffffff


	//   ....[143]....
        /*0330*/ 	.word	0xffffffff


	//   ....[144]....
        /*0334*/ 	.word	0xffffffff


	//   ....[145]....
        /*0338*/ 	.word	0xffffffff


	//   ....[146]....
        /*033c*/ 	.word	0xffffffff


	//   ....[147]....
        /*0340*/ 	.word	0xffffffff


	//   ....[148]....
        /*0344*/ 	.word	0xffffffff


	//   ....[149]....
        /*0348*/ 	.word	0xffffffff


	//   ....[150]....
        /*034c*/ 	.word	0xffffffff


	//   ....[151]....
        /*0350*/ 	.word	0xffffffff


	//   ....[152]....
        /*0354*/ 	.word	0xffffffff


	//   ....[153]....
        /*0358*/ 	.word	0xffffffff


	//   ....[154]....
        /*035c*/ 	.word	0xffffffff


	//   ....[155]....
        /*0360*/ 	.word	0xffffffff


	//   ....[156]....
        /*0364*/ 	.word	0xffffffff


	//   ....[157]....
        /*0368*/ 	.word	0xffffffff


	//   ....[158]....
        /*036c*/ 	.word	0xffffffff


	//   ....[159]....
        /*0370*/ 	.word	0xffffffff


	//   ....[160]....
        /*0374*/ 	.word	0xffffffff


	//   ....[161]....
        /*0378*/ 	.word	0xffffffff


	//   ....[162]....
        /*037c*/ 	.word	0xffffffff


	//   ....[163]....
        /*0380*/ 	.word	0xffffffff


	//   ....[164]....
        /*0384*/ 	.word	0xffffffff


	//   ....[165]....
        /*0388*/ 	.word	0xffffffff


	//   ....[166]....
        /*038c*/ 	.word	0xffffffff


	//   ....[167]....
        /*0390*/ 	.word	0x0500000f


	//   ....[168]....
        /*0394*/ 	.word	0x0500000f


	//   ....[169]....
        /*0398*/ 	.word	0x0500000f


	//   ....[170]....
        /*039c*/ 	.word	0x0500000f


	//   ....[171]....
        /*03a0*/ 	.word	0x0500000f


	//   ....[172]....
        /*03a4*/ 	.word	0x0500000f


	//   ....[173]....
        /*03a8*/ 	.word	0x0500000f


	//   ....[174]....
        /*03ac*/ 	.word	0x0500000f


	//   ....[175]....
        /*03b0*/ 	.word	0x0500000f


	//   ....[176]....
        /*03b4*/ 	.word	0x0500000f


	//   ....[177]....
        /*03b8*/ 	.word	0x0500000f


	//   ....[178]....
        /*03bc*/ 	.word	0x0500000f


	//   ....[179]....
        /*03c0*/ 	.word	0x0500000f


	//   ....[180]....
        /*03c4*/ 	.word	0x0500000f


	//   ....[181]....
        /*03c8*/ 	.word	0x0500000f


	//   ....[182]....
        /*03cc*/ 	.word	0x0500000f


	//   ....[183]....
        /*03d0*/ 	.word	0x0500000f


	//   ....[184]....
        /*03d4*/ 	.word	0x0500000f


	//   ....[185]....
        /*03d8*/ 	.word	0x0500000f


	//   ....[186]....
        /*03dc*/ 	.word	0x0500000f


	//   ....[187]....
        /*03e0*/ 	.word	0x0500000f


	//   ....[188]....
        /*03e4*/ 	.word	0x0500000f


	//   ....[189]....
        /*03e8*/ 	.word	0x0500000f


	//   ....[190]....
        /*03ec*/ 	.word	0x0500000f


	//   ....[191]....
        /*03f0*/ 	.word	0x0500000f


	//   ....[192]....
        /*03f4*/ 	.word	0x0500000f


	//   ....[193]....
        /*03f8*/ 	.word	0x0500000f


	//   ....[194]....
        /*03fc*/ 	.word	0x0500000f


	//   ....[195]....
        /*0400*/ 	.word	0x0500000f


	//   ....[196]....
        /*0404*/ 	.word	0x0500000f


	//   ....[197]....
        /*0408*/ 	.word	0x0500000f


	//   ....[198]....
        /*040c*/ 	.word	0x0500000f


	//   ....[199]....
        /*0410*/ 	.word	0x0500000f


	//   ....[200]....
        /*0414*/ 	.word	0x0500000f


	//   ....[201]....
        /*0418*/ 	.word	0x0500000f


	//   ....[202]....
        /*041c*/ 	.word	0x0500000f


	//   ....[203]....
        /*0420*/ 	.word	0x0500000f


	//   ....[204]....
        /*0424*/ 	.word	0x0500000f


	//   ....[205]....
        /*0428*/ 	.word	0x0500000f


	//   ....[206]....
        /*042c*/ 	.word	0x0500000f


	//   ....[207]....
        /*0430*/ 	.word	0x0500000f


	//   ....[208]....
        /*0434*/ 	.word	0x0500000f


	//   ....[209]....
        /*0438*/ 	.word	0x0500000f


	//   ....[210]....
        /*043c*/ 	.word	0x0500000f


	//   ....[211]....
        /*0440*/ 	.word	0x0500000f


	//   ....[212]....
        /*0444*/ 	.word	0x0500000f


	//   ....[213]....
        /*0448*/ 	.word	0x0500000f


	//   ....[214]....
        /*044c*/ 	.word	0x0500000f


	//   ....[215]....
        /*0450*/ 	.word	0x0500000f


	//   ....[216]....
        /*0454*/ 	.word	0x0500000f


	//   ....[217]....
        /*0458*/ 	.word	0x0500000f


	//   ....[218]....
        /*045c*/ 	.word	0x0500000f


	//   ....[219]....
        /*0460*/ 	.word	0x0500000f


	//   ....[220]....
        /*0464*/ 	.word	0x0500000f


	//   ....[221]....
        /*0468*/ 	.word	0x0500000f


	//   ....[222]....
        /*046c*/ 	.word	0x0500000f


	//   ....[223]....
        /*0470*/ 	.word	0x0500000f


	//   ....[224]....
        /*0474*/ 	.word	0x0500000f


	//   ....[225]....
        /*0478*/ 	.word	0x0500000f


	//   ....[226]....
        /*047c*/ 	.word	0x0500000f


	//   ....[227]....
        /*0480*/ 	.word	0x0500000f


	//   ....[228]....
        /*0484*/ 	.word	0x0500000f


	//   ....[229]....
        /*0488*/ 	.word	0x0500000f


	//   ....[230]....
        /*048c*/ 	.word	0x0500000f


	//   ....[231]....
        /*0490*/ 	.word	0x0500000f


	//   ....[232]....
        /*0494*/ 	.word	0x0500000f


	//   ....[233]....
        /*0498*/ 	.word	0x0500000f


	//   ....[234]....
        /*049c*/ 	.word	0x0500000f


	//   ....[235]....
        /*04a0*/ 	.word	0x0500000f


	//   ....[236]....
        /*04a4*/ 	.word	0x0500000f


	//   ....[237]....
        /*04a8*/ 	.word	0x0500000f


	//   ....[238]....
        /*04ac*/ 	.word	0x0500000f


	//   ....[239]....
        /*04b0*/ 	.word	0x0500000f


	//   ....[240]....
        /*04b4*/ 	.word	0x0500000f


	//   ....[241]....
        /*04b8*/ 	.word	0x0500000f


	//   ....[242]....
        /*04bc*/ 	.word	0x0500000f


	//   ....[243]....
        /*04c0*/ 	.word	0x0500000f


	//   ....[244]....
        /*04c4*/ 	.word	0x0500000f


	//   ....[245]....
        /*04c8*/ 	.word	0x0500000f


	//   ....[246]....
        /*04cc*/ 	.word	0x0500000f


	//   ....[247]....
        /*04d0*/ 	.word	0x0500000f


	//   ....[248]....
        /*04d4*/ 	.word	0x0500000f


	//   ....[249]....
        /*04d8*/ 	.word	0x0500000f


	//   ....[250]....
        /*04dc*/ 	.word	0x0500000f


	//   ....[251]....
        /*04e0*/ 	.word	0x0500000f


	//   ....[252]....
        /*04e4*/ 	.word	0x0500000f


	//   ....[253]....
        /*04e8*/ 	.word	0x0500000f


	//   ....[254]....
        /*04ec*/ 	.word	0x0500000f


	//   ....[255]....
        /*04f0*/ 	.word	0x0500000f


	//   ....[0]....
        /*04f4*/ 	.word	0x0500000f


	//   ....[1]....
        /*04f8*/ 	.word	0x0500000f


	//   ....[2]....
        /*04fc*/ 	.word	0x0500000f


	//   ....[3]....
        /*0500*/ 	.word	0x0500000f


	//   ....[4]....
        /*0504*/ 	.word	0x0500000f


	//   ....[5]....
        /*0508*/ 	.word	0x0500000f


	//   ....[6]....
        /*050c*/ 	.word	0x0500000f


	//   ....[7]....
        /*0510*/ 	.word	0x0500000f


	//   ....[8]....
        /*0514*/ 	.word	0x0500000f


	//   ....[9]....
        /*0518*/ 	.word	0x0500000f


	//----- nvinfo : EIATTR_COOP_GROUP_INSTR_OFFSETS
	.align		4
.L_963:
        /*051c*/ 	.byte	0x04, 0x28
        /*051e*/ 	.short	(.L_965 - .L_964)


	//   ....[0]....
.L_964:
        /*0520*/ 	.word	0x00000080


	//   ....[1]....
        /*0524*/ 	.word	0x00000090


	//   ....[2]....
        /*0528*/ 	.word	0x000002d0


	//   ....[3]....
        /*052c*/ 	.word	0x00000430


	//   ....[4]....
        /*0530*/ 	.word	0x00000550


	//   ....[5]....
        /*0534*/ 	.word	0x000006b0


	//   ....[6]....
        /*0538*/ 	.word	0x000018e0


	//   ....[7]....
        /*053c*/ 	.word	0x00002210


	//   ....[8]....
        /*0540*/ 	.word	0x00003280


	//   ....[9]....
        /*0544*/ 	.word	0x00003d60


	//   ....[10]....
        /*0548*/ 	.word	0x00003eb0


	//   ....[11]....
        /*054c*/ 	.word	0x000047f0


	//   ....[12]....
        /*0550*/ 	.word	0x00004850


	//   ....[13]....
        /*0554*/ 	.word	0x00006050


	//   ....[14]....
        /*0558*/ 	.word	0x000069a0


	//   ....[15]....
        /*055c*/ 	.word	0x00007550


	//   ....[16]....
        /*0560*/ 	.word	0x00007570


	//   ....[17]....
        /*0564*/ 	.word	0x00007f40


	//   ....[18]....
        /*0568*/ 	.word	0x00007fa0


	//   ....[19]....
        /*056c*/ 	.word	0x0000a670


	//   ....[20]....
        /*0570*/ 	.word	0x0000a6c0


	//   ....[21]....
        /*0574*/ 	.word	0x0000a6e0


	//   ....[22]....
        /*0578*/ 	.word	0x0000a700


	//   ....[23]....
        /*057c*/ 	.word	0x0000c490


	//   ....[24]....
        /*0580*/ 	.word	0x0000cde0


	//   ....[25]....
        /*0584*/ 	.word	0x0000d990


	//   ....[26]....
        /*0588*/ 	.word	0x0000d9b0


	//   ....[27]....
        /*058c*/ 	.word	0x0000e370


	//   ....[28]....
        /*0590*/ 	.word	0x0000e3d0


	//   ....[29]....
        /*0594*/ 	.word	0x0000f4e0


	//   ....[30]....
        /*0598*/ 	.word	0x0000f510


	//   ....[31]....
        /*059c*/ 	.word	0x0000f5c0


	//   ....[32]....
        /*05a0*/ 	.word	0x0000f5e0


	//   ....[33]....
        /*05a4*/ 	.word	0x00010940


	//   ....[34]....
        /*05a8*/ 	.word	0x00010980


	//   ....[35]....
        /*05ac*/ 	.word	0x000109c0


	//   ....[36]....
        /*05b0*/ 	.word	0x00010a00


	//   ....[37]....
        /*05b4*/ 	.word	0x00010f80


	//   ....[38]....
        /*05b8*/ 	.word	0x00010fc0


	//   ....[39]....
        /*05bc*/ 	.word	0x00011080


	//   ....[40]....
        /*05c0*/ 	.word	0x000110a0


	//   ....[41]....
        /*05c4*/ 	.word	0x00011160


	//   ....[42]....
        /*05c8*/ 	.word	0x00011180


	//   ....[43]....
        /*05cc*/ 	.word	0x00011250


	//   ....[44]....
        /*05d0*/ 	.word	0x00011270


	//   ....[45]....
        /*05d4*/ 	.word	0x00011b40


	//   ....[46]....
        /*05d8*/ 	.word	0x00011b60


	//   ....[47]....
        /*05dc*/ 	.word	0x00011c20


	//   ....[48]....
        /*05e0*/ 	.word	0x00011c40


	//   ....[49]....
        /*05e4*/ 	.word	0x00011d00


	//   ....[50]....
        /*05e8*/ 	.word	0x00011d20


	//   ....[51]....
        /*05ec*/ 	.word	0x00011df0


	//   ....[52]....
        /*05f0*/ 	.word	0x00011e10


	//   ....[53]....
        /*05f4*/ 	.word	0x00011f60


	//   ....[54]....
        /*05f8*/ 	.word	0x00012130


	//   ....[55]....
        /*05fc*/ 	.word	0x00012160


	//   ....[56]....
        /*0600*/ 	.word	0x00012190


	//   ....[57]....
        /*0604*/ 	.word	0x000121c0


	//   ....[58]....
        /*0608*/ 	.word	0x000121f0


	//   ....[59]....
        /*060c*/ 	.word	0x00012220


	//   ....[60]....
        /*0610*/ 	.word	0x00012370


	//   ....[61]....
        /*0614*/ 	.word	0x000123a0


	//   ....[62]....
        /*0618*/ 	.word	0x000123d0


	//   ....[63]....
        /*061c*/ 	.word	0x00012400


	//   ....[64]....
        /*0620*/ 	.word	0x00012430


	//   ....[65]....
        /*0624*/ 	.word	0x00012460


	//   ....[66]....
        /*0628*/ 	.word	0x000124f0


	//   ....[67]....
        /*062c*/ 	.word	0x00012550


	//   ....[68]....
        /*0630*/ 	.word	0x000125e0


	//   ....[69]....
        /*0634*/ 	.word	0x00014030


	//   ....[70]....
        /*0638*/ 	.word	0x00014050


	//   ....[71]....
        /*063c*/ 	.word	0x000140f0


	//   ....[72]....
        /*0640*/ 	.word	0x00014110


	//   ....[73]....
        /*0644*/ 	.word	0x000141a0


	//   ....[74]....
        /*0648*/ 	.word	0x000141c0


	//   ....[75]....
        /*064c*/ 	.word	0x00014250


	//   ....[76]....
        /*0650*/ 	.word	0x00014270


	//   ....[77]....
        /*0654*/ 	.word	0x00014300


	//   ....[78]....
        /*0658*/ 	.word	0x00014320


	//   ....[79]....
        /*065c*/ 	.word	0x000143b0


	//   ....[80]....
        /*0660*/ 	.word	0x000143d0


	//   ....[81]....
        /*0664*/ 	.word	0x00014460


	//   ....[82]....
        /*0668*/ 	.word	0x00014480


	//   ....[83]....
        /*066c*/ 	.word	0x00014490


	//   ....[84]....
        /*0670*/ 	.word	0x00014510


	//   ....[85]....
        /*0674*/ 	.word	0x00014c50


	//   ....[86]....
        /*0678*/ 	.word	0x00014c80


	//   ....[87]....
        /*067c*/ 	.word	0x00014ce0


	//   ....[88]....
        /*0680*/ 	.word	0x00014d30


	//   ....[89]....
        /*0684*/ 	.word	0x00014d80


	//   ....[90]....
        /*0688*/ 	.word	0x00014dd0


	//   ....[91]....
        /*068c*/ 	.word	0x00014e20


	//   ....[92]....
        /*0690*/ 	.word	0x00014e70


	//   ....[93]....
        /*0694*/ 	.word	0x00014ec0


	//   ....[94]....
        /*0698*/ 	.word	0x00014f10


	//   ....[95]....
        /*069c*/ 	.word	0x00014f60


	//   ....[96]....
        /*06a0*/ 	.word	0x00014fb0


	//   ....[97]....
        /*06a4*/ 	.word	0x00015000


	//   ....[98]....
        /*06a8*/ 	.word	0x00015040


	//   ....[99]....
        /*06ac*/ 	.word	0x00015060


	//   ....[100]....
        /*06b0*/ 	.word	0x000150a0


	//   ....[101]....
        /*06b4*/ 	.word	0x00015800


	//   ....[102]....
        /*06b8*/ 	.word	0x00015830


	//   ....[103]....
        /*06bc*/ 	.word	0x00015890


	//   ....[104]....
        /*06c0*/ 	.word	0x000158a0


	//   ....[105]....
        /*06c4*/ 	.word	0x000158f0


	//   ....[106]....
        /*06c8*/ 	.word	0x00015900


	//   ....[107]....
        /*06cc*/ 	.word	0x00015950


	//   ....[108]....
        /*06d0*/ 	.word	0x00015960


	//   ....[109]....
        /*06d4*/ 	.word	0x000159b0


	//   ....[110]....
        /*06d8*/ 	.word	0x000159c0


	//   ....[111]....
        /*06dc*/ 	.word	0x00015a10


	//   ....[112]....
        /*06e0*/ 	.word	0x00015a20


	//   ....[113]....
        /*06e4*/ 	.word	0x00015a70


	//   ....[114]....
        /*06e8*/ 	.word	0x00015a80


	//   ....[115]....
        /*06ec*/ 	.word	0x00015a90


	//   ....[116]....
        /*06f0*/ 	.word	0x00015ae0


	//   ....[117]....
        /*06f4*/ 	.word	0x00015d40


	//   ....[118]....
        /*06f8*/ 	.word	0x00015d60


	//   ....[119]....
        /*06fc*/ 	.word	0x00015d70


	//   ....[120]....
        /*0700*/ 	.word	0x00015de0


	//   ....[121]....
        /*0704*/ 	.word	0x00015df0


	//   ....[122]....
        /*0708*/ 	.word	0x00015e60


	//   ....[123]....
        /*070c*/ 	.word	0x00015e70


	//   ....[124]....
        /*0710*/ 	.word	0x00015ee0


	//   ....[125]....
        /*0714*/ 	.word	0x00015ef0


	//   ....[126]....
        /*0718*/ 	.word	0x00015f60


	//   ....[127]....
        /*071c*/ 	.word	0x00015f70


	//   ....[128]....
        /*0720*/ 	.word	0x00015fe0


	//   ....[129]....
        /*0724*/ 	.word	0x00015ff0


	//   ....[130]....
        /*0728*/ 	.word	0x00016060


	//   ....[131]....
        /*072c*/ 	.word	0x00016070


	//   ....[132]....
        /*0730*/ 	.word	0x00016080


	//   ....[133]....
        /*0734*/ 	.word	0x00016630


	//   ....[134]....
        /*0738*/ 	.word	0x00016670


	//   ....[135]....
        /*073c*/ 	.word	0x000166b0


	//   ....[136]....
        /*0740*/ 	.word	0x000166d0


	//   ....[137]....
        /*0744*/ 	.word	0x000166e0


	//   ....[138]....
        /*0748*/ 	.word	0x00016700


	//   ....[139]....
        /*074c*/ 	.word	0x00016770


	//   ....[140]....
        /*0750*/ 	.word	0x00016790


	//   ....[141]....
        /*0754*/ 	.word	0x000167f0


	//   ....[142]....
        /*0758*/ 	.word	0x00016810


	//   ....[143]....
        /*075c*/ 	.word	0x00016870


	//   ....[144]....
        /*0760*/ 	.word	0x00016890


	//   ....[145]....
        /*0764*/ 	.word	0x000168f0


	//   ....[146]....
        /*0768*/ 	.word	0x00016910


	//   ....[147]....
        /*076c*/ 	.word	0x00016960


	//   ....[148]....
        /*0770*/ 	.word	0x00016980


	//   ....[149]....
        /*0774*/ 	.word	0x00016d80


	//   ....[150]....
        /*0778*/ 	.word	0x00016dd0


	//   ....[151]....
        /*077c*/ 	.word	0x00016e00


	//   ....[152]....
        /*0780*/ 	.word	0x00016e10


	//   ....[153]....
        /*0784*/ 	.word	0x00016e40


	//   ....[154]....
        /*0788*/ 	.word	0x00016e70


	//   ....[155]....
        /*078c*/ 	.word	0x00016ea0


	//   ....[156]....
        /*0790*/ 	.word	0x00016ed0


	//   ....[157]....
        /*0794*/ 	.word	0x00017050


	//   ....[158]....
        /*0798*/ 	.word	0x00017080


	//   ....[159]....
        /*079c*/ 	.word	0x000170b0


	//   ....[160]....
        /*07a0*/ 	.word	0x000170e0


	//   ....[161]....
        /*07a4*/ 	.word	0x00017110


	//   ....[162]....
        /*07a8*/ 	.word	0x00017140


	//   ....[163]....
        /*07ac*/ 	.word	0x00017200


	//   ....[164]....
        /*07b0*/ 	.word	0x00017220


	//   ....[165]....
        /*07b4*/ 	.word	0x00017290


	//   ....[166]....
        /*07b8*/ 	.word	0x00017930


	//   ....[167]....
        /*07bc*/ 	.word	0x00017f90


	//   ....[168]....
        /*07c0*/ 	.word	0x00018080


	//   ....[169]....
        /*07c4*/ 	.word	0x00018120


	//   ....[170]....
        /*07c8*/ 	.word	0x00018180


	//   ....[171]....
        /*07cc*/ 	.word	0x00018280


	//   ....[172]....
        /*07d0*/ 	.word	0x000182f0


	//   ....[173]....
        /*07d4*/ 	.word	0x000183f0


	//   ....[174]....
        /*07d8*/ 	.word	0x00018460


	//   ....[175]....
        /*07dc*/ 	.word	0x00018560


	//   ....[176]....
        /*07e0*/ 	.word	0x000185d0


	//   ....[177]....
        /*07e4*/ 	.word	0x000186d0


	//   ....[178]....
        /*07e8*/ 	.word	0x00018740


	//   ....[179]....
        /*07ec*/ 	.word	0x00018840


	//   ....[180]....
        /*07f0*/ 	.word	0x000188b0


	//   ....[181]....
        /*07f4*/ 	.word	0x000189b0


	//   ....[182]....
        /*07f8*/ 	.word	0x00018a20


	//   ....[183]....
        /*07fc*/ 	.word	0x00018ac0


	//   ....[184]....
        /*0800*/ 	.word	0x00018bc0


	//   ....[185]....
        /*0804*/ 	.word	0x00018c30


	//   ....[186]....
        /*0808*/ 	.word	0x00018cb0


	//   ....[187]....
        /*080c*/ 	.word	0x00018d70


	//   ....[188]....
        /*0810*/ 	.word	0x00018df0


	//   ....[189]....
        /*0814*/ 	.word	0x00018ec0


	//   ....[190]....
        /*0818*/ 	.word	0x00018f40


	//   ....[191]....
        /*081c*/ 	.word	0x00019010


	//   ....[192]....
        /*0820*/ 	.word	0x00019090


	//   ....[193]....
        /*0824*/ 	.word	0x00019160


	//   ....[194]....
        /*0828*/ 	.word	0x000191e0


	//   ....[195]....
        /*082c*/ 	.word	0x000192b0


	//   ....[196]....
        /*0830*/ 	.word	0x00019330


	//   ....[197]....
        /*0834*/ 	.word	0x000193f0


	//   ....[198]....
        /*0838*/ 	.word	0x00019470


	//   ....[199]....
        /*083c*/ 	.word	0x00019520


	//   ....[200]....
        /*0840*/ 	.word	0x00019650


	//   ....[201]....
        /*0844*/ 	.word	0x000196f0


	//   ....[202]....
        /*0848*/ 	.word	0x00019760


	//   ....[203]....
        /*084c*/ 	.word	0x00019820


	//   ....[204]....
        /*0850*/ 	.word	0x00019880


	//   ....[205]....
        /*0854*/ 	.word	0x00019940


	//   ....[206]....
        /*0858*/ 	.word	0x000199a0


	//   ....[207]....
        /*085c*/ 	.word	0x00019a60


	//   ....[208]....
        /*0860*/ 	.word	0x00019ac0


	//   ....[209]....
        /*0864*/ 	.word	0x00019b80


	//   ....[210]....
        /*0868*/ 	.word	0x00019be0


	//   ....[211]....
        /*086c*/ 	.word	0x00019ca0


	//   ....[212]....
        /*0870*/ 	.word	0x00019d00


	//   ....[213]....
        /*0874*/ 	.word	0x00019dc0


	//   ....[214]....
        /*0878*/ 	.word	0x00019e20


	//   ....[215]....
        /*087c*/ 	.word	0x00019ee0


	//   ....[216]....
        /*0880*/ 	.word	0x00019fd0


	//   ....[217]....
        /*0884*/ 	.word	0x0001a070


	//   ....[218]....
        /*0888*/ 	.word	0x0001a0d0


	//   ....[219]....
        /*088c*/ 	.word	0x0001a1b0


	//   ....[220]....
        /*0890*/ 	.word	0x0001a210


	//   ....[221]....
        /*0894*/ 	.word	0x0001a2f0


	//   ....[222]....
        /*0898*/ 	.word	0x0001a350


	//   ....[223]....
        /*089c*/ 	.word	0x0001a430


	//   ....[224]....
        /*08a0*/ 	.word	0x0001a490


	//   ....[225]....
        /*08a4*/ 	.word	0x0001a570


	//   ....[226]....
        /*08a8*/ 	.word	0x0001a5d0


	//   ....[227]....
        /*08ac*/ 	.word	0x0001a6b0


	//   ....[228]....
        /*08b0*/ 	.word	0x0001a710


	//   ....[229]....
        /*08b4*/ 	.word	0x0001a7f0


	//   ....[230]....
        /*08b8*/ 	.word	0x0001a850


	//   ....[231]....
        /*08bc*/ 	.word	0x0001a920


	//   ....[232]....
        /*08c0*/ 	.word	0x0001aa40


	//   ....[233]....
        /*08c4*/ 	.word	0x0001aae0


	//   ....[234]....
        /*08c8*/ 	.word	0x0001aba0


	//   ....[235]....
        /*08cc*/ 	.word	0x0001ac70


	//   ....[236]....
        /*08d0*/ 	.word	0x0001acd0


	//   ....[237]....
        /*08d4*/ 	.word	0x0001adb0


	//   ....[238]....
        /*08d8*/ 	.word	0x0001ae10


	//   ....[239]....
        /*08dc*/ 	.word	0x0001aee0


	//   ....[240]....
        /*08e0*/ 	.word	0x0001af40


	//   ....[241]....
        /*08e4*/ 	.word	0x0001b010


	//   ....[242]....
        /*08e8*/ 	.word	0x0001b070


	//   ....[243]....
        /*08ec*/ 	.word	0x0001b150


	//   ....[244]....
        /*08f0*/ 	.word	0x0001b1b0


	//   ....[245]....
        /*08f4*/ 	.word	0x0001b280


	//   ....[246]....
        /*08f8*/ 	.word	0x0001b2e0


	//   ....[247]....
        /*08fc*/ 	.word	0x0001b3a0


	//   ....[248]....
        /*0900*/ 	.word	0x0001b430


	//   ....[249]....
        /*0904*/ 	.word	0x0001b4d0


	//   ....[250]....
        /*0908*/ 	.word	0x0001b5f0


	//   ....[251]....
        /*090c*/ 	.word	0x0001b660


	//   ....[252]....
        /*0910*/ 	.word	0x0001b6d0


	//   ....[253]....
        /*0914*/ 	.word	0x0001b740


	//   ....[254]....
        /*0918*/ 	.word	0x0001b7b0


	//   ....[255]....
        /*091c*/ 	.word	0x0001b830


	//   ....[0]....
        /*0920*/ 	.word	0x0001b8c0


	//   ....[1]....
        /*0924*/ 	.word	0x0001b950


	//   ....[2]....
        /*0928*/ 	.word	0x0001b9c0


	//   ....[3]....
        /*092c*/ 	.word	0x0001ba30


	//   ....[4]....
        /*0930*/ 	.word	0x0001baa0


	//   ....[5]....
        /*0934*/ 	.word	0x0001bb20


	//   ....[6]....
        /*0938*/ 	.word	0x0001bb90


	//   ....[7]....
        /*093c*/ 	.word	0x0001bc30


	//   ....[8]....
        /*0940*/ 	.word	0x0001bcc0


	//   ....[9]....
        /*0944*/ 	.word	0x0001bde0


	//----- nvinfo : EIATTR_REG_RECONFIG
	.align		4
.L_965:
        /*0948*/ 	.byte	0x01, 0x54
	.zero		2


	//----- nvinfo : EIATTR_SYSCALL_OFFSETS
	.align		4
        /*094c*/ 	.byte	0x04, 0x46
        /*094e*/ 	.short	(.L_967 - .L_966)


	//   ....[0]....
.L_966:
        /*0950*/ 	.word	0x00001ac0


	//   ....[1]....
        /*0954*/ 	.word	0x000136d0


	//   ....[2]....
        /*0958*/ 	.word	0x00013820


	//   ....[3]....
        /*095c*/ 	.word	0x00013910


	//   ....[4]....
        /*0960*/ 	.word	0x00014870


	//----- nvinfo : EIATTR_MBARRIER_INSTR_OFFSETS
	.align		4
.L_967:
        /*0964*/ 	.byte	0x04, 0x39
        /*0966*/ 	.short	(.L_969 - .L_968)


	//   ....[0]....
.L_968:
        /*0968*/ 	.word	0x00000180
        /*096c*/ 	.word	0x000000ff
        /*0970*/ 	.word	0x00028800
        /*0974*/ 	.short	0x0100
        /*0976*/ 	.byte	0x08
	.zero		1


	//   ....[1]....
        /*0978*/ 	.word	0x00000190
        /*097c*/ 	.word	0x000000ff
        /*0980*/ 	.word	0x00028820
        /*0984*/ 	.short	0x0100
        /*0986*/ 	.byte	0x08
	.zero		1


	//   ....[2]....
        /*0988*/ 	.word	0x00000280
        /*098c*/ 	.word	0x000000ff
        /*0990*/ 	.word	0x00028830
        /*0994*/ 	.short	0x0100
        /*0996*/ 	.byte	0x08
	.zero		1


	//   ....[3]....
        /*0998*/ 	.word	0x00000290
        /*099c*/ 	.word	0x000000ff
        /*09a0*/ 	.word	0x00028840
        /*09a4*/ 	.short	0x0100
        /*09a6*/ 	.byte	0x08
	.zero		1


	//   ....[4]....
        /*09a8*/ 	.word	0x000002a0
        /*09ac*/ 	.word	0x000000ff
        /*09b0*/ 	.word	0x00028838
        /*09b4*/ 	.short	0x0100
        /*09b6*/ 	.byte	0x08
	.zero		1


	//   ....[5]....
        /*09b8*/ 	.word	0x000002b0
        /*09bc*/ 	.word	0x000000ff
        /*09c0*/ 	.word	0x00028848
        /*09c4*/ 	.short	0x0100
        /*09c6*/ 	.byte	0x08
	.zero		1


	//   ....[6]....
        /*09c8*/ 	.word	0x000003e0
        /*09cc*/ 	.word	0x000000ff
        /*09d0*/ 	.word	0x00028850
        /*09d4*/ 	.short	0x0100
        /*09d6*/ 	.byte	0x08
	.zero		1


	//   ....[7]....
        /*09d8*/ 	.word	0x000003f0
        /*09dc*/ 	.word	0x000000ff
        /*09e0*/ 	.word	0x00028860
        /*09e4*/ 	.short	0x0100
        /*09e6*/ 	.byte	0x08
	.zero		1


	//   ....[8]....
        /*09e8*/ 	.word	0x00000400
        /*09ec*/ 	.word	0x000000ff
        /*09f0*/ 	.word	0x00028858
        /*09f4*/ 	.short	0x0100
        /*09f6*/ 	.byte	0x08
	.zero		1


	//   ....[9]....
        /*09f8*/ 	.word	0x00000410
        /*09fc*/ 	.word	0x000000ff
        /*0a00*/ 	.word	0x00028868
        /*0a04*/ 	.short	0x0100
        /*0a06*/ 	.byte	0x08
	.zero		1


	//   ....[10]....
        /*0a08*/ 	.word	0x00000500
        /*0a0c*/ 	.word	0x000000ff
        /*0a10*/ 	.word	0x00028870
        /*0a14*/ 	.short	0x0100
        /*0a16*/ 	.byte	0x06
	.zero		1


	//   ....[11]....
        /*0a18*/ 	.word	0x00000510
        /*0a1c*/ 	.word	0x000000ff
        /*0a20*/ 	.word	0x00028880
        /*0a24*/ 	.short	0x0100
        /*0a26*/ 	.byte	0x06
	.zero		1


	//   ....[12]....
        /*0a28*/ 	.word	0x00000520
        /*0a2c*/ 	.word	0x000000ff
        /*0a30*/ 	.word	0x00028878
        /*0a34*/ 	.short	0x0100
        /*0a36*/ 	.byte	0x06
	.zero		1


	//   ....[13]....
        /*0a38*/ 	.word	0x00000530
        /*0a3c*/ 	.word	0x000000ff
        /*0a40*/ 	.word	0x00028888
        /*0a44*/ 	.short	0x0100
        /*0a46*/ 	.byte	0x06
	.zero		1


	//   ....[14]....
        /*0a48*/ 	.word	0x00000660
        /*0a4c*/ 	.word	0x000000ff
        /*0a50*/ 	.word	0x00028890
        /*0a54*/ 	.short	0x0100
        /*0a56*/ 	.byte	0x08
	.zero		1


	//   ....[15]....
        /*0a58*/ 	.word	0x00000670
        /*0a5c*/ 	.word	0x000000ff
        /*0a60*/ 	.word	0x000288a0
        /*0a64*/ 	.short	0x0100
        /*0a66*/ 	.byte	0x08
	.zero		1


	//   ....[16]....
        /*0a68*/ 	.word	0x00000680
        /*0a6c*/ 	.word	0x000000ff
        /*0a70*/ 	.word	0x00028898
        /*0a74*/ 	.short	0x0100
        /*0a76*/ 	.byte	0x08
	.zero		1


	//   ....[17]....
        /*0a78*/ 	.word	0x00000690
        /*0a7c*/ 	.word	0x000000ff
        /*0a80*/ 	.word	0x000288a8
        /*0a84*/ 	.short	0x0100
        /*0a86*/ 	.byte	0x08
	.zero		1


	//   ....[18]....
        /*0a88*/ 	.word	0x000007d0
        /*0a8c*/ 	.word	0x000000ff
        /*0a90*/ 	.word	0x000288b0
        /*0a94*/ 	.short	0x0100
        /*0a96*/ 	.byte	0x08
	.zero		1


	//   ....[19]....
        /*0a98*/ 	.word	0x000007e0
        /*0a9c*/ 	.word	0x000000ff
        /*0aa0*/ 	.word	0x000288c0
        /*0aa4*/ 	.short	0x0100
        /*0aa6*/ 	.byte	0x08
	.zero		1


	//   ....[20]....
        /*0aa8*/ 	.word	0x000007f0
        /*0aac*/ 	.word	0x000000ff
        /*0ab0*/ 	.word	0x000288b8
        /*0ab4*/ 	.short	0x0100
        /*0ab6*/ 	.byte	0x08
	.zero		1


	//   ....[21]....
        /*0ab8*/ 	.word	0x00000800
        /*0abc*/ 	.word	0x000000ff
        /*0ac0*/ 	.word	0x000288c8
        /*0ac4*/ 	.short	0x0100
        /*0ac6*/ 	.byte	0x08
	.zero		1


	//   ....[22]....
        /*0ac8*/ 	.word	0x00001b40
        /*0acc*/ 	.word	0x000000ff
        /*0ad0*/ 	.word	0x00028800
        /*0ad4*/ 	.short	0x010a
        /*0ad6*/ 	.byte	0x29
	.zero		1


	//   ....[23]....
        /*0ad8*/ 	.word	0x00001bc0
        /*0adc*/ 	.word	0x00000009
        /*0ae0*/ 	.word	0x00028830
        /*0ae4*/ 	.short	0x010a
        /*0ae6*/ 	.byte	0x3f
	.zero		1


	//   ....[24]....
        /*0ae8*/ 	.word	0x00001c00
        /*0aec*/ 	.word	0x00000009
        /*0af0*/ 	.word	0x00028830
        /*0af4*/ 	.short	0x010a
        /*0af6*/ 	.byte	0x3f
	.zero		1


	//   ....[25]....
        /*0af8*/ 	.word	0x000025f0
        /*0afc*/ 	.word	0x000000ff
        /*0b00*/ 	.word	0x00000000
        /*0b04*/ 	.short	0x0101
        /*0b06*/ 	.byte	0x06
	.zero		1


	//   ....[26]....
        /*0b08*/ 	.word	0x00005780
        /*0b0c*/ 	.word	0x000000ff
        /*0b10*/ 	.word	0x00028830
        /*0b14*/ 	.short	0x010a
        /*0b16*/ 	.byte	0x06
	.zero		1


	//   ....[27]....
        /*0b18*/ 	.word	0x000057c0
        /*0b1c*/ 	.word	0x000000ff
        /*0b20*/ 	.word	0x00028830
        /*0b24*/ 	.short	0x010a
        /*0b26*/ 	.byte	0x06
	.zero		1


	//   ....[28]....
        /*0b28*/ 	.word	0x00005b10
        /*0b2c*/ 	.word	0x000000ff
        /*0b30*/ 	.word	0x00028850
        /*0b34*/ 	.short	0x010a
        /*0b36*/ 	.byte	0x06
	.zero		1


	//   ....[29]....
        /*0b38*/ 	.word	0x00005b50
        /*0b3c*/ 	.word	0x000000ff
        /*0b40*/ 	.word	0x00028850
        /*0b44*/ 	.short	0x010a
        /*0b46*/ 	.byte	0x06
	.zero		1


	//   ....[30]....
        /*0b48*/ 	.word	0x000063b0
        /*0b4c*/ 	.word	0x000000ff
        /*0b50*/ 	.word	0x00000000
        /*0b54*/ 	.short	0x0101
        /*0b56*/ 	.byte	0x06
	.zero		1


	//   ....[31]....
        /*0b58*/ 	.word	0x00008a10
        /*0b5c*/ 	.word	0x000000ff
        /*0b60*/ 	.word	0x00000000
        /*0b64*/ 	.short	0x0101
        /*0b66*/ 	.byte	0x06
	.zero		1


	//   ....[32]....
        /*0b68*/ 	.word	0x00009360
        /*0b6c*/ 	.word	0x000000ff
        /*0b70*/ 	.word	0x00028830
        /*0b74*/ 	.short	0x010a
        /*0b76*/ 	.byte	0x06
	.zero		1


	//   ....[33]....
        /*0b78*/ 	.word	0x000093a0
        /*0b7c*/ 	.word	0x000000ff
        /*0b80*/ 	.word	0x00028830
        /*0b84*/ 	.short	0x010a
        /*0b86*/ 	.byte	0x06
	.zero		1


	//   ....[34]....
        /*0b88*/ 	.word	0x000096f0
        /*0b8c*/ 	.word	0x000000ff
        /*0b90*/ 	.word	0x00028850
        /*0b94*/ 	.short	0x010a
        /*0b96*/ 	.byte	0x06
	.zero		1


	//   ....[35]....
        /*0b98*/ 	.word	0x00009730
        /*0b9c*/ 	.word	0x000000ff
        /*0ba0*/ 	.word	0x00028850
        /*0ba4*/ 	.short	0x010a
        /*0ba6*/ 	.byte	0x06
	.zero		1


	//   ....[36]....
        /*0ba8*/ 	.word	0x00009ff0
        /*0bac*/ 	.word	0x000000ff
        /*0bb0*/ 	.word	0x00000000
        /*0bb4*/ 	.short	0x0101
        /*0bb6*/ 	.byte	0x06
	.zero		1


	//   ....[37]....
        /*0bb8*/ 	.word	0x0000b4e0
        /*0bbc*/ 	.word	0x000000ff
        /*0bc0*/ 	.word	0x00000000
        /*0bc4*/ 	.short	0x0101
        /*0bc6*/ 	.byte	0x06
	.zero		1


	//   ....[38]....
        /*0bc8*/ 	.word	0x0000bbf0
        /*0bcc*/ 	.word	0x000000ff
        /*0bd0*/ 	.word	0x00028830
        /*0bd4*/ 	.short	0x010a
        /*0bd6*/ 	.byte	0x06
	.zero		1


	//   ....[39]....
        /*0bd8*/ 	.word	0x0000bc30
        /*0bdc*/ 	.word	0x000000ff
        /*0be0*/ 	.word	0x00028830
        /*0be4*/ 	.short	0x010a
        /*0be6*/ 	.byte	0x06
	.zero		1


	//   ....[40]....
        /*0be8*/ 	.word	0x0000bf50
        /*0bec*/ 	.word	0x000000ff
        /*0bf0*/ 	.word	0x00028850
        /*0bf4*/ 	.short	0x010a
        /*0bf6*/ 	.byte	0x06
	.zero		1


	//   ....[41]....
        /*0bf8*/ 	.word	0x0000bf90
        /*0bfc*/ 	.word	0x000000ff
        /*0c00*/ 	.word	0x00028850
        /*0c04*/ 	.short	0x010a
        /*0c06*/ 	.byte	0x06
	.zero		1


	//   ....[42]....
        /*0c08*/ 	.word	0x0000c7f0
        /*0c0c*/ 	.word	0x000000ff
        /*0c10*/ 	.word	0x00000000
        /*0c14*/ 	.short	0x0101
        /*0c16*/ 	.byte	0x06
	.zero		1


	//   ....[43]....
        /*0c18*/ 	.word	0x0000ee50
        /*0c1c*/ 	.word	0x000000ff
        /*0c20*/ 	.word	0x00000000
        /*0c24*/ 	.short	0x0101
        /*0c26*/ 	.byte	0x06
	.zero		1


	//   ....[44]....
        /*0c28*/ 	.word	0x0000f450
        /*0c2c*/ 	.word	0x000000ff
        /*0c30*/ 	.word	0x00028850
        /*0c34*/ 	.short	0x010a
        /*0c36*/ 	.byte	0x05
	.zero		1


	//   ....[45]....
        /*0c38*/ 	.word	0x0000f490
        /*0c3c*/ 	.word	0x000000ff
        /*0c40*/ 	.word	0x00028850
        /*0c44*/ 	.short	0x010a
        /*0c46*/ 	.byte	0x05
	.zero		1


	//   ....[46]....
        /*0c48*/ 	.word	0x0000fa00
        /*0c4c*/ 	.word	0x000000ff
        /*0c50*/ 	.word	0x00000000
        /*0c54*/ 	.short	0x0101
        /*0c56*/ 	.byte	0x04
	.zero		1


	//   ....[47]....
        /*0c58*/ 	.word	0x00010fb0
        /*0c5c*/ 	.word	0x00000003
        /*0c60*/ 	.word	0x00000000
        /*0c64*/ 	.short	0x0101
        /*0c66*/ 	.byte	0x3f
	.zero		1


	//   ....[48]....
        /*0c68*/ 	.word	0x00013e40
        /*0c6c*/ 	.word	0x00000007
        /*0c70*/ 	.word	0x00028840
        /*0c74*/ 	.short	0x010a
        /*0c76*/ 	.byte	0x3f
	.zero		1


	//   ....[49]....
        /*0c78*/ 	.word	0x000145c0
        /*0c7c*/ 	.word	0x00000007
        /*0c80*/ 	.word	0x00028830
        /*0c84*/ 	.short	0x0107
        /*0c86*/ 	.byte	0x3f
	.zero		1


	//   ....[50]....
        /*0c88*/ 	.word	0x00014690
        /*0c8c*/ 	.word	0x00000007
        /*0c90*/ 	.word	0x00028830
        /*0c94*/ 	.short	0x0101
        /*0c96*/ 	.byte	0x3f
	.zero		1


	//   ....[51]....
        /*0c98*/ 	.word	0x00015190
        /*0c9c*/ 	.word	0x00000016
        /*0ca0*/ 	.word	0x00028800
        /*0ca4*/ 	.short	0x0107
        /*0ca6*/ 	.byte	0x3f
	.zero		1


	//   ....[52]....
        /*0ca8*/ 	.word	0x000152a0
        /*0cac*/ 	.word	0x00000016
        /*0cb0*/ 	.word	0x00028800
        /*0cb4*/ 	.short	0x0101
        /*0cb6*/ 	.byte	0x3f
	.zero		1


	//   ....[53]....
        /*0cb8*/ 	.word	0x000152c0
        /*0cbc*/ 	.word	0x00000016
        /*0cc0*/ 	.word	0x00028820
        /*0cc4*/ 	.short	0x010a
        /*0cc6*/ 	.byte	0x3f
	.zero		1


	//   ....[54]....
        /*0cc8*/ 	.word	0x00015650
        /*0ccc*/ 	.word	0x00000006
        /*0cd0*/ 	.word	0x00028840
        /*0cd4*/ 	.short	0x010a
        /*0cd6*/ 	.byte	0x3f
	.zero		1


	//   ....[55]....
        /*0cd8*/ 	.word	0x00015b70
        /*0cdc*/ 	.word	0x00000006
        /*0ce0*/ 	.word	0x00028830
        /*0ce4*/ 	.short	0x0107
        /*0ce6*/ 	.byte	0x3f
	.zero		1


	//   ....[56]....
        /*0ce8*/ 	.word	0x00015c30
        /*0cec*/ 	.word	0x00000006
        /*0cf0*/ 	.word	0x00028830
        /*0cf4*/ 	.short	0x0101
        /*0cf6*/ 	.byte	0x3f
	.zero		1


	//   ....[57]....
        /*0cf8*/ 	.word	0x00015c90
        /*0cfc*/ 	.word	0x00000006
        /*0d00*/ 	.word	0x00028860
        /*0d04*/ 	.short	0x010a
        /*0d06*/ 	.byte	0x3f
	.zero		1


	//   ....[58]....
        /*0d08*/ 	.word	0x00016220
        /*0d0c*/ 	.word	0x00000006
        /*0d10*/ 	.word	0x00028850
        /*0d14*/ 	.short	0x0107
        /*0d16*/ 	.byte	0x3f
	.zero		1


	//   ....[59]....
        /*0d18*/ 	.word	0x00016380
        /*0d1c*/ 	.word	0x00000006
        /*0d20*/ 	.word	0x00028850
        /*0d24*/ 	.short	0x0101
        /*0d26*/ 	.byte	0x3f
	.zero		1


	//   ....[60]....
        /*0d28*/ 	.word	0x00016590
        /*0d2c*/ 	.word	0x00000000
        /*0d30*/ 	.word	0x00028860
        /*0d34*/ 	.short	0x010a
        /*0d36*/ 	.byte	0x3f
	.zero		1


	//   ....[61]....
        /*0d38*/ 	.word	0x00016ac0
        /*0d3c*/ 	.word	0x00000000
        /*0d40*/ 	.word	0x00028850
        /*0d44*/ 	.short	0x0107
        /*0d46*/ 	.byte	0x3f
	.zero		1


	//   ....[62]....
        /*0d48*/ 	.word	0x00016b80
        /*0d4c*/ 	.word	0x00000000
        /*0d50*/ 	.word	0x00028850
        /*0d54*/ 	.short	0x0101
        /*0d56*/ 	.byte	0x3f
	.zero		1


	//   ....[63]....
        /*0d58*/ 	.word	0x000178b0
        /*0d5c*/ 	.word	0x00000007
        /*0d60*/ 	.word	0x00028820
        /*0d64*/ 	.short	0x010a
        /*0d66*/ 	.byte	0x3f
	.zero		1


	//   ....[64]....
        /*0d68*/ 	.word	0x00017a30
        /*0d6c*/ 	.word	0x00000005
        /*0d70*/ 	.word	0x00028840
        /*0d74*/ 	.short	0x010a
        /*0d76*/ 	.byte	0x3f
	.zero		1


	//   ....[65]....
        /*0d78*/ 	.word	0x00017ad0
        /*0d7c*/ 	.word	0x00000003
        /*0d80*/ 	.word	0x00028840
        /*0d84*/ 	.short	0x010a
        /*0d86*/ 	.byte	0x3f
	.zero		1


	//   ....[66]....
        /*0d88*/ 	.word	0x00017b10
        /*0d8c*/ 	.word	0x00000005
        /*0d90*/ 	.word	0x00028860
        /*0d94*/ 	.short	0x010a
        /*0d96*/ 	.byte	0x3f
	.zero		1


	//   ....[67]....
        /*0d98*/ 	.word	0x00017b50
        /*0d9c*/ 	.word	0x00000003
        /*0da0*/ 	.word	0x00028860
        /*0da4*/ 	.short	0x010a
        /*0da6*/ 	.byte	0x3f
	.zero		1


	//   ....[68]....
        /*0da8*/ 	.word	0x00017bc0
        /*0dac*/ 	.word	0x00000003
        /*0db0*/ 	.word	0x00028800
        /*0db4*/ 	.short	0x010a
        /*0db6*/ 	.byte	0x3f
	.zero		1


	//   ....[69]....
        /*0db8*/ 	.word	0x00017c10
        /*0dbc*/ 	.word	0x00000009
        /*0dc0*/ 	.word	0x00028830
        /*0dc4*/ 	.short	0x010a
        /*0dc6*/ 	.byte	0x3f
	.zero		1


	//   ....[70]....
        /*0dc8*/ 	.word	0x00017c70
        /*0dcc*/ 	.word	0x00000004
        /*0dd0*/ 	.word	0x00028830
        /*0dd4*/ 	.short	0x010a
        /*0dd6*/ 	.byte	0x3f
	.zero		1


	//   ....[71]....
        /*0dd8*/ 	.word	0x00017cd0
        /*0ddc*/ 	.word	0x00000004
        /*0de0*/ 	.word	0x00028850
        /*0de4*/ 	.short	0x010a
        /*0de6*/ 	.byte	0x3f
	.zero		1


	//   ....[72]....
        /*0de8*/ 	.word	0x00017d30
        /*0dec*/ 	.word	0x00000004
        /*0df0*/ 	.word	0x00028830
        /*0df4*/ 	.short	0x010a
        /*0df6*/ 	.byte	0x3f
	.zero		1


	//   ....[73]....
        /*0df8*/ 	.word	0x00017d90
        /*0dfc*/ 	.word	0x00000004
        /*0e00*/ 	.word	0x00028850
        /*0e04*/ 	.short	0x010a
        /*0e06*/ 	.byte	0x3f
	.zero		1


	//   ....[74]....
        /*0e08*/ 	.word	0x00017df0
        /*0e0c*/ 	.word	0x00000004
        /*0e10*/ 	.word	0x00028830
        /*0e14*/ 	.short	0x010a
        /*0e16*/ 	.byte	0x3f
	.zero		1


	//   ....[75]....
        /*0e18*/ 	.word	0x00017e50
        /*0e1c*/ 	.word	0x00000004
        /*0e20*/ 	.word	0x00028850
        /*0e24*/ 	.short	0x010a
        /*0e26*/ 	.byte	0x3f
	.zero		1


	//   ....[76]....
        /*0e28*/ 	.word	0x00017eb0
        /*0e2c*/ 	.word	0x00000006
        /*0e30*/ 	.word	0x00028850
        /*0e34*/ 	.short	0x010a
        /*0e36*/ 	.byte	0x3f
	.zero		1


	//   ....[77]....
        /*0e38*/ 	.word	0x00017fd0
        /*0e3c*/ 	.word	0x00000007
        /*0e40*/ 	.word	0x00028840
        /*0e44*/ 	.short	0x010a
        /*0e46*/ 	.byte	0x3f
	.zero		1


	//   ....[78]....
        /*0e48*/ 	.word	0x00019550
        /*0e4c*/ 	.word	0x00000016
        /*0e50*/ 	.word	0x00028820
        /*0e54*/ 	.short	0x010a
        /*0e56*/ 	.byte	0x3f
	.zero		1


	//   ....[79]....
        /*0e58*/ 	.word	0x000195a0
        /*0e5c*/ 	.word	0x00000006
        /*0e60*/ 	.word	0x00028840
        /*0e64*/ 	.short	0x010a
        /*0e66*/ 	.byte	0x3f
	.zero		1


	//   ....[80]....
        /*0e68*/ 	.word	0x00019f20
        /*0e6c*/ 	.word	0x00000006
        /*0e70*/ 	.word	0x00028860
        /*0e74*/ 	.short	0x010a
        /*0e76*/ 	.byte	0x3f
	.zero		1


	//   ....[81]....
        /*0e78*/ 	.word	0x0001a990
        /*0e7c*/ 	.word	0x00000000
        /*0e80*/ 	.word	0x00028860
        /*0e84*/ 	.short	0x010a
        /*0e86*/ 	.byte	0x3f
	.zero		1


	//   ....[82]....
        /*0e88*/ 	.word	0x0001bd00
        /*0e8c*/ 	.word	0x00000007
        /*0e90*/ 	.word	0x00028820
        /*0e94*/ 	.short	0x010a
        /*0e96*/ 	.byte	0x3f
	.zero		1


	//   ....[83]....
        /*0e98*/ 	.word	0x0001bea0
        /*0e9c*/ 	.word	0x00000005
        /*0ea0*/ 	.word	0x00028840
        /*0ea4*/ 	.short	0x010a
        /*0ea6*/ 	.byte	0x3f
	.zero		1


	//   ....[84]....
        /*0ea8*/ 	.word	0x0001bef0
        /*0eac*/ 	.word	0x00000003
        /*0eb0*/ 	.word	0x00028840
        /*0eb4*/ 	.short	0x010a
        /*0eb6*/ 	.byte	0x3f
	.zero		1


	//   ....[85]....
        /*0eb8*/ 	.word	0x0001bf40
        /*0ebc*/ 	.word	0x00000005
        /*0ec0*/ 	.word	0x00028860
        /*0ec4*/ 	.short	0x010a
        /*0ec6*/ 	.byte	0x3f
	.zero		1


	//----- nvinfo : EIATTR_NUM_MBARRIERS
	.align		4
.L_969:
        /*0ec8*/ 	.byte	0x03, 0x38
        /*0eca*/ 	.short	0x0016


	//----- nvinfo : EIATTR_EXIT_INSTR_OFFSETS
	.align		4
        /*0ecc*/ 	.byte	0x04, 0x1c
        /*0ece*/ 	.short	(.L_971 - .L_970)


	//   ....[0]....
.L_970:
        /*0ed0*/ 	.word	0x000009b0


	//   ....[1]....
        /*0ed4*/ 	.word	0x00011f10


	//   ....[2]....
        /*0ed8*/ 	.word	0x00017ba0


	//----- nvinfo : EIATTR_MAX_THREADS
	.align		4
.L_971:
        /*0edc*/ 	.byte	0x04, 0x05
        /*0ede*/ 	.short	(.L_973 - .L_972)
.L_972:
        /*0ee0*/ 	.word	0x00000180
        /*0ee4*/ 	.word	0x00000001
        /*0ee8*/ 	.word	0x00000001


	//----- nvinfo : EIATTR_CRS_STACK_SIZE
	.align		4
.L_973:
        /*0eec*/ 	.byte	0x04, 0x1e
        /*0eee*/ 	.short	(.L_975 - .L_974)
.L_974:
        /*0ef0*/ 	.word	0x00000000


	//----- nvinfo : EIATTR_CBANK_PARAM_SIZE
	.align		4
.L_975:
        /*0ef4*/ 	.byte	0x03, 0x19
        /*0ef6*/ 	.short	0x0af0


	//----- nvinfo : EIATTR_PARAM_CBANK
	.align		4
        /*0ef8*/ 	.byte	0x04, 0x0a
        /*0efa*/ 	.short	(.L_977 - .L_976)
	.align		4
.L_976:
        /*0efc*/ 	.word	index@(.nv.constant0._ZN7cutlass13device_kernelIN5flash11enable_sm90INS1_16FlashAttnFwdSm90INS1_25CollectiveMainloopFwdSm90ILi2EN4cute5tupleIJNS5_1CILi1EEES8_S8_EEENS6_IJNS7_ILi128EEESA_SA_EEELi128ENS_6half_tEfNS_4arch4Sm90ELb0ELb1ELb1ELb1ELb1ELb0ELb0ELb1ELb1ELb1ELb0ELb0EEENS1_21CollectiveEpilogueFwdISB_S9_SC_SE_Li256ELb1ELb1ELb0ELb0EEENS1_36VarlenDynamicPersistentTileSchedulerILi128ELi128ELi256ELi128ELb0ELb1ELb1ELb1ELb0ELb1EEEEEEEEEvNT_6ParamsE)
        /*0f00*/ 	.short	0x0210
        /*0f02*/ 	.short	0x0af0


	//----- nvinfo : EIATTR_SW_WAR
	.align		4
.L_977:
        /*0f04*/ 	.byte	0x04, 0x36
        /*0f06*/ 	.short	(.L_979 - .L_978)
.L_978:
        /*0f08*/ 	.word	0x00000008
.L_979:


//--------------------- .nv.info._ZN7cutlass13device_kernelIN5flash11enable_sm90INS1_16FlashAttnFwdSm90INS1_25CollectiveMainloopFwdSm90ILi2EN4cute5tupleIJNS5_1CILi1EEES8_S8_EEENS6_IJNS7_ILi128EEESA_SA_EEELi128ENS_6half_tEfNS_4arch4Sm90ELb0ELb1ELb1ELb1ELb1ELb1ELb0ELb1ELb1ELb1ELb0ELb0EEENS1_21CollectiveEpilogueFwdISB_S9_SC_SE_Li256ELb1ELb1ELb0ELb0EEENS1_36VarlenDynamicPersistentTileSchedulerILi128ELi128ELi256ELi128ELb0ELb1ELb1ELb1ELb0ELb1EEEEEEEEEvNT_6ParamsE --------------------------
	.section	.nv.info._ZN7cutlass13device_kernelIN5flash11enable_sm90INS1_16FlashAttnFwdSm90INS1_25CollectiveMainloopFwdSm90ILi2EN4cute5tupleIJNS5_1CILi1EEES8_S8_EEENS6_IJNS7_ILi128EEESA_SA_EEELi128ENS_6half_tEfNS_4arch4Sm90ELb0ELb1ELb1ELb1ELb1ELb1ELb0ELb1ELb1ELb1ELb0ELb0EEENS1_21CollectiveEpilogueFwdISB_S9_SC_SE_Li256ELb1ELb1ELb0ELb0EEENS1_36VarlenDynamicPersistentTileSchedulerILi128ELi128ELi256ELi128ELb0ELb1ELb1ELb1ELb0ELb1EEEEEEEEEvNT_6ParamsE,"",@"SHT_CUDA_INFO"
	.sectionflags	@""
	.align	4


	//----- nvinfo : EIATTR_CUDA_API_VERSION
	.align		4
        /*0000*/ 	.byte	0x04, 0x37
        /*0002*/ 	.short	(.L_981 - .L_980)
.L_980:
        /*0004*/ 	.word	0x00000082


	//----- nvinfo : EIATTR_KPARAM_INFO
	.align		4
.L_981:
        /*0008*/ 	.byte	0x04, 0x17
        /*000a*/ 	.short	(.L_983 - .L_982)
.L_982:
        /*000c*/ 	.word	0x00000000
        /*0010*/ 	.short	0x0000
        /*0012*/ 	.short	0x0070
        /*0014*/ 	.byte	0x00, 0xf0, 0x01, 0x2a


	//----- nvinfo : EIATTR_SPARSE_MMA_MASK
	.align		4
.L_983:
        /*0018*/ 	.byte	0x03, 0x50
        /*001a*/ 	.short	0x0000


	//----- nvinfo : EIATTR_MAXREG_COUNT
	.align		4
        /*001c*/ 	.byte	0x03, 0x1b
        /*001e*/ 	.short	0x00a8


	//----- nvinfo : EIATTR_NUM_BARRIERS
	.align		4
        /*0020*/ 	.byte	0x02, 0x4c
        /*0022*/ 	.byte	0x10
	.zero		1


	//----- nvinfo : EIATTR_EXTERNS
	.align		4
        /*0024*/ 	.byte	0x04, 0x0f
        /*0026*/ 	.short	(.L_985 - .L_984)


	//   ....[0]....
	.align		4
.L_984:
        /*0028*/ 	.word	index@(__assertfail)


	//----- nvinfo : EIATTR_ANNOTATIONS
	.align		4
.L_985:
        /*002c*/ 	.byte	0x04, 0x55
        /*002e*/ 	.short	(.L_987 - .L_986)


	//   ....[0]....
.L_986:
        /* <DEDUP_REMOVED lines=15> */


	//----- nvinfo : EIATTR_MERCURY_ISA_VERSION
	.align		4
.L_987:
        /*0110*/ 	.byte	0x03, 0x5f
        /*0112*/ 	.short	0x0101


	//----- nvinfo : EIATTR_UNUSED_LOAD_BYTE_OFFSET
	.align		4
        /*0114*/ 	.byte	0x04, 0x44
        /*0116*/ 	.short	(.L_989 - .L_988)


	//   ....[0]....
.L_988:
        /*0118*/ 	.word	0x00000a60
        /*011c*/ 	.word	0x0000fff0


	//   ....[1]....
        /*0120*/ 	.word	0x0001c6f0
        /*0124*/ 	.word	0x0000fff0


	//----- nvinfo : EIATTR_INT_WARP_WIDE_INSTR_OFFSETS
	.align		4
.L_989:
        /*0128*/ 	.byte	0x04, 0x31
        /*012a*/ 	.short	(.L_991 - .L_990)


	//   ....[0]....
.L_990:
        /*012c*/ 	.word	0x00000130


	//   ....[1]....
        /*0130*/ 	.word	0x00000170


	//   ....[2]....
        /*0134*/ 	.word	0x000001e0


	//   ....[3]....
        /*0138*/ 	.word	0x000212d0


	//   ....[4]....
        /*013c*/ 	.word	0x00021360


	//   ....[5]....
        /*0140*/ 	.word	0x000242a0


	//   ....[6]....
        /*0144*/ 	.word	0x00024330


	//----- nvinfo : EIATTR_COOP_GROUP_MASK_REGIDS
	.align		4
.L_991:
        /*0148*/ 	.byte	0x04, 0x29
        /*014a*/ 	.short	(.L_993 - .L_992)


	//   ....[0]....
.L_992:
        /*014c*/ 	.word	0xffffffff


	//   ....[1]....
        /*0150*/ 	.word	0xffffffff


	//   ....[2]....
        /*0154*/ 	.word	0xffffffff


	//   ....[3]....
        /*0158*/ 	.word	0xffffffff


	//   ....[4]....
        /*015c*/ 	.word	0xffffffff


	//   ....[5]....
        /*0160*/ 	.word	0xffffffff


	//   ....[6]....
        /*0164*/ 	.word	0xffffffff


	//   ....[7]....
        /*0168*/ 	.word	0xffffffff


	//   ....[8]....
        /*016c*/ 	.word	0xffffffff


	//   ....[9]....
        /*0170*/ 	.word	0xffffffff


	//   ....[10]....
        /*0174*/ 	.word	0xffffffff


	//   ....[11]....
        /*0178*/ 	.word	0xffffffff


	//   ....[12]....
        /*017c*/ 	.word	0xffffffff


	//   ....[13]....
        /*0180*/ 	.word	0xffffffff


	//   ....[14]....
        /*0184*/ 	.word	0xffffffff


	//   ....[15]....
        /*0188*/ 	.word	0xffffffff


	//   ....[16]....
        /*018c*/ 	.word	0xffffffff


	//   ....[17]....
        /*0190*/ 	.word	0xffffffff


	//   ....[18]....
        /*0194*/ 	.word	0xffffffff


	//   ....[19]....
        /*0198*/ 	.word	0xffffffff


	//   ....[20]....
        /*019c*/ 	.word	0xffffffff


	//   ....[21]....
        /*01a0*/ 	.word	0xffffffff


	//   ....[22]....
        /*01a4*/ 	.word	0xffffffff


	//   ....[23]....
        /*01a8*/ 	.word	0xffffffff


	//   ....[24]....
        /*01ac*/ 	.word	0xffffffff


	//   ....[25]....
        /*01b0*/ 	.word	0xffffffff


	//   ....[26]....
        /*01b4*/ 	.word	0xffffffff


	//   ....[27]....
        /*01b8*/ 	.word	0xffffffff


	//   ....[28]....
        /*01bc*/ 	.word	0xffffffff


	//   ....[29]....
        /*01c0*/ 	.word	0xffffffff


	//   ....[30]....
        /*01c4*/ 	.word	0xffffffff


	//   ....[31]....
        /*01c8*/ 	.word	0xffffffff


	//   ....[32]....
        /*01cc*/ 	.word	0xffffffff


	//   ....[33]....
        /*01d0*/ 	.word	0xffffffff


	//   ....[34]....
        /*01d4*/ 	.word	0xffffffff


	//   ....[35]....
        /*01d8*/ 	.word	0xffffffff


	//   ....[36]....
        /*01dc*/ 	.word	0xffffffff


	//   ....[37]....
        /*01e0*/ 	.word	0xffffffff


	//   ....[38]....
        /*01e4*/ 	.word	0xffffffff


	//   ....[39]....
        /*01e8*/ 	.word	0xffffffff


	//   ....[40]....
        /*01ec*/ 	.word	0xffffffff


	//   ....[41]....
        /*01f0*/ 	.word	0xffffffff


	//   ....[42]....
        /*01f4*/ 	.word	0xffffffff


	//   ....[43]....
        /*01f8*/ 	.word	0xffffffff


	//   ....[44]....
        /*01fc*/ 	.word	0xffffffff


	//   ....[45]....
        /*0200*/ 	.word	0xffffffff


	//   ....[46]....
        /*0204*/ 	.word	0xffffffff


	//   ....[47]....
        /*0208*/ 	.word	0xffffffff


	//   ....[48]....
        /*020c*/ 	.word	0xffffffff


	//   ....[49]....
        /*0210*/ 	.word	0xffffffff


	//   ....[50]....
        /*0214*/ 	.word	0xffffffff


	//   ....[51]....
        /*0218*/ 	.word	0xffffffff


	//   ....[52]....
        /*021c*/ 	.word	0xffffffff


	//   ....[53]....
        /*0220*/ 	.word	0xffffffff


	//   ....[54]....
        /*0224*/ 	.word	0xffffffff


	//   ....[55]....
        /*0228*/ 	.word	0xffffffff


	//   ....[56]....
        /*022c*/ 	.word	0xffffffff


	//   ....[57]....
        /*0230*/ 	.word	0xffffffff


	//   ....[58]....
        /*0234*/ 	.word	0xffffffff


	//   ....[59]....
        /*0238*/ 	.word	0xffffffff


	//   ....[60]....
        /*023c*/ 	.word	0xffffffff


	//   ....[61]....
        /*0240*/ 	.word	0xffffffff


	//   ....[62]....
        /*0244*/ 	.word	0xffffffff


	//   ....[63]....
        /*0248*/ 	.word	0xffffffff


	//   ....[64]....
        /*024c*/ 	.word	0xffffffff


	//   ....[65]....
        /*0250*/ 	.word	0xffffffff


	//   ....[66]....
        /*0254*/ 	.word	0xffffffff


	//   ....[67]....
        /*0258*/ 	.word	0xffffffff


	//   ....[68]....
        /*025c*/ 	.word	0xffffffff


	//   ....[69]....
        /*0260*/ 	.word	0xffffffff


	//   ....[70]....
        /*0264*/ 	.word	0xffffffff


	//   ....[71]....
        /*0268*/ 	.word	0xffffffff


	//   ....[72]....
        /*026c*/ 	.word	0xffffffff


	//   ....[73]....
        /*0270*/ 	.word	0xffffffff


	//   ....[74]....
        /*0274*/ 	.word	0xffffffff


	//   ....[75]....
        /*0278*/ 	.word	0xffffffff


	//   ....[76]....
        /*027c*/ 	.word	0xffffffff


	//   ....[77]....
        /*0280*/ 	.word	0xffffffff


	//   ....[78]....
        /*0284*/ 	.word	0xffffffff


	//   ....[79]....
        /*0288*/ 	.word	0xffffffff


	//   ....[80]....
        /*028c*/ 	.word	0xffffffff


	//   ....[81]....
        /*0290*/ 	.word	0xffffffff


	//   ....[82]....
        /*0294*/ 	.word	0xffffffff


	//   ....[83]....
        /*0298*/ 	.word	0xffffffff


	//   ....[84]....
        /*029c*/ 	.word	0xffffffff


	//   ....[85]....
        /*02a0*/ 	.word	0xffffffff


	//   ....[86]....
        /*02a4*/ 	.word	0xffffffff


	//   ....[87]....
        /*02a8*/ 	.word	0xffffffff


	//   ....[88]....
        /*02ac*/ 	.word	0xffffffff


	//   ....[89]....
        /*02b0*/ 	.word	0xffffffff


	//   ....[90]....
        /*02b4*/ 	.word	0xffffffff


	//   ....[91]....
        /*02b8*/ 	.word	0xffffffff


	//   ....[92]....
        /*02bc*/ 	.word	0xffffffff


	//   ....[93]....
        /*02c0*/ 	.word	0xffffffff


	//   ....[94]....
        /*02c4*/ 	.word	0xffffffff


	//   ....[95]....
        /*02c8*/ 	.word	0xffffffff


	//   ....[96]....
        /*02cc*/ 	.word	0xffffffff


	//   ....[97]....
        /*02d0*/ 	.word	0xffffffff


	//   ....[98]....
        /*02d4*/ 	.word	0xffffffff


	//   ....[99]....
        /*02d8*/ 	.word	0xffffffff


	//   ....[100]....
        /*02dc*/ 	.word	0xffffffff


	//   ....[101]....
        /*02e0*/ 	.word	0xffffffff


	//   ....[102]....
        /*02e4*/ 	.word	0xffffffff


	//   ....[103]....
        /*02e8*/ 	.word	0xffffffff


	//   ....[104]....
        /*02ec*/ 	.word	0xffffffff


	//   ....[105]....
        /*02f0*/ 	.word	0xffffffff


	//   ....[106]....
        /*02f4*/ 	.word	0xffffffff


	//   ....[107]....
        /*02f8*/ 	.word	0xffffffff


	//   ....[108]....
        /*02fc*/ 	.word	0xffffffff


	//   ....[109]....
        /*0300*/ 	.word	0xffffffff


	//   ....[110]....
        /*0304*/ 	.word	0xffffffff


	//   ....[111]....
        /*0308*/ 	.word	0xffffffff


	//   ....[112]....
        /*030c*/ 	.word	0xffffffff


	//   ....[113]....
        /*0310*/ 	.word	0xffffffff


	//   ....[114]....
        /*0314*/ 	.word	0xffffffff


	//   ....[115]....
        /*0318*/ 	.word	0xffffffff


	//   ....[116]....
        /*031c*/ 	.word	0xffffffff


	//   ....[117]....
        /*0320*/ 	.word	0xffffffff


	//   ....[118]....
        /*0324*/ 	.word	0xffffffff


	//   ....[119]....
        /*0328*/ 	.word	0xffffffff


	//   ....[120]....
        /*032c*/ 	.word	0xffffffff


	//   ....[121]....
        /*0330*/ 	.word	0xffffffff


	//   ....[122]....
        /*0334*/ 	.word	0xffffffff


	//   ....[123]....
        /*0338*/ 	.word	0xffffffff


	//   ....[124]....
        /*033c*/ 	.word	0xffffffff


	//   ....[125]....
        /*0340*/ 	.word	0xffffffff


	//   ....[126]....
        /*0344*/ 	.word	0xffffffff


	//   ....[127]....
        /*0348*/ 	.word	0xffffffff


	//   ....[128]....
        /*034c*/ 	.word	0xffffffff


	//   ....[129]....
        /*0350*/ 	.word	0xffffffff


	//   ....[130]....
        /*0354*/ 	.word	0xffffffff


	//   ....[131]....
        /*0358*/ 	.word	0xffffffff


	//   ....[132]....
        /*035c*/ 	.word	0xffffffff


	//   ....[133]....
        /*0360*/ 	.word	0xffffffff


	//   ....[134]....
        /*0364*/ 	.word	0xffffffff


	//   ....[135]....
        /*0368*/ 	.word	0xffffffff


	//   ....[136]....
        /*036c*/ 	.word	0xffffffff


	//   ....[137]....
        /*0370*/ 	.word	0xffffffff


	//   ....[138]....
        /*0374*/ 	.word	0xffffffff


	//   ....[139]....
        /*0378*/ 	.word	0xffffffff


	//   ....[140]....
        /*037c*/ 	.word	0xffffffff


	//   ....[141]....
        /*0380*/ 	.word	0xffffffff


	//   ....[142]....
        /*0384*/ 	.word	0xffffffff


	//   ....[143]....
        /*0388*/ 	.word	0xffffffff


	//   ....[144]....
        /*038c*/ 	.word	0xffffffff


	//   ....[145]....
        /*0390*/ 	.word	0xffffffff


	//   ....[146]....
        /*0394*/ 	.word	0xffffffff


	//   ....[147]....
        /*0398*/ 	.word	0xffffffff


	//   ....[148]....
        /*039c*/ 	.word	0xffffffff


	//   ....[149]....
        /*03a0*/ 	.word	0xffffffff


	//   ....[150]....
        /*03a4*/ 	.word	0xffffffff


	//   ....[151]....
        /*03a8*/ 	.word	0xffffffff


	//   ....[152]....
        /*03ac*/ 	.word	0xffffffff


	//   ....[153]....
        /*03b0*/ 	.word	0xffffffff


	//   ....[154]....
        /*03b4*/ 	.word	0xffffffff


	//   ....[155]....
        /*03b8*/ 	.word	0xffffffff


	//   ....[156]....
        /*03bc*/ 	.word	0xffffffff


	//   ....[157]....
        /*03c0*/ 	.word	0xffffffff


	//   ....[158]....
        /*03c4*/ 	.word	0xffffffff


	//   ....[159]....
        /*03c8*/ 	.word	0xffffffff


	//   ....[160]....
        /*03cc*/ 	.word	0xffffffff


	//   ....[161]....
        /*03d0*/ 	.word	0xffffffff


	//   ....[162]....
        /*03d4*/ 	.word	0xffffffff


	//   ....[163]....
        /*03d8*/ 	.word	0xffffffff


	//   ....[164]....
        /*03dc*/ 	.word	0xffffffff


	//   ....[165]....
        /*03e0*/ 	.word	0xffffffff


	//   ....[166]....
        /*03e4*/ 	.word	0xffffffff


	//   ....[167]....
        /*03e8*/ 	.word	0xffffffff


	//   ....[168]....
        /*03ec*/ 	.word	0xffffffff


	//   ....[169]....
        /*03f0*/ 	.word	0xffffffff


	//   ....[170]....
        /*03f4*/ 	.word	0xffffffff


	//   ....[171]....
        /*03f8*/ 	.word	0xffffffff


	//   ....[172]....
        /*03fc*/ 	.word	0xffffffff


	//   ....[173]....
        /*0400*/ 	.word	0xffffffff


	//   ....[174]....
        /*0404*/ 	.word	0xffffffff


	//   ....[175]....
        /*0408*/ 	.word	0xffffffff


	//   ....[176]....
        /*040c*/ 	.word	0xffffffff


	//   ....[177]....
        /*0410*/ 	.word	0xffffffff


	//   ....[178]....
        /*0414*/ 	.word	0xffffffff


	//   ....[179]....
        /*0418*/ 	.word	0xffffffff


	//   ....[180]....
        /*041c*/ 	.word	0xffffffff


	//   ....[181]....
        /*0420*/ 	.word	0xffffffff


	//   ....[182]....
        /*0424*/ 	.word	0xffffffff


	//   ....[183]....
        /*0428*/ 	.word	0xffffffff


	//   ....[184]....
        /*042c*/ 	.word	0xffffffff


	//   ....[185]....
        /*0430*/ 	.word	0xffffffff


	//   ....[186]....
        /*0434*/ 	.word	0xffffffff


	//   ....[187]....
        /*0438*/ 	.word	0xffffffff


	//   ....[188]....
        /*043c*/ 	.word	0xffffffff


	//   ....[189]....
        /*0440*/ 	.word	0xffffffff


	//   ....[190]....
        /*0444*/ 	.word	0xffffffff


	//   ....[191]....
        /*0448*/ 	.word	0xffffffff


	//   ....[192]....
        /*044c*/ 	.word	0xffffffff


	//   ....[193]....
        /*0450*/ 	.word	0xffffffff


	//   ....[194]....
        /*0454*/ 	.word	0xffffffff


	//   ....[195]....
        /*0458*/ 	.word	0xffffffff


	//   ....[196]....
        /*045c*/ 	.word	0xffffffff


	//   ....[197]....
        /*0460*/ 	.word	0xffffffff


	//   ....[198]....
        /*0464*/ 	.word	0xffffffff


	//   ....[199]....
        /*0468*/ 	.word	0xffffffff


	//   ....[200]....
        /*046c*/ 	.word	0xffffffff


	//   ....[201]....
        /*0470*/ 	.word	0xffffffff


	//   ....[202]....
        /*0474*/ 	.word	0xffffffff


	//   ....[203]....
        /*0478*/ 	.word	0xffffffff


	//   ....[204]....
        /*047c*/ 	.word	0xffffffff


	//   ....[205]....
        /*0480*/ 	.word	0xffffffff


	//   ....[206]....
        /*0484*/ 	.word	0xffffffff


	//   ....[207]....
        /*0488*/ 	.word	0xffffffff


	//   ....[208]....
        /*048c*/ 	.word	0xffffffff


	//   ....[209]....
        /*0490*/ 	.word	0xffffffff


	//   ....[210]....
        /*0494*/ 	.word	0xffffffff


	//   ....[211]....
        /*0498*/ 	.word	0xffffffff


	//   ....[212]....
        /*049c*/ 	.word	0xffffffff


	//   ....[213]....
        /*04a0*/ 	.word	0xffffffff


	//   ....[214]....
        /*04a4*/ 	.word	0xffffffff


	//   ....[215]....
        /*04a8*/ 	.word	0xffffffff


	//   ....[216]....
        /*04ac*/ 	.word	0xffffffff


	//   ....[217]....
        /*04b0*/ 	.word	0xffffffff


	//   ....[218]....
        /*04b4*/ 	.word	0xffffffff


	//   ....[219]....
        /*04b8*/ 	.word	0xffffffff


	//   ....[220]....
        /*04bc*/ 	.word	0xffffffff


	//   ....[221]....
        /*04c0*/ 	.word	0xffffffff


	//   ....[222]....
        /*04c4*/ 	.word	0xffffffff


	//   ....[223]....
        /*04c8*/ 	.word	0xffffffff


	//   ....[224]....
        /*04cc*/ 	.word	0xffffffff


	//   ....[225]....
        /*04d0*/ 	.word	0xffffffff


	//   ....[226]....
        /*04d4*/ 	.word	0xffffffff


	//   ....[227]....
        /*04d8*/ 	.word	0xffffffff


	//   ....[228]....
        /*04dc*/ 	.word	0xffffffff


	//   ....[229]....
        /*04e0*/ 	.word	0xffffffff


	//   ....[230]....
        /*04e4*/ 	.word	0xffffffff


	//   ....[231]....
        /*04e8*/ 	.word	0xffffffff


	//   ....[232]....
        /*04ec*/ 	.word	0xffffffff


	//   ....[233]....
        /*04f0*/ 	.word	0x0500000f


	//   ....[234]....
        /*04f4*/ 	.word	0x0500000f


	//   ....[235]....
        /*04f8*/ 	.word	0x0500000f


	//   ....[236]....
        /*04fc*/ 	.word	0x0500000f


	//   ....[237]....
        /*0500*/ 	.word	0x0500000f


	//   ....[238]....
        /*0504*/ 	.word	0x0500000f


	//   ....[239]....
        /*0508*/ 	.word	0x0500000f


	//   ....[240]....
        /*050c*/ 	.word	0x0500000f


	//   ....[241]....
        /*0510*/ 	.word	0x0500000f


	//   ....[242]....
        /*0514*/ 	.word	0x0500000f


	//   ....[243]....
        /*0518*/ 	.word	0x0500000f


	//   ....[244]....
        /*051c*/ 	.word	0x0500000f


	//   ....[245]....
        /*0520*/ 	.word	0x0500000f


	//   ....[246]....
        /*0524*/ 	.word	0x0500000f


	//   ....[247]....
        /*0528*/ 	.word	0x0500000f


	//   ....[248]....
        /*052c*/ 	.word	0x0500000f


	//   ....[249]....
        /*0530*/ 	.word	0x0500000f


	//   ....[250]....
        /*0534*/ 	.word	0x0500000f


	//   ....[251]....
        /*0538*/ 	.word	0x0500000f


	//   ....[252]....
        /*053c*/ 	.word	0x0500000f


	//   ....[253]....
        /*0540*/ 	.word	0x0500000f


	//   ....[254]....
        /*0544*/ 	.word	0x0500000f


	//   ....[255]....
        /*0548*/ 	.word	0x0500000f


	//   ....[0]....
        /*054c*/ 	.word	0x0500000f


	//   ....[1]....
        /*0550*/ 	.word	0x0500000f


	//   ....[2]....
        /*0554*/ 	.word	0x0500000f


	//   ....[3]....
        /*0558*/ 	.word	0x0500000f


	//   ....[4]....
        /*055c*/ 	.word	0x0500000f


	//   ....[5]....
        /*0560*/ 	.word	0x0500000f


	//   ....[6]....
        /*0564*/ 	.word	0x0500000f


	//   ....[7]....
        /*0568*/ 	.word	0x0500000f


	//   ....[8]....
        /*056c*/ 	.word	0x0500000f


	//   ....[9]....
        /*0570*/ 	.word	0x0500000f


	//   ....[10]....
        /*0574*/ 	.word	0x0500000f


	//   ....[11]....
        /*0578*/ 	.word	0x0500000f


	//   ....[12]....
        /*057c*/ 	.word	0x0500000f


	//   ....[13]....
        /*0580*/ 	.word	0x0500000f


	//   ....[14]....
        /*0584*/ 	.word	0x0500000f


	//   ....[15]....
        /*0588*/ 	.word	0x0500000f


	//   ....[16]....
        /*058c*/ 	.word	0x0500000f


	//   ....[17]....
        /*0590*/ 	.word	0x0500000f


	//   ....[18]....
        /*0594*/ 	.word	0x0500000f


	//   ....[19]....
        /*0598*/ 	.word	0x0500000f


	//   ....[20]....
        /*059c*/ 	.word	0x0500000f


	//   ....[21]....
        /*05a0*/ 	.word	0x0500000f


	//   ....[22]....
        /*05a4*/ 	.word	0x0500000f


	//   ....[23]....
        /*05a8*/ 	.word	0x0500000f


	//   ....[24]....
        /*05ac*/ 	.word	0x0500000f


	//   ....[25]....
        /*05b0*/ 	.word	0x0500000f


	//   ....[26]....
        /*05b4*/ 	.word	0x0500000f


	//   ....[27]....
        /*05b8*/ 	.word	0x0500000f


	//   ....[28]....
        /*05bc*/ 	.word	0x0500000f


	//   ....[29]....
        /*05c0*/ 	.word	0x0500000f


	//   ....[30]....
        /*05c4*/ 	.word	0x0500000f


	//   ....[31]....
        /*05c8*/ 	.word	0x0500000f


	//   ....[32]....
        /*05cc*/ 	.word	0x0500000f


	//   ....[33]....
        /*05d0*/ 	.word	0x0500000f


	//   ....[34]....
        /*05d4*/ 	.word	0x0500000f


	//   ....[35]....
        /*05d8*/ 	.word	0x0500000f


	//   ....[36]....
        /*05dc*/ 	.word	0x0500000f


	//   ....[37]....
        /*05e0*/ 	.word	0x0500000f


	//   ....[38]....
        /*05e4*/ 	.word	0x0500000f


	//   ....[39]....
        /*05e8*/ 	.word	0x0500000f


	//   ....[40]....
        /*05ec*/ 	.word	0x0500000f


	//   ....[41]....
        /*05f0*/ 	.word	0x0500000f


	//   ....[42]....
        /*05f4*/ 	.word	0x0500000f


	//   ....[43]....
        /*05f8*/ 	.word	0x0500000f


	//   ....[44]....
        /*05fc*/ 	.word	0x0500000f


	//   ....[45]....
        /*0600*/ 	.word	0x0500000f


	//   ....[46]....
        /*0604*/ 	.word	0x0500000f


	//   ....[47]....
        /*0608*/ 	.word	0x0500000f


	//   ....[48]....
        /*060c*/ 	.word	0x0500000f


	//   ....[49]....
        /*0610*/ 	.word	0x0500000f


	//   ....[50]....
        /*0614*/ 	.word	0x0500000f


	//   ....[51]....
        /*0618*/ 	.word	0x0500000f


	//   ....[52]....
        /*061c*/ 	.word	0x0500000f


	//   ....[53]....
        /*0620*/ 	.word	0x0500000f


	//   ....[54]....
        /*0624*/ 	.word	0x0500000f


	//   ....[55]....
        /*0628*/ 	.word	0x0500000f


	//   ....[56]....
        /*062c*/ 	.word	0x0500000f


	//   ....[57]....
        /*0630*/ 	.word	0x0500000f


	//   ....[58]....
        /*0634*/ 	.word	0x0500000f


	//   ....[59]....
        /*0638*/ 	.word	0x0500000f


	//   ....[60]....
        /*063c*/ 	.word	0x0500000f


	//   ....[61]....
        /*0640*/ 	.word	0x0500000f


	//   ....[62]....
        /*0644*/ 	.word	0x0500000f


	//   ....[63]....
        /*0648*/ 	.word	0x0500000f


	//   ....[64]....
        /*064c*/ 	.word	0x0500000f


	//   ....[65]....
        /*0650*/ 	.word	0x0500000f


	//   ....[66]....
        /*0654*/ 	.word	0x0500000f


	//   ....[67]....
        /*0658*/ 	.word	0x0500000f


	//   ....[68]....
        /*065c*/ 	.word	0x0500000f


	//   ....[69]....
        /*0660*/ 	.word	0x0500000f


	//   ....[70]....
        /*0664*/ 	.word	0x0500000f


	//   ....[71]....
        /*0668*/ 	.word	0x0500000f


	//   ....[72]....
        /*066c*/ 	.word	0x0500000f


	//   ....[73]....
        /*0670*/ 	.word	0x0500000f


	//   ....[74]....
        /*0674*/ 	.word	0x0500000f


	//   ....[75]....
        /*0678*/ 	.word	0x0500000f


	//   ....[76]....
        /*067c*/ 	.word	0x0500000f


	//   ....[77]....
        /*0680*/ 	.word	0x0500000f


	//   ....[78]....
        /*0684*/ 	.word	0x0500000f


	//   ....[79]....
        /*0688*/ 	.word	0x0500000f


	//   ....[80]....
        /*068c*/ 	.word	0x0500000f


	//   ....[81]....
        /*0690*/ 	.word	0x0500000f


	//   ....[82]....
        /*0694*/ 	.word	0x0500000f


	//   ....[83]....
        /*0698*/ 	.word	0x0500000f


	//   ....[84]....
        /*069c*/ 	.word	0x0500000f


	//   ....[85]....
        /*06a0*/ 	.word	0x0500000f


	//   ....[86]....
        /*06a4*/ 	.word	0x0500000f


	//   ....[87]....
        /*06a8*/ 	.word	0x0500000f


	//   ....[88]....
        /*06ac*/ 	.word	0x0500000f


	//   ....[89]....
        /*06b0*/ 	.word	0x0500000f


	//   ....[90]....
        /*06b4*/ 	.word	0x0500000f


	//   ....[91]....
        /*06b8*/ 	.word	0x0500000f


	//   ....[92]....
        /*06bc*/ 	.word	0x0500000f


	//   ....[93]....
        /*06c0*/ 	.word	0x0500000f


	//   ....[94]....
        /*06c4*/ 	.word	0x0500000f


	//   ....[95]....
        /*06c8*/ 	.word	0x0500000f


	//   ....[96]....
        /*06cc*/ 	.word	0x0500000f


	//   ....[97]....
        /*06d0*/ 	.word	0x0500000f


	//   ....[98]....
        /*06d4*/ 	.word	0x0500000f


	//   ....[99]....
        /*06d8*/ 	.word	0x0500000f


	//   ....[100]....
        /*06dc*/ 	.word	0x0500000f


	//   ....[101]....
        /*06e0*/ 	.word	0x0500000f


	//   ....[102]....
        /*06e4*/ 	.word	0x0500000f


	//   ....[103]....
        /*06e8*/ 	.word	0x0500000f


	//   ....[104]....
        /*06ec*/ 	.word	0x0500000f


	//   ....[105]....
        /*06f0*/ 	.word	0x0500000f


	//   ....[106]....
        /*06f4*/ 	.word	0x0500000f


	//   ....[107]....
        /*06f8*/ 	.word	0x0500000f


	//   ....[108]....
        /*06fc*/ 	.word	0x0500000f


	//   ....[109]....
        /*0700*/ 	.word	0x0500000f


	//   ....[110]....
        /*0704*/ 	.word	0x0500000f


	//   ....[111]....
        /*0708*/ 	.word	0x0500000f


	//   ....[112]....
        /*070c*/ 	.word	0x0500000f


	//   ....[113]....
        /*0710*/ 	.word	0x0500000f


	//   ....[114]....
        /*0714*/ 	.word	0x0500000f


	//   ....[115]....
        /*0718*/ 	.word	0x0500000f


	//   ....[116]....
        /*071c*/ 	.word	0x0500000f


	//   ....[117]....
        /*0720*/ 	.word	0x0500000f


	//   ....[118]....
        /*0724*/ 	.word	0x0500000f


	//   ....[119]....
        /*0728*/ 	.word	0x0500000f


	//   ....[120]....
        /*072c*/ 	.word	0x0500000f


	//   ....[121]....
        /*0730*/ 	.word	0x0500000f


	//   ....[122]....
        /*0734*/ 	.word	0x0500000f


	//   ....[123]....
        /*0738*/ 	.word	0x0500000f


	//   ....[124]....
        /*073c*/ 	.word	0x0500000f


	//   ....[125]....
        /*0740*/ 	.word	0x0500000f


	//   ....[126]....
        /*0744*/ 	.word	0x0500000f


	//   ....[127]....
        /*0748*/ 	.word	0x0500000f


	//   ....[128]....
        /*074c*/ 	.word	0x0500000f


	//   ....[129]....
        /*0750*/ 	.word	0x0500000f


	//   ....[130]....
        /*0754*/ 	.word	0x0500000f


	//   ....[131]....
        /*0758*/ 	.word	0x0500000f


	//   ....[132]....
        /*075c*/ 	.word	0x0500000f


	//   ....[133]....
        /*0760*/ 	.word	0x0500000f


	//   ....[134]....
        /*0764*/ 	.word	0x0500000f


	//   ....[135]....
        /*0768*/ 	.word	0x0500000f


	//   ....[136]....
        /*076c*/ 	.word	0x0500000f


	//   ....[137]....
        /*0770*/ 	.word	0x0500000f


	//   ....[138]....
        /*0774*/ 	.word	0x0500000f


	//   ....[139]....
        /*0778*/ 	.word	0x0500000f


	//   ....[140]....
        /*077c*/ 	.word	0x0500000f


	//   ....[141]....
        /*0780*/ 	.word	0x0500000f


	//----- nvinfo : EIATTR_COOP_GROUP_INSTR_OFFSETS
	.align		4
.L_993:
        /*0784*/ 	.byte	0x04, 0x28
        /*0786*/ 	.short	(.L_995 - .L_994)


	//   ....[0]....
.L_994:
        /*0788*/ 	.word	0x00000070


	//   ....[1]....
        /*078c*/ 	.word	0x00000140


	//   ....[2]....
        /*0790*/ 	.word	0x00000190


	//   ....[3]....
        /*0794*/ 	.word	0x000003c0


	//   ....[4]....
        /*0798*/ 	.word	0x00000520


	//   ....[5]....
        /*079c*/ 	.word	0x00000640


	//   ....[6]....
        /*07a0*/ 	.word	0x000007a0


	//   ....[7]....
        /*07a4*/ 	.word	0x00003330


	//   ....[8]....
        /*07a8*/ 	.word	0x00003340


	//   ....[9]....
        /*07ac*/ 	.word	0x000039f0


	//   ....[10]....
        /*07b0*/ 	.word	0x00003a00


	//   ....[11]....
        /*07b4*/ 	.word	0x000040b0


	//   ....[12]....
        /*07b8*/ 	.word	0x000040c0


	//   ....[13]....
        /*07bc*/ 	.word	0x00004760


	//   ....[14]....
        /*07c0*/ 	.word	0x00004770


	//   ....[15]....
        /*07c4*/ 	.word	0x00005740


	//   ....[16]....
        /*07c8*/ 	.word	0x00005750


	//   ....[17]....
        /*07cc*/ 	.word	0x00005ee0


	//   ....[18]....
        /*07d0*/ 	.word	0x00005ef0


	//   ....[19]....
        /*07d4*/ 	.word	0x00006690


	//   ....[20]....
        /*07d8*/ 	.word	0x000066a0


	//   ....[21]....
        /*07dc*/ 	.word	0x00006e40


	//   ....[22]....
        /*07e0*/ 	.word	0x00006e50


	//   ....[23]....
        /*07e4*/ 	.word	0x00007800


	//   ....[24]....
        /*07e8*/ 	.word	0x00007810


	//   ....[25]....
        /*07ec*/ 	.word	0x00007920


	//   ....[26]....
        /*07f0*/ 	.word	0x00007930


	//   ....[27]....
        /*07f4*/ 	.word	0x00007a50


	//   ....[28]....
        /*07f8*/ 	.word	0x00007a60


	//   ....[29]....
        /*07fc*/ 	.word	0x00007b80


	//   ....[30]....
        /*0800*/ 	.word	0x00007b90


	//   ....[31]....
        /*0804*/ 	.word	0x00007f30


	//   ....[32]....
        /*0808*/ 	.word	0x00007f50


	//   ....[33]....
        /*080c*/ 	.word	0x00008030


	//   ....[34]....
        /*0810*/ 	.word	0x00008050


	//   ....[35]....
        /*0814*/ 	.word	0x00008130


	//   ....[36]....
        /*0818*/ 	.word	0x00008150


	//   ....[37]....
        /*081c*/ 	.word	0x00008230


	//   ....[38]....
        /*0820*/ 	.word	0x00008250


	//   ....[39]....
        /*0824*/ 	.word	0x00008b90


	//   ....[40]....
        /*0828*/ 	.word	0x00009270


	//   ....[41]....
        /*082c*/ 	.word	0x00009280


	//   ....[42]....
        /*0830*/ 	.word	0x00009290


	//   ....[43]....
        /*0834*/ 	.word	0x000092a0


	//   ....[44]....
        /*0838*/ 	.word	0x000095e0


	//   ....[45]....
        /*083c*/ 	.word	0x000095f0


	//   ....[46]....
        /*0840*/ 	.word	0x00009600


	//   ....[47]....
        /*0844*/ 	.word	0x00009610


	//   ....[48]....
        /*0848*/ 	.word	0x00009910


	//   ....[49]....
        /*084c*/ 	.word	0x00009920


	//   ....[50]....
        /*0850*/ 	.word	0x00009930


	//   ....[51]....
        /*0854*/ 	.word	0x00009940


	//   ....[52]....
        /*0858*/ 	.word	0x00009c40


	//   ....[53]....
        /*085c*/ 	.word	0x00009c50


	//   ....[54]....
        /*0860*/ 	.word	0x00009c60


	//   ....[55]....
        /*0864*/ 	.word	0x00009c70


	//   ....[56]....
        /*0868*/ 	.word	0x0000b940


	//   ....[57]....
        /*086c*/ 	.word	0x0000b960


	//   ....[58]....
        /*0870*/ 	.word	0x0000b970


	//   ....[59]....
        /*0874*/ 	.word	0x0000b980


	//   ....[60]....
        /*0878*/ 	.word	0x0000ba90


	//   ....[61]....
        /*087c*/ 	.word	0x0000bab0


	//   ....[62]....
        /*0880*/ 	.word	0x0000bb60


	//   ....[63]....
        /*0884*/ 	.word	0x0000bb90


	//   ....[64]....
        /*0888*/ 	.word	0x0000be70


	//   ....[65]....
        /*088c*/ 	.word	0x0000be90


	//   ....[66]....
        /*0890*/ 	.word	0x0000beb0


	//   ....[67]....
        /*0894*/ 	.word	0x0000bec0


	//   ....[68]....
        /*0898*/ 	.word	0x0000bfe0


	//   ....[69]....
        /*089c*/ 	.word	0x0000c020


	//   ....[70]....
        /*08a0*/ 	.word	0x0000c050


	//   ....[71]....
        /*08a4*/ 	.word	0x0000c090


	//   ....[72]....
        /*08a8*/ 	.word	0x0000e750


	//   ....[73]....
        /*08ac*/ 	.word	0x0000f7a0


	//   ....[74]....
        /*08b0*/ 	.word	0x0000fef0


	//   ....[75]....
        /*08b4*/ 	.word	0x0000ff90


	//   ....[76]....
        /*08b8*/ 	.word	0x00010860


	//   ....[77]....
        /*08bc*/ 	.word	0x000108c0


	//   ....[78]....
        /*08c0*/ 	.word	0x000124b0


	//   ....[79]....
        /*08c4*/ 	.word	0x00012d10


	//   ....[80]....
        /*08c8*/ 	.word	0x000138d0


	//   ....[81]....
        /*08cc*/ 	.word	0x000139d0


	//   ....[82]....
        /*08d0*/ 	.word	0x00014220


	//   ....[83]....
        /*08d4*/ 	.word	0x00014290


	//   ....[84]....
        /*08d8*/ 	.word	0x00016c10


	//   ....[85]....
        /*08dc*/ 	.word	0x00016c30


	//   ....[86]....
        /*08e0*/ 	.word	0x00016c50


	//   ....[87]....
        /*08e4*/ 	.word	0x00016c70


	//   ....[88]....
        /*08e8*/ 	.word	0x00018d30


	//   ....[89]....
        /*08ec*/ 	.word	0x00019590


	//   ....[90]....
        /*08f0*/ 	.word	0x0001a150


	//   ....[91]....
        /*08f4*/ 	.word	0x0001a250


	//   ....[92]....
        /*08f8*/ 	.word	0x0001aa80


	//   ....[93]....
        /*08fc*/ 	.word	0x0001aae0


	//   ....[94]....
        /*0900*/ 	.word	0x0001bcf0


	//   ....[95]....
        /*0904*/ 	.word	0x0001bd20


	//   ....[96]....
        /*0908*/ 	.word	0x0001c040


	//   ....[97]....
        /*090c*/ 	.word	0x0001c060


	//   ....[98]....
        /*0910*/ 	.word	0x0001d110


	//   ....[99]....
        /*0914*/ 	.word	0x0001d150


	//   ....[100]....
        /*0918*/ 	.word	0x0001d190


	//   ....[101]....
        /*091c*/ 	.word	0x0001d1c0


	//   ....[102]....
        /*0920*/ 	.word	0x0001d780


	//   ....[103]....
        /*0924*/ 	.word	0x0001d7b0


	//   ....[104]....
        /*0928*/ 	.word	0x0001d870


	//   ....[105]....
        /*092c*/ 	.word	0x0001d890


	//   ....[106]....
        /*0930*/ 	.word	0x0001d950


	//   ....[107]....
        /*0934*/ 	.word	0x0001d970


	//   ....[108]....
        /*0938*/ 	.word	0x0001da40


	//   ....[109]....
        /*093c*/ 	.word	0x0001da60


	//   ....[110]....
        /*0940*/ 	.word	0x0001e230


	//   ....[111]....
        /*0944*/ 	.word	0x0001e240


	//   ....[112]....
        /*0948*/ 	.word	0x0001e350


	//   ....[113]....
        /*094c*/ 	.word	0x0001e360


	//   ....[114]....
        /*0950*/ 	.word	0x0001e470


	//   ....[115]....
        /*0954*/ 	.word	0x0001e480


	//   ....[116]....
        /*0958*/ 	.word	0x0001e590


	//   ....[117]....
        /*095c*/ 	.word	0x0001e5a0


	//   ....[118]....
        /*0960*/ 	.word	0x0001e710


	//   ....[119]....
        /*0964*/ 	.word	0x0001e8c0


	//   ....[120]....
        /*0968*/ 	.word	0x0001e8f0


	//   ....[121]....
        /*096c*/ 	.word	0x0001e920


	//   ....[122]....
        /*0970*/ 	.word	0x0001e950


	//   ....[123]....
        /*0974*/ 	.word	0x0001e980


	//   ....[124]....
        /*0978*/ 	.word	0x0001e9b0


	//   ....[125]....
        /*097c*/ 	.word	0x0001eb20


	//   ....[126]....
        /*0980*/ 	.word	0x0001eb50


	//   ....[127]....
        /*0984*/ 	.word	0x0001eb80


	//   ....[128]....
        /*0988*/ 	.word	0x0001ebb0


	//   ....[129]....
        /*098c*/ 	.word	0x0001ebe0


	//   ....[130]....
        /*0990*/ 	.word	0x0001ec10


	//   ....[131]....
        /*0994*/ 	.word	0x0001eca0


	//   ....[132]....
        /*0998*/ 	.word	0x0001ed00


	//   ....[133]....
        /*099c*/ 	.word	0x0001ed90


	//   ....[134]....
        /*09a0*/ 	.word	0x0001fe10


	//   ....[135]....
        /*09a4*/ 	.word	0x00021e10


	//   ....[136]....
        /*09a8*/ 	.word	0x00021e30


	//   ....[137]....
        /*09ac*/ 	.word	0x00021ed0


	//   ....[138]....
        /*09b0*/ 	.word	0x00021ef0


	//   ....[139]....
        /*09b4*/ 	.word	0x00021f80


	//   ....[140]....
        /*09b8*/ 	.word	0x00021fa0


	//   ....[141]....
        /*09bc*/ 	.word	0x00022030


	//   ....[142]....
        /*09c0*/ 	.word	0x00022050


	//   ....[143]....
        /*09c4*/ 	.word	0x000220e0


	//   ....[144]....
        /*09c8*/ 	.word	0x00022100


	//   ....[145]....
        /*09cc*/ 	.word	0x00022190


	//   ....[146]....
        /*09d0*/ 	.word	0x000221b0


	//   ....[147]....
        /*09d4*/ 	.word	0x00022240


	//   ....[148]....
        /*09d8*/ 	.word	0x00022260


	//   ....[149]....
        /*09dc*/ 	.word	0x00022270


	//   ....[150]....
        /*09e0*/ 	.word	0x000222f0


	//   ....[151]....
        /*09e4*/ 	.word	0x00022a70


	//   ....[152]....
        /*09e8*/ 	.word	0x00022aa0


	//   ....[153]....
        /*09ec*/ 	.word	0x00022ad0


	//   ....[154]....
        /*09f0*/ 	.word	0x00022b40


	//   ....[155]....
        /*09f4*/ 	.word	0x00022b60


	//   ....[156]....
        /*09f8*/ 	.word	0x00022be0


	//   ....[157]....
        /*09fc*/ 	.word	0x00022c00


	//   ....[158]....
        /*0a00*/ 	.word	0x00022c80


	//   ....[159]....
        /*0a04*/ 	.word	0x00022ca0


	//   ....[160]....
        /*0a08*/ 	.word	0x00022d20


	//   ....[161]....
        /*0a0c*/ 	.word	0x00022d40


	//   ....[162]....
        /*0a10*/ 	.word	0x00022dc0


	//   ....[163]....
        /*0a14*/ 	.word	0x00022de0


	//   ....[164]....
        /*0a18*/ 	.word	0x00022e60


	//   ....[165]....
        /*0a1c*/ 	.word	0x00022e70


	//   ....[166]....
        /*0a20*/ 	.word	0x00022e80


	//   ....[167]....
        /*0a24*/ 	.word	0x00023630


	//   ....[168]....
        /*0a28*/ 	.word	0x00023660


	//   ....[169]....
        /*0a2c*/ 	.word	0x000236c0


	//   ....[170]....
        /*0a30*/ 	.word	0x000236d0


	//   ....[171]....
        /*0a34*/ 	.word	0x00023720


	//   ....[172]....
        /*0a38*/ 	.word	0x00023730


	//   ....[173]....
        /*0a3c*/ 	.word	0x00023780


	//   ....[174]....
        /*0a40*/ 	.word	0x00023790


	//   ....[175]....
        /*0a44*/ 	.word	0x000237e0


	//   ....[176]....
        /*0a48*/ 	.word	0x000237f0


	//   ....[177]....
        /*0a4c*/ 	.word	0x00023840


	//   ....[178]....
        /*0a50*/ 	.word	0x00023850


	//   ....[179]....
        /*0a54*/ 	.word	0x000238a0


	//   ....[180]....
        /*0a58*/ 	.word	0x000238b0


	//   ....[181]....
        /*0a5c*/ 	.word	0x000238c0


	//   ....[182]....
        /*0a60*/ 	.word	0x00023910


	//   ....[183]....
        /*0a64*/ 	.word	0x00023b70


	//   ....[184]....
        /*0a68*/ 	.word	0x00023b90


	//   ....[185]....
        /*0a6c*/ 	.word	0x00023c10


	//   ....[186]....
        /*0a70*/ 	.word	0x00023c20


	//   ....[187]....
        /*0a74*/ 	.word	0x00023c90


	//   ....[188]....
        /*0a78*/ 	.word	0x00023ca0


	//   ....[189]....
        /*0a7c*/ 	.word	0x00023d10


	//   ....[190]....
        /*0a80*/ 	.word	0x00023d20


	//   ....[191]....
        /*0a84*/ 	.word	0x00023d90


	//   ....[192]....
        /*0a88*/ 	.word	0x00023da0


	//   ....[193]....
        /*0a8c*/ 	.word	0x00023e10


	//   ....[194]....
        /*0a90*/ 	.word	0x00023e20


	//   ....[195]....
        /*0a94*/ 	.word	0x00023e90


	//   ....[196]....
        /*0a98*/ 	.word	0x00023ea0


	//   ....[197]....
        /*0a9c*/ 	.word	0x00023eb0


	//   ....[198]....
        /*0aa0*/ 	.word	0x00023f20


	//   ....[199]....
        /*0aa4*/ 	.word	0x00024480


	//   ....[200]....
        /*0aa8*/ 	.word	0x000244c0


	//   ....[201]....
        /*0aac*/ 	.word	0x00024500


	//   ....[202]....
        /*0ab0*/ 	.word	0x00024520


	//   ....[203]....
        /*0ab4*/ 	.word	0x00024530


	//   ....[204]....
        /*0ab8*/ 	.word	0x00024550


	//   ....[205]....
        /*0abc*/ 	.word	0x000245c0


	//   ....[206]....
        /*0ac0*/ 	.word	0x000245e0


	//   ....[207]....
        /*0ac4*/ 	.word	0x00024640


	//   ....[208]....
        /*0ac8*/ 	.word	0x00024660


	//   ....[209]....
        /*0acc*/ 	.word	0x000246c0


	//   ....[210]....
        /*0ad0*/ 	.word	0x000246e0


	//   ....[211]....
        /*0ad4*/ 	.word	0x00024740


	//   ....[212]....
        /*0ad8*/ 	.word	0x00024760


	//   ....[213]....
        /*0adc*/ 	.word	0x000247b0


	//   ....[214]....
        /*0ae0*/ 	.word	0x000247d0


	//   ....[215]....
        /*0ae4*/ 	.word	0x00024bd0


	//   ....[216]....
        /*0ae8*/ 	.word	0x00024c00


	//   ....[217]....
        /*0aec*/ 	.word	0x00024c30


	//   ....[218]....
        /*0af0*/ 	.word	0x00024c60


	//   ....[219]....
        /*0af4*/ 	.word	0x00024c90


	//   ....[220]....
        /*0af8*/ 	.word	0x00024cc0


	//   ....[221]....
        /*0afc*/ 	.word	0x00024cf0


	//   ....[222]....
        /*0b00*/ 	.word	0x00024d20


	//   ....[223]....
        /*0b04*/ 	.word	0x00024ea0


	//   ....[224]....
        /*0b08*/ 	.word	0x00024ed0


	//   ....[225]....
        /*0b0c*/ 	.word	0x00024f00


	//   ....[226]....
        /*0b10*/ 	.word	0x00024f30


	//   ....[227]....
        /*0b14*/ 	.word	0x00024f60


	//   ....[228]....
        /*0b18*/ 	.word	0x00024f90


	//   ....[229]....
        /*0b1c*/ 	.word	0x00025050


	//   ....[230]....
        /*0b20*/ 	.word	0x00025070


	//   ....[231]....
        /*0b24*/ 	.word	0x000250e0


	//   ....[232]....
        /*0b28*/ 	.word	0x00025780


	//   ....[233]....
        /*0b2c*/ 	.word	0x00025aa0


	//   ....[234]....
        /*0b30*/ 	.word	0x00025b30


	//   ....[235]....
        /*0b34*/ 	.word	0x00025bd0


	//   ....[236]....
        /*0b38*/ 	.word	0x00025c60


	//   ....[237]....
        /*0b3c*/ 	.word	0x00025d00


	//   ....[238]....
        /*0b40*/ 	.word	0x00025d90


	//   ....[239]....
        /*0b44*/ 	.word	0x00025e30


	//   ....[240]....
        /*0b48*/ 	.word	0x00025ec0


	//   ....[241]....
        /*0b4c*/ 	.word	0x00025fb0


	//   ....[242]....
        /*0b50*/ 	.word	0x00026040


	//   ....[243]....
        /*0b54*/ 	.word	0x000260e0


	//   ....[244]....
        /*0b58*/ 	.word	0x00026170


	//   ....[245]....
        /*0b5c*/ 	.word	0x00026210


	//   ....[246]....
        /*0b60*/ 	.word	0x000262a0


	//   ....[247]....
        /*0b64*/ 	.word	0x00026330


	//   ....[248]....
        /*0b68*/ 	.word	0x000263c0


	//   ....[249]....
        /*0b6c*/ 	.word	0x000264b0


	//   ....[250]....
        /*0b70*/ 	.word	0x00026540


	//   ....[251]....
        /*0b74*/ 	.word	0x000265d0


	//   ....[252]....
        /*0b78*/ 	.word	0x00026660


	//   ....[253]....
        /*0b7c*/ 	.word	0x000266f0


	//   ....[254]....
        /*0b80*/ 	.word	0x00026780


	//   ....[255]....
        /*0b84*/ 	.word	0x00026810


	//   ....[0]....
        /*0b88*/ 	.word	0x000268a0


	//   ....[1]....
        /*0b8c*/ 	.word	0x00026980


	//   ....[2]....
        /*0b90*/ 	.word	0x00026a30


	//   ....[3]....
        /*0b94*/ 	.word	0x00026ac0


	//   ....[4]....
        /*0b98*/ 	.word	0x00026b10


	//   ....[5]....
        /*0b9c*/ 	.word	0x00026b60


	//   ....[6]....
        /*0ba0*/ 	.word	0x00026bf0


	//   ....[7]....
        /*0ba4*/ 	.word	0x00026c80


	//   ....[8]....
        /*0ba8*/ 	.word	0x00026cd0


	//   ....[9]....
        /*0bac*/ 	.word	0x00026d20


	//   ....[10]....
        /*0bb0*/ 	.word	0x00026db0


	//   ....[11]....
        /*0bb4*/ 	.word	0x00026e40


	//   ....[12]....
        /*0bb8*/ 	.word	0x00026e90


	//   ....[13]....
        /*0bbc*/ 	.word	0x00026ee0


	//   ....[14]....
        /*0bc0*/ 	.word	0x00026f70


	//   ....[15]....
        /*0bc4*/ 	.word	0x00027000


	//   ....[16]....
        /*0bc8*/ 	.word	0x00027050


	//   ....[17]....
        /*0bcc*/ 	.word	0x000270a0


	//   ....[18]....
        /*0bd0*/ 	.word	0x00027190


	//   ....[19]....
        /*0bd4*/ 	.word	0x00027240


	//   ....[20]....
        /*0bd8*/ 	.word	0x000272c0


	//   ....[21]....
        /*0bdc*/ 	.word	0x00027360


	//   ....[22]....
        /*0be0*/ 	.word	0x000273f0


	//   ....[23]....
        /*0be4*/ 	.word	0x000274b0


	//   ....[24]....
        /*0be8*/ 	.word	0x00027530


	//   ....[25]....
        /*0bec*/ 	.word	0x00027580


	//   ....[26]....
        /*0bf0*/ 	.word	0x00027720


	//   ....[27]....
        /*0bf4*/ 	.word	0x000277d0


	//   ....[28]....
        /*0bf8*/ 	.word	0x00027840


	//   ....[29]....
        /*0bfc*/ 	.word	0x000278e0


	//   ....[30]....
        /*0c00*/ 	.word	0x00027980


	//   ....[31]....
        /*0c04*/ 	.word	0x00027a60


	//   ....[32]....
        /*0c08*/ 	.word	0x00027ab0


	//   ....[33]....
        /*0c0c*/ 	.word	0x00027b20


	//   ....[34]....
        /*0c10*/ 	.word	0x00027f60


	//   ....[35]....
        /*0c14*/ 	.word	0x00027fb0


	//   ....[36]....
        /*0c18*/ 	.word	0x00028040


	//   ....[37]....
        /*0c1c*/ 	.word	0x000280d0


	//   ....[38]....
        /*0c20*/ 	.word	0x00028160


	//   ....[39]....
        /*0c24*/ 	.word	0x000281f0


	//   ....[40]....
        /*0c28*/ 	.word	0x00028280


	//   ....[41]....
        /*0c2c*/ 	.word	0x00028310


	//   ....[42]....
        /*0c30*/ 	.word	0x000283d0


	//   ....[43]....
        /*0c34*/ 	.word	0x000286b0


	//   ....[44]....
        /*0c38*/ 	.word	0x000287a0


	//   ....[45]....
        /*0c3c*/ 	.word	0x00028840


	//   ....[46]....
        /*0c40*/ 	.word	0x000288a0


	//   ....[47]....
        /*0c44*/ 	.word	0x000289a0


	//   ....[48]....
        /*0c48*/ 	.word	0x00028a10


	//   ....[49]....
        /*0c4c*/ 	.word	0x00028b10


	//   ....[50]....
        /*0c50*/ 	.word	0x00028b80


	//   ....[51]....
        /*0c54*/ 	.word	0x00028c80


	//   ....[52]....
        /*0c58*/ 	.word	0x00028cf0


	//   ....[53]....
        /*0c5c*/ 	.word	0x00028df0


	//   ....[54]....
        /*0c60*/ 	.word	0x00028e60


	//   ....[55]....
        /*0c64*/ 	.word	0x00028f60


	//   ....[56]....
        /*0c68*/ 	.word	0x00028fd0


	//   ....[57]....
        /*0c6c*/ 	.word	0x000290d0


	//   ....[58]....
        /*0c70*/ 	.word	0x00029140


	//   ....[59]....
        /*0c74*/ 	.word	0x000291e0


	//   ....[60]....
        /*0c78*/ 	.word	0x000292f0


	//   ....[61]....
        /*0c7c*/ 	.word	0x00029350


	//   ....[62]....
        /*0c80*/ 	.word	0x000293b0


	//   ....[63]....
        /*0c84*/ 	.word	0x00029490


	//   ....[64]....
        /*0c88*/ 	.word	0x000294f0


	//   ....[65]....
        /*0c8c*/ 	.word	0x000295e0


	//   ....[66]....
        /*0c90*/ 	.word	0x00029640


	//   ....[67]....
        /*0c94*/ 	.word	0x00029730


	//   ....[68]....
        /*0c98*/ 	.word	0x00029790


	//   ....[69]....
        /*0c9c*/ 	.word	0x00029880


	//   ....[70]....
        /*0ca0*/ 	.word	0x000298e0


	//   ....[71]....
        /*0ca4*/ 	.word	0x000299d0


	//   ....[72]....
        /*0ca8*/ 	.word	0x00029a30


	//   ....[73]....
        /*0cac*/ 	.word	0x00029b20


	//   ....[74]....
        /*0cb0*/ 	.word	0x00029b80


	//   ....[75]....
        /*0cb4*/ 	.word	0x00029c60


	//   ....[76]....
        /*0cb8*/ 	.word	0x00029d90


	//   ....[77]....
        /*0cbc*/ 	.word	0x00029e40


	//   ....[78]....
        /*0cc0*/ 	.word	0x00029ea0


	//   ....[79]....
        /*0cc4*/ 	.word	0x00029f60


	//   ....[80]....
        /*0cc8*/ 	.word	0x00029fc0


	//   ....[81]....
        /*0ccc*/ 	.word	0x0002a080


	//   ....[82]....
        /*0cd0*/ 	.word	0x0002a0e0


	//   ....[83]....
        /*0cd4*/ 	.word	0x0002a1a0


	//   ....[84]....
        /*0cd8*/ 	.word	0x0002a200


	//   ....[85]....
        /*0cdc*/ 	.word	0x0002a2c0


	//   ....[86]....
        /*0ce0*/ 	.word	0x0002a320


	//   ....[87]....
        /*0ce4*/ 	.word	0x0002a3e0


	//   ....[88]....
        /*0ce8*/ 	.word	0x0002a440


	//   ....[89]....
        /*0cec*/ 	.word	0x0002a500


	//   ....[90]....
        /*0cf0*/ 	.word	0x0002a560


	//   ....[91]....
        /*0cf4*/ 	.word	0x0002a620


	//   ....[92]....
        /*0cf8*/ 	.word	0x0002a710


	//   ....[93]....
        /*0cfc*/ 	.word	0x0002a7b0


	//   ....[94]....
        /*0d00*/ 	.word	0x0002a810


	//   ....[95]....
        /*0d04*/ 	.word	0x0002a8f0


	//   ....[96]....
        /*0d08*/ 	.word	0x0002a950


	//   ....[97]....
        /*0d0c*/ 	.word	0x0002aa30


	//   ....[98]....
        /*0d10*/ 	.word	0x0002aa90


	//   ....[99]....
        /*0d14*/ 	.word	0x0002ab70


	//   ....[100]....
        /*0d18*/ 	.word	0x0002abd0


	//   ....[101]....
        /*0d1c*/ 	.word	0x0002acb0


	//   ....[102]....
        /*0d20*/ 	.word	0x0002ad10


	//   ....[103]....
        /*0d24*/ 	.word	0x0002adf0


	//   ....[104]....
        /*0d28*/ 	.word	0x0002ae50


	//   ....[105]....
        /*0d2c*/ 	.word	0x0002af30


	//   ....[106]....
        /*0d30*/ 	.word	0x0002af90


	//   ....[107]....
        /*0d34*/ 	.word	0x0002b060


	//   ....[108]....
        /*0d38*/ 	.word	0x0002b190


	//   ....[109]....
        /*0d3c*/ 	.word	0x0002b240


	//   ....[110]....
        /*0d40*/ 	.word	0x0002b2f0


	//   ....[111]....
        /*0d44*/ 	.word	0x0002b3c0


	//   ....[112]....
        /*0d48*/ 	.word	0x0002b420


	//   ....[113]....
        /*0d4c*/ 	.word	0x0002b500


	//   ....[114]....
        /*0d50*/ 	.word	0x0002b560


	//   ....[115]....
        /*0d54*/ 	.word	0x0002b630


	//   ....[116]....
        /*0d58*/ 	.word	0x0002b690


	//   ....[117]....
        /*0d5c*/ 	.word	0x0002b760


	//   ....[118]....
        /*0d60*/ 	.word	0x0002b7c0


	//   ....[119]....
        /*0d64*/ 	.word	0x0002b8a0


	//   ....[120]....
        /*0d68*/ 	.word	0x0002b900


	//   ....[121]....
        /*0d6c*/ 	.word	0x0002b9d0


	//   ....[122]....
        /*0d70*/ 	.word	0x0002ba30


	//   ....[123]....
        /*0d74*/ 	.word	0x0002baf0


	//   ....[124]....
        /*0d78*/ 	.word	0x0002bb80


	//   ....[125]....
        /*0d7c*/ 	.word	0x0002bc20


	//   ....[126]....
        /*0d80*/ 	.word	0x0002bd40


	//   ....[127]....
        /*0d84*/ 	.word	0x0002bdb0


	//   ....[128]....
        /*0d88*/ 	.word	0x0002be20


	//   ....[129]....
        /*0d8c*/ 	.word	0x0002be90


	//   ....[130]....
        /*0d90*/ 	.word	0x0002bf00


	//   ....[131]....
        /*0d94*/ 	.word	0x0002bf80


	//   ....[132]....
        /*0d98*/ 	.word	0x0002c010


	//   ....[133]....
        /*0d9c*/ 	.word	0x0002c0a0


	//   ....[134]....
        /*0da0*/ 	.word	0x0002c110


	//   ....[135]....
        /*0da4*/ 	.word	0x0002c180


	//   ....[136]....
        /*0da8*/ 	.word	0x0002c1f0


	//   ....[137]....
        /*0dac*/ 	.word	0x0002c270


	//   ....[138]....
        /*0db0*/ 	.word	0x0002c2e0


	//   ....[139]....
        /*0db4*/ 	.word	0x0002c380


	//   ....[140]....
        /*0db8*/ 	.word	0x0002c410


	//   ....[141]....
        /*0dbc*/ 	.word	0x0002c530


	//----- nvinfo : EIATTR_REG_RECONFIG
	.align		4
.L_995:
        /*0dc0*/ 	.byte	0x01, 0x54
	.zero		2


	//----- nvinfo : EIATTR_SYSCALL_OFFSETS
	.align		4
        /*0dc4*/ 	.byte	0x04, 0x46
        /*0dc6*/ 	.short	(.L_997 - .L_996)


	//   ....[0]....
.L_996:
        /*0dc8*/ 	.word	0x00001c60


	//   ....[1]....
        /*0dcc*/ 	.word	0x00001db0


	//   ....[2]....
        /*0dd0*/ 	.word	0x00008d30


	//   ....[3]....
        /*0dd4*/ 	.word	0x00009030


	//   ....[4]....
        /*0dd8*/ 	.word	0x000214c0


	//   ....[5]....
        /*0ddc*/ 	.word	0x00021610


	//   ....[6]....
        /*0de0*/ 	.word	0x00021700


	//   ....[7]....
        /*0de4*/ 	.word	0x000226d0


	//----- nvinfo : EIATTR_MBARRIER_INSTR_OFFSETS
	.align		4
.L_997:
        /*0de8*/ 	.byte	0x04, 0x39
        /*0dea*/ 	.short	(.L_999 - .L_998)


	//   ....[0]....
.L_998:
        /*0dec*/ 	.word	0x00000270
        /*0df0*/ 	.word	0x000000ff
        /*0df4*/ 	.word	0x00028800
        /*0df8*/ 	.short	0x0100
        /*0dfa*/ 	.byte	0x08
	.zero		1


	//   ....[1]....
        /*0dfc*/ 	.word	0x00000280
        /*0e00*/ 	.word	0x000000ff
        /*0e04*/ 	.word	0x00028820
        /*0e08*/ 	.short	0x0100
        /*0e0a*/ 	.byte	0x08
	.zero		1


	//   ....[2]....
        /*0e0c*/ 	.word	0x00000370
        /*0e10*/ 	.word	0x000000ff
        /*0e14*/ 	.word	0x00028830
        /*0e18*/ 	.short	0x0100
        /*0e1a*/ 	.byte	0x08
	.zero		1


	//   ....[3]....
        /*0e1c*/ 	.word	0x00000380
        /*0e20*/ 	.word	0x000000ff
        /*0e24*/ 	.word	0x00028840
        /*0e28*/ 	.short	0x0100
        /*0e2a*/ 	.byte	0x08
	.zero		1


	//   ....[4]....
        /*0e2c*/ 	.word	0x00000390
        /*0e30*/ 	.word	0x000000ff
        /*0e34*/ 	.word	0x00028838
        /*0e38*/ 	.short	0x0100
        /*0e3a*/ 	.byte	0x08
	.zero		1


	//   ....[5]....
        /*0e3c*/ 	.word	0x000003a0
        /*0e40*/ 	.word	0x000000ff
        /*0e44*/ 	.word	0x00028848
        /*0e48*/ 	.short	0x0100
        /*0e4a*/ 	.byte	0x08
	.zero		1


	//   ....[6]....
        /*0e4c*/ 	.word	0x000004d0
        /*0e50*/ 	.word	0x000000ff
        /*0e54*/ 	.word	0x00028850
        /*0e58*/ 	.short	0x0100
        /*0e5a*/ 	.byte	0x08
	.zero		1


	//   ....[7]....
        /*0e5c*/ 	.word	0x000004e0
        /*0e60*/ 	.word	0x000000ff
        /*0e64*/ 	.word	0x00028860
        /*0e68*/ 	.short	0x0100
        /*0e6a*/ 	.byte	0x08
	.zero		1


	//   ....[8]....
        /*0e6c*/ 	.word	0x000004f0
        /*0e70*/ 	.word	0x000000ff
        /*0e74*/ 	.word	0x00028858
        /*0e78*/ 	.short	0x0100
        /*0e7a*/ 	.byte	0x08
	.zero		1


	//   ....[9]....
        /*0e7c*/ 	.word	0x00000500
        /*0e80*/ 	.word	0x000000ff
        /*0e84*/ 	.word	0x00028868
        /*0e88*/ 	.short	0x0100
        /*0e8a*/ 	.byte	0x08
	.zero		1


	//   ....[10]....
        /*0e8c*/ 	.word	0x000005f0
        /*0e90*/ 	.word	0x000000ff
        /*0e94*/ 	.word	0x00028870
        /*0e98*/ 	.short	0x0100
        /*0e9a*/ 	.byte	0x06
	.zero		1


	//   ....[11]....
        /*0e9c*/ 	.word	0x00000600
        /*0ea0*/ 	.word	0x000000ff
        /*0ea4*/ 	.word	0x00028880
        /*0ea8*/ 	.short	0x0100
        /*0eaa*/ 	.byte	0x06
	.zero		1


	//   ....[12]....
        /*0eac*/ 	.word	0x00000610
        /*0eb0*/ 	.word	0x000000ff
        /*0eb4*/ 	.word	0x00028878
        /*0eb8*/ 	.short	0x0100
        /*0eba*/ 	.byte	0x06
	.zero		1


	//   ....[13]....
        /*0ebc*/ 	.word	0x00000620
        /*0ec0*/ 	.word	0x000000ff
        /*0ec4*/ 	.word	0x00028888
        /*0ec8*/ 	.short	0x0100
        /*0eca*/ 	.byte	0x06
	.zero		1


	//   ....[14]....
        /*0ecc*/ 	.word	0x00000750
        /*0ed0*/ 	.word	0x000000ff
        /*0ed4*/ 	.word	0x00028890
        /*0ed8*/ 	.short	0x0100
        /*0eda*/ 	.byte	0x08
	.zero		1


	//   ....[15]....
        /*0edc*/ 	.word	0x00000760
        /*0ee0*/ 	.word	0x000000ff
        /*0ee4*/ 	.word	0x000288a0
        /*0ee8*/ 	.short	0x0100
        /*0eea*/ 	.byte	0x08
	.zero		1


	//   ....[16]....
        /*0eec*/ 	.word	0x00000770
        /*0ef0*/ 	.word	0x000000ff
        /*0ef4*/ 	.word	0x00028898
        /*0ef8*/ 	.short	0x0100
        /*0efa*/ 	.byte	0x08
	.zero		1


	//   ....[17]....
        /*0efc*/ 	.word	0x00000780
        /*0f00*/ 	.word	0x000000ff
        /*0f04*/ 	.word	0x000288a8
        /*0f08*/ 	.short	0x0100
        /*0f0a*/ 	.byte	0x08
	.zero		1


	//   ....[18]....
        /*0f0c*/ 	.word	0x000008b0
        /*0f10*/ 	.word	0x000000ff
        /*0f14*/ 	.word	0x000288b0
        /*0f18*/ 	.short	0x0100
        /*0f1a*/ 	.byte	0x08
	.zero		1


	//   ....[19]....
        /*0f1c*/ 	.word	0x000008c0
        /*0f20*/ 	.word	0x000000ff
        /*0f24*/ 	.word	0x000288c0
        /*0f28*/ 	.short	0x0100
        /*0f2a*/ 	.byte	0x08
	.zero		1


	//   ....[20]....
        /*0f2c*/ 	.word	0x000008d0
        /*0f30*/ 	.word	0x000000ff
        /*0f34*/ 	.word	0x000288b8
        /*0f38*/ 	.short	0x0100
        /*0f3a*/ 	.byte	0x08
	.zero		1


	//   ....[21]....
        /*0f3c*/ 	.word	0x000008e0
        /*0f40*/ 	.word	0x000000ff
        /*0f44*/ 	.word	0x000288c8
        /*0f48*/ 	.short	0x0100
        /*0f4a*/ 	.byte	0x08
	.zero		1


	//   ....[22]....
        /*0f4c*/ 	.word	0x000032e0
        /*0f50*/ 	.word	0x0000005b
        /*0f54*/ 	.word	0x00028890
        /*0f58*/ 	.short	0x010a
        /*0f5a*/ 	.byte	0x3f
	.zero		1


	//   ....[23]....
        /*0f5c*/ 	.word	0x000056e0
        /*0f60*/ 	.word	0x0000005b
        /*0f64*/ 	.word	0x00028890
        /*0f68*/ 	.short	0x010a
        /*0f6a*/ 	.byte	0x3f
	.zero		1


	//   ....[24]....
        /*0f6c*/ 	.word	0x00007640
        /*0f70*/ 	.word	0x0000005b
        /*0f74*/ 	.word	0x00028890
        /*0f78*/ 	.short	0x010a
        /*0f7a*/ 	.byte	0x3f
	.zero		1


	//   ....[25]....
        /*0f7c*/ 	.word	0x00007d60
        /*0f80*/ 	.word	0x0000000b
        /*0f84*/ 	.word	0x00000000
        /*0f88*/ 	.short	0x0101
        /*0f8a*/ 	.byte	0x3f
	.zero		1


	//   ....[26]....
        /*0f8c*/ 	.word	0x00007da0
        /*0f90*/ 	.word	0x0000005b
        /*0f94*/ 	.word	0x000288b0
        /*0f98*/ 	.short	0x010a
        /*0f9a*/ 	.byte	0x3f
	.zero		1


	//   ....[27]....
        /*0f9c*/ 	.word	0x000083d0
        /*0fa0*/ 	.word	0x0000005b
        /*0fa4*/ 	.word	0x00000000
        /*0fa8*/ 	.short	0x0101
        /*0faa*/ 	.byte	0x3f
	.zero		1


	//   ....[28]....
        /*0fac*/ 	.word	0x00008dc0
        /*0fb0*/ 	.word	0x00000012
        /*0fb4*/ 	.word	0x00028800
        /*0fb8*/ 	.short	0x010a
        /*0fba*/ 	.byte	0x3f
	.zero		1


	//   ....[29]....
        /*0fbc*/ 	.word	0x00008e10
        /*0fc0*/ 	.word	0x00000012
        /*0fc4*/ 	.word	0x00028800
        /*0fc8*/ 	.short	0x010a
        /*0fca*/ 	.byte	0x3f
	.zero		1


	//   ....[30]....
        /*0fcc*/ 	.word	0x00009fa0
        /*0fd0*/ 	.word	0x00000012
        /*0fd4*/ 	.word	0x00028800
        /*0fd8*/ 	.short	0x010a
        /*0fda*/ 	.byte	0x3f
	.zero		1


	//   ....[31]....
        /*0fdc*/ 	.word	0x0000c3d0
        /*0fe0*/ 	.word	0x00000012
        /*0fe4*/ 	.word	0x00028800
        /*0fe8*/ 	.short	0x010a
        /*0fea*/ 	.byte	0x3f
	.zero		1


	//   ....[32]....
        /*0fec*/ 	.word	0x0000dd50
        /*0ff0*/ 	.word	0x00000008
        /*0ff4*/ 	.word	0x00028830
        /*0ff8*/ 	.short	0x010a
        /*0ffa*/ 	.byte	0x3f
	.zero		1


	//   ....[33]....
        /*0ffc*/ 	.word	0x0000dd90
        /*1000*/ 	.word	0x00000008
        /*1004*/ 	.word	0x00028830
        /*1008*/ 	.short	0x010a
        /*100a*/ 	.byte	0x3f
	.zero		1


	//   ....[34]....
        /*100c*/ 	.word	0x0000e810
        /*1010*/ 	.word	0x00000008
        /*1014*/ 	.word	0x00000000
        /*1018*/ 	.short	0x0101
        /*101a*/ 	.byte	0x3f
	.zero		1


	//   ....[35]....
        /*101c*/ 	.word	0x00011930
        /*1020*/ 	.word	0x00000007
        /*1024*/ 	.word	0x00028830
        /*1028*/ 	.short	0x010a
        /*102a*/ 	.byte	0x3f
	.zero		1


	//   ....[36]....
        /*102c*/ 	.word	0x00011980
        /*1030*/ 	.word	0x00000007
        /*1034*/ 	.word	0x00028830
        /*1038*/ 	.short	0x010a
        /*103a*/ 	.byte	0x3f
	.zero		1


	//   ....[37]....
        /*103c*/ 	.word	0x00011dd0
        /*1040*/ 	.word	0x00000007
        /*1044*/ 	.word	0x00028850
        /*1048*/ 	.short	0x010a
        /*104a*/ 	.byte	0x3f
	.zero		1


	//   ....[38]....
        /*104c*/ 	.word	0x00011e10
        /*1050*/ 	.word	0x00000007
        /*1054*/ 	.word	0x00028850
        /*1058*/ 	.short	0x010a
        /*105a*/ 	.byte	0x3f
	.zero		1


	//   ....[39]....
        /*105c*/ 	.word	0x00012780
        /*1060*/ 	.word	0x00000006
        /*1064*/ 	.word	0x00000000
        /*1068*/ 	.short	0x0101
        /*106a*/ 	.byte	0x3f
	.zero		1


	//   ....[40]....
        /*106c*/ 	.word	0x00014d10
        /*1070*/ 	.word	0x00000009
        /*1074*/ 	.word	0x00000000
        /*1078*/ 	.short	0x0101
        /*107a*/ 	.byte	0x3f
	.zero		1


	//   ....[41]....
        /*107c*/ 	.word	0x000156b0
        /*1080*/ 	.word	0x00000007
        /*1084*/ 	.word	0x00028830
        /*1088*/ 	.short	0x010a
        /*108a*/ 	.byte	0x3f
	.zero		1


	//   ....[42]....
        /*108c*/ 	.word	0x00015700
        /*1090*/ 	.word	0x00000007
        /*1094*/ 	.word	0x00028830
        /*1098*/ 	.short	0x010a
        /*109a*/ 	.byte	0x3f
	.zero		1


	//   ....[43]....
        /*109c*/ 	.word	0x00015b80
        /*10a0*/ 	.word	0x00000007
        /*10a4*/ 	.word	0x00028850
        /*10a8*/ 	.short	0x010a
        /*10aa*/ 	.byte	0x3f
	.zero		1


	//   ....[44]....
        /*10ac*/ 	.word	0x00015bc0
        /*10b0*/ 	.word	0x00000007
        /*10b4*/ 	.word	0x00028850
        /*10b8*/ 	.short	0x010a
        /*10ba*/ 	.byte	0x3f
	.zero		1


	//   ....[45]....
        /*10bc*/ 	.word	0x00017790
        /*10c0*/ 	.word	0x00000003
        /*10c4*/ 	.word	0x00000000
        /*10c8*/ 	.short	0x0101
        /*10ca*/ 	.byte	0x3f
	.zero		1


	//   ....[46]....
        /*10cc*/ 	.word	0x00017a60
        /*10d0*/ 	.word	0x0000000f
        /*10d4*/ 	.word	0x00000000
        /*10d8*/ 	.short	0x0101
        /*10da*/ 	.byte	0x3f
	.zero		1


	//   ....[47]....
        /*10dc*/ 	.word	0x00018180
        /*10e0*/ 	.word	0x00000007
        /*10e4*/ 	.word	0x00028830
        /*10e8*/ 	.short	0x010a
        /*10ea*/ 	.byte	0x3f
	.zero		1


	//   ....[48]....
        /*10ec*/ 	.word	0x000181d0
        /*10f0*/ 	.word	0x00000007
        /*10f4*/ 	.word	0x00028830
        /*10f8*/ 	.short	0x010a
        /*10fa*/ 	.byte	0x3f
	.zero		1


	//   ....[49]....
        /*10fc*/ 	.word	0x00018650
        /*1100*/ 	.word	0x00000007
        /*1104*/ 	.word	0x00028850
        /*1108*/ 	.short	0x010a
        /*110a*/ 	.byte	0x3f
	.zero		1


	//   ....[50]....
        /*110c*/ 	.word	0x00018690
        /*1110*/ 	.word	0x00000007
        /*1114*/ 	.word	0x00028850
        /*1118*/ 	.short	0x010a
        /*111a*/ 	.byte	0x3f
	.zero		1


	//   ....[51]....
        /*111c*/ 	.word	0x00018fc0
        /*1120*/ 	.word	0x00000007
        /*1124*/ 	.word	0x00000000
        /*1128*/ 	.short	0x0101
        /*112a*/ 	.byte	0x3f
	.zero		1


	//   ....[52]....
        /*112c*/ 	.word	0x0001b590
        /*1130*/ 	.word	0x00000009
        /*1134*/ 	.word	0x00000000
        /*1138*/ 	.short	0x0101
        /*113a*/ 	.byte	0x3f
	.zero		1


	//   ....[53]....
        /*113c*/ 	.word	0x0001bbe0
        /*1140*/ 	.word	0x0000000d
        /*1144*/ 	.word	0x00028850
        /*1148*/ 	.short	0x010a
        /*114a*/ 	.byte	0x3f
	.zero		1


	//   ....[54]....
        /*114c*/ 	.word	0x0001bc60
        /*1150*/ 	.word	0x0000000d
        /*1154*/ 	.word	0x00028850
        /*1158*/ 	.short	0x010a
        /*115a*/ 	.byte	0x3f
	.zero		1


	//   ....[55]....
        /*115c*/ 	.word	0x0001c280
        /*1160*/ 	.word	0x00000005
        /*1164*/ 	.word	0x00000000
        /*1168*/ 	.short	0x0101
        /*116a*/ 	.byte	0x3f
	.zero		1


	//   ....[56]....
        /*116c*/ 	.word	0x0001d7a0
        /*1170*/ 	.word	0x00000000
        /*1174*/ 	.word	0x00000000
        /*1178*/ 	.short	0x0101
        /*117a*/ 	.byte	0x3f
	.zero		1


	//   ....[57]....
        /*117c*/ 	.word	0x0001fef0
        /*1180*/ 	.word	0x00000016
        /*1184*/ 	.word	0x00028820
        /*1188*/ 	.short	0x010a
        /*118a*/ 	.byte	0x3f
	.zero		1


	//   ....[58]....
        /*118c*/ 	.word	0x0001ff80
        /*1190*/ 	.word	0x0000000b
        /*1194*/ 	.word	0x000288a0
        /*1198*/ 	.short	0x010a
        /*119a*/ 	.byte	0x3f
	.zero		1


	//   ....[59]....
        /*119c*/ 	.word	0x000202e0
        /*11a0*/ 	.word	0x0000000b
        /*11a4*/ 	.word	0x000288c0
        /*11a8*/ 	.short	0x010a
        /*11aa*/ 	.byte	0x3f
	.zero		1


	//   ....[60]....
        /*11ac*/ 	.word	0x00020710
        /*11b0*/ 	.word	0x0000000c
        /*11b4*/ 	.word	0x000288a0
        /*11b8*/ 	.short	0x010a
        /*11ba*/ 	.byte	0x3f
	.zero		1


	//   ....[61]....
        /*11bc*/ 	.word	0x00020a50
        /*11c0*/ 	.word	0x0000000c
        /*11c4*/ 	.word	0x000288c0
        /*11c8*/ 	.short	0x010a
        /*11ca*/ 	.byte	0x3f
	.zero		1


	//   ....[62]....
        /*11cc*/ 	.word	0x00021c20
        /*11d0*/ 	.word	0x00000007
        /*11d4*/ 	.word	0x00028840
        /*11d8*/ 	.short	0x010a
        /*11da*/ 	.byte	0x3f
	.zero		1


	//   ....[63]....
        /*11dc*/ 	.word	0x000223a0
        /*11e0*/ 	.word	0x00000007
        /*11e4*/ 	.word	0x00028830
        /*11e8*/ 	.short	0x0107
        /*11ea*/ 	.byte	0x3f
	.zero		1


	//   ....[64]....
        /*11ec*/ 	.word	0x00022470
        /*11f0*/ 	.word	0x00000007
        /*11f4*/ 	.word	0x00028830
        /*11f8*/ 	.short	0x0101
        /*11fa*/ 	.byte	0x3f
	.zero		1


	//   ....[65]....
        /*11fc*/ 	.word	0x00022fb0
        /*1200*/ 	.word	0x00000016
        /*1204*/ 	.word	0x00028800
        /*1208*/ 	.short	0x0107
        /*120a*/ 	.byte	0x3f
	.zero		1


	//   ....[66]....
        /*120c*/ 	.word	0x000230c0
        /*1210*/ 	.word	0x00000016
        /*1214*/ 	.word	0x00028800
        /*1218*/ 	.short	0x0101
        /*121a*/ 	.byte	0x3f
	.zero		1


	//   ....[67]....
        /*121c*/ 	.word	0x000230f0
        /*1220*/ 	.word	0x00000016
        /*1224*/ 	.word	0x00028820
        /*1228*/ 	.short	0x010a
        /*122a*/ 	.byte	0x3f
	.zero		1


	//   ....[68]....
        /*122c*/ 	.word	0x00023480
        /*1230*/ 	.word	0x00000006
        /*1234*/ 	.word	0x00028840
        /*1238*/ 	.short	0x010a
        /*123a*/ 	.byte	0x3f
	.zero		1


	//   ....[69]....
        /*123c*/ 	.word	0x000239a0
        /*1240*/ 	.word	0x00000006
        /*1244*/ 	.word	0x00028830
        /*1248*/ 	.short	0x0107
        /*124a*/ 	.byte	0x3f
	.zero		1


	//   ....[70]....
        /*124c*/ 	.word	0x00023a60
        /*1250*/ 	.word	0x00000006
        /*1254*/ 	.word	0x00028830
        /*1258*/ 	.short	0x0101
        /*125a*/ 	.byte	0x3f
	.zero		1


	//   ....[71]....
        /*125c*/ 	.word	0x00023ac0
        /*1260*/ 	.word	0x00000006
        /*1264*/ 	.word	0x00028860
        /*1268*/ 	.short	0x010a
        /*126a*/ 	.byte	0x3f
	.zero		1


	//   ....[72]....
        /*126c*/ 	.word	0x00024010
        /*1270*/ 	.word	0x00000006
        /*1274*/ 	.word	0x00028850
        /*1278*/ 	.short	0x0107
        /*127a*/ 	.byte	0x3f
	.zero		1


	//   ....[73]....
        /*127c*/ 	.word	0x000241c0
        /*1280*/ 	.word	0x00000006
        /*1284*/ 	.word	0x00028850
        /*1288*/ 	.short	0x0101
        /*128a*/ 	.byte	0x3f
	.zero		1


	//   ....[74]....
        /*128c*/ 	.word	0x000243e0
        /*1290*/ 	.word	0x00000000
        /*1294*/ 	.word	0x00028860
        /*1298*/ 	.short	0x010a
        /*129a*/ 	.byte	0x3f
	.zero		1


	//   ....[75]....
        /*129c*/ 	.word	0x00024910
        /*12a0*/ 	.word	0x00000000
        /*12a4*/ 	.word	0x00028850
        /*12a8*/ 	.short	0x0107
        /*12aa*/ 	.byte	0x3f
	.zero		1


	//   ....[76]....
        /*12ac*/ 	.word	0x000249d0
        /*12b0*/ 	.word	0x00000000
        /*12b4*/ 	.word	0x00028850
        /*12b8*/ 	.short	0x0101
        /*12ba*/ 	.byte	0x3f
	.zero		1


	//   ....[77]....
        /*12bc*/ 	.word	0x00025700
        /*12c0*/ 	.word	0x00000007
        /*12c4*/ 	.word	0x00028820
        /*12c8*/ 	.short	0x010a
        /*12ca*/ 	.byte	0x3f
	.zero		1


	//   ....[78]....
        /*12cc*/ 	.word	0x00025870
        /*12d0*/ 	.word	0x00000005
        /*12d4*/ 	.word	0x00028840
        /*12d8*/ 	.short	0x010a
        /*12da*/ 	.byte	0x3f
	.zero		1


	//   ....[79]....
        /*12dc*/ 	.word	0x00025910
        /*12e0*/ 	.word	0x00000003
        /*12e4*/ 	.word	0x00028840
        /*12e8*/ 	.short	0x010a
        /*12ea*/ 	.byte	0x3f
	.zero		1


	//   ....[80]....
        /*12ec*/ 	.word	0x00025950
        /*12f0*/ 	.word	0x00000005
        /*12f4*/ 	.word	0x00028860
        /*12f8*/ 	.short	0x010a
        /*12fa*/ 	.byte	0x3f
	.zero		1


	//   ....[81]....
        /*12fc*/ 	.word	0x00025990
        /*1300*/ 	.word	0x00000003
        /*1304*/ 	.word	0x00028860
        /*1308*/ 	.short	0x010a
        /*130a*/ 	.byte	0x3f
	.zero		1


	//   ....[82]....
        /*130c*/ 	.word	0x000259f0
        /*1310*/ 	.word	0x0000005b
        /*1314*/ 	.word	0x00028890
        /*1318*/ 	.short	0x010a
        /*131a*/ 	.byte	0x3f
	.zero		1


	//   ....[83]....
        /*131c*/ 	.word	0x00025f00
        /*1320*/ 	.word	0x0000005b
        /*1324*/ 	.word	0x00028890
        /*1328*/ 	.short	0x010a
        /*132a*/ 	.byte	0x3f
	.zero		1


	//   ....[84]....
        /*132c*/ 	.word	0x00026400
        /*1330*/ 	.word	0x0000005b
        /*1334*/ 	.word	0x00028890
        /*1338*/ 	.short	0x010a
        /*133a*/ 	.byte	0x3f
	.zero		1


	//   ....[85]....
        /*133c*/ 	.word	0x000268d0
        /*1340*/ 	.word	0x0000005b
        /*1344*/ 	.word	0x000288b0
        /*1348*/ 	.short	0x010a
        /*134a*/ 	.byte	0x3f
	.zero		1


	//   ....[86]....
        /*134c*/ 	.word	0x000270d0
        /*1350*/ 	.word	0x00000012
        /*1354*/ 	.word	0x00028800
        /*1358*/ 	.short	0x010a
        /*135a*/ 	.byte	0x3f
	.zero		1


	//   ....[87]....
        /*135c*/ 	.word	0x00027c40
        /*1360*/ 	.word	0x00000012
        /*1364*/ 	.word	0x00028800
        /*1368*/ 	.short	0x010a
        /*136a*/ 	.byte	0x3f
	.zero		1


	//   ....[88]....
        /*136c*/ 	.word	0x00027c90
        /*1370*/ 	.word	0x00000008
        /*1374*/ 	.word	0x00028830
        /*1378*/ 	.short	0x010a
        /*137a*/ 	.byte	0x3f
	.zero		1


	//   ....[89]....
        /*137c*/ 	.word	0x00027ce0
        /*1380*/ 	.word	0x00000007
        /*1384*/ 	.word	0x00028830
        /*1388*/ 	.short	0x010a
        /*138a*/ 	.byte	0x3f
	.zero		1


	//   ....[90]....
        /*138c*/ 	.word	0x00027d30
        /*1390*/ 	.word	0x00000007
        /*1394*/ 	.word	0x00028850
        /*1398*/ 	.short	0x010a
        /*139a*/ 	.byte	0x3f
	.zero		1


	//   ....[91]....
        /*139c*/ 	.word	0x00027d80
        /*13a0*/ 	.word	0x00000007
        /*13a4*/ 	.word	0x00028830
        /*13a8*/ 	.short	0x010a
        /*13aa*/ 	.byte	0x3f
	.zero		1


	//   ....[92]....
        /*13ac*/ 	.word	0x00027dd0
        /*13b0*/ 	.word	0x00000007
        /*13b4*/ 	.word	0x00028850
        /*13b8*/ 	.short	0x010a
        /*13ba*/ 	.byte	0x3f
	.zero		1


	//   ....[93]....
        /*13bc*/ 	.word	0x00027e20
        /*13c0*/ 	.word	0x00000007
        /*13c4*/ 	.word	0x00028830
        /*13c8*/ 	.short	0x010a
        /*13ca*/ 	.byte	0x3f
	.zero		1


	//   ....[94]....
        /*13cc*/ 	.word	0x00027e70
        /*13d0*/ 	.word	0x00000007
        /*13d4*/ 	.word	0x00028850
        /*13d8*/ 	.short	0x010a
        /*13da*/ 	.byte	0x3f
	.zero		1


	//   ....[95]....
        /*13dc*/ 	.word	0x00027ec0
        /*13e0*/ 	.word	0x0000000d
        /*13e4*/ 	.word	0x00028850
        /*13e8*/ 	.short	0x010a
        /*13ea*/ 	.byte	0x3f
	.zero		1


	//   ....[96]....
        /*13ec*/ 	.word	0x00028490
        /*13f0*/ 	.word	0x00000016
        /*13f4*/ 	.word	0x00028820
        /*13f8*/ 	.short	0x010a
        /*13fa*/ 	.byte	0x3f
	.zero		1


	//   ....[97]....
        /*13fc*/ 	.word	0x000284e0
        /*1400*/ 	.word	0x0000000b
        /*1404*/ 	.word	0x000288a0
        /*1408*/ 	.short	0x010a
        /*140a*/ 	.byte	0x3f
	.zero		1


	//   ....[98]....
        /*140c*/ 	.word	0x00028530
        /*1410*/ 	.word	0x0000000b
        /*1414*/ 	.word	0x000288c0
        /*1418*/ 	.short	0x010a
        /*141a*/ 	.byte	0x3f
	.zero		1


	//   ....[99]....
        /*141c*/ 	.word	0x00028580
        /*1420*/ 	.word	0x0000000c
        /*1424*/ 	.word	0x000288a0
        /*1428*/ 	.short	0x010a
        /*142a*/ 	.byte	0x3f
	.zero		1


	//   ....[100]....
        /*142c*/ 	.word	0x000285d0
        /*1430*/ 	.word	0x0000000c
        /*1434*/ 	.word	0x000288c0
        /*1438*/ 	.short	0x010a
        /*143a*/ 	.byte	0x3f
	.zero		1


	//   ....[101]....
        /*143c*/ 	.word	0x000286f0
        /*1440*/ 	.word	0x00000007
        /*1444*/ 	.word	0x00028840
        /*1448*/ 	.short	0x010a
        /*144a*/ 	.byte	0x3f
	.zero		1


	//   ....[102]....
        /*144c*/ 	.word	0x00029c90
        /*1450*/ 	.word	0x00000016
        /*1454*/ 	.word	0x00028820
        /*1458*/ 	.short	0x010a
        /*145a*/ 	.byte	0x3f
	.zero		1


	//   ....[103]....
        /*145c*/ 	.word	0x00029ce0
        /*1460*/ 	.word	0x00000006
        /*1464*/ 	.word	0x00028840
        /*1468*/ 	.short	0x010a
        /*146a*/ 	.byte	0x3f
	.zero		1


	//   ....[104]....
        /*146c*/ 	.word	0x0002a660
        /*1470*/ 	.word	0x00000006
        /*1474*/ 	.word	0x00028860
        /*1478*/ 	.short	0x010a
        /*147a*/ 	.byte	0x3f
	.zero		1


	//   ....[105]....
        /*147c*/ 	.word	0x0002b0e0
        /*1480*/ 	.word	0x00000000
        /*1484*/ 	.word	0x00028860
        /*1488*/ 	.short	0x010a
        /*148a*/ 	.byte	0x3f
	.zero		1


	//   ....[106]....
        /*148c*/ 	.word	0x0002c450
        /*1490*/ 	.word	0x00000007
        /*1494*/ 	.word	0x00028820
        /*1498*/ 	.short	0x010a
        /*149a*/ 	.byte	0x3f
	.zero		1


	//   ....[107]....
        /*149c*/ 	.word	0x0002c5f0
        /*14a0*/ 	.word	0x00000005
        /*14a4*/ 	.word	0x00028840
        /*14a8*/ 	.short	0x010a
        /*14aa*/ 	.byte	0x3f
	.zero		1


	//   ....[108]....
        /*14ac*/ 	.word	0x0002c640
        /*14b0*/ 	.word	0x00000003
        /*14b4*/ 	.word	0x00028840
        /*14b8*/ 	.short	0x010a
        /*14ba*/ 	.byte	0x3f
	.zero		1


	//   ....[109]....
        /*14bc*/ 	.word	0x0002c690
        /*14c0*/ 	.word	0x00000005
        /*14c4*/ 	.word	0x00028860
        /*14c8*/ 	.short	0x010a
        /*14ca*/ 	.byte	0x3f
	.zero		1


	//----- nvinfo : EIATTR_NUM_MBARRIERS
	.align		4
.L_999:
        /*14cc*/ 	.byte	0x03, 0x38
        /*14ce*/ 	.short	0x0016


	//----- nvinfo : EIATTR_EXIT_INSTR_OFFSETS
	.align		4
        /*14d0*/ 	.byte	0x04, 0x1c
        /*14d2*/ 	.short	(.L_1001 - .L_1000)


	//   ....[0]....
.L_1000:
        /*14d4*/ 	.word	0x000259e0


	//----- nvinfo : EIATTR_MAX_THREADS
	.align		4
.L_1001:
        /*14d8*/ 	.byte	0x04, 0x05
        /*14da*/ 	.short	(.L_1003 - .L_1002)
.L_1002:
        /*14dc*/ 	.word	0x00000180
        /*14e0*/ 	.word	0x00000001
        /*14e4*/ 	.word	0x00000001


	//----- nvinfo : EIATTR_CRS_STACK_SIZE
	.align		4
.L_1003:
        /*14e8*/ 	.byte	0x04, 0x1e
        /*14ea*/ 	.short	(.L_1005 - .L_1004)
.L_1004:
        /*14ec*/ 	.word	0x00000000


	//----- nvinfo : EIATTR_CBANK_PARAM_SIZE
	.align		4
.L_1005:
        /*14f0*/ 	.byte	0x03, 0x19
        /*14f2*/ 	.short	0x0af0


	//----- nvinfo : EIATTR_PARAM_CBANK
	.align		4
        /*14f4*/ 	.byte	0x04, 0x0a
        /*14f6*/ 	.short	(.L_1007 - .L_1006)
	.align		4
.L_1006:
        /*14f8*/ 	.word	index@(.nv.constant0._ZN7cutlass13device_kernelIN5flash11enable_sm90INS1_16FlashAttnFwdSm90INS1_25CollectiveMainloopFwdSm90ILi2EN4cute5tupleIJNS5_1CILi1EEES8_S8_EEENS6_IJNS7_ILi128EEESA_SA_EEELi128ENS_6half_tEfNS_4arch4Sm90ELb0ELb1ELb1ELb1ELb1ELb1ELb0ELb1ELb1ELb1ELb0ELb0EEENS1_21CollectiveEpilogueFwdISB_S9_SC_SE_Li256ELb1ELb1ELb0ELb0EEENS1_36VarlenDynamicPersistentTileSchedulerILi128ELi128ELi256ELi128ELb0ELb1ELb1ELb1ELb0ELb1EEEEEEEEEvNT_6ParamsE)
        /*14fc*/ 	.short	0x0210
        /*14fe*/ 	.short	0x0af0


	//----- nvinfo : EIATTR_SW_WAR
	.align		4
.L_1007:
        /*1500*/ 	.byte	0x04, 0x36
        /*1502*/ 	.short	(.L_1009 - .L_1008)
.L_1008:
        /*1504*/ 	.word	0x00000008
.L_1009:


//--------------------- .nv.info._ZN7cutlass13device_kernelIN5flash11enable_sm90INS1_16FlashAttnFwdSm90INS1_25CollectiveMainloopFwdSm90ILi2EN4cute5tupleIJNS5_1CILi1EEES8_S8_EEENS6_IJNS7_ILi128EEESA_SA_EEELi128ENS_6half_tEfNS_4arch4Sm90ELb1ELb0ELb1ELb0ELb1ELb0ELb0ELb1ELb1ELb1ELb0ELb0EEENS1_21CollectiveEpilogueFwdISB_S9_SC_SE_Li256ELb0ELb1ELb0ELb0EEENS1_30DynamicPersistentTileSchedulerILi256ELi128ELb0ELb1ELb1EEEEEEEEEvNT_6ParamsE --------------------------
	.section	.nv.info._ZN7cutlass13device_kernelIN5flash11enable_sm90INS1_16FlashAttnFwdSm90INS1_25CollectiveMainloopFwdSm90ILi2EN4cute5tupleIJNS5_1CILi1EEES8_S8_EEENS6_IJNS7_ILi128EEESA_SA_EEELi128ENS_6half_tEfNS_4arch4Sm90ELb1ELb0ELb1ELb0ELb1ELb0ELb0ELb1ELb1ELb1ELb0ELb0EEENS1_21CollectiveEpilogueFwdISB_S9_SC_SE_Li256ELb0ELb1ELb0ELb0EEENS1_30DynamicPersistentTileSchedulerILi256ELi128ELb0ELb1ELb1EEEEEEEEEvNT_6ParamsE,"",@"SHT_CUDA_INFO"
	.sectionflags	@""
	.align	4


	//----- nvinfo : EIATTR_CUDA_API_VERSION
	.align		4
        /*0000*/ 	.byte	0x04, 0x37
        /*0002*/ 	.short	(.L_1011 - .L_1010)
.L_1010:
        /*0004*/ 	.word	0x00000082


	//----- nvinfo : EIATTR_KPARAM_INFO
	.align		4
.L_1011:
        /*0008*/ 	.byte	0x04, 0x17
        /*000a*/ 	.short	(.L_1013 - .L_1012)
.L_1012:
        /*000c*/ 	.word	0x00000000
        /*0010*/ 	.short	0x0000
        /*0012*/ 	.short	0x0070
        /*0014*/ 	.byte	0x00, 0xf0, 0x01, 0x2a


	//----- nvinfo : EIATTR_SPARSE_MMA_MASK
	.align		4
.L_1013:
        /*0018*/ 	.byte	0x03, 0x50
        /*001a*/ 	.short	0x0000


	//----- nvinfo : EIATTR_MAXREG_COUNT
	.align		4
        /*001c*/ 	.byte	0x03, 0x1b
        /*001e*/ 	.short	0x00a8


	//----- nvinfo : EIATTR_NUM_BARRIERS
	.align		4
        /*0020*/ 	.byte	0x02, 0x4c
        /*0022*/ 	.byte	0x10
	.zero		1


	//----- nvinfo : EIATTR_EXTERNS
	.align		4
        /*0024*/ 	.byte	0x04, 0x0f
        /*0026*/ 	.short	(.L_1015 - .L_1014)


	//   ....[0]....
	.align		4
.L_1014:
        /*0028*/ 	.word	index@(__assertfail)


	//----- nvinfo : EIATTR_MERCURY_ISA_VERSION
	.align		4
.L_1015:
        /*002c*/ 	.byte	0x03, 0x5f
        /*002e*/ 	.short	0x0101


	//----- nvinfo : EIATTR_INT_WARP_WIDE_INSTR_OFFSETS
	.align		4
        /*0030*/ 	.byte	0x04, 0x31
        /*0032*/ 	.short	(.L_1017 - .L_1016)


	//   ....[0]....
.L_1016:
        /*0034*/ 	.word	0x000000b0


	//   ....[1]....
        /*0038*/ 	.word	0x000000c0


	//   ....[2]....
        /*003c*/ 	.word	0x00000160


	//   ....[3]....
        /*0040*/ 	.word	0x0000cce0


	//   ....[4]....
        /*0044*/ 	.word	0x0000cd70


	//   ....[5]....
        /*0048*/ 	.word	0x0000f9b0


	//   ....[6]....
        /*004c*/ 	.word	0x0000fa40


	//----- nvinfo : EIATTR_COOP_GROUP_MASK_REGIDS
	.align		4
.L_1017:
        /*0050*/ 	.byte	0x04, 0x29
        /*0052*/ 	.short	(.L_1019 - .L_1018)


	//   ....[0]....
.L_1018:
        /*0054*/ 	.word	0xffffffff


	//   ....[1]....
        /*0058*/ 	.word	0xffffffff


	//   ....[2]....
        /*005c*/ 	.word	0xffffffff


	//   ....[3]....
        /*0060*/ 	.word	0xffffffff


	//   ....[4]....
        /*0064*/ 	.word	0xffffffff


	//   ....[5]....
        /*0068*/ 	.word	0xffffffff


	//   ....[6]....
        /*006c*/ 	.word	0xffffffff


	//   ....[7]....
        /*0070*/ 	.word	0xffffffff


	//   ....[8]....
        /*0074*/ 	.word	0xffffffff


	//   ....[9]....
        /*0078*/ 	.word	0xffffffff


	//   ....[10]....
        /*007c*/ 	.word	0xffffffff


	//   ....[11]....
        /*0080*/ 	.word	0xffffffff


	//   ....[12]....
        /*0084*/ 	.word	0xffffffff


	//   ....[13]....
        /*0088*/ 	.word	0xffffffff


	//   ....[14]....
        /*008c*/ 	.word	0xffffffff


	//   ....[15]....
        /*0090*/ 	.word	0xffffffff


	//   ....[16]....
        /*0094*/ 	.word	0xffffffff


	//   ....[17]....
        /*0098*/ 	.word	0xffffffff


	//   ....[18]....
        /*009c*/ 	.word	0xffffffff


	//   ....[19]....
        /*00a0*/ 	.word	0xffffffff


	//   ....[20]....
        /*00a4*/ 	.word	0xffffffff


	//   ....[21]....
        /*00a8*/ 	.word	0xffffffff


	//   ....[22]....
        /*00ac*/ 	.word	0xffffffff


	//   ....[23]....
        /*00b0*/ 	.word	0xffffffff


	//   ....[24]....
        /*00b4*/ 	.word	0xffffffff


	//   ....[25]....
        /*00b8*/ 	.word	0xffffffff


	//   ....[26]....
        /*00bc*/ 	.word	0xffffffff


	//   ....[27]....
        /*00c0*/ 	.word	0xffffffff


	//   ....[28]....
        /*00c4*/ 	.word	0xffffffff


	//   ....[29]....
        /*00c8*/ 	.word	0xffffffff


	//   ....[30]....
        /*00cc*/ 	.word	0xffffffff


	//   ....[31]....
        /*00d0*/ 	.word	0xffffffff


	//   ....[32]....
        /*00d4*/ 	.word	0xffffffff


	//   ....[33]....
        /*00d8*/ 	.word	0xffffffff


	//   ....[34]....
        /*00dc*/ 	.word	0xffffffff


	//   ....[35]....
        /*00e0*/ 	.word	0xffffffff


	//   ....[36]....
        /*00e4*/ 	.word	0xffffffff


	//   ....[37]....
        /*00e8*/ 	.word	0xffffffff


	//   ....[38]....
        /*00ec*/ 	.word	0xffffffff


	//   ....[39]....
        /*00f0*/ 	.word	0xffffffff


	//   ....[40]....
        /*00f4*/ 	.word	0xffffffff


	//   ....[41]....
        /*00f8*/ 	.word	0xffffffff


	//   ....[42]....
        /*00fc*/ 	.word	0xffffffff


	//   ....[43]....
        /*0100*/ 	.word	0xffffffff


	//   ....[44]....
        /*0104*/ 	.word	0xffffffff


	//   ....[45]....
        /*0108*/ 	.word	0xffffffff


	//   ....[46]....
        /*010c*/ 	.word	0xffffffff


	//   ....[47]....
        /*0110*/ 	.word	0xffffffff


	//   ....[48]....
        /*0114*/ 	.word	0xffffffff


	//   ....[49]....
        /*0118*/ 	.word	0xffffffff


	//   ....[50]....
        /*011c*/ 	.word	0xffffffff


	//   ....[51]....
        /*0120*/ 	.word	0xffffffff


	//   ....[52]....
        /*0124*/ 	.word	0xffffffff


	//   ....[53]....
        /*0128*/ 	.word	0xffffffff


	//   ....[54]....
        /*012c*/ 	.word	0xffffffff


	//   ....[55]....
        /*0130*/ 	.word	0xffffffff


	//   ....[56]....
        /*0134*/ 	.word	0xffffffff


	//   ....[57]....
        /*0138*/ 	.word	0xffffffff


	//   ....[58]....
        /*013c*/ 	.word	0xffffffff


	//   ....[59]....
        /*0140*/ 	.word	0xffffffff


	//   ....[60]....
        /*0144*/ 	.word	0xffffffff


	//   ....[61]....
        /*0148*/ 	.word	0xffffffff


	//   ....[62]....
        /*014c*/ 	.word	0xffffffff


	//   ....[63]....
        /*0150*/ 	.word	0xffffffff


	//   ....[64]....
        /*0154*/ 	.word	0xffffffff


	//   ....[65]....
        /*0158*/ 	.word	0xffffffff


	//   ....[66]....
        /*015c*/ 	.word	0xffffffff


	//   ....[67]....
        /*0160*/ 	.word	0xffffffff


	//   ....[68]....
        /*0164*/ 	.word	0xffffffff


	//   ....[69]....
        /*0168*/ 	.word	0xffffffff


	//   ....[70]....
        /*016c*/ 	.word	0xffffffff


	//   ....[71]....
        /*0170*/ 	.word	0xffffffff


	//   ....[72]....
        /*0174*/ 	.word	0xffffffff


	//   ....[73]....
        /*0178*/ 	.word	0xffffffff


	//   ....[74]....
        /*017c*/ 	.word	0xffffffff


	//   ....[75]....
        /*0180*/ 	.word	0xffffffff


	//   ....[76]....
        /*0184*/ 	.word	0xffffffff


	//   ....[77]....
        /*0188*/ 	.word	0xffffffff


	//   ....[78]....
        /*018c*/ 	.word	0xffffffff


	//   ....[79]....
        /*0190*/ 	.word	0xffffffff


	//   ....[80]....
        /*0194*/ 	.word	0xffffffff


	//   ....[81]....
        /*0198*/ 	.word	0xffffffff


	//   ....[82]....
        /*019c*/ 	.word	0xffffffff


	//   ....[83]....
        /*01a0*/ 	.word	0xffffffff


	//   ....[84]....
        /*01a4*/ 	.word	0xffffffff


	//   ....[85]....
        /*01a8*/ 	.word	0xffffffff


	//   ....[86]....
        /*01ac*/ 	.word	0xffffffff


	//   ....[87]....
        /*01b0*/ 	.word	0xffffffff


	//   ....[88]....
        /*01b4*/ 	.word	0xffffffff


	//   ....[89]....
        /*01b8*/ 	.word	0xffffffff


	//   ....[90]....
        /*01bc*/ 	.word	0xffffffff


	//   ....[91]....
        /*01c0*/ 	.word	0xffffffff


	//   ....[92]....
        /*01c4*/ 	.word	0xffffffff


	//   ....[93]....
        /*01c8*/ 	.word	0xffffffff


	//   ....[94]....
        /*01cc*/ 	.word	0xffffffff


	//   ....[95]....
        /*01d0*/ 	.word	0xffffffff


	//   ....[96]....
        /*01d4*/ 	.word	0xffffffff


	//   ....[97]....
        /*01d8*/ 	.word	0xffffffff


	//   ....[98]....
        /*01dc*/ 	.word	0xffffffff


	//   ....[99]....
        /*01e0*/ 	.word	0xffffffff


	//   ....[100]....
        /*01e4*/ 	.word	0xffffffff


	//   ....[101]....
        /*01e8*/ 	.word	0xffffffff


	//   ....[102]....
        /*01ec*/ 	.word	0xffffffff


	//   ....[103]....
        /*01f0*/ 	.word	0xffffffff


	//   ....[104]....
        /*01f4*/ 	.word	0xffffffff


	//   ....[105]....
        /*01f8*/ 	.word	0xffffffff


	//   ....[106]....
        /*01fc*/ 	.word	0xffffffff


	//   ....[107]....
        /*0200*/ 	.word	0xffffffff


	//   ....[108]....
        /*0204*/ 	.word	0xffffffff


	//   ....[109]....
        /*0208*/ 	.word	0xffffffff


	//   ....[110]....
        /*020c*/ 	.word	0xffffffff


	//   ....[111]....
        /*0210*/ 	.word	0xffffffff


	//   ....[112]....
        /*0214*/ 	.word	0xffffffff


	//   ....[113]....
        /*0218*/ 	.word	0xffffffff


	//   ....[114]....
        /*021c*/ 	.word	0xffffffff


	//   ....[115]....
        /*0220*/ 	.word	0xffffffff


	//   ....[116]....
        /*0224*/ 	.word	0xffffffff


	//   ....[117]....
        /*0228*/ 	.word	0xffffffff


	//   ....[118]....
        /*022c*/ 	.word	0xffffffff


	//   ....[119]....
        /*0230*/ 	.word	0xffffffff


	//   ....[120]....
        /*0234*/ 	.word	0xffffffff


	//   ....[121]....
        /*0238*/ 	.word	0xffffffff


	//   ....[122]....
        /*023c*/ 	.word	0xffffffff


	//   ....[123]....
        /*0240*/ 	.word	0xffffffff


	//   ....[124]....
        /*0244*/ 	.word	0xffffffff


	//   ....[125]....
        /*0248*/ 	.word	0xffffffff


	//   ....[126]....
        /*024c*/ 	.word	0xffffffff


	//   ....[127]....
        /*0250*/ 	.word	0xffffffff


	//   ....[128]....
        /*0254*/ 	.word	0xffffffff


	//   ....[129]....
        /*0258*/ 	.word	0xffffffff


	//   ....[130]....
        /*025c*/ 	.word	0x0500000f


	//   ....[131]....
        /*0260*/ 	.word	0x0500000f


	//   ....[132]....
        /*0264*/ 	.word	0x0500000f


	//   ....[133]....
        /*0268*/ 	.word	0x0500000f


	//   ....[134]....
        /*026c*/ 	.word	0x0500000f


	//   ....[135]....
        /*0270*/ 	.word	0x0500000f


	//   ....[136]....
        /*0274*/ 	.word	0x0500000f


	//   ....[137]....
        /*0278*/ 	.word	0x0500000f


	//   ....[138]....
        /*027c*/ 	.word	0x0500000f


	//   ....[139]....
        /*0280*/ 	.word	0x0500000f


	//   ....[140]....
        /*0284*/ 	.word	0x0500000f


	//   ....[141]....
        /*0288*/ 	.word	0x0500000f


	//   ....[142]....
        /*028c*/ 	.word	0x0500000f


	//   ....[143]....
        /*0290*/ 	.word	0x0500000f


	//   ....[144]....
        /*0294*/ 	.word	0x0500000f


	//   ....[145]....
        /*0298*/ 	.word	0x0500000f


	//   ....[146]....
        /*029c*/ 	.word	0x0500000f


	//   ....[147]....
        /*02a0*/ 	.word	0x0500000f


	//   ....[148]....
        /*02a4*/ 	.word	0x0500000f


	//   ....[149]....
        /*02a8*/ 	.word	0x0500000f


	//   ....[150]....
        /*02ac*/ 	.word	0x0500000f


	//   ....[151]....
        /*02b0*/ 	.word	0x0500000f


	//   ....[152]....
        /*02b4*/ 	.word	0x0500000f


	//   ....[153]....
        /*02b8*/ 	.word	0x0500000f


	//   ....[154]....
        /*02bc*/ 	.word	0x0500000f


	//   ....[155]....
        /*02c0*/ 	.word	0x0500000f


	//   ....[156]....
        /*02c4*/ 	.word	0x0500000f


	//   ....[157]....
        /*02c8*/ 	.word	0x0500000f


	//   ....[158]....
        /*02cc*/ 	.word	0x0500000f


	//   ....[159]....
        /*02d0*/ 	.word	0x0500000f


	//   ....[160]....
        /*02d4*/ 	.word	0x0500000f


	//   ....[161]....
        /*02d8*/ 	.word	0x0500000f


	//   ....[162]....
        /*02dc*/ 	.word	0x0500000f


	//   ....[163]....
        /*02e0*/ 	.word	0x0500000f


	//   ....[164]....
        /*02e4*/ 	.word	0x0500000f


	//   ....[165]....
        /*02e8*/ 	.word	0x0500000f


	//   ....[166]....
        /*02ec*/ 	.word	0x0500000f


	//   ....[167]....
        /*02f0*/ 	.word	0x0500000f


	//   ....[168]....
        /*02f4*/ 	.word	0x0500000f


	//   ....[169]....
        /*02f8*/ 	.word	0x0500000f


	//   ....[170]....
        /*02fc*/ 	.word	0x0500000f


	//   ....[171]....
        /*0300*/ 	.word	0x0500000f


	//   ....[172]....
        /*0304*/ 	.word	0x0500000f


	//   ....[173]....
        /*0308*/ 	.word	0x0500000f


	//   ....[174]....
        /*030c*/ 	.word	0x0500000f


	//   ....[175]....
        /*0310*/ 	.word	0x0500000f


	//   ....[176]....
        /*0314*/ 	.word	0x0500000f


	//   ....[177]....
        /*0318*/ 	.word	0x0500000f


	//   ....[178]....
        /*031c*/ 	.word	0x0500000f


	//   ....[179]....
        /*0320*/ 	.word	0x0500000f


	//   ....[180]....
        /*0324*/ 	.word	0x0500000f


	//   ....[181]....
        /*0328*/ 	.word	0x0500000f


	//   ....[182]....
        /*032c*/ 	.word	0x0500000f


	//   ....[183]....
        /*0330*/ 	.word	0x0500000f


	//   ....[184]....
        /*0334*/ 	.word	0x0500000f


	//   ....[185]....
        /*0338*/ 	.word	0x0500000f


	//   ....[186]....
        /*033c*/ 	.word	0x0500000f


	//   ....[187]....
        /*0340*/ 	.word	0x0500000f


	//   ....[188]....
        /*0344*/ 	.word	0x0500000f


	//   ....[189]....
        /*0348*/ 	.word	0x0500000f


	//   ....[190]....
        /*034c*/ 	.word	0x0500000f


	//   ....[191]....
        /*0350*/ 	.word	0x0500000f


	//   ....[192]....
        /*0354*/ 	.word	0x0500000f


	//   ....[193]....
        /*0358*/ 	.word	0x0500000f


	//   ....[194]....
        /*035c*/ 	.word	0x0500000f


	//   ....[195]....
        /*0360*/ 	.word	0x0500000f


	//   ....[196]....
        /*0364*/ 	.word	0x0500000f


	//   ....[197]....
        /*0368*/ 	.word	0x0500000f


	//   ....[198]....
        /*036c*/ 	.word	0x0500000f


	//   ....[199]....
        /*0370*/ 	.word	0x0500000f


	//   ....[200]....
        /*0374*/ 	.word	0x0500000f


	//   ....[201]....
        /*0378*/ 	.word	0x0500000f


	//   ....[202]....
        /*037c*/ 	.word	0x0500000f


	//   ....[203]....
        /*0380*/ 	.word	0x0500000f


	//   ....[204]....
        /*0384*/ 	.word	0x0500000f


	//   ....[205]....
        /*0388*/ 	.word	0x0500000f


	//   ....[206]....
        /*038c*/ 	.word	0x0500000f


	//   ....[207]....
        /*0390*/ 	.word	0x0500000f


	//   ....[208]....
        /*0394*/ 	.word	0x0500000f


	//   ....[209]....
        /*0398*/ 	.word	0x0500000f


	//   ....[210]....
        /*039c*/ 	.word	0x0500000f


	//   ....[211]....
        /*03a0*/ 	.word	0x0500000f


	//   ....[212]....
        /*03a4*/ 	.word	0x0500000f


	//----- nvinfo : EIATTR_COOP_GROUP_INSTR_OFFSETS
	.align		4
.L_1019:
        /*03a8*/ 	.byte	0x04, 0x28
        /*03aa*/ 	.short	(.L_1021 - .L_1020)


	//   ....[0]....
.L_1020:
        /*03ac*/ 	.word	0x00000070


	//   ....[1]....
        /*03b0*/ 	.word	0x00000080


	//   ....[2]....
        /*03b4*/ 	.word	0x000002c0


	//   ....[3]....
        /*03b8*/ 	.word	0x00000420


	//   ....[4]....
        /*03bc*/ 	.word	0x00000540


	//   ....[5]....
        /*03c0*/ 	.word	0x000006a0


	//   ....[6]....
        /*03c4*/ 	.word	0x000013a0


	//   ....[7]....
        /*03c8*/ 	.word	0x00001ca0


	//   ....[8]....
        /*03cc*/ 	.word	0x00002170


	//   ....[9]....
        /*03d0*/ 	.word	0x00002a70


	//   ....[10]....
        /*03d4*/ 	.word	0x00002af0


	//   ....[11]....
        /*03d8*/ 	.word	0x00003630


	//   ....[12]....
        /*03dc*/ 	.word	0x000036a0


	//   ....[13]....
        /*03e0*/ 	.word	0x00004c90


	//   ....[14]....
        /*03e4*/ 	.word	0x00005020


	//   ....[15]....
        /*03e8*/ 	.word	0x00005890


	//   ....[16]....
        /*03ec*/ 	.word	0x00005990


	//   ....[17]....
        /*03f0*/ 	.word	0x00006300


	//   ....[18]....
        /*03f4*/ 	.word	0x00006350


	//   ....[19]....
        /*03f8*/ 	.word	0x00008900


	//   ....[20]....
        /*03fc*/ 	.word	0x00008930


	//   ....[21]....
        /*0400*/ 	.word	0x00008950


	//   ....[22]....
        /*0404*/ 	.word	0x00008970


	//   ....[23]....
        /*0408*/ 	.word	0x00009df0


	//   ....[24]....
        /*040c*/ 	.word	0x00009e30


	//   ....[25]....
        /*0410*/ 	.word	0x00009ef0


	//   ....[26]....
        /*0414*/ 	.word	0x00009f00


	//   ....[27]....
        /*0418*/ 	.word	0x0000b030


	//   ....[28]....
        /*041c*/ 	.word	0x0000b060


	//   ....[29]....
        /*0420*/ 	.word	0x0000b090


	//   ....[30]....
        /*0424*/ 	.word	0x0000b0c0


	//   ....[31]....
        /*0428*/ 	.word	0x0000b640


	//   ....[32]....
        /*042c*/ 	.word	0x0000b680


	//   ....[33]....
        /*0430*/ 	.word	0x0000b740


	//   ....[34]....
        /*0434*/ 	.word	0x0000b760


	//   ....[35]....
        /*0438*/ 	.word	0x0000b820


	//   ....[36]....
        /*043c*/ 	.word	0x0000b840


	//   ....[37]....
        /*0440*/ 	.word	0x0000b910


	//   ....[38]....
        /*0444*/ 	.word	0x0000b930


	//   ....[39]....
        /*0448*/ 	.word	0x0000bfd0


	//   ....[40]....
        /*044c*/ 	.word	0x0000bff0


	//   ....[41]....
        /*0450*/ 	.word	0x0000c0b0


	//   ....[42]....
        /*0454*/ 	.word	0x0000c0d0


	//   ....[43]....
        /*0458*/ 	.word	0x0000c190


	//   ....[44]....
        /*045c*/ 	.word	0x0000c1b0


	//   ....[45]....
        /*0460*/ 	.word	0x0000c280


	//   ....[46]....
        /*0464*/ 	.word	0x0000c2a0


	//   ....[47]....
        /*0468*/ 	.word	0x0000c420


	//   ....[48]....
        /*046c*/ 	.word	0x0000d7f0


	//   ....[49]....
        /*0470*/ 	.word	0x0000d810


	//   ....[50]....
        /*0474*/ 	.word	0x0000d820


	//   ....[51]....
        /*0478*/ 	.word	0x0000d860


	//   ....[52]....
        /*047c*/ 	.word	0x0000d8e0


	//   ....[53]....
        /*0480*/ 	.word	0x0000d900


	//   ....[54]....
        /*0484*/ 	.word	0x0000d980


	//   ....[55]....
        /*0488*/ 	.word	0x0000d9a0


	//   ....[56]....
        /*048c*/ 	.word	0x0000da20


	//   ....[57]....
        /*0490*/ 	.word	0x0000da40


	//   ....[58]....
        /*0494*/ 	.word	0x0000dac0


	//   ....[59]....
        /*0498*/ 	.word	0x0000dae0


	//   ....[60]....
        /*049c*/ 	.word	0x0000db60


	//   ....[61]....
        /*04a0*/ 	.word	0x0000db80


	//   ....[62]....
        /*04a4*/ 	.word	0x0000dc00


	//   ....[63]....
        /*04a8*/ 	.word	0x0000dc20


	//   ....[64]....
        /*04ac*/ 	.word	0x0000e260


	//   ....[65]....
        /*04b0*/ 	.word	0x0000e280


	//   ....[66]....
        /*04b4*/ 	.word	0x0000e2a0


	//   ....[67]....
        /*04b8*/ 	.word	0x0000e300


	//   ....[68]....
        /*04bc*/ 	.word	0x0000e370


	//   ....[69]....
        /*04c0*/ 	.word	0x0000e390


	//   ....[70]....
        /*04c4*/ 	.word	0x0000e410


	//   ....[71]....
        /*04c8*/ 	.word	0x0000e440


	//   ....[72]....
        /*04cc*/ 	.word	0x0000e4b0


	//   ....[73]....
        /*04d0*/ 	.word	0x0000e4d0


	//   ....[74]....
        /*04d4*/ 	.word	0x0000e550


	//   ....[75]....
        /*04d8*/ 	.word	0x0000e570


	//   ....[76]....
        /*04dc*/ 	.word	0x0000e5f0


	//   ....[77]....
        /*04e0*/ 	.word	0x0000e610


	//   ....[78]....
        /*04e4*/ 	.word	0x0000e690


	//   ....[79]....
        /*04e8*/ 	.word	0x0000e6b0


	//   ....[80]....
        /*04ec*/ 	.word	0x0000ed70


	//   ....[81]....
        /*04f0*/ 	.word	0x0000eda0


	//   ....[82]....
        /*04f4*/ 	.word	0x0000edb0


	//   ....[83]....
        /*04f8*/ 	.word	0x0000ee00


	//   ....[84]....
        /*04fc*/ 	.word	0x0000ee10


	//   ....[85]....
        /*0500*/ 	.word	0x0000ee60


	//   ....[86]....
        /*0504*/ 	.word	0x0000ee70


	//   ....[87]....
        /*0508*/ 	.word	0x0000eec0


	//   ....[88]....
        /*050c*/ 	.word	0x0000eed0


	//   ....[89]....
        /*0510*/ 	.word	0x0000ef20


	//   ....[90]....
        /*0514*/ 	.word	0x0000ef30


	//   ....[91]....
        /*0518*/ 	.word	0x0000ef80


	//   ....[92]....
        /*051c*/ 	.word	0x0000ef90


	//   ....[93]....
        /*0520*/ 	.word	0x0000efe0


	//   ....[94]....
        /*0524*/ 	.word	0x0000eff0


	//   ....[95]....
        /*0528*/ 	.word	0x0000f000


	//   ....[96]....
        /*052c*/ 	.word	0x0000f2a0


	//   ....[97]....
        /*0530*/ 	.word	0x0000f2c0


	//   ....[98]....
        /*0534*/ 	.word	0x0000f2e0


	//   ....[99]....
        /*0538*/ 	.word	0x0000f340


	//   ....[100]....
        /*053c*/ 	.word	0x0000f360


	//   ....[101]....
        /*0540*/ 	.word	0x0000f3c0


	//   ....[102]....
        /*0544*/ 	.word	0x0000f3e0


	//   ....[103]....
        /*0548*/ 	.word	0x0000f440


	//   ....[104]....
        /*054c*/ 	.word	0x0000f460


	//   ....[105]....
        /*0550*/ 	.word	0x0000f4c0


	//   ....[106]....
        /*0554*/ 	.word	0x0000f4e0


	//   ....[107]....
        /*0558*/ 	.word	0x0000f540


	//   ....[108]....
        /*055c*/ 	.word	0x0000f560


	//   ....[109]....
        /*0560*/ 	.word	0x0000f5c0


	//   ....[110]....
        /*0564*/ 	.word	0x0000f5e0


	//   ....[111]....
        /*0568*/ 	.word	0x0000f5f0


	//   ....[112]....
        /*056c*/ 	.word	0x0000fb90


	//   ....[113]....
        /*0570*/ 	.word	0x0000fbb0


	//   ....[114]....
        /*0574*/ 	.word	0x0000fbd0


	//   ....[115]....
        /*0578*/ 	.word	0x0000fc10


	//   ....[116]....
        /*057c*/ 	.word	0x0000fc60


	//   ....[117]....
        /*0580*/ 	.word	0x0000fc90


	//   ....[118]....
        /*0584*/ 	.word	0x0000fce0


	//   ....[119]....
        /*0588*/ 	.word	0x0000fd10


	//   ....[120]....
        /*058c*/ 	.word	0x0000fd60


	//   ....[121]....
        /*0590*/ 	.word	0x0000fd90


	//   ....[122]....
        /*0594*/ 	.word	0x0000fde0


	//   ....[123]....
        /*0598*/ 	.word	0x0000fe10


	//   ....[124]....
        /*059c*/ 	.word	0x0000fe60


	//   ....[125]....
        /*05a0*/ 	.word	0x0000fe90


	//   ....[126]....
        /*05a4*/ 	.word	0x0000fee0


	//   ....[127]....
        /*05a8*/ 	.word	0x0000ff10


	//   ....[128]....
        /*05ac*/ 	.word	0x000101f0


	//   ....[129]....
        /*05b0*/ 	.word	0x000103c0


	//   ....[130]....
        /*05b4*/ 	.word	0x00010950


	//   ....[131]....
        /*05b8*/ 	.word	0x00010a30


	//   ....[132]....
        /*05bc*/ 	.word	0x00010ad0


	//   ....[133]....
        /*05c0*/ 	.word	0x00010b50


	//   ....[134]....
        /*05c4*/ 	.word	0x00010c10


	//   ....[135]....
        /*05c8*/ 	.word	0x00010c80


	//   ....[136]....
        /*05cc*/ 	.word	0x00010d50


	//   ....[137]....
        /*05d0*/ 	.word	0x00010de0


	//   ....[138]....
        /*05d4*/ 	.word	0x00010ea0


	//   ....[139]....
        /*05d8*/ 	.word	0x00010f30


	//   ....[140]....
        /*05dc*/ 	.word	0x00010ff0


	//   ....[141]....
        /*05e0*/ 	.word	0x00011070


	//   ....[142]....
        /*05e4*/ 	.word	0x00011140


	//   ....[143]....
        /*05e8*/ 	.word	0x000111c0


	//   ....[144]....
        /*05ec*/ 	.word	0x00011290


	//   ....[145]....
        /*05f0*/ 	.word	0x00011310


	//   ....[146]....
        /*05f4*/ 	.word	0x000113d0


	//   ....[147]....
        /*05f8*/ 	.word	0x00011460


	//   ....[148]....
        /*05fc*/ 	.word	0x000114e0


	//   ....[149]....
        /*0600*/ 	.word	0x00011560


	//   ....[150]....
        /*0604*/ 	.word	0x00011610


	//   ....[151]....
        /*0608*/ 	.word	0x00011690


	//   ....[152]....
        /*060c*/ 	.word	0x00011760


	//   ....[153]....
        /*0610*/ 	.word	0x000117d0


	//   ....[154]....
        /*0614*/ 	.word	0x000118b0


	//   ....[155]....
        /*0618*/ 	.word	0x00011920


	//   ....[156]....
        /*061c*/ 	.word	0x00011a00


	//   ....[157]....
        /*0620*/ 	.word	0x00011a80


	//   ....[158]....
        /*0624*/ 	.word	0x00011b50


	//   ....[159]....
        /*0628*/ 	.word	0x00011bc0


	//   ....[160]....
        /*062c*/ 	.word	0x00011ca0


	//   ....[161]....
        /*0630*/ 	.word	0x00011d20


	//   ....[162]....
        /*0634*/ 	.word	0x00011dd0


	//   ....[163]....
        /*0638*/ 	.word	0x00011f00


	//   ....[164]....
        /*063c*/ 	.word	0x00011fa0


	//   ....[165]....
        /*0640*/ 	.word	0x00012010


	//   ....[166]....
        /*0644*/ 	.word	0x000120d0


	//   ....[167]....
        /*0648*/ 	.word	0x00012130


	//   ....[168]....
        /*064c*/ 	.word	0x000121f0


	//   ....[169]....
        /*0650*/ 	.word	0x00012250


	//   ....[170]....
        /*0654*/ 	.word	0x00012310


	//   ....[171]....
        /*0658*/ 	.word	0x00012370


	//   ....[172]....
        /*065c*/ 	.word	0x00012430


	//   ....[173]....
        /*0660*/ 	.word	0x00012490


	//   ....[174]....
        /*0664*/ 	.word	0x00012550


	//   ....[175]....
        /*0668*/ 	.word	0x000125b0


	//   ....[176]....
        /*066c*/ 	.word	0x00012670


	//   ....[177]....
        /*0670*/ 	.word	0x000126d0


	//   ....[178]....
        /*0674*/ 	.word	0x00012790


	//   ....[179]....
        /*0678*/ 	.word	0x00012870


	//   ....[180]....
        /*067c*/ 	.word	0x00012910


	//   ....[181]....
        /*0680*/ 	.word	0x00012970


	//   ....[182]....
        /*0684*/ 	.word	0x00012a40


	//   ....[183]....
        /*0688*/ 	.word	0x00012aa0


	//   ....[184]....
        /*068c*/ 	.word	0x00012b70


	//   ....[185]....
        /*0690*/ 	.word	0x00012bd0


	//   ....[186]....
        /*0694*/ 	.word	0x00012ca0


	//   ....[187]....
        /*0698*/ 	.word	0x00012d00


	//   ....[188]....
        /*069c*/ 	.word	0x00012dd0


	//   ....[189]....
        /*06a0*/ 	.word	0x00012e30


	//   ....[190]....
        /*06a4*/ 	.word	0x00012f00


	//   ....[191]....
        /*06a8*/ 	.word	0x00012f60


	//   ....[192]....
        /*06ac*/ 	.word	0x00013030


	//   ....[193]....
        /*06b0*/ 	.word	0x00013090


	//   ....[194]....
        /*06b4*/ 	.word	0x00013150


	//   ....[195]....
        /*06b8*/ 	.word	0x00013270


	//   ....[196]....
        /*06bc*/ 	.word	0x00013310


	//   ....[197]....
        /*06c0*/ 	.word	0x00013370


	//   ....[198]....
        /*06c4*/ 	.word	0x00013440


	//   ....[199]....
        /*06c8*/ 	.word	0x000134e0


	//   ....[200]....
        /*06cc*/ 	.word	0x000135a0


	//   ....[201]....
        /*06d0*/ 	.word	0x00013640


	//   ....[202]....
        /*06d4*/ 	.word	0x00013700


	//   ....[203]....
        /*06d8*/ 	.word	0x000137a0


	//   ....[204]....
        /*06dc*/ 	.word	0x00013860


	//   ....[205]....
        /*06e0*/ 	.word	0x00013900


	//   ....[206]....
        /*06e4*/ 	.word	0x000139c0


	//   ....[207]....
        /*06e8*/ 	.word	0x00013a60


	//   ....[208]....
        /*06ec*/ 	.word	0x00013b20


	//   ....[209]....
        /*06f0*/ 	.word	0x00013bc0


	//   ....[210]....
        /*06f4*/ 	.word	0x00013c80


	//   ....[211]....
        /*06f8*/ 	.word	0x00013d50


	//   ....[212]....
        /*06fc*/ 	.word	0x00013e70


	//----- nvinfo : EIATTR_REG_RECONFIG
	.align		4
.L_1021:
        /*0700*/ 	.byte	0x01, 0x54
	.zero		2


	//----- nvinfo : EIATTR_SYSCALL_OFFSETS
	.align		4
        /*0704*/ 	.byte	0x04, 0x46
        /*0706*/ 	.short	(.L_1023 - .L_1022)


	//   ....[0]....
.L_1022:
        /*0708*/ 	.word	0x00001580


	//   ....[1]....
        /*070c*/ 	.word	0x0000ced0


	//   ....[2]....
        /*0710*/ 	.word	0x0000d020


	//   ....[3]....
        /*0714*/ 	.word	0x0000d110


	//   ....[4]....
        /*0718*/ 	.word	0x0000df10


	//----- nvinfo : EIATTR_MBARRIER_INSTR_OFFSETS
	.align		4
.L_1023:
        /*071c*/ 	.byte	0x04, 0x39
        /*071e*/ 	.short	(.L_1025 - .L_1024)


	//   ....[0]....
.L_1024:
        /*0720*/ 	.word	0x00000170
        /*0724*/ 	.word	0x000000ff
        /*0728*/ 	.word	0x00028800
        /*072c*/ 	.short	0x0100
        /*072e*/ 	.byte	0x08
	.zero		1


	//   ....[1]....
        /*0730*/ 	.word	0x00000180
        /*0734*/ 	.word	0x000000ff
        /*0738*/ 	.word	0x00028820
        /*073c*/ 	.short	0x0100
        /*073e*/ 	.byte	0x08
	.zero		1


	//   ....[2]....
        /*0740*/ 	.word	0x00000270
        /*0744*/ 	.word	0x000000ff
        /*0748*/ 	.word	0x00028830
        /*074c*/ 	.short	0x0100
        /*074e*/ 	.byte	0x08
	.zero		1


	//   ....[3]....
        /*0750*/ 	.word	0x00000280
        /*0754*/ 	.word	0x000000ff
        /*0758*/ 	.word	0x00028840
        /*075c*/ 	.short	0x0100
        /*075e*/ 	.byte	0x08
	.zero		1


	//   ....[4]....
        /*0760*/ 	.word	0x00000290
        /*0764*/ 	.word	0x000000ff
        /*0768*/ 	.word	0x00028838
        /*076c*/ 	.short	0x0100
        /*076e*/ 	.byte	0x08
	.zero		1


	//   ....[5]....
        /*0770*/ 	.word	0x000002a0
        /*0774*/ 	.word	0x000000ff
        /*0778*/ 	.word	0x00028848
        /*077c*/ 	.short	0x0100
        /*077e*/ 	.byte	0x08
	.zero		1


	//   ....[6]....
        /*0780*/ 	.word	0x000003d0
        /*0784*/ 	.word	0x000000ff
        /*0788*/ 	.word	0x00028850
        /*078c*/ 	.short	0x0100
        /*078e*/ 	.byte	0x08
	.zero		1


	//   ....[7]....
        /*0790*/ 	.word	0x000003e0
        /*0794*/ 	.word	0x000000ff
        /*0798*/ 	.word	0x00028860
        /*079c*/ 	.short	0x0100
        /*079e*/ 	.byte	0x08
	.zero		1


	//   ....[8]....
        /*07a0*/ 	.word	0x000003f0
        /*07a4*/ 	.word	0x000000ff
        /*07a8*/ 	.word	0x00028858
        /*07ac*/ 	.short	0x0100
        /*07ae*/ 	.byte	0x08
	.zero		1


	//   ....[9]....
        /*07b0*/ 	.word	0x00000400
        /*07b4*/ 	.word	0x000000ff
        /*07b8*/ 	.word	0x00028868
        /*07bc*/ 	.short	0x0100
        /*07be*/ 	.byte	0x08
	.zero		1


	//   ....[10]....
        /*07c0*/ 	.word	0x000004f0
        /*07c4*/ 	.word	0x000000ff
        /*07c8*/ 	.word	0x00028870
        /*07cc*/ 	.short	0x0100
        /*07ce*/ 	.byte	0x06
	.zero		1


	//   ....[11]....
        /*07d0*/ 	.word	0x00000500
        /*07d4*/ 	.word	0x000000ff
        /*07d8*/ 	.word	0x00028880
        /*07dc*/ 	.short	0x0100
        /*07de*/ 	.byte	0x06
	.zero		1


	//   ....[12]....
        /*07e0*/ 	.word	0x00000510
        /*07e4*/ 	.word	0x000000ff
        /*07e8*/ 	.word	0x00028878
        /*07ec*/ 	.short	0x0100
        /*07ee*/ 	.byte	0x06
	.zero		1


	//   ....[13]....
        /*07f0*/ 	.word	0x00000520
        /*07f4*/ 	.word	0x000000ff
        /*07f8*/ 	.word	0x00028888
        /*07fc*/ 	.short	0x0100
        /*07fe*/ 	.byte	0x06
	.zero		1


	//   ....[14]....
        /*0800*/ 	.word	0x00000650
        /*0804*/ 	.word	0x000000ff
        /*0808*/ 	.word	0x00028890
        /*080c*/ 	.short	0x0100
        /*080e*/ 	.byte	0x08
	.zero		1


	//   ....[15]....
        /*0810*/ 	.word	0x00000660
        /*0814*/ 	.word	0x000000ff
        /*0818*/ 	.word	0x000288a0
        /*081c*/ 	.short	0x0100
        /*081e*/ 	.byte	0x08
	.zero		1


	//   ....[16]....
        /*0820*/ 	.word	0x00000670
        /*0824*/ 	.word	0x000000ff
        /*0828*/ 	.word	0x00028898
        /*082c*/ 	.short	0x0100
        /*082e*/ 	.byte	0x08
	.zero		1


	//   ....[17]....
        /*0830*/ 	.word	0x00000680
        /*0834*/ 	.word	0x000000ff
        /*0838*/ 	.word	0x000288a8
        /*083c*/ 	.short	0x0100
        /*083e*/ 	.byte	0x08
	.zero		1


	//   ....[18]....
        /*0840*/ 	.word	0x000007c0
        /*0844*/ 	.word	0x000000ff
        /*0848*/ 	.word	0x000288b0
        /*084c*/ 	.short	0x0100
        /*084e*/ 	.byte	0x08
	.zero		1


	//   ....[19]....
        /*0850*/ 	.word	0x000007d0
        /*0854*/ 	.word	0x000000ff
        /*0858*/ 	.word	0x000288c0
        /*085c*/ 	.short	0x0100
        /*085e*/ 	.byte	0x08
	.zero		1


	//   ....[20]....
        /*0860*/ 	.word	0x000007e0
        /*0864*/ 	.word	0x000000ff
        /*0868*/ 	.word	0x000288b8
        /*086c*/ 	.short	0x0100
        /*086e*/ 	.byte	0x08
	.zero		1


	//   ....[21]....
        /*0870*/ 	.word	0x000007f0
        /*0874*/ 	.word	0x000000ff
        /*0878*/ 	.word	0x000288c8
        /*087c*/ 	.short	0x0100
        /*087e*/ 	.byte	0x08
	.zero		1


	//   ....[22]....
        /*0880*/ 	.word	0x00001600
        /*0884*/ 	.word	0x000000ff
        /*0888*/ 	.word	0x00028800
        /*088c*/ 	.short	0x010a
        /*088e*/ 	.byte	0x29
	.zero		1


	//   ....[23]....
        /*0890*/ 	.word	0x00001680
        /*0894*/ 	.word	0x00000000
        /*0898*/ 	.word	0x00028830
        /*089c*/ 	.short	0x010a
        /*089e*/ 	.byte	0x3f
	.zero		1


	//   ....[24]....
        /*08a0*/ 	.word	0x000016c0
        /*08a4*/ 	.word	0x00000000
        /*08a8*/ 	.word	0x00028830
        /*08ac*/ 	.short	0x010a
        /*08ae*/ 	.byte	0x3f
	.zero		1


	//   ....[25]....
        /*08b0*/ 	.word	0x00003290
        /*08b4*/ 	.word	0x000000ff
        /*08b8*/ 	.word	0x00000000
        /*08bc*/ 	.short	0x0101
        /*08be*/ 	.byte	0x06
	.zero		1


	//   ....[26]....
        /*08c0*/ 	.word	0x000043c0
        /*08c4*/ 	.word	0x000000ff
        /*08c8*/ 	.word	0x00028830
        /*08cc*/ 	.short	0x010a
        /*08ce*/ 	.byte	0x06
	.zero		1


	//   ....[27]....
        /*08d0*/ 	.word	0x00004400
        /*08d4*/ 	.word	0x000000ff
        /*08d8*/ 	.word	0x00028830
        /*08dc*/ 	.short	0x010a
        /*08de*/ 	.byte	0x06
	.zero		1


	//   ....[28]....
        /*08e0*/ 	.word	0x00004750
        /*08e4*/ 	.word	0x000000ff
        /*08e8*/ 	.word	0x00028850
        /*08ec*/ 	.short	0x010a
        /*08ee*/ 	.byte	0x06
	.zero		1


	//   ....[29]....
        /*08f0*/ 	.word	0x00004790
        /*08f4*/ 	.word	0x000000ff
        /*08f8*/ 	.word	0x00028850
        /*08fc*/ 	.short	0x010a
        /*08fe*/ 	.byte	0x06
	.zero		1


	//   ....[30]....
        /*0900*/ 	.word	0x000052f0
        /*0904*/ 	.word	0x000000ff
        /*0908*/ 	.word	0x00000000
        /*090c*/ 	.short	0x0101
        /*090e*/ 	.byte	0x06
	.zero		1


	//   ....[31]....
        /*0910*/ 	.word	0x00006ee0
        /*0914*/ 	.word	0x000000ff
        /*0918*/ 	.word	0x00000000
        /*091c*/ 	.short	0x0101
        /*091e*/ 	.byte	0x06
	.zero		1


	//   ....[32]....
        /*0920*/ 	.word	0x000075d0
        /*0924*/ 	.word	0x000000ff
        /*0928*/ 	.word	0x00028830
        /*092c*/ 	.short	0x010a
        /*092e*/ 	.byte	0x06
	.zero		1


	//   ....[33]....
        /*0930*/ 	.word	0x00007610
        /*0934*/ 	.word	0x000000ff
        /*0938*/ 	.word	0x00028830
        /*093c*/ 	.short	0x010a
        /*093e*/ 	.byte	0x06
	.zero		1


	//   ....[34]....
        /*0940*/ 	.word	0x00007960
        /*0944*/ 	.word	0x000000ff
        /*0948*/ 	.word	0x00028850
        /*094c*/ 	.short	0x010a
        /*094e*/ 	.byte	0x06
	.zero		1


	//   ....[35]....
        /*0950*/ 	.word	0x000079a0
        /*0954*/ 	.word	0x000000ff
        /*0958*/ 	.word	0x00028850
        /*095c*/ 	.short	0x010a
        /*095e*/ 	.byte	0x06
	.zero		1


	//   ....[36]....
        /*0960*/ 	.word	0x00008260
        /*0964*/ 	.word	0x000000ff
        /*0968*/ 	.word	0x00000000
        /*096c*/ 	.short	0x0101
        /*096e*/ 	.byte	0x06
	.zero		1


	//   ....[37]....
        /*0970*/ 	.word	0x00009750
        /*0974*/ 	.word	0x000000ff
        /*0978*/ 	.word	0x00000000
        /*097c*/ 	.short	0x0101
        /*097e*/ 	.byte	0x06
	.zero		1


	//   ....[38]....
        /*0980*/ 	.word	0x00009d60
        /*0984*/ 	.word	0x000000ff
        /*0988*/ 	.word	0x00028850
        /*098c*/ 	.short	0x010a
        /*098e*/ 	.byte	0x05
	.zero		1


	//   ....[39]....
        /*0990*/ 	.word	0x00009da0
        /*0994*/ 	.word	0x000000ff
        /*0998*/ 	.word	0x00028850
        /*099c*/ 	.short	0x010a
        /*099e*/ 	.byte	0x05
	.zero		1


	//   ....[40]....
        /*09a0*/ 	.word	0x0000a310
        /*09a4*/ 	.word	0x000000ff
        /*09a8*/ 	.word	0x00000000
        /*09ac*/ 	.short	0x0101
        /*09ae*/ 	.byte	0x04
	.zero		1


	//   ....[41]....
        /*09b0*/ 	.word	0x0000b670
        /*09b4*/ 	.word	0x00000026
        /*09b8*/ 	.word	0x00000000
        /*09bc*/ 	.short	0x0101
        /*09be*/ 	.byte	0x3f
	.zero		1


	//   ....[42]....
        /*09c0*/ 	.word	0x0000d630
        /*09c4*/ 	.word	0x00000007
        /*09c8*/ 	.word	0x00028840
        /*09cc*/ 	.short	0x010a
        /*09ce*/ 	.byte	0x3f
	.zero		1


	//   ....[43]....
        /*09d0*/ 	.word	0x0000dcf0
        /*09d4*/ 	.word	0x00000007
        /*09d8*/ 	.word	0x00028830
        /*09dc*/ 	.short	0x0107
        /*09de*/ 	.byte	0x3f
	.zero		1


	//   ....[44]....
        /*09e0*/ 	.word	0x0000ddc0
        /*09e4*/ 	.word	0x00000007
        /*09e8*/ 	.word	0x00028830
        /*09ec*/ 	.short	0x0101
        /*09ee*/ 	.byte	0x3f
	.zero		1


	//   ....[45]....
        /*09f0*/ 	.word	0x0000e780
        /*09f4*/ 	.word	0x00000010
        /*09f8*/ 	.word	0x00028800
        /*09fc*/ 	.short	0x0107
        /*09fe*/ 	.byte	0x3f
	.zero		1


	//   ....[46]....
        /*0a00*/ 	.word	0x0000e850
        /*0a04*/ 	.word	0x00000010
        /*0a08*/ 	.word	0x00028800
        /*0a0c*/ 	.short	0x0101
        /*0a0e*/ 	.byte	0x3f
	.zero		1


	//   ....[47]....
        /*0a10*/ 	.word	0x0000e870
        /*0a14*/ 	.word	0x00000010
        /*0a18*/ 	.word	0x00028820
        /*0a1c*/ 	.short	0x010a
        /*0a1e*/ 	.byte	0x3f
	.zero		1


	//   ....[48]....
        /*0a20*/ 	.word	0x0000ebc0
        /*0a24*/ 	.word	0x00000006
        /*0a28*/ 	.word	0x00028840
        /*0a2c*/ 	.short	0x010a
        /*0a2e*/ 	.byte	0x3f
	.zero		1


	//   ....[49]....
        /*0a30*/ 	.word	0x0000f0d0
        /*0a34*/ 	.word	0x00000006
        /*0a38*/ 	.word	0x00028830
        /*0a3c*/ 	.short	0x0107
        /*0a3e*/ 	.byte	0x3f
	.zero		1


	//   ....[50]....
        /*0a40*/ 	.word	0x0000f190
        /*0a44*/ 	.word	0x00000006
        /*0a48*/ 	.word	0x00028830
        /*0a4c*/ 	.short	0x0101
        /*0a4e*/ 	.byte	0x3f
	.zero		1


	//   ....[51]....
        /*0a50*/ 	.word	0x0000f1f0
        /*0a54*/ 	.word	0x00000006
        /*0a58*/ 	.word	0x00028860
        /*0a5c*/ 	.short	0x010a
        /*0a5e*/ 	.byte	0x3f
	.zero		1


	//   ....[52]....
        /*0a60*/ 	.word	0x0000f780
        /*0a64*/ 	.word	0x00000006
        /*0a68*/ 	.word	0x00028850
        /*0a6c*/ 	.short	0x0107
        /*0a6e*/ 	.byte	0x3f
	.zero		1


	//   ....[53]....
        /*0a70*/ 	.word	0x0000f8e0
        /*0a74*/ 	.word	0x00000006
        /*0a78*/ 	.word	0x00028850
        /*0a7c*/ 	.short	0x0101
        /*0a7e*/ 	.byte	0x3f
	.zero		1


	//   ....[54]....
        /*0a80*/ 	.word	0x0000faf0
        /*0a84*/ 	.word	0x00000004
        /*0a88*/ 	.word	0x00028860
        /*0a8c*/ 	.short	0x010a
        /*0a8e*/ 	.byte	0x3f
	.zero		1


	//   ....[55]....
        /*0a90*/ 	.word	0x0000fff0
        /*0a94*/ 	.word	0x00000004
        /*0a98*/ 	.word	0x00028850
        /*0a9c*/ 	.short	0x0107
        /*0a9e*/ 	.byte	0x3f
	.zero		1


	//   ....[56]....
        /*0aa0*/ 	.word	0x000100b0
        /*0aa4*/ 	.word	0x00000004
        /*0aa8*/ 	.word	0x00028850
        /*0aac*/ 	.short	0x0101
        /*0aae*/ 	.byte	0x3f
	.zero		1


	//   ....[57]....
        /*0ab0*/ 	.word	0x00010340
        /*0ab4*/ 	.word	0x00000004
        /*0ab8*/ 	.word	0x00028820
        /*0abc*/ 	.short	0x010a
        /*0abe*/ 	.byte	0x3f
	.zero		1


	//   ....[58]....
        /*0ac0*/ 	.word	0x000104c0
        /*0ac4*/ 	.word	0x00000005
        /*0ac8*/ 	.word	0x00028840
        /*0acc*/ 	.short	0x010a
        /*0ace*/ 	.byte	0x3f
	.zero		1


	//   ....[59]....
        /*0ad0*/ 	.word	0x00010560
        /*0ad4*/ 	.word	0x00000017
        /*0ad8*/ 	.word	0x00028840
        /*0adc*/ 	.short	0x010a
        /*0ade*/ 	.byte	0x3f
	.zero		1


	//   ....[60]....
        /*0ae0*/ 	.word	0x000105a0
        /*0ae4*/ 	.word	0x00000005
        /*0ae8*/ 	.word	0x00028860
        /*0aec*/ 	.short	0x010a
        /*0aee*/ 	.byte	0x3f
	.zero		1


	//   ....[61]....
        /*0af0*/ 	.word	0x000105e0
        /*0af4*/ 	.word	0x00000017
        /*0af8*/ 	.word	0x00028860
        /*0afc*/ 	.short	0x010a
        /*0afe*/ 	.byte	0x3f
	.zero		1


	//   ....[62]....
        /*0b00*/ 	.word	0x00010650
        /*0b04*/ 	.word	0x00000003
        /*0b08*/ 	.word	0x00028800
        /*0b0c*/ 	.short	0x010a
        /*0b0e*/ 	.byte	0x3f
	.zero		1


	//   ....[63]....
        /*0b10*/ 	.word	0x000106a0
        /*0b14*/ 	.word	0x00000000
        /*0b18*/ 	.word	0x00028830
        /*0b1c*/ 	.short	0x010a
        /*0b1e*/ 	.byte	0x3f
	.zero		1


	//   ....[64]....
        /*0b20*/ 	.word	0x00010700
        /*0b24*/ 	.word	0x00000007
        /*0b28*/ 	.word	0x00028830
        /*0b2c*/ 	.short	0x010a
        /*0b2e*/ 	.byte	0x3f
	.zero		1


	//   ....[65]....
        /*0b30*/ 	.word	0x00010760
        /*0b34*/ 	.word	0x00000007
        /*0b38*/ 	.word	0x00028850
        /*0b3c*/ 	.short	0x010a
        /*0b3e*/ 	.byte	0x3f
	.zero		1


	//   ....[66]....
        /*0b40*/ 	.word	0x000107c0
        /*0b44*/ 	.word	0x00000005
        /*0b48*/ 	.word	0x00028830
        /*0b4c*/ 	.short	0x010a
        /*0b4e*/ 	.byte	0x3f
	.zero		1


	//   ....[67]....
        /*0b50*/ 	.word	0x00010820
        /*0b54*/ 	.word	0x00000005
        /*0b58*/ 	.word	0x00028850
        /*0b5c*/ 	.short	0x010a
        /*0b5e*/ 	.byte	0x3f
	.zero		1


	//   ....[68]....
        /*0b60*/ 	.word	0x00010880
        /*0b64*/ 	.word	0x00000006
        /*0b68*/ 	.word	0x00028850
        /*0b6c*/ 	.short	0x010a
        /*0b6e*/ 	.byte	0x3f
	.zero		1


	//   ....[69]....
        /*0b70*/ 	.word	0x00010980
        /*0b74*/ 	.word	0x00000007
        /*0b78*/ 	.word	0x00028840
        /*0b7c*/ 	.short	0x010a
        /*0b7e*/ 	.byte	0x3f
	.zero		1


	//   ....[70]....
        /*0b80*/ 	.word	0x00011e00
        /*0b84*/ 	.word	0x00000010
        /*0b88*/ 	.word	0x00028820
        /*0b8c*/ 	.short	0x010a
        /*0b8e*/ 	.byte	0x3f
	.zero		1


	//   ....[71]....
        /*0b90*/ 	.word	0x00011e50
        /*0b94*/ 	.word	0x00000006
        /*0b98*/ 	.word	0x00028840
        /*0b9c*/ 	.short	0x010a
        /*0b9e*/ 	.byte	0x3f
	.zero		1


	//   ....[72]....
        /*0ba0*/ 	.word	0x000127c0
        /*0ba4*/ 	.word	0x00000006
        /*0ba8*/ 	.word	0x00028860
        /*0bac*/ 	.short	0x010a
        /*0bae*/ 	.byte	0x3f
	.zero		1


	//   ....[73]....
        /*0bb0*/ 	.word	0x000131c0
        /*0bb4*/ 	.word	0x00000004
        /*0bb8*/ 	.word	0x00028860
        /*0bbc*/ 	.short	0x010a
        /*0bbe*/ 	.byte	0x3f
	.zero		1


	//   ....[74]....
        /*0bc0*/ 	.word	0x00013d90
        /*0bc4*/ 	.word	0x00000004
        /*0bc8*/ 	.word	0x00028820
        /*0bcc*/ 	.short	0x010a
        /*0bce*/ 	.byte	0x3f
	.zero		1


	//   ....[75]....
        /*0bd0*/ 	.word	0x00013f30
        /*0bd4*/ 	.word	0x00000005
        /*0bd8*/ 	.word	0x00028840
        /*0bdc*/ 	.short	0x010a
        /*0bde*/ 	.byte	0x3f
	.zero		1


	//   ....[76]....
        /*0be0*/ 	.word	0x00013f80
        /*0be4*/ 	.word	0x00000017
        /*0be8*/ 	.word	0x00028840
        /*0bec*/ 	.short	0x010a
        /*0bee*/ 	.byte	0x3f
	.zero		1


	//   ....[77]....
        /*0bf0*/ 	.word	0x00013fd0
        /*0bf4*/ 	.word	0x00000005
        /*0bf8*/ 	.word	0x00028860
        /*0bfc*/ 	.short	0x010a
        /*0bfe*/ 	.byte	0x3f
	.zero		1


	//----- nvinfo : EIATTR_NUM_MBARRIERS
	.align		4
.L_1025:
        /*0c00*/ 	.byte	0x03, 0x38
        /*0c02*/ 	.short	0x0016


	//----- nvinfo : EIATTR_EXIT_INSTR_OFFSETS
	.align		4
        /*0c04*/ 	.byte	0x04, 0x1c
        /*0c06*/ 	.short	(.L_1027 - .L_1026)


	//   ....[0]....
.L_1026:
        /*0c08*/ 	.word	0x00000960


	//   ....[1]....
        /*0c0c*/ 	.word	0x0000c3a0


	//   ....[2]....
        /*0c10*/ 	.word	0x00010630


	//----- nvinfo : EIATTR_MAX_THREADS
	.align		4
.L_1027:
        /*0c14*/ 	.byte	0x04, 0x05
        /*0c16*/ 	.short	(.L_1029 - .L_1028)
.L_1028:
        /*0c18*/ 	.word	0x00000180
        /*0c1c*/ 	.word	0x00000001
        /*0c20*/ 	.word	0x00000001


	//----- nvinfo : EIATTR_CRS_STACK_SIZE
	.align		4
.L_1029:
        /*0c24*/ 	.byte	0x04, 0x1e
        /*0c26*/ 	.short	(.L_1031 - .L_1030)
.L_1030:
        /*0c28*/ 	.word	0x00000000


	//----- nvinfo : EIATTR_CBANK_PARAM_SIZE
	.align		4
.L_1031:
        /*0c2c*/ 	.byte	0x03, 0x19
        /*0c2e*/ 	.short	0x0af0


	//----- nvinfo : EIATTR_PARAM_CBANK
	.align		4
        /*0c30*/ 	.byte	0x04, 0x0a
        /*0c32*/ 	.short	(.L_1033 - .L_1032)
	.align		4
.L_1032:
        /*0c34*/ 	.word	index@(.nv.constant0._ZN7cutlass13device_kernelIN5flash11enable_sm90INS1_16FlashAttnFwdSm90INS1_25CollectiveMainloopFwdSm90ILi2EN4cute5tupleIJNS5_1CILi1EEES8_S8_EEENS6_IJNS7_ILi128EEESA_SA_EEELi128ENS_6half_tEfNS_4arch4Sm90ELb1ELb0ELb1ELb0ELb1ELb0ELb0ELb1ELb1ELb1ELb0ELb0EEENS1_21CollectiveEpilogueFwdISB_S9_SC_SE_Li256ELb0ELb1ELb0ELb0EEENS1_30DynamicPersistentTileSchedulerILi256ELi128ELb0ELb1ELb1EEEEEEEEEvNT_6ParamsE)
        /*0c38*/ 	.short	0x0210
        /*0c3a*/ 	.short	0x0af0


	//----- nvinfo : EIATTR_SW_WAR
	.align		4
.L_1033:
        /*0c3c*/ 	.byte	0x04, 0x36
        /*0c3e*/ 	.short	(.L_1035 - .L_1034)
.L_1034:
        /*0c40*/ 	.word	0x00000008
.L_1035:


//--------------------- .nv.info._ZN7cutlass13device_kernelIN5flash11enable_sm90INS1_16FlashAttnFwdSm90INS1_25CollectiveMainloopFwdSm90ILi2EN4cute5tupleIJNS5_1CILi1EEES8_S8_EEENS6_IJNS7_ILi128EEESA_SA_EEELi128ENS_6half_tEfNS_4arch4Sm90ELb1ELb0ELb1ELb1ELb1ELb0ELb0ELb1ELb1ELb1ELb0ELb0EEENS1_21CollectiveEpilogueFwdISB_S9_SC_SE_Li256ELb1ELb1ELb0ELb0EEENS1_36VarlenDynamicPersistentTileSchedulerILi128ELi128ELi256ELi128ELb0ELb1ELb1ELb1ELb1ELb1EEEEEEEEEvNT_6ParamsE --------------------------
	.section	.nv.info._ZN7cutlass13device_kernelIN5flash11enable_sm90INS1_16FlashAttnFwdSm90INS1_25CollectiveMainloopFwdSm90ILi2EN4cute5tupleIJNS5_1CILi1EEES8_S8_EEENS6_IJNS7_ILi128EEESA_SA_EEELi128ENS_6half_tEfNS_4arch4Sm90ELb1ELb0ELb1ELb1ELb1ELb0ELb0ELb1ELb1ELb1ELb0ELb0EEENS1_21CollectiveEpilogueFwdISB_S9_SC_SE_Li256ELb1ELb1ELb0ELb0EEENS1_36VarlenDynamicPersistentTileSchedulerILi128ELi128ELi256ELi128ELb0ELb1ELb1ELb1ELb1ELb1EEEEEEEEEvNT_6ParamsE,"",@"SHT_CUDA_INFO"
	.sectionflags	@""
	.align	4


	//----- nvinfo : EIATTR_CUDA_API_VERSION
	.align		4
        /*0000*/ 	.byte	0x04, 0x37
        /*0002*/ 	.short	(.L_1037 - .L_1036)
.L_1036:
        /*0004*/ 	.word	0x00000082


	//----- nvinfo : EIATTR_KPARAM_INFO
	.align		4
.L_1037:
        /*0008*/ 	.byte	0x04, 0x17
        /*000a*/ 	.short	(.L_1039 - .L_1038)
.L_1038:
        /*000c*/ 	.word	0x00000000
        /*0010*/ 	.short	0x0000
        /*0012*/ 	.short	0x0070
        /*0014*/ 	.byte	0x00, 0xf0, 0x01, 0x2a


	//----- nvinfo : EIATTR_SPARSE_MMA_MASK
	.align		4
.L_1039:
        /*0018*/ 	.byte	0x03, 0x50
        /*001a*/ 	.short	0x0000


	//----- nvinfo : EIATTR_MAXREG_COUNT
	.align		4
        /*001c*/ 	.byte	0x03, 0x1b
        /*001e*/ 	.short	0x00a8


	//----- nvinfo : EIATTR_NUM_BARRIERS
	.align		4
        /*0020*/ 	.byte	0x02, 0x4c
        /*0022*/ 	.byte	0x10
	.zero		1


	//----- nvinfo : EIATTR_EXTERNS
	.align		4
        /*0024*/ 	.byte	0x04, 0x0f
        /*0026*/ 	.short	(.L_1041 - .L_1040)


	//   ....[0]....
	.align		4
.L_1040:
        /*0028*/ 	.word	index@(__assertfail)


	//----- nvinfo : EIATTR_ANNOTATIONS
	.align		4
.L_1041:
        /*002c*/ 	.byte	0x04, 0x55
        /*002e*/ 	.short	(.L_1043 - .L_1042)


	//   ....[0]....
.L_1042:
        /* <DEDUP_REMOVED lines=14> */


	//----- nvinfo : EIATTR_MERCURY_ISA_VERSION
	.align		4
.L_1043:
        /*00f8*/ 	.byte	0x03, 0x5f
        /*00fa*/ 	.short	0x0101


	//----- nvinfo : EIATTR_UNUSED_LOAD_BYTE_OFFSET
	.align		4
        /*00fc*/ 	.byte	0x04, 0x44
        /*00fe*/ 	.short	(.L_1045 - .L_1044)


	//   ....[0]....
.L_1044:
        /*0100*/ 	.word	0x00000970
        /*0104*/ 	.word	0x0000fff0


	//   ....[1]....
        /*0108*/ 	.word	0x0000a870
        /*010c*/ 	.word	0x0000fff0


	//----- nvinfo : EIATTR_INT_WARP_WIDE_INSTR_OFFSETS
	.align		4
.L_1045:
        /*0110*/ 	.byte	0x04, 0x31
        /*0112*/ 	.short	(.L_1047 - .L_1046)


	//   ....[0]....
.L_1046:
        /*0114*/ 	.word	0x000000c0


	//   ....[1]....
        /*0118*/ 	.word	0x000000d0


	//   ....[2]....
        /*011c*/ 	.word	0x00000170


	//   ....[3]....
        /*0120*/ 	.word	0x0000dc80


	//   ....[4]....
        /*0124*/ 	.word	0x0000dd10


	//   ....[5]....
        /*0128*/ 	.word	0x00010bf0


	//   ....[6]....
        /*012c*/ 	.word	0x00010c80


	//----- nvinfo : EIATTR_COOP_GROUP_MASK_REGIDS
	.align		4
.L_1047:
        /*0130*/ 	.byte	0x04, 0x29
        /*0132*/ 	.short	(.L_1049 - .L_1048)


	//   ....[0]....
.L_1048:
        /*0134*/ 	.word	0xffffffff


	//   ....[1]....
        /*0138*/ 	.word	0xffffffff


	//   ....[2]....
        /*013c*/ 	.word	0xffffffff


	//   ....[3]....
        /*0140*/ 	.word	0xffffffff


	//   ....[4]....
        /*0144*/ 	.word	0xffffffff


	//   ....[5]....
        /*0148*/ 	.word	0xffffffff


	//   ....[6]....
        /*014c*/ 	.word	0xffffffff


	//   ....[7]....
        /*0150*/ 	.word	0xffffffff


	//   ....[8]....
        /*0154*/ 	.word	0xffffffff


	//   ....[9]....
        /*0158*/ 	.word	0xffffffff


	//   ....[10]....
        /*015c*/ 	.word	0xffffffff


	//   ....[11]....
        /*0160*/ 	.word	0xffffffff


	//   ....[12]....
        /*0164*/ 	.word	0xffffffff


	//   ....[13]....
        /*0168*/ 	.word	0xffffffff


	//   ....[14]....
        /*016c*/ 	.word	0xffffffff


	//   ....[15]....
        /*0170*/ 	.word	0xffffffff


	//   ....[16]....
        /*0174*/ 	.word	0xffffffff


	//   ....[17]....
        /*0178*/ 	.word	0xffffffff


	//   ....[18]....
        /*017c*/ 	.word	0xffffffff


	//   ....[19]....
        /*0180*/ 	.word	0xffffffff


	//   ....[20]....
        /*0184*/ 	.word	0xffffffff


	//   ....[21]....
        /*0188*/ 	.word	0xffffffff


	//   ....[22]....
        /*018c*/ 	.word	0xffffffff


	//   ....[23]....
        /*0190*/ 	.word	0xffffffff


	//   ....[24]....
        /*0194*/ 	.word	0xffffffff


	//   ....[25]....
        /*0198*/ 	.word	0xffffffff


	//   ....[26]....
        /*019c*/ 	.word	0xffffffff


	//   ....[27]....
        /*01a0*/ 	.word	0xffffffff


	//   ....[28]....
        /*01a4*/ 	.word	0xffffffff


	//   ....[29]....
        /*01a8*/ 	.word	0xffffffff


	//   ....[30]....
        /*01ac*/ 	.word	0xffffffff


	//   ....[31]....
        /*01b0*/ 	.word	0xffffffff


	//   ....[32]....
        /*01b4*/ 	.word	0xffffffff


	//   ....[33]....
        /*01b8*/ 	.word	0xffffffff


	//   ....[34]....
        /*01bc*/ 	.word	0xffffffff


	//   ....[35]....
        /*01c0*/ 	.word	0xffffffff


	//   ....[36]....
        /*01c4*/ 	.word	0xffffffff


	//   ....[37]....
        /*01c8*/ 	.word	0xffffffff


	//   ....[38]....
        /*01cc*/ 	.word	0xffffffff


	//   ....[39]....
        /*01d0*/ 	.word	0xffffffff


	//   ....[40]....
        /*01d4*/ 	.word	0xffffffff


	//   ....[41]....
        /*01d8*/ 	.word	0xffffffff


	//   ....[42]....
        /*01dc*/ 	.word	0xffffffff


	//   ....[43]....
        /*01e0*/ 	.word	0xffffffff


	//   ....[44]....
        /*01e4*/ 	.word	0xffffffff


	//   ....[45]....
        /*01e8*/ 	.word	0xffffffff


	//   ....[46]....
        /*01ec*/ 	.word	0xffffffff


	//   ....[47]....
        /*01f0*/ 	.word	0xffffffff


	//   ....[48]....
        /*01f4*/ 	.word	0xffffffff


	//   ....[49]....
        /*01f8*/ 	.word	0xffffffff


	//   ....[50]....
        /*01fc*/ 	.word	0xffffffff


	//   ....[51]....
        /*0200*/ 	.word	0xffffffff


	//   ....[52]....
        /*0204*/ 	.word	0xffffffff


	//   ....[53]....
        /*0208*/ 	.word	0xffffffff


	//   ....[54]....
        /*020c*/ 	.word	0xffffffff


	//   ....[55]....
        /*0210*/ 	.word	0xffffffff


	//   ....[56]....
        /*0214*/ 	.word	0xffffffff


	//   ....[57]....
        /*0218*/ 	.word	0xffffffff


	//   ....[58]....
        /*021c*/ 	.word	0xffffffff


	//   ....[59]....
        /*0220*/ 	.word	0xffffffff


	//   ....[60]....
        /*0224*/ 	.word	0xffffffff


	//   ....[61]....
        /*0228*/ 	.word	0xffffffff


	//   ....[62]....
        /*022c*/ 	.word	0xffffffff


	//   ....[63]....
        /*0230*/ 	.word	0xffffffff


	//   ....[64]....
        /*0234*/ 	.word	0xffffffff


	//   ....[65]....
        /*0238*/ 	.word	0xffffffff


	//   ....[66]....
        /*023c*/ 	.word	0xffffffff


	//   ....[67]....
        /*0240*/ 	.word	0xffffffff


	//   ....[68]....
        /*0244*/ 	.word	0xffffffff


	//   ....[69]....
        /*0248*/ 	.word	0xffffffff


	//   ....[70]....
        /*024c*/ 	.word	0xffffffff


	//   ....[71]....
        /*0250*/ 	.word	0xffffffff


	//   ....[72]....
        /*0254*/ 	.word	0xffffffff


	//   ....[73]....
        /*0258*/ 	.word	0xffffffff


	//   ....[74]....
        /*025c*/ 	.word	0xffffffff


	//   ....[75]....
        /*0260*/ 	.word	0xffffffff


	//   ....[76]....
        /*0264*/ 	.word	0xffffffff


	//   ....[77]....
        /*0268*/ 	.word	0xffffffff


	//   ....[78]....
        /*026c*/ 	.word	0xffffffff


	//   ....[79]....
        /*0270*/ 	.word	0xffffffff


	//   ....[80]....
        /*0274*/ 	.word	0xffffffff


	//   ....[81]....
        /*0278*/ 	.word	0xffffffff


	//   ....[82]....
        /*027c*/ 	.word	0xffffffff


	//   ....[83]....
        /*0280*/ 	.word	0xffffffff


	//   ....[84]....
        /*0284*/ 	.word	0xffffffff


	//   ....[85]....
        /*0288*/ 	.word	0xffffffff


	//   ....[86]....
        /*028c*/ 	.word	0xffffffff


	//   ....[87]....
        /*0290*/ 	.word	0xffffffff


	//   ....[88]....
        /*0294*/ 	.word	0xffffffff


	//   ....[89]....
        /*0298*/ 	.word	0xffffffff


	//   ....[90]....
        /*029c*/ 	.word	0xffffffff


	//   ....[91]....
        /*02a0*/ 	.word	0xffffffff


	//   ....[92]....
        /*02a4*/ 	.word	0xffffffff


	//   ....[93]....
        /*02a8*/ 	.word	0xffffffff


	//   ....[94]....
        /*02ac*/ 	.word	0xffffffff


	//   ....[95]....
        /*02b0*/ 	.word	0xffffffff


	//   ....[96]....
        /*02b4*/ 	.word	0xffffffff


	//   ....[97]....
        /*02b8*/ 	.word	0xffffffff


	//   ....[98]....
        /*02bc*/ 	.word	0xffffffff


	//   ....[99]....
        /*02c0*/ 	.word	0xffffffff


	//   ....[100]....
        /*02c4*/ 	.word	0xffffffff


	//   ....[101]....
        /*02c8*/ 	.word	0xffffffff


	//   ....[102]....
        /*02cc*/ 	.word	0xffffffff


	//   ....[103]....
        /*02d0*/ 	.word	0xffffffff


	//   ....[104]....
        /*02d4*/ 	.word	0xffffffff


	//   ....[105]....
        /*02d8*/ 	.word	0xffffffff


	//   ....[106]....
        /*02dc*/ 	.word	0xffffffff


	//   ....[107]....
        /*02e0*/ 	.word	0xffffffff


	//   ....[108]....
        /*02e4*/ 	.word	0xffffffff


	//   ....[109]....
        /*02e8*/ 	.word	0xffffffff


	//   ....[110]....
        /*02ec*/ 	.word	0xffffffff


	//   ....[111]....
        /*02f0*/ 	.word	0xffffffff


	//   ....[112]....
        /*02f4*/ 	.word	0xffffffff


	//   ....[113]....
        /*02f8*/ 	.word	0xffffffff


	//   ....[114]....
        /*02fc*/ 	.word	0xffffffff


	//   ....[115]....
        /*0300*/ 	.word	0xffffffff


	//   ....[116]....
        /*0304*/ 	.word	0xffffffff


	//   ....[117]....
        /*0308*/ 	.word	0xffffffff


	//   ....[118]....
        /*030c*/ 	.word	0xffffffff


	//   ....[119]....
        /*0310*/ 	.word	0xffffffff


	//   ....[120]....
        /*0314*/ 	.word	0xffffffff


	//   ....[121]....
        /*0318*/ 	.word	0xffffffff


	//   ....[122]....
        /*031c*/ 	.word	0xffffffff


	//   ....[123]....
        /*0320*/ 	.word	0xffffffff


	//   ....[124]....
        /*0324*/ 	.word	0xffffffff


	//   ....[125]....
        /*0328*/ 	.word	0xffffffff


	//   ....[126]....
        /*032c*/ 	.word	0xffffffff


	//   ....[127]....
        /*0330*/ 	.word	0xffffffff


	//   ....[128]....
        /*0334*/ 	.word	0xffffffff


	//   ....[129]....
        /*0338*/ 	.word	0xffffffff


	//   ....[130]....
        /*033c*/ 	.word	0xffffffff


	//   ....[131]....
        /*0340*/ 	.word	0xffffffff


	//   ....[132]....
        /*0344*/ 	.word	0xffffffff


	//   ....[133]....
        /*0348*/ 	.word	0xffffffff


	//   ....[134]....
        /*034c*/ 	.word	0xffffffff


	//   ....[135]....
        /*0350*/ 	.word	0xffffffff


	//   ....[136]....
        /*0354*/ 	.word	0xffffffff


	//   ....[137]....
        /*0358*/ 	.word	0xffffffff


	//   ....[138]....
        /*035c*/ 	.word	0xffffffff


	//   ....[139]....
        /*0360*/ 	.word	0xffffffff


	//   ....[140]....
        /*0364*/ 	.word	0xffffffff


	//   ....[141]....
        /*0368*/ 	.word	0xffffffff


	//   ....[142]....
        /*036c*/ 	.word	0xffffffff


	//   ....[143]....
        /*0370*/ 	.word	0xffffffff


	//   ....[144]....
        /*0374*/ 	.word	0xffffffff


	//   ....[145]....
        /*0378*/ 	.word	0xffffffff


	//   ....[146]....
        /*037c*/ 	.word	0xffffffff


	//   ....[147]....
        /*0380*/ 	.word	0xffffffff


	//   ....[148]....
        /*0384*/ 	.word	0xffffffff


	//   ....[149]....
        /*0388*/ 	.word	0xffffffff


	//   ....[150]....
        /*038c*/ 	.word	0xffffffff


	//   ....[151]....
        /*0390*/ 	.word	0xffffffff


	//   ....[152]....
        /*0394*/ 	.word	0xffffffff


	//   ....[153]....
        /*0398*/ 	.word	0xffffffff


	//   ....[154]....
        /*039c*/ 	.word	0xffffffff


	//   ....[155]....
        /*03a0*/ 	.word	0xffffffff


	//   ....[156]....
        /*03a4*/ 	.word	0xffffffff


	//   ....[157]....
        /*03a8*/ 	.word	0xffffffff


	//   ....[158]....
        /*03ac*/ 	.word	0xffffffff


	//   ....[159]....
        /*03b0*/ 	.word	0xffffffff


	//   ....[160]....
        /*03b4*/ 	.word	0xffffffff


	//   ....[161]....
        /*03b8*/ 	.word	0x0500000f


	//   ....[162]....
        /*03bc*/ 	.word	0x0500000f


	//   ....[163]....
        /*03c0*/ 	.word	0x0500000f


	//   ....[164]....
        /*03c4*/ 	.word	0x0500000f


	//   ....[165]....
        /*03c8*/ 	.word	0x0500000f


	//   ....[166]....
        /*03cc*/ 	.word	0x0500000f


	//   ....[167]....
        /*03d0*/ 	.word	0x0500000f


	//   ....[168]....
        /*03d4*/ 	.word	0x0500000f


	//   ....[169]....
        /*03d8*/ 	.word	0x0500000f


	//   ....[170]....
        /*03dc*/ 	.word	0x0500000f


	//   ....[171]....
        /*03e0*/ 	.word	0x0500000f


	//   ....[172]....
        /*03e4*/ 	.word	0x0500000f


	//   ....[173]....
        /*03e8*/ 	.word	0x0500000f


	//   ....[174]....
        /*03ec*/ 	.word	0x0500000f


	//   ....[175]....
        /*03f0*/ 	.word	0x0500000f


	//   ....[176]....
        /*03f4*/ 	.word	0x0500000f


	//   ....[177]....
        /*03f8*/ 	.word	0x0500000f


	//   ....[178]....
        /*03fc*/ 	.word	0x0500000f


	//   ....[179]....
        /*0400*/ 	.word	0x0500000f


	//   ....[180]....
        /*0404*/ 	.word	0x0500000f


	//   ....[181]....
        /*0408*/ 	.word	0x0500000f


	//   ....[182]....
        /*040c*/ 	.word	0x0500000f


	//   ....[183]....
        /*0410*/ 	.word	0x0500000f


	//   ....[184]....
        /*0414*/ 	.word	0x0500000f


	//   ....[185]....
        /*0418*/ 	.word	0x0500000f


	//   ....[186]....
        /*041c*/ 	.word	0x0500000f


	//   ....[187]....
        /*0420*/ 	.word	0x0500000f


	//   ....[188]....
        /*0424*/ 	.word	0x0500000f


	//   ....[189]....
        /*0428*/ 	.word	0x0500000f


	//   ....[190]....
        /*042c*/ 	.word	0x0500000f


	//   ....[191]....
        /*0430*/ 	.word	0x0500000f


	//   ....[192]....
        /*0434*/ 	.word	0x0500000f


	//   ....[193]....
        /*0438*/ 	.word	0x0500000f


	//   ....[194]....
        /*043c*/ 	.word	0x0500000f


	//   ....[195]....
        /*0440*/ 	.word	0x0500000f


	//   ....[196]....
        /*0444*/ 	.word	0x0500000f


	//   ....[197]....
        /*0448*/ 	.word	0x0500000f


	//   ....[198]....
        /*044c*/ 	.word	0x0500000f


	//   ....[199]....
        /*0450*/ 	.word	0x0500000f


	//   ....[200]....
        /*0454*/ 	.word	0x0500000f


	//   ....[201]....
        /*0458*/ 	.word	0x0500000f


	//   ....[202]....
        /*045c*/ 	.word	0x0500000f


	//   ....[203]....
        /*0460*/ 	.word	0x0500000f


	//   ....[204]....
        /*0464*/ 	.word	0x0500000f


	//   ....[205]....
        /*0468*/ 	.word	0x0500000f


	//   ....[206]....
        /*046c*/ 	.word	0x0500000f


	//   ....[207]....
        /*0470*/ 	.word	0x0500000f


	//   ....[208]....
        /*0474*/ 	.word	0x0500000f


	//   ....[209]....
        /*0478*/ 	.word	0x0500000f


	//   ....[210]....
        /*047c*/ 	.word	0x0500000f


	//   ....[211]....
        /*0480*/ 	.word	0x0500000f


	//   ....[212]....
        /*0484*/ 	.word	0x0500000f


	//   ....[213]....
        /*0488*/ 	.word	0x0500000f


	//   ....[214]....
        /*048c*/ 	.word	0x0500000f


	//   ....[215]....
        /*0490*/ 	.word	0x0500000f


	//   ....[216]....
        /*0494*/ 	.word	0x0500000f


	//   ....[217]....
        /*0498*/ 	.word	0x0500000f


	//   ....[218]....
        /*049c*/ 	.word	0x0500000f


	//   ....[219]....
        /*04a0*/ 	.word	0x0500000f


	//   ....[220]....
        /*04a4*/ 	.word	0x0500000f


	//   ....[221]....
        /*04a8*/ 	.word	0x0500000f


	//   ....[222]....
        /*04ac*/ 	.word	0x0500000f


	//   ....[223]....
        /*04b0*/ 	.word	0x0500000f


	//   ....[224]....
        /*04b4*/ 	.word	0x0500000f


	//   ....[225]....
        /*04b8*/ 	.word	0x0500000f


	//   ....[226]....
        /*04bc*/ 	.word	0x0500000f


	//   ....[227]....
        /*04c0*/ 	.word	0x0500000f


	//   ....[228]....
        /*04c4*/ 	.word	0x0500000f


	//   ....[229]....
        /*04c8*/ 	.word	0x0500000f


	//   ....[230]....
        /*04cc*/ 	.word	0x0500000f


	//   ....[231]....
        /*04d0*/ 	.word	0x0500000f


	//   ....[232]....
        /*04d4*/ 	.word	0x0500000f


	//   ....[233]....
        /*04d8*/ 	.word	0x0500000f


	//   ....[234]....
        /*04dc*/ 	.word	0x0500000f


	//   ....[235]....
        /*04e0*/ 	.word	0x0500000f


	//   ....[236]....
        /*04e4*/ 	.word	0x0500000f


	//   ....[237]....
        /*04e8*/ 	.word	0x0500000f


	//   ....[238]....
        /*04ec*/ 	.word	0x0500000f


	//   ....[239]....
        /*04f0*/ 	.word	0x0500000f


	//   ....[240]....
        /*04f4*/ 	.word	0x0500000f


	//   ....[241]....
        /*04f8*/ 	.word	0x0500000f


	//   ....[242]....
        /*04fc*/ 	.word	0x0500000f


	//   ....[243]....
        /*0500*/ 	.word	0x0500000f


	//   ....[244]....
        /*0504*/ 	.word	0x0500000f


	//   ....[245]....
        /*0508*/ 	.word	0x0500000f


	//   ....[246]....
        /*050c*/ 	.word	0x0500000f


	//   ....[247]....
        /*0510*/ 	.word	0x0500000f


	//   ....[248]....
        /*0514*/ 	.word	0x0500000f


	//   ....[249]....
        /*0518*/ 	.word	0x0500000f


	//   ....[250]....
        /*051c*/ 	.word	0x0500000f


	//   ....[251]....
        /*0520*/ 	.word	0x0500000f


	//   ....[252]....
        /*0524*/ 	.word	0x0500000f


	//   ....[253]....
        /*0528*/ 	.word	0x0500000f


	//   ....[254]....
        /*052c*/ 	.word	0x0500000f


	//   ....[255]....
        /*0530*/ 	.word	0x0500000f


	//   ....[0]....
        /*0534*/ 	.word	0x0500000f


	//   ....[1]....
        /*0538*/ 	.word	0x0500000f


	//   ....[2]....
        /*053c*/ 	.word	0x0500000f


	//   ....[3]....
        /*0540*/ 	.word	0x0500000f


	//----- nvinfo : EIATTR_COOP_GROUP_INSTR_OFFSETS
	.align		4
.L_1049:
        /*0544*/ 	.byte	0x04, 0x28
        /*0546*/ 	.short	(.L_1051 - .L_1050)


	//   ....[0]....
.L_1050:
        /*0548*/ 	.word	0x00000080


	//   ....[1]....
        /*054c*/ 	.word	0x00000090


	//   ....[2]....
        /*0550*/ 	.word	0x000002d0


	//   ....[3]....
        /*0554*/ 	.word	0x00000430


	//   ....[4]....
        /*0558*/ 	.word	0x00000550


	//   ....[5]....
        /*055c*/ 	.word	0x000006b0


	//   ....[6]....
        /*0560*/ 	.word	0x00001580


	//   ....[7]....
        /*0564*/ 	.word	0x00001e80


	//   ....[8]....
        /*0568*/ 	.word	0x00002290


	//   ....[9]....
        /*056c*/ 	.word	0x00002c10


	//   ....[10]....
        /*0570*/ 	.word	0x00002c90


	//   ....[11]....
        /*0574*/ 	.word	0x000037d0


	//   ....[12]....
        /*0578*/ 	.word	0x00003840


	//   ....[13]....
        /*057c*/ 	.word	0x00004e10


	//   ....[14]....
        /*0580*/ 	.word	0x000051a0


	//   ....[15]....
        /*0584*/ 	.word	0x00005a10


	//   ....[16]....
        /*0588*/ 	.word	0x00005b10


	//   ....[17]....
        /*058c*/ 	.word	0x00006480


	//   ....[18]....
        /*0590*/ 	.word	0x000064d0


	//   ....[19]....
        /*0594*/ 	.word	0x00008a40


	//   ....[20]....
        /*0598*/ 	.word	0x00008a70


	//   ....[21]....
        /*059c*/ 	.word	0x00008a90


	//   ....[22]....
        /*05a0*/ 	.word	0x00008ab0


	//   ....[23]....
        /*05a4*/ 	.word	0x00009f30


	//   ....[24]....
        /*05a8*/ 	.word	0x00009f70


	//   ....[25]....
        /*05ac*/ 	.word	0x0000a030


	//   ....[26]....
        /*05b0*/ 	.word	0x0000a040


	//   ....[27]....
        /*05b4*/ 	.word	0x0000b350


	//   ....[28]....
        /*05b8*/ 	.word	0x0000b390


	//   ....[29]....
        /*05bc*/ 	.word	0x0000b3d0


	//   ....[30]....
        /*05c0*/ 	.word	0x0000b400


	//   ....[31]....
        /*05c4*/ 	.word	0x0000b9c0


	//   ....[32]....
        /*05c8*/ 	.word	0x0000b9e0


	//   ....[33]....
        /*05cc*/ 	.word	0x0000bab0


	//   ....[34]....
        /*05d0*/ 	.word	0x0000bad0


	//   ....[35]....
        /*05d4*/ 	.word	0x0000bb90


	//   ....[36]....
        /*05d8*/ 	.word	0x0000bbb0


	//   ....[37]....
        /*05dc*/ 	.word	0x0000bc80


	//   ....[38]....
        /*05e0*/ 	.word	0x0000bca0


	//   ....[39]....
        /*05e4*/ 	.word	0x0000c560


	//   ....[40]....
        /*05e8*/ 	.word	0x0000c590


	//   ....[41]....
        /*05ec*/ 	.word	0x0000c660


	//   ....[42]....
        /*05f0*/ 	.word	0x0000c680


	//   ....[43]....
        /*05f4*/ 	.word	0x0000c740


	//   ....[44]....
        /*05f8*/ 	.word	0x0000c760


	//   ....[45]....
        /*05fc*/ 	.word	0x0000c830


	//   ....[46]....
        /*0600*/ 	.word	0x0000c850


	//   ....[47]....
        /*0604*/ 	.word	0x0000c990


	//   ....[48]....
        /*0608*/ 	.word	0x0000cb60


	//   ....[49]....
        /*060c*/ 	.word	0x0000cb90


	//   ....[50]....
        /*0610*/ 	.word	0x0000cbc0


	//   ....[51]....
        /*0614*/ 	.word	0x0000cbf0


	//   ....[52]....
        /*0618*/ 	.word	0x0000cc20


	//   ....[53]....
        /*061c*/ 	.word	0x0000cc50


	//   ....[54]....
        /*0620*/ 	.word	0x0000cda0


	//   ....[55]....
        /*0624*/ 	.word	0x0000cdd0


	//   ....[56]....
        /*0628*/ 	.word	0x0000ce00


	//   ....[57]....
        /*062c*/ 	.word	0x0000ce30


	//   ....[58]....
        /*0630*/ 	.word	0x0000ce60


	//   ....[59]....
        /*0634*/ 	.word	0x0000ce90


	//   ....[60]....
        /*0638*/ 	.word	0x0000cf20


	//   ....[61]....
        /*063c*/ 	.word	0x0000cf80


	//   ....[62]....
        /*0640*/ 	.word	0x0000d010


	//   ....[63]....
        /*0644*/ 	.word	0x0000e7b0


	//   ....[64]....
        /*0648*/ 	.word	0x0000e7d0


	//   ....[65]....
        /*064c*/ 	.word	0x0000e870


	//   ....[66]....
        /*0650*/ 	.word	0x0000e890


	//   ....[67]....
        /*0654*/ 	.word	0x0000e920


	//   ....[68]....
        /*0658*/ 	.word	0x0000e940


	//   ....[69]....
        /*065c*/ 	.word	0x0000e9d0


	//   ....[70]....
        /*0660*/ 	.word	0x0000e9f0


	//   ....[71]....
        /*0664*/ 	.word	0x0000ea80


	//   ....[72]....
        /*0668*/ 	.word	0x0000eaa0


	//   ....[73]....
        /*066c*/ 	.word	0x0000eb30


	//   ....[74]....
        /*0670*/ 	.word	0x0000eb50


	//   ....[75]....
        /*0674*/ 	.word	0x0000ebe0


	//   ....[76]....
        /*0678*/ 	.word	0x0000ec00


	//   ....[77]....
        /*067c*/ 	.word	0x0000ec10


	//   ....[78]....
        /*0680*/ 	.word	0x0000ec90


	//   ....[79]....
        /*0684*/ 	.word	0x0000f3f0


	//   ....[80]....
        /*0688*/ 	.word	0x0000f420


	//   ....[81]....
        /*068c*/ 	.word	0x0000f480


	//   ....[82]....
        /*0690*/ 	.word	0x0000f4d0


	//   ....[83]....
        /*0694*/ 	.word	0x0000f510


	//   ....[84]....
        /*0698*/ 	.word	0x0000f570


	//   ....[85]....
        /*069c*/ 	.word	0x0000f5c0


	//   ....[86]....
        /*06a0*/ 	.word	0x0000f610


	//   ....[87]....
        /*06a4*/ 	.word	0x0000f660


	//   ....[88]....
        /*06a8*/ 	.word	0x0000f6b0


	//   ....[89]....
        /*06ac*/ 	.word	0x0000f6f0


	//   ....[90]....
        /*06b0*/ 	.word	0x0000f750


	//   ....[91]....
        /*06b4*/ 	.word	0x0000f7a0


	//   ....[92]....
        /*06b8*/ 	.word	0x0000f7e0


	//   ....[93]....
        /*06bc*/ 	.word	0x0000f800


	//   ....[94]....
        /*06c0*/ 	.word	0x0000f840


	//   ....[95]....
        /*06c4*/ 	.word	0x0000ffa0


	//   ....[96]....
        /*06c8*/ 	.word	0x0000ffd0


	//   ....[97]....
        /*06cc*/ 	.word	0x00010030


	//   ....[98]....
        /*06d0*/ 	.word	0x00010040


	//   ....[99]....
        /*06d4*/ 	.word	0x00010090


	//   ....[100]....
        /*06d8*/ 	.word	0x000100a0


	//   ....[101]....
        /*06dc*/ 	.word	0x000100f0


	//   ....[102]....
        /*06e0*/ 	.word	0x00010100


	//   ....[103]....
        /*06e4*/ 	.word	0x00010150


	//   ....[104]....
        /*06e8*/ 	.word	0x00010160


	//   ....[105]....
        /*06ec*/ 	.word	0x000101b0


	//   ....[106]....
        /*06f0*/ 	.word	0x000101c0


	//   ....[107]....
        /*06f4*/ 	.word	0x00010210


	//   ....[108]....
        /*06f8*/ 	.word	0x00010220


	//   ....[109]....
        /*06fc*/ 	.word	0x00010230


	//   ....[110]....
        /*0700*/ 	.word	0x00010280


	//   ....[111]....
        /*0704*/ 	.word	0x000104e0


	//   ....[112]....
        /*0708*/ 	.word	0x00010500


	//   ....[113]....
        /*070c*/ 	.word	0x00010510


	//   ....[114]....
        /*0710*/ 	.word	0x00010580


	//   ....[115]....
        /*0714*/ 	.word	0x00010590


	//   ....[116]....
        /*0718*/ 	.word	0x00010600


	//   ....[117]....
        /*071c*/ 	.word	0x00010610


	//   ....[118]....
        /*0720*/ 	.word	0x00010680


	//   ....[119]....
        /*0724*/ 	.word	0x00010690


	//   ....[120]....
        /*0728*/ 	.word	0x00010700


	//   ....[121]....
        /*072c*/ 	.word	0x00010710


	//   ....[122]....
        /*0730*/ 	.word	0x00010780


	//   ....[123]....
        /*0734*/ 	.word	0x00010790


	//   ....[124]....
        /*0738*/ 	.word	0x00010800


	//   ....[125]....
        /*073c*/ 	.word	0x00010810


	//   ....[126]....
        /*0740*/ 	.word	0x00010820


	//   ....[127]....
        /*0744*/ 	.word	0x00010dd0


	//   ....[128]....
        /*0748*/ 	.word	0x00010e10


	//   ....[129]....
        /*074c*/ 	.word	0x00010e50


	//   ....[130]....
        /*0750*/ 	.word	0x00010e70


	//   ....[131]....
        /*0754*/ 	.word	0x00010e80


	//   ....[132]....
        /*0758*/ 	.word	0x00010ea0


	//   ....[133]....
        /*075c*/ 	.word	0x00010f10


	//   ....[134]....
        /*0760*/ 	.word	0x00010f30


	//   ....[135]....
        /*0764*/ 	.word	0x00010f90


	//   ....[136]....
        /*0768*/ 	.word	0x00010fb0


	//   ....[137]....
        /*076c*/ 	.word	0x00011010


	//   ....[138]....
        /*0770*/ 	.word	0x00011030


	//   ....[139]....
        /*0774*/ 	.word	0x00011090


	//   ....[140]....
        /*0778*/ 	.word	0x000110b0


	//   ....[141]....
        /*077c*/ 	.word	0x00011100


	//   ....[142]....
        /*0780*/ 	.word	0x00011120


	//   ....[143]....
        /*0784*/ 	.word	0x00011520


	//   ....[144]....
        /*0788*/ 	.word	0x00011570


	//   ....[145]....
        /*078c*/ 	.word	0x000115a0


	//   ....[146]....
        /*0790*/ 	.word	0x000115b0


	//   ....[147]....
        /*0794*/ 	.word	0x000115e0


	//   ....[148]....
        /*0798*/ 	.word	0x00011610


	//   ....[149]....
        /*079c*/ 	.word	0x00011640


	//   ....[150]....
        /*07a0*/ 	.word	0x00011670


	//   ....[151]....
        /*07a4*/ 	.word	0x000117f0


	//   ....[152]....
        /*07a8*/ 	.word	0x00011820


	//   ....[153]....
        /*07ac*/ 	.word	0x00011850


	//   ....[154]....
        /*07b0*/ 	.word	0x00011880


	//   ....[155]....
        /*07b4*/ 	.word	0x000118b0


	//   ....[156]....
        /*07b8*/ 	.word	0x000118e0


	//   ....[157]....
        /*07bc*/ 	.word	0x000119a0


	//   ....[158]....
        /*07c0*/ 	.word	0x000119c0


	//   ....[159]....
        /*07c4*/ 	.word	0x00011a30


	//   ....[160]....
        /*07c8*/ 	.word	0x000120d0


	//   ....[161]....
        /*07cc*/ 	.word	0x00012670


	//   ....[162]....
        /*07d0*/ 	.word	0x00012760


	//   ....[163]....
        /*07d4*/ 	.word	0x00012800


	//   ....[164]....
        /*07d8*/ 	.word	0x00012860


	//   ....[165]....
        /*07dc*/ 	.word	0x00012960


	//   ....[166]....
        /*07e0*/ 	.word	0x000129d0


	//   ....[167]....
        /*07e4*/ 	.word	0x00012ad0


	//   ....[168]....
        /*07e8*/ 	.word	0x00012b40


	//   ....[169]....
        /*07ec*/ 	.word	0x00012c40


	//   ....[170]....
        /*07f0*/ 	.word	0x00012cb0


	//   ....[171]....
        /*07f4*/ 	.word	0x00012db0


	//   ....[172]....
        /*07f8*/ 	.word	0x00012e20


	//   ....[173]....
        /*07fc*/ 	.word	0x00012f20


	//   ....[174]....
        /*0800*/ 	.word	0x00012f90


	//   ....[175]....
        /*0804*/ 	.word	0x00013090


	//   ....[176]....
        /*0808*/ 	.word	0x00013100


	//   ....[177]....
        /*080c*/ 	.word	0x000131e0


	//   ....[178]....
        /*0810*/ 	.word	0x000132d0


	//   ....[179]....
        /*0814*/ 	.word	0x00013340


	//   ....[180]....
        /*0818*/ 	.word	0x000133c0


	//   ....[181]....
        /*081c*/ 	.word	0x00013480


	//   ....[182]....
        /*0820*/ 	.word	0x00013500


	//   ....[183]....
        /*0824*/ 	.word	0x000135d0


	//   ....[184]....
        /*0828*/ 	.word	0x00013650


	//   ....[185]....
        /*082c*/ 	.word	0x00013720


	//   ....[186]....
        /*0830*/ 	.word	0x000137a0


	//   ....[187]....
        /*0834*/ 	.word	0x00013870


	//   ....[188]....
        /*0838*/ 	.word	0x000138f0


	//   ....[189]....
        /*083c*/ 	.word	0x000139c0


	//   ....[190]....
        /*0840*/ 	.word	0x00013a40


	//   ....[191]....
        /*0844*/ 	.word	0x00013b00


	//   ....[192]....
        /*0848*/ 	.word	0x00013b80


	//   ....[193]....
        /*084c*/ 	.word	0x00013c30


	//   ....[194]....
        /*0850*/ 	.word	0x00013d60


	//   ....[195]....
        /*0854*/ 	.word	0x00013e10


	//   ....[196]....
        /*0858*/ 	.word	0x00013e70


	//   ....[197]....
        /*085c*/ 	.word	0x00013f30


	//   ....[198]....
        /*0860*/ 	.word	0x00013f90


	//   ....[199]....
        /*0864*/ 	.word	0x00014050


	//   ....[200]....
        /*0868*/ 	.word	0x000140b0


	//   ....[201]....
        /*086c*/ 	.word	0x00014170


	//   ....[202]....
        /*0870*/ 	.word	0x000141d0


	//   ....[203]....
        /*0874*/ 	.word	0x00014290


	//   ....[204]....
        /*0878*/ 	.word	0x000142f0


	//   ....[205]....
        /*087c*/ 	.word	0x000143b0


	//   ....[206]....
        /*0880*/ 	.word	0x00014410


	//   ....[207]....
        /*0884*/ 	.word	0x000144d0


	//   ....[208]....
        /*0888*/ 	.word	0x00014530


	//   ....[209]....
        /*088c*/ 	.word	0x000145f0


	//   ....[210]....
        /*0890*/ 	.word	0x000146e0


	//   ....[211]....
        /*0894*/ 	.word	0x00014780


	//   ....[212]....
        /*0898*/ 	.word	0x000147e0


	//   ....[213]....
        /*089c*/ 	.word	0x000148c0


	//   ....[214]....
        /*08a0*/ 	.word	0x00014920


	//   ....[215]....
        /*08a4*/ 	.word	0x00014a00


	//   ....[216]....
        /*08a8*/ 	.word	0x00014a60


	//   ....[217]....
        /*08ac*/ 	.word	0x00014b40


	//   ....[218]....
        /*08b0*/ 	.word	0x00014ba0


	//   ....[219]....
        /*08b4*/ 	.word	0x00014c80


	//   ....[220]....
        /*08b8*/ 	.word	0x00014ce0


	//   ....[221]....
        /*08bc*/ 	.word	0x00014dc0


	//   ....[222]....
        /*08c0*/ 	.word	0x00014e20


	//   ....[223]....
        /*08c4*/ 	.word	0x00014f00


	//   ....[224]....
        /*08c8*/ 	.word	0x00014f60


	//   ....[225]....
        /*08cc*/ 	.word	0x00015030


	//   ....[226]....
        /*08d0*/ 	.word	0x00015150


	//   ....[227]....
        /*08d4*/ 	.word	0x000151f0


	//   ....[228]....
        /*08d8*/ 	.word	0x000152b0


	//   ....[229]....
        /*08dc*/ 	.word	0x00015380


	//   ....[230]....
        /*08e0*/ 	.word	0x000153e0


	//   ....[231]....
        /*08e4*/ 	.word	0x000154c0


	//   ....[232]....
        /*08e8*/ 	.word	0x00015520


	//   ....[233]....
        /*08ec*/ 	.word	0x000155f0


	//   ....[234]....
        /*08f0*/ 	.word	0x00015650


	//   ....[235]....
        /*08f4*/ 	.word	0x00015720


	//   ....[236]....
        /*08f8*/ 	.word	0x00015780


	//   ....[237]....
        /*08fc*/ 	.word	0x00015860


	//   ....[238]....
        /*0900*/ 	.word	0x000158c0


	//   ....[239]....
        /*0904*/ 	.word	0x00015990


	//   ....[240]....
        /*0908*/ 	.word	0x000159f0


	//   ....[241]....
        /*090c*/ 	.word	0x00015ab0


	//   ....[242]....
        /*0910*/ 	.word	0x00015b40


	//   ....[243]....
        /*0914*/ 	.word	0x00015be0


	//   ....[244]....
        /*0918*/ 	.word	0x00015d00


	//   ....[245]....
        /*091c*/ 	.word	0x00015d70


	//   ....[246]....
        /*0920*/ 	.word	0x00015de0


	//   ....[247]....
        /*0924*/ 	.word	0x00015e50


	//   ....[248]....
        /*0928*/ 	.word	0x00015ec0


	//   ....[249]....
        /*092c*/ 	.word	0x00015f40


	//   ....[250]....
        /*0930*/ 	.word	0x00015fd0


	//   ....[251]....
        /*0934*/ 	.word	0x00016060


	//   ....[252]....
        /*0938*/ 	.word	0x000160d0


	//   ....[253]....
        /*093c*/ 	.word	0x00016140


	//   ....[254]....
        /*0940*/ 	.word	0x000161b0


	//   ....[255]....
        /*0944*/ 	.word	0x00016230


	//   ....[0]....
        /*0948*/ 	.word	0x000162a0


	//   ....[1]....
        /*094c*/ 	.word	0x00016340


	//   ....[2]....
        /*0950*/ 	.word	0x000163d0


	//   ....[3]....
        /*0954*/ 	.word	0x000164f0


	//----- nvinfo : EIATTR_REG_RECONFIG
	.align		4
.L_1051:
        /*0958*/ 	.byte	0x01, 0x54
	.zero		2


	//----- nvinfo : EIATTR_SYSCALL_OFFSETS
	.align		4
        /*095c*/ 	.byte	0x04, 0x46
        /*095e*/ 	.short	(.L_1053 - .L_1052)


	//   ....[0]....
.L_1052:
        /*0960*/ 	.word	0x00001760


	//   ....[1]....
        /*0964*/ 	.word	0x0000de70


	//   ....[2]....
        /*0968*/ 	.word	0x0000dfc0


	//   ....[3]....
        /*096c*/ 	.word	0x0000e0b0


	//   ....[4]....
        /*0970*/ 	.word	0x0000f040


	//----- nvinfo : EIATTR_MBARRIER_INSTR_OFFSETS
	.align		4
.L_1053:
        /*0974*/ 	.byte	0x04, 0x39
        /*0976*/ 	.short	(.L_1055 - .L_1054)


	//   ....[0]....
.L_1054:
        /*0978*/ 	.word	0x00000180
        /*097c*/ 	.word	0x000000ff
        /*0980*/ 	.word	0x00028800
        /*0984*/ 	.short	0x0100
        /*0986*/ 	.byte	0x08
	.zero		1


	//   ....[1]....
        /*0988*/ 	.word	0x00000190
        /*098c*/ 	.word	0x000000ff
        /*0990*/ 	.word	0x00028820
        /*0994*/ 	.short	0x0100
        /*0996*/ 	.byte	0x08
	.zero		1


	//   ....[2]....
        /*0998*/ 	.word	0x00000280
        /*099c*/ 	.word	0x000000ff
        /*09a0*/ 	.word	0x00028830
        /*09a4*/ 	.short	0x0100
        /*09a6*/ 	.byte	0x08
	.zero		1


	//   ....[3]....
        /*09a8*/ 	.word	0x00000290
        /*09ac*/ 	.word	0x000000ff
        /*09b0*/ 	.word	0x00028840
        /*09b4*/ 	.short	0x0100
        /*09b6*/ 	.byte	0x08
	.zero		1


	//   ....[4]....
        /*09b8*/ 	.word	0x000002a0
        /*09bc*/ 	.word	0x000000ff
        /*09c0*/ 	.word	0x00028838
        /*09c4*/ 	.short	0x0100
        /*09c6*/ 	.byte	0x08
	.zero		1


	//   ....[5]....
        /*09c8*/ 	.word	0x000002b0
        /*09cc*/ 	.word	0x000000ff
        /*09d0*/ 	.word	0x00028848
        /*09d4*/ 	.short	0x0100
        /*09d6*/ 	.byte	0x08
	.zero		1


	//   ....[6]....
        /*09d8*/ 	.word	0x000003e0
        /*09dc*/ 	.word	0x000000ff
        /*09e0*/ 	.word	0x00028850
        /*09e4*/ 	.short	0x0100
        /*09e6*/ 	.byte	0x08
	.zero		1


	//   ....[7]....
        /*09e8*/ 	.word	0x000003f0
        /*09ec*/ 	.word	0x000000ff
        /*09f0*/ 	.word	0x00028860
        /*09f4*/ 	.short	0x0100
        /*09f6*/ 	.byte	0x08
	.zero		1


	//   ....[8]....
        /*09f8*/ 	.word	0x00000400
        /*09fc*/ 	.word	0x000000ff
        /*0a00*/ 	.word	0x00028858
        /*0a04*/ 	.short	0x0100
        /*0a06*/ 	.byte	0x08
	.zero		1


	//   ....[9]....
        /*0a08*/ 	.word	0x00000410
        /*0a0c*/ 	.word	0x000000ff
        /*0a10*/ 	.word	0x00028868
        /*0a14*/ 	.short	0x0100
        /*0a16*/ 	.byte	0x08
	.zero		1


	//   ....[10]....
        /*0a18*/ 	.word	0x00000500
        /*0a1c*/ 	.word	0x000000ff
        /*0a20*/ 	.word	0x00028870
        /*0a24*/ 	.short	0x0100
        /*0a26*/ 	.byte	0x06
	.zero		1


	//   ....[11]....
        /*0a28*/ 	.word	0x00000510
        /*0a2c*/ 	.word	0x000000ff
        /*0a30*/ 	.word	0x00028880
        /*0a34*/ 	.short	0x0100
        /*0a36*/ 	.byte	0x06
	.zero		1


	//   ....[12]....
        /*0a38*/ 	.word	0x00000520
        /*0a3c*/ 	.word	0x000000ff
        /*0a40*/ 	.word	0x00028878
        /*0a44*/ 	.short	0x0100
        /*0a46*/ 	.byte	0x06
	.zero		1


	//   ....[13]....
        /*0a48*/ 	.word	0x00000530
        /*0a4c*/ 	.word	0x000000ff
        /*0a50*/ 	.word	0x00028888
        /*0a54*/ 	.short	0x0100
        /*0a56*/ 	.byte	0x06
	.zero		1


	//   ....[14]....
        /*0a58*/ 	.word	0x00000660
        /*0a5c*/ 	.word	0x000000ff
        /*0a60*/ 	.word	0x00028890
        /*0a64*/ 	.short	0x0100
        /*0a66*/ 	.byte	0x08
	.zero		1


	//   ....[15]....
        /*0a68*/ 	.word	0x00000670
        /*0a6c*/ 	.word	0x000000ff
        /*0a70*/ 	.word	0x000288a0
        /*0a74*/ 	.short	0x0100
        /*0a76*/ 	.byte	0x08
	.zero		1


	//   ....[16]....
        /*0a78*/ 	.word	0x00000680
        /*0a7c*/ 	.word	0x000000ff
        /*0a80*/ 	.word	0x00028898
        /*0a84*/ 	.short	0x0100
        /*0a86*/ 	.byte	0x08
	.zero		1


	//   ....[17]....
        /*0a88*/ 	.word	0x00000690
        /*0a8c*/ 	.word	0x000000ff
        /*0a90*/ 	.word	0x000288a8
        /*0a94*/ 	.short	0x0100
        /*0a96*/ 	.byte	0x08
	.zero		1


	//   ....[18]....
        /*0a98*/ 	.word	0x000007d0
        /*0a9c*/ 	.word	0x000000ff
        /*0aa0*/ 	.word	0x000288b0
        /*0aa4*/ 	.short	0x0100
        /*0aa6*/ 	.byte	0x08
	.zero		1


	//   ....[19]....
        /*0aa8*/ 	.word	0x000007e0
        /*0aac*/ 	.word	0x000000ff
        /*0ab0*/ 	.word	0x000288c0
        /*0ab4*/ 	.short	0x0100
        /*0ab6*/ 	.byte	0x08
	.zero		1


	//   ....[20]....
        /*0ab8*/ 	.word	0x000007f0
        /*0abc*/ 	.word	0x000000ff
        /*0ac0*/ 	.word	0x000288b8
        /*0ac4*/ 	.short	0x0100
        /*0ac6*/ 	.byte	0x08
	.zero		1


	//   ....[21]....
        /*0ac8*/ 	.word	0x00000800
        /*0acc*/ 	.word	0x000000ff
        /*0ad0*/ 	.word	0x000288c8
        /*0ad4*/ 	.short	0x0100
        /*0ad6*/ 	.byte	0x08
	.zero		1


	//   ....[22]....
        /*0ad8*/ 	.word	0x000017e0
        /*0adc*/ 	.word	0x000000ff
        /*0ae0*/ 	.word	0x00028800
        /*0ae4*/ 	.short	0x010a
        /*0ae6*/ 	.byte	0x29
	.zero		1


	//   ....[23]....
        /*0ae8*/ 	.word	0x00001860
        /*0aec*/ 	.word	0x00000000
        /*0af0*/ 	.word	0x00028830
        /*0af4*/ 	.short	0x010a
        /*0af6*/ 	.byte	0x3f
	.zero		1


	//   ....[24]....
        /*0af8*/ 	.word	0x000018a0
        /*0afc*/ 	.word	0x00000000
        /*0b00*/ 	.word	0x00028830
        /*0b04*/ 	.short	0x010a
        /*0b06*/ 	.byte	0x3f
	.zero		1


	//   ....[25]....
        /*0b08*/ 	.word	0x00003450
        /*0b0c*/ 	.word	0x000000ff
        /*0b10*/ 	.word	0x00000000
        /*0b14*/ 	.short	0x0101
        /*0b16*/ 	.byte	0x06
	.zero		1


	//   ....[26]....
        /*0b18*/ 	.word	0x00004540
        /*0b1c*/ 	.word	0x000000ff
        /*0b20*/ 	.word	0x00028830
        /*0b24*/ 	.short	0x010a
        /*0b26*/ 	.byte	0x06
	.zero		1


	//   ....[27]....
        /*0b28*/ 	.word	0x00004580
        /*0b2c*/ 	.word	0x000000ff
        /*0b30*/ 	.word	0x00028830
        /*0b34*/ 	.short	0x010a
        /*0b36*/ 	.byte	0x06
	.zero		1


	//   ....[28]....
        /*0b38*/ 	.word	0x000048d0
        /*0b3c*/ 	.word	0x000000ff
        /*0b40*/ 	.word	0x00028850
        /*0b44*/ 	.short	0x010a
        /*0b46*/ 	.byte	0x06
	.zero		1


	//   ....[29]....
        /*0b48*/ 	.word	0x00004910
        /*0b4c*/ 	.word	0x000000ff
        /*0b50*/ 	.word	0x00028850
        /*0b54*/ 	.short	0x010a
        /*0b56*/ 	.byte	0x06
	.zero		1


	//   ....[30]....
        /*0b58*/ 	.word	0x000054c0
        /*0b5c*/ 	.word	0x000000ff
        /*0b60*/ 	.word	0x00000000
        /*0b64*/ 	.short	0x0101
        /*0b66*/ 	.byte	0x06
	.zero		1


	//   ....[31]....
        /*0b68*/ 	.word	0x00007060
        /*0b6c*/ 	.word	0x000000ff
        /*0b70*/ 	.word	0x00000000
        /*0b74*/ 	.short	0x0101
        /*0b76*/ 	.byte	0x06
	.zero		1


	//   ....[32]....
        /*0b78*/ 	.word	0x00007740
        /*0b7c*/ 	.word	0x000000ff
        /*0b80*/ 	.word	0x00028830
        /*0b84*/ 	.short	0x010a
        /*0b86*/ 	.byte	0x06
	.zero		1


	//   ....[33]....
        /*0b88*/ 	.word	0x00007780
        /*0b8c*/ 	.word	0x000000ff
        /*0b90*/ 	.word	0x00028830
        /*0b94*/ 	.short	0x010a
        /*0b96*/ 	.byte	0x06
	.zero		1


	//   ....[34]....
        /*0b98*/ 	.word	0x00007aa0
        /*0b9c*/ 	.word	0x000000ff
        /*0ba0*/ 	.word	0x00028850
        /*0ba4*/ 	.short	0x010a
        /*0ba6*/ 	.byte	0x06
	.zero		1


	//   ....[35]....
        /*0ba8*/ 	.word	0x00007ae0
        /*0bac*/ 	.word	0x000000ff
        /*0bb0*/ 	.word	0x00028850
        /*0bb4*/ 	.short	0x010a
        /*0bb6*/ 	.byte	0x06
	.zero		1


	//   ....[36]....
        /*0bb8*/ 	.word	0x000083a0
        /*0bbc*/ 	.word	0x000000ff
        /*0bc0*/ 	.word	0x00000000
        /*0bc4*/ 	.short	0x0101
        /*0bc6*/ 	.byte	0x06
	.zero		1


	//   ....[37]....
        /*0bc8*/ 	.word	0x00009890
        /*0bcc*/ 	.word	0x000000ff
        /*0bd0*/ 	.word	0x00000000
        /*0bd4*/ 	.short	0x0101
        /*0bd6*/ 	.byte	0x06
	.zero		1


	//   ....[38]....
        /*0bd8*/ 	.word	0x00009ea0
        /*0bdc*/ 	.word	0x000000ff
        /*0be0*/ 	.word	0x00028850
        /*0be4*/ 	.short	0x010a
        /*0be6*/ 	.byte	0x05
	.zero		1


	//   ....[39]....
        /*0be8*/ 	.word	0x00009ee0
        /*0bec*/ 	.word	0x000000ff
        /*0bf0*/ 	.word	0x00028850
        /*0bf4*/ 	.short	0x010a
        /*0bf6*/ 	.byte	0x05
	.zero		1


	//   ....[40]....
        /*0bf8*/ 	.word	0x0000a450
        /*0bfc*/ 	.word	0x000000ff
        /*0c00*/ 	.word	0x00000000
        /*0c04*/ 	.short	0x0101
        /*0c06*/ 	.byte	0x04
	.zero		1


	//   ....[41]....
        /*0c08*/ 	.word	0x0000b9b0
        /*0c0c*/ 	.word	0x0000001c
        /*0c10*/ 	.word	0x00000000
        /*0c14*/ 	.short	0x0101
        /*0c16*/ 	.byte	0x3f
	.zero		1


	//   ....[42]....
        /*0c18*/ 	.word	0x0000e5c0
        /*0c1c*/ 	.word	0x00000007
        /*0c20*/ 	.word	0x00028840
        /*0c24*/ 	.short	0x010a
        /*0c26*/ 	.byte	0x3f
	.zero		1


	//   ....[43]....
        /*0c28*/ 	.word	0x0000ed40
        /*0c2c*/ 	.word	0x00000007
        /*0c30*/ 	.word	0x00028830
        /*0c34*/ 	.short	0x0107
        /*0c36*/ 	.byte	0x3f
	.zero		1


	//   ....[44]....
        /*0c38*/ 	.word	0x0000ee10
        /*0c3c*/ 	.word	0x00000007
        /*0c40*/ 	.word	0x00028830
        /*0c44*/ 	.short	0x0101
        /*0c46*/ 	.byte	0x3f
	.zero		1


	//   ....[45]....
        /*0c48*/ 	.word	0x0000f930
        /*0c4c*/ 	.word	0x00000016
        /*0c50*/ 	.word	0x00028800
        /*0c54*/ 	.short	0x0107
        /*0c56*/ 	.byte	0x3f
	.zero		1


	//   ....[46]....
        /*0c58*/ 	.word	0x0000fa40
        /*0c5c*/ 	.word	0x00000016
        /*0c60*/ 	.word	0x00028800
        /*0c64*/ 	.short	0x0101
        /*0c66*/ 	.byte	0x3f
	.zero		1


	//   ....[47]....
        /*0c68*/ 	.word	0x0000fa60
        /*0c6c*/ 	.word	0x00000016
        /*0c70*/ 	.word	0x00028820
        /*0c74*/ 	.short	0x010a
        /*0c76*/ 	.byte	0x3f
	.zero		1


	//   ....[48]....
        /*0c78*/ 	.word	0x0000fdf0
        /*0c7c*/ 	.word	0x00000006
        /*0c80*/ 	.word	0x00028840
        /*0c84*/ 	.short	0x010a
        /*0c86*/ 	.byte	0x3f
	.zero		1


	//   ....[49]....
        /*0c88*/ 	.word	0x00010310
        /*0c8c*/ 	.word	0x00000006
        /*0c90*/ 	.word	0x00028830
        /*0c94*/ 	.short	0x0107
        /*0c96*/ 	.byte	0x3f
	.zero		1


	//   ....[50]....
        /*0c98*/ 	.word	0x000103d0
        /*0c9c*/ 	.word	0x00000006
        /*0ca0*/ 	.word	0x00028830
        /*0ca4*/ 	.short	0x0101
        /*0ca6*/ 	.byte	0x3f
	.zero		1


	//   ....[51]....
        /*0ca8*/ 	.word	0x00010440
        /*0cac*/ 	.word	0x00000006
        /*0cb0*/ 	.word	0x00028860
        /*0cb4*/ 	.short	0x010a
        /*0cb6*/ 	.byte	0x3f
	.zero		1


	//   ....[52]....
        /*0cb8*/ 	.word	0x000109c0
        /*0cbc*/ 	.word	0x00000006
        /*0cc0*/ 	.word	0x00028850
        /*0cc4*/ 	.short	0x0107
        /*0cc6*/ 	.byte	0x3f
	.zero		1


	//   ....[53]....
        /*0cc8*/ 	.word	0x00010b20
        /*0ccc*/ 	.word	0x00000006
        /*0cd0*/ 	.word	0x00028850
        /*0cd4*/ 	.short	0x0101
        /*0cd6*/ 	.byte	0x3f
	.zero		1


	//   ....[54]....
        /*0cd8*/ 	.word	0x00010d30
        /*0cdc*/ 	.word	0x00000000
        /*0ce0*/ 	.word	0x00028860
        /*0ce4*/ 	.short	0x010a
        /*0ce6*/ 	.byte	0x3f
	.zero		1


	//   ....[55]....
        /*0ce8*/ 	.word	0x00011260
        /*0cec*/ 	.word	0x00000000
        /*0cf0*/ 	.word	0x00028850
        /*0cf4*/ 	.short	0x0107
        /*0cf6*/ 	.byte	0x3f
	.zero		1


	//   ....[56]....
        /*0cf8*/ 	.word	0x00011320
        /*0cfc*/ 	.word	0x00000000
        /*0d00*/ 	.word	0x00028850
        /*0d04*/ 	.short	0x0101
        /*0d06*/ 	.byte	0x3f
	.zero		1


	//   ....[57]....
        /*0d08*/ 	.word	0x00012050
        /*0d0c*/ 	.word	0x00000004
        /*0d10*/ 	.word	0x00028820
        /*0d14*/ 	.short	0x010a
        /*0d16*/ 	.byte	0x3f
	.zero		1


	//   ....[58]....
        /*0d18*/ 	.word	0x000121d0
        /*0d1c*/ 	.word	0x00000005
        /*0d20*/ 	.word	0x00028840
        /*0d24*/ 	.short	0x010a
        /*0d26*/ 	.byte	0x3f
	.zero		1


	//   ....[59]....
        /*0d28*/ 	.word	0x00012270
        /*0d2c*/ 	.word	0x00000019
        /*0d30*/ 	.word	0x00028840
        /*0d34*/ 	.short	0x010a
        /*0d36*/ 	.byte	0x3f
	.zero		1


	//   ....[60]....
        /*0d38*/ 	.word	0x000122b0
        /*0d3c*/ 	.word	0x00000005
        /*0d40*/ 	.word	0x00028860
        /*0d44*/ 	.short	0x010a
        /*0d46*/ 	.byte	0x3f
	.zero		1


	//   ....[61]....
        /*0d48*/ 	.word	0x000122f0
        /*0d4c*/ 	.word	0x00000019
        /*0d50*/ 	.word	0x00028860
        /*0d54*/ 	.short	0x010a
        /*0d56*/ 	.byte	0x3f
	.zero		1


	//   ....[62]....
        /*0d58*/ 	.word	0x00012360
        /*0d5c*/ 	.word	0x00000003
        /*0d60*/ 	.word	0x00028800
        /*0d64*/ 	.short	0x010a
        /*0d66*/ 	.byte	0x3f
	.zero		1


	//   ....[63]....
        /*0d68*/ 	.word	0x000123b0
        /*0d6c*/ 	.word	0x00000000
        /*0d70*/ 	.word	0x00028830
        /*0d74*/ 	.short	0x010a
        /*0d76*/ 	.byte	0x3f
	.zero		1


	//   ....[64]....
        /*0d78*/ 	.word	0x00012410
        /*0d7c*/ 	.word	0x00000007
        /*0d80*/ 	.word	0x00028830
        /*0d84*/ 	.short	0x010a
        /*0d86*/ 	.byte	0x3f
	.zero		1


	//   ....[65]....
        /*0d88*/ 	.word	0x00012470
        /*0d8c*/ 	.word	0x00000007
        /*0d90*/ 	.word	0x00028850
        /*0d94*/ 	.short	0x010a
        /*0d96*/ 	.byte	0x3f
	.zero		1


	//   ....[66]....
        /*0d98*/ 	.word	0x000124d0
        /*0d9c*/ 	.word	0x00000005
        /*0da0*/ 	.word	0x00028830
        /*0da4*/ 	.short	0x010a
        /*0da6*/ 	.byte	0x3f
	.zero		1


	//   ....[67]....
        /*0da8*/ 	.word	0x00012530
        /*0dac*/ 	.word	0x00000005
        /*0db0*/ 	.word	0x00028850
        /*0db4*/ 	.short	0x010a
        /*0db6*/ 	.byte	0x3f
	.zero		1


	//   ....[68]....
        /*0db8*/ 	.word	0x00012590
        /*0dbc*/ 	.word	0x00000006
        /*0dc0*/ 	.word	0x00028850
        /*0dc4*/ 	.short	0x010a
        /*0dc6*/ 	.byte	0x3f
	.zero		1


	//   ....[69]....
        /*0dc8*/ 	.word	0x000126b0
        /*0dcc*/ 	.word	0x00000007
        /*0dd0*/ 	.word	0x00028840
        /*0dd4*/ 	.short	0x010a
        /*0dd6*/ 	.byte	0x3f
	.zero		1


	//   ....[70]....
        /*0dd8*/ 	.word	0x00013c60
        /*0ddc*/ 	.word	0x00000016
        /*0de0*/ 	.word	0x00028820
        /*0de4*/ 	.short	0x010a
        /*0de6*/ 	.byte	0x3f
	.zero		1


	//   ....[71]....
        /*0de8*/ 	.word	0x00013cb0
        /*0dec*/ 	.word	0x00000006
        /*0df0*/ 	.word	0x00028840
        /*0df4*/ 	.short	0x010a
        /*0df6*/ 	.byte	0x3f
	.zero		1


	//   ....[72]....
        /*0df8*/ 	.word	0x00014630
        /*0dfc*/ 	.word	0x00000006
        /*0e00*/ 	.word	0x00028860
        /*0e04*/ 	.short	0x010a
        /*0e06*/ 	.byte	0x3f
	.zero		1


	//   ....[73]....
        /*0e08*/ 	.word	0x000150a0
        /*0e0c*/ 	.word	0x00000000
        /*0e10*/ 	.word	0x00028860
        /*0e14*/ 	.short	0x010a
        /*0e16*/ 	.byte	0x3f
	.zero		1


	//   ....[74]....
        /*0e18*/ 	.word	0x00016410
        /*0e1c*/ 	.word	0x00000004
        /*0e20*/ 	.word	0x00028820
        /*0e24*/ 	.short	0x010a
        /*0e26*/ 	.byte	0x3f
	.zero		1


	//   ....[75]....
        /*0e28*/ 	.word	0x000165b0
        /*0e2c*/ 	.word	0x00000005
        /*0e30*/ 	.word	0x00028840
        /*0e34*/ 	.short	0x010a
        /*0e36*/ 	.byte	0x3f
	.zero		1


	//   ....[76]....
        /*0e38*/ 	.word	0x00016600
        /*0e3c*/ 	.word	0x00000019
        /*0e40*/ 	.word	0x00028840
        /*0e44*/ 	.short	0x010a
        /*0e46*/ 	.byte	0x3f
	.zero		1


	//   ....[77]....
        /*0e48*/ 	.word	0x00016650
        /*0e4c*/ 	.word	0x00000005
        /*0e50*/ 	.word	0x00028860
        /*0e54*/ 	.short	0x010a
        /*0e56*/ 	.byte	0x3f
	.zero		1


	//----- nvinfo : EIATTR_NUM_MBARRIERS
	.align		4
.L_1055:
        /*0e58*/ 	.byte	0x03, 0x38
        /*0e5a*/ 	.short	0x0016


	//----- nvinfo : EIATTR_EXIT_INSTR_OFFSETS
	.align		4
        /*0e5c*/ 	.byte	0x04, 0x1c
        /*0e5e*/ 	.short	(.L_1057 - .L_1056)


	//   ....[0]....
.L_1056:
        /*0e60*/ 	.word	0x000009b0


	//   ....[1]....
        /*0e64*/ 	.word	0x0000c940


	//   ....[2]....
        /*0e68*/ 	.word	0x00012340


	//----- nvinfo : EIATTR_MAX_THREADS
	.align		4
.L_1057:
        /*0e6c*/ 	.byte	0x04, 0x05
        /*0e6e*/ 	.short	(.L_1059 - .L_1058)
.L_1058:
        /*0e70*/ 	.word	0x00000180
        /*0e74*/ 	.word	0x00000001
        /*0e78*/ 	.word	0x00000001


	//----- nvinfo : EIATTR_CRS_STACK_SIZE
	.align		4
.L_1059:
        /*0e7c*/ 	.byte	0x04, 0x1e
        /*0e7e*/ 	.short	(.L_1061 - .L_1060)
.L_1060:
        /*0e80*/ 	.word	0x00000000


	//----- nvinfo : EIATTR_CBANK_PARAM_SIZE
	.align		4
.L_1061:
        /*0e84*/ 	.byte	0x03, 0x19
        /*0e86*/ 	.short	0x0af0


	//----- nvinfo : EIATTR_PARAM_CBANK
	.align		4
        /*0e88*/ 	.byte	0x04, 0x0a
        /*0e8a*/ 	.short	(.L_1063 - .L_1062)
	.align		4
.L_1062:
        /*0e8c*/ 	.word	index@(.nv.constant0._ZN7cutlass13device_kernelIN5flash11enable_sm90INS1_16FlashAttnFwdSm90INS1_25CollectiveMainloopFwdSm90ILi2EN4cute5tupleIJNS5_1CILi1EEES8_S8_EEENS6_IJNS7_ILi128EEESA_SA_EEELi128ENS_6half_tEfNS_4arch4Sm90ELb1ELb0ELb1ELb1ELb1ELb0ELb0ELb1ELb1ELb1ELb0ELb0EEENS1_21CollectiveEpilogueFwdISB_S9_SC_SE_Li256ELb1ELb1ELb0ELb0EEENS1_36VarlenDynamicPersistentTileSchedulerILi128ELi128ELi256ELi128ELb0ELb1ELb1ELb1ELb1ELb1EEEEEEEEEvNT_6ParamsE)
        /*0e90*/ 	.short	0x0210
        /*0e92*/ 	.short	0x0af0


	//----- nvinfo : EIATTR_SW_WAR
	.align		4
.L_1063:
        /*0e94*/ 	.byte	0x04, 0x36
        /*0e96*/ 	.short	(.L_1065 - .L_1064)
.L_1064:
        /*0e98*/ 	.word	0x00000008
.L_1065:


//--------------------- .nv.info._ZN7cutlass13device_kernelIN5flash11enable_sm90INS1_16FlashAttnFwdSm90INS1_25CollectiveMainloopFwdSm90ILi2EN4cute5tupleIJNS5_1CILi1EEES8_S8_EEENS6_IJNS7_ILi128EEESA_SA_EEELi128ENS_6half_tEfNS_4arch4Sm90ELb1ELb0ELb1ELb1ELb1ELb1ELb0ELb1ELb1ELb1ELb0ELb0EEENS1_21CollectiveEpilogueFwdISB_S9_SC_SE_Li256ELb1ELb1ELb0ELb0EEENS1_36VarlenDynamicPersistentTileSchedulerILi128ELi128ELi256ELi128ELb0ELb1ELb1ELb1ELb1ELb1EEEEEEEEEvNT_6ParamsE --------------------------
	.section	.nv.info._ZN7cutlass13device_kernelIN5flash11enable_sm90INS1_16FlashAttnFwdSm90INS1_25CollectiveMainloopFwdSm90ILi2EN4cute5tupleIJNS5_1CILi1EEES8_S8_EEENS6_IJNS7_ILi128EEESA_SA_EEELi128ENS_6half_tEfNS_4arch4Sm90ELb1ELb0ELb1ELb1ELb1ELb1ELb0ELb1ELb1ELb1ELb0ELb0EEENS1_21CollectiveEpilogueFwdISB_S9_SC_SE_Li256ELb1ELb1ELb0ELb0EEENS1_36VarlenDynamicPersistentTileSchedulerILi128ELi128ELi256ELi128ELb0ELb1ELb1ELb1ELb1ELb1EEEEEEEEEvNT_6ParamsE,"",@"SHT_CUDA_INFO"
	.sectionflags	@""
	.align	4


	//----- nvinfo : EIATTR_CUDA_API_VERSION
	.align		4
        /*0000*/ 	.byte	0x04, 0x37
        /*0002*/ 	.short	(.L_1067 - .L_1066)
.L_1066:
        /*0004*/ 	.word	0x00000082


	//----- nvinfo : EIATTR_KPARAM_INFO
	.align		4
.L_1067:
        /*0008*/ 	.byte	0x04, 0x17
        /*000a*/ 	.short	(.L_1069 - .L_1068)
.L_1068:
        /*000c*/ 	.word	0x00000000
        /*0010*/ 	.short	0x0000
        /*0012*/ 	.short	0x0070
        /*0014*/ 	.byte	0x00, 0xf0, 0x01, 0x2a


	//----- nvinfo : EIATTR_SPARSE_MMA_MASK
	.align		4
.L_1069:
        /*0018*/ 	.byte	0x03, 0x50
        /*001a*/ 	.short	0x0000


	//----- nvinfo : EIATTR_MAXREG_COUNT
	.align		4
        /*001c*/ 	.byte	0x03, 0x1b
        /*001e*/ 	.short	0x00a8


	//----- nvinfo : EIATTR_NUM_BARRIERS
	.align		4
        /*0020*/ 	.byte	0x02, 0x4c
        /*0022*/ 	.byte	0x10
	.zero		1


	//----- nvinfo : EIATTR_EXTERNS
	.align		4
        /*0024*/ 	.byte	0x04, 0x0f
        /*0026*/ 	.short	(.L_1071 - .L_1070)


	//   ....[0]....
	.align		4
.L_1070:
        /*0028*/ 	.word	index@(__assertfail)


	//----- nvinfo : EIATTR_ANNOTATIONS
	.align		4
.L_1071:
        /*002c*/ 	.byte	0x04, 0x55
        /*002e*/ 	.short	(.L_1073 - .L_1072)


	//   ....[0]....
.L_1072:
        /* <DEDUP_REMOVED lines=16> */


	//----- nvinfo : EIATTR_MERCURY_ISA_VERSION
	.align		4
.L_1073:
        /*0118*/ 	.byte	0x03, 0x5f
        /*011a*/ 	.short	0x0101


	//----- nvinfo : EIATTR_UNUSED_LOAD_BYTE_OFFSET
	.align		4
        /*011c*/ 	.byte	0x04, 0x44
        /*011e*/ 	.short	(.L_1075 - .L_1074)


	//   ....[0]....
.L_1074:
        /*0120*/ 	.word	0x00000a60
        /*0124*/ 	.word	0x0000fff0


	//   ....[1]....
        /*0128*/ 	.word	0x00016cf0
        /*012c*/ 	.word	0x0000fff0


	//----- nvinfo : EIATTR_INT_WARP_WIDE_INSTR_OFFSETS
	.align		4
.L_1075:
        /*0130*/ 	.byte	0x04, 0x31
        /*0132*/ 	.short	(.L_1077 - .L_1076)


	//   ....[0]....
.L_1076:
        /*0134*/ 	.word	0x00000130


	//   ....[1]....
        /*0138*/ 	.word	0x00000170


	//   ....[2]....
        /*013c*/ 	.word	0x000001e0


	//   ....[3]....
        /*0140*/ 	.word	0x0001b2b0


	//   ....[4]....
        /*0144*/ 	.word	0x0001b340


	//   ....[5]....
        /*0148*/ 	.word	0x0001e250


	//   ....[6]....
        /*014c*/ 	.word	0x0001e2e0


	//----- nvinfo : EIATTR_COOP_GROUP_MASK_REGIDS
	.align		4
.L_1077:
        /*0150*/ 	.byte	0x04, 0x29
        /*0152*/ 	.short	(.L_1079 - .L_1078)


	//   ....[0]....
.L_1078:
        /*0154*/ 	.word	0xffffffff


	//   ....[1]....
        /*0158*/ 	.word	0xffffffff


	//   ....[2]....
        /*015c*/ 	.word	0xffffffff


	//   ....[3]....
        /*0160*/ 	.word	0xffffffff


	//   ....[4]....
        /*0164*/ 	.word	0xffffffff


	//   ....[5]....
        /*0168*/ 	.word	0xffffffff


	//   ....[6]....
        /*016c*/ 	.word	0xffffffff


	//   ....[7]....
        /*0170*/ 	.word	0xffffffff


	//   ....[8]....
        /*0174*/ 	.word	0xffffffff


	//   ....[9]....
        /*0178*/ 	.word	0xffffffff


	//   ....[10]....
        /*017c*/ 	.word	0xffffffff


	//   ....[11]....
        /*0180*/ 	.word	0xffffffff


	//   ....[12]....
        /*0184*/ 	.word	0xffffffff


	//   ....[13]....
        /*0188*/ 	.word	0xffffffff


	//   ....[14]....
        /*018c*/ 	.word	0xffffffff


	//   ....[15]....
        /*0190*/ 	.word	0xffffffff


	//   ....[16]....
        /*0194*/ 	.word	0xffffffff


	//   ....[17]....
        /*0198*/ 	.word	0xffffffff


	//   ....[18]....
        /*019c*/ 	.word	0xffffffff


	//   ....[19]....
        /*01a0*/ 	.word	0xffffffff


	//   ....[20]....
        /*01a4*/ 	.word	0xffffffff


	//   ....[21]....
        /*01a8*/ 	.word	0xffffffff


	//   ....[22]....
        /*01ac*/ 	.word	0xffffffff


	//   ....[23]....
        /*01b0*/ 	.word	0xffffffff


	//   ....[24]....
        /*01b4*/ 	.word	0xffffffff


	//   ....[25]....
        /*01b8*/ 	.word	0xffffffff


	//   ....[26]....
        /*01bc*/ 	.word	0xffffffff


	//   ....[27]....
        /*01c0*/ 	.word	0xffffffff


	//   ....[28]....
        /*01c4*/ 	.word	0xffffffff


	//   ....[29]....
        /*01c8*/ 	.word	0xffffffff


	//   ....[30]....
        /*01cc*/ 	.word	0xffffffff


	//   ....[31]....
        /*01d0*/ 	.word	0xffffffff


	//   ....[32]....
        /*01d4*/ 	.word	0xffffffff


	//   ....[33]....
        /*01d8*/ 	.word	0xffffffff


	//   ....[34]....
        /*01dc*/ 	.word	0xffffffff


	//   ....[35]....
        /*01e0*/ 	.word	0xffffffff


	//   ....[36]....
        /*01e4*/ 	.word	0xffffffff


	//   ....[37]....
        /*01e8*/ 	.word	0xffffffff


	//   ....[38]....
        /*01ec*/ 	.word	0xffffffff


	//   ....[39]....
        /*01f0*/ 	.word	0xffffffff


	//   ....[40]....
        /*01f4*/ 	.word	0xffffffff


	//   ....[41]....
        /*01f8*/ 	.word	0xffffffff


	//   ....[42]....
        /*01fc*/ 	.word	0xffffffff


	//   ....[43]....
        /*0200*/ 	.word	0xffffffff


	//   ....[44]....
        /*0204*/ 	.word	0xffffffff


	//   ....[45]....
        /*0208*/ 	.word	0xffffffff


	//   ....[46]....
        /*020c*/ 	.word	0xffffffff


	//   ....[47]....
        /*0210*/ 	.word	0xffffffff


	//   ....[48]....
        /*0214*/ 	.word	0xffffffff


	//   ....[49]....
        /*0218*/ 	.word	0xffffffff


	//   ....[50]....
        /*021c*/ 	.word	0xffffffff


	//   ....[51]....
        /*0220*/ 	.word	0xffffffff


	//   ....[52]....
        /*0224*/ 	.word	0xffffffff


	//   ....[53]....
        /*0228*/ 	.word	0xffffffff


	//   ....[54]....
        /*022c*/ 	.word	0xffffffff


	//   ....[55]....
        /*0230*/ 	.word	0xffffffff


	//   ....[56]....
        /*0234*/ 	.word	0xffffffff


	//   ....[57]....
        /*0238*/ 	.word	0xffffffff


	//   ....[58]....
        /*023c*/ 	.word	0xffffffff


	//   ....[59]....
        /*0240*/ 	.word	0xffffffff


	//   ....[60]....
        /*0244*/ 	.word	0xffffffff


	//   ....[61]....
        /*0248*/ 	.word	0xffffffff


	//   ....[62]....
        /*024c*/ 	.word	0xffffffff


	//   ....[63]....
        /*0250*/ 	.word	0xffffffff


	//   ....[64]....
        /*0254*/ 	.word	0xffffffff


	//   ....[65]....
        /*0258*/ 	.word	0xffffffff


	//   ....[66]....
        /*025c*/ 	.word	0xffffffff


	//   ....[67]....
        /*0260*/ 	.word	0xffffffff


	//   ....[68]....
        /*0264*/ 	.word	0xffffffff


	//   ....[69]....
        /*0268*/ 	.word	0xffffffff


	//   ....[70]....
        /*026c*/ 	.word	0xffffffff


	//   ....[71]....
        /*0270*/ 	.word	0xffffffff


	//   ....[72]....
        /*0274*/ 	.word	0xffffffff


	//   ....[73]....
        /*0278*/ 	.word	0xffffffff


	//   ....[74]....
        /*027c*/ 	.word	0xffffffff


	//   ....[75]....
        /*0280*/ 	.word	0xffffffff


	//   ....[76]....
        /*0284*/ 	.word	0xffffffff


	//   ....[77]....
        /*0288*/ 	.word	0xffffffff


	//   ....[78]....
        /*028c*/ 	.word	0xffffffff


	//   ....[79]....
        /*0290*/ 	.word	0xffffffff


	//   ....[80]....
        /*0294*/ 	.word	0xffffffff


	//   ....[81]....
        /*0298*/ 	.word	0xffffffff


	//   ....[82]....
        /*029c*/ 	.word	0xffffffff


	//   ....[83]....
        /*02a0*/ 	.word	0xffffffff


	//   ....[84]....
        /*02a4*/ 	.word	0xffffffff


	//   ....[85]....
        /*02a8*/ 	.word	0xffffffff


	//   ....[86]....
        /*02ac*/ 	.word	0xffffffff


	//   ....[87]....
        /*02b0*/ 	.word	0xffffffff


	//   ....[88]....
        /*02b4*/ 	.word	0xffffffff


	//   ....[89]....
        /*02b8*/ 	.word	0xffffffff


	//   ....[90]....
        /*02bc*/ 	.word	0xffffffff


	//   ....[91]....
        /*02c0*/ 	.word	0xffffffff


	//   ....[92]....
        /*02c4*/ 	.word	0xffffffff


	//   ....[93]....
        /*02c8*/ 	.word	0xffffffff


	//   ....[94]....
        /*02cc*/ 	.word	0xffffffff


	//   ....[95]....
        /*02d0*/ 	.word	0xffffffff


	//   ....[96]....
        /*02d4*/ 	.word	0xffffffff


	//   ....[97]....
        /*02d8*/ 	.word	0xffffffff


	//   ....[98]....
        /*02dc*/ 	.word	0xffffffff


	//   ....[99]....
        /*02e0*/ 	.word	0xffffffff


	//   ....[100]....
        /*02e4*/ 	.word	0xffffffff


	//   ....[101]....
        /*02e8*/ 	.word	0xffffffff


	//   ....[102]....
        /*02ec*/ 	.word	0xffffffff


	//   ....[103]....
        /*02f0*/ 	.word	0xffffffff


	//   ....[104]....
        /*02f4*/ 	.word	0xffffffff


	//   ....[105]....
        /*02f8*/ 	.word	0xffffffff


	//   ....[106]....
        /*02fc*/ 	.word	0xffffffff


	//   ....[107]....
        /*0300*/ 	.word	0xffffffff


	//   ....[108]....
        /*0304*/ 	.word	0xffffffff


	//   ....[109]....
        /*0308*/ 	.word	0xffffffff


	//   ....[110]....
        /*030c*/ 	.word	0xffffffff


	//   ....[111]....
        /*0310*/ 	.word	0xffffffff


	//   ....[112]....
        /*0314*/ 	.word	0xffffffff


	//   ....[113]....
        /*0318*/ 	.word	0xffffffff


	//   ....[114]....
        /*031c*/ 	.word	0xffffffff


	//   ....[115]....
        /*0320*/ 	.word	0xffffffff


	//   ....[116]....
        /*0324*/ 	.word	0xffffffff


	//   ....[117]....
        /*0328*/ 	.word	0xffffffff


	//   ....[118]....
        /*032c*/ 	.word	0xffffffff


	//   ....[119]....
        /*0330*/ 	.word	0xffffffff


	//   ....[120]....
        /*0334*/ 	.word	0xffffffff


	//   ....[121]....
        /*0338*/ 	.word	0xffffffff


	//   ....[122]....
        /*033c*/ 	.word	0xffffffff


	//   ....[123]....
        /*0340*/ 	.word	0xffffffff


	//   ....[124]....
        /*0344*/ 	.word	0xffffffff


	//   ....[125]....
        /*0348*/ 	.word	0xffffffff


	//   ....[126]....
        /*034c*/ 	.word	0xffffffff


	//   ....[127]....
        /*0350*/ 	.word	0xffffffff


	//   ....[128]....
        /*0354*/ 	.word	0xffffffff


	//   ....[129]....
        /*0358*/ 	.word	0xffffffff


	//   ....[130]....
        /*035c*/ 	.word	0xffffffff


	//   ....[131]....
        /*0360*/ 	.word	0xffffffff


	//   ....[132]....
        /*0364*/ 	.word	0xffffffff


	//   ....[133]....
        /*0368*/ 	.word	0xffffffff


	//   ....[134]....
        /*036c*/ 	.word	0xffffffff


	//   ....[135]....
        /*0370*/ 	.word	0xffffffff


	//   ....[136]....
        /*0374*/ 	.word	0xffffffff


	//   ....[137]....
        /*0378*/ 	.word	0xffffffff


	//   ....[138]....
        /*037c*/ 	.word	0xffffffff


	//   ....[139]....
        /*0380*/ 	.word	0xffffffff


	//   ....[140]....
        /*0384*/ 	.word	0xffffffff


	//   ....[141]....
        /*0388*/ 	.word	0xffffffff


	//   ....[142]....
        /*038c*/ 	.word	0xffffffff


	//   ....[143]....
        /*0390*/ 	.word	0xffffffff


	//   ....[144]....
        /*0394*/ 	.word	0xffffffff


	//   ....[145]....
        /*0398*/ 	.word	0xffffffff


	//   ....[146]....
        /*039c*/ 	.word	0xffffffff


	//   ....[147]....
        /*03a0*/ 	.word	0xffffffff


	//   ....[148]....
        /*03a4*/ 	.word	0xffffffff


	//   ....[149]....
        /*03a8*/ 	.word	0xffffffff


	//   ....[150]....
        /*03ac*/ 	.word	0xffffffff


	//   ....[151]....
        /*03b0*/ 	.word	0xffffffff


	//   ....[152]....
        /*03b4*/ 	.word	0xffffffff


	//   ....[153]....
        /*03b8*/ 	.word	0xffffffff


	//   ....[154]....
        /*03bc*/ 	.word	0xffffffff


	//   ....[155]....
        /*03c0*/ 	.word	0xffffffff


	//   ....[156]....
        /*03c4*/ 	.word	0xffffffff


	//   ....[157]....
        /*03c8*/ 	.word	0xffffffff


	//   ....[158]....
        /*03cc*/ 	.word	0xffffffff


	//   ....[159]....
        /*03d0*/ 	.word	0xffffffff


	//   ....[160]....
        /*03d4*/ 	.word	0xffffffff


	//   ....[161]....
        /*03d8*/ 	.word	0xffffffff


	//   ....[162]....
        /*03dc*/ 	.word	0xffffffff


	//   ....[163]....
        /*03e0*/ 	.word	0xffffffff


	//   ....[164]....
        /*03e4*/ 	.word	0xffffffff


	//   ....[165]....
        /*03e8*/ 	.word	0xffffffff


	//   ....[166]....
        /*03ec*/ 	.word	0xffffffff


	//   ....[167]....
        /*03f0*/ 	.word	0xffffffff


	//   ....[168]....
        /*03f4*/ 	.word	0xffffffff


	//   ....[169]....
        /*03f8*/ 	.word	0xffffffff


	//   ....[170]....
        /*03fc*/ 	.word	0xffffffff


	//   ....[171]....
        /*0400*/ 	.word	0xffffffff


	//   ....[172]....
        /*0404*/ 	.word	0xffffffff


	//   ....[173]....
        /*0408*/ 	.word	0xffffffff


	//   ....[174]....
        /*040c*/ 	.word	0xffffffff


	//   ....[175]....
        /*0410*/ 	.word	0xffffffff


	//   ....[176]....
        /*0414*/ 	.word	0xffffffff


	//   ....[177]....
        /*0418*/ 	.word	0xffffffff


	//   ....[178]....
        /*041c*/ 	.word	0xffffffff


	//   ....[179]....
        /*0420*/ 	.word	0xffffffff


	//   ....[180]....
        /*0424*/ 	.word	0xffffffff


	//   ....[181]....
        /*0428*/ 	.word	0xffffffff


	//   ....[182]....
        /*042c*/ 	.word	0xffffffff


	//   ....[183]....
        /*0430*/ 	.word	0xffffffff


	//   ....[184]....
        /*0434*/ 	.word	0xffffffff


	//   ....[185]....
        /*0438*/ 	.word	0xffffffff


	//   ....[186]....
        /*043c*/ 	.word	0xffffffff


	//   ....[187]....
        /*0440*/ 	.word	0xffffffff


	//   ....[188]....
        /*0444*/ 	.word	0xffffffff


	//   ....[189]....
        /*0448*/ 	.word	0xffffffff


	//   ....[190]....
        /*044c*/ 	.word	0xffffffff


	//   ....[191]....
        /*0450*/ 	.word	0xffffffff


	//   ....[192]....
        /*0454*/ 	.word	0xffffffff


	//   ....[193]....
        /*0458*/ 	.word	0xffffffff


	//   ....[194]....
        /*045c*/ 	.word	0xffffffff


	//   ....[195]....
        /*0460*/ 	.word	0xffffffff


	//   ....[196]....
        /*0464*/ 	.word	0xffffffff


	//   ....[197]....
        /*0468*/ 	.word	0xffffffff


	//   ....[198]....
        /*046c*/ 	.word	0xffffffff


	//   ....[199]....
        /*0470*/ 	.word	0xffffffff


	//   ....[200]....
        /*0474*/ 	.word	0xffffffff


	//   ....[201]....
        /*0478*/ 	.word	0xffffffff


	//   ....[202]....
        /*047c*/ 	.word	0xffffffff


	//   ....[203]....
        /*0480*/ 	.word	0xffffffff


	//   ....[204]....
        /*0484*/ 	.word	0xffffffff


	//   ....[205]....
        /*0488*/ 	.word	0xffffffff


	//   ....[206]....
        /*048c*/ 	.word	0xffffffff


	//   ....[207]....
        /*0490*/ 	.word	0xffffffff


	//   ....[208]....
        /*0494*/ 	.word	0xffffffff


	//   ....[209]....
        /*0498*/ 	.word	0xffffffff


	//   ....[210]....
        /*049c*/ 	.word	0xffffffff


	//   ....[211]....
        /*04a0*/ 	.word	0xffffffff


	//   ....[212]....
        /*04a4*/ 	.word	0xffffffff


	//   ....[213]....
        /*04a8*/ 	.word	0xffffffff


	//   ....[214]....
        /*04ac*/ 	.word	0xffffffff


	//   ....[215]....
        /*04b0*/ 	.word	0xffffffff


	//   ....[216]....
        /*04b4*/ 	.word	0xffffffff


	//   ....[217]....
        /*04b8*/ 	.word	0xffffffff


	//   ....[218]....
        /*04bc*/ 	.word	0xffffffff


	//   ....[219]....
        /*04c0*/ 	.word	0xffffffff


	//   ....[220]....
        /*04c4*/ 	.word	0xffffffff


	//   ....[221]....
        /*04c8*/ 	.word	0xffffffff


	//   ....[222]....
        /*04cc*/ 	.word	0xffffffff


	//   ....[223]....
        /*04d0*/ 	.word	0xffffffff


	//   ....[224]....
        /*04d4*/ 	.word	0xffffffff


	//   ....[225]....
        /*04d8*/ 	.word	0xffffffff


	//   ....[226]....
        /*04dc*/ 	.word	0xffffffff


	//   ....[227]....
        /*04e0*/ 	.word	0x0500000f


	//   ....[228]....
        /*04e4*/ 	.word	0x0500000f


	//   ....[229]....
        /*04e8*/ 	.word	0x0500000f


	//   ....[230]....
        /*04ec*/ 	.word	0x0500000f


	//   ....[231]....
        /*04f0*/ 	.word	0x0500000f


	//   ....[232]....
        /*04f4*/ 	.word	0x0500000f


	//   ....[233]....
        /*04f8*/ 	.word	0x0500000f


	//   ....[234]....
        /*04fc*/ 	.word	0x0500000f


	//   ....[235]....
        /*0500*/ 	.word	0x0500000f


	//   ....[236]....
        /*0504*/ 	.word	0x0500000f


	//   ....[237]....
        /*0508*/ 	.word	0x0500000f


	//   ....[238]....
        /*050c*/ 	.word	0x0500000f


	//   ....[239]....
        /*0510*/ 	.word	0x0500000f


	//   ....[240]....
        /*0514*/ 	.word	0x0500000f


	//   ....[241]....
        /*0518*/ 	.word	0x0500000f


	//   ....[242]....
        /*051c*/ 	.word	0x0500000f


	//   ....[243]....
        /*0520*/ 	.word	0x0500000f


	//   ....[244]....
        /*0524*/ 	.word	0x0500000f


	//   ....[245]....
        /*0528*/ 	.word	0x0500000f


	//   ....[246]....
        /*052c*/ 	.word	0x0500000f


	//   ....[247]....
        /*0530*/ 	.word	0x0500000f


	//   ....[248]....
        /*0534*/ 	.word	0x0500000f


	//   ....[249]....
        /*0538*/ 	.word	0x0500000f


	//   ....[250]....
        /*053c*/ 	.word	0x0500000f


	//   ....[251]....
        /*0540*/ 	.word	0x0500000f


	//   ....[252]....
        /*0544*/ 	.word	0x0500000f


	//   ....[253]....
        /*0548*/ 	.word	0x0500000f


	//   ....[254]....
        /*054c*/ 	.word	0x0500000f


	//   ....[255]....
        /*0550*/ 	.word	0x0500000f


	//   ....[0]....
        /*0554*/ 	.word	0x0500000f


	//   ....[1]....
        /*0558*/ 	.word	0x0500000f


	//   ....[2]....
        /*055c*/ 	.word	0x0500000f


	//   ....[3]....
        /*0560*/ 	.word	0x0500000f


	//   ....[4]....
        /*0564*/ 	.word	0x0500000f


	//   ....[5]....
        /*0568*/ 	.word	0x0500000f


	//   ....[6]....
        /*056c*/ 	.word	0x0500000f


	//   ....[7]....
        /*0570*/ 	.word	0x0500000f


	//   ....[8]....
        /*0574*/ 	.word	0x0500000f


	//   ....[9]....
        /*0578*/ 	.word	0x0500000f


	//   ....[10]....
        /*057c*/ 	.word	0x0500000f


	//   ....[11]....
        /*0580*/ 	.word	0x0500000f


	//   ....[12]....
        /*0584*/ 	.word	0x0500000f


	//   ....[13]....
        /*0588*/ 	.word	0x0500000f


	//   ....[14]....
        /*058c*/ 	.word	0x0500000f


	//   ....[15]....
        /*0590*/ 	.word	0x0500000f


	//   ....[16]....
        /*0594*/ 	.word	0x0500000f


	//   ....[17]....
        /*0598*/ 	.word	0x0500000f


	//   ....[18]....
        /*059c*/ 	.word	0x0500000f


	//   ....[19]....
        /*05a0*/ 	.word	0x0500000f


	//   ....[20]....
        /*05a4*/ 	.word	0x0500000f


	//   ....[21]....
        /*05a8*/ 	.word	0x0500000f


	//   ....[22]....
        /*05ac*/ 	.word	0x0500000f


	//   ....[23]....
        /*05b0*/ 	.word	0x0500000f


	//   ....[24]....
        /*05b4*/ 	.word	0x0500000f


	//   ....[25]....
        /*05b8*/ 	.word	0x0500000f


	//   ....[26]....
        /*05bc*/ 	.word	0x0500000f


	//   ....[27]....
        /*05c0*/ 	.word	0x0500000f


	//   ....[28]....
        /*05c4*/ 	.word	0x0500000f


	//   ....[29]....
        /*05c8*/ 	.word	0x0500000f


	//   ....[30]....
        /*05cc*/ 	.word	0x0500000f


	//   ....[31]....
        /*05d0*/ 	.word	0x0500000f


	//   ....[32]....
        /*05d4*/ 	.word	0x0500000f


	//   ....[33]....
        /*05d8*/ 	.word	0x0500000f


	//   ....[34]....
        /*05dc*/ 	.word	0x0500000f


	//   ....[35]....
        /*05e0*/ 	.word	0x0500000f


	//   ....[36]....
        /*05e4*/ 	.word	0x0500000f


	//   ....[37]....
        /*05e8*/ 	.word	0x0500000f


	//   ....[38]....
        /*05ec*/ 	.word	0x0500000f


	//   ....[39]....
        /*05f0*/ 	.word	0x0500000f


	//   ....[40]....
        /*05f4*/ 	.word	0x0500000f


	//   ....[41]....
        /*05f8*/ 	.word	0x0500000f


	//   ....[42]....
        /*05fc*/ 	.word	0x0500000f


	//   ....[43]....
        /*0600*/ 	.word	0x0500000f


	//   ....[44]....
        /*0604*/ 	.word	0x0500000f


	//   ....[45]....
        /*0608*/ 	.word	0x0500000f


	//   ....[46]....
        /*060c*/ 	.word	0x0500000f


	//   ....[47]....
        /*0610*/ 	.word	0x0500000f


	//   ....[48]....
        /*0614*/ 	.word	0x0500000f


	//   ....[49]....
        /*0618*/ 	.word	0x0500000f


	//   ....[50]....
        /*061c*/ 	.word	0x0500000f


	//   ....[51]....
        /*0620*/ 	.word	0x0500000f


	//   ....[52]....
        /*0624*/ 	.word	0x0500000f


	//   ....[53]....
        /*0628*/ 	.word	0x0500000f


	//   ....[54]....
        /*062c*/ 	.word	0x0500000f


	//   ....[55]....
        /*0630*/ 	.word	0x0500000f


	//   ....[56]....
        /*0634*/ 	.word	0x0500000f


	//   ....[57]....
        /*0638*/ 	.word	0x0500000f


	//   ....[58]....
        /*063c*/ 	.word	0x0500000f


	//   ....[59]....
        /*0640*/ 	.word	0x0500000f


	//   ....[60]....
        /*0644*/ 	.word	0x0500000f


	//   ....[61]....
        /*0648*/ 	.word	0x0500000f


	//   ....[62]....
        /*064c*/ 	.word	0x0500000f


	//   ....[63]....
        /*0650*/ 	.word	0x0500000f


	//   ....[64]....
        /*0654*/ 	.word	0x0500000f


	//   ....[65]....
        /*0658*/ 	.word	0x0500000f


	//   ....[66]....
        /*065c*/ 	.word	0x0500000f


	//   ....[67]....
        /*0660*/ 	.word	0x0500000f


	//   ....[68]....
        /*0664*/ 	.word	0x0500000f


	//   ....[69]....
        /*0668*/ 	.word	0x0500000f


	//   ....[70]....
        /*066c*/ 	.word	0x0500000f


	//   ....[71]....
        /*0670*/ 	.word	0x0500000f


	//   ....[72]....
        /*0674*/ 	.word	0x0500000f


	//   ....[73]....
        /*0678*/ 	.word	0x0500000f


	//   ....[74]....
        /*067c*/ 	.word	0x0500000f


	//   ....[75]....
        /*0680*/ 	.word	0x0500000f


	//   ....[76]....
        /*0684*/ 	.word	0x0500000f


	//   ....[77]....
        /*0688*/ 	.word	0x0500000f


	//   ....[78]....
        /*068c*/ 	.word	0x0500000f


	//   ....[79]....
        /*0690*/ 	.word	0x0500000f


	//   ....[80]....
        /*0694*/ 	.word	0x0500000f


	//   ....[81]....
        /*0698*/ 	.word	0x0500000f


	//   ....[82]....
        /*069c*/ 	.word	0x0500000f


	//   ....[83]....
        /*06a0*/ 	.word	0x0500000f


	//   ....[84]....
        /*06a4*/ 	.word	0x0500000f


	//   ....[85]....
        /*06a8*/ 	.word	0x0500000f


	//   ....[86]....
        /*06ac*/ 	.word	0x0500000f


	//   ....[87]....
        /*06b0*/ 	.word	0x0500000f


	//   ....[88]....
        /*06b4*/ 	.word	0x0500000f


	//   ....[89]....
        /*06b8*/ 	.word	0x0500000f


	//   ....[90]....
        /*06bc*/ 	.word	0x0500000f


	//   ....[91]....
        /*06c0*/ 	.word	0x0500000f


	//   ....[92]....
        /*06c4*/ 	.word	0x0500000f


	//   ....[93]....
        /*06c8*/ 	.word	0x0500000f


	//   ....[94]....
        /*06cc*/ 	.word	0x0500000f


	//   ....[95]....
        /*06d0*/ 	.word	0x0500000f


	//   ....[96]....
        /*06d4*/ 	.word	0x0500000f


	//   ....[97]....
        /*06d8*/ 	.word	0x0500000f


	//   ....[98]....
        /*06dc*/ 	.word	0x0500000f


	//   ....[99]....
        /*06e0*/ 	.word	0x0500000f


	//   ....[100]....
        /*06e4*/ 	.word	0x0500000f


	//   ....[101]....
        /*06e8*/ 	.word	0x0500000f


	//   ....[102]....
        /*06ec*/ 	.word	0x0500000f


	//   ....[103]....
        /*06f0*/ 	.word	0x0500000f


	//   ....[104]....
        /*06f4*/ 	.word	0x0500000f


	//   ....[105]....
        /*06f8*/ 	.word	0x0500000f


	//   ....[106]....
        /*06fc*/ 	.word	0x0500000f


	//   ....[107]....
        /*0700*/ 	.word	0x0500000f


	//   ....[108]....
        /*0704*/ 	.word	0x0500000f


	//   ....[109]....
        /*0708*/ 	.word	0x0500000f


	//   ....[110]....
        /*070c*/ 	.word	0x0500000f


	//   ....[111]....
        /*0710*/ 	.word	0x0500000f


	//   ....[112]....
        /*0714*/ 	.word	0x0500000f


	//   ....[113]....
        /*0718*/ 	.word	0x0500000f


	//   ....[114]....
        /*071c*/ 	.word	0x0500000f


	//   ....[115]....
        /*0720*/ 	.word	0x0500000f


	//   ....[116]....
        /*0724*/ 	.word	0x0500000f


	//   ....[117]....
        /*0728*/ 	.word	0x0500000f


	//   ....[118]....
        /*072c*/ 	.word	0x0500000f


	//   ....[119]....
        /*0730*/ 	.word	0x0500000f


	//   ....[120]....
        /*0734*/ 	.word	0x0500000f


	//   ....[121]....
        /*0738*/ 	.word	0x0500000f


	//   ....[122]....
        /*073c*/ 	.word	0x0500000f


	//   ....[123]....
        /*0740*/ 	.word	0x0500000f


	//   ....[124]....
        /*0744*/ 	.word	0x0500000f


	//   ....[125]....
        /*0748*/ 	.word	0x0500000f


	//   ....[126]....
        /*074c*/ 	.word	0x0500000f


	//   ....[127]....
        /*0750*/ 	.word	0x0500000f


	//   ....[128]....
        /*0754*/ 	.word	0x0500000f


	//   ....[129]....
        /*0758*/ 	.word	0x0500000f


	//   ....[130]....
        /*075c*/ 	.word	0x0500000f


	//   ....[131]....
        /*0760*/ 	.word	0x0500000f


	//   ....[132]....
        /*0764*/ 	.word	0x0500000f


	//   ....[133]....
        /*0768*/ 	.word	0x0500000f


	//   ....[134]....
        /*076c*/ 	.word	0x0500000f


	//   ....[135]....
        /*0770*/ 	.word	0x0500000f


	//----- nvinfo : EIATTR_COOP_GROUP_INSTR_OFFSETS
	.align		4
.L_1079:
        /*0774*/ 	.byte	0x04, 0x28
        /*0776*/ 	.short	(.L_1081 - .L_1080)


	//   ....[0]....
.L_1080:
        /*0778*/ 	.word	0x00000070


	//   ....[1]....
        /*077c*/ 	.word	0x00000140


	//   ....[2]....
        /*0780*/ 	.word	0x00000190


	//   ....[3]....
        /*0784*/ 	.word	0x000003c0


	//   ....[4]....
        /*0788*/ 	.word	0x00000520


	//   ....[5]....
        /*078c*/ 	.word	0x00000640


	//   ....[6]....
        /*0790*/ 	.word	0x000007a0


	//   ....[7]....
        /*0794*/ 	.word	0x00003000


	//   ....[8]....
        /*0798*/ 	.word	0x00003010


	//   ....[9]....
        /*079c*/ 	.word	0x000036c0


	//   ....[10]....
        /*07a0*/ 	.word	0x000036d0


	//   ....[11]....
        /*07a4*/ 	.word	0x00003d80


	//   ....[12]....
        /*07a8*/ 	.word	0x00003d90


	//   ....[13]....
        /*07ac*/ 	.word	0x00004430


	//   ....[14]....
        /*07b0*/ 	.word	0x00004440


	//   ....[15]....
        /*07b4*/ 	.word	0x00005410


	//   ....[16]....
        /*07b8*/ 	.word	0x00005420


	//   ....[17]....
        /*07bc*/ 	.word	0x00005bb0


	//   ....[18]....
        /*07c0*/ 	.word	0x00005bc0


	//   ....[19]....
        /*07c4*/ 	.word	0x00006350


	//   ....[20]....
        /*07c8*/ 	.word	0x00006360


	//   ....[21]....
        /*07cc*/ 	.word	0x00006ae0


	//   ....[22]....
        /*07d0*/ 	.word	0x00006af0


	//   ....[23]....
        /*07d4*/ 	.word	0x000074a0


	//   ....[24]....
        /*07d8*/ 	.word	0x000074b0


	//   ....[25]....
        /*07dc*/ 	.word	0x000075c0


	//   ....[26]....
        /*07e0*/ 	.word	0x000075d0


	//   ....[27]....
        /*07e4*/ 	.word	0x000076f0


	//   ....[28]....
        /*07e8*/ 	.word	0x00007700


	//   ....[29]....
        /*07ec*/ 	.word	0x00007820


	//   ....[30]....
        /*07f0*/ 	.word	0x00007830


	//   ....[31]....
        /*07f4*/ 	.word	0x00007bd0


	//   ....[32]....
        /*07f8*/ 	.word	0x00007bf0


	//   ....[33]....
        /*07fc*/ 	.word	0x00007cd0


	//   ....[34]....
        /*0800*/ 	.word	0x00007cf0


	//   ....[35]....
        /*0804*/ 	.word	0x00007dd0


	//   ....[36]....
        /*0808*/ 	.word	0x00007df0


	//   ....[37]....
        /*080c*/ 	.word	0x00007ed0


	//   ....[38]....
        /*0810*/ 	.word	0x00007ef0


	//   ....[39]....
        /*0814*/ 	.word	0x000084d0


	//   ....[40]....
        /*0818*/ 	.word	0x00008bb0


	//   ....[41]....
        /*081c*/ 	.word	0x00008bc0


	//   ....[42]....
        /*0820*/ 	.word	0x00008bd0


	//   ....[43]....
        /*0824*/ 	.word	0x00008be0


	//   ....[44]....
        /*0828*/ 	.word	0x00008f20


	//   ....[45]....
        /*082c*/ 	.word	0x00008f30


	//   ....[46]....
        /*0830*/ 	.word	0x00008f40


	//   ....[47]....
        /*0834*/ 	.word	0x00008f50


	//   ....[48]....
        /*0838*/ 	.word	0x00009250


	//   ....[49]....
        /*083c*/ 	.word	0x00009260


	//   ....[50]....
        /*0840*/ 	.word	0x00009270


	//   ....[51]....
        /*0844*/ 	.word	0x00009280


	//   ....[52]....
        /*0848*/ 	.word	0x00009580


	//   ....[53]....
        /*084c*/ 	.word	0x00009590


	//   ....[54]....
        /*0850*/ 	.word	0x000095a0


	//   ....[55]....
        /*0854*/ 	.word	0x000095b0


	//   ....[56]....
        /*0858*/ 	.word	0x0000b280


	//   ....[57]....
        /*085c*/ 	.word	0x0000b2a0


	//   ....[58]....
        /*0860*/ 	.word	0x0000b2b0


	//   ....[59]....
        /*0864*/ 	.word	0x0000b2c0


	//   ....[60]....
        /*0868*/ 	.word	0x0000b3d0


	//   ....[61]....
        /*086c*/ 	.word	0x0000b3f0


	//   ....[62]....
        /*0870*/ 	.word	0x0000b4b0


	//   ....[63]....
        /*0874*/ 	.word	0x0000b4f0


	//   ....[64]....
        /*0878*/ 	.word	0x0000b7b0


	//   ....[65]....
        /*087c*/ 	.word	0x0000b7d0


	//   ....[66]....
        /*0880*/ 	.word	0x0000b7f0


	//   ....[67]....
        /*0884*/ 	.word	0x0000b800


	//   ....[68]....
        /*0888*/ 	.word	0x0000b8d0


	//   ....[69]....
        /*088c*/ 	.word	0x0000b8f0


	//   ....[70]....
        /*0890*/ 	.word	0x0000b900


	//   ....[71]....
        /*0894*/ 	.word	0x0000b9a0


	//   ....[72]....
        /*0898*/ 	.word	0x0000e070


	//   ....[73]....
        /*089c*/ 	.word	0x0000e0b0


	//   ....[74]....
        /*08a0*/ 	.word	0x0000eb60


	//   ....[75]....
        /*08a4*/ 	.word	0x0000ec00


	//   ....[76]....
        /*08a8*/ 	.word	0x0000f610


	//   ....[77]....
        /*08ac*/ 	.word	0x0000f670


	//   ....[78]....
        /*08b0*/ 	.word	0x00010fd0


	//   ....[79]....
        /*08b4*/ 	.word	0x00011230


	//   ....[80]....
        /*08b8*/ 	.word	0x00011aa0


	//   ....[81]....
        /*08bc*/ 	.word	0x00011bc0


	//   ....[82]....
        /*08c0*/ 	.word	0x00012560


	//   ....[83]....
        /*08c4*/ 	.word	0x000125c0


	//   ....[84]....
        /*08c8*/ 	.word	0x00014d50


	//   ....[85]....
        /*08cc*/ 	.word	0x00014d60


	//   ....[86]....
        /*08d0*/ 	.word	0x00014d90


	//   ....[87]....
        /*08d4*/ 	.word	0x00014da0


	//   ....[88]....
        /*08d8*/ 	.word	0x000165f0


	//   ....[89]....
        /*08dc*/ 	.word	0x00016600


	//   ....[90]....
        /*08e0*/ 	.word	0x00016650


	//   ....[91]....
        /*08e4*/ 	.word	0x00016660


	//   ....[92]....
        /*08e8*/ 	.word	0x000176f0


	//   ....[93]....
        /*08ec*/ 	.word	0x00017730


	//   ....[94]....
        /*08f0*/ 	.word	0x00017770


	//   ....[95]....
        /*08f4*/ 	.word	0x000177a0


	//   ....[96]....
        /*08f8*/ 	.word	0x00017d70


	//   ....[97]....
        /*08fc*/ 	.word	0x00017da0


	//   ....[98]....
        /*0900*/ 	.word	0x00017e60


	//   ....[99]....
        /*0904*/ 	.word	0x00017e80


	//   ....[100]....
        /*0908*/ 	.word	0x00017f40


	//   ....[101]....
        /*090c*/ 	.word	0x00017f60


	//   ....[102]....
        /*0910*/ 	.word	0x00018030


	//   ....[103]....
        /*0914*/ 	.word	0x00018050


	//   ....[104]....
        /*0918*/ 	.word	0x00018810


	//   ....[105]....
        /*091c*/ 	.word	0x00018820


	//   ....[106]....
        /*0920*/ 	.word	0x00018930


	//   ....[107]....
        /*0924*/ 	.word	0x00018940


	//   ....[108]....
        /*0928*/ 	.word	0x00018a50


	//   ....[109]....
        /*092c*/ 	.word	0x00018a60


	//   ....[110]....
        /*0930*/ 	.word	0x00018b70


	//   ....[111]....
        /*0934*/ 	.word	0x00018b80


	//   ....[112]....
        /*0938*/ 	.word	0x00018cf0


	//   ....[113]....
        /*093c*/ 	.word	0x00018ea0


	//   ....[114]....
        /*0940*/ 	.word	0x00018ed0


	//   ....[115]....
        /*0944*/ 	.word	0x00018f00


	//   ....[116]....
        /*0948*/ 	.word	0x00018f30


	//   ....[117]....
        /*094c*/ 	.word	0x00018f60


	//   ....[118]....
        /*0950*/ 	.word	0x00018f90


	//   ....[119]....
        /*0954*/ 	.word	0x00019100


	//   ....[120]....
        /*0958*/ 	.word	0x00019130


	//   ....[121]....
        /*095c*/ 	.word	0x00019160


	//   ....[122]....
        /*0960*/ 	.word	0x00019190


	//   ....[123]....
        /*0964*/ 	.word	0x000191c0


	//   ....[124]....
        /*0968*/ 	.word	0x000191f0


	//   ....[125]....
        /*096c*/ 	.word	0x00019280


	//   ....[126]....
        /*0970*/ 	.word	0x000192e0


	//   ....[127]....
        /*0974*/ 	.word	0x00019370


	//   ....[128]....
        /*0978*/ 	.word	0x0001a150


	//   ....[129]....
        /*097c*/ 	.word	0x0001bdf0


	//   ....[130]....
        /*0980*/ 	.word	0x0001be10


	//   ....[131]....
        /*0984*/ 	.word	0x0001beb0


	//   ....[132]....
        /*0988*/ 	.word	0x0001bed0


	//   ....[133]....
        /*098c*/ 	.word	0x0001bf60


	//   ....[134]....
        /*0990*/ 	.word	0x0001bf80


	//   ....[135]....
        /*0994*/ 	.word	0x0001c010


	//   ....[136]....
        /*0998*/ 	.word	0x0001c030


	//   ....[137]....
        /*099c*/ 	.word	0x0001c0c0


	//   ....[138]....
        /*09a0*/ 	.word	0x0001c0e0


	//   ....[139]....
        /*09a4*/ 	.word	0x0001c170


	//   ....[140]....
        /*09a8*/ 	.word	0x0001c190


	//   ....[141]....
        /*09ac*/ 	.word	0x0001c220


	//   ....[142]....
        /*09b0*/ 	.word	0x0001c240


	//   ....[143]....
        /*09b4*/ 	.word	0x0001c250


	//   ....[144]....
        /*09b8*/ 	.word	0x0001c2d0


	//   ....[145]....
        /*09bc*/ 	.word	0x0001ca40


	//   ....[146]....
        /*09c0*/ 	.word	0x0001ca70


	//   ....[147]....
        /*09c4*/ 	.word	0x0001cad0


	//   ....[148]....
        /*09c8*/ 	.word	0x0001cb20


	//   ....[149]....
        /*09cc*/ 	.word	0x0001cb60


	//   ....[150]....
        /*09d0*/ 	.word	0x0001cbc0


	//   ....[151]....
        /*09d4*/ 	.word	0x0001cc00


	//   ....[152]....
        /*09d8*/ 	.word	0x0001cc60


	//   ....[153]....
        /*09dc*/ 	.word	0x0001cca0


	//   ....[154]....
        /*09e0*/ 	.word	0x0001cd00


	//   ....[155]....
        /*09e4*/ 	.word	0x0001cd40


	//   ....[156]....
        /*09e8*/ 	.word	0x0001cda0


	//   ....[157]....
        /*09ec*/ 	.word	0x0001cde0


	//   ....[158]....
        /*09f0*/ 	.word	0x0001ce30


	//   ....[159]....
        /*09f4*/ 	.word	0x0001ce50


	//   ....[160]....
        /*09f8*/ 	.word	0x0001ce80


	//   ....[161]....
        /*09fc*/ 	.word	0x0001d600


	//   ....[162]....
        /*0a00*/ 	.word	0x0001d630


	//   ....[163]....
        /*0a04*/ 	.word	0x0001d690


	//   ....[164]....
        /*0a08*/ 	.word	0x0001d6a0


	//   ....[165]....
        /*0a0c*/ 	.word	0x0001d6f0


	//   ....[166]....
        /*0a10*/ 	.word	0x0001d700


	//   ....[167]....
        /*0a14*/ 	.word	0x0001d750


	//   ....[168]....
        /*0a18*/ 	.word	0x0001d760


	//   ....[169]....
        /*0a1c*/ 	.word	0x0001d7b0


	//   ....[170]....
        /*0a20*/ 	.word	0x0001d7c0


	//   ....[171]....
        /*0a24*/ 	.word	0x0001d810


	//   ....[172]....
        /*0a28*/ 	.word	0x0001d820


	//   ....[173]....
        /*0a2c*/ 	.word	0x0001d870


	//   ....[174]....
        /*0a30*/ 	.word	0x0001d880


	//   ....[175]....
        /*0a34*/ 	.word	0x0001d890


	//   ....[176]....
        /*0a38*/ 	.word	0x0001d8e0


	//   ....[177]....
        /*0a3c*/ 	.word	0x0001db40


	//   ....[178]....
        /*0a40*/ 	.word	0x0001db60


	//   ....[179]....
        /*0a44*/ 	.word	0x0001db70


	//   ....[180]....
        /*0a48*/ 	.word	0x0001dbe0


	//   ....[181]....
        /*0a4c*/ 	.word	0x0001dbf0


	//   ....[182]....
        /*0a50*/ 	.word	0x0001dc60


	//   ....[183]....
        /*0a54*/ 	.word	0x0001dc70


	//   ....[184]....
        /*0a58*/ 	.word	0x0001dce0


	//   ....[185]....
        /*0a5c*/ 	.word	0x0001dcf0


	//   ....[186]....
        /*0a60*/ 	.word	0x0001dd60


	//   ....[187]....
        /*0a64*/ 	.word	0x0001dd70


	//   ....[188]....
        /*0a68*/ 	.word	0x0001dde0


	//   ....[189]....
        /*0a6c*/ 	.word	0x0001ddf0


	//   ....[190]....
        /*0a70*/ 	.word	0x0001de60


	//   ....[191]....
        /*0a74*/ 	.word	0x0001de70


	//   ....[192]....
        /*0a78*/ 	.word	0x0001de80


	//   ....[193]....
        /*0a7c*/ 	.word	0x0001e430


	//   ....[194]....
        /*0a80*/ 	.word	0x0001e470


	//   ....[195]....
        /*0a84*/ 	.word	0x0001e4a0


	//   ....[196]....
        /*0a88*/ 	.word	0x0001e4d0


	//   ....[197]....
        /*0a8c*/ 	.word	0x0001e4e0


	//   ....[198]....
        /*0a90*/ 	.word	0x0001e500


	//   ....[199]....
        /*0a94*/ 	.word	0x0001e570


	//   ....[200]....
        /*0a98*/ 	.word	0x0001e590


	//   ....[201]....
        /*0a9c*/ 	.word	0x0001e5f0


	//   ....[202]....
        /*0aa0*/ 	.word	0x0001e610


	//   ....[203]....
        /*0aa4*/ 	.word	0x0001e670


	//   ....[204]....
        /*0aa8*/ 	.word	0x0001e690


	//   ....[205]....
        /*0aac*/ 	.word	0x0001e6f0


	//   ....[206]....
        /*0ab0*/ 	.word	0x0001e710


	//   ....[207]....
        /*0ab4*/ 	.word	0x0001e760


	//   ....[208]....
        /*0ab8*/ 	.word	0x0001e780


	//   ....[209]....
        /*0abc*/ 	.word	0x0001eb80


	//   ....[210]....
        /*0ac0*/ 	.word	0x0001ebb0


	//   ....[211]....
        /*0ac4*/ 	.word	0x0001ebe0


	//   ....[212]....
        /*0ac8*/ 	.word	0x0001ec10


	//   ....[213]....
        /*0acc*/ 	.word	0x0001ec40


	//   ....[214]....
        /*0ad0*/ 	.word	0x0001ec70


	//   ....[215]....
        /*0ad4*/ 	.word	0x0001eca0


	//   ....[216]....
        /*0ad8*/ 	.word	0x0001ecd0


	//   ....[217]....
        /*0adc*/ 	.word	0x0001ee50


	//   ....[218]....
        /*0ae0*/ 	.word	0x0001ee80


	//   ....[219]....
        /*0ae4*/ 	.word	0x0001eeb0


	//   ....[220]....
        /*0ae8*/ 	.word	0x0001eee0


	//   ....[221]....
        /*0aec*/ 	.word	0x0001ef10


	//   ....[222]....
        /*0af0*/ 	.word	0x0001ef40


	//   ....[223]....
        /*0af4*/ 	.word	0x0001f000


	//   ....[224]....
        /*0af8*/ 	.word	0x0001f020


	//   ....[225]....
        /*0afc*/ 	.word	0x0001f090


	//   ....[226]....
        /*0b00*/ 	.word	0x0001f730


	//   ....[227]....
        /*0b04*/ 	.word	0x0001fa50


	//   ....[228]....
        /*0b08*/ 	.word	0x0001fae0


	//   ....[229]....
        /*0b0c*/ 	.word	0x0001fb80


	//   ....[230]....
        /*0b10*/ 	.word	0x0001fc10


	//   ....[231]....
        /*0b14*/ 	.word	0x0001fcb0


	//   ....[232]....
        /*0b18*/ 	.word	0x0001fd40


	//   ....[233]....
        /*0b1c*/ 	.word	0x0001fde0


	//   ....[234]....
        /*0b20*/ 	.word	0x0001fe70


	//   ....[235]....
        /*0b24*/ 	.word	0x0001ff60


	//   ....[236]....
        /*0b28*/ 	.word	0x0001fff0


	//   ....[237]....
        /*0b2c*/ 	.word	0x00020090


	//   ....[238]....
        /*0b30*/ 	.word	0x00020120


	//   ....[239]....
        /*0b34*/ 	.word	0x000201c0


	//   ....[240]....
        /*0b38*/ 	.word	0x00020250


	//   ....[241]....
        /*0b3c*/ 	.word	0x000202f0


	//   ....[242]....
        /*0b40*/ 	.word	0x00020380


	//   ....[243]....
        /*0b44*/ 	.word	0x00020470


	//   ....[244]....
        /*0b48*/ 	.word	0x00020500


	//   ....[245]....
        /*0b4c*/ 	.word	0x00020590


	//   ....[246]....
        /*0b50*/ 	.word	0x00020620


	//   ....[247]....
        /*0b54*/ 	.word	0x000206b0


	//   ....[248]....
        /*0b58*/ 	.word	0x00020740


	//   ....[249]....
        /*0b5c*/ 	.word	0x000207d0


	//   ....[250]....
        /*0b60*/ 	.word	0x00020860


	//   ....[251]....
        /*0b64*/ 	.word	0x00020940


	//   ....[252]....
        /*0b68*/ 	.word	0x000209f0


	//   ....[253]....
        /*0b6c*/ 	.word	0x00020a80


	//   ....[254]....
        /*0b70*/ 	.word	0x00020ad0


	//   ....[255]....
        /*0b74*/ 	.word	0x00020b20


	//   ....[0]....
        /*0b78*/ 	.word	0x00020bb0


	//   ....[1]....
        /*0b7c*/ 	.word	0x00020c40


	//   ....[2]....
        /*0b80*/ 	.word	0x00020c90


	//   ....[3]....
        /*0b84*/ 	.word	0x00020ce0


	//   ....[4]....
        /*0b88*/ 	.word	0x00020d70


	//   ....[5]....
        /*0b8c*/ 	.word	0x00020e00


	//   ....[6]....
        /*0b90*/ 	.word	0x00020e50


	//   ....[7]....
        /*0b94*/ 	.word	0x00020ea0


	//   ....[8]....
        /*0b98*/ 	.word	0x00020f30


	//   ....[9]....
        /*0b9c*/ 	.word	0x00020fc0


	//   ....[10]....
        /*0ba0*/ 	.word	0x00021010


	//   ....[11]....
        /*0ba4*/ 	.word	0x00021060


	//   ....[12]....
        /*0ba8*/ 	.word	0x00021150


	//   ....[13]....
        /*0bac*/ 	.word	0x00021200


	//   ....[14]....
        /*0bb0*/ 	.word	0x00021280


	//   ....[15]....
        /*0bb4*/ 	.word	0x00021320


	//   ....[16]....
        /*0bb8*/ 	.word	0x000213b0


	//   ....[17]....
        /*0bbc*/ 	.word	0x00021470


	//   ....[18]....
        /*0bc0*/ 	.word	0x000214f0


	//   ....[19]....
        /*0bc4*/ 	.word	0x00021540


	//   ....[20]....
        /*0bc8*/ 	.word	0x000216e0


	//   ....[21]....
        /*0bcc*/ 	.word	0x00021780


	//   ....[22]....
        /*0bd0*/ 	.word	0x00021800


	//   ....[23]....
        /*0bd4*/ 	.word	0x00021870


	//   ....[24]....
        /*0bd8*/ 	.word	0x00021a10


	//   ....[25]....
        /*0bdc*/ 	.word	0x00021af0


	//   ....[26]....
        /*0be0*/ 	.word	0x00021b40


	//   ....[27]....
        /*0be4*/ 	.word	0x00021b90


	//   ....[28]....
        /*0be8*/ 	.word	0x00021e70


	//   ....[29]....
        /*0bec*/ 	.word	0x00021ec0


	//   ....[30]....
        /*0bf0*/ 	.word	0x00021f50


	//   ....[31]....
        /*0bf4*/ 	.word	0x00021fe0


	//   ....[32]....
        /*0bf8*/ 	.word	0x00022070


	//   ....[33]....
        /*0bfc*/ 	.word	0x00022100


	//   ....[34]....
        /*0c00*/ 	.word	0x00022190


	//   ....[35]....
        /*0c04*/ 	.word	0x00022220


	//   ....[36]....
        /*0c08*/ 	.word	0x000222e0


	//   ....[37]....
        /*0c0c*/ 	.word	0x000225c0


	//   ....[38]....
        /*0c10*/ 	.word	0x000226b0


	//   ....[39]....
        /*0c14*/ 	.word	0x00022750


	//   ....[40]....
        /*0c18*/ 	.word	0x000227b0


	//   ....[41]....
        /*0c1c*/ 	.word	0x000228b0


	//   ....[42]....
        /*0c20*/ 	.word	0x00022920


	//   ....[43]....
        /*0c24*/ 	.word	0x00022a20


	//   ....[44]....
        /*0c28*/ 	.word	0x00022a90


	//   ....[45]....
        /*0c2c*/ 	.word	0x00022b90


	//   ....[46]....
        /*0c30*/ 	.word	0x00022c00


	//   ....[47]....
        /*0c34*/ 	.word	0x00022d00


	//   ....[48]....
        /*0c38*/ 	.word	0x00022d70


	//   ....[49]....
        /*0c3c*/ 	.word	0x00022e70


	//   ....[50]....
        /*0c40*/ 	.word	0x00022ee0


	//   ....[51]....
        /*0c44*/ 	.word	0x00022fe0


	//   ....[52]....
        /*0c48*/ 	.word	0x00023050


	//   ....[53]....
        /*0c4c*/ 	.word	0x00023130


	//   ....[54]....
        /*0c50*/ 	.word	0x00023220


	//   ....[55]....
        /*0c54*/ 	.word	0x00023290


	//   ....[56]....
        /*0c58*/ 	.word	0x00023310


	//   ....[57]....
        /*0c5c*/ 	.word	0x000233d0


	//   ....[58]....
        /*0c60*/ 	.word	0x00023450


	//   ....[59]....
        /*0c64*/ 	.word	0x00023520


	//   ....[60]....
        /*0c68*/ 	.word	0x000235a0


	//   ....[61]....
        /*0c6c*/ 	.word	0x00023670


	//   ....[62]....
        /*0c70*/ 	.word	0x000236f0


	//   ....[63]....
        /*0c74*/ 	.word	0x000237c0


	//   ....[64]....
        /*0c78*/ 	.word	0x00023840


	//   ....[65]....
        /*0c7c*/ 	.word	0x00023910


	//   ....[66]....
        /*0c80*/ 	.word	0x00023990


	//   ....[67]....
        /*0c84*/ 	.word	0x00023a50


	//   ....[68]....
        /*0c88*/ 	.word	0x00023ad0


	//   ....[69]....
        /*0c8c*/ 	.word	0x00023b80


	//   ....[70]....
        /*0c90*/ 	.word	0x00023cb0


	//   ....[71]....
        /*0c94*/ 	.word	0x00023d60


	//   ....[72]....
        /*0c98*/ 	.word	0x00023dc0


	//   ....[73]....
        /*0c9c*/ 	.word	0x00023e80


	//   ....[74]....
        /*0ca0*/ 	.word	0x00023ee0


	//   ....[75]....
        /*0ca4*/ 	.word	0x00023fa0


	//   ....[76]....
        /*0ca8*/ 	.word	0x00024000


	//   ....[77]....
        /*0cac*/ 	.word	0x000240c0


	//   ....[78]....
        /*0cb0*/ 	.word	0x00024120


	//   ....[79]....
        /*0cb4*/ 	.word	0x000241e0


	//   ....[80]....
        /*0cb8*/ 	.word	0x00024240


	//   ....[81]....
        /*0cbc*/ 	.word	0x00024300


	//   ....[82]....
        /*0cc0*/ 	.word	0x00024360


	//   ....[83]....
        /*0cc4*/ 	.word	0x00024420


	//   ....[84]....
        /*0cc8*/ 	.word	0x00024480


	//   ....[85]....
        /*0ccc*/ 	.word	0x00024540


	//   ....[86]....
        /*0cd0*/ 	.word	0x00024630


	//   ....[87]....
        /*0cd4*/ 	.word	0x000246d0


	//   ....[88]....
        /*0cd8*/ 	.word	0x00024730


	//   ....[89]....
        /*0cdc*/ 	.word	0x00024810


	//   ....[90]....
        /*0ce0*/ 	.word	0x00024870


	//   ....[91]....
        /*0ce4*/ 	.word	0x00024950


	//   ....[92]....
        /*0ce8*/ 	.word	0x000249b0


	//   ....[93]....
        /*0cec*/ 	.word	0x00024a90


	//   ....[94]....
        /*0cf0*/ 	.word	0x00024af0


	//   ....[95]....
        /*0cf4*/ 	.word	0x00024bd0


	//   ....[96]....
        /*0cf8*/ 	.word	0x00024c30


	//   ....[97]....
        /*0cfc*/ 	.word	0x00024d10


	//   ....[98]....
        /*0d00*/ 	.word	0x00024d70


	//   ....[99]....
        /*0d04*/ 	.word	0x00024e50


	//   ....[100]....
        /*0d08*/ 	.word	0x00024eb0


	//   ....[101]....
        /*0d0c*/ 	.word	0x00024f80


	//   ....[102]....
        /*0d10*/ 	.word	0x000250a0


	//   ....[103]....
        /*0d14*/ 	.word	0x00025150


	//   ....[104]....
        /*0d18*/ 	.word	0x00025200


	//   ....[105]....
        /*0d1c*/ 	.word	0x000252d0


	//   ....[106]....
        /*0d20*/ 	.word	0x00025330


	//   ....[107]....
        /*0d24*/ 	.word	0x00025410


	//   ....[108]....
        /*0d28*/ 	.word	0x00025470


	//   ....[109]....
        /*0d2c*/ 	.word	0x00025540


	//   ....[110]....
        /*0d30*/ 	.word	0x000255a0


	//   ....[111]....
        /*0d34*/ 	.word	0x00025670


	//   ....[112]....
        /*0d38*/ 	.word	0x000256d0


	//   ....[113]....
        /*0d3c*/ 	.word	0x000257b0


	//   ....[114]....
        /*0d40*/ 	.word	0x00025810


	//   ....[115]....
        /*0d44*/ 	.word	0x000258e0


	//   ....[116]....
        /*0d48*/ 	.word	0x00025940


	//   ....[117]....
        /*0d4c*/ 	.word	0x00025a00


	//   ....[118]....
        /*0d50*/ 	.word	0x00025a90


	//   ....[119]....
        /*0d54*/ 	.word	0x00025b30


	//   ....[120]....
        /*0d58*/ 	.word	0x00025c50


	//   ....[121]....
        /*0d5c*/ 	.word	0x00025cc0


	//   ....[122]....
        /*0d60*/ 	.word	0x00025d30


	//   ....[123]....
        /*0d64*/ 	.word	0x00025da0


	//   ....[124]....
        /*0d68*/ 	.word	0x00025e10


	//   ....[125]....
        /*0d6c*/ 	.word	0x00025e90


	//   ....[126]....
        /*0d70*/ 	.word	0x00025f20


	//   ....[127]....
        /*0d74*/ 	.word	0x00025fb0


	//   ....[128]....
        /*0d78*/ 	.word	0x00026020


	//   ....[129]....
        /*0d7c*/ 	.word	0x00026090


	//   ....[130]....
        /*0d80*/ 	.word	0x00026100


	//   ....[131]....
        /*0d84*/ 	.word	0x00026180


	//   ....[132]....
        /*0d88*/ 	.word	0x000261f0


	//   ....[133]....
        /*0d8c*/ 	.word	0x00026290


	//   ....[134]....
        /*0d90*/ 	.word	0x00026320


	//   ....[135]....
        /*0d94*/ 	.word	0x00026440


	//----- nvinfo : EIATTR_REG_RECONFIG
	.align		4
.L_1081:
        /*0d98*/ 	.byte	0x01, 0x54
	.zero		2


	//----- nvinfo : EIATTR_SYSCALL_OFFSETS
	.align		4
        /*0d9c*/ 	.byte	0x04, 0x46
        /*0d9e*/ 	.short	(.L_1083 - .L_1082)


	//   ....[0]....
.L_1082:
        /*0da0*/ 	.word	0x00001940


	//   ....[1]....
        /*0da4*/ 	.word	0x00001a90


	//   ....[2]....
        /*0da8*/ 	.word	0x00008670


	//   ....[3]....
        /*0dac*/ 	.word	0x00008970


	//   ....[4]....
        /*0db0*/ 	.word	0x0001b4a0


	//   ....[5]....
        /*0db4*/ 	.word	0x0001b5f0


	//   ....[6]....
        /*0db8*/ 	.word	0x0001b6e0


	//   ....[7]....
        /*0dbc*/ 	.word	0x0001c6a0


	//----- nvinfo : EIATTR_MBARRIER_INSTR_OFFSETS
	.align		4
.L_1083:
        /*0dc0*/ 	.byte	0x04, 0x39
        /*0dc2*/ 	.short	(.L_1085 - .L_1084)


	//   ....[0]....
.L_1084:
        /*0dc4*/ 	.word	0x00000270
        /*0dc8*/ 	.word	0x000000ff
        /*0dcc*/ 	.word	0x00028800
        /*0dd0*/ 	.short	0x0100
        /*0dd2*/ 	.byte	0x08
	.zero		1


	//   ....[1]....
        /*0dd4*/ 	.word	0x00000280
        /*0dd8*/ 	.word	0x000000ff
        /*0ddc*/ 	.word	0x00028820
        /*0de0*/ 	.short	0x0100
        /*0de2*/ 	.byte	0x08
	.zero		1


	//   ....[2]....
        /*0de4*/ 	.word	0x00000370
        /*0de8*/ 	.word	0x000000ff
        /*0dec*/ 	.word	0x00028830
        /*0df0*/ 	.short	0x0100
        /*0df2*/ 	.byte	0x08
	.zero		1


	//   ....[3]....
        /*0df4*/ 	.word	0x00000380
        /*0df8*/ 	.word	0x000000ff
        /*0dfc*/ 	.word	0x00028840
        /*0e00*/ 	.short	0x0100
        /*0e02*/ 	.byte	0x08
	.zero		1


	//   ....[4]....
        /*0e04*/ 	.word	0x00000390
        /*0e08*/ 	.word	0x000000ff
        /*0e0c*/ 	.word	0x00028838
        /*0e10*/ 	.short	0x0100
        /*0e12*/ 	.byte	0x08
	.zero		1


	//   ....[5]....
        /*0e14*/ 	.word	0x000003a0
        /*0e18*/ 	.word	0x000000ff
        /*0e1c*/ 	.word	0x00028848
        /*0e20*/ 	.short	0x0100
        /*0e22*/ 	.byte	0x08
	.zero		1


	//   ....[6]....
        /*0e24*/ 	.word	0x000004d0
        /*0e28*/ 	.word	0x000000ff
        /*0e2c*/ 	.word	0x00028850
        /*0e30*/ 	.short	0x0100
        /*0e32*/ 	.byte	0x08
	.zero		1


	//   ....[7]....
        /*0e34*/ 	.word	0x000004e0
        /*0e38*/ 	.word	0x000000ff
        /*0e3c*/ 	.word	0x00028860
        /*0e40*/ 	.short	0x0100
        /*0e42*/ 	.byte	0x08
	.zero		1


	//   ....[8]....
        /*0e44*/ 	.word	0x000004f0
        /*0e48*/ 	.word	0x000000ff
        /*0e4c*/ 	.word	0x00028858
        /*0e50*/ 	.short	0x0100
        /*0e52*/ 	.byte	0x08
	.zero		1


	//   ....[9]....
        /*0e54*/ 	.word	0x00000500
        /*0e58*/ 	.word	0x000000ff
        /*0e5c*/ 	.word	0x00028868
        /*0e60*/ 	.short	0x0100
        /*0e62*/ 	.byte	0x08
	.zero		1


	//   ....[10]....
        /*0e64*/ 	.word	0x000005f0
        /*0e68*/ 	.word	0x000000ff
        /*0e6c*/ 	.word	0x00028870
        /*0e70*/ 	.short	0x0100
        /*0e72*/ 	.byte	0x06
	.zero		1


	//   ....[11]....
        /*0e74*/ 	.word	0x00000600
        /*0e78*/ 	.word	0x000000ff
        /*0e7c*/ 	.word	0x00028880
        /*0e80*/ 	.short	0x0100
        /*0e82*/ 	.byte	0x06
	.zero		1


	//   ....[12]....
        /*0e84*/ 	.word	0x00000610
        /*0e88*/ 	.word	0x000000ff
        /*0e8c*/ 	.word	0x00028878
        /*0e90*/ 	.short	0x0100
        /*0e92*/ 	.byte	0x06
	.zero		1


	//   ....[13]....
        /*0e94*/ 	.word	0x00000620
        /*0e98*/ 	.word	0x000000ff
        /*0e9c*/ 	.word	0x00028888
        /*0ea0*/ 	.short	0x0100
        /*0ea2*/ 	.byte	0x06
	.zero		1


	//   ....[14]....
        /*0ea4*/ 	.word	0x00000750
        /*0ea8*/ 	.word	0x000000ff
        /*0eac*/ 	.word	0x00028890
        /*0eb0*/ 	.short	0x0100
        /*0eb2*/ 	.byte	0x08
	.zero		1


	//   ....[15]....
        /*0eb4*/ 	.word	0x00000760
        /*0eb8*/ 	.word	0x000000ff
        /*0ebc*/ 	.word	0x000288a0
        /*0ec0*/ 	.short	0x0100
        /*0ec2*/ 	.byte	0x08
	.zero		1


	//   ....[16]....
        /*0ec4*/ 	.word	0x00000770
        /*0ec8*/ 	.word	0x000000ff
        /*0ecc*/ 	.word	0x00028898
        /*0ed0*/ 	.short	0x0100
        /*0ed2*/ 	.byte	0x08
	.zero		1


	//   ....[17]....
        /*0ed4*/ 	.word	0x00000780
        /*0ed8*/ 	.word	0x000000ff
        /*0edc*/ 	.word	0x000288a8
        /*0ee0*/ 	.short	0x0100
        /*0ee2*/ 	.byte	0x08
	.zero		1


	//   ....[18]....
        /*0ee4*/ 	.word	0x000008b0
        /*0ee8*/ 	.word	0x000000ff
        /*0eec*/ 	.word	0x000288b0
        /*0ef0*/ 	.short	0x0100
        /*0ef2*/ 	.byte	0x08
	.zero		1


	//   ....[19]....
        /*0ef4*/ 	.word	0x000008c0
        /*0ef8*/ 	.word	0x000000ff
        /*0efc*/ 	.word	0x000288c0
        /*0f00*/ 	.short	0x0100
        /*0f02*/ 	.byte	0x08
	.zero		1


	//   ....[20]....
        /*0f04*/ 	.word	0x000008d0
        /*0f08*/ 	.word	0x000000ff
        /*0f0c*/ 	.word	0x000288b8
        /*0f10*/ 	.short	0x0100
        /*0f12*/ 	.byte	0x08
	.zero		1


	//   ....[21]....
        /*0f14*/ 	.word	0x000008e0
        /*0f18*/ 	.word	0x000000ff
        /*0f1c*/ 	.word	0x000288c8
        /*0f20*/ 	.short	0x0100
        /*0f22*/ 	.byte	0x08
	.zero		1


	//   ....[22]....
        /*0f24*/ 	.word	0x00002fb0
        /*0f28*/ 	.word	0x0000005b
        /*0f2c*/ 	.word	0x00028890
        /*0f30*/ 	.short	0x010a
        /*0f32*/ 	.byte	0x3f
	.zero		1


	//   ....[23]....
        /*0f34*/ 	.word	0x000053b0
        /*0f38*/ 	.word	0x0000005b
        /*0f3c*/ 	.word	0x00028890
        /*0f40*/ 	.short	0x010a
        /*0f42*/ 	.byte	0x3f
	.zero		1


	//   ....[24]....
        /*0f44*/ 	.word	0x000072e0
        /*0f48*/ 	.word	0x0000005b
        /*0f4c*/ 	.word	0x00028890
        /*0f50*/ 	.short	0x010a
        /*0f52*/ 	.byte	0x3f
	.zero		1


	//   ....[25]....
        /*0f54*/ 	.word	0x00007a00
        /*0f58*/ 	.word	0x0000000b
        /*0f5c*/ 	.word	0x00000000
        /*0f60*/ 	.short	0x0101
        /*0f62*/ 	.byte	0x3f
	.zero		1


	//   ....[26]....
        /*0f64*/ 	.word	0x00007a40
        /*0f68*/ 	.word	0x0000005b
        /*0f6c*/ 	.word	0x000288b0
        /*0f70*/ 	.short	0x010a
        /*0f72*/ 	.byte	0x3f
	.zero		1


	//   ....[27]....
        /*0f74*/ 	.word	0x00008070
        /*0f78*/ 	.word	0x0000005b
        /*0f7c*/ 	.word	0x00000000
        /*0f80*/ 	.short	0x0101
        /*0f82*/ 	.byte	0x3f
	.zero		1


	//   ....[28]....
        /*0f84*/ 	.word	0x00008700
        /*0f88*/ 	.word	0x00000012
        /*0f8c*/ 	.word	0x00028800
        /*0f90*/ 	.short	0x010a
        /*0f92*/ 	.byte	0x3f
	.zero		1


	//   ....[29]....
        /*0f94*/ 	.word	0x00008750
        /*0f98*/ 	.word	0x00000012
        /*0f9c*/ 	.word	0x00028800
        /*0fa0*/ 	.short	0x010a
        /*0fa2*/ 	.byte	0x3f
	.zero		1


	//   ....[30]....
        /*0fa4*/ 	.word	0x000098d0
        /*0fa8*/ 	.word	0x00000012
        /*0fac*/ 	.word	0x00028800
        /*0fb0*/ 	.short	0x010a
        /*0fb2*/ 	.byte	0x3f
	.zero		1


	//   ....[31]....
        /*0fb4*/ 	.word	0x0000bcd0
        /*0fb8*/ 	.word	0x00000012
        /*0fbc*/ 	.word	0x00028800
        /*0fc0*/ 	.short	0x010a
        /*0fc2*/ 	.byte	0x3f
	.zero		1


	//   ....[32]....
        /*0fc4*/ 	.word	0x0000d670
        /*0fc8*/ 	.word	0x00000000
        /*0fcc*/ 	.word	0x00028830
        /*0fd0*/ 	.short	0x010a
        /*0fd2*/ 	.byte	0x3f
	.zero		1


	//   ....[33]....
        /*0fd4*/ 	.word	0x0000d6b0
        /*0fd8*/ 	.word	0x00000000
        /*0fdc*/ 	.word	0x00028830
        /*0fe0*/ 	.short	0x010a
        /*0fe2*/ 	.byte	0x3f
	.zero		1


	//   ....[34]....
        /*0fe4*/ 	.word	0x0000f810
        /*0fe8*/ 	.word	0x00000000
        /*0fec*/ 	.word	0x00000000
        /*0ff0*/ 	.short	0x0101
        /*0ff2*/ 	.byte	0x3f
	.zero		1


	//   ....[35]....
        /*0ff4*/ 	.word	0x00010420
        /*0ff8*/ 	.word	0x00000007
        /*0ffc*/ 	.word	0x00028830
        /*1000*/ 	.short	0x010a
        /*1002*/ 	.byte	0x3f
	.zero		1


	//   ....[36]....
        /*1004*/ 	.word	0x00010470
        /*1008*/ 	.word	0x00000007
        /*100c*/ 	.word	0x00028830
        /*1010*/ 	.short	0x010a
        /*1012*/ 	.byte	0x3f
	.zero		1


	//   ....[37]....
        /*1014*/ 	.word	0x000108f0
        /*1018*/ 	.word	0x00000007
        /*101c*/ 	.word	0x00028850
        /*1020*/ 	.short	0x010a
        /*1022*/ 	.byte	0x3f
	.zero		1


	//   ....[38]....
        /*1024*/ 	.word	0x00010930
        /*1028*/ 	.word	0x00000007
        /*102c*/ 	.word	0x00028850
        /*1030*/ 	.short	0x010a
        /*1032*/ 	.byte	0x3f
	.zero		1


	//   ....[39]....
        /*1034*/ 	.word	0x00012e80
        /*1038*/ 	.word	0x00000000
        /*103c*/ 	.word	0x00000000
        /*1040*/ 	.short	0x0101
        /*1042*/ 	.byte	0x3f
	.zero		1


	//   ....[40]....
        /*1044*/ 	.word	0x00013100
        /*1048*/ 	.word	0x0000000d
        /*104c*/ 	.word	0x00000000
        /*1050*/ 	.short	0x0101
        /*1052*/ 	.byte	0x3f
	.zero		1


	//   ....[41]....
        /*1054*/ 	.word	0x00013810
        /*1058*/ 	.word	0x00000006
        /*105c*/ 	.word	0x00028830
        /*1060*/ 	.short	0x010a
        /*1062*/ 	.byte	0x3f
	.zero		1


	//   ....[42]....
        /*1064*/ 	.word	0x00013860
        /*1068*/ 	.word	0x00000006
        /*106c*/ 	.word	0x00028830
        /*1070*/ 	.short	0x010a
        /*1072*/ 	.byte	0x3f
	.zero		1


	//   ....[43]....
        /*1074*/ 	.word	0x00013cb0
        /*1078*/ 	.word	0x00000007
        /*107c*/ 	.word	0x00028850
        /*1080*/ 	.short	0x010a
        /*1082*/ 	.byte	0x3f
	.zero		1


	//   ....[44]....
        /*1084*/ 	.word	0x00013cf0
        /*1088*/ 	.word	0x00000007
        /*108c*/ 	.word	0x00028850
        /*1090*/ 	.short	0x010a
        /*1092*/ 	.byte	0x3f
	.zero		1


	//   ....[45]....
        /*1094*/ 	.word	0x00015310
        /*1098*/ 	.word	0x0000001b
        /*109c*/ 	.word	0x00000000
        /*10a0*/ 	.short	0x0101
        /*10a2*/ 	.byte	0x3f
	.zero		1


	//   ....[46]....
        /*10a4*/ 	.word	0x00015b90
        /*10a8*/ 	.word	0x00000009
        /*10ac*/ 	.word	0x00000000
        /*10b0*/ 	.short	0x0101
        /*10b2*/ 	.byte	0x3f
	.zero		1


	//   ....[47]....
        /*10b4*/ 	.word	0x000161e0
        /*10b8*/ 	.word	0x0000000d
        /*10bc*/ 	.word	0x00028850
        /*10c0*/ 	.short	0x010a
        /*10c2*/ 	.byte	0x3f
	.zero		1


	//   ....[48]....
        /*10c4*/ 	.word	0x00016260
        /*10c8*/ 	.word	0x0000000d
        /*10cc*/ 	.word	0x00028850
        /*10d0*/ 	.short	0x010a
        /*10d2*/ 	.byte	0x3f
	.zero		1


	//   ....[49]....
        /*10d4*/ 	.word	0x00016880
        /*10d8*/ 	.word	0x00000004
        /*10dc*/ 	.word	0x00000000
        /*10e0*/ 	.short	0x0101
        /*10e2*/ 	.byte	0x3f
	.zero		1


	//   ....[50]....
        /*10e4*/ 	.word	0x00017d90
        /*10e8*/ 	.word	0x00000000
        /*10ec*/ 	.word	0x00000000
        /*10f0*/ 	.short	0x0101
        /*10f2*/ 	.byte	0x3f
	.zero		1


	//   ....[51]....
        /*10f4*/ 	.word	0x0001a230
        /*10f8*/ 	.word	0x00000016
        /*10fc*/ 	.word	0x00028820
        /*1100*/ 	.short	0x010a
        /*1102*/ 	.byte	0x3f
	.zero		1


	//   ....[52]....
        /*1104*/ 	.word	0x0001a2c0
        /*1108*/ 	.word	0x00000007
        /*110c*/ 	.word	0x000288a0
        /*1110*/ 	.short	0x010a
        /*1112*/ 	.byte	0x3f
	.zero		1


	//   ....[53]....
        /*1114*/ 	.word	0x0001a620
        /*1118*/ 	.word	0x00000007
        /*111c*/ 	.word	0x000288c0
        /*1120*/ 	.short	0x010a
        /*1122*/ 	.byte	0x3f
	.zero		1


	//   ....[54]....
        /*1124*/ 	.word	0x0001aa50
        /*1128*/ 	.word	0x0000000a
        /*112c*/ 	.word	0x000288a0
        /*1130*/ 	.short	0x010a
        /*1132*/ 	.byte	0x3f
	.zero		1


	//   ....[55]....
        /*1134*/ 	.word	0x0001ad90
        /*1138*/ 	.word	0x0000000a
        /*113c*/ 	.word	0x000288c0
        /*1140*/ 	.short	0x010a
        /*1142*/ 	.byte	0x3f
	.zero		1


	//   ....[56]....
        /*1144*/ 	.word	0x0001bc00
        /*1148*/ 	.word	0x00000007
        /*114c*/ 	.word	0x00028840
        /*1150*/ 	.short	0x010a
        /*1152*/ 	.byte	0x3f
	.zero		1


	//   ....[57]....
        /*1154*/ 	.word	0x0001c380
        /*1158*/ 	.word	0x00000007
        /*115c*/ 	.word	0x00028830
        /*1160*/ 	.short	0x0107
        /*1162*/ 	.byte	0x3f
	.zero		1


	//   ....[58]....
        /*1164*/ 	.word	0x0001c450
        /*1168*/ 	.word	0x00000007
        /*116c*/ 	.word	0x00028830
        /*1170*/ 	.short	0x0101
        /*1172*/ 	.byte	0x3f
	.zero		1


	//   ....[59]....
        /*1174*/ 	.word	0x0001cf80
        /*1178*/ 	.word	0x00000016
        /*117c*/ 	.word	0x00028800
        /*1180*/ 	.short	0x0107
        /*1182*/ 	.byte	0x3f
	.zero		1


	//   ....[60]....
        /*1184*/ 	.word	0x0001d090
        /*1188*/ 	.word	0x00000016
        /*118c*/ 	.word	0x00028800
        /*1190*/ 	.short	0x0101
        /*1192*/ 	.byte	0x3f
	.zero		1


	//   ....[61]....
        /*1194*/ 	.word	0x0001d0b0
        /*1198*/ 	.word	0x00000016
        /*119c*/ 	.word	0x00028820
        /*11a0*/ 	.short	0x010a
        /*11a2*/ 	.byte	0x3f
	.zero		1


	//   ....[62]....
        /*11a4*/ 	.word	0x0001d450
        /*11a8*/ 	.word	0x00000006
        /*11ac*/ 	.word	0x00028840
        /*11b0*/ 	.short	0x010a
        /*11b2*/ 	.byte	0x3f
	.zero		1


	//   ....[63]....
        /*11b4*/ 	.word	0x0001d970
        /*11b8*/ 	.word	0x00000006
        /*11bc*/ 	.word	0x00028830
        /*11c0*/ 	.short	0x0107
        /*11c2*/ 	.byte	0x3f
	.zero		1


	//   ....[64]....
        /*11c4*/ 	.word	0x0001da30
        /*11c8*/ 	.word	0x00000006
        /*11cc*/ 	.word	0x00028830
        /*11d0*/ 	.short	0x0101
        /*11d2*/ 	.byte	0x3f
	.zero		1


	//   ....[65]....
        /*11d4*/ 	.word	0x0001da90
        /*11d8*/ 	.word	0x00000006
        /*11dc*/ 	.word	0x00028860
        /*11e0*/ 	.short	0x010a
        /*11e2*/ 	.byte	0x3f
	.zero		1


	//   ....[66]....
        /*11e4*/ 	.word	0x0001dfd0
        /*11e8*/ 	.word	0x00000006
        /*11ec*/ 	.word	0x00028850
        /*11f0*/ 	.short	0x0107
        /*11f2*/ 	.byte	0x3f
	.zero		1


	//   ....[67]....
        /*11f4*/ 	.word	0x0001e180
        /*11f8*/ 	.word	0x00000006
        /*11fc*/ 	.word	0x00028850
        /*1200*/ 	.short	0x0101
        /*1202*/ 	.byte	0x3f
	.zero		1


	//   ....[68]....
        /*1204*/ 	.word	0x0001e390
        /*1208*/ 	.word	0x00000000
        /*120c*/ 	.word	0x00028860
        /*1210*/ 	.short	0x010a
        /*1212*/ 	.byte	0x3f
	.zero		1


	//   ....[69]....
        /*1214*/ 	.word	0x0001e8c0
        /*1218*/ 	.word	0x00000000
        /*121c*/ 	.word	0x00028850
        /*1220*/ 	.short	0x0107
        /*1222*/ 	.byte	0x3f
	.zero		1


	//   ....[70]....
        /*1224*/ 	.word	0x0001e980
        /*1228*/ 	.word	0x00000000
        /*122c*/ 	.word	0x00028850
        /*1230*/ 	.short	0x0101
        /*1232*/ 	.byte	0x3f
	.zero		1


	//   ....[71]....
        /*1234*/ 	.word	0x0001f6b0
        /*1238*/ 	.word	0x00000004
        /*123c*/ 	.word	0x00028820
        /*1240*/ 	.short	0x010a
        /*1242*/ 	.byte	0x3f
	.zero		1


	//   ....[72]....
        /*1244*/ 	.word	0x0001f820
        /*1248*/ 	.word	0x00000005
        /*124c*/ 	.word	0x00028840
        /*1250*/ 	.short	0x010a
        /*1252*/ 	.byte	0x3f
	.zero		1


	//   ....[73]....
        /*1254*/ 	.word	0x0001f8c0
        /*1258*/ 	.word	0x00000019
        /*125c*/ 	.word	0x00028840
        /*1260*/ 	.short	0x010a
        /*1262*/ 	.byte	0x3f
	.zero		1


	//   ....[74]....
        /*1264*/ 	.word	0x0001f900
        /*1268*/ 	.word	0x00000005
        /*126c*/ 	.word	0x00028860
        /*1270*/ 	.short	0x010a
        /*1272*/ 	.byte	0x3f
	.zero		1


	//   ....[75]....
        /*1274*/ 	.word	0x0001f940
        /*1278*/ 	.word	0x00000019
        /*127c*/ 	.word	0x00028860
        /*1280*/ 	.short	0x010a
        /*1282*/ 	.byte	0x3f
	.zero		1


	//   ....[76]....
        /*1284*/ 	.word	0x0001f9a0
        /*1288*/ 	.word	0x0000005b
        /*128c*/ 	.word	0x00028890
        /*1290*/ 	.short	0x010a
        /*1292*/ 	.byte	0x3f
	.zero		1


	//   ....[77]....
        /*1294*/ 	.word	0x0001feb0
        /*1298*/ 	.word	0x0000005b
        /*129c*/ 	.word	0x00028890
        /*12a0*/ 	.short	0x010a
        /*12a2*/ 	.byte	0x3f
	.zero		1


	//   ....[78]....
        /*12a4*/ 	.word	0x000203c0
        /*12a8*/ 	.word	0x0000005b
        /*12ac*/ 	.word	0x00028890
        /*12b0*/ 	.short	0x010a
        /*12b2*/ 	.byte	0x3f
	.zero		1


	//   ....[79]....
        /*12b4*/ 	.word	0x00020890
        /*12b8*/ 	.word	0x0000005b
        /*12bc*/ 	.word	0x000288b0
        /*12c0*/ 	.short	0x010a
        /*12c2*/ 	.byte	0x3f
	.zero		1


	//   ....[80]....
        /*12c4*/ 	.word	0x00021090
        /*12c8*/ 	.word	0x00000012
        /*12cc*/ 	.word	0x00028800
        /*12d0*/ 	.short	0x010a
        /*12d2*/ 	.byte	0x3f
	.zero		1


	//   ....[81]....
        /*12d4*/ 	.word	0x00021bf0
        /*12d8*/ 	.word	0x00000012
        /*12dc*/ 	.word	0x00028800
        /*12e0*/ 	.short	0x010a
        /*12e2*/ 	.byte	0x3f
	.zero		1


	//   ....[82]....
        /*12e4*/ 	.word	0x00021c40
        /*12e8*/ 	.word	0x00000000
        /*12ec*/ 	.word	0x00028830
        /*12f0*/ 	.short	0x010a
        /*12f2*/ 	.byte	0x3f
	.zero		1


	//   ....[83]....
        /*12f4*/ 	.word	0x00021c90
        /*12f8*/ 	.word	0x00000007
        /*12fc*/ 	.word	0x00028830
        /*1300*/ 	.short	0x010a
        /*1302*/ 	.byte	0x3f
	.zero		1


	//   ....[84]....
        /*1304*/ 	.word	0x00021ce0
        /*1308*/ 	.word	0x00000007
        /*130c*/ 	.word	0x00028850
        /*1310*/ 	.short	0x010a
        /*1312*/ 	.byte	0x3f
	.zero		1


	//   ....[85]....
        /*1314*/ 	.word	0x00021d30
        /*1318*/ 	.word	0x00000006
        /*131c*/ 	.word	0x00028830
        /*1320*/ 	.short	0x010a
        /*1322*/ 	.byte	0x3f
	.zero		1


	//   ....[86]....
        /*1324*/ 	.word	0x00021d80
        /*1328*/ 	.word	0x00000007
        /*132c*/ 	.word	0x00028850
        /*1330*/ 	.short	0x010a
        /*1332*/ 	.byte	0x3f
	.zero		1


	//   ....[87]....
        /*1334*/ 	.word	0x00021dd0
        /*1338*/ 	.word	0x0000000d
        /*133c*/ 	.word	0x00028850
        /*1340*/ 	.short	0x010a
        /*1342*/ 	.byte	0x3f
	.zero		1


	//   ....[88]....
        /*1344*/ 	.word	0x000223a0
        /*1348*/ 	.word	0x00000016
        /*134c*/ 	.word	0x00028820
        /*1350*/ 	.short	0x010a
        /*1352*/ 	.byte	0x3f
	.zero		1


	//   ....[89]....
        /*1354*/ 	.word	0x000223f0
        /*1358*/ 	.word	0x00000007
        /*135c*/ 	.word	0x000288a0
        /*1360*/ 	.short	0x010a
        /*1362*/ 	.byte	0x3f
	.zero		1


	//   ....[90]....
        /*1364*/ 	.word	0x00022440
        /*1368*/ 	.word	0x00000007
        /*136c*/ 	.word	0x000288c0
        /*1370*/ 	.short	0x010a
        /*1372*/ 	.byte	0x3f
	.zero		1


	//   ....[91]....
        /*1374*/ 	.word	0x00022490
        /*1378*/ 	.word	0x0000000a
        /*137c*/ 	.word	0x000288a0
        /*1380*/ 	.short	0x010a
        /*1382*/ 	.byte	0x3f
	.zero		1


	//   ....[92]....
        /*1384*/ 	.word	0x000224e0
        /*1388*/ 	.word	0x0000000a
        /*138c*/ 	.word	0x000288c0
        /*1390*/ 	.short	0x010a
        /*1392*/ 	.byte	0x3f
	.zero		1


	//   ....[93]....
        /*1394*/ 	.word	0x00022600
        /*1398*/ 	.word	0x00000007
        /*139c*/ 	.word	0x00028840
        /*13a0*/ 	.short	0x010a
        /*13a2*/ 	.byte	0x3f
	.zero		1


	//   ....[94]....
        /*13a4*/ 	.word	0x00023bb0
        /*13a8*/ 	.word	0x00000016
        /*13ac*/ 	.word	0x00028820
        /*13b0*/ 	.short	0x010a
        /*13b2*/ 	.byte	0x3f
	.zero		1


	//   ....[95]....
        /*13b4*/ 	.word	0x00023c00
        /*13b8*/ 	.word	0x00000006
        /*13bc*/ 	.word	0x00028840
        /*13c0*/ 	.short	0x010a
        /*13c2*/ 	.byte	0x3f
	.zero		1


	//   ....[96]....
        /*13c4*/ 	.word	0x00024580
        /*13c8*/ 	.word	0x00000006
        /*13cc*/ 	.word	0x00028860
        /*13d0*/ 	.short	0x010a
        /*13d2*/ 	.byte	0x3f
	.zero		1


	//   ....[97]....
        /*13d4*/ 	.word	0x00024ff0
        /*13d8*/ 	.word	0x00000000
        /*13dc*/ 	.word	0x00028860
        /*13e0*/ 	.short	0x010a
        /*13e2*/ 	.byte	0x3f
	.zero		1


	//   ....[98]....
        /*13e4*/ 	.word	0x00026360
        /*13e8*/ 	.word	0x00000004
        /*13ec*/ 	.word	0x00028820
        /*13f0*/ 	.short	0x010a
        /*13f2*/ 	.byte	0x3f
	.zero		1


	//   ....[99]....
        /*13f4*/ 	.word	0x00026500
        /*13f8*/ 	.word	0x00000005
        /*13fc*/ 	.word	0x00028840
        /*1400*/ 	.short	0x010a
        /*1402*/ 	.byte	0x3f
	.zero		1


	//   ....[100]....
        /*1404*/ 	.word	0x00026550
        /*1408*/ 	.word	0x00000019
        /*140c*/ 	.word	0x00028840
        /*1410*/ 	.short	0x010a
        /*1412*/ 	.byte	0x3f
	.zero		1


	//   ....[101]....
        /*1414*/ 	.word	0x000265a0
        /*1418*/ 	.word	0x00000005
        /*141c*/ 	.word	0x00028860
        /*1420*/ 	.short	0x010a
        /*1422*/ 	.byte	0x3f
	.zero		1


	//----- nvinfo : EIATTR_NUM_MBARRIERS
	.align		4
.L_1085:
        /*1424*/ 	.byte	0x03, 0x38
        /*1426*/ 	.short	0x0016


	//----- nvinfo : EIATTR_EXIT_INSTR_OFFSETS
	.align		4
        /*1428*/ 	.byte	0x04, 0x1c
        /*142a*/ 	.short	(.L_1087 - .L_1086)


	//   ....[0]....
.L_1086:
        /*142c*/ 	.word	0x0001f990


	//----- nvinfo : EIATTR_MAX_THREADS
	.align		4
.L_1087:
        /*1430*/ 	.byte	0x04, 0x05
        /*1432*/ 	.short	(.L_1089 - .L_1088)
.L_1088:
        /*1434*/ 	.word	0x00000180
        /*1438*/ 	.word	0x00000001
        /*143c*/ 	.word	0x00000001


	//----- nvinfo : EIATTR_CRS_STACK_SIZE
	.align		4
.L_1089:
        /*1440*/ 	.byte	0x04, 0x1e
        /*1442*/ 	.short	(.L_1091 - .L_1090)
.L_1090:
        /*1444*/ 	.word	0x00000000


	//----- nvinfo : EIATTR_CBANK_PARAM_SIZE
	.align		4
.L_1091:
        /*1448*/ 	.byte	0x03, 0x19
        /*144a*/ 	.short	0x0af0


	//----- nvinfo : EIATTR_PARAM_CBANK
	.align		4
        /*144c*/ 	.byte	0x04, 0x0a
        /*144e*/ 	.short	(.L_1093 - .L_1092)
	.align		4
.L_1092:
        /*1450*/ 	.word	index@(.nv.constant0._ZN7cutlass13device_kernelIN5flash11enable_sm90INS1_16FlashAttnFwdSm90INS1_25CollectiveMainloopFwdSm90ILi2EN4cute5tupleIJNS5_1CILi1EEES8_S8_EEENS6_IJNS7_ILi128EEESA_SA_EEELi128ENS_6half_tEfNS_4arch4Sm90ELb1ELb0ELb1ELb1ELb1ELb1ELb0ELb1ELb1ELb1ELb0ELb0EEENS1_21CollectiveEpilogueFwdISB_S9_SC_SE_Li256ELb1ELb1ELb0ELb0EEENS1_36VarlenDynamicPersistentTileSchedulerILi128ELi128ELi256ELi128ELb0ELb1ELb1ELb1ELb1ELb1EEEEEEEEEvNT_6ParamsE)
        /*1454*/ 	.short	0x0210
        /*1456*/ 	.short	0x0af0


	//----- nvinfo : EIATTR_SW_WAR
	.align		4
.L_1093:
        /*1458*/ 	.byte	0x04, 0x36
        /*145a*/ 	.short	(.L_1095 - .L_1094)
.L_1094:
        /*145c*/ 	.word	0x00000008
.L_1095:


//--------------------- .nv.info._ZN7cutlass13device_kernelIN5flash11enable_sm90INS1_16FlashAttnFwdSm90INS1_25CollectiveMainloopFwdSm90ILi2EN4cute5tupleIJNS5_1CILi1EEES8_S8_EEENS6_IJNS7_ILi192EEENS7_ILi128EEENS7_ILi96EEEEEELi96ENS_6half_tEfNS_4arch4Sm90ELb0ELb0ELb1ELb0ELb1ELb0ELb0ELb0ELb1ELb1ELb0ELb0EEENS1_21CollectiveEpilogueFwdINS6_IJSA_SC_SB_EEES9_SE_SG_Li384ELb0ELb1ELb0ELb0EEENS1_29StaticPersistentTileSchedulerILb0EEEEEEEEEvNT_6ParamsE --------------------------
	.section	.nv.info._ZN7cutlass13device_kernelIN5flash11enable_sm90INS1_16FlashAttnFwdSm90INS1_25CollectiveMainloopFwdSm90ILi2EN4cute5tupleIJNS5_1CILi1EEES8_S8_EEENS6_IJNS7_ILi192EEENS7_ILi128EEENS7_ILi96EEEEEELi96ENS_6half_tEfNS_4arch4Sm90ELb0ELb0ELb1ELb0ELb1ELb0ELb0ELb0ELb1ELb1ELb0ELb0EEENS1_21CollectiveEpilogueFwdINS6_IJSA_SC_SB_EEES9_SE_SG_Li384ELb0ELb1ELb0ELb0EEENS1_29StaticPersistentTileSchedulerILb0EEEEEEEEEvNT_6ParamsE,"",@"SHT_CUDA_INFO"
	.sectionflags	@""
	.align	4


	//----- nvinfo : EIATTR_CUDA_API_VERSION
	.align		4
        /*0000*/ 	.byte	0x04, 0x37
        /*0002*/ 	.short	(.L_1097 - .L_1096)
.L_1096:
        /*0004*/ 	.word	0x00000082


	//----- nvinfo : EIATTR_KPARAM_INFO
	.align		4
.L_1097:
        /*0008*/ 	.byte	0x04, 0x17
        /*000a*/ 	.short	(.L_1099 - .L_1098)
.L_1098:
        /*000c*/ 	.word	0x00000000
        /*0010*/ 	.short	0x0000
        /*0012*/ 	.short	0x0070
        /*0014*/ 	.byte	0x00, 0xf0, 0x01, 0x28


	//----- nvinfo : EIATTR_SPARSE_MMA_MASK
	.align		4
.L_1099:
        /*0018*/ 	.byte	0x03, 0x50
        /*001a*/ 	.short	0x0000


	//----- nvinfo : EIATTR_MAXREG_COUNT
	.align		4
        /*001c*/ 	.byte	0x03, 0x1b
        /*001e*/ 	.short	0x0080


	//----- nvinfo : EIATTR_NUM_BARRIERS
	.align		4
        /*0020*/ 	.byte	0x02, 0x4c
        /*0022*/ 	.byte	0x10
	.zero		1


	//----- nvinfo : EIATTR_EXTERNS
	.align		4
        /*0024*/ 	.byte	0x04, 0x0f
        /*0026*/ 	.short	(.L_1101 - .L_1100)


	//   ....[0]....
	.align		4
.L_1100:
        /*0028*/ 	.word	index@(__assertfail)


	//----- nvinfo : EIATTR_ANNOTATIONS
	.align		4
.L_1101:
        /*002c*/ 	.byte	0x04, 0x55
        /*002e*/ 	.short	(.L_1103 - .L_1102)


	//   ....[0]....
.L_1102:
        /* <DEDUP_REMOVED lines=9> */


	//----- nvinfo : EIATTR_MERCURY_ISA_VERSION
	.align		4
.L_1103:
        /*00a8*/ 	.byte	0x03, 0x5f
        /*00aa*/ 	.short	0x0101


	//----- nvinfo : EIATTR_INT_WARP_WIDE_INSTR_OFFSETS
	.align		4
        /*00ac*/ 	.byte	0x04, 0x31
        /*00ae*/ 	.short	(.L_1105 - .L_1104)


	//   ....[0]....
.L_1104:
        /*00b0*/ 	.word	0x000000c0


	//   ....[1]....
        /*00b4*/ 	.word	0x000000d0


	//   ....[2]....
        /*00b8*/ 	.word	0x00000170


	//----- nvinfo : EIATTR_COOP_GROUP_MASK_REGIDS
	.align		4
.L_1105:
        /*00bc*/ 	.byte	0x04, 0x29
        /*00be*/ 	.short	(.L_1107 - .L_1106)


	//   ....[0]....
.L_1106:
        /*00c0*/ 	.word	0xffffffff


	//   ....[1]....
        /*00c4*/ 	.word	0xffffffff


	//   ....[2]....
        /*00c8*/ 	.word	0xffffffff


	//   ....[3]....
        /*00cc*/ 	.word	0xffffffff


	//   ....[4]....
        /*00d0*/ 	.word	0xffffffff


	//   ....[5]....
        /*00d4*/ 	.word	0xffffffff


	//   ....[6]....
        /*00d8*/ 	.word	0xffffffff


	//   ....[7]....
        /*00dc*/ 	.word	0xffffffff


	//   ....[8]....
        /*00e0*/ 	.word	0xffffffff


	//   ....[9]....
        /*00e4*/ 	.word	0xffffffff


	//   ....[10]....
        /*00e8*/ 	.word	0xffffffff


	//   ....[11]....
        /*00ec*/ 	.word	0xffffffff


	//   ....[12]....
        /*00f0*/ 	.word	0xffffffff


	//   ....[13]....
        /*00f4*/ 	.word	0xffffffff


	//   ....[14]....
        /*00f8*/ 	.word	0xffffffff


	//   ....[15]....
        /*00fc*/ 	.word	0xffffffff


	//   ....[16]....
        /*0100*/ 	.word	0xffffffff


	//   ....[17]....
        /*0104*/ 	.word	0xffffffff


	//   ....[18]....
        /*0108*/ 	.word	0xffffffff


	//   ....[19]....
        /*010c*/ 	.word	0xffffffff


	//   ....[20]....
        /*0110*/ 	.word	0xffffffff


	//   ....[21]....
        /*0114*/ 	.word	0xffffffff


	//   ....[22]....
        /*0118*/ 	.word	0xffffffff


	//   ....[23]....
        /*011c*/ 	.word	0xffffffff


	//   ....[24]....
        /*0120*/ 	.word	0xffffffff


	//   ....[25]....
        /*0124*/ 	.word	0xffffffff


	//   ....[26]....
        /*0128*/ 	.word	0xffffffff


	//   ....[27]....
        /*012c*/ 	.word	0xffffffff


	//   ....[28]....
        /*0130*/ 	.word	0xffffffff


	//   ....[29]....
        /*0134*/ 	.word	0xffffffff


	//   ....[30]....
        /*0138*/ 	.word	0xffffffff


	//   ....[31]....
        /*013c*/ 	.word	0xffffffff


	//   ....[32]....
        /*0140*/ 	.word	0xffffffff


	//   ....[33]....
        /*0144*/ 	.word	0xffffffff


	//   ....[34]....
        /*0148*/ 	.word	0xffffffff


	//   ....[35]....
        /*014c*/ 	.word	0xffffffff


	//   ....[36]....
        /*0150*/ 	.word	0xffffffff


	//   ....[37]....
        /*0154*/ 	.word	0xffffffff


	//   ....[38]....
        /*0158*/ 	.word	0xffffffff


	//   ....[39]....
        /*015c*/ 	.word	0xffffffff


	//   ....[40]....
        /*0160*/ 	.word	0xffffffff


	//   ....[41]....
        /*0164*/ 	.word	0xffffffff


	//   ....[42]....
        /*0168*/ 	.word	0xffffffff


	//   ....[43]....
        /*016c*/ 	.word	0xffffffff


	//   ....[44]....
        /*0170*/ 	.word	0xffffffff


	//   ....[45]....
        /*0174*/ 	.word	0xffffffff


	//   ....[46]....
        /*0178*/ 	.word	0xffffffff


	//   ....[47]....
        /*017c*/ 	.word	0xffffffff


	//   ....[48]....
        /*0180*/ 	.word	0xffffffff


	//   ....[49]....
        /*0184*/ 	.word	0xffffffff


	//   ....[50]....
        /*0188*/ 	.word	0xffffffff


	//   ....[51]....
        /*018c*/ 	.word	0xffffffff


	//   ....[52]....
        /*0190*/ 	.word	0xffffffff


	//   ....[53]....
        /*0194*/ 	.word	0xffffffff


	//   ....[54]....
        /*0198*/ 	.word	0xffffffff


	//   ....[55]....
        /*019c*/ 	.word	0xffffffff


	//   ....[56]....
        /*01a0*/ 	.word	0xffffffff


	//   ....[57]....
        /*01a4*/ 	.word	0xffffffff


	//   ....[58]....
        /*01a8*/ 	.word	0xffffffff


	//   ....[59]....
        /*01ac*/ 	.word	0xffffffff


	//   ....[60]....
        /*01b0*/ 	.word	0xffffffff


	//   ....[61]....
        /*01b4*/ 	.word	0xffffffff


	//   ....[62]....
        /*01b8*/ 	.word	0xffffffff


	//   ....[63]....
        /*01bc*/ 	.word	0xffffffff


	//   ....[64]....
        /*01c0*/ 	.word	0xffffffff


	//   ....[65]....
        /*01c4*/ 	.word	0xffffffff


	//   ....[66]....
        /*01c8*/ 	.word	0xffffffff


	//   ....[67]....
        /*01cc*/ 	.word	0xffffffff


	//   ....[68]....
        /*01d0*/ 	.word	0xffffffff


	//   ....[69]....
        /*01d4*/ 	.word	0xffffffff


	//   ....[70]....
        /*01d8*/ 	.word	0xffffffff


	//   ....[71]....
        /*01dc*/ 	.word	0xffffffff


	//   ....[72]....
        /*01e0*/ 	.word	0xffffffff


	//   ....[73]....
        /*01e4*/ 	.word	0xffffffff


	//   ....[74]....
        /*01e8*/ 	.word	0x0500000f


	//   ....[75]....
        /*01ec*/ 	.word	0x0500000f


	//   ....[76]....
        /*01f0*/ 	.word	0x0500000f


	//   ....[77]....
        /*01f4*/ 	.word	0x0500000f


	//   ....[78]....
        /*01f8*/ 	.word	0x0500000f


	//   ....[79]....
        /*01fc*/ 	.word	0x0500000f


	//   ....[80]....
        /*0200*/ 	.word	0x0500000f


	//   ....[81]....
        /*0204*/ 	.word	0x0500000f


	//   ....[82]....
        /*0208*/ 	.word	0x0500000f


	//   ....[83]....
        /*020c*/ 	.word	0x0500000f


	//   ....[84]....
        /*0210*/ 	.word	0x0500000f


	//   ....[85]....
        /*0214*/ 	.word	0x0500000f


	//   ....[86]....
        /*0218*/ 	.word	0x0500000f


	//   ....[87]....
        /*021c*/ 	.word	0x0500000f


	//   ....[88]....
        /*0220*/ 	.word	0x0500000f


	//   ....[89]....
        /*0224*/ 	.word	0x0500000f


	//   ....[90]....
        /*0228*/ 	.word	0x0500000f


	//   ....[91]....
        /*022c*/ 	.word	0x0500000f


	//   ....[92]....
        /*0230*/ 	.word	0x0500000f


	//   ....[93]....
        /*0234*/ 	.word	0x0500000f


	//   ....[94]....
        /*0238*/ 	.word	0x0500000f


	//   ....[95]....
        /*023c*/ 	.word	0x0500000f


	//   ....[96]....
        /*0240*/ 	.word	0x0500000f


	//   ....[97]....
        /*0244*/ 	.word	0x0500000f


	//   ....[98]....
        /*0248*/ 	.word	0x0500000f


	//   ....[99]....
        /*024c*/ 	.word	0x0500000f


	//   ....[100]....
        /*0250*/ 	.word	0x0500000f


	//   ....[101]....
        /*0254*/ 	.word	0x0500000f


	//   ....[102]....
        /*0258*/ 	.word	0x0500000f


	//   ....[103]....
        /*025c*/ 	.word	0x0500000f


	//   ....[104]....
        /*0260*/ 	.word	0x0500000f


	//   ....[105]....
        /*0264*/ 	.word	0x0500000f


	//   ....[106]....
        /*0268*/ 	.word	0x0500000f


	//   ....[107]....
        /*026c*/ 	.word	0x0500000f


	//   ....[108]....
        /*0270*/ 	.word	0x0500000f


	//   ....[109]....
        /*0274*/ 	.word	0x0500000f


	//   ....[110]....
        /*0278*/ 	.word	0x0500000f


	//   ....[111]....
        /*027c*/ 	.word	0x0500000f


	//   ....[112]....
        /*0280*/ 	.word	0x0500000f


	//   ....[113]....
        /*0284*/ 	.word	0x0500000f


	//   ....[114]....
        /*0288*/ 	.word	0x0500000f


	//   ....[115]....
        /*028c*/ 	.word	0x0500000f


	//   ....[116]....
        /*0290*/ 	.word	0x0500000f


	//   ....[117]....
        /*0294*/ 	.word	0x0500000f


	//   ....[118]....
        /*0298*/ 	.word	0x0500000f


	//   ....[119]....
        /*029c*/ 	.word	0x0500000f


	//----- nvinfo : EIATTR_COOP_GROUP_INSTR_OFFSETS
	.align		4
.L_1107:
        /*02a0*/ 	.byte	0x04, 0x28
        /*02a2*/ 	.short	(.L_1109 - .L_1108)


	//   ....[0]....
.L_1108:
        /*02a4*/ 	.word	0x00000080


	//   ....[1]....
        /*02a8*/ 	.word	0x00000090


	//   ....[2]....
        /*02ac*/ 	.word	0x000002d0


	//   ....[3]....
        /*02b0*/ 	.word	0x00000430


	//   ....[4]....
        /*02b4*/ 	.word	0x00000550


	//   ....[5]....
        /*02b8*/ 	.word	0x000006b0


	//   ....[6]....
        /*02bc*/ 	.word	0x00000e60


	//   ....[7]....
        /*02c0*/ 	.word	0x00002910


	//   ....[8]....
        /*02c4*/ 	.word	0x00002990


	//   ....[9]....
        /*02c8*/ 	.word	0x00002ea0


	//   ....[10]....
        /*02cc*/ 	.word	0x00002f30


	//   ....[11]....
        /*02d0*/ 	.word	0x00003b30


	//   ....[12]....
        /*02d4*/ 	.word	0x00005200


	//   ....[13]....
        /*02d8*/ 	.word	0x00005230


	//   ....[14]....
        /*02dc*/ 	.word	0x00005260


	//   ....[15]....
        /*02e0*/ 	.word	0x00005270


	//   ....[16]....
        /*02e4*/ 	.word	0x000065d0


	//   ....[17]....
        /*02e8*/ 	.word	0x000066e0


	//   ....[18]....
        /*02ec*/ 	.word	0x00006740


	//   ....[19]....
        /*02f0*/ 	.word	0x00006820


	//   ....[20]....
        /*02f4*/ 	.word	0x00006840


	//   ....[21]....
        /*02f8*/ 	.word	0x00007690


	//   ....[22]....
        /*02fc*/ 	.word	0x000076f0


	//   ....[23]....
        /*0300*/ 	.word	0x00007720


	//   ....[24]....
        /*0304*/ 	.word	0x00007750


	//   ....[25]....
        /*0308*/ 	.word	0x00007cc0


	//   ....[26]....
        /*030c*/ 	.word	0x00007d00


	//   ....[27]....
        /*0310*/ 	.word	0x00007e10


	//   ....[28]....
        /*0314*/ 	.word	0x00007e50


	//   ....[29]....
        /*0318*/ 	.word	0x00009060


	//   ....[30]....
        /*031c*/ 	.word	0x00009080


	//   ....[31]....
        /*0320*/ 	.word	0x00009090


	//   ....[32]....
        /*0324*/ 	.word	0x00009140


	//   ....[33]....
        /*0328*/ 	.word	0x00009160


	//   ....[34]....
        /*032c*/ 	.word	0x00009200


	//   ....[35]....
        /*0330*/ 	.word	0x00009220


	//   ....[36]....
        /*0334*/ 	.word	0x00009230


	//   ....[37]....
        /*0338*/ 	.word	0x00009a70


	//   ....[38]....
        /*033c*/ 	.word	0x00009a90


	//   ....[39]....
        /*0340*/ 	.word	0x00009ac0


	//   ....[40]....
        /*0344*/ 	.word	0x00009b70


	//   ....[41]....
        /*0348*/ 	.word	0x00009b80


	//   ....[42]....
        /*034c*/ 	.word	0x00009c30


	//   ....[43]....
        /*0350*/ 	.word	0x00009c40


	//   ....[44]....
        /*0354*/ 	.word	0x00009c50


	//   ....[45]....
        /*0358*/ 	.word	0x00009c60


	//   ....[46]....
        /*035c*/ 	.word	0x00009c70


	//   ....[47]....
        /*0360*/ 	.word	0x00009d40


	//   ....[48]....
        /*0364*/ 	.word	0x00009de0


	//   ....[49]....
        /*0368*/ 	.word	0x0000a4d0


	//   ....[50]....
        /*036c*/ 	.word	0x0000a4e0


	//   ....[51]....
        /*0370*/ 	.word	0x0000a500


	//   ....[52]....
        /*0374*/ 	.word	0x0000a580


	//   ....[53]....
        /*0378*/ 	.word	0x0000a590


	//   ....[54]....
        /*037c*/ 	.word	0x0000a5f0


	//   ....[55]....
        /*0380*/ 	.word	0x0000a620


	//   ....[56]....
        /*0384*/ 	.word	0x0000a660


	//   ....[57]....
        /*0388*/ 	.word	0x0000a910


	//   ....[58]....
        /*038c*/ 	.word	0x0000a930


	//   ....[59]....
        /*0390*/ 	.word	0x0000a9d0


	//   ....[60]....
        /*0394*/ 	.word	0x0000a9e0


	//   ....[61]....
        /*0398*/ 	.word	0x0000aa70


	//   ....[62]....
        /*039c*/ 	.word	0x0000aa80


	//   ....[63]....
        /*03a0*/ 	.word	0x0000aa90


	//   ....[64]....
        /*03a4*/ 	.word	0x0000ab20


	//   ....[65]....
        /*03a8*/ 	.word	0x0000afc0


	//   ....[66]....
        /*03ac*/ 	.word	0x0000afd0


	//   ....[67]....
        /*03b0*/ 	.word	0x0000b020


	//   ....[68]....
        /*03b4*/ 	.word	0x0000b060


	//   ....[69]....
        /*03b8*/ 	.word	0x0000b0c0


	//   ....[70]....
        /*03bc*/ 	.word	0x0000b0e0


	//   ....[71]....
        /*03c0*/ 	.word	0x0000b160


	//   ....[72]....
        /*03c4*/ 	.word	0x0000b180


	//   ....[73]....
        /*03c8*/ 	.word	0x0000b550


	//   ....[74]....
        /*03cc*/ 	.word	0x0000ba30


	//   ....[75]....
        /*03d0*/ 	.word	0x0000bb20


	//   ....[76]....
        /*03d4*/ 	.word	0x0000bbc0


	//   ....[77]....
        /*03d8*/ 	.word	0x0000bc30


	//   ....[78]....
        /*03dc*/ 	.word	0x0000bd40


	//   ....[79]....
        /*03e0*/ 	.word	0x0000bdb0


	//   ....[80]....
        /*03e4*/ 	.word	0x0000bec0


	//   ....[81]....
        /*03e8*/ 	.word	0x0000bf30


	//   ....[82]....
        /*03ec*/ 	.word	0x0000c030


	//   ....[83]....
        /*03f0*/ 	.word	0x0000c0c0


	//   ....[84]....
        /*03f4*/ 	.word	0x0000c130


	//   ....[85]....
        /*03f8*/ 	.word	0x0000c190


	//   ....[86]....
        /*03fc*/ 	.word	0x0000c2b0


	//   ....[87]....
        /*0400*/ 	.word	0x0000c310


	//   ....[88]....
        /*0404*/ 	.word	0x0000c420


	//   ....[89]....
        /*0408*/ 	.word	0x0000c480


	//   ....[90]....
        /*040c*/ 	.word	0x0000c570


	//   ....[91]....
        /*0410*/ 	.word	0x0000c650


	//   ....[92]....
        /*0414*/ 	.word	0x0000c730


	//   ....[93]....
        /*0418*/ 	.word	0x0000c7a0


	//   ....[94]....
        /*041c*/ 	.word	0x0000c870


	//   ....[95]....
        /*0420*/ 	.word	0x0000c9b0


	//   ....[96]....
        /*0424*/ 	.word	0x0000ca60


	//   ....[97]....
        /*0428*/ 	.word	0x0000cad0


	//   ....[98]....
        /*042c*/ 	.word	0x0000cbc0


	//   ....[99]....
        /*0430*/ 	.word	0x0000cc20


	//   ....[100]....
        /*0434*/ 	.word	0x0000ccf0


	//   ....[101]....
        /*0438*/ 	.word	0x0000cd50


	//   ....[102]....
        /*043c*/ 	.word	0x0000ce20


	//   ....[103]....
        /*0440*/ 	.word	0x0000cf10


	//   ....[104]....
        /*0444*/ 	.word	0x0000cfb0


	//   ....[105]....
        /*0448*/ 	.word	0x0000d010


	//   ....[106]....
        /*044c*/ 	.word	0x0000d110


	//   ....[107]....
        /*0450*/ 	.word	0x0000d170


	//   ....[108]....
        /*0454*/ 	.word	0x0000d270


	//   ....[109]....
        /*0458*/ 	.word	0x0000d2d0


	//   ....[110]....
        /*045c*/ 	.word	0x0000d3a0


	//   ....[111]....
        /*0460*/ 	.word	0x0000d4f0


	//   ....[112]....
        /*0464*/ 	.word	0x0000d590


	//   ....[113]....
        /*0468*/ 	.word	0x0000d620


	//   ....[114]....
        /*046c*/ 	.word	0x0000d720


	//   ....[115]....
        /*0470*/ 	.word	0x0000d780


	//   ....[116]....
        /*0474*/ 	.word	0x0000d870


	//   ....[117]....
        /*0478*/ 	.word	0x0000d8d0


	//   ....[118]....
        /*047c*/ 	.word	0x0000d990


	//   ....[119]....
        /*0480*/ 	.word	0x0000db00


	//----- nvinfo : EIATTR_REG_RECONFIG
	.align		4
.L_1109:
        /*0484*/ 	.byte	0x01, 0x54
	.zero		2


	//----- nvinfo : EIATTR_SYSCALL_OFFSETS
	.align		4
        /*0488*/ 	.byte	0x04, 0x46
        /*048a*/ 	.short	(.L_1111 - .L_1110)


	//   ....[0]....
.L_1110:
        /*048c*/ 	.word	0x00001190


	//   ....[1]....
        /*0490*/ 	.word	0x00008720


	//   ....[2]....
        /*0494*/ 	.word	0x00008860


	//   ....[3]....
        /*0498*/ 	.word	0x00008950


	//   ....[4]....
        /*049c*/ 	.word	0x00009590


	//----- nvinfo : EIATTR_MBARRIER_INSTR_OFFSETS
	.align		4
.L_1111:
        /*04a0*/ 	.byte	0x04, 0x39
        /*04a2*/ 	.short	(.L_1113 - .L_1112)


	//   ....[0]....
.L_1112:
        /*04a4*/ 	.word	0x00000180
        /*04a8*/ 	.word	0x000000ff
        /*04ac*/ 	.word	0x0002d800
        /*04b0*/ 	.short	0x0100
        /*04b2*/ 	.byte	0x08
	.zero		1


	//   ....[1]....
        /*04b4*/ 	.word	0x00000190
        /*04b8*/ 	.word	0x000000ff
        /*04bc*/ 	.word	0x0002d820
        /*04c0*/ 	.short	0x0100
        /*04c2*/ 	.byte	0x08
	.zero		1


	//   ....[2]....
        /*04c4*/ 	.word	0x00000280
        /*04c8*/ 	.word	0x000000ff
        /*04cc*/ 	.word	0x0002d830
        /*04d0*/ 	.short	0x0100
        /*04d2*/ 	.byte	0x08
	.zero		1


	//   ....[3]....
        /*04d4*/ 	.word	0x00000290
        /*04d8*/ 	.word	0x000000ff
        /*04dc*/ 	.word	0x0002d840
        /*04e0*/ 	.short	0x0100
        /*04e2*/ 	.byte	0x08
	.zero		1


	//   ....[4]....
        /*04e4*/ 	.word	0x000002a0
        /*04e8*/ 	.word	0x000000ff
        /*04ec*/ 	.word	0x0002d838
        /*04f0*/ 	.short	0x0100
        /*04f2*/ 	.byte	0x08
	.zero		1


	//   ....[5]....
        /*04f4*/ 	.word	0x000002b0
        /*04f8*/ 	.word	0x000000ff
        /*04fc*/ 	.word	0x0002d848
        /*0500*/ 	.short	0x0100
        /*0502*/ 	.byte	0x08
	.zero		1


	//   ....[6]....
        /*0504*/ 	.word	0x000003e0
        /*0508*/ 	.word	0x000000ff
        /*050c*/ 	.word	0x0002d850
        /*0510*/ 	.short	0x0100
        /*0512*/ 	.byte	0x08
	.zero		1


	//   ....[7]....
        /*0514*/ 	.word	0x000003f0
        /*0518*/ 	.word	0x000000ff
        /*051c*/ 	.word	0x0002d860
        /*0520*/ 	.short	0x0100
        /*0522*/ 	.byte	0x08
	.zero		1


	//   ....[8]....
        /*0524*/ 	.word	0x00000400
        /*0528*/ 	.word	0x000000ff
        /*052c*/ 	.word	0x0002d858
        /*0530*/ 	.short	0x0100
        /*0532*/ 	.byte	0x08
	.zero		1


	//   ....[9]....
        /*0534*/ 	.word	0x00000410
        /*0538*/ 	.word	0x000000ff
        /*053c*/ 	.word	0x0002d868
        /*0540*/ 	.short	0x0100
        /*0542*/ 	.byte	0x08
	.zero		1


	//   ....[10]....
        /*0544*/ 	.word	0x00000500
        /*0548*/ 	.word	0x000000ff
        /*054c*/ 	.word	0x0002d870
        /*0550*/ 	.short	0x0100
        /*0552*/ 	.byte	0x06
	.zero		1


	//   ....[11]....
        /*0554*/ 	.word	0x00000510
        /*0558*/ 	.word	0x000000ff
        /*055c*/ 	.word	0x0002d880
        /*0560*/ 	.short	0x0100
        /*0562*/ 	.byte	0x06
	.zero		1


	//   ....[12]....
        /*0564*/ 	.word	0x00000520
        /*0568*/ 	.word	0x000000ff
        /*056c*/ 	.word	0x0002d878
        /*0570*/ 	.short	0x0100
        /*0572*/ 	.byte	0x06
	.zero		1


	//   ....[13]....
        /*0574*/ 	.word	0x00000530
        /*0578*/ 	.word	0x000000ff
        /*057c*/ 	.word	0x0002d888
        /*0580*/ 	.short	0x0100
        /*0582*/ 	.byte	0x06
	.zero		1


	//   ....[14]....
        /*0584*/ 	.word	0x00000660
        /*0588*/ 	.word	0x000000ff
        /*058c*/ 	.word	0x0002d890
        /*0590*/ 	.short	0x0100
        /*0592*/ 	.byte	0x08
	.zero		1


	//   ....[15]....
        /*0594*/ 	.word	0x00000670
        /*0598*/ 	.word	0x000000ff
        /*059c*/ 	.word	0x0002d8a0
        /*05a0*/ 	.short	0x0100
        /*05a2*/ 	.byte	0x08
	.zero		1


	//   ....[16]....
        /*05a4*/ 	.word	0x00000680
        /*05a8*/ 	.word	0x000000ff
        /*05ac*/ 	.word	0x0002d898
        /*05b0*/ 	.short	0x0100
        /*05b2*/ 	.byte	0x08
	.zero		1


	//   ....[17]....
        /*05b4*/ 	.word	0x00000690
        /*05b8*/ 	.word	0x000000ff
        /*05bc*/ 	.word	0x0002d8a8
        /*05c0*/ 	.short	0x0100
        /*05c2*/ 	.byte	0x08
	.zero		1


	//   ....[18]....
        /*05c4*/ 	.word	0x000007d0
        /*05c8*/ 	.word	0x000000ff
        /*05cc*/ 	.word	0x0002d8b0
        /*05d0*/ 	.short	0x0100
        /*05d2*/ 	.byte	0x08
	.zero		1


	//   ....[19]....
        /*05d4*/ 	.word	0x000007e0
        /*05d8*/ 	.word	0x000000ff
        /*05dc*/ 	.word	0x0002d8c0
        /*05e0*/ 	.short	0x0100
        /*05e2*/ 	.byte	0x08
	.zero		1


	//   ....[20]....
        /*05e4*/ 	.word	0x000007f0
        /*05e8*/ 	.word	0x000000ff
        /*05ec*/ 	.word	0x0002d8b8
        /*05f0*/ 	.short	0x0100
        /*05f2*/ 	.byte	0x08
	.zero		1


	//   ....[21]....
        /*05f4*/ 	.word	0x00000800
        /*05f8*/ 	.word	0x000000ff
        /*05fc*/ 	.word	0x0002d8c8
        /*0600*/ 	.short	0x0100
        /*0602*/ 	.byte	0x08
	.zero		1


	//   ....[22]....
        /*0604*/ 	.word	0x000011f0
        /*0608*/ 	.word	0x000000ff
        /*060c*/ 	.word	0x0002d800
        /*0610*/ 	.short	0x010a
        /*0612*/ 	.byte	0x28
	.zero		1


	//   ....[23]....
        /*0614*/ 	.word	0x00001270
        /*0618*/ 	.word	0x00000000
        /*061c*/ 	.word	0x0002d830
        /*0620*/ 	.short	0x010a
        /*0622*/ 	.byte	0x3f
	.zero		1


	//   ....[24]....
        /*0624*/ 	.word	0x000012c0
        /*0628*/ 	.word	0x00000000
        /*062c*/ 	.word	0x0002d830
        /*0630*/ 	.short	0x010a
        /*0632*/ 	.byte	0x3f
	.zero		1


	//   ....[25]....
        /*0634*/ 	.word	0x00001ea0
        /*0638*/ 	.word	0x000000ff
        /*063c*/ 	.word	0x00000000
        /*0640*/ 	.short	0x0101
        /*0642*/ 	.byte	0x06
	.zero		1


	//   ....[26]....
        /*0644*/ 	.word	0x00003e10
        /*0648*/ 	.word	0x000000ff
        /*064c*/ 	.word	0x0002d830
        /*0650*/ 	.short	0x010a
        /*0652*/ 	.byte	0x06
	.zero		1


	//   ....[27]....
        /*0654*/ 	.word	0x00003e50
        /*0658*/ 	.word	0x000000ff
        /*065c*/ 	.word	0x0002d830
        /*0660*/ 	.short	0x010a
        /*0662*/ 	.byte	0x06
	.zero		1


	//   ....[28]....
        /*0664*/ 	.word	0x00004120
        /*0668*/ 	.word	0x000000ff
        /*066c*/ 	.word	0x0002d850
        /*0670*/ 	.short	0x010a
        /*0672*/ 	.byte	0x06
	.zero		1


	//   ....[29]....
        /*0674*/ 	.word	0x00004160
        /*0678*/ 	.word	0x000000ff
        /*067c*/ 	.word	0x0002d850
        /*0680*/ 	.short	0x010a
        /*0682*/ 	.byte	0x06
	.zero		1


	//   ....[30]....
        /*0684*/ 	.word	0x00004aa0
        /*0688*/ 	.word	0x000000ff
        /*068c*/ 	.word	0x00000000
        /*0690*/ 	.short	0x0101
        /*0692*/ 	.byte	0x06
	.zero		1


	//   ....[31]....
        /*0694*/ 	.word	0x00006060
        /*0698*/ 	.word	0x000000ff
        /*069c*/ 	.word	0x00000000
        /*06a0*/ 	.short	0x0101
        /*06a2*/ 	.byte	0x06
	.zero		1


	//   ....[32]....
        /*06a4*/ 	.word	0x00006650
        /*06a8*/ 	.word	0x000000ff
        /*06ac*/ 	.word	0x0002d850
        /*06b0*/ 	.short	0x010a
        /*06b2*/ 	.byte	0x08
	.zero		1


	//   ....[33]....
        /*06b4*/ 	.word	0x00006690
        /*06b8*/ 	.word	0x000000ff
        /*06bc*/ 	.word	0x0002d850
        /*06c0*/ 	.short	0x010a
        /*06c2*/ 	.byte	0x08
	.zero		1


	//   ....[34]....
        /*06c4*/ 	.word	0x00006df0
        /*06c8*/ 	.word	0x000000ff
        /*06cc*/ 	.word	0x00000000
        /*06d0*/ 	.short	0x0101
        /*06d2*/ 	.byte	0x08
	.zero		1


	//   ....[35]....
        /*06d4*/ 	.word	0x00007ce0
        /*06d8*/ 	.word	0x000000ff
        /*06dc*/ 	.word	0x00000000
        /*06e0*/ 	.short	0x0101
        /*06e2*/ 	.byte	0x04
	.zero		1


	//   ....[36]....
        /*06e4*/ 	.word	0x00008e30
        /*06e8*/ 	.word	0x00000000
        /*06ec*/ 	.word	0x0002d840
        /*06f0*/ 	.short	0x010a
        /*06f2*/ 	.byte	0x3f
	.zero		1


	//   ....[37]....
        /*06f4*/ 	.word	0x00009370
        /*06f8*/ 	.word	0x00000000
        /*06fc*/ 	.word	0x0002d830
        /*0700*/ 	.short	0x0107
        /*0702*/ 	.byte	0x3f
	.zero		1


	//   ....[38]....
        /*0704*/ 	.word	0x00009430
        /*0708*/ 	.word	0x00000000
        /*070c*/ 	.word	0x0002d830
        /*0710*/ 	.short	0x0101
        /*0712*/ 	.byte	0x3f
	.zero		1


	//   ....[39]....
        /*0714*/ 	.word	0x00009ee0
        /*0718*/ 	.word	0x000000ff
        /*071c*/ 	.word	0x0002d800
        /*0720*/ 	.short	0x0107
        /*0722*/ 	.byte	0x25
	.zero		1


	//   ....[40]....
        /*0724*/ 	.word	0x00009f40
        /*0728*/ 	.word	0x000000ff
        /*072c*/ 	.word	0x0002d800
        /*0730*/ 	.short	0x0101
        /*0732*/ 	.byte	0x25
	.zero		1


	//   ....[41]....
        /*0734*/ 	.word	0x00009f60
        /*0738*/ 	.word	0x000000ff
        /*073c*/ 	.word	0x0002d820
        /*0740*/ 	.short	0x010a
        /*0742*/ 	.byte	0x25
	.zero		1


	//   ....[42]....
        /*0744*/ 	.word	0x0000a2f0
        /*0748*/ 	.word	0x00000006
        /*074c*/ 	.word	0x0002d840
        /*0750*/ 	.short	0x010a
        /*0752*/ 	.byte	0x3f
	.zero		1


	//   ....[43]....
        /*0754*/ 	.word	0x0000a700
        /*0758*/ 	.word	0x00000006
        /*075c*/ 	.word	0x0002d830
        /*0760*/ 	.short	0x0107
        /*0762*/ 	.byte	0x3f
	.zero		1


	//   ....[44]....
        /*0764*/ 	.word	0x0000a7c0
        /*0768*/ 	.word	0x00000006
        /*076c*/ 	.word	0x0002d830
        /*0770*/ 	.short	0x0101
        /*0772*/ 	.byte	0x3f
	.zero		1


	//   ....[45]....
        /*0774*/ 	.word	0x0000a820
        /*0778*/ 	.word	0x00000006
        /*077c*/ 	.word	0x0002d860
        /*0780*/ 	.short	0x010a
        /*0782*/ 	.byte	0x3f
	.zero		1


	//   ....[46]....
        /*0784*/ 	.word	0x0000ac10
        /*0788*/ 	.word	0x00000006
        /*078c*/ 	.word	0x0002d850
        /*0790*/ 	.short	0x0107
        /*0792*/ 	.byte	0x3f
	.zero		1


	//   ....[47]....
        /*0794*/ 	.word	0x0000ade0
        /*0798*/ 	.word	0x00000006
        /*079c*/ 	.word	0x0002d850
        /*07a0*/ 	.short	0x0101
        /*07a2*/ 	.byte	0x3f
	.zero		1


	//   ....[48]....
        /*07a4*/ 	.word	0x0000aed0
        /*07a8*/ 	.word	0x00000004
        /*07ac*/ 	.word	0x0002d860
        /*07b0*/ 	.short	0x010a
        /*07b2*/ 	.byte	0x3f
	.zero		1


	//   ....[49]....
        /*07b4*/ 	.word	0x0000b2c0
        /*07b8*/ 	.word	0x00000004
        /*07bc*/ 	.word	0x0002d850
        /*07c0*/ 	.short	0x0107
        /*07c2*/ 	.byte	0x3f
	.zero		1


	//   ....[50]....
        /*07c4*/ 	.word	0x0000b3b0
        /*07c8*/ 	.word	0x00000004
        /*07cc*/ 	.word	0x0002d850
        /*07d0*/ 	.short	0x0101
        /*07d2*/ 	.byte	0x3f
	.zero		1


	//   ....[51]....
        /*07d4*/ 	.word	0x0000b4d0
        /*07d8*/ 	.word	0x00000004
        /*07dc*/ 	.word	0x0002d820
        /*07e0*/ 	.short	0x010a
        /*07e2*/ 	.byte	0x3f
	.zero		1


	//   ....[52]....
        /*07e4*/ 	.word	0x0000b650
        /*07e8*/ 	.word	0x00000003
        /*07ec*/ 	.word	0x0002d840
        /*07f0*/ 	.short	0x010a
        /*07f2*/ 	.byte	0x3f
	.zero		1


	//   ....[53]....
        /*07f4*/ 	.word	0x0000b6f0
        /*07f8*/ 	.word	0x00000017
        /*07fc*/ 	.word	0x0002d840
        /*0800*/ 	.short	0x010a
        /*0802*/ 	.byte	0x3f
	.zero		1


	//   ....[54]....
        /*0804*/ 	.word	0x0000b730
        /*0808*/ 	.word	0x00000003
        /*080c*/ 	.word	0x0002d860
        /*0810*/ 	.short	0x010a
        /*0812*/ 	.byte	0x3f
	.zero		1


	//   ....[55]....
        /*0814*/ 	.word	0x0000b770
        /*0818*/ 	.word	0x00000017
        /*081c*/ 	.word	0x0002d860
        /*0820*/ 	.short	0x010a
        /*0822*/ 	.byte	0x3f
	.zero		1


	//   ....[56]....
        /*0824*/ 	.word	0x0000b7e0
        /*0828*/ 	.word	0x00000003
        /*082c*/ 	.word	0x0002d800
        /*0830*/ 	.short	0x010a
        /*0832*/ 	.byte	0x3f
	.zero		1


	//   ....[57]....
        /*0834*/ 	.word	0x0000b830
        /*0838*/ 	.word	0x00000000
        /*083c*/ 	.word	0x0002d830
        /*0840*/ 	.short	0x010a
        /*0842*/ 	.byte	0x3f
	.zero		1


	//   ....[58]....
        /*0844*/ 	.word	0x0000b890
        /*0848*/ 	.word	0x00000007
        /*084c*/ 	.word	0x0002d830
        /*0850*/ 	.short	0x010a
        /*0852*/ 	.byte	0x3f
	.zero		1


	//   ....[59]....
        /*0854*/ 	.word	0x0000b8f0
        /*0858*/ 	.word	0x00000007
        /*085c*/ 	.word	0x0002d850
        /*0860*/ 	.short	0x010a
        /*0862*/ 	.byte	0x3f
	.zero		1


	//   ....[60]....
        /*0864*/ 	.word	0x0000b950
        /*0868*/ 	.word	0x00000007
        /*086c*/ 	.word	0x0002d850
        /*0870*/ 	.short	0x010a
        /*0872*/ 	.byte	0x3f
	.zero		1


	//   ....[61]....
        /*0874*/ 	.word	0x0000ba70
        /*0878*/ 	.word	0x00000000
        /*087c*/ 	.word	0x0002d840
        /*0880*/ 	.short	0x010a
        /*0882*/ 	.byte	0x3f
	.zero		1


	//   ....[62]....
        /*0884*/ 	.word	0x0000c8b0
        /*0888*/ 	.word	0x00000003
        /*088c*/ 	.word	0x0002d820
        /*0890*/ 	.short	0x010a
        /*0892*/ 	.byte	0x3f
	.zero		1


	//   ....[63]....
        /*0894*/ 	.word	0x0000c900
        /*0898*/ 	.word	0x00000006
        /*089c*/ 	.word	0x0002d840
        /*08a0*/ 	.short	0x010a
        /*08a2*/ 	.byte	0x3f
	.zero		1


	//   ....[64]....
        /*08a4*/ 	.word	0x0000ce60
        /*08a8*/ 	.word	0x00000006
        /*08ac*/ 	.word	0x0002d860
        /*08b0*/ 	.short	0x010a
        /*08b2*/ 	.byte	0x3f
	.zero		1


	//   ....[65]....
        /*08b4*/ 	.word	0x0000d440
        /*08b8*/ 	.word	0x00000004
        /*08bc*/ 	.word	0x0002d860
        /*08c0*/ 	.short	0x010a
        /*08c2*/ 	.byte	0x3f
	.zero		1


	//   ....[66]....
        /*08c4*/ 	.word	0x0000da20
        /*08c8*/ 	.word	0x00000004
        /*08cc*/ 	.word	0x0002d820
        /*08d0*/ 	.short	0x010a
        /*08d2*/ 	.byte	0x3f
	.zero		1


	//   ....[67]....
        /*08d4*/ 	.word	0x0000dbc0
        /*08d8*/ 	.word	0x00000003
        /*08dc*/ 	.word	0x0002d840
        /*08e0*/ 	.short	0x010a
        /*08e2*/ 	.byte	0x3f
	.zero		1


	//   ....[68]....
        /*08e4*/ 	.word	0x0000dc10
        /*08e8*/ 	.word	0x00000017
        /*08ec*/ 	.word	0x0002d840
        /*08f0*/ 	.short	0x010a
        /*08f2*/ 	.byte	0x3f
	.zero		1


	//   ....[69]....
        /*08f4*/ 	.word	0x0000dc60
        /*08f8*/ 	.word	0x00000003
        /*08fc*/ 	.word	0x0002d860
        /*0900*/ 	.short	0x010a
        /*0902*/ 	.byte	0x3f
	.zero		1


	//----- nvinfo : EIATTR_NUM_MBARRIERS
	.align		4
.L_1113:
        /*0904*/ 	.byte	0x03, 0x38
        /*0906*/ 	.short	0x0016


	//----- nvinfo : EIATTR_EXIT_INSTR_OFFSETS
	.align		4
        /*0908*/ 	.byte	0x04, 0x1c
        /*090a*/ 	.short	(.L_1115 - .L_1114)


	//   ....[0]....
.L_1114:
        /*090c*/ 	.word	0x00000960


	//   ....[1]....
        /*0910*/ 	.word	0x00007f70


	//   ....[2]....
        /*0914*/ 	.word	0x0000b7c0


	//----- nvinfo : EIATTR_MAX_THREADS
	.align		4
.L_1115:
        /*0918*/ 	.byte	0x04, 0x05
        /*091a*/ 	.short	(.L_1117 - .L_1116)
.L_1116:
        /*091c*/ 	.word	0x00000200
        /*0920*/ 	.word	0x00000001
        /*0924*/ 	.word	0x00000001


	//----- nvinfo : EIATTR_CRS_STACK_SIZE
	.align		4
.L_1117:
        /*0928*/ 	.byte	0x04, 0x1e
        /*092a*/ 	.short	(.L_1119 - .L_1118)
.L_1118:
        /*092c*/ 	.word	0x00000000


	//----- nvinfo : EIATTR_CBANK_PARAM_SIZE
	.align		4
.L_1119:
        /*0930*/ 	.byte	0x03, 0x19
        /*0932*/ 	.short	0x0a70


	//----- nvinfo : EIATTR_PARAM_CBANK
	.align		4
        /*0934*/ 	.byte	0x04, 0x0a
        /*0936*/ 	.short	(.L_1121 - .L_1120)
	.align		4
.L_1120:
        /*0938*/ 	.word	index@(.nv.constant0._ZN7cutlass13device_kernelIN5flash11enable_sm90INS1_16FlashAttnFwdSm90INS1_25CollectiveMainloopFwdSm90ILi2EN4cute5tupleIJNS5_1CILi1EEES8_S8_EEENS6_IJNS7_ILi192EEENS7_ILi128EEENS7_ILi96EEEEEELi96ENS_6half_tEfNS_4arch4Sm90ELb0ELb0ELb1ELb0ELb1ELb0ELb0ELb0ELb1ELb1ELb0ELb0EEENS1_21CollectiveEpilogueFwdINS6_IJSA_SC_SB_EEES9_SE_SG_Li384ELb0ELb1ELb0ELb0EEENS1_29StaticPersistentTileSchedulerILb0EEEEEEEEEvNT_6ParamsE)
        /*093c*/ 	.short	0x0210
        /*093e*/ 	.short	0x0a70


	//----- nvinfo : EIATTR_SW_WAR
	.align		4
.L_1121:
        /*0940*/ 	.byte	0x04, 0x36
        /*0942*/ 	.short	(.L_1123 - .L_1122)
.L_1122:
        /*0944*/ 	.word	0x00000008
.L_1123:


//--------------------- .nv.info._ZN7cutlass13device_kernelIN5flash11enable_sm90INS1_16FlashAttnFwdSm90INS1_25CollectiveMainloopFwdSm90ILi2EN4cute5tupleIJNS5_1CILi1EEES8_S8_EEENS6_IJNS7_ILi192EEENS7_ILi128EEENS7_ILi96EEEEEELi96ENS_6half_tEfNS_4arch4Sm90ELb0ELb0ELb1ELb1ELb1ELb0ELb0ELb0ELb1ELb1ELb0ELb0EEENS1_21CollectiveEpilogueFwdINS6_IJSA_SC_SB_EEES9_SE_SG_Li384ELb1ELb1ELb0ELb0EEENS1_36VarlenDynamicPersistentTileSchedulerILi192ELi128ELi384ELi128ELb0ELb1ELb1ELb0ELb1ELb1EEEEEEEEEvNT_6ParamsE --------------------------
	.section	.nv.info._ZN7cutlass13device_kernelIN5flash11enable_sm90INS1_16FlashAttnFwdSm90INS1_25CollectiveMainloopFwdSm90ILi2EN4cute5tupleIJNS5_1CILi1EEES8_S8_EEENS6_IJNS7_ILi192EEENS7_ILi128EEENS7_ILi96EEEEEELi96ENS_6half_tEfNS_4arch4Sm90ELb0ELb0ELb1ELb1ELb1ELb0ELb0ELb0ELb1ELb1ELb0ELb0EEENS1_21CollectiveEpilogueFwdINS6_IJSA_SC_SB_EEES9_SE_SG_Li384ELb1ELb1ELb0ELb0EEENS1_36VarlenDynamicPersistentTileSchedulerILi192ELi128ELi384ELi128ELb0ELb1ELb1ELb0ELb1ELb1EEEEEEEEEvNT_6ParamsE,"",@"SHT_CUDA_INFO"
	.sectionflags	@""
	.align	4


	//----- nvinfo : EIATTR_CUDA_API_VERSION
	.align		4
        /*0000*/ 	.byte	0x04, 0x37
        /*0002*/ 	.short	(.L_1125 - .L_1124)
.L_1124:
        /*0004*/ 	.word	0x00000082


	//----- nvinfo : EIATTR_KPARAM_INFO
	.align		4
.L_1125:
        /*0008*/ 	.byte	0x04, 0x17
        /*000a*/ 	.short	(.L_1127 - .L_1126)
.L_1126:
        /*000c*/ 	.word	0x00000000
        /*0010*/ 	.short	0x0000
        /*0012*/ 	.short	0x0070
        /*0014*/ 	.byte	0x00, 0xf0, 0x01, 0x2a


	//----- nvinfo : EIATTR_SPARSE_MMA_MASK
	.align		4
.L_1127:
        /*0018*/ 	.byte	0x03, 0x50
        /*001a*/ 	.short	0x0000


	//----- nvinfo : EIATTR_MAXREG_COUNT
	.align		4
        /*001c*/ 	.byte	0x03, 0x1b
        /*001e*/ 	.short	0x0080


	//----- nvinfo : EIATTR_NUM_BARRIERS
	.align		4
        /*0020*/ 	.byte	0x02, 0x4c
        /*0022*/ 	.byte	0x10
	.zero		1


	//----- nvinfo : EIATTR_EXTERNS
	.align		4
        /*0024*/ 	.byte	0x04, 0x0f
        /*0026*/ 	.short	(.L_1129 - .L_1128)


	//   ....[0]....
	.align		4
.L_1128:
        /*0028*/ 	.word	index@(__assertfail)


	//----- nvinfo : EIATTR_ANNOTATIONS
	.align		4
.L_1129:
        /*002c*/ 	.byte	0x04, 0x55
        /*002e*/ 	.short	(.L_1131 - .L_1130)


	//   ....[0]....
.L_1130:
        /* <DEDUP_REMOVED lines=32> */


	//----- nvinfo : EIATTR_MERCURY_ISA_VERSION
	.align		4
.L_1131:
        /*0220*/ 	.byte	0x03, 0x5f
        /*0222*/ 	.short	0x0101


	//----- nvinfo : EIATTR_UNUSED_LOAD_BYTE_OFFSET
	.align		4
        /*0224*/ 	.byte	0x04, 0x44
        /*0226*/ 	.short	(.L_1133 - .L_1132)


	//   ....[0]....
.L_1132:
        /*0228*/ 	.word	0x00000970
        /*022c*/ 	.word	0x0000fff0


	//   ....[1]....
        /*0230*/ 	.word	0x00007320
        /*0234*/ 	.word	0x0000fff0


	//----- nvinfo : EIATTR_INT_WARP_WIDE_INSTR_OFFSETS
	.align		4
.L_1133:
        /*0238*/ 	.byte	0x04, 0x31
        /*023a*/ 	.short	(.L_1135 - .L_1134)


	//   ....[0]....
.L_1134:
        /*023c*/ 	.word	0x000000c0


	//   ....[1]....
        /*0240*/ 	.word	0x000000d0


	//   ....[2]....
        /*0244*/ 	.word	0x00000170


	//   ....[3]....
        /*0248*/ 	.word	0x00009d80


	//   ....[4]....
        /*024c*/ 	.word	0x00009e10


	//   ....[5]....
        /*0250*/ 	.word	0x0000cbb0


	//   ....[6]....
        /*0254*/ 	.word	0x0000cc40


	//----- nvinfo : EIATTR_COOP_GROUP_MASK_REGIDS
	.align		4
.L_1135:
        /*0258*/ 	.byte	0x04, 0x29
        /*025a*/ 	.short	(.L_1137 - .L_1136)


	//   ....[0]....
.L_1136:
        /*025c*/ 	.word	0xffffffff


	//   ....[1]....
        /*0260*/ 	.word	0xffffffff


	//   ....[2]....
        /*0264*/ 	.word	0xffffffff


	//   ....[3]....
        /*0268*/ 	.word	0xffffffff


	//   ....[4]....
        /*026c*/ 	.word	0xffffffff


	//   ....[5]....
        /*0270*/ 	.word	0xffffffff


	//   ....[6]....
        /*0274*/ 	.word	0xffffffff


	//   ....[7]....
        /*0278*/ 	.word	0xffffffff


	//   ....[8]....
        /*027c*/ 	.word	0xffffffff


	//   ....[9]....
        /*0280*/ 	.word	0xffffffff


	//   ....[10]....
        /*0284*/ 	.word	0xffffffff


	//   ....[11]....
        /*0288*/ 	.word	0xffffffff


	//   ....[12]....
        /*028c*/ 	.word	0xffffffff


	//   ....[13]....
        /*0290*/ 	.word	0xffffffff


	//   ....[14]....
        /*0294*/ 	.word	0xffffffff


	//   ....[15]....
        /*0298*/ 	.word	0xffffffff


	//   ....[16]....
        /*029c*/ 	.word	0xffffffff


	//   ....[17]....
        /*02a0*/ 	.word	0xffffffff


	//   ....[18]....
        /*02a4*/ 	.word	0xffffffff


	//   ....[19]....
        /*02a8*/ 	.word	0xffffffff


	//   ....[20]....
        /*02ac*/ 	.word	0xffffffff


	//   ....[21]....
        /*02b0*/ 	.word	0xffffffff


	//   ....[22]....
        /*02b4*/ 	.word	0xffffffff


	//   ....[23]....
        /*02b8*/ 	.word	0xffffffff


	//   ....[24]....
        /*02bc*/ 	.word	0xffffffff


	//   ....[25]....
        /*02c0*/ 	.word	0xffffffff


	//   ....[26]....
        /*02c4*/ 	.word	0xffffffff


	//   ....[27]....
        /*02c8*/ 	.word	0xffffffff


	//   ....[28]....
        /*02cc*/ 	.word	0xffffffff


	//   ....[29]....
        /*02d0*/ 	.word	0xffffffff


	//   ....[30]....
        /*02d4*/ 	.word	0xffffffff


	//   ....[31]....
        /*02d8*/ 	.word	0xffffffff


	//   ....[32]....
        /*02dc*/ 	.word	0xffffffff


	//   ....[33]....
        /*02e0*/ 	.word	0xffffffff


	//   ....[34]....
        /*02e4*/ 	.word	0xffffffff


	//   ....[35]....
        /*02e8*/ 	.word	0xffffffff


	//   ....[36]....
        /*02ec*/ 	.word	0xffffffff


	//   ....[37]....
        /*02f0*/ 	.word	0xffffffff


	//   ....[38]....
        /*02f4*/ 	.word	0xffffffff


	//   ....[39]....
        /*02f8*/ 	.word	0xffffffff


	//   ....[40]....
        /*02fc*/ 	.word	0xffffffff


	//   ....[41]....
        /*0300*/ 	.word	0xffffffff


	//   ....[42]....
        /*0304*/ 	.word	0xffffffff


	//   ....[43]....
        /*0308*/ 	.word	0xffffffff


	//   ....[44]....
        /*030c*/ 	.word	0xffffffff


	//   ....[45]....
        /*0310*/ 	.word	0xffffffff


	//   ....[46]....
        /*0314*/ 	.word	0xffffffff


	//   ....[47]....
        /*0318*/ 	.word	0xffffffff


	//   ....[48]....
        /*031c*/ 	.word	0xffffffff


	//   ....[49]....
        /*0320*/ 	.word	0xffffffff


	//   ....[50]....
        /*0324*/ 	.word	0xffffffff


	//   ....[51]....
        /*0328*/ 	.word	0xffffffff


	//   ....[52]....
        /*032c*/ 	.word	0xffffffff


	//   ....[53]....
        /*0330*/ 	.word	0xffffffff


	//   ....[54]....
        /*0334*/ 	.word	0xffffffff


	//   ....[55]....
        /*0338*/ 	.word	0xffffffff


	//   ....[56]....
        /*033c*/ 	.word	0xffffffff


	//   ....[57]....
        /*0340*/ 	.word	0xffffffff


	//   ....[58]....
        /*0344*/ 	.word	0xffffffff


	//   ....[59]....
        /*0348*/ 	.word	0xffffffff


	//   ....[60]....
        /*034c*/ 	.word	0xffffffff


	//   ....[61]....
        /*0350*/ 	.word	0xffffffff


	//   ....[62]....
        /*0354*/ 	.word	0xffffffff


	//   ....[63]....
        /*0358*/ 	.word	0xffffffff


	//   ....[64]....
        /*035c*/ 	.word	0xffffffff


	//   ....[65]....
        /*0360*/ 	.word	0xffffffff


	//   ....[66]....
        /*0364*/ 	.word	0xffffffff


	//   ....[67]....
        /*0368*/ 	.word	0xffffffff


	//   ....[68]....
        /*036c*/ 	.word	0xffffffff


	//   ....[69]....
        /*0370*/ 	.word	0xffffffff


	//   ....[70]....
        /*0374*/ 	.word	0xffffffff


	//   ....[71]....
        /*0378*/ 	.word	0xffffffff


	//   ....[72]....
        /*037c*/ 	.word	0xffffffff


	//   ....[73]....
        /*0380*/ 	.word	0xffffffff


	//   ....[74]....
        /*0384*/ 	.word	0xffffffff


	//   ....[75]....
        /*0388*/ 	.word	0xffffffff


	//   ....[76]....
        /*038c*/ 	.word	0xffffffff


	//   ....[77]....
        /*0390*/ 	.word	0xffffffff


	//   ....[78]....
        /*0394*/ 	.word	0xffffffff


	//   ....[79]....
        /*0398*/ 	.word	0xffffffff


	//   ....[80]....
        /*039c*/ 	.word	0xffffffff


	//   ....[81]....
        /*03a0*/ 	.word	0xffffffff


	//   ....[82]....
        /*03a4*/ 	.word	0xffffffff


	//   ....[83]....
        /*03a8*/ 	.word	0xffffffff


	//   ....[84]....
        /*03ac*/ 	.word	0xffffffff


	//   ....[85]....
        /*03b0*/ 	.word	0xffffffff


	//   ....[86]....
        /*03b4*/ 	.word	0xffffffff


	//   ....[87]....
        /*03b8*/ 	.word	0xffffffff


	//   ....[88]....
        /*03bc*/ 	.word	0xffffffff


	//   ....[89]....
        /*03c0*/ 	.word	0xffffffff


	//   ....[90]....
        /*03c4*/ 	.word	0xffffffff


	//   ....[91]....
        /*03c8*/ 	.word	0xffffffff


	//   ....[92]....
        /*03cc*/ 	.word	0xffffffff


	//   ....[93]....
        /*03d0*/ 	.word	0xffffffff


	//   ....[94]....
        /*03d4*/ 	.word	0xffffffff


	//   ....[95]....
        /*03d8*/ 	.word	0xffffffff


	//   ....[96]....
        /*03dc*/ 	.word	0xffffffff


	//   ....[97]....
        /*03e0*/ 	.word	0xffffffff


	//   ....[98]....
        /*03e4*/ 	.word	0xffffffff


	//   ....[99]....
        /*03e8*/ 	.word	0xffffffff


	//   ....[100]....
        /*03ec*/ 	.word	0xffffffff


	//   ....[101]....
        /*03f0*/ 	.word	0xffffffff


	//   ....[102]....
        /*03f4*/ 	.word	0xffffffff


	//   ....[103]....
        /*03f8*/ 	.word	0xffffffff


	//   ....[104]....
        /*03fc*/ 	.word	0xffffffff


	//   ....[105]....
        /*0400*/ 	.word	0xffffffff


	//   ....[106]....
        /*0404*/ 	.word	0xffffffff


	//   ....[107]....
        /*0408*/ 	.word	0xffffffff


	//   ....[108]....
        /*040c*/ 	.word	0xffffffff


	//   ....[109]....
        /*0410*/ 	.word	0xffffffff


	//   ....[110]....
        /*0414*/ 	.word	0xffffffff


	//   ....[111]....
        /*0418*/ 	.word	0x0500000f


	//   ....[112]....
        /*041c*/ 	.word	0x0500000f


	//   ....[113]....
        /*0420*/ 	.word	0x0500000f


	//   ....[114]....
        /*0424*/ 	.word	0x0500000f


	//   ....[115]....
        /*0428*/ 	.word	0x0500000f


	//   ....[116]....
        /*042c*/ 	.word	0x0500000f


	//   ....[117]....
        /*0430*/ 	.word	0x0500000f


	//   ....[118]....
        /*0434*/ 	.word	0x0500000f


	//   ....[119]....
        /*0438*/ 	.word	0x0500000f


	//   ....[120]....
        /*043c*/ 	.word	0x0500000f


	//   ....[121]....
        /*0440*/ 	.word	0x0500000f


	//   ....[122]....
        /*0444*/ 	.word	0x0500000f


	//   ....[123]....
        /*0448*/ 	.word	0x0500000f


	//   ....[124]....
        /*044c*/ 	.word	0x0500000f


	//   ....[125]....
        /*0450*/ 	.word	0x0500000f


	//   ....[126]....
        /*0454*/ 	.word	0x0500000f


	//   ....[127]....
        /*0458*/ 	.word	0x0500000f


	//   ....[128]....
        /*045c*/ 	.word	0x0500000f


	//   ....[129]....
        /*0460*/ 	.word	0x0500000f


	//   ....[130]....
        /*0464*/ 	.word	0x0500000f


	//   ....[131]....
        /*0468*/ 	.word	0x0500000f


	//   ....[132]....
        /*046c*/ 	.word	0x0500000f


	//   ....[133]....
        /*0470*/ 	.word	0x0500000f


	//   ....[134]....
        /*0474*/ 	.word	0x0500000f


	//   ....[135]....
        /*0478*/ 	.word	0x0500000f


	//   ....[136]....
        /*047c*/ 	.word	0x0500000f


	//   ....[137]....
        /*0480*/ 	.word	0x0500000f


	//   ....[138]....
        /*0484*/ 	.word	0x0500000f


	//   ....[139]....
        /*0488*/ 	.word	0x0500000f


	//   ....[140]....
        /*048c*/ 	.word	0x0500000f


	//   ....[141]....
        /*0490*/ 	.word	0x0500000f


	//   ....[142]....
        /*0494*/ 	.word	0x0500000f


	//   ....[143]....
        /*0498*/ 	.word	0x0500000f


	//   ....[144]....
        /*049c*/ 	.word	0x0500000f


	//   ....[145]....
        /*04a0*/ 	.word	0x0500000f


	//   ....[146]....
        /*04a4*/ 	.word	0x0500000f


	//   ....[147]....
        /*04a8*/ 	.word	0x0500000f


	//   ....[148]....
        /*04ac*/ 	.word	0x0500000f


	//   ....[149]....
        /*04b0*/ 	.word	0x0500000f


	//   ....[150]....
        /*04b4*/ 	.word	0x0500000f


	//   ....[151]....
        /*04b8*/ 	.word	0x0500000f


	//   ....[152]....
        /*04bc*/ 	.word	0x0500000f


	//   ....[153]....
        /*04c0*/ 	.word	0x0500000f


	//   ....[154]....
        /*04c4*/ 	.word	0x0500000f


	//   ....[155]....
        /*04c8*/ 	.word	0x0500000f


	//   ....[156]....
        /*04cc*/ 	.word	0x0500000f


	//   ....[157]....
        /*04d0*/ 	.word	0x0500000f


	//   ....[158]....
        /*04d4*/ 	.word	0x0500000f


	//   ....[159]....
        /*04d8*/ 	.word	0x0500000f


	//   ....[160]....
        /*04dc*/ 	.word	0x0500000f


	//   ....[161]....
        /*04e0*/ 	.word	0x0500000f


	//   ....[162]....
        /*04e4*/ 	.word	0x0500000f


	//   ....[163]....
        /*04e8*/ 	.word	0x0500000f


	//   ....[164]....
        /*04ec*/ 	.word	0x0500000f


	//   ....[165]....
        /*04f0*/ 	.word	0x0500000f


	//   ....[166]....
        /*04f4*/ 	.word	0x0500000f


	//   ....[167]....
        /*04f8*/ 	.word	0x0500000f


	//   ....[168]....
        /*04fc*/ 	.word	0x0500000f


	//   ....[169]....
        /*0500*/ 	.word	0x0500000f


	//   ....[170]....
        /*0504*/ 	.word	0x0500000f


	//   ....[171]....
        /*0508*/ 	.word	0x0500000f


	//   ....[172]....
        /*050c*/ 	.word	0x0500000f


	//   ....[173]....
        /*0510*/ 	.word	0x0500000f


	//----- nvinfo : EIATTR_COOP_GROUP_INSTR_OFFSETS
	.align		4
.L_1137:
        /*0514*/ 	.byte	0x04, 0x28
        /*0516*/ 	.short	(.L_1139 - .L_1138)


	//   ....[0]....
.L_1138:
        /*0518*/ 	.word	0x00000080


	//   ....[1]....
        /*051c*/ 	.word	0x000000b0


	//   ....[2]....
        /*0520*/ 	.word	0x000002d0


	//   ....[3]....
        /*0524*/ 	.word	0x00000430


	//   ....[4]....
        /*0528*/ 	.word	0x00000550


	//   ....[5]....
        /*052c*/ 	.word	0x000006b0


	//   ....[6]....
        /*0530*/ 	.word	0x00001310


	//   ....[7]....
        /*0534*/ 	.word	0x00002ad0


	//   ....[8]....
        /*0538*/ 	.word	0x00002b40


	//   ....[9]....
        /*053c*/ 	.word	0x000030d0


	//   ....[10]....
        /*0540*/ 	.word	0x00003150


	//   ....[11]....
        /*0544*/ 	.word	0x00003e50


	//   ....[12]....
        /*0548*/ 	.word	0x00005510


	//   ....[13]....
        /*054c*/ 	.word	0x00005540


	//   ....[14]....
        /*0550*/ 	.word	0x00005570


	//   ....[15]....
        /*0554*/ 	.word	0x00005590


	//   ....[16]....
        /*0558*/ 	.word	0x000068e0


	//   ....[17]....
        /*055c*/ 	.word	0x000069e0


	//   ....[18]....
        /*0560*/ 	.word	0x00006a40


	//   ....[19]....
        /*0564*/ 	.word	0x00006b20


	//   ....[20]....
        /*0568*/ 	.word	0x00006b30


	//   ....[21]....
        /*056c*/ 	.word	0x00007c50


	//   ....[22]....
        /*0570*/ 	.word	0x00007c90


	//   ....[23]....
        /*0574*/ 	.word	0x00007cc0


	//   ....[24]....
        /*0578*/ 	.word	0x00007cf0


	//   ....[25]....
        /*057c*/ 	.word	0x00008160


	//   ....[26]....
        /*0580*/ 	.word	0x00008180


	//   ....[27]....
        /*0584*/ 	.word	0x00008290


	//   ....[28]....
        /*0588*/ 	.word	0x000082b0


	//   ....[29]....
        /*058c*/ 	.word	0x00008ae0


	//   ....[30]....
        /*0590*/ 	.word	0x00008af0


	//   ....[31]....
        /*0594*/ 	.word	0x00008bf0


	//   ....[32]....
        /*0598*/ 	.word	0x00008c10


	//   ....[33]....
        /*059c*/ 	.word	0x00008d80


	//   ....[34]....
        /*05a0*/ 	.word	0x00008f50


	//   ....[35]....
        /*05a4*/ 	.word	0x00008f80


	//   ....[36]....
        /*05a8*/ 	.word	0x00008fb0


	//   ....[37]....
        /*05ac*/ 	.word	0x00008fe0


	//   ....[38]....
        /*05b0*/ 	.word	0x00009010


	//   ....[39]....
        /*05b4*/ 	.word	0x00009040


	//   ....[40]....
        /*05b8*/ 	.word	0x00009190


	//   ....[41]....
        /*05bc*/ 	.word	0x000091c0


	//   ....[42]....
        /*05c0*/ 	.word	0x000091f0


	//   ....[43]....
        /*05c4*/ 	.word	0x00009220


	//   ....[44]....
        /*05c8*/ 	.word	0x00009250


	//   ....[45]....
        /*05cc*/ 	.word	0x00009280


	//   ....[46]....
        /*05d0*/ 	.word	0x00009310


	//   ....[47]....
        /*05d4*/ 	.word	0x00009340


	//   ....[48]....
        /*05d8*/ 	.word	0x000093c0


	//   ....[49]....
        /*05dc*/ 	.word	0x0000aa50


	//   ....[50]....
        /*05e0*/ 	.word	0x0000aa70


	//   ....[51]....
        /*05e4*/ 	.word	0x0000ab20


	//   ....[52]....
        /*05e8*/ 	.word	0x0000ab40


	//   ....[53]....
        /*05ec*/ 	.word	0x0000abe0


	//   ....[54]....
        /*05f0*/ 	.word	0x0000ac00


	//   ....[55]....
        /*05f4*/ 	.word	0x0000ac10


	//   ....[56]....
        /*05f8*/ 	.word	0x0000ac20


	//   ....[57]....
        /*05fc*/ 	.word	0x0000b5e0


	//   ....[58]....
        /*0600*/ 	.word	0x0000b600


	//   ....[59]....
        /*0604*/ 	.word	0x0000b660


	//   ....[60]....
        /*0608*/ 	.word	0x0000b6a0


	//   ....[61]....
        /*060c*/ 	.word	0x0000b700


	//   ....[62]....
        /*0610*/ 	.word	0x0000b740


	//   ....[63]....
        /*0614*/ 	.word	0x0000b750


	//   ....[64]....
        /*0618*/ 	.word	0x0000b770


	//   ....[65]....
        /*061c*/ 	.word	0x0000b840


	//   ....[66]....
        /*0620*/ 	.word	0x0000b880


	//   ....[67]....
        /*0624*/ 	.word	0x0000b890


	//   ....[68]....
        /*0628*/ 	.word	0x0000b8b0


	//   ....[69]....
        /*062c*/ 	.word	0x0000c170


	//   ....[70]....
        /*0630*/ 	.word	0x0000c180


	//   ....[71]....
        /*0634*/ 	.word	0x0000c1a0


	//   ....[72]....
        /*0638*/ 	.word	0x0000c220


	//   ....[73]....
        /*063c*/ 	.word	0x0000c230


	//   ....[74]....
        /*0640*/ 	.word	0x0000c290


	//   ....[75]....
        /*0644*/ 	.word	0x0000c2c0


	//   ....[76]....
        /*0648*/ 	.word	0x0000c300


	//   ....[77]....
        /*064c*/ 	.word	0x0000c5f0


	//   ....[78]....
        /*0650*/ 	.word	0x0000c610


	//   ....[79]....
        /*0654*/ 	.word	0x0000c6b0


	//   ....[80]....
        /*0658*/ 	.word	0x0000c6c0


	//   ....[81]....
        /*065c*/ 	.word	0x0000c750


	//   ....[82]....
        /*0660*/ 	.word	0x0000c760


	//   ....[83]....
        /*0664*/ 	.word	0x0000c770


	//   ....[84]....
        /*0668*/ 	.word	0x0000c800


	//   ....[85]....
        /*066c*/ 	.word	0x0000ce30


	//   ....[86]....
        /*0670*/ 	.word	0x0000ce40


	//   ....[87]....
        /*0674*/ 	.word	0x0000ced0


	//   ....[88]....
        /*0678*/ 	.word	0x0000cf70


	//   ....[89]....
        /*067c*/ 	.word	0x0000cf90


	//   ....[90]....
        /*0680*/ 	.word	0x0000d010


	//   ....[91]....
        /*0684*/ 	.word	0x0000d030


	//   ....[92]....
        /*0688*/ 	.word	0x0000d040


	//   ....[93]....
        /*068c*/ 	.word	0x0000d420


	//   ....[94]....
        /*0690*/ 	.word	0x0000d450


	//   ....[95]....
        /*0694*/ 	.word	0x0000d490


	//   ....[96]....
        /*0698*/ 	.word	0x0000d4c0


	//   ....[97]....
        /*069c*/ 	.word	0x0000d4f0


	//   ....[98]....
        /*06a0*/ 	.word	0x0000d520


	//   ....[99]....
        /*06a4*/ 	.word	0x0000d550


	//   ....[100]....
        /*06a8*/ 	.word	0x0000d580


	//   ....[101]....
        /*06ac*/ 	.word	0x0000d700


	//   ....[102]....
        /*06b0*/ 	.word	0x0000d730


	//   ....[103]....
        /*06b4*/ 	.word	0x0000d760


	//   ....[104]....
        /*06b8*/ 	.word	0x0000d790


	//   ....[105]....
        /*06bc*/ 	.word	0x0000d7c0


	//   ....[106]....
        /*06c0*/ 	.word	0x0000d7f0


	//   ....[107]....
        /*06c4*/ 	.word	0x0000d8b0


	//   ....[108]....
        /*06c8*/ 	.word	0x0000d8d0


	//   ....[109]....
        /*06cc*/ 	.word	0x0000d940


	//   ....[110]....
        /*06d0*/ 	.word	0x0000ddb0


	//   ....[111]....
        /*06d4*/ 	.word	0x0000e290


	//   ....[112]....
        /*06d8*/ 	.word	0x0000e380


	//   ....[113]....
        /*06dc*/ 	.word	0x0000e420


	//   ....[114]....
        /*06e0*/ 	.word	0x0000e480


	//   ....[115]....
        /*06e4*/ 	.word	0x0000e5a0


	//   ....[116]....
        /*06e8*/ 	.word	0x0000e600


	//   ....[117]....
        /*06ec*/ 	.word	0x0000e710


	//   ....[118]....
        /*06f0*/ 	.word	0x0000e780


	//   ....[119]....
        /*06f4*/ 	.word	0x0000e860


	//   ....[120]....
        /*06f8*/ 	.word	0x0000e980


	//   ....[121]....
        /*06fc*/ 	.word	0x0000e9d0


	//   ....[122]....
        /*0700*/ 	.word	0x0000ea40


	//   ....[123]....
        /*0704*/ 	.word	0x0000eb30


	//   ....[124]....
        /*0708*/ 	.word	0x0000ebb0


	//   ....[125]....
        /*070c*/ 	.word	0x0000ec90


	//   ....[126]....
        /*0710*/ 	.word	0x0000ed10


	//   ....[127]....
        /*0714*/ 	.word	0x0000ed70


	//   ....[128]....
        /*0718*/ 	.word	0x0000ee70


	//   ....[129]....
        /*071c*/ 	.word	0x0000ef70


	//   ....[130]....
        /*0720*/ 	.word	0x0000efd0


	//   ....[131]....
        /*0724*/ 	.word	0x0000f0b0


	//   ....[132]....
        /*0728*/ 	.word	0x0000f1f0


	//   ....[133]....
        /*072c*/ 	.word	0x0000f2c0


	//   ....[134]....
        /*0730*/ 	.word	0x0000f340


	//   ....[135]....
        /*0734*/ 	.word	0x0000f430


	//   ....[136]....
        /*0738*/ 	.word	0x0000f490


	//   ....[137]....
        /*073c*/ 	.word	0x0000f560


	//   ....[138]....
        /*0740*/ 	.word	0x0000f5c0


	//   ....[139]....
        /*0744*/ 	.word	0x0000f6a0


	//   ....[140]....
        /*0748*/ 	.word	0x0000f790


	//   ....[141]....
        /*074c*/ 	.word	0x0000f830


	//   ....[142]....
        /*0750*/ 	.word	0x0000f890


	//   ....[143]....
        /*0754*/ 	.word	0x0000f990


	//   ....[144]....
        /*0758*/ 	.word	0x0000f9f0


	//   ....[145]....
        /*075c*/ 	.word	0x0000faf0


	//   ....[146]....
        /*0760*/ 	.word	0x0000fb50


	//   ....[147]....
        /*0764*/ 	.word	0x0000fc20


	//   ....[148]....
        /*0768*/ 	.word	0x0000fd70


	//   ....[149]....
        /*076c*/ 	.word	0x0000fe20


	//   ....[150]....
        /*0770*/ 	.word	0x0000ff30


	//   ....[151]....
        /*0774*/ 	.word	0x00010010


	//   ....[152]....
        /*0778*/ 	.word	0x00010070


	//   ....[153]....
        /*077c*/ 	.word	0x00010160


	//   ....[154]....
        /*0780*/ 	.word	0x000101c0


	//   ....[155]....
        /*0784*/ 	.word	0x000102a0


	//   ....[156]....
        /*0788*/ 	.word	0x00010330


	//   ....[157]....
        /*078c*/ 	.word	0x000103d0


	//   ....[158]....
        /*0790*/ 	.word	0x000104f0


	//   ....[159]....
        /*0794*/ 	.word	0x00010560


	//   ....[160]....
        /*0798*/ 	.word	0x000105d0


	//   ....[161]....
        /*079c*/ 	.word	0x00010640


	//   ....[162]....
        /*07a0*/ 	.word	0x000106b0


	//   ....[163]....
        /*07a4*/ 	.word	0x00010730


	//   ....[164]....
        /*07a8*/ 	.word	0x000107c0


	//   ....[165]....
        /*07ac*/ 	.word	0x00010850


	//   ....[166]....
        /*07b0*/ 	.word	0x000108c0


	//   ....[167]....
        /*07b4*/ 	.word	0x00010930


	//   ....[168]....
        /*07b8*/ 	.word	0x000109a0


	//   ....[169]....
        /*07bc*/ 	.word	0x00010a20


	//   ....[170]....
        /*07c0*/ 	.word	0x00010a90


	//   ....[171]....
        /*07c4*/ 	.word	0x00010b30


	//   ....[172]....
        /*07c8*/ 	.word	0x00010bc0


	//   ....[173]....
        /*07cc*/ 	.word	0x00010ce0


	//----- nvinfo : EIATTR_REG_RECONFIG
	.align		4
.L_1139:
        /*07d0*/ 	.byte	0x01, 0x54
	.zero		2


	//----- nvinfo : EIATTR_SYSCALL_OFFSETS
	.align		4
        /*07d4*/ 	.byte	0x04, 0x46
        /*07d6*/ 	.short	(.L_1141 - .L_1140)


	//   ....[0]....
.L_1140:
        /*07d8*/ 	.word	0x000014d0


	//   ....[1]....
        /*07dc*/ 	.word	0x00009f70


	//   ....[2]....
        /*07e0*/ 	.word	0x0000a0c0


	//   ....[3]....
        /*07e4*/ 	.word	0x0000a1b0


	//   ....[4]....
        /*07e8*/ 	.word	0x0000b060


	//----- nvinfo : EIATTR_MBARRIER_INSTR_OFFSETS
	.align		4
.L_1141:
        /*07ec*/ 	.byte	0x04, 0x39
        /*07ee*/ 	.short	(.L_1143 - .L_1142)


	//   ....[0]....
.L_1142:
        /*07f0*/ 	.word	0x00000180
        /*07f4*/ 	.word	0x000000ff
        /*07f8*/ 	.word	0x0002d800
        /*07fc*/ 	.short	0x0100
        /*07fe*/ 	.byte	0x08
	.zero		1


	//   ....[1]....
        /*0800*/ 	.word	0x00000190
        /*0804*/ 	.word	0x000000ff
        /*0808*/ 	.word	0x0002d820
        /*080c*/ 	.short	0x0100
        /*080e*/ 	.byte	0x08
	.zero		1


	//   ....[2]....
        /*0810*/ 	.word	0x00000280
        /*0814*/ 	.word	0x000000ff
        /*0818*/ 	.word	0x0002d830
        /*081c*/ 	.short	0x0100
        /*081e*/ 	.byte	0x08
	.zero		1


	//   ....[3]....
        /*0820*/ 	.word	0x00000290
        /*0824*/ 	.word	0x000000ff
        /*0828*/ 	.word	0x0002d840
        /*082c*/ 	.short	0x0100
        /*082e*/ 	.byte	0x08
	.zero		1


	//   ....[4]....
        /*0830*/ 	.word	0x000002a0
        /*0834*/ 	.word	0x000000ff
        /*0838*/ 	.word	0x0002d838
        /*083c*/ 	.short	0x0100
        /*083e*/ 	.byte	0x08
	.zero		1


	//   ....[5]....
        /*0840*/ 	.word	0x000002b0
        /*0844*/ 	.word	0x000000ff
        /*0848*/ 	.word	0x0002d848
        /*084c*/ 	.short	0x0100
        /*084e*/ 	.byte	0x08
	.zero		1


	//   ....[6]....
        /*0850*/ 	.word	0x000003e0
        /*0854*/ 	.word	0x000000ff
        /*0858*/ 	.word	0x0002d850
        /*085c*/ 	.short	0x0100
        /*085e*/ 	.byte	0x08
	.zero		1


	//   ....[7]....
        /*0860*/ 	.word	0x000003f0
        /*0864*/ 	.word	0x000000ff
        /*0868*/ 	.word	0x0002d860
        /*086c*/ 	.short	0x0100
        /*086e*/ 	.byte	0x08
	.zero		1


	//   ....[8]....
        /*0870*/ 	.word	0x00000400
        /*0874*/ 	.word	0x000000ff
        /*0878*/ 	.word	0x0002d858
        /*087c*/ 	.short	0x0100
        /*087e*/ 	.byte	0x08
	.zero		1


	//   ....[9]....
        /*0880*/ 	.word	0x00000410
        /*0884*/ 	.word	0x000000ff
        /*0888*/ 	.word	0x0002d868
        /*088c*/ 	.short	0x0100
        /*088e*/ 	.byte	0x08
	.zero		1


	//   ....[10]....
        /*0890*/ 	.word	0x00000500
        /*0894*/ 	.word	0x000000ff
        /*0898*/ 	.word	0x0002d870
        /*089c*/ 	.short	0x0100
        /*089e*/ 	.byte	0x06
	.zero		1


	//   ....[11]....
        /*08a0*/ 	.word	0x00000510
        /*08a4*/ 	.word	0x000000ff
        /*08a8*/ 	.word	0x0002d880
        /*08ac*/ 	.short	0x0100
        /*08ae*/ 	.byte	0x06
	.zero		1


	//   ....[12]....
        /*08b0*/ 	.word	0x00000520
        /*08b4*/ 	.word	0x000000ff
        /*08b8*/ 	.word	0x0002d878
        /*08bc*/ 	.short	0x0100
        /*08be*/ 	.byte	0x06
	.zero		1


	//   ....[13]....
        /*08c0*/ 	.word	0x00000530
        /*08c4*/ 	.word	0x000000ff
        /*08c8*/ 	.word	0x0002d888
        /*08cc*/ 	.short	0x0100
        /*08ce*/ 	.byte	0x06
	.zero		1


	//   ....[14]....
        /*08d0*/ 	.word	0x00000660
        /*08d4*/ 	.word	0x000000ff
        /*08d8*/ 	.word	0x0002d890
        /*08dc*/ 	.short	0x0100
        /*08de*/ 	.byte	0x08
	.zero		1


	//   ....[15]....
        /*08e0*/ 	.word	0x00000670
        /*08e4*/ 	.word	0x000000ff
        /*08e8*/ 	.word	0x0002d8a0
        /*08ec*/ 	.short	0x0100
        /*08ee*/ 	.byte	0x08
	.zero		1


	//   ....[16]....
        /*08f0*/ 	.word	0x00000680
        /*08f4*/ 	.word	0x000000ff
        /*08f8*/ 	.word	0x0002d898
        /*08fc*/ 	.short	0x0100
        /*08fe*/ 	.byte	0x08
	.zero		1


	//   ....[17]....
        /*0900*/ 	.word	0x00000690
        /*0904*/ 	.word	0x000000ff
        /*0908*/ 	.word	0x0002d8a8
        /*090c*/ 	.short	0x0100
        /*090e*/ 	.byte	0x08
	.zero		1


	//   ....[18]....
        /*0910*/ 	.word	0x000007c0
        /*0914*/ 	.word	0x000000ff
        /*0918*/ 	.word	0x0002d8b0
        /*091c*/ 	.short	0x0100
        /*091e*/ 	.byte	0x08
	.zero		1


	//   ....[19]....
        /*0920*/ 	.word	0x000007d0
        /*0924*/ 	.word	0x000000ff
        /*0928*/ 	.word	0x0002d8c0
        /*092c*/ 	.short	0x0100
        /*092e*/ 	.byte	0x08
	.zero		1


	//   ....[20]....
        /*0930*/ 	.word	0x000007e0
        /*0934*/ 	.word	0x000000ff
        /*0938*/ 	.word	0x0002d8b8
        /*093c*/ 	.short	0x0100
        /*093e*/ 	.byte	0x08
	.zero		1


	//   ....[21]....
        /*0940*/ 	.word	0x000007f0
        /*0944*/ 	.word	0x000000ff
        /*0948*/ 	.word	0x0002d8c8
        /*094c*/ 	.short	0x0100
        /*094e*/ 	.byte	0x08
	.zero		1


	//   ....[22]....
        /*0950*/ 	.word	0x00001530
        /*0954*/ 	.word	0x000000ff
        /*0958*/ 	.word	0x0002d800
        /*095c*/ 	.short	0x010a
        /*095e*/ 	.byte	0x29
	.zero		1


	//   ....[23]....
        /*0960*/ 	.word	0x000015a0
        /*0964*/ 	.word	0x00000000
        /*0968*/ 	.word	0x0002d830
        /*096c*/ 	.short	0x010a
        /*096e*/ 	.byte	0x3f
	.zero		1


	//   ....[24]....
        /*0970*/ 	.word	0x000015f0
        /*0974*/ 	.word	0x00000000
        /*0978*/ 	.word	0x0002d830
        /*097c*/ 	.short	0x010a
        /*097e*/ 	.byte	0x3f
	.zero		1


	//   ....[25]....
        /*0980*/ 	.word	0x00002760
        /*0984*/ 	.word	0x000000ff
        /*0988*/ 	.word	0x00000000
        /*098c*/ 	.short	0x0101
        /*098e*/ 	.byte	0x06
	.zero		1


	//   ....[26]....
        /*0990*/ 	.word	0x00004110
        /*0994*/ 	.word	0x000000ff
        /*0998*/ 	.word	0x0002d830
        /*099c*/ 	.short	0x010a
        /*099e*/ 	.byte	0x06
	.zero		1


	//   ....[27]....
        /*09a0*/ 	.word	0x00004150
        /*09a4*/ 	.word	0x000000ff
        /*09a8*/ 	.word	0x0002d830
        /*09ac*/ 	.short	0x010a
        /*09ae*/ 	.byte	0x06
	.zero		1


	//   ....[28]....
        /*09b0*/ 	.word	0x00004430
        /*09b4*/ 	.word	0x000000ff
        /*09b8*/ 	.word	0x0002d850
        /*09bc*/ 	.short	0x010a
        /*09be*/ 	.byte	0x06
	.zero		1


	//   ....[29]....
        /*09c0*/ 	.word	0x00004470
        /*09c4*/ 	.word	0x000000ff
        /*09c8*/ 	.word	0x0002d850
        /*09cc*/ 	.short	0x010a
        /*09ce*/ 	.byte	0x06
	.zero		1


	//   ....[30]....
        /*09d0*/ 	.word	0x00004db0
        /*09d4*/ 	.word	0x000000ff
        /*09d8*/ 	.word	0x00000000
        /*09dc*/ 	.short	0x0101
        /*09de*/ 	.byte	0x06
	.zero		1


	//   ....[31]....
        /*09e0*/ 	.word	0x00006380
        /*09e4*/ 	.word	0x000000ff
        /*09e8*/ 	.word	0x00000000
        /*09ec*/ 	.short	0x0101
        /*09ee*/ 	.byte	0x06
	.zero		1


	//   ....[32]....
        /*09f0*/ 	.word	0x00006950
        /*09f4*/ 	.word	0x000000ff
        /*09f8*/ 	.word	0x0002d850
        /*09fc*/ 	.short	0x010a
        /*09fe*/ 	.byte	0x04
	.zero		1


	//   ....[33]....
        /*0a00*/ 	.word	0x00006990
        /*0a04*/ 	.word	0x000000ff
        /*0a08*/ 	.word	0x0002d850
        /*0a0c*/ 	.short	0x010a
        /*0a0e*/ 	.byte	0x04
	.zero		1


	//   ....[34]....
        /*0a10*/ 	.word	0x00007000
        /*0a14*/ 	.word	0x000000ff
        /*0a18*/ 	.word	0x00000000
        /*0a1c*/ 	.short	0x0101
        /*0a1e*/ 	.byte	0x04
	.zero		1


	//   ....[35]....
        /*0a20*/ 	.word	0x00008190
        /*0a24*/ 	.word	0x000000ff
        /*0a28*/ 	.word	0x00000000
        /*0a2c*/ 	.short	0x0101
        /*0a2e*/ 	.byte	0x04
	.zero		1


	//   ....[36]....
        /*0a30*/ 	.word	0x0000a7b0
        /*0a34*/ 	.word	0x00000002
        /*0a38*/ 	.word	0x0002d840
        /*0a3c*/ 	.short	0x010a
        /*0a3e*/ 	.byte	0x3f
	.zero		1


	//   ....[37]....
        /*0a40*/ 	.word	0x0000ad60
        /*0a44*/ 	.word	0x00000002
        /*0a48*/ 	.word	0x0002d830
        /*0a4c*/ 	.short	0x0107
        /*0a4e*/ 	.byte	0x3f
	.zero		1


	//   ....[38]....
        /*0a50*/ 	.word	0x0000ae30
        /*0a54*/ 	.word	0x00000002
        /*0a58*/ 	.word	0x0002d830
        /*0a5c*/ 	.short	0x0101
        /*0a5e*/ 	.byte	0x3f
	.zero		1


	//   ....[39]....
        /*0a60*/ 	.word	0x0000b9f0
        /*0a64*/ 	.word	0x00000017
        /*0a68*/ 	.word	0x0002d800
        /*0a6c*/ 	.short	0x0107
        /*0a6e*/ 	.byte	0x3f
	.zero		1


	//   ....[40]....
        /*0a70*/ 	.word	0x0000bae0
        /*0a74*/ 	.word	0x00000017
        /*0a78*/ 	.word	0x0002d800
        /*0a7c*/ 	.short	0x0101
        /*0a7e*/ 	.byte	0x3f
	.zero		1


	//   ....[41]....
        /*0a80*/ 	.word	0x0000bb00
        /*0a84*/ 	.word	0x00000017
        /*0a88*/ 	.word	0x0002d820
        /*0a8c*/ 	.short	0x010a
        /*0a8e*/ 	.byte	0x3f
	.zero		1


	//   ....[42]....
        /*0a90*/ 	.word	0x0000bf20
        /*0a94*/ 	.word	0x00000005
        /*0a98*/ 	.word	0x0002d840
        /*0a9c*/ 	.short	0x010a
        /*0a9e*/ 	.byte	0x3f
	.zero		1


	//   ....[43]....
        /*0aa0*/ 	.word	0x0000c3b0
        /*0aa4*/ 	.word	0x00000005
        /*0aa8*/ 	.word	0x0002d830
        /*0aac*/ 	.short	0x0107
        /*0aae*/ 	.byte	0x3f
	.zero		1


	//   ....[44]....
        /*0ab0*/ 	.word	0x0000c470
        /*0ab4*/ 	.word	0x00000005
        /*0ab8*/ 	.word	0x0002d830
        /*0abc*/ 	.short	0x0101
        /*0abe*/ 	.byte	0x3f
	.zero		1


	//   ....[45]....
        /*0ac0*/ 	.word	0x0000c4d0
        /*0ac4*/ 	.word	0x00000005
        /*0ac8*/ 	.word	0x0002d860
        /*0acc*/ 	.short	0x010a
        /*0ace*/ 	.byte	0x3f
	.zero		1


	//   ....[46]....
        /*0ad0*/ 	.word	0x0000c9f0
        /*0ad4*/ 	.word	0x00000005
        /*0ad8*/ 	.word	0x0002d850
        /*0adc*/ 	.short	0x0107
        /*0ade*/ 	.byte	0x3f
	.zero		1


	//   ....[47]....
        /*0ae0*/ 	.word	0x0000caf0
        /*0ae4*/ 	.word	0x00000005
        /*0ae8*/ 	.word	0x0002d850
        /*0aec*/ 	.short	0x0101
        /*0aee*/ 	.byte	0x3f
	.zero		1


	//   ....[48]....
        /*0af0*/ 	.word	0x0000ccf0
        /*0af4*/ 	.word	0x00000000
        /*0af8*/ 	.word	0x0002d860
        /*0afc*/ 	.short	0x010a
        /*0afe*/ 	.byte	0x3f
	.zero		1


	//   ....[49]....
        /*0b00*/ 	.word	0x0000d170
        /*0b04*/ 	.word	0x00000000
        /*0b08*/ 	.word	0x0002d850
        /*0b0c*/ 	.short	0x0107
        /*0b0e*/ 	.byte	0x3f
	.zero		1


	//   ....[50]....
        /*0b10*/ 	.word	0x0000d240
        /*0b14*/ 	.word	0x00000000
        /*0b18*/ 	.word	0x0002d850
        /*0b1c*/ 	.short	0x0101
        /*0b1e*/ 	.byte	0x3f
	.zero		1


	//   ....[51]....
        /*0b20*/ 	.word	0x0000dd30
        /*0b24*/ 	.word	0x00000005
        /*0b28*/ 	.word	0x0002d820
        /*0b2c*/ 	.short	0x010a
        /*0b2e*/ 	.byte	0x3f
	.zero		1


	//   ....[52]....
        /*0b30*/ 	.word	0x0000deb0
        /*0b34*/ 	.word	0x00000003
        /*0b38*/ 	.word	0x0002d840
        /*0b3c*/ 	.short	0x010a
        /*0b3e*/ 	.byte	0x3f
	.zero		1


	//   ....[53]....
        /*0b40*/ 	.word	0x0000df50
        /*0b44*/ 	.word	0x00000005
        /*0b48*/ 	.word	0x0002d840
        /*0b4c*/ 	.short	0x010a
        /*0b4e*/ 	.byte	0x3f
	.zero		1


	//   ....[54]....
        /*0b50*/ 	.word	0x0000df90
        /*0b54*/ 	.word	0x00000003
        /*0b58*/ 	.word	0x0002d860
        /*0b5c*/ 	.short	0x010a
        /*0b5e*/ 	.byte	0x3f
	.zero		1


	//   ....[55]....
        /*0b60*/ 	.word	0x0000dfd0
        /*0b64*/ 	.word	0x00000005
        /*0b68*/ 	.word	0x0002d860
        /*0b6c*/ 	.short	0x010a
        /*0b6e*/ 	.byte	0x3f
	.zero		1


	//   ....[56]....
        /*0b70*/ 	.word	0x0000e040
        /*0b74*/ 	.word	0x00000003
        /*0b78*/ 	.word	0x0002d800
        /*0b7c*/ 	.short	0x010a
        /*0b7e*/ 	.byte	0x3f
	.zero		1


	//   ....[57]....
        /*0b80*/ 	.word	0x0000e090
        /*0b84*/ 	.word	0x00000000
        /*0b88*/ 	.word	0x0002d830
        /*0b8c*/ 	.short	0x010a
        /*0b8e*/ 	.byte	0x3f
	.zero		1


	//   ....[58]....
        /*0b90*/ 	.word	0x0000e0f0
        /*0b94*/ 	.word	0x00000009
        /*0b98*/ 	.word	0x0002d830
        /*0b9c*/ 	.short	0x010a
        /*0b9e*/ 	.byte	0x3f
	.zero		1


	//   ....[59]....
        /*0ba0*/ 	.word	0x0000e150
        /*0ba4*/ 	.word	0x00000008
        /*0ba8*/ 	.word	0x0002d850
        /*0bac*/ 	.short	0x010a
        /*0bae*/ 	.byte	0x3f
	.zero		1


	//   ....[60]....
        /*0bb0*/ 	.word	0x0000e1b0
        /*0bb4*/ 	.word	0x00000005
        /*0bb8*/ 	.word	0x0002d850
        /*0bbc*/ 	.short	0x010a
        /*0bbe*/ 	.byte	0x3f
	.zero		1


	//   ....[61]....
        /*0bc0*/ 	.word	0x0000e2d0
        /*0bc4*/ 	.word	0x00000002
        /*0bc8*/ 	.word	0x0002d840
        /*0bcc*/ 	.short	0x010a
        /*0bce*/ 	.byte	0x3f
	.zero		1


	//   ....[62]....
        /*0bd0*/ 	.word	0x0000f0f0
        /*0bd4*/ 	.word	0x00000017
        /*0bd8*/ 	.word	0x0002d820
        /*0bdc*/ 	.short	0x010a
        /*0bde*/ 	.byte	0x3f
	.zero		1


	//   ....[63]....
        /*0be0*/ 	.word	0x0000f140
        /*0be4*/ 	.word	0x00000005
        /*0be8*/ 	.word	0x0002d840
        /*0bec*/ 	.short	0x010a
        /*0bee*/ 	.byte	0x3f
	.zero		1


	//   ....[64]....
        /*0bf0*/ 	.word	0x0000f6e0
        /*0bf4*/ 	.word	0x00000005
        /*0bf8*/ 	.word	0x0002d860
        /*0bfc*/ 	.short	0x010a
        /*0bfe*/ 	.byte	0x3f
	.zero		1


	//   ....[65]....
        /*0c00*/ 	.word	0x0000fcc0
        /*0c04*/ 	.word	0x00000000
        /*0c08*/ 	.word	0x0002d860
        /*0c0c*/ 	.short	0x010a
        /*0c0e*/ 	.byte	0x3f
	.zero		1


	//   ....[66]....
        /*0c10*/ 	.word	0x00010c00
        /*0c14*/ 	.word	0x00000005
        /*0c18*/ 	.word	0x0002d820
        /*0c1c*/ 	.short	0x010a
        /*0c1e*/ 	.byte	0x3f
	.zero		1


	//   ....[67]....
        /*0c20*/ 	.word	0x00010da0
        /*0c24*/ 	.word	0x00000003
        /*0c28*/ 	.word	0x0002d840
        /*0c2c*/ 	.short	0x010a
        /*0c2e*/ 	.byte	0x3f
	.zero		1


	//   ....[68]....
        /*0c30*/ 	.word	0x00010df0
        /*0c34*/ 	.word	0x00000005
        /*0c38*/ 	.word	0x0002d840
        /*0c3c*/ 	.short	0x010a
        /*0c3e*/ 	.byte	0x3f
	.zero		1


	//   ....[69]....
        /*0c40*/ 	.word	0x00010e40
        /*0c44*/ 	.word	0x00000003
        /*0c48*/ 	.word	0x0002d860
        /*0c4c*/ 	.short	0x010a
        /*0c4e*/ 	.byte	0x3f
	.zero		1


	//----- nvinfo : EIATTR_NUM_MBARRIERS
	.align		4
.L_1143:
        /*0c50*/ 	.byte	0x03, 0x38
        /*0c52*/ 	.short	0x0016


	//----- nvinfo : EIATTR_EXIT_INSTR_OFFSETS
	.align		4
        /*0c54*/ 	.byte	0x04, 0x1c
        /*0c56*/ 	.short	(.L_1145 - .L_1144)


	//   ....[0]....
.L_1144:
        /*0c58*/ 	.word	0x000009a0


	//   ....[1]....
        /*0c5c*/ 	.word	0x00008d30


	//   ....[2]....
        /*0c60*/ 	.word	0x0000e020


	//----- nvinfo : EIATTR_MAX_THREADS
	.align		4
.L_1145:
        /*0c64*/ 	.byte	0x04, 0x05
        /*0c66*/ 	.short	(.L_1147 - .L_1146)
.L_1146:
        /*0c68*/ 	.word	0x00000200
        /*0c6c*/ 	.word	0x00000001
        /*0c70*/ 	.word	0x00000001


	//----- nvinfo : EIATTR_CRS_STACK_SIZE
	.align		4
.L_1147:
        /*0c74*/ 	.byte	0x04, 0x1e
        /*0c76*/ 	.short	(.L_1149 - .L_1148)
.L_1148:
        /*0c78*/ 	.word	0x00000000


	//----- nvinfo : EIATTR_CBANK_PARAM_SIZE
	.align		4
.L_1149:
        /*0c7c*/ 	.byte	0x03, 0x19
        /*0c7e*/ 	.short	0x0af0


	//----- nvinfo : EIATTR_PARAM_CBANK
	.align		4
        /*0c80*/ 	.byte	0x04, 0x0a
        /*0c82*/ 	.short	(.L_1151 - .L_1150)
	.align		4
.L_1150:
        /*0c84*/ 	.word	index@(.nv.constant0._ZN7cutlass13device_kernelIN5flash11enable_sm90INS1_16FlashAttnFwdSm90INS1_25CollectiveMainloopFwdSm90ILi2EN4cute5tupleIJNS5_1CILi1EEES8_S8_EEENS6_IJNS7_ILi192EEENS7_ILi128EEENS7_ILi96EEEEEELi96ENS_6half_tEfNS_4arch4Sm90ELb0ELb0ELb1ELb1ELb1ELb0ELb0ELb0ELb1ELb1ELb0ELb0EEENS1_21CollectiveEpilogueFwdINS6_IJSA_SC_SB_EEES9_SE_SG_Li384ELb1ELb1ELb0ELb0EEENS1_36VarlenDynamicPersistentTileSchedulerILi192ELi128ELi384ELi128ELb0ELb1ELb1ELb0ELb1ELb1EEEEEEEEEvNT_6ParamsE)
        /*0c88*/ 	.short	0x0210
        /*0c8a*/ 	.short	0x0af0


	//----- nvinfo : EIATTR_SW_WAR
	.align		4
.L_1151:
        /*0c8c*/ 	.byte	0x04, 0x36
        /*0c8e*/ 	.short	(.L_1153 - .L_1152)
.L_1152:
        /*0c90*/ 	.word	0x00000008
.L_1153:


//--------------------- .nv.info._ZN7cutlass13device_kernelIN5flash11enable_sm90INS1_16FlashAttnFwdSm90INS1_25CollectiveMainloopFwdSm90ILi2EN4cute5tupleIJNS5_1CILi1EEES8_S8_EEENS6_IJNS7_ILi192EEENS7_ILi128EEENS7_ILi96EEEEEELi96ENS_6half_tEfNS_4arch4Sm90ELb0ELb0ELb1ELb1ELb1ELb1ELb0ELb0ELb1ELb1ELb0ELb0EEENS1_21CollectiveEpilogueFwdINS6_IJSA_SC_SB_EEES9_SE_SG_Li384ELb1ELb1ELb0ELb0EEENS1_36VarlenDynamicPersistentTileSchedulerILi192ELi128ELi384ELi128ELb0ELb1ELb1ELb0ELb1ELb1EEEEEEEEEvNT_6ParamsE --------------------------
	.section	.nv.info._ZN7cutlass13device_kernelIN5flash11enable_sm90INS1_16FlashAttnFwdSm90INS1_25CollectiveMainloopFwdSm90ILi2EN4cute5tupleIJNS5_1CILi1EEES8_S8_EEENS6_IJNS7_ILi192EEENS7_ILi128EEENS7_ILi96EEEEEELi96ENS_6half_tEfNS_4arch4Sm90ELb0ELb0ELb1ELb1ELb1ELb1ELb0ELb0ELb1ELb1ELb0ELb0EEENS1_21CollectiveEpilogueFwdINS6_IJSA_SC_SB_EEES9_SE_SG_Li384ELb1ELb1ELb0ELb0EEENS1_36VarlenDynamicPersistentTileSchedulerILi192ELi128ELi384ELi128ELb0ELb1ELb1ELb0ELb1ELb1EEEEEEEEEvNT_6ParamsE,"",@"SHT_CUDA_INFO"
	.sectionflags	@""
	.align	4


	//----- nvinfo : EIATTR_CUDA_API_VERSION
	.align		4
        /*0000*/ 	.byte	0x04, 0x37
        /*0002*/ 	.short	(.L_1155 - .L_1154)
.L_1154:
        /*0004*/ 	.word	0x00000082


	//----- nvinfo : EIATTR_KPARAM_INFO
	.align		4
.L_1155:
        /*0008*/ 	.byte	0x04, 0x17
        /*000a*/ 	.short	(.L_1157 - .L_1156)
.L_1156:
        /*000c*/ 	.word	0x00000000
        /*0010*/ 	.short	0x0000
        /*0012*/ 	.short	0x0070
        /*0014*/ 	.byte	0x00, 0xf0, 0x01, 0x2a


	//----- nvinfo : EIATTR_SPARSE_MMA_MASK
	.align		4
.L_1157:
        /*0018*/ 	.byte	0x03, 0x50
        /*001a*/ 	.short	0x0000


	//----- nvinfo : EIATTR_MAXREG_COUNT
	.align		4
        /*001c*/ 	.byte	0x03, 0x1b
        /*001e*/ 	.short	0x0080


	//----- nvinfo : EIATTR_NUM_BARRIERS
	.align		4
        /*0020*/ 	.byte	0x02, 0x4c
        /*0022*/ 	.byte	0x10
	.zero		1


	//----- nvinfo : EIATTR_EXTERNS
	.align		4
        /*0024*/ 	.byte	0x04, 0x0f
        /*0026*/ 	.short	(.L_1159 - .L_1158)


	//   ....[0]....
	.align		4
.L_1158:
        /*0028*/ 	.word	index@(__assertfail)


	//----- nvinfo : EIATTR_ANNOTATIONS
	.align		4
.L_1159:
        /*002c*/ 	.byte	0x04, 0x55
        /*002e*/ 	.short	(.L_1161 - .L_1160)


	//   ....[0]....
.L_1160:
        /* <DEDUP_REMOVED lines=96> */


	//----- nvinfo : EIATTR_MERCURY_ISA_VERSION
	.align		4
.L_1161:
        /*0620*/ 	.byte	0x03, 0x5f
        /*0622*/ 	.short	0x0101


	//----- nvinfo : EIATTR_UNUSED_LOAD_BYTE_OFFSET
	.align		4
        /*0624*/ 	.byte	0x04, 0x44
        /*0626*/ 	.short	(.L_1163 - .L_1162)


	//   ....[0]....
.L_1162:
        /*0628*/ 	.word	0x00000a90
        /*062c*/ 	.word	0x0000fff0


	//   ....[1]....
        /*0630*/ 	.word	0x000114d0
        /*0634*/ 	.word	0x0000fff0


	//----- nvinfo : EIATTR_INT_WARP_WIDE_INSTR_OFFSETS
	.align		4
.L_1163:
        /*0638*/ 	.byte	0x04, 0x31
        /*063a*/ 	.short	(.L_1165 - .L_1164)


	//   ....[0]....
.L_1164:
        /*063c*/ 	.word	0x00000130


	//   ....[1]....
        /*0640*/ 	.word	0x00000170


	//   ....[2]....
        /*0644*/ 	.word	0x000001e0


	//   ....[3]....
        /*0648*/ 	.word	0x000158e0


	//   ....[4]....
        /*064c*/ 	.word	0x00015970


	//   ....[5]....
        /*0650*/ 	.word	0x000186d0


	//   ....[6]....
        /*0654*/ 	.word	0x00018760


	//----- nvinfo : EIATTR_COOP_GROUP_MASK_REGIDS
	.align		4
.L_1165:
        /*0658*/ 	.byte	0x04, 0x29
        /*065a*/ 	.short	(.L_1167 - .L_1166)


	//   ....[0]....
.L_1166:
        /*065c*/ 	.word	0xffffffff


	//   ....[1]....
        /*0660*/ 	.word	0xffffffff


	//   ....[2]....
        /*0664*/ 	.word	0xffffffff


	//   ....[3]....
        /*0668*/ 	.word	0xffffffff


	//   ....[4]....
        /*066c*/ 	.word	0xffffffff


	//   ....[5]....
        /*0670*/ 	.word	0xffffffff


	//   ....[6]....
        /*0674*/ 	.word	0xffffffff


	//   ....[7]....
        /*0678*/ 	.word	0xffffffff


	//   ....[8]....
        /*067c*/ 	.word	0xffffffff


	//   ....[9]....
        /*0680*/ 	.word	0xffffffff


	//   ....[10]....
        /*0684*/ 	.word	0xffffffff


	//   ....[11]....
        /*0688*/ 	.word	0xffffffff


	//   ....[12]....
        /*068c*/ 	.word	0xffffffff


	//   ....[13]....
        /*0690*/ 	.word	0xffffffff


	//   ....[14]....
        /*0694*/ 	.word	0xffffffff


	//   ....[15]....
        /*0698*/ 	.word	0xffffffff


	//   ....[16]....
        /*069c*/ 	.word	0xffffffff


	//   ....[17]....
        /*06a0*/ 	.word	0xffffffff


	//   ....[18]....
        /*06a4*/ 	.word	0xffffffff


	//   ....[19]....
        /*06a8*/ 	.word	0xffffffff


	//   ....[20]....
        /*06ac*/ 	.word	0xffffffff


	//   ....[21]....
        /*06b0*/ 	.word	0xffffffff


	//   ....[22]....
        /*06b4*/ 	.word	0xffffffff


	//   ....[23]....
        /*06b8*/ 	.word	0xffffffff


	//   ....[24]....
        /*06bc*/ 	.word	0xffffffff


	//   ....[25]....
        /*06c0*/ 	.word	0xffffffff


	//   ....[26]....
        /*06c4*/ 	.word	0xffffffff


	//   ....[27]....
        /*06c8*/ 	.word	0xffffffff


	//   ....[28]....
        /*06cc*/ 	.word	0xffffffff


	//   ....[29]....
        /*06d0*/ 	.word	0xffffffff


	//   ....[30]....
        /*06d4*/ 	.word	0xffffffff


	//   ....[31]....
        /*06d8*/ 	.word	0xffffffff


	//   ....[32]....
        /*06dc*/ 	.word	0xffffffff


	//   ....[33]....
        /*06e0*/ 	.word	0xffffffff


	//   ....[34]....
        /*06e4*/ 	.word	0xffffffff


	//   ....[35]....
        /*06e8*/ 	.word	0xffffffff


	//   ....[36]....
        /*06ec*/ 	.word	0xffffffff


	//   ....[37]....
        /*06f0*/ 	.word	0xffffffff


	//   ....[38]....
        /*06f4*/ 	.word	0xffffffff


	//   ....[39]....
        /*06f8*/ 	.word	0xffffffff


	//   ....[40]....
        /*06fc*/ 	.word	0xffffffff


	//   ....[41]....
        /*0700*/ 	.word	0xffffffff


	//   ....[42]....
        /*0704*/ 	.word	0xffffffff


	//   ....[43]....
        /*0708*/ 	.word	0xffffffff


	//   ....[44]....
        /*070c*/ 	.word	0xffffffff


	//   ....[45]....
        /*0710*/ 	.word	0xffffffff


	//   ....[46]....
        /*0714*/ 	.word	0xffffffff


	//   ....[47]....
        /*0718*/ 	.word	0xffffffff


	//   ....[48]....
        /*071c*/ 	.word	0xffffffff


	//   ....[49]....
        /*0720*/ 	.word	0xffffffff


	//   ....[50]....
        /*0724*/ 	.word	0xffffffff


	//   ....[51]....
        /*0728*/ 	.word	0xffffffff


	//   ....[52]....
        /*072c*/ 	.word	0xffffffff


	//   ....[53]....
        /*0730*/ 	.word	0xffffffff


	//   ....[54]....
        /*0734*/ 	.word	0xffffffff


	//   ....[55]....
        /*0738*/ 	.word	0xffffffff


	//   ....[56]....
        /*073c*/ 	.word	0xffffffff


	//   ....[57]....
        /*0740*/ 	.word	0xffffffff


	//   ....[58]....
        /*0744*/ 	.word	0xffffffff


	//   ....[59]....
        /*0748*/ 	.word	0xffffffff


	//   ....[60]....
        /*074c*/ 	.word	0xffffffff


	//   ....[61]....
        /*0750*/ 	.word	0xffffffff


	//   ....[62]....
        /*0754*/ 	.word	0xffffffff


	//   ....[63]....
        /*0758*/ 	.word	0xffffffff


	//   ....[64]....
        /*075c*/ 	.word	0xffffffff


	//   ....[65]....
        /*0760*/ 	.word	0xffffffff


	//   ....[66]....
        /*0764*/ 	.word	0xffffffff


	//   ....[67]....
        /*0768*/ 	.word	0xffffffff


	//   ....[68]....
        /*076c*/ 	.word	0xffffffff


	//   ....[69]....
        /*0770*/ 	.word	0xffffffff


	//   ....[70]....
        /*0774*/ 	.word	0xffffffff


	//   ....[71]....
        /*0778*/ 	.word	0xffffffff


	//   ....[72]....
        /*077c*/ 	.word	0xffffffff


	//   ....[73]....
        /*0780*/ 	.word	0xffffffff


	//   ....[74]....
        /*0784*/ 	.word	0xffffffff


	//   ....[75]....
        /*0788*/ 	.word	0xffffffff


	//   ....[76]....
        /*078c*/ 	.word	0xffffffff


	//   ....[77]....
        /*0790*/ 	.word	0xffffffff


	//   ....[78]....
        /*0794*/ 	.word	0xffffffff


	//   ....[79]....
        /*0798*/ 	.word	0xffffffff


	//   ....[80]....
        /*079c*/ 	.word	0xffffffff


	//   ....[81]....
        /*07a0*/ 	.word	0xffffffff


	//   ....[82]....
        /*07a4*/ 	.word	0xffffffff


	//   ....[83]....
        /*07a8*/ 	.word	0xffffffff


	//   ....[84]....
        /*07ac*/ 	.word	0xffffffff


	//   ....[85]....
        /*07b0*/ 	.word	0xffffffff


	//   ....[86]....
        /*07b4*/ 	.word	0xffffffff


	//   ....[87]....
        /*07b8*/ 	.word	0xffffffff


	//   ....[88]....
        /*07bc*/ 	.word	0xffffffff


	//   ....[89]....
        /*07c0*/ 	.word	0xffffffff


	//   ....[90]....
        /*07c4*/ 	.word	0xffffffff


	//   ....[91]....
        /*07c8*/ 	.word	0xffffffff


	//   ....[92]....
        /*07cc*/ 	.word	0xffffffff


	//   ....[93]....
        /*07d0*/ 	.word	0xffffffff


	//   ....[94]....
        /*07d4*/ 	.word	0xffffffff


	//   ....[95]....
        /*07d8*/ 	.word	0xffffffff


	//   ....[96]....
        /*07dc*/ 	.word	0xffffffff


	//   ....[97]....
        /*07e0*/ 	.word	0xffffffff


	//   ....[98]....
        /*07e4*/ 	.word	0xffffffff


	//   ....[99]....
        /*07e8*/ 	.word	0xffffffff


	//   ....[100]....
        /*07ec*/ 	.word	0xffffffff


	//   ....[101]....
        /*07f0*/ 	.word	0xffffffff


	//   ....[102]....
        /*07f4*/ 	.word	0xffffffff


	//   ....[103]....
        /*07f8*/ 	.word	0xffffffff


	//   ....[104]....
        /*07fc*/ 	.word	0xffffffff


	//   ....[105]....
        /*0800*/ 	.word	0xffffffff


	//   ....[106]....
        /*0804*/ 	.word	0xffffffff


	//   ....[107]....
        /*0808*/ 	.word	0xffffffff


	//   ....[108]....
        /*080c*/ 	.word	0xffffffff


	//   ....[109]....
        /*0810*/ 	.word	0xffffffff


	//   ....[110]....
        /*0814*/ 	.word	0xffffffff


	//   ....[111]....
        /*0818*/ 	.word	0xffffffff


	//   ....[112]....
        /*081c*/ 	.word	0xffffffff


	//   ....[113]....
        /*0820*/ 	.word	0xffffffff


	//   ....[114]....
        /*0824*/ 	.word	0xffffffff


	//   ....[115]....
        /*0828*/ 	.word	0xffffffff


	//   ....[116]....
        /*082c*/ 	.word	0xffffffff


	//   ....[117]....
        /*0830*/ 	.word	0xffffffff


	//   ....[118]....
        /*0834*/ 	.word	0xffffffff


	//   ....[119]....
        /*0838*/ 	.word	0xffffffff


	//   ....[120]....
        /*083c*/ 	.word	0xffffffff


	//   ....[121]....
        /*0840*/ 	.word	0xffffffff


	//   ....[122]....
        /*0844*/ 	.word	0xffffffff


	//   ....[123]....
        /*0848*/ 	.word	0xffffffff


	//   ....[124]....
        /*084c*/ 	.word	0xffffffff


	//   ....[125]....
        /*0850*/ 	.word	0xffffffff


	//   ....[126]....
        /*0854*/ 	.word	0xffffffff


	//   ....[127]....
        /*0858*/ 	.word	0xffffffff


	//   ....[128]....
        /*085c*/ 	.word	0xffffffff


	//   ....[129]....
        /*0860*/ 	.word	0x0500000f


	//   ....[130]....
        /*0864*/ 	.word	0x0500000f


	//   ....[131]....
        /*0868*/ 	.word	0x0500000f


	//   ....[132]....
        /*086c*/ 	.word	0x0500000f


	//   ....[133]....
        /*0870*/ 	.word	0x0500000f


	//   ....[134]....
        /*0874*/ 	.word	0x0500000f


	//   ....[135]....
        /*0878*/ 	.word	0x0500000f


	//   ....[136]....
        /*087c*/ 	.word	0x0500000f


	//   ....[137]....
        /*0880*/ 	.word	0x0500000f


	//   ....[138]....
        /*0884*/ 	.word	0x0500000f


	//   ....[139]....
        /*0888*/ 	.word	0x0500000f


	//   ....[140]....
        /*088c*/ 	.word	0x0500000f


	//   ....[141]....
        /*0890*/ 	.word	0x0500000f


	//   ....[142]....
        /*0894*/ 	.word	0x0500000f


	//   ....[143]....
        /*0898*/ 	.word	0x0500000f


	//   ....[144]....
        /*089c*/ 	.word	0x0500000f


	//   ....[145]....
        /*08a0*/ 	.word	0x0500000f


	//   ....[146]....
        /*08a4*/ 	.word	0x0500000f


	//   ....[147]....
        /*08a8*/ 	.word	0x0500000f


	//   ....[148]....
        /*08ac*/ 	.word	0x0500000f


	//   ....[149]....
        /*08b0*/ 	.word	0x0500000f


	//   ....[150]....
        /*08b4*/ 	.word	0x0500000f


	//   ....[151]....
        /*08b8*/ 	.word	0x0500000f


	//   ....[152]....
        /*08bc*/ 	.word	0x0500000f


	//   ....[153]....
        /*08c0*/ 	.word	0x0500000f


	//   ....[154]....
        /*08c4*/ 	.word	0x0500000f


	//   ....[155]....
        /*08c8*/ 	.word	0x0500000f


	//   ....[156]....
        /*08cc*/ 	.word	0x0500000f


	//   ....[157]....
        /*08d0*/ 	.word	0x0500000f


	//   ....[158]....
        /*08d4*/ 	.word	0x0500000f


	//   ....[159]....
        /*08d8*/ 	.word	0x0500000f


	//   ....[160]....
        /*08dc*/ 	.word	0x0500000f


	//   ....[161]....
        /*08e0*/ 	.word	0x0500000f


	//   ....[162]....
        /*08e4*/ 	.word	0x0500000f


	//   ....[163]....
        /*08e8*/ 	.word	0x0500000f


	//   ....[164]....
        /*08ec*/ 	.word	0x0500000f


	//   ....[165]....
        /*08f0*/ 	.word	0x0500000f


	//   ....[166]....
        /*08f4*/ 	.word	0x0500000f


	//   ....[167]....
        /*08f8*/ 	.word	0x0500000f


	//   ....[168]....
        /*08fc*/ 	.word	0x0500000f


	//   ....[169]....
        /*0900*/ 	.word	0x0500000f


	//   ....[170]....
        /*0904*/ 	.word	0x0500000f


	//   ....[171]....
        /*0908*/ 	.word	0x0500000f


	//   ....[172]....
        /*090c*/ 	.word	0x0500000f


	//   ....[173]....
        /*0910*/ 	.word	0x0500000f


	//   ....[174]....
        /*0914*/ 	.word	0x0500000f


	//   ....[175]....
        /*0918*/ 	.word	0x0500000f


	//   ....[176]....
        /*091c*/ 	.word	0x0500000f


	//   ....[177]....
        /*0920*/ 	.word	0x0500000f


	//   ....[178]....
        /*0924*/ 	.word	0x0500000f


	//   ....[179]....
        /*0928*/ 	.word	0x0500000f


	//   ....[180]....
        /*092c*/ 	.word	0x0500000f


	//   ....[181]....
        /*0930*/ 	.word	0x0500000f


	//   ....[182]....
        /*0934*/ 	.word	0x0500000f


	//   ....[183]....
        /*0938*/ 	.word	0x0500000f


	//   ....[184]....
        /*093c*/ 	.word	0x0500000f


	//   ....[185]....
        /*0940*/ 	.word	0x0500000f


	//   ....[186]....
        /*0944*/ 	.word	0x0500000f


	//   ....[187]....
        /*0948*/ 	.word	0x0500000f


	//   ....[188]....
        /*094c*/ 	.word	0x0500000f


	//   ....[189]....
        /*0950*/ 	.word	0x0500000f


	//   ....[190]....
        /*0954*/ 	.word	0x0500000f


	//   ....[191]....
        /*0958*/ 	.word	0x0500000f


	//   ....[192]....
        /*095c*/ 	.word	0x0500000f


	//   ....[193]....
        /*0960*/ 	.word	0x0500000f


	//   ....[194]....
        /*0964*/ 	.word	0x0500000f


	//   ....[195]....
        /*0968*/ 	.word	0x0500000f


	//   ....[196]....
        /*096c*/ 	.word	0x0500000f


	//   ....[197]....
        /*0970*/ 	.word	0x0500000f


	//   ....[198]....
        /*0974*/ 	.word	0x0500000f


	//   ....[199]....
        /*0978*/ 	.word	0x0500000f


	//   ....[200]....
        /*097c*/ 	.word	0x0500000f


	//   ....[201]....
        /*0980*/ 	.word	0x0500000f


	//   ....[202]....
        /*0984*/ 	.word	0x0500000f


	//   ....[203]....
        /*0988*/ 	.word	0x0500000f


	//   ....[204]....
        /*098c*/ 	.word	0x0500000f


	//   ....[205]....
        /*0990*/ 	.word	0x0500000f


	//   ....[206]....
        /*0994*/ 	.word	0x0500000f


	//   ....[207]....
        /*0998*/ 	.word	0x0500000f


	//   ....[208]....
        /*099c*/ 	.word	0x0500000f


	//   ....[209]....
        /*09a0*/ 	.word	0x0500000f


	//   ....[210]....
        /*09a4*/ 	.word	0x0500000f


	//   ....[211]....
        /*09a8*/ 	.word	0x0500000f


	//----- nvinfo : EIATTR_COOP_GROUP_INSTR_OFFSETS
	.align		4
.L_1167:
        /*09ac*/ 	.byte	0x04, 0x28
        /*09ae*/ 	.short	(.L_1169 - .L_1168)


	//   ....[0]....
.L_1168:
        /*09b0*/ 	.word	0x00000070


	//   ....[1]....
        /*09b4*/ 	.word	0x00000140


	//   ....[2]....
        /*09b8*/ 	.word	0x00000190


	//   ....[3]....
        /*09bc*/ 	.word	0x000003c0


	//   ....[4]....
        /*09c0*/ 	.word	0x00000520


	//   ....[5]....
        /*09c4*/ 	.word	0x00000640


	//   ....[6]....
        /*09c8*/ 	.word	0x000007a0


	//   ....[7]....
        /*09cc*/ 	.word	0x000031a0


	//   ....[8]....
        /*09d0*/ 	.word	0x000031b0


	//   ....[9]....
        /*09d4*/ 	.word	0x00004d30


	//   ....[10]....
        /*09d8*/ 	.word	0x00004d40


	//   ....[11]....
        /*09dc*/ 	.word	0x00006660


	//   ....[12]....
        /*09e0*/ 	.word	0x00006670


	//   ....[13]....
        /*09e4*/ 	.word	0x00006b80


	//   ....[14]....
        /*09e8*/ 	.word	0x00006ba0


	//   ....[15]....
        /*09ec*/ 	.word	0x00007210


	//   ....[16]....
        /*09f0*/ 	.word	0x000077e0


	//   ....[17]....
        /*09f4*/ 	.word	0x000077f0


	//   ....[18]....
        /*09f8*/ 	.word	0x00007800


	//   ....[19]....
        /*09fc*/ 	.word	0x00007810


	//   ....[20]....
        /*0a00*/ 	.word	0x00009340


	//   ....[21]....
        /*0a04*/ 	.word	0x00009350


	//   ....[22]....
        /*0a08*/ 	.word	0x00009360


	//   ....[23]....
        /*0a0c*/ 	.word	0x00009370


	//   ....[24]....
        /*0a10*/ 	.word	0x0000c3b0


	//   ....[25]....
        /*0a14*/ 	.word	0x0000c3d0


	//   ....[26]....
        /*0a18*/ 	.word	0x0000c710


	//   ....[27]....
        /*0a1c*/ 	.word	0x0000c730


	//   ....[28]....
        /*0a20*/ 	.word	0x0000d920


	//   ....[29]....
        /*0a24*/ 	.word	0x0000f000


	//   ....[30]....
        /*0a28*/ 	.word	0x0000f080


	//   ....[31]....
        /*0a2c*/ 	.word	0x0000f690


	//   ....[32]....
        /*0a30*/ 	.word	0x0000f6f0


	//   ....[33]....
        /*0a34*/ 	.word	0x00010830


	//   ....[34]....
        /*0a38*/ 	.word	0x00010a50


	//   ....[35]....
        /*0a3c*/ 	.word	0x00010a90


	//   ....[36]....
        /*0a40*/ 	.word	0x00010b60


	//   ....[37]....
        /*0a44*/ 	.word	0x00010f20


	//   ....[38]....
        /*0a48*/ 	.word	0x00011f40


	//   ....[39]....
        /*0a4c*/ 	.word	0x00011f80


	//   ....[40]....
        /*0a50*/ 	.word	0x00011fb0


	//   ....[41]....
        /*0a54*/ 	.word	0x00011fc0


	//   ....[42]....
        /*0a58*/ 	.word	0x000124a0


	//   ....[43]....
        /*0a5c*/ 	.word	0x000124c0


	//   ....[44]....
        /*0a60*/ 	.word	0x000125e0


	//   ....[45]....
        /*0a64*/ 	.word	0x00012600


	//   ....[46]....
        /*0a68*/ 	.word	0x00012f20


	//   ....[47]....
        /*0a6c*/ 	.word	0x00012f30


	//   ....[48]....
        /*0a70*/ 	.word	0x00013090


	//   ....[49]....
        /*0a74*/ 	.word	0x000130a0


	//   ....[50]....
        /*0a78*/ 	.word	0x00013240


	//   ....[51]....
        /*0a7c*/ 	.word	0x00013410


	//   ....[52]....
        /*0a80*/ 	.word	0x00013440


	//   ....[53]....
        /*0a84*/ 	.word	0x00013470


	//   ....[54]....
        /*0a88*/ 	.word	0x000134a0


	//   ....[55]....
        /*0a8c*/ 	.word	0x000134d0


	//   ....[56]....
        /*0a90*/ 	.word	0x00013500


	//   ....[57]....
        /*0a94*/ 	.word	0x00013670


	//   ....[58]....
        /*0a98*/ 	.word	0x000136a0


	//   ....[59]....
        /*0a9c*/ 	.word	0x000136d0


	//   ....[60]....
        /*0aa0*/ 	.word	0x00013700


	//   ....[61]....
        /*0aa4*/ 	.word	0x00013730


	//   ....[62]....
        /*0aa8*/ 	.word	0x00013760


	//   ....[63]....
        /*0aac*/ 	.word	0x000137f0


	//   ....[64]....
        /*0ab0*/ 	.word	0x00013820


	//   ....[65]....
        /*0ab4*/ 	.word	0x000138a0


	//   ....[66]....
        /*0ab8*/ 	.word	0x00014420


	//   ....[67]....
        /*0abc*/ 	.word	0x00016570


	//   ....[68]....
        /*0ac0*/ 	.word	0x00016580


	//   ....[69]....
        /*0ac4*/ 	.word	0x00016640


	//   ....[70]....
        /*0ac8*/ 	.word	0x00016650


	//   ....[71]....
        /*0acc*/ 	.word	0x00016700


	//   ....[72]....
        /*0ad0*/ 	.word	0x00016710


	//   ....[73]....
        /*0ad4*/ 	.word	0x00016720


	//   ....[74]....
        /*0ad8*/ 	.word	0x00016730


	//   ....[75]....
        /*0adc*/ 	.word	0x00017130


	//   ....[76]....
        /*0ae0*/ 	.word	0x00017140


	//   ....[77]....
        /*0ae4*/ 	.word	0x00017200


	//   ....[78]....
        /*0ae8*/ 	.word	0x00017220


	//   ....[79]....
        /*0aec*/ 	.word	0x000172c0


	//   ....[80]....
        /*0af0*/ 	.word	0x000172e0


	//   ....[81]....
        /*0af4*/ 	.word	0x000172f0


	//   ....[82]....
        /*0af8*/ 	.word	0x00017300


	//   ....[83]....
        /*0afc*/ 	.word	0x00017420


	//   ....[84]....
        /*0b00*/ 	.word	0x00017430


	//   ....[85]....
        /*0b04*/ 	.word	0x00017440


	//   ....[86]....
        /*0b08*/ 	.word	0x000174d0


	//   ....[87]....
        /*0b0c*/ 	.word	0x00017cd0


	//   ....[88]....
        /*0b10*/ 	.word	0x00017ce0


	//   ....[89]....
        /*0b14*/ 	.word	0x00017d00


	//   ....[90]....
        /*0b18*/ 	.word	0x00017d80


	//   ....[91]....
        /*0b1c*/ 	.word	0x00017d90


	//   ....[92]....
        /*0b20*/ 	.word	0x00017df0


	//   ....[93]....
        /*0b24*/ 	.word	0x00017e20


	//   ....[94]....
        /*0b28*/ 	.word	0x00017e60


	//   ....[95]....
        /*0b2c*/ 	.word	0x00018110


	//   ....[96]....
        /*0b30*/ 	.word	0x00018130


	//   ....[97]....
        /*0b34*/ 	.word	0x000181d0


	//   ....[98]....
        /*0b38*/ 	.word	0x000181e0


	//   ....[99]....
        /*0b3c*/ 	.word	0x00018270


	//   ....[100]....
        /*0b40*/ 	.word	0x00018280


	//   ....[101]....
        /*0b44*/ 	.word	0x00018290


	//   ....[102]....
        /*0b48*/ 	.word	0x00018320


	//   ....[103]....
        /*0b4c*/ 	.word	0x00018910


	//   ....[104]....
        /*0b50*/ 	.word	0x00018920


	//   ....[105]....
        /*0b54*/ 	.word	0x000189a0


	//   ....[106]....
        /*0b58*/ 	.word	0x00018a50


	//   ....[107]....
        /*0b5c*/ 	.word	0x00018a70


	//   ....[108]....
        /*0b60*/ 	.word	0x00018af0


	//   ....[109]....
        /*0b64*/ 	.word	0x00018b10


	//   ....[110]....
        /*0b68*/ 	.word	0x00018b20


	//   ....[111]....
        /*0b6c*/ 	.word	0x00018f20


	//   ....[112]....
        /*0b70*/ 	.word	0x00018f50


	//   ....[113]....
        /*0b74*/ 	.word	0x00018f90


	//   ....[114]....
        /*0b78*/ 	.word	0x00018fc0


	//   ....[115]....
        /*0b7c*/ 	.word	0x00018ff0


	//   ....[116]....
        /*0b80*/ 	.word	0x00019020


	//   ....[117]....
        /*0b84*/ 	.word	0x00019050


	//   ....[118]....
        /*0b88*/ 	.word	0x00019080


	//   ....[119]....
        /*0b8c*/ 	.word	0x00019200


	//   ....[120]....
        /*0b90*/ 	.word	0x00019230


	//   ....[121]....
        /*0b94*/ 	.word	0x00019260


	//   ....[122]....
        /*0b98*/ 	.word	0x00019290


	//   ....[123]....
        /*0b9c*/ 	.word	0x000192c0


	//   ....[124]....
        /*0ba0*/ 	.word	0x000192f0


	//   ....[125]....
        /*0ba4*/ 	.word	0x000193b0


	//   ....[126]....
        /*0ba8*/ 	.word	0x000193d0


	//   ....[127]....
        /*0bac*/ 	.word	0x00019440


	//   ....[128]....
        /*0bb0*/ 	.word	0x000198b0


	//   ....[129]....
        /*0bb4*/ 	.word	0x00019bf0


	//   ....[130]....
        /*0bb8*/ 	.word	0x00019c80


	//   ....[131]....
        /*0bbc*/ 	.word	0x00019d70


	//   ....[132]....
        /*0bc0*/ 	.word	0x00019e00


	//   ....[133]....
        /*0bc4*/ 	.word	0x00019ee0


	//   ....[134]....
        /*0bc8*/ 	.word	0x00019f70


	//   ....[135]....
        /*0bcc*/ 	.word	0x0001a0b0


	//   ....[136]....
        /*0bd0*/ 	.word	0x0001a160


	//   ....[137]....
        /*0bd4*/ 	.word	0x0001a1f0


	//   ....[138]....
        /*0bd8*/ 	.word	0x0001a240


	//   ....[139]....
        /*0bdc*/ 	.word	0x0001a290


	//   ....[140]....
        /*0be0*/ 	.word	0x0001a380


	//   ....[141]....
        /*0be4*/ 	.word	0x0001a410


	//   ....[142]....
        /*0be8*/ 	.word	0x0001a460


	//   ....[143]....
        /*0bec*/ 	.word	0x0001a4b0


	//   ....[144]....
        /*0bf0*/ 	.word	0x0001a6d0


	//   ....[145]....
        /*0bf4*/ 	.word	0x0001a720


	//   ....[146]....
        /*0bf8*/ 	.word	0x0001a7b0


	//   ....[147]....
        /*0bfc*/ 	.word	0x0001a840


	//   ....[148]....
        /*0c00*/ 	.word	0x0001a900


	//   ....[149]....
        /*0c04*/ 	.word	0x0001abe0


	//   ....[150]....
        /*0c08*/ 	.word	0x0001acd0


	//   ....[151]....
        /*0c0c*/ 	.word	0x0001ad60


	//   ....[152]....
        /*0c10*/ 	.word	0x0001adc0


	//   ....[153]....
        /*0c14*/ 	.word	0x0001aee0


	//   ....[154]....
        /*0c18*/ 	.word	0x0001af40


	//   ....[155]....
        /*0c1c*/ 	.word	0x0001b060


	//   ....[156]....
        /*0c20*/ 	.word	0x0001b0c0


	//   ....[157]....
        /*0c24*/ 	.word	0x0001b1b0


	//   ....[158]....
        /*0c28*/ 	.word	0x0001b2c0


	//   ....[159]....
        /*0c2c*/ 	.word	0x0001b330


	//   ....[160]....
        /*0c30*/ 	.word	0x0001b390


	//   ....[161]....
        /*0c34*/ 	.word	0x0001b4a0


	//   ....[162]....
        /*0c38*/ 	.word	0x0001b500


	//   ....[163]....
        /*0c3c*/ 	.word	0x0001b620


	//   ....[164]....
        /*0c40*/ 	.word	0x0001b680


	//   ....[165]....
        /*0c44*/ 	.word	0x0001b760


	//   ....[166]....
        /*0c48*/ 	.word	0x0001b830


	//   ....[167]....
        /*0c4c*/ 	.word	0x0001b920


	//   ....[168]....
        /*0c50*/ 	.word	0x0001b980


	//   ....[169]....
        /*0c54*/ 	.word	0x0001ba20


	//   ....[170]....
        /*0c58*/ 	.word	0x0001bbc0


	//   ....[171]....
        /*0c5c*/ 	.word	0x0001bc90


	//   ....[172]....
        /*0c60*/ 	.word	0x0001bd20


	//   ....[173]....
        /*0c64*/ 	.word	0x0001be00


	//   ....[174]....
        /*0c68*/ 	.word	0x0001be60


	//   ....[175]....
        /*0c6c*/ 	.word	0x0001bf30


	//   ....[176]....
        /*0c70*/ 	.word	0x0001bf90


	//   ....[177]....
        /*0c74*/ 	.word	0x0001c070


	//   ....[178]....
        /*0c78*/ 	.word	0x0001c160


	//   ....[179]....
        /*0c7c*/ 	.word	0x0001c200


	//   ....[180]....
        /*0c80*/ 	.word	0x0001c260


	//   ....[181]....
        /*0c84*/ 	.word	0x0001c360


	//   ....[182]....
        /*0c88*/ 	.word	0x0001c3c0


	//   ....[183]....
        /*0c8c*/ 	.word	0x0001c4c0


	//   ....[184]....
        /*0c90*/ 	.word	0x0001c520


	//   ....[185]....
        /*0c94*/ 	.word	0x0001c5f0


	//   ....[186]....
        /*0c98*/ 	.word	0x0001c740


	//   ....[187]....
        /*0c9c*/ 	.word	0x0001c7f0


	//   ....[188]....
        /*0ca0*/ 	.word	0x0001c900


	//   ....[189]....
        /*0ca4*/ 	.word	0x0001c9e0


	//   ....[190]....
        /*0ca8*/ 	.word	0x0001ca40


	//   ....[191]....
        /*0cac*/ 	.word	0x0001cb30


	//   ....[192]....
        /*0cb0*/ 	.word	0x0001cb90


	//   ....[193]....
        /*0cb4*/ 	.word	0x0001cc70


	//   ....[194]....
        /*0cb8*/ 	.word	0x0001cd00


	//   ....[195]....
        /*0cbc*/ 	.word	0x0001cda0


	//   ....[196]....
        /*0cc0*/ 	.word	0x0001cec0


	//   ....[197]....
        /*0cc4*/ 	.word	0x0001cf30


	//   ....[198]....
        /*0cc8*/ 	.word	0x0001cfa0


	//   ....[199]....
        /*0ccc*/ 	.word	0x0001d010


	//   ....[200]....
        /*0cd0*/ 	.word	0x0001d080


	//   ....[201]....
        /*0cd4*/ 	.word	0x0001d100


	//   ....[202]....
        /*0cd8*/ 	.word	0x0001d190


	//   ....[203]....
        /*0cdc*/ 	.word	0x0001d220


	//   ....[204]....
        /*0ce0*/ 	.word	0x0001d290


	//   ....[205]....
        /*0ce4*/ 	.word	0x0001d300


	//   ....[206]....
        /*0ce8*/ 	.word	0x0001d370


	//   ....[207]....
        /*0cec*/ 	.word	0x0001d3f0


	//   ....[208]....
        /*0cf0*/ 	.word	0x0001d460


	//   ....[209]....
        /*0cf4*/ 	.word	0x0001d500


	//   ....[210]....
        /*0cf8*/ 	.word	0x0001d590


	//   ....[211]....
        /*0cfc*/ 	.word	0x0001d6b0


	//----- nvinfo : EIATTR_REG_RECONFIG
	.align		4
.L_1169:
        /*0d00*/ 	.byte	0x01, 0x54
	.zero		2


	//----- nvinfo : EIATTR_SYSCALL_OFFSETS
	.align		4
        /*0d04*/ 	.byte	0x04, 0x46
        /*0d06*/ 	.short	(.L_1171 - .L_1170)


	//   ....[0]....
.L_1170:
        /*0d08*/ 	.word	0x00001ca0


	//   ....[1]....
        /*0d0c*/ 	.word	0x00001df0


	//   ....[2]....
        /*0d10*/ 	.word	0x000073e0


	//   ....[3]....
        /*0d14*/ 	.word	0x00007760


	//   ....[4]....
        /*0d18*/ 	.word	0x00015ad0


	//   ....[5]....
        /*0d1c*/ 	.word	0x00015c20


	//   ....[6]....
        /*0d20*/ 	.word	0x00015d10


	//   ....[7]....
        /*0d24*/ 	.word	0x00016ba0


	//----- nvinfo : EIATTR_MBARRIER_INSTR_OFFSETS
	.align		4
.L_1171:
        /*0d28*/ 	.byte	0x04, 0x39
        /*0d2a*/ 	.short	(.L_1173 - .L_1172)


	//   ....[0]....
.L_1172:
        /*0d2c*/ 	.word	0x00000270
        /*0d30*/ 	.word	0x000000ff
        /*0d34*/ 	.word	0x0002d800
        /*0d38*/ 	.short	0x0100
        /*0d3a*/ 	.byte	0x08
	.zero		1


	//   ....[1]....
        /*0d3c*/ 	.word	0x00000280
        /*0d40*/ 	.word	0x000000ff
        /*0d44*/ 	.word	0x0002d820
        /*0d48*/ 	.short	0x0100
        /*0d4a*/ 	.byte	0x08
	.zero		1


	//   ....[2]....
        /*0d4c*/ 	.word	0x00000370
        /*0d50*/ 	.word	0x000000ff
        /*0d54*/ 	.word	0x0002d830
        /*0d58*/ 	.short	0x0100
        /*0d5a*/ 	.byte	0x08
	.zero		1


	//   ....[3]....
        /*0d5c*/ 	.word	0x00000380
        /*0d60*/ 	.word	0x000000ff
        /*0d64*/ 	.word	0x0002d840
        /*0d68*/ 	.short	0x0100
        /*0d6a*/ 	.byte	0x08
	.zero		1


	//   ....[4]....
        /*0d6c*/ 	.word	0x00000390
        /*0d70*/ 	.word	0x000000ff
        /*0d74*/ 	.word	0x0002d838
        /*0d78*/ 	.short	0x0100
        /*0d7a*/ 	.byte	0x08
	.zero		1


	//   ....[5]....
        /*0d7c*/ 	.word	0x000003a0
        /*0d80*/ 	.word	0x000000ff
        /*0d84*/ 	.word	0x0002d848
        /*0d88*/ 	.short	0x0100
        /*0d8a*/ 	.byte	0x08
	.zero		1


	//   ....[6]....
        /*0d8c*/ 	.word	0x000004d0
        /*0d90*/ 	.word	0x000000ff
        /*0d94*/ 	.word	0x0002d850
        /*0d98*/ 	.short	0x0100
        /*0d9a*/ 	.byte	0x08
	.zero		1


	//   ....[7]....
        /*0d9c*/ 	.word	0x000004e0
        /*0da0*/ 	.word	0x000000ff
        /*0da4*/ 	.word	0x0002d860
        /*0da8*/ 	.short	0x0100
        /*0daa*/ 	.byte	0x08
	.zero		1


	//   ....[8]....
        /*0dac*/ 	.word	0x000004f0
        /*0db0*/ 	.word	0x000000ff
        /*0db4*/ 	.word	0x0002d858
        /*0db8*/ 	.short	0x0100
        /*0dba*/ 	.byte	0x08
	.zero		1


	//   ....[9]....
        /*0dbc*/ 	.word	0x00000500
        /*0dc0*/ 	.word	0x000000ff
        /*0dc4*/ 	.word	0x0002d868
        /*0dc8*/ 	.short	0x0100
        /*0dca*/ 	.byte	0x08
	.zero		1


	//   ....[10]....
        /*0dcc*/ 	.word	0x000005f0
        /*0dd0*/ 	.word	0x000000ff
        /*0dd4*/ 	.word	0x0002d870
        /*0dd8*/ 	.short	0x0100
        /*0dda*/ 	.byte	0x06
	.zero		1


	//   ....[11]....
        /*0ddc*/ 	.word	0x00000600
        /*0de0*/ 	.word	0x000000ff
        /*0de4*/ 	.word	0x0002d880
        /*0de8*/ 	.short	0x0100
        /*0dea*/ 	.byte	0x06
	.zero		1


	//   ....[12]....
        /*0dec*/ 	.word	0x00000610
        /*0df0*/ 	.word	0x000000ff
        /*0df4*/ 	.word	0x0002d878
        /*0df8*/ 	.short	0x0100
        /*0dfa*/ 	.byte	0x06
	.zero		1


	//   ....[13]....
        /*0dfc*/ 	.word	0x00000620
        /*0e00*/ 	.word	0x000000ff
        /*0e04*/ 	.word	0x0002d888
        /*0e08*/ 	.short	0x0100
        /*0e0a*/ 	.byte	0x06
	.zero		1


	//   ....[14]....
        /*0e0c*/ 	.word	0x00000750
        /*0e10*/ 	.word	0x000000ff
        /*0e14*/ 	.word	0x0002d890
        /*0e18*/ 	.short	0x0100
        /*0e1a*/ 	.byte	0x08
	.zero		1


	//   ....[15]....
        /*0e1c*/ 	.word	0x00000760
        /*0e20*/ 	.word	0x000000ff
        /*0e24*/ 	.word	0x0002d8a0
        /*0e28*/ 	.short	0x0100
        /*0e2a*/ 	.byte	0x08
	.zero		1


	//   ....[16]....
        /*0e2c*/ 	.word	0x00000770
        /*0e30*/ 	.word	0x000000ff
        /*0e34*/ 	.word	0x0002d898
        /*0e38*/ 	.short	0x0100
        /*0e3a*/ 	.byte	0x08
	.zero		1


	//   ....[17]....
        /*0e3c*/ 	.word	0x00000780
        /*0e40*/ 	.word	0x000000ff
        /*0e44*/ 	.word	0x0002d8a8
        /*0e48*/ 	.short	0x0100
        /*0e4a*/ 	.byte	0x08
	.zero		1


	//   ....[18]....
        /*0e4c*/ 	.word	0x000008b0
        /*0e50*/ 	.word	0x000000ff
        /*0e54*/ 	.word	0x0002d8b0
        /*0e58*/ 	.short	0x0100
        /*0e5a*/ 	.byte	0x08
	.zero		1


	//   ....[19]....
        /*0e5c*/ 	.word	0x000008c0
        /*0e60*/ 	.word	0x000000ff
        /*0e64*/ 	.word	0x0002d8c0
        /*0e68*/ 	.short	0x0100
        /*0e6a*/ 	.byte	0x08
	.zero		1


	//   ....[20]....
        /*0e6c*/ 	.word	0x000008d0
        /*0e70*/ 	.word	0x000000ff
        /*0e74*/ 	.word	0x0002d8b8
        /*0e78*/ 	.short	0x0100
        /*0e7a*/ 	.byte	0x08
	.zero		1


	//   ....[21]....
        /*0e7c*/ 	.word	0x000008e0
        /*0e80*/ 	.word	0x000000ff
        /*0e84*/ 	.word	0x0002d8c8
        /*0e88*/ 	.short	0x0100
        /*0e8a*/ 	.byte	0x08
	.zero		1


	//   ....[22]....
        /*0e8c*/ 	.word	0x00003150
        /*0e90*/ 	.word	0x0000003c
        /*0e94*/ 	.word	0x0002d890
        /*0e98*/ 	.short	0x010a
        /*0e9a*/ 	.byte	0x3f
	.zero		1


	//   ....[23]....
        /*0e9c*/ 	.word	0x00004ce0
        /*0ea0*/ 	.word	0x0000003c
        /*0ea4*/ 	.word	0x0002d890
        /*0ea8*/ 	.short	0x010a
        /*0eaa*/ 	.byte	0x3f
	.zero		1


	//   ....[24]....
        /*0eac*/ 	.word	0x000064b0
        /*0eb0*/ 	.word	0x0000003c
        /*0eb4*/ 	.word	0x0002d890
        /*0eb8*/ 	.short	0x010a
        /*0eba*/ 	.byte	0x3f
	.zero		1


	//   ....[25]....
        /*0ebc*/ 	.word	0x000069d0
        /*0ec0*/ 	.word	0x0000000b
        /*0ec4*/ 	.word	0x00000000
        /*0ec8*/ 	.short	0x0101
        /*0eca*/ 	.byte	0x3f
	.zero		1


	//   ....[26]....
        /*0ecc*/ 	.word	0x00006a10
        /*0ed0*/ 	.word	0x0000003c
        /*0ed4*/ 	.word	0x0002d8b0
        /*0ed8*/ 	.short	0x010a
        /*0eda*/ 	.byte	0x3f
	.zero		1


	//   ....[27]....
        /*0edc*/ 	.word	0x00006ef0
        /*0ee0*/ 	.word	0x0000003c
        /*0ee4*/ 	.word	0x00000000
        /*0ee8*/ 	.short	0x0101
        /*0eea*/ 	.byte	0x3f
	.zero		1


	//   ....[28]....
        /*0eec*/ 	.word	0x00007480
        /*0ef0*/ 	.word	0x00000002
        /*0ef4*/ 	.word	0x0002d800
        /*0ef8*/ 	.short	0x010a
        /*0efa*/ 	.byte	0x3f
	.zero		1


	//   ....[29]....
        /*0efc*/ 	.word	0x000074d0
        /*0f00*/ 	.word	0x00000002
        /*0f04*/ 	.word	0x0002d800
        /*0f08*/ 	.short	0x010a
        /*0f0a*/ 	.byte	0x3f
	.zero		1


	//   ....[30]....
        /*0f0c*/ 	.word	0x00007f50
        /*0f10*/ 	.word	0x00000002
        /*0f14*/ 	.word	0x0002d800
        /*0f18*/ 	.short	0x010a
        /*0f1a*/ 	.byte	0x3f
	.zero		1


	//   ....[31]....
        /*0f1c*/ 	.word	0x00009880
        /*0f20*/ 	.word	0x00000002
        /*0f24*/ 	.word	0x0002d800
        /*0f28*/ 	.short	0x010a
        /*0f2a*/ 	.byte	0x3f
	.zero		1


	//   ....[32]....
        /*0f2c*/ 	.word	0x0000ae20
        /*0f30*/ 	.word	0x00000000
        /*0f34*/ 	.word	0x0002d830
        /*0f38*/ 	.short	0x010a
        /*0f3a*/ 	.byte	0x3f
	.zero		1


	//   ....[33]....
        /*0f3c*/ 	.word	0x0000aef0
        /*0f40*/ 	.word	0x00000000
        /*0f44*/ 	.word	0x0002d830
        /*0f48*/ 	.short	0x010a
        /*0f4a*/ 	.byte	0x3f
	.zero		1


	//   ....[34]....
        /*0f4c*/ 	.word	0x0000cc80
        /*0f50*/ 	.word	0x0000000c
        /*0f54*/ 	.word	0x00000000
        /*0f58*/ 	.short	0x0101
        /*0f5a*/ 	.byte	0x3f
	.zero		1


	//   ....[35]....
        /*0f5c*/ 	.word	0x0000dbf0
        /*0f60*/ 	.word	0x00000009
        /*0f64*/ 	.word	0x0002d830
        /*0f68*/ 	.short	0x010a
        /*0f6a*/ 	.byte	0x3f
	.zero		1


	//   ....[36]....
        /*0f6c*/ 	.word	0x0000dc40
        /*0f70*/ 	.word	0x00000009
        /*0f74*/ 	.word	0x0002d830
        /*0f78*/ 	.short	0x010a
        /*0f7a*/ 	.byte	0x3f
	.zero		1


	//   ....[37]....
        /*0f7c*/ 	.word	0x0000e0f0
        /*0f80*/ 	.word	0x00000009
        /*0f84*/ 	.word	0x0002d850
        /*0f88*/ 	.short	0x010a
        /*0f8a*/ 	.byte	0x3f
	.zero		1


	//   ....[38]....
        /*0f8c*/ 	.word	0x0000e130
        /*0f90*/ 	.word	0x00000009
        /*0f94*/ 	.word	0x0002d850
        /*0f98*/ 	.short	0x010a
        /*0f9a*/ 	.byte	0x3f
	.zero		1


	//   ....[39]....
        /*0f9c*/ 	.word	0x0000e850
        /*0fa0*/ 	.word	0x00000006
        /*0fa4*/ 	.word	0x00000000
        /*0fa8*/ 	.short	0x0101
        /*0faa*/ 	.byte	0x3f
	.zero		1


	//   ....[40]....
        /*0fac*/ 	.word	0x00010220
        /*0fb0*/ 	.word	0x00000005
        /*0fb4*/ 	.word	0x00000000
        /*0fb8*/ 	.short	0x0101
        /*0fba*/ 	.byte	0x3f
	.zero		1


	//   ....[41]....
        /*0fbc*/ 	.word	0x000108b0
        /*0fc0*/ 	.word	0x00000005
        /*0fc4*/ 	.word	0x0002d850
        /*0fc8*/ 	.short	0x010a
        /*0fca*/ 	.byte	0x3f
	.zero		1


	//   ....[42]....
        /*0fcc*/ 	.word	0x00010960
        /*0fd0*/ 	.word	0x00000005
        /*0fd4*/ 	.word	0x0002d850
        /*0fd8*/ 	.short	0x010a
        /*0fda*/ 	.byte	0x3f
	.zero		1


	//   ....[43]....
        /*0fdc*/ 	.word	0x00011160
        /*0fe0*/ 	.word	0x00000005
        /*0fe4*/ 	.word	0x00000000
        /*0fe8*/ 	.short	0x0101
        /*0fea*/ 	.byte	0x3f
	.zero		1


	//   ....[44]....
        /*0fec*/ 	.word	0x000124b0
        /*0ff0*/ 	.word	0x00000000
        /*0ff4*/ 	.word	0x00000000
        /*0ff8*/ 	.short	0x0101
        /*0ffa*/ 	.byte	0x3f
	.zero		1


	//   ....[45]....
        /*0ffc*/ 	.word	0x00014500
        /*1000*/ 	.word	0x00000016
        /*1004*/ 	.word	0x0002d820
        /*1008*/ 	.short	0x010a
        /*100a*/ 	.byte	0x3f
	.zero		1


	//   ....[46]....
        /*100c*/ 	.word	0x000145c0
        /*1010*/ 	.word	0x00000008
        /*1014*/ 	.word	0x0002d8a0
        /*1018*/ 	.short	0x010a
        /*101a*/ 	.byte	0x3f
	.zero		1


	//   ....[47]....
        /*101c*/ 	.word	0x000149f0
        /*1020*/ 	.word	0x00000008
        /*1024*/ 	.word	0x0002d8c0
        /*1028*/ 	.short	0x010a
        /*102a*/ 	.byte	0x3f
	.zero		1


	//   ....[48]....
        /*102c*/ 	.word	0x00014f50
        /*1030*/ 	.word	0x00000008
        /*1034*/ 	.word	0x0002d8a0
        /*1038*/ 	.short	0x010a
        /*103a*/ 	.byte	0x3f
	.zero		1


	//   ....[49]....
        /*103c*/ 	.word	0x00015370
        /*1040*/ 	.word	0x00000008
        /*1044*/ 	.word	0x0002d8c0
        /*1048*/ 	.short	0x010a
        /*104a*/ 	.byte	0x3f
	.zero		1


	//   ....[50]....
        /*104c*/ 	.word	0x00016300
        /*1050*/ 	.word	0x00000000
        /*1054*/ 	.word	0x0002d840
        /*1058*/ 	.short	0x010a
        /*105a*/ 	.byte	0x3f
	.zero		1


	//   ....[51]....
        /*105c*/ 	.word	0x00016880
        /*1060*/ 	.word	0x00000000
        /*1064*/ 	.word	0x0002d830
        /*1068*/ 	.short	0x0107
        /*106a*/ 	.byte	0x3f
	.zero		1


	//   ....[52]....
        /*106c*/ 	.word	0x00016950
        /*1070*/ 	.word	0x00000000
        /*1074*/ 	.word	0x0002d830
        /*1078*/ 	.short	0x0101
        /*107a*/ 	.byte	0x3f
	.zero		1


	//   ....[53]....
        /*107c*/ 	.word	0x000175a0
        /*1080*/ 	.word	0x00000016
        /*1084*/ 	.word	0x0002d800
        /*1088*/ 	.short	0x0107
        /*108a*/ 	.byte	0x3f
	.zero		1


	//   ....[54]....
        /*108c*/ 	.word	0x00017690
        /*1090*/ 	.word	0x00000016
        /*1094*/ 	.word	0x0002d800
        /*1098*/ 	.short	0x0101
        /*109a*/ 	.byte	0x3f
	.zero		1


	//   ....[55]....
        /*109c*/ 	.word	0x000176b0
        /*10a0*/ 	.word	0x00000016
        /*10a4*/ 	.word	0x0002d820
        /*10a8*/ 	.short	0x010a
        /*10aa*/ 	.byte	0x3f
	.zero		1


	//   ....[56]....
        /*10ac*/ 	.word	0x00017ad0
        /*10b0*/ 	.word	0x00000005
        /*10b4*/ 	.word	0x0002d840
        /*10b8*/ 	.short	0x010a
        /*10ba*/ 	.byte	0x3f
	.zero		1


	//   ....[57]....
        /*10bc*/ 	.word	0x00017f10
        /*10c0*/ 	.word	0x00000005
        /*10c4*/ 	.word	0x0002d830
        /*10c8*/ 	.short	0x0107
        /*10ca*/ 	.byte	0x3f
	.zero		1


	//   ....[58]....
        /*10cc*/ 	.word	0x00017fd0
        /*10d0*/ 	.word	0x00000005
        /*10d4*/ 	.word	0x0002d830
        /*10d8*/ 	.short	0x0101
        /*10da*/ 	.byte	0x3f
	.zero		1


	//   ....[59]....
        /*10dc*/ 	.word	0x00018030
        /*10e0*/ 	.word	0x00000005
        /*10e4*/ 	.word	0x0002d860
        /*10e8*/ 	.short	0x010a
        /*10ea*/ 	.byte	0x3f
	.zero		1


	//   ....[60]....
        /*10ec*/ 	.word	0x00018510
        /*10f0*/ 	.word	0x00000005
        /*10f4*/ 	.word	0x0002d850
        /*10f8*/ 	.short	0x0107
        /*10fa*/ 	.byte	0x3f
	.zero		1


	//   ....[61]....
        /*10fc*/ 	.word	0x00018600
        /*1100*/ 	.word	0x00000005
        /*1104*/ 	.word	0x0002d850
        /*1108*/ 	.short	0x0101
        /*110a*/ 	.byte	0x3f
	.zero		1


	//   ....[62]....
        /*110c*/ 	.word	0x00018820
        /*1110*/ 	.word	0x00000000
        /*1114*/ 	.word	0x0002d860
        /*1118*/ 	.short	0x010a
        /*111a*/ 	.byte	0x3f
	.zero		1


	//   ....[63]....
        /*111c*/ 	.word	0x00018c50
        /*1120*/ 	.word	0x00000000
        /*1124*/ 	.word	0x0002d850
        /*1128*/ 	.short	0x0107
        /*112a*/ 	.byte	0x3f
	.zero		1


	//   ....[64]....
        /*112c*/ 	.word	0x00018d30
        /*1130*/ 	.word	0x00000000
        /*1134*/ 	.word	0x0002d850
        /*1138*/ 	.short	0x0101
        /*113a*/ 	.byte	0x3f
	.zero		1


	//   ....[65]....
        /*113c*/ 	.word	0x00019830
        /*1140*/ 	.word	0x00000005
        /*1144*/ 	.word	0x0002d820
        /*1148*/ 	.short	0x010a
        /*114a*/ 	.byte	0x3f
	.zero		1


	//   ....[66]....
        /*114c*/ 	.word	0x000199d0
        /*1150*/ 	.word	0x00000003
        /*1154*/ 	.word	0x0002d840
        /*1158*/ 	.short	0x010a
        /*115a*/ 	.byte	0x3f
	.zero		1


	//   ....[67]....
        /*115c*/ 	.word	0x00019a60
        /*1160*/ 	.word	0x00000005
        /*1164*/ 	.word	0x0002d840
        /*1168*/ 	.short	0x010a
        /*116a*/ 	.byte	0x3f
	.zero		1


	//   ....[68]....
        /*116c*/ 	.word	0x00019aa0
        /*1170*/ 	.word	0x00000003
        /*1174*/ 	.word	0x0002d860
        /*1178*/ 	.short	0x010a
        /*117a*/ 	.byte	0x3f
	.zero		1


	//   ....[69]....
        /*117c*/ 	.word	0x00019ae0
        /*1180*/ 	.word	0x00000005
        /*1184*/ 	.word	0x0002d860
        /*1188*/ 	.short	0x010a
        /*118a*/ 	.byte	0x3f
	.zero		1


	//   ....[70]....
        /*118c*/ 	.word	0x00019b40
        /*1190*/ 	.word	0x0000003c
        /*1194*/ 	.word	0x0002d890
        /*1198*/ 	.short	0x010a
        /*119a*/ 	.byte	0x3f
	.zero		1


	//   ....[71]....
        /*119c*/ 	.word	0x00019cc0
        /*11a0*/ 	.word	0x0000003c
        /*11a4*/ 	.word	0x0002d890
        /*11a8*/ 	.short	0x010a
        /*11aa*/ 	.byte	0x3f
	.zero		1


	//   ....[72]....
        /*11ac*/ 	.word	0x00019e40
        /*11b0*/ 	.word	0x0000003c
        /*11b4*/ 	.word	0x0002d890
        /*11b8*/ 	.short	0x010a
        /*11ba*/ 	.byte	0x3f
	.zero		1


	//   ....[73]....
        /*11bc*/ 	.word	0x00019fb0
        /*11c0*/ 	.word	0x0000003c
        /*11c4*/ 	.word	0x0002d8b0
        /*11c8*/ 	.short	0x010a
        /*11ca*/ 	.byte	0x3f
	.zero		1


	//   ....[74]....
        /*11cc*/ 	.word	0x0001a2d0
        /*11d0*/ 	.word	0x00000002
        /*11d4*/ 	.word	0x0002d800
        /*11d8*/ 	.short	0x010a
        /*11da*/ 	.byte	0x3f
	.zero		1


	//   ....[75]....
        /*11dc*/ 	.word	0x0001a4f0
        /*11e0*/ 	.word	0x00000002
        /*11e4*/ 	.word	0x0002d800
        /*11e8*/ 	.short	0x010a
        /*11ea*/ 	.byte	0x3f
	.zero		1


	//   ....[76]....
        /*11ec*/ 	.word	0x0001a540
        /*11f0*/ 	.word	0x00000000
        /*11f4*/ 	.word	0x0002d830
        /*11f8*/ 	.short	0x010a
        /*11fa*/ 	.byte	0x3f
	.zero		1


	//   ....[77]....
        /*11fc*/ 	.word	0x0001a590
        /*1200*/ 	.word	0x00000009
        /*1204*/ 	.word	0x0002d830
        /*1208*/ 	.short	0x010a
        /*120a*/ 	.byte	0x3f
	.zero		1


	//   ....[78]....
        /*120c*/ 	.word	0x0001a5e0
        /*1210*/ 	.word	0x00000009
        /*1214*/ 	.word	0x0002d850
        /*1218*/ 	.short	0x010a
        /*121a*/ 	.byte	0x3f
	.zero		1


	//   ....[79]....
        /*121c*/ 	.word	0x0001a630
        /*1220*/ 	.word	0x00000005
        /*1224*/ 	.word	0x0002d850
        /*1228*/ 	.short	0x010a
        /*122a*/ 	.byte	0x3f
	.zero		1


	//   ....[80]....
        /*122c*/ 	.word	0x0001a9c0
        /*1230*/ 	.word	0x00000016
        /*1234*/ 	.word	0x0002d820
        /*1238*/ 	.short	0x010a
        /*123a*/ 	.byte	0x3f
	.zero		1


	//   ....[81]....
        /*123c*/ 	.word	0x0001aa10
        /*1240*/ 	.word	0x00000008
        /*1244*/ 	.word	0x0002d8a0
        /*1248*/ 	.short	0x010a
        /*124a*/ 	.byte	0x3f
	.zero		1


	//   ....[82]....
        /*124c*/ 	.word	0x0001aa60
        /*1250*/ 	.word	0x00000008
        /*1254*/ 	.word	0x0002d8c0
        /*1258*/ 	.short	0x010a
        /*125a*/ 	.byte	0x3f
	.zero		1


	//   ....[83]....
        /*125c*/ 	.word	0x0001aab0
        /*1260*/ 	.word	0x00000008
        /*1264*/ 	.word	0x0002d8a0
        /*1268*/ 	.short	0x010a
        /*126a*/ 	.byte	0x3f
	.zero		1


	//   ....[84]....
        /*126c*/ 	.word	0x0001ab00
        /*1270*/ 	.word	0x00000008
        /*1274*/ 	.word	0x0002d8c0
        /*1278*/ 	.short	0x010a
        /*127a*/ 	.byte	0x3f
	.zero		1


	//   ....[85]....
        /*127c*/ 	.word	0x0001ac20
        /*1280*/ 	.word	0x00000000
        /*1284*/ 	.word	0x0002d840
        /*1288*/ 	.short	0x010a
        /*128a*/ 	.byte	0x3f
	.zero		1


	//   ....[86]....
        /*128c*/ 	.word	0x0001bac0
        /*1290*/ 	.word	0x00000016
        /*1294*/ 	.word	0x0002d820
        /*1298*/ 	.short	0x010a
        /*129a*/ 	.byte	0x3f
	.zero		1


	//   ....[87]....
        /*129c*/ 	.word	0x0001bb10
        /*12a0*/ 	.word	0x00000005
        /*12a4*/ 	.word	0x0002d840
        /*12a8*/ 	.short	0x010a
        /*12aa*/ 	.byte	0x3f
	.zero		1


	//   ....[88]....
        /*12ac*/ 	.word	0x0001c0b0
        /*12b0*/ 	.word	0x00000005
        /*12b4*/ 	.word	0x0002d860
        /*12b8*/ 	.short	0x010a
        /*12ba*/ 	.byte	0x3f
	.zero		1


	//   ....[89]....
        /*12bc*/ 	.word	0x0001c690
        /*12c0*/ 	.word	0x00000000
        /*12c4*/ 	.word	0x0002d860
        /*12c8*/ 	.short	0x010a
        /*12ca*/ 	.byte	0x3f
	.zero		1


	//   ....[90]....
        /*12cc*/ 	.word	0x0001d5d0
        /*12d0*/ 	.word	0x00000005
        /*12d4*/ 	.word	0x0002d820
        /*12d8*/ 	.short	0x010a
        /*12da*/ 	.byte	0x3f
	.zero		1


	//   ....[91]....
        /*12dc*/ 	.word	0x0001d770
        /*12e0*/ 	.word	0x00000003
        /*12e4*/ 	.word	0x0002d840
        /*12e8*/ 	.short	0x010a
        /*12ea*/ 	.byte	0x3f
	.zero		1


	//   ....[92]....
        /*12ec*/ 	.word	0x0001d7c0
        /*12f0*/ 	.word	0x00000005
        /*12f4*/ 	.word	0x0002d840
        /*12f8*/ 	.short	0x010a
        /*12fa*/ 	.byte	0x3f
	.zero		1


	//   ....[93]....
        /*12fc*/ 	.word	0x0001d810
        /*1300*/ 	.word	0x00000003
        /*1304*/ 	.word	0x0002d860
        /*1308*/ 	.short	0x010a
        /*130a*/ 	.byte	0x3f
	.zero		1


	//----- nvinfo : EIATTR_NUM_MBARRIERS
	.align		4
.L_1173:
        /*130c*/ 	.byte	0x03, 0x38
        /*130e*/ 	.short	0x0016


	//----- nvinfo : EIATTR_EXIT_INSTR_OFFSETS
	.align		4
        /*1310*/ 	.byte	0x04, 0x1c
        /*1312*/ 	.short	(.L_1175 - .L_1174)


	//   ....[0]....
.L_1174:
        /*1314*/ 	.word	0x00019b30


	//----- nvinfo : EIATTR_MAX_THREADS
	.align		4
.L_1175:
        /*1318*/ 	.byte	0x04, 0x05
        /*131a*/ 	.short	(.L_1177 - .L_1176)
.L_1176:
        /*131c*/ 	.word	0x00000200
        /*1320*/ 	.word	0x00000001
        /*1324*/ 	.word	0x00000001


	//----- nvinfo : EIATTR_CRS_STACK_SIZE
	.align		4
.L_1177:
        /*1328*/ 	.byte	0x04, 0x1e
        /*132a*/ 	.short	(.L_1179 - .L_1178)
.L_1178:
        /*132c*/ 	.word	0x00000000


	//----- nvinfo : EIATTR_CBANK_PARAM_SIZE
	.align		4
.L_1179:
        /*1330*/ 	.byte	0x03, 0x19
        /*1332*/ 	.short	0x0af0


	//----- nvinfo : EIATTR_PARAM_CBANK
	.align		4
        /*1334*/ 	.byte	0x04, 0x0a
        /*1336*/ 	.short	(.L_1181 - .L_1180)
	.align		4
.L_1180:
        /*1338*/ 	.word	index@(.nv.constant0._ZN7cutlass13device_kernelIN5flash11enable_sm90INS1_16FlashAttnFwdSm90INS1_25CollectiveMainloopFwdSm90ILi2EN4cute5tupleIJNS5_1CILi1EEES8_S8_EEENS6_IJNS7_ILi192EEENS7_ILi128EEENS7_ILi96EEEEEELi96ENS_6half_tEfNS_4arch4Sm90ELb0ELb0ELb1ELb1ELb1ELb1ELb0ELb0ELb1ELb1ELb0ELb0EEENS1_21CollectiveEpilogueFwdINS6_IJSA_SC_SB_EEES9_SE_SG_Li384ELb1ELb1ELb0ELb0EEENS1_36VarlenDynamicPersistentTileSchedulerILi192ELi128ELi384ELi128ELb0ELb1ELb1ELb0ELb1ELb1EEEEEEEEEvNT_6ParamsE)
        /*133c*/ 	.short	0x0210
        /*133e*/ 	.short	0x0af0


	//----- nvinfo : EIATTR_SW_WAR
	.align		4
.L_1181:
        /*1340*/ 	.byte	0x04, 0x36
        /*1342*/ 	.short	(.L_1183 - .L_1182)
.L_1182:
        /*1344*/ 	.word	0x00000008
.L_1183:


//--------------------- .nv.info._ZN7cutlass13device_kernelIN5flash11enable_sm90INS1_16FlashAttnFwdSm90INS1_25CollectiveMainloopFwdSm90ILi2EN4cute5tupleIJNS5_1CILi1EEES8_S8_EEENS6_IJNS7_ILi192EEENS7_ILi128EEENS7_ILi96EEEEEELi96ENS_6half_tEfNS_4arch4Sm90ELb0ELb1ELb1ELb0ELb1ELb0ELb0ELb0ELb1ELb1ELb0ELb0EEENS1_21CollectiveEpilogueFwdINS6_IJSA_SC_SB_EEES9_SE_SG_Li384ELb0ELb1ELb0ELb0EEENS1_30DynamicPersistentTileSchedulerILi384ELi128ELb0ELb1ELb1EEEEEEEEEvNT_6ParamsE --------------------------
	.section	.nv.info._ZN7cutlass13device_kernelIN5flash11enable_sm90INS1_16FlashAttnFwdSm90INS1_25CollectiveMainloopFwdSm90ILi2EN4cute5tupleIJNS5_1CILi1EEES8_S8_EEENS6_IJNS7_ILi192EEENS7_ILi128EEENS7_ILi96EEEEEELi96ENS_6half_tEfNS_4arch4Sm90ELb0ELb1ELb1ELb0ELb1ELb0ELb0ELb0ELb1ELb1ELb0ELb0EEENS1_21CollectiveEpilogueFwdINS6_IJSA_SC_SB_EEES9_SE_SG_Li384ELb0ELb1ELb0ELb0EEENS1_30DynamicPersistentTileSchedulerILi384ELi128ELb0ELb1ELb1EEEEEEEEEvNT_6ParamsE,"",@"SHT_CUDA_INFO"
	.sectionflags	@""
	.align	4


	//----- nvinfo : EIATTR_CUDA_API_VERSION
	.align		4
        /*0000*/ 	.byte	0x04, 0x37
        /*0002*/ 	.short	(.L_1185 - .L_1184)
.L_1184:
        /*0004*/ 	.word	0x00000082


	//----- nvinfo : EIATTR_KPARAM_INFO
	.align		4
.L_1185:
        /*0008*/ 	.byte	0x04, 0x17
        /*000a*/ 	.short	(.L_1187 - .L_1186)
.L_1186:
        /*000c*/ 	.word	0x00000000
        /*0010*/ 	.short	0x0000
        /*0012*/ 	.short	0x0070
        /*0014*/ 	.byte	0x00, 0xf0, 0x01, 0x2a


	//----- nvinfo : EIATTR_SPARSE_MMA_MASK
	.align		4
.L_1187:
        /*0018*/ 	.byte	0x03, 0x50
        /*001a*/ 	.short	0x0000


	//----- nvinfo : EIATTR_MAXREG_COUNT
	.align		4
        /*001c*/ 	.byte	0x03, 0x1b
        /*001e*/ 	.short	0x0080


	//----- nvinfo : EIATTR_NUM_BARRIERS
	.align		4
        /*0020*/ 	.byte	0x02, 0x4c
        /*0022*/ 	.byte	0x10
	.zero		1


	//----- nvinfo : EIATTR_EXTERNS
	.align		4
        /*0024*/ 	.byte	0x04, 0x0f
        /*0026*/ 	.short	(.L_1189 - .L_1188)


	//   ....[0]....
	.align		4
.L_1188:
        /*0028*/ 	.word	index@(__assertfail)


	//----- nvinfo : EIATTR_ANNOTATIONS
	.align		4
.L_1189:
        /*002c*/ 	.byte	0x04, 0x55
        /*002e*/ 	.short	(.L_1191 - .L_1190)


	//   ....[0]....
.L_1190:
        /* <DEDUP_REMOVED lines=12> */


	//----- nvinfo : EIATTR_MERCURY_ISA_VERSION
	.align		4
.L_1191:
        /*00d8*/ 	.byte	0x03, 0x5f
        /*00da*/ 	.short	0x0101


	//----- nvinfo : EIATTR_INT_WARP_WIDE_INSTR_OFFSETS
	.align		4
        /*00dc*/ 	.byte	0x04, 0x31
        /*00de*/ 	.short	(.L_1193 - .L_1192)


	//   ....[0]....
.L_1192:
        /*00e0*/ 	.word	0x000000c0


	//   ....[1]....
        /*00e4*/ 	.word	0x000000d0


	//   ....[2]....
        /*00e8*/ 	.word	0x00000170


	//   ....[3]....
        /*00ec*/ 	.word	0x000126e0


	//   ....[4]....
        /*00f0*/ 	.word	0x00012770


	//   ....[5]....
        /*00f4*/ 	.word	0x000152f0


	//   ....[6]....
        /*00f8*/ 	.word	0x00015380


	//----- nvinfo : EIATTR_COOP_GROUP_MASK_REGIDS
	.align		4
.L_1193:
        /*00fc*/ 	.byte	0x04, 0x29
        /*00fe*/ 	.short	(.L_1195 - .L_1194)


	//   ....[0]....
.L_1194:
        /*0100*/ 	.word	0xffffffff


	//   ....[1]....
        /*0104*/ 	.word	0xffffffff


	//   ....[2]....
        /*0108*/ 	.word	0xffffffff


	//   ....[3]....
        /*010c*/ 	.word	0xffffffff


	//   ....[4]....
        /*0110*/ 	.word	0xffffffff


	//   ....[5]....
        /*0114*/ 	.word	0xffffffff


	//   ....[6]....
        /*0118*/ 	.word	0xffffffff


	//   ....[7]....
        /*011c*/ 	.word	0xffffffff


	//   ....[8]....
        /*0120*/ 	.word	0xffffffff


	//   ....[9]....
        /*0124*/ 	.word	0xffffffff


	//   ....[10]....
        /*0128*/ 	.word	0xffffffff


	//   ....[11]....
        /*012c*/ 	.word	0xffffffff


	//   ....[12]....
        /*0130*/ 	.word	0xffffffff


	//   ....[13]....
        /*0134*/ 	.word	0xffffffff


	//   ....[14]....
        /*0138*/ 	.word	0xffffffff


	//   ....[15]....
        /*013c*/ 	.word	0xffffffff


	//   ....[16]....
        /*0140*/ 	.word	0xffffffff


	//   ....[17]....
        /*0144*/ 	.word	0xffffffff


	//   ....[18]....
        /*0148*/ 	.word	0xffffffff


	//   ....[19]....
        /*014c*/ 	.word	0xffffffff


	//   ....[20]....
        /*0150*/ 	.word	0xffffffff


	//   ....[21]....
        /*0154*/ 	.word	0xffffffff


	//   ....[22]....
        /*0158*/ 	.word	0xffffffff


	//   ....[23]....
        /*015c*/ 	.word	0xffffffff


	//   ....[24]....
        /*0160*/ 	.word	0xffffffff


	//   ....[25]....
        /*0164*/ 	.word	0xffffffff


	//   ....[26]....
        /*0168*/ 	.word	0xffffffff


	//   ....[27]....
        /*016c*/ 	.word	0xffffffff


	//   ....[28]....
        /*0170*/ 	.word	0xffffffff


	//   ....[29]....
        /*0174*/ 	.word	0xffffffff


	//   ....[30]....
        /*0178*/ 	.word	0xffffffff


	//   ....[31]....
        /*017c*/ 	.word	0xffffffff


	//   ....[32]....
        /*0180*/ 	.word	0xffffffff


	//   ....[33]....
        /*0184*/ 	.word	0xffffffff


	//   ....[34]....
        /*0188*/ 	.word	0xffffffff


	//   ....[35]....
        /*018c*/ 	.word	0xffffffff


	//   ....[36]....
        /*0190*/ 	.word	0xffffffff


	//   ....[37]....
        /*0194*/ 	.word	0xffffffff


	//   ....[38]....
        /*0198*/ 	.word	0xffffffff


	//   ....[39]....
        /*019c*/ 	.word	0xffffffff


	//   ....[40]....
        /*01a0*/ 	.word	0xffffffff


	//   ....[41]....
        /*01a4*/ 	.word	0xffffffff


	//   ....[42]....
        /*01a8*/ 	.word	0xffffffff


	//   ....[43]....
        /*01ac*/ 	.word	0xffffffff


	//   ....[44]....
        /*01b0*/ 	.word	0xffffffff


	//   ....[45]....
        /*01b4*/ 	.word	0xffffffff


	//   ....[46]....
        /*01b8*/ 	.word	0xffffffff


	//   ....[47]....
        /*01bc*/ 	.word	0xffffffff


	//   ....[48]....
        /*01c0*/ 	.word	0xffffffff


	//   ....[49]....
        /*01c4*/ 	.word	0xffffffff


	//   ....[50]....
        /*01c8*/ 	.word	0xffffffff


	//   ....[51]....
        /*01cc*/ 	.word	0xffffffff


	//   ....[52]....
        /*01d0*/ 	.word	0xffffffff


	//   ....[53]....
        /*01d4*/ 	.word	0xffffffff


	//   ....[54]....
        /*01d8*/ 	.word	0xffffffff


	//   ....[55]....
        /*01dc*/ 	.word	0xffffffff


	//   ....[56]....
        /*01e0*/ 	.word	0xffffffff


	//   ....[57]....
        /*01e4*/ 	.word	0xffffffff


	//   ....[58]....
        /*01e8*/ 	.word	0xffffffff


	//   ....[59]....
        /*01ec*/ 	.word	0xffffffff


	//   ....[60]....
        /*01f0*/ 	.word	0xffffffff


	//   ....[61]....
        /*01f4*/ 	.word	0xffffffff


	//   ....[62]....
        /*01f8*/ 	.word	0xffffffff


	//   ....[63]....
        /*01fc*/ 	.word	0xffffffff


	//   ....[64]....
        /*0200*/ 	.word	0xffffffff


	//   ....[65]....
        /*0204*/ 	.word	0xffffffff


	//   ....[66]....
        /*0208*/ 	.word	0xffffffff


	//   ....[67]....
        /*020c*/ 	.word	0xffffffff


	//   ....[68]....
        /*0210*/ 	.word	0xffffffff


	//   ....[69]....
        /*0214*/ 	.word	0xffffffff


	//   ....[70]....
        /*0218*/ 	.word	0xffffffff


	//   ....[71]....
        /*021c*/ 	.word	0xffffffff


	//   ....[72]....
        /*0220*/ 	.word	0xffffffff


	//   ....[73]....
        /*0224*/ 	.word	0xffffffff


	//   ....[74]....
        /*0228*/ 	.word	0xffffffff


	//   ....[75]....
        /*022c*/ 	.word	0xffffffff


	//   ....[76]....
        /*0230*/ 	.word	0xffffffff


	//   ....[77]....
        /*0234*/ 	.word	0xffffffff


	//   ....[78]....
        /*0238*/ 	.word	0xffffffff


	//   ....[79]....
        /*023c*/ 	.word	0xffffffff


	//   ....[80]....
        /*0240*/ 	.word	0xffffffff


	//   ....[81]....
        /*0244*/ 	.word	0xffffffff


	//   ....[82]....
        /*0248*/ 	.word	0xffffffff


	//   ....[83]....
        /*024c*/ 	.word	0xffffffff


	//   ....[84]....
        /*0250*/ 	.word	0xffffffff


	//   ....[85]....
        /*0254*/ 	.word	0xffffffff


	//   ....[86]....
        /*0258*/ 	.word	0xffffffff


	//   ....[87]....
        /*025c*/ 	.word	0xffffffff


	//   ....[88]....
        /*0260*/ 	.word	0xffffffff


	//   ....[89]....
        /*0264*/ 	.word	0xffffffff


	//   ....[90]....
        /*0268*/ 	.word	0xffffffff


	//   ....[91]....
        /*026c*/ 	.word	0xffffffff


	//   ....[92]....
        /*0270*/ 	.word	0xffffffff


	//   ....[93]....
        /*0274*/ 	.word	0xffffffff


	//   ....[94]....
        /*0278*/ 	.word	0xffffffff


	//   ....[95]....
        /*027c*/ 	.word	0xffffffff


	//   ....[96]....
        /*0280*/ 	.word	0x0500000f


	//   ....[97]....
        /*0284*/ 	.word	0x0500000f


	//   ....[98]....
        /*0288*/ 	.word	0x0500000f


	//   ....[99]....
        /*028c*/ 	.word	0x0500000f


	//   ....[100]....
        /*0290*/ 	.word	0x0500000f


	//   ....[101]....
        /*0294*/ 	.word	0x0500000f


	//   ....[102]....
        /*0298*/ 	.word	0x0500000f


	//   ....[103]....
        /*029c*/ 	.word	0x0500000f


	//   ....[104]....
        /*02a0*/ 	.word	0x0500000f


	//   ....[105]....
        /*02a4*/ 	.word	0x0500000f


	//   ....[106]....
        /*02a8*/ 	.word	0x0500000f


	//   ....[107]....
        /*02ac*/ 	.word	0x0500000f


	//   ....[108]....
        /*02b0*/ 	.word	0x0500000f


	//   ....[109]....
        /*02b4*/ 	.word	0x0500000f


	//   ....[110]....
        /*02b8*/ 	.word	0x0500000f


	//   ....[111]....
        /*02bc*/ 	.word	0x0500000f


	//   ....[112]....
        /*02c0*/ 	.word	0x0500000f


	//   ....[113]....
        /*02c4*/ 	.word	0x0500000f


	//   ....[114]....
        /*02c8*/ 	.word	0x0500000f


	//   ....[115]....
        /*02cc*/ 	.word	0x0500000f


	//   ....[116]....
        /*02d0*/ 	.word	0x0500000f


	//   ....[117]....
        /*02d4*/ 	.word	0x0500000f


	//   ....[118]....
        /*02d8*/ 	.word	0x0500000f


	//   ....[119]....
        /*02dc*/ 	.word	0x0500000f


	//   ....[120]....
        /*02e0*/ 	.word	0x0500000f


	//   ....[121]....
        /*02e4*/ 	.word	0x0500000f


	//   ....[122]....
        /*02e8*/ 	.word	0x0500000f


	//   ....[123]....
        /*02ec*/ 	.word	0x0500000f


	//   ....[124]....
        /*02f0*/ 	.word	0x0500000f


	//   ....[125]....
        /*02f4*/ 	.word	0x0500000f


	//   ....[126]....
        /*02f8*/ 	.word	0x0500000f


	//   ....[127]....
        /*02fc*/ 	.word	0x0500000f


	//   ....[128]....
        /*0300*/ 	.word	0x0500000f


	//   ....[129]....
        /*0304*/ 	.word	0x0500000f


	//   ....[130]....
        /*0308*/ 	.word	0x0500000f


	//   ....[131]....
        /*030c*/ 	.word	0x0500000f


	//   ....[132]....
        /*0310*/ 	.word	0x0500000f


	//   ....[133]....
        /*0314*/ 	.word	0x0500000f


	//   ....[134]....
        /*0318*/ 	.word	0x0500000f


	//   ....[135]....
        /*031c*/ 	.word	0x0500000f


	//   ....[136]....
        /*0320*/ 	.word	0x0500000f


	//   ....[137]....
        /*0324*/ 	.word	0x0500000f


	//   ....[138]....
        /*0328*/ 	.word	0x0500000f


	//   ....[139]....
        /*032c*/ 	.word	0x0500000f


	//   ....[140]....
        /*0330*/ 	.word	0x0500000f


	//   ....[141]....
        /*0334*/ 	.word	0x0500000f


	//   ....[142]....
        /*0338*/ 	.word	0x0500000f


	//----- nvinfo : EIATTR_COOP_GROUP_INSTR_OFFSETS
	.align		4
.L_1195:
        /*033c*/ 	.byte	0x04, 0x28
        /*033e*/ 	.short	(.L_1197 - .L_1196)


	//   ....[0]....
.L_1196:
        /*0340*/ 	.word	0x00000080


	//   ....[1]....
        /*0344*/ 	.word	0x00000090


	//   ....[2]....
        /*0348*/ 	.word	0x000002d0


	//   ....[3]....
        /*034c*/ 	.word	0x00000430


	//   ....[4]....
        /*0350*/ 	.word	0x00000550


	//   ....[5]....
        /*0354*/ 	.word	0x000006b0


	//   ....[6]....
        /*0358*/ 	.word	0x00001870


	//   ....[7]....
        /*035c*/ 	.word	0x000020a0


	//   ....[8]....
        /*0360*/ 	.word	0x00002aa0


	//   ....[9]....
        /*0364*/ 	.word	0x00003e10


	//   ....[10]....
        /*0368*/ 	.word	0x00003f20


	//   ....[11]....
        /*036c*/ 	.word	0x00004760


	//   ....[12]....
        /*0370*/ 	.word	0x000047c0


	//   ....[13]....
        /*0374*/ 	.word	0x00005390


	//   ....[14]....
        /*0378*/ 	.word	0x00006280


	//   ....[15]....
        /*037c*/ 	.word	0x00006ba0


	//   ....[16]....
        /*0380*/ 	.word	0x00007780


	//   ....[17]....
        /*0384*/ 	.word	0x00007880


	//   ....[18]....
        /*0388*/ 	.word	0x00008060


	//   ....[19]....
        /*038c*/ 	.word	0x00008110


	//   ....[20]....
        /*0390*/ 	.word	0x00009170


	//   ....[21]....
        /*0394*/ 	.word	0x0000a930


	//   ....[22]....
        /*0398*/ 	.word	0x0000a950


	//   ....[23]....
        /*039c*/ 	.word	0x0000a980


	//   ....[24]....
        /*03a0*/ 	.word	0x0000a990


	//   ....[25]....
        /*03a4*/ 	.word	0x0000bce0


	//   ....[26]....
        /*03a8*/ 	.word	0x0000c8b0


	//   ....[27]....
        /*03ac*/ 	.word	0x0000d1b0


	//   ....[28]....
        /*03b0*/ 	.word	0x0000dd90


	//   ....[29]....
        /*03b4*/ 	.word	0x0000de90


	//   ....[30]....
        /*03b8*/ 	.word	0x0000e690


	//   ....[31]....
        /*03bc*/ 	.word	0x0000e730


	//   ....[32]....
        /*03c0*/ 	.word	0x0000f780


	//   ....[33]....
        /*03c4*/ 	.word	0x0000f890


	//   ....[34]....
        /*03c8*/ 	.word	0x0000f8f0


	//   ....[35]....
        /*03cc*/ 	.word	0x0000f9c0


	//   ....[36]....
        /*03d0*/ 	.word	0x0000f9f0


	//   ....[37]....
        /*03d4*/ 	.word	0x00010930


	//   ....[38]....
        /*03d8*/ 	.word	0x00010960


	//   ....[39]....
        /*03dc*/ 	.word	0x00010990


	//   ....[40]....
        /*03e0*/ 	.word	0x000109c0


	//   ....[41]....
        /*03e4*/ 	.word	0x00010ed0


	//   ....[42]....
        /*03e8*/ 	.word	0x00010ef0


	//   ....[43]....
        /*03ec*/ 	.word	0x00011000


	//   ....[44]....
        /*03f0*/ 	.word	0x00011020


	//   ....[45]....
        /*03f4*/ 	.word	0x000116c0


	//   ....[46]....
        /*03f8*/ 	.word	0x000116d0


	//   ....[47]....
        /*03fc*/ 	.word	0x000117d0


	//   ....[48]....
        /*0400*/ 	.word	0x000117f0


	//   ....[49]....
        /*0404*/ 	.word	0x000119b0


	//   ....[50]....
        /*0408*/ 	.word	0x00013310


	//   ....[51]....
        /*040c*/ 	.word	0x00013330


	//   ....[52]....
        /*0410*/ 	.word	0x00013340


	//   ....[53]....
        /*0414*/ 	.word	0x000133e0


	//   ....[54]....
        /*0418*/ 	.word	0x00013400


	//   ....[55]....
        /*041c*/ 	.word	0x000134a0


	//   ....[56]....
        /*0420*/ 	.word	0x000134c0


	//   ....[57]....
        /*0424*/ 	.word	0x000134d0


	//   ....[58]....
        /*0428*/ 	.word	0x00013d60


	//   ....[59]....
        /*042c*/ 	.word	0x00013d80


	//   ....[60]....
        /*0430*/ 	.word	0x00013db0


	//   ....[61]....
        /*0434*/ 	.word	0x00013e60


	//   ....[62]....
        /*0438*/ 	.word	0x00013e70


	//   ....[63]....
        /*043c*/ 	.word	0x00013f10


	//   ....[64]....
        /*0440*/ 	.word	0x00013f20


	//   ....[65]....
        /*0444*/ 	.word	0x00013f30


	//   ....[66]....
        /*0448*/ 	.word	0x00013f40


	//   ....[67]....
        /*044c*/ 	.word	0x00014000


	//   ....[68]....
        /*0450*/ 	.word	0x00014020


	//   ....[69]....
        /*0454*/ 	.word	0x00014080


	//   ....[70]....
        /*0458*/ 	.word	0x000148c0


	//   ....[71]....
        /*045c*/ 	.word	0x000148d0


	//   ....[72]....
        /*0460*/ 	.word	0x000148f0


	//   ....[73]....
        /*0464*/ 	.word	0x00014970


	//   ....[74]....
        /*0468*/ 	.word	0x00014980


	//   ....[75]....
        /*046c*/ 	.word	0x000149e0


	//   ....[76]....
        /*0470*/ 	.word	0x00014a10


	//   ....[77]....
        /*0474*/ 	.word	0x00014a50


	//   ....[78]....
        /*0478*/ 	.word	0x00014d50


	//   ....[79]....
        /*047c*/ 	.word	0x00014d70


	//   ....[80]....
        /*0480*/ 	.word	0x00014e10


	//   ....[81]....
        /*0484*/ 	.word	0x00014e20


	//   ....[82]....
        /*0488*/ 	.word	0x00014eb0


	//   ....[83]....
        /*048c*/ 	.word	0x00014ec0


	//   ....[84]....
        /*0490*/ 	.word	0x00014ed0


	//   ....[85]....
        /*0494*/ 	.word	0x00014f60


	//   ....[86]....
        /*0498*/ 	.word	0x00015580


	//   ....[87]....
        /*049c*/ 	.word	0x00015590


	//   ....[88]....
        /*04a0*/ 	.word	0x000155e0


	//   ....[89]....
        /*04a4*/ 	.word	0x00015620


	//   ....[90]....
        /*04a8*/ 	.word	0x00015680


	//   ....[91]....
        /*04ac*/ 	.word	0x000156a0


	//   ....[92]....
        /*04b0*/ 	.word	0x00015720


	//   ....[93]....
        /*04b4*/ 	.word	0x00015740


	//   ....[94]....
        /*04b8*/ 	.word	0x00015aa0


	//   ....[95]....
        /*04bc*/ 	.word	0x00015c90


	//   ....[96]....
        /*04c0*/ 	.word	0x000162e0


	//   ....[97]....
        /*04c4*/ 	.word	0x000163c0


	//   ....[98]....
        /*04c8*/ 	.word	0x00016460


	//   ....[99]....
        /*04cc*/ 	.word	0x000164c0


	//   ....[100]....
        /*04d0*/ 	.word	0x000165d0


	//   ....[101]....
        /*04d4*/ 	.word	0x00016640


	//   ....[102]....
        /*04d8*/ 	.word	0x00016750


	//   ....[103]....
        /*04dc*/ 	.word	0x000167c0


	//   ....[104]....
        /*04e0*/ 	.word	0x000168c0


	//   ....[105]....
        /*04e4*/ 	.word	0x00016950


	//   ....[106]....
        /*04e8*/ 	.word	0x000169c0


	//   ....[107]....
        /*04ec*/ 	.word	0x00016a20


	//   ....[108]....
        /*04f0*/ 	.word	0x00016b30


	//   ....[109]....
        /*04f4*/ 	.word	0x00016b90


	//   ....[110]....
        /*04f8*/ 	.word	0x00016cb0


	//   ....[111]....
        /*04fc*/ 	.word	0x00016d10


	//   ....[112]....
        /*0500*/ 	.word	0x00016db0


	//   ....[113]....
        /*0504*/ 	.word	0x00016e80


	//   ....[114]....
        /*0508*/ 	.word	0x00016fa0


	//   ....[115]....
        /*050c*/ 	.word	0x00017000


	//   ....[116]....
        /*0510*/ 	.word	0x000170f0


	//   ....[117]....
        /*0514*/ 	.word	0x00017220


	//   ....[118]....
        /*0518*/ 	.word	0x000172d0


	//   ....[119]....
        /*051c*/ 	.word	0x00017350


	//   ....[120]....
        /*0520*/ 	.word	0x00017430


	//   ....[121]....
        /*0524*/ 	.word	0x00017490


	//   ....[122]....
        /*0528*/ 	.word	0x00017560


	//   ....[123]....
        /*052c*/ 	.word	0x000175c0


	//   ....[124]....
        /*0530*/ 	.word	0x00017690


	//   ....[125]....
        /*0534*/ 	.word	0x00017780


	//   ....[126]....
        /*0538*/ 	.word	0x00017820


	//   ....[127]....
        /*053c*/ 	.word	0x00017880


	//   ....[128]....
        /*0540*/ 	.word	0x00017980


	//   ....[129]....
        /*0544*/ 	.word	0x000179e0


	//   ....[130]....
        /*0548*/ 	.word	0x00017ae0


	//   ....[131]....
        /*054c*/ 	.word	0x00017b40


	//   ....[132]....
        /*0550*/ 	.word	0x00017c10


	//   ....[133]....
        /*0554*/ 	.word	0x00017d60


	//   ....[134]....
        /*0558*/ 	.word	0x00017e00


	//   ....[135]....
        /*055c*/ 	.word	0x00017e90


	//   ....[136]....
        /*0560*/ 	.word	0x00017f90


	//   ....[137]....
        /*0564*/ 	.word	0x00017ff0


	//   ....[138]....
        /*0568*/ 	.word	0x000180e0


	//   ....[139]....
        /*056c*/ 	.word	0x00018140


	//   ....[140]....
        /*0570*/ 	.word	0x00018200


	//   ....[141]....
        /*0574*/ 	.word	0x000182f0


	//   ....[142]....
        /*0578*/ 	.word	0x00018410


	//----- nvinfo : EIATTR_REG_RECONFIG
	.align		4
.L_1197:
        /*057c*/ 	.byte	0x01, 0x54
	.zero		2


	//----- nvinfo : EIATTR_SYSCALL_OFFSETS
	.align		4
        /*0580*/ 	.byte	0x04, 0x46
        /*0582*/ 	.short	(.L_1199 - .L_1198)


	//   ....[0]....
.L_1198:
        /*0584*/ 	.word	0x00001a60


	//   ....[1]....
        /*0588*/ 	.word	0x000128e0


	//   ....[2]....
        /*058c*/ 	.word	0x00012a30


	//   ....[3]....
        /*0590*/ 	.word	0x00012b20


	//   ....[4]....
        /*0594*/ 	.word	0x00013830


	//----- nvinfo : EIATTR_MBARRIER_INSTR_OFFSETS
	.align		4
.L_1199:
        /*0598*/ 	.byte	0x04, 0x39
        /*059a*/ 	.short	(.L_1201 - .L_1200)


	//   ....[0]....
.L_1200:
        /*059c*/ 	.word	0x00000180
        /*05a0*/ 	.word	0x000000ff
        /*05a4*/ 	.word	0x0002d800
        /*05a8*/ 	.short	0x0100
        /*05aa*/ 	.byte	0x08
	.zero		1


	//   ....[1]....
        /*05ac*/ 	.word	0x00000190
        /*05b0*/ 	.word	0x000000ff
        /*05b4*/ 	.word	0x0002d820
        /*05b8*/ 	.short	0x0100
        /*05ba*/ 	.byte	0x08
	.zero		1


	//   ....[2]....
        /*05bc*/ 	.word	0x00000280
        /*05c0*/ 	.word	0x000000ff
        /*05c4*/ 	.word	0x0002d830
        /*05c8*/ 	.short	0x0100
        /*05ca*/ 	.byte	0x08
	.zero		1


	//   ....[3]....
        /*05cc*/ 	.word	0x00000290
        /*05d0*/ 	.word	0x000000ff
        /*05d4*/ 	.word	0x0002d840
        /*05d8*/ 	.short	0x0100
        /*05da*/ 	.byte	0x08
	.zero		1


	//   ....[4]....
        /*05dc*/ 	.word	0x000002a0
        /*05e0*/ 	.word	0x000000ff
        /*05e4*/ 	.word	0x0002d838
        /*05e8*/ 	.short	0x0100
        /*05ea*/ 	.byte	0x08
	.zero		1


	//   ....[5]....
        /*05ec*/ 	.word	0x000002b0
        /*05f0*/ 	.word	0x000000ff
        /*05f4*/ 	.word	0x0002d848
        /*05f8*/ 	.short	0x0100
        /*05fa*/ 	.byte	0x08
	.zero		1


	//   ....[6]....
        /*05fc*/ 	.word	0x000003e0
        /*0600*/ 	.word	0x000000ff
        /*0604*/ 	.word	0x0002d850
        /*0608*/ 	.short	0x0100
        /*060a*/ 	.byte	0x08
	.zero		1


	//   ....[7]....
        /*060c*/ 	.word	0x000003f0
        /*0610*/ 	.word	0x000000ff
        /*0614*/ 	.word	0x0002d860
        /*0618*/ 	.short	0x0100
        /*061a*/ 	.byte	0x08
	.zero		1


	//   ....[8]....
        /*061c*/ 	.word	0x00000400
        /*0620*/ 	.word	0x000000ff
        /*0624*/ 	.word	0x0002d858
        /*0628*/ 	.short	0x0100
        /*062a*/ 	.byte	0x08
	.zero		1


	//   ....[9]....
        /*062c*/ 	.word	0x00000410
        /*0630*/ 	.word	0x000000ff
        /*0634*/ 	.word	0x0002d868
        /*0638*/ 	.short	0x0100
        /*063a*/ 	.byte	0x08
	.zero		1


	//   ....[10]....
        /*063c*/ 	.word	0x00000500
        /*0640*/ 	.word	0x000000ff
        /*0644*/ 	.word	0x0002d870
        /*0648*/ 	.short	0x0100
        /*064a*/ 	.byte	0x06
	.zero		1


	//   ....[11]....
        /*064c*/ 	.word	0x00000510
        /*0650*/ 	.word	0x000000ff
        /*0654*/ 	.word	0x0002d880
        /*0658*/ 	.short	0x0100
        /*065a*/ 	.byte	0x06
	.zero		1


	//   ....[12]....
        /*065c*/ 	.word	0x00000520
        /*0660*/ 	.word	0x000000ff
        /*0664*/ 	.word	0x0002d878
        /*0668*/ 	.short	0x0100
        /*066a*/ 	.byte	0x06
	.zero		1


	//   ....[13]....
        /*066c*/ 	.word	0x00000530
        /*0670*/ 	.word	0x000000ff
        /*0674*/ 	.word	0x0002d888
        /*0678*/ 	.short	0x0100
        /*067a*/ 	.byte	0x06
	.zero		1


	//   ....[14]....
        /*067c*/ 	.word	0x00000660
        /*0680*/ 	.word	0x000000ff
        /*0684*/ 	.word	0x0002d890
        /*0688*/ 	.short	0x0100
        /*068a*/ 	.byte	0x08
	.zero		1


	//   ....[15]....
        /*068c*/ 	.word	0x00000670
        /*0690*/ 	.word	0x000000ff
        /*0694*/ 	.word	0x0002d8a0
        /*0698*/ 	.short	0x0100
        /*069a*/ 	.byte	0x08
	.zero		1


	//   ....[16]....
        /*069c*/ 	.word	0x00000680
        /*06a0*/ 	.word	0x000000ff
        /*06a4*/ 	.word	0x0002d898
        /*06a8*/ 	.short	0x0100
        /*06aa*/ 	.byte	0x08
	.zero		1


	//   ....[17]....
        /*06ac*/ 	.word	0x00000690
        /*06b0*/ 	.word	0x000000ff
        /*06b4*/ 	.word	0x0002d8a8
        /*06b8*/ 	.short	0x0100
        /*06ba*/ 	.byte	0x08
	.zero		1


	//   ....[18]....
        /*06bc*/ 	.word	0x000007d0
        /*06c0*/ 	.word	0x000000ff
        /*06c4*/ 	.word	0x0002d8b0
        /*06c8*/ 	.short	0x0100
        /*06ca*/ 	.byte	0x08
	.zero		1


	//   ....[19]....
        /*06cc*/ 	.word	0x000007e0
        /*06d0*/ 	.word	0x000000ff
        /*06d4*/ 	.word	0x0002d8c0
        /*06d8*/ 	.short	0x0100
        /*06da*/ 	.byte	0x08
	.zero		1


	//   ....[20]....
        /*06dc*/ 	.word	0x000007f0
        /*06e0*/ 	.word	0x000000ff
        /*06e4*/ 	.word	0x0002d8b8
        /*06e8*/ 	.short	0x0100
        /*06ea*/ 	.byte	0x08
	.zero		1


	//   ....[21]....
        /*06ec*/ 	.word	0x00000800
        /*06f0*/ 	.word	0x000000ff
        /*06f4*/ 	.word	0x0002d8c8
        /*06f8*/ 	.short	0x0100
        /*06fa*/ 	.byte	0x08
	.zero		1


	//   ....[22]....
        /*06fc*/ 	.word	0x00001ae0
        /*0700*/ 	.word	0x000000ff
        /*0704*/ 	.word	0x0002d800
        /*0708*/ 	.short	0x010a
        /*070a*/ 	.byte	0x28
	.zero		1


	//   ....[23]....
        /*070c*/ 	.word	0x00001b60
        /*0710*/ 	.word	0x00000006
        /*0714*/ 	.word	0x0002d830
        /*0718*/ 	.short	0x010a
        /*071a*/ 	.byte	0x3f
	.zero		1


	//   ....[24]....
        /*071c*/ 	.word	0x00001ba0
        /*0720*/ 	.word	0x00000006
        /*0724*/ 	.word	0x0002d830
        /*0728*/ 	.short	0x010a
        /*072a*/ 	.byte	0x3f
	.zero		1


	//   ....[25]....
        /*072c*/ 	.word	0x00002450
        /*0730*/ 	.word	0x000000ff
        /*0734*/ 	.word	0x00000000
        /*0738*/ 	.short	0x0101
        /*073a*/ 	.byte	0x06
	.zero		1


	//   ....[26]....
        /*073c*/ 	.word	0x00005850
        /*0740*/ 	.word	0x000000ff
        /*0744*/ 	.word	0x0002d830
        /*0748*/ 	.short	0x010a
        /*074a*/ 	.byte	0x06
	.zero		1


	//   ....[27]....
        /*074c*/ 	.word	0x00005890
        /*0750*/ 	.word	0x000000ff
        /*0754*/ 	.word	0x0002d830
        /*0758*/ 	.short	0x010a
        /*075a*/ 	.byte	0x06
	.zero		1


	//   ....[28]....
        /*075c*/ 	.word	0x00005b60
        /*0760*/ 	.word	0x000000ff
        /*0764*/ 	.word	0x0002d850
        /*0768*/ 	.short	0x010a
        /*076a*/ 	.byte	0x06
	.zero		1


	//   ....[29]....
        /*076c*/ 	.word	0x00005ba0
        /*0770*/ 	.word	0x000000ff
        /*0774*/ 	.word	0x0002d850
        /*0778*/ 	.short	0x010a
        /*077a*/ 	.byte	0x06
	.zero		1


	//   ....[30]....
        /*077c*/ 	.word	0x000065a0
        /*0780*/ 	.word	0x000000ff
        /*0784*/ 	.word	0x00000000
        /*0788*/ 	.short	0x0101
        /*078a*/ 	.byte	0x06
	.zero		1


	//   ....[31]....
        /*078c*/ 	.word	0x00008c10
        /*0790*/ 	.word	0x000000ff
        /*0794*/ 	.word	0x00000000
        /*0798*/ 	.short	0x0101
        /*079a*/ 	.byte	0x06
	.zero		1


	//   ....[32]....
        /*079c*/ 	.word	0x00009530
        /*07a0*/ 	.word	0x000000ff
        /*07a4*/ 	.word	0x0002d830
        /*07a8*/ 	.short	0x010a
        /*07aa*/ 	.byte	0x06
	.zero		1


	//   ....[33]....
        /*07ac*/ 	.word	0x00009570
        /*07b0*/ 	.word	0x000000ff
        /*07b4*/ 	.word	0x0002d830
        /*07b8*/ 	.short	0x010a
        /*07ba*/ 	.byte	0x06
	.zero		1


	//   ....[34]....
        /*07bc*/ 	.word	0x00009840
        /*07c0*/ 	.word	0x000000ff
        /*07c4*/ 	.word	0x0002d850
        /*07c8*/ 	.short	0x010a
        /*07ca*/ 	.byte	0x06
	.zero		1


	//   ....[35]....
        /*07cc*/ 	.word	0x00009880
        /*07d0*/ 	.word	0x000000ff
        /*07d4*/ 	.word	0x0002d850
        /*07d8*/ 	.short	0x010a
        /*07da*/ 	.byte	0x06
	.zero		1


	//   ....[36]....
        /*07dc*/ 	.word	0x0000a1c0
        /*07e0*/ 	.word	0x000000ff
        /*07e4*/ 	.word	0x00000000
        /*07e8*/ 	.short	0x0101
        /*07ea*/ 	.byte	0x06
	.zero		1


	//   ....[37]....
        /*07ec*/ 	.word	0x0000b780
        /*07f0*/ 	.word	0x000000ff
        /*07f4*/ 	.word	0x00000000
        /*07f8*/ 	.short	0x0101
        /*07fa*/ 	.byte	0x06
	.zero		1


	//   ....[38]....
        /*07fc*/ 	.word	0x0000bea0
        /*0800*/ 	.word	0x000000ff
        /*0804*/ 	.word	0x0002d830
        /*0808*/ 	.short	0x010a
        /*080a*/ 	.byte	0x06
	.zero		1


	//   ....[39]....
        /*080c*/ 	.word	0x0000bee0
        /*0810*/ 	.word	0x000000ff
        /*0814*/ 	.word	0x0002d830
        /*0818*/ 	.short	0x010a
        /*081a*/ 	.byte	0x06
	.zero		1


	//   ....[40]....
        /*081c*/ 	.word	0x0000c1b0
        /*0820*/ 	.word	0x000000ff
        /*0824*/ 	.word	0x0002d850
        /*0828*/ 	.short	0x010a
        /*082a*/ 	.byte	0x06
	.zero		1


	//   ....[41]....
        /*082c*/ 	.word	0x0000c1f0
        /*0830*/ 	.word	0x000000ff
        /*0834*/ 	.word	0x0002d850
        /*0838*/ 	.short	0x010a
        /*083a*/ 	.byte	0x06
	.zero		1


	//   ....[42]....
        /*083c*/ 	.word	0x0000cbb0
        /*0840*/ 	.word	0x000000ff
        /*0844*/ 	.word	0x00000000
        /*0848*/ 	.short	0x0101
        /*084a*/ 	.byte	0x06
	.zero		1


	//   ....[43]....
        /*084c*/ 	.word	0x0000f220
        /*0850*/ 	.word	0x000000ff
        /*0854*/ 	.word	0x00000000
        /*0858*/ 	.short	0x0101
        /*085a*/ 	.byte	0x06
	.zero		1


	//   ....[44]....
        /*085c*/ 	.word	0x0000f800
        /*0860*/ 	.word	0x000000ff
        /*0864*/ 	.word	0x0002d850
        /*0868*/ 	.short	0x010a
        /*086a*/ 	.byte	0x08
	.zero		1


	//   ....[45]....
        /*086c*/ 	.word	0x0000f840
        /*0870*/ 	.word	0x000000ff
        /*0874*/ 	.word	0x0002d850
        /*0878*/ 	.short	0x010a
        /*087a*/ 	.byte	0x08
	.zero		1


	//   ....[46]....
        /*087c*/ 	.word	0x0000fed0
        /*0880*/ 	.word	0x000000ff
        /*0884*/ 	.word	0x00000000
        /*0888*/ 	.short	0x0101
        /*088a*/ 	.byte	0x08
	.zero		1


	//   ....[47]....
        /*088c*/ 	.word	0x00010f00
        /*0890*/ 	.word	0x000000ff
        /*0894*/ 	.word	0x00000000
        /*0898*/ 	.short	0x0101
        /*089a*/ 	.byte	0x05
	.zero		1


	//   ....[48]....
        /*089c*/ 	.word	0x00013090
        /*08a0*/ 	.word	0x00000006
        /*08a4*/ 	.word	0x0002d840
        /*08a8*/ 	.short	0x010a
        /*08aa*/ 	.byte	0x3f
	.zero		1


	//   ....[49]....
        /*08ac*/ 	.word	0x00013610
        /*08b0*/ 	.word	0x00000006
        /*08b4*/ 	.word	0x0002d830
        /*08b8*/ 	.short	0x0107
        /*08ba*/ 	.byte	0x3f
	.zero		1


	//   ....[50]....
        /*08bc*/ 	.word	0x000136e0
        /*08c0*/ 	.word	0x00000006
        /*08c4*/ 	.word	0x0002d830
        /*08c8*/ 	.short	0x0101
        /*08ca*/ 	.byte	0x3f
	.zero		1


	//   ....[51]....
        /*08cc*/ 	.word	0x000141d0
        /*08d0*/ 	.word	0x00000010
        /*08d4*/ 	.word	0x0002d800
        /*08d8*/ 	.short	0x0107
        /*08da*/ 	.byte	0x3f
	.zero		1


	//   ....[52]....
        /*08dc*/ 	.word	0x000142c0
        /*08e0*/ 	.word	0x00000010
        /*08e4*/ 	.word	0x0002d800
        /*08e8*/ 	.short	0x0101
        /*08ea*/ 	.byte	0x3f
	.zero		1


	//   ....[53]....
        /*08ec*/ 	.word	0x000142e0
        /*08f0*/ 	.word	0x00000010
        /*08f4*/ 	.word	0x0002d820
        /*08f8*/ 	.short	0x010a
        /*08fa*/ 	.byte	0x3f
	.zero		1


	//   ....[54]....
        /*08fc*/ 	.word	0x00014680
        /*0900*/ 	.word	0x00000006
        /*0904*/ 	.word	0x0002d840
        /*0908*/ 	.short	0x010a
        /*090a*/ 	.byte	0x3f
	.zero		1


	//   ....[55]....
        /*090c*/ 	.word	0x00014af0
        /*0910*/ 	.word	0x00000006
        /*0914*/ 	.word	0x0002d830
        /*0918*/ 	.short	0x0107
        /*091a*/ 	.byte	0x3f
	.zero		1


	//   ....[56]....
        /*091c*/ 	.word	0x00014bb0
        /*0920*/ 	.word	0x00000006
        /*0924*/ 	.word	0x0002d830
        /*0928*/ 	.short	0x0101
        /*092a*/ 	.byte	0x3f
	.zero		1


	//   ....[57]....
        /*092c*/ 	.word	0x00014c10
        /*0930*/ 	.word	0x00000006
        /*0934*/ 	.word	0x0002d860
        /*0938*/ 	.short	0x010a
        /*093a*/ 	.byte	0x3f
	.zero		1


	//   ....[58]....
        /*093c*/ 	.word	0x00015050
        /*0940*/ 	.word	0x00000006
        /*0944*/ 	.word	0x0002d850
        /*0948*/ 	.short	0x0107
        /*094a*/ 	.byte	0x3f
	.zero		1


	//   ....[59]....
        /*094c*/ 	.word	0x00015220
        /*0950*/ 	.word	0x00000006
        /*0954*/ 	.word	0x0002d850
        /*0958*/ 	.short	0x0101
        /*095a*/ 	.byte	0x3f
	.zero		1


	//   ....[60]....
        /*095c*/ 	.word	0x00015430
        /*0960*/ 	.word	0x00000004
        /*0964*/ 	.word	0x0002d860
        /*0968*/ 	.short	0x010a
        /*096a*/ 	.byte	0x3f
	.zero		1


	//   ....[61]....
        /*096c*/ 	.word	0x00015880
        /*0970*/ 	.word	0x00000004
        /*0974*/ 	.word	0x0002d850
        /*0978*/ 	.short	0x0107
        /*097a*/ 	.byte	0x3f
	.zero		1


	//   ....[62]....
        /*097c*/ 	.word	0x00015940
        /*0980*/ 	.word	0x00000004
        /*0984*/ 	.word	0x0002d850
        /*0988*/ 	.short	0x0101
        /*098a*/ 	.byte	0x3f
	.zero		1


	//   ....[63]....
        /*098c*/ 	.word	0x00015c10
        /*0990*/ 	.word	0x00000004
        /*0994*/ 	.word	0x0002d820
        /*0998*/ 	.short	0x010a
        /*099a*/ 	.byte	0x3f
	.zero		1


	//   ....[64]....
        /*099c*/ 	.word	0x00015d90
        /*09a0*/ 	.word	0x00000005
        /*09a4*/ 	.word	0x0002d840
        /*09a8*/ 	.short	0x010a
        /*09aa*/ 	.byte	0x3f
	.zero		1


	//   ....[65]....
        /*09ac*/ 	.word	0x00015e30
        /*09b0*/ 	.word	0x00000017
        /*09b4*/ 	.word	0x0002d840
        /*09b8*/ 	.short	0x010a
        /*09ba*/ 	.byte	0x3f
	.zero		1


	//   ....[66]....
        /*09bc*/ 	.word	0x00015e70
        /*09c0*/ 	.word	0x00000005
        /*09c4*/ 	.word	0x0002d860
        /*09c8*/ 	.short	0x010a
        /*09ca*/ 	.byte	0x3f
	.zero		1


	//   ....[67]....
        /*09cc*/ 	.word	0x00015eb0
        /*09d0*/ 	.word	0x00000017
        /*09d4*/ 	.word	0x0002d860
        /*09d8*/ 	.short	0x010a
        /*09da*/ 	.byte	0x3f
	.zero		1


	//   ....[68]....
        /*09dc*/ 	.word	0x00015f20
        /*09e0*/ 	.word	0x00000003
        /*09e4*/ 	.word	0x0002d800
        /*09e8*/ 	.short	0x010a
        /*09ea*/ 	.byte	0x3f
	.zero		1


	//   ....[69]....
        /*09ec*/ 	.word	0x00015f70
        /*09f0*/ 	.word	0x00000006
        /*09f4*/ 	.word	0x0002d830
        /*09f8*/ 	.short	0x010a
        /*09fa*/ 	.byte	0x3f
	.zero		1


	//   ....[70]....
        /*09fc*/ 	.word	0x00015fd0
        /*0a00*/ 	.word	0x00000007
        /*0a04*/ 	.word	0x0002d830
        /*0a08*/ 	.short	0x010a
        /*0a0a*/ 	.byte	0x3f
	.zero		1


	//   ....[71]....
        /*0a0c*/ 	.word	0x00016030
        /*0a10*/ 	.word	0x00000007
        /*0a14*/ 	.word	0x0002d850
        /*0a18*/ 	.short	0x010a
        /*0a1a*/ 	.byte	0x3f
	.zero		1


	//   ....[72]....
        /*0a1c*/ 	.word	0x00016090
        /*0a20*/ 	.word	0x00000008
        /*0a24*/ 	.word	0x0002d830
        /*0a28*/ 	.short	0x010a
        /*0a2a*/ 	.byte	0x3f
	.zero		1


	//   ....[73]....
        /*0a2c*/ 	.word	0x000160f0
        /*0a30*/ 	.word	0x00000008
        /*0a34*/ 	.word	0x0002d850
        /*0a38*/ 	.short	0x010a
        /*0a3a*/ 	.byte	0x3f
	.zero		1


	//   ....[74]....
        /*0a3c*/ 	.word	0x00016150
        /*0a40*/ 	.word	0x00000006
        /*0a44*/ 	.word	0x0002d830
        /*0a48*/ 	.short	0x010a
        /*0a4a*/ 	.byte	0x3f
	.zero		1


	//   ....[75]....
        /*0a4c*/ 	.word	0x000161b0
        /*0a50*/ 	.word	0x00000006
        /*0a54*/ 	.word	0x0002d850
        /*0a58*/ 	.short	0x010a
        /*0a5a*/ 	.byte	0x3f
	.zero		1


	//   ....[76]....
        /*0a5c*/ 	.word	0x00016210
        /*0a60*/ 	.word	0x00000004
        /*0a64*/ 	.word	0x0002d850
        /*0a68*/ 	.short	0x010a
        /*0a6a*/ 	.byte	0x3f
	.zero		1


	//   ....[77]....
        /*0a6c*/ 	.word	0x00016310
        /*0a70*/ 	.word	0x00000006
        /*0a74*/ 	.word	0x0002d840
        /*0a78*/ 	.short	0x010a
        /*0a7a*/ 	.byte	0x3f
	.zero		1


	//   ....[78]....
        /*0a7c*/ 	.word	0x00017120
        /*0a80*/ 	.word	0x00000010
        /*0a84*/ 	.word	0x0002d820
        /*0a88*/ 	.short	0x010a
        /*0a8a*/ 	.byte	0x3f
	.zero		1


	//   ....[79]....
        /*0a8c*/ 	.word	0x00017170
        /*0a90*/ 	.word	0x00000006
        /*0a94*/ 	.word	0x0002d840
        /*0a98*/ 	.short	0x010a
        /*0a9a*/ 	.byte	0x3f
	.zero		1


	//   ....[80]....
        /*0a9c*/ 	.word	0x000176d0
        /*0aa0*/ 	.word	0x00000006
        /*0aa4*/ 	.word	0x0002d860
        /*0aa8*/ 	.short	0x010a
        /*0aaa*/ 	.byte	0x3f
	.zero		1


	//   ....[81]....
        /*0aac*/ 	.word	0x00017cb0
        /*0ab0*/ 	.word	0x00000004
        /*0ab4*/ 	.word	0x0002d860
        /*0ab8*/ 	.short	0x010a
        /*0aba*/ 	.byte	0x3f
	.zero		1


	//   ....[82]....
        /*0abc*/ 	.word	0x00018330
        /*0ac0*/ 	.word	0x00000004
        /*0ac4*/ 	.word	0x0002d820
        /*0ac8*/ 	.short	0x010a
        /*0aca*/ 	.byte	0x3f
	.zero		1


	//   ....[83]....
        /*0acc*/ 	.word	0x000184d0
        /*0ad0*/ 	.word	0x00000005
        /*0ad4*/ 	.word	0x0002d840
        /*0ad8*/ 	.short	0x010a
        /*0ada*/ 	.byte	0x3f
	.zero		1


	//   ....[84]....
        /*0adc*/ 	.word	0x00018520
        /*0ae0*/ 	.word	0x00000017
        /*0ae4*/ 	.word	0x0002d840
        /*0ae8*/ 	.short	0x010a
        /*0aea*/ 	.byte	0x3f
	.zero		1


	//   ....[85]....
        /*0aec*/ 	.word	0x00018570
        /*0af0*/ 	.word	0x00000005
        /*0af4*/ 	.word	0x0002d860
        /*0af8*/ 	.short	0x010a
        /*0afa*/ 	.byte	0x3f
	.zero		1


	//----- nvinfo : EIATTR_NUM_MBARRIERS
	.align		4
.L_1201:
        /*0afc*/ 	.byte	0x03, 0x38
        /*0afe*/ 	.short	0x0016


	//----- nvinfo : EIATTR_EXIT_INSTR_OFFSETS
	.align		4
        /*0b00*/ 	.byte	0x04, 0x1c
        /*0b02*/ 	.short	(.L_1203 - .L_1202)


	//   ....[0]....
.L_1202:
        /*0b04*/ 	.word	0x00000970


	//   ....[1]....
        /*0b08*/ 	.word	0x00011920


	//   ....[2]....
        /*0b0c*/ 	.word	0x00015f00


	//----- nvinfo : EIATTR_MAX_THREADS
	.align		4
.L_1203:
        /*0b10*/ 	.byte	0x04, 0x05
        /*0b12*/ 	.short	(.L_1205 - .L_1204)
.L_1204:
        /*0b14*/ 	.word	0x00000200
        /*0b18*/ 	.word	0x00000001
        /*0b1c*/ 	.word	0x00000001


	//----- nvinfo : EIATTR_CRS_STACK_SIZE
	.align		4
.L_1205:
        /*0b20*/ 	.byte	0x04, 0x1e
        /*0b22*/ 	.short	(.L_1207 - .L_1206)
.L_1206:
        /*0b24*/ 	.word	0x00000000


	//----- nvinfo : EIATTR_CBANK_PARAM_SIZE
	.align		4
.L_1207:
        /*0b28*/ 	.byte	0x03, 0x19
        /*0b2a*/ 	.short	0x0af0


	//----- nvinfo : EIATTR_PARAM_CBANK
	.align		4
        /*0b2c*/ 	.byte	0x04, 0x0a
        /*0b2e*/ 	.short	(.L_1209 - .L_1208)
	.align		4
.L_1208:
        /*0b30*/ 	.word	index@(.nv.constant0._ZN7cutlass13device_kernelIN5flash11enable_sm90INS1_16FlashAttnFwdSm90INS1_25CollectiveMainloopFwdSm90ILi2EN4cute5tupleIJNS5_1CILi1EEES8_S8_EEENS6_IJNS7_ILi192EEENS7_ILi128EEENS7_ILi96EEEEEELi96ENS_6half_tEfNS_4arch4Sm90ELb0ELb1ELb1ELb0ELb1ELb0ELb0ELb0ELb1ELb1ELb0ELb0EEENS1_21CollectiveEpilogueFwdINS6_IJSA_SC_SB_EEES9_SE_SG_Li384ELb0ELb1ELb0ELb0EEENS1_30DynamicPersistentTileSchedulerILi384ELi128ELb0ELb1ELb1EEEEEEEEEvNT_6ParamsE)
        /*0b34*/ 	.short	0x0210
        /*0b36*/ 	.short	0x0af0


	//----- nvinfo : EIATTR_SW_WAR
	.align		4
.L_1209:
        /*0b38*/ 	.byte	0x04, 0x36
        /*0b3a*/ 	.short	(.L_1211 - .L_1210)
.L_1210:
        /*0b3c*/ 	.word	0x00000008
.L_1211:


//--------------------- .nv.info._ZN7cutlass13device_kernelIN5flash11enable_sm90INS1_16FlashAttnFwdSm90INS1_25CollectiveMainloopFwdSm90ILi2EN4cute5tupleIJNS5_1CILi1EEES8_S8_EEENS6_IJNS7_ILi192EEENS7_ILi128EEENS7_ILi96EEEEEELi96ENS_6half_tEfNS_4arch4Sm90ELb0ELb1ELb1ELb1ELb1ELb0ELb0ELb0ELb1ELb1ELb0ELb0EEENS1_21CollectiveEpilogueFwdINS6_IJSA_SC_SB_EEES9_SE_SG_Li384ELb1ELb1ELb0ELb0EEENS1_36VarlenDynamicPersistentTileSchedulerILi192ELi128ELi384ELi128ELb0ELb1ELb1ELb1ELb0ELb1EEEEEEEEEvNT_6ParamsE --------------------------
	.section	.nv.info._ZN7cutlass13device_kernelIN5flash11enable_sm90INS1_16FlashAttnFwdSm90INS1_25CollectiveMainloopFwdSm90ILi2EN4cute5tupleIJNS5_1CILi1EEES8_S8_EEENS6_IJNS7_ILi192EEENS7_ILi128EEENS7_ILi96EEEEEELi96ENS_6half_tEfNS_4arch4Sm90ELb0ELb1ELb1ELb1ELb1ELb0ELb0ELb0ELb1ELb1ELb0ELb0EEENS1_21CollectiveEpilogueFwdINS6_IJSA_SC_SB_EEES9_SE_SG_Li384ELb1ELb1ELb0ELb0EEENS1_36VarlenDynamicPersistentTileSchedulerILi192ELi128ELi384ELi128ELb0ELb1ELb1ELb1ELb0ELb1EEEEEEEEEvNT_6ParamsE,"",@"SHT_CUDA_INFO"
	.sectionflags	@""
	.align	4


	//----- nvinfo : EIATTR_CUDA_API_VERSION
	.align		4
        /*0000*/ 	.byte	0x04, 0x37
        /*0002*/ 	.short	(.L_1213 - .L_1212)
.L_1212:
        /*0004*/ 	.word	0x00000082


	//----- nvinfo : EIATTR_KPARAM_INFO
	.align		4
.L_1213:
        /*0008*/ 	.byte	0x04, 0x17
        /*000a*/ 	.short	(.L_1215 - .L_1214)
.L_1214:
        /*000c*/ 	.word	0x00000000
        /*0010*/ 	.short	0x0000
        /*0012*/ 	.short	0x0070
        /*0014*/ 	.byte	0x00, 0xf0, 0x01, 0x2a


	//----- nvinfo : EIATTR_SPARSE_MMA_MASK
	.align		4
.L_1215:
        /*0018*/ 	.byte	0x03, 0x50
        /*001a*/ 	.short	0x0000


	//----- nvinfo : EIATTR_MAXREG_COUNT
	.align		4
        /*001c*/ 	.byte	0x03, 0x1b
        /*001e*/ 	.short	0x0080


	//----- nvinfo : EIATTR_NUM_BARRIERS
	.align		4
        /*0020*/ 	.byte	0x02, 0x4c
        /*0022*/ 	.byte	0x10
	.zero		1


	//----- nvinfo : EIATTR_EXTERNS
	.align		4
        /*0024*/ 	.byte	0x04, 0x0f
        /*0026*/ 	.short	(.L_1217 - .L_1216)


	//   ....[0]....
	.align		4
.L_1216:
        /*0028*/ 	.word	index@(__assertfail)


	//----- nvinfo : EIATTR_ANNOTATIONS
	.align		4
.L_1217:
        /*002c*/ 	.byte	0x04, 0x55
        /*002e*/ 	.short	(.L_1219 - .L_1218)


	//   ....[0]....
.L_1218:
        /* <DEDUP_REMOVED lines=21> */


	//----- nvinfo : EIATTR_MERCURY_ISA_VERSION
	.align		4
.L_1219:
        /*0168*/ 	.byte	0x03, 0x5f
        /*016a*/ 	.short	0x0101


	//----- nvinfo : EIATTR_UNUSED_LOAD_BYTE_OFFSET
	.align		4
        /*016c*/ 	.byte	0x04, 0x44
        /*016e*/ 	.short	(.L_1221 - .L_1220)


	//   ....[0]....
.L_1220:
        /*0170*/ 	.word	0x00000980
        /*0174*/ 	.word	0x0000fff0


	//   ....[1]....
        /*0178*/ 	.word	0x00010300
        /*017c*/ 	.word	0x0000fff0


	//----- nvinfo : EIATTR_INT_WARP_WIDE_INSTR_OFFSETS
	.align		4
.L_1221:
        /*0180*/ 	.byte	0x04, 0x31
        /*0182*/ 	.short	(.L_1223 - .L_1222)


	//   ....[0]....
.L_1222:
        /*0184*/ 	.word	0x000000c0


	//   ....[1]....
        /*0188*/ 	.word	0x000000d0


	//   ....[2]....
        /*018c*/ 	.word	0x00000170


	//   ....[3]....
        /*0190*/ 	.word	0x000134c0


	//   ....[4]....
        /*0194*/ 	.word	0x00013550


	//   ....[5]....
        /*0198*/ 	.word	0x000162b0


	//   ....[6]....
        /*019c*/ 	.word	0x00016340


	//----- nvinfo : EIATTR_COOP_GROUP_MASK_REGIDS
	.align		4
.L_1223:
        /*01a0*/ 	.byte	0x04, 0x29
        /*01a2*/ 	.short	(.L_1225 - .L_1224)


	//   ....[0]....
.L_1224:
        /*01a4*/ 	.word	0xffffffff


	//   ....[1]....
        /*01a8*/ 	.word	0xffffffff


	//   ....[2]....
        /*01ac*/ 	.word	0xffffffff


	//   ....[3]....
        /*01b0*/ 	.word	0xffffffff


	//   ....[4]....
        /*01b4*/ 	.word	0xffffffff


	//   ....[5]....
        /*01b8*/ 	.word	0xffffffff


	//   ....[6]....
        /*01bc*/ 	.word	0xffffffff


	//   ....[7]....
        /*01c0*/ 	.word	0xffffffff


	//   ....[8]....
        /*01c4*/ 	.word	0xffffffff


	//   ....[9]....
        /*01c8*/ 	.word	0xffffffff


	//   ....[10]....
        /*01cc*/ 	.word	0xffffffff


	//   ....[11]....
        /*01d0*/ 	.word	0xffffffff


	//   ....[12]....
        /*01d4*/ 	.word	0xffffffff


	//   ....[13]....
        /*01d8*/ 	.word	0xffffffff


	//   ....[14]....
        /*01dc*/ 	.word	0xffffffff


	//   ....[15]....
        /*01e0*/ 	.word	0xffffffff


	//   ....[16]....
        /*01e4*/ 	.word	0xffffffff


	//   ....[17]....
        /*01e8*/ 	.word	0xffffffff


	//   ....[18]....
        /*01ec*/ 	.word	0xffffffff


	//   ....[19]....
        /*01f0*/ 	.word	0xffffffff


	//   ....[20]....
        /*01f4*/ 	.word	0xffffffff


	//   ....[21]....
        /*01f8*/ 	.word	0xffffffff


	//   ....[22]....
        /*01fc*/ 	.word	0xffffffff


	//   ....[23]....
        /*0200*/ 	.word	0xffffffff


	//   ....[24]....
        /*0204*/ 	.word	0xffffffff


	//   ....[25]....
        /*0208*/ 	.word	0xffffffff


	//   ....[26]....
        /*020c*/ 	.word	0xffffffff


	//   ....[27]....
        /*0210*/ 	.word	0xffffffff


	//   ....[28]....
        /*0214*/ 	.word	0xffffffff


	//   ....[29]....
        /*0218*/ 	.word	0xffffffff


	//   ....[30]....
        /*021c*/ 	.word	0xffffffff


	//   ....[31]....
        /*0220*/ 	.word	0xffffffff


	//   ....[32]....
        /*0224*/ 	.word	0xffffffff


	//   ....[33]....
        /*0228*/ 	.word	0xffffffff


	//   ....[34]....
        /*022c*/ 	.word	0xffffffff


	//   ....[35]....
        /*0230*/ 	.word	0xffffffff


	//   ....[36]....
        /*0234*/ 	.word	0xffffffff


	//   ....[37]....
        /*0238*/ 	.word	0xffffffff


	//   ....[38]....
        /*023c*/ 	.word	0xffffffff


	//   ....[39]....
        /*0240*/ 	.word	0xffffffff


	//   ....[40]....
        /*0244*/ 	.word	0xffffffff


	//   ....[41]....
        /*0248*/ 	.word	0xffffffff


	//   ....[42]....
        /*024c*/ 	.word	0xffffffff


	//   ....[43]....
        /*0250*/ 	.word	0xffffffff


	//   ....[44]....
        /*0254*/ 	.word	0xffffffff


	//   ....[45]....
        /*0258*/ 	.word	0xffffffff


	//   ....[46]....
        /*025c*/ 	.word	0xffffffff


	//   ....[47]....
        /*0260*/ 	.word	0xffffffff


	//   ....[48]....
        /*0264*/ 	.word	0xffffffff


	//   ....[49]....
        /*0268*/ 	.word	0xffffffff


	//   ....[50]....
        /*026c*/ 	.word	0xffffffff


	//   ....[51]....
        /*0270*/ 	.word	0xffffffff


	//   ....[52]....
        /*0274*/ 	.word	0xffffffff


	//   ....[53]....
        /*0278*/ 	.word	0xffffffff


	//   ....[54]....
        /*027c*/ 	.word	0xffffffff


	//   ....[55]....
        /*0280*/ 	.word	0xffffffff


	//   ....[56]....
        /*0284*/ 	.word	0xffffffff


	//   ....[57]....
        /*0288*/ 	.word	0xffffffff


	//   ....[58]....
        /*028c*/ 	.word	0xffffffff


	//   ....[59]....
        /*0290*/ 	.word	0xffffffff


	//   ....[60]....
        /*0294*/ 	.word	0xffffffff


	//   ....[61]....
        /*0298*/ 	.word	0xffffffff


	//   ....[62]....
        /*029c*/ 	.word	0xffffffff


	//   ....[63]....
        /*02a0*/ 	.word	0xffffffff


	//   ....[64]....
        /*02a4*/ 	.word	0xffffffff


	//   ....[65]....
        /*02a8*/ 	.word	0xffffffff


	//   ....[66]....
        /*02ac*/ 	.word	0xffffffff


	//   ....[67]....
        /*02b0*/ 	.word	0xffffffff


	//   ....[68]....
        /*02b4*/ 	.word	0xffffffff


	//   ....[69]....
        /*02b8*/ 	.word	0xffffffff


	//   ....[70]....
        /*02bc*/ 	.word	0xffffffff


	//   ....[71]....
        /*02c0*/ 	.word	0xffffffff


	//   ....[72]....
        /*02c4*/ 	.word	0xffffffff


	//   ....[73]....
        /*02c8*/ 	.word	0xffffffff


	//   ....[74]....
        /*02cc*/ 	.word	0xffffffff


	//   ....[75]....
        /*02d0*/ 	.word	0xffffffff


	//   ....[76]....
        /*02d4*/ 	.word	0xffffffff


	//   ....[77]....
        /*02d8*/ 	.word	0xffffffff


	//   ....[78]....
        /*02dc*/ 	.word	0xffffffff


	//   ....[79]....
        /*02e0*/ 	.word	0xffffffff


	//   ....[80]....
        /*02e4*/ 	.word	0xffffffff


	//   ....[81]....
        /*02e8*/ 	.word	0xffffffff


	//   ....[82]....
        /*02ec*/ 	.word	0xffffffff


	//   ....[83]....
        /*02f0*/ 	.word	0xffffffff


	//   ....[84]....
        /*02f4*/ 	.word	0xffffffff


	//   ....[85]....
        /*02f8*/ 	.word	0xffffffff


	//   ....[86]....
        /*02fc*/ 	.word	0xffffffff


	//   ....[87]....
        /*0300*/ 	.word	0xffffffff


	//   ....[88]....
        /*0304*/ 	.word	0xffffffff


	//   ....[89]....
        /*0308*/ 	.word	0xffffffff


	//   ....[90]....
        /*030c*/ 	.word	0xffffffff


	//   ....[91]....
        /*0310*/ 	.word	0xffffffff


	//   ....[92]....
        /*0314*/ 	.word	0xffffffff


	//   ....[93]....
        /*0318*/ 	.word	0xffffffff


	//   ....[94]....
        /*031c*/ 	.word	0xffffffff


	//   ....[95]....
        /*0320*/ 	.word	0xffffffff


	//   ....[96]....
        /*0324*/ 	.word	0xffffffff


	//   ....[97]....
        /*0328*/ 	.word	0xffffffff


	//   ....[98]....
        /*032c*/ 	.word	0xffffffff


	//   ....[99]....
        /*0330*/ 	.word	0xffffffff


	//   ....[100]....
        /*0334*/ 	.word	0xffffffff


	//   ....[101]....
        /*0338*/ 	.word	0xffffffff


	//   ....[102]....
        /*033c*/ 	.word	0xffffffff


	//   ....[103]....
        /*0340*/ 	.word	0xffffffff


	//   ....[104]....
        /*0344*/ 	.word	0xffffffff


	//   ....[105]....
        /*0348*/ 	.word	0xffffffff


	//   ....[106]....
        /*034c*/ 	.word	0xffffffff


	//   ....[107]....
        /*0350*/ 	.word	0xffffffff


	//   ....[108]....
        /*0354*/ 	.word	0xffffffff


	//   ....[109]....
        /*0358*/ 	.word	0xffffffff


	//   ....[110]....
        /*035c*/ 	.word	0xffffffff


	//   ....[111]....
        /*0360*/ 	.word	0xffffffff


	//   ....[112]....
        /*0364*/ 	.word	0xffffffff


	//   ....[113]....
        /*0368*/ 	.word	0xffffffff


	//   ....[114]....
        /*036c*/ 	.word	0xffffffff


	//   ....[115]....
        /*0370*/ 	.word	0xffffffff


	//   ....[116]....
        /*0374*/ 	.word	0xffffffff


	//   ....[117]....
        /*0378*/ 	.word	0xffffffff


	//   ....[118]....
        /*037c*/ 	.word	0xffffffff


	//   ....[119]....
        /*0380*/ 	.word	0xffffffff


	//   ....[120]....
        /*0384*/ 	.word	0xffffffff


	//   ....[121]....
        /*0388*/ 	.word	0xffffffff


	//   ....[122]....
        /*038c*/ 	.word	0xffffffff


	//   ....[123]....
        /*0390*/ 	.word	0xffffffff


	//   ....[124]....
        /*0394*/ 	.word	0xffffffff


	//   ....[125]....
        /*0398*/ 	.word	0xffffffff


	//   ....[126]....
        /*039c*/ 	.word	0xffffffff


	//   ....[127]....
        /*03a0*/ 	.word	0x0500000f


	//   ....[128]....
        /*03a4*/ 	.word	0x0500000f


	//   ....[129]....
        /*03a8*/ 	.word	0x0500000f


	//   ....[130]....
        /*03ac*/ 	.word	0x0500000f


	//   ....[131]....
        /*03b0*/ 	.word	0x0500000f


	//   ....[132]....
        /*03b4*/ 	.word	0x0500000f


	//   ....[133]....
        /*03b8*/ 	.word	0x0500000f


	//   ....[134]....
        /*03bc*/ 	.word	0x0500000f


	//   ....[135]....
        /*03c0*/ 	.word	0x0500000f


	//   ....[136]....
        /*03c4*/ 	.word	0x0500000f


	//   ....[137]....
        /*03c8*/ 	.word	0x0500000f


	//   ....[138]....
        /*03cc*/ 	.word	0x0500000f


	//   ....[139]....
        /*03d0*/ 	.word	0x0500000f


	//   ....[140]....
        /*03d4*/ 	.word	0x0500000f


	//   ....[141]....
        /*03d8*/ 	.word	0x0500000f


	//   ....[142]....
        /*03dc*/ 	.word	0x0500000f


	//   ....[143]....
        /*03e0*/ 	.word	0x0500000f


	//   ....[144]....
        /*03e4*/ 	.word	0x0500000f


	//   ....[145]....
        /*03e8*/ 	.word	0x0500000f


	//   ....[146]....
        /*03ec*/ 	.word	0x0500000f


	//   ....[147]....
        /*03f0*/ 	.word	0x0500000f


	//   ....[148]....
        /*03f4*/ 	.word	0x0500000f


	//   ....[149]....
        /*03f8*/ 	.word	0x0500000f


	//   ....[150]....
        /*03fc*/ 	.word	0x0500000f


	//   ....[151]....
        /*0400*/ 	.word	0x0500000f


	//   ....[152]....
        /*0404*/ 	.word	0x0500000f


	//   ....[153]....
        /*0408*/ 	.word	0x0500000f


	//   ....[154]....
        /*040c*/ 	.word	0x0500000f


	//   ....[155]....
        /*0410*/ 	.word	0x0500000f


	//   ....[156]....
        /*0414*/ 	.word	0x0500000f


	//   ....[157]....
        /*0418*/ 	.word	0x0500000f


	//   ....[158]....
        /*041c*/ 	.word	0x0500000f


	//   ....[159]....
        /*0420*/ 	.word	0x0500000f


	//   ....[160]....
        /*0424*/ 	.word	0x0500000f


	//   ....[161]....
        /*0428*/ 	.word	0x0500000f


	//   ....[162]....
        /*042c*/ 	.word	0x0500000f


	//   ....[163]....
        /*0430*/ 	.word	0x0500000f


	//   ....[164]....
        /*0434*/ 	.word	0x0500000f


	//   ....[165]....
        /*0438*/ 	.word	0x0500000f


	//   ....[166]....
        /*043c*/ 	.word	0x0500000f


	//   ....[167]....
        /*0440*/ 	.word	0x0500000f


	//   ....[168]....
        /*0444*/ 	.word	0x0500000f


	//   ....[169]....
        /*0448*/ 	.word	0x0500000f


	//   ....[170]....
        /*044c*/ 	.word	0x0500000f


	//   ....[171]....
        /*0450*/ 	.word	0x0500000f


	//   ....[172]....
        /*0454*/ 	.word	0x0500000f


	//   ....[173]....
        /*0458*/ 	.word	0x0500000f


	//   ....[174]....
        /*045c*/ 	.word	0x0500000f


	//   ....[175]....
        /*0460*/ 	.word	0x0500000f


	//   ....[176]....
        /*0464*/ 	.word	0x0500000f


	//   ....[177]....
        /*0468*/ 	.word	0x0500000f


	//   ....[178]....
        /*046c*/ 	.word	0x0500000f


	//   ....[179]....
        /*0470*/ 	.word	0x0500000f


	//   ....[180]....
        /*0474*/ 	.word	0x0500000f


	//   ....[181]....
        /*0478*/ 	.word	0x0500000f


	//   ....[182]....
        /*047c*/ 	.word	0x0500000f


	//   ....[183]....
        /*0480*/ 	.word	0x0500000f


	//   ....[184]....
        /*0484*/ 	.word	0x0500000f


	//   ....[185]....
        /*0488*/ 	.word	0x0500000f


	//   ....[186]....
        /*048c*/ 	.word	0x0500000f


	//   ....[187]....
        /*0490*/ 	.word	0x0500000f


	//   ....[188]....
        /*0494*/ 	.word	0x0500000f


	//   ....[189]....
        /*0498*/ 	.word	0x0500000f


	//----- nvinfo : EIATTR_COOP_GROUP_INSTR_OFFSETS
	.align		4
.L_1225:
        /*049c*/ 	.byte	0x04, 0x28
        /*049e*/ 	.short	(.L_1227 - .L_1226)


	//   ....[0]....
.L_1226:
        /*04a0*/ 	.word	0x00000080


	//   ....[1]....
        /*04a4*/ 	.word	0x00000090


	//   ....[2]....
        /*04a8*/ 	.word	0x000002d0


	//   ....[3]....
        /*04ac*/ 	.word	0x00000430


	//   ....[4]....
        /*04b0*/ 	.word	0x00000550


	//   ....[5]....
        /*04b4*/ 	.word	0x000006b0


	//   ....[6]....
        /*04b8*/ 	.word	0x000019c0


	//   ....[7]....
        /*04bc*/ 	.word	0x00002200


	//   ....[8]....
        /*04c0*/ 	.word	0x00002bd0


	//   ....[9]....
        /*04c4*/ 	.word	0x000041a0


	//   ....[10]....
        /*04c8*/ 	.word	0x00004280


	//   ....[11]....
        /*04cc*/ 	.word	0x00004880


	//   ....[12]....
        /*04d0*/ 	.word	0x00004900


	//   ....[13]....
        /*04d4*/ 	.word	0x000054c0


	//   ....[14]....
        /*04d8*/ 	.word	0x00006370


	//   ....[15]....
        /*04dc*/ 	.word	0x00006cb0


	//   ....[16]....
        /*04e0*/ 	.word	0x00007890


	//   ....[17]....
        /*04e4*/ 	.word	0x00007990


	//   ....[18]....
        /*04e8*/ 	.word	0x00008160


	//   ....[19]....
        /*04ec*/ 	.word	0x000081f0


	//   ....[20]....
        /*04f0*/ 	.word	0x00009280


	//   ....[21]....
        /*04f4*/ 	.word	0x0000aa70


	//   ....[22]....
        /*04f8*/ 	.word	0x0000aa90


	//   ....[23]....
        /*04fc*/ 	.word	0x0000aac0


	//   ....[24]....
        /*0500*/ 	.word	0x0000aad0


	//   ....[25]....
        /*0504*/ 	.word	0x0000be20


	//   ....[26]....
        /*0508*/ 	.word	0x0000c980


	//   ....[27]....
        /*050c*/ 	.word	0x0000d2c0


	//   ....[28]....
        /*0510*/ 	.word	0x0000dea0


	//   ....[29]....
        /*0514*/ 	.word	0x0000dfa0


	//   ....[30]....
        /*0518*/ 	.word	0x0000e7b0


	//   ....[31]....
        /*051c*/ 	.word	0x0000e850


	//   ....[32]....
        /*0520*/ 	.word	0x0000f890


	//   ....[33]....
        /*0524*/ 	.word	0x0000f9a0


	//   ....[34]....
        /*0528*/ 	.word	0x0000fa00


	//   ....[35]....
        /*052c*/ 	.word	0x0000fad0


	//   ....[36]....
        /*0530*/ 	.word	0x0000fb00


	//   ....[37]....
        /*0534*/ 	.word	0x00010cd0


	//   ....[38]....
        /*0538*/ 	.word	0x00010d10


	//   ....[39]....
        /*053c*/ 	.word	0x00010d40


	//   ....[40]....
        /*0540*/ 	.word	0x00010d80


	//   ....[41]....
        /*0544*/ 	.word	0x00011230


	//   ....[42]....
        /*0548*/ 	.word	0x00011250


	//   ....[43]....
        /*054c*/ 	.word	0x00011360


	//   ....[44]....
        /*0550*/ 	.word	0x00011380


	//   ....[45]....
        /*0554*/ 	.word	0x00011c50


	//   ....[46]....
        /*0558*/ 	.word	0x00011c60


	//   ....[47]....
        /*055c*/ 	.word	0x00011d60


	//   ....[48]....
        /*0560*/ 	.word	0x00011d80


	//   ....[49]....
        /*0564*/ 	.word	0x00011f00


	//   ....[50]....
        /*0568*/ 	.word	0x000120d0


	//   ....[51]....
        /*056c*/ 	.word	0x00012100


	//   ....[52]....
        /*0570*/ 	.word	0x00012130


	//   ....[53]....
        /*0574*/ 	.word	0x00012160


	//   ....[54]....
        /*0578*/ 	.word	0x00012190


	//   ....[55]....
        /*057c*/ 	.word	0x000121c0


	//   ....[56]....
        /*0580*/ 	.word	0x00012310


	//   ....[57]....
        /*0584*/ 	.word	0x00012340


	//   ....[58]....
        /*0588*/ 	.word	0x00012370


	//   ....[59]....
        /*058c*/ 	.word	0x000123a0


	//   ....[60]....
        /*0590*/ 	.word	0x000123d0


	//   ....[61]....
        /*0594*/ 	.word	0x00012400


	//   ....[62]....
        /*0598*/ 	.word	0x00012490


	//   ....[63]....
        /*059c*/ 	.word	0x000124f0


	//   ....[64]....
        /*05a0*/ 	.word	0x00012580


	//   ....[65]....
        /*05a4*/ 	.word	0x00014170


	//   ....[66]....
        /*05a8*/ 	.word	0x00014190


	//   ....[67]....
        /*05ac*/ 	.word	0x00014240


	//   ....[68]....
        /*05b0*/ 	.word	0x00014260


	//   ....[69]....
        /*05b4*/ 	.word	0x00014300


	//   ....[70]....
        /*05b8*/ 	.word	0x00014320


	//   ....[71]....
        /*05bc*/ 	.word	0x00014330


	//   ....[72]....
        /*05c0*/ 	.word	0x00014340


	//   ....[73]....
        /*05c4*/ 	.word	0x00014ce0


	//   ....[74]....
        /*05c8*/ 	.word	0x00014cf0


	//   ....[75]....
        /*05cc*/ 	.word	0x00014d50


	//   ....[76]....
        /*05d0*/ 	.word	0x00014d90


	//   ....[77]....
        /*05d4*/ 	.word	0x00014df0


	//   ....[78]....
        /*05d8*/ 	.word	0x00014e30


	//   ....[79]....
        /*05dc*/ 	.word	0x00014e40


	//   ....[80]....
        /*05e0*/ 	.word	0x00014e60


	//   ....[81]....
        /*05e4*/ 	.word	0x00014f30


	//   ....[82]....
        /*05e8*/ 	.word	0x00014f70


	//   ....[83]....
        /*05ec*/ 	.word	0x00014f80


	//   ....[84]....
        /*05f0*/ 	.word	0x00014fa0


	//   ....[85]....
        /*05f4*/ 	.word	0x00015860


	//   ....[86]....
        /*05f8*/ 	.word	0x00015870


	//   ....[87]....
        /*05fc*/ 	.word	0x00015890


	//   ....[88]....
        /*0600*/ 	.word	0x00015910


	//   ....[89]....
        /*0604*/ 	.word	0x00015920


	//   ....[90]....
        /*0608*/ 	.word	0x00015980


	//   ....[91]....
        /*060c*/ 	.word	0x000159b0


	//   ....[92]....
        /*0610*/ 	.word	0x000159f0


	//   ....[93]....
        /*0614*/ 	.word	0x00015ce0


	//   ....[94]....
        /*0618*/ 	.word	0x00015d00


	//   ....[95]....
        /*061c*/ 	.word	0x00015da0


	//   ....[96]....
        /*0620*/ 	.word	0x00015db0


	//   ....[97]....
        /*0624*/ 	.word	0x00015e40


	//   ....[98]....
        /*0628*/ 	.word	0x00015e50


	//   ....[99]....
        /*062c*/ 	.word	0x00015e60


	//   ....[100]....
        /*0630*/ 	.word	0x00015ef0


	//   ....[101]....
        /*0634*/ 	.word	0x00016530


	//   ....[102]....
        /*0638*/ 	.word	0x00016540


	//   ....[103]....
        /*063c*/ 	.word	0x000165d0


	//   ....[104]....
        /*0640*/ 	.word	0x00016670


	//   ....[105]....
        /*0644*/ 	.word	0x00016690


	//   ....[106]....
        /*0648*/ 	.word	0x00016710


	//   ....[107]....
        /*064c*/ 	.word	0x00016730


	//   ....[108]....
        /*0650*/ 	.word	0x00016740


	//   ....[109]....
        /*0654*/ 	.word	0x00016b20


	//   ....[110]....
        /*0658*/ 	.word	0x00016b50


	//   ....[111]....
        /*065c*/ 	.word	0x00016b90


	//   ....[112]....
        /*0660*/ 	.word	0x00016bc0


	//   ....[113]....
        /*0664*/ 	.word	0x00016bf0


	//   ....[114]....
        /*0668*/ 	.word	0x00016c20


	//   ....[115]....
        /*066c*/ 	.word	0x00016c50


	//   ....[116]....
        /*0670*/ 	.word	0x00016c80


	//   ....[117]....
        /*0674*/ 	.word	0x00016e00


	//   ....[118]....
        /*0678*/ 	.word	0x00016e30


	//   ....[119]....
        /*067c*/ 	.word	0x00016e60


	//   ....[120]....
        /*0680*/ 	.word	0x00016e90


	//   ....[121]....
        /*0684*/ 	.word	0x00016ec0


	//   ....[122]....
        /*0688*/ 	.word	0x00016ef0


	//   ....[123]....
        /*068c*/ 	.word	0x00016fb0


	//   ....[124]....
        /*0690*/ 	.word	0x00016fd0


	//   ....[125]....
        /*0694*/ 	.word	0x00017040


	//   ....[126]....
        /*0698*/ 	.word	0x000176e0


	//   ....[127]....
        /*069c*/ 	.word	0x00017d40


	//   ....[128]....
        /*06a0*/ 	.word	0x00017e30


	//   ....[129]....
        /*06a4*/ 	.word	0x00017ed0


	//   ....[130]....
        /*06a8*/ 	.word	0x00017f30


	//   ....[131]....
        /*06ac*/ 	.word	0x00018040


	//   ....[132]....
        /*06b0*/ 	.word	0x000180b0


	//   ....[133]....
        /*06b4*/ 	.word	0x000181c0


	//   ....[134]....
        /*06b8*/ 	.word	0x00018230


	//   ....[135]....
        /*06bc*/ 	.word	0x000182d0


	//   ....[136]....
        /*06c0*/ 	.word	0x000183f0


	//   ....[137]....
        /*06c4*/ 	.word	0x00018440


	//   ....[138]....
        /*06c8*/ 	.word	0x000184b0


	//   ....[139]....
        /*06cc*/ 	.word	0x000185b0


	//   ....[140]....
        /*06d0*/ 	.word	0x00018620


	//   ....[141]....
        /*06d4*/ 	.word	0x00018700


	//   ....[142]....
        /*06d8*/ 	.word	0x00018780


	//   ....[143]....
        /*06dc*/ 	.word	0x000187e0


	//   ....[144]....
        /*06e0*/ 	.word	0x000188e0


	//   ....[145]....
        /*06e4*/ 	.word	0x000189e0


	//   ....[146]....
        /*06e8*/ 	.word	0x00018a40


	//   ....[147]....
        /*06ec*/ 	.word	0x00018b20


	//   ....[148]....
        /*06f0*/ 	.word	0x00018c60


	//   ....[149]....
        /*06f4*/ 	.word	0x00018d40


	//   ....[150]....
        /*06f8*/ 	.word	0x00018dc0


	//   ....[151]....
        /*06fc*/ 	.word	0x00018ea0


	//   ....[152]....
        /*0700*/ 	.word	0x00018f00


	//   ....[153]....
        /*0704*/ 	.word	0x00018fd0


	//   ....[154]....
        /*0708*/ 	.word	0x00019030


	//   ....[155]....
        /*070c*/ 	.word	0x00019110


	//   ....[156]....
        /*0710*/ 	.word	0x00019200


	//   ....[157]....
        /*0714*/ 	.word	0x000192a0


	//   ....[158]....
        /*0718*/ 	.word	0x00019300


	//   ....[159]....
        /*071c*/ 	.word	0x00019400


	//   ....[160]....
        /*0720*/ 	.word	0x00019460


	//   ....[161]....
        /*0724*/ 	.word	0x00019560


	//   ....[162]....
        /*0728*/ 	.word	0x000195c0


	//   ....[163]....
        /*072c*/ 	.word	0x00019690


	//   ....[164]....
        /*0730*/ 	.word	0x000197e0


	//   ....[165]....
        /*0734*/ 	.word	0x00019890


	//   ....[166]....
        /*0738*/ 	.word	0x000199a0


	//   ....[167]....
        /*073c*/ 	.word	0x00019a80


	//   ....[168]....
        /*0740*/ 	.word	0x00019ae0


	//   ....[169]....
        /*0744*/ 	.word	0x00019bd0


	//   ....[170]....
        /*0748*/ 	.word	0x00019c30


	//   ....[171]....
        /*074c*/ 	.word	0x00019d10


	//   ....[172]....
        /*0750*/ 	.word	0x00019da0


	//   ....[173]....
        /*0754*/ 	.word	0x00019e40


	//   ....[174]....
        /*0758*/ 	.word	0x00019f60


	//   ....[175]....
        /*075c*/ 	.word	0x00019fd0


	//   ....[176]....
        /*0760*/ 	.word	0x0001a040


	//   ....[177]....
        /*0764*/ 	.word	0x0001a0b0


	//   ....[178]....
        /*0768*/ 	.word	0x0001a120


	//   ....[179]....
        /*076c*/ 	.word	0x0001a1a0


	//   ....[180]....
        /*0770*/ 	.word	0x0001a230


	//   ....[181]....
        /*0774*/ 	.word	0x0001a2c0


	//   ....[182]....
        /*0778*/ 	.word	0x0001a330


	//   ....[183]....
        /*077c*/ 	.word	0x0001a3a0


	//   ....[184]....
        /*0780*/ 	.word	0x0001a410


	//   ....[185]....
        /*0784*/ 	.word	0x0001a490


	//   ....[186]....
        /*0788*/ 	.word	0x0001a500


	//   ....[187]....
        /*078c*/ 	.word	0x0001a5a0


	//   ....[188]....
        /*0790*/ 	.word	0x0001a630


	//   ....[189]....
        /*0794*/ 	.word	0x0001a760


	//----- nvinfo : EIATTR_REG_RECONFIG
	.align		4
.L_1227:
        /*0798*/ 	.byte	0x01, 0x54
	.zero		2


	//----- nvinfo : EIATTR_SYSCALL_OFFSETS
	.align		4
        /*079c*/ 	.byte	0x04, 0x46
        /*079e*/ 	.short	(.L_1229 - .L_1228)


	//   ....[0]....
.L_1228:
        /*07a0*/ 	.word	0x00001bb0


	//   ....[1]....
        /*07a4*/ 	.word	0x000136b0


	//   ....[2]....
        /*07a8*/ 	.word	0x00013800


	//   ....[3]....
        /*07ac*/ 	.word	0x000138f0


	//   ....[4]....
        /*07b0*/ 	.word	0x00014730


	//----- nvinfo : EIATTR_MBARRIER_INSTR_OFFSETS
	.align		4
.L_1229:
        /*07b4*/ 	.byte	0x04, 0x39
        /*07b6*/ 	.short	(.L_1231 - .L_1230)


	//   ....[0]....
.L_1230:
        /*07b8*/ 	.word	0x00000180
        /*07bc*/ 	.word	0x000000ff
        /*07c0*/ 	.word	0x0002d800
        /*07c4*/ 	.short	0x0100
        /*07c6*/ 	.byte	0x08
	.zero		1


	//   ....[1]....
        /*07c8*/ 	.word	0x00000190
        /*07cc*/ 	.word	0x000000ff
        /*07d0*/ 	.word	0x0002d820
        /*07d4*/ 	.short	0x0100
        /*07d6*/ 	.byte	0x08
	.zero		1


	//   ....[2]....
        /*07d8*/ 	.word	0x00000280
        /*07dc*/ 	.word	0x000000ff
        /*07e0*/ 	.word	0x0002d830
        /*07e4*/ 	.short	0x0100
        /*07e6*/ 	.byte	0x08
	.zero		1


	//   ....[3]....
        /*07e8*/ 	.word	0x00000290
        /*07ec*/ 	.word	0x000000ff
        /*07f0*/ 	.word	0x0002d840
        /*07f4*/ 	.short	0x0100
        /*07f6*/ 	.byte	0x08
	.zero		1


	//   ....[4]....
        /*07f8*/ 	.word	0x000002a0
        /*07fc*/ 	.word	0x000000ff
        /*0800*/ 	.word	0x0002d838
        /*0804*/ 	.short	0x0100
        /*0806*/ 	.byte	0x08
	.zero		1


	//   ....[5]....
        /*0808*/ 	.word	0x000002b0
        /*080c*/ 	.word	0x000000ff
        /*0810*/ 	.word	0x0002d848
        /*0814*/ 	.short	0x0100
        /*0816*/ 	.byte	0x08
	.zero		1


	//   ....[6]....
        /*0818*/ 	.word	0x000003e0
        /*081c*/ 	.word	0x000000ff
        /*0820*/ 	.word	0x0002d850
        /*0824*/ 	.short	0x0100
        /*0826*/ 	.byte	0x08
	.zero		1


	//   ....[7]....
        /*0828*/ 	.word	0x000003f0
        /*082c*/ 	.word	0x000000ff
        /*0830*/ 	.word	0x0002d860
        /*0834*/ 	.short	0x0100
        /*0836*/ 	.byte	0x08
	.zero		1


	//   ....[8]....
        /*0838*/ 	.word	0x00000400
        /*083c*/ 	.word	0x000000ff
        /*0840*/ 	.word	0x0002d858
        /*0844*/ 	.short	0x0100
        /*0846*/ 	.byte	0x08
	.zero		1


	//   ....[9]....
        /*0848*/ 	.word	0x00000410
        /*084c*/ 	.word	0x000000ff
        /*0850*/ 	.word	0x0002d868
        /*0854*/ 	.short	0x0100
        /*0856*/ 	.byte	0x08
	.zero		1


	//   ....[10]....
        /*0858*/ 	.word	0x00000500
        /*085c*/ 	.word	0x000000ff
        /*0860*/ 	.word	0x0002d870
        /*0864*/ 	.short	0x0100
        /*0866*/ 	.byte	0x06
	.zero		1


	//   ....[11]....
        /*0868*/ 	.word	0x00000510
        /*086c*/ 	.word	0x000000ff
        /*0870*/ 	.word	0x0002d880
        /*0874*/ 	.short	0x0100
        /*0876*/ 	.byte	0x06
	.zero		1


	//   ....[12]....
        /*0878*/ 	.word	0x00000520
        /*087c*/ 	.word	0x000000ff
        /*0880*/ 	.word	0x0002d878
        /*0884*/ 	.short	0x0100
        /*0886*/ 	.byte	0x06
	.zero		1


	//   ....[13]....
        /*0888*/ 	.word	0x00000530
        /*088c*/ 	.word	0x000000ff
        /*0890*/ 	.word	0x0002d888
        /*0894*/ 	.short	0x0100
        /*0896*/ 	.byte	0x06
	.zero		1


	//   ....[14]....
        /*0898*/ 	.word	0x00000660
        /*089c*/ 	.word	0x000000ff
        /*08a0*/ 	.word	0x0002d890
        /*08a4*/ 	.short	0x0100
        /*08a6*/ 	.byte	0x08
	.zero		1


	//   ....[15]....
        /*08a8*/ 	.word	0x00000670
        /*08ac*/ 	.word	0x000000ff
        /*08b0*/ 	.word	0x0002d8a0
        /*08b4*/ 	.short	0x0100
        /*08b6*/ 	.byte	0x08
	.zero		1


	//   ....[16]....
        /*08b8*/ 	.word	0x00000680
        /*08bc*/ 	.word	0x000000ff
        /*08c0*/ 	.word	0x0002d898
        /*08c4*/ 	.short	0x0100
        /*08c6*/ 	.byte	0x08
	.zero		1


	//   ....[17]....
        /*08c8*/ 	.word	0x00000690
        /*08cc*/ 	.word	0x000000ff
        /*08d0*/ 	.word	0x0002d8a8
        /*08d4*/ 	.short	0x0100
        /*08d6*/ 	.byte	0x08
	.zero		1


	//   ....[18]....
        /*08d8*/ 	.word	0x000007d0
        /*08dc*/ 	.word	0x000000ff
        /*08e0*/ 	.word	0x0002d8b0
        /*08e4*/ 	.short	0x0100
        /*08e6*/ 	.byte	0x08
	.zero		1


	//   ....[19]....
        /*08e8*/ 	.word	0x000007e0
        /*08ec*/ 	.word	0x000000ff
        /*08f0*/ 	.word	0x0002d8c0
        /*08f4*/ 	.short	0x0100
        /*08f6*/ 	.byte	0x08
	.zero		1


	//   ....[20]....
        /*08f8*/ 	.word	0x000007f0
        /*08fc*/ 	.word	0x000000ff
        /*0900*/ 	.word	0x0002d8b8
        /*0904*/ 	.short	0x0100
        /*0906*/ 	.byte	0x08
	.zero		1


	//   ....[21]....
        /*0908*/ 	.word	0x00000800
        /*090c*/ 	.word	0x000000ff
        /*0910*/ 	.word	0x0002d8c8
        /*0914*/ 	.short	0x0100
        /*0916*/ 	.byte	0x08
	.zero		1


	//   ....[22]....
        /*0918*/ 	.word	0x00001c30
        /*091c*/ 	.word	0x000000ff
        /*0920*/ 	.word	0x0002d800
        /*0924*/ 	.short	0x010a
        /*0926*/ 	.byte	0x29
	.zero		1


	//   ....[23]....
        /*0928*/ 	.word	0x00001cb0
        /*092c*/ 	.word	0x00000006
        /*0930*/ 	.word	0x0002d830
        /*0934*/ 	.short	0x010a
        /*0936*/ 	.byte	0x3f
	.zero		1


	//   ....[24]....
        /*0938*/ 	.word	0x00001cf0
        /*093c*/ 	.word	0x00000006
        /*0940*/ 	.word	0x0002d830
        /*0944*/ 	.short	0x010a
        /*0946*/ 	.byte	0x3f
	.zero		1


	//   ....[25]....
        /*0948*/ 	.word	0x00002580
        /*094c*/ 	.word	0x000000ff
        /*0950*/ 	.word	0x00000000
        /*0954*/ 	.short	0x0101
        /*0956*/ 	.byte	0x06
	.zero		1


	//   ....[26]....
        /*0958*/ 	.word	0x00005980
        /*095c*/ 	.word	0x000000ff
        /*0960*/ 	.word	0x0002d830
        /*0964*/ 	.short	0x010a
        /*0966*/ 	.byte	0x06
	.zero		1


	//   ....[27]....
        /*0968*/ 	.word	0x000059c0
        /*096c*/ 	.word	0x000000ff
        /*0970*/ 	.word	0x0002d830
        /*0974*/ 	.short	0x010a
        /*0976*/ 	.byte	0x06
	.zero		1


	//   ....[28]....
        /*0978*/ 	.word	0x00005c90
        /*097c*/ 	.word	0x000000ff
        /*0980*/ 	.word	0x0002d850
        /*0984*/ 	.short	0x010a
        /*0986*/ 	.byte	0x06
	.zero		1


	//   ....[29]....
        /*0988*/ 	.word	0x00005cd0
        /*098c*/ 	.word	0x000000ff
        /*0990*/ 	.word	0x0002d850
        /*0994*/ 	.short	0x010a
        /*0996*/ 	.byte	0x06
	.zero		1


	//   ....[30]....
        /*0998*/ 	.word	0x000066c0
        /*099c*/ 	.word	0x000000ff
        /*09a0*/ 	.word	0x00000000
        /*09a4*/ 	.short	0x0101
        /*09a6*/ 	.byte	0x06
	.zero		1


	//   ....[31]....
        /*09a8*/ 	.word	0x00008d20
        /*09ac*/ 	.word	0x000000ff
        /*09b0*/ 	.word	0x00000000
        /*09b4*/ 	.short	0x0101
        /*09b6*/ 	.byte	0x06
	.zero		1


	//   ....[32]....
        /*09b8*/ 	.word	0x00009670
        /*09bc*/ 	.word	0x000000ff
        /*09c0*/ 	.word	0x0002d830
        /*09c4*/ 	.short	0x010a
        /*09c6*/ 	.byte	0x06
	.zero		1


	//   ....[33]....
        /*09c8*/ 	.word	0x000096b0
        /*09cc*/ 	.word	0x000000ff
        /*09d0*/ 	.word	0x0002d830
        /*09d4*/ 	.short	0x010a
        /*09d6*/ 	.byte	0x06
	.zero		1


	//   ....[34]....
        /*09d8*/ 	.word	0x00009980
        /*09dc*/ 	.word	0x000000ff
        /*09e0*/ 	.word	0x0002d850
        /*09e4*/ 	.short	0x010a
        /*09e6*/ 	.byte	0x06
	.zero		1


	//   ....[35]....
        /*09e8*/ 	.word	0x000099c0
        /*09ec*/ 	.word	0x000000ff
        /*09f0*/ 	.word	0x0002d850
        /*09f4*/ 	.short	0x010a
        /*09f6*/ 	.byte	0x06
	.zero		1


	//   ....[36]....
        /*09f8*/ 	.word	0x0000a360
        /*09fc*/ 	.word	0x000000ff
        /*0a00*/ 	.word	0x00000000
        /*0a04*/ 	.short	0x0101
        /*0a06*/ 	.byte	0x06
	.zero		1


	//   ....[37]....
        /*0a08*/ 	.word	0x0000b8c0
        /*0a0c*/ 	.word	0x000000ff
        /*0a10*/ 	.word	0x00000000
        /*0a14*/ 	.short	0x0101
        /*0a16*/ 	.byte	0x06
	.zero		1


	//   ....[38]....
        /*0a18*/ 	.word	0x0000bfd0
        /*0a1c*/ 	.word	0x000000ff
        /*0a20*/ 	.word	0x0002d830
        /*0a24*/ 	.short	0x010a
        /*0a26*/ 	.byte	0x06
	.zero		1


	//   ....[39]....
        /*0a28*/ 	.word	0x0000c010
        /*0a2c*/ 	.word	0x000000ff
        /*0a30*/ 	.word	0x0002d830
        /*0a34*/ 	.short	0x010a
        /*0a36*/ 	.byte	0x06
	.zero		1


	//   ....[40]....
        /*0a38*/ 	.word	0x0000c2e0
        /*0a3c*/ 	.word	0x000000ff
        /*0a40*/ 	.word	0x0002d850
        /*0a44*/ 	.short	0x010a
        /*0a46*/ 	.byte	0x06
	.zero		1


	//   ....[41]....
        /*0a48*/ 	.word	0x0000c320
        /*0a4c*/ 	.word	0x000000ff
        /*0a50*/ 	.word	0x0002d850
        /*0a54*/ 	.short	0x010a
        /*0a56*/ 	.byte	0x06
	.zero		1


	//   ....[42]....
        /*0a58*/ 	.word	0x0000ccd0
        /*0a5c*/ 	.word	0x000000ff
        /*0a60*/ 	.word	0x00000000
        /*0a64*/ 	.short	0x0101
        /*0a66*/ 	.byte	0x06
	.zero		1


	//   ....[43]....
        /*0a68*/ 	.word	0x0000f330
        /*0a6c*/ 	.word	0x000000ff
        /*0a70*/ 	.word	0x00000000
        /*0a74*/ 	.short	0x0101
        /*0a76*/ 	.byte	0x06
	.zero		1


	//   ....[44]....
        /*0a78*/ 	.word	0x0000f910
        /*0a7c*/ 	.word	0x000000ff
        /*0a80*/ 	.word	0x0002d850
        /*0a84*/ 	.short	0x010a
        /*0a86*/ 	.byte	0x08
	.zero		1


	//   ....[45]....
        /*0a88*/ 	.word	0x0000f950
        /*0a8c*/ 	.word	0x000000ff
        /*0a90*/ 	.word	0x0002d850
        /*0a94*/ 	.short	0x010a
        /*0a96*/ 	.byte	0x08
	.zero		1


	//   ....[46]....
        /*0a98*/ 	.word	0x0000ffe0
        /*0a9c*/ 	.word	0x000000ff
        /*0aa0*/ 	.word	0x00000000
        /*0aa4*/ 	.short	0x0101
        /*0aa6*/ 	.byte	0x08
	.zero		1


	//   ....[47]....
        /*0aa8*/ 	.word	0x00011260
        /*0aac*/ 	.word	0x000000ff
        /*0ab0*/ 	.word	0x00000000
        /*0ab4*/ 	.short	0x0101
        /*0ab6*/ 	.byte	0x04
	.zero		1


	//   ....[48]....
        /*0ab8*/ 	.word	0x00013ed0
        /*0abc*/ 	.word	0x00000002
        /*0ac0*/ 	.word	0x0002d840
        /*0ac4*/ 	.short	0x010a
        /*0ac6*/ 	.byte	0x3f
	.zero		1


	//   ....[49]....
        /*0ac8*/ 	.word	0x00014480
        /*0acc*/ 	.word	0x00000002
        /*0ad0*/ 	.word	0x0002d830
        /*0ad4*/ 	.short	0x0107
        /*0ad6*/ 	.byte	0x3f
	.zero		1


	//   ....[50]....
        /*0ad8*/ 	.word	0x00014550
        /*0adc*/ 	.word	0x00000002
        /*0ae0*/ 	.word	0x0002d830
        /*0ae4*/ 	.short	0x0101
        /*0ae6*/ 	.byte	0x3f
	.zero		1


	//   ....[51]....
        /*0ae8*/ 	.word	0x000150e0
        /*0aec*/ 	.word	0x00000016
        /*0af0*/ 	.word	0x0002d800
        /*0af4*/ 	.short	0x0107
        /*0af6*/ 	.byte	0x3f
	.zero		1


	//   ....[52]....
        /*0af8*/ 	.word	0x000151d0
        /*0afc*/ 	.word	0x00000016
        /*0b00*/ 	.word	0x0002d800
        /*0b04*/ 	.short	0x0101
        /*0b06*/ 	.byte	0x3f
	.zero		1


	//   ....[53]....
        /*0b08*/ 	.word	0x000151f0
        /*0b0c*/ 	.word	0x00000016
        /*0b10*/ 	.word	0x0002d820
        /*0b14*/ 	.short	0x010a
        /*0b16*/ 	.byte	0x3f
	.zero		1


	//   ....[54]....
        /*0b18*/ 	.word	0x00015610
        /*0b1c*/ 	.word	0x00000005
        /*0b20*/ 	.word	0x0002d840
        /*0b24*/ 	.short	0x010a
        /*0b26*/ 	.byte	0x3f
	.zero		1


	//   ....[55]....
        /*0b28*/ 	.word	0x00015aa0
        /*0b2c*/ 	.word	0x00000005
        /*0b30*/ 	.word	0x0002d830
        /*0b34*/ 	.short	0x0107
        /*0b36*/ 	.byte	0x3f
	.zero		1


	//   ....[56]....
        /*0b38*/ 	.word	0x00015b60
        /*0b3c*/ 	.word	0x00000005
        /*0b40*/ 	.word	0x0002d830
        /*0b44*/ 	.short	0x0101
        /*0b46*/ 	.byte	0x3f
	.zero		1


	//   ....[57]....
        /*0b48*/ 	.word	0x00015bc0
        /*0b4c*/ 	.word	0x00000005
        /*0b50*/ 	.word	0x0002d860
        /*0b54*/ 	.short	0x010a
        /*0b56*/ 	.byte	0x3f
	.zero		1


	//   ....[58]....
        /*0b58*/ 	.word	0x000160e0
        /*0b5c*/ 	.word	0x00000005
        /*0b60*/ 	.word	0x0002d850
        /*0b64*/ 	.short	0x0107
        /*0b66*/ 	.byte	0x3f
	.zero		1


	//   ....[59]....
        /*0b68*/ 	.word	0x000161d0
        /*0b6c*/ 	.word	0x00000005
        /*0b70*/ 	.word	0x0002d850
        /*0b74*/ 	.short	0x0101
        /*0b76*/ 	.byte	0x3f
	.zero		1


	//   ....[60]....
        /*0b78*/ 	.word	0x000163f0
        /*0b7c*/ 	.word	0x00000000
        /*0b80*/ 	.word	0x0002d860
        /*0b84*/ 	.short	0x010a
        /*0b86*/ 	.byte	0x3f
	.zero		1


	//   ....[61]....
        /*0b88*/ 	.word	0x00016870
        /*0b8c*/ 	.word	0x00000000
        /*0b90*/ 	.word	0x0002d850
        /*0b94*/ 	.short	0x0107
        /*0b96*/ 	.byte	0x3f
	.zero		1


	//   ....[62]....
        /*0b98*/ 	.word	0x00016940
        /*0b9c*/ 	.word	0x00000000
        /*0ba0*/ 	.word	0x0002d850
        /*0ba4*/ 	.short	0x0101
        /*0ba6*/ 	.byte	0x3f
	.zero		1


	//   ....[63]....
        /*0ba8*/ 	.word	0x00017660
        /*0bac*/ 	.word	0x00000005
        /*0bb0*/ 	.word	0x0002d820
        /*0bb4*/ 	.short	0x010a
        /*0bb6*/ 	.byte	0x3f
	.zero		1


	//   ....[64]....
        /*0bb8*/ 	.word	0x000177e0
        /*0bbc*/ 	.word	0x00000003
        /*0bc0*/ 	.word	0x0002d840
        /*0bc4*/ 	.short	0x010a
        /*0bc6*/ 	.byte	0x3f
	.zero		1


	//   ....[65]....
        /*0bc8*/ 	.word	0x00017880
        /*0bcc*/ 	.word	0x00000019
        /*0bd0*/ 	.word	0x0002d840
        /*0bd4*/ 	.short	0x010a
        /*0bd6*/ 	.byte	0x3f
	.zero		1


	//   ....[66]....
        /*0bd8*/ 	.word	0x000178c0
        /*0bdc*/ 	.word	0x00000003
        /*0be0*/ 	.word	0x0002d860
        /*0be4*/ 	.short	0x010a
        /*0be6*/ 	.byte	0x3f
	.zero		1


	//   ....[67]....
        /*0be8*/ 	.word	0x00017900
        /*0bec*/ 	.word	0x00000019
        /*0bf0*/ 	.word	0x0002d860
        /*0bf4*/ 	.short	0x010a
        /*0bf6*/ 	.byte	0x3f
	.zero		1


	//   ....[68]....
        /*0bf8*/ 	.word	0x00017970
        /*0bfc*/ 	.word	0x00000003
        /*0c00*/ 	.word	0x0002d800
        /*0c04*/ 	.short	0x010a
        /*0c06*/ 	.byte	0x3f
	.zero		1


	//   ....[69]....
        /*0c08*/ 	.word	0x000179c0
        /*0c0c*/ 	.word	0x00000006
        /*0c10*/ 	.word	0x0002d830
        /*0c14*/ 	.short	0x010a
        /*0c16*/ 	.byte	0x3f
	.zero		1


	//   ....[70]....
        /*0c18*/ 	.word	0x00017a20
        /*0c1c*/ 	.word	0x00000007
        /*0c20*/ 	.word	0x0002d830
        /*0c24*/ 	.short	0x010a
        /*0c26*/ 	.byte	0x3f
	.zero		1


	//   ....[71]....
        /*0c28*/ 	.word	0x00017a80
        /*0c2c*/ 	.word	0x00000007
        /*0c30*/ 	.word	0x0002d850
        /*0c34*/ 	.short	0x010a
        /*0c36*/ 	.byte	0x3f
	.zero		1


	//   ....[72]....
        /*0c38*/ 	.word	0x00017ae0
        /*0c3c*/ 	.word	0x00000007
        /*0c40*/ 	.word	0x0002d830
        /*0c44*/ 	.short	0x010a
        /*0c46*/ 	.byte	0x3f
	.zero		1


	//   ....[73]....
        /*0c48*/ 	.word	0x00017b40
        /*0c4c*/ 	.word	0x00000007
        /*0c50*/ 	.word	0x0002d850
        /*0c54*/ 	.short	0x010a
        /*0c56*/ 	.byte	0x3f
	.zero		1


	//   ....[74]....
        /*0c58*/ 	.word	0x00017ba0
        /*0c5c*/ 	.word	0x00000008
        /*0c60*/ 	.word	0x0002d830
        /*0c64*/ 	.short	0x010a
        /*0c66*/ 	.byte	0x3f
	.zero		1


	//   ....[75]....
        /*0c68*/ 	.word	0x00017c00
        /*0c6c*/ 	.word	0x00000008
        /*0c70*/ 	.word	0x0002d850
        /*0c74*/ 	.short	0x010a
        /*0c76*/ 	.byte	0x3f
	.zero		1


	//   ....[76]....
        /*0c78*/ 	.word	0x00017c60
        /*0c7c*/ 	.word	0x00000004
        /*0c80*/ 	.word	0x0002d850
        /*0c84*/ 	.short	0x010a
        /*0c86*/ 	.byte	0x3f
	.zero		1


	//   ....[77]....
        /*0c88*/ 	.word	0x00017d80
        /*0c8c*/ 	.word	0x00000002
        /*0c90*/ 	.word	0x0002d840
        /*0c94*/ 	.short	0x010a
        /*0c96*/ 	.byte	0x3f
	.zero		1


	//   ....[78]....
        /*0c98*/ 	.word	0x00018b60
        /*0c9c*/ 	.word	0x00000016
        /*0ca0*/ 	.word	0x0002d820
        /*0ca4*/ 	.short	0x010a
        /*0ca6*/ 	.byte	0x3f
	.zero		1


	//   ....[79]....
        /*0ca8*/ 	.word	0x00018bb0
        /*0cac*/ 	.word	0x00000005
        /*0cb0*/ 	.word	0x0002d840
        /*0cb4*/ 	.short	0x010a
        /*0cb6*/ 	.byte	0x3f
	.zero		1


	//   ....[80]....
        /*0cb8*/ 	.word	0x00019150
        /*0cbc*/ 	.word	0x00000005
        /*0cc0*/ 	.word	0x0002d860
        /*0cc4*/ 	.short	0x010a
        /*0cc6*/ 	.byte	0x3f
	.zero		1


	//   ....[81]....
        /*0cc8*/ 	.word	0x00019730
        /*0ccc*/ 	.word	0x00000000
        /*0cd0*/ 	.word	0x0002d860
        /*0cd4*/ 	.short	0x010a
        /*0cd6*/ 	.byte	0x3f
	.zero		1


	//   ....[82]....
        /*0cd8*/ 	.word	0x0001a680
        /*0cdc*/ 	.word	0x00000005
        /*0ce0*/ 	.word	0x0002d820
        /*0ce4*/ 	.short	0x010a
        /*0ce6*/ 	.byte	0x3f
	.zero		1


	//   ....[83]....
        /*0ce8*/ 	.word	0x0001a820
        /*0cec*/ 	.word	0x00000003
        /*0cf0*/ 	.word	0x0002d840
        /*0cf4*/ 	.short	0x010a
        /*0cf6*/ 	.byte	0x3f
	.zero		1


	//   ....[84]....
        /*0cf8*/ 	.word	0x0001a870
        /*0cfc*/ 	.word	0x00000019
        /*0d00*/ 	.word	0x0002d840
        /*0d04*/ 	.short	0x010a
        /*0d06*/ 	.byte	0x3f
	.zero		1


	//   ....[85]....
        /*0d08*/ 	.word	0x0001a8c0
        /*0d0c*/ 	.word	0x00000003
        /*0d10*/ 	.word	0x0002d860
        /*0d14*/ 	.short	0x010a
        /*0d16*/ 	.byte	0x3f
	.zero		1


	//----- nvinfo : EIATTR_NUM_MBARRIERS
	.align		4
.L_1231:
        /*0d18*/ 	.byte	0x03, 0x38
        /*0d1a*/ 	.short	0x0016


	//----- nvinfo : EIATTR_EXIT_INSTR_OFFSETS
	.align		4
        /*0d1c*/ 	.byte	0x04, 0x1c
        /*0d1e*/ 	.short	(.L_1233 - .L_1232)


	//   ....[0]....
.L_1232:
        /*0d20*/ 	.word	0x000009b0


	//   ....[1]....
        /*0d24*/ 	.word	0x00011eb0


	//   ....[2]....
        /*0d28*/ 	.word	0x00017950


	//----- nvinfo : EIATTR_MAX_THREADS
	.align		4
.L_1233:
        /*0d2c*/ 	.byte	0x04, 0x05
        /*0d2e*/ 	.short	(.L_1235 - .L_1234)
.L_1234:
        /*0d30*/ 	.word	0x00000200
        /*0d34*/ 	.word	0x00000001
        /*0d38*/ 	.word	0x00000001


	//----- nvinfo : EIATTR_CRS_STACK_SIZE
	.align		4
.L_1235:
        /*0d3c*/ 	.byte	0x04, 0x1e
        /*0d3e*/ 	.short	(.L_1237 - .L_1236)
.L_1236:
        /*0d40*/ 	.word	0x00000000


	//----- nvinfo : EIATTR_CBANK_PARAM_SIZE
	.align		4
.L_1237:
        /*0d44*/ 	.byte	0x03, 0x19
        /*0d46*/ 	.short	0x0af0


	//----- nvinfo : EIATTR_PARAM_CBANK
	.align		4
        /*0d48*/ 	.byte	0x04, 0x0a
        /*0d4a*/ 	.short	(.L_1239 - .L_1238)
	.align		4
.L_1238:
        /*0d4c*/ 	.word	index@(.nv.constant0._ZN7cutlass13device_kernelIN5flash11enable_sm90INS1_16FlashAttnFwdSm90INS1_25CollectiveMainloopFwdSm90ILi2EN4cute5tupleIJNS5_1CILi1EEES8_S8_EEENS6_IJNS7_ILi192EEENS7_ILi128EEENS7_ILi96EEEEEELi96ENS_6half_tEfNS_4arch4Sm90ELb0ELb1ELb1ELb1ELb1ELb0ELb0ELb0ELb1ELb1ELb0ELb0EEENS1_21CollectiveEpilogueFwdINS6_IJSA_SC_SB_EEES9_SE_SG_Li384ELb1ELb1ELb0ELb0EEENS1_36VarlenDynamicPersistentTileSchedulerILi192ELi128ELi384ELi128ELb0ELb1ELb1ELb1ELb0ELb1EEEEEEEEEvNT_6ParamsE)
        /*0d50*/ 	.short	0x0210
        /*0d52*/ 	.short	0x0af0


	//----- nvinfo : EIATTR_SW_WAR
	.align		4
.L_1239:
        /*0d54*/ 	.byte	0x04, 0x36
        /*0d56*/ 	.short	(.L_1241 - .L_1240)
.L_1240:
        /*0d58*/ 	.word	0x00000008
.L_1241:


//--------------------- .nv.info._ZN7cutlass13device_kernelIN5flash11enable_sm90INS1_16FlashAttnFwdSm90INS1_25CollectiveMainloopFwdSm90ILi2EN4cute5tupleIJNS5_1CILi1EEES8_S8_EEENS6_IJNS7_ILi192EEENS7_ILi128EEENS7_ILi96EEEEEELi96ENS_6half_tEfNS_4arch4Sm90ELb0ELb1ELb1ELb1ELb1ELb1ELb0ELb0ELb1ELb1ELb0ELb0EEENS1_21CollectiveEpilogueFwdINS6_IJSA_SC_SB_EEES9_SE_SG_Li384ELb1ELb1ELb0ELb0EEENS1_36VarlenDynamicPersistentTileSchedulerILi192ELi128ELi384ELi128ELb0ELb1ELb1ELb1ELb0ELb1EEEEEEEEEvNT_6ParamsE --------------------------
	.section	.nv.info._ZN7cutlass13device_kernelIN5flash11enable_sm90INS1_16FlashAttnFwdSm90INS1_25CollectiveMainloopFwdSm90ILi2EN4cute5tupleIJNS5_1CILi1EEES8_S8_EEENS6_IJNS7_ILi192EEENS7_ILi128EEENS7_ILi96EEEEEELi96ENS_6half_tEfNS_4arch4Sm90ELb0ELb1ELb1ELb1ELb1ELb1ELb0ELb0ELb1ELb1ELb0ELb0EEENS1_21CollectiveEpilogueFwdINS6_IJSA_SC_SB_EEES9_SE_SG_Li384ELb1ELb1ELb0ELb0EEENS1_36VarlenDynamicPersistentTileSchedulerILi192ELi128ELi384ELi128ELb0ELb1ELb1ELb1ELb0ELb1EEEEEEEEEvNT_6ParamsE,"",@"SHT_CUDA_INFO"
	.sectionflags	@""
	.align	4


	//----- nvinfo : EIATTR_CUDA_API_VERSION
	.align		4
        /*0000*/ 	.byte	0x04, 0x37
        /*0002*/ 	.short	(.L_1243 - .L_1242)
.L_1242:
        /*0004*/ 	.word	0x00000082


	//----- nvinfo : EIATTR_KPARAM_INFO
	.align		4
.L_1243:
        /*0008*/ 	.byte	0x04, 0x17
        /*000a*/ 	.short	(.L_1245 - .L_1244)
.L_1244:
        /*000c*/ 	.word	0x00000000
        /*0010*/ 	.short	0x0000
        /*0012*/ 	.short	0x0070
        /*0014*/ 	.byte	0x00, 0xf0, 0x01, 0x2a


	//----- nvinfo : EIATTR_SPARSE_MMA_MASK
	.align		4
.L_1245:
        /*0018*/ 	.byte	0x03, 0x50
        /*001a*/ 	.short	0x0000


	//----- nvinfo : EIATTR_MAXREG_COUNT
	.align		4
        /*001c*/ 	.byte	0x03, 0x1b
        /*001e*/ 	.short	0x0080


	//----- nvinfo : EIATTR_NUM_BARRIERS
	.align		4
        /*0020*/ 	.byte	0x02, 0x4c
        /*0022*/ 	.byte	0x10
	.zero		1


	//----- nvinfo : EIATTR_EXTERNS
	.align		4
        /*0024*/ 	.byte	0x04, 0x0f
        /*0026*/ 	.short	(.L_1247 - .L_1246)


	//   ....[0]....
	.align		4
.L_1246:
        /*0028*/ 	.word	index@(__assertfail)


	//----- nvinfo : EIATTR_ANNOTATIONS
	.align		4
.L_1247:
        /*002c*/ 	.byte	0x04, 0x55
        /*002e*/ 	.short	(.L_1249 - .L_1248)


	//   ....[0]....
.L_1248:
        /* <DEDUP_REMOVED lines=124> */


	//----- nvinfo : EIATTR_MERCURY_ISA_VERSION
	.align		4
.L_1249:
        /*07d8*/ 	.byte	0x03, 0x5f
        /*07da*/ 	.short	0x0101


	//----- nvinfo : EIATTR_UNUSED_LOAD_BYTE_OFFSET
	.align		4
        /*07dc*/ 	.byte	0x04, 0x44
        /*07de*/ 	.short	(.L_1251 - .L_1250)


	//   ....[0]....
.L_1250:
        /*07e0*/ 	.word	0x00000a90
        /*07e4*/ 	.word	0x0000fff0


	//   ....[1]....
        /*07e8*/ 	.word	0x0001b4d0
        /*07ec*/ 	.word	0x0000fff0


	//----- nvinfo : EIATTR_INT_WARP_WIDE_INSTR_OFFSETS
	.align		4
.L_1251:
        /*07f0*/ 	.byte	0x04, 0x31
        /*07f2*/ 	.short	(.L_1253 - .L_1252)


	//   ....[0]....
.L_1252:
        /*07f4*/ 	.word	0x00000130


	//   ....[1]....
        /*07f8*/ 	.word	0x00000170


	//   ....[2]....
        /*07fc*/ 	.word	0x000001e0


	//   ....[3]....
        /*0800*/ 	.word	0x00020220


	//   ....[4]....
        /*0804*/ 	.word	0x000202b0


	//   ....[5]....
        /*0808*/ 	.word	0x00022fe0


	//   ....[6]....
        /*080c*/ 	.word	0x00023070


	//----- nvinfo : EIATTR_COOP_GROUP_MASK_REGIDS
	.align		4
.L_1253:
        /*0810*/ 	.byte	0x04, 0x29
        /*0812*/ 	.short	(.L_1255 - .L_1254)


	//   ....[0]....
.L_1254:
        /*0814*/ 	.word	0xffffffff


	//   ....[1]....
        /*0818*/ 	.word	0xffffffff


	//   ....[2]....
        /*081c*/ 	.word	0xffffffff


	//   ....[3]....
        /*0820*/ 	.word	0xffffffff


	//   ....[4]....
        /*0824*/ 	.word	0xffffffff


	//   ....[5]....
        /*0828*/ 	.word	0xffffffff


	//   ....[6]....
        /*082c*/ 	.word	0xffffffff


	//   ....[7]....
        /*0830*/ 	.word	0xffffffff


	//   ....[8]....
        /*0834*/ 	.word	0xffffffff


	//   ....[9]....
        /*0838*/ 	.word	0xffffffff


	//   ....[10]....
        /*083c*/ 	.word	0xffffffff


	//   ....[11]....
        /*0840*/ 	.word	0xffffffff


	//   ....[12]....
        /*0844*/ 	.word	0xffffffff


	//   ....[13]....
        /*0848*/ 	.word	0xffffffff


	//   ....[14]....
        /*084c*/ 	.word	0xffffffff


	//   ....[15]....
        /*0850*/ 	.word	0xffffffff


	//   ....[16]....
        /*0854*/ 	.word	0xffffffff


	//   ....[17]....
        /*0858*/ 	.word	0xffffffff


	//   ....[18]....
        /*085c*/ 	.word	0xffffffff


	//   ....[19]....
        /*0860*/ 	.word	0xffffffff


	//   ....[20]....
        /*0864*/ 	.word	0xffffffff


	//   ....[21]....
        /*0868*/ 	.word	0xffffffff


	//   ....[22]....
        /*086c*/ 	.word	0xffffffff


	//   ....[23]....
        /*0870*/ 	.word	0xffffffff


	//   ....[24]....
        /*0874*/ 	.word	0xffffffff


	//   ....[25]....
        /*0878*/ 	.word	0xffffffff


	//   ....[26]....
        /*087c*/ 	.word	0xffffffff


	//   ....[27]....
        /*0880*/ 	.word	0xffffffff


	//   ....[28]....
        /*0884*/ 	.word	0xffffffff


	//   ....[29]....
        /*0888*/ 	.word	0xffffffff


	//   ....[30]....
        /*088c*/ 	.word	0xffffffff


	//   ....[31]....
        /*0890*/ 	.word	0xffffffff


	//   ....[32]....
        /*0894*/ 	.word	0xffffffff


	//   ....[33]....
        /*0898*/ 	.word	0xffffffff


	//   ....[34]....
        /*089c*/ 	.word	0xffffffff


	//   ....[35]....
        /*08a0*/ 	.word	0xffffffff


	//   ....[36]....
        /*08a4*/ 	.word	0xffffffff


	//   ....[37]....
        /*08a8*/ 	.word	0xffffffff


	//   ....[38]....
        /*08ac*/ 	.word	0xffffffff


	//   ....[39]....
        /*08b0*/ 	.word	0xffffffff


	//   ....[40]....
        /*08b4*/ 	.word	0xffffffff


	//   ....[41]....
        /*08b8*/ 	.word	0xffffffff


	//   ....[42]....
        /*08bc*/ 	.word	0xffffffff


	//   ....[43]....
        /*08c0*/ 	.word	0xffffffff


	//   ....[44]....
        /*08c4*/ 	.word	0xffffffff


	//   ....[45]....
        /*08c8*/ 	.word	0xffffffff


	//   ....[46]....
        /*08cc*/ 	.word	0xffffffff


	//   ....[47]....
        /*08d0*/ 	.word	0xffffffff


	//   ....[48]....
        /*08d4*/ 	.word	0xffffffff


	//   ....[49]....
        /*08d8*/ 	.word	0xffffffff


	//   ....[50]....
        /*08dc*/ 	.word	0xffffffff


	//   ....[51]....
        /*08e0*/ 	.word	0xffffffff


	//   ....[52]....
        /*08e4*/ 	.word	0xffffffff


	//   ....[53]....
        /*08e8*/ 	.word	0xffffffff


	//   ....[54]....
        /*08ec*/ 	.word	0xffffffff


	//   ....[55]....
        /*08f0*/ 	.word	0xffffffff


	//   ....[56]....
        /*08f4*/ 	.word	0xffffffff


	//   ....[57]....
        /*08f8*/ 	.word	0xffffffff


	//   ....[58]....
        /*08fc*/ 	.word	0xffffffff


	//   ....[59]....
        /*0900*/ 	.word	0xffffffff


	//   ....[60]....
        /*0904*/ 	.word	0xffffffff


	//   ....[61]....
        /*0908*/ 	.word	0xffffffff


	//   ....[62]....
        /*090c*/ 	.word	0xffffffff


	//   ....[63]....
        /*0910*/ 	.word	0xffffffff


	//   ....[64]....
        /*0914*/ 	.word	0xffffffff


	//   ....[65]....
        /*0918*/ 	.word	0xffffffff


	//   ....[66]....
        /*091c*/ 	.word	0xffffffff


	//   ....[67]....
        /*0920*/ 	.word	0xffffffff


	//   ....[68]....
        /*0924*/ 	.word	0xffffffff


	//   ....[69]....
        /*0928*/ 	.word	0xffffffff


	//   ....[70]....
        /*092c*/ 	.word	0xffffffff


	//   ....[71]....
        /*0930*/ 	.word	0xffffffff


	//   ....[72]....
        /*0934*/ 	.word	0xffffffff


	//   ....[73]....
        /*0938*/ 	.word	0xffffffff


	//   ....[74]....
        /*093c*/ 	.word	0xffffffff


	//   ....[75]....
        /*0940*/ 	.word	0xffffffff


	//   ....[76]....
        /*0944*/ 	.word	0xffffffff


	//   ....[77]....
        /*0948*/ 	.word	0xffffffff


	//   ....[78]....
        /*094c*/ 	.word	0xffffffff


	//   ....[79]....
        /*0950*/ 	.word	0xffffffff


	//   ....[80]....
        /*0954*/ 	.word	0xffffffff


	//   ....[81]....
        /*0958*/ 	.word	0xffffffff


	//   ....[82]....
        /*095c*/ 	.word	0xffffffff


	//   ....[83]....
        /*0960*/ 	.word	0xffffffff


	//   ....[84]....
        /*0964*/ 	.word	0xffffffff


	//   ....[85]....
        /*0968*/ 	.word	0xffffffff


	//   ....[86]....
        /*096c*/ 	.word	0xffffffff


	//   ....[87]....
        /*0970*/ 	.word	0xffffffff


	//   ....[88]....
        /*0974*/ 	.word	0xffffffff


	//   ....[89]....
        /*0978*/ 	.word	0xffffffff


	//   ....[90]....
        /*097c*/ 	.word	0xffffffff


	//   ....[91]....
        /*0980*/ 	.word	0xffffffff


	//   ....[92]....
        /*0984*/ 	.word	0xffffffff


	//   ....[93]....
        /*0988*/ 	.word	0xffffffff


	//   ....[94]....
        /*098c*/ 	.word	0xffffffff


	//   ....[95]....
        /*0990*/ 	.word	0xffffffff


	//   ....[96]....
        /*0994*/ 	.word	0xffffffff


	//   ....[97]....
        /*0998*/ 	.word	0xffffffff


	//   ....[98]....
        /*099c*/ 	.word	0xffffffff


	//   ....[99]....
        /*09a0*/ 	.word	0xffffffff


	//   ....[100]....
        /*09a4*/ 	.word	0xffffffff


	//   ....[101]....
        /*09a8*/ 	.word	0xffffffff


	//   ....[102]....
        /*09ac*/ 	.word	0xffffffff


	//   ....[103]....
        /*09b0*/ 	.word	0xffffffff


	//   ....[104]....
        /*09b4*/ 	.word	0xffffffff


	//   ....[105]....
        /*09b8*/ 	.word	0xffffffff


	//   ....[106]....
        /*09bc*/ 	.word	0xffffffff


	//   ....[107]....
        /*09c0*/ 	.word	0xffffffff


	//   ....[108]....
        /*09c4*/ 	.word	0xffffffff


	//   ....[109]....
        /*09c8*/ 	.word	0xffffffff


	//   ....[110]....
        /*09cc*/ 	.word	0xffffffff


	//   ....[111]....
        /*09d0*/ 	.word	0xffffffff


	//   ....[112]....
        /*09d4*/ 	.word	0xffffffff


	//   ....[113]....
        /*09d8*/ 	.word	0xffffffff


	//   ....[114]....
        /*09dc*/ 	.word	0xffffffff


	//   ....[115]....
        /*09e0*/ 	.word	0xffffffff


	//   ....[116]....
        /*09e4*/ 	.word	0xffffffff


	//   ....[117]....
        /*09e8*/ 	.word	0xffffffff


	//   ....[118]....
        /*09ec*/ 	.word	0xffffffff


	//   ....[119]....
        /*09f0*/ 	.word	0xffffffff


	//   ....[120]....
        /*09f4*/ 	.word	0xffffffff


	//   ....[121]....
        /*09f8*/ 	.word	0xffffffff


	//   ....[122]....
        /*09fc*/ 	.word	0xffffffff


	//   ....[123]....
        /*0a00*/ 	.word	0xffffffff


	//   ....[124]....
        /*0a04*/ 	.word	0xffffffff


	//   ....[125]....
        /*0a08*/ 	.word	0xffffffff


	//   ....[126]....
        /*0a0c*/ 	.word	0xffffffff


	//   ....[127]....
        /*0a10*/ 	.word	0xffffffff


	//   ....[128]....
        /*0a14*/ 	.word	0xffffffff


	//   ....[129]....
        /*0a18*/ 	.word	0xffffffff


	//   ....[130]....
        /*0a1c*/ 	.word	0xffffffff


	//   ....[131]....
        /*0a20*/ 	.word	0xffffffff


	//   ....[132]....
        /*0a24*/ 	.word	0xffffffff


	//   ....[133]....
        /*0a28*/ 	.word	0xffffffff


	//   ....[134]....
        /*0a2c*/ 	.word	0xffffffff


	//   ....[135]....
        /*0a30*/ 	.word	0xffffffff


	//   ....[136]....
        /*0a34*/ 	.word	0xffffffff


	//   ....[137]....
        /*0a38*/ 	.word	0xffffffff


	//   ....[138]....
        /*0a3c*/ 	.word	0xffffffff


	//   ....[139]....
        /*0a40*/ 	.word	0xffffffff


	//   ....[140]....
        /*0a44*/ 	.word	0xffffffff


	//   ....[141]....
        /*0a48*/ 	.word	0xffffffff


	//   ....[142]....
        /*0a4c*/ 	.word	0xffffffff


	//   ....[143]....
        /*0a50*/ 	.word	0xffffffff


	//   ....[144]....
        /*0a54*/ 	.word	0xffffffff


	//   ....[145]....
        /*0a58*/ 	.word	0x0500000f


	//   ....[146]....
        /*0a5c*/ 	.word	0x0500000f


	//   ....[147]....
        /*0a60*/ 	.word	0x0500000f


	//   ....[148]....
        /*0a64*/ 	.word	0x0500000f


	//   ....[149]....
        /*0a68*/ 	.word	0x0500000f


	//   ....[150]....
        /*0a6c*/ 	.word	0x0500000f


	//   ....[151]....
        /*0a70*/ 	.word	0x0500000f


	//   ....[152]....
        /*0a74*/ 	.word	0x0500000f


	//   ....[153]....
        /*0a78*/ 	.word	0x0500000f


	//   ....[154]....
        /*0a7c*/ 	.word	0x0500000f


	//   ....[155]....
        /*0a80*/ 	.word	0x0500000f


	//   ....[156]....
        /*0a84*/ 	.word	0x0500000f


	//   ....[157]....
        /*0a88*/ 	.word	0x0500000f


	//   ....[158]....
        /*0a8c*/ 	.word	0x0500000f


	//   ....[159]....
        /*0a90*/ 	.word	0x0500000f


	//   ....[160]....
        /*0a94*/ 	.word	0x0500000f


	//   ....[161]....
        /*0a98*/ 	.word	0x0500000f


	//   ....[162]....
        /*0a9c*/ 	.word	0x0500000f


	//   ....[163]....
        /*0aa0*/ 	.word	0x0500000f


	//   ....[164]....
        /*0aa4*/ 	.word	0x0500000f


	//   ....[165]....
        /*0aa8*/ 	.word	0x0500000f


	//   ....[166]....
        /*0aac*/ 	.word	0x0500000f


	//   ....[167]....
        /*0ab0*/ 	.word	0x0500000f


	//   ....[168]....
        /*0ab4*/ 	.word	0x0500000f


	//   ....[169]....
        /*0ab8*/ 	.word	0x0500000f


	//   ....[170]....
        /*0abc*/ 	.word	0x0500000f


	//   ....[171]....
        /*0ac0*/ 	.word	0x0500000f


	//   ....[172]....
        /*0ac4*/ 	.word	0x0500000f


	//   ....[173]....
        /*0ac8*/ 	.word	0x0500000f


	//   ....[174]....
        /*0acc*/ 	.word	0x0500000f


	//   ....[175]....
        /*0ad0*/ 	.word	0x0500000f


	//   ....[176]....
        /*0ad4*/ 	.word	0x0500000f


	//   ....[177]....
        /*0ad8*/ 	.word	0x0500000f


	//   ....[178]....
        /*0adc*/ 	.word	0x0500000f


	//   ....[179]....
        /*0ae0*/ 	.word	0x0500000f


	//   ....[180]....
        /*0ae4*/ 	.word	0x0500000f


	//   ....[181]....
        /*0ae8*/ 	.word	0x0500000f


	//   ....[182]....
        /*0aec*/ 	.word	0x0500000f


	//   ....[183]....
        /*0af0*/ 	.word	0x0500000f


	//   ....[184]....
        /*0af4*/ 	.word	0x0500000f


	//   ....[185]....
        /*0af8*/ 	.word	0x0500000f


	//   ....[186]....
        /*0afc*/ 	.word	0x0500000f


	//   ....[187]....
        /*0b00*/ 	.word	0x0500000f


	//   ....[188]....
        /*0b04*/ 	.word	0x0500000f


	//   ....[189]....
        /*0b08*/ 	.word	0x0500000f


	//   ....[190]....
        /*0b0c*/ 	.word	0x0500000f


	//   ....[191]....
        /*0b10*/ 	.word	0x0500000f


	//   ....[192]....
        /*0b14*/ 	.word	0x0500000f


	//   ....[193]....
        /*0b18*/ 	.word	0x0500000f


	//   ....[194]....
        /*0b1c*/ 	.word	0x0500000f


	//   ....[195]....
        /*0b20*/ 	.word	0x0500000f


	//   ....[196]....
        /*0b24*/ 	.word	0x0500000f


	//   ....[197]....
        /*0b28*/ 	.word	0x0500000f


	//   ....[198]....
        /*0b2c*/ 	.word	0x0500000f


	//   ....[199]....
        /*0b30*/ 	.word	0x0500000f


	//   ....[200]....
        /*0b34*/ 	.word	0x0500000f


	//   ....[201]....
        /*0b38*/ 	.word	0x0500000f


	//   ....[202]....
        /*0b3c*/ 	.word	0x0500000f


	//   ....[203]....
        /*0b40*/ 	.word	0x0500000f


	//   ....[204]....
        /*0b44*/ 	.word	0x0500000f


	//   ....[205]....
        /*0b48*/ 	.word	0x0500000f


	//   ....[206]....
        /*0b4c*/ 	.word	0x0500000f


	//   ....[207]....
        /*0b50*/ 	.word	0x0500000f


	//   ....[208]....
        /*0b54*/ 	.word	0x0500000f


	//   ....[209]....
        /*0b58*/ 	.word	0x0500000f


	//   ....[210]....
        /*0b5c*/ 	.word	0x0500000f


	//   ....[211]....
        /*0b60*/ 	.word	0x0500000f


	//   ....[212]....
        /*0b64*/ 	.word	0x0500000f


	//   ....[213]....
        /*0b68*/ 	.word	0x0500000f


	//   ....[214]....
        /*0b6c*/ 	.word	0x0500000f


	//   ....[215]....
        /*0b70*/ 	.word	0x0500000f


	//   ....[216]....
        /*0b74*/ 	.word	0x0500000f


	//   ....[217]....
        /*0b78*/ 	.word	0x0500000f


	//   ....[218]....
        /*0b7c*/ 	.word	0x0500000f


	//   ....[219]....
        /*0b80*/ 	.word	0x0500000f


	//   ....[220]....
        /*0b84*/ 	.word	0x0500000f


	//   ....[221]....
        /*0b88*/ 	.word	0x0500000f


	//   ....[222]....
        /*0b8c*/ 	.word	0x0500000f


	//   ....[223]....
        /*0b90*/ 	.word	0x0500000f


	//   ....[224]....
        /*0b94*/ 	.word	0x0500000f


	//   ....[225]....
        /*0b98*/ 	.word	0x0500000f


	//   ....[226]....
        /*0b9c*/ 	.word	0x0500000f


	//   ....[227]....
        /*0ba0*/ 	.word	0x0500000f


	//----- nvinfo : EIATTR_COOP_GROUP_INSTR_OFFSETS
	.align		4
.L_1255:
        /*0ba4*/ 	.byte	0x04, 0x28
        /*0ba6*/ 	.short	(.L_1257 - .L_1256)


	//   ....[0]....
.L_1256:
        /*0ba8*/ 	.word	0x00000070


	//   ....[1]....
        /*0bac*/ 	.word	0x00000140


	//   ....[2]....
        /*0bb0*/ 	.word	0x00000190


	//   ....[3]....
        /*0bb4*/ 	.word	0x000003c0


	//   ....[4]....
        /*0bb8*/ 	.word	0x00000520


	//   ....[5]....
        /*0bbc*/ 	.word	0x00000640


	//   ....[6]....
        /*0bc0*/ 	.word	0x000007a0


	//   ....[7]....
        /*0bc4*/ 	.word	0x00003490


	//   ....[8]....
        /*0bc8*/ 	.word	0x000034a0


	//   ....[9]....
        /*0bcc*/ 	.word	0x00005060


	//   ....[10]....
        /*0bd0*/ 	.word	0x00005070


	//   ....[11]....
        /*0bd4*/ 	.word	0x00006a30


	//   ....[12]....
        /*0bd8*/ 	.word	0x00006a40


	//   ....[13]....
        /*0bdc*/ 	.word	0x00006fa0


	//   ....[14]....
        /*0be0*/ 	.word	0x00006fc0


	//   ....[15]....
        /*0be4*/ 	.word	0x00007ac0


	//   ....[16]....
        /*0be8*/ 	.word	0x00008280


	//   ....[17]....
        /*0bec*/ 	.word	0x00008290


	//   ....[18]....
        /*0bf0*/ 	.word	0x000082a0


	//   ....[19]....
        /*0bf4*/ 	.word	0x000082b0


	//   ....[20]....
        /*0bf8*/ 	.word	0x0000a060


	//   ....[21]....
        /*0bfc*/ 	.word	0x0000a070


	//   ....[22]....
        /*0c00*/ 	.word	0x0000a080


	//   ....[23]....
        /*0c04*/ 	.word	0x0000a090


	//   ....[24]....
        /*0c08*/ 	.word	0x0000ca70


	//   ....[25]....
        /*0c0c*/ 	.word	0x0000cf50


	//   ....[26]....
        /*0c10*/ 	.word	0x0000e130


	//   ....[27]....
        /*0c14*/ 	.word	0x0000e240


	//   ....[28]....
        /*0c18*/ 	.word	0x0000eaa0


	//   ....[29]....
        /*0c1c*/ 	.word	0x0000eb20


	//   ....[30]....
        /*0c20*/ 	.word	0x0000f7b0


	//   ....[31]....
        /*0c24*/ 	.word	0x00010d60


	//   ....[32]....
        /*0c28*/ 	.word	0x000111f0


	//   ....[33]....
        /*0c2c*/ 	.word	0x000121e0


	//   ....[34]....
        /*0c30*/ 	.word	0x000122e0


	//   ....[35]....
        /*0c34*/ 	.word	0x000127b0


	//   ....[36]....
        /*0c38*/ 	.word	0x00012830


	//   ....[37]....
        /*0c3c*/ 	.word	0x00013950


	//   ....[38]....
        /*0c40*/ 	.word	0x00015180


	//   ....[39]....
        /*0c44*/ 	.word	0x000151e0


	//   ....[40]....
        /*0c48*/ 	.word	0x000155b0


	//   ....[41]....
        /*0c4c*/ 	.word	0x000155d0


	//   ....[42]....
        /*0c50*/ 	.word	0x00016960


	//   ....[43]....
        /*0c54*/ 	.word	0x00017c70


	//   ....[44]....
        /*0c58*/ 	.word	0x00018140


	//   ....[45]....
        /*0c5c*/ 	.word	0x00018d00


	//   ....[46]....
        /*0c60*/ 	.word	0x00018e00


	//   ....[47]....
        /*0c64*/ 	.word	0x00019800


	//   ....[48]....
        /*0c68*/ 	.word	0x000198a0


	//   ....[49]....
        /*0c6c*/ 	.word	0x0001a7b0


	//   ....[50]....
        /*0c70*/ 	.word	0x0001a9b0


	//   ....[51]....
        /*0c74*/ 	.word	0x0001a9e0


	//   ....[52]....
        /*0c78*/ 	.word	0x0001ae80


	//   ....[53]....
        /*0c7c*/ 	.word	0x0001aec0


	//   ....[54]....
        /*0c80*/ 	.word	0x0001bed0


	//   ....[55]....
        /*0c84*/ 	.word	0x0001bf10


	//   ....[56]....
        /*0c88*/ 	.word	0x0001bf40


	//   ....[57]....
        /*0c8c*/ 	.word	0x0001bf50


	//   ....[58]....
        /*0c90*/ 	.word	0x0001c4b0


	//   ....[59]....
        /*0c94*/ 	.word	0x0001c4d0


	//   ....[60]....
        /*0c98*/ 	.word	0x0001c5f0


	//   ....[61]....
        /*0c9c*/ 	.word	0x0001c610


	//   ....[62]....
        /*0ca0*/ 	.word	0x0001ce70


	//   ....[63]....
        /*0ca4*/ 	.word	0x0001ce80


	//   ....[64]....
        /*0ca8*/ 	.word	0x0001cfe0


	//   ....[65]....
        /*0cac*/ 	.word	0x0001cff0


	//   ....[66]....
        /*0cb0*/ 	.word	0x0001d190


	//   ....[67]....
        /*0cb4*/ 	.word	0x0001d360


	//   ....[68]....
        /*0cb8*/ 	.word	0x0001d390


	//   ....[69]....
        /*0cbc*/ 	.word	0x0001d3c0


	//   ....[70]....
        /*0cc0*/ 	.word	0x0001d3f0


	//   ....[71]....
        /*0cc4*/ 	.word	0x0001d420


	//   ....[72]....
        /*0cc8*/ 	.word	0x0001d450


	//   ....[73]....
        /*0ccc*/ 	.word	0x0001d5c0


	//   ....[74]....
        /*0cd0*/ 	.word	0x0001d5f0


	//   ....[75]....
        /*0cd4*/ 	.word	0x0001d620


	//   ....[76]....
        /*0cd8*/ 	.word	0x0001d650


	//   ....[77]....
        /*0cdc*/ 	.word	0x0001d680


	//   ....[78]....
        /*0ce0*/ 	.word	0x0001d6b0


	//   ....[79]....
        /*0ce4*/ 	.word	0x0001d750


	//   ....[80]....
        /*0ce8*/ 	.word	0x0001d7b0


	//   ....[81]....
        /*0cec*/ 	.word	0x0001d850


	//   ....[82]....
        /*0cf0*/ 	.word	0x0001e940


	//   ....[83]....
        /*0cf4*/ 	.word	0x00020ea0


	//   ....[84]....
        /*0cf8*/ 	.word	0x00020eb0


	//   ....[85]....
        /*0cfc*/ 	.word	0x00020f70


	//   ....[86]....
        /*0d00*/ 	.word	0x00020f80


	//   ....[87]....
        /*0d04*/ 	.word	0x00021030


	//   ....[88]....
        /*0d08*/ 	.word	0x00021040


	//   ....[89]....
        /*0d0c*/ 	.word	0x00021050


	//   ....[90]....
        /*0d10*/ 	.word	0x00021060


	//   ....[91]....
        /*0d14*/ 	.word	0x00021a70


	//   ....[92]....
        /*0d18*/ 	.word	0x00021a90


	//   ....[93]....
        /*0d1c*/ 	.word	0x00021aa0


	//   ....[94]....
        /*0d20*/ 	.word	0x00021b50


	//   ....[95]....
        /*0d24*/ 	.word	0x00021b80


	//   ....[96]....
        /*0d28*/ 	.word	0x00021ba0


	//   ....[97]....
        /*0d2c*/ 	.word	0x00021c20


	//   ....[98]....
        /*0d30*/ 	.word	0x00021c30


	//   ....[99]....
        /*0d34*/ 	.word	0x00021d00


	//   ....[100]....
        /*0d38*/ 	.word	0x00021d40


	//   ....[101]....
        /*0d3c*/ 	.word	0x00021d50


	//   ....[102]....
        /*0d40*/ 	.word	0x00021dd0


	//   ....[103]....
        /*0d44*/ 	.word	0x000225d0


	//   ....[104]....
        /*0d48*/ 	.word	0x000225e0


	//   ....[105]....
        /*0d4c*/ 	.word	0x00022600


	//   ....[106]....
        /*0d50*/ 	.word	0x00022680


	//   ....[107]....
        /*0d54*/ 	.word	0x00022690


	//   ....[108]....
        /*0d58*/ 	.word	0x000226f0


	//   ....[109]....
        /*0d5c*/ 	.word	0x00022720


	//   ....[110]....
        /*0d60*/ 	.word	0x00022760


	//   ....[111]....
        /*0d64*/ 	.word	0x00022a10


	//   ....[112]....
        /*0d68*/ 	.word	0x00022a30


	//   ....[113]....
        /*0d6c*/ 	.word	0x00022ad0


	//   ....[114]....
        /*0d70*/ 	.word	0x00022ae0


	//   ....[115]....
        /*0d74*/ 	.word	0x00022b70


	//   ....[116]....
        /*0d78*/ 	.word	0x00022b80


	//   ....[117]....
        /*0d7c*/ 	.word	0x00022b90


	//   ....[118]....
        /*0d80*/ 	.word	0x00022c20


	//   ....[119]....
        /*0d84*/ 	.word	0x00023220


	//   ....[120]....
        /*0d88*/ 	.word	0x00023230


	//   ....[121]....
        /*0d8c*/ 	.word	0x000232c0


	//   ....[122]....
        /*0d90*/ 	.word	0x00023360


	//   ....[123]....
        /*0d94*/ 	.word	0x00023380


	//   ....[124]....
        /*0d98*/ 	.word	0x00023400


	//   ....[125]....
        /*0d9c*/ 	.word	0x00023420


	//   ....[126]....
        /*0da0*/ 	.word	0x00023430


	//   ....[127]....
        /*0da4*/ 	.word	0x00023830


	//   ....[128]....
        /*0da8*/ 	.word	0x00023860


	//   ....[129]....
        /*0dac*/ 	.word	0x000238a0


	//   ....[130]....
        /*0db0*/ 	.word	0x000238d0


	//   ....[131]....
        /*0db4*/ 	.word	0x00023900


	//   ....[132]....
        /*0db8*/ 	.word	0x00023930


	//   ....[133]....
        /*0dbc*/ 	.word	0x00023960


	//   ....[134]....
        /*0dc0*/ 	.word	0x00023990


	//   ....[135]....
        /*0dc4*/ 	.word	0x00023b10


	//   ....[136]....
        /*0dc8*/ 	.word	0x00023b40


	//   ....[137]....
        /*0dcc*/ 	.word	0x00023b70


	//   ....[138]....
        /*0dd0*/ 	.word	0x00023ba0


	//   ....[139]....
        /*0dd4*/ 	.word	0x00023bd0


	//   ....[140]....
        /*0dd8*/ 	.word	0x00023c00


	//   ....[141]....
        /*0ddc*/ 	.word	0x00023cc0


	//   ....[142]....
        /*0de0*/ 	.word	0x00023ce0


	//   ....[143]....
        /*0de4*/ 	.word	0x00023d50


	//   ....[144]....
        /*0de8*/ 	.word	0x000243f0


	//   ....[145]....
        /*0dec*/ 	.word	0x00024730


	//   ....[146]....
        /*0df0*/ 	.word	0x000247c0


	//   ....[147]....
        /*0df4*/ 	.word	0x000248b0


	//   ....[148]....
        /*0df8*/ 	.word	0x00024940


	//   ....[149]....
        /*0dfc*/ 	.word	0x00024a20


	//   ....[150]....
        /*0e00*/ 	.word	0x00024ab0


	//   ....[151]....
        /*0e04*/ 	.word	0x00024bf0


	//   ....[152]....
        /*0e08*/ 	.word	0x00024c90


	//   ....[153]....
        /*0e0c*/ 	.word	0x00024d20


	//   ....[154]....
        /*0e10*/ 	.word	0x00024d70


	//   ....[155]....
        /*0e14*/ 	.word	0x00024dc0


	//   ....[156]....
        /*0e18*/ 	.word	0x00024e90


	//   ....[157]....
        /*0e1c*/ 	.word	0x00024f20


	//   ....[158]....
        /*0e20*/ 	.word	0x00024f70


	//   ....[159]....
        /*0e24*/ 	.word	0x00024fc0


	//   ....[160]....
        /*0e28*/ 	.word	0x00025320


	//   ....[161]....
        /*0e2c*/ 	.word	0x00025370


	//   ....[162]....
        /*0e30*/ 	.word	0x00025400


	//   ....[163]....
        /*0e34*/ 	.word	0x00025490


	//   ....[164]....
        /*0e38*/ 	.word	0x00025550


	//   ....[165]....
        /*0e3c*/ 	.word	0x00025830


	//   ....[166]....
        /*0e40*/ 	.word	0x00025920


	//   ....[167]....
        /*0e44*/ 	.word	0x000259b0


	//   ....[168]....
        /*0e48*/ 	.word	0x00025a10


	//   ....[169]....
        /*0e4c*/ 	.word	0x00025b30


	//   ....[170]....
        /*0e50*/ 	.word	0x00025b90


	//   ....[171]....
        /*0e54*/ 	.word	0x00025cb0


	//   ....[172]....
        /*0e58*/ 	.word	0x00025d10


	//   ....[173]....
        /*0e5c*/ 	.word	0x00025dc0


	//   ....[174]....
        /*0e60*/ 	.word	0x00025ee0


	//   ....[175]....
        /*0e64*/ 	.word	0x00025f50


	//   ....[176]....
        /*0e68*/ 	.word	0x00025fb0


	//   ....[177]....
        /*0e6c*/ 	.word	0x00026050


	//   ....[178]....
        /*0e70*/ 	.word	0x00026120


	//   ....[179]....
        /*0e74*/ 	.word	0x000261c0


	//   ....[180]....
        /*0e78*/ 	.word	0x000262a0


	//   ....[181]....
        /*0e7c*/ 	.word	0x00026330


	//   ....[182]....
        /*0e80*/ 	.word	0x00026400


	//   ....[183]....
        /*0e84*/ 	.word	0x00026490


	//   ....[184]....
        /*0e88*/ 	.word	0x00026570


	//   ....[185]....
        /*0e8c*/ 	.word	0x00026630


	//   ....[186]....
        /*0e90*/ 	.word	0x000267b0


	//   ....[187]....
        /*0e94*/ 	.word	0x00026890


	//   ....[188]....
        /*0e98*/ 	.word	0x00026910


	//   ....[189]....
        /*0e9c*/ 	.word	0x000269f0


	//   ....[190]....
        /*0ea0*/ 	.word	0x00026a50


	//   ....[191]....
        /*0ea4*/ 	.word	0x00026b20


	//   ....[192]....
        /*0ea8*/ 	.word	0x00026b80


	//   ....[193]....
        /*0eac*/ 	.word	0x00026c60


	//   ....[194]....
        /*0eb0*/ 	.word	0x00026d50


	//   ....[195]....
        /*0eb4*/ 	.word	0x00026df0


	//   ....[196]....
        /*0eb8*/ 	.word	0x00026e50


	//   ....[197]....
        /*0ebc*/ 	.word	0x00026f50


	//   ....[198]....
        /*0ec0*/ 	.word	0x00026fb0


	//   ....[199]....
        /*0ec4*/ 	.word	0x000270b0


	//   ....[200]....
        /*0ec8*/ 	.word	0x00027110


	//   ....[201]....
        /*0ecc*/ 	.word	0x000271e0


	//   ....[202]....
        /*0ed0*/ 	.word	0x00027330


	//   ....[203]....
        /*0ed4*/ 	.word	0x000273e0


	//   ....[204]....
        /*0ed8*/ 	.word	0x000274f0


	//   ....[205]....
        /*0edc*/ 	.word	0x000275d0


	//   ....[206]....
        /*0ee0*/ 	.word	0x00027630


	//   ....[207]....
        /*0ee4*/ 	.word	0x00027720


	//   ....[208]....
        /*0ee8*/ 	.word	0x00027780


	//   ....[209]....
        /*0eec*/ 	.word	0x00027860


	//   ....[210]....
        /*0ef0*/ 	.word	0x000278f0


	//   ....[211]....
        /*0ef4*/ 	.word	0x00027990


	//   ....[212]....
        /*0ef8*/ 	.word	0x00027ab0


	//   ....[213]....
        /*0efc*/ 	.word	0x00027b20


	//   ....[214]....
        /*0f00*/ 	.word	0x00027b90


	//   ....[215]....
        /*0f04*/ 	.word	0x00027c00


	//   ....[216]....
        /*0f08*/ 	.word	0x00027c70


	//   ....[217]....
        /*0f0c*/ 	.word	0x00027cf0


	//   ....[218]....
        /*0f10*/ 	.word	0x00027d80


	//   ....[219]....
        /*0f14*/ 	.word	0x00027e10


	//   ....[220]....
        /*0f18*/ 	.word	0x00027e80


	//   ....[221]....
        /*0f1c*/ 	.word	0x00027ef0


	//   ....[222]....
        /*0f20*/ 	.word	0x00027f60


	//   ....[223]....
        /*0f24*/ 	.word	0x00027fe0


	//   ....[224]....
        /*0f28*/ 	.word	0x00028050


	//   ....[225]....
        /*0f2c*/ 	.word	0x000280f0


	//   ....[226]....
        /*0f30*/ 	.word	0x00028180


	//   ....[227]....
        /*0f34*/ 	.word	0x000282b0


	//----- nvinfo : EIATTR_REG_RECONFIG
	.align		4
.L_1257:
        /*0f38*/ 	.byte	0x01, 0x54
	.zero		2


	//----- nvinfo : EIATTR_SYSCALL_OFFSETS
	.align		4
        /*0f3c*/ 	.byte	0x04, 0x46
        /*0f3e*/ 	.short	(.L_1259 - .L_1258)


	//   ....[0]....
.L_1258:
        /*0f40*/ 	.word	0x00001e70


	//   ....[1]....
        /*0f44*/ 	.word	0x00001fc0


	//   ....[2]....
        /*0f48*/ 	.word	0x00007cd0


	//   ....[3]....
        /*0f4c*/ 	.word	0x00007ff0


	//   ....[4]....
        /*0f50*/ 	.word	0x00020410


	//   ....[5]....
        /*0f54*/ 	.word	0x00020560


	//   ....[6]....
        /*0f58*/ 	.word	0x00020650


	//   ....[7]....
        /*0f5c*/ 	.word	0x000214e0


	//----- nvinfo : EIATTR_MBARRIER_INSTR_OFFSETS
	.align		4
.L_1259:
        /*0f60*/ 	.byte	0x04, 0x39
        /*0f62*/ 	.short	(.L_1261 - .L_1260)


	//   ....[0]....
.L_1260:
        /*0f64*/ 	.word	0x00000270
        /*0f68*/ 	.word	0x000000ff
        /*0f6c*/ 	.word	0x0002d800
        /*0f70*/ 	.short	0x0100
        /*0f72*/ 	.byte	0x08
	.zero		1


	//   ....[1]....
        /*0f74*/ 	.word	0x00000280
        /*0f78*/ 	.word	0x000000ff
        /*0f7c*/ 	.word	0x0002d820
        /*0f80*/ 	.short	0x0100
        /*0f82*/ 	.byte	0x08
	.zero		1


	//   ....[2]....
        /*0f84*/ 	.word	0x00000370
        /*0f88*/ 	.word	0x000000ff
        /*0f8c*/ 	.word	0x0002d830
        /*0f90*/ 	.short	0x0100
        /*0f92*/ 	.byte	0x08
	.zero		1


	//   ....[3]....
        /*0f94*/ 	.word	0x00000380
        /*0f98*/ 	.word	0x000000ff
        /*0f9c*/ 	.word	0x0002d840
        /*0fa0*/ 	.short	0x0100
        /*0fa2*/ 	.byte	0x08
	.zero		1


	//   ....[4]....
        /*0fa4*/ 	.word	0x00000390
        /*0fa8*/ 	.word	0x000000ff
        /*0fac*/ 	.word	0x0002d838
        /*0fb0*/ 	.short	0x0100
        /*0fb2*/ 	.byte	0x08
	.zero		1


	//   ....[5]....
        /*0fb4*/ 	.word	0x000003a0
        /*0fb8*/ 	.word	0x000000ff
        /*0fbc*/ 	.word	0x0002d848
        /*0fc0*/ 	.short	0x0100
        /*0fc2*/ 	.byte	0x08
	.zero		1


	//   ....[6]....
        /*0fc4*/ 	.word	0x000004d0
        /*0fc8*/ 	.word	0x000000ff
        /*0fcc*/ 	.word	0x0002d850
        /*0fd0*/ 	.short	0x0100
        /*0fd2*/ 	.byte	0x08
	.zero		1


	//   ....[7]....
        /*0fd4*/ 	.word	0x000004e0
        /*0fd8*/ 	.word	0x000000ff
        /*0fdc*/ 	.word	0x0002d860
        /*0fe0*/ 	.short	0x0100
        /*0fe2*/ 	.byte	0x08
	.zero		1


	//   ....[8]....
        /*0fe4*/ 	.word	0x000004f0
        /*0fe8*/ 	.word	0x000000ff
        /*0fec*/ 	.word	0x0002d858
        /*0ff0*/ 	.short	0x0100
        /*0ff2*/ 	.byte	0x08
	.zero		1


	//   ....[9]....
        /*0ff4*/ 	.word	0x00000500
        /*0ff8*/ 	.word	0x000000ff
        /*0ffc*/ 	.word	0x0002d868
        /*1000*/ 	.short	0x0100
        /*1002*/ 	.byte	0x08
	.zero		1


	//   ....[10]....
        /*1004*/ 	.word	0x000005f0
        /*1008*/ 	.word	0x000000ff
        /*100c*/ 	.word	0x0002d870
        /*1010*/ 	.short	0x0100
        /*1012*/ 	.byte	0x06
	.zero		1


	//   ....[11]....
        /*1014*/ 	.word	0x00000600
        /*1018*/ 	.word	0x000000ff
        /*101c*/ 	.word	0x0002d880
        /*1020*/ 	.short	0x0100
        /*1022*/ 	.byte	0x06
	.zero		1


	//   ....[12]....
        /*1024*/ 	.word	0x00000610
        /*1028*/ 	.word	0x000000ff
        /*102c*/ 	.word	0x0002d878
        /*1030*/ 	.short	0x0100
        /*1032*/ 	.byte	0x06
	.zero		1


	//   ....[13]....
        /*1034*/ 	.word	0x00000620
        /*1038*/ 	.word	0x000000ff
        /*103c*/ 	.word	0x0002d888
        /*1040*/ 	.short	0x0100
        /*1042*/ 	.byte	0x06
	.zero		1


	//   ....[14]....
        /*1044*/ 	.word	0x00000750
        /*1048*/ 	.word	0x000000ff
        /*104c*/ 	.word	0x0002d890
        /*1050*/ 	.short	0x0100
        /*1052*/ 	.byte	0x08
	.zero		1


	//   ....[15]....
        /*1054*/ 	.word	0x00000760
        /*1058*/ 	.word	0x000000ff
        /*105c*/ 	.word	0x0002d8a0
        /*1060*/ 	.short	0x0100
        /*1062*/ 	.byte	0x08
	.zero		1


	//   ....[16]....
        /*1064*/ 	.word	0x00000770
        /*1068*/ 	.word	0x000000ff
        /*106c*/ 	.word	0x0002d898
        /*1070*/ 	.short	0x0100
        /*1072*/ 	.byte	0x08
	.zero		1


	//   ....[17]....
        /*1074*/ 	.word	0x00000780
        /*1078*/ 	.word	0x000000ff
        /*107c*/ 	.word	0x0002d8a8
        /*1080*/ 	.short	0x0100
        /*1082*/ 	.byte	0x08
	.zero		1


	//   ....[18]....
        /*1084*/ 	.word	0x000008b0
        /*1088*/ 	.word	0x000000ff
        /*108c*/ 	.word	0x0002d8b0
        /*1090*/ 	.short	0x0100
        /*1092*/ 	.byte	0x08
	.zero		1


	//   ....[19]....
        /*1094*/ 	.word	0x000008c0
        /*1098*/ 	.word	0x000000ff
        /*109c*/ 	.word	0x0002d8c0
        /*10a0*/ 	.short	0x0100
        /*10a2*/ 	.byte	0x08
	.zero		1


	//   ....[20]....
        /*10a4*/ 	.word	0x000008d0
        /*10a8*/ 	.word	0x000000ff
        /*10ac*/ 	.word	0x0002d8b8
        /*10b0*/ 	.short	0x0100
        /*10b2*/ 	.byte	0x08
	.zero		1


	//   ....[21]....
        /*10b4*/ 	.word	0x000008e0
        /*10b8*/ 	.word	0x000000ff
        /*10bc*/ 	.word	0x0002d8c8
        /*10c0*/ 	.short	0x0100
        /*10c2*/ 	.byte	0x08
	.zero		1


	//   ....[22]....
        /*10c4*/ 	.word	0x00003440
        /*10c8*/ 	.word	0x00000023
        /*10cc*/ 	.word	0x0002d890
        /*10d0*/ 	.short	0x010a
        /*10d2*/ 	.byte	0x3f
	.zero		1


	//   ....[23]....
        /*10d4*/ 	.word	0x00005010
        /*10d8*/ 	.word	0x00000023
        /*10dc*/ 	.word	0x0002d890
        /*10e0*/ 	.short	0x010a
        /*10e2*/ 	.byte	0x3f
	.zero		1


	//   ....[24]....
        /*10e4*/ 	.word	0x00006840
        /*10e8*/ 	.word	0x00000023
        /*10ec*/ 	.word	0x0002d890
        /*10f0*/ 	.short	0x010a
        /*10f2*/ 	.byte	0x3f
	.zero		1


	//   ....[25]....
        /*10f4*/ 	.word	0x00006dc0
        /*10f8*/ 	.word	0x0000000b
        /*10fc*/ 	.word	0x00000000
        /*1100*/ 	.short	0x0101
        /*1102*/ 	.byte	0x3f
	.zero		1


	//   ....[26]....
        /*1104*/ 	.word	0x00006e00
        /*1108*/ 	.word	0x00000023
        /*110c*/ 	.word	0x0002d8b0
        /*1110*/ 	.short	0x010a
        /*1112*/ 	.byte	0x3f
	.zero		1


	//   ....[27]....
        /*1114*/ 	.word	0x00007340
        /*1118*/ 	.word	0x00000023
        /*111c*/ 	.word	0x00000000
        /*1120*/ 	.short	0x0101
        /*1122*/ 	.byte	0x3f
	.zero		1


	//   ....[28]....
        /*1124*/ 	.word	0x00007d70
        /*1128*/ 	.word	0x00000002
        /*112c*/ 	.word	0x0002d800
        /*1130*/ 	.short	0x010a
        /*1132*/ 	.byte	0x3f
	.zero		1


	//   ....[29]....
        /*1134*/ 	.word	0x00007dc0
        /*1138*/ 	.word	0x00000002
        /*113c*/ 	.word	0x0002d800
        /*1140*/ 	.short	0x010a
        /*1142*/ 	.byte	0x3f
	.zero		1


	//   ....[30]....
        /*1144*/ 	.word	0x00008a10
        /*1148*/ 	.word	0x00000002
        /*114c*/ 	.word	0x0002d800
        /*1150*/ 	.short	0x010a
        /*1152*/ 	.byte	0x3f
	.zero		1


	//   ....[31]....
        /*1154*/ 	.word	0x0000a5f0
        /*1158*/ 	.word	0x00000002
        /*115c*/ 	.word	0x0002d800
        /*1160*/ 	.short	0x010a
        /*1162*/ 	.byte	0x3f
	.zero		1


	//   ....[32]....
        /*1164*/ 	.word	0x0000bd90
        /*1168*/ 	.word	0x00000000
        /*116c*/ 	.word	0x0002d830
        /*1170*/ 	.short	0x010a
        /*1172*/ 	.byte	0x3f
	.zero		1


	//   ....[33]....
        /*1174*/ 	.word	0x0000be50
        /*1178*/ 	.word	0x00000000
        /*117c*/ 	.word	0x0002d830
        /*1180*/ 	.short	0x010a
        /*1182*/ 	.byte	0x3f
	.zero		1


	//   ....[34]....
        /*1184*/ 	.word	0x0000c7e0
        /*1188*/ 	.word	0x00000000
        /*118c*/ 	.word	0x00000000
        /*1190*/ 	.short	0x0101
        /*1192*/ 	.byte	0x3f
	.zero		1


	//   ....[35]....
        /*1194*/ 	.word	0x0000fc90
        /*1198*/ 	.word	0x00000009
        /*119c*/ 	.word	0x0002d830
        /*11a0*/ 	.short	0x010a
        /*11a2*/ 	.byte	0x3f
	.zero		1


	//   ....[36]....
        /*11a4*/ 	.word	0x0000fce0
        /*11a8*/ 	.word	0x00000009
        /*11ac*/ 	.word	0x0002d830
        /*11b0*/ 	.short	0x010a
        /*11b2*/ 	.byte	0x3f
	.zero		1


	//   ....[37]....
        /*11b4*/ 	.word	0x00010160
        /*11b8*/ 	.word	0x00000009
        /*11bc*/ 	.word	0x0002d850
        /*11c0*/ 	.short	0x010a
        /*11c2*/ 	.byte	0x3f
	.zero		1


	//   ....[38]....
        /*11c4*/ 	.word	0x000101a0
        /*11c8*/ 	.word	0x00000009
        /*11cc*/ 	.word	0x0002d850
        /*11d0*/ 	.short	0x010a
        /*11d2*/ 	.byte	0x3f
	.zero		1


	//   ....[39]....
        /*11d4*/ 	.word	0x000109a0
        /*11d8*/ 	.word	0x00000034
        /*11dc*/ 	.word	0x00000000
        /*11e0*/ 	.short	0x0101
        /*11e2*/ 	.byte	0x3f
	.zero		1


	//   ....[40]....
        /*11e4*/ 	.word	0x00013340
        /*11e8*/ 	.word	0x00000012
        /*11ec*/ 	.word	0x00000000
        /*11f0*/ 	.short	0x0101
        /*11f2*/ 	.byte	0x3f
	.zero		1


	//   ....[41]....
        /*11f4*/ 	.word	0x00013da0
        /*11f8*/ 	.word	0x00000005
        /*11fc*/ 	.word	0x0002d830
        /*1200*/ 	.short	0x010a
        /*1202*/ 	.byte	0x3f
	.zero		1


	//   ....[42]....
        /*1204*/ 	.word	0x00013df0
        /*1208*/ 	.word	0x00000005
        /*120c*/ 	.word	0x0002d830
        /*1210*/ 	.short	0x010a
        /*1212*/ 	.byte	0x3f
	.zero		1


	//   ....[43]....
        /*1214*/ 	.word	0x000142a0
        /*1218*/ 	.word	0x00000006
        /*121c*/ 	.word	0x0002d850
        /*1220*/ 	.short	0x010a
        /*1222*/ 	.byte	0x3f
	.zero		1


	//   ....[44]....
        /*1224*/ 	.word	0x000142e0
        /*1228*/ 	.word	0x00000006
        /*122c*/ 	.word	0x0002d850
        /*1230*/ 	.short	0x010a
        /*1232*/ 	.byte	0x3f
	.zero		1


	//   ....[45]....
        /*1234*/ 	.word	0x00014a30
        /*1238*/ 	.word	0x00000005
        /*123c*/ 	.word	0x00000000
        /*1240*/ 	.short	0x0101
        /*1242*/ 	.byte	0x3f
	.zero		1


	//   ....[46]....
        /*1244*/ 	.word	0x00016300
        /*1248*/ 	.word	0x00000009
        /*124c*/ 	.word	0x00000000
        /*1250*/ 	.short	0x0101
        /*1252*/ 	.byte	0x3f
	.zero		1


	//   ....[47]....
        /*1254*/ 	.word	0x00016ad0
        /*1258*/ 	.word	0x00000005
        /*125c*/ 	.word	0x0002d830
        /*1260*/ 	.short	0x010a
        /*1262*/ 	.byte	0x3f
	.zero		1


	//   ....[48]....
        /*1264*/ 	.word	0x00016b20
        /*1268*/ 	.word	0x00000005
        /*126c*/ 	.word	0x0002d830
        /*1270*/ 	.short	0x010a
        /*1272*/ 	.byte	0x3f
	.zero		1


	//   ....[49]....
        /*1274*/ 	.word	0x00016fd0
        /*1278*/ 	.word	0x00000006
        /*127c*/ 	.word	0x0002d850
        /*1280*/ 	.short	0x010a
        /*1282*/ 	.byte	0x3f
	.zero		1


	//   ....[50]....
        /*1284*/ 	.word	0x00017010
        /*1288*/ 	.word	0x00000006
        /*128c*/ 	.word	0x0002d850
        /*1290*/ 	.short	0x010a
        /*1292*/ 	.byte	0x3f
	.zero		1


	//   ....[51]....
        /*1294*/ 	.word	0x00017c30
        /*1298*/ 	.word	0x00000024
        /*129c*/ 	.word	0x00000000
        /*12a0*/ 	.short	0x0101
        /*12a2*/ 	.byte	0x3f
	.zero		1


	//   ....[52]....
        /*12a4*/ 	.word	0x0001a150
        /*12a8*/ 	.word	0x00000007
        /*12ac*/ 	.word	0x00000000
        /*12b0*/ 	.short	0x0101
        /*12b2*/ 	.byte	0x3f
	.zero		1


	//   ....[53]....
        /*12b4*/ 	.word	0x0001a830
        /*12b8*/ 	.word	0x0000000d
        /*12bc*/ 	.word	0x0002d850
        /*12c0*/ 	.short	0x010a
        /*12c2*/ 	.byte	0x3f
	.zero		1


	//   ....[54]....
        /*12c4*/ 	.word	0x0001a8e0
        /*12c8*/ 	.word	0x0000000d
        /*12cc*/ 	.word	0x0002d850
        /*12d0*/ 	.short	0x010a
        /*12d2*/ 	.byte	0x3f
	.zero		1


	//   ....[55]....
        /*12d4*/ 	.word	0x0001b0e0
        /*12d8*/ 	.word	0x00000005
        /*12dc*/ 	.word	0x00000000
        /*12e0*/ 	.short	0x0101
        /*12e2*/ 	.byte	0x3f
	.zero		1


	//   ....[56]....
        /*12e4*/ 	.word	0x0001c4c0
        /*12e8*/ 	.word	0x00000000
        /*12ec*/ 	.word	0x00000000
        /*12f0*/ 	.short	0x0101
        /*12f2*/ 	.byte	0x3f
	.zero		1


	//   ....[57]....
        /*12f4*/ 	.word	0x0001ea20
        /*12f8*/ 	.word	0x00000017
        /*12fc*/ 	.word	0x0002d820
        /*1300*/ 	.short	0x010a
        /*1302*/ 	.byte	0x3f
	.zero		1


	//   ....[58]....
        /*1304*/ 	.word	0x0001eae0
        /*1308*/ 	.word	0x00000009
        /*130c*/ 	.word	0x0002d8a0
        /*1310*/ 	.short	0x010a
        /*1312*/ 	.byte	0x3f
	.zero		1


	//   ....[59]....
        /*1314*/ 	.word	0x0001ef10
        /*1318*/ 	.word	0x00000009
        /*131c*/ 	.word	0x0002d8c0
        /*1320*/ 	.short	0x010a
        /*1322*/ 	.byte	0x3f
	.zero		1


	//   ....[60]....
        /*1324*/ 	.word	0x0001f470
        /*1328*/ 	.word	0x00000008
        /*132c*/ 	.word	0x0002d8a0
        /*1330*/ 	.short	0x010a
        /*1332*/ 	.byte	0x3f
	.zero		1


	//   ....[61]....
        /*1334*/ 	.word	0x0001f890
        /*1338*/ 	.word	0x00000008
        /*133c*/ 	.word	0x0002d8c0
        /*1340*/ 	.short	0x010a
        /*1342*/ 	.byte	0x3f
	.zero		1


	//   ....[62]....
        /*1344*/ 	.word	0x00020c30
        /*1348*/ 	.word	0x00000000
        /*134c*/ 	.word	0x0002d840
        /*1350*/ 	.short	0x010a
        /*1352*/ 	.byte	0x3f
	.zero		1


	//   ....[63]....
        /*1354*/ 	.word	0x000211b0
        /*1358*/ 	.word	0x00000000
        /*135c*/ 	.word	0x0002d830
        /*1360*/ 	.short	0x0107
        /*1362*/ 	.byte	0x3f
	.zero		1


	//   ....[64]....
        /*1364*/ 	.word	0x00021280
        /*1368*/ 	.word	0x00000000
        /*136c*/ 	.word	0x0002d830
        /*1370*/ 	.short	0x0101
        /*1372*/ 	.byte	0x3f
	.zero		1


	//   ....[65]....
        /*1374*/ 	.word	0x00021ea0
        /*1378*/ 	.word	0x00000017
        /*137c*/ 	.word	0x0002d800
        /*1380*/ 	.short	0x0107
        /*1382*/ 	.byte	0x3f
	.zero		1


	//   ....[66]....
        /*1384*/ 	.word	0x00021f90
        /*1388*/ 	.word	0x00000017
        /*138c*/ 	.word	0x0002d800
        /*1390*/ 	.short	0x0101
        /*1392*/ 	.byte	0x3f
	.zero		1


	//   ....[67]....
        /*1394*/ 	.word	0x00021fb0
        /*1398*/ 	.word	0x00000017
        /*139c*/ 	.word	0x0002d820
        /*13a0*/ 	.short	0x010a
        /*13a2*/ 	.byte	0x3f
	.zero		1


	//   ....[68]....
        /*13a4*/ 	.word	0x000223d0
        /*13a8*/ 	.word	0x00000005
        /*13ac*/ 	.word	0x0002d840
        /*13b0*/ 	.short	0x010a
        /*13b2*/ 	.byte	0x3f
	.zero		1


	//   ....[69]....
        /*13b4*/ 	.word	0x00022810
        /*13b8*/ 	.word	0x00000005
        /*13bc*/ 	.word	0x0002d830
        /*13c0*/ 	.short	0x0107
        /*13c2*/ 	.byte	0x3f
	.zero		1


	//   ....[70]....
        /*13c4*/ 	.word	0x000228d0
        /*13c8*/ 	.word	0x00000005
        /*13cc*/ 	.word	0x0002d830
        /*13d0*/ 	.short	0x0101
        /*13d2*/ 	.byte	0x3f
	.zero		1


	//   ....[71]....
        /*13d4*/ 	.word	0x00022930
        /*13d8*/ 	.word	0x00000005
        /*13dc*/ 	.word	0x0002d860
        /*13e0*/ 	.short	0x010a
        /*13e2*/ 	.byte	0x3f
	.zero		1


	//   ....[72]....
        /*13e4*/ 	.word	0x00022e10
        /*13e8*/ 	.word	0x00000005
        /*13ec*/ 	.word	0x0002d850
        /*13f0*/ 	.short	0x0107
        /*13f2*/ 	.byte	0x3f
	.zero		1


	//   ....[73]....
        /*13f4*/ 	.word	0x00022f00
        /*13f8*/ 	.word	0x00000005
        /*13fc*/ 	.word	0x0002d850
        /*1400*/ 	.short	0x0101
        /*1402*/ 	.byte	0x3f
	.zero		1


	//   ....[74]....
        /*1404*/ 	.word	0x00023130
        /*1408*/ 	.word	0x00000000
        /*140c*/ 	.word	0x0002d860
        /*1410*/ 	.short	0x010a
        /*1412*/ 	.byte	0x3f
	.zero		1


	//   ....[75]....
        /*1414*/ 	.word	0x00023560
        /*1418*/ 	.word	0x00000000
        /*141c*/ 	.word	0x0002d850
        /*1420*/ 	.short	0x0107
        /*1422*/ 	.byte	0x3f
	.zero		1


	//   ....[76]....
        /*1424*/ 	.word	0x00023640
        /*1428*/ 	.word	0x00000000
        /*142c*/ 	.word	0x0002d850
        /*1430*/ 	.short	0x0101
        /*1432*/ 	.byte	0x3f
	.zero		1


	//   ....[77]....
        /*1434*/ 	.word	0x00024370
        /*1438*/ 	.word	0x00000005
        /*143c*/ 	.word	0x0002d820
        /*1440*/ 	.short	0x010a
        /*1442*/ 	.byte	0x3f
	.zero		1


	//   ....[78]....
        /*1444*/ 	.word	0x00024510
        /*1448*/ 	.word	0x00000003
        /*144c*/ 	.word	0x0002d840
        /*1450*/ 	.short	0x010a
        /*1452*/ 	.byte	0x3f
	.zero		1


	//   ....[79]....
        /*1454*/ 	.word	0x000245a0
        /*1458*/ 	.word	0x00000019
        /*145c*/ 	.word	0x0002d840
        /*1460*/ 	.short	0x010a
        /*1462*/ 	.byte	0x3f
	.zero		1


	//   ....[80]....
        /*1464*/ 	.word	0x000245e0
        /*1468*/ 	.word	0x00000003
        /*146c*/ 	.word	0x0002d860
        /*1470*/ 	.short	0x010a
        /*1472*/ 	.byte	0x3f
	.zero		1


	//   ....[81]....
        /*1474*/ 	.word	0x00024620
        /*1478*/ 	.word	0x00000019
        /*147c*/ 	.word	0x0002d860
        /*1480*/ 	.short	0x010a
        /*1482*/ 	.byte	0x3f
	.zero		1


	//   ....[82]....
        /*1484*/ 	.word	0x00024680
        /*1488*/ 	.word	0x00000023
        /*148c*/ 	.word	0x0002d890
        /*1490*/ 	.short	0x010a
        /*1492*/ 	.byte	0x3f
	.zero		1


	//   ....[83]....
        /*1494*/ 	.word	0x00024800
        /*1498*/ 	.word	0x00000023
        /*149c*/ 	.word	0x0002d890
        /*14a0*/ 	.short	0x010a
        /*14a2*/ 	.byte	0x3f
	.zero		1


	//   ....[84]....
        /*14a4*/ 	.word	0x00024980
        /*14a8*/ 	.word	0x00000023
        /*14ac*/ 	.word	0x0002d890
        /*14b0*/ 	.short	0x010a
        /*14b2*/ 	.byte	0x3f
	.zero		1


	//   ....[85]....
        /*14b4*/ 	.word	0x00024af0
        /*14b8*/ 	.word	0x00000023
        /*14bc*/ 	.word	0x0002d8b0
        /*14c0*/ 	.short	0x010a
        /*14c2*/ 	.byte	0x3f
	.zero		1


	//   ....[86]....
        /*14c4*/ 	.word	0x00024df0
        /*14c8*/ 	.word	0x00000002
        /*14cc*/ 	.word	0x0002d800
        /*14d0*/ 	.short	0x010a
        /*14d2*/ 	.byte	0x3f
	.zero		1


	//   ....[87]....
        /*14d4*/ 	.word	0x00025000
        /*14d8*/ 	.word	0x00000002
        /*14dc*/ 	.word	0x0002d800
        /*14e0*/ 	.short	0x010a
        /*14e2*/ 	.byte	0x3f
	.zero		1


	//   ....[88]....
        /*14e4*/ 	.word	0x00025050
        /*14e8*/ 	.word	0x00000000
        /*14ec*/ 	.word	0x0002d830
        /*14f0*/ 	.short	0x010a
        /*14f2*/ 	.byte	0x3f
	.zero		1


	//   ....[89]....
        /*14f4*/ 	.word	0x000250a0
        /*14f8*/ 	.word	0x00000009
        /*14fc*/ 	.word	0x0002d830
        /*1500*/ 	.short	0x010a
        /*1502*/ 	.byte	0x3f
	.zero		1


	//   ....[90]....
        /*1504*/ 	.word	0x000250f0
        /*1508*/ 	.word	0x00000009
        /*150c*/ 	.word	0x0002d850
        /*1510*/ 	.short	0x010a
        /*1512*/ 	.byte	0x3f
	.zero		1


	//   ....[91]....
        /*1514*/ 	.word	0x00025140
        /*1518*/ 	.word	0x00000005
        /*151c*/ 	.word	0x0002d830
        /*1520*/ 	.short	0x010a
        /*1522*/ 	.byte	0x3f
	.zero		1


	//   ....[92]....
        /*1524*/ 	.word	0x00025190
        /*1528*/ 	.word	0x00000006
        /*152c*/ 	.word	0x0002d850
        /*1530*/ 	.short	0x010a
        /*1532*/ 	.byte	0x3f
	.zero		1


	//   ....[93]....
        /*1534*/ 	.word	0x000251e0
        /*1538*/ 	.word	0x00000005
        /*153c*/ 	.word	0x0002d830
        /*1540*/ 	.short	0x010a
        /*1542*/ 	.byte	0x3f
	.zero		1


	//   ....[94]....
        /*1544*/ 	.word	0x00025230
        /*1548*/ 	.word	0x00000006
        /*154c*/ 	.word	0x0002d850
        /*1550*/ 	.short	0x010a
        /*1552*/ 	.byte	0x3f
	.zero		1


	//   ....[95]....
        /*1554*/ 	.word	0x00025280
        /*1558*/ 	.word	0x0000000d
        /*155c*/ 	.word	0x0002d850
        /*1560*/ 	.short	0x010a
        /*1562*/ 	.byte	0x3f
	.zero		1


	//   ....[96]....
        /*1564*/ 	.word	0x00025610
        /*1568*/ 	.word	0x00000017
        /*156c*/ 	.word	0x0002d820
        /*1570*/ 	.short	0x010a
        /*1572*/ 	.byte	0x3f
	.zero		1


	//   ....[97]....
        /*1574*/ 	.word	0x00025660
        /*1578*/ 	.word	0x00000009
        /*157c*/ 	.word	0x0002d8a0
        /*1580*/ 	.short	0x010a
        /*1582*/ 	.byte	0x3f
	.zero		1


	//   ....[98]....
        /*1584*/ 	.word	0x000256b0
        /*1588*/ 	.word	0x00000009
        /*158c*/ 	.word	0x0002d8c0
        /*1590*/ 	.short	0x010a
        /*1592*/ 	.byte	0x3f
	.zero		1


	//   ....[99]....
        /*1594*/ 	.word	0x00025700
        /*1598*/ 	.word	0x00000008
        /*159c*/ 	.word	0x0002d8a0
        /*15a0*/ 	.short	0x010a
        /*15a2*/ 	.byte	0x3f
	.zero		1


	//   ....[100]....
        /*15a4*/ 	.word	0x00025750
        /*15a8*/ 	.word	0x00000008
        /*15ac*/ 	.word	0x0002d8c0
        /*15b0*/ 	.short	0x010a
        /*15b2*/ 	.byte	0x3f
	.zero		1


	//   ....[101]....
        /*15b4*/ 	.word	0x00025870
        /*15b8*/ 	.word	0x00000000
        /*15bc*/ 	.word	0x0002d840
        /*15c0*/ 	.short	0x010a
        /*15c2*/ 	.byte	0x3f
	.zero		1


	//   ....[102]....
        /*15c4*/ 	.word	0x000266b0
        /*15c8*/ 	.word	0x00000017
        /*15cc*/ 	.word	0x0002d820
        /*15d0*/ 	.short	0x010a
        /*15d2*/ 	.byte	0x3f
	.zero		1


	//   ....[103]....
        /*15d4*/ 	.word	0x00026700
        /*15d8*/ 	.word	0x00000005
        /*15dc*/ 	.word	0x0002d840
        /*15e0*/ 	.short	0x010a
        /*15e2*/ 	.byte	0x3f
	.zero		1


	//   ....[104]....
        /*15e4*/ 	.word	0x00026ca0
        /*15e8*/ 	.word	0x00000005
        /*15ec*/ 	.word	0x0002d860
        /*15f0*/ 	.short	0x010a
        /*15f2*/ 	.byte	0x3f
	.zero		1


	//   ....[105]....
        /*15f4*/ 	.word	0x00027280
        /*15f8*/ 	.word	0x00000000
        /*15fc*/ 	.word	0x0002d860
        /*1600*/ 	.short	0x010a
        /*1602*/ 	.byte	0x3f
	.zero		1


	//   ....[106]....
        /*1604*/ 	.word	0x000281d0
        /*1608*/ 	.word	0x00000005
        /*160c*/ 	.word	0x0002d820
        /*1610*/ 	.short	0x010a
        /*1612*/ 	.byte	0x3f
	.zero		1


	//   ....[107]....
        /*1614*/ 	.word	0x00028370
        /*1618*/ 	.word	0x00000003
        /*161c*/ 	.word	0x0002d840
        /*1620*/ 	.short	0x010a
        /*1622*/ 	.byte	0x3f
	.zero		1


	//   ....[108]....
        /*1624*/ 	.word	0x000283c0
        /*1628*/ 	.word	0x00000019
        /*162c*/ 	.word	0x0002d840
        /*1630*/ 	.short	0x010a
        /*1632*/ 	.byte	0x3f
	.zero		1


	//   ....[109]....
        /*1634*/ 	.word	0x00028410
        /*1638*/ 	.word	0x00000003
        /*163c*/ 	.word	0x0002d860
        /*1640*/ 	.short	0x010a
        /*1642*/ 	.byte	0x3f
	.zero		1


	//----- nvinfo : EIATTR_NUM_MBARRIERS
	.align		4
.L_1261:
        /*1644*/ 	.byte	0x03, 0x38
        /*1646*/ 	.short	0x0016


	//----- nvinfo : EIATTR_EXIT_INSTR_OFFSETS
	.align		4
        /*1648*/ 	.byte	0x04, 0x1c
        /*164a*/ 	.short	(.L_1263 - .L_1262)


	//   ....[0]....
.L_1262:
        /*164c*/ 	.word	0x00024670


	//----- nvinfo : EIATTR_MAX_THREADS
	.align		4
.L_1263:
        /*1650*/ 	.byte	0x04, 0x05
        /*1652*/ 	.short	(.L_1265 - .L_1264)
.L_1264:
        /*1654*/ 	.word	0x00000200
        /*1658*/ 	.word	0x00000001
        /*165c*/ 	.word	0x00000001


	//----- nvinfo : EIATTR_CRS_STACK_SIZE
	.align		4
.L_1265:
        /*1660*/ 	.byte	0x04, 0x1e
        /*1662*/ 	.short	(.L_1267 - .L_1266)
.L_1266:
        /*1664*/ 	.word	0x00000000


	//----- nvinfo : EIATTR_CBANK_PARAM_SIZE
	.align		4
.L_1267:
        /*1668*/ 	.byte	0x03, 0x19
        /*166a*/ 	.short	0x0af0


	//----- nvinfo : EIATTR_PARAM_CBANK
	.align		4
        /*166c*/ 	.byte	0x04, 0x0a
        /*166e*/ 	.short	(.L_1269 - .L_1268)
	.align		4
.L_1268:
        /*1670*/ 	.word	index@(.nv.constant0._ZN7cutlass13device_kernelIN5flash11enable_sm90INS1_16FlashAttnFwdSm90INS1_25CollectiveMainloopFwdSm90ILi2EN4cute5tupleIJNS5_1CILi1EEES8_S8_EEENS6_IJNS7_ILi192EEENS7_ILi128EEENS7_ILi96EEEEEELi96ENS_6half_tEfNS_4arch4Sm90ELb0ELb1ELb1ELb1ELb1ELb1ELb0ELb0ELb1ELb1ELb0ELb0EEENS1_21CollectiveEpilogueFwdINS6_IJSA_SC_SB_EEES9_SE_SG_Li384ELb1ELb1ELb0ELb0EEENS1_36VarlenDynamicPersistentTileSchedulerILi192ELi128ELi384ELi128ELb0ELb1ELb1ELb1ELb0ELb1EEEEEEEEEvNT_6ParamsE)
        /*1674*/ 	.short	0x0210
        /*1676*/ 	.short	0x0af0


	//----- nvinfo : EIATTR_SW_WAR
	.align		4
.L_1269:
        /*1678*/ 	.byte	0x04, 0x36
        /*167a*/ 	.short	(.L_1271 - .L_1270)
.L_1270:
        /*167c*/ 	.word	0x00000008
.L_1271:


//--------------------- .nv.info._ZN7cutlass13device_kernelIN5flash11enable_sm90INS1_16FlashAttnFwdSm90INS1_25CollectiveMainloopFwdSm90ILi2EN4cute5tupleIJNS5_1CILi1EEES8_S8_EEENS6_IJNS7_ILi192EEENS7_ILi128EEENS7_ILi96EEEEEELi96ENS_6half_tEfNS_4arch4Sm90ELb1ELb0ELb1ELb0ELb1ELb0ELb0ELb0ELb1ELb1ELb0ELb0EEENS1_21CollectiveEpilogueFwdINS6_IJSA_SC_SB_EEES9_SE_SG_Li384ELb0ELb1ELb0ELb0EEENS1_30DynamicPersistentTileSchedulerILi384ELi128ELb0ELb1ELb1EEEEEEEEEvNT_6ParamsE --------------------------
	.section	.nv.info._ZN7cutlass13device_kernelIN5flash11enable_sm90INS1_16FlashAttnFwdSm90INS1_25CollectiveMainloopFwdSm90ILi2EN4cute5tupleIJNS5_1CILi1EEES8_S8_EEENS6_IJNS7_ILi192EEENS7_ILi128EEENS7_ILi96EEEEEELi96ENS_6half_tEfNS_4arch4Sm90ELb1ELb0ELb1ELb0ELb1ELb0ELb0ELb0ELb1ELb1ELb0ELb0EEENS1_21CollectiveEpilogueFwdINS6_IJSA_SC_SB_EEES9_SE_SG_Li384ELb0ELb1ELb0ELb0EEENS1_30DynamicPersistentTileSchedulerILi384ELi128ELb0ELb1ELb1EEEEEEEEEvNT_6ParamsE,"",@"SHT_CUDA_INFO"
	.sectionflags	@""
	.align	4


	//----- nvinfo : EIATTR_CUDA_API_VERSION
	.align		4
        /*0000*/ 	.byte	0x04, 0x37
        /*0002*/ 	.short	(.L_1273 - .L_1272)
.L_1272:
        /*0004*/ 	.word	0x00000082


	//----- nvinfo : EIATTR_KPARAM_INFO
	.align		4
.L_1273:
        /*0008*/ 	.byte	0x04, 0x17
        /*000a*/ 	.short	(.L_1275 - .L_1274)
.L_1274:
        /*000c*/ 	.word	0x00000000
        /*0010*/ 	.short	0x0000
        /*0012*/ 	.short	0x0070
        /*0014*/ 	.byte	0x00, 0xf0, 0x01, 0x2a


	//----- nvinfo : EIATTR_SPARSE_MMA_MASK
	.align		4
.L_1275:
        /*0018*/ 	.byte	0x03, 0x50
        /*001a*/ 	.short	0x0000


	//----- nvinfo : EIATTR_MAXREG_COUNT
	.align		4
        /*001c*/ 	.byte	0x03, 0x1b
        /*001e*/ 	.short	0x0080


	//----- nvinfo : EIATTR_NUM_BARRIERS
	.align		4
        /*0020*/ 	.byte	0x02, 0x4c
        /*0022*/ 	.byte	0x10
	.zero		1


	//----- nvinfo : EIATTR_EXTERNS
	.align		4
        /*0024*/ 	.byte	0x04, 0x0f
        /*0026*/ 	.short	(.L_1277 - .L_1276)


	//   ....[0]....
	.align		4
.L_1276:
        /*0028*/ 	.word	index@(__assertfail)


	//----- nvinfo : EIATTR_ANNOTATIONS
	.align		4
.L_1277:
        /*002c*/ 	.byte	0x04, 0x55
        /*002e*/ 	.short	(.L_1279 - .L_1278)


	//   ....[0]....
.L_1278:
        /* <DEDUP_REMOVED lines=12> */


	//----- nvinfo : EIATTR_MERCURY_ISA_VERSION
	.align		4
.L_1279:
        /*00d8*/ 	.byte	0x03, 0x5f
        /*00da*/ 	.short	0x0101


	//----- nvinfo : EIATTR_INT_WARP_WIDE_INSTR_OFFSETS
	.align		4
        /*00dc*/ 	.byte	0x04, 0x31
        /*00de*/ 	.short	(.L_1281 - .L_1280)


	//   ....[0]....
.L_1280:
        /*00e0*/ 	.word	0x000000c0


	//   ....[1]....
        /*00e4*/ 	.word	0x000000d0


	//   ....[2]....
        /*00e8*/ 	.word	0x00000170


	//   ....[3]....
        /*00ec*/ 	.word	0x0000cab0


	//   ....[4]....
        /*00f0*/ 	.word	0x0000cb40


	//   ....[5]....
        /*00f4*/ 	.word	0x0000f6f0


	//   ....[6]....
        /*00f8*/ 	.word	0x0000f780


	//----- nvinfo : EIATTR_COOP_GROUP_MASK_REGIDS
	.align		4
.L_1281:
        /*00fc*/ 	.byte	0x04, 0x29
        /*00fe*/ 	.short	(.L_1283 - .L_1282)


	//   ....[0]....
.L_1282:
        /*0100*/ 	.word	0xffffffff


	//   ....[1]....
        /*0104*/ 	.word	0xffffffff


	//   ....[2]....
        /*0108*/ 	.word	0xffffffff


	//   ....[3]....
        /*010c*/ 	.word	0xffffffff


	//   ....[4]....
        /*0110*/ 	.word	0xffffffff


	//   ....[5]....
        /*0114*/ 	.word	0xffffffff


	//   ....[6]....
        /*0118*/ 	.word	0xffffffff


	//   ....[7]....
        /*011c*/ 	.word	0xffffffff


	//   ....[8]....
        /*0120*/ 	.word	0xffffffff


	//   ....[9]....
        /*0124*/ 	.word	0xffffffff


	//   ....[10]....
        /*0128*/ 	.word	0xffffffff


	//   ....[11]....
        /*012c*/ 	.word	0xffffffff


	//   ....[12]....
        /*0130*/ 	.word	0xffffffff


	//   ....[13]....
        /*0134*/ 	.word	0xffffffff


	//   ....[14]....
        /*0138*/ 	.word	0xffffffff


	//   ....[15]....
        /*013c*/ 	.word	0xffffffff


	//   ....[16]....
        /*0140*/ 	.word	0xffffffff


	//   ....[17]....
        /*0144*/ 	.word	0xffffffff


	//   ....[18]....
        /*0148*/ 	.word	0xffffffff


	//   ....[19]....
        /*014c*/ 	.word	0xffffffff


	//   ....[20]....
        /*0150*/ 	.word	0xffffffff


	//   ....[21]....
        /*0154*/ 	.word	0xffffffff


	//   ....[22]....
        /*0158*/ 	.word	0xffffffff


	//   ....[23]....
        /*015c*/ 	.word	0xffffffff


	//   ....[24]....
        /*0160*/ 	.word	0xffffffff


	//   ....[25]....
        /*0164*/ 	.word	0xffffffff


	//   ....[26]....
        /*0168*/ 	.word	0xffffffff


	//   ....[27]....
        /*016c*/ 	.word	0xffffffff


	//   ....[28]....
        /*0170*/ 	.word	0xffffffff


	//   ....[29]....
        /*0174*/ 	.word	0xffffffff


	//   ....[30]....
        /*0178*/ 	.word	0xffffffff


	//   ....[31]....
        /*017c*/ 	.word	0xffffffff


	//   ....[32]....
        /*0180*/ 	.word	0xffffffff


	//   ....[33]....
        /*0184*/ 	.word	0xffffffff


	//   ....[34]....
        /*0188*/ 	.word	0xffffffff


	//   ....[35]....
        /*018c*/ 	.word	0xffffffff


	//   ....[36]....
        /*0190*/ 	.word	0xffffffff


	//   ....[37]....
        /*0194*/ 	.word	0xffffffff


	//   ....[38]....
        /*0198*/ 	.word	0xffffffff


	//   ....[39]....
        /*019c*/ 	.word	0xffffffff


	//   ....[40]....
        /*01a0*/ 	.word	0xffffffff


	//   ....[41]....
        /*01a4*/ 	.word	0xffffffff


	//   ....[42]....
        /*01a8*/ 	.word	0xffffffff


	//   ....[43]....
        /*01ac*/ 	.word	0xffffffff


	//   ....[44]....
        /*01b0*/ 	.word	0xffffffff


	//   ....[45]....
        /*01b4*/ 	.word	0xffffffff


	//   ....[46]....
        /*01b8*/ 	.word	0xffffffff


	//   ....[47]....
        /*01bc*/ 	.word	0xffffffff


	//   ....[48]....
        /*01c0*/ 	.word	0xffffffff


	//   ....[49]....
        /*01c4*/ 	.word	0xffffffff


	//   ....[50]....
        /*01c8*/ 	.word	0xffffffff


	//   ....[51]....
        /*01cc*/ 	.word	0xffffffff


	//   ....[52]....
        /*01d0*/ 	.word	0xffffffff


	//   ....[53]....
        /*01d4*/ 	.word	0xffffffff


	//   ....[54]....
        /*01d8*/ 	.word	0xffffffff


	//   ....[55]....
        /*01dc*/ 	.word	0xffffffff


	//   ....[56]....
        /*01e0*/ 	.word	0xffffffff


	//   ....[57]....
        /*01e4*/ 	.word	0xffffffff


	//   ....[58]....
        /*01e8*/ 	.word	0xffffffff


	//   ....[59]....
        /*01ec*/ 	.word	0xffffffff


	//   ....[60]....
        /*01f0*/ 	.word	0xffffffff


	//   ....[61]....
        /*01f4*/ 	.word	0xffffffff


	//   ....[62]....
        /*01f8*/ 	.word	0xffffffff


	//   ....[63]....
        /*01fc*/ 	.word	0xffffffff


	//   ....[64]....
        /*0200*/ 	.word	0xffffffff


	//   ....[65]....
        /*0204*/ 	.word	0xffffffff


	//   ....[66]....
        /*0208*/ 	.word	0xffffffff


	//   ....[67]....
        /*020c*/ 	.word	0xffffffff


	//   ....[68]....
        /*0210*/ 	.word	0xffffffff


	//   ....[69]....
        /*0214*/ 	.word	0xffffffff


	//   ....[70]....
        /*0218*/ 	.word	0xffffffff


	//   ....[71]....
        /*021c*/ 	.word	0xffffffff


	//   ....[72]....
        /*0220*/ 	.word	0xffffffff


	//   ....[73]....
        /*0224*/ 	.word	0xffffffff


	//   ....[74]....
        /*0228*/ 	.word	0xffffffff


	//   ....[75]....
        /*022c*/ 	.word	0xffffffff


	//   ....[76]....
        /*0230*/ 	.word	0xffffffff


	//   ....[77]....
        /*0234*/ 	.word	0xffffffff


	//   ....[78]....
        /*0238*/ 	.word	0xffffffff


	//   ....[79]....
        /*023c*/ 	.word	0xffffffff


	//   ....[80]....
        /*0240*/ 	.word	0xffffffff


	//   ....[81]....
        /*0244*/ 	.word	0xffffffff


	//   ....[82]....
        /*0248*/ 	.word	0xffffffff


	//   ....[83]....
        /*024c*/ 	.word	0xffffffff


	//   ....[84]....
        /*0250*/ 	.word	0xffffffff


	//   ....[85]....
        /*0254*/ 	.word	0xffffffff


	//   ....[86]....
        /*0258*/ 	.word	0xffffffff


	//   ....[87]....
        /*025c*/ 	.word	0xffffffff


	//   ....[88]....
        /*0260*/ 	.word	0xffffffff


	//   ....[89]....
        /*0264*/ 	.word	0x0500000f


	//   ....[90]....
        /*0268*/ 	.word	0x0500000f


	//   ....[91]....
        /*026c*/ 	.word	0x0500000f


	//   ....[92]....
        /*0270*/ 	.word	0x0500000f


	//   ....[93]....
        /*0274*/ 	.word	0x0500000f


	//   ....[94]....
        /*0278*/ 	.word	0x0500000f


	//   ....[95]....
        /*027c*/ 	.word	0x0500000f


	//   ....[96]....
        /*0280*/ 	.word	0x0500000f


	//   ....[97]....
        /*0284*/ 	.word	0x0500000f


	//   ....[98]....
        /*0288*/ 	.word	0x0500000f


	//   ....[99]....
        /*028c*/ 	.word	0x0500000f


	//   ....[100]....
        /*0290*/ 	.word	0x0500000f


	//   ....[101]....
        /*0294*/ 	.word	0x0500000f


	//   ....[102]....
        /*0298*/ 	.word	0x0500000f


	//   ....[103]....
        /*029c*/ 	.word	0x0500000f


	//   ....[104]....
        /*02a0*/ 	.word	0x0500000f


	//   ....[105]....
        /*02a4*/ 	.word	0x0500000f


	//   ....[106]....
        /*02a8*/ 	.word	0x0500000f


	//   ....[107]....
        /*02ac*/ 	.word	0x0500000f


	//   ....[108]....
        /*02b0*/ 	.word	0x0500000f


	//   ....[109]....
        /*02b4*/ 	.word	0x0500000f


	//   ....[110]....
        /*02b8*/ 	.word	0x0500000f


	//   ....[111]....
        /*02bc*/ 	.word	0x0500000f


	//   ....[112]....
        /*02c0*/ 	.word	0x0500000f


	//   ....[113]....
        /*02c4*/ 	.word	0x0500000f


	//   ....[114]....
        /*02c8*/ 	.word	0x0500000f


	//   ....[115]....
        /*02cc*/ 	.word	0x0500000f


	//   ....[116]....
        /*02d0*/ 	.word	0x0500000f


	//   ....[117]....
        /*02d4*/ 	.word	0x0500000f


	//   ....[118]....
        /*02d8*/ 	.word	0x0500000f


	//   ....[119]....
        /*02dc*/ 	.word	0x0500000f


	//   ....[120]....
        /*02e0*/ 	.word	0x0500000f


	//   ....[121]....
        /*02e4*/ 	.word	0x0500000f


	//   ....[122]....
        /*02e8*/ 	.word	0x0500000f


	//   ....[123]....
        /*02ec*/ 	.word	0x0500000f


	//   ....[124]....
        /*02f0*/ 	.word	0x0500000f


	//   ....[125]....
        /*02f4*/ 	.word	0x0500000f


	//   ....[126]....
        /*02f8*/ 	.word	0x0500000f


	//   ....[127]....
        /*02fc*/ 	.word	0x0500000f


	//   ....[128]....
        /*0300*/ 	.word	0x0500000f


	//   ....[129]....
        /*0304*/ 	.word	0x0500000f


	//   ....[130]....
        /*0308*/ 	.word	0x0500000f


	//   ....[131]....
        /*030c*/ 	.word	0x0500000f


	//   ....[132]....
        /*0310*/ 	.word	0x0500000f


	//   ....[133]....
        /*0314*/ 	.word	0x0500000f


	//   ....[134]....
        /*0318*/ 	.word	0x0500000f


	//   ....[135]....
        /*031c*/ 	.word	0x0500000f


	//----- nvinfo : EIATTR_COOP_GROUP_INSTR_OFFSETS
	.align		4
.L_1283:
        /*0320*/ 	.byte	0x04, 0x28
        /*0322*/ 	.short	(.L_1285 - .L_1284)


	//   ....[0]....
.L_1284:
        /*0324*/ 	.word	0x00000080


	//   ....[1]....
        /*0328*/ 	.word	0x00000090


	//   ....[2]....
        /*032c*/ 	.word	0x000002d0


	//   ....[3]....
        /*0330*/ 	.word	0x00000430


	//   ....[4]....
        /*0334*/ 	.word	0x00000550


	//   ....[5]....
        /*0338*/ 	.word	0x000006b0


	//   ....[6]....
        /*033c*/ 	.word	0x000014e0


	//   ....[7]....
        /*0340*/ 	.word	0x00001d10


	//   ....[8]....
        /*0344*/ 	.word	0x000027d0


	//   ....[9]....
        /*0348*/ 	.word	0x00002bb0


	//   ....[10]....
        /*034c*/ 	.word	0x00002c10


	//   ....[11]....
        /*0350*/ 	.word	0x00003610


	//   ....[12]....
        /*0354*/ 	.word	0x000036a0


	//   ....[13]....
        /*0358*/ 	.word	0x000042f0


	//   ....[14]....
        /*035c*/ 	.word	0x00004e00


	//   ....[15]....
        /*0360*/ 	.word	0x000050b0


	//   ....[16]....
        /*0364*/ 	.word	0x000059c0


	//   ....[17]....
        /*0368*/ 	.word	0x00005a90


	//   ....[18]....
        /*036c*/ 	.word	0x000064b0


	//   ....[19]....
        /*0370*/ 	.word	0x00006520


	//   ....[20]....
        /*0374*/ 	.word	0x000075b0


	//   ....[21]....
        /*0378*/ 	.word	0x00008b30


	//   ....[22]....
        /*037c*/ 	.word	0x00008b50


	//   ....[23]....
        /*0380*/ 	.word	0x00008b80


	//   ....[24]....
        /*0384*/ 	.word	0x00008b90


	//   ....[25]....
        /*0388*/ 	.word	0x00009ef0


	//   ....[26]....
        /*038c*/ 	.word	0x0000a000


	//   ....[27]....
        /*0390*/ 	.word	0x0000a060


	//   ....[28]....
        /*0394*/ 	.word	0x0000a140


	//   ....[29]....
        /*0398*/ 	.word	0x0000a170


	//   ....[30]....
        /*039c*/ 	.word	0x0000b090


	//   ....[31]....
        /*03a0*/ 	.word	0x0000b0c0


	//   ....[32]....
        /*03a4*/ 	.word	0x0000b0f0


	//   ....[33]....
        /*03a8*/ 	.word	0x0000b120


	//   ....[34]....
        /*03ac*/ 	.word	0x0000b640


	//   ....[35]....
        /*03b0*/ 	.word	0x0000b660


	//   ....[36]....
        /*03b4*/ 	.word	0x0000b770


	//   ....[37]....
        /*03b8*/ 	.word	0x0000b790


	//   ....[38]....
        /*03bc*/ 	.word	0x0000be30


	//   ....[39]....
        /*03c0*/ 	.word	0x0000be40


	//   ....[40]....
        /*03c4*/ 	.word	0x0000bf40


	//   ....[41]....
        /*03c8*/ 	.word	0x0000bf60


	//   ....[42]....
        /*03cc*/ 	.word	0x0000c120


	//   ....[43]....
        /*03d0*/ 	.word	0x0000d6e0


	//   ....[44]....
        /*03d4*/ 	.word	0x0000d700


	//   ....[45]....
        /*03d8*/ 	.word	0x0000d710


	//   ....[46]....
        /*03dc*/ 	.word	0x0000d7b0


	//   ....[47]....
        /*03e0*/ 	.word	0x0000d7d0


	//   ....[48]....
        /*03e4*/ 	.word	0x0000d870


	//   ....[49]....
        /*03e8*/ 	.word	0x0000d890


	//   ....[50]....
        /*03ec*/ 	.word	0x0000d8a0


	//   ....[51]....
        /*03f0*/ 	.word	0x0000e150


	//   ....[52]....
        /*03f4*/ 	.word	0x0000e170


	//   ....[53]....
        /*03f8*/ 	.word	0x0000e190


	//   ....[54]....
        /*03fc*/ 	.word	0x0000e260


	//   ....[55]....
        /*0400*/ 	.word	0x0000e270


	//   ....[56]....
        /*0404*/ 	.word	0x0000e310


	//   ....[57]....
        /*0408*/ 	.word	0x0000e320


	//   ....[58]....
        /*040c*/ 	.word	0x0000e330


	//   ....[59]....
        /*0410*/ 	.word	0x0000e340


	//   ....[60]....
        /*0414*/ 	.word	0x0000e400


	//   ....[61]....
        /*0418*/ 	.word	0x0000e430


	//   ....[62]....
        /*041c*/ 	.word	0x0000e480


	//   ....[63]....
        /*0420*/ 	.word	0x0000ecc0


	//   ....[64]....
        /*0424*/ 	.word	0x0000ecd0


	//   ....[65]....
        /*0428*/ 	.word	0x0000ecf0


	//   ....[66]....
        /*042c*/ 	.word	0x0000ed70


	//   ....[67]....
        /*0430*/ 	.word	0x0000ed80


	//   ....[68]....
        /*0434*/ 	.word	0x0000ede0


	//   ....[69]....
        /*0438*/ 	.word	0x0000ee10


	//   ....[70]....
        /*043c*/ 	.word	0x0000ee50


	//   ....[71]....
        /*0440*/ 	.word	0x0000f150


	//   ....[72]....
        /*0444*/ 	.word	0x0000f170


	//   ....[73]....
        /*0448*/ 	.word	0x0000f210


	//   ....[74]....
        /*044c*/ 	.word	0x0000f220


	//   ....[75]....
        /*0450*/ 	.word	0x0000f2b0


	//   ....[76]....
        /*0454*/ 	.word	0x0000f2c0


	//   ....[77]....
        /*0458*/ 	.word	0x0000f2d0


	//   ....[78]....
        /*045c*/ 	.word	0x0000f360


	//   ....[79]....
        /*0460*/ 	.word	0x0000f980


	//   ....[80]....
        /*0464*/ 	.word	0x0000f990


	//   ....[81]....
        /*0468*/ 	.word	0x0000f9e0


	//   ....[82]....
        /*046c*/ 	.word	0x0000fa20


	//   ....[83]....
        /*0470*/ 	.word	0x0000fa80


	//   ....[84]....
        /*0474*/ 	.word	0x0000faa0


	//   ....[85]....
        /*0478*/ 	.word	0x0000fb20


	//   ....[86]....
        /*047c*/ 	.word	0x0000fb40


	//   ....[87]....
        /*0480*/ 	.word	0x0000fea0


	//   ....[88]....
        /*0484*/ 	.word	0x00010090


	//   ....[89]....
        /*0488*/ 	.word	0x00010620


	//   ....[90]....
        /*048c*/ 	.word	0x00010700


	//   ....[91]....
        /*0490*/ 	.word	0x000107a0


	//   ....[92]....
        /*0494*/ 	.word	0x00010800


	//   ....[93]....
        /*0498*/ 	.word	0x00010910


	//   ....[94]....
        /*049c*/ 	.word	0x00010980


	//   ....[95]....
        /*04a0*/ 	.word	0x00010a90


	//   ....[96]....
        /*04a4*/ 	.word	0x00010b00


	//   ....[97]....
        /*04a8*/ 	.word	0x00010c00


	//   ....[98]....
        /*04ac*/ 	.word	0x00010c90


	//   ....[99]....
        /*04b0*/ 	.word	0x00010d00


	//   ....[100]....
        /*04b4*/ 	.word	0x00010d60


	//   ....[101]....
        /*04b8*/ 	.word	0x00010e80


	//   ....[102]....
        /*04bc*/ 	.word	0x00010ee0


	//   ....[103]....
        /*04c0*/ 	.word	0x00011000


	//   ....[104]....
        /*04c4*/ 	.word	0x00011060


	//   ....[105]....
        /*04c8*/ 	.word	0x00011100


	//   ....[106]....
        /*04cc*/ 	.word	0x000111d0


	//   ....[107]....
        /*04d0*/ 	.word	0x000112f0


	//   ....[108]....
        /*04d4*/ 	.word	0x00011350


	//   ....[109]....
        /*04d8*/ 	.word	0x00011440


	//   ....[110]....
        /*04dc*/ 	.word	0x00011570


	//   ....[111]....
        /*04e0*/ 	.word	0x00011620


	//   ....[112]....
        /*04e4*/ 	.word	0x00011690


	//   ....[113]....
        /*04e8*/ 	.word	0x00011780


	//   ....[114]....
        /*04ec*/ 	.word	0x000117e0


	//   ....[115]....
        /*04f0*/ 	.word	0x000118b0


	//   ....[116]....
        /*04f4*/ 	.word	0x00011910


	//   ....[117]....
        /*04f8*/ 	.word	0x000119e0


	//   ....[118]....
        /*04fc*/ 	.word	0x00011ad0


	//   ....[119]....
        /*0500*/ 	.word	0x00011b70


	//   ....[120]....
        /*0504*/ 	.word	0x00011bd0


	//   ....[121]....
        /*0508*/ 	.word	0x00011cd0


	//   ....[122]....
        /*050c*/ 	.word	0x00011d30


	//   ....[123]....
        /*0510*/ 	.word	0x00011e30


	//   ....[124]....
        /*0514*/ 	.word	0x00011e90


	//   ....[125]....
        /*0518*/ 	.word	0x00011f60


	//   ....[126]....
        /*051c*/ 	.word	0x000120b0


	//   ....[127]....
        /*0520*/ 	.word	0x00012150


	//   ....[128]....
        /*0524*/ 	.word	0x000121e0


	//   ....[129]....
        /*0528*/ 	.word	0x000122e0


	//   ....[130]....
        /*052c*/ 	.word	0x00012340


	//   ....[131]....
        /*0530*/ 	.word	0x00012430


	//   ....[132]....
        /*0534*/ 	.word	0x00012490


	//   ....[133]....
        /*0538*/ 	.word	0x00012550


	//   ....[134]....
        /*053c*/ 	.word	0x00012640


	//   ....[135]....
        /*0540*/ 	.word	0x00012760


	//----- nvinfo : EIATTR_REG_RECONFIG
	.align		4
.L_1285:
        /*0544*/ 	.byte	0x01, 0x54
	.zero		2


	//----- nvinfo : EIATTR_SYSCALL_OFFSETS
	.align		4
        /*0548*/ 	.byte	0x04, 0x46
        /*054a*/ 	.short	(.L_1287 - .L_1286)


	//   ....[0]....
.L_1286:
        /*054c*/ 	.word	0x000016d0


	//   ....[1]....
        /*0550*/ 	.word	0x0000ccb0


	//   ....[2]....
        /*0554*/ 	.word	0x0000ce00


	//   ....[3]....
        /*0558*/ 	.word	0x0000cef0


	//   ....[4]....
        /*055c*/ 	.word	0x0000dc00


	//----- nvinfo : EIATTR_MBARRIER_INSTR_OFFSETS
	.align		4
.L_1287:
        /*0560*/ 	.byte	0x04, 0x39
        /*0562*/ 	.short	(.L_1289 - .L_1288)


	//   ....[0]....
.L_1288:
        /*0564*/ 	.word	0x00000180
        /*0568*/ 	.word	0x000000ff
        /*056c*/ 	.word	0x0002d800
        /*0570*/ 	.short	0x0100
        /*0572*/ 	.byte	0x08
	.zero		1


	//   ....[1]....
        /*0574*/ 	.word	0x00000190
        /*0578*/ 	.word	0x000000ff
        /*057c*/ 	.word	0x0002d820
        /*0580*/ 	.short	0x0100
        /*0582*/ 	.byte	0x08
	.zero		1


	//   ....[2]....
        /*0584*/ 	.word	0x00000280
        /*0588*/ 	.word	0x000000ff
        /*058c*/ 	.word	0x0002d830
        /*0590*/ 	.short	0x0100
        /*0592*/ 	.byte	0x08
	.zero		1


	//   ....[3]....
        /*0594*/ 	.word	0x00000290
        /*0598*/ 	.word	0x000000ff
        /*059c*/ 	.word	0x0002d840
        /*05a0*/ 	.short	0x0100
        /*05a2*/ 	.byte	0x08
	.zero		1


	//   ....[4]....
        /*05a4*/ 	.word	0x000002a0
        /*05a8*/ 	.word	0x000000ff
        /*05ac*/ 	.word	0x0002d838
        /*05b0*/ 	.short	0x0100
        /*05b2*/ 	.byte	0x08
	.zero		1


	//   ....[5]....
        /*05b4*/ 	.word	0x000002b0
        /*05b8*/ 	.word	0x000000ff
        /*05bc*/ 	.word	0x0002d848
        /*05c0*/ 	.short	0x0100
        /*05c2*/ 	.byte	0x08
	.zero		1


	//   ....[6]....
        /*05c4*/ 	.word	0x000003e0
        /*05c8*/ 	.word	0x000000ff
        /*05cc*/ 	.word	0x0002d850
        /*05d0*/ 	.short	0x0100
        /*05d2*/ 	.byte	0x08
	.zero		1


	//   ....[7]....
        /*05d4*/ 	.word	0x000003f0
        /*05d8*/ 	.word	0x000000ff
        /*05dc*/ 	.word	0x0002d860
        /*05e0*/ 	.short	0x0100
        /*05e2*/ 	.byte	0x08
	.zero		1


	//   ....[8]....
        /*05e4*/ 	.word	0x00000400
        /*05e8*/ 	.word	0x000000ff
        /*05ec*/ 	.word	0x0002d858
        /*05f0*/ 	.short	0x0100
        /*05f2*/ 	.byte	0x08
	.zero		1


	//   ....[9]....
        /*05f4*/ 	.word	0x00000410
        /*05f8*/ 	.word	0x000000ff
        /*05fc*/ 	.word	0x0002d868
        /*0600*/ 	.short	0x0100
        /*0602*/ 	.byte	0x08
	.zero		1


	//   ....[10]....
        /*0604*/ 	.word	0x00000500
        /*0608*/ 	.word	0x000000ff
        /*060c*/ 	.word	0x0002d870
        /*0610*/ 	.short	0x0100
        /*0612*/ 	.byte	0x06
	.zero		1


	//   ....[11]....
        /*0614*/ 	.word	0x00000510
        /*0618*/ 	.word	0x000000ff
        /*061c*/ 	.word	0x0002d880
        /*0620*/ 	.short	0x0100
        /*0622*/ 	.byte	0x06
	.zero		1


	//   ....[12]....
        /*0624*/ 	.word	0x00000520
        /*0628*/ 	.word	0x000000ff
        /*062c*/ 	.word	0x0002d878
        /*0630*/ 	.short	0x0100
        /*0632*/ 	.byte	0x06
	.zero		1


	//   ....[13]....
        /*0634*/ 	.word	0x00000530
        /*0638*/ 	.word	0x000000ff
        /*063c*/ 	.word	0x0002d888
        /*0640*/ 	.short	0x0100
        /*0642*/ 	.byte	0x06
	.zero		1


	//   ....[14]....
        /*0644*/ 	.word	0x00000660
        /*0648*/ 	.word	0x000000ff
        /*064c*/ 	.word	0x0002d890
        /*0650*/ 	.short	0x0100
        /*0652*/ 	.byte	0x08
	.zero		1


	//   ....[15]....
        /*0654*/ 	.word	0x00000670
        /*0658*/ 	.word	0x000000ff
        /*065c*/ 	.word	0x0002d8a0
        /*0660*/ 	.short	0x0100
        /*0662*/ 	.byte	0x08
	.zero		1


	//   ....[16]....
        /*0664*/ 	.word	0x00000680
        /*0668*/ 	.word	0x000000ff
        /*066c*/ 	.word	0x0002d898
        /*0670*/ 	.short	0x0100
        /*0672*/ 	.byte	0x08
	.zero		1


	//   ....[17]....
        /*0674*/ 	.word	0x00000690
        /*0678*/ 	.word	0x000000ff
        /*067c*/ 	.word	0x0002d8a8
        /*0680*/ 	.short	0x0100
        /*0682*/ 	.byte	0x08
	.zero		1


	//   ....[18]....
        /*0684*/ 	.word	0x000007d0
        /*0688*/ 	.word	0x000000ff
        /*068c*/ 	.word	0x0002d8b0
        /*0690*/ 	.short	0x0100
        /*0692*/ 	.byte	0x08
	.zero		1


	//   ....[19]....
        /*0694*/ 	.word	0x000007e0
        /*0698*/ 	.word	0x000000ff
        /*069c*/ 	.word	0x0002d8c0
        /*06a0*/ 	.short	0x0100
        /*06a2*/ 	.byte	0x08
	.zero		1


	//   ....[20]....
        /*06a4*/ 	.word	0x000007f0
        /*06a8*/ 	.word	0x000000ff
        /*06ac*/ 	.word	0x0002d8b8
        /*06b0*/ 	.short	0x0100
        /*06b2*/ 	.byte	0x08
	.zero		1


	//   ....[21]....
        /*06b4*/ 	.word	0x00000800
        /*06b8*/ 	.word	0x000000ff
        /*06bc*/ 	.word	0x0002d8c8
        /*06c0*/ 	.short	0x0100
        /*06c2*/ 	.byte	0x08
	.zero		1


	//   ....[22]....
        /*06c4*/ 	.word	0x00001750
        /*06c8*/ 	.word	0x000000ff
        /*06cc*/ 	.word	0x0002d800
        /*06d0*/ 	.short	0x010a
        /*06d2*/ 	.byte	0x28
	.zero		1


	//   ....[23]....
        /*06d4*/ 	.word	0x000017d0
        /*06d8*/ 	.word	0x00000000
        /*06dc*/ 	.word	0x0002d830
        /*06e0*/ 	.short	0x010a
        /*06e2*/ 	.byte	0x3f
	.zero		1


	//   ....[24]....
        /*06e4*/ 	.word	0x00001810
        /*06e8*/ 	.word	0x00000000
        /*06ec*/ 	.word	0x0002d830
        /*06f0*/ 	.short	0x010a
        /*06f2*/ 	.byte	0x3f
	.zero		1


	//   ....[25]....
        /*06f4*/ 	.word	0x000024c0
        /*06f8*/ 	.word	0x000000ff
        /*06fc*/ 	.word	0x00000000
        /*0700*/ 	.short	0x0101
        /*0702*/ 	.byte	0x06
	.zero		1


	//   ....[26]....
        /*0704*/ 	.word	0x00004460
        /*0708*/ 	.word	0x000000ff
        /*070c*/ 	.word	0x0002d830
        /*0710*/ 	.short	0x010a
        /*0712*/ 	.byte	0x06
	.zero		1


	//   ....[27]....
        /*0714*/ 	.word	0x000044a0
        /*0718*/ 	.word	0x000000ff
        /*071c*/ 	.word	0x0002d830
        /*0720*/ 	.short	0x010a
        /*0722*/ 	.byte	0x06
	.zero		1


	//   ....[28]....
        /*0724*/ 	.word	0x00004770
        /*0728*/ 	.word	0x000000ff
        /*072c*/ 	.word	0x0002d850
        /*0730*/ 	.short	0x010a
        /*0732*/ 	.byte	0x06
	.zero		1


	//   ....[29]....
        /*0734*/ 	.word	0x000047b0
        /*0738*/ 	.word	0x000000ff
        /*073c*/ 	.word	0x0002d850
        /*0740*/ 	.short	0x010a
        /*0742*/ 	.byte	0x06
	.zero		1


	//   ....[30]....
        /*0744*/ 	.word	0x00005290
        /*0748*/ 	.word	0x000000ff
        /*074c*/ 	.word	0x00000000
        /*0750*/ 	.short	0x0101
        /*0752*/ 	.byte	0x06
	.zero		1


	//   ....[31]....
        /*0754*/ 	.word	0x00007030
        /*0758*/ 	.word	0x000000ff
        /*075c*/ 	.word	0x00000000
        /*0760*/ 	.short	0x0101
        /*0762*/ 	.byte	0x06
	.zero		1


	//   ....[32]....
        /*0764*/ 	.word	0x00007730
        /*0768*/ 	.word	0x000000ff
        /*076c*/ 	.word	0x0002d830
        /*0770*/ 	.short	0x010a
        /*0772*/ 	.byte	0x06
	.zero		1


	//   ....[33]....
        /*0774*/ 	.word	0x00007770
        /*0778*/ 	.word	0x000000ff
        /*077c*/ 	.word	0x0002d830
        /*0780*/ 	.short	0x010a
        /*0782*/ 	.byte	0x06
	.zero		1


	//   ....[34]....
        /*0784*/ 	.word	0x00007a40
        /*0788*/ 	.word	0x000000ff
        /*078c*/ 	.word	0x0002d850
        /*0790*/ 	.short	0x010a
        /*0792*/ 	.byte	0x06
	.zero		1


	//   ....[35]....
        /*0794*/ 	.word	0x00007a80
        /*0798*/ 	.word	0x000000ff
        /*079c*/ 	.word	0x0002d850
        /*07a0*/ 	.short	0x010a
        /*07a2*/ 	.byte	0x06
	.zero		1


	//   ....[36]....
        /*07a4*/ 	.word	0x000083a0
        /*07a8*/ 	.word	0x000000ff
        /*07ac*/ 	.word	0x00000000
        /*07b0*/ 	.short	0x0101
        /*07b2*/ 	.byte	0x06
	.zero		1


	//   ....[37]....
        /*07b4*/ 	.word	0x00009980
        /*07b8*/ 	.word	0x000000ff
        /*07bc*/ 	.word	0x00000000
        /*07c0*/ 	.short	0x0101
        /*07c2*/ 	.byte	0x06
	.zero		1


	//   ....[38]....
        /*07c4*/ 	.word	0x00009f70
        /*07c8*/ 	.word	0x000000ff
        /*07cc*/ 	.word	0x0002d850
        /*07d0*/ 	.short	0x010a
        /*07d2*/ 	.byte	0x08
	.zero		1


	//   ....[39]....
        /*07d4*/ 	.word	0x00009fb0
        /*07d8*/ 	.word	0x000000ff
        /*07dc*/ 	.word	0x0002d850
        /*07e0*/ 	.short	0x010a
        /*07e2*/ 	.byte	0x08
	.zero		1


	//   ....[40]....
        /*07e4*/ 	.word	0x0000a640
        /*07e8*/ 	.word	0x000000ff
        /*07ec*/ 	.word	0x00000000
        /*07f0*/ 	.short	0x0101
        /*07f2*/ 	.byte	0x08
	.zero		1


	//   ....[41]....
        /*07f4*/ 	.word	0x0000b670
        /*07f8*/ 	.word	0x000000ff
        /*07fc*/ 	.word	0x00000000
        /*0800*/ 	.short	0x0101
        /*0802*/ 	.byte	0x05
	.zero		1


	//   ....[42]....
        /*0804*/ 	.word	0x0000d460
        /*0808*/ 	.word	0x00000006
        /*080c*/ 	.word	0x0002d840
        /*0810*/ 	.short	0x010a
        /*0812*/ 	.byte	0x3f
	.zero		1


	//   ....[43]....
        /*0814*/ 	.word	0x0000d9e0
        /*0818*/ 	.word	0x00000006
        /*081c*/ 	.word	0x0002d830
        /*0820*/ 	.short	0x0107
        /*0822*/ 	.byte	0x3f
	.zero		1


	//   ....[44]....
        /*0824*/ 	.word	0x0000dab0
        /*0828*/ 	.word	0x00000006
        /*082c*/ 	.word	0x0002d830
        /*0830*/ 	.short	0x0101
        /*0832*/ 	.byte	0x3f
	.zero		1


	//   ....[45]....
        /*0834*/ 	.word	0x0000e5d0
        /*0838*/ 	.word	0x00000011
        /*083c*/ 	.word	0x0002d800
        /*0840*/ 	.short	0x0107
        /*0842*/ 	.byte	0x3f
	.zero		1


	//   ....[46]....
        /*0844*/ 	.word	0x0000e6c0
        /*0848*/ 	.word	0x00000011
        /*084c*/ 	.word	0x0002d800
        /*0850*/ 	.short	0x0101
        /*0852*/ 	.byte	0x3f
	.zero		1


	//   ....[47]....
        /*0854*/ 	.word	0x0000e6e0
        /*0858*/ 	.word	0x00000011
        /*085c*/ 	.word	0x0002d820
        /*0860*/ 	.short	0x010a
        /*0862*/ 	.byte	0x3f
	.zero		1


	//   ....[48]....
        /*0864*/ 	.word	0x0000ea80
        /*0868*/ 	.word	0x00000006
        /*086c*/ 	.word	0x0002d840
        /*0870*/ 	.short	0x010a
        /*0872*/ 	.byte	0x3f
	.zero		1


	//   ....[49]....
        /*0874*/ 	.word	0x0000eef0
        /*0878*/ 	.word	0x00000006
        /*087c*/ 	.word	0x0002d830
        /*0880*/ 	.short	0x0107
        /*0882*/ 	.byte	0x3f
	.zero		1


	//   ....[50]....
        /*0884*/ 	.word	0x0000efb0
        /*0888*/ 	.word	0x00000006
        /*088c*/ 	.word	0x0002d830
        /*0890*/ 	.short	0x0101
        /*0892*/ 	.byte	0x3f
	.zero		1


	//   ....[51]....
        /*0894*/ 	.word	0x0000f010
        /*0898*/ 	.word	0x00000006
        /*089c*/ 	.word	0x0002d860
        /*08a0*/ 	.short	0x010a
        /*08a2*/ 	.byte	0x3f
	.zero		1


	//   ....[52]....
        /*08a4*/ 	.word	0x0000f450
        /*08a8*/ 	.word	0x00000006
        /*08ac*/ 	.word	0x0002d850
        /*08b0*/ 	.short	0x0107
        /*08b2*/ 	.byte	0x3f
	.zero		1


	//   ....[53]....
        /*08b4*/ 	.word	0x0000f620
        /*08b8*/ 	.word	0x00000006
        /*08bc*/ 	.word	0x0002d850
        /*08c0*/ 	.short	0x0101
        /*08c2*/ 	.byte	0x3f
	.zero		1


	//   ....[54]....
        /*08c4*/ 	.word	0x0000f830
        /*08c8*/ 	.word	0x00000004
        /*08cc*/ 	.word	0x0002d860
        /*08d0*/ 	.short	0x010a
        /*08d2*/ 	.byte	0x3f
	.zero		1


	//   ....[55]....
        /*08d4*/ 	.word	0x0000fc80
        /*08d8*/ 	.word	0x00000004
        /*08dc*/ 	.word	0x0002d850
        /*08e0*/ 	.short	0x0107
        /*08e2*/ 	.byte	0x3f
	.zero		1


	//   ....[56]....
        /*08e4*/ 	.word	0x0000fd40
        /*08e8*/ 	.word	0x00000004
        /*08ec*/ 	.word	0x0002d850
        /*08f0*/ 	.short	0x0101
        /*08f2*/ 	.byte	0x3f
	.zero		1


	//   ....[57]....
        /*08f4*/ 	.word	0x00010010
        /*08f8*/ 	.word	0x00000004
        /*08fc*/ 	.word	0x0002d820
        /*0900*/ 	.short	0x010a
        /*0902*/ 	.byte	0x3f
	.zero		1


	//   ....[58]....
        /*0904*/ 	.word	0x00010190
        /*0908*/ 	.word	0x00000005
        /*090c*/ 	.word	0x0002d840
        /*0910*/ 	.short	0x010a
        /*0912*/ 	.byte	0x3f
	.zero		1


	//   ....[59]....
        /*0914*/ 	.word	0x00010230
        /*0918*/ 	.word	0x00000017
        /*091c*/ 	.word	0x0002d840
        /*0920*/ 	.short	0x010a
        /*0922*/ 	.byte	0x3f
	.zero		1


	//   ....[60]....
        /*0924*/ 	.word	0x00010270
        /*0928*/ 	.word	0x00000005
        /*092c*/ 	.word	0x0002d860
        /*0930*/ 	.short	0x010a
        /*0932*/ 	.byte	0x3f
	.zero		1


	//   ....[61]....
        /*0934*/ 	.word	0x000102b0
        /*0938*/ 	.word	0x00000017
        /*093c*/ 	.word	0x0002d860
        /*0940*/ 	.short	0x010a
        /*0942*/ 	.byte	0x3f
	.zero		1


	//   ....[62]....
        /*0944*/ 	.word	0x00010320
        /*0948*/ 	.word	0x00000003
        /*094c*/ 	.word	0x0002d800
        /*0950*/ 	.short	0x010a
        /*0952*/ 	.byte	0x3f
	.zero		1


	//   ....[63]....
        /*0954*/ 	.word	0x00010370
        /*0958*/ 	.word	0x00000000
        /*095c*/ 	.word	0x0002d830
        /*0960*/ 	.short	0x010a
        /*0962*/ 	.byte	0x3f
	.zero		1


	//   ....[64]....
        /*0964*/ 	.word	0x000103d0
        /*0968*/ 	.word	0x00000006
        /*096c*/ 	.word	0x0002d830
        /*0970*/ 	.short	0x010a
        /*0972*/ 	.byte	0x3f
	.zero		1


	//   ....[65]....
        /*0974*/ 	.word	0x00010430
        /*0978*/ 	.word	0x00000006
        /*097c*/ 	.word	0x0002d850
        /*0980*/ 	.short	0x010a
        /*0982*/ 	.byte	0x3f
	.zero		1


	//   ....[66]....
        /*0984*/ 	.word	0x00010490
        /*0988*/ 	.word	0x00000006
        /*098c*/ 	.word	0x0002d830
        /*0990*/ 	.short	0x010a
        /*0992*/ 	.byte	0x3f
	.zero		1


	//   ....[67]....
        /*0994*/ 	.word	0x000104f0
        /*0998*/ 	.word	0x00000006
        /*099c*/ 	.word	0x0002d850
        /*09a0*/ 	.short	0x010a
        /*09a2*/ 	.byte	0x3f
	.zero		1


	//   ....[68]....
        /*09a4*/ 	.word	0x00010550
        /*09a8*/ 	.word	0x00000004
        /*09ac*/ 	.word	0x0002d850
        /*09b0*/ 	.short	0x010a
        /*09b2*/ 	.byte	0x3f
	.zero		1


	//   ....[69]....
        /*09b4*/ 	.word	0x00010650
        /*09b8*/ 	.word	0x00000006
        /*09bc*/ 	.word	0x0002d840
        /*09c0*/ 	.short	0x010a
        /*09c2*/ 	.byte	0x3f
	.zero		1


	//   ....[70]....
        /*09c4*/ 	.word	0x00011470
        /*09c8*/ 	.word	0x00000011
        /*09cc*/ 	.word	0x0002d820
        /*09d0*/ 	.short	0x010a
        /*09d2*/ 	.byte	0x3f
	.zero		1


	//   ....[71]....
        /*09d4*/ 	.word	0x000114c0
        /*09d8*/ 	.word	0x00000006
        /*09dc*/ 	.word	0x0002d840
        /*09e0*/ 	.short	0x010a
        /*09e2*/ 	.byte	0x3f
	.zero		1


	//   ....[72]....
        /*09e4*/ 	.word	0x00011a20
        /*09e8*/ 	.word	0x00000006
        /*09ec*/ 	.word	0x0002d860
        /*09f0*/ 	.short	0x010a
        /*09f2*/ 	.byte	0x3f
	.zero		1


	//   ....[73]....
        /*09f4*/ 	.word	0x00012000
        /*09f8*/ 	.word	0x00000004
        /*09fc*/ 	.word	0x0002d860
        /*0a00*/ 	.short	0x010a
        /*0a02*/ 	.byte	0x3f
	.zero		1


	//   ....[74]....
        /*0a04*/ 	.word	0x00012680
        /*0a08*/ 	.word	0x00000004
        /*0a0c*/ 	.word	0x0002d820
        /*0a10*/ 	.short	0x010a
        /*0a12*/ 	.byte	0x3f
	.zero		1


	//   ....[75]....
        /*0a14*/ 	.word	0x00012820
        /*0a18*/ 	.word	0x00000005
        /*0a1c*/ 	.word	0x0002d840
        /*0a20*/ 	.short	0x010a
        /*0a22*/ 	.byte	0x3f
	.zero		1


	//   ....[76]....
        /*0a24*/ 	.word	0x00012870
        /*0a28*/ 	.word	0x00000017
        /*0a2c*/ 	.word	0x0002d840
        /*0a30*/ 	.short	0x010a
        /*0a32*/ 	.byte	0x3f
	.zero		1


	//   ....[77]....
        /*0a34*/ 	.word	0x000128c0
        /*0a38*/ 	.word	0x00000005
        /*0a3c*/ 	.word	0x0002d860
        /*0a40*/ 	.short	0x010a
        /*0a42*/ 	.byte	0x3f
	.zero		1


	//----- nvinfo : EIATTR_NUM_MBARRIERS
	.align		4
.L_1289:
        /*0a44*/ 	.byte	0x03, 0x38
        /*0a46*/ 	.short	0x0016


	//----- nvinfo : EIATTR_EXIT_INSTR_OFFSETS
	.align		4
        /*0a48*/ 	.byte	0x04, 0x1c
        /*0a4a*/ 	.short	(.L_1291 - .L_1290)


	//   ....[0]....
.L_1290:
        /*0a4c*/ 	.word	0x00000970


	//   ....[1]....
        /*0a50*/ 	.word	0x0000c090


	//   ....[2]....
        /*0a54*/ 	.word	0x00010300


	//----- nvinfo : EIATTR_MAX_THREADS
	.align		4
.L_1291:
        /*0a58*/ 	.byte	0x04, 0x05
        /*0a5a*/ 	.short	(.L_1293 - .L_1292)
.L_1292:
        /*0a5c*/ 	.word	0x00000200
        /*0a60*/ 	.word	0x00000001
        /*0a64*/ 	.word	0x00000001


	//----- nvinfo : EIATTR_CRS_STACK_SIZE
	.align		4
.L_1293:
        /*0a68*/ 	.byte	0x04, 0x1e
        /*0a6a*/ 	.short	(.L_1295 - .L_1294)
.L_1294:
        /*0a6c*/ 	.word	0x00000000


	//----- nvinfo : EIATTR_CBANK_PARAM_SIZE
	.align		4
.L_1295:
        /*0a70*/ 	.byte	0x03, 0x19
        /*0a72*/ 	.short	0x0af0


	//----- nvinfo : EIATTR_PARAM_CBANK
	.align		4
        /*0a74*/ 	.byte	0x04, 0x0a
        /*0a76*/ 	.short	(.L_1297 - .L_1296)
	.align		4
.L_1296:
        /*0a78*/ 	.word	index@(.nv.constant0._ZN7cutlass13device_kernelIN5flash11enable_sm90INS1_16FlashAttnFwdSm90INS1_25CollectiveMainloopFwdSm90ILi2EN4cute5tupleIJNS5_1CILi1EEES8_S8_EEENS6_IJNS7_ILi192EEENS7_ILi128EEENS7_ILi96EEEEEELi96ENS_6half_tEfNS_4arch4Sm90ELb1ELb0ELb1ELb0ELb1ELb0ELb0ELb0ELb1ELb1ELb0ELb0EEENS1_21CollectiveEpilogueFwdINS6_IJSA_SC_SB_EEES9_SE_SG_Li384ELb0ELb1ELb0ELb0EEENS1_30DynamicPersistentTileSchedulerILi384ELi128ELb0ELb1ELb1EEEEEEEEEvNT_6ParamsE)
        /*0a7c*/ 	.short	0x0210
        /*0a7e*/ 	.short	0x0af0


	//----- nvinfo : EIATTR_SW_WAR
	.align		4
.L_1297:
        /*0a80*/ 	.byte	0x04, 0x36
        /*0a82*/ 	.short	(.L_1299 - .L_1298)
.L_1298:
        /*0a84*/ 	.word	0x00000008
.L_1299:


//--------------------- .nv.info._ZN7cutlass13device_kernelIN5flash11enable_sm90INS1_16FlashAttnFwdSm90INS1_25CollectiveMainloopFwdSm90ILi2EN4cute5tupleIJNS5_1CILi1EEES8_S8_EEENS6_IJNS7_ILi192EEENS7_ILi128EEENS7_ILi96EEEEEELi96ENS_6half_tEfNS_4arch4Sm90ELb1ELb0ELb1ELb1ELb1ELb0ELb0ELb0ELb1ELb1ELb0ELb0EEENS1_21CollectiveEpilogueFwdINS6_IJSA_SC_SB_EEES9_SE_SG_Li384ELb1ELb1ELb0ELb0EEENS1_36VarlenDynamicPersistentTileSchedulerILi192ELi128ELi384ELi128ELb0ELb1ELb1ELb1ELb1ELb1EEEEEEEEEvNT_6ParamsE --------------------------
	.section	.nv.info._ZN7cutlass13device_kernelIN5flash11enable_sm90INS1_16FlashAttnFwdSm90INS1_25CollectiveMainloopFwdSm90ILi2EN4cute5tupleIJNS5_1CILi1EEES8_S8_EEENS6_IJNS7_ILi192EEENS7_ILi128EEENS7_ILi96EEEEEELi96ENS_6half_tEfNS_4arch4Sm90ELb1ELb0ELb1ELb1ELb1ELb0ELb0ELb0ELb1ELb1ELb0ELb0EEENS1_21CollectiveEpilogueFwdINS6_IJSA_SC_SB_EEES9_SE_SG_Li384ELb1ELb1ELb0ELb0EEENS1_36VarlenDynamicPersistentTileSchedulerILi192ELi128ELi384ELi128ELb0ELb1ELb1ELb1ELb1ELb1EEEEEEEEEvNT_6ParamsE,"",@"SHT_CUDA_INFO"
	.sectionflags	@""
	.align	4


	//----- nvinfo : EIATTR_CUDA_API_VERSION
	.align		4
        /*0000*/ 	.byte	0x04, 0x37
        /*0002*/ 	.short	(.L_1301 - .L_1300)
.L_1300:
        /*0004*/ 	.word	0x00000082


	//----- nvinfo : EIATTR_KPARAM_INFO
	.align		4
.L_1301:
        /*0008*/ 	.byte	0x04, 0x17
        /*000a*/ 	.short	(.L_1303 - .L_1302)
.L_1302:
        /*000c*/ 	.word	0x00000000
        /*0010*/ 	.short	0x0000
        /*0012*/ 	.short	0x0070
        /*0014*/ 	.byte	0x00, 0xf0, 0x01, 0x2a


	//----- nvinfo : EIATTR_SPARSE_MMA_MASK
	.align		4
.L_1303:
        /*0018*/ 	.byte	0x03, 0x50
        /*001a*/ 	.short	0x0000


	//----- nvinfo : EIATTR_MAXREG_COUNT
	.align		4
        /*001c*/ 	.byte	0x03, 0x1b
        /*001e*/ 	.short	0x0080


	//----- nvinfo : EIATTR_NUM_BARRIERS
	.align		4
        /*0020*/ 	.byte	0x02, 0x4c
        /*0022*/ 	.byte	0x10
	.zero		1


	//----- nvinfo : EIATTR_EXTERNS
	.align		4
        /*0024*/ 	.byte	0x04, 0x0f
        /*0026*/ 	.short	(.L_1305 - .L_1304)


	//   ....[0]....
	.align		4
.L_1304:
        /*0028*/ 	.word	index@(__assertfail)


	//----- nvinfo : EIATTR_ANNOTATIONS
	.align		4
.L_1305:
        /*002c*/ 	.byte	0x04, 0x55
        /*002e*/ 	.short	(.L_1307 - .L_1306)


	//   ....[0]....
.L_1306:
        /* <DEDUP_REMOVED lines=32> */


	//----- nvinfo : EIATTR_MERCURY_ISA_VERSION
	.align		4
.L_1307:
        /*0220*/ 	.byte	0x03, 0x5f
        /*0222*/ 	.short	0x0101


	//----- nvinfo : EIATTR_UNUSED_LOAD_BYTE_OFFSET
	.align		4
        /*0224*/ 	.byte	0x04, 0x44
        /*0226*/ 	.short	(.L_1309 - .L_1308)


	//   ....[0]....
.L_1308:
        /*0228*/ 	.word	0x00000970
        /*022c*/ 	.word	0x0000fff0


	//   ....[1]....
        /*0230*/ 	.word	0x0000a780
        /*0234*/ 	.word	0x0000fff0


	//----- nvinfo : EIATTR_INT_WARP_WIDE_INSTR_OFFSETS
	.align		4
.L_1309:
        /*0238*/ 	.byte	0x04, 0x31
        /*023a*/ 	.short	(.L_1311 - .L_1310)


	//   ....[0]....
.L_1310:
        /*023c*/ 	.word	0x000000c0


	//   ....[1]....
        /*0240*/ 	.word	0x000000d0


	//   ....[2]....
        /*0244*/ 	.word	0x00000170


	//   ....[3]....
        /*0248*/ 	.word	0x0000d520


	//   ....[4]....
        /*024c*/ 	.word	0x0000d5b0


	//   ....[5]....
        /*0250*/ 	.word	0x000103a0


	//   ....[6]....
        /*0254*/ 	.word	0x00010430


	//----- nvinfo : EIATTR_COOP_GROUP_MASK_REGIDS
	.align		4
.L_1311:
        /*0258*/ 	.byte	0x04, 0x29
        /*025a*/ 	.short	(.L_1313 - .L_1312)


	//   ....[0]....
.L_1312:
        /*025c*/ 	.word	0xffffffff


	//   ....[1]....
        /*0260*/ 	.word	0xffffffff


	//   ....[2]....
        /*0264*/ 	.word	0xffffffff


	//   ....[3]....
        /*0268*/ 	.word	0xffffffff


	//   ....[4]....
        /*026c*/ 	.word	0xffffffff


	//   ....[5]....
        /*0270*/ 	.word	0xffffffff


	//   ....[6]....
        /*0274*/ 	.word	0xffffffff


	//   ....[7]....
        /*0278*/ 	.word	0xffffffff


	//   ....[8]....
        /*027c*/ 	.word	0xffffffff


	//   ....[9]....
        /*0280*/ 	.word	0xffffffff


	//   ....[10]....
        /*0284*/ 	.word	0xffffffff


	//   ....[11]....
        /*0288*/ 	.word	0xffffffff


	//   ....[12]....
        /*028c*/ 	.word	0xffffffff


	//   ....[13]....
        /*0290*/ 	.word	0xffffffff


	//   ....[14]....
        /*0294*/ 	.word	0xffffffff


	//   ....[15]....
        /*0298*/ 	.word	0xffffffff


	//   ....[16]....
        /*029c*/ 	.word	0xffffffff


	//   ....[17]....
        /*02a0*/ 	.word	0xffffffff


	//   ....[18]....
        /*02a4*/ 	.word	0xffffffff


	//   ....[19]....
        /*02a8*/ 	.word	0xffffffff


	//   ....[20]....
        /*02ac*/ 	.word	0xffffffff


	//   ....[21]....
        /*02b0*/ 	.word	0xffffffff


	//   ....[22]....
        /*02b4*/ 	.word	0xffffffff


	//   ....[23]....
        /*02b8*/ 	.word	0xffffffff


	//   ....[24]....
        /*02bc*/ 	.word	0xffffffff


	//   ....[25]....
        /*02c0*/ 	.word	0xffffffff


	//   ....[26]....
        /*02c4*/ 	.word	0xffffffff


	//   ....[27]....
        /*02c8*/ 	.word	0xffffffff


	//   ....[28]....
        /*02cc*/ 	.word	0xffffffff


	//   ....[29]....
        /*02d0*/ 	.word	0xffffffff


	//   ....[30]....
        /*02d4*/ 	.word	0xffffffff


	//   ....[31]....
        /*02d8*/ 	.word	0xffffffff


	//   ....[32]....
        /*02dc*/ 	.word	0xffffffff


	//   ....[33]....
        /*02e0*/ 	.word	0xffffffff


	//   ....[34]....
        /*02e4*/ 	.word	0xffffffff


	//   ....[35]....
        /*02e8*/ 	.word	0xffffffff


	//   ....[36]....
        /*02ec*/ 	.word	0xffffffff


	//   ....[37]....
        /*02f0*/ 	.word	0xffffffff


	//   ....[38]....
        /*02f4*/ 	.word	0xffffffff


	//   ....[39]....
        /*02f8*/ 	.word	0xffffffff


	//   ....[40]....
        /*02fc*/ 	.word	0xffffffff


	//   ....[41]....
        /*0300*/ 	.word	0xffffffff


	//   ....[42]....
        /*0304*/ 	.word	0xffffffff


	//   ....[43]....
        /*0308*/ 	.word	0xffffffff


	//   ....[44]....
        /*030c*/ 	.word	0xffffffff


	//   ....[45]....
        /*0310*/ 	.word	0xffffffff


	//   ....[46]....
        /*0314*/ 	.word	0xffffffff


	//   ....[47]....
        /*0318*/ 	.word	0xffffffff


	//   ....[48]....
        /*031c*/ 	.word	0xffffffff


	//   ....[49]....
        /*0320*/ 	.word	0xffffffff


	//   ....[50]....
        /*0324*/ 	.word	0xffffffff


	//   ....[51]....
        /*0328*/ 	.word	0xffffffff


	//   ....[52]....
        /*032c*/ 	.word	0xffffffff


	//   ....[53]....
        /*0330*/ 	.word	0xffffffff


	//   ....[54]....
        /*0334*/ 	.word	0xffffffff


	//   ....[55]....
        /*0338*/ 	.word	0xffffffff


	//   ....[56]....
        /*033c*/ 	.word	0xffffffff


	//   ....[57]....
        /*0340*/ 	.word	0xffffffff


	//   ....[58]....
        /*0344*/ 	.word	0xffffffff


	//   ....[59]....
        /*0348*/ 	.word	0xffffffff


	//   ....[60]....
        /*034c*/ 	.word	0xffffffff


	//   ....[61]....
        /*0350*/ 	.word	0xffffffff


	//   ....[62]....
        /*0354*/ 	.word	0xffffffff


	//   ....[63]....
        /*0358*/ 	.word	0xffffffff


	//   ....[64]....
        /*035c*/ 	.word	0xffffffff


	//   ....[65]....
        /*0360*/ 	.word	0xffffffff


	//   ....[66]....
        /*0364*/ 	.word	0xffffffff


	//   ....[67]....
        /*0368*/ 	.word	0xffffffff


	//   ....[68]....
        /*036c*/ 	.word	0xffffffff


	//   ....[69]....
        /*0370*/ 	.word	0xffffffff


	//   ....[70]....
        /*0374*/ 	.word	0xffffffff


	//   ....[71]....
        /*0378*/ 	.word	0xffffffff


	//   ....[72]....
        /*037c*/ 	.word	0xffffffff


	//   ....[73]....
        /*0380*/ 	.word	0xffffffff


	//   ....[74]....
        /*0384*/ 	.word	0xffffffff


	//   ....[75]....
        /*0388*/ 	.word	0xffffffff


	//   ....[76]....
        /*038c*/ 	.word	0xffffffff


	//   ....[77]....
        /*0390*/ 	.word	0xffffffff


	//   ....[78]....
        /*0394*/ 	.word	0xffffffff


	//   ....[79]....
        /*0398*/ 	.word	0xffffffff


	//   ....[80]....
        /*039c*/ 	.word	0xffffffff


	//   ....[81]....
        /*03a0*/ 	.word	0xffffffff


	//   ....[82]....
        /*03a4*/ 	.word	0xffffffff


	//   ....[83]....
        /*03a8*/ 	.word	0xffffffff


	//   ....[84]....
        /*03ac*/ 	.word	0xffffffff


	//   ....[85]....
        /*03b0*/ 	.word	0xffffffff


	//   ....[86]....
        /*03b4*/ 	.word	0xffffffff


	//   ....[87]....
        /*03b8*/ 	.word	0xffffffff


	//   ....[88]....
        /*03bc*/ 	.word	0xffffffff


	//   ....[89]....
        /*03c0*/ 	.word	0xffffffff


	//   ....[90]....
        /*03c4*/ 	.word	0xffffffff


	//   ....[91]....
        /*03c8*/ 	.word	0xffffffff


	//   ....[92]....
        /*03cc*/ 	.word	0xffffffff


	//   ....[93]....
        /*03d0*/ 	.word	0xffffffff


	//   ....[94]....
        /*03d4*/ 	.word	0xffffffff


	//   ....[95]....
        /*03d8*/ 	.word	0xffffffff


	//   ....[96]....
        /*03dc*/ 	.word	0xffffffff


	//   ....[97]....
        /*03e0*/ 	.word	0xffffffff


	//   ....[98]....
        /*03e4*/ 	.word	0xffffffff


	//   ....[99]....
        /*03e8*/ 	.word	0xffffffff


	//   ....[100]....
        /*03ec*/ 	.word	0xffffffff


	//   ....[101]....
        /*03f0*/ 	.word	0xffffffff


	//   ....[102]....
        /*03f4*/ 	.word	0xffffffff


	//   ....[103]....
        /*03f8*/ 	.word	0xffffffff


	//   ....[104]....
        /*03fc*/ 	.word	0xffffffff


	//   ....[105]....
        /*0400*/ 	.word	0xffffffff


	//   ....[106]....
        /*0404*/ 	.word	0xffffffff


	//   ....[107]....
        /*0408*/ 	.word	0xffffffff


	//   ....[108]....
        /*040c*/ 	.word	0xffffffff


	//   ....[109]....
        /*0410*/ 	.word	0xffffffff


	//   ....[110]....
        /*0414*/ 	.word	0xffffffff


	//   ....[111]....
        /*0418*/ 	.word	0xffffffff


	//   ....[112]....
        /*041c*/ 	.word	0xffffffff


	//   ....[113]....
        /*0420*/ 	.word	0xffffffff


	//   ....[114]....
        /*0424*/ 	.word	0xffffffff


	//   ....[115]....
        /*0428*/ 	.word	0xffffffff


	//   ....[116]....
        /*042c*/ 	.word	0xffffffff


	//   ....[117]....
        /*0430*/ 	.word	0xffffffff


	//   ....[118]....
        /*0434*/ 	.word	0xffffffff


	//   ....[119]....
        /*0438*/ 	.word	0xffffffff


	//   ....[120]....
        /*043c*/ 	.word	0x0500000f


	//   ....[121]....
        /*0440*/ 	.word	0x0500000f


	//   ....[122]....
        /*0444*/ 	.word	0x0500000f


	//   ....[123]....
        /*0448*/ 	.word	0x0500000f


	//   ....[124]....
        /*044c*/ 	.word	0x0500000f


	//   ....[125]....
        /*0450*/ 	.word	0x0500000f


	//   ....[126]....
        /*0454*/ 	.word	0x0500000f


	//   ....[127]....
        /*0458*/ 	.word	0x0500000f


	//   ....[128]....
        /*045c*/ 	.word	0x0500000f


	//   ....[129]....
        /*0460*/ 	.word	0x0500000f


	//   ....[130]....
        /*0464*/ 	.word	0x0500000f


	//   ....[131]....
        /*0468*/ 	.word	0x0500000f


	//   ....[132]....
        /*046c*/ 	.word	0x0500000f


	//   ....[133]....
        /*0470*/ 	.word	0x0500000f


	//   ....[134]....
        /*0474*/ 	.word	0x0500000f


	//   ....[135]....
        /*0478*/ 	.word	0x0500000f


	//   ....[136]....
        /*047c*/ 	.word	0x0500000f


	//   ....[137]....
        /*0480*/ 	.word	0x0500000f


	//   ....[138]....
        /*0484*/ 	.word	0x0500000f


	//   ....[139]....
        /*0488*/ 	.word	0x0500000f


	//   ....[140]....
        /*048c*/ 	.word	0x0500000f


	//   ....[141]....
        /*0490*/ 	.word	0x0500000f


	//   ....[142]....
        /*0494*/ 	.word	0x0500000f


	//   ....[143]....
        /*0498*/ 	.word	0x0500000f


	//   ....[144]....
        /*049c*/ 	.word	0x0500000f


	//   ....[145]....
        /*04a0*/ 	.word	0x0500000f


	//   ....[146]....
        /*04a4*/ 	.word	0x0500000f


	//   ....[147]....
        /*04a8*/ 	.word	0x0500000f


	//   ....[148]....
        /*04ac*/ 	.word	0x0500000f


	//   ....[149]....
        /*04b0*/ 	.word	0x0500000f


	//   ....[150]....
        /*04b4*/ 	.word	0x0500000f


	//   ....[151]....
        /*04b8*/ 	.word	0x0500000f


	//   ....[152]....
        /*04bc*/ 	.word	0x0500000f


	//   ....[153]....
        /*04c0*/ 	.word	0x0500000f


	//   ....[154]....
        /*04c4*/ 	.word	0x0500000f


	//   ....[155]....
        /*04c8*/ 	.word	0x0500000f


	//   ....[156]....
        /*04cc*/ 	.word	0x0500000f


	//   ....[157]....
        /*04d0*/ 	.word	0x0500000f


	//   ....[158]....
        /*04d4*/ 	.word	0x0500000f


	//   ....[159]....
        /*04d8*/ 	.word	0x0500000f


	//   ....[160]....
        /*04dc*/ 	.word	0x0500000f


	//   ....[161]....
        /*04e0*/ 	.word	0x0500000f


	//   ....[162]....
        /*04e4*/ 	.word	0x0500000f


	//   ....[163]....
        /*04e8*/ 	.word	0x0500000f


	//   ....[164]....
        /*04ec*/ 	.word	0x0500000f


	//   ....[165]....
        /*04f0*/ 	.word	0x0500000f


	//   ....[166]....
        /*04f4*/ 	.word	0x0500000f


	//   ....[167]....
        /*04f8*/ 	.word	0x0500000f


	//   ....[168]....
        /*04fc*/ 	.word	0x0500000f


	//   ....[169]....
        /*0500*/ 	.word	0x0500000f


	//   ....[170]....
        /*0504*/ 	.word	0x0500000f


	//   ....[171]....
        /*0508*/ 	.word	0x0500000f


	//   ....[172]....
        /*050c*/ 	.word	0x0500000f


	//   ....[173]....
        /*0510*/ 	.word	0x0500000f


	//   ....[174]....
        /*0514*/ 	.word	0x0500000f


	//   ....[175]....
        /*0518*/ 	.word	0x0500000f


	//   ....[176]....
        /*051c*/ 	.word	0x0500000f


	//   ....[177]....
        /*0520*/ 	.word	0x0500000f


	//   ....[178]....
        /*0524*/ 	.word	0x0500000f


	//   ....[179]....
        /*0528*/ 	.word	0x0500000f


	//   ....[180]....
        /*052c*/ 	.word	0x0500000f


	//   ....[181]....
        /*0530*/ 	.word	0x0500000f


	//   ....[182]....
        /*0534*/ 	.word	0x0500000f


	//----- nvinfo : EIATTR_COOP_GROUP_INSTR_OFFSETS
	.align		4
.L_1313:
        /*0538*/ 	.byte	0x04, 0x28
        /*053a*/ 	.short	(.L_1315 - .L_1314)


	//   ....[0]....
.L_1314:
        /*053c*/ 	.word	0x00000080


	//   ....[1]....
        /*0540*/ 	.word	0x000000b0


	//   ....[2]....
        /*0544*/ 	.word	0x000002d0


	//   ....[3]....
        /*0548*/ 	.word	0x00000430


	//   ....[4]....
        /*054c*/ 	.word	0x00000550


	//   ....[5]....
        /*0550*/ 	.word	0x000006b0


	//   ....[6]....
        /*0554*/ 	.word	0x000014e0


	//   ....[7]....
        /*0558*/ 	.word	0x00001e30


	//   ....[8]....
        /*055c*/ 	.word	0x00001f30


	//   ....[9]....
        /*0560*/ 	.word	0x00002900


	//   ....[10]....
        /*0564*/ 	.word	0x000029a0


	//   ....[11]....
        /*0568*/ 	.word	0x00003390


	//   ....[12]....
        /*056c*/ 	.word	0x000033e0


	//   ....[13]....
        /*0570*/ 	.word	0x00004210


	//   ....[14]....
        /*0574*/ 	.word	0x00004e30


	//   ....[15]....
        /*0578*/ 	.word	0x000056e0


	//   ....[16]....
        /*057c*/ 	.word	0x000058f0


	//   ....[17]....
        /*0580*/ 	.word	0x00005a30


	//   ....[18]....
        /*0584*/ 	.word	0x00006350


	//   ....[19]....
        /*0588*/ 	.word	0x000063a0


	//   ....[20]....
        /*058c*/ 	.word	0x00007440


	//   ....[21]....
        /*0590*/ 	.word	0x00008970


	//   ....[22]....
        /*0594*/ 	.word	0x000089a0


	//   ....[23]....
        /*0598*/ 	.word	0x000089c0


	//   ....[24]....
        /*059c*/ 	.word	0x000089f0


	//   ....[25]....
        /*05a0*/ 	.word	0x00009d40


	//   ....[26]....
        /*05a4*/ 	.word	0x00009e40


	//   ....[27]....
        /*05a8*/ 	.word	0x00009ea0


	//   ....[28]....
        /*05ac*/ 	.word	0x00009f80


	//   ....[29]....
        /*05b0*/ 	.word	0x00009f90


	//   ....[30]....
        /*05b4*/ 	.word	0x0000b0b0


	//   ....[31]....
        /*05b8*/ 	.word	0x0000b0f0


	//   ....[32]....
        /*05bc*/ 	.word	0x0000b120


	//   ....[33]....
        /*05c0*/ 	.word	0x0000b150


	//   ....[34]....
        /*05c4*/ 	.word	0x0000b5d0


	//   ....[35]....
        /*05c8*/ 	.word	0x0000b5e0


	//   ....[36]....
        /*05cc*/ 	.word	0x0000b6f0


	//   ....[37]....
        /*05d0*/ 	.word	0x0000b710


	//   ....[38]....
        /*05d4*/ 	.word	0x0000bf30


	//   ....[39]....
        /*05d8*/ 	.word	0x0000bf40


	//   ....[40]....
        /*05dc*/ 	.word	0x0000c040


	//   ....[41]....
        /*05e0*/ 	.word	0x0000c060


	//   ....[42]....
        /*05e4*/ 	.word	0x0000c1d0


	//   ....[43]....
        /*05e8*/ 	.word	0x0000c3a0


	//   ....[44]....
        /*05ec*/ 	.word	0x0000c3d0


	//   ....[45]....
        /*05f0*/ 	.word	0x0000c400


	//   ....[46]....
        /*05f4*/ 	.word	0x0000c430


	//   ....[47]....
        /*05f8*/ 	.word	0x0000c460


	//   ....[48]....
        /*05fc*/ 	.word	0x0000c490


	//   ....[49]....
        /*0600*/ 	.word	0x0000c5e0


	//   ....[50]....
        /*0604*/ 	.word	0x0000c610


	//   ....[51]....
        /*0608*/ 	.word	0x0000c640


	//   ....[52]....
        /*060c*/ 	.word	0x0000c670


	//   ....[53]....
        /*0610*/ 	.word	0x0000c6a0


	//   ....[54]....
        /*0614*/ 	.word	0x0000c6d0


	//   ....[55]....
        /*0618*/ 	.word	0x0000c760


	//   ....[56]....
        /*061c*/ 	.word	0x0000c7c0


	//   ....[57]....
        /*0620*/ 	.word	0x0000c860


	//   ....[58]....
        /*0624*/ 	.word	0x0000e1f0


	//   ....[59]....
        /*0628*/ 	.word	0x0000e210


	//   ....[60]....
        /*062c*/ 	.word	0x0000e2c0


	//   ....[61]....
        /*0630*/ 	.word	0x0000e2e0


	//   ....[62]....
        /*0634*/ 	.word	0x0000e380


	//   ....[63]....
        /*0638*/ 	.word	0x0000e3a0


	//   ....[64]....
        /*063c*/ 	.word	0x0000e3b0


	//   ....[65]....
        /*0640*/ 	.word	0x0000e3c0


	//   ....[66]....
        /*0644*/ 	.word	0x0000ed80


	//   ....[67]....
        /*0648*/ 	.word	0x0000ed90


	//   ....[68]....
        /*064c*/ 	.word	0x0000ee80


	//   ....[69]....
        /*0650*/ 	.word	0x0000ee90


	//   ....[70]....
        /*0654*/ 	.word	0x0000ef40


	//   ....[71]....
        /*0658*/ 	.word	0x0000ef50


	//   ....[72]....
        /*065c*/ 	.word	0x0000ef60


	//   ....[73]....
        /*0660*/ 	.word	0x0000ef70


	//   ....[74]....
        /*0664*/ 	.word	0x0000f040


	//   ....[75]....
        /*0668*/ 	.word	0x0000f080


	//   ....[76]....
        /*066c*/ 	.word	0x0000f090


	//   ....[77]....
        /*0670*/ 	.word	0x0000f0b0


	//   ....[78]....
        /*0674*/ 	.word	0x0000f960


	//   ....[79]....
        /*0678*/ 	.word	0x0000f970


	//   ....[80]....
        /*067c*/ 	.word	0x0000f990


	//   ....[81]....
        /*0680*/ 	.word	0x0000fa10


	//   ....[82]....
        /*0684*/ 	.word	0x0000fa20


	//   ....[83]....
        /*0688*/ 	.word	0x0000fa80


	//   ....[84]....
        /*068c*/ 	.word	0x0000fab0


	//   ....[85]....
        /*0690*/ 	.word	0x0000faf0


	//   ....[86]....
        /*0694*/ 	.word	0x0000fde0


	//   ....[87]....
        /*0698*/ 	.word	0x0000fe00


	//   ....[88]....
        /*069c*/ 	.word	0x0000fea0


	//   ....[89]....
        /*06a0*/ 	.word	0x0000feb0


	//   ....[90]....
        /*06a4*/ 	.word	0x0000ff40


	//   ....[91]....
        /*06a8*/ 	.word	0x0000ff50


	//   ....[92]....
        /*06ac*/ 	.word	0x0000ff60


	//   ....[93]....
        /*06b0*/ 	.word	0x0000fff0


	//   ....[94]....
        /*06b4*/ 	.word	0x00010620


	//   ....[95]....
        /*06b8*/ 	.word	0x00010630


	//   ....[96]....
        /*06bc*/ 	.word	0x000106c0


	//   ....[97]....
        /*06c0*/ 	.word	0x00010760


	//   ....[98]....
        /*06c4*/ 	.word	0x00010780


	//   ....[99]....
        /*06c8*/ 	.word	0x00010800


	//   ....[100]....
        /*06cc*/ 	.word	0x00010820


	//   ....[101]....
        /*06d0*/ 	.word	0x00010830


	//   ....[102]....
        /*06d4*/ 	.word	0x00010c10


	//   ....[103]....
        /*06d8*/ 	.word	0x00010c40


	//   ....[104]....
        /*06dc*/ 	.word	0x00010c80


	//   ....[105]....
        /*06e0*/ 	.word	0x00010cb0


	//   ....[106]....
        /*06e4*/ 	.word	0x00010ce0


	//   ....[107]....
        /*06e8*/ 	.word	0x00010d10


	//   ....[108]....
        /*06ec*/ 	.word	0x00010d40


	//   ....[109]....
        /*06f0*/ 	.word	0x00010d70


	//   ....[110]....
        /*06f4*/ 	.word	0x00010ef0


	//   ....[111]....
        /*06f8*/ 	.word	0x00010f20


	//   ....[112]....
        /*06fc*/ 	.word	0x00010f50


	//   ....[113]....
        /*0700*/ 	.word	0x00010f80


	//   ....[114]....
        /*0704*/ 	.word	0x00010fb0


	//   ....[115]....
        /*0708*/ 	.word	0x00010fe0


	//   ....[116]....
        /*070c*/ 	.word	0x000110a0


	//   ....[117]....
        /*0710*/ 	.word	0x000110c0


	//   ....[118]....
        /*0714*/ 	.word	0x00011130


	//   ....[119]....
        /*0718*/ 	.word	0x000117d0


	//   ....[120]....
        /*071c*/ 	.word	0x00011d70


	//   ....[121]....
        /*0720*/ 	.word	0x00011e60


	//   ....[122]....
        /*0724*/ 	.word	0x00011f00


	//   ....[123]....
        /*0728*/ 	.word	0x00011f60


	//   ....[124]....
        /*072c*/ 	.word	0x00012070


	//   ....[125]....
        /*0730*/ 	.word	0x000120e0


	//   ....[126]....
        /*0734*/ 	.word	0x000121f0


	//   ....[127]....
        /*0738*/ 	.word	0x00012260


	//   ....[128]....
        /*073c*/ 	.word	0x00012300


	//   ....[129]....
        /*0740*/ 	.word	0x00012440


	//   ....[130]....
        /*0744*/ 	.word	0x00012490


	//   ....[131]....
        /*0748*/ 	.word	0x00012500


	//   ....[132]....
        /*074c*/ 	.word	0x00012600


	//   ....[133]....
        /*0750*/ 	.word	0x00012670


	//   ....[134]....
        /*0754*/ 	.word	0x00012770


	//   ....[135]....
        /*0758*/ 	.word	0x000127f0


	//   ....[136]....
        /*075c*/ 	.word	0x00012870


	//   ....[137]....
        /*0760*/ 	.word	0x00012970


	//   ....[138]....
        /*0764*/ 	.word	0x00012a70


	//   ....[139]....
        /*0768*/ 	.word	0x00012ad0


	//   ....[140]....
        /*076c*/ 	.word	0x00012bb0


	//   ....[141]....
        /*0770*/ 	.word	0x00012cf0


	//   ....[142]....
        /*0774*/ 	.word	0x00012dc0


	//   ....[143]....
        /*0778*/ 	.word	0x00012e40


	//   ....[144]....
        /*077c*/ 	.word	0x00012f30


	//   ....[145]....
        /*0780*/ 	.word	0x00012f90


	//   ....[146]....
        /*0784*/ 	.word	0x00013060


	//   ....[147]....
        /*0788*/ 	.word	0x000130c0


	//   ....[148]....
        /*078c*/ 	.word	0x000131a0


	//   ....[149]....
        /*0790*/ 	.word	0x00013290


	//   ....[150]....
        /*0794*/ 	.word	0x00013330


	//   ....[151]....
        /*0798*/ 	.word	0x00013390


	//   ....[152]....
        /*079c*/ 	.word	0x00013490


	//   ....[153]....
        /*07a0*/ 	.word	0x000134f0


	//   ....[154]....
        /*07a4*/ 	.word	0x000135f0


	//   ....[155]....
        /*07a8*/ 	.word	0x00013650


	//   ....[156]....
        /*07ac*/ 	.word	0x00013720


	//   ....[157]....
        /*07b0*/ 	.word	0x00013870


	//   ....[158]....
        /*07b4*/ 	.word	0x00013920


	//   ....[159]....
        /*07b8*/ 	.word	0x00013a30


	//   ....[160]....
        /*07bc*/ 	.word	0x00013b10


	//   ....[161]....
        /*07c0*/ 	.word	0x00013b70


	//   ....[162]....
        /*07c4*/ 	.word	0x00013c60


	//   ....[163]....
        /*07c8*/ 	.word	0x00013cc0


	//   ....[164]....
        /*07cc*/ 	.word	0x00013da0


	//   ....[165]....
        /*07d0*/ 	.word	0x00013e30


	//   ....[166]....
        /*07d4*/ 	.word	0x00013ed0


	//   ....[167]....
        /*07d8*/ 	.word	0x00013ff0


	//   ....[168]....
        /*07dc*/ 	.word	0x00014060


	//   ....[169]....
        /*07e0*/ 	.word	0x000140d0


	//   ....[170]....
        /*07e4*/ 	.word	0x00014140


	//   ....[171]....
        /*07e8*/ 	.word	0x000141b0


	//   ....[172]....
        /*07ec*/ 	.word	0x00014230


	//   ....[173]....
        /*07f0*/ 	.word	0x000142c0


	//   ....[174]....
        /*07f4*/ 	.word	0x00014350


	//   ....[175]....
        /*07f8*/ 	.word	0x000143c0


	//   ....[176]....
        /*07fc*/ 	.word	0x00014430


	//   ....[177]....
        /*0800*/ 	.word	0x000144a0


	//   ....[178]....
        /*0804*/ 	.word	0x00014520


	//   ....[179]....
        /*0808*/ 	.word	0x00014590


	//   ....[180]....
        /*080c*/ 	.word	0x00014630


	//   ....[181]....
        /*0810*/ 	.word	0x000146c0


	//   ....[182]....
        /*0814*/ 	.word	0x000147f0


	//----- nvinfo : EIATTR_REG_RECONFIG
	.align		4
.L_1315:
        /*0818*/ 	.byte	0x01, 0x54
	.zero		2


	//----- nvinfo : EIATTR_SYSCALL_OFFSETS
	.align		4
        /*081c*/ 	.byte	0x04, 0x46
        /*081e*/ 	.short	(.L_1317 - .L_1316)


	//   ....[0]....
.L_1316:
        /*0820*/ 	.word	0x000016d0


	//   ....[1]....
        /*0824*/ 	.word	0x0000d710


	//   ....[2]....
        /*0828*/ 	.word	0x0000d860


	//   ....[3]....
        /*082c*/ 	.word	0x0000d950


	//   ....[4]....
        /*0830*/ 	.word	0x0000e800


	//----- nvinfo : EIATTR_MBARRIER_INSTR_OFFSETS
	.align		4
.L_1317:
        /*0834*/ 	.byte	0x04, 0x39
        /*0836*/ 	.short	(.L_1319 - .L_1318)


	//   ....[0]....
.L_1318:
        /*0838*/ 	.word	0x00000180
        /*083c*/ 	.word	0x000000ff
        /*0840*/ 	.word	0x0002d800
        /*0844*/ 	.short	0x0100
        /*0846*/ 	.byte	0x08
	.zero		1


	//   ....[1]....
        /*0848*/ 	.word	0x00000190
        /*084c*/ 	.word	0x000000ff
        /*0850*/ 	.word	0x0002d820
        /*0854*/ 	.short	0x0100
        /*0856*/ 	.byte	0x08
	.zero		1


	//   ....[2]....
        /*0858*/ 	.word	0x00000280
        /*085c*/ 	.word	0x000000ff
        /*0860*/ 	.word	0x0002d830
        /*0864*/ 	.short	0x0100
        /*0866*/ 	.byte	0x08
	.zero		1


	//   ....[3]....
        /*0868*/ 	.word	0x00000290
        /*086c*/ 	.word	0x000000ff
        /*0870*/ 	.word	0x0002d840
        /*0874*/ 	.short	0x0100
        /*0876*/ 	.byte	0x08
	.zero		1


	//   ....[4]....
        /*0878*/ 	.word	0x000002a0
        /*087c*/ 	.word	0x000000ff
        /*0880*/ 	.word	0x0002d838
        /*0884*/ 	.short	0x0100
        /*0886*/ 	.byte	0x08
	.zero		1


	//   ....[5]....
        /*0888*/ 	.word	0x000002b0
        /*088c*/ 	.word	0x000000ff
        /*0890*/ 	.word	0x0002d848
        /*0894*/ 	.short	0x0100
        /*0896*/ 	.byte	0x08
	.zero		1


	//   ....[6]....
        /*0898*/ 	.word	0x000003e0
        /*089c*/ 	.word	0x000000ff
        /*08a0*/ 	.word	0x0002d850
        /*08a4*/ 	.short	0x0100
        /*08a6*/ 	.byte	0x08
	.zero		1


	//   ....[7]....
        /*08a8*/ 	.word	0x000003f0
        /*08ac*/ 	.word	0x000000ff
        /*08b0*/ 	.word	0x0002d860
        /*08b4*/ 	.short	0x0100
        /*08b6*/ 	.byte	0x08
	.zero		1


	//   ....[8]....
        /*08b8*/ 	.word	0x00000400
        /*08bc*/ 	.word	0x000000ff
        /*08c0*/ 	.word	0x0002d858
        /*08c4*/ 	.short	0x0100
        /*08c6*/ 	.byte	0x08
	.zero		1


	//   ....[9]....
        /*08c8*/ 	.word	0x00000410
        /*08cc*/ 	.word	0x000000ff
        /*08d0*/ 	.word	0x0002d868
        /*08d4*/ 	.short	0x0100
        /*08d6*/ 	.byte	0x08
	.zero		1


	//   ....[10]....
        /*08d8*/ 	.word	0x00000500
        /*08dc*/ 	.word	0x000000ff
        /*08e0*/ 	.word	0x0002d870
        /*08e4*/ 	.short	0x0100
        /*08e6*/ 	.byte	0x06
	.zero		1


	//   ....[11]....
        /*08e8*/ 	.word	0x00000510
        /*08ec*/ 	.word	0x000000ff
        /*08f0*/ 	.word	0x0002d880
        /*08f4*/ 	.short	0x0100
        /*08f6*/ 	.byte	0x06
	.zero		1


	//   ....[12]....
        /*08f8*/ 	.word	0x00000520
        /*08fc*/ 	.word	0x000000ff
        /*0900*/ 	.word	0x0002d878
        /*0904*/ 	.short	0x0100
        /*0906*/ 	.byte	0x06
	.zero		1


	//   ....[13]....
        /*0908*/ 	.word	0x00000530
        /*090c*/ 	.word	0x000000ff
        /*0910*/ 	.word	0x0002d888
        /*0914*/ 	.short	0x0100
        /*0916*/ 	.byte	0x06
	.zero		1


	//   ....[14]....
        /*0918*/ 	.word	0x00000660
        /*091c*/ 	.word	0x000000ff
        /*0920*/ 	.word	0x0002d890
        /*0924*/ 	.short	0x0100
        /*0926*/ 	.byte	0x08
	.zero		1


	//   ....[15]....
        /*0928*/ 	.word	0x00000670
        /*092c*/ 	.word	0x000000ff
        /*0930*/ 	.word	0x0002d8a0
        /*0934*/ 	.short	0x0100
        /*0936*/ 	.byte	0x08
	.zero		1


	//   ....[16]....
        /*0938*/ 	.word	0x00000680
        /*093c*/ 	.word	0x000000ff
        /*0940*/ 	.word	0x0002d898
        /*0944*/ 	.short	0x0100
        /*0946*/ 	.byte	0x08
	.zero		1


	//   ....[17]....
        /*0948*/ 	.word	0x00000690
        /*094c*/ 	.word	0x000000ff
        /*0950*/ 	.word	0x0002d8a8
        /*0954*/ 	.short	0x0100
        /*0956*/ 	.byte	0x08
	.zero		1


	//   ....[18]....
        /*0958*/ 	.word	0x000007c0
        /*095c*/ 	.word	0x000000ff
        /*0960*/ 	.word	0x0002d8b0
        /*0964*/ 	.short	0x0100
        /*0966*/ 	.byte	0x08
	.zero		1


	//   ....[19]....
        /*0968*/ 	.word	0x000007d0
        /*096c*/ 	.word	0x000000ff
        /*0970*/ 	.word	0x0002d8c0
        /*0974*/ 	.short	0x0100
        /*0976*/ 	.byte	0x08
	.zero		1


	//   ....[20]....
        /*0978*/ 	.word	0x000007e0
        /*097c*/ 	.word	0x000000ff
        /*0980*/ 	.word	0x0002d8b8
        /*0984*/ 	.short	0x0100
        /*0986*/ 	.byte	0x08
	.zero		1


	//   ....[21]....
        /*0988*/ 	.word	0x000007f0
        /*098c*/ 	.word	0x000000ff
        /*0990*/ 	.word	0x0002d8c8
        /*0994*/ 	.short	0x0100
        /*0996*/ 	.byte	0x08
	.zero		1


	//   ....[22]....
        /*0998*/ 	.word	0x00001730
        /*099c*/ 	.word	0x000000ff
        /*09a0*/ 	.word	0x0002d800
        /*09a4*/ 	.short	0x010a
        /*09a6*/ 	.byte	0x29
	.zero		1


	//   ....[23]....
        /*09a8*/ 	.word	0x000017a0
        /*09ac*/ 	.word	0x00000000
        /*09b0*/ 	.word	0x0002d830
        /*09b4*/ 	.short	0x010a
        /*09b6*/ 	.byte	0x3f
	.zero		1


	//   ....[24]....
        /*09b8*/ 	.word	0x000017e0
        /*09bc*/ 	.word	0x00000000
        /*09c0*/ 	.word	0x0002d830
        /*09c4*/ 	.short	0x010a
        /*09c6*/ 	.byte	0x3f
	.zero		1


	//   ....[25]....
        /*09c8*/ 	.word	0x00002970
        /*09cc*/ 	.word	0x000000ff
        /*09d0*/ 	.word	0x00000000
        /*09d4*/ 	.short	0x0101
        /*09d6*/ 	.byte	0x05
	.zero		1


	//   ....[26]....
        /*09d8*/ 	.word	0x00004350
        /*09dc*/ 	.word	0x000000ff
        /*09e0*/ 	.word	0x0002d830
        /*09e4*/ 	.short	0x010a
        /*09e6*/ 	.byte	0x07
	.zero		1


	//   ....[27]....
        /*09e8*/ 	.word	0x00004390
        /*09ec*/ 	.word	0x000000ff
        /*09f0*/ 	.word	0x0002d830
        /*09f4*/ 	.short	0x010a
        /*09f6*/ 	.byte	0x07
	.zero		1


	//   ....[28]....
        /*09f8*/ 	.word	0x00004650
        /*09fc*/ 	.word	0x000000ff
        /*0a00*/ 	.word	0x0002d850
        /*0a04*/ 	.short	0x010a
        /*0a06*/ 	.byte	0x07
	.zero		1


	//   ....[29]....
        /*0a08*/ 	.word	0x00004690
        /*0a0c*/ 	.word	0x000000ff
        /*0a10*/ 	.word	0x0002d850
        /*0a14*/ 	.short	0x010a
        /*0a16*/ 	.byte	0x07
	.zero		1


	//   ....[30]....
        /*0a18*/ 	.word	0x00004fe0
        /*0a1c*/ 	.word	0x000000ff
        /*0a20*/ 	.word	0x00000000
        /*0a24*/ 	.short	0x0101
        /*0a26*/ 	.byte	0x07
	.zero		1


	//   ....[31]....
        /*0a28*/ 	.word	0x00006ed0
        /*0a2c*/ 	.word	0x000000ff
        /*0a30*/ 	.word	0x00000000
        /*0a34*/ 	.short	0x0101
        /*0a36*/ 	.byte	0x06
	.zero		1


	//   ....[32]....
        /*0a38*/ 	.word	0x00007590
        /*0a3c*/ 	.word	0x000000ff
        /*0a40*/ 	.word	0x0002d830
        /*0a44*/ 	.short	0x010a
        /*0a46*/ 	.byte	0x07
	.zero		1


	//   ....[33]....
        /*0a48*/ 	.word	0x000075d0
        /*0a4c*/ 	.word	0x000000ff
        /*0a50*/ 	.word	0x0002d830
        /*0a54*/ 	.short	0x010a
        /*0a56*/ 	.byte	0x07
	.zero		1


	//   ....[34]....
        /*0a58*/ 	.word	0x00007890
        /*0a5c*/ 	.word	0x000000ff
        /*0a60*/ 	.word	0x0002d850
        /*0a64*/ 	.short	0x010a
        /*0a66*/ 	.byte	0x07
	.zero		1


	//   ....[35]....
        /*0a68*/ 	.word	0x000078d0
        /*0a6c*/ 	.word	0x000000ff
        /*0a70*/ 	.word	0x0002d850
        /*0a74*/ 	.short	0x010a
        /*0a76*/ 	.byte	0x07
	.zero		1


	//   ....[36]....
        /*0a78*/ 	.word	0x00008250
        /*0a7c*/ 	.word	0x000000ff
        /*0a80*/ 	.word	0x00000000
        /*0a84*/ 	.short	0x0101
        /*0a86*/ 	.byte	0x07
	.zero		1


	//   ....[37]....
        /*0a88*/ 	.word	0x000097e0
        /*0a8c*/ 	.word	0x000000ff
        /*0a90*/ 	.word	0x00000000
        /*0a94*/ 	.short	0x0101
        /*0a96*/ 	.byte	0x06
	.zero		1


	//   ....[38]....
        /*0a98*/ 	.word	0x00009db0
        /*0a9c*/ 	.word	0x000000ff
        /*0aa0*/ 	.word	0x0002d850
        /*0aa4*/ 	.short	0x010a
        /*0aa6*/ 	.byte	0x04
	.zero		1


	//   ....[39]....
        /*0aa8*/ 	.word	0x00009df0
        /*0aac*/ 	.word	0x000000ff
        /*0ab0*/ 	.word	0x0002d850
        /*0ab4*/ 	.short	0x010a
        /*0ab6*/ 	.byte	0x04
	.zero		1


	//   ....[40]....
        /*0ab8*/ 	.word	0x0000a460
        /*0abc*/ 	.word	0x000000ff
        /*0ac0*/ 	.word	0x00000000
        /*0ac4*/ 	.short	0x0101
        /*0ac6*/ 	.byte	0x04
	.zero		1


	//   ....[41]....
        /*0ac8*/ 	.word	0x0000b5f0
        /*0acc*/ 	.word	0x000000ff
        /*0ad0*/ 	.word	0x00000000
        /*0ad4*/ 	.short	0x0101
        /*0ad6*/ 	.byte	0x04
	.zero		1


	//   ....[42]....
        /*0ad8*/ 	.word	0x0000df50
        /*0adc*/ 	.word	0x00000002
        /*0ae0*/ 	.word	0x0002d840
        /*0ae4*/ 	.short	0x010a
        /*0ae6*/ 	.byte	0x3f
	.zero		1


	//   ....[43]....
        /*0ae8*/ 	.word	0x0000e500
        /*0aec*/ 	.word	0x00000002
        /*0af0*/ 	.word	0x0002d830
        /*0af4*/ 	.short	0x0107
        /*0af6*/ 	.byte	0x3f
	.zero		1


	//   ....[44]....
        /*0af8*/ 	.word	0x0000e5e0
        /*0afc*/ 	.word	0x00000002
        /*0b00*/ 	.word	0x0002d830
        /*0b04*/ 	.short	0x0101
        /*0b06*/ 	.byte	0x3f
	.zero		1


	//   ....[45]....
        /*0b08*/ 	.word	0x0000f1f0
        /*0b0c*/ 	.word	0x00000017
        /*0b10*/ 	.word	0x0002d800
        /*0b14*/ 	.short	0x0107
        /*0b16*/ 	.byte	0x3f
	.zero		1


	//   ....[46]....
        /*0b18*/ 	.word	0x0000f2e0
        /*0b1c*/ 	.word	0x00000017
        /*0b20*/ 	.word	0x0002d800
        /*0b24*/ 	.short	0x0101
        /*0b26*/ 	.byte	0x3f
	.zero		1


	//   ....[47]....
        /*0b28*/ 	.word	0x0000f300
        /*0b2c*/ 	.word	0x00000017
        /*0b30*/ 	.word	0x0002d820
        /*0b34*/ 	.short	0x010a
        /*0b36*/ 	.byte	0x3f
	.zero		1


	//   ....[48]....
        /*0b38*/ 	.word	0x0000f710
        /*0b3c*/ 	.word	0x00000005
        /*0b40*/ 	.word	0x0002d840
        /*0b44*/ 	.short	0x010a
        /*0b46*/ 	.byte	0x3f
	.zero		1


	//   ....[49]....
        /*0b48*/ 	.word	0x0000fba0
        /*0b4c*/ 	.word	0x00000005
        /*0b50*/ 	.word	0x0002d830
        /*0b54*/ 	.short	0x0107
        /*0b56*/ 	.byte	0x3f
	.zero		1


	//   ....[50]....
        /*0b58*/ 	.word	0x0000fc60
        /*0b5c*/ 	.word	0x00000005
        /*0b60*/ 	.word	0x0002d830
        /*0b64*/ 	.short	0x0101
        /*0b66*/ 	.byte	0x3f
	.zero		1


	//   ....[51]....
        /*0b68*/ 	.word	0x0000fcc0
        /*0b6c*/ 	.word	0x00000005
        /*0b70*/ 	.word	0x0002d860
        /*0b74*/ 	.short	0x010a
        /*0b76*/ 	.byte	0x3f
	.zero		1


	//   ....[52]....
        /*0b78*/ 	.word	0x000101e0
        /*0b7c*/ 	.word	0x00000005
        /*0b80*/ 	.word	0x0002d850
        /*0b84*/ 	.short	0x0107
        /*0b86*/ 	.byte	0x3f
	.zero		1


	//   ....[53]....
        /*0b88*/ 	.word	0x000102e0
        /*0b8c*/ 	.word	0x00000005
        /*0b90*/ 	.word	0x0002d850
        /*0b94*/ 	.short	0x0101
        /*0b96*/ 	.byte	0x3f
	.zero		1


	//   ....[54]....
        /*0b98*/ 	.word	0x000104e0
        /*0b9c*/ 	.word	0x00000000
        /*0ba0*/ 	.word	0x0002d860
        /*0ba4*/ 	.short	0x010a
        /*0ba6*/ 	.byte	0x3f
	.zero		1


	//   ....[55]....
        /*0ba8*/ 	.word	0x00010960
        /*0bac*/ 	.word	0x00000000
        /*0bb0*/ 	.word	0x0002d850
        /*0bb4*/ 	.short	0x0107
        /*0bb6*/ 	.byte	0x3f
	.zero		1


	//   ....[56]....
        /*0bb8*/ 	.word	0x00010a30
        /*0bbc*/ 	.word	0x00000000
        /*0bc0*/ 	.word	0x0002d850
        /*0bc4*/ 	.short	0x0101
        /*0bc6*/ 	.byte	0x3f
	.zero		1


	//   ....[57]....
        /*0bc8*/ 	.word	0x00011750
        /*0bcc*/ 	.word	0x00000005
        /*0bd0*/ 	.word	0x0002d820
        /*0bd4*/ 	.short	0x010a
        /*0bd6*/ 	.byte	0x3f
	.zero		1


	//   ....[58]....
        /*0bd8*/ 	.word	0x000118d0
        /*0bdc*/ 	.word	0x00000003
        /*0be0*/ 	.word	0x0002d840
        /*0be4*/ 	.short	0x010a
        /*0be6*/ 	.byte	0x3f
	.zero		1


	//   ....[59]....
        /*0be8*/ 	.word	0x00011970
        /*0bec*/ 	.word	0x00000005
        /*0bf0*/ 	.word	0x0002d840
        /*0bf4*/ 	.short	0x010a
        /*0bf6*/ 	.byte	0x3f
	.zero		1


	//   ....[60]....
        /*0bf8*/ 	.word	0x000119b0
        /*0bfc*/ 	.word	0x00000003
        /*0c00*/ 	.word	0x0002d860
        /*0c04*/ 	.short	0x010a
        /*0c06*/ 	.byte	0x3f
	.zero		1


	//   ....[61]....
        /*0c08*/ 	.word	0x000119f0
        /*0c0c*/ 	.word	0x00000005
        /*0c10*/ 	.word	0x0002d860
        /*0c14*/ 	.short	0x010a
        /*0c16*/ 	.byte	0x3f
	.zero		1


	//   ....[62]....
        /*0c18*/ 	.word	0x00011a60
        /*0c1c*/ 	.word	0x00000003
        /*0c20*/ 	.word	0x0002d800
        /*0c24*/ 	.short	0x010a
        /*0c26*/ 	.byte	0x3f
	.zero		1


	//   ....[63]....
        /*0c28*/ 	.word	0x00011ab0
        /*0c2c*/ 	.word	0x00000000
        /*0c30*/ 	.word	0x0002d830
        /*0c34*/ 	.short	0x010a
        /*0c36*/ 	.byte	0x3f
	.zero		1


	//   ....[64]....
        /*0c38*/ 	.word	0x00011b10
        /*0c3c*/ 	.word	0x0000000a
        /*0c40*/ 	.word	0x0002d830
        /*0c44*/ 	.short	0x010a
        /*0c46*/ 	.byte	0x3f
	.zero		1


	//   ....[65]....
        /*0c48*/ 	.word	0x00011b70
        /*0c4c*/ 	.word	0x00000009
        /*0c50*/ 	.word	0x0002d850
        /*0c54*/ 	.short	0x010a
        /*0c56*/ 	.byte	0x3f
	.zero		1


	//   ....[66]....
        /*0c58*/ 	.word	0x00011bd0
        /*0c5c*/ 	.word	0x00000009
        /*0c60*/ 	.word	0x0002d830
        /*0c64*/ 	.short	0x010a
        /*0c66*/ 	.byte	0x3f
	.zero		1


	//   ....[67]....
        /*0c68*/ 	.word	0x00011c30
        /*0c6c*/ 	.word	0x00000008
        /*0c70*/ 	.word	0x0002d850
        /*0c74*/ 	.short	0x010a
        /*0c76*/ 	.byte	0x3f
	.zero		1


	//   ....[68]....
        /*0c78*/ 	.word	0x00011c90
        /*0c7c*/ 	.word	0x00000005
        /*0c80*/ 	.word	0x0002d850
        /*0c84*/ 	.short	0x010a
        /*0c86*/ 	.byte	0x3f
	.zero		1


	//   ....[69]....
        /*0c88*/ 	.word	0x00011db0
        /*0c8c*/ 	.word	0x00000002
        /*0c90*/ 	.word	0x0002d840
        /*0c94*/ 	.short	0x010a
        /*0c96*/ 	.byte	0x3f
	.zero		1


	//   ....[70]....
        /*0c98*/ 	.word	0x00012bf0
        /*0c9c*/ 	.word	0x00000017
        /*0ca0*/ 	.word	0x0002d820
        /*0ca4*/ 	.short	0x010a
        /*0ca6*/ 	.byte	0x3f
	.zero		1


	//   ....[71]....
        /*0ca8*/ 	.word	0x00012c40
        /*0cac*/ 	.word	0x00000005
        /*0cb0*/ 	.word	0x0002d840
        /*0cb4*/ 	.short	0x010a
        /*0cb6*/ 	.byte	0x3f
	.zero		1


	//   ....[72]....
        /*0cb8*/ 	.word	0x000131e0
        /*0cbc*/ 	.word	0x00000005
        /*0cc0*/ 	.word	0x0002d860
        /*0cc4*/ 	.short	0x010a
        /*0cc6*/ 	.byte	0x3f
	.zero		1


	//   ....[73]....
        /*0cc8*/ 	.word	0x000137c0
        /*0ccc*/ 	.word	0x00000000
        /*0cd0*/ 	.word	0x0002d860
        /*0cd4*/ 	.short	0x010a
        /*0cd6*/ 	.byte	0x3f
	.zero		1


	//   ....[74]....
        /*0cd8*/ 	.word	0x00014710
        /*0cdc*/ 	.word	0x00000005
        /*0ce0*/ 	.word	0x0002d820
        /*0ce4*/ 	.short	0x010a
        /*0ce6*/ 	.byte	0x3f
	.zero		1


	//   ....[75]....
        /*0ce8*/ 	.word	0x000148b0
        /*0cec*/ 	.word	0x00000003
        /*0cf0*/ 	.word	0x0002d840
        /*0cf4*/ 	.short	0x010a
        /*0cf6*/ 	.byte	0x3f
	.zero		1


	//   ....[76]....
        /*0cf8*/ 	.word	0x00014900
        /*0cfc*/ 	.word	0x00000005
        /*0d00*/ 	.word	0x0002d840
        /*0d04*/ 	.short	0x010a
        /*0d06*/ 	.byte	0x3f
	.zero		1


	//   ....[77]....
        /*0d08*/ 	.word	0x00014950
        /*0d0c*/ 	.word	0x00000003
        /*0d10*/ 	.word	0x0002d860
        /*0d14*/ 	.short	0x010a
        /*0d16*/ 	.byte	0x3f
	.zero		1


	//----- nvinfo : EIATTR_NUM_MBARRIERS
	.align		4
.L_1319:
        /*0d18*/ 	.byte	0x03, 0x38
        /*0d1a*/ 	.short	0x0016


	//----- nvinfo : EIATTR_EXIT_INSTR_OFFSETS
	.align		4
        /*0d1c*/ 	.byte	0x04, 0x1c
        /*0d1e*/ 	.short	(.L_1321 - .L_1320)


	//   ....[0]....
.L_1320:
        /*0d20*/ 	.word	0x000009a0


	//   ....[1]....
        /*0d24*/ 	.word	0x0000c180


	//   ....[2]....
        /*0d28*/ 	.word	0x00011a40


	//----- nvinfo : EIATTR_MAX_THREADS
	.align		4
.L_1321:
        /*0d2c*/ 	.byte	0x04, 0x05
        /*0d2e*/ 	.short	(.L_1323 - .L_1322)
.L_1322:
        /*0d30*/ 	.word	0x00000200
        /*0d34*/ 	.word	0x00000001
        /*0d38*/ 	.word	0x00000001


	//----- nvinfo : EIATTR_CRS_STACK_SIZE
	.align		4
.L_1323:
        /*0d3c*/ 	.byte	0x04, 0x1e
        /*0d3e*/ 	.short	(.L_1325 - .L_1324)
.L_1324:
        /*0d40*/ 	.word	0x00000000


	//----- nvinfo : EIATTR_CBANK_PARAM_SIZE
	.align		4
.L_1325:
        /*0d44*/ 	.byte	0x03, 0x19
        /*0d46*/ 	.short	0x0af0


	//----- nvinfo : EIATTR_PARAM_CBANK
	.align		4
        /*0d48*/ 	.byte	0x04, 0x0a
        /*0d4a*/ 	.short	(.L_1327 - .L_1326)
	.align		4
.L_1326:
        /*0d4c*/ 	.word	index@(.nv.constant0._ZN7cutlass13device_kernelIN5flash11enable_sm90INS1_16FlashAttnFwdSm90INS1_25CollectiveMainloopFwdSm90ILi2EN4cute5tupleIJNS5_1CILi1EEES8_S8_EEENS6_IJNS7_ILi192EEENS7_ILi128EEENS7_ILi96EEEEEELi96ENS_6half_tEfNS_4arch4Sm90ELb1ELb0ELb1ELb1ELb1ELb0ELb0ELb0ELb1ELb1ELb0ELb0EEENS1_21CollectiveEpilogueFwdINS6_IJSA_SC_SB_EEES9_SE_SG_Li384ELb1ELb1ELb0ELb0EEENS1_36VarlenDynamicPersistentTileSchedulerILi192ELi128ELi384ELi128ELb0ELb1ELb1ELb1ELb1ELb1EEEEEEEEEvNT_6ParamsE)
        /*0d50*/ 	.short	0x0210
        /*0d52*/ 	.short	0x0af0


	//----- nvinfo : EIATTR_SW_WAR
	.align		4
.L_1327:
        /*0d54*/ 	.byte	0x04, 0x36
        /*0d56*/ 	.short	(.L_1329 - .L_1328)
.L_1328:
        /*0d58*/ 	.word	0x00000008
.L_1329:


//--------------------- .nv.info._ZN7cutlass13device_kernelIN5flash11enable_sm90INS1_16FlashAttnFwdSm90INS1_25CollectiveMainloopFwdSm90ILi2EN4cute5tupleIJNS5_1CILi1EEES8_S8_EEENS6_IJNS7_ILi192EEENS7_ILi128EEENS7_ILi96EEEEEELi96ENS_6half_tEfNS_4arch4Sm90ELb1ELb0ELb1ELb1ELb1ELb1ELb0ELb0ELb1ELb1ELb0ELb0EEENS1_21CollectiveEpilogueFwdINS6_IJSA_SC_SB_EEES9_SE_SG_Li384ELb1ELb1ELb0ELb0EEENS1_36VarlenDynamicPersistentTileSchedulerILi192ELi128ELi384ELi128ELb0ELb1ELb1ELb1ELb1ELb1EEEEEEEEEvNT_6ParamsE --------------------------
	.section	.nv.info._ZN7cutlass13device_kernelIN5flash11enable_sm90INS1_16FlashAttnFwdSm90INS1_25CollectiveMainloopFwdSm90ILi2EN4cute5tupleIJNS5_1CILi1EEES8_S8_EEENS6_IJNS7_ILi192EEENS7_ILi128EEENS7_ILi96EEEEEELi96ENS_6half_tEfNS_4arch4Sm90ELb1ELb0ELb1ELb1ELb1ELb1ELb0ELb0ELb1ELb1ELb0ELb0EEENS1_21CollectiveEpilogueFwdINS6_IJSA_SC_SB_EEES9_SE_SG_Li384ELb1ELb1ELb0ELb0EEENS1_36VarlenDynamicPersistentTileSchedulerILi192ELi128ELi384ELi128ELb0ELb1ELb1ELb1ELb1ELb1EEEEEEEEEvNT_6ParamsE,"",@"SHT_CUDA_INFO"
	.sectionflags	@""
	.align	4


	//----- nvinfo : EIATTR_CUDA_API_VERSION
	.align		4
        /*0000*/ 	.byte	0x04, 0x37
        /*0002*/ 	.short	(.L_1331 - .L_1330)
.L_1330:
        /*0004*/ 	.word	0x00000082


	//----- nvinfo : EIATTR_KPARAM_INFO
	.align		4
.L_1331:
        /*0008*/ 	.byte	0x04, 0x17
        /*000a*/ 	.short	(.L_1333 - .L_1332)
.L_1332:
        /*000c*/ 	.word	0x00000000
        /*0010*/ 	.short	0x0000
        /*0012*/ 	.short	0x0070
        /*0014*/ 	.byte	0x00, 0xf0, 0x01, 0x2a


	//----- nvinfo : EIATTR_SPARSE_MMA_MASK
	.align		4
.L_1333:
        /*0018*/ 	.byte	0x03, 0x50
        /*001a*/ 	.short	0x0000


	//----- nvinfo : EIATTR_MAXREG_COUNT
	.align		4
        /*001c*/ 	.byte	0x03, 0x1b
        /*001e*/ 	.short	0x0080


	//----- nvinfo : EIATTR_NUM_BARRIERS
	.align		4
        /*0020*/ 	.byte	0x02, 0x4c
        /*0022*/ 	.byte	0x10
	.zero		1


	//----- nvinfo : EIATTR_EXTERNS
	.align		4
        /*0024*/ 	.byte	0x04, 0x0f
        /*0026*/ 	.short	(.L_1335 - .L_1334)


	//   ....[0]....
	.align		4
.L_1334:
        /*0028*/ 	.word	index@(__assertfail)


	//----- nvinfo : EIATTR_ANNOTATIONS
	.align		4
.L_1335:
        /*002c*/ 	.byte	0x04, 0x55
        /*002e*/ 	.short	(.L_1337 - .L_1336)


	//   ....[0]....
.L_1336:
        /* <DEDUP_REMOVED lines=119> */


	//----- nvinfo : EIATTR_MERCURY_ISA_VERSION
	.align		4
.L_1337:
        /*0790*/ 	.byte	0x03, 0x5f
        /*0792*/ 	.short	0x0101


	//----- nvinfo : EIATTR_UNUSED_LOAD_BYTE_OFFSET
	.align		4
        /*0794*/ 	.byte	0x04, 0x44
        /*0796*/ 	.short	(.L_1339 - .L_1338)


	//   ....[0]....
.L_1338:
        /*0798*/ 	.word	0x00000a80
        /*079c*/ 	.word	0x0000fff0


	//   ....[1]....
        /*07a0*/ 	.word	0x000152f0
        /*07a4*/ 	.word	0x0000fff0


	//----- nvinfo : EIATTR_INT_WARP_WIDE_INSTR_OFFSETS
	.align		4
.L_1339:
        /*07a8*/ 	.byte	0x04, 0x31
        /*07aa*/ 	.short	(.L_1341 - .L_1340)


	//   ....[0]....
.L_1340:
        /*07ac*/ 	.word	0x00000130


	//   ....[1]....
        /*07b0*/ 	.word	0x00000170


	//   ....[2]....
        /*07b4*/ 	.word	0x000001e0


	//   ....[3]....
        /*07b8*/ 	.word	0x00019ac0


	//   ....[4]....
        /*07bc*/ 	.word	0x00019b50


	//   ....[5]....
        /*07c0*/ 	.word	0x0001c8a0


	//   ....[6]....
        /*07c4*/ 	.word	0x0001c930


	//----- nvinfo : EIATTR_COOP_GROUP_MASK_REGIDS
	.align		4
.L_1341:
        /*07c8*/ 	.byte	0x04, 0x29
        /*07ca*/ 	.short	(.L_1343 - .L_1342)


	//   ....[0]....
.L_1342:
        /*07cc*/ 	.word	0xffffffff


	//   ....[1]....
        /*07d0*/ 	.word	0xffffffff


	//   ....[2]....
        /*07d4*/ 	.word	0xffffffff


	//   ....[3]....
        /*07d8*/ 	.word	0xffffffff


	//   ....[4]....
        /*07dc*/ 	.word	0xffffffff


	//   ....[5]....
        /*07e0*/ 	.word	0xffffffff


	//   ....[6]....
        /*07e4*/ 	.word	0xffffffff


	//   ....[7]....
        /*07e8*/ 	.word	0xffffffff


	//   ....[8]....
        /*07ec*/ 	.word	0xffffffff


	//   ....[9]....
        /*07f0*/ 	.word	0xffffffff


	//   ....[10]....
        /*07f4*/ 	.word	0xffffffff


	//   ....[11]....
        /*07f8*/ 	.word	0xffffffff


	//   ....[12]....
        /*07fc*/ 	.word	0xffffffff


	//   ....[13]....
        /*0800*/ 	.word	0xffffffff


	//   ....[14]....
        /*0804*/ 	.word	0xffffffff


	//   ....[15]....
        /*0808*/ 	.word	0xffffffff


	//   ....[16]....
        /*080c*/ 	.word	0xffffffff


	//   ....[17]....
        /*0810*/ 	.word	0xffffffff


	//   ....[18]....
        /*0814*/ 	.word	0xffffffff


	//   ....[19]....
        /*0818*/ 	.word	0xffffffff


	//   ....[20]....
        /*081c*/ 	.word	0xffffffff


	//   ....[21]....
        /*0820*/ 	.word	0xffffffff


	//   ....[22]....
        /*0824*/ 	.word	0xffffffff


	//   ....[23]....
        /*0828*/ 	.word	0xffffffff


	//   ....[24]....
        /*082c*/ 	.word	0xffffffff


	//   ....[25]....
        /*0830*/ 	.word	0xffffffff


	//   ....[26]....
        /*0834*/ 	.word	0xffffffff


	//   ....[27]....
        /*0838*/ 	.word	0xffffffff


	//   ....[28]....
        /*083c*/ 	.word	0xffffffff


	//   ....[29]....
        /*0840*/ 	.word	0xffffffff


	//   ....[30]....
        /*0844*/ 	.word	0xffffffff


	//   ....[31]....
        /*0848*/ 	.word	0xffffffff


	//   ....[32]....
        /*084c*/ 	.word	0xffffffff


	//   ....[33]....
        /*0850*/ 	.word	0xffffffff


	//   ....[34]....
        /*0854*/ 	.word	0xffffffff


	//   ....[35]....
        /*0858*/ 	.word	0xffffffff


	//   ....[36]....
        /*085c*/ 	.word	0xffffffff


	//   ....[37]....
        /*0860*/ 	.word	0xffffffff


	//   ....[38]....
        /*0864*/ 	.word	0xffffffff


	//   ....[39]....
        /*0868*/ 	.word	0xffffffff


	//   ....[40]....
        /*086c*/ 	.word	0xffffffff


	//   ....[41]....
        /*0870*/ 	.word	0xffffffff


	//   ....[42]....
        /*0874*/ 	.word	0xffffffff


	//   ....[43]....
        /*0878*/ 	.word	0xffffffff


	//   ....[44]....
        /*087c*/ 	.word	0xffffffff


	//   ....[45]....
        /*0880*/ 	.word	0xffffffff


	//   ....[46]....
        /*0884*/ 	.word	0xffffffff


	//   ....[47]....
        /*0888*/ 	.word	0xffffffff


	//   ....[48]....
        /*088c*/ 	.word	0xffffffff


	//   ....[49]....
        /*0890*/ 	.word	0xffffffff


	//   ....[50]....
        /*0894*/ 	.word	0xffffffff


	//   ....[51]....
        /*0898*/ 	.word	0xffffffff


	//   ....[52]....
        /*089c*/ 	.word	0xffffffff


	//   ....[53]....
        /*08a0*/ 	.word	0xffffffff


	//   ....[54]....
        /*08a4*/ 	.word	0xffffffff


	//   ....[55]....
        /*08a8*/ 	.word	0xffffffff


	//   ....[56]....
        /*08ac*/ 	.word	0xffffffff


	//   ....[57]....
        /*08b0*/ 	.word	0xffffffff


	//   ....[58]....
        /*08b4*/ 	.word	0xffffffff


	//   ....[59]....
        /*08b8*/ 	.word	0xffffffff


	//   ....[60]....
        /*08bc*/ 	.word	0xffffffff


	//   ....[61]....
        /*08c0*/ 	.word	0xffffffff


	//   ....[62]....
        /*08c4*/ 	.word	0xffffffff


	//   ....[63]....
        /*08c8*/ 	.word	0xffffffff


	//   ....[64]....
        /*08cc*/ 	.word	0xffffffff


	//   ....[65]....
        /*08d0*/ 	.word	0xffffffff


	//   ....[66]....
        /*08d4*/ 	.word	0xffffffff


	//   ....[67]....
        /*08d8*/ 	.word	0xffffffff


	//   ....[68]....
        /*08dc*/ 	.word	0xffffffff


	//   ....[69]....
        /*08e0*/ 	.word	0xffffffff


	//   ....[70]....
        /*08e4*/ 	.word	0xffffffff


	//   ....[71]....
        /*08e8*/ 	.word	0xffffffff


	//   ....[72]....
        /*08ec*/ 	.word	0xffffffff


	//   ....[73]....
        /*08f0*/ 	.word	0xffffffff


	//   ....[74]....
        /*08f4*/ 	.word	0xffffffff


	//   ....[75]....
        /*08f8*/ 	.word	0xffffffff


	//   ....[76]....
        /*08fc*/ 	.word	0xffffffff


	//   ....[77]....
        /*0900*/ 	.word	0xffffffff


	//   ....[78]....
        /*0904*/ 	.word	0xffffffff


	//   ....[79]....
        /*0908*/ 	.word	0xffffffff


	//   ....[80]....
        /*090c*/ 	.word	0xffffffff


	//   ....[81]....
        /*0910*/ 	.word	0xffffffff


	//   ....[82]....
        /*0914*/ 	.word	0xffffffff


	//   ....[83]....
        /*0918*/ 	.word	0xffffffff


	//   ....[84]....
        /*091c*/ 	.word	0xffffffff


	//   ....[85]....
        /*0920*/ 	.word	0xffffffff


	//   ....[86]....
        /*0924*/ 	.word	0xffffffff


	//   ....[87]....
        /*0928*/ 	.word	0xffffffff


	//   ....[88]....
        /*092c*/ 	.word	0xffffffff


	//   ....[89]....
        /*0930*/ 	.word	0xffffffff


	//   ....[90]....
        /*0934*/ 	.word	0xffffffff


	//   ....[91]....
        /*0938*/ 	.word	0xffffffff


	//   ....[92]....
        /*093c*/ 	.word	0xffffffff


	//   ....[93]....
        /*0940*/ 	.word	0xffffffff


	//   ....[94]....
        /*0944*/ 	.word	0xffffffff


	//   ....[95]....
        /*0948*/ 	.word	0xffffffff


	//   ....[96]....
        /*094c*/ 	.word	0xffffffff


	//   ....[97]....
        /*0950*/ 	.word	0xffffffff


	//   ....[98]....
        /*0954*/ 	.word	0xffffffff


	//   ....[99]....
        /*0958*/ 	.word	0xffffffff


	//   ....[100]....
        /*095c*/ 	.word	0xffffffff


	//   ....[101]....
        /*0960*/ 	.word	0xffffffff


	//   ....[102]....
        /*0964*/ 	.word	0xffffffff


	//   ....[103]....
        /*0968*/ 	.word	0xffffffff


	//   ....[104]....
        /*096c*/ 	.word	0xffffffff


	//   ....[105]....
        /*0970*/ 	.word	0xffffffff


	//   ....[106]....
        /*0974*/ 	.word	0xffffffff


	//   ....[107]....
        /*0978*/ 	.word	0xffffffff


	//   ....[108]....
        /*097c*/ 	.word	0xffffffff


	//   ....[109]....
        /*0980*/ 	.word	0xffffffff


	//   ....[110]....
        /*0984*/ 	.word	0xffffffff


	//   ....[111]....
        /*0988*/ 	.word	0xffffffff


	//   ....[112]....
        /*098c*/ 	.word	0xffffffff


	//   ....[113]....
        /*0990*/ 	.word	0xffffffff


	//   ....[114]....
        /*0994*/ 	.word	0xffffffff


	//   ....[115]....
        /*0998*/ 	.word	0xffffffff


	//   ....[116]....
        /*099c*/ 	.word	0xffffffff


	//   ....[117]....
        /*09a0*/ 	.word	0xffffffff


	//   ....[118]....
        /*09a4*/ 	.word	0xffffffff


	//   ....[119]....
        /*09a8*/ 	.word	0xffffffff


	//   ....[120]....
        /*09ac*/ 	.word	0xffffffff


	//   ....[121]....
        /*09b0*/ 	.word	0xffffffff


	//   ....[122]....
        /*09b4*/ 	.word	0xffffffff


	//   ....[123]....
        /*09b8*/ 	.word	0xffffffff


	//   ....[124]....
        /*09bc*/ 	.word	0xffffffff


	//   ....[125]....
        /*09c0*/ 	.word	0xffffffff


	//   ....[126]....
        /*09c4*/ 	.word	0xffffffff


	//   ....[127]....
        /*09c8*/ 	.word	0xffffffff


	//   ....[128]....
        /*09cc*/ 	.word	0xffffffff


	//   ....[129]....
        /*09d0*/ 	.word	0xffffffff


	//   ....[130]....
        /*09d4*/ 	.word	0xffffffff


	//   ....[131]....
        /*09d8*/ 	.word	0xffffffff


	//   ....[132]....
        /*09dc*/ 	.word	0xffffffff


	//   ....[133]....
        /*09e0*/ 	.word	0xffffffff


	//   ....[134]....
        /*09e4*/ 	.word	0xffffffff


	//   ....[135]....
        /*09e8*/ 	.word	0xffffffff


	//   ....[136]....
        /*09ec*/ 	.word	0xffffffff


	//   ....[137]....
        /*09f0*/ 	.word	0xffffffff


	//   ....[138]....
        /*09f4*/ 	.word	0x0500000f


	//   ....[139]....
        /*09f8*/ 	.word	0x0500000f


	//   ....[140]....
        /*09fc*/ 	.word	0x0500000f


	//   ....[141]....
        /*0a00*/ 	.word	0x0500000f


	//   ....[142]....
        /*0a04*/ 	.word	0x0500000f


	//   ....[143]....
        /*0a08*/ 	.word	0x0500000f


	//   ....[144]....
        /*0a0c*/ 	.word	0x0500000f


	//   ....[145]....
        /*0a10*/ 	.word	0x0500000f


	//   ....[146]....
        /*0a14*/ 	.word	0x0500000f


	//   ....[147]....
        /*0a18*/ 	.word	0x0500000f


	//   ....[148]....
        /*0a1c*/ 	.word	0x0500000f


	//   ....[149]....
        /*0a20*/ 	.word	0x0500000f


	//   ....[150]....
        /*0a24*/ 	.word	0x0500000f


	//   ....[151]....
        /*0a28*/ 	.word	0x0500000f


	//   ....[152]....
        /*0a2c*/ 	.word	0x0500000f


	//   ....[153]....
        /*0a30*/ 	.word	0x0500000f


	//   ....[154]....
        /*0a34*/ 	.word	0x0500000f


	//   ....[155]....
        /*0a38*/ 	.word	0x0500000f


	//   ....[156]....
        /*0a3c*/ 	.word	0x0500000f


	//   ....[157]....
        /*0a40*/ 	.word	0x0500000f


	//   ....[158]....
        /*0a44*/ 	.word	0x0500000f


	//   ....[159]....
        /*0a48*/ 	.word	0x0500000f


	//   ....[160]....
        /*0a4c*/ 	.word	0x0500000f


	//   ....[161]....
        /*0a50*/ 	.word	0x0500000f


	//   ....[162]....
        /*0a54*/ 	.word	0x0500000f


	//   ....[163]....
        /*0a58*/ 	.word	0x0500000f


	//   ....[164]....
        /*0a5c*/ 	.word	0x0500000f


	//   ....[165]....
        /*0a60*/ 	.word	0x0500000f


	//   ....[166]....
        /*0a64*/ 	.word	0x0500000f


	//   ....[167]....
        /*0a68*/ 	.word	0x0500000f


	//   ....[168]....
        /*0a6c*/ 	.word	0x0500000f


	//   ....[169]....
        /*0a70*/ 	.word	0x0500000f


	//   ....[170]....
        /*0a74*/ 	.word	0x0500000f


	//   ....[171]....
        /*0a78*/ 	.word	0x0500000f


	//   ....[172]....
        /*0a7c*/ 	.word	0x0500000f


	//   ....[173]....
        /*0a80*/ 	.word	0x0500000f


	//   ....[174]....
        /*0a84*/ 	.word	0x0500000f


	//   ....[175]....
        /*0a88*/ 	.word	0x0500000f


	//   ....[176]....
        /*0a8c*/ 	.word	0x0500000f


	//   ....[177]....
        /*0a90*/ 	.word	0x0500000f


	//   ....[178]....
        /*0a94*/ 	.word	0x0500000f


	//   ....[179]....
        /*0a98*/ 	.word	0x0500000f


	//   ....[180]....
        /*0a9c*/ 	.word	0x0500000f


	//   ....[181]....
        /*0aa0*/ 	.word	0x0500000f


	//   ....[182]....
        /*0aa4*/ 	.word	0x0500000f


	//   ....[183]....
        /*0aa8*/ 	.word	0x0500000f


	//   ....[184]....
        /*0aac*/ 	.word	0x0500000f


	//   ....[185]....
        /*0ab0*/ 	.word	0x0500000f


	//   ....[186]....
        /*0ab4*/ 	.word	0x0500000f


	//   ....[187]....
        /*0ab8*/ 	.word	0x0500000f


	//   ....[188]....
        /*0abc*/ 	.word	0x0500000f


	//   ....[189]....
        /*0ac0*/ 	.word	0x0500000f


	//   ....[190]....
        /*0ac4*/ 	.word	0x0500000f


	//   ....[191]....
        /*0ac8*/ 	.word	0x0500000f


	//   ....[192]....
        /*0acc*/ 	.word	0x0500000f


	//   ....[193]....
        /*0ad0*/ 	.word	0x0500000f


	//   ....[194]....
        /*0ad4*/ 	.word	0x0500000f


	//   ....[195]....
        /*0ad8*/ 	.word	0x0500000f


	//   ....[196]....
        /*0adc*/ 	.word	0x0500000f


	//   ....[197]....
        /*0ae0*/ 	.word	0x0500000f


	//   ....[198]....
        /*0ae4*/ 	.word	0x0500000f


	//   ....[199]....
        /*0ae8*/ 	.word	0x0500000f


	//   ....[200]....
        /*0aec*/ 	.word	0x0500000f


	//   ....[201]....
        /*0af0*/ 	.word	0x0500000f


	//   ....[202]....
        /*0af4*/ 	.word	0x0500000f


	//   ....[203]....
        /*0af8*/ 	.word	0x0500000f


	//   ....[204]....
        /*0afc*/ 	.word	0x0500000f


	//   ....[205]....
        /*0b00*/ 	.word	0x0500000f


	//   ....[206]....
        /*0b04*/ 	.word	0x0500000f


	//   ....[207]....
        /*0b08*/ 	.word	0x0500000f


	//   ....[208]....
        /*0b0c*/ 	.word	0x0500000f


	//   ....[209]....
        /*0b10*/ 	.word	0x0500000f


	//   ....[210]....
        /*0b14*/ 	.word	0x0500000f


	//   ....[211]....
        /*0b18*/ 	.word	0x0500000f


	//   ....[212]....
        /*0b1c*/ 	.word	0x0500000f


	//   ....[213]....
        /*0b20*/ 	.word	0x0500000f


	//   ....[214]....
        /*0b24*/ 	.word	0x0500000f


	//   ....[215]....
        /*0b28*/ 	.word	0x0500000f


	//   ....[216]....
        /*0b2c*/ 	.word	0x0500000f


	//   ....[217]....
        /*0b30*/ 	.word	0x0500000f


	//   ....[218]....
        /*0b34*/ 	.word	0x0500000f


	//   ....[219]....
        /*0b38*/ 	.word	0x0500000f


	//   ....[220]....
        /*0b3c*/ 	.word	0x0500000f


	//----- nvinfo : EIATTR_COOP_GROUP_INSTR_OFFSETS
	.align		4
.L_1343:
        /*0b40*/ 	.byte	0x04, 0x28
        /*0b42*/ 	.short	(.L_1345 - .L_1344)


	//   ....[0]....
.L_1344:
        /*0b44*/ 	.word	0x00000070


	//   ....[1]....
        /*0b48*/ 	.word	0x00000140


	//   ....[2]....
        /*0b4c*/ 	.word	0x00000190


	//   ....[3]....
        /*0b50*/ 	.word	0x000003c0


	//   ....[4]....
        /*0b54*/ 	.word	0x00000520


	//   ....[5]....
        /*0b58*/ 	.word	0x00000640


	//   ....[6]....
        /*0b5c*/ 	.word	0x000007a0


	//   ....[7]....
        /*0b60*/ 	.word	0x000032b0


	//   ....[8]....
        /*0b64*/ 	.word	0x000032c0


	//   ....[9]....
        /*0b68*/ 	.word	0x00004e90


	//   ....[10]....
        /*0b6c*/ 	.word	0x00004ea0


	//   ....[11]....
        /*0b70*/ 	.word	0x000068b0


	//   ....[12]....
        /*0b74*/ 	.word	0x000068c0


	//   ....[13]....
        /*0b78*/ 	.word	0x00006df0


	//   ....[14]....
        /*0b7c*/ 	.word	0x00006e10


	//   ....[15]....
        /*0b80*/ 	.word	0x00007570


	//   ....[16]....
        /*0b84*/ 	.word	0x00007cb0


	//   ....[17]....
        /*0b88*/ 	.word	0x00007cc0


	//   ....[18]....
        /*0b8c*/ 	.word	0x00007cd0


	//   ....[19]....
        /*0b90*/ 	.word	0x00007ce0


	//   ....[20]....
        /*0b94*/ 	.word	0x00009a00


	//   ....[21]....
        /*0b98*/ 	.word	0x00009a10


	//   ....[22]....
        /*0b9c*/ 	.word	0x00009a20


	//   ....[23]....
        /*0ba0*/ 	.word	0x00009a30


	//   ....[24]....
        /*0ba4*/ 	.word	0x0000bfc0


	//   ....[25]....
        /*0ba8*/ 	.word	0x0000c850


	//   ....[26]....
        /*0bac*/ 	.word	0x0000c870


	//   ....[27]....
        /*0bb0*/ 	.word	0x0000c890


	//   ....[28]....
        /*0bb4*/ 	.word	0x0000d250


	//   ....[29]....
        /*0bb8*/ 	.word	0x0000d270


	//   ....[30]....
        /*0bbc*/ 	.word	0x0000e2d0


	//   ....[31]....
        /*0bc0*/ 	.word	0x0000f3b0


	//   ....[32]....
        /*0bc4*/ 	.word	0x0000f430


	//   ....[33]....
        /*0bc8*/ 	.word	0x0000fcb0


	//   ....[34]....
        /*0bcc*/ 	.word	0x0000fd30


	//   ....[35]....
        /*0bd0*/ 	.word	0x00010720


	//   ....[36]....
        /*0bd4*/ 	.word	0x00010740


	//   ....[37]....
        /*0bd8*/ 	.word	0x00011930


	//   ....[38]....
        /*0bdc*/ 	.word	0x00012e60


	//   ....[39]....
        /*0be0*/ 	.word	0x00012ec0


	//   ....[40]....
        /*0be4*/ 	.word	0x00013290


	//   ....[41]....
        /*0be8*/ 	.word	0x000132b0


	//   ....[42]....
        /*0bec*/ 	.word	0x00014630


	//   ....[43]....
        /*0bf0*/ 	.word	0x00014860


	//   ....[44]....
        /*0bf4*/ 	.word	0x00014ce0


	//   ....[45]....
        /*0bf8*/ 	.word	0x00014d20


	//   ....[46]....
        /*0bfc*/ 	.word	0x00014d30


	//   ....[47]....
        /*0c00*/ 	.word	0x00015d50


	//   ....[48]....
        /*0c04*/ 	.word	0x00015d80


	//   ....[49]....
        /*0c08*/ 	.word	0x00015dc0


	//   ....[50]....
        /*0c0c*/ 	.word	0x00015df0


	//   ....[51]....
        /*0c10*/ 	.word	0x000162a0


	//   ....[52]....
        /*0c14*/ 	.word	0x000162c0


	//   ....[53]....
        /*0c18*/ 	.word	0x000163e0


	//   ....[54]....
        /*0c1c*/ 	.word	0x00016400


	//   ....[55]....
        /*0c20*/ 	.word	0x00016cf0


	//   ....[56]....
        /*0c24*/ 	.word	0x00016d00


	//   ....[57]....
        /*0c28*/ 	.word	0x00016e60


	//   ....[58]....
        /*0c2c*/ 	.word	0x00016e70


	//   ....[59]....
        /*0c30*/ 	.word	0x00017010


	//   ....[60]....
        /*0c34*/ 	.word	0x00017200


	//   ....[61]....
        /*0c38*/ 	.word	0x00017230


	//   ....[62]....
        /*0c3c*/ 	.word	0x00017260


	//   ....[63]....
        /*0c40*/ 	.word	0x00017290


	//   ....[64]....
        /*0c44*/ 	.word	0x000172c0


	//   ....[65]....
        /*0c48*/ 	.word	0x000172f0


	//   ....[66]....
        /*0c4c*/ 	.word	0x00017460


	//   ....[67]....
        /*0c50*/ 	.word	0x00017490


	//   ....[68]....
        /*0c54*/ 	.word	0x000174c0


	//   ....[69]....
        /*0c58*/ 	.word	0x000174f0


	//   ....[70]....
        /*0c5c*/ 	.word	0x00017520


	//   ....[71]....
        /*0c60*/ 	.word	0x00017550


	//   ....[72]....
        /*0c64*/ 	.word	0x000175f0


	//   ....[73]....
        /*0c68*/ 	.word	0x00017650


	//   ....[74]....
        /*0c6c*/ 	.word	0x000176f0


	//   ....[75]....
        /*0c70*/ 	.word	0x00018530


	//   ....[76]....
        /*0c74*/ 	.word	0x0001a770


	//   ....[77]....
        /*0c78*/ 	.word	0x0001a780


	//   ....[78]....
        /*0c7c*/ 	.word	0x0001a840


	//   ....[79]....
        /*0c80*/ 	.word	0x0001a850


	//   ....[80]....
        /*0c84*/ 	.word	0x0001a900


	//   ....[81]....
        /*0c88*/ 	.word	0x0001a910


	//   ....[82]....
        /*0c8c*/ 	.word	0x0001a920


	//   ....[83]....
        /*0c90*/ 	.word	0x0001a930


	//   ....[84]....
        /*0c94*/ 	.word	0x0001b330


	//   ....[85]....
        /*0c98*/ 	.word	0x0001b340


	//   ....[86]....
        /*0c9c*/ 	.word	0x0001b360


	//   ....[87]....
        /*0ca0*/ 	.word	0x0001b410


	//   ....[88]....
        /*0ca4*/ 	.word	0x0001b440


	//   ....[89]....
        /*0ca8*/ 	.word	0x0001b460


	//   ....[90]....
        /*0cac*/ 	.word	0x0001b4e0


	//   ....[91]....
        /*0cb0*/ 	.word	0x0001b4f0


	//   ....[92]....
        /*0cb4*/ 	.word	0x0001b5c0


	//   ....[93]....
        /*0cb8*/ 	.word	0x0001b600


	//   ....[94]....
        /*0cbc*/ 	.word	0x0001b610


	//   ....[95]....
        /*0cc0*/ 	.word	0x0001b690


	//   ....[96]....
        /*0cc4*/ 	.word	0x0001be80


	//   ....[97]....
        /*0cc8*/ 	.word	0x0001be90


	//   ....[98]....
        /*0ccc*/ 	.word	0x0001bef0


	//   ....[99]....
        /*0cd0*/ 	.word	0x0001bf40


	//   ....[100]....
        /*0cd4*/ 	.word	0x0001bf50


	//   ....[101]....
        /*0cd8*/ 	.word	0x0001bfb0


	//   ....[102]....
        /*0cdc*/ 	.word	0x0001bfe0


	//   ....[103]....
        /*0ce0*/ 	.word	0x0001c020


	//   ....[104]....
        /*0ce4*/ 	.word	0x0001c2e0


	//   ....[105]....
        /*0ce8*/ 	.word	0x0001c300


	//   ....[106]....
        /*0cec*/ 	.word	0x0001c3a0


	//   ....[107]....
        /*0cf0*/ 	.word	0x0001c3b0


	//   ....[108]....
        /*0cf4*/ 	.word	0x0001c440


	//   ....[109]....
        /*0cf8*/ 	.word	0x0001c450


	//   ....[110]....
        /*0cfc*/ 	.word	0x0001c460


	//   ....[111]....
        /*0d00*/ 	.word	0x0001c4f0


	//   ....[112]....
        /*0d04*/ 	.word	0x0001cad0


	//   ....[113]....
        /*0d08*/ 	.word	0x0001cae0


	//   ....[114]....
        /*0d0c*/ 	.word	0x0001cb70


	//   ....[115]....
        /*0d10*/ 	.word	0x0001cc10


	//   ....[116]....
        /*0d14*/ 	.word	0x0001cc30


	//   ....[117]....
        /*0d18*/ 	.word	0x0001ccb0


	//   ....[118]....
        /*0d1c*/ 	.word	0x0001ccd0


	//   ....[119]....
        /*0d20*/ 	.word	0x0001cce0


	//   ....[120]....
        /*0d24*/ 	.word	0x0001d0d0


	//   ....[121]....
        /*0d28*/ 	.word	0x0001d100


	//   ....[122]....
        /*0d2c*/ 	.word	0x0001d140


	//   ....[123]....
        /*0d30*/ 	.word	0x0001d170


	//   ....[124]....
        /*0d34*/ 	.word	0x0001d1a0


	//   ....[125]....
        /*0d38*/ 	.word	0x0001d1d0


	//   ....[126]....
        /*0d3c*/ 	.word	0x0001d200


	//   ....[127]....
        /*0d40*/ 	.word	0x0001d230


	//   ....[128]....
        /*0d44*/ 	.word	0x0001d3b0


	//   ....[129]....
        /*0d48*/ 	.word	0x0001d3e0


	//   ....[130]....
        /*0d4c*/ 	.word	0x0001d410


	//   ....[131]....
        /*0d50*/ 	.word	0x0001d440


	//   ....[132]....
        /*0d54*/ 	.word	0x0001d470


	//   ....[133]....
        /*0d58*/ 	.word	0x0001d4a0


	//   ....[134]....
        /*0d5c*/ 	.word	0x0001d560


	//   ....[135]....
        /*0d60*/ 	.word	0x0001d580


	//   ....[136]....
        /*0d64*/ 	.word	0x0001d5f0


	//   ....[137]....
        /*0d68*/ 	.word	0x0001dc90


	//   ....[138]....
        /*0d6c*/ 	.word	0x0001dfb0


	//   ....[139]....
        /*0d70*/ 	.word	0x0001e040


	//   ....[140]....
        /*0d74*/ 	.word	0x0001e130


	//   ....[141]....
        /*0d78*/ 	.word	0x0001e1c0


	//   ....[142]....
        /*0d7c*/ 	.word	0x0001e2a0


	//   ....[143]....
        /*0d80*/ 	.word	0x0001e330


	//   ....[144]....
        /*0d84*/ 	.word	0x0001e470


	//   ....[145]....
        /*0d88*/ 	.word	0x0001e510


	//   ....[146]....
        /*0d8c*/ 	.word	0x0001e5a0


	//   ....[147]....
        /*0d90*/ 	.word	0x0001e5f0


	//   ....[148]....
        /*0d94*/ 	.word	0x0001e640


	//   ....[149]....
        /*0d98*/ 	.word	0x0001e720


	//   ....[150]....
        /*0d9c*/ 	.word	0x0001e7b0


	//   ....[151]....
        /*0da0*/ 	.word	0x0001e800


	//   ....[152]....
        /*0da4*/ 	.word	0x0001e850


	//   ....[153]....
        /*0da8*/ 	.word	0x0001eb10


	//   ....[154]....
        /*0dac*/ 	.word	0x0001eb60


	//   ....[155]....
        /*0db0*/ 	.word	0x0001ebf0


	//   ....[156]....
        /*0db4*/ 	.word	0x0001ec80


	//   ....[157]....
        /*0db8*/ 	.word	0x0001ed40


	//   ....[158]....
        /*0dbc*/ 	.word	0x0001f020


	//   ....[159]....
        /*0dc0*/ 	.word	0x0001f110


	//   ....[160]....
        /*0dc4*/ 	.word	0x0001f1a0


	//   ....[161]....
        /*0dc8*/ 	.word	0x0001f200


	//   ....[162]....
        /*0dcc*/ 	.word	0x0001f320


	//   ....[163]....
        /*0dd0*/ 	.word	0x0001f380


	//   ....[164]....
        /*0dd4*/ 	.word	0x0001f4a0


	//   ....[165]....
        /*0dd8*/ 	.word	0x0001f500


	//   ....[166]....
        /*0ddc*/ 	.word	0x0001f5f0


	//   ....[167]....
        /*0de0*/ 	.word	0x0001f700


	//   ....[168]....
        /*0de4*/ 	.word	0x0001f770


	//   ....[169]....
        /*0de8*/ 	.word	0x0001f7d0


	//   ....[170]....
        /*0dec*/ 	.word	0x0001f870


	//   ....[171]....
        /*0df0*/ 	.word	0x0001f940


	//   ....[172]....
        /*0df4*/ 	.word	0x0001fa20


	//   ....[173]....
        /*0df8*/ 	.word	0x0001faf0


	//   ....[174]....
        /*0dfc*/ 	.word	0x0001fb80


	//   ....[175]....
        /*0e00*/ 	.word	0x0001fc50


	//   ....[176]....
        /*0e04*/ 	.word	0x0001fce0


	//   ....[177]....
        /*0e08*/ 	.word	0x0001fdc0


	//   ....[178]....
        /*0e0c*/ 	.word	0x0001fe80


	//   ....[179]....
        /*0e10*/ 	.word	0x00020000


	//   ....[180]....
        /*0e14*/ 	.word	0x000200d0


	//   ....[181]....
        /*0e18*/ 	.word	0x00020140


	//   ....[182]....
        /*0e1c*/ 	.word	0x00020270


	//   ....[183]....
        /*0e20*/ 	.word	0x000202d0


	//   ....[184]....
        /*0e24*/ 	.word	0x000203a0


	//   ....[185]....
        /*0e28*/ 	.word	0x00020490


	//   ....[186]....
        /*0e2c*/ 	.word	0x00020520


	//   ....[187]....
        /*0e30*/ 	.word	0x00020610


	//   ....[188]....
        /*0e34*/ 	.word	0x000206b0


	//   ....[189]....
        /*0e38*/ 	.word	0x00020710


	//   ....[190]....
        /*0e3c*/ 	.word	0x00020810


	//   ....[191]....
        /*0e40*/ 	.word	0x00020870


	//   ....[192]....
        /*0e44*/ 	.word	0x00020970


	//   ....[193]....
        /*0e48*/ 	.word	0x000209d0


	//   ....[194]....
        /*0e4c*/ 	.word	0x00020aa0


	//   ....[195]....
        /*0e50*/ 	.word	0x00020bf0


	//   ....[196]....
        /*0e54*/ 	.word	0x00020ca0


	//   ....[197]....
        /*0e58*/ 	.word	0x00020db0


	//   ....[198]....
        /*0e5c*/ 	.word	0x00020e90


	//   ....[199]....
        /*0e60*/ 	.word	0x00020ef0


	//   ....[200]....
        /*0e64*/ 	.word	0x00020fe0


	//   ....[201]....
        /*0e68*/ 	.word	0x00021040


	//   ....[202]....
        /*0e6c*/ 	.word	0x00021120


	//   ....[203]....
        /*0e70*/ 	.word	0x000211b0


	//   ....[204]....
        /*0e74*/ 	.word	0x00021250


	//   ....[205]....
        /*0e78*/ 	.word	0x00021370


	//   ....[206]....
        /*0e7c*/ 	.word	0x000213e0


	//   ....[207]....
        /*0e80*/ 	.word	0x00021450


	//   ....[208]....
        /*0e84*/ 	.word	0x000214c0


	//   ....[209]....
        /*0e88*/ 	.word	0x00021530


	//   ....[210]....
        /*0e8c*/ 	.word	0x000215b0


	//   ....[211]....
        /*0e90*/ 	.word	0x00021640


	//   ....[212]....
        /*0e94*/ 	.word	0x000216d0


	//   ....[213]....
        /*0e98*/ 	.word	0x00021740


	//   ....[214]....
        /*0e9c*/ 	.word	0x000217b0


	//   ....[215]....
        /*0ea0*/ 	.word	0x00021820


	//   ....[216]....
        /*0ea4*/ 	.word	0x000218a0


	//   ....[217]....
        /*0ea8*/ 	.word	0x00021910


	//   ....[218]....
        /*0eac*/ 	.word	0x000219b0


	//   ....[219]....
        /*0eb0*/ 	.word	0x00021a40


	//   ....[220]....
        /*0eb4*/ 	.word	0x00021b70


	//----- nvinfo : EIATTR_REG_RECONFIG
	.align		4
.L_1345:
        /*0eb8*/ 	.byte	0x01, 0x54
	.zero		2


	//----- nvinfo : EIATTR_SYSCALL_OFFSETS
	.align		4
        /*0ebc*/ 	.byte	0x04, 0x46
        /*0ebe*/ 	.short	(.L_1347 - .L_1346)


	//   ....[0]....
.L_1346:
        /*0ec0*/ 	.word	0x00001d30


	//   ....[1]....
        /*0ec4*/ 	.word	0x00001e80


	//   ....[2]....
        /*0ec8*/ 	.word	0x00007740


	//   ....[3]....
        /*0ecc*/ 	.word	0x00007a60


	//   ....[4]....
        /*0ed0*/ 	.word	0x00019cb0


	//   ....[5]....
        /*0ed4*/ 	.word	0x00019e00


	//   ....[6]....
        /*0ed8*/ 	.word	0x00019ef0


	//   ....[7]....
        /*0edc*/ 	.word	0x0001ada0


	//----- nvinfo : EIATTR_MBARRIER_INSTR_OFFSETS
	.align		4
.L_1347:
        /*0ee0*/ 	.byte	0x04, 0x39
        /*0ee2*/ 	.short	(.L_1349 - .L_1348)


	//   ....[0]....
.L_1348:
        /*0ee4*/ 	.word	0x00000270
        /*0ee8*/ 	.word	0x000000ff
        /*0eec*/ 	.word	0x0002d800
        /*0ef0*/ 	.short	0x0100
        /*0ef2*/ 	.byte	0x08
	.zero		1


	//   ....[1]....
        /*0ef4*/ 	.word	0x00000280
        /*0ef8*/ 	.word	0x000000ff
        /*0efc*/ 	.word	0x0002d820
        /*0f00*/ 	.short	0x0100
        /*0f02*/ 	.byte	0x08
	.zero		1


	//   ....[2]....
        /*0f04*/ 	.word	0x00000370
        /*0f08*/ 	.word	0x000000ff
        /*0f0c*/ 	.word	0x0002d830
        /*0f10*/ 	.short	0x0100
        /*0f12*/ 	.byte	0x08
	.zero		1


	//   ....[3]....
        /*0f14*/ 	.word	0x00000380
        /*0f18*/ 	.word	0x000000ff
        /*0f1c*/ 	.word	0x0002d840
        /*0f20*/ 	.short	0x0100
        /*0f22*/ 	.byte	0x08
	.zero		1


	//   ....[4]....
        /*0f24*/ 	.word	0x00000390
        /*0f28*/ 	.word	0x000000ff
        /*0f2c*/ 	.word	0x0002d838
        /*0f30*/ 	.short	0x0100
        /*0f32*/ 	.byte	0x08
	.zero		1


	//   ....[5]....
        /*0f34*/ 	.word	0x000003a0
        /*0f38*/ 	.word	0x000000ff
        /*0f3c*/ 	.word	0x0002d848
        /*0f40*/ 	.short	0x0100
        /*0f42*/ 	.byte	0x08
	.zero		1


	//   ....[6]....
        /*0f44*/ 	.word	0x000004d0
        /*0f48*/ 	.word	0x000000ff
        /*0f4c*/ 	.word	0x0002d850
        /*0f50*/ 	.short	0x0100
        /*0f52*/ 	.byte	0x08
	.zero		1


	//   ....[7]....
        /*0f54*/ 	.word	0x000004e0
        /*0f58*/ 	.word	0x000000ff
        /*0f5c*/ 	.word	0x0002d860
        /*0f60*/ 	.short	0x0100
        /*0f62*/ 	.byte	0x08
	.zero		1


	//   ....[8]....
        /*0f64*/ 	.word	0x000004f0
        /*0f68*/ 	.word	0x000000ff
        /*0f6c*/ 	.word	0x0002d858
        /*0f70*/ 	.short	0x0100
        /*0f72*/ 	.byte	0x08
	.zero		1


	//   ....[9]....
        /*0f74*/ 	.word	0x00000500
        /*0f78*/ 	.word	0x000000ff
        /*0f7c*/ 	.word	0x0002d868
        /*0f80*/ 	.short	0x0100
        /*0f82*/ 	.byte	0x08
	.zero		1


	//   ....[10]....
        /*0f84*/ 	.word	0x000005f0
        /*0f88*/ 	.word	0x000000ff
        /*0f8c*/ 	.word	0x0002d870
        /*0f90*/ 	.short	0x0100
        /*0f92*/ 	.byte	0x06
	.zero		1


	//   ....[11]....
        /*0f94*/ 	.word	0x00000600
        /*0f98*/ 	.word	0x000000ff
        /*0f9c*/ 	.word	0x0002d880
        /*0fa0*/ 	.short	0x0100
        /*0fa2*/ 	.byte	0x06
	.zero		1


	//   ....[12]....
        /*0fa4*/ 	.word	0x00000610
        /*0fa8*/ 	.word	0x000000ff
        /*0fac*/ 	.word	0x0002d878
        /*0fb0*/ 	.short	0x0100
        /*0fb2*/ 	.byte	0x06
	.zero		1


	//   ....[13]....
        /*0fb4*/ 	.word	0x00000620
        /*0fb8*/ 	.word	0x000000ff
        /*0fbc*/ 	.word	0x0002d888
        /*0fc0*/ 	.short	0x0100
        /*0fc2*/ 	.byte	0x06
	.zero		1


	//   ....[14]....
        /*0fc4*/ 	.word	0x00000750
        /*0fc8*/ 	.word	0x000000ff
        /*0fcc*/ 	.word	0x0002d890
        /*0fd0*/ 	.short	0x0100
        /*0fd2*/ 	.byte	0x08
	.zero		1


	//   ....[15]....
        /*0fd4*/ 	.word	0x00000760
        /*0fd8*/ 	.word	0x000000ff
        /*0fdc*/ 	.word	0x0002d8a0
        /*0fe0*/ 	.short	0x0100
        /*0fe2*/ 	.byte	0x08
	.zero		1


	//   ....[16]....
        /*0fe4*/ 	.word	0x00000770
        /*0fe8*/ 	.word	0x000000ff
        /*0fec*/ 	.word	0x0002d898
        /*0ff0*/ 	.short	0x0100
        /*0ff2*/ 	.byte	0x08
	.zero		1


	//   ....[17]....
        /*0ff4*/ 	.word	0x00000780
        /*0ff8*/ 	.word	0x000000ff
        /*0ffc*/ 	.word	0x0002d8a8
        /*1000*/ 	.short	0x0100
        /*1002*/ 	.byte	0x08
	.zero		1


	//   ....[18]....
        /*1004*/ 	.word	0x000008b0
        /*1008*/ 	.word	0x000000ff
        /*100c*/ 	.word	0x0002d8b0
        /*1010*/ 	.short	0x0100
        /*1012*/ 	.byte	0x08
	.zero		1


	//   ....[19]....
        /*1014*/ 	.word	0x000008c0
        /*1018*/ 	.word	0x000000ff
        /*101c*/ 	.word	0x0002d8c0
        /*1020*/ 	.short	0x0100
        /*1022*/ 	.byte	0x08
	.zero		1


	//   ....[20]....
        /*1024*/ 	.word	0x000008d0
        /*1028*/ 	.word	0x000000ff
        /*102c*/ 	.word	0x0002d8b8
        /*1030*/ 	.short	0x0100
        /*1032*/ 	.byte	0x08
	.zero		1


	//   ....[21]....
        /*1034*/ 	.word	0x000008e0
        /*1038*/ 	.word	0x000000ff
        /*103c*/ 	.word	0x0002d8c8
        /*1040*/ 	.short	0x0100
        /*1042*/ 	.byte	0x08
	.zero		1


	//   ....[22]....
        /*1044*/ 	.word	0x00003260
        /*1048*/ 	.word	0x00000020
        /*104c*/ 	.word	0x0002d890
        /*1050*/ 	.short	0x010a
        /*1052*/ 	.byte	0x3f
	.zero		1


	//   ....[23]....
        /*1054*/ 	.word	0x00004e40
        /*1058*/ 	.word	0x00000020
        /*105c*/ 	.word	0x0002d890
        /*1060*/ 	.short	0x010a
        /*1062*/ 	.byte	0x3f
	.zero		1


	//   ....[24]....
        /*1064*/ 	.word	0x00006700
        /*1068*/ 	.word	0x00000020
        /*106c*/ 	.word	0x0002d890
        /*1070*/ 	.short	0x010a
        /*1072*/ 	.byte	0x3f
	.zero		1


	//   ....[25]....
        /*1074*/ 	.word	0x00006c40
        /*1078*/ 	.word	0x0000000b
        /*107c*/ 	.word	0x00000000
        /*1080*/ 	.short	0x0101
        /*1082*/ 	.byte	0x3f
	.zero		1


	//   ....[26]....
        /*1084*/ 	.word	0x00006c80
        /*1088*/ 	.word	0x00000020
        /*108c*/ 	.word	0x0002d8b0
        /*1090*/ 	.short	0x010a
        /*1092*/ 	.byte	0x3f
	.zero		1


	//   ....[27]....
        /*1094*/ 	.word	0x00007180
        /*1098*/ 	.word	0x00000020
        /*109c*/ 	.word	0x00000000
        /*10a0*/ 	.short	0x0101
        /*10a2*/ 	.byte	0x3f
	.zero		1


	//   ....[28]....
        /*10a4*/ 	.word	0x000077e0
        /*10a8*/ 	.word	0x00000002
        /*10ac*/ 	.word	0x0002d800
        /*10b0*/ 	.short	0x010a
        /*10b2*/ 	.byte	0x3f
	.zero		1


	//   ....[29]....
        /*10b4*/ 	.word	0x00007830
        /*10b8*/ 	.word	0x00000002
        /*10bc*/ 	.word	0x0002d800
        /*10c0*/ 	.short	0x010a
        /*10c2*/ 	.byte	0x3f
	.zero		1


	//   ....[30]....
        /*10c4*/ 	.word	0x00008440
        /*10c8*/ 	.word	0x00000002
        /*10cc*/ 	.word	0x0002d800
        /*10d0*/ 	.short	0x010a
        /*10d2*/ 	.byte	0x3f
	.zero		1


	//   ....[31]....
        /*10d4*/ 	.word	0x00009f50
        /*10d8*/ 	.word	0x00000002
        /*10dc*/ 	.word	0x0002d800
        /*10e0*/ 	.short	0x010a
        /*10e2*/ 	.byte	0x3f
	.zero		1


	//   ....[32]....
        /*10e4*/ 	.word	0x0000b540
        /*10e8*/ 	.word	0x00000000
        /*10ec*/ 	.word	0x0002d830
        /*10f0*/ 	.short	0x010a
        /*10f2*/ 	.byte	0x3f
	.zero		1


	//   ....[33]....
        /*10f4*/ 	.word	0x0000b610
        /*10f8*/ 	.word	0x00000000
        /*10fc*/ 	.word	0x0002d830
        /*1100*/ 	.short	0x010a
        /*1102*/ 	.byte	0x3f
	.zero		1


	//   ....[34]....
        /*1104*/ 	.word	0x0000d6b0
        /*1108*/ 	.word	0x00000000
        /*110c*/ 	.word	0x00000000
        /*1110*/ 	.short	0x0101
        /*1112*/ 	.byte	0x3f
	.zero		1


	//   ....[35]....
        /*1114*/ 	.word	0x0000e420
        /*1118*/ 	.word	0x00000007
        /*111c*/ 	.word	0x0002d830
        /*1120*/ 	.short	0x010a
        /*1122*/ 	.byte	0x3f
	.zero		1


	//   ....[36]....
        /*1124*/ 	.word	0x0000e470
        /*1128*/ 	.word	0x00000007
        /*112c*/ 	.word	0x0002d830
        /*1130*/ 	.short	0x010a
        /*1132*/ 	.byte	0x3f
	.zero		1


	//   ....[37]....
        /*1134*/ 	.word	0x0000e910
        /*1138*/ 	.word	0x00000008
        /*113c*/ 	.word	0x0002d850
        /*1140*/ 	.short	0x010a
        /*1142*/ 	.byte	0x3f
	.zero		1


	//   ....[38]....
        /*1144*/ 	.word	0x0000e950
        /*1148*/ 	.word	0x00000008
        /*114c*/ 	.word	0x0002d850
        /*1150*/ 	.short	0x010a
        /*1152*/ 	.byte	0x3f
	.zero		1


	//   ....[39]....
        /*1154*/ 	.word	0x00010af0
        /*1158*/ 	.word	0x00000050
        /*115c*/ 	.word	0x00000000
        /*1160*/ 	.short	0x0101
        /*1162*/ 	.byte	0x3f
	.zero		1


	//   ....[40]....
        /*1164*/ 	.word	0x00011320
        /*1168*/ 	.word	0x00000005
        /*116c*/ 	.word	0x00000000
        /*1170*/ 	.short	0x0101
        /*1172*/ 	.byte	0x3f
	.zero		1


	//   ....[41]....
        /*1174*/ 	.word	0x00011a90
        /*1178*/ 	.word	0x00000007
        /*117c*/ 	.word	0x0002d830
        /*1180*/ 	.short	0x010a
        /*1182*/ 	.byte	0x3f
	.zero		1


	//   ....[42]....
        /*1184*/ 	.word	0x00011ae0
        /*1188*/ 	.word	0x00000007
        /*118c*/ 	.word	0x0002d830
        /*1190*/ 	.short	0x010a
        /*1192*/ 	.byte	0x3f
	.zero		1


	//   ....[43]....
        /*1194*/ 	.word	0x00011f80
        /*1198*/ 	.word	0x00000008
        /*119c*/ 	.word	0x0002d850
        /*11a0*/ 	.short	0x010a
        /*11a2*/ 	.byte	0x3f
	.zero		1


	//   ....[44]....
        /*11a4*/ 	.word	0x00011fc0
        /*11a8*/ 	.word	0x00000008
        /*11ac*/ 	.word	0x0002d850
        /*11b0*/ 	.short	0x010a
        /*11b2*/ 	.byte	0x3f
	.zero		1


	//   ....[45]....
        /*11b4*/ 	.word	0x000126e0
        /*11b8*/ 	.word	0x00000007
        /*11bc*/ 	.word	0x00000000
        /*11c0*/ 	.short	0x0101
        /*11c2*/ 	.byte	0x3f
	.zero		1


	//   ....[46]....
        /*11c4*/ 	.word	0x00014020
        /*11c8*/ 	.word	0x00000005
        /*11cc*/ 	.word	0x00000000
        /*11d0*/ 	.short	0x0101
        /*11d2*/ 	.byte	0x3f
	.zero		1


	//   ....[47]....
        /*11d4*/ 	.word	0x000146b0
        /*11d8*/ 	.word	0x00000006
        /*11dc*/ 	.word	0x0002d850
        /*11e0*/ 	.short	0x010a
        /*11e2*/ 	.byte	0x3f
	.zero		1


	//   ....[48]....
        /*11e4*/ 	.word	0x00014760
        /*11e8*/ 	.word	0x00000006
        /*11ec*/ 	.word	0x0002d850
        /*11f0*/ 	.short	0x010a
        /*11f2*/ 	.byte	0x3f
	.zero		1


	//   ....[49]....
        /*11f4*/ 	.word	0x00014f60
        /*11f8*/ 	.word	0x00000004
        /*11fc*/ 	.word	0x00000000
        /*1200*/ 	.short	0x0101
        /*1202*/ 	.byte	0x3f
	.zero		1


	//   ....[50]....
        /*1204*/ 	.word	0x000162b0
        /*1208*/ 	.word	0x00000000
        /*120c*/ 	.word	0x00000000
        /*1210*/ 	.short	0x0101
        /*1212*/ 	.byte	0x3f
	.zero		1


	//   ....[51]....
        /*1214*/ 	.word	0x00018610
        /*1218*/ 	.word	0x00000016
        /*121c*/ 	.word	0x0002d820
        /*1220*/ 	.short	0x010a
        /*1222*/ 	.byte	0x3f
	.zero		1


	//   ....[52]....
        /*1224*/ 	.word	0x000186d0
        /*1228*/ 	.word	0x00000008
        /*122c*/ 	.word	0x0002d8a0
        /*1230*/ 	.short	0x010a
        /*1232*/ 	.byte	0x3f
	.zero		1


	//   ....[53]....
        /*1234*/ 	.word	0x00018b00
        /*1238*/ 	.word	0x00000008
        /*123c*/ 	.word	0x0002d8c0
        /*1240*/ 	.short	0x010a
        /*1242*/ 	.byte	0x3f
	.zero		1


	//   ....[54]....
        /*1244*/ 	.word	0x00019060
        /*1248*/ 	.word	0x00000008
        /*124c*/ 	.word	0x0002d8a0
        /*1250*/ 	.short	0x010a
        /*1252*/ 	.byte	0x3f
	.zero		1


	//   ....[55]....
        /*1254*/ 	.word	0x00019480
        /*1258*/ 	.word	0x00000008
        /*125c*/ 	.word	0x0002d8c0
        /*1260*/ 	.short	0x010a
        /*1262*/ 	.byte	0x3f
	.zero		1


	//   ....[56]....
        /*1264*/ 	.word	0x0001a4f0
        /*1268*/ 	.word	0x00000000
        /*126c*/ 	.word	0x0002d840
        /*1270*/ 	.short	0x010a
        /*1272*/ 	.byte	0x3f
	.zero		1


	//   ....[57]....
        /*1274*/ 	.word	0x0001aa80
        /*1278*/ 	.word	0x00000000
        /*127c*/ 	.word	0x0002d830
        /*1280*/ 	.short	0x0107
        /*1282*/ 	.byte	0x3f
	.zero		1


	//   ....[58]....
        /*1284*/ 	.word	0x0001ab50
        /*1288*/ 	.word	0x00000000
        /*128c*/ 	.word	0x0002d830
        /*1290*/ 	.short	0x0101
        /*1292*/ 	.byte	0x3f
	.zero		1


	//   ....[59]....
        /*1294*/ 	.word	0x0001b760
        /*1298*/ 	.word	0x00000016
        /*129c*/ 	.word	0x0002d800
        /*12a0*/ 	.short	0x0107
        /*12a2*/ 	.byte	0x3f
	.zero		1


	//   ....[60]....
        /*12a4*/ 	.word	0x0001b850
        /*12a8*/ 	.word	0x00000016
        /*12ac*/ 	.word	0x0002d800
        /*12b0*/ 	.short	0x0101
        /*12b2*/ 	.byte	0x3f
	.zero		1


	//   ....[61]....
        /*12b4*/ 	.word	0x0001b870
        /*12b8*/ 	.word	0x00000016
        /*12bc*/ 	.word	0x0002d820
        /*12c0*/ 	.short	0x010a
        /*12c2*/ 	.byte	0x3f
	.zero		1


	//   ....[62]....
        /*12c4*/ 	.word	0x0001bc70
        /*12c8*/ 	.word	0x00000005
        /*12cc*/ 	.word	0x0002d840
        /*12d0*/ 	.short	0x010a
        /*12d2*/ 	.byte	0x3f
	.zero		1


	//   ....[63]....
        /*12d4*/ 	.word	0x0001c0e0
        /*12d8*/ 	.word	0x00000005
        /*12dc*/ 	.word	0x0002d830
        /*12e0*/ 	.short	0x0107
        /*12e2*/ 	.byte	0x3f
	.zero		1


	//   ....[64]....
        /*12e4*/ 	.word	0x0001c1a0
        /*12e8*/ 	.word	0x00000005
        /*12ec*/ 	.word	0x0002d830
        /*12f0*/ 	.short	0x0101
        /*12f2*/ 	.byte	0x3f
	.zero		1


	//   ....[65]....
        /*12f4*/ 	.word	0x0001c200
        /*12f8*/ 	.word	0x00000005
        /*12fc*/ 	.word	0x0002d860
        /*1300*/ 	.short	0x010a
        /*1302*/ 	.byte	0x3f
	.zero		1


	//   ....[66]....
        /*1304*/ 	.word	0x0001c6e0
        /*1308*/ 	.word	0x00000005
        /*130c*/ 	.word	0x0002d850
        /*1310*/ 	.short	0x0107
        /*1312*/ 	.byte	0x3f
	.zero		1


	//   ....[67]....
        /*1314*/ 	.word	0x0001c7e0
        /*1318*/ 	.word	0x00000005
        /*131c*/ 	.word	0x0002d850
        /*1320*/ 	.short	0x0101
        /*1322*/ 	.byte	0x3f
	.zero		1


	//   ....[68]....
        /*1324*/ 	.word	0x0001c9e0
        /*1328*/ 	.word	0x00000000
        /*132c*/ 	.word	0x0002d860
        /*1330*/ 	.short	0x010a
        /*1332*/ 	.byte	0x3f
	.zero		1


	//   ....[69]....
        /*1334*/ 	.word	0x0001ce10
        /*1338*/ 	.word	0x00000000
        /*133c*/ 	.word	0x0002d850
        /*1340*/ 	.short	0x0107
        /*1342*/ 	.byte	0x3f
	.zero		1


	//   ....[70]....
        /*1344*/ 	.word	0x0001cee0
        /*1348*/ 	.word	0x00000000
        /*134c*/ 	.word	0x0002d850
        /*1350*/ 	.short	0x0101
        /*1352*/ 	.byte	0x3f
	.zero		1


	//   ....[71]....
        /*1354*/ 	.word	0x0001dc10
        /*1358*/ 	.word	0x00000005
        /*135c*/ 	.word	0x0002d820
        /*1360*/ 	.short	0x010a
        /*1362*/ 	.byte	0x3f
	.zero		1


	//   ....[72]....
        /*1364*/ 	.word	0x0001dd80
        /*1368*/ 	.word	0x00000003
        /*136c*/ 	.word	0x0002d840
        /*1370*/ 	.short	0x010a
        /*1372*/ 	.byte	0x3f
	.zero		1


	//   ....[73]....
        /*1374*/ 	.word	0x0001de20
        /*1378*/ 	.word	0x00000019
        /*137c*/ 	.word	0x0002d840
        /*1380*/ 	.short	0x010a
        /*1382*/ 	.byte	0x3f
	.zero		1


	//   ....[74]....
        /*1384*/ 	.word	0x0001de60
        /*1388*/ 	.word	0x00000003
        /*138c*/ 	.word	0x0002d860
        /*1390*/ 	.short	0x010a
        /*1392*/ 	.byte	0x3f
	.zero		1


	//   ....[75]....
        /*1394*/ 	.word	0x0001dea0
        /*1398*/ 	.word	0x00000019
        /*139c*/ 	.word	0x0002d860
        /*13a0*/ 	.short	0x010a
        /*13a2*/ 	.byte	0x3f
	.zero		1


	//   ....[76]....
        /*13a4*/ 	.word	0x0001df00
        /*13a8*/ 	.word	0x00000020
        /*13ac*/ 	.word	0x0002d890
        /*13b0*/ 	.short	0x010a
        /*13b2*/ 	.byte	0x3f
	.zero		1


	//   ....[77]....
        /*13b4*/ 	.word	0x0001e080
        /*13b8*/ 	.word	0x00000020
        /*13bc*/ 	.word	0x0002d890
        /*13c0*/ 	.short	0x010a
        /*13c2*/ 	.byte	0x3f
	.zero		1


	//   ....[78]....
        /*13c4*/ 	.word	0x0001e200
        /*13c8*/ 	.word	0x00000020
        /*13cc*/ 	.word	0x0002d890
        /*13d0*/ 	.short	0x010a
        /*13d2*/ 	.byte	0x3f
	.zero		1


	//   ....[79]....
        /*13d4*/ 	.word	0x0001e370
        /*13d8*/ 	.word	0x00000020
        /*13dc*/ 	.word	0x0002d8b0
        /*13e0*/ 	.short	0x010a
        /*13e2*/ 	.byte	0x3f
	.zero		1


	//   ....[80]....
        /*13e4*/ 	.word	0x0001e680
        /*13e8*/ 	.word	0x00000002
        /*13ec*/ 	.word	0x0002d800
        /*13f0*/ 	.short	0x010a
        /*13f2*/ 	.byte	0x3f
	.zero		1


	//   ....[81]....
        /*13f4*/ 	.word	0x0001e890
        /*13f8*/ 	.word	0x00000002
        /*13fc*/ 	.word	0x0002d800
        /*1400*/ 	.short	0x010a
        /*1402*/ 	.byte	0x3f
	.zero		1


	//   ....[82]....
        /*1404*/ 	.word	0x0001e8e0
        /*1408*/ 	.word	0x00000000
        /*140c*/ 	.word	0x0002d830
        /*1410*/ 	.short	0x010a
        /*1412*/ 	.byte	0x3f
	.zero		1


	//   ....[83]....
        /*1414*/ 	.word	0x0001e930
        /*1418*/ 	.word	0x00000007
        /*141c*/ 	.word	0x0002d830
        /*1420*/ 	.short	0x010a
        /*1422*/ 	.byte	0x3f
	.zero		1


	//   ....[84]....
        /*1424*/ 	.word	0x0001e980
        /*1428*/ 	.word	0x00000008
        /*142c*/ 	.word	0x0002d850
        /*1430*/ 	.short	0x010a
        /*1432*/ 	.byte	0x3f
	.zero		1


	//   ....[85]....
        /*1434*/ 	.word	0x0001e9d0
        /*1438*/ 	.word	0x00000007
        /*143c*/ 	.word	0x0002d830
        /*1440*/ 	.short	0x010a
        /*1442*/ 	.byte	0x3f
	.zero		1


	//   ....[86]....
        /*1444*/ 	.word	0x0001ea20
        /*1448*/ 	.word	0x00000008
        /*144c*/ 	.word	0x0002d850
        /*1450*/ 	.short	0x010a
        /*1452*/ 	.byte	0x3f
	.zero		1


	//   ....[87]....
        /*1454*/ 	.word	0x0001ea70
        /*1458*/ 	.word	0x00000006
        /*145c*/ 	.word	0x0002d850
        /*1460*/ 	.short	0x010a
        /*1462*/ 	.byte	0x3f
	.zero		1


	//   ....[88]....
        /*1464*/ 	.word	0x0001ee00
        /*1468*/ 	.word	0x00000016
        /*146c*/ 	.word	0x0002d820
        /*1470*/ 	.short	0x010a
        /*1472*/ 	.byte	0x3f
	.zero		1


	//   ....[89]....
        /*1474*/ 	.word	0x0001ee50
        /*1478*/ 	.word	0x00000008
        /*147c*/ 	.word	0x0002d8a0
        /*1480*/ 	.short	0x010a
        /*1482*/ 	.byte	0x3f
	.zero		1


	//   ....[90]....
        /*1484*/ 	.word	0x0001eea0
        /*1488*/ 	.word	0x00000008
        /*148c*/ 	.word	0x0002d8c0
        /*1490*/ 	.short	0x010a
        /*1492*/ 	.byte	0x3f
	.zero		1


	//   ....[91]....
        /*1494*/ 	.word	0x0001eef0
        /*1498*/ 	.word	0x00000008
        /*149c*/ 	.word	0x0002d8a0
        /*14a0*/ 	.short	0x010a
        /*14a2*/ 	.byte	0x3f
	.zero		1


	//   ....[92]....
        /*14a4*/ 	.word	0x0001ef40
        /*14a8*/ 	.word	0x00000008
        /*14ac*/ 	.word	0x0002d8c0
        /*14b0*/ 	.short	0x010a
        /*14b2*/ 	.byte	0x3f
	.zero		1


	//   ....[93]....
        /*14b4*/ 	.word	0x0001f060
        /*14b8*/ 	.word	0x00000000
        /*14bc*/ 	.word	0x0002d840
        /*14c0*/ 	.short	0x010a
        /*14c2*/ 	.byte	0x3f
	.zero		1


	//   ....[94]....
        /*14c4*/ 	.word	0x0001ff00
        /*14c8*/ 	.word	0x00000016
        /*14cc*/ 	.word	0x0002d820
        /*14d0*/ 	.short	0x010a
        /*14d2*/ 	.byte	0x3f
	.zero		1


	//   ....[95]....
        /*14d4*/ 	.word	0x0001ff50
        /*14d8*/ 	.word	0x00000005
        /*14dc*/ 	.word	0x0002d840
        /*14e0*/ 	.short	0x010a
        /*14e2*/ 	.byte	0x3f
	.zero		1


	//   ....[96]....
        /*14e4*/ 	.word	0x00020560
        /*14e8*/ 	.word	0x00000005
        /*14ec*/ 	.word	0x0002d860
        /*14f0*/ 	.short	0x010a
        /*14f2*/ 	.byte	0x3f
	.zero		1


	//   ....[97]....
        /*14f4*/ 	.word	0x00020b40
        /*14f8*/ 	.word	0x00000000
        /*14fc*/ 	.word	0x0002d860
        /*1500*/ 	.short	0x010a
        /*1502*/ 	.byte	0x3f
	.zero		1


	//   ....[98]....
        /*1504*/ 	.word	0x00021a90
        /*1508*/ 	.word	0x00000005
        /*150c*/ 	.word	0x0002d820
        /*1510*/ 	.short	0x010a
        /*1512*/ 	.byte	0x3f
	.zero		1


	//   ....[99]....
        /*1514*/ 	.word	0x00021c30
        /*1518*/ 	.word	0x00000003
        /*151c*/ 	.word	0x0002d840
        /*1520*/ 	.short	0x010a
        /*1522*/ 	.byte	0x3f
	.zero		1


	//   ....[100]....
        /*1524*/ 	.word	0x00021c80
        /*1528*/ 	.word	0x00000019
        /*152c*/ 	.word	0x0002d840
        /*1530*/ 	.short	0x010a
        /*1532*/ 	.byte	0x3f
	.zero		1


	//   ....[101]....
        /*1534*/ 	.word	0x00021cd0
        /*1538*/ 	.word	0x00000003
        /*153c*/ 	.word	0x0002d860
        /*1540*/ 	.short	0x010a
        /*1542*/ 	.byte	0x3f
	.zero		1


	//----- nvinfo : EIATTR_NUM_MBARRIERS
	.align		4
.L_1349:
        /*1544*/ 	.byte	0x03, 0x38
        /*1546*/ 	.short	0x0016


	//----- nvinfo : EIATTR_EXIT_INSTR_OFFSETS
	.align		4
        /*1548*/ 	.byte	0x04, 0x1c
        /*154a*/ 	.short	(.L_1351 - .L_1350)


	//   ....[0]....
.L_1350:
        /*154c*/ 	.word	0x0001def0


	//----- nvinfo : EIATTR_MAX_THREADS
	.align		4
.L_1351:
        /*1550*/ 	.byte	0x04, 0x05
        /*1552*/ 	.short	(.L_1353 - .L_1352)
.L_1352:
        /*1554*/ 	.word	0x00000200
        /*1558*/ 	.word	0x00000001
        /*155c*/ 	.word	0x00000001


	//----- nvinfo : EIATTR_CRS_STACK_SIZE
	.align		4
.L_1353:
        /*1560*/ 	.byte	0x04, 0x1e
        /*1562*/ 	.short	(.L_1355 - .L_1354)
.L_1354:
        /*1564*/ 	.word	0x00000000


	//----- nvinfo : EIATTR_CBANK_PARAM_SIZE
	.align		4
.L_1355:
        /*1568*/ 	.byte	0x03, 0x19
        /*156a*/ 	.short	0x0af0


	//----- nvinfo : EIATTR_PARAM_CBANK
	.align		4
        /*156c*/ 	.byte	0x04, 0x0a
        /*156e*/ 	.short	(.L_1357 - .L_1356)
	.align		4
.L_1356:
        /*1570*/ 	.word	index@(.nv.constant0._ZN7cutlass13device_kernelIN5flash11enable_sm90INS1_16FlashAttnFwdSm90INS1_25CollectiveMainloopFwdSm90ILi2EN4cute5tupleIJNS5_1CILi1EEES8_S8_EEENS6_IJNS7_ILi192EEENS7_ILi128EEENS7_ILi96EEEEEELi96ENS_6half_tEfNS_4arch4Sm90ELb1ELb0ELb1ELb1ELb1ELb1ELb0ELb0ELb1ELb1ELb0ELb0EEENS1_21CollectiveEpilogueFwdINS6_IJSA_SC_SB_EEES9_SE_SG_Li384ELb1ELb1ELb0ELb0EEENS1_36VarlenDynamicPersistentTileSchedulerILi192ELi128ELi384ELi128ELb0ELb1ELb1ELb1ELb1ELb1EEEEEEEEEvNT_6ParamsE)
        /*1574*/ 	.short	0x0210
        /*1576*/ 	.short	0x0af0


	//----- nvinfo : EIATTR_SW_WAR
	.align		4
.L_1357:
        /*1578*/ 	.byte	0x04, 0x36
        /*157a*/ 	.short	(.L_1359 - .L_1358)
.L_1358:
        /*157c*/ 	.word	0x00000008
.L_1359:


//--------------------- .nv.info._ZN7cutlass13device_kernelIN5flash11enable_sm90INS1_16FlashAttnFwdSm90INS1_25CollectiveMainloopFwdSm90ILi2EN4cute5tupleIJNS5_1CILi1EEES8_S8_EEENS6_IJNS7_ILi192EEENS7_ILi128EEENS7_ILi64EEEEEELi64ENS_6half_tEfNS_4arch4Sm90ELb0ELb0ELb1ELb0ELb1ELb0ELb0ELb1ELb1ELb1ELb0ELb0EEENS1_21CollectiveEpilogueFwdINS6_IJSA_SC_SB_EEES9_SE_SG_Li384ELb0ELb1ELb0ELb0EEENS1_29StaticPersistentTileSchedulerILb0EEEEEEEEEvNT_6ParamsE --------------------------
	.section	.nv.info._ZN7cutlass13device_kernelIN5flash11enable_sm90INS1_16FlashAttnFwdSm90INS1_25CollectiveMainloopFwdSm90ILi2EN4cute5tupleIJNS5_1CILi1EEES8_S8_EEENS6_IJNS7_ILi192EEENS7_ILi128EEENS7_ILi64EEEEEELi64ENS_6half_tEfNS_4arch4Sm90ELb0ELb0ELb1ELb0ELb1ELb0ELb0ELb1ELb1ELb1ELb0ELb0EEENS1_21CollectiveEpilogueFwdINS6_IJSA_SC_SB_EEES9_SE_SG_Li384ELb0ELb1ELb0ELb0EEENS1_29StaticPersistentTileSchedulerILb0EEEEEEEEEvNT_6ParamsE,"",@"SHT_CUDA_INFO"
	.sectionflags	@""
	.align	4


	//----- nvinfo : EIATTR_CUDA_API_VERSION
	.align		4
        /*0000*/ 	.byte	0x04, 0x37
        /*0002*/ 	.short	(.L_1361 - .L_1360)
.L_1360:
        /*0004*/ 	.word	0x00000082


	//----- nvinfo : EIATTR_KPARAM_INFO
	.align		4
.L_1361:
        /*0008*/ 	.byte	0x04, 0x17
        /*000a*/ 	.short	(.L_1363 - .L_1362)
.L_1362:
        /*000c*/ 	.word	0x00000000
        /*0010*/ 	.short	0x0000
        /*0012*/ 	.short	0x0070
        /*0014*/ 	.byte	0x00, 0xf0, 0x01, 0x28


	//----- nvinfo : EIATTR_SPARSE_MMA_MASK
	.align		4
.L_1363:
        /*0018*/ 	.byte	0x03, 0x50
        /*001a*/ 	.short	0x0000


	//----- nvinfo : EIATTR_MAXREG_COUNT
	.align		4
        /*001c*/ 	.byte	0x03, 0x1b
        /*001e*/ 	.short	0x0080


	//----- nvinfo : EIATTR_NUM_BARRIERS
	.align		4
        /*0020*/ 	.byte	0x02, 0x4c
        /*0022*/ 	.byte	0x10
	.zero		1


	//----- nvinfo : EIATTR_EXTERNS
	.align		4
        /*0024*/ 	.byte	0x04, 0x0f
        /*0026*/ 	.short	(.L_1365 - .L_1364)


	//   ....[0]....
	.align		4
.L_1364:
        /*0028*/ 	.word	index@(__assertfail)


	//----- nvinfo : EIATTR_ANNOTATIONS
	.align		4
.L_1365:
        /*002c*/ 	.byte	0x04, 0x55
        /*002e*/ 	.short	(.L_1367 - .L_1366)


	//   ....[0]....
.L_1366:
        /*0030*/ 	.word	0x00000001
        /*0034*/ 	.byte	0x00, 0x75, 0x00, 0x00, 0x01, 0x00, 0x00, 0x00, 0x20, 0x75, 0x00, 0x00, 0x01, 0x00, 0x00, 0x00
        /*0044*/ 	.byte	0xd0, 0x75, 0x00, 0x00, 0x01, 0x00, 0x00, 0x00, 0x60, 0x77, 0x00, 0x00, 0x01, 0x00, 0x00, 0x00
        /*0054*/ 	.byte	0xd0, 0x7c, 0x00, 0x00, 0x01, 0x00, 0x00, 0x00, 0xc0, 0x88, 0x00, 0x00, 0x01, 0x00, 0x00, 0x00
        /*0064*/ 	.byte	0x20, 0x94, 0x00, 0x00, 0x01, 0x00, 0x00, 0x00, 0xf0, 0x95, 0x00, 0x00, 0x01, 0x00, 0x00, 0x00
        /*0074*/ 	.byte	0x20, 0x96, 0x00, 0x00, 0x01, 0x00, 0x00, 0x00, 0xa0, 0xaa, 0x00, 0x00, 0x01, 0x00, 0x00, 0x00
        /*0084*/ 	.byte	0xd0, 0xaa, 0x00, 0x00, 0x01, 0x00, 0x00, 0x00, 0x50, 0xab, 0x00, 0x00, 0x01, 0x00, 0x00, 0x00
        /*0094*/ 	.byte	0x70, 0xab, 0x00, 0x00


	//----- nvinfo : EIATTR_MERCURY_ISA_VERSION
	.align		4
.L_1367:
        /*0098*/ 	.byte	0x03, 0x5f
        /*009a*/ 	.short	0x0101


	//----- nvinfo : EIATTR_INT_WARP_WIDE_INSTR_OFFSETS
	.align		4
        /*009c*/ 	.byte	0x04, 0x31
        /*009e*/ 	.short	(.L_1369 - .L_1368)


	//   ....[0]....
.L_1368:
        /*00a0*/ 	.word	0x000000c0


	//   ....[1]....
        /*00a4*/ 	.word	0x000000d0


	//   ....[2]....
        /*00a8*/ 	.word	0x00000170


	//----- nvinfo : EIATTR_COOP_GROUP_MASK_REGIDS
	.align		4
.L_1369:
        /*00ac*/ 	.byte	0x04, 0x29
        /*00ae*/ 	.short	(.L_1371 - .L_1370)


	//   ....[0]....
.L_1370:
        /*00b0*/ 	.word	0xffffffff


	//   ....[1]....
        /*00b4*/ 	.word	0xffffffff


	//   ....[2]....
        /*00b8*/ 	.word	0xffffffff


	//   ....[3]....
        /*00bc*/ 	.word	0xffffffff


	//   ....[4]....
        /*00c0*/ 	.word	0xffffffff


	//   ....[5]....
        /*00c4*/ 	.word	0xffffffff


	//   ....[6]....
        /*00c8*/ 	.word	0xffffffff


	//   ....[7]....
        /*00cc*/ 	.word	0xffffffff


	//   ....[8]....
        /*00d0*/ 	.word	0xffffffff


	//   ....[9]....
        /*00d4*/ 	.word	0xffffffff


	//   ....[10]....
        /*00d8*/ 	.word	0xffffffff


	//   ....[11]....
        /*00dc*/ 	.word	0xffffffff


	//   ....[12]....
        /*00e0*/ 	.word	0xffffffff


	//   ....[13]....
        /*00e4*/ 	.word	0xffffffff


	//   ....[14]....
        /*00e8*/ 	.word	0xffffffff


	//   ....[15]....
        /*00ec*/ 	.word	0xffffffff


	//   ....[16]....
        /*00f0*/ 	.word	0xffffffff


	//   ....[17]....
        /*00f4*/ 	.word	0xffffffff


	//   ....[18]....
        /*00f8*/ 	.word	0xffffffff


	//   ....[19]....
        /*00fc*/ 	.word	0xffffffff


	//   ....[20]....
        /*0100*/ 	.word	0xffffffff


	//   ....[21]....
        /*0104*/ 	.word	0xffffffff


	//   ....[22]....
        /*0108*/ 	.word	0xffffffff


	//   ....[23]....
        /*010c*/ 	.word	0xffffffff


	//   ....[24]....
        /*0110*/ 	.word	0xffffffff


	//   ....[25]....
        /*0114*/ 	.word	0xffffffff


	//   ....[26]....
        /*0118*/ 	.word	0xffffffff


	//   ....[27]....
        /*011c*/ 	.word	0xffffffff


	//   ....[28]....
        /*0120*/ 	.word	0xffffffff


	//   ....[29]....
        /*0124*/ 	.word	0xffffffff


	//   ....[30]....
        /*0128*/ 	.word	0xffffffff


	//   ....[31]....
        /*012c*/ 	.word	0xffffffff


	//   ....[32]....
        /*0130*/ 	.word	0xffffffff


	//   ....[33]....
        /*0134*/ 	.word	0xffffffff


	//   ....[34]....
        /*0138*/ 	.word	0xffffffff


	//   ....[35]....
        /*013c*/ 	.word	0xffffffff


	//   ....[36]....
        /*0140*/ 	.word	0xffffffff


	//   ....[37]....
        /*0144*/ 	.word	0xffffffff


	//   ....[38]....
        /*0148*/ 	.word	0xffffffff


	//   ....[39]....
        /*014c*/ 	.word	0xffffffff


	//   ....[40]....
        /*0150*/ 	.word	0xffffffff


	//   ....[41]....
        /*0154*/ 	.word	0xffffffff


	//   ....[42]....
        /*0158*/ 	.word	0xffffffff


	//   ....[43]....
        /*015c*/ 	.word	0xffffffff


	//   ....[44]....
        /*0160*/ 	.word	0xffffffff


	//   ....[45]....
        /*0164*/ 	.word	0xffffffff


	//   ....[46]....
        /*0168*/ 	.word	0xffffffff


	//   ....[47]....
        /*016c*/ 	.word	0xffffffff


	//   ....[48]....
        /*0170*/ 	.word	0xffffffff


	//   ....[49]....
        /*0174*/ 	.word	0xffffffff


	//   ....[50]....
        /*0178*/ 	.word	0xffffffff


	//   ....[51]....
        /*017c*/ 	.word	0xffffffff


	//   ....[52]....
        /*0180*/ 	.word	0xffffffff


	//   ....[53]....
        /*0184*/ 	.word	0xffffffff


	//   ....[54]....
        /*0188*/ 	.word	0xffffffff


	//   ....[55]....
        /*018c*/ 	.word	0xffffffff


	//   ....[56]....
        /*0190*/ 	.word	0xffffffff


	//   ....[57]....
        /*0194*/ 	.word	0xffffffff


	//   ....[58]....
        /*0198*/ 	.word	0xffffffff


	//   ....[59]....
        /*019c*/ 	.word	0xffffffff


	//   ....[60]....
        /*01a0*/ 	.word	0xffffffff


	//   ....[61]....
        /*01a4*/ 	.word	0xffffffff


	//   ....[62]....
        /*01a8*/ 	.word	0xffffffff


	//   ....[63]....
        /*01ac*/ 	.word	0xffffffff


	//   ....[64]....
        /*01b0*/ 	.word	0xffffffff


	//   ....[65]....
        /*01b4*/ 	.word	0xffffffff


	//   ....[66]....
        /*01b8*/ 	.word	0xffffffff


	//   ....[67]....
        /*01bc*/ 	.word	0xffffffff


	//   ....[68]....
        /*01c0*/ 	.word	0xffffffff


	//   ....[69]....
        /*01c4*/ 	.word	0xffffffff


	//   ....[70]....
        /*01c8*/ 	.word	0xffffffff


	//   ....[71]....
        /*01cc*/ 	.word	0xffffffff


	//   ....[72]....
        /*01d0*/ 	.word	0xffffffff


	//   ....[73]....
        /*01d4*/ 	.word	0xffffffff


	//   ....[74]....
        /*01d8*/ 	.word	0xffffffff


	//   ....[75]....
        /*01dc*/ 	.word	0xffffffff


	//   ....[76]....
        /*01e0*/ 	.word	0xffffffff


	//   ....[77]....
        /*01e4*/ 	.word	0xffffffff


	//   ....[78]....
        /*01e8*/ 	.word	0xffffffff


	//   ....[79]....
        /*01ec*/ 	.word	0xffffffff


	//   ....[80]....
        /*01f0*/ 	.word	0xffffffff


	//   ....[81]....
        /*01f4*/ 	.word	0xffffffff


	//   ....[82]....
        /*01f8*/ 	.word	0xffffffff


	//   ....[83]....
        /*01fc*/ 	.word	0xffffffff


	//   ....[84]....
        /*0200*/ 	.word	0xffffffff


	//   ....[85]....
        /*0204*/ 	.word	0xffffffff


	//   ....[86]....
        /*0208*/ 	.word	0xffffffff


	//   ....[87]....
        /*020c*/ 	.word	0xffffffff


	//   ....[88]....
        /*0210*/ 	.word	0xffffffff


	//   ....[89]....
        /*0214*/ 	.word	0xffffffff


	//   ....[90]....
        /*0218*/ 	.word	0xffffffff


	//   ....[91]....
        /*021c*/ 	.word	0xffffffff


	//   ....[92]....
        /*0220*/ 	.word	0xffffffff


	//   ....[93]....
        /*0224*/ 	.word	0xffffffff


	//   ....[94]....
        /*0228*/ 	.word	0xffffffff


	//   ....[95]....
        /*022c*/ 	.word	0xffffffff


	//   ....[96]....
        /*0230*/ 	.word	0xffffffff


	//   ....[97]....
        /*0234*/ 	.word	0xffffffff


	//   ....[98]....
        /*0238*/ 	.word	0xffffffff


	//   ....[99]....
        /*023c*/ 	.word	0xffffffff


	//   ....[100]....
        /*0240*/ 	.word	0xffffffff


	//   ....[101]....
        /*0244*/ 	.word	0xffffffff


	//   ....[102]....
        /*0248*/ 	.word	0xffffffff


	//   ....[103]....
        /*024c*/ 	.word	0xffffffff


	//   ....[104]....
        /*0250*/ 	.word	0xffffffff


	//   ....[105]....
        /*0254*/ 	.word	0xffffffff


	//   ....[106]....
        /*0258*/ 	.word	0xffffffff


	//   ....[107]....
        /*025c*/ 	.word	0xffffffff


	//   ....[108]....
        /*0260*/ 	.word	0xffffffff


	//   ....[109]....
        /*0264*/ 	.word	0xffffffff


	//   ....[110]....
        /*0268*/ 	.word	0xffffffff


	//   ....[111]....
        /*026c*/ 	.word	0xffffffff


	//   ....[112]....
        /*0270*/ 	.word	0xffffffff


	//   ....[113]....
        /*0274*/ 	.word	0xffffffff


	//   ....[114]....
        /*0278*/ 	.word	0xffffffff


	//   ....[115]....
        /*027c*/ 	.word	0xffffffff


	//   ....[116]....
        /*0280*/ 	.word	0xffffffff


	//   ....[117]....
        /*0284*/ 	.word	0xffffffff


	//   ....[118]....
        /*0288*/ 	.word	0xffffffff


	//   ....[119]....
        /*028c*/ 	.word	0xffffffff


	//   ....[120]....
        /*0290*/ 	.word	0x0500000f


	//   ....[121]....
        /*0294*/ 	.word	0x0500000f


	//   ....[122]....
        /*0298*/ 	.word	0x0500000f


	//   ....[123]....
        /*029c*/ 	.word	0x0500000f


	//   ....[124]....
        /*02a0*/ 	.word	0x0500000f


	//   ....[125]....
        /*02a4*/ 	.word	0x0500000f


	//   ....[126]....
        /*02a8*/ 	.word	0x0500000f


	//   ....[127]....
        /*02ac*/ 	.word	0x0500000f


	//   ....[128]....
        /*02b0*/ 	.word	0x0500000f


	//   ....[129]....
        /*02b4*/ 	.word	0x0500000f


	//   ....[130]....
        /*02b8*/ 	.word	0x0500000f


	//   ....[131]....
        /*02bc*/ 	.word	0x0500000f


	//   ....[132]....
        /*02c0*/ 	.word	0x0500000f


	//   ....[133]....
        /*02c4*/ 	.word	0x0500000f


	//   ....[134]....
        /*02c8*/ 	.word	0x0500000f


	//   ....[135]....
        /*02cc*/ 	.word	0x0500000f


	//   ....[136]....
        /*02d0*/ 	.word	0x0500000f


	//   ....[137]....
        /*02d4*/ 	.word	0x0500000f


	//   ....[138]....
        /*02d8*/ 	.word	0x0500000f


	//   ....[139]....
        /*02dc*/ 	.word	0x0500000f


	//   ....[140]....
        /*02e0*/ 	.word	0x0500000f


	//   ....[141]....
        /*02e4*/ 	.word	0x0500000f


	//   ....[142]....
        /*02e8*/ 	.word	0x0500000f


	//   ....[143]....
        /*02ec*/ 	.word	0x0500000f


	//   ....[144]....
        /*02f0*/ 	.word	0x0500000f


	//   ....[145]....
        /*02f4*/ 	.word	0x0500000f


	//   ....[146]....
        /*02f8*/ 	.word	0x0500000f


	//   ....[147]....
        /*02fc*/ 	.word	0x0500000f


	//   ....[148]....
        /*0300*/ 	.word	0x0500000f


	//   ....[149]....
        /*0304*/ 	.word	0x0500000f


	//   ....[150]....
        /*0308*/ 	.word	0x0500000f


	//   ....[151]....
        /*030c*/ 	.word	0x0500000f


	//   ....[152]....
        /*0310*/ 	.word	0x0500000f


	//   ....[153]....
        /*0314*/ 	.word	0x0500000f


	//   ....[154]....
        /*0318*/ 	.word	0x0500000f


	//   ....[155]....
        /*031c*/ 	.word	0x0500000f


	//   ....[156]....
        /*0320*/ 	.word	0x0500000f


	//   ....[157]....
        /*0324*/ 	.word	0x0500000f


	//   ....[158]....
        /*0328*/ 	.word	0x0500000f


	//   ....[159]....
        /*032c*/ 	.word	0x0500000f


	//   ....[160]....
        /*0330*/ 	.word	0x0500000f


	//   ....[161]....
        /*0334*/ 	.word	0x0500000f


	//   ....[162]....
        /*0338*/ 	.word	0x0500000f


	//   ....[163]....
        /*033c*/ 	.word	0x0500000f


	//   ....[164]....
        /*0340*/ 	.word	0x0500000f


	//   ....[165]....
        /*0344*/ 	.word	0x0500000f


	//   ....[166]....
        /*0348*/ 	.word	0x0500000f


	//   ....[167]....
        /*034c*/ 	.word	0x0500000f


	//   ....[168]....
        /*0350*/ 	.word	0x0500000f


	//   ....[169]....
        /*0354*/ 	.word	0x0500000f


	//   ....[170]....
        /*0358*/ 	.word	0x0500000f


	//   ....[171]....
        /*035c*/ 	.word	0x0500000f


	//   ....[172]....
        /*0360*/ 	.word	0x0500000f


	//   ....[173]....
        /*0364*/ 	.word	0x0500000f


	//   ....[174]....
        /*0368*/ 	.word	0x0500000f


	//   ....[175]....
        /*036c*/ 	.word	0x0500000f


	//   ....[176]....
        /*0370*/ 	.word	0x0500000f


	//   ....[177]....
        /*0374*/ 	.word	0x0500000f


	//   ....[178]....
        /*0378*/ 	.word	0x0500000f


	//   ....[179]....
        /*037c*/ 	.word	0x0500000f


	//   ....[180]....
        /*0380*/ 	.word	0x0500000f


	//   ....[181]....
        /*0384*/ 	.word	0x0500000f


	//   ....[182]....
        /*0388*/ 	.word	0x0500000f


	//   ....[183]....
        /*038c*/ 	.word	0x0500000f


	//   ....[184]....
        /*0390*/ 	.word	0x0500000f


	//   ....[185]....
        /*0394*/ 	.word	0x0500000f


	//   ....[186]....
        /*0398*/ 	.word	0x0500000f


	//   ....[187]....
        /*039c*/ 	.word	0x0500000f


	//   ....[188]....
        /*03a0*/ 	.word	0x0500000f


	//   ....[189]....
        /*03a4*/ 	.word	0x0500000f


	//   ....[190]....
        /*03a8*/ 	.word	0x0500000f


	//   ....[191]....
        /*03ac*/ 	.word	0x0500000f


	//   ....[192]....
        /*03b0*/ 	.word	0x0500000f


	//   ....[193]....
        /*03b4*/ 	.word	0x0500000f


	//   ....[194]....
        /*03b8*/ 	.word	0x0500000f


	//   ....[195]....
        /*03bc*/ 	.word	0x0500000f


	//   ....[196]....
        /*03c0*/ 	.word	0x0500000f


	//   ....[197]....
        /*03c4*/ 	.word	0x0500000f


	//   ....[198]....
        /*03c8*/ 	.word	0x0500000f


	//   ....[199]....
        /*03cc*/ 	.word	0x0500000f


	//   ....[200]....
        /*03d0*/ 	.word	0x0500000f


	//   ....[201]....
        /*03d4*/ 	.word	0x0500000f


	//   ....[202]....
        /*03d8*/ 	.word	0x0500000f


	//   ....[203]....
        /*03dc*/ 	.word	0x0500000f


	//   ....[204]....
        /*03e0*/ 	.word	0x0500000f


	//   ....[205]....
        /*03e4*/ 	.word	0x0500000f


	//   ....[206]....
        /*03e8*/ 	.word	0x0500000f


	//   ....[207]....
        /*03ec*/ 	.word	0x0500000f


	//   ....[208]....
        /*03f0*/ 	.word	0x0500000f


	//   ....[209]....
        /*03f4*/ 	.word	0x0500000f


	//----- nvinfo : EIATTR_COOP_GROUP_INSTR_OFFSETS
	.align		4
.L_1371:
        /*03f8*/ 	.byte	0x04, 0x28
        /*03fa*/ 	.short	(.L_1373 - .L_1372)


	//   ....[0]....
.L_1372:
        /*03fc*/ 	.word	0x00000080


	//   ....[1]....
        /*0400*/ 	.word	0x00000090


	//   ....[2]....
        /*0404*/ 	.word	0x000002d0


	//   ....[3]....
        /*0408*/ 	.word	0x00000430


	//   ....[4]....
        /*040c*/ 	.word	0x00000550


	//   ....[5]....
        /*0410*/ 	.word	0x000006b0


	//   ....[6]....
        /*0414*/ 	.word	0x00000ca0


	//   ....[7]....
        /*0418*/ 	.word	0x00002630


	//   ....[8]....
        /*041c*/ 	.word	0x00002680


	//   ....[9]....
        /*0420*/ 	.word	0x000028b0


	//   ....[10]....
        /*0424*/ 	.word	0x00002a80


	//   ....[11]....
        /*0428*/ 	.word	0x00004b30


	//   ....[12]....
        /*042c*/ 	.word	0x00004b70


	//   ....[13]....
        /*0430*/ 	.word	0x00004b90


	//   ....[14]....
        /*0434*/ 	.word	0x00004bb0


	//   ....[15]....
        /*0438*/ 	.word	0x00005e50


	//   ....[16]....
        /*043c*/ 	.word	0x00005e90


	//   ....[17]....
        /*0440*/ 	.word	0x00005f20


	//   ....[18]....
        /*0444*/ 	.word	0x00005f40


	//   ....[19]....
        /*0448*/ 	.word	0x00006aa0


	//   ....[20]....
        /*044c*/ 	.word	0x00006b00


	//   ....[21]....
        /*0450*/ 	.word	0x00006b80


	//   ....[22]....
        /*0454*/ 	.word	0x00006bb0


	//   ....[23]....
        /*0458*/ 	.word	0x00007030


	//   ....[24]....
        /*045c*/ 	.word	0x00007060


	//   ....[25]....
        /*0460*/ 	.word	0x00007090


	//   ....[26]....
        /*0464*/ 	.word	0x000070d0


	//   ....[27]....
        /*0468*/ 	.word	0x00007100


	//   ....[28]....
        /*046c*/ 	.word	0x00007120


	//   ....[29]....
        /*0470*/ 	.word	0x00007130


	//   ....[30]....
        /*0474*/ 	.word	0x00007140


	//   ....[31]....
        /*0478*/ 	.word	0x00008180


	//   ....[32]....
        /*047c*/ 	.word	0x000081a0


	//   ....[33]....
        /*0480*/ 	.word	0x000081b0


	//   ....[34]....
        /*0484*/ 	.word	0x00008240


	//   ....[35]....
        /*0488*/ 	.word	0x00008260


	//   ....[36]....
        /*048c*/ 	.word	0x000082e0


	//   ....[37]....
        /*0490*/ 	.word	0x00008300


	//   ....[38]....
        /*0494*/ 	.word	0x00008380


	//   ....[39]....
        /*0498*/ 	.word	0x000083a0


	//   ....[40]....
        /*049c*/ 	.word	0x00008420


	//   ....[41]....
        /*04a0*/ 	.word	0x00008440


	//   ....[42]....
        /*04a4*/ 	.word	0x000084c0


	//   ....[43]....
        /*04a8*/ 	.word	0x000084e0


	//   ....[44]....
        /*04ac*/ 	.word	0x00008560


	//   ....[45]....
        /*04b0*/ 	.word	0x00008580


	//   ....[46]....
        /*04b4*/ 	.word	0x00008590


	//   ....[47]....
        /*04b8*/ 	.word	0x00008d70


	//   ....[48]....
        /*04bc*/ 	.word	0x00008d90


	//   ....[49]....
        /*04c0*/ 	.word	0x00008dc0


	//   ....[50]....
        /*04c4*/ 	.word	0x00008e50


	//   ....[51]....
        /*04c8*/ 	.word	0x00008e60


	//   ....[52]....
        /*04cc*/ 	.word	0x00008ef0


	//   ....[53]....
        /*04d0*/ 	.word	0x00008f00


	//   ....[54]....
        /*04d4*/ 	.word	0x00008f90


	//   ....[55]....
        /*04d8*/ 	.word	0x00008fa0


	//   ....[56]....
        /*04dc*/ 	.word	0x00009030


	//   ....[57]....
        /*04e0*/ 	.word	0x00009040


	//   ....[58]....
        /*04e4*/ 	.word	0x000090d0


	//   ....[59]....
        /*04e8*/ 	.word	0x000090e0


	//   ....[60]....
        /*04ec*/ 	.word	0x00009170


	//   ....[61]....
        /*04f0*/ 	.word	0x00009180


	//   ....[62]....
        /*04f4*/ 	.word	0x00009190


	//   ....[63]....
        /*04f8*/ 	.word	0x00009230


	//   ....[64]....
        /*04fc*/ 	.word	0x00009250


	//   ....[65]....
        /*0500*/ 	.word	0x00009270


	//   ....[66]....
        /*0504*/ 	.word	0x00009330


	//   ....[67]....
        /*0508*/ 	.word	0x00009370


	//   ....[68]....
        /*050c*/ 	.word	0x000093b0


	//   ....[69]....
        /*0510*/ 	.word	0x000093c0


	//   ....[70]....
        /*0514*/ 	.word	0x00009400


	//   ....[71]....
        /*0518*/ 	.word	0x00009a60


	//   ....[72]....
        /*051c*/ 	.word	0x00009a80


	//   ....[73]....
        /*0520*/ 	.word	0x00009af0


	//   ....[74]....
        /*0524*/ 	.word	0x00009b00


	//   ....[75]....
        /*0528*/ 	.word	0x00009b40


	//   ....[76]....
        /*052c*/ 	.word	0x00009b50


	//   ....[77]....
        /*0530*/ 	.word	0x00009b90


	//   ....[78]....
        /*0534*/ 	.word	0x00009ba0


	//   ....[79]....
        /*0538*/ 	.word	0x00009be0


	//   ....[80]....
        /*053c*/ 	.word	0x00009bf0


	//   ....[81]....
        /*0540*/ 	.word	0x00009c30


	//   ....[82]....
        /*0544*/ 	.word	0x00009c40


	//   ....[83]....
        /*0548*/ 	.word	0x00009c80


	//   ....[84]....
        /*054c*/ 	.word	0x00009c90


	//   ....[85]....
        /*0550*/ 	.word	0x00009ca0


	//   ....[86]....
        /*0554*/ 	.word	0x00009ce0


	//   ....[87]....
        /*0558*/ 	.word	0x00009f50


	//   ....[88]....
        /*055c*/ 	.word	0x00009f80


	//   ....[89]....
        /*0560*/ 	.word	0x00009fe0


	//   ....[90]....
        /*0564*/ 	.word	0x00009ff0


	//   ....[91]....
        /*0568*/ 	.word	0x0000a040


	//   ....[92]....
        /*056c*/ 	.word	0x0000a050


	//   ....[93]....
        /*0570*/ 	.word	0x0000a0a0


	//   ....[94]....
        /*0574*/ 	.word	0x0000a0b0


	//   ....[95]....
        /*0578*/ 	.word	0x0000a100


	//   ....[96]....
        /*057c*/ 	.word	0x0000a110


	//   ....[97]....
        /*0580*/ 	.word	0x0000a160


	//   ....[98]....
        /*0584*/ 	.word	0x0000a170


	//   ....[99]....
        /*0588*/ 	.word	0x0000a1c0


	//   ....[100]....
        /*058c*/ 	.word	0x0000a1d0


	//   ....[101]....
        /*0590*/ 	.word	0x0000a1e0


	//   ....[102]....
        /*0594*/ 	.word	0x0000a220


	//   ....[103]....
        /*0598*/ 	.word	0x0000a670


	//   ....[104]....
        /*059c*/ 	.word	0x0000a680


	//   ....[105]....
        /*05a0*/ 	.word	0x0000a690


	//   ....[106]....
        /*05a4*/ 	.word	0x0000a6a0


	//   ....[107]....
        /*05a8*/ 	.word	0x0000a6c0


	//   ....[108]....
        /*05ac*/ 	.word	0x0000a720


	//   ....[109]....
        /*05b0*/ 	.word	0x0000a760


	//   ....[110]....
        /*05b4*/ 	.word	0x0000a780


	//   ....[111]....
        /*05b8*/ 	.word	0x0000a7c0


	//   ....[112]....
        /*05bc*/ 	.word	0x0000a7e0


	//   ....[113]....
        /*05c0*/ 	.word	0x0000a820


	//   ....[114]....
        /*05c4*/ 	.word	0x0000a840


	//   ....[115]....
        /*05c8*/ 	.word	0x0000a880


	//   ....[116]....
        /*05cc*/ 	.word	0x0000a8a0


	//   ....[117]....
        /*05d0*/ 	.word	0x0000a8e0


	//   ....[118]....
        /*05d4*/ 	.word	0x0000a900


	//   ....[119]....
        /*05d8*/ 	.word	0x0000ac70


	//   ....[120]....
        /*05dc*/ 	.word	0x0000b150


	//   ....[121]....
        /*05e0*/ 	.word	0x0000b240


	//   ....[122]....
        /*05e4*/ 	.word	0x0000b2e0


	//   ....[123]....
        /*05e8*/ 	.word	0x0000b350


	//   ....[124]....
        /*05ec*/ 	.word	0x0000b440


	//   ....[125]....
        /*05f0*/ 	.word	0x0000b4b0


	//   ....[126]....
        /*05f4*/ 	.word	0x0000b5a0


	//   ....[127]....
        /*05f8*/ 	.word	0x0000b610


	//   ....[128]....
        /*05fc*/ 	.word	0x0000b700


	//   ....[129]....
        /*0600*/ 	.word	0x0000b770


	//   ....[130]....
        /*0604*/ 	.word	0x0000b860


	//   ....[131]....
        /*0608*/ 	.word	0x0000b8d0


	//   ....[132]....
        /*060c*/ 	.word	0x0000b9c0


	//   ....[133]....
        /*0610*/ 	.word	0x0000ba30


	//   ....[134]....
        /*0614*/ 	.word	0x0000bb20


	//   ....[135]....
        /*0618*/ 	.word	0x0000bb90


	//   ....[136]....
        /*061c*/ 	.word	0x0000bc70


	//   ....[137]....
        /*0620*/ 	.word	0x0000bd00


	//   ....[138]....
        /*0624*/ 	.word	0x0000bd70


	//   ....[139]....
        /*0628*/ 	.word	0x0000bdd0


	//   ....[140]....
        /*062c*/ 	.word	0x0000bed0


	//   ....[141]....
        /*0630*/ 	.word	0x0000bf30


	//   ....[142]....
        /*0634*/ 	.word	0x0000c030


	//   ....[143]....
        /*0638*/ 	.word	0x0000c090


	//   ....[144]....
        /*063c*/ 	.word	0x0000c190


	//   ....[145]....
        /*0640*/ 	.word	0x0000c1f0


	//   ....[146]....
        /*0644*/ 	.word	0x0000c2f0


	//   ....[147]....
        /*0648*/ 	.word	0x0000c350


	//   ....[148]....
        /*064c*/ 	.word	0x0000c450


	//   ....[149]....
        /*0650*/ 	.word	0x0000c4b0


	//   ....[150]....
        /*0654*/ 	.word	0x0000c5a0


	//   ....[151]....
        /*0658*/ 	.word	0x0000c600


	//   ....[152]....
        /*065c*/ 	.word	0x0000c6e0


	//   ....[153]....
        /*0660*/ 	.word	0x0000c760


	//   ....[154]....
        /*0664*/ 	.word	0x0000c840


	//   ....[155]....
        /*0668*/ 	.word	0x0000c8a0


	//   ....[156]....
        /*066c*/ 	.word	0x0000c990


	//   ....[157]....
        /*0670*/ 	.word	0x0000ca10


	//   ....[158]....
        /*0674*/ 	.word	0x0000cad0


	//   ....[159]....
        /*0678*/ 	.word	0x0000cb50


	//   ....[160]....
        /*067c*/ 	.word	0x0000cbe0


	//   ....[161]....
        /*0680*/ 	.word	0x0000cd20


	//   ....[162]....
        /*0684*/ 	.word	0x0000cdd0


	//   ....[163]....
        /*0688*/ 	.word	0x0000ce40


	//   ....[164]....
        /*068c*/ 	.word	0x0000cf10


	//   ....[165]....
        /*0690*/ 	.word	0x0000cf70


	//   ....[166]....
        /*0694*/ 	.word	0x0000d020


	//   ....[167]....
        /*0698*/ 	.word	0x0000d080


	//   ....[168]....
        /*069c*/ 	.word	0x0000d130


	//   ....[169]....
        /*06a0*/ 	.word	0x0000d190


	//   ....[170]....
        /*06a4*/ 	.word	0x0000d240


	//   ....[171]....
        /*06a8*/ 	.word	0x0000d2a0


	//   ....[172]....
        /*06ac*/ 	.word	0x0000d350


	//   ....[173]....
        /*06b0*/ 	.word	0x0000d3b0


	//   ....[174]....
        /*06b4*/ 	.word	0x0000d460


	//   ....[175]....
        /*06b8*/ 	.word	0x0000d4c0


	//   ....[176]....
        /*06bc*/ 	.word	0x0000d570


	//   ....[177]....
        /*06c0*/ 	.word	0x0000d660


	//   ....[178]....
        /*06c4*/ 	.word	0x0000d710


	//   ....[179]....
        /*06c8*/ 	.word	0x0000d770


	//   ....[180]....
        /*06cc*/ 	.word	0x0000d830


	//   ....[181]....
        /*06d0*/ 	.word	0x0000d890


	//   ....[182]....
        /*06d4*/ 	.word	0x0000d950


	//   ....[183]....
        /*06d8*/ 	.word	0x0000d9b0


	//   ....[184]....
        /*06dc*/ 	.word	0x0000da70


	//   ....[185]....
        /*06e0*/ 	.word	0x0000dad0


	//   ....[186]....
        /*06e4*/ 	.word	0x0000db90


	//   ....[187]....
        /*06e8*/ 	.word	0x0000dbf0


	//   ....[188]....
        /*06ec*/ 	.word	0x0000dcb0


	//   ....[189]....
        /*06f0*/ 	.word	0x0000dd10


	//   ....[190]....
        /*06f4*/ 	.word	0x0000ddd0


	//   ....[191]....
        /*06f8*/ 	.word	0x0000de30


	//   ....[192]....
        /*06fc*/ 	.word	0x0000dee0


	//   ....[193]....
        /*0700*/ 	.word	0x0000dfd0


	//   ....[194]....
        /*0704*/ 	.word	0x0000e080


	//   ....[195]....
        /*0708*/ 	.word	0x0000e0f0


	//   ....[196]....
        /*070c*/ 	.word	0x0000e1e0


	//   ....[197]....
        /*0710*/ 	.word	0x0000e240


	//   ....[198]....
        /*0714*/ 	.word	0x0000e2f0


	//   ....[199]....
        /*0718*/ 	.word	0x0000e350


	//   ....[200]....
        /*071c*/ 	.word	0x0000e410


	//   ....[201]....
        /*0720*/ 	.word	0x0000e470


	//   ....[202]....
        /*0724*/ 	.word	0x0000e520


	//   ....[203]....
        /*0728*/ 	.word	0x0000e580


	//   ....[204]....
        /*072c*/ 	.word	0x0000e640


	//   ....[205]....
        /*0730*/ 	.word	0x0000e6a0


	//   ....[206]....
        /*0734*/ 	.word	0x0000e750


	//   ....[207]....
        /*0738*/ 	.word	0x0000e7b0


	//   ....[208]....
        /*073c*/ 	.word	0x0000e860


	//   ....[209]....
        /*0740*/ 	.word	0x0000e970


	//----- nvinfo : EIATTR_REG_RECONFIG
	.align		4
.L_1373:
        /*0744*/ 	.byte	0x01, 0x54
	.zero		2


	//----- nvinfo : EIATTR_SYSCALL_OFFSETS
	.align		4
        /*0748*/ 	.byte	0x04, 0x46
        /*074a*/ 	.short	(.L_1375 - .L_1374)


	//   ....[0]....
.L_1374:
        /*074c*/ 	.word	0x00001000


	//   ....[1]....
        /*0750*/ 	.word	0x00007870


	//   ....[2]....
        /*0754*/ 	.word	0x000079b0


	//   ....[3]....
        /*0758*/ 	.word	0x00007aa0


	//   ....[4]....
        /*075c*/ 	.word	0x000088b0


	//----- nvinfo : EIATTR_MBARRIER_INSTR_OFFSETS
	.align		4
.L_1375:
        /*0760*/ 	.byte	0x04, 0x39
        /*0762*/ 	.short	(.L_1377 - .L_1376)


	//   ....[0]....
.L_1376:
        /*0764*/ 	.word	0x00000180
        /*0768*/ 	.word	0x000000ff
        /*076c*/ 	.word	0x00016800
        /*0770*/ 	.short	0x0100
        /*0772*/ 	.byte	0x08
	.zero		1


	//   ....[1]....
        /*0774*/ 	.word	0x00000190
        /*0778*/ 	.word	0x000000ff
        /*077c*/ 	.word	0x00016820
        /*0780*/ 	.short	0x0100
        /*0782*/ 	.byte	0x08
	.zero		1


	//   ....[2]....
        /*0784*/ 	.word	0x00000280
        /*0788*/ 	.word	0x000000ff
        /*078c*/ 	.word	0x00016830
        /*0790*/ 	.short	0x0100
        /*0792*/ 	.byte	0x08
	.zero		1


	//   ....[3]....
        /*0794*/ 	.word	0x00000290
        /*0798*/ 	.word	0x000000ff
        /*079c*/ 	.word	0x00016840
        /*07a0*/ 	.short	0x0100
        /*07a2*/ 	.byte	0x08
	.zero		1


	//   ....[4]....
        /*07a4*/ 	.word	0x000002a0
        /*07a8*/ 	.word	0x000000ff
        /*07ac*/ 	.word	0x00016838
        /*07b0*/ 	.short	0x0100
        /*07b2*/ 	.byte	0x08
	.zero		1


	//   ....[5]....
        /*07b4*/ 	.word	0x000002b0
        /*07b8*/ 	.word	0x000000ff
        /*07bc*/ 	.word	0x00016848
        /*07c0*/ 	.short	0x0100
        /*07c2*/ 	.byte	0x08
	.zero		1


	//   ....[6]....
        /*07c4*/ 	.word	0x000003e0
        /*07c8*/ 	.word	0x000000ff
        /*07cc*/ 	.word	0x00016850
        /*07d0*/ 	.short	0x0100
        /*07d2*/ 	.byte	0x08
	.zero		1


	//   ....[7]....
        /*07d4*/ 	.word	0x000003f0
        /*07d8*/ 	.word	0x000000ff
        /*07dc*/ 	.word	0x00016860
        /*07e0*/ 	.short	0x0100
        /*07e2*/ 	.byte	0x08
	.zero		1


	//   ....[8]....
        /*07e4*/ 	.word	0x00000400
        /*07e8*/ 	.word	0x000000ff
        /*07ec*/ 	.word	0x00016858
        /*07f0*/ 	.short	0x0100
        /*07f2*/ 	.byte	0x08
	.zero		1


	//   ....[9]....
        /*07f4*/ 	.word	0x00000410
        /*07f8*/ 	.word	0x000000ff
        /*07fc*/ 	.word	0x00016868
        /*0800*/ 	.short	0x0100
        /*0802*/ 	.byte	0x08
	.zero		1


	//   ....[10]....
        /*0804*/ 	.word	0x00000500
        /*0808*/ 	.word	0x000000ff
        /*080c*/ 	.word	0x00016870
        /*0810*/ 	.short	0x0100
        /*0812*/ 	.byte	0x06
	.zero		1


	//   ....[11]....
        /*0814*/ 	.word	0x00000510
        /*0818*/ 	.word	0x000000ff
        /*081c*/ 	.word	0x00016880
        /*0820*/ 	.short	0x0100
        /*0822*/ 	.byte	0x06
	.zero		1


	//   ....[12]....
        /*0824*/ 	.word	0x00000520
        /*0828*/ 	.word	0x000000ff
        /*082c*/ 	.word	0x00016878
        /*0830*/ 	.short	0x0100
        /*0832*/ 	.byte	0x06
	.zero		1


	//   ....[13]....
        /*0834*/ 	.word	0x00000530
        /*0838*/ 	.word	0x000000ff
        /*083c*/ 	.word	0x00016888
        /*0840*/ 	.short	0x0100
        /*0842*/ 	.byte	0x06
	.zero		1


	//   ....[14]....
        /*0844*/ 	.word	0x00000660
        /*0848*/ 	.word	0x000000ff
        /*084c*/ 	.word	0x00016890
        /*0850*/ 	.short	0x0100
        /*0852*/ 	.byte	0x08
	.zero		1


	//   ....[15]....
        /*0854*/ 	.word	0x00000670
        /*0858*/ 	.word	0x000000ff
        /*085c*/ 	.word	0x000168a0
        /*0860*/ 	.short	0x0100
        /*0862*/ 	.byte	0x08
	.zero		1


	//   ....[16]....
        /*0864*/ 	.word	0x00000680
        /*0868*/ 	.word	0x000000ff
        /*086c*/ 	.word	0x00016898
        /*0870*/ 	.short	0x0100
        /*0872*/ 	.byte	0x08
	.zero		1


	//   ....[17]....
        /*0874*/ 	.word	0x00000690
        /*0878*/ 	.word	0x000000ff
        /*087c*/ 	.word	0x000168a8
        /*0880*/ 	.short	0x0100
        /*0882*/ 	.byte	0x08
	.zero		1


	//   ....[18]....
        /*0884*/ 	.word	0x000007d0
        /*0888*/ 	.word	0x000000ff
        /*088c*/ 	.word	0x000168b0
        /*0890*/ 	.short	0x0100
        /*0892*/ 	.byte	0x08
	.zero		1


	//   ....[19]....
        /*0894*/ 	.word	0x000007e0
        /*0898*/ 	.word	0x000000ff
        /*089c*/ 	.word	0x000168c0
        /*08a0*/ 	.short	0x0100
        /*08a2*/ 	.byte	0x08
	.zero		1


	//   ....[20]....
        /*08a4*/ 	.word	0x000007f0
        /*08a8*/ 	.word	0x000000ff
        /*08ac*/ 	.word	0x000168b8
        /*08b0*/ 	.short	0x0100
        /*08b2*/ 	.byte	0x08
	.zero		1


	//   ....[21]....
        /*08b4*/ 	.word	0x00000800
        /*08b8*/ 	.word	0x000000ff
        /*08bc*/ 	.word	0x000168c8
        /*08c0*/ 	.short	0x0100
        /*08c2*/ 	.byte	0x08
	.zero		1


	//   ....[22]....
        /*08c4*/ 	.word	0x00001060
        /*08c8*/ 	.word	0x000000ff
        /*08cc*/ 	.word	0x00016800
        /*08d0*/ 	.short	0x010a
        /*08d2*/ 	.byte	0x2c
	.zero		1


	//   ....[23]....
        /*08d4*/ 	.word	0x000010e0
        /*08d8*/ 	.word	0x00000000
        /*08dc*/ 	.word	0x00016830
        /*08e0*/ 	.short	0x010a
        /*08e2*/ 	.byte	0x3f
	.zero		1


	//   ....[24]....
        /*08e4*/ 	.word	0x00001130
        /*08e8*/ 	.word	0x00000000
        /*08ec*/ 	.word	0x00016830
        /*08f0*/ 	.short	0x010a
        /*08f2*/ 	.byte	0x3f
	.zero		1


	//   ....[25]....
        /*08f4*/ 	.word	0x00001cc0
        /*08f8*/ 	.word	0x000000ff
        /*08fc*/ 	.word	0x00000000
        /*0900*/ 	.short	0x0101
        /*0902*/ 	.byte	0x06
	.zero		1


	//   ....[26]....
        /*0904*/ 	.word	0x00003930
        /*0908*/ 	.word	0x000000ff
        /*090c*/ 	.word	0x00016830
        /*0910*/ 	.short	0x010a
        /*0912*/ 	.byte	0x06
	.zero		1


	//   ....[27]....
        /*0914*/ 	.word	0x00003970
        /*0918*/ 	.word	0x000000ff
        /*091c*/ 	.word	0x00016830
        /*0920*/ 	.short	0x010a
        /*0922*/ 	.byte	0x06
	.zero		1


	//   ....[28]....
        /*0924*/ 	.word	0x00003b80
        /*0928*/ 	.word	0x000000ff
        /*092c*/ 	.word	0x00016850
        /*0930*/ 	.short	0x010a
        /*0932*/ 	.byte	0x06
	.zero		1


	//   ....[29]....
        /*0934*/ 	.word	0x00003bc0
        /*0938*/ 	.word	0x000000ff
        /*093c*/ 	.word	0x00016850
        /*0940*/ 	.short	0x010a
        /*0942*/ 	.byte	0x06
	.zero		1


	//   ....[30]....
        /*0944*/ 	.word	0x00004410
        /*0948*/ 	.word	0x000000ff
        /*094c*/ 	.word	0x00000000
        /*0950*/ 	.short	0x0101
        /*0952*/ 	.byte	0x06
	.zero		1


	//   ....[31]....
        /*0954*/ 	.word	0x00005990
        /*0958*/ 	.word	0x000000ff
        /*095c*/ 	.word	0x00000000
        /*0960*/ 	.short	0x0101
        /*0962*/ 	.byte	0x06
	.zero		1


	//   ....[32]....
        /*0964*/ 	.word	0x00005da0
        /*0968*/ 	.word	0x000000ff
        /*096c*/ 	.word	0x00016850
        /*0970*/ 	.short	0x010a
        /*0972*/ 	.byte	0x04
	.zero		1


	//   ....[33]....
        /*0974*/ 	.word	0x00005de0
        /*0978*/ 	.word	0x000000ff
        /*097c*/ 	.word	0x00016850
        /*0980*/ 	.short	0x010a
        /*0982*/ 	.byte	0x04
	.zero		1


	//   ....[34]....
        /*0984*/ 	.word	0x00006500
        /*0988*/ 	.word	0x000000ff
        /*098c*/ 	.word	0x00000000
        /*0990*/ 	.short	0x0101
        /*0992*/ 	.byte	0x04
	.zero		1


	//   ....[35]....
        /*0994*/ 	.word	0x00006fa0
        /*0998*/ 	.word	0x000000ff
        /*099c*/ 	.word	0x00000000
        /*09a0*/ 	.short	0x0101
        /*09a2*/ 	.byte	0x2c
	.zero		1


	//   ....[36]....
        /*09a4*/ 	.word	0x00007f70
        /*09a8*/ 	.word	0x00000000
        /*09ac*/ 	.word	0x00016840
        /*09b0*/ 	.short	0x010a
        /*09b2*/ 	.byte	0x3f
	.zero		1


	//   ....[37]....
        /*09b4*/ 	.word	0x00008690
        /*09b8*/ 	.word	0x00000000
        /*09bc*/ 	.word	0x00016830
        /*09c0*/ 	.short	0x0107
        /*09c2*/ 	.byte	0x3f
	.zero		1


	//   ....[38]....
        /*09c4*/ 	.word	0x00008750
        /*09c8*/ 	.word	0x00000000
        /*09cc*/ 	.word	0x00016830
        /*09d0*/ 	.short	0x0101
        /*09d2*/ 	.byte	0x3f
	.zero		1


	//   ....[39]....
        /*09d4*/ 	.word	0x000094b0
        /*09d8*/ 	.word	0x000000ff
        /*09dc*/ 	.word	0x00016800
        /*09e0*/ 	.short	0x0107
        /*09e2*/ 	.byte	0x26
	.zero		1


	//   ....[40]....
        /*09e4*/ 	.word	0x00009510
        /*09e8*/ 	.word	0x000000ff
        /*09ec*/ 	.word	0x00016800
        /*09f0*/ 	.short	0x0101
        /*09f2*/ 	.byte	0x26
	.zero		1


	//   ....[41]....
        /*09f4*/ 	.word	0x00009530
        /*09f8*/ 	.word	0x000000ff
        /*09fc*/ 	.word	0x00016820
        /*0a00*/ 	.short	0x010a
        /*0a02*/ 	.byte	0x26
	.zero		1


	//   ....[42]....
        /*0a04*/ 	.word	0x000098a0
        /*0a08*/ 	.word	0x00000005
        /*0a0c*/ 	.word	0x00016840
        /*0a10*/ 	.short	0x010a
        /*0a12*/ 	.byte	0x3f
	.zero		1


	//   ....[43]....
        /*0a14*/ 	.word	0x00009d60
        /*0a18*/ 	.word	0x00000005
        /*0a1c*/ 	.word	0x00016830
        /*0a20*/ 	.short	0x0107
        /*0a22*/ 	.byte	0x3f
	.zero		1


	//   ....[44]....
        /*0a24*/ 	.word	0x00009e20
        /*0a28*/ 	.word	0x00000005
        /*0a2c*/ 	.word	0x00016830
        /*0a30*/ 	.short	0x0101
        /*0a32*/ 	.byte	0x3f
	.zero		1


	//   ....[45]....
        /*0a34*/ 	.word	0x00009e80
        /*0a38*/ 	.word	0x00000005
        /*0a3c*/ 	.word	0x00016860
        /*0a40*/ 	.short	0x010a
        /*0a42*/ 	.byte	0x3f
	.zero		1


	//   ....[46]....
        /*0a44*/ 	.word	0x0000a2e0
        /*0a48*/ 	.word	0x00000005
        /*0a4c*/ 	.word	0x00016850
        /*0a50*/ 	.short	0x0107
        /*0a52*/ 	.byte	0x3f
	.zero		1


	//   ....[47]....
        /*0a54*/ 	.word	0x0000a4a0
        /*0a58*/ 	.word	0x00000005
        /*0a5c*/ 	.word	0x00016850
        /*0a60*/ 	.short	0x0101
        /*0a62*/ 	.byte	0x3f
	.zero		1


	//   ....[48]....
        /*0a64*/ 	.word	0x0000a5a0
        /*0a68*/ 	.word	0x00000004
        /*0a6c*/ 	.word	0x00016860
        /*0a70*/ 	.short	0x010a
        /*0a72*/ 	.byte	0x3f
	.zero		1


	//   ....[49]....
        /*0a74*/ 	.word	0x0000a9e0
        /*0a78*/ 	.word	0x00000004
        /*0a7c*/ 	.word	0x00016850
        /*0a80*/ 	.short	0x0107
        /*0a82*/ 	.byte	0x3f
	.zero		1


	//   ....[50]....
        /*0a84*/ 	.word	0x0000aac0
        /*0a88*/ 	.word	0x00000004
        /*0a8c*/ 	.word	0x00016850
        /*0a90*/ 	.short	0x0101
        /*0a92*/ 	.byte	0x3f
	.zero		1


	//   ....[51]....
        /*0a94*/ 	.word	0x0000abf0
        /*0a98*/ 	.word	0x00000007
        /*0a9c*/ 	.word	0x00016820
        /*0aa0*/ 	.short	0x010a
        /*0aa2*/ 	.byte	0x3f
	.zero		1


	//   ....[52]....
        /*0aa4*/ 	.word	0x0000ad70
        /*0aa8*/ 	.word	0x00000005
        /*0aac*/ 	.word	0x00016840
        /*0ab0*/ 	.short	0x010a
        /*0ab2*/ 	.byte	0x3f
	.zero		1


	//   ....[53]....
        /*0ab4*/ 	.word	0x0000ae10
        /*0ab8*/ 	.word	0x00000003
        /*0abc*/ 	.word	0x00016840
        /*0ac0*/ 	.short	0x010a
        /*0ac2*/ 	.byte	0x3f
	.zero		1


	//   ....[54]....
        /*0ac4*/ 	.word	0x0000ae50
        /*0ac8*/ 	.word	0x00000005
        /*0acc*/ 	.word	0x00016860
        /*0ad0*/ 	.short	0x010a
        /*0ad2*/ 	.byte	0x3f
	.zero		1


	//   ....[55]....
        /*0ad4*/ 	.word	0x0000ae90
        /*0ad8*/ 	.word	0x00000003
        /*0adc*/ 	.word	0x00016860
        /*0ae0*/ 	.short	0x010a
        /*0ae2*/ 	.byte	0x3f
	.zero		1


	//   ....[56]....
        /*0ae4*/ 	.word	0x0000af00
        /*0ae8*/ 	.word	0x00000003
        /*0aec*/ 	.word	0x00016800
        /*0af0*/ 	.short	0x010a
        /*0af2*/ 	.byte	0x3f
	.zero		1


	//   ....[57]....
        /*0af4*/ 	.word	0x0000af50
        /*0af8*/ 	.word	0x00000000
        /*0afc*/ 	.word	0x00016830
        /*0b00*/ 	.short	0x010a
        /*0b02*/ 	.byte	0x3f
	.zero		1


	//   ....[58]....
        /*0b04*/ 	.word	0x0000afb0
        /*0b08*/ 	.word	0x00000007
        /*0b0c*/ 	.word	0x00016830
        /*0b10*/ 	.short	0x010a
        /*0b12*/ 	.byte	0x3f
	.zero		1


	//   ....[59]....
        /*0b14*/ 	.word	0x0000b010
        /*0b18*/ 	.word	0x00000007
        /*0b1c*/ 	.word	0x00016850
        /*0b20*/ 	.short	0x010a
        /*0b22*/ 	.byte	0x3f
	.zero		1


	//   ....[60]....
        /*0b24*/ 	.word	0x0000b070
        /*0b28*/ 	.word	0x00000007
        /*0b2c*/ 	.word	0x00016850
        /*0b30*/ 	.short	0x010a
        /*0b32*/ 	.byte	0x3f
	.zero		1


	//   ....[61]....
        /*0b34*/ 	.word	0x0000b190
        /*0b38*/ 	.word	0x00000000
        /*0b3c*/ 	.word	0x00016840
        /*0b40*/ 	.short	0x010a
        /*0b42*/ 	.byte	0x3f
	.zero		1


	//   ....[62]....
        /*0b44*/ 	.word	0x0000cc20
        /*0b48*/ 	.word	0x00000003
        /*0b4c*/ 	.word	0x00016820
        /*0b50*/ 	.short	0x010a
        /*0b52*/ 	.byte	0x3f
	.zero		1


	//   ....[63]....
        /*0b54*/ 	.word	0x0000cc70
        /*0b58*/ 	.word	0x00000005
        /*0b5c*/ 	.word	0x00016840
        /*0b60*/ 	.short	0x010a
        /*0b62*/ 	.byte	0x3f
	.zero		1


	//   ....[64]....
        /*0b64*/ 	.word	0x0000d5b0
        /*0b68*/ 	.word	0x00000005
        /*0b6c*/ 	.word	0x00016860
        /*0b70*/ 	.short	0x010a
        /*0b72*/ 	.byte	0x3f
	.zero		1


	//   ....[65]....
        /*0b74*/ 	.word	0x0000df20
        /*0b78*/ 	.word	0x00000004
        /*0b7c*/ 	.word	0x00016860
        /*0b80*/ 	.short	0x010a
        /*0b82*/ 	.byte	0x3f
	.zero		1


	//   ....[66]....
        /*0b84*/ 	.word	0x0000e890
        /*0b88*/ 	.word	0x00000007
        /*0b8c*/ 	.word	0x00016820
        /*0b90*/ 	.short	0x010a
        /*0b92*/ 	.byte	0x3f
	.zero		1


	//   ....[67]....
        /*0b94*/ 	.word	0x0000ea30
        /*0b98*/ 	.word	0x00000005
        /*0b9c*/ 	.word	0x00016840
        /*0ba0*/ 	.short	0x010a
        /*0ba2*/ 	.byte	0x3f
	.zero		1


	//   ....[68]....
        /*0ba4*/ 	.word	0x0000ea80
        /*0ba8*/ 	.word	0x00000003
        /*0bac*/ 	.word	0x00016840
        /*0bb0*/ 	.short	0x010a
        /*0bb2*/ 	.byte	0x3f
	.zero		1


	//   ....[69]....
        /*0bb4*/ 	.word	0x0000ead0
        /*0bb8*/ 	.word	0x00000005
        /*0bbc*/ 	.word	0x00016860
        /*0bc0*/ 	.short	0x010a
        /*0bc2*/ 	.byte	0x3f
	.zero		1


	//----- nvinfo : EIATTR_NUM_MBARRIERS
	.align		4
.L_1377:
        /*0bc4*/ 	.byte	0x03, 0x38
        /*0bc6*/ 	.short	0x0016


	//----- nvinfo : EIATTR_EXIT_INSTR_OFFSETS
	.align		4
        /*0bc8*/ 	.byte	0x04, 0x1c
        /*0bca*/ 	.short	(.L_1379 - .L_1378)


	//   ....[0]....
.L_1378:
        /*0bcc*/ 	.word	0x00000960


	//   ....[1]....
        /*0bd0*/ 	.word	0x00007200


	//   ....[2]....
        /*0bd4*/ 	.word	0x0000aee0


	//----- nvinfo : EIATTR_MAX_THREADS
	.align		4
.L_1379:
        /*0bd8*/ 	.byte	0x04, 0x05
        /*0bda*/ 	.short	(.L_1381 - .L_1380)
.L_1380:
        /*0bdc*/ 	.word	0x00000200
        /*0be0*/ 	.word	0x00000001
        /*0be4*/ 	.word	0x00000001


	//----- nvinfo : EIATTR_CRS_STACK_SIZE
	.align		4
.L_1381:
        /*0be8*/ 	.byte	0x04, 0x1e
        /*0bea*/ 	.short	(.L_1383 - .L_1382)
.L_1382:
        /*0bec*/ 	.word	0x00000000


	//----- nvinfo : EIATTR_CBANK_PARAM_SIZE
	.align		4
.L_1383:
        /*0bf0*/ 	.byte	0x03, 0x19
        /*0bf2*/ 	.short	0x0a70


	//----- nvinfo : EIATTR_PARAM_CBANK
	.align		4
        /*0bf4*/ 	.byte	0x04, 0x0a
        /*0bf6*/ 	.short	(.L_1385 - .L_1384)
	.align		4
.L_1384:
        /*0bf8*/ 	.word	index@(.nv.constant0._ZN7cutlass13device_kernelIN5flash11enable_sm90INS1_16FlashAttnFwdSm90INS1_25CollectiveMainloopFwdSm90ILi2EN4cute5tupleIJNS5_1CILi1EEES8_S8_EEENS6_IJNS7_ILi192EEENS7_ILi128EEENS7_ILi64EEEEEELi64ENS_6half_tEfNS_4arch4Sm90ELb0ELb0ELb1ELb0ELb1ELb0ELb0ELb1ELb1ELb1ELb0ELb0EEENS1_21CollectiveEpilogueFwdINS6_IJSA_SC_SB_EEES9_SE_SG_Li384ELb0ELb1ELb0ELb0EEENS1_29StaticPersistentTileSchedulerILb0EEEEEEEEEvNT_6ParamsE)
        /*0bfc*/ 	.short	0x0210
        /*0bfe*/ 	.short	0x0a70


	//----- nvinfo : EIATTR_SW_WAR
	.align		4
.L_1385:
        /*0c00*/ 	.byte	0x04, 0x36
        /*0c02*/ 	.short	(.L_1387 - .L_1386)
.L_1386:
        /*0c04*/ 	.word	0x00000008
.L_1387:


//--------------------- .nv.info._ZN7cutlass13device_kernelIN5flash11enable_sm90INS1_16FlashAttnFwdSm90INS1_25CollectiveMainloopFwdSm90ILi2EN4cute5tupleIJNS5_1CILi1EEES8_S8_EEENS6_IJNS7_ILi192EEENS7_ILi128EEENS7_ILi64EEEEEELi64ENS_6half_tEfNS_4arch4Sm90ELb0ELb0ELb1ELb1ELb1ELb0ELb0ELb1ELb1ELb1ELb0ELb0EEENS1_21CollectiveEpilogueFwdINS6_IJSA_SC_SB_EEES9_SE_SG_Li384ELb1ELb1ELb0ELb0EEENS1_36VarlenDynamicPersistentTileSchedulerILi192ELi128ELi384ELi128ELb0ELb1ELb1ELb0ELb1ELb1EEEEEEEEEvNT_6ParamsE --------------------------
	.section	.nv.info._ZN7cutlass13device_kernelIN5flash11enable_sm90INS1_16FlashAttnFwdSm90INS1_25CollectiveMainloopFwdSm90ILi2EN4cute5tupleIJNS5_1CILi1EEES8_S8_EEENS6_IJNS7_ILi192EEENS7_ILi128EEENS7_ILi64EEEEEELi64ENS_6half_tEfNS_4arch4Sm90ELb0ELb0ELb1ELb1ELb1ELb0ELb0ELb1ELb1ELb1ELb0ELb0EEENS1_21CollectiveEpilogueFwdINS6_IJSA_SC_SB_EEES9_SE_SG_Li384ELb1ELb1ELb0ELb0EEENS1_36VarlenDynamicPersistentTileSchedulerILi192ELi128ELi384ELi128ELb0ELb1ELb1ELb0ELb1ELb1EEEEEEEEEvNT_6ParamsE,"",@"SHT_CUDA_INFO"
	.sectionflags	@""
	.align	4


	//----- nvinfo : EIATTR_CUDA_API_VERSION
	.align		4
        /*0000*/ 	.byte	0x04, 0x37
        /*0002*/ 	.short	(.L_1389 - .L_1388)
.L_1388:
        /*0004*/ 	.word	0x00000082


	//----- nvinfo : EIATTR_KPARAM_INFO
	.align		4
.L_1389:
        /*0008*/ 	.byte	0x04, 0x17
        /*000a*/ 	.short	(.L_1391 - .L_1390)
.L_1390:
        /*000c*/ 	.word	0x00000000
        /*0010*/ 	.short	0x0000
        /*0012*/ 	.short	0x0070
        /*0014*/ 	.byte	0x00, 0xf0, 0x01, 0x2a


	//----- nvinfo : EIATTR_SPARSE_MMA_MASK
	.align		4
.L_1391:
        /*0018*/ 	.byte	0x03, 0x50
        /*001a*/ 	.short	0x0000


	//----- nvinfo : EIATTR_MAXREG_COUNT
	.align		4
        /*001c*/ 	.byte	0x03, 0x1b
        /*001e*/ 	.short	0x0080


	//----- nvinfo : EIATTR_NUM_BARRIERS
	.align		4
        /*0020*/ 	.byte	0x02, 0x4c
        /*0022*/ 	.byte	0x10
	.zero		1


	//----- nvinfo : EIATTR_EXTERNS
	.align		4
        /*0024*/ 	.byte	0x04, 0x0f
        /*0026*/ 	.short	(.L_1393 - .L_1392)


	//   ....[0]....
	.align		4
.L_1392:
        /*0028*/ 	.word	index@(__assertfail)


	//----- nvinfo : EIATTR_ANNOTATIONS
	.align		4
.L_1393:
        /*002c*/ 	.byte	0x04, 0x55
        /*002e*/ 	.short	(.L_1395 - .L_1394)


	//   ....[0]....
.L_1394:
        /* <DEDUP_REMOVED lines=29> */


	//----- nvinfo : EIATTR_MERCURY_ISA_VERSION
	.align		4
.L_1395:
        /*01e8*/ 	.byte	0x03, 0x5f
        /*01ea*/ 	.short	0x0101


	//----- nvinfo : EIATTR_UNUSED_LOAD_BYTE_OFFSET
	.align		4
        /*01ec*/ 	.byte	0x04, 0x44
        /*01ee*/ 	.short	(.L_1397 - .L_1396)


	//   ....[0]....
.L_1396:
        /*01f0*/ 	.word	0x00000970
        /*01f4*/ 	.word	0x0000fff0


	//   ....[1]....
        /*01f8*/ 	.word	0x00006aa0
        /*01fc*/ 	.word	0x0000fff0


	//----- nvinfo : EIATTR_INT_WARP_WIDE_INSTR_OFFSETS
	.align		4
.L_1397:
        /*0200*/ 	.byte	0x04, 0x31
        /*0202*/ 	.short	(.L_1399 - .L_1398)


	//   ....[0]....
.L_1398:
        /*0204*/ 	.word	0x000000c0


	//   ....[1]....
        /*0208*/ 	.word	0x000000d0


	//   ....[2]....
        /*020c*/ 	.word	0x00000170


	//   ....[3]....
        /*0210*/ 	.word	0x000093e0


	//   ....[4]....
        /*0214*/ 	.word	0x00009470


	//   ....[5]....
        /*0218*/ 	.word	0x0000c660


	//   ....[6]....
        /*021c*/ 	.word	0x0000c6f0


	//----- nvinfo : EIATTR_COOP_GROUP_MASK_REGIDS
	.align		4
.L_1399:
        /*0220*/ 	.byte	0x04, 0x29
        /*0222*/ 	.short	(.L_1401 - .L_1400)


	//   ....[0]....
.L_1400:
        /*0224*/ 	.word	0xffffffff


	//   ....[1]....
        /*0228*/ 	.word	0xffffffff


	//   ....[2]....
        /*022c*/ 	.word	0xffffffff


	//   ....[3]....
        /*0230*/ 	.word	0xffffffff


	//   ....[4]....
        /*0234*/ 	.word	0xffffffff


	//   ....[5]....
        /*0238*/ 	.word	0xffffffff


	//   ....[6]....
        /*023c*/ 	.word	0xffffffff


	//   ....[7]....
        /*0240*/ 	.word	0xffffffff


	//   ....[8]....
        /*0244*/ 	.word	0xffffffff


	//   ....[9]....
        /*0248*/ 	.word	0xffffffff


	//   ....[10]....
        /*024c*/ 	.word	0xffffffff


	//   ....[11]....
        /*0250*/ 	.word	0xffffffff


	//   ....[12]....
        /*0254*/ 	.word	0xffffffff


	//   ....[13]....
        /*0258*/ 	.word	0xffffffff


	//   ....[14]....
        /*025c*/ 	.word	0xffffffff


	//   ....[15]....
        /*0260*/ 	.word	0xffffffff


	//   ....[16]....
        /*0264*/ 	.word	0xffffffff


	//   ....[17]....
        /*0268*/ 	.word	0xffffffff


	//   ....[18]....
        /*026c*/ 	.word	0xffffffff


	//   ....[19]....
        /*0270*/ 	.word	0xffffffff


	//   ....[20]....
        /*0274*/ 	.word	0xffffffff


	//   ....[21]....
        /*0278*/ 	.word	0xffffffff


	//   ....[22]....
        /*027c*/ 	.word	0xffffffff


	//   ....[23]....
        /*0280*/ 	.word	0xffffffff


	//   ....[24]....
        /*0284*/ 	.word	0xffffffff


	//   ....[25]....
        /*0288*/ 	.word	0xffffffff


	//   ....[26]....
        /*028c*/ 	.word	0xffffffff


	//   ....[27]....
        /*0290*/ 	.word	0xffffffff


	//   ....[28]....
        /*0294*/ 	.word	0xffffffff


	//   ....[29]....
        /*0298*/ 	.word	0xffffffff


	//   ....[30]....
        /*029c*/ 	.word	0xffffffff


	//   ....[31]....
        /*02a0*/ 	.word	0xffffffff


	//   ....[32]....
        /*02a4*/ 	.word	0xffffffff


	//   ....[33]....
        /*02a8*/ 	.word	0xffffffff


	//   ....[34]....
        /*02ac*/ 	.word	0xffffffff


	//   ....[35]....
        /*02b0*/ 	.word	0xffffffff


	//   ....[36]....
        /*02b4*/ 	.word	0xffffffff


	//   ....[37]....
        /*02b8*/ 	.word	0xffffffff


	//   ....[38]....
        /*02bc*/ 	.word	0xffffffff


	//   ....[39]....
        /*02c0*/ 	.word	0xffffffff


	//   ....[40]....
        /*02c4*/ 	.word	0xffffffff


	//   ....[41]....
        /*02c8*/ 	.word	0xffffffff


	//   ....[42]....
        /*02cc*/ 	.word	0xffffffff


	//   ....[43]....
        /*02d0*/ 	.word	0xffffffff


	//   ....[44]....
        /*02d4*/ 	.word	0xffffffff


	//   ....[45]....
        /*02d8*/ 	.word	0xffffffff


	//   ....[46]....
        /*02dc*/ 	.word	0xffffffff


	//   ....[47]....
        /*02e0*/ 	.word	0xffffffff


	//   ....[48]....
        /*02e4*/ 	.word	0xffffffff


	//   ....[49]....
        /*02e8*/ 	.word	0xffffffff


	//   ....[50]....
        /*02ec*/ 	.word	0xffffffff


	//   ....[51]....
        /*02f0*/ 	.word	0xffffffff


	//   ....[52]....
        /*02f4*/ 	.word	0xffffffff


	//   ....[53]....
        /*02f8*/ 	.word	0xffffffff


	//   ....[54]....
        /*02fc*/ 	.word	0xffffffff


	//   ....[55]....
        /*0300*/ 	.word	0xffffffff


	//   ....[56]....
        /*0304*/ 	.word	0xffffffff


	//   ....[57]....
        /*0308*/ 	.word	0xffffffff


	//   ....[58]....
        /*030c*/ 	.word	0xffffffff


	//   ....[59]....
        /*0310*/ 	.word	0xffffffff


	//   ....[60]....
        /*0314*/ 	.word	0xffffffff


	//   ....[61]....
        /*0318*/ 	.word	0xffffffff


	//   ....[62]....
        /*031c*/ 	.word	0xffffffff


	//   ....[63]....
        /*0320*/ 	.word	0xffffffff


	//   ....[64]....
        /*0324*/ 	.word	0xffffffff


	//   ....[65]....
        /*0328*/ 	.word	0xffffffff


	//   ....[66]....
        /*032c*/ 	.word	0xffffffff


	//   ....[67]....
        /*0330*/ 	.word	0xffffffff


	//   ....[68]....
        /*0334*/ 	.word	0xffffffff


	//   ....[69]....
        /*0338*/ 	.word	0xffffffff


	//   ....[70]....
        /*033c*/ 	.word	0xffffffff


	//   ....[71]....
        /*0340*/ 	.word	0xffffffff


	//   ....[72]....
        /*0344*/ 	.word	0xffffffff


	//   ....[73]....
        /*0348*/ 	.word	0xffffffff


	//   ....[74]....
        /*034c*/ 	.word	0xffffffff


	//   ....[75]....
        /*0350*/ 	.word	0xffffffff


	//   ....[76]....
        /*0354*/ 	.word	0xffffffff


	//   ....[77]....
        /*0358*/ 	.word	0xffffffff


	//   ....[78]....
        /*035c*/ 	.word	0xffffffff


	//   ....[79]....
        /*0360*/ 	.word	0xffffffff


	//   ....[80]....
        /*0364*/ 	.word	0xffffffff


	//   ....[81]....
        /*0368*/ 	.word	0xffffffff


	//   ....[82]....
        /*036c*/ 	.word	0xffffffff


	//   ....[83]....
        /*0370*/ 	.word	0xffffffff


	//   ....[84]....
        /*0374*/ 	.word	0xffffffff


	//   ....[85]....
        /*0378*/ 	.word	0xffffffff


	//   ....[86]....
        /*037c*/ 	.word	0xffffffff


	//   ....[87]....
        /*0380*/ 	.word	0xffffffff


	//   ....[88]....
        /*0384*/ 	.word	0xffffffff


	//   ....[89]....
        /*0388*/ 	.word	0xffffffff


	//   ....[90]....
        /*038c*/ 	.word	0xffffffff


	//   ....[91]....
        /*0390*/ 	.word	0xffffffff


	//   ....[92]....
        /*0394*/ 	.word	0xffffffff


	//   ....[93]....
        /*0398*/ 	.word	0xffffffff


	//   ....[94]....
        /*039c*/ 	.word	0xffffffff


	//   ....[95]....
        /*03a0*/ 	.word	0xffffffff


	//   ....[96]....
        /*03a4*/ 	.word	0xffffffff


	//   ....[97]....
        /*03a8*/ 	.word	0xffffffff


	//   ....[98]....
        /*03ac*/ 	.word	0xffffffff


	//   ....[99]....
        /*03b0*/ 	.word	0xffffffff


	//   ....[100]....
        /*03b4*/ 	.word	0xffffffff


	//   ....[101]....
        /*03b8*/ 	.word	0xffffffff


	//   ....[102]....
        /*03bc*/ 	.word	0xffffffff


	//   ....[103]....
        /*03c0*/ 	.word	0xffffffff


	//   ....[104]....
        /*03c4*/ 	.word	0xffffffff


	//   ....[105]....
        /*03c8*/ 	.word	0xffffffff


	//   ....[106]....
        /*03cc*/ 	.word	0xffffffff


	//   ....[107]....
        /*03d0*/ 	.word	0xffffffff


	//   ....[108]....
        /*03d4*/ 	.word	0xffffffff


	//   ....[109]....
        /*03d8*/ 	.word	0xffffffff


	//   ....[110]....
        /*03dc*/ 	.word	0xffffffff


	//   ....[111]....
        /*03e0*/ 	.word	0xffffffff


	//   ....[112]....
        /*03e4*/ 	.word	0xffffffff


	//   ....[113]....
        /*03e8*/ 	.word	0xffffffff


	//   ....[114]....
        /*03ec*/ 	.word	0xffffffff


	//   ....[115]....
        /*03f0*/ 	.word	0xffffffff


	//   ....[116]....
        /*03f4*/ 	.word	0xffffffff


	//   ....[117]....
        /*03f8*/ 	.word	0xffffffff


	//   ....[118]....
        /*03fc*/ 	.word	0xffffffff


	//   ....[119]....
        /*0400*/ 	.word	0xffffffff


	//   ....[120]....
        /*0404*/ 	.word	0xffffffff


	//   ....[121]....
        /*0408*/ 	.word	0xffffffff


	//   ....[122]....
        /*040c*/ 	.word	0xffffffff


	//   ....[123]....
        /*0410*/ 	.word	0xffffffff


	//   ....[124]....
        /*0414*/ 	.word	0xffffffff


	//   ....[125]....
        /*0418*/ 	.word	0xffffffff


	//   ....[126]....
        /*041c*/ 	.word	0xffffffff


	//   ....[127]....
        /*0420*/ 	.word	0xffffffff


	//   ....[128]....
        /*0424*/ 	.word	0xffffffff


	//   ....[129]....
        /*0428*/ 	.word	0xffffffff


	//   ....[130]....
        /*042c*/ 	.word	0xffffffff


	//   ....[131]....
        /*0430*/ 	.word	0xffffffff


	//   ....[132]....
        /*0434*/ 	.word	0xffffffff


	//   ....[133]....
        /*0438*/ 	.word	0xffffffff


	//   ....[134]....
        /*043c*/ 	.word	0xffffffff


	//   ....[135]....
        /*0440*/ 	.word	0xffffffff


	//   ....[136]....
        /*0444*/ 	.word	0xffffffff


	//   ....[137]....
        /*0448*/ 	.word	0xffffffff


	//   ....[138]....
        /*044c*/ 	.word	0xffffffff


	//   ....[139]....
        /*0450*/ 	.word	0xffffffff


	//   ....[140]....
        /*0454*/ 	.word	0xffffffff


	//   ....[141]....
        /*0458*/ 	.word	0xffffffff


	//   ....[142]....
        /*045c*/ 	.word	0xffffffff


	//   ....[143]....
        /*0460*/ 	.word	0xffffffff


	//   ....[144]....
        /*0464*/ 	.word	0xffffffff


	//   ....[145]....
        /*0468*/ 	.word	0xffffffff


	//   ....[146]....
        /*046c*/ 	.word	0xffffffff


	//   ....[147]....
        /*0470*/ 	.word	0xffffffff


	//   ....[148]....
        /*0474*/ 	.word	0xffffffff


	//   ....[149]....
        /*0478*/ 	.word	0xffffffff


	//   ....[150]....
        /*047c*/ 	.word	0xffffffff


	//   ....[151]....
        /*0480*/ 	.word	0xffffffff


	//   ....[152]....
        /*0484*/ 	.word	0xffffffff


	//   ....[153]....
        /*0488*/ 	.word	0xffffffff


	//   ....[154]....
        /*048c*/ 	.word	0xffffffff


	//   ....[155]....
        /*0490*/ 	.word	0xffffffff


	//   ....[156]....
        /*0494*/ 	.word	0xffffffff


	//   ....[157]....
        /*0498*/ 	.word	0xffffffff


	//   ....[158]....
        /*049c*/ 	.word	0xffffffff


	//   ....[159]....
        /*04a0*/ 	.word	0xffffffff


	//   ....[160]....
        /*04a4*/ 	.word	0xffffffff


	//   ....[161]....
        /*04a8*/ 	.word	0x0500000f


	//   ....[162]....
        /*04ac*/ 	.word	0x0500000f


	//   ....[163]....
        /*04b0*/ 	.word	0x0500000f


	//   ....[164]....
        /*04b4*/ 	.word	0x0500000f


	//   ....[165]....
        /*04b8*/ 	.word	0x0500000f


	//   ....[166]....
        /*04bc*/ 	.word	0x0500000f


	//   ....[167]....
        /*04c0*/ 	.word	0x0500000f


	//   ....[168]....
        /*04c4*/ 	.word	0x0500000f


	//   ....[169]....
        /*04c8*/ 	.word	0x0500000f


	//   ....[170]....
        /*04cc*/ 	.word	0x0500000f


	//   ....[171]....
        /*04d0*/ 	.word	0x0500000f


	//   ....[172]....
        /*04d4*/ 	.word	0x0500000f


	//   ....[173]....
        /*04d8*/ 	.word	0x0500000f


	//   ....[174]....
        /*04dc*/ 	.word	0x0500000f


	//   ....[175]....
        /*04e0*/ 	.word	0x0500000f


	//   ....[176]....
        /*04e4*/ 	.word	0x0500000f


	//   ....[177]....
        /*04e8*/ 	.word	0x0500000f


	//   ....[178]....
        /*04ec*/ 	.word	0x0500000f


	//   ....[179]....
        /*04f0*/ 	.word	0x0500000f


	//   ....[180]....
        /*04f4*/ 	.word	0x0500000f


	//   ....[181]....
        /*04f8*/ 	.word	0x0500000f


	//   ....[182]....
        /*04fc*/ 	.word	0x0500000f


	//   ....[183]....
        /*0500*/ 	.word	0x0500000f


	//   ....[184]....
        /*0504*/ 	.word	0x0500000f


	//   ....[185]....
        /*0508*/ 	.word	0x0500000f


	//   ....[186]....
        /*050c*/ 	.word	0x0500000f


	//   ....[187]....
        /*0510*/ 	.word	0x0500000f


	//   ....[188]....
        /*0514*/ 	.word	0x0500000f


	//   ....[189]....
        /*0518*/ 	.word	0x0500000f


	//   ....[190]....
        /*051c*/ 	.word	0x0500000f


	//   ....[191]....
        /*0520*/ 	.word	0x0500000f


	//   ....[192]....
        /*0524*/ 	.word	0x0500000f


	//   ....[193]....
        /*0528*/ 	.word	0x0500000f


	//   ....[194]....
        /*052c*/ 	.word	0x0500000f


	//   ....[195]....
        /*0530*/ 	.word	0x0500000f


	//   ....[196]....
        /*0534*/ 	.word	0x0500000f


	//   ....[197]....
        /*0538*/ 	.word	0x0500000f


	//   ....[198]....
        /*053c*/ 	.word	0x0500000f


	//   ....[199]....
        /*0540*/ 	.word	0x0500000f


	//   ....[200]....
        /*0544*/ 	.word	0x0500000f


	//   ....[201]....
        /*0548*/ 	.word	0x0500000f


	//   ....[202]....
        /*054c*/ 	.word	0x0500000f


	//   ....[203]....
        /*0550*/ 	.word	0x0500000f


	//   ....[204]....
        /*0554*/ 	.word	0x0500000f


	//   ....[205]....
        /*0558*/ 	.word	0x0500000f


	//   ....[206]....
        /*055c*/ 	.word	0x0500000f


	//   ....[207]....
        /*0560*/ 	.word	0x0500000f


	//   ....[208]....
        /*0564*/ 	.word	0x0500000f


	//   ....[209]....
        /*0568*/ 	.word	0x0500000f


	//   ....[210]....
        /*056c*/ 	.word	0x0500000f


	//   ....[211]....
        /*0570*/ 	.word	0x0500000f


	//   ....[212]....
        /*0574*/ 	.word	0x0500000f


	//   ....[213]....
        /*0578*/ 	.word	0x0500000f


	//   ....[214]....
        /*057c*/ 	.word	0x0500000f


	//   ....[215]....
        /*0580*/ 	.word	0x0500000f


	//   ....[216]....
        /*0584*/ 	.word	0x0500000f


	//   ....[217]....
        /*0588*/ 	.word	0x0500000f


	//   ....[218]....
        /*058c*/ 	.word	0x0500000f


	//   ....[219]....
        /*0590*/ 	.word	0x0500000f


	//   ....[220]....
        /*0594*/ 	.word	0x0500000f


	//   ....[221]....
        /*0598*/ 	.word	0x0500000f


	//   ....[222]....
        /*059c*/ 	.word	0x0500000f


	//   ....[223]....
        /*05a0*/ 	.word	0x0500000f


	//   ....[224]....
        /*05a4*/ 	.word	0x0500000f


	//   ....[225]....
        /*05a8*/ 	.word	0x0500000f


	//   ....[226]....
        /*05ac*/ 	.word	0x0500000f


	//   ....[227]....
        /*05b0*/ 	.word	0x0500000f


	//   ....[228]....
        /*05b4*/ 	.word	0x0500000f


	//   ....[229]....
        /*05b8*/ 	.word	0x0500000f


	//   ....[230]....
        /*05bc*/ 	.word	0x0500000f


	//   ....[231]....
        /*05c0*/ 	.word	0x0500000f


	//   ....[232]....
        /*05c4*/ 	.word	0x0500000f


	//   ....[233]....
        /*05c8*/ 	.word	0x0500000f


	//   ....[234]....
        /*05cc*/ 	.word	0x0500000f


	//   ....[235]....
        /*05d0*/ 	.word	0x0500000f


	//   ....[236]....
        /*05d4*/ 	.word	0x0500000f


	//   ....[237]....
        /*05d8*/ 	.word	0x0500000f


	//   ....[238]....
        /*05dc*/ 	.word	0x0500000f


	//   ....[239]....
        /*05e0*/ 	.word	0x0500000f


	//   ....[240]....
        /*05e4*/ 	.word	0x0500000f


	//   ....[241]....
        /*05e8*/ 	.word	0x0500000f


	//   ....[242]....
        /*05ec*/ 	.word	0x0500000f


	//   ....[243]....
        /*05f0*/ 	.word	0x0500000f


	//   ....[244]....
        /*05f4*/ 	.word	0x0500000f


	//   ....[245]....
        /*05f8*/ 	.word	0x0500000f


	//   ....[246]....
        /*05fc*/ 	.word	0x0500000f


	//   ....[247]....
        /*0600*/ 	.word	0x0500000f


	//   ....[248]....
        /*0604*/ 	.word	0x0500000f


	//   ....[249]....
        /*0608*/ 	.word	0x0500000f


	//   ....[250]....
        /*060c*/ 	.word	0x0500000f


	//   ....[251]....
        /*0610*/ 	.word	0x0500000f


	//   ....[252]....
        /*0614*/ 	.word	0x0500000f


	//   ....[253]....
        /*0618*/ 	.word	0x0500000f


	//   ....[254]....
        /*061c*/ 	.word	0x0500000f


	//   ....[255]....
        /*0620*/ 	.word	0x0500000f


	//   ....[0]....
        /*0624*/ 	.word	0x0500000f


	//   ....[1]....
        /*0628*/ 	.word	0x0500000f


	//   ....[2]....
        /*062c*/ 	.word	0x0500000f


	//   ....[3]....
        /*0630*/ 	.word	0x0500000f


	//   ....[4]....
        /*0634*/ 	.word	0x0500000f


	//   ....[5]....
        /*0638*/ 	.word	0x0500000f


	//   ....[6]....
        /*063c*/ 	.word	0x0500000f


	//   ....[7]....
        /*0640*/ 	.word	0x0500000f


	//   ....[8]....
        /*0644*/ 	.word	0x0500000f


	//   ....[9]....
        /*0648*/ 	.word	0x0500000f


	//   ....[10]....
        /*064c*/ 	.word	0x0500000f


	//   ....[11]....
        /*0650*/ 	.word	0x0500000f


	//----- nvinfo : EIATTR_COOP_GROUP_INSTR_OFFSETS
	.align		4
.L_1401:
        /*0654*/ 	.byte	0x04, 0x28
        /*0656*/ 	.short	(.L_1403 - .L_1402)


	//   ....[0]....
.L_1402:
        /*0658*/ 	.word	0x00000080


	//   ....[1]....
        /*065c*/ 	.word	0x00000090


	//   ....[2]....
        /*0660*/ 	.word	0x000002d0


	//   ....[3]....
        /*0664*/ 	.word	0x00000430


	//   ....[4]....
        /*0668*/ 	.word	0x00000550


	//   ....[5]....
        /*066c*/ 	.word	0x000006b0


	//   ....[6]....
        /*0670*/ 	.word	0x00001210


	//   ....[7]....
        /*0674*/ 	.word	0x00002a50


	//   ....[8]....
        /*0678*/ 	.word	0x00002aa0


	//   ....[9]....
        /*067c*/ 	.word	0x00002cf0


	//   ....[10]....
        /*0680*/ 	.word	0x00002e90


	//   ....[11]....
        /*0684*/ 	.word	0x00004fe0


	//   ....[12]....
        /*0688*/ 	.word	0x00005020


	//   ....[13]....
        /*068c*/ 	.word	0x00005040


	//   ....[14]....
        /*0690*/ 	.word	0x00005060


	//   ....[15]....
        /*0694*/ 	.word	0x00006310


	//   ....[16]....
        /*0698*/ 	.word	0x00006350


	//   ....[17]....
        /*069c*/ 	.word	0x00006410


	//   ....[18]....
        /*06a0*/ 	.word	0x00006420


	//   ....[19]....
        /*06a4*/ 	.word	0x00007220


	//   ....[20]....
        /*06a8*/ 	.word	0x00007260


	//   ....[21]....
        /*06ac*/ 	.word	0x000072a0


	//   ....[22]....
        /*06b0*/ 	.word	0x000072d0


	//   ....[23]....
        /*06b4*/ 	.word	0x000077b0


	//   ....[24]....
        /*06b8*/ 	.word	0x000077e0


	//   ....[25]....
        /*06bc*/ 	.word	0x00007810


	//   ....[26]....
        /*06c0*/ 	.word	0x00007840


	//   ....[27]....
        /*06c4*/ 	.word	0x00007860


	//   ....[28]....
        /*06c8*/ 	.word	0x00007880


	//   ....[29]....
        /*06cc*/ 	.word	0x000078b0


	//   ....[30]....
        /*06d0*/ 	.word	0x000078e0


	//   ....[31]....
        /*06d4*/ 	.word	0x00008180


	//   ....[32]....
        /*06d8*/ 	.word	0x000081b0


	//   ....[33]....
        /*06dc*/ 	.word	0x000081f0


	//   ....[34]....
        /*06e0*/ 	.word	0x00008220


	//   ....[35]....
        /*06e4*/ 	.word	0x00008250


	//   ....[36]....
        /*06e8*/ 	.word	0x00008260


	//   ....[37]....
        /*06ec*/ 	.word	0x00008270


	//   ....[38]....
        /*06f0*/ 	.word	0x00008290


	//   ....[39]....
        /*06f4*/ 	.word	0x000083e0


	//   ....[40]....
        /*06f8*/ 	.word	0x000085d0


	//   ....[41]....
        /*06fc*/ 	.word	0x00008600


	//   ....[42]....
        /*0700*/ 	.word	0x00008630


	//   ....[43]....
        /*0704*/ 	.word	0x00008660


	//   ....[44]....
        /*0708*/ 	.word	0x00008690


	//   ....[45]....
        /*070c*/ 	.word	0x000086c0


	//   ....[46]....
        /*0710*/ 	.word	0x00008810


	//   ....[47]....
        /*0714*/ 	.word	0x00008840


	//   ....[48]....
        /*0718*/ 	.word	0x00008870


	//   ....[49]....
        /*071c*/ 	.word	0x000088a0


	//   ....[50]....
        /*0720*/ 	.word	0x000088d0


	//   ....[51]....
        /*0724*/ 	.word	0x00008900


	//   ....[52]....
        /*0728*/ 	.word	0x00008990


	//   ....[53]....
        /*072c*/ 	.word	0x000089c0


	//   ....[54]....
        /*0730*/ 	.word	0x00008a40


	//   ....[55]....
        /*0734*/ 	.word	0x00009ff0


	//   ....[56]....
        /*0738*/ 	.word	0x0000a010


	//   ....[57]....
        /*073c*/ 	.word	0x0000a0a0


	//   ....[58]....
        /*0740*/ 	.word	0x0000a0c0


	//   ....[59]....
        /*0744*/ 	.word	0x0000a140


	//   ....[60]....
        /*0748*/ 	.word	0x0000a160


	//   ....[61]....
        /*074c*/ 	.word	0x0000a1e0


	//   ....[62]....
        /*0750*/ 	.word	0x0000a200


	//   ....[63]....
        /*0754*/ 	.word	0x0000a280


	//   ....[64]....
        /*0758*/ 	.word	0x0000a2a0


	//   ....[65]....
        /*075c*/ 	.word	0x0000a320


	//   ....[66]....
        /*0760*/ 	.word	0x0000a340


	//   ....[67]....
        /*0764*/ 	.word	0x0000a3c0


	//   ....[68]....
        /*0768*/ 	.word	0x0000a3e0


	//   ....[69]....
        /*076c*/ 	.word	0x0000a3f0


	//   ....[70]....
        /*0770*/ 	.word	0x0000a400


	//   ....[71]....
        /*0774*/ 	.word	0x0000ad00


	//   ....[72]....
        /*0778*/ 	.word	0x0000ad30


	//   ....[73]....
        /*077c*/ 	.word	0x0000add0


	//   ....[74]....
        /*0780*/ 	.word	0x0000adf0


	//   ....[75]....
        /*0784*/ 	.word	0x0000ae70


	//   ....[76]....
        /*0788*/ 	.word	0x0000ae90


	//   ....[77]....
        /*078c*/ 	.word	0x0000af10


	//   ....[78]....
        /*0790*/ 	.word	0x0000af30


	//   ....[79]....
        /*0794*/ 	.word	0x0000afb0


	//   ....[80]....
        /*0798*/ 	.word	0x0000afd0


	//   ....[81]....
        /*079c*/ 	.word	0x0000b050


	//   ....[82]....
        /*07a0*/ 	.word	0x0000b070


	//   ....[83]....
        /*07a4*/ 	.word	0x0000b0f0


	//   ....[84]....
        /*07a8*/ 	.word	0x0000b110


	//   ....[85]....
        /*07ac*/ 	.word	0x0000b120


	//   ....[86]....
        /*07b0*/ 	.word	0x0000b190


	//   ....[87]....
        /*07b4*/ 	.word	0x0000b1e0


	//   ....[88]....
        /*07b8*/ 	.word	0x0000b210


	//   ....[89]....
        /*07bc*/ 	.word	0x0000b2a0


	//   ....[90]....
        /*07c0*/ 	.word	0x0000b2b0


	//   ....[91]....
        /*07c4*/ 	.word	0x0000b320


	//   ....[92]....
        /*07c8*/ 	.word	0x0000b330


	//   ....[93]....
        /*07cc*/ 	.word	0x0000b370


	//   ....[94]....
        /*07d0*/ 	.word	0x0000b390


	//   ....[95]....
        /*07d4*/ 	.word	0x0000bb10


	//   ....[96]....
        /*07d8*/ 	.word	0x0000bb40


	//   ....[97]....
        /*07dc*/ 	.word	0x0000bb90


	//   ....[98]....
        /*07e0*/ 	.word	0x0000bba0


	//   ....[99]....
        /*07e4*/ 	.word	0x0000bbe0


	//   ....[100]....
        /*07e8*/ 	.word	0x0000bbf0


	//   ....[101]....
        /*07ec*/ 	.word	0x0000bc30


	//   ....[102]....
        /*07f0*/ 	.word	0x0000bc40


	//   ....[103]....
        /*07f4*/ 	.word	0x0000bc80


	//   ....[104]....
        /*07f8*/ 	.word	0x0000bc90


	//   ....[105]....
        /*07fc*/ 	.word	0x0000bcd0


	//   ....[106]....
        /*0800*/ 	.word	0x0000bce0


	//   ....[107]....
        /*0804*/ 	.word	0x0000bd20


	//   ....[108]....
        /*0808*/ 	.word	0x0000bd30


	//   ....[109]....
        /*080c*/ 	.word	0x0000bd40


	//   ....[110]....
        /*0810*/ 	.word	0x0000bd80


	//   ....[111]....
        /*0814*/ 	.word	0x0000c030


	//   ....[112]....
        /*0818*/ 	.word	0x0000c060


	//   ....[113]....
        /*081c*/ 	.word	0x0000c0c0


	//   ....[114]....
        /*0820*/ 	.word	0x0000c0d0


	//   ....[115]....
        /*0824*/ 	.word	0x0000c120


	//   ....[116]....
        /*0828*/ 	.word	0x0000c130


	//   ....[117]....
        /*082c*/ 	.word	0x0000c180


	//   ....[118]....
        /*0830*/ 	.word	0x0000c190


	//   ....[119]....
        /*0834*/ 	.word	0x0000c1e0


	//   ....[120]....
        /*0838*/ 	.word	0x0000c1f0


	//   ....[121]....
        /*083c*/ 	.word	0x0000c240


	//   ....[122]....
        /*0840*/ 	.word	0x0000c250


	//   ....[123]....
        /*0844*/ 	.word	0x0000c2a0


	//   ....[124]....
        /*0848*/ 	.word	0x0000c2b0


	//   ....[125]....
        /*084c*/ 	.word	0x0000c2c0


	//   ....[126]....
        /*0850*/ 	.word	0x0000c300


	//   ....[127]....
        /*0854*/ 	.word	0x0000c8b0


	//   ....[128]....
        /*0858*/ 	.word	0x0000c8f0


	//   ....[129]....
        /*085c*/ 	.word	0x0000c920


	//   ....[130]....
        /*0860*/ 	.word	0x0000c930


	//   ....[131]....
        /*0864*/ 	.word	0x0000c940


	//   ....[132]....
        /*0868*/ 	.word	0x0000c950


	//   ....[133]....
        /*086c*/ 	.word	0x0000c970


	//   ....[134]....
        /*0870*/ 	.word	0x0000c9c0


	//   ....[135]....
        /*0874*/ 	.word	0x0000c9e0


	//   ....[136]....
        /*0878*/ 	.word	0x0000ca20


	//   ....[137]....
        /*087c*/ 	.word	0x0000ca40


	//   ....[138]....
        /*0880*/ 	.word	0x0000ca80


	//   ....[139]....
        /*0884*/ 	.word	0x0000caa0


	//   ....[140]....
        /*0888*/ 	.word	0x0000caf0


	//   ....[141]....
        /*088c*/ 	.word	0x0000cb20


	//   ....[142]....
        /*0890*/ 	.word	0x0000cb80


	//   ....[143]....
        /*0894*/ 	.word	0x0000cf00


	//   ....[144]....
        /*0898*/ 	.word	0x0000cf30


	//   ....[145]....
        /*089c*/ 	.word	0x0000cf60


	//   ....[146]....
        /*08a0*/ 	.word	0x0000cf90


	//   ....[147]....
        /*08a4*/ 	.word	0x0000cfc0


	//   ....[148]....
        /*08a8*/ 	.word	0x0000cff0


	//   ....[149]....
        /*08ac*/ 	.word	0x0000d020


	//   ....[150]....
        /*08b0*/ 	.word	0x0000d050


	//   ....[151]....
        /*08b4*/ 	.word	0x0000d1d0


	//   ....[152]....
        /*08b8*/ 	.word	0x0000d200


	//   ....[153]....
        /*08bc*/ 	.word	0x0000d230


	//   ....[154]....
        /*08c0*/ 	.word	0x0000d260


	//   ....[155]....
        /*08c4*/ 	.word	0x0000d290


	//   ....[156]....
        /*08c8*/ 	.word	0x0000d2c0


	//   ....[157]....
        /*08cc*/ 	.word	0x0000d380


	//   ....[158]....
        /*08d0*/ 	.word	0x0000d3a0


	//   ....[159]....
        /*08d4*/ 	.word	0x0000d410


	//   ....[160]....
        /*08d8*/ 	.word	0x0000d880


	//   ....[161]....
        /*08dc*/ 	.word	0x0000dd60


	//   ....[162]....
        /*08e0*/ 	.word	0x0000de50


	//   ....[163]....
        /*08e4*/ 	.word	0x0000def0


	//   ....[164]....
        /*08e8*/ 	.word	0x0000df50


	//   ....[165]....
        /*08ec*/ 	.word	0x0000e040


	//   ....[166]....
        /*08f0*/ 	.word	0x0000e0b0


	//   ....[167]....
        /*08f4*/ 	.word	0x0000e1a0


	//   ....[168]....
        /*08f8*/ 	.word	0x0000e210


	//   ....[169]....
        /*08fc*/ 	.word	0x0000e300


	//   ....[170]....
        /*0900*/ 	.word	0x0000e370


	//   ....[171]....
        /*0904*/ 	.word	0x0000e460


	//   ....[172]....
        /*0908*/ 	.word	0x0000e4d0


	//   ....[173]....
        /*090c*/ 	.word	0x0000e5c0


	//   ....[174]....
        /*0910*/ 	.word	0x0000e630


	//   ....[175]....
        /*0914*/ 	.word	0x0000e720


	//   ....[176]....
        /*0918*/ 	.word	0x0000e790


	//   ....[177]....
        /*091c*/ 	.word	0x0000e870


	//   ....[178]....
        /*0920*/ 	.word	0x0000e920


	//   ....[179]....
        /*0924*/ 	.word	0x0000e990


	//   ....[180]....
        /*0928*/ 	.word	0x0000e9f0


	//   ....[181]....
        /*092c*/ 	.word	0x0000eae0


	//   ....[182]....
        /*0930*/ 	.word	0x0000eb40


	//   ....[183]....
        /*0934*/ 	.word	0x0000ec40


	//   ....[184]....
        /*0938*/ 	.word	0x0000eca0


	//   ....[185]....
        /*093c*/ 	.word	0x0000eda0


	//   ....[186]....
        /*0940*/ 	.word	0x0000ee00


	//   ....[187]....
        /*0944*/ 	.word	0x0000ef00


	//   ....[188]....
        /*0948*/ 	.word	0x0000ef60


	//   ....[189]....
        /*094c*/ 	.word	0x0000f060


	//   ....[190]....
        /*0950*/ 	.word	0x0000f0c0


	//   ....[191]....
        /*0954*/ 	.word	0x0000f1c0


	//   ....[192]....
        /*0958*/ 	.word	0x0000f220


	//   ....[193]....
        /*095c*/ 	.word	0x0000f330


	//   ....[194]....
        /*0960*/ 	.word	0x0000f390


	//   ....[195]....
        /*0964*/ 	.word	0x0000f450


	//   ....[196]....
        /*0968*/ 	.word	0x0000f4b0


	//   ....[197]....
        /*096c*/ 	.word	0x0000f5b0


	//   ....[198]....
        /*0970*/ 	.word	0x0000f610


	//   ....[199]....
        /*0974*/ 	.word	0x0000f6e0


	//   ....[200]....
        /*0978*/ 	.word	0x0000f740


	//   ....[201]....
        /*097c*/ 	.word	0x0000f800


	//   ....[202]....
        /*0980*/ 	.word	0x0000f940


	//   ....[203]....
        /*0984*/ 	.word	0x0000f9f0


	//   ....[204]....
        /*0988*/ 	.word	0x0000fa50


	//   ....[205]....
        /*098c*/ 	.word	0x0000fb00


	//   ....[206]....
        /*0990*/ 	.word	0x0000fb60


	//   ....[207]....
        /*0994*/ 	.word	0x0000fc10


	//   ....[208]....
        /*0998*/ 	.word	0x0000fc70


	//   ....[209]....
        /*099c*/ 	.word	0x0000fd20


	//   ....[210]....
        /*09a0*/ 	.word	0x0000fd80


	//   ....[211]....
        /*09a4*/ 	.word	0x0000fe30


	//   ....[212]....
        /*09a8*/ 	.word	0x0000fe90


	//   ....[213]....
        /*09ac*/ 	.word	0x0000ff40


	//   ....[214]....
        /*09b0*/ 	.word	0x0000ffa0


	//   ....[215]....
        /*09b4*/ 	.word	0x00010050


	//   ....[216]....
        /*09b8*/ 	.word	0x000100b0


	//   ....[217]....
        /*09bc*/ 	.word	0x00010160


	//   ....[218]....
        /*09c0*/ 	.word	0x00010250


	//   ....[219]....
        /*09c4*/ 	.word	0x00010300


	//   ....[220]....
        /*09c8*/ 	.word	0x00010360


	//   ....[221]....
        /*09cc*/ 	.word	0x00010420


	//   ....[222]....
        /*09d0*/ 	.word	0x00010480


	//   ....[223]....
        /*09d4*/ 	.word	0x00010540


	//   ....[224]....
        /*09d8*/ 	.word	0x000105a0


	//   ....[225]....
        /*09dc*/ 	.word	0x00010660


	//   ....[226]....
        /*09e0*/ 	.word	0x000106c0


	//   ....[227]....
        /*09e4*/ 	.word	0x00010780


	//   ....[228]....
        /*09e8*/ 	.word	0x000107e0


	//   ....[229]....
        /*09ec*/ 	.word	0x000108a0


	//   ....[230]....
        /*09f0*/ 	.word	0x00010900


	//   ....[231]....
        /*09f4*/ 	.word	0x000109c0


	//   ....[232]....
        /*09f8*/ 	.word	0x00010a20


	//   ....[233]....
        /*09fc*/ 	.word	0x00010ad0


	//   ....[234]....
        /*0a00*/ 	.word	0x00010bc0


	//   ....[235]....
        /*0a04*/ 	.word	0x00010c70


	//   ....[236]....
        /*0a08*/ 	.word	0x00010d00


	//   ....[237]....
        /*0a0c*/ 	.word	0x00010db0


	//   ....[238]....
        /*0a10*/ 	.word	0x00010e10


	//   ....[239]....
        /*0a14*/ 	.word	0x00010ed0


	//   ....[240]....
        /*0a18*/ 	.word	0x00010f30


	//   ....[241]....
        /*0a1c*/ 	.word	0x00010ff0


	//   ....[242]....
        /*0a20*/ 	.word	0x00011050


	//   ....[243]....
        /*0a24*/ 	.word	0x00011110


	//   ....[244]....
        /*0a28*/ 	.word	0x00011170


	//   ....[245]....
        /*0a2c*/ 	.word	0x00011230


	//   ....[246]....
        /*0a30*/ 	.word	0x00011290


	//   ....[247]....
        /*0a34*/ 	.word	0x00011350


	//   ....[248]....
        /*0a38*/ 	.word	0x000113b0


	//   ....[249]....
        /*0a3c*/ 	.word	0x00011450


	//   ....[250]....
        /*0a40*/ 	.word	0x000114e0


	//   ....[251]....
        /*0a44*/ 	.word	0x00011580


	//   ....[252]....
        /*0a48*/ 	.word	0x000116a0


	//   ....[253]....
        /*0a4c*/ 	.word	0x00011710


	//   ....[254]....
        /*0a50*/ 	.word	0x00011780


	//   ....[255]....
        /*0a54*/ 	.word	0x000117f0


	//   ....[0]....
        /*0a58*/ 	.word	0x00011860


	//   ....[1]....
        /*0a5c*/ 	.word	0x000118e0


	//   ....[2]....
        /*0a60*/ 	.word	0x00011970


	//   ....[3]....
        /*0a64*/ 	.word	0x00011a00


	//   ....[4]....
        /*0a68*/ 	.word	0x00011a70


	//   ....[5]....
        /*0a6c*/ 	.word	0x00011ae0


	//   ....[6]....
        /*0a70*/ 	.word	0x00011b50


	//   ....[7]....
        /*0a74*/ 	.word	0x00011bd0


	//   ....[8]....
        /*0a78*/ 	.word	0x00011c40


	//   ....[9]....
        /*0a7c*/ 	.word	0x00011ce0


	//   ....[10]....
        /*0a80*/ 	.word	0x00011d70


	//   ....[11]....
        /*0a84*/ 	.word	0x00011e90


	//----- nvinfo : EIATTR_REG_RECONFIG
	.align		4
.L_1403:
        /*0a88*/ 	.byte	0x01, 0x54
	.zero		2


	//----- nvinfo : EIATTR_SYSCALL_OFFSETS
	.align		4
        /*0a8c*/ 	.byte	0x04, 0x46
        /*0a8e*/ 	.short	(.L_1405 - .L_1404)


	//   ....[0]....
.L_1404:
        /*0a90*/ 	.word	0x00001400


	//   ....[1]....
        /*0a94*/ 	.word	0x000095d0


	//   ....[2]....
        /*0a98*/ 	.word	0x00009720


	//   ....[3]....
        /*0a9c*/ 	.word	0x00009810


	//   ....[4]....
        /*0aa0*/ 	.word	0x0000a810


	//----- nvinfo : EIATTR_MBARRIER_INSTR_OFFSETS
	.align		4
.L_1405:
        /*0aa4*/ 	.byte	0x04, 0x39
        /*0aa6*/ 	.short	(.L_1407 - .L_1406)


	//   ....[0]....
.L_1406:
        /*0aa8*/ 	.word	0x00000180
        /*0aac*/ 	.word	0x000000ff
        /*0ab0*/ 	.word	0x00016800
        /*0ab4*/ 	.short	0x0100
        /*0ab6*/ 	.byte	0x08
	.zero		1


	//   ....[1]....
        /*0ab8*/ 	.word	0x00000190
        /*0abc*/ 	.word	0x000000ff
        /*0ac0*/ 	.word	0x00016820
        /*0ac4*/ 	.short	0x0100
        /*0ac6*/ 	.byte	0x08
	.zero		1


	//   ....[2]....
        /*0ac8*/ 	.word	0x00000280
        /*0acc*/ 	.word	0x000000ff
        /*0ad0*/ 	.word	0x00016830
        /*0ad4*/ 	.short	0x0100
        /*0ad6*/ 	.byte	0x08
	.zero		1


	//   ....[3]....
        /*0ad8*/ 	.word	0x00000290
        /*0adc*/ 	.word	0x000000ff
        /*0ae0*/ 	.word	0x00016840
        /*0ae4*/ 	.short	0x0100
        /*0ae6*/ 	.byte	0x08
	.zero		1


	//   ....[4]....
        /*0ae8*/ 	.word	0x000002a0
        /*0aec*/ 	.word	0x000000ff
        /*0af0*/ 	.word	0x00016838
        /*0af4*/ 	.short	0x0100
        /*0af6*/ 	.byte	0x08
	.zero		1


	//   ....[5]....
        /*0af8*/ 	.word	0x000002b0
        /*0afc*/ 	.word	0x000000ff
        /*0b00*/ 	.word	0x00016848
        /*0b04*/ 	.short	0x0100
        /*0b06*/ 	.byte	0x08
	.zero		1


	//   ....[6]....
        /*0b08*/ 	.word	0x000003e0
        /*0b0c*/ 	.word	0x000000ff
        /*0b10*/ 	.word	0x00016850
        /*0b14*/ 	.short	0x0100
        /*0b16*/ 	.byte	0x08
	.zero		1


	//   ....[7]....
        /*0b18*/ 	.word	0x000003f0
        /*0b1c*/ 	.word	0x000000ff
        /*0b20*/ 	.word	0x00016860
        /*0b24*/ 	.short	0x0100
        /*0b26*/ 	.byte	0x08
	.zero		1


	//   ....[8]....
        /*0b28*/ 	.word	0x00000400
        /*0b2c*/ 	.word	0x000000ff
        /*0b30*/ 	.word	0x00016858
        /*0b34*/ 	.short	0x0100
        /*0b36*/ 	.byte	0x08
	.zero		1


	//   ....[9]....
        /*0b38*/ 	.word	0x00000410
        /*0b3c*/ 	.word	0x000000ff
        /*0b40*/ 	.word	0x00016868
        /*0b44*/ 	.short	0x0100
        /*0b46*/ 	.byte	0x08
	.zero		1


	//   ....[10]....
        /*0b48*/ 	.word	0x00000500
        /*0b4c*/ 	.word	0x000000ff
        /*0b50*/ 	.word	0x00016870
        /*0b54*/ 	.short	0x0100
        /*0b56*/ 	.byte	0x06
	.zero		1


	//   ....[11]....
        /*0b58*/ 	.word	0x00000510
        /*0b5c*/ 	.word	0x000000ff
        /*0b60*/ 	.word	0x00016880
        /*0b64*/ 	.short	0x0100
        /*0b66*/ 	.byte	0x06
	.zero		1


	//   ....[12]....
        /*0b68*/ 	.word	0x00000520
        /*0b6c*/ 	.word	0x000000ff
        /*0b70*/ 	.word	0x00016878
        /*0b74*/ 	.short	0x0100
        /*0b76*/ 	.byte	0x06
	.zero		1


	//   ....[13]....
        /*0b78*/ 	.word	0x00000530
        /*0b7c*/ 	.word	0x000000ff
        /*0b80*/ 	.word	0x00016888
        /*0b84*/ 	.short	0x0100
        /*0b86*/ 	.byte	0x06
	.zero		1


	//   ....[14]....
        /*0b88*/ 	.word	0x00000660
        /*0b8c*/ 	.word	0x000000ff
        /*0b90*/ 	.word	0x00016890
        /*0b94*/ 	.short	0x0100
        /*0b96*/ 	.byte	0x08
	.zero		1


	//   ....[15]....
        /*0b98*/ 	.word	0x00000670
        /*0b9c*/ 	.word	0x000000ff
        /*0ba0*/ 	.word	0x000168a0
        /*0ba4*/ 	.short	0x0100
        /*0ba6*/ 	.byte	0x08
	.zero		1


	//   ....[16]....
        /*0ba8*/ 	.word	0x00000680
        /*0bac*/ 	.word	0x000000ff
        /*0bb0*/ 	.word	0x00016898
        /*0bb4*/ 	.short	0x0100
        /*0bb6*/ 	.byte	0x08
	.zero		1


	//   ....[17]....
        /*0bb8*/ 	.word	0x00000690
        /*0bbc*/ 	.word	0x000000ff
        /*0bc0*/ 	.word	0x000168a8
        /*0bc4*/ 	.short	0x0100
        /*0bc6*/ 	.byte	0x08
	.zero		1


	//   ....[18]....
        /*0bc8*/ 	.word	0x000007d0
        /*0bcc*/ 	.word	0x000000ff
        /*0bd0*/ 	.word	0x000168b0
        /*0bd4*/ 	.short	0x0100
        /*0bd6*/ 	.byte	0x08
	.zero		1


	//   ....[19]....
        /*0bd8*/ 	.word	0x000007e0
        /*0bdc*/ 	.word	0x000000ff
        /*0be0*/ 	.word	0x000168c0
        /*0be4*/ 	.short	0x0100
        /*0be6*/ 	.byte	0x08
	.zero		1


	//   ....[20]....
        /*0be8*/ 	.word	0x000007f0
        /*0bec*/ 	.word	0x000000ff
        /*0bf0*/ 	.word	0x000168b8
        /*0bf4*/ 	.short	0x0100
        /*0bf6*/ 	.byte	0x08
	.zero		1


	//   ....[21]....
        /*0bf8*/ 	.word	0x00000800
        /*0bfc*/ 	.word	0x000000ff
        /*0c00*/ 	.word	0x000168c8
        /*0c04*/ 	.short	0x0100
        /*0c06*/ 	.byte	0x08
	.zero		1


	//   ....[22]....
        /*0c08*/ 	.word	0x00001480
        /*0c0c*/ 	.word	0x000000ff
        /*0c10*/ 	.word	0x00016800
        /*0c14*/ 	.short	0x010a
        /*0c16*/ 	.byte	0x31
	.zero		1


	//   ....[23]....
        /*0c18*/ 	.word	0x00001500
        /*0c1c*/ 	.word	0x00000000
        /*0c20*/ 	.word	0x00016830
        /*0c24*/ 	.short	0x010a
        /*0c26*/ 	.byte	0x3f
	.zero		1


	//   ....[24]....
        /*0c28*/ 	.word	0x00001550
        /*0c2c*/ 	.word	0x00000000
        /*0c30*/ 	.word	0x00016830
        /*0c34*/ 	.short	0x010a
        /*0c36*/ 	.byte	0x3f
	.zero		1


	//   ....[25]....
        /*0c38*/ 	.word	0x00002100
        /*0c3c*/ 	.word	0x000000ff
        /*0c40*/ 	.word	0x00000000
        /*0c44*/ 	.short	0x0101
        /*0c46*/ 	.byte	0x06
	.zero		1


	//   ....[26]....
        /*0c48*/ 	.word	0x00003d80
        /*0c4c*/ 	.word	0x000000ff
        /*0c50*/ 	.word	0x00016830
        /*0c54*/ 	.short	0x010a
        /*0c56*/ 	.byte	0x06
	.zero		1


	//   ....[27]....
        /*0c58*/ 	.word	0x00003dc0
        /*0c5c*/ 	.word	0x000000ff
        /*0c60*/ 	.word	0x00016830
        /*0c64*/ 	.short	0x010a
        /*0c66*/ 	.byte	0x06
	.zero		1


	//   ....[28]....
        /*0c68*/ 	.word	0x00004000
        /*0c6c*/ 	.word	0x000000ff
        /*0c70*/ 	.word	0x00016850
        /*0c74*/ 	.short	0x010a
        /*0c76*/ 	.byte	0x06
	.zero		1


	//   ....[29]....
        /*0c78*/ 	.word	0x00004040
        /*0c7c*/ 	.word	0x000000ff
        /*0c80*/ 	.word	0x00016850
        /*0c84*/ 	.short	0x010a
        /*0c86*/ 	.byte	0x06
	.zero		1


	//   ....[30]....
        /*0c88*/ 	.word	0x00004950
        /*0c8c*/ 	.word	0x000000ff
        /*0c90*/ 	.word	0x00000000
        /*0c94*/ 	.short	0x0101
        /*0c96*/ 	.byte	0x06
	.zero		1


	//   ....[31]....
        /*0c98*/ 	.word	0x00005e40
        /*0c9c*/ 	.word	0x000000ff
        /*0ca0*/ 	.word	0x00000000
        /*0ca4*/ 	.short	0x0101
        /*0ca6*/ 	.byte	0x06
	.zero		1


	//   ....[32]....
        /*0ca8*/ 	.word	0x00006280
        /*0cac*/ 	.word	0x000000ff
        /*0cb0*/ 	.word	0x00016850
        /*0cb4*/ 	.short	0x010a
        /*0cb6*/ 	.byte	0x05
	.zero		1


	//   ....[33]....
        /*0cb8*/ 	.word	0x000062c0
        /*0cbc*/ 	.word	0x000000ff
        /*0cc0*/ 	.word	0x00016850
        /*0cc4*/ 	.short	0x010a
        /*0cc6*/ 	.byte	0x05
	.zero		1


	//   ....[34]....
        /*0cc8*/ 	.word	0x00006880
        /*0ccc*/ 	.word	0x000000ff
        /*0cd0*/ 	.word	0x00000000
        /*0cd4*/ 	.short	0x0101
        /*0cd6*/ 	.byte	0x04
	.zero		1


	//   ....[35]....
        /*0cd8*/ 	.word	0x00007870
        /*0cdc*/ 	.word	0x00000000
        /*0ce0*/ 	.word	0x00000000
        /*0ce4*/ 	.short	0x0101
        /*0ce6*/ 	.byte	0x3f
	.zero		1


	//   ....[36]....
        /*0ce8*/ 	.word	0x00009d40
        /*0cec*/ 	.word	0x00000003
        /*0cf0*/ 	.word	0x00016840
        /*0cf4*/ 	.short	0x010a
        /*0cf6*/ 	.byte	0x3f
	.zero		1


	//   ....[37]....
        /*0cf8*/ 	.word	0x0000a500
        /*0cfc*/ 	.word	0x00000003
        /*0d00*/ 	.word	0x00016830
        /*0d04*/ 	.short	0x0107
        /*0d06*/ 	.byte	0x3f
	.zero		1


	//   ....[38]....
        /*0d08*/ 	.word	0x0000a5d0
        /*0d0c*/ 	.word	0x00000003
        /*0d10*/ 	.word	0x00016830
        /*0d14*/ 	.short	0x0101
        /*0d16*/ 	.byte	0x3f
	.zero		1


	//   ....[39]....
        /*0d18*/ 	.word	0x0000b430
        /*0d1c*/ 	.word	0x00000016
        /*0d20*/ 	.word	0x00016800
        /*0d24*/ 	.short	0x0107
        /*0d26*/ 	.byte	0x3f
	.zero		1


	//   ....[40]....
        /*0d28*/ 	.word	0x0000b530
        /*0d2c*/ 	.word	0x00000016
        /*0d30*/ 	.word	0x00016800
        /*0d34*/ 	.short	0x0101
        /*0d36*/ 	.byte	0x3f
	.zero		1


	//   ....[41]....
        /*0d38*/ 	.word	0x0000b550
        /*0d3c*/ 	.word	0x00000016
        /*0d40*/ 	.word	0x00016820
        /*0d44*/ 	.short	0x010a
        /*0d46*/ 	.byte	0x3f
	.zero		1


	//   ....[42]....
        /*0d48*/ 	.word	0x0000b8f0
        /*0d4c*/ 	.word	0x00000005
        /*0d50*/ 	.word	0x00016840
        /*0d54*/ 	.short	0x010a
        /*0d56*/ 	.byte	0x3f
	.zero		1


	//   ....[43]....
        /*0d58*/ 	.word	0x0000be00
        /*0d5c*/ 	.word	0x00000005
        /*0d60*/ 	.word	0x00016830
        /*0d64*/ 	.short	0x0107
        /*0d66*/ 	.byte	0x3f
	.zero		1


	//   ....[44]....
        /*0d68*/ 	.word	0x0000bec0
        /*0d6c*/ 	.word	0x00000005
        /*0d70*/ 	.word	0x00016830
        /*0d74*/ 	.short	0x0101
        /*0d76*/ 	.byte	0x3f
	.zero		1


	//   ....[45]....
        /*0d78*/ 	.word	0x0000bf20
        /*0d7c*/ 	.word	0x00000005
        /*0d80*/ 	.word	0x00016860
        /*0d84*/ 	.short	0x010a
        /*0d86*/ 	.byte	0x3f
	.zero		1


	//   ....[46]....
        /*0d88*/ 	.word	0x0000c3f0
        /*0d8c*/ 	.word	0x00000005
        /*0d90*/ 	.word	0x00016850
        /*0d94*/ 	.short	0x0107
        /*0d96*/ 	.byte	0x3f
	.zero		1


	//   ....[47]....
        /*0d98*/ 	.word	0x0000c590
        /*0d9c*/ 	.word	0x00000005
        /*0da0*/ 	.word	0x00016850
        /*0da4*/ 	.short	0x0101
        /*0da6*/ 	.byte	0x3f
	.zero		1


	//   ....[48]....
        /*0da8*/ 	.word	0x0000c7a0
        /*0dac*/ 	.word	0x00000000
        /*0db0*/ 	.word	0x00016860
        /*0db4*/ 	.short	0x010a
        /*0db6*/ 	.byte	0x3f
	.zero		1


	//   ....[49]....
        /*0db8*/ 	.word	0x0000cc30
        /*0dbc*/ 	.word	0x00000000
        /*0dc0*/ 	.word	0x00016850
        /*0dc4*/ 	.short	0x0107
        /*0dc6*/ 	.byte	0x3f
	.zero		1


	//   ....[50]....
        /*0dc8*/ 	.word	0x0000cd00
        /*0dcc*/ 	.word	0x00000000
        /*0dd0*/ 	.word	0x00016850
        /*0dd4*/ 	.short	0x0101
        /*0dd6*/ 	.byte	0x3f
	.zero		1


	//   ....[51]....
        /*0dd8*/ 	.word	0x0000d800
        /*0ddc*/ 	.word	0x00000005
        /*0de0*/ 	.word	0x00016820
        /*0de4*/ 	.short	0x010a
        /*0de6*/ 	.byte	0x3f
	.zero		1


	//   ....[52]....
        /*0de8*/ 	.word	0x0000d980
        /*0dec*/ 	.word	0x00000003
        /*0df0*/ 	.word	0x00016840
        /*0df4*/ 	.short	0x010a
        /*0df6*/ 	.byte	0x3f
	.zero		1


	//   ....[53]....
        /*0df8*/ 	.word	0x0000da20
        /*0dfc*/ 	.word	0x00000019
        /*0e00*/ 	.word	0x00016840
        /*0e04*/ 	.short	0x010a
        /*0e06*/ 	.byte	0x3f
	.zero		1


	//   ....[54]....
        /*0e08*/ 	.word	0x0000da60
        /*0e0c*/ 	.word	0x00000003
        /*0e10*/ 	.word	0x00016860
        /*0e14*/ 	.short	0x010a
        /*0e16*/ 	.byte	0x3f
	.zero		1


	//   ....[55]....
        /*0e18*/ 	.word	0x0000daa0
        /*0e1c*/ 	.word	0x00000019
        /*0e20*/ 	.word	0x00016860
        /*0e24*/ 	.short	0x010a
        /*0e26*/ 	.byte	0x3f
	.zero		1


	//   ....[56]....
        /*0e28*/ 	.word	0x0000db10
        /*0e2c*/ 	.word	0x00000003
        /*0e30*/ 	.word	0x00016800
        /*0e34*/ 	.short	0x010a
        /*0e36*/ 	.byte	0x3f
	.zero		1


	//   ....[57]....
        /*0e38*/ 	.word	0x0000db60
        /*0e3c*/ 	.word	0x00000000
        /*0e40*/ 	.word	0x00016830
        /*0e44*/ 	.short	0x010a
        /*0e46*/ 	.byte	0x3f
	.zero		1


	//   ....[58]....
        /*0e48*/ 	.word	0x0000dbc0
        /*0e4c*/ 	.word	0x00000007
        /*0e50*/ 	.word	0x00016830
        /*0e54*/ 	.short	0x010a
        /*0e56*/ 	.byte	0x3f
	.zero		1


	//   ....[59]....
        /*0e58*/ 	.word	0x0000dc20
        /*0e5c*/ 	.word	0x00000007
        /*0e60*/ 	.word	0x00016850
        /*0e64*/ 	.short	0x010a
        /*0e66*/ 	.byte	0x3f
	.zero		1


	//   ....[60]....
        /*0e68*/ 	.word	0x0000dc80
        /*0e6c*/ 	.word	0x00000007
        /*0e70*/ 	.word	0x00016850
        /*0e74*/ 	.short	0x010a
        /*0e76*/ 	.byte	0x3f
	.zero		1


	//   ....[61]....
        /*0e78*/ 	.word	0x0000dda0
        /*0e7c*/ 	.word	0x00000003
        /*0e80*/ 	.word	0x00016840
        /*0e84*/ 	.short	0x010a
        /*0e86*/ 	.byte	0x3f
	.zero		1


	//   ....[62]....
        /*0e88*/ 	.word	0x0000f840
        /*0e8c*/ 	.word	0x00000016
        /*0e90*/ 	.word	0x00016820
        /*0e94*/ 	.short	0x010a
        /*0e96*/ 	.byte	0x3f
	.zero		1


	//   ....[63]....
        /*0e98*/ 	.word	0x0000f890
        /*0e9c*/ 	.word	0x00000005
        /*0ea0*/ 	.word	0x00016840
        /*0ea4*/ 	.short	0x010a
        /*0ea6*/ 	.byte	0x3f
	.zero		1


	//   ....[64]....
        /*0ea8*/ 	.word	0x000101a0
        /*0eac*/ 	.word	0x00000005
        /*0eb0*/ 	.word	0x00016860
        /*0eb4*/ 	.short	0x010a
        /*0eb6*/ 	.byte	0x3f
	.zero		1


	//   ....[65]....
        /*0eb8*/ 	.word	0x00010b10
        /*0ebc*/ 	.word	0x00000000
        /*0ec0*/ 	.word	0x00016860
        /*0ec4*/ 	.short	0x010a
        /*0ec6*/ 	.byte	0x3f
	.zero		1


	//   ....[66]....
        /*0ec8*/ 	.word	0x00011db0
        /*0ecc*/ 	.word	0x00000005
        /*0ed0*/ 	.word	0x00016820
        /*0ed4*/ 	.short	0x010a
        /*0ed6*/ 	.byte	0x3f
	.zero		1


	//   ....[67]....
        /*0ed8*/ 	.word	0x00011f50
        /*0edc*/ 	.word	0x00000003
        /*0ee0*/ 	.word	0x00016840
        /*0ee4*/ 	.short	0x010a
        /*0ee6*/ 	.byte	0x3f
	.zero		1


	//   ....[68]....
        /*0ee8*/ 	.word	0x00011fa0
        /*0eec*/ 	.word	0x00000019
        /*0ef0*/ 	.word	0x00016840
        /*0ef4*/ 	.short	0x010a
        /*0ef6*/ 	.byte	0x3f
	.zero		1


	//   ....[69]....
        /*0ef8*/ 	.word	0x00011ff0
        /*0efc*/ 	.word	0x00000003
        /*0f00*/ 	.word	0x00016860
        /*0f04*/ 	.short	0x010a
        /*0f06*/ 	.byte	0x3f
	.zero		1


	//----- nvinfo : EIATTR_NUM_MBARRIERS
	.align		4
.L_1407:
        /*0f08*/ 	.byte	0x03, 0x38
        /*0f0a*/ 	.short	0x0016


	//----- nvinfo : EIATTR_EXIT_INSTR_OFFSETS
	.align		4
        /*0f0c*/ 	.byte	0x04, 0x1c
        /*0f0e*/ 	.short	(.L_1409 - .L_1408)


	//   ....[0]....
.L_1408:
        /*0f10*/ 	.word	0x000009b0


	//   ....[1]....
        /*0f14*/ 	.word	0x00008390


	//   ....[2]....
        /*0f18*/ 	.word	0x0000daf0


	//----- nvinfo : EIATTR_MAX_THREADS
	.align		4
.L_1409:
        /*0f1c*/ 	.byte	0x04, 0x05
        /*0f1e*/ 	.short	(.L_1411 - .L_1410)
.L_1410:
        /*0f20*/ 	.word	0x00000200
        /*0f24*/ 	.word	0x00000001
        /*0f28*/ 	.word	0x00000001


	//----- nvinfo : EIATTR_CRS_STACK_SIZE
	.align		4
.L_1411:
        /*0f2c*/ 	.byte	0x04, 0x1e
        /*0f2e*/ 	.short	(.L_1413 - .L_1412)
.L_1412:
        /*0f30*/ 	.word	0x00000000


	//----- nvinfo : EIATTR_CBANK_PARAM_SIZE
	.align		4
.L_1413:
        /*0f34*/ 	.byte	0x03, 0x19
        /*0f36*/ 	.short	0x0af0


	//----- nvinfo : EIATTR_PARAM_CBANK
	.align		4
        /*0f38*/ 	.byte	0x04, 0x0a
        /*0f3a*/ 	.short	(.L_1415 - .L_1414)
	.align		4
.L_1414:
        /*0f3c*/ 	.word	index@(.nv.constant0._ZN7cutlass13device_kernelIN5flash11enable_sm90INS1_16FlashAttnFwdSm90INS1_25CollectiveMainloopFwdSm90ILi2EN4cute5tupleIJNS5_1CILi1EEES8_S8_EEENS6_IJNS7_ILi192EEENS7_ILi128EEENS7_ILi64EEEEEELi64ENS_6half_tEfNS_4arch4Sm90ELb0ELb0ELb1ELb1ELb1ELb0ELb0ELb1ELb1ELb1ELb0ELb0EEENS1_21CollectiveEpilogueFwdINS6_IJSA_SC_SB_EEES9_SE_SG_Li384ELb1ELb1ELb0ELb0EEENS1_36VarlenDynamicPersistentTileSchedulerILi192ELi128ELi384ELi128ELb0ELb1ELb1ELb0ELb1ELb1EEEEEEEEEvNT_6ParamsE)
        /*0f40*/ 	.short	0x0210
        /*0f42*/ 	.short	0x0af0


	//----- nvinfo : EIATTR_SW_WAR
	.align		4
.L_1415:
        /*0f44*/ 	.byte	0x04, 0x36
        /*0f46*/ 	.short	(.L_1417 - .L_1416)
.L_1416:
        /*0f48*/ 	.word	0x00000008
.L_1417:


//--------------------- .nv.info._ZN7cutlass13device_kernelIN5flash11enable_sm90INS1_16FlashAttnFwdSm90INS1_25CollectiveMainloopFwdSm90ILi2EN4cute5tupleIJNS5_1CILi1EEES8_S8_EEENS6_IJNS7_ILi192EEENS7_ILi128EEENS7_ILi64EEEEEELi64ENS_6half_tEfNS_4arch4Sm90ELb0ELb0ELb1ELb1ELb1ELb1ELb0ELb1ELb1ELb1ELb0ELb0EEENS1_21CollectiveEpilogueFwdINS6_IJSA_SC_SB_EEES9_SE_SG_Li384ELb1ELb1ELb0ELb0EEENS1_36VarlenDynamicPersistentTileSchedulerILi192ELi128ELi384ELi128ELb0ELb1ELb1ELb0ELb1ELb1EEEEEEEEEvNT_6ParamsE --------------------------
	.section	.nv.info._ZN7cutlass13device_kernelIN5flash11enable_sm90INS1_16FlashAttnFwdSm90INS1_25CollectiveMainloopFwdSm90ILi2EN4cute5tupleIJNS5_1CILi1EEES8_S8_EEENS6_IJNS7_ILi192EEENS7_ILi128EEENS7_ILi64EEEEEELi64ENS_6half_tEfNS_4arch4Sm90ELb0ELb0ELb1ELb1ELb1ELb1ELb0ELb1ELb1ELb1ELb0ELb0EEENS1_21CollectiveEpilogueFwdINS6_IJSA_SC_SB_EEES9_SE_SG_Li384ELb1ELb1ELb0ELb0EEENS1_36VarlenDynamicPersistentTileSchedulerILi192ELi128ELi384ELi128ELb0ELb1ELb1ELb0ELb1ELb1EEEEEEEEEvNT_6ParamsE,"",@"SHT_CUDA_INFO"
	.sectionflags	@""
	.align	4


	//----- nvinfo : EIATTR_CUDA_API_VERSION
	.align		4
        /*0000*/ 	.byte	0x04, 0x37
        /*0002*/ 	.short	(.L_1419 - .L_1418)
.L_1418:
        /*0004*/ 	.word	0x00000082


	//----- nvinfo : EIATTR_KPARAM_INFO
	.align		4
.L_1419:
        /*0008*/ 	.byte	0x04, 0x17
        /*000a*/ 	.short	(.L_1421 - .L_1420)
.L_1420:
        /*000c*/ 	.word	0x00000000
        /*0010*/ 	.short	0x0000
        /*0012*/ 	.short	0x0070
        /*0014*/ 	.byte	0x00, 0xf0, 0x01, 0x2a


	//----- nvinfo : EIATTR_SPARSE_MMA_MASK
	.align		4
.L_1421:
        /*0018*/ 	.byte	0x03, 0x50
        /*001a*/ 	.short	0x0000


	//----- nvinfo : EIATTR_MAXREG_COUNT
	.align		4
        /*001c*/ 	.byte	0x03, 0x1b
        /*001e*/ 	.short	0x0080


	//----- nvinfo : EIATTR_NUM_BARRIERS
	.align		4
        /*0020*/ 	.byte	0x02, 0x4c
        /*0022*/ 	.byte	0x10
	.zero		1


	//----- nvinfo : EIATTR_EXTERNS
	.align		4
        /*0024*/ 	.byte	0x04, 0x0f
        /*0026*/ 	.short	(.L_1423 - .L_1422)


	//   ....[0]....
	.align		4
.L_1422:
        /*0028*/ 	.word	index@(__assertfail)


	//----- nvinfo : EIATTR_ANNOTATIONS
	.align		4
.L_1423:
        /*002c*/ 	.byte	0x04, 0x55
        /*002e*/ 	.short	(.L_1425 - .L_1424)


	//   ....[0]....
.L_1424:
        /* <DEDUP_REMOVED lines=65> */


	//----- nvinfo : EIATTR_MERCURY_ISA_VERSION
	.align		4
.L_1425:
        /*0428*/ 	.byte	0x03, 0x5f
        /*042a*/ 	.short	0x0101


	//----- nvinfo : EIATTR_UNUSED_LOAD_BYTE_OFFSET
	.align		4
        /*042c*/ 	.byte	0x04, 0x44
        /*042e*/ 	.short	(.L_1427 - .L_1426)


	//   ....[0]....
.L_1426:
        /*0430*/ 	.word	0x00000a80
        /*0434*/ 	.word	0x0000fff0


	//   ....[1]....
        /*0438*/ 	.word	0x0000da90
        /*043c*/ 	.word	0x0000fff0


	//----- nvinfo : EIATTR_INT_WARP_WIDE_INSTR_OFFSETS
	.align		4
.L_1427:
        /*0440*/ 	.byte	0x04, 0x31
        /*0442*/ 	.short	(.L_1429 - .L_1428)


	//   ....[0]....
.L_1428:
        /*0444*/ 	.word	0x00000130


	//   ....[1]....
        /*0448*/ 	.word	0x00000170


	//   ....[2]....
        /*044c*/ 	.word	0x000001e0


	//   ....[3]....
        /*0450*/ 	.word	0x00011320


	//   ....[4]....
        /*0454*/ 	.word	0x000113b0


	//   ....[5]....
        /*0458*/ 	.word	0x00014680


	//   ....[6]....
        /*045c*/ 	.word	0x00014710


	//----- nvinfo : EIATTR_COOP_GROUP_MASK_REGIDS
	.align		4
.L_1429:
        /*0460*/ 	.byte	0x04, 0x29
        /*0462*/ 	.short	(.L_1431 - .L_1430)


	//   ....[0]....
.L_1430:
        /*0464*/ 	.word	0xffffffff


	//   ....[1]....
        /*0468*/ 	.word	0xffffffff


	//   ....[2]....
        /*046c*/ 	.word	0xffffffff


	//   ....[3]....
        /*0470*/ 	.word	0xffffffff


	//   ....[4]....
        /*0474*/ 	.word	0xffffffff


	//   ....[5]....
        /*0478*/ 	.word	0xffffffff


	//   ....[6]....
        /*047c*/ 	.word	0xffffffff


	//   ....[7]....
        /*0480*/ 	.word	0xffffffff


	//   ....[8]....
        /*0484*/ 	.word	0xffffffff


	//   ....[9]....
        /*0488*/ 	.word	0xffffffff


	//   ....[10]....
        /*048c*/ 	.word	0xffffffff


	//   ....[11]....
        /*0490*/ 	.word	0xffffffff


	//   ....[12]....
        /*0494*/ 	.word	0xffffffff


	//   ....[13]....
        /*0498*/ 	.word	0xffffffff


	//   ....[14]....
        /*049c*/ 	.word	0xffffffff


	//   ....[15]....
        /*04a0*/ 	.word	0xffffffff


	//   ....[16]....
        /*04a4*/ 	.word	0xffffffff


	//   ....[17]....
        /*04a8*/ 	.word	0xffffffff


	//   ....[18]....
        /*04ac*/ 	.word	0xffffffff


	//   ....[19]....
        /*04b0*/ 	.word	0xffffffff


	//   ....[20]....
        /*04b4*/ 	.word	0xffffffff


	//   ....[21]....
        /*04b8*/ 	.word	0xffffffff


	//   ....[22]....
        /*04bc*/ 	.word	0xffffffff


	//   ....[23]....
        /*04c0*/ 	.word	0xffffffff


	//   ....[24]....
        /*04c4*/ 	.word	0xffffffff


	//   ....[25]....
        /*04c8*/ 	.word	0xffffffff


	//   ....[26]....
        /*04cc*/ 	.word	0xffffffff


	//   ....[27]....
        /*04d0*/ 	.word	0xffffffff


	//   ....[28]....
        /*04d4*/ 	.word	0xffffffff


	//   ....[29]....
        /*04d8*/ 	.word	0xffffffff


	//   ....[30]....
        /*04dc*/ 	.word	0xffffffff


	//   ....[31]....
        /*04e0*/ 	.word	0xffffffff


	//   ....[32]....
        /*04e4*/ 	.word	0xffffffff


	//   ....[33]....
        /*04e8*/ 	.word	0xffffffff


	//   ....[34]....
        /*04ec*/ 	.word	0xffffffff


	//   ....[35]....
        /*04f0*/ 	.word	0xffffffff


	//   ....[36]....
        /*04f4*/ 	.word	0xffffffff


	//   ....[37]....
        /*04f8*/ 	.word	0xffffffff


	//   ....[38]....
        /*04fc*/ 	.word	0xffffffff


	//   ....[39]....
        /*0500*/ 	.word	0xffffffff


	//   ....[40]....
        /*0504*/ 	.word	0xffffffff


	//   ....[41]....
        /*0508*/ 	.word	0xffffffff


	//   ....[42]....
        /*050c*/ 	.word	0xffffffff


	//   ....[43]....
        /*0510*/ 	.word	0xffffffff


	//   ....[44]....
        /*0514*/ 	.word	0xffffffff


	//   ....[45]....
        /*0518*/ 	.word	0xffffffff


	//   ....[46]....
        /*051c*/ 	.word	0xffffffff


	//   ....[47]....
        /*0520*/ 	.word	0xffffffff


	//   ....[48]....
        /*0524*/ 	.word	0xffffffff


	//   ....[49]....
        /*0528*/ 	.word	0xffffffff


	//   ....[50]....
        /*052c*/ 	.word	0xffffffff


	//   ....[51]....
        /*0530*/ 	.word	0xffffffff


	//   ....[52]....
        /*0534*/ 	.word	0xffffffff


	//   ....[53]....
        /*0538*/ 	.word	0xffffffff


	//   ....[54]....
        /*053c*/ 	.word	0xffffffff


	//   ....[55]....
        /*0540*/ 	.word	0xffffffff


	//   ....[56]....
        /*0544*/ 	.word	0xffffffff


	//   ....[57]....
        /*0548*/ 	.word	0xffffffff


	//   ....[58]....
        /*054c*/ 	.word	0xffffffff


	//   ....[59]....
        /*0550*/ 	.word	0xffffffff


	//   ....[60]....
        /*0554*/ 	.word	0xffffffff


	//   ....[61]....
        /*0558*/ 	.word	0xffffffff


	//   ....[62]....
        /*055c*/ 	.word	0xffffffff


	//   ....[63]....
        /*0560*/ 	.word	0xffffffff


	//   ....[64]....
        /*0564*/ 	.word	0xffffffff


	//   ....[65]....
        /*0568*/ 	.word	0xffffffff


	//   ....[66]....
        /*056c*/ 	.word	0xffffffff


	//   ....[67]....
        /*0570*/ 	.word	0xffffffff


	//   ....[68]....
        /*0574*/ 	.word	0xffffffff


	//   ....[69]....
        /*0578*/ 	.word	0xffffffff


	//   ....[70]....
        /*057c*/ 	.word	0xffffffff


	//   ....[71]....
        /*0580*/ 	.word	0xffffffff


	//   ....[72]....
        /*0584*/ 	.word	0xffffffff


	//   ....[73]....
        /*0588*/ 	.word	0xffffffff


	//   ....[74]....
        /*058c*/ 	.word	0xffffffff


	//   ....[75]....
        /*0590*/ 	.word	0xffffffff


	//   ....[76]....
        /*0594*/ 	.word	0xffffffff


	//   ....[77]....
        /*0598*/ 	.word	0xffffffff


	//   ....[78]....
        /*059c*/ 	.word	0xffffffff


	//   ....[79]....
        /*05a0*/ 	.word	0xffffffff


	//   ....[80]....
        /*05a4*/ 	.word	0xffffffff


	//   ....[81]....
        /*05a8*/ 	.word	0xffffffff


	//   ....[82]....
        /*05ac*/ 	.word	0xffffffff


	//   ....[83]....
        /*05b0*/ 	.word	0xffffffff


	//   ....[84]....
        /*05b4*/ 	.word	0xffffffff


	//   ....[85]....
        /*05b8*/ 	.word	0xffffffff


	//   ....[86]....
        /*05bc*/ 	.word	0xffffffff


	//   ....[87]....
        /*05c0*/ 	.word	0xffffffff


	//   ....[88]....
        /*05c4*/ 	.word	0xffffffff


	//   ....[89]....
        /*05c8*/ 	.word	0xffffffff


	//   ....[90]....
        /*05cc*/ 	.word	0xffffffff


	//   ....[91]....
        /*05d0*/ 	.word	0xffffffff


	//   ....[92]....
        /*05d4*/ 	.word	0xffffffff


	//   ....[93]....
        /*05d8*/ 	.word	0xffffffff


	//   ....[94]....
        /*05dc*/ 	.word	0xffffffff


	//   ....[95]....
        /*05e0*/ 	.word	0xffffffff


	//   ....[96]....
        /*05e4*/ 	.word	0xffffffff


	//   ....[97]....
        /*05e8*/ 	.word	0xffffffff


	//   ....[98]....
        /*05ec*/ 	.word	0xffffffff


	//   ....[99]....
        /*05f0*/ 	.word	0xffffffff


	//   ....[100]....
        /*05f4*/ 	.word	0xffffffff


	//   ....[101]....
        /*05f8*/ 	.word	0xffffffff


	//   ....[102]....
        /*05fc*/ 	.word	0xffffffff


	//   ....[103]....
        /*0600*/ 	.word	0xffffffff


	//   ....[104]....
        /*0604*/ 	.word	0xffffffff


	//   ....[105]....
        /*0608*/ 	.word	0xffffffff


	//   ....[106]....
        /*060c*/ 	.word	0xffffffff


	//   ....[107]....
        /*0610*/ 	.word	0xffffffff


	//   ....[108]....
        /*0614*/ 	.word	0xffffffff


	//   ....[109]....
        /*0618*/ 	.word	0xffffffff


	//   ....[110]....
        /*061c*/ 	.word	0xffffffff


	//   ....[111]....
        /*0620*/ 	.word	0xffffffff


	//   ....[112]....
        /*0624*/ 	.word	0xffffffff


	//   ....[113]....
        /*0628*/ 	.word	0xffffffff


	//   ....[114]....
        /*062c*/ 	.word	0xffffffff


	//   ....[115]....
        /*0630*/ 	.word	0xffffffff


	//   ....[116]....
        /*0634*/ 	.word	0xffffffff


	//   ....[117]....
        /*0638*/ 	.word	0xffffffff


	//   ....[118]....
        /*063c*/ 	.word	0xffffffff


	//   ....[119]....
        /*0640*/ 	.word	0xffffffff


	//   ....[120]....
        /*0644*/ 	.word	0xffffffff


	//   ....[121]....
        /*0648*/ 	.word	0xffffffff


	//   ....[122]....
        /*064c*/ 	.word	0xffffffff


	//   ....[123]....
        /*0650*/ 	.word	0xffffffff


	//   ....[124]....
        /*0654*/ 	.word	0xffffffff


	//   ....[125]....
        /*0658*/ 	.word	0xffffffff


	//   ....[126]....
        /*065c*/ 	.word	0xffffffff


	//   ....[127]....
        /*0660*/ 	.word	0xffffffff


	//   ....[128]....
        /*0664*/ 	.word	0xffffffff


	//   ....[129]....
        /*0668*/ 	.word	0xffffffff


	//   ....[130]....
        /*066c*/ 	.word	0xffffffff


	//   ....[131]....
        /*0670*/ 	.word	0xffffffff


	//   ....[132]....
        /*0674*/ 	.word	0xffffffff


	//   ....[133]....
        /*0678*/ 	.word	0xffffffff


	//   ....[134]....
        /*067c*/ 	.word	0xffffffff


	//   ....[135]....
        /*0680*/ 	.word	0xffffffff


	//   ....[136]....
        /*0684*/ 	.word	0xffffffff


	//   ....[137]....
        /*0688*/ 	.word	0xffffffff


	//   ....[138]....
        /*068c*/ 	.word	0xffffffff


	//   ....[139]....
        /*0690*/ 	.word	0xffffffff


	//   ....[140]....
        /*0694*/ 	.word	0xffffffff


	//   ....[141]....
        /*0698*/ 	.word	0xffffffff


	//   ....[142]....
        /*069c*/ 	.word	0xffffffff


	//   ....[143]....
        /*06a0*/ 	.word	0xffffffff


	//   ....[144]....
        /*06a4*/ 	.word	0xffffffff


	//   ....[145]....
        /*06a8*/ 	.word	0xffffffff


	//   ....[146]....
        /*06ac*/ 	.word	0xffffffff


	//   ....[147]....
        /*06b0*/ 	.word	0xffffffff


	//   ....[148]....
        /*06b4*/ 	.word	0xffffffff


	//   ....[149]....
        /*06b8*/ 	.word	0xffffffff


	//   ....[150]....
        /*06bc*/ 	.word	0xffffffff


	//   ....[151]....
        /*06c0*/ 	.word	0xffffffff


	//   ....[152]....
        /*06c4*/ 	.word	0xffffffff


	//   ....[153]....
        /*06c8*/ 	.word	0xffffffff


	//   ....[154]....
        /*06cc*/ 	.word	0xffffffff


	//   ....[155]....
        /*06d0*/ 	.word	0xffffffff


	//   ....[156]....
        /*06d4*/ 	.word	0xffffffff


	//   ....[157]....
        /*06d8*/ 	.word	0xffffffff


	//   ....[158]....
        /*06dc*/ 	.word	0xffffffff


	//   ....[159]....
        /*06e0*/ 	.word	0xffffffff


	//   ....[160]....
        /*06e4*/ 	.word	0xffffffff


	//   ....[161]....
        /*06e8*/ 	.word	0xffffffff


	//   ....[162]....
        /*06ec*/ 	.word	0xffffffff


	//   ....[163]....
        /*06f0*/ 	.word	0xffffffff


	//   ....[164]....
        /*06f4*/ 	.word	0xffffffff


	//   ....[165]....
        /*06f8*/ 	.word	0xffffffff


	//   ....[166]....
        /*06fc*/ 	.word	0xffffffff


	//   ....[167]....
        /*0700*/ 	.word	0xffffffff


	//   ....[168]....
        /*0704*/ 	.word	0xffffffff


	//   ....[169]....
        /*0708*/ 	.word	0xffffffff


	//   ....[170]....
        /*070c*/ 	.word	0xffffffff


	//   ....[171]....
        /*0710*/ 	.word	0xffffffff


	//   ....[172]....
        /*0714*/ 	.word	0xffffffff


	//   ....[173]....
        /*0718*/ 	.word	0xffffffff


	//   ....[174]....
        /*071c*/ 	.word	0xffffffff


	//   ....[175]....
        /*0720*/ 	.word	0xffffffff


	//   ....[176]....
        /*0724*/ 	.word	0xffffffff


	//   ....[177]....
        /*0728*/ 	.word	0xffffffff


	//   ....[178]....
        /*072c*/ 	.word	0xffffffff


	//   ....[179]....
        /*0730*/ 	.word	0xffffffff


	//   ....[180]....
        /*0734*/ 	.word	0xffffffff


	//   ....[181]....
        /*0738*/ 	.word	0xffffffff


	//   ....[182]....
        /*073c*/ 	.word	0xffffffff


	//   ....[183]....
        /*0740*/ 	.word	0xffffffff


	//   ....[184]....
        /*0744*/ 	.word	0xffffffff


	//   ....[185]....
        /*0748*/ 	.word	0xffffffff


	//   ....[186]....
        /*074c*/ 	.word	0xffffffff


	//   ....[187]....
        /*0750*/ 	.word	0x0500000f


	//   ....[188]....
        /*0754*/ 	.word	0x0500000f


	//   ....[189]....
        /*0758*/ 	.word	0x0500000f


	//   ....[190]....
        /*075c*/ 	.word	0x0500000f


	//   ....[191]....
        /*0760*/ 	.word	0x0500000f


	//   ....[192]....
        /*0764*/ 	.word	0x0500000f


	//   ....[193]....
        /*0768*/ 	.word	0x0500000f


	//   ....[194]....
        /*076c*/ 	.word	0x0500000f


	//   ....[195]....
        /*0770*/ 	.word	0x0500000f


	//   ....[196]....
        /*0774*/ 	.word	0x0500000f


	//   ....[197]....
        /*0778*/ 	.word	0x0500000f


	//   ....[198]....
        /*077c*/ 	.word	0x0500000f


	//   ....[199]....
        /*0780*/ 	.word	0x0500000f


	//   ....[200]....
        /*0784*/ 	.word	0x0500000f


	//   ....[201]....
        /*0788*/ 	.word	0x0500000f


	//   ....[202]....
        /*078c*/ 	.word	0x0500000f


	//   ....[203]....
        /*0790*/ 	.word	0x0500000f


	//   ....[204]....
        /*0794*/ 	.word	0x0500000f


	//   ....[205]....
        /*0798*/ 	.word	0x0500000f


	//   ....[206]....
        /*079c*/ 	.word	0x0500000f


	//   ....[207]....
        /*07a0*/ 	.word	0x0500000f


	//   ....[208]....
        /*07a4*/ 	.word	0x0500000f


	//   ....[209]....
        /*07a8*/ 	.word	0x0500000f


	//   ....[210]....
        /*07ac*/ 	.word	0x0500000f


	//   ....[211]....
        /*07b0*/ 	.word	0x0500000f


	//   ....[212]....
        /*07b4*/ 	.word	0x0500000f


	//   ....[213]....
        /*07b8*/ 	.word	0x0500000f


	//   ....[214]....
        /*07bc*/ 	.word	0x0500000f


	//   ....[215]....
        /*07c0*/ 	.word	0x0500000f


	//   ....[216]....
        /*07c4*/ 	.word	0x0500000f


	//   ....[217]....
        /*07c8*/ 	.word	0x0500000f


	//   ....[218]....
        /*07cc*/ 	.word	0x0500000f


	//   ....[219]....
        /*07d0*/ 	.word	0x0500000f


	//   ....[220]....
        /*07d4*/ 	.word	0x0500000f


	//   ....[221]....
        /*07d8*/ 	.word	0x0500000f


	//   ....[222]....
        /*07dc*/ 	.word	0x0500000f


	//   ....[223]....
        /*07e0*/ 	.word	0x0500000f


	//   ....[224]....
        /*07e4*/ 	.word	0x0500000f


	//   ....[225]....
        /*07e8*/ 	.word	0x0500000f


	//   ....[226]....
        /*07ec*/ 	.word	0x0500000f


	//   ....[227]....
        /*07f0*/ 	.word	0x0500000f


	//   ....[228]....
        /*07f4*/ 	.word	0x0500000f


	//   ....[229]....
        /*07f8*/ 	.word	0x0500000f


	//   ....[230]....
        /*07fc*/ 	.word	0x0500000f


	//   ....[231]....
        /*0800*/ 	.word	0x0500000f


	//   ....[232]....
        /*0804*/ 	.word	0x0500000f


	//   ....[233]....
        /*0808*/ 	.word	0x0500000f


	//   ....[234]....
        /*080c*/ 	.word	0x0500000f


	//   ....[235]....
        /*0810*/ 	.word	0x0500000f


	//   ....[236]....
        /*0814*/ 	.word	0x0500000f


	//   ....[237]....
        /*0818*/ 	.word	0x0500000f


	//   ....[238]....
        /*081c*/ 	.word	0x0500000f


	//   ....[239]....
        /*0820*/ 	.word	0x0500000f


	//   ....[240]....
        /*0824*/ 	.word	0x0500000f


	//   ....[241]....
        /*0828*/ 	.word	0x0500000f


	//   ....[242]....
        /*082c*/ 	.word	0x0500000f


	//   ....[243]....
        /*0830*/ 	.word	0x0500000f


	//   ....[244]....
        /*0834*/ 	.word	0x0500000f


	//   ....[245]....
        /*0838*/ 	.word	0x0500000f


	//   ....[246]....
        /*083c*/ 	.word	0x0500000f


	//   ....[247]....
        /*0840*/ 	.word	0x0500000f


	//   ....[248]....
        /*0844*/ 	.word	0x0500000f


	//   ....[249]....
        /*0848*/ 	.word	0x0500000f


	//   ....[250]....
        /*084c*/ 	.word	0x0500000f


	//   ....[251]....
        /*0850*/ 	.word	0x0500000f


	//   ....[252]....
        /*0854*/ 	.word	0x0500000f


	//   ....[253]....
        /*0858*/ 	.word	0x0500000f


	//   ....[254]....
        /*085c*/ 	.word	0x0500000f


	//   ....[255]....
        /*0860*/ 	.word	0x0500000f


	//   ....[0]....
        /*0864*/ 	.word	0x0500000f


	//   ....[1]....
        /*0868*/ 	.word	0x0500000f


	//   ....[2]....
        /*086c*/ 	.word	0x0500000f


	//   ....[3]....
        /*0870*/ 	.word	0x0500000f


	//   ....[4]....
        /*0874*/ 	.word	0x0500000f


	//   ....[5]....
        /*0878*/ 	.word	0x0500000f


	//   ....[6]....
        /*087c*/ 	.word	0x0500000f


	//   ....[7]....
        /*0880*/ 	.word	0x0500000f


	//   ....[8]....
        /*0884*/ 	.word	0x0500000f


	//   ....[9]....
        /*0888*/ 	.word	0x0500000f


	//   ....[10]....
        /*088c*/ 	.word	0x0500000f


	//   ....[11]....
        /*0890*/ 	.word	0x0500000f


	//   ....[12]....
        /*0894*/ 	.word	0x0500000f


	//   ....[13]....
        /*0898*/ 	.word	0x0500000f


	//   ....[14]....
        /*089c*/ 	.word	0x0500000f


	//   ....[15]....
        /*08a0*/ 	.word	0x0500000f


	//   ....[16]....
        /*08a4*/ 	.word	0x0500000f


	//   ....[17]....
        /*08a8*/ 	.word	0x0500000f


	//   ....[18]....
        /*08ac*/ 	.word	0x0500000f


	//   ....[19]....
        /*08b0*/ 	.word	0x0500000f


	//   ....[20]....
        /*08b4*/ 	.word	0x0500000f


	//   ....[21]....
        /*08b8*/ 	.word	0x0500000f


	//   ....[22]....
        /*08bc*/ 	.word	0x0500000f


	//   ....[23]....
        /*08c0*/ 	.word	0x0500000f


	//   ....[24]....
        /*08c4*/ 	.word	0x0500000f


	//   ....[25]....
        /*08c8*/ 	.word	0x0500000f


	//   ....[26]....
        /*08cc*/ 	.word	0x0500000f


	//   ....[27]....
        /*08d0*/ 	.word	0x0500000f


	//   ....[28]....
        /*08d4*/ 	.word	0x0500000f


	//   ....[29]....
        /*08d8*/ 	.word	0x0500000f


	//   ....[30]....
        /*08dc*/ 	.word	0x0500000f


	//   ....[31]....
        /*08e0*/ 	.word	0x0500000f


	//   ....[32]....
        /*08e4*/ 	.word	0x0500000f


	//   ....[33]....
        /*08e8*/ 	.word	0x0500000f


	//   ....[34]....
        /*08ec*/ 	.word	0x0500000f


	//   ....[35]....
        /*08f0*/ 	.word	0x0500000f


	//   ....[36]....
        /*08f4*/ 	.word	0x0500000f


	//   ....[37]....
        /*08f8*/ 	.word	0x0500000f


	//   ....[38]....
        /*08fc*/ 	.word	0x0500000f


	//   ....[39]....
        /*0900*/ 	.word	0x0500000f


	//   ....[40]....
        /*0904*/ 	.word	0x0500000f


	//   ....[41]....
        /*0908*/ 	.word	0x0500000f


	//   ....[42]....
        /*090c*/ 	.word	0x0500000f


	//   ....[43]....
        /*0910*/ 	.word	0x0500000f


	//   ....[44]....
        /*0914*/ 	.word	0x0500000f


	//   ....[45]....
        /*0918*/ 	.word	0x0500000f


	//   ....[46]....
        /*091c*/ 	.word	0x0500000f


	//   ....[47]....
        /*0920*/ 	.word	0x0500000f


	//   ....[48]....
        /*0924*/ 	.word	0x0500000f


	//   ....[49]....
        /*0928*/ 	.word	0x0500000f


	//   ....[50]....
        /*092c*/ 	.word	0x0500000f


	//   ....[51]....
        /*0930*/ 	.word	0x0500000f


	//   ....[52]....
        /*0934*/ 	.word	0x0500000f


	//   ....[53]....
        /*0938*/ 	.word	0x0500000f


	//   ....[54]....
        /*093c*/ 	.word	0x0500000f


	//   ....[55]....
        /*0940*/ 	.word	0x0500000f


	//   ....[56]....
        /*0944*/ 	.word	0x0500000f


	//   ....[57]....
        /*0948*/ 	.word	0x0500000f


	//   ....[58]....
        /*094c*/ 	.word	0x0500000f


	//   ....[59]....
        /*0950*/ 	.word	0x0500000f


	//   ....[60]....
        /*0954*/ 	.word	0x0500000f


	//   ....[61]....
        /*0958*/ 	.word	0x0500000f


	//   ....[62]....
        /*095c*/ 	.word	0x0500000f


	//   ....[63]....
        /*0960*/ 	.word	0x0500000f


	//   ....[64]....
        /*0964*/ 	.word	0x0500000f


	//   ....[65]....
        /*0968*/ 	.word	0x0500000f


	//   ....[66]....
        /*096c*/ 	.word	0x0500000f


	//   ....[67]....
        /*0970*/ 	.word	0x0500000f


	//----- nvinfo : EIATTR_COOP_GROUP_INSTR_OFFSETS
	.align		4
.L_1431:
        /*0974*/ 	.byte	0x04, 0x28
        /*0976*/ 	.short	(.L_1433 - .L_1432)


	//   ....[0]....
.L_1432:
        /*0978*/ 	.word	0x00000070


	//   ....[1]....
        /*097c*/ 	.word	0x00000140


	//   ....[2]....
        /*0980*/ 	.word	0x00000190


	//   ....[3]....
        /*0984*/ 	.word	0x000003c0


	//   ....[4]....
        /*0988*/ 	.word	0x00000520


	//   ....[5]....
        /*098c*/ 	.word	0x00000640


	//   ....[6]....
        /*0990*/ 	.word	0x000007a0


	//   ....[7]....
        /*0994*/ 	.word	0x00002ad0


	//   ....[8]....
        /*0998*/ 	.word	0x00002ae0


	//   ....[9]....
        /*099c*/ 	.word	0x000031a0


	//   ....[10]....
        /*09a0*/ 	.word	0x000031b0


	//   ....[11]....
        /*09a4*/ 	.word	0x00003e10


	//   ....[12]....
        /*09a8*/ 	.word	0x00003e20


	//   ....[13]....
        /*09ac*/ 	.word	0x00004580


	//   ....[14]....
        /*09b0*/ 	.word	0x00004590


	//   ....[15]....
        /*09b4*/ 	.word	0x00004fb0


	//   ....[16]....
        /*09b8*/ 	.word	0x00004fc0


	//   ....[17]....
        /*09bc*/ 	.word	0x000050d0


	//   ....[18]....
        /*09c0*/ 	.word	0x000050e0


	//   ....[19]....
        /*09c4*/ 	.word	0x00005470


	//   ....[20]....
        /*09c8*/ 	.word	0x00005490


	//   ....[21]....
        /*09cc*/ 	.word	0x00005570


	//   ....[22]....
        /*09d0*/ 	.word	0x00005590


	//   ....[23]....
        /*09d4*/ 	.word	0x00005a00


	//   ....[24]....
        /*09d8*/ 	.word	0x00005fe0


	//   ....[25]....
        /*09dc*/ 	.word	0x00005ff0


	//   ....[26]....
        /*09e0*/ 	.word	0x00006000


	//   ....[27]....
        /*09e4*/ 	.word	0x00006010


	//   ....[28]....
        /*09e8*/ 	.word	0x00007080


	//   ....[29]....
        /*09ec*/ 	.word	0x00007090


	//   ....[30]....
        /*09f0*/ 	.word	0x000070a0


	//   ....[31]....
        /*09f4*/ 	.word	0x000070b0


	//   ....[32]....
        /*09f8*/ 	.word	0x000096c0


	//   ....[33]....
        /*09fc*/ 	.word	0x000096f0


	//   ....[34]....
        /*0a00*/ 	.word	0x00009ca0


	//   ....[35]....
        /*0a04*/ 	.word	0x00009d00


	//   ....[36]....
        /*0a08*/ 	.word	0x0000bb70


	//   ....[37]....
        /*0a0c*/ 	.word	0x0000bbd0


	//   ....[38]....
        /*0a10*/ 	.word	0x0000bfb0


	//   ....[39]....
        /*0a14*/ 	.word	0x0000bfd0


	//   ....[40]....
        /*0a18*/ 	.word	0x0000d530


	//   ....[41]....
        /*0a1c*/ 	.word	0x0000d540


	//   ....[42]....
        /*0a20*/ 	.word	0x0000d5e0


	//   ....[43]....
        /*0a24*/ 	.word	0x0000d5f0


	//   ....[44]....
        /*0a28*/ 	.word	0x0000e2a0


	//   ....[45]....
        /*0a2c*/ 	.word	0x0000e2d0


	//   ....[46]....
        /*0a30*/ 	.word	0x0000e2e0


	//   ....[47]....
        /*0a34*/ 	.word	0x0000e2f0


	//   ....[48]....
        /*0a38*/ 	.word	0x0000e810


	//   ....[49]....
        /*0a3c*/ 	.word	0x0000e830


	//   ....[50]....
        /*0a40*/ 	.word	0x0000e840


	//   ....[51]....
        /*0a44*/ 	.word	0x0000e850


	//   ....[52]....
        /*0a48*/ 	.word	0x0000e870


	//   ....[53]....
        /*0a4c*/ 	.word	0x0000e890


	//   ....[54]....
        /*0a50*/ 	.word	0x0000e940


	//   ....[55]....
        /*0a54*/ 	.word	0x0000e950


	//   ....[56]....
        /*0a58*/ 	.word	0x0000f250


	//   ....[57]....
        /*0a5c*/ 	.word	0x0000f280


	//   ....[58]....
        /*0a60*/ 	.word	0x0000f2a0


	//   ....[59]....
        /*0a64*/ 	.word	0x0000f2d0


	//   ....[60]....
        /*0a68*/ 	.word	0x0000f300


	//   ....[61]....
        /*0a6c*/ 	.word	0x0000f310


	//   ....[62]....
        /*0a70*/ 	.word	0x0000f340


	//   ....[63]....
        /*0a74*/ 	.word	0x0000f3b0


	//   ....[64]....
        /*0a78*/ 	.word	0x0000f4d0


	//   ....[65]....
        /*0a7c*/ 	.word	0x0000f6c0


	//   ....[66]....
        /*0a80*/ 	.word	0x0000f6f0


	//   ....[67]....
        /*0a84*/ 	.word	0x0000f720


	//   ....[68]....
        /*0a88*/ 	.word	0x0000f750


	//   ....[69]....
        /*0a8c*/ 	.word	0x0000f780


	//   ....[70]....
        /*0a90*/ 	.word	0x0000f7b0


	//   ....[71]....
        /*0a94*/ 	.word	0x0000f920


	//   ....[72]....
        /*0a98*/ 	.word	0x0000f950


	//   ....[73]....
        /*0a9c*/ 	.word	0x0000f980


	//   ....[74]....
        /*0aa0*/ 	.word	0x0000f9b0


	//   ....[75]....
        /*0aa4*/ 	.word	0x0000f9e0


	//   ....[76]....
        /*0aa8*/ 	.word	0x0000fa10


	//   ....[77]....
        /*0aac*/ 	.word	0x0000faa0


	//   ....[78]....
        /*0ab0*/ 	.word	0x0000fad0


	//   ....[79]....
        /*0ab4*/ 	.word	0x0000fb50


	//   ....[80]....
        /*0ab8*/ 	.word	0x00010660


	//   ....[81]....
        /*0abc*/ 	.word	0x00011f30


	//   ....[82]....
        /*0ac0*/ 	.word	0x00011f50


	//   ....[83]....
        /*0ac4*/ 	.word	0x00011fe0


	//   ....[84]....
        /*0ac8*/ 	.word	0x00012000


	//   ....[85]....
        /*0acc*/ 	.word	0x00012080


	//   ....[86]....
        /*0ad0*/ 	.word	0x000120a0


	//   ....[87]....
        /*0ad4*/ 	.word	0x00012120


	//   ....[88]....
        /*0ad8*/ 	.word	0x00012140


	//   ....[89]....
        /*0adc*/ 	.word	0x000121c0


	//   ....[90]....
        /*0ae0*/ 	.word	0x000121e0


	//   ....[91]....
        /*0ae4*/ 	.word	0x00012260


	//   ....[92]....
        /*0ae8*/ 	.word	0x00012280


	//   ....[93]....
        /*0aec*/ 	.word	0x00012300


	//   ....[94]....
        /*0af0*/ 	.word	0x00012320


	//   ....[95]....
        /*0af4*/ 	.word	0x00012330


	//   ....[96]....
        /*0af8*/ 	.word	0x00012340


	//   ....[97]....
        /*0afc*/ 	.word	0x00012cb0


	//   ....[98]....
        /*0b00*/ 	.word	0x00012cc0


	//   ....[99]....
        /*0b04*/ 	.word	0x00012ce0


	//   ....[100]....
        /*0b08*/ 	.word	0x00012d70


	//   ....[101]....
        /*0b0c*/ 	.word	0x00012d90


	//   ....[102]....
        /*0b10*/ 	.word	0x00012e10


	//   ....[103]....
        /*0b14*/ 	.word	0x00012e30


	//   ....[104]....
        /*0b18*/ 	.word	0x00012eb0


	//   ....[105]....
        /*0b1c*/ 	.word	0x00012ed0


	//   ....[106]....
        /*0b20*/ 	.word	0x00012f50


	//   ....[107]....
        /*0b24*/ 	.word	0x00012f70


	//   ....[108]....
        /*0b28*/ 	.word	0x00012ff0


	//   ....[109]....
        /*0b2c*/ 	.word	0x00013010


	//   ....[110]....
        /*0b30*/ 	.word	0x00013090


	//   ....[111]....
        /*0b34*/ 	.word	0x000130b0


	//   ....[112]....
        /*0b38*/ 	.word	0x000130c0


	//   ....[113]....
        /*0b3c*/ 	.word	0x00013130


	//   ....[114]....
        /*0b40*/ 	.word	0x00013180


	//   ....[115]....
        /*0b44*/ 	.word	0x00013210


	//   ....[116]....
        /*0b48*/ 	.word	0x00013240


	//   ....[117]....
        /*0b4c*/ 	.word	0x00013250


	//   ....[118]....
        /*0b50*/ 	.word	0x000132c0


	//   ....[119]....
        /*0b54*/ 	.word	0x000132d0


	//   ....[120]....
        /*0b58*/ 	.word	0x000132e0


	//   ....[121]....
        /*0b5c*/ 	.word	0x00013b00


	//   ....[122]....
        /*0b60*/ 	.word	0x00013b20


	//   ....[123]....
        /*0b64*/ 	.word	0x00013b90


	//   ....[124]....
        /*0b68*/ 	.word	0x00013ba0


	//   ....[125]....
        /*0b6c*/ 	.word	0x00013be0


	//   ....[126]....
        /*0b70*/ 	.word	0x00013bf0


	//   ....[127]....
        /*0b74*/ 	.word	0x00013c30


	//   ....[128]....
        /*0b78*/ 	.word	0x00013c40


	//   ....[129]....
        /*0b7c*/ 	.word	0x00013c80


	//   ....[130]....
        /*0b80*/ 	.word	0x00013c90


	//   ....[131]....
        /*0b84*/ 	.word	0x00013cd0


	//   ....[132]....
        /*0b88*/ 	.word	0x00013ce0


	//   ....[133]....
        /*0b8c*/ 	.word	0x00013d20


	//   ....[134]....
        /*0b90*/ 	.word	0x00013d30


	//   ....[135]....
        /*0b94*/ 	.word	0x00013d40


	//   ....[136]....
        /*0b98*/ 	.word	0x00013d80


	//   ....[137]....
        /*0b9c*/ 	.word	0x00014040


	//   ....[138]....
        /*0ba0*/ 	.word	0x00014070


	//   ....[139]....
        /*0ba4*/ 	.word	0x000140d0


	//   ....[140]....
        /*0ba8*/ 	.word	0x000140e0


	//   ....[141]....
        /*0bac*/ 	.word	0x00014130


	//   ....[142]....
        /*0bb0*/ 	.word	0x00014140


	//   ....[143]....
        /*0bb4*/ 	.word	0x00014190


	//   ....[144]....
        /*0bb8*/ 	.word	0x000141a0


	//   ....[145]....
        /*0bbc*/ 	.word	0x000141f0


	//   ....[146]....
        /*0bc0*/ 	.word	0x00014200


	//   ....[147]....
        /*0bc4*/ 	.word	0x00014250


	//   ....[148]....
        /*0bc8*/ 	.word	0x00014260


	//   ....[149]....
        /*0bcc*/ 	.word	0x000142b0


	//   ....[150]....
        /*0bd0*/ 	.word	0x000142c0


	//   ....[151]....
        /*0bd4*/ 	.word	0x000142d0


	//   ....[152]....
        /*0bd8*/ 	.word	0x00014310


	//   ....[153]....
        /*0bdc*/ 	.word	0x00014900


	//   ....[154]....
        /*0be0*/ 	.word	0x00014910


	//   ....[155]....
        /*0be4*/ 	.word	0x00014980


	//   ....[156]....
        /*0be8*/ 	.word	0x000149c0


	//   ....[157]....
        /*0bec*/ 	.word	0x000149e0


	//   ....[158]....
        /*0bf0*/ 	.word	0x00014a20


	//   ....[159]....
        /*0bf4*/ 	.word	0x00014a40


	//   ....[160]....
        /*0bf8*/ 	.word	0x00014a80


	//   ....[161]....
        /*0bfc*/ 	.word	0x00014aa0


	//   ....[162]....
        /*0c00*/ 	.word	0x00014ae0


	//   ....[163]....
        /*0c04*/ 	.word	0x00014b00


	//   ....[164]....
        /*0c08*/ 	.word	0x00014b40


	//   ....[165]....
        /*0c0c*/ 	.word	0x00014b60


	//   ....[166]....
        /*0c10*/ 	.word	0x00014ba0


	//   ....[167]....
        /*0c14*/ 	.word	0x00014bc0


	//   ....[168]....
        /*0c18*/ 	.word	0x00014bd0


	//   ....[169]....
        /*0c1c*/ 	.word	0x00014f40


	//   ....[170]....
        /*0c20*/ 	.word	0x00014f70


	//   ....[171]....
        /*0c24*/ 	.word	0x00014fb0


	//   ....[172]....
        /*0c28*/ 	.word	0x00014fe0


	//   ....[173]....
        /*0c2c*/ 	.word	0x00015010


	//   ....[174]....
        /*0c30*/ 	.word	0x00015040


	//   ....[175]....
        /*0c34*/ 	.word	0x00015070


	//   ....[176]....
        /*0c38*/ 	.word	0x000150a0


	//   ....[177]....
        /*0c3c*/ 	.word	0x00015220


	//   ....[178]....
        /*0c40*/ 	.word	0x00015250


	//   ....[179]....
        /*0c44*/ 	.word	0x00015280


	//   ....[180]....
        /*0c48*/ 	.word	0x000152b0


	//   ....[181]....
        /*0c4c*/ 	.word	0x000152e0


	//   ....[182]....
        /*0c50*/ 	.word	0x00015310


	//   ....[183]....
        /*0c54*/ 	.word	0x000153d0


	//   ....[184]....
        /*0c58*/ 	.word	0x000153f0


	//   ....[185]....
        /*0c5c*/ 	.word	0x00015460


	//   ....[186]....
        /*0c60*/ 	.word	0x000158d0


	//   ....[187]....
        /*0c64*/ 	.word	0x00015bf0


	//   ....[188]....
        /*0c68*/ 	.word	0x00015c80


	//   ....[189]....
        /*0c6c*/ 	.word	0x00015d10


	//   ....[190]....
        /*0c70*/ 	.word	0x00015da0


	//   ....[191]....
        /*0c74*/ 	.word	0x00015e80


	//   ....[192]....
        /*0c78*/ 	.word	0x00015f10


	//   ....[193]....
        /*0c7c*/ 	.word	0x00015fb0


	//   ....[194]....
        /*0c80*/ 	.word	0x00016040


	//   ....[195]....
        /*0c84*/ 	.word	0x00016130


	//   ....[196]....
        /*0c88*/ 	.word	0x000161c0


	//   ....[197]....
        /*0c8c*/ 	.word	0x00016260


	//   ....[198]....
        /*0c90*/ 	.word	0x000162f0


	//   ....[199]....
        /*0c94*/ 	.word	0x00016430


	//   ....[200]....
        /*0c98*/ 	.word	0x000164e0


	//   ....[201]....
        /*0c9c*/ 	.word	0x00016570


	//   ....[202]....
        /*0ca0*/ 	.word	0x000165c0


	//   ....[203]....
        /*0ca4*/ 	.word	0x00016610


	//   ....[204]....
        /*0ca8*/ 	.word	0x000166f0


	//   ....[205]....
        /*0cac*/ 	.word	0x00016780


	//   ....[206]....
        /*0cb0*/ 	.word	0x000167d0


	//   ....[207]....
        /*0cb4*/ 	.word	0x00016820


	//   ....[208]....
        /*0cb8*/ 	.word	0x00016a50


	//   ....[209]....
        /*0cbc*/ 	.word	0x00016af0


	//   ....[210]....
        /*0cc0*/ 	.word	0x00016b50


	//   ....[211]....
        /*0cc4*/ 	.word	0x00016bc0


	//   ....[212]....
        /*0cc8*/ 	.word	0x00016c20


	//   ....[213]....
        /*0ccc*/ 	.word	0x00016c90


	//   ....[214]....
        /*0cd0*/ 	.word	0x00016d50


	//   ....[215]....
        /*0cd4*/ 	.word	0x00016db0


	//   ....[216]....
        /*0cd8*/ 	.word	0x00016e70


	//   ....[217]....
        /*0cdc*/ 	.word	0x00017150


	//   ....[218]....
        /*0ce0*/ 	.word	0x00017240


	//   ....[219]....
        /*0ce4*/ 	.word	0x000172e0


	//   ....[220]....
        /*0ce8*/ 	.word	0x00017340


	//   ....[221]....
        /*0cec*/ 	.word	0x00017430


	//   ....[222]....
        /*0cf0*/ 	.word	0x000174a0


	//   ....[223]....
        /*0cf4*/ 	.word	0x00017590


	//   ....[224]....
        /*0cf8*/ 	.word	0x00017600


	//   ....[225]....
        /*0cfc*/ 	.word	0x000176f0


	//   ....[226]....
        /*0d00*/ 	.word	0x00017760


	//   ....[227]....
        /*0d04*/ 	.word	0x00017850


	//   ....[228]....
        /*0d08*/ 	.word	0x000178c0


	//   ....[229]....
        /*0d0c*/ 	.word	0x000179b0


	//   ....[230]....
        /*0d10*/ 	.word	0x00017a20


	//   ....[231]....
        /*0d14*/ 	.word	0x00017b10


	//   ....[232]....
        /*0d18*/ 	.word	0x00017b80


	//   ....[233]....
        /*0d1c*/ 	.word	0x00017c60


	//   ....[234]....
        /*0d20*/ 	.word	0x00017d40


	//   ....[235]....
        /*0d24*/ 	.word	0x00017d90


	//   ....[236]....
        /*0d28*/ 	.word	0x00017df0


	//   ....[237]....
        /*0d2c*/ 	.word	0x00017ee0


	//   ....[238]....
        /*0d30*/ 	.word	0x00017f40


	//   ....[239]....
        /*0d34*/ 	.word	0x00018040


	//   ....[240]....
        /*0d38*/ 	.word	0x000180a0


	//   ....[241]....
        /*0d3c*/ 	.word	0x000181a0


	//   ....[242]....
        /*0d40*/ 	.word	0x00018200


	//   ....[243]....
        /*0d44*/ 	.word	0x00018300


	//   ....[244]....
        /*0d48*/ 	.word	0x00018360


	//   ....[245]....
        /*0d4c*/ 	.word	0x00018460


	//   ....[246]....
        /*0d50*/ 	.word	0x000184c0


	//   ....[247]....
        /*0d54*/ 	.word	0x000185c0


	//   ....[248]....
        /*0d58*/ 	.word	0x00018620


	//   ....[249]....
        /*0d5c*/ 	.word	0x00018720


	//   ....[250]....
        /*0d60*/ 	.word	0x00018780


	//   ....[251]....
        /*0d64*/ 	.word	0x00018870


	//   ....[252]....
        /*0d68*/ 	.word	0x000188d0


	//   ....[253]....
        /*0d6c*/ 	.word	0x000189b0


	//   ....[254]....
        /*0d70*/ 	.word	0x00018a10


	//   ....[255]....
        /*0d74*/ 	.word	0x00018ae0


	//   ....[0]....
        /*0d78*/ 	.word	0x00018b40


	//   ....[1]....
        /*0d7c*/ 	.word	0x00018c00


	//   ....[2]....
        /*0d80*/ 	.word	0x00018d40


	//   ....[3]....
        /*0d84*/ 	.word	0x00018df0


	//   ....[4]....
        /*0d88*/ 	.word	0x00018e60


	//   ....[5]....
        /*0d8c*/ 	.word	0x00018f30


	//   ....[6]....
        /*0d90*/ 	.word	0x00018f90


	//   ....[7]....
        /*0d94*/ 	.word	0x00019040


	//   ....[8]....
        /*0d98*/ 	.word	0x000190a0


	//   ....[9]....
        /*0d9c*/ 	.word	0x00019150


	//   ....[10]....
        /*0da0*/ 	.word	0x000191b0


	//   ....[11]....
        /*0da4*/ 	.word	0x00019260


	//   ....[12]....
        /*0da8*/ 	.word	0x000192c0


	//   ....[13]....
        /*0dac*/ 	.word	0x00019370


	//   ....[14]....
        /*0db0*/ 	.word	0x000193d0


	//   ....[15]....
        /*0db4*/ 	.word	0x00019480


	//   ....[16]....
        /*0db8*/ 	.word	0x000194e0


	//   ....[17]....
        /*0dbc*/ 	.word	0x00019590


	//   ....[18]....
        /*0dc0*/ 	.word	0x00019680


	//   ....[19]....
        /*0dc4*/ 	.word	0x00019730


	//   ....[20]....
        /*0dc8*/ 	.word	0x00019790


	//   ....[21]....
        /*0dcc*/ 	.word	0x00019850


	//   ....[22]....
        /*0dd0*/ 	.word	0x000198b0


	//   ....[23]....
        /*0dd4*/ 	.word	0x00019970


	//   ....[24]....
        /*0dd8*/ 	.word	0x000199d0


	//   ....[25]....
        /*0ddc*/ 	.word	0x00019a90


	//   ....[26]....
        /*0de0*/ 	.word	0x00019af0


	//   ....[27]....
        /*0de4*/ 	.word	0x00019bb0


	//   ....[28]....
        /*0de8*/ 	.word	0x00019c10


	//   ....[29]....
        /*0dec*/ 	.word	0x00019cd0


	//   ....[30]....
        /*0df0*/ 	.word	0x00019d30


	//   ....[31]....
        /*0df4*/ 	.word	0x00019df0


	//   ....[32]....
        /*0df8*/ 	.word	0x00019e50


	//   ....[33]....
        /*0dfc*/ 	.word	0x00019f00


	//   ....[34]....
        /*0e00*/ 	.word	0x00019ff0


	//   ....[35]....
        /*0e04*/ 	.word	0x0001a0a0


	//   ....[36]....
        /*0e08*/ 	.word	0x0001a150


	//   ....[37]....
        /*0e0c*/ 	.word	0x0001a210


	//   ....[38]....
        /*0e10*/ 	.word	0x0001a270


	//   ....[39]....
        /*0e14*/ 	.word	0x0001a320


	//   ....[40]....
        /*0e18*/ 	.word	0x0001a380


	//   ....[41]....
        /*0e1c*/ 	.word	0x0001a430


	//   ....[42]....
        /*0e20*/ 	.word	0x0001a490


	//   ....[43]....
        /*0e24*/ 	.word	0x0001a540


	//   ....[44]....
        /*0e28*/ 	.word	0x0001a5a0


	//   ....[45]....
        /*0e2c*/ 	.word	0x0001a650


	//   ....[46]....
        /*0e30*/ 	.word	0x0001a6b0


	//   ....[47]....
        /*0e34*/ 	.word	0x0001a760


	//   ....[48]....
        /*0e38*/ 	.word	0x0001a7c0


	//   ....[49]....
        /*0e3c*/ 	.word	0x0001a860


	//   ....[50]....
        /*0e40*/ 	.word	0x0001a8f0


	//   ....[51]....
        /*0e44*/ 	.word	0x0001a990


	//   ....[52]....
        /*0e48*/ 	.word	0x0001aab0


	//   ....[53]....
        /*0e4c*/ 	.word	0x0001ab20


	//   ....[54]....
        /*0e50*/ 	.word	0x0001ab90


	//   ....[55]....
        /*0e54*/ 	.word	0x0001ac00


	//   ....[56]....
        /*0e58*/ 	.word	0x0001ac70


	//   ....[57]....
        /*0e5c*/ 	.word	0x0001acf0


	//   ....[58]....
        /*0e60*/ 	.word	0x0001ad80


	//   ....[59]....
        /*0e64*/ 	.word	0x0001ae10


	//   ....[60]....
        /*0e68*/ 	.word	0x0001ae80


	//   ....[61]....
        /*0e6c*/ 	.word	0x0001aef0


	//   ....[62]....
        /*0e70*/ 	.word	0x0001af60


	//   ....[63]....
        /*0e74*/ 	.word	0x0001afe0


	//   ....[64]....
        /*0e78*/ 	.word	0x0001b050


	//   ....[65]....
        /*0e7c*/ 	.word	0x0001b0f0


	//   ....[66]....
        /*0e80*/ 	.word	0x0001b180


	//   ....[67]....
        /*0e84*/ 	.word	0x0001b2a0


	//----- nvinfo : EIATTR_REG_RECONFIG
	.align		4
.L_1433:
        /*0e88*/ 	.byte	0x01, 0x54
	.zero		2


	//----- nvinfo : EIATTR_SYSCALL_OFFSETS
	.align		4
        /*0e8c*/ 	.byte	0x04, 0x46
        /*0e8e*/ 	.short	(.L_1435 - .L_1434)


	//   ....[0]....
.L_1434:
        /*0e90*/ 	.word	0x00001850


	//   ....[1]....
        /*0e94*/ 	.word	0x000019a0


	//   ....[2]....
        /*0e98*/ 	.word	0x00005bd0


	//   ....[3]....
        /*0e9c*/ 	.word	0x00005f50


	//   ....[4]....
        /*0ea0*/ 	.word	0x00011510


	//   ....[5]....
        /*0ea4*/ 	.word	0x00011660


	//   ....[6]....
        /*0ea8*/ 	.word	0x00011750


	//   ....[7]....
        /*0eac*/ 	.word	0x00012780


	//----- nvinfo : EIATTR_MBARRIER_INSTR_OFFSETS
	.align		4
.L_1435:
        /*0eb0*/ 	.byte	0x04, 0x39
        /*0eb2*/ 	.short	(.L_1437 - .L_1436)


	//   ....[0]....
.L_1436:
        /*0eb4*/ 	.word	0x00000270
        /*0eb8*/ 	.word	0x000000ff
        /*0ebc*/ 	.word	0x00016800
        /*0ec0*/ 	.short	0x0100
        /*0ec2*/ 	.byte	0x08
	.zero		1


	//   ....[1]....
        /*0ec4*/ 	.word	0x00000280
        /*0ec8*/ 	.word	0x000000ff
        /*0ecc*/ 	.word	0x00016820
        /*0ed0*/ 	.short	0x0100
        /*0ed2*/ 	.byte	0x08
	.zero		1


	//   ....[2]....
        /*0ed4*/ 	.word	0x00000370
        /*0ed8*/ 	.word	0x000000ff
        /*0edc*/ 	.word	0x00016830
        /*0ee0*/ 	.short	0x0100
        /*0ee2*/ 	.byte	0x08
	.zero		1


	//   ....[3]....
        /*0ee4*/ 	.word	0x00000380
        /*0ee8*/ 	.word	0x000000ff
        /*0eec*/ 	.word	0x00016840
        /*0ef0*/ 	.short	0x0100
        /*0ef2*/ 	.byte	0x08
	.zero		1


	//   ....[4]....
        /*0ef4*/ 	.word	0x00000390
        /*0ef8*/ 	.word	0x000000ff
        /*0efc*/ 	.word	0x00016838
        /*0f00*/ 	.short	0x0100
        /*0f02*/ 	.byte	0x08
	.zero		1


	//   ....[5]....
        /*0f04*/ 	.word	0x000003a0
        /*0f08*/ 	.word	0x000000ff
        /*0f0c*/ 	.word	0x00016848
        /*0f10*/ 	.short	0x0100
        /*0f12*/ 	.byte	0x08
	.zero		1


	//   ....[6]....
        /*0f14*/ 	.word	0x000004d0
        /*0f18*/ 	.word	0x000000ff
        /*0f1c*/ 	.word	0x00016850
        /*0f20*/ 	.short	0x0100
        /*0f22*/ 	.byte	0x08
	.zero		1


	//   ....[7]....
        /*0f24*/ 	.word	0x000004e0
        /*0f28*/ 	.word	0x000000ff
        /*0f2c*/ 	.word	0x00016860
        /*0f30*/ 	.short	0x0100
        /*0f32*/ 	.byte	0x08
	.zero		1


	//   ....[8]....
        /*0f34*/ 	.word	0x000004f0
        /*0f38*/ 	.word	0x000000ff
        /*0f3c*/ 	.word	0x00016858
        /*0f40*/ 	.short	0x0100
        /*0f42*/ 	.byte	0x08
	.zero		1


	//   ....[9]....
        /*0f44*/ 	.word	0x00000500
        /*0f48*/ 	.word	0x000000ff
        /*0f4c*/ 	.word	0x00016868
        /*0f50*/ 	.short	0x0100
        /*0f52*/ 	.byte	0x08
	.zero		1


	//   ....[10]....
        /*0f54*/ 	.word	0x000005f0
        /*0f58*/ 	.word	0x000000ff
        /*0f5c*/ 	.word	0x00016870
        /*0f60*/ 	.short	0x0100
        /*0f62*/ 	.byte	0x06
	.zero		1


	//   ....[11]....
        /*0f64*/ 	.word	0x00000600
        /*0f68*/ 	.word	0x000000ff
        /*0f6c*/ 	.word	0x00016880
        /*0f70*/ 	.short	0x0100
        /*0f72*/ 	.byte	0x06
	.zero		1


	//   ....[12]....
        /*0f74*/ 	.word	0x00000610
        /*0f78*/ 	.word	0x000000ff
        /*0f7c*/ 	.word	0x00016878
        /*0f80*/ 	.short	0x0100
        /*0f82*/ 	.byte	0x06
	.zero		1


	//   ....[13]....
        /*0f84*/ 	.word	0x00000620
        /*0f88*/ 	.word	0x000000ff
        /*0f8c*/ 	.word	0x00016888
        /*0f90*/ 	.short	0x0100
        /*0f92*/ 	.byte	0x06
	.zero		1


	//   ....[14]....
        /*0f94*/ 	.word	0x00000750
        /*0f98*/ 	.word	0x000000ff
        /*0f9c*/ 	.word	0x00016890
        /*0fa0*/ 	.short	0x0100
        /*0fa2*/ 	.byte	0x08
	.zero		1


	//   ....[15]....
        /*0fa4*/ 	.word	0x00000760
        /*0fa8*/ 	.word	0x000000ff
        /*0fac*/ 	.word	0x000168a0
        /*0fb0*/ 	.short	0x0100
        /*0fb2*/ 	.byte	0x08
	.zero		1


	//   ....[16]....
        /*0fb4*/ 	.word	0x00000770
        /*0fb8*/ 	.word	0x000000ff
        /*0fbc*/ 	.word	0x00016898
        /*0fc0*/ 	.short	0x0100
        /*0fc2*/ 	.byte	0x08
	.zero		1


	//   ....[17]....
        /*0fc4*/ 	.word	0x00000780
        /*0fc8*/ 	.word	0x000000ff
        /*0fcc*/ 	.word	0x000168a8
        /*0fd0*/ 	.short	0x0100
        /*0fd2*/ 	.byte	0x08
	.zero		1


	//   ....[18]....
        /*0fd4*/ 	.word	0x000008b0
        /*0fd8*/ 	.word	0x000000ff
        /*0fdc*/ 	.word	0x000168b0
        /*0fe0*/ 	.short	0x0100
        /*0fe2*/ 	.byte	0x08
	.zero		1


	//   ....[19]....
        /*0fe4*/ 	.word	0x000008c0
        /*0fe8*/ 	.word	0x000000ff
        /*0fec*/ 	.word	0x000168c0
        /*0ff0*/ 	.short	0x0100
        /*0ff2*/ 	.byte	0x08
	.zero		1


	//   ....[20]....
        /*0ff4*/ 	.word	0x000008d0
        /*0ff8*/ 	.word	0x000000ff
        /*0ffc*/ 	.word	0x000168b8
        /*1000*/ 	.short	0x0100
        /*1002*/ 	.byte	0x08
	.zero		1


	//   ....[21]....
        /*1004*/ 	.word	0x000008e0
        /*1008*/ 	.word	0x000000ff
        /*100c*/ 	.word	0x000168c8
        /*1010*/ 	.short	0x0100
        /*1012*/ 	.byte	0x08
	.zero		1


	//   ....[22]....
        /*1014*/ 	.word	0x00002a80
        /*1018*/ 	.word	0x00000047
        /*101c*/ 	.word	0x00016890
        /*1020*/ 	.short	0x010a
        /*1022*/ 	.byte	0x3f
	.zero		1


	//   ....[23]....
        /*1024*/ 	.word	0x00003db0
        /*1028*/ 	.word	0x00000047
        /*102c*/ 	.word	0x00016890
        /*1030*/ 	.short	0x010a
        /*1032*/ 	.byte	0x3f
	.zero		1


	//   ....[24]....
        /*1034*/ 	.word	0x00004df0
        /*1038*/ 	.word	0x00000047
        /*103c*/ 	.word	0x00016890
        /*1040*/ 	.short	0x010a
        /*1042*/ 	.byte	0x3f
	.zero		1


	//   ....[25]....
        /*1044*/ 	.word	0x000052a0
        /*1048*/ 	.word	0x00000008
        /*104c*/ 	.word	0x00000000
        /*1050*/ 	.short	0x0101
        /*1052*/ 	.byte	0x3f
	.zero		1


	//   ....[26]....
        /*1054*/ 	.word	0x000052e0
        /*1058*/ 	.word	0x00000047
        /*105c*/ 	.word	0x000168b0
        /*1060*/ 	.short	0x010a
        /*1062*/ 	.byte	0x3f
	.zero		1


	//   ....[27]....
        /*1064*/ 	.word	0x00005710
        /*1068*/ 	.word	0x00000047
        /*106c*/ 	.word	0x00000000
        /*1070*/ 	.short	0x0101
        /*1072*/ 	.byte	0x3f
	.zero		1


	//   ....[28]....
        /*1074*/ 	.word	0x00005c70
        /*1078*/ 	.word	0x00000012
        /*107c*/ 	.word	0x00016800
        /*1080*/ 	.short	0x010a
        /*1082*/ 	.byte	0x3f
	.zero		1


	//   ....[29]....
        /*1084*/ 	.word	0x00005cc0
        /*1088*/ 	.word	0x00000012
        /*108c*/ 	.word	0x00016800
        /*1090*/ 	.short	0x010a
        /*1092*/ 	.byte	0x3f
	.zero		1


	//   ....[30]....
        /*1094*/ 	.word	0x00006360
        /*1098*/ 	.word	0x00000012
        /*109c*/ 	.word	0x00016800
        /*10a0*/ 	.short	0x010a
        /*10a2*/ 	.byte	0x3f
	.zero		1


	//   ....[31]....
        /*10a4*/ 	.word	0x00007390
        /*10a8*/ 	.word	0x00000012
        /*10ac*/ 	.word	0x00016800
        /*10b0*/ 	.short	0x010a
        /*10b2*/ 	.byte	0x3f
	.zero		1


	//   ....[32]....
        /*10b4*/ 	.word	0x00008130
        /*10b8*/ 	.word	0x00000000
        /*10bc*/ 	.word	0x00016830
        /*10c0*/ 	.short	0x010a
        /*10c2*/ 	.byte	0x3f
	.zero		1


	//   ....[33]....
        /*10c4*/ 	.word	0x000081e0
        /*10c8*/ 	.word	0x00000000
        /*10cc*/ 	.word	0x00016830
        /*10d0*/ 	.short	0x010a
        /*10d2*/ 	.byte	0x3f
	.zero		1


	//   ....[34]....
        /*10d4*/ 	.word	0x00009fe0
        /*10d8*/ 	.word	0x00000000
        /*10dc*/ 	.word	0x00000000
        /*10e0*/ 	.short	0x0101
        /*10e2*/ 	.byte	0x3f
	.zero		1


	//   ....[35]....
        /*10e4*/ 	.word	0x0000aab0
        /*10e8*/ 	.word	0x00000005
        /*10ec*/ 	.word	0x00016830
        /*10f0*/ 	.short	0x010a
        /*10f2*/ 	.byte	0x3f
	.zero		1


	//   ....[36]....
        /*10f4*/ 	.word	0x0000ab00
        /*10f8*/ 	.word	0x00000005
        /*10fc*/ 	.word	0x00016830
        /*1100*/ 	.short	0x010a
        /*1102*/ 	.byte	0x3f
	.zero		1


	//   ....[37]....
        /*1104*/ 	.word	0x0000ae50
        /*1108*/ 	.word	0x00000005
        /*110c*/ 	.word	0x00016850
        /*1110*/ 	.short	0x010a
        /*1112*/ 	.byte	0x3f
	.zero		1


	//   ....[38]....
        /*1114*/ 	.word	0x0000ae90
        /*1118*/ 	.word	0x00000005
        /*111c*/ 	.word	0x00016850
        /*1120*/ 	.short	0x010a
        /*1122*/ 	.byte	0x3f
	.zero		1


	//   ....[39]....
        /*1124*/ 	.word	0x0000b4c0
        /*1128*/ 	.word	0x0000001f
        /*112c*/ 	.word	0x00000000
        /*1130*/ 	.short	0x0101
        /*1132*/ 	.byte	0x3f
	.zero		1


	//   ....[40]....
        /*1134*/ 	.word	0x0000cd50
        /*1138*/ 	.word	0x0000000b
        /*113c*/ 	.word	0x00000000
        /*1140*/ 	.short	0x0101
        /*1142*/ 	.byte	0x3f
	.zero		1


	//   ....[41]....
        /*1144*/ 	.word	0x0000d190
        /*1148*/ 	.word	0x0000000b
        /*114c*/ 	.word	0x00016850
        /*1150*/ 	.short	0x010a
        /*1152*/ 	.byte	0x3f
	.zero		1


	//   ....[42]....
        /*1154*/ 	.word	0x0000d200
        /*1158*/ 	.word	0x0000000b
        /*115c*/ 	.word	0x00016850
        /*1160*/ 	.short	0x010a
        /*1162*/ 	.byte	0x3f
	.zero		1


	//   ....[43]....
        /*1164*/ 	.word	0x0000d800
        /*1168*/ 	.word	0x00000004
        /*116c*/ 	.word	0x00000000
        /*1170*/ 	.short	0x0101
        /*1172*/ 	.byte	0x3f
	.zero		1


	//   ....[44]....
        /*1174*/ 	.word	0x0000e910
        /*1178*/ 	.word	0x00000000
        /*117c*/ 	.word	0x00000000
        /*1180*/ 	.short	0x0101
        /*1182*/ 	.byte	0x3f
	.zero		1


	//   ....[45]....
        /*1184*/ 	.word	0x00010740
        /*1188*/ 	.word	0x00000016
        /*118c*/ 	.word	0x00016820
        /*1190*/ 	.short	0x010a
        /*1192*/ 	.byte	0x3f
	.zero		1


	//   ....[46]....
        /*1194*/ 	.word	0x000107f0
        /*1198*/ 	.word	0x00000005
        /*119c*/ 	.word	0x000168a0
        /*11a0*/ 	.short	0x010a
        /*11a2*/ 	.byte	0x3f
	.zero		1


	//   ....[47]....
        /*11a4*/ 	.word	0x00010a30
        /*11a8*/ 	.word	0x00000005
        /*11ac*/ 	.word	0x000168c0
        /*11b0*/ 	.short	0x010a
        /*11b2*/ 	.byte	0x3f
	.zero		1


	//   ....[48]....
        /*11b4*/ 	.word	0x00010d90
        /*11b8*/ 	.word	0x00000005
        /*11bc*/ 	.word	0x000168a0
        /*11c0*/ 	.short	0x010a
        /*11c2*/ 	.byte	0x3f
	.zero		1


	//   ....[49]....
        /*11c4*/ 	.word	0x00010fb0
        /*11c8*/ 	.word	0x00000005
        /*11cc*/ 	.word	0x000168c0
        /*11d0*/ 	.short	0x010a
        /*11d2*/ 	.byte	0x3f
	.zero		1


	//   ....[50]....
        /*11d4*/ 	.word	0x00011c60
        /*11d8*/ 	.word	0x00000003
        /*11dc*/ 	.word	0x00016840
        /*11e0*/ 	.short	0x010a
        /*11e2*/ 	.byte	0x3f
	.zero		1


	//   ....[51]....
        /*11e4*/ 	.word	0x00012440
        /*11e8*/ 	.word	0x00000003
        /*11ec*/ 	.word	0x00016830
        /*11f0*/ 	.short	0x0107
        /*11f2*/ 	.byte	0x3f
	.zero		1


	//   ....[52]....
        /*11f4*/ 	.word	0x00012510
        /*11f8*/ 	.word	0x00000003
        /*11fc*/ 	.word	0x00016830
        /*1200*/ 	.short	0x0101
        /*1202*/ 	.byte	0x3f
	.zero		1


	//   ....[53]....
        /*1204*/ 	.word	0x000133c0
        /*1208*/ 	.word	0x00000016
        /*120c*/ 	.word	0x00016800
        /*1210*/ 	.short	0x0107
        /*1212*/ 	.byte	0x3f
	.zero		1


	//   ....[54]....
        /*1214*/ 	.word	0x000134b0
        /*1218*/ 	.word	0x00000016
        /*121c*/ 	.word	0x00016800
        /*1220*/ 	.short	0x0101
        /*1222*/ 	.byte	0x3f
	.zero		1


	//   ....[55]....
        /*1224*/ 	.word	0x000134d0
        /*1228*/ 	.word	0x00000016
        /*122c*/ 	.word	0x00016820
        /*1230*/ 	.short	0x010a
        /*1232*/ 	.byte	0x3f
	.zero		1


	//   ....[56]....
        /*1234*/ 	.word	0x000138a0
        /*1238*/ 	.word	0x00000005
        /*123c*/ 	.word	0x00016840
        /*1240*/ 	.short	0x010a
        /*1242*/ 	.byte	0x3f
	.zero		1


	//   ....[57]....
        /*1244*/ 	.word	0x00013e00
        /*1248*/ 	.word	0x00000005
        /*124c*/ 	.word	0x00016830
        /*1250*/ 	.short	0x0107
        /*1252*/ 	.byte	0x3f
	.zero		1


	//   ....[58]....
        /*1254*/ 	.word	0x00013ec0
        /*1258*/ 	.word	0x00000005
        /*125c*/ 	.word	0x00016830
        /*1260*/ 	.short	0x0101
        /*1262*/ 	.byte	0x3f
	.zero		1


	//   ....[59]....
        /*1264*/ 	.word	0x00013f20
        /*1268*/ 	.word	0x00000005
        /*126c*/ 	.word	0x00016860
        /*1270*/ 	.short	0x010a
        /*1272*/ 	.byte	0x3f
	.zero		1


	//   ....[60]....
        /*1274*/ 	.word	0x00014400
        /*1278*/ 	.word	0x00000005
        /*127c*/ 	.word	0x00016850
        /*1280*/ 	.short	0x0107
        /*1282*/ 	.byte	0x3f
	.zero		1


	//   ....[61]....
        /*1284*/ 	.word	0x000145c0
        /*1288*/ 	.word	0x00000005
        /*128c*/ 	.word	0x00016850
        /*1290*/ 	.short	0x0101
        /*1292*/ 	.byte	0x3f
	.zero		1


	//   ....[62]....
        /*1294*/ 	.word	0x000147c0
        /*1298*/ 	.word	0x00000000
        /*129c*/ 	.word	0x00016860
        /*12a0*/ 	.short	0x010a
        /*12a2*/ 	.byte	0x3f
	.zero		1


	//   ....[63]....
        /*12a4*/ 	.word	0x00014c80
        /*12a8*/ 	.word	0x00000000
        /*12ac*/ 	.word	0x00016850
        /*12b0*/ 	.short	0x0107
        /*12b2*/ 	.byte	0x3f
	.zero		1


	//   ....[64]....
        /*12b4*/ 	.word	0x00014d40
        /*12b8*/ 	.word	0x00000000
        /*12bc*/ 	.word	0x00016850
        /*12c0*/ 	.short	0x0101
        /*12c2*/ 	.byte	0x3f
	.zero		1


	//   ....[65]....
        /*12c4*/ 	.word	0x00015850
        /*12c8*/ 	.word	0x00000004
        /*12cc*/ 	.word	0x00016820
        /*12d0*/ 	.short	0x010a
        /*12d2*/ 	.byte	0x3f
	.zero		1


	//   ....[66]....
        /*12d4*/ 	.word	0x000159c0
        /*12d8*/ 	.word	0x00000005
        /*12dc*/ 	.word	0x00016840
        /*12e0*/ 	.short	0x010a
        /*12e2*/ 	.byte	0x3f
	.zero		1


	//   ....[67]....
        /*12e4*/ 	.word	0x00015a60
        /*12e8*/ 	.word	0x00000019
        /*12ec*/ 	.word	0x00016840
        /*12f0*/ 	.short	0x010a
        /*12f2*/ 	.byte	0x3f
	.zero		1


	//   ....[68]....
        /*12f4*/ 	.word	0x00015aa0
        /*12f8*/ 	.word	0x00000005
        /*12fc*/ 	.word	0x00016860
        /*1300*/ 	.short	0x010a
        /*1302*/ 	.byte	0x3f
	.zero		1


	//   ....[69]....
        /*1304*/ 	.word	0x00015ae0
        /*1308*/ 	.word	0x00000019
        /*130c*/ 	.word	0x00016860
        /*1310*/ 	.short	0x010a
        /*1312*/ 	.byte	0x3f
	.zero		1


	//   ....[70]....
        /*1314*/ 	.word	0x00015b40
        /*1318*/ 	.word	0x00000047
        /*131c*/ 	.word	0x00016890
        /*1320*/ 	.short	0x010a
        /*1322*/ 	.byte	0x3f
	.zero		1


	//   ....[71]....
        /*1324*/ 	.word	0x00015dd0
        /*1328*/ 	.word	0x00000047
        /*132c*/ 	.word	0x00016890
        /*1330*/ 	.short	0x010a
        /*1332*/ 	.byte	0x3f
	.zero		1


	//   ....[72]....
        /*1334*/ 	.word	0x00016080
        /*1338*/ 	.word	0x00000047
        /*133c*/ 	.word	0x00016890
        /*1340*/ 	.short	0x010a
        /*1342*/ 	.byte	0x3f
	.zero		1


	//   ....[73]....
        /*1344*/ 	.word	0x00016330
        /*1348*/ 	.word	0x00000047
        /*134c*/ 	.word	0x000168b0
        /*1350*/ 	.short	0x010a
        /*1352*/ 	.byte	0x3f
	.zero		1


	//   ....[74]....
        /*1354*/ 	.word	0x00016640
        /*1358*/ 	.word	0x00000012
        /*135c*/ 	.word	0x00016800
        /*1360*/ 	.short	0x010a
        /*1362*/ 	.byte	0x3f
	.zero		1


	//   ....[75]....
        /*1364*/ 	.word	0x00016850
        /*1368*/ 	.word	0x00000012
        /*136c*/ 	.word	0x00016800
        /*1370*/ 	.short	0x010a
        /*1372*/ 	.byte	0x3f
	.zero		1


	//   ....[76]....
        /*1374*/ 	.word	0x000168a0
        /*1378*/ 	.word	0x00000000
        /*137c*/ 	.word	0x00016830
        /*1380*/ 	.short	0x010a
        /*1382*/ 	.byte	0x3f
	.zero		1


	//   ....[77]....
        /*1384*/ 	.word	0x000168f0
        /*1388*/ 	.word	0x00000005
        /*138c*/ 	.word	0x00016830
        /*1390*/ 	.short	0x010a
        /*1392*/ 	.byte	0x3f
	.zero		1


	//   ....[78]....
        /*1394*/ 	.word	0x00016940
        /*1398*/ 	.word	0x00000005
        /*139c*/ 	.word	0x00016850
        /*13a0*/ 	.short	0x010a
        /*13a2*/ 	.byte	0x3f
	.zero		1


	//   ....[79]....
        /*13a4*/ 	.word	0x00016990
        /*13a8*/ 	.word	0x0000000b
        /*13ac*/ 	.word	0x00016850
        /*13b0*/ 	.short	0x010a
        /*13b2*/ 	.byte	0x3f
	.zero		1


	//   ....[80]....
        /*13b4*/ 	.word	0x00016f30
        /*13b8*/ 	.word	0x00000016
        /*13bc*/ 	.word	0x00016820
        /*13c0*/ 	.short	0x010a
        /*13c2*/ 	.byte	0x3f
	.zero		1


	//   ....[81]....
        /*13c4*/ 	.word	0x00016f80
        /*13c8*/ 	.word	0x00000005
        /*13cc*/ 	.word	0x000168a0
        /*13d0*/ 	.short	0x010a
        /*13d2*/ 	.byte	0x3f
	.zero		1


	//   ....[82]....
        /*13d4*/ 	.word	0x00016fd0
        /*13d8*/ 	.word	0x00000005
        /*13dc*/ 	.word	0x000168c0
        /*13e0*/ 	.short	0x010a
        /*13e2*/ 	.byte	0x3f
	.zero		1


	//   ....[83]....
        /*13e4*/ 	.word	0x00017020
        /*13e8*/ 	.word	0x00000005
        /*13ec*/ 	.word	0x000168a0
        /*13f0*/ 	.short	0x010a
        /*13f2*/ 	.byte	0x3f
	.zero		1


	//   ....[84]....
        /*13f4*/ 	.word	0x00017070
        /*13f8*/ 	.word	0x00000005
        /*13fc*/ 	.word	0x000168c0
        /*1400*/ 	.short	0x010a
        /*1402*/ 	.byte	0x3f
	.zero		1


	//   ....[85]....
        /*1404*/ 	.word	0x00017190
        /*1408*/ 	.word	0x00000003
        /*140c*/ 	.word	0x00016840
        /*1410*/ 	.short	0x010a
        /*1412*/ 	.byte	0x3f
	.zero		1


	//   ....[86]....
        /*1414*/ 	.word	0x00018c40
        /*1418*/ 	.word	0x00000016
        /*141c*/ 	.word	0x00016820
        /*1420*/ 	.short	0x010a
        /*1422*/ 	.byte	0x3f
	.zero		1


	//   ....[87]....
        /*1424*/ 	.word	0x00018c90
        /*1428*/ 	.word	0x00000005
        /*142c*/ 	.word	0x00016840
        /*1430*/ 	.short	0x010a
        /*1432*/ 	.byte	0x3f
	.zero		1


	//   ....[88]....
        /*1434*/ 	.word	0x000195d0
        /*1438*/ 	.word	0x00000005
        /*143c*/ 	.word	0x00016860
        /*1440*/ 	.short	0x010a
        /*1442*/ 	.byte	0x3f
	.zero		1


	//   ....[89]....
        /*1444*/ 	.word	0x00019f40
        /*1448*/ 	.word	0x00000000
        /*144c*/ 	.word	0x00016860
        /*1450*/ 	.short	0x010a
        /*1452*/ 	.byte	0x3f
	.zero		1


	//   ....[90]....
        /*1454*/ 	.word	0x0001b1c0
        /*1458*/ 	.word	0x00000004
        /*145c*/ 	.word	0x00016820
        /*1460*/ 	.short	0x010a
        /*1462*/ 	.byte	0x3f
	.zero		1


	//   ....[91]....
        /*1464*/ 	.word	0x0001b360
        /*1468*/ 	.word	0x00000005
        /*146c*/ 	.word	0x00016840
        /*1470*/ 	.short	0x010a
        /*1472*/ 	.byte	0x3f
	.zero		1


	//   ....[92]....
        /*1474*/ 	.word	0x0001b3b0
        /*1478*/ 	.word	0x00000019
        /*147c*/ 	.word	0x00016840
        /*1480*/ 	.short	0x010a
        /*1482*/ 	.byte	0x3f
	.zero		1


	//   ....[93]....
        /*1484*/ 	.word	0x0001b400
        /*1488*/ 	.word	0x00000005
        /*148c*/ 	.word	0x00016860
        /*1490*/ 	.short	0x010a
        /*1492*/ 	.byte	0x3f
	.zero		1


	//----- nvinfo : EIATTR_NUM_MBARRIERS
	.align		4
.L_1437:
        /*1494*/ 	.byte	0x03, 0x38
        /*1496*/ 	.short	0x0016


	//----- nvinfo : EIATTR_EXIT_INSTR_OFFSETS
	.align		4
        /*1498*/ 	.byte	0x04, 0x1c
        /*149a*/ 	.short	(.L_1439 - .L_1438)


	//   ....[0]....
.L_1438:
        /*149c*/ 	.word	0x00015b30


	//----- nvinfo : EIATTR_MAX_THREADS
	.align		4
.L_1439:
        /*14a0*/ 	.byte	0x04, 0x05
        /*14a2*/ 	.short	(.L_1441 - .L_1440)
.L_1440:
        /*14a4*/ 	.word	0x00000200
        /*14a8*/ 	.word	0x00000001
        /*14ac*/ 	.word	0x00000001


	//----- nvinfo : EIATTR_CRS_STACK_SIZE
	.align		4
.L_1441:
        /*14b0*/ 	.byte	0x04, 0x1e
        /*14b2*/ 	.short	(.L_1443 - .L_1442)
.L_1442:
        /*14b4*/ 	.word	0x00000000


	//----- nvinfo : EIATTR_CBANK_PARAM_SIZE
	.align		4
.L_1443:
        /*14b8*/ 	.byte	0x03, 0x19
        /*14ba*/ 	.short	0x0af0


	//----- nvinfo : EIATTR_PARAM_CBANK
	.align		4
        /*14bc*/ 	.byte	0x04, 0x0a
        /*14be*/ 	.short	(.L_1445 - .L_1444)
	.align		4
.L_1444:
        /*14c0*/ 	.word	index@(.nv.constant0._ZN7cutlass13device_kernelIN5flash11enable_sm90INS1_16FlashAttnFwdSm90INS1_25CollectiveMainloopFwdSm90ILi2EN4cute5tupleIJNS5_1CILi1EEES8_S8_EEENS6_IJNS7_ILi192EEENS7_ILi128EEENS7_ILi64EEEEEELi64ENS_6half_tEfNS_4arch4Sm90ELb0ELb0ELb1ELb1ELb1ELb1ELb0ELb1ELb1ELb1ELb0ELb0EEENS1_21CollectiveEpilogueFwdINS6_IJSA_SC_SB_EEES9_SE_SG_Li384ELb1ELb1ELb0ELb0EEENS1_36VarlenDynamicPersistentTileSchedulerILi192ELi128ELi384ELi128ELb0ELb1ELb1ELb0ELb1ELb1EEEEEEEEEvNT_6ParamsE)
        /*14c4*/ 	.short	0x0210
        /*14c6*/ 	.short	0x0af0


	//----- nvinfo : EIATTR_SW_WAR
	.align		4
.L_1445:
        /*14c8*/ 	.byte	0x04, 0x36
        /*14ca*/ 	.short	(.L_1447 - .L_1446)
.L_1446:
        /*14cc*/ 	.word	0x00000008
.L_1447:


//--------------------- .nv.info._ZN7cutlass13device_kernelIN5flash11enable_sm90INS1_16FlashAttnFwdSm90INS1_25CollectiveMainloopFwdSm90ILi2EN4cute5tupleIJNS5_1CILi1EEES8_S8_EEENS6_IJNS7_ILi192EEENS7_ILi128EEENS7_ILi64EEEEEELi64ENS_6half_tEfNS_4arch4Sm90ELb0ELb1ELb1ELb0ELb1ELb0ELb0ELb1ELb1ELb1ELb0ELb0EEENS1_21CollectiveEpilogueFwdINS6_IJSA_SC_SB_EEES9_SE_SG_Li384ELb0ELb1ELb0ELb0EEENS1_30DynamicPersistentTileSchedulerILi384ELi128ELb0ELb1ELb1EEEEEEEEEvNT_6ParamsE --------------------------
	.section	.nv.info._ZN7cutlass13device_kernelIN5flash11enable_sm90INS1_16FlashAttnFwdSm90INS1_25CollectiveMainloopFwdSm90ILi2EN4cute5tupleIJNS5_1CILi1EEES8_S8_EEENS6_IJNS7_ILi192EEENS7_ILi128EEENS7_ILi64EEEEEELi64ENS_6half_tEfNS_4arch4Sm90ELb0ELb1ELb1ELb0ELb1ELb0ELb0ELb1ELb1ELb1ELb0ELb0EEENS1_21CollectiveEpilogueFwdINS6_IJSA_SC_SB_EEES9_SE_SG_Li384ELb0ELb1ELb0ELb0EEENS1_30DynamicPersistentTileSchedulerILi384ELi128ELb0ELb1ELb1EEEEEEEEEvNT_6ParamsE,"",@"SHT_CUDA_INFO"
	.sectionflags	@""
	.align	4


	//----- nvinfo : EIATTR_CUDA_API_VERSION
	.align		4
        /*0000*/ 	.byte	0x04, 0x37
        /*0002*/ 	.short	(.L_1449 - .L_1448)
.L_1448:
        /*0004*/ 	.word	0x00000082


	//----- nvinfo : EIATTR_KPARAM_INFO
	.align		4
.L_1449:
        /*0008*/ 	.byte	0x04, 0x17
        /*000a*/ 	.short	(.L_1451 - .L_1450)
.L_1450:
        /*000c*/ 	.word	0x00000000
        /*0010*/ 	.short	0x0000
        /*0012*/ 	.short	0x0070
        /*0014*/ 	.byte	0x00, 0xf0, 0x01, 0x2a


	//----- nvinfo : EIATTR_SPARSE_MMA_MASK
	.align		4
.L_1451:
        /*0018*/ 	.byte	0x03, 0x50
        /*001a*/ 	.short	0x0000


	//----- nvinfo : EIATTR_MAXREG_COUNT
	.align		4
        /*001c*/ 	.byte	0x03, 0x1b
        /*001e*/ 	.short	0x0080


	//----- nvinfo : EIATTR_NUM_BARRIERS
	.align		4
        /*0020*/ 	.byte	0x02, 0x4c
        /*0022*/ 	.byte	0x10
	.zero		1


	//----- nvinfo : EIATTR_EXTERNS
	.align		4
        /*0024*/ 	.byte	0x04, 0x0f
        /*0026*/ 	.short	(.L_1453 - .L_1452)


	//   ....[0]....
	.align		4
.L_1452:
        /*0028*/ 	.word	index@(__assertfail)


	//----- nvinfo : EIATTR_ANNOTATIONS
	.align		4
.L_1453:
        /*002c*/ 	.byte	0x04, 0x55
        /*002e*/ 	.short	(.L_1455 - .L_1454)


	//   ....[0]....
.L_1454:
        /* <DEDUP_REMOVED lines=11> */


	//----- nvinfo : EIATTR_MERCURY_ISA_VERSION
	.align		4
.L_1455:
        /*00c8*/ 	.byte	0x03, 0x5f
        /*00ca*/ 	.short	0x0101


	//----- nvinfo : EIATTR_INT_WARP_WIDE_INSTR_OFFSETS
	.align		4
        /*00cc*/ 	.byte	0x04, 0x31
        /*00ce*/ 	.short	(.L_1457 - .L_1456)


	//   ....[0]....
.L_1456:
        /*00d0*/ 	.word	0x000000c0


	//   ....[1]....
        /*00d4*/ 	.word	0x000000d0


	//   ....[2]....
        /*00d8*/ 	.word	0x00000170


	//   ....[3]....
        /*00dc*/ 	.word	0x00010fe0


	//   ....[4]....
        /*00e0*/ 	.word	0x00011070


	//   ....[5]....
        /*00e4*/ 	.word	0x00014100


	//   ....[6]....
        /*00e8*/ 	.word	0x00014190


	//----- nvinfo : EIATTR_COOP_GROUP_MASK_REGIDS
	.align		4
.L_1457:
        /*00ec*/ 	.byte	0x04, 0x29
        /*00ee*/ 	.short	(.L_1459 - .L_1458)


	//   ....[0]....
.L_1458:
        /*00f0*/ 	.word	0xffffffff


	//   ....[1]....
        /*00f4*/ 	.word	0xffffffff


	//   ....[2]....
        /*00f8*/ 	.word	0xffffffff


	//   ....[3]....
        /*00fc*/ 	.word	0xffffffff


	//   ....[4]....
        /*0100*/ 	.word	0xffffffff


	//   ....[5]....
        /*0104*/ 	.word	0xffffffff


	//   ....[6]....
        /*0108*/ 	.word	0xffffffff


	//   ....[7]....
        /*010c*/ 	.word	0xffffffff


	//   ....[8]....
        /*0110*/ 	.word	0xffffffff


	//   ....[9]....
        /*0114*/ 	.word	0xffffffff


	//   ....[10]....
        /*0118*/ 	.word	0xffffffff


	//   ....[11]....
        /*011c*/ 	.word	0xffffffff


	//   ....[12]....
        /*0120*/ 	.word	0xffffffff


	//   ....[13]....
        /*0124*/ 	.word	0xffffffff


	//   ....[14]....
        /*0128*/ 	.word	0xffffffff


	//   ....[15]....
        /*012c*/ 	.word	0xffffffff


	//   ....[16]....
        /*0130*/ 	.word	0xffffffff


	//   ....[17]....
        /*0134*/ 	.word	0xffffffff


	//   ....[18]....
        /*0138*/ 	.word	0xffffffff


	//   ....[19]....
        /*013c*/ 	.word	0xffffffff


	//   ....[20]....
        /*0140*/ 	.word	0xffffffff


	//   ....[21]....
        /*0144*/ 	.word	0xffffffff


	//   ....[22]....
        /*0148*/ 	.word	0xffffffff


	//   ....[23]....
        /*014c*/ 	.word	0xffffffff


	//   ....[24]....
        /*0150*/ 	.word	0xffffffff


	//   ....[25]....
        /*0154*/ 	.word	0xffffffff


	//   ....[26]....
        /*0158*/ 	.word	0xffffffff


	//   ....[27]....
        /*015c*/ 	.word	0xffffffff


	//   ....[28]....
        /*0160*/ 	.word	0xffffffff


	//   ....[29]....
        /*0164*/ 	.word	0xffffffff


	//   ....[30]....
        /*0168*/ 	.word	0xffffffff


	//   ....[31]....
        /*016c*/ 	.word	0xffffffff


	//   ....[32]....
        /*0170*/ 	.word	0xffffffff


	//   ....[33]....
        /*0174*/ 	.word	0xffffffff


	//   ....[34]....
        /*0178*/ 	.word	0xffffffff


	//   ....[35]....
        /*017c*/ 	.word	0xffffffff


	//   ....[36]....
        /*0180*/ 	.word	0xffffffff


	//   ....[37]....
        /*0184*/ 	.word	0xffffffff


	//   ....[38]....
        /*0188*/ 	.word	0xffffffff


	//   ....[39]....
        /*018c*/ 	.word	0xffffffff


	//   ....[40]....
        /*0190*/ 	.word	0xffffffff


	//   ....[41]....
        /*0194*/ 	.word	0xffffffff


	//   ....[42]....
        /*0198*/ 	.word	0xffffffff


	//   ....[43]....
        /*019c*/ 	.word	0xffffffff


	//   ....[44]....
        /*01a0*/ 	.word	0xffffffff


	//   ....[45]....
        /*01a4*/ 	.word	0xffffffff


	//   ....[46]....
        /*01a8*/ 	.word	0xffffffff


	//   ....[47]....
        /*01ac*/ 	.word	0xffffffff


	//   ....[48]....
        /*01b0*/ 	.word	0xffffffff


	//   ....[49]....
        /*01b4*/ 	.word	0xffffffff


	//   ....[50]....
        /*01b8*/ 	.word	0xffffffff


	//   ....[51]....
        /*01bc*/ 	.word	0xffffffff


	//   ....[52]....
        /*01c0*/ 	.word	0xffffffff


	//   ....[53]....
        /*01c4*/ 	.word	0xffffffff


	//   ....[54]....
        /*01c8*/ 	.word	0xffffffff


	//   ....[55]....
        /*01cc*/ 	.word	0xffffffff


	//   ....[56]....
        /*01d0*/ 	.word	0xffffffff


	//   ....[57]....
        /*01d4*/ 	.word	0xffffffff


	//   ....[58]....
        /*01d8*/ 	.word	0xffffffff


	//   ....[59]....
        /*01dc*/ 	.word	0xffffffff


	//   ....[60]....
        /*01e0*/ 	.word	0xffffffff


	//   ....[61]....
        /*01e4*/ 	.word	0xffffffff


	//   ....[62]....
        /*01e8*/ 	.word	0xffffffff


	//   ....[63]....
        /*01ec*/ 	.word	0xffffffff


	//   ....[64]....
        /*01f0*/ 	.word	0xffffffff


	//   ....[65]....
        /*01f4*/ 	.word	0xffffffff


	//   ....[66]....
        /*01f8*/ 	.word	0xffffffff


	//   ....[67]....
        /*01fc*/ 	.word	0xffffffff


	//   ....[68]....
        /*0200*/ 	.word	0xffffffff


	//   ....[69]....
        /*0204*/ 	.word	0xffffffff


	//   ....[70]....
        /*0208*/ 	.word	0xffffffff


	//   ....[71]....
        /*020c*/ 	.word	0xffffffff


	//   ....[72]....
        /*0210*/ 	.word	0xffffffff


	//   ....[73]....
        /*0214*/ 	.word	0xffffffff


	//   ....[74]....
        /*0218*/ 	.word	0xffffffff


	//   ....[75]....
        /*021c*/ 	.word	0xffffffff


	//   ....[76]....
        /*0220*/ 	.word	0xffffffff


	//   ....[77]....
        /*0224*/ 	.word	0xffffffff


	//   ....[78]....
        /*0228*/ 	.word	0xffffffff


	//   ....[79]....
        /*022c*/ 	.word	0xffffffff


	//   ....[80]....
        /*0230*/ 	.word	0xffffffff


	//   ....[81]....
        /*0234*/ 	.word	0xffffffff


	//   ....[82]....
        /*0238*/ 	.word	0xffffffff


	//   ....[83]....
        /*023c*/ 	.word	0xffffffff


	//   ....[84]....
        /*0240*/ 	.word	0xffffffff


	//   ....[85]....
        /*0244*/ 	.word	0xffffffff


	//   ....[86]....
        /*0248*/ 	.word	0xffffffff


	//   ....[87]....
        /*024c*/ 	.word	0xffffffff


	//   ....[88]....
        /*0250*/ 	.word	0xffffffff


	//   ....[89]....
        /*0254*/ 	.word	0xffffffff


	//   ....[90]....
        /*0258*/ 	.word	0xffffffff


	//   ....[91]....
        /*025c*/ 	.word	0xffffffff


	//   ....[92]....
        /*0260*/ 	.word	0xffffffff


	//   ....[93]....
        /*0264*/ 	.word	0xffffffff


	//   ....[94]....
        /*0268*/ 	.word	0xffffffff


	//   ....[95]....
        /*026c*/ 	.word	0xffffffff


	//   ....[96]....
        /*0270*/ 	.word	0xffffffff


	//   ....[97]....
        /*0274*/ 	.word	0xffffffff


	//   ....[98]....
        /*0278*/ 	.word	0xffffffff


	//   ....[99]....
        /*027c*/ 	.word	0xffffffff


	//   ....[100]....
        /*0280*/ 	.word	0xffffffff


	//   ....[101]....
        /*0284*/ 	.word	0xffffffff


	//   ....[102]....
        /*0288*/ 	.word	0xffffffff


	//   ....[103]....
        /*028c*/ 	.word	0xffffffff


	//   ....[104]....
        /*0290*/ 	.word	0xffffffff


	//   ....[105]....
        /*0294*/ 	.word	0xffffffff


	//   ....[106]....
        /*0298*/ 	.word	0xffffffff


	//   ....[107]....
        /*029c*/ 	.word	0xffffffff


	//   ....[108]....
        /*02a0*/ 	.word	0xffffffff


	//   ....[109]....
        /*02a4*/ 	.word	0xffffffff


	//   ....[110]....
        /*02a8*/ 	.word	0xffffffff


	//   ....[111]....
        /*02ac*/ 	.word	0xffffffff


	//   ....[112]....
        /*02b0*/ 	.word	0xffffffff


	//   ....[113]....
        /*02b4*/ 	.word	0xffffffff


	//   ....[114]....
        /*02b8*/ 	.word	0xffffffff


	//   ....[115]....
        /*02bc*/ 	.word	0xffffffff


	//   ....[116]....
        /*02c0*/ 	.word	0xffffffff


	//   ....[117]....
        /*02c4*/ 	.word	0xffffffff


	//   ....[118]....
        /*02c8*/ 	.word	0xffffffff


	//   ....[119]....
        /*02cc*/ 	.word	0xffffffff


	//   ....[120]....
        /*02d0*/ 	.word	0xffffffff


	//   ....[121]....
        /*02d4*/ 	.word	0xffffffff


	//   ....[122]....
        /*02d8*/ 	.word	0xffffffff


	//   ....[123]....
        /*02dc*/ 	.word	0xffffffff


	//   ....[124]....
        /*02e0*/ 	.word	0xffffffff


	//   ....[125]....
        /*02e4*/ 	.word	0xffffffff


	//   ....[126]....
        /*02e8*/ 	.word	0xffffffff


	//   ....[127]....
        /*02ec*/ 	.word	0xffffffff


	//   ....[128]....
        /*02f0*/ 	.word	0xffffffff


	//   ....[129]....
        /*02f4*/ 	.word	0xffffffff


	//   ....[130]....
        /*02f8*/ 	.word	0xffffffff


	//   ....[131]....
        /*02fc*/ 	.word	0xffffffff


	//   ....[132]....
        /*0300*/ 	.word	0xffffffff


	//   ....[133]....
        /*0304*/ 	.word	0xffffffff


	//   ....[134]....
        /*0308*/ 	.word	0xffffffff


	//   ....[135]....
        /*030c*/ 	.word	0xffffffff


	//   ....[136]....
        /*0310*/ 	.word	0xffffffff


	//   ....[137]....
        /*0314*/ 	.word	0xffffffff


	//   ....[138]....
        /*0318*/ 	.word	0xffffffff


	//   ....[139]....
        /*031c*/ 	.word	0xffffffff


	//   ....[140]....
        /*0320*/ 	.word	0xffffffff


	//   ....[141]....
        /*0324*/ 	.word	0xffffffff


	//   ....[142]....
        /*0328*/ 	.word	0xffffffff


	//   ....[143]....
        /*032c*/ 	.word	0xffffffff


	//   ....[144]....
        /*0330*/ 	.word	0x0500000f


	//   ....[145]....
        /*0334*/ 	.word	0x0500000f


	//   ....[146]....
        /*0338*/ 	.word	0x0500000f


	//   ....[147]....
        /*033c*/ 	.word	0x0500000f


	//   ....[148]....
        /*0340*/ 	.word	0x0500000f


	//   ....[149]....
        /*0344*/ 	.word	0x0500000f


	//   ....[150]....
        /*0348*/ 	.word	0x0500000f


	//   ....[151]....
        /*034c*/ 	.word	0x0500000f


	//   ....[152]....
        /*0350*/ 	.word	0x0500000f


	//   ....[153]....
        /*0354*/ 	.word	0x0500000f


	//   ....[154]....
        /*0358*/ 	.word	0x0500000f


	//   ....[155]....
        /*035c*/ 	.word	0x0500000f


	//   ....[156]....
        /*0360*/ 	.word	0x0500000f


	//   ....[157]....
        /*0364*/ 	.word	0x0500000f


	//   ....[158]....
        /*0368*/ 	.word	0x0500000f


	//   ....[159]....
        /*036c*/ 	.word	0x0500000f


	//   ....[160]....
        /*0370*/ 	.word	0x0500000f


	//   ....[161]....
        /*0374*/ 	.word	0x0500000f


	//   ....[162]....
        /*0378*/ 	.word	0x0500000f


	//   ....[163]....
        /*037c*/ 	.word	0x0500000f


	//   ....[164]....
        /*0380*/ 	.word	0x0500000f


	//   ....[165]....
        /*0384*/ 	.word	0x0500000f


	//   ....[166]....
        /*0388*/ 	.word	0x0500000f


	//   ....[167]....
        /*038c*/ 	.word	0x0500000f


	//   ....[168]....
        /*0390*/ 	.word	0x0500000f


	//   ....[169]....
        /*0394*/ 	.word	0x0500000f


	//   ....[170]....
        /*0398*/ 	.word	0x0500000f


	//   ....[171]....
        /*039c*/ 	.word	0x0500000f


	//   ....[172]....
        /*03a0*/ 	.word	0x0500000f


	//   ....[173]....
        /*03a4*/ 	.word	0x0500000f


	//   ....[174]....
        /*03a8*/ 	.word	0x0500000f


	//   ....[175]....
        /*03ac*/ 	.word	0x0500000f


	//   ....[176]....
        /*03b0*/ 	.word	0x0500000f


	//   ....[177]....
        /*03b4*/ 	.word	0x0500000f


	//   ....[178]....
        /*03b8*/ 	.word	0x0500000f


	//   ....[179]....
        /*03bc*/ 	.word	0x0500000f


	//   ....[180]....
        /*03c0*/ 	.word	0x0500000f


	//   ....[181]....
        /*03c4*/ 	.word	0x0500000f


	//   ....[182]....
        /*03c8*/ 	.word	0x0500000f


	//   ....[183]....
        /*03cc*/ 	.word	0x0500000f


	//   ....[184]....
        /*03d0*/ 	.word	0x0500000f


	//   ....[185]....
        /*03d4*/ 	.word	0x0500000f


	//   ....[186]....
        /*03d8*/ 	.word	0x0500000f


	//   ....[187]....
        /*03dc*/ 	.word	0x0500000f


	//   ....[188]....
        /*03e0*/ 	.word	0x0500000f


	//   ....[189]....
        /*03e4*/ 	.word	0x0500000f


	//   ....[190]....
        /*03e8*/ 	.word	0x0500000f


	//   ....[191]....
        /*03ec*/ 	.word	0x0500000f


	//   ....[192]....
        /*03f0*/ 	.word	0x0500000f


	//   ....[193]....
        /*03f4*/ 	.word	0x0500000f


	//   ....[194]....
        /*03f8*/ 	.word	0x0500000f


	//   ....[195]....
        /*03fc*/ 	.word	0x0500000f


	//   ....[196]....
        /*0400*/ 	.word	0x0500000f


	//   ....[197]....
        /*0404*/ 	.word	0x0500000f


	//   ....[198]....
        /*0408*/ 	.word	0x0500000f


	//   ....[199]....
        /*040c*/ 	.word	0x0500000f


	//   ....[200]....
        /*0410*/ 	.word	0x0500000f


	//   ....[201]....
        /*0414*/ 	.word	0x0500000f


	//   ....[202]....
        /*0418*/ 	.word	0x0500000f


	//   ....[203]....
        /*041c*/ 	.word	0x0500000f


	//   ....[204]....
        /*0420*/ 	.word	0x0500000f


	//   ....[205]....
        /*0424*/ 	.word	0x0500000f


	//   ....[206]....
        /*0428*/ 	.word	0x0500000f


	//   ....[207]....
        /*042c*/ 	.word	0x0500000f


	//   ....[208]....
        /*0430*/ 	.word	0x0500000f


	//   ....[209]....
        /*0434*/ 	.word	0x0500000f


	//   ....[210]....
        /*0438*/ 	.word	0x0500000f


	//   ....[211]....
        /*043c*/ 	.word	0x0500000f


	//   ....[212]....
        /*0440*/ 	.word	0x0500000f


	//   ....[213]....
        /*0444*/ 	.word	0x0500000f


	//   ....[214]....
        /*0448*/ 	.word	0x0500000f


	//   ....[215]....
        /*044c*/ 	.word	0x0500000f


	//   ....[216]....
        /*0450*/ 	.word	0x0500000f


	//   ....[217]....
        /*0454*/ 	.word	0x0500000f


	//   ....[218]....
        /*0458*/ 	.word	0x0500000f


	//   ....[219]....
        /*045c*/ 	.word	0x0500000f


	//   ....[220]....
        /*0460*/ 	.word	0x0500000f


	//   ....[221]....
        /*0464*/ 	.word	0x0500000f


	//   ....[222]....
        /*0468*/ 	.word	0x0500000f


	//   ....[223]....
        /*046c*/ 	.word	0x0500000f


	//   ....[224]....
        /*0470*/ 	.word	0x0500000f


	//   ....[225]....
        /*0474*/ 	.word	0x0500000f


	//   ....[226]....
        /*0478*/ 	.word	0x0500000f


	//   ....[227]....
        /*047c*/ 	.word	0x0500000f


	//   ....[228]....
        /*0480*/ 	.word	0x0500000f


	//   ....[229]....
        /*0484*/ 	.word	0x0500000f


	//   ....[230]....
        /*0488*/ 	.word	0x0500000f


	//   ....[231]....
        /*048c*/ 	.word	0x0500000f


	//   ....[232]....
        /*0490*/ 	.word	0x0500000f


	//   ....[233]....
        /*0494*/ 	.word	0x0500000f


	//   ....[234]....
        /*0498*/ 	.word	0x0500000f


	//----- nvinfo : EIATTR_COOP_GROUP_INSTR_OFFSETS
	.align		4
.L_1459:
        /*049c*/ 	.byte	0x04, 0x28
        /*049e*/ 	.short	(.L_1461 - .L_1460)


	//   ....[0]....
.L_1460:
        /*04a0*/ 	.word	0x00000080


	//   ....[1]....
        /*04a4*/ 	.word	0x00000090


	//   ....[2]....
        /*04a8*/ 	.word	0x000002d0


	//   ....[3]....
        /*04ac*/ 	.word	0x00000430


	//   ....[4]....
        /*04b0*/ 	.word	0x00000550


	//   ....[5]....
        /*04b4*/ 	.word	0x000006b0


	//   ....[6]....
        /*04b8*/ 	.word	0x00001650


	//   ....[7]....
        /*04bc*/ 	.word	0x00001d90


	//   ....[8]....
        /*04c0*/ 	.word	0x00002860


	//   ....[9]....
        /*04c4*/ 	.word	0x00003b10


	//   ....[10]....
        /*04c8*/ 	.word	0x00003c20


	//   ....[11]....
        /*04cc*/ 	.word	0x00004500


	//   ....[12]....
        /*04d0*/ 	.word	0x00004560


	//   ....[13]....
        /*04d4*/ 	.word	0x00005c10


	//   ....[14]....
        /*04d8*/ 	.word	0x00006520


	//   ....[15]....
        /*04dc*/ 	.word	0x00007100


	//   ....[16]....
        /*04e0*/ 	.word	0x00007170


	//   ....[17]....
        /*04e4*/ 	.word	0x00007ab0


	//   ....[18]....
        /*04e8*/ 	.word	0x00007b40


	//   ....[19]....
        /*04ec*/ 	.word	0x00009eb0


	//   ....[20]....
        /*04f0*/ 	.word	0x00009ee0


	//   ....[21]....
        /*04f4*/ 	.word	0x00009f10


	//   ....[22]....
        /*04f8*/ 	.word	0x00009f20


	//   ....[23]....
        /*04fc*/ 	.word	0x0000b9c0


	//   ....[24]....
        /*0500*/ 	.word	0x0000c2f0


	//   ....[25]....
        /*0504*/ 	.word	0x0000cee0


	//   ....[26]....
        /*0508*/ 	.word	0x0000cf90


	//   ....[27]....
        /*050c*/ 	.word	0x0000d860


	//   ....[28]....
        /*0510*/ 	.word	0x0000d8e0


	//   ....[29]....
        /*0514*/ 	.word	0x0000e7f0


	//   ....[30]....
        /*0518*/ 	.word	0x0000e830


	//   ....[31]....
        /*051c*/ 	.word	0x0000e8c0


	//   ....[32]....
        /*0520*/ 	.word	0x0000e8e0


	//   ....[33]....
        /*0524*/ 	.word	0x0000f4f0


	//   ....[34]....
        /*0528*/ 	.word	0x0000f520


	//   ....[35]....
        /*052c*/ 	.word	0x0000f550


	//   ....[36]....
        /*0530*/ 	.word	0x0000f5b0


	//   ....[37]....
        /*0534*/ 	.word	0x0000f9d0


	//   ....[38]....
        /*0538*/ 	.word	0x0000fa10


	//   ....[39]....
        /*053c*/ 	.word	0x0000fa30


	//   ....[40]....
        /*0540*/ 	.word	0x0000fa70


	//   ....[41]....
        /*0544*/ 	.word	0x0000fa90


	//   ....[42]....
        /*0548*/ 	.word	0x0000faa0


	//   ....[43]....
        /*054c*/ 	.word	0x0000fac0


	//   ....[44]....
        /*0550*/ 	.word	0x0000fae0


	//   ....[45]....
        /*0554*/ 	.word	0x00010150


	//   ....[46]....
        /*0558*/ 	.word	0x00010190


	//   ....[47]....
        /*055c*/ 	.word	0x000101d0


	//   ....[48]....
        /*0560*/ 	.word	0x00010200


	//   ....[49]....
        /*0564*/ 	.word	0x00010220


	//   ....[50]....
        /*0568*/ 	.word	0x00010230


	//   ....[51]....
        /*056c*/ 	.word	0x00010240


	//   ....[52]....
        /*0570*/ 	.word	0x00010260


	//   ....[53]....
        /*0574*/ 	.word	0x00010400


	//   ....[54]....
        /*0578*/ 	.word	0x00011be0


	//   ....[55]....
        /*057c*/ 	.word	0x00011c00


	//   ....[56]....
        /*0580*/ 	.word	0x00011c10


	//   ....[57]....
        /*0584*/ 	.word	0x00011c90


	//   ....[58]....
        /*0588*/ 	.word	0x00011cb0


	//   ....[59]....
        /*058c*/ 	.word	0x00011d30


	//   ....[60]....
        /*0590*/ 	.word	0x00011d50


	//   ....[61]....
        /*0594*/ 	.word	0x00011dd0


	//   ....[62]....
        /*0598*/ 	.word	0x00011df0


	//   ....[63]....
        /*059c*/ 	.word	0x00011e70


	//   ....[64]....
        /*05a0*/ 	.word	0x00011e90


	//   ....[65]....
        /*05a4*/ 	.word	0x00011f10


	//   ....[66]....
        /*05a8*/ 	.word	0x00011f30


	//   ....[67]....
        /*05ac*/ 	.word	0x00011fb0


	//   ....[68]....
        /*05b0*/ 	.word	0x00011fd0


	//   ....[69]....
        /*05b4*/ 	.word	0x00011fe0


	//   ....[70]....
        /*05b8*/ 	.word	0x00012820


	//   ....[71]....
        /*05bc*/ 	.word	0x00012840


	//   ....[72]....
        /*05c0*/ 	.word	0x00012870


	//   ....[73]....
        /*05c4*/ 	.word	0x000128f0


	//   ....[74]....
        /*05c8*/ 	.word	0x00012910


	//   ....[75]....
        /*05cc*/ 	.word	0x00012990


	//   ....[76]....
        /*05d0*/ 	.word	0x000129b0


	//   ....[77]....
        /*05d4*/ 	.word	0x00012a30


	//   ....[78]....
        /*05d8*/ 	.word	0x00012a50


	//   ....[79]....
        /*05dc*/ 	.word	0x00012ad0


	//   ....[80]....
        /*05e0*/ 	.word	0x00012af0


	//   ....[81]....
        /*05e4*/ 	.word	0x00012b70


	//   ....[82]....
        /*05e8*/ 	.word	0x00012b90


	//   ....[83]....
        /*05ec*/ 	.word	0x00012c10


	//   ....[84]....
        /*05f0*/ 	.word	0x00012c30


	//   ....[85]....
        /*05f4*/ 	.word	0x00012c40


	//   ....[86]....
        /*05f8*/ 	.word	0x00012c50


	//   ....[87]....
        /*05fc*/ 	.word	0x00012cf0


	//   ....[88]....
        /*0600*/ 	.word	0x00012d40


	//   ....[89]....
        /*0604*/ 	.word	0x00012d60


	//   ....[90]....
        /*0608*/ 	.word	0x00012d80


	//   ....[91]....
        /*060c*/ 	.word	0x00012dd0


	//   ....[92]....
        /*0610*/ 	.word	0x00012df0


	//   ....[93]....
        /*0614*/ 	.word	0x00012e00


	//   ....[94]....
        /*0618*/ 	.word	0x000135a0


	//   ....[95]....
        /*061c*/ 	.word	0x000135c0


	//   ....[96]....
        /*0620*/ 	.word	0x00013630


	//   ....[97]....
        /*0624*/ 	.word	0x00013640


	//   ....[98]....
        /*0628*/ 	.word	0x00013680


	//   ....[99]....
        /*062c*/ 	.word	0x00013690


	//   ....[100]....
        /*0630*/ 	.word	0x000136d0


	//   ....[101]....
        /*0634*/ 	.word	0x000136e0


	//   ....[102]....
        /*0638*/ 	.word	0x00013720


	//   ....[103]....
        /*063c*/ 	.word	0x00013730


	//   ....[104]....
        /*0640*/ 	.word	0x00013770


	//   ....[105]....
        /*0644*/ 	.word	0x00013780


	//   ....[106]....
        /*0648*/ 	.word	0x000137c0


	//   ....[107]....
        /*064c*/ 	.word	0x000137d0


	//   ....[108]....
        /*0650*/ 	.word	0x000137e0


	//   ....[109]....
        /*0654*/ 	.word	0x00013820


	//   ....[110]....
        /*0658*/ 	.word	0x00013ae0


	//   ....[111]....
        /*065c*/ 	.word	0x00013b00


	//   ....[112]....
        /*0660*/ 	.word	0x00013b60


	//   ....[113]....
        /*0664*/ 	.word	0x00013b70


	//   ....[114]....
        /*0668*/ 	.word	0x00013bc0


	//   ....[115]....
        /*066c*/ 	.word	0x00013bd0


	//   ....[116]....
        /*0670*/ 	.word	0x00013c20


	//   ....[117]....
        /*0674*/ 	.word	0x00013c30


	//   ....[118]....
        /*0678*/ 	.word	0x00013c80


	//   ....[119]....
        /*067c*/ 	.word	0x00013c90


	//   ....[120]....
        /*0680*/ 	.word	0x00013ce0


	//   ....[121]....
        /*0684*/ 	.word	0x00013cf0


	//   ....[122]....
        /*0688*/ 	.word	0x00013d40


	//   ....[123]....
        /*068c*/ 	.word	0x00013d50


	//   ....[124]....
        /*0690*/ 	.word	0x00013d60


	//   ....[125]....
        /*0694*/ 	.word	0x00013db0


	//   ....[126]....
        /*0698*/ 	.word	0x00014380


	//   ....[127]....
        /*069c*/ 	.word	0x00014390


	//   ....[128]....
        /*06a0*/ 	.word	0x000143a0


	//   ....[129]....
        /*06a4*/ 	.word	0x000143b0


	//   ....[130]....
        /*06a8*/ 	.word	0x000143c0


	//   ....[131]....
        /*06ac*/ 	.word	0x00014410


	//   ....[132]....
        /*06b0*/ 	.word	0x00014460


	//   ....[133]....
        /*06b4*/ 	.word	0x00014490


	//   ....[134]....
        /*06b8*/ 	.word	0x000144c0


	//   ....[135]....
        /*06bc*/ 	.word	0x000144f0


	//   ....[136]....
        /*06c0*/ 	.word	0x00014520


	//   ....[137]....
        /*06c4*/ 	.word	0x00014550


	//   ....[138]....
        /*06c8*/ 	.word	0x00014580


	//   ....[139]....
        /*06cc*/ 	.word	0x000145b0


	//   ....[140]....
        /*06d0*/ 	.word	0x000145e0


	//   ....[141]....
        /*06d4*/ 	.word	0x00014610


	//   ....[142]....
        /*06d8*/ 	.word	0x00014910


	//   ....[143]....
        /*06dc*/ 	.word	0x00014b00


	//   ....[144]....
        /*06e0*/ 	.word	0x00015150


	//   ....[145]....
        /*06e4*/ 	.word	0x00015230


	//   ....[146]....
        /*06e8*/ 	.word	0x000152d0


	//   ....[147]....
        /*06ec*/ 	.word	0x00015330


	//   ....[148]....
        /*06f0*/ 	.word	0x00015420


	//   ....[149]....
        /*06f4*/ 	.word	0x00015490


	//   ....[150]....
        /*06f8*/ 	.word	0x00015580


	//   ....[151]....
        /*06fc*/ 	.word	0x000155f0


	//   ....[152]....
        /*0700*/ 	.word	0x000156e0


	//   ....[153]....
        /*0704*/ 	.word	0x00015750


	//   ....[154]....
        /*0708*/ 	.word	0x00015840


	//   ....[155]....
        /*070c*/ 	.word	0x000158b0


	//   ....[156]....
        /*0710*/ 	.word	0x000159a0


	//   ....[157]....
        /*0714*/ 	.word	0x00015a10


	//   ....[158]....
        /*0718*/ 	.word	0x00015b00


	//   ....[159]....
        /*071c*/ 	.word	0x00015b70


	//   ....[160]....
        /*0720*/ 	.word	0x00015c50


	//   ....[161]....
        /*0724*/ 	.word	0x00015ce0


	//   ....[162]....
        /*0728*/ 	.word	0x00015d50


	//   ....[163]....
        /*072c*/ 	.word	0x00015db0


	//   ....[164]....
        /*0730*/ 	.word	0x00015ea0


	//   ....[165]....
        /*0734*/ 	.word	0x00015f00


	//   ....[166]....
        /*0738*/ 	.word	0x00016000


	//   ....[167]....
        /*073c*/ 	.word	0x00016060


	//   ....[168]....
        /*0740*/ 	.word	0x00016160


	//   ....[169]....
        /*0744*/ 	.word	0x000161c0


	//   ....[170]....
        /*0748*/ 	.word	0x000162c0


	//   ....[171]....
        /*074c*/ 	.word	0x00016320


	//   ....[172]....
        /*0750*/ 	.word	0x00016420


	//   ....[173]....
        /*0754*/ 	.word	0x00016480


	//   ....[174]....
        /*0758*/ 	.word	0x00016580


	//   ....[175]....
        /*075c*/ 	.word	0x000165e0


	//   ....[176]....
        /*0760*/ 	.word	0x00016680


	//   ....[177]....
        /*0764*/ 	.word	0x00016740


	//   ....[178]....
        /*0768*/ 	.word	0x00016810


	//   ....[179]....
        /*076c*/ 	.word	0x00016870


	//   ....[180]....
        /*0770*/ 	.word	0x00016930


	//   ....[181]....
        /*0774*/ 	.word	0x00016990


	//   ....[182]....
        /*0778*/ 	.word	0x00016a40


	//   ....[183]....
        /*077c*/ 	.word	0x00016ac0


	//   ....[184]....
        /*0780*/ 	.word	0x00016b70


	//   ....[185]....
        /*0784*/ 	.word	0x00016ca0


	//   ....[186]....
        /*0788*/ 	.word	0x00016d50


	//   ....[187]....
        /*078c*/ 	.word	0x00016dd0


	//   ....[188]....
        /*0790*/ 	.word	0x00016e90


	//   ....[189]....
        /*0794*/ 	.word	0x00016ef0


	//   ....[190]....
        /*0798*/ 	.word	0x00016fa0


	//   ....[191]....
        /*079c*/ 	.word	0x00017000


	//   ....[192]....
        /*07a0*/ 	.word	0x000170b0


	//   ....[193]....
        /*07a4*/ 	.word	0x00017110


	//   ....[194]....
        /*07a8*/ 	.word	0x000171c0


	//   ....[195]....
        /*07ac*/ 	.word	0x00017220


	//   ....[196]....
        /*07b0*/ 	.word	0x000172d0


	//   ....[197]....
        /*07b4*/ 	.word	0x00017330


	//   ....[198]....
        /*07b8*/ 	.word	0x000173e0


	//   ....[199]....
        /*07bc*/ 	.word	0x00017440


	//   ....[200]....
        /*07c0*/ 	.word	0x000174f0


	//   ....[201]....
        /*07c4*/ 	.word	0x000175e0


	//   ....[202]....
        /*07c8*/ 	.word	0x00017680


	//   ....[203]....
        /*07cc*/ 	.word	0x000176e0


	//   ....[204]....
        /*07d0*/ 	.word	0x000177a0


	//   ....[205]....
        /*07d4*/ 	.word	0x00017800


	//   ....[206]....
        /*07d8*/ 	.word	0x000178c0


	//   ....[207]....
        /*07dc*/ 	.word	0x00017920


	//   ....[208]....
        /*07e0*/ 	.word	0x000179e0


	//   ....[209]....
        /*07e4*/ 	.word	0x00017a40


	//   ....[210]....
        /*07e8*/ 	.word	0x00017b00


	//   ....[211]....
        /*07ec*/ 	.word	0x00017b60


	//   ....[212]....
        /*07f0*/ 	.word	0x00017c20


	//   ....[213]....
        /*07f4*/ 	.word	0x00017c80


	//   ....[214]....
        /*07f8*/ 	.word	0x00017d40


	//   ....[215]....
        /*07fc*/ 	.word	0x00017da0


	//   ....[216]....
        /*0800*/ 	.word	0x00017e60


	//   ....[217]....
        /*0804*/ 	.word	0x00017f50


	//   ....[218]....
        /*0808*/ 	.word	0x00018000


	//   ....[219]....
        /*080c*/ 	.word	0x00018090


	//   ....[220]....
        /*0810*/ 	.word	0x00018140


	//   ....[221]....
        /*0814*/ 	.word	0x000181a0


	//   ....[222]....
        /*0818*/ 	.word	0x00018250


	//   ....[223]....
        /*081c*/ 	.word	0x000182b0


	//   ....[224]....
        /*0820*/ 	.word	0x00018370


	//   ....[225]....
        /*0824*/ 	.word	0x000183d0


	//   ....[226]....
        /*0828*/ 	.word	0x00018480


	//   ....[227]....
        /*082c*/ 	.word	0x000184e0


	//   ....[228]....
        /*0830*/ 	.word	0x000185a0


	//   ....[229]....
        /*0834*/ 	.word	0x00018600


	//   ....[230]....
        /*0838*/ 	.word	0x000186b0


	//   ....[231]....
        /*083c*/ 	.word	0x00018710


	//   ....[232]....
        /*0840*/ 	.word	0x000187d0


	//   ....[233]....
        /*0844*/ 	.word	0x00018860


	//   ....[234]....
        /*0848*/ 	.word	0x00018980


	//----- nvinfo : EIATTR_REG_RECONFIG
	.align		4
.L_1461:
        /*084c*/ 	.byte	0x01, 0x54
	.zero		2


	//----- nvinfo : EIATTR_SYSCALL_OFFSETS
	.align		4
        /*0850*/ 	.byte	0x04, 0x46
        /*0852*/ 	.short	(.L_1463 - .L_1462)


	//   ....[0]....
.L_1462:
        /*0854*/ 	.word	0x00001830


	//   ....[1]....
        /*0858*/ 	.word	0x000111e0


	//   ....[2]....
        /*085c*/ 	.word	0x00011330


	//   ....[3]....
        /*0860*/ 	.word	0x00011420


	//   ....[4]....
        /*0864*/ 	.word	0x00012300


	//----- nvinfo : EIATTR_MBARRIER_INSTR_OFFSETS
	.align		4
.L_1463:
        /*0868*/ 	.byte	0x04, 0x39
        /*086a*/ 	.short	(.L_1465 - .L_1464)


	//   ....[0]....
.L_1464:
        /*086c*/ 	.word	0x00000180
        /*0870*/ 	.word	0x000000ff
        /*0874*/ 	.word	0x00016800
        /*0878*/ 	.short	0x0100
        /*087a*/ 	.byte	0x08
	.zero		1


	//   ....[1]....
        /*087c*/ 	.word	0x00000190
        /*0880*/ 	.word	0x000000ff
        /*0884*/ 	.word	0x00016820
        /*0888*/ 	.short	0x0100
        /*088a*/ 	.byte	0x08
	.zero		1


	//   ....[2]....
        /*088c*/ 	.word	0x00000280
        /*0890*/ 	.word	0x000000ff
        /*0894*/ 	.word	0x00016830
        /*0898*/ 	.short	0x0100
        /*089a*/ 	.byte	0x08
	.zero		1


	//   ....[3]....
        /*089c*/ 	.word	0x00000290
        /*08a0*/ 	.word	0x000000ff
        /*08a4*/ 	.word	0x00016840
        /*08a8*/ 	.short	0x0100
        /*08aa*/ 	.byte	0x08
	.zero		1


	//   ....[4]....
        /*08ac*/ 	.word	0x000002a0
        /*08b0*/ 	.word	0x000000ff
        /*08b4*/ 	.word	0x00016838
        /*08b8*/ 	.short	0x0100
        /*08ba*/ 	.byte	0x08
	.zero		1


	//   ....[5]....
        /*08bc*/ 	.word	0x000002b0
        /*08c0*/ 	.word	0x000000ff
        /*08c4*/ 	.word	0x00016848
        /*08c8*/ 	.short	0x0100
        /*08ca*/ 	.byte	0x08
	.zero		1


	//   ....[6]....
        /*08cc*/ 	.word	0x000003e0
        /*08d0*/ 	.word	0x000000ff
        /*08d4*/ 	.word	0x00016850
        /*08d8*/ 	.short	0x0100
        /*08da*/ 	.byte	0x08
	.zero		1


	//   ....[7]....
        /*08dc*/ 	.word	0x000003f0
        /*08e0*/ 	.word	0x000000ff
        /*08e4*/ 	.word	0x00016860
        /*08e8*/ 	.short	0x0100
        /*08ea*/ 	.byte	0x08
	.zero		1


	//   ....[8]....
        /*08ec*/ 	.word	0x00000400
        /*08f0*/ 	.word	0x000000ff
        /*08f4*/ 	.word	0x00016858
        /*08f8*/ 	.short	0x0100
        /*08fa*/ 	.byte	0x08
	.zero		1


	//   ....[9]....
        /*08fc*/ 	.word	0x00000410
        /*0900*/ 	.word	0x000000ff
        /*0904*/ 	.word	0x00016868
        /*0908*/ 	.short	0x0100
        /*090a*/ 	.byte	0x08
	.zero		1


	//   ....[10]....
        /*090c*/ 	.word	0x00000500
        /*0910*/ 	.word	0x000000ff
        /*0914*/ 	.word	0x00016870
        /*0918*/ 	.short	0x0100
        /*091a*/ 	.byte	0x06
	.zero		1


	//   ....[11]....
        /*091c*/ 	.word	0x00000510
        /*0920*/ 	.word	0x000000ff
        /*0924*/ 	.word	0x00016880
        /*0928*/ 	.short	0x0100
        /*092a*/ 	.byte	0x06
	.zero		1


	//   ....[12]....
        /*092c*/ 	.word	0x00000520
        /*0930*/ 	.word	0x000000ff
        /*0934*/ 	.word	0x00016878
        /*0938*/ 	.short	0x0100
        /*093a*/ 	.byte	0x06
	.zero		1


	//   ....[13]....
        /*093c*/ 	.word	0x00000530
        /*0940*/ 	.word	0x000000ff
        /*0944*/ 	.word	0x00016888
        /*0948*/ 	.short	0x0100
        /*094a*/ 	.byte	0x06
	.zero		1


	//   ....[14]....
        /*094c*/ 	.word	0x00000660
        /*0950*/ 	.word	0x000000ff
        /*0954*/ 	.word	0x00016890
        /*0958*/ 	.short	0x0100
        /*095a*/ 	.byte	0x08
	.zero		1


	//   ....[15]....
        /*095c*/ 	.word	0x00000670
        /*0960*/ 	.word	0x000000ff
        /*0964*/ 	.word	0x000168a0
        /*0968*/ 	.short	0x0100
        /*096a*/ 	.byte	0x08
	.zero		1


	//   ....[16]....
        /*096c*/ 	.word	0x00000680
        /*0970*/ 	.word	0x000000ff
        /*0974*/ 	.word	0x00016898
        /*0978*/ 	.short	0x0100
        /*097a*/ 	.byte	0x08
	.zero		1


	//   ....[17]....
        /*097c*/ 	.word	0x00000690
        /*0980*/ 	.word	0x000000ff
        /*0984*/ 	.word	0x000168a8
        /*0988*/ 	.short	0x0100
        /*098a*/ 	.byte	0x08
	.zero		1


	//   ....[18]....
        /*098c*/ 	.word	0x000007d0
        /*0990*/ 	.word	0x000000ff
        /*0994*/ 	.word	0x000168b0
        /*0998*/ 	.short	0x0100
        /*099a*/ 	.byte	0x08
	.zero		1


	//   ....[19]....
        /*099c*/ 	.word	0x000007e0
        /*09a0*/ 	.word	0x000000ff
        /*09a4*/ 	.word	0x000168c0
        /*09a8*/ 	.short	0x0100
        /*09aa*/ 	.byte	0x08
	.zero		1


	//   ....[20]....
        /*09ac*/ 	.word	0x000007f0
        /*09b0*/ 	.word	0x000000ff
        /*09b4*/ 	.word	0x000168b8
        /*09b8*/ 	.short	0x0100
        /*09ba*/ 	.byte	0x08
	.zero		1


	//   ....[21]....
        /*09bc*/ 	.word	0x00000800
        /*09c0*/ 	.word	0x000000ff
        /*09c4*/ 	.word	0x000168c8
        /*09c8*/ 	.short	0x0100
        /*09ca*/ 	.byte	0x08
	.zero		1


	//   ....[22]....
        /*09cc*/ 	.word	0x000018b0
        /*09d0*/ 	.word	0x000000ff
        /*09d4*/ 	.word	0x00016800
        /*09d8*/ 	.short	0x010a
        /*09da*/ 	.byte	0x2d
	.zero		1


	//   ....[23]....
        /*09dc*/ 	.word	0x00001930
        /*09e0*/ 	.word	0x00000059
        /*09e4*/ 	.word	0x00016830
        /*09e8*/ 	.short	0x010a
        /*09ea*/ 	.byte	0x3f
	.zero		1


	//   ....[24]....
        /*09ec*/ 	.word	0x00001970
        /*09f0*/ 	.word	0x00000059
        /*09f4*/ 	.word	0x00016830
        /*09f8*/ 	.short	0x010a
        /*09fa*/ 	.byte	0x3f
	.zero		1


	//   ....[25]....
        /*09fc*/ 	.word	0x00002140
        /*0a00*/ 	.word	0x000000ff
        /*0a04*/ 	.word	0x00000000
        /*0a08*/ 	.short	0x0101
        /*0a0a*/ 	.byte	0x06
	.zero		1


	//   ....[26]....
        /*0a0c*/ 	.word	0x00005400
        /*0a10*/ 	.word	0x000000ff
        /*0a14*/ 	.word	0x00016830
        /*0a18*/ 	.short	0x010a
        /*0a1a*/ 	.byte	0x06
	.zero		1


	//   ....[27]....
        /*0a1c*/ 	.word	0x00005440
        /*0a20*/ 	.word	0x000000ff
        /*0a24*/ 	.word	0x00016830
        /*0a28*/ 	.short	0x010a
        /*0a2a*/ 	.byte	0x06
	.zero		1


	//   ....[28]....
        /*0a2c*/ 	.word	0x00005650
        /*0a30*/ 	.word	0x000000ff
        /*0a34*/ 	.word	0x00016850
        /*0a38*/ 	.short	0x010a
        /*0a3a*/ 	.byte	0x06
	.zero		1


	//   ....[29]....
        /*0a3c*/ 	.word	0x00005690
        /*0a40*/ 	.word	0x000000ff
        /*0a44*/ 	.word	0x00016850
        /*0a48*/ 	.short	0x010a
        /*0a4a*/ 	.byte	0x06
	.zero		1


	//   ....[30]....
        /*0a4c*/ 	.word	0x00005f20
        /*0a50*/ 	.word	0x000000ff
        /*0a54*/ 	.word	0x00000000
        /*0a58*/ 	.short	0x0101
        /*0a5a*/ 	.byte	0x06
	.zero		1


	//   ....[31]....
        /*0a5c*/ 	.word	0x00008590
        /*0a60*/ 	.word	0x000000ff
        /*0a64*/ 	.word	0x00000000
        /*0a68*/ 	.short	0x0101
        /*0a6a*/ 	.byte	0x06
	.zero		1


	//   ....[32]....
        /*0a6c*/ 	.word	0x00008ca0
        /*0a70*/ 	.word	0x000000ff
        /*0a74*/ 	.word	0x00016830
        /*0a78*/ 	.short	0x010a
        /*0a7a*/ 	.byte	0x06
	.zero		1


	//   ....[33]....
        /*0a7c*/ 	.word	0x00008ce0
        /*0a80*/ 	.word	0x000000ff
        /*0a84*/ 	.word	0x00016830
        /*0a88*/ 	.short	0x010a
        /*0a8a*/ 	.byte	0x06
	.zero		1


	//   ....[34]....
        /*0a8c*/ 	.word	0x00008ef0
        /*0a90*/ 	.word	0x000000ff
        /*0a94*/ 	.word	0x00016850
        /*0a98*/ 	.short	0x010a
        /*0a9a*/ 	.byte	0x06
	.zero		1


	//   ....[35]....
        /*0a9c*/ 	.word	0x00008f30
        /*0aa0*/ 	.word	0x000000ff
        /*0aa4*/ 	.word	0x00016850
        /*0aa8*/ 	.short	0x010a
        /*0aaa*/ 	.byte	0x06
	.zero		1


	//   ....[36]....
        /*0aac*/ 	.word	0x00009810
        /*0ab0*/ 	.word	0x000000ff
        /*0ab4*/ 	.word	0x00000000
        /*0ab8*/ 	.short	0x0101
        /*0aba*/ 	.byte	0x06
	.zero		1


	//   ....[37]....
        /*0abc*/ 	.word	0x0000ad00
        /*0ac0*/ 	.word	0x000000ff
        /*0ac4*/ 	.word	0x00000000
        /*0ac8*/ 	.short	0x0101
        /*0aca*/ 	.byte	0x06
	.zero		1


	//   ....[38]....
        /*0acc*/ 	.word	0x0000b210
        /*0ad0*/ 	.word	0x000000ff
        /*0ad4*/ 	.word	0x00016830
        /*0ad8*/ 	.short	0x010a
        /*0ada*/ 	.byte	0x06
	.zero		1


	//   ....[39]....
        /*0adc*/ 	.word	0x0000b250
        /*0ae0*/ 	.word	0x000000ff
        /*0ae4*/ 	.word	0x00016830
        /*0ae8*/ 	.short	0x010a
        /*0aea*/ 	.byte	0x06
	.zero		1


	//   ....[40]....
        /*0aec*/ 	.word	0x0000b430
        /*0af0*/ 	.word	0x000000ff
        /*0af4*/ 	.word	0x00016850
        /*0af8*/ 	.short	0x010a
        /*0afa*/ 	.byte	0x06
	.zero		1


	//   ....[41]....
        /*0afc*/ 	.word	0x0000b470
        /*0b00*/ 	.word	0x000000ff
        /*0b04*/ 	.word	0x00016850
        /*0b08*/ 	.short	0x010a
        /*0b0a*/ 	.byte	0x06
	.zero		1


	//   ....[42]....
        /*0b0c*/ 	.word	0x0000bcf0
        /*0b10*/ 	.word	0x000000ff
        /*0b14*/ 	.word	0x00000000
        /*0b18*/ 	.short	0x0101
        /*0b1a*/ 	.byte	0x06
	.zero		1


	//   ....[43]....
        /*0b1c*/ 	.word	0x0000e360
        /*0b20*/ 	.word	0x000000ff
        /*0b24*/ 	.word	0x00000000
        /*0b28*/ 	.short	0x0101
        /*0b2a*/ 	.byte	0x06
	.zero		1


	//   ....[44]....
        /*0b2c*/ 	.word	0x0000e760
        /*0b30*/ 	.word	0x000000ff
        /*0b34*/ 	.word	0x00016850
        /*0b38*/ 	.short	0x010a
        /*0b3a*/ 	.byte	0x05
	.zero		1


	//   ....[45]....
        /*0b3c*/ 	.word	0x0000e7a0
        /*0b40*/ 	.word	0x000000ff
        /*0b44*/ 	.word	0x00016850
        /*0b48*/ 	.short	0x010a
        /*0b4a*/ 	.byte	0x05
	.zero		1


	//   ....[46]....
        /*0b4c*/ 	.word	0x0000ecf0
        /*0b50*/ 	.word	0x000000ff
        /*0b54*/ 	.word	0x00000000
        /*0b58*/ 	.short	0x0101
        /*0b5a*/ 	.byte	0x04
	.zero		1


	//   ....[47]....
        /*0b5c*/ 	.word	0x0000f9c0
        /*0b60*/ 	.word	0x0000001f
        /*0b64*/ 	.word	0x00000000
        /*0b68*/ 	.short	0x0101
        /*0b6a*/ 	.byte	0x3f
	.zero		1


	//   ....[48]....
        /*0b6c*/ 	.word	0x00011980
        /*0b70*/ 	.word	0x00000000
        /*0b74*/ 	.word	0x00016840
        /*0b78*/ 	.short	0x010a
        /*0b7a*/ 	.byte	0x3f
	.zero		1


	//   ....[49]....
        /*0b7c*/ 	.word	0x000120e0
        /*0b80*/ 	.word	0x00000000
        /*0b84*/ 	.word	0x00016830
        /*0b88*/ 	.short	0x0107
        /*0b8a*/ 	.byte	0x3f
	.zero		1


	//   ....[50]....
        /*0b8c*/ 	.word	0x000121a0
        /*0b90*/ 	.word	0x00000000
        /*0b94*/ 	.word	0x00016830
        /*0b98*/ 	.short	0x0101
        /*0b9a*/ 	.byte	0x3f
	.zero		1


	//   ....[51]....
        /*0b9c*/ 	.word	0x00012ef0
        /*0ba0*/ 	.word	0x00000010
        /*0ba4*/ 	.word	0x00016800
        /*0ba8*/ 	.short	0x0107
        /*0baa*/ 	.byte	0x3f
	.zero		1


	//   ....[52]....
        /*0bac*/ 	.word	0x00012fe0
        /*0bb0*/ 	.word	0x00000010
        /*0bb4*/ 	.word	0x00016800
        /*0bb8*/ 	.short	0x0101
        /*0bba*/ 	.byte	0x3f
	.zero		1


	//   ....[53]....
        /*0bbc*/ 	.word	0x00013000
        /*0bc0*/ 	.word	0x00000010
        /*0bc4*/ 	.word	0x00016820
        /*0bc8*/ 	.short	0x010a
        /*0bca*/ 	.byte	0x3f
	.zero		1


	//   ....[54]....
        /*0bcc*/ 	.word	0x00013380
        /*0bd0*/ 	.word	0x00000005
        /*0bd4*/ 	.word	0x00016840
        /*0bd8*/ 	.short	0x010a
        /*0bda*/ 	.byte	0x3f
	.zero		1


	//   ....[55]....
        /*0bdc*/ 	.word	0x000138a0
        /*0be0*/ 	.word	0x00000005
        /*0be4*/ 	.word	0x00016830
        /*0be8*/ 	.short	0x0107
        /*0bea*/ 	.byte	0x3f
	.zero		1


	//   ....[56]....
        /*0bec*/ 	.word	0x00013960
        /*0bf0*/ 	.word	0x00000005
        /*0bf4*/ 	.word	0x00016830
        /*0bf8*/ 	.short	0x0101
        /*0bfa*/ 	.byte	0x3f
	.zero		1


	//   ....[57]....
        /*0bfc*/ 	.word	0x000139c0
        /*0c00*/ 	.word	0x00000005
        /*0c04*/ 	.word	0x00016860
        /*0c08*/ 	.short	0x010a
        /*0c0a*/ 	.byte	0x3f
	.zero		1


	//   ....[58]....
        /*0c0c*/ 	.word	0x00013e80
        /*0c10*/ 	.word	0x00000005
        /*0c14*/ 	.word	0x00016850
        /*0c18*/ 	.short	0x0107
        /*0c1a*/ 	.byte	0x3f
	.zero		1


	//   ....[59]....
        /*0c1c*/ 	.word	0x00014030
        /*0c20*/ 	.word	0x00000005
        /*0c24*/ 	.word	0x00016850
        /*0c28*/ 	.short	0x0101
        /*0c2a*/ 	.byte	0x3f
	.zero		1


	//   ....[60]....
        /*0c2c*/ 	.word	0x00014240
        /*0c30*/ 	.word	0x00000004
        /*0c34*/ 	.word	0x00016860
        /*0c38*/ 	.short	0x010a
        /*0c3a*/ 	.byte	0x3f
	.zero		1


	//   ....[61]....
        /*0c3c*/ 	.word	0x000146f0
        /*0c40*/ 	.word	0x00000004
        /*0c44*/ 	.word	0x00016850
        /*0c48*/ 	.short	0x0107
        /*0c4a*/ 	.byte	0x3f
	.zero		1


	//   ....[62]....
        /*0c4c*/ 	.word	0x000147b0
        /*0c50*/ 	.word	0x00000004
        /*0c54*/ 	.word	0x00016850
        /*0c58*/ 	.short	0x0101
        /*0c5a*/ 	.byte	0x3f
	.zero		1


	//   ....[63]....
        /*0c5c*/ 	.word	0x00014a80
        /*0c60*/ 	.word	0x00000004
        /*0c64*/ 	.word	0x00016820
        /*0c68*/ 	.short	0x010a
        /*0c6a*/ 	.byte	0x3f
	.zero		1


	//   ....[64]....
        /*0c6c*/ 	.word	0x00014c00
        /*0c70*/ 	.word	0x00000005
        /*0c74*/ 	.word	0x00016840
        /*0c78*/ 	.short	0x010a
        /*0c7a*/ 	.byte	0x3f
	.zero		1


	//   ....[65]....
        /*0c7c*/ 	.word	0x00014ca0
        /*0c80*/ 	.word	0x00000017
        /*0c84*/ 	.word	0x00016840
        /*0c88*/ 	.short	0x010a
        /*0c8a*/ 	.byte	0x3f
	.zero		1


	//   ....[66]....
        /*0c8c*/ 	.word	0x00014ce0
        /*0c90*/ 	.word	0x00000005
        /*0c94*/ 	.word	0x00016860
        /*0c98*/ 	.short	0x010a
        /*0c9a*/ 	.byte	0x3f
	.zero		1


	//   ....[67]....
        /*0c9c*/ 	.word	0x00014d20
        /*0ca0*/ 	.word	0x00000017
        /*0ca4*/ 	.word	0x00016860
        /*0ca8*/ 	.short	0x010a
        /*0caa*/ 	.byte	0x3f
	.zero		1


	//   ....[68]....
        /*0cac*/ 	.word	0x00014d90
        /*0cb0*/ 	.word	0x00000003
        /*0cb4*/ 	.word	0x00016800
        /*0cb8*/ 	.short	0x010a
        /*0cba*/ 	.byte	0x3f
	.zero		1


	//   ....[69]....
        /*0cbc*/ 	.word	0x00014de0
        /*0cc0*/ 	.word	0x00000059
        /*0cc4*/ 	.word	0x00016830
        /*0cc8*/ 	.short	0x010a
        /*0cca*/ 	.byte	0x3f
	.zero		1


	//   ....[70]....
        /*0ccc*/ 	.word	0x00014e40
        /*0cd0*/ 	.word	0x00000007
        /*0cd4*/ 	.word	0x00016830
        /*0cd8*/ 	.short	0x010a
        /*0cda*/ 	.byte	0x3f
	.zero		1


	//   ....[71]....
        /*0cdc*/ 	.word	0x00014ea0
        /*0ce0*/ 	.word	0x00000007
        /*0ce4*/ 	.word	0x00016850
        /*0ce8*/ 	.short	0x010a
        /*0cea*/ 	.byte	0x3f
	.zero		1


	//   ....[72]....
        /*0cec*/ 	.word	0x00014f00
        /*0cf0*/ 	.word	0x00000008
        /*0cf4*/ 	.word	0x00016830
        /*0cf8*/ 	.short	0x010a
        /*0cfa*/ 	.byte	0x3f
	.zero		1


	//   ....[73]....
        /*0cfc*/ 	.word	0x00014f60
        /*0d00*/ 	.word	0x00000008
        /*0d04*/ 	.word	0x00016850
        /*0d08*/ 	.short	0x010a
        /*0d0a*/ 	.byte	0x3f
	.zero		1


	//   ....[74]....
        /*0d0c*/ 	.word	0x00014fc0
        /*0d10*/ 	.word	0x00000007
        /*0d14*/ 	.word	0x00016830
        /*0d18*/ 	.short	0x010a
        /*0d1a*/ 	.byte	0x3f
	.zero		1


	//   ....[75]....
        /*0d1c*/ 	.word	0x00015020
        /*0d20*/ 	.word	0x00000007
        /*0d24*/ 	.word	0x00016850
        /*0d28*/ 	.short	0x010a
        /*0d2a*/ 	.byte	0x3f
	.zero		1


	//   ....[76]....
        /*0d2c*/ 	.word	0x00015080
        /*0d30*/ 	.word	0x00000004
        /*0d34*/ 	.word	0x00016850
        /*0d38*/ 	.short	0x010a
        /*0d3a*/ 	.byte	0x3f
	.zero		1


	//   ....[77]....
        /*0d3c*/ 	.word	0x00015180
        /*0d40*/ 	.word	0x00000000
        /*0d44*/ 	.word	0x00016840
        /*0d48*/ 	.short	0x010a
        /*0d4a*/ 	.byte	0x3f
	.zero		1


	//   ....[78]....
        /*0d4c*/ 	.word	0x00016ba0
        /*0d50*/ 	.word	0x00000010
        /*0d54*/ 	.word	0x00016820
        /*0d58*/ 	.short	0x010a
        /*0d5a*/ 	.byte	0x3f
	.zero		1


	//   ....[79]....
        /*0d5c*/ 	.word	0x00016bf0
        /*0d60*/ 	.word	0x00000005
        /*0d64*/ 	.word	0x00016840
        /*0d68*/ 	.short	0x010a
        /*0d6a*/ 	.byte	0x3f
	.zero		1


	//   ....[80]....
        /*0d6c*/ 	.word	0x00017530
        /*0d70*/ 	.word	0x00000005
        /*0d74*/ 	.word	0x00016860
        /*0d78*/ 	.short	0x010a
        /*0d7a*/ 	.byte	0x3f
	.zero		1


	//   ....[81]....
        /*0d7c*/ 	.word	0x00017ea0
        /*0d80*/ 	.word	0x00000004
        /*0d84*/ 	.word	0x00016860
        /*0d88*/ 	.short	0x010a
        /*0d8a*/ 	.byte	0x3f
	.zero		1


	//   ....[82]....
        /*0d8c*/ 	.word	0x000188a0
        /*0d90*/ 	.word	0x00000004
        /*0d94*/ 	.word	0x00016820
        /*0d98*/ 	.short	0x010a
        /*0d9a*/ 	.byte	0x3f
	.zero		1


	//   ....[83]....
        /*0d9c*/ 	.word	0x00018a40
        /*0da0*/ 	.word	0x00000005
        /*0da4*/ 	.word	0x00016840
        /*0da8*/ 	.short	0x010a
        /*0daa*/ 	.byte	0x3f
	.zero		1


	//   ....[84]....
        /*0dac*/ 	.word	0x00018a90
        /*0db0*/ 	.word	0x00000017
        /*0db4*/ 	.word	0x00016840
        /*0db8*/ 	.short	0x010a
        /*0dba*/ 	.byte	0x3f
	.zero		1


	//   ....[85]....
        /*0dbc*/ 	.word	0x00018ae0
        /*0dc0*/ 	.word	0x00000005
        /*0dc4*/ 	.word	0x00016860
        /*0dc8*/ 	.short	0x010a
        /*0dca*/ 	.byte	0x3f
	.zero		1


	//----- nvinfo : EIATTR_NUM_MBARRIERS
	.align		4
.L_1465:
        /*0dcc*/ 	.byte	0x03, 0x38
        /*0dce*/ 	.short	0x0016


	//----- nvinfo : EIATTR_EXIT_INSTR_OFFSETS
	.align		4
        /*0dd0*/ 	.byte	0x04, 0x1c
        /*0dd2*/ 	.short	(.L_1467 - .L_1466)


	//   ....[0]....
.L_1466:
        /*0dd4*/ 	.word	0x00000970


	//   ....[1]....
        /*0dd8*/ 	.word	0x00010370


	//   ....[2]....
        /*0ddc*/ 	.word	0x00014d70


	//----- nvinfo : EIATTR_MAX_THREADS
	.align		4
.L_1467:
        /*0de0*/ 	.byte	0x04, 0x05
        /*0de2*/ 	.short	(.L_1469 - .L_1468)
.L_1468:
        /*0de4*/ 	.word	0x00000200
        /*0de8*/ 	.word	0x00000001
        /*0dec*/ 	.word	0x00000001


	//----- nvinfo : EIATTR_CRS_STACK_SIZE
	.align		4
.L_1469:
        /*0df0*/ 	.byte	0x04, 0x1e
        /*0df2*/ 	.short	(.L_1471 - .L_1470)
.L_1470:
        /*0df4*/ 	.word	0x00000000


	//----- nvinfo : EIATTR_CBANK_PARAM_SIZE
	.align		4
.L_1471:
        /*0df8*/ 	.byte	0x03, 0x19
        /*0dfa*/ 	.short	0x0af0


	//----- nvinfo : EIATTR_PARAM_CBANK
	.align		4
        /*0dfc*/ 	.byte	0x04, 0x0a
        /*0dfe*/ 	.short	(.L_1473 - .L_1472)
	.align		4
.L_1472:
        /*0e00*/ 	.word	index@(.nv.constant0._ZN7cutlass13device_kernelIN5flash11enable_sm90INS1_16FlashAttnFwdSm90INS1_25CollectiveMainloopFwdSm90ILi2EN4cute5tupleIJNS5_1CILi1EEES8_S8_EEENS6_IJNS7_ILi192EEENS7_ILi128EEENS7_ILi64EEEEEELi64ENS_6half_tEfNS_4arch4Sm90ELb0ELb1ELb1ELb0ELb1ELb0ELb0ELb1ELb1ELb1ELb0ELb0EEENS1_21CollectiveEpilogueFwdINS6_IJSA_SC_SB_EEES9_SE_SG_Li384ELb0ELb1ELb0ELb0EEENS1_30DynamicPersistentTileSchedulerILi384ELi128ELb0ELb1ELb1EEEEEEEEEvNT_6ParamsE)
        /*0e04*/ 	.short	0x0210
        /*0e06*/ 	.short	0x0af0


	//----- nvinfo : EIATTR_SW_WAR
	.align		4
.L_1473:
        /*0e08*/ 	.byte	0x04, 0x36
        /*0e0a*/ 	.short	(.L_1475 - .L_1474)
.L_1474:
        /*0e0c*/ 	.word	0x00000008
.L_1475:


//--------------------- .nv.info._ZN7cutlass13device_kernelIN5flash11enable_sm90INS1_16FlashAttnFwdSm90INS1_25CollectiveMainloopFwdSm90ILi2EN4cute5tupleIJNS5_1CILi1EEES8_S8_EEENS6_IJNS7_ILi192EEENS7_ILi128EEENS7_ILi64EEEEEELi64ENS_6half_tEfNS_4arch4Sm90ELb0ELb1ELb1ELb1ELb1ELb0ELb0ELb1ELb1ELb1ELb0ELb0EEENS1_21CollectiveEpilogueFwdINS6_IJSA_SC_SB_EEES9_SE_SG_Li384ELb1ELb1ELb0ELb0EEENS1_36VarlenDynamicPersistentTileSchedulerILi192ELi128ELi384ELi128ELb0ELb1ELb1ELb1ELb0ELb1EEEEEEEEEvNT_6ParamsE --------------------------
	.section	.nv.info._ZN7cutlass13device_kernelIN5flash11enable_sm90INS1_16FlashAttnFwdSm90INS1_25CollectiveMainloopFwdSm90ILi2EN4cute5tupleIJNS5_1CILi1EEES8_S8_EEENS6_IJNS7_ILi192EEENS7_ILi128EEENS7_ILi64EEEEEELi64ENS_6half_tEfNS_4arch4Sm90ELb0ELb1ELb1ELb1ELb1ELb0ELb0ELb1ELb1ELb1ELb0ELb0EEENS1_21CollectiveEpilogueFwdINS6_IJSA_SC_SB_EEES9_SE_SG_Li384ELb1ELb1ELb0ELb0EEENS1_36VarlenDynamicPersistentTileSchedulerILi192ELi128ELi384ELi128ELb0ELb1ELb1ELb1ELb0ELb1EEEEEEEEEvNT_6ParamsE,"",@"SHT_CUDA_INFO"
	.sectionflags	@""
	.align	4


	//----- nvinfo : EIATTR_CUDA_API_VERSION
	.align		4
        /*0000*/ 	.byte	0x04, 0x37
        /*0002*/ 	.short	(.L_1477 - .L_1476)
.L_1476:
        /*0004*/ 	.word	0x00000082


	//----- nvinfo : EIATTR_KPARAM_INFO
	.align		4
.L_1477:
        /*0008*/ 	.byte	0x04, 0x17
        /*000a*/ 	.short	(.L_1479 - .L_1478)
.L_1478:
        /*000c*/ 	.word	0x00000000
        /*0010*/ 	.short	0x0000
        /*0012*/ 	.short	0x0070
        /*0014*/ 	.byte	0x00, 0xf0, 0x01, 0x2a


	//----- nvinfo : EIATTR_SPARSE_MMA_MASK
	.align		4
.L_1479:
        /*0018*/ 	.byte	0x03, 0x50
        /*001a*/ 	.short	0x0000


	//----- nvinfo : EIATTR_MAXREG_COUNT
	.align		4
        /*001c*/ 	.byte	0x03, 0x1b
        /*001e*/ 	.short	0x0080


	//----- nvinfo : EIATTR_NUM_BARRIERS
	.align		4
        /*0020*/ 	.byte	0x02, 0x4c
        /*0022*/ 	.byte	0x10
	.zero		1


	//----- nvinfo : EIATTR_EXTERNS
	.align		4
        /*0024*/ 	.byte	0x04, 0x0f
        /*0026*/ 	.short	(.L_1481 - .L_1480)


	//   ....[0]....
	.align		4
.L_1480:
        /*0028*/ 	.word	index@(__assertfail)


	//----- nvinfo : EIATTR_ANNOTATIONS
	.align		4
.L_1481:
        /*002c*/ 	.byte	0x04, 0x55
        /*002e*/ 	.short	(.L_1483 - .L_1482)


	//   ....[0]....
.L_1482:
        /* <DEDUP_REMOVED lines=25> */


	//----- nvinfo : EIATTR_MERCURY_ISA_VERSION
	.align		4
.L_1483:
        /*01b0*/ 	.byte	0x03, 0x5f
        /*01b2*/ 	.short	0x0101


	//----- nvinfo : EIATTR_UNUSED_LOAD_BYTE_OFFSET
	.align		4
        /*01b4*/ 	.byte	0x04, 0x44
        /*01b6*/ 	.short	(.L_1485 - .L_1484)


	//   ....[0]....
.L_1484:
        /*01b8*/ 	.word	0x00000970
        /*01bc*/ 	.word	0x0000fff0


	//   ....[1]....
        /*01c0*/ 	.word	0x0000f080
        /*01c4*/ 	.word	0x0000fff0


	//----- nvinfo : EIATTR_INT_WARP_WIDE_INSTR_OFFSETS
	.align		4
.L_1485:
        /*01c8*/ 	.byte	0x04, 0x31
        /*01ca*/ 	.short	(.L_1487 - .L_1486)


	//   ....[0]....
.L_1486:
        /*01cc*/ 	.word	0x000000c0


	//   ....[1]....
        /*01d0*/ 	.word	0x000000d0


	//   ....[2]....
        /*01d4*/ 	.word	0x00000170


	//   ....[3]....
        /*01d8*/ 	.word	0x00011f90


	//   ....[4]....
        /*01dc*/ 	.word	0x00012020


	//   ....[5]....
        /*01e0*/ 	.word	0x00015200


	//   ....[6]....
        /*01e4*/ 	.word	0x00015290


	//----- nvinfo : EIATTR_COOP_GROUP_MASK_REGIDS
	.align		4
.L_1487:
        /*01e8*/ 	.byte	0x04, 0x29
        /*01ea*/ 	.short	(.L_1489 - .L_1488)


	//   ....[0]....
.L_1488:
        /*01ec*/ 	.word	0xffffffff


	//   ....[1]....
        /*01f0*/ 	.word	0xffffffff


	//   ....[2]....
        /*01f4*/ 	.word	0xffffffff


	//   ....[3]....
        /*01f8*/ 	.word	0xffffffff


	//   ....[4]....
        /*01fc*/ 	.word	0xffffffff


	//   ....[5]....
        /*0200*/ 	.word	0xffffffff


	//   ....[6]....
        /*0204*/ 	.word	0xffffffff


	//   ....[7]....
        /*0208*/ 	.word	0xffffffff


	//   ....[8]....
        /*020c*/ 	.word	0xffffffff


	//   ....[9]....
        /*0210*/ 	.word	0xffffffff


	//   ....[10]....
        /*0214*/ 	.word	0xffffffff


	//   ....[11]....
        /*0218*/ 	.word	0xffffffff


	//   ....[12]....
        /*021c*/ 	.word	0xffffffff


	//   ....[13]....
        /*0220*/ 	.word	0xffffffff


	//   ....[14]....
        /*0224*/ 	.word	0xffffffff


	//   ....[15]....
        /*0228*/ 	.word	0xffffffff


	//   ....[16]....
        /*022c*/ 	.word	0xffffffff


	//   ....[17]....
        /*0230*/ 	.word	0xffffffff


	//   ....[18]....
        /*0234*/ 	.word	0xffffffff


	//   ....[19]....
        /*0238*/ 	.word	0xffffffff


	//   ....[20]....
        /*023c*/ 	.word	0xffffffff


	//   ....[21]....
        /*0240*/ 	.word	0xffffffff


	//   ....[22]....
        /*0244*/ 	.word	0xffffffff


	//   ....[23]....
        /*0248*/ 	.word	0xffffffff


	//   ....[24]....
        /*024c*/ 	.word	0xffffffff


	//   ....[25]....
        /*0250*/ 	.word	0xffffffff


	//   ....[26]....
        /*0254*/ 	.word	0xffffffff


	//   ....[27]....
        /*0258*/ 	.word	0xffffffff


	//   ....[28]....
        /*025c*/ 	.word	0xffffffff


	//   ....[29]....
        /*0260*/ 	.word	0xffffffff


	//   ....[30]....
        /*0264*/ 	.word	0xffffffff


	//   ....[31]....
        /*0268*/ 	.word	0xffffffff


	//   ....[32]....
        /*026c*/ 	.word	0xffffffff


	//   ....[33]....
        /*0270*/ 	.word	0xffffffff


	//   ....[34]....
        /*0274*/ 	.word	0xffffffff


	//   ....[35]....
        /*0278*/ 	.word	0xffffffff


	//   ....[36]....
        /*027c*/ 	.word	0xffffffff


	//   ....[37]....
        /*0280*/ 	.word	0xffffffff


	//   ....[38]....
        /*0284*/ 	.word	0xffffffff


	//   ....[39]....
        /*0288*/ 	.word	0xffffffff


	//   ....[40]....
        /*028c*/ 	.word	0xffffffff


	//   ....[41]....
        /*0290*/ 	.word	0xffffffff


	//   ....[42]....
        /*0294*/ 	.word	0xffffffff


	//   ....[43]....
        /*0298*/ 	.word	0xffffffff


	//   ....[44]....
        /*029c*/ 	.word	0xffffffff


	//   ....[45]....
        /*02a0*/ 	.word	0xffffffff


	//   ....[46]....
        /*02a4*/ 	.word	0xffffffff


	//   ....[47]....
        /*02a8*/ 	.word	0xffffffff


	//   ....[48]....
        /*02ac*/ 	.word	0xffffffff


	//   ....[49]....
        /*02b0*/ 	.word	0xffffffff


	//   ....[50]....
        /*02b4*/ 	.word	0xffffffff


	//   ....[51]....
        /*02b8*/ 	.word	0xffffffff


	//   ....[52]....
        /*02bc*/ 	.word	0xffffffff


	//   ....[53]....
        /*02c0*/ 	.word	0xffffffff


	//   ....[54]....
        /*02c4*/ 	.word	0xffffffff


	//   ....[55]....
        /*02c8*/ 	.word	0xffffffff


	//   ....[56]....
        /*02cc*/ 	.word	0xffffffff


	//   ....[57]....
        /*02d0*/ 	.word	0xffffffff


	//   ....[58]....
        /*02d4*/ 	.word	0xffffffff


	//   ....[59]....
        /*02d8*/ 	.word	0xffffffff


	//   ....[60]....
        /*02dc*/ 	.word	0xffffffff


	//   ....[61]....
        /*02e0*/ 	.word	0xffffffff


	//   ....[62]....
        /*02e4*/ 	.word	0xffffffff


	//   ....[63]....
        /*02e8*/ 	.word	0xffffffff


	//   ....[64]....
        /*02ec*/ 	.word	0xffffffff


	//   ....[65]....
        /*02f0*/ 	.word	0xffffffff


	//   ....[66]....
        /*02f4*/ 	.word	0xffffffff


	//   ....[67]....
        /*02f8*/ 	.word	0xffffffff


	//   ....[68]....
        /*02fc*/ 	.word	0xffffffff


	//   ....[69]....
        /*0300*/ 	.word	0xffffffff


	//   ....[70]....
        /*0304*/ 	.word	0xffffffff


	//   ....[71]....
        /*0308*/ 	.word	0xffffffff


	//   ....[72]....
        /*030c*/ 	.word	0xffffffff


	//   ....[73]....
        /*0310*/ 	.word	0xffffffff


	//   ....[74]....
        /*0314*/ 	.word	0xffffffff


	//   ....[75]....
        /*0318*/ 	.word	0xffffffff


	//   ....[76]....
        /*031c*/ 	.word	0xffffffff


	//   ....[77]....
        /*0320*/ 	.word	0xffffffff


	//   ....[78]....
        /*0324*/ 	.word	0xffffffff


	//   ....[79]....
        /*0328*/ 	.word	0xffffffff


	//   ....[80]....
        /*032c*/ 	.word	0xffffffff


	//   ....[81]....
        /*0330*/ 	.word	0xffffffff


	//   ....[82]....
        /*0334*/ 	.word	0xffffffff


	//   ....[83]....
        /*0338*/ 	.word	0xffffffff


	//   ....[84]....
        /*033c*/ 	.word	0xffffffff


	//   ....[85]....
        /*0340*/ 	.word	0xffffffff


	//   ....[86]....
        /*0344*/ 	.word	0xffffffff


	//   ....[87]....
        /*0348*/ 	.word	0xffffffff


	//   ....[88]....
        /*034c*/ 	.word	0xffffffff


	//   ....[89]....
        /*0350*/ 	.word	0xffffffff


	//   ....[90]....
        /*0354*/ 	.word	0xffffffff


	//   ....[91]....
        /*0358*/ 	.word	0xffffffff


	//   ....[92]....
        /*035c*/ 	.word	0xffffffff


	//   ....[93]....
        /*0360*/ 	.word	0xffffffff


	//   ....[94]....
        /*0364*/ 	.word	0xffffffff


	//   ....[95]....
        /*0368*/ 	.word	0xffffffff


	//   ....[96]....
        /*036c*/ 	.word	0xffffffff


	//   ....[97]....
        /*0370*/ 	.word	0xffffffff


	//   ....[98]....
        /*0374*/ 	.word	0xffffffff


	//   ....[99]....
        /*0378*/ 	.word	0xffffffff


	//   ....[100]....
        /*037c*/ 	.word	0xffffffff


	//   ....[101]....
        /*0380*/ 	.word	0xffffffff


	//   ....[102]....
        /*0384*/ 	.word	0xffffffff


	//   ....[103]....
        /*0388*/ 	.word	0xffffffff


	//   ....[104]....
        /*038c*/ 	.word	0xffffffff


	//   ....[105]....
        /*0390*/ 	.word	0xffffffff


	//   ....[106]....
        /*0394*/ 	.word	0xffffffff


	//   ....[107]....
        /*0398*/ 	.word	0xffffffff


	//   ....[108]....
        /*039c*/ 	.word	0xffffffff


	//   ....[109]....
        /*03a0*/ 	.word	0xffffffff


	//   ....[110]....
        /*03a4*/ 	.word	0xffffffff


	//   ....[111]....
        /*03a8*/ 	.word	0xffffffff


	//   ....[112]....
        /*03ac*/ 	.word	0xffffffff


	//   ....[113]....
        /*03b0*/ 	.word	0xffffffff


	//   ....[114]....
        /*03b4*/ 	.word	0xffffffff


	//   ....[115]....
        /*03b8*/ 	.word	0xffffffff


	//   ....[116]....
        /*03bc*/ 	.word	0xffffffff


	//   ....[117]....
        /*03c0*/ 	.word	0xffffffff


	//   ....[118]....
        /*03c4*/ 	.word	0xffffffff


	//   ....[119]....
        /*03c8*/ 	.word	0xffffffff


	//   ....[120]....
        /*03cc*/ 	.word	0xffffffff


	//   ....[121]....
        /*03d0*/ 	.word	0xffffffff


	//   ....[122]....
        /*03d4*/ 	.word	0xffffffff


	//   ....[123]....
        /*03d8*/ 	.word	0xffffffff


	//   ....[124]....
        /*03dc*/ 	.word	0xffffffff


	//   ....[125]....
        /*03e0*/ 	.word	0xffffffff


	//   ....[126]....
        /*03e4*/ 	.word	0xffffffff


	//   ....[127]....
        /*03e8*/ 	.word	0xffffffff


	//   ....[128]....
        /*03ec*/ 	.word	0xffffffff


	//   ....[129]....
        /*03f0*/ 	.word	0xffffffff


	//   ....[130]....
        /*03f4*/ 	.word	0xffffffff


	//   ....[131]....
        /*03f8*/ 	.word	0xffffffff


	//   ....[132]....
        /*03fc*/ 	.word	0xffffffff


	//   ....[133]....
        /*0400*/ 	.word	0xffffffff


	//   ....[134]....
        /*0404*/ 	.word	0xffffffff


	//   ....[135]....
        /*0408*/ 	.word	0xffffffff


	//   ....[136]....
        /*040c*/ 	.word	0xffffffff


	//   ....[137]....
        /*0410*/ 	.word	0xffffffff


	//   ....[138]....
        /*0414*/ 	.word	0xffffffff


	//   ....[139]....
        /*0418*/ 	.word	0xffffffff


	//   ....[140]....
        /*041c*/ 	.word	0xffffffff


	//   ....[141]....
        /*0420*/ 	.word	0xffffffff


	//   ....[142]....
        /*0424*/ 	.word	0xffffffff


	//   ....[143]....
        /*0428*/ 	.word	0xffffffff


	//   ....[144]....
        /*042c*/ 	.word	0xffffffff


	//   ....[145]....
        /*0430*/ 	.word	0xffffffff


	//   ....[146]....
        /*0434*/ 	.word	0xffffffff


	//   ....[147]....
        /*0438*/ 	.word	0xffffffff


	//   ....[148]....
        /*043c*/ 	.word	0xffffffff


	//   ....[149]....
        /*0440*/ 	.word	0xffffffff


	//   ....[150]....
        /*0444*/ 	.word	0xffffffff


	//   ....[151]....
        /*0448*/ 	.word	0xffffffff


	//   ....[152]....
        /*044c*/ 	.word	0xffffffff


	//   ....[153]....
        /*0450*/ 	.word	0xffffffff


	//   ....[154]....
        /*0454*/ 	.word	0xffffffff


	//   ....[155]....
        /*0458*/ 	.word	0xffffffff


	//   ....[156]....
        /*045c*/ 	.word	0xffffffff


	//   ....[157]....
        /*0460*/ 	.word	0xffffffff


	//   ....[158]....
        /*0464*/ 	.word	0xffffffff


	//   ....[159]....
        /*0468*/ 	.word	0xffffffff


	//   ....[160]....
        /*046c*/ 	.word	0xffffffff


	//   ....[161]....
        /*0470*/ 	.word	0xffffffff


	//   ....[162]....
        /*0474*/ 	.word	0xffffffff


	//   ....[163]....
        /*0478*/ 	.word	0xffffffff


	//   ....[164]....
        /*047c*/ 	.word	0xffffffff


	//   ....[165]....
        /*0480*/ 	.word	0xffffffff


	//   ....[166]....
        /*0484*/ 	.word	0xffffffff


	//   ....[167]....
        /*0488*/ 	.word	0xffffffff


	//   ....[168]....
        /*048c*/ 	.word	0xffffffff


	//   ....[169]....
        /*0490*/ 	.word	0xffffffff


	//   ....[170]....
        /*0494*/ 	.word	0xffffffff


	//   ....[171]....
        /*0498*/ 	.word	0xffffffff


	//   ....[172]....
        /*049c*/ 	.word	0xffffffff


	//   ....[173]....
        /*04a0*/ 	.word	0xffffffff


	//   ....[174]....
        /*04a4*/ 	.word	0xffffffff


	//   ....[175]....
        /*04a8*/ 	.word	0x0500000f


	//   ....[176]....
        /*04ac*/ 	.word	0x0500000f


	//   ....[177]....
        /*04b0*/ 	.word	0x0500000f


	//   ....[178]....
        /*04b4*/ 	.word	0x0500000f


	//   ....[179]....
        /*04b8*/ 	.word	0x0500000f


	//   ....[180]....
        /*04bc*/ 	.word	0x0500000f


	//   ....[181]....
        /*04c0*/ 	.word	0x0500000f


	//   ....[182]....
        /*04c4*/ 	.word	0x0500000f


	//   ....[183]....
        /*04c8*/ 	.word	0x0500000f


	//   ....[184]....
        /*04cc*/ 	.word	0x0500000f


	//   ....[185]....
        /*04d0*/ 	.word	0x0500000f


	//   ....[186]....
        /*04d4*/ 	.word	0x0500000f


	//   ....[187]....
        /*04d8*/ 	.word	0x0500000f


	//   ....[188]....
        /*04dc*/ 	.word	0x0500000f


	//   ....[189]....
        /*04e0*/ 	.word	0x0500000f


	//   ....[190]....
        /*04e4*/ 	.word	0x0500000f


	//   ....[191]....
        /*04e8*/ 	.word	0x0500000f


	//   ....[192]....
        /*04ec*/ 	.word	0x0500000f


	//   ....[193]....
        /*04f0*/ 	.word	0x0500000f


	//   ....[194]....
        /*04f4*/ 	.word	0x0500000f


	//   ....[195]....
        /*04f8*/ 	.word	0x0500000f


	//   ....[196]....
        /*04fc*/ 	.word	0x0500000f


	//   ....[197]....
        /*0500*/ 	.word	0x0500000f


	//   ....[198]....
        /*0504*/ 	.word	0x0500000f


	//   ....[199]....
        /*0508*/ 	.word	0x0500000f


	//   ....[200]....
        /*050c*/ 	.word	0x0500000f


	//   ....[201]....
        /*0510*/ 	.word	0x0500000f


	//   ....[202]....
        /*0514*/ 	.word	0x0500000f


	//   ....[203]....
        /*0518*/ 	.word	0x0500000f


	//   ....[204]....
        /*051c*/ 	.word	0x0500000f


	//   ....[205]....
        /*0520*/ 	.word	0x0500000f


	//   ....[206]....
        /*0524*/ 	.word	0x0500000f


	//   ....[207]....
        /*0528*/ 	.word	0x0500000f


	//   ....[208]....
        /*052c*/ 	.word	0x0500000f


	//   ....[209]....
        /*0530*/ 	.word	0x0500000f


	//   ....[210]....
        /*0534*/ 	.word	0x0500000f


	//   ....[211]....
        /*0538*/ 	.word	0x0500000f


	//   ....[212]....
        /*053c*/ 	.word	0x0500000f


	//   ....[213]....
        /*0540*/ 	.word	0x0500000f


	//   ....[214]....
        /*0544*/ 	.word	0x0500000f


	//   ....[215]....
        /*0548*/ 	.word	0x0500000f


	//   ....[216]....
        /*054c*/ 	.word	0x0500000f


	//   ....[217]....
        /*0550*/ 	.word	0x0500000f


	//   ....[218]....
        /*0554*/ 	.word	0x0500000f


	//   ....[219]....
        /*0558*/ 	.word	0x0500000f


	//   ....[220]....
        /*055c*/ 	.word	0x0500000f


	//   ....[221]....
        /*0560*/ 	.word	0x0500000f


	//   ....[222]....
        /*0564*/ 	.word	0x0500000f


	//   ....[223]....
        /*0568*/ 	.word	0x0500000f


	//   ....[224]....
        /*056c*/ 	.word	0x0500000f


	//   ....[225]....
        /*0570*/ 	.word	0x0500000f


	//   ....[226]....
        /*0574*/ 	.word	0x0500000f


	//   ....[227]....
        /*0578*/ 	.word	0x0500000f


	//   ....[228]....
        /*057c*/ 	.word	0x0500000f


	//   ....[229]....
        /*0580*/ 	.word	0x0500000f


	//   ....[230]....
        /*0584*/ 	.word	0x0500000f


	//   ....[231]....
        /*0588*/ 	.word	0x0500000f


	//   ....[232]....
        /*058c*/ 	.word	0x0500000f


	//   ....[233]....
        /*0590*/ 	.word	0x0500000f


	//   ....[234]....
        /*0594*/ 	.word	0x0500000f


	//   ....[235]....
        /*0598*/ 	.word	0x0500000f


	//   ....[236]....
        /*059c*/ 	.word	0x0500000f


	//   ....[237]....
        /*05a0*/ 	.word	0x0500000f


	//   ....[238]....
        /*05a4*/ 	.word	0x0500000f


	//   ....[239]....
        /*05a8*/ 	.word	0x0500000f


	//   ....[240]....
        /*05ac*/ 	.word	0x0500000f


	//   ....[241]....
        /*05b0*/ 	.word	0x0500000f


	//   ....[242]....
        /*05b4*/ 	.word	0x0500000f


	//   ....[243]....
        /*05b8*/ 	.word	0x0500000f


	//   ....[244]....
        /*05bc*/ 	.word	0x0500000f


	//   ....[245]....
        /*05c0*/ 	.word	0x0500000f


	//   ....[246]....
        /*05c4*/ 	.word	0x0500000f


	//   ....[247]....
        /*05c8*/ 	.word	0x0500000f


	//   ....[248]....
        /*05cc*/ 	.word	0x0500000f


	//   ....[249]....
        /*05d0*/ 	.word	0x0500000f


	//   ....[250]....
        /*05d4*/ 	.word	0x0500000f


	//   ....[251]....
        /*05d8*/ 	.word	0x0500000f


	//   ....[252]....
        /*05dc*/ 	.word	0x0500000f


	//   ....[253]....
        /*05e0*/ 	.word	0x0500000f


	//   ....[254]....
        /*05e4*/ 	.word	0x0500000f


	//   ....[255]....
        /*05e8*/ 	.word	0x0500000f


	//   ....[0]....
        /*05ec*/ 	.word	0x0500000f


	//   ....[1]....
        /*05f0*/ 	.word	0x0500000f


	//   ....[2]....
        /*05f4*/ 	.word	0x0500000f


	//   ....[3]....
        /*05f8*/ 	.word	0x0500000f


	//   ....[4]....
        /*05fc*/ 	.word	0x0500000f


	//   ....[5]....
        /*0600*/ 	.word	0x0500000f


	//   ....[6]....
        /*0604*/ 	.word	0x0500000f


	//   ....[7]....
        /*0608*/ 	.word	0x0500000f


	//   ....[8]....
        /*060c*/ 	.word	0x0500000f


	//   ....[9]....
        /*0610*/ 	.word	0x0500000f


	//   ....[10]....
        /*0614*/ 	.word	0x0500000f


	//   ....[11]....
        /*0618*/ 	.word	0x0500000f


	//   ....[12]....
        /*061c*/ 	.word	0x0500000f


	//   ....[13]....
        /*0620*/ 	.word	0x0500000f


	//   ....[14]....
        /*0624*/ 	.word	0x0500000f


	//   ....[15]....
        /*0628*/ 	.word	0x0500000f


	//   ....[16]....
        /*062c*/ 	.word	0x0500000f


	//   ....[17]....
        /*0630*/ 	.word	0x0500000f


	//   ....[18]....
        /*0634*/ 	.word	0x0500000f


	//   ....[19]....
        /*0638*/ 	.word	0x0500000f


	//   ....[20]....
        /*063c*/ 	.word	0x0500000f


	//   ....[21]....
        /*0640*/ 	.word	0x0500000f


	//   ....[22]....
        /*0644*/ 	.word	0x0500000f


	//   ....[23]....
        /*0648*/ 	.word	0x0500000f


	//   ....[24]....
        /*064c*/ 	.word	0x0500000f


	//   ....[25]....
        /*0650*/ 	.word	0x0500000f


	//----- nvinfo : EIATTR_COOP_GROUP_INSTR_OFFSETS
	.align		4
.L_1489:
        /*0654*/ 	.byte	0x04, 0x28
        /*0656*/ 	.short	(.L_1491 - .L_1490)


	//   ....[0]....
.L_1490:
        /*0658*/ 	.word	0x00000080


	//   ....[1]....
        /*065c*/ 	.word	0x00000090


	//   ....[2]....
        /*0660*/ 	.word	0x000002d0


	//   ....[3]....
        /*0664*/ 	.word	0x00000430


	//   ....[4]....
        /*0668*/ 	.word	0x00000550


	//   ....[5]....
        /*066c*/ 	.word	0x000006b0


	//   ....[6]....
        /*0670*/ 	.word	0x000017d0


	//   ....[7]....
        /*0674*/ 	.word	0x00001f10


	//   ....[8]....
        /*0678*/ 	.word	0x000029a0


	//   ....[9]....
        /*067c*/ 	.word	0x00003c90


	//   ....[10]....
        /*0680*/ 	.word	0x00003da0


	//   ....[11]....
        /*0684*/ 	.word	0x00004660


	//   ....[12]....
        /*0688*/ 	.word	0x000046e0


	//   ....[13]....
        /*068c*/ 	.word	0x00005d30


	//   ....[14]....
        /*0690*/ 	.word	0x00006680


	//   ....[15]....
        /*0694*/ 	.word	0x00007260


	//   ....[16]....
        /*0698*/ 	.word	0x00007310


	//   ....[17]....
        /*069c*/ 	.word	0x00007c30


	//   ....[18]....
        /*06a0*/ 	.word	0x00007cc0


	//   ....[19]....
        /*06a4*/ 	.word	0x0000a030


	//   ....[20]....
        /*06a8*/ 	.word	0x0000a060


	//   ....[21]....
        /*06ac*/ 	.word	0x0000a090


	//   ....[22]....
        /*06b0*/ 	.word	0x0000a0a0


	//   ....[23]....
        /*06b4*/ 	.word	0x0000bb00


	//   ....[24]....
        /*06b8*/ 	.word	0x0000c450


	//   ....[25]....
        /*06bc*/ 	.word	0x0000d030


	//   ....[26]....
        /*06c0*/ 	.word	0x0000d0e0


	//   ....[27]....
        /*06c4*/ 	.word	0x0000da00


	//   ....[28]....
        /*06c8*/ 	.word	0x0000da90


	//   ....[29]....
        /*06cc*/ 	.word	0x0000e950


	//   ....[30]....
        /*06d0*/ 	.word	0x0000e980


	//   ....[31]....
        /*06d4*/ 	.word	0x0000ea20


	//   ....[32]....
        /*06d8*/ 	.word	0x0000ea40


	//   ....[33]....
        /*06dc*/ 	.word	0x0000f800


	//   ....[34]....
        /*06e0*/ 	.word	0x0000f840


	//   ....[35]....
        /*06e4*/ 	.word	0x0000f880


	//   ....[36]....
        /*06e8*/ 	.word	0x0000f8c0


	//   ....[37]....
        /*06ec*/ 	.word	0x0000fd90


	//   ....[38]....
        /*06f0*/ 	.word	0x0000fdd0


	//   ....[39]....
        /*06f4*/ 	.word	0x0000fdf0


	//   ....[40]....
        /*06f8*/ 	.word	0x0000fe30


	//   ....[41]....
        /*06fc*/ 	.word	0x0000fe50


	//   ....[42]....
        /*0700*/ 	.word	0x0000fe60


	//   ....[43]....
        /*0704*/ 	.word	0x0000fe80


	//   ....[44]....
        /*0708*/ 	.word	0x0000fea0


	//   ....[45]....
        /*070c*/ 	.word	0x00010740


	//   ....[46]....
        /*0710*/ 	.word	0x00010770


	//   ....[47]....
        /*0714*/ 	.word	0x000107b0


	//   ....[48]....
        /*0718*/ 	.word	0x000107e0


	//   ....[49]....
        /*071c*/ 	.word	0x000107f0


	//   ....[50]....
        /*0720*/ 	.word	0x00010800


	//   ....[51]....
        /*0724*/ 	.word	0x00010810


	//   ....[52]....
        /*0728*/ 	.word	0x00010830


	//   ....[53]....
        /*072c*/ 	.word	0x00010990


	//   ....[54]....
        /*0730*/ 	.word	0x00010b80


	//   ....[55]....
        /*0734*/ 	.word	0x00010bb0


	//   ....[56]....
        /*0738*/ 	.word	0x00010be0


	//   ....[57]....
        /*073c*/ 	.word	0x00010c10


	//   ....[58]....
        /*0740*/ 	.word	0x00010c40


	//   ....[59]....
        /*0744*/ 	.word	0x00010c70


	//   ....[60]....
        /*0748*/ 	.word	0x00010dc0


	//   ....[61]....
        /*074c*/ 	.word	0x00010df0


	//   ....[62]....
        /*0750*/ 	.word	0x00010e20


	//   ....[63]....
        /*0754*/ 	.word	0x00010e50


	//   ....[64]....
        /*0758*/ 	.word	0x00010e80


	//   ....[65]....
        /*075c*/ 	.word	0x00010eb0


	//   ....[66]....
        /*0760*/ 	.word	0x00010f40


	//   ....[67]....
        /*0764*/ 	.word	0x00010fa0


	//   ....[68]....
        /*0768*/ 	.word	0x00011030


	//   ....[69]....
        /*076c*/ 	.word	0x00012b90


	//   ....[70]....
        /*0770*/ 	.word	0x00012bb0


	//   ....[71]....
        /*0774*/ 	.word	0x00012c40


	//   ....[72]....
        /*0778*/ 	.word	0x00012c60


	//   ....[73]....
        /*077c*/ 	.word	0x00012ce0


	//   ....[74]....
        /*0780*/ 	.word	0x00012d00


	//   ....[75]....
        /*0784*/ 	.word	0x00012d80


	//   ....[76]....
        /*0788*/ 	.word	0x00012da0


	//   ....[77]....
        /*078c*/ 	.word	0x00012e20


	//   ....[78]....
        /*0790*/ 	.word	0x00012e40


	//   ....[79]....
        /*0794*/ 	.word	0x00012ec0


	//   ....[80]....
        /*0798*/ 	.word	0x00012ee0


	//   ....[81]....
        /*079c*/ 	.word	0x00012f60


	//   ....[82]....
        /*07a0*/ 	.word	0x00012f80


	//   ....[83]....
        /*07a4*/ 	.word	0x00012f90


	//   ....[84]....
        /*07a8*/ 	.word	0x00012fa0


	//   ....[85]....
        /*07ac*/ 	.word	0x00013880


	//   ....[86]....
        /*07b0*/ 	.word	0x000138b0


	//   ....[87]....
        /*07b4*/ 	.word	0x00013950


	//   ....[88]....
        /*07b8*/ 	.word	0x00013970


	//   ....[89]....
        /*07bc*/ 	.word	0x000139f0


	//   ....[90]....
        /*07c0*/ 	.word	0x00013a10


	//   ....[91]....
        /*07c4*/ 	.word	0x00013a90


	//   ....[92]....
        /*07c8*/ 	.word	0x00013ab0


	//   ....[93]....
        /*07cc*/ 	.word	0x00013b30


	//   ....[94]....
        /*07d0*/ 	.word	0x00013b50


	//   ....[95]....
        /*07d4*/ 	.word	0x00013bd0


	//   ....[96]....
        /*07d8*/ 	.word	0x00013bf0


	//   ....[97]....
        /*07dc*/ 	.word	0x00013c70


	//   ....[98]....
        /*07e0*/ 	.word	0x00013c90


	//   ....[99]....
        /*07e4*/ 	.word	0x00013ca0


	//   ....[100]....
        /*07e8*/ 	.word	0x00013d10


	//   ....[101]....
        /*07ec*/ 	.word	0x00013d60


	//   ....[102]....
        /*07f0*/ 	.word	0x00013d90


	//   ....[103]....
        /*07f4*/ 	.word	0x00013e20


	//   ....[104]....
        /*07f8*/ 	.word	0x00013e30


	//   ....[105]....
        /*07fc*/ 	.word	0x00013ea0


	//   ....[106]....
        /*0800*/ 	.word	0x00013eb0


	//   ....[107]....
        /*0804*/ 	.word	0x00013ef0


	//   ....[108]....
        /*0808*/ 	.word	0x00013f10


	//   ....[109]....
        /*080c*/ 	.word	0x00014690


	//   ....[110]....
        /*0810*/ 	.word	0x000146c0


	//   ....[111]....
        /*0814*/ 	.word	0x00014710


	//   ....[112]....
        /*0818*/ 	.word	0x00014720


	//   ....[113]....
        /*081c*/ 	.word	0x00014760


	//   ....[114]....
        /*0820*/ 	.word	0x00014770


	//   ....[115]....
        /*0824*/ 	.word	0x000147b0


	//   ....[116]....
        /*0828*/ 	.word	0x000147c0


	//   ....[117]....
        /*082c*/ 	.word	0x00014800


	//   ....[118]....
        /*0830*/ 	.word	0x00014810


	//   ....[119]....
        /*0834*/ 	.word	0x00014850


	//   ....[120]....
        /*0838*/ 	.word	0x00014860


	//   ....[121]....
        /*083c*/ 	.word	0x000148a0


	//   ....[122]....
        /*0840*/ 	.word	0x000148b0


	//   ....[123]....
        /*0844*/ 	.word	0x000148c0


	//   ....[124]....
        /*0848*/ 	.word	0x00014900


	//   ....[125]....
        /*084c*/ 	.word	0x00014bb0


	//   ....[126]....
        /*0850*/ 	.word	0x00014be0


	//   ....[127]....
        /*0854*/ 	.word	0x00014c40


	//   ....[128]....
        /*0858*/ 	.word	0x00014c50


	//   ....[129]....
        /*085c*/ 	.word	0x00014ca0


	//   ....[130]....
        /*0860*/ 	.word	0x00014cb0


	//   ....[131]....
        /*0864*/ 	.word	0x00014d00


	//   ....[132]....
        /*0868*/ 	.word	0x00014d10


	//   ....[133]....
        /*086c*/ 	.word	0x00014d60


	//   ....[134]....
        /*0870*/ 	.word	0x00014d70


	//   ....[135]....
        /*0874*/ 	.word	0x00014dc0


	//   ....[136]....
        /*0878*/ 	.word	0x00014dd0


	//   ....[137]....
        /*087c*/ 	.word	0x00014e20


	//   ....[138]....
        /*0880*/ 	.word	0x00014e30


	//   ....[139]....
        /*0884*/ 	.word	0x00014e40


	//   ....[140]....
        /*0888*/ 	.word	0x00014e80


	//   ....[141]....
        /*088c*/ 	.word	0x00015450


	//   ....[142]....
        /*0890*/ 	.word	0x00015490


	//   ....[143]....
        /*0894*/ 	.word	0x000154c0


	//   ....[144]....
        /*0898*/ 	.word	0x000154d0


	//   ....[145]....
        /*089c*/ 	.word	0x000154e0


	//   ....[146]....
        /*08a0*/ 	.word	0x000154f0


	//   ....[147]....
        /*08a4*/ 	.word	0x00015510


	//   ....[148]....
        /*08a8*/ 	.word	0x00015560


	//   ....[149]....
        /*08ac*/ 	.word	0x00015580


	//   ....[150]....
        /*08b0*/ 	.word	0x000155c0


	//   ....[151]....
        /*08b4*/ 	.word	0x000155e0


	//   ....[152]....
        /*08b8*/ 	.word	0x00015620


	//   ....[153]....
        /*08bc*/ 	.word	0x00015640


	//   ....[154]....
        /*08c0*/ 	.word	0x00015690


	//   ....[155]....
        /*08c4*/ 	.word	0x000156c0


	//   ....[156]....
        /*08c8*/ 	.word	0x00015720


	//   ....[157]....
        /*08cc*/ 	.word	0x00015aa0


	//   ....[158]....
        /*08d0*/ 	.word	0x00015af0


	//   ....[159]....
        /*08d4*/ 	.word	0x00015b20


	//   ....[160]....
        /*08d8*/ 	.word	0x00015b50


	//   ....[161]....
        /*08dc*/ 	.word	0x00015b60


	//   ....[162]....
        /*08e0*/ 	.word	0x00015b90


	//   ....[163]....
        /*08e4*/ 	.word	0x00015bc0


	//   ....[164]....
        /*08e8*/ 	.word	0x00015bf0


	//   ....[165]....
        /*08ec*/ 	.word	0x00015d70


	//   ....[166]....
        /*08f0*/ 	.word	0x00015da0


	//   ....[167]....
        /*08f4*/ 	.word	0x00015dd0


	//   ....[168]....
        /*08f8*/ 	.word	0x00015e00


	//   ....[169]....
        /*08fc*/ 	.word	0x00015e30


	//   ....[170]....
        /*0900*/ 	.word	0x00015e60


	//   ....[171]....
        /*0904*/ 	.word	0x00015f20


	//   ....[172]....
        /*0908*/ 	.word	0x00015f40


	//   ....[173]....
        /*090c*/ 	.word	0x00015fb0


	//   ....[174]....
        /*0910*/ 	.word	0x00016650


	//   ....[175]....
        /*0914*/ 	.word	0x00016cb0


	//   ....[176]....
        /*0918*/ 	.word	0x00016da0


	//   ....[177]....
        /*091c*/ 	.word	0x00016e40


	//   ....[178]....
        /*0920*/ 	.word	0x00016ea0


	//   ....[179]....
        /*0924*/ 	.word	0x00016f90


	//   ....[180]....
        /*0928*/ 	.word	0x00017000


	//   ....[181]....
        /*092c*/ 	.word	0x000170f0


	//   ....[182]....
        /*0930*/ 	.word	0x00017160


	//   ....[183]....
        /*0934*/ 	.word	0x00017250


	//   ....[184]....
        /*0938*/ 	.word	0x000172c0


	//   ....[185]....
        /*093c*/ 	.word	0x000173b0


	//   ....[186]....
        /*0940*/ 	.word	0x00017420


	//   ....[187]....
        /*0944*/ 	.word	0x00017510


	//   ....[188]....
        /*0948*/ 	.word	0x00017580


	//   ....[189]....
        /*094c*/ 	.word	0x00017670


	//   ....[190]....
        /*0950*/ 	.word	0x000176e0


	//   ....[191]....
        /*0954*/ 	.word	0x00017780


	//   ....[192]....
        /*0958*/ 	.word	0x00017870


	//   ....[193]....
        /*095c*/ 	.word	0x000178e0


	//   ....[194]....
        /*0960*/ 	.word	0x00017940


	//   ....[195]....
        /*0964*/ 	.word	0x00017a30


	//   ....[196]....
        /*0968*/ 	.word	0x00017a90


	//   ....[197]....
        /*096c*/ 	.word	0x00017b90


	//   ....[198]....
        /*0970*/ 	.word	0x00017bf0


	//   ....[199]....
        /*0974*/ 	.word	0x00017cf0


	//   ....[200]....
        /*0978*/ 	.word	0x00017d50


	//   ....[201]....
        /*097c*/ 	.word	0x00017e50


	//   ....[202]....
        /*0980*/ 	.word	0x00017eb0


	//   ....[203]....
        /*0984*/ 	.word	0x00017fb0


	//   ....[204]....
        /*0988*/ 	.word	0x00018010


	//   ....[205]....
        /*098c*/ 	.word	0x00018110


	//   ....[206]....
        /*0990*/ 	.word	0x00018170


	//   ....[207]....
        /*0994*/ 	.word	0x00018220


	//   ....[208]....
        /*0998*/ 	.word	0x000182d0


	//   ....[209]....
        /*099c*/ 	.word	0x000183a0


	//   ....[210]....
        /*09a0*/ 	.word	0x00018400


	//   ....[211]....
        /*09a4*/ 	.word	0x00018500


	//   ....[212]....
        /*09a8*/ 	.word	0x00018560


	//   ....[213]....
        /*09ac*/ 	.word	0x00018630


	//   ....[214]....
        /*09b0*/ 	.word	0x00018690


	//   ....[215]....
        /*09b4*/ 	.word	0x00018750


	//   ....[216]....
        /*09b8*/ 	.word	0x00018890


	//   ....[217]....
        /*09bc*/ 	.word	0x00018930


	//   ....[218]....
        /*09c0*/ 	.word	0x000189a0


	//   ....[219]....
        /*09c4*/ 	.word	0x00018a50


	//   ....[220]....
        /*09c8*/ 	.word	0x00018ab0


	//   ....[221]....
        /*09cc*/ 	.word	0x00018b60


	//   ....[222]....
        /*09d0*/ 	.word	0x00018bc0


	//   ....[223]....
        /*09d4*/ 	.word	0x00018c70


	//   ....[224]....
        /*09d8*/ 	.word	0x00018cd0


	//   ....[225]....
        /*09dc*/ 	.word	0x00018d80


	//   ....[226]....
        /*09e0*/ 	.word	0x00018de0


	//   ....[227]....
        /*09e4*/ 	.word	0x00018e90


	//   ....[228]....
        /*09e8*/ 	.word	0x00018ef0


	//   ....[229]....
        /*09ec*/ 	.word	0x00018fa0


	//   ....[230]....
        /*09f0*/ 	.word	0x00019000


	//   ....[231]....
        /*09f4*/ 	.word	0x000190b0


	//   ....[232]....
        /*09f8*/ 	.word	0x000191a0


	//   ....[233]....
        /*09fc*/ 	.word	0x00019250


	//   ....[234]....
        /*0a00*/ 	.word	0x000192b0


	//   ....[235]....
        /*0a04*/ 	.word	0x00019370


	//   ....[236]....
        /*0a08*/ 	.word	0x000193d0


	//   ....[237]....
        /*0a0c*/ 	.word	0x00019490


	//   ....[238]....
        /*0a10*/ 	.word	0x000194f0


	//   ....[239]....
        /*0a14*/ 	.word	0x000195b0


	//   ....[240]....
        /*0a18*/ 	.word	0x00019610


	//   ....[241]....
        /*0a1c*/ 	.word	0x000196d0


	//   ....[242]....
        /*0a20*/ 	.word	0x00019730


	//   ....[243]....
        /*0a24*/ 	.word	0x000197f0


	//   ....[244]....
        /*0a28*/ 	.word	0x00019850


	//   ....[245]....
        /*0a2c*/ 	.word	0x00019910


	//   ....[246]....
        /*0a30*/ 	.word	0x00019970


	//   ....[247]....
        /*0a34*/ 	.word	0x00019a20


	//   ....[248]....
        /*0a38*/ 	.word	0x00019b10


	//   ....[249]....
        /*0a3c*/ 	.word	0x00019bb0


	//   ....[250]....
        /*0a40*/ 	.word	0x00019c50


	//   ....[251]....
        /*0a44*/ 	.word	0x00019d00


	//   ....[252]....
        /*0a48*/ 	.word	0x00019d60


	//   ....[253]....
        /*0a4c*/ 	.word	0x00019e20


	//   ....[254]....
        /*0a50*/ 	.word	0x00019e80


	//   ....[255]....
        /*0a54*/ 	.word	0x00019f40


	//   ....[0]....
        /*0a58*/ 	.word	0x00019fa0


	//   ....[1]....
        /*0a5c*/ 	.word	0x0001a060


	//   ....[2]....
        /*0a60*/ 	.word	0x0001a0c0


	//   ....[3]....
        /*0a64*/ 	.word	0x0001a180


	//   ....[4]....
        /*0a68*/ 	.word	0x0001a1e0


	//   ....[5]....
        /*0a6c*/ 	.word	0x0001a2a0


	//   ....[6]....
        /*0a70*/ 	.word	0x0001a300


	//   ....[7]....
        /*0a74*/ 	.word	0x0001a3a0


	//   ....[8]....
        /*0a78*/ 	.word	0x0001a430


	//   ....[9]....
        /*0a7c*/ 	.word	0x0001a4d0


	//   ....[10]....
        /*0a80*/ 	.word	0x0001a5f0


	//   ....[11]....
        /*0a84*/ 	.word	0x0001a660


	//   ....[12]....
        /*0a88*/ 	.word	0x0001a6d0


	//   ....[13]....
        /*0a8c*/ 	.word	0x0001a740


	//   ....[14]....
        /*0a90*/ 	.word	0x0001a7b0


	//   ....[15]....
        /*0a94*/ 	.word	0x0001a830


	//   ....[16]....
        /*0a98*/ 	.word	0x0001a8c0


	//   ....[17]....
        /*0a9c*/ 	.word	0x0001a950


	//   ....[18]....
        /*0aa0*/ 	.word	0x0001a9c0


	//   ....[19]....
        /*0aa4*/ 	.word	0x0001aa30


	//   ....[20]....
        /*0aa8*/ 	.word	0x0001aaa0


	//   ....[21]....
        /*0aac*/ 	.word	0x0001ab20


	//   ....[22]....
        /*0ab0*/ 	.word	0x0001ab90


	//   ....[23]....
        /*0ab4*/ 	.word	0x0001ac30


	//   ....[24]....
        /*0ab8*/ 	.word	0x0001acc0


	//   ....[25]....
        /*0abc*/ 	.word	0x0001ade0


	//----- nvinfo : EIATTR_REG_RECONFIG
	.align		4
.L_1491:
        /*0ac0*/ 	.byte	0x01, 0x54
	.zero		2


	//----- nvinfo : EIATTR_SYSCALL_OFFSETS
	.align		4
        /*0ac4*/ 	.byte	0x04, 0x46
        /*0ac6*/ 	.short	(.L_1493 - .L_1492)


	//   ....[0]....
.L_1492:
        /*0ac8*/ 	.word	0x000019b0


	//   ....[1]....
        /*0acc*/ 	.word	0x00012180


	//   ....[2]....
        /*0ad0*/ 	.word	0x000122d0


	//   ....[3]....
        /*0ad4*/ 	.word	0x000123c0


	//   ....[4]....
        /*0ad8*/ 	.word	0x00013350


	//----- nvinfo : EIATTR_MBARRIER_INSTR_OFFSETS
	.align		4
.L_1493:
        /*0adc*/ 	.byte	0x04, 0x39
        /*0ade*/ 	.short	(.L_1495 - .L_1494)


	//   ....[0]....
.L_1494:
        /*0ae0*/ 	.word	0x00000180
        /*0ae4*/ 	.word	0x000000ff
        /*0ae8*/ 	.word	0x00016800
        /*0aec*/ 	.short	0x0100
        /*0aee*/ 	.byte	0x08
	.zero		1


	//   ....[1]....
        /*0af0*/ 	.word	0x00000190
        /*0af4*/ 	.word	0x000000ff
        /*0af8*/ 	.word	0x00016820
        /*0afc*/ 	.short	0x0100
        /*0afe*/ 	.byte	0x08
	.zero		1


	//   ....[2]....
        /*0b00*/ 	.word	0x00000280
        /*0b04*/ 	.word	0x000000ff
        /*0b08*/ 	.word	0x00016830
        /*0b0c*/ 	.short	0x0100
        /*0b0e*/ 	.byte	0x08
	.zero		1


	//   ....[3]....
        /*0b10*/ 	.word	0x00000290
        /*0b14*/ 	.word	0x000000ff
        /*0b18*/ 	.word	0x00016840
        /*0b1c*/ 	.short	0x0100
        /*0b1e*/ 	.byte	0x08
	.zero		1


	//   ....[4]....
        /*0b20*/ 	.word	0x000002a0
        /*0b24*/ 	.word	0x000000ff
        /*0b28*/ 	.word	0x00016838
        /*0b2c*/ 	.short	0x0100
        /*0b2e*/ 	.byte	0x08
	.zero		1


	//   ....[5]....
        /*0b30*/ 	.word	0x000002b0
        /*0b34*/ 	.word	0x000000ff
        /*0b38*/ 	.word	0x00016848
        /*0b3c*/ 	.short	0x0100
        /*0b3e*/ 	.byte	0x08
	.zero		1


	//   ....[6]....
        /*0b40*/ 	.word	0x000003e0
        /*0b44*/ 	.word	0x000000ff
        /*0b48*/ 	.word	0x00016850
        /*0b4c*/ 	.short	0x0100
        /*0b4e*/ 	.byte	0x08
	.zero		1


	//   ....[7]....
        /*0b50*/ 	.word	0x000003f0
        /*0b54*/ 	.word	0x000000ff
        /*0b58*/ 	.word	0x00016860
        /*0b5c*/ 	.short	0x0100
        /*0b5e*/ 	.byte	0x08
	.zero		1


	//   ....[8]....
        /*0b60*/ 	.word	0x00000400
        /*0b64*/ 	.word	0x000000ff
        /*0b68*/ 	.word	0x00016858
        /*0b6c*/ 	.short	0x0100
        /*0b6e*/ 	.byte	0x08
	.zero		1


	//   ....[9]....
        /*0b70*/ 	.word	0x00000410
        /*0b74*/ 	.word	0x000000ff
        /*0b78*/ 	.word	0x00016868
        /*0b7c*/ 	.short	0x0100
        /*0b7e*/ 	.byte	0x08
	.zero		1


	//   ....[10]....
        /*0b80*/ 	.word	0x00000500
        /*0b84*/ 	.word	0x000000ff
        /*0b88*/ 	.word	0x00016870
        /*0b8c*/ 	.short	0x0100
        /*0b8e*/ 	.byte	0x06
	.zero		1


	//   ....[11]....
        /*0b90*/ 	.word	0x00000510
        /*0b94*/ 	.word	0x000000ff
        /*0b98*/ 	.word	0x00016880
        /*0b9c*/ 	.short	0x0100
        /*0b9e*/ 	.byte	0x06
	.zero		1


	//   ....[12]....
        /*0ba0*/ 	.word	0x00000520
        /*0ba4*/ 	.word	0x000000ff
        /*0ba8*/ 	.word	0x00016878
        /*0bac*/ 	.short	0x0100
        /*0bae*/ 	.byte	0x06
	.zero		1


	//   ....[13]....
        /*0bb0*/ 	.word	0x00000530
        /*0bb4*/ 	.word	0x000000ff
        /*0bb8*/ 	.word	0x00016888
        /*0bbc*/ 	.short	0x0100
        /*0bbe*/ 	.byte	0x06
	.zero		1


	//   ....[14]....
        /*0bc0*/ 	.word	0x00000660
        /*0bc4*/ 	.word	0x000000ff
        /*0bc8*/ 	.word	0x00016890
        /*0bcc*/ 	.short	0x0100
        /*0bce*/ 	.byte	0x08
	.zero		1


	//   ....[15]....
        /*0bd0*/ 	.word	0x00000670
        /*0bd4*/ 	.word	0x000000ff
        /*0bd8*/ 	.word	0x000168a0
        /*0bdc*/ 	.short	0x0100
        /*0bde*/ 	.byte	0x08
	.zero		1


	//   ....[16]....
        /*0be0*/ 	.word	0x00000680
        /*0be4*/ 	.word	0x000000ff
        /*0be8*/ 	.word	0x00016898
        /*0bec*/ 	.short	0x0100
        /*0bee*/ 	.byte	0x08
	.zero		1


	//   ....[17]....
        /*0bf0*/ 	.word	0x00000690
        /*0bf4*/ 	.word	0x000000ff
        /*0bf8*/ 	.word	0x000168a8
        /*0bfc*/ 	.short	0x0100
        /*0bfe*/ 	.byte	0x08
	.zero		1


	//   ....[18]....
        /*0c00*/ 	.word	0x000007d0
        /*0c04*/ 	.word	0x000000ff
        /*0c08*/ 	.word	0x000168b0
        /*0c0c*/ 	.short	0x0100
        /*0c0e*/ 	.byte	0x08
	.zero		1


	//   ....[19]....
        /*0c10*/ 	.word	0x000007e0
        /*0c14*/ 	.word	0x000000ff
        /*0c18*/ 	.word	0x000168c0
        /*0c1c*/ 	.short	0x0100
        /*0c1e*/ 	.byte	0x08
	.zero		1


	//   ....[20]....
        /*0c20*/ 	.word	0x000007f0
        /*0c24*/ 	.word	0x000000ff
        /*0c28*/ 	.word	0x000168b8
        /*0c2c*/ 	.short	0x0100
        /*0c2e*/ 	.byte	0x08
	.zero		1


	//   ....[21]....
        /*0c30*/ 	.word	0x00000800
        /*0c34*/ 	.word	0x000000ff
        /*0c38*/ 	.word	0x000168c8
        /*0c3c*/ 	.short	0x0100
        /*0c3e*/ 	.byte	0x08
	.zero		1


	//   ....[22]....
        /*0c40*/ 	.word	0x00001a30
        /*0c44*/ 	.word	0x000000ff
        /*0c48*/ 	.word	0x00016800
        /*0c4c*/ 	.short	0x010a
        /*0c4e*/ 	.byte	0x2d
	.zero		1


	//   ....[23]....
        /*0c50*/ 	.word	0x00001ab0
        /*0c54*/ 	.word	0x0000000d
        /*0c58*/ 	.word	0x00016830
        /*0c5c*/ 	.short	0x010a
        /*0c5e*/ 	.byte	0x3f
	.zero		1


	//   ....[24]....
        /*0c60*/ 	.word	0x00001af0
        /*0c64*/ 	.word	0x0000000d
        /*0c68*/ 	.word	0x00016830
        /*0c6c*/ 	.short	0x010a
        /*0c6e*/ 	.byte	0x3f
	.zero		1


	//   ....[25]....
        /*0c70*/ 	.word	0x000022a0
        /*0c74*/ 	.word	0x000000ff
        /*0c78*/ 	.word	0x00000000
        /*0c7c*/ 	.short	0x0101
        /*0c7e*/ 	.byte	0x06
	.zero		1


	//   ....[26]....
        /*0c80*/ 	.word	0x00005580
        /*0c84*/ 	.word	0x000000ff
        /*0c88*/ 	.word	0x00016830
        /*0c8c*/ 	.short	0x010a
        /*0c8e*/ 	.byte	0x06
	.zero		1


	//   ....[27]....
        /*0c90*/ 	.word	0x000055c0
        /*0c94*/ 	.word	0x000000ff
        /*0c98*/ 	.word	0x00016830
        /*0c9c*/ 	.short	0x010a
        /*0c9e*/ 	.byte	0x06
	.zero		1


	//   ....[28]....
        /*0ca0*/ 	.word	0x000057d0
        /*0ca4*/ 	.word	0x000000ff
        /*0ca8*/ 	.word	0x00016850
        /*0cac*/ 	.short	0x010a
        /*0cae*/ 	.byte	0x06
	.zero		1


	//   ....[29]....
        /*0cb0*/ 	.word	0x00005810
        /*0cb4*/ 	.word	0x000000ff
        /*0cb8*/ 	.word	0x00016850
        /*0cbc*/ 	.short	0x010a
        /*0cbe*/ 	.byte	0x06
	.zero		1


	//   ....[30]....
        /*0cc0*/ 	.word	0x00006090
        /*0cc4*/ 	.word	0x000000ff
        /*0cc8*/ 	.word	0x00000000
        /*0ccc*/ 	.short	0x0101
        /*0cce*/ 	.byte	0x06
	.zero		1


	//   ....[31]....
        /*0cd0*/ 	.word	0x000086f0
        /*0cd4*/ 	.word	0x000000ff
        /*0cd8*/ 	.word	0x00000000
        /*0cdc*/ 	.short	0x0101
        /*0cde*/ 	.byte	0x06
	.zero		1


	//   ....[32]....
        /*0ce0*/ 	.word	0x00008e20
        /*0ce4*/ 	.word	0x000000ff
        /*0ce8*/ 	.word	0x00016830
        /*0cec*/ 	.short	0x010a
        /*0cee*/ 	.byte	0x06
	.zero		1


	//   ....[33]....
        /*0cf0*/ 	.word	0x00008e60
        /*0cf4*/ 	.word	0x000000ff
        /*0cf8*/ 	.word	0x00016830
        /*0cfc*/ 	.short	0x010a
        /*0cfe*/ 	.byte	0x06
	.zero		1


	//   ....[34]....
        /*0d00*/ 	.word	0x00009070
        /*0d04*/ 	.word	0x000000ff
        /*0d08*/ 	.word	0x00016850
        /*0d0c*/ 	.short	0x010a
        /*0d0e*/ 	.byte	0x06
	.zero		1


	//   ....[35]....
        /*0d10*/ 	.word	0x000090b0
        /*0d14*/ 	.word	0x000000ff
        /*0d18*/ 	.word	0x00016850
        /*0d1c*/ 	.short	0x010a
        /*0d1e*/ 	.byte	0x06
	.zero		1


	//   ....[36]....
        /*0d20*/ 	.word	0x00009990
        /*0d24*/ 	.word	0x000000ff
        /*0d28*/ 	.word	0x00000000
        /*0d2c*/ 	.short	0x0101
        /*0d2e*/ 	.byte	0x06
	.zero		1


	//   ....[37]....
        /*0d30*/ 	.word	0x0000ae80
        /*0d34*/ 	.word	0x000000ff
        /*0d38*/ 	.word	0x00000000
        /*0d3c*/ 	.short	0x0101
        /*0d3e*/ 	.byte	0x06
	.zero		1


	//   ....[38]....
        /*0d40*/ 	.word	0x0000b380
        /*0d44*/ 	.word	0x000000ff
        /*0d48*/ 	.word	0x00016830
        /*0d4c*/ 	.short	0x010a
        /*0d4e*/ 	.byte	0x06
	.zero		1


	//   ....[39]....
        /*0d50*/ 	.word	0x0000b3c0
        /*0d54*/ 	.word	0x000000ff
        /*0d58*/ 	.word	0x00016830
        /*0d5c*/ 	.short	0x010a
        /*0d5e*/ 	.byte	0x06
	.zero		1


	//   ....[40]....
        /*0d60*/ 	.word	0x0000b5a0
        /*0d64*/ 	.word	0x000000ff
        /*0d68*/ 	.word	0x00016850
        /*0d6c*/ 	.short	0x010a
        /*0d6e*/ 	.byte	0x06
	.zero		1


	//   ....[41]....
        /*0d70*/ 	.word	0x0000b5e0
        /*0d74*/ 	.word	0x000000ff
        /*0d78*/ 	.word	0x00016850
        /*0d7c*/ 	.short	0x010a
        /*0d7e*/ 	.byte	0x06
	.zero		1


	//   ....[42]....
        /*0d80*/ 	.word	0x0000be60
        /*0d84*/ 	.word	0x000000ff
        /*0d88*/ 	.word	0x00000000
        /*0d8c*/ 	.short	0x0101
        /*0d8e*/ 	.byte	0x06
	.zero		1


	//   ....[43]....
        /*0d90*/ 	.word	0x0000e4c0
        /*0d94*/ 	.word	0x000000ff
        /*0d98*/ 	.word	0x00000000
        /*0d9c*/ 	.short	0x0101
        /*0d9e*/ 	.byte	0x06
	.zero		1


	//   ....[44]....
        /*0da0*/ 	.word	0x0000e8c0
        /*0da4*/ 	.word	0x000000ff
        /*0da8*/ 	.word	0x00016850
        /*0dac*/ 	.short	0x010a
        /*0dae*/ 	.byte	0x05
	.zero		1


	//   ....[45]....
        /*0db0*/ 	.word	0x0000e900
        /*0db4*/ 	.word	0x000000ff
        /*0db8*/ 	.word	0x00016850
        /*0dbc*/ 	.short	0x010a
        /*0dbe*/ 	.byte	0x05
	.zero		1


	//   ....[46]....
        /*0dc0*/ 	.word	0x0000ee60
        /*0dc4*/ 	.word	0x000000ff
        /*0dc8*/ 	.word	0x00000000
        /*0dcc*/ 	.short	0x0101
        /*0dce*/ 	.byte	0x04
	.zero		1


	//   ....[47]....
        /*0dd0*/ 	.word	0x0000fd10
        /*0dd4*/ 	.word	0x00000015
        /*0dd8*/ 	.word	0x00000000
        /*0ddc*/ 	.short	0x0101
        /*0dde*/ 	.byte	0x3f
	.zero		1


	//   ....[48]....
        /*0de0*/ 	.word	0x000128e0
        /*0de4*/ 	.word	0x00000003
        /*0de8*/ 	.word	0x00016840
        /*0dec*/ 	.short	0x010a
        /*0dee*/ 	.byte	0x3f
	.zero		1


	//   ....[49]....
        /*0df0*/ 	.word	0x000130a0
        /*0df4*/ 	.word	0x00000003
        /*0df8*/ 	.word	0x00016830
        /*0dfc*/ 	.short	0x0107
        /*0dfe*/ 	.byte	0x3f
	.zero		1


	//   ....[50]....
        /*0e00*/ 	.word	0x00013170
        /*0e04*/ 	.word	0x00000003
        /*0e08*/ 	.word	0x00016830
        /*0e0c*/ 	.short	0x0101
        /*0e0e*/ 	.byte	0x3f
	.zero		1


	//   ....[51]....
        /*0e10*/ 	.word	0x00013fb0
        /*0e14*/ 	.word	0x00000016
        /*0e18*/ 	.word	0x00016800
        /*0e1c*/ 	.short	0x0107
        /*0e1e*/ 	.byte	0x3f
	.zero		1


	//   ....[52]....
        /*0e20*/ 	.word	0x000140a0
        /*0e24*/ 	.word	0x00000016
        /*0e28*/ 	.word	0x00016800
        /*0e2c*/ 	.short	0x0101
        /*0e2e*/ 	.byte	0x3f
	.zero		1


	//   ....[53]....
        /*0e30*/ 	.word	0x000140c0
        /*0e34*/ 	.word	0x00000016
        /*0e38*/ 	.word	0x00016820
        /*0e3c*/ 	.short	0x010a
        /*0e3e*/ 	.byte	0x3f
	.zero		1


	//   ....[54]....
        /*0e40*/ 	.word	0x00014470
        /*0e44*/ 	.word	0x00000005
        /*0e48*/ 	.word	0x00016840
        /*0e4c*/ 	.short	0x010a
        /*0e4e*/ 	.byte	0x3f
	.zero		1


	//   ....[55]....
        /*0e50*/ 	.word	0x00014980
        /*0e54*/ 	.word	0x00000005
        /*0e58*/ 	.word	0x00016830
        /*0e5c*/ 	.short	0x0107
        /*0e5e*/ 	.byte	0x3f
	.zero		1


	//   ....[56]....
        /*0e60*/ 	.word	0x00014a40
        /*0e64*/ 	.word	0x00000005
        /*0e68*/ 	.word	0x00016830
        /*0e6c*/ 	.short	0x0101
        /*0e6e*/ 	.byte	0x3f
	.zero		1


	//   ....[57]....
        /*0e70*/ 	.word	0x00014aa0
        /*0e74*/ 	.word	0x00000005
        /*0e78*/ 	.word	0x00016860
        /*0e7c*/ 	.short	0x010a
        /*0e7e*/ 	.byte	0x3f
	.zero		1


	//   ....[58]....
        /*0e80*/ 	.word	0x00014f70
        /*0e84*/ 	.word	0x00000005
        /*0e88*/ 	.word	0x00016850
        /*0e8c*/ 	.short	0x0107
        /*0e8e*/ 	.byte	0x3f
	.zero		1


	//   ....[59]....
        /*0e90*/ 	.word	0x00015120
        /*0e94*/ 	.word	0x00000005
        /*0e98*/ 	.word	0x00016850
        /*0e9c*/ 	.short	0x0101
        /*0e9e*/ 	.byte	0x3f
	.zero		1


	//   ....[60]....
        /*0ea0*/ 	.word	0x00015340
        /*0ea4*/ 	.word	0x00000000
        /*0ea8*/ 	.word	0x00016860
        /*0eac*/ 	.short	0x010a
        /*0eae*/ 	.byte	0x3f
	.zero		1


	//   ....[61]....
        /*0eb0*/ 	.word	0x000157d0
        /*0eb4*/ 	.word	0x00000000
        /*0eb8*/ 	.word	0x00016850
        /*0ebc*/ 	.short	0x0107
        /*0ebe*/ 	.byte	0x3f
	.zero		1


	//   ....[62]....
        /*0ec0*/ 	.word	0x000158a0
        /*0ec4*/ 	.word	0x00000000
        /*0ec8*/ 	.word	0x00016850
        /*0ecc*/ 	.short	0x0101
        /*0ece*/ 	.byte	0x3f
	.zero		1


	//   ....[63]....
        /*0ed0*/ 	.word	0x000165d0
        /*0ed4*/ 	.word	0x00000005
        /*0ed8*/ 	.word	0x00016820
        /*0edc*/ 	.short	0x010a
        /*0ede*/ 	.byte	0x3f
	.zero		1


	//   ....[64]....
        /*0ee0*/ 	.word	0x00016750
        /*0ee4*/ 	.word	0x00000003
        /*0ee8*/ 	.word	0x00016840
        /*0eec*/ 	.short	0x010a
        /*0eee*/ 	.byte	0x3f
	.zero		1


	//   ....[65]....
        /*0ef0*/ 	.word	0x000167f0
        /*0ef4*/ 	.word	0x00000005
        /*0ef8*/ 	.word	0x00016840
        /*0efc*/ 	.short	0x010a
        /*0efe*/ 	.byte	0x3f
	.zero		1


	//   ....[66]....
        /*0f00*/ 	.word	0x00016830
        /*0f04*/ 	.word	0x00000003
        /*0f08*/ 	.word	0x00016860
        /*0f0c*/ 	.short	0x010a
        /*0f0e*/ 	.byte	0x3f
	.zero		1


	//   ....[67]....
        /*0f10*/ 	.word	0x00016870
        /*0f14*/ 	.word	0x00000005
        /*0f18*/ 	.word	0x00016860
        /*0f1c*/ 	.short	0x010a
        /*0f1e*/ 	.byte	0x3f
	.zero		1


	//   ....[68]....
        /*0f20*/ 	.word	0x000168e0
        /*0f24*/ 	.word	0x00000003
        /*0f28*/ 	.word	0x00016800
        /*0f2c*/ 	.short	0x010a
        /*0f2e*/ 	.byte	0x3f
	.zero		1


	//   ....[69]....
        /*0f30*/ 	.word	0x00016930
        /*0f34*/ 	.word	0x0000000d
        /*0f38*/ 	.word	0x00016830
        /*0f3c*/ 	.short	0x010a
        /*0f3e*/ 	.byte	0x3f
	.zero		1


	//   ....[70]....
        /*0f40*/ 	.word	0x00016990
        /*0f44*/ 	.word	0x00000007
        /*0f48*/ 	.word	0x00016830
        /*0f4c*/ 	.short	0x010a
        /*0f4e*/ 	.byte	0x3f
	.zero		1


	//   ....[71]....
        /*0f50*/ 	.word	0x000169f0
        /*0f54*/ 	.word	0x00000007
        /*0f58*/ 	.word	0x00016850
        /*0f5c*/ 	.short	0x010a
        /*0f5e*/ 	.byte	0x3f
	.zero		1


	//   ....[72]....
        /*0f60*/ 	.word	0x00016a50
        /*0f64*/ 	.word	0x00000007
        /*0f68*/ 	.word	0x00016830
        /*0f6c*/ 	.short	0x010a
        /*0f6e*/ 	.byte	0x3f
	.zero		1


	//   ....[73]....
        /*0f70*/ 	.word	0x00016ab0
        /*0f74*/ 	.word	0x00000007
        /*0f78*/ 	.word	0x00016850
        /*0f7c*/ 	.short	0x010a
        /*0f7e*/ 	.byte	0x3f
	.zero		1


	//   ....[74]....
        /*0f80*/ 	.word	0x00016b10
        /*0f84*/ 	.word	0x00000007
        /*0f88*/ 	.word	0x00016830
        /*0f8c*/ 	.short	0x010a
        /*0f8e*/ 	.byte	0x3f
	.zero		1


	//   ....[75]....
        /*0f90*/ 	.word	0x00016b70
        /*0f94*/ 	.word	0x00000007
        /*0f98*/ 	.word	0x00016850
        /*0f9c*/ 	.short	0x010a
        /*0f9e*/ 	.byte	0x3f
	.zero		1


	//   ....[76]....
        /*0fa0*/ 	.word	0x00016bd0
        /*0fa4*/ 	.word	0x00000004
        /*0fa8*/ 	.word	0x00016850
        /*0fac*/ 	.short	0x010a
        /*0fae*/ 	.byte	0x3f
	.zero		1


	//   ....[77]....
        /*0fb0*/ 	.word	0x00016cf0
        /*0fb4*/ 	.word	0x00000003
        /*0fb8*/ 	.word	0x00016840
        /*0fbc*/ 	.short	0x010a
        /*0fbe*/ 	.byte	0x3f
	.zero		1


	//   ....[78]....
        /*0fc0*/ 	.word	0x00018790
        /*0fc4*/ 	.word	0x00000016
        /*0fc8*/ 	.word	0x00016820
        /*0fcc*/ 	.short	0x010a
        /*0fce*/ 	.byte	0x3f
	.zero		1


	//   ....[79]....
        /*0fd0*/ 	.word	0x000187e0
        /*0fd4*/ 	.word	0x00000005
        /*0fd8*/ 	.word	0x00016840
        /*0fdc*/ 	.short	0x010a
        /*0fde*/ 	.byte	0x3f
	.zero		1


	//   ....[80]....
        /*0fe0*/ 	.word	0x000190f0
        /*0fe4*/ 	.word	0x00000005
        /*0fe8*/ 	.word	0x00016860
        /*0fec*/ 	.short	0x010a
        /*0fee*/ 	.byte	0x3f
	.zero		1


	//   ....[81]....
        /*0ff0*/ 	.word	0x00019a60
        /*0ff4*/ 	.word	0x00000000
        /*0ff8*/ 	.word	0x00016860
        /*0ffc*/ 	.short	0x010a
        /*0ffe*/ 	.byte	0x3f
	.zero		1


	//   ....[82]....
        /*1000*/ 	.word	0x0001ad00
        /*1004*/ 	.word	0x00000005
        /*1008*/ 	.word	0x00016820
        /*100c*/ 	.short	0x010a
        /*100e*/ 	.byte	0x3f
	.zero		1


	//   ....[83]....
        /*1010*/ 	.word	0x0001aea0
        /*1014*/ 	.word	0x00000003
        /*1018*/ 	.word	0x00016840
        /*101c*/ 	.short	0x010a
        /*101e*/ 	.byte	0x3f
	.zero		1


	//   ....[84]....
        /*1020*/ 	.word	0x0001aef0
        /*1024*/ 	.word	0x00000005
        /*1028*/ 	.word	0x00016840
        /*102c*/ 	.short	0x010a
        /*102e*/ 	.byte	0x3f
	.zero		1


	//   ....[85]....
        /*1030*/ 	.word	0x0001af40
        /*1034*/ 	.word	0x00000003
        /*1038*/ 	.word	0x00016860
        /*103c*/ 	.short	0x010a
        /*103e*/ 	.byte	0x3f
	.zero		1


	//----- nvinfo : EIATTR_NUM_MBARRIERS
	.align		4
.L_1495:
        /*1040*/ 	.byte	0x03, 0x38
        /*1042*/ 	.short	0x0016


	//----- nvinfo : EIATTR_EXIT_INSTR_OFFSETS
	.align		4
        /*1044*/ 	.byte	0x04, 0x1c
        /*1046*/ 	.short	(.L_1497 - .L_1496)


	//   ....[0]....
.L_1496:
        /*1048*/ 	.word	0x000009b0


	//   ....[1]....
        /*104c*/ 	.word	0x00010940


	//   ....[2]....
        /*1050*/ 	.word	0x000168c0


	//----- nvinfo : EIATTR_MAX_THREADS
	.align		4
.L_1497:
        /*1054*/ 	.byte	0x04, 0x05
        /*1056*/ 	.short	(.L_1499 - .L_1498)
.L_1498:
        /*1058*/ 	.word	0x00000200
        /*105c*/ 	.word	0x00000001
        /*1060*/ 	.word	0x00000001


	//----- nvinfo : EIATTR_CRS_STACK_SIZE
	.align		4
.L_1499:
        /*1064*/ 	.byte	0x04, 0x1e
        /*1066*/ 	.short	(.L_1501 - .L_1500)
.L_1500:
        /*1068*/ 	.word	0x00000000


	//----- nvinfo : EIATTR_CBANK_PARAM_SIZE
	.align		4
.L_1501:
        /*106c*/ 	.byte	0x03, 0x19
        /*106e*/ 	.short	0x0af0


	//----- nvinfo : EIATTR_PARAM_CBANK
	.align		4
        /*1070*/ 	.byte	0x04, 0x0a
        /*1072*/ 	.short	(.L_1503 - .L_1502)
	.align		4
.L_1502:
        /*1074*/ 	.word	index@(.nv.constant0._ZN7cutlass13device_kernelIN5flash11enable_sm90INS1_16FlashAttnFwdSm90INS1_25CollectiveMainloopFwdSm90ILi2EN4cute5tupleIJNS5_1CILi1EEES8_S8_EEENS6_IJNS7_ILi192EEENS7_ILi128EEENS7_ILi64EEEEEELi64ENS_6half_tEfNS_4arch4Sm90ELb0ELb1ELb1ELb1ELb1ELb0ELb0ELb1ELb1ELb1ELb0ELb0EEENS1_21CollectiveEpilogueFwdINS6_IJSA_SC_SB_EEES9_SE_SG_Li384ELb1ELb1ELb0ELb0EEENS1_36VarlenDynamicPersistentTileSchedulerILi192ELi128ELi384ELi128ELb0ELb1ELb1ELb1ELb0ELb1EEEEEEEEEvNT_6ParamsE)
        /*1078*/ 	.short	0x0210
        /*107a*/ 	.short	0x0af0


	//----- nvinfo : EIATTR_SW_WAR
	.align		4
.L_1503:
        /*107c*/ 	.byte	0x04, 0x36
        /*107e*/ 	.short	(.L_1505 - .L_1504)
.L_1504:
        /*1080*/ 	.word	0x00000008
.L_1505:


//--------------------- .nv.info._ZN7cutlass13device_kernelIN5flash11enable_sm90INS1_16FlashAttnFwdSm90INS1_25CollectiveMainloopFwdSm90ILi2EN4cute5tupleIJNS5_1CILi1EEES8_S8_EEENS6_IJNS7_ILi192EEENS7_ILi128EEENS7_ILi64EEEEEELi64ENS_6half_tEfNS_4arch4Sm90ELb0ELb1ELb1ELb1ELb1ELb1ELb0ELb1ELb1ELb1ELb0ELb0EEENS1_21CollectiveEpilogueFwdINS6_IJSA_SC_SB_EEES9_SE_SG_Li384ELb1ELb1ELb0ELb0EEENS1_36VarlenDynamicPersistentTileSchedulerILi192ELi128ELi384ELi128ELb0ELb1ELb1ELb1ELb0ELb1EEEEEEEEEvNT_6ParamsE --------------------------
	.section	.nv.info._ZN7cutlass13device_kernelIN5flash11enable_sm90INS1_16FlashAttnFwdSm90INS1_25CollectiveMainloopFwdSm90ILi2EN4cute5tupleIJNS5_1CILi1EEES8_S8_EEENS6_IJNS7_ILi192EEENS7_ILi128EEENS7_ILi64EEEEEELi64ENS_6half_tEfNS_4arch4Sm90ELb0ELb1ELb1ELb1ELb1ELb1ELb0ELb1ELb1ELb1ELb0ELb0EEENS1_21CollectiveEpilogueFwdINS6_IJSA_SC_SB_EEES9_SE_SG_Li384ELb1ELb1ELb0ELb0EEENS1_36VarlenDynamicPersistentTileSchedulerILi192ELi128ELi384ELi128ELb0ELb1ELb1ELb1ELb0ELb1EEEEEEEEEvNT_6ParamsE,"",@"SHT_CUDA_INFO"
	.sectionflags	@""
	.align	4


	//----- nvinfo : EIATTR_CUDA_API_VERSION
	.align		4
        /*0000*/ 	.byte	0x04, 0x37
        /*0002*/ 	.short	(.L_1507 - .L_1506)
.L_1506:
        /*0004*/ 	.word	0x00000082


	//----- nvinfo : EIATTR_KPARAM_INFO
	.align		4
.L_1507:
        /*0008*/ 	.byte	0x04, 0x17
        /*000a*/ 	.short	(.L_1509 - .L_1508)
.L_1508:
        /*000c*/ 	.word	0x00000000
        /*0010*/ 	.short	0x0000
        /*0012*/ 	.short	0x0070
        /*0014*/ 	.byte	0x00, 0xf0, 0x01, 0x2a


	//----- nvinfo : EIATTR_SPARSE_MMA_MASK
	.align		4
.L_1509:
        /*0018*/ 	.byte	0x03, 0x50
        /*001a*/ 	.short	0x0000


	//----- nvinfo : EIATTR_MAXREG_COUNT
	.align		4
        /*001c*/ 	.byte	0x03, 0x1b
        /*001e*/ 	.short	0x0080


	//----- nvinfo : EIATTR_NUM_BARRIERS
	.align		4
        /*0020*/ 	.byte	0x02, 0x4c
        /*0022*/ 	.byte	0x10
	.zero		1


	//----- nvinfo : EIATTR_EXTERNS
	.align		4
        /*0024*/ 	.byte	0x04, 0x0f
        /*0026*/ 	.short	(.L_1511 - .L_1510)


	//   ....[0]....
	.align		4
.L_1510:
        /*0028*/ 	.word	index@(__assertfail)


	//----- nvinfo : EIATTR_ANNOTATIONS
	.align		4
.L_1511:
        /*002c*/ 	.byte	0x04, 0x55
        /*002e*/ 	.short	(.L_1513 - .L_1512)


	//   ....[0]....
.L_1512:
        /* <DEDUP_REMOVED lines=76> */


	//----- nvinfo : EIATTR_MERCURY_ISA_VERSION
	.align		4
.L_1513:
        /*04e0*/ 	.byte	0x03, 0x5f
        /*04e2*/ 	.short	0x0101


	//----- nvinfo : EIATTR_UNUSED_LOAD_BYTE_OFFSET
	.align		4
        /*04e4*/ 	.byte	0x04, 0x44
        /*04e6*/ 	.short	(.L_1515 - .L_1514)


	//   ....[0]....
.L_1514:
        /*04e8*/ 	.word	0x00000a90
        /*04ec*/ 	.word	0x0000fff0


	//   ....[1]....
        /*04f0*/ 	.word	0x000173f0
        /*04f4*/ 	.word	0x0000fff0


	//----- nvinfo : EIATTR_INT_WARP_WIDE_INSTR_OFFSETS
	.align		4
.L_1515:
        /*04f8*/ 	.byte	0x04, 0x31
        /*04fa*/ 	.short	(.L_1517 - .L_1516)


	//   ....[0]....
.L_1516:
        /*04fc*/ 	.word	0x00000130


	//   ....[1]....
        /*0500*/ 	.word	0x00000170


	//   ....[2]....
        /*0504*/ 	.word	0x000001e0


	//   ....[3]....
        /*0508*/ 	.word	0x0001b630


	//   ....[4]....
        /*050c*/ 	.word	0x0001b6c0


	//   ....[5]....
        /*0510*/ 	.word	0x0001e900


	//   ....[6]....
        /*0514*/ 	.word	0x0001e990


	//----- nvinfo : EIATTR_COOP_GROUP_MASK_REGIDS
	.align		4
.L_1517:
        /*0518*/ 	.byte	0x04, 0x29
        /*051a*/ 	.short	(.L_1519 - .L_1518)


	//   ....[0]....
.L_1518:
        /*051c*/ 	.word	0xffffffff


	//   ....[1]....
        /*0520*/ 	.word	0xffffffff


	//   ....[2]....
        /*0524*/ 	.word	0xffffffff


	//   ....[3]....
        /*0528*/ 	.word	0xffffffff


	//   ....[4]....
        /*052c*/ 	.word	0xffffffff


	//   ....[5]....
        /*0530*/ 	.word	0xffffffff


	//   ....[6]....
        /*0534*/ 	.word	0xffffffff


	//   ....[7]....
        /*0538*/ 	.word	0xffffffff


	//   ....[8]....
        /*053c*/ 	.word	0xffffffff


	//   ....[9]....
        /*0540*/ 	.word	0xffffffff


	//   ....[10]....
        /*0544*/ 	.word	0xffffffff


	//   ....[11]....
        /*0548*/ 	.word	0xffffffff


	//   ....[12]....
        /*054c*/ 	.word	0xffffffff


	//   ....[13]....
        /*0550*/ 	.word	0xffffffff


	//   ....[14]....
        /*0554*/ 	.word	0xffffffff


	//   ....[15]....
        /*0558*/ 	.word	0xffffffff


	//   ....[16]....
        /*055c*/ 	.word	0xffffffff


	//   ....[17]....
        /*0560*/ 	.word	0xffffffff


	//   ....[18]....
        /*0564*/ 	.word	0xffffffff


	//   ....[19]....
        /*0568*/ 	.word	0xffffffff


	//   ....[20]....
        /*056c*/ 	.word	0xffffffff


	//   ....[21]....
        /*0570*/ 	.word	0xffffffff


	//   ....[22]....
        /*0574*/ 	.word	0xffffffff


	//   ....[23]....
        /*0578*/ 	.word	0xffffffff


	//   ....[24]....
        /*057c*/ 	.word	0xffffffff


	//   ....[25]....
        /*0580*/ 	.word	0xffffffff


	//   ....[26]....
        /*0584*/ 	.word	0xffffffff


	//   ....[27]....
        /*0588*/ 	.word	0xffffffff


	//   ....[28]....
        /*058c*/ 	.word	0xffffffff


	//   ....[29]....
        /*0590*/ 	.word	0xffffffff


	//   ....[30]....
        /*0594*/ 	.word	0xffffffff


	//   ....[31]....
        /*0598*/ 	.word	0xffffffff


	//   ....[32]....
        /*059c*/ 	.word	0xffffffff


	//   ....[33]....
        /*05a0*/ 	.word	0xffffffff


	//   ....[34]....
        /*05a4*/ 	.word	0xffffffff


	//   ....[35]....
        /*05a8*/ 	.word	0xffffffff


	//   ....[36]....
        /*05ac*/ 	.word	0xffffffff


	//   ....[37]....
        /*05b0*/ 	.word	0xffffffff


	//   ....[38]....
        /*05b4*/ 	.word	0xffffffff


	//   ....[39]....
        /*05b8*/ 	.word	0xffffffff


	//   ....[40]....
        /*05bc*/ 	.word	0xffffffff


	//   ....[41]....
        /*05c0*/ 	.word	0xffffffff


	//   ....[42]....
        /*05c4*/ 	.word	0xffffffff


	//   ....[43]....
        /*05c8*/ 	.word	0xffffffff


	//   ....[44]....
        /*05cc*/ 	.word	0xffffffff


	//   ....[45]....
        /*05d0*/ 	.word	0xffffffff


	//   ....[46]....
        /*05d4*/ 	.word	0xffffffff


	//   ....[47]....
        /*05d8*/ 	.word	0xffffffff


	//   ....[48]....
        /*05dc*/ 	.word	0xffffffff


	//   ....[49]....
        /*05e0*/ 	.word	0xffffffff


	//   ....[50]....
        /*05e4*/ 	.word	0xffffffff


	//   ....[51]....
        /*05e8*/ 	.word	0xffffffff


	//   ....[52]....
        /*05ec*/ 	.word	0xffffffff


	//   ....[53]....
        /*05f0*/ 	.word	0xffffffff


	//   ....[54]....
        /*05f4*/ 	.word	0xffffffff


	//   ....[55]....
        /*05f8*/ 	.word	0xffffffff


	//   ....[56]....
        /*05fc*/ 	.word	0xffffffff


	//   ....[57]....
        /*0600*/ 	.word	0xffffffff


	//   ....[58]....
        /*0604*/ 	.word	0xffffffff


	//   ....[59]....
        /*0608*/ 	.word	0xffffffff


	//   ....[60]....
        /*060c*/ 	.word	0xffffffff


	//   ....[61]....
        /*0610*/ 	.word	0xffffffff


	//   ....[62]....
        /*0614*/ 	.word	0xffffffff


	//   ....[63]....
        /*0618*/ 	.word	0xffffffff


	//   ....[64]....
        /*061c*/ 	.word	0xffffffff


	//   ....[65]....
        /*0620*/ 	.word	0xffffffff


	//   ....[66]....
        /*0624*/ 	.word	0xffffffff


	//   ....[67]....
        /*0628*/ 	.word	0xffffffff


	//   ....[68]....
        /*062c*/ 	.word	0xffffffff


	//   ....[69]....
        /*0630*/ 	.word	0xffffffff


	//   ....[70]....
        /*0634*/ 	.word	0xffffffff


	//   ....[71]....
        /*0638*/ 	.word	0xffffffff


	//   ....[72]....
        /*063c*/ 	.word	0xffffffff


	//   ....[73]....
        /*0640*/ 	.word	0xffffffff


	//   ....[74]....
        /*0644*/ 	.word	0xffffffff


	//   ....[75]....
        /*0648*/ 	.word	0xffffffff


	//   ....[76]....
        /*064c*/ 	.word	0xffffffff


	//   ....[77]....
        /*0650*/ 	.word	0xffffffff


	//   ....[78]....
        /*0654*/ 	.word	0xffffffff


	//   ....[79]....
        /*0658*/ 	.word	0xffffffff


	//   ....[80]....
        /*065c*/ 	.word	0xffffffff


	//   ....[81]....
        /*0660*/ 	.word	0xffffffff


	//   ....[82]....
        /*0664*/ 	.word	0xffffffff


	//   ....[83]....
        /*0668*/ 	.word	0xffffffff


	//   ....[84]....
        /*066c*/ 	.word	0xffffffff


	//   ....[85]....
        /*0670*/ 	.word	0xffffffff


	//   ....[86]....
        /*0674*/ 	.word	0xffffffff


	//   ....[87]....
        /*0678*/ 	.word	0xffffffff


	//   ....[88]....
        /*067c*/ 	.word	0xffffffff


	//   ....[89]....
        /*0680*/ 	.word	0xffffffff


	//   ....[90]....
        /*0684*/ 	.word	0xffffffff


	//   ....[91]....
        /*0688*/ 	.word	0xffffffff


	//   ....[92]....
        /*068c*/ 	.word	0xffffffff


	//   ....[93]....
        /*0690*/ 	.word	0xffffffff


	//   ....[94]....
        /*0694*/ 	.word	0xffffffff


	//   ....[95]....
        /*0698*/ 	.word	0xffffffff


	//   ....[96]....
        /*069c*/ 	.word	0xffffffff


	//   ....[97]....
        /*06a0*/ 	.word	0xffffffff


	//   ....[98]....
        /*06a4*/ 	.word	0xffffffff


	//   ....[99]....
        /*06a8*/ 	.word	0xffffffff


	//   ....[100]....
        /*06ac*/ 	.word	0xffffffff


	//   ....[101]....
        /*06b0*/ 	.word	0xffffffff


	//   ....[102]....
        /*06b4*/ 	.word	0xffffffff


	//   ....[103]....
        /*06b8*/ 	.word	0xffffffff


	//   ....[104]....
        /*06bc*/ 	.word	0xffffffff


	//   ....[105]....
        /*06c0*/ 	.word	0xffffffff


	//   ....[106]....
        /*06c4*/ 	.word	0xffffffff


	//   ....[107]....
        /*06c8*/ 	.word	0xffffffff


	//   ....[108]....
        /*06cc*/ 	.word	0xffffffff


	//   ....[109]....
        /*06d0*/ 	.word	0xffffffff


	//   ....[110]....
        /*06d4*/ 	.word	0xffffffff


	//   ....[111]....
        /*06d8*/ 	.word	0xffffffff


	//   ....[112]....
        /*06dc*/ 	.word	0xffffffff


	//   ....[113]....
        /*06e0*/ 	.word	0xffffffff


	//   ....[114]....
        /*06e4*/ 	.word	0xffffffff


	//   ....[115]....
        /*06e8*/ 	.word	0xffffffff


	//   ....[116]....
        /*06ec*/ 	.word	0xffffffff


	//   ....[117]....
        /*06f0*/ 	.word	0xffffffff


	//   ....[118]....
        /*06f4*/ 	.word	0xffffffff


	//   ....[119]....
        /*06f8*/ 	.word	0xffffffff


	//   ....[120]....
        /*06fc*/ 	.word	0xffffffff


	//   ....[121]....
        /*0700*/ 	.word	0xffffffff


	//   ....[122]....
        /*0704*/ 	.word	0xffffffff


	//   ....[123]....
        /*0708*/ 	.word	0xffffffff


	//   ....[124]....
        /*070c*/ 	.word	0xffffffff


	//   ....[125]....
        /*0710*/ 	.word	0xffffffff


	//   ....[126]....
        /*0714*/ 	.word	0xffffffff


	//   ....[127]....
        /*0718*/ 	.word	0xffffffff


	//   ....[128]....
        /*071c*/ 	.word	0xffffffff


	//   ....[129]....
        /*0720*/ 	.word	0xffffffff


	//   ....[130]....
        /*0724*/ 	.word	0xffffffff


	//   ....[131]....
        /*0728*/ 	.word	0xffffffff


	//   ....[132]....
        /*072c*/ 	.word	0xffffffff


	//   ....[133]....
        /*0730*/ 	.word	0xffffffff


	//   ....[134]....
        /*0734*/ 	.word	0xffffffff


	//   ....[135]....
        /*0738*/ 	.word	0xffffffff


	//   ....[136]....
        /*073c*/ 	.word	0xffffffff


	//   ....[137]....
        /*0740*/ 	.word	0xffffffff


	//   ....[138]....
        /*0744*/ 	.word	0xffffffff


	//   ....[139]....
        /*0748*/ 	.word	0xffffffff


	//   ....[140]....
        /*074c*/ 	.word	0xffffffff


	//   ....[141]....
        /*0750*/ 	.word	0xffffffff


	//   ....[142]....
        /*0754*/ 	.word	0xffffffff


	//   ....[143]....
        /*0758*/ 	.word	0xffffffff


	//   ....[144]....
        /*075c*/ 	.word	0xffffffff


	//   ....[145]....
        /*0760*/ 	.word	0xffffffff


	//   ....[146]....
        /*0764*/ 	.word	0xffffffff


	//   ....[147]....
        /*0768*/ 	.word	0xffffffff


	//   ....[148]....
        /*076c*/ 	.word	0xffffffff


	//   ....[149]....
        /*0770*/ 	.word	0xffffffff


	//   ....[150]....
        /*0774*/ 	.word	0xffffffff


	//   ....[151]....
        /*0778*/ 	.word	0xffffffff


	//   ....[152]....
        /*077c*/ 	.word	0xffffffff


	//   ....[153]....
        /*0780*/ 	.word	0xffffffff


	//   ....[154]....
        /*0784*/ 	.word	0xffffffff


	//   ....[155]....
        /*0788*/ 	.word	0xffffffff


	//   ....[156]....
        /*078c*/ 	.word	0xffffffff


	//   ....[157]....
        /*0790*/ 	.word	0xffffffff


	//   ....[158]....
        /*0794*/ 	.word	0xffffffff


	//   ....[159]....
        /*0798*/ 	.word	0xffffffff


	//   ....[160]....
        /*079c*/ 	.word	0xffffffff


	//   ....[161]....
        /*07a0*/ 	.word	0xffffffff


	//   ....[162]....
        /*07a4*/ 	.word	0xffffffff


	//   ....[163]....
        /*07a8*/ 	.word	0xffffffff


	//   ....[164]....
        /*07ac*/ 	.word	0xffffffff


	//   ....[165]....
        /*07b0*/ 	.word	0xffffffff


	//   ....[166]....
        /*07b4*/ 	.word	0xffffffff


	//   ....[167]....
        /*07b8*/ 	.word	0xffffffff


	//   ....[168]....
        /*07bc*/ 	.word	0xffffffff


	//   ....[169]....
        /*07c0*/ 	.word	0xffffffff


	//   ....[170]....
        /*07c4*/ 	.word	0xffffffff


	//   ....[171]....
        /*07c8*/ 	.word	0xffffffff


	//   ....[172]....
        /*07cc*/ 	.word	0xffffffff


	//   ....[173]....
        /*07d0*/ 	.word	0xffffffff


	//   ....[174]....
        /*07d4*/ 	.word	0xffffffff


	//   ....[175]....
        /*07d8*/ 	.word	0xffffffff


	//   ....[176]....
        /*07dc*/ 	.word	0xffffffff


	//   ....[177]....
        /*07e0*/ 	.word	0xffffffff


	//   ....[178]....
        /*07e4*/ 	.word	0xffffffff


	//   ....[179]....
        /*07e8*/ 	.word	0xffffffff


	//   ....[180]....
        /*07ec*/ 	.word	0xffffffff


	//   ....[181]....
        /*07f0*/ 	.word	0xffffffff


	//   ....[182]....
        /*07f4*/ 	.word	0xffffffff


	//   ....[183]....
        /*07f8*/ 	.word	0xffffffff


	//   ....[184]....
        /*07fc*/ 	.word	0xffffffff


	//   ....[185]....
        /*0800*/ 	.word	0xffffffff


	//   ....[186]....
        /*0804*/ 	.word	0xffffffff


	//   ....[187]....
        /*0808*/ 	.word	0xffffffff


	//   ....[188]....
        /*080c*/ 	.word	0xffffffff


	//   ....[189]....
        /*0810*/ 	.word	0xffffffff


	//   ....[190]....
        /*0814*/ 	.word	0xffffffff


	//   ....[191]....
        /*0818*/ 	.word	0xffffffff


	//   ....[192]....
        /*081c*/ 	.word	0xffffffff


	//   ....[193]....
        /*0820*/ 	.word	0xffffffff


	//   ....[194]....
        /*0824*/ 	.word	0xffffffff


	//   ....[195]....
        /*0828*/ 	.word	0xffffffff


	//   ....[196]....
        /*082c*/ 	.word	0xffffffff


	//   ....[197]....
        /*0830*/ 	.word	0xffffffff


	//   ....[198]....
        /*0834*/ 	.word	0xffffffff


	//   ....[199]....
        /*0838*/ 	.word	0xffffffff


	//   ....[200]....
        /*083c*/ 	.word	0xffffffff


	//   ....[201]....
        /*0840*/ 	.word	0xffffffff


	//   ....[202]....
        /*0844*/ 	.word	0xffffffff


	//   ....[203]....
        /*0848*/ 	.word	0xffffffff


	//   ....[204]....
        /*084c*/ 	.word	0xffffffff


	//   ....[205]....
        /*0850*/ 	.word	0xffffffff


	//   ....[206]....
        /*0854*/ 	.word	0xffffffff


	//   ....[207]....
        /*0858*/ 	.word	0xffffffff


	//   ....[208]....
        /*085c*/ 	.word	0xffffffff


	//   ....[209]....
        /*0860*/ 	.word	0x0500000f


	//   ....[210]....
        /*0864*/ 	.word	0x0500000f


	//   ....[211]....
        /*0868*/ 	.word	0x0500000f


	//   ....[212]....
        /*086c*/ 	.word	0x0500000f


	//   ....[213]....
        /*0870*/ 	.word	0x0500000f


	//   ....[214]....
        /*0874*/ 	.word	0x0500000f


	//   ....[215]....
        /*0878*/ 	.word	0x0500000f


	//   ....[216]....
        /*087c*/ 	.word	0x0500000f


	//   ....[217]....
        /*0880*/ 	.word	0x0500000f


	//   ....[218]....
        /*0884*/ 	.word	0x0500000f


	//   ....[219]....
        /*0888*/ 	.word	0x0500000f


	//   ....[220]....
        /*088c*/ 	.word	0x0500000f


	//   ....[221]....
        /*0890*/ 	.word	0x0500000f


	//   ....[222]....
        /*0894*/ 	.word	0x0500000f


	//   ....[223]....
        /*0898*/ 	.word	0x0500000f


	//   ....[224]....
        /*089c*/ 	.word	0x0500000f


	//   ....[225]....
        /*08a0*/ 	.word	0x0500000f


	//   ....[226]....
        /*08a4*/ 	.word	0x0500000f


	//   ....[227]....
        /*08a8*/ 	.word	0x0500000f


	//   ....[228]....
        /*08ac*/ 	.word	0x0500000f


	//   ....[229]....
        /*08b0*/ 	.word	0x0500000f


	//   ....[230]....
        /*08b4*/ 	.word	0x0500000f


	//   ....[231]....
        /*08b8*/ 	.word	0x0500000f


	//   ....[232]....
        /*08bc*/ 	.word	0x0500000f


	//   ....[233]....
        /*08c0*/ 	.word	0x0500000f


	//   ....[234]....
        /*08c4*/ 	.word	0x0500000f


	//   ....[235]....
        /*08c8*/ 	.word	0x0500000f


	//   ....[236]....
        /*08cc*/ 	.word	0x0500000f


	//   ....[237]....
        /*08d0*/ 	.word	0x0500000f


	//   ....[238]....
        /*08d4*/ 	.word	0x0500000f


	//   ....[239]....
        /*08d8*/ 	.word	0x0500000f


	//   ....[240]....
        /*08dc*/ 	.word	0x0500000f


	//   ....[241]....
        /*08e0*/ 	.word	0x0500000f


	//   ....[242]....
        /*08e4*/ 	.word	0x0500000f


	//   ....[243]....
        /*08e8*/ 	.word	0x0500000f


	//   ....[244]....
        /*08ec*/ 	.word	0x0500000f


	//   ....[245]....
        /*08f0*/ 	.word	0x0500000f


	//   ....[246]....
        /*08f4*/ 	.word	0x0500000f


	//   ....[247]....
        /*08f8*/ 	.word	0x0500000f


	//   ....[248]....
        /*08fc*/ 	.word	0x0500000f


	//   ....[249]....
        /*0900*/ 	.word	0x0500000f


	//   ....[250]....
        /*0904*/ 	.word	0x0500000f


	//   ....[251]....
        /*0908*/ 	.word	0x0500000f


	//   ....[252]....
        /*090c*/ 	.word	0x0500000f


	//   ....[253]....
        /*0910*/ 	.word	0x0500000f


	//   ....[254]....
        /*0914*/ 	.word	0x0500000f


	//   ....[255]....
        /*0918*/ 	.word	0x0500000f


	//   ....[0]....
        /*091c*/ 	.word	0x0500000f


	//   ....[1]....
        /*0920*/ 	.word	0x0500000f


	//   ....[2]....
        /*0924*/ 	.word	0x0500000f


	//   ....[3]....
        /*0928*/ 	.word	0x0500000f


	//   ....[4]....
        /*092c*/ 	.word	0x0500000f


	//   ....[5]....
        /*0930*/ 	.word	0x0500000f


	//   ....[6]....
        /*0934*/ 	.word	0x0500000f


	//   ....[7]....
        /*0938*/ 	.word	0x0500000f


	//   ....[8]....
        /*093c*/ 	.word	0x0500000f


	//   ....[9]....
        /*0940*/ 	.word	0x0500000f


	//   ....[10]....
        /*0944*/ 	.word	0x0500000f


	//   ....[11]....
        /*0948*/ 	.word	0x0500000f


	//   ....[12]....
        /*094c*/ 	.word	0x0500000f


	//   ....[13]....
        /*0950*/ 	.word	0x0500000f


	//   ....[14]....
        /*0954*/ 	.word	0x0500000f


	//   ....[15]....
        /*0958*/ 	.word	0x0500000f


	//   ....[16]....
        /*095c*/ 	.word	0x0500000f


	//   ....[17]....
        /*0960*/ 	.word	0x0500000f


	//   ....[18]....
        /*0964*/ 	.word	0x0500000f


	//   ....[19]....
        /*0968*/ 	.word	0x0500000f


	//   ....[20]....
        /*096c*/ 	.word	0x0500000f


	//   ....[21]....
        /*0970*/ 	.word	0x0500000f


	//   ....[22]....
        /*0974*/ 	.word	0x0500000f


	//   ....[23]....
        /*0978*/ 	.word	0x0500000f


	//   ....[24]....
        /*097c*/ 	.word	0x0500000f


	//   ....[25]....
        /*0980*/ 	.word	0x0500000f


	//   ....[26]....
        /*0984*/ 	.word	0x0500000f


	//   ....[27]....
        /*0988*/ 	.word	0x0500000f


	//   ....[28]....
        /*098c*/ 	.word	0x0500000f


	//   ....[29]....
        /*0990*/ 	.word	0x0500000f


	//   ....[30]....
        /*0994*/ 	.word	0x0500000f


	//   ....[31]....
        /*0998*/ 	.word	0x0500000f


	//   ....[32]....
        /*099c*/ 	.word	0x0500000f


	//   ....[33]....
        /*09a0*/ 	.word	0x0500000f


	//   ....[34]....
        /*09a4*/ 	.word	0x0500000f


	//   ....[35]....
        /*09a8*/ 	.word	0x0500000f


	//   ....[36]....
        /*09ac*/ 	.word	0x0500000f


	//   ....[37]....
        /*09b0*/ 	.word	0x0500000f


	//   ....[38]....
        /*09b4*/ 	.word	0x0500000f


	//   ....[39]....
        /*09b8*/ 	.word	0x0500000f


	//   ....[40]....
        /*09bc*/ 	.word	0x0500000f


	//   ....[41]....
        /*09c0*/ 	.word	0x0500000f


	//   ....[42]....
        /*09c4*/ 	.word	0x0500000f


	//   ....[43]....
        /*09c8*/ 	.word	0x0500000f


	//   ....[44]....
        /*09cc*/ 	.word	0x0500000f


	//   ....[45]....
        /*09d0*/ 	.word	0x0500000f


	//   ....[46]....
        /*09d4*/ 	.word	0x0500000f


	//   ....[47]....
        /*09d8*/ 	.word	0x0500000f


	//   ....[48]....
        /*09dc*/ 	.word	0x0500000f


	//   ....[49]....
        /*09e0*/ 	.word	0x0500000f


	//   ....[50]....
        /*09e4*/ 	.word	0x0500000f


	//   ....[51]....
        /*09e8*/ 	.word	0x0500000f


	//   ....[52]....
        /*09ec*/ 	.word	0x0500000f


	//   ....[53]....
        /*09f0*/ 	.word	0x0500000f


	//   ....[54]....
        /*09f4*/ 	.word	0x0500000f


	//   ....[55]....
        /*09f8*/ 	.word	0x0500000f


	//   ....[56]....
        /*09fc*/ 	.word	0x0500000f


	//   ....[57]....
        /*0a00*/ 	.word	0x0500000f


	//   ....[58]....
        /*0a04*/ 	.word	0x0500000f


	//   ....[59]....
        /*0a08*/ 	.word	0x0500000f


	//   ....[60]....
        /*0a0c*/ 	.word	0x0500000f


	//   ....[61]....
        /*0a10*/ 	.word	0x0500000f


	//   ....[62]....
        /*0a14*/ 	.word	0x0500000f


	//   ....[63]....
        /*0a18*/ 	.word	0x0500000f


	//   ....[64]....
        /*0a1c*/ 	.word	0x0500000f


	//   ....[65]....
        /*0a20*/ 	.word	0x0500000f


	//   ....[66]....
        /*0a24*/ 	.word	0x0500000f


	//   ....[67]....
        /*0a28*/ 	.word	0x0500000f


	//   ....[68]....
        /*0a2c*/ 	.word	0x0500000f


	//   ....[69]....
        /*0a30*/ 	.word	0x0500000f


	//   ....[70]....
        /*0a34*/ 	.word	0x0500000f


	//   ....[71]....
        /*0a38*/ 	.word	0x0500000f


	//   ....[72]....
        /*0a3c*/ 	.word	0x0500000f


	//   ....[73]....
        /*0a40*/ 	.word	0x0500000f


	//   ....[74]....
        /*0a44*/ 	.word	0x0500000f


	//   ....[75]....
        /*0a48*/ 	.word	0x0500000f


	//   ....[76]....
        /*0a4c*/ 	.word	0x0500000f


	//   ....[77]....
        /*0a50*/ 	.word	0x0500000f


	//   ....[78]....
        /*0a54*/ 	.word	0x0500000f


	//   ....[79]....
        /*0a58*/ 	.word	0x0500000f


	//   ....[80]....
        /*0a5c*/ 	.word	0x0500000f


	//   ....[81]....
        /*0a60*/ 	.word	0x0500000f


	//   ....[82]....
        /*0a64*/ 	.word	0x0500000f


	//   ....[83]....
        /*0a68*/ 	.word	0x0500000f


	//   ....[84]....
        /*0a6c*/ 	.word	0x0500000f


	//   ....[85]....
        /*0a70*/ 	.word	0x0500000f


	//   ....[86]....
        /*0a74*/ 	.word	0x0500000f


	//   ....[87]....
        /*0a78*/ 	.word	0x0500000f


	//   ....[88]....
        /*0a7c*/ 	.word	0x0500000f


	//   ....[89]....
        /*0a80*/ 	.word	0x0500000f


	//   ....[90]....
        /*0a84*/ 	.word	0x0500000f


	//   ....[91]....
        /*0a88*/ 	.word	0x0500000f


	//   ....[92]....
        /*0a8c*/ 	.word	0x0500000f


	//   ....[93]....
        /*0a90*/ 	.word	0x0500000f


	//   ....[94]....
        /*0a94*/ 	.word	0x0500000f


	//   ....[95]....
        /*0a98*/ 	.word	0x0500000f


	//   ....[96]....
        /*0a9c*/ 	.word	0x0500000f


	//   ....[97]....
        /*0aa0*/ 	.word	0x0500000f


	//----- nvinfo : EIATTR_COOP_GROUP_INSTR_OFFSETS
	.align		4
.L_1519:
        /*0aa4*/ 	.byte	0x04, 0x28
        /*0aa6*/ 	.short	(.L_1521 - .L_1520)


	//   ....[0]....
.L_1520:
        /*0aa8*/ 	.word	0x00000070


	//   ....[1]....
        /*0aac*/ 	.word	0x00000140


	//   ....[2]....
        /*0ab0*/ 	.word	0x00000190


	//   ....[3]....
        /*0ab4*/ 	.word	0x000003c0


	//   ....[4]....
        /*0ab8*/ 	.word	0x00000520


	//   ....[5]....
        /*0abc*/ 	.word	0x00000640


	//   ....[6]....
        /*0ac0*/ 	.word	0x000007a0


	//   ....[7]....
        /*0ac4*/ 	.word	0x00002e30


	//   ....[8]....
        /*0ac8*/ 	.word	0x00002e40


	//   ....[9]....
        /*0acc*/ 	.word	0x00003520


	//   ....[10]....
        /*0ad0*/ 	.word	0x00003530


	//   ....[11]....
        /*0ad4*/ 	.word	0x000041c0


	//   ....[12]....
        /*0ad8*/ 	.word	0x000041d0


	//   ....[13]....
        /*0adc*/ 	.word	0x00004930


	//   ....[14]....
        /*0ae0*/ 	.word	0x00004940


	//   ....[15]....
        /*0ae4*/ 	.word	0x00005370


	//   ....[16]....
        /*0ae8*/ 	.word	0x00005380


	//   ....[17]....
        /*0aec*/ 	.word	0x000054a0


	//   ....[18]....
        /*0af0*/ 	.word	0x000054b0


	//   ....[19]....
        /*0af4*/ 	.word	0x00005860


	//   ....[20]....
        /*0af8*/ 	.word	0x00005880


	//   ....[21]....
        /*0afc*/ 	.word	0x00005960


	//   ....[22]....
        /*0b00*/ 	.word	0x00005980


	//   ....[23]....
        /*0b04*/ 	.word	0x00006230


	//   ....[24]....
        /*0b08*/ 	.word	0x000069e0


	//   ....[25]....
        /*0b0c*/ 	.word	0x000069f0


	//   ....[26]....
        /*0b10*/ 	.word	0x00006a00


	//   ....[27]....
        /*0b14*/ 	.word	0x00006a10


	//   ....[28]....
        /*0b18*/ 	.word	0x00006d40


	//   ....[29]....
        /*0b1c*/ 	.word	0x00006d50


	//   ....[30]....
        /*0b20*/ 	.word	0x00006d60


	//   ....[31]....
        /*0b24*/ 	.word	0x00006d70


	//   ....[32]....
        /*0b28*/ 	.word	0x00008080


	//   ....[33]....
        /*0b2c*/ 	.word	0x000080a0


	//   ....[34]....
        /*0b30*/ 	.word	0x000080b0


	//   ....[35]....
        /*0b34*/ 	.word	0x000080c0


	//   ....[36]....
        /*0b38*/ 	.word	0x000081b0


	//   ....[37]....
        /*0b3c*/ 	.word	0x000081d0


	//   ....[38]....
        /*0b40*/ 	.word	0x00008270


	//   ....[39]....
        /*0b44*/ 	.word	0x000082a0


	//   ....[40]....
        /*0b48*/ 	.word	0x00009e40


	//   ....[41]....
        /*0b4c*/ 	.word	0x0000ae80


	//   ....[42]....
        /*0b50*/ 	.word	0x0000b610


	//   ....[43]....
        /*0b54*/ 	.word	0x0000b710


	//   ....[44]....
        /*0b58*/ 	.word	0x0000bf40


	//   ....[45]....
        /*0b5c*/ 	.word	0x0000bf90


	//   ....[46]....
        /*0b60*/ 	.word	0x0000dcc0


	//   ....[47]....
        /*0b64*/ 	.word	0x0000e2b0


	//   ....[48]....
        /*0b68*/ 	.word	0x0000ee70


	//   ....[49]....
        /*0b6c*/ 	.word	0x0000ef70


	//   ....[50]....
        /*0b70*/ 	.word	0x0000f770


	//   ....[51]....
        /*0b74*/ 	.word	0x0000f7f0


	//   ....[52]....
        /*0b78*/ 	.word	0x00011be0


	//   ....[53]....
        /*0b7c*/ 	.word	0x00011c40


	//   ....[54]....
        /*0b80*/ 	.word	0x00012040


	//   ....[55]....
        /*0b84*/ 	.word	0x00012060


	//   ....[56]....
        /*0b88*/ 	.word	0x00014110


	//   ....[57]....
        /*0b8c*/ 	.word	0x00014670


	//   ....[58]....
        /*0b90*/ 	.word	0x000153e0


	//   ....[59]....
        /*0b94*/ 	.word	0x000156a0


	//   ....[60]....
        /*0b98*/ 	.word	0x00015ac0


	//   ....[61]....
        /*0b9c*/ 	.word	0x00015b20


	//   ....[62]....
        /*0ba0*/ 	.word	0x00016bd0


	//   ....[63]....
        /*0ba4*/ 	.word	0x00016eb0


	//   ....[64]....
        /*0ba8*/ 	.word	0x00016ee0


	//   ....[65]....
        /*0bac*/ 	.word	0x00016f90


	//   ....[66]....
        /*0bb0*/ 	.word	0x00017bd0


	//   ....[67]....
        /*0bb4*/ 	.word	0x00017c10


	//   ....[68]....
        /*0bb8*/ 	.word	0x00017c40


	//   ....[69]....
        /*0bbc*/ 	.word	0x00017c50


	//   ....[70]....
        /*0bc0*/ 	.word	0x00018120


	//   ....[71]....
        /*0bc4*/ 	.word	0x00018140


	//   ....[72]....
        /*0bc8*/ 	.word	0x00018160


	//   ....[73]....
        /*0bcc*/ 	.word	0x00018170


	//   ....[74]....
        /*0bd0*/ 	.word	0x00018190


	//   ....[75]....
        /*0bd4*/ 	.word	0x000181c0


	//   ....[76]....
        /*0bd8*/ 	.word	0x000182a0


	//   ....[77]....
        /*0bdc*/ 	.word	0x000182b0


	//   ....[78]....
        /*0be0*/ 	.word	0x00018b00


	//   ....[79]....
        /*0be4*/ 	.word	0x00018b30


	//   ....[80]....
        /*0be8*/ 	.word	0x00018b60


	//   ....[81]....
        /*0bec*/ 	.word	0x00018b80


	//   ....[82]....
        /*0bf0*/ 	.word	0x00018bb0


	//   ....[83]....
        /*0bf4*/ 	.word	0x00018bc0


	//   ....[84]....
        /*0bf8*/ 	.word	0x00018bf0


	//   ....[85]....
        /*0bfc*/ 	.word	0x00018c60


	//   ....[86]....
        /*0c00*/ 	.word	0x00018d80


	//   ....[87]....
        /*0c04*/ 	.word	0x00018f50


	//   ....[88]....
        /*0c08*/ 	.word	0x00018f80


	//   ....[89]....
        /*0c0c*/ 	.word	0x00018fb0


	//   ....[90]....
        /*0c10*/ 	.word	0x00018fe0


	//   ....[91]....
        /*0c14*/ 	.word	0x00019010


	//   ....[92]....
        /*0c18*/ 	.word	0x00019040


	//   ....[93]....
        /*0c1c*/ 	.word	0x000191b0


	//   ....[94]....
        /*0c20*/ 	.word	0x000191e0


	//   ....[95]....
        /*0c24*/ 	.word	0x00019210


	//   ....[96]....
        /*0c28*/ 	.word	0x00019240


	//   ....[97]....
        /*0c2c*/ 	.word	0x00019270


	//   ....[98]....
        /*0c30*/ 	.word	0x000192a0


	//   ....[99]....
        /*0c34*/ 	.word	0x00019340


	//   ....[100]....
        /*0c38*/ 	.word	0x000193a0


	//   ....[101]....
        /*0c3c*/ 	.word	0x00019440


	//   ....[102]....
        /*0c40*/ 	.word	0x0001a4f0


	//   ....[103]....
        /*0c44*/ 	.word	0x0001c1f0


	//   ....[104]....
        /*0c48*/ 	.word	0x0001c210


	//   ....[105]....
        /*0c4c*/ 	.word	0x0001c2a0


	//   ....[106]....
        /*0c50*/ 	.word	0x0001c2c0


	//   ....[107]....
        /*0c54*/ 	.word	0x0001c340


	//   ....[108]....
        /*0c58*/ 	.word	0x0001c360


	//   ....[109]....
        /*0c5c*/ 	.word	0x0001c3e0


	//   ....[110]....
        /*0c60*/ 	.word	0x0001c400


	//   ....[111]....
        /*0c64*/ 	.word	0x0001c480


	//   ....[112]....
        /*0c68*/ 	.word	0x0001c4a0


	//   ....[113]....
        /*0c6c*/ 	.word	0x0001c520


	//   ....[114]....
        /*0c70*/ 	.word	0x0001c540


	//   ....[115]....
        /*0c74*/ 	.word	0x0001c5c0


	//   ....[116]....
        /*0c78*/ 	.word	0x0001c5e0


	//   ....[117]....
        /*0c7c*/ 	.word	0x0001c5f0


	//   ....[118]....
        /*0c80*/ 	.word	0x0001c600


	//   ....[119]....
        /*0c84*/ 	.word	0x0001cf60


	//   ....[120]....
        /*0c88*/ 	.word	0x0001cf70


	//   ....[121]....
        /*0c8c*/ 	.word	0x0001cf90


	//   ....[122]....
        /*0c90*/ 	.word	0x0001cff0


	//   ....[123]....
        /*0c94*/ 	.word	0x0001d010


	//   ....[124]....
        /*0c98*/ 	.word	0x0001d090


	//   ....[125]....
        /*0c9c*/ 	.word	0x0001d0b0


	//   ....[126]....
        /*0ca0*/ 	.word	0x0001d130


	//   ....[127]....
        /*0ca4*/ 	.word	0x0001d150


	//   ....[128]....
        /*0ca8*/ 	.word	0x0001d1d0


	//   ....[129]....
        /*0cac*/ 	.word	0x0001d1f0


	//   ....[130]....
        /*0cb0*/ 	.word	0x0001d270


	//   ....[131]....
        /*0cb4*/ 	.word	0x0001d290


	//   ....[132]....
        /*0cb8*/ 	.word	0x0001d310


	//   ....[133]....
        /*0cbc*/ 	.word	0x0001d330


	//   ....[134]....
        /*0cc0*/ 	.word	0x0001d340


	//   ....[135]....
        /*0cc4*/ 	.word	0x0001d3b0


	//   ....[136]....
        /*0cc8*/ 	.word	0x0001d400


	//   ....[137]....
        /*0ccc*/ 	.word	0x0001d4a0


	//   ....[138]....
        /*0cd0*/ 	.word	0x0001d4d0


	//   ....[139]....
        /*0cd4*/ 	.word	0x0001d4e0


	//   ....[140]....
        /*0cd8*/ 	.word	0x0001d550


	//   ....[141]....
        /*0cdc*/ 	.word	0x0001d560


	//   ....[142]....
        /*0ce0*/ 	.word	0x0001d570


	//   ....[143]....
        /*0ce4*/ 	.word	0x0001dd70


	//   ....[144]....
        /*0ce8*/ 	.word	0x0001dd90


	//   ....[145]....
        /*0cec*/ 	.word	0x0001de00


	//   ....[146]....
        /*0cf0*/ 	.word	0x0001de10


	//   ....[147]....
        /*0cf4*/ 	.word	0x0001de50


	//   ....[148]....
        /*0cf8*/ 	.word	0x0001de60


	//   ....[149]....
        /*0cfc*/ 	.word	0x0001dea0


	//   ....[150]....
        /*0d00*/ 	.word	0x0001deb0


	//   ....[151]....
        /*0d04*/ 	.word	0x0001def0


	//   ....[152]....
        /*0d08*/ 	.word	0x0001df00


	//   ....[153]....
        /*0d0c*/ 	.word	0x0001df40


	//   ....[154]....
        /*0d10*/ 	.word	0x0001df50


	//   ....[155]....
        /*0d14*/ 	.word	0x0001df90


	//   ....[156]....
        /*0d18*/ 	.word	0x0001dfa0


	//   ....[157]....
        /*0d1c*/ 	.word	0x0001dfb0


	//   ....[158]....
        /*0d20*/ 	.word	0x0001dff0


	//   ....[159]....
        /*0d24*/ 	.word	0x0001e2b0


	//   ....[160]....
        /*0d28*/ 	.word	0x0001e2e0


	//   ....[161]....
        /*0d2c*/ 	.word	0x0001e340


	//   ....[162]....
        /*0d30*/ 	.word	0x0001e350


	//   ....[163]....
        /*0d34*/ 	.word	0x0001e3a0


	//   ....[164]....
        /*0d38*/ 	.word	0x0001e3b0


	//   ....[165]....
        /*0d3c*/ 	.word	0x0001e400


	//   ....[166]....
        /*0d40*/ 	.word	0x0001e410


	//   ....[167]....
        /*0d44*/ 	.word	0x0001e460


	//   ....[168]....
        /*0d48*/ 	.word	0x0001e470


	//   ....[169]....
        /*0d4c*/ 	.word	0x0001e4c0


	//   ....[170]....
        /*0d50*/ 	.word	0x0001e4d0


	//   ....[171]....
        /*0d54*/ 	.word	0x0001e520


	//   ....[172]....
        /*0d58*/ 	.word	0x0001e530


	//   ....[173]....
        /*0d5c*/ 	.word	0x0001e540


	//   ....[174]....
        /*0d60*/ 	.word	0x0001e580


	//   ....[175]....
        /*0d64*/ 	.word	0x0001eb80


	//   ....[176]....
        /*0d68*/ 	.word	0x0001eb90


	//   ....[177]....
        /*0d6c*/ 	.word	0x0001ec00


	//   ....[178]....
        /*0d70*/ 	.word	0x0001ec40


	//   ....[179]....
        /*0d74*/ 	.word	0x0001ec60


	//   ....[180]....
        /*0d78*/ 	.word	0x0001eca0


	//   ....[181]....
        /*0d7c*/ 	.word	0x0001ecc0


	//   ....[182]....
        /*0d80*/ 	.word	0x0001ed00


	//   ....[183]....
        /*0d84*/ 	.word	0x0001ed20


	//   ....[184]....
        /*0d88*/ 	.word	0x0001ed60


	//   ....[185]....
        /*0d8c*/ 	.word	0x0001ed80


	//   ....[186]....
        /*0d90*/ 	.word	0x0001edc0


	//   ....[187]....
        /*0d94*/ 	.word	0x0001ede0


	//   ....[188]....
        /*0d98*/ 	.word	0x0001ee20


	//   ....[189]....
        /*0d9c*/ 	.word	0x0001ee40


	//   ....[190]....
        /*0da0*/ 	.word	0x0001ee50


	//   ....[191]....
        /*0da4*/ 	.word	0x0001f1b0


	//   ....[192]....
        /*0da8*/ 	.word	0x0001f1e0


	//   ....[193]....
        /*0dac*/ 	.word	0x0001f220


	//   ....[194]....
        /*0db0*/ 	.word	0x0001f250


	//   ....[195]....
        /*0db4*/ 	.word	0x0001f280


	//   ....[196]....
        /*0db8*/ 	.word	0x0001f2b0


	//   ....[197]....
        /*0dbc*/ 	.word	0x0001f2e0


	//   ....[198]....
        /*0dc0*/ 	.word	0x0001f310


	//   ....[199]....
        /*0dc4*/ 	.word	0x0001f490


	//   ....[200]....
        /*0dc8*/ 	.word	0x0001f4c0


	//   ....[201]....
        /*0dcc*/ 	.word	0x0001f4f0


	//   ....[202]....
        /*0dd0*/ 	.word	0x0001f520


	//   ....[203]....
        /*0dd4*/ 	.word	0x0001f550


	//   ....[204]....
        /*0dd8*/ 	.word	0x0001f580


	//   ....[205]....
        /*0ddc*/ 	.word	0x0001f640


	//   ....[206]....
        /*0de0*/ 	.word	0x0001f660


	//   ....[207]....
        /*0de4*/ 	.word	0x0001f6d0


	//   ....[208]....
        /*0de8*/ 	.word	0x0001fd70


	//   ....[209]....
        /*0dec*/ 	.word	0x00020090


	//   ....[210]....
        /*0df0*/ 	.word	0x00020120


	//   ....[211]....
        /*0df4*/ 	.word	0x000201b0


	//   ....[212]....
        /*0df8*/ 	.word	0x00020240


	//   ....[213]....
        /*0dfc*/ 	.word	0x00020320


	//   ....[214]....
        /*0e00*/ 	.word	0x000203b0


	//   ....[215]....
        /*0e04*/ 	.word	0x00020450


	//   ....[216]....
        /*0e08*/ 	.word	0x000204e0


	//   ....[217]....
        /*0e0c*/ 	.word	0x000205d0


	//   ....[218]....
        /*0e10*/ 	.word	0x00020660


	//   ....[219]....
        /*0e14*/ 	.word	0x00020700


	//   ....[220]....
        /*0e18*/ 	.word	0x00020790


	//   ....[221]....
        /*0e1c*/ 	.word	0x000208d0


	//   ....[222]....
        /*0e20*/ 	.word	0x00020980


	//   ....[223]....
        /*0e24*/ 	.word	0x00020a10


	//   ....[224]....
        /*0e28*/ 	.word	0x00020a60


	//   ....[225]....
        /*0e2c*/ 	.word	0x00020ab0


	//   ....[226]....
        /*0e30*/ 	.word	0x00020b40


	//   ....[227]....
        /*0e34*/ 	.word	0x00020bd0


	//   ....[228]....
        /*0e38*/ 	.word	0x00020c20


	//   ....[229]....
        /*0e3c*/ 	.word	0x00020c70


	//   ....[230]....
        /*0e40*/ 	.word	0x00020d60


	//   ....[231]....
        /*0e44*/ 	.word	0x00020e10


	//   ....[232]....
        /*0e48*/ 	.word	0x00020e90


	//   ....[233]....
        /*0e4c*/ 	.word	0x00020f00


	//   ....[234]....
        /*0e50*/ 	.word	0x00021050


	//   ....[235]....
        /*0e54*/ 	.word	0x00021140


	//   ....[236]....
        /*0e58*/ 	.word	0x00021210


	//   ....[237]....
        /*0e5c*/ 	.word	0x00021260


	//   ....[238]....
        /*0e60*/ 	.word	0x000215d0


	//   ....[239]....
        /*0e64*/ 	.word	0x00021670


	//   ....[240]....
        /*0e68*/ 	.word	0x000216d0


	//   ....[241]....
        /*0e6c*/ 	.word	0x00021740


	//   ....[242]....
        /*0e70*/ 	.word	0x000217a0


	//   ....[243]....
        /*0e74*/ 	.word	0x00021810


	//   ....[244]....
        /*0e78*/ 	.word	0x000218d0


	//   ....[245]....
        /*0e7c*/ 	.word	0x00021930


	//   ....[246]....
        /*0e80*/ 	.word	0x000219f0


	//   ....[247]....
        /*0e84*/ 	.word	0x00021cd0


	//   ....[248]....
        /*0e88*/ 	.word	0x00021dc0


	//   ....[249]....
        /*0e8c*/ 	.word	0x00021e60


	//   ....[250]....
        /*0e90*/ 	.word	0x00021ec0


	//   ....[251]....
        /*0e94*/ 	.word	0x00021fb0


	//   ....[252]....
        /*0e98*/ 	.word	0x00022020


	//   ....[253]....
        /*0e9c*/ 	.word	0x00022110


	//   ....[254]....
        /*0ea0*/ 	.word	0x00022180


	//   ....[255]....
        /*0ea4*/ 	.word	0x00022270


	//   ....[0]....
        /*0ea8*/ 	.word	0x000222e0


	//   ....[1]....
        /*0eac*/ 	.word	0x000223d0


	//   ....[2]....
        /*0eb0*/ 	.word	0x00022440


	//   ....[3]....
        /*0eb4*/ 	.word	0x00022530


	//   ....[4]....
        /*0eb8*/ 	.word	0x000225a0


	//   ....[5]....
        /*0ebc*/ 	.word	0x00022690


	//   ....[6]....
        /*0ec0*/ 	.word	0x00022700


	//   ....[7]....
        /*0ec4*/ 	.word	0x000227e0


	//   ....[8]....
        /*0ec8*/ 	.word	0x000228c0


	//   ....[9]....
        /*0ecc*/ 	.word	0x00022910


	//   ....[10]....
        /*0ed0*/ 	.word	0x00022970


	//   ....[11]....
        /*0ed4*/ 	.word	0x00022a30


	//   ....[12]....
        /*0ed8*/ 	.word	0x00022a90


	//   ....[13]....
        /*0edc*/ 	.word	0x00022b90


	//   ....[14]....
        /*0ee0*/ 	.word	0x00022bf0


	//   ....[15]....
        /*0ee4*/ 	.word	0x00022cf0


	//   ....[16]....
        /*0ee8*/ 	.word	0x00022d50


	//   ....[17]....
        /*0eec*/ 	.word	0x00022e50


	//   ....[18]....
        /*0ef0*/ 	.word	0x00022eb0


	//   ....[19]....
        /*0ef4*/ 	.word	0x00022fb0


	//   ....[20]....
        /*0ef8*/ 	.word	0x00023010


	//   ....[21]....
        /*0efc*/ 	.word	0x00023110


	//   ....[22]....
        /*0f00*/ 	.word	0x00023170


	//   ....[23]....
        /*0f04*/ 	.word	0x00023270


	//   ....[24]....
        /*0f08*/ 	.word	0x000232d0


	//   ....[25]....
        /*0f0c*/ 	.word	0x000233c0


	//   ....[26]....
        /*0f10*/ 	.word	0x00023420


	//   ....[27]....
        /*0f14*/ 	.word	0x00023510


	//   ....[28]....
        /*0f18*/ 	.word	0x00023570


	//   ....[29]....
        /*0f1c*/ 	.word	0x00023640


	//   ....[30]....
        /*0f20*/ 	.word	0x000236a0


	//   ....[31]....
        /*0f24*/ 	.word	0x00023760


	//   ....[32]....
        /*0f28*/ 	.word	0x000238a0


	//   ....[33]....
        /*0f2c*/ 	.word	0x00023950


	//   ....[34]....
        /*0f30*/ 	.word	0x000239d0


	//   ....[35]....
        /*0f34*/ 	.word	0x00023a90


	//   ....[36]....
        /*0f38*/ 	.word	0x00023af0


	//   ....[37]....
        /*0f3c*/ 	.word	0x00023ba0


	//   ....[38]....
        /*0f40*/ 	.word	0x00023c00


	//   ....[39]....
        /*0f44*/ 	.word	0x00023cb0


	//   ....[40]....
        /*0f48*/ 	.word	0x00023d10


	//   ....[41]....
        /*0f4c*/ 	.word	0x00023dc0


	//   ....[42]....
        /*0f50*/ 	.word	0x00023e20


	//   ....[43]....
        /*0f54*/ 	.word	0x00023ed0


	//   ....[44]....
        /*0f58*/ 	.word	0x00023f30


	//   ....[45]....
        /*0f5c*/ 	.word	0x00023fe0


	//   ....[46]....
        /*0f60*/ 	.word	0x00024040


	//   ....[47]....
        /*0f64*/ 	.word	0x000240f0


	//   ....[48]....
        /*0f68*/ 	.word	0x000241e0


	//   ....[49]....
        /*0f6c*/ 	.word	0x00024290


	//   ....[50]....
        /*0f70*/ 	.word	0x000242f0


	//   ....[51]....
        /*0f74*/ 	.word	0x000243b0


	//   ....[52]....
        /*0f78*/ 	.word	0x00024410


	//   ....[53]....
        /*0f7c*/ 	.word	0x000244d0


	//   ....[54]....
        /*0f80*/ 	.word	0x00024530


	//   ....[55]....
        /*0f84*/ 	.word	0x000245f0


	//   ....[56]....
        /*0f88*/ 	.word	0x00024650


	//   ....[57]....
        /*0f8c*/ 	.word	0x00024710


	//   ....[58]....
        /*0f90*/ 	.word	0x00024770


	//   ....[59]....
        /*0f94*/ 	.word	0x00024830


	//   ....[60]....
        /*0f98*/ 	.word	0x00024890


	//   ....[61]....
        /*0f9c*/ 	.word	0x00024950


	//   ....[62]....
        /*0fa0*/ 	.word	0x000249b0


	//   ....[63]....
        /*0fa4*/ 	.word	0x00024a60


	//   ....[64]....
        /*0fa8*/ 	.word	0x00024b50


	//   ....[65]....
        /*0fac*/ 	.word	0x00024c00


	//   ....[66]....
        /*0fb0*/ 	.word	0x00024cc0


	//   ....[67]....
        /*0fb4*/ 	.word	0x00024d70


	//   ....[68]....
        /*0fb8*/ 	.word	0x00024dd0


	//   ....[69]....
        /*0fbc*/ 	.word	0x00024e80


	//   ....[70]....
        /*0fc0*/ 	.word	0x00024ee0


	//   ....[71]....
        /*0fc4*/ 	.word	0x00024f90


	//   ....[72]....
        /*0fc8*/ 	.word	0x00024ff0


	//   ....[73]....
        /*0fcc*/ 	.word	0x000250a0


	//   ....[74]....
        /*0fd0*/ 	.word	0x00025100


	//   ....[75]....
        /*0fd4*/ 	.word	0x000251b0


	//   ....[76]....
        /*0fd8*/ 	.word	0x00025210


	//   ....[77]....
        /*0fdc*/ 	.word	0x000252c0


	//   ....[78]....
        /*0fe0*/ 	.word	0x00025320


	//   ....[79]....
        /*0fe4*/ 	.word	0x000253c0


	//   ....[80]....
        /*0fe8*/ 	.word	0x00025450


	//   ....[81]....
        /*0fec*/ 	.word	0x000254f0


	//   ....[82]....
        /*0ff0*/ 	.word	0x00025610


	//   ....[83]....
        /*0ff4*/ 	.word	0x00025680


	//   ....[84]....
        /*0ff8*/ 	.word	0x000256f0


	//   ....[85]....
        /*0ffc*/ 	.word	0x00025760


	//   ....[86]....
        /*1000*/ 	.word	0x000257d0


	//   ....[87]....
        /*1004*/ 	.word	0x00025850


	//   ....[88]....
        /*1008*/ 	.word	0x000258e0


	//   ....[89]....
        /*100c*/ 	.word	0x00025970


	//   ....[90]....
        /*1010*/ 	.word	0x000259e0


	//   ....[91]....
        /*1014*/ 	.word	0x00025a50


	//   ....[92]....
        /*1018*/ 	.word	0x00025ac0


	//   ....[93]....
        /*101c*/ 	.word	0x00025b40


	//   ....[94]....
        /*1020*/ 	.word	0x00025bb0


	//   ....[95]....
        /*1024*/ 	.word	0x00025c50


	//   ....[96]....
        /*1028*/ 	.word	0x00025ce0


	//   ....[97]....
        /*102c*/ 	.word	0x00025e10


	//----- nvinfo : EIATTR_REG_RECONFIG
	.align		4
.L_1521:
        /*1030*/ 	.byte	0x01, 0x54
	.zero		2


	//----- nvinfo : EIATTR_SYSCALL_OFFSETS
	.align		4
        /*1034*/ 	.byte	0x04, 0x46
        /*1036*/ 	.short	(.L_1523 - .L_1522)


	//   ....[0]....
.L_1522:
        /*1038*/ 	.word	0x00001b90


	//   ....[1]....
        /*103c*/ 	.word	0x00001ce0


	//   ....[2]....
        /*1040*/ 	.word	0x00006400


	//   ....[3]....
        /*1044*/ 	.word	0x00006720


	//   ....[4]....
        /*1048*/ 	.word	0x0001b820


	//   ....[5]....
        /*104c*/ 	.word	0x0001b970


	//   ....[6]....
        /*1050*/ 	.word	0x0001ba60


	//   ....[7]....
        /*1054*/ 	.word	0x0001ca30


	//----- nvinfo : EIATTR_MBARRIER_INSTR_OFFSETS
	.align		4
.L_1523:
        /*1058*/ 	.byte	0x04, 0x39
        /*105a*/ 	.short	(.L_1525 - .L_1524)


	//   ....[0]....
.L_1524:
        /*105c*/ 	.word	0x00000270
        /*1060*/ 	.word	0x000000ff
        /*1064*/ 	.word	0x00016800
        /*1068*/ 	.short	0x0100
        /*106a*/ 	.byte	0x08
	.zero		1


	//   ....[1]....
        /*106c*/ 	.word	0x00000280
        /*1070*/ 	.word	0x000000ff
        /*1074*/ 	.word	0x00016820
        /*1078*/ 	.short	0x0100
        /*107a*/ 	.byte	0x08
	.zero		1


	//   ....[2]....
        /*107c*/ 	.word	0x00000370
        /*1080*/ 	.word	0x000000ff
        /*1084*/ 	.word	0x00016830
        /*1088*/ 	.short	0x0100
        /*108a*/ 	.byte	0x08
	.zero		1


	//   ....[3]....
        /*108c*/ 	.word	0x00000380
        /*1090*/ 	.word	0x000000ff
        /*1094*/ 	.word	0x00016840
        /*1098*/ 	.short	0x0100
        /*109a*/ 	.byte	0x08
	.zero		1


	//   ....[4]....
        /*109c*/ 	.word	0x00000390
        /*10a0*/ 	.word	0x000000ff
        /*10a4*/ 	.word	0x00016838
        /*10a8*/ 	.short	0x0100
        /*10aa*/ 	.byte	0x08
	.zero		1


	//   ....[5]....
        /*10ac*/ 	.word	0x000003a0
        /*10b0*/ 	.word	0x000000ff
        /*10b4*/ 	.word	0x00016848
        /*10b8*/ 	.short	0x0100
        /*10ba*/ 	.byte	0x08
	.zero		1


	//   ....[6]....
        /*10bc*/ 	.word	0x000004d0
        /*10c0*/ 	.word	0x000000ff
        /*10c4*/ 	.word	0x00016850
        /*10c8*/ 	.short	0x0100
        /*10ca*/ 	.byte	0x08
	.zero		1


	//   ....[7]....
        /*10cc*/ 	.word	0x000004e0
        /*10d0*/ 	.word	0x000000ff
        /*10d4*/ 	.word	0x00016860
        /*10d8*/ 	.short	0x0100
        /*10da*/ 	.byte	0x08
	.zero		1


	//   ....[8]....
        /*10dc*/ 	.word	0x000004f0
        /*10e0*/ 	.word	0x000000ff
        /*10e4*/ 	.word	0x00016858
        /*10e8*/ 	.short	0x0100
        /*10ea*/ 	.byte	0x08
	.zero		1


	//   ....[9]....
        /*10ec*/ 	.word	0x00000500
        /*10f0*/ 	.word	0x000000ff
        /*10f4*/ 	.word	0x00016868
        /*10f8*/ 	.short	0x0100
        /*10fa*/ 	.byte	0x08
	.zero		1


	//   ....[10]....
        /*10fc*/ 	.word	0x000005f0
        /*1100*/ 	.word	0x000000ff
        /*1104*/ 	.word	0x00016870
        /*1108*/ 	.short	0x0100
        /*110a*/ 	.byte	0x06
	.zero		1


	//   ....[11]....
        /*110c*/ 	.word	0x00000600
        /*1110*/ 	.word	0x000000ff
        /*1114*/ 	.word	0x00016880
        /*1118*/ 	.short	0x0100
        /*111a*/ 	.byte	0x06
	.zero		1


	//   ....[12]....
        /*111c*/ 	.word	0x00000610
        /*1120*/ 	.word	0x000000ff
        /*1124*/ 	.word	0x00016878
        /*1128*/ 	.short	0x0100
        /*112a*/ 	.byte	0x06
	.zero		1


	//   ....[13]....
        /*112c*/ 	.word	0x00000620
        /*1130*/ 	.word	0x000000ff
        /*1134*/ 	.word	0x00016888
        /*1138*/ 	.short	0x0100
        /*113a*/ 	.byte	0x06
	.zero		1


	//   ....[14]....
        /*113c*/ 	.word	0x00000750
        /*1140*/ 	.word	0x000000ff
        /*1144*/ 	.word	0x00016890
        /*1148*/ 	.short	0x0100
        /*114a*/ 	.byte	0x08
	.zero		1


	//   ....[15]....
        /*114c*/ 	.word	0x00000760
        /*1150*/ 	.word	0x000000ff
        /*1154*/ 	.word	0x000168a0
        /*1158*/ 	.short	0x0100
        /*115a*/ 	.byte	0x08
	.zero		1


	//   ....[16]....
        /*115c*/ 	.word	0x00000770
        /*1160*/ 	.word	0x000000ff
        /*1164*/ 	.word	0x00016898
        /*1168*/ 	.short	0x0100
        /*116a*/ 	.byte	0x08
	.zero		1


	//   ....[17]....
        /*116c*/ 	.word	0x00000780
        /*1170*/ 	.word	0x000000ff
        /*1174*/ 	.word	0x000168a8
        /*1178*/ 	.short	0x0100
        /*117a*/ 	.byte	0x08
	.zero		1


	//   ....[18]....
        /*117c*/ 	.word	0x000008b0
        /*1180*/ 	.word	0x000000ff
        /*1184*/ 	.word	0x000168b0
        /*1188*/ 	.short	0x0100
        /*118a*/ 	.byte	0x08
	.zero		1


	//   ....[19]....
        /*118c*/ 	.word	0x000008c0
        /*1190*/ 	.word	0x000000ff
        /*1194*/ 	.word	0x000168c0
        /*1198*/ 	.short	0x0100
        /*119a*/ 	.byte	0x08
	.zero		1


	//   ....[20]....
        /*119c*/ 	.word	0x000008d0
        /*11a0*/ 	.word	0x000000ff
        /*11a4*/ 	.word	0x000168b8
        /*11a8*/ 	.short	0x0100
        /*11aa*/ 	.byte	0x08
	.zero		1


	//   ....[21]....
        /*11ac*/ 	.word	0x000008e0
        /*11b0*/ 	.word	0x000000ff
        /*11b4*/ 	.word	0x000168c8
        /*11b8*/ 	.short	0x0100
        /*11ba*/ 	.byte	0x08
	.zero		1


	//   ....[22]....
        /*11bc*/ 	.word	0x00002de0
        /*11c0*/ 	.word	0x00000046
        /*11c4*/ 	.word	0x00016890
        /*11c8*/ 	.short	0x010a
        /*11ca*/ 	.byte	0x3f
	.zero		1


	//   ....[23]....
        /*11cc*/ 	.word	0x00004160
        /*11d0*/ 	.word	0x00000046
        /*11d4*/ 	.word	0x00016890
        /*11d8*/ 	.short	0x010a
        /*11da*/ 	.byte	0x3f
	.zero		1


	//   ....[24]....
        /*11dc*/ 	.word	0x000051b0
        /*11e0*/ 	.word	0x00000046
        /*11e4*/ 	.word	0x00016890
        /*11e8*/ 	.short	0x010a
        /*11ea*/ 	.byte	0x3f
	.zero		1


	//   ....[25]....
        /*11ec*/ 	.word	0x00005680
        /*11f0*/ 	.word	0x00000008
        /*11f4*/ 	.word	0x00000000
        /*11f8*/ 	.short	0x0101
        /*11fa*/ 	.byte	0x3f
	.zero		1


	//   ....[26]....
        /*11fc*/ 	.word	0x000056c0
        /*1200*/ 	.word	0x00000046
        /*1204*/ 	.word	0x000168b0
        /*1208*/ 	.short	0x010a
        /*120a*/ 	.byte	0x3f
	.zero		1


	//   ....[27]....
        /*120c*/ 	.word	0x00005b10
        /*1210*/ 	.word	0x00000046
        /*1214*/ 	.word	0x00000000
        /*1218*/ 	.short	0x0101
        /*121a*/ 	.byte	0x3f
	.zero		1


	//   ....[28]....
        /*121c*/ 	.word	0x000064a0
        /*1220*/ 	.word	0x00000002
        /*1224*/ 	.word	0x00016800
        /*1228*/ 	.short	0x010a
        /*122a*/ 	.byte	0x3f
	.zero		1


	//   ....[29]....
        /*122c*/ 	.word	0x000064f0
        /*1230*/ 	.word	0x00000002
        /*1234*/ 	.word	0x00016800
        /*1238*/ 	.short	0x010a
        /*123a*/ 	.byte	0x3f
	.zero		1


	//   ....[30]....
        /*123c*/ 	.word	0x000070d0
        /*1240*/ 	.word	0x00000002
        /*1244*/ 	.word	0x00016800
        /*1248*/ 	.short	0x010a
        /*124a*/ 	.byte	0x3f
	.zero		1


	//   ....[31]....
        /*124c*/ 	.word	0x000085f0
        /*1250*/ 	.word	0x00000002
        /*1254*/ 	.word	0x00016800
        /*1258*/ 	.short	0x010a
        /*125a*/ 	.byte	0x3f
	.zero		1


	//   ....[32]....
        /*125c*/ 	.word	0x00009400
        /*1260*/ 	.word	0x00000000
        /*1264*/ 	.word	0x00016830
        /*1268*/ 	.short	0x010a
        /*126a*/ 	.byte	0x3f
	.zero		1


	//   ....[33]....
        /*126c*/ 	.word	0x000094b0
        /*1270*/ 	.word	0x00000000
        /*1274*/ 	.word	0x00016830
        /*1278*/ 	.short	0x010a
        /*127a*/ 	.byte	0x3f
	.zero		1


	//   ....[34]....
        /*127c*/ 	.word	0x00009ee0
        /*1280*/ 	.word	0x00000004
        /*1284*/ 	.word	0x00000000
        /*1288*/ 	.short	0x0101
        /*128a*/ 	.byte	0x3f
	.zero		1


	//   ....[35]....
        /*128c*/ 	.word	0x0000cf80
        /*1290*/ 	.word	0x0000000b
        /*1294*/ 	.word	0x00016830
        /*1298*/ 	.short	0x010a
        /*129a*/ 	.byte	0x3f
	.zero		1


	//   ....[36]....
        /*129c*/ 	.word	0x0000cfd0
        /*12a0*/ 	.word	0x0000000b
        /*12a4*/ 	.word	0x00016830
        /*12a8*/ 	.short	0x010a
        /*12aa*/ 	.byte	0x3f
	.zero		1


	//   ....[37]....
        /*12ac*/ 	.word	0x0000d300
        /*12b0*/ 	.word	0x0000000b
        /*12b4*/ 	.word	0x00016850
        /*12b8*/ 	.short	0x010a
        /*12ba*/ 	.byte	0x3f
	.zero		1


	//   ....[38]....
        /*12bc*/ 	.word	0x0000d340
        /*12c0*/ 	.word	0x0000000b
        /*12c4*/ 	.word	0x00016850
        /*12c8*/ 	.short	0x010a
        /*12ca*/ 	.byte	0x3f
	.zero		1


	//   ....[39]....
        /*12cc*/ 	.word	0x0000dd20
        /*12d0*/ 	.word	0x0000003a
        /*12d4*/ 	.word	0x00000000
        /*12d8*/ 	.short	0x0101
        /*12da*/ 	.byte	0x3f
	.zero		1


	//   ....[40]....
        /*12dc*/ 	.word	0x00010320
        /*12e0*/ 	.word	0x0000000e
        /*12e4*/ 	.word	0x00000000
        /*12e8*/ 	.short	0x0101
        /*12ea*/ 	.byte	0x3f
	.zero		1


	//   ....[41]....
        /*12ec*/ 	.word	0x00010b10
        /*12f0*/ 	.word	0x00000005
        /*12f4*/ 	.word	0x00016830
        /*12f8*/ 	.short	0x010a
        /*12fa*/ 	.byte	0x3f
	.zero		1


	//   ....[42]....
        /*12fc*/ 	.word	0x00010b60
        /*1300*/ 	.word	0x00000005
        /*1304*/ 	.word	0x00016830
        /*1308*/ 	.short	0x010a
        /*130a*/ 	.byte	0x3f
	.zero		1


	//   ....[43]....
        /*130c*/ 	.word	0x00010ee0
        /*1310*/ 	.word	0x0000000a
        /*1314*/ 	.word	0x00016850
        /*1318*/ 	.short	0x010a
        /*131a*/ 	.byte	0x3f
	.zero		1


	//   ....[44]....
        /*131c*/ 	.word	0x00010f20
        /*1320*/ 	.word	0x0000000a
        /*1324*/ 	.word	0x00016850
        /*1328*/ 	.short	0x010a
        /*132a*/ 	.byte	0x3f
	.zero		1


	//   ....[45]....
        /*132c*/ 	.word	0x00011640
        /*1330*/ 	.word	0x00000005
        /*1334*/ 	.word	0x00000000
        /*1338*/ 	.short	0x0101
        /*133a*/ 	.byte	0x3f
	.zero		1


	//   ....[46]....
        /*133c*/ 	.word	0x00012de0
        /*1340*/ 	.word	0x00000014
        /*1344*/ 	.word	0x00000000
        /*1348*/ 	.short	0x0101
        /*134a*/ 	.byte	0x3f
	.zero		1


	//   ....[47]....
        /*134c*/ 	.word	0x00013320
        /*1350*/ 	.word	0x00000005
        /*1354*/ 	.word	0x00016830
        /*1358*/ 	.short	0x010a
        /*135a*/ 	.byte	0x3f
	.zero		1


	//   ....[48]....
        /*135c*/ 	.word	0x00013370
        /*1360*/ 	.word	0x00000005
        /*1364*/ 	.word	0x00016830
        /*1368*/ 	.short	0x010a
        /*136a*/ 	.byte	0x3f
	.zero		1


	//   ....[49]....
        /*136c*/ 	.word	0x000136f0
        /*1370*/ 	.word	0x0000000a
        /*1374*/ 	.word	0x00016850
        /*1378*/ 	.short	0x010a
        /*137a*/ 	.byte	0x3f
	.zero		1


	//   ....[50]....
        /*137c*/ 	.word	0x00013730
        /*1380*/ 	.word	0x0000000a
        /*1384*/ 	.word	0x00016850
        /*1388*/ 	.short	0x010a
        /*138a*/ 	.byte	0x3f
	.zero		1


	//   ....[51]....
        /*138c*/ 	.word	0x000141a0
        /*1390*/ 	.word	0x00000038
        /*1394*/ 	.word	0x00000000
        /*1398*/ 	.short	0x0101
        /*139a*/ 	.byte	0x3f
	.zero		1


	//   ....[52]....
        /*139c*/ 	.word	0x00016680
        /*13a0*/ 	.word	0x00000015
        /*13a4*/ 	.word	0x00000000
        /*13a8*/ 	.short	0x0101
        /*13aa*/ 	.byte	0x3f
	.zero		1


	//   ....[53]....
        /*13ac*/ 	.word	0x00016ad0
        /*13b0*/ 	.word	0x0000000b
        /*13b4*/ 	.word	0x00016850
        /*13b8*/ 	.short	0x010a
        /*13ba*/ 	.byte	0x3f
	.zero		1


	//   ....[54]....
        /*13bc*/ 	.word	0x00016b40
        /*13c0*/ 	.word	0x0000000b
        /*13c4*/ 	.word	0x00016850
        /*13c8*/ 	.short	0x010a
        /*13ca*/ 	.byte	0x3f
	.zero		1


	//   ....[55]....
        /*13cc*/ 	.word	0x00017160
        /*13d0*/ 	.word	0x00000002
        /*13d4*/ 	.word	0x00000000
        /*13d8*/ 	.short	0x0101
        /*13da*/ 	.byte	0x3f
	.zero		1


	//   ....[56]....
        /*13dc*/ 	.word	0x00018270
        /*13e0*/ 	.word	0x00000000
        /*13e4*/ 	.word	0x00000000
        /*13e8*/ 	.short	0x0101
        /*13ea*/ 	.byte	0x3f
	.zero		1


	//   ....[57]....
        /*13ec*/ 	.word	0x0001a5d0
        /*13f0*/ 	.word	0x00000016
        /*13f4*/ 	.word	0x00016820
        /*13f8*/ 	.short	0x010a
        /*13fa*/ 	.byte	0x3f
	.zero		1


	//   ....[58]....
        /*13fc*/ 	.word	0x0001a690
        /*1400*/ 	.word	0x0000000a
        /*1404*/ 	.word	0x000168a0
        /*1408*/ 	.short	0x010a
        /*140a*/ 	.byte	0x3f
	.zero		1


	//   ....[59]....
        /*140c*/ 	.word	0x0001a8d0
        /*1410*/ 	.word	0x0000000a
        /*1414*/ 	.word	0x000168c0
        /*1418*/ 	.short	0x010a
        /*141a*/ 	.byte	0x3f
	.zero		1


	//   ....[60]....
        /*141c*/ 	.word	0x0001ac60
        /*1420*/ 	.word	0x00000005
        /*1424*/ 	.word	0x000168a0
        /*1428*/ 	.short	0x010a
        /*142a*/ 	.byte	0x3f
	.zero		1


	//   ....[61]....
        /*142c*/ 	.word	0x0001ae80
        /*1430*/ 	.word	0x00000005
        /*1434*/ 	.word	0x000168c0
        /*1438*/ 	.short	0x010a
        /*143a*/ 	.byte	0x3f
	.zero		1


	//   ....[62]....
        /*143c*/ 	.word	0x0001bf40
        /*1440*/ 	.word	0x00000003
        /*1444*/ 	.word	0x00016840
        /*1448*/ 	.short	0x010a
        /*144a*/ 	.byte	0x3f
	.zero		1


	//   ....[63]....
        /*144c*/ 	.word	0x0001c700
        /*1450*/ 	.word	0x00000003
        /*1454*/ 	.word	0x00016830
        /*1458*/ 	.short	0x0107
        /*145a*/ 	.byte	0x3f
	.zero		1


	//   ....[64]....
        /*145c*/ 	.word	0x0001c7d0
        /*1460*/ 	.word	0x00000003
        /*1464*/ 	.word	0x00016830
        /*1468*/ 	.short	0x0101
        /*146a*/ 	.byte	0x3f
	.zero		1


	//   ....[65]....
        /*146c*/ 	.word	0x0001d650
        /*1470*/ 	.word	0x00000016
        /*1474*/ 	.word	0x00016800
        /*1478*/ 	.short	0x0107
        /*147a*/ 	.byte	0x3f
	.zero		1


	//   ....[66]....
        /*147c*/ 	.word	0x0001d740
        /*1480*/ 	.word	0x00000016
        /*1484*/ 	.word	0x00016800
        /*1488*/ 	.short	0x0101
        /*148a*/ 	.byte	0x3f
	.zero		1


	//   ....[67]....
        /*148c*/ 	.word	0x0001d760
        /*1490*/ 	.word	0x00000016
        /*1494*/ 	.word	0x00016820
        /*1498*/ 	.short	0x010a
        /*149a*/ 	.byte	0x3f
	.zero		1


	//   ....[68]....
        /*149c*/ 	.word	0x0001db30
        /*14a0*/ 	.word	0x00000005
        /*14a4*/ 	.word	0x00016840
        /*14a8*/ 	.short	0x010a
        /*14aa*/ 	.byte	0x3f
	.zero		1


	//   ....[69]....
        /*14ac*/ 	.word	0x0001e070
        /*14b0*/ 	.word	0x00000005
        /*14b4*/ 	.word	0x00016830
        /*14b8*/ 	.short	0x0107
        /*14ba*/ 	.byte	0x3f
	.zero		1


	//   ....[70]....
        /*14bc*/ 	.word	0x0001e130
        /*14c0*/ 	.word	0x00000005
        /*14c4*/ 	.word	0x00016830
        /*14c8*/ 	.short	0x0101
        /*14ca*/ 	.byte	0x3f
	.zero		1


	//   ....[71]....
        /*14cc*/ 	.word	0x0001e190
        /*14d0*/ 	.word	0x00000005
        /*14d4*/ 	.word	0x00016860
        /*14d8*/ 	.short	0x010a
        /*14da*/ 	.byte	0x3f
	.zero		1


	//   ....[72]....
        /*14dc*/ 	.word	0x0001e670
        /*14e0*/ 	.word	0x00000005
        /*14e4*/ 	.word	0x00016850
        /*14e8*/ 	.short	0x0107
        /*14ea*/ 	.byte	0x3f
	.zero		1


	//   ....[73]....
        /*14ec*/ 	.word	0x0001e820
        /*14f0*/ 	.word	0x00000005
        /*14f4*/ 	.word	0x00016850
        /*14f8*/ 	.short	0x0101
        /*14fa*/ 	.byte	0x3f
	.zero		1


	//   ....[74]....
        /*14fc*/ 	.word	0x0001ea40
        /*1500*/ 	.word	0x00000000
        /*1504*/ 	.word	0x00016860
        /*1508*/ 	.short	0x010a
        /*150a*/ 	.byte	0x3f
	.zero		1


	//   ....[75]....
        /*150c*/ 	.word	0x0001ef00
        /*1510*/ 	.word	0x00000000
        /*1514*/ 	.word	0x00016850
        /*1518*/ 	.short	0x0107
        /*151a*/ 	.byte	0x3f
	.zero		1


	//   ....[76]....
        /*151c*/ 	.word	0x0001efd0
        /*1520*/ 	.word	0x00000000
        /*1524*/ 	.word	0x00016850
        /*1528*/ 	.short	0x0101
        /*152a*/ 	.byte	0x3f
	.zero		1


	//   ....[77]....
        /*152c*/ 	.word	0x0001fcf0
        /*1530*/ 	.word	0x00000005
        /*1534*/ 	.word	0x00016820
        /*1538*/ 	.short	0x010a
        /*153a*/ 	.byte	0x3f
	.zero		1


	//   ....[78]....
        /*153c*/ 	.word	0x0001fe60
        /*1540*/ 	.word	0x00000003
        /*1544*/ 	.word	0x00016840
        /*1548*/ 	.short	0x010a
        /*154a*/ 	.byte	0x3f
	.zero		1


	//   ....[79]....
        /*154c*/ 	.word	0x0001ff00
        /*1550*/ 	.word	0x00000019
        /*1554*/ 	.word	0x00016840
        /*1558*/ 	.short	0x010a
        /*155a*/ 	.byte	0x3f
	.zero		1


	//   ....[80]....
        /*155c*/ 	.word	0x0001ff40
        /*1560*/ 	.word	0x00000003
        /*1564*/ 	.word	0x00016860
        /*1568*/ 	.short	0x010a
        /*156a*/ 	.byte	0x3f
	.zero		1


	//   ....[81]....
        /*156c*/ 	.word	0x0001ff80
        /*1570*/ 	.word	0x00000019
        /*1574*/ 	.word	0x00016860
        /*1578*/ 	.short	0x010a
        /*157a*/ 	.byte	0x3f
	.zero		1


	//   ....[82]....
        /*157c*/ 	.word	0x0001ffe0
        /*1580*/ 	.word	0x00000046
        /*1584*/ 	.word	0x00016890
        /*1588*/ 	.short	0x010a
        /*158a*/ 	.byte	0x3f
	.zero		1


	//   ....[83]....
        /*158c*/ 	.word	0x00020270
        /*1590*/ 	.word	0x00000046
        /*1594*/ 	.word	0x00016890
        /*1598*/ 	.short	0x010a
        /*159a*/ 	.byte	0x3f
	.zero		1


	//   ....[84]....
        /*159c*/ 	.word	0x00020520
        /*15a0*/ 	.word	0x00000046
        /*15a4*/ 	.word	0x00016890
        /*15a8*/ 	.short	0x010a
        /*15aa*/ 	.byte	0x3f
	.zero		1


	//   ....[85]....
        /*15ac*/ 	.word	0x000207d0
        /*15b0*/ 	.word	0x00000046
        /*15b4*/ 	.word	0x000168b0
        /*15b8*/ 	.short	0x010a
        /*15ba*/ 	.byte	0x3f
	.zero		1


	//   ....[86]....
        /*15bc*/ 	.word	0x00020ca0
        /*15c0*/ 	.word	0x00000002
        /*15c4*/ 	.word	0x00016800
        /*15c8*/ 	.short	0x010a
        /*15ca*/ 	.byte	0x3f
	.zero		1


	//   ....[87]....
        /*15cc*/ 	.word	0x00021290
        /*15d0*/ 	.word	0x00000002
        /*15d4*/ 	.word	0x00016800
        /*15d8*/ 	.short	0x010a
        /*15da*/ 	.byte	0x3f
	.zero		1


	//   ....[88]....
        /*15dc*/ 	.word	0x000212e0
        /*15e0*/ 	.word	0x00000000
        /*15e4*/ 	.word	0x00016830
        /*15e8*/ 	.short	0x010a
        /*15ea*/ 	.byte	0x3f
	.zero		1


	//   ....[89]....
        /*15ec*/ 	.word	0x00021330
        /*15f0*/ 	.word	0x0000000b
        /*15f4*/ 	.word	0x00016830
        /*15f8*/ 	.short	0x010a
        /*15fa*/ 	.byte	0x3f
	.zero		1


	//   ....[90]....
        /*15fc*/ 	.word	0x00021380
        /*1600*/ 	.word	0x0000000b
        /*1604*/ 	.word	0x00016850
        /*1608*/ 	.short	0x010a
        /*160a*/ 	.byte	0x3f
	.zero		1


	//   ....[91]....
        /*160c*/ 	.word	0x000213d0
        /*1610*/ 	.word	0x00000005
        /*1614*/ 	.word	0x00016830
        /*1618*/ 	.short	0x010a
        /*161a*/ 	.byte	0x3f
	.zero		1


	//   ....[92]....
        /*161c*/ 	.word	0x00021420
        /*1620*/ 	.word	0x0000000a
        /*1624*/ 	.word	0x00016850
        /*1628*/ 	.short	0x010a
        /*162a*/ 	.byte	0x3f
	.zero		1


	//   ....[93]....
        /*162c*/ 	.word	0x00021470
        /*1630*/ 	.word	0x00000005
        /*1634*/ 	.word	0x00016830
        /*1638*/ 	.short	0x010a
        /*163a*/ 	.byte	0x3f
	.zero		1


	//   ....[94]....
        /*163c*/ 	.word	0x000214c0
        /*1640*/ 	.word	0x0000000a
        /*1644*/ 	.word	0x00016850
        /*1648*/ 	.short	0x010a
        /*164a*/ 	.byte	0x3f
	.zero		1


	//   ....[95]....
        /*164c*/ 	.word	0x00021510
        /*1650*/ 	.word	0x0000000b
        /*1654*/ 	.word	0x00016850
        /*1658*/ 	.short	0x010a
        /*165a*/ 	.byte	0x3f
	.zero		1


	//   ....[96]....
        /*165c*/ 	.word	0x00021ab0
        /*1660*/ 	.word	0x00000016
        /*1664*/ 	.word	0x00016820
        /*1668*/ 	.short	0x010a
        /*166a*/ 	.byte	0x3f
	.zero		1


	//   ....[97]....
        /*166c*/ 	.word	0x00021b00
        /*1670*/ 	.word	0x0000000a
        /*1674*/ 	.word	0x000168a0
        /*1678*/ 	.short	0x010a
        /*167a*/ 	.byte	0x3f
	.zero		1


	//   ....[98]....
        /*167c*/ 	.word	0x00021b50
        /*1680*/ 	.word	0x0000000a
        /*1684*/ 	.word	0x000168c0
        /*1688*/ 	.short	0x010a
        /*168a*/ 	.byte	0x3f
	.zero		1


	//   ....[99]....
        /*168c*/ 	.word	0x00021ba0
        /*1690*/ 	.word	0x00000005
        /*1694*/ 	.word	0x000168a0
        /*1698*/ 	.short	0x010a
        /*169a*/ 	.byte	0x3f
	.zero		1


	//   ....[100]....
        /*169c*/ 	.word	0x00021bf0
        /*16a0*/ 	.word	0x00000005
        /*16a4*/ 	.word	0x000168c0
        /*16a8*/ 	.short	0x010a
        /*16aa*/ 	.byte	0x3f
	.zero		1


	//   ....[101]....
        /*16ac*/ 	.word	0x00021d10
        /*16b0*/ 	.word	0x00000003
        /*16b4*/ 	.word	0x00016840
        /*16b8*/ 	.short	0x010a
        /*16ba*/ 	.byte	0x3f
	.zero		1


	//   ....[102]....
        /*16bc*/ 	.word	0x000237a0
        /*16c0*/ 	.word	0x00000016
        /*16c4*/ 	.word	0x00016820
        /*16c8*/ 	.short	0x010a
        /*16ca*/ 	.byte	0x3f
	.zero		1


	//   ....[103]....
        /*16cc*/ 	.word	0x000237f0
        /*16d0*/ 	.word	0x00000005
        /*16d4*/ 	.word	0x00016840
        /*16d8*/ 	.short	0x010a
        /*16da*/ 	.byte	0x3f
	.zero		1


	//   ....[104]....
        /*16dc*/ 	.word	0x00024130
        /*16e0*/ 	.word	0x00000005
        /*16e4*/ 	.word	0x00016860
        /*16e8*/ 	.short	0x010a
        /*16ea*/ 	.byte	0x3f
	.zero		1


	//   ....[105]....
        /*16ec*/ 	.word	0x00024aa0
        /*16f0*/ 	.word	0x00000000
        /*16f4*/ 	.word	0x00016860
        /*16f8*/ 	.short	0x010a
        /*16fa*/ 	.byte	0x3f
	.zero		1


	//   ....[106]....
        /*16fc*/ 	.word	0x00025d30
        /*1700*/ 	.word	0x00000005
        /*1704*/ 	.word	0x00016820
        /*1708*/ 	.short	0x010a
        /*170a*/ 	.byte	0x3f
	.zero		1


	//   ....[107]....
        /*170c*/ 	.word	0x00025ed0
        /*1710*/ 	.word	0x00000003
        /*1714*/ 	.word	0x00016840
        /*1718*/ 	.short	0x010a
        /*171a*/ 	.byte	0x3f
	.zero		1


	//   ....[108]....
        /*171c*/ 	.word	0x00025f20
        /*1720*/ 	.word	0x00000019
        /*1724*/ 	.word	0x00016840
        /*1728*/ 	.short	0x010a
        /*172a*/ 	.byte	0x3f
	.zero		1


	//   ....[109]....
        /*172c*/ 	.word	0x00025f70
        /*1730*/ 	.word	0x00000003
        /*1734*/ 	.word	0x00016860
        /*1738*/ 	.short	0x010a
        /*173a*/ 	.byte	0x3f
	.zero		1


	//----- nvinfo : EIATTR_NUM_MBARRIERS
	.align		4
.L_1525:
        /*173c*/ 	.byte	0x03, 0x38
        /*173e*/ 	.short	0x0016


	//----- nvinfo : EIATTR_EXIT_INSTR_OFFSETS
	.align		4
        /*1740*/ 	.byte	0x04, 0x1c
        /*1742*/ 	.short	(.L_1527 - .L_1526)


	//   ....[0]....
.L_1526:
        /*1744*/ 	.word	0x0001ffd0


	//----- nvinfo : EIATTR_MAX_THREADS
	.align		4
.L_1527:
        /*1748*/ 	.byte	0x04, 0x05
        /*174a*/ 	.short	(.L_1529 - .L_1528)
.L_1528:
        /*174c*/ 	.word	0x00000200
        /*1750*/ 	.word	0x00000001
        /*1754*/ 	.word	0x00000001


	//----- nvinfo : EIATTR_CRS_STACK_SIZE
	.align		4
.L_1529:
        /*1758*/ 	.byte	0x04, 0x1e
        /*175a*/ 	.short	(.L_1531 - .L_1530)
.L_1530:
        /*175c*/ 	.word	0x00000000


	//----- nvinfo : EIATTR_CBANK_PARAM_SIZE
	.align		4
.L_1531:
        /*1760*/ 	.byte	0x03, 0x19
        /*1762*/ 	.short	0x0af0


	//----- nvinfo : EIATTR_PARAM_CBANK
	.align		4
        /*1764*/ 	.byte	0x04, 0x0a
        /*1766*/ 	.short	(.L_1533 - .L_1532)
	.align		4
.L_1532:
        /*1768*/ 	.word	index@(.nv.constant0._ZN7cutlass13device_kernelIN5flash11enable_sm90INS1_16FlashAttnFwdSm90INS1_25CollectiveMainloopFwdSm90ILi2EN4cute5tupleIJNS5_1CILi1EEES8_S8_EEENS6_IJNS7_ILi192EEENS7_ILi128EEENS7_ILi64EEEEEELi64ENS_6half_tEfNS_4arch4Sm90ELb0ELb1ELb1ELb1ELb1ELb1ELb0ELb1ELb1ELb1ELb0ELb0EEENS1_21CollectiveEpilogueFwdINS6_IJSA_SC_SB_EEES9_SE_SG_Li384ELb1ELb1ELb0ELb0EEENS1_36VarlenDynamicPersistentTileSchedulerILi192ELi128ELi384ELi128ELb0ELb1ELb1ELb1ELb0ELb1EEEEEEEEEvNT_6ParamsE)
        /*176c*/ 	.short	0x0210
        /*176e*/ 	.short	0x0af0


	//----- nvinfo : EIATTR_SW_WAR
	.align		4
.L_1533:
        /*1770*/ 	.byte	0x04, 0x36
        /*1772*/ 	.short	(.L_1535 - .L_1534)
.L_1534:
        /*1774*/ 	.word	0x00000008
.L_1535:


//--------------------- .nv.info._ZN7cutlass13device_kernelIN5flash11enable_sm90INS1_16FlashAttnFwdSm90INS1_25CollectiveMainloopFwdSm90ILi2EN4cute5tupleIJNS5_1CILi1EEES8_S8_EEENS6_IJNS7_ILi192EEENS7_ILi128EEENS7_ILi64EEEEEELi64ENS_6half_tEfNS_4arch4Sm90ELb1ELb0ELb1ELb0ELb1ELb0ELb0ELb1ELb1ELb1ELb0ELb0EEENS1_21CollectiveEpilogueFwdINS6_IJSA_SC_SB_EEES9_SE_SG_Li384ELb0ELb1ELb0ELb0EEENS1_30DynamicPersistentTileSchedulerILi384ELi128ELb0ELb1ELb1EEEEEEEEEvNT_6ParamsE --------------------------
	.section	.nv.info._ZN7cutlass13device_kernelIN5flash11enable_sm90INS1_16FlashAttnFwdSm90INS1_25CollectiveMainloopFwdSm90ILi2EN4cute5tupleIJNS5_1CILi1EEES8_S8_EEENS6_IJNS7_ILi192EEENS7_ILi128EEENS7_ILi64EEEEEELi64ENS_6half_tEfNS_4arch4Sm90ELb1ELb0ELb1ELb0ELb1ELb0ELb0ELb1ELb1ELb1ELb0ELb0EEENS1_21CollectiveEpilogueFwdINS6_IJSA_SC_SB_EEES9_SE_SG_Li384ELb0ELb1ELb0ELb0EEENS1_30DynamicPersistentTileSchedulerILi384ELi128ELb0ELb1ELb1EEEEEEEEEvNT_6ParamsE,"",@"SHT_CUDA_INFO"
	.sectionflags	@""
	.align	4


	//----- nvinfo : EIATTR_CUDA_API_VERSION
	.align		4
        /*0000*/ 	.byte	0x04, 0x37
        /*0002*/ 	.short	(.L_1537 - .L_1536)
.L_1536:
        /*0004*/ 	.word	0x00000082


	//----- nvinfo : EIATTR_KPARAM_INFO
	.align		4
.L_1537:
        /*0008*/ 	.byte	0x04, 0x17
        /*000a*/ 	.short	(.L_1539 - .L_1538)
.L_1538:
        /*000c*/ 	.word	0x00000000
        /*0010*/ 	.short	0x0000
        /*0012*/ 	.short	0x0070
        /*0014*/ 	.byte	0x00, 0xf0, 0x01, 0x2a


	//----- nvinfo : EIATTR_SPARSE_MMA_MASK
	.align		4
.L_1539:
        /*0018*/ 	.byte	0x03, 0x50
        /*001a*/ 	.short	0x0000


	//----- nvinfo : EIATTR_MAXREG_COUNT
	.align		4
        /*001c*/ 	.byte	0x03, 0x1b
        /*001e*/ 	.short	0x0080


	//----- nvinfo : EIATTR_NUM_BARRIERS
	.align		4
        /*0020*/ 	.byte	0x02, 0x4c
        /*0022*/ 	.byte	0x10
	.zero		1


	//----- nvinfo : EIATTR_EXTERNS
	.align		4
        /*0024*/ 	.byte	0x04, 0x0f
        /*0026*/ 	.short	(.L_1541 - .L_1540)


	//   ....[0]....
	.align		4
.L_1540:
        /*0028*/ 	.word	index@(__assertfail)


	//----- nvinfo : EIATTR_ANNOTATIONS
	.align		4
.L_1541:
        /*002c*/ 	.byte	0x04, 0x55
        /*002e*/ 	.short	(.L_1543 - .L_1542)


	//   ....[0]....
.L_1542:
        /* <DEDUP_REMOVED lines=11> */


	//----- nvinfo : EIATTR_MERCURY_ISA_VERSION
	.align		4
.L_1543:
        /*00c8*/ 	.byte	0x03, 0x5f
        /*00ca*/ 	.short	0x0101


	//----- nvinfo : EIATTR_INT_WARP_WIDE_INSTR_OFFSETS
	.align		4
        /*00cc*/ 	.byte	0x04, 0x31
        /*00ce*/ 	.short	(.L_1545 - .L_1544)


	//   ....[0]....
.L_1544:
        /*00d0*/ 	.word	0x000000c0


	//   ....[1]....
        /*00d4*/ 	.word	0x000000d0


	//   ....[2]....
        /*00d8*/ 	.word	0x00000170


	//   ....[3]....
        /*00dc*/ 	.word	0x0000b840


	//   ....[4]....
        /*00e0*/ 	.word	0x0000b8d0


	//   ....[5]....
        /*00e4*/ 	.word	0x0000e980


	//   ....[6]....
        /*00e8*/ 	.word	0x0000ea10


	//----- nvinfo : EIATTR_COOP_GROUP_MASK_REGIDS
	.align		4
.L_1545:
        /*00ec*/ 	.byte	0x04, 0x29
        /*00ee*/ 	.short	(.L_1547 - .L_1546)


	//   ....[0]....
.L_1546:
        /*00f0*/ 	.word	0xffffffff


	//   ....[1]....
        /*00f4*/ 	.word	0xffffffff


	//   ....[2]....
        /*00f8*/ 	.word	0xffffffff


	//   ....[3]....
        /*00fc*/ 	.word	0xffffffff


	//   ....[4]....
        /*0100*/ 	.word	0xffffffff


	//   ....[5]....
        /*0104*/ 	.word	0xffffffff


	//   ....[6]....
        /*0108*/ 	.word	0xffffffff


	//   ....[7]....
        /*010c*/ 	.word	0xffffffff


	//   ....[8]....
        /*0110*/ 	.word	0xffffffff


	//   ....[9]....
        /*0114*/ 	.word	0xffffffff


	//   ....[10]....
        /*0118*/ 	.word	0xffffffff


	//   ....[11]....
        /*011c*/ 	.word	0xffffffff


	//   ....[12]....
        /*0120*/ 	.word	0xffffffff


	//   ....[13]....
        /*0124*/ 	.word	0xffffffff


	//   ....[14]....
        /*0128*/ 	.word	0xffffffff


	//   ....[15]....
        /*012c*/ 	.word	0xffffffff


	//   ....[16]....
        /*0130*/ 	.word	0xffffffff


	//   ....[17]....
        /*0134*/ 	.word	0xffffffff


	//   ....[18]....
        /*0138*/ 	.word	0xffffffff


	//   ....[19]....
        /*013c*/ 	.word	0xffffffff


	//   ....[20]....
        /*0140*/ 	.word	0xffffffff


	//   ....[21]....
        /*0144*/ 	.word	0xffffffff


	//   ....[22]....
        /*0148*/ 	.word	0xffffffff


	//   ....[23]....
        /*014c*/ 	.word	0xffffffff


	//   ....[24]....
        /*0150*/ 	.word	0xffffffff


	//   ....[25]....
        /*0154*/ 	.word	0xffffffff


	//   ....[26]....
        /*0158*/ 	.word	0xffffffff


	//   ....[27]....
        /*015c*/ 	.word	0xffffffff


	//   ....[28]....
        /*0160*/ 	.word	0xffffffff


	//   ....[29]....
        /*0164*/ 	.word	0xffffffff


	//   ....[30]....
        /*0168*/ 	.word	0xffffffff


	//   ....[31]....
        /*016c*/ 	.word	0xffffffff


	//   ....[32]....
        /*0170*/ 	.word	0xffffffff


	//   ....[33]....
        /*0174*/ 	.word	0xffffffff


	//   ....[34]....
        /*0178*/ 	.word	0xffffffff


	//   ....[35]....
        /*017c*/ 	.word	0xffffffff


	//   ....[36]....
        /*0180*/ 	.word	0xffffffff


	//   ....[37]....
        /*0184*/ 	.word	0xffffffff


	//   ....[38]....
        /*0188*/ 	.word	0xffffffff


	//   ....[39]....
        /*018c*/ 	.word	0xffffffff


	//   ....[40]....
        /*0190*/ 	.word	0xffffffff


	//   ....[41]....
        /*0194*/ 	.word	0xffffffff


	//   ....[42]....
        /*0198*/ 	.word	0xffffffff


	//   ....[43]....
        /*019c*/ 	.word	0xffffffff


	//   ....[44]....
        /*01a0*/ 	.word	0xffffffff


	//   ....[45]....
        /*01a4*/ 	.word	0xffffffff


	//   ....[46]....
        /*01a8*/ 	.word	0xffffffff


	//   ....[47]....
        /*01ac*/ 	.word	0xffffffff


	//   ....[48]....
        /*01b0*/ 	.word	0xffffffff


	//   ....[49]....
        /*01b4*/ 	.word	0xffffffff


	//   ....[50]....
        /*01b8*/ 	.word	0xffffffff


	//   ....[51]....
        /*01bc*/ 	.word	0xffffffff


	//   ....[52]....
        /*01c0*/ 	.word	0xffffffff


	//   ....[53]....
        /*01c4*/ 	.word	0xffffffff


	//   ....[54]....
        /*01c8*/ 	.word	0xffffffff


	//   ....[55]....
        /*01cc*/ 	.word	0xffffffff


	//   ....[56]....
        /*01d0*/ 	.word	0xffffffff


	//   ....[57]....
        /*01d4*/ 	.word	0xffffffff


	//   ....[58]....
        /*01d8*/ 	.word	0xffffffff


	//   ....[59]....
        /*01dc*/ 	.word	0xffffffff


	//   ....[60]....
        /*01e0*/ 	.word	0xffffffff


	//   ....[61]....
        /*01e4*/ 	.word	0xffffffff


	//   ....[62]....
        /*01e8*/ 	.word	0xffffffff


	//   ....[63]....
        /*01ec*/ 	.word	0xffffffff


	//   ....[64]....
        /*01f0*/ 	.word	0xffffffff


	//   ....[65]....
        /*01f4*/ 	.word	0xffffffff


	//   ....[66]....
        /*01f8*/ 	.word	0xffffffff


	//   ....[67]....
        /*01fc*/ 	.word	0xffffffff


	//   ....[68]....
        /*0200*/ 	.word	0xffffffff


	//   ....[69]....
        /*0204*/ 	.word	0xffffffff


	//   ....[70]....
        /*0208*/ 	.word	0xffffffff


	//   ....[71]....
        /*020c*/ 	.word	0xffffffff


	//   ....[72]....
        /*0210*/ 	.word	0xffffffff


	//   ....[73]....
        /*0214*/ 	.word	0xffffffff


	//   ....[74]....
        /*0218*/ 	.word	0xffffffff


	//   ....[75]....
        /*021c*/ 	.word	0xffffffff


	//   ....[76]....
        /*0220*/ 	.word	0xffffffff


	//   ....[77]....
        /*0224*/ 	.word	0xffffffff


	//   ....[78]....
        /*0228*/ 	.word	0xffffffff


	//   ....[79]....
        /*022c*/ 	.word	0xffffffff


	//   ....[80]....
        /*0230*/ 	.word	0xffffffff


	//   ....[81]....
        /*0234*/ 	.word	0xffffffff


	//   ....[82]....
        /*0238*/ 	.word	0xffffffff


	//   ....[83]....
        /*023c*/ 	.word	0xffffffff


	//   ....[84]....
        /*0240*/ 	.word	0xffffffff


	//   ....[85]....
        /*0244*/ 	.word	0xffffffff


	//   ....[86]....
        /*0248*/ 	.word	0xffffffff


	//   ....[87]....
        /*024c*/ 	.word	0xffffffff


	//   ....[88]....
        /*0250*/ 	.word	0xffffffff


	//   ....[89]....
        /*0254*/ 	.word	0xffffffff


	//   ....[90]....
        /*0258*/ 	.word	0xffffffff


	//   ....[91]....
        /*025c*/ 	.word	0xffffffff


	//   ....[92]....
        /*0260*/ 	.word	0xffffffff


	//   ....[93]....
        /*0264*/ 	.word	0xffffffff


	//   ....[94]....
        /*0268*/ 	.word	0xffffffff


	//   ....[95]....
        /*026c*/ 	.word	0xffffffff


	//   ....[96]....
        /*0270*/ 	.word	0xffffffff


	//   ....[97]....
        /*0274*/ 	.word	0xffffffff


	//   ....[98]....
        /*0278*/ 	.word	0xffffffff


	//   ....[99]....
        /*027c*/ 	.word	0xffffffff


	//   ....[100]....
        /*0280*/ 	.word	0xffffffff


	//   ....[101]....
        /*0284*/ 	.word	0xffffffff


	//   ....[102]....
        /*0288*/ 	.word	0xffffffff


	//   ....[103]....
        /*028c*/ 	.word	0xffffffff


	//   ....[104]....
        /*0290*/ 	.word	0xffffffff


	//   ....[105]....
        /*0294*/ 	.word	0xffffffff


	//   ....[106]....
        /*0298*/ 	.word	0xffffffff


	//   ....[107]....
        /*029c*/ 	.word	0xffffffff


	//   ....[108]....
        /*02a0*/ 	.word	0xffffffff


	//   ....[109]....
        /*02a4*/ 	.word	0xffffffff


	//   ....[110]....
        /*02a8*/ 	.word	0xffffffff


	//   ....[111]....
        /*02ac*/ 	.word	0xffffffff


	//   ....[112]....
        /*02b0*/ 	.word	0xffffffff


	//   ....[113]....
        /*02b4*/ 	.word	0xffffffff


	//   ....[114]....
        /*02b8*/ 	.word	0xffffffff


	//   ....[115]....
        /*02bc*/ 	.word	0xffffffff


	//   ....[116]....
        /*02c0*/ 	.word	0xffffffff


	//   ....[117]....
        /*02c4*/ 	.word	0xffffffff


	//   ....[118]....
        /*02c8*/ 	.word	0xffffffff


	//   ....[119]....
        /*02cc*/ 	.word	0xffffffff


	//   ....[120]....
        /*02d0*/ 	.word	0xffffffff


	//   ....[121]....
        /*02d4*/ 	.word	0xffffffff


	//   ....[122]....
        /*02d8*/ 	.word	0xffffffff


	//   ....[123]....
        /*02dc*/ 	.word	0xffffffff


	//   ....[124]....
        /*02e0*/ 	.word	0xffffffff


	//   ....[125]....
        /*02e4*/ 	.word	0xffffffff


	//   ....[126]....
        /*02e8*/ 	.word	0xffffffff


	//   ....[127]....
        /*02ec*/ 	.word	0xffffffff


	//   ....[128]....
        /*02f0*/ 	.word	0xffffffff


	//   ....[129]....
        /*02f4*/ 	.word	0xffffffff


	//   ....[130]....
        /*02f8*/ 	.word	0xffffffff


	//   ....[131]....
        /*02fc*/ 	.word	0xffffffff


	//   ....[132]....
        /*0300*/ 	.word	0xffffffff


	//   ....[133]....
        /*0304*/ 	.word	0xffffffff


	//   ....[134]....
        /*0308*/ 	.word	0xffffffff


	//   ....[135]....
        /*030c*/ 	.word	0xffffffff


	//   ....[136]....
        /*0310*/ 	.word	0xffffffff


	//   ....[137]....
        /*0314*/ 	.word	0xffffffff


	//   ....[138]....
        /*0318*/ 	.word	0x0500000f


	//   ....[139]....
        /*031c*/ 	.word	0x0500000f


	//   ....[140]....
        /*0320*/ 	.word	0x0500000f


	//   ....[141]....
        /*0324*/ 	.word	0x0500000f


	//   ....[142]....
        /*0328*/ 	.word	0x0500000f


	//   ....[143]....
        /*032c*/ 	.word	0x0500000f


	//   ....[144]....
        /*0330*/ 	.word	0x0500000f


	//   ....[145]....
        /*0334*/ 	.word	0x0500000f


	//   ....[146]....
        /*0338*/ 	.word	0x0500000f


	//   ....[147]....
        /*033c*/ 	.word	0x0500000f


	//   ....[148]....
        /*0340*/ 	.word	0x0500000f


	//   ....[149]....
        /*0344*/ 	.word	0x0500000f


	//   ....[150]....
        /*0348*/ 	.word	0x0500000f


	//   ....[151]....
        /*034c*/ 	.word	0x0500000f


	//   ....[152]....
        /*0350*/ 	.word	0x0500000f


	//   ....[153]....
        /*0354*/ 	.word	0x0500000f


	//   ....[154]....
        /*0358*/ 	.word	0x0500000f


	//   ....[155]....
        /*035c*/ 	.word	0x0500000f


	//   ....[156]....
        /*0360*/ 	.word	0x0500000f


	//   ....[157]....
        /*0364*/ 	.word	0x0500000f


	//   ....[158]....
        /*0368*/ 	.word	0x0500000f


	//   ....[159]....
        /*036c*/ 	.word	0x0500000f


	//   ....[160]....
        /*0370*/ 	.word	0x0500000f


	//   ....[161]....
        /*0374*/ 	.word	0x0500000f


	//   ....[162]....
        /*0378*/ 	.word	0x0500000f


	//   ....[163]....
        /*037c*/ 	.word	0x0500000f


	//   ....[164]....
        /*0380*/ 	.word	0x0500000f


	//   ....[165]....
        /*0384*/ 	.word	0x0500000f


	//   ....[166]....
        /*0388*/ 	.word	0x0500000f


	//   ....[167]....
        /*038c*/ 	.word	0x0500000f


	//   ....[168]....
        /*0390*/ 	.word	0x0500000f


	//   ....[169]....
        /*0394*/ 	.word	0x0500000f


	//   ....[170]....
        /*0398*/ 	.word	0x0500000f


	//   ....[171]....
        /*039c*/ 	.word	0x0500000f


	//   ....[172]....
        /*03a0*/ 	.word	0x0500000f


	//   ....[173]....
        /*03a4*/ 	.word	0x0500000f


	//   ....[174]....
        /*03a8*/ 	.word	0x0500000f


	//   ....[175]....
        /*03ac*/ 	.word	0x0500000f


	//   ....[176]....
        /*03b0*/ 	.word	0x0500000f


	//   ....[177]....
        /*03b4*/ 	.word	0x0500000f


	//   ....[178]....
        /*03b8*/ 	.word	0x0500000f


	//   ....[179]....
        /*03bc*/ 	.word	0x0500000f


	//   ....[180]....
        /*03c0*/ 	.word	0x0500000f


	//   ....[181]....
        /*03c4*/ 	.word	0x0500000f


	//   ....[182]....
        /*03c8*/ 	.word	0x0500000f


	//   ....[183]....
        /*03cc*/ 	.word	0x0500000f


	//   ....[184]....
        /*03d0*/ 	.word	0x0500000f


	//   ....[185]....
        /*03d4*/ 	.word	0x0500000f


	//   ....[186]....
        /*03d8*/ 	.word	0x0500000f


	//   ....[187]....
        /*03dc*/ 	.word	0x0500000f


	//   ....[188]....
        /*03e0*/ 	.word	0x0500000f


	//   ....[189]....
        /*03e4*/ 	.word	0x0500000f


	//   ....[190]....
        /*03e8*/ 	.word	0x0500000f


	//   ....[191]....
        /*03ec*/ 	.word	0x0500000f


	//   ....[192]....
        /*03f0*/ 	.word	0x0500000f


	//   ....[193]....
        /*03f4*/ 	.word	0x0500000f


	//   ....[194]....
        /*03f8*/ 	.word	0x0500000f


	//   ....[195]....
        /*03fc*/ 	.word	0x0500000f


	//   ....[196]....
        /*0400*/ 	.word	0x0500000f


	//   ....[197]....
        /*0404*/ 	.word	0x0500000f


	//   ....[198]....
        /*0408*/ 	.word	0x0500000f


	//   ....[199]....
        /*040c*/ 	.word	0x0500000f


	//   ....[200]....
        /*0410*/ 	.word	0x0500000f


	//   ....[201]....
        /*0414*/ 	.word	0x0500000f


	//   ....[202]....
        /*0418*/ 	.word	0x0500000f


	//   ....[203]....
        /*041c*/ 	.word	0x0500000f


	//   ....[204]....
        /*0420*/ 	.word	0x0500000f


	//   ....[205]....
        /*0424*/ 	.word	0x0500000f


	//   ....[206]....
        /*0428*/ 	.word	0x0500000f


	//   ....[207]....
        /*042c*/ 	.word	0x0500000f


	//   ....[208]....
        /*0430*/ 	.word	0x0500000f


	//   ....[209]....
        /*0434*/ 	.word	0x0500000f


	//   ....[210]....
        /*0438*/ 	.word	0x0500000f


	//   ....[211]....
        /*043c*/ 	.word	0x0500000f


	//   ....[212]....
        /*0440*/ 	.word	0x0500000f


	//   ....[213]....
        /*0444*/ 	.word	0x0500000f


	//   ....[214]....
        /*0448*/ 	.word	0x0500000f


	//   ....[215]....
        /*044c*/ 	.word	0x0500000f


	//   ....[216]....
        /*0450*/ 	.word	0x0500000f


	//   ....[217]....
        /*0454*/ 	.word	0x0500000f


	//   ....[218]....
        /*0458*/ 	.word	0x0500000f


	//   ....[219]....
        /*045c*/ 	.word	0x0500000f


	//   ....[220]....
        /*0460*/ 	.word	0x0500000f


	//   ....[221]....
        /*0464*/ 	.word	0x0500000f


	//   ....[222]....
        /*0468*/ 	.word	0x0500000f


	//   ....[223]....
        /*046c*/ 	.word	0x0500000f


	//   ....[224]....
        /*0470*/ 	.word	0x0500000f


	//   ....[225]....
        /*0474*/ 	.word	0x0500000f


	//   ....[226]....
        /*0478*/ 	.word	0x0500000f


	//   ....[227]....
        /*047c*/ 	.word	0x0500000f


	//   ....[228]....
        /*0480*/ 	.word	0x0500000f


	//----- nvinfo : EIATTR_COOP_GROUP_INSTR_OFFSETS
	.align		4
.L_1547:
        /*0484*/ 	.byte	0x04, 0x28
        /*0486*/ 	.short	(.L_1549 - .L_1548)


	//   ....[0]....
.L_1548:
        /*0488*/ 	.word	0x00000080


	//   ....[1]....
        /*048c*/ 	.word	0x00000090


	//   ....[2]....
        /*0490*/ 	.word	0x000002d0


	//   ....[3]....
        /*0494*/ 	.word	0x00000430


	//   ....[4]....
        /*0498*/ 	.word	0x00000550


	//   ....[5]....
        /*049c*/ 	.word	0x000006b0


	//   ....[6]....
        /*04a0*/ 	.word	0x000012a0


	//   ....[7]....
        /*04a4*/ 	.word	0x000019e0


	//   ....[8]....
        /*04a8*/ 	.word	0x00001ed0


	//   ....[9]....
        /*04ac*/ 	.word	0x000026a0


	//   ....[10]....
        /*04b0*/ 	.word	0x00002710


	//   ....[11]....
        /*04b4*/ 	.word	0x000031c0


	//   ....[12]....
        /*04b8*/ 	.word	0x00003230


	//   ....[13]....
        /*04bc*/ 	.word	0x000047b0


	//   ....[14]....
        /*04c0*/ 	.word	0x00004b00


	//   ....[15]....
        /*04c4*/ 	.word	0x000053a0


	//   ....[16]....
        /*04c8*/ 	.word	0x000054b0


	//   ....[17]....
        /*04cc*/ 	.word	0x00005e10


	//   ....[18]....
        /*04d0*/ 	.word	0x00005e60


	//   ....[19]....
        /*04d4*/ 	.word	0x000080f0


	//   ....[20]....
        /*04d8*/ 	.word	0x00008130


	//   ....[21]....
        /*04dc*/ 	.word	0x00008160


	//   ....[22]....
        /*04e0*/ 	.word	0x00008170


	//   ....[23]....
        /*04e4*/ 	.word	0x000093f0


	//   ....[24]....
        /*04e8*/ 	.word	0x00009420


	//   ....[25]....
        /*04ec*/ 	.word	0x000094c0


	//   ....[26]....
        /*04f0*/ 	.word	0x000094e0


	//   ....[27]....
        /*04f4*/ 	.word	0x0000a0d0


	//   ....[28]....
        /*04f8*/ 	.word	0x0000a100


	//   ....[29]....
        /*04fc*/ 	.word	0x0000a130


	//   ....[30]....
        /*0500*/ 	.word	0x0000a160


	//   ....[31]....
        /*0504*/ 	.word	0x0000a5e0


	//   ....[32]....
        /*0508*/ 	.word	0x0000a620


	//   ....[33]....
        /*050c*/ 	.word	0x0000a640


	//   ....[34]....
        /*0510*/ 	.word	0x0000a680


	//   ....[35]....
        /*0514*/ 	.word	0x0000a6a0


	//   ....[36]....
        /*0518*/ 	.word	0x0000a6b0


	//   ....[37]....
        /*051c*/ 	.word	0x0000a6d0


	//   ....[38]....
        /*0520*/ 	.word	0x0000a6f0


	//   ....[39]....
        /*0524*/ 	.word	0x0000ad50


	//   ....[40]....
        /*0528*/ 	.word	0x0000ad90


	//   ....[41]....
        /*052c*/ 	.word	0x0000adc0


	//   ....[42]....
        /*0530*/ 	.word	0x0000adf0


	//   ....[43]....
        /*0534*/ 	.word	0x0000ae10


	//   ....[44]....
        /*0538*/ 	.word	0x0000ae20


	//   ....[45]....
        /*053c*/ 	.word	0x0000ae30


	//   ....[46]....
        /*0540*/ 	.word	0x0000ae50


	//   ....[47]....
        /*0544*/ 	.word	0x0000aff0


	//   ....[48]....
        /*0548*/ 	.word	0x0000c440


	//   ....[49]....
        /*054c*/ 	.word	0x0000c460


	//   ....[50]....
        /*0550*/ 	.word	0x0000c470


	//   ....[51]....
        /*0554*/ 	.word	0x0000c4f0


	//   ....[52]....
        /*0558*/ 	.word	0x0000c510


	//   ....[53]....
        /*055c*/ 	.word	0x0000c590


	//   ....[54]....
        /*0560*/ 	.word	0x0000c5b0


	//   ....[55]....
        /*0564*/ 	.word	0x0000c630


	//   ....[56]....
        /*0568*/ 	.word	0x0000c650


	//   ....[57]....
        /*056c*/ 	.word	0x0000c6d0


	//   ....[58]....
        /*0570*/ 	.word	0x0000c6f0


	//   ....[59]....
        /*0574*/ 	.word	0x0000c770


	//   ....[60]....
        /*0578*/ 	.word	0x0000c790


	//   ....[61]....
        /*057c*/ 	.word	0x0000c810


	//   ....[62]....
        /*0580*/ 	.word	0x0000c830


	//   ....[63]....
        /*0584*/ 	.word	0x0000c840


	//   ....[64]....
        /*0588*/ 	.word	0x0000d090


	//   ....[65]....
        /*058c*/ 	.word	0x0000d0b0


	//   ....[66]....
        /*0590*/ 	.word	0x0000d0d0


	//   ....[67]....
        /*0594*/ 	.word	0x0000d170


	//   ....[68]....
        /*0598*/ 	.word	0x0000d190


	//   ....[69]....
        /*059c*/ 	.word	0x0000d210


	//   ....[70]....
        /*05a0*/ 	.word	0x0000d230


	//   ....[71]....
        /*05a4*/ 	.word	0x0000d2b0


	//   ....[72]....
        /*05a8*/ 	.word	0x0000d2d0


	//   ....[73]....
        /*05ac*/ 	.word	0x0000d350


	//   ....[74]....
        /*05b0*/ 	.word	0x0000d370


	//   ....[75]....
        /*05b4*/ 	.word	0x0000d3f0


	//   ....[76]....
        /*05b8*/ 	.word	0x0000d410


	//   ....[77]....
        /*05bc*/ 	.word	0x0000d490


	//   ....[78]....
        /*05c0*/ 	.word	0x0000d4b0


	//   ....[79]....
        /*05c4*/ 	.word	0x0000d4c0


	//   ....[80]....
        /*05c8*/ 	.word	0x0000d4d0


	//   ....[81]....
        /*05cc*/ 	.word	0x0000d570


	//   ....[82]....
        /*05d0*/ 	.word	0x0000d5c0


	//   ....[83]....
        /*05d4*/ 	.word	0x0000d5e0


	//   ....[84]....
        /*05d8*/ 	.word	0x0000d600


	//   ....[85]....
        /*05dc*/ 	.word	0x0000d650


	//   ....[86]....
        /*05e0*/ 	.word	0x0000d670


	//   ....[87]....
        /*05e4*/ 	.word	0x0000d680


	//   ....[88]....
        /*05e8*/ 	.word	0x0000de20


	//   ....[89]....
        /*05ec*/ 	.word	0x0000de40


	//   ....[90]....
        /*05f0*/ 	.word	0x0000deb0


	//   ....[91]....
        /*05f4*/ 	.word	0x0000dec0


	//   ....[92]....
        /*05f8*/ 	.word	0x0000df00


	//   ....[93]....
        /*05fc*/ 	.word	0x0000df10


	//   ....[94]....
        /*0600*/ 	.word	0x0000df50


	//   ....[95]....
        /*0604*/ 	.word	0x0000df60


	//   ....[96]....
        /*0608*/ 	.word	0x0000dfa0


	//   ....[97]....
        /*060c*/ 	.word	0x0000dfb0


	//   ....[98]....
        /*0610*/ 	.word	0x0000dff0


	//   ....[99]....
        /*0614*/ 	.word	0x0000e000


	//   ....[100]....
        /*0618*/ 	.word	0x0000e040


	//   ....[101]....
        /*061c*/ 	.word	0x0000e050


	//   ....[102]....
        /*0620*/ 	.word	0x0000e060


	//   ....[103]....
        /*0624*/ 	.word	0x0000e0a0


	//   ....[104]....
        /*0628*/ 	.word	0x0000e360


	//   ....[105]....
        /*062c*/ 	.word	0x0000e380


	//   ....[106]....
        /*0630*/ 	.word	0x0000e3e0


	//   ....[107]....
        /*0634*/ 	.word	0x0000e3f0


	//   ....[108]....
        /*0638*/ 	.word	0x0000e440


	//   ....[109]....
        /*063c*/ 	.word	0x0000e450


	//   ....[110]....
        /*0640*/ 	.word	0x0000e4a0


	//   ....[111]....
        /*0644*/ 	.word	0x0000e4b0


	//   ....[112]....
        /*0648*/ 	.word	0x0000e500


	//   ....[113]....
        /*064c*/ 	.word	0x0000e510


	//   ....[114]....
        /*0650*/ 	.word	0x0000e560


	//   ....[115]....
        /*0654*/ 	.word	0x0000e570


	//   ....[116]....
        /*0658*/ 	.word	0x0000e5c0


	//   ....[117]....
        /*065c*/ 	.word	0x0000e5d0


	//   ....[118]....
        /*0660*/ 	.word	0x0000e5e0


	//   ....[119]....
        /*0664*/ 	.word	0x0000e630


	//   ....[120]....
        /*0668*/ 	.word	0x0000ec00


	//   ....[121]....
        /*066c*/ 	.word	0x0000ec10


	//   ....[122]....
        /*0670*/ 	.word	0x0000ec20


	//   ....[123]....
        /*0674*/ 	.word	0x0000ec30


	//   ....[124]....
        /*0678*/ 	.word	0x0000ec40


	//   ....[125]....
        /*067c*/ 	.word	0x0000ec90


	//   ....[126]....
        /*0680*/ 	.word	0x0000ece0


	//   ....[127]....
        /*0684*/ 	.word	0x0000ed10


	//   ....[128]....
        /*0688*/ 	.word	0x0000ed40


	//   ....[129]....
        /*068c*/ 	.word	0x0000ed70


	//   ....[130]....
        /*0690*/ 	.word	0x0000eda0


	//   ....[131]....
        /*0694*/ 	.word	0x0000edd0


	//   ....[132]....
        /*0698*/ 	.word	0x0000ee00


	//   ....[133]....
        /*069c*/ 	.word	0x0000ee30


	//   ....[134]....
        /*06a0*/ 	.word	0x0000ee60


	//   ....[135]....
        /*06a4*/ 	.word	0x0000ee90


	//   ....[136]....
        /*06a8*/ 	.word	0x0000f190


	//   ....[137]....
        /*06ac*/ 	.word	0x0000f380


	//   ....[138]....
        /*06b0*/ 	.word	0x0000f910


	//   ....[139]....
        /*06b4*/ 	.word	0x0000f9f0


	//   ....[140]....
        /*06b8*/ 	.word	0x0000fa90


	//   ....[141]....
        /*06bc*/ 	.word	0x0000faf0


	//   ....[142]....
        /*06c0*/ 	.word	0x0000fbe0


	//   ....[143]....
        /*06c4*/ 	.word	0x0000fc50


	//   ....[144]....
        /*06c8*/ 	.word	0x0000fd40


	//   ....[145]....
        /*06cc*/ 	.word	0x0000fdb0


	//   ....[146]....
        /*06d0*/ 	.word	0x0000fea0


	//   ....[147]....
        /*06d4*/ 	.word	0x0000ff10


	//   ....[148]....
        /*06d8*/ 	.word	0x00010000


	//   ....[149]....
        /*06dc*/ 	.word	0x00010070


	//   ....[150]....
        /*06e0*/ 	.word	0x00010160


	//   ....[151]....
        /*06e4*/ 	.word	0x000101d0


	//   ....[152]....
        /*06e8*/ 	.word	0x000102c0


	//   ....[153]....
        /*06ec*/ 	.word	0x00010330


	//   ....[154]....
        /*06f0*/ 	.word	0x00010410


	//   ....[155]....
        /*06f4*/ 	.word	0x000104a0


	//   ....[156]....
        /*06f8*/ 	.word	0x00010510


	//   ....[157]....
        /*06fc*/ 	.word	0x00010570


	//   ....[158]....
        /*0700*/ 	.word	0x00010670


	//   ....[159]....
        /*0704*/ 	.word	0x000106d0


	//   ....[160]....
        /*0708*/ 	.word	0x000107d0


	//   ....[161]....
        /*070c*/ 	.word	0x00010830


	//   ....[162]....
        /*0710*/ 	.word	0x00010930


	//   ....[163]....
        /*0714*/ 	.word	0x00010990


	//   ....[164]....
        /*0718*/ 	.word	0x00010a90


	//   ....[165]....
        /*071c*/ 	.word	0x00010af0


	//   ....[166]....
        /*0720*/ 	.word	0x00010bf0


	//   ....[167]....
        /*0724*/ 	.word	0x00010c50


	//   ....[168]....
        /*0728*/ 	.word	0x00010d50


	//   ....[169]....
        /*072c*/ 	.word	0x00010db0


	//   ....[170]....
        /*0730*/ 	.word	0x00010e50


	//   ....[171]....
        /*0734*/ 	.word	0x00010f10


	//   ....[172]....
        /*0738*/ 	.word	0x00010fe0


	//   ....[173]....
        /*073c*/ 	.word	0x00011040


	//   ....[174]....
        /*0740*/ 	.word	0x00011100


	//   ....[175]....
        /*0744*/ 	.word	0x00011160


	//   ....[176]....
        /*0748*/ 	.word	0x00011210


	//   ....[177]....
        /*074c*/ 	.word	0x00011290


	//   ....[178]....
        /*0750*/ 	.word	0x00011340


	//   ....[179]....
        /*0754*/ 	.word	0x00011470


	//   ....[180]....
        /*0758*/ 	.word	0x00011520


	//   ....[181]....
        /*075c*/ 	.word	0x000115a0


	//   ....[182]....
        /*0760*/ 	.word	0x00011660


	//   ....[183]....
        /*0764*/ 	.word	0x000116c0


	//   ....[184]....
        /*0768*/ 	.word	0x00011770


	//   ....[185]....
        /*076c*/ 	.word	0x000117d0


	//   ....[186]....
        /*0770*/ 	.word	0x00011880


	//   ....[187]....
        /*0774*/ 	.word	0x000118e0


	//   ....[188]....
        /*0778*/ 	.word	0x00011990


	//   ....[189]....
        /*077c*/ 	.word	0x000119f0


	//   ....[190]....
        /*0780*/ 	.word	0x00011aa0


	//   ....[191]....
        /*0784*/ 	.word	0x00011b00


	//   ....[192]....
        /*0788*/ 	.word	0x00011bb0


	//   ....[193]....
        /*078c*/ 	.word	0x00011c10


	//   ....[194]....
        /*0790*/ 	.word	0x00011cc0


	//   ....[195]....
        /*0794*/ 	.word	0x00011db0


	//   ....[196]....
        /*0798*/ 	.word	0x00011e50


	//   ....[197]....
        /*079c*/ 	.word	0x00011eb0


	//   ....[198]....
        /*07a0*/ 	.word	0x00011f70


	//   ....[199]....
        /*07a4*/ 	.word	0x00011fd0


	//   ....[200]....
        /*07a8*/ 	.word	0x00012090


	//   ....[201]....
        /*07ac*/ 	.word	0x000120f0


	//   ....[202]....
        /*07b0*/ 	.word	0x000121b0


	//   ....[203]....
        /*07b4*/ 	.word	0x00012210


	//   ....[204]....
        /*07b8*/ 	.word	0x000122d0


	//   ....[205]....
        /*07bc*/ 	.word	0x00012330


	//   ....[206]....
        /*07c0*/ 	.word	0x000123f0


	//   ....[207]....
        /*07c4*/ 	.word	0x00012450


	//   ....[208]....
        /*07c8*/ 	.word	0x00012510


	//   ....[209]....
        /*07cc*/ 	.word	0x00012570


	//   ....[210]....
        /*07d0*/ 	.word	0x00012630


	//   ....[211]....
        /*07d4*/ 	.word	0x00012720


	//   ....[212]....
        /*07d8*/ 	.word	0x000127d0


	//   ....[213]....
        /*07dc*/ 	.word	0x00012860


	//   ....[214]....
        /*07e0*/ 	.word	0x00012910


	//   ....[215]....
        /*07e4*/ 	.word	0x00012970


	//   ....[216]....
        /*07e8*/ 	.word	0x00012a20


	//   ....[217]....
        /*07ec*/ 	.word	0x00012a80


	//   ....[218]....
        /*07f0*/ 	.word	0x00012b40


	//   ....[219]....
        /*07f4*/ 	.word	0x00012ba0


	//   ....[220]....
        /*07f8*/ 	.word	0x00012c50


	//   ....[221]....
        /*07fc*/ 	.word	0x00012cb0


	//   ....[222]....
        /*0800*/ 	.word	0x00012d70


	//   ....[223]....
        /*0804*/ 	.word	0x00012dd0


	//   ....[224]....
        /*0808*/ 	.word	0x00012e80


	//   ....[225]....
        /*080c*/ 	.word	0x00012ee0


	//   ....[226]....
        /*0810*/ 	.word	0x00012fa0


	//   ....[227]....
        /*0814*/ 	.word	0x00013030


	//   ....[228]....
        /*0818*/ 	.word	0x00013150


	//----- nvinfo : EIATTR_REG_RECONFIG
	.align		4
.L_1549:
        /*081c*/ 	.byte	0x01, 0x54
	.zero		2


	//----- nvinfo : EIATTR_SYSCALL_OFFSETS
	.align		4
        /*0820*/ 	.byte	0x04, 0x46
        /*0822*/ 	.short	(.L_1551 - .L_1550)


	//   ....[0]....
.L_1550:
        /*0824*/ 	.word	0x00001480


	//   ....[1]....
        /*0828*/ 	.word	0x0000ba40


	//   ....[2]....
        /*082c*/ 	.word	0x0000bb90


	//   ....[3]....
        /*0830*/ 	.word	0x0000bc80


	//   ....[4]....
        /*0834*/ 	.word	0x0000cb60


	//----- nvinfo : EIATTR_MBARRIER_INSTR_OFFSETS
	.align		4
.L_1551:
        /*0838*/ 	.byte	0x04, 0x39
        /*083a*/ 	.short	(.L_1553 - .L_1552)


	//   ....[0]....
.L_1552:
        /*083c*/ 	.word	0x00000180
        /*0840*/ 	.word	0x000000ff
        /*0844*/ 	.word	0x00016800
        /*0848*/ 	.short	0x0100
        /*084a*/ 	.byte	0x08
	.zero		1


	//   ....[1]....
        /*084c*/ 	.word	0x00000190
        /*0850*/ 	.word	0x000000ff
        /*0854*/ 	.word	0x00016820
        /*0858*/ 	.short	0x0100
        /*085a*/ 	.byte	0x08
	.zero		1


	//   ....[2]....
        /*085c*/ 	.word	0x00000280
        /*0860*/ 	.word	0x000000ff
        /*0864*/ 	.word	0x00016830
        /*0868*/ 	.short	0x0100
        /*086a*/ 	.byte	0x08
	.zero		1


	//   ....[3]....
        /*086c*/ 	.word	0x00000290
        /*0870*/ 	.word	0x000000ff
        /*0874*/ 	.word	0x00016840
        /*0878*/ 	.short	0x0100
        /*087a*/ 	.byte	0x08
	.zero		1


	//   ....[4]....
        /*087c*/ 	.word	0x000002a0
        /*0880*/ 	.word	0x000000ff
        /*0884*/ 	.word	0x00016838
        /*0888*/ 	.short	0x0100
        /*088a*/ 	.byte	0x08
	.zero		1


	//   ....[5]....
        /*088c*/ 	.word	0x000002b0
        /*0890*/ 	.word	0x000000ff
        /*0894*/ 	.word	0x00016848
        /*0898*/ 	.short	0x0100
        /*089a*/ 	.byte	0x08
	.zero		1


	//   ....[6]....
        /*089c*/ 	.word	0x000003e0
        /*08a0*/ 	.word	0x000000ff
        /*08a4*/ 	.word	0x00016850
        /*08a8*/ 	.short	0x0100
        /*08aa*/ 	.byte	0x08
	.zero		1


	//   ....[7]....
        /*08ac*/ 	.word	0x000003f0
        /*08b0*/ 	.word	0x000000ff
        /*08b4*/ 	.word	0x00016860
        /*08b8*/ 	.short	0x0100
        /*08ba*/ 	.byte	0x08
	.zero		1


	//   ....[8]....
        /*08bc*/ 	.word	0x00000400
        /*08c0*/ 	.word	0x000000ff
        /*08c4*/ 	.word	0x00016858
        /*08c8*/ 	.short	0x0100
        /*08ca*/ 	.byte	0x08
	.zero		1


	//   ....[9]....
        /*08cc*/ 	.word	0x00000410
        /*08d0*/ 	.word	0x000000ff
        /*08d4*/ 	.word	0x00016868
        /*08d8*/ 	.short	0x0100
        /*08da*/ 	.byte	0x08
	.zero		1


	//   ....[10]....
        /*08dc*/ 	.word	0x00000500
        /*08e0*/ 	.word	0x000000ff
        /*08e4*/ 	.word	0x00016870
        /*08e8*/ 	.short	0x0100
        /*08ea*/ 	.byte	0x06
	.zero		1


	//   ....[11]....
        /*08ec*/ 	.word	0x00000510
        /*08f0*/ 	.word	0x000000ff
        /*08f4*/ 	.word	0x00016880
        /*08f8*/ 	.short	0x0100
        /*08fa*/ 	.byte	0x06
	.zero		1


	//   ....[12]....
        /*08fc*/ 	.word	0x00000520
        /*0900*/ 	.word	0x000000ff
        /*0904*/ 	.word	0x00016878
        /*0908*/ 	.short	0x0100
        /*090a*/ 	.byte	0x06
	.zero		1


	//   ....[13]....
        /*090c*/ 	.word	0x00000530
        /*0910*/ 	.word	0x000000ff
        /*0914*/ 	.word	0x00016888
        /*0918*/ 	.short	0x0100
        /*091a*/ 	.byte	0x06
	.zero		1


	//   ....[14]....
        /*091c*/ 	.word	0x00000660
        /*0920*/ 	.word	0x000000ff
        /*0924*/ 	.word	0x00016890
        /*0928*/ 	.short	0x0100
        /*092a*/ 	.byte	0x08
	.zero		1


	//   ....[15]....
        /*092c*/ 	.word	0x00000670
        /*0930*/ 	.word	0x000000ff
        /*0934*/ 	.word	0x000168a0
        /*0938*/ 	.short	0x0100
        /*093a*/ 	.byte	0x08
	.zero		1


	//   ....[16]....
        /*093c*/ 	.word	0x00000680
        /*0940*/ 	.word	0x000000ff
        /*0944*/ 	.word	0x00016898
        /*0948*/ 	.short	0x0100
        /*094a*/ 	.byte	0x08
	.zero		1


	//   ....[17]....
        /*094c*/ 	.word	0x00000690
        /*0950*/ 	.word	0x000000ff
        /*0954*/ 	.word	0x000168a8
        /*0958*/ 	.short	0x0100
        /*095a*/ 	.byte	0x08
	.zero		1


	//   ....[18]....
        /*095c*/ 	.word	0x000007d0
        /*0960*/ 	.word	0x000000ff
        /*0964*/ 	.word	0x000168b0
        /*0968*/ 	.short	0x0100
        /*096a*/ 	.byte	0x08
	.zero		1


	//   ....[19]....
        /*096c*/ 	.word	0x000007e0
        /*0970*/ 	.word	0x000000ff
        /*0974*/ 	.word	0x000168c0
        /*0978*/ 	.short	0x0100
        /*097a*/ 	.byte	0x08
	.zero		1


	//   ....[20]....
        /*097c*/ 	.word	0x000007f0
        /*0980*/ 	.word	0x000000ff
        /*0984*/ 	.word	0x000168b8
        /*0988*/ 	.short	0x0100
        /*098a*/ 	.byte	0x08
	.zero		1


	//   ....[21]....
        /*098c*/ 	.word	0x00000800
        /*0990*/ 	.word	0x000000ff
        /*0994*/ 	.word	0x000168c8
        /*0998*/ 	.short	0x0100
        /*099a*/ 	.byte	0x08
	.zero		1


	//   ....[22]....
        /*099c*/ 	.word	0x00001500
        /*09a0*/ 	.word	0x000000ff
        /*09a4*/ 	.word	0x00016800
        /*09a8*/ 	.short	0x010a
        /*09aa*/ 	.byte	0x2d
	.zero		1


	//   ....[23]....
        /*09ac*/ 	.word	0x00001580
        /*09b0*/ 	.word	0x00000000
        /*09b4*/ 	.word	0x00016830
        /*09b8*/ 	.short	0x010a
        /*09ba*/ 	.byte	0x3f
	.zero		1


	//   ....[24]....
        /*09bc*/ 	.word	0x000015c0
        /*09c0*/ 	.word	0x00000000
        /*09c4*/ 	.word	0x00016830
        /*09c8*/ 	.short	0x010a
        /*09ca*/ 	.byte	0x3f
	.zero		1


	//   ....[25]....
        /*09cc*/ 	.word	0x00002eb0
        /*09d0*/ 	.word	0x000000ff
        /*09d4*/ 	.word	0x00000000
        /*09d8*/ 	.short	0x0101
        /*09da*/ 	.byte	0x06
	.zero		1


	//   ....[26]....
        /*09dc*/ 	.word	0x00004000
        /*09e0*/ 	.word	0x000000ff
        /*09e4*/ 	.word	0x00016830
        /*09e8*/ 	.short	0x010a
        /*09ea*/ 	.byte	0x06
	.zero		1


	//   ....[27]....
        /*09ec*/ 	.word	0x00004040
        /*09f0*/ 	.word	0x000000ff
        /*09f4*/ 	.word	0x00016830
        /*09f8*/ 	.short	0x010a
        /*09fa*/ 	.byte	0x06
	.zero		1


	//   ....[28]....
        /*09fc*/ 	.word	0x00004250
        /*0a00*/ 	.word	0x000000ff
        /*0a04*/ 	.word	0x00016850
        /*0a08*/ 	.short	0x010a
        /*0a0a*/ 	.byte	0x06
	.zero		1


	//   ....[29]....
        /*0a0c*/ 	.word	0x00004290
        /*0a10*/ 	.word	0x000000ff
        /*0a14*/ 	.word	0x00016850
        /*0a18*/ 	.short	0x010a
        /*0a1a*/ 	.byte	0x06
	.zero		1


	//   ....[30]....
        /*0a1c*/ 	.word	0x00004f20
        /*0a20*/ 	.word	0x000000ff
        /*0a24*/ 	.word	0x00000000
        /*0a28*/ 	.short	0x0101
        /*0a2a*/ 	.byte	0x06
	.zero		1


	//   ....[31]....
        /*0a2c*/ 	.word	0x00006a00
        /*0a30*/ 	.word	0x000000ff
        /*0a34*/ 	.word	0x00000000
        /*0a38*/ 	.short	0x0101
        /*0a3a*/ 	.byte	0x06
	.zero		1


	//   ....[32]....
        /*0a3c*/ 	.word	0x00006ef0
        /*0a40*/ 	.word	0x000000ff
        /*0a44*/ 	.word	0x00016830
        /*0a48*/ 	.short	0x010a
        /*0a4a*/ 	.byte	0x06
	.zero		1


	//   ....[33]....
        /*0a4c*/ 	.word	0x00006f30
        /*0a50*/ 	.word	0x000000ff
        /*0a54*/ 	.word	0x00016830
        /*0a58*/ 	.short	0x010a
        /*0a5a*/ 	.byte	0x06
	.zero		1


	//   ....[34]....
        /*0a5c*/ 	.word	0x00007140
        /*0a60*/ 	.word	0x000000ff
        /*0a64*/ 	.word	0x00016850
        /*0a68*/ 	.short	0x010a
        /*0a6a*/ 	.byte	0x06
	.zero		1


	//   ....[35]....
        /*0a6c*/ 	.word	0x00007180
        /*0a70*/ 	.word	0x000000ff
        /*0a74*/ 	.word	0x00016850
        /*0a78*/ 	.short	0x010a
        /*0a7a*/ 	.byte	0x06
	.zero		1


	//   ....[36]....
        /*0a7c*/ 	.word	0x00007a60
        /*0a80*/ 	.word	0x000000ff
        /*0a84*/ 	.word	0x00000000
        /*0a88*/ 	.short	0x0101
        /*0a8a*/ 	.byte	0x06
	.zero		1


	//   ....[37]....
        /*0a8c*/ 	.word	0x00008f50
        /*0a90*/ 	.word	0x000000ff
        /*0a94*/ 	.word	0x00000000
        /*0a98*/ 	.short	0x0101
        /*0a9a*/ 	.byte	0x06
	.zero		1


	//   ....[38]....
        /*0a9c*/ 	.word	0x00009360
        /*0aa0*/ 	.word	0x000000ff
        /*0aa4*/ 	.word	0x00016850
        /*0aa8*/ 	.short	0x010a
        /*0aaa*/ 	.byte	0x05
	.zero		1


	//   ....[39]....
        /*0aac*/ 	.word	0x000093a0
        /*0ab0*/ 	.word	0x000000ff
        /*0ab4*/ 	.word	0x00016850
        /*0ab8*/ 	.short	0x010a
        /*0aba*/ 	.byte	0x05
	.zero		1


	//   ....[40]....
        /*0abc*/ 	.word	0x00009900
        /*0ac0*/ 	.word	0x000000ff
        /*0ac4*/ 	.word	0x00000000
        /*0ac8*/ 	.short	0x0101
        /*0aca*/ 	.byte	0x04
	.zero		1


	//   ....[41]....
        /*0acc*/ 	.word	0x0000a580
        /*0ad0*/ 	.word	0x0000001a
        /*0ad4*/ 	.word	0x00000000
        /*0ad8*/ 	.short	0x0101
        /*0ada*/ 	.byte	0x3f
	.zero		1


	//   ....[42]....
        /*0adc*/ 	.word	0x0000c1e0
        /*0ae0*/ 	.word	0x00000000
        /*0ae4*/ 	.word	0x00016840
        /*0ae8*/ 	.short	0x010a
        /*0aea*/ 	.byte	0x3f
	.zero		1


	//   ....[43]....
        /*0aec*/ 	.word	0x0000c940
        /*0af0*/ 	.word	0x00000000
        /*0af4*/ 	.word	0x00016830
        /*0af8*/ 	.short	0x0107
        /*0afa*/ 	.byte	0x3f
	.zero		1


	//   ....[44]....
        /*0afc*/ 	.word	0x0000ca00
        /*0b00*/ 	.word	0x00000000
        /*0b04*/ 	.word	0x00016830
        /*0b08*/ 	.short	0x0101
        /*0b0a*/ 	.byte	0x3f
	.zero		1


	//   ....[45]....
        /*0b0c*/ 	.word	0x0000d770
        /*0b10*/ 	.word	0x00000010
        /*0b14*/ 	.word	0x00016800
        /*0b18*/ 	.short	0x0107
        /*0b1a*/ 	.byte	0x3f
	.zero		1


	//   ....[46]....
        /*0b1c*/ 	.word	0x0000d860
        /*0b20*/ 	.word	0x00000010
        /*0b24*/ 	.word	0x00016800
        /*0b28*/ 	.short	0x0101
        /*0b2a*/ 	.byte	0x3f
	.zero		1


	//   ....[47]....
        /*0b2c*/ 	.word	0x0000d880
        /*0b30*/ 	.word	0x00000010
        /*0b34*/ 	.word	0x00016820
        /*0b38*/ 	.short	0x010a
        /*0b3a*/ 	.byte	0x3f
	.zero		1


	//   ....[48]....
        /*0b3c*/ 	.word	0x0000dc00
        /*0b40*/ 	.word	0x00000005
        /*0b44*/ 	.word	0x00016840
        /*0b48*/ 	.short	0x010a
        /*0b4a*/ 	.byte	0x3f
	.zero		1


	//   ....[49]....
        /*0b4c*/ 	.word	0x0000e120
        /*0b50*/ 	.word	0x00000005
        /*0b54*/ 	.word	0x00016830
        /*0b58*/ 	.short	0x0107
        /*0b5a*/ 	.byte	0x3f
	.zero		1


	//   ....[50]....
        /*0b5c*/ 	.word	0x0000e1e0
        /*0b60*/ 	.word	0x00000005
        /*0b64*/ 	.word	0x00016830
        /*0b68*/ 	.short	0x0101
        /*0b6a*/ 	.byte	0x3f
	.zero		1


	//   ....[51]....
        /*0b6c*/ 	.word	0x0000e240
        /*0b70*/ 	.word	0x00000005
        /*0b74*/ 	.word	0x00016860
        /*0b78*/ 	.short	0x010a
        /*0b7a*/ 	.byte	0x3f
	.zero		1


	//   ....[52]....
        /*0b7c*/ 	.word	0x0000e750
        /*0b80*/ 	.word	0x00000005
        /*0b84*/ 	.word	0x00016850
        /*0b88*/ 	.short	0x0107
        /*0b8a*/ 	.byte	0x3f
	.zero		1


	//   ....[53]....
        /*0b8c*/ 	.word	0x0000e8b0
        /*0b90*/ 	.word	0x00000005
        /*0b94*/ 	.word	0x00016850
        /*0b98*/ 	.short	0x0101
        /*0b9a*/ 	.byte	0x3f
	.zero		1


	//   ....[54]....
        /*0b9c*/ 	.word	0x0000eac0
        /*0ba0*/ 	.word	0x00000004
        /*0ba4*/ 	.word	0x00016860
        /*0ba8*/ 	.short	0x010a
        /*0baa*/ 	.byte	0x3f
	.zero		1


	//   ....[55]....
        /*0bac*/ 	.word	0x0000ef70
        /*0bb0*/ 	.word	0x00000004
        /*0bb4*/ 	.word	0x00016850
        /*0bb8*/ 	.short	0x0107
        /*0bba*/ 	.byte	0x3f
	.zero		1


	//   ....[56]....
        /*0bbc*/ 	.word	0x0000f030
        /*0bc0*/ 	.word	0x00000004
        /*0bc4*/ 	.word	0x00016850
        /*0bc8*/ 	.short	0x0101
        /*0bca*/ 	.byte	0x3f
	.zero		1


	//   ....[57]....
        /*0bcc*/ 	.word	0x0000f300
        /*0bd0*/ 	.word	0x00000005
        /*0bd4*/ 	.word	0x00016820
        /*0bd8*/ 	.short	0x010a
        /*0bda*/ 	.byte	0x3f
	.zero		1


	//   ....[58]....
        /*0bdc*/ 	.word	0x0000f480
        /*0be0*/ 	.word	0x00000003
        /*0be4*/ 	.word	0x00016840
        /*0be8*/ 	.short	0x010a
        /*0bea*/ 	.byte	0x3f
	.zero		1


	//   ....[59]....
        /*0bec*/ 	.word	0x0000f520
        /*0bf0*/ 	.word	0x00000005
        /*0bf4*/ 	.word	0x00016840
        /*0bf8*/ 	.short	0x010a
        /*0bfa*/ 	.byte	0x3f
	.zero		1


	//   ....[60]....
        /*0bfc*/ 	.word	0x0000f560
        /*0c00*/ 	.word	0x00000003
        /*0c04*/ 	.word	0x00016860
        /*0c08*/ 	.short	0x010a
        /*0c0a*/ 	.byte	0x3f
	.zero		1


	//   ....[61]....
        /*0c0c*/ 	.word	0x0000f5a0
        /*0c10*/ 	.word	0x00000005
        /*0c14*/ 	.word	0x00016860
        /*0c18*/ 	.short	0x010a
        /*0c1a*/ 	.byte	0x3f
	.zero		1


	//   ....[62]....
        /*0c1c*/ 	.word	0x0000f610
        /*0c20*/ 	.word	0x00000003
        /*0c24*/ 	.word	0x00016800
        /*0c28*/ 	.short	0x010a
        /*0c2a*/ 	.byte	0x3f
	.zero		1


	//   ....[63]....
        /*0c2c*/ 	.word	0x0000f660
        /*0c30*/ 	.word	0x00000000
        /*0c34*/ 	.word	0x00016830
        /*0c38*/ 	.short	0x010a
        /*0c3a*/ 	.byte	0x3f
	.zero		1


	//   ....[64]....
        /*0c3c*/ 	.word	0x0000f6c0
        /*0c40*/ 	.word	0x00000006
        /*0c44*/ 	.word	0x00016830
        /*0c48*/ 	.short	0x010a
        /*0c4a*/ 	.byte	0x3f
	.zero		1


	//   ....[65]....
        /*0c4c*/ 	.word	0x0000f720
        /*0c50*/ 	.word	0x00000006
        /*0c54*/ 	.word	0x00016850
        /*0c58*/ 	.short	0x010a
        /*0c5a*/ 	.byte	0x3f
	.zero		1


	//   ....[66]....
        /*0c5c*/ 	.word	0x0000f780
        /*0c60*/ 	.word	0x00000006
        /*0c64*/ 	.word	0x00016830
        /*0c68*/ 	.short	0x010a
        /*0c6a*/ 	.byte	0x3f
	.zero		1


	//   ....[67]....
        /*0c6c*/ 	.word	0x0000f7e0
        /*0c70*/ 	.word	0x00000006
        /*0c74*/ 	.word	0x00016850
        /*0c78*/ 	.short	0x010a
        /*0c7a*/ 	.byte	0x3f
	.zero		1


	//   ....[68]....
        /*0c7c*/ 	.word	0x0000f840
        /*0c80*/ 	.word	0x00000004
        /*0c84*/ 	.word	0x00016850
        /*0c88*/ 	.short	0x010a
        /*0c8a*/ 	.byte	0x3f
	.zero		1


	//   ....[69]....
        /*0c8c*/ 	.word	0x0000f940
        /*0c90*/ 	.word	0x00000000
        /*0c94*/ 	.word	0x00016840
        /*0c98*/ 	.short	0x010a
        /*0c9a*/ 	.byte	0x3f
	.zero		1


	//   ....[70]....
        /*0c9c*/ 	.word	0x00011370
        /*0ca0*/ 	.word	0x00000010
        /*0ca4*/ 	.word	0x00016820
        /*0ca8*/ 	.short	0x010a
        /*0caa*/ 	.byte	0x3f
	.zero		1


	//   ....[71]....
        /*0cac*/ 	.word	0x000113c0
        /*0cb0*/ 	.word	0x00000005
        /*0cb4*/ 	.word	0x00016840
        /*0cb8*/ 	.short	0x010a
        /*0cba*/ 	.byte	0x3f
	.zero		1


	//   ....[72]....
        /*0cbc*/ 	.word	0x00011d00
        /*0cc0*/ 	.word	0x00000005
        /*0cc4*/ 	.word	0x00016860
        /*0cc8*/ 	.short	0x010a
        /*0cca*/ 	.byte	0x3f
	.zero		1


	//   ....[73]....
        /*0ccc*/ 	.word	0x00012670
        /*0cd0*/ 	.word	0x00000004
        /*0cd4*/ 	.word	0x00016860
        /*0cd8*/ 	.short	0x010a
        /*0cda*/ 	.byte	0x3f
	.zero		1


	//   ....[74]....
        /*0cdc*/ 	.word	0x00013070
        /*0ce0*/ 	.word	0x00000005
        /*0ce4*/ 	.word	0x00016820
        /*0ce8*/ 	.short	0x010a
        /*0cea*/ 	.byte	0x3f
	.zero		1


	//   ....[75]....
        /*0cec*/ 	.word	0x00013210
        /*0cf0*/ 	.word	0x00000003
        /*0cf4*/ 	.word	0x00016840
        /*0cf8*/ 	.short	0x010a
        /*0cfa*/ 	.byte	0x3f
	.zero		1


	//   ....[76]....
        /*0cfc*/ 	.word	0x00013260
        /*0d00*/ 	.word	0x00000005
        /*0d04*/ 	.word	0x00016840
        /*0d08*/ 	.short	0x010a
        /*0d0a*/ 	.byte	0x3f
	.zero		1


	//   ....[77]....
        /*0d0c*/ 	.word	0x000132b0
        /*0d10*/ 	.word	0x00000003
        /*0d14*/ 	.word	0x00016860
        /*0d18*/ 	.short	0x010a
        /*0d1a*/ 	.byte	0x3f
	.zero		1


	//----- nvinfo : EIATTR_NUM_MBARRIERS
	.align		4
.L_1553:
        /*0d1c*/ 	.byte	0x03, 0x38
        /*0d1e*/ 	.short	0x0016


	//----- nvinfo : EIATTR_EXIT_INSTR_OFFSETS
	.align		4
        /*0d20*/ 	.byte	0x04, 0x1c
        /*0d22*/ 	.short	(.L_1555 - .L_1554)


	//   ....[0]....
.L_1554:
        /*0d24*/ 	.word	0x00000970


	//   ....[1]....
        /*0d28*/ 	.word	0x0000af60


	//   ....[2]....
        /*0d2c*/ 	.word	0x0000f5f0


	//----- nvinfo : EIATTR_MAX_THREADS
	.align		4
.L_1555:
        /*0d30*/ 	.byte	0x04, 0x05
        /*0d32*/ 	.short	(.L_1557 - .L_1556)
.L_1556:
        /*0d34*/ 	.word	0x00000200
        /*0d38*/ 	.word	0x00000001
        /*0d3c*/ 	.word	0x00000001


	//----- nvinfo : EIATTR_CRS_STACK_SIZE
	.align		4
.L_1557:
        /*0d40*/ 	.byte	0x04, 0x1e
        /*0d42*/ 	.short	(.L_1559 - .L_1558)
.L_1558:
        /*0d44*/ 	.word	0x00000000


	//----- nvinfo : EIATTR_CBANK_PARAM_SIZE
	.align		4
.L_1559:
        /*0d48*/ 	.byte	0x03, 0x19
        /*0d4a*/ 	.short	0x0af0


	//----- nvinfo : EIATTR_PARAM_CBANK
	.align		4
        /*0d4c*/ 	.byte	0x04, 0x0a
        /*0d4e*/ 	.short	(.L_1561 - .L_1560)
	.align		4
.L_1560:
        /*0d50*/ 	.word	index@(.nv.constant0._ZN7cutlass13device_kernelIN5flash11enable_sm90INS1_16FlashAttnFwdSm90INS1_25CollectiveMainloopFwdSm90ILi2EN4cute5tupleIJNS5_1CILi1EEES8_S8_EEENS6_IJNS7_ILi192EEENS7_ILi128EEENS7_ILi64EEEEEELi64ENS_6half_tEfNS_4arch4Sm90ELb1ELb0ELb1ELb0ELb1ELb0ELb0ELb1ELb1ELb1ELb0ELb0EEENS1_21CollectiveEpilogueFwdINS6_IJSA_SC_SB_EEES9_SE_SG_Li384ELb0ELb1ELb0ELb0EEENS1_30DynamicPersistentTileSchedulerILi384ELi128ELb0ELb1ELb1EEEEEEEEEvNT_6ParamsE)
        /*0d54*/ 	.short	0x0210
        /*0d56*/ 	.short	0x0af0


	//----- nvinfo : EIATTR_SW_WAR
	.align		4
.L_1561:
        /*0d58*/ 	.byte	0x04, 0x36
        /*0d5a*/ 	.short	(.L_1563 - .L_1562)
.L_1562:
        /*0d5c*/ 	.word	0x00000008
.L_1563:


//--------------------- .nv.info._ZN7cutlass13device_kernelIN5flash11enable_sm90INS1_16FlashAttnFwdSm90INS1_25CollectiveMainloopFwdSm90ILi2EN4cute5tupleIJNS5_1CILi1EEES8_S8_EEENS6_IJNS7_ILi192EEENS7_ILi128EEENS7_ILi64EEEEEELi64ENS_6half_tEfNS_4arch4Sm90ELb1ELb0ELb1ELb1ELb1ELb0ELb0ELb1ELb1ELb1ELb0ELb0EEENS1_21CollectiveEpilogueFwdINS6_IJSA_SC_SB_EEES9_SE_SG_Li384ELb1ELb1ELb0ELb0EEENS1_36VarlenDynamicPersistentTileSchedulerILi192ELi128ELi384ELi128ELb0ELb1ELb1ELb1ELb1ELb1EEEEEEEEEvNT_6ParamsE --------------------------
	.section	.nv.info._ZN7cutlass13device_kernelIN5flash11enable_sm90INS1_16FlashAttnFwdSm90INS1_25CollectiveMainloopFwdSm90ILi2EN4cute5tupleIJNS5_1CILi1EEES8_S8_EEENS6_IJNS7_ILi192EEENS7_ILi128EEENS7_ILi64EEEEEELi64ENS_6half_tEfNS_4arch4Sm90ELb1ELb0ELb1ELb1ELb1ELb0ELb0ELb1ELb1ELb1ELb0ELb0EEENS1_21CollectiveEpilogueFwdINS6_IJSA_SC_SB_EEES9_SE_SG_Li384ELb1ELb1ELb0ELb0EEENS1_36VarlenDynamicPersistentTileSchedulerILi192ELi128ELi384ELi128ELb0ELb1ELb1ELb1ELb1ELb1EEEEEEEEEvNT_6ParamsE,"",@"SHT_CUDA_INFO"
	.sectionflags	@""
	.align	4


	//----- nvinfo : EIATTR_CUDA_API_VERSION
	.align		4
        /*0000*/ 	.byte	0x04, 0x37
        /*0002*/ 	.short	(.L_1565 - .L_1564)
.L_1564:
        /*0004*/ 	.word	0x00000082


	//----- nvinfo : EIATTR_KPARAM_INFO
	.align		4
.L_1565:
        /*0008*/ 	.byte	0x04, 0x17
        /*000a*/ 	.short	(.L_1567 - .L_1566)
.L_1566:
        /*000c*/ 	.word	0x00000000
        /*0010*/ 	.short	0x0000
        /*0012*/ 	.short	0x0070
        /*0014*/ 	.byte	0x00, 0xf0, 0x01, 0x2a


	//----- nvinfo : EIATTR_SPARSE_MMA_MASK
	.align		4
.L_1567:
        /*0018*/ 	.byte	0x03, 0x50
        /*001a*/ 	.short	0x0000


	//----- nvinfo : EIATTR_MAXREG_COUNT
	.align		4
        /*001c*/ 	.byte	0x03, 0x1b
        /*001e*/ 	.short	0x0080


	//----- nvinfo : EIATTR_NUM_BARRIERS
	.align		4
        /*0020*/ 	.byte	0x02, 0x4c
        /*0022*/ 	.byte	0x10
	.zero		1


	//----- nvinfo : EIATTR_EXTERNS
	.align		4
        /*0024*/ 	.byte	0x04, 0x0f
        /*0026*/ 	.short	(.L_1569 - .L_1568)


	//   ....[0]....
	.align		4
.L_1568:
        /*0028*/ 	.word	index@(__assertfail)


	//----- nvinfo : EIATTR_ANNOTATIONS
	.align		4
.L_1569:
        /*002c*/ 	.byte	0x04, 0x55
        /*002e*/ 	.short	(.L_1571 - .L_1570)


	//   ....[0]....
.L_1570:
        /* <DEDUP_REMOVED lines=30> */


	//----- nvinfo : EIATTR_MERCURY_ISA_VERSION
	.align		4
.L_1571:
        /*01f8*/ 	.byte	0x03, 0x5f
        /*01fa*/ 	.short	0x0101


	//----- nvinfo : EIATTR_UNUSED_LOAD_BYTE_OFFSET
	.align		4
        /*01fc*/ 	.byte	0x04, 0x44
        /*01fe*/ 	.short	(.L_1573 - .L_1572)


	//   ....[0]....
.L_1572:
        /*0200*/ 	.word	0x00000970
        /*0204*/ 	.word	0x0000fff0


	//   ....[1]....
        /*0208*/ 	.word	0x00009c50
        /*020c*/ 	.word	0x0000fff0


	//----- nvinfo : EIATTR_INT_WARP_WIDE_INSTR_OFFSETS
	.align		4
.L_1573:
        /*0210*/ 	.byte	0x04, 0x31
        /*0212*/ 	.short	(.L_1575 - .L_1574)


	//   ....[0]....
.L_1574:
        /*0214*/ 	.word	0x000000c0


	//   ....[1]....
        /*0218*/ 	.word	0x000000d0


	//   ....[2]....
        /*021c*/ 	.word	0x00000170


	//   ....[3]....
        /*0220*/ 	.word	0x0000c890


	//   ....[4]....
        /*0224*/ 	.word	0x0000c920


	//   ....[5]....
        /*0228*/ 	.word	0x0000fb10


	//   ....[6]....
        /*022c*/ 	.word	0x0000fba0


	//----- nvinfo : EIATTR_COOP_GROUP_MASK_REGIDS
	.align		4
.L_1575:
        /*0230*/ 	.byte	0x04, 0x29
        /*0232*/ 	.short	(.L_1577 - .L_1576)


	//   ....[0]....
.L_1576:
        /*0234*/ 	.word	0xffffffff


	//   ....[1]....
        /*0238*/ 	.word	0xffffffff


	//   ....[2]....
        /*023c*/ 	.word	0xffffffff


	//   ....[3]....
        /*0240*/ 	.word	0xffffffff


	//   ....[4]....
        /*0244*/ 	.word	0xffffffff


	//   ....[5]....
        /*0248*/ 	.word	0xffffffff


	//   ....[6]....
        /*024c*/ 	.word	0xffffffff


	//   ....[7]....
        /*0250*/ 	.word	0xffffffff


	//   ....[8]....
        /*0254*/ 	.word	0xffffffff


	//   ....[9]....
        /*0258*/ 	.word	0xffffffff


	//   ....[10]....
        /*025c*/ 	.word	0xffffffff


	//   ....[11]....
        /*0260*/ 	.word	0xffffffff


	//   ....[12]....
        /*0264*/ 	.word	0xffffffff


	//   ....[13]....
        /*0268*/ 	.word	0xffffffff


	//   ....[14]....
        /*026c*/ 	.word	0xffffffff


	//   ....[15]....
        /*0270*/ 	.word	0xffffffff


	//   ....[16]....
        /*0274*/ 	.word	0xffffffff


	//   ....[17]....
        /*0278*/ 	.word	0xffffffff


	//   ....[18]....
        /*027c*/ 	.word	0xffffffff


	//   ....[19]....
        /*0280*/ 	.word	0xffffffff


	//   ....[20]....
        /*0284*/ 	.word	0xffffffff


	//   ....[21]....
        /*0288*/ 	.word	0xffffffff


	//   ....[22]....
        /*028c*/ 	.word	0xffffffff


	//   ....[23]....
        /*0290*/ 	.word	0xffffffff


	//   ....[24]....
        /*0294*/ 	.word	0xffffffff


	//   ....[25]....
        /*0298*/ 	.word	0xffffffff


	//   ....[26]....
        /*029c*/ 	.word	0xffffffff


	//   ....[27]....
        /*02a0*/ 	.word	0xffffffff


	//   ....[28]....
        /*02a4*/ 	.word	0xffffffff


	//   ....[29]....
        /*02a8*/ 	.word	0xffffffff


	//   ....[30]....
        /*02ac*/ 	.word	0xffffffff


	//   ....[31]....
        /*02b0*/ 	.word	0xffffffff


	//   ....[32]....
        /*02b4*/ 	.word	0xffffffff


	//   ....[33]....
        /*02b8*/ 	.word	0xffffffff


	//   ....[34]....
        /*02bc*/ 	.word	0xffffffff


	//   ....[35]....
        /*02c0*/ 	.word	0xffffffff


	//   ....[36]....
        /*02c4*/ 	.word	0xffffffff


	//   ....[37]....
        /*02c8*/ 	.word	0xffffffff


	//   ....[38]....
        /*02cc*/ 	.word	0xffffffff


	//   ....[39]....
        /*02d0*/ 	.word	0xffffffff


	//   ....[40]....
        /*02d4*/ 	.word	0xffffffff


	//   ....[41]....
        /*02d8*/ 	.word	0xffffffff


	//   ....[42]....
        /*02dc*/ 	.word	0xffffffff


	//   ....[43]....
        /*02e0*/ 	.word	0xffffffff


	//   ....[44]....
        /*02e4*/ 	.word	0xffffffff


	//   ....[45]....
        /*02e8*/ 	.word	0xffffffff


	//   ....[46]....
        /*02ec*/ 	.word	0xffffffff


	//   ....[47]....
        /*02f0*/ 	.word	0xffffffff


	//   ....[48]....
        /*02f4*/ 	.word	0xffffffff


	//   ....[49]....
        /*02f8*/ 	.word	0xffffffff


	//   ....[50]....
        /*02fc*/ 	.word	0xffffffff


	//   ....[51]....
        /*0300*/ 	.word	0xffffffff


	//   ....[52]....
        /*0304*/ 	.word	0xffffffff


	//   ....[53]....
        /*0308*/ 	.word	0xffffffff


	//   ....[54]....
        /*030c*/ 	.word	0xffffffff


	//   ....[55]....
        /*0310*/ 	.word	0xffffffff


	//   ....[56]....
        /*0314*/ 	.word	0xffffffff


	//   ....[57]....
        /*0318*/ 	.word	0xffffffff


	//   ....[58]....
        /*031c*/ 	.word	0xffffffff


	//   ....[59]....
        /*0320*/ 	.word	0xffffffff


	//   ....[60]....
        /*0324*/ 	.word	0xffffffff


	//   ....[61]....
        /*0328*/ 	.word	0xffffffff


	//   ....[62]....
        /*032c*/ 	.word	0xffffffff


	//   ....[63]....
        /*0330*/ 	.word	0xffffffff


	//   ....[64]....
        /*0334*/ 	.word	0xffffffff


	//   ....[65]....
        /*0338*/ 	.word	0xffffffff


	//   ....[66]....
        /*033c*/ 	.word	0xffffffff


	//   ....[67]....
        /*0340*/ 	.word	0xffffffff


	//   ....[68]....
        /*0344*/ 	.word	0xffffffff


	//   ....[69]....
        /*0348*/ 	.word	0xffffffff


	//   ....[70]....
        /*034c*/ 	.word	0xffffffff


	//   ....[71]....
        /*0350*/ 	.word	0xffffffff


	//   ....[72]....
        /*0354*/ 	.word	0xffffffff


	//   ....[73]....
        /*0358*/ 	.word	0xffffffff


	//   ....[74]....
        /*035c*/ 	.word	0xffffffff


	//   ....[75]....
        /*0360*/ 	.word	0xffffffff


	//   ....[76]....
        /*0364*/ 	.word	0xffffffff


	//   ....[77]....
        /*0368*/ 	.word	0xffffffff


	//   ....[78]....
        /*036c*/ 	.word	0xffffffff


	//   ....[79]....
        /*0370*/ 	.word	0xffffffff


	//   ....[80]....
        /*0374*/ 	.word	0xffffffff


	//   ....[81]....
        /*0378*/ 	.word	0xffffffff


	//   ....[82]....
        /*037c*/ 	.word	0xffffffff


	//   ....[83]....
        /*0380*/ 	.word	0xffffffff


	//   ....[84]....
        /*0384*/ 	.word	0xffffffff


	//   ....[85]....
        /*0388*/ 	.word	0xffffffff


	//   ....[86]....
        /*038c*/ 	.word	0xffffffff


	//   ....[87]....
        /*0390*/ 	.word	0xffffffff


	//   ....[88]....
        /*0394*/ 	.word	0xffffffff


	//   ....[89]....
        /*0398*/ 	.word	0xffffffff


	//   ....[90]....
        /*039c*/ 	.word	0xffffffff


	//   ....[91]....
        /*03a0*/ 	.word	0xffffffff


	//   ....[92]....
        /*03a4*/ 	.word	0xffffffff


	//   ....[93]....
        /*03a8*/ 	.word	0xffffffff


	//   ....[94]....
        /*03ac*/ 	.word	0xffffffff


	//   ....[95]....
        /*03b0*/ 	.word	0xffffffff


	//   ....[96]....
        /*03b4*/ 	.word	0xffffffff


	//   ....[97]....
        /*03b8*/ 	.word	0xffffffff


	//   ....[98]....
        /*03bc*/ 	.word	0xffffffff


	//   ....[99]....
        /*03c0*/ 	.word	0xffffffff


	//   ....[100]....
        /*03c4*/ 	.word	0xffffffff


	//   ....[101]....
        /*03c8*/ 	.word	0xffffffff


	//   ....[102]....
        /*03cc*/ 	.word	0xffffffff


	//   ....[103]....
        /*03d0*/ 	.word	0xffffffff


	//   ....[104]....
        /*03d4*/ 	.word	0xffffffff


	//   ....[105]....
        /*03d8*/ 	.word	0xffffffff


	//   ....[106]....
        /*03dc*/ 	.word	0xffffffff


	//   ....[107]....
        /*03e0*/ 	.word	0xffffffff


	//   ....[108]....
        /*03e4*/ 	.word	0xffffffff


	//   ....[109]....
        /*03e8*/ 	.word	0xffffffff


	//   ....[110]....
        /*03ec*/ 	.word	0xffffffff


	//   ....[111]....
        /*03f0*/ 	.word	0xffffffff


	//   ....[112]....
        /*03f4*/ 	.word	0xffffffff


	//   ....[113]....
        /*03f8*/ 	.word	0xffffffff


	//   ....[114]....
        /*03fc*/ 	.word	0xffffffff


	//   ....[115]....
        /*0400*/ 	.word	0xffffffff


	//   ....[116]....
        /*0404*/ 	.word	0xffffffff


	//   ....[117]....
        /*0408*/ 	.word	0xffffffff


	//   ....[118]....
        /*040c*/ 	.word	0xffffffff


	//   ....[119]....
        /*0410*/ 	.word	0xffffffff


	//   ....[120]....
        /*0414*/ 	.word	0xffffffff


	//   ....[121]....
        /*0418*/ 	.word	0xffffffff


	//   ....[122]....
        /*041c*/ 	.word	0xffffffff


	//   ....[123]....
        /*0420*/ 	.word	0xffffffff


	//   ....[124]....
        /*0424*/ 	.word	0xffffffff


	//   ....[125]....
        /*0428*/ 	.word	0xffffffff


	//   ....[126]....
        /*042c*/ 	.word	0xffffffff


	//   ....[127]....
        /*0430*/ 	.word	0xffffffff


	//   ....[128]....
        /*0434*/ 	.word	0xffffffff


	//   ....[129]....
        /*0438*/ 	.word	0xffffffff


	//   ....[130]....
        /*043c*/ 	.word	0xffffffff


	//   ....[131]....
        /*0440*/ 	.word	0xffffffff


	//   ....[132]....
        /*0444*/ 	.word	0xffffffff


	//   ....[133]....
        /*0448*/ 	.word	0xffffffff


	//   ....[134]....
        /*044c*/ 	.word	0xffffffff


	//   ....[135]....
        /*0450*/ 	.word	0xffffffff


	//   ....[136]....
        /*0454*/ 	.word	0xffffffff


	//   ....[137]....
        /*0458*/ 	.word	0xffffffff


	//   ....[138]....
        /*045c*/ 	.word	0xffffffff


	//   ....[139]....
        /*0460*/ 	.word	0xffffffff


	//   ....[140]....
        /*0464*/ 	.word	0xffffffff


	//   ....[141]....
        /*0468*/ 	.word	0xffffffff


	//   ....[142]....
        /*046c*/ 	.word	0xffffffff


	//   ....[143]....
        /*0470*/ 	.word	0xffffffff


	//   ....[144]....
        /*0474*/ 	.word	0xffffffff


	//   ....[145]....
        /*0478*/ 	.word	0xffffffff


	//   ....[146]....
        /*047c*/ 	.word	0xffffffff


	//   ....[147]....
        /*0480*/ 	.word	0xffffffff


	//   ....[148]....
        /*0484*/ 	.word	0xffffffff


	//   ....[149]....
        /*0488*/ 	.word	0xffffffff


	//   ....[150]....
        /*048c*/ 	.word	0xffffffff


	//   ....[151]....
        /*0490*/ 	.word	0xffffffff


	//   ....[152]....
        /*0494*/ 	.word	0xffffffff


	//   ....[153]....
        /*0498*/ 	.word	0xffffffff


	//   ....[154]....
        /*049c*/ 	.word	0xffffffff


	//   ....[155]....
        /*04a0*/ 	.word	0xffffffff


	//   ....[156]....
        /*04a4*/ 	.word	0xffffffff


	//   ....[157]....
        /*04a8*/ 	.word	0xffffffff


	//   ....[158]....
        /*04ac*/ 	.word	0xffffffff


	//   ....[159]....
        /*04b0*/ 	.word	0xffffffff


	//   ....[160]....
        /*04b4*/ 	.word	0xffffffff


	//   ....[161]....
        /*04b8*/ 	.word	0xffffffff


	//   ....[162]....
        /*04bc*/ 	.word	0xffffffff


	//   ....[163]....
        /*04c0*/ 	.word	0xffffffff


	//   ....[164]....
        /*04c4*/ 	.word	0xffffffff


	//   ....[165]....
        /*04c8*/ 	.word	0xffffffff


	//   ....[166]....
        /*04cc*/ 	.word	0xffffffff


	//   ....[167]....
        /*04d0*/ 	.word	0xffffffff


	//   ....[168]....
        /*04d4*/ 	.word	0xffffffff


	//   ....[169]....
        /*04d8*/ 	.word	0x0500000f


	//   ....[170]....
        /*04dc*/ 	.word	0x0500000f


	//   ....[171]....
        /*04e0*/ 	.word	0x0500000f


	//   ....[172]....
        /*04e4*/ 	.word	0x0500000f


	//   ....[173]....
        /*04e8*/ 	.word	0x0500000f


	//   ....[174]....
        /*04ec*/ 	.word	0x0500000f


	//   ....[175]....
        /*04f0*/ 	.word	0x0500000f


	//   ....[176]....
        /*04f4*/ 	.word	0x0500000f


	//   ....[177]....
        /*04f8*/ 	.word	0x0500000f


	//   ....[178]....
        /*04fc*/ 	.word	0x0500000f


	//   ....[179]....
        /*0500*/ 	.word	0x0500000f


	//   ....[180]....
        /*0504*/ 	.word	0x0500000f


	//   ....[181]....
        /*0508*/ 	.word	0x0500000f


	//   ....[182]....
        /*050c*/ 	.word	0x0500000f


	//   ....[183]....
        /*0510*/ 	.word	0x0500000f


	//   ....[184]....
        /*0514*/ 	.word	0x0500000f


	//   ....[185]....
        /*0518*/ 	.word	0x0500000f


	//   ....[186]....
        /*051c*/ 	.word	0x0500000f


	//   ....[187]....
        /*0520*/ 	.word	0x0500000f


	//   ....[188]....
        /*0524*/ 	.word	0x0500000f


	//   ....[189]....
        /*0528*/ 	.word	0x0500000f


	//   ....[190]....
        /*052c*/ 	.word	0x0500000f


	//   ....[191]....
        /*0530*/ 	.word	0x0500000f


	//   ....[192]....
        /*0534*/ 	.word	0x0500000f


	//   ....[193]....
        /*0538*/ 	.word	0x0500000f


	//   ....[194]....
        /*053c*/ 	.word	0x0500000f


	//   ....[195]....
        /*0540*/ 	.word	0x0500000f


	//   ....[196]....
        /*0544*/ 	.word	0x0500000f


	//   ....[197]....
        /*0548*/ 	.word	0x0500000f


	//   ....[198]....
        /*054c*/ 	.word	0x0500000f


	//   ....[199]....
        /*0550*/ 	.word	0x0500000f


	//   ....[200]....
        /*0554*/ 	.word	0x0500000f


	//   ....[201]....
        /*0558*/ 	.word	0x0500000f


	//   ....[202]....
        /*055c*/ 	.word	0x0500000f


	//   ....[203]....
        /*0560*/ 	.word	0x0500000f


	//   ....[204]....
        /*0564*/ 	.word	0x0500000f


	//   ....[205]....
        /*0568*/ 	.word	0x0500000f


	//   ....[206]....
        /*056c*/ 	.word	0x0500000f


	//   ....[207]....
        /*0570*/ 	.word	0x0500000f


	//   ....[208]....
        /*0574*/ 	.word	0x0500000f


	//   ....[209]....
        /*0578*/ 	.word	0x0500000f


	//   ....[210]....
        /*057c*/ 	.word	0x0500000f


	//   ....[211]....
        /*0580*/ 	.word	0x0500000f


	//   ....[212]....
        /*0584*/ 	.word	0x0500000f


	//   ....[213]....
        /*0588*/ 	.word	0x0500000f


	//   ....[214]....
        /*058c*/ 	.word	0x0500000f


	//   ....[215]....
        /*0590*/ 	.word	0x0500000f


	//   ....[216]....
        /*0594*/ 	.word	0x0500000f


	//   ....[217]....
        /*0598*/ 	.word	0x0500000f


	//   ....[218]....
        /*059c*/ 	.word	0x0500000f


	//   ....[219]....
        /*05a0*/ 	.word	0x0500000f


	//   ....[220]....
        /*05a4*/ 	.word	0x0500000f


	//   ....[221]....
        /*05a8*/ 	.word	0x0500000f


	//   ....[222]....
        /*05ac*/ 	.word	0x0500000f


	//   ....[223]....
        /*05b0*/ 	.word	0x0500000f


	//   ....[224]....
        /*05b4*/ 	.word	0x0500000f


	//   ....[225]....
        /*05b8*/ 	.word	0x0500000f


	//   ....[226]....
        /*05bc*/ 	.word	0x0500000f


	//   ....[227]....
        /*05c0*/ 	.word	0x0500000f


	//   ....[228]....
        /*05c4*/ 	.word	0x0500000f


	//   ....[229]....
        /*05c8*/ 	.word	0x0500000f


	//   ....[230]....
        /*05cc*/ 	.word	0x0500000f


	//   ....[231]....
        /*05d0*/ 	.word	0x0500000f


	//   ....[232]....
        /*05d4*/ 	.word	0x0500000f


	//   ....[233]....
        /*05d8*/ 	.word	0x0500000f


	//   ....[234]....
        /*05dc*/ 	.word	0x0500000f


	//   ....[235]....
        /*05e0*/ 	.word	0x0500000f


	//   ....[236]....
        /*05e4*/ 	.word	0x0500000f


	//   ....[237]....
        /*05e8*/ 	.word	0x0500000f


	//   ....[238]....
        /*05ec*/ 	.word	0x0500000f


	//   ....[239]....
        /*05f0*/ 	.word	0x0500000f


	//   ....[240]....
        /*05f4*/ 	.word	0x0500000f


	//   ....[241]....
        /*05f8*/ 	.word	0x0500000f


	//   ....[242]....
        /*05fc*/ 	.word	0x0500000f


	//   ....[243]....
        /*0600*/ 	.word	0x0500000f


	//   ....[244]....
        /*0604*/ 	.word	0x0500000f


	//   ....[245]....
        /*0608*/ 	.word	0x0500000f


	//   ....[246]....
        /*060c*/ 	.word	0x0500000f


	//   ....[247]....
        /*0610*/ 	.word	0x0500000f


	//   ....[248]....
        /*0614*/ 	.word	0x0500000f


	//   ....[249]....
        /*0618*/ 	.word	0x0500000f


	//   ....[250]....
        /*061c*/ 	.word	0x0500000f


	//   ....[251]....
        /*0620*/ 	.word	0x0500000f


	//   ....[252]....
        /*0624*/ 	.word	0x0500000f


	//   ....[253]....
        /*0628*/ 	.word	0x0500000f


	//   ....[254]....
        /*062c*/ 	.word	0x0500000f


	//   ....[255]....
        /*0630*/ 	.word	0x0500000f


	//   ....[0]....
        /*0634*/ 	.word	0x0500000f


	//   ....[1]....
        /*0638*/ 	.word	0x0500000f


	//   ....[2]....
        /*063c*/ 	.word	0x0500000f


	//   ....[3]....
        /*0640*/ 	.word	0x0500000f


	//   ....[4]....
        /*0644*/ 	.word	0x0500000f


	//   ....[5]....
        /*0648*/ 	.word	0x0500000f


	//   ....[6]....
        /*064c*/ 	.word	0x0500000f


	//   ....[7]....
        /*0650*/ 	.word	0x0500000f


	//   ....[8]....
        /*0654*/ 	.word	0x0500000f


	//   ....[9]....
        /*0658*/ 	.word	0x0500000f


	//   ....[10]....
        /*065c*/ 	.word	0x0500000f


	//   ....[11]....
        /*0660*/ 	.word	0x0500000f


	//   ....[12]....
        /*0664*/ 	.word	0x0500000f


	//   ....[13]....
        /*0668*/ 	.word	0x0500000f


	//   ....[14]....
        /*066c*/ 	.word	0x0500000f


	//   ....[15]....
        /*0670*/ 	.word	0x0500000f


	//   ....[16]....
        /*0674*/ 	.word	0x0500000f


	//   ....[17]....
        /*0678*/ 	.word	0x0500000f


	//   ....[18]....
        /*067c*/ 	.word	0x0500000f


	//   ....[19]....
        /*0680*/ 	.word	0x0500000f


	//----- nvinfo : EIATTR_COOP_GROUP_INSTR_OFFSETS
	.align		4
.L_1577:
        /*0684*/ 	.byte	0x04, 0x28
        /*0686*/ 	.short	(.L_1579 - .L_1578)


	//   ....[0]....
.L_1578:
        /*0688*/ 	.word	0x00000080


	//   ....[1]....
        /*068c*/ 	.word	0x00000090


	//   ....[2]....
        /*0690*/ 	.word	0x000002d0


	//   ....[3]....
        /*0694*/ 	.word	0x00000430


	//   ....[4]....
        /*0698*/ 	.word	0x00000550


	//   ....[5]....
        /*069c*/ 	.word	0x000006b0


	//   ....[6]....
        /*06a0*/ 	.word	0x00001470


	//   ....[7]....
        /*06a4*/ 	.word	0x00001bb0


	//   ....[8]....
        /*06a8*/ 	.word	0x00002060


	//   ....[9]....
        /*06ac*/ 	.word	0x00002820


	//   ....[10]....
        /*06b0*/ 	.word	0x000028a0


	//   ....[11]....
        /*06b4*/ 	.word	0x00003340


	//   ....[12]....
        /*06b8*/ 	.word	0x000033b0


	//   ....[13]....
        /*06bc*/ 	.word	0x00004920


	//   ....[14]....
        /*06c0*/ 	.word	0x00004c60


	//   ....[15]....
        /*06c4*/ 	.word	0x00005510


	//   ....[16]....
        /*06c8*/ 	.word	0x00005620


	//   ....[17]....
        /*06cc*/ 	.word	0x00005f80


	//   ....[18]....
        /*06d0*/ 	.word	0x00005fd0


	//   ....[19]....
        /*06d4*/ 	.word	0x00008220


	//   ....[20]....
        /*06d8*/ 	.word	0x00008260


	//   ....[21]....
        /*06dc*/ 	.word	0x00008290


	//   ....[22]....
        /*06e0*/ 	.word	0x000082a0


	//   ....[23]....
        /*06e4*/ 	.word	0x00009520


	//   ....[24]....
        /*06e8*/ 	.word	0x00009550


	//   ....[25]....
        /*06ec*/ 	.word	0x000095f0


	//   ....[26]....
        /*06f0*/ 	.word	0x00009610


	//   ....[27]....
        /*06f4*/ 	.word	0x0000a3b0


	//   ....[28]....
        /*06f8*/ 	.word	0x0000a3f0


	//   ....[29]....
        /*06fc*/ 	.word	0x0000a430


	//   ....[30]....
        /*0700*/ 	.word	0x0000a460


	//   ....[31]....
        /*0704*/ 	.word	0x0000a920


	//   ....[32]....
        /*0708*/ 	.word	0x0000a960


	//   ....[33]....
        /*070c*/ 	.word	0x0000a980


	//   ....[34]....
        /*0710*/ 	.word	0x0000a9b0


	//   ....[35]....
        /*0714*/ 	.word	0x0000a9d0


	//   ....[36]....
        /*0718*/ 	.word	0x0000a9f0


	//   ....[37]....
        /*071c*/ 	.word	0x0000aa20


	//   ....[38]....
        /*0720*/ 	.word	0x0000aa50


	//   ....[39]....
        /*0724*/ 	.word	0x0000b2e0


	//   ....[40]....
        /*0728*/ 	.word	0x0000b310


	//   ....[41]....
        /*072c*/ 	.word	0x0000b350


	//   ....[42]....
        /*0730*/ 	.word	0x0000b380


	//   ....[43]....
        /*0734*/ 	.word	0x0000b390


	//   ....[44]....
        /*0738*/ 	.word	0x0000b3a0


	//   ....[45]....
        /*073c*/ 	.word	0x0000b3b0


	//   ....[46]....
        /*0740*/ 	.word	0x0000b3d0


	//   ....[47]....
        /*0744*/ 	.word	0x0000b520


	//   ....[48]....
        /*0748*/ 	.word	0x0000b710


	//   ....[49]....
        /*074c*/ 	.word	0x0000b740


	//   ....[50]....
        /*0750*/ 	.word	0x0000b770


	//   ....[51]....
        /*0754*/ 	.word	0x0000b7a0


	//   ....[52]....
        /*0758*/ 	.word	0x0000b7d0


	//   ....[53]....
        /*075c*/ 	.word	0x0000b800


	//   ....[54]....
        /*0760*/ 	.word	0x0000b950


	//   ....[55]....
        /*0764*/ 	.word	0x0000b980


	//   ....[56]....
        /*0768*/ 	.word	0x0000b9b0


	//   ....[57]....
        /*076c*/ 	.word	0x0000b9e0


	//   ....[58]....
        /*0770*/ 	.word	0x0000ba10


	//   ....[59]....
        /*0774*/ 	.word	0x0000ba40


	//   ....[60]....
        /*0778*/ 	.word	0x0000bad0


	//   ....[61]....
        /*077c*/ 	.word	0x0000bb30


	//   ....[62]....
        /*0780*/ 	.word	0x0000bbc0


	//   ....[63]....
        /*0784*/ 	.word	0x0000d4a0


	//   ....[64]....
        /*0788*/ 	.word	0x0000d4c0


	//   ....[65]....
        /*078c*/ 	.word	0x0000d550


	//   ....[66]....
        /*0790*/ 	.word	0x0000d570


	//   ....[67]....
        /*0794*/ 	.word	0x0000d5f0


	//   ....[68]....
        /*0798*/ 	.word	0x0000d610


	//   ....[69]....
        /*079c*/ 	.word	0x0000d690


	//   ....[70]....
        /*07a0*/ 	.word	0x0000d6b0


	//   ....[71]....
        /*07a4*/ 	.word	0x0000d730


	//   ....[72]....
        /*07a8*/ 	.word	0x0000d750


	//   ....[73]....
        /*07ac*/ 	.word	0x0000d7d0


	//   ....[74]....
        /*07b0*/ 	.word	0x0000d7f0


	//   ....[75]....
        /*07b4*/ 	.word	0x0000d870


	//   ....[76]....
        /*07b8*/ 	.word	0x0000d890


	//   ....[77]....
        /*07bc*/ 	.word	0x0000d8a0


	//   ....[78]....
        /*07c0*/ 	.word	0x0000d8b0


	//   ....[79]....
        /*07c4*/ 	.word	0x0000e1b0


	//   ....[80]....
        /*07c8*/ 	.word	0x0000e1e0


	//   ....[81]....
        /*07cc*/ 	.word	0x0000e280


	//   ....[82]....
        /*07d0*/ 	.word	0x0000e2a0


	//   ....[83]....
        /*07d4*/ 	.word	0x0000e320


	//   ....[84]....
        /*07d8*/ 	.word	0x0000e340


	//   ....[85]....
        /*07dc*/ 	.word	0x0000e3c0


	//   ....[86]....
        /*07e0*/ 	.word	0x0000e3e0


	//   ....[87]....
        /*07e4*/ 	.word	0x0000e460


	//   ....[88]....
        /*07e8*/ 	.word	0x0000e480


	//   ....[89]....
        /*07ec*/ 	.word	0x0000e500


	//   ....[90]....
        /*07f0*/ 	.word	0x0000e520


	//   ....[91]....
        /*07f4*/ 	.word	0x0000e5a0


	//   ....[92]....
        /*07f8*/ 	.word	0x0000e5c0


	//   ....[93]....
        /*07fc*/ 	.word	0x0000e5d0


	//   ....[94]....
        /*0800*/ 	.word	0x0000e640


	//   ....[95]....
        /*0804*/ 	.word	0x0000e690


	//   ....[96]....
        /*0808*/ 	.word	0x0000e6c0


	//   ....[97]....
        /*080c*/ 	.word	0x0000e750


	//   ....[98]....
        /*0810*/ 	.word	0x0000e760


	//   ....[99]....
        /*0814*/ 	.word	0x0000e7d0


	//   ....[100]....
        /*0818*/ 	.word	0x0000e7e0


	//   ....[101]....
        /*081c*/ 	.word	0x0000e820


	//   ....[102]....
        /*0820*/ 	.word	0x0000e840


	//   ....[103]....
        /*0824*/ 	.word	0x0000efc0


	//   ....[104]....
        /*0828*/ 	.word	0x0000eff0


	//   ....[105]....
        /*082c*/ 	.word	0x0000f040


	//   ....[106]....
        /*0830*/ 	.word	0x0000f050


	//   ....[107]....
        /*0834*/ 	.word	0x0000f090


	//   ....[108]....
        /*0838*/ 	.word	0x0000f0a0


	//   ....[109]....
        /*083c*/ 	.word	0x0000f0e0


	//   ....[110]....
        /*0840*/ 	.word	0x0000f0f0


	//   ....[111]....
        /*0844*/ 	.word	0x0000f130


	//   ....[112]....
        /*0848*/ 	.word	0x0000f140


	//   ....[113]....
        /*084c*/ 	.word	0x0000f180


	//   ....[114]....
        /*0850*/ 	.word	0x0000f190


	//   ....[115]....
        /*0854*/ 	.word	0x0000f1d0


	//   ....[116]....
        /*0858*/ 	.word	0x0000f1e0


	//   ....[117]....
        /*085c*/ 	.word	0x0000f1f0


	//   ....[118]....
        /*0860*/ 	.word	0x0000f230


	//   ....[119]....
        /*0864*/ 	.word	0x0000f4e0


	//   ....[120]....
        /*0868*/ 	.word	0x0000f510


	//   ....[121]....
        /*086c*/ 	.word	0x0000f570


	//   ....[122]....
        /*0870*/ 	.word	0x0000f580


	//   ....[123]....
        /*0874*/ 	.word	0x0000f5d0


	//   ....[124]....
        /*0878*/ 	.word	0x0000f5e0


	//   ....[125]....
        /*087c*/ 	.word	0x0000f630


	//   ....[126]....
        /*0880*/ 	.word	0x0000f640


	//   ....[127]....
        /*0884*/ 	.word	0x0000f690


	//   ....[128]....
        /*0888*/ 	.word	0x0000f6a0


	//   ....[129]....
        /*088c*/ 	.word	0x0000f6f0


	//   ....[130]....
        /*0890*/ 	.word	0x0000f700


	//   ....[131]....
        /*0894*/ 	.word	0x0000f750


	//   ....[132]....
        /*0898*/ 	.word	0x0000f760


	//   ....[133]....
        /*089c*/ 	.word	0x0000f770


	//   ....[134]....
        /*08a0*/ 	.word	0x0000f7b0


	//   ....[135]....
        /*08a4*/ 	.word	0x0000fd60


	//   ....[136]....
        /*08a8*/ 	.word	0x0000fda0


	//   ....[137]....
        /*08ac*/ 	.word	0x0000fdd0


	//   ....[138]....
        /*08b0*/ 	.word	0x0000fde0


	//   ....[139]....
        /*08b4*/ 	.word	0x0000fdf0


	//   ....[140]....
        /*08b8*/ 	.word	0x0000fe00


	//   ....[141]....
        /*08bc*/ 	.word	0x0000fe20


	//   ....[142]....
        /*08c0*/ 	.word	0x0000fe70


	//   ....[143]....
        /*08c4*/ 	.word	0x0000fe90


	//   ....[144]....
        /*08c8*/ 	.word	0x0000fed0


	//   ....[145]....
        /*08cc*/ 	.word	0x0000fef0


	//   ....[146]....
        /*08d0*/ 	.word	0x0000ff30


	//   ....[147]....
        /*08d4*/ 	.word	0x0000ff50


	//   ....[148]....
        /*08d8*/ 	.word	0x0000ffa0


	//   ....[149]....
        /*08dc*/ 	.word	0x0000ffd0


	//   ....[150]....
        /*08e0*/ 	.word	0x00010030


	//   ....[151]....
        /*08e4*/ 	.word	0x000103a0


	//   ....[152]....
        /*08e8*/ 	.word	0x00010400


	//   ....[153]....
        /*08ec*/ 	.word	0x00010430


	//   ....[154]....
        /*08f0*/ 	.word	0x00010460


	//   ....[155]....
        /*08f4*/ 	.word	0x00010470


	//   ....[156]....
        /*08f8*/ 	.word	0x000104a0


	//   ....[157]....
        /*08fc*/ 	.word	0x000104d0


	//   ....[158]....
        /*0900*/ 	.word	0x00010500


	//   ....[159]....
        /*0904*/ 	.word	0x00010680


	//   ....[160]....
        /*0908*/ 	.word	0x000106b0


	//   ....[161]....
        /*090c*/ 	.word	0x000106e0


	//   ....[162]....
        /*0910*/ 	.word	0x00010710


	//   ....[163]....
        /*0914*/ 	.word	0x00010740


	//   ....[164]....
        /*0918*/ 	.word	0x00010770


	//   ....[165]....
        /*091c*/ 	.word	0x00010830


	//   ....[166]....
        /*0920*/ 	.word	0x00010850


	//   ....[167]....
        /*0924*/ 	.word	0x000108c0


	//   ....[168]....
        /*0928*/ 	.word	0x00010f60


	//   ....[169]....
        /*092c*/ 	.word	0x00011500


	//   ....[170]....
        /*0930*/ 	.word	0x000115f0


	//   ....[171]....
        /*0934*/ 	.word	0x00011690


	//   ....[172]....
        /*0938*/ 	.word	0x000116f0


	//   ....[173]....
        /*093c*/ 	.word	0x000117e0


	//   ....[174]....
        /*0940*/ 	.word	0x00011850


	//   ....[175]....
        /*0944*/ 	.word	0x00011940


	//   ....[176]....
        /*0948*/ 	.word	0x000119b0


	//   ....[177]....
        /*094c*/ 	.word	0x00011aa0


	//   ....[178]....
        /*0950*/ 	.word	0x00011b10


	//   ....[179]....
        /*0954*/ 	.word	0x00011c00


	//   ....[180]....
        /*0958*/ 	.word	0x00011c70


	//   ....[181]....
        /*095c*/ 	.word	0x00011d60


	//   ....[182]....
        /*0960*/ 	.word	0x00011dd0


	//   ....[183]....
        /*0964*/ 	.word	0x00011ec0


	//   ....[184]....
        /*0968*/ 	.word	0x00011f30


	//   ....[185]....
        /*096c*/ 	.word	0x00012010


	//   ....[186]....
        /*0970*/ 	.word	0x000120c0


	//   ....[187]....
        /*0974*/ 	.word	0x00012130


	//   ....[188]....
        /*0978*/ 	.word	0x00012190


	//   ....[189]....
        /*097c*/ 	.word	0x00012280


	//   ....[190]....
        /*0980*/ 	.word	0x000122e0


	//   ....[191]....
        /*0984*/ 	.word	0x000123e0


	//   ....[192]....
        /*0988*/ 	.word	0x00012440


	//   ....[193]....
        /*098c*/ 	.word	0x00012540


	//   ....[194]....
        /*0990*/ 	.word	0x000125a0


	//   ....[195]....
        /*0994*/ 	.word	0x000126a0


	//   ....[196]....
        /*0998*/ 	.word	0x00012700


	//   ....[197]....
        /*099c*/ 	.word	0x00012800


	//   ....[198]....
        /*09a0*/ 	.word	0x00012860


	//   ....[199]....
        /*09a4*/ 	.word	0x00012960


	//   ....[200]....
        /*09a8*/ 	.word	0x000129c0


	//   ....[201]....
        /*09ac*/ 	.word	0x00012ad0


	//   ....[202]....
        /*09b0*/ 	.word	0x00012b30


	//   ....[203]....
        /*09b4*/ 	.word	0x00012bf0


	//   ....[204]....
        /*09b8*/ 	.word	0x00012c50


	//   ....[205]....
        /*09bc*/ 	.word	0x00012d50


	//   ....[206]....
        /*09c0*/ 	.word	0x00012db0


	//   ....[207]....
        /*09c4*/ 	.word	0x00012e80


	//   ....[208]....
        /*09c8*/ 	.word	0x00012ee0


	//   ....[209]....
        /*09cc*/ 	.word	0x00012fa0


	//   ....[210]....
        /*09d0*/ 	.word	0x000130e0


	//   ....[211]....
        /*09d4*/ 	.word	0x00013180


	//   ....[212]....
        /*09d8*/ 	.word	0x000131f0


	//   ....[213]....
        /*09dc*/ 	.word	0x000132a0


	//   ....[214]....
        /*09e0*/ 	.word	0x00013300


	//   ....[215]....
        /*09e4*/ 	.word	0x000133b0


	//   ....[216]....
        /*09e8*/ 	.word	0x00013410


	//   ....[217]....
        /*09ec*/ 	.word	0x000134c0


	//   ....[218]....
        /*09f0*/ 	.word	0x00013520


	//   ....[219]....
        /*09f4*/ 	.word	0x000135d0


	//   ....[220]....
        /*09f8*/ 	.word	0x00013630


	//   ....[221]....
        /*09fc*/ 	.word	0x000136e0


	//   ....[222]....
        /*0a00*/ 	.word	0x00013740


	//   ....[223]....
        /*0a04*/ 	.word	0x000137f0


	//   ....[224]....
        /*0a08*/ 	.word	0x00013850


	//   ....[225]....
        /*0a0c*/ 	.word	0x00013900


	//   ....[226]....
        /*0a10*/ 	.word	0x000139f0


	//   ....[227]....
        /*0a14*/ 	.word	0x00013aa0


	//   ....[228]....
        /*0a18*/ 	.word	0x00013b00


	//   ....[229]....
        /*0a1c*/ 	.word	0x00013bc0


	//   ....[230]....
        /*0a20*/ 	.word	0x00013c20


	//   ....[231]....
        /*0a24*/ 	.word	0x00013ce0


	//   ....[232]....
        /*0a28*/ 	.word	0x00013d40


	//   ....[233]....
        /*0a2c*/ 	.word	0x00013e00


	//   ....[234]....
        /*0a30*/ 	.word	0x00013e60


	//   ....[235]....
        /*0a34*/ 	.word	0x00013f20


	//   ....[236]....
        /*0a38*/ 	.word	0x00013f80


	//   ....[237]....
        /*0a3c*/ 	.word	0x00014040


	//   ....[238]....
        /*0a40*/ 	.word	0x000140a0


	//   ....[239]....
        /*0a44*/ 	.word	0x00014160


	//   ....[240]....
        /*0a48*/ 	.word	0x000141c0


	//   ....[241]....
        /*0a4c*/ 	.word	0x00014270


	//   ....[242]....
        /*0a50*/ 	.word	0x00014360


	//   ....[243]....
        /*0a54*/ 	.word	0x00014410


	//   ....[244]....
        /*0a58*/ 	.word	0x000144a0


	//   ....[245]....
        /*0a5c*/ 	.word	0x00014550


	//   ....[246]....
        /*0a60*/ 	.word	0x000145b0


	//   ....[247]....
        /*0a64*/ 	.word	0x00014670


	//   ....[248]....
        /*0a68*/ 	.word	0x000146d0


	//   ....[249]....
        /*0a6c*/ 	.word	0x00014790


	//   ....[250]....
        /*0a70*/ 	.word	0x000147f0


	//   ....[251]....
        /*0a74*/ 	.word	0x000148b0


	//   ....[252]....
        /*0a78*/ 	.word	0x00014910


	//   ....[253]....
        /*0a7c*/ 	.word	0x000149d0


	//   ....[254]....
        /*0a80*/ 	.word	0x00014a30


	//   ....[255]....
        /*0a84*/ 	.word	0x00014af0


	//   ....[0]....
        /*0a88*/ 	.word	0x00014b50


	//   ....[1]....
        /*0a8c*/ 	.word	0x00014bf0


	//   ....[2]....
        /*0a90*/ 	.word	0x00014c80


	//   ....[3]....
        /*0a94*/ 	.word	0x00014d20


	//   ....[4]....
        /*0a98*/ 	.word	0x00014e40


	//   ....[5]....
        /*0a9c*/ 	.word	0x00014eb0


	//   ....[6]....
        /*0aa0*/ 	.word	0x00014f20


	//   ....[7]....
        /*0aa4*/ 	.word	0x00014f90


	//   ....[8]....
        /*0aa8*/ 	.word	0x00015000


	//   ....[9]....
        /*0aac*/ 	.word	0x00015080


	//   ....[10]....
        /*0ab0*/ 	.word	0x00015110


	//   ....[11]....
        /*0ab4*/ 	.word	0x000151a0


	//   ....[12]....
        /*0ab8*/ 	.word	0x00015210


	//   ....[13]....
        /*0abc*/ 	.word	0x00015280


	//   ....[14]....
        /*0ac0*/ 	.word	0x000152f0


	//   ....[15]....
        /*0ac4*/ 	.word	0x00015370


	//   ....[16]....
        /*0ac8*/ 	.word	0x000153e0


	//   ....[17]....
        /*0acc*/ 	.word	0x00015480


	//   ....[18]....
        /*0ad0*/ 	.word	0x00015510


	//   ....[19]....
        /*0ad4*/ 	.word	0x00015630


	//----- nvinfo : EIATTR_REG_RECONFIG
	.align		4
.L_1579:
        /*0ad8*/ 	.byte	0x01, 0x54
	.zero		2


	//----- nvinfo : EIATTR_SYSCALL_OFFSETS
	.align		4
        /*0adc*/ 	.byte	0x04, 0x46
        /*0ade*/ 	.short	(.L_1581 - .L_1580)


	//   ....[0]....
.L_1580:
        /*0ae0*/ 	.word	0x00001650


	//   ....[1]....
        /*0ae4*/ 	.word	0x0000ca80


	//   ....[2]....
        /*0ae8*/ 	.word	0x0000cbd0


	//   ....[3]....
        /*0aec*/ 	.word	0x0000ccc0


	//   ....[4]....
        /*0af0*/ 	.word	0x0000dcc0


	//----- nvinfo : EIATTR_MBARRIER_INSTR_OFFSETS
	.align		4
.L_1581:
        /*0af4*/ 	.byte	0x04, 0x39
        /*0af6*/ 	.short	(.L_1583 - .L_1582)


	//   ....[0]....
.L_1582:
        /*0af8*/ 	.word	0x00000180
        /*0afc*/ 	.word	0x000000ff
        /*0b00*/ 	.word	0x00016800
        /*0b04*/ 	.short	0x0100
        /*0b06*/ 	.byte	0x08
	.zero		1


	//   ....[1]....
        /*0b08*/ 	.word	0x00000190
        /*0b0c*/ 	.word	0x000000ff
        /*0b10*/ 	.word	0x00016820
        /*0b14*/ 	.short	0x0100
        /*0b16*/ 	.byte	0x08
	.zero		1


	//   ....[2]....
        /*0b18*/ 	.word	0x00000280
        /*0b1c*/ 	.word	0x000000ff
        /*0b20*/ 	.word	0x00016830
        /*0b24*/ 	.short	0x0100
        /*0b26*/ 	.byte	0x08
	.zero		1


	//   ....[3]....
        /*0b28*/ 	.word	0x00000290
        /*0b2c*/ 	.word	0x000000ff
        /*0b30*/ 	.word	0x00016840
        /*0b34*/ 	.short	0x0100
        /*0b36*/ 	.byte	0x08
	.zero		1


	//   ....[4]....
        /*0b38*/ 	.word	0x000002a0
        /*0b3c*/ 	.word	0x000000ff
        /*0b40*/ 	.word	0x00016838
        /*0b44*/ 	.short	0x0100
        /*0b46*/ 	.byte	0x08
	.zero		1


	//   ....[5]....
        /*0b48*/ 	.word	0x000002b0
        /*0b4c*/ 	.word	0x000000ff
        /*0b50*/ 	.word	0x00016848
        /*0b54*/ 	.short	0x0100
        /*0b56*/ 	.byte	0x08
	.zero		1


	//   ....[6]....
        /*0b58*/ 	.word	0x000003e0
        /*0b5c*/ 	.word	0x000000ff
        /*0b60*/ 	.word	0x00016850
        /*0b64*/ 	.short	0x0100
        /*0b66*/ 	.byte	0x08
	.zero		1


	//   ....[7]....
        /*0b68*/ 	.word	0x000003f0
        /*0b6c*/ 	.word	0x000000ff
        /*0b70*/ 	.word	0x00016860
        /*0b74*/ 	.short	0x0100
        /*0b76*/ 	.byte	0x08
	.zero		1


	//   ....[8]....
        /*0b78*/ 	.word	0x00000400
        /*0b7c*/ 	.word	0x000000ff
        /*0b80*/ 	.word	0x00016858
        /*0b84*/ 	.short	0x0100
        /*0b86*/ 	.byte	0x08
	.zero		1


	//   ....[9]....
        /*0b88*/ 	.word	0x00000410
        /*0b8c*/ 	.word	0x000000ff
        /*0b90*/ 	.word	0x00016868
        /*0b94*/ 	.short	0x0100
        /*0b96*/ 	.byte	0x08
	.zero		1


	//   ....[10]....
        /*0b98*/ 	.word	0x00000500
        /*0b9c*/ 	.word	0x000000ff
        /*0ba0*/ 	.word	0x00016870
        /*0ba4*/ 	.short	0x0100
        /*0ba6*/ 	.byte	0x06
	.zero		1


	//   ....[11]....
        /*0ba8*/ 	.word	0x00000510
        /*0bac*/ 	.word	0x000000ff
        /*0bb0*/ 	.word	0x00016880
        /*0bb4*/ 	.short	0x0100
        /*0bb6*/ 	.byte	0x06
	.zero		1


	//   ....[12]....
        /*0bb8*/ 	.word	0x00000520
        /*0bbc*/ 	.word	0x000000ff
        /*0bc0*/ 	.word	0x00016878
        /*0bc4*/ 	.short	0x0100
        /*0bc6*/ 	.byte	0x06
	.zero		1


	//   ....[13]....
        /*0bc8*/ 	.word	0x00000530
        /*0bcc*/ 	.word	0x000000ff
        /*0bd0*/ 	.word	0x00016888
        /*0bd4*/ 	.short	0x0100
        /*0bd6*/ 	.byte	0x06
	.zero		1


	//   ....[14]....
        /*0bd8*/ 	.word	0x00000660
        /*0bdc*/ 	.word	0x000000ff
        /*0be0*/ 	.word	0x00016890
        /*0be4*/ 	.short	0x0100
        /*0be6*/ 	.byte	0x08
	.zero		1


	//   ....[15]....
        /*0be8*/ 	.word	0x00000670
        /*0bec*/ 	.word	0x000000ff
        /*0bf0*/ 	.word	0x000168a0
        /*0bf4*/ 	.short	0x0100
        /*0bf6*/ 	.byte	0x08
	.zero		1


	//   ....[16]....
        /*0bf8*/ 	.word	0x00000680
        /*0bfc*/ 	.word	0x000000ff
        /*0c00*/ 	.word	0x00016898
        /*0c04*/ 	.short	0x0100
        /*0c06*/ 	.byte	0x08
	.zero		1


	//   ....[17]....
        /*0c08*/ 	.word	0x00000690
        /*0c0c*/ 	.word	0x000000ff
        /*0c10*/ 	.word	0x000168a8
        /*0c14*/ 	.short	0x0100
        /*0c16*/ 	.byte	0x08
	.zero		1


	//   ....[18]....
        /*0c18*/ 	.word	0x000007d0
        /*0c1c*/ 	.word	0x000000ff
        /*0c20*/ 	.word	0x000168b0
        /*0c24*/ 	.short	0x0100
        /*0c26*/ 	.byte	0x08
	.zero		1


	//   ....[19]....
        /*0c28*/ 	.word	0x000007e0
        /*0c2c*/ 	.word	0x000000ff
        /*0c30*/ 	.word	0x000168c0
        /*0c34*/ 	.short	0x0100
        /*0c36*/ 	.byte	0x08
	.zero		1


	//   ....[20]....
        /*0c38*/ 	.word	0x000007f0
        /*0c3c*/ 	.word	0x000000ff
        /*0c40*/ 	.word	0x000168b8
        /*0c44*/ 	.short	0x0100
        /*0c46*/ 	.byte	0x08
	.zero		1


	//   ....[21]....
        /*0c48*/ 	.word	0x00000800
        /*0c4c*/ 	.word	0x000000ff
        /*0c50*/ 	.word	0x000168c8
        /*0c54*/ 	.short	0x0100
        /*0c56*/ 	.byte	0x08
	.zero		1


	//   ....[22]....
        /*0c58*/ 	.word	0x000016d0
        /*0c5c*/ 	.word	0x000000ff
        /*0c60*/ 	.word	0x00016800
        /*0c64*/ 	.short	0x010a
        /*0c66*/ 	.byte	0x2d
	.zero		1


	//   ....[23]....
        /*0c68*/ 	.word	0x00001750
        /*0c6c*/ 	.word	0x00000000
        /*0c70*/ 	.word	0x00016830
        /*0c74*/ 	.short	0x010a
        /*0c76*/ 	.byte	0x3f
	.zero		1


	//   ....[24]....
        /*0c78*/ 	.word	0x00001790
        /*0c7c*/ 	.word	0x00000000
        /*0c80*/ 	.word	0x00016830
        /*0c84*/ 	.short	0x010a
        /*0c86*/ 	.byte	0x3f
	.zero		1


	//   ....[25]....
        /*0c88*/ 	.word	0x00003060
        /*0c8c*/ 	.word	0x000000ff
        /*0c90*/ 	.word	0x00000000
        /*0c94*/ 	.short	0x0101
        /*0c96*/ 	.byte	0x06
	.zero		1


	//   ....[26]....
        /*0c98*/ 	.word	0x00004170
        /*0c9c*/ 	.word	0x000000ff
        /*0ca0*/ 	.word	0x00016830
        /*0ca4*/ 	.short	0x010a
        /*0ca6*/ 	.byte	0x06
	.zero		1


	//   ....[27]....
        /*0ca8*/ 	.word	0x000041b0
        /*0cac*/ 	.word	0x000000ff
        /*0cb0*/ 	.word	0x00016830
        /*0cb4*/ 	.short	0x010a
        /*0cb6*/ 	.byte	0x06
	.zero		1


	//   ....[28]....
        /*0cb8*/ 	.word	0x000043c0
        /*0cbc*/ 	.word	0x000000ff
        /*0cc0*/ 	.word	0x00016850
        /*0cc4*/ 	.short	0x010a
        /*0cc6*/ 	.byte	0x06
	.zero		1


	//   ....[29]....
        /*0cc8*/ 	.word	0x00004400
        /*0ccc*/ 	.word	0x000000ff
        /*0cd0*/ 	.word	0x00016850
        /*0cd4*/ 	.short	0x010a
        /*0cd6*/ 	.byte	0x06
	.zero		1


	//   ....[30]....
        /*0cd8*/ 	.word	0x00005080
        /*0cdc*/ 	.word	0x000000ff
        /*0ce0*/ 	.word	0x00000000
        /*0ce4*/ 	.short	0x0101
        /*0ce6*/ 	.byte	0x06
	.zero		1


	//   ....[31]....
        /*0ce8*/ 	.word	0x00006b70
        /*0cec*/ 	.word	0x000000ff
        /*0cf0*/ 	.word	0x00000000
        /*0cf4*/ 	.short	0x0101
        /*0cf6*/ 	.byte	0x06
	.zero		1


	//   ....[32]....
        /*0cf8*/ 	.word	0x00007050
        /*0cfc*/ 	.word	0x000000ff
        /*0d00*/ 	.word	0x00016830
        /*0d04*/ 	.short	0x010a
        /*0d06*/ 	.byte	0x06
	.zero		1


	//   ....[33]....
        /*0d08*/ 	.word	0x00007090
        /*0d0c*/ 	.word	0x000000ff
        /*0d10*/ 	.word	0x00016830
        /*0d14*/ 	.short	0x010a
        /*0d16*/ 	.byte	0x06
	.zero		1


	//   ....[34]....
        /*0d18*/ 	.word	0x00007270
        /*0d1c*/ 	.word	0x000000ff
        /*0d20*/ 	.word	0x00016850
        /*0d24*/ 	.short	0x010a
        /*0d26*/ 	.byte	0x06
	.zero		1


	//   ....[35]....
        /*0d28*/ 	.word	0x000072b0
        /*0d2c*/ 	.word	0x000000ff
        /*0d30*/ 	.word	0x00016850
        /*0d34*/ 	.short	0x010a
        /*0d36*/ 	.byte	0x06
	.zero		1


	//   ....[36]....
        /*0d38*/ 	.word	0x00007b90
        /*0d3c*/ 	.word	0x000000ff
        /*0d40*/ 	.word	0x00000000
        /*0d44*/ 	.short	0x0101
        /*0d46*/ 	.byte	0x06
	.zero		1


	//   ....[37]....
        /*0d48*/ 	.word	0x00009080
        /*0d4c*/ 	.word	0x000000ff
        /*0d50*/ 	.word	0x00000000
        /*0d54*/ 	.short	0x0101
        /*0d56*/ 	.byte	0x06
	.zero		1


	//   ....[38]....
        /*0d58*/ 	.word	0x00009490
        /*0d5c*/ 	.word	0x000000ff
        /*0d60*/ 	.word	0x00016850
        /*0d64*/ 	.short	0x010a
        /*0d66*/ 	.byte	0x05
	.zero		1


	//   ....[39]....
        /*0d68*/ 	.word	0x000094d0
        /*0d6c*/ 	.word	0x000000ff
        /*0d70*/ 	.word	0x00016850
        /*0d74*/ 	.short	0x010a
        /*0d76*/ 	.byte	0x05
	.zero		1


	//   ....[40]....
        /*0d78*/ 	.word	0x00009a30
        /*0d7c*/ 	.word	0x000000ff
        /*0d80*/ 	.word	0x00000000
        /*0d84*/ 	.short	0x0101
        /*0d86*/ 	.byte	0x04
	.zero		1


	//   ....[41]....
        /*0d88*/ 	.word	0x0000a9e0
        /*0d8c*/ 	.word	0x00000000
        /*0d90*/ 	.word	0x00000000
        /*0d94*/ 	.short	0x0101
        /*0d96*/ 	.byte	0x3f
	.zero		1


	//   ....[42]....
        /*0d98*/ 	.word	0x0000d1f0
        /*0d9c*/ 	.word	0x00000003
        /*0da0*/ 	.word	0x00016840
        /*0da4*/ 	.short	0x010a
        /*0da6*/ 	.byte	0x3f
	.zero		1


	//   ....[43]....
        /*0da8*/ 	.word	0x0000d9b0
        /*0dac*/ 	.word	0x00000003
        /*0db0*/ 	.word	0x00016830
        /*0db4*/ 	.short	0x0107
        /*0db6*/ 	.byte	0x3f
	.zero		1


	//   ....[44]....
        /*0db8*/ 	.word	0x0000da80
        /*0dbc*/ 	.word	0x00000003
        /*0dc0*/ 	.word	0x00016830
        /*0dc4*/ 	.short	0x0101
        /*0dc6*/ 	.byte	0x3f
	.zero		1


	//   ....[45]....
        /*0dc8*/ 	.word	0x0000e8e0
        /*0dcc*/ 	.word	0x00000016
        /*0dd0*/ 	.word	0x00016800
        /*0dd4*/ 	.short	0x0107
        /*0dd6*/ 	.byte	0x3f
	.zero		1


	//   ....[46]....
        /*0dd8*/ 	.word	0x0000e9e0
        /*0ddc*/ 	.word	0x00000016
        /*0de0*/ 	.word	0x00016800
        /*0de4*/ 	.short	0x0101
        /*0de6*/ 	.byte	0x3f
	.zero		1


	//   ....[47]....
        /*0de8*/ 	.word	0x0000ea00
        /*0dec*/ 	.word	0x00000016
        /*0df0*/ 	.word	0x00016820
        /*0df4*/ 	.short	0x010a
        /*0df6*/ 	.byte	0x3f
	.zero		1


	//   ....[48]....
        /*0df8*/ 	.word	0x0000eda0
        /*0dfc*/ 	.word	0x00000005
        /*0e00*/ 	.word	0x00016840
        /*0e04*/ 	.short	0x010a
        /*0e06*/ 	.byte	0x3f
	.zero		1


	//   ....[49]....
        /*0e08*/ 	.word	0x0000f2b0
        /*0e0c*/ 	.word	0x00000005
        /*0e10*/ 	.word	0x00016830
        /*0e14*/ 	.short	0x0107
        /*0e16*/ 	.byte	0x3f
	.zero		1


	//   ....[50]....
        /*0e18*/ 	.word	0x0000f370
        /*0e1c*/ 	.word	0x00000005
        /*0e20*/ 	.word	0x00016830
        /*0e24*/ 	.short	0x0101
        /*0e26*/ 	.byte	0x3f
	.zero		1


	//   ....[51]....
        /*0e28*/ 	.word	0x0000f3d0
        /*0e2c*/ 	.word	0x00000005
        /*0e30*/ 	.word	0x00016860
        /*0e34*/ 	.short	0x010a
        /*0e36*/ 	.byte	0x3f
	.zero		1


	//   ....[52]....
        /*0e38*/ 	.word	0x0000f8a0
        /*0e3c*/ 	.word	0x00000005
        /*0e40*/ 	.word	0x00016850
        /*0e44*/ 	.short	0x0107
        /*0e46*/ 	.byte	0x3f
	.zero		1


	//   ....[53]....
        /*0e48*/ 	.word	0x0000fa40
        /*0e4c*/ 	.word	0x00000005
        /*0e50*/ 	.word	0x00016850
        /*0e54*/ 	.short	0x0101
        /*0e56*/ 	.byte	0x3f
	.zero		1


	//   ....[54]....
        /*0e58*/ 	.word	0x0000fc50
        /*0e5c*/ 	.word	0x00000000
        /*0e60*/ 	.word	0x00016860
        /*0e64*/ 	.short	0x010a
        /*0e66*/ 	.byte	0x3f
	.zero		1


	//   ....[55]....
        /*0e68*/ 	.word	0x000100e0
        /*0e6c*/ 	.word	0x00000000
        /*0e70*/ 	.word	0x00016850
        /*0e74*/ 	.short	0x0107
        /*0e76*/ 	.byte	0x3f
	.zero		1


	//   ....[56]....
        /*0e78*/ 	.word	0x000101b0
        /*0e7c*/ 	.word	0x00000000
        /*0e80*/ 	.word	0x00016850
        /*0e84*/ 	.short	0x0101
        /*0e86*/ 	.byte	0x3f
	.zero		1


	//   ....[57]....
        /*0e88*/ 	.word	0x00010ee0
        /*0e8c*/ 	.word	0x00000005
        /*0e90*/ 	.word	0x00016820
        /*0e94*/ 	.short	0x010a
        /*0e96*/ 	.byte	0x3f
	.zero		1


	//   ....[58]....
        /*0e98*/ 	.word	0x00011060
        /*0e9c*/ 	.word	0x00000003
        /*0ea0*/ 	.word	0x00016840
        /*0ea4*/ 	.short	0x010a
        /*0ea6*/ 	.byte	0x3f
	.zero		1


	//   ....[59]....
        /*0ea8*/ 	.word	0x00011100
        /*0eac*/ 	.word	0x00000019
        /*0eb0*/ 	.word	0x00016840
        /*0eb4*/ 	.short	0x010a
        /*0eb6*/ 	.byte	0x3f
	.zero		1


	//   ....[60]....
        /*0eb8*/ 	.word	0x00011140
        /*0ebc*/ 	.word	0x00000003
        /*0ec0*/ 	.word	0x00016860
        /*0ec4*/ 	.short	0x010a
        /*0ec6*/ 	.byte	0x3f
	.zero		1


	//   ....[61]....
        /*0ec8*/ 	.word	0x00011180
        /*0ecc*/ 	.word	0x00000019
        /*0ed0*/ 	.word	0x00016860
        /*0ed4*/ 	.short	0x010a
        /*0ed6*/ 	.byte	0x3f
	.zero		1


	//   ....[62]....
        /*0ed8*/ 	.word	0x000111f0
        /*0edc*/ 	.word	0x00000003
        /*0ee0*/ 	.word	0x00016800
        /*0ee4*/ 	.short	0x010a
        /*0ee6*/ 	.byte	0x3f
	.zero		1


	//   ....[63]....
        /*0ee8*/ 	.word	0x00011240
        /*0eec*/ 	.word	0x00000000
        /*0ef0*/ 	.word	0x00016830
        /*0ef4*/ 	.short	0x010a
        /*0ef6*/ 	.byte	0x3f
	.zero		1


	//   ....[64]....
        /*0ef8*/ 	.word	0x000112a0
        /*0efc*/ 	.word	0x00000006
        /*0f00*/ 	.word	0x00016830
        /*0f04*/ 	.short	0x010a
        /*0f06*/ 	.byte	0x3f
	.zero		1


	//   ....[65]....
        /*0f08*/ 	.word	0x00011300
        /*0f0c*/ 	.word	0x00000006
        /*0f10*/ 	.word	0x00016850
        /*0f14*/ 	.short	0x010a
        /*0f16*/ 	.byte	0x3f
	.zero		1


	//   ....[66]....
        /*0f18*/ 	.word	0x00011360
        /*0f1c*/ 	.word	0x00000006
        /*0f20*/ 	.word	0x00016830
        /*0f24*/ 	.short	0x010a
        /*0f26*/ 	.byte	0x3f
	.zero		1


	//   ....[67]....
        /*0f28*/ 	.word	0x000113c0
        /*0f2c*/ 	.word	0x00000006
        /*0f30*/ 	.word	0x00016850
        /*0f34*/ 	.short	0x010a
        /*0f36*/ 	.byte	0x3f
	.zero		1


	//   ....[68]....
        /*0f38*/ 	.word	0x00011420
        /*0f3c*/ 	.word	0x00000004
        /*0f40*/ 	.word	0x00016850
        /*0f44*/ 	.short	0x010a
        /*0f46*/ 	.byte	0x3f
	.zero		1


	//   ....[69]....
        /*0f48*/ 	.word	0x00011540
        /*0f4c*/ 	.word	0x00000003
        /*0f50*/ 	.word	0x00016840
        /*0f54*/ 	.short	0x010a
        /*0f56*/ 	.byte	0x3f
	.zero		1


	//   ....[70]....
        /*0f58*/ 	.word	0x00012fe0
        /*0f5c*/ 	.word	0x00000016
        /*0f60*/ 	.word	0x00016820
        /*0f64*/ 	.short	0x010a
        /*0f66*/ 	.byte	0x3f
	.zero		1


	//   ....[71]....
        /*0f68*/ 	.word	0x00013030
        /*0f6c*/ 	.word	0x00000005
        /*0f70*/ 	.word	0x00016840
        /*0f74*/ 	.short	0x010a
        /*0f76*/ 	.byte	0x3f
	.zero		1


	//   ....[72]....
        /*0f78*/ 	.word	0x00013940
        /*0f7c*/ 	.word	0x00000005
        /*0f80*/ 	.word	0x00016860
        /*0f84*/ 	.short	0x010a
        /*0f86*/ 	.byte	0x3f
	.zero		1


	//   ....[73]....
        /*0f88*/ 	.word	0x000142b0
        /*0f8c*/ 	.word	0x00000000
        /*0f90*/ 	.word	0x00016860
        /*0f94*/ 	.short	0x010a
        /*0f96*/ 	.byte	0x3f
	.zero		1


	//   ....[74]....
        /*0f98*/ 	.word	0x00015550
        /*0f9c*/ 	.word	0x00000005
        /*0fa0*/ 	.word	0x00016820
        /*0fa4*/ 	.short	0x010a
        /*0fa6*/ 	.byte	0x3f
	.zero		1


	//   ....[75]....
        /*0fa8*/ 	.word	0x000156f0
        /*0fac*/ 	.word	0x00000003
        /*0fb0*/ 	.word	0x00016840
        /*0fb4*/ 	.short	0x010a
        /*0fb6*/ 	.byte	0x3f
	.zero		1


	//   ....[76]....
        /*0fb8*/ 	.word	0x00015740
        /*0fbc*/ 	.word	0x00000019
        /*0fc0*/ 	.word	0x00016840
        /*0fc4*/ 	.short	0x010a
        /*0fc6*/ 	.byte	0x3f
	.zero		1


	//   ....[77]....
        /*0fc8*/ 	.word	0x00015790
        /*0fcc*/ 	.word	0x00000003
        /*0fd0*/ 	.word	0x00016860
        /*0fd4*/ 	.short	0x010a
        /*0fd6*/ 	.byte	0x3f
	.zero		1


	//----- nvinfo : EIATTR_NUM_MBARRIERS
	.align		4
.L_1583:
        /*0fd8*/ 	.byte	0x03, 0x38
        /*0fda*/ 	.short	0x0016


	//----- nvinfo : EIATTR_EXIT_INSTR_OFFSETS
	.align		4
        /*0fdc*/ 	.byte	0x04, 0x1c
        /*0fde*/ 	.short	(.L_1585 - .L_1584)


	//   ....[0]....
.L_1584:
        /*0fe0*/ 	.word	0x000009b0


	//   ....[1]....
        /*0fe4*/ 	.word	0x0000b4d0


	//   ....[2]....
        /*0fe8*/ 	.word	0x000111d0


	//----- nvinfo : EIATTR_MAX_THREADS
	.align		4
.L_1585:
        /*0fec*/ 	.byte	0x04, 0x05
        /*0fee*/ 	.short	(.L_1587 - .L_1586)
.L_1586:
        /*0ff0*/ 	.word	0x00000200
        /*0ff4*/ 	.word	0x00000001
        /*0ff8*/ 	.word	0x00000001


	//----- nvinfo : EIATTR_CRS_STACK_SIZE
	.align		4
.L_1587:
        /*0ffc*/ 	.byte	0x04, 0x1e
        /*0ffe*/ 	.short	(.L_1589 - .L_1588)
.L_1588:
        /*1000*/ 	.word	0x00000000


	//----- nvinfo : EIATTR_CBANK_PARAM_SIZE
	.align		4
.L_1589:
        /*1004*/ 	.byte	0x03, 0x19
        /*1006*/ 	.short	0x0af0


	//----- nvinfo : EIATTR_PARAM_CBANK
	.align		4
        /*1008*/ 	.byte	0x04, 0x0a
        /*100a*/ 	.short	(.L_1591 - .L_1590)
	.align		4
.L_1590:
        /*100c*/ 	.word	index@(.nv.constant0._ZN7cutlass13device_kernelIN5flash11enable_sm90INS1_16FlashAttnFwdSm90INS1_25CollectiveMainloopFwdSm90ILi2EN4cute5tupleIJNS5_1CILi1EEES8_S8_EEENS6_IJNS7_ILi192EEENS7_ILi128EEENS7_ILi64EEEEEELi64ENS_6half_tEfNS_4arch4Sm90ELb1ELb0ELb1ELb1ELb1ELb0ELb0ELb1ELb1ELb1ELb0ELb0EEENS1_21CollectiveEpilogueFwdINS6_IJSA_SC_SB_EEES9_SE_SG_Li384ELb1ELb1ELb0ELb0EEENS1_36VarlenDynamicPersistentTileSchedulerILi192ELi128ELi384ELi128ELb0ELb1ELb1ELb1ELb1ELb1EEEEEEEEEvNT_6ParamsE)
        /*1010*/ 	.short	0x0210
        /*1012*/ 	.short	0x0af0


	//----- nvinfo : EIATTR_SW_WAR
	.align		4
.L_1591:
        /*1014*/ 	.byte	0x04, 0x36
        /*1016*/ 	.short	(.L_1593 - .L_1592)
.L_1592:
        /*1018*/ 	.word	0x00000008
.L_1593:


//--------------------- .nv.info._ZN7cutlass13device_kernelIN5flash11enable_sm90INS1_16FlashAttnFwdSm90INS1_25CollectiveMainloopFwdSm90ILi2EN4cute5tupleIJNS5_1CILi1EEES8_S8_EEENS6_IJNS7_ILi192EEENS7_ILi128EEENS7_ILi64EEEEEELi64ENS_6half_tEfNS_4arch4Sm90ELb1ELb0ELb1ELb1ELb1ELb1ELb0ELb1ELb1ELb1ELb0ELb0EEENS1_21CollectiveEpilogueFwdINS6_IJSA_SC_SB_EEES9_SE_SG_Li384ELb1ELb1ELb0ELb0EEENS1_36VarlenDynamicPersistentTileSchedulerILi192ELi128ELi384ELi128ELb0ELb1ELb1ELb1ELb1ELb1EEEEEEEEEvNT_6ParamsE --------------------------
	.section	.nv.info._ZN7cutlass13device_kernelIN5flash11enable_sm90INS1_16FlashAttnFwdSm90INS1_25CollectiveMainloopFwdSm90ILi2EN4cute5tupleIJNS5_1CILi1EEES8_S8_EEENS6_IJNS7_ILi192EEENS7_ILi128EEENS7_ILi64EEEEEELi64ENS_6half_tEfNS_4arch4Sm90ELb1ELb0ELb1ELb1ELb1ELb1ELb0ELb1ELb1ELb1ELb0ELb0EEENS1_21CollectiveEpilogueFwdINS6_IJSA_SC_SB_EEES9_SE_SG_Li384ELb1ELb1ELb0ELb0EEENS1_36VarlenDynamicPersistentTileSchedulerILi192ELi128ELi384ELi128ELb0ELb1ELb1ELb1ELb1ELb1EEEEEEEEEvNT_6ParamsE,"",@"SHT_CUDA_INFO"
	.sectionflags	@""
	.align	4


	//----- nvinfo : EIATTR_CUDA_API_VERSION
	.align		4
        /*0000*/ 	.byte	0x04, 0x37
        /*0002*/ 	.short	(.L_1595 - .L_1594)
.L_1594:
        /*0004*/ 	.word	0x00000082


	//----- nvinfo : EIATTR_KPARAM_INFO
	.align		4
.L_1595:
        /*0008*/ 	.byte	0x04, 0x17
        /*000a*/ 	.short	(.L_1597 - .L_1596)
.L_1596:
        /*000c*/ 	.word	0x00000000
        /*0010*/ 	.short	0x0000
        /*0012*/ 	.short	0x0070
        /*0014*/ 	.byte	0x00, 0xf0, 0x01, 0x2a


	//----- nvinfo : EIATTR_SPARSE_MMA_MASK
	.align		4
.L_1597:
        /*0018*/ 	.byte	0x03, 0x50
        /*001a*/ 	.short	0x0000


	//----- nvinfo : EIATTR_MAXREG_COUNT
	.align		4
        /*001c*/ 	.byte	0x03, 0x1b
        /*001e*/ 	.short	0x0080


	//----- nvinfo : EIATTR_NUM_BARRIERS
	.align		4
        /*0020*/ 	.byte	0x02, 0x4c
        /*0022*/ 	.byte	0x10
	.zero		1


	//----- nvinfo : EIATTR_EXTERNS
	.align		4
        /*0024*/ 	.byte	0x04, 0x0f
        /*0026*/ 	.short	(.L_1599 - .L_1598)


	//   ....[0]....
	.align		4
.L_1598:
        /*0028*/ 	.word	index@(__assertfail)


	//----- nvinfo : EIATTR_ANNOTATIONS
	.align		4
.L_1599:
        /*002c*/ 	.byte	0x04, 0x55
        /*002e*/ 	.short	(.L_1601 - .L_1600)


	//   ....[0]....
.L_1600:
        /* <DEDUP_REMOVED lines=84> */


	//----- nvinfo : EIATTR_MERCURY_ISA_VERSION
	.align		4
.L_1601:
        /*0558*/ 	.byte	0x03, 0x5f
        /*055a*/ 	.short	0x0101


	//----- nvinfo : EIATTR_UNUSED_LOAD_BYTE_OFFSET
	.align		4
        /*055c*/ 	.byte	0x04, 0x44
        /*055e*/ 	.short	(.L_1603 - .L_1602)


	//   ....[0]....
.L_1602:
        /*0560*/ 	.word	0x00000a60
        /*0564*/ 	.word	0x0000fff0


	//   ....[1]....
        /*0568*/ 	.word	0x00011a80
        /*056c*/ 	.word	0x0000fff0


	//----- nvinfo : EIATTR_INT_WARP_WIDE_INSTR_OFFSETS
	.align		4
.L_1603:
        /*0570*/ 	.byte	0x04, 0x31
        /*0572*/ 	.short	(.L_1605 - .L_1604)


	//   ....[0]....
.L_1604:
        /*0574*/ 	.word	0x00000120


	//   ....[1]....
        /*0578*/ 	.word	0x000001c0


	//   ....[2]....
        /*057c*/ 	.word	0x00000230


	//   ....[3]....
        /*0580*/ 	.word	0x000155b0


	//   ....[4]....
        /*0584*/ 	.word	0x00015640


	//   ....[5]....
        /*0588*/ 	.word	0x00018930


	//   ....[6]....
        /*058c*/ 	.word	0x000189c0


	//----- nvinfo : EIATTR_COOP_GROUP_MASK_REGIDS
	.align		4
.L_1605:
        /*0590*/ 	.byte	0x04, 0x29
        /*0592*/ 	.short	(.L_1607 - .L_1606)


	//   ....[0]....
.L_1606:
        /*0594*/ 	.word	0xffffffff


	//   ....[1]....
        /*0598*/ 	.word	0xffffffff


	//   ....[2]....
        /*059c*/ 	.word	0xffffffff


	//   ....[3]....
        /*05a0*/ 	.word	0xffffffff


	//   ....[4]....
        /*05a4*/ 	.word	0xffffffff


	//   ....[5]....
        /*05a8*/ 	.word	0xffffffff


	//   ....[6]....
        /*05ac*/ 	.word	0xffffffff


	//   ....[7]....
        /*05b0*/ 	.word	0xffffffff


	//   ....[8]....
        /*05b4*/ 	.word	0xffffffff


	//   ....[9]....
        /*05b8*/ 	.word	0xffffffff


	//   ....[10]....
        /*05bc*/ 	.word	0xffffffff


	//   ....[11]....
        /*05c0*/ 	.word	0xffffffff


	//   ....[12]....
        /*05c4*/ 	.word	0xffffffff


	//   ....[13]....
        /*05c8*/ 	.word	0xffffffff


	//   ....[14]....
        /*05cc*/ 	.word	0xffffffff


	//   ....[15]....
        /*05d0*/ 	.word	0xffffffff


	//   ....[16]....
        /*05d4*/ 	.word	0xffffffff


	//   ....[17]....
        /*05d8*/ 	.word	0xffffffff


	//   ....[18]....
        /*05dc*/ 	.word	0xffffffff


	//   ....[19]....
        /*05e0*/ 	.word	0xffffffff


	//   ....[20]....
        /*05e4*/ 	.word	0xffffffff


	//   ....[21]....
        /*05e8*/ 	.word	0xffffffff


	//   ....[22]....
        /*05ec*/ 	.word	0xffffffff


	//   ....[23]....
        /*05f0*/ 	.word	0xffffffff


	//   ....[24]....
        /*05f4*/ 	.word	0xffffffff


	//   ....[25]....
        /*05f8*/ 	.word	0xffffffff


	//   ....[26]....
        /*05fc*/ 	.word	0xffffffff


	//   ....[27]....
        /*0600*/ 	.word	0xffffffff


	//   ....[28]....
        /*0604*/ 	.word	0xffffffff


	//   ....[29]....
        /*0608*/ 	.word	0xffffffff


	//   ....[30]....
        /*060c*/ 	.word	0xffffffff


	//   ....[31]....
        /*0610*/ 	.word	0xffffffff


	//   ....[32]....
        /*0614*/ 	.word	0xffffffff


	//   ....[33]....
        /*0618*/ 	.word	0xffffffff


	//   ....[34]....
        /*061c*/ 	.word	0xffffffff


	//   ....[35]....
        /*0620*/ 	.word	0xffffffff


	//   ....[36]....
        /*0624*/ 	.word	0xffffffff


	//   ....[37]....
        /*0628*/ 	.word	0xffffffff


	//   ....[38]....
        /*062c*/ 	.word	0xffffffff


	//   ....[39]....
        /*0630*/ 	.word	0xffffffff


	//   ....[40]....
        /*0634*/ 	.word	0xffffffff


	//   ....[41]....
        /*0638*/ 	.word	0xffffffff


	//   ....[42]....
        /*063c*/ 	.word	0xffffffff


	//   ....[43]....
        /*0640*/ 	.word	0xffffffff


	//   ....[44]....
        /*0644*/ 	.word	0xffffffff


	//   ....[45]....
        /*0648*/ 	.word	0xffffffff


	//   ....[46]....
        /*064c*/ 	.word	0xffffffff


	//   ....[47]....
        /*0650*/ 	.word	0xffffffff


	//   ....[48]....
        /*0654*/ 	.word	0xffffffff


	//   ....[49]....
        /*0658*/ 	.word	0xffffffff


	//   ....[50]....
        /*065c*/ 	.word	0xffffffff


	//   ....[51]....
        /*0660*/ 	.word	0xffffffff


	//   ....[52]....
        /*0664*/ 	.word	0xffffffff


	//   ....[53]....
        /*0668*/ 	.word	0xffffffff


	//   ....[54]....
        /*066c*/ 	.word	0xffffffff


	//   ....[55]....
        /*0670*/ 	.word	0xffffffff


	//   ....[56]....
        /*0674*/ 	.word	0xffffffff


	//   ....[57]....
        /*0678*/ 	.word	0xffffffff


	//   ....[58]....
        /*067c*/ 	.word	0xffffffff


	//   ....[59]....
        /*0680*/ 	.word	0xffffffff


	//   ....[60]....
        /*0684*/ 	.word	0xffffffff


	//   ....[61]....
        /*0688*/ 	.word	0xffffffff


	//   ....[62]....
        /*068c*/ 	.word	0xffffffff


	//   ....[63]....
        /*0690*/ 	.word	0xffffffff


	//   ....[64]....
        /*0694*/ 	.word	0xffffffff


	//   ....[65]....
        /*0698*/ 	.word	0xffffffff


	//   ....[66]....
        /*069c*/ 	.word	0xffffffff


	//   ....[67]....
        /*06a0*/ 	.word	0xffffffff


	//   ....[68]....
        /*06a4*/ 	.word	0xffffffff


	//   ....[69]....
        /*06a8*/ 	.word	0xffffffff


	//   ....[70]....
        /*06ac*/ 	.word	0xffffffff


	//   ....[71]....
        /*06b0*/ 	.word	0xffffffff


	//   ....[72]....
        /*06b4*/ 	.word	0xffffffff


	//   ....[73]....
        /*06b8*/ 	.word	0xffffffff


	//   ....[74]....
        /*06bc*/ 	.word	0xffffffff


	//   ....[75]....
        /*06c0*/ 	.word	0xffffffff


	//   ....[76]....
        /*06c4*/ 	.word	0xffffffff


	//   ....[77]....
        /*06c8*/ 	.word	0xffffffff


	//   ....[78]....
        /*06cc*/ 	.word	0xffffffff


	//   ....[79]....
        /*06d0*/ 	.word	0xffffffff


	//   ....[80]....
        /*06d4*/ 	.word	0xffffffff


	//   ....[81]....
        /*06d8*/ 	.word	0xffffffff


	//   ....[82]....
        /*06dc*/ 	.word	0xffffffff


	//   ....[83]....
        /*06e0*/ 	.word	0xffffffff


	//   ....[84]....
        /*06e4*/ 	.word	0xffffffff


	//   ....[85]....
        /*06e8*/ 	.word	0xffffffff


	//   ....[86]....
        /*06ec*/ 	.word	0xffffffff


	//   ....[87]....
        /*06f0*/ 	.word	0xffffffff


	//   ....[88]....
        /*06f4*/ 	.word	0xffffffff


	//   ....[89]....
        /*06f8*/ 	.word	0xffffffff


	//   ....[90]....
        /*06fc*/ 	.word	0xffffffff


	//   ....[91]....
        /*0700*/ 	.word	0xffffffff


	//   ....[92]....
        /*0704*/ 	.word	0xffffffff


	//   ....[93]....
        /*0708*/ 	.word	0xffffffff


	//   ....[94]....
        /*070c*/ 	.word	0xffffffff


	//   ....[95]....
        /*0710*/ 	.word	0xffffffff


	//   ....[96]....
        /*0714*/ 	.word	0xffffffff


	//   ....[97]....
        /*0718*/ 	.word	0xffffffff


	//   ....[98]....
        /*071c*/ 	.word	0xffffffff


	//   ....[99]....
        /*0720*/ 	.word	0xffffffff


	//   ....[100]....
        /*0724*/ 	.word	0xffffffff


	//   ....[101]....
        /*0728*/ 	.word	0xffffffff


	//   ....[102]....
        /*072c*/ 	.word	0xffffffff


	//   ....[103]....
        /*0730*/ 	.word	0xffffffff


	//   ....[104]....
        /*0734*/ 	.word	0xffffffff


	//   ....[105]....
        /*0738*/ 	.word	0xffffffff


	//   ....[106]....
        /*073c*/ 	.word	0xffffffff


	//   ....[107]....
        /*0740*/ 	.word	0xffffffff


	//   ....[108]....
        /*0744*/ 	.word	0xffffffff


	//   ....[109]....
        /*0748*/ 	.word	0xffffffff


	//   ....[110]....
        /*074c*/ 	.word	0xffffffff


	//   ....[111]....
        /*0750*/ 	.word	0xffffffff


	//   ....[112]....
        /*0754*/ 	.word	0xffffffff


	//   ....[113]....
        /*0758*/ 	.word	0xffffffff


	//   ....[114]....
        /*075c*/ 	.word	0xffffffff


	//   ....[115]....
        /*0760*/ 	.word	0xffffffff


	//   ....[116]....
        /*0764*/ 	.word	0xffffffff


	//   ....[117]....
        /*0768*/ 	.word	0xffffffff


	//   ....[118]....
        /*076c*/ 	.word	0xffffffff


	//   ....[119]....
        /*0770*/ 	.word	0xffffffff


	//   ....[120]....
        /*0774*/ 	.word	0xffffffff


	//   ....[121]....
        /*0778*/ 	.word	0xffffffff


	//   ....[122]....
        /*077c*/ 	.word	0xffffffff


	//   ....[123]....
        /*0780*/ 	.word	0xffffffff


	//   ....[124]....
        /*0784*/ 	.word	0xffffffff


	//   ....[125]....
        /*0788*/ 	.word	0xffffffff


	//   ....[126]....
        /*078c*/ 	.word	0xffffffff


	//   ....[127]....
        /*0790*/ 	.word	0xffffffff


	//   ....[128]....
        /*0794*/ 	.word	0xffffffff


	//   ....[129]....
        /*0798*/ 	.word	0xffffffff


	//   ....[130]....
        /*079c*/ 	.word	0xffffffff


	//   ....[131]....
        /*07a0*/ 	.word	0xffffffff


	//   ....[132]....
        /*07a4*/ 	.word	0xffffffff


	//   ....[133]....
        /*07a8*/ 	.word	0xffffffff


	//   ....[134]....
        /*07ac*/ 	.word	0xffffffff


	//   ....[135]....
        /*07b0*/ 	.word	0xffffffff


	//   ....[136]....
        /*07b4*/ 	.word	0xffffffff


	//   ....[137]....
        /*07b8*/ 	.word	0xffffffff


	//   ....[138]....
        /*07bc*/ 	.word	0xffffffff


	//   ....[139]....
        /*07c0*/ 	.word	0xffffffff


	//   ....[140]....
        /*07c4*/ 	.word	0xffffffff


	//   ....[141]....
        /*07c8*/ 	.word	0xffffffff


	//   ....[142]....
        /*07cc*/ 	.word	0xffffffff


	//   ....[143]....
        /*07d0*/ 	.word	0xffffffff


	//   ....[144]....
        /*07d4*/ 	.word	0xffffffff


	//   ....[145]....
        /*07d8*/ 	.word	0xffffffff


	//   ....[146]....
        /*07dc*/ 	.word	0xffffffff


	//   ....[147]....
        /*07e0*/ 	.word	0xffffffff


	//   ....[148]....
        /*07e4*/ 	.word	0xffffffff


	//   ....[149]....
        /*07e8*/ 	.word	0xffffffff


	//   ....[150]....
        /*07ec*/ 	.word	0xffffffff


	//   ....[151]....
        /*07f0*/ 	.word	0xffffffff


	//   ....[152]....
        /*07f4*/ 	.word	0xffffffff


	//   ....[153]....
        /*07f8*/ 	.word	0xffffffff


	//   ....[154]....
        /*07fc*/ 	.word	0xffffffff


	//   ....[155]....
        /*0800*/ 	.word	0xffffffff


	//   ....[156]....
        /*0804*/ 	.word	0xffffffff


	//   ....[157]....
        /*0808*/ 	.word	0xffffffff


	//   ....[158]....
        /*080c*/ 	.word	0xffffffff


	//   ....[159]....
        /*0810*/ 	.word	0xffffffff


	//   ....[160]....
        /*0814*/ 	.word	0xffffffff


	//   ....[161]....
        /*0818*/ 	.word	0xffffffff


	//   ....[162]....
        /*081c*/ 	.word	0xffffffff


	//   ....[163]....
        /*0820*/ 	.word	0xffffffff


	//   ....[164]....
        /*0824*/ 	.word	0xffffffff


	//   ....[165]....
        /*0828*/ 	.word	0xffffffff


	//   ....[166]....
        /*082c*/ 	.word	0xffffffff


	//   ....[167]....
        /*0830*/ 	.word	0xffffffff


	//   ....[168]....
        /*0834*/ 	.word	0xffffffff


	//   ....[169]....
        /*0838*/ 	.word	0xffffffff


	//   ....[170]....
        /*083c*/ 	.word	0xffffffff


	//   ....[171]....
        /*0840*/ 	.word	0xffffffff


	//   ....[172]....
        /*0844*/ 	.word	0xffffffff


	//   ....[173]....
        /*0848*/ 	.word	0xffffffff


	//   ....[174]....
        /*084c*/ 	.word	0xffffffff


	//   ....[175]....
        /*0850*/ 	.word	0xffffffff


	//   ....[176]....
        /*0854*/ 	.word	0xffffffff


	//   ....[177]....
        /*0858*/ 	.word	0xffffffff


	//   ....[178]....
        /*085c*/ 	.word	0xffffffff


	//   ....[179]....
        /*0860*/ 	.word	0xffffffff


	//   ....[180]....
        /*0864*/ 	.word	0xffffffff


	//   ....[181]....
        /*0868*/ 	.word	0xffffffff


	//   ....[182]....
        /*086c*/ 	.word	0xffffffff


	//   ....[183]....
        /*0870*/ 	.word	0xffffffff


	//   ....[184]....
        /*0874*/ 	.word	0xffffffff


	//   ....[185]....
        /*0878*/ 	.word	0xffffffff


	//   ....[186]....
        /*087c*/ 	.word	0xffffffff


	//   ....[187]....
        /*0880*/ 	.word	0xffffffff


	//   ....[188]....
        /*0884*/ 	.word	0xffffffff


	//   ....[189]....
        /*0888*/ 	.word	0xffffffff


	//   ....[190]....
        /*088c*/ 	.word	0xffffffff


	//   ....[191]....
        /*0890*/ 	.word	0xffffffff


	//   ....[192]....
        /*0894*/ 	.word	0xffffffff


	//   ....[193]....
        /*0898*/ 	.word	0xffffffff


	//   ....[194]....
        /*089c*/ 	.word	0xffffffff


	//   ....[195]....
        /*08a0*/ 	.word	0xffffffff


	//   ....[196]....
        /*08a4*/ 	.word	0xffffffff


	//   ....[197]....
        /*08a8*/ 	.word	0xffffffff


	//   ....[198]....
        /*08ac*/ 	.word	0xffffffff


	//   ....[199]....
        /*08b0*/ 	.word	0xffffffff


	//   ....[200]....
        /*08b4*/ 	.word	0xffffffff


	//   ....[201]....
        /*08b8*/ 	.word	0xffffffff


	//   ....[202]....
        /*08bc*/ 	.word	0xffffffff


	//   ....[203]....
        /*08c0*/ 	.word	0x0500000f


	//   ....[204]....
        /*08c4*/ 	.word	0x0500000f


	//   ....[205]....
        /*08c8*/ 	.word	0x0500000f


	//   ....[206]....
        /*08cc*/ 	.word	0x0500000f


	//   ....[207]....
        /*08d0*/ 	.word	0x0500000f


	//   ....[208]....
        /*08d4*/ 	.word	0x0500000f


	//   ....[209]....
        /*08d8*/ 	.word	0x0500000f


	//   ....[210]....
        /*08dc*/ 	.word	0x0500000f


	//   ....[211]....
        /*08e0*/ 	.word	0x0500000f


	//   ....[212]....
        /*08e4*/ 	.word	0x0500000f


	//   ....[213]....
        /*08e8*/ 	.word	0x0500000f


	//   ....[214]....
        /*08ec*/ 	.word	0x0500000f


	//   ....[215]....
        /*08f0*/ 	.word	0x0500000f


	//   ....[216]....
        /*08f4*/ 	.word	0x0500000f


	//   ....[217]....
        /*08f8*/ 	.word	0x0500000f


	//   ....[218]....
        /*08fc*/ 	.word	0x0500000f


	//   ....[219]....
        /*0900*/ 	.word	0x0500000f


	//   ....[220]....
        /*0904*/ 	.word	0x0500000f


	//   ....[221]....
        /*0908*/ 	.word	0x0500000f


	//   ....[222]....
        /*090c*/ 	.word	0x0500000f


	//   ....[223]....
        /*0910*/ 	.word	0x0500000f


	//   ....[224]....
        /*0914*/ 	.word	0x0500000f


	//   ....[225]....
        /*0918*/ 	.word	0x0500000f


	//   ....[226]....
        /*091c*/ 	.word	0x0500000f


	//   ....[227]....
        /*0920*/ 	.word	0x0500000f


	//   ....[228]....
        /*0924*/ 	.word	0x0500000f


	//   ....[229]....
        /*0928*/ 	.word	0x0500000f


	//   ....[230]....
        /*092c*/ 	.word	0x0500000f


	//   ....[231]....
        /*0930*/ 	.word	0x0500000f


	//   ....[232]....
        /*0934*/ 	.word	0x0500000f


	//   ....[233]....
        /*0938*/ 	.word	0x0500000f


	//   ....[234]....
        /*093c*/ 	.word	0x0500000f


	//   ....[235]....
        /*0940*/ 	.word	0x0500000f


	//   ....[236]....
        /*0944*/ 	.word	0x0500000f


	//   ....[237]....
        /*0948*/ 	.word	0x0500000f


	//   ....[238]....
        /*094c*/ 	.word	0x0500000f


	//   ....[239]....
        /*0950*/ 	.word	0x0500000f


	//   ....[240]....
        /*0954*/ 	.word	0x0500000f


	//   ....[241]....
        /*0958*/ 	.word	0x0500000f


	//   ....[242]....
        /*095c*/ 	.word	0x0500000f


	//   ....[243]....
        /*0960*/ 	.word	0x0500000f


	//   ....[244]....
        /*0964*/ 	.word	0x0500000f


	//   ....[245]....
        /*0968*/ 	.word	0x0500000f


	//   ....[246]....
        /*096c*/ 	.word	0x0500000f


	//   ....[247]....
        /*0970*/ 	.word	0x0500000f


	//   ....[248]....
        /*0974*/ 	.word	0x0500000f


	//   ....[249]....
        /*0978*/ 	.word	0x0500000f


	//   ....[250]....
        /*097c*/ 	.word	0x0500000f


	//   ....[251]....
        /*0980*/ 	.word	0x0500000f


	//   ....[252]....
        /*0984*/ 	.word	0x0500000f


	//   ....[253]....
        /*0988*/ 	.word	0x0500000f


	//   ....[254]....
        /*098c*/ 	.word	0x0500000f


	//   ....[255]....
        /*0990*/ 	.word	0x0500000f


	//   ....[0]....
        /*0994*/ 	.word	0x0500000f


	//   ....[1]....
        /*0998*/ 	.word	0x0500000f


	//   ....[2]....
        /*099c*/ 	.word	0x0500000f


	//   ....[3]....
        /*09a0*/ 	.word	0x0500000f


	//   ....[4]....
        /*09a4*/ 	.word	0x0500000f


	//   ....[5]....
        /*09a8*/ 	.word	0x0500000f


	//   ....[6]....
        /*09ac*/ 	.word	0x0500000f


	//   ....[7]....
        /*09b0*/ 	.word	0x0500000f


	//   ....[8]....
        /*09b4*/ 	.word	0x0500000f


	//   ....[9]....
        /*09b8*/ 	.word	0x0500000f


	//   ....[10]....
        /*09bc*/ 	.word	0x0500000f


	//   ....[11]....
        /*09c0*/ 	.word	0x0500000f


	//   ....[12]....
        /*09c4*/ 	.word	0x0500000f


	//   ....[13]....
        /*09c8*/ 	.word	0x0500000f


	//   ....[14]....
        /*09cc*/ 	.word	0x0500000f


	//   ....[15]....
        /*09d0*/ 	.word	0x0500000f


	//   ....[16]....
        /*09d4*/ 	.word	0x0500000f


	//   ....[17]....
        /*09d8*/ 	.word	0x0500000f


	//   ....[18]....
        /*09dc*/ 	.word	0x0500000f


	//   ....[19]....
        /*09e0*/ 	.word	0x0500000f


	//   ....[20]....
        /*09e4*/ 	.word	0x0500000f


	//   ....[21]....
        /*09e8*/ 	.word	0x0500000f


	//   ....[22]....
        /*09ec*/ 	.word	0x0500000f


	//   ....[23]....
        /*09f0*/ 	.word	0x0500000f


	//   ....[24]....
        /*09f4*/ 	.word	0x0500000f


	//   ....[25]....
        /*09f8*/ 	.word	0x0500000f


	//   ....[26]....
        /*09fc*/ 	.word	0x0500000f


	//   ....[27]....
        /*0a00*/ 	.word	0x0500000f


	//   ....[28]....
        /*0a04*/ 	.word	0x0500000f


	//   ....[29]....
        /*0a08*/ 	.word	0x0500000f


	//   ....[30]....
        /*0a0c*/ 	.word	0x0500000f


	//   ....[31]....
        /*0a10*/ 	.word	0x0500000f


	//   ....[32]....
        /*0a14*/ 	.word	0x0500000f


	//   ....[33]....
        /*0a18*/ 	.word	0x0500000f


	//   ....[34]....
        /*0a1c*/ 	.word	0x0500000f


	//   ....[35]....
        /*0a20*/ 	.word	0x0500000f


	//   ....[36]....
        /*0a24*/ 	.word	0x0500000f


	//   ....[37]....
        /*0a28*/ 	.word	0x0500000f


	//   ....[38]....
        /*0a2c*/ 	.word	0x0500000f


	//   ....[39]....
        /*0a30*/ 	.word	0x0500000f


	//   ....[40]....
        /*0a34*/ 	.word	0x0500000f


	//   ....[41]....
        /*0a38*/ 	.word	0x0500000f


	//   ....[42]....
        /*0a3c*/ 	.word	0x0500000f


	//   ....[43]....
        /*0a40*/ 	.word	0x0500000f


	//   ....[44]....
        /*0a44*/ 	.word	0x0500000f


	//   ....[45]....
        /*0a48*/ 	.word	0x0500000f


	//   ....[46]....
        /*0a4c*/ 	.word	0x0500000f


	//   ....[47]....
        /*0a50*/ 	.word	0x0500000f


	//   ....[48]....
        /*0a54*/ 	.word	0x0500000f


	//   ....[49]....
        /*0a58*/ 	.word	0x0500000f


	//   ....[50]....
        /*0a5c*/ 	.word	0x0500000f


	//   ....[51]....
        /*0a60*/ 	.word	0x0500000f


	//   ....[52]....
        /*0a64*/ 	.word	0x0500000f


	//   ....[53]....
        /*0a68*/ 	.word	0x0500000f


	//   ....[54]....
        /*0a6c*/ 	.word	0x0500000f


	//   ....[55]....
        /*0a70*/ 	.word	0x0500000f


	//   ....[56]....
        /*0a74*/ 	.word	0x0500000f


	//   ....[57]....
        /*0a78*/ 	.word	0x0500000f


	//   ....[58]....
        /*0a7c*/ 	.word	0x0500000f


	//   ....[59]....
        /*0a80*/ 	.word	0x0500000f


	//   ....[60]....
        /*0a84*/ 	.word	0x0500000f


	//   ....[61]....
        /*0a88*/ 	.word	0x0500000f


	//   ....[62]....
        /*0a8c*/ 	.word	0x0500000f


	//   ....[63]....
        /*0a90*/ 	.word	0x0500000f


	//   ....[64]....
        /*0a94*/ 	.word	0x0500000f


	//   ....[65]....
        /*0a98*/ 	.word	0x0500000f


	//   ....[66]....
        /*0a9c*/ 	.word	0x0500000f


	//   ....[67]....
        /*0aa0*/ 	.word	0x0500000f


	//   ....[68]....
        /*0aa4*/ 	.word	0x0500000f


	//   ....[69]....
        /*0aa8*/ 	.word	0x0500000f


	//   ....[70]....
        /*0aac*/ 	.word	0x0500000f


	//   ....[71]....
        /*0ab0*/ 	.word	0x0500000f


	//   ....[72]....
        /*0ab4*/ 	.word	0x0500000f


	//   ....[73]....
        /*0ab8*/ 	.word	0x0500000f


	//   ....[74]....
        /*0abc*/ 	.word	0x0500000f


	//   ....[75]....
        /*0ac0*/ 	.word	0x0500000f


	//   ....[76]....
        /*0ac4*/ 	.word	0x0500000f


	//   ....[77]....
        /*0ac8*/ 	.word	0x0500000f


	//   ....[78]....
        /*0acc*/ 	.word	0x0500000f


	//   ....[79]....
        /*0ad0*/ 	.word	0x0500000f


	//   ....[80]....
        /*0ad4*/ 	.word	0x0500000f


	//   ....[81]....
        /*0ad8*/ 	.word	0x0500000f


	//   ....[82]....
        /*0adc*/ 	.word	0x0500000f


	//   ....[83]....
        /*0ae0*/ 	.word	0x0500000f


	//   ....[84]....
        /*0ae4*/ 	.word	0x0500000f


	//   ....[85]....
        /*0ae8*/ 	.word	0x0500000f


	//   ....[86]....
        /*0aec*/ 	.word	0x0500000f


	//   ....[87]....
        /*0af0*/ 	.word	0x0500000f


	//   ....[88]....
        /*0af4*/ 	.word	0x0500000f


	//   ....[89]....
        /*0af8*/ 	.word	0x0500000f


	//   ....[90]....
        /*0afc*/ 	.word	0x0500000f


	//   ....[91]....
        /*0b00*/ 	.word	0x0500000f


	//----- nvinfo : EIATTR_COOP_GROUP_INSTR_OFFSETS
	.align		4
.L_1607:
        /*0b04*/ 	.byte	0x04, 0x28
        /*0b06*/ 	.short	(.L_1609 - .L_1608)


	//   ....[0]....
.L_1608:
        /*0b08*/ 	.word	0x00000060


	//   ....[1]....
        /*0b0c*/ 	.word	0x00000130


	//   ....[2]....
        /*0b10*/ 	.word	0x000001e0


	//   ....[3]....
        /*0b14*/ 	.word	0x000003a0


	//   ....[4]....
        /*0b18*/ 	.word	0x00000500


	//   ....[5]....
        /*0b1c*/ 	.word	0x00000620


	//   ....[6]....
        /*0b20*/ 	.word	0x00000780


	//   ....[7]....
        /*0b24*/ 	.word	0x00002b70


	//   ....[8]....
        /*0b28*/ 	.word	0x00002b80


	//   ....[9]....
        /*0b2c*/ 	.word	0x00003250


	//   ....[10]....
        /*0b30*/ 	.word	0x00003260


	//   ....[11]....
        /*0b34*/ 	.word	0x00003ec0


	//   ....[12]....
        /*0b38*/ 	.word	0x00003ed0


	//   ....[13]....
        /*0b3c*/ 	.word	0x00004640


	//   ....[14]....
        /*0b40*/ 	.word	0x00004650


	//   ....[15]....
        /*0b44*/ 	.word	0x00005060


	//   ....[16]....
        /*0b48*/ 	.word	0x00005070


	//   ....[17]....
        /*0b4c*/ 	.word	0x00005180


	//   ....[18]....
        /*0b50*/ 	.word	0x00005190


	//   ....[19]....
        /*0b54*/ 	.word	0x00005520


	//   ....[20]....
        /*0b58*/ 	.word	0x00005540


	//   ....[21]....
        /*0b5c*/ 	.word	0x00005620


	//   ....[22]....
        /*0b60*/ 	.word	0x00005640


	//   ....[23]....
        /*0b64*/ 	.word	0x00005b80


	//   ....[24]....
        /*0b68*/ 	.word	0x00006330


	//   ....[25]....
        /*0b6c*/ 	.word	0x00006340


	//   ....[26]....
        /*0b70*/ 	.word	0x00006350


	//   ....[27]....
        /*0b74*/ 	.word	0x00006360


	//   ....[28]....
        /*0b78*/ 	.word	0x000066a0


	//   ....[29]....
        /*0b7c*/ 	.word	0x000066b0


	//   ....[30]....
        /*0b80*/ 	.word	0x000066c0


	//   ....[31]....
        /*0b84*/ 	.word	0x000066d0


	//   ....[32]....
        /*0b88*/ 	.word	0x000079f0


	//   ....[33]....
        /*0b8c*/ 	.word	0x00007a00


	//   ....[34]....
        /*0b90*/ 	.word	0x00007a10


	//   ....[35]....
        /*0b94*/ 	.word	0x00007a20


	//   ....[36]....
        /*0b98*/ 	.word	0x00007b20


	//   ....[37]....
        /*0b9c*/ 	.word	0x00007b40


	//   ....[38]....
        /*0ba0*/ 	.word	0x00007bf0


	//   ....[39]....
        /*0ba4*/ 	.word	0x00007c20


	//   ....[40]....
        /*0ba8*/ 	.word	0x00009660


	//   ....[41]....
        /*0bac*/ 	.word	0x00009ec0


	//   ....[42]....
        /*0bb0*/ 	.word	0x00009ee0


	//   ....[43]....
        /*0bb4*/ 	.word	0x00009f00


	//   ....[44]....
        /*0bb8*/ 	.word	0x0000aa00


	//   ....[45]....
        /*0bbc*/ 	.word	0x0000aa20


	//   ....[46]....
        /*0bc0*/ 	.word	0x0000c4d0


	//   ....[47]....
        /*0bc4*/ 	.word	0x0000c500


	//   ....[48]....
        /*0bc8*/ 	.word	0x0000cdb0


	//   ....[49]....
        /*0bcc*/ 	.word	0x0000ce20


	//   ....[50]....
        /*0bd0*/ 	.word	0x0000d930


	//   ....[51]....
        /*0bd4*/ 	.word	0x0000d950


	//   ....[52]....
        /*0bd8*/ 	.word	0x0000fae0


	//   ....[53]....
        /*0bdc*/ 	.word	0x0000fb40


	//   ....[54]....
        /*0be0*/ 	.word	0x0000ff10


	//   ....[55]....
        /*0be4*/ 	.word	0x0000ff30


	//   ....[56]....
        /*0be8*/ 	.word	0x00011210


	//   ....[57]....
        /*0bec*/ 	.word	0x000114e0


	//   ....[58]....
        /*0bf0*/ 	.word	0x00011560


	//   ....[59]....
        /*0bf4*/ 	.word	0x00011570


	//   ....[60]....
        /*0bf8*/ 	.word	0x00012230


	//   ....[61]....
        /*0bfc*/ 	.word	0x00012270


	//   ....[62]....
        /*0c00*/ 	.word	0x00012290


	//   ....[63]....
        /*0c04*/ 	.word	0x000122b0


	//   ....[64]....
        /*0c08*/ 	.word	0x00012710


	//   ....[65]....
        /*0c0c*/ 	.word	0x00012730


	//   ....[66]....
        /*0c10*/ 	.word	0x00012740


	//   ....[67]....
        /*0c14*/ 	.word	0x00012750


	//   ....[68]....
        /*0c18*/ 	.word	0x00012770


	//   ....[69]....
        /*0c1c*/ 	.word	0x000127a0


	//   ....[70]....
        /*0c20*/ 	.word	0x000128a0


	//   ....[71]....
        /*0c24*/ 	.word	0x000128b0


	//   ....[72]....
        /*0c28*/ 	.word	0x000130e0


	//   ....[73]....
        /*0c2c*/ 	.word	0x00013110


	//   ....[74]....
        /*0c30*/ 	.word	0x00013140


	//   ....[75]....
        /*0c34*/ 	.word	0x00013160


	//   ....[76]....
        /*0c38*/ 	.word	0x00013190


	//   ....[77]....
        /*0c3c*/ 	.word	0x000131a0


	//   ....[78]....
        /*0c40*/ 	.word	0x000131d0


	//   ....[79]....
        /*0c44*/ 	.word	0x00013240


	//   ....[80]....
        /*0c48*/ 	.word	0x00013360


	//   ....[81]....
        /*0c4c*/ 	.word	0x00013550


	//   ....[82]....
        /*0c50*/ 	.word	0x00013580


	//   ....[83]....
        /*0c54*/ 	.word	0x000135b0


	//   ....[84]....
        /*0c58*/ 	.word	0x000135e0


	//   ....[85]....
        /*0c5c*/ 	.word	0x00013610


	//   ....[86]....
        /*0c60*/ 	.word	0x00013640


	//   ....[87]....
        /*0c64*/ 	.word	0x000137b0


	//   ....[88]....
        /*0c68*/ 	.word	0x000137e0


	//   ....[89]....
        /*0c6c*/ 	.word	0x00013810


	//   ....[90]....
        /*0c70*/ 	.word	0x00013840


	//   ....[91]....
        /*0c74*/ 	.word	0x00013870


	//   ....[92]....
        /*0c78*/ 	.word	0x000138a0


	//   ....[93]....
        /*0c7c*/ 	.word	0x00013950


	//   ....[94]....
        /*0c80*/ 	.word	0x000139b0


	//   ....[95]....
        /*0c84*/ 	.word	0x00013a50


	//   ....[96]....
        /*0c88*/ 	.word	0x00014820


	//   ....[97]....
        /*0c8c*/ 	.word	0x000161c0


	//   ....[98]....
        /*0c90*/ 	.word	0x000161e0


	//   ....[99]....
        /*0c94*/ 	.word	0x00016270


	//   ....[100]....
        /*0c98*/ 	.word	0x00016290


	//   ....[101]....
        /*0c9c*/ 	.word	0x00016310


	//   ....[102]....
        /*0ca0*/ 	.word	0x00016330


	//   ....[103]....
        /*0ca4*/ 	.word	0x000163b0


	//   ....[104]....
        /*0ca8*/ 	.word	0x000163d0


	//   ....[105]....
        /*0cac*/ 	.word	0x00016450


	//   ....[106]....
        /*0cb0*/ 	.word	0x00016470


	//   ....[107]....
        /*0cb4*/ 	.word	0x000164f0


	//   ....[108]....
        /*0cb8*/ 	.word	0x00016510


	//   ....[109]....
        /*0cbc*/ 	.word	0x00016590


	//   ....[110]....
        /*0cc0*/ 	.word	0x000165b0


	//   ....[111]....
        /*0cc4*/ 	.word	0x000165c0


	//   ....[112]....
        /*0cc8*/ 	.word	0x000165d0


	//   ....[113]....
        /*0ccc*/ 	.word	0x00016f50


	//   ....[114]....
        /*0cd0*/ 	.word	0x00016f60


	//   ....[115]....
        /*0cd4*/ 	.word	0x00016f80


	//   ....[116]....
        /*0cd8*/ 	.word	0x00017010


	//   ....[117]....
        /*0cdc*/ 	.word	0x00017030


	//   ....[118]....
        /*0ce0*/ 	.word	0x000170b0


	//   ....[119]....
        /*0ce4*/ 	.word	0x000170d0


	//   ....[120]....
        /*0ce8*/ 	.word	0x00017150


	//   ....[121]....
        /*0cec*/ 	.word	0x00017170


	//   ....[122]....
        /*0cf0*/ 	.word	0x000171f0


	//   ....[123]....
        /*0cf4*/ 	.word	0x00017210


	//   ....[124]....
        /*0cf8*/ 	.word	0x00017290


	//   ....[125]....
        /*0cfc*/ 	.word	0x000172b0


	//   ....[126]....
        /*0d00*/ 	.word	0x00017330


	//   ....[127]....
        /*0d04*/ 	.word	0x00017350


	//   ....[128]....
        /*0d08*/ 	.word	0x00017360


	//   ....[129]....
        /*0d0c*/ 	.word	0x000173f0


	//   ....[130]....
        /*0d10*/ 	.word	0x00017420


	//   ....[131]....
        /*0d14*/ 	.word	0x00017470


	//   ....[132]....
        /*0d18*/ 	.word	0x00017500


	//   ....[133]....
        /*0d1c*/ 	.word	0x00017510


	//   ....[134]....
        /*0d20*/ 	.word	0x00017580


	//   ....[135]....
        /*0d24*/ 	.word	0x00017590


	//   ....[136]....
        /*0d28*/ 	.word	0x000175a0


	//   ....[137]....
        /*0d2c*/ 	.word	0x00017db0


	//   ....[138]....
        /*0d30*/ 	.word	0x00017dd0


	//   ....[139]....
        /*0d34*/ 	.word	0x00017e40


	//   ....[140]....
        /*0d38*/ 	.word	0x00017e50


	//   ....[141]....
        /*0d3c*/ 	.word	0x00017e90


	//   ....[142]....
        /*0d40*/ 	.word	0x00017ea0


	//   ....[143]....
        /*0d44*/ 	.word	0x00017ee0


	//   ....[144]....
        /*0d48*/ 	.word	0x00017ef0


	//   ....[145]....
        /*0d4c*/ 	.word	0x00017f30


	//   ....[146]....
        /*0d50*/ 	.word	0x00017f40


	//   ....[147]....
        /*0d54*/ 	.word	0x00017f80


	//   ....[148]....
        /*0d58*/ 	.word	0x00017f90


	//   ....[149]....
        /*0d5c*/ 	.word	0x00017fd0


	//   ....[150]....
        /*0d60*/ 	.word	0x00017fe0


	//   ....[151]....
        /*0d64*/ 	.word	0x00017ff0


	//   ....[152]....
        /*0d68*/ 	.word	0x00018030


	//   ....[153]....
        /*0d6c*/ 	.word	0x000182f0


	//   ....[154]....
        /*0d70*/ 	.word	0x00018320


	//   ....[155]....
        /*0d74*/ 	.word	0x00018380


	//   ....[156]....
        /*0d78*/ 	.word	0x00018390


	//   ....[157]....
        /*0d7c*/ 	.word	0x000183e0


	//   ....[158]....
        /*0d80*/ 	.word	0x000183f0


	//   ....[159]....
        /*0d84*/ 	.word	0x00018440


	//   ....[160]....
        /*0d88*/ 	.word	0x00018450


	//   ....[161]....
        /*0d8c*/ 	.word	0x000184a0


	//   ....[162]....
        /*0d90*/ 	.word	0x000184b0


	//   ....[163]....
        /*0d94*/ 	.word	0x00018500


	//   ....[164]....
        /*0d98*/ 	.word	0x00018510


	//   ....[165]....
        /*0d9c*/ 	.word	0x00018560


	//   ....[166]....
        /*0da0*/ 	.word	0x00018570


	//   ....[167]....
        /*0da4*/ 	.word	0x00018580


	//   ....[168]....
        /*0da8*/ 	.word	0x000185c0


	//   ....[169]....
        /*0dac*/ 	.word	0x00018bb0


	//   ....[170]....
        /*0db0*/ 	.word	0x00018bc0


	//   ....[171]....
        /*0db4*/ 	.word	0x00018c30


	//   ....[172]....
        /*0db8*/ 	.word	0x00018c70


	//   ....[173]....
        /*0dbc*/ 	.word	0x00018c90


	//   ....[174]....
        /*0dc0*/ 	.word	0x00018cd0


	//   ....[175]....
        /*0dc4*/ 	.word	0x00018cf0


	//   ....[176]....
        /*0dc8*/ 	.word	0x00018d30


	//   ....[177]....
        /*0dcc*/ 	.word	0x00018d50


	//   ....[178]....
        /*0dd0*/ 	.word	0x00018d90


	//   ....[179]....
        /*0dd4*/ 	.word	0x00018db0


	//   ....[180]....
        /*0dd8*/ 	.word	0x00018df0


	//   ....[181]....
        /*0ddc*/ 	.word	0x00018e10


	//   ....[182]....
        /*0de0*/ 	.word	0x00018e50


	//   ....[183]....
        /*0de4*/ 	.word	0x00018e70


	//   ....[184]....
        /*0de8*/ 	.word	0x00018e80


	//   ....[185]....
        /*0dec*/ 	.word	0x000191f0


	//   ....[186]....
        /*0df0*/ 	.word	0x00019220


	//   ....[187]....
        /*0df4*/ 	.word	0x00019260


	//   ....[188]....
        /*0df8*/ 	.word	0x00019290


	//   ....[189]....
        /*0dfc*/ 	.word	0x000192c0


	//   ....[190]....
        /*0e00*/ 	.word	0x000192f0


	//   ....[191]....
        /*0e04*/ 	.word	0x00019320


	//   ....[192]....
        /*0e08*/ 	.word	0x00019350


	//   ....[193]....
        /*0e0c*/ 	.word	0x000194d0


	//   ....[194]....
        /*0e10*/ 	.word	0x00019500


	//   ....[195]....
        /*0e14*/ 	.word	0x00019530


	//   ....[196]....
        /*0e18*/ 	.word	0x00019560


	//   ....[197]....
        /*0e1c*/ 	.word	0x00019590


	//   ....[198]....
        /*0e20*/ 	.word	0x000195c0


	//   ....[199]....
        /*0e24*/ 	.word	0x00019680


	//   ....[200]....
        /*0e28*/ 	.word	0x000196a0


	//   ....[201]....
        /*0e2c*/ 	.word	0x00019710


	//   ....[202]....
        /*0e30*/ 	.word	0x00019db0


	//   ....[203]....
        /*0e34*/ 	.word	0x0001a0d0


	//   ....[204]....
        /*0e38*/ 	.word	0x0001a160


	//   ....[205]....
        /*0e3c*/ 	.word	0x0001a1f0


	//   ....[206]....
        /*0e40*/ 	.word	0x0001a280


	//   ....[207]....
        /*0e44*/ 	.word	0x0001a360


	//   ....[208]....
        /*0e48*/ 	.word	0x0001a3f0


	//   ....[209]....
        /*0e4c*/ 	.word	0x0001a490


	//   ....[210]....
        /*0e50*/ 	.word	0x0001a520


	//   ....[211]....
        /*0e54*/ 	.word	0x0001a610


	//   ....[212]....
        /*0e58*/ 	.word	0x0001a6a0


	//   ....[213]....
        /*0e5c*/ 	.word	0x0001a740


	//   ....[214]....
        /*0e60*/ 	.word	0x0001a7d0


	//   ....[215]....
        /*0e64*/ 	.word	0x0001a910


	//   ....[216]....
        /*0e68*/ 	.word	0x0001a9c0


	//   ....[217]....
        /*0e6c*/ 	.word	0x0001aa50


	//   ....[218]....
        /*0e70*/ 	.word	0x0001aaa0


	//   ....[219]....
        /*0e74*/ 	.word	0x0001aaf0


	//   ....[220]....
        /*0e78*/ 	.word	0x0001ab80


	//   ....[221]....
        /*0e7c*/ 	.word	0x0001ac10


	//   ....[222]....
        /*0e80*/ 	.word	0x0001ac60


	//   ....[223]....
        /*0e84*/ 	.word	0x0001acb0


	//   ....[224]....
        /*0e88*/ 	.word	0x0001ada0


	//   ....[225]....
        /*0e8c*/ 	.word	0x0001ae50


	//   ....[226]....
        /*0e90*/ 	.word	0x0001aea0


	//   ....[227]....
        /*0e94*/ 	.word	0x0001aef0


	//   ....[228]....
        /*0e98*/ 	.word	0x0001b0a0


	//   ....[229]....
        /*0e9c*/ 	.word	0x0001b1f0


	//   ....[230]....
        /*0ea0*/ 	.word	0x0001b260


	//   ....[231]....
        /*0ea4*/ 	.word	0x0001b2b0


	//   ....[232]....
        /*0ea8*/ 	.word	0x0001b580


	//   ....[233]....
        /*0eac*/ 	.word	0x0001b620


	//   ....[234]....
        /*0eb0*/ 	.word	0x0001b680


	//   ....[235]....
        /*0eb4*/ 	.word	0x0001b6f0


	//   ....[236]....
        /*0eb8*/ 	.word	0x0001b750


	//   ....[237]....
        /*0ebc*/ 	.word	0x0001b7c0


	//   ....[238]....
        /*0ec0*/ 	.word	0x0001b880


	//   ....[239]....
        /*0ec4*/ 	.word	0x0001b8e0


	//   ....[240]....
        /*0ec8*/ 	.word	0x0001b9a0


	//   ....[241]....
        /*0ecc*/ 	.word	0x0001bc80


	//   ....[242]....
        /*0ed0*/ 	.word	0x0001bd70


	//   ....[243]....
        /*0ed4*/ 	.word	0x0001be10


	//   ....[244]....
        /*0ed8*/ 	.word	0x0001be70


	//   ....[245]....
        /*0edc*/ 	.word	0x0001bf60


	//   ....[246]....
        /*0ee0*/ 	.word	0x0001bfd0


	//   ....[247]....
        /*0ee4*/ 	.word	0x0001c0c0


	//   ....[248]....
        /*0ee8*/ 	.word	0x0001c130


	//   ....[249]....
        /*0eec*/ 	.word	0x0001c220


	//   ....[250]....
        /*0ef0*/ 	.word	0x0001c290


	//   ....[251]....
        /*0ef4*/ 	.word	0x0001c380


	//   ....[252]....
        /*0ef8*/ 	.word	0x0001c3f0


	//   ....[253]....
        /*0efc*/ 	.word	0x0001c4e0


	//   ....[254]....
        /*0f00*/ 	.word	0x0001c550


	//   ....[255]....
        /*0f04*/ 	.word	0x0001c640


	//   ....[0]....
        /*0f08*/ 	.word	0x0001c6b0


	//   ....[1]....
        /*0f0c*/ 	.word	0x0001c790


	//   ....[2]....
        /*0f10*/ 	.word	0x0001c870


	//   ....[3]....
        /*0f14*/ 	.word	0x0001c8c0


	//   ....[4]....
        /*0f18*/ 	.word	0x0001c920


	//   ....[5]....
        /*0f1c*/ 	.word	0x0001ca10


	//   ....[6]....
        /*0f20*/ 	.word	0x0001ca70


	//   ....[7]....
        /*0f24*/ 	.word	0x0001cb70


	//   ....[8]....
        /*0f28*/ 	.word	0x0001cbd0


	//   ....[9]....
        /*0f2c*/ 	.word	0x0001ccd0


	//   ....[10]....
        /*0f30*/ 	.word	0x0001cd30


	//   ....[11]....
        /*0f34*/ 	.word	0x0001ce30


	//   ....[12]....
        /*0f38*/ 	.word	0x0001ce90


	//   ....[13]....
        /*0f3c*/ 	.word	0x0001cf90


	//   ....[14]....
        /*0f40*/ 	.word	0x0001cff0


	//   ....[15]....
        /*0f44*/ 	.word	0x0001d0f0


	//   ....[16]....
        /*0f48*/ 	.word	0x0001d160


	//   ....[17]....
        /*0f4c*/ 	.word	0x0001d260


	//   ....[18]....
        /*0f50*/ 	.word	0x0001d2c0


	//   ....[19]....
        /*0f54*/ 	.word	0x0001d3b0


	//   ....[20]....
        /*0f58*/ 	.word	0x0001d410


	//   ....[21]....
        /*0f5c*/ 	.word	0x0001d500


	//   ....[22]....
        /*0f60*/ 	.word	0x0001d560


	//   ....[23]....
        /*0f64*/ 	.word	0x0001d630


	//   ....[24]....
        /*0f68*/ 	.word	0x0001d690


	//   ....[25]....
        /*0f6c*/ 	.word	0x0001d750


	//   ....[26]....
        /*0f70*/ 	.word	0x0001d890


	//   ....[27]....
        /*0f74*/ 	.word	0x0001d940


	//   ....[28]....
        /*0f78*/ 	.word	0x0001d9c0


	//   ....[29]....
        /*0f7c*/ 	.word	0x0001da80


	//   ....[30]....
        /*0f80*/ 	.word	0x0001dae0


	//   ....[31]....
        /*0f84*/ 	.word	0x0001db90


	//   ....[32]....
        /*0f88*/ 	.word	0x0001dbf0


	//   ....[33]....
        /*0f8c*/ 	.word	0x0001dca0


	//   ....[34]....
        /*0f90*/ 	.word	0x0001dd00


	//   ....[35]....
        /*0f94*/ 	.word	0x0001ddb0


	//   ....[36]....
        /*0f98*/ 	.word	0x0001de10


	//   ....[37]....
        /*0f9c*/ 	.word	0x0001dec0


	//   ....[38]....
        /*0fa0*/ 	.word	0x0001df20


	//   ....[39]....
        /*0fa4*/ 	.word	0x0001dfd0


	//   ....[40]....
        /*0fa8*/ 	.word	0x0001e030


	//   ....[41]....
        /*0fac*/ 	.word	0x0001e0e0


	//   ....[42]....
        /*0fb0*/ 	.word	0x0001e1d0


	//   ....[43]....
        /*0fb4*/ 	.word	0x0001e280


	//   ....[44]....
        /*0fb8*/ 	.word	0x0001e2e0


	//   ....[45]....
        /*0fbc*/ 	.word	0x0001e3a0


	//   ....[46]....
        /*0fc0*/ 	.word	0x0001e400


	//   ....[47]....
        /*0fc4*/ 	.word	0x0001e4c0


	//   ....[48]....
        /*0fc8*/ 	.word	0x0001e520


	//   ....[49]....
        /*0fcc*/ 	.word	0x0001e5e0


	//   ....[50]....
        /*0fd0*/ 	.word	0x0001e640


	//   ....[51]....
        /*0fd4*/ 	.word	0x0001e700


	//   ....[52]....
        /*0fd8*/ 	.word	0x0001e760


	//   ....[53]....
        /*0fdc*/ 	.word	0x0001e820


	//   ....[54]....
        /*0fe0*/ 	.word	0x0001e880


	//   ....[55]....
        /*0fe4*/ 	.word	0x0001e940


	//   ....[56]....
        /*0fe8*/ 	.word	0x0001e9a0


	//   ....[57]....
        /*0fec*/ 	.word	0x0001ea50


	//   ....[58]....
        /*0ff0*/ 	.word	0x0001eb40


	//   ....[59]....
        /*0ff4*/ 	.word	0x0001ebf0


	//   ....[60]....
        /*0ff8*/ 	.word	0x0001ecb0


	//   ....[61]....
        /*0ffc*/ 	.word	0x0001ed60


	//   ....[62]....
        /*1000*/ 	.word	0x0001edc0


	//   ....[63]....
        /*1004*/ 	.word	0x0001ee70


	//   ....[64]....
        /*1008*/ 	.word	0x0001eed0


	//   ....[65]....
        /*100c*/ 	.word	0x0001ef80


	//   ....[66]....
        /*1010*/ 	.word	0x0001efe0


	//   ....[67]....
        /*1014*/ 	.word	0x0001f090


	//   ....[68]....
        /*1018*/ 	.word	0x0001f0f0


	//   ....[69]....
        /*101c*/ 	.word	0x0001f1a0


	//   ....[70]....
        /*1020*/ 	.word	0x0001f200


	//   ....[71]....
        /*1024*/ 	.word	0x0001f2b0


	//   ....[72]....
        /*1028*/ 	.word	0x0001f310


	//   ....[73]....
        /*102c*/ 	.word	0x0001f3b0


	//   ....[74]....
        /*1030*/ 	.word	0x0001f440


	//   ....[75]....
        /*1034*/ 	.word	0x0001f4e0


	//   ....[76]....
        /*1038*/ 	.word	0x0001f600


	//   ....[77]....
        /*103c*/ 	.word	0x0001f670


	//   ....[78]....
        /*1040*/ 	.word	0x0001f6e0


	//   ....[79]....
        /*1044*/ 	.word	0x0001f750


	//   ....[80]....
        /*1048*/ 	.word	0x0001f7c0


	//   ....[81]....
        /*104c*/ 	.word	0x0001f840


	//   ....[82]....
        /*1050*/ 	.word	0x0001f8d0


	//   ....[83]....
        /*1054*/ 	.word	0x0001f960


	//   ....[84]....
        /*1058*/ 	.word	0x0001f9d0


	//   ....[85]....
        /*105c*/ 	.word	0x0001fa40


	//   ....[86]....
        /*1060*/ 	.word	0x0001fab0


	//   ....[87]....
        /*1064*/ 	.word	0x0001fb30


	//   ....[88]....
        /*1068*/ 	.word	0x0001fba0


	//   ....[89]....
        /*106c*/ 	.word	0x0001fc40


	//   ....[90]....
        /*1070*/ 	.word	0x0001fcd0


	//   ....[91]....
        /*1074*/ 	.word	0x0001fe00


	//----- nvinfo : EIATTR_REG_RECONFIG
	.align		4
.L_1609:
        /*1078*/ 	.byte	0x01, 0x54
	.zero		2


	//----- nvinfo : EIATTR_SYSCALL_OFFSETS
	.align		4
        /*107c*/ 	.byte	0x04, 0x46
        /*107e*/ 	.short	(.L_1611 - .L_1610)


	//   ....[0]....
.L_1610:
        /*1080*/ 	.word	0x000018d0


	//   ....[1]....
        /*1084*/ 	.word	0x00001a20


	//   ....[2]....
        /*1088*/ 	.word	0x00005d50


	//   ....[3]....
        /*108c*/ 	.word	0x00006070


	//   ....[4]....
        /*1090*/ 	.word	0x000157a0


	//   ....[5]....
        /*1094*/ 	.word	0x000158f0


	//   ....[6]....
        /*1098*/ 	.word	0x000159e0


	//   ....[7]....
        /*109c*/ 	.word	0x00016a10


	//----- nvinfo : EIATTR_MBARRIER_INSTR_OFFSETS
	.align		4
.L_1611:
        /*10a0*/ 	.byte	0x04, 0x39
        /*10a2*/ 	.short	(.L_1613 - .L_1612)


	//   ....[0]....
.L_1612:
        /*10a4*/ 	.word	0x00000250
        /*10a8*/ 	.word	0x000000ff
        /*10ac*/ 	.word	0x00016800
        /*10b0*/ 	.short	0x0100
        /*10b2*/ 	.byte	0x08
	.zero		1


	//   ....[1]....
        /*10b4*/ 	.word	0x00000260
        /*10b8*/ 	.word	0x000000ff
        /*10bc*/ 	.word	0x00016820
        /*10c0*/ 	.short	0x0100
        /*10c2*/ 	.byte	0x08
	.zero		1


	//   ....[2]....
        /*10c4*/ 	.word	0x00000350
        /*10c8*/ 	.word	0x000000ff
        /*10cc*/ 	.word	0x00016830
        /*10d0*/ 	.short	0x0100
        /*10d2*/ 	.byte	0x08
	.zero		1


	//   ....[3]....
        /*10d4*/ 	.word	0x00000360
        /*10d8*/ 	.word	0x000000ff
        /*10dc*/ 	.word	0x00016840
        /*10e0*/ 	.short	0x0100
        /*10e2*/ 	.byte	0x08
	.zero		1


	//   ....[4]....
        /*10e4*/ 	.word	0x00000370
        /*10e8*/ 	.word	0x000000ff
        /*10ec*/ 	.word	0x00016838
        /*10f0*/ 	.short	0x0100
        /*10f2*/ 	.byte	0x08
	.zero		1


	//   ....[5]....
        /*10f4*/ 	.word	0x00000380
        /*10f8*/ 	.word	0x000000ff
        /*10fc*/ 	.word	0x00016848
        /*1100*/ 	.short	0x0100
        /*1102*/ 	.byte	0x08
	.zero		1


	//   ....[6]....
        /*1104*/ 	.word	0x000004b0
        /*1108*/ 	.word	0x000000ff
        /*110c*/ 	.word	0x00016850
        /*1110*/ 	.short	0x0100
        /*1112*/ 	.byte	0x08
	.zero		1


	//   ....[7]....
        /*1114*/ 	.word	0x000004c0
        /*1118*/ 	.word	0x000000ff
        /*111c*/ 	.word	0x00016860
        /*1120*/ 	.short	0x0100
        /*1122*/ 	.byte	0x08
	.zero		1


	//   ....[8]....
        /*1124*/ 	.word	0x000004d0
        /*1128*/ 	.word	0x000000ff
        /*112c*/ 	.word	0x00016858
        /*1130*/ 	.short	0x0100
        /*1132*/ 	.byte	0x08
	.zero		1


	//   ....[9]....
        /*1134*/ 	.word	0x000004e0
        /*1138*/ 	.word	0x000000ff
        /*113c*/ 	.word	0x00016868
        /*1140*/ 	.short	0x0100
        /*1142*/ 	.byte	0x08
	.zero		1


	//   ....[10]....
        /*1144*/ 	.word	0x000005d0
        /*1148*/ 	.word	0x000000ff
        /*114c*/ 	.word	0x00016870
        /*1150*/ 	.short	0x0100
        /*1152*/ 	.byte	0x06
	.zero		1


	//   ....[11]....
        /*1154*/ 	.word	0x000005e0
        /*1158*/ 	.word	0x000000ff
        /*115c*/ 	.word	0x00016880
        /*1160*/ 	.short	0x0100
        /*1162*/ 	.byte	0x06
	.zero		1


	//   ....[12]....
        /*1164*/ 	.word	0x000005f0
        /*1168*/ 	.word	0x000000ff
        /*116c*/ 	.word	0x00016878
        /*1170*/ 	.short	0x0100
        /*1172*/ 	.byte	0x06
	.zero		1


	//   ....[13]....
        /*1174*/ 	.word	0x00000600
        /*1178*/ 	.word	0x000000ff
        /*117c*/ 	.word	0x00016888
        /*1180*/ 	.short	0x0100
        /*1182*/ 	.byte	0x06
	.zero		1


	//   ....[14]....
        /*1184*/ 	.word	0x00000730
        /*1188*/ 	.word	0x000000ff
        /*118c*/ 	.word	0x00016890
        /*1190*/ 	.short	0x0100
        /*1192*/ 	.byte	0x08
	.zero		1


	//   ....[15]....
        /*1194*/ 	.word	0x00000740
        /*1198*/ 	.word	0x000000ff
        /*119c*/ 	.word	0x000168a0
        /*11a0*/ 	.short	0x0100
        /*11a2*/ 	.byte	0x08
	.zero		1


	//   ....[16]....
        /*11a4*/ 	.word	0x00000750
        /*11a8*/ 	.word	0x000000ff
        /*11ac*/ 	.word	0x00016898
        /*11b0*/ 	.short	0x0100
        /*11b2*/ 	.byte	0x08
	.zero		1


	//   ....[17]....
        /*11b4*/ 	.word	0x00000760
        /*11b8*/ 	.word	0x000000ff
        /*11bc*/ 	.word	0x000168a8
        /*11c0*/ 	.short	0x0100
        /*11c2*/ 	.byte	0x08
	.zero		1


	//   ....[18]....
        /*11c4*/ 	.word	0x00000890
        /*11c8*/ 	.word	0x000000ff
        /*11cc*/ 	.word	0x000168b0
        /*11d0*/ 	.short	0x0100
        /*11d2*/ 	.byte	0x08
	.zero		1


	//   ....[19]....
        /*11d4*/ 	.word	0x000008a0
        /*11d8*/ 	.word	0x000000ff
        /*11dc*/ 	.word	0x000168c0
        /*11e0*/ 	.short	0x0100
        /*11e2*/ 	.byte	0x08
	.zero		1


	//   ....[20]....
        /*11e4*/ 	.word	0x000008b0
        /*11e8*/ 	.word	0x000000ff
        /*11ec*/ 	.word	0x000168b8
        /*11f0*/ 	.short	0x0100
        /*11f2*/ 	.byte	0x08
	.zero		1


	//   ....[21]....
        /*11f4*/ 	.word	0x000008c0
        /*11f8*/ 	.word	0x000000ff
        /*11fc*/ 	.word	0x000168c8
        /*1200*/ 	.short	0x0100
        /*1202*/ 	.byte	0x08
	.zero		1


	//   ....[22]....
        /*1204*/ 	.word	0x00002b20
        /*1208*/ 	.word	0x00000045
        /*120c*/ 	.word	0x00016890
        /*1210*/ 	.short	0x010a
        /*1212*/ 	.byte	0x3f
	.zero		1


	//   ....[23]....
        /*1214*/ 	.word	0x00003e60
        /*1218*/ 	.word	0x00000045
        /*121c*/ 	.word	0x00016890
        /*1220*/ 	.short	0x010a
        /*1222*/ 	.byte	0x3f
	.zero		1


	//   ....[24]....
        /*1224*/ 	.word	0x00004ea0
        /*1228*/ 	.word	0x00000045
        /*122c*/ 	.word	0x00016890
        /*1230*/ 	.short	0x010a
        /*1232*/ 	.byte	0x3f
	.zero		1


	//   ....[25]....
        /*1234*/ 	.word	0x00005350
        /*1238*/ 	.word	0x00000008
        /*123c*/ 	.word	0x00000000
        /*1240*/ 	.short	0x0101
        /*1242*/ 	.byte	0x3f
	.zero		1


	//   ....[26]....
        /*1244*/ 	.word	0x00005390
        /*1248*/ 	.word	0x00000045
        /*124c*/ 	.word	0x000168b0
        /*1250*/ 	.short	0x010a
        /*1252*/ 	.byte	0x3f
	.zero		1


	//   ....[27]....
        /*1254*/ 	.word	0x000057c0
        /*1258*/ 	.word	0x00000045
        /*125c*/ 	.word	0x00000000
        /*1260*/ 	.short	0x0101
        /*1262*/ 	.byte	0x3f
	.zero		1


	//   ....[28]....
        /*1264*/ 	.word	0x00005df0
        /*1268*/ 	.word	0x00000002
        /*126c*/ 	.word	0x00016800
        /*1270*/ 	.short	0x010a
        /*1272*/ 	.byte	0x3f
	.zero		1


	//   ....[29]....
        /*1274*/ 	.word	0x00005e40
        /*1278*/ 	.word	0x00000002
        /*127c*/ 	.word	0x00016800
        /*1280*/ 	.short	0x010a
        /*1282*/ 	.byte	0x3f
	.zero		1


	//   ....[30]....
        /*1284*/ 	.word	0x00006960
        /*1288*/ 	.word	0x00000002
        /*128c*/ 	.word	0x00016800
        /*1290*/ 	.short	0x010a
        /*1292*/ 	.byte	0x3f
	.zero		1


	//   ....[31]....
        /*1294*/ 	.word	0x00007e70
        /*1298*/ 	.word	0x00000002
        /*129c*/ 	.word	0x00016800
        /*12a0*/ 	.short	0x010a
        /*12a2*/ 	.byte	0x3f
	.zero		1


	//   ....[32]....
        /*12a4*/ 	.word	0x00008d60
        /*12a8*/ 	.word	0x00000000
        /*12ac*/ 	.word	0x00016830
        /*12b0*/ 	.short	0x010a
        /*12b2*/ 	.byte	0x3f
	.zero		1


	//   ....[33]....
        /*12b4*/ 	.word	0x00008e10
        /*12b8*/ 	.word	0x00000000
        /*12bc*/ 	.word	0x00016830
        /*12c0*/ 	.short	0x010a
        /*12c2*/ 	.byte	0x3f
	.zero		1


	//   ....[34]....
        /*12c4*/ 	.word	0x0000abc0
        /*12c8*/ 	.word	0x00000000
        /*12cc*/ 	.word	0x00000000
        /*12d0*/ 	.short	0x0101
        /*12d2*/ 	.byte	0x3f
	.zero		1


	//   ....[35]....
        /*12d4*/ 	.word	0x0000b910
        /*12d8*/ 	.word	0x00000007
        /*12dc*/ 	.word	0x00016830
        /*12e0*/ 	.short	0x010a
        /*12e2*/ 	.byte	0x3f
	.zero		1


	//   ....[36]....
        /*12e4*/ 	.word	0x0000b960
        /*12e8*/ 	.word	0x00000007
        /*12ec*/ 	.word	0x00016830
        /*12f0*/ 	.short	0x010a
        /*12f2*/ 	.byte	0x3f
	.zero		1


	//   ....[37]....
        /*12f4*/ 	.word	0x0000bcb0
        /*12f8*/ 	.word	0x00000007
        /*12fc*/ 	.word	0x00016850
        /*1300*/ 	.short	0x010a
        /*1302*/ 	.byte	0x3f
	.zero		1


	//   ....[38]....
        /*1304*/ 	.word	0x0000bcf0
        /*1308*/ 	.word	0x00000007
        /*130c*/ 	.word	0x00016850
        /*1310*/ 	.short	0x010a
        /*1312*/ 	.byte	0x3f
	.zero		1


	//   ....[39]....
        /*1314*/ 	.word	0x0000dcd0
        /*1318*/ 	.word	0x00000037
        /*131c*/ 	.word	0x00000000
        /*1320*/ 	.short	0x0101
        /*1322*/ 	.byte	0x3f
	.zero		1


	//   ....[40]....
        /*1324*/ 	.word	0x0000e4d0
        /*1328*/ 	.word	0x0000000d
        /*132c*/ 	.word	0x00000000
        /*1330*/ 	.short	0x0101
        /*1332*/ 	.byte	0x3f
	.zero		1


	//   ....[41]....
        /*1334*/ 	.word	0x0000ea60
        /*1338*/ 	.word	0x00000007
        /*133c*/ 	.word	0x00016830
        /*1340*/ 	.short	0x010a
        /*1342*/ 	.byte	0x3f
	.zero		1


	//   ....[42]....
        /*1344*/ 	.word	0x0000eab0
        /*1348*/ 	.word	0x00000007
        /*134c*/ 	.word	0x00016830
        /*1350*/ 	.short	0x010a
        /*1352*/ 	.byte	0x3f
	.zero		1


	//   ....[43]....
        /*1354*/ 	.word	0x0000edd0
        /*1358*/ 	.word	0x00000007
        /*135c*/ 	.word	0x00016850
        /*1360*/ 	.short	0x010a
        /*1362*/ 	.byte	0x3f
	.zero		1


	//   ....[44]....
        /*1364*/ 	.word	0x0000ee10
        /*1368*/ 	.word	0x00000007
        /*136c*/ 	.word	0x00016850
        /*1370*/ 	.short	0x010a
        /*1372*/ 	.byte	0x3f
	.zero		1


	//   ....[45]....
        /*1374*/ 	.word	0x0000f4b0
        /*1378*/ 	.word	0x00000007
        /*137c*/ 	.word	0x00000000
        /*1380*/ 	.short	0x0101
        /*1382*/ 	.byte	0x3f
	.zero		1


	//   ....[46]....
        /*1384*/ 	.word	0x00010e30
        /*1388*/ 	.word	0x0000000d
        /*138c*/ 	.word	0x00000000
        /*1390*/ 	.short	0x0101
        /*1392*/ 	.byte	0x3f
	.zero		1


	//   ....[47]....
        /*1394*/ 	.word	0x00011110
        /*1398*/ 	.word	0x0000000b
        /*139c*/ 	.word	0x00016850
        /*13a0*/ 	.short	0x010a
        /*13a2*/ 	.byte	0x3f
	.zero		1


	//   ....[48]....
        /*13a4*/ 	.word	0x00011180
        /*13a8*/ 	.word	0x0000000b
        /*13ac*/ 	.word	0x00016850
        /*13b0*/ 	.short	0x010a
        /*13b2*/ 	.byte	0x3f
	.zero		1


	//   ....[49]....
        /*13b4*/ 	.word	0x00011780
        /*13b8*/ 	.word	0x00000002
        /*13bc*/ 	.word	0x00000000
        /*13c0*/ 	.short	0x0101
        /*13c2*/ 	.byte	0x3f
	.zero		1


	//   ....[50]....
        /*13c4*/ 	.word	0x00012870
        /*13c8*/ 	.word	0x00000000
        /*13cc*/ 	.word	0x00000000
        /*13d0*/ 	.short	0x0101
        /*13d2*/ 	.byte	0x3f
	.zero		1


	//   ....[51]....
        /*13d4*/ 	.word	0x00014900
        /*13d8*/ 	.word	0x00000016
        /*13dc*/ 	.word	0x00016820
        /*13e0*/ 	.short	0x010a
        /*13e2*/ 	.byte	0x3f
	.zero		1


	//   ....[52]....
        /*13e4*/ 	.word	0x000149b0
        /*13e8*/ 	.word	0x00000005
        /*13ec*/ 	.word	0x000168a0
        /*13f0*/ 	.short	0x010a
        /*13f2*/ 	.byte	0x3f
	.zero		1


	//   ....[53]....
        /*13f4*/ 	.word	0x00014bf0
        /*13f8*/ 	.word	0x00000005
        /*13fc*/ 	.word	0x000168c0
        /*1400*/ 	.short	0x010a
        /*1402*/ 	.byte	0x3f
	.zero		1


	//   ....[54]....
        /*1404*/ 	.word	0x00014f50
        /*1408*/ 	.word	0x00000005
        /*140c*/ 	.word	0x000168a0
        /*1410*/ 	.short	0x010a
        /*1412*/ 	.byte	0x3f
	.zero		1


	//   ....[55]....
        /*1414*/ 	.word	0x00015170
        /*1418*/ 	.word	0x00000005
        /*141c*/ 	.word	0x000168c0
        /*1420*/ 	.short	0x010a
        /*1422*/ 	.byte	0x3f
	.zero		1


	//   ....[56]....
        /*1424*/ 	.word	0x00015ef0
        /*1428*/ 	.word	0x00000003
        /*142c*/ 	.word	0x00016840
        /*1430*/ 	.short	0x010a
        /*1432*/ 	.byte	0x3f
	.zero		1


	//   ....[57]....
        /*1434*/ 	.word	0x000166d0
        /*1438*/ 	.word	0x00000003
        /*143c*/ 	.word	0x00016830
        /*1440*/ 	.short	0x0107
        /*1442*/ 	.byte	0x3f
	.zero		1


	//   ....[58]....
        /*1444*/ 	.word	0x000167a0
        /*1448*/ 	.word	0x00000003
        /*144c*/ 	.word	0x00016830
        /*1450*/ 	.short	0x0101
        /*1452*/ 	.byte	0x3f
	.zero		1


	//   ....[59]....
        /*1454*/ 	.word	0x00017680
        /*1458*/ 	.word	0x00000016
        /*145c*/ 	.word	0x00016800
        /*1460*/ 	.short	0x0107
        /*1462*/ 	.byte	0x3f
	.zero		1


	//   ....[60]....
        /*1464*/ 	.word	0x00017770
        /*1468*/ 	.word	0x00000016
        /*146c*/ 	.word	0x00016800
        /*1470*/ 	.short	0x0101
        /*1472*/ 	.byte	0x3f
	.zero		1


	//   ....[61]....
        /*1474*/ 	.word	0x00017790
        /*1478*/ 	.word	0x00000016
        /*147c*/ 	.word	0x00016820
        /*1480*/ 	.short	0x010a
        /*1482*/ 	.byte	0x3f
	.zero		1


	//   ....[62]....
        /*1484*/ 	.word	0x00017b50
        /*1488*/ 	.word	0x00000005
        /*148c*/ 	.word	0x00016840
        /*1490*/ 	.short	0x010a
        /*1492*/ 	.byte	0x3f
	.zero		1


	//   ....[63]....
        /*1494*/ 	.word	0x000180b0
        /*1498*/ 	.word	0x00000005
        /*149c*/ 	.word	0x00016830
        /*14a0*/ 	.short	0x0107
        /*14a2*/ 	.byte	0x3f
	.zero		1


	//   ....[64]....
        /*14a4*/ 	.word	0x00018170
        /*14a8*/ 	.word	0x00000005
        /*14ac*/ 	.word	0x00016830
        /*14b0*/ 	.short	0x0101
        /*14b2*/ 	.byte	0x3f
	.zero		1


	//   ....[65]....
        /*14b4*/ 	.word	0x000181d0
        /*14b8*/ 	.word	0x00000005
        /*14bc*/ 	.word	0x00016860
        /*14c0*/ 	.short	0x010a
        /*14c2*/ 	.byte	0x3f
	.zero		1


	//   ....[66]....
        /*14c4*/ 	.word	0x000186b0
        /*14c8*/ 	.word	0x00000005
        /*14cc*/ 	.word	0x00016850
        /*14d0*/ 	.short	0x0107
        /*14d2*/ 	.byte	0x3f
	.zero		1


	//   ....[67]....
        /*14d4*/ 	.word	0x00018870
        /*14d8*/ 	.word	0x00000005
        /*14dc*/ 	.word	0x00016850
        /*14e0*/ 	.short	0x0101
        /*14e2*/ 	.byte	0x3f
	.zero		1


	//   ....[68]....
        /*14e4*/ 	.word	0x00018a70
        /*14e8*/ 	.word	0x00000000
        /*14ec*/ 	.word	0x00016860
        /*14f0*/ 	.short	0x010a
        /*14f2*/ 	.byte	0x3f
	.zero		1


	//   ....[69]....
        /*14f4*/ 	.word	0x00018f30
        /*14f8*/ 	.word	0x00000000
        /*14fc*/ 	.word	0x00016850
        /*1500*/ 	.short	0x0107
        /*1502*/ 	.byte	0x3f
	.zero		1


	//   ....[70]....
        /*1504*/ 	.word	0x00018ff0
        /*1508*/ 	.word	0x00000000
        /*150c*/ 	.word	0x00016850
        /*1510*/ 	.short	0x0101
        /*1512*/ 	.byte	0x3f
	.zero		1


	//   ....[71]....
        /*1514*/ 	.word	0x00019d30
        /*1518*/ 	.word	0x00000004
        /*151c*/ 	.word	0x00016820
        /*1520*/ 	.short	0x010a
        /*1522*/ 	.byte	0x3f
	.zero		1


	//   ....[72]....
        /*1524*/ 	.word	0x00019ea0
        /*1528*/ 	.word	0x00000005
        /*152c*/ 	.word	0x00016840
        /*1530*/ 	.short	0x010a
        /*1532*/ 	.byte	0x3f
	.zero		1


	//   ....[73]....
        /*1534*/ 	.word	0x00019f40
        /*1538*/ 	.word	0x00000019
        /*153c*/ 	.word	0x00016840
        /*1540*/ 	.short	0x010a
        /*1542*/ 	.byte	0x3f
	.zero		1


	//   ....[74]....
        /*1544*/ 	.word	0x00019f80
        /*1548*/ 	.word	0x00000005
        /*154c*/ 	.word	0x00016860
        /*1550*/ 	.short	0x010a
        /*1552*/ 	.byte	0x3f
	.zero		1


	//   ....[75]....
        /*1554*/ 	.word	0x00019fc0
        /*1558*/ 	.word	0x00000019
        /*155c*/ 	.word	0x00016860
        /*1560*/ 	.short	0x010a
        /*1562*/ 	.byte	0x3f
	.zero		1


	//   ....[76]....
        /*1564*/ 	.word	0x0001a020
        /*1568*/ 	.word	0x00000045
        /*156c*/ 	.word	0x00016890
        /*1570*/ 	.short	0x010a
        /*1572*/ 	.byte	0x3f
	.zero		1


	//   ....[77]....
        /*1574*/ 	.word	0x0001a2b0
        /*1578*/ 	.word	0x00000045
        /*157c*/ 	.word	0x00016890
        /*1580*/ 	.short	0x010a
        /*1582*/ 	.byte	0x3f
	.zero		1


	//   ....[78]....
        /*1584*/ 	.word	0x0001a560
        /*1588*/ 	.word	0x00000045
        /*158c*/ 	.word	0x00016890
        /*1590*/ 	.short	0x010a
        /*1592*/ 	.byte	0x3f
	.zero		1


	//   ....[79]....
        /*1594*/ 	.word	0x0001a810
        /*1598*/ 	.word	0x00000045
        /*159c*/ 	.word	0x000168b0
        /*15a0*/ 	.short	0x010a
        /*15a2*/ 	.byte	0x3f
	.zero		1


	//   ....[80]....
        /*15a4*/ 	.word	0x0001ace0
        /*15a8*/ 	.word	0x00000002
        /*15ac*/ 	.word	0x00016800
        /*15b0*/ 	.short	0x010a
        /*15b2*/ 	.byte	0x3f
	.zero		1


	//   ....[81]....
        /*15b4*/ 	.word	0x0001b2e0
        /*15b8*/ 	.word	0x00000002
        /*15bc*/ 	.word	0x00016800
        /*15c0*/ 	.short	0x010a
        /*15c2*/ 	.byte	0x3f
	.zero		1


	//   ....[82]....
        /*15c4*/ 	.word	0x0001b330
        /*15c8*/ 	.word	0x00000000
        /*15cc*/ 	.word	0x00016830
        /*15d0*/ 	.short	0x010a
        /*15d2*/ 	.byte	0x3f
	.zero		1


	//   ....[83]....
        /*15d4*/ 	.word	0x0001b380
        /*15d8*/ 	.word	0x00000007
        /*15dc*/ 	.word	0x00016830
        /*15e0*/ 	.short	0x010a
        /*15e2*/ 	.byte	0x3f
	.zero		1


	//   ....[84]....
        /*15e4*/ 	.word	0x0001b3d0
        /*15e8*/ 	.word	0x00000007
        /*15ec*/ 	.word	0x00016850
        /*15f0*/ 	.short	0x010a
        /*15f2*/ 	.byte	0x3f
	.zero		1


	//   ....[85]....
        /*15f4*/ 	.word	0x0001b420
        /*15f8*/ 	.word	0x00000007
        /*15fc*/ 	.word	0x00016830
        /*1600*/ 	.short	0x010a
        /*1602*/ 	.byte	0x3f
	.zero		1


	//   ....[86]....
        /*1604*/ 	.word	0x0001b470
        /*1608*/ 	.word	0x00000007
        /*160c*/ 	.word	0x00016850
        /*1610*/ 	.short	0x010a
        /*1612*/ 	.byte	0x3f
	.zero		1


	//   ....[87]....
        /*1614*/ 	.word	0x0001b4c0
        /*1618*/ 	.word	0x0000000b
        /*161c*/ 	.word	0x00016850
        /*1620*/ 	.short	0x010a
        /*1622*/ 	.byte	0x3f
	.zero		1


	//   ....[88]....
        /*1624*/ 	.word	0x0001ba60
        /*1628*/ 	.word	0x00000016
        /*162c*/ 	.word	0x00016820
        /*1630*/ 	.short	0x010a
        /*1632*/ 	.byte	0x3f
	.zero		1


	//   ....[89]....
        /*1634*/ 	.word	0x0001bab0
        /*1638*/ 	.word	0x00000005
        /*163c*/ 	.word	0x000168a0
        /*1640*/ 	.short	0x010a
        /*1642*/ 	.byte	0x3f
	.zero		1


	//   ....[90]....
        /*1644*/ 	.word	0x0001bb00
        /*1648*/ 	.word	0x00000005
        /*164c*/ 	.word	0x000168c0
        /*1650*/ 	.short	0x010a
        /*1652*/ 	.byte	0x3f
	.zero		1


	//   ....[91]....
        /*1654*/ 	.word	0x0001bb50
        /*1658*/ 	.word	0x00000005
        /*165c*/ 	.word	0x000168a0
        /*1660*/ 	.short	0x010a
        /*1662*/ 	.byte	0x3f
	.zero		1


	//   ....[92]....
        /*1664*/ 	.word	0x0001bba0
        /*1668*/ 	.word	0x00000005
        /*166c*/ 	.word	0x000168c0
        /*1670*/ 	.short	0x010a
        /*1672*/ 	.byte	0x3f
	.zero		1


	//   ....[93]....
        /*1674*/ 	.word	0x0001bcc0
        /*1678*/ 	.word	0x00000003
        /*167c*/ 	.word	0x00016840
        /*1680*/ 	.short	0x010a
        /*1682*/ 	.byte	0x3f
	.zero		1


	//   ....[94]....
        /*1684*/ 	.word	0x0001d790
        /*1688*/ 	.word	0x00000016
        /*168c*/ 	.word	0x00016820
        /*1690*/ 	.short	0x010a
        /*1692*/ 	.byte	0x3f
	.zero		1


	//   ....[95]....
        /*1694*/ 	.word	0x0001d7e0
        /*1698*/ 	.word	0x00000005
        /*169c*/ 	.word	0x00016840
        /*16a0*/ 	.short	0x010a
        /*16a2*/ 	.byte	0x3f
	.zero		1


	//   ....[96]....
        /*16a4*/ 	.word	0x0001e120
        /*16a8*/ 	.word	0x00000005
        /*16ac*/ 	.word	0x00016860
        /*16b0*/ 	.short	0x010a
        /*16b2*/ 	.byte	0x3f
	.zero		1


	//   ....[97]....
        /*16b4*/ 	.word	0x0001ea90
        /*16b8*/ 	.word	0x00000000
        /*16bc*/ 	.word	0x00016860
        /*16c0*/ 	.short	0x010a
        /*16c2*/ 	.byte	0x3f
	.zero		1


	//   ....[98]....
        /*16c4*/ 	.word	0x0001fd20
        /*16c8*/ 	.word	0x00000004
        /*16cc*/ 	.word	0x00016820
        /*16d0*/ 	.short	0x010a
        /*16d2*/ 	.byte	0x3f
	.zero		1


	//   ....[99]....
        /*16d4*/ 	.word	0x0001fec0
        /*16d8*/ 	.word	0x00000005
        /*16dc*/ 	.word	0x00016840
        /*16e0*/ 	.short	0x010a
        /*16e2*/ 	.byte	0x3f
	.zero		1


	//   ....[100]....
        /*16e4*/ 	.word	0x0001ff10
        /*16e8*/ 	.word	0x00000019
        /*16ec*/ 	.word	0x00016840
        /*16f0*/ 	.short	0x010a
        /*16f2*/ 	.byte	0x3f
	.zero		1


	//   ....[101]....
        /*16f4*/ 	.word	0x0001ff60
        /*16f8*/ 	.word	0x00000005
        /*16fc*/ 	.word	0x00016860
        /*1700*/ 	.short	0x010a
        /*1702*/ 	.byte	0x3f
	.zero		1


	//----- nvinfo : EIATTR_NUM_MBARRIERS
	.align		4
.L_1613:
        /*1704*/ 	.byte	0x03, 0x38
        /*1706*/ 	.short	0x0016


	//----- nvinfo : EIATTR_EXIT_INSTR_OFFSETS
	.align		4
        /*1708*/ 	.byte	0x04, 0x1c
        /*170a*/ 	.short	(.L_1615 - .L_1614)


	//   ....[0]....
.L_1614:
        /*170c*/ 	.word	0x0001a010


	//----- nvinfo : EIATTR_MAX_THREADS
	.align		4
.L_1615:
        /*1710*/ 	.byte	0x04, 0x05
        /*1712*/ 	.short	(.L_1617 - .L_1616)
.L_1616:
        /*1714*/ 	.word	0x00000200
        /*1718*/ 	.word	0x00000001
        /*171c*/ 	.word	0x00000001


	//----- nvinfo : EIATTR_CRS_STACK_SIZE
	.align		4
.L_1617:
        /*1720*/ 	.byte	0x04, 0x1e
        /*1722*/ 	.short	(.L_1619 - .L_1618)
.L_1618:
        /*1724*/ 	.word	0x00000000


	//----- nvinfo : EIATTR_CBANK_PARAM_SIZE
	.align		4
.L_1619:
        /*1728*/ 	.byte	0x03, 0x19
        /*172a*/ 	.short	0x0af0


	//----- nvinfo : EIATTR_PARAM_CBANK
	.align		4
        /*172c*/ 	.byte	0x04, 0x0a
        /*172e*/ 	.short	(.L_1621 - .L_1620)
	.align		4
.L_1620:
        /*1730*/ 	.word	index@(.nv.constant0._ZN7cutlass13device_kernelIN5flash11enable_sm90INS1_16FlashAttnFwdSm90INS1_25CollectiveMainloopFwdSm90ILi2EN4cute5tupleIJNS5_1CILi1EEES8_S8_EEENS6_IJNS7_ILi192EEENS7_ILi128EEENS7_ILi64EEEEEELi64ENS_6half_tEfNS_4arch4Sm90ELb1ELb0ELb1ELb1ELb1ELb1ELb0ELb1ELb1ELb1ELb0ELb0EEENS1_21CollectiveEpilogueFwdINS6_IJSA_SC_SB_EEES9_SE_SG_Li384ELb1ELb1ELb0ELb0EEENS1_36VarlenDynamicPersistentTileSchedulerILi192ELi128ELi384ELi128ELb0ELb1ELb1ELb1ELb1ELb1EEEEEEEEEvNT_6ParamsE)
        /*1734*/ 	.short	0x0210
        /*1736*/ 	.short	0x0af0


	//----- nvinfo : EIATTR_SW_WAR
	.align		4
.L_1621:
        /*1738*/ 	.byte	0x04, 0x36
        /*173a*/ 	.short	(.L_1623 - .L_1622)
.L_1622:
        /*173c*/ 	.word	0x00000008
.L_1623:


//--------------------- .nv.callgraph             --------------------------
	.section	.nv.callgraph,"",@"SHT_CUDA_CALLGRAPH"
	.align	4
	.sectionentsize	8
	.align		4
        /*0000*/ 	.word	0x00000000
	.align		4
        /*0004*/ 	.word	0xffffffff
	.align		4
        /*0008*/ 	.word	index@(_ZN7cutlass13device_kernelIN5flash11enable_sm90INS1_16FlashAttnFwdSm90INS1_25CollectiveMainloopFwdSm90ILi2EN4cute5tupleIJNS5_1CILi1EEES8_S8_EEENS6_IJNS7_ILi128EEENS7_ILi80EEENS7_ILi256EEEEEELi256ENS_6half_tEfNS_4arch4Sm90ELb0ELb0ELb1ELb0ELb1ELb0ELb0ELb1ELb1ELb1ELb0ELb0EEENS1_21CollectiveEpilogueFwdINS6_IJSA_SC_SB_EEES9_SE_SG_Li256ELb0ELb1ELb0ELb0EEENS1_29StaticPersistentTileSchedulerILb0EEEEEEEEEvNT_6ParamsE)
	.align		4
        /*000c*/ 	.word	index@(__assertfail)
	.align		4
        /*0010*/ 	.word	index@(_ZN7cutlass13device_kernelIN5flash11enable_sm90INS1_16FlashAttnFwdSm90INS1_25CollectiveMainloopFwdSm90ILi2EN4cute5tupleIJNS5_1CILi1EEES8_S8_EEENS6_IJNS7_ILi128EEENS7_ILi80EEENS7_ILi256EEEEEELi256ENS_6half_tEfNS_4arch4Sm90ELb0ELb0ELb1ELb1ELb1ELb0ELb0ELb1ELb1ELb1ELb0ELb0EEENS1_21CollectiveEpilogueFwdINS6_IJSA_SC_SB_EEES9_SE_SG_Li256ELb1ELb1ELb0ELb0EEENS1_36VarlenDynamicPersistentTileSchedulerILi128ELi80ELi256ELi128ELb0ELb1ELb1ELb0ELb1ELb1EEEEEEEEEvNT_6ParamsE)
	.align		4
        /*0014*/ 	.word	index@(__assertfail)
	.align		4
        /*0018*/ 	.word	index@(_ZN7cutlass13device_kernelIN5flash11enable_sm90INS1_16FlashAttnFwdSm90INS1_25CollectiveMainloopFwdSm90ILi2EN4cute5tupleIJNS5_1CILi1EEES8_S8_EEENS6_IJNS7_ILi128EEENS7_ILi80EEENS7_ILi256EEEEEELi256ENS_6half_tEfNS_4arch4Sm90ELb0ELb0ELb1ELb1ELb1ELb1ELb0ELb1ELb1ELb1ELb0ELb0EEENS1_21CollectiveEpilogueFwdINS6_IJSA_SC_SB_EEES9_SE_SG_Li256ELb1ELb1ELb0ELb0EEENS1_36VarlenDynamicPersistentTileSchedulerILi128ELi80ELi256ELi128ELb0ELb1ELb1ELb0ELb1ELb1EEEEEEEEEvNT_6ParamsE)
	.align		4
        /*001c*/ 	.word	index@(__assertfail)
	.align		4
        /*0020*/ 	.word	index@(_ZN7cutlass13device_kernelIN5flash11enable_sm90INS1_16FlashAttnFwdSm90INS1_25CollectiveMainloopFwdSm90ILi2EN4cute5tupleIJNS5_1CILi1EEES8_S8_EEENS6_IJNS7_ILi128EEENS7_ILi64EEENS7_ILi256EEEEEELi256ENS_6half_tEfNS_4arch4Sm90ELb0ELb1ELb1ELb0ELb1ELb0ELb0ELb1ELb1ELb1ELb0ELb0EEENS1_21CollectiveEpilogueFwdINS6_IJSA_SC_SB_EEES9_SE_SG_Li256ELb0ELb1ELb0ELb0EEENS1_30DynamicPersistentTileSchedulerILi256ELi128ELb0ELb1ELb1EEEEEEEEEvNT_6ParamsE)
	.align		4
        /*0024*/ 	.word	index@(__assertfail)
	.align		4
        /*0028*/ 	.word	index@(_ZN7cutlass13device_kernelIN5flash11enable_sm90INS1_16FlashAttnFwdSm90INS1_25CollectiveMainloopFwdSm90ILi2EN4cute5tupleIJNS5_1CILi1EEES8_S8_EEENS6_IJNS7_ILi128EEENS7_ILi64EEENS7_ILi256EEEEEELi256ENS_6half_tEfNS_4arch4Sm90ELb0ELb1ELb1ELb1ELb1ELb0ELb0ELb1ELb1ELb1ELb0ELb0EEENS1_21CollectiveEpilogueFwdINS6_IJSA_SC_SB_EEES9_SE_SG_Li256ELb1ELb1ELb0ELb0EEENS1_36VarlenDynamicPersistentTileSchedulerILi128ELi64ELi256ELi128ELb0ELb1ELb1ELb1ELb0ELb1EEEEEEEEEvNT_6ParamsE)
	.align		4
        /*002c*/ 	.word	index@(__assertfail)
	.align		4
        /*0030*/ 	.word	index@(_ZN7cutlass13device_kernelIN5flash11enable_sm90INS1_16FlashAttnFwdSm90INS1_25CollectiveMainloopFwdSm90ILi2EN4cute5tupleIJNS5_1CILi1EEES8_S8_EEENS6_IJNS7_ILi128EEENS7_ILi64EEENS7_ILi256EEEEEELi256ENS_6half_tEfNS_4arch4Sm90ELb0ELb1ELb1ELb1ELb1ELb1ELb0ELb1ELb1ELb1ELb0ELb0EEENS1_21CollectiveEpilogueFwdINS6_IJSA_SC_SB_EEES9_SE_SG_Li256ELb1ELb1ELb0ELb0EEENS1_36VarlenDynamicPersistentTileSchedulerILi128ELi64ELi256ELi128ELb0ELb1ELb1ELb1ELb0ELb1EEEEEEEEEvNT_6ParamsE)
	.align		4
        /*0034*/ 	.word	index@(__assertfail)
	.align		4
        /*0038*/ 	.word	index@(_ZN7cutlass13device_kernelIN5flash11enable_sm90INS1_16FlashAttnFwdSm90INS1_25CollectiveMainloopFwdSm90ILi2EN4cute5tupleIJNS5_1CILi1EEES8_S8_EEENS6_IJNS7_ILi128EEENS7_ILi80EEENS7_ILi256EEEEEELi256ENS_6half_tEfNS_4arch4Sm90ELb1ELb0ELb1ELb0ELb1ELb0ELb0ELb1ELb1ELb1ELb0ELb0EEENS1_21CollectiveEpilogueFwdINS6_IJSA_SC_SB_EEES9_SE_SG_Li256ELb0ELb1ELb0ELb0EEENS1_30DynamicPersistentTileSchedulerILi256ELi128ELb0ELb1ELb1EEEEEEEEEvNT_6ParamsE)
	.align		4
        /*003c*/ 	.word	index@(__assertfail)
	.align		4
        /*0040*/ 	.word	index@(_ZN7cutlass13device_kernelIN5flash11enable_sm90INS1_16FlashAttnFwdSm90INS1_25CollectiveMainloopFwdSm90ILi2EN4cute5tupleIJNS5_1CILi1EEES8_S8_EEENS6_IJNS7_ILi128EEENS7_ILi80EEENS7_ILi256EEEEEELi256ENS_6half_tEfNS_4arch4Sm90ELb1ELb0ELb1ELb1ELb1ELb0ELb0ELb1ELb1ELb1ELb0ELb0EEENS1_21CollectiveEpilogueFwdINS6_IJSA_SC_SB_EEES9_SE_SG_Li256ELb1ELb1ELb0ELb0EEENS1_36VarlenDynamicPersistentTileSchedulerILi128ELi80ELi256ELi128ELb0ELb1ELb1ELb1ELb1ELb1EEEEEEEEEvNT_6ParamsE)
	.align		4
        /*0044*/ 	.word	index@(__assertfail)
	.align		4
        /*0048*/ 	.word	index@(_ZN7cutlass13device_kernelIN5flash11enable_sm90INS1_16FlashAttnFwdSm90INS1_25CollectiveMainloopFwdSm90ILi2EN4cute5tupleIJNS5_1CILi1EEES8_S8_EEENS6_IJNS7_ILi128EEENS7_ILi80EEENS7_ILi256EEEEEELi256ENS_6half_tEfNS_4arch4Sm90ELb1ELb0ELb1ELb1ELb1ELb1ELb0ELb1ELb1ELb1ELb0ELb0EEENS1_21CollectiveEpilogueFwdINS6_IJSA_SC_SB_EEES9_SE_SG_Li256ELb1ELb1ELb0ELb0EEENS1_36VarlenDynamicPersistentTileSchedulerILi128ELi80ELi256ELi128ELb0ELb1ELb1ELb1ELb1ELb1EEEEEEEEEvNT_6ParamsE)
	.align		4
        /*004c*/ 	.word	index@(__assertfail)
	.align		4
        /*0050*/ 	.word	index@(_ZN7cutlass13device_kernelIN5flash11enable_sm90INS1_16FlashAttnFwdSm90INS1_25CollectiveMainloopFwdSm90ILi2EN4cute5tupleIJNS5_1CILi1EEES8_S8_EEENS6_IJNS7_ILi128EEENS7_ILi96EEENS7_ILi192EEEEEELi192ENS_6half_tEfNS_4arch4Sm90ELb0ELb0ELb1ELb0ELb1ELb0ELb0ELb1ELb1ELb1ELb0ELb0EEENS1_21CollectiveEpilogueFwdINS6_IJSA_SC_SB_EEES9_SE_SG_Li256ELb0ELb1ELb0ELb0EEENS1_29StaticPersistentTileSchedulerILb0EEEEEEEEEvNT_6ParamsE)
	.align		4
        /*0054*/ 	.word	index@(__assertfail)
	.align		4
        /*0058*/ 	.word	index@(_ZN7cutlass13device_kernelIN5flash11enable_sm90INS1_16FlashAttnFwdSm90INS1_25CollectiveMainloopFwdSm90ILi2EN4cute5tupleIJNS5_1CILi1EEES8_S8_EEENS6_IJNS7_ILi128EEENS7_ILi96EEENS7_ILi192EEEEEELi192ENS_6half_tEfNS_4arch4Sm90ELb0ELb0ELb1ELb1ELb1ELb0ELb0ELb1ELb1ELb1ELb0ELb0EEENS1_21CollectiveEpilogueFwdINS6_IJSA_SC_SB_EEES9_SE_SG_Li256ELb1ELb1ELb0ELb0EEENS1_36VarlenDynamicPersistentTileSchedulerILi128ELi96ELi256ELi128ELb0ELb1ELb1ELb0ELb1ELb1EEEEEEEEEvNT_6ParamsE)
	.align		4
        /*005c*/ 	.word	index@(__assertfail)
	.align		4
        /*0060*/ 	.word	index@(_ZN7cutlass13device_kernelIN5flash11enable_sm90INS1_16FlashAttnFwdSm90INS1_25CollectiveMainloopFwdSm90ILi2EN4cute5tupleIJNS5_1CILi1EEES8_S8_EEENS6_IJNS7_ILi128EEENS7_ILi96EEENS7_ILi192EEEEEELi192ENS_6half_tEfNS_4arch4Sm90ELb0ELb0ELb1ELb1ELb1ELb1ELb0ELb1ELb1ELb1ELb0ELb0EEENS1_21CollectiveEpilogueFwdINS6_IJSA_SC_SB_EEES9_SE_SG_Li256ELb1ELb1ELb0ELb0EEENS1_36VarlenDynamicPersistentTileSchedulerILi128ELi96ELi256ELi128ELb0ELb1ELb1ELb0ELb1ELb1EEEEEEEEEvNT_6ParamsE)
	.align		4
        /*0064*/ 	.word	index@(__assertfail)
	.align		4
        /*0068*/ 	.word	index@(_ZN7cutlass13device_kernelIN5flash11enable_sm90INS1_16FlashAttnFwdSm90INS1_25CollectiveMainloopFwdSm90ILi2EN4cute5tupleIJNS5_1CILi1EEES8_S8_EEENS6_IJNS7_ILi128EEENS7_ILi96EEENS7_ILi192EEEEEELi192ENS_6half_tEfNS_4arch4Sm90ELb0ELb1ELb1ELb0ELb1ELb0ELb0ELb1ELb1ELb1ELb0ELb0EEENS1_21CollectiveEpilogueFwdINS6_IJSA_SC_SB_EEES9_SE_SG_Li256ELb0ELb1ELb0ELb0EEENS1_30DynamicPersistentTileSchedulerILi256ELi128ELb0ELb1ELb1EEEEEEEEEvNT_6ParamsE)
	.align		4
        /*006c*/ 	.word	index@(__assertfail)
	.align		4
        /*0070*/ 	.word	index@(_ZN7cutlass13device_kernelIN5flash11enable_sm90INS1_16FlashAttnFwdSm90INS1_25CollectiveMainloopFwdSm90ILi2EN4cute5tupleIJNS5_1CILi1EEES8_S8_EEENS6_IJNS7_ILi128EEENS7_ILi96EEENS7_ILi192EEEEEELi192ENS_6half_tEfNS_4arch4Sm90ELb0ELb1ELb1ELb1ELb1ELb0ELb0ELb1ELb1ELb1ELb0ELb0EEENS1_21CollectiveEpilogueFwdINS6_IJSA_SC_SB_EEES9_SE_SG_Li256ELb1ELb1ELb0ELb0EEENS1_36VarlenDynamicPersistentTileSchedulerILi128ELi96ELi256ELi128ELb0ELb1ELb1ELb1ELb0ELb1EEEEEEEEEvNT_6ParamsE)
	.align		4
        /*0074*/ 	.word	index@(__assertfail)
	.align		4
        /*0078*/ 	.word	index@(_ZN7cutlass13device_kernelIN5flash11enable_sm90INS1_16FlashAttnFwdSm90INS1_25CollectiveMainloopFwdSm90ILi2EN4cute5tupleIJNS5_1CILi1EEES8_S8_EEENS6_IJNS7_ILi128EEENS7_ILi96EEENS7_ILi192EEEEEELi192ENS_6half_tEfNS_4arch4Sm90ELb0ELb1ELb1ELb1ELb1ELb1ELb0ELb1ELb1ELb1ELb0ELb0EEENS1_21CollectiveEpilogueFwdINS6_IJSA_SC_SB_EEES9_SE_SG_Li256ELb1ELb1ELb0ELb0EEENS1_36VarlenDynamicPersistentTileSchedulerILi128ELi96ELi256ELi128ELb0ELb1ELb1ELb1ELb0ELb1EEEEEEEEEvNT_6ParamsE)
	.align		4
        /*007c*/ 	.word	index@(__assertfail)
	.align		4
        /*0080*/ 	.word	index@(_ZN7cutlass13device_kernelIN5flash11enable_sm90INS1_16FlashAttnFwdSm90INS1_25CollectiveMainloopFwdSm90ILi2EN4cute5tupleIJNS5_1CILi1EEES8_S8_EEENS6_IJNS7_ILi128EEENS7_ILi96EEENS7_ILi192EEEEEELi192ENS_6half_tEfNS_4arch4Sm90ELb1ELb0ELb1ELb0ELb1ELb0ELb0ELb1ELb1ELb1ELb0ELb0EEENS1_21CollectiveEpilogueFwdINS6_IJSA_SC_SB_EEES9_SE_SG_Li256ELb0ELb1ELb0ELb0EEENS1_30DynamicPersistentTileSchedulerILi256ELi128ELb0ELb1ELb1EEEEEEEEEvNT_6ParamsE)
	.align		4
        /*0084*/ 	.word	index@(__assertfail)
	.align		4
        /*0088*/ 	.word	index@(_ZN7cutlass13device_kernelIN5flash11enable_sm90INS1_16FlashAttnFwdSm90INS1_25CollectiveMainloopFwdSm90ILi2EN4cute5tupleIJNS5_1CILi1EEES8_S8_EEENS6_IJNS7_ILi128EEENS7_ILi96EEENS7_ILi192EEEEEELi192ENS_6half_tEfNS_4arch4Sm90ELb1ELb0ELb1ELb1ELb1ELb0ELb0ELb1ELb1ELb1ELb0ELb0EEENS1_21CollectiveEpilogueFwdINS6_IJSA_SC_SB_EEES9_SE_SG_Li256ELb1ELb1ELb0ELb0EEENS1_36VarlenDynamicPersistentTileSchedulerILi128ELi96ELi256ELi128ELb0ELb1ELb1ELb1ELb1ELb1EEEEEEEEEvNT_6ParamsE)
	.align		4
        /*008c*/ 	.word	index@(__assertfail)
	.align		4
        /*0090*/ 	.word	index@(_ZN7cutlass13device_kernelIN5flash11enable_sm90INS1_16FlashAttnFwdSm90INS1_25CollectiveMainloopFwdSm90ILi2EN4cute5tupleIJNS5_1CILi1EEES8_S8_EEENS6_IJNS7_ILi128EEENS7_ILi96EEENS7_ILi192EEEEEELi192ENS_6half_tEfNS_4arch4Sm90ELb1ELb0ELb1ELb1ELb1ELb1ELb0ELb1ELb1ELb1ELb0ELb0EEENS1_21CollectiveEpilogueFwdINS6_IJSA_SC_SB_EEES9_SE_SG_Li256ELb1ELb1ELb0ELb0EEENS1_36VarlenDynamicPersistentTileSchedulerILi128ELi96ELi256ELi128ELb0ELb1ELb1ELb1ELb1ELb1EEEEEEEEEvNT_6ParamsE)
	.align		4
        /*0094*/ 	.word	index@(__assertfail)
	.align		4
        /*0098*/ 	.word	index@(_ZN7cutlass13device_kernelIN5flash11enable_sm90INS1_16FlashAttnFwdSm90INS1_25CollectiveMainloopFwdSm90ILi2EN4cute5tupleIJNS5_1CILi1EEES8_S8_EEENS6_IJNS7_ILi128EEESA_SA_EEELi128ENS_6half_tEfNS_4arch4Sm90ELb0ELb0ELb1ELb0ELb1ELb0ELb0ELb1ELb1ELb1ELb0ELb0EEENS1_21CollectiveEpilogueFwdISB_S9_SC_SE_Li256ELb0ELb1ELb0ELb0EEENS1_29StaticPersistentTileSchedulerILb0EEEEEEEEEvNT_6ParamsE)
	.align		4
        /*009c*/ 	.word	index@(__assertfail)
	.align		4
        /*00a0*/ 	.word	index@(_ZN7cutlass13device_kernelIN5flash11enable_sm90INS1_16FlashAttnFwdSm90INS1_25CollectiveMainloopFwdSm90ILi2EN4cute5tupleIJNS5_1CILi1EEES8_S8_EEENS6_IJNS7_ILi128EEESA_SA_EEELi128ENS_6half_tEfNS_4arch4Sm90ELb0ELb0ELb1ELb1ELb1ELb0ELb0ELb1ELb1ELb1ELb0ELb0EEENS1_21CollectiveEpilogueFwdISB_S9_SC_SE_Li256ELb1ELb1ELb0ELb0EEENS1_36VarlenDynamicPersistentTileSchedulerILi128ELi128ELi256ELi128ELb0ELb1ELb1ELb0ELb1ELb1EEEEEEEEEvNT_6ParamsE)
	.align		4
        /*00a4*/ 	.word	index@(__assertfail)
	.align		4
        /*00a8*/ 	.word	index@(_ZN7cutlass13device_kernelIN5flash11enable_sm90INS1_16FlashAttnFwdSm90INS1_25CollectiveMainloopFwdSm90ILi2EN4cute5tupleIJNS5_1CILi1EEES8_S8_EEENS6_IJNS7_ILi128EEESA_SA_EEELi128ENS_6half_tEfNS_4arch4Sm90ELb0ELb0ELb1ELb1ELb1ELb1ELb0ELb1ELb1ELb1ELb0ELb0EEENS1_21CollectiveEpilogueFwdISB_S9_SC_SE_Li256ELb1ELb1ELb0ELb0EEENS1_36VarlenDynamicPersistentTileSchedulerILi128ELi128ELi256ELi128ELb0ELb1ELb1ELb0ELb1ELb1EEEEEEEEEvNT_6ParamsE)
	.align		4
        /*00ac*/ 	.word	index@(__assertfail)
	.align		4
        /*00b0*/ 	.word	index@(_ZN7cutlass13device_kernelIN5flash11enable_sm90INS1_16FlashAttnFwdSm90INS1_25CollectiveMainloopFwdSm90ILi2EN4cute5tupleIJNS5_1CILi1EEES8_S8_EEENS6_IJNS7_ILi128EEESA_SA_EEELi128ENS_6half_tEfNS_4arch4Sm90ELb0ELb1ELb1ELb0ELb1ELb0ELb0ELb1ELb1ELb1ELb0ELb0EEENS1_21CollectiveEpilogueFwdISB_S9_SC_SE_Li256ELb0ELb1ELb0ELb0EEENS1_30DynamicPersistentTileSchedulerILi256ELi128ELb0ELb1ELb1EEEEEEEEEvNT_6ParamsE)
	.align		4
        /*00b4*/ 	.word	index@(__assertfail)
	.align		4
        /*00b8*/ 	.word	index@(_ZN7cutlass13device_kernelIN5flash11enable_sm90INS1_16FlashAttnFwdSm90INS1_25CollectiveMainloopFwdSm90ILi2EN4cute5tupleIJNS5_1CILi1EEES8_S8_EEENS6_IJNS7_ILi128EEESA_SA_EEELi128ENS_6half_tEfNS_4arch4Sm90ELb0ELb1ELb1ELb1ELb1ELb0ELb0ELb1ELb1ELb1ELb0ELb0EEENS1_21CollectiveEpilogueFwdISB_S9_SC_SE_Li256ELb1ELb1ELb0ELb0EEENS1_36VarlenDynamicPersistentTileSchedulerILi128ELi128ELi256ELi128ELb0ELb1ELb1ELb1ELb0ELb1EEEEEEEEEvNT_6ParamsE)
	.align		4
        /*00bc*/ 	.word	index@(__assertfail)
	.align		4
        /*00c0*/ 	.word	index@(_ZN7cutlass13device_kernelIN5flash11enable_sm90INS1_16FlashAttnFwdSm90INS1_25CollectiveMainloopFwdSm90ILi2EN4cute5tupleIJNS5_1CILi1EEES8_S8_EEENS6_IJNS7_ILi128EEESA_SA_EEELi128ENS_6half_tEfNS_4arch4Sm90ELb0ELb1ELb1ELb1ELb1ELb1ELb0ELb1ELb1ELb1ELb0ELb0EEENS1_21CollectiveEpilogueFwdISB_S9_SC_SE_Li256ELb1ELb1ELb0ELb0EEENS1_36VarlenDynamicPersistentTileSchedulerILi128ELi128ELi256ELi128ELb0ELb1ELb1ELb1ELb0ELb1EEEEEEEEEvNT_6ParamsE)
	.align		4
        /*00c4*/ 	.word	index@(__assertfail)
	.align		4
        /*00c8*/ 	.word	index@(_ZN7cutlass13device_kernelIN5flash11enable_sm90INS1_16FlashAttnFwdSm90INS1_25CollectiveMainloopFwdSm90ILi2EN4cute5tupleIJNS5_1CILi1EEES8_S8_EEENS6_IJNS7_ILi128EEESA_SA_EEELi128ENS_6half_tEfNS_4arch4Sm90ELb1ELb0ELb1ELb0ELb1ELb0ELb0ELb1ELb1ELb1ELb0ELb0EEENS1_21CollectiveEpilogueFwdISB_S9_SC_SE_Li256ELb0ELb1ELb0ELb0EEENS1_30DynamicPersistentTileSchedulerILi256ELi128ELb0ELb1ELb1EEEEEEEEEvNT_6ParamsE)
	.align		4
        /*00cc*/ 	.word	index@(__assertfail)
	.align		4
        /*00d0*/ 	.word	index@(_ZN7cutlass13device_kernelIN5flash11enable_sm90INS1_16FlashAttnFwdSm90INS1_25CollectiveMainloopFwdSm90ILi2EN4cute5tupleIJNS5_1CILi1EEES8_S8_EEENS6_IJNS7_ILi128EEESA_SA_EEELi128ENS_6half_tEfNS_4arch4Sm90ELb1ELb0ELb1ELb1ELb1ELb0ELb0ELb1ELb1ELb1ELb0ELb0EEENS1_21CollectiveEpilogueFwdISB_S9_SC_SE_Li256ELb1ELb1ELb0ELb0EEENS1_36VarlenDynamicPersistentTileSchedulerILi128ELi128ELi256ELi128ELb0ELb1ELb1ELb1ELb1ELb1EEEEEEEEEvNT_6ParamsE)
	.align		4
        /*00d4*/ 	.word	index@(__assertfail)
	.align		4
        /*00d8*/ 	.word	index@(_ZN7cutlass13device_kernelIN5flash11enable_sm90INS1_16FlashAttnFwdSm90INS1_25CollectiveMainloopFwdSm90ILi2EN4cute5tupleIJNS5_1CILi1EEES8_S8_EEENS6_IJNS7_ILi128EEESA_SA_EEELi128ENS_6half_tEfNS_4arch4Sm90ELb1ELb0ELb1ELb1ELb1ELb1ELb0ELb1ELb1ELb1ELb0ELb0EEENS1_21CollectiveEpilogueFwdISB_S9_SC_SE_Li256ELb1ELb1ELb0ELb0EEENS1_36VarlenDynamicPersistentTileSchedulerILi128ELi128ELi256ELi128ELb0ELb1ELb1ELb1ELb1ELb1EEEEEEEEEvNT_6ParamsE)
	.align		4
        /*00dc*/ 	.word	index@(__assertfail)
	.align		4
        /*00e0*/ 	.word	index@(_ZN7cutlass13device_kernelIN5flash11enable_sm90INS1_16FlashAttnFwdSm90INS1_25CollectiveMainloopFwdSm90ILi2EN4cute5tupleIJNS5_1CILi1EEES8_S8_EEENS6_IJNS7_ILi192EEENS7_ILi128EEENS7_ILi96EEEEEELi96ENS_6half_tEfNS_4arch4Sm90ELb0ELb0ELb1ELb0ELb1ELb0ELb0ELb0ELb1ELb1ELb0ELb0EEENS1_21CollectiveEpilogueFwdINS6_IJSA_SC_SB_EEES9_SE_SG_Li384ELb0ELb1ELb0ELb0EEENS1_29StaticPersistentTileSchedulerILb0EEEEEEEEEvNT_6ParamsE)
	.align		4
        /*00e4*/ 	.word	index@(__assertfail)
	.align		4
        /*00e8*/ 	.word	index@(_ZN7cutlass13device_kernelIN5flash11enable_sm90INS1_16FlashAttnFwdSm90INS1_25CollectiveMainloopFwdSm90ILi2EN4cute5tupleIJNS5_1CILi1EEES8_S8_EEENS6_IJNS7_ILi192EEENS7_ILi128EEENS7_ILi96EEEEEELi96ENS_6half_tEfNS_4arch4Sm90ELb0ELb0ELb1ELb1ELb1ELb0ELb0ELb0ELb1ELb1ELb0ELb0EEENS1_21CollectiveEpilogueFwdINS6_IJSA_SC_SB_EEES9_SE_SG_Li384ELb1ELb1ELb0ELb0EEENS1_36VarlenDynamicPersistentTileSchedulerILi192ELi128ELi384ELi128ELb0ELb1ELb1ELb0ELb1ELb1EEEEEEEEEvNT_6ParamsE)
	.align		4
        /*00ec*/ 	.word	index@(__assertfail)
	.align		4
        /*00f0*/ 	.word	index@(_ZN7cutlass13device_kernelIN5flash11enable_sm90INS1_16FlashAttnFwdSm90INS1_25CollectiveMainloopFwdSm90ILi2EN4cute5tupleIJNS5_1CILi1EEES8_S8_EEENS6_IJNS7_ILi192EEENS7_ILi128EEENS7_ILi96EEEEEELi96ENS_6half_tEfNS_4arch4Sm90ELb0ELb0ELb1ELb1ELb1ELb1ELb0ELb0ELb1ELb1ELb0ELb0EEENS1_21CollectiveEpilogueFwdINS6_IJSA_SC_SB_EEES9_SE_SG_Li384ELb1ELb1ELb0ELb0EEENS1_36VarlenDynamicPersistentTileSchedulerILi192ELi128ELi384ELi128ELb0ELb1ELb1ELb0ELb1ELb1EEEEEEEEEvNT_6ParamsE)
	.align		4
        /*00f4*/ 	.word	index@(__assertfail)
	.align		4
        /*00f8*/ 	.word	index@(_ZN7cutlass13device_kernelIN5flash11enable_sm90INS1_16FlashAttnFwdSm90INS1_25CollectiveMainloopFwdSm90ILi2EN4cute5tupleIJNS5_1CILi1EEES8_S8_EEENS6_IJNS7_ILi192EEENS7_ILi128EEENS7_ILi96EEEEEELi96ENS_6half_tEfNS_4arch4Sm90ELb0ELb1ELb1ELb0ELb1ELb0ELb0ELb0ELb1ELb1ELb0ELb0EEENS1_21CollectiveEpilogueFwdINS6_IJSA_SC_SB_EEES9_SE_SG_Li384ELb0ELb1ELb0ELb0EEENS1_30DynamicPersistentTileSchedulerILi384ELi128ELb0ELb1ELb1EEEEEEEEEvNT_6ParamsE)
	.align		4
        /*00fc*/ 	.word	index@(__assertfail)
	.align		4
        /*0100*/ 	.word	index@(_ZN7cutlass13device_kernelIN5flash11enable_sm90INS1_16FlashAttnFwdSm90INS1_25CollectiveMainloopFwdSm90ILi2EN4cute5tupleIJNS5_1CILi1EEES8_S8_EEENS6_IJNS7_ILi192EEENS7_ILi128EEENS7_ILi96EEEEEELi96ENS_6half_tEfNS_4arch4Sm90ELb0ELb1ELb1ELb1ELb1ELb0ELb0ELb0ELb1ELb1ELb0ELb0EEENS1_21CollectiveEpilogueFwdINS6_IJSA_SC_SB_EEES9_SE_SG_Li384ELb1ELb1ELb0ELb0EEENS1_36VarlenDynamicPersistentTileSchedulerILi192ELi128ELi384ELi128ELb0ELb1ELb1ELb1ELb0ELb1EEEEEEEEEvNT_6ParamsE)
	.align		4
        /*0104*/ 	.word	index@(__assertfail)
	.align		4
        /*0108*/ 	.word	index@(_ZN7cutlass13device_kernelIN5flash11enable_sm90INS1_16FlashAttnFwdSm90INS1_25CollectiveMainloopFwdSm90ILi2EN4cute5tupleIJNS5_1CILi1EEES8_S8_EEENS6_IJNS7_ILi192EEENS7_ILi128EEENS7_ILi96EEEEEELi96ENS_6half_tEfNS_4arch4Sm90ELb0ELb1ELb1ELb1ELb1ELb1ELb0ELb0ELb1ELb1ELb0ELb0EEENS1_21CollectiveEpilogueFwdINS6_IJSA_SC_SB_EEES9_SE_SG_Li384ELb1ELb1ELb0ELb0EEENS1_36VarlenDynamicPersistentTileSchedulerILi192ELi128ELi384ELi128ELb0ELb1ELb1ELb1ELb0ELb1EEEEEEEEEvNT_6ParamsE)
	.align		4
        /*010c*/ 	.word	index@(__assertfail)
	.align		4
        /*0110*/ 	.word	index@(_ZN7cutlass13device_kernelIN5flash11enable_sm90INS1_16FlashAttnFwdSm90INS1_25CollectiveMainloopFwdSm90ILi2EN4cute5tupleIJNS5_1CILi1EEES8_S8_EEENS6_IJNS7_ILi192EEENS7_ILi128EEENS7_ILi96EEEEEELi96ENS_6half_tEfNS_4arch4Sm90ELb1ELb0ELb1ELb0ELb1ELb0ELb0ELb0ELb1ELb1ELb0ELb0EEENS1_21CollectiveEpilogueFwdINS6_IJSA_SC_SB_EEES9_SE_SG_Li384ELb0ELb1ELb0ELb0EEENS1_30DynamicPersistentTileSchedulerILi384ELi128ELb0ELb1ELb1EEEEEEEEEvNT_6ParamsE)
	.align		4
        /*0114*/ 	.word	index@(__assertfail)
	.align		4
        /*0118*/ 	.word	index@(_ZN7cutlass13device_kernelIN5flash11enable_sm90INS1_16FlashAttnFwdSm90INS1_25CollectiveMainloopFwdSm90ILi2EN4cute5tupleIJNS5_1CILi1EEES8_S8_EEENS6_IJNS7_ILi192EEENS7_ILi128EEENS7_ILi96EEEEEELi96ENS_6half_tEfNS_4arch4Sm90ELb1ELb0ELb1ELb1ELb1ELb0ELb0ELb0ELb1ELb1ELb0ELb0EEENS1_21CollectiveEpilogueFwdINS6_IJSA_SC_SB_EEES9_SE_SG_Li384ELb1ELb1ELb0ELb0EEENS1_36VarlenDynamicPersistentTileSchedulerILi192ELi128ELi384ELi128ELb0ELb1ELb1ELb1ELb1ELb1EEEEEEEEEvNT_6ParamsE)
	.align		4
        /*011c*/ 	.word	index@(__assertfail)
	.align		4
        /*0120*/ 	.word	index@(_ZN7cutlass13device_kernelIN5flash11enable_sm90INS1_16FlashAttnFwdSm90INS1_25CollectiveMainloopFwdSm90ILi2EN4cute5tupleIJNS5_1CILi1EEES8_S8_EEENS6_IJNS7_ILi192EEENS7_ILi128EEENS7_ILi96EEEEEELi96ENS_6half_tEfNS_4arch4Sm90ELb1ELb0ELb1ELb1ELb1ELb1ELb0ELb0ELb1ELb1ELb0ELb0EEENS1_21CollectiveEpilogueFwdINS6_IJSA_SC_SB_EEES9_SE_SG_Li384ELb1ELb1ELb0ELb0EEENS1_36VarlenDynamicPersistentTileSchedulerILi192ELi128ELi384ELi128ELb0ELb1ELb1ELb1ELb1ELb1EEEEEEEEEvNT_6ParamsE)
	.align		4
        /*0124*/ 	.word	index@(__assertfail)
	.align		4
        /*0128*/ 	.word	index@(_ZN7cutlass13device_kernelIN5flash11enable_sm90INS1_16FlashAttnFwdSm90INS1_25CollectiveMainloopFwdSm90ILi2EN4cute5tupleIJNS5_1CILi1EEES8_S8_EEENS6_IJNS7_ILi192EEENS7_ILi128EEENS7_ILi64EEEEEELi64ENS_6half_tEfNS_4arch4Sm90ELb0ELb0ELb1ELb0ELb1ELb0ELb0ELb1ELb1ELb1ELb0ELb0EEENS1_21CollectiveEpilogueFwdINS6_IJSA_SC_SB_EEES9_SE_SG_Li384ELb0ELb1ELb0ELb0EEENS1_29StaticPersistentTileSchedulerILb0EEEEEEEEEvNT_6ParamsE)
	.align		4
        /*012c*/ 	.word	index@(__assertfail)
	.align		4
        /*0130*/ 	.word	index@(_ZN7cutlass13device_kernelIN5flash11enable_sm90INS1_16FlashAttnFwdSm90INS1_25CollectiveMainloopFwdSm90ILi2EN4cute5tupleIJNS5_1CILi1EEES8_S8_EEENS6_IJNS7_ILi192EEENS7_ILi128EEENS7_ILi64EEEEEELi64ENS_6half_tEfNS_4arch4Sm90ELb0ELb0ELb1ELb1ELb1ELb0ELb0ELb1ELb1ELb1ELb0ELb0EEENS1_21CollectiveEpilogueFwdINS6_IJSA_SC_SB_EEES9_SE_SG_Li384ELb1ELb1ELb0ELb0EEENS1_36VarlenDynamicPersistentTileSchedulerILi192ELi128ELi384ELi128ELb0ELb1ELb1ELb0ELb1ELb1EEEEEEEEEvNT_6ParamsE)
	.align		4
        /*0134*/ 	.word	index@(__assertfail)
	.align		4
        /*0138*/ 	.word	index@(_ZN7cutlass13device_kernelIN5flash11enable_sm90INS1_16FlashAttnFwdSm90INS1_25CollectiveMainloopFwdSm90ILi2EN4cute5tupleIJNS5_1CILi1EEES8_S8_EEENS6_IJNS7_ILi192EEENS7_ILi128EEENS7_ILi64EEEEEELi64ENS_6half_tEfNS_4arch4Sm90ELb0ELb0ELb1ELb1ELb1ELb1ELb0ELb1ELb1ELb1ELb0ELb0EEENS1_21CollectiveEpilogueFwdINS6_IJSA_SC_SB_EEES9_SE_SG_Li384ELb1ELb1ELb0ELb0EEENS1_36VarlenDynamicPersistentTileSchedulerILi192ELi128ELi384ELi128ELb0ELb1ELb1ELb0ELb1ELb1EEEEEEEEEvNT_6ParamsE)
	.align		4
        /*013c*/ 	.word	index@(__assertfail)
	.align		4
        /*0140*/ 	.word	index@(_ZN7cutlass13device_kernelIN5flash11enable_sm90INS1_16FlashAttnFwdSm90INS1_25CollectiveMainloopFwdSm90ILi2EN4cute5tupleIJNS5_1CILi1EEES8_S8_EEENS6_IJNS7_ILi192EEENS7_ILi128EEENS7_ILi64EEEEEELi64ENS_6half_tEfNS_4arch4Sm90ELb0ELb1ELb1ELb0ELb1ELb0ELb0ELb1ELb1ELb1ELb0ELb0EEENS1_21CollectiveEpilogueFwdINS6_IJSA_SC_SB_EEES9_SE_SG_Li384ELb0ELb1ELb0ELb0EEENS1_30DynamicPersistentTileSchedulerILi384ELi128ELb0ELb1ELb1EEEEEEEEEvNT_6ParamsE)
	.align		4
        /*0144*/ 	.word	index@(__assertfail)
	.align		4
        /*0148*/ 	.word	index@(_ZN7cutlass13device_kernelIN5flash11enable_sm90INS1_16FlashAttnFwdSm90INS1_25CollectiveMainloopFwdSm90ILi2EN4cute5tupleIJNS5_1CILi1EEES8_S8_EEENS6_IJNS7_ILi192EEENS7_ILi128EEENS7_ILi64EEEEEELi64ENS_6half_tEfNS_4arch4Sm90ELb0ELb1ELb1ELb1ELb1ELb0ELb0ELb1ELb1ELb1ELb0ELb0EEENS1_21CollectiveEpilogueFwdINS6_IJSA_SC_SB_EEES9_SE_SG_Li384ELb1ELb1ELb0ELb0EEENS1_36VarlenDynamicPersistentTileSchedulerILi192ELi128ELi384ELi128ELb0ELb1ELb1ELb1ELb0ELb1EEEEEEEEEvNT_6ParamsE)
	.align		4
        /*014c*/ 	.word	index@(__assertfail)
	.align		4
        /*0150*/ 	.word	index@(_ZN7cutlass13device_kernelIN5flash11enable_sm90INS1_16FlashAttnFwdSm90INS1_25CollectiveMainloopFwdSm90ILi2EN4cute5tupleIJNS5_1CILi1EEES8_S8_EEENS6_IJNS7_ILi192EEENS7_ILi128EEENS7_ILi64EEEEEELi64ENS_6half_tEfNS_4arch4Sm90ELb0ELb1ELb1ELb1ELb1ELb1ELb0ELb1ELb1ELb1ELb0ELb0EEENS1_21CollectiveEpilogueFwdINS6_IJSA_SC_SB_EEES9_SE_SG_Li384ELb1ELb1ELb0ELb0EEENS1_36VarlenDynamicPersistentTileSchedulerILi192ELi128ELi384ELi128ELb0ELb1ELb1ELb1ELb0ELb1EEEEEEEEEvNT_6ParamsE)
	.align		4
        /*0154*/ 	.word	index@(__assertfail)
	.align		4
        /*0158*/ 	.word	index@(_ZN7cutlass13device_kernelIN5flash11enable_sm90INS1_16FlashAttnFwdSm90INS1_25CollectiveMainloopFwdSm90ILi2EN4cute5tupleIJNS5_1CILi1EEES8_S8_EEENS6_IJNS7_ILi192EEENS7_ILi128EEENS7_ILi64EEEEEELi64ENS_6half_tEfNS_4arch4Sm90ELb1ELb0ELb1ELb0ELb1ELb0ELb0ELb1ELb1ELb1ELb0ELb0EEENS1_21CollectiveEpilogueFwdINS6_IJSA_SC_SB_EEES9_SE_SG_Li384ELb0ELb1ELb0ELb0EEENS1_30DynamicPersistentTileSchedulerILi384ELi128ELb0ELb1ELb1EEEEEEEEEvNT_6ParamsE)
	.align		4
        /*015c*/ 	.word	index@(__assertfail)
	.align		4
        /*0160*/ 	.word	index@(_ZN7cutlass13device_kernelIN5flash11enable_sm90INS1_16FlashAttnFwdSm90INS1_25CollectiveMainloopFwdSm90ILi2EN4cute5tupleIJNS5_1CILi1EEES8_S8_EEENS6_IJNS7_ILi192EEENS7_ILi128EEENS7_ILi64EEEEEELi64ENS_6half_tEfNS_4arch4Sm90ELb1ELb0ELb1ELb1ELb1ELb0ELb0ELb1ELb1ELb1ELb0ELb0EEENS1_21CollectiveEpilogueFwdINS6_IJSA_SC_SB_EEES9_SE_SG_Li384ELb1ELb1ELb0ELb0EEENS1_36VarlenDynamicPersistentTileSchedulerILi192ELi128ELi384ELi128ELb0ELb1ELb1ELb1ELb1ELb1EEEEEEEEEvNT_6ParamsE)
	.align		4
        /*0164*/ 	.word	index@(__assertfail)
	.align		4
        /*0168*/ 	.word	index@(_ZN7cutlass13device_kernelIN5flash11enable_sm90INS1_16FlashAttnFwdSm90INS1_25CollectiveMainloopFwdSm90ILi2EN4cute5tupleIJNS5_1CILi1EEES8_S8_EEENS6_IJNS7_ILi192EEENS7_ILi128EEENS7_ILi64EEEEEELi64ENS_6half_tEfNS_4arch4Sm90ELb1ELb0ELb1ELb1ELb1ELb1ELb0ELb1ELb1ELb1ELb0ELb0EEENS1_21CollectiveEpilogueFwdINS6_IJSA_SC_SB_EEES9_SE_SG_Li384ELb1ELb1ELb0ELb0EEENS1_36VarlenDynamicPersistentTileSchedulerILi192ELi128ELi384ELi128ELb0ELb1ELb1ELb1ELb1ELb1EEEEEEEEEvNT_6ParamsE)
	.align		4
        /*016c*/ 	.word	index@(__assertfail)
	.align		4
        /*0170*/ 	.word	0x00000000
	.align		4
        /*0174*/ 	.word	0xfffffffe
	.align		4
        /*0178*/ 	.word	0x00000000
	.align		4
        /*017c*/ 	.word	0xfffffffd
	.align		4
        /*0180*/ 	.word	0x00000000
	.align		4
        /*0184*/ 	.word	0xfffffffc


//--------------------- .nv.constant4             --------------------------
	.section	.nv.constant4,"a",@progbits
	.align	8
	.align		8
.nv.constant4:
        /*0000*/ 	.dword	__assertfail
	.align		8
        /*0008*/ 	.dword	__unnamed_1
	.align		8
        /*0010*/ 	.dword	__unnamed_2
	.align		8
        /*0018*/ 	.dword	__unnamed_3
	.align		8
        /*0020*/ 	.dword	__unnamed_4
	.align		8
        /*0028*/ 	.dword	__unnamed_5
	.align		8
        /*0030*/ 	.dword	__unnamed_6
	.align		8
        /*0038*/ 	.dword	__unnamed_7
	.align		8
        /*0040*/ 	.dword	__unnamed_8
	.align		8
        /*0048*/ 	.dword	__unnamed_9
	.align		8
        /*0050*/ 	.dword	__unnamed_10
	.align		8
        /*0058*/ 	.dword	__unnamed_11
	.align		8
        /*0060*/ 	.dword	__unnamed_12
	.align		8
        /*0068*/ 	.dword	__unnamed_13
	.align		8
        /*0070*/ 	.dword	__unnamed_14
	.align		8
        /*0078*/ 	.dword	__unnamed_15
	.align		8
        /*0080*/ 	.dword	__unnamed_16
	.align		8
        /*0088*/ 	.dword	__unnamed_17
	.align		8
        /*0090*/ 	.dword	__unnamed_18
	.align		8
        /*0098*/ 	.dword	__unnamed_19
	.align		8
        /*00a0*/ 	.dword	__unnamed_20
	.align		8
        /*00a8*/ 	.dword	__unnamed_21
	.align		8
        /*00b0*/ 	.dword	__unnamed_22
	.align		8
        /*00b8*/ 	.dword	__unnamed_23
	.align		8
        /*00c0*/ 	.dword	__unnamed_24
	.align		8
        /*00c8*/ 	.dword	__unnamed_25
	.align		8
        /*00d0*/ 	.dword	__unnamed_26
	.align		8
        /*00d8*/ 	.dword	__unnamed_27
	.align		8
        /*00e0*/ 	.dword	_ZN80_INTERNAL_9d9403cd_44_flash_fwd_hdimall_fp16_paged_softcap_sm90_cu_ee213261_39244cuda3std3__45__cpo5beginE
	.align		8
        /*00e8*/ 	.dword	_ZN80_INTERNAL_9d9403cd_44_flash_fwd_hdimall_fp16_paged_softcap_sm90_cu_ee213261_39244cuda3std3__45__cpo3endE
	.align		8
        /*00f0*/ 	.dword	_ZN80_INTERNAL_9d9403cd_44_flash_fwd_hdimall_fp16_paged_softcap_sm90_cu_ee213261_39244cuda3std3__45__cpo6cbeginE
	.align		8
        /*00f8*/ 	.dword	_ZN80_INTERNAL_9d9403cd_44_flash_fwd_hdimall_fp16_paged_softcap_sm90_cu_ee213261_39244cuda3std3__45__cpo4cendE
	.align		8
        /*0100*/ 	.dword	_ZN80_INTERNAL_9d9403cd_44_flash_fwd_hdimall_fp16_paged_softcap_sm90_cu_ee213261_39244cuda3std3__482_GLOBAL__N__9d9403cd_44_flash_fwd_hdimall_fp16_paged_softcap_sm90_cu_ee213261_39246ignoreE
	.align		8
        /*0108*/ 	.dword	_ZN80_INTERNAL_9d9403cd_44_flash_fwd_hdimall_fp16_paged_softcap_sm90_cu_ee213261_39244cuda3std3__419piecewise_constructE
	.align		8
        /*0110*/ 	.dword	_ZN80_INTERNAL_9d9403cd_44_flash_fwd_hdimall_fp16_paged_softcap_sm90_cu_ee213261_39244cuda3std3__48in_placeE
	.align		8
        /*0118*/ 	.dword	_ZN80_INTERNAL_9d9403cd_44_flash_fwd_hdimall_fp16_paged_softcap_sm90_cu_ee213261_39244cuda3std6ranges3__45__cpo4swapE
	.align		8
        /*0120*/ 	.dword	_ZN80_INTERNAL_9d9403cd_44_flash_fwd_hdimall_fp16_paged_softcap_sm90_cu_ee213261_39244cuda3std6ranges3__45__cpo9iter_moveE
	.align		8
        /*0128*/ 	.dword	_ZN80_INTERNAL_9d9403cd_44_flash_fwd_hdimall_fp16_paged_softcap_sm90_cu_ee213261_39244cute7productE
	.align		8
        /*0130*/ 	.dword	_ZN80_INTERNAL_9d9403cd_44_flash_fwd_hdimall_fp16_paged_softcap_sm90_cu_ee213261_39244cute1_E
	.align		8
        /*0138*/ 	.dword	$str$23
	.align		8
        /*0140*/ 	.dword	$str$24


//--------------------- .text._ZN7cutlass13device_kernelIN5flash11enable_sm90INS1_16FlashAttnFwdSm90INS1_25CollectiveMainloopFwdSm90ILi2EN4cute5tupleIJNS5_1CILi1EEES8_S8_EEENS6_IJNS7_ILi128EEENS7_ILi80EEENS7_ILi256EEEEEELi256ENS_6half_tEfNS_4arch4Sm90ELb0ELb0ELb1ELb0ELb1ELb0ELb0ELb1ELb1ELb1ELb0ELb0EEENS1_21CollectiveEpilogueFwdINS6_IJSA_SC_SB_EEES9_SE_SG_Li256ELb0ELb1ELb0ELb0EEENS1_29StaticPersistentTileSchedulerILb0EEEEEEEEEvNT_6ParamsE --------------------------
	.section	.text._ZN7cutlass13device_kernelIN5flash11enable_sm90INS1_16FlashAttnFwdSm90INS1_25CollectiveMainloopFwdSm90ILi2EN4cute5tupleIJNS5_1CILi1EEES8_S8_EEENS6_IJNS7_ILi128EEENS7_ILi80EEENS7_ILi256EEEEEELi256ENS_6half_tEfNS_4arch4Sm90ELb0ELb0ELb1ELb0ELb1ELb0ELb0ELb1ELb1ELb1ELb0ELb0EEENS1_21CollectiveEpilogueFwdINS6_IJSA_SC_SB_EEES9_SE_SG_Li256ELb0ELb1ELb0ELb0EEENS1_29StaticPersistentTileSchedulerILb0EEEEEEEEEvNT_6ParamsE,"ax",@progbits
	.align	128
.text._ZN7cutlass13device_kernelIN5flash11enable_sm90INS1_16FlashAttnFwdSm90INS1_25CollectiveMainloopFwdSm90ILi2EN4cute5tupleIJNS5_1CILi1EEES8_S8_EEENS6_IJNS7_ILi128EEENS7_ILi80EEENS7_ILi256EEEEEELi256ENS_6half_tEfNS_4arch4Sm90ELb0ELb0ELb1ELb0ELb1ELb0ELb0ELb1ELb1ELb1ELb0ELb0EEENS1_21CollectiveEpilogueFwdINS6_IJSA_SC_SB_EEES9_SE_SG_Li256ELb0ELb1ELb0ELb0EEENS1_29StaticPersistentTileSchedulerILb0EEEEEEEEEvNT_6ParamsE:
        .type           _ZN7cutlass13device_kernelIN5flash11enable_sm90INS1_16FlashAttnFwdSm90INS1_25CollectiveMainloopFwdSm90ILi2EN4cute5tupleIJNS5_1CILi1EEES8_S8_EEENS6_IJNS7_ILi128EEENS7_ILi80EEENS7_ILi256EEEEEELi256ENS_6half_tEfNS_4arch4Sm90ELb0ELb0ELb1ELb0ELb1ELb0ELb0ELb1ELb1ELb1ELb0ELb0EEENS1_21CollectiveEpilogueFwdINS6_IJSA_SC_SB_EEES9_SE_SG_Li256ELb0ELb1ELb0ELb0EEENS1_29StaticPersistentTileSchedulerILb0EEEEEEEEEvNT_6ParamsE,@function
        .size           _ZN7cutlass13device_kernelIN5flash11enable_sm90INS1_16FlashAttnFwdSm90INS1_25CollectiveMainloopFwdSm90ILi2EN4cute5tupleIJNS5_1CILi1EEES8_S8_EEENS6_IJNS7_ILi128EEENS7_ILi80EEENS7_ILi256EEEEEELi256ENS_6half_tEfNS_4arch4Sm90ELb0ELb0ELb1ELb0ELb1ELb0ELb0ELb1ELb1ELb1ELb0ELb0EEENS1_21CollectiveEpilogueFwdINS6_IJSA_SC_SB_EEES9_SE_SG_Li256ELb0ELb1ELb0ELb0EEENS1_29StaticPersistentTileSchedulerILb0EEEEEEEEEvNT_6ParamsE,(.L_x_15838 - _ZN7cutlass13device_kernelIN5flash11enable_sm90INS1_16FlashAttnFwdSm90INS1_25CollectiveMainloopFwdSm90ILi2EN4cute5tupleIJNS5_1CILi1EEES8_S8_EEENS6_IJNS7_ILi128EEENS7_ILi80EEENS7_ILi256EEEEEELi256ENS_6half_tEfNS_4arch4Sm90ELb0ELb0ELb1ELb0ELb1ELb0ELb0ELb1ELb1ELb1ELb0ELb0EEENS1_21CollectiveEpilogueFwdINS6_IJSA_SC_SB_EEES9_SE_SG_Li256ELb0ELb1ELb0ELb0EEENS1_29StaticPersistentTileSchedulerILb0EEEEEEEEEvNT_6ParamsE)
        .other          _ZN7cutlass13device_kernelIN5flash11enable_sm90INS1_16FlashAttnFwdSm90INS1_25CollectiveMainloopFwdSm90ILi2EN4cute5tupleIJNS5_1CILi1EEES8_S8_EEENS6_IJNS7_ILi128EEENS7_ILi80EEENS7_ILi256EEEEEELi256ENS_6half_tEfNS_4arch4Sm90ELb0ELb0ELb1ELb0ELb1ELb0ELb0ELb1ELb1ELb1ELb0ELb0EEENS1_21CollectiveEpilogueFwdINS6_IJSA_SC_SB_EEES9_SE_SG_Li256ELb0ELb1ELb0ELb0EEENS1_29StaticPersistentTileSchedulerILb0EEEEEEEEEvNT_6ParamsE,@"STO_CUDA_ENTRY STV_DEFAULT"
_ZN7cutlass13device_kernelIN5flash11enable_sm90INS1_16FlashAttnFwdSm90INS1_25CollectiveMainloopFwdSm90ILi2EN4cute5tupleIJNS5_1CILi1EEES8_S8_EEENS6_IJNS7_ILi128EEENS7_ILi80EEENS7_ILi256EEEEEELi256ENS_6half_tEfNS_4arch4Sm90ELb0ELb0ELb1ELb0ELb1ELb0ELb0ELb1ELb1ELb1ELb0ELb0EEENS1_21CollectiveEpilogueFwdINS6_IJSA_SC_SB_EEES9_SE_SG_Li256ELb0ELb1ELb0ELb0EEENS1_29StaticPersistentTileSchedulerILb0EEEEEEEEEvNT_6ParamsE:
[----:B------:R-:W0:Y:S02]  /*0000*/  LDC R1, c[0x0][0x28] ;  /* 0x00000a00ff017b82 */ /* 0x000e240000000800 */
[----:B0-----:R-:W-:Y:S01]  /*0010*/  VIADD R1, R1, 0xfffffff0 ;  /* 0xfffffff001017836 */ /* 0x001fe20000000000 */
[----:B------:R-:W0:Y:S01]  /*0020*/  S2R R27, SR_TID.X ;  /* 0x00000000001b7919 */ /* 0x000e220000002100 */
[----:B------:R-:W-:Y:S01]  /*0030*/  ELECT P0, URZ, PT ;  /* 0x00000000003f782f */ /* 0x000fe20003800000 */
[----:B------:R-:W-:Y:S01]  /*0040*/  UMOV UR4, 0x80 ;  /* 0x0000008000047882 */ /* 0x000fe20000000000 */
[----:B------:R-:W-:Y:S01]  /*0050*/  UMOV UR7, 0x100 ;  /* 0x0000010000077882 */ /* 0x000fe20000000000 */
[----:B0-----:R-:W-:-:S05]  /*0060*/  SHF.R.U32.HI R0, RZ, 0x5, R27 ;  /* 0x00000005ff007819 */ /* 0x001fca000001161b */
[----:B------:R-:W0:Y:S02]  /*0070*/  SHFL.IDX PT, R2, R0, RZ, 0x1f ;  /* 0x00001fff00027589 */ /* 0x000e2400000e0000 */
[C---:B0-----:R-:W-:Y:S02]  /*0080*/  ISETP.NE.OR P0, PT, R2.reuse, RZ, !P0 ;  /* 0x000000ff0200720c */ /* 0x041fe40004705670 */
[----:B------:R-:W-:Y:S02]  /*0090*/  ISETP.NE.AND P1, PT, R2, RZ, PT ;  /* 0x000000ff0200720c */ /* 0x000fe40003f25270 */
[----:B------:R-:W-:-:S06]  /*00a0*/  SHF.R.U32.HI R2, RZ, 0x7, R27 ;  /* 0x00000007ff027819 */ /* 0x000fcc000001161b */
[----:B------:R-:W0:Y:S03]  /*00b0*/  SHFL.IDX PT, R2, R2, RZ, 0x1f ;  /* 0x00001fff02027589 */ /* 0x000e2600000e0000 */
[----:B------:R-:W-:Y:S01]  /*00c0*/  VOTEU.ALL UP0, P0 ;  /* 0x00000000003f7886 */ /* 0x000fe20000000000 */
[----:B------:R-:W-:-:S04]  /*00d0*/  VOTEU.ALL UP1, P0 ;  /* 0x00000000003f7886 */ /* 0x000fc80000020000 */
[----:B------:R-:W1:Y:S01]  /*00e0*/  @!UP0 S2UR UR8, SR_CgaCtaId ;  /* 0x00000000000889c3 */ /* 0x000e620000008800 */
[----:B------:R-:W-:Y:S01]  /*00f0*/  @!UP0 UMOV UR6, 0x400 ;  /* 0x0000040000068882 */ /* 0x000fe20000000000 */
[----:B------:R-:W-:-:S04]  /*0100*/  @!UP0 UIADD3 UR4, -UR4, 0x100000, URZ ;  /* 0x0010000004048890 */ /* 0x000fc8000fffe13f */
[----:B------:R-:W-:Y:S02]  /*0110*/  @!UP0 USHF.L.U32 UR5, UR4, 0xb, URZ ;  /* 0x0000000b04058899 */ /* 0x000fe4000800063f */
[----:B------:R-:W-:Y:S02]  /*0120*/  @!UP0 USHF.L.U32 UR4, UR4, 0x1, URZ ;  /* 0x0000000104048899 */ /* 0x000fe4000800063f */
[----:B-1----:R-:W-:Y:S02]  /*0130*/  @!UP0 ULEA UR8, UR8, UR6, 0x18 ;  /* 0x0000000608088291 */ /* 0x002fe4000f8ec03f */
[----:B------:R-:W-:-:S04]  /*0140*/  @!UP0 UIADD3 UR6, -UR7, 0x100000, URZ ;  /* 0x0010000007068890 */ /* 0x000fc8000fffe13f */
[----:B------:R-:W-:Y:S02]  /*0150*/  @!UP0 USHF.L.U32 UR7, UR6, 0xb, URZ ;  /* 0x0000000b06078899 */ /* 0x000fe4000800063f */
[----:B------:R-:W-:Y:S01]  /*0160*/  @!UP0 USHF.L.U32 UR6, UR6, 0x1, URZ ;  /* 0x0000000106068899 */ /* 0x000fe2000800063f */
[----:B------:R-:W-:-:S05]  /*0170*/  VOTEU.ALL UP0, P0 ;  /* 0x00000000003f7886 */ /* 0x000fca0000000000 */
[----:B------:R1:W2:Y:S06]  /*0180*/  @!UP0 SYNCS.EXCH.64 URZ, [UR8+0x38800], UR4 ;  /* 0x03880004083f85b2 */ /* 0x0002ac0008000100 */
[----:B------:R1:W3:Y:S02]  /*0190*/  @!UP1 SYNCS.EXCH.64 URZ, [UR8+0x38820], UR6 ;  /* 0x03882006083f95b2 */ /* 0x0002e40008000100 */
[----:B01----:R-:W-:Y:S05]  /*01a0*/  @P1 BRA `(.L_x_0) ;  /* 0x0000000000481947 */ /* 0x003fea0003800000 */
[----:B------:R-:W0:Y:S01]  /*01b0*/  S2UR UR5, SR_CgaCtaId ;  /* 0x00000000000579c3 */ /* 0x000e220000008800 */
[----:B------:R-:W-:Y:S01]  /*01c0*/  UMOV UR4, 0x400 ;  /* 0x0000040000047882 */ /* 0x000fe20000000000 */
[----:B------:R-:W-:Y:S01]  /*01d0*/  UMOV UR6, 0x80 ;  /* 0x0000008000067882 */ /* 0x000fe20000000000 */
[----:B------:R-:W-:Y:S01]  /*01e0*/  UMOV UR7, 0x100 ;  /* 0x0000010000077882 */ /* 0x000fe20000000000 */
[----:B------:R-:W-:Y:S01]  /*01f0*/  ELECT P0, URZ, PT ;  /* 0x00000000003f782f */ /* 0x000fe20003800000 */
[----:B0-----:R-:W-:Y:S02]  /*0200*/  ULEA UR8, UR5, UR4, 0x18 ;  /* 0x0000000405087291 */ /* 0x001fe4000f8ec03f */
[----:B------:R-:W-:-:S04]  /*0210*/  UIADD3 UR4, -UR6, 0x100000, URZ ;  /* 0x0010000006047890 */ /* 0x000fc8000fffe13f */
[----:B------:R-:W-:Y:S02]  /*0220*/  USHF.L.U32 UR5, UR4, 0xb, URZ ;  /* 0x0000000b04057899 */ /* 0x000fe4000800063f */
[----:B------:R-:W-:Y:S02]  /*0230*/  USHF.L.U32 UR4, UR4, 0x1, URZ ;  /* 0x0000000104047899 */ /* 0x000fe4000800063f */
[----:B------:R-:W-:-:S04]  /*0240*/  UIADD3 UR6, -UR7, 0x100000, URZ ;  /* 0x0010000007067890 */ /* 0x000fc8000fffe13f */
[----:B------:R-:W-:Y:S02]  /*0250*/  USHF.L.U32 UR7, UR6, 0xb, URZ ;  /* 0x0000000b06077899 */ /* 0x000fe4000800063f */
[----:B------:R-:W-:Y:S01]  /*0260*/  USHF.L.U32 UR6, UR6, 0x1, URZ ;  /* 0x0000000106067899 */ /* 0x000fe2000800063f */
[----:B------:R-:W0:Y:S03]  /*0270*/  FENCE.VIEW.ASYNC.S ;  /* 0x00000000000073c6 */ /* 0x000e260000000000 */
[----:B0-----:R0:W1:Y:S08]  /*0280*/  SYNCS.EXCH.64 URZ, [UR8+0x38830], UR4 ;  /* 0x03883004083f75b2 */ /* 0x0010700008000100 */
[----:B------:R0:W4:Y:S01]  /*0290*/  SYNCS.EXCH.64 URZ, [UR8+0x38840], UR6 ;  /* 0x03884006083f75b2 */ /* 0x0001220008000100 */
[----:B------:R0:W0:Y:S01]  /*02a0*/  SYNCS.EXCH.64 URZ, [UR8+0x38838], UR4 ;  /* 0x03883804083f75b2 */ /* 0x0000220008000100 */
[----:B------:R0:W0:Y:S01]  /*02b0*/  SYNCS.EXCH.64 URZ, [UR8+0x38848], UR6 ;  /* 0x03884806083f75b2 */ /* 0x0000220008000100 */
[----:B------:R-:W-:Y:S01]  /*02c0*/  NOP ;  /* 0x0000000000007918 */ /* 0x000fe20000000000 */
.L_x_0:
[----:B------:R-:W5:Y:S01]  /*02d0*/  SHFL.IDX PT, R3, R0, RZ, 0x1f ;  /* 0x00001fff00037589 */ /* 0x000f6200000e0000 */
[----:B------:R-:W-:Y:S01]  /*02e0*/  NOP ;  /* 0x0000000000007918 */ /* 0x000fe20000000000 */
[----:B-----5:R-:W-:-:S13]  /*02f0*/  ISETP.NE.AND P0, PT, R3, RZ, PT ;  /* 0x000000ff0300720c */ /* 0x020fda0003f05270 */
[----:B------:R-:W-:Y:S05]  /*0300*/  @P0 BRA `(.L_x_1) ;  /* 0x0000000000480947 */ /* 0x000fea0003800000 */
[----:B0-----:R-:W0:Y:S01]  /*0310*/  S2UR UR5, SR_CgaCtaId ;  /* 0x00000000000579c3 */ /* 0x001e220000008800 */
        /* <DEDUP_REMOVED lines=12> */
[----:B0-----:R0:W0:Y:S08]  /*03e0*/  SYNCS.EXCH.64 URZ, [UR8+0x38850], UR4 ;  /* 0x03885004083f75b2 */ /* 0x0010300008000100 */
[----:B------:R0:W0:Y:S01]  /*03f0*/  SYNCS.EXCH.64 URZ, [UR8+0x38860], UR6 ;  /* 0x03886006083f75b2 */ /* 0x0000220008000100 */
[----:B------:R0:W0:Y:S01]  /*0400*/  SYNCS.EXCH.64 URZ, [UR8+0x38858], UR4 ;  /* 0x03885804083f75b2 */ /* 0x0000220008000100 */
[----:B------:R0:W0:Y:S01]  /*0410*/  SYNCS.EXCH.64 URZ, [UR8+0x38868], UR6 ;  /* 0x03886806083f75b2 */ /* 0x0000220008000100 */
[----:B------:R-:W-:Y:S01]  /*0420*/  NOP ;  /* 0x0000000000007918 */ /* 0x000fe20000000000 */
.L_x_1:
[----:B------:R-:W5:Y:S01]  /*0430*/  SHFL.IDX PT, R3, R0, RZ, 0x1f ;  /* 0x00001fff00037589 */ /* 0x000f6200000e0000 */
[----:B------:R-:W-:Y:S01]  /*0440*/  NOP ;  /* 0x0000000000007918 */ /* 0x000fe20000000000 */
[----:B-----5:R-:W-:-:S13]  /*0450*/  ISETP.NE.AND P0, PT, R3, RZ, PT ;  /* 0x000000ff0300720c */ /* 0x020fda0003f05270 */
[----:B------:R-:W-:Y:S05]  /*0460*/  @P0 BRA `(.L_x_2) ;  /* 0x0000000000380947 */ /* 0x000fea0003800000 */
[----:B0-----:R-:W0:Y:S01]  /*0470*/  S2UR UR5, SR_CgaCtaId ;  /* 0x00000000000579c3 */ /* 0x001e220000008800 */
[----:B------:R-:W-:Y:S01]  /*0480*/  UMOV UR4, 0x400 ;  /* 0x0000040000047882 */ /* 0x000fe20000000000 */
[----:B------:R-:W-:Y:S01]  /*0490*/  UMOV UR7, 0x80 ;  /* 0x0000008000077882 */ /* 0x000fe20000000000 */
[----:B------:R-:W-:Y:S01]  /*04a0*/  ELECT P0, URZ, PT ;  /* 0x00000000003f782f */ /* 0x000fe20003800000 */
[----:B0-----:R-:W-:Y:S02]  /*04b0*/  ULEA UR6, UR5, UR4, 0x18 ;  /* 0x0000000405067291 */ /* 0x001fe4000f8ec03f */
[----:B------:R-:W-:-:S04]  /*04c0*/  UIADD3 UR4, -UR7, 0x100000, URZ ;  /* 0x0010000007047890 */ /* 0x000fc8000fffe13f */
[----:B------:R-:W-:Y:S02]  /*04d0*/  USHF.L.U32 UR5, UR4, 0xb, URZ ;  /* 0x0000000b04057899 */ /* 0x000fe4000800063f */
[----:B------:R-:W-:Y:S01]  /*04e0*/  USHF.L.U32 UR4, UR4, 0x1, URZ ;  /* 0x0000000104047899 */ /* 0x000fe2000800063f */
[----:B------:R-:W0:Y:S11]  /*04f0*/  FENCE.VIEW.ASYNC.S ;  /* 0x00000000000073c6 */ /* 0x000e360000000000 */
[----:B0-----:R0:W0:Y:S01]  /*0500*/  SYNCS.EXCH.64 URZ, [UR6+0x38870], UR4 ;  /* 0x03887004063f75b2 */ /* 0x0010220008000100 */
[----:B------:R0:W0:Y:S01]  /*0510*/  SYNCS.EXCH.64 URZ, [UR6+0x38880], UR4 ;  /* 0x03888004063f75b2 */ /* 0x0000220008000100 */
[----:B------:R0:W0:Y:S01]  /*0520*/  SYNCS.EXCH.64 URZ, [UR6+0x38878], UR4 ;  /* 0x03887804063f75b2 */ /* 0x0000220008000100 */
[----:B------:R0:W0:Y:S01]  /*0530*/  SYNCS.EXCH.64 URZ, [UR6+0x38888], UR4 ;  /* 0x03888804063f75b2 */ /* 0x0000220008000100 */
[----:B------:R-:W-:Y:S01]  /*0540*/  NOP ;  /* 0x0000000000007918 */ /* 0x000fe20000000000 */
.L_x_2:
        /* <DEDUP_REMOVED lines=22> */
.L_x_3:
[----:B------:R-:W5:Y:S01]  /*06b0*/  SHFL.IDX PT, R3, R0, RZ, 0x1f ;  /* 0x00001fff00037589 */ /* 0x000f6200000e0000 */
[----:B------:R-:W-:Y:S01]  /*06c0*/  R2UR UR9, R2 ;  /* 0x00000000020972ca */ /* 0x000fe200000e0000 */
        /* <DEDUP_REMOVED lines=21> */
.L_x_4:
[----:B------:R-:W-:Y:S01]  /*0820*/  UISETP.NE.AND UP0, UPT, UR9, URZ, UPT ;  /* 0x0000003f0900728c */ /* 0x000fe2000bf05270 */
[----:B------:R-:W-:Y:S01]  /*0830*/  NOP ;  /* 0x0000000000007918 */ /* 0x000fe20000000000 */
[----:B0-----:R-:W-:Y:S01]  /*0840*/  UMOV UR4, 0x1 ;  /* 0x0000000100047882 */ /* 0x001fe20000000000 */
[----:B------:R-:W-:Y:S01]  /*0850*/  ULDC.64 UR36, c[0x0][0x208] ;  /* 0x0000820000247ab9 */ /* 0x000fe20000000a00 */
[----:B------:R-:W-:Y:S01]  /*0860*/  USEL UR4, UR4, 0x2, !UP0 ;  /* 0x0000000204047887 */ /* 0x000fe2000c000000 */
[----:B-1234-:R-:W-:Y:S01]  /*0870*/  BAR.SYNC.DEFER_BLOCKING 0x0 ;  /* 0x0000000000007b1d */ /* 0x01efe20000010000 */
[----:B------:R-:W-:-:S04]  /*0880*/  PLOP3.LUT P0, PT, PT, PT, UP0, 0x80, 0x0 ;  /* 0x000000000000781c */ /* 0x000fc80003f0f008 */
[----:B------:R-:W-:-:S05]  /*0890*/  IMAD.U32 R2, RZ, RZ, UR4 ;  /* 0x00000004ff027e24 */ /* 0x000fca000f8e00ff */
[----:B------:R0:W-:Y:S04]  /*08a0*/  STL [R1+0xc], R2 ;  /* 0x00000c0201007387 */ /* 0x0001e80000100800 */
[----:B------:R-:W-:Y:S05]  /*08b0*/  @!P0 BRA `(.L_x_5) ;  /* 0x000000c400008947 */ /* 0x000fea0003800000 */
.L_x_6:
[----:B------:R-:W-:-:S08]  /*08c0*/  NOP ;  /* 0x0000000000007918 */ /* 0x000fd00000000000 */
[----:B------:R-:W1:Y:S02]  /*08d0*/  USETMAXREG.TRY_ALLOC.CTAPOOL UP0, 0xe8 ;  /* 0x000000e8000079c8 */ /* 0x000e640008000600 */
[----:B-1----:R-:W-:-:S13]  /*08e0*/  PLOP3.LUT P0, PT, PT, PT, UP0, 0x80, 0x0 ;  /* 0x000000000000781c */ /* 0x002fda0003f0f008 */
[----:B------:R-:W-:Y:S05]  /*08f0*/  @!P0 BRA `(.L_x_6) ;  /* 0xfffffffc00f08947 */ /* 0x000fea000383ffff */
[----:B------:R-:W1:Y:S08]  /*0900*/  S2UR UR4, SR_CTAID.X ;  /* 0x00000000000479c3 */ /* 0x000e700000002500 */
[----:B------:R-:W-:Y:S08]  /*0910*/  BAR.ARV 0x8, 0x180 ;  /* 0x0206000000007b1d */ /* 0x000ff00000002000 */
[----:B------:R-:W1:Y:S02]  /*0920*/  LDC R0, c[0x0][0xc34] ;  /* 0x00030d00ff007b82 */ /* 0x000e640000000800 */
[----:B-1----:R-:W-:-:S13]  /*0930*/  ISETP.LE.AND P0, PT, R0, UR4, PT ;  /* 0x0000000400007c0c */ /* 0x002fda000bf03270 */
[----:B------:R-:W-:Y:S05]  /*0940*/  @P0 EXIT ;  /* 0x000000000000094d */ /* 0x000fea0003800000 */
[----:B0-----:R-:W2:Y:S01]  /*0950*/  LDL R2, [R1+0xc] ;  /* 0x00000c0001027983 */ /* 0x001ea20000100800 */
[----:B------:R-:W-:Y:S01]  /*0960*/  VIADD R213, R27, 0xffffff80 ;  /* 0xffffff801bd57836 */ /* 0x000fe20000000000 */
[----:B------:R-:W-:Y:S01]  /*0970*/  UMOV UR38, URZ ;  /* 0x0000003f00267c82 */ /* 0x000fe20008000000 */
[----:B------:R-:W-:Y:S01]  /*0980*/  IMAD.U32 R214, RZ, RZ, UR4 ;  /* 0x00000004ffd67e24 */ /* 0x000fe2000f8e00ff */
[----:B------:R-:W-:Y:S02]  /*0990*/  UMOV UR4, URZ ;  /* 0x0000003f00047c82 */ /* 0x000fe40008000000 */
[----:B------:R-:W-:Y:S01]  /*09a0*/  SHF.R.S32.HI R0, RZ, 0x1f, R213 ;  /* 0x0000001fff007819 */ /* 0x000fe200000114d5 */
[----:B------:R-:W-:Y:S01]  /*09b0*/  IMAD.U32 R16, RZ, RZ, UR4 ;  /* 0x00000004ff107e24 */ /* 0x000fe2000f8e00ff */
[----:B------:R-:W-:Y:S02]  /*09c0*/  MOV R219, UR4 ;  /* 0x0000000400db7c02 */ /* 0x000fe40008000f00 */
[----:B------:R-:W-:-:S02]  /*09d0*/  LEA.HI R5, R0, R213, RZ, 0x5 ;  /* 0x000000d500057211 */ /* 0x000fc400078f28ff */
[CC--:B------:R-:W-:Y:S02]  /*09e0*/  LEA.HI R4, R0.reuse, R213.reuse, RZ, 0x4 ;  /* 0x000000d500047211 */ /* 0x0c0fe400078f20ff */
[CC--:B------:R-:W-:Y:S01]  /*09f0*/  LEA.HI R6, R0.reuse, R213.reuse, RZ, 0x2 ;  /* 0x000000d500067211 */ /* 0x0c0fe200078f10ff */
[----:B------:R-:W-:Y:S01]  /*0a00*/  IMAD.SHL.U32 R7, R5, 0x20, RZ ;  /* 0x0000002005077824 */ /* 0x000fe200078e00ff */
[----:B------:R-:W-:Y:S02]  /*0a10*/  LEA.HI R218, R0, R213, RZ, 0x3 ;  /* 0x000000d500da7211 */ /* 0x000fe400078f18ff */
[----:B------:R-:W-:Y:S02]  /*0a20*/  SHF.R.S32.HI R5, RZ, 0x4, R4 ;  /* 0x00000004ff057819 */ /* 0x000fe40000011404 */
[----:B------:R-:W-:Y:S02]  /*0a30*/  LOP3.LUT R10, R6, 0xfffffffc, RZ, 0xc0, !PT ;  /* 0xfffffffc060a7812 */ /* 0x000fe400078ec0ff */
[----:B------:R-:W-:-:S02]  /*0a40*/  LOP3.LUT R6, R4, 0x3fffff0, RZ, 0xc0, !PT ;  /* 0x03fffff004067812 */ /* 0x000fc400078ec0ff */
[----:B------:R-:W-:Y:S01]  /*0a50*/  LEA.HI R4, R4, R5, RZ, 0x1 ;  /* 0x0000000504047211 */ /* 0x000fe200078f08ff */
[----:B------:R-:W-:Y:S01]  /*0a60*/  IMAD.IADD R10, R213, 0x1, -R10 ;  /* 0x00000001d50a7824 */ /* 0x000fe200078e0a0a */
[----:B------:R-:W-:Y:S01]  /*0a70*/  LOP3.LUT R7, R7, 0xfffffc00, RZ, 0xc0, !PT ;  /* 0xfffffc0007077812 */ /* 0x000fe200078ec0ff */
[----:B------:R-:W-:Y:S01]  /*0a80*/  IMAD.IADD R6, R213, 0x1, -R6 ;  /* 0x00000001d5067824 */ /* 0x000fe200078e0a06 */
[----:B------:R-:W-:Y:S02]  /*0a90*/  LOP3.LUT R4, R4, 0x1ffffffe, RZ, 0xc0, !PT ;  /* 0x1ffffffe04047812 */ /* 0x000fe400078ec0ff */
[----:B------:R-:W-:Y:S01]  /*0aa0*/  LOP3.LUT R12, R218, 0xfffffff8, RZ, 0xc0, !PT ;  /* 0xfffffff8da0c7812 */ /* 0x000fe200078ec0ff */
[----:B------:R-:W-:Y:S01]  /*0ab0*/  IMAD R7, R6, 0x40, R7 ;  /* 0x0000004006077824 */ /* 0x000fe200078e0207 */
[----:B------:R-:W-:Y:S01]  /*0ac0*/  LEA.HI R6, R10, R10, RZ, 0x1 ;  /* 0x0000000a0a067211 */ /* 0x000fe200078f08ff */
[----:B------:R-:W-:Y:S01]  /*0ad0*/  IMAD.IADD R4, R5, 0x1, -R4 ;  /* 0x0000000105047824 */ /* 0x000fe200078e0a04 */
[----:B------:R-:W-:-:S03]  /*0ae0*/  SHF.R.S32.HI R218, RZ, 0x3, R218 ;  /* 0x00000003ffda7819 */ /* 0x000fc600000114da */
[----:B------:R-:W-:Y:S01]  /*0af0*/  IMAD R224, R4, 0x8, R7 ;  /* 0x0000000804e07824 */ /* 0x000fe200078e0207 */
[----:B--2---:R-:W-:Y:S02]  /*0b00*/  R2UR UR5, R2 ;  /* 0x00000000020572ca */ /* 0x004fe400000e0000 */
[----:B------:R-:W-:-:S04]  /*0b10*/  LEA.HI R2, R0, R213, RZ, 0x7 ;  /* 0x000000d500027211 */ /* 0x000fc800078f38ff */
[C---:B------:R-:W-:Y:S02]  /*0b20*/  LOP3.LUT R220, R2.reuse, 0xffffff80, RZ, 0xc0, !PT ;  /* 0xffffff8002dc7812 */ /* 0x040fe400078ec0ff */
[----:B------:R-:W-:Y:S02]  /*0b30*/  SHF.R.S32.HI R221, RZ, 0x7, R2 ;  /* 0x00000007ffdd7819 */ /* 0x000fe40000011402 */
[----:B------:R-:W-:Y:S02]  /*0b40*/  IADD3 R220, R213, -R220, RZ ;  /* 0x800000dcd5dc7210 */ /* 0x000fe40007ffe0ff */
[----:B------:R-:W-:Y:S01]  /*0b50*/  LEA.HI R2, R2, R221, RZ, 0x1 ;  /* 0x000000dd02027211 */ /* 0x000fe200078f08ff */
[----:B------:R-:W-:Y:S01]  /*0b60*/  ULOP3.LUT UR5, UR5, 0x1, URZ, 0xfc, !UPT ;  /* 0x0000000105057892 */ /* 0x000fe2000f8efc3f */
[----:B------:R-:W-:Y:S02]  /*0b70*/  SHF.R.S32.HI R3, RZ, 0x1f, R220 ;  /* 0x0000001fff037819 */ /* 0x000fe400000114dc */
[----:B------:R-:W-:-:S02]  /*0b80*/  LOP3.LUT R2, R2, 0x3fffffe, RZ, 0xc0, !PT ;  /* 0x03fffffe02027812 */ /* 0x000fc400078ec0ff */
[CC--:B------:R-:W-:Y:S01]  /*0b90*/  LEA.HI R0, R3.reuse, R220.reuse, RZ, 0x2 ;  /* 0x000000dc03007211 */ /* 0x0c0fe200078f10ff */
[----:B------:R-:W-:Y:S01]  /*0ba0*/  IMAD.U32 R226, RZ, RZ, UR5 ;  /* 0x00000005ffe27e24 */ /* 0x000fe2000f8e00ff */
[----:B------:R-:W-:Y:S01]  /*0bb0*/  LEA.HI R5, R3, R220, RZ, 0x5 ;  /* 0x000000dc03057211 */ /* 0x000fe200078f28ff */
[----:B------:R-:W-:Y:S01]  /*0bc0*/  IMAD.IADD R2, R221, 0x1, -R2 ;  /* 0x00000001dd027824 */ /* 0x000fe200078e0a02 */
[--C-:B------:R-:W-:Y:S02]  /*0bd0*/  SHF.R.S32.HI R8, RZ, 0x2, R0.reuse ;  /* 0x00000002ff087819 */ /* 0x100fe40000011400 */
[----:B------:R-:W-:Y:S02]  /*0be0*/  SHF.R.S32.HI R9, RZ, 0x1f, R0 ;  /* 0x0000001fff097819 */ /* 0x000fe40000011400 */
[----:B------:R-:W-:Y:S02]  /*0bf0*/  IADD3 R213, R213, -R12, RZ ;  /* 0x8000000cd5d57210 */ /* 0x000fe40007ffe0ff */
[----:B------:R-:W-:-:S02]  /*0c00*/  LEA.HI R9, R9, R8, RZ, 0x3 ;  /* 0x0000000809097211 */ /* 0x000fc400078f18ff */
[----:B------:R-:W-:Y:S01]  /*0c10*/  SHF.R.S32.HI R5, RZ, 0x5, R5 ;  /* 0x00000005ff057819 */ /* 0x000fe20000011405 */
[----:B------:R-:W-:Y:S01]  /*0c20*/  IMAD.SHL.U32 R19, R213, 0x8, RZ ;  /* 0x00000008d5137824 */ /* 0x000fe200078e00ff */
[----:B------:R-:W-:Y:S02]  /*0c30*/  LOP3.LUT R9, R9, 0xfffffff8, RZ, 0xc0, !PT ;  /* 0xfffffff809097812 */ /* 0x000fe400078ec0ff */
[----:B------:R-:W-:Y:S01]  /*0c40*/  LOP3.LUT R3, R0, 0x7ffffffc, RZ, 0xc0, !PT ;  /* 0x7ffffffc00037812 */ /* 0x000fe200078ec0ff */
[C---:B------:R-:W-:Y:S01]  /*0c50*/  VIADD R212, R19.reuse, 0x40 ;  /* 0x0000004013d47836 */ /* 0x040fe20000000000 */
[----:B------:R-:W-:Y:S01]  /*0c60*/  MOV R12, 0xfffffffe ;  /* 0xfffffffe000c7802 */ /* 0x000fe20000000f00 */
[----:B------:R-:W-:Y:S01]  /*0c70*/  IMAD.IADD R8, R8, 0x1, -R9 ;  /* 0x0000000108087824 */ /* 0x000fe200078e0a09 */
[----:B------:R-:W-:Y:S01]  /*0c80*/  LOP3.LUT R9, R6, 0x1ffffffe, RZ, 0xc0, !PT ;  /* 0x1ffffffe06097812 */ /* 0x000fe200078ec0ff */
[C---:B------:R-:W-:Y:S02]  /*0c90*/  VIADD R23, R19.reuse, 0x80 ;  /* 0x0000008013177836 */ /* 0x040fe40000000000 */
[----:B------:R-:W-:Y:S01]  /*0ca0*/  VIADD R22, R19, 0xc0 ;  /* 0x000000c013167836 */ /* 0x000fe20000000000 */
[----:B------:R-:W-:Y:S01]  /*0cb0*/  LEA R5, R5, R8, 0x4 ;  /* 0x0000000805057211 */ /* 0x000fe200078e20ff */
[----:B------:R-:W-:Y:S01]  /*0cc0*/  IMAD.IADD R3, R220, 0x1, -R3 ;  /* 0x00000001dc037824 */ /* 0x000fe200078e0a03 */
[----:B------:R-:W-:Y:S01]  /*0cd0*/  SHF.R.S32.HI R0, RZ, 0x1f, R23 ;  /* 0x0000001fff007819 */ /* 0x000fe20000011417 */
[----:B------:R-:W-:Y:S01]  /*0ce0*/  IMAD.IADD R9, R10, 0x1, -R9 ;  /* 0x000000010a097824 */ /* 0x000fe200078e0a09 */
[----:B------:R-:W-:Y:S01]  /*0cf0*/  LEA R222, R2, R5, 0x6 ;  /* 0x0000000502de7211 */ /* 0x000fe200078e30ff */
[----:B------:R-:W-:Y:S01]  /*0d00*/  IMAD R225, R3, R12, 0x50 ;  /* 0x0000005003e17424 */ /* 0x000fe200078e020c */
[----:B------:R-:W-:-:S02]  /*0d10*/  SHF.R.S32.HI R2, RZ, 0x1f, R212 ;  /* 0x0000001fff027819 */ /* 0x000fc400000114d4 */
[----:B------:R-:W-:Y:S01]  /*0d20*/  SHF.R.S32.HI R227, RZ, 0x1f, R22 ;  /* 0x0000001fffe37819 */ /* 0x000fe20000011416 */
[----:B------:R-:W-:-:S07]  /*0d30*/  IMAD R223, R9, 0x8, R222 ;  /* 0x0000000809df7824 */ /* 0x000fce00078e02de */
.L_x_39:
[----:B0-----:R-:W0:Y:S01]  /*0d40*/  SHFL.IDX PT, R0, R221, RZ, 0x1f ;  /* 0x00001fffdd007589 */ /* 0x001e2200000e0000 */
[----:B-1----:R-:W1:Y:S01]  /*0d50*/  S2UR UR61, SR_CgaCtaId ;  /* 0x00000000003d79c3 */ /* 0x002e620000008800 */
[----:B------:R-:W-:Y:S01]  /*0d60*/  ULDC.64 UR6, c[0x0][0x418] ;  /* 0x0001060000067ab9 */ /* 0x000fe20000000a00 */
[----:B------:R-:W-:Y:S01]  /*0d70*/  ULDC UR4, c[0x0][0xc38] ;  /* 0x00030e0000047ab9 */ /* 0x000fe20000000800 */
[----:B------:R-:W-:Y:S01]  /*0d80*/  UISETP.NE.U32.AND UP0, UPT, UR6, URZ, UPT ;  /* 0x0000003f0600728c */ /* 0x000fe2000bf05070 */
[----:B------:R-:W-:Y:S01]  /*0d90*/  R2UR UR13, R214 ;  /* 0x00000000d60d72ca */ /* 0x000fe200000e0000 */
[----:B------:R-:W-:Y:S01]  /*0da0*/  UISETP.NE.AND UP1, UPT, UR4, 0x1, UPT ;  /* 0x000000010400788c */ /* 0x000fe2000bf25270 */
[----:B------:R-:W-:Y:S02]  /*0db0*/  UMOV UR40, 0x400 ;  /* 0x0000040000287882 */ /* 0x000fe40000000000 */
[----:B------:R-:W-:Y:S01]  /*0dc0*/  ULDC UR4, c[0x0][0xc44] ;  /* 0x0003110000047ab9 */ /* 0x000fe20000000800 */
[----:B------:R-:W-:-:S02]  /*0dd0*/  UISETP.NE.AND.EX UP0, UPT, UR7, URZ, UPT, UP0 ;  /* 0x0000003f0700728c */ /* 0x000fc4000bf05300 */
[----:B------:R-:W-:Y:S01]  /*0de0*/  UISETP.NE.AND UP2, UPT, UR4, 0x1, UPT ;  /* 0x000000010400788c */ /* 0x000fe2000bf45270 */
[----:B------:R-:W-:Y:S01]  /*0df0*/  ULDC UR39, c[0x0][0x424] ;  /* 0x0001090000277ab9 */ /* 0x000fe20000000800 */
[----:B------:R-:W-:Y:S01]  /*0e00*/  ULDC UR10, c[0x0][0x2f0] ;  /* 0x0000bc00000a7ab9 */ /* 0x000fe20000000800 */
[----:B------:R-:W-:Y:S02]  /*0e10*/  USEL UR39, UR39, 0x1, UP0 ;  /* 0x0000000127277887 */ /* 0x000fe40008000000 */
[----:B------:R-:W-:Y:S01]  /*0e20*/  @UP1 ULDC UR4, c[0x0][0xc3c] ;  /* 0x00030f0000041ab9 */ /* 0x000fe20000000800 */
[----:B------:R-:W-:Y:S01]  /*0e30*/  @UP1 ULDC UR12, c[0x0][0xc40] ;  /* 0x00031000000c1ab9 */ /* 0x000fe20000000800 */
[----:B------:R-:W-:Y:S02]  /*0e40*/  UIMAD.WIDE.U32 UR4, UR13, UR4, URZ ;  /* 0x000000040d0472a5 */ /* 0x000fe4000f8e003f */
[----:B------:R-:W-:Y:S01]  /*0e50*/  UIMAD UR39, UR39, UR10, URZ ;  /* 0x0000000a272772a4 */ /* 0x000fe2000f8e023f */
[----:B0-----:R-:W-:Y:S01]  /*0e60*/  R2UR UR6, R0 ;  /* 0x00000000000672ca */ /* 0x001fe200000e0000 */
[----:B-1----:R-:W-:Y:S01]  /*0e70*/  ULEA UR40, UR61, UR40, 0x18 ;  /* 0x000000283d287291 */ /* 0x002fe2000f8ec03f */
[----:B------:R-:W-:Y:S01]  /*0e80*/  UMOV UR14, UR13 ;  /* 0x0000000d000e7c82 */ /* 0x000fe20008000000 */
[----:B------:R-:W-:-:S02]  /*0e90*/  @UP1 USHF.R.U32.HI UR14, URZ, UR12, UR5 ;  /* 0x0000000c3f0e1299 */ /* 0x000fc40008011605 */
[----:B------:R-:W-:Y:S01]  /*0ea0*/  UIADD3 UR11, UR40, 0x14400, URZ ;  /* 0x00014400280b7890 */ /* 0x000fe2000fffe03f */
[----:B------:R-:W-:-:S03]  /*0eb0*/  @UP2 ULDC.64 UR8, c[0x0][0xc48] ;  /* 0x0003120000082ab9 */ /* 0x000fc60000000a00 */
[----:B------:R-:W-:Y:S01]  /*0ec0*/  ULOP3.LUT UP0, URZ, UR11, 0x9f, URZ, 0xc0, !UPT ;  /* 0x0000009f0b3f7892 */ /* 0x000fe2000f80c03f */
[----:B------:R-:W-:Y:S01]  /*0ed0*/  MOV R217, UR14 ;  /* 0x0000000e00d97c02 */ /* 0x000fe20008000f00 */
[----:B------:R-:W-:Y:S02]  /*0ee0*/  UIMAD.WIDE.U32 UR4, UR14, UR8, URZ ;  /* 0x000000080e0472a5 */ /* 0x000fe4000f8e003f */
[----:B------:R-:W-:Y:S02]  /*0ef0*/  ULEA.HI UR7, UR6, UR6, URZ, 0x1 ;  /* 0x0000000606077291 */ /* 0x000fe4000f8f083f */
[----:B------:R-:W-:Y:S01]  /*0f00*/  PLOP3.LUT P0, PT, PT, PT, UP0, 0x80, 0x0 ;  /* 0x000000000000781c */ /* 0x000fe20003f0f008 */
[----:B------:R-:W-:Y:S01]  /*0f10*/  UMOV UR10, UR14 ;  /* 0x0000000e000a7c82 */ /* 0x000fe20008000000 */
[----:B------:R-:W-:Y:S02]  /*0f20*/  ULOP3.LUT UR7, UR7, 0x1e, URZ, 0xc0, !UPT ;  /* 0x0000001e07077892 */ /* 0x000fe4000f8ec03f */
[----:B------:R-:W-:-:S02]  /*0f30*/  @UP2 USHF.R.U32.HI UR10, URZ, UR9, UR5 ;  /* 0x000000093f0a2299 */ /* 0x000fc40008011605 */
[----:B------:R-:W-:Y:S02]  /*0f40*/  UIADD3 UR7, UR6, -UR7, URZ ;  /* 0x8000000706077290 */ /* 0x000fe4000fffe03f */
[----:B------:R-:W-:Y:S02]  /*0f50*/  UIADD3 UR6, UR39, 0x4f, URZ ;  /* 0x0000004f27067890 */ /* 0x000fe4000fffe03f */
[----:B------:R-:W-:Y:S01]  /*0f60*/  ULEA UR8, UR7, UR11, 0xd ;  /* 0x0000000b07087291 */ /* 0x000fe2000f8e683f */
[----:B------:R-:W-:Y:S01]  /*0f70*/  IMAD.U32 R216, RZ, RZ, UR10 ;  /* 0x0000000affd87e24 */ /* 0x000fe2000f8e00ff */
[----:B------:R-:W-:Y:S02]  /*0f80*/  UIMAD.WIDE UR6, UR6, 0x66666667, URZ ;  /* 0x66666667060678a5 */ /* 0x000fe4000f8e023f */
[----:B------:R-:W-:Y:S02]  /*0f90*/  USHF.R.U32.HI UR8, URZ, 0x4, UR8 ;  /* 0x000000043f087899 */ /* 0x000fe40008011608 */
[----:B------:R-:W-:Y:S01]  /*0fa0*/  USHF.R.U32.HI UR60, URZ, 0x1f, UR7 ;  /* 0x0000001f3f3c7899 */ /* 0x000fe20008011607 */
[----:B------:R-:W-:Y:S01]  /*0fb0*/  UMOV UR4, UR13 ;  /* 0x0000000d00047c82 */ /* 0x000fe20008000000 */
[----:B------:R-:W-:Y:S01]  /*0fc0*/  ULOP3.LUT UR41, UR8, 0x3fff, URZ, 0xc0, !UPT ;  /* 0x00003fff08297892 */ /* 0x000fe2000f8ec03f */
[----:B------:R-:W-:Y:S01]  /*0fd0*/  IMAD.U32 R215, RZ, RZ, UR4 ;  /* 0x00000004ffd77e24 */ /* 0x000fe2000f8e00ff */
[----:B------:R-:W-:Y:S01]  /*0fe0*/  ULEA.HI.SX32 UR60, UR7, UR60, 0x1b ;  /* 0x0000003c073c7291 */ /* 0x000fe2000f8fda3f */
[----:B--234-:R-:W-:Y:S11]  /*0ff0*/  @!P0 BRA `(.L_x_7) ;  /* 0x0000000000408947 */ /* 0x01cff60003800000 */
[----:B------:R-:W-:Y:S01]  /*1000*/  MOV R0, 0x0 ;  /* 0x0000000000007802 */ /* 0x000fe20000000f00 */
[----:B------:R-:W-:Y:S01]  /*1010*/  ULDC.64 UR4, c[0x4][0x138] ;  /* 0x01004e0000047ab9 */ /* 0x000fe20000000a00 */
[----:B------:R-:W-:Y:S01]  /*1020*/  ULDC.64 UR6, c[0x4][0xb8] ;  /* 0x01002e0000067ab9 */ /* 0x000fe20000000a00 */
[----:B------:R-:W-:Y:S01]  /*1030*/  IMAD.U32 R4, RZ, RZ, UR4 ;  /* 0x00000004ff047e24 */ /* 0x000fe2000f8e00ff */
[----:B------:R0:W1:Y:S01]  /*1040*/  LDC.64 R2, c[0x4][R0] ;  /* 0x0100000000027b82 */ /* 0x0000620000000a00 */
[----:B------:R-:W-:Y:S01]  /*1050*/  MOV R5, UR5 ;  /* 0x0000000500057c02 */ /* 0x000fe20008000f00 */
[----:B------:R-:W-:Y:S01]  /*1060*/  ULDC.64 UR4, c[0x4][0x140] ;  /* 0x0100500000047ab9 */ /* 0x000fe20000000a00 */
[----:B------:R-:W-:Y:S01]  /*1070*/  IMAD.U32 R10, RZ, RZ, UR6 ;  /* 0x00000006ff0a7e24 */ /* 0x000fe2000f8e00ff */
[----:B------:R-:W-:Y:S01]  /*1080*/  MOV R11, UR7 ;  /* 0x00000007000b7c02 */ /* 0x000fe20008000f00 */
[----:B------:R-:W-:Y:S02]  /*1090*/  IMAD.U32 R6, RZ, RZ, UR4 ;  /* 0x00000004ff067e24 */ /* 0x000fe4000f8e00ff */
[----:B------:R-:W-:-:S02]  /*10a0*/  IMAD.U32 R7, RZ, RZ, UR5 ;  /* 0x00000005ff077e24 */ /* 0x000fc4000f8e00ff */
[----:B------:R-:W-:Y:S02]  /*10b0*/  IMAD.MOV.U32 R8, RZ, RZ, 0x70 ;  /* 0x00000070ff087424 */ /* 0x000fe400078e00ff */
[----:B------:R-:W-:Y:S02]  /*10c0*/  IMAD.MOV.U32 R12, RZ, RZ, 0x1 ;  /* 0x00000001ff0c7424 */ /* 0x000fe400078e00ff */
[----:B0-----:R-:W-:-:S07]  /*10d0*/  IMAD.MOV.U32 R13, RZ, RZ, RZ ;  /* 0x000000ffff0d7224 */ /* 0x001fce00078e00ff */
[----:B------:R-:W-:-:S07]  /*10e0*/  LEPC R20, `(.L_x_7) ;  /* 0x000000001014794e */ /* 0x000fce0000000000 */
[----:B-1----:R-:W-:Y:S05]  /*10f0*/  CALL.ABS.NOINC R2 ;  /* 0x0000000002007343 */ /* 0x002fea0003c00000 */
.L_x_7:
[----:B------:R-:W-:Y:S02]  /*1100*/  R2UR UR4, R219 ;  /* 0x00000000db0472ca */ /* 0x000fe400000e0000 */
[----:B------:R-:W-:-:S11]  /*1110*/  R2UR UR5, R226 ;  /* 0x00000000e20572ca */ /* 0x000fd600000e0000 */
[----:B------:R-:W-:Y:S02]  /*1120*/  ULOP3.LUT UR4, UR4, 0x1, URZ, 0xc0, !UPT ;  /* 0x0000000104047892 */ /* 0x000fe4000f8ec03f */
[----:B------:R-:W-:-:S04]  /*1130*/  IMAD.U32 R2, RZ, RZ, UR5 ;  /* 0x00000005ff027e24 */ /* 0x000fc8000f8e00ff */
[----:B------:R-:W-:Y:S02]  /*1140*/  MOV R0, UR4 ;  /* 0x0000000400007c02 */ /* 0x000fe40008000f00 */
[----:B------:R-:W-:Y:S02]  /*1150*/  ISETP.NE.AND P0, PT, R2, 0x3, PT ;  /* 0x000000030200780c */ /* 0x000fe40003f05270 */
[----:B------:R-:W-:-:S04]  /*1160*/  SHF.L.U32 R0, R0, 0x1f, RZ ;  /* 0x0000001f00007819 */ /* 0x000fc800000006ff */
[----:B------:R-:W0:Y:S02]  /*1170*/  SYNCS.PHASECHK.TRANS64.TRYWAIT P1, [UR40+0x38800], R0 ;  /* 0x03880000ff0075a7 */ /* 0x000e240008020168 */
[----:B0-----:R-:W-:Y:S05]  /*1180*/  @!P1 BRA `(.L_x_8) ;  /* 0x000000f400909947 */ /* 0x001fea0003800000 */
.L_x_91:
[----:B------:R-:W-:Y:S05]  /*1190*/  @!P0 BRA `(.L_x_9) ;  /* 0x0000000000048947 */ /* 0x000fea0003800000 */
[----:B------:R-:W-:Y:S01]  /*11a0*/  BPT.TRAP 0x1 ;  /* 0x000000040000795c */ /* 0x000fe20000300000 */
.L_x_9:
[----:B------:R-:W-:Y:S01]  /*11b0*/  R2UR UR4, R16 ;  /* 0x00000000100472ca */ /* 0x000fe200000e0000 */
[----:B0-----:R-:W-:-:S05]  /*11c0*/  IMAD.U32 R0, RZ, RZ, UR38 ;  /* 0x00000026ff007e24 */ /* 0x001fca000f8e00ff */
[----:B------:R-:W-:-:S07]  /*11d0*/  LEA R0, R0, UR40, 0x3 ;  /* 0x0000002800007c11 */ /* 0x000fce000f8e18ff */
[----:B------:R-:W-:-:S05]  /*11e0*/  IMAD.U32 R3, RZ, RZ, UR4 ;  /* 0x00000004ff037e24 */ /* 0x000fca000f8e00ff */
[----:B------:R-:W-:-:S04]  /*11f0*/  SHF.L.U32 R3, R3, 0x1f, RZ ;  /* 0x0000001f03037819 */ /* 0x000fc800000006ff */
[----:B------:R0:W1:Y:S01]  /*1200*/  SYNCS.PHASECHK.TRANS64.TRYWAIT P1, [R0+URZ+0x38830], R3 ;  /* 0x03883003000075a7 */ /* 0x000062000802017f */
[----:B------:R-:W-:Y:S05]  /*1210*/  @!P0 BRA `(.L_x_10) ;  /* 0x0000000000048947 */ /* 0x000fea0003800000 */
[----:B------:R-:W-:Y:S01]  /*1220*/  BPT.TRAP 0x1 ;  /* 0x000000040000795c */ /* 0x000fe20000300000 */
.L_x_10:
[----:B------:R-:W-:Y:S01]  /*1230*/  MOV R151, RZ ;  /* 0x000000ff00977202 */ /* 0x000fe20000000f00 */
[----:B-1----:R-:W-:Y:S06]  /*1240*/  @P1 BRA `(.L_x_11) ;  /* 0x0000000000081947 */ /* 0x002fec0003800000 */
[----:B------:R-:W1:Y:S02]  /*1250*/  SYNCS.PHASECHK.TRANS64.TRYWAIT P1, [R0+URZ+0x38830], R3 ;  /* 0x03883003000075a7 */ /* 0x000e64000802017f */
[----:B-1----:R-:W-:Y:S05]  /*1260*/  @!P1 BRA `(.L_x_12) ;  /* 0x000000f400709947 */ /* 0x002fea0003800000 */
.L_x_11:
[----:B------:R-:W-:Y:S05]  /*1270*/  WARPSYNC.ALL ;  /* 0x0000000000007948 */ /* 0x000fea0003800000 */
[----:B------:R-:W-:Y:S01]  /*1280*/  UIADD3 UR40, UR40, 0x24400, URZ ;  /* 0x0002440028287890 */ /* 0x000fe2000fffe03f */
[----:B------:R-:W-:Y:S01]  /*1290*/  WARPGROUP.ARRIVE ;  /* 0x00000000000079c5 */ /* 0x000fe20000000000 */
[----:B------:R-:W-:Y:S01]  /*12a0*/  ULOP3.LUT UR5, UR41, 0x10000, URZ, 0xfc, !UPT ;  /* 0x0001000029057892 */ /* 0x000fe2000f8efc3f */
[----:B------:R-:W-:Y:S01]  /*12b0*/  MOV R4, UR39 ;  /* 0x0000002700047c02 */ /* 0x000fe20008000f00 */
[----:B------:R-:W-:Y:S01]  /*12c0*/  USHF.R.U32.HI UR40, URZ, 0x4, UR40 ;  /* 0x000000043f287899 */ /* 0x000fe20008011628 */
[----:B------:R-:W-:Y:S01]  /*12d0*/  MOV R5, UR38 ;  /* 0x0000002600057c02 */ /* 0x000fe20008000f00 */
[----:B------:R-:W-:Y:S01]  /*12e0*/  UMOV UR17, 0x40000040 ;  /* 0x4000004000117882 */ /* 0x000fe20000000000 */
[----:B------:R-:W-:Y:S01]  /*12f0*/  UMOV UR19, 0x40000040 ;  /* 0x4000004000137882 */ /* 0x000fe20000000000 */
[----:B------:R-:W-:Y:S01]  /*1300*/  ULOP3.LUT UR40, UR40, 0x3fff, URZ, 0xc0, !UPT ;  /* 0x00003fff28287892 */ /* 0x000fe2000f8ec03f */
[----:B------:R-:W-:Y:S01]  /*1310*/  IMAD.U32 R15, RZ, RZ, UR17 ;  /* 0x00000011ff0f7e24 */ /* 0x000fe2000f8e00ff */
[----:B------:R-:W-:Y:S01]  /*1320*/  UMOV UR16, UR5 ;  /* 0x0000000500107c82 */ /* 0x000fe20008000000 */
[----:B------:R-:W-:Y:S01]  /*1330*/  UMOV UR9, UR17 ;  /* 0x0000001100097c82 */ /* 0x000fe20008000000 */
[----:B------:R-:W-:Y:S01]  /*1340*/  ULOP3.LUT UR4, UR40, 0x10000, URZ, 0xfc, !UPT ;  /* 0x0001000028047892 */ /* 0x000fe2000f8efc3f */
[----:B------:R-:W-:Y:S01]  /*1350*/  IMAD.U32 R14, RZ, RZ, UR16 ;  /* 0x00000010ff0e7e24 */ /* 0x000fe2000f8e00ff */
[----:B------:R-:W-:Y:S01]  /*1360*/  UMOV UR8, UR16 ;  /* 0x0000001000087c82 */ /* 0x000fe20008000000 */
[----:B------:R-:W-:Y:S01]  /*1370*/  UMOV UR11, 0x40000040 ;  /* 0x40000040000b7882 */ /* 0x000fe20000000000 */
[----:B------:R-:W-:Y:S01]  /*1380*/  UMOV UR12, UR16 ;  /* 0x00000010000c7c82 */ /* 0x000fe20008000000 */
[----:B------:R-:W-:Y:S01]  /*1390*/  UMOV UR13, UR17 ;  /* 0x00000011000d7c82 */ /* 0x000fe20008000000 */
[----:B------:R-:W-:Y:S01]  /*13a0*/  IMAD.U32 R18, RZ, RZ, UR4 ;  /* 0x00000004ff127e24 */ /* 0x000fe2000f8e00ff */
[----:B------:R-:W-:Y:S01]  /*13b0*/  UIMAD UR4, UR38, 0xa00, UR4 ;  /* 0x00000a00260478a4 */ /* 0x000fe2000f8e0204 */
[----:B------:R-:W-:Y:S01]  /*13c0*/  MOV R17, UR37 ;  /* 0x0000002500117c02 */ /* 0x000fe20008000f00 */
[----:B------:R-:W-:Y:S01]  /*13d0*/  UMOV UR15, 0x40000040 ;  /* 0x40000040000f7882 */ /* 0x000fe20000000000 */
[----:B------:R-:W-:Y:S01]  /*13e0*/  UMOV UR23, 0x40000040 ;  /* 0x4000004000177882 */ /* 0x000fe20000000000 */
[----:B------:R-:W-:Y:S01]  /*13f0*/  UIADD3 UR10, UR4, 0x80, URZ ;  /* 0x00000080040a7890 */ /* 0x000fe2000fffe03f */
[----:B------:R-:W-:Y:S01]  /*1400*/  MOV R20, UR36 ;  /* 0x0000002400147c02 */ /* 0x000fe20008000f00 */
[----:B------:R-:W-:-:S02]  /*1410*/  UIADD3 UR14, UR4, 0x100, URZ ;  /* 0x00000100040e7890 */ /* 0x000fc4000fffe03f */
[----:B------:R-:W-:Y:S01]  /*1420*/  UMOV UR18, UR4 ;  /* 0x0000000400127c82 */ /* 0x000fe20008000000 */
[----:B------:R-:W-:Y:S01]  /*1430*/  UIADD3 UR6, UR4, 0x180, URZ ;  /* 0x0000018004067890 */ /* 0x000fe2000fffe03f */
[----:B------:R-:W-:Y:S01]  /*1440*/  HGMMA.64x16x16.F32 R56, gdesc[UR16], RZ, !UPT, gsb0 ;  /* 0x00200000103879f0 */ /* 0x000fe2000c0008ff */
[----:B------:R-:W-:Y:S01]  /*1450*/  UIADD3 UR7, UR4, 0x200, URZ ;  /* 0x0000020004077890 */ /* 0x000fe2000fffe03f */
[----:B------:R-:W-:Y:S01]  /*1460*/  UMOV UR19, 0x40000040 ;  /* 0x4000004000137882 */ /* 0x000fe20000000000 */
[----:B------:R-:W-:Y:S02]  /*1470*/  UIADD3 UR22, UR4, 0x384, URZ ;  /* 0x0000038404167890 */ /* 0x000fe4000fffe03f */
[----:B------:R-:W-:Y:S01]  /*1480*/  UIADD3 UR26, UR4, 0x386, URZ ;  /* 0x00000386041a7890 */ /* 0x000fe2000fffe03f */
[----:B------:R-:W-:Y:S01]  /*1490*/  UMOV UR27, 0x40000040 ;  /* 0x40000040001b7882 */ /* 0x000fe20000000000 */
        /* <DEDUP_REMOVED lines=14> */
[----:B------:R-:W-:Y:S01]  /*1580*/  UMOV UR39, 0x40000040 ;  /* 0x4000004000277882 */ /* 0x000fe20000000000 */
[----:B------:R-:W-:-:S02]  /*1590*/  WARPGROUP.DEPBAR.LE gsb0, 0x0 ;  /* 0x00008000000079c5 */ /* 0x000fc40000010000 */
[----:B------:R-:W-:-:S06]  /*15a0*/  WARPGROUP.ARRIVE ;  /* 0x00000000000079c5 */ /* 0x000fcc0000000000 */
[----:B------:R-:W-:Y:S01]  /*15b0*/  HGMMA.64x16x16.F32 R48, gdesc[UR8], RZ, !UPT, gsb0 ;  /* 0x00200000083079f0 */ /* 0x000fe2000c0008ff */
[----:B------:R-:W-:Y:S01]  /*15c0*/  UMOV UR8, UR16 ;  /* 0x0000001000087c82 */ /* 0x000fe20008000000 */
[----:B------:R-:W-:Y:S01]  /*15d0*/  UMOV UR9, UR17 ;  /* 0x0000001100097c82 */ /* 0x000fe20008000000 */
[----:B------:R-:W-:Y:S01]  /*15e0*/  UMOV UR10, UR6 ;  /* 0x00000006000a7c82 */ /* 0x000fe20008000000 */
[----:B------:R-:W-:Y:S01]  /*15f0*/  UMOV UR11, 0x40000040 ;  /* 0x40000040000b7882 */ /* 0x000fe20000000000 */
[----:B------:R-:W-:Y:S01]  /*1600*/  UIADD3 UR6, UR5, 0x2, URZ ;  /* 0x0000000205067890 */ /* 0x000fe2000fffe03f */
[----:B------:R-:W-:Y:S02]  /*1610*/  WARPGROUP.DEPBAR.LE gsb0, 0x0 ;  /* 0x00008000000079c5 */ /* 0x000fe40000010000 */
[----:B------:R-:W-:-:S06]  /*1620*/  WARPGROUP.ARRIVE ;  /* 0x00000000000079c5 */ /* 0x000fcc0000000000 */
[----:B------:R-:W-:Y:S01]  /*1630*/  HGMMA.64x16x16.F32 R40, gdesc[UR12], RZ, !UPT, gsb0 ;  /* 0x002000000c2879f0 */ /* 0x000fe2000c0008ff */
[----:B------:R-:W-:Y:S01]  /*1640*/  UIADD3 UR14, UR4, 0x102, URZ ;  /* 0x00000102040e7890 */ /* 0x000fe2000fffe03f */
[----:B------:R-:W-:Y:S01]  /*1650*/  UMOV UR15, 0x40000040 ;  /* 0x40000040000f7882 */ /* 0x000fe20000000000 */
[----:B------:R-:W-:Y:S02]  /*1660*/  WARPGROUP.DEPBAR.LE gsb0, 0x0 ;  /* 0x00008000000079c5 */ /* 0x000fe40000010000 */
[----:B------:R-:W-:-:S06]  /*1670*/  WARPGROUP.ARRIVE ;  /* 0x00000000000079c5 */ /* 0x000fcc0000000000 */
[----:B------:R-:W-:Y:S01]  /*1680*/  HGMMA.64x16x16.F32 R32, gdesc[UR8], RZ, !UPT, gsb0 ;  /* 0x00200000082079f0 */ /* 0x000fe2000c0008ff */
[----:B------:R-:W-:Y:S01]  /*1690*/  UMOV UR8, UR16 ;  /* 0x0000001000087c82 */ /* 0x000fe20008000000 */
[----:B------:R-:W-:Y:S01]  /*16a0*/  UMOV UR9, UR17 ;  /* 0x0000001100097c82 */ /* 0x000fe20008000000 */
[----:B------:R-:W-:Y:S01]  /*16b0*/  UMOV UR10, UR7 ;  /* 0x00000007000a7c82 */ /* 0x000fe20008000000 */
[----:B------:R-:W-:Y:S01]  /*16c0*/  UMOV UR11, 0x40000040 ;  /* 0x40000040000b7882 */ /* 0x000fe20000000000 */
[----:B------:R-:W-:Y:S01]  /*16d0*/  UMOV UR16, UR6 ;  /* 0x0000000600107c82 */ /* 0x000fe20008000000 */
[----:B------:R-:W-:Y:S01]  /*16e0*/  UIADD3 UR6, UR4, 0x2, URZ ;  /* 0x0000000204067890 */ /* 0x000fe2000fffe03f */
[----:B------:R-:W-:Y:S01]  /*16f0*/  MOV R12, UR16 ;  /* 0x00000010000c7c02 */ /* 0x000fe20008000f00 */
[----:B------:R-:W-:Y:S01]  /*1700*/  UMOV UR17, 0x40000040 ;  /* 0x4000004000117882 */ /* 0x000fe20000000000 */
[----:B------:R-:W-:Y:S01]  /*1710*/  UMOV UR12, UR16 ;  /* 0x00000010000c7c82 */ /* 0x000fe20008000000 */
[----:B------:R-:W-:Y:S01]  /*1720*/  UMOV UR13, UR17 ;  /* 0x00000011000d7c82 */ /* 0x000fe20008000000 */
[----:B------:R-:W-:Y:S01]  /*1730*/  UIADD3 UR7, UR4, 0x202, URZ ;  /* 0x0000020204077890 */ /* 0x000fe2000fffe03f */
[----:B------:R-:W-:Y:S01]  /*1740*/  IMAD.U32 R13, RZ, RZ, UR17 ;  /* 0x00000011ff0d7e24 */ /* 0x000fe2000f8e00ff */
[----:B------:R-:W-:Y:S01]  /*1750*/  UMOV UR18, UR6 ;  /* 0x0000000600127c82 */ /* 0x000fe20008000000 */
[----:B------:R-:W-:Y:S01]  /*1760*/  UIADD3 UR6, UR4, 0x182, URZ ;  /* 0x0000018204067890 */ /* 0x000fe2000fffe03f */
[----:B------:R-:W-:-:S02]  /*1770*/  WARPGROUP.DEPBAR.LE gsb0, 0x0 ;  /* 0x00008000000079c5 */ /* 0x000fc40000010000 */
[----:B------:R-:W-:-:S06]  /*1780*/  WARPGROUP.ARRIVE ;  /* 0x00000000000079c5 */ /* 0x000fcc0000000000 */
[----:B------:R-:W-:Y:S01]  /*1790*/  HGMMA.64x16x16.F32 R24, gdesc[UR8], RZ, !UPT, gsb0 ;  /* 0x00200000081879f0 */ /* 0x000fe2000c0008ff */
[----:B------:R-:W-:Y:S01]  /*17a0*/  UIADD3 UR10, UR4, 0x82, URZ ;  /* 0x00000082040a7890 */ /* 0x000fe2000fffe03f */
[----:B------:R-:W-:Y:S01]  /*17b0*/  UMOV UR8, UR16 ;  /* 0x0000001000087c82 */ /* 0x000fe20008000000 */
[----:B------:R-:W-:Y:S01]  /*17c0*/  UMOV UR9, UR17 ;  /* 0x0000001100097c82 */ /* 0x000fe20008000000 */
[----:B------:R-:W-:Y:S01]  /*17d0*/  UMOV UR11, 0x40000040 ;  /* 0x40000040000b7882 */ /* 0x000fe20000000000 */
[----:B------:R-:W-:Y:S02]  /*17e0*/  WARPGROUP.DEPBAR.LE gsb0, 0x0 ;  /* 0x00008000000079c5 */ /* 0x000fe40000010000 */
[----:B------:R-:W-:-:S06]  /*17f0*/  WARPGROUP.ARRIVE ;  /* 0x00000000000079c5 */ /* 0x000fcc0000000000 */
[----:B------:R-:W-:Y:S01]  /*1800*/  HGMMA.64x16x16.F32 R56, gdesc[UR16], R56, gsb0 ;  /* 0x00200000103879f0 */ /* 0x000fe20008000838 */
[----:B------:R-:W-:Y:S02]  /*1810*/  UMOV UR19, 0x40000040 ;  /* 0x4000004000137882 */ /* 0x000fe40000000000 */
[----:B------:R-:W-:Y:S02]  /*1820*/  WARPGROUP.DEPBAR.LE gsb0, 0x0 ;  /* 0x00008000000079c5 */ /* 0x000fe40000010000 */
[----:B------:R-:W-:-:S06]  /*1830*/  WARPGROUP.ARRIVE ;  /* 0x00000000000079c5 */ /* 0x000fcc0000000000 */
[----:B------:R-:W-:Y:S01]  /*1840*/  HGMMA.64x16x16.F32 R48, gdesc[UR8], R48, gsb0 ;  /* 0x00200000083079f0 */ /* 0x000fe20008000830 */
[----:B------:R-:W-:Y:S01]  /*1850*/  UMOV UR8, UR16 ;  /* 0x0000001000087c82 */ /* 0x000fe20008000000 */
[----:B------:R-:W-:Y:S01]  /*1860*/  UMOV UR9, UR17 ;  /* 0x0000001100097c82 */ /* 0x000fe20008000000 */
[----:B------:R-:W-:Y:S01]  /*1870*/  UMOV UR10, UR6 ;  /* 0x00000006000a7c82 */ /* 0x000fe20008000000 */
[----:B------:R-:W-:Y:S01]  /*1880*/  UMOV UR11, 0x40000040 ;  /* 0x40000040000b7882 */ /* 0x000fe20000000000 */
[----:B------:R-:W-:Y:S01]  /*1890*/  UIADD3 UR6, UR5, 0x4, URZ ;  /* 0x0000000405067890 */ /* 0x000fe2000fffe03f */
[----:B------:R-:W-:Y:S02]  /*18a0*/  WARPGROUP.DEPBAR.LE gsb0, 0x0 ;  /* 0x00008000000079c5 */ /* 0x000fe40000010000 */
[----:B------:R-:W-:-:S06]  /*18b0*/  WARPGROUP.ARRIVE ;  /* 0x00000000000079c5 */ /* 0x000fcc0000000000 */
[----:B------:R-:W-:Y:S01]  /*18c0*/  HGMMA.64x16x16.F32 R40, gdesc[UR12], R40, gsb0 ;  /* 0x002000000c2879f0 */ /* 0x000fe20008000828 */
[----:B------:R-:W-:Y:S01]  /*18d0*/  UIADD3 UR14, UR4, 0x104, URZ ;  /* 0x00000104040e7890 */ /* 0x000fe2000fffe03f */
[----:B------:R-:W-:Y:S01]  /*18e0*/  UMOV UR15, 0x40000040 ;  /* 0x40000040000f7882 */ /* 0x000fe20000000000 */
[----:B------:R-:W-:Y:S02]  /*18f0*/  WARPGROUP.DEPBAR.LE gsb0, 0x0 ;  /* 0x00008000000079c5 */ /* 0x000fe40000010000 */
[----:B------:R-:W-:-:S06]  /*1900*/  WARPGROUP.ARRIVE ;  /* 0x00000000000079c5 */ /* 0x000fcc0000000000 */
[----:B------:R-:W-:Y:S01]  /*1910*/  HGMMA.64x16x16.F32 R32, gdesc[UR8], R32, gsb0 ;  /* 0x00200000082079f0 */ /* 0x000fe20008000820 */
[----:B------:R-:W-:Y:S01]  /*1920*/  UMOV UR8, UR16 ;  /* 0x0000001000087c82 */ /* 0x000fe20008000000 */
[----:B------:R-:W-:Y:S01]  /*1930*/  UMOV UR9, UR17 ;  /* 0x0000001100097c82 */ /* 0x000fe20008000000 */
[----:B------:R-:W-:Y:S01]  /*1940*/  UMOV UR10, UR7 ;  /* 0x00000007000a7c82 */ /* 0x000fe20008000000 */
[----:B------:R-:W-:Y:S01]  /*1950*/  UMOV UR11, 0x40000040 ;  /* 0x40000040000b7882 */ /* 0x000fe20000000000 */
[----:B------:R-:W-:Y:S01]  /*1960*/  UMOV UR16, UR6 ;  /* 0x0000000600107c82 */ /* 0x000fe20008000000 */
[----:B------:R-:W-:Y:S01]  /*1970*/  UIADD3 UR6, UR4, 0x4, URZ ;  /* 0x0000000404067890 */ /* 0x000fe2000fffe03f */
[----:B------:R-:W-:Y:S01]  /*1980*/  IMAD.U32 R10, RZ, RZ, UR16 ;  /* 0x00000010ff0a7e24 */ /* 0x000fe2000f8e00ff */
        /* <DEDUP_REMOVED lines=9> */
[----:B------:R-:W-:Y:S01]  /*1a20*/  HGMMA.64x16x16.F32 R24, gdesc[UR8], R24, gsb0 ;  /* 0x00200000081879f0 */ /* 0x000fe20008000818 */
        /* <DEDUP_REMOVED lines=74> */
[----:B------:R-:W-:Y:S02]  /*1ed0*/  UIADD3 UR8, UR5, 0x400, URZ ;  /* 0x0000040005087890 */ /* 0x000fe4000fffe03f */
[----:B------:R-:W-:Y:S01]  /*1ee0*/  UIADD3 UR10, UR4, 0x280, URZ ;  /* 0x00000280040a7890 */ /* 0x000fe2000fffe03f */
[----:B------:R-:W-:Y:S01]  /*1ef0*/  UMOV UR9, 0x40000040 ;  /* 0x4000004000097882 */ /* 0x000fe20000000000 */
[----:B------:R-:W-:Y:S01]  /*1f00*/  UMOV UR11, 0x40000040 ;  /* 0x40000040000b7882 */ /* 0x000fe20000000000 */
[----:B------:R-:W-:Y:S02]  /*1f10*/  UMOV UR13, UR9 ;  /* 0x00000009000d7c82 */ /* 0x000fe40008000000 */
[----:B------:R-:W-:Y:S01]  /*1f20*/  UMOV UR12, UR8 ;  /* 0x00000008000c7c82 */ /* 0x000fe20008000000 */
[----:B------:R-:W-:Y:S02]  /*1f30*/  WARPGROUP.DEPBAR.LE gsb0, 0x0 ;  /* 0x00008000000079c5 */ /* 0x000fe40000010000 */
[----:B------:R-:W-:-:S06]  /*1f40*/  WARPGROUP.ARRIVE ;  /* 0x00000000000079c5 */ /* 0x000fcc0000000000 */
[----:B------:R-:W-:Y:S01]  /*1f50*/  HGMMA.64x16x16.F32 R56, gdesc[UR8], R56, gsb0 ;  /* 0x00200000083879f0 */ /* 0x000fe20008000838 */
[----:B------:R-:W-:Y:S01]  /*1f60*/  UMOV UR10, UR6 ;  /* 0x00000006000a7c82 */ /* 0x000fe20008000000 */
[----:B------:R-:W-:Y:S01]  /*1f70*/  UMOV UR11, 0x40000040 ;  /* 0x40000040000b7882 */ /* 0x000fe20000000000 */
[----:B------:R-:W-:Y:S01]  /*1f80*/  UIADD3 UR6, UR4, 0x480, URZ ;  /* 0x0000048004067890 */ /* 0x000fe2000fffe03f */
        /* <DEDUP_REMOVED lines=15> */
[----:B01----:R-:W-:Y:S02]  /*2080*/  MOV R3, UR12 ;  /* 0x0000000c00037c02 */ /* 0x003fe40008000f00 */
[----:B------:R-:W-:Y:S01]  /*2090*/  MOV R2, UR13 ;  /* 0x0000000d00027c02 */ /* 0x000fe20008000f00 */
[----:B------:R-:W-:-:S02]  /*20a0*/  WARPGROUP.DEPBAR.LE gsb0, 0x0 ;  /* 0x00008000000079c5 */ /* 0x000fc40000010000 */
        /* <DEDUP_REMOVED lines=39> */
[----:B------:R-:W-:Y:S01]  /*2320*/  UMOV UR13, 0x40000040 ;  /* 0x40000040000d7882 */ /* 0x000fe20000000000 */
[----:B------:R-:W-:Y:S01]  /*2330*/  UMOV UR15, 0x40000040 ;  /* 0x40000040000f7882 */ /* 0x000fe20000000000 */
[----:B------:R-:W-:Y:S01]  /*2340*/  UMOV UR37, UR13 ;  /* 0x0000000d00257c82 */ /* 0x000fe20008000000 */
[----:B------:R-:W-:Y:S01]  /*2350*/  IMAD.U32 R7, RZ, RZ, UR13 ;  /* 0x0000000dff077e24 */ /* 0x000fe2000f8e00ff */
        /* <DEDUP_REMOVED lines=29> */
[----:B------:R-:W-:Y:S03]  /*2530*/  HGMMA.64x16x16.F32 R24, gdesc[UR16], R24, gsb0 ;  /* 0x00200000101879f0 */ /* 0x000fe60008000818 */
        /* <DEDUP_REMOVED lines=195> */
[----:B------:R-:W-:-:S07]  /*3170*/  UIADD3 UR5, UR5, 0xc06, URZ ;  /* 0x00000c0605057890 */ /* 0x000fce000fffe03f */
[----:B------:R-:W-:Y:S01]  /*3180*/  UMOV UR12, UR5 ;  /* 0x00000005000c7c82 */ /* 0x000fe20008000000 */
[----:B------:R-:W-:Y:S01]  /*3190*/  UIADD3 UR5, UR4, 0x786, URZ ;  /* 0x0000078604057890 */ /* 0x000fe2000fffe03f */
[----:B------:R-:W-:Y:S01]  /*31a0*/  IMAD.U32 R6, RZ, RZ, UR12 ;  /* 0x0000000cff067e24 */ /* 0x000fe2000f8e00ff */
[----:B------:R-:W-:-:S05]  /*31b0*/  UMOV UR36, UR12 ;  /* 0x0000000c00247c82 */ /* 0x000fca0008000000 */
        /* <DEDUP_REMOVED lines=40> */
[----:B------:R-:W-:-:S07]  /*3440*/  UIADD3 UR7, UR4, 0x806, URZ ;  /* 0x0000080604077890 */ /* 0x000fce000fffe03f */
[----:B------:R-:W-:Y:S01]  /*3450*/  UMOV UR38, UR7 ;  /* 0x0000000700267c82 */ /* 0x000fe20008000000 */
[----:B------:R-:W-:Y:S01]  /*3460*/  UMOV UR7, 0x40000040 ;  /* 0x4000004000077882 */ /* 0x000fe20000000000 */
[----:B------:R-:W-:Y:S02]  /*3470*/  WARPGROUP.DEPBAR.LE gsb0, 0x0 ;  /* 0x00008000000079c5 */ /* 0x000fe40000010000 */
[----:B------:R-:W-:-:S06]  /*3480*/  WARPGROUP.ARRIVE ;  /* 0x00000000000079c5 */ /* 0x000fcc0000000000 */
[----:B------:R-:W-:Y:S03]  /*3490*/  HGMMA.64x16x16.F32 R24, gdesc[UR52], R24, gsb0 ;  /* 0x00200000341879f0 */ /* 0x000fe60008000818 */
[----:B------:R-:W-:Y:S02]  /*34a0*/  WARPGROUP.DEPBAR.LE gsb0, 0x0 ;  /* 0x00008000000079c5 */ /* 0x000fe40000010000 */
[----:B------:R-:W-:-:S06]  /*34b0*/  WARPGROUP.ARRIVE ;  /* 0x00000000000079c5 */ /* 0x000fcc0000000000 */
[----:B------:R-:W-:Y:S01]  /*34c0*/  HGMMA.64x16x16.F32 R56, gdesc[UR12], R56, gsb0 ;  /* 0x002000000c3879f0 */ /* 0x000fe20008000838 */
[----:B------:R-:W-:Y:S01]  /*34d0*/  UMOV UR14, UR12 ;  /* 0x0000000c000e7c82 */ /* 0x000fe20008000000 */
[----:B------:R-:W-:Y:S01]  /*34e0*/  UMOV UR15, UR13 ;  /* 0x0000000d000f7c82 */ /* 0x000fe20008000000 */
[----:B------:R-:W-:Y:S01]  /*34f0*/  UMOV UR4, UR14 ;  /* 0x0000000e00047c82 */ /* 0x000fe20008000000 */
[----:B------:R-:W-:Y:S01]  /*3500*/  UMOV UR5, UR15 ;  /* 0x0000000f00057c82 */ /* 0x000fe20008000000 */
[----:B------:R-:W-:Y:S02]  /*3510*/  R2UR UR13, R2 ;  /* 0x00000000020d72ca */ /* 0x000fe400000e0000 */
[----:B------:R-:W-:Y:S01]  /*3520*/  R2UR UR12, R3 ;  /* 0x00000000030c72ca */ /* 0x000fe200000e0000 */
[----:B------:R-:W-:Y:S02]  /*3530*/  WARPGROUP.DEPBAR.LE gsb0, 0x0 ;  /* 0x00008000000079c5 */ /* 0x000fe40000010000 */
[----:B------:R-:W-:-:S06]  /*3540*/  WARPGROUP.ARRIVE ;  /* 0x00000000000079c5 */ /* 0x000fcc0000000000 */
[----:B------:R-:W-:Y:S01]  /*3550*/  HGMMA.64x16x16.F32 R48, gdesc[UR36], R48, gsb0 ;  /* 0x00200000243079f0 */ /* 0x000fe20008000830 */
[----:B------:R-:W-:Y:S02]  /*3560*/  R2UR UR39, R4 ;  /* 0x00000000042772ca */ /* 0x000fe400000e0000 */
[----:B------:R-:W-:Y:S02]  /*3570*/  R2UR UR38, R5 ;  /* 0x00000000052672ca */ /* 0x000fe400000e0000 */
[----:B------:R-:W-:Y:S02]  /*3580*/  R2UR UR37, R17 ;  /* 0x00000000112572ca */ /* 0x000fe400000e0000 */
[----:B------:R-:W-:Y:S01]  /*3590*/  R2UR UR36, R20 ;  /* 0x00000000142472ca */ /* 0x000fe200000e0000 */
        /* <DEDUP_REMOVED lines=9> */
[----:B------:R-:W-:Y:S01]  /*3630*/  UMOV UR7, 0x40000040 ;  /* 0x4000004000077882 */ /* 0x000fe20000000000 */
[----:B------:R-:W-:Y:S02]  /*3640*/  WARPGROUP.DEPBAR.LE gsb0, 0x0 ;  /* 0x00008000000079c5 */ /* 0x000fe40000010000 */
[----:B------:R-:W-:-:S06]  /*3650*/  WARPGROUP.ARRIVE ;  /* 0x00000000000079c5 */ /* 0x000fcc0000000000 */
[----:B------:R-:W-:Y:S03]  /*3660*/  HGMMA.64x16x16.F32 R24, gdesc[UR4], R24, gsb0 ;  /* 0x00200000041879f0 */ /* 0x000fe60008000818 */
[----:B------:R-:W-:Y:S02]  /*3670*/  WARPGROUP.DEPBAR.LE gsb0, 0x0 ;  /* 0x00008000000079c5 */ /* 0x000fe40000010000 */
[----:B------:R-:W-:Y:S05]  /*3680*/  @!P0 BRA `(.L_x_13) ;  /* 0x0000000000048947 */ /* 0x000fea0003800000 */
[----:B------:R-:W-:Y:S01]  /*3690*/  BPT.TRAP 0x1 ;  /* 0x000000040000795c */ /* 0x000fe20000300000 */
.L_x_13:
[----:B------:R-:W-:Y:S01]  /*36a0*/  ULDC UR4, c[0x0][0x9d8] ;  /* 0x0002760000047ab9 */ /* 0x000fe20000000800 */
[----:B------:R-:W-:Y:S01]  /*36b0*/  IADD3 R2, R225, UR39, RZ ;  /* 0x00000027e1027c10 */ /* 0x000fe2000fffe0ff */
[----:B------:R-:W-:Y:S01]  /*36c0*/  FMUL.FTZ R56, R56, UR4 ;  /* 0x0000000438387c20 */ /* 0x000fe20008410000 */
[----:B------:R-:W-:Y:S01]  /*36d0*/  FMUL.FTZ R57, R57, UR4 ;  /* 0x0000000439397c20 */ /* 0x000fe20008410000 */
[----:B------:R-:W-:Y:S01]  /*36e0*/  FMUL.FTZ R60, R60, UR4 ;  /* 0x000000043c3c7c20 */ /* 0x000fe20008410000 */
[----:B------:R-:W-:Y:S01]  /*36f0*/  FMUL.FTZ R61, R61, UR4 ;  /* 0x000000043d3d7c20 */ /* 0x000fe20008410000 */
[----:B------:R-:W-:Y:S02]  /*3700*/  IMAD.U32 R3, RZ, RZ, UR60 ;  /* 0x0000003cff037e24 */ /* 0x000fe4000f8e00ff */
[----:B------:R-:W-:Y:S01]  /*3710*/  FMUL.FTZ R48, R48, UR4 ;  /* 0x0000000430307c20 */ /* 0x000fe20008410000 */
[----:B------:R-:W0:Y:S01]  /*3720*/  MUFU.TANH R56, R56 ;  /* 0x0000003800387308 */ /* 0x000e220000002400 */
[----:B------:R-:W-:Y:S01]  /*3730*/  FMUL.FTZ R58, R58, UR4 ;  /* 0x000000043a3a7c20 */ /* 0x000fe20008410000 */
[----:B------:R-:W-:-:S02]  /*3740*/  IMAD R2, R3, -0x50, R2 ;  /* 0xffffffb003027824 */ /* 0x000fc400078e0202 */
[----:B------:R-:W-:Y:S01]  /*3750*/  FMUL.FTZ R49, R49, UR4 ;  /* 0x0000000431317c20 */ /* 0x000fe20008410000 */
[----:B------:R-:W-:Y:S01]  /*3760*/  FMUL.FTZ R59, R59, UR4 ;  /* 0x000000043b3b7c20 */ /* 0x000fe20008410000 */
[----:B------:R-:W-:Y:S01]  /*3770*/  FMUL.FTZ R52, R52, UR4 ;  /* 0x0000000434347c20 */ /* 0x000fe20008410000 */
[----:B------:R-:W-:Y:S01]  /*3780*/  FMUL.FTZ R62, R62, UR4 ;  /* 0x000000043e3e7c20 */ /* 0x000fe20008410000 */
[C---:B------:R-:W-:Y:S01]  /*3790*/  ISETP.GT.AND P2, PT, R2.reuse, RZ, PT ;  /* 0x000000ff0200720c */ /* 0x040fe20003f44270 */
[----:B------:R-:W1:Y:S01]  /*37a0*/  MUFU.TANH R57, R57 ;  /* 0x0000003900397308 */ /* 0x000e620000002400 */
[C---:B------:R-:W-:Y:S01]  /*37b0*/  ISETP.GT.AND P1, PT, R2.reuse, 0x1, PT ;  /* 0x000000010200780c */ /* 0x040fe20003f24270 */
[----:B------:R-:W-:Y:S01]  /*37c0*/  FMUL.FTZ R53, R53, UR4 ;  /* 0x0000000435357c20 */ /* 0x000fe20008410000 */
[C---:B------:R-:W-:Y:S01]  /*37d0*/  ISETP.GT.AND P6, PT, R2.reuse, 0x8, PT ;  /* 0x000000080200780c */ /* 0x040fe20003fc4270 */
[----:B------:R-:W-:Y:S01]  /*37e0*/  FMUL.FTZ R63, R63, UR4 ;  /* 0x000000043f3f7c20 */ /* 0x000fe20008410000 */
[----:B------:R-:W-:Y:S01]  /*37f0*/  ISETP.GT.AND P5, PT, R2, 0x9, PT ;  /* 0x000000090200780c */ /* 0x000fe20003fa4270 */
[----:B------:R-:W-:Y:S01]  /*3800*/  FMUL.FTZ R40, R40, UR4 ;  /* 0x0000000428287c20 */ /* 0x000fe20008410000 */
[----:B------:R-:W-:Y:S01]  /*3810*/  FMUL.FTZ R50, R50, UR4 ;  /* 0x0000000432327c20 */ /* 0x000fe20008410000 */
[----:B------:R-:W2:Y:S01]  /*3820*/  MUFU.TANH R60, R60 ;  /* 0x0000003c003c7308 */ /* 0x000ea20000002400 */
[----:B0-----:R-:W-:Y:S01]  /*3830*/  FSEL R56, R56, -INF , P2 ;  /* 0xff80000038387808 */ /* 0x001fe20001000000 */
[----:B------:R-:W-:Y:S01]  /*3840*/  FMUL.FTZ R41, R41, UR4 ;  /* 0x0000000429297c20 */ /* 0x000fe20008410000 */
[C---:B------:R-:W-:Y:S01]  /*3850*/  ISETP.GT.AND P4, PT, R2.reuse, 0x10, PT ;  /* 0x000000100200780c */ /* 0x040fe20003f84270 */
[----:B------:R-:W-:Y:S01]  /*3860*/  FMUL.FTZ R51, R51, UR4 ;  /* 0x0000000433337c20 */ /* 0x000fe20008410000 */
[----:B------:R-:W-:Y:S01]  /*3870*/  ISETP.GT.AND P3, PT, R2, 0x11, PT ;  /* 0x000000110200780c */ /* 0x000fe20003f64270 */
[----:B------:R-:W-:Y:S01]  /*3880*/  FMUL.FTZ R44, R44, UR4 ;  /* 0x000000042c2c7c20 */ /* 0x000fe20008410000 */
[----:B------:R-:W-:Y:S01]  /*3890*/  FMUL.FTZ R54, R54, UR4 ;  /* 0x0000000436367c20 */ /* 0x000fe20008410000 */
[----:B------:R-:W0:Y:S01]  /*38a0*/  MUFU.TANH R61, R61 ;  /* 0x0000003d003d7308 */ /* 0x000e220000002400 */
[----:B-1----:R-:W-:Y:S01]  /*38b0*/  FSEL R57, R57, -INF , P1 ;  /* 0xff80000039397808 */ /* 0x002fe20000800000 */
[----:B------:R-:W-:Y:S01]  /*38c0*/  FMUL.FTZ R45, R45, UR4 ;  /* 0x000000042d2d7c20 */ /* 0x000fe20008410000 */
[----:B------:R-:W-:Y:S01]  /*38d0*/  FMUL.FTZ R55, R55, UR4 ;  /* 0x0000000437377c20 */ /* 0x000fe20008410000 */
[----:B------:R-:W-:Y:S01]  /*38e0*/  FMUL.FTZ R32, R32, UR4 ;  /* 0x0000000420207c20 */ /* 0x000fe20008410000 */
[----:B------:R-:W-:Y:S01]  /*38f0*/  FMNMX.FTZ R3, R56, R57, !PT ;  /* 0x0000003938037209 */ /* 0x000fe20007810000 */
[----:B------:R-:W-:Y:S01]  /*3900*/  FMUL.FTZ R42, R42, UR4 ;  /* 0x000000042a2a7c20 */ /* 0x000fe20008410000 */
[----:B------:R-:W-:Y:S01]  /*3910*/  FMUL.FTZ R33, R33, UR4 ;  /* 0x0000000421217c20 */ /* 0x000fe20008410000 */
[----:B------:R-:W1:Y:S01]  /*3920*/  MUFU.TANH R48, R48 ;  /* 0x0000003000307308 */ /* 0x000e620000002400 */
[----:B--2---:R-:W-:Y:S01]  /*3930*/  FSEL R60, R60, -INF , P6 ;  /* 0xff8000003c3c7808 */ /* 0x004fe20003000000 */
[----:B------:R-:W-:Y:S01]  /*3940*/  FMUL.FTZ R43, R43, UR4 ;  /* 0x000000042b2b7c20 */ /* 0x000fe20008410000 */
[----:B------:R-:W-:Y:S01]  /*3950*/  FMUL.FTZ R36, R36, UR4 ;  /* 0x0000000424247c20 */ /* 0x000fe20008410000 */
[----:B------:R-:W-:Y:S01]  /*3960*/  FMUL.FTZ R46, R46, UR4 ;  /* 0x000000042e2e7c20 */ /* 0x000fe20008410000 */
[----:B------:R-:W-:Y:S01]  /*3970*/  FMNMX.FTZ R4, R60, R3, !PT ;  /* 0x000000033c047209 */ /* 0x000fe20007810000 */
[----:B------:R-:W-:Y:S01]  /*3980*/  FMUL.FTZ R37, R37, UR4 ;  /* 0x0000000425257c20 */ /* 0x000fe20008410000 */
[----:B------:R-:W-:Y:S01]  /*3990*/  FMUL.FTZ R47, R47, UR4 ;  /* 0x000000042f2f7c20 */ /* 0x000fe20008410000 */
[----:B------:R-:W2:Y:S01]  /*39a0*/  MUFU.TANH R58, R58 ;  /* 0x0000003a003a7308 */ /* 0x000ea20000002400 */
[----:B0-----:R-:W-:Y:S01]  /*39b0*/  FSEL R61, R61, -INF , P5 ;  /* 0xff8000003d3d7808 */ /* 0x001fe20002800000 */
[----:B------:R-:W-:Y:S01]  /*39c0*/  FMUL.FTZ R24, R24, UR4 ;  /* 0x0000000418187c20 */ /* 0x000fe20008410000 */
[----:B------:R-:W-:Y:S01]  /*39d0*/  FMUL.FTZ R34, R34, UR4 ;  /* 0x0000000422227c20 */ /* 0x000fe20008410000 */
[----:B------:R-:W-:Y:S01]  /*39e0*/  FMUL.FTZ R25, R25, UR4 ;  /* 0x0000000419197c20 */ /* 0x000fe20008410000 */
[----:B------:R-:W-:Y:S01]  /*39f0*/  FMNMX.FTZ R3, R61, R4, !PT ;  /* 0x000000043d037209 */ /* 0x000fe20007810000 */
        /* <DEDUP_REMOVED lines=13> */
[----:B------:R-:W-:Y:S01]  /*3ad0*/  ISETP.GT.AND P2, PT, R2, 0x18, PT ;  /* 0x000000180200780c */ /* 0x000fe20003f44270 */
[----:B------:R-:W-:Y:S01]  /*3ae0*/  FMUL.FTZ R31, R31, UR4 ;  /* 0x000000041f1f7c20 */ /* 0x000fe20008410000 */
[----:B------:R-:W-:Y:S01]  /*3af0*/  ULDC UR5, c[0x0][0x988] ;  /* 0x0002620000057ab9 */ /* 0x000fe20000000800 */
[----:B------:R-:W-:Y:S01]  /*3b00*/  P2R R20, PR, RZ, 0x1 ;  /* 0x00000001ff147803 */ /* 0x000fe20000000000 */
[----:B------:R-:W-:Y:S01]  /*3b10*/  UISETP.GE.AND UP0, UPT, UR39, 0x51, UPT ;  /* 0x000000512700788c */ /* 0x000fe2000bf06270 */
[----:B------:R-:W2:Y:S01]  /*3b20*/  MUFU.TANH R52, R52 ;  /* 0x0000003400347308 */ /* 0x000ea20000002400 */
[----:B0-----:R-:W-:Y:S01]  /*3b30*/  FSEL R49, R49, -INF , P3 ;  /* 0xff80000031317808 */ /* 0x001fe20001800000 */
[--C-:B------:R-:W-:Y:S01]  /*3b40*/  IMAD.MOV.U32 R149, RZ, RZ, R151.reuse ;  /* 0x000000ffff957224 */ /* 0x100fe200078e0097 */
[----:B------:R-:W-:Y:S01]  /*3b50*/  R2UR UR4, R0 ;  /* 0x00000000000472ca */ /* 0x000fe200000e0000 */
[--C-:B------:R-:W-:Y:S01]  /*3b60*/  IMAD.MOV.U32 R148, RZ, RZ, R151.reuse ;  /* 0x000000ffff947224 */ /* 0x100fe200078e0097 */
[----:B------:R-:W-:Y:S01]  /*3b70*/  FMNMX.FTZ R3, R49, R4, !PT ;  /* 0x0000000431037209 */ /* 0x000fe20007810000 */
[--C-:B------:R-:W-:Y:S01]  /*3b80*/  IMAD.MOV.U32 R147, RZ, RZ, R151.reuse ;  /* 0x000000ffff937224 */ /* 0x100fe200078e0097 */
[-C--:B------:R-:W-:Y:S01]  /*3b90*/  MOV R150, R151.reuse ;  /* 0x0000009700967202 */ /* 0x080fe20000000f00 */
[----:B------:R-:W0:Y:S01]  /*3ba0*/  MUFU.TANH R62, R62 ;  /* 0x0000003e003e7308 */ /* 0x000e220000002400 */
[----:B-1----:R-:W-:Y:S01]  /*3bb0*/  FSEL R59, R59, -INF , P1 ;  /* 0xff8000003b3b7808 */ /* 0x002fe20000800000 */
[--C-:B------:R-:W-:Y:S01]  /*3bc0*/  IMAD.MOV.U32 R145, RZ, RZ, R151.reuse ;  /* 0x000000ffff917224 */ /* 0x100fe200078e0097 */
[----:B------:R-:W-:Y:S01]  /*3bd0*/  ISETP.GT.AND P1, PT, R2, 0x19, PT ;  /* 0x000000190200780c */ /* 0x000fe20003f24270 */
[--C-:B------:R-:W-:Y:S01]  /*3be0*/  IMAD.MOV.U32 R144, RZ, RZ, R151.reuse ;  /* 0x000000ffff907224 */ /* 0x100fe200078e0097 */
[-C--:B------:R-:W-:Y:S01]  /*3bf0*/  MOV R146, R151.reuse ;  /* 0x0000009700927202 */ /* 0x080fe20000000f00 */
[--C-:B------:R-:W-:Y:S01]  /*3c00*/  IMAD.MOV.U32 R143, RZ, RZ, R151.reuse ;  /* 0x000000ffff8f7224 */ /* 0x100fe200078e0097 */
[-C--:B------:R-:W-:Y:S01]  /*3c10*/  MOV R142, R151.reuse ;  /* 0x00000097008e7202 */ /* 0x080fe20000000f00 */
[----:B------:R-:W1:Y:S01]  /*3c20*/  MUFU.TANH R53, R53 ;  /* 0x0000003500357308 */ /* 0x000e620000002400 */
[----:B--2---:R-:W-:Y:S01]  /*3c30*/  FSEL R52, R52, -INF , P2 ;  /* 0xff80000034347808 */ /* 0x004fe20001000000 */
[----:B------:R-:W-:Y:S01]  /*3c40*/  UIADD3 UR4, UR4, 0x38840, URZ ;  /* 0x0003884004047890 */ /* 0x000fe2000fffe03f */
[--C-:B------:R-:W-:Y:S01]  /*3c50*/  IMAD.MOV.U32 R141, RZ, RZ, R151.reuse ;  /* 0x000000ffff8d7224 */ /* 0x100fe200078e0097 */
[----:B------:R-:W-:Y:S01]  /*3c60*/  MOV R138, R151 ;  /* 0x00000097008a7202 */ /* 0x000fe20000000f00 */
[--C-:B------:R-:W-:Y:S01]  /*3c70*/  IMAD.MOV.U32 R140, RZ, RZ, R151.reuse ;  /* 0x000000ffff8c7224 */ /* 0x100fe200078e0097 */
[----:B------:R-:W-:Y:S01]  /*3c80*/  FMNMX.FTZ R4, R52, R3, !PT ;  /* 0x0000000334047209 */ /* 0x000fe20007810000 */
[----:B------:R-:W-:Y:S01]  /*3c90*/  UPRMT UR4, UR61, 0x654, UR4 ;  /* 0x000006543d047896 */ /* 0x000fe20008000004 */
[----:B------:R-:W2:Y:S01]  /*3ca0*/  MUFU.TANH R63, R63 ;  /* 0x0000003f003f7308 */ /* 0x000ea20000002400 */
[----:B0-----:R-:W-:Y:S01]  /*3cb0*/  FSEL R62, R62, -INF , P6 ;  /* 0xff8000003e3e7808 */ /* 0x001fe20003000000 */
[--C-:B------:R-:W-:Y:S01]  /*3cc0*/  IMAD.MOV.U32 R139, RZ, RZ, R151.reuse ;  /* 0x000000ffff8b7224 */ /* 0x100fe200078e0097 */
[C---:B------:R-:W-:Y:S01]  /*3cd0*/  ISETP.GT.AND P6, PT, R2.reuse, 0x20, PT ;  /* 0x000000200200780c */ /* 0x040fe20003fc4270 */
[--C-:B------:R-:W-:Y:S01]  /*3ce0*/  IMAD.MOV.U32 R137, RZ, RZ, R151.reuse ;  /* 0x000000ffff897224 */ /* 0x100fe200078e0097 */
[-C--:B------:R-:W-:Y:S01]  /*3cf0*/  MOV R134, R151.reuse ;  /* 0x0000009700867202 */ /* 0x080fe20000000f00 */
[--C-:B------:R-:W-:Y:S01]  /*3d00*/  IMAD.MOV.U32 R136, RZ, RZ, R151.reuse ;  /* 0x000000ffff887224 */ /* 0x100fe200078e0097 */
[-C--:B------:R-:W-:Y:S01]  /*3d10*/  MOV R130, R151.reuse ;  /* 0x0000009700827202 */ /* 0x080fe20000000f00 */
[----:B------:R-:W0:Y:S01]  /*3d20*/  MUFU.TANH R40, R40 ;  /* 0x0000002800287308 */ /* 0x000e220000002400 */
[----:B-1----:R-:W-:Y:S01]  /*3d30*/  FSEL R53, R53, -INF , P1 ;  /* 0xff80000035357808 */ /* 0x002fe20000800000 */
[----:B------:R-:W-:Y:S01]  /*3d40*/  SYNCS.ARRIVE.TRANS64.RED.A1T0 RZ, [UR4], RZ ;  /* 0x000000ffffff79a7 */ /* 0x000fe20008100404 */
[--C-:B------:R-:W-:Y:S01]  /*3d50*/  IMAD.MOV.U32 R135, RZ, RZ, R151.reuse ;  /* 0x000000ffff877224 */ /* 0x100fe200078e0097 */
[-C--:B------:R-:W-:Y:S01]  /*3d60*/  MOV R126, R151.reuse ;  /* 0x00000097007e7202 */ /* 0x080fe20000000f00 */
[--C-:B------:R-:W-:Y:S01]  /*3d70*/  IMAD.MOV.U32 R133, RZ, RZ, R151.reuse ;  /* 0x000000ffff857224 */ /* 0x100fe200078e0097 */
[----:B------:R-:W-:Y:S01]  /*3d80*/  FMNMX.FTZ R3, R53, R4, !PT ;  /* 0x0000000435037209 */ /* 0x000fe20007810000 */
[--C-:B------:R-:W-:Y:S01]  /*3d90*/  IMAD.MOV.U32 R132, RZ, RZ, R151.reuse ;  /* 0x000000ffff847224 */ /* 0x100fe200078e0097 */
[----:B------:R-:W1:Y:S01]  /*3da0*/  MUFU.TANH R50, R50 ;  /* 0x0000003200327308 */ /* 0x000e620000002400 */
[----:B--2---:R-:W-:Y:S01]  /*3db0*/  FSEL R63, R63, -INF , P5 ;  /* 0xff8000003f3f7808 */ /* 0x004fe20002800000 */
[--C-:B------:R-:W-:Y:S01]  /*3dc0*/  IMAD.MOV.U32 R131, RZ, RZ, R151.reuse ;  /* 0x000000ffff837224 */ /* 0x100fe200078e0097 */
[----:B------:R-:W-:Y:S01]  /*3dd0*/  ISETP.GT.AND P5, PT, R2, 0x21, PT ;  /* 0x000000210200780c */ /* 0x000fe20003fa4270 */
[--C-:B------:R-:W-:Y:S01]  /*3de0*/  IMAD.MOV.U32 R129, RZ, RZ, R151.reuse ;  /* 0x000000ffff817224 */ /* 0x100fe200078e0097 */
[-C--:B------:R-:W-:Y:S01]  /*3df0*/  MOV R122, R151.reuse ;  /* 0x00000097007a7202 */ /* 0x080fe20000000f00 */
[--C-:B------:R-:W-:Y:S01]  /*3e00*/  IMAD.MOV.U32 R128, RZ, RZ, R151.reuse ;  /* 0x000000ffff807224 */ /* 0x100fe200078e0097 */
[-C--:B------:R-:W-:Y:S01]  /*3e10*/  MOV R118, R151.reuse ;  /* 0x0000009700767202 */ /* 0x080fe20000000f00 */
[----:B------:R-:W2:Y:S01]  /*3e20*/  MUFU.TANH R41, R41 ;  /* 0x0000002900297308 */ /* 0x000ea20000002400 */
[----:B0-----:R-:W-:Y:S01]  /*3e30*/  FSEL R40, R40, -INF , P6 ;  /* 0xff80000028287808 */ /* 0x001fe20003000000 */
[--C-:B------:R-:W-:Y:S01]  /*3e40*/  IMAD.MOV.U32 R127, RZ, RZ, R151.reuse ;  /* 0x000000ffff7f7224 */ /* 0x100fe200078e0097 */
[----:B------:R-:W-:Y:S01]  /*3e50*/  MOV R114, R151 ;  /* 0x0000009700727202 */ /* 0x000fe20000000f00 */
[--C-:B------:R-:W-:Y:S01]  /*3e60*/  IMAD.MOV.U32 R125, RZ, RZ, R151.reuse ;  /* 0x000000ffff7d7224 */ /* 0x100fe200078e0097 */
[----:B------:R-:W-:Y:S01]  /*3e70*/  FMNMX.FTZ R4, R40, R3, !PT ;  /* 0x0000000328047209 */ /* 0x000fe20007810000 */
[--C-:B------:R-:W-:Y:S01]  /*3e80*/  IMAD.MOV.U32 R124, RZ, RZ, R151.reuse ;  /* 0x000000ffff7c7224 */ /* 0x100fe200078e0097 */
[-C--:B------:R-:W-:Y:S01]  /*3e90*/  MOV R110, R151.reuse ;  /* 0x00000097006e7202 */ /* 0x080fe20000000f00 */
[----:B------:R-:W0:Y:S01]  /*3ea0*/  MUFU.TANH R51, R51 ;  /* 0x0000003300337308 */ /* 0x000e220000002400 */
[----:B-1----:R-:W-:Y:S01]  /*3eb0*/  FSEL R50, R50, -INF , P4 ;  /* 0xff80000032327808 */ /* 0x002fe20002000000 */
[--C-:B------:R-:W-:Y:S01]  /*3ec0*/  IMAD.MOV.U32 R123, RZ, RZ, R151.reuse ;  /* 0x000000ffff7b7224 */ /* 0x100fe200078e0097 */
[C---:B------:R-:W-:Y:S01]  /*3ed0*/  ISETP.GT.AND P4, PT, R2.reuse, 0x28, PT ;  /* 0x000000280200780c */ /* 0x040fe20003f84270 */
[--C-:B------:R-:W-:Y:S01]  /*3ee0*/  IMAD.MOV.U32 R121, RZ, RZ, R151.reuse ;  /* 0x000000ffff797224 */ /* 0x100fe200078e0097 */
[-C--:B------:R-:W-:Y:S01]  /*3ef0*/  MOV R106, R151.reuse ;  /* 0x00000097006a7202 */ /* 0x080fe20000000f00 */
[--C-:B------:R-:W-:Y:S01]  /*3f00*/  IMAD.MOV.U32 R120, RZ, RZ, R151.reuse ;  /* 0x000000ffff787224 */ /* 0x100fe200078e0097 */
[-C--:B------:R-:W-:Y:S01]  /*3f10*/  MOV R102, R151.reuse ;  /* 0x0000009700667202 */ /* 0x080fe20000000f00 */
[----:B------:R-:W1:Y:S01]  /*3f20*/  MUFU.TANH R44, R44 ;  /* 0x0000002c002c7308 */ /* 0x000e620000002400 */
[----:B--2---:R-:W-:Y:S01]  /*3f30*/  FSEL R41, R41, -INF , P5 ;  /* 0xff80000029297808 */ /* 0x004fe20002800000 */
[--C-:B------:R-:W-:Y:S01]  /*3f40*/  IMAD.MOV.U32 R119, RZ, RZ, R151.reuse ;  /* 0x000000ffff777224 */ /* 0x100fe200078e0097 */
[-C--:B------:R-:W-:Y:S01]  /*3f50*/  MOV R98, R151.reuse ;  /* 0x0000009700627202 */ /* 0x080fe20000000f00 */
[--C-:B------:R-:W-:Y:S01]  /*3f60*/  IMAD.MOV.U32 R117, RZ, RZ, R151.reuse ;  /* 0x000000ffff757224 */ /* 0x100fe200078e0097 */
[----:B------:R-:W-:Y:S01]  /*3f70*/  FMNMX.FTZ R3, R41, R4, !PT ;  /* 0x0000000429037209 */ /* 0x000fe20007810000 */
[--C-:B------:R-:W-:Y:S01]  /*3f80*/  IMAD.MOV.U32 R116, RZ, RZ, R151.reuse ;  /* 0x000000ffff747224 */ /* 0x100fe200078e0097 */
[-C--:B------:R-:W-:Y:S01]  /*3f90*/  MOV R94, R151.reuse ;  /* 0x00000097005e7202 */ /* 0x080fe20000000f00 */
[----:B------:R-:W2:Y:S01]  /*3fa0*/  MUFU.TANH R54, R54 ;  /* 0x0000003600367308 */ /* 0x000ea20000002400 */
[----:B0-----:R-:W-:Y:S01]  /*3fb0*/  FSEL R51, R51, -INF , P3 ;  /* 0xff80000033337808 */ /* 0x001fe20001800000 */
[--C-:B------:R-:W-:Y:S01]  /*3fc0*/  IMAD.MOV.U32 R115, RZ, RZ, R151.reuse ;  /* 0x000000ffff737224 */ /* 0x100fe200078e0097 */
[----:B------:R-:W-:Y:S01]  /*3fd0*/  ISETP.GT.AND P3, PT, R2, 0x29, PT ;  /* 0x000000290200780c */ /* 0x000fe20003f64270 */
[--C-:B------:R-:W-:Y:S01]  /*3fe0*/  IMAD.MOV.U32 R113, RZ, RZ, R151.reuse ;  /* 0x000000ffff717224 */ /* 0x100fe200078e0097 */
[-C--:B------:R-:W-:Y:S01]  /*3ff0*/  MOV R90, R151.reuse ;  /* 0x00000097005a7202 */ /* 0x080fe20000000f00 */
[--C-:B------:R-:W-:Y:S01]  /*4000*/  IMAD.MOV.U32 R112, RZ, RZ, R151.reuse ;  /* 0x000000ffff707224 */ /* 0x100fe200078e0097 */
[-C--:B------:R-:W-:Y:S01]  /*4010*/  MOV R86, R151.reuse ;  /* 0x0000009700567202 */ /* 0x080fe20000000f00 */
[----:B------:R-:W0:Y:S01]  /*4020*/  MUFU.TANH R45, R45 ;  /* 0x0000002d002d7308 */ /* 0x000e220000002400 */
[----:B-1----:R-:W-:Y:S01]  /*4030*/  FSEL R44, R44, -INF , P4 ;  /* 0xff8000002c2c7808 */ /* 0x002fe20002000000 */
[--C-:B------:R-:W-:Y:S01]  /*4040*/  IMAD.MOV.U32 R111, RZ, RZ, R151.reuse ;  /* 0x000000ffff6f7224 */ /* 0x100fe200078e0097 */
[----:B------:R-:W-:Y:S01]  /*4050*/  MOV R82, R151 ;  /* 0x0000009700527202 */ /* 0x000fe20000000f00 */
[--C-:B------:R-:W-:Y:S01]  /*4060*/  IMAD.MOV.U32 R109, RZ, RZ, R151.reuse ;  /* 0x000000ffff6d7224 */ /* 0x100fe200078e0097 */
[----:B------:R-:W-:Y:S01]  /*4070*/  FMNMX.FTZ R4, R44, R3, !PT ;  /* 0x000000032c047209 */ /* 0x000fe20007810000 */
[--C-:B------:R-:W-:Y:S01]  /*4080*/  IMAD.MOV.U32 R108, RZ, RZ, R151.reuse ;  /* 0x000000ffff6c7224 */ /* 0x100fe200078e0097 */
[-C--:B------:R-:W-:Y:S01]  /*4090*/  MOV R78, R151.reuse ;  /* 0x00000097004e7202 */ /* 0x080fe20000000f00 */
        /* <DEDUP_REMOVED lines=14> */
[----:B------:R-:W-:-:S02]  /*4180*/  IMAD.MOV.U32 R100, RZ, RZ, R151 ;  /* 0x000000ffff647224 */ /* 0x000fc400078e0097 */
[----:B------:R-:W0:Y:S01]  /*4190*/  MUFU.TANH R42, R42 ;  /* 0x0000002a002a7308 */ /* 0x000e220000002400 */
[----:B-1----:R-:W-:Y:S01]  /*41a0*/  FSEL R55, R55, -INF , P1 ;  /* 0xff80000037377808 */ /* 0x002fe20000800000 */
[--C-:B------:R-:W-:Y:S01]  /*41b0*/  IMAD.MOV.U32 R99, RZ, RZ, R151.reuse ;  /* 0x000000ffff637224 */ /* 0x100fe200078e0097 */
[----:B------:R-:W-:Y:S01]  /*41c0*/  ISETP.GT.AND P1, PT, R2, 0x31, PT ;  /* 0x000000310200780c */ /* 0x000fe20003f24270 */
[--C-:B------:R-:W-:Y:S02]  /*41d0*/  IMAD.MOV.U32 R97, RZ, RZ, R151.reuse ;  /* 0x000000ffff617224 */ /* 0x100fe400078e0097 */
[--C-:B------:R-:W-:Y:S02]  /*41e0*/  IMAD.MOV.U32 R96, RZ, RZ, R151.reuse ;  /* 0x000000ffff607224 */ /* 0x100fe400078e0097 */
[----:B------:R-:W1:Y:S01]  /*41f0*/  MUFU.TANH R33, R33 ;  /* 0x0000002100217308 */ /* 0x000e620000002400 */
[----:B--2---:R-:W-:Y:S01]  /*4200*/  FSEL R32, R32, -INF , P2 ;  /* 0xff80000020207808 */ /* 0x004fe20001000000 */
[----:B------:R-:W-:-:S02]  /*4210*/  IMAD.MOV.U32 R95, RZ, RZ, R151 ;  /* 0x000000ffff5f7224 */ /* 0x000fc400078e0097 */
[--C-:B------:R-:W-:Y:S01]  /*4220*/  IMAD.MOV.U32 R93, RZ, RZ, R151.reuse ;  /* 0x000000ffff5d7224 */ /* 0x100fe200078e0097 */
[----:B------:R-:W-:Y:S01]  /*4230*/  FMNMX.FTZ R4, R32, R3, !PT ;  /* 0x0000000320047209 */ /* 0x000fe20007810000 */
[--C-:B------:R-:W-:Y:S02]  /*4240*/  IMAD.MOV.U32 R92, RZ, RZ, R151.reuse ;  /* 0x000000ffff5c7224 */ /* 0x100fe400078e0097 */
[----:B------:R-:W2:Y:S01]  /*4250*/  MUFU.TANH R43, R43 ;  /* 0x0000002b002b7308 */ /* 0x000ea20000002400 */
[----:B0-----:R-:W-:Y:S01]  /*4260*/  FSEL R42, R42, -INF , P6 ;  /* 0xff8000002a2a7808 */ /* 0x001fe20003000000 */
[--C-:B------:R-:W-:Y:S01]  /*4270*/  IMAD.MOV.U32 R91, RZ, RZ, R151.reuse ;  /* 0x000000ffff5b7224 */ /* 0x100fe200078e0097 */
[----:B------:R-:W-:Y:S01]  /*4280*/  ISETP.GT.AND P6, PT, R2, 0x38, PT ;  /* 0x000000380200780c */ /* 0x000fe20003fc4270 */
[--C-:B------:R-:W-:Y:S02]  /*4290*/  IMAD.MOV.U32 R89, RZ, RZ, R151.reuse ;  /* 0x000000ffff597224 */ /* 0x100fe400078e0097 */
[----:B------:R-:W-:-:S02]  /*42a0*/  IMAD.MOV.U32 R88, RZ, RZ, R151 ;  /* 0x000000ffff587224 */ /* 0x000fc400078e0097 */
[----:B------:R-:W0:Y:S01]  /*42b0*/  MUFU.TANH R36, R36 ;  /* 0x0000002400247308 */ /* 0x000e220000002400 */
[----:B-1----:R-:W-:Y:S01]  /*42c0*/  FSEL R33, R33, -INF , P1 ;  /* 0xff80000021217808 */ /* 0x002fe20000800000 */
[--C-:B------:R-:W-:Y:S02]  /*42d0*/  IMAD.MOV.U32 R87, RZ, RZ, R151.reuse ;  /* 0x000000ffff577224 */ /* 0x100fe400078e0097 */
[--C-:B------:R-:W-:Y:S01]  /*42e0*/  IMAD.MOV.U32 R85, RZ, RZ, R151.reuse ;  /* 0x000000ffff557224 */ /* 0x100fe200078e0097 */
[----:B------:R-:W-:Y:S01]  /*42f0*/  FMNMX.FTZ R3, R33, R4, !PT ;  /* 0x0000000421037209 */ /* 0x000fe20007810000 */
[--C-:B------:R-:W-:Y:S02]  /*4300*/  IMAD.MOV.U32 R84, RZ, RZ, R151.reuse ;  /* 0x000000ffff547224 */ /* 0x100fe400078e0097 */
[----:B------:R-:W1:Y:S01]  /*4310*/  MUFU.TANH R46, R46 ;  /* 0x0000002e002e7308 */ /* 0x000e620000002400 */
[----:B--2---:R-:W-:Y:S01]  /*4320*/  FSEL R43, R43, -INF , P5 ;  /* 0xff8000002b2b7808 */ /* 0x004fe20002800000 */
[--C-:B------:R-:W-:Y:S01]  /*4330*/  IMAD.MOV.U32 R83, RZ, RZ, R151.reuse ;  /* 0x000000ffff537224 */ /* 0x100fe200078e0097 */
[----:B------:R-:W-:Y:S01]  /*4340*/  ISETP.GT.AND P5, PT, R2, 0x39, PT ;  /* 0x000000390200780c */ /* 0x000fe20003fa4270 */
[----:B------:R-:W-:-:S02]  /*4350*/  IMAD.MOV.U32 R81, RZ, RZ, R151 ;  /* 0x000000ffff517224 */ /* 0x000fc400078e0097 */
[--C-:B------:R-:W-:Y:S02]  /*4360*/  IMAD.MOV.U32 R80, RZ, RZ, R151.reuse ;  /* 0x000000ffff507224 */ /* 0x100fe400078e0097 */
[----:B------:R-:W2:Y:S01]  /*4370*/  MUFU.TANH R37, R37 ;  /* 0x0000002500257308 */ /* 0x000ea20000002400 */
[----:B0-----:R-:W-:Y:S01]  /*4380*/  FSEL R36, R36, -INF , P6 ;  /* 0xff80000024247808 */ /* 0x001fe20003000000 */
[--C-:B------:R-:W-:Y:S02]  /*4390*/  IMAD.MOV.U32 R79, RZ, RZ, R151.reuse ;  /* 0x000000ffff4f7224 */ /* 0x100fe400078e0097 */
[--C-:B------:R-:W-:Y:S01]  /*43a0*/  IMAD.MOV.U32 R77, RZ, RZ, R151.reuse ;  /* 0x000000ffff4d7224 */ /* 0x100fe200078e0097 */
[----:B------:R-:W-:Y:S01]  /*43b0*/  FMNMX.FTZ R4, R36, R3, !PT ;  /* 0x0000000324047209 */ /* 0x000fe20007810000 */
[--C-:B------:R-:W-:Y:S02]  /*43c0*/  IMAD.MOV.U32 R76, RZ, RZ, R151.reuse ;  /* 0x000000ffff4c7224 */ /* 0x100fe400078e0097 */
[----:B------:R-:W0:Y:S01]  /*43d0*/  MUFU.TANH R47, R47 ;  /* 0x0000002f002f7308 */ /* 0x000e220000002400 */
[----:B-1----:R-:W-:Y:S01]  /*43e0*/  FSEL R46, R46, -INF , P4 ;  /* 0xff8000002e2e7808 */ /* 0x002fe20002000000 */
[--C-:B------:R-:W-:Y:S01]  /*43f0*/  IMAD.MOV.U32 R75, RZ, RZ, R151.reuse ;  /* 0x000000ffff4b7224 */ /* 0x100fe200078e0097 */
[----:B------:R-:W-:Y:S01]  /*4400*/  ISETP.GT.AND P4, PT, R2, 0x40, PT ;  /* 0x000000400200780c */ /* 0x000fe20003f84270 */
[----:B------:R-:W-:-:S02]  /*4410*/  IMAD.MOV.U32 R73, RZ, RZ, R151 ;  /* 0x000000ffff497224 */ /* 0x000fc400078e0097 */
[--C-:B------:R-:W-:Y:S02]  /*4420*/  IMAD.MOV.U32 R72, RZ, RZ, R151.reuse ;  /* 0x000000ffff487224 */ /* 0x100fe400078e0097 */
[----:B------:R-:W1:Y:S01]  /*4430*/  MUFU.TANH R24, R24 ;  /* 0x0000001800187308 */ /* 0x000e620000002400 */
[----:B--2---:R-:W-:Y:S01]  /*4440*/  FSEL R37, R37, -INF , P5 ;  /* 0xff80000025257808 */ /* 0x004fe20002800000 */
[--C-:B------:R-:W-:Y:S02]  /*4450*/  IMAD.MOV.U32 R71, RZ, RZ, R151.reuse ;  /* 0x000000ffff477224 */ /* 0x100fe400078e0097 */
[--C-:B------:R-:W-:Y:S01]  /*4460*/  IMAD.MOV.U32 R69, RZ, RZ, R151.reuse ;  /* 0x000000ffff457224 */ /* 0x100fe200078e0097 */
[----:B------:R-:W-:Y:S01]  /*4470*/  FMNMX.FTZ R3, R37, R4, !PT ;  /* 0x0000000425037209 */ /* 0x000fe20007810000 */
[--C-:B------:R-:W-:Y:S02]  /*4480*/  IMAD.MOV.U32 R68, RZ, RZ, R151.reuse ;  /* 0x000000ffff447224 */ /* 0x100fe400078e0097 */
[----:B------:R-:W2:Y:S01]  /*4490*/  MUFU.TANH R34, R34 ;  /* 0x0000002200227308 */ /* 0x000ea20000002400 */
[----:B0-----:R-:W-:Y:S01]  /*44a0*/  FSEL R47, R47, -INF , P3 ;  /* 0xff8000002f2f7808 */ /* 0x001fe20001800000 */
[--C-:B------:R-:W-:Y:S01]  /*44b0*/  IMAD.MOV.U32 R67, RZ, RZ, R151.reuse ;  /* 0x000000ffff437224 */ /* 0x100fe200078e0097 */
[----:B------:R-:W-:Y:S01]  /*44c0*/  ISETP.GT.AND P3, PT, R2, 0x41, PT ;  /* 0x000000410200780c */ /* 0x000fe20003f64270 */
[----:B------:R-:W-:-:S04]  /*44d0*/  IMAD.MOV.U32 R65, RZ, RZ, R151 ;  /* 0x000000ffff417224 */ /* 0x000fc800078e0097 */
[----:B------:R-:W0:Y:S01]  /*44e0*/  MUFU.TANH R25, R25 ;  /* 0x0000001900197308 */ /* 0x000e220000002400 */
[----:B-1----:R-:W-:-:S04]  /*44f0*/  FSEL R24, R24, -INF , P4 ;  /* 0xff80000018187808 */ /* 0x002fc80002000000 */
[----:B------:R-:W-:-:S03]  /*4500*/  FMNMX.FTZ R4, R24, R3, !PT ;  /* 0x0000000318047209 */ /* 0x000fc60007810000 */
[----:B------:R-:W1:Y:S01]  /*4510*/  MUFU.TANH R35, R35 ;  /* 0x0000002300237308 */ /* 0x000e620000002400 */
[----:B--2---:R-:W-:Y:S02]  /*4520*/  FSEL R34, R34, -INF , P2 ;  /* 0xff80000022227808 */ /* 0x004fe40001000000 */
[----:B------:R-:W-:-:S05]  /*4530*/  ISETP.GT.AND P2, PT, R2, 0x48, PT ;  /* 0x000000480200780c */ /* 0x000fca0003f44270 */
[----:B------:R-:W2:Y:S01]  /*4540*/  MUFU.TANH R28, R28 ;  /* 0x0000001c001c7308 */ /* 0x000ea20000002400 */
[----:B0-----:R-:W-:-:S04]  /*4550*/  FSEL R25, R25, -INF , P3 ;  /* 0xff80000019197808 */ /* 0x001fc80001800000 */
[----:B------:R-:W-:-:S03]  /*4560*/  FMNMX.FTZ R3, R25, R4, !PT ;  /* 0x0000000419037209 */ /* 0x000fc60007810000 */
[----:B------:R-:W0:Y:S01]  /*4570*/  MUFU.TANH R29, R29 ;  /* 0x0000001d001d7308 */ /* 0x000e220000002400 */
[----:B-1----:R-:W-:Y:S02]  /*4580*/  FSEL R35, R35, -INF , P1 ;  /* 0xff80000023237808 */ /* 0x002fe40000800000 */
[----:B------:R-:W-:-:S05]  /*4590*/  ISETP.GT.AND P1, PT, R2, 0x49, PT ;  /* 0x000000490200780c */ /* 0x000fca0003f24270 */
[----:B------:R-:W1:Y:S01]  /*45a0*/  MUFU.TANH R38, R38 ;  /* 0x0000002600267308 */ /* 0x000e620000002400 */
[----:B--2---:R-:W-:-:S04]  /*45b0*/  FSEL R28, R28, -INF , P2 ;  /* 0xff8000001c1c7808 */ /* 0x004fc80001000000 */
[----:B------:R-:W-:-:S03]  /*45c0*/  FMNMX.FTZ R2, R28, R3, !PT ;  /* 0x000000031c027209 */ /* 0x000fc60007810000 */
[----:B------:R-:W2:Y:S01]  /*45d0*/  MUFU.TANH R39, R39 ;  /* 0x0000002700277308 */ /* 0x000ea20000002400 */
[----:B0-----:R-:W-:-:S04]  /*45e0*/  FSEL R29, R29, -INF , P1 ;  /* 0xff8000001d1d7808 */ /* 0x001fc80000800000 */
[----:B------:R-:W-:-:S03]  /*45f0*/  FMNMX.FTZ R2, R29, R2, !PT ;  /* 0x000000021d027209 */ /* 0x000fc60007810000 */
[----:B------:R-:W0:Y:S01]  /*4600*/  MUFU.TANH R26, R26 ;  /* 0x0000001a001a7308 */ /* 0x000e220000002400 */
[----:B-1----:R-:W-:Y:S01]  /*4610*/  FSEL R38, R38, -INF , P6 ;  /* 0xff80000026267808 */ /* 0x002fe20003000000 */
[----:B------:R-:W1:Y:S06]  /*4620*/  SHFL.BFLY PT, R3, R2, 0x2, 0x1f ;  /* 0x0c401f0002037f89 */ /* 0x000e6c00000e0000 */
[----:B------:R-:W3:Y:S01]  /*4630*/  MUFU.TANH R27, R27 ;  /* 0x0000001b001b7308 */ /* 0x000ee20000002400 */
[----:B--2---:R-:W-:-:S07]  /*4640*/  FSEL R39, R39, -INF , P5 ;  /* 0xff80000027277808 */ /* 0x004fce0002800000 */
[----:B------:R-:W2:Y:S01]  /*4650*/  MUFU.TANH R30, R30 ;  /* 0x0000001e001e7308 */ /* 0x000ea20000002400 */
[----:B0-----:R-:W-:-:S07]  /*4660*/  FSEL R26, R26, -INF , P4 ;  /* 0xff8000001a1a7808 */ /* 0x001fce0002000000 */
[----:B------:R-:W0:Y:S01]  /*4670*/  MUFU.TANH R31, R31 ;  /* 0x0000001f001f7308 */ /* 0x000e220000002400 */
[----:B---3--:R-:W-:Y:S02]  /*4680*/  FSEL R27, R27, -INF , P3 ;  /* 0xff8000001b1b7808 */ /* 0x008fe40001800000 */
[----:B-1----:R-:W-:-:S05]  /*4690*/  FMNMX.FTZ R3, R2, R3, !PT ;  /* 0x0000000302037209 */ /* 0x002fca0007810000 */
[----:B------:R-:W1:Y:S01]  /*46a0*/  SHFL.BFLY PT, R4, R3, 0x1, 0x1f ;  /* 0x0c201f0003047f89 */ /* 0x000e6200000e0000 */
[----:B--2---:R-:W-:Y:S02]  /*46b0*/  FSEL R30, R30, -INF , P2 ;  /* 0xff8000001e1e7808 */ /* 0x004fe40001000000 */
[----:B0-----:R-:W-:Y:S02]  /*46c0*/  FSEL R31, R31, -INF , P1 ;  /* 0xff8000001f1f7808 */ /* 0x001fe40000800000 */
[----:B-1----:R-:W-:Y:S02]  /*46d0*/  FMNMX.FTZ R4, R3, R4, !PT ;  /* 0x0000000403047209 */ /* 0x002fe40007810000 */
[----:B------:R-:W-:Y:S02]  /*46e0*/  FMNMX.FTZ R3, R58, R59, !PT ;  /* 0x0000003b3a037209 */ /* 0x000fe40007810000 */
[C---:B------:R-:W-:Y:S01]  /*46f0*/  FSETP.NEU.FTZ.AND P0, PT, R4.reuse, -INF , PT ;  /* 0xff8000000400780b */ /* 0x040fe20003f1d000 */
[----:B------:R-:W-:Y:S01]  /*4700*/  FMUL.FTZ R5, R4, UR5 ;  /* 0x0000000504057c20 */ /* 0x000fe20008410000 */
[----:B------:R-:W-:-:S04]  /*4710*/  FMNMX.FTZ R2, R62, R3, !PT ;  /* 0x000000033e027209 */ /* 0x000fc80007810000 */
[----:B------:R-:W-:Y:S02]  /*4720*/  FMNMX.FTZ R3, R63, R2, !PT ;  /* 0x000000023f037209 */ /* 0x000fe40007810000 */
[----:B------:R-:W-:Y:S02]  /*4730*/  FSEL R17, R5, RZ, P0 ;  /* 0x000000ff05117208 */ /* 0x000fe40000000000 */
[----:B------:R-:W-:Y:S02]  /*4740*/  FMNMX.FTZ R2, R50, R3, !PT ;  /* 0x0000000332027209 */ /* 0x000fe40007810000 */
[----:B------:R-:W-:Y:S01]  /*4750*/  ISETP.NE.AND P0, PT, R20, RZ, PT ;  /* 0x000000ff1400720c */ /* 0x000fe20003f05270 */
[--C-:B------:R-:W-:Y:S01]  /*4760*/  FFMA.FTZ R56, R56, UR5, -R17.reuse ;  /* 0x0000000538387c23 */ /* 0x100fe20008010811 */
[----:B------:R-:W-:Y:S01]  /*4770*/  FMNMX.FTZ R3, R51, R2, !PT ;  /* 0x0000000233037209 */ /* 0x000fe20007810000 */
[--C-:B------:R-:W-:Y:S01]  /*4780*/  FFMA.FTZ R57, R57, UR5, -R17.reuse ;  /* 0x0000000539397c23 */ /* 0x100fe20008010811 */
[--C-:B------:R-:W-:Y:S01]  /*4790*/  FFMA.FTZ R60, R60, UR5, -R17.reuse ;  /* 0x000000053c3c7c23 */ /* 0x100fe20008010811 */
[--C-:B------:R-:W-:Y:S01]  /*47a0*/  FFMA.FTZ R61, R61, UR5, -R17.reuse ;  /* 0x000000053d3d7c23 */ /* 0x100fe20008010811 */
[----:B------:R-:W-:Y:S01]  /*47b0*/  FMNMX.FTZ R2, R54, R3, !PT ;  /* 0x0000000336027209 */ /* 0x000fe20007810000 */
[----:B------:R-:W-:Y:S01]  /*47c0*/  MUFU.EX2 R56, R56 ;  /* 0x0000003800387308 */ /* 0x000fe20000000800 */
[--C-:B------:R-:W-:Y:S01]  /*47d0*/  FFMA.FTZ R48, R48, UR5, -R17.reuse ;  /* 0x0000000530307c23 */ /* 0x100fe20008010811 */
[--C-:B------:R-:W-:Y:S01]  /*47e0*/  FFMA.FTZ R49, R49, UR5, -R17.reuse ;  /* 0x0000000531317c23 */ /* 0x100fe20008010811 */
[----:B------:R-:W-:Y:S01]  /*47f0*/  FMNMX.FTZ R3, R55, R2, !PT ;  /* 0x0000000237037209 */ /* 0x000fe20007810000 */
[--C-:B------:R-:W-:Y:S01]  /*4800*/  FFMA.FTZ R52, R52, UR5, -R17.reuse ;  /* 0x0000000534347c23 */ /* 0x100fe20008010811 */
[--C-:B------:R-:W-:Y:S01]  /*4810*/  FFMA.FTZ R53, R53, UR5, -R17.reuse ;  /* 0x0000000535357c23 */ /* 0x100fe20008010811 */
[--C-:B------:R-:W-:Y:S01]  /*4820*/  FFMA.FTZ R40, R40, UR5, -R17.reuse ;  /* 0x0000000528287c23 */ /* 0x100fe20008010811 */
[----:B------:R-:W-:Y:S01]  /*4830*/  FMNMX.FTZ R2, R42, R3, !PT ;  /* 0x000000032a027209 */ /* 0x000fe20007810000 */
[----:B------:R-:W0:Y:S01]  /*4840*/  MUFU.EX2 R57, R57 ;  /* 0x0000003900397308 */ /* 0x000e220000000800 */
[--C-:B------:R-:W-:Y:S01]  /*4850*/  FFMA.FTZ R41, R41, UR5, -R17.reuse ;  /* 0x0000000529297c23 */ /* 0x100fe20008010811 */
        /* <DEDUP_REMOVED lines=14> */
[----:B------:R-:W1:Y:S01]  /*4940*/  MUFU.EX2 R61, R61 ;  /* 0x0000003d003d7308 */ /* 0x000e620000000800 */
[----:B------:R-:W-:Y:S01]  /*4950*/  FFMA.FTZ R17, R29, UR5, -R17 ;  /* 0x000000051d117c23 */ /* 0x000fe20008010811 */
[----:B0-----:R-:W-:Y:S01]  /*4960*/  F2FP.F16.F32.PACK_AB R208, R57, R56 ;  /* 0x0000003839d0723e */ /* 0x001fe200000000ff */
[----:B------:R-:W-:Y:S01]  /*4970*/  IMAD.MOV.U32 R29, RZ, RZ, R151 ;  /* 0x000000ffff1d7224 */ /* 0x000fe200078e0097 */
[----:B------:R-:W-:-:S04]  /*4980*/  FMNMX.FTZ R3, R35, R2, !PT ;  /* 0x0000000223037209 */ /* 0x000fc80007810000 */
[----:B------:R-:W-:Y:S01]  /*4990*/  FMNMX.FTZ R2, R38, R3, !PT ;  /* 0x0000000326027209 */ /* 0x000fe20007810000 */
[----:B------:R-:W-:Y:S03]  /*49a0*/  MUFU.EX2 R48, R48 ;  /* 0x0000003000307308 */ /* 0x000fe60000000800 */
[----:B------:R-:W-:-:S04]  /*49b0*/  FMNMX.FTZ R3, R39, R2, !PT ;  /* 0x0000000227037209 */ /* 0x000fc80007810000 */
[----:B------:R-:W-:Y:S01]  /*49c0*/  FMNMX.FTZ R2, R26, R3, !PT ;  /* 0x000000031a027209 */ /* 0x000fe20007810000 */
[----:B------:R-:W0:Y:S01]  /*49d0*/  MUFU.EX2 R49, R49 ;  /* 0x0000003100317308 */ /* 0x000e220000000800 */
[----:B-1----:R-:W-:Y:S02]  /*49e0*/  F2FP.F16.F32.PACK_AB R210, R61, R60 ;  /* 0x0000003c3dd2723e */ /* 0x002fe400000000ff */
[----:B------:R-:W-:-:S04]  /*49f0*/  FMNMX.FTZ R3, R27, R2, !PT ;  /* 0x000000021b037209 */ /* 0x000fc80007810000 */
[----:B------:R-:W-:Y:S01]  /*4a00*/  FMNMX.FTZ R2, R30, R3, !PT ;  /* 0x000000031e027209 */ /* 0x000fe20007810000 */
[----:B------:R-:W-:Y:S03]  /*4a10*/  MUFU.EX2 R52, R52 ;  /* 0x0000003400347308 */ /* 0x000fe60000000800 */
[----:B------:R-:W-:-:S05]  /*4a20*/  FMNMX.FTZ R2, R31, R2, !PT ;  /* 0x000000021f027209 */ /* 0x000fca0007810000 */
[----:B------:R-:W1:Y:S01]  /*4a30*/  SHFL.BFLY PT, R3, R2, 0x2, 0x1f ;  /* 0x0c401f0002037f89 */ /* 0x000e6200000e0000 */
[----:B------:R-:W2:Y:S01]  /*4a40*/  MUFU.EX2 R53, R53 ;  /* 0x0000003500357308 */ /* 0x000ea20000000800 */
[----:B0-----:R-:W-:-:S07]  /*4a50*/  F2FP.F16.F32.PACK_AB R204, R49, R48 ;  /* 0x0000003031cc723e */ /* 0x001fce00000000ff */
[----:B------:R-:W-:Y:S08]  /*4a60*/  MUFU.EX2 R40, R40 ;  /* 0x0000002800287308 */ /* 0x000ff00000000800 */
[----:B------:R-:W0:Y:S01]  /*4a70*/  MUFU.EX2 R41, R41 ;  /* 0x0000002900297308 */ /* 0x000e220000000800 */
[----:B--2---:R-:W-:Y:S02]  /*4a80*/  F2FP.F16.F32.PACK_AB R206, R53, R52 ;  /* 0x0000003435ce723e */ /* 0x004fe400000000ff */
[----:B-1----:R-:W-:-:S05]  /*4a90*/  FMNMX.FTZ R5, R2, R3, !PT ;  /* 0x0000000302057209 */ /* 0x002fca0007810000 */
[----:B------:R-:W-:Y:S01]  /*4aa0*/  MUFU.EX2 R44, R44 ;  /* 0x0000002c002c7308 */ /* 0x000fe20000000800 */
[----:B------:R-:W1:Y:S07]  /*4ab0*/  SHFL.BFLY PT, R2, R5, 0x1, 0x1f ;  /* 0x0c201f0005027f89 */ /* 0x000e6e00000e0000 */
[----:B------:R-:W2:Y:S01]  /*4ac0*/  MUFU.EX2 R45, R45 ;  /* 0x0000002d002d7308 */ /* 0x000ea20000000800 */
[----:B0-----:R-:W-:-:S07]  /*4ad0*/  F2FP.F16.F32.PACK_AB R200, R41, R40 ;  /* 0x0000002829c8723e */ /* 0x001fce00000000ff */
[----:B------:R-:W-:Y:S08]  /*4ae0*/  MUFU.EX2 R32, R32 ;  /* 0x0000002000207308 */ /* 0x000ff00000000800 */
[----:B------:R-:W0:Y:S01]  /*4af0*/  MUFU.EX2 R33, R33 ;  /* 0x0000002100217308 */ /* 0x000e220000000800 */
[----:B--2---:R-:W-:Y:S02]  /*4b00*/  F2FP.F16.F32.PACK_AB R202, R45, R44 ;  /* 0x0000002c2dca723e */ /* 0x004fe400000000ff */
[----:B-1----:R-:W-:-:S04]  /*4b10*/  FMNMX.FTZ R3, R5, R2, !PT ;  /* 0x0000000205037209 */ /* 0x002fc80007810000 */
[C---:B------:R-:W-:Y:S01]  /*4b20*/  FSETP.NEU.FTZ.AND P1, PT, R3.reuse, -INF , PT ;  /* 0xff8000000300780b */ /* 0x040fe20003f3d000 */
[----:B------:R-:W-:Y:S01]  /*4b30*/  FMUL.FTZ R2, R3, UR5 ;  /* 0x0000000503027c20 */ /* 0x000fe20008410000 */
[----:B------:R1:W-:Y:S04]  /*4b40*/  MUFU.EX2 R5, R17 ;  /* 0x0000001100057308 */ /* 0x0003e80000000800 */
[----:B------:R-:W-:Y:S02]  /*4b50*/  FSEL R2, R2, RZ, P1 ;  /* 0x000000ff02027208 */ /* 0x000fe40000800000 */
[----:B------:R-:W-:Y:S02]  /*4b60*/  PLOP3.LUT P1, PT, PT, PT, UP0, 0x80, 0x0 ;  /* 0x000000000000781c */ /* 0x000fe40003f2f008 */
[----:B------:R-:W-:Y:S01]  /*4b70*/  MUFU.EX2 R36, R36 ;  /* 0x0000002400247308 */ /* 0x000fe20000000800 */
[--C-:B------:R-:W-:Y:S01]  /*4b80*/  FFMA.FTZ R58, R58, UR5, -R2.reuse ;  /* 0x000000053a3a7c23 */ /* 0x100fe20008010802 */
[--C-:B------:R-:W-:Y:S01]  /*4b90*/  FFMA.FTZ R59, R59, UR5, -R2.reuse ;  /* 0x000000053b3b7c23 */ /* 0x100fe20008010802 */
[--C-:B------:R-:W-:Y:S01]  /*4ba0*/  FFMA.FTZ R62, R62, UR5, -R2.reuse ;  /* 0x000000053e3e7c23 */ /* 0x100fe20008010802 */
[--C-:B------:R-:W-:Y:S01]  /*4bb0*/  FFMA.FTZ R63, R63, UR5, -R2.reuse ;  /* 0x000000053f3f7c23 */ /* 0x100fe20008010802 */
[----:B-1----:R-:W-:Y:S01]  /*4bc0*/  FADD.FTZ R17, R56, R57 ;  /* 0x0000003938117221 */ /* 0x002fe20000010000 */
[--C-:B------:R-:W-:Y:S01]  /*4bd0*/  FFMA.FTZ R50, R50, UR5, -R2.reuse ;  /* 0x0000000532327c23 */ /* 0x100fe20008010802 */
[--C-:B------:R-:W-:Y:S01]  /*4be0*/  FFMA.FTZ R51, R51, UR5, -R2.reuse ;  /* 0x0000000533337c23 */ /* 0x100fe20008010802 */
[----:B------:R-:W-:Y:S01]  /*4bf0*/  MUFU.EX2 R58, R58 ;  /* 0x0000003a003a7308 */ /* 0x000fe20000000800 */
[----:B------:R-:W-:Y:S01]  /*4c00*/  FADD.FTZ R20, R60, R17 ;  /* 0x000000113c147221 */ /* 0x000fe20000010000 */
[--C-:B------:R-:W-:Y:S01]  /*4c10*/  FFMA.FTZ R54, R54, UR5, -R2.reuse ;  /* 0x0000000536367c23 */ /* 0x100fe20008010802 */
[--C-:B------:R-:W-:Y:S01]  /*4c20*/  FFMA.FTZ R55, R55, UR5, -R2.reuse ;  /* 0x0000000537377c23 */ /* 0x100fe20008010802 */
[----:B------:R-:W-:Y:S01]  /*4c30*/  FFMA.FTZ R42, R42, UR5, -R2 ;  /* 0x000000052a2a7c23 */ /* 0x000fe20008010802 */
[----:B------:R-:W-:Y:S01]  /*4c40*/  FADD.FTZ R17, R61, R20 ;  /* 0x000000143d117221 */ /* 0x000fe20000010000 */
[--C-:B------:R-:W-:Y:S01]  /*4c50*/  FFMA.FTZ R43, R43, UR5, -R2.reuse ;  /* 0x000000052b2b7c23 */ /* 0x100fe20008010802 */
[--C-:B------:R-:W-:Y:S01]  /*4c60*/  FFMA.FTZ R46, R46, UR5, -R2.reuse ;  /* 0x000000052e2e7c23 */ /* 0x100fe20008010802 */
[----:B------:R-:W1:Y:S01]  /*4c70*/  MUFU.EX2 R59, R59 ;  /* 0x0000003b003b7308 */ /* 0x000e620000000800 */
[----:B------:R-:W-:Y:S01]  /*4c80*/  FADD.FTZ R20, R48, R17 ;  /* 0x0000001130147221 */ /* 0x000fe20000010000 */
[--C-:B------:R-:W-:Y:S01]  /*4c90*/  FFMA.FTZ R47, R47, UR5, -R2.reuse ;  /* 0x000000052f2f7c23 */ /* 0x100fe20008010802 */
[--C-:B------:R-:W-:Y:S01]  /*4ca0*/  FFMA.FTZ R34, R34, UR5, -R2.reuse ;  /* 0x0000000522227c23 */ /* 0x100fe20008010802 */
[----:B------:R-:W-:Y:S01]  /*4cb0*/  FFMA.FTZ R35, R35, UR5, -R2 ;  /* 0x0000000523237c23 */ /* 0x000fe20008010802 */
[----:B------:R-:W-:Y:S01]  /*4cc0*/  FADD.FTZ R21, R49, R20 ;  /* 0x0000001431157221 */ /* 0x000fe20000010000 */
[--C-:B------:R-:W-:Y:S01]  /*4cd0*/  FFMA.FTZ R38, R38, UR5, -R2.reuse ;  /* 0x0000000526267c23 */ /* 0x100fe20008010802 */
[--C-:B------:R-:W-:Y:S01]  /*4ce0*/  FFMA.FTZ R39, R39, UR5, -R2.reuse ;  /* 0x0000000527277c23 */ /* 0x100fe20008010802 */
[----:B------:R-:W2:Y:S01]  /*4cf0*/  MUFU.EX2 R62, R62 ;  /* 0x0000003e003e7308 */ /* 0x000ea20000000800 */
[----:B------:R-:W-:Y:S01]  /*4d00*/  FADD.FTZ R64, R52, R21 ;  /* 0x0000001534407221 */ /* 0x000fe20000010000 */
[--C-:B------:R-:W-:Y:S01]  /*4d10*/  FFMA.FTZ R26, R26, UR5, -R2.reuse ;  /* 0x000000051a1a7c23 */ /* 0x100fe20008010802 */
[--C-:B------:R-:W-:Y:S01]  /*4d20*/  FFMA.FTZ R27, R27, UR5, -R2.reuse ;  /* 0x000000051b1b7c23 */ /* 0x100fe20008010802 */
[----:B------:R-:W-:Y:S01]  /*4d30*/  FFMA.FTZ R30, R30, UR5, -R2 ;  /* 0x000000051e1e7c23 */ /* 0x000fe20008010802 */
[----:B------:R-:W-:Y:S01]  /*4d40*/  FADD.FTZ R21, R53, R64 ;  /* 0x0000004035157221 */ /* 0x000fe20000010000 */
[----:B------:R-:W-:Y:S01]  /*4d50*/  FFMA.FTZ R2, R31, UR5, -R2 ;  /* 0x000000051f027c23 */ /* 0x000fe20008010802 */
[----:B0-----:R-:W-:Y:S01]  /*4d60*/  F2FP.F16.F32.PACK_AB R196, R33, R32 ;  /* 0x0000002021c4723e */ /* 0x001fe200000000ff */
[----:B------:R-:W0:Y:S01]  /*4d70*/  MUFU.EX2 R63, R63 ;  /* 0x0000003f003f7308 */ /* 0x000e220000000800 */
[----:B-1----:R-:W-:Y:S01]  /*4d80*/  FADD.FTZ R17, R58, R59 ;  /* 0x0000003b3a117221 */ /* 0x002fe20000010000 */
[----:B------:R-:W-:Y:S01]  /*4d90*/  FADD.FTZ R64, R40, R21 ;  /* 0x0000001528407221 */ /* 0x000fe20000010000 */
[----:B------:R-:W-:Y:S01]  /*4da0*/  F2FP.F16.F32.PACK_AB R209, R59, R58 ;  /* 0x0000003a3bd1723e */ /* 0x000fe200000000ff */
[--C-:B------:R-:W-:Y:S01]  /*4db0*/  IMAD.MOV.U32 R61, RZ, RZ, R151.reuse ;  /* 0x000000ffff3d7224 */ /* 0x100fe200078e0097 */
[----:B------:R-:W-:Y:S01]  /*4dc0*/  MOV R58, R151 ;  /* 0x00000097003a7202 */ /* 0x000fe20000000f00 */
[----:B------:R-:W-:Y:S01]  /*4dd0*/  FADD.FTZ R21, R41, R64 ;  /* 0x0000004029157221 */ /* 0x000fe20000010000 */
[----:B------:R-:W-:Y:S01]  /*4de0*/  IMAD.MOV.U32 R64, RZ, RZ, R151 ;  /* 0x000000ffff407224 */ /* 0x000fe200078e0097 */
[----:B------:R-:W1:Y:S01]  /*4df0*/  MUFU.EX2 R50, R50 ;  /* 0x0000003200327308 */ /* 0x000e620000000800 */
[----:B--2---:R-:W-:Y:S01]  /*4e00*/  FADD.FTZ R20, R62, R17 ;  /* 0x000000113e147221 */ /* 0x004fe20000010000 */
[----:B------:R-:W-:Y:S01]  /*4e10*/  FADD.FTZ R0, R44, R21 ;  /* 0x000000152c007221 */ /* 0x000fe20000010000 */
[----:B------:R-:W-:-:S02]  /*4e20*/  IMAD.MOV.U32 R60, RZ, RZ, R151 ;  /* 0x000000ffff3c7224 */ /* 0x000fc400078e0097 */
[--C-:B------:R-:W-:Y:S02]  /*4e30*/  IMAD.MOV.U32 R59, RZ, RZ, R151.reuse ;  /* 0x000000ffff3b7224 */ /* 0x100fe400078e0097 */
[----:B------:R-:W-:Y:S01]  /*4e40*/  FADD.FTZ R21, R45, R0 ;  /* 0x000000002d157221 */ /* 0x000fe20000010000 */
[--C-:B------:R-:W-:Y:S01]  /*4e50*/  IMAD.MOV.U32 R57, RZ, RZ, R151.reuse ;  /* 0x000000ffff397224 */ /* 0x100fe200078e0097 */
[----:B------:R-:W2:Y:S01]  /*4e60*/  MUFU.EX2 R51, R51 ;  /* 0x0000003300337308 */ /* 0x000ea20000000800 */
[C---:B0-----:R-:W-:Y:S01]  /*4e70*/  FADD.FTZ R17, R63.reuse, R20 ;  /* 0x000000143f117221 */ /* 0x041fe20000010000 */
[----:B------:R-:W-:Y:S01]  /*4e80*/  F2FP.F16.F32.PACK_AB R211, R63, R62 ;  /* 0x0000003e3fd3723e */ /* 0x000fe200000000ff */
[--C-:B------:R-:W-:Y:S01]  /*4e90*/  IMAD.MOV.U32 R63, RZ, RZ, R151.reuse ;  /* 0x000000ffff3f7224 */ /* 0x100fe200078e0097 */
[----:B------:R-:W-:Y:S01]  /*4ea0*/  MOV R62, R151 ;  /* 0x00000097003e7202 */ /* 0x000fe20000000f00 */
[--C-:B------:R-:W-:Y:S02]  /*4eb0*/  IMAD.MOV.U32 R56, RZ, RZ, R151.reuse ;  /* 0x000000ffff387224 */ /* 0x100fe400078e0097 */
[----:B------:R-:W-:Y:S01]  /*4ec0*/  IMAD.MOV.U32 R53, RZ, RZ, R151 ;  /* 0x000000ffff357224 */ /* 0x000fe200078e0097 */
[----:B------:R-:W0:Y:S01]  /*4ed0*/  MUFU.EX2 R54, R54 ;  /* 0x0000003600367308 */ /* 0x000e220000000800 */
[----:B-1----:R-:W-:Y:S01]  /*4ee0*/  FADD.FTZ R20, R50, R17 ;  /* 0x0000001132147221 */ /* 0x002fe20000010000 */
[----:B------:R-:W-:-:S02]  /*4ef0*/  IMAD.MOV.U32 R52, RZ, RZ, R151 ;  /* 0x000000ffff347224 */ /* 0x000fc400078e0097 */
[--C-:B------:R-:W-:Y:S02]  /*4f00*/  IMAD.MOV.U32 R49, RZ, RZ, R151.reuse ;  /* 0x000000ffff317224 */ /* 0x100fe400078e0097 */
[--C-:B------:R-:W-:Y:S02]  /*4f10*/  IMAD.MOV.U32 R48, RZ, RZ, R151.reuse ;  /* 0x000000ffff307224 */ /* 0x100fe400078e0097 */
[----:B------:R-:W1:Y:S01]  /*4f20*/  MUFU.EX2 R55, R55 ;  /* 0x0000003700377308 */ /* 0x000e620000000800 */
[C---:B--2---:R-:W-:Y:S01]  /*4f30*/  FADD.FTZ R17, R51.reuse, R20 ;  /* 0x0000001433117221 */ /* 0x044fe20000010000 */
[----:B------:R-:W-:Y:S01]  /*4f40*/  F2FP.F16.F32.PACK_AB R205, R51, R50 ;  /* 0x0000003233cd723e */ /* 0x000fe200000000ff */
[--C-:B------:R-:W-:Y:S01]  /*4f50*/  IMAD.MOV.U32 R51, RZ, RZ, R151.reuse ;  /* 0x000000ffff337224 */ /* 0x100fe200078e0097 */
[----:B------:R-:W-:Y:S01]  /*4f60*/  MOV R50, R151 ;  /* 0x0000009700327202 */ /* 0x000fe20000000f00 */
[--C-:B------:R-:W-:Y:S02]  /*4f70*/  IMAD.MOV.U32 R45, RZ, RZ, R151.reuse ;  /* 0x000000ffff2d7224 */ /* 0x100fe400078e0097 */
[----:B------:R-:W-:Y:S01]  /*4f80*/  IMAD.MOV.U32 R44, RZ, RZ, R151 ;  /* 0x000000ffff2c7224 */ /* 0x000fe200078e0097 */
[----:B------:R-:W2:Y:S01]  /*4f90*/  MUFU.EX2 R42, R42 ;  /* 0x0000002a002a7308 */ /* 0x000ea20000000800 */
[----:B0-----:R-:W-:Y:S01]  /*4fa0*/  FADD.FTZ R20, R54, R17 ;  /* 0x0000001136147221 */ /* 0x001fe20000010000 */
[----:B------:R-:W-:-:S02]  /*4fb0*/  IMAD.MOV.U32 R41, RZ, RZ, R151 ;  /* 0x000000ffff297224 */ /* 0x000fc400078e0097 */
[--C-:B------:R-:W-:Y:S02]  /*4fc0*/  IMAD.MOV.U32 R40, RZ, RZ, R151.reuse ;  /* 0x000000ffff287224 */ /* 0x100fe400078e0097 */
[----:B------:R-:W-:Y:S02]  /*4fd0*/  IMAD.MOV.U32 R31, RZ, RZ, R151 ;  /* 0x000000ffff1f7224 */ /* 0x000fe400078e0097 */
[----:B------:R-:W0:Y:S01]  /*4fe0*/  MUFU.EX2 R43, R43 ;  /* 0x0000002b002b7308 */ /* 0x000e220000000800 */
[C---:B-1----:R-:W-:Y:S01]  /*4ff0*/  FADD.FTZ R17, R55.reuse, R20 ;  /* 0x0000001437117221 */ /* 0x042fe20000010000 */
        /* <DEDUP_REMOVED lines=9> */
[----:B------:R-:W-:-:S05]  /*5090*/  IMAD.MOV.U32 R32, RZ, RZ, R151 ;  /* 0x000000ffff207224 */ /* 0x000fca00078e0097 */
[----:B------:R-:W2:Y:S01]  /*50a0*/  MUFU.EX2 R47, R47 ;  /* 0x0000002f002f7308 */ /* 0x000ea20000000800 */
[C---:B0-----:R-:W-:Y:S01]  /*50b0*/  FADD.FTZ R17, R43.reuse, R0 ;  /* 0x000000002b117221 */ /* 0x041fe20000010000 */
[----:B------:R-:W-:Y:S01]  /*50c0*/  F2FP.F16.F32.PACK_AB R201, R43, R42 ;  /* 0x0000002a2bc9723e */ /* 0x000fe200000000ff */
[----:B------:R-:W-:Y:S01]  /*50d0*/  IMAD.MOV.U32 R43, RZ, RZ, R151 ;  /* 0x000000ffff2b7224 */ /* 0x000fe200078e0097 */
[----:B------:R-:W-:-:S04]  /*50e0*/  MOV R42, R151 ;  /* 0x00000097002a7202 */ /* 0x000fc80000000f00 */
[----:B------:R-:W0:Y:S01]  /*50f0*/  MUFU.EX2 R37, R37 ;  /* 0x0000002500257308 */ /* 0x000e220000000800 */
[----:B-1----:R-:W-:-:S07]  /*5100*/  FADD.FTZ R0, R46, R17 ;  /* 0x000000112e007221 */ /* 0x002fce0000010000 */
[----:B------:R-:W1:Y:S01]  /*5110*/  MUFU.EX2 R34, R34 ;  /* 0x0000002200227308 */ /* 0x000e620000000800 */
[C---:B--2---:R-:W-:Y:S01]  /*5120*/  FADD.FTZ R17, R47.reuse, R0 ;  /* 0x000000002f117221 */ /* 0x044fe20000010000 */
[----:B------:R-:W-:Y:S01]  /*5130*/  F2FP.F16.F32.PACK_AB R203, R47, R46 ;  /* 0x0000002e2fcb723e */ /* 0x000fe200000000ff */
[----:B------:R-:W-:Y:S01]  /*5140*/  IMAD.MOV.U32 R47, RZ, RZ, R151 ;  /* 0x000000ffff2f7224 */ /* 0x000fe200078e0097 */
[----:B------:R-:W-:-:S04]  /*5150*/  MOV R46, R151 ;  /* 0x00000097002e7202 */ /* 0x000fc80000000f00 */
[----:B------:R-:W2:Y:S01]  /*5160*/  MUFU.EX2 R24, R24 ;  /* 0x0000001800187308 */ /* 0x000ea20000000800 */
[C---:B0-----:R-:W-:Y:S01]  /*5170*/  FADD.FTZ R21, R37.reuse, R20 ;  /* 0x0000001425157221 */ /* 0x041fe20000010000 */
[----:B------:R-:W-:Y:S01]  /*5180*/  F2FP.F16.F32.PACK_AB R198, R37, R36 ;  /* 0x0000002425c6723e */ /* 0x000fe200000000ff */
[--C-:B------:R-:W-:Y:S02]  /*5190*/  IMAD.MOV.U32 R37, RZ, RZ, R151.reuse ;  /* 0x000000ffff257224 */ /* 0x100fe400078e0097 */
[----:B------:R-:W-:-:S03]  /*51a0*/  IMAD.MOV.U32 R36, RZ, RZ, R151 ;  /* 0x000000ffff247224 */ /* 0x000fc600078e0097 */
[----:B------:R-:W0:Y:S01]  /*51b0*/  MUFU.EX2 R35, R35 ;  /* 0x0000002300237308 */ /* 0x000e220000000800 */
[----:B-1----:R-:W-:-:S07]  /*51c0*/  FADD.FTZ R0, R34, R17 ;  /* 0x0000001122007221 */ /* 0x002fce0000010000 */
[----:B------:R-:W1:Y:S01]  /*51d0*/  MUFU.EX2 R25, R25 ;  /* 0x0000001900197308 */ /* 0x000e620000000800 */
[----:B--2---:R-:W-:-:S07]  /*51e0*/  FADD.FTZ R20, R24, R21 ;  /* 0x0000001518147221 */ /* 0x004fce0000010000 */
[----:B------:R-:W2:Y:S01]  /*51f0*/  MUFU.EX2 R38, R38 ;  /* 0x0000002600267308 */ /* 0x000ea20000000800 */
[C---:B0-----:R-:W-:Y:S01]  /*5200*/  FADD.FTZ R17, R35.reuse, R0 ;  /* 0x0000000023117221 */ /* 0x041fe20000010000 */
[----:B------:R-:W-:Y:S01]  /*5210*/  F2FP.F16.F32.PACK_AB R197, R35, R34 ;  /* 0x0000002223c5723e */ /* 0x000fe200000000ff */
[----:B------:R-:W-:Y:S01]  /*5220*/  IMAD.MOV.U32 R35, RZ, RZ, R151 ;  /* 0x000000ffff237224 */ /* 0x000fe200078e0097 */
[----:B------:R-:W-:-:S04]  /*5230*/  MOV R34, R151 ;  /* 0x0000009700227202 */ /* 0x000fc80000000f00 */
[----:B------:R-:W0:Y:S01]  /*5240*/  MUFU.EX2 R28, R28 ;  /* 0x0000001c001c7308 */ /* 0x000e220000000800 */
[C---:B-1----:R-:W-:Y:S01]  /*5250*/  FADD.FTZ R21, R25.reuse, R20 ;  /* 0x0000001419157221 */ /* 0x042fe20000010000 */
[----:B------:R-:W-:Y:S01]  /*5260*/  F2FP.F16.F32.PACK_AB R192, R25, R24 ;  /* 0x0000001819c0723e */ /* 0x000fe200000000ff */
[--C-:B------:R-:W-:Y:S02]  /*5270*/  IMAD.MOV.U32 R25, RZ, RZ, R151.reuse ;  /* 0x000000ffff197224 */ /* 0x100fe400078e0097 */
[----:B------:R-:W-:-:S03]  /*5280*/  IMAD.MOV.U32 R24, RZ, RZ, R151 ;  /* 0x000000ffff187224 */ /* 0x000fc600078e0097 */
[----:B------:R-:W1:Y:S01]  /*5290*/  MUFU.EX2 R39, R39 ;  /* 0x0000002700277308 */ /* 0x000e620000000800 */
[----:B--2---:R-:W-:-:S07]  /*52a0*/  FADD.FTZ R0, R38, R17 ;  /* 0x0000001126007221 */ /* 0x004fce0000010000 */
[----:B------:R-:W2:Y:S01]  /*52b0*/  MUFU.EX2 R26, R26 ;  /* 0x0000001a001a7308 */ /* 0x000ea20000000800 */
[----:B0-----:R-:W-:Y:S01]  /*52c0*/  FADD.FTZ R20, R28, R21 ;  /* 0x000000151c147221 */ /* 0x001fe20000010000 */
[C---:B------:R-:W-:Y:S01]  /*52d0*/  F2FP.F16.F32.PACK_AB R194, R5.reuse, R28 ;  /* 0x0000001c05c2723e */ /* 0x040fe200000000ff */
[----:B------:R-:W-:Y:S02]  /*52e0*/  IMAD.MOV.U32 R28, RZ, RZ, R151 ;  /* 0x000000ffff1c7224 */ /* 0x000fe400078e0097 */
[----:B------:R-:W-:-:S03]  /*52f0*/  FADD.FTZ R17, R5, R20 ;  /* 0x0000001405117221 */ /* 0x000fc60000010000 */
[----:B------:R-:W0:Y:S01]  /*5300*/  MUFU.EX2 R27, R27 ;  /* 0x0000001b001b7308 */ /* 0x000e220000000800 */
[C---:B-1----:R-:W-:Y:S01]  /*5310*/  FADD.FTZ R21, R39.reuse, R0 ;  /* 0x0000000027157221 */ /* 0x042fe20000010000 */
[----:B------:R-:W-:Y:S01]  /*5320*/  F2FP.F16.F32.PACK_AB R199, R39, R38 ;  /* 0x0000002627c7723e */ /* 0x000fe200000000ff */
[----:B------:R-:W-:Y:S01]  /*5330*/  IMAD.MOV.U32 R39, RZ, RZ, R151 ;  /* 0x000000ffff277224 */ /* 0x000fe200078e0097 */
[----:B------:R-:W-:-:S04]  /*5340*/  MOV R38, R151 ;  /* 0x0000009700267202 */ /* 0x000fc80000000f00 */
[----:B------:R-:W1:Y:S01]  /*5350*/  MUFU.EX2 R30, R30 ;  /* 0x0000001e001e7308 */ /* 0x000e620000000800 */
[----:B--2---:R-:W-:-:S07]  /*5360*/  FADD.FTZ R0, R26, R21 ;  /* 0x000000151a007221 */ /* 0x004fce0000010000 */
[----:B------:R2:W3:Y:S01]  /*5370*/  MUFU.EX2 R195, R2 ;  /* 0x0000000200c37308 */ /* 0x0004e20000000800 */
[C---:B0-----:R-:W-:Y:S01]  /*5380*/  FADD.FTZ R5, R27.reuse, R0 ;  /* 0x000000001b057221 */ /* 0x041fe20000010000 */
[----:B------:R-:W-:Y:S01]  /*5390*/  F2FP.F16.F32.PACK_AB R193, R27, R26 ;  /* 0x0000001a1bc1723e */ /* 0x000fe200000000ff */
[----:B------:R-:W-:Y:S01]  /*53a0*/  IMAD.MOV.U32 R27, RZ, RZ, R151 ;  /* 0x000000ffff1b7224 */ /* 0x000fe200078e0097 */
[----:B------:R-:W-:Y:S01]  /*53b0*/  MOV R26, R151 ;  /* 0x00000097001a7202 */ /* 0x000fe20000000f00 */
[----:B-1----:R-:W-:Y:S01]  /*53c0*/  FADD.FTZ R0, R30, R5 ;  /* 0x000000051e007221 */ /* 0x002fe20000010000 */
[----:B--2---:R-:W-:-:S03]  /*53d0*/  IMAD.MOV.U32 R2, RZ, RZ, 0x3f800000 ;  /* 0x3f800000ff027424 */ /* 0x004fc600078e00ff */
[C---:B---3--:R-:W-:Y:S01]  /*53e0*/  FADD.FTZ R5, R195.reuse, R0 ;  /* 0x00000000c3057221 */ /* 0x048fe20000010000 */
[----:B------:R-:W-:Y:S01]  /*53f0*/  F2FP.F16.F32.PACK_AB R195, R195, R30 ;  /* 0x0000001ec3c3723e */ /* 0x000fe200000000ff */
[----:B------:R-:W-:Y:S01]  /*5400*/  IMAD.MOV.U32 R0, RZ, RZ, 0x3f800000 ;  /* 0x3f800000ff007424 */ /* 0x000fe200078e00ff */
[----:B------:R-:W-:Y:S01]  /*5410*/  MOV R30, R151 ;  /* 0x00000097001e7202 */ /* 0x000fe20000000f00 */
[----:B------:R-:W-:Y:S06]  /*5420*/  @!P1 BRA `(.L_x_14) ;  /* 0x0000004400249947 */ /* 0x000fec0003800000 */
[----:B------:R-:W-:Y:S01]  /*5430*/  UIADD3 UR4, UR60, -0x2, URZ ;  /* 0xfffffffe3c047890 */ /* 0x000fe2000fffe03f */
[----:B------:R-:W-:Y:S01]  /*5440*/  IMAD.MOV.U32 R20, RZ, RZ, R3 ;  /* 0x000000ffff147224 */ /* 0x000fe200078e0003 */
[----:B------:R-:W-:Y:S01]  /*5450*/  MOV R21, R4 ;  /* 0x0000000400157202 */ /* 0x000fe20000000f00 */
[----:B------:R-:W-:Y:S01]  /*5460*/  IMAD.MOV.U32 R2, RZ, RZ, 0x3f800000 ;  /* 0x3f800000ff027424 */ /* 0x000fe200078e00ff */
[----:B------:R-:W-:Y:S02]  /*5470*/  CS2R R150, SRZ ;  /* 0x0000000000967805 */ /* 0x000fe4000001ff00 */
[----:B------:R-:W-:Y:S01]  /*5480*/  CS2R R146, SRZ ;  /* 0x0000000000927805 */ /* 0x000fe2000001ff00 */
[----:B------:R-:W-:Y:S01]  /*5490*/  IMAD.U32 R228, RZ, RZ, UR4 ;  /* 0x00000004ffe47e24 */ /* 0x000fe2000f8e00ff */
[----:B------:R-:W-:Y:S02]  /*54a0*/  R2UR UR4, R16 ;  /* 0x00000000100472ca */ /* 0x000fe400000e0000 */
[----:B------:R-:W-:-:S02]  /*54b0*/  CS2R R142, SRZ ;  /* 0x00000000008e7805 */ /* 0x000fc4000001ff00 */
[----:B------:R-:W-:Y:S02]  /*54c0*/  CS2R R138, SRZ ;  /* 0x00000000008a7805 */ /* 0x000fe4000001ff00 */
[----:B------:R-:W-:Y:S02]  /*54d0*/  CS2R R134, SRZ ;  /* 0x0000000000867805 */ /* 0x000fe4000001ff00 */
[----:B------:R-:W-:Y:S02]  /*54e0*/  CS2R R130, SRZ ;  /* 0x0000000000827805 */ /* 0x000fe4000001ff00 */
[----:B------:R-:W-:Y:S02]  /*54f0*/  CS2R R126, SRZ ;  /* 0x00000000007e7805 */ /* 0x000fe4000001ff00 */
[----:B------:R-:W-:Y:S02]  /*5500*/  CS2R R122, SRZ ;  /* 0x00000000007a7805 */ /* 0x000fe4000001ff00 */
[----:B------:R-:W-:-:S02]  /*5510*/  CS2R R118, SRZ ;  /* 0x0000000000767805 */ /* 0x000fc4000001ff00 */
[----:B------:R-:W-:Y:S02]  /*5520*/  CS2R R114, SRZ ;  /* 0x0000000000727805 */ /* 0x000fe4000001ff00 */
[----:B------:R-:W-:Y:S02]  /*5530*/  CS2R R110, SRZ ;  /* 0x00000000006e7805 */ /* 0x000fe4000001ff00 */
[----:B------:R-:W-:Y:S02]  /*5540*/  CS2R R106, SRZ ;  /* 0x00000000006a7805 */ /* 0x000fe4000001ff00 */
[----:B------:R-:W-:Y:S02]  /*5550*/  CS2R R102, SRZ ;  /* 0x0000000000667805 */ /* 0x000fe4000001ff00 */
[----:B------:R-:W-:Y:S01]  /*5560*/  CS2R R98, SRZ ;  /* 0x0000000000627805 */ /* 0x000fe2000001ff00 */
[----:B------:R-:W-:Y:S01]  /*5570*/  IMAD.U32 R229, RZ, RZ, UR4 ;  /* 0x00000004ffe57e24 */ /* 0x000fe2000f8e00ff */
        /* <DEDUP_REMOVED lines=49> */
[----:B------:R-:W-:Y:S01]  /*5890*/  CS2R R24, SRZ ;  /* 0x0000000000187805 */ /* 0x000fe2000001ff00 */
[----:B------:R-:W-:Y:S01]  /*58a0*/  UMOV UR60, UR38 ;  /* 0x00000026003c7c82 */ /* 0x000fe20008000000 */
[----:B------:R-:W-:-:S05]  /*58b0*/  ULDC UR39, c[0x0][0x9d8] ;  /* 0x0002760000277ab9 */ /* 0x000fca0000000800 */
.L_x_25:
[----:B------:R-:W-:Y:S01]  /*58c0*/  R2UR UR5, R229 ;  /* 0x00000000e50572ca */ /* 0x000fe200000e0000 */
[----:B------:R-:W-:-:S04]  /*58d0*/  UISETP.NE.AND UP0, UPT, UR60, 0x1, UPT ;  /* 0x000000013c00788c */ /* 0x000fc8000bf05270 */
[----:B------:R-:W-:-:S08]  /*58e0*/  USEL UR4, URZ, 0x1, UP0 ;  /* 0x000000013f047887 */ /* 0x000fd00008000000 */
[----:B------:R-:W-:-:S06]  /*58f0*/  ULOP3.LUT UR4, UR5, UR4, URZ, 0x3c, !UPT ;  /* 0x0000000405047292 */ /* 0x000fcc000f8e3c3f */
[----:B------:R-:W-:Y:S01]  /*5900*/  MOV R16, UR4 ;  /* 0x0000000400107c02 */ /* 0x000fe20008000f00 */
[----:B------:R-:W-:Y:S06]  /*5910*/  @!P0 BRA `(.L_x_15) ;  /* 0x0000000000048947 */ /* 0x000fec0003800000 */
[----:B------:R-:W-:Y:S01]  /*5920*/  BPT.TRAP 0x1 ;  /* 0x000000040000795c */ /* 0x000fe20000300000 */
.L_x_15:
[----:B------:R-:W0:Y:S01]  /*5930*/  S2UR UR6, SR_CgaCtaId ;  /* 0x00000000000679c3 */ /* 0x000e220000008800 */
[----:B------:R-:W-:Y:S01]  /*5940*/  R2UR UR5, R16 ;  /* 0x00000000100572ca */ /* 0x000fe200000e0000 */
[----:B------:R-:W-:Y:S01]  /*5950*/  UIADD3 UR38, UR60, 0x1, URZ ;  /* 0x000000013c267890 */ /* 0x000fe2000fffe03f */
[----:B------:R-:W-:-:S03]  /*5960*/  UMOV UR4, 0x400 ;  /* 0x0000040000047882 */ /* 0x000fc60000000000 */
[----:B------:R-:W-:-:S04]  /*5970*/  UISETP.NE.AND UP0, UPT, UR38, 0x2, UPT ;  /* 0x000000022600788c */ /* 0x000fc8000bf05270 */
[----:B------:R-:W-:-:S04]  /*5980*/  USEL UR38, UR38, URZ, UP0 ;  /* 0x0000003f26267287 */ /* 0x000fc80008000000 */
[----:B------:R-:W-:-:S05]  /*5990*/  IMAD.U32 R4, RZ, RZ, UR5 ;  /* 0x00000005ff047e24 */ /* 0x000fca000f8e00ff */
[----:B------:R-:W-:Y:S01]  /*59a0*/  SHF.L.U32 R4, R4, 0x1f, RZ ;  /* 0x0000001f04047819 */ /* 0x000fe200000006ff */
[----:B0-----:R-:W-:-:S04]  /*59b0*/  ULEA UR6, UR6, UR4, 0x18 ;  /* 0x0000000406067291 */ /* 0x001fc8000f8ec03f */
[----:B------:R-:W-:Y:S02]  /*59c0*/  ULEA UR61, UR38, UR6, 0x3 ;  /* 0x00000006263d7291 */ /* 0x000fe4000f8e183f */
[----:B------:R-:W-:-:S07]  /*59d0*/  IMAD.U32 R3, RZ, RZ, UR6 ;  /* 0x00000006ff037e24 */ /* 0x000fce000f8e00ff */
[----:B------:R0:W1:Y:S01]  /*59e0*/  SYNCS.PHASECHK.TRANS64.TRYWAIT P1, [UR61+0x38830], R4 ;  /* 0x03883004ff0075a7 */ /* 0x000062000802017d */
[----:B------:R-:W-:Y:S05]  /*59f0*/  @!P0 BRA `(.L_x_16) ;  /* 0x0000000000048947 */ /* 0x000fea0003800000 */
[----:B------:R-:W-:Y:S01]  /*5a00*/  BPT.TRAP 0x1 ;  /* 0x000000040000795c */ /* 0x000fe20000300000 */
.L_x_16:
[----:B-1----:R-:W-:Y:S05]  /*5a10*/  @P1 BRA `(.L_x_17) ;  /* 0x0000000000081947 */ /* 0x002fea0003800000 */
[----:B------:R-:W1:Y:S02]  /*5a20*/  SYNCS.PHASECHK.TRANS64.TRYWAIT P1, [UR61+0x38830], R4 ;  /* 0x03883004ff0075a7 */ /* 0x000e64000802017d */
[----:B-1----:R-:W-:Y:S05]  /*5a30*/  @!P1 BRA `(.L_x_18) ;  /* 0x000000ac00909947 */ /* 0x002fea0003800000 */
.L_x_17:
[----:B------:R-:W-:Y:S01]  /*5a40*/  R2UR UR4, R18 ;  /* 0x00000000120472ca */ /* 0x000fe200000e0000 */
[----:B------:R-:W-:Y:S01]  /*5a50*/  WARPGROUP.ARRIVE ;  /* 0x00000000000079c5 */ /* 0x000fe20000000000 */
[----:B------:R-:W-:Y:S01]  /*5a60*/  R2UR UR10, R14 ;  /* 0x000000000e0a72ca */ /* 0x000fe200000e0000 */
[----:B------:R-:W-:Y:S01]  /*5a70*/  UMOV UR59, 0x40000040 ;  /* 0x40000040003b7882 */ /* 0x000fe20000000000 */
        /* <DEDUP_REMOVED lines=9> */
[----:B------:R-:W-:Y:S01]  /*5b10*/  UIMAD UR4, UR38, 0xa00, UR4 ;  /* 0x00000a00260478a4 */ /* 0x000fe2000f8e0204 */
[-C--:B------:R-:W-:Y:S01]  /*5b20*/  FMUL.FTZ R24, R24, R0.reuse ;  /* 0x0000000018187220 */ /* 0x080fe20000410000 */
[----:B------:R-:W-:Y:S01]  /*5b30*/  UMOV UR56, UR10 ;  /* 0x0000000a00387c82 */ /* 0x000fe20008000000 */
[----:B------:R-:W-:Y:S01]  /*5b40*/  UMOV UR43, 0x40000040 ;  /* 0x40000040002b7882 */ /* 0x000fe20000000000 */
[----:B------:R-:W-:Y:S01]  /*5b50*/  UMOV UR57, UR11 ;  /* 0x0000000b00397c82 */ /* 0x000fe20008000000 */
[----:B------:R-:W-:Y:S01]  /*5b60*/  UIADD3 UR6, UR4, 0x80, URZ ;  /* 0x0000008004067890 */ /* 0x000fe2000fffe03f */
[-C--:B------:R-:W-:Y:S01]  /*5b70*/  FMUL.FTZ R25, R25, R0.reuse ;  /* 0x0000000019197220 */ /* 0x080fe20000410000 */
[----:B------:R-:W-:Y:S01]  /*5b80*/  UMOV UR58, UR4 ;  /* 0x00000004003a7c82 */ /* 0x000fe20008000000 */
[----:B------:R-:W-:Y:S01]  /*5b90*/  UIADD3 UR5, UR4, 0x100, URZ ;  /* 0x0000010004057890 */ /* 0x000fe2000fffe03f */
[----:B------:R-:W-:Y:S01]  /*5ba0*/  HGMMA.64x16x16.F32 R184, gdesc[UR56], RZ, !UPT, gsb0 ;  /* 0x0020000038b879f0 */ /* 0x000fe2000c0008ff */
[----:B------:R-:W-:Y:S01]  /*5bb0*/  UMOV UR56, UR10 ;  /* 0x0000000a00387c82 */ /* 0x000fe20008000000 */
[----:B------:R-:W-:Y:S01]  /*5bc0*/  UMOV UR57, UR11 ;  /* 0x0000000b00397c82 */ /* 0x000fe20008000000 */
[----:B------:R-:W-:Y:S01]  /*5bd0*/  UMOV UR58, UR6 ;  /* 0x00000006003a7c82 */ /* 0x000fe20008000000 */
[----:B------:R-:W-:Y:S01]  /*5be0*/  UMOV UR59, 0x40000040 ;  /* 0x40000040003b7882 */ /* 0x000fe20000000000 */
[----:B------:R-:W-:Y:S01]  /*5bf0*/  UIADD3 UR6, UR4, 0x180, URZ ;  /* 0x0000018004067890 */ /* 0x000fe2000fffe03f */
[-C--:B------:R-:W-:Y:S01]  /*5c00*/  FMUL.FTZ R28, R28, R0.reuse ;  /* 0x000000001c1c7220 */ /* 0x080fe20000410000 */
        /* <DEDUP_REMOVED lines=12> */
[----:B------:R-:W-:Y:S01]  /*5cd0*/  UMOV UR47, 0x40000040 ;  /* 0x40000040002f7882 */ /* 0x000fe20000000000 */
[----:B------:R-:W-:Y:S01]  /*5ce0*/  UIADD3 UR50, UR4, 0x782, URZ ;  /* 0x0000078204327890 */ /* 0x000fe2000fffe03f */
[-C--:B------:R-:W-:Y:S01]  /*5cf0*/  FMUL.FTZ R41, R41, R0.reuse ;  /* 0x0000000029297220 */ /* 0x080fe20000410000 */
[----:B------:R-:W-:Y:S01]  /*5d00*/  UMOV UR51, 0x40000040 ;  /* 0x4000004000337882 */ /* 0x000fe20000000000 */
[----:B------:R-:W-:Y:S01]  /*5d10*/  UIADD3 UR54, UR4, 0x784, URZ ;  /* 0x0000078404367890 */ /* 0x000fe2000fffe03f */
[-C--:B------:R-:W-:Y:S01]  /*5d20*/  FMUL.FTZ R44, R44, R0.reuse ;  /* 0x000000002c2c7220 */ /* 0x080fe20000410000 */
[----:B------:R-:W-:Y:S01]  /*5d30*/  UMOV UR55, 0x40000040 ;  /* 0x4000004000377882 */ /* 0x000fe20000000000 */
[----:B------:R-:W-:Y:S01]  /*5d40*/  UMOV UR7, 0x40000040 ;  /* 0x4000004000077882 */ /* 0x000fe20000000000 */
[-C--:B------:R-:W-:Y:S01]  /*5d50*/  FMUL.FTZ R45, R45, R0.reuse ;  /* 0x000000002d2d7220 */ /* 0x080fe20000410000 */
        /* <DEDUP_REMOVED lines=23> */
[----:B------:R-:W-:Y:S01]  /*5ed0*/  FMUL.FTZ R93, R93, R0 ;  /* 0x000000005d5d7220 */ /* 0x000fe20000410000 */
[----:B------:R-:W-:-:S02]  /*5ee0*/  WARPGROUP.DEPBAR.LE gsb0, 0x0 ;  /* 0x00008000000079c5 */ /* 0x000fc40000010000 */
[----:B------:R-:W-:Y:S01]  /*5ef0*/  WARPGROUP.ARRIVE ;  /* 0x00000000000079c5 */ /* 0x000fe20000000000 */
[-C--:B------:R-:W-:Y:S01]  /*5f00*/  FMUL.FTZ R96, R96, R0.reuse ;  /* 0x0000000060607220 */ /* 0x080fe20000410000 */
[-C--:B------:R-:W-:Y:S01]  /*5f10*/  FMUL.FTZ R97, R97, R0.reuse ;  /* 0x0000000061617220 */ /* 0x080fe20000410000 */
[-C--:B------:R-:W-:Y:S01]  /*5f20*/  FMUL.FTZ R100, R100, R0.reuse ;  /* 0x0000000064647220 */ /* 0x080fe20000410000 */
[-C--:B------:R-:W-:Y:S01]  /*5f30*/  FMUL.FTZ R101, R101, R0.reuse ;  /* 0x0000000065657220 */ /* 0x080fe20000410000 */
[-C--:B------:R-:W-:Y:S01]  /*5f40*/  FMUL.FTZ R104, R104, R0.reuse ;  /* 0x0000000068687220 */ /* 0x080fe20000410000 */
[----:B------:R-:W-:Y:S01]  /*5f50*/  HGMMA.64x16x16.F32 R176, gdesc[UR56], RZ, !UPT, gsb0 ;  /* 0x0020000038b079f0 */ /* 0x000fe2000c0008ff */
[----:B------:R-:W-:Y:S01]  /*5f60*/  UMOV UR56, UR10 ;  /* 0x0000000a00387c82 */ /* 0x000fe20008000000 */
[----:B------:R-:W-:Y:S01]  /*5f70*/  UMOV UR57, UR11 ;  /* 0x0000000b00397c82 */ /* 0x000fe20008000000 */
[----:B------:R-:W-:Y:S01]  /*5f80*/  UMOV UR58, UR5 ;  /* 0x00000005003a7c82 */ /* 0x000fe20008000000 */
[----:B------:R-:W-:Y:S01]  /*5f90*/  UMOV UR59, 0x40000040 ;  /* 0x40000040003b7882 */ /* 0x000fe20000000000 */
[----:B------:R-:W-:Y:S01]  /*5fa0*/  UIADD3 UR5, UR4, 0x200, URZ ;  /* 0x0000020004057890 */ /* 0x000fe2000fffe03f */
        /* <DEDUP_REMOVED lines=103> */
[----:B------:R-:W-:Y:S02]  /*6620*/  R2UR UR10, R8 ;  /* 0x00000000080a72ca */ /* 0x000fe400000e0000 */
[----:B------:R-:W-:Y:S01]  /*6630*/  R2UR UR11, R9 ;  /* 0x00000000090b72ca */ /* 0x000fe200000e0000 */
[----:B------:R-:W-:Y:S02]  /*6640*/  WARPGROUP.DEPBAR.LE gsb0, 0x0 ;  /* 0x00008000000079c5 */ /* 0x000fe40000010000 */
[----:B-1----:R-:W-:-:S06]  /*6650*/  WARPGROUP.ARRIVE ;  /* 0x00000000000079c5 */ /* 0x002fcc0000000000 */
        /* <DEDUP_REMOVED lines=36> */
[----:B------:R-:W-:Y:S02]  /*68a0*/  UIADD3 UR5, UR4, 0x104, URZ ;  /* 0x0000010404057890 */ /* 0x000fe4000fffe03f */
[----:B------:R-:W-:Y:S01]  /*68b0*/  UIADD3 UR18, UR4, 0x284, URZ ;  /* 0x0000028404127890 */ /* 0x000fe2000fffe03f */
[----:B------:R-:W-:Y:S01]  /*68c0*/  UMOV UR19, 0x40000040 ;  /* 0x4000004000137882 */ /* 0x000fe20000000000 */
        /* <DEDUP_REMOVED lines=142> */
[----:B------:R-:W-:Y:S02]  /*71b0*/  R2UR UR14, R6 ;  /* 0x00000000060e72ca */ /* 0x000fe400000e0000 */
[----:B------:R-:W-:-:S11]  /*71c0*/  R2UR UR15, R7 ;  /* 0x00000000070f72ca */ /* 0x000fd600000e0000 */
        /* <DEDUP_REMOVED lines=252> */
[----:B------:R-:W-:-:S03]  /*8190*/  UIADD3 UR6, UR4, 0x906, URZ ;  /* 0x0000090604067890 */ /* 0x000fc6000fffe03f */
[----:B------:R-:W-:Y:S01]  /*81a0*/  UMOV UR4, UR14 ;  /* 0x0000000e00047c82 */ /* 0x000fe20008000000 */
        /* <DEDUP_REMOVED lines=24> */
.L_x_19:
[----:B------:R-:W-:Y:S02]  /*8330*/  R2UR UR4, R3 ;  /* 0x00000000030472ca */ /* 0x000fe400000e0000 */
[----:B------:R-:W-:-:S11]  /*8340*/  R2UR UR5, R229 ;  /* 0x00000000e50572ca */ /* 0x000fd600000e0000 */
[----:B------:R-:W-:Y:S02]  /*8350*/  ULEA UR4, UR60, UR4, 0x3 ;  /* 0x000000043c047291 */ /* 0x000fe4000f8e183f */
[----:B------:R-:W-:-:S05]  /*8360*/  IMAD.U32 R0, RZ, RZ, UR5 ;  /* 0x00000005ff007e24 */ /* 0x000fca000f8e00ff */
[----:B------:R-:W-:-:S04]  /*8370*/  SHF.L.U32 R0, R0, 0x1f, RZ ;  /* 0x0000001f00007819 */ /* 0x000fc800000006ff */
[----:B------:R1:W2:Y:S01]  /*8380*/  SYNCS.PHASECHK.TRANS64.TRYWAIT P1, [UR4+0x38850], R0 ;  /* 0x03885000ff0075a7 */ /* 0x0002a20008020144 */
[----:B------:R-:W-:Y:S05]  /*8390*/  @!P0 BRA `(.L_x_20) ;  /* 0x0000000000048947 */ /* 0x000fea0003800000 */
[----:B------:R-:W-:Y:S01]  /*83a0*/  BPT.TRAP 0x1 ;  /* 0x000000040000795c */ /* 0x000fe20000300000 */
.L_x_20:
[----:B--2---:R-:W-:Y:S05]  /*83b0*/  @P1 BRA `(.L_x_21) ;  /* 0x0000000000081947 */ /* 0x004fea0003800000 */
[----:B------:R-:W2:Y:S02]  /*83c0*/  SYNCS.PHASECHK.TRANS64.TRYWAIT P1, [UR4+0x38850], R0 ;  /* 0x03885000ff0075a7 */ /* 0x000ea40008020144 */
[----:B--2---:R-:W-:Y:S05]  /*83d0*/  @!P1 BRA `(.L_x_22) ;  /* 0x0000008400409947 */ /* 0x004fea0003800000 */
.L_x_21:
[----:B------:R-:W-:Y:S01]  /*83e0*/  R2UR UR5, R3 ;  /* 0x00000000030572ca */ /* 0x000fe200000e0000 */
[----:B------:R-:W-:Y:S01]  /*83f0*/  WARPGROUP.ARRIVE ;  /* 0x00000000000079c5 */ /* 0x000fe20000000000 */
[----:B------:R-:W-:-:S11]  /*8400*/  UMOV UR7, 0x40000040 ;  /* 0x4000004000077882 */ /* 0x000fd60000000000 */
[----:B------:R-:W-:-:S04]  /*8410*/  UIADD3 UR5, UR5, 0x400, URZ ;  /* 0x0000040005057890 */ /* 0x000fc8000fffe03f */
[----:B------:R-:W-:-:S04]  /*8420*/  USHF.R.U32.HI UR5, URZ, 0x4, UR5 ;  /* 0x000000043f057899 */ /* 0x000fc80008011605 */
[----:B------:R-:W-:-:S04]  /*8430*/  ULOP3.LUT UR5, UR5, 0x3fff, URZ, 0xc0, !UPT ;  /* 0x00003fff05057892 */ /* 0x000fc8000f8ec03f */
[----:B------:R-:W-:-:S04]  /*8440*/  ULOP3.LUT UR5, UR5, 0x2800000, URZ, 0xfc, !UPT ;  /* 0x0280000005057892 */ /* 0x000fc8000f8efc3f */
[----:B------:R-:W-:-:S07]  /*8450*/  UIMAD UR5, UR60, 0xa00, UR5 ;  /* 0x00000a003c0578a4 */ /* 0x000fce000f8e0205 */
[----:B------:R-:W-:Y:S02]  /*8460*/  UMOV UR6, UR5 ;  /* 0x0000000500067c82 */ /* 0x000fe40008000000 */
[----:B------:R-:W-:Y:S01]  /*8470*/  HGMMA.64x256x16.F32 R24, R208, gdesc[UR4].tnspB, R24, gsb0 ;  /* 0x43e00004d0187df0 */ /* 0x000fe20008000818 */
[----:B------:R-:W-:Y:S01]  /*8480*/  UIADD3 UR6, UR5, 0x80, URZ ;  /* 0x0000008005067890 */ /* 0x000fe2000fffe03f */
[----:B------:R-:W-:Y:S01]  /*8490*/  UMOV UR7, 0x40000040 ;  /* 0x4000004000077882 */ /* 0x000fe20000000000 */
[----:B------:R-:W-:Y:S02]  /*84a0*/  WARPGROUP.DEPBAR.LE gsb0, 0x0 ;  /* 0x00008000000079c5 */ /* 0x000fe40000010000 */
[----:B------:R-:W-:-:S15]  /*84b0*/  WARPGROUP.ARRIVE ;  /* 0x00000000000079c5 */ /* 0x000fde0000000000 */
[----:B------:R-:W-:-:S08]  /*84c0*/  NOP ;  /* 0x0000000000007918 */ /* 0x000fd00000000000 */
        /* <DEDUP_REMOVED lines=18> */
[----:B------:R-:W-:Y:S03]  /*85f0*/  HGMMA.64x256x16.F32 R24, R192, gdesc[UR4].tnspB, R24, gsb0 ;  /* 0x43e00004c0187df0 */ /* 0x000fe60008000818 */
[----:B------:R-:W-:Y:S02]  /*8600*/  WARPGROUP.DEPBAR.LE gsb0, 0x0 ;  /* 0x00008000000079c5 */ /* 0x000fe40000010000 */
[----:B------:R-:W-:Y:S05]  /*8610*/  @!P0 BRA `(.L_x_23) ;  /* 0x0000000000048947 */ /* 0x000fea0003800000 */
[----:B------:R-:W-:Y:S01]  /*8620*/  BPT.TRAP 0x1 ;  /* 0x000000040000795c */ /* 0x000fe20000300000 */
.L_x_23:
[----:B------:R-:W-:Y:S01]  /*8630*/  FMUL.FTZ R184, R184, UR39 ;  /* 0x00000027b8b87c20 */ /* 0x000fe20008410000 */
[----:B------:R-:W-:Y:S01]  /*8640*/  FMUL.FTZ R193, R186, UR39 ;  /* 0x00000027bac17c20 */ /* 0x000fe20008410000 */
[----:B------:R-:W-:Y:S01]  /*8650*/  FMUL.FTZ R185, R185, UR39 ;  /* 0x00000027b9b97c20 */ /* 0x000fe20008410000 */
[----:B------:R-:W-:Y:S01]  /*8660*/  FMUL.FTZ R186, R187, UR39 ;  /* 0x00000027bbba7c20 */ /* 0x000fe20008410000 */
[----:B------:R-:W-:Y:S01]  /*8670*/  FMUL.FTZ R187, R188, UR39 ;  /* 0x00000027bcbb7c20 */ /* 0x000fe20008410000 */
[----:B------:R-:W-:Y:S01]  /*8680*/  FMUL.FTZ R188, R189, UR39 ;  /* 0x00000027bdbc7c20 */ /* 0x000fe20008410000 */
[----:B------:R-:W1:Y:S01]  /*8690*/  MUFU.TANH R184, R184 ;  /* 0x000000b800b87308 */ /* 0x000e620000002400 */
[----:B------:R-:W-:Y:S01]  /*86a0*/  FMUL.FTZ R189, R190, UR39 ;  /* 0x00000027bebd7c20 */ /* 0x000fe20008410000 */
[----:B------:R-:W-:Y:S01]  /*86b0*/  FMUL.FTZ R190, R191, UR39 ;  /* 0x00000027bfbe7c20 */ /* 0x000fe20008410000 */
[----:B------:R-:W-:Y:S01]  /*86c0*/  FMUL.FTZ R176, R176, UR39 ;  /* 0x00000027b0b07c20 */ /* 0x000fe20008410000 */
[----:B------:R-:W-:Y:S01]  /*86d0*/  FMUL.FTZ R178, R178, UR39 ;  /* 0x00000027b2b27c20 */ /* 0x000fe20008410000 */
[----:B------:R-:W-:Y:S01]  /*86e0*/  FMUL.FTZ R177, R177, UR39 ;  /* 0x00000027b1b17c20 */ /* 0x000fe20008410000 */
[----:B------:R-:W-:Y:S01]  /*86f0*/  FMUL.FTZ R179, R179, UR39 ;  /* 0x00000027b3b37c20 */ /* 0x000fe20008410000 */
[----:B------:R-:W-:Y:S01]  /*8700*/  FMUL.FTZ R180, R180, UR39 ;  /* 0x00000027b4b47c20 */ /* 0x000fe20008410000 */
[----:B------:R-:W3:Y:S01]  /*8710*/  MUFU.TANH R193, R193 ;  /* 0x000000c100c17308 */ /* 0x000ee20000002400 */
[----:B------:R-:W-:Y:S01]  /*8720*/  FMUL.FTZ R182, R182, UR39 ;  /* 0x00000027b6b67c20 */ /* 0x000fe20008410000 */
[----:B------:R-:W-:Y:S01]  /*8730*/  FMUL.FTZ R181, R181, UR39 ;  /* 0x00000027b5b57c20 */ /* 0x000fe20008410000 */
[----:B------:R-:W-:Y:S01]  /*8740*/  FMUL.FTZ R192, R161, UR39 ;  /* 0x00000027a1c07c20 */ /* 0x000fe20008410000 */
[----:B------:R-:W-:Y:S01]  /*8750*/  FMUL.FTZ R183, R183, UR39 ;  /* 0x00000027b7b77c20 */ /* 0x000fe20008410000 */
[----:B------:R-:W-:Y:S01]  /*8760*/  FMUL.FTZ R161, R163, UR39 ;  /* 0x00000027a3a17c20 */ /* 0x000fe20008410000 */
[----:B------:R-:W-:Y:S01]  /*8770*/  FMUL.FTZ R168, R168, UR39 ;  /* 0x00000027a8a87c20 */ /* 0x000fe20008410000 */
[----:B------:R-:W-:Y:S01]  /*8780*/  FMUL.FTZ R163, R167, UR39 ;  /* 0x00000027a7a37c20 */ /* 0x000fe20008410000 */
[----:B------:R-:W4:Y:S01]  /*8790*/  MUFU.TANH R185, R185 ;  /* 0x000000b900b97308 */ /* 0x000f220000002400 */
[----:B-12---:R-:W-:Y:S01]  /*87a0*/  FMNMX.FTZ R0, R184, R21, !PT ;  /* 0x00000015b8007209 */ /* 0x006fe20007810000 */
[----:B------:R-:W-:Y:S01]  /*87b0*/  FMUL.FTZ R167, R153, UR39 ;  /* 0x0000002799a77c20 */ /* 0x000fe20008410000 */
[----:B------:R-:W-:Y:S01]  /*87c0*/  FMUL.FTZ R170, R170, UR39 ;  /* 0x00000027aaaa7c20 */ /* 0x000fe20008410000 */
[----:B------:R-:W-:Y:S01]  /*87d0*/  FMUL.FTZ R169, R169, UR39 ;  /* 0x00000027a9a97c20 */ /* 0x000fe20008410000 */
[----:B------:R-:W-:Y:S01]  /*87e0*/  FMUL.FTZ R171, R171, UR39 ;  /* 0x00000027abab7c20 */ /* 0x000fe20008410000 */
[----:B------:R-:W-:Y:S01]  /*87f0*/  FMUL.FTZ R172, R172, UR39 ;  /* 0x00000027acac7c20 */ /* 0x000fe20008410000 */
[----:B------:R-:W-:Y:S01]  /*8800*/  FMUL.FTZ R191, R173, UR39 ;  /* 0x00000027adbf7c20 */ /* 0x000fe20008410000 */
[----:B------:R-:W1:Y:S01]  /*8810*/  MUFU.TANH R186, R186 ;  /* 0x000000ba00ba7308 */ /* 0x000e620000002400 */
[----:B---3--:R-:W-:Y:S01]  /*8820*/  FMNMX.FTZ R3, R193, R20, !PT ;  /* 0x00000014c1037209 */ /* 0x008fe20007810000 */
[----:B------:R-:W-:Y:S01]  /*8830*/  FMUL.FTZ R173, R174, UR39 ;  /* 0x00000027aead7c20 */ /* 0x000fe20008410000 */
[----:B------:R-:W-:Y:S01]  /*8840*/  FMUL.FTZ R174, R175, UR39 ;  /* 0x00000027afae7c20 */ /* 0x000fe20008410000 */
[----:B------:R-:W-:Y:S01]  /*8850*/  FMUL.FTZ R175, R160, UR39 ;  /* 0x00000027a0af7c20 */ /* 0x000fe20008410000 */
[----:B------:R-:W-:Y:S01]  /*8860*/  FMUL.FTZ R160, R162, UR39 ;  /* 0x00000027a2a07c20 */ /* 0x000fe20008410000 */
[----:B------:R-:W-:Y:S01]  /*8870*/  FMUL.FTZ R164, R164, UR39 ;  /* 0x00000027a4a47c20 */ /* 0x000fe20008410000 */
[----:B------:R-:W-:Y:S01]  /*8880*/  FMUL.FTZ R162, R166, UR39 ;  /* 0x00000027a6a27c20 */ /* 0x000fe20008410000 */
[----:B------:R-:W2:Y:S01]  /*8890*/  MUFU.TANH R187, R187 ;  /* 0x000000bb00bb7308 */ /* 0x000ea20000002400 */
[----:B----4-:R-:W-:Y:S01]  /*88a0*/  FMNMX.FTZ R0, R185, R0, !PT ;  /* 0x00000000b9007209 */ /* 0x010fe20007810000 */
[----:B------:R-:W-:Y:S01]  /*88b0*/  FMUL.FTZ R165, R165, UR39 ;  /* 0x00000027a5a57c20 */ /* 0x000fe20008410000 */
[----:B------:R-:W-:Y:S01]  /*88c0*/  FMUL.FTZ R166, R152, UR39 ;  /* 0x0000002798a67c20 */ /* 0x000fe20008410000 */
[----:B------:R-:W-:Y:S01]  /*88d0*/  FMUL.FTZ R152, R154, UR39 ;  /* 0x000000279a987c20 */ /* 0x000fe20008410000 */
[----:B------:R-:W-:Y:S01]  /*88e0*/  FMUL.FTZ R154, R156, UR39 ;  /* 0x000000279c9a7c20 */ /* 0x000fe20008410000 */
[----:B------:R-:W-:Y:S01]  /*88f0*/  FMUL.FTZ R156, R158, UR39 ;  /* 0x000000279e9c7c20 */ /* 0x000fe20008410000 */
[----:B------:R-:W-:Y:S01]  /*8900*/  ULDC UR5, c[0x0][0x988] ;  /* 0x0002620000057ab9 */ /* 0x000fe20000000800 */
[----:B------:R-:W3:Y:S01]  /*8910*/  MUFU.TANH R189, R189 ;  /* 0x000000bd00bd7308 */ /* 0x000ee20000002400 */
[----:B-1----:R-:W-:Y:S01]  /*8920*/  FMNMX.FTZ R2, R186, R3, !PT ;  /* 0x00000003ba027209 */ /* 0x002fe20007810000 */
[----:B------:R-:W1:Y:S01]  /*8930*/  S2UR UR6, SR_CgaCtaId ;  /* 0x00000000000679c3 */ /* 0x000e620000008800 */
[----:B------:R-:W-:-:S05]  /*8940*/  UIADD3 UR61, UR61, 0x38840, URZ ;  /* 0x000388403d3d7890 */ /* 0x000fca000fffe03f */
[----:B------:R-:W4:Y:S01]  /*8950*/  MUFU.TANH R188, R188 ;  /* 0x000000bc00bc7308 */ /* 0x000f220000002400 */
[----:B--2---:R-:W-:-:S07]  /*8960*/  FMNMX.FTZ R3, R187, R0, !PT ;  /* 0x00000000bb037209 */ /* 0x004fce0007810000 */
[----:B------:R-:W2:Y:S01]  /*8970*/  MUFU.TANH R190, R190 ;  /* 0x000000be00be7308 */ /* 0x000ea20000002400 */
[----:B---3--:R-:W-:-:S07]  /*8980*/  FMNMX.FTZ R153, R189, R2, !PT ;  /* 0x00000002bd997209 */ /* 0x008fce0007810000 */
[----:B------:R-:W3:Y:S01]  /*8990*/  MUFU.TANH R176, R176 ;  /* 0x000000b000b07308 */ /* 0x000ee20000002400 */
[----:B----4-:R-:W-:Y:S01]  /*89a0*/  FMNMX.FTZ R3, R188, R3, !PT ;  /* 0x00000003bc037209 */ /* 0x010fe20007810000 */
[----:B-1----:R-:W-:-:S06]  /*89b0*/  UPRMT UR61, UR6, 0x654, UR61 ;  /* 0x00000654063d7896 */ /* 0x002fcc000800003d */
[----:B------:R-:W1:Y:S01]  /*89c0*/  MUFU.TANH R178, R178 ;  /* 0x000000b200b27308 */ /* 0x000e620000002400 */
[----:B--2---:R-:W-:Y:S02]  /*89d0*/  FMNMX.FTZ R153, R190, R153, !PT ;  /* 0x00000099be997209 */ /* 0x004fe40007810000 */
[----:B------:R-:W-:Y:S05]  /*89e0*/  SYNCS.ARRIVE.TRANS64.RED.A1T0 RZ, [UR61], RZ ;  /* 0x000000ffffff79a7 */ /* 0x000fea000810043d */
[----:B------:R-:W2:Y:S01]  /*89f0*/  MUFU.TANH R177, R177 ;  /* 0x000000b100b17308 */ /* 0x000ea20000002400 */
[----:B---3--:R-:W-:-:S07]  /*8a00*/  FMNMX.FTZ R0, R176, R3, !PT ;  /* 0x00000003b0007209 */ /* 0x008fce0007810000 */
[----:B------:R-:W3:Y:S01]  /*8a10*/  MUFU.TANH R179, R179 ;  /* 0x000000b300b37308 */ /* 0x000ee20000002400 */
[----:B-1----:R-:W-:Y:S01]  /*8a20*/  FMNMX.FTZ R2, R178, R153, !PT ;  /* 0x00000099b2027209 */ /* 0x002fe20007810000 */
[----:B------:R-:W-:-:S06]  /*8a30*/  FMUL.FTZ R153, R155, UR39 ;  /* 0x000000279b997c20 */ /* 0x000fcc0008410000 */
[----:B------:R-:W1:Y:S01]  /*8a40*/  MUFU.TANH R180, R180 ;  /* 0x000000b400b47308 */ /* 0x000e620000002400 */
[----:B--2---:R-:W-:-:S07]  /*8a50*/  FMNMX.FTZ R3, R177, R0, !PT ;  /* 0x00000000b1037209 */ /* 0x004fce0007810000 */
[----:B------:R-:W2:Y:S01]  /*8a60*/  MUFU.TANH R182, R182 ;  /* 0x000000b600b67308 */ /* 0x000ea20000002400 */
[----:B---3--:R-:W-:-:S07]  /*8a70*/  FMNMX.FTZ R195, R179, R2, !PT ;  /* 0x00000002b3c37209 */ /* 0x008fce0007810000 */
[----:B------:R-:W3:Y:S01]  /*8a80*/  MUFU.TANH R181, R181 ;  /* 0x000000b500b57308 */ /* 0x000ee20000002400 */
[----:B-1----:R-:W-:-:S07]  /*8a90*/  FMNMX.FTZ R0, R180, R3, !PT ;  /* 0x00000003b4007209 */ /* 0x002fce0007810000 */
        /* <DEDUP_REMOVED lines=9> */
[----:B---3--:R-:W-:Y:S01]  /*8b30*/  FMNMX.FTZ R2, R170, R155, !PT ;  /* 0x0000009baa027209 */ /* 0x008fe20007810000 */
[----:B------:R-:W-:-:S06]  /*8b40*/  FMUL.FTZ R155, R157, UR39 ;  /* 0x000000279d9b7c20 */ /* 0x000fcc0008410000 */
        /* <DEDUP_REMOVED lines=21> */
[----:B--2---:R-:W-:Y:S01]  /*8ca0*/  FMNMX.FTZ R0, R164, R157, !PT ;  /* 0x0000009da4007209 */ /* 0x004fe20007810000 */
[----:B------:R-:W-:-:S06]  /*8cb0*/  FMUL.FTZ R157, R159, UR39 ;  /* 0x000000279f9d7c20 */ /* 0x000fcc0008410000 */
        /* <DEDUP_REMOVED lines=17> */
[----:B--2---:R-:W-:Y:S02]  /*8dd0*/  FMNMX.FTZ R2, R156, R159, !PT ;  /* 0x0000009f9c027209 */ /* 0x004fe40007810000 */
[----:B---3--:R-:W-:-:S05]  /*8de0*/  FMNMX.FTZ R0, R155, R0, !PT ;  /* 0x000000009b007209 */ /* 0x008fca0007810000 */
[----:B------:R-:W2:Y:S01]  /*8df0*/  SHFL.BFLY PT, R3, R0, 0x2, 0x1f ;  /* 0x0c401f0000037f89 */ /* 0x000ea200000e0000 */
[----:B-1----:R-:W-:-:S05]  /*8e00*/  FMNMX.FTZ R2, R157, R2, !PT ;  /* 0x000000029d027209 */ /* 0x002fca0007810000 */
[----:B------:R-:W1:Y:S01]  /*8e10*/  SHFL.BFLY PT, R159, R2, 0x2, 0x1f ;  /* 0x0c401f00029f7f89 */ /* 0x000e6200000e0000 */
[----:B--2---:R-:W-:-:S05]  /*8e20*/  FMNMX.FTZ R158, R0, R3, !PT ;  /* 0x00000003009e7209 */ /* 0x004fca0007810000 */
[----:B------:R-:W0:Y:S01]  /*8e30*/  SHFL.BFLY PT, R3, R158, 0x1, 0x1f ;  /* 0x0c201f009e037f89 */ /* 0x000e2200000e0000 */
[----:B-1----:R-:W-:-:S05]  /*8e40*/  FMNMX.FTZ R159, R2, R159, !PT ;  /* 0x0000009f029f7209 */ /* 0x002fca0007810000 */
[----:B------:R-:W1:Y:S01]  /*8e50*/  SHFL.BFLY PT, R194, R159, 0x1, 0x1f ;  /* 0x0c201f009fc27f89 */ /* 0x000e6200000e0000 */
[----:B0-----:R-:W-:-:S05]  /*8e60*/  FMNMX.FTZ R4, R158, R3, !PT ;  /* 0x000000039e047209 */ /* 0x001fca0007810000 */
[----:B------:R-:W-:Y:S01]  /*8e70*/  FADD.FTZ R21, -R4, R21 ;  /* 0x0000001504157221 */ /* 0x000fe20000010100 */
[----:B-1----:R-:W-:-:S03]  /*8e80*/  FMNMX.FTZ R3, R159, R194, !PT ;  /* 0x000000c29f037209 */ /* 0x002fc60007810000 */
[----:B------:R-:W-:Y:S02]  /*8e90*/  FMUL.FTZ R194, R21, UR5 ;  /* 0x0000000515c27c20 */ /* 0x000fe40008410000 */
[----:B------:R-:W-:Y:S02]  /*8ea0*/  FADD.FTZ R20, -R3, R20 ;  /* 0x0000001403147221 */ /* 0x000fe40000010100 */
[----:B------:R0:W-:Y:S02]  /*8eb0*/  MUFU.EX2 R0, R194 ;  /* 0x000000c200007308 */ /* 0x0001e40000000800 */
[----:B------:R-:W-:Y:S01]  /*8ec0*/  FMUL.FTZ R2, R20, UR5 ;  /* 0x0000000514027c20 */ /* 0x000fe20008410000 */
[----:B------:R-:W-:-:S04]  /*8ed0*/  FMUL.FTZ R20, R4, UR5 ;  /* 0x0000000504147c20 */ /* 0x000fc80008410000 */
[--C-:B------:R-:W-:Y:S01]  /*8ee0*/  FFMA.FTZ R21, R184, UR5, -R20.reuse ;  /* 0x00000005b8157c23 */ /* 0x100fe20008010814 */
[--C-:B0-----:R-:W-:Y:S01]  /*8ef0*/  FFMA.FTZ R194, R154, UR5, -R20.reuse ;  /* 0x000000059ac27c23 */ /* 0x101fe20008010814 */
[----:B------:R-:W-:Y:S01]  /*8f00*/  FMUL.FTZ R154, R3, UR5 ;  /* 0x00000005039a7c20 */ /* 0x000fe20008410000 */
[--C-:B------:R-:W-:Y:S01]  /*8f10*/  FFMA.FTZ R208, R185, UR5, -R20.reuse ;  /* 0x00000005b9d07c23 */ /* 0x100fe20008010814 */
[----:B------:R-:W-:Y:S01]  /*8f20*/  MUFU.EX2 R2, R2 ;  /* 0x0000000200027308 */ /* 0x000fe20000000800 */
[----:B------:R-:W-:Y:S01]  /*8f30*/  FFMA.FTZ R210, R187, UR5, -R20 ;  /* 0x00000005bbd27c23 */ /* 0x000fe20008010814 */
[--C-:B------:R-:W-:Y:S01]  /*8f40*/  FFMA.FTZ R209, R193, UR5, -R154.reuse ;  /* 0x00000005c1d17c23 */ /* 0x100fe2000801089a */
[--C-:B------:R-:W-:Y:S01]  /*8f50*/  FFMA.FTZ R158, R186, UR5, -R154.reuse ;  /* 0x00000005ba9e7c23 */ /* 0x100fe2000801089a */
[----:B------:R-:W-:Y:S01]  /*8f60*/  FFMA.FTZ R211, R189, UR5, -R154 ;  /* 0x00000005bdd37c23 */ /* 0x000fe2000801089a */
[--C-:B------:R-:W-:Y:S01]  /*8f70*/  FFMA.FTZ R195, R188, UR5, -R20.reuse ;  /* 0x00000005bcc37c23 */ /* 0x100fe20008010814 */
[----:B------:R-:W-:Y:S01]  /*8f80*/  FFMA.FTZ R198, R164, UR5, -R20 ;  /* 0x00000005a4c67c23 */ /* 0x000fe20008010814 */
[----:B------:R-:W-:Y:S01]  /*8f90*/  FFMA.FTZ R164, R190, UR5, -R154 ;  /* 0x00000005bea47c23 */ /* 0x000fe2000801089a */
[----:B------:R-:W0:Y:S01]  /*8fa0*/  MUFU.EX2 R21, R21 ;  /* 0x0000001500157308 */ /* 0x000e220000000800 */
[--C-:B------:R-:W-:Y:S01]  /*8fb0*/  FFMA.FTZ R204, R176, UR5, -R20.reuse ;  /* 0x00000005b0cc7c23 */ /* 0x100fe20008010814 */
[----:B------:R-:W-:Y:S01]  /*8fc0*/  FFMA.FTZ R185, R181, UR5, -R20 ;  /* 0x00000005b5b97c23 */ /* 0x000fe20008010814 */
[----:B------:R-:W-:Y:S01]  /*8fd0*/  FFMA.FTZ R205, R178, UR5, -R154 ;  /* 0x00000005b2cd7c23 */ /* 0x000fe2000801089a */
[--C-:B------:R-:W-:Y:S01]  /*8fe0*/  FFMA.FTZ R181, R169, UR5, -R20.reuse ;  /* 0x00000005a9b57c23 */ /* 0x100fe20008010814 */
[--C-:B------:R-:W-:Y:S01]  /*8ff0*/  FFMA.FTZ R169, R192, UR5, -R20.reuse ;  /* 0x00000005c0a97c23 */ /* 0x100fe20008010814 */
[--C-:B------:R-:W-:Y:S01]  /*9000*/  FFMA.FTZ R187, R177, UR5, -R20.reuse ;  /* 0x00000005b1bb7c23 */ /* 0x100fe20008010814 */
[----:B------:R-:W-:Y:S01]  /*9010*/  FFMA.FTZ R192, R166, UR5, -R20 ;  /* 0x00000005a6c07c23 */ /* 0x000fe20008010814 */
[----:B------:R-:W1:Y:S01]  /*9020*/  MUFU.EX2 R209, R209 ;  /* 0x000000d100d17308 */ /* 0x000e620000000800 */
[----:B------:R-:W-:Y:S01]  /*9030*/  FFMA.FTZ R166, R179, UR5, -R154 ;  /* 0x00000005b3a67c23 */ /* 0x000fe2000801089a */
[----:B------:R-:W-:Y:S01]  /*9040*/  FFMA.FTZ R206, R180, UR5, -R20 ;  /* 0x00000005b4ce7c23 */ /* 0x000fe20008010814 */
[----:B------:R-:W-:Y:S01]  /*9050*/  FFMA.FTZ R207, R182, UR5, -R154 ;  /* 0x00000005b6cf7c23 */ /* 0x000fe2000801089a */
[--C-:B------:R-:W-:Y:S01]  /*9060*/  FFMA.FTZ R200, R168, UR5, -R20.reuse ;  /* 0x00000005a8c87c23 */ /* 0x100fe20008010814 */
[--C-:B------:R-:W-:Y:S01]  /*9070*/  FFMA.FTZ R202, R172, UR5, -R20.reuse ;  /* 0x00000005acca7c23 */ /* 0x100fe20008010814 */
[--C-:B------:R-:W-:Y:S01]  /*9080*/  FFMA.FTZ R177, R191, UR5, -R20.reuse ;  /* 0x00000005bfb17c23 */ /* 0x100fe20008010814 */
[--C-:B------:R-:W-:Y:S01]  /*9090*/  FFMA.FTZ R196, R175, UR5, -R20.reuse ;  /* 0x00000005afc47c23 */ /* 0x100fe20008010814 */
[----:B------:R-:W2:Y:S01]  /*90a0*/  MUFU.EX2 R208, R208 ;  /* 0x000000d000d07308 */ /* 0x000ea20000000800 */
[----:B0-----:R-:W-:Y:S01]  /*90b0*/  FFMA.FTZ R17, R0, R17, R21 ;  /* 0x0000001100117223 */ /* 0x001fe20000010015 */
[--C-:B------:R-:W-:Y:S01]  /*90c0*/  FFMA.FTZ R165, R165, UR5, -R20.reuse ;  /* 0x00000005a5a57c23 */ /* 0x100fe20008010814 */
[--C-:B------:R-:W-:Y:S01]  /*90d0*/  FFMA.FTZ R159, R167, UR5, -R20.reuse ;  /* 0x00000005a79f7c23 */ /* 0x100fe20008010814 */
[----:B------:R-:W-:Y:S01]  /*90e0*/  FFMA.FTZ R155, R155, UR5, -R20 ;  /* 0x000000059b9b7c23 */ /* 0x000fe20008010814 */
[--C-:B------:R-:W-:Y:S01]  /*90f0*/  FFMA.FTZ R168, R183, UR5, -R154.reuse ;  /* 0x00000005b7a87c23 */ /* 0x100fe2000801089a */
[--C-:B------:R-:W-:Y:S01]  /*9100*/  FFMA.FTZ R172, R174, UR5, -R154.reuse ;  /* 0x00000005aeac7c23 */ /* 0x100fe2000801089a */
[--C-:B------:R-:W-:Y:S01]  /*9110*/  FFMA.FTZ R201, R170, UR5, -R154.reuse ;  /* 0x00000005aac97c23 */ /* 0x100fe2000801089a */
[----:B------:R-:W0:Y:S01]  /*9120*/  MUFU.EX2 R158, R158 ;  /* 0x0000009e009e7308 */ /* 0x000e220000000800 */
[----:B-1----:R-:W-:Y:S01]  /*9130*/  FFMA.FTZ R5, R2, R5, R209 ;  /* 0x0000000502057223 */ /* 0x002fe200000100d1 */
[--C-:B------:R-:W-:Y:S01]  /*9140*/  FFMA.FTZ R170, R171, UR5, -R154.reuse ;  /* 0x00000005abaa7c23 */ /* 0x100fe2000801089a */
[--C-:B------:R-:W-:Y:S01]  /*9150*/  FFMA.FTZ R199, R162, UR5, -R154.reuse ;  /* 0x00000005a2c77c23 */ /* 0x100fe2000801089a */
[--C-:B------:R-:W-:Y:S01]  /*9160*/  FFMA.FTZ R203, R173, UR5, -R154.reuse ;  /* 0x00000005adcb7c23 */ /* 0x100fe2000801089a */
[--C-:B------:R-:W-:Y:S01]  /*9170*/  FFMA.FTZ R197, R160, UR5, -R154.reuse ;  /* 0x00000005a0c57c23 */ /* 0x100fe2000801089a */
[--C-:B------:R-:W-:Y:S01]  /*9180*/  FFMA.FTZ R160, R161, UR5, -R154.reuse ;  /* 0x00000005a1a07c23 */ /* 0x100fe2000801089a */
[----:B------:R-:W-:Y:S01]  /*9190*/  FFMA.FTZ R193, R152, UR5, -R154 ;  /* 0x0000000598c17c23 */ /* 0x000fe2000801089a */
[----:B------:R-:W1:Y:S01]  /*91a0*/  MUFU.EX2 R210, R210 ;  /* 0x000000d200d27308 */ /* 0x000e620000000800 */
[----:B--2---:R-:W-:-:S07]  /*91b0*/  FADD.FTZ R17, R208, R17 ;  /* 0x00000011d0117221 */ /* 0x004fce0000010000 */
[----:B------:R-:W2:Y:S01]  /*91c0*/  MUFU.EX2 R211, R211 ;  /* 0x000000d300d37308 */ /* 0x000ea20000000800 */
[----:B0-----:R-:W-:-:S07]  /*91d0*/  FADD.FTZ R20, R158, R5 ;  /* 0x000000059e147221 */ /* 0x001fce0000010000 */
[----:B------:R-:W0:Y:S01]  /*91e0*/  MUFU.EX2 R195, R195 ;  /* 0x000000c300c37308 */ /* 0x000e220000000800 */
[----:B-1----:R-:W-:-:S07]  /*91f0*/  FADD.FTZ R174, R210, R17 ;  /* 0x00000011d2ae7221 */ /* 0x002fce0000010000 */
        /* <DEDUP_REMOVED lines=11> */
[----:B-1----:R-:W-:Y:S01]  /*92b0*/  FADD.FTZ R17, R187, R162 ;  /* 0x000000a2bb117221 */ /* 0x002fe20000010000 */
[----:B------:R-:W-:-:S06]  /*92c0*/  FFMA.FTZ R162, R163, UR5, -R154 ;  /* 0x00000005a3a27c23 */ /* 0x000fcc000801089a */
        /* <DEDUP_REMOVED lines=15> */
[----:B0-----:R-:W-:Y:S01]  /*93c0*/  FADD.FTZ R17, R181, R152 ;  /* 0x00000098b5117221 */ /* 0x001fe20000010000 */
[--C-:B------:R-:W-:Y:S01]  /*93d0*/  FFMA.FTZ R152, R153, UR5, -R154.reuse ;  /* 0x0000000599987c23 */ /* 0x100fe2000801089a */
[----:B------:R-:W-:-:S05]  /*93e0*/  FFMA.FTZ R153, R157, UR5, -R154 ;  /* 0x000000059d997c23 */ /* 0x000fca000801089a */
[----:B------:R-:W0:Y:S01]  /*93f0*/  MUFU.EX2 R203, R203 ;  /* 0x000000cb00cb7308 */ /* 0x000e220000000800 */
[----:B-1----:R-:W-:-:S07]  /*9400*/  FADD.FTZ R20, R170, R5 ;  /* 0x00000005aa147221 */ /* 0x002fce0000010000 */
[----:B------:R-:W1:Y:S01]  /*9410*/  MUFU.EX2 R177, R177 ;  /* 0x000000b100b17308 */ /* 0x000e620000000800 */
[----:B--2---:R-:W-:-:S07]  /*9420*/  FADD.FTZ R174, R202, R17 ;  /* 0x00000011caae7221 */ /* 0x004fce0000010000 */
[----:B------:R-:W2:Y:S01]  /*9430*/  MUFU.EX2 R172, R172 ;  /* 0x000000ac00ac7308 */ /* 0x000ea20000000800 */
[----:B0-----:R-:W-:Y:S01]  /*9440*/  FADD.FTZ R5, R203, R20 ;  /* 0x00000014cb057221 */ /* 0x001fe20000010000 */
[----:B------:R-:W-:-:S06]  /*9450*/  FFMA.FTZ R20, R156, UR5, -R154 ;  /* 0x000000059c147c23 */ /* 0x000fcc000801089a */
        /* <DEDUP_REMOVED lines=32> */
[----:B--2---:R-:W-:-:S03]  /*9660*/  FADD.FTZ R17, R155, R154 ;  /* 0x0000009a9b117221 */ /* 0x004fc60000010000 */
[----:B0-----:R-:W-:Y:S01]  /*9670*/  FADD.FTZ R5, R153, R156 ;  /* 0x0000009c99057221 */ /* 0x001fe20000010000 */
[----:B------:R-:W-:Y:S06]  /*9680*/  @!P0 BRA `(.L_x_24) ;  /* 0x0000000000048947 */ /* 0x000fec0003800000 */
[----:B------:R-:W-:Y:S01]  /*9690*/  BPT.TRAP 0x1 ;  /* 0x000000040000795c */ /* 0x000fe20000300000 */
.L_x_24:
[----:B------:R-:W0:Y:S01]  /*96a0*/  S2UR UR7, SR_CgaCtaId ;  /* 0x00000000000779c3 */ /* 0x000e220000008800 */
[----:B------:R-:W-:Y:S01]  /*96b0*/  UIADD3 UR4, UR4, 0x38860, URZ ;  /* 0x0003886004047890 */ /* 0x000fe2000fffe03f */
[----:B------:R-:W-:Y:S01]  /*96c0*/  R2UR UR6, R228 ;  /* 0x00000000e40672ca */ /* 0x000fe200000e0000 */
[----:B------:R-:W-:Y:S01]  /*96d0*/  UMOV UR60, UR38 ;  /* 0x00000026003c7c82 */ /* 0x000fe20008000000 */
[----:B------:R-:W-:Y:S02]  /*96e0*/  F2FP.F16.F32.PACK_AB R210, R195, R210 ;  /* 0x000000d2c3d2723e */ /* 0x000fe400000000ff */
[----:B------:R-:W-:Y:S01]  /*96f0*/  F2FP.F16.F32.PACK_AB R208, R208, R21 ;  /* 0x00000015d0d0723e */ /* 0x000fe200000000ff */
[----:B------:R-:W-:Y:S01]  /*9700*/  IMAD.MOV.U32 R21, RZ, RZ, R4 ;  /* 0x000000ffff157224 */ /* 0x000fe200078e0004 */
[----:B------:R-:W-:Y:S02]  /*9710*/  F2FP.F16.F32.PACK_AB R195, R153, R20 ;  /* 0x0000001499c3723e */ /* 0x000fe400000000ff */
[----:B------:R-:W-:-:S02]  /*9720*/  F2FP.F16.F32.PACK_AB R209, R158, R209 ;  /* 0x000000d19ed1723e */ /* 0x000fc400000000ff */
[----:B------:R-:W-:Y:S02]  /*9730*/  F2FP.F16.F32.PACK_AB R211, R164, R211 ;  /* 0x000000d3a4d3723e */ /* 0x000fe400000000ff */
[----:B------:R-:W-:Y:S02]  /*9740*/  F2FP.F16.F32.PACK_AB R204, R187, R204 ;  /* 0x000000ccbbcc723e */ /* 0x000fe400000000ff */
[----:B------:R-:W-:Y:S02]  /*9750*/  ISETP.LT.AND P1, PT, RZ, UR6, PT ;  /* 0x00000006ff007c0c */ /* 0x000fe4000bf21270 */
[----:B------:R-:W-:Y:S02]  /*9760*/  F2FP.F16.F32.PACK_AB R205, R166, R205 ;  /* 0x000000cda6cd723e */ /* 0x000fe400000000ff */
[----:B------:R-:W-:Y:S02]  /*9770*/  F2FP.F16.F32.PACK_AB R206, R185, R206 ;  /* 0x000000ceb9ce723e */ /* 0x000fe400000000ff */
[----:B------:R-:W-:Y:S01]  /*9780*/  F2FP.F16.F32.PACK_AB R207, R168, R207 ;  /* 0x000000cfa8cf723e */ /* 0x000fe200000000ff */
[----:B0-----:R-:W-:Y:S01]  /*9790*/  UPRMT UR4, UR7, 0x654, UR4 ;  /* 0x0000065407047896 */ /* 0x001fe20008000004 */
[----:B------:R-:W-:-:S02]  /*97a0*/  F2FP.F16.F32.PACK_AB R200, R181, R200 ;  /* 0x000000c8b5c8723e */ /* 0x000fc400000000ff */
[----:B------:R-:W-:Y:S02]  /*97b0*/  F2FP.F16.F32.PACK_AB R201, R170, R201 ;  /* 0x000000c9aac9723e */ /* 0x000fe400000000ff */
[----:B------:R-:W-:Y:S02]  /*97c0*/  F2FP.F16.F32.PACK_AB R202, R177, R202 ;  /* 0x000000cab1ca723e */ /* 0x000fe400000000ff */
[----:B------:R-:W-:Y:S02]  /*97d0*/  F2FP.F16.F32.PACK_AB R203, R172, R203 ;  /* 0x000000cbaccb723e */ /* 0x000fe400000000ff */
[----:B------:R-:W-:Y:S01]  /*97e0*/  SYNCS.ARRIVE.TRANS64.RED.A1T0 RZ, [UR4], RZ ;  /* 0x000000ffffff79a7 */ /* 0x000fe20008100404 */
[----:B------:R-:W-:Y:S01]  /*97f0*/  UIADD3 UR4, UR6, -0x1, URZ ;  /* 0xffffffff06047890 */ /* 0x000fe2000fffe03f */
[----:B------:R-:W-:Y:S02]  /*9800*/  R2UR UR6, R16 ;  /* 0x00000000100672ca */ /* 0x000fe400000e0000 */
[----:B------:R-:W-:-:S02]  /*9810*/  F2FP.F16.F32.PACK_AB R196, R169, R196 ;  /* 0x000000c4a9c4723e */ /* 0x000fc400000000ff */
[----:B------:R-:W-:Y:S01]  /*9820*/  F2FP.F16.F32.PACK_AB R197, R160, R197 ;  /* 0x000000c5a0c5723e */ /* 0x000fe200000000ff */
[----:B------:R-:W-:Y:S01]  /*9830*/  IMAD.U32 R228, RZ, RZ, UR4 ;  /* 0x00000004ffe47e24 */ /* 0x000fe2000f8e00ff */
[----:B------:R-:W-:Y:S02]  /*9840*/  F2FP.F16.F32.PACK_AB R198, R165, R198 ;  /* 0x000000c6a5c6723e */ /* 0x000fe400000000ff */
[----:B------:R-:W-:Y:S02]  /*9850*/  F2FP.F16.F32.PACK_AB R199, R162, R199 ;  /* 0x000000c7a2c7723e */ /* 0x000fe400000000ff */
[----:B------:R-:W-:Y:S02]  /*9860*/  F2FP.F16.F32.PACK_AB R192, R159, R192 ;  /* 0x000000c09fc0723e */ /* 0x000fe400000000ff */
[----:B------:R-:W-:Y:S01]  /*9870*/  F2FP.F16.F32.PACK_AB R193, R152, R193 ;  /* 0x000000c198c1723e */ /* 0x000fe200000000ff */
[----:B------:R-:W-:Y:S01]  /*9880*/  IMAD.U32 R229, RZ, RZ, UR6 ;  /* 0x00000006ffe57e24 */ /* 0x000fe2000f8e00ff */
[----:B------:R-:W-:-:S02]  /*9890*/  F2FP.F16.F32.PACK_AB R194, R155, R194 ;  /* 0x000000c29bc2723e */ /* 0x000fc400000000ff */
[----:B------:R-:W-:Y:S01]  /*98a0*/  MOV R20, R3 ;  /* 0x0000000300147202 */ /* 0x000fe20000000f00 */
[----:B------:R-:W-:Y:S06]  /*98b0*/  @P1 BRA `(.L_x_25) ;  /* 0xffffffc000001947 */ /* 0x000fec000383ffff */
.L_x_14:
[----:B------:R-:W-:Y:S06]  /*98c0*/  BAR.ARV 0x8, 0x180 ;  /* 0x0206000000007b1d */ /* 0x000fec0000002000 */
        /* <DEDUP_REMOVED lines=128> */
[----:B------:R-:W-:Y:S06]  /*a0d0*/  @!P0 BRA `(.L_x_26) ;  /* 0x0000000000048947 */ /* 0x000fec0003800000 */
[----:B------:R-:W-:Y:S01]  /*a0e0*/  BPT.TRAP 0x1 ;  /* 0x000000040000795c */ /* 0x000fe20000300000 */
.L_x_26:
[----:B------:R-:W0:Y:S01]  /*a0f0*/  S2UR UR13, SR_CgaCtaId ;  /* 0x00000000000d79c3 */ /* 0x000e220000008800 */
[----:B------:R-:W-:Y:S01]  /*a100*/  R2UR UR6, R16 ;  /* 0x00000000100672ca */ /* 0x000fe200000e0000 */
[----:B------:R-:W-:-:S12]  /*a110*/  UMOV UR4, 0x400 ;  /* 0x0000040000047882 */ /* 0x000fd80000000000 */
[----:B------:R-:W-:-:S04]  /*a120*/  MOV R0, UR6 ;  /* 0x0000000600007c02 */ /* 0x000fc80008000f00 */
[----:B------:R-:W-:Y:S01]  /*a130*/  SHF.L.U32 R0, R0, 0x1f, RZ ;  /* 0x0000001f00007819 */ /* 0x000fe200000006ff */
[----:B0-----:R-:W-:-:S04]  /*a140*/  ULEA UR4, UR13, UR4, 0x18 ;  /* 0x000000040d047291 */ /* 0x001fc8000f8ec03f */
[----:B------:R-:W-:-:S09]  /*a150*/  ULEA UR12, UR38, UR4, 0x3 ;  /* 0x00000004260c7291 */ /* 0x000fd2000f8e183f */
[----:B------:R0:W1:Y:S01]  /*a160*/  SYNCS.PHASECHK.TRANS64.TRYWAIT P1, [UR12+0x38850], R0 ;  /* 0x03885000ff0075a7 */ /* 0x000062000802014c */
[----:B------:R-:W-:Y:S05]  /*a170*/  @!P0 BRA `(.L_x_27) ;  /* 0x0000000000048947 */ /* 0x000fea0003800000 */
[----:B------:R-:W-:Y:S01]  /*a180*/  BPT.TRAP 0x1 ;  /* 0x000000040000795c */ /* 0x000fe20000300000 */
.L_x_27:
[----:B-1----:R-:W-:Y:S05]  /*a190*/  @P1 BRA `(.L_x_28) ;  /* 0x0000000000081947 */ /* 0x002fea0003800000 */
[----:B------:R-:W1:Y:S02]  /*a1a0*/  SYNCS.PHASECHK.TRANS64.TRYWAIT P1, [UR12+0x38850], R0 ;  /* 0x03885000ff0075a7 */ /* 0x000e64000802014c */
[----:B-1----:R-:W-:Y:S05]  /*a1b0*/  @!P1 BRA `(.L_x_29) ;  /* 0x0000006400e09947 */ /* 0x002fea0003800000 */
.L_x_28:
[----:B------:R-:W-:Y:S01]  /*a1c0*/  UIADD3 UR6, UR4, 0x400, URZ ;  /* 0x0000040004067890 */ /* 0x000fe2000fffe03f */
[----:B------:R-:W-:Y:S01]  /*a1d0*/  WARPGROUP.ARRIVE ;  /* 0x00000000000079c5 */ /* 0x000fe20000000000 */
[----:B------:R-:W-:Y:S01]  /*a1e0*/  UMOV UR7, 0x40000040 ;  /* 0x4000004000077882 */ /* 0x000fe20000000000 */
[----:B------:R-:W-:Y:S01]  /*a1f0*/  UMOV UR11, 0x40000040 ;  /* 0x40000040000b7882 */ /* 0x000fe20000000000 */
[----:B------:R-:W-:Y:S01]  /*a200*/  USHF.R.U32.HI UR6, URZ, 0x4, UR6 ;  /* 0x000000043f067899 */ /* 0x000fe20008011606 */
[----:B01----:R-:W0:Y:S01]  /*a210*/  SHFL.BFLY PT, R0, R17, 0x2, 0x1f ;  /* 0x0c401f0011007f89 */ /* 0x003e2200000e0000 */
[----:B------:R-:W-:Y:S01]  /*a220*/  IMAD.MOV.U32 R6, RZ, RZ, RZ ;  /* 0x000000ffff067224 */ /* 0x000fe200078e00ff */
[----:B------:R-:W-:Y:S01]  /*a230*/  MOV R13, UR5 ;  /* 0x00000005000d7c02 */ /* 0x000fe20008000f00 */
[----:B------:R-:W-:Y:S01]  /*a240*/  ULOP3.LUT UR6, UR6, 0x3fff, URZ, 0xc0, !UPT ;  /* 0x00003fff06067892 */ /* 0x000fe2000f8ec03f */
[----:B------:R-:W1:Y:S03]  /*a250*/  SHFL.BFLY PT, R2, R5, 0x2, 0x1f ;  /* 0x0c401f0005027f89 */ /* 0x000e6600000e0000 */
[----:B------:R-:W-:-:S04]  /*a260*/  ULOP3.LUT UR6, UR6, 0x2800000, URZ, 0xfc, !UPT ;  /* 0x0280000006067892 */ /* 0x000fc8000f8efc3f */
[----:B------:R-:W-:-:S04]  /*a270*/  UIMAD UR6, UR38, 0xa00, UR6 ;  /* 0x00000a00260678a4 */ /* 0x000fc8000f8e0206 */
[----:B------:R-:W-:-:S05]  /*a280*/  UIADD3 UR8, UR6, 0x80, URZ ;  /* 0x0000008006087890 */ /* 0x000fca000fffe03f */
[----:B------:R-:W-:Y:S01]  /*a290*/  HGMMA.64x256x16.F32 R24, R208, gdesc[UR4].tnspB, R24, gsb0 ;  /* 0x43e00004d0187df0 */ /* 0x000fe20008000818 */
[----:B------:R-:W-:Y:S01]  /*a2a0*/  UMOV UR7, 0x40000040 ;  /* 0x4000004000077882 */ /* 0x000fe20000000000 */
[----:B------:R-:W-:Y:S01]  /*a2b0*/  UMOV UR10, UR8 ;  /* 0x00000008000a7c82 */ /* 0x000fe20008000000 */
[----:B------:R-:W-:Y:S01]  /*a2c0*/  UIADD3 UR8, UR6, 0x100, URZ ;  /* 0x0000010006087890 */ /* 0x000fe2000fffe03f */
[----:B0-----:R-:W-:Y:S01]  /*a2d0*/  FADD.FTZ R0, R0, R17 ;  /* 0x0000001100007221 */ /* 0x001fe20000010000 */
[----:B-1----:R-:W-:-:S04]  /*a2e0*/  FADD.FTZ R2, R2, R5 ;  /* 0x0000000502027221 */ /* 0x002fc80000010000 */
[----:B------:R-:W0:Y:S01]  /*a2f0*/  SHFL.BFLY PT, R7, R0, 0x1, 0x1f ;  /* 0x0c201f0000077f89 */ /* 0x000e2200000e0000 */
[----:B------:R-:W-:-:S03]  /*a300*/  IMAD.MOV.U32 R5, RZ, RZ, RZ ;  /* 0x000000ffff057224 */ /* 0x000fc600078e00ff */
[----:B------:R-:W1:Y:S01]  /*a310*/  SHFL.BFLY PT, R9, R2, 0x1, 0x1f ;  /* 0x0c201f0002097f89 */ /* 0x000e6200000e0000 */
[----:B0-----:R-:W-:Y:S01]  /*a320*/  FADD.FTZ R11, R0, R7 ;  /* 0x00000007000b7221 */ /* 0x001fe20000010000 */
[----:B------:R-:W-:Y:S02]  /*a330*/  IMAD.U32 R7, RZ, RZ, UR5 ;  /* 0x00000005ff077e24 */ /* 0x000fe4000f8e00ff */
[----:B------:R-:W-:Y:S02]  /*a340*/  IMAD.MOV.U32 R0, RZ, RZ, -0x800000 ;  /* 0xff800000ff007424 */ /* 0x000fe400078e00ff */
[----:B-1----:R-:W-:Y:S01]  /*a350*/  FADD.FTZ R12, R2, R9 ;  /* 0x00000009020c7221 */ /* 0x002fe20000010000 */
[----:B------:R-:W-:Y:S01]  /*a360*/  FSETP.NE.FTZ.AND P1, PT, R11, RZ, PT ;  /* 0x000000ff0b00720b */ /* 0x000fe20003f35000 */
[----:B------:R-:W-:-:S03]  /*a370*/  IMAD.MOV.U32 R2, RZ, RZ, -0x800000 ;  /* 0xff800000ff027424 */ /* 0x000fc600078e00ff */
[----:B------:R-:W-:-:S09]  /*a380*/  FSETP.NE.FTZ.AND P2, PT, R12, RZ, PT ;  /* 0x000000ff0c00720b */ /* 0x000fd20003f55000 */
[----:B------:R-:W0:Y:S01]  /*a390*/  @P1 MUFU.LG2 R8, R11 ;  /* 0x0000000b00081308 */ /* 0x000e220000000c00 */
[----:B------:R-:W-:-:S03]  /*a3a0*/  @P1 FMUL.FTZ R7, R7, 0.69314718246459960938 ;  /* 0x3f31721807071820 */ /* 0x000fc60000410000 */
[----:B------:R-:W-:-:S04]  /*a3b0*/  @P2 FMUL.FTZ R13, R13, 0.69314718246459960938 ;  /* 0x3f3172180d0d2820 */ /* 0x000fc80000410000 */
[----:B------:R-:W1:Y:S08]  /*a3c0*/  @P2 MUFU.LG2 R9, R12 ;  /* 0x0000000c00092308 */ /* 0x000e700000000c00 */
[----:B------:R2:W3:Y:S01]  /*a3d0*/  @P1 MUFU.RCP R6, R11 ;  /* 0x0000000b00061308 */ /* 0x0004e20000001000 */
[----:B0-----:R-:W-:-:S04]  /*a3e0*/  @P1 FMUL.FTZ R8, R8, 0.69314718246459960938 ;  /* 0x3f31721808081820 */ /* 0x001fc80000410000 */
[----:B------:R-:W-:-:S03]  /*a3f0*/  @P1 FFMA.FTZ R2, R7, R4, R8 ;  /* 0x0000000407021223 */ /* 0x000fc60000010008 */
[----:B------:R2:W0:Y:S01]  /*a400*/  @P2 MUFU.RCP R5, R12 ;  /* 0x0000000c00052308 */ /* 0x0004220000001000 */
[----:B-1----:R-:W-:-:S04]  /*a410*/  @P2 FMUL.FTZ R10, R9, 0.69314718246459960938 ;  /* 0x3f317218090a2820 */ /* 0x002fc80000410000 */
[----:B------:R-:W-:Y:S01]  /*a420*/  @P2 FFMA.FTZ R0, R13, R3, R10 ;  /* 0x000000030d002223 */ /* 0x000fe2000001000a */
[----:B------:R-:W-:Y:S02]  /*a430*/  WARPGROUP.DEPBAR.LE gsb0, 0x0 ;  /* 0x00008000000079c5 */ /* 0x000fe40000010000 */
[----:B------:R-:W-:-:S06]  /*a440*/  WARPGROUP.ARRIVE ;  /* 0x00000000000079c5 */ /* 0x000fcc0000000000 */
[----:B------:R-:W-:Y:S01]  /*a450*/  HGMMA.64x256x16.F32 R24, R204, gdesc[UR8].tnspB, R24, gsb0 ;  /* 0x43e00008cc187df0 */ /* 0x000fe20008000818 */
[----:B------:R-:W-:Y:S01]  /*a460*/  UMOV UR10, UR8 ;  /* 0x00000008000a7c82 */ /* 0x000fe20008000000 */
[----:B------:R-:W-:Y:S01]  /*a470*/  UMOV UR11, 0x40000040 ;  /* 0x40000040000b7882 */ /* 0x000fe20000000000 */
[----:B------:R-:W-:Y:S02]  /*a480*/  UIADD3 UR8, UR6, 0x180, URZ ;  /* 0x0000018006087890 */ /* 0x000fe4000fffe03f */
[----:B------:R-:W-:Y:S01]  /*a490*/  UIADD3 UR6, UR6, 0x200, URZ ;  /* 0x0000020006067890 */ /* 0x000fe2000fffe03f */
[----:B------:R-:W-:Y:S02]  /*a4a0*/  WARPGROUP.DEPBAR.LE gsb0, 0x0 ;  /* 0x00008000000079c5 */ /* 0x000fe40000010000 */
[----:B------:R-:W-:-:S15]  /*a4b0*/  WARPGROUP.ARRIVE ;  /* 0x00000000000079c5 */ /* 0x000fde0000000000 */
[----:B------:R-:W-:-:S05]  /*a4c0*/  NOP ;  /* 0x0000000000007918 */ /* 0x000fca0000000000 */
[----:B------:R-:W-:Y:S01]  /*a4d0*/  HGMMA.64x256x16.F32 R24, R200, gdesc[UR8].tnspB, R24, gsb0 ;  /* 0x43e00008c8187df0 */ /* 0x000fe20008000818 */
[----:B------:R-:W-:Y:S01]  /*a4e0*/  UMOV UR10, UR8 ;  /* 0x00000008000a7c82 */ /* 0x000fe20008000000 */
[----:B------:R-:W-:Y:S01]  /*a4f0*/  UMOV UR11, 0x40000040 ;  /* 0x40000040000b7882 */ /* 0x000fe20000000000 */
[----:B------:R-:W-:Y:S02]  /*a500*/  WARPGROUP.DEPBAR.LE gsb0, 0x0 ;  /* 0x00008000000079c5 */ /* 0x000fe40000010000 */
[----:B------:R-:W-:-:S15]  /*a510*/  WARPGROUP.ARRIVE ;  /* 0x00000000000079c5 */ /* 0x000fde0000000000 */
[----:B------:R-:W-:-:S08]  /*a520*/  NOP ;  /* 0x0000000000007918 */ /* 0x000fd00000000000 */
[----:B------:R-:W-:Y:S03]  /*a530*/  HGMMA.64x256x16.F32 R24, R196, gdesc[UR8].tnspB, R24, gsb0 ;  /* 0x43e00008c4187df0 */ /* 0x000fe60008000818 */
[----:B------:R-:W-:Y:S02]  /*a540*/  WARPGROUP.DEPBAR.LE gsb0, 0x0 ;  /* 0x00008000000079c5 */ /* 0x000fe40000010000 */
[----:B------:R-:W-:-:S15]  /*a550*/  WARPGROUP.ARRIVE ;  /* 0x00000000000079c5 */ /* 0x000fde0000000000 */
[----:B------:R-:W-:-:S08]  /*a560*/  NOP ;  /* 0x0000000000007918 */ /* 0x000fd00000000000 */
[----:B------:R-:W-:Y:S03]  /*a570*/  HGMMA.64x256x16.F32 R24, R192, gdesc[UR4].tnspB, R24, gsb0 ;  /* 0x43e00004c0187df0 */ /* 0x000fe60008000818 */
[----:B------:R-:W-:Y:S02]  /*a580*/  WARPGROUP.DEPBAR.LE gsb0, 0x0 ;  /* 0x00008000000079c5 */ /* 0x000fe40000010000 */
[----:B0-23--:R-:W-:Y:S05]  /*a590*/  @!P0 BRA `(.L_x_30) ;  /* 0x0000000000048947 */ /* 0x00dfea0003800000 */
[----:B------:R-:W-:Y:S01]  /*a5a0*/  BPT.TRAP 0x1 ;  /* 0x000000040000795c */ /* 0x000fe20000300000 */
.L_x_30:
[----:B------:R-:W0:Y:S01]  /*a5b0*/  S2UR UR5, SR_SWINHI ;  /* 0x00000000000579c3 */ /* 0x000e220000002f00 */
        /* <DEDUP_REMOVED lines=23> */
[----:B------:R-:W-:Y:S01]  /*a730*/  UMOV UR6, UR4 ;  /* 0x0000000400067c82 */ /* 0x000fe20008000000 */
[----:B0-----:R-:W-:Y:S01]  /*a740*/  UMOV UR7, UR5 ;  /* 0x0000000500077c82 */ /* 0x001fe20008000000 */
[----:B------:R-:W-:Y:S01]  /*a750*/  FMUL.FTZ R42, R42, R5 ;  /* 0x000000052a2a7220 */ /* 0x000fe20000410000 */
[----:B------:R-:W-:Y:S01]  /*a760*/  MOV R161, UR7 ;  /* 0x0000000700a17c02 */ /* 0x000fe20008000f00 */
[----:B------:R-:W-:-:S02]  /*a770*/  IMAD.U32 R160, RZ, RZ, UR6 ;  /* 0x00000006ffa07e24 */ /* 0x000fc4000f8e00ff */
[-C--:B------:R-:W-:Y:S01]  /*a780*/  FMUL.FTZ R47, R47, R5.reuse ;  /* 0x000000052f2f7220 */ /* 0x080fe20000410000 */
[-C--:B------:R-:W-:Y:S01]  /*a790*/  FMUL.FTZ R46, R46, R5.reuse ;  /* 0x000000052e2e7220 */ /* 0x080fe20000410000 */
[----:B------:R-:W-:Y:S01]  /*a7a0*/  FMUL.FTZ R51, R51, R5 ;  /* 0x0000000533337220 */ /* 0x000fe20000410000 */
[----:B------:R-:W-:-:S04]  /*a7b0*/  IMAD.WIDE R20, R224, 0x2, R160 ;  /* 0x00000002e0147825 */ /* 0x000fc800078e02a0 */
[-C--:B------:R-:W-:Y:S01]  /*a7c0*/  FMUL.FTZ R50, R50, R5.reuse ;  /* 0x0000000532327220 */ /* 0x080fe20000410000 */
[-C--:B------:R-:W-:Y:S01]  /*a7d0*/  FMUL.FTZ R55, R55, R5.reuse ;  /* 0x0000000537377220 */ /* 0x080fe20000410000 */
[-C--:B------:R-:W-:Y:S01]  /*a7e0*/  FMUL.FTZ R54, R54, R5.reuse ;  /* 0x0000000536367220 */ /* 0x080fe20000410000 */
[-C--:B------:R-:W-:Y:S01]  /*a7f0*/  FMUL.FTZ R59, R59, R5.reuse ;  /* 0x000000053b3b7220 */ /* 0x080fe20000410000 */
[----:B------:R-:W-:Y:S01]  /*a800*/  IADD3 R9, P3, R20, 0xc060, RZ ;  /* 0x0000c06014097810 */ /* 0x000fe20007f7e0ff */
[-C--:B------:R-:W-:Y:S01]  /*a810*/  FMUL.FTZ R58, R58, R5.reuse ;  /* 0x000000053a3a7220 */ /* 0x080fe20000410000 */
[-C--:B------:R-:W-:Y:S01]  /*a820*/  FMUL.FTZ R63, R63, R5.reuse ;  /* 0x000000053f3f7220 */ /* 0x080fe20000410000 */
[-C--:B------:R-:W-:Y:S01]  /*a830*/  FMUL.FTZ R62, R62, R5.reuse ;  /* 0x000000053e3e7220 */ /* 0x080fe20000410000 */
[----:B------:R-:W-:Y:S01]  /*a840*/  LOP3.LUT R4, R9, 0x380, RZ, 0xc0, !PT ;  /* 0x0000038009047812 */ /* 0x000fe200078ec0ff */
        /* <DEDUP_REMOVED lines=47> */
[----:B------:R-:W-:Y:S01]  /*ab40*/  FMUL.FTZ R192, R73, R6 ;  /* 0x0000000649c07220 */ /* 0x000fe20000410000 */
[----:B------:R-:W-:Y:S01]  /*ab50*/  IMAD R7, R218, 0x40, R19 ;  /* 0x00000040da077824 */ /* 0x000fe200078e0213 */
[----:B------:R-:W-:Y:S01]  /*ab60*/  SHF.R.U64 R4, R4, 0x3, RZ ;  /* 0x0000000304047819 */ /* 0x000fe200000012ff */
[----:B------:R-:W-:Y:S01]  /*ab70*/  IMAD.X R5, RZ, RZ, R21, P3 ;  /* 0x000000ffff057224 */ /* 0x000fe200018e0615 */
[C---:B------:R-:W-:Y:S01]  /*ab80*/  IADD3 R107, P4, R20.reuse, 0xc040, RZ ;  /* 0x0000c040146b7810 */ /* 0x040fe20007f9e0ff */
[----:B------:R-:W-:Y:S01]  /*ab90*/  IMAD.WIDE R160, R7, 0x2, R160 ;  /* 0x0000000207a07825 */ /* 0x000fe200078e02a0 */
[----:B------:R-:W-:-:S03]  /*aba0*/  IADD3 R65, P0, R20, 0x8060, RZ ;  /* 0x0000806014417810 */ /* 0x000fc60007f1e0ff */
[-C--:B------:R-:W-:Y:S01]  /*abb0*/  FMUL.FTZ R171, R32, R6.reuse ;  /* 0x0000000620ab7220 */ /* 0x080fe20000410000 */
[----:B------:R-:W-:Y:S01]  /*abc0*/  IADD3 R33, P1, R20, 0x20, RZ ;  /* 0x0000002014217810 */ /* 0x000fe20007f3e0ff */
[-C--:B------:R-:W-:Y:S01]  /*abd0*/  FMUL.FTZ R181, R52, R6.reuse ;  /* 0x0000000634b57220 */ /* 0x080fe20000410000 */
[C---:B------:R-:W-:Y:S01]  /*abe0*/  IADD3 R73, P5, R20.reuse, 0xc020, RZ ;  /* 0x0000c02014497810 */ /* 0x040fe20007fbe0ff */
[-C--:B------:R-:W-:Y:S01]  /*abf0*/  FMUL.FTZ R196, R57, R6.reuse ;  /* 0x0000000639c47220 */ /* 0x080fe20000410000 */
[----:B------:R-:W-:Y:S01]  /*ac00*/  IADD3 R69, P6, R20, 0xc000, RZ ;  /* 0x0000c00014457810 */ /* 0x000fe20007fde0ff */
[-C--:B------:R-:W-:Y:S01]  /*ac10*/  FMUL.FTZ R180, R56, R6.reuse ;  /* 0x0000000638b47220 */ /* 0x080fe20000410000 */
[----:B------:R-:W-:Y:S01]  /*ac20*/  IADD3 R64, P2, R20, 0x8040, RZ ;  /* 0x0000804014407810 */ /* 0x000fe20007f5e0ff */
[-C--:B------:R-:W-:Y:S01]  /*ac30*/  FMUL.FTZ R179, R60, R6.reuse ;  /* 0x000000063cb37220 */ /* 0x080fe20000410000 */
[C---:B------:R-:W-:Y:S01]  /*ac40*/  IADD3 R61, P3, R20.reuse, 0x8020, RZ ;  /* 0x00008020143d7810 */ /* 0x040fe20007f7e0ff */
[--C-:B------:R-:W-:Y:S01]  /*ac50*/  IMAD.X R7, RZ, RZ, R21.reuse, P4 ;  /* 0x000000ffff077224 */ /* 0x100fe200020e0615 */
[----:B------:R-:W-:Y:S01]  /*ac60*/  LOP3.LUT R131, R20, 0x380, RZ, 0xc0, !PT ;  /* 0x0000038014837812 */ /* 0x000fe200078ec0ff */
[--C-:B------:R-:W-:Y:S01]  /*ac70*/  IMAD.X R13, RZ, RZ, R21.reuse, P0 ;  /* 0x000000ffff0d7224 */ /* 0x100fe200000e0615 */
[----:B------:R-:W-:Y:S01]  /*ac80*/  LOP3.LUT R4, R4, R9, RZ, 0x3c, !PT ;  /* 0x0000000904047212 */ /* 0x000fe200078e3cff */
[--C-:B------:R-:W-:Y:S01]  /*ac90*/  IMAD.X R15, RZ, RZ, R21.reuse, P1 ;  /* 0x000000ffff0f7224 */ /* 0x100fe200008e0615 */
[-C--:B------:R-:W-:Y:S01]  /*aca0*/  IADD3.X R9, RZ, R21.reuse, RZ, P5, !PT ;  /* 0x00000015ff097210 */ /* 0x080fe20002ffe4ff */
[-C--:B------:R-:W-:Y:S01]  /*acb0*/  FMUL.FTZ R197, R53, R6.reuse ;  /* 0x0000000635c57220 */ /* 0x080fe20000410000 */
[-C--:B------:R-:W-:Y:S01]  /*acc0*/  IADD3.X R135, RZ, R21.reuse, RZ, P2, !PT ;  /* 0x00000015ff877210 */ /* 0x080fe200017fe4ff */
[--C-:B------:R-:W-:Y:S01]  /*acd0*/  IMAD.X R11, RZ, RZ, R21.reuse, P6 ;  /* 0x000000ffff0b7224 */ /* 0x100fe200030e0615 */
[----:B------:R-:W-:Y:S01]  /*ace0*/  R2UR UR14, R216 ;  /* 0x00000000d80e72ca */ /* 0x000fe200000e0000 */
[--C-:B------:R-:W-:Y:S01]  /*acf0*/  IMAD.X R139, RZ, RZ, R21.reuse, P3 ;  /* 0x000000ffff8b7224 */ /* 0x100fe200018e0615 */
[C---:B------:R-:W-:Y:S01]  /*ad00*/  IADD3 R60, P4, R20.reuse, 0x8000, RZ ;  /* 0x00008000143c7810 */ /* 0x040fe20007f9e0ff */
[----:B------:R-:W-:Y:S01]  /*ad10*/  ULDC UR10, c[0x0][0xc44] ;  /* 0x00031100000a7ab9 */ /* 0x000fe20000000800 */
[C---:B------:R-:W-:Y:S01]  /*ad20*/  IADD3 R57, P5, R20.reuse, 0x4060, RZ ;  /* 0x0000406014397810 */ /* 0x040fe20007fbe0ff */
[----:B------:R-:W-:Y:S01]  /*ad30*/  ULDC.64 UR8, c[0x0][0xb90] ;  /* 0x0002e40000087ab9 */ /* 0x000fe20000000a00 */
[C---:B------:R-:W-:Y:S01]  /*ad40*/  IADD3 R56, P0, R20.reuse, 0x4040, RZ ;  /* 0x0000404014387810 */ /* 0x040fe20007f1e0ff */
[--C-:B------:R-:W-:Y:S01]  /*ad50*/  IMAD.X R143, RZ, RZ, R21.reuse, P4 ;  /* 0x000000ffff8f7224 */ /* 0x100fe200020e0615 */
[C---:B------:R-:W-:Y:S01]  /*ad60*/  IADD3 R52, P1, R20.reuse, 0x4020, RZ ;  /* 0x0000402014347810 */ /* 0x040fe20007f3e0ff */
[--C-:B------:R-:W-:Y:S01]  /*ad70*/  IMAD.X R147, RZ, RZ, R21.reuse, P5 ;  /* 0x000000ffff937224 */ /* 0x100fe200028e0615 */
[C---:B------:R-:W-:Y:S01]  /*ad80*/  IADD3 R32, P2, R20.reuse, 0x4000, RZ ;  /* 0x0000400014207810 */ /* 0x040fe20007f5e0ff */
[--C-:B------:R-:W-:Y:S01]  /*ad90*/  IMAD.X R153, RZ, RZ, R21.reuse, P0 ;  /* 0x000000ffff997224 */ /* 0x100fe200000e0615 */
[----:B------:R-:W-:Y:S01]  /*ada0*/  SHF.R.U64 R131, R131, 0x3, RZ ;  /* 0x0000000383837819 */ /* 0x000fe200000012ff */
[--C-:B------:R-:W-:Y:S01]  /*adb0*/  IMAD.X R155, RZ, RZ, R21.reuse, P1 ;  /* 0x000000ffff9b7224 */ /* 0x100fe200008e0615 */
[C---:B------:R-:W-:Y:S01]  /*adc0*/  IADD3 R53, P6, R20.reuse, 0x40, RZ ;  /* 0x0000004014357810 */ /* 0x040fe20007fde0ff */
[--C-:B------:R-:W-:Y:S01]  /*add0*/  IMAD.X R157, RZ, RZ, R21.reuse, P2 ;  /* 0x000000ffff9d7224 */ /* 0x100fe200010e0615 */
[----:B------:R-:W-:Y:S01]  /*ade0*/  IADD3 R30, P3, R20, 0x60, RZ ;  /* 0x00000060141e7810 */ /* 0x000fe20007f7e0ff */
[----:B------:R-:W-:Y:S01]  /*adf0*/  UIADD3 UR5, -UR14, URZ, URZ ;  /* 0x0000003f0e057290 */ /* 0x000fe2000fffe13f */
[----:B------:R-:W-:Y:S01]  /*ae00*/  R2UR UR16, R217 ;  /* 0x00000000d91072ca */ /* 0x000fe200000e0000 */
[----:B------:R-:W-:Y:S01]  /*ae10*/  FMUL.FTZ R177, R68, R6 ;  /* 0x0000000644b17220 */ /* 0x000fe20000410000 */
[----:B------:R-:W-:Y:S01]  /*ae20*/  LOP3.LUT R130, R131, R20, RZ, 0x3c, !PT ;  /* 0x0000001483827212 */ /* 0x000fe200078e3cff */
[----:B------:R-:W-:Y:S01]  /*ae30*/  IMAD.MOV.U32 R131, RZ, RZ, R21 ;  /* 0x000000ffff837224 */ /* 0x000fe200078e0015 */
[-C--:B------:R-:W-:Y:S01]  /*ae40*/  IADD3.X R151, RZ, R21.reuse, RZ, P6, !PT ;  /* 0x00000015ff977210 */ /* 0x080fe200037fe4ff */
[----:B------:R-:W0:Y:S01]  /*ae50*/  LDC R198, c[0x0][0xbe8] ;  /* 0x0002fa00ffc67b82 */ /* 0x000e220000000800 */
[----:B------:R-:W-:Y:S01]  /*ae60*/  IADD3.X R159, RZ, R21, RZ, P3, !PT ;  /* 0x00000015ff9f7210 */ /* 0x000fe20001ffe4ff */
[-C--:B------:R-:W-:Y:S01]  /*ae70*/  FMUL.FTZ R25, R25, R6.reuse ;  /* 0x0000000619197220 */ /* 0x080fe20000410000 */
[----:B------:R-:W-:Y:S01]  /*ae80*/  LOP3.LUT R21, R64, 0x380, RZ, 0xc0, !PT ;  /* 0x0000038040157812 */ /* 0x000fe200078ec0ff */
[-C--:B------:R-:W-:Y:S01]  /*ae90*/  FMUL.FTZ R24, R24, R6.reuse ;  /* 0x0000000618187220 */ /* 0x080fe20000410000 */
[----:B------:R-:W-:Y:S01]  /*aea0*/  LOP3.LUT R20, R61, 0x380, RZ, 0xc0, !PT ;  /* 0x000003803d147812 */ /* 0x000fe200078ec0ff */
[-C--:B------:R-:W-:Y:S01]  /*aeb0*/  FMUL.FTZ R29, R29, R6.reuse ;  /* 0x000000061d1d7220 */ /* 0x080fe20000410000 */
[----:B------:R-:W-:Y:S01]  /*aec0*/  SHF.R.U64 R21, R21, 0x3, RZ ;  /* 0x0000000315157819 */ /* 0x000fe200000012ff */
[----:B------:R-:W-:Y:S01]  /*aed0*/  UIMAD UR10, UR10, UR5, UR16 ;  /* 0x000000050a0a72a4 */ /* 0x000fe2000f8e0210 */
[----:B------:R-:W-:Y:S01]  /*aee0*/  SHF.R.U64 R20, R20, 0x3, RZ ;  /* 0x0000000314147819 */ /* 0x000fe200000012ff */
[----:B------:R-:W-:Y:S01]  /*aef0*/  FMUL.FTZ R28, R28, R6 ;  /* 0x000000061c1c7220 */ /* 0x000fe20000410000 */
[----:B------:R-:W-:Y:S01]  /*af00*/  LOP3.LUT R134, R21, R64, RZ, 0x3c, !PT ;  /* 0x0000004015867212 */ /* 0x000fe200078e3cff */
[----:B------:R-:W-:Y:S01]  /*af10*/  USHF.R.S32.HI UR11, URZ, 0x1f, UR10 ;  /* 0x0000001f3f0b7899 */ /* 0x000fe2000801140a */
[----:B------:R-:W-:Y:S01]  /*af20*/  LOP3.LUT R21, R60, 0x380, RZ, 0xc0, !PT ;  /* 0x000003803c157812 */ /* 0x000fe200078ec0ff */
[----:B------:R-:W-:Y:S01]  /*af30*/  UIMAD.WIDE.U32 UR6, UR10, UR8, URZ ;  /* 0x000000080a0672a5 */ /* 0x000fe2000f8e003f */
[----:B------:R-:W-:Y:S01]  /*af40*/  LOP3.LUT R138, R20, R61, RZ, 0x3c, !PT ;  /* 0x0000003d148a7212 */ /* 0x000fe200078e3cff */
[----:B------:R-:W-:Y:S01]  /*af50*/  UIMAD UR5, UR11, UR8, URZ ;  /* 0x000000080b0572a4 */ /* 0x000fe2000f8e023f */
[----:B------:R-:W-:Y:S01]  /*af60*/  LOP3.LUT R20, R57, 0x380, RZ, 0xc0, !PT ;  /* 0x0000038039147812 */ /* 0x000fe200078ec0ff */
[----:B------:R-:W-:Y:S01]  /*af70*/  FMUL.FTZ R36, R36, R6 ;  /* 0x0000000624247220 */ /* 0x000fe20000410000 */
[----:B------:R-:W-:Y:S01]  /*af80*/  LOP3.LUT R14, R33, 0x380, RZ, 0xc0, !PT ;  /* 0x00000380210e7812 */ /* 0x000fe200078ec0ff */
[----:B------:R-:W-:Y:S01]  /*af90*/  UIMAD UR5, UR10, UR9, UR5 ;  /* 0x000000090a0572a4 */ /* 0x000fe2000f8e0205 */
[----:B------:R-:W-:Y:S01]  /*afa0*/  SHF.R.U64 R21, R21, 0x3, RZ ;  /* 0x0000000315157819 */ /* 0x000fe200000012ff */
[----:B------:R-:W-:Y:S01]  /*afb0*/  IMAD.U32 R126, RZ, RZ, UR6 ;  /* 0x00000006ff7e7e24 */ /* 0x000fe2000f8e00ff */
[----:B------:R-:W-:Y:S01]  /*afc0*/  SHF.R.U64 R20, R20, 0x3, RZ ;  /* 0x0000000314147819 */ /* 0x000fe200000012ff */
[----:B------:R-:W-:Y:S01]  /*afd0*/  UIADD3 UR6, UR7, UR5, URZ ;  /* 0x0000000507067290 */ /* 0x000fe2000fffe03f */
[----:B------:R-:W-:Y:S01]  /*afe0*/  SHF.R.U64 R14, R14, 0x3, RZ ;  /* 0x000000030e0e7819 */ /* 0x000fe200000012ff */
[----:B------:R-:W-:Y:S01]  /*aff0*/  UIADD3 UR5, UR12, 0x38860, URZ ;  /* 0x000388600c057890 */ /* 0x000fe2000fffe03f */
[----:B------:R-:W-:Y:S01]  /*b000*/  LOP3.LUT R142, R21, R60, RZ, 0x3c, !PT ;  /* 0x0000003c158e7212 */ /* 0x000fe200078e3cff */
[-C--:B------:R-:W-:Y:S01]  /*b010*/  FMUL.FTZ R41, R41, R6.reuse ;  /* 0x0000000629297220 */ /* 0x080fe20000410000 */
[----:B------:R-:W-:Y:S01]  /*b020*/  LOP3.LUT R10, R69, 0x380, RZ, 0xc0, !PT ;  /* 0x00000380450a7812 */ /* 0x000fe200078ec0ff */
[----:B------:R-:W-:Y:S01]  /*b030*/  UPRMT UR5, UR13, 0x654, UR5 ;  /* 0x000006540d057896 */ /* 0x000fe20008000005 */
[----:B------:R-:W-:Y:S01]  /*b040*/  LOP3.LUT R146, R20, R57, RZ, 0x3c, !PT ;  /* 0x0000003914927212 */ /* 0x000fe200078e3cff */
[-C--:B------:R-:W-:Y:S01]  /*b050*/  FMUL.FTZ R40, R40, R6.reuse ;  /* 0x0000000628287220 */ /* 0x080fe20000410000 */
[----:B------:R-:W-:Y:S01]  /*b060*/  LOP3.LUT R21, R52, 0x380, RZ, 0xc0, !PT ;  /* 0x0000038034157812 */ /* 0x000fe200078ec0ff */
[-C--:B------:R-:W-:Y:S01]  /*b070*/  FMUL.FTZ R44, R44, R6.reuse ;  /* 0x000000062c2c7220 */ /* 0x080fe20000410000 */
[----:B------:R-:W-:Y:S01]  /*b080*/  LOP3.LUT R57, R32, 0x380, RZ, 0xc0, !PT ;  /* 0x0000038020397812 */ /* 0x000fe200078ec0ff */
[-C--:B------:R-:W-:Y:S01]  /*b090*/  FMUL.FTZ R49, R49, R6.reuse ;  /* 0x0000000631317220 */ /* 0x080fe20000410000 */
[----:B------:R-:W-:Y:S01]  /*b0a0*/  LOP3.LUT R14, R14, R33, RZ, 0x3c, !PT ;  /* 0x000000210e0e7212 */ /* 0x000fe200078e3cff */
[-C--:B------:R-:W-:Y:S01]  /*b0b0*/  FMUL.FTZ R48, R48, R6.reuse ;  /* 0x0000000630307220 */ /* 0x080fe20000410000 */
[----:B------:R-:W-:Y:S01]  /*b0c0*/  LOP3.LUT R33, R56, 0x380, RZ, 0xc0, !PT ;  /* 0x0000038038217812 */ /* 0x000fe200078ec0ff */
[----:B------:R-:W-:Y:S01]  /*b0d0*/  SYNCS.ARRIVE.TRANS64.RED.A1T0 RZ, [UR5], RZ ;  /* 0x000000ffffff79a7 */ /* 0x000fe20008100405 */
[----:B------:R-:W-:Y:S01]  /*b0e0*/  SHF.R.U64 R10, R10, 0x3, RZ ;  /* 0x000000030a0a7819 */ /* 0x000fe200000012ff */
[-C--:B------:R-:W-:Y:S01]  /*b0f0*/  FMUL.FTZ R176, R72, R6.reuse ;  /* 0x0000000648b07220 */ /* 0x080fe20000410000 */
[----:B------:R-:W-:Y:S01]  /*b100*/  SHF.R.U64 R21, R21, 0x3, RZ ;  /* 0x0000000315157819 */ /* 0x000fe200000012ff */
[-C--:B------:R-:W-:Y:S01]  /*b110*/  FMUL.FTZ R76, R76, R6.reuse ;  /* 0x000000064c4c7220 */ /* 0x080fe20000410000 */
[----:B------:R-:W-:Y:S01]  /*b120*/  SHF.R.U64 R57, R57, 0x3, RZ ;  /* 0x0000000339397819 */ /* 0x000fe200000012ff */
[-C--:B------:R-:W-:Y:S01]  /*b130*/  FMUL.FTZ R81, R81, R6.reuse ;  /* 0x0000000651517220 */ /* 0x080fe20000410000 */
[----:B------:R-:W-:Y:S01]  /*b140*/  LOP3.LUT R20, R53, 0x380, RZ, 0xc0, !PT ;  /* 0x0000038035147812 */ /* 0x000fe200078ec0ff */
[-C--:B------:R-:W-:Y:S01]  /*b150*/  FMUL.FTZ R80, R80, R6.reuse ;  /* 0x0000000650507220 */ /* 0x080fe20000410000 */
[----:B------:R-:W-:Y:S01]  /*b160*/  SHF.R.U64 R33, R33, 0x3, RZ ;  /* 0x0000000321217819 */ /* 0x000fe200000012ff */
[-C--:B------:R-:W-:Y:S01]  /*b170*/  FMUL.FTZ R84, R84, R6.reuse ;  /* 0x0000000654547220 */ /* 0x080fe20000410000 */
[----:B------:R-:W-:Y:S01]  /*b180*/  LOP3.LUT R10, R10, R69, RZ, 0x3c, !PT ;  /* 0x000000450a0a7212 */ /* 0x000fe200078e3cff */
[----:B------:R-:W-:Y:S01]  /*b190*/  FMUL.FTZ R89, R89, R6 ;  /* 0x0000000659597220 */ /* 0x000fe20000410000 */
[----:B------:R-:W-:Y:S01]  /*b1a0*/  LOP3.LUT R154, R21, R52, RZ, 0x3c, !PT ;  /* 0x00000034159a7212 */ /* 0x000fe200078e3cff */
[-C--:B------:R-:W-:Y:S01]  /*b1b0*/  FMUL.FTZ R88, R88, R6.reuse ;  /* 0x0000000658587220 */ /* 0x080fe20000410000 */
[----:B------:R-:W-:Y:S01]  /*b1c0*/  IADD3 R52, P3, R160, 0x1000, RZ ;  /* 0x00001000a0347810 */ /* 0x000fe20007f7e0ff */
[----:B------:R-:W-:Y:S01]  /*b1d0*/  FMUL.FTZ R92, R92, R6 ;  /* 0x000000065c5c7220 */ /* 0x000fe20000410000 */
[----:B------:R-:W-:Y:S01]  /*b1e0*/  LOP3.LUT R156, R57, R32, RZ, 0x3c, !PT ;  /* 0x00000020399c7212 */ /* 0x000fe200078e3cff */
[-C--:B------:R-:W-:Y:S01]  /*b1f0*/  FMUL.FTZ R97, R97, R6.reuse ;  /* 0x0000000661617220 */ /* 0x080fe20000410000 */
[----:B------:R-:W-:Y:S01]  /*b200*/  IADD3 R69, P2, R160, 0x7000, RZ ;  /* 0x00007000a0457810 */ /* 0x000fe20007f5e0ff */
[-C--:B------:R-:W-:Y:S01]  /*b210*/  FMUL.FTZ R96, R96, R6.reuse ;  /* 0x0000000660607220 */ /* 0x080fe20000410000 */
[----:B------:R-:W-:Y:S01]  /*b220*/  IADD3 R57, P6, R160, 0x4000, RZ ;  /* 0x00004000a0397810 */ /* 0x000fe20007fde0ff */
[-C--:B------:R-:W-:Y:S01]  /*b230*/  FMUL.FTZ R100, R100, R6.reuse ;  /* 0x0000000664647220 */ /* 0x080fe20000410000 */
[----:B------:R-:W-:Y:S01]  /*b240*/  SHF.R.U64 R20, R20, 0x3, RZ ;  /* 0x0000000314147819 */ /* 0x000fe200000012ff */
[----:B------:R-:W-:Y:S01]  /*b250*/  FMUL.FTZ R104, R104, R6 ;  /* 0x0000000668687220 */ /* 0x000fe20000410000 */
[----:B------:R-:W-:Y:S01]  /*b260*/  LOP3.LUT R152, R33, R56, RZ, 0x3c, !PT ;  /* 0x0000003821987212 */ /* 0x000fe200078e3cff */
[-C--:B------:R-:W-:Y:S01]  /*b270*/  FMUL.FTZ R108, R108, R6.reuse ;  /* 0x000000066c6c7220 */ /* 0x080fe20000410000 */
[----:B------:R-:W-:Y:S01]  /*b280*/  IADD3 R33, P4, R160, 0x2000, RZ ;  /* 0x00002000a0217810 */ /* 0x000fe20007f9e0ff */
[-C--:B------:R-:W-:Y:S01]  /*b290*/  FMUL.FTZ R112, R112, R6.reuse ;  /* 0x0000000670707220 */ /* 0x080fe20000410000 */
[----:B------:R-:W-:Y:S01]  /*b2a0*/  LOP3.LUT R21, R52, 0x380, RZ, 0xc0, !PT ;  /* 0x0000038034157812 */ /* 0x000fe200078ec0ff */
        /* <DEDUP_REMOVED lines=8> */
[-C--:B------:R-:W-:Y:S01]  /*b330*/  FMUL.FTZ R128, R128, R6.reuse ;  /* 0x0000000680807220 */ /* 0x080fe20000410000 */
[----:B------:R-:W-:Y:S01]  /*b340*/  SHF.R.U64 R21, R21, 0x3, RZ ;  /* 0x0000000315157819 */ /* 0x000fe200000012ff */
[-C--:B------:R-:W-:Y:S01]  /*b350*/  FMUL.FTZ R133, R133, R6.reuse ;  /* 0x0000000685857220 */ /* 0x080fe20000410000 */
[----:B------:R-:W-:Y:S01]  /*b360*/  SHF.R.U64 R68, R68, 0x3, RZ ;  /* 0x0000000344447819 */ /* 0x000fe200000012ff */
[-C--:B------:R-:W-:Y:S01]  /*b370*/  FMUL.FTZ R132, R132, R6.reuse ;  /* 0x0000000684847220 */ /* 0x080fe20000410000 */
[----:B------:R-:W-:Y:S01]  /*b380*/  SHF.R.U64 R56, R56, 0x3, RZ ;  /* 0x0000000338387819 */ /* 0x000fe200000012ff */
[-C--:B------:R-:W-:Y:S01]  /*b390*/  FMUL.FTZ R137, R137, R6.reuse ;  /* 0x0000000689897220 */ /* 0x080fe20000410000 */
[----:B------:R-:W-:Y:S01]  /*b3a0*/  SHF.R.U64 R32, R20, 0x3, RZ ;  /* 0x0000000314207819 */ /* 0x000fe200000012ff */
[----:B------:R-:W-:Y:S01]  /*b3b0*/  FMUL.FTZ R136, R136, R6 ;  /* 0x0000000688887220 */ /* 0x000fe20000410000 */
[----:B------:R-:W-:Y:S01]  /*b3c0*/  LOP3.LUT R20, R21, R52, RZ, 0x3c, !PT ;  /* 0x0000003415147212 */ /* 0x000fe200078e3cff */
[--C-:B------:R-:W-:Y:S01]  /*b3d0*/  IMAD.X R21, RZ, RZ, R161.reuse, P3 ;  /* 0x000000ffff157224 */ /* 0x100fe200018e06a1 */
[----:B------:R-:W-:Y:S01]  /*b3e0*/  LOP3.LUT R68, R68, R69, RZ, 0x3c, !PT ;  /* 0x0000004544447212 */ /* 0x000fe200078e3cff */
[----:B------:R-:W-:Y:S01]  /*b3f0*/  IMAD.X R69, RZ, RZ, R161, P2 ;  /* 0x000000ffff457224 */ /* 0x000fe200010e06a1 */
[----:B------:R-:W-:Y:S01]  /*b400*/  LOP3.LUT R56, R56, R57, RZ, 0x3c, !PT ;  /* 0x0000003938387212 */ /* 0x000fe200078e3cff */
[-C--:B------:R-:W-:Y:S01]  /*b410*/  FMUL.FTZ R141, R141, R6.reuse ;  /* 0x000000068d8d7220 */ /* 0x080fe20000410000 */
[----:B------:R-:W-:Y:S01]  /*b420*/  IADD3 R57, P3, R160, 0x8000, RZ ;  /* 0x00008000a0397810 */ /* 0x000fe20007f7e0ff */
[-C--:B------:R-:W-:Y:S01]  /*b430*/  FMUL.FTZ R140, R140, R6.reuse ;  /* 0x000000068c8c7220 */ /* 0x080fe20000410000 */
[----:B------:R-:W-:Y:S01]  /*b440*/  IADD3 R123, P2, R160, 0xe000, RZ ;  /* 0x0000e000a07b7810 */ /* 0x000fe20007f5e0ff */
[----:B------:R-:W-:Y:S01]  /*b450*/  FMUL.FTZ R145, R145, R6 ;  /* 0x0000000691917220 */ /* 0x000fe20000410000 */
[----:B------:R-:W-:Y:S01]  /*b460*/  F2FP.F16.F32.PACK_AB R24, R25, R24 ;  /* 0x000000181918723e */ /* 0x000fe200000000ff */
[----:B------:R-:W-:Y:S01]  /*b470*/  FMUL.FTZ R144, R144, R6 ;  /* 0x0000000690907220 */ /* 0x000fe20000410000 */
[----:B------:R-:W-:Y:S01]  /*b480*/  F2FP.F16.F32.PACK_AB R25, R27, R26 ;  /* 0x0000001a1b19723e */ /* 0x000fe200000000ff */
[-C--:B------:R-:W-:Y:S01]  /*b490*/  FMUL.FTZ R149, R149, R6.reuse ;  /* 0x0000000695957220 */ /* 0x080fe20000410000 */
[----:B------:R-:W-:Y:S01]  /*b4a0*/  F2FP.F16.F32.PACK_AB R27, R31, R17 ;  /* 0x000000111f1b723e */ /* 0x000fe200000000ff */
[----:B------:R-:W-:Y:S01]  /*b4b0*/  FMUL.FTZ R148, R148, R6 ;  /* 0x0000000694947220 */ /* 0x000fe20000410000 */
[----:B------:R-:W-:Y:S01]  /*b4c0*/  LOP3.LUT R122, R123, 0x380, RZ, 0xc0, !PT ;  /* 0x000003807b7a7812 */ /* 0x000fe200078ec0ff */
[----:B------:R-:W-:Y:S01]  /*b4d0*/  USHF.R.S32.HI UR12, URZ, 0x1f, UR14 ;  /* 0x0000001f3f0c7899 */ /* 0x000fe2000801140e */
[----:B------:R-:W-:Y:S01]  /*b4e0*/  MOV R199, R130 ;  /* 0x0000008200c77202 */ /* 0x000fe20000000f00 */
[----:B------:R-:W-:Y:S01]  /*b4f0*/  IMAD.U32 R127, RZ, RZ, UR7 ;  /* 0x00000007ff7f7e24 */ /* 0x000fe2000f8e00ff */
[----:B------:R-:W-:Y:S01]  /*b500*/  IADD3.X R31, RZ, R161, RZ, P3, !PT ;  /* 0x000000a1ff1f7210 */ /* 0x000fe20001ffe4ff */
[----:B------:R-:W-:Y:S01]  /*b510*/  ULDC UR5, c[0x0][0xa88] ;  /* 0x0002a20000057ab9 */ /* 0x000fe20000000800 */
[----:B------:R-:W-:Y:S01]  /*b520*/  IADD3 R130, P3, R160, 0xf000, RZ ;  /* 0x0000f000a0827810 */ /* 0x000fe20007f7e0ff */
[----:B------:R-:W-:Y:S01]  /*b530*/  ULDC.64 UR8, c[0x0][0xae8] ;  /* 0x0002ba0000087ab9 */ /* 0x000fe20000000a00 */
[----:B------:R-:W-:-:S02]  /*b540*/  SHF.R.U64 R122, R122, 0x3, RZ ;  /* 0x000000037a7a7819 */ /* 0x000fc400000012ff */
[----:B------:R-:W-:Y:S01]  /*b550*/  LOP3.LUT R17, R130, 0x380, RZ, 0xc0, !PT ;  /* 0x0000038082117812 */ /* 0x000fe200078ec0ff */
[--C-:B------:R-:W-:Y:S01]  /*b560*/  IMAD.X R131, RZ, RZ, R161.reuse, P3 ;  /* 0x000000ffff837224 */ /* 0x100fe200018e06a1 */
[----:B------:R-:W-:Y:S01]  /*b570*/  LOP3.LUT R122, R122, R123, RZ, 0x3c, !PT ;  /* 0x0000007b7a7a7212 */ /* 0x000fe200078e3cff */
[----:B------:R-:W-:Y:S01]  /*b580*/  IMAD.X R123, RZ, RZ, R161, P2 ;  /* 0x000000ffff7b7224 */ /* 0x000fe200010e06a1 */
[----:B------:R-:W-:Y:S02]  /*b590*/  LOP3.LUT R8, R73, 0x380, RZ, 0xc0, !PT ;  /* 0x0000038049087812 */ /* 0x000fe400078ec0ff */
[----:B------:R-:W-:Y:S02]  /*b5a0*/  SHF.R.U64 R17, R17, 0x3, RZ ;  /* 0x0000000311117819 */ /* 0x000fe400000012ff */
[----:B0-----:R-:W-:Y:S02]  /*b5b0*/  ISETP.NE.AND P2, PT, R198, 0x1, PT ;  /* 0x00000001c600780c */ /* 0x001fe40003f45270 */
[----:B------:R-:W-:-:S02]  /*b5c0*/  SHF.R.U64 R8, R8, 0x3, RZ ;  /* 0x0000000308087819 */ /* 0x000fc400000012ff */
[----:B------:R-:W-:Y:S02]  /*b5d0*/  LOP3.LUT R130, R17, R130, RZ, 0x3c, !PT ;  /* 0x0000008211827212 */ /* 0x000fe400078e3cff */
[----:B------:R-:W-:Y:S02]  /*b5e0*/  MOV R17, R4 ;  /* 0x0000000400117202 */ /* 0x000fe40000000f00 */
[----:B------:R-:W0:Y:S01]  /*b5f0*/  LDC R4, c[0x0][0xc38] ;  /* 0x00030e00ff047b82 */ /* 0x000e220000000800 */
[----:B------:R-:W-:-:S07]  /*b600*/  F2FP.F16.F32.PACK_AB R26, R29, R28 ;  /* 0x0000001c1d1a723e */ /* 0x000fce00000000ff */
[----:B------:R-:W-:Y:S01]  /*b610*/  BAR.SYNC.DEFER_BLOCKING 0x1, 0x100 ;  /* 0x0044000000007b1d */ /* 0x000fe20000010000 */
[----:B------:R-:W-:Y:S02]  /*b620*/  LOP3.LUT R8, R8, R73, RZ, 0x3c, !PT ;  /* 0x0000004908087212 */ /* 0x000fe400078e3cff */
[----:B------:R-:W-:Y:S02]  /*b630*/  LOP3.LUT R12, R65, 0x380, RZ, 0xc0, !PT ;  /* 0x00000380410c7812 */ /* 0x000fe400078ec0ff */
[----:B------:R-:W-:Y:S02]  /*b640*/  LOP3.LUT R53, R30, 0x380, RZ, 0xc0, !PT ;  /* 0x000003801e357812 */ /* 0x000fe400078ec0ff */
[----:B------:R-:W-:Y:S02]  /*b650*/  SHF.R.U64 R12, R12, 0x3, RZ ;  /* 0x000000030c0c7819 */ /* 0x000fe400000012ff */
[----:B------:R-:W-:Y:S02]  /*b660*/  SHF.R.U64 R53, R53, 0x3, RZ ;  /* 0x0000000335357819 */ /* 0x000fe400000012ff */
[----:B------:R-:W-:-:S02]  /*b670*/  R2UR UR15, R215 ;  /* 0x00000000d70f72ca */ /* 0x000fc400000e0000 */
[----:B------:R-:W-:Y:S02]  /*b680*/  LOP3.LUT R12, R12, R65, RZ, 0x3c, !PT ;  /* 0x000000410c0c7212 */ /* 0x000fe400078e3cff */
[----:B------:R-:W-:Y:S02]  /*b690*/  LOP3.LUT R158, R53, R30, RZ, 0x3c, !PT ;  /* 0x0000001e359e7212 */ /* 0x000fe400078e3cff */
[C---:B------:R-:W-:Y:S02]  /*b6a0*/  IADD3 R53, P5, R160.reuse, 0x3000, RZ ;  /* 0x00003000a0357810 */ /* 0x040fe40007fbe0ff */
[C---:B------:R-:W-:Y:S02]  /*b6b0*/  IADD3 R61, P0, R160.reuse, 0x5000, RZ ;  /* 0x00005000a03d7810 */ /* 0x040fe40007f1e0ff */
[----:B------:R-:W-:Y:S02]  /*b6c0*/  IADD3 R65, P1, R160, 0x6000, RZ ;  /* 0x00006000a0417810 */ /* 0x000fe40007f3e0ff */
[----:B------:R-:W-:Y:S01]  /*b6d0*/  LOP3.LUT R52, R53, 0x380, RZ, 0xc0, !PT ;  /* 0x0000038035347812 */ /* 0x000fe200078ec0ff */
[----:B------:R1:W-:Y:S01]  /*b6e0*/  STSM.16.M88.4 [R199], R24 ;  /* 0x00000018c7007844 */ /* 0x0003e20000000200 */
[----:B------:R-:W-:-:S02]  /*b6f0*/  LOP3.LUT R60, R61, 0x380, RZ, 0xc0, !PT ;  /* 0x000003803d3c7812 */ /* 0x000fc400078ec0ff */
[----:B------:R-:W-:Y:S02]  /*b700*/  LOP3.LUT R64, R65, 0x380, RZ, 0xc0, !PT ;  /* 0x0000038041407812 */ /* 0x000fe400078ec0ff */
[----:B------:R-:W-:Y:S02]  /*b710*/  LOP3.LUT R30, R57, 0x380, RZ, 0xc0, !PT ;  /* 0x00000380391e7812 */ /* 0x000fe400078ec0ff */
[----:B------:R-:W-:Y:S01]  /*b720*/  MOV R134, R134 ;  /* 0x0000008600867202 */ /* 0x000fe20000000f00 */
[----:B------:R-:W-:Y:S01]  /*b730*/  IMAD R135, RZ, RZ, -UR16 ;  /* 0x80000010ff877e24 */ /* 0x000fe2000f8e02ff */
[----:B------:R-:W-:Y:S02]  /*b740*/  LOP3.LUT R6, R107, 0x380, RZ, 0xc0, !PT ;  /* 0x000003806b067812 */ /* 0x000fe400078ec0ff */
[----:B------:R-:W-:Y:S01]  /*b750*/  SHF.R.U64 R52, R52, 0x3, RZ ;  /* 0x0000000334347819 */ /* 0x000fe200000012ff */
[----:B0-----:R-:W-:Y:S01]  /*b760*/  IMAD R135, R4, R135, UR15 ;  /* 0x0000000f04877e24 */ /* 0x001fe2000f8e0287 */
[----:B------:R-:W-:-:S02]  /*b770*/  SHF.R.U64 R60, R60, 0x3, RZ ;  /* 0x000000033c3c7819 */ /* 0x000fc400000012ff */
[----:B------:R-:W-:Y:S01]  /*b780*/  SHF.R.U64 R64, R64, 0x3, RZ ;  /* 0x0000000340407819 */ /* 0x000fe200000012ff */
[----:B-1----:R-:W0:Y:S01]  /*b790*/  LDC.64 R24, c[0x0][0xb98] ;  /* 0x0002e600ff187b82 */ /* 0x002e220000000a00 */
[----:B------:R-:W-:Y:S02]  /*b7a0*/  MOV R27, R8 ;  /* 0x00000008001b7202 */ /* 0x000fe40000000f00 */
[----:B------:R-:W-:Y:S02]  /*b7b0*/  SHF.R.U64 R30, R30, 0x3, RZ ;  /* 0x000000031e1e7819 */ /* 0x000fe400000012ff */
[----:B------:R-:W-:Y:S02]  /*b7c0*/  SHF.R.U64 R6, R6, 0x3, RZ ;  /* 0x0000000306067819 */ /* 0x000fe400000012ff */
[----:B------:R-:W-:Y:S01]  /*b7d0*/  F2FP.F16.F32.PACK_AB R40, R41, R40 ;  /* 0x000000282928723e */ /* 0x000fe200000000ff */
[----:B------:R-:W1:Y:S01]  /*b7e0*/  @P2 LDC R8, c[0x0][0xbec] ;  /* 0x0002fb00ff082b82 */ /* 0x000e620000000800 */
[----:B------:R-:W-:-:S02]  /*b7f0*/  F2FP.F16.F32.PACK_AB R41, R43, R42 ;  /* 0x0000002a2b29723e */ /* 0x000fc400000000ff */
[----:B------:R-:W-:Y:S01]  /*b800*/  LOP3.LUT R32, R32, R33, RZ, 0x3c, !PT ;  /* 0x0000002120207212 */ /* 0x000fe200078e3cff */
[--C-:B------:R-:W-:Y:S01]  /*b810*/  IMAD.X R33, RZ, RZ, R161.reuse, P4 ;  /* 0x000000ffff217224 */ /* 0x100fe200020e06a1 */
[----:B------:R-:W-:Y:S01]  /*b820*/  LOP3.LUT R52, R52, R53, RZ, 0x3c, !PT ;  /* 0x0000003534347212 */ /* 0x000fe200078e3cff */
[--C-:B------:R-:W-:Y:S01]  /*b830*/  IMAD.X R53, RZ, RZ, R161.reuse, P5 ;  /* 0x000000ffff357224 */ /* 0x100fe200028e06a1 */
[----:B------:R-:W-:Y:S01]  /*b840*/  LOP3.LUT R60, R60, R61, RZ, 0x3c, !PT ;  /* 0x0000003d3c3c7212 */ /* 0x000fe200078e3cff */
[----:B------:R-:W2:Y:S01]  /*b850*/  @P2 LDC R9, c[0x0][0xbf0] ;  /* 0x0002fc00ff092b82 */ /* 0x000ea20000000800 */
[----:B------:R-:W-:Y:S01]  /*b860*/  LOP3.LUT R64, R64, R65, RZ, 0x3c, !PT ;  /* 0x0000004140407212 */ /* 0x000fe200078e3cff */
[--C-:B------:R-:W-:Y:S01]  /*b870*/  IMAD.X R61, RZ, RZ, R161.reuse, P0 ;  /* 0x000000ffff3d7224 */ /* 0x100fe200000e06a1 */
[----:B------:R-:W-:Y:S01]  /*b880*/  LOP3.LUT R30, R30, R57, RZ, 0x3c, !PT ;  /* 0x000000391e1e7212 */ /* 0x000fe200078e3cff */
[----:B------:R-:W-:Y:S01]  /*b890*/  IMAD.X R65, RZ, RZ, R161, P1 ;  /* 0x000000ffff417224 */ /* 0x000fe200008e06a1 */
[----:B------:R-:W-:Y:S01]  /*b8a0*/  F2FP.F16.F32.PACK_AB R43, R47, R46 ;  /* 0x0000002e2f2b723e */ /* 0x000fe200000000ff */
[----:B------:R-:W-:Y:S01]  /*b8b0*/  IMAD R47, R135, 0x80, R223 ;  /* 0x00000080872f7824 */ /* 0x000fe200078e02df */
[----:B------:R-:W-:-:S02]  /*b8c0*/  LOP3.LUT R6, R6, R107, RZ, 0x3c, !PT ;  /* 0x0000006b06067212 */ /* 0x000fc400078e3cff */
[----:B------:R-:W-:Y:S02]  /*b8d0*/  IADD3.X R57, RZ, R161, RZ, P6, !PT ;  /* 0x000000a1ff397210 */ /* 0x000fe400037fe4ff */
[C---:B------:R-:W-:Y:S02]  /*b8e0*/  IADD3 R73, P4, R160.reuse, 0x9000, RZ ;  /* 0x00009000a0497810 */ /* 0x040fe40007f9e0ff */
[C---:B------:R-:W-:Y:S02]  /*b8f0*/  IADD3 R107, P5, R160.reuse, 0xa000, RZ ;  /* 0x0000a000a06b7810 */ /* 0x040fe40007fbe0ff */
[C---:B------:R-:W-:Y:S01]  /*b900*/  IADD3 R111, P6, R160.reuse, 0xb000, RZ ;  /* 0x0000b000a06f7810 */ /* 0x040fe20007fde0ff */
[----:B-1----:R-:W-:Y:S01]  /*b910*/  @P2 IMAD.HI.U32 R8, R47, R8, RZ ;  /* 0x000000082f082227 */ /* 0x002fe200078e00ff */
[C---:B------:R-:W-:Y:S02]  /*b920*/  IADD3 R115, P0, R160.reuse, 0xc000, RZ ;  /* 0x0000c000a0737810 */ /* 0x040fe40007f1e0ff */
[----:B------:R-:W-:-:S02]  /*b930*/  IADD3 R119, P1, R160, 0xd000, RZ ;  /* 0x0000d000a0777810 */ /* 0x000fc40007f3e0ff */
[----:B------:R-:W-:Y:S02]  /*b940*/  LOP3.LUT R72, R73, 0x380, RZ, 0xc0, !PT ;  /* 0x0000038049487812 */ /* 0x000fe400078ec0ff */
[----:B------:R-:W-:Y:S02]  /*b950*/  LOP3.LUT R106, R107, 0x380, RZ, 0xc0, !PT ;  /* 0x000003806b6a7812 */ /* 0x000fe400078ec0ff */
[----:B------:R-:W-:Y:S02]  /*b960*/  LOP3.LUT R110, R111, 0x380, RZ, 0xc0, !PT ;  /* 0x000003806f6e7812 */ /* 0x000fe400078ec0ff */
[----:B------:R-:W-:Y:S02]  /*b970*/  LOP3.LUT R114, R115, 0x380, RZ, 0xc0, !PT ;  /* 0x0000038073727812 */ /* 0x000fe400078ec0ff */
[----:B------:R-:W-:Y:S02]  /*b980*/  LOP3.LUT R118, R119, 0x380, RZ, 0xc0, !PT ;  /* 0x0000038077767812 */ /* 0x000fe400078ec0ff */
[----:B------:R-:W-:-:S02]  /*b990*/  LOP3.LUT R29, R160, 0x380, RZ, 0xc0, !PT ;  /* 0x00000380a01d7812 */ /* 0x000fc400078ec0ff */
[----:B------:R-:W-:Y:S01]  /*b9a0*/  F2FP.F16.F32.PACK_AB R5, R35, R34 ;  /* 0x000000222305723e */ /* 0x000fe200000000ff */
[----:B------:R-:W-:Y:S01]  /*b9b0*/  IMAD.MOV.U32 R35, RZ, RZ, R47 ;  /* 0x000000ffff237224 */ /* 0x000fe200078e002f */
[----:B------:R-:W-:Y:S01]  /*b9c0*/  SHF.R.U64 R72, R72, 0x3, RZ ;  /* 0x0000000348487819 */ /* 0x000fe200000012ff */
[----:B0-----:R-:W-:Y:S01]  /*b9d0*/  IMAD R34, R24, UR12, RZ ;  /* 0x0000000c18227c24 */ /* 0x001fe2000f8e02ff */
[----:B------:R-:W-:Y:S02]  /*b9e0*/  SHF.R.U64 R106, R106, 0x3, RZ ;  /* 0x000000036a6a7819 */ /* 0x000fe400000012ff */
[----:B------:R-:W-:Y:S01]  /*b9f0*/  SHF.R.U64 R110, R110, 0x3, RZ ;  /* 0x000000036e6e7819 */ /* 0x000fe200000012ff */
[----:B------:R-:W-:Y:S01]  /*ba00*/  IMAD R34, R25, UR14, R34 ;  /* 0x0000000e19227c24 */ /* 0x000fe2000f8e0222 */
[----:B------:R-:W-:Y:S02]  /*ba10*/  SHF.R.U64 R114, R114, 0x3, RZ ;  /* 0x0000000372727819 */ /* 0x000fe400000012ff */
[----:B------:R-:W-:-:S02]  /*ba20*/  SHF.R.U64 R118, R118, 0x3, RZ ;  /* 0x0000000376767819 */ /* 0x000fc400000012ff */
[----:B------:R-:W-:Y:S02]  /*ba30*/  SHF.R.U64 R29, R29, 0x3, RZ ;  /* 0x000000031d1d7819 */ /* 0x000fe400000012ff */
[----:B------:R-:W-:Y:S02]  /*ba40*/  MOV R26, R6 ;  /* 0x00000006001a7202 */ /* 0x000fe40000000f00 */
[----:B--2---:R-:W-:Y:S02]  /*ba50*/  @P2 SHF.R.U32.HI R35, RZ, R9, R8 ;  /* 0x00000009ff232219 */ /* 0x004fe40000011608 */
[----:B------:R-:W-:Y:S02]  /*ba60*/  MOV R15, R14 ;  /* 0x0000000e000f7202 */ /* 0x000fe40000000f00 */
[----:B------:R-:W-:Y:S02]  /*ba70*/  F2FP.F16.F32.PACK_AB R4, R175, R171 ;  /* 0x000000abaf04723e */ /* 0x000fe400000000ff */
[----:B------:R-:W-:-:S02]  /*ba80*/  F2FP.F16.F32.PACK_AB R6, R174, R36 ;  /* 0x00000024ae06723e */ /* 0x000fc400000000ff */
[----:B------:R-:W-:Y:S02]  /*ba90*/  F2FP.F16.F32.PACK_AB R7, R39, R38 ;  /* 0x000000262707723e */ /* 0x000fe400000000ff */
[----:B------:R-:W-:Y:S02]  /*baa0*/  F2FP.F16.F32.PACK_AB R48, R49, R48 ;  /* 0x000000303130723e */ /* 0x000fe400000000ff */
[----:B------:R-:W-:Y:S01]  /*bab0*/  LOP3.LUT R72, R72, R73, RZ, 0x3c, !PT ;  /* 0x0000004948487212 */ /* 0x000fe200078e3cff */
[--C-:B------:R-:W-:Y:S01]  /*bac0*/  IMAD.X R73, RZ, RZ, R161.reuse, P4 ;  /* 0x000000ffff497224 */ /* 0x100fe200020e06a1 */
[----:B------:R-:W-:Y:S01]  /*bad0*/  LOP3.LUT R106, R106, R107, RZ, 0x3c, !PT ;  /* 0x0000006b6a6a7212 */ /* 0x000fe200078e3cff */
[--C-:B------:R-:W-:Y:S01]  /*bae0*/  IMAD.X R107, RZ, RZ, R161.reuse, P5 ;  /* 0x000000ffff6b7224 */ /* 0x100fe200028e06a1 */
[----:B------:R-:W-:Y:S01]  /*baf0*/  LOP3.LUT R110, R110, R111, RZ, 0x3c, !PT ;  /* 0x0000006f6e6e7212 */ /* 0x000fe200078e3cff */
[--C-:B------:R-:W-:Y:S01]  /*bb00*/  IMAD.X R111, RZ, RZ, R161.reuse, P6 ;  /* 0x000000ffff6f7224 */ /* 0x100fe200030e06a1 */
[----:B------:R-:W-:Y:S01]  /*bb10*/  LOP3.LUT R114, R114, R115, RZ, 0x3c, !PT ;  /* 0x0000007372727212 */ /* 0x000fe200078e3cff */
[----:B------:R0:W-:Y:S01]  /*bb20*/  STSM.16.M88.4 [R15], R4 ;  /* 0x000000040f007844 */ /* 0x0001e20000000200 */
[----:B------:R-:W-:Y:S01]  /*bb30*/  LOP3.LUT R118, R118, R119, RZ, 0x3c, !PT ;  /* 0x0000007776767212 */ /* 0x000fe200078e3cff */
[----:B------:R-:W-:Y:S01]  /*bb40*/  IMAD.X R119, RZ, RZ, R161, P1 ;  /* 0x000000ffff777224 */ /* 0x000fe200008e06a1 */
[----:B------:R-:W-:-:S02]  /*bb50*/  LOP3.LUT R28, R29, R160, RZ, 0x3c, !PT ;  /* 0x000000a01d1c7212 */ /* 0x000fc400078e3cff */
[----:B------:R-:W-:Y:S02]  /*bb60*/  MOV R150, R150 ;  /* 0x0000009600967202 */ /* 0x000fe40000000f00 */
[----:B------:R-:W-:Y:S02]  /*bb70*/  F2FP.F16.F32.PACK_AB R42, R173, R44 ;  /* 0x0000002cad2a723e */ /* 0x000fe400000000ff */
[----:B------:R-:W-:Y:S02]  /*bb80*/  F2FP.F16.F32.PACK_AB R49, R51, R50 ;  /* 0x000000323331723e */ /* 0x000fe400000000ff */
[----:B------:R-:W-:Y:S01]  /*bb90*/  IADD3 R39, -R35, RZ, RZ ;  /* 0x000000ff23277210 */ /* 0x000fe20007ffe1ff */
[----:B------:R-:W-:Y:S01]  /*bba0*/  STSM.16.M88.4 [R150], R40 ;  /* 0x0000002896007844 */ /* 0x000fe20000000200 */
[-C--:B------:R-:W-:Y:S02]  /*bbb0*/  IADD3.X R115, RZ, R161.reuse, RZ, P0, !PT ;  /* 0x000000a1ff737210 */ /* 0x080fe400007fe4ff */
[----:B------:R-:W-:Y:S01]  /*bbc0*/  MOV R29, R161 ;  /* 0x000000a1001d7202 */ /* 0x000fe20000000f00 */
[----:B------:R-:W-:Y:S01]  /*bbd0*/  IMAD R39, R198, R39, R47 ;  /* 0x00000027c6277224 */ /* 0x000fe200078e022f */
[----:B------:R-:W-:-:S02]  /*bbe0*/  MOV R160, R10 ;  /* 0x0000000a00a07202 */ /* 0x000fc40000000f00 */
[----:B------:R-:W-:Y:S02]  /*bbf0*/  MOV R158, R158 ;  /* 0x0000009e009e7202 */ /* 0x000fe40000000f00 */
[----:B------:R-:W-:Y:S02]  /*bc00*/  F2FP.F16.F32.PACK_AB R50, R197, R181 ;  /* 0x000000b5c532723e */ /* 0x000fe400000000ff */
[----:B------:R-:W-:Y:S02]  /*bc10*/  F2FP.F16.F32.PACK_AB R51, R55, R54 ;  /* 0x000000363733723e */ /* 0x000fe400000000ff */
[----:B------:R-:W-:Y:S01]  /*bc20*/  MOV R127, UR6 ;  /* 0x00000006007f7c02 */ /* 0x000fe20008000f00 */
[----:B------:R-:W-:Y:S01]  /*bc30*/  ULDC.64 UR6, c[0x0][0xb88] ;  /* 0x0002e20000067ab9 */ /* 0x000fe20000000a00 */
[----:B------:R-:W-:Y:S01]  /*bc40*/  MOV R161, R12 ;  /* 0x0000000c00a17202 */ /* 0x000fe20000000f00 */
[----:B------:R-:W-:Y:S01]  /*bc50*/  STSM.16.M88.4 [R158], R48 ;  /* 0x000000309e007844 */ /* 0x000fe20000000200 */
[----:B------:R-:W-:Y:S01]  /*bc60*/  MOV R156, R156 ;  /* 0x0000009c009c7202 */ /* 0x000fe20000000f00 */
[----:B------:R-:W-:Y:S01]  /*bc70*/  IMAD.WIDE.U32 R24, R24, UR14, R126 ;  /* 0x0000000e18187c25 */ /* 0x000fe2000f8e007e */
[----:B------:R-:W-:-:S02]  /*bc80*/  F2FP.F16.F32.PACK_AB R8, R196, R180 ;  /* 0x000000b4c408723e */ /* 0x000fc400000000ff */
[----:B------:R-:W-:Y:S02]  /*bc90*/  F2FP.F16.F32.PACK_AB R9, R59, R58 ;  /* 0x0000003a3b09723e */ /* 0x000fe400000000ff */
[----:B------:R-:W-:Y:S02]  /*bca0*/  F2FP.F16.F32.PACK_AB R10, R195, R179 ;  /* 0x000000b3c30a723e */ /* 0x000fe400000000ff */
[----:B------:R-:W-:Y:S02]  /*bcb0*/  F2FP.F16.F32.PACK_AB R11, R63, R62 ;  /* 0x0000003e3f0b723e */ /* 0x000fe400000000ff */
[----:B------:R-:W-:Y:S02]  /*bcc0*/  MOV R154, R154 ;  /* 0x0000009a009a7202 */ /* 0x000fe40000000f00 */
[----:B------:R-:W-:Y:S01]  /*bcd0*/  F2FP.F16.F32.PACK_AB R12, R194, R178 ;  /* 0x000000b2c20c723e */ /* 0x000fe200000000ff */
[----:B------:R1:W-:Y:S01]  /*bce0*/  STSM.16.M88.4 [R156], R8 ;  /* 0x000000089c007844 */ /* 0x0003e20000000200 */
[----:B------:R-:W-:-:S02]  /*bcf0*/  F2FP.F16.F32.PACK_AB R13, R67, R66 ;  /* 0x00000042430d723e */ /* 0x000fc400000000ff */
[----:B------:R-:W-:Y:S02]  /*bd00*/  F2FP.F16.F32.PACK_AB R14, R193, R177 ;  /* 0x000000b1c10e723e */ /* 0x000fe400000000ff */
[----:B0-----:R-:W-:Y:S02]  /*bd10*/  F2FP.F16.F32.PACK_AB R15, R71, R70 ;  /* 0x00000046470f723e */ /* 0x001fe400000000ff */
[----:B------:R-:W-:Y:S02]  /*bd20*/  MOV R152, R152 ;  /* 0x0000009800987202 */ /* 0x000fe40000000f00 */
[----:B------:R-:W-:Y:S01]  /*bd30*/  F2FP.F16.F32.PACK_AB R4, R192, R176 ;  /* 0x000000b0c004723e */ /* 0x000fe200000000ff */
[----:B------:R0:W-:Y:S01]  /*bd40*/  STSM.16.M88.4 [R154], R12 ;  /* 0x0000000c9a007844 */ /* 0x0001e20000000200 */
[----:B------:R-:W-:Y:S02]  /*bd50*/  F2FP.F16.F32.PACK_AB R5, R75, R74 ;  /* 0x0000004a4b05723e */ /* 0x000fe400000000ff */
[----:B------:R-:W-:-:S02]  /*bd60*/  F2FP.F16.F32.PACK_AB R6, R191, R76 ;  /* 0x0000004cbf06723e */ /* 0x000fc400000000ff */
[----:B------:R-:W-:Y:S02]  /*bd70*/  F2FP.F16.F32.PACK_AB R7, R79, R78 ;  /* 0x0000004e4f07723e */ /* 0x000fe400000000ff */
[----:B-1----:R-:W-:Y:S02]  /*bd80*/  IADD3 R8, P0, R35, R24, RZ ;  /* 0x0000001823087210 */ /* 0x002fe40007f1e0ff */
[----:B------:R-:W-:Y:S01]  /*bd90*/  F2FP.F16.F32.PACK_AB R80, R81, R80 ;  /* 0x000000505150723e */ /* 0x000fe200000000ff */
[----:B------:R1:W-:Y:S01]  /*bda0*/  STSM.16.M88.4 [R152], R4 ;  /* 0x0000000498007844 */ /* 0x0003e20000000200 */
[----:B------:R-:W-:Y:S02]  /*bdb0*/  F2FP.F16.F32.PACK_AB R81, R83, R82 ;  /* 0x000000525351723e */ /* 0x000fe400000000ff */
[----:B------:R-:W-:Y:S02]  /*bdc0*/  F2FP.F16.F32.PACK_AB R88, R89, R88 ;  /* 0x000000585958723e */ /* 0x000fe400000000ff */
[----:B------:R-:W-:Y:S01]  /*bdd0*/  MOV R146, R146 ;  /* 0x0000009200927202 */ /* 0x000fe20000000f00 */
[----:B0-----:R-:W-:Y:S01]  /*bde0*/  IMAD R12, R135, 0x80, R222 ;  /* 0x00000080870c7824 */ /* 0x001fe200078e02de */
[----:B------:R-:W-:-:S02]  /*bdf0*/  F2FP.F16.F32.PACK_AB R82, R190, R84 ;  /* 0x00000054be52723e */ /* 0x000fc400000000ff */
[----:B------:R-:W-:Y:S01]  /*be00*/  F2FP.F16.F32.PACK_AB R83, R87, R86 ;  /* 0x000000565753723e */ /* 0x000fe200000000ff */
[----:B------:R-:W-:Y:S01]  /*be10*/  VIADD R10, R12, 0x8 ;  /* 0x000000080c0a7836 */ /* 0x000fe20000000000 */
[----:B------:R-:W-:Y:S02]  /*be20*/  F2FP.F16.F32.PACK_AB R89, R91, R90 ;  /* 0x0000005a5b59723e */ /* 0x000fe400000000ff */
[----:B------:R-:W-:Y:S01]  /*be30*/  F2FP.F16.F32.PACK_AB R96, R97, R96 ;  /* 0x000000606160723e */ /* 0x000fe200000000ff */
[----:B------:R-:W-:Y:S01]  /*be40*/  STSM.16.M88.4 [R146], R80 ;  /* 0x0000005092007844 */ /* 0x000fe20000000200 */
[----:B------:R-:W-:Y:S02]  /*be50*/  MOV R142, R142 ;  /* 0x0000008e008e7202 */ /* 0x000fe40000000f00 */
[----:B-1----:R-:W-:Y:S02]  /*be60*/  SHF.R.S32.HI R4, RZ, 0x1f, R39 ;  /* 0x0000001fff047819 */ /* 0x002fe40000011427 */
[----:B------:R-:W-:-:S02]  /*be70*/  SHF.R.S32.HI R5, RZ, 0x1f, R35 ;  /* 0x0000001fff057819 */ /* 0x000fc40000011423 */
[----:B------:R-:W-:Y:S01]  /*be80*/  F2FP.F16.F32.PACK_AB R90, R189, R92 ;  /* 0x0000005cbd5a723e */ /* 0x000fe200000000ff */
[----:B------:R-:W-:Y:S01]  /*be90*/  IMAD R4, R4, UR6, RZ ;  /* 0x0000000604047c24 */ /* 0x000fe2000f8e02ff */
[----:B------:R-:W-:Y:S02]  /*bea0*/  IADD3.X R9, R5, R25, R34, P0, !PT ;  /* 0x0000001905097210 */ /* 0x000fe400007fe422 */
[----:B------:R-:W-:Y:S01]  /*beb0*/  F2FP.F16.F32.PACK_AB R91, R95, R94 ;  /* 0x0000005e5f5b723e */ /* 0x000fe200000000ff */
[----:B------:R-:W-:Y:S01]  /*bec0*/  IMAD R11, R39, UR7, R4 ;  /* 0x00000007270b7c24 */ /* 0x000fe2000f8e0204 */
[----:B------:R-:W-:Y:S01]  /*bed0*/  F2FP.F16.F32.PACK_AB R97, R99, R98 ;  /* 0x000000626361723e */ /* 0x000fe200000000ff */
[----:B------:R-:W-:Y:S01]  /*bee0*/  IMAD.WIDE.U32 R8, R39, UR6, R8 ;  /* 0x0000000627087c25 */ /* 0x000fe2000f8e0008 */
[----:B------:R-:W-:Y:S01]  /*bef0*/  MOV R138, R138 ;  /* 0x0000008a008a7202 */ /* 0x000fe20000000f00 */
[----:B------:R-:W-:Y:S01]  /*bf00*/  STSM.16.M88.4 [R142], R88 ;  /* 0x000000588e007844 */ /* 0x000fe20000000200 */
[----:B------:R-:W-:Y:S01]  /*bf10*/  F2FP.F16.F32.PACK_AB R98, R188, R100 ;  /* 0x00000064bc62723e */ /* 0x000fe200000000ff */
[----:B------:R-:W-:Y:S01]  /*bf20*/  ULDC.64 UR6, c[0x0][0xb50] ;  /* 0x0002d40000067ab9 */ /* 0x000fe20000000a00 */
[----:B------:R-:W-:Y:S01]  /*bf30*/  F2FP.F16.F32.PACK_AB R99, R103, R102 ;  /* 0x000000666763723e */ /* 0x000fe200000000ff */
[----:B------:R-:W-:Y:S01]  /*bf40*/  IMAD.IADD R9, R9, 0x1, R11 ;  /* 0x0000000109097824 */ /* 0x000fe200078e020b */
[----:B------:R-:W-:-:S02]  /*bf50*/  F2FP.F16.F32.PACK_AB R4, R187, R104 ;  /* 0x00000068bb04723e */ /* 0x000fc400000000ff */
[----:B------:R-:W-:Y:S01]  /*bf60*/  F2FP.F16.F32.PACK_AB R5, R3, R18 ;  /* 0x000000120305723e */ /* 0x000fe200000000ff */
[----:B------:R-:W-:Y:S01]  /*bf70*/  STSM.16.M88.4 [R138], R96 ;  /* 0x000000608a007844 */ /* 0x000fe20000000200 */
[----:B------:R-:W-:Y:S01]  /*bf80*/  F2FP.F16.F32.PACK_AB R6, R186, R108 ;  /* 0x0000006cba06723e */ /* 0x000fe200000000ff */
[----:B------:R-:W-:Y:S01]  /*bf90*/  IMAD R3, R198, UR5, RZ ;  /* 0x00000005c6037c24 */ /* 0x000fe2000f8e02ff */
[----:B------:R-:W-:Y:S02]  /*bfa0*/  F2FP.F16.F32.PACK_AB R7, R37, R45 ;  /* 0x0000002d2507723e */ /* 0x000fe400000000ff */
[----:B------:R-:W-:Y:S02]  /*bfb0*/  F2FP.F16.F32.PACK_AB R76, R185, R112 ;  /* 0x00000070b94c723e */ /* 0x000fe400000000ff */
[----:B------:R-:W-:Y:S01]  /*bfc0*/  F2FP.F16.F32.PACK_AB R77, R77, R85 ;  /* 0x000000554d4d723e */ /* 0x000fe200000000ff */
[----:B------:R0:W-:Y:S01]  /*bfd0*/  STSM.16.M88.4 [R134], R4 ;  /* 0x0000000486007844 */ /* 0x0001e20000000200 */
[----:B------:R-:W-:-:S02]  /*bfe0*/  F2FP.F16.F32.PACK_AB R78, R184, R116 ;  /* 0x00000074b84e723e */ /* 0x000fc400000000ff */
[----:B------:R-:W-:Y:S02]  /*bff0*/  F2FP.F16.F32.PACK_AB R79, R93, R101 ;  /* 0x000000655d4f723e */ /* 0x000fe400000000ff */
[----:B------:R-:W-:Y:S02]  /*c000*/  LEA R11, P3, R8, UR6, 0x2 ;  /* 0x00000006080b7c11 */ /* 0x000fe4000f8610ff */
[----:B------:R-:W-:Y:S01]  /*c010*/  F2FP.F16.F32.PACK_AB R125, R121, R125 ;  /* 0x0000007d797d723e */ /* 0x000fe200000000ff */
[----:B------:R-:W-:Y:S01]  /*c020*/  STSM.16.M88.4 [R161], R76 ;  /* 0x0000004ca1007844 */ /* 0x000fe20000000200 */
[----:B------:R-:W-:Y:S02]  /*c030*/  F2FP.F16.F32.PACK_AB R126, R133, R132 ;  /* 0x00000084857e723e */ /* 0x000fe400000000ff */
[----:B------:R-:W-:Y:S01]  /*c040*/  F2FP.F16.F32.PACK_AB R127, R162, R163 ;  /* 0x000000a3a27f723e */ /* 0x000fe200000000ff */
[----:B------:R-:W-:Y:S01]  /*c050*/  SHFL.IDX PT, R24, R11, RZ, 0x1c1f ;  /* 0x001c1fff0b187589 */ /* 0x000fe200000e0000 */
[----:B------:R-:W-:-:S02]  /*c060*/  F2FP.F16.F32.PACK_AB R136, R137, R136 ;  /* 0x000000888988723e */ /* 0x000fc400000000ff */
[----:B------:R-:W-:Y:S01]  /*c070*/  F2FP.F16.F32.PACK_AB R137, R164, R165 ;  /* 0x000000a5a489723e */ /* 0x000fe200000000ff */
[----:B------:R-:W-:Y:S01]  /*c080*/  SHFL.IDX PT, R36, R11, 0x1, 0x1c1f ;  /* 0x003c1f000b247f89 */ /* 0x000fe200000e0000 */
[----:B0-----:R-:W-:Y:S02]  /*c090*/  F2FP.F16.F32.PACK_AB R4, R183, R120 ;  /* 0x00000078b704723e */ /* 0x001fe400000000ff */
[----:B------:R-:W-:Y:S02]  /*c0a0*/  F2FP.F16.F32.PACK_AB R5, R105, R109 ;  /* 0x0000006d6905723e */ /* 0x000fe400000000ff */
[----:B------:R-:W-:Y:S02]  /*c0b0*/  F2FP.F16.F32.PACK_AB R6, R182, R124 ;  /* 0x0000007cb606723e */ /* 0x000fe400000000ff */
[----:B------:R-:W-:Y:S02]  /*c0c0*/  F2FP.F16.F32.PACK_AB R7, R113, R117 ;  /* 0x000000757107723e */ /* 0x000fe400000000ff */
[----:B------:R-:W-:-:S02]  /*c0d0*/  F2FP.F16.F32.PACK_AB R124, R129, R128 ;  /* 0x00000080817c723e */ /* 0x000fc400000000ff */
[----:B------:R-:W-:Y:S01]  /*c0e0*/  F2FP.F16.F32.PACK_AB R138, R141, R140 ;  /* 0x0000008c8d8a723e */ /* 0x000fe200000000ff */
[----:B------:R-:W-:Y:S01]  /*c0f0*/  STSM.16.M88.4 [R160], R4 ;  /* 0x00000004a0007844 */ /* 0x000fe20000000200 */
[----:B------:R-:W-:Y:S02]  /*c100*/  F2FP.F16.F32.PACK_AB R139, R166, R167 ;  /* 0x000000a7a68b723e */ /* 0x000fe400000000ff */
[----:B------:R-:W-:Y:S01]  /*c110*/  F2FP.F16.F32.PACK_AB R144, R145, R144 ;  /* 0x000000909190723e */ /* 0x000fe200000000ff */
[----:B------:R-:W-:Y:S01]  /*c120*/  STSM.16.M88.4 [R27], R124 ;  /* 0x0000007c1b007844 */ /* 0x000fe20000000200 */
[----:B------:R-:W-:Y:S02]  /*c130*/  F2FP.F16.F32.PACK_AB R145, R168, R169 ;  /* 0x000000a9a891723e */ /* 0x000fe400000000ff */
[----:B------:R-:W-:Y:S01]  /*c140*/  F2FP.F16.F32.PACK_AB R146, R149, R148 ;  /* 0x000000949592723e */ /* 0x000fe200000000ff */
[----:B------:R0:W-:Y:S01]  /*c150*/  STSM.16.M88.4 [R26], R136 ;  /* 0x000000881a007844 */ /* 0x0001e20000000200 */
[----:B------:R-:W-:-:S02]  /*c160*/  F2FP.F16.F32.PACK_AB R147, R170, R172 ;  /* 0x000000acaa93723e */ /* 0x000fc400000000ff */
[----:B------:R-:W-:Y:S02]  /*c170*/  LEA.HI.X R9, R8, UR7, R9, 0x2, P3 ;  /* 0x0000000708097c11 */ /* 0x000fe400098f1409 */
[----:B------:R-:W-:Y:S01]  /*c180*/  LOP3.LUT P0, RZ, R220, 0x3, RZ, 0xc0, !PT ;  /* 0x00000003dcff7812 */ /* 0x000fe2000780c0ff */
[----:B------:R1:W-:Y:S03]  /*c190*/  STSM.16.M88.4 [R17], R144 ;  /* 0x0000009011007844 */ /* 0x0003e60000000200 */
[-C--:B------:R-:W-:Y:S01]  /*c1a0*/  ISETP.GE.OR P1, PT, R12, R3.reuse, P0 ;  /* 0x000000030c00720c */ /* 0x080fe20000726670 */
[----:B------:R-:W2:Y:S01]  /*c1b0*/  SHFL.IDX PT, R25, R9, RZ, 0x1c1f ;  /* 0x001c1fff09197589 */ /* 0x000ea200000e0000 */
[----:B------:R-:W-:Y:S01]  /*c1c0*/  ISETP.GE.OR P0, PT, R10, R3, P0 ;  /* 0x000000030a00720c */ /* 0x000fe20000706670 */
[----:B------:R-:W-:Y:S08]  /*c1d0*/  BAR.SYNC.DEFER_BLOCKING 0x1, 0x100 ;  /* 0x0044000000007b1d */ /* 0x000ff00000010000 */
[----:B0-----:R-:W0:Y:S01]  /*c1e0*/  LDC.64 R26, c[0x0][0xae0] ;  /* 0x0002b800ff1a7b82 */ /* 0x001e220000000a00 */
[----:B------:R-:W3:Y:S07]  /*c1f0*/  SHFL.IDX PT, R37, R9, 0x1, 0x1c1f ;  /* 0x003c1f0009257f89 */ /* 0x000eee00000e0000 */
[----:B-1----:R-:W1:Y:S01]  /*c200*/  @P2 LDC R17, c[0x0][0xbec] ;  /* 0x0002fb00ff112b82 */ /* 0x002e620000000800 */
[----:B--2---:R-:W-:Y:S04]  /*c210*/  @!P1 ST.E desc[UR36][R24.64], R2 ;  /* 0x0000000218009985 */ /* 0x004fe8000c101924 */
[----:B---3--:R2:W-:Y:S04]  /*c220*/  @!P0 ST.E desc[UR36][R36.64], R0 ;  /* 0x0000000024008985 */ /* 0x0085e8000c101924 */
[----:B------:R3:W5:Y:S01]  /*c230*/  LD.E.128 R12, desc[UR36][R20.64] ;  /* 0x00000024140c7980 */ /* 0x000762000c101d00 */
[----:B------:R-:W-:-:S02]  /*c240*/  UIMAD UR5, UR11, UR8, URZ ;  /* 0x000000080b0572a4 */ /* 0x000fc4000f8e023f */
[----:B------:R-:W-:Y:S01]  /*c250*/  UIMAD.WIDE.U32 UR6, UR10, UR8, URZ ;  /* 0x000000080a0672a5 */ /* 0x000fe2000f8e003f */
[----:B------:R4:W5:Y:S01]  /*c260*/  LD.E.128 R8, desc[UR36][R28.64] ;  /* 0x000000241c087980 */ /* 0x000962000c101d00 */
[----:B--2---:R-:W-:-:S03]  /*c270*/  LEA R0, R213, R218, 0x5 ;  /* 0x000000dad5007211 */ /* 0x004fc600078e28ff */
[----:B------:R-:W5:Y:S01]  /*c280*/  LD.E.128 R32, desc[UR36][R32.64] ;  /* 0x0000002420207980 */ /* 0x000f62000c101d00 */
[----:B---3--:R-:W2:Y:S01]  /*c290*/  @P2 LDC R21, c[0x0][0xbf0] ;  /* 0x0002fc00ff152b82 */ /* 0x008ea20000000800 */
[----:B------:R-:W-:Y:S01]  /*c2a0*/  IMAD R2, R135, 0x80, R0 ;  /* 0x0000008087027824 */ /* 0x000fe200078e0200 */
[----:B------:R-:W-:Y:S01]  /*c2b0*/  UIMAD UR5, UR10, UR9, UR5 ;  /* 0x000000090a0572a4 */ /* 0x000fe2000f8e0205 */
[----:B------:R-:W5:Y:S02]  /*c2c0*/  LD.E.128 R52, desc[UR36][R52.64] ;  /* 0x0000002434347980 */ /* 0x000f64000c101d00 */
[----:B-1----:R-:W-:Y:S01]  /*c2d0*/  @P2 IMAD.HI.U32 R0, R2, R17, RZ ;  /* 0x0000001102002227 */ /* 0x002fe200078e00ff */
[----:B------:R-:W-:Y:S01]  /*c2e0*/  ULDC.64 UR8, c[0x0][0xaf0] ;  /* 0x0002bc0000087ab9 */ /* 0x000fe20000000a00 */
[----:B------:R-:W-:Y:S01]  /*c2f0*/  UIADD3 UR7, UR7, UR5, URZ ;  /* 0x0000000507077290 */ /* 0x000fe2000fffe03f */
[----:B------:R-:W5:Y:S01]  /*c300*/  LD.E.128 R56, desc[UR36][R56.64] ;  /* 0x0000002438387980 */ /* 0x000f62000c101d00 */
[----:B------:R-:W-:Y:S01]  /*c310*/  IMAD.MOV.U32 R17, RZ, RZ, R2 ;  /* 0x000000ffff117224 */ /* 0x000fe200078e0002 */
[----:B------:R-:W-:-:S02]  /*c320*/  UIMAD UR5, UR12, UR8, URZ ;  /* 0x000000080c0572a4 */ /* 0x000fc4000f8e023f */
[----:B------:R-:W-:Y:S01]  /*c330*/  UIMAD.WIDE.U32 UR6, UR14, UR8, UR6 ;  /* 0x000000080e0672a5 */ /* 0x000fe2000f8e0006 */
[----:B------:R-:W5:Y:S01]  /*c340*/  LD.E.128 R60, desc[UR36][R60.64] ;  /* 0x000000243c3c7980 */ /* 0x000f62000c101d00 */
[----:B------:R-:W-:-:S03]  /*c350*/  UIMAD UR5, UR14, UR9, UR5 ;  /* 0x000000090e0572a4 */ /* 0x000fc6000f8e0205 */
[----:B------:R-:W5:Y:S04]  /*c360*/  LD.E.128 R64, desc[UR36][R64.64] ;  /* 0x0000002440407980 */ /* 0x000f68000c101d00 */
[----:B------:R-:W5:Y:S01]  /*c370*/  LD.E.128 R68, desc[UR36][R68.64] ;  /* 0x0000002444447980 */ /* 0x000f62000c101d00 */
[----:B--2---:R-:W-:-:S03]  /*c380*/  @P2 SHF.R.U32.HI R17, RZ, R21, R0 ;  /* 0x00000015ff112219 */ /* 0x004fc60000011600 */
[----:B------:R4:W5:Y:S01]  /*c390*/  LD.E.128 R4, desc[UR36][R30.64] ;  /* 0x000000241e047980 */ /* 0x000962000c101d00 */
[--C-:B------:R-:W-:Y:S01]  /*c3a0*/  SHF.R.S32.HI R21, RZ, 0x1f, R17.reuse ;  /* 0x0000001fff157819 */ /* 0x100fe20000011411 */
[----:B------:R-:W-:Y:S01]  /*c3b0*/  IMAD.MOV R25, RZ, RZ, -R17 ;  /* 0x000000ffff197224 */ /* 0x000fe200078e0a11 */
[----:B------:R-:W-:Y:S01]  /*c3c0*/  UIADD3 UR7, UR7, UR5, URZ ;  /* 0x0000000507077290 */ /* 0x000fe2000fffe03f */
[----:B------:R-:W5:Y:S02]  /*c3d0*/  LD.E.128 R72, desc[UR36][R72.64] ;  /* 0x0000002448487980 */ /* 0x000f64000c101d00 */
[----:B0-----:R-:W-:Y:S01]  /*c3e0*/  IMAD R0, R21, R26, RZ ;  /* 0x0000001a15007224 */ /* 0x001fe200078e02ff */
[----:B------:R-:W-:Y:S01]  /*c3f0*/  R2UR UR9, R16 ;  /* 0x00000000100972ca */ /* 0x000fe200000e0000 */
[----:B------:R-:W-:Y:S01]  /*c400*/  IMAD R21, R198, R25, R2 ;  /* 0x00000019c6157224 */ /* 0x000fe200078e0202 */
[----:B------:R-:W5:Y:S01]  /*c410*/  LD.E.128 R104, desc[UR36][R106.64] ;  /* 0x000000246a687980 */ /* 0x000f62000c101d00 */
[----:B------:R-:W-:-:S02]  /*c420*/  IMAD R25, R17, R27, R0 ;  /* 0x0000001b11197224 */ /* 0x000fc400078e0200 */
[----:B------:R-:W-:Y:S01]  /*c430*/  IMAD.WIDE.U32 R16, R17, R26, UR6 ;  /* 0x0000000611107e25 */ /* 0x000fe2000f8e001a */
[----:B------:R-:W5:Y:S01]  /*c440*/  LD.E.128 R108, desc[UR36][R110.64] ;  /* 0x000000246e6c7980 */ /* 0x000f62000c101d00 */
[----:B------:R-:W-:Y:S01]  /*c450*/  SHF.R.S32.HI R0, RZ, 0x1f, R21 ;  /* 0x0000001fff007819 */ /* 0x000fe20000011415 */
[----:B------:R-:W-:Y:S02]  /*c460*/  ULDC.64 UR6, c[0x0][0xad8] ;  /* 0x0002b60000067ab9 */ /* 0x000fe40000000a00 */
[----:B------:R-:W5:Y:S04]  /*c470*/  LD.E.128 R112, desc[UR36][R114.64] ;  /* 0x0000002472707980 */ /* 0x000f68000c101d00 */
[----:B------:R-:W5:Y:S04]  /*c480*/  LD.E.128 R116, desc[UR36][R118.64] ;  /* 0x0000002476747980 */ /* 0x000f68000c101d00 */
[----:B------:R-:W5:Y:S04]  /*c490*/  LD.E.128 R120, desc[UR36][R122.64] ;  /* 0x000000247a787980 */ /* 0x000f68000c101d00 */
[----:B------:R-:W5:Y:S01]  /*c4a0*/  LD.E.128 R128, desc[UR36][R130.64] ;  /* 0x0000002482807980 */ /* 0x000f62000c101d00 */
[----:B------:R-:W-:Y:S01]  /*c4b0*/  IADD3 R17, R17, R25, RZ ;  /* 0x0000001911117210 */ /* 0x000fe20007ffe0ff */
[----:B------:R-:W-:Y:S01]  /*c4c0*/  @!PT LDS RZ, [RZ] ;  /* 0x00000000fffff984 */ /* 0x000fe20000000800 */
[----:B------:R-:W-:Y:S01]  /*c4d0*/  @!PT LDS RZ, [RZ] ;  /* 0x00000000fffff984 */ /* 0x000fe20000000800 */
[----:B------:R-:W-:Y:S01]  /*c4e0*/  @!PT LDS RZ, [RZ] ;  /* 0x00000000fffff984 */ /* 0x000fe20000000800 */
[----:B------:R-:W-:Y:S01]  /*c4f0*/  @!PT LDS RZ, [RZ] ;  /* 0x00000000fffff984 */ /* 0x000fe20000000800 */
[----:B------:R0:W-:Y:S06]  /*c500*/  MEMBAR.ALL.CTA ;  /* 0x0000000000007992 */ /* 0x0001ec0000008000 */
[----:B0-----:R-:W0:Y:S01]  /*c510*/  FENCE.VIEW.ASYNC.S ;  /* 0x00000000000073c6 */ /* 0x001e220000000000 */
[----:B------:R-:W-:Y:S01]  /*c520*/  R2UR UR10, R214 ;  /* 0x00000000d60a72ca */ /* 0x000fe200000e0000 */
[----:B------:R-:W-:Y:S01]  /*c530*/  IMAD R2, R0, UR6, RZ ;  /* 0x0000000600027c24 */ /* 0x000fe2000f8e02ff */
[----:B------:R-:W-:Y:S01]  /*c540*/  UIADD3 UR38, UR38, 0x1, URZ ;  /* 0x0000000126267890 */ /* 0x000fe2000fffe03f */
[----:B------:R-:W-:-:S02]  /*c550*/  IMAD R18, R135, 0x80, R218 ;  /* 0x0000008087127824 */ /* 0x000fc400078e02da */
[C---:B------:R-:W-:Y:S01]  /*c560*/  IMAD.WIDE.U32 R16, R21.reuse, UR6, R16 ;  /* 0x0000000615107c25 */ /* 0x040fe2000f8e0010 */
[----:B------:R-:W-:Y:S02]  /*c570*/  UISETP.NE.AND UP0, UPT, UR38, 0x2, UPT ;  /* 0x000000022600788c */ /* 0x000fe4000bf05270 */
[----:B------:R-:W-:Y:S01]  /*c580*/  UIADD3 UR4, UR4, 0x38820, URZ ;  /* 0x0003882004047890 */ /* 0x000fe2000fffe03f */
[----:B------:R-:W-:Y:S01]  /*c590*/  IMAD R25, R21, UR7, R2 ;  /* 0x0000000715197c24 */ /* 0x000fe2000f8e0202 */
[----:B------:R-:W-:Y:S01]  /*c5a0*/  ULDC.64 UR6, c[0x0][0xa80] ;  /* 0x0002a00000067ab9 */ /* 0x000fe20000000a00 */
[----:B------:R-:W-:Y:S02]  /*c5b0*/  ISETP.GE.AND P2, PT, R18, R3, PT ;  /* 0x000000031200720c */ /* 0x000fe40003f46270 */
[----:B------:R-:W-:Y:S01]  /*c5c0*/  LEA R2, P3, R16, UR6, 0x1 ;  /* 0x0000000610027c11 */ /* 0x000fe2000f8608ff */
[----:B------:R-:W-:Y:S01]  /*c5d0*/  USEL UR6, URZ, 0x1, UP0 ;  /* 0x000000013f067887 */ /* 0x000fe20008000000 */
[----:B------:R-:W-:Y:S01]  /*c5e0*/  IADD3 R17, R17, R25, RZ ;  /* 0x0000001911117210 */ /* 0x000fe20007ffe0ff */
[----:B------:R-:W-:Y:S01]  /*c5f0*/  UPRMT UR4, URZ, 0x654, UR4 ;  /* 0x000006543f047896 */ /* 0x000fe20008000004 */
[----:B------:R-:W-:Y:S01]  /*c600*/  VIADD R0, R18, 0x20 ;  /* 0x0000002012007836 */ /* 0x000fe20000000000 */
[----:B------:R-:W-:Y:S01]  /*c610*/  ULDC UR5, c[0x0][0xc] ;  /* 0x0000030000057ab9 */ /* 0x000fe20000000800 */
[----:B------:R-:W-:Y:S01]  /*c620*/  ULOP3.LUT UR9, UR9, UR6, URZ, 0x3c, !UPT ;  /* 0x0000000609097292 */ /* 0x000fe2000f8e3c3f */
[----:B------:R-:W-:Y:S01]  /*c630*/  LEA.HI.X R17, R16, UR7, R17, 0x1, P3 ;  /* 0x0000000710117c11 */ /* 0x000fe200098f0c11 */
[----:B------:R-:W-:Y:S01]  /*c640*/  UIADD3 UR10, UR5, UR10, URZ ;  /* 0x0000000a050a7290 */ /* 0x000fe2000fffe03f */
[-C--:B------:R-:W-:Y:S01]  /*c650*/  ISETP.GE.AND P1, PT, R0, R3.reuse, PT ;  /* 0x000000030000720c */ /* 0x080fe20003f26270 */
[----:B------:R-:W-:Y:S01]  /*c660*/  VIADD R0, R18, 0x40 ;  /* 0x0000004012007836 */ /* 0x000fe20000000000 */
[----:B------:R-:W-:Y:S01]  /*c670*/  USEL UR38, UR38, URZ, UP0 ;  /* 0x0000003f26267287 */ /* 0x000fe20008000000 */
[----:B0-----:R4:W0:Y:S01]  /*c680*/  SHFL.IDX PT, R24, R2, RZ, 0x181f ;  /* 0x00181fff02187589 */ /* 0x00182200000e0000 */
[----:B------:R-:W-:Y:S01]  /*c690*/  IMAD.U32 R16, RZ, RZ, UR9 ;  /* 0x00000009ff107e24 */ /* 0x000fe2000f8e00ff */
[----:B------:R-:W-:Y:S01]  /*c6a0*/  SYNCS.ARRIVE.TRANS64.RED.A1T0 RZ, [UR4], RZ ;  /* 0x000000ffffff79a7 */ /* 0x000fe20008100404 */
[----:B------:R-:W-:Y:S01]  /*c6b0*/  IMAD.U32 R214, RZ, RZ, UR10 ;  /* 0x0000000affd67e24 */ /* 0x000fe2000f8e00ff */
[----:B------:R4:W1:Y:S01]  /*c6c0*/  SHFL.IDX PT, R25, R17, RZ, 0x181f ;  /* 0x00181fff11197589 */ /* 0x00086200000e0000 */
[----:B------:R-:W-:Y:S01]  /*c6d0*/  BSSY B0, `(.L_x_31) ;  /* 0x0000015000007945 */ /* 0x000fe20003800000 */
[----:B------:R-:W-:-:S02]  /*c6e0*/  ISETP.GE.AND P0, PT, R0, R3, PT ;  /* 0x000000030000720c */ /* 0x000fc40003f06270 */
[----:B------:R-:W-:Y:S02]  /*c6f0*/  SHF.R.S32.HI R200, RZ, 0x1f, R23 ;  /* 0x0000001fffc87819 */ /* 0x000fe40000011417 */
[----:B------:R-:W-:Y:S01]  /*c700*/  SHF.R.S32.HI R201, RZ, 0x1f, R212 ;  /* 0x0000001fffc97819 */ /* 0x000fe200000114d4 */
[----:B------:R-:W-:Y:S08]  /*c710*/  @P2 BRA `(.L_x_32) ;  /* 0x0000000000402947 */ /* 0x000ff00003800000 */
[----:B------:R-:W-:Y:S02]  /*c720*/  ULDC UR4, c[0x0][0xac8] ;  /* 0x0002b20000047ab9 */ /* 0x000fe40000000800 */
[----:B------:R-:W-:Y:S02]  /*c730*/  ISETP.GE.AND P4, PT, R212, UR4, PT ;  /* 0x00000004d4007c0c */ /* 0x000fe4000bf86270 */
[----:B------:R-:W-:Y:S02]  /*c740*/  ISETP.GE.AND P3, PT, R23, UR4, PT ;  /* 0x0000000417007c0c */ /* 0x000fe4000bf66270 */
[----:B------:R-:W-:Y:S02]  /*c750*/  ISETP.GE.AND P2, PT, R22, UR4, PT ;  /* 0x0000000416007c0c */ /* 0x000fe4000bf46270 */
[----:B------:R-:W-:-:S07]  /*c760*/  ISETP.GE.AND P5, PT, R19, UR4, PT ;  /* 0x0000000413007c0c */ /* 0x000fce000bfa6270 */
[----:B0-----:R-:W-:-:S04]  /*c770*/  @!P4 LEA R26, P6, R212, R24, 0x1 ;  /* 0x00000018d41ac211 */ /* 0x001fc800078c08ff */
[----:B-1----:R-:W-:Y:S02]  /*c780*/  @!P4 LEA.HI.X R27, R212, R25, R201, 0x1, P6 ;  /* 0x00000019d41bc211 */ /* 0x002fe400030f0cc9 */
[----:B----4-:R-:W-:Y:S01]  /*c790*/  @!P3 LEA R28, P6, R23, R24, 0x1 ;  /* 0x00000018171cb211 */ /* 0x010fe200078c08ff */
[----:B------:R-:W-:-:S03]  /*c7a0*/  @!P5 IMAD.WIDE R20, R19, 0x2, R24 ;  /* 0x000000021314d825 */ /* 0x000fc600078e0218 */
[-C--:B------:R-:W-:Y:S02]  /*c7b0*/  @!P3 LEA.HI.X R29, R23, R25.reuse, R200, 0x1, P6 ;  /* 0x00000019171db211 */ /* 0x080fe400030f0cc8 */
[C---:B------:R-:W-:Y:S01]  /*c7c0*/  @!P2 LEA R30, P6, R22.reuse, R24, 0x1 ;  /* 0x00000018161ea211 */ /* 0x040fe200078c08ff */
[----:B-----5:R2:W-:Y:S03]  /*c7d0*/  @!P5 ST.E.128 desc[UR36][R20.64], R8 ;  /* 0x000000081400d985 */ /* 0x0205e6000c101d24 */
[----:B------:R-:W-:Y:S01]  /*c7e0*/  @!P2 LEA.HI.X R31, R22, R25, R227, 0x1, P6 ;  /* 0x00000019161fa211 */ /* 0x000fe200030f0ce3 */
[----:B------:R2:W-:Y:S04]  /*c7f0*/  @!P4 ST.E.128 desc[UR36][R26.64], R56 ;  /* 0x000000381a00c985 */ /* 0x0005e8000c101d24 */
[----:B------:R2:W-:Y:S04]  /*c800*/  @!P3 ST.E.128 desc[UR36][R28.64], R4 ;  /* 0x000000041c00b985 */ /* 0x0005e8000c101d24 */
[----:B------:R2:W-:Y:S02]  /*c810*/  @!P2 ST.E.128 desc[UR36][R30.64], R112 ;  /* 0x000000701e00a985 */ /* 0x0005e4000c101d24 */
.L_x_32:
[----:B------:R-:W-:Y:S05]  /*c820*/  BSYNC B0 ;  /* 0x0000000000007941 */ /* 0x000fea0003800000 */
.L_x_31:
[----:B--2--5:R2:W3:Y:S01]  /*c830*/  SHFL.IDX PT, R7, R17, 0x1, 0x181f ;  /* 0x00381f0011077f89 */ /* 0x0244e200000e0000 */
[----:B------:R-:W-:Y:S03]  /*c840*/  BSSY B0, `(.L_x_33) ;  /* 0x0000013000007945 */ /* 0x000fe60003800000 */
[----:B------:R2:W0:Y:S01]  /*c850*/  SHFL.IDX PT, R6, R2, 0x1, 0x181f ;  /* 0x00381f0002067f89 */ /* 0x00042200000e0000 */
[----:B------:R-:W-:Y:S05]  /*c860*/  @P1 BRA `(.L_x_34) ;  /* 0x0000000000401947 */ /* 0x000fea0003800000 */
[----:B------:R-:W-:Y:S02]  /*c870*/  ULDC UR4, c[0x0][0xac8] ;  /* 0x0002b20000047ab9 */ /* 0x000fe40000000800 */
[----:B------:R-:W-:Y:S02]  /*c880*/  ISETP.GE.AND P3, PT, R212, UR4, PT ;  /* 0x00000004d4007c0c */ /* 0x000fe4000bf66270 */
[----:B------:R-:W-:Y:S02]  /*c890*/  ISETP.GE.AND P2, PT, R23, UR4, PT ;  /* 0x0000000417007c0c */ /* 0x000fe4000bf46270 */
[----:B------:R-:W-:Y:S02]  /*c8a0*/  ISETP.GE.AND P1, PT, R22, UR4, PT ;  /* 0x0000000416007c0c */ /* 0x000fe4000bf26270 */
[----:B------:R-:W-:-:S07]  /*c8b0*/  ISETP.GE.AND P4, PT, R19, UR4, PT ;  /* 0x0000000413007c0c */ /* 0x000fce000bf86270 */
[CC--:B0-----:R-:W-:Y:S02]  /*c8c0*/  @!P3 LEA R8, P6, R212.reuse, R6.reuse, 0x1 ;  /* 0x00000006d408b211 */ /* 0x0c1fe400078c08ff */
[-C--:B------:R-:W-:Y:S02]  /*c8d0*/  @!P2 LEA R10, P5, R23, R6.reuse, 0x1 ;  /* 0x00000006170aa211 */ /* 0x080fe400078a08ff */
[-C--:B---3--:R-:W-:Y:S02]  /*c8e0*/  @!P3 LEA.HI.X R9, R212, R7.reuse, R201, 0x1, P6 ;  /* 0x00000007d409b211 */ /* 0x088fe400030f0cc9 */
[C---:B------:R-:W-:Y:S01]  /*c8f0*/  @!P1 LEA R20, P6, R22.reuse, R6, 0x1 ;  /* 0x0000000616149211 */ /* 0x040fe200078c08ff */
[----:B------:R-:W-:Y:S01]  /*c900*/  @!P4 IMAD.WIDE R4, R19, 0x2, R6 ;  /* 0x000000021304c825 */ /* 0x000fe200078e0206 */
[-C--:B------:R-:W-:Y:S02]  /*c910*/  @!P2 LEA.HI.X R11, R23, R7.reuse, R200, 0x1, P5 ;  /* 0x00000007170ba211 */ /* 0x080fe400028f0cc8 */
[----:B------:R-:W-:-:S02]  /*c920*/  @!P1 LEA.HI.X R21, R22, R7, R227, 0x1, P6 ;  /* 0x0000000716159211 */ /* 0x000fc400030f0ce3 */
[----:B------:R0:W-:Y:S04]  /*c930*/  @!P4 ST.E.128 desc[UR36][R4.64], R12 ;  /* 0x0000000c0400c985 */ /* 0x0001e8000c101d24 */
[----:B------:R0:W-:Y:S04]  /*c940*/  @!P3 ST.E.128 desc[UR36][R8.64], R60 ;  /* 0x0000003c0800b985 */ /* 0x0001e8000c101d24 */
[----:B------:R0:W-:Y:S04]  /*c950*/  @!P2 ST.E.128 desc[UR36][R10.64], R72 ;  /* 0x000000480a00a985 */ /* 0x0001e8000c101d24 */
[----:B------:R0:W-:Y:S02]  /*c960*/  @!P1 ST.E.128 desc[UR36][R20.64], R116 ;  /* 0x0000007414009985 */ /* 0x0001e4000c101d24 */
.L_x_34:
[----:B------:R-:W-:Y:S05]  /*c970*/  BSYNC B0 ;  /* 0x0000000000007941 */ /* 0x000fea0003800000 */
.L_x_33:
[----:B---3--:R3:W1:Y:S01]  /*c980*/  SHFL.IDX PT, R7, R17, 0x2, 0x181f ;  /* 0x00581f0011077f89 */ /* 0x00866200000e0000 */
[----:B------:R-:W-:Y:S03]  /*c990*/  BSSY B0, `(.L_x_35) ;  /* 0x0000013000007945 */ /* 0x000fe60003800000 */
[----:B0-----:R3:W0:Y:S01]  /*c9a0*/  SHFL.IDX PT, R6, R2, 0x2, 0x181f ;  /* 0x00581f0002067f89 */ /* 0x00162200000e0000 */
[----:B------:R-:W-:Y:S05]  /*c9b0*/  @P0 BRA `(.L_x_36) ;  /* 0x0000000000400947 */ /* 0x000fea0003800000 */
[----:B------:R-:W-:Y:S02]  /*c9c0*/  ULDC UR4, c[0x0][0xac8] ;  /* 0x0002b20000047ab9 */ /* 0x000fe40000000800 */
[----:B------:R-:W-:Y:S02]  /*c9d0*/  ISETP.GE.AND P4, PT, R212, UR4, PT ;  /* 0x00000004d4007c0c */ /* 0x000fe4000bf86270 */
[----:B------:R-:W-:Y:S02]  /*c9e0*/  ISETP.GE.AND P5, PT, R23, UR4, PT ;  /* 0x0000000417007c0c */ /* 0x000fe4000bfa6270 */
[----:B------:R-:W-:Y:S02]  /*c9f0*/  ISETP.GE.AND P6, PT, R22, UR4, PT ;  /* 0x0000000416007c0c */ /* 0x000fe4000bfc6270 */
[----:B------:R-:W-:-:S07]  /*ca00*/  ISETP.GE.AND P3, PT, R19, UR4, PT ;  /* 0x0000000413007c0c */ /* 0x000fce000bf66270 */
[-C--:B0-----:R-:W-:Y:S02]  /*ca10*/  @!P4 LEA R8, P0, R212, R6.reuse, 0x1 ;  /* 0x00000006d408c211 */ /* 0x081fe400078008ff */
[-C--:B------:R-:W-:Y:S02]  /*ca20*/  @!P5 LEA R10, P1, R23, R6.reuse, 0x1 ;  /* 0x00000006170ad211 */ /* 0x080fe400078208ff */
[----:B------:R-:W-:Y:S02]  /*ca30*/  @!P6 LEA R12, P2, R22, R6, 0x1 ;  /* 0x00000006160ce211 */ /* 0x000fe400078408ff */
[----:B-1----:R-:W-:Y:S01]  /*ca40*/  @!P3 IMAD.WIDE R4, R19, 0x2, R6 ;  /* 0x000000021304b825 */ /* 0x002fe200078e0206 */
[-C--:B------:R-:W-:Y:S02]  /*ca50*/  @!P4 LEA.HI.X R9, R212, R7.reuse, R201, 0x1, P0 ;  /* 0x00000007d409c211 */ /* 0x080fe400000f0cc9 */
[-C--:B------:R-:W-:Y:S02]  /*ca60*/  @!P5 LEA.HI.X R11, R23, R7.reuse, R200, 0x1, P1 ;  /* 0x00000007170bd211 */ /* 0x080fe400008f0cc8 */
[----:B------:R-:W-:Y:S01]  /*ca70*/  @!P6 LEA.HI.X R13, R22, R7, R227, 0x1, P2 ;  /* 0x00000007160de211 */ /* 0x000fe200010f0ce3 */
[----:B------:R0:W-:Y:S04]  /*ca80*/  @!P3 ST.E.128 desc[UR36][R4.64], R32 ;  /* 0x000000200400b985 */ /* 0x0001e8000c101d24 */
[----:B------:R0:W-:Y:S04]  /*ca90*/  @!P4 ST.E.128 desc[UR36][R8.64], R64 ;  /* 0x000000400800c985 */ /* 0x0001e8000c101d24 */
[----:B------:R0:W-:Y:S04]  /*caa0*/  @!P5 ST.E.128 desc[UR36][R10.64], R104 ;  /* 0x000000680a00d985 */ /* 0x0001e8000c101d24 */
[----:B------:R0:W-:Y:S02]  /*cab0*/  @!P6 ST.E.128 desc[UR36][R12.64], R120 ;  /* 0x000000780c00e985 */ /* 0x0001e4000c101d24 */
.L_x_36:
[----:B------:R-:W-:Y:S05]  /*cac0*/  BSYNC B0 ;  /* 0x0000000000007941 */ /* 0x000fea0003800000 */
.L_x_35:
[----:B------:R-:W-:Y:S01]  /*cad0*/  R2UR UR4, R219 ;  /* 0x00000000db0472ca */ /* 0x000fe200000e0000 */
[----:B0-----:R0:W0:Y:S01]  /*cae0*/  SHFL.IDX PT, R5, R17, 0x3, 0x181f ;  /* 0x00781f0011057f89 */ /* 0x00102200000e0000 */
[----:B------:R-:W-:Y:S01]  /*caf0*/  IADD3 R0, R18, 0x60, RZ ;  /* 0x0000006012007810 */ /* 0x000fe20007ffe0ff */
[----:B------:R-:W-:Y:S02]  /*cb00*/  BSSY B0, `(.L_x_37) ;  /* 0x0000016000007945 */ /* 0x000fe40003800000 */
[----:B------:R0:W0:Y:S01]  /*cb10*/  SHFL.IDX PT, R4, R2, 0x3, 0x181f ;  /* 0x00781f0002047f89 */ /* 0x00002200000e0000 */
[----:B------:R-:W-:-:S07]  /*cb20*/  ISETP.GE.AND P0, PT, R0, R3, PT ;  /* 0x000000030000720c */ /* 0x000fce0003f06270 */
[----:B------:R-:W-:-:S06]  /*cb30*/  UIADD3 UR4, UR4, 0x1, URZ ;  /* 0x0000000104047890 */ /* 0x000fcc000fffe03f */
[----:B------:R-:W-:Y:S01]  /*cb40*/  IMAD.U32 R219, RZ, RZ, UR4 ;  /* 0x00000004ffdb7e24 */ /* 0x000fe2000f8e00ff */
[----:B------:R-:W-:Y:S06]  /*cb50*/  @P0 BRA `(.L_x_38) ;  /* 0x0000000000400947 */ /* 0x000fec0003800000 */
        /* <DEDUP_REMOVED lines=8> */
[----:B--234-:R-:W-:Y:S01]  /*cbe0*/  @!P3 IMAD.WIDE R2, R19, 0x2, R4 ;  /* 0x000000021302b825 */ /* 0x01cfe200078e0204 */
[-C--:B-1----:R-:W-:Y:S02]  /*cbf0*/  @!P4 LEA.HI.X R7, R212, R5.reuse, R201, 0x1, P0 ;  /* 0x00000005d407c211 */ /* 0x082fe400000f0cc9 */
[-C--:B------:R-:W-:Y:S02]  /*cc00*/  @!P5 LEA.HI.X R9, R23, R5.reuse, R200, 0x1, P1 ;  /* 0x000000051709d211 */ /* 0x080fe400008f0cc8 */
[----:B------:R-:W-:Y:S01]  /*cc10*/  @!P6 LEA.HI.X R11, R22, R5, R227, 0x1, P2 ;  /* 0x00000005160be211 */ /* 0x000fe200010f0ce3 */
[----:B------:R0:W-:Y:S04]  /*cc20*/  @!P3 ST.E.128 desc[UR36][R2.64], R52 ;  /* 0x000000340200b985 */ /* 0x0001e8000c101d24 */
[----:B------:R0:W-:Y:S04]  /*cc30*/  @!P4 ST.E.128 desc[UR36][R6.64], R68 ;  /* 0x000000440600c985 */ /* 0x0001e8000c101d24 */
[----:B------:R0:W-:Y:S04]  /*cc40*/  @!P5 ST.E.128 desc[UR36][R8.64], R108 ;  /* 0x0000006c0800d985 */ /* 0x0001e8000c101d24 */
[----:B------:R0:W-:Y:S02]  /*cc50*/  @!P6 ST.E.128 desc[UR36][R10.64], R128 ;  /* 0x000000800a00e985 */ /* 0x0001e4000c101d24 */
.L_x_38:
[----:B------:R-:W-:Y:S05]  /*cc60*/  BSYNC B0 ;  /* 0x0000000000007941 */ /* 0x000fea0003800000 */
.L_x_37:
[----:B------:R-:W5:Y:S01]  /*cc70*/  LDC R0, c[0x0][0xc34] ;  /* 0x00030d00ff007b82 */ /* 0x000f620000000800 */
[----:B------:R-:W-:-:S13]  /*cc80*/  R2UR UR4, R214 ;  /* 0x00000000d60472ca */ /* 0x000fda00000e0000 */
[----:B-----5:R-:W-:-:S13]  /*cc90*/  ISETP.LE.AND P0, PT, R0, UR4, PT ;  /* 0x0000000400007c0c */ /* 0x020fda000bf03270 */
[----:B------:R-:W-:Y:S05]  /*cca0*/  @!P0 BRA `(.L_x_39) ;  /* 0xffffff4000248947 */ /* 0x000fea000383ffff */
[----:B------:R-:W-:Y:S05]  /*ccb0*/  EXIT ;  /* 0x000000000000794d */ /* 0x000fea0003800000 */
.L_x_5:
[----:B------:R-:W-:-:S08]  /*ccc0*/  NOP ;  /* 0x0000000000007918 */ /* 0x000fd00000000000 */
[----:B0-----:R-:W0:-:S00]  /*ccd0*/  USETMAXREG.DEALLOC.CTAPOOL 0x28 ;  /* 0x00000028000079c8 */ /* 0x001e0000080e0500 */
[----:B------:R-:W1:Y:S01]  /*cce0*/  S2UR UR9, SR_CTAID.X ;  /* 0x00000000000979c3 */ /* 0x000e620000002500 */
[----:B0-----:R-:W-:Y:S01]  /*ccf0*/  IMAD.MOV.U32 R25, RZ, RZ, 0x1 ;  /* 0x00000001ff197424 */ /* 0x001fe200078e00ff */
[----:B------:R-:W-:Y:S01]  /*cd00*/  MOV R22, RZ ;  /* 0x000000ff00167202 */ /* 0x000fe20000000f00 */
[----:B------:R-:W-:-:S05]  /*cd10*/  IMAD.MOV.U32 R0, RZ, RZ, 0x1 ;  /* 0x00000001ff007424 */ /* 0x000fca00078e00ff */
[----:B------:R-:W1:Y:S02]  /*cd20*/  LDC R2, c[0x0][0xc34] ;  /* 0x00030d00ff027b82 */ /* 0x000e640000000800 */
[----:B-1----:R-:W-:-:S13]  /*cd30*/  ISETP.LE.AND P0, PT, R2, UR9, PT ;  /* 0x0000000902007c0c */ /* 0x002fda000bf03270 */
[----:B------:R-:W-:Y:S05]  /*cd40*/  @P0 BRA `(.L_x_40) ;  /* 0x0000003400c40947 */ /* 0x000fea0003800000 */
[----:B------:R-:W2:Y:S01]  /*cd50*/  LDL R3, [R1+0xc] ;  /* 0x00000c0001037983 */ /* 0x000ea20000100800 */
[----:B------:R-:W-:Y:S01]  /*cd60*/  IMAD.SHL.U32 R26, R27, 0x8, RZ ;  /* 0x000000081b1a7824 */ /* 0x000fe200078e00ff */
[----:B------:R-:W-:Y:S01]  /*cd70*/  ULDC.64 UR6, c[0x0][0x2f0] ;  /* 0x0000bc0000067ab9 */ /* 0x000fe20000000a00 */
[----:B------:R-:W-:Y:S01]  /*cd80*/  ULDC.64 UR4, c[0x0][0x418] ;  /* 0x0001060000047ab9 */ /* 0x000fe20000000a00 */
[----:B------:R-:W-:Y:S01]  /*cd90*/  ULDC UR8, c[0x0][0x2b8] ;  /* 0x0000ae0000087ab9 */ /* 0x000fe20000000800 */
[----:B------:R-:W-:Y:S01]  /*cda0*/  UISETP.NE.U32.AND UP0, UPT, UR4, URZ, UPT ;  /* 0x0000003f0400728c */ /* 0x000fe2000bf05070 */
[C---:B------:R-:W-:Y:S01]  /*cdb0*/  LOP3.LUT R0, R26.reuse, 0x1f8, RZ, 0xc0, !PT ;  /* 0x000001f81a007812 */ /* 0x040fe200078ec0ff */
[----:B------:R-:W-:Y:S01]  /*cdc0*/  UMOV UR39, 0x400 ;  /* 0x0000040000277882 */ /* 0x000fe20000000000 */
[----:B------:R-:W-:Y:S01]  /*cdd0*/  LOP3.LUT R37, R26, 0x38, RZ, 0xc0, !PT ;  /* 0x000000381a257812 */ /* 0x000fe200078ec0ff */
[----:B------:R-:W-:Y:S01]  /*cde0*/  UISETP.NE.AND.EX UP0, UPT, UR5, URZ, UPT, UP0 ;  /* 0x0000003f0500728c */ /* 0x000fe2000bf05300 */
[----:B------:R-:W-:Y:S01]  /*cdf0*/  LOP3.LUT R16, R16, 0xfffffffb, RZ, 0xc0, !PT ;  /* 0xfffffffb10107812 */ /* 0x000fe200078ec0ff */
[----:B------:R-:W-:Y:S01]  /*ce00*/  ULDC UR4, c[0x0][0x424] ;  /* 0x0001090000047ab9 */ /* 0x000fe20000000800 */
[----:B------:R-:W-:Y:S01]  /*ce10*/  SHF.R.U32.HI R34, RZ, 0x3, R27 ;  /* 0x00000003ff227819 */ /* 0x000fe2000001161b */
[----:B------:R-:W-:Y:S01]  /*ce20*/  USEL UR4, UR4, 0x1, UP0 ;  /* 0x0000000104047887 */ /* 0x000fe20008000000 */
[----:B------:R-:W-:Y:S01]  /*ce30*/  STL [R1], RZ ;  /* 0x000000ff01007387 */ /* 0x000fe20000100800 */
[----:B------:R-:W-:Y:S01]  /*ce40*/  IMAD.U32 R36, RZ, RZ, UR9 ;  /* 0x00000009ff247e24 */ /* 0x000fe2000f8e00ff */
[----:B------:R-:W-:Y:S01]  /*ce50*/  LOP3.LUT R34, R34, 0xf, RZ, 0xc0, !PT ;  /* 0x0000000f22227812 */ /* 0x000fe200078ec0ff */
[----:B------:R-:W-:Y:S01]  /*ce60*/  UIMAD UR38, UR4, UR6, URZ ;  /* 0x00000006042672a4 */ /* 0x000fe2000f8e023f */
[----:B------:R-:W0:Y:S01]  /*ce70*/  S2UR UR6, SR_CgaCtaId ;  /* 0x00000000000679c3 */ /* 0x000e220000008800 */
[----:B------:R-:W-:Y:S01]  /*ce80*/  MOV R25, 0x1 ;  /* 0x0000000100197802 */ /* 0x000fe20000000f00 */
[----:B------:R-:W-:Y:S01]  /*ce90*/  IMAD.MOV.U32 R22, RZ, RZ, RZ ;  /* 0x000000ffff167224 */ /* 0x000fe200078e00ff */
[----:B------:R-:W-:Y:S01]  /*cea0*/  UIADD3 UR4, UR38, 0x4f, URZ ;  /* 0x0000004f26047890 */ /* 0x000fe2000fffe03f */
[----:B------:R-:W-:Y:S01]  /*ceb0*/  ULDC UR40, c[0x0][0x448] ;  /* 0x0001120000287ab9 */ /* 0x000fe20000000800 */
[----:B------:R-:W-:-:S02]  /*cec0*/  ULDC UR43, c[0x0][0xc] ;  /* 0x00000300002b7ab9 */ /* 0x000fc40000000800 */
[----:B------:R-:W-:-:S04]  /*ced0*/  UIMAD.WIDE UR4, UR4, 0x66666667, URZ ;  /* 0x66666667040478a5 */ /* 0x000fc8000f8e023f */
[----:B------:R-:W-:-:S04]  /*cee0*/  USHF.R.U32.HI UR4, URZ, 0x1f, UR5 ;  /* 0x0000001f3f047899 */ /* 0x000fc80008011605 */
[----:B------:R-:W-:-:S03]  /*cef0*/  ULEA.HI.SX32 UR5, UR5, UR4, 0x1b ;  /* 0x0000000405057291 */ /* 0x000fc6000f8fda3f */
[----:B------:R-:W-:Y:S01]  /*cf00*/  ULDC UR4, c[0x0][0x288] ;  /* 0x0000a20000047ab9 */ /* 0x000fe20000000800 */
[----:B------:R-:W-:Y:S02]  /*cf10*/  UIADD3 UR44, UR5, -0x1, URZ ;  /* 0xffffffff052c7890 */ /* 0x000fe4000fffe03f */
[----:B------:R-:W-:Y:S02]  /*cf20*/  UIMAD UR40, UR40, UR4, URZ ;  /* 0x00000004282872a4 */ /* 0x000fe4000f8e023f */
[----:B------:R-:W-:Y:S02]  /*cf30*/  UIADD3 UR41, UR5, -0x2, URZ ;  /* 0xfffffffe05297890 */ /* 0x000fe4000fffe03f */
[----:B0-----:R-:W-:Y:S02]  /*cf40*/  ULEA UR39, UR6, UR39, 0x18 ;  /* 0x0000002706277291 */ /* 0x001fe4000f8ec03f */
[----:B------:R-:W-:-:S06]  /*cf50*/  UIMAD UR6, UR44, -0x50, UR38 ;  /* 0xffffffb02c0678a4 */ /* 0x000fcc000f8e0226 */
[----:B------:R-:W-:Y:S02]  /*cf60*/  IADD3 R33, -R34, UR6, RZ ;  /* 0x0000000622217c10 */ /* 0x000fe4000fffe1ff */
[----:B--2---:R-:W-:Y:S02]  /*cf70*/  R2UR UR10, R3 ;  /* 0x00000000030a72ca */ /* 0x004fe400000e0000 */
[----:B------:R-:W-:Y:S02]  /*cf80*/  LOP3.LUT R3, R0, 0x38, R27, 0x78, !PT ;  /* 0x0000003800037812 */ /* 0x000fe400078e781b */
[----:B------:R-:W-:Y:S02]  /*cf90*/  LOP3.LUT R0, R37, 0x40, RZ, 0xfc, !PT ;  /* 0x0000004025007812 */ /* 0x000fe400078efcff */
[----:B------:R-:W-:Y:S02]  /*cfa0*/  SHF.L.U32 R27, R27, 0x4, RZ ;  /* 0x000000041b1b7819 */ /* 0x000fe400000006ff */
[----:B------:R-:W-:-:S02]  /*cfb0*/  ISETP.GE.AND P2, PT, R0, UR7, PT ;  /* 0x0000000700007c0c */ /* 0x000fc4000bf46270 */
[C---:B------:R-:W-:Y:S02]  /*cfc0*/  ISETP.GE.AND P1, PT, R0.reuse, UR8, PT ;  /* 0x0000000800007c0c */ /* 0x040fe4000bf26270 */
[----:B------:R-:W-:Y:S01]  /*cfd0*/  ISETP.GE.AND P0, PT, R0, UR7, PT ;  /* 0x0000000700007c0c */ /* 0x000fe2000bf06270 */
[----:B------:R-:W-:Y:S01]  /*cfe0*/  ULOP3.LUT UR42, UR10, 0x2, URZ, 0xfc, !UPT ;  /* 0x000000020a2a7892 */ /* 0x000fe2000f8efc3f */
[----:B------:R-:W-:Y:S02]  /*cff0*/  LOP3.LUT R0, R37, 0x80, RZ, 0xfc, !PT ;  /* 0x0000008025007812 */ /* 0x000fe400078efcff */
[----:B------:R-:W-:Y:S02]  /*d000*/  LOP3.LUT R27, R34, 0x70, R27, 0xf8, !PT ;  /* 0x00000070221b7812 */ /* 0x000fe400078ef81b */
[----:B------:R-:W-:-:S03]  /*d010*/  LOP3.LUT R26, R3, 0x200, R26, 0xf8, !PT ;  /* 0x00000200031a7812 */ /* 0x000fc600078ef81a */
[----:B------:R-:W-:Y:S02]  /*d020*/  @P2 LOP3.LUT R16, R16, 0x4, RZ, 0xfc, !PT ;  /* 0x0000000410102812 */ /* 0x000fe400078efcff */
[----:B------:R-:W-:Y:S02]  /*d030*/  ISETP.GE.AND P2, PT, R0, UR7, PT ;  /* 0x0000000700007c0c */ /* 0x000fe4000bf46270 */
[----:B------:R-:W-:-:S04]  /*d040*/  LOP3.LUT R16, R16, 0xffffdfff, RZ, 0xc0, !PT ;  /* 0xffffdfff10107812 */ /* 0x000fc800078ec0ff */
[----:B------:R-:W-:Y:S02]  /*d050*/  @P1 LOP3.LUT R16, R16, 0x2000, RZ, 0xfc, !PT ;  /* 0x0000200010101812 */ /* 0x000fe400078efcff */
[----:B------:R-:W-:Y:S02]  /*d060*/  ISETP.GE.AND P1, PT, R0, UR8, PT ;  /* 0x0000000800007c0c */ /* 0x000fe4000bf26270 */
[----:B------:R-:W-:-:S04]  /*d070*/  LOP3.LUT R16, R16, 0xffffffbf, RZ, 0xc0, !PT ;  /* 0xffffffbf10107812 */ /* 0x000fc800078ec0ff */
[----:B------:R-:W-:Y:S02]  /*d080*/  @P0 LOP3.LUT R16, R16, 0x40, RZ, 0xfc, !PT ;  /* 0x0000004010100812 */ /* 0x000fe400078efcff */
[----:B------:R-:W-:Y:S01]  /*d090*/  ISETP.GE.AND P0, PT, R0, UR7, PT ;  /* 0x0000000700007c0c */ /* 0x000fe2000bf06270 */
[----:B------:R-:W-:Y:S01]  /*d0a0*/  IMAD.U32 R0, RZ, RZ, UR44 ;  /* 0x0000002cff007e24 */ /* 0x000fe2000f8e00ff */
[----:B------:R-:W-:-:S03]  /*d0b0*/  LOP3.LUT R16, R16, 0xfffffffd, RZ, 0xc0, !PT ;  /* 0xfffffffd10107812 */ /* 0x000fc600078ec0ff */
[----:B------:R-:W-:Y:S01]  /*d0c0*/  IMAD R2, R0, 0x50, R27 ;  /* 0x0000005000027824 */ /* 0x000fe200078e021b */
[----:B------:R-:W-:Y:S02]  /*d0d0*/  @P2 LOP3.LUT R16, R16, 0x2, RZ, 0xfc, !PT ;  /* 0x0000000210102812 */ /* 0x000fe400078efcff */
[C---:B------:R-:W-:Y:S02]  /*d0e0*/  LOP3.LUT R0, R37.reuse, 0xc0, RZ, 0xfc, !PT ;  /* 0x000000c025007812 */ /* 0x040fe400078efcff */
[----:B------:R-:W-:Y:S01]  /*d0f0*/  LOP3.LUT R16, R16, 0xffffefff, RZ, 0xc0, !PT ;  /* 0xffffefff10107812 */ /* 0x000fe200078ec0ff */
[----:B------:R0:W-:Y:S01]  /*d100*/  STL [R1+0x8], R2 ;  /* 0x0000080201007387 */ /* 0x0001e20000100800 */
[----:B------:R-:W-:Y:S02]  /*d110*/  ISETP.GE.AND P2, PT, R37, UR7, PT ;  /* 0x0000000725007c0c */ /* 0x000fe4000bf46270 */
[----:B------:R-:W-:-:S04]  /*d120*/  @P1 LOP3.LUT R16, R16, 0x1000, RZ, 0xfc, !PT ;  /* 0x0000100010101812 */ /* 0x000fc800078efcff */
[----:B------:R-:W-:-:S04]  /*d130*/  LOP3.LUT R16, R16, 0xffffffdf, RZ, 0xc0, !PT ;  /* 0xffffffdf10107812 */ /* 0x000fc800078ec0ff */
[----:B------:R-:W-:Y:S02]  /*d140*/  @P0 LOP3.LUT R16, R16, 0x20, RZ, 0xfc, !PT ;  /* 0x0000002010100812 */ /* 0x000fe400078efcff */
[----:B------:R-:W-:Y:S02]  /*d150*/  ISETP.GE.AND P0, PT, R2, UR38, PT ;  /* 0x0000002602007c0c */ /* 0x000fe4000bf06270 */
[----:B------:R-:W-:Y:S02]  /*d160*/  LOP3.LUT R16, R16, 0xfffffffe, RZ, 0xc0, !PT ;  /* 0xfffffffe10107812 */ /* 0x000fe400078ec0ff */
[----:B------:R-:W-:Y:S02]  /*d170*/  ISETP.LT.U32.AND P1, PT, R27, 0x50, !P0 ;  /* 0x000000501b00780c */ /* 0x000fe40004721070 */
[----:B------:R-:W-:Y:S02]  /*d180*/  ISETP.GE.AND P0, PT, R0, UR7, PT ;  /* 0x0000000700007c0c */ /* 0x000fe4000bf06270 */
[----:B------:R-:W-:-:S02]  /*d190*/  LOP3.LUT R16, R16, 0xfffffbff, RZ, 0xc0, !PT ;  /* 0xfffffbff10107812 */ /* 0x000fc400078ec0ff */
[----:B0-----:R-:W-:-:S05]  /*d1a0*/  LEA R2, R26, UR39, 0x1 ;  /* 0x000000271a027c11 */ /* 0x001fca000f8e08ff */
[----:B------:R0:W-:Y:S02]  /*d1b0*/  STL [R1+0x4], R2 ;  /* 0x0000040201007387 */ /* 0x0001e40000100800 */
[----:B------:R-:W-:Y:S02]  /*d1c0*/  @P1 LOP3.LUT R16, R16, 0x400, RZ, 0xfc, !PT ;  /* 0x0000040010101812 */ /* 0x000fe400078efcff */
[----:B------:R-:W-:Y:S02]  /*d1d0*/  ISETP.GE.AND P1, PT, R0, UR8, PT ;  /* 0x0000000800007c0c */ /* 0x000fe4000bf26270 */
[----:B------:R-:W-:Y:S02]  /*d1e0*/  @P0 LOP3.LUT R16, R16, 0x1, RZ, 0xfc, !PT ;  /* 0x0000000110100812 */ /* 0x000fe400078efcff */
[----:B------:R-:W-:Y:S02]  /*d1f0*/  ISETP.GE.AND P0, PT, R0, UR7, PT ;  /* 0x0000000700007c0c */ /* 0x000fe4000bf06270 */
[----:B------:R-:W-:-:S07]  /*d200*/  LOP3.LUT R16, R16, 0xfffff7ff, RZ, 0xc0, !PT ;  /* 0xfffff7ff10107812 */ /* 0x000fce00078ec0ff */
[----:B------:R-:W-:Y:S02]  /*d210*/  @P1 LOP3.LUT R16, R16, 0x800, RZ, 0xfc, !PT ;  /* 0x0000080010101812 */ /* 0x000fe400078efcff */
[----:B------:R-:W-:Y:S02]  /*d220*/  ISETP.GE.AND P1, PT, R37, UR7, PT ;  /* 0x0000000725007c0c */ /* 0x000fe4000bf26270 */
[----:B------:R-:W-:-:S04]  /*d230*/  LOP3.LUT R16, R16, 0xffffffef, RZ, 0xc0, !PT ;  /* 0xffffffef10107812 */ /* 0x000fc800078ec0ff */
[----:B------:R-:W-:Y:S02]  /*d240*/  @P0 LOP3.LUT R16, R16, 0x10, RZ, 0xfc, !PT ;  /* 0x0000001010100812 */ /* 0x000fe400078efcff */
[----:B------:R-:W-:Y:S02]  /*d250*/  ISETP.GE.AND P0, PT, R37, UR8, PT ;  /* 0x0000000825007c0c */ /* 0x000fe4000bf06270 */
[----:B------:R-:W-:-:S04]  /*d260*/  LOP3.LUT R16, R16, 0xfffffff7, RZ, 0xc0, !PT ;  /* 0xfffffff710107812 */ /* 0x000fc800078ec0ff */
[----:B------:R-:W-:-:S04]  /*d270*/  @P2 LOP3.LUT R16, R16, 0x8, RZ, 0xfc, !PT ;  /* 0x0000000810102812 */ /* 0x000fc800078efcff */
[----:B------:R-:W-:-:S04]  /*d280*/  LOP3.LUT R16, R16, 0xffffbfff, RZ, 0xc0, !PT ;  /* 0xffffbfff10107812 */ /* 0x000fc800078ec0ff */
[----:B------:R-:W-:-:S04]  /*d290*/  LOP3.LUT R16, R16, 0xffffff7f, RZ, 0xc0, !PT ;  /* 0xffffff7f10107812 */ /* 0x000fc800078ec0ff */
[----:B------:R-:W-:-:S04]  /*d2a0*/  @P1 LOP3.LUT R16, R16, 0x80, RZ, 0xfc, !PT ;  /* 0x0000008010101812 */ /* 0x000fc800078efcff */
[----:B0-----:R-:W-:-:S07]  /*d2b0*/  @P0 LOP3.LUT R16, R16, 0x4000, RZ, 0xfc, !PT ;  /* 0x0000400010100812 */ /* 0x001fce00078efcff */
.L_x_77:
[----:B0-----:R-:W0:Y:S01]  /*d2c0*/  LDC R0, c[0x0][0xc38] ;  /* 0x00030e00ff007b82 */ /* 0x001e220000000800 */
[----:B------:R-:W-:Y:S01]  /*d2d0*/  IMAD.MOV.U32 R24, RZ, RZ, R36 ;  /* 0x000000ffff187224 */ /* 0x000fe200078e0024 */
[----:B------:R-:W-:Y:S05]  /*d2e0*/  YIELD ;  /* 0x0000000000007946 */ /* 0x000fea0003800000 */
[----:B------:R-:W-:Y:S01]  /*d2f0*/  ULDC.64 UR4, c[0x0][0xa28] ;  /* 0x00028a0000047ab9 */ /* 0x000fe20000000a00 */
[----:B------:R-:W-:Y:S01]  /*d300*/  IMAD.MOV.U32 R31, RZ, RZ, RZ ;  /* 0x000000ffff1f7224 */ /* 0x000fe200078e00ff */
[----:B0-----:R-:W-:-:S13]  /*d310*/  ISETP.NE.AND P0, PT, R0, 0x1, PT ;  /* 0x000000010000780c */ /* 0x001fda0003f05270 */
[----:B------:R-:W0:Y:S08]  /*d320*/  @P0 LDC R3, c[0x0][0xc3c] ;  /* 0x00030f00ff030b82 */ /* 0x000e300000000800 */
[----:B------:R-:W1:Y:S01]  /*d330*/  @P0 LDC R5, c[0x0][0xc40] ;  /* 0x00031000ff050b82 */ /* 0x000e620000000800 */
[----:B0-----:R-:W-:-:S05]  /*d340*/  @P0 IMAD.HI.U32 R0, R36, R3, RZ ;  /* 0x0000000324000227 */ /* 0x001fca00078e00ff */
[----:B-1----:R-:W-:Y:S02]  /*d350*/  @P0 SHF.R.U32.HI R24, RZ, R5, R0 ;  /* 0x00000005ff180219 */ /* 0x002fe40000011600 */
[----:B------:R-:W0:Y:S02]  /*d360*/  LDC R0, c[0x0][0xc44] ;  /* 0x00031100ff007b82 */ /* 0x000e240000000800 */
[----:B------:R-:W-:Y:S02]  /*d370*/  MOV R23, R24 ;  /* 0x0000001800177202 */ /* 0x000fe40000000f00 */
[----:B0-----:R-:W-:-:S13]  /*d380*/  ISETP.NE.AND P0, PT, R0, 0x1, PT ;  /* 0x000000010000780c */ /* 0x001fda0003f05270 */
[----:B------:R-:W0:Y:S02]  /*d390*/  @P0 LDC.64 R2, c[0x0][0xc48] ;  /* 0x00031200ff020b82 */ /* 0x000e240000000a00 */
[----:B0-----:R-:W-:-:S05]  /*d3a0*/  @P0 IMAD.HI.U32 R0, R24, R2, RZ ;  /* 0x0000000218000227 */ /* 0x001fca00078e00ff */
[----:B------:R-:W-:Y:S02]  /*d3b0*/  @P0 SHF.R.U32.HI R23, RZ, R3, R0 ;  /* 0x00000003ff170219 */ /* 0x000fe40000011600 */
[----:B------:R-:W-:-:S04]  /*d3c0*/  ISETP.NE.U32.AND P0, PT, RZ, UR4, PT ;  /* 0x00000004ff007c0c */ /* 0x000fc8000bf05070 */
[----:B------:R-:W-:-:S13]  /*d3d0*/  ISETP.NE.AND.EX P0, PT, RZ, UR5, PT, P0 ;  /* 0x00000005ff007c0c */ /* 0x000fda000bf05300 */
[----:B------:R-:W0:Y:S01]  /*d3e0*/  @P0 LDC.64 R2, c[0x0][0xa28] ;  /* 0x00028a00ff020b82 */ /* 0x000e220000000a00 */
[----:B------:R-:W-:-:S04]  /*d3f0*/  UIADD3 UR4, UR39, 0x24400, URZ ;  /* 0x0002440027047890 */ /* 0x000fc8000fffe03f */
[----:B------:R-:W-:Y:S01]  /*d400*/  ULOP3.LUT UP0, URZ, UR4, 0x3ff, URZ, 0xc0, !UPT ;  /* 0x000003ff043f7892 */ /* 0x000fe2000f80c03f */
[----:B0-----:R-:W-:-:S05]  /*d410*/  @P0 IMAD.WIDE R2, R23, 0x4, R2 ;  /* 0x0000000417020825 */ /* 0x001fca00078e0202 */
[----:B------:R0:W5:Y:S01]  /*d420*/  @P0 LDG.E R31, desc[UR36][R2.64] ;  /* 0x00000024021f0981 */ /* 0x000162000c1e1900 */
[----:B------:R-:W-:-:S13]  /*d430*/  PLOP3.LUT P0, PT, PT, PT, UP0, 0x80, 0x0 ;  /* 0x000000000000781c */ /* 0x000fda0003f0f008 */
[----:B0-----:R-:W-:Y:S05]  /*d440*/  @!P0 BRA `(.L_x_41) ;  /* 0x0000000000408947 */ /* 0x001fea0003800000 */
[----:B------:R-:W-:Y:S01]  /*d450*/  MOV R2, 0x0 ;  /* 0x0000000000027802 */ /* 0x000fe20000000f00 */
[----:B------:R-:W-:Y:S01]  /*d460*/  ULDC.64 UR4, c[0x4][0x138] ;  /* 0x01004e0000047ab9 */ /* 0x000fe20000000a00 */
[----:B------:R-:W-:Y:S01]  /*d470*/  ULDC.64 UR6, c[0x4][0x140] ;  /* 0x0100500000067ab9 */ /* 0x000fe20000000a00 */
[----:B------:R-:W-:Y:S01]  /*d480*/  IMAD.U32 R4, RZ, RZ, UR4 ;  /* 0x00000004ff047e24 */ /* 0x000fe2000f8e00ff */
[----:B------:R-:W-:Y:S01]  /*d490*/  MOV R5, UR5 ;  /* 0x0000000500057c02 */ /* 0x000fe20008000f00 */
[----:B------:R-:W-:Y:S01]  /*d4a0*/  ULDC.64 UR4, c[0x4][0x98] ;  /* 0x0100260000047ab9 */ /* 0x000fe20000000a00 */
[----:B------:R-:W0:Y:S01]  /*d4b0*/  LDC.64 R2, c[0x4][R2] ;  /* 0x0100000002027b82 */ /* 0x000e220000000a00 */
[----:B------:R-:W-:Y:S01]  /*d4c0*/  IMAD.U32 R6, RZ, RZ, UR6 ;  /* 0x00000006ff067e24 */ /* 0x000fe2000f8e00ff */
[----:B------:R-:W-:Y:S01]  /*d4d0*/  MOV R10, UR4 ;  /* 0x00000004000a7c02 */ /* 0x000fe20008000f00 */
[----:B------:R-:W-:Y:S01]  /*d4e0*/  IMAD.U32 R7, RZ, RZ, UR7 ;  /* 0x00000007ff077e24 */ /* 0x000fe2000f8e00ff */
[----:B------:R-:W-:Y:S01]  /*d4f0*/  MOV R12, 0x1 ;  /* 0x00000001000c7802 */ /* 0x000fe20000000f00 */
[----:B------:R-:W-:-:S02]  /*d500*/  IMAD.U32 R11, RZ, RZ, UR5 ;  /* 0x00000005ff0b7e24 */ /* 0x000fc4000f8e00ff */
[----:B------:R-:W-:Y:S02]  /*d510*/  IMAD.MOV.U32 R8, RZ, RZ, 0x70 ;  /* 0x00000070ff087424 */ /* 0x000fe400078e00ff */
[----:B------:R-:W-:-:S07]  /*d520*/  IMAD.MOV.U32 R13, RZ, RZ, RZ ;  /* 0x000000ffff0d7224 */ /* 0x000fce00078e00ff */
[----:B------:R-:W-:-:S07]  /*d530*/  LEPC R20, `(.L_x_41) ;  /* 0x000000001014794e */ /* 0x000fce0000000000 */
[----:B0----5:R-:W-:Y:S05]  /*d540*/  CALL.ABS.NOINC R2 ;  /* 0x0000000002007343 */ /* 0x021fea0003c00000 */
.L_x_41:
[----:B------:R-:W-:-:S04]  /*d550*/  UIADD3 UR4, UR39, 0x400, URZ ;  /* 0x0000040027047890 */ /* 0x000fc8000fffe03f */
[----:B------:R-:W-:-:S06]  /*d560*/  ULOP3.LUT UP0, URZ, UR4, 0x3ff, URZ, 0xc0, !UPT ;  /* 0x000003ff043f7892 */ /* 0x000fcc000f80c03f */
[----:B------:R-:W-:-:S13]  /*d570*/  PLOP3.LUT P0, PT, PT, PT, UP0, 0x80, 0x0 ;  /* 0x000000000000781c */ /* 0x000fda0003f0f008 */
[----:B------:R-:W-:Y:S05]  /*d580*/  @!P0 BRA `(.L_x_42) ;  /* 0x00000000007c8947 */ /* 0x000fea0003800000 */
[----:B------:R-:W-:Y:S01]  /*d590*/  MOV R17, 0x0 ;  /* 0x0000000000117802 */ /* 0x000fe20000000f00 */
[----:B------:R-:W-:Y:S01]  /*d5a0*/  ULDC.64 UR6, c[0x4][0x138] ;  /* 0x01004e0000067ab9 */ /* 0x000fe20000000a00 */
[----:B------:R-:W-:Y:S01]  /*d5b0*/  ULDC.64 UR8, c[0x4][0x140] ;  /* 0x0100500000087ab9 */ /* 0x000fe20000000a00 */
[----:B------:R-:W-:Y:S01]  /*d5c0*/  ULDC.64 UR4, c[0x4][0xa0] ;  /* 0x0100280000047ab9 */ /* 0x000fe20000000a00 */
[----:B------:R0:W1:Y:S01]  /*d5d0*/  LDC.64 R2, c[0x4][R17] ;  /* 0x0100000011027b82 */ /* 0x0000620000000a00 */
[----:B------:R-:W-:Y:S01]  /*d5e0*/  IMAD.U32 R4, RZ, RZ, UR6 ;  /* 0x00000006ff047e24 */ /* 0x000fe2000f8e00ff */
[----:B------:R-:W-:Y:S01]  /*d5f0*/  MOV R5, UR7 ;  /* 0x0000000700057c02 */ /* 0x000fe20008000f00 */
[----:B------:R-:W-:Y:S01]  /*d600*/  IMAD.U32 R6, RZ, RZ, UR8 ;  /* 0x00000008ff067e24 */ /* 0x000fe2000f8e00ff */
[----:B------:R-:W-:Y:S01]  /*d610*/  MOV R10, UR4 ;  /* 0x00000004000a7c02 */ /* 0x000fe20008000f00 */
[----:B------:R-:W-:Y:S01]  /*d620*/  IMAD.U32 R7, RZ, RZ, UR9 ;  /* 0x00000009ff077e24 */ /* 0x000fe2000f8e00ff */
[----:B------:R-:W-:Y:S01]  /*d630*/  MOV R12, 0x1 ;  /* 0x00000001000c7802 */ /* 0x000fe20000000f00 */
[----:B------:R-:W-:-:S02]  /*d640*/  IMAD.U32 R11, RZ, RZ, UR5 ;  /* 0x00000005ff0b7e24 */ /* 0x000fc4000f8e00ff */
[----:B------:R-:W-:Y:S02]  /*d650*/  IMAD.MOV.U32 R8, RZ, RZ, 0x70 ;  /* 0x00000070ff087424 */ /* 0x000fe400078e00ff */
[----:B0-----:R-:W-:-:S07]  /*d660*/  IMAD.MOV.U32 R13, RZ, RZ, RZ ;  /* 0x000000ffff0d7224 */ /* 0x001fce00078e00ff */
[----:B------:R-:W-:-:S07]  /*d670*/  LEPC R20, `(.L_x_43) ;  /* 0x000000001014794e */ /* 0x000fce0000000000 */
[----:B-1---5:R-:W-:Y:S05]  /*d680*/  CALL.ABS.NOINC R2 ;  /* 0x0000000002007343 */ /* 0x022fea0003c00000 */
.L_x_43:
[----:B------:R0:W1:Y:S01]  /*d690*/  LDC.64 R2, c[0x4][R17] ;  /* 0x0100000011027b82 */ /* 0x0000620000000a00 */
[----:B------:R-:W-:Y:S01]  /*d6a0*/  ULDC.64 UR4, c[0x4][0x138] ;  /* 0x01004e0000047ab9 */ /* 0x000fe20000000a00 */
[----:B------:R-:W-:Y:S01]  /*d6b0*/  ULDC.64 UR6, c[0x4][0x140] ;  /* 0x0100500000067ab9 */ /* 0x000fe20000000a00 */
[----:B------:R-:W-:Y:S01]  /*d6c0*/  IMAD.U32 R4, RZ, RZ, UR4 ;  /* 0x00000004ff047e24 */ /* 0x000fe2000f8e00ff */
[----:B------:R-:W-:Y:S01]  /*d6d0*/  MOV R5, UR5 ;  /* 0x0000000500057c02 */ /* 0x000fe20008000f00 */
[----:B------:R-:W-:Y:S01]  /*d6e0*/  ULDC.64 UR4, c[0x4][0xa8] ;  /* 0x01002a0000047ab9 */ /* 0x000fe20000000a00 */
        /* <DEDUP_REMOVED lines=8> */
[----:B-1----:R-:W-:Y:S05]  /*d770*/  CALL.ABS.NOINC R2 ;  /* 0x0000000002007343 */ /* 0x002fea0003c00000 */
.L_x_42:
[----:B------:R-:W-:Y:S01]  /*d780*/  ULDC.64 UR4, c[0x0][0x9f8] ;  /* 0x00027e0000047ab9 */ /* 0x000fe20000000a00 */
[----:B------:R-:W-:Y:S01]  /*d790*/  IMAD.MOV.U32 R30, RZ, RZ, R23 ;  /* 0x000000ffff1e7224 */ /* 0x000fe200078e0017 */
[----:B------:R-:W-:Y:S01]  /*d7a0*/  ISETP.NE.U32.AND P0, PT, RZ, UR4, PT ;  /* 0x00000004ff007c0c */ /* 0x000fe2000bf05070 */
[----:B------:R-:W0:Y:S01]  /*d7b0*/  LDC R8, c[0x0][0x430] ;  /* 0x00010c00ff087b82 */ /* 0x000e220000000800 */
[----:B------:R-:W-:Y:S01]  /*d7c0*/  IADD3 R19, -R23, RZ, RZ ;  /* 0x000000ff17137210 */ /* 0x000fe20007ffe1ff */
[----:B------:R-:W-:Y:S01]  /*d7d0*/  ULDC UR4, c[0x0][0xc44] ;  /* 0x0003110000047ab9 */ /* 0x000fe20000000800 */
[----:B------:R-:W-:-:S13]  /*d7e0*/  ISETP.NE.AND.EX P0, PT, RZ, UR5, PT, P0 ;  /* 0x00000005ff007c0c */ /* 0x000fda000bf05300 */
[----:B------:R-:W1:Y:S02]  /*d7f0*/  @P0 LDC.64 R2, c[0x0][0x9f8] ;  /* 0x00027e00ff020b82 */ /* 0x000e640000000a00 */
[----:B-1----:R-:W-:-:S05]  /*d800*/  @P0 IMAD.WIDE R2, R23, 0x4, R2 ;  /* 0x0000000417020825 */ /* 0x002fca00078e0202 */
[----:B------:R1:W5:Y:S01]  /*d810*/  @P0 LDG.E R30, desc[UR36][R2.64] ;  /* 0x00000024021e0981 */ /* 0x000362000c1e1900 */
[----:B------:R-:W-:Y:S01]  /*d820*/  UMOV UR5, 0xffffffff ;  /* 0xffffffff00057882 */ /* 0x000fe20000000000 */
[----:B------:R-:W-:Y:S02]  /*d830*/  IMAD R19, R19, UR4, R24 ;  /* 0x0000000413137c24 */ /* 0x000fe4000f8e0218 */
[----:B0-----:R-:W-:Y:S05]  /*d840*/  BRA.DIV UR5, `(.L_x_44) ;  /* 0x0000003205547947 */ /* 0x001fea000b800000 */
.L_x_94:
[----:B------:R-:W2:Y:S01]  /*d850*/  LDL R0, [R1+0x8] ;  /* 0x0000080001007983 */ /* 0x000ea20000100800 */
[----:B------:R-:W-:Y:S02]  /*d860*/  ISETP.NE.AND P0, PT, R8, 0x1, PT ;  /* 0x000000010800780c */ /* 0x000fe40003f05270 */
[C---:B------:R-:W-:Y:S02]  /*d870*/  LOP3.LUT P1, RZ, R16.reuse, 0x400, RZ, 0xc0, !PT ;  /* 0x0000040010ff7812 */ /* 0x040fe4000782c0ff */
[----:B-----5:R-:W-:Y:S02]  /*d880*/  SHF.R.S32.HI R32, RZ, 0x1f, R30 ;  /* 0x0000001fff207819 */ /* 0x020fe4000001141e */
[----:B------:R-:W-:-:S07]  /*d890*/  LOP3.LUT R16, R16, 0xfffffdff, RZ, 0xc0, !PT ;  /* 0xfffffdff10107812 */ /* 0x000fce00078ec0ff */
[----:B-1----:R-:W0:Y:S01]  /*d8a0*/  @P0 LDC R3, c[0x0][0x434] ;  /* 0x00010d00ff030b82 */ /* 0x002e220000000800 */
[----:B------:R-:W-:-:S07]  /*d8b0*/  @P0 LOP3.LUT R16, R16, 0x200, RZ, 0xfc, !PT ;  /* 0x0000020010100812 */ /* 0x000fce00078efcff */
[----:B------:R-:W1:Y:S08]  /*d8c0*/  @P0 LDC R5, c[0x0][0x438] ;  /* 0x00010e00ff050b82 */ /* 0x000e700000000800 */
[----:B------:R-:W3:Y:S01]  /*d8d0*/  @P1 LDC.64 R6, c[0x0][0x428] ;  /* 0x00010a00ff061b82 */ /* 0x000ee20000000a00 */
[----:B------:R-:W-:Y:S02]  /*d8e0*/  LOP3.LUT R16, R16, 0xfffffeff, RZ, 0xc0, !PT ;  /* 0xfffffeff10107812 */ /* 0x000fe400078ec0ff */
[----:B------:R-:W-:Y:S01]  /*d8f0*/  SHF.R.S32.HI R29, RZ, 0x1f, R19 ;  /* 0x0000001fff1d7819 */ /* 0x000fe20000011413 */
[----:B--2---:R-:W-:-:S04]  /*d900*/  IMAD.IADD R0, R0, 0x1, R31 ;  /* 0x0000000100007824 */ /* 0x004fc800078e021f */
[----:B0-----:R-:W-:-:S04]  /*d910*/  @P0 IMAD.HI.U32 R2, R0, R3, RZ ;  /* 0x0000000300020227 */ /* 0x001fc800078e00ff */
[----:B------:R-:W-:Y:S01]  /*d920*/  IMAD.MOV.U32 R9, RZ, RZ, R0 ;  /* 0x000000ffff097224 */ /* 0x000fe200078e0000 */
[----:B-1----:R-:W-:Y:S01]  /*d930*/  @P0 SHF.R.U32.HI R9, RZ, R5, R2 ;  /* 0x00000005ff090219 */ /* 0x002fe20000011602 */
[----:B---3--:R-:W-:Y:S01]  /*d940*/  @P1 IMAD R2, R32, R6, RZ ;  /* 0x0000000620021224 */ /* 0x008fe200078e02ff */
[----:B------:R-:W0:Y:S02]  /*d950*/  @P1 LDC.64 R4, c[0x0][0x418] ;  /* 0x00010600ff041b82 */ /* 0x000e240000000a00 */
[----:B------:R-:W-:Y:S01]  /*d960*/  @P1 SHF.R.S32.HI R3, RZ, 0x1f, R9 ;  /* 0x0000001fff031819 */ /* 0x000fe20000011409 */
[----:B------:R-:W-:Y:S01]  /*d970*/  @P1 IMAD R7, R30, R7, R2 ;  /* 0x000000071e071224 */ /* 0x000fe200078e0202 */
[----:B------:R-:W-:-:S05]  /*d980*/  @P1 MOV R2, R9 ;  /* 0x0000000900021202 */ /* 0x000fca0000000f00 */
[----:B------:R-:W-:-:S04]  /*d990*/  @P1 IMAD.WIDE.U32 R2, R30, R6, R2 ;  /* 0x000000061e021225 */ /* 0x000fc800078e0002 */
[----:B------:R-:W-:Y:S02]  /*d9a0*/  @P1 IMAD.IADD R3, R3, 0x1, R7 ;  /* 0x0000000103031824 */ /* 0x000fe400078e0207 */
[----:B------:R-:W-:Y:S01]  /*d9b0*/  IMAD.MOV.U32 R6, RZ, RZ, RZ ;  /* 0x000000ffff067224 */ /* 0x000fe200078e00ff */
[----:B0-----:R-:W-:-:S04]  /*d9c0*/  @P1 LEA R4, P0, R2, R4, 0x2 ;  /* 0x0000000402041211 */ /* 0x001fc800078010ff */
[----:B------:R-:W-:Y:S02]  /*d9d0*/  @P1 LEA.HI.X R5, R2, R5, R3, 0x2, P0 ;  /* 0x0000000502051211 */ /* 0x000fe400000f1403 */
[----:B------:R-:W-:-:S03]  /*d9e0*/  IADD3 R3, -R9, RZ, RZ ;  /* 0x000000ff09037210 */ /* 0x000fc60007ffe1ff */
[----:B------:R0:W5:Y:S02]  /*d9f0*/  @P1 LDG.E R6, desc[UR36][R4.64] ;  /* 0x0000002404061981 */ /* 0x000164000c1e1900 */
[----:B0-----:R-:W-:Y:S02]  /*da00*/  IMAD R5, R8, R3, R0 ;  /* 0x0000000308057224 */ /* 0x001fe400078e0200 */
[----:B------:R-:W-:-:S05]  /*da10*/  IMAD.U32 R0, RZ, RZ, UR42 ;  /* 0x0000002aff007e24 */ /* 0x000fca000f8e00ff */
[----:B------:R-:W-:-:S13]  /*da20*/  ISETP.NE.AND P0, PT, R0, 0x3, PT ;  /* 0x000000030000780c */ /* 0x000fda0003f05270 */
[----:B------:R-:W-:Y:S01]  /*da30*/  @P0 LOP3.LUT R16, R16, 0x100, RZ, 0xfc, !PT ;  /* 0x0000010010100812 */ /* 0x000fe200078efcff */
[----:B------:R-:W-:Y:S06]  /*da40*/  @!P0 BRA `(.L_x_45) ;  /* 0x0000000000048947 */ /* 0x000fec0003800000 */
[----:B------:R-:W-:Y:S01]  /*da50*/  BPT.TRAP 0x1 ;  /* 0x000000040000795c */ /* 0x000fe20000300000 */
.L_x_45:
[----:B------:R-:W-:Y:S01]  /*da60*/  SHF.R.S32.HI R7, RZ, 0x1f, R5 ;  /* 0x0000001fff077819 */ /* 0x000fe20000011405 */
[----:B------:R-:W-:Y:S01]  /*da70*/  ULDC.64 UR4, c[0x0][0x328] ;  /* 0x0000ca0000047ab9 */ /* 0x000fe20000000a00 */
[----:B-----5:R-:W-:Y:S01]  /*da80*/  SHF.R.S32.HI R4, RZ, 0x1f, R6 ;  /* 0x0000001fff047819 */ /* 0x020fe20000011406 */
[----:B------:R-:W-:Y:S01]  /*da90*/  IMAD.WIDE.U32 R2, R5, UR4, RZ ;  /* 0x0000000405027c25 */ /* 0x000fe2000f8e00ff */
[----:B------:R-:W-:Y:S03]  /*daa0*/  BSSY B0, `(.L_x_46) ;  /* 0x0000015000007945 */ /* 0x000fe60003800000 */
[----:B------:R-:W-:-:S04]  /*dab0*/  IMAD R0, R7, UR4, RZ ;  /* 0x0000000407007c24 */ /* 0x000fc8000f8e02ff */
[----:B------:R-:W-:Y:S01]  /*dac0*/  IMAD R9, R5, UR5, R0 ;  /* 0x0000000505097c24 */ /* 0x000fe2000f8e0200 */
[----:B------:R-:W-:-:S03]  /*dad0*/  ULDC.64 UR4, c[0x0][0x338] ;  /* 0x0000ce0000047ab9 */ /* 0x000fc60000000a00 */
[----:B------:R-:W-:Y:S02]  /*dae0*/  IMAD.IADD R3, R3, 0x1, R9 ;  /* 0x0000000103037824 */ /* 0x000fe400078e0209 */
[----:B------:R-:W-:Y:S02]  /*daf0*/  IMAD R9, R4, UR4, RZ ;  /* 0x0000000404097c24 */ /* 0x000fe4000f8e02ff */
[----:B------:R-:W-:-:S04]  /*db00*/  IMAD.WIDE.U32 R2, R6, UR4, R2 ;  /* 0x0000000406027c25 */ /* 0x000fc8000f8e0002 */
[----:B------:R-:W-:Y:S01]  /*db10*/  IMAD R9, R6, UR5, R9 ;  /* 0x0000000506097c24 */ /* 0x000fe2000f8e0209 */
[----:B------:R-:W-:Y:S02]  /*db20*/  ULDC.64 UR4, c[0x0][0x330] ;  /* 0x0000cc0000047ab9 */ /* 0x000fe40000000a00 */
[----:B------:R-:W-:Y:S02]  /*db30*/  IMAD R0, R29, UR4, RZ ;  /* 0x000000041d007c24 */ /* 0x000fe4000f8e02ff */
[----:B------:R-:W-:Y:S02]  /*db40*/  IADD3 R3, R3, R9, RZ ;  /* 0x0000000903037210 */ /* 0x000fe40007ffe0ff */
[C---:B------:R-:W-:Y:S01]  /*db50*/  IMAD R9, R19.reuse, UR5, R0 ;  /* 0x0000000513097c24 */ /* 0x040fe2000f8e0200 */
[----:B------:R-:W-:Y:S01]  /*db60*/  LEA R0, R22, UR39, 0x3 ;  /* 0x0000002716007c11 */ /* 0x000fe2000f8e18ff */
[----:B------:R-:W-:Y:S01]  /*db70*/  IMAD.WIDE.U32 R2, R19, UR4, R2 ;  /* 0x0000000413027c25 */ /* 0x000fe2000f8e0002 */
[----:B------:R-:W-:-:S03]  /*db80*/  ULDC.64 UR4, c[0x0][0x318] ;  /* 0x0000c60000047ab9 */ /* 0x000fc60000000a00 */
[----:B------:R-:W-:Y:S01]  /*db90*/  IMAD.IADD R3, R3, 0x1, R9 ;  /* 0x0000000103037824 */ /* 0x000fe200078e0209 */
[----:B------:R-:W-:-:S04]  /*dba0*/  LEA R17, P0, R2, UR4, 0x1 ;  /* 0x0000000402117c11 */ /* 0x000fc8000f8008ff */
[----:B------:R-:W-:Y:S02]  /*dbb0*/  LEA.HI.X R18, R2, UR5, R3, 0x1, P0 ;  /* 0x0000000502127c11 */ /* 0x000fe400080f0c03 */
[----:B------:R-:W-:-:S06]  /*dbc0*/  SHF.L.U32 R3, R25, 0x1f, RZ ;  /* 0x0000001f19037819 */ /* 0x000fcc00000006ff */
[----:B------:R-:W0:Y:S02]  /*dbd0*/  SYNCS.PHASECHK.TRANS64.TRYWAIT P0, [R0+URZ+0x38840], R3 ;  /* 0x03884003000075a7 */ /* 0x000e24000800017f */
[----:B0-----:R-:W-:Y:S05]  /*dbe0*/  @!P0 BRA `(.L_x_47) ;  /* 0x0000002c00a08947 */ /* 0x001fea0003800000 */
.L_x_95:
[----:B------:R-:W-:Y:S05]  /*dbf0*/  BSYNC B0 ;  /* 0x0000000000007941 */ /* 0x000fea0003800000 */
.L_x_46:
[----:B------:R-:W-:Y:S02]  /*dc00*/  ULDC.64 UR4, c[0x0][0x300] ;  /* 0x0000c00000047ab9 */ /* 0x000fe40000000a00 */
[----:B------:R-:W-:-:S04]  /*dc10*/  IMAD R2, R7, UR4, RZ ;  /* 0x0000000407027c24 */ /* 0x000fc8000f8e02ff */
[C---:B------:R-:W-:Y:S02]  /*dc20*/  IMAD R7, R5.reuse, UR5, R2 ;  /* 0x0000000505077c24 */ /* 0x040fe4000f8e0202 */
[----:B0-----:R-:W-:Y:S01]  /*dc30*/  IMAD.WIDE.U32 R2, R5, UR4, RZ ;  /* 0x0000000405027c25 */ /* 0x001fe2000f8e00ff */
        /* <DEDUP_REMOVED lines=8> */
[C---:B------:R-:W-:Y:S02]  /*dcc0*/  IMAD R5, R19.reuse, UR5, R4 ;  /* 0x0000000513057c24 */ /* 0x040fe4000f8e0204 */
[----:B------:R-:W-:Y:S01]  /*dcd0*/  IMAD.WIDE.U32 R2, R19, UR4, R2 ;  /* 0x0000000413027c25 */ /* 0x000fe2000f8e0002 */
[----:B------:R-:W-:-:S03]  /*dce0*/  ULDC.64 UR4, c[0x0][0x2e8] ;  /* 0x0000ba0000047ab9 */ /* 0x000fc60000000a00 */
[----:B------:R-:W-:Y:S01]  /*dcf0*/  IMAD.IADD R3, R3, 0x1, R5 ;  /* 0x0000000103037824 */ /* 0x000fe200078e0205 */
[----:B------:R-:W-:Y:S01]  /*dd00*/  LEA R4, P0, R2, UR4, 0x1 ;  /* 0x0000000402047c11 */ /* 0x000fe2000f8008ff */
[----:B------:R-:W-:Y:S01]  /*dd10*/  UMOV UR4, 0xffffffff ;  /* 0xffffffff00047882 */ /* 0x000fe20000000000 */
[----:B------:R-:W-:Y:S02]  /*dd20*/  IMAD R5, R22, 0x5000, R26 ;  /* 0x0000500016057824 */ /* 0x000fe400078e021a */
[----:B------:R-:W-:Y:S01]  /*dd30*/  LEA.HI.X R6, R2, UR5, R3, 0x1, P0 ;  /* 0x0000000502067c11 */ /* 0x000fe200080f0c03 */
[----:B------:R-:W-:Y:S08]  /*dd40*/  BRA.DIV UR4, `(.L_x_48) ;  /* 0x0000002e045c7947 */ /* 0x000ff0000b800000 */
[----:B------:R-:W0:Y:S01]  /*dd50*/  SHFL.IDX PT, R14, R4, RZ, 0x181f ;  /* 0x00181fff040e7589 */ /* 0x000e2200000e0000 */
[----:B------:R-:W-:Y:S02]  /*dd60*/  ISETP.GE.AND P0, PT, R33, 0x1, PT ;  /* 0x000000012100780c */ /* 0x000fe40003f06270 */
[C---:B------:R-:W-:Y:S01]  /*dd70*/  LOP3.LUT P5, RZ, R16.reuse, 0x8, RZ, 0xc0, !PT ;  /* 0x0000000810ff7812 */ /* 0x040fe200078ac0ff */
[----:B------:R-:W1:Y:S01]  /*dd80*/  SHFL.IDX PT, R2, R6, RZ, 0x181f ;  /* 0x00181fff06027589 */ /* 0x000e6200000e0000 */
[C---:B------:R-:W-:Y:S02]  /*dd90*/  LOP3.LUT P4, RZ, R16.reuse, 0x4, RZ, 0xc0, !PT ;  /* 0x0000000410ff7812 */ /* 0x040fe4000788c0ff */
[C---:B------:R-:W-:Y:S01]  /*dda0*/  LOP3.LUT P3, RZ, R16.reuse, 0x2, RZ, 0xc0, !PT ;  /* 0x0000000210ff7812 */ /* 0x040fe2000786c0ff */
[----:B------:R-:W-:Y:S01]  /*ddb0*/  SHFL.IDX PT, R8, R6, 0x1, 0x181f ;  /* 0x00381f0006087f89 */ /* 0x000fe200000e0000 */
[----:B------:R-:W-:-:S05]  /*ddc0*/  LOP3.LUT P2, RZ, R16, 0x1, RZ, 0xc0, !PT ;  /* 0x0000000110ff7812 */ /* 0x000fca000784c0ff */
[----:B------:R-:W-:Y:S02]  /*ddd0*/  @P0 LEA R7, R5, UR39, 0x1 ;  /* 0x0000002705070c11 */ /* 0x000fe4000f8e08ff */
[----:B0-----:R-:W-:-:S05]  /*dde0*/  @P0 LEA R14, P1, R37, R14, 0x1 ;  /* 0x0000000e250e0211 */ /* 0x001fca00078208ff */
[----:B-1----:R-:W-:Y:S01]  /*ddf0*/  @P0 IMAD.X R3, RZ, RZ, R2, P1 ;  /* 0x000000ffff030224 */ /* 0x002fe200008e0602 */
[----:B------:R-:W-:Y:S02]  /*de00*/  @P0 MOV R2, R14 ;  /* 0x0000000e00020202 */ /* 0x000fe40000000f00 */
[----:B------:R-:W0:Y:S04]  /*de10*/  SHFL.IDX PT, R14, R4, 0x1, 0x181f ;  /* 0x00381f00040e7f89 */ /* 0x000e2800000e0000 */
[----:B------:R-:W-:Y:S04]  /*de20*/  @P0 LDGSTS.E.BYPASS.LTC128B.128 [R7+0x24400], desc[UR36][R2.64], !P5 ;  /* 0x2440000002070fae */ /* 0x000fe8000e901d64 */
[----:B------:R-:W-:Y:S04]  /*de30*/  @P0 LDGSTS.E.BYPASS.LTC128B.128 [R7+0x26c00], desc[UR36][R2.64+0x80], !P4 ;  /* 0x26c0008002070fae */ /* 0x000fe8000e101d64 */
[----:B------:R-:W-:Y:S04]  /*de40*/  @P0 LDGSTS.E.BYPASS.LTC128B.128 [R7+0x29400], desc[UR36][R2.64+0x100], !P3 ;  /* 0x2940010002070fae */ /* 0x000fe8000d901d64 */
[----:B------:R1:W-:Y:S01]  /*de50*/  @P0 LDGSTS.E.BYPASS.LTC128B.128 [R7+0x2bc00], desc[UR36][R2.64+0x180], !P2 ;  /* 0x2bc0018002070fae */ /* 0x0003e2000d101d64 */
[----:B------:R-:W-:-:S03]  /*de60*/  ISETP.GE.AND P0, PT, R33, 0x11, PT ;  /* 0x000000112100780c */ /* 0x000fc60003f06270 */
[----:B-1----:R-:W-:Y:S10]  /*de70*/  SHFL.IDX PT, R7, R6, 0x2, 0x181f ;  /* 0x00581f0006077f89 */ /* 0x002ff400000e0000 */
[----:B0-----:R-:W-:-:S02]  /*de80*/  @P0 LEA R14, P1, R37, R14, 0x1 ;  /* 0x0000000e250e0211 */ /* 0x001fc400078208ff */
[----:B------:R-:W-:-:S03]  /*de90*/  @P0 LEA R21, R5, UR39, 0x1 ;  /* 0x0000002705150c11 */ /* 0x000fc6000f8e08ff */
[----:B------:R-:W-:Y:S02]  /*dea0*/  @P0 IMAD.X R9, RZ, RZ, R8, P1 ;  /* 0x000000ffff090224 */ /* 0x000fe400008e0608 */
[----:B------:R-:W-:Y:S02]  /*deb0*/  @P0 IMAD.MOV.U32 R2, RZ, RZ, R14 ;  /* 0x000000ffff020224 */ /* 0x000fe400078e000e */
[----:B------:R-:W0:Y:S01]  /*dec0*/  SHFL.IDX PT, R14, R4, 0x2, 0x181f ;  /* 0x00581f00040e7f89 */ /* 0x000e2200000e0000 */
[----:B------:R-:W-:-:S05]  /*ded0*/  @P0 MOV R3, R9 ;  /* 0x0000000900030202 */ /* 0x000fca0000000f00 */
[----:B------:R-:W-:Y:S04]  /*dee0*/  @P0 LDGSTS.E.BYPASS.LTC128B.128 [R21+0x24c00], desc[UR36][R2.64], !P5 ;  /* 0x24c0000002150fae */ /* 0x000fe8000e901d64 */
[----:B------:R-:W-:Y:S04]  /*def0*/  @P0 LDGSTS.E.BYPASS.LTC128B.128 [R21+0x27400], desc[UR36][R2.64+0x80], !P4 ;  /* 0x2740008002150fae */ /* 0x000fe8000e101d64 */
[----:B------:R-:W-:Y:S04]  /*df00*/  @P0 LDGSTS.E.BYPASS.LTC128B.128 [R21+0x29c00], desc[UR36][R2.64+0x100], !P3 ;  /* 0x29c0010002150fae */ /* 0x000fe8000d901d64 */
[----:B------:R1:W-:Y:S01]  /*df10*/  @P0 LDGSTS.E.BYPASS.LTC128B.128 [R21+0x2c400], desc[UR36][R2.64+0x180], !P2 ;  /* 0x2c40018002150fae */ /* 0x0003e2000d101d64 */
[----:B------:R-:W-:-:S13]  /*df20*/  ISETP.GE.AND P0, PT, R33, 0x21, PT ;  /* 0x000000212100780c */ /* 0x000fda0003f06270 */
[----:B0-----:R-:W-:Y:S02]  /*df30*/  @P0 LEA R14, P1, R37, R14, 0x1 ;  /* 0x0000000e250e0211 */ /* 0x001fe400078208ff */
[----:B------:R-:W-:-:S03]  /*df40*/  @P0 LEA R9, R5, UR39, 0x1 ;  /* 0x0000002705090c11 */ /* 0x000fc6000f8e08ff */
[----:B------:R-:W-:Y:S02]  /*df50*/  @P0 IMAD.X R7, RZ, RZ, R7, P1 ;  /* 0x000000ffff070224 */ /* 0x000fe400008e0607 */
[----:B-1----:R-:W-:Y:S02]  /*df60*/  @P0 IMAD.MOV.U32 R2, RZ, RZ, R14 ;  /* 0x000000ffff020224 */ /* 0x002fe400078e000e */
[----:B------:R-:W0:Y:S01]  /*df70*/  SHFL.IDX PT, R14, R4, 0x3, 0x181f ;  /* 0x00781f00040e7f89 */ /* 0x000e2200000e0000 */
[----:B------:R-:W-:-:S03]  /*df80*/  @P0 MOV R3, R7 ;  /* 0x0000000700030202 */ /* 0x000fc60000000f00 */
[----:B------:R-:W1:Y:S04]  /*df90*/  SHFL.IDX PT, R7, R6, 0x3, 0x181f ;  /* 0x00781f0006077f89 */ /* 0x000e6800000e0000 */
[----:B------:R-:W-:Y:S04]  /*dfa0*/  @P0 LDGSTS.E.BYPASS.LTC128B.128 [R9+0x25400], desc[UR36][R2.64], !P5 ;  /* 0x2540000002090fae */ /* 0x000fe8000e901d64 */
[----:B------:R-:W-:Y:S04]  /*dfb0*/  @P0 LDGSTS.E.BYPASS.LTC128B.128 [R9+0x27c00], desc[UR36][R2.64+0x80], !P4 ;  /* 0x27c0008002090fae */ /* 0x000fe8000e101d64 */
[----:B------:R-:W-:Y:S04]  /*dfc0*/  @P0 LDGSTS.E.BYPASS.LTC128B.128 [R9+0x2a400], desc[UR36][R2.64+0x100], !P3 ;  /* 0x2a40010002090fae */ /* 0x000fe8000d901d64 */
[----:B------:R2:W-:Y:S01]  /*dfd0*/  @P0 LDGSTS.E.BYPASS.LTC128B.128 [R9+0x2cc00], desc[UR36][R2.64+0x180], !P2 ;  /* 0x2cc0018002090fae */ /* 0x0005e2000d101d64 */
[----:B------:R-:W-:-:S13]  /*dfe0*/  ISETP.GE.AND P0, PT, R33, 0x31, PT ;  /* 0x000000312100780c */ /* 0x000fda0003f06270 */
[----:B0-----:R-:W-:Y:S02]  /*dff0*/  @P0 LEA R14, P1, R37, R14, 0x1 ;  /* 0x0000000e250e0211 */ /* 0x001fe400078208ff */
[----:B------:R-:W-:-:S03]  /*e000*/  @P0 LEA R21, R5, UR39, 0x1 ;  /* 0x0000002705150c11 */ /* 0x000fc6000f8e08ff */
[----:B-1----:R-:W-:Y:S02]  /*e010*/  @P0 IMAD.X R7, RZ, RZ, R7, P1 ;  /* 0x000000ffff070224 */ /* 0x002fe400008e0607 */
[----:B--2---:R-:W-:Y:S02]  /*e020*/  @P0 IMAD.MOV.U32 R2, RZ, RZ, R14 ;  /* 0x000000ffff020224 */ /* 0x004fe400078e000e */
[----:B------:R0:W1:Y:S01]  /*e030*/  SHFL.IDX PT, R14, R4, 0x4, 0x181f ;  /* 0x00981f00040e7f89 */ /* 0x00006200000e0000 */
[----:B------:R-:W-:-:S03]  /*e040*/  @P0 MOV R3, R7 ;  /* 0x0000000700030202 */ /* 0x000fc60000000f00 */
[----:B------:R0:W2:Y:S04]  /*e050*/  SHFL.IDX PT, R7, R6, 0x4, 0x181f ;  /* 0x00981f0006077f89 */ /* 0x0000a800000e0000 */
[----:B------:R0:W-:Y:S04]  /*e060*/  @P0 LDGSTS.E.BYPASS.LTC128B.128 [R21+0x25c00], desc[UR36][R2.64], !P5 ;  /* 0x25c0000002150fae */ /* 0x0001e8000e901d64 */
[----:B------:R0:W-:Y:S04]  /*e070*/  @P0 LDGSTS.E.BYPASS.LTC128B.128 [R21+0x28400], desc[UR36][R2.64+0x80], !P4 ;  /* 0x2840008002150fae */ /* 0x0001e8000e101d64 */
[----:B------:R0:W-:Y:S04]  /*e080*/  @P0 LDGSTS.E.BYPASS.LTC128B.128 [R21+0x2ac00], desc[UR36][R2.64+0x100], !P3 ;  /* 0x2ac0010002150fae */ /* 0x0001e8000d901d64 */
[----:B------:R0:W-:Y:S02]  /*e090*/  @P0 LDGSTS.E.BYPASS.LTC128B.128 [R21+0x2d400], desc[UR36][R2.64+0x180], !P2 ;  /* 0x2d40018002150fae */ /* 0x0001e4000d101d64 */
.L_x_107:
[----:B------:R-:W-:Y:S01]  /*e0a0*/  ISETP.GE.AND P0, PT, R33, 0x41, PT ;  /* 0x000000412100780c */ /* 0x000fe20003f06270 */
[----:B------:R-:W-:-:S12]  /*e0b0*/  BSSY B0, `(.L_x_49) ;  /* 0x0000010000007945 */ /* 0x000fd80003800000 */
[----:B------:R-:W-:Y:S05]  /*e0c0*/  @!P0 BRA `(.L_x_50) ;  /* 0x0000000000388947 */ /* 0x000fea0003800000 */
[C---:B------:R-:W-:Y:S02]  /*e0d0*/  LOP3.LUT P4, RZ, R16.reuse, 0x8, RZ, 0xc0, !PT ;  /* 0x0000000810ff7812 */ /* 0x040fe4000788c0ff */
[C---:B------:R-:W-:Y:S02]  /*e0e0*/  LOP3.LUT P3, RZ, R16.reuse, 0x4, RZ, 0xc0, !PT ;  /* 0x0000000410ff7812 */ /* 0x040fe4000786c0ff */
[C---:B------:R-:W-:Y:S02]  /*e0f0*/  LOP3.LUT P2, RZ, R16.reuse, 0x2, RZ, 0xc0, !PT ;  /* 0x0000000210ff7812 */ /* 0x040fe4000784c0ff */
[----:B------:R-:W-:Y:S02]  /*e100*/  LOP3.LUT P1, RZ, R16, 0x1, RZ, 0xc0, !PT ;  /* 0x0000000110ff7812 */ /* 0x000fe4000782c0ff */
[----:B01----:R-:W-:Y:S02]  /*e110*/  LEA R2, P0, R37, R14, 0x1 ;  /* 0x0000000e25027211 */ /* 0x003fe400078008ff */
[----:B------:R-:W-:-:S03]  /*e120*/  LEA R5, R5, UR39, 0x1 ;  /* 0x0000002705057c11 */ /* 0x000fc6000f8e08ff */
[----:B--2---:R-:W-:-:S05]  /*e130*/  IMAD.X R3, RZ, RZ, R7, P0 ;  /* 0x000000ffff037224 */ /* 0x004fca00000e0607 */
[----:B------:R-:W-:Y:S01]  /*e140*/  @!PT LDS RZ, [RZ] ;  /* 0x00000000fffff984 */ /* 0x000fe20000000800 */
[----:B------:R-:W-:Y:S01]  /*e150*/  @!PT LDS RZ, [RZ] ;  /* 0x00000000fffff984 */ /* 0x000fe20000000800 */
[----:B------:R-:W-:Y:S01]  /*e160*/  @!PT LDS RZ, [RZ] ;  /* 0x00000000fffff984 */ /* 0x000fe20000000800 */
[----:B------:R3:W-:Y:S04]  /*e170*/  LDGSTS.E.BYPASS.LTC128B.128 [R5+0x26400], desc[UR36][R2.64], !P4 ;  /* 0x2640000002057fae */ /* 0x0007e8000e101d64 */
[----:B------:R3:W-:Y:S04]  /*e180*/  LDGSTS.E.BYPASS.LTC128B.128 [R5+0x28c00], desc[UR36][R2.64+0x80], !P3 ;  /* 0x28c0008002057fae */ /* 0x0007e8000d901d64 */
[----:B------:R3:W-:Y:S04]  /*e190*/  LDGSTS.E.BYPASS.LTC128B.128 [R5+0x2b400], desc[UR36][R2.64+0x100], !P2 ;  /* 0x2b40010002057fae */ /* 0x0007e8000d101d64 */
[----:B------:R3:W-:Y:S02]  /*e1a0*/  LDGSTS.E.BYPASS.LTC128B.128 [R5+0x2dc00], desc[UR36][R2.64+0x180], !P1 ;  /* 0x2dc0018002057fae */ /* 0x0007e4000c901d64 */
.L_x_50:
[----:B------:R-:W-:Y:S05]  /*e1b0*/  BSYNC B0 ;  /* 0x0000000000007941 */ /* 0x000fea0003800000 */
.L_x_49:
[----:B------:R-:W-:Y:S01]  /*e1c0*/  NOP ;  /* 0x0000000000007918 */ /* 0x000fe20000000000 */
[----:B------:R-:W-:-:S13]  /*e1d0*/  PLOP3.LUT P0, PT, PT, PT, PT, 0x80, 0x0 ;  /* 0x000000000000781c */ /* 0x000fda0003f0f070 */
.L_x_51:
[----:B------:R-:W-:Y:S02]  /*e1e0*/  PLOP3.LUT P1, PT, P1, P0, PT, 0xa2, 0x0 ;  /* 0x000000000000781c */ /* 0x000fe40000f21472 */
[----:B------:R-:W-:-:S08]  /*e1f0*/  @P0 R2UR P1, UR4, R0 ;  /* 0x00000000000402ca */ /* 0x000fd00000020000 */
[----:B------:R-:W-:-:S05]  /*e200*/  @P0 PLOP3.LUT P0, PT, P1, PT, PT, 0x80, 0x0 ;  /* 0x000000000000081c */ /* 0x000fca0000f0f070 */
[----:B------:R-:W-:Y:S01]  /*e210*/  @!P1 SYNCS.ARRIVE.TRANS64.RED.A0T1 RZ, [UR4+0x38830], RZ ;  /* 0x038830ffffff99a7 */ /* 0x000fe20008200404 */
[----:B------:R-:W-:Y:S07]  /*e220*/  @!P1 ARRIVES.LDGSTSBAR.64.TRANSCNT [UR4+0x38830] ;  /* 0x03883000ff0099b0 */ /* 0x000fee0008000a84 */
[----:B------:R-:W-:Y:S05]  /*e230*/  @P0 BRA.U.ANY `(.L_x_51) ;  /* 0xfffffffd00e80947 */ /* 0x000fea000393ffff */
[----:B------:R-:W-:Y:S01]  /*e240*/  NOP ;  /* 0x0000000000007918 */ /* 0x000fe20000000000 */
[----:B------:R-:W-:-:S13]  /*e250*/  LOP3.LUT P2, RZ, R16, 0x100, RZ, 0xc0, !PT ;  /* 0x0000010010ff7812 */ /* 0x000fda000784c0ff */
[----:B------:R-:W-:Y:S05]  /*e260*/  @!P2 BRA `(.L_x_52) ;  /* 0x000000000004a947 */ /* 0x000fea0003800000 */
[----:B------:R-:W-:Y:S01]  /*e270*/  BPT.TRAP 0x1 ;  /* 0x000000040000795c */ /* 0x000fe20000300000 */
.L_x_52:
[----:B------:R4:W-:Y:S02]  /*e280*/  SYNCS.ARRIVE.TRANS64.A1T0 RZ, [R0+URZ+0x38830], RZ ;  /* 0x038830ff00ff79a7 */ /* 0x0009e4000810003f */
[----:B------:R-:W-:Y:S05]  /*e290*/  WARPSYNC.ALL ;  /* 0x0000000000007948 */ /* 0x000fea0003800000 */
[----:B------:R-:W-:-:S04]  /*e2a0*/  UIADD3 UR4, UR39, 0x14400, URZ ;  /* 0x0001440027047890 */ /* 0x000fc8000fffe03f */
[----:B------:R-:W-:Y:S01]  /*e2b0*/  ULOP3.LUT UP0, URZ, UR4, 0x3ff, URZ, 0xc0, !UPT ;  /* 0x000003ff043f7892 */ /* 0x000fe2000f80c03f */
[----:B------:R-:W-:Y:S05]  /*e2c0*/  BAR.SYNC.DEFER_BLOCKING 0x8, 0x180 ;  /* 0x0206000000007b1d */ /* 0x000fea0000010000 */
[----:B------:R-:W-:-:S13]  /*e2d0*/  PLOP3.LUT P0, PT, PT, PT, UP0, 0x80, 0x0 ;  /* 0x000000000000781c */ /* 0x000fda0003f0f008 */
[----:B------:R-:W-:Y:S05]  /*e2e0*/  @!P0 BRA `(.L_x_53) ;  /* 0x0000000000408947 */ /* 0x000fea0003800000 */
[----:B0--3--:R-:W-:Y:S01]  /*e2f0*/  MOV R2, 0x0 ;  /* 0x0000000000027802 */ /* 0x009fe20000000f00 */
[----:B------:R-:W-:Y:S01]  /*e300*/  ULDC.64 UR6, c[0x4][0x138] ;  /* 0x01004e0000067ab9 */ /* 0x000fe20000000a00 */
[----:B------:R-:W-:Y:S01]  /*e310*/  ULDC.64 UR8, c[0x4][0x140] ;  /* 0x0100500000087ab9 */ /* 0x000fe20000000a00 */
[----:B------:R-:W-:Y:S01]  /*e320*/  ULDC.64 UR4, c[0x4][0xb0] ;  /* 0x01002c0000047ab9 */ /* 0x000fe20000000a00 */
[----:B------:R-:W-:Y:S01]  /*e330*/  IMAD.U32 R4, RZ, RZ, UR6 ;  /* 0x00000006ff047e24 */ /* 0x000fe2000f8e00ff */
[----:B------:R-:W-:Y:S01]  /*e340*/  MOV R5, UR7 ;  /* 0x0000000700057c02 */ /* 0x000fe20008000f00 */
[----:B------:R-:W0:Y:S01]  /*e350*/  LDC.64 R2, c[0x4][R2] ;  /* 0x0100000002027b82 */ /* 0x000e220000000a00 */
[----:B------:R-:W-:Y:S01]  /*e360*/  IMAD.U32 R6, RZ, RZ, UR8 ;  /* 0x00000008ff067e24 */ /* 0x000fe2000f8e00ff */
[----:B------:R-:W-:Y:S01]  /*e370*/  MOV R10, UR4 ;  /* 0x00000004000a7c02 */ /* 0x000fe20008000f00 */
[----:B--2---:R-:W-:Y:S01]  /*e380*/  IMAD.U32 R7, RZ, RZ, UR9 ;  /* 0x00000009ff077e24 */ /* 0x004fe2000f8e00ff */
[----:B------:R-:W-:Y:S01]  /*e390*/  MOV R12, 0x1 ;  /* 0x00000001000c7802 */ /* 0x000fe20000000f00 */
[----:B------:R-:W-:-:S02]  /*e3a0*/  IMAD.U32 R11, RZ, RZ, UR5 ;  /* 0x00000005ff0b7e24 */ /* 0x000fc4000f8e00ff */
[----:B------:R-:W-:Y:S02]  /*e3b0*/  IMAD.MOV.U32 R8, RZ, RZ, 0x70 ;  /* 0x00000070ff087424 */ /* 0x000fe400078e00ff */
[----:B------:R-:W-:-:S07]  /*e3c0*/  IMAD.MOV.U32 R13, RZ, RZ, RZ ;  /* 0x000000ffff0d7224 */ /* 0x000fce00078e00ff */
[----:B------:R-:W-:-:S07]  /*e3d0*/  LEPC R20, `(.L_x_53) ;  /* 0x000000001014794e */ /* 0x000fce0000000000 */
[----:B01--4-:R-:W-:Y:S05]  /*e3e0*/  CALL.ABS.NOINC R2 ;  /* 0x0000000002007343 */ /* 0x013fea0003c00000 */
.L_x_53:
[----:B------:R1:W5:Y:S01]  /*e3f0*/  LDL R20, [R1+0x4] ;  /* 0x0000040001147983 */ /* 0x0003620000100800 */
[----:B----4-:R-:W4:Y:S01]  /*e400*/  LDC R0, c[0x0][0x448] ;  /* 0x00011200ff007b82 */ /* 0x010f220000000800 */
[----:B0--3--:R-:W-:Y:S01]  /*e410*/  IMAD.MOV R3, RZ, RZ, -R24 ;  /* 0x000000ffff037224 */ /* 0x009fe200078e0a18 */
[----:B------:R-:W-:Y:S01]  /*e420*/  ULDC UR4, c[0x0][0xc38] ;  /* 0x00030e0000047ab9 */ /* 0x000fe20000000800 */
[----:B------:R-:W-:Y:S02]  /*e430*/  SHF.R.S32.HI R6, RZ, 0x1f, R23 ;  /* 0x0000001fff067819 */ /* 0x000fe40000011417 */
[----:B------:R-:W-:Y:S01]  /*e440*/  IMAD R4, R3, UR4, R36 ;  /* 0x0000000403047c24 */ /* 0x000fe2000f8e0224 */
[----:B------:R-:W-:Y:S01]  /*e450*/  ULDC.64 UR4, c[0x0][0x2d8] ;  /* 0x0000b60000047ab9 */ /* 0x000fe20000000a00 */
[C---:B------:R-:W-:Y:S02]  /*e460*/  LOP3.LUT P2, RZ, R16.reuse, 0x4000, RZ, 0xc0, !PT ;  /* 0x0000400010ff7812 */ /* 0x040fe4000784c0ff */
[----:B------:R-:W-:-:S02]  /*e470*/  LOP3.LUT P3, RZ, R16, 0x2000, RZ, 0xc0, !PT ;  /* 0x0000200010ff7812 */ /* 0x000fc4000786c0ff */
[----:B------:R-:W-:Y:S02]  /*e480*/  SHF.L.U32 R4, R4, 0x7, RZ ;  /* 0x0000000704047819 */ /* 0x000fe400000006ff */
[C---:B------:R-:W-:Y:S02]  /*e490*/  LOP3.LUT P4, RZ, R16.reuse, 0x1000, RZ, 0xc0, !PT ;  /* 0x0000100010ff7812 */ /* 0x040fe4000788c0ff */
[----:B--2---:R-:W-:Y:S02]  /*e4a0*/  LOP3.LUT R7, R27, R4, RZ, 0xfc, !PT ;  /* 0x000000041b077212 */ /* 0x004fe400078efcff */
[----:B------:R-:W-:-:S03]  /*e4b0*/  LOP3.LUT P5, RZ, R16, 0x800, RZ, 0xc0, !PT ;  /* 0x0000080010ff7812 */ /* 0x000fc600078ac0ff */
[----:B------:R-:W-:Y:S01]  /*e4c0*/  IMAD.MOV.U32 R5, RZ, RZ, R7 ;  /* 0x000000ffff057224 */ /* 0x000fe200078e0007 */
[----:B----4-:R-:W-:-:S13]  /*e4d0*/  ISETP.NE.AND P0, PT, R0, 0x1, PT ;  /* 0x000000010000780c */ /* 0x010fda0003f05270 */
[----:B------:R-:W0:Y:S08]  /*e4e0*/  @P0 LDC R2, c[0x0][0x44c] ;  /* 0x00011300ff020b82 */ /* 0x000e300000000800 */
[----:B------:R-:W2:Y:S01]  /*e4f0*/  @P0 LDC R9, c[0x0][0x450] ;  /* 0x00011400ff090b82 */ /* 0x000ea20000000800 */
[----:B0-----:R-:W-:-:S05]  /*e500*/  @P0 IMAD.HI.U32 R2, R7, R2, RZ ;  /* 0x0000000207020227 */ /* 0x001fca00078e00ff */
[----:B--2---:R-:W-:Y:S01]  /*e510*/  @P0 SHF.R.U32.HI R5, RZ, R9, R2 ;  /* 0x00000009ff050219 */ /* 0x004fe20000011602 */
[----:B------:R-:W-:-:S04]  /*e520*/  IMAD R2, R29, UR4, RZ ;  /* 0x000000041d027c24 */ /* 0x000fc8000f8e02ff */
[C---:B------:R-:W-:Y:S02]  /*e530*/  IMAD R9, R19.reuse, UR5, R2 ;  /* 0x0000000513097c24 */ /* 0x040fe4000f8e0202 */
[----:B------:R-:W-:Y:S01]  /*e540*/  IMAD.WIDE.U32 R2, R19, UR4, RZ ;  /* 0x0000000413027c25 */ /* 0x000fe2000f8e00ff */
[----:B------:R-:W-:-:S03]  /*e550*/  ULDC.64 UR4, c[0x0][0x2e0] ;  /* 0x0000b80000047ab9 */ /* 0x000fc60000000a00 */
[----:B------:R-:W-:Y:S02]  /*e560*/  IMAD R6, R6, UR4, RZ ;  /* 0x0000000406067c24 */ /* 0x000fe4000f8e02ff */
[----:B------:R-:W-:Y:S02]  /*e570*/  IMAD.IADD R3, R3, 0x1, R9 ;  /* 0x0000000103037824 */ /* 0x000fe400078e0209 */
[----:B------:R-:W-:Y:S01]  /*e580*/  IMAD R9, R23, UR5, R6 ;  /* 0x0000000517097c24 */ /* 0x000fe2000f8e0206 */
[----:B------:R-:W-:Y:S01]  /*e590*/  IADD3 R6, -R5, RZ, RZ ;  /* 0x000000ff05067210 */ /* 0x000fe20007ffe1ff */
[----:B------:R-:W-:Y:S01]  /*e5a0*/  IMAD.WIDE.U32 R2, R23, UR4, R2 ;  /* 0x0000000417027c25 */ /* 0x000fe2000f8e0002 */
[----:B------:R-:W-:-:S03]  /*e5b0*/  ULDC.64 UR4, c[0x0][0x2d0] ;  /* 0x0000b40000047ab9 */ /* 0x000fc60000000a00 */
[----:B------:R-:W-:Y:S01]  /*e5c0*/  IMAD R7, R0, R6, R7 ;  /* 0x0000000600077224 */ /* 0x000fe200078e0207 */
[----:B------:R-:W-:Y:S01]  /*e5d0*/  SHF.R.S32.HI R0, RZ, 0x1f, R5 ;  /* 0x0000001fff007819 */ /* 0x000fe20000011405 */
[----:B------:R-:W-:-:S04]  /*e5e0*/  IMAD.IADD R3, R3, 0x1, R9 ;  /* 0x0000000103037824 */ /* 0x000fc800078e0209 */
[----:B------:R-:W-:Y:S02]  /*e5f0*/  IMAD R0, R0, UR4, RZ ;  /* 0x0000000400007c24 */ /* 0x000fe4000f8e02ff */
[----:B------:R-:W-:-:S04]  /*e600*/  IMAD.WIDE.U32 R2, R5, UR4, R2 ;  /* 0x0000000405027c25 */ /* 0x000fc8000f8e0002 */
[----:B------:R-:W-:Y:S01]  /*e610*/  IMAD R5, R5, UR5, R0 ;  /* 0x0000000505057c24 */ /* 0x000fe2000f8e0200 */
[----:B------:R-:W-:Y:S01]  /*e620*/  SHF.R.S32.HI R0, RZ, 0x1f, R7 ;  /* 0x0000001fff007819 */ /* 0x000fe20000011407 */
[----:B------:R-:W-:Y:S02]  /*e630*/  ULDC.64 UR4, c[0x0][0x2c8] ;  /* 0x0000b20000047ab9 */ /* 0x000fe40000000a00 */
[----:B------:R-:W-:Y:S02]  /*e640*/  IMAD.IADD R3, R3, 0x1, R5 ;  /* 0x0000000103037824 */ /* 0x000fe400078e0205 */
[----:B------:R-:W-:Y:S02]  /*e650*/  IMAD R0, R0, UR4, RZ ;  /* 0x0000000400007c24 */ /* 0x000fe4000f8e02ff */
[----:B------:R-:W-:-:S04]  /*e660*/  IMAD.WIDE.U32 R2, R7, UR4, R2 ;  /* 0x0000000407027c25 */ /* 0x000fc8000f8e0002 */
[----:B------:R-:W-:Y:S01]  /*e670*/  IMAD R5, R7, UR5, R0 ;  /* 0x0000000507057c24 */ /* 0x000fe2000f8e0200 */
[----:B------:R-:W-:Y:S02]  /*e680*/  ULDC.64 UR4, c[0x0][0x280] ;  /* 0x0000a00000047ab9 */ /* 0x000fe40000000a00 */
[----:B------:R-:W-:Y:S01]  /*e690*/  LEA R0, P0, R2, UR4, 0x1 ;  /* 0x0000000402007c11 */ /* 0x000fe2000f8008ff */
[----:B------:R-:W-:Y:S01]  /*e6a0*/  UMOV UR4, 0xffffffff ;  /* 0xffffffff00047882 */ /* 0x000fe20000000000 */
[----:B------:R-:W-:-:S04]  /*e6b0*/  IADD3 R5, R3, R5, RZ ;  /* 0x0000000503057210 */ /* 0x000fc80007ffe0ff */
[----:B------:R-:W-:Y:S01]  /*e6c0*/  LEA.HI.X R5, R2, UR5, R5, 0x1, P0 ;  /* 0x0000000502057c11 */ /* 0x000fe200080f0c05 */
[----:B-1----:R-:W-:Y:S06]  /*e6d0*/  BRA.DIV UR4, `(.L_x_54) ;  /* 0x0000002a04bc7947 */ /* 0x002fec000b800000 */
[----:B------:R-:W0:Y:S01]  /*e6e0*/  SHFL.IDX PT, R14, R0, RZ, 0x181f ;  /* 0x00181fff000e7589 */ /* 0x000e2200000e0000 */
[----:B------:R-:W-:-:S03]  /*e6f0*/  IMAD.IADD R4, R34, 0x1, R4 ;  /* 0x0000000122047824 */ /* 0x000fc600078e0204 */
[----:B------:R-:W1:Y:S01]  /*e700*/  SHFL.IDX PT, R2, R5, RZ, 0x181f ;  /* 0x00181fff05027589 */ /* 0x000e6200000e0000 */
[C---:B------:R-:W-:Y:S01]  /*e710*/  VIADD R7, R4.reuse, 0x10 ;  /* 0x0000001004077836 */ /* 0x040fe20000000000 */
[----:B------:R-:W-:Y:S02]  /*e720*/  ISETP.GE.AND P0, PT, R4, UR40, PT ;  /* 0x0000002804007c0c */ /* 0x000fe4000bf06270 */
[----:B------:R-:W-:Y:S11]  /*e730*/  SHFL.IDX PT, R6, R5, 0x1, 0x181f ;  /* 0x00381f0005067f89 */ /* 0x000ff600000e0000 */
[----:B0-----:R-:W-:-:S05]  /*e740*/  @!P0 LEA R14, P1, R37, R14, 0x1 ;  /* 0x0000000e250e8211 */ /* 0x001fca00078208ff */
[----:B-1----:R-:W-:Y:S01]  /*e750*/  @!P0 IMAD.X R3, RZ, RZ, R2, P1 ;  /* 0x000000ffff038224 */ /* 0x002fe200008e0602 */
[----:B------:R-:W-:Y:S02]  /*e760*/  @!P0 MOV R2, R14 ;  /* 0x0000000e00028202 */ /* 0x000fe40000000f00 */
[----:B------:R-:W0:Y:S04]  /*e770*/  SHFL.IDX PT, R14, R0, 0x1, 0x181f ;  /* 0x00381f00000e7f89 */ /* 0x000e2800000e0000 */
[----:B-----5:R-:W-:Y:S04]  /*e780*/  @!P0 LDGSTS.E.BYPASS.LTC128B.128 [R20+0x14400], desc[UR36][R2.64], !P2 ;  /* 0x1440000002148fae */ /* 0x020fe8000d101d64 */
[----:B------:R-:W-:Y:S04]  /*e790*/  @!P0 LDGSTS.E.BYPASS.LTC128B.128 [R20+0x18400], desc[UR36][R2.64+0x80], !P3 ;  /* 0x1840008002148fae */ /* 0x000fe8000d901d64 */
[----:B------:R-:W-:Y:S04]  /*e7a0*/  @!P0 LDGSTS.E.BYPASS.LTC128B.128 [R20+0x1c400], desc[UR36][R2.64+0x100], !P4 ;  /* 0x1c40010002148fae */ /* 0x000fe8000e101d64 */
[----:B------:R1:W-:Y:S01]  /*e7b0*/  @!P0 LDGSTS.E.BYPASS.LTC128B.128 [R20+0x20400], desc[UR36][R2.64+0x180], !P5 ;  /* 0x2040018002148fae */ /* 0x0003e2000e901d64 */
[----:B------:R-:W-:-:S13]  /*e7c0*/  ISETP.GE.AND P0, PT, R7, UR40, PT ;  /* 0x0000002807007c0c */ /* 0x000fda000bf06270 */
[----:B0-----:R-:W-:-:S04]  /*e7d0*/  @!P0 LEA R14, P1, R37, R14, 0x1 ;  /* 0x0000000e250e8211 */ /* 0x001fc800078208ff */
[----:B-1----:R-:W-:Y:S01]  /*e7e0*/  @!P0 MOV R2, R14 ;  /* 0x0000000e00028202 */ /* 0x002fe20000000f00 */
[----:B------:R-:W-:Y:S01]  /*e7f0*/  @!P0 IMAD.X R7, RZ, RZ, R6, P1 ;  /* 0x000000ffff078224 */ /* 0x000fe200008e0606 */
[----:B------:R-:W0:Y:S03]  /*e800*/  SHFL.IDX PT, R14, R0, 0x2, 0x181f ;  /* 0x00581f00000e7f89 */ /* 0x000e2600000e0000 */
[----:B------:R-:W-:Y:S01]  /*e810*/  @!P0 IMAD.MOV.U32 R3, RZ, RZ, R7 ;  /* 0x000000ffff038224 */ /* 0x000fe200078e0007 */
[----:B------:R-:W1:Y:S01]  /*e820*/  SHFL.IDX PT, R6, R5, 0x2, 0x181f ;  /* 0x00581f0005067f89 */ /* 0x000e6200000e0000 */
[----:B------:R-:W-:-:S03]  /*e830*/  VIADD R7, R4, 0x20 ;  /* 0x0000002004077836 */ /* 0x000fc60000000000 */
[----:B------:R-:W-:Y:S04]  /*e840*/  @!P0 LDGSTS.E.BYPASS.LTC128B.128 [R20+0x14c00], desc[UR36][R2.64], !P2 ;  /* 0x14c0000002148fae */ /* 0x000fe8000d101d64 */
[----:B------:R-:W-:Y:S04]  /*e850*/  @!P0 LDGSTS.E.BYPASS.LTC128B.128 [R20+0x18c00], desc[UR36][R2.64+0x80], !P3 ;  /* 0x18c0008002148fae */ /* 0x000fe8000d901d64 */
[----:B------:R-:W-:Y:S04]  /*e860*/  @!P0 LDGSTS.E.BYPASS.LTC128B.128 [R20+0x1cc00], desc[UR36][R2.64+0x100], !P4 ;  /* 0x1cc0010002148fae */ /* 0x000fe8000e101d64 */
[----:B------:R2:W-:Y:S01]  /*e870*/  @!P0 LDGSTS.E.BYPASS.LTC128B.128 [R20+0x20c00], desc[UR36][R2.64+0x180], !P5 ;  /* 0x20c0018002148fae */ /* 0x0005e2000e901d64 */
[----:B------:R-:W-:-:S13]  /*e880*/  ISETP.GE.AND P0, PT, R7, UR40, PT ;  /* 0x0000002807007c0c */ /* 0x000fda000bf06270 */
[----:B0-----:R-:W-:-:S04]  /*e890*/  @!P0 LEA R14, P1, R37, R14, 0x1 ;  /* 0x0000000e250e8211 */ /* 0x001fc800078208ff */
[----:B-1----:R-:W-:Y:S01]  /*e8a0*/  @!P0 IADD3.X R7, RZ, R6, RZ, P1, !PT ;  /* 0x00000006ff078210 */ /* 0x002fe20000ffe4ff */
[----:B--2---:R-:W-:Y:S01]  /*e8b0*/  @!P0 IMAD.MOV.U32 R2, RZ, RZ, R14 ;  /* 0x000000ffff028224 */ /* 0x004fe200078e000e */
[----:B------:R-:W-:Y:S03]  /*e8c0*/  SHFL.IDX PT, R6, R5, 0x3, 0x181f ;  /* 0x00781f0005067f89 */ /* 0x000fe600000e0000 */
[----:B------:R-:W-:Y:S01]  /*e8d0*/  @!P0 IMAD.MOV.U32 R3, RZ, RZ, R7 ;  /* 0x000000ffff038224 */ /* 0x000fe200078e0007 */
[----:B------:R-:W0:Y:S01]  /*e8e0*/  SHFL.IDX PT, R14, R0, 0x3, 0x181f ;  /* 0x00781f00000e7f89 */ /* 0x000e2200000e0000 */
[----:B------:R-:W-:-:S03]  /*e8f0*/  IADD3 R7, R4, 0x30, RZ ;  /* 0x0000003004077810 */ /* 0x000fc60007ffe0ff */
[----:B------:R-:W-:Y:S04]  /*e900*/  @!P0 LDGSTS.E.BYPASS.LTC128B.128 [R20+0x15400], desc[UR36][R2.64], !P2 ;  /* 0x1540000002148fae */ /* 0x000fe8000d101d64 */
[----:B------:R-:W-:Y:S04]  /*e910*/  @!P0 LDGSTS.E.BYPASS.LTC128B.128 [R20+0x19400], desc[UR36][R2.64+0x80], !P3 ;  /* 0x1940008002148fae */ /* 0x000fe8000d901d64 */
[----:B------:R-:W-:Y:S04]  /*e920*/  @!P0 LDGSTS.E.BYPASS.LTC128B.128 [R20+0x1d400], desc[UR36][R2.64+0x100], !P4 ;  /* 0x1d40010002148fae */ /* 0x000fe8000e101d64 */
[----:B------:R1:W-:Y:S01]  /*e930*/  @!P0 LDGSTS.E.BYPASS.LTC128B.128 [R20+0x21400], desc[UR36][R2.64+0x180], !P5 ;  /* 0x2140018002148fae */ /* 0x0003e2000e901d64 */
[----:B------:R-:W-:-:S13]  /*e940*/  ISETP.GE.AND P0, PT, R7, UR40, PT ;  /* 0x0000002807007c0c */ /* 0x000fda000bf06270 */
[----:B0-----:R-:W-:-:S05]  /*e950*/  @!P0 LEA R14, P1, R37, R14, 0x1 ;  /* 0x0000000e250e8211 */ /* 0x001fca00078208ff */
[----:B------:R-:W-:Y:S02]  /*e960*/  @!P0 IMAD.X R7, RZ, RZ, R6, P1 ;  /* 0x000000ffff078224 */ /* 0x000fe400008e0606 */
[----:B-1----:R-:W-:Y:S01]  /*e970*/  @!P0 IMAD.MOV.U32 R2, RZ, RZ, R14 ;  /* 0x000000ffff028224 */ /* 0x002fe200078e000e */
[----:B------:R-:W-:Y:S02]  /*e980*/  SHFL.IDX PT, R6, R5, 0x4, 0x181f ;  /* 0x00981f0005067f89 */ /* 0x000fe400000e0000 */
[----:B------:R-:W-:Y:S01]  /*e990*/  @!P0 MOV R3, R7 ;  /* 0x0000000700038202 */ /* 0x000fe20000000f00 */
[----:B------:R-:W-:Y:S01]  /*e9a0*/  VIADD R7, R4, 0x40 ;  /* 0x0000004004077836 */ /* 0x000fe20000000000 */
[----:B------:R-:W0:Y:S04]  /*e9b0*/  SHFL.IDX PT, R14, R0, 0x4, 0x181f ;  /* 0x00981f00000e7f89 */ /* 0x000e2800000e0000 */
[----:B------:R-:W-:Y:S04]  /*e9c0*/  @!P0 LDGSTS.E.BYPASS.LTC128B.128 [R20+0x15c00], desc[UR36][R2.64], !P2 ;  /* 0x15c0000002148fae */ /* 0x000fe8000d101d64 */
        /* <DEDUP_REMOVED lines=31> */
[----:B------:R0:W1:Y:S02]  /*ebc0*/  SHFL.IDX PT, R6, R5, 0x7, 0x181f ;  /* 0x00f81f0005067f89 */ /* 0x00006400000e0000 */
[----:B------:R-:W-:Y:S02]  /*ebd0*/  @!P0 MOV R3, R7 ;  /* 0x0000000700038202 */ /* 0x000fe40000000f00 */
[----:B------:R0:W2:Y:S04]  /*ebe0*/  SHFL.IDX PT, R14, R0, 0x7, 0x181f ;  /* 0x00f81f00000e7f89 */ /* 0x0000a800000e0000 */
[----:B------:R0:W-:Y:S04]  /*ebf0*/  @!P0 LDGSTS.E.BYPASS.LTC128B.128 [R20+0x17400], desc[UR36][R2.64], !P2 ;  /* 0x1740000002148fae */ /* 0x0001e8000d101d64 */
[----:B------:R0:W-:Y:S04]  /*ec00*/  @!P0 LDGSTS.E.BYPASS.LTC128B.128 [R20+0x1b400], desc[UR36][R2.64+0x80], !P3 ;  /* 0x1b40008002148fae */ /* 0x0001e8000d901d64 */
[----:B------:R0:W-:Y:S04]  /*ec10*/  @!P0 LDGSTS.E.BYPASS.LTC128B.128 [R20+0x1f400], desc[UR36][R2.64+0x100], !P4 ;  /* 0x1f40010002148fae */ /* 0x0001e8000e101d64 */
[----:B------:R0:W-:Y:S02]  /*ec20*/  @!P0 LDGSTS.E.BYPASS.LTC128B.128 [R20+0x23400], desc[UR36][R2.64+0x180], !P5 ;  /* 0x2340018002148fae */ /* 0x0001e4000e901d64 */
.L_x_124:
[----:B0-----:R-:W3:Y:S01]  /*ec30*/  LDL R0, [R1] ;  /* 0x0000000001007983 */ /* 0x001ee20000100800 */
[----:B------:R-:W-:-:S05]  /*ec40*/  VIADD R4, R4, 0x70 ;  /* 0x0000007004047836 */ /* 0x000fca0000000000 */
[----:B------:R-:W-:-:S13]  /*ec50*/  ISETP.GE.AND P0, PT, R4, UR40, PT ;  /* 0x0000002804007c0c */ /* 0x000fda000bf06270 */
[----:B--2---:R-:W-:-:S05]  /*ec60*/  @!P0 LEA R2, P1, R37, R14, 0x1 ;  /* 0x0000000e25028211 */ /* 0x004fca00078208ff */
[----:B-1----:R-:W-:-:S05]  /*ec70*/  @!P0 IMAD.X R3, RZ, RZ, R6, P1 ;  /* 0x000000ffff038224 */ /* 0x002fca00008e0606 */
[----:B------:R-:W-:Y:S01]  /*ec80*/  @!PT LDS RZ, [RZ] ;  /* 0x00000000fffff984 */ /* 0x000fe20000000800 */
[----:B------:R-:W-:Y:S01]  /*ec90*/  @!PT LDS RZ, [RZ] ;  /* 0x00000000fffff984 */ /* 0x000fe20000000800 */
[----:B------:R-:W-:Y:S01]  /*eca0*/  @!PT LDS RZ, [RZ] ;  /* 0x00000000fffff984 */ /* 0x000fe20000000800 */
[----:B------:R0:W-:Y:S04]  /*ecb0*/  @!P0 LDGSTS.E.BYPASS.LTC128B.128 [R20+0x17c00], desc[UR36][R2.64], !P2 ;  /* 0x17c0000002148fae */ /* 0x0001e8000d101d64 */
[----:B------:R0:W-:Y:S04]  /*ecc0*/  @!P0 LDGSTS.E.BYPASS.LTC128B.128 [R20+0x1bc00], desc[UR36][R2.64+0x80], !P3 ;  /* 0x1bc0008002148fae */ /* 0x0001e8000d901d64 */
[----:B------:R0:W-:Y:S04]  /*ecd0*/  @!P0 LDGSTS.E.BYPASS.LTC128B.128 [R20+0x1fc00], desc[UR36][R2.64+0x100], !P4 ;  /* 0x1fc0010002148fae */ /* 0x0001e8000e101d64 */
[----:B------:R0:W-:Y:S01]  /*ece0*/  @!P0 LDGSTS.E.BYPASS.LTC128B.128 [R20+0x23c00], desc[UR36][R2.64+0x180], !P5 ;  /* 0x23c0018002148fae */ /* 0x0001e2000e901d64 */
[----:B------:R-:W-:Y:S01]  /*ecf0*/  NOP ;  /* 0x0000000000007918 */ /* 0x000fe20000000000 */
[----:B------:R-:W-:Y:S02]  /*ed00*/  SYNCS.ARRIVE.TRANS64.RED.A0T1 RZ, [UR39+0x38800], RZ ;  /* 0x038800ffffff79a7 */ /* 0x000fe40008200427 */
[----:B------:R-:W-:Y:S01]  /*ed10*/  ARRIVES.LDGSTSBAR.64.TRANSCNT [UR39+0x38800] ;  /* 0x03880000ff0079b0 */ /* 0x000fe20008000aa7 */
[----:B---3--:R-:W-:-:S04]  /*ed20*/  LOP3.LUT R0, R0, 0x1, RZ, 0xc, !PT ;  /* 0x0000000100007812 */ /* 0x008fc800078e0cff */
[----:B------:R-:W-:Y:S01]  /*ed30*/  SHF.L.U32 R0, R0, 0x1f, RZ ;  /* 0x0000001f00007819 */ /* 0x000fe200000006ff */
[----:B------:R-:W-:Y:S01]  /*ed40*/  NOP ;  /* 0x0000000000007918 */ /* 0x000fe20000000000 */
[----:B------:R-:W-:Y:S01]  /*ed50*/  SYNCS.ARRIVE.TRANS64.A1T0 RZ, [UR39+0x38800], RZ ;  /* 0x038800ffffff79a7 */ /* 0x000fe20008100027 */
[----:B------:R-:W-:Y:S01]  /*ed60*/  BSSY B0, `(.L_x_55) ;  /* 0x0000003000007945 */ /* 0x000fe20003800000 */
[----:B------:R-:W1:Y:S03]  /*ed70*/  SYNCS.PHASECHK.TRANS64.TRYWAIT P0, [UR39+0x38820], R0 ;  /* 0x03882000ff0075a7 */ /* 0x000e660008000167 */
[----:B01----:R-:W-:Y:S05]  /*ed80*/  @!P0 BRA `(.L_x_56) ;  /* 0x0000002c00c48947 */ /* 0x003fea0003800000 */
.L_x_125:
[----:B------:R-:W-:Y:S05]  /*ed90*/  BSYNC B0 ;  /* 0x0000000000007941 */ /* 0x000fea0003800000 */
.L_x_55:
[----:B------:R-:W-:Y:S01]  /*eda0*/  UISETP.GE.AND UP0, UPT, UR38, 0x51, UPT ;  /* 0x000000512600788c */ /* 0x000fe2000bf06270 */
[----:B------:R-:W-:-:S05]  /*edb0*/  MOV R8, UR44 ;  /* 0x0000002c00087c02 */ /* 0x000fca0008000f00 */
[----:B------:R-:W-:-:S13]  /*edc0*/  PLOP3.LUT P0, PT, PT, PT, UP0, 0x40, 0x0 ;  /* 0x000000000000781c */ /* 0x000fda0003f0e808 */
[----:B------:R-:W-:Y:S05]  /*edd0*/  @P0 BRA `(.L_x_57) ;  /* 0x0000000c00e80947 */ /* 0x000fea0003800000 */
[----:B------:R-:W-:Y:S01]  /*ede0*/  BSSY B0, `(.L_x_57) ;  /* 0x00000f9000007945 */ /* 0x000fe20003800000 */
[----:B------:R-:W-:Y:S01]  /*edf0*/  IMAD.MOV.U32 R10, RZ, RZ, R25 ;  /* 0x000000ffff0a7224 */ /* 0x000fe200078e0019 */
[----:B0-----:R-:W-:Y:S01]  /*ee00*/  MOV R0, UR41 ;  /* 0x0000002900007c02 */ /* 0x001fe20008000f00 */
[----:B------:R-:W-:Y:S02]  /*ee10*/  IMAD.MOV.U32 R6, RZ, RZ, R22 ;  /* 0x000000ffff067224 */ /* 0x000fe400078e0016 */
[----:B------:R-:W-:-:S07]  /*ee20*/  IMAD.U32 R28, RZ, RZ, UR44 ;  /* 0x0000002cff1c7e24 */ /* 0x000fce000f8e00ff */
.L_x_70:
[----:B------:R-:W0:Y:S01]  /*ee30*/  LDC R2, c[0x0][0x430] ;  /* 0x00010c00ff027b82 */ /* 0x000e220000000800 */
[----:B------:R-:W-:Y:S02]  /*ee40*/  ISETP.GT.U32.AND P0, PT, R27, 0x4f, PT ;  /* 0x0000004f1b00780c */ /* 0x000fe40003f04070 */
[----:B------:R-:W-:Y:S01]  /*ee50*/  LOP3.LUT P2, RZ, R16, 0x100, RZ, 0xc0, !PT ;  /* 0x0000010010ff7812 */ /* 0x000fe2000784c0ff */
[----:B------:R-:W-:Y:S01]  /*ee60*/  VIADD R22, R6, 0x1 ;  /* 0x0000000106167836 */ /* 0x000fe20000000000 */
[----:B------:R-:W-:-:S09]  /*ee70*/  ULDC UR4, c[0x0][0x430] ;  /* 0x00010c0000047ab9 */ /* 0x000fd20000000800 */
[----:B------:R-:W1:Y:S01]  /*ee80*/  @!P0 LDC.64 R4, c[0x0][0x428] ;  /* 0x00010a00ff048b82 */ /* 0x000e620000000a00 */
[----:B0-----:R-:W-:Y:S01]  /*ee90*/  ISETP.NE.AND P1, PT, R2, 0x1, PT ;  /* 0x000000010200780c */ /* 0x001fe20003f25270 */
[----:B------:R-:W-:-:S04]  /*eea0*/  IMAD R2, R0, 0x50, R31 ;  /* 0x0000005000027824 */ /* 0x000fc800078e021f */
[----:B------:R-:W-:-:S05]  /*eeb0*/  IMAD.IADD R7, R27, 0x1, R2 ;  /* 0x000000011b077824 */ /* 0x000fca00078e0202 */
[----:B------:R-:W-:-:S03]  /*eec0*/  MOV R11, R7 ;  /* 0x00000007000b7202 */ /* 0x000fc60000000f00 */
[----:B------:R-:W0:Y:S08]  /*eed0*/  @P1 LDC R8, c[0x0][0x434] ;  /* 0x00010d00ff081b82 */ /* 0x000e300000000800 */
[----:B------:R-:W2:Y:S01]  /*eee0*/  @P1 LDC R3, c[0x0][0x438] ;  /* 0x00010e00ff031b82 */ /* 0x000ea20000000800 */
[----:B0-----:R-:W-:-:S07]  /*eef0*/  @P1 IMAD.HI.U32 R2, R7, R8, RZ ;  /* 0x0000000807021227 */ /* 0x001fce00078e00ff */
[----:B------:R-:W0:Y:S01]  /*ef00*/  @!P0 LDC.64 R8, c[0x0][0x418] ;  /* 0x00010600ff088b82 */ /* 0x000e220000000a00 */
[----:B--2---:R-:W-:Y:S01]  /*ef10*/  @P1 SHF.R.U32.HI R11, RZ, R3, R2 ;  /* 0x00000003ff0b1219 */ /* 0x004fe20000011602 */
[----:B-1----:R-:W-:-:S03]  /*ef20*/  @!P0 IMAD R2, R32, R4, RZ ;  /* 0x0000000420028224 */ /* 0x002fc600078e02ff */
[--C-:B------:R-:W-:Y:S01]  /*ef30*/  @!P0 SHF.R.S32.HI R3, RZ, 0x1f, R11.reuse ;  /* 0x0000001fff038819 */ /* 0x100fe2000001140b */
[----:B------:R-:W-:Y:S02]  /*ef40*/  @!P0 IMAD R5, R30, R5, R2 ;  /* 0x000000051e058224 */ /* 0x000fe400078e0202 */
[----:B------:R-:W-:-:S04]  /*ef50*/  @!P0 IMAD.MOV.U32 R2, RZ, RZ, R11 ;  /* 0x000000ffff028224 */ /* 0x000fc800078e000b */
[----:B------:R-:W-:Y:S01]  /*ef60*/  @!P0 IMAD.WIDE.U32 R2, R30, R4, R2 ;  /* 0x000000041e028225 */ /* 0x000fe200078e0002 */
[----:B------:R-:W-:-:S03]  /*ef70*/  MOV R4, RZ ;  /* 0x000000ff00047202 */ /* 0x000fc60000000f00 */
[----:B------:R-:W-:Y:S01]  /*ef80*/  @!P0 IMAD.IADD R3, R5, 0x1, R3 ;  /* 0x0000000105038824 */ /* 0x000fe200078e0203 */
[----:B0-----:R-:W-:-:S04]  /*ef90*/  @!P0 LEA R8, P1, R2, R8, 0x2 ;  /* 0x0000000802088211 */ /* 0x001fc800078210ff */
[----:B------:R-:W-:Y:S01]  /*efa0*/  @!P0 LEA.HI.X R9, R2, R9, R3, 0x2, P1 ;  /* 0x0000000902098211 */ /* 0x000fe200008f1403 */
[----:B------:R-:W-:-:S04]  /*efb0*/  IMAD.MOV R2, RZ, RZ, -R11 ;  /* 0x000000ffff027224 */ /* 0x000fc800078e0a0b */
[----:B------:R0:W5:Y:S01]  /*efc0*/  @!P0 LDG.E R4, desc[UR36][R8.64] ;  /* 0x0000002408048981 */ /* 0x000162000c1e1900 */
[----:B------:R-:W-:Y:S01]  /*efd0*/  ISETP.NE.AND P0, PT, R22, 0x2, PT ;  /* 0x000000021600780c */ /* 0x000fe20003f05270 */
[----:B------:R-:W-:-:S03]  /*efe0*/  IMAD R5, R2, UR4, R7 ;  /* 0x0000000402057c24 */ /* 0x000fc6000f8e0207 */
[----:B------:R-:W-:Y:S02]  /*eff0*/  SEL R25, RZ, 0x1, P0 ;  /* 0x00000001ff197807 */ /* 0x000fe40000000000 */
[----:B------:R-:W-:Y:S02]  /*f000*/  SEL R22, R22, RZ, P0 ;  /* 0x000000ff16167207 */ /* 0x000fe40000000000 */
[----:B------:R-:W-:Y:S02]  /*f010*/  LOP3.LUT R25, R10, R25, RZ, 0x3c, !PT ;  /* 0x000000190a197212 */ /* 0x000fe400078e3cff */
[----:B0-----:R-:W-:Y:S01]  /*f020*/  MOV R8, R0 ;  /* 0x0000000000087202 */ /* 0x001fe20000000f00 */
[----:B------:R-:W-:Y:S06]  /*f030*/  @!P2 BRA `(.L_x_58) ;  /* 0x000000000004a947 */ /* 0x000fec0003800000 */
[----:B------:R-:W-:Y:S01]  /*f040*/  BPT.TRAP 0x1 ;  /* 0x000000040000795c */ /* 0x000fe20000300000 */
.L_x_58:
[----:B------:R-:W-:Y:S01]  /*f050*/  LEA R7, R22, UR39, 0x3 ;  /* 0x0000002716077c11 */ /* 0x000fe2000f8e18ff */
[----:B------:R-:W-:Y:S01]  /*f060*/  BSSY B1, `(.L_x_59) ;  /* 0x0000004000017945 */ /* 0x000fe20003800000 */
[----:B------:R-:W-:-:S04]  /*f070*/  SHF.L.U32 R0, R25, 0x1f, RZ ;  /* 0x0000001f19007819 */ /* 0x000fc800000006ff */
[----:B------:R-:W0:Y:S02]  /*f080*/  SYNCS.PHASECHK.TRANS64.TRYWAIT P0, [R7+URZ+0x38840], R0 ;  /* 0x03884000070075a7 */ /* 0x000e24000800017f */
[----:B0-----:R-:W-:Y:S05]  /*f090*/  @!P0 BRA `(.L_x_60) ;  /* 0x0000002c00188947 */ /* 0x001fea0003800000 */
.L_x_126:
[----:B------:R-:W-:Y:S05]  /*f0a0*/  BSYNC B1 ;  /* 0x0000000000017941 */ /* 0x000fea0003800000 */
.L_x_59:
[----:B------:R-:W-:Y:S01]  /*f0b0*/  SHF.R.S32.HI R21, RZ, 0x1f, R5 ;  /* 0x0000001fff157819 */ /* 0x000fe20000011405 */
[----:B------:R-:W-:Y:S01]  /*f0c0*/  ULDC.64 UR4, c[0x0][0x300] ;  /* 0x0000c00000047ab9 */ /* 0x000fe20000000a00 */
[----:B-----5:R-:W-:Y:S01]  /*f0d0*/  SHF.R.S32.HI R24, RZ, 0x1f, R4 ;  /* 0x0000001fff187819 */ /* 0x020fe20000011404 */
[----:B------:R-:W-:Y:S01]  /*f0e0*/  IMAD.WIDE.U32 R2, R5, UR4, RZ ;  /* 0x0000000405027c25 */ /* 0x000fe2000f8e00ff */
[C---:B------:R-:W-:Y:S02]  /*f0f0*/  LOP3.LUT P4, RZ, R16.reuse, 0x8, RZ, 0xc0, !PT ;  /* 0x0000000810ff7812 */ /* 0x040fe4000788c0ff */
[C---:B------:R-:W-:Y:S01]  /*f100*/  LOP3.LUT P3, RZ, R16.reuse, 0x4, RZ, 0xc0, !PT ;  /* 0x0000000410ff7812 */ /* 0x040fe2000786c0ff */
[----:B0-----:R-:W-:Y:S01]  /*f110*/  IMAD R0, R21, UR4, RZ ;  /* 0x0000000415007c24 */ /* 0x001fe2000f8e02ff */
[----:B------:R-:W-:Y:S01]  /*f120*/  LOP3.LUT P2, RZ, R16, 0x2, RZ, 0xc0, !PT ;  /* 0x0000000210ff7812 */ /* 0x000fe2000784c0ff */
[----:B------:R-:W-:Y:S01]  /*f130*/  IMAD R20, R22, 0x5000, R26 ;  /* 0x0000500016147824 */ /* 0x000fe200078e021a */
[----:B------:R-:W-:Y:S01]  /*f140*/  LOP3.LUT P1, RZ, R16, 0x1, RZ, 0xc0, !PT ;  /* 0x0000000110ff7812 */ /* 0x000fe2000782c0ff */
        /* <DEDUP_REMOVED lines=8> */
[----:B------:R-:W-:Y:S02]  /*f1d0*/  IMAD.IADD R3, R3, 0x1, R9 ;  /* 0x0000000103037824 */ /* 0x000fe400078e0209 */
[C---:B------:R-:W-:Y:S02]  /*f1e0*/  IMAD R23, R19.reuse, UR5, R0 ;  /* 0x0000000513177c24 */ /* 0x040fe4000f8e0200 */
[----:B------:R-:W-:Y:S01]  /*f1f0*/  IMAD.WIDE.U32 R2, R19, UR4, R2 ;  /* 0x0000000413027c25 */ /* 0x000fe2000f8e0002 */
[----:B------:R-:W-:-:S04]  /*f200*/  ULDC.64 UR4, c[0x0][0x2e8] ;  /* 0x0000ba0000047ab9 */ /* 0x000fc80000000a00 */
[----:B------:R-:W-:Y:S02]  /*f210*/  IADD3 R23, R23, R3, RZ ;  /* 0x0000000317177210 */ /* 0x000fe40007ffe0ff */
[----:B------:R-:W-:Y:S01]  /*f220*/  LEA R9, P0, R2, UR4, 0x1 ;  /* 0x0000000402097c11 */ /* 0x000fe2000f8008ff */
[----:B------:R-:W-:-:S03]  /*f230*/  UMOV UR4, 0xffffffff ;  /* 0xffffffff00047882 */ /* 0x000fc60000000000 */
[----:B------:R-:W-:Y:S01]  /*f240*/  LEA.HI.X R23, R2, UR5, R23, 0x1, P0 ;  /* 0x0000000502177c11 */ /* 0x000fe200080f0c17 */
[----:B------:R-:W-:Y:S08]  /*f250*/  BRA.DIV UR4, `(.L_x_61) ;  /* 0x0000002a04bc7947 */ /* 0x000ff0000b800000 */
[----:B------:R-:W0:Y:S01]  /*f260*/  SHFL.IDX PT, R14, R9, RZ, 0x181f ;  /* 0x00181fff090e7589 */ /* 0x000e2200000e0000 */
[----:B------:R-:W-:Y:S01]  /*f270*/  IMAD.SHL.U32 R0, R37, 0x2, RZ ;  /* 0x0000000225007824 */ /* 0x000fe200078e00ff */
[----:B------:R-:W-:Y:S02]  /*f280*/  LEA R20, R20, UR39, 0x1 ;  /* 0x0000002714147c11 */ /* 0x000fe4000f8e08ff */
[----:B------:R-:W1:Y:S04]  /*f290*/  SHFL.IDX PT, R3, R23, RZ, 0x181f ;  /* 0x00181fff17037589 */ /* 0x000e6800000e0000 */
[----:B------:R-:W-:Y:S01]  /*f2a0*/  SHFL.IDX PT, R35, R23, 0x1, 0x181f ;  /* 0x00381f0017237f89 */ /* 0x000fe200000e0000 */
[----:B0-----:R-:W-:-:S03]  /*f2b0*/  IADD3 R2, P0, R14, R0, RZ ;  /* 0x000000000e027210 */ /* 0x001fc60007f1e0ff */
[----:B------:R-:W0:Y:S02]  /*f2c0*/  SHFL.IDX PT, R14, R9, 0x1, 0x181f ;  /* 0x00381f00090e7f89 */ /* 0x000e2400000e0000 */
[----:B-1----:R-:W-:-:S05]  /*f2d0*/  IMAD.X R3, RZ, RZ, R3, P0 ;  /* 0x000000ffff037224 */ /* 0x002fca00000e0603 */
[----:B------:R-:W-:Y:S04]  /*f2e0*/  LDGSTS.E.BYPASS.LTC128B.128 [R20+0x24400], desc[UR36][R2.64], !P4 ;  /* 0x2440000002147fae */ /* 0x000fe8000e101d64 */
[----:B------:R-:W-:Y:S04]  /*f2f0*/  LDGSTS.E.BYPASS.LTC128B.128 [R20+0x26c00], desc[UR36][R2.64+0x80], !P3 ;  /* 0x26c0008002147fae */ /* 0x000fe8000d901d64 */
[----:B------:R-:W-:Y:S04]  /*f300*/  LDGSTS.E.BYPASS.LTC128B.128 [R20+0x29400], desc[UR36][R2.64+0x100], !P2 ;  /* 0x2940010002147fae */ /* 0x000fe8000d101d64 */
[----:B------:R0:W-:Y:S02]  /*f310*/  LDGSTS.E.BYPASS.LTC128B.128 [R20+0x2bc00], desc[UR36][R2.64+0x180], !P1 ;  /* 0x2bc0018002147fae */ /* 0x0001e4000c901d64 */
[----:B0-----:R-:W-:-:S02]  /*f320*/  IADD3 R2, P0, R14, R0, RZ ;  /* 0x000000000e027210 */ /* 0x001fc40007f1e0ff */
[----:B------:R-:W0:Y:S02]  /*f330*/  SHFL.IDX PT, R14, R9, 0x2, 0x181f ;  /* 0x00581f00090e7f89 */ /* 0x000e2400000e0000 */
[----:B------:R-:W-:Y:S02]  /*f340*/  IADD3.X R3, RZ, R35, RZ, P0, !PT ;  /* 0x00000023ff037210 */ /* 0x000fe400007fe4ff */
[----:B------:R-:W1:Y:S04]  /*f350*/  SHFL.IDX PT, R35, R23, 0x2, 0x181f ;  /* 0x00581f0017237f89 */ /* 0x000e6800000e0000 */
[----:B------:R-:W-:Y:S04]  /*f360*/  LDGSTS.E.BYPASS.LTC128B.128 [R20+0x24c00], desc[UR36][R2.64], !P4 ;  /* 0x24c0000002147fae */ /* 0x000fe8000e101d64 */
[----:B------:R-:W-:Y:S04]  /*f370*/  LDGSTS.E.BYPASS.LTC128B.128 [R20+0x27400], desc[UR36][R2.64+0x80], !P3 ;  /* 0x2740008002147fae */ /* 0x000fe8000d901d64 */
[----:B------:R-:W-:Y:S04]  /*f380*/  LDGSTS.E.BYPASS.LTC128B.128 [R20+0x29c00], desc[UR36][R2.64+0x100], !P2 ;  /* 0x29c0010002147fae */ /* 0x000fe8000d101d64 */
[----:B------:R0:W-:Y:S02]  /*f390*/  LDGSTS.E.BYPASS.LTC128B.128 [R20+0x2c400], desc[UR36][R2.64+0x180], !P1 ;  /* 0x2c40018002147fae */ /* 0x0001e4000c901d64 */
[----:B0-----:R-:W-:-:S02]  /*f3a0*/  IADD3 R2, P0, R14, R0, RZ ;  /* 0x000000000e027210 */ /* 0x001fc40007f1e0ff */
[----:B------:R-:W0:Y:S03]  /*f3b0*/  SHFL.IDX PT, R14, R9, 0x3, 0x181f ;  /* 0x00781f00090e7f89 */ /* 0x000e2600000e0000 */
[----:B-1----:R-:W-:Y:S02]  /*f3c0*/  IMAD.X R3, RZ, RZ, R35, P0 ;  /* 0x000000ffff037224 */ /* 0x002fe400000e0623 */
[----:B------:R-:W1:Y:S04]  /*f3d0*/  SHFL.IDX PT, R35, R23, 0x3, 0x181f ;  /* 0x00781f0017237f89 */ /* 0x000e6800000e0000 */
[----:B------:R-:W-:Y:S04]  /*f3e0*/  LDGSTS.E.BYPASS.LTC128B.128 [R20+0x25400], desc[UR36][R2.64], !P4 ;  /* 0x2540000002147fae */ /* 0x000fe8000e101d64 */
[----:B------:R-:W-:Y:S04]  /*f3f0*/  LDGSTS.E.BYPASS.LTC128B.128 [R20+0x27c00], desc[UR36][R2.64+0x80], !P3 ;  /* 0x27c0008002147fae */ /* 0x000fe8000d901d64 */
[----:B------:R-:W-:Y:S04]  /*f400*/  LDGSTS.E.BYPASS.LTC128B.128 [R20+0x2a400], desc[UR36][R2.64+0x100], !P2 ;  /* 0x2a40010002147fae */ /* 0x000fe8000d101d64 */
[----:B------:R0:W-:Y:S02]  /*f410*/  LDGSTS.E.BYPASS.LTC128B.128 [R20+0x2cc00], desc[UR36][R2.64+0x180], !P1 ;  /* 0x2cc0018002147fae */ /* 0x0001e4000c901d64 */
[----:B0-----:R-:W-:-:S02]  /*f420*/  IADD3 R2, P0, R14, R0, RZ ;  /* 0x000000000e027210 */ /* 0x001fc40007f1e0ff */
[----:B------:R0:W2:Y:S03]  /*f430*/  SHFL.IDX PT, R14, R9, 0x4, 0x181f ;  /* 0x00981f00090e7f89 */ /* 0x0000a600000e0000 */
[----:B-1----:R-:W-:Y:S02]  /*f440*/  IMAD.X R3, RZ, RZ, R35, P0 ;  /* 0x000000ffff037224 */ /* 0x002fe400000e0623 */
[----:B------:R0:W1:Y:S04]  /*f450*/  SHFL.IDX PT, R35, R23, 0x4, 0x181f ;  /* 0x00981f0017237f89 */ /* 0x00006800000e0000 */
[----:B------:R0:W-:Y:S04]  /*f460*/  LDGSTS.E.BYPASS.LTC128B.128 [R20+0x25c00], desc[UR36][R2.64], !P4 ;  /* 0x25c0000002147fae */ /* 0x0001e8000e101d64 */
[----:B------:R0:W-:Y:S04]  /*f470*/  LDGSTS.E.BYPASS.LTC128B.128 [R20+0x28400], desc[UR36][R2.64+0x80], !P3 ;  /* 0x2840008002147fae */ /* 0x0001e8000d901d64 */
[----:B------:R0:W-:Y:S04]  /*f480*/  LDGSTS.E.BYPASS.LTC128B.128 [R20+0x2ac00], desc[UR36][R2.64+0x100], !P2 ;  /* 0x2ac0010002147fae */ /* 0x0001e8000d101d64 */
[----:B------:R0:W-:Y:S02]  /*f490*/  LDGSTS.E.BYPASS.LTC128B.128 [R20+0x2d400], desc[UR36][R2.64+0x180], !P1 ;  /* 0x2d40018002147fae */ /* 0x0001e4000c901d64 */
.L_x_138:
[----:B0-2---:R-:W-:-:S04]  /*f4a0*/  IADD3 R2, P0, R14, R0, RZ ;  /* 0x000000000e027210 */ /* 0x005fc80007f1e0ff */
[----:B-1----:R-:W-:Y:S02]  /*f4b0*/  IADD3.X R3, RZ, R35, RZ, P0, !PT ;  /* 0x00000023ff037210 */ /* 0x002fe400007fe4ff */
[----:B------:R-:W-:-:S03]  /*f4c0*/  PLOP3.LUT P0, PT, PT, PT, PT, 0x80, 0x0 ;  /* 0x000000000000781c */ /* 0x000fc60003f0f070 */
[----:B------:R-:W-:Y:S01]  /*f4d0*/  @!PT LDS RZ, [RZ] ;  /* 0x00000000fffff984 */ /* 0x000fe20000000800 */
[----:B------:R-:W-:Y:S01]  /*f4e0*/  @!PT LDS RZ, [RZ] ;  /* 0x00000000fffff984 */ /* 0x000fe20000000800 */
[----:B------:R-:W-:Y:S01]  /*f4f0*/  @!PT LDS RZ, [RZ] ;  /* 0x00000000fffff984 */ /* 0x000fe20000000800 */
[----:B------:R0:W-:Y:S04]  /*f500*/  LDGSTS.E.BYPASS.LTC128B.128 [R20+0x26400], desc[UR36][R2.64], !P4 ;  /* 0x2640000002147fae */ /* 0x0001e8000e101d64 */
[----:B------:R0:W-:Y:S04]  /*f510*/  LDGSTS.E.BYPASS.LTC128B.128 [R20+0x28c00], desc[UR36][R2.64+0x80], !P3 ;  /* 0x28c0008002147fae */ /* 0x0001e8000d901d64 */
[----:B------:R0:W-:Y:S04]  /*f520*/  LDGSTS.E.BYPASS.LTC128B.128 [R20+0x2b400], desc[UR36][R2.64+0x100], !P2 ;  /* 0x2b40010002147fae */ /* 0x0001e8000d101d64 */
[----:B------:R0:W-:Y:S01]  /*f530*/  LDGSTS.E.BYPASS.LTC128B.128 [R20+0x2dc00], desc[UR36][R2.64+0x180], !P1 ;  /* 0x2dc0018002147fae */ /* 0x0001e2000c901d64 */
[----:B------:R-:W-:Y:S01]  /*f540*/  NOP ;  /* 0x0000000000007918 */ /* 0x000fe20000000000 */
.L_x_62:
        /* <DEDUP_REMOVED lines=10> */
.L_x_63:
[----:B------:R1:W-:Y:S01]  /*f5f0*/  SYNCS.ARRIVE.TRANS64.A1T0 RZ, [R7+URZ+0x38830], RZ ;  /* 0x038830ff07ff79a7 */ /* 0x0003e2000810003f */
[----:B------:R-:W-:Y:S05]  /*f600*/  @!P2 BRA `(.L_x_64) ;  /* 0x000000000004a947 */ /* 0x000fea0003800000 */
[----:B------:R-:W-:Y:S01]  /*f610*/  BPT.TRAP 0x1 ;  /* 0x000000040000795c */ /* 0x000fe20000300000 */
.L_x_64:
[----:B0-----:R-:W-:Y:S01]  /*f620*/  SHF.L.U32 R2, R10, 0x1f, RZ ;  /* 0x0000001f0a027819 */ /* 0x001fe200000006ff */
[----:B------:R-:W-:Y:S01]  /*f630*/  IMAD.MOV.U32 R9, RZ, RZ, -0x50 ;  /* 0xffffffb0ff097424 */ /* 0x000fe200078e00ff */
[----:B-1----:R-:W-:Y:S01]  /*f640*/  LEA R7, R6, UR39, 0x3 ;  /* 0x0000002706077c11 */ /* 0x002fe2000f8e18ff */
[----:B------:R-:W-:Y:S02]  /*f650*/  BSSY B1, `(.L_x_65) ;  /* 0x0000004000017945 */ /* 0x000fe40003800000 */
[----:B------:R-:W-:Y:S01]  /*f660*/  IMAD R9, R28, R9, UR38 ;  /* 0x000000261c097e24 */ /* 0x000fe2000f8e0209 */
[----:B------:R-:W0:Y:S02]  /*f670*/  SYNCS.PHASECHK.TRANS64.TRYWAIT P0, [R7+URZ+0x38860], R2 ;  /* 0x03886002070075a7 */ /* 0x000e24000800017f */
[----:B0-----:R-:W-:Y:S05]  /*f680*/  @!P0 BRA `(.L_x_66) ;  /* 0x0000002c00308947 */ /* 0x001fea0003800000 */
.L_x_139:
[----:B------:R-:W-:Y:S05]  /*f690*/  BSYNC B1 ;  /* 0x0000000000017941 */ /* 0x000fea0003800000 */
.L_x_65:
[----:B------:R-:W-:Y:S01]  /*f6a0*/  UMOV UR4, 0xffffffff ;  /* 0xffffffff00047882 */ /* 0x000fe20000000000 */
[----:B------:R-:W-:Y:S01]  /*f6b0*/  LOP3.LUT P4, RZ, R16, 0x80, RZ, 0xc0, !PT ;  /* 0x0000008010ff7812 */ /* 0x000fe2000788c0ff */
[----:B------:R-:W-:Y:S01]  /*f6c0*/  IMAD R6, R6, 0x5000, R26 ;  /* 0x0000500006067824 */ /* 0x000fe200078e021a */
[C---:B------:R-:W-:Y:S01]  /*f6d0*/  LOP3.LUT P3, RZ, R16.reuse, 0x40, RZ, 0xc0, !PT ;  /* 0x0000004010ff7812 */ /* 0x040fe2000786c0ff */
[----:B------:R-:W-:Y:S01]  /*f6e0*/  IMAD.IADD R9, R9, 0x1, -R34 ;  /* 0x0000000109097824 */ /* 0x000fe200078e0a22 */
[C---:B------:R-:W-:Y:S02]  /*f6f0*/  LOP3.LUT P2, RZ, R16.reuse, 0x20, RZ, 0xc0, !PT ;  /* 0x0000002010ff7812 */ /* 0x040fe4000784c0ff */
[----:B------:R-:W-:Y:S01]  /*f700*/  LOP3.LUT P1, RZ, R16, 0x10, RZ, 0xc0, !PT ;  /* 0x0000001010ff7812 */ /* 0x000fe2000782c0ff */
[----:B------:R-:W-:-:S12]  /*f710*/  BRA.DIV UR4, `(.L_x_67) ;  /* 0x0000002e04207947 */ /* 0x000fd8000b800000 */
[----:B------:R-:W0:Y:S01]  /*f720*/  SHFL.IDX PT, R14, R17, RZ, 0x181f ;  /* 0x00181fff110e7589 */ /* 0x000e2200000e0000 */
[----:B------:R-:W-:-:S03]  /*f730*/  LEA R6, R6, UR39, 0x1 ;  /* 0x0000002706067c11 */ /* 0x000fc6000f8e08ff */
[----:B------:R-:W1:Y:S01]  /*f740*/  SHFL.IDX PT, R3, R18, RZ, 0x181f ;  /* 0x00181fff12037589 */ /* 0x000e6200000e0000 */
[----:B0-----:R-:W-:-:S03]  /*f750*/  IADD3 R2, P0, R14, R0, RZ ;  /* 0x000000000e027210 */ /* 0x001fc60007f1e0ff */
[----:B------:R-:W0:Y:S01]  /*f760*/  SHFL.IDX PT, R14, R17, 0x1, 0x181f ;  /* 0x00381f00110e7f89 */ /* 0x000e2200000e0000 */
[----:B-1----:R-:W-:Y:S02]  /*f770*/  IADD3.X R3, RZ, R3, RZ, P0, !PT ;  /* 0x00000003ff037210 */ /* 0x002fe400007fe4ff */
[----:B------:R-:W-:-:S13]  /*f780*/  ISETP.LT.OR P0, PT, R9, 0x1, P4 ;  /* 0x000000010900780c */ /* 0x000fda0002701670 */
[----:B------:R-:W-:Y:S01]  /*f790*/  LDGSTS.E.BYPASS.LTC128B.128 [R6+0x400], desc[UR36][R2.64], !P0 ;  /* 0x0040000002067fae */ /* 0x000fe2000c101d64 */
[----:B------:R-:W-:-:S13]  /*f7a0*/  ISETP.LT.OR P0, PT, R9, 0x1, P3 ;  /* 0x000000010900780c */ /* 0x000fda0001f01670 */
[----:B------:R-:W-:Y:S01]  /*f7b0*/  LDGSTS.E.BYPASS.LTC128B.128 [R6+0x2c00], desc[UR36][R2.64+0x80], !P0 ;  /* 0x02c0008002067fae */ /* 0x000fe2000c101d64 */
[----:B------:R-:W-:-:S13]  /*f7c0*/  ISETP.LT.OR P0, PT, R9, 0x1, P2 ;  /* 0x000000010900780c */ /* 0x000fda0001701670 */
[----:B------:R-:W-:Y:S01]  /*f7d0*/  LDGSTS.E.BYPASS.LTC128B.128 [R6+0x5400], desc[UR36][R2.64+0x100], !P0 ;  /* 0x0540010002067fae */ /* 0x000fe2000c101d64 */
[----:B------:R-:W-:-:S13]  /*f7e0*/  ISETP.LT.OR P0, PT, R9, 0x1, P1 ;  /* 0x000000010900780c */ /* 0x000fda0000f01670 */
[----:B------:R1:W-:Y:S04]  /*f7f0*/  LDGSTS.E.BYPASS.LTC128B.128 [R6+0x7c00], desc[UR36][R2.64+0x180], !P0 ;  /* 0x07c0018002067fae */ /* 0x0003e8000c101d64 */
[----:B-1----:R-:W1:Y:S01]  /*f800*/  SHFL.IDX PT, R3, R18, 0x1, 0x181f ;  /* 0x00381f0012037f89 */ /* 0x002e6200000e0000 */
[----:B0-----:R-:W-:-:S03]  /*f810*/  IADD3 R2, P0, R14, R0, RZ ;  /* 0x000000000e027210 */ /* 0x001fc60007f1e0ff */
[----:B------:R-:W0:Y:S02]  /*f820*/  SHFL.IDX PT, R14, R17, 0x2, 0x181f ;  /* 0x00581f00110e7f89 */ /* 0x000e2400000e0000 */
[----:B-1----:R-:W-:Y:S01]  /*f830*/  IMAD.X R3, RZ, RZ, R3, P0 ;  /* 0x000000ffff037224 */ /* 0x002fe200000e0603 */
        /* <DEDUP_REMOVED lines=22> */
[----:B------:R-:W2:Y:S04]  /*f9a0*/  SHFL.IDX PT, R18, R18, 0x4, 0x181f ;  /* 0x00981f0012127f89 */ /* 0x000ea800000e0000 */
[----:B------:R3:W4:Y:S01]  /*f9b0*/  SHFL.IDX PT, R14, R17, 0x4, 0x181f ;  /* 0x00981f00110e7f89 */ /* 0x00072200000e0000 */
[----:B-1----:R-:W-:Y:S02]  /*f9c0*/  IADD3.X R3, RZ, R3, RZ, P0, !PT ;  /* 0x00000003ff037210 */ /* 0x002fe400007fe4ff */
[----:B------:R-:W-:-:S13]  /*f9d0*/  ISETP.LT.OR P0, PT, R9, 0x31, P4 ;  /* 0x000000310900780c */ /* 0x000fda0002701670 */
[----:B------:R3:W-:Y:S01]  /*f9e0*/  LDGSTS.E.BYPASS.LTC128B.128 [R6+0x1c00], desc[UR36][R2.64], !P0 ;  /* 0x01c0000002067fae */ /* 0x0007e2000c101d64 */
[----:B------:R-:W-:-:S13]  /*f9f0*/  ISETP.LT.OR P0, PT, R9, 0x31, P3 ;  /* 0x000000310900780c */ /* 0x000fda0001f01670 */
[----:B------:R3:W-:Y:S01]  /*fa00*/  LDGSTS.E.BYPASS.LTC128B.128 [R6+0x4400], desc[UR36][R2.64+0x80], !P0 ;  /* 0x0440008002067fae */ /* 0x0007e2000c101d64 */
[----:B------:R-:W-:-:S13]  /*fa10*/  ISETP.LT.OR P0, PT, R9, 0x31, P2 ;  /* 0x000000310900780c */ /* 0x000fda0001701670 */
[----:B------:R3:W-:Y:S01]  /*fa20*/  LDGSTS.E.BYPASS.LTC128B.128 [R6+0x6c00], desc[UR36][R2.64+0x100], !P0 ;  /* 0x06c0010002067fae */ /* 0x0007e2000c101d64 */
[----:B------:R-:W-:-:S13]  /*fa30*/  ISETP.LT.OR P0, PT, R9, 0x31, P1 ;  /* 0x000000310900780c */ /* 0x000fda0000f01670 */
[----:B--2-4-:R3:W-:Y:S02]  /*fa40*/  LDGSTS.E.BYPASS.LTC128B.128 [R6+0x9400], desc[UR36][R2.64+0x180], !P0 ;  /* 0x0940018002067fae */ /* 0x0147e4000c101d64 */
.L_x_151:
[----:B0--3--:R-:W-:Y:S01]  /*fa50*/  IADD3 R2, P0, R14, R0, RZ ;  /* 0x000000000e027210 */ /* 0x009fe20007f1e0ff */
[----:B------:R-:W-:Y:S02]  /*fa60*/  ULDC.64 UR4, c[0x0][0x328] ;  /* 0x0000ca0000047ab9 */ /* 0x000fe40000000a00 */
[----:B------:R-:W-:Y:S02]  /*fa70*/  IMAD R0, R21, UR4, RZ ;  /* 0x0000000415007c24 */ /* 0x000fe4000f8e02ff */
[----:B------:R-:W-:Y:S01]  /*fa80*/  IMAD.X R3, RZ, RZ, R18, P0 ;  /* 0x000000ffff037224 */ /* 0x000fe200000e0612 */
[----:B------:R-:W-:-:S13]  /*fa90*/  ISETP.LT.OR P0, PT, R9, 0x41, P4 ;  /* 0x000000410900780c */ /* 0x000fda0002701670 */
[----:B------:R-:W-:Y:S01]  /*faa0*/  @!PT LDS RZ, [RZ] ;  /* 0x00000000fffff984 */ /* 0x000fe20000000800 */
[----:B------:R-:W-:Y:S01]  /*fab0*/  @!PT LDS RZ, [RZ] ;  /* 0x00000000fffff984 */ /* 0x000fe20000000800 */
[----:B------:R-:W-:Y:S01]  /*fac0*/  @!PT LDS RZ, [RZ] ;  /* 0x00000000fffff984 */ /* 0x000fe20000000800 */
[----:B------:R-:W-:Y:S01]  /*fad0*/  LDGSTS.E.BYPASS.LTC128B.128 [R6+0x2400], desc[UR36][R2.64], !P0 ;  /* 0x0240000002067fae */ /* 0x000fe2000c101d64 */
[----:B------:R-:W-:-:S13]  /*fae0*/  ISETP.LT.OR P0, PT, R9, 0x41, P3 ;  /* 0x000000410900780c */ /* 0x000fda0001f01670 */
[----:B------:R-:W-:Y:S01]  /*faf0*/  LDGSTS.E.BYPASS.LTC128B.128 [R6+0x4c00], desc[UR36][R2.64+0x80], !P0 ;  /* 0x04c0008002067fae */ /* 0x000fe2000c101d64 */
[----:B------:R-:W-:-:S13]  /*fb00*/  ISETP.LT.OR P0, PT, R9, 0x41, P2 ;  /* 0x000000410900780c */ /* 0x000fda0001701670 */
[----:B------:R-:W-:Y:S01]  /*fb10*/  LDGSTS.E.BYPASS.LTC128B.128 [R6+0x7400], desc[UR36][R2.64+0x100], !P0 ;  /* 0x0740010002067fae */ /* 0x000fe2000c101d64 */
[----:B------:R-:W-:Y:S01]  /*fb20*/  ISETP.LT.OR P0, PT, R9, 0x41, P1 ;  /* 0x000000410900780c */ /* 0x000fe20000f01670 */
[----:B------:R-:W-:-:S12]  /*fb30*/  IMAD R9, R5, UR5, R0 ;  /* 0x0000000505097c24 */ /* 0x000fd8000f8e0200 */
[----:B------:R0:W-:Y:S02]  /*fb40*/  LDGSTS.E.BYPASS.LTC128B.128 [R6+0x9c00], desc[UR36][R2.64+0x180], !P0 ;  /* 0x09c0018002067fae */ /* 0x0001e4000c101d64 */
        /* <DEDUP_REMOVED lines=10> */
[----:B------:R-:W-:Y:S01]  /*fbf0*/  NOP ;  /* 0x0000000000007918 */ /* 0x000fe20000000000 */
[----:B------:R-:W-:Y:S01]  /*fc00*/  IMAD.WIDE.U32 R2, R19, UR4, R2 ;  /* 0x0000000413027c25 */ /* 0x000fe2000f8e0002 */
[----:B------:R-:W-:-:S03]  /*fc10*/  ULDC.64 UR4, c[0x0][0x318] ;  /* 0x0000c60000047ab9 */ /* 0x000fc60000000a00 */
[----:B------:R-:W-:Y:S01]  /*fc20*/  IMAD.IADD R3, R5, 0x1, R3 ;  /* 0x0000000105037824 */ /* 0x000fe200078e0203 */
[----:B------:R-:W-:-:S04]  /*fc30*/  LEA R17, P0, R2, UR4, 0x1 ;  /* 0x0000000402117c11 */ /* 0x000fc8000f8008ff */
[----:B------:R-:W-:Y:S02]  /*fc40*/  LEA.HI.X R18, R2, UR5, R3, 0x1, P0 ;  /* 0x0000000502127c11 */ /* 0x000fe400080f0c03 */
[----:B------:R-:W-:-:S13]  /*fc50*/  PLOP3.LUT P0, PT, PT, PT, PT, 0x80, 0x0 ;  /* 0x000000000000781c */ /* 0x000fda0003f0f070 */
.L_x_68:
        /* <DEDUP_REMOVED lines=10> */
.L_x_69:
[C---:B------:R-:W-:Y:S01]  /*fd00*/  ISETP.GT.AND P0, PT, R8.reuse, RZ, PT ;  /* 0x000000ff0800720c */ /* 0x040fe20003f04270 */
[----:B------:R0:W-:Y:S01]  /*fd10*/  SYNCS.ARRIVE.TRANS64.A1T0 RZ, [R7+URZ+0x38850], RZ ;  /* 0x038850ff07ff79a7 */ /* 0x0001e2000810003f */
[----:B------:R-:W-:Y:S01]  /*fd20*/  VIADD R0, R8, 0xffffffff ;  /* 0xffffffff08007836 */ /* 0x000fe20000000000 */
[----:B------:R-:W-:Y:S01]  /*fd30*/  MOV R10, R25 ;  /* 0x00000019000a7202 */ /* 0x000fe20000000f00 */
[----:B------:R-:W-:Y:S02]  /*fd40*/  IMAD.MOV.U32 R6, RZ, RZ, R22 ;  /* 0x000000ffff067224 */ /* 0x000fe400078e0016 */
[----:B------:R-:W-:-:S07]  /*fd50*/  IMAD.MOV.U32 R28, RZ, RZ, R8 ;  /* 0x000000ffff1c7224 */ /* 0x000fce00078e0008 */
[----:B0-----:R-:W-:Y:S05]  /*fd60*/  @P0 BRA `(.L_x_70) ;  /* 0xfffffff000300947 */ /* 0x001fea000383ffff */
[----:B------:R-:W-:Y:S05]  /*fd70*/  BSYNC B0 ;  /* 0x0000000000007941 */ /* 0x000fea0003800000 */
.L_x_57:
[----:B------:R-:W-:-:S13]  /*fd80*/  LOP3.LUT P0, RZ, R16, 0x100, RZ, 0xc0, !PT ;  /* 0x0000010010ff7812 */ /* 0x000fda000780c0ff */
[----:B------:R-:W-:Y:S05]  /*fd90*/  @!P0 BRA `(.L_x_71) ;  /* 0x0000000000048947 */ /* 0x000fea0003800000 */
[----:B------:R-:W-:Y:S01]  /*fda0*/  BPT.TRAP 0x1 ;  /* 0x000000040000795c */ /* 0x000fe20000300000 */
.L_x_71:
[----:B------:R-:W-:Y:S01]  /*fdb0*/  LEA R4, R22, UR39, 0x3 ;  /* 0x0000002716047c11 */ /* 0x000fe2000f8e18ff */
[----:B------:R-:W-:Y:S01]  /*fdc0*/  BSSY B0, `(.L_x_72) ;  /* 0x0000006000007945 */ /* 0x000fe20003800000 */
[----:B0-----:R-:W-:Y:S02]  /*fdd0*/  SHF.L.U32 R3, R25, 0x1f, RZ ;  /* 0x0000001f19037819 */ /* 0x001fe400000006ff */
[----:B------:R-:W-:Y:S02]  /*fde0*/  MOV R5, 0xffffffb0 ;  /* 0xffffffb000057802 */ /* 0x000fe40000000f00 */
[----:B------:R-:W0:Y:S03]  /*fdf0*/  SYNCS.PHASECHK.TRANS64.TRYWAIT P0, [R4+URZ+0x38860], R3 ;  /* 0x03886003040075a7 */ /* 0x000e26000800017f */
[----:B------:R-:W-:Y:S01]  /*fe00*/  IMAD R5, R8, R5, UR38 ;  /* 0x0000002608057e24 */ /* 0x000fe2000f8e0205 */
[----:B0-----:R-:W-:Y:S06]  /*fe10*/  @!P0 BRA `(.L_x_73) ;  /* 0x0000002c00288947 */ /* 0x001fec0003800000 */
.L_x_152:
[----:B------:R-:W-:Y:S05]  /*fe20*/  BSYNC B0 ;  /* 0x0000000000007941 */ /* 0x000fea0003800000 */
.L_x_72:
        /* <DEDUP_REMOVED lines=8> */
[----:B------:R-:W1:Y:S01]  /*feb0*/  SHFL.IDX PT, R14, R17, RZ, 0x181f ;  /* 0x00181fff110e7589 */ /* 0x000e6200000e0000 */
[----:B------:R-:W-:-:S03]  /*fec0*/  IMAD.SHL.U32 R6, R37, 0x2, RZ ;  /* 0x0000000225067824 */ /* 0x000fc600078e00ff */
[----:B------:R-:W0:Y:S02]  /*fed0*/  SHFL.IDX PT, R0, R18, RZ, 0x181f ;  /* 0x00181fff12007589 */ /* 0x000e2400000e0000 */
[----:B-1----:R-:W-:Y:S02]  /*fee0*/  IADD3 R2, P0, R14, R6, RZ ;  /* 0x000000060e027210 */ /* 0x002fe40007f1e0ff */
[----:B------:R-:W1:Y:S02]  /*fef0*/  SHFL.IDX PT, R14, R17, 0x1, 0x181f ;  /* 0x00381f00110e7f89 */ /* 0x000e6400000e0000 */
[----:B0-----:R-:W-:Y:S02]  /*ff00*/  IADD3.X R3, RZ, R0, RZ, P0, !PT ;  /* 0x00000000ff037210 */ /* 0x001fe400007fe4ff */
[----:B------:R-:W-:Y:S02]  /*ff10*/  ISETP.LT.OR P0, PT, R5, 0x1, P4 ;  /* 0x000000010500780c */ /* 0x000fe40002701670 */
[----:B------:R-:W-:-:S02]  /*ff20*/  LEA R0, R7, UR39, 0x1 ;  /* 0x0000002707007c11 */ /* 0x000fc4000f8e08ff */
[----:B------:R-:W0:Y:S09]  /*ff30*/  SHFL.IDX PT, R7, R18, 0x1, 0x181f ;  /* 0x00381f0012077f89 */ /* 0x000e3200000e0000 */
[----:B------:R-:W-:Y:S01]  /*ff40*/  LDGSTS.E.BYPASS.LTC128B.128 [R0+0x400], desc[UR36][R2.64], !P0 ;  /* 0x0040000002007fae */ /* 0x000fe2000c101d64 */
[----:B------:R-:W-:-:S13]  /*ff50*/  ISETP.LT.OR P0, PT, R5, 0x1, P3 ;  /* 0x000000010500780c */ /* 0x000fda0001f01670 */
[----:B------:R-:W-:Y:S01]  /*ff60*/  LDGSTS.E.BYPASS.LTC128B.128 [R0+0x2c00], desc[UR36][R2.64+0x80], !P0 ;  /* 0x02c0008002007fae */ /* 0x000fe2000c101d64 */
[----:B------:R-:W-:-:S13]  /*ff70*/  ISETP.LT.OR P0, PT, R5, 0x1, P2 ;  /* 0x000000010500780c */ /* 0x000fda0001701670 */
[----:B------:R-:W-:Y:S01]  /*ff80*/  LDGSTS.E.BYPASS.LTC128B.128 [R0+0x5400], desc[UR36][R2.64+0x100], !P0 ;  /* 0x0540010002007fae */ /* 0x000fe2000c101d64 */
[----:B------:R-:W-:-:S13]  /*ff90*/  ISETP.LT.OR P0, PT, R5, 0x1, P1 ;  /* 0x000000010500780c */ /* 0x000fda0000f01670 */
[----:B------:R1:W-:Y:S02]  /*ffa0*/  LDGSTS.E.BYPASS.LTC128B.128 [R0+0x7c00], desc[UR36][R2.64+0x180], !P0 ;  /* 0x07c0018002007fae */ /* 0x0003e4000c101d64 */
[----:B-1----:R-:W-:Y:S02]  /*ffb0*/  IADD3 R2, P0, R14, R6, RZ ;  /* 0x000000060e027210 */ /* 0x002fe40007f1e0ff */
[----:B------:R-:W1:Y:S03]  /*ffc0*/  SHFL.IDX PT, R14, R17, 0x2, 0x181f ;  /* 0x00581f00110e7f89 */ /* 0x000e6600000e0000 */
[----:B0-----:R-:W-:Y:S01]  /*ffd0*/  IMAD.X R3, RZ, RZ, R7, P0 ;  /* 0x000000ffff037224 */ /* 0x001fe200000e0607 */
[----:B------:R-:W-:Y:S01]  /*ffe0*/  ISETP.LT.OR P0, PT, R5, 0x11, P4 ;  /* 0x000000110500780c */ /* 0x000fe20002701670 */
[----:B------:R-:W0:-:S12]  /*fff0*/  SHFL.IDX PT, R7, R18, 0x2, 0x181f ;  /* 0x00581f0012077f89 */ /* 0x000e1800000e0000 */
        /* <DEDUP_REMOVED lines=10> */
[C---:B------:R-:W-:Y:S01]  /*100a0*/  ISETP.LT.OR P0, PT, R5.reuse, 0x21, P4 ;  /* 0x000000210500780c */ /* 0x040fe20002701670 */
[----:B------:R-:W0:Y:S04]  /*100b0*/  SHFL.IDX PT, R7, R18, 0x3, 0x181f ;  /* 0x00781f0012077f89 */ /* 0x000e2800000e0000 */
[----:B------:R-:W2:Y:S08]  /*100c0*/  SHFL.IDX PT, R18, R18, 0x4, 0x181f ;  /* 0x00981f0012127f89 */ /* 0x000eb000000e0000 */
        /* <DEDUP_REMOVED lines=8> */
[----:B------:R1:W3:Y:S02]  /*10150*/  SHFL.IDX PT, R14, R17, 0x4, 0x181f ;  /* 0x00981f00110e7f89 */ /* 0x0002e400000e0000 */
[----:B0-----:R-:W-:Y:S02]  /*10160*/  IADD3.X R3, RZ, R7, RZ, P0, !PT ;  /* 0x00000007ff037210 */ /* 0x001fe400007fe4ff */
[----:B------:R-:W-:-:S13]  /*10170*/  ISETP.LT.OR P0, PT, R5, 0x31, P4 ;  /* 0x000000310500780c */ /* 0x000fda0002701670 */
[----:B------:R1:W-:Y:S01]  /*10180*/  LDGSTS.E.BYPASS.LTC128B.128 [R0+0x1c00], desc[UR36][R2.64], !P0 ;  /* 0x01c0000002007fae */ /* 0x0003e2000c101d64 */
[----:B------:R-:W-:-:S13]  /*10190*/  ISETP.LT.OR P0, PT, R5, 0x31, P3 ;  /* 0x000000310500780c */ /* 0x000fda0001f01670 */
[----:B------:R1:W-:Y:S01]  /*101a0*/  LDGSTS.E.BYPASS.LTC128B.128 [R0+0x4400], desc[UR36][R2.64+0x80], !P0 ;  /* 0x0440008002007fae */ /* 0x0003e2000c101d64 */
[----:B------:R-:W-:-:S13]  /*101b0*/  ISETP.LT.OR P0, PT, R5, 0x31, P2 ;  /* 0x000000310500780c */ /* 0x000fda0001701670 */
[----:B------:R1:W-:Y:S01]  /*101c0*/  LDGSTS.E.BYPASS.LTC128B.128 [R0+0x6c00], desc[UR36][R2.64+0x100], !P0 ;  /* 0x06c0010002007fae */ /* 0x0003e2000c101d64 */
[----:B------:R-:W-:-:S13]  /*101d0*/  ISETP.LT.OR P0, PT, R5, 0x31, P1 ;  /* 0x000000310500780c */ /* 0x000fda0000f01670 */
[----:B--23--:R1:W-:Y:S02]  /*101e0*/  LDGSTS.E.BYPASS.LTC128B.128 [R0+0x9400], desc[UR36][R2.64+0x180], !P0 ;  /* 0x0940018002007fae */ /* 0x00c3e4000c101d64 */
.L_x_164:
[----:B01----:R-:W-:-:S05]  /*101f0*/  IADD3 R2, P0, R14, R6, RZ ;  /* 0x000000060e027210 */ /* 0x003fca0007f1e0ff */
[----:B------:R-:W-:Y:S01]  /*10200*/  IMAD.X R3, RZ, RZ, R18, P0 ;  /* 0x000000ffff037224 */ /* 0x000fe200000e0612 */
[----:B------:R-:W-:-:S13]  /*10210*/  ISETP.LT.OR P0, PT, R5, 0x41, P4 ;  /* 0x000000410500780c */ /* 0x000fda0002701670 */
[----:B------:R-:W-:Y:S01]  /*10220*/  @!PT LDS RZ, [RZ] ;  /* 0x00000000fffff984 */ /* 0x000fe20000000800 */
[----:B------:R-:W-:Y:S01]  /*10230*/  @!PT LDS RZ, [RZ] ;  /* 0x00000000fffff984 */ /* 0x000fe20000000800 */
[----:B------:R-:W-:Y:S01]  /*10240*/  @!PT LDS RZ, [RZ] ;  /* 0x00000000fffff984 */ /* 0x000fe20000000800 */
[----:B------:R0:W-:Y:S01]  /*10250*/  LDGSTS.E.BYPASS.LTC128B.128 [R0+0x2400], desc[UR36][R2.64], !P0 ;  /* 0x0240000002007fae */ /* 0x0001e2000c101d64 */
[----:B------:R-:W-:-:S13]  /*10260*/  ISETP.LT.OR P0, PT, R5, 0x41, P3 ;  /* 0x000000410500780c */ /* 0x000fda0001f01670 */
[----:B------:R0:W-:Y:S01]  /*10270*/  LDGSTS.E.BYPASS.LTC128B.128 [R0+0x4c00], desc[UR36][R2.64+0x80], !P0 ;  /* 0x04c0008002007fae */ /* 0x0001e2000c101d64 */
[----:B------:R-:W-:-:S13]  /*10280*/  ISETP.LT.OR P0, PT, R5, 0x41, P2 ;  /* 0x000000410500780c */ /* 0x000fda0001701670 */
[----:B------:R0:W-:Y:S01]  /*10290*/  LDGSTS.E.BYPASS.LTC128B.128 [R0+0x7400], desc[UR36][R2.64+0x100], !P0 ;  /* 0x0740010002007fae */ /* 0x0001e2000c101d64 */
[----:B------:R-:W-:-:S13]  /*102a0*/  ISETP.LT.OR P0, PT, R5, 0x41, P1 ;  /* 0x000000410500780c */ /* 0x000fda0000f01670 */
[----:B------:R0:W-:Y:S01]  /*102b0*/  LDGSTS.E.BYPASS.LTC128B.128 [R0+0x9c00], desc[UR36][R2.64+0x180], !P0 ;  /* 0x09c0018002007fae */ /* 0x0001e2000c101d64 */
[----:B------:R-:W-:Y:S01]  /*102c0*/  PLOP3.LUT P0, PT, PT, PT, PT, 0x80, 0x0 ;  /* 0x000000000000781c */ /* 0x000fe20003f0f070 */
[----:B------:R-:W-:-:S12]  /*102d0*/  NOP ;  /* 0x0000000000007918 */ /* 0x000fd80000000000 */
.L_x_75:
        /* <DEDUP_REMOVED lines=10> */
.L_x_76:
[----:B0-----:R-:W2:Y:S01]  /*10380*/  LDL.LU R2, [R1] ;  /* 0x0000000001027983 */ /* 0x001ea20000300800 */
[----:B------:R-:W-:Y:S01]  /*10390*/  VIADD R22, R22, 0x1 ;  /* 0x0000000116167836 */ /* 0x000fe20000000000 */
[----:B------:R-:W-:Y:S01]  /*103a0*/  IADD3 R36, R36, UR43, RZ ;  /* 0x0000002b24247c10 */ /* 0x000fe2000fffe0ff */
[----:B------:R-:W-:Y:S01]  /*103b0*/  ULDC UR4, c[0x0][0xc34] ;  /* 0x00030d0000047ab9 */ /* 0x000fe20000000800 */
[----:B------:R0:W-:Y:S02]  /*103c0*/  SYNCS.ARRIVE.TRANS64.A1T0 RZ, [R4+URZ+0x38850], RZ ;  /* 0x038850ff04ff79a7 */ /* 0x0001e4000810003f */
[----:B------:R-:W-:-:S04]  /*103d0*/  ISETP.NE.AND P0, PT, R22, 0x2, PT ;  /* 0x000000021600780c */ /* 0x000fc80003f05270 */
[----:B------:R-:W-:Y:S02]  /*103e0*/  SEL R22, R22, RZ, P0 ;  /* 0x000000ff16167207 */ /* 0x000fe40000000000 */
[----:B------:R-:W-:Y:S02]  /*103f0*/  SEL R0, RZ, 0x1, P0 ;  /* 0x00000001ff007807 */ /* 0x000fe40000000000 */
[----:B------:R-:W-:Y:S02]  /*10400*/  ISETP.GE.AND P0, PT, R36, UR4, PT ;  /* 0x0000000424007c0c */ /* 0x000fe4000bf06270 */
[----:B------:R-:W-:Y:S01]  /*10410*/  LOP3.LUT R25, R25, R0, RZ, 0x3c, !PT ;  /* 0x0000000019197212 */ /* 0x000fe200078e3cff */
[----:B--2---:R-:W-:-:S05]  /*10420*/  VIADD R2, R2, 0x1 ;  /* 0x0000000102027836 */ /* 0x004fca0000000000 */
[----:B------:R0:W-:Y:S05]  /*10430*/  STL [R1], R2 ;  /* 0x0000000201007387 */ /* 0x0001ea0000100800 */
[----:B------:R-:W-:Y:S05]  /*10440*/  @!P0 BRA `(.L_x_77) ;  /* 0xffffffcc009c8947 */ /* 0x000fea000383ffff */
[----:B------:R-:W-:-:S07]  /*10450*/  LOP3.LUT R0, R2, 0x1, RZ, 0xc, !PT ;  /* 0x0000000102007812 */ /* 0x000fce00078e0cff */
.L_x_40:
[----:B------:R-:W1:Y:S01]  /*10460*/  S2R R3, SR_CgaCtaId ;  /* 0x0000000000037919 */ /* 0x000e620000008800 */
[----:B0-----:R-:W-:Y:S01]  /*10470*/  MOV R2, 0x400 ;  /* 0x0000040000027802 */ /* 0x001fe20000000f00 */
[----:B------:R-:W-:Y:S01]  /*10480*/  BSSY B0, `(.L_x_78) ;  /* 0x0000005000007945 */ /* 0x000fe20003800000 */
[----:B------:R-:W-:Y:S02]  /*10490*/  SHF.L.U32 R0, R0, 0x1f, RZ ;  /* 0x0000001f00007819 */ /* 0x000fe400000006ff */
[----:B-1----:R-:W-:-:S04]  /*104a0*/  LEA R5, R3, R2, 0x18 ;  /* 0x0000000203057211 */ /* 0x002fc800078ec0ff */
[----:B------:R-:W0:Y:S02]  /*104b0*/  SYNCS.PHASECHK.TRANS64.TRYWAIT P0, [R5+URZ+0x38820], R0 ;  /* 0x03882000050075a7 */ /* 0x000e24000800017f */
[----:B0-----:R-:W-:Y:S05]  /*104c0*/  @!P0 BRA `(.L_x_79) ;  /* 0x0000002c00808947 */ /* 0x001fea0003800000 */
.L_x_165:
[----:B------:R-:W-:Y:S05]  /*104d0*/  BSYNC B0 ;  /* 0x0000000000007941 */ /* 0x000fea0003800000 */
.L_x_78:
[----:B------:R-:W-:-:S03]  /*104e0*/  UMOV UR4, 0xffffffff ;  /* 0xffffffff00047882 */ /* 0x000fc60000000000 */
[----:B------:R-:W-:Y:S05]  /*104f0*/  BRA.DIV UR4, `(.L_x_80) ;  /* 0x0000002e04887947 */ /* 0x000fea000b800000 */
[----:B0-----:R-:W0:Y:S02]  /*10500*/  S2R R0, SR_TID.X ;  /* 0x0000000000007919 */ /* 0x001e240000002100 */
[----:B0-----:R-:W-:-:S04]  /*10510*/  SHF.R.U32.HI R0, RZ, 0x5, R0 ;  /* 0x00000005ff007819 */ /* 0x001fc80000011600 */
[----:B------:R-:W-:-:S05]  /*10520*/  LOP3.LUT R0, R0, 0x3, RZ, 0xc0, !PT ;  /* 0x0000000300007812 */ /* 0x000fca00078ec0ff */
[----:B------:R0:W1:Y:S02]  /*10530*/  SHFL.IDX PT, R14, R0, RZ, 0x1f ;  /* 0x00001fff000e7589 */ /* 0x00006400000e0000 */
.L_x_168:
[----:B-1----:R-:W-:Y:S01]  /*10540*/  ISETP.NE.AND P0, PT, R14, RZ, PT ;  /* 0x000000ff0e00720c */ /* 0x002fe20003f05270 */
[----:B------:R-:W-:-:S12]  /*10550*/  BSSY B0, `(.L_x_81) ;  /* 0x0000026000007945 */ /* 0x000fd80003800000 */
[----:B------:R-:W-:Y:S05]  /*10560*/  @P0 BRA `(.L_x_82) ;  /* 0x0000000000900947 */ /* 0x000fea0003800000 */
[----:B------:R-:W-:-:S03]  /*10570*/  UMOV UR4, 0xffffffff ;  /* 0xffffffff00047882 */ /* 0x000fc60000000000 */
[----:B------:R-:W-:Y:S05]  /*10580*/  BRA.DIV UR4, `(.L_x_83) ;  /* 0x0000002e04987947 */ /* 0x000fea000b800000 */
[----:B------:R-:W-:-:S13]  /*10590*/  ELECT P6, URZ, PT ;  /* 0x00000000003f782f */ /* 0x000fda00038c0000 */
.L_x_171:
[----:B------:R-:W-:Y:S05]  /*105a0*/  @!P6 BRA `(.L_x_82) ;  /* 0x000000000080e947 */ /* 0x000fea0003800000 */
[----:B0-----:R-:W2:Y:S02]  /*105b0*/  LDL R0, [R1+0xc] ;  /* 0x00000c0001007983 */ /* 0x001ea40000100800 */
[----:B--2---:R-:W-:-:S13]  /*105c0*/  R2UR UR4, R0 ;  /* 0x00000000000472ca */ /* 0x004fda00000e0000 */
[----:B------:R-:W-:-:S06]  /*105d0*/  ULOP3.LUT UR4, UR4, 0x2, URZ, 0xfc, !UPT ;  /* 0x0000000204047892 */ /* 0x000fcc000f8efc3f */
[----:B------:R-:W-:-:S05]  /*105e0*/  IMAD.U32 R0, RZ, RZ, UR4 ;  /* 0x00000004ff007e24 */ /* 0x000fca000f8e00ff */
[----:B------:R-:W-:-:S13]  /*105f0*/  ISETP.NE.AND P0, PT, R0, 0x3, PT ;  /* 0x000000030000780c */ /* 0x000fda0003f05270 */
[----:B------:R-:W-:Y:S05]  /*10600*/  @!P0 BRA `(.L_x_84) ;  /* 0x0000000000048947 */ /* 0x000fea0003800000 */
[----:B------:R-:W-:Y:S01]  /*10610*/  BPT.TRAP 0x1 ;  /* 0x000000040000795c */ /* 0x000fe20000300000 */
.L_x_84:
[C---:B------:R-:W-:Y:S01]  /*10620*/  LEA R3, R22.reuse, R5, 0x3 ;  /* 0x0000000516037211 */ /* 0x040fe200078e18ff */
[----:B------:R-:W-:Y:S01]  /*10630*/  VIADD R22, R22, 0x1 ;  /* 0x0000000116167836 */ /* 0x000fe20000000000 */
[----:B------:R-:W-:-:S04]  /*10640*/  SHF.L.U32 R2, R25, 0x1f, RZ ;  /* 0x0000001f19027819 */ /* 0x000fc800000006ff */
[----:B------:R-:W0:Y:S01]  /*10650*/  SYNCS.PHASECHK.TRANS64.TRYWAIT P1, [R3+URZ+0x38840], R2 ;  /* 0x03884002030075a7 */ /* 0x000e22000802017f */
[----:B------:R-:W-:-:S04]  /*10660*/  ISETP.NE.AND P2, PT, R22, 0x2, PT ;  /* 0x000000021600780c */ /* 0x000fc80003f45270 */
[----:B------:R-:W-:Y:S01]  /*10670*/  SEL R0, RZ, 0x1, P2 ;  /* 0x00000001ff007807 */ /* 0x000fe20001000000 */
[----:B0-----:R-:W-:Y:S08]  /*10680*/  @!P1 BRA `(.L_x_85) ;  /* 0x0000002c00789947 */ /* 0x001ff00003800000 */
.L_x_172:
[----:B------:R-:W-:Y:S02]  /*10690*/  SEL R22, R22, RZ, P2 ;  /* 0x000000ff16167207 */ /* 0x000fe40001000000 */
[----:B------:R-:W-:Y:S01]  /*106a0*/  LOP3.LUT R0, R25, R0, RZ, 0x3c, !PT ;  /* 0x0000000019007212 */ /* 0x000fe200078e3cff */
[----:B------:R-:W-:Y:S06]  /*106b0*/  @!P0 BRA `(.L_x_86) ;  /* 0x0000000000048947 */ /* 0x000fec0003800000 */
[----:B------:R-:W-:Y:S01]  /*106c0*/  BPT.TRAP 0x1 ;  /* 0x000000040000795c */ /* 0x000fe20000300000 */
.L_x_86:
[----:B------:R-:W-:Y:S01]  /*106d0*/  IMAD R5, R22, 0x8, R5 ;  /* 0x0000000816057824 */ /* 0x000fe200078e0205 */
[----:B------:R-:W-:-:S04]  /*106e0*/  SHF.L.U32 R0, R0, 0x1f, RZ ;  /* 0x0000001f00007819 */ /* 0x000fc800000006ff */
[----:B------:R-:W1:Y:S02]  /*106f0*/  SYNCS.PHASECHK.TRANS64.TRYWAIT P1, [R5+URZ+0x38840], R0 ;  /* 0x03884000050075a7 */ /* 0x000e64000802017f */
[----:B-1----:R-:W-:Y:S05]  /*10700*/  @!P1 BRA `(.L_x_87) ;  /* 0x0000002c006c9947 */ /* 0x002fea0003800000 */
.L_x_173:
[----:B------:R-:W-:Y:S05]  /*10710*/  @!P0 BRA `(.L_x_88) ;  /* 0x0000000000048947 */ /* 0x000fea0003800000 */
[----:B------:R-:W-:Y:S01]  /*10720*/  BPT.TRAP 0x1 ;  /* 0x000000040000795c */ /* 0x000fe20000300000 */
.L_x_88:
[----:B------:R-:W2:Y:S02]  /*10730*/  SYNCS.PHASECHK.TRANS64.TRYWAIT P1, [R3+URZ+0x38860], R2 ;  /* 0x03886002030075a7 */ /* 0x000ea4000802017f */
[----:B--2---:R-:W-:Y:S05]  /*10740*/  @!P1 BRA `(.L_x_89) ;  /* 0x0000002c00709947 */ /* 0x004fea0003800000 */
.L_x_174:
[----:B------:R-:W-:Y:S05]  /*10750*/  @!P0 BRA `(.L_x_90) ;  /* 0x0000000000048947 */ /* 0x000fea0003800000 */
[----:B------:R-:W-:Y:S01]  /*10760*/  BPT.TRAP 0x1 ;  /* 0x000000040000795c */ /* 0x000fe20000300000 */
.L_x_90:
[----:B---3--:R3:W4:Y:S02]  /*10770*/  SYNCS.PHASECHK.TRANS64.TRYWAIT P0, [R5+URZ+0x38860], R0 ;  /* 0x03886000050075a7 */ /* 0x008724000800017f */
[----:B----4-:R-:W-:Y:S05]  /*10780*/  @!P0 NANOSLEEP.SYNCS 0x989680 ;  /* 0x009896800000895d */ /* 0x010fea0003900000 */
[----:B------:R-:W4:Y:S02]  /*10790*/  @!P0 SYNCS.PHASECHK.TRANS64 P0, [R5+URZ+0x38860], R0 ;  /* 0x03886000050085a7 */ /* 0x000f24000800007f */
[----:B----4-:R-:W-:Y:S05]  /*107a0*/  @!P0 BRA `(.L_x_90) ;  /* 0xfffffffc00f08947 */ /* 0x010fea000383ffff */
.L_x_82:
[----:B------:R-:W-:Y:S05]  /*107b0*/  BSYNC B0 ;  /* 0x0000000000007941 */ /* 0x000fea0003800000 */
.L_x_81:
[----:B------:R-:W-:Y:S05]  /*107c0*/  EXIT ;  /* 0x000000000000794d */ /* 0x000fea0003800000 */
.L_x_8:
[----:B0-----:R-:W-:-:S04]  /*107d0*/  MOV R3, UR40 ;  /* 0x0000002800037c02 */ /* 0x001fc80008000f00 */
[----:B------:R0:W1:Y:S03]  /*107e0*/  SYNCS.PHASECHK.TRANS64.TRYWAIT P1, [R3+URZ+0x38800], R0 ;  /* 0x03880000030075a7 */ /* 0x000066000802017f */
[----:B-1----:R-:W-:Y:S05]  /*107f0*/  @!P1 NANOSLEEP.SYNCS 0x989680 ;  /* 0x009896800000995d */ /* 0x002fea0003900000 */
[----:B------:R-:W1:Y:S02]  /*10800*/  @!P1 SYNCS.PHASECHK.TRANS64 P1, [R3+URZ+0x38800], R0 ;  /* 0x03880000030095a7 */ /* 0x000e64000802007f */
[----:B-1----:R-:W-:Y:S05]  /*10810*/  @!P1 BRA `(.L_x_8) ;  /* 0xfffffffc00ec9947 */ /* 0x002fea000383ffff */
[----:B------:R-:W-:Y:S05]  /*10820*/  BRA `(.L_x_91) ;  /* 0xffffff0800587947 */ /* 0x000fea000383ffff */
.L_x_12:
[----:B-1----:R1:W2:Y:S02]  /*10830*/  SYNCS.PHASECHK.TRANS64.TRYWAIT P1, [R0+URZ+0x38830], R3 ;  /* 0x03883003000075a7 */ /* 0x0022a4000802017f */
[----:B--2---:R-:W-:Y:S05]  /*10840*/  @!P1 NANOSLEEP.SYNCS 0x989680 ;  /* 0x009896800000995d */ /* 0x004fea0003900000 */
[----:B------:R-:W2:Y:S02]  /*10850*/  @!P1 SYNCS.PHASECHK.TRANS64 P1, [R0+URZ+0x38830], R3 ;  /* 0x03883003000095a7 */ /* 0x000ea4000802007f */
[----:B--2---:R-:W-:Y:S05]  /*10860*/  @!P1 BRA `(.L_x_12) ;  /* 0xfffffffc00f09947 */ /* 0x004fea000383ffff */
[----:B------:R-:W-:Y:S05]  /*10870*/  BRA `(.L_x_11) ;  /* 0xffffff08007c7947 */ /* 0x000fea000383ffff */
.L_x_18:
[----:B-1----:R-:W-:-:S04]  /*10880*/  IMAD.U32 R153, RZ, RZ, UR61 ;  /* 0x0000003dff997e24 */ /* 0x002fc8000f8e00ff */
[----:B------:R1:W2:Y:S03]  /*10890*/  SYNCS.PHASECHK.TRANS64.TRYWAIT P1, [R153+URZ+0x38830], R4 ;  /* 0x03883004990075a7 */ /* 0x0002a6000802017f */
[----:B--2---:R-:W-:Y:S05]  /*108a0*/  @!P1 NANOSLEEP.SYNCS 0x989680 ;  /* 0x009896800000995d */ /* 0x004fea0003900000 */
[----:B------:R-:W2:Y:S02]  /*108b0*/  @!P1 SYNCS.PHASECHK.TRANS64 P1, [R153+URZ+0x38830], R4 ;  /* 0x03883004990095a7 */ /* 0x000ea4000802007f */
[----:B--2---:R-:W-:Y:S05]  /*108c0*/  @!P1 BRA `(.L_x_18) ;  /* 0xfffffffc00ec9947 */ /* 0x004fea000383ffff */
[----:B------:R-:W-:Y:S05]  /*108d0*/  BRA `(.L_x_17) ;  /* 0xffffff5000587947 */ /* 0x000fea000383ffff */
.L_x_22:
[----:B--2---:R-:W-:-:S04]  /*108e0*/  IMAD.U32 R2, RZ, RZ, UR4 ;  /* 0x00000004ff027e24 */ /* 0x004fc8000f8e00ff */
[----:B------:R2:W3:Y:S03]  /*108f0*/  SYNCS.PHASECHK.TRANS64.TRYWAIT P1, [R2+URZ+0x38850], R0 ;  /* 0x03885000020075a7 */ /* 0x0004e6000802017f */
[----:B---3--:R-:W-:Y:S05]  /*10900*/  @!P1 NANOSLEEP.SYNCS 0x989680 ;  /* 0x009896800000995d */ /* 0x008fea0003900000 */
[----:B------:R-:W3:Y:S02]  /*10910*/  @!P1 SYNCS.PHASECHK.TRANS64 P1, [R2+URZ+0x38850], R0 ;  /* 0x03885000020095a7 */ /* 0x000ee4000802007f */
[----:B---3--:R-:W-:Y:S05]  /*10920*/  @!P1 BRA `(.L_x_22) ;  /* 0xfffffffc00ec9947 */ /* 0x008fea000383ffff */
[----:B------:R-:W-:Y:S05]  /*10930*/  BRA `(.L_x_21) ;  /* 0xffffff7800a87947 */ /* 0x000fea000383ffff */
.L_x_29:
[----:B-1----:R-:W-:-:S04]  /*10940*/  MOV R7, UR12 ;  /* 0x0000000c00077c02 */ /* 0x002fc80008000f00 */
[----:B------:R1:W2:Y:S03]  /*10950*/  SYNCS.PHASECHK.TRANS64.TRYWAIT P1, [R7+URZ+0x38850], R0 ;  /* 0x03885000070075a7 */ /* 0x0002a6000802017f */
[----:B--2---:R-:W-:Y:S05]  /*10960*/  @!P1 NANOSLEEP.SYNCS 0x989680 ;  /* 0x009896800000995d */ /* 0x004fea0003900000 */
[----:B------:R-:W2:Y:S02]  /*10970*/  @!P1 SYNCS.PHASECHK.TRANS64 P1, [R7+URZ+0x38850], R0 ;  /* 0x03885000070095a7 */ /* 0x000ea4000802007f */
[----:B--2---:R-:W-:Y:S05]  /*10980*/  @!P1 BRA `(.L_x_29) ;  /* 0xfffffffc00ec9947 */ /* 0x004fea000383ffff */
[----:B------:R-:W-:Y:S05]  /*10990*/  BRA `(.L_x_28) ;  /* 0xffffff9800087947 */ /* 0x000fea000383ffff */
.L_x_44:
[----:B------:R-:W0:Y:S01]  /*109a0*/  S2R R17, SR_TID.X ;  /* 0x0000000000117919 */ /* 0x000e220000002100 */
[----:B------:R-:W-:Y:S01]  /*109b0*/  BSSY B0, `(.L_x_92) ;  /* 0x000000a000007945 */ /* 0x000fe20003800000 */
[----:B------:R-:W-:Y:S01]  /*109c0*/  IMAD.MOV.U32 R12, RZ, RZ, RZ ;  /* 0x000000ffff0c7224 */ /* 0x000fe200078e00ff */
[----:B------:R-:W-:Y:S01]  /*109d0*/  MOV R11, 0x1f ;  /* 0x0000001f000b7802 */ /* 0x000fe20000000f00 */
[----:B------:R-:W-:Y:S01]  /*109e0*/  IMAD.MOV.U32 R15, RZ, RZ, -0x1 ;  /* 0xffffffffff0f7424 */ /* 0x000fe200078e00ff */
[----:B0-----:R-:W-:-:S04]  /*109f0*/  SHF.R.U32.HI R17, RZ, 0x5, R17 ;  /* 0x00000005ff117819 */ /* 0x001fc80000011611 */
[----:B------:R-:W-:-:S05]  /*10a00*/  LOP3.LUT R17, R17, 0x3, RZ, 0xc0, !PT ;  /* 0x0000000311117812 */ /* 0x000fca00078ec0ff */
[----:B------:R-:W-:-:S07]  /*10a10*/  IMAD.MOV.U32 R13, RZ, RZ, R17 ;  /* 0x000000ffff0d7224 */ /* 0x000fce00078e0011 */
[----:B-1---5:R-:W-:Y:S05]  /*10a20*/  WARPSYNC.COLLECTIVE R15, `(.L_x_93) ;  /* 0x000000000f087348 */ /* 0x022fea0003c00000 */
[----:B------:R0:W2:Y:S02]  /*10a30*/  SHFL.IDX P6, R14, R13, R12, R11 ;  /* 0x0000000c0d0e7389 */ /* 0x0000a400000c000b */
[----:B012--5:R-:W-:Y:S01]  /*10a40*/  ENDCOLLECTIVE ;  /* 0x000000000000791b */ /* 0x027fe20003800000 */
.L_x_93:
[----:B------:R-:W-:Y:S05]  /*10a50*/  BSYNC B0 ;  /* 0x0000000000007941 */ /* 0x000fea0003800000 */
.L_x_92:
[----:B------:R-:W-:Y:S05]  /*10a60*/  BRA `(.L_x_94) ;  /* 0xffffffcc00787947 */ /* 0x000fea000383ffff */
.L_x_47:
[----:B0-----:R0:W1:Y:S02]  /*10a70*/  SYNCS.PHASECHK.TRANS64.TRYWAIT P0, [R0+URZ+0x38840], R3 ;  /* 0x03884003000075a7 */ /* 0x001064000800017f */
[----:B-1----:R-:W-:Y:S05]  /*10a80*/  @!P0 NANOSLEEP.SYNCS 0x989680 ;  /* 0x009896800000895d */ /* 0x002fea0003900000 */
[----:B------:R-:W1:Y:S02]  /*10a90*/  @!P0 SYNCS.PHASECHK.TRANS64 P0, [R0+URZ+0x38840], R3 ;  /* 0x03884003000085a7 */ /* 0x000e64000800007f */
[----:B-1----:R-:W-:Y:S05]  /*10aa0*/  @!P0 BRA `(.L_x_47) ;  /* 0xfffffffc00f08947 */ /* 0x002fea000383ffff */
[----:B------:R-:W-:Y:S05]  /*10ab0*/  BRA `(.L_x_95) ;  /* 0xffffffd0004c7947 */ /* 0x000fea000383ffff */
.L_x_48:
[----:B------:R-:W-:Y:S01]  /*10ac0*/  BSSY B0, `(.L_x_96) ;  /* 0x0000008000007945 */ /* 0x000fe20003800000 */
[----:B------:R-:W-:Y:S01]  /*10ad0*/  IMAD.MOV.U32 R13, RZ, RZ, R6 ;  /* 0x000000ffff0d7224 */ /* 0x000fe200078e0006 */
[----:B------:R-:W-:Y:S01]  /*10ae0*/  MOV R12, RZ ;  /* 0x000000ff000c7202 */ /* 0x000fe20000000f00 */
[----:B------:R-:W-:Y:S02]  /*10af0*/  IMAD.MOV.U32 R11, RZ, RZ, 0x181f ;  /* 0x0000181fff0b7424 */ /* 0x000fe400078e00ff */
[----:B------:R-:W-:-:S07]  /*10b00*/  IMAD.MOV.U32 R15, RZ, RZ, -0x1 ;  /* 0xffffffffff0f7424 */ /* 0x000fce00078e00ff */
[----:B------:R-:W-:Y:S05]  /*10b10*/  WARPSYNC.COLLECTIVE R15, `(.L_x_97) ;  /* 0x000000000f087348 */ /* 0x000fea0003c00000 */
[----:B------:R0:W1:Y:S02]  /*10b20*/  SHFL.IDX P6, R14, R13, R12, R11 ;  /* 0x0000000c0d0e7389 */ /* 0x00006400000c000b */
[----:B01----:R-:W-:Y:S01]  /*10b30*/  ENDCOLLECTIVE ;  /* 0x000000000000791b */ /* 0x003fe20003800000 */
.L_x_97:
[----:B------:R-:W-:Y:S05]  /*10b40*/  BSYNC B0 ;  /* 0x0000000000007941 */ /* 0x000fea0003800000 */
.L_x_96:
[----:B------:R-:W-:Y:S01]  /*10b50*/  IMAD.MOV.U32 R13, RZ, RZ, R4 ;  /* 0x000000ffff0d7224 */ /* 0x000fe200078e0004 */
[----:B------:R-:W-:Y:S01]  /*10b60*/  MOV R11, 0x181f ;  /* 0x0000181f000b7802 */ /* 0x000fe20000000f00 */
[----:B------:R-:W-:Y:S01]  /*10b70*/  IMAD.MOV.U32 R12, RZ, RZ, RZ ;  /* 0x000000ffff0c7224 */ /* 0x000fe200078e00ff */
[----:B------:R-:W-:Y:S01]  /*10b80*/  MOV R2, R14 ;  /* 0x0000000e00027202 */ /* 0x000fe20000000f00 */
[----:B------:R-:W-:Y:S01]  /*10b90*/  IMAD.MOV.U32 R15, RZ, RZ, -0x1 ;  /* 0xffffffffff0f7424 */ /* 0x000fe200078e00ff */
[----:B------:R-:W-:Y:S02]  /*10ba0*/  ISETP.GE.AND P0, PT, R33, 0x1, PT ;  /* 0x000000012100780c */ /* 0x000fe40003f06270 */
[----:B------:R-:W-:-:S13]  /*10bb0*/  LOP3.LUT P5, RZ, R16, 0x8, RZ, 0xc0, !PT ;  /* 0x0000000810ff7812 */ /* 0x000fda00078ac0ff */
[----:B------:R-:W-:Y:S05]  /*10bc0*/  WARPSYNC.COLLECTIVE R15, `(.L_x_98) ;  /* 0x000000000f087348 */ /* 0x000fea0003c00000 */
[----:B------:R0:W1:Y:S02]  /*10bd0*/  SHFL.IDX P6, R14, R13, R12, R11 ;  /* 0x0000000c0d0e7389 */ /* 0x00006400000c000b */
[----:B01----:R-:W-:Y:S01]  /*10be0*/  ENDCOLLECTIVE ;  /* 0x000000000000791b */ /* 0x003fe20003800000 */
.L_x_98:
[C---:B------:R-:W-:Y:S02]  /*10bf0*/  LOP3.LUT P4, RZ, R16.reuse, 0x4, RZ, 0xc0, !PT ;  /* 0x0000000410ff7812 */ /* 0x040fe4000788c0ff */
[C---:B------:R-:W-:Y:S02]  /*10c00*/  LOP3.LUT P3, RZ, R16.reuse, 0x2, RZ, 0xc0, !PT ;  /* 0x0000000210ff7812 */ /* 0x040fe4000786c0ff */
[----:B------:R-:W-:Y:S02]  /*10c10*/  LOP3.LUT P2, RZ, R16, 0x1, RZ, 0xc0, !PT ;  /* 0x0000000110ff7812 */ /* 0x000fe4000784c0ff */
[----:B------:R-:W-:Y:S01]  /*10c20*/  @P0 LEA R7, R5, UR39, 0x1 ;  /* 0x0000002705070c11 */ /* 0x000fe2000f8e08ff */
[----:B------:R-:W-:Y:S02]  /*10c30*/  IMAD.MOV.U32 R13, RZ, RZ, R6 ;  /* 0x000000ffff0d7224 */ /* 0x000fe400078e0006 */
[----:B------:R-:W-:Y:S01]  /*10c40*/  IMAD.MOV.U32 R12, RZ, RZ, 0x1 ;  /* 0x00000001ff0c7424 */ /* 0x000fe200078e00ff */
[----:B------:R-:W-:-:S05]  /*10c50*/  @P0 LEA R14, P1, R37, R14, 0x1 ;  /* 0x0000000e250e0211 */ /* 0x000fca00078208ff */
[----:B------:R-:W-:Y:S01]  /*10c60*/  @P0 IMAD.X R3, RZ, RZ, R2, P1 ;  /* 0x000000ffff030224 */ /* 0x000fe200008e0602 */
[----:B------:R-:W-:-:S07]  /*10c70*/  @P0 MOV R2, R14 ;  /* 0x0000000e00020202 */ /* 0x000fce0000000f00 */
[----:B------:R-:W-:Y:S05]  /*10c80*/  WARPSYNC.COLLECTIVE R15, `(.L_x_99) ;  /* 0x000000000f087348 */ /* 0x000fea0003c00000 */
[----:B------:R0:W1:Y:S02]  /*10c90*/  SHFL.IDX P6, R14, R13, R12, R11 ;  /* 0x0000000c0d0e7389 */ /* 0x00006400000c000b */
[----:B01----:R-:W-:Y:S01]  /*10ca0*/  ENDCOLLECTIVE ;  /* 0x000000000000791b */ /* 0x003fe20003800000 */
.L_x_99:
[----:B------:R-:W-:Y:S01]  /*10cb0*/  @!PT LDS RZ, [RZ] ;  /* 0x00000000fffff984 */ /* 0x000fe20000000800 */
[----:B------:R-:W-:Y:S01]  /*10cc0*/  @!PT LDS RZ, [RZ] ;  /* 0x00000000fffff984 */ /* 0x000fe20000000800 */
[----:B------:R-:W-:Y:S01]  /*10cd0*/  @!PT LDS RZ, [RZ] ;  /* 0x00000000fffff984 */ /* 0x000fe20000000800 */
[----:B------:R0:W-:Y:S04]  /*10ce0*/  @P0 LDGSTS.E.BYPASS.LTC128B.128 [R7+0x24400], desc[UR36][R2.64], !P5 ;  /* 0x2440000002070fae */ /* 0x0001e8000e901d64 */
[----:B------:R0:W-:Y:S04]  /*10cf0*/  @P0 LDGSTS.E.BYPASS.LTC128B.128 [R7+0x26c00], desc[UR36][R2.64+0x80], !P4 ;  /* 0x26c0008002070fae */ /* 0x0001e8000e101d64 */
[----:B------:R0:W-:Y:S01]  /*10d00*/  @P0 LDGSTS.E.BYPASS.LTC128B.128 [R7+0x29400], desc[UR36][R2.64+0x100], !P3 ;  /* 0x2940010002070fae */ /* 0x0001e2000d901d64 */
[----:B------:R-:W-:-:S03]  /*10d10*/  IMAD.MOV.U32 R13, RZ, RZ, R4 ;  /* 0x000000ffff0d7224 */ /* 0x000fc600078e0004 */
[----:B------:R0:W-:Y:S01]  /*10d20*/  @P0 LDGSTS.E.BYPASS.LTC128B.128 [R7+0x2bc00], desc[UR36][R2.64+0x180], !P2 ;  /* 0x2bc0018002070fae */ /* 0x0001e2000d101d64 */
[----:B------:R-:W-:Y:S02]  /*10d30*/  ISETP.GE.AND P0, PT, R33, 0x11, PT ;  /* 0x000000112100780c */ /* 0x000fe40003f06270 */
[----:B------:R-:W-:-:S11]  /*10d40*/  MOV R8, R14 ;  /* 0x0000000e00087202 */ /* 0x000fd60000000f00 */
[----:B0-----:R-:W-:Y:S05]  /*10d50*/  WARPSYNC.COLLECTIVE R15, `(.L_x_100) ;  /* 0x000000000f087348 */ /* 0x001fea0003c00000 */
[----:B------:R1:W2:Y:S02]  /*10d60*/  SHFL.IDX P6, R14, R13, R12, R11 ;  /* 0x0000000c0d0e7389 */ /* 0x0002a400000c000b */
[----:B012---:R-:W-:Y:S01]  /*10d70*/  ENDCOLLECTIVE ;  /* 0x000000000000791b */ /* 0x007fe20003800000 */
.L_x_100:
[----:B------:R-:W-:Y:S01]  /*10d80*/  @P0 LEA R21, R5, UR39, 0x1 ;  /* 0x0000002705150c11 */ /* 0x000fe2000f8e08ff */
[----:B------:R-:W-:Y:S01]  /*10d90*/  IMAD.MOV.U32 R13, RZ, RZ, R6 ;  /* 0x000000ffff0d7224 */ /* 0x000fe200078e0006 */
[----:B------:R-:W-:Y:S02]  /*10da0*/  MOV R12, 0x2 ;  /* 0x00000002000c7802 */ /* 0x000fe40000000f00 */
[----:B------:R-:W-:-:S04]  /*10db0*/  @P0 LEA R14, P1, R37, R14, 0x1 ;  /* 0x0000000e250e0211 */ /* 0x000fc800078208ff */
[----:B------:R-:W-:Y:S01]  /*10dc0*/  @P0 MOV R2, R14 ;  /* 0x0000000e00020202 */ /* 0x000fe20000000f00 */
[----:B------:R-:W-:-:S08]  /*10dd0*/  @P0 IMAD.X R9, RZ, RZ, R8, P1 ;  /* 0x000000ffff090224 */ /* 0x000fd000008e0608 */
[----:B------:R-:W-:Y:S05]  /*10de0*/  WARPSYNC.COLLECTIVE R15, `(.L_x_101) ;  /* 0x000000000f087348 */ /* 0x000fea0003c00000 */
[----:B------:R0:W1:Y:S02]  /*10df0*/  SHFL.IDX P6, R14, R13, R12, R11 ;  /* 0x0000000c0d0e7389 */ /* 0x00006400000c000b */
[----:B01----:R-:W-:Y:S01]  /*10e00*/  ENDCOLLECTIVE ;  /* 0x000000000000791b */ /* 0x003fe20003800000 */
.L_x_101:
[----:B------:R-:W-:-:S05]  /*10e10*/  @P0 IMAD.MOV.U32 R3, RZ, RZ, R9 ;  /* 0x000000ffff030224 */ /* 0x000fca00078e0009 */
[----:B------:R-:W-:Y:S01]  /*10e20*/  @!PT LDS RZ, [RZ] ;  /* 0x00000000fffff984 */ /* 0x000fe20000000800 */
[----:B------:R-:W-:Y:S01]  /*10e30*/  @!PT LDS RZ, [RZ] ;  /* 0x00000000fffff984 */ /* 0x000fe20000000800 */
[----:B------:R-:W-:Y:S01]  /*10e40*/  @!PT LDS RZ, [RZ] ;  /* 0x00000000fffff984 */ /* 0x000fe20000000800 */
[----:B------:R0:W-:Y:S04]  /*10e50*/  @P0 LDGSTS.E.BYPASS.LTC128B.128 [R21+0x24c00], desc[UR36][R2.64], !P5 ;  /* 0x24c0000002150fae */ /* 0x0001e8000e901d64 */
[----:B------:R0:W-:Y:S01]  /*10e60*/  @P0 LDGSTS.E.BYPASS.LTC128B.128 [R21+0x27400], desc[UR36][R2.64+0x80], !P4 ;  /* 0x2740008002150fae */ /* 0x0001e2000e101d64 */
[----:B------:R-:W-:-:S03]  /*10e70*/  IMAD.MOV.U32 R13, RZ, RZ, R4 ;  /* 0x000000ffff0d7224 */ /* 0x000fc600078e0004 */
[----:B------:R0:W-:Y:S04]  /*10e80*/  @P0 LDGSTS.E.BYPASS.LTC128B.128 [R21+0x29c00], desc[UR36][R2.64+0x100], !P3 ;  /* 0x29c0010002150fae */ /* 0x0001e8000d901d64 */
[----:B------:R0:W-:Y:S01]  /*10e90*/  @P0 LDGSTS.E.BYPASS.LTC128B.128 [R21+0x2c400], desc[UR36][R2.64+0x180], !P2 ;  /* 0x2c40018002150fae */ /* 0x0001e2000d101d64 */
[----:B------:R-:W-:Y:S01]  /*10ea0*/  ISETP.GE.AND P0, PT, R33, 0x21, PT ;  /* 0x000000212100780c */ /* 0x000fe20003f06270 */
[----:B------:R-:W-:-:S12]  /*10eb0*/  IMAD.MOV.U32 R7, RZ, RZ, R14 ;  /* 0x000000ffff077224 */ /* 0x000fd800078e000e */
[----:B0-----:R-:W-:Y:S05]  /*10ec0*/  WARPSYNC.COLLECTIVE R15, `(.L_x_102) ;  /* 0x000000000f087348 */ /* 0x001fea0003c00000 */
[----:B------:R1:W2:Y:S02]  /*10ed0*/  SHFL.IDX P6, R14, R13, R12, R11 ;  /* 0x0000000c0d0e7389 */ /* 0x0002a400000c000b */
[----:B012---:R-:W-:Y:S01]  /*10ee0*/  ENDCOLLECTIVE ;  /* 0x000000000000791b */ /* 0x007fe20003800000 */
.L_x_102:
[----:B------:R-:W-:Y:S02]  /*10ef0*/  @P0 LEA R9, R5, UR39, 0x1 ;  /* 0x0000002705090c11 */ /* 0x000fe4000f8e08ff */
[----:B------:R-:W-:Y:S01]  /*10f00*/  MOV R13, R6 ;  /* 0x00000006000d7202 */ /* 0x000fe20000000f00 */
[----:B------:R-:W-:Y:S01]  /*10f10*/  IMAD.MOV.U32 R12, RZ, RZ, 0x3 ;  /* 0x00000003ff0c7424 */ /* 0x000fe200078e00ff */
[----:B------:R-:W-:-:S04]  /*10f20*/  @P0 LEA R14, P1, R37, R14, 0x1 ;  /* 0x0000000e250e0211 */ /* 0x000fc800078208ff */
[----:B------:R-:W-:Y:S01]  /*10f30*/  @P0 IADD3.X R7, RZ, R7, RZ, P1, !PT ;  /* 0x00000007ff070210 */ /* 0x000fe20000ffe4ff */
[----:B------:R-:W-:-:S08]  /*10f40*/  @P0 IMAD.MOV.U32 R2, RZ, RZ, R14 ;  /* 0x000000ffff020224 */ /* 0x000fd000078e000e */
[----:B------:R-:W-:Y:S05]  /*10f50*/  WARPSYNC.COLLECTIVE R15, `(.L_x_103) ;  /* 0x000000000f087348 */ /* 0x000fea0003c00000 */
[----:B------:R0:W1:Y:S02]  /*10f60*/  SHFL.IDX P6, R14, R13, R12, R11 ;  /* 0x0000000c0d0e7389 */ /* 0x00006400000c000b */
[----:B01----:R-:W-:Y:S01]  /*10f70*/  ENDCOLLECTIVE ;  /* 0x000000000000791b */ /* 0x003fe20003800000 */
.L_x_103:
[----:B------:R-:W-:-:S05]  /*10f80*/  @P0 IMAD.MOV.U32 R3, RZ, RZ, R7 ;  /* 0x000000ffff030224 */ /* 0x000fca00078e0007 */
[----:B------:R-:W-:Y:S01]  /*10f90*/  @!PT LDS RZ, [RZ] ;  /* 0x00000000fffff984 */ /* 0x000fe20000000800 */
[----:B------:R-:W-:Y:S01]  /*10fa0*/  @!PT LDS RZ, [RZ] ;  /* 0x00000000fffff984 */ /* 0x000fe20000000800 */
[----:B------:R-:W-:Y:S01]  /*10fb0*/  @!PT LDS RZ, [RZ] ;  /* 0x00000000fffff984 */ /* 0x000fe20000000800 */
[----:B------:R0:W-:Y:S04]  /*10fc0*/  @P0 LDGSTS.E.BYPASS.LTC128B.128 [R9+0x25400], desc[UR36][R2.64], !P5 ;  /* 0x2540000002090fae */ /* 0x0001e8000e901d64 */
[----:B------:R0:W-:Y:S01]  /*10fd0*/  @P0 LDGSTS.E.BYPASS.LTC128B.128 [R9+0x27c00], desc[UR36][R2.64+0x80], !P4 ;  /* 0x27c0008002090fae */ /* 0x0001e2000e101d64 */
[----:B------:R-:W-:-:S03]  /*10fe0*/  MOV R13, R4 ;  /* 0x00000004000d7202 */ /* 0x000fc60000000f00 */
[----:B------:R0:W-:Y:S04]  /*10ff0*/  @P0 LDGSTS.E.BYPASS.LTC128B.128 [R9+0x2a400], desc[UR36][R2.64+0x100], !P3 ;  /* 0x2a40010002090fae */ /* 0x0001e8000d901d64 */
[----:B------:R0:W-:Y:S01]  /*11000*/  @P0 LDGSTS.E.BYPASS.LTC128B.128 [R9+0x2cc00], desc[UR36][R2.64+0x180], !P2 ;  /* 0x2cc0018002090fae */ /* 0x0001e2000d101d64 */
[----:B------:R-:W-:Y:S01]  /*11010*/  ISETP.GE.AND P0, PT, R33, 0x31, PT ;  /* 0x000000312100780c */ /* 0x000fe20003f06270 */
[----:B------:R-:W-:-:S12]  /*11020*/  IMAD.MOV.U32 R7, RZ, RZ, R14 ;  /* 0x000000ffff077224 */ /* 0x000fd800078e000e */
[----:B0-----:R-:W-:Y:S05]  /*11030*/  WARPSYNC.COLLECTIVE R15, `(.L_x_104) ;  /* 0x000000000f087348 */ /* 0x001fea0003c00000 */
[----:B------:R1:W2:Y:S02]  /*11040*/  SHFL.IDX P6, R14, R13, R12, R11 ;  /* 0x0000000c0d0e7389 */ /* 0x0002a400000c000b */
[----:B012---:R-:W-:Y:S01]  /*11050*/  ENDCOLLECTIVE ;  /* 0x000000000000791b */ /* 0x007fe20003800000 */
.L_x_104:
[----:B------:R-:W-:Y:S01]  /*11060*/  @P0 LEA R21, R5, UR39, 0x1 ;  /* 0x0000002705150c11 */ /* 0x000fe2000f8e08ff */
[----:B------:R-:W-:Y:S02]  /*11070*/  IMAD.MOV.U32 R13, RZ, RZ, R6 ;  /* 0x000000ffff0d7224 */ /* 0x000fe400078e0006 */
[----:B------:R-:W-:Y:S01]  /*11080*/  IMAD.MOV.U32 R12, RZ, RZ, 0x4 ;  /* 0x00000004ff0c7424 */ /* 0x000fe200078e00ff */
[----:B------:R-:W-:-:S05]  /*11090*/  @P0 LEA R14, P1, R37, R14, 0x1 ;  /* 0x0000000e250e0211 */ /* 0x000fca00078208ff */
[----:B------:R-:W-:-:S08]  /*110a0*/  @P0 IMAD.MOV.U32 R2, RZ, RZ, R14 ;  /* 0x000000ffff020224 */ /* 0x000fd000078e000e */
[----:B------:R-:W-:Y:S05]  /*110b0*/  WARPSYNC.COLLECTIVE R15, `(.L_x_105) ;  /* 0x000000000f087348 */ /* 0x000fea0003c00000 */
[----:B------:R0:W1:Y:S02]  /*110c0*/  SHFL.IDX P6, R14, R13, R12, R11 ;  /* 0x0000000c0d0e7389 */ /* 0x00006400000c000b */
[----:B01----:R-:W-:Y:S01]  /*110d0*/  ENDCOLLECTIVE ;  /* 0x000000000000791b */ /* 0x003fe20003800000 */
.L_x_105:
[----:B------:R-:W-:-:S05]  /*110e0*/  @P0 IMAD.X R7, RZ, RZ, R7, P1 ;  /* 0x000000ffff070224 */ /* 0x000fca00008e0607 */
[----:B------:R-:W-:-:S05]  /*110f0*/  @P0 MOV R3, R7 ;  /* 0x0000000700030202 */ /* 0x000fca0000000f00 */
[----:B------:R-:W-:Y:S01]  /*11100*/  @!PT LDS RZ, [RZ] ;  /* 0x00000000fffff984 */ /* 0x000fe20000000800 */
[----:B------:R-:W-:Y:S01]  /*11110*/  @!PT LDS RZ, [RZ] ;  /* 0x00000000fffff984 */ /* 0x000fe20000000800 */
[----:B------:R-:W-:Y:S01]  /*11120*/  @!PT LDS RZ, [RZ] ;  /* 0x00000000fffff984 */ /* 0x000fe20000000800 */
[----:B------:R0:W-:Y:S01]  /*11130*/  @P0 LDGSTS.E.BYPASS.LTC128B.128 [R21+0x25c00], desc[UR36][R2.64], !P5 ;  /* 0x25c0000002150fae */ /* 0x0001e2000e901d64 */
[----:B------:R-:W-:-:S03]  /*11140*/  IMAD.MOV.U32 R13, RZ, RZ, R4 ;  /* 0x000000ffff0d7224 */ /* 0x000fc600078e0004 */
[----:B------:R0:W-:Y:S04]  /*11150*/  @P0 LDGSTS.E.BYPASS.LTC128B.128 [R21+0x28400], desc[UR36][R2.64+0x80], !P4 ;  /* 0x2840008002150fae */ /* 0x0001e8000e101d64 */
[----:B------:R0:W-:Y:S04]  /*11160*/  @P0 LDGSTS.E.BYPASS.LTC128B.128 [R21+0x2ac00], desc[UR36][R2.64+0x100], !P3 ;  /* 0x2ac0010002150fae */ /* 0x0001e8000d901d64 */
[----:B------:R0:W-:Y:S01]  /*11170*/  @P0 LDGSTS.E.BYPASS.LTC128B.128 [R21+0x2d400], desc[UR36][R2.64+0x180], !P2 ;  /* 0x2d40018002150fae */ /* 0x0001e2000d101d64 */
[----:B------:R-:W-:-:S07]  /*11180*/  MOV R7, R14 ;  /* 0x0000000e00077202 */ /* 0x000fce0000000f00 */
[----:B0-----:R-:W-:Y:S05]  /*11190*/  WARPSYNC.COLLECTIVE R15, `(.L_x_106) ;  /* 0x000000000f087348 */ /* 0x001fea0003c00000 */
[----:B------:R1:W2:Y:S02]  /*111a0*/  SHFL.IDX P6, R14, R13, R12, R11 ;  /* 0x0000000c0d0e7389 */ /* 0x0002a400000c000b */
[----:B012---:R-:W-:Y:S01]  /*111b0*/  ENDCOLLECTIVE ;  /* 0x000000000000791b */ /* 0x007fe20003800000 */
.L_x_106:
[----:B------:R-:W-:Y:S05]  /*111c0*/  BRA `(.L_x_107) ;  /* 0xffffffcc00b47947 */ /* 0x000fea000383ffff */
.L_x_54:
[----:B------:R-:W-:Y:S01]  /*111d0*/  IMAD.MOV.U32 R13, RZ, RZ, R5 ;  /* 0x000000ffff0d7224 */ /* 0x000fe200078e0005 */
[----:B------:R-:W-:Y:S01]  /*111e0*/  MOV R12, RZ ;  /* 0x000000ff000c7202 */ /* 0x000fe20000000f00 */
[----:B------:R-:W-:Y:S02]  /*111f0*/  IMAD.MOV.U32 R11, RZ, RZ, 0x181f ;  /* 0x0000181fff0b7424 */ /* 0x000fe400078e00ff */
[----:B------:R-:W-:Y:S02]  /*11200*/  IMAD.MOV.U32 R15, RZ, RZ, -0x1 ;  /* 0xffffffffff0f7424 */ /* 0x000fe400078e00ff */
[----:B------:R-:W-:-:S07]  /*11210*/  IMAD.IADD R4, R34, 0x1, R4 ;  /* 0x0000000122047824 */ /* 0x000fce00078e0204 */
[----:B-----5:R-:W-:Y:S05]  /*11220*/  WARPSYNC.COLLECTIVE R15, `(.L_x_108) ;  /* 0x000000000f087348 */ /* 0x020fea0003c00000 */
[----:B------:R0:W1:Y:S02]  /*11230*/  SHFL.IDX P6, R14, R13, R12, R11 ;  /* 0x0000000c0d0e7389 */ /* 0x00006400000c000b */
[----:B01---5:R-:W-:Y:S01]  /*11240*/  ENDCOLLECTIVE ;  /* 0x000000000000791b */ /* 0x023fe20003800000 */
.L_x_108:
[C---:B------:R-:W-:Y:S01]  /*11250*/  VIADD R6, R4.reuse, 0x10 ;  /* 0x0000001004067836 */ /* 0x040fe20000000000 */
[----:B------:R-:W-:Y:S01]  /*11260*/  ISETP.GE.AND P0, PT, R4, UR40, PT ;  /* 0x0000002804007c0c */ /* 0x000fe2000bf06270 */
[----:B------:R-:W-:Y:S01]  /*11270*/  IMAD.MOV.U32 R13, RZ, RZ, R0 ;  /* 0x000000ffff0d7224 */ /* 0x000fe200078e0000 */
[----:B------:R-:W-:-:S11]  /*11280*/  MOV R2, R14 ;  /* 0x0000000e00027202 */ /* 0x000fd60000000f00 */
[----:B------:R-:W-:Y:S05]  /*11290*/  WARPSYNC.COLLECTIVE R15, `(.L_x_109) ;  /* 0x000000000f087348 */ /* 0x000fea0003c00000 */
[----:B------:R0:W1:Y:S02]  /*112a0*/  SHFL.IDX P6, R14, R13, R12, R11 ;  /* 0x0000000c0d0e7389 */ /* 0x00006400000c000b */
[----:B01----:R-:W-:Y:S01]  /*112b0*/  ENDCOLLECTIVE ;  /* 0x000000000000791b */ /* 0x003fe20003800000 */
.L_x_109:
[----:B------:R-:W-:Y:S01]  /*112c0*/  MOV R13, R5 ;  /* 0x00000005000d7202 */ /* 0x000fe20000000f00 */
[----:B------:R-:W-:Y:S01]  /*112d0*/  IMAD.MOV.U32 R12, RZ, RZ, 0x1 ;  /* 0x00000001ff0c7424 */ /* 0x000fe200078e00ff */
[----:B------:R-:W-:-:S04]  /*112e0*/  @!P0 LEA R14, P1, R37, R14, 0x1 ;  /* 0x0000000e250e8211 */ /* 0x000fc800078208ff */
[----:B------:R-:W-:Y:S01]  /*112f0*/  @!P0 IADD3.X R3, RZ, R2, RZ, P1, !PT ;  /* 0x00000002ff038210 */ /* 0x000fe20000ffe4ff */
[----:B------:R-:W-:-:S08]  /*11300*/  @!P0 IMAD.MOV.U32 R2, RZ, RZ, R14 ;  /* 0x000000ffff028224 */ /* 0x000fd000078e000e */
[----:B------:R-:W-:Y:S05]  /*11310*/  WARPSYNC.COLLECTIVE R15, `(.L_x_110) ;  /* 0x000000000f087348 */ /* 0x000fea0003c00000 */
[----:B------:R0:W1:Y:S02]  /*11320*/  SHFL.IDX P6, R14, R13, R12, R11 ;  /* 0x0000000c0d0e7389 */ /* 0x00006400000c000b */
[----:B01----:R-:W-:Y:S01]  /*11330*/  ENDCOLLECTIVE ;  /* 0x000000000000791b */ /* 0x003fe20003800000 */
.L_x_110:
[----:B------:R-:W-:Y:S01]  /*11340*/  @!PT LDS RZ, [RZ] ;  /* 0x00000000fffff984 */ /* 0x000fe20000000800 */
[----:B------:R-:W-:Y:S01]  /*11350*/  @!PT LDS RZ, [RZ] ;  /* 0x00000000fffff984 */ /* 0x000fe20000000800 */
[----:B------:R-:W-:Y:S01]  /*11360*/  @!PT LDS RZ, [RZ] ;  /* 0x00000000fffff984 */ /* 0x000fe20000000800 */
[----:B------:R0:W-:Y:S04]  /*11370*/  @!P0 LDGSTS.E.BYPASS.LTC128B.128 [R20+0x14400], desc[UR36][R2.64], !P2 ;  /* 0x1440000002148fae */ /* 0x0001e8000d101d64 */
[----:B------:R0:W-:Y:S04]  /*11380*/  @!P0 LDGSTS.E.BYPASS.LTC128B.128 [R20+0x18400], desc[UR36][R2.64+0x80], !P3 ;  /* 0x1840008002148fae */ /* 0x0001e8000d901d64 */
[----:B------:R0:W-:Y:S01]  /*11390*/  @!P0 LDGSTS.E.BYPASS.LTC128B.128 [R20+0x1c400], desc[UR36][R2.64+0x100], !P4 ;  /* 0x1c40010002148fae */ /* 0x0001e2000e101d64 */
[----:B------:R-:W-:-:S03]  /*113a0*/  MOV R13, R0 ;  /* 0x00000000000d7202 */ /* 0x000fc60000000f00 */
[----:B------:R0:W-:Y:S01]  /*113b0*/  @!P0 LDGSTS.E.BYPASS.LTC128B.128 [R20+0x20400], desc[UR36][R2.64+0x180], !P5 ;  /* 0x2040018002148fae */ /* 0x0001e2000e901d64 */
[----:B------:R-:W-:Y:S01]  /*113c0*/  ISETP.GE.AND P0, PT, R6, UR40, PT ;  /* 0x0000002806007c0c */ /* 0x000fe2000bf06270 */
[----:B------:R-:W-:-:S12]  /*113d0*/  IMAD.MOV.U32 R6, RZ, RZ, R14 ;  /* 0x000000ffff067224 */ /* 0x000fd800078e000e */
[----:B0-----:R-:W-:Y:S05]  /*113e0*/  WARPSYNC.COLLECTIVE R15, `(.L_x_111) ;  /* 0x000000000f087348 */ /* 0x001fea0003c00000 */
[----:B------:R1:W2:Y:S02]  /*113f0*/  SHFL.IDX P6, R14, R13, R12, R11 ;  /* 0x0000000c0d0e7389 */ /* 0x0002a400000c000b */
[----:B012---:R-:W-:Y:S01]  /*11400*/  ENDCOLLECTIVE ;  /* 0x000000000000791b */ /* 0x007fe20003800000 */
.L_x_111:
[----:B------:R-:W-:Y:S01]  /*11410*/  IMAD.MOV.U32 R13, RZ, RZ, R5 ;  /* 0x000000ffff0d7224 */ /* 0x000fe200078e0005 */
[----:B------:R-:W-:Y:S02]  /*11420*/  MOV R12, 0x2 ;  /* 0x00000002000c7802 */ /* 0x000fe40000000f00 */
[----:B------:R-:W-:-:S05]  /*11430*/  @!P0 LEA R14, P1, R37, R14, 0x1 ;  /* 0x0000000e250e8211 */ /* 0x000fca00078208ff */
[----:B------:R-:W-:-:S08]  /*11440*/  @!P0 IMAD.MOV.U32 R2, RZ, RZ, R14 ;  /* 0x000000ffff028224 */ /* 0x000fd000078e000e */
[----:B------:R-:W-:Y:S05]  /*11450*/  WARPSYNC.COLLECTIVE R15, `(.L_x_112) ;  /* 0x000000000f087348 */ /* 0x000fea0003c00000 */
[----:B------:R0:W1:Y:S02]  /*11460*/  SHFL.IDX P6, R14, R13, R12, R11 ;  /* 0x0000000c0d0e7389 */ /* 0x00006400000c000b */
[----:B01----:R-:W-:Y:S01]  /*11470*/  ENDCOLLECTIVE ;  /* 0x000000000000791b */ /* 0x003fe20003800000 */
.L_x_112:
[----:B------:R-:W-:Y:S02]  /*11480*/  @!P0 IMAD.X R7, RZ, RZ, R6, P1 ;  /* 0x000000ffff078224 */ /* 0x000fe400008e0606 */
[----:B------:R-:W-:-:S03]  /*11490*/  VIADD R6, R4, 0x20 ;  /* 0x0000002004067836 */ /* 0x000fc60000000000 */
[----:B------:R-:W-:-:S05]  /*114a0*/  @!P0 MOV R3, R7 ;  /* 0x0000000700038202 */ /* 0x000fca0000000f00 */
[----:B------:R-:W-:Y:S01]  /*114b0*/  @!PT LDS RZ, [RZ] ;  /* 0x00000000fffff984 */ /* 0x000fe20000000800 */
[----:B------:R-:W-:Y:S01]  /*114c0*/  @!PT LDS RZ, [RZ] ;  /* 0x00000000fffff984 */ /* 0x000fe20000000800 */
[----:B------:R-:W-:Y:S01]  /*114d0*/  @!PT LDS RZ, [RZ] ;  /* 0x00000000fffff984 */ /* 0x000fe20000000800 */
[----:B------:R0:W-:Y:S01]  /*114e0*/  @!P0 LDGSTS.E.BYPASS.LTC128B.128 [R20+0x14c00], desc[UR36][R2.64], !P2 ;  /* 0x14c0000002148fae */ /* 0x0001e2000d101d64 */
[----:B------:R-:W-:-:S03]  /*114f0*/  IMAD.MOV.U32 R13, RZ, RZ, R0 ;  /* 0x000000ffff0d7224 */ /* 0x000fc600078e0000 */
[----:B------:R0:W-:Y:S04]  /*11500*/  @!P0 LDGSTS.E.BYPASS.LTC128B.128 [R20+0x18c00], desc[UR36][R2.64+0x80], !P3 ;  /* 0x18c0008002148fae */ /* 0x0001e8000d901d64 */
[----:B------:R0:W-:Y:S04]  /*11510*/  @!P0 LDGSTS.E.BYPASS.LTC128B.128 [R20+0x1cc00], desc[UR36][R2.64+0x100], !P4 ;  /* 0x1cc0010002148fae */ /* 0x0001e8000e101d64 */
[----:B------:R0:W-:Y:S01]  /*11520*/  @!P0 LDGSTS.E.BYPASS.LTC128B.128 [R20+0x20c00], desc[UR36][R2.64+0x180], !P5 ;  /* 0x20c0018002148fae */ /* 0x0001e2000e901d64 */
[----:B------:R-:W-:Y:S01]  /*11530*/  ISETP.GE.AND P0, PT, R6, UR40, PT ;  /* 0x0000002806007c0c */ /* 0x000fe2000bf06270 */
[----:B------:R-:W-:-:S12]  /*11540*/  IMAD.MOV.U32 R6, RZ, RZ, R14 ;  /* 0x000000ffff067224 */ /* 0x000fd800078e000e */
[----:B0-----:R-:W-:Y:S05]  /*11550*/  WARPSYNC.COLLECTIVE R15, `(.L_x_113) ;  /* 0x000000000f087348 */ /* 0x001fea0003c00000 */
[----:B------:R1:W2:Y:S02]  /*11560*/  SHFL.IDX P6, R14, R13, R12, R11 ;  /* 0x0000000c0d0e7389 */ /* 0x0002a400000c000b */
[----:B012---:R-:W-:Y:S01]  /*11570*/  ENDCOLLECTIVE ;  /* 0x000000000000791b */ /* 0x007fe20003800000 */
.L_x_113:
[----:B------:R-:W-:Y:S02]  /*11580*/  IMAD.MOV.U32 R13, RZ, RZ, R5 ;  /* 0x000000ffff0d7224 */ /* 0x000fe400078e0005 */
[----:B------:R-:W-:Y:S01]  /*11590*/  IMAD.MOV.U32 R12, RZ, RZ, 0x3 ;  /* 0x00000003ff0c7424 */ /* 0x000fe200078e00ff */
[----:B------:R-:W-:-:S04]  /*115a0*/  @!P0 LEA R14, P1, R37, R14, 0x1 ;  /* 0x0000000e250e8211 */ /* 0x000fc800078208ff */
[----:B------:R-:W-:Y:S01]  /*115b0*/  @!P0 IADD3.X R7, RZ, R6, RZ, P1, !PT ;  /* 0x00000006ff078210 */ /* 0x000fe20000ffe4ff */
[----:B------:R-:W-:Y:S01]  /*115c0*/  @!P0 IMAD.MOV.U32 R2, RZ, RZ, R14 ;  /* 0x000000ffff028224 */ /* 0x000fe200078e000e */
[----:B------:R-:W-:-:S07]  /*115d0*/  IADD3 R6, R4, 0x30, RZ ;  /* 0x0000003004067810 */ /* 0x000fce0007ffe0ff */
[----:B------:R-:W-:Y:S05]  /*115e0*/  WARPSYNC.COLLECTIVE R15, `(.L_x_114) ;  /* 0x000000000f087348 */ /* 0x000fea0003c00000 */
[----:B------:R0:W1:Y:S02]  /*115f0*/  SHFL.IDX P6, R14, R13, R12, R11 ;  /* 0x0000000c0d0e7389 */ /* 0x00006400000c000b */
[----:B01----:R-:W-:Y:S01]  /*11600*/  ENDCOLLECTIVE ;  /* 0x000000000000791b */ /* 0x003fe20003800000 */
.L_x_114:
[----:B------:R-:W-:-:S05]  /*11610*/  @!P0 IMAD.MOV.U32 R3, RZ, RZ, R7 ;  /* 0x000000ffff038224 */ /* 0x000fca00078e0007 */
[----:B------:R-:W-:Y:S01]  /*11620*/  @!PT LDS RZ, [RZ] ;  /* 0x00000000fffff984 */ /* 0x000fe20000000800 */
[----:B------:R-:W-:Y:S01]  /*11630*/  @!PT LDS RZ, [RZ] ;  /* 0x00000000fffff984 */ /* 0x000fe20000000800 */
[----:B------:R-:W-:Y:S01]  /*11640*/  @!PT LDS RZ, [RZ] ;  /* 0x00000000fffff984 */ /* 0x000fe20000000800 */
[----:B------:R0:W-:Y:S04]  /*11650*/  @!P0 LDGSTS.E.BYPASS.LTC128B.128 [R20+0x15400], desc[UR36][R2.64], !P2 ;  /* 0x1540000002148fae */ /* 0x0001e8000d101d64 */
[----:B------:R0:W-:Y:S01]  /*11660*/  @!P0 LDGSTS.E.BYPASS.LTC128B.128 [R20+0x19400], desc[UR36][R2.64+0x80], !P3 ;  /* 0x1940008002148fae */ /* 0x0001e2000d901d64 */
[----:B------:R-:W-:-:S03]  /*11670*/  IMAD.MOV.U32 R13, RZ, RZ, R0 ;  /* 0x000000ffff0d7224 */ /* 0x000fc600078e0000 */
[----:B------:R0:W-:Y:S04]  /*11680*/  @!P0 LDGSTS.E.BYPASS.LTC128B.128 [R20+0x1d400], desc[UR36][R2.64+0x100], !P4 ;  /* 0x1d40010002148fae */ /* 0x0001e8000e101d64 */
[----:B------:R0:W-:Y:S01]  /*11690*/  @!P0 LDGSTS.E.BYPASS.LTC128B.128 [R20+0x21400], desc[UR36][R2.64+0x180], !P5 ;  /* 0x2140018002148fae */ /* 0x0001e2000e901d64 */
[----:B------:R-:W-:Y:S02]  /*116a0*/  ISETP.GE.AND P0, PT, R6, UR40, PT ;  /* 0x0000002806007c0c */ /* 0x000fe4000bf06270 */
[----:B------:R-:W-:-:S11]  /*116b0*/  MOV R6, R14 ;  /* 0x0000000e00067202 */ /* 0x000fd60000000f00 */
[----:B0-----:R-:W-:Y:S05]  /*116c0*/  WARPSYNC.COLLECTIVE R15, `(.L_x_115) ;  /* 0x000000000f087348 */ /* 0x001fea0003c00000 */
[----:B------:R1:W2:Y:S02]  /*116d0*/  SHFL.IDX P6, R14, R13, R12, R11 ;  /* 0x0000000c0d0e7389 */ /* 0x0002a400000c000b */
[----:B012---:R-:W-:Y:S01]  /*116e0*/  ENDCOLLECTIVE ;  /* 0x000000000000791b */ /* 0x007fe20003800000 */
.L_x_115:
[----:B------:R-:W-:Y:S01]  /*116f0*/  MOV R13, R5 ;  /* 0x00000005000d7202 */ /* 0x000fe20000000f00 */
[----:B------:R-:W-:Y:S01]  /*11700*/  IMAD.MOV.U32 R12, RZ, RZ, 0x4 ;  /* 0x00000004ff0c7424 */ /* 0x000fe200078e00ff */
[----:B------:R-:W-:-:S04]  /*11710*/  @!P0 LEA R14, P1, R37, R14, 0x1 ;  /* 0x0000000e250e8211 */ /* 0x000fc800078208ff */
[----:B------:R-:W-:Y:S01]  /*11720*/  @!P0 MOV R2, R14 ;  /* 0x0000000e00028202 */ /* 0x000fe20000000f00 */
[----:B------:R-:W-:-:S08]  /*11730*/  @!P0 IMAD.X R7, RZ, RZ, R6, P1 ;  /* 0x000000ffff078224 */ /* 0x000fd000008e0606 */
[----:B------:R-:W-:Y:S05]  /*11740*/  WARPSYNC.COLLECTIVE R15, `(.L_x_116) ;  /* 0x000000000f087348 */ /* 0x000fea0003c00000 */
[----:B------:R0:W1:Y:S02]  /*11750*/  SHFL.IDX P6, R14, R13, R12, R11 ;  /* 0x0000000c0d0e7389 */ /* 0x00006400000c000b */
[----:B01----:R-:W-:Y:S01]  /*11760*/  ENDCOLLECTIVE ;  /* 0x000000000000791b */ /* 0x003fe20003800000 */
.L_x_116:
[----:B------:R-:W-:Y:S02]  /*11770*/  VIADD R6, R4, 0x40 ;  /* 0x0000004004067836 */ /* 0x000fe40000000000 */
[----:B------:R-:W-:-:S05]  /*11780*/  @!P0 IMAD.MOV.U32 R3, RZ, RZ, R7 ;  /* 0x000000ffff038224 */ /* 0x000fca00078e0007 */
[----:B------:R-:W-:Y:S01]  /*11790*/  @!PT LDS RZ, [RZ] ;  /* 0x00000000fffff984 */ /* 0x000fe20000000800 */
[----:B------:R-:W-:Y:S01]  /*117a0*/  @!PT LDS RZ, [RZ] ;  /* 0x00000000fffff984 */ /* 0x000fe20000000800 */
[----:B------:R-:W-:Y:S01]  /*117b0*/  @!PT LDS RZ, [RZ] ;  /* 0x00000000fffff984 */ /* 0x000fe20000000800 */
[----:B------:R0:W-:Y:S04]  /*117c0*/  @!P0 LDGSTS.E.BYPASS.LTC128B.128 [R20+0x15c00], desc[UR36][R2.64], !P2 ;  /* 0x15c0000002148fae */ /* 0x0001e8000d101d64 */
[----:B------:R0:W-:Y:S01]  /*117d0*/  @!P0 LDGSTS.E.BYPASS.LTC128B.128 [R20+0x19c00], desc[UR36][R2.64+0x80], !P3 ;  /* 0x19c0008002148fae */ /* 0x0001e2000d901d64 */
[----:B------:R-:W-:-:S03]  /*117e0*/  MOV R13, R0 ;  /* 0x00000000000d7202 */ /* 0x000fc60000000f00 */
[----:B------:R0:W-:Y:S04]  /*117f0*/  @!P0 LDGSTS.E.BYPASS.LTC128B.128 [R20+0x1dc00], desc[UR36][R2.64+0x100], !P4 ;  /* 0x1dc0010002148fae */ /* 0x0001e8000e101d64 */
[----:B------:R0:W-:Y:S01]  /*11800*/  @!P0 LDGSTS.E.BYPASS.LTC128B.128 [R20+0x21c00], desc[UR36][R2.64+0x180], !P5 ;  /* 0x21c0018002148fae */ /* 0x0001e2000e901d64 */
[----:B------:R-:W-:Y:S01]  /*11810*/  ISETP.GE.AND P0, PT, R6, UR40, PT ;  /* 0x0000002806007c0c */ /* 0x000fe2000bf06270 */
[----:B------:R-:W-:-:S12]  /*11820*/  IMAD.MOV.U32 R6, RZ, RZ, R14 ;  /* 0x000000ffff067224 */ /* 0x000fd800078e000e */
[----:B0-----:R-:W-:Y:S05]  /*11830*/  WARPSYNC.COLLECTIVE R15, `(.L_x_117) ;  /* 0x000000000f087348 */ /* 0x001fea0003c00000 */
[----:B------:R1:W2:Y:S02]  /*11840*/  SHFL.IDX P6, R14, R13, R12, R11 ;  /* 0x0000000c0d0e7389 */ /* 0x0002a400000c000b */
[----:B012---:R-:W-:Y:S01]  /*11850*/  ENDCOLLECTIVE ;  /* 0x000000000000791b */ /* 0x007fe20003800000 */
.L_x_117:
[----:B------:R-:W-:Y:S01]  /*11860*/  IMAD.MOV.U32 R13, RZ, RZ, R5 ;  /* 0x000000ffff0d7224 */ /* 0x000fe200078e0005 */
[----:B------:R-:W-:Y:S02]  /*11870*/  MOV R12, 0x5 ;  /* 0x00000005000c7802 */ /* 0x000fe40000000f00 */
[----:B------:R-:W-:-:S05]  /*11880*/  @!P0 LEA R14, P1, R37, R14, 0x1 ;  /* 0x0000000e250e8211 */ /* 0x000fca00078208ff */
[----:B------:R-:W-:-:S08]  /*11890*/  @!P0 IMAD.MOV.U32 R2, RZ, RZ, R14 ;  /* 0x000000ffff028224 */ /* 0x000fd000078e000e */
[----:B------:R-:W-:Y:S05]  /*118a0*/  WARPSYNC.COLLECTIVE R15, `(.L_x_118) ;  /* 0x000000000f087348 */ /* 0x000fea0003c00000 */
[----:B------:R0:W1:Y:S02]  /*118b0*/  SHFL.IDX P6, R14, R13, R12, R11 ;  /* 0x0000000c0d0e7389 */ /* 0x00006400000c000b */
[----:B01----:R-:W-:Y:S01]  /*118c0*/  ENDCOLLECTIVE ;  /* 0x000000000000791b */ /* 0x003fe20003800000 */
.L_x_118:
        /* <DEDUP_REMOVED lines=16> */
.L_x_119:
        /* <DEDUP_REMOVED lines=9> */
.L_x_120:
        /* <DEDUP_REMOVED lines=14> */
.L_x_121:
[----:B------:R-:W-:Y:S01]  /*11b40*/  IMAD.MOV.U32 R13, RZ, RZ, R5 ;  /* 0x000000ffff0d7224 */ /* 0x000fe200078e0005 */
[----:B------:R-:W-:Y:S02]  /*11b50*/  MOV R12, 0x7 ;  /* 0x00000007000c7802 */ /* 0x000fe40000000f00 */
[----:B------:R-:W-:-:S04]  /*11b60*/  @!P0 LEA R14, P1, R37, R14, 0x1 ;  /* 0x0000000e250e8211 */ /* 0x000fc800078208ff */
[----:B------:R-:W-:Y:S01]  /*11b70*/  @!P0 MOV R2, R14 ;  /* 0x0000000e00028202 */ /* 0x000fe20000000f00 */
[----:B------:R-:W-:-:S08]  /*11b80*/  @!P0 IMAD.X R7, RZ, RZ, R6, P1 ;  /* 0x000000ffff078224 */ /* 0x000fd000008e0606 */
[----:B------:R-:W-:Y:S05]  /*11b90*/  WARPSYNC.COLLECTIVE R15, `(.L_x_122) ;  /* 0x000000000f087348 */ /* 0x000fea0003c00000 */
[----:B------:R0:W1:Y:S02]  /*11ba0*/  SHFL.IDX P6, R14, R13, R12, R11 ;  /* 0x0000000c0d0e7389 */ /* 0x00006400000c000b */
[----:B01----:R-:W-:Y:S01]  /*11bb0*/  ENDCOLLECTIVE ;  /* 0x000000000000791b */ /* 0x003fe20003800000 */
.L_x_122:
        /* <DEDUP_REMOVED lines=9> */
[----:B------:R-:W-:-:S07]  /*11c50*/  IMAD.MOV.U32 R6, RZ, RZ, R14 ;  /* 0x000000ffff067224 */ /* 0x000fce00078e000e */
[----:B0-----:R-:W-:Y:S05]  /*11c60*/  WARPSYNC.COLLECTIVE R15, `(.L_x_123) ;  /* 0x000000000f087348 */ /* 0x001fea0003c00000 */
[----:B------:R1:W2:Y:S02]  /*11c70*/  SHFL.IDX P6, R14, R13, R12, R11 ;  /* 0x0000000c0d0e7389 */ /* 0x0002a400000c000b */
[----:B012---:R-:W-:Y:S01]  /*11c80*/  ENDCOLLECTIVE ;  /* 0x000000000000791b */ /* 0x007fe20003800000 */
.L_x_123:
[----:B------:R-:W-:Y:S05]  /*11c90*/  BRA `(.L_x_124) ;  /* 0xffffffcc00e47947 */ /* 0x000fea000383ffff */
.L_x_56:
[----:B0-----:R-:W-:-:S04]  /*11ca0*/  MOV R3, UR39 ;  /* 0x0000002700037c02 */ /* 0x001fc80008000f00 */
[----:B------:R0:W1:Y:S03]  /*11cb0*/  SYNCS.PHASECHK.TRANS64.TRYWAIT P0, [R3+URZ+0x38820], R0 ;  /* 0x03882000030075a7 */ /* 0x000066000800017f */
[----:B-1----:R-:W-:Y:S05]  /*11cc0*/  @!P0 NANOSLEEP.SYNCS 0x989680 ;  /* 0x009896800000895d */ /* 0x002fea0003900000 */
[----:B------:R-:W1:Y:S02]  /*11cd0*/  @!P0 SYNCS.PHASECHK.TRANS64 P0, [R3+URZ+0x38820], R0 ;  /* 0x03882000030085a7 */ /* 0x000e64000800007f */
[----:B-1----:R-:W-:Y:S05]  /*11ce0*/  @!P0 BRA `(.L_x_56) ;  /* 0xfffffffc00ec8947 */ /* 0x002fea000383ffff */
[----:B------:R-:W-:Y:S05]  /*11cf0*/  BRA `(.L_x_125) ;  /* 0xffffffd000247947 */ /* 0x000fea000383ffff */
.L_x_60:
[----:B0-----:R0:W1:Y:S02]  /*11d00*/  SYNCS.PHASECHK.TRANS64.TRYWAIT P0, [R7+URZ+0x38840], R0 ;  /* 0x03884000070075a7 */ /* 0x001064000800017f */
[----:B-1----:R-:W-:Y:S05]  /*11d10*/  @!P0 NANOSLEEP.SYNCS 0x989680 ;  /* 0x009896800000895d */ /* 0x002fea0003900000 */
[----:B------:R-:W1:Y:S02]  /*11d20*/  @!P0 SYNCS.PHASECHK.TRANS64 P0, [R7+URZ+0x38840], R0 ;  /* 0x03884000070085a7 */ /* 0x000e64000800007f */
[----:B-1----:R-:W-:Y:S05]  /*11d30*/  @!P0 BRA `(.L_x_60) ;  /* 0xfffffffc00f08947 */ /* 0x002fea000383ffff */
[----:B------:R-:W-:Y:S05]  /*11d40*/  BRA `(.L_x_126) ;  /* 0xffffffd000d47947 */ /* 0x000fea000383ffff */
.L_x_61:
[----:B------:R-:W-:Y:S01]  /*11d50*/  BSSY B1, `(.L_x_127) ;  /* 0x0000008000017945 */ /* 0x000fe20003800000 */
[----:B------:R-:W-:Y:S01]  /*11d60*/  IMAD.MOV.U32 R13, RZ, RZ, R23 ;  /* 0x000000ffff0d7224 */ /* 0x000fe200078e0017 */
[----:B------:R-:W-:Y:S01]  /*11d70*/  MOV R11, 0x181f ;  /* 0x0000181f000b7802 */ /* 0x000fe20000000f00 */
[----:B------:R-:W-:Y:S02]  /*11d80*/  IMAD.MOV.U32 R12, RZ, RZ, RZ ;  /* 0x000000ffff0c7224 */ /* 0x000fe400078e00ff */
[----:B------:R-:W-:-:S07]  /*11d90*/  IMAD.MOV.U32 R15, RZ, RZ, -0x1 ;  /* 0xffffffffff0f7424 */ /* 0x000fce00078e00ff */
[----:B------:R-:W-:Y:S05]  /*11da0*/  WARPSYNC.COLLECTIVE R15, `(.L_x_128) ;  /* 0x000000000f087348 */ /* 0x000fea0003c00000 */
[----:B------:R0:W1:Y:S02]  /*11db0*/  SHFL.IDX P6, R14, R13, R12, R11 ;  /* 0x0000000c0d0e7389 */ /* 0x00006400000c000b */
[----:B01----:R-:W-:Y:S01]  /*11dc0*/  ENDCOLLECTIVE ;  /* 0x000000000000791b */ /* 0x003fe20003800000 */
.L_x_128:
[----:B------:R-:W-:Y:S05]  /*11dd0*/  BSYNC B1 ;  /* 0x0000000000017941 */ /* 0x000fea0003800000 */
.L_x_127:
[----:B------:R-:W-:Y:S01]  /*11de0*/  MOV R13, R9 ;  /* 0x00000009000d7202 */ /* 0x000fe20000000f00 */
[----:B------:R-:W-:Y:S01]  /*11df0*/  IMAD.MOV.U32 R12, RZ, RZ, RZ ;  /* 0x000000ffff0c7224 */ /* 0x000fe200078e00ff */
[----:B------:R-:W-:Y:S01]  /*11e00*/  MOV R15, 0xffffffff ;  /* 0xffffffff000f7802 */ /* 0x000fe20000000f00 */
[----:B------:R-:W-:Y:S01]  /*11e10*/  IMAD.MOV.U32 R11, RZ, RZ, 0x181f ;  /* 0x0000181fff0b7424 */ /* 0x000fe200078e00ff */
[----:B------:R-:W-:Y:S01]  /*11e20*/  LEA R20, R20, UR39, 0x1 ;  /* 0x0000002714147c11 */ /* 0x000fe2000f8e08ff */
[----:B------:R-:W-:Y:S02]  /*11e30*/  IMAD.MOV.U32 R3, RZ, RZ, R14 ;  /* 0x000000ffff037224 */ /* 0x000fe400078e000e */
[----:B------:R-:W-:-:S07]  /*11e40*/  IMAD.SHL.U32 R0, R37, 0x2, RZ ;  /* 0x0000000225007824 */ /* 0x000fce00078e00ff */
[----:B------:R-:W-:Y:S05]  /*11e50*/  WARPSYNC.COLLECTIVE R15, `(.L_x_129) ;  /* 0x000000000f087348 */ /* 0x000fea0003c00000 */
[----:B------:R0:W1:Y:S02]  /*11e60*/  SHFL.IDX P6, R14, R13, R12, R11 ;  /* 0x0000000c0d0e7389 */ /* 0x00006400000c000b */
[----:B01----:R-:W-:Y:S01]  /*11e70*/  ENDCOLLECTIVE ;  /* 0x000000000000791b */ /* 0x003fe20003800000 */
.L_x_129:
[----:B------:R-:W-:Y:S01]  /*11e80*/  MOV R13, R23 ;  /* 0x00000017000d7202 */ /* 0x000fe20000000f00 */
[----:B------:R-:W-:Y:S01]  /*11e90*/  IMAD.MOV.U32 R12, RZ, RZ, 0x1 ;  /* 0x00000001ff0c7424 */ /* 0x000fe200078e00ff */
[----:B------:R-:W-:-:S13]  /*11ea0*/  IADD3 R2, P0, R14, R0, RZ ;  /* 0x000000000e027210 */ /* 0x000fda0007f1e0ff */
[----:B------:R-:W-:Y:S05]  /*11eb0*/  WARPSYNC.COLLECTIVE R15, `(.L_x_130) ;  /* 0x000000000f087348 */ /* 0x000fea0003c00000 */
[----:B------:R0:W1:Y:S02]  /*11ec0*/  SHFL.IDX P6, R14, R13, R12, R11 ;  /* 0x0000000c0d0e7389 */ /* 0x00006400000c000b */
[----:B01----:R-:W-:Y:S01]  /*11ed0*/  ENDCOLLECTIVE ;  /* 0x000000000000791b */ /* 0x003fe20003800000 */
.L_x_130:
[----:B------:R-:W-:-:S05]  /*11ee0*/  IMAD.X R3, RZ, RZ, R3, P0 ;  /* 0x000000ffff037224 */ /* 0x000fca00000e0603 */
[----:B------:R-:W-:Y:S01]  /*11ef0*/  @!PT LDS RZ, [RZ] ;  /* 0x00000000fffff984 */ /* 0x000fe20000000800 */
[----:B------:R-:W-:Y:S01]  /*11f00*/  @!PT LDS RZ, [RZ] ;  /* 0x00000000fffff984 */ /* 0x000fe20000000800 */
[----:B------:R-:W-:Y:S01]  /*11f10*/  @!PT LDS RZ, [RZ] ;  /* 0x00000000fffff984 */ /* 0x000fe20000000800 */
[----:B------:R0:W-:Y:S04]  /*11f20*/  LDGSTS.E.BYPASS.LTC128B.128 [R20+0x24400], desc[UR36][R2.64], !P4 ;  /* 0x2440000002147fae */ /* 0x0001e8000e101d64 */
[----:B------:R0:W-:Y:S01]  /*11f30*/  LDGSTS.E.BYPASS.LTC128B.128 [R20+0x26c00], desc[UR36][R2.64+0x80], !P3 ;  /* 0x26c0008002147fae */ /* 0x0001e2000d901d64 */
[----:B------:R-:W-:-:S03]  /*11f40*/  MOV R13, R9 ;  /* 0x00000009000d7202 */ /* 0x000fc60000000f00 */
[----:B------:R0:W-:Y:S04]  /*11f50*/  LDGSTS.E.BYPASS.LTC128B.128 [R20+0x29400], desc[UR36][R2.64+0x100], !P2 ;  /* 0x2940010002147fae */ /* 0x0001e8000d101d64 */
[----:B------:R0:W-:Y:S01]  /*11f60*/  LDGSTS.E.BYPASS.LTC128B.128 [R20+0x2bc00], desc[UR36][R2.64+0x180], !P1 ;  /* 0x2bc0018002147fae */ /* 0x0001e2000c901d64 */
[----:B------:R-:W-:-:S07]  /*11f70*/  IMAD.MOV.U32 R35, RZ, RZ, R14 ;  /* 0x000000ffff237224 */ /* 0x000fce00078e000e */
[----:B0-----:R-:W-:Y:S05]  /*11f80*/  WARPSYNC.COLLECTIVE R15, `(.L_x_131) ;  /* 0x000000000f087348 */ /* 0x001fea0003c00000 */
[----:B------:R1:W2:Y:S02]  /*11f90*/  SHFL.IDX P6, R14, R13, R12, R11 ;  /* 0x0000000c0d0e7389 */ /* 0x0002a400000c000b */
[----:B012---:R-:W-:Y:S01]  /*11fa0*/  ENDCOLLECTIVE ;  /* 0x000000000000791b */ /* 0x007fe20003800000 */
.L_x_131:
[----:B------:R-:W-:Y:S01]  /*11fb0*/  IMAD.MOV.U32 R13, RZ, RZ, R23 ;  /* 0x000000ffff0d7224 */ /* 0x000fe200078e0017 */
[----:B------:R-:W-:Y:S02]  /*11fc0*/  MOV R12, 0x2 ;  /* 0x00000002000c7802 */ /* 0x000fe40000000f00 */
[----:B------:R-:W-:-:S13]  /*11fd0*/  IADD3 R2, P0, R14, R0, RZ ;  /* 0x000000000e027210 */ /* 0x000fda0007f1e0ff */
[----:B------:R-:W-:Y:S05]  /*11fe0*/  WARPSYNC.COLLECTIVE R15, `(.L_x_132) ;  /* 0x000000000f087348 */ /* 0x000fea0003c00000 */
[----:B------:R0:W1:Y:S02]  /*11ff0*/  SHFL.IDX P6, R14, R13, R12, R11 ;  /* 0x0000000c0d0e7389 */ /* 0x00006400000c000b */
[----:B01----:R-:W-:Y:S01]  /*12000*/  ENDCOLLECTIVE ;  /* 0x000000000000791b */ /* 0x003fe20003800000 */
.L_x_132:
[----:B------:R-:W-:-:S05]  /*12010*/  IMAD.X R3, RZ, RZ, R35, P0 ;  /* 0x000000ffff037224 */ /* 0x000fca00000e0623 */
[----:B------:R-:W-:Y:S01]  /*12020*/  @!PT LDS RZ, [RZ] ;  /* 0x00000000fffff984 */ /* 0x000fe20000000800 */
[----:B------:R-:W-:Y:S01]  /*12030*/  @!PT LDS RZ, [RZ] ;  /* 0x00000000fffff984 */ /* 0x000fe20000000800 */
[----:B------:R-:W-:Y:S01]  /*12040*/  @!PT LDS RZ, [RZ] ;  /* 0x00000000fffff984 */ /* 0x000fe20000000800 */
[----:B------:R0:W-:Y:S04]  /*12050*/  LDGSTS.E.BYPASS.LTC128B.128 [R20+0x24c00], desc[UR36][R2.64], !P4 ;  /* 0x24c0000002147fae */ /* 0x0001e8000e101d64 */
[----:B------:R0:W-:Y:S01]  /*12060*/  LDGSTS.E.BYPASS.LTC128B.128 [R20+0x27400], desc[UR36][R2.64+0x80], !P3 ;  /* 0x2740008002147fae */ /* 0x0001e2000d901d64 */
[----:B------:R-:W-:-:S03]  /*12070*/  IMAD.MOV.U32 R13, RZ, RZ, R9 ;  /* 0x000000ffff0d7224 */ /* 0x000fc600078e0009 */
[----:B------:R0:W-:Y:S04]  /*12080*/  LDGSTS.E.BYPASS.LTC128B.128 [R20+0x29c00], desc[UR36][R2.64+0x100], !P2 ;  /* 0x29c0010002147fae */ /* 0x0001e8000d101d64 */
[----:B------:R0:W-:Y:S01]  /*12090*/  LDGSTS.E.BYPASS.LTC128B.128 [R20+0x2c400], desc[UR36][R2.64+0x180], !P1 ;  /* 0x2c40018002147fae */ /* 0x0001e2000c901d64 */
[----:B------:R-:W-:-:S07]  /*120a0*/  IMAD.MOV.U32 R35, RZ, RZ, R14 ;  /* 0x000000ffff237224 */ /* 0x000fce00078e000e */
[----:B0-----:R-:W-:Y:S05]  /*120b0*/  WARPSYNC.COLLECTIVE R15, `(.L_x_133) ;  /* 0x000000000f087348 */ /* 0x001fea0003c00000 */
[----:B------:R1:W2:Y:S02]  /*120c0*/  SHFL.IDX P6, R14, R13, R12, R11 ;  /* 0x0000000c0d0e7389 */ /* 0x0002a400000c000b */
[----:B012---:R-:W-:Y:S01]  /*120d0*/  ENDCOLLECTIVE ;  /* 0x000000000000791b */ /* 0x007fe20003800000 */
.L_x_133:
[----:B------:R-:W-:Y:S02]  /*120e0*/  IMAD.MOV.U32 R13, RZ, RZ, R23 ;  /* 0x000000ffff0d7224 */ /* 0x000fe400078e0017 */
[----:B------:R-:W-:Y:S01]  /*120f0*/  IMAD.MOV.U32 R12, RZ, RZ, 0x3 ;  /* 0x00000003ff0c7424 */ /* 0x000fe200078e00ff */
[----:B------:R-:W-:-:S13]  /*12100*/  IADD3 R2, P0, R14, R0, RZ ;  /* 0x000000000e027210 */ /* 0x000fda0007f1e0ff */
[----:B------:R-:W-:Y:S05]  /*12110*/  WARPSYNC.COLLECTIVE R15, `(.L_x_134) ;  /* 0x000000000f087348 */ /* 0x000fea0003c00000 */
[----:B------:R0:W1:Y:S02]  /*12120*/  SHFL.IDX P6, R14, R13, R12, R11 ;  /* 0x0000000c0d0e7389 */ /* 0x00006400000c000b */
[----:B01----:R-:W-:Y:S01]  /*12130*/  ENDCOLLECTIVE ;  /* 0x000000000000791b */ /* 0x003fe20003800000 */
.L_x_134:
[----:B------:R-:W-:-:S05]  /*12140*/  IADD3.X R3, RZ, R35, RZ, P0, !PT ;  /* 0x00000023ff037210 */ /* 0x000fca00007fe4ff */
        /* <DEDUP_REMOVED lines=8> */
[----:B------:R-:W-:-:S07]  /*121d0*/  MOV R35, R14 ;  /* 0x0000000e00237202 */ /* 0x000fce0000000f00 */
[----:B0-----:R-:W-:Y:S05]  /*121e0*/  WARPSYNC.COLLECTIVE R15, `(.L_x_135) ;  /* 0x000000000f087348 */ /* 0x001fea0003c00000 */
[----:B------:R1:W2:Y:S02]  /*121f0*/  SHFL.IDX P6, R14, R13, R12, R11 ;  /* 0x0000000c0d0e7389 */ /* 0x0002a400000c000b */
[----:B012---:R-:W-:Y:S01]  /*12200*/  ENDCOLLECTIVE ;  /* 0x000000000000791b */ /* 0x007fe20003800000 */
.L_x_135:
[----:B------:R-:W-:Y:S01]  /*12210*/  MOV R13, R23 ;  /* 0x00000017000d7202 */ /* 0x000fe20000000f00 */
[----:B------:R-:W-:Y:S01]  /*12220*/  IMAD.MOV.U32 R12, RZ, RZ, 0x4 ;  /* 0x00000004ff0c7424 */ /* 0x000fe200078e00ff */
[----:B------:R-:W-:-:S13]  /*12230*/  IADD3 R2, P0, R14, R0, RZ ;  /* 0x000000000e027210 */ /* 0x000fda0007f1e0ff */
[----:B------:R-:W-:Y:S05]  /*12240*/  WARPSYNC.COLLECTIVE R15, `(.L_x_136) ;  /* 0x000000000f087348 */ /* 0x000fea0003c00000 */
[----:B------:R0:W1:Y:S02]  /*12250*/  SHFL.IDX P6, R14, R13, R12, R11 ;  /* 0x0000000c0d0e7389 */ /* 0x00006400000c000b */
[----:B01----:R-:W-:Y:S01]  /*12260*/  ENDCOLLECTIVE ;  /* 0x000000000000791b */ /* 0x003fe20003800000 */
.L_x_136:
        /* <DEDUP_REMOVED lines=13> */
.L_x_137:
[----:B------:R-:W-:Y:S05]  /*12340*/  BRA `(.L_x_138) ;  /* 0xffffffd000547947 */ /* 0x000fea000383ffff */
.L_x_66:
[----:B0-----:R0:W1:Y:S02]  /*12350*/  SYNCS.PHASECHK.TRANS64.TRYWAIT P0, [R7+URZ+0x38860], R2 ;  /* 0x03886002070075a7 */ /* 0x001064000800017f */
[----:B-1----:R-:W-:Y:S05]  /*12360*/  @!P0 NANOSLEEP.SYNCS 0x989680 ;  /* 0x009896800000895d */ /* 0x002fea0003900000 */
[----:B------:R-:W1:Y:S02]  /*12370*/  @!P0 SYNCS.PHASECHK.TRANS64 P0, [R7+URZ+0x38860], R2 ;  /* 0x03886002070085a7 */ /* 0x000e64000800007f */
[----:B-1----:R-:W-:Y:S05]  /*12380*/  @!P0 BRA `(.L_x_66) ;  /* 0xfffffffc00f08947 */ /* 0x002fea000383ffff */
[----:B------:R-:W-:Y:S05]  /*12390*/  BRA `(.L_x_139) ;  /* 0xffffffd000bc7947 */ /* 0x000fea000383ffff */
.L_x_67:
[----:B------:R-:W-:Y:S01]  /*123a0*/  BSSY B1, `(.L_x_140) ;  /* 0x0000008000017945 */ /* 0x000fe20003800000 */
[----:B------:R-:W-:Y:S01]  /*123b0*/  IMAD.MOV.U32 R13, RZ, RZ, R18 ;  /* 0x000000ffff0d7224 */ /* 0x000fe200078e0012 */
[----:B------:R-:W-:Y:S01]  /*123c0*/  MOV R11, 0x181f ;  /* 0x0000181f000b7802 */ /* 0x000fe20000000f00 */
[----:B------:R-:W-:Y:S02]  /*123d0*/  IMAD.MOV.U32 R12, RZ, RZ, RZ ;  /* 0x000000ffff0c7224 */ /* 0x000fe400078e00ff */
[----:B------:R-:W-:-:S07]  /*123e0*/  IMAD.MOV.U32 R15, RZ, RZ, -0x1 ;  /* 0xffffffffff0f7424 */ /* 0x000fce00078e00ff */
[----:B0-----:R-:W-:Y:S05]  /*123f0*/  WARPSYNC.COLLECTIVE R15, `(.L_x_141) ;  /* 0x000000000f087348 */ /* 0x001fea0003c00000 */
[----:B------:R1:W2:Y:S02]  /*12400*/  SHFL.IDX P6, R14, R13, R12, R11 ;  /* 0x0000000c0d0e7389 */ /* 0x0002a400000c000b */
[----:B012---:R-:W-:Y:S01]  /*12410*/  ENDCOLLECTIVE ;  /* 0x000000000000791b */ /* 0x007fe20003800000 */
.L_x_141:
[----:B------:R-:W-:Y:S05]  /*12420*/  BSYNC B1 ;  /* 0x0000000000017941 */ /* 0x000fea0003800000 */
.L_x_140:
[----:B------:R-:W-:Y:S01]  /*12430*/  MOV R13, R17 ;  /* 0x00000011000d7202 */ /* 0x000fe20000000f00 */
[----:B------:R-:W-:Y:S01]  /*12440*/  IMAD.MOV.U32 R12, RZ, RZ, RZ ;  /* 0x000000ffff0c7224 */ /* 0x000fe200078e00ff */
[----:B------:R-:W-:Y:S01]  /*12450*/  MOV R15, 0xffffffff ;  /* 0xffffffff000f7802 */ /* 0x000fe20000000f00 */
[----:B------:R-:W-:Y:S01]  /*12460*/  IMAD.MOV.U32 R11, RZ, RZ, 0x181f ;  /* 0x0000181fff0b7424 */ /* 0x000fe200078e00ff */
[----:B------:R-:W-:Y:S01]  /*12470*/  LEA R6, R6, UR39, 0x1 ;  /* 0x0000002706067c11 */ /* 0x000fe2000f8e08ff */
[----:B------:R-:W-:-:S07]  /*12480*/  IMAD.MOV.U32 R3, RZ, RZ, R14 ;  /* 0x000000ffff037224 */ /* 0x000fce00078e000e */
[----:B------:R-:W-:Y:S05]  /*12490*/  WARPSYNC.COLLECTIVE R15, `(.L_x_142) ;  /* 0x000000000f087348 */ /* 0x000fea0003c00000 */
[----:B------:R0:W1:Y:S02]  /*124a0*/  SHFL.IDX P6, R14, R13, R12, R11 ;  /* 0x0000000c0d0e7389 */ /* 0x00006400000c000b */
[----:B01----:R-:W-:Y:S01]  /*124b0*/  ENDCOLLECTIVE ;  /* 0x000000000000791b */ /* 0x003fe20003800000 */
.L_x_142:
[----:B------:R-:W-:Y:S01]  /*124c0*/  IMAD.MOV.U32 R13, RZ, RZ, R18 ;  /* 0x000000ffff0d7224 */ /* 0x000fe200078e0012 */
[----:B------:R-:W-:Y:S02]  /*124d0*/  MOV R12, 0x1 ;  /* 0x00000001000c7802 */ /* 0x000fe40000000f00 */
[----:B------:R-:W-:-:S13]  /*124e0*/  IADD3 R2, P0, R14, R0, RZ ;  /* 0x000000000e027210 */ /* 0x000fda0007f1e0ff */
[----:B------:R-:W-:Y:S05]  /*124f0*/  WARPSYNC.COLLECTIVE R15, `(.L_x_143) ;  /* 0x000000000f087348 */ /* 0x000fea0003c00000 */
[----:B------:R0:W1:Y:S02]  /*12500*/  SHFL.IDX P6, R14, R13, R12, R11 ;  /* 0x0000000c0d0e7389 */ /* 0x00006400000c000b */
[----:B01----:R-:W-:Y:S01]  /*12510*/  ENDCOLLECTIVE ;  /* 0x000000000000791b */ /* 0x003fe20003800000 */
.L_x_143:
[----:B------:R-:W-:Y:S01]  /*12520*/  IMAD.X R3, RZ, RZ, R3, P0 ;  /* 0x000000ffff037224 */ /* 0x000fe200000e0603 */
[----:B------:R-:W-:Y:S01]  /*12530*/  ISETP.LT.OR P0, PT, R9, 0x1, P4 ;  /* 0x000000010900780c */ /* 0x000fe20002701670 */
[----:B------:R-:W-:-:S12]  /*12540*/  IMAD.MOV.U32 R13, RZ, RZ, R17 ;  /* 0x000000ffff0d7224 */ /* 0x000fd800078e0011 */
        /* <DEDUP_REMOVED lines=8> */
[----:B------:R-:W-:-:S13]  /*125d0*/  ISETP.LT.OR P0, PT, R9, 0x1, P1 ;  /* 0x000000010900780c */ /* 0x000fda0000f01670 */
[----:B------:R0:W-:Y:S02]  /*125e0*/  LDGSTS.E.BYPASS.LTC128B.128 [R6+0x7c00], desc[UR36][R2.64+0x180], !P0 ;  /* 0x07c0018002067fae */ /* 0x0001e4000c101d64 */
[----:B0-----:R-:W-:-:S07]  /*125f0*/  IMAD.MOV.U32 R3, RZ, RZ, R14 ;  /* 0x000000ffff037224 */ /* 0x001fce00078e000e */
[----:B------:R-:W-:Y:S05]  /*12600*/  WARPSYNC.COLLECTIVE R15, `(.L_x_144) ;  /* 0x000000000f087348 */ /* 0x000fea0003c00000 */
[----:B------:R0:W1:Y:S02]  /*12610*/  SHFL.IDX P6, R14, R13, R12, R11 ;  /* 0x0000000c0d0e7389 */ /* 0x00006400000c000b */
[----:B01----:R-:W-:Y:S01]  /*12620*/  ENDCOLLECTIVE ;  /* 0x000000000000791b */ /* 0x003fe20003800000 */
.L_x_144:
[----:B------:R-:W-:Y:S02]  /*12630*/  IMAD.MOV.U32 R13, RZ, RZ, R18 ;  /* 0x000000ffff0d7224 */ /* 0x000fe400078e0012 */
[----:B------:R-:W-:Y:S01]  /*12640*/  IMAD.MOV.U32 R12, RZ, RZ, 0x2 ;  /* 0x00000002ff0c7424 */ /* 0x000fe200078e00ff */
[----:B------:R-:W-:-:S13]  /*12650*/  IADD3 R2, P0, R14, R0, RZ ;  /* 0x000000000e027210 */ /* 0x000fda0007f1e0ff */
[----:B------:R-:W-:Y:S05]  /*12660*/  WARPSYNC.COLLECTIVE R15, `(.L_x_145) ;  /* 0x000000000f087348 */ /* 0x000fea0003c00000 */
[----:B------:R0:W1:Y:S02]  /*12670*/  SHFL.IDX P6, R14, R13, R12, R11 ;  /* 0x0000000c0d0e7389 */ /* 0x00006400000c000b */
[----:B01----:R-:W-:Y:S01]  /*12680*/  ENDCOLLECTIVE ;  /* 0x000000000000791b */ /* 0x003fe20003800000 */
.L_x_145:
[----:B------:R-:W-:Y:S02]  /*12690*/  IADD3.X R3, RZ, R3, RZ, P0, !PT ;  /* 0x00000003ff037210 */ /* 0x000fe400007fe4ff */
        /* <DEDUP_REMOVED lines=12> */
[----:B0-----:R-:W-:-:S07]  /*12760*/  MOV R3, R14 ;  /* 0x0000000e00037202 */ /* 0x001fce0000000f00 */
[----:B------:R-:W-:Y:S05]  /*12770*/  WARPSYNC.COLLECTIVE R15, `(.L_x_146) ;  /* 0x000000000f087348 */ /* 0x000fea0003c00000 */
[----:B------:R0:W1:Y:S02]  /*12780*/  SHFL.IDX P6, R14, R13, R12, R11 ;  /* 0x0000000c0d0e7389 */ /* 0x00006400000c000b */
[----:B01----:R-:W-:Y:S01]  /*12790*/  ENDCOLLECTIVE ;  /* 0x000000000000791b */ /* 0x003fe20003800000 */
.L_x_146:
[----:B------:R-:W-:Y:S01]  /*127a0*/  MOV R13, R18 ;  /* 0x00000012000d7202 */ /* 0x000fe20000000f00 */
[----:B------:R-:W-:Y:S01]  /*127b0*/  IMAD.MOV.U32 R12, RZ, RZ, 0x3 ;  /* 0x00000003ff0c7424 */ /* 0x000fe200078e00ff */
[----:B------:R-:W-:-:S13]  /*127c0*/  IADD3 R2, P0, R14, R0, RZ ;  /* 0x000000000e027210 */ /* 0x000fda0007f1e0ff */
[----:B------:R-:W-:Y:S05]  /*127d0*/  WARPSYNC.COLLECTIVE R15, `(.L_x_147) ;  /* 0x000000000f087348 */ /* 0x000fea0003c00000 */
[----:B------:R0:W1:Y:S02]  /*127e0*/  SHFL.IDX P6, R14, R13, R12, R11 ;  /* 0x0000000c0d0e7389 */ /* 0x00006400000c000b */
[----:B01----:R-:W-:Y:S01]  /*127f0*/  ENDCOLLECTIVE ;  /* 0x000000000000791b */ /* 0x003fe20003800000 */
.L_x_147:
[----:B------:R-:W-:Y:S01]  /*12800*/  IMAD.X R3, RZ, RZ, R3, P0 ;  /* 0x000000ffff037224 */ /* 0x000fe200000e0603 */
[----:B------:R-:W-:Y:S02]  /*12810*/  ISETP.LT.OR P0, PT, R9, 0x21, P4 ;  /* 0x000000210900780c */ /* 0x000fe40002701670 */
[----:B------:R-:W-:-:S11]  /*12820*/  MOV R13, R17 ;  /* 0x00000011000d7202 */ /* 0x000fd60000000f00 */
        /* <DEDUP_REMOVED lines=14> */
.L_x_148:
[----:B------:R-:W-:Y:S01]  /*12910*/  IMAD.MOV.U32 R13, RZ, RZ, R18 ;  /* 0x000000ffff0d7224 */ /* 0x000fe200078e0012 */
[----:B------:R-:W-:Y:S02]  /*12920*/  MOV R12, 0x4 ;  /* 0x00000004000c7802 */ /* 0x000fe40000000f00 */
[----:B------:R-:W-:-:S13]  /*12930*/  IADD3 R2, P0, R14, R0, RZ ;  /* 0x000000000e027210 */ /* 0x000fda0007f1e0ff */
[----:B------:R-:W-:Y:S05]  /*12940*/  WARPSYNC.COLLECTIVE R15, `(.L_x_149) ;  /* 0x000000000f087348 */ /* 0x000fea0003c00000 */
[----:B------:R0:W1:Y:S02]  /*12950*/  SHFL.IDX P6, R14, R13, R12, R11 ;  /* 0x0000000c0d0e7389 */ /* 0x00006400000c000b */
[----:B01----:R-:W-:Y:S01]  /*12960*/  ENDCOLLECTIVE ;  /* 0x000000000000791b */ /* 0x003fe20003800000 */
.L_x_149:
[----:B------:R-:W-:Y:S01]  /*12970*/  IMAD.X R3, RZ, RZ, R3, P0 ;  /* 0x000000ffff037224 */ /* 0x000fe200000e0603 */
[----:B------:R-:W-:Y:S01]  /*12980*/  ISETP.LT.OR P0, PT, R9, 0x31, P4 ;  /* 0x000000310900780c */ /* 0x000fe20002701670 */
[----:B------:R-:W-:-:S12]  /*12990*/  IMAD.MOV.U32 R13, RZ, RZ, R17 ;  /* 0x000000ffff0d7224 */ /* 0x000fd800078e0011 */
[----:B------:R-:W-:Y:S01]  /*129a0*/  @!PT LDS RZ, [RZ] ;  /* 0x00000000fffff984 */ /* 0x000fe20000000800 */
[----:B------:R-:W-:Y:S01]  /*129b0*/  @!PT LDS RZ, [RZ] ;  /* 0x00000000fffff984 */ /* 0x000fe20000000800 */
[----:B------:R-:W-:Y:S01]  /*129c0*/  @!PT LDS RZ, [RZ] ;  /* 0x00000000fffff984 */ /* 0x000fe20000000800 */
[----:B------:R0:W-:Y:S01]  /*129d0*/  LDGSTS.E.BYPASS.LTC128B.128 [R6+0x1c00], desc[UR36][R2.64], !P0 ;  /* 0x01c0000002067fae */ /* 0x0001e2000c101d64 */
[----:B------:R-:W-:Y:S01]  /*129e0*/  ISETP.LT.OR P0, PT, R9, 0x31, P3 ;  /* 0x000000310900780c */ /* 0x000fe20001f01670 */
[----:B------:R-:W-:-:S12]  /*129f0*/  IMAD.MOV.U32 R18, RZ, RZ, R14 ;  /* 0x000000ffff127224 */ /* 0x000fd800078e000e */
[----:B0-----:R-:W-:Y:S05]  /*12a00*/  WARPSYNC.COLLECTIVE R15, `(.L_x_150) ;  /* 0x000000000f087348 */ /* 0x001fea0003c00000 */
[----:B------:R1:W2:Y:S02]  /*12a10*/  SHFL.IDX P6, R14, R13, R12, R11 ;  /* 0x0000000c0d0e7389 */ /* 0x0002a400000c000b */
[----:B012---:R-:W-:Y:S01]  /*12a20*/  ENDCOLLECTIVE ;  /* 0x000000000000791b */ /* 0x007fe20003800000 */
.L_x_150:
        /* <DEDUP_REMOVED lines=8> */
[----:B------:R-:W-:Y:S05]  /*12ab0*/  BRA `(.L_x_151) ;  /* 0xffffffcc00e47947 */ /* 0x000fea000383ffff */
.L_x_73:
[----:B0-----:R0:W1:Y:S02]  /*12ac0*/  SYNCS.PHASECHK.TRANS64.TRYWAIT P0, [R4+URZ+0x38860], R3 ;  /* 0x03886003040075a7 */ /* 0x001064000800017f */
[----:B-1----:R-:W-:Y:S05]  /*12ad0*/  @!P0 NANOSLEEP.SYNCS 0x989680 ;  /* 0x009896800000895d */ /* 0x002fea0003900000 */
[----:B------:R-:W1:Y:S02]  /*12ae0*/  @!P0 SYNCS.PHASECHK.TRANS64 P0, [R4+URZ+0x38860], R3 ;  /* 0x03886003040085a7 */ /* 0x000e64000800007f */
[----:B-1----:R-:W-:Y:S05]  /*12af0*/  @!P0 BRA `(.L_x_73) ;  /* 0xfffffffc00f08947 */ /* 0x002fea000383ffff */
[----:B------:R-:W-:Y:S05]  /*12b00*/  BRA `(.L_x_152) ;  /* 0xffffffd000c47947 */ /* 0x000fea000383ffff */
.L_x_74:
[----:B------:R-:W-:Y:S01]  /*12b10*/  BSSY B0, `(.L_x_153) ;  /* 0x0000008000007945 */ /* 0x000fe20003800000 */
[----:B------:R-:W-:Y:S01]  /*12b20*/  MOV R13, R18 ;  /* 0x00000012000d7202 */ /* 0x000fe20000000f00 */
[----:B------:R-:W-:Y:S01]  /*12b30*/  IMAD.MOV.U32 R12, RZ, RZ, RZ ;  /* 0x000000ffff0c7224 */ /* 0x000fe200078e00ff */
[----:B------:R-:W-:Y:S01]  /*12b40*/  MOV R15, 0xffffffff ;  /* 0xffffffff000f7802 */ /* 0x000fe20000000f00 */
[----:B------:R-:W-:-:S07]  /*12b50*/  IMAD.MOV.U32 R11, RZ, RZ, 0x181f ;  /* 0x0000181fff0b7424 */ /* 0x000fce00078e00ff */
[----:B0-----:R-:W-:Y:S05]  /*12b60*/  WARPSYNC.COLLECTIVE R15, `(.L_x_154) ;  /* 0x000000000f087348 */ /* 0x001fea0003c00000 */
[----:B------:R1:W2:Y:S02]  /*12b70*/  SHFL.IDX P6, R14, R13, R12, R11 ;  /* 0x0000000c0d0e7389 */ /* 0x0002a400000c000b */
[----:B012---:R-:W-:Y:S01]  /*12b80*/  ENDCOLLECTIVE ;  /* 0x000000000000791b */ /* 0x007fe20003800000 */
.L_x_154:
[----:B------:R-:W-:Y:S05]  /*12b90*/  BSYNC B0 ;  /* 0x0000000000007941 */ /* 0x000fea0003800000 */
.L_x_153:
[----:B------:R-:W-:Y:S01]  /*12ba0*/  IMAD.MOV.U32 R13, RZ, RZ, R17 ;  /* 0x000000ffff0d7224 */ /* 0x000fe200078e0011 */
[----:B------:R-:W-:Y:S01]  /*12bb0*/  MOV R12, RZ ;  /* 0x000000ff000c7202 */ /* 0x000fe20000000f00 */
[----:B------:R-:W-:Y:S01]  /*12bc0*/  IMAD.MOV.U32 R11, RZ, RZ, 0x181f ;  /* 0x0000181fff0b7424 */ /* 0x000fe200078e00ff */
[----:B------:R-:W-:Y:S01]  /*12bd0*/  SHF.L.U32 R6, R37, 0x1, RZ ;  /* 0x0000000125067819 */ /* 0x000fe200000006ff */
[----:B------:R-:W-:Y:S02]  /*12be0*/  IMAD.MOV.U32 R15, RZ, RZ, -0x1 ;  /* 0xffffffffff0f7424 */ /* 0x000fe400078e00ff */
[----:B------:R-:W-:-:S07]  /*12bf0*/  IMAD.MOV.U32 R0, RZ, RZ, R14 ;  /* 0x000000ffff007224 */ /* 0x000fce00078e000e */
[----:B------:R-:W-:Y:S05]  /*12c00*/  WARPSYNC.COLLECTIVE R15, `(.L_x_155) ;  /* 0x000000000f087348 */ /* 0x000fea0003c00000 */
[----:B------:R0:W1:Y:S02]  /*12c10*/  SHFL.IDX P6, R14, R13, R12, R11 ;  /* 0x0000000c0d0e7389 */ /* 0x00006400000c000b */
[----:B01----:R-:W-:Y:S01]  /*12c20*/  ENDCOLLECTIVE ;  /* 0x000000000000791b */ /* 0x003fe20003800000 */
.L_x_155:
[----:B------:R-:W-:Y:S01]  /*12c30*/  IMAD.MOV.U32 R13, RZ, RZ, R18 ;  /* 0x000000ffff0d7224 */ /* 0x000fe200078e0012 */
[----:B------:R-:W-:Y:S02]  /*12c40*/  MOV R12, 0x1 ;  /* 0x00000001000c7802 */ /* 0x000fe40000000f00 */
[----:B------:R-:W-:-:S13]  /*12c50*/  IADD3 R2, P0, R14, R6, RZ ;  /* 0x000000060e027210 */ /* 0x000fda0007f1e0ff */
[----:B------:R-:W-:Y:S05]  /*12c60*/  WARPSYNC.COLLECTIVE R15, `(.L_x_156) ;  /* 0x000000000f087348 */ /* 0x000fea0003c00000 */
[----:B------:R0:W1:Y:S02]  /*12c70*/  SHFL.IDX P6, R14, R13, R12, R11 ;  /* 0x0000000c0d0e7389 */ /* 0x00006400000c000b */
[----:B01----:R-:W-:Y:S01]  /*12c80*/  ENDCOLLECTIVE ;  /* 0x000000000000791b */ /* 0x003fe20003800000 */
.L_x_156:
[----:B------:R-:W-:Y:S01]  /*12c90*/  IMAD.X R3, RZ, RZ, R0, P0 ;  /* 0x000000ffff037224 */ /* 0x000fe200000e0600 */
[----:B------:R-:W-:Y:S02]  /*12ca0*/  ISETP.LT.OR P0, PT, R5, 0x1, P4 ;  /* 0x000000010500780c */ /* 0x000fe40002701670 */
[----:B------:R-:W-:Y:S01]  /*12cb0*/  LEA R0, R7, UR39, 0x1 ;  /* 0x0000002707007c11 */ /* 0x000fe2000f8e08ff */
[----:B------:R-:W-:-:S10]  /*12cc0*/  IMAD.MOV.U32 R13, RZ, RZ, R17 ;  /* 0x000000ffff0d7224 */ /* 0x000fd400078e0011 */
        /* <DEDUP_REMOVED lines=9> */
.L_x_157:
[----:B------:R-:W-:Y:S01]  /*12d60*/  @!PT LDS RZ, [RZ] ;  /* 0x00000000fffff984 */ /* 0x000fe20000000800 */
[----:B------:R-:W-:Y:S01]  /*12d70*/  @!PT LDS RZ, [RZ] ;  /* 0x00000000fffff984 */ /* 0x000fe20000000800 */
[----:B------:R-:W-:Y:S01]  /*12d80*/  @!PT LDS RZ, [RZ] ;  /* 0x00000000fffff984 */ /* 0x000fe20000000800 */
[----:B------:R-:W-:Y:S01]  /*12d90*/  LDGSTS.E.BYPASS.LTC128B.128 [R0+0x2c00], desc[UR36][R2.64+0x80], !P0 ;  /* 0x02c0008002007fae */ /* 0x000fe2000c101d64 */
[----:B------:R-:W-:Y:S01]  /*12da0*/  ISETP.LT.OR P0, PT, R5, 0x1, P2 ;  /* 0x000000010500780c */ /* 0x000fe20001701670 */
[----:B------:R-:W-:Y:S02]  /*12db0*/  IMAD.MOV.U32 R13, RZ, RZ, R18 ;  /* 0x000000ffff0d7224 */ /* 0x000fe400078e0012 */
[----:B------:R-:W-:-:S10]  /*12dc0*/  IMAD.MOV.U32 R12, RZ, RZ, 0x2 ;  /* 0x00000002ff0c7424 */ /* 0x000fd400078e00ff */
[----:B------:R-:W-:Y:S01]  /*12dd0*/  LDGSTS.E.BYPASS.LTC128B.128 [R0+0x5400], desc[UR36][R2.64+0x100], !P0 ;  /* 0x0540010002007fae */ /* 0x000fe2000c101d64 */
[----:B------:R-:W-:-:S13]  /*12de0*/  ISETP.LT.OR P0, PT, R5, 0x1, P1 ;  /* 0x000000010500780c */ /* 0x000fda0000f01670 */
[----:B------:R0:W-:Y:S02]  /*12df0*/  LDGSTS.E.BYPASS.LTC128B.128 [R0+0x7c00], desc[UR36][R2.64+0x180], !P0 ;  /* 0x07c0018002007fae */ /* 0x0001e4000c101d64 */
[----:B0-----:R-:W-:-:S13]  /*12e00*/  IADD3 R2, P0, R14, R6, RZ ;  /* 0x000000060e027210 */ /* 0x001fda0007f1e0ff */
[----:B------:R-:W-:Y:S05]  /*12e10*/  WARPSYNC.COLLECTIVE R15, `(.L_x_158) ;  /* 0x000000000f087348 */ /* 0x000fea0003c00000 */
[----:B------:R0:W1:Y:S02]  /*12e20*/  SHFL.IDX P6, R14, R13, R12, R11 ;  /* 0x0000000c0d0e7389 */ /* 0x00006400000c000b */
[----:B01----:R-:W-:Y:S01]  /*12e30*/  ENDCOLLECTIVE ;  /* 0x000000000000791b */ /* 0x003fe20003800000 */
.L_x_158:
[----:B------:R-:W-:Y:S02]  /*12e40*/  IADD3.X R3, RZ, R7, RZ, P0, !PT ;  /* 0x00000007ff037210 */ /* 0x000fe400007fe4ff */
[----:B------:R-:W-:Y:S01]  /*12e50*/  ISETP.LT.OR P0, PT, R5, 0x11, P4 ;  /* 0x000000110500780c */ /* 0x000fe20002701670 */
[----:B------:R-:W-:-:S12]  /*12e60*/  IMAD.MOV.U32 R13, RZ, RZ, R17 ;  /* 0x000000ffff0d7224 */ /* 0x000fd800078e0011 */
[----:B------:R-:W-:Y:S01]  /*12e70*/  @!PT LDS RZ, [RZ] ;  /* 0x00000000fffff984 */ /* 0x000fe20000000800 */
[----:B------:R-:W-:Y:S01]  /*12e80*/  @!PT LDS RZ, [RZ] ;  /* 0x00000000fffff984 */ /* 0x000fe20000000800 */
[----:B------:R-:W-:Y:S01]  /*12e90*/  @!PT LDS RZ, [RZ] ;  /* 0x00000000fffff984 */ /* 0x000fe20000000800 */
[----:B------:R0:W-:Y:S01]  /*12ea0*/  LDGSTS.E.BYPASS.LTC128B.128 [R0+0xc00], desc[UR36][R2.64], !P0 ;  /* 0x00c0000002007fae */ /* 0x0001e2000c101d64 */
[----:B------:R-:W-:Y:S02]  /*12eb0*/  ISETP.LT.OR P0, PT, R5, 0x11, P3 ;  /* 0x000000110500780c */ /* 0x000fe40001f01670 */
[----:B------:R-:W-:-:S11]  /*12ec0*/  MOV R7, R14 ;  /* 0x0000000e00077202 */ /* 0x000fd60000000f00 */
[----:B0-----:R-:W-:Y:S05]  /*12ed0*/  WARPSYNC.COLLECTIVE R15, `(.L_x_159) ;  /* 0x000000000f087348 */ /* 0x001fea0003c00000 */
[----:B------:R1:W2:Y:S02]  /*12ee0*/  SHFL.IDX P6, R14, R13, R12, R11 ;  /* 0x0000000c0d0e7389 */ /* 0x0002a400000c000b */
[----:B012---:R-:W-:Y:S01]  /*12ef0*/  ENDCOLLECTIVE ;  /* 0x000000000000791b */ /* 0x007fe20003800000 */
.L_x_159:
[----:B------:R-:W-:Y:S01]  /*12f00*/  @!PT LDS RZ, [RZ] ;  /* 0x00000000fffff984 */ /* 0x000fe20000000800 */
[----:B------:R-:W-:Y:S01]  /*12f10*/  @!PT LDS RZ, [RZ] ;  /* 0x00000000fffff984 */ /* 0x000fe20000000800 */
[----:B------:R-:W-:Y:S01]  /*12f20*/  @!PT LDS RZ, [RZ] ;  /* 0x00000000fffff984 */ /* 0x000fe20000000800 */
[----:B------:R-:W-:Y:S01]  /*12f30*/  LDGSTS.E.BYPASS.LTC128B.128 [R0+0x3400], desc[UR36][R2.64+0x80], !P0 ;  /* 0x0340008002007fae */ /* 0x000fe2000c101d64 */
[----:B------:R-:W-:Y:S02]  /*12f40*/  ISETP.LT.OR P0, PT, R5, 0x11, P2 ;  /* 0x000000110500780c */ /* 0x000fe40001701670 */
[----:B------:R-:W-:Y:S01]  /*12f50*/  MOV R13, R18 ;  /* 0x00000012000d7202 */ /* 0x000fe20000000f00 */
        /* <DEDUP_REMOVED lines=8> */
.L_x_160:
[----:B------:R-:W-:Y:S01]  /*12fe0*/  IMAD.X R3, RZ, RZ, R7, P0 ;  /* 0x000000ffff037224 */ /* 0x000fe200000e0607 */
[----:B------:R-:W-:Y:S02]  /*12ff0*/  ISETP.LT.OR P0, PT, R5, 0x21, P4 ;  /* 0x000000210500780c */ /* 0x000fe40002701670 */
[----:B------:R-:W-:-:S11]  /*13000*/  MOV R13, R17 ;  /* 0x00000011000d7202 */ /* 0x000fd60000000f00 */
        /* <DEDUP_REMOVED lines=9> */
.L_x_161:
[----:B------:R-:W-:Y:S01]  /*130a0*/  @!PT LDS RZ, [RZ] ;  /* 0x00000000fffff984 */ /* 0x000fe20000000800 */
[----:B------:R-:W-:Y:S01]  /*130b0*/  @!PT LDS RZ, [RZ] ;  /* 0x00000000fffff984 */ /* 0x000fe20000000800 */
[----:B------:R-:W-:Y:S01]  /*130c0*/  @!PT LDS RZ, [RZ] ;  /* 0x00000000fffff984 */ /* 0x000fe20000000800 */
[----:B------:R-:W-:Y:S01]  /*130d0*/  LDGSTS.E.BYPASS.LTC128B.128 [R0+0x3c00], desc[UR36][R2.64+0x80], !P0 ;  /* 0x03c0008002007fae */ /* 0x000fe2000c101d64 */
[----:B------:R-:W-:Y:S01]  /*130e0*/  ISETP.LT.OR P0, PT, R5, 0x21, P2 ;  /* 0x000000210500780c */ /* 0x000fe20001701670 */
[----:B------:R-:W-:Y:S01]  /*130f0*/  IMAD.MOV.U32 R13, RZ, RZ, R18 ;  /* 0x000000ffff0d7224 */ /* 0x000fe200078e0012 */
[----:B------:R-:W-:-:S11]  /*13100*/  MOV R12, 0x4 ;  /* 0x00000004000c7802 */ /* 0x000fd60000000f00 */
[----:B------:R-:W-:Y:S01]  /*13110*/  LDGSTS.E.BYPASS.LTC128B.128 [R0+0x6400], desc[UR36][R2.64+0x100], !P0 ;  /* 0x0640010002007fae */ /* 0x000fe2000c101d64 */
[----:B------:R-:W-:-:S13]  /*13120*/  ISETP.LT.OR P0, PT, R5, 0x21, P1 ;  /* 0x000000210500780c */ /* 0x000fda0000f01670 */
[----:B------:R0:W-:Y:S02]  /*13130*/  LDGSTS.E.BYPASS.LTC128B.128 [R0+0x8c00], desc[UR36][R2.64+0x180], !P0 ;  /* 0x08c0018002007fae */ /* 0x0001e4000c101d64 */
[----:B0-----:R-:W-:-:S13]  /*13140*/  IADD3 R2, P0, R14, R6, RZ ;  /* 0x000000060e027210 */ /* 0x001fda0007f1e0ff */
[----:B------:R-:W-:Y:S05]  /*13150*/  WARPSYNC.COLLECTIVE R15, `(.L_x_162) ;  /* 0x000000000f087348 */ /* 0x000fea0003c00000 */
[----:B------:R0:W1:Y:S02]  /*13160*/  SHFL.IDX P6, R14, R13, R12, R11 ;  /* 0x0000000c0d0e7389 */ /* 0x00006400000c000b */
[----:B01----:R-:W-:Y:S01]  /*13170*/  ENDCOLLECTIVE ;  /* 0x000000000000791b */ /* 0x003fe20003800000 */
.L_x_162:
        /* <DEDUP_REMOVED lines=12> */
.L_x_163:
        /* <DEDUP_REMOVED lines=9> */
.L_x_79:
[----:B0-----:R0:W1:Y:S02]  /*132d0*/  SYNCS.PHASECHK.TRANS64.TRYWAIT P0, [R5+URZ+0x38820], R0 ;  /* 0x03882000050075a7 */ /* 0x001064000800017f */
[----:B-1----:R-:W-:Y:S05]  /*132e0*/  @!P0 NANOSLEEP.SYNCS 0x989680 ;  /* 0x009896800000895d */ /* 0x002fea0003900000 */
[----:B------:R-:W1:Y:S02]  /*132f0*/  @!P0 SYNCS.PHASECHK.TRANS64 P0, [R5+URZ+0x38820], R0 ;  /* 0x03882000050085a7 */ /* 0x000e64000800007f */
[----:B-1----:R-:W-:Y:S05]  /*13300*/  @!P0 BRA `(.L_x_79) ;  /* 0xfffffffc00f08947 */ /* 0x002fea000383ffff */
[----:B------:R-:W-:Y:S05]  /*13310*/  BRA `(.L_x_165) ;  /* 0xffffffd0006c7947 */ /* 0x000fea000383ffff */
.L_x_80:
[----:B------:R-:W1:Y:S01]  /*13320*/  S2R R2, SR_TID.X ;  /* 0x0000000000027919 */ /* 0x000e620000002100 */
[----:B------:R-:W-:Y:S01]  /*13330*/  BSSY B0, `(.L_x_166) ;  /* 0x000000a000007945 */ /* 0x000fe20003800000 */
[----:B------:R-:W-:Y:S01]  /*13340*/  IMAD.MOV.U32 R12, RZ, RZ, RZ ;  /* 0x000000ffff0c7224 */ /* 0x000fe200078e00ff */
[----:B------:R-:W-:Y:S01]  /*13350*/  MOV R15, 0xffffffff ;  /* 0xffffffff000f7802 */ /* 0x000fe20000000f00 */
[----:B------:R-:W-:Y:S01]  /*13360*/  IMAD.MOV.U32 R11, RZ, RZ, 0x1f ;  /* 0x0000001fff0b7424 */ /* 0x000fe200078e00ff */
[----:B-1----:R-:W-:-:S04]  /*13370*/  SHF.R.U32.HI R2, RZ, 0x5, R2 ;  /* 0x00000005ff027819 */ /* 0x002fc80000011602 */
[----:B------:R-:W-:-:S04]  /*13380*/  LOP3.LUT R2, R2, 0x3, RZ, 0xc0, !PT ;  /* 0x0000000302027812 */ /* 0x000fc800078ec0ff */
[----:B------:R-:W-:-:S07]  /*13390*/  MOV R13, R2 ;  /* 0x00000002000d7202 */ /* 0x000fce0000000f00 */
[----:B0-----:R-:W-:Y:S05]  /*133a0*/  WARPSYNC.COLLECTIVE R15, `(.L_x_167) ;  /* 0x000000000f087348 */ /* 0x001fea0003c00000 */
[----:B------:R1:W2:Y:S02]  /*133b0*/  SHFL.IDX P6, R14, R13, R12, R11 ;  /* 0x0000000c0d0e7389 */ /* 0x0002a400000c000b */
[----:B012---:R-:W-:Y:S01]  /*133c0*/  ENDCOLLECTIVE ;  /* 0x000000000000791b */ /* 0x007fe20003800000 */
.L_x_167:
[----:B------:R-:W-:Y:S05]  /*133d0*/  BSYNC B0 ;  /* 0x0000000000007941 */ /* 0x000fea0003800000 */
.L_x_166:
[----:B------:R-:W-:Y:S05]  /*133e0*/  BRA `(.L_x_168) ;  /* 0xffffffd000547947 */ /* 0x000fea000383ffff */
.L_x_83:
[----:B------:R-:W-:Y:S01]  /*133f0*/  BSSY B1, `(.L_x_169) ;  /* 0x0000006000017945 */ /* 0x000fe20003800000 */
[----:B------:R-:W-:-:S07]  /*13400*/  IMAD.MOV.U32 R15, RZ, RZ, -0x1 ;  /* 0xffffffffff0f7424 */ /* 0x000fce00078e00ff */
[----:B0-----:R-:W-:Y:S05]  /*13410*/  WARPSYNC.COLLECTIVE R15, `(.L_x_170) ;  /* 0x000000000f0c7348 */ /* 0x001fea0003c00000 */
[----:B------:R-:W-:Y:S02]  /*13420*/  ELECT P6, UR62, PT ;  /* 0x00000000003e782f */ /* 0x000fe400038c0000 */
[----:B------:R-:W-:Y:S01]  /*13430*/  MOV R14, UR62 ;  /* 0x0000003e000e7c02 */ /* 0x000fe20008000f00 */
[----:B0-----:R-:W-:Y:S10]  /*13440*/  ENDCOLLECTIVE ;  /* 0x000000000000791b */ /* 0x001ff40003800000 */
.L_x_170:
[----:B------:R-:W-:Y:S05]  /*13450*/  BSYNC B1 ;  /* 0x0000000000017941 */ /* 0x000fea0003800000 */
.L_x_169:
[----:B------:R-:W-:Y:S05]  /*13460*/  BRA `(.L_x_171) ;  /* 0xffffffd0004c7947 */ /* 0x000fea000383ffff */
.L_x_85:
[----:B0-----:R0:W1:Y:S02]  /*13470*/  SYNCS.PHASECHK.TRANS64.TRYWAIT P1, [R3+URZ+0x38840], R2 ;  /* 0x03884002030075a7 */ /* 0x001064000802017f */
[----:B-1----:R-:W-:Y:S05]  /*13480*/  @!P1 NANOSLEEP.SYNCS 0x989680 ;  /* 0x009896800000995d */ /* 0x002fea0003900000 */
[----:B------:R-:W1:Y:S02]  /*13490*/  @!P1 SYNCS.PHASECHK.TRANS64 P1, [R3+URZ+0x38840], R2 ;  /* 0x03884002030095a7 */ /* 0x000e64000802007f */
[----:B-1----:R-:W-:Y:S05]  /*134a0*/  @!P1 BRA `(.L_x_85) ;  /* 0xfffffffc00f09947 */ /* 0x002fea000383ffff */
[----:B------:R-:W-:Y:S05]  /*134b0*/  BRA `(.L_x_172) ;  /* 0xffffffd000747947 */ /* 0x000fea000383ffff */
.L_x_87:
[----:B-1----:R1:W2:Y:S02]  /*134c0*/  SYNCS.PHASECHK.TRANS64.TRYWAIT P1, [R5+URZ+0x38840], R0 ;  /* 0x03884000050075a7 */ /* 0x0022a4000802017f */
[----:B--2---:R-:W-:Y:S05]  /*134d0*/  @!P1 NANOSLEEP.SYNCS 0x989680 ;  /* 0x009896800000995d */ /* 0x004fea0003900000 */
[----:B------:R-:W2:Y:S02]  /*134e0*/  @!P1 SYNCS.PHASECHK.TRANS64 P1, [R5+URZ+0x38840], R0 ;  /* 0x03884000050095a7 */ /* 0x000ea4000802007f */
[----:B--2---:R-:W-:Y:S05]  /*134f0*/  @!P1 BRA `(.L_x_87) ;  /* 0xfffffffc00f09947 */ /* 0x004fea000383ffff */
[----:B------:R-:W-:Y:S05]  /*13500*/  BRA `(.L_x_173) ;  /* 0xffffffd000807947 */ /* 0x000fea000383ffff */
.L_x_89:
[----:B--2---:R2:W3:Y:S02]  /*13510*/  SYNCS.PHASECHK.TRANS64.TRYWAIT P1, [R3+URZ+0x38860], R2 ;  /* 0x03886002030075a7 */ /* 0x0044e4000802017f */
[----:B---3--:R-:W-:Y:S05]  /*13520*/  @!P1 NANOSLEEP.SYNCS 0x989680 ;  /* 0x009896800000995d */ /* 0x008fea0003900000 */
[----:B------:R-:W3:Y:S02]  /*13530*/  @!P1 SYNCS.PHASECHK.TRANS64 P1, [R3+URZ+0x38860], R2 ;  /* 0x03886002030095a7 */ /* 0x000ee4000802007f */
[----:B---3--:R-:W-:Y:S05]  /*13540*/  @!P1 BRA `(.L_x_89) ;  /* 0xfffffffc00f09947 */ /* 0x008fea000383ffff */
[----:B------:R-:W-:Y:S05]  /*13550*/  BRA `(.L_x_174) ;  /* 0xffffffd0007c7947 */ /* 0x000fea000383ffff */
.L_x_175:
[----:B------:R-:W-:-:S00]  /*13560*/  BRA `(.L_x_175) ;  /* 0xfffffffc00fc7947 */ /* 0x000fc0000383ffff */
[----:B------:R-:W-:-:S00]  /*13570*/  NOP ;  /* 0x0000000000007918 */ /* 0x000fc00000000000 */
        /* <DEDUP_REMOVED lines=8> */
.L_x_15838:


//--------------------- .text._ZN7cutlass13device_kernelIN5flash11enable_sm90INS1_16FlashAttnFwdSm90INS1_25CollectiveMainloopFwdSm90ILi2EN4cute5tupleIJNS5_1CILi1EEES8_S8_EEENS6_IJNS7_ILi128EEENS7_ILi80EEENS7_ILi256EEEEEELi256ENS_6half_tEfNS_4arch4Sm90ELb0ELb0ELb1ELb1ELb1ELb0ELb0ELb1ELb1ELb1ELb0ELb0EEENS1_21CollectiveEpilogueFwdINS6_IJSA_SC_SB_EEES9_SE_SG_Li256ELb1ELb1ELb0ELb0EEENS1_36VarlenDynamicPersistentTileSchedulerILi128ELi80ELi256ELi128ELb0ELb1ELb1ELb0ELb1ELb1EEEEEEEEEvNT_6ParamsE --------------------------
	.section	.text._ZN7cutlass13device_kernelIN5flash11enable_sm90INS1_16FlashAttnFwdSm90INS1_25CollectiveMainloopFwdSm90ILi2EN4cute5tupleIJNS5_1CILi1EEES8_S8_EEENS6_IJNS7_ILi128EEENS7_ILi80EEENS7_ILi256EEEEEELi256ENS_6half_tEfNS_4arch4Sm90ELb0ELb0ELb1ELb1ELb1ELb0ELb0ELb1ELb1ELb1ELb0ELb0EEENS1_21CollectiveEpilogueFwdINS6_IJSA_SC_SB_EEES9_SE_SG_Li256ELb1ELb1ELb0ELb0EEENS1_36VarlenDynamicPersistentTileSchedulerILi128ELi80ELi256ELi128ELb0ELb1ELb1ELb0ELb1ELb1EEEEEEEEEvNT_6ParamsE,"ax",@progbits
	.align	128
.text._ZN7cutlass13device_kernelIN5flash11enable_sm90INS1_16FlashAttnFwdSm90INS1_25CollectiveMainloopFwdSm90ILi2EN4cute5tupleIJNS5_1CILi1EEES8_S8_EEENS6_IJNS7_ILi128EEENS7_ILi80EEENS7_ILi256EEEEEELi256ENS_6half_tEfNS_4arch4Sm90ELb0ELb0ELb1ELb1ELb1ELb0ELb0ELb1ELb1ELb1ELb0ELb0EEENS1_21CollectiveEpilogueFwdINS6_IJSA_SC_SB_EEES9_SE_SG_Li256ELb1ELb1ELb0ELb0EEENS1_36VarlenDynamicPersistentTileSchedulerILi128ELi80ELi256ELi128ELb0ELb1ELb1ELb0ELb1ELb1EEEEEEEEEvNT_6ParamsE:
        .type           _ZN7cutlass13device_kernelIN5flash11enable_sm90INS1_16FlashAttnFwdSm90INS1_25CollectiveMainloopFwdSm90ILi2EN4cute5tupleIJNS5_1CILi1EEES8_S8_EEENS6_IJNS7_ILi128EEENS7_ILi80EEENS7_ILi256EEEEEELi256ENS_6half_tEfNS_4arch4Sm90ELb0ELb0ELb1ELb1ELb1ELb0ELb0ELb1ELb1ELb1ELb0ELb0EEENS1_21CollectiveEpilogueFwdINS6_IJSA_SC_SB_EEES9_SE_SG_Li256ELb1ELb1ELb0ELb0EEENS1_36VarlenDynamicPersistentTileSchedulerILi128ELi80ELi256ELi128ELb0ELb1ELb1ELb0ELb1ELb1EEEEEEEEEvNT_6ParamsE,@function
        .size           _ZN7cutlass13device_kernelIN5flash11enable_sm90INS1_16FlashAttnFwdSm90INS1_25CollectiveMainloopFwdSm90ILi2EN4cute5tupleIJNS5_1CILi1EEES8_S8_EEENS6_IJNS7_ILi128EEENS7_ILi80EEENS7_ILi256EEEEEELi256ENS_6half_tEfNS_4arch4Sm90ELb0ELb0ELb1ELb1ELb1ELb0ELb0ELb1ELb1ELb1ELb0ELb0EEENS1_21CollectiveEpilogueFwdINS6_IJSA_SC_SB_EEES9_SE_SG_Li256ELb1ELb1ELb0ELb0EEENS1_36VarlenDynamicPersistentTileSchedulerILi128ELi80ELi256ELi128ELb0ELb1ELb1ELb0ELb1ELb1EEEEEEEEEvNT_6ParamsE,(.L_x_15839 - _ZN7cutlass13device_kernelIN5flash11enable_sm90INS1_16FlashAttnFwdSm90INS1_25CollectiveMainloopFwdSm90ILi2EN4cute5tupleIJNS5_1CILi1EEES8_S8_EEENS6_IJNS7_ILi128EEENS7_ILi80EEENS7_ILi256EEEEEELi256ENS_6half_tEfNS_4arch4Sm90ELb0ELb0ELb1ELb1ELb1ELb0ELb0ELb1ELb1ELb1ELb0ELb0EEENS1_21CollectiveEpilogueFwdINS6_IJSA_SC_SB_EEES9_SE_SG_Li256ELb1ELb1ELb0ELb0EEENS1_36VarlenDynamicPersistentTileSchedulerILi128ELi80ELi256ELi128ELb0ELb1ELb1ELb0ELb1ELb1EEEEEEEEEvNT_6ParamsE)
        .other          _ZN7cutlass13device_kernelIN5flash11enable_sm90INS1_16FlashAttnFwdSm90INS1_25CollectiveMainloopFwdSm90ILi2EN4cute5tupleIJNS5_1CILi1EEES8_S8_EEENS6_IJNS7_ILi128EEENS7_ILi80EEENS7_ILi256EEEEEELi256ENS_6half_tEfNS_4arch4Sm90ELb0ELb0ELb1ELb1ELb1ELb0ELb0ELb1ELb1ELb1ELb0ELb0EEENS1_21CollectiveEpilogueFwdINS6_IJSA_SC_SB_EEES9_SE_SG_Li256ELb1ELb1ELb0ELb0EEENS1_36VarlenDynamicPersistentTileSchedulerILi128ELi80ELi256ELi128ELb0ELb1ELb1ELb0ELb1ELb1EEEEEEEEEvNT_6ParamsE,@"STO_CUDA_ENTRY STV_DEFAULT"
_ZN7cutlass13device_kernelIN5flash11enable_sm90INS1_16FlashAttnFwdSm90INS1_25CollectiveMainloopFwdSm90ILi2EN4cute5tupleIJNS5_1CILi1EEES8_S8_EEENS6_IJNS7_ILi128EEENS7_ILi80EEENS7_ILi256EEEEEELi256ENS_6half_tEfNS_4arch4Sm90ELb0ELb0ELb1ELb1ELb1ELb0ELb0ELb1ELb1ELb1ELb0ELb0EEENS1_21CollectiveEpilogueFwdINS6_IJSA_SC_SB_EEES9_SE_SG_Li256ELb1ELb1ELb0ELb0EEENS1_36VarlenDynamicPersistentTileSchedulerILi128ELi80ELi256ELi128ELb0ELb1ELb1ELb0ELb1ELb1EEEEEEEEEvNT_6ParamsE:
        /* <DEDUP_REMOVED lines=45> */
.L_x_176:
        /* <DEDUP_REMOVED lines=22> */
.L_x_177:
        /* <DEDUP_REMOVED lines=18> */
.L_x_178:
        /* <DEDUP_REMOVED lines=22> */
.L_x_179:
        /* <DEDUP_REMOVED lines=23> */
.L_x_180:
        /* <DEDUP_REMOVED lines=10> */
.L_x_182:
[----:B------:R-:W-:-:S08]  /*08c0*/  NOP ;  /* 0x0000000000007918 */ /* 0x000fd00000000000 */
[----:B------:R-:W1:Y:S02]  /*08d0*/  USETMAXREG.TRY_ALLOC.CTAPOOL UP0, 0xe8 ;  /* 0x000000e8000079c8 */ /* 0x000e640008000600 */
[----:B-1----:R-:W-:-:S13]  /*08e0*/  PLOP3.LUT P0, PT, PT, PT, UP0, 0x80, 0x0 ;  /* 0x000000000000781c */ /* 0x002fda0003f0f008 */
[----:B------:R-:W-:Y:S05]  /*08f0*/  @!P0 BRA `(.L_x_182) ;  /* 0xfffffffc00f08947 */ /* 0x000fea000383ffff */
[----:B------:R-:W1:Y:S08]  /*0900*/  S2UR UR5, SR_CgaCtaId ;  /* 0x00000000000579c3 */ /* 0x000e700000008800 */
[----:B------:R-:W-:Y:S06]  /*0910*/  BAR.ARV 0x8, 0x180 ;  /* 0x0206000000007b1d */ /* 0x000fec0000002000 */
[----:B------:R-:W-:-:S02]  /*0920*/  UMOV UR4, 0x400 ;  /* 0x0000040000047882 */ /* 0x000fc40000000000 */
[----:B------:R-:W-:Y:S01]  /*0930*/  BAR.SYNC.DEFER_BLOCKING 0x5, 0x180 ;  /* 0x0146000000007b1d */ /* 0x000fe20000010000 */
[----:B-1----:R-:W-:-:S09]  /*0940*/  ULEA UR4, UR5, UR4, 0x18 ;  /* 0x0000000405047291 */ /* 0x002fd2000f8ec03f */
[----:B------:R-:W1:Y:S01]  /*0950*/  LDS.128 R12, [UR4+0x388d0] ;  /* 0x0388d004ff0c7984 */ /* 0x000e620008000c00 */
[----:B------:R-:W-:Y:S01]  /*0960*/  ULDC UR4, c[0x0][0xc3c] ;  /* 0x00030f0000047ab9 */ /* 0x000fe20000000800 */
[----:B------:R-:W-:Y:S06]  /*0970*/  BAR.ARV 0x4, 0x180 ;  /* 0x0106000000007b1d */ /* 0x000fec0000002000 */
[----:B-1----:R-:W-:-:S13]  /*0980*/  ISETP.GE.AND P0, PT, R15, UR4, PT ;  /* 0x000000040f007c0c */ /* 0x002fda000bf06270 */
[----:B------:R-:W-:Y:S05]  /*0990*/  @P0 EXIT ;  /* 0x000000000000094d */ /* 0x000fea0003800000 */
[----:B0-----:R-:W2:Y:S01]  /*09a0*/  LDL R2, [R1+0x24] ;  /* 0x0000240001027983 */ /* 0x001ea20000100800 */
[----:B------:R-:W-:Y:S01]  /*09b0*/  R2UR UR5, R13 ;  /* 0x000000000d0572ca */ /* 0x000fe200000e0000 */
[----:B------:R-:W-:Y:S01]  /*09c0*/  UMOV UR38, URZ ;  /* 0x0000003f00267c82 */ /* 0x000fe20008000000 */
[----:B------:R-:W-:Y:S01]  /*09d0*/  R2UR UR6, R14 ;  /* 0x000000000e0672ca */ /* 0x000fe200000e0000 */
[----:B------:R-:W0:Y:S01]  /*09e0*/  S2R R0, SR_TID.X ;  /* 0x0000000000007919 */ /* 0x000e220000002100 */
[----:B------:R-:W-:Y:S01]  /*09f0*/  R2UR UR7, R15 ;  /* 0x000000000f0772ca */ /* 0x000fe200000e0000 */
[----:B0-----:R-:W-:-:S05]  /*0a00*/  VIADD R11, R0, 0xffffff80 ;  /* 0xffffff80000b7836 */ /* 0x001fca0000000000 */
[----:B------:R-:W-:-:S04]  /*0a10*/  SHF.R.S32.HI R0, RZ, 0x1f, R11 ;  /* 0x0000001fff007819 */ /* 0x000fc8000001140b */
[CC--:B------:R-:W-:Y:S02]  /*0a20*/  LEA.HI R4, R0.reuse, R11.reuse, RZ, 0x5 ;  /* 0x0000000b00047211 */ /* 0x0c0fe400078f28ff */
[----:B------:R-:W-:-:S03]  /*0a30*/  LEA.HI R3, R0, R11, RZ, 0x4 ;  /* 0x0000000b00037211 */ /* 0x000fc600078f20ff */
[----:B------:R-:W-:Y:S01]  /*0a40*/  IMAD.SHL.U32 R5, R4, 0x20, RZ ;  /* 0x0000002004057824 */ /* 0x000fe200078e00ff */
[----:B------:R-:W-:Y:S02]  /*0a50*/  LOP3.LUT R4, R3, 0x3fffff0, RZ, 0xc0, !PT ;  /* 0x03fffff003047812 */ /* 0x000fe400078ec0ff */
[----:B------:R-:W-:Y:S02]  /*0a60*/  SHF.R.S32.HI R6, RZ, 0x4, R3 ;  /* 0x00000004ff067819 */ /* 0x000fe40000011403 */
[----:B------:R-:W-:Y:S02]  /*0a70*/  LOP3.LUT R5, R5, 0xfffffc00, RZ, 0xc0, !PT ;  /* 0xfffffc0005057812 */ /* 0x000fe400078ec0ff */
[----:B------:R-:W-:Y:S02]  /*0a80*/  IADD3 R4, R11, -R4, RZ ;  /* 0x800000040b047210 */ /* 0x000fe40007ffe0ff */
[----:B------:R-:W-:-:S03]  /*0a90*/  LEA.HI R3, R3, R6, RZ, 0x1 ;  /* 0x0000000603037211 */ /* 0x000fc600078f08ff */
[----:B------:R-:W-:Y:S01]  /*0aa0*/  IMAD R4, R4, 0x40, R5 ;  /* 0x0000004004047824 */ /* 0x000fe200078e0205 */
[----:B------:R-:W-:Y:S02]  /*0ab0*/  LEA.HI R5, R0, R11, RZ, 0x2 ;  /* 0x0000000b00057211 */ /* 0x000fe400078f10ff */
[----:B------:R-:W-:Y:S02]  /*0ac0*/  LOP3.LUT R3, R3, 0x1ffffffe, RZ, 0xc0, !PT ;  /* 0x1ffffffe03037812 */ /* 0x000fe400078ec0ff */
[----:B------:R-:W-:-:S03]  /*0ad0*/  LOP3.LUT R5, R5, 0xfffffffc, RZ, 0xc0, !PT ;  /* 0xfffffffc05057812 */ /* 0x000fc600078ec0ff */
[----:B------:R-:W-:Y:S01]  /*0ae0*/  IMAD.IADD R3, R6, 0x1, -R3 ;  /* 0x0000000106037824 */ /* 0x000fe200078e0a03 */
[----:B------:R-:W-:Y:S01]  /*0af0*/  IADD3 R5, R11, -R5, RZ ;  /* 0x800000050b057210 */ /* 0x000fe20007ffe0ff */
[----:B------:R-:W-:Y:S02]  /*0b00*/  IMAD.MOV.U32 R6, RZ, RZ, -0x2 ;  /* 0xfffffffeff067424 */ /* 0x000fe400078e00ff */
[----:B------:R-:W-:Y:S01]  /*0b10*/  IMAD R225, R3, 0x8, R4 ;  /* 0x0000000803e17824 */ /* 0x000fe200078e0204 */
[----:B------:R-:W-:-:S04]  /*0b20*/  LEA.HI R3, R5, R5, RZ, 0x1 ;  /* 0x0000000505037211 */ /* 0x000fc800078f08ff */
[----:B------:R-:W-:-:S05]  /*0b30*/  LOP3.LUT R4, R3, 0x1ffffffe, RZ, 0xc0, !PT ;  /* 0x1ffffffe03047812 */ /* 0x000fca00078ec0ff */
[----:B------:R-:W-:Y:S01]  /*0b40*/  IMAD.IADD R5, R5, 0x1, -R4 ;  /* 0x0000000105057824 */ /* 0x000fe200078e0a04 */
[----:B--2---:R-:W-:Y:S02]  /*0b50*/  R2UR UR4, R2 ;  /* 0x00000000020472ca */ /* 0x004fe400000e0000 */
[CC--:B------:R-:W-:Y:S02]  /*0b60*/  LEA.HI R2, R0.reuse, R11.reuse, RZ, 0x7 ;  /* 0x0000000b00027211 */ /* 0x0c0fe400078f38ff */
[----:B------:R-:W-:Y:S02]  /*0b70*/  LEA.HI R0, R0, R11, RZ, 0x3 ;  /* 0x0000000b00007211 */ /* 0x000fe400078f18ff */
[----:B------:R-:W-:Y:S02]  /*0b80*/  LOP3.LUT R220, R2, 0xffffff80, RZ, 0xc0, !PT ;  /* 0xffffff8002dc7812 */ /* 0x000fe400078ec0ff */
[----:B------:R-:W-:Y:S02]  /*0b90*/  SHF.R.S32.HI R221, RZ, 0x7, R2 ;  /* 0x00000007ffdd7819 */ /* 0x000fe40000011402 */
[----:B------:R-:W-:Y:S01]  /*0ba0*/  LOP3.LUT R213, R0, 0xfffffff8, RZ, 0xc0, !PT ;  /* 0xfffffff800d57812 */ /* 0x000fe200078ec0ff */
[C---:B------:R-:W-:Y:S01]  /*0bb0*/  IMAD.IADD R220, R11.reuse, 0x1, -R220 ;  /* 0x000000010bdc7824 */ /* 0x040fe200078e0adc */
[----:B------:R-:W-:Y:S01]  /*0bc0*/  LEA.HI R2, R2, R221, RZ, 0x1 ;  /* 0x000000dd02027211 */ /* 0x000fe200078f08ff */
[----:B------:R-:W-:Y:S01]  /*0bd0*/  ULOP3.LUT UR8, UR4, 0x1, URZ, 0xfc, !UPT ;  /* 0x0000000104087892 */ /* 0x000fe2000f8efc3f */
[----:B------:R-:W-:Y:S01]  /*0be0*/  SHF.R.S32.HI R218, RZ, 0x3, R0 ;  /* 0x00000003ffda7819 */ /* 0x000fe20000011400 */
[----:B------:R-:W-:Y:S01]  /*0bf0*/  IMAD.IADD R213, R11, 0x1, -R213 ;  /* 0x000000010bd57824 */ /* 0x000fe200078e0ad5 */
[----:B------:R-:W-:Y:S01]  /*0c00*/  SHF.R.S32.HI R7, RZ, 0x1f, R220 ;  /* 0x0000001fff077819 */ /* 0x000fe200000114dc */
[----:B------:R-:W-:Y:S01]  /*0c10*/  UMOV UR4, URZ ;  /* 0x0000003f00047c82 */ /* 0x000fe20008000000 */
[----:B------:R-:W-:Y:S01]  /*0c20*/  LOP3.LUT R2, R2, 0x3fffffe, RZ, 0xc0, !PT ;  /* 0x03fffffe02027812 */ /* 0x000fe200078ec0ff */
[----:B------:R-:W-:Y:S01]  /*0c30*/  IMAD.SHL.U32 R17, R213, 0x8, RZ ;  /* 0x00000008d5117824 */ /* 0x000fe200078e00ff */
[CC--:B------:R-:W-:Y:S01]  /*0c40*/  LEA.HI R8, R7.reuse, R220.reuse, RZ, 0x2 ;  /* 0x000000dc07087211 */ /* 0x0c0fe200078f10ff */
[----:B------:R-:W-:Y:S01]  /*0c50*/  IMAD.U32 R226, RZ, RZ, UR8 ;  /* 0x00000008ffe27e24 */ /* 0x000fe2000f8e00ff */
[----:B------:R-:W-:Y:S01]  /*0c60*/  LEA.HI R7, R7, R220, RZ, 0x5 ;  /* 0x000000dc07077211 */ /* 0x000fe200078f28ff */
[----:B------:R-:W-:Y:S01]  /*0c70*/  IMAD.IADD R2, R221, 0x1, -R2 ;  /* 0x00000001dd027824 */ /* 0x000fe200078e0a02 */
[--C-:B------:R-:W-:Y:S01]  /*0c80*/  SHF.R.S32.HI R9, RZ, 0x2, R8.reuse ;  /* 0x00000002ff097819 */ /* 0x100fe20000011408 */
[C---:B------:R-:W-:Y:S01]  /*0c90*/  VIADD R23, R17.reuse, 0x40 ;  /* 0x0000004011177836 */ /* 0x040fe20000000000 */
[----:B------:R-:W-:Y:S01]  /*0ca0*/  SHF.R.S32.HI R10, RZ, 0x1f, R8 ;  /* 0x0000001fff0a7819 */ /* 0x000fe20000011408 */
[C---:B------:R-:W-:Y:S01]  /*0cb0*/  VIADD R22, R17.reuse, 0x80 ;  /* 0x0000008011167836 */ /* 0x040fe20000000000 */
[----:B------:R-:W-:Y:S01]  /*0cc0*/  SHF.R.S32.HI R7, RZ, 0x5, R7 ;  /* 0x00000005ff077819 */ /* 0x000fe20000011407 */
[----:B------:R-:W-:Y:S01]  /*0cd0*/  IMAD.U32 R219, RZ, RZ, UR4 ;  /* 0x00000004ffdb7e24 */ /* 0x000fe2000f8e00ff */
[----:B------:R-:W-:Y:S01]  /*0ce0*/  LEA.HI R10, R10, R9, RZ, 0x3 ;  /* 0x000000090a0a7211 */ /* 0x000fe200078f18ff */
[----:B------:R-:W-:Y:S01]  /*0cf0*/  IMAD.U32 R16, RZ, RZ, UR4 ;  /* 0x00000004ff107e24 */ /* 0x000fe2000f8e00ff */
[----:B------:R-:W-:-:S02]  /*0d00*/  IADD3 R212, R17, 0xc0, RZ ;  /* 0x000000c011d47810 */ /* 0x000fc40007ffe0ff */
[----:B------:R-:W-:Y:S02]  /*0d10*/  LOP3.LUT R10, R10, 0xfffffff8, RZ, 0xc0, !PT ;  /* 0xfffffff80a0a7812 */ /* 0x000fe400078ec0ff */
[----:B------:R-:W-:Y:S02]  /*0d20*/  SHF.R.S32.HI R3, RZ, 0x1f, R17 ;  /* 0x0000001fff037819 */ /* 0x000fe40000011411 */
[----:B------:R-:W-:Y:S01]  /*0d30*/  SHF.R.S32.HI R0, RZ, 0x1f, R22 ;  /* 0x0000001fff007819 */ /* 0x000fe20000011416 */
[----:B------:R-:W-:Y:S01]  /*0d40*/  IMAD.IADD R10, R9, 0x1, -R10 ;  /* 0x00000001090a7824 */ /* 0x000fe200078e0a0a */
[----:B------:R-:W-:Y:S02]  /*0d50*/  LOP3.LUT R9, R8, 0x7ffffffc, RZ, 0xc0, !PT ;  /* 0x7ffffffc08097812 */ /* 0x000fe400078ec0ff */
[----:B------:R-:W-:Y:S01]  /*0d60*/  SHF.R.S32.HI R227, RZ, 0x1f, R212 ;  /* 0x0000001fffe37819 */ /* 0x000fe200000114d4 */
[----:B------:R-:W-:Y:S02]  /*0d70*/  IMAD R7, R7, 0x10, R10 ;  /* 0x0000001007077824 */ /* 0x000fe400078e020a */
[----:B------:R-:W-:-:S03]  /*0d80*/  IMAD.IADD R9, R220, 0x1, -R9 ;  /* 0x00000001dc097824 */ /* 0x000fc600078e0a09 */
[----:B------:R-:W-:Y:S01]  /*0d90*/  LEA R222, R2, R7, 0x6 ;  /* 0x0000000702de7211 */ /* 0x000fe200078e30ff */
[----:B------:R-:W-:Y:S01]  /*0da0*/  IMAD R223, R9, R6, 0x50 ;  /* 0x0000005009df7424 */ /* 0x000fe200078e0206 */
[----:B------:R-:W-:-:S03]  /*0db0*/  SHF.R.S32.HI R2, RZ, 0x1f, R23 ;  /* 0x0000001fff027819 */ /* 0x000fc60000011417 */
[----:B------:R-:W-:-:S07]  /*0dc0*/  IMAD R224, R5, 0x8, R222 ;  /* 0x0000000805e07824 */ /* 0x000fce00078e02de */
.L_x_228:
[----:B------:R-:W-:Y:S01]  /*0dd0*/  ULDC.64 UR8, c[0x0][0xc88] ;  /* 0x0003220000087ab9 */ /* 0x000fe20000000a00 */
[----:B------:R-:W-:Y:S01]  /*0de0*/  ULDC.64 UR10, c[0x0][0xa20] ;  /* 0x00028800000a7ab9 */ /* 0x000fe20000000a00 */
[----:B------:R-:W-:-:S06]  /*0df0*/  UIMAD.WIDE UR8, UR7, 0x4, UR8 ;  /* 0x00000004070878a5 */ /* 0x000fcc000f8e0208 */
[----:B01----:R-:W-:Y:S02]  /*0e00*/  IMAD.U32 R2, RZ, RZ, UR8 ;  /* 0x00000008ff027e24 */ /* 0x003fe4000f8e00ff */
[----:B------:R-:W-:Y:S01]  /*0e10*/  IMAD.U32 R3, RZ, RZ, UR9 ;  /* 0x00000009ff037e24 */ /* 0x000fe2000f8e00ff */
[----:B------:R-:W-:-:S04]  /*0e20*/  ULDC.64 UR8, c[0x0][0xa28] ;  /* 0x00028a0000087ab9 */ /* 0x000fc80000000a00 */
[----:B--2---:R-:W2:Y:S01]  /*0e30*/  LDG.E R2, desc[UR36][R2.64] ;  /* 0x0000002402027981 */ /* 0x004ea2000c1e1900 */
[----:B------:R-:W-:Y:S02]  /*0e40*/  UISETP.NE.U32.AND UP0, UPT, UR8, URZ, UPT ;  /* 0x0000003f0800728c */ /* 0x000fe4000bf05070 */
[----:B------:R-:W-:Y:S02]  /*0e50*/  UISETP.NE.U32.AND UP1, UPT, UR10, URZ, UPT ;  /* 0x0000003f0a00728c */ /* 0x000fe4000bf25070 */
[----:B------:R-:W-:Y:S02]  /*0e60*/  UISETP.NE.AND.EX UP0, UPT, UR9, URZ, UPT, UP0 ;  /* 0x0000003f0900728c */ /* 0x000fe4000bf05300 */
[----:B------:R-:W-:-:S04]  /*0e70*/  UISETP.NE.AND.EX UP1, UPT, UR11, URZ, UPT, UP1 ;  /* 0x0000003f0b00728c */ /* 0x000fc8000bf25310 */
[----:B------:R-:W-:Y:S02]  /*0e80*/  PLOP3.LUT P0, PT, PT, PT, UP0, 0x80, 0x0 ;  /* 0x000000000000781c */ /* 0x000fe40003f0f008 */
[----:B------:R-:W-:Y:S02]  /*0e90*/  PLOP3.LUT P1, PT, PT, PT, UP1, 0x80, 0x0 ;  /* 0x000000000000781c */ /* 0x000fe40003f2f018 */
[----:B--2---:R-:W-:-:S13]  /*0ea0*/  R2UR UR4, R2 ;  /* 0x00000000020472ca */ /* 0x004fda00000e0000 */
[----:B------:R-:W-:Y:S02]  /*0eb0*/  USHF.R.S32.HI UR12, URZ, 0x1f, UR4 ;  /* 0x0000001f3f0c7899 */ /* 0x000fe40008011404 */
[----:B------:R-:W-:Y:S01]  /*0ec0*/  IMAD.U32 R215, RZ, RZ, UR4 ;  /* 0x00000004ffd77e24 */ /* 0x000fe2000f8e00ff */
[----:B------:R-:W-:Y:S02]  /*0ed0*/  @UP0 ULEA UR8, UP2, UR4, UR8, 0x2 ;  /* 0x0000000804080291 */ /* 0x000fe4000f84103f */
[----:B------:R-:W-:Y:S02]  /*0ee0*/  @UP1 ULEA UR10, UP3, UR4, UR10, 0x2 ;  /* 0x0000000a040a1291 */ /* 0x000fe4000f86103f */
[----:B------:R-:W-:Y:S01]  /*0ef0*/  @UP0 ULEA.HI.X UR9, UR4, UR9, UR12, 0x2, UP2 ;  /* 0x0000000904090291 */ /* 0x000fe200090f140c */
[----:B------:R-:W-:Y:S01]  /*0f00*/  IMAD.U32 R216, RZ, RZ, UR5 ;  /* 0x00000005ffd87e24 */ /* 0x000fe2000f8e00ff */
[----:B------:R-:W-:Y:S01]  /*0f10*/  @UP1 ULEA.HI.X UR11, UR4, UR11, UR12, 0x2, UP3 ;  /* 0x0000000b040b1291 */ /* 0x000fe200098f140c */
[----:B------:R-:W-:Y:S01]  /*0f20*/  IMAD.U32 R2, RZ, RZ, UR8 ;  /* 0x00000008ff027e24 */ /* 0x000fe2000f8e00ff */
[----:B------:R-:W-:Y:S01]  /*0f30*/  ULDC UR5, c[0x0][0x2f0] ;  /* 0x0000bc0000057ab9 */ /* 0x000fe20000000800 */
[----:B----4-:R-:W-:Y:S01]  /*0f40*/  IMAD.U32 R4, RZ, RZ, UR10 ;  /* 0x0000000aff047e24 */ /* 0x010fe2000f8e00ff */
[----:B------:R-:W-:Y:S01]  /*0f50*/  ULDC UR4, c[0x0][0x424] ;  /* 0x0001090000047ab9 */ /* 0x000fe20000000800 */
[----:B------:R-:W-:Y:S01]  /*0f60*/  IMAD.U32 R3, RZ, RZ, UR9 ;  /* 0x00000009ff037e24 */ /* 0x000fe2000f8e00ff */
[----:B------:R-:W-:Y:S01]  /*0f70*/  ULDC.64 UR8, c[0x0][0x418] ;  /* 0x0001060000087ab9 */ /* 0x000fe20000000a00 */
[----:B------:R-:W-:Y:S01]  /*0f80*/  IMAD.U32 R5, RZ, RZ, UR11 ;  /* 0x0000000bff057e24 */ /* 0x000fe2000f8e00ff */
[----:B------:R-:W-:Y:S01]  /*0f90*/  UMOV UR39, URZ ;  /* 0x0000003f00277c82 */ /* 0x000fe20008000000 */
[----:B------:R-:W-:Y:S01]  /*0fa0*/  MOV R217, UR12 ;  /* 0x0000000c00d97c02 */ /* 0x000fe20008000f00 */
[----:B------:R-:W2:Y:S04]  /*0fb0*/  @P0 LDG.E R2, desc[UR36][R2.64] ;  /* 0x0000002402020981 */ /* 0x000ea8000c1e1900 */
[----:B---3--:R-:W3:Y:S01]  /*0fc0*/  @P1 LDG.E R4, desc[UR36][R4.64] ;  /* 0x0000002404041981 */ /* 0x008ee2000c1e1900 */
[----:B------:R-:W-:Y:S01]  /*0fd0*/  UISETP.NE.U32.AND UP0, UPT, UR8, URZ, UPT ;  /* 0x0000003f0800728c */ /* 0x000fe2000bf05070 */
[----:B------:R-:W-:-:S02]  /*0fe0*/  MOV R0, RZ ;  /* 0x000000ff00007202 */ /* 0x000fc40000000f00 */
[----:B------:R-:W-:Y:S02]  /*0ff0*/  CS2R R150, SRZ ;  /* 0x0000000000967805 */ /* 0x000fe4000001ff00 */
[----:B------:R-:W-:Y:S01]  /*1000*/  CS2R R148, SRZ ;  /* 0x0000000000947805 */ /* 0x000fe2000001ff00 */
[----:B------:R-:W-:Y:S01]  /*1010*/  UISETP.NE.AND.EX UP0, UPT, UR9, URZ, UPT, UP0 ;  /* 0x0000003f0900728c */ /* 0x000fe2000bf05300 */
[----:B------:R-:W-:Y:S02]  /*1020*/  CS2R R146, SRZ ;  /* 0x0000000000927805 */ /* 0x000fe4000001ff00 */
[----:B------:R-:W-:Y:S02]  /*1030*/  CS2R R144, SRZ ;  /* 0x0000000000907805 */ /* 0x000fe4000001ff00 */
[----:B------:R-:W-:Y:S01]  /*1040*/  CS2R R142, SRZ ;  /* 0x00000000008e7805 */ /* 0x000fe2000001ff00 */
[----:B------:R-:W-:Y:S01]  /*1050*/  USEL UR4, UR4, 0x1, UP0 ;  /* 0x0000000104047887 */ /* 0x000fe20008000000 */
[----:B------:R-:W-:-:S02]  /*1060*/  CS2R R140, SRZ ;  /* 0x00000000008c7805 */ /* 0x000fc4000001ff00 */
[----:B------:R-:W-:Y:S02]  /*1070*/  CS2R R138, SRZ ;  /* 0x00000000008a7805 */ /* 0x000fe4000001ff00 */
[----:B------:R-:W-:Y:S01]  /*1080*/  CS2R R136, SRZ ;  /* 0x0000000000887805 */ /* 0x000fe2000001ff00 */
[----:B------:R-:W-:Y:S01]  /*1090*/  UIMAD UR4, UR4, UR5, URZ ;  /* 0x00000005040472a4 */ /* 0x000fe2000f8e023f */
        /* <DEDUP_REMOVED lines=19> */
[----:B------:R-:W-:Y:S01]  /*11d0*/  CS2R R96, SRZ ;  /* 0x0000000000607805 */ /* 0x000fe2000001ff00 */
[----:B------:R-:W-:Y:S01]  /*11e0*/  IMAD.MOV.U32 R166, RZ, RZ, RZ ;  /* 0x000000ffffa67224 */ /* 0x000fe200078e00ff */
        /* <DEDUP_REMOVED lines=25> */
[----:B------:R-:W-:Y:S01]  /*1380*/  CS2R R44, SRZ ;  /* 0x00000000002c7805 */ /* 0x000fe2000001ff00 */
[----:B------:R-:W-:-:S02]  /*1390*/  IMAD.MOV.U32 R41, RZ, RZ, RZ ;  /* 0x000000ffff297224 */ /* 0x000fc400078e00ff */
[----:B------:R-:W-:Y:S01]  /*13a0*/  IMAD.U32 R214, RZ, RZ, UR6 ;  /* 0x00000006ffd67e24 */ /* 0x000fe2000f8e00ff */
[----:B--2---:R-:W-:Y:S02]  /*13b0*/  @P0 R2UR UR39, R2 ;  /* 0x00000000022702ca */ /* 0x004fe400000e0000 */
[----:B------:R-:W-:Y:S02]  /*13c0*/  CS2R R2, SRZ ;  /* 0x0000000000027805 */ /* 0x000fe4000001ff00 */
[----:B------:R-:W-:Y:S02]  /*13d0*/  PLOP3.LUT P0, PT, PT, PT, PT, 0x80, 0x0 ;  /* 0x000000000000781c */ /* 0x000fe40003f0f070 */
[----:B---3--:R-:W-:Y:S01]  /*13e0*/  @P1 R2UR UR4, R4 ;  /* 0x00000000040412ca */ /* 0x008fe200000e0000 */
[----:B------:R-:W-:-:S14]  /*13f0*/  @P1 BRA `(.L_x_183) ;  /* 0x0000000000381947 */ /* 0x000fdc0003800000 */
[----:B------:R-:W-:Y:S02]  /*1400*/  ULDC.64 UR6, c[0x0][0xa08] ;  /* 0x0002820000067ab9 */ /* 0x000fe40000000a00 */
[----:B------:R-:W-:-:S04]  /*1410*/  ISETP.NE.U32.AND P1, PT, RZ, UR6, PT ;  /* 0x00000006ff007c0c */ /* 0x000fc8000bf25070 */
[----:B------:R-:W-:-:S13]  /*1420*/  ISETP.NE.AND.EX P1, PT, RZ, UR7, PT, P1 ;  /* 0x00000007ff007c0c */ /* 0x000fda000bf25310 */
[----:B------:R-:W-:Y:S05]  /*1430*/  @!P1 BRA `(.L_x_183) ;  /* 0x0000000000289947 */ /* 0x000fea0003800000 */
[----:B------:R-:W-:Y:S01]  /*1440*/  R2UR UR6, R215 ;  /* 0x00000000d70672ca */ /* 0x000fe200000e0000 */
[----:B------:R-:W-:-:S12]  /*1450*/  ULDC.64 UR4, c[0x0][0xa08] ;  /* 0x0002820000047ab9 */ /* 0x000fd80000000a00 */
[----:B------:R-:W-:-:S06]  /*1460*/  UIMAD.WIDE UR4, UR6, 0x4, UR4 ;  /* 0x00000004060478a5 */ /* 0x000fcc000f8e0204 */
[----:B------:R-:W-:Y:S02]  /*1470*/  IMAD.U32 R4, RZ, RZ, UR4 ;  /* 0x00000004ff047e24 */ /* 0x000fe4000f8e00ff */
[----:B------:R-:W-:-:S05]  /*1480*/  IMAD.U32 R5, RZ, RZ, UR5 ;  /* 0x00000005ff057e24 */ /* 0x000fca000f8e00ff */
[----:B------:R-:W2:Y:S04]  /*1490*/  LDG.E R7, desc[UR36][R4.64] ;  /* 0x0000002404077981 */ /* 0x000ea8000c1e1900 */
[----:B------:R-:W3:Y:S01]  /*14a0*/  LDG.E R6, desc[UR36][R4.64+0x4] ;  /* 0x0000042404067981 */ /* 0x000ee2000c1e1900 */
[----:B--2---:R-:W-:Y:S02]  /*14b0*/  R2UR UR4, R7 ;  /* 0x00000000070472ca */ /* 0x004fe400000e0000 */
[----:B---3--:R-:W-:-:S13]  /*14c0*/  R2UR UR5, R6 ;  /* 0x00000000060572ca */ /* 0x008fda00000e0000 */
[----:B------:R-:W-:-:S12]  /*14d0*/  UIADD3 UR4, -UR4, UR5, URZ ;  /* 0x0000000504047290 */ /* 0x000fd8000fffe13f */
.L_x_183:
[----:B------:R-:W-:Y:S01]  /*14e0*/  UIADD3 UR39, -UR39, UR4, URZ ;  /* 0x0000000427277290 */ /* 0x000fe2000fffe13f */
[----:B------:R-:W-:Y:S02]  /*14f0*/  MOV R40, RZ ;  /* 0x000000ff00287202 */ /* 0x000fe40000000f00 */
[----:B------:R-:W-:Y:S02]  /*1500*/  CS2R R162, SRZ ;  /* 0x0000000000a27805 */ /* 0x000fe4000001ff00 */
[----:B------:R-:W-:Y:S01]  /*1510*/  CS2R R34, SRZ ;  /* 0x0000000000227805 */ /* 0x000fe2000001ff00 */
[----:B------:R-:W-:Y:S01]  /*1520*/  UISETP.GE.AND UP0, UPT, UR39, 0x1, UPT ;  /* 0x000000012700788c */ /* 0x000fe2000bf06270 */
[----:B------:R-:W-:Y:S01]  /*1530*/  CS2R R36, SRZ ;  /* 0x0000000000247805 */ /* 0x000fe2000001ff00 */
[----:B------:R-:W-:Y:S01]  /*1540*/  UIADD3 UR4, UR39, 0x4f, URZ ;  /* 0x0000004f27047890 */ /* 0x000fe2000fffe03f */
[----:B------:R-:W-:Y:S02]  /*1550*/  CS2R R32, SRZ ;  /* 0x0000000000207805 */ /* 0x000fe4000001ff00 */
[----:B------:R-:W-:-:S02]  /*1560*/  CS2R R164, SRZ ;  /* 0x0000000000a47805 */ /* 0x000fc4000001ff00 */
[----:B------:R-:W-:Y:S02]  /*1570*/  CS2R R26, SRZ ;  /* 0x00000000001a7805 */ /* 0x000fe4000001ff00 */
[----:B------:R-:W-:Y:S01]  /*1580*/  PLOP3.LUT P1, PT, PT, PT, UP0, 0x80, 0x0 ;  /* 0x000000000000781c */ /* 0x000fe20003f2f008 */
[----:B------:R-:W-:Y:S01]  /*1590*/  UIMAD.WIDE UR4, UR4, 0x66666667, URZ ;  /* 0x66666667040478a5 */ /* 0x000fe2000f8e023f */
[----:B------:R-:W-:Y:S02]  /*15a0*/  CS2R R28, SRZ ;  /* 0x00000000001c7805 */ /* 0x000fe4000001ff00 */
[----:B------:R-:W-:Y:S01]  /*15b0*/  CS2R R24, SRZ ;  /* 0x0000000000187805 */ /* 0x000fe2000001ff00 */
[----:B------:R-:W-:-:S04]  /*15c0*/  USHF.R.U32.HI UR60, URZ, 0x1f, UR5 ;  /* 0x0000001f3f3c7899 */ /* 0x000fc80008011605 */
[----:B------:R-:W-:-:S04]  /*15d0*/  ULEA.HI.SX32 UR60, UR5, UR60, 0x1b ;  /* 0x0000003c053c7291 */ /* 0x000fc8000f8fda3f */
[----:B------:R-:W-:Y:S08]  /*15e0*/  @!P1 BRA `(.L_x_184) ;  /* 0x0000009c00f09947 */ /* 0x000ff00003800000 */
[----:B------:R-:W0:Y:S01]  /*15f0*/  SHFL.IDX PT, R0, R221, RZ, 0x1f ;  /* 0x00001fffdd007589 */ /* 0x000e2200000e0000 */
[----:B------:R-:W1:Y:S01]  /*1600*/  S2UR UR61, SR_CgaCtaId ;  /* 0x00000000003d79c3 */ /* 0x000e620000008800 */
[----:B------:R-:W-:Y:S01]  /*1610*/  UMOV UR40, 0x400 ;  /* 0x0000040000287882 */ /* 0x000fe20000000000 */
[----:B0-----:R-:W-:Y:S01]  /*1620*/  R2UR UR4, R0 ;  /* 0x00000000000472ca */ /* 0x001fe200000e0000 */
[----:B-1----:R-:W-:-:S04]  /*1630*/  ULEA UR40, UR61, UR40, 0x18 ;  /* 0x000000283d287291 */ /* 0x002fc8000f8ec03f */
[----:B------:R-:W-:-:S04]  /*1640*/  UIADD3 UR6, UR40, 0x14400, URZ ;  /* 0x0001440028067890 */ /* 0x000fc8000fffe03f */
[----:B------:R-:W-:-:S04]  /*1650*/  ULOP3.LUT UP0, URZ, UR6, 0x9f, URZ, 0xc0, !UPT ;  /* 0x0000009f063f7892 */ /* 0x000fc8000f80c03f */
[----:B------:R-:W-:Y:S02]  /*1660*/  ULEA.HI UR5, UR4, UR4, URZ, 0x1 ;  /* 0x0000000404057291 */ /* 0x000fe4000f8f083f */
[----:B------:R-:W-:Y:S02]  /*1670*/  PLOP3.LUT P0, PT, PT, PT, UP0, 0x80, 0x0 ;  /* 0x000000000000781c */ /* 0x000fe40003f0f008 */
[----:B------:R-:W-:-:S04]  /*1680*/  ULOP3.LUT UR5, UR5, 0x1e, URZ, 0xc0, !UPT ;  /* 0x0000001e05057892 */ /* 0x000fc8000f8ec03f */
[----:B------:R-:W-:-:S04]  /*1690*/  UIADD3 UR5, UR4, -UR5, URZ ;  /* 0x8000000504057290 */ /* 0x000fc8000fffe03f */
[----:B------:R-:W-:-:S04]  /*16a0*/  ULEA UR5, UR5, UR6, 0xd ;  /* 0x0000000605057291 */ /* 0x000fc8000f8e683f */
[----:B------:R-:W-:-:S04]  /*16b0*/  USHF.R.U32.HI UR5, URZ, 0x4, UR5 ;  /* 0x000000043f057899 */ /* 0x000fc80008011605 */
[----:B------:R-:W-:Y:S01]  /*16c0*/  ULOP3.LUT UR41, UR5, 0x3fff, URZ, 0xc0, !UPT ;  /* 0x00003fff05297892 */ /* 0x000fe2000f8ec03f */
[----:B------:R-:W-:Y:S11]  /*16d0*/  @!P0 BRA `(.L_x_185) ;  /* 0x0000000000408947 */ /* 0x000ff60003800000 */
[----:B------:R-:W-:Y:S01]  /*16e0*/  MOV R0, 0x0 ;  /* 0x0000000000007802 */ /* 0x000fe20000000f00 */
[----:B------:R-:W-:Y:S01]  /*16f0*/  ULDC.64 UR4, c[0x4][0x138] ;  /* 0x01004e0000047ab9 */ /* 0x000fe20000000a00 */
[----:B------:R-:W-:Y:S01]  /*1700*/  ULDC.64 UR6, c[0x4][0xb8] ;  /* 0x01002e0000067ab9 */ /* 0x000fe20000000a00 */
[----:B------:R-:W-:Y:S01]  /*1710*/  IMAD.U32 R4, RZ, RZ, UR4 ;  /* 0x00000004ff047e24 */ /* 0x000fe2000f8e00ff */
[----:B------:R0:W1:Y:S01]  /*1720*/  LDC.64 R2, c[0x4][R0] ;  /* 0x0100000000027b82 */ /* 0x0000620000000a00 */
[----:B------:R-:W-:Y:S01]  /*1730*/  IMAD.U32 R5, RZ, RZ, UR5 ;  /* 0x00000005ff057e24 */ /* 0x000fe2000f8e00ff */
        /* <DEDUP_REMOVED lines=10> */
.L_x_185:
[----:B------:R-:W-:Y:S02]  /*17e0*/  R2UR UR6, R219 ;  /* 0x00000000db0672ca */ /* 0x000fe400000e0000 */
[----:B------:R-:W-:-:S11]  /*17f0*/  R2UR UR5, R226 ;  /* 0x00000000e20572ca */ /* 0x000fd600000e0000 */
[----:B------:R-:W-:Y:S02]  /*1800*/  ULEA.HI UR4, UR6, UR6, URZ, 0x1 ;  /* 0x0000000606047291 */ /* 0x000fe4000f8f083f */
[----:B------:R-:W-:Y:S02]  /*1810*/  IMAD.U32 R2, RZ, RZ, UR5 ;  /* 0x00000005ff027e24 */ /* 0x000fe4000f8e00ff */
[----:B------:R-:W-:-:S03]  /*1820*/  ULOP3.LUT UR4, UR4, 0xfffffffe, URZ, 0xc0, !UPT ;  /* 0xfffffffe04047892 */ /* 0x000fc6000f8ec03f */
[----:B------:R-:W-:Y:S01]  /*1830*/  ISETP.NE.AND P0, PT, R2, 0x3, PT ;  /* 0x000000030200780c */ /* 0x000fe20003f05270 */
[----:B------:R-:W-:-:S06]  /*1840*/  UIADD3 UR4, UR6, -UR4, URZ ;  /* 0x8000000406047290 */ /* 0x000fcc000fffe03f */
[----:B------:R-:W-:-:S05]  /*1850*/  IMAD.U32 R0, RZ, RZ, UR4 ;  /* 0x00000004ff007e24 */ /* 0x000fca000f8e00ff */
[----:B------:R-:W-:-:S04]  /*1860*/  SHF.L.U32 R0, R0, 0x1f, RZ ;  /* 0x0000001f00007819 */ /* 0x000fc800000006ff */
[----:B------:R-:W0:Y:S02]  /*1870*/  SYNCS.PHASECHK.TRANS64.TRYWAIT P1, [UR40+0x38800], R0 ;  /* 0x03880000ff0075a7 */ /* 0x000e240008020168 */
[----:B0-----:R-:W-:Y:S05]  /*1880*/  @!P1 BRA `(.L_x_186) ;  /* 0x0000012000989947 */ /* 0x001fea0003800000 */
.L_x_317:
[----:B------:R-:W-:Y:S05]  /*1890*/  @!P0 BRA `(.L_x_187) ;  /* 0x0000000000048947 */ /* 0x000fea0003800000 */
[----:B------:R-:W-:Y:S01]  /*18a0*/  BPT.TRAP 0x1 ;  /* 0x000000040000795c */ /* 0x000fe20000300000 */
.L_x_187:
[----:B------:R-:W-:Y:S02]  /*18b0*/  R2UR UR4, R16 ;  /* 0x00000000100472ca */ /* 0x000fe400000e0000 */
[----:B0-----:R-:W-:-:S04]  /*18c0*/  MOV R0, UR38 ;  /* 0x0000002600007c02 */ /* 0x001fc80008000f00 */
[----:B------:R-:W-:-:S07]  /*18d0*/  LEA R0, R0, UR40, 0x3 ;  /* 0x0000002800007c11 */ /* 0x000fce000f8e18ff */
[----:B------:R-:W-:-:S05]  /*18e0*/  IMAD.U32 R3, RZ, RZ, UR4 ;  /* 0x00000004ff037e24 */ /* 0x000fca000f8e00ff */
[----:B------:R-:W-:-:S04]  /*18f0*/  SHF.L.U32 R3, R3, 0x1f, RZ ;  /* 0x0000001f03037819 */ /* 0x000fc800000006ff */
[----:B------:R0:W1:Y:S01]  /*1900*/  SYNCS.PHASECHK.TRANS64.TRYWAIT P1, [R0+URZ+0x38830], R3 ;  /* 0x03883003000075a7 */ /* 0x000062000802017f */
[----:B------:R-:W-:Y:S05]  /*1910*/  @!P0 BRA `(.L_x_188) ;  /* 0x0000000000048947 */ /* 0x000fea0003800000 */
[----:B------:R-:W-:Y:S01]  /*1920*/  BPT.TRAP 0x1 ;  /* 0x000000040000795c */ /* 0x000fe20000300000 */
.L_x_188:
[----:B------:R-:W-:Y:S01]  /*1930*/  IMAD.MOV.U32 R151, RZ, RZ, RZ ;  /* 0x000000ffff977224 */ /* 0x000fe200078e00ff */
[----:B-1----:R-:W-:Y:S06]  /*1940*/  @P1 BRA `(.L_x_189) ;  /* 0x0000000000081947 */ /* 0x002fec0003800000 */
[----:B------:R-:W1:Y:S02]  /*1950*/  SYNCS.PHASECHK.TRANS64.TRYWAIT P1, [R0+URZ+0x38830], R3 ;  /* 0x03883003000075a7 */ /* 0x000e64000802017f */
[----:B-1----:R-:W-:Y:S05]  /*1960*/  @!P1 BRA `(.L_x_190) ;  /* 0x0000012000789947 */ /* 0x002fea0003800000 */
.L_x_189:
        /* <DEDUP_REMOVED lines=499> */
[----:B------:R-:W-:Y:S01]  /*38a0*/  MOV R6, UR12 ;  /* 0x0000000c00067c02 */ /* 0x000fe20008000f00 */
        /* <DEDUP_REMOVED lines=79> */
.L_x_191:
[----:B------:R-:W-:Y:S01]  /*3da0*/  ULDC UR4, c[0x0][0x9d8] ;  /* 0x0002760000047ab9 */ /* 0x000fe20000000800 */
[----:B------:R-:W-:Y:S02]  /*3db0*/  VIADD R2, R223, UR39 ;  /* 0x00000027df027c36 */ /* 0x000fe40008000000 */
        /* <DEDUP_REMOVED lines=141> */
[----:B------:R-:W-:Y:S01]  /*4690*/  MOV R66, R151 ;  /* 0x0000009700427202 */ /* 0x000fe20000000f00 */
[----:B------:R-:W2:Y:S01]  /*46a0*/  MUFU.TANH R54, R54 ;  /* 0x0000003600367308 */ /* 0x000ea20000002400 */
[----:B0-----:R-:W-:Y:S01]  /*46b0*/  FSEL R51, R51, -INF , P3 ;  /* 0xff80000033337808 */ /* 0x001fe20001800000 */
[--C-:B------:R-:W-:Y:S01]  /*46c0*/  IMAD.MOV.U32 R118, RZ, RZ, R151.reuse ;  /* 0x000000ffff767224 */ /* 0x100fe200078e0097 */
[----:B------:R-:W-:Y:S01]  /*46d0*/  ISETP.GT.AND P3, PT, R2, 0x29, PT ;  /* 0x000000290200780c */ /* 0x000fe20003f64270 */
[----:B------:R-:W-:-:S02]  /*46e0*/  IMAD.MOV.U32 R117, RZ, RZ, R151 ;  /* 0x000000ffff757224 */ /* 0x000fc400078e0097 */
[--C-:B------:R-:W-:Y:S02]  /*46f0*/  IMAD.MOV.U32 R116, RZ, RZ, R151.reuse ;  /* 0x000000ffff747224 */ /* 0x100fe400078e0097 */
        /* <DEDUP_REMOVED lines=86> */
[----:B------:R-:W-:-:S03]  /*4c60*/  IMAD.MOV.U32 R64, RZ, RZ, R151 ;  /* 0x000000ffff407224 */ /* 0x000fc600078e0097 */
        /* <DEDUP_REMOVED lines=64> */
[----:B0-----:R-:W-:Y:S01]  /*5070*/  FADD.FTZ R21, R56, R57 ;  /* 0x0000003938157221 */ /* 0x001fe20000010000 */
[----:B------:R-:W-:-:S02]  /*5080*/  FMNMX.FTZ R3, R35, R2, !PT ;  /* 0x0000000223037209 */ /* 0x000fc40007810000 */
[----:B------:R-:W-:Y:S01]  /*5090*/  F2FP.F16.F32.PACK_AB R208, R57, R56 ;  /* 0x0000003839d0723e */ /* 0x000fe200000000ff */
[--C-:B------:R-:W-:Y:S01]  /*50a0*/  IMAD.MOV.U32 R57, RZ, RZ, R151.reuse ;  /* 0x000000ffff397224 */ /* 0x100fe200078e0097 */
[----:B------:R-:W-:Y:S01]  /*50b0*/  FMNMX.FTZ R2, R38, R3, !PT ;  /* 0x0000000326027209 */ /* 0x000fe20007810000 */
[----:B------:R-:W-:Y:S01]  /*50c0*/  MUFU.EX2 R48, R48 ;  /* 0x0000003000307308 */ /* 0x000fe20000000800 */
[----:B------:R-:W-:Y:S02]  /*50d0*/  IMAD.MOV.U32 R56, RZ, RZ, R151 ;  /* 0x000000ffff387224 */ /* 0x000fe400078e0097 */
        /* <DEDUP_REMOVED lines=33> */
[--C-:B------:R-:W-:Y:S01]  /*52f0*/  FFMA.FTZ R50, R50, UR5, -R2.reuse ;  /* 0x0000000532327c23 */ /* 0x100fe20008010802 */
[----:B-1----:R-:W-:Y:S01]  /*5300*/  FADD.FTZ R18, R60, R21 ;  /* 0x000000153c127221 */ /* 0x002fe20000010000 */
[--C-:B------:R-:W-:Y:S01]  /*5310*/  FFMA.FTZ R51, R51, UR5, -R2.reuse ;  /* 0x0000000533337c23 */ /* 0x100fe20008010802 */
[----:B------:R-:W-:Y:S01]  /*5320*/  MUFU.EX2 R58, R58 ;  /* 0x0000003a003a7308 */ /* 0x000fe20000000800 */
[----:B------:R-:W-:Y:S01]  /*5330*/  FFMA.FTZ R54, R54, UR5, -R2 ;  /* 0x0000000536367c23 */ /* 0x000fe20008010802 */
[----:B------:R-:W-:Y:S01]  /*5340*/  FADD.FTZ R21, R61, R18 ;  /* 0x000000123d157221 */ /* 0x000fe20000010000 */
[--C-:B------:R-:W-:Y:S01]  /*5350*/  FFMA.FTZ R55, R55, UR5, -R2.reuse ;  /* 0x0000000537377c23 */ /* 0x100fe20008010802 */
[--C-:B------:R-:W-:Y:S01]  /*5360*/  FFMA.FTZ R42, R42, UR5, -R2.reuse ;  /* 0x000000052a2a7c23 */ /* 0x100fe20008010802 */
[--C-:B------:R-:W-:Y:S01]  /*5370*/  FFMA.FTZ R43, R43, UR5, -R2.reuse ;  /* 0x000000052b2b7c23 */ /* 0x100fe20008010802 */
[----:B------:R-:W-:Y:S01]  /*5380*/  FADD.FTZ R18, R48, R21 ;  /* 0x0000001530127221 */ /* 0x000fe20000010000 */
[--C-:B------:R-:W-:Y:S01]  /*5390*/  FFMA.FTZ R46, R46, UR5, -R2.reuse ;  /* 0x000000052e2e7c23 */ /* 0x100fe20008010802 */
[----:B------:R-:W1:Y:S01]  /*53a0*/  MUFU.EX2 R59, R59 ;  /* 0x0000003b003b7308 */ /* 0x000e620000000800 */
[----:B------:R-:W-:Y:S01]  /*53b0*/  FFMA.FTZ R47, R47, UR5, -R2 ;  /* 0x000000052f2f7c23 */ /* 0x000fe20008010802 */
[----:B------:R-:W-:Y:S01]  /*53c0*/  FADD.FTZ R29, R49, R18 ;  /* 0x00000012311d7221 */ /* 0x000fe20000010000 */
[--C-:B------:R-:W-:Y:S01]  /*53d0*/  FFMA.FTZ R34, R34, UR5, -R2.reuse ;  /* 0x0000000522227c23 */ /* 0x100fe20008010802 */
[--C-:B------:R-:W-:Y:S01]  /*53e0*/  FFMA.FTZ R35, R35, UR5, -R2.reuse ;  /* 0x0000000523237c23 */ /* 0x100fe20008010802 */
[--C-:B------:R-:W-:Y:S01]  /*53f0*/  FFMA.FTZ R38, R38, UR5, -R2.reuse ;  /* 0x0000000526267c23 */ /* 0x100fe20008010802 */
[----:B------:R-:W-:Y:S01]  /*5400*/  FADD.FTZ R20, R52, R29 ;  /* 0x0000001d34147221 */ /* 0x000fe20000010000 */
[--C-:B------:R-:W-:Y:S01]  /*5410*/  FFMA.FTZ R39, R39, UR5, -R2.reuse ;  /* 0x0000000527277c23 */ /* 0x100fe20008010802 */
[----:B------:R-:W2:Y:S01]  /*5420*/  MUFU.EX2 R62, R62 ;  /* 0x0000003e003e7308 */ /* 0x000ea20000000800 */
[----:B------:R-:W-:Y:S01]  /*5430*/  FFMA.FTZ R26, R26, UR5, -R2 ;  /* 0x000000051a1a7c23 */ /* 0x000fe20008010802 */
[----:B------:R-:W-:Y:S01]  /*5440*/  FADD.FTZ R29, R53, R20 ;  /* 0x00000014351d7221 */ /* 0x000fe20000010000 */
[--C-:B------:R-:W-:Y:S01]  /*5450*/  FFMA.FTZ R27, R27, UR5, -R2.reuse ;  /* 0x000000051b1b7c23 */ /* 0x100fe20008010802 */
[--C-:B------:R-:W-:Y:S01]  /*5460*/  FFMA.FTZ R30, R30, UR5, -R2.reuse ;  /* 0x000000051e1e7c23 */ /* 0x100fe20008010802 */
[----:B------:R-:W-:Y:S01]  /*5470*/  FFMA.FTZ R2, R31, UR5, -R2 ;  /* 0x000000051f027c23 */ /* 0x000fe20008010802 */
[----:B------:R-:W-:Y:S01]  /*5480*/  FADD.FTZ R20, R40, R29 ;  /* 0x0000001d28147221 */ /* 0x000fe20000010000 */
[----:B0-----:R-:W-:Y:S01]  /*5490*/  F2FP.F16.F32.PACK_AB R196, R33, R32 ;  /* 0x0000002021c4723e */ /* 0x001fe200000000ff */
[----:B------:R-:W0:Y:S01]  /*54a0*/  MUFU.EX2 R63, R63 ;  /* 0x0000003f003f7308 */ /* 0x000e220000000800 */
[----:B-1----:R-:W-:Y:S01]  /*54b0*/  FADD.FTZ R21, R58, R59 ;  /* 0x0000003b3a157221 */ /* 0x002fe20000010000 */
[----:B------:R-:W-:Y:S01]  /*54c0*/  FADD.FTZ R29, R41, R20 ;  /* 0x00000014291d7221 */ /* 0x000fe20000010000 */
[----:B------:R-:W-:Y:S01]  /*54d0*/  F2FP.F16.F32.PACK_AB R209, R59, R58 ;  /* 0x0000003a3bd1723e */ /* 0x000fe200000000ff */
[----:B------:R-:W-:Y:S01]  /*54e0*/  IMAD.MOV.U32 R61, RZ, RZ, R151 ;  /* 0x000000ffff3d7224 */ /* 0x000fe200078e0097 */
[-C--:B------:R-:W-:Y:S01]  /*54f0*/  MOV R60, R151.reuse ;  /* 0x00000097003c7202 */ /* 0x080fe20000000f00 */
[----:B------:R-:W-:Y:S01]  /*5500*/  FADD.FTZ R0, R44, R29 ;  /* 0x0000001d2c007221 */ /* 0x000fe20000010000 */
[----:B------:R-:W-:Y:S01]  /*5510*/  IMAD.MOV.U32 R59, RZ, RZ, R151 ;  /* 0x000000ffff3b7224 */ /* 0x000fe200078e0097 */
[----:B------:R-:W1:Y:S01]  /*5520*/  MUFU.EX2 R50, R50 ;  /* 0x0000003200327308 */ /* 0x000e620000000800 */
[----:B--2---:R-:W-:Y:S01]  /*5530*/  FADD.FTZ R18, R62, R21 ;  /* 0x000000153e127221 */ /* 0x004fe20000010000 */
[----:B------:R-:W-:Y:S01]  /*5540*/  FADD.FTZ R29, R45, R0 ;  /* 0x000000002d1d7221 */ /* 0x000fe20000010000 */
[--C-:B------:R-:W-:Y:S01]  /*5550*/  IMAD.MOV.U32 R58, RZ, RZ, R151.reuse ;  /* 0x000000ffff3a7224 */ /* 0x100fe200078e0097 */
[----:B------:R-:W-:Y:S01]  /*5560*/  MOV R48, R151 ;  /* 0x0000009700307202 */ /* 0x000fe20000000f00 */
[----:B------:R-:W-:-:S02]  /*5570*/  IMAD.MOV.U32 R53, RZ, RZ, R151 ;  /* 0x000000ffff357224 */ /* 0x000fc400078e0097 */
[--C-:B------:R-:W-:Y:S01]  /*5580*/  IMAD.MOV.U32 R52, RZ, RZ, R151.reuse ;  /* 0x000000ffff347224 */ /* 0x100fe200078e0097 */
[----:B------:R-:W2:Y:S01]  /*5590*/  MUFU.EX2 R51, R51 ;  /* 0x0000003300337308 */ /* 0x000ea20000000800 */
[C---:B0-----:R-:W-:Y:S01]  /*55a0*/  FADD.FTZ R21, R63.reuse, R18 ;  /* 0x000000123f157221 */ /* 0x041fe20000010000 */
[----:B------:R-:W-:Y:S01]  /*55b0*/  F2FP.F16.F32.PACK_AB R211, R63, R62 ;  /* 0x0000003e3fd3723e */ /* 0x000fe200000000ff */
[--C-:B------:R-:W-:Y:S02]  /*55c0*/  IMAD.MOV.U32 R63, RZ, RZ, R151.reuse ;  /* 0x000000ffff3f7224 */ /* 0x100fe400078e0097 */
        /* <DEDUP_REMOVED lines=10> */
[--C-:B------:R-:W-:Y:S02]  /*5670*/  IMAD.MOV.U32 R51, RZ, RZ, R151.reuse ;  /* 0x000000ffff337224 */ /* 0x100fe400078e0097 */
[--C-:B------:R-:W-:Y:S02]  /*5680*/  IMAD.MOV.U32 R50, RZ, RZ, R151.reuse ;  /* 0x000000ffff327224 */ /* 0x100fe400078e0097 */
[----:B------:R-:W-:Y:S01]  /*5690*/  IMAD.MOV.U32 R40, RZ, RZ, R151 ;  /* 0x000000ffff287224 */ /* 0x000fe200078e0097 */
[----:B------:R-:W2:Y:S01]  /*56a0*/  MUFU.EX2 R42, R42 ;  /* 0x0000002a002a7308 */ /* 0x000ea20000000800 */
[----:B0-----:R-:W-:Y:S01]  /*56b0*/  FADD.FTZ R18, R54, R21 ;  /* 0x0000001536127221 */ /* 0x001fe20000010000 */
[----:B------:R-:W-:-:S06]  /*56c0*/  IMAD.MOV.U32 R31, RZ, RZ, R151 ;  /* 0x000000ffff1f7224 */ /* 0x000fcc00078e0097 */
        /* <DEDUP_REMOVED lines=22> */
[--C-:B------:R-:W-:Y:S02]  /*5830*/  IMAD.MOV.U32 R47, RZ, RZ, R151.reuse ;  /* 0x000000ffff2f7224 */ /* 0x100fe400078e0097 */
[----:B------:R-:W-:-:S03]  /*5840*/  IMAD.MOV.U32 R46, RZ, RZ, R151 ;  /* 0x000000ffff2e7224 */ /* 0x000fc600078e0097 */
[----:B------:R-:W2:Y:S01]  /*5850*/  MUFU.EX2 R35, R35 ;  /* 0x0000002300237308 */ /* 0x000ea20000000800 */
[----:B0-----:R-:W-:-:S07]  /*5860*/  FADD.FTZ R0, R34, R21 ;  /* 0x0000001522007221 */ /* 0x001fce0000010000 */
[----:B------:R-:W0:Y:S01]  /*5870*/  MUFU.EX2 R24, R24 ;  /* 0x0000001800187308 */ /* 0x000e220000000800 */
[C---:B-1----:R-:W-:Y:S01]  /*5880*/  FADD.FTZ R29, R37.reuse, R18 ;  /* 0x00000012251d7221 */ /* 0x042fe20000010000 */
[----:B------:R-:W-:Y:S01]  /*5890*/  F2FP.F16.F32.PACK_AB R198, R37, R36 ;  /* 0x0000002425c6723e */ /* 0x000fe200000000ff */
[----:B------:R-:W-:Y:S01]  /*58a0*/  IMAD.MOV.U32 R37, RZ, RZ, R151 ;  /* 0x000000ffff257224 */ /* 0x000fe200078e0097 */
[----:B------:R-:W-:-:S04]  /*58b0*/  MOV R36, R151 ;  /* 0x0000009700247202 */ /* 0x000fc80000000f00 */
        /* <DEDUP_REMOVED lines=20> */
[----:B-1----:R-:W-:Y:S01]  /*5a00*/  FADD.FTZ R18, R28, R29 ;  /* 0x0000001d1c127221 */ /* 0x002fe20000010000 */
[C---:B------:R-:W-:Y:S01]  /*5a10*/  F2FP.F16.F32.PACK_AB R194, R5.reuse, R28 ;  /* 0x0000001c05c2723e */ /* 0x040fe200000000ff */
[--C-:B------:R-:W-:Y:S02]  /*5a20*/  IMAD.MOV.U32 R29, RZ, RZ, R151.reuse ;  /* 0x000000ffff1d7224 */ /* 0x100fe400078e0097 */
[----:B------:R-:W-:Y:S01]  /*5a30*/  FADD.FTZ R18, R5, R18 ;  /* 0x0000001205127221 */ /* 0x000fe20000010000 */
[----:B------:R-:W-:Y:S02]  /*5a40*/  IMAD.MOV.U32 R28, RZ, RZ, R151 ;  /* 0x000000ffff1c7224 */ /* 0x000fe400078e0097 */
[----:B------:R-:W1:Y:S01]  /*5a50*/  MUFU.EX2 R30, R30 ;  /* 0x0000001e001e7308 */ /* 0x000e620000000800 */
[----:B--2---:R-:W-:-:S07]  /*5a60*/  FADD.FTZ R0, R26, R21 ;  /* 0x000000151a007221 */ /* 0x004fce0000010000 */
[----:B------:R2:W3:Y:S01]  /*5a70*/  MUFU.EX2 R195, R2 ;  /* 0x0000000200c37308 */ /* 0x0004e20000000800 */
[C---:B0-----:R-:W-:Y:S01]  /*5a80*/  FADD.FTZ R5, R27.reuse, R0 ;  /* 0x000000001b057221 */ /* 0x041fe20000010000 */
[----:B------:R-:W-:Y:S01]  /*5a90*/  F2FP.F16.F32.PACK_AB R193, R27, R26 ;  /* 0x0000001a1bc1723e */ /* 0x000fe200000000ff */
[--C-:B------:R-:W-:Y:S02]  /*5aa0*/  IMAD.MOV.U32 R27, RZ, RZ, R151.reuse ;  /* 0x000000ffff1b7224 */ /* 0x100fe400078e0097 */
[----:B------:R-:W-:Y:S02]  /*5ab0*/  IMAD.MOV.U32 R26, RZ, RZ, R151 ;  /* 0x000000ffff1a7224 */ /* 0x000fe400078e0097 */
        /* <DEDUP_REMOVED lines=9> */
[----:B------:R-:W-:Y:S01]  /*5b50*/  CS2R R150, SRZ ;  /* 0x0000000000967805 */ /* 0x000fe2000001ff00 */
[----:B------:R-:W-:Y:S01]  /*5b60*/  IMAD.MOV.U32 R21, RZ, RZ, R4 ;  /* 0x000000ffff157224 */ /* 0x000fe200078e0004 */
[----:B------:R-:W-:Y:S01]  /*5b70*/  CS2R R146, SRZ ;  /* 0x0000000000927805 */ /* 0x000fe2000001ff00 */
[----:B------:R-:W-:Y:S01]  /*5b80*/  IMAD.MOV.U32 R2, RZ, RZ, 0x3f800000 ;  /* 0x3f800000ff027424 */ /* 0x000fe200078e00ff */
        /* <DEDUP_REMOVED lines=65> */
[----:B------:R-:W-:Y:S01]  /*5fa0*/  UMOV UR60, UR38 ;  /* 0x00000026003c7c82 */ /* 0x000fe20008000000 */
[----:B------:R-:W-:-:S05]  /*5fb0*/  ULDC UR39, c[0x0][0x9d8] ;  /* 0x0002760000277ab9 */ /* 0x000fca0000000800 */
.L_x_203:
[----:B------:R-:W-:Y:S01]  /*5fc0*/  R2UR UR5, R229 ;  /* 0x00000000e50572ca */ /* 0x000fe200000e0000 */
[----:B------:R-:W-:-:S04]  /*5fd0*/  UISETP.NE.AND UP0, UPT, UR60, 0x1, UPT ;  /* 0x000000013c00788c */ /* 0x000fc8000bf05270 */
[----:B------:R-:W-:-:S08]  /*5fe0*/  USEL UR4, URZ, 0x1, UP0 ;  /* 0x000000013f047887 */ /* 0x000fd00008000000 */
[----:B------:R-:W-:-:S06]  /*5ff0*/  ULOP3.LUT UR4, UR5, UR4, URZ, 0x3c, !UPT ;  /* 0x0000000405047292 */ /* 0x000fcc000f8e3c3f */
[----:B------:R-:W-:Y:S01]  /*6000*/  MOV R16, UR4 ;  /* 0x0000000400107c02 */ /* 0x000fe20008000f00 */
[----:B------:R-:W-:Y:S06]  /*6010*/  @!P0 BRA `(.L_x_193) ;  /* 0x0000000000048947 */ /* 0x000fec0003800000 */
[----:B------:R-:W-:Y:S01]  /*6020*/  BPT.TRAP 0x1 ;  /* 0x000000040000795c */ /* 0x000fe20000300000 */
.L_x_193:
        /* <DEDUP_REMOVED lines=14> */
.L_x_194:
[----:B-1----:R-:W-:Y:S05]  /*6110*/  @P1 BRA `(.L_x_195) ;  /* 0x0000000000081947 */ /* 0x002fea0003800000 */
[----:B------:R-:W1:Y:S02]  /*6120*/  SYNCS.PHASECHK.TRANS64.TRYWAIT P1, [UR61+0x38830], R4 ;  /* 0x03883004ff0075a7 */ /* 0x000e64000802017d */
[----:B-1----:R-:W-:Y:S05]  /*6130*/  @!P1 BRA `(.L_x_196) ;  /* 0x000000d800989947 */ /* 0x002fea0003800000 */
.L_x_195:
        /* <DEDUP_REMOVED lines=655> */
.L_x_197:
        /* <DEDUP_REMOVED lines=8> */
.L_x_198:
[----:B--2---:R-:W-:Y:S05]  /*8ab0*/  @P1 BRA `(.L_x_199) ;  /* 0x0000000000081947 */ /* 0x004fea0003800000 */
[----:B------:R-:W2:Y:S02]  /*8ac0*/  SYNCS.PHASECHK.TRANS64.TRYWAIT P1, [UR4+0x38850], R0 ;  /* 0x03885000ff0075a7 */ /* 0x000ea40008020144 */
[----:B--2---:R-:W-:Y:S05]  /*8ad0*/  @!P1 BRA `(.L_x_200) ;  /* 0x000000b000489947 */ /* 0x004fea0003800000 */
.L_x_199:
        /* <DEDUP_REMOVED lines=37> */
.L_x_201:
        /* <DEDUP_REMOVED lines=45> */
[----:B------:R-:W-:Y:S01]  /*9000*/  FMUL.FTZ R158, R158, UR39 ;  /* 0x000000279e9e7c20 */ /* 0x000fe20008410000 */
[----:B------:R-:W3:Y:S01]  /*9010*/  MUFU.TANH R190, R190 ;  /* 0x000000be00be7308 */ /* 0x000ee20000002400 */
[----:B-1----:R-:W-:Y:S01]  /*9020*/  FMNMX.FTZ R193, R187, R2, !PT ;  /* 0x00000002bbc17209 */ /* 0x002fe20007810000 */
[----:B------:R-:W-:Y:S01]  /*9030*/  FMUL.FTZ R157, R157, UR39 ;  /* 0x000000279d9d7c20 */ /* 0x000fe20008410000 */
[----:B------:R-:W-:Y:S01]  /*9040*/  FMUL.FTZ R159, R159, UR39 ;  /* 0x000000279f9f7c20 */ /* 0x000fe20008410000 */
[----:B------:R-:W-:Y:S01]  /*9050*/  ULDC UR5, c[0x0][0x988] ;  /* 0x0002620000057ab9 */ /* 0x000fe20000000800 */
[----:B------:R-:W1:Y:S01]  /*9060*/  S2UR UR6, SR_CgaCtaId ;  /* 0x00000000000679c3 */ /* 0x000e620000008800 */
[----:B------:R-:W-:-:S02]  /*9070*/  UIADD3 UR61, UR61, 0x38840, URZ ;  /* 0x000388403d3d7890 */ /* 0x000fc4000fffe03f */
        /* <DEDUP_REMOVED lines=83> */
[----:B------:R-:W-:Y:S02]  /*95b0*/  MUFU.EX2 R0, R21 ;  /* 0x0000001500007308 */ /* 0x000fe40000000800 */
[----:B------:R-:W-:Y:S01]  /*95c0*/  FMUL.FTZ R2, R20, UR5 ;  /* 0x0000000514027c20 */ /* 0x000fe20008410000 */
[----:B------:R-:W-:-:S04]  /*95d0*/  FMUL.FTZ R20, R4, UR5 ;  /* 0x0000000504147c20 */ /* 0x000fc80008410000 */
[--C-:B------:R-:W-:Y:S01]  /*95e0*/  FFMA.FTZ R192, R152, UR5, -R20.reuse ;  /* 0x0000000598c07c23 */ /* 0x100fe20008010814 */
[----:B------:R-:W-:Y:S01]  /*95f0*/  FMUL.FTZ R152, R3, UR5 ;  /* 0x0000000503987c20 */ /* 0x000fe20008410000 */
[--C-:B------:R-:W-:Y:S01]  /*9600*/  FFMA.FTZ R208, R184, UR5, -R20.reuse ;  /* 0x00000005b8d07c23 */ /* 0x100fe20008010814 */
[--C-:B------:R-:W-:Y:S01]  /*9610*/  FFMA.FTZ R204, R176, UR5, -R20.reuse ;  /* 0x00000005b0cc7c23 */ /* 0x100fe20008010814 */
[----:B------:R-:W-:Y:S01]  /*9620*/  FFMA.FTZ R185, R185, UR5, -R20 ;  /* 0x00000005b9b97c23 */ /* 0x000fe20008010814 */
[----:B------:R-:W-:Y:S01]  /*9630*/  FFMA.FTZ R209, R186, UR5, -R152 ;  /* 0x00000005bad17c23 */ /* 0x000fe20008010898 */
[----:B------:R-:W-:Y:S01]  /*9640*/  FFMA.FTZ R176, R181, UR5, -R20 ;  /* 0x00000005b5b07c23 */ /* 0x000fe20008010814 */
[----:B------:R-:W-:Y:S01]  /*9650*/  FFMA.FTZ R181, R187, UR5, -R152 ;  /* 0x00000005bbb57c23 */ /* 0x000fe20008010898 */
[----:B------:R-:W0:Y:S01]  /*9660*/  MUFU.EX2 R208, R208 ;  /* 0x000000d000d07308 */ /* 0x000e220000000800 */
[----:B------:R-:W-:Y:S01]  /*9670*/  FFMA.FTZ R210, R188, UR5, -R20 ;  /* 0x00000005bcd27c23 */ /* 0x000fe20008010814 */
[----:B------:R-:W-:Y:S01]  /*9680*/  FFMA.FTZ R211, R190, UR5, -R152 ;  /* 0x00000005bed37c23 */ /* 0x000fe20008010898 */
[--C-:B------:R-:W-:Y:S01]  /*9690*/  FFMA.FTZ R184, R189, UR5, -R20.reuse ;  /* 0x00000005bdb87c23 */ /* 0x100fe20008010814 */
[----:B------:R-:W-:Y:S01]  /*96a0*/  FFMA.FTZ R206, R180, UR5, -R20 ;  /* 0x00000005b4ce7c23 */ /* 0x000fe20008010814 */
[--C-:B------:R-:W-:Y:S01]  /*96b0*/  FFMA.FTZ R180, R191, UR5, -R152.reuse ;  /* 0x00000005bfb47c23 */ /* 0x100fe20008010898 */
[----:B------:R-:W-:Y:S01]  /*96c0*/  FFMA.FTZ R205, R178, UR5, -R152 ;  /* 0x00000005b2cd7c23 */ /* 0x000fe20008010898 */
[--C-:B------:R-:W-:Y:S01]  /*96d0*/  FFMA.FTZ R200, R168, UR5, -R20.reuse ;  /* 0x00000005a8c87c23 */ /* 0x100fe20008010814 */
[----:B------:R-:W-:Y:S01]  /*96e0*/  MUFU.EX2 R2, R2 ;  /* 0x0000000200027308 */ /* 0x000fe20000000800 */
[--C-:B------:R-:W-:Y:S01]  /*96f0*/  FFMA.FTZ R177, R177, UR5, -R20.reuse ;  /* 0x00000005b1b17c23 */ /* 0x100fe20008010814 */
[----:B------:R-:W-:Y:S01]  /*9700*/  FFMA.FTZ R168, R173, UR5, -R20 ;  /* 0x00000005ada87c23 */ /* 0x000fe20008010814 */
[----:B------:R-:W-:Y:S01]  /*9710*/  FFMA.FTZ R173, R179, UR5, -R152 ;  /* 0x00000005b3ad7c23 */ /* 0x000fe20008010898 */
[----:B------:R-:W-:Y:S01]  /*9720*/  FFMA.FTZ R194, R156, UR5, -R20 ;  /* 0x000000059cc27c23 */ /* 0x000fe20008010814 */
[----:B------:R-:W-:Y:S01]  /*9730*/  FFMA.FTZ R207, R182, UR5, -R152 ;  /* 0x00000005b6cf7c23 */ /* 0x000fe20008010898 */
[----:B------:R-:W-:Y:S01]  /*9740*/  FFMA.FTZ R202, R172, UR5, -R20 ;  /* 0x00000005acca7c23 */ /* 0x000fe20008010814 */
[----:B------:R-:W-:Y:S01]  /*9750*/  FFMA.FTZ R172, R183, UR5, -R152 ;  /* 0x00000005b7ac7c23 */ /* 0x000fe20008010898 */
[----:B------:R-:W1:Y:S01]  /*9760*/  MUFU.EX2 R209, R209 ;  /* 0x000000d100d17308 */ /* 0x000e620000000800 */
[----:B0-----:R-:W-:Y:S01]  /*9770*/  FFMA.FTZ R18, R0, R18, R208 ;  /* 0x0000001200127223 */ /* 0x001fe200000100d0 */
[----:B------:R-:W-:Y:S01]  /*9780*/  FFMA.FTZ R21, R153, UR5, -R20 ;  /* 0x0000000599157c23 */ /* 0x000fe20008010814 */
[----:B------:R-:W-:Y:S01]  /*9790*/  FFMA.FTZ R201, R170, UR5, -R152 ;  /* 0x00000005aac97c23 */ /* 0x000fe20008010898 */
[--C-:B------:R-:W-:Y:S01]  /*97a0*/  FFMA.FTZ R196, R160, UR5, -R20.reuse ;  /* 0x00000005a0c47c23 */ /* 0x100fe20008010814 */
[--C-:B------:R-:W-:Y:S01]  /*97b0*/  FFMA.FTZ R169, R169, UR5, -R20.reuse ;  /* 0x00000005a9a97c23 */ /* 0x100fe20008010814 */
[----:B------:R-:W-:Y:S01]  /*97c0*/  FFMA.FTZ R160, R165, UR5, -R20 ;  /* 0x00000005a5a07c23 */ /* 0x000fe20008010814 */
[--C-:B------:R-:W-:Y:S01]  /*97d0*/  FFMA.FTZ R165, R171, UR5, -R152.reuse ;  /* 0x00000005aba57c23 */ /* 0x100fe20008010898 */
        /* <DEDUP_REMOVED lines=8> */
[----:B------:R-:W2:Y:S01]  /*9860*/  MUFU.EX2 R181, R181 ;  /* 0x000000b500b57308 */ /* 0x000ea20000000800 */
[----:B-1----:R-:W-:Y:S01]  /*9870*/  FFMA.FTZ R156, R2, R5, R209 ;  /* 0x00000005029c7223 */ /* 0x002fe200000100d1 */
[--C-:B------:R-:W-:Y:S01]  /*9880*/  FFMA.FTZ R193, R154, UR5, -R152.reuse ;  /* 0x000000059ac17c23 */ /* 0x100fe20008010898 */
[--C-:B------:R-:W-:Y:S01]  /*9890*/  FFMA.FTZ R199, R166, UR5, -R152.reuse ;  /* 0x00000005a6c77c23 */ /* 0x100fe20008010898 */
[----:B------:R-:W-:-:S04]  /*98a0*/  FFMA.FTZ R195, R158, UR5, -R152 ;  /* 0x000000059ec37c23 */ /* 0x000fc80008010898 */
[----:B------:R-:W1:Y:S01]  /*98b0*/  MUFU.EX2 R210, R210 ;  /* 0x000000d200d27308 */ /* 0x000e620000000800 */
[----:B0-----:R-:W-:-:S07]  /*98c0*/  FADD.FTZ R5, R185, R18 ;  /* 0x00000012b9057221 */ /* 0x001fce0000010000 */
[----:B------:R-:W0:Y:S01]  /*98d0*/  MUFU.EX2 R211, R211 ;  /* 0x000000d300d37308 */ /* 0x000e220000000800 */
[----:B--2---:R-:W-:-:S07]  /*98e0*/  FADD.FTZ R156, R181, R156 ;  /* 0x0000009cb59c7221 */ /* 0x004fce0000010000 */
[----:B------:R-:W2:Y:S01]  /*98f0*/  MUFU.EX2 R184, R184 ;  /* 0x000000b800b87308 */ /* 0x000ea20000000800 */
[----:B-1----:R-:W-:-:S07]  /*9900*/  FADD.FTZ R5, R210, R5 ;  /* 0x00000005d2057221 */ /* 0x002fce0000010000 */
        /* <DEDUP_REMOVED lines=11> */
[----:B-1----:R-:W-:Y:S01]  /*99c0*/  FADD.FTZ R5, R177, R156 ;  /* 0x0000009cb1057221 */ /* 0x002fe20000010000 */
[----:B------:R-:W-:-:S06]  /*99d0*/  FFMA.FTZ R156, R167, UR5, -R152 ;  /* 0x00000005a79c7c23 */ /* 0x000fcc0008010898 */
        /* <DEDUP_REMOVED lines=9> */
[----:B--2---:R-:W-:Y:S01]  /*9a70*/  FADD.FTZ R18, R172, R153 ;  /* 0x00000099ac127221 */ /* 0x004fe20000010000 */
[--C-:B------:R-:W-:Y:S01]  /*9a80*/  FFMA.FTZ R153, R155, UR5, -R152.reuse ;  /* 0x000000059b997c23 */ /* 0x100fe20008010898 */
[----:B------:R-:W-:-:S05]  /*9a90*/  FFMA.FTZ R152, R159, UR5, -R152 ;  /* 0x000000059f987c23 */ /* 0x000fca0008010898 */
        /* <DEDUP_REMOVED lines=44> */
[----:B0-----:R-:W-:-:S03]  /*9d60*/  FADD.FTZ R18, R20, R5 ;  /* 0x0000000514127221 */ /* 0x001fc60000010000 */
[----:B--2---:R-:W-:Y:S01]  /*9d70*/  FADD.FTZ R5, R152, R155 ;  /* 0x0000009b98057221 */ /* 0x004fe20000010000 */
[----:B------:R-:W-:Y:S06]  /*9d80*/  @!P0 BRA `(.L_x_202) ;  /* 0x0000000000048947 */ /* 0x000fec0003800000 */
[----:B------:R-:W-:Y:S01]  /*9d90*/  BPT.TRAP 0x1 ;  /* 0x000000040000795c */ /* 0x000fe20000300000 */
.L_x_202:
[----:B------:R-:W0:Y:S01]  /*9da0*/  S2UR UR7, SR_CgaCtaId ;  /* 0x00000000000779c3 */ /* 0x000e220000008800 */
[----:B------:R-:W-:Y:S01]  /*9db0*/  UIADD3 UR4, UR4, 0x38860, URZ ;  /* 0x0003886004047890 */ /* 0x000fe2000fffe03f */
[----:B------:R-:W-:Y:S01]  /*9dc0*/  R2UR UR6, R228 ;  /* 0x00000000e40672ca */ /* 0x000fe200000e0000 */
[----:B------:R-:W-:Y:S01]  /*9dd0*/  UMOV UR60, UR38 ;  /* 0x00000026003c7c82 */ /* 0x000fe20008000000 */
[----:B------:R-:W-:Y:S01]  /*9de0*/  F2FP.F16.F32.PACK_AB R192, R21, R192 ;  /* 0x000000c015c0723e */ /* 0x000fe200000000ff */
[----:B------:R-:W-:Y:S01]  /*9df0*/  IMAD.MOV.U32 R21, RZ, RZ, R4 ;  /* 0x000000ffff157224 */ /* 0x000fe200078e0004 */
        /* <DEDUP_REMOVED lines=24> */
[----:B------:R-:W-:Y:S02]  /*9f80*/  F2FP.F16.F32.PACK_AB R193, R153, R193 ;  /* 0x000000c199c1723e */ /* 0x000fe400000000ff */
[----:B------:R-:W-:-:S02]  /*9f90*/  MOV R229, UR6 ;  /* 0x0000000600e57c02 */ /* 0x000fc40008000f00 */
[----:B------:R-:W-:Y:S01]  /*9fa0*/  F2FP.F16.F32.PACK_AB R195, R152, R195 ;  /* 0x000000c398c3723e */ /* 0x000fe200000000ff */
[----:B------:R-:W-:Y:S06]  /*9fb0*/  @P1 BRA `(.L_x_203) ;  /* 0xffffffc000001947 */ /* 0x000fec000383ffff */
.L_x_192:
        /* <DEDUP_REMOVED lines=131> */
.L_x_204:
[----:B------:R-:W0:Y:S01]  /*a7f0*/  S2UR UR8, SR_CgaCtaId ;  /* 0x00000000000879c3 */ /* 0x000e220000008800 */
[----:B------:R-:W-:Y:S01]  /*a800*/  R2UR UR6, R16 ;  /* 0x00000000100672ca */ /* 0x000fe200000e0000 */
[----:B------:R-:W-:-:S12]  /*a810*/  UMOV UR4, 0x400 ;  /* 0x0000040000047882 */ /* 0x000fd80000000000 */
[----:B------:R-:W-:-:S05]  /*a820*/  IMAD.U32 R0, RZ, RZ, UR6 ;  /* 0x00000006ff007e24 */ /* 0x000fca000f8e00ff */
[----:B------:R-:W-:Y:S01]  /*a830*/  SHF.L.U32 R0, R0, 0x1f, RZ ;  /* 0x0000001f00007819 */ /* 0x000fe200000006ff */
[----:B0-----:R-:W-:-:S04]  /*a840*/  ULEA UR4, UR8, UR4, 0x18 ;  /* 0x0000000408047291 */ /* 0x001fc8000f8ec03f */
[----:B------:R-:W-:-:S09]  /*a850*/  ULEA UR7, UR38, UR4, 0x3 ;  /* 0x0000000426077291 */ /* 0x000fd2000f8e183f */
[----:B------:R0:W1:Y:S01]  /*a860*/  SYNCS.PHASECHK.TRANS64.TRYWAIT P1, [UR7+0x38850], R0 ;  /* 0x03885000ff0075a7 */ /* 0x0000620008020147 */
[----:B------:R-:W-:Y:S05]  /*a870*/  @!P0 BRA `(.L_x_205) ;  /* 0x0000000000048947 */ /* 0x000fea0003800000 */
[----:B------:R-:W-:Y:S01]  /*a880*/  BPT.TRAP 0x1 ;  /* 0x000000040000795c */ /* 0x000fe20000300000 */
.L_x_205:
[----:B-1----:R-:W-:Y:S05]  /*a890*/  @P1 BRA `(.L_x_206) ;  /* 0x0000000000081947 */ /* 0x002fea0003800000 */
[----:B------:R-:W1:Y:S02]  /*a8a0*/  SYNCS.PHASECHK.TRANS64.TRYWAIT P1, [UR7+0x38850], R0 ;  /* 0x03885000ff0075a7 */ /* 0x000e640008020147 */
[----:B-1----:R-:W-:Y:S05]  /*a8b0*/  @!P1 BRA `(.L_x_207) ;  /* 0x0000009000e89947 */ /* 0x002fea0003800000 */
.L_x_206:
[----:B------:R-:W-:Y:S01]  /*a8c0*/  UIADD3 UR4, UR4, 0x400, URZ ;  /* 0x0000040004047890 */ /* 0x000fe2000fffe03f */
[----:B------:R-:W-:Y:S01]  /*a8d0*/  WARPGROUP.ARRIVE ;  /* 0x00000000000079c5 */ /* 0x000fe20000000000 */
[----:B------:R-:W-:Y:S01]  /*a8e0*/  UMOV UR11, 0x40000040 ;  /* 0x40000040000b7882 */ /* 0x000fe20000000000 */
[----:B-1----:R-:W1:Y:S01]  /*a8f0*/  SHFL.BFLY PT, R7, R18, 0x2, 0x1f ;  /* 0x0c401f0012077f89 */ /* 0x002e6200000e0000 */
[----:B------:R-:W-:Y:S01]  /*a900*/  USHF.R.U32.HI UR4, URZ, 0x4, UR4 ;  /* 0x000000043f047899 */ /* 0x000fe20008011604 */
[----:B------:R-:W-:Y:S01]  /*a910*/  IMAD.MOV.U32 R6, RZ, RZ, RZ ;  /* 0x000000ffff067224 */ /* 0x000fe200078e00ff */
[----:B------:R-:W-:Y:S01]  /*a920*/  MOV R13, UR5 ;  /* 0x00000005000d7c02 */ /* 0x000fe20008000f00 */
[----:B0-----:R-:W0:Y:S01]  /*a930*/  SHFL.BFLY PT, R0, R5, 0x2, 0x1f ;  /* 0x0c401f0005007f89 */ /* 0x001e2200000e0000 */
[----:B------:R-:W-:-:S04]  /*a940*/  ULOP3.LUT UR4, UR4, 0x3fff, URZ, 0xc0, !UPT ;  /* 0x00003fff04047892 */ /* 0x000fc8000f8ec03f */
[----:B------:R-:W-:-:S04]  /*a950*/  ULOP3.LUT UR4, UR4, 0x2800000, URZ, 0xfc, !UPT ;  /* 0x0280000004047892 */ /* 0x000fc8000f8efc3f */
[----:B------:R-:W-:-:S04]  /*a960*/  UIMAD UR4, UR38, 0xa00, UR4 ;  /* 0x00000a00260478a4 */ /* 0x000fc8000f8e0204 */
[----:B------:R-:W-:-:S03]  /*a970*/  UIADD3 UR6, UR4, 0x80, URZ ;  /* 0x0000008004067890 */ /* 0x000fc6000fffe03f */
[----:B------:R-:W-:Y:S02]  /*a980*/  UMOV UR10, UR4 ;  /* 0x00000004000a7c82 */ /* 0x000fe40008000000 */
[----:B------:R-:W-:Y:S01]  /*a990*/  HGMMA.64x256x16.F32 R24, R208, gdesc[UR8].tnspB, R24, gsb0 ;  /* 0x43e00008d0187df0 */ /* 0x000fe20008000818 */
[----:B------:R-:W-:Y:S01]  /*a9a0*/  UMOV UR11, 0x40000040 ;  /* 0x40000040000b7882 */ /* 0x000fe20000000000 */
[----:B------:R-:W-:Y:S01]  /*a9b0*/  UMOV UR10, UR6 ;  /* 0x00000006000a7c82 */ /* 0x000fe20008000000 */
[----:B------:R-:W-:Y:S01]  /*a9c0*/  UIADD3 UR6, UR4, 0x100, URZ ;  /* 0x0000010004067890 */ /* 0x000fe2000fffe03f */
[----:B-1----:R-:W-:Y:S01]  /*a9d0*/  FADD.FTZ R7, R7, R18 ;  /* 0x0000001207077221 */ /* 0x002fe20000010000 */
[----:B0-----:R-:W-:Y:S01]  /*a9e0*/  FADD.FTZ R2, R0, R5 ;  /* 0x0000000500027221 */ /* 0x001fe20000010000 */
[----:B------:R-:W-:-:S03]  /*a9f0*/  IMAD.MOV.U32 R5, RZ, RZ, RZ ;  /* 0x000000ffff057224 */ /* 0x000fc600078e00ff */
[----:B------:R-:W0:Y:S04]  /*aa00*/  SHFL.BFLY PT, R0, R7, 0x1, 0x1f ;  /* 0x0c201f0007007f89 */ /* 0x000e2800000e0000 */
        /* <DEDUP_REMOVED lines=42> */
[----:B0-23--:R-:W-:Y:S05]  /*acb0*/  @!P0 BRA `(.L_x_208) ;  /* 0x0000000000048947 */ /* 0x00dfea0003800000 */
[----:B------:R-:W-:Y:S01]  /*acc0*/  BPT.TRAP 0x1 ;  /* 0x000000040000795c */ /* 0x000fe20000300000 */
.L_x_208:
[----:B------:R-:W-:Y:S01]  /*acd0*/  UIADD3 UR4, UR7, 0x38860, URZ ;  /* 0x0003886007047890 */ /* 0x000fe2000fffe03f */
[----:B------:R-:W-:Y:S01]  /*ace0*/  R2UR UR6, R219 ;  /* 0x00000000db0672ca */ /* 0x000fe200000e0000 */
[----:B------:R-:W-:Y:S01]  /*acf0*/  UIADD3 UR38, UR38, 0x1, URZ ;  /* 0x0000000126267890 */ /* 0x000fe2000fffe03f */
[----:B------:R-:W-:Y:S01]  /*ad00*/  R2UR UR5, R16 ;  /* 0x00000000100572ca */ /* 0x000fe200000e0000 */
[----:B------:R-:W-:Y:S01]  /*ad10*/  UPRMT UR4, UR8, 0x654, UR4 ;  /* 0x0000065408047896 */ /* 0x000fe20008000004 */
[-C--:B------:R-:W-:Y:S01]  /*ad20*/  FMUL.FTZ R3, R83, R5.reuse ;  /* 0x0000000553037220 */ /* 0x080fe20000410000 */
[----:B------:R-:W-:Y:S01]  /*ad30*/  UISETP.NE.AND UP0, UPT, UR38, 0x2, UPT ;  /* 0x000000022600788c */ /* 0x000fe2000bf05270 */
[-C--:B------:R-:W-:Y:S01]  /*ad40*/  FMUL.FTZ R165, R27, R5.reuse ;  /* 0x000000051ba57220 */ /* 0x080fe20000410000 */
[-C--:B------:R-:W-:Y:S01]  /*ad50*/  FMUL.FTZ R163, R35, R5.reuse ;  /* 0x0000000523a37220 */ /* 0x080fe20000410000 */
[-C--:B------:R-:W-:Y:S01]  /*ad60*/  FMUL.FTZ R161, R43, R5.reuse ;  /* 0x000000052ba17220 */ /* 0x080fe20000410000 */
[-C--:B------:R-:W-:Y:S01]  /*ad70*/  FMUL.FTZ R159, R51, R5.reuse ;  /* 0x00000005339f7220 */ /* 0x080fe20000410000 */
[-C--:B------:R-:W-:Y:S01]  /*ad80*/  FMUL.FTZ R157, R59, R5.reuse ;  /* 0x000000053b9d7220 */ /* 0x080fe20000410000 */
[-C--:B------:R-:W-:Y:S01]  /*ad90*/  FMUL.FTZ R155, R67, R5.reuse ;  /* 0x00000005439b7220 */ /* 0x080fe20000410000 */
[----:B------:R-:W-:Y:S01]  /*ada0*/  SYNCS.ARRIVE.TRANS64.RED.A1T0 RZ, [UR4], RZ ;  /* 0x000000ffffff79a7 */ /* 0x000fe20008100404 */
[----:B------:R-:W-:Y:S01]  /*adb0*/  USEL UR4, URZ, 0x1, UP0 ;  /* 0x000000013f047887 */ /* 0x000fe20008000000 */
[-C--:B------:R-:W-:Y:S01]  /*adc0*/  FMUL.FTZ R153, R75, R5.reuse ;  /* 0x000000054b997220 */ /* 0x080fe20000410000 */
[----:B------:R-:W-:Y:S01]  /*add0*/  UIADD3 UR6, UR6, 0x1, URZ ;  /* 0x0000000106067890 */ /* 0x000fe2000fffe03f */
[-C--:B------:R-:W-:Y:S01]  /*ade0*/  FMUL.FTZ R83, R87, R5.reuse ;  /* 0x0000000557537220 */ /* 0x080fe20000410000 */
[----:B------:R-:W-:Y:S01]  /*adf0*/  ULOP3.LUT UR5, UR5, UR4, URZ, 0x3c, !UPT ;  /* 0x0000000405057292 */ /* 0x000fe2000f8e3c3f */
        /* <DEDUP_REMOVED lines=114> */
[----:B------:R-:W-:Y:S01]  /*b520*/  IMAD.U32 R219, RZ, RZ, UR6 ;  /* 0x00000006ffdb7e24 */ /* 0x000fe2000f8e00ff */
[----:B------:R-:W-:Y:S01]  /*b530*/  PLOP3.LUT P0, PT, PT, PT, PT, 0x8, 0x0 ;  /* 0x000000000000781c */ /* 0x000fe20003f0e170 */
[-C--:B------:R-:W-:Y:S01]  /*b540*/  FMUL.FTZ R143, R143, R5.reuse ;  /* 0x000000058f8f7220 */ /* 0x080fe20000410000 */
[-C--:B------:R-:W-:Y:S01]  /*b550*/  FMUL.FTZ R146, R146, R5.reuse ;  /* 0x0000000592927220 */ /* 0x080fe20000410000 */
[----:B------:R-:W-:Y:S01]  /*b560*/  FMUL.FTZ R147, R147, R5 ;  /* 0x0000000593937220 */ /* 0x000fe20000410000 */
[----:B------:R-:W-:-:S02]  /*b570*/  IMAD.U32 R16, RZ, RZ, UR5 ;  /* 0x00000005ff107e24 */ /* 0x000fc4000f8e00ff */
[-C--:B------:R-:W-:Y:S01]  /*b580*/  FMUL.FTZ R150, R150, R5.reuse ;  /* 0x0000000596967220 */ /* 0x080fe20000410000 */
[----:B------:R-:W-:Y:S01]  /*b590*/  FMUL.FTZ R151, R151, R5 ;  /* 0x0000000597977220 */ /* 0x000fe20000410000 */
[----:B------:R-:W-:-:S12]  /*b5a0*/  USEL UR38, UR38, URZ, UP0 ;  /* 0x0000003f26267287 */ /* 0x000fd80008000000 */
.L_x_184:
[----:B------:R-:W0:Y:S08]  /*b5b0*/  S2UR UR4, SR_CgaCtaId ;  /* 0x00000000000479c3 */ /* 0x000e300000008800 */
[----:B------:R-:W-:Y:S06]  /*b5c0*/  BAR.SYNC.DEFER_BLOCKING 0x5, 0x180 ;  /* 0x0146000000007b1d */ /* 0x000fec0000010000 */
[----:B------:R-:W-:Y:S01]  /*b5d0*/  UMOV UR10, 0x400 ;  /* 0x00000400000a7882 */ /* 0x000fe20000000000 */
[----:B------:R-:W-:Y:S01]  /*b5e0*/  BSSY B0, `(.L_x_209) ;  /* 0x00002f4000007945 */ /* 0x000fe20003800000 */
[----:B0-----:R-:W-:-:S09]  /*b5f0*/  ULEA UR10, UR4, UR10, 0x18 ;  /* 0x0000000a040a7291 */ /* 0x001fd2000f8ec03f */
[----:B------:R-:W0:Y:S02]  /*b600*/  LDS.128 R4, [UR10+0x388d0] ;  /* 0x0388d00aff047984 */ /* 0x000e240008000c00 */
[----:B0-----:R-:W-:Y:S02]  /*b610*/  R2UR UR5, R5 ;  /* 0x00000000050572ca */ /* 0x001fe400000e0000 */
[----:B------:R-:W-:Y:S02]  /*b620*/  R2UR UR6, R6 ;  /* 0x00000000060672ca */ /* 0x000fe400000e0000 */
[----:B------:R-:W-:Y:S01]  /*b630*/  R2UR UR7, R7 ;  /* 0x00000000070772ca */ /* 0x000fe200000e0000 */
[----:B------:R-:W-:Y:S06]  /*b640*/  BAR.ARV 0x4, 0x180 ;  /* 0x0106000000007b1d */ /* 0x000fec0000002000 */
[----:B------:R-:W-:Y:S08]  /*b650*/  @P0 BRA `(.L_x_210) ;  /* 0x0000002000080947 */ /* 0x000ff00003800000 */
[----:B------:R-:W0:Y:S01]  /*b660*/  S2UR UR4, SR_SWINHI ;  /* 0x00000000000479c3 */ /* 0x000e220000002f00 */
[----:B------:R-:W-:-:S07]  /*b670*/  IMAD.MOV.U32 R94, RZ, RZ, 0x2 ;  /* 0x00000002ff5e7424 */ /* 0x000fce00078e00ff */
[----:B------:R-:W-:Y:S01]  /*b680*/  BAR.SYNC.DEFER_BLOCKING 0x1, 0x100 ;  /* 0x0044000000007b1d */ /* 0x000fe20000010000 */
[----:B------:R-:W-:Y:S02]  /*b690*/  F2FP.F16.F32.PACK_AB R24, R25, R24 ;  /* 0x000000181918723e */ /* 0x000fe400000000ff */
[----:B------:R-:W-:Y:S02]  /*b6a0*/  F2FP.F16.F32.PACK_AB R25, R165, R26 ;  /* 0x0000001aa519723e */ /* 0x000fe400000000ff */
[----:B------:R-:W-:Y:S01]  /*b6b0*/  F2FP.F16.F32.PACK_AB R32, R33, R32 ;  /* 0x000000202120723e */ /* 0x000fe200000000ff */
[----:B------:R-:W-:Y:S01]  /*b6c0*/  ULDC.64 UR12, c[0x0][0xc00] ;  /* 0x00030000000c7ab9 */ /* 0x000fe20000000a00 */
[----:B------:R-:W-:Y:S01]  /*b6d0*/  F2FP.F16.F32.PACK_AB R26, R29, R28 ;  /* 0x0000001c1d1a723e */ /* 0x000fe200000000ff */
[----:B------:R-:W-:Y:S01]  /*b6e0*/  UISETP.NE.U32.AND UP0, UPT, UR12, URZ, UPT ;  /* 0x0000003f0c00728c */ /* 0x000fe2000bf05070 */
[----:B------:R-:W-:Y:S02]  /*b6f0*/  F2FP.F16.F32.PACK_AB R27, R164, R27 ;  /* 0x0000001ba41b723e */ /* 0x000fe400000000ff */
[----:B------:R-:W-:Y:S01]  /*b700*/  F2FP.F16.F32.PACK_AB R33, R163, R34 ;  /* 0x00000022a321723e */ /* 0x000fe200000000ff */
[----:B------:R-:W-:Y:S01]  /*b710*/  UISETP.NE.AND.EX UP0, UPT, UR13, URZ, UPT, UP0 ;  /* 0x0000003f0d00728c */ /* 0x000fe2000bf05300 */
[----:B------:R-:W-:-:S02]  /*b720*/  F2FP.F16.F32.PACK_AB R40, R41, R40 ;  /* 0x000000282928723e */ /* 0x000fc400000000ff */
[----:B------:R-:W-:Y:S01]  /*b730*/  F2FP.F16.F32.PACK_AB R34, R37, R36 ;  /* 0x000000242522723e */ /* 0x000fe200000000ff */
[----:B------:R-:W-:Y:S01]  /*b740*/  ULDC.64 UR12, c[0x0][0xc00] ;  /* 0x00030000000c7ab9 */ /* 0x000fe20000000a00 */
[----:B------:R-:W-:Y:S02]  /*b750*/  F2FP.F16.F32.PACK_AB R35, R162, R35 ;  /* 0x00000023a223723e */ /* 0x000fe400000000ff */
[----:B------:R-:W-:Y:S02]  /*b760*/  F2FP.F16.F32.PACK_AB R41, R161, R42 ;  /* 0x0000002aa129723e */ /* 0x000fe400000000ff */
[----:B------:R-:W-:Y:S01]  /*b770*/  F2FP.F16.F32.PACK_AB R48, R49, R48 ;  /* 0x000000303130723e */ /* 0x000fe200000000ff */
[----:B------:R-:W-:Y:S01]  /*b780*/  UMOV UR8, UR10 ;  /* 0x0000000a00087c82 */ /* 0x000fe20008000000 */
[----:B0-----:R-:W-:Y:S01]  /*b790*/  UMOV UR9, UR4 ;  /* 0x0000000400097c82 */ /* 0x001fe20008000000 */
[----:B------:R-:W-:Y:S01]  /*b7a0*/  F2FP.F16.F32.PACK_AB R42, R45, R44 ;  /* 0x0000002c2d2a723e */ /* 0x000fe200000000ff */
[----:B------:R-:W-:Y:S01]  /*b7b0*/  IMAD.WIDE R94, R225, R94, UR8 ;  /* 0x00000008e15e7e25 */ /* 0x000fe2000f8e025e */
[----:B------:R-:W-:-:S02]  /*b7c0*/  F2FP.F16.F32.PACK_AB R43, R160, R43 ;  /* 0x0000002ba02b723e */ /* 0x000fc400000000ff */
[----:B------:R-:W-:Y:S02]  /*b7d0*/  F2FP.F16.F32.PACK_AB R49, R159, R50 ;  /* 0x000000329f31723e */ /* 0x000fe400000000ff */
[C---:B------:R-:W-:Y:S02]  /*b7e0*/  IADD3 R169, P1, R94.reuse, 0x20, RZ ;  /* 0x000000205ea97810 */ /* 0x040fe40007f3e0ff */
[C---:B------:R-:W-:Y:S02]  /*b7f0*/  IADD3 R171, P0, R94.reuse, 0x40, RZ ;  /* 0x000000405eab7810 */ /* 0x040fe40007f1e0ff */
[C---:B------:R-:W-:Y:S02]  /*b800*/  IADD3 R173, P4, R94.reuse, 0x60, RZ ;  /* 0x000000605ead7810 */ /* 0x040fe40007f9e0ff */
[C---:B------:R-:W-:Y:S01]  /*b810*/  IADD3 R175, P3, R94.reuse, 0x4000, RZ ;  /* 0x000040005eaf7810 */ /* 0x040fe20007f7e0ff */
[--C-:B------:R-:W-:Y:S01]  /*b820*/  IMAD.X R11, RZ, RZ, R95.reuse, P0 ;  /* 0x000000ffff0b7224 */ /* 0x100fe200000e065f */
[----:B------:R-:W-:Y:S01]  /*b830*/  LOP3.LUT R5, R94, 0x380, RZ, 0xc0, !PT ;  /* 0x000003805e057812 */ /* 0x000fe200078ec0ff */
[--C-:B------:R-:W-:Y:S01]  /*b840*/  IMAD.X R13, RZ, RZ, R95.reuse, P4 ;  /* 0x000000ffff0d7224 */ /* 0x100fe200020e065f */
[----:B------:R-:W-:Y:S01]  /*b850*/  IADD3.X R9, RZ, R95, RZ, P1, !PT ;  /* 0x0000005fff097210 */ /* 0x000fe20000ffe4ff */
[----:B------:R-:W-:Y:S01]  /*b860*/  IMAD.X R15, RZ, RZ, R95, P3 ;  /* 0x000000ffff0f7224 */ /* 0x000fe200018e065f */
[----:B------:R-:W-:-:S02]  /*b870*/  LOP3.LUT R8, R169, 0x380, RZ, 0xc0, !PT ;  /* 0x00000380a9087812 */ /* 0x000fc400078ec0ff */
[C---:B------:R-:W-:Y:S02]  /*b880*/  IADD3 R177, P6, R94.reuse, 0x4020, RZ ;  /* 0x000040205eb17810 */ /* 0x040fe40007fde0ff */
[C---:B------:R-:W-:Y:S02]  /*b890*/  IADD3 R179, P5, R94.reuse, 0x4040, RZ ;  /* 0x000040405eb37810 */ /* 0x040fe40007fbe0ff */
[C---:B------:R-:W-:Y:S01]  /*b8a0*/  IADD3 R183, P1, R94.reuse, 0x8000, RZ ;  /* 0x000080005eb77810 */ /* 0x040fe20007f3e0ff */
[--C-:B------:R-:W-:Y:S01]  /*b8b0*/  IMAD.X R19, RZ, RZ, R95.reuse, P6 ;  /* 0x000000ffff137224 */ /* 0x100fe200030e065f */
[----:B------:R-:W-:Y:S01]  /*b8c0*/  LOP3.LUT R10, R171, 0x380, RZ, 0xc0, !PT ;  /* 0x00000380ab0a7812 */ /* 0x000fe200078ec0ff */
[--C-:B------:R-:W-:Y:S01]  /*b8d0*/  IMAD.X R21, RZ, RZ, R95.reuse, P5 ;  /* 0x000000ffff157224 */ /* 0x100fe200028e065f */
[----:B------:R-:W-:Y:S01]  /*b8e0*/  IADD3 R181, P2, R94, 0x4060, RZ ;  /* 0x000040605eb57810 */ /* 0x000fe20007f5e0ff */
[----:B------:R-:W-:Y:S01]  /*b8f0*/  IMAD.X R39, RZ, RZ, R95, P1 ;  /* 0x000000ffff277224 */ /* 0x000fe200008e065f */
[----:B------:R-:W-:-:S02]  /*b900*/  LOP3.LUT R12, R173, 0x380, RZ, 0xc0, !PT ;  /* 0x00000380ad0c7812 */ /* 0x000fc400078ec0ff */
[----:B------:R-:W-:Y:S02]  /*b910*/  LOP3.LUT R14, R175, 0x380, RZ, 0xc0, !PT ;  /* 0x00000380af0e7812 */ /* 0x000fe400078ec0ff */
[----:B------:R-:W-:Y:S02]  /*b920*/  SHF.R.U64 R5, R5, 0x3, RZ ;  /* 0x0000000305057819 */ /* 0x000fe400000012ff */
[----:B------:R-:W-:Y:S02]  /*b930*/  SHF.R.U64 R8, R8, 0x3, RZ ;  /* 0x0000000308087819 */ /* 0x000fe400000012ff */
[----:B------:R-:W-:Y:S02]  /*b940*/  IADD3 R46, P0, R94, 0x8020, RZ ;  /* 0x000080205e2e7810 */ /* 0x000fe40007f1e0ff */
[----:B------:R-:W-:Y:S02]  /*b950*/  SHF.R.U64 R10, R10, 0x3, RZ ;  /* 0x000000030a0a7819 */ /* 0x000fe400000012ff */
[----:B------:R-:W-:Y:S01]  /*b960*/  LOP3.LUT R18, R177, 0x380, RZ, 0xc0, !PT ;  /* 0x00000380b1127812 */ /* 0x000fe200078ec0ff */
[----:B------:R-:W-:Y:S01]  /*b970*/  IMAD.X R47, RZ, RZ, R95, P0 ;  /* 0x000000ffff2f7224 */ /* 0x000fe200000e065f */
[----:B------:R-:W-:-:S02]  /*b980*/  IADD3 R54, P4, R94, 0x8040, RZ ;  /* 0x000080405e367810 */ /* 0x000fc40007f9e0ff */
[----:B------:R-:W-:Y:S02]  /*b990*/  IADD3.X R31, RZ, R95, RZ, P2, !PT ;  /* 0x0000005fff1f7210 */ /* 0x000fe400017fe4ff */
[----:B------:R-:W-:Y:S01]  /*b9a0*/  SHF.R.U64 R12, R12, 0x3, RZ ;  /* 0x000000030c0c7819 */ /* 0x000fe200000012ff */
[--C-:B------:R-:W-:Y:S01]  /*b9b0*/  IMAD.X R55, RZ, RZ, R95.reuse, P4 ;  /* 0x000000ffff377224 */ /* 0x100fe200020e065f */
[----:B------:R-:W-:Y:S02]  /*b9c0*/  LOP3.LUT R20, R179, 0x380, RZ, 0xc0, !PT ;  /* 0x00000380b3147812 */ /* 0x000fe400078ec0ff */
[C---:B------:R-:W-:Y:S02]  /*b9d0*/  IADD3 R62, P3, R94.reuse, 0x8060, RZ ;  /* 0x000080605e3e7810 */ /* 0x040fe40007f7e0ff */
[C---:B------:R-:W-:Y:S02]  /*b9e0*/  IADD3 R70, P6, R94.reuse, 0xc000, RZ ;  /* 0x0000c0005e467810 */ /* 0x040fe40007fde0ff */
[C---:B------:R-:W-:Y:S01]  /*b9f0*/  IADD3 R4, P5, R94.reuse, 0xc020, RZ ;  /* 0x0000c0205e047810 */ /* 0x040fe20007fbe0ff */
[--C-:B------:R-:W-:Y:S01]  /*ba00*/  IMAD.X R63, RZ, RZ, R95.reuse, P3 ;  /* 0x000000ffff3f7224 */ /* 0x100fe200018e065f */
[C---:B------:R-:W-:Y:S01]  /*ba10*/  IADD3 R167, P2, R94.reuse, 0xc040, RZ ;  /* 0x0000c0405ea77810 */ /* 0x040fe20007f5e0ff */
[----:B------:R-:W-:Y:S01]  /*ba20*/  IMAD.X R71, RZ, RZ, R95, P6 ;  /* 0x000000ffff477224 */ /* 0x000fe200030e065f */
[----:B------:R-:W-:-:S02]  /*ba30*/  IADD3 R6, P1, R94, 0xc060, RZ ;  /* 0x0000c0605e067810 */ /* 0x000fc40007f3e0ff */
[----:B------:R-:W-:Y:S02]  /*ba40*/  SHF.R.U64 R14, R14, 0x3, RZ ;  /* 0x000000030e0e7819 */ /* 0x000fe400000012ff */
[----:B------:R-:W-:Y:S01]  /*ba50*/  LOP3.LUT R30, R181, 0x380, RZ, 0xc0, !PT ;  /* 0x00000380b51e7812 */ /* 0x000fe200078ec0ff */
[--C-:B------:R-:W-:Y:S01]  /*ba60*/  IMAD.X R7, RZ, RZ, R95.reuse, P1 ;  /* 0x000000ffff077224 */ /* 0x100fe200008e065f */
[----:B------:R-:W-:Y:S01]  /*ba70*/  LOP3.LUT R94, R5, R94, RZ, 0x3c, !PT ;  /* 0x0000005e055e7212 */ /* 0x000fe200078e3cff */
[----:B------:R-:W-:Y:S01]  /*ba80*/  IMAD.X R5, RZ, RZ, R95, P2 ;  /* 0x000000ffff057224 */ /* 0x000fe200010e065f */
[----:B------:R-:W-:Y:S02]  /*ba90*/  LOP3.LUT R8, R8, R169, RZ, 0x3c, !PT ;  /* 0x000000a908087212 */ /* 0x000fe400078e3cff */
[----:B------:R-:W-:Y:S02]  /*baa0*/  LOP3.LUT R38, R183, 0x380, RZ, 0xc0, !PT ;  /* 0x00000380b7267812 */ /* 0x000fe400078ec0ff */
[----:B------:R-:W-:-:S02]  /*bab0*/  LOP3.LUT R10, R10, R171, RZ, 0x3c, !PT ;  /* 0x000000ab0a0a7212 */ /* 0x000fc400078e3cff */
[----:B------:R-:W-:Y:S02]  /*bac0*/  SHF.R.U64 R18, R18, 0x3, RZ ;  /* 0x0000000312127819 */ /* 0x000fe400000012ff */
[----:B------:R-:W-:Y:S02]  /*bad0*/  LOP3.LUT R169, R46, 0x380, RZ, 0xc0, !PT ;  /* 0x000003802ea97812 */ /* 0x000fe400078ec0ff */
[----:B------:R-:W-:Y:S02]  /*bae0*/  LOP3.LUT R12, R12, R173, RZ, 0x3c, !PT ;  /* 0x000000ad0c0c7212 */ /* 0x000fe400078e3cff */
[----:B------:R-:W-:Y:S02]  /*baf0*/  SHF.R.U64 R20, R20, 0x3, RZ ;  /* 0x0000000314147819 */ /* 0x000fe400000012ff */
[----:B------:R-:W-:Y:S02]  /*bb00*/  LOP3.LUT R171, R54, 0x380, RZ, 0xc0, !PT ;  /* 0x0000038036ab7812 */ /* 0x000fe400078ec0ff */
[----:B------:R-:W-:-:S02]  /*bb10*/  LOP3.LUT R14, R14, R175, RZ, 0x3c, !PT ;  /* 0x000000af0e0e7212 */ /* 0x000fc400078e3cff */
[----:B------:R-:W-:Y:S02]  /*bb20*/  SHF.R.U64 R30, R30, 0x3, RZ ;  /* 0x000000031e1e7819 */ /* 0x000fe400000012ff */
[----:B------:R-:W-:Y:S02]  /*bb30*/  LOP3.LUT R173, R62, 0x380, RZ, 0xc0, !PT ;  /* 0x000003803ead7812 */ /* 0x000fe400078ec0ff */
[----:B------:R-:W-:Y:S02]  /*bb40*/  SHF.R.U64 R38, R38, 0x3, RZ ;  /* 0x0000000326267819 */ /* 0x000fe400000012ff */
[----:B------:R-:W-:Y:S02]  /*bb50*/  LOP3.LUT R175, R70, 0x380, RZ, 0xc0, !PT ;  /* 0x0000038046af7812 */ /* 0x000fe400078ec0ff */
[----:B------:R-:W-:Y:S02]  /*bb60*/  MOV R94, R94 ;  /* 0x0000005e005e7202 */ /* 0x000fe40000000f00 */
[----:B------:R-:W-:-:S02]  /*bb70*/  IADD3.X R79, RZ, R95, RZ, P5, !PT ;  /* 0x0000005fff4f7210 */ /* 0x000fc40002ffe4ff */
[----:B------:R-:W-:Y:S01]  /*bb80*/  LOP3.LUT R18, R18, R177, RZ, 0x3c, !PT ;  /* 0x000000b112127212 */ /* 0x000fe200078e3cff */
[----:B------:R-:W-:Y:S01]  /*bb90*/  STSM.16.M88.4 [R94], R24 ;  /* 0x000000185e007844 */ /* 0x000fe20000000200 */
[----:B------:R-:W-:Y:S02]  /*bba0*/  SHF.R.U64 R169, R169, 0x3, RZ ;  /* 0x00000003a9a97819 */ /* 0x000fe400000012ff */
[----:B------:R-:W-:Y:S02]  /*bbb0*/  LOP3.LUT R78, R4, 0x380, RZ, 0xc0, !PT ;  /* 0x00000380044e7812 */ /* 0x000fe400078ec0ff */
[----:B------:R-:W-:Y:S02]  /*bbc0*/  MOV R9, R8 ;  /* 0x0000000800097202 */ /* 0x000fe40000000f00 */
[----:B------:R-:W-:Y:S02]  /*bbd0*/  LOP3.LUT R20, R20, R179, RZ, 0x3c, !PT ;  /* 0x000000b314147212 */ /* 0x000fe400078e3cff */
[----:B------:R-:W-:Y:S01]  /*bbe0*/  SHF.R.U64 R171, R171, 0x3, RZ ;  /* 0x00000003abab7819 */ /* 0x000fe200000012ff */
[----:B------:R-:W-:Y:S01]  /*bbf0*/  STSM.16.M88.4 [R9], R32 ;  /* 0x0000002009007844 */ /* 0x000fe20000000200 */
[----:B------:R-:W-:-:S02]  /*bc00*/  LOP3.LUT R95, R167, 0x380, RZ, 0xc0, !PT ;  /* 0x00000380a75f7812 */ /* 0x000fc400078ec0ff */
[----:B------:R-:W-:Y:S02]  /*bc10*/  MOV R10, R10 ;  /* 0x0000000a000a7202 */ /* 0x000fe40000000f00 */
[----:B------:R-:W-:Y:S02]  /*bc20*/  F2FP.F16.F32.PACK_AB R56, R57, R56 ;  /* 0x000000383938723e */ /* 0x000fe400000000ff */
[----:B------:R-:W-:Y:S01]  /*bc30*/  LOP3.LUT R30, R30, R181, RZ, 0x3c, !PT ;  /* 0x000000b51e1e7212 */ /* 0x000fe200078e3cff */
[----:B------:R0:W-:Y:S01]  /*bc40*/  STSM.16.M88.4 [R10], R40 ;  /* 0x000000280a007844 */ /* 0x0001e20000000200 */
[----:B------:R-:W-:Y:S02]  /*bc50*/  SHF.R.U64 R173, R173, 0x3, RZ ;  /* 0x00000003adad7819 */ /* 0x000fe400000012ff */
[----:B------:R-:W-:Y:S02]  /*bc60*/  LOP3.LUT R165, R6, 0x380, RZ, 0xc0, !PT ;  /* 0x0000038006a57812 */ /* 0x000fe400078ec0ff */
[----:B------:R-:W-:-:S02]  /*bc70*/  MOV R12, R12 ;  /* 0x0000000c000c7202 */ /* 0x000fc40000000f00 */
[----:B------:R-:W-:Y:S02]  /*bc80*/  F2FP.F16.F32.PACK_AB R50, R53, R52 ;  /* 0x000000343532723e */ /* 0x000fe400000000ff */
[----:B------:R-:W-:Y:S02]  /*bc90*/  F2FP.F16.F32.PACK_AB R51, R158, R51 ;  /* 0x000000339e33723e */ /* 0x000fe400000000ff */
[----:B------:R-:W-:Y:S02]  /*bca0*/  F2FP.F16.F32.PACK_AB R57, R157, R58 ;  /* 0x0000003a9d39723e */ /* 0x000fe400000000ff */
[----:B------:R-:W-:Y:S01]  /*bcb0*/  F2FP.F16.F32.PACK_AB R64, R65, R64 ;  /* 0x000000404140723e */ /* 0x000fe200000000ff */
[----:B------:R1:W-:Y:S01]  /*bcc0*/  STSM.16.M88.4 [R12], R48 ;  /* 0x000000300c007844 */ /* 0x0003e20000000200 */
[----:B------:R-:W-:Y:S02]  /*bcd0*/  LOP3.LUT R38, R38, R183, RZ, 0x3c, !PT ;  /* 0x000000b726267212 */ /* 0x000fe400078e3cff */
[----:B------:R-:W-:-:S02]  /*bce0*/  SHF.R.U64 R175, R175, 0x3, RZ ;  /* 0x00000003afaf7819 */ /* 0x000fc400000012ff */
[----:B------:R-:W-:Y:S02]  /*bcf0*/  MOV R14, R14 ;  /* 0x0000000e000e7202 */ /* 0x000fe40000000f00 */
[----:B------:R-:W-:Y:S02]  /*bd00*/  F2FP.F16.F32.PACK_AB R58, R61, R60 ;  /* 0x0000003c3d3a723e */ /* 0x000fe400000000ff */
[----:B------:R-:W-:Y:S02]  /*bd10*/  F2FP.F16.F32.PACK_AB R59, R156, R59 ;  /* 0x0000003b9c3b723e */ /* 0x000fe400000000ff */
[----:B------:R-:W-:Y:S02]  /*bd20*/  F2FP.F16.F32.PACK_AB R65, R155, R66 ;  /* 0x000000429b41723e */ /* 0x000fe400000000ff */
[----:B------:R-:W-:Y:S01]  /*bd30*/  F2FP.F16.F32.PACK_AB R72, R73, R72 ;  /* 0x000000484948723e */ /* 0x000fe200000000ff */
[----:B------:R1:W-:Y:S01]  /*bd40*/  STSM.16.M88.4 [R14], R56 ;  /* 0x000000380e007844 */ /* 0x0003e20000000200 */
[----:B------:R-:W-:-:S02]  /*bd50*/  LOP3.LUT R46, R169, R46, RZ, 0x3c, !PT ;  /* 0x0000002ea92e7212 */ /* 0x000fc400078e3cff */
[----:B------:R-:W-:Y:S02]  /*bd60*/  SHF.R.U64 R29, R78, 0x3, RZ ;  /* 0x000000034e1d7819 */ /* 0x000fe400000012ff */
        /* <DEDUP_REMOVED lines=14> */
[----:B------:R-:W-:-:S02]  /*be50*/  F2FP.F16.F32.PACK_AB R81, R3, R82 ;  /* 0x000000520351723e */ /* 0x000fc400000000ff */
[----:B------:R-:W-:Y:S02]  /*be60*/  F2FP.F16.F32.PACK_AB R87, R166, R87 ;  /* 0x00000057a657723e */ /* 0x000fe400000000ff */
[----:B------:R-:W-:Y:S02]  /*be70*/  F2FP.F16.F32.PACK_AB R104, R105, R104 ;  /* 0x000000686968723e */ /* 0x000fe400000000ff */
[----:B------:R-:W-:Y:S02]  /*be80*/  F2FP.F16.F32.PACK_AB R112, R113, R112 ;  /* 0x000000707170723e */ /* 0x000fe400000000ff */
[----:B------:R-:W-:Y:S02]  /*be90*/  F2FP.F16.F32.PACK_AB R120, R121, R120 ;  /* 0x000000787978723e */ /* 0x000fe400000000ff */
[----:B------:R-:W-:Y:S02]  /*bea0*/  F2FP.F16.F32.PACK_AB R128, R129, R128 ;  /* 0x000000808180723e */ /* 0x000fe400000000ff */
[----:B------:R-:W-:-:S02]  /*beb0*/  F2FP.F16.F32.PACK_AB R136, R137, R136 ;  /* 0x000000888988723e */ /* 0x000fc400000000ff */
[----:B------:R-:W-:Y:S02]  /*bec0*/  F2FP.F16.F32.PACK_AB R144, R145, R144 ;  /* 0x000000909190723e */ /* 0x000fe400000000ff */
[----:B------:R-:W-:Y:S02]  /*bed0*/  R2UR UR11, R215 ;  /* 0x00000000d70b72ca */ /* 0x000fe400000e0000 */
[----:B------:R-:W-:Y:S01]  /*bee0*/  R2UR UR14, R217 ;  /* 0x00000000d90e72ca */ /* 0x000fe200000e0000 */
[----:B------:R-:W-:Y:S01]  /*bef0*/  UMOV UR4, URZ ;  /* 0x0000003f00047c82 */ /* 0x000fe20008000000 */
[----:B------:R-:W-:Y:S01]  /*bf00*/  LOP3.LUT R62, R173, R62, RZ, 0x3c, !PT ;  /* 0x0000003ead3e7212 */ /* 0x000fe200078e3cff */
[----:B------:R-:W2:Y:S01]  /*bf10*/  LDC R76, c[0x0][0xbe8] ;  /* 0x0002fa00ff4c7b82 */ /* 0x000ea20000000800 */
[----:B------:R-:W-:Y:S02]  /*bf20*/  SHF.R.U64 R95, R165, 0x3, RZ ;  /* 0x00000003a55f7819 */ /* 0x000fe400000012ff */
[----:B------:R-:W-:-:S02]  /*bf30*/  MOV R30, R30 ;  /* 0x0000001e001e7202 */ /* 0x000fc40000000f00 */
[----:B------:R-:W-:Y:S02]  /*bf40*/  F2FP.F16.F32.PACK_AB R82, R85, R84 ;  /* 0x000000545552723e */ /* 0x000fe400000000ff */
[----:B------:R-:W-:Y:S01]  /*bf50*/  LOP3.LUT R70, R175, R70, RZ, 0x3c, !PT ;  /* 0x00000046af467212 */ /* 0x000fe200078e3cff */
[----:B------:R-:W-:Y:S01]  /*bf60*/  UIMAD.WIDE UR12, UR11, 0x4, UR12 ;  /* 0x000000040b0c78a5 */ /* 0x000fe2000f8e020c */
[----:B------:R-:W-:Y:S01]  /*bf70*/  MOV R38, R38 ;  /* 0x0000002600267202 */ /* 0x000fe20000000f00 */
[----:B------:R1:W-:Y:S01]  /*bf80*/  STSM.16.M88.4 [R30], R80 ;  /* 0x000000501e007844 */ /* 0x0003e20000000200 */
[----:B------:R-:W-:Y:S02]  /*bf90*/  F2FP.F16.F32.PACK_AB R84, R89, R88 ;  /* 0x000000585954723e */ /* 0x000fe400000000ff */
[----:B------:R-:W-:Y:S02]  /*bfa0*/  F2FP.F16.F32.PACK_AB R85, R91, R90 ;  /* 0x0000005a5b55723e */ /* 0x000fe400000000ff */
[----:B------:R-:W-:-:S02]  /*bfb0*/  F2FP.F16.F32.PACK_AB R86, R93, R92 ;  /* 0x0000005c5d56723e */ /* 0x000fc400000000ff */
[----:B------:R-:W-:Y:S02]  /*bfc0*/  F2FP.F16.F32.PACK_AB R97, R99, R98 ;  /* 0x000000626361723e */ /* 0x000fe400000000ff */
[----:B------:R-:W-:Y:S01]  /*bfd0*/  LOP3.LUT R78, R29, R4, RZ, 0x3c, !PT ;  /* 0x000000041d4e7212 */ /* 0x000fe200078e3cff */
[----:B------:R1:W-:Y:S01]  /*bfe0*/  STSM.16.M88.4 [R38], R84 ;  /* 0x0000005426007844 */ /* 0x0003e20000000200 */
[----:B------:R-:W-:Y:S02]  /*bff0*/  MOV R46, R46 ;  /* 0x0000002e002e7202 */ /* 0x000fe40000000f00 */
[----:B------:R-:W-:Y:S02]  /*c000*/  F2FP.F16.F32.PACK_AB R98, R101, R100 ;  /* 0x000000646562723e */ /* 0x000fe400000000ff */
[----:B------:R-:W-:Y:S02]  /*c010*/  F2FP.F16.F32.PACK_AB R99, R103, R102 ;  /* 0x000000666763723e */ /* 0x000fe400000000ff */
[----:B------:R-:W-:-:S02]  /*c020*/  F2FP.F16.F32.PACK_AB R105, R107, R106 ;  /* 0x0000006a6b69723e */ /* 0x000fc400000000ff */
[----:B------:R-:W-:Y:S01]  /*c030*/  LOP3.LUT R4, R28, R167, RZ, 0x3c, !PT ;  /* 0x000000a71c047212 */ /* 0x000fe200078e3cff */
[----:B------:R1:W-:Y:S01]  /*c040*/  STSM.16.M88.4 [R46], R96 ;  /* 0x000000602e007844 */ /* 0x0003e20000000200 */
[----:B------:R-:W-:Y:S02]  /*c050*/  MOV R54, R54 ;  /* 0x0000003600367202 */ /* 0x000fe40000000f00 */
[----:B------:R-:W-:Y:S02]  /*c060*/  F2FP.F16.F32.PACK_AB R106, R109, R108 ;  /* 0x0000006c6d6a723e */ /* 0x000fe400000000ff */
[----:B------:R-:W-:Y:S02]  /*c070*/  F2FP.F16.F32.PACK_AB R107, R111, R110 ;  /* 0x0000006e6f6b723e */ /* 0x000fe400000000ff */
[----:B------:R-:W-:Y:S02]  /*c080*/  F2FP.F16.F32.PACK_AB R113, R115, R114 ;  /* 0x000000727371723e */ /* 0x000fe400000000ff */
[----:B------:R-:W-:Y:S01]  /*c090*/  LOP3.LUT R6, R95, R6, RZ, 0x3c, !PT ;  /* 0x000000065f067212 */ /* 0x000fe200078e3cff */
[----:B------:R1:W-:Y:S01]  /*c0a0*/  STSM.16.M88.4 [R54], R104 ;  /* 0x0000006836007844 */ /* 0x0003e20000000200 */
[----:B------:R-:W-:-:S02]  /*c0b0*/  MOV R62, R62 ;  /* 0x0000003e003e7202 */ /* 0x000fc40000000f00 */
[----:B------:R-:W-:Y:S02]  /*c0c0*/  F2FP.F16.F32.PACK_AB R114, R117, R116 ;  /* 0x000000747572723e */ /* 0x000fe400000000ff */
[----:B------:R-:W-:Y:S02]  /*c0d0*/  F2FP.F16.F32.PACK_AB R115, R119, R118 ;  /* 0x000000767773723e */ /* 0x000fe400000000ff */
[----:B------:R-:W-:Y:S02]  /*c0e0*/  F2FP.F16.F32.PACK_AB R121, R123, R122 ;  /* 0x0000007a7b79723e */ /* 0x000fe400000000ff */
[----:B------:R-:W-:Y:S01]  /*c0f0*/  MOV R70, R70 ;  /* 0x0000004600467202 */ /* 0x000fe20000000f00 */
[----:B------:R1:W-:Y:S01]  /*c100*/  STSM.16.M88.4 [R62], R112 ;  /* 0x000000703e007844 */ /* 0x0003e20000000200 */
[----:B------:R-:W-:Y:S02]  /*c110*/  F2FP.F16.F32.PACK_AB R122, R125, R124 ;  /* 0x0000007c7d7a723e */ /* 0x000fe400000000ff */
[----:B------:R-:W-:-:S02]  /*c120*/  F2FP.F16.F32.PACK_AB R123, R127, R126 ;  /* 0x0000007e7f7b723e */ /* 0x000fc400000000ff */
[----:B------:R-:W-:Y:S02]  /*c130*/  F2FP.F16.F32.PACK_AB R129, R131, R130 ;  /* 0x000000828381723e */ /* 0x000fe400000000ff */
[----:B------:R-:W-:Y:S01]  /*c140*/  MOV R78, R78 ;  /* 0x0000004e004e7202 */ /* 0x000fe20000000f00 */
[----:B------:R1:W-:Y:S01]  /*c150*/  STSM.16.M88.4 [R70], R120 ;  /* 0x0000007846007844 */ /* 0x0003e20000000200 */
[----:B------:R-:W-:Y:S02]  /*c160*/  F2FP.F16.F32.PACK_AB R130, R133, R132 ;  /* 0x000000848582723e */ /* 0x000fe400000000ff */
[----:B------:R-:W-:Y:S02]  /*c170*/  F2FP.F16.F32.PACK_AB R131, R135, R134 ;  /* 0x000000868783723e */ /* 0x000fe400000000ff */
[----:B------:R-:W-:Y:S02]  /*c180*/  F2FP.F16.F32.PACK_AB R137, R139, R138 ;  /* 0x0000008a8b89723e */ /* 0x000fe400000000ff */
[----:B------:R-:W-:Y:S01]  /*c190*/  MOV R8, R4 ;  /* 0x0000000400087202 */ /* 0x000fe20000000f00 */
[----:B------:R1:W-:Y:S01]  /*c1a0*/  STSM.16.M88.4 [R78], R128 ;  /* 0x000000804e007844 */ /* 0x0003e20000000200 */
[----:B------:R-:W-:Y:S01]  /*c1b0*/  F2FP.F16.F32.PACK_AB R138, R141, R140 ;  /* 0x0000008c8d8a723e */ /* 0x000fe200000000ff */
[----:B------:R-:W-:Y:S01]  /*c1c0*/  IMAD.U32 R4, RZ, RZ, UR12 ;  /* 0x0000000cff047e24 */ /* 0x000fe2000f8e00ff */
[----:B------:R-:W-:Y:S01]  /*c1d0*/  F2FP.F16.F32.PACK_AB R139, R143, R142 ;  /* 0x0000008e8f8b723e */ /* 0x000fe200000000ff */
[----:B------:R-:W-:Y:S01]  /*c1e0*/  IMAD.U32 R5, RZ, RZ, UR13 ;  /* 0x0000000dff057e24 */ /* 0x000fe2000f8e00ff */
[----:B------:R-:W-:Y:S01]  /*c1f0*/  F2FP.F16.F32.PACK_AB R145, R147, R146 ;  /* 0x000000929391723e */ /* 0x000fe200000000ff */
[----:B------:R-:W-:Y:S01]  /*c200*/  ULDC.64 UR12, c[0x0][0xc08] ;  /* 0x00030200000c7ab9 */ /* 0x000fe20000000a00 */
[----:B------:R-:W-:Y:S01]  /*c210*/  MOV R6, R6 ;  /* 0x0000000600067202 */ /* 0x000fe20000000f00 */
[----:B------:R1:W-:Y:S01]  /*c220*/  STSM.16.M88.4 [R8], R136 ;  /* 0x0000008808007844 */ /* 0x0003e20000000200 */
[----:B------:R-:W-:-:S02]  /*c230*/  F2FP.F16.F32.PACK_AB R146, R149, R148 ;  /* 0x000000949592723e */ /* 0x000fc400000000ff */
[----:B------:R-:W-:Y:S02]  /*c240*/  F2FP.F16.F32.PACK_AB R147, R151, R150 ;  /* 0x000000969793723e */ /* 0x000fe400000000ff */
[----:B------:R-:W-:-:S03]  /*c250*/  PLOP3.LUT P0, PT, PT, PT, UP0, 0x80, 0x0 ;  /* 0x000000000000781c */ /* 0x000fc60003f0f008 */
[----:B------:R1:W-:Y:S01]  /*c260*/  STSM.16.M88.4 [R6], R144 ;  /* 0x0000009006007844 */ /* 0x0003e20000000200 */
[----:B------:R-:W-:Y:S09]  /*c270*/  BAR.SYNC.DEFER_BLOCKING 0x1, 0x100 ;  /* 0x0044000000007b1d */ /* 0x000ff20000010000 */
[----:B------:R-:W3:Y:S01]  /*c280*/  @P0 LDG.E R3, desc[UR36][R4.64] ;  /* 0x0000002404030981 */ /* 0x000ee2000c1e1900 */
[----:B------:R-:W-:Y:S01]  /*c290*/  UISETP.NE.U32.AND UP1, UPT, UR12, URZ, UPT ;  /* 0x0000003f0c00728c */ /* 0x000fe2000bf25070 */
[----:B--2---:R-:W-:-:S03]  /*c2a0*/  ISETP.NE.AND P1, PT, R76, 0x1, PT ;  /* 0x000000014c00780c */ /* 0x004fc60003f25270 */
[----:B------:R-:W-:-:S06]  /*c2b0*/  UISETP.NE.AND.EX UP1, UPT, UR13, URZ, UPT, UP1 ;  /* 0x0000003f0d00728c */ /* 0x000fcc000bf25310 */
[----:B------:R-:W-:-:S04]  /*c2c0*/  PLOP3.LUT P2, PT, PT, PT, UP1, 0x80, 0x0 ;  /* 0x000000000000781c */ /* 0x000fc80003f4f018 */
[----:B------:R-:W2:Y:S01]  /*c2d0*/  @P1 LDC R7, c[0x0][0xbec] ;  /* 0x0002fb00ff071b82 */ /* 0x000ea20000000800 */
[----:B------:R-:W-:-:S04]  /*c2e0*/  @UP1 ULEA UR12, UP2, UR11, UR12, 0x2 ;  /* 0x0000000c0b0c1291 */ /* 0x000fc8000f84103f */
[----:B------:R-:W-:Y:S02]  /*c2f0*/  @UP1 ULEA.HI.X UR13, UR11, UR13, UR14, 0x2, UP2 ;  /* 0x0000000d0b0d1291 */ /* 0x000fe400090f140e */
[----:B0-----:R-:W-:Y:S01]  /*c300*/  MOV R10, UR12 ;  /* 0x0000000c000a7c02 */ /* 0x001fe20008000f00 */
[----:B------:R-:W-:Y:S01]  /*c310*/  ULDC UR11, c[0x0][0xa88] ;  /* 0x0002a200000b7ab9 */ /* 0x000fe20000000800 */
[----:B------:R-:W0:Y:S02]  /*c320*/  @P1 LDC R9, c[0x0][0xbf0] ;  /* 0x0002fc00ff091b82 */ /* 0x000e240000000800 */
[----:B------:R-:W-:Y:S01]  /*c330*/  IMAD.U32 R11, RZ, RZ, UR13 ;  /* 0x0000000dff0b7e24 */ /* 0x000fe2000f8e00ff */
[----:B---3--:R-:W-:Y:S01]  /*c340*/  @P0 R2UR UR4, R3 ;  /* 0x00000000030402ca */ /* 0x008fe200000e0000 */
[----:B------:R-:W-:-:S06]  /*c350*/  IMAD.U32 R3, RZ, RZ, UR11 ;  /* 0x0000000bff037e24 */ /* 0x000fcc000f8e00ff */
[----:B------:R1:W5:Y:S01]  /*c360*/  @P2 LDG.E R3, desc[UR36][R10.64] ;  /* 0x000000240a032981 */ /* 0x000362000c1e1900 */
[----:B0-2---:R-:W-:Y:S07]  /*c370*/  @P2 BRA `(.L_x_211) ;  /* 0x0000000000102947 */ /* 0x005fee0003800000 */
[----:B------:R-:W-:Y:S05]  /*c380*/  @!P0 BRA `(.L_x_211) ;  /* 0x00000000000c8947 */ /* 0x000fea0003800000 */
[----:B-1----:R-:W2:Y:S04]  /*c390*/  LDG.E R6, desc[UR36][R4.64] ;  /* 0x0000002404067981 */ /* 0x002ea8000c1e1900 */
[----:B-----5:R-:W2:Y:S02]  /*c3a0*/  LDG.E R3, desc[UR36][R4.64+0x4] ;  /* 0x0000042404037981 */ /* 0x020ea4000c1e1900 */
[----:B--2---:R-:W-:-:S07]  /*c3b0*/  IMAD.IADD R3, R3, 0x1, -R6 ;  /* 0x0000000103037824 */ /* 0x004fce00078e0a06 */
.L_x_211:
[----:B------:R-:W-:Y:S01]  /*c3c0*/  R2UR UR22, R214 ;  /* 0x00000000d61672ca */ /* 0x000fe200000e0000 */
[----:B------:R-:W-:Y:S01]  /*c3d0*/  ULDC.64 UR16, c[0x0][0xb90] ;  /* 0x0002e40000107ab9 */ /* 0x000fe20000000a00 */
[----:B------:R-:W-:Y:S01]  /*c3e0*/  R2UR UR21, R216 ;  /* 0x00000000d81572ca */ /* 0x000fe200000e0000 */
[----:B------:R-:W-:Y:S01]  /*c3f0*/  USHF.R.S32.HI UR13, URZ, 0x1f, UR4 ;  /* 0x0000001f3f0d7899 */ /* 0x000fe20008011404 */
[----:B------:R-:W-:Y:S01]  /*c400*/  R2UR UR20, R217 ;  /* 0x00000000d91472ca */ /* 0x000fe200000e0000 */
[----:B------:R-:W-:Y:S01]  /*c410*/  UMOV UR12, UR4 ;  /* 0x00000004000c7c82 */ /* 0x000fe20008000000 */
[----:B------:R-:W-:Y:S01]  /*c420*/  R2UR UR19, R215 ;  /* 0x00000000d71372ca */ /* 0x000fe200000e0000 */
[----:B-----5:R-:W-:-:S06]  /*c430*/  IMAD R79, R3, R76, RZ ;  /* 0x0000004c034f7224 */ /* 0x020fcc00078e02ff */
[----:B------:R-:W-:Y:S02]  /*c440*/  USHF.R.S32.HI UR18, URZ, 0x1f, UR22 ;  /* 0x0000001f3f127899 */ /* 0x000fe40008011416 */
[----:B------:R-:W-:Y:S01]  /*c450*/  IMAD.U32 R5, RZ, RZ, UR21 ;  /* 0x00000015ff057e24 */ /* 0x000fe2000f8e00ff */
[----:B------:R-:W-:Y:S02]  /*c460*/  UIMAD.WIDE.U32 UR14, UR22, UR16, UR12 ;  /* 0x00000010160e72a5 */ /* 0x000fe4000f8e000c */
[----:B------:R-:W-:Y:S01]  /*c470*/  UIMAD UR11, UR18, UR16, URZ ;  /* 0x00000010120b72a4 */ /* 0x000fe2000f8e023f */
[----:B-1----:R-:W-:Y:S01]  /*c480*/  IMAD R8, R5, 0x80, R224 ;  /* 0x0000008005087824 */ /* 0x002fe200078e02e0 */
[----:B------:R-:W-:Y:S01]  /*c490*/  USEL UR20, UR20, URZ, !UP0 ;  /* 0x0000003f14147287 */ /* 0x000fe2000c000000 */
[----:B------:R-:W-:Y:S01]  /*c4a0*/  IMAD.MOV.U32 R5, RZ, RZ, 0x2 ;  /* 0x00000002ff057424 */ /* 0x000fe200078e00ff */
[----:B------:R-:W-:Y:S01]  /*c4b0*/  UIMAD UR11, UR22, UR17, UR11 ;  /* 0x00000011160b72a4 */ /* 0x000fe2000f8e020b */
[----:B------:R-:W-:Y:S01]  /*c4c0*/  @P1 IMAD.HI.U32 R4, R8, R7, RZ ;  /* 0x0000000708041227 */ /* 0x000fe200078e00ff */
[----:B------:R-:W-:Y:S01]  /*c4d0*/  USEL UR19, UR19, URZ, !UP0 ;  /* 0x0000003f13137287 */ /* 0x000fe2000c000000 */
[----:B------:R-:W-:-:S02]  /*c4e0*/  ULDC.64 UR16, c[0x0][0xb98] ;  /* 0x0002e60000107ab9 */ /* 0x000fc40000000a00 */
[----:B------:R-:W-:Y:S01]  /*c4f0*/  IMAD.MOV.U32 R6, RZ, RZ, R8 ;  /* 0x000000ffff067224 */ /* 0x000fe200078e0008 */
[----:B------:R-:W-:Y:S01]  /*c500*/  UIADD3 UR15, UR15, UR11, URZ ;  /* 0x0000000b0f0f7290 */ /* 0x000fe2000fffe03f */
[----:B------:R-:W-:Y:S01]  /*c510*/  @P1 SHF.R.U32.HI R6, RZ, R9, R4 ;  /* 0x00000009ff061219 */ /* 0x000fe20000011604 */
[----:B------:R-:W-:Y:S01]  /*c520*/  UIMAD UR11, UR20, UR16, URZ ;  /* 0x00000010140b72a4 */ /* 0x000fe2000f8e023f */
[----:B------:R-:W-:Y:S01]  /*c530*/  LEA R4, R218, R17, 0x6 ;  /* 0x00000011da047211 */ /* 0x000fe200078e30ff */
[----:B------:R-:W-:Y:S01]  /*c540*/  UIMAD.WIDE.U32 UR14, UR19, UR16, UR14 ;  /* 0x00000010130e72a5 */ /* 0x000fe2000f8e000e */
[--C-:B------:R-:W-:Y:S01]  /*c550*/  SHF.R.S32.HI R7, RZ, 0x1f, R6.reuse ;  /* 0x0000001fff077819 */ /* 0x100fe20000011406 */
[----:B------:R-:W-:Y:S01]  /*c560*/  UIMAD UR11, UR19, UR17, UR11 ;  /* 0x00000011130b72a4 */ /* 0x000fe2000f8e020b */
[----:B------:R-:W-:Y:S02]  /*c570*/  IMAD.MOV R9, RZ, RZ, -R6 ;  /* 0x000000ffff097224 */ /* 0x000fe400078e0a06 */
[----:B------:R-:W-:Y:S01]  /*c580*/  IMAD.WIDE R4, R4, R5, UR8 ;  /* 0x0000000804047e25 */ /* 0x000fe2000f8e0205 */
[----:B------:R-:W-:Y:S01]  /*c590*/  IADD3 R6, P0, R6, UR14, RZ ;  /* 0x0000000e06067c10 */ /* 0x000fe2000ff1e0ff */
[----:B------:R-:W-:-:S02]  /*c5a0*/  ULDC.64 UR8, c[0x0][0xb88] ;  /* 0x0002e20000087ab9 */ /* 0x000fc40000000a00 */
[----:B------:R-:W-:Y:S01]  /*c5b0*/  IMAD R9, R76, R9, R8 ;  /* 0x000000094c097224 */ /* 0x000fe200078e0208 */
[C---:B------:R-:W-:Y:S01]  /*c5c0*/  IADD3 R11, P5, R4.reuse, 0x1000, RZ ;  /* 0x00001000040b7810 */ /* 0x040fe20007fbe0ff */
[----:B------:R-:W-:Y:S01]  /*c5d0*/  IMAD.U32 R8, RZ, RZ, UR11 ;  /* 0x0000000bff087e24 */ /* 0x000fe2000f8e00ff */
[C---:B------:R-:W-:Y:S02]  /*c5e0*/  IADD3 R29, P3, R4.reuse, 0x4000, RZ ;  /* 0x00004000041d7810 */ /* 0x040fe40007f7e0ff */
[----:B------:R-:W-:Y:S02]  /*c5f0*/  LOP3.LUT R10, R11, 0x380, RZ, 0xc0, !PT ;  /* 0x000003800b0a7812 */ /* 0x000fe400078ec0ff */
[----:B------:R-:W-:Y:S01]  /*c600*/  IADD3.X R7, R7, UR15, R8, P0, !PT ;  /* 0x0000000f07077c10 */ /* 0x000fe200087fe408 */
[----:B------:R-:W-:Y:S01]  /*c610*/  ULDC.64 UR14, c[0x0][0xaa0] ;  /* 0x0002a800000e7ab9 */ /* 0x000fe20000000a00 */
[----:B------:R-:W-:Y:S02]  /*c620*/  SHF.R.S32.HI R8, RZ, 0x1f, R9 ;  /* 0x0000001fff087819 */ /* 0x000fe40000011409 */
[----:B------:R-:W-:Y:S01]  /*c630*/  IADD3 R25, P0, R4, 0x3000, RZ ;  /* 0x0000300004197810 */ /* 0x000fe20007f1e0ff */
[----:B------:R-:W-:Y:S01]  /*c640*/  IMAD.WIDE.U32 R6, R9, UR8, R6 ;  /* 0x0000000809067c25 */ /* 0x000fe2000f8e0006 */
[----:B------:R-:W-:-:S02]  /*c650*/  SHF.R.U64 R10, R10, 0x3, RZ ;  /* 0x000000030a0a7819 */ /* 0x000fc400000012ff */
[----:B------:R-:W-:Y:S01]  /*c660*/  LOP3.LUT R24, R25, 0x380, RZ, 0xc0, !PT ;  /* 0x0000038019187812 */ /* 0x000fe200078ec0ff */
[----:B------:R-:W-:Y:S01]  /*c670*/  IMAD R14, R8, UR8, RZ ;  /* 0x00000008080e7c24 */ /* 0x000fe2000f8e02ff */
[----:B------:R-:W-:Y:S02]  /*c680*/  IADD3 R33, P2, R4, 0x5000, RZ ;  /* 0x0000500004217810 */ /* 0x000fe40007f5e0ff */
[----:B------:R-:W-:Y:S02]  /*c690*/  LOP3.LUT R28, R29, 0x380, RZ, 0xc0, !PT ;  /* 0x000003801d1c7812 */ /* 0x000fe400078ec0ff */
[----:B------:R-:W-:Y:S01]  /*c6a0*/  LOP3.LUT R8, R10, R11, RZ, 0x3c, !PT ;  /* 0x0000000b0a087212 */ /* 0x000fe200078e3cff */
[----:B------:R-:W-:Y:S01]  /*c6b0*/  IMAD R11, R9, UR9, R14 ;  /* 0x00000009090b7c24 */ /* 0x000fe2000f8e020e */
[----:B------:R-:W-:Y:S01]  /*c6c0*/  SHF.R.U64 R24, R24, 0x3, RZ ;  /* 0x0000000318187819 */ /* 0x000fe200000012ff */
[----:B------:R-:W-:Y:S01]  /*c6d0*/  ULDC.64 UR8, c[0x0][0xb50] ;  /* 0x0002d40000087ab9 */ /* 0x000fe20000000a00 */
[----:B------:R-:W-:Y:S01]  /*c6e0*/  LOP3.LUT R32, R33, 0x380, RZ, 0xc0, !PT ;  /* 0x0000038021207812 */ /* 0x000fe200078ec0ff */
[----:B------:R-:W-:Y:S01]  /*c6f0*/  IMAD.IADD R7, R7, 0x1, R11 ;  /* 0x0000000107077824 */ /* 0x000fe200078e020b */
[----:B------:R-:W-:Y:S01]  /*c700*/  SHF.R.U64 R28, R28, 0x3, RZ ;  /* 0x000000031c1c7819 */ /* 0x000fe200000012ff */
[----:B------:R-:W-:Y:S01]  /*c710*/  IMAD.X R9, RZ, RZ, R5, P5 ;  /* 0x000000ffff097224 */ /* 0x000fe200028e0605 */
[----:B------:R-:W-:-:S02]  /*c720*/  LEA R11, P6, R6, UR8, 0x2 ;  /* 0x00000008060b7c11 */ /* 0x000fc4000f8c10ff */
[----:B------:R-:W-:Y:S01]  /*c730*/  LOP3.LUT R24, R24, R25, RZ, 0x3c, !PT ;  /* 0x0000001918187212 */ /* 0x000fe200078e3cff */
[--C-:B------:R-:W-:Y:S01]  /*c740*/  IMAD.X R25, RZ, RZ, R5.reuse, P0 ;  /* 0x000000ffff197224 */ /* 0x100fe200000e0605 */
[----:B------:R-:W-:Y:S01]  /*c750*/  SHF.R.U64 R32, R32, 0x3, RZ ;  /* 0x0000000320207819 */ /* 0x000fe200000012ff */
[----:B------:R-:W-:Y:S01]  /*c760*/  SHFL.IDX PT, R18, R11, RZ, 0x1c1f ;  /* 0x001c1fff0b127589 */ /* 0x000fe200000e0000 */
[----:B------:R-:W-:Y:S01]  /*c770*/  LOP3.LUT R28, R28, R29, RZ, 0x3c, !PT ;  /* 0x0000001d1c1c7212 */ /* 0x000fe200078e3cff */
[----:B------:R-:W-:Y:S01]  /*c780*/  IMAD.X R29, RZ, RZ, R5, P3 ;  /* 0x000000ffff1d7224 */ /* 0x000fe200018e0605 */
[C---:B------:R-:W-:Y:S01]  /*c790*/  IADD3 R57, P0, R4.reuse, 0x9000, RZ ;  /* 0x0000900004397810 */ /* 0x040fe20007f1e0ff */
[----:B------:R-:W-:Y:S01]  /*c7a0*/  SHFL.IDX PT, R20, R11, 0x1, 0x1c1f ;  /* 0x003c1f000b147f89 */ /* 0x000fe200000e0000 */
[----:B------:R-:W-:Y:S02]  /*c7b0*/  IADD3 R45, P3, R4, 0xa000, RZ ;  /* 0x0000a000042d7810 */ /* 0x000fe40007f7e0ff */
[----:B------:R-:W-:Y:S01]  /*c7c0*/  LEA.HI.X R14, R6, UR9, R7, 0x2, P6 ;  /* 0x00000009060e7c11 */ /* 0x000fe2000b0f1407 */
[----:B------:R-:W-:Y:S01]  /*c7d0*/  IMAD.U32 R7, RZ, RZ, UR21 ;  /* 0x00000015ff077e24 */ /* 0x000fe2000f8e00ff */
[----:B------:R-:W-:Y:S01]  /*c7e0*/  LOP3.LUT R32, R32, R33, RZ, 0x3c, !PT ;  /* 0x0000002120207212 */ /* 0x000fe200078e3cff */
[----:B------:R-:W-:Y:S01]  /*c7f0*/  IMAD.X R33, RZ, RZ, R5, P2 ;  /* 0x000000ffff217224 */ /* 0x000fe200010e0605 */
[----:B------:R-:W-:Y:S01]  /*c800*/  LOP3.LUT R56, R57, 0x380, RZ, 0xc0, !PT ;  /* 0x0000038039387812 */ /* 0x000fe200078ec0ff */
[----:B------:R-:W0:Y:S01]  /*c810*/  SHFL.IDX PT, R19, R14, RZ, 0x1c1f ;  /* 0x001c1fff0e137589 */ /* 0x000e2200000e0000 */
[----:B------:R-:W-:Y:S01]  /*c820*/  IADD3 R49, P2, R4, 0xb000, RZ ;  /* 0x0000b00004317810 */ /* 0x000fe20007f5e0ff */
[----:B------:R-:W-:Y:S01]  /*c830*/  IMAD R26, R7, 0x80, R222 ;  /* 0x00000080071a7824 */ /* 0x000fe200078e02de */
[----:B------:R-:W-:Y:S01]  /*c840*/  LOP3.LUT R44, R45, 0x380, RZ, 0xc0, !PT ;  /* 0x000003802d2c7812 */ /* 0x000fe200078ec0ff */
[----:B------:R-:W1:Y:S01]  /*c850*/  SHFL.IDX PT, R21, R14, 0x1, 0x1c1f ;  /* 0x003c1f000e157f89 */ /* 0x000e6200000e0000 */
[----:B------:R-:W-:Y:S01]  /*c860*/  SHF.R.U64 R56, R56, 0x3, RZ ;  /* 0x0000000338387819 */ /* 0x000fe200000012ff */
[----:B------:R-:W-:Y:S01]  /*c870*/  VIADD R6, R26, 0x8 ;  /* 0x000000081a067836 */ /* 0x000fe20000000000 */
[----:B------:R-:W-:-:S02]  /*c880*/  LOP3.LUT R48, R49, 0x380, RZ, 0xc0, !PT ;  /* 0x0000038031307812 */ /* 0x000fc400078ec0ff */
[----:B------:R-:W-:Y:S02]  /*c890*/  SHF.R.U64 R44, R44, 0x3, RZ ;  /* 0x000000032c2c7819 */ /* 0x000fe400000012ff */
[----:B------:R-:W-:Y:S01]  /*c8a0*/  LOP3.LUT R56, R56, R57, RZ, 0x3c, !PT ;  /* 0x0000003938387212 */ /* 0x000fe200078e3cff */
[--C-:B------:R-:W-:Y:S01]  /*c8b0*/  IMAD.X R57, RZ, RZ, R5.reuse, P0 ;  /* 0x000000ffff397224 */ /* 0x100fe200000e0605 */
[----:B------:R-:W-:Y:S02]  /*c8c0*/  SHF.R.U64 R48, R48, 0x3, RZ ;  /* 0x0000000330307819 */ /* 0x000fe400000012ff */
[----:B------:R-:W-:Y:S01]  /*c8d0*/  LOP3.LUT R44, R44, R45, RZ, 0x3c, !PT ;  /* 0x0000002d2c2c7212 */ /* 0x000fe200078e3cff */
[----:B------:R-:W-:Y:S01]  /*c8e0*/  IMAD.X R45, RZ, RZ, R5, P3 ;  /* 0x000000ffff2d7224 */ /* 0x000fe200018e0605 */
[----:B------:R-:W-:Y:S02]  /*c8f0*/  LOP3.LUT P0, RZ, R220, 0x3, RZ, 0xc0, !PT ;  /* 0x00000003dcff7812 */ /* 0x000fe4000780c0ff */
[----:B------:R-:W-:-:S02]  /*c900*/  IADD3 R10, P3, R4, 0xf000, RZ ;  /* 0x0000f000040a7810 */ /* 0x000fc40007f7e0ff */
[----:B------:R-:W-:Y:S02]  /*c910*/  LOP3.LUT R48, R48, R49, RZ, 0x3c, !PT ;  /* 0x0000003130307212 */ /* 0x000fe400078e3cff */
[----:B------:R-:W-:Y:S02]  /*c920*/  IADD3.X R49, RZ, R5, RZ, P2, !PT ;  /* 0x00000005ff317210 */ /* 0x000fe400017fe4ff */
[----:B------:R-:W-:Y:S01]  /*c930*/  IADD3 R13, P4, R4, 0x2000, RZ ;  /* 0x00002000040d7810 */ /* 0x000fe20007f9e0ff */
[----:B------:R-:W-:Y:S01]  /*c940*/  UIMAD UR11, UR13, UR14, URZ ;  /* 0x0000000e0d0b72a4 */ /* 0x000fe2000f8e023f */
[-C--:B------:R-:W-:Y:S02]  /*c950*/  ISETP.GE.OR P2, PT, R26, R79.reuse, P0 ;  /* 0x0000004f1a00720c */ /* 0x080fe40000746670 */
[----:B------:R-:W-:Y:S01]  /*c960*/  IADD3 R41, P5, R4, 0x7000, RZ ;  /* 0x0000700004297810 */ /* 0x000fe20007fbe0ff */
[----:B------:R-:W-:Y:S01]  /*c970*/  UIMAD.WIDE.U32 UR8, UR4, UR14, URZ ;  /* 0x0000000e040872a5 */ /* 0x000fe2000f8e003f */
[----:B------:R-:W-:Y:S01]  /*c980*/  LOP3.LUT R3, R10, 0x380, RZ, 0xc0, !PT ;  /* 0x000003800a037812 */ /* 0x000fe200078ec0ff */
[----:B------:R-:W-:Y:S01]  /*c990*/  ULDC.64 UR12, c[0x0][0xae8] ;  /* 0x0002ba00000c7ab9 */ /* 0x000fe20000000a00 */
[----:B------:R-:W-:Y:S01]  /*c9a0*/  ISETP.GE.OR P0, PT, R6, R79, P0 ;  /* 0x0000004f0600720c */ /* 0x000fe20000706670 */
[----:B------:R-:W-:Y:S01]  /*c9b0*/  IMAD.X R53, RZ, RZ, R5, P3 ;  /* 0x000000ffff357224 */ /* 0x000fe200018e0605 */
[----:B------:R-:W-:-:S02]  /*c9c0*/  SHF.R.U64 R3, R3, 0x3, RZ ;  /* 0x0000000303037819 */ /* 0x000fc400000012ff */
[----:B------:R-:W-:Y:S02]  /*c9d0*/  LOP3.LUT R12, R13, 0x380, RZ, 0xc0, !PT ;  /* 0x000003800d0c7812 */ /* 0x000fe400078ec0ff */
[----:B------:R-:W-:Y:S01]  /*c9e0*/  LOP3.LUT R52, R3, R10, RZ, 0x3c, !PT ;  /* 0x0000000a03347212 */ /* 0x000fe200078e3cff */
[----:B0-----:R0:W-:Y:S01]  /*c9f0*/  @!P2 ST.E desc[UR36][R18.64], R0 ;  /* 0x000000001200a985 */ /* 0x0011e2000c101924 */
[----:B------:R-:W2:Y:S01]  /*ca00*/  @P1 LDC R3, c[0x0][0xbec] ;  /* 0x0002fb00ff031b82 */ /* 0x000ea20000000800 */
[----:B------:R-:W-:Y:S02]  /*ca10*/  SHF.R.U64 R12, R12, 0x3, RZ ;  /* 0x000000030c0c7819 */ /* 0x000fe400000012ff */
[----:B------:R-:W-:Y:S02]  /*ca20*/  IADD3 R37, P6, R4, 0x6000, RZ ;  /* 0x0000600004257810 */ /* 0x000fe40007fde0ff */
[----:B-1----:R1:W-:Y:S01]  /*ca30*/  @!P0 ST.E desc[UR36][R20.64], R2 ;  /* 0x0000000214008985 */ /* 0x0023e2000c101924 */
[----:B------:R-:W-:-:S02]  /*ca40*/  LOP3.LUT R12, R12, R13, RZ, 0x3c, !PT ;  /* 0x0000000d0c0c7212 */ /* 0x000fc400078e3cff */
[----:B------:R-:W-:Y:S01]  /*ca50*/  IADD3.X R13, RZ, R5, RZ, P4, !PT ;  /* 0x00000005ff0d7210 */ /* 0x000fe200027fe4ff */
[----:B------:R-:W-:Y:S01]  /*ca60*/  UIMAD UR11, UR4, UR15, UR11 ;  /* 0x0000000f040b72a4 */ /* 0x000fe2000f8e020b */
[----:B------:R-:W-:Y:S02]  /*ca70*/  IADD3 R65, P4, R4, 0x8000, RZ ;  /* 0x0000800004417810 */ /* 0x000fe40007f9e0ff */
[----:B------:R-:W-:Y:S01]  /*ca80*/  LOP3.LUT R40, R41, 0x380, RZ, 0xc0, !PT ;  /* 0x0000038029287812 */ /* 0x000fe200078ec0ff */
[----:B0-----:R-:W-:Y:S01]  /*ca90*/  IMAD R0, R213, 0x20, R218 ;  /* 0x00000020d5007824 */ /* 0x001fe200078e02da */
[----:B------:R-:W-:Y:S01]  /*caa0*/  LOP3.LUT R36, R37, 0x380, RZ, 0xc0, !PT ;  /* 0x0000038025247812 */ /* 0x000fe200078ec0ff */
[----:B------:R-:W5:Y:S01]  /*cab0*/  LD.E.128 R8, desc[UR36][R8.64] ;  /* 0x0000002408087980 */ /* 0x000f62000c101d00 */
[----:B------:R-:W-:Y:S01]  /*cac0*/  LOP3.LUT R64, R65, 0x380, RZ, 0xc0, !PT ;  /* 0x0000038041407812 */ /* 0x000fe200078ec0ff */
[----:B-1----:R-:W0:Y:S01]  /*cad0*/  @P1 LDC R21, c[0x0][0xbf0] ;  /* 0x0002fc00ff151b82 */ /* 0x002e220000000800 */
[----:B------:R-:W-:Y:S01]  /*cae0*/  MOV R19, UR21 ;  /* 0x0000001500137c02 */ /* 0x000fe20008000f00 */
[----:B------:R-:W-:Y:S01]  /*caf0*/  UIADD3 UR9, UR9, UR11, URZ ;  /* 0x0000000b09097290 */ /* 0x000fe2000fffe03f */
[----:B------:R-:W-:Y:S01]  /*cb00*/  SHF.R.U64 R36, R36, 0x3, RZ ;  /* 0x0000000324247819 */ /* 0x000fe200000012ff */
[----:B------:R-:W-:Y:S01]  /*cb10*/  UIMAD UR4, UR18, UR12, URZ ;  /* 0x0000000c120472a4 */ /* 0x000fe2000f8e023f */
[----:B------:R-:W-:Y:S01]  /*cb20*/  SHF.R.U64 R40, R40, 0x3, RZ ;  /* 0x0000000328287819 */ /* 0x000fe200000012ff */
[----:B------:R-:W5:Y:S01]  /*cb30*/  LD.E.128 R12, desc[UR36][R12.64] ;  /* 0x000000240c0c7980 */ /* 0x000f62000c101d00 */
[----:B------:R-:W-:Y:S01]  /*cb40*/  SHF.R.U64 R64, R64, 0x3, RZ ;  /* 0x0000000340407819 */ /* 0x000fe200000012ff */
[----:B------:R-:W-:Y:S01]  /*cb50*/  IMAD R18, R19, 0x80, R0 ;  /* 0x0000008013127824 */ /* 0x000fe200078e0200 */
[----:B------:R-:W-:Y:S01]  /*cb60*/  LOP3.LUT R36, R36, R37, RZ, 0x3c, !PT ;  /* 0x0000002524247212 */ /* 0x000fe200078e3cff */
[--C-:B------:R-:W-:Y:S01]  /*cb70*/  IMAD.X R37, RZ, RZ, R5.reuse, P6 ;  /* 0x000000ffff257224 */ /* 0x100fe200030e0605 */
[----:B------:R-:W-:Y:S01]  /*cb80*/  LOP3.LUT R40, R40, R41, RZ, 0x3c, !PT ;  /* 0x0000002928287212 */ /* 0x000fe200078e3cff */
[----:B------:R-:W-:Y:S01]  /*cb90*/  IMAD.X R41, RZ, RZ, R5, P5 ;  /* 0x000000ffff297224 */ /* 0x000fe200028e0605 */
[----:B------:R-:W-:Y:S01]  /*cba0*/  LOP3.LUT R64, R64, R65, RZ, 0x3c, !PT ;  /* 0x0000004140407212 */ /* 0x000fe200078e3cff */
[----:B------:R-:W-:Y:S01]  /*cbb0*/  UIMAD UR4, UR22, UR13, UR4 ;  /* 0x0000000d160472a4 */ /* 0x000fe2000f8e0204 */
[----:B------:R-:W-:Y:S01]  /*cbc0*/  IADD3.X R65, RZ, R5, RZ, P4, !PT ;  /* 0x00000005ff417210 */ /* 0x000fe200027fe4ff */
[----:B------:R-:W-:Y:S01]  /*cbd0*/  UIMAD.WIDE.U32 UR8, UR22, UR12, UR8 ;  /* 0x0000000c160872a5 */ /* 0x000fe2000f8e0008 */
[----:B------:R-:W-:Y:S01]  /*cbe0*/  IADD3 R73, P6, R4, 0xc000, RZ ;  /* 0x0000c00004497810 */ /* 0x000fe20007fde0ff */
[----:B--2---:R-:W-:Y:S01]  /*cbf0*/  @P1 IMAD.HI.U32 R0, R18, R3, RZ ;  /* 0x0000000312001227 */ /* 0x004fe200078e00ff */
[C---:B------:R-:W-:Y:S01]  /*cc00*/  IADD3 R69, P5, R4.reuse, 0xd000, RZ ;  /* 0x0000d00004457810 */ /* 0x040fe20007fbe0ff */
[----:B------:R-:W-:Y:S01]  /*cc10*/  ULDC.64 UR12, c[0x0][0xaf0] ;  /* 0x0002bc00000c7ab9 */ /* 0x000fe20000000a00 */
[----:B------:R-:W-:Y:S01]  /*cc20*/  IADD3 R61, P4, R4, 0xe000, RZ ;  /* 0x0000e000043d7810 */ /* 0x000fe20007f9e0ff */
[----:B------:R-:W-:Y:S01]  /*cc30*/  UIADD3 UR9, UR9, UR4, URZ ;  /* 0x0000000409097290 */ /* 0x000fe2000fffe03f */
[----:B------:R-:W-:Y:S01]  /*cc40*/  LOP3.LUT R72, R73, 0x380, RZ, 0xc0, !PT ;  /* 0x0000038049487812 */ /* 0x000fe200078ec0ff */
[----:B------:R-:W-:Y:S01]  /*cc50*/  UIMAD UR4, UR20, UR12, URZ ;  /* 0x0000000c140472a4 */ /* 0x000fe2000f8e023f */
[----:B------:R-:W-:Y:S01]  /*cc60*/  LOP3.LUT R68, R69, 0x380, RZ, 0xc0, !PT ;  /* 0x0000038045447812 */ /* 0x000fe200078ec0ff */
[----:B------:R-:W-:Y:S01]  /*cc70*/  IMAD.MOV.U32 R19, RZ, RZ, R18 ;  /* 0x000000ffff137224 */ /* 0x000fe200078e0012 */
[----:B------:R-:W-:-:S02]  /*cc80*/  LOP3.LUT R60, R61, 0x380, RZ, 0xc0, !PT ;  /* 0x000003803d3c7812 */ /* 0x000fc400078ec0ff */
[----:B------:R-:W-:Y:S01]  /*cc90*/  LOP3.LUT R7, R4, 0x380, RZ, 0xc0, !PT ;  /* 0x0000038004077812 */ /* 0x000fe200078ec0ff */
[----:B------:R-:W-:Y:S01]  /*cca0*/  UIMAD.WIDE.U32 UR8, UR19, UR12, UR8 ;  /* 0x0000000c130872a5 */ /* 0x000fe2000f8e0008 */
[----:B0-----:R-:W-:Y:S01]  /*ccb0*/  @P1 SHF.R.U32.HI R19, RZ, R21, R0 ;  /* 0x00000015ff131219 */ /* 0x001fe20000011600 */
[----:B------:R-:W-:Y:S01]  /*ccc0*/  UIMAD UR4, UR19, UR13, UR4 ;  /* 0x0000000d130472a4 */ /* 0x000fe2000f8e0204 */
[----:B------:R-:W-:Y:S01]  /*ccd0*/  SHF.R.U64 R72, R72, 0x3, RZ ;  /* 0x0000000348487819 */ /* 0x000fe200000012ff */
[----:B------:R-:W5:Y:S01]  /*cce0*/  LD.E.128 R24, desc[UR36][R24.64] ;  /* 0x0000002418187980 */ /* 0x000f62000c101d00 */
[----:B------:R-:W-:Y:S02]  /*ccf0*/  SHF.R.U64 R68, R68, 0x3, RZ ;  /* 0x0000000344447819 */ /* 0x000fe400000012ff */
[----:B------:R-:W-:Y:S01]  /*cd00*/  SHF.R.U64 R60, R60, 0x3, RZ ;  /* 0x000000033c3c7819 */ /* 0x000fe200000012ff */
[----:B------:R-:W5:Y:S01]  /*cd10*/  LD.E.128 R28, desc[UR36][R28.64] ;  /* 0x000000241c1c7980 */ /* 0x000f62000c101d00 */
[----:B------:R-:W-:Y:S01]  /*cd20*/  SHF.R.U64 R7, R7, 0x3, RZ ;  /* 0x0000000307077819 */ /* 0x000fe200000012ff */
[----:B------:R-:W-:Y:S01]  /*cd30*/  UIADD3 UR4, UR9, UR4, URZ ;  /* 0x0000000409047290 */ /* 0x000fe2000fffe03f */
[----:B------:R-:W-:Y:S01]  /*cd40*/  SHF.R.S32.HI R0, RZ, 0x1f, R19 ;  /* 0x0000001fff007819 */ /* 0x000fe20000011413 */
[----:B------:R-:W5:Y:S01]  /*cd50*/  LD.E.128 R32, desc[UR36][R32.64] ;  /* 0x0000002420207980 */ /* 0x000f62000c101d00 */
[----:B------:R-:W-:Y:S01]  /*cd60*/  IADD3 R21, -R19, RZ, RZ ;  /* 0x000000ff13157210 */ /* 0x000fe20007ffe1ff */
[----:B------:R-:W-:Y:S01]  /*cd70*/  IMAD.U32 R2, RZ, RZ, UR8 ;  /* 0x00000008ff027e24 */ /* 0x000fe2000f8e00ff */
[----:B------:R-:W-:Y:S01]  /*cd80*/  LOP3.LUT R72, R72, R73, RZ, 0x3c, !PT ;  /* 0x0000004948487212 */ /* 0x000fe200078e3cff */
[--C-:B------:R-:W-:Y:S01]  /*cd90*/  IMAD.X R73, RZ, RZ, R5.reuse, P6 ;  /* 0x000000ffff497224 */ /* 0x100fe200030e0605 */
[----:B------:R-:W-:Y:S01]  /*cda0*/  LOP3.LUT R68, R68, R69, RZ, 0x3c, !PT ;  /* 0x0000004544447212 */ /* 0x000fe200078e3cff */
[--C-:B------:R-:W-:Y:S01]  /*cdb0*/  IMAD.X R69, RZ, RZ, R5.reuse, P5 ;  /* 0x000000ffff457224 */ /* 0x100fe200028e0605 */
[----:B------:R-:W-:Y:S01]  /*cdc0*/  LOP3.LUT R60, R60, R61, RZ, 0x3c, !PT ;  /* 0x0000003d3c3c7212 */ /* 0x000fe200078e3cff */
[----:B------:R-:W-:Y:S01]  /*cdd0*/  IMAD.X R61, RZ, RZ, R5, P4 ;  /* 0x000000ffff3d7224 */ /* 0x000fe200020e0605 */
[----:B------:R-:W-:Y:S01]  /*cde0*/  LOP3.LUT R4, R7, R4, RZ, 0x3c, !PT ;  /* 0x0000000407047212 */ /* 0x000fe200078e3cff */
[----:B------:R-:W-:Y:S01]  /*cdf0*/  IMAD.U32 R3, RZ, RZ, UR9 ;  /* 0x00000009ff037e24 */ /* 0x000fe2000f8e00ff */
[----:B------:R-:W-:Y:S01]  /*ce00*/  ULDC.64 UR8, c[0x0][0xae0] ;  /* 0x0002b80000087ab9 */ /* 0x000fe20000000a00 */
[----:B------:R-:W-:Y:S01]  /*ce10*/  IMAD R21, R76, R21, R18 ;  /* 0x000000154c157224 */ /* 0x000fe200078e0212 */
[----:B------:R-:W5:Y:S01]  /*ce20*/  LD.E.128 R36, desc[UR36][R36.64] ;  /* 0x0000002424247980 */ /* 0x000f62000c101d00 */
[----:B------:R-:W-:-:S02]  /*ce30*/  IMAD R0, R0, UR8, RZ ;  /* 0x0000000800007c24 */ /* 0x000fc4000f8e02ff */
[----:B------:R-:W-:Y:S01]  /*ce40*/  IMAD.U32 R3, RZ, RZ, UR4 ;  /* 0x00000004ff037e24 */ /* 0x000fe2000f8e00ff */
[----:B------:R-:W5:Y:S01]  /*ce50*/  LD.E.128 R4, desc[UR36][R4.64] ;  /* 0x0000002404047980 */ /* 0x000f62000c101d00 */
[C---:B------:R-:W-:Y:S01]  /*ce60*/  IMAD R77, R19.reuse, UR9, R0 ;  /* 0x00000009134d7c24 */ /* 0x040fe2000f8e0200 */
[----:B------:R-:W-:Y:S02]  /*ce70*/  SHF.R.S32.HI R0, RZ, 0x1f, R21 ;  /* 0x0000001fff007819 */ /* 0x000fe40000011415 */
[----:B------:R-:W5:Y:S01]  /*ce80*/  LD.E.128 R40, desc[UR36][R40.64] ;  /* 0x0000002428287980 */ /* 0x000f62000c101d00 */
[----:B------:R-:W-:Y:S01]  /*ce90*/  IMAD.WIDE.U32 R2, R19, UR8, R2 ;  /* 0x0000000813027c25 */ /* 0x000fe2000f8e0002 */
[----:B------:R-:W-:Y:S02]  /*cea0*/  ULDC.64 UR8, c[0x0][0xad8] ;  /* 0x0002b60000087ab9 */ /* 0x000fe40000000a00 */
[----:B------:R-:W5:Y:S04]  /*ceb0*/  LD.E.128 R64, desc[UR36][R64.64] ;  /* 0x0000002440407980 */ /* 0x000f68000c101d00 */
[----:B------:R-:W5:Y:S04]  /*cec0*/  LD.E.128 R56, desc[UR36][R56.64] ;  /* 0x0000002438387980 */ /* 0x000f68000c101d00 */
[----:B------:R-:W5:Y:S04]  /*ced0*/  LD.E.128 R44, desc[UR36][R44.64] ;  /* 0x000000242c2c7980 */ /* 0x000f68000c101d00 */
[----:B------:R-:W5:Y:S04]  /*cee0*/  LD.E.128 R48, desc[UR36][R48.64] ;  /* 0x0000002430307980 */ /* 0x000f68000c101d00 */
[----:B------:R-:W5:Y:S04]  /*cef0*/  LD.E.128 R72, desc[UR36][R72.64] ;  /* 0x0000002448487980 */ /* 0x000f68000c101d00 */
[----:B------:R-:W5:Y:S04]  /*cf00*/  LD.E.128 R68, desc[UR36][R68.64] ;  /* 0x0000002444447980 */ /* 0x000f68000c101d00 */
[----:B------:R-:W5:Y:S04]  /*cf10*/  LD.E.128 R60, desc[UR36][R60.64] ;  /* 0x000000243c3c7980 */ /* 0x000f68000c101d00 */
[----:B------:R-:W5:Y:S01]  /*cf20*/  LD.E.128 R52, desc[UR36][R52.64] ;  /* 0x0000002434347980 */ /* 0x000f62000c101d00 */
[----:B------:R-:W-:Y:S01]  /*cf30*/  IMAD.U32 R81, RZ, RZ, UR21 ;  /* 0x00000015ff517e24 */ /* 0x000fe2000f8e00ff */
[----:B------:R-:W-:Y:S01]  /*cf40*/  @!PT LDS RZ, [RZ] ;  /* 0x00000000fffff984 */ /* 0x000fe20000000800 */
[----:B------:R-:W-:Y:S01]  /*cf50*/  @!PT LDS RZ, [RZ] ;  /* 0x00000000fffff984 */ /* 0x000fe20000000800 */
[----:B------:R-:W-:Y:S01]  /*cf60*/  @!PT LDS RZ, [RZ] ;  /* 0x00000000fffff984 */ /* 0x000fe20000000800 */
[----:B------:R-:W-:Y:S01]  /*cf70*/  @!PT LDS RZ, [RZ] ;  /* 0x00000000fffff984 */ /* 0x000fe20000000800 */
[----:B------:R0:W-:Y:S06]  /*cf80*/  MEMBAR.ALL.CTA ;  /* 0x0000000000007992 */ /* 0x0001ec0000008000 */
[----:B0-----:R-:W0:Y:S01]  /*cf90*/  FENCE.VIEW.ASYNC.S ;  /* 0x00000000000073c6 */ /* 0x001e220000000000 */
[----:B------:R-:W-:-:S02]  /*cfa0*/  IMAD.IADD R3, R3, 0x1, R77 ;  /* 0x0000000103037824 */ /* 0x000fc400078e024d */
[----:B------:R-:W-:Y:S02]  /*cfb0*/  IMAD R18, R0, UR8, RZ ;  /* 0x0000000800127c24 */ /* 0x000fe4000f8e02ff */
[----:B------:R-:W-:Y:S01]  /*cfc0*/  IMAD R82, R81, 0x80, R218 ;  /* 0x0000008051527824 */ /* 0x000fe200078e02da */
[----:B------:R-:W-:Y:S01]  /*cfd0*/  UIADD3 UR10, UR10, 0x38820, URZ ;  /* 0x000388200a0a7890 */ /* 0x000fe2000fffe03f */
[C---:B------:R-:W-:Y:S02]  /*cfe0*/  IMAD R19, R21.reuse, UR9, R18 ;  /* 0x0000000915137c24 */ /* 0x040fe4000f8e0212 */
[----:B------:R-:W-:Y:S01]  /*cff0*/  IMAD.WIDE.U32 R2, R21, UR8, R2 ;  /* 0x0000000815027c25 */ /* 0x000fe2000f8e0002 */
[C---:B------:R-:W-:Y:S01]  /*d000*/  ISETP.GE.AND P2, PT, R82.reuse, R79, PT ;  /* 0x0000004f5200720c */ /* 0x040fe20003f46270 */
[----:B------:R-:W-:Y:S02]  /*d010*/  ULDC.64 UR8, c[0x0][0xa80] ;  /* 0x0002a00000087ab9 */ /* 0x000fe40000000a00 */
[----:B------:R-:W-:Y:S01]  /*d020*/  VIADD R0, R82, 0x20 ;  /* 0x0000002052007836 */ /* 0x000fe20000000000 */
[----:B------:R-:W-:Y:S01]  /*d030*/  IADD3 R3, R3, R19, RZ ;  /* 0x0000001303037210 */ /* 0x000fe20007ffe0ff */
[----:B------:R-:W-:Y:S01]  /*d040*/  UPRMT UR10, URZ, 0x654, UR10 ;  /* 0x000006543f0a7896 */ /* 0x000fe2000800000a */
[----:B------:R-:W-:-:S02]  /*d050*/  LEA R78, P3, R2, UR8, 0x1 ;  /* 0x00000008024e7c11 */ /* 0x000fc4000f8608ff */
[-C--:B------:R-:W-:Y:S01]  /*d060*/  ISETP.GE.AND P1, PT, R0, R79.reuse, PT ;  /* 0x0000004f0000720c */ /* 0x080fe20003f26270 */
[----:B------:R-:W-:Y:S01]  /*d070*/  VIADD R0, R82, 0x40 ;  /* 0x0000004052007836 */ /* 0x000fe20000000000 */
[----:B------:R-:W-:Y:S01]  /*d080*/  LEA.HI.X R80, R2, UR9, R3, 0x1, P3 ;  /* 0x0000000902507c11 */ /* 0x000fe200098f0c03 */
[----:B0-----:R0:W1:Y:S01]  /*d090*/  SHFL.IDX PT, R76, R78, RZ, 0x181f ;  /* 0x00181fff4e4c7589 */ /* 0x00106200000e0000 */
[----:B------:R-:W-:Y:S02]  /*d0a0*/  BSSY B1, `(.L_x_212) ;  /* 0x0000019000017945 */ /* 0x000fe40003800000 */
[----:B------:R-:W-:Y:S01]  /*d0b0*/  ISETP.GE.AND P0, PT, R0, R79, PT ;  /* 0x0000004f0000720c */ /* 0x000fe20003f06270 */
[----:B------:R-:W-:Y:S01]  /*d0c0*/  SYNCS.ARRIVE.TRANS64.RED.A1T0 RZ, [UR10], RZ ;  /* 0x000000ffffff79a7 */ /* 0x000fe2000810040a */
[----:B------:R0:W2:Y:S01]  /*d0d0*/  SHFL.IDX PT, R0, R80, RZ, 0x181f ;  /* 0x00181fff50007589 */ /* 0x0000a200000e0000 */
[----:B------:R-:W-:Y:S02]  /*d0e0*/  SHF.R.S32.HI R83, RZ, 0x1f, R22 ;  /* 0x0000001fff537819 */ /* 0x000fe40000011416 */
[----:B------:R-:W-:-:S02]  /*d0f0*/  SHF.R.S32.HI R84, RZ, 0x1f, R23 ;  /* 0x0000001fff547819 */ /* 0x000fc40000011417 */
[----:B------:R-:W-:Y:S01]  /*d100*/  SHF.R.S32.HI R85, RZ, 0x1f, R17 ;  /* 0x0000001fff557819 */ /* 0x000fe20000011411 */
[----:B------:R-:W-:Y:S06]  /*d110*/  @P2 BRA `(.L_x_213) ;  /* 0x0000000000442947 */ /* 0x000fec0003800000 */
[----:B------:R-:W-:Y:S02]  /*d120*/  ULDC UR4, c[0x0][0xac8] ;  /* 0x0002b20000047ab9 */ /* 0x000fe40000000800 */
[----:B------:R-:W-:Y:S02]  /*d130*/  ISETP.GE.AND P5, PT, R17, UR4, PT ;  /* 0x0000000411007c0c */ /* 0x000fe4000bfa6270 */
[----:B------:R-:W-:Y:S02]  /*d140*/  ISETP.GE.AND P4, PT, R23, UR4, PT ;  /* 0x0000000417007c0c */ /* 0x000fe4000bf86270 */
[----:B------:R-:W-:Y:S02]  /*d150*/  ISETP.GE.AND P3, PT, R22, UR4, PT ;  /* 0x0000000416007c0c */ /* 0x000fe4000bf66270 */
[----:B------:R-:W-:-:S07]  /*d160*/  ISETP.GE.AND P2, PT, R212, UR4, PT ;  /* 0x00000004d4007c0c */ /* 0x000fce000bf46270 */
[----:B-1----:R-:W-:-:S04]  /*d170*/  @!P5 LEA R2, P6, R17, R76, 0x1 ;  /* 0x0000004c1102d211 */ /* 0x002fc800078c08ff */
[----:B--2---:R-:W-:Y:S02]  /*d180*/  @!P5 LEA.HI.X R3, R17, R0, R85, 0x1, P6 ;  /* 0x000000001103d211 */ /* 0x004fe400030f0c55 */
[----:B------:R-:W-:-:S03]  /*d190*/  @!P4 LEA R18, P6, R23, R76, 0x1 ;  /* 0x0000004c1712c211 */ /* 0x000fc600078c08ff */
[----:B-----5:R3:W-:Y:S01]  /*d1a0*/  @!P5 ST.E.128 desc[UR36][R2.64], R4 ;  /* 0x000000040200d985 */ /* 0x0207e2000c101d24 */
[----:B------:R-:W-:Y:S02]  /*d1b0*/  @!P4 LEA.HI.X R19, R23, R0, R84, 0x1, P6 ;  /* 0x000000001713c211 */ /* 0x000fe400030f0c54 */
[----:B------:R-:W-:-:S03]  /*d1c0*/  @!P3 LEA R20, P6, R22, R76, 0x1 ;  /* 0x0000004c1614b211 */ /* 0x000fc600078c08ff */
[----:B------:R3:W-:Y:S01]  /*d1d0*/  @!P4 ST.E.128 desc[UR36][R18.64], R28 ;  /* 0x0000001c1200c985 */ /* 0x0007e2000c101d24 */
[----:B------:R-:W-:Y:S02]  /*d1e0*/  @!P3 LEA.HI.X R21, R22, R0, R83, 0x1, P6 ;  /* 0x000000001615b211 */ /* 0x000fe400030f0c53 */
[----:B------:R-:W-:-:S03]  /*d1f0*/  @!P2 LEA R76, P6, R212, R76, 0x1 ;  /* 0x0000004cd44ca211 */ /* 0x000fc600078c08ff */
[----:B------:R3:W-:Y:S01]  /*d200*/  @!P3 ST.E.128 desc[UR36][R20.64], R64 ;  /* 0x000000401400b985 */ /* 0x0007e2000c101d24 */
[----:B------:R-:W-:-:S05]  /*d210*/  @!P2 LEA.HI.X R77, R212, R0, R227, 0x1, P6 ;  /* 0x00000000d44da211 */ /* 0x000fca00030f0ce3 */
[----:B------:R3:W-:Y:S04]  /*d220*/  @!P2 ST.E.128 desc[UR36][R76.64], R72 ;  /* 0x000000484c00a985 */ /* 0x0007e8000c101d24 */
.L_x_213:
[----:B------:R-:W-:Y:S05]  /*d230*/  BSYNC B1 ;  /* 0x0000000000017941 */ /* 0x000fea0003800000 */
.L_x_212:
[----:B--2---:R2:W4:Y:S01]  /*d240*/  SHFL.IDX PT, R0, R80, 0x1, 0x181f ;  /* 0x00381f0050007f89 */ /* 0x00452200000e0000 */
[----:B------:R-:W-:Y:S03]  /*d250*/  BSSY B1, `(.L_x_214) ;  /* 0x0000014000017945 */ /* 0x000fe60003800000 */
[----:B---3--:R2:W3:Y:S01]  /*d260*/  SHFL.IDX PT, R18, R78, 0x1, 0x181f ;  /* 0x00381f004e127f89 */ /* 0x0084e200000e0000 */
[----:B------:R-:W-:Y:S05]  /*d270*/  @P1 BRA `(.L_x_215) ;  /* 0x0000000000441947 */ /* 0x000fea0003800000 */
[----:B------:R-:W-:Y:S02]  /*d280*/  ULDC UR4, c[0x0][0xac8] ;  /* 0x0002b20000047ab9 */ /* 0x000fe40000000800 */
[----:B------:R-:W-:Y:S02]  /*d290*/  ISETP.GE.AND P4, PT, R17, UR4, PT ;  /* 0x0000000411007c0c */ /* 0x000fe4000bf86270 */
[----:B------:R-:W-:Y:S02]  /*d2a0*/  ISETP.GE.AND P3, PT, R23, UR4, PT ;  /* 0x0000000417007c0c */ /* 0x000fe4000bf66270 */
[----:B------:R-:W-:Y:S02]  /*d2b0*/  ISETP.GE.AND P2, PT, R22, UR4, PT ;  /* 0x0000000416007c0c */ /* 0x000fe4000bf46270 */
[----:B------:R-:W-:-:S07]  /*d2c0*/  ISETP.GE.AND P1, PT, R212, UR4, PT ;  /* 0x00000004d4007c0c */ /* 0x000fce000bf26270 */
[-C--:B---3--:R-:W-:Y:S02]  /*d2d0*/  @!P4 LEA R2, P6, R17, R18.reuse, 0x1 ;  /* 0x000000121102c211 */ /* 0x088fe400078c08ff */
[----:B-----5:R-:W-:Y:S02]  /*d2e0*/  @!P3 LEA R4, P5, R23, R18, 0x1 ;  /* 0x000000121704b211 */ /* 0x020fe400078a08ff */
[----:B----4-:R-:W-:Y:S02]  /*d2f0*/  @!P4 LEA.HI.X R3, R17, R0, R85, 0x1, P6 ;  /* 0x000000001103c211 */ /* 0x010fe400030f0c55 */
[----:B------:R-:W-:Y:S02]  /*d300*/  @!P2 LEA R6, P6, R22, R18, 0x1 ;  /* 0x000000121606a211 */ /* 0x000fe400078c08ff */
[----:B------:R-:W-:Y:S01]  /*d310*/  @!P3 LEA.HI.X R5, R23, R0, R84, 0x1, P5 ;  /* 0x000000001705b211 */ /* 0x000fe200028f0c54 */
[----:B------:R3:W-:Y:S01]  /*d320*/  @!P4 ST.E.128 desc[UR36][R2.64], R8 ;  /* 0x000000080200c985 */ /* 0x0007e2000c101d24 */
[----:B------:R-:W-:-:S02]  /*d330*/  @!P1 LEA R18, P5, R212, R18, 0x1 ;  /* 0x00000012d4129211 */ /* 0x000fc400078a08ff */
[-C--:B------:R-:W-:Y:S01]  /*d340*/  @!P2 LEA.HI.X R7, R22, R0.reuse, R83, 0x1, P6 ;  /* 0x000000001607a211 */ /* 0x080fe200030f0c53 */
[----:B------:R3:W-:Y:S01]  /*d350*/  @!P3 ST.E.128 desc[UR36][R4.64], R32 ;  /* 0x000000200400b985 */ /* 0x0007e2000c101d24 */
[----:B------:R-:W-:-:S03]  /*d360*/  @!P1 LEA.HI.X R19, R212, R0, R227, 0x1, P5 ;  /* 0x00000000d4139211 */ /* 0x000fc600028f0ce3 */
[----:B------:R3:W-:Y:S04]  /*d370*/  @!P2 ST.E.128 desc[UR36][R6.64], R56 ;  /* 0x000000380600a985 */ /* 0x0007e8000c101d24 */
[----:B------:R3:W-:Y:S02]  /*d380*/  @!P1 ST.E.128 desc[UR36][R18.64], R68 ;  /* 0x0000004412009985 */ /* 0x0007e4000c101d24 */
.L_x_215:
[----:B------:R-:W-:Y:S05]  /*d390*/  BSYNC B1 ;  /* 0x0000000000017941 */ /* 0x000fea0003800000 */
.L_x_214:
[----:B----4-:R4:W0:Y:S01]  /*d3a0*/  SHFL.IDX PT, R0, R80, 0x2, 0x181f ;  /* 0x00581f0050007f89 */ /* 0x01082200000e0000 */
[----:B------:R-:W-:Y:S03]  /*d3b0*/  BSSY B1, `(.L_x_216) ;  /* 0x0000014000017945 */ /* 0x000fe60003800000 */
[----:B---3-5:R4:W3:Y:S01]  /*d3c0*/  SHFL.IDX PT, R8, R78, 0x2, 0x181f ;  /* 0x00581f004e087f89 */ /* 0x0288e200000e0000 */
[----:B------:R-:W-:Y:S05]  /*d3d0*/  @P0 BRA `(.L_x_217) ;  /* 0x0000000000440947 */ /* 0x000fea0003800000 */
[----:B------:R-:W-:Y:S02]  /*d3e0*/  ULDC UR4, c[0x0][0xac8] ;  /* 0x0002b20000047ab9 */ /* 0x000fe40000000800 */
[----:B------:R-:W-:Y:S02]  /*d3f0*/  ISETP.GE.AND P3, PT, R17, UR4, PT ;  /* 0x0000000411007c0c */ /* 0x000fe4000bf66270 */
[----:B------:R-:W-:Y:S02]  /*d400*/  ISETP.GE.AND P2, PT, R23, UR4, PT ;  /* 0x0000000417007c0c */ /* 0x000fe4000bf46270 */
[----:B------:R-:W-:Y:S02]  /*d410*/  ISETP.GE.AND P1, PT, R22, UR4, PT ;  /* 0x0000000416007c0c */ /* 0x000fe4000bf26270 */
[----:B------:R-:W-:-:S07]  /*d420*/  ISETP.GE.AND P0, PT, R212, UR4, PT ;  /* 0x00000004d4007c0c */ /* 0x000fce000bf06270 */
[-C--:B---3--:R-:W-:Y:S02]  /*d430*/  @!P3 LEA R2, P6, R17, R8.reuse, 0x1 ;  /* 0x000000081102b211 */ /* 0x088fe400078c08ff */
[-C--:B------:R-:W-:Y:S02]  /*d440*/  @!P2 LEA R4, P5, R23, R8.reuse, 0x1 ;  /* 0x000000081704a211 */ /* 0x080fe400078a08ff */
[----:B------:R-:W-:Y:S02]  /*d450*/  @!P1 LEA R6, P4, R22, R8, 0x1 ;  /* 0x0000000816069211 */ /* 0x000fe400078808ff */
[----:B0-----:R-:W-:Y:S02]  /*d460*/  @!P3 LEA.HI.X R3, R17, R0, R85, 0x1, P6 ;  /* 0x000000001103b211 */ /* 0x001fe400030f0c55 */
[----:B------:R-:W-:Y:S02]  /*d470*/  @!P0 LEA R8, P6, R212, R8, 0x1 ;  /* 0x00000008d4088211 */ /* 0x000fe400078c08ff */
[-C--:B------:R-:W-:Y:S01]  /*d480*/  @!P2 LEA.HI.X R5, R23, R0.reuse, R84, 0x1, P5 ;  /* 0x000000001705a211 */ /* 0x080fe200028f0c54 */
[----:B------:R0:W-:Y:S01]  /*d490*/  @!P3 ST.E.128 desc[UR36][R2.64], R12 ;  /* 0x0000000c0200b985 */ /* 0x0001e2000c101d24 */
[----:B------:R-:W-:-:S02]  /*d4a0*/  @!P1 LEA.HI.X R7, R22, R0, R83, 0x1, P4 ;  /* 0x0000000016079211 */ /* 0x000fc400020f0c53 */
[----:B------:R-:W-:Y:S01]  /*d4b0*/  @!P0 LEA.HI.X R9, R212, R0, R227, 0x1, P6 ;  /* 0x00000000d4098211 */ /* 0x000fe200030f0ce3 */
[----:B------:R0:W-:Y:S04]  /*d4c0*/  @!P2 ST.E.128 desc[UR36][R4.64], R36 ;  /* 0x000000240400a985 */ /* 0x0001e8000c101d24 */
[----:B------:R0:W-:Y:S04]  /*d4d0*/  @!P1 ST.E.128 desc[UR36][R6.64], R44 ;  /* 0x0000002c06009985 */ /* 0x0001e8000c101d24 */
[----:B------:R0:W-:Y:S02]  /*d4e0*/  @!P0 ST.E.128 desc[UR36][R8.64], R60 ;  /* 0x0000003c08008985 */ /* 0x0001e4000c101d24 */
.L_x_217:
[----:B------:R-:W-:Y:S05]  /*d4f0*/  BSYNC B1 ;  /* 0x0000000000017941 */ /* 0x000fea0003800000 */
.L_x_216:
[----:B0-----:R-:W-:Y:S01]  /*d500*/  VIADD R0, R82, 0x60 ;  /* 0x0000006052007836 */ /* 0x001fe20000000000 */
[----:B--2-4-:R-:W0:Y:S04]  /*d510*/  SHFL.IDX PT, R80, R80, 0x3, 0x181f ;  /* 0x00781f0050507f89 */ /* 0x014e2800000e0000 */
[----:B------:R-:W-:Y:S01]  /*d520*/  ISETP.GE.AND P0, PT, R0, R79, PT ;  /* 0x0000004f0000720c */ /* 0x000fe20003f06270 */
[----:B------:R-:W2:-:S12]  /*d530*/  SHFL.IDX PT, R78, R78, 0x3, 0x181f ;  /* 0x00781f004e4e7f89 */ /* 0x000e9800000e0000 */
[----:B------:R-:W-:Y:S05]  /*d540*/  @P0 BRA `(.L_x_218) ;  /* 0x0000000c00f40947 */ /* 0x000fea0003800000 */
[----:B------:R-:W-:Y:S02]  /*d550*/  ULDC UR4, c[0x0][0xac8] ;  /* 0x0002b20000047ab9 */ /* 0x000fe40000000800 */
[----:B------:R-:W-:Y:S02]  /*d560*/  ISETP.GE.AND P3, PT, R17, UR4, PT ;  /* 0x0000000411007c0c */ /* 0x000fe4000bf66270 */
[----:B------:R-:W-:Y:S02]  /*d570*/  ISETP.GE.AND P4, PT, R23, UR4, PT ;  /* 0x0000000417007c0c */ /* 0x000fe4000bf86270 */
[----:B------:R-:W-:-:S09]  /*d580*/  ISETP.GE.AND P5, PT, R22, UR4, PT ;  /* 0x0000000416007c0c */ /* 0x000fd2000bfa6270 */
[-C--:B--2---:R-:W-:Y:S02]  /*d590*/  @!P3 LEA R2, P0, R17, R78.reuse, 0x1 ;  /* 0x0000004e1102b211 */ /* 0x084fe400078008ff */
[-C--:B------:R-:W-:Y:S02]  /*d5a0*/  @!P4 LEA R4, P1, R23, R78.reuse, 0x1 ;  /* 0x0000004e1704c211 */ /* 0x080fe400078208ff */
[C---:B------:R-:W-:Y:S02]  /*d5b0*/  @!P5 LEA R6, P2, R22.reuse, R78, 0x1 ;  /* 0x0000004e1606d211 */ /* 0x040fe400078408ff */
[-C--:B0-----:R-:W-:Y:S02]  /*d5c0*/  @!P3 LEA.HI.X R3, R17, R80.reuse, R85, 0x1, P0 ;  /* 0x000000501103b211 */ /* 0x081fe400000f0c55 */
[-C--:B------:R-:W-:Y:S02]  /*d5d0*/  @!P4 LEA.HI.X R5, R23, R80.reuse, R84, 0x1, P1 ;  /* 0x000000501705c211 */ /* 0x080fe400008f0c54 */
[----:B------:R-:W-:Y:S01]  /*d5e0*/  @!P5 LEA.HI.X R7, R22, R80, R83, 0x1, P2 ;  /* 0x000000501607d211 */ /* 0x000fe200010f0c53 */
[----:B------:R0:W-:Y:S01]  /*d5f0*/  @!P3 ST.E.128 desc[UR36][R2.64], R24 ;  /* 0x000000180200b985 */ /* 0x0001e2000c101d24 */
[----:B------:R-:W-:-:S03]  /*d600*/  ISETP.GE.AND P0, PT, R212, UR4, PT ;  /* 0x00000004d4007c0c */ /* 0x000fc6000bf06270 */
[----:B------:R0:W-:Y:S04]  /*d610*/  @!P4 ST.E.128 desc[UR36][R4.64], R40 ;  /* 0x000000280400c985 */ /* 0x0001e8000c101d24 */
[----:B------:R0:W-:Y:S06]  /*d620*/  @!P5 ST.E.128 desc[UR36][R6.64], R48 ;  /* 0x000000300600d985 */ /* 0x0001ec000c101d24 */
[----:B------:R-:W-:Y:S05]  /*d630*/  @P0 BRA `(.L_x_218) ;  /* 0x0000000c00b80947 */ /* 0x000fea0003800000 */
[----:B0-----:R-:W-:-:S04]  /*d640*/  LEA R2, P0, R212, R78, 0x1 ;  /* 0x0000004ed4027211 */ /* 0x001fc800078008ff */
[----:B------:R-:W-:-:S05]  /*d650*/  LEA.HI.X R3, R212, R80, R227, 0x1, P0 ;  /* 0x00000050d4037211 */ /* 0x000fca00000f0ce3 */
[----:B------:R0:W-:Y:S01]  /*d660*/  ST.E.128 desc[UR36][R2.64], R52 ;  /* 0x0000003402007985 */ /* 0x0001e2000c101d24 */
[----:B------:R-:W-:Y:S05]  /*d670*/  BRA `(.L_x_218) ;  /* 0x0000000c00a87947 */ /* 0x000fea0003800000 */
.L_x_210:
[----:B------:R-:W-:Y:S01]  /*d680*/  R2UR UR4, R215 ;  /* 0x00000000d70472ca */ /* 0x000fe200000e0000 */
[----:B------:R-:W-:Y:S01]  /*d690*/  ULDC.64 UR10, c[0x0][0xc00] ;  /* 0x00030000000a7ab9 */ /* 0x000fe20000000a00 */
[----:B------:R-:W-:Y:S01]  /*d6a0*/  R2UR UR8, R217 ;  /* 0x00000000d90872ca */ /* 0x000fe200000e0000 */
[----:B------:R-:W-:Y:S01]  /*d6b0*/  UISETP.NE.U32.AND UP0, UPT, UR10, URZ, UPT ;  /* 0x0000003f0a00728c */ /* 0x000fe2000bf05070 */
[----:B------:R-:W0:Y:S01]  /*d6c0*/  LDC R11, c[0x0][0xbe8] ;  /* 0x0002fa00ff0b7b82 */ /* 0x000e220000000800 */
[----:B------:R-:W-:Y:S02]  /*d6d0*/  R2UR UR13, R214 ;  /* 0x00000000d60d72ca */ /* 0x000fe400000e0000 */
[----:B------:R-:W-:-:S06]  /*d6e0*/  UISETP.NE.AND.EX UP0, UPT, UR11, URZ, UPT, UP0 ;  /* 0x0000003f0b00728c */ /* 0x000fcc000bf05300 */
[----:B------:R-:W-:Y:S01]  /*d6f0*/  USHF.L.U32 UR9, UR4, 0x2, URZ ;  /* 0x0000000204097899 */ /* 0x000fe2000800063f */
[----:B------:R-:W-:Y:S01]  /*d700*/  PLOP3.LUT P2, PT, PT, PT, UP0, 0x80, 0x0 ;  /* 0x000000000000781c */ /* 0x000fe20003f4f008 */
[----:B------:R-:W-:Y:S02]  /*d710*/  USHF.L.U64.HI UR12, UR4, 0x2, UR8 ;  /* 0x00000002040c7899 */ /* 0x000fe40008010208 */
[----:B------:R-:W-:-:S04]  /*d720*/  UIADD3 UR4, UP1, UR9, UR10, URZ ;  /* 0x0000000a09047290 */ /* 0x000fc8000ff3e03f */
[----:B------:R-:W-:Y:S02]  /*d730*/  UIADD3.X UR8, UR12, UR11, URZ, UP1, !UPT ;  /* 0x0000000b0c087290 */ /* 0x000fe40008ffe43f */
[----:B------:R-:W-:Y:S01]  /*d740*/  IMAD.U32 R2, RZ, RZ, UR4 ;  /* 0x00000004ff027e24 */ /* 0x000fe2000f8e00ff */
[----:B------:R-:W-:Y:S02]  /*d750*/  ULDC.64 UR10, c[0x0][0xc08] ;  /* 0x00030200000a7ab9 */ /* 0x000fe40000000a00 */
[----:B------:R-:W-:Y:S01]  /*d760*/  UISETP.NE.U32.AND UP1, UPT, UR10, URZ, UPT ;  /* 0x0000003f0a00728c */ /* 0x000fe2000bf25070 */
[----:B------:R-:W-:-:S03]  /*d770*/  IMAD.U32 R3, RZ, RZ, UR8 ;  /* 0x00000008ff037e24 */ /* 0x000fc6000f8e00ff */
[----:B------:R-:W-:Y:S02]  /*d780*/  UISETP.NE.AND.EX UP1, UPT, UR11, URZ, UPT, UP1 ;  /* 0x0000003f0b00728c */ /* 0x000fe4000bf25310 */
[----:B------:R-:W2:Y:S01]  /*d790*/  @P2 LDG.E R6, desc[UR36][R2.64] ;  /* 0x0000002402062981 */ /* 0x000ea2000c1e1900 */
[----:B------:R-:W-:Y:S02]  /*d7a0*/  ULDC UR4, c[0x0][0xa88] ;  /* 0x0002a20000047ab9 */ /* 0x000fe40000000800 */
[----:B------:R-:W-:Y:S01]  /*d7b0*/  IMAD.U32 R0, RZ, RZ, UR4 ;  /* 0x00000004ff007e24 */ /* 0x000fe2000f8e00ff */
[----:B------:R-:W-:-:S05]  /*d7c0*/  PLOP3.LUT P3, PT, PT, PT, UP1, 0x80, 0x0 ;  /* 0x000000000000781c */ /* 0x000fca0003f6f018 */
[----:B------:R-:W-:-:S04]  /*d7d0*/  @UP1 UIADD3 UR8, UP2, UR9, UR10, URZ ;  /* 0x0000000a09081290 */ /* 0x000fc8000ff5e03f */
[----:B------:R-:W-:Y:S02]  /*d7e0*/  @UP1 UIADD3.X UR9, UR12, UR11, URZ, UP2, !UPT ;  /* 0x0000000b0c091290 */ /* 0x000fe400097fe43f */
[----:B------:R-:W-:-:S04]  /*d7f0*/  IMAD.U32 R4, RZ, RZ, UR8 ;  /* 0x00000008ff047e24 */ /* 0x000fc8000f8e00ff */
[----:B------:R-:W-:-:S05]  /*d800*/  MOV R5, UR9 ;  /* 0x0000000900057c02 */ /* 0x000fca0008000f00 */
[----:B------:R1:W5:Y:S01]  /*d810*/  @P3 LDG.E R0, desc[UR36][R4.64] ;  /* 0x0000002404003981 */ /* 0x000362000c1e1900 */
[----:B0-----:R-:W-:Y:S01]  /*d820*/  ISETP.NE.AND P0, PT, R11, 0x1, PT ;  /* 0x000000010b00780c */ /* 0x001fe20003f05270 */
[----:B------:R-:W-:Y:S01]  /*d830*/  UMOV UR4, URZ ;  /* 0x0000003f00047c82 */ /* 0x000fe20008000000 */
[----:B------:R-:W-:Y:S01]  /*d840*/  USHF.R.S32.HI UR12, URZ, 0x1f, UR13 ;  /* 0x0000001f3f0c7899 */ /* 0x000fe2000801140d */
[----:B------:R-:W0:Y:S10]  /*d850*/  S2R R7, SR_TID.X ;  /* 0x0000000000077919 */ /* 0x000e340000002100 */
[----:B------:R-:W3:Y:S01]  /*d860*/  @P0 LDC R9, c[0x0][0xbec] ;  /* 0x0002fb00ff090b82 */ /* 0x000ee20000000800 */
[----:B0-----:R-:W-:-:S05]  /*d870*/  VIADD R7, R7, 0xffffff80 ;  /* 0xffffff8007077836 */ /* 0x001fca0000000000 */
[----:B------:R-:W-:Y:S02]  /*d880*/  ISETP.GE.AND P1, PT, R7, 0x80, PT ;  /* 0x000000800700780c */ /* 0x000fe40003f26270 */
[----:B--2---:R-:W-:-:S13]  /*d890*/  @P2 R2UR UR4, R6 ;  /* 0x00000000060422ca */ /* 0x004fda00000e0000 */
[----:B------:R-:W-:Y:S01]  /*d8a0*/  USHF.R.S32.HI UR11, URZ, 0x1f, UR4 ;  /* 0x0000001f3f0b7899 */ /* 0x000fe20008011404 */
[----:B-1-3--:R-:W-:Y:S11]  /*d8b0*/  @P3 BRA `(.L_x_219) ;  /* 0x0000000000103947 */ /* 0x00aff60003800000 */
[----:B------:R-:W-:Y:S05]  /*d8c0*/  @!P2 BRA `(.L_x_219) ;  /* 0x00000000000ca947 */ /* 0x000fea0003800000 */
[----:B------:R-:W2:Y:S04]  /*d8d0*/  LDG.E R5, desc[UR36][R2.64] ;  /* 0x0000002402057981 */ /* 0x000ea8000c1e1900 */
[----:B-----5:R-:W2:Y:S02]  /*d8e0*/  LDG.E R0, desc[UR36][R2.64+0x4] ;  /* 0x0000042402007981 */ /* 0x020ea4000c1e1900 */
[----:B--2---:R-:W-:-:S07]  /*d8f0*/  IMAD.IADD R0, R0, 0x1, -R5 ;  /* 0x0000000100007824 */ /* 0x004fce00078e0a05 */
.L_x_219:
[----:B------:R-:W-:Y:S01]  /*d900*/  R2UR UR9, R215 ;  /* 0x00000000d70972ca */ /* 0x000fe200000e0000 */
[----:B------:R-:W-:Y:S01]  /*d910*/  BSSY B1, `(.L_x_220) ;  /* 0x0000031000017945 */ /* 0x000fe20003800000 */
[----:B------:R-:W-:-:S11]  /*d920*/  R2UR UR8, R217 ;  /* 0x00000000d90872ca */ /* 0x000fd600000e0000 */
[----:B------:R-:W-:Y:S02]  /*d930*/  USEL UR13, UR9, URZ, !UP0 ;  /* 0x0000003f090d7287 */ /* 0x000fe4000c000000 */
[----:B------:R-:W-:Y:S01]  /*d940*/  USEL UR14, UR8, URZ, !UP0 ;  /* 0x0000003f080e7287 */ /* 0x000fe2000c000000 */
[----:B------:R-:W-:Y:S11]  /*d950*/  @P1 BRA `(.L_x_221) ;  /* 0x0000000000b01947 */ /* 0x000ff60003800000 */
[----:B------:R-:W0:Y:S01]  /*d960*/  S2R R3, SR_TID.X ;  /* 0x0000000000037919 */ /* 0x000e220000002100 */
[----:B------:R-:W1:Y:S01]  /*d970*/  LDC R7, c[0x0][0xbe8] ;  /* 0x0002fa00ff077b82 */ /* 0x000e620000000800 */
[----:B------:R-:W-:-:S13]  /*d980*/  R2UR UR8, R216 ;  /* 0x00000000d80872ca */ /* 0x000fda00000e0000 */
[----:B------:R-:W-:-:S04]  /*d990*/  IMAD.U32 R2, RZ, RZ, UR8 ;  /* 0x00000008ff027e24 */ /* 0x000fc8000f8e00ff */
[----:B0-----:R-:W-:Y:S02]  /*d9a0*/  IMAD R2, R2, 0x80, R3 ;  /* 0x0000008002027824 */ /* 0x001fe400078e0203 */
[----:B-1---5:R-:W-:Y:S02]  /*d9b0*/  IMAD R3, R0, R7, RZ ;  /* 0x0000000700037224 */ /* 0x022fe400078e02ff */
[----:B------:R-:W-:-:S05]  /*d9c0*/  VIADD R4, R2, 0xffffff80 ;  /* 0xffffff8002047836 */ /* 0x000fca0000000000 */
[----:B------:R-:W-:-:S13]  /*d9d0*/  ISETP.GE.AND P1, PT, R4, R3, PT ;  /* 0x000000030400720c */ /* 0x000fda0003f26270 */
[----:B------:R-:W-:Y:S05]  /*d9e0*/  @P1 BRA `(.L_x_221) ;  /* 0x00000000008c1947 */ /* 0x000fea0003800000 */
[----:B------:R-:W-:Y:S01]  /*d9f0*/  ISETP.NE.AND P1, PT, R7, 0x1, PT ;  /* 0x000000010700780c */ /* 0x000fe20003f25270 */
[----:B------:R-:W-:Y:S01]  /*da00*/  ULDC.64 UR16, c[0x0][0xb90] ;  /* 0x0002e40000107ab9 */ /* 0x000fe20000000a00 */
[----:B------:R-:W-:Y:S01]  /*da10*/  R2UR UR15, R214 ;  /* 0x00000000d60f72ca */ /* 0x000fe200000e0000 */
[----:B------:R-:W-:Y:S01]  /*da20*/  UIMAD UR10, UR12, UR16, URZ ;  /* 0x000000100c0a72a4 */ /* 0x000fe2000f8e023f */
[----:B------:R-:W-:Y:S01]  /*da30*/  MOV R2, R4 ;  /* 0x0000000400027202 */ /* 0x000fe20000000f00 */
[----:B------:R-:W-:Y:S01]  /*da40*/  UMOV UR8, UR4 ;  /* 0x0000000400087c82 */ /* 0x000fe20008000000 */
[----:B------:R-:W-:-:S07]  /*da50*/  UMOV UR9, UR11 ;  /* 0x0000000b00097c82 */ /* 0x000fce0008000000 */
[----:B------:R-:W0:Y:S02]  /*da60*/  @P1 LDC R3, c[0x0][0xbec] ;  /* 0x0002fb00ff031b82 */ /* 0x000e240000000800 */
[----:B------:R-:W-:Y:S02]  /*da70*/  UIMAD.WIDE.U32 UR8, UR15, UR16, UR8 ;  /* 0x000000100f0872a5 */ /* 0x000fe4000f8e0008 */
[----:B------:R-:W-:-:S03]  /*da80*/  UIMAD UR10, UR15, UR17, UR10 ;  /* 0x000000110f0a72a4 */ /* 0x000fc6000f8e020a */
[----:B------:R-:W-:Y:S01]  /*da90*/  ULDC.64 UR16, c[0x0][0xb98] ;  /* 0x0002e60000107ab9 */ /* 0x000fe20000000a00 */
[----:B------:R-:W1:Y:S01]  /*daa0*/  @P1 LDC R6, c[0x0][0xbf0] ;  /* 0x0002fc00ff061b82 */ /* 0x000e620000000800 */
[----:B------:R-:W-:Y:S02]  /*dab0*/  UIADD3 UR9, UR9, UR10, URZ ;  /* 0x0000000a09097290 */ /* 0x000fe4000fffe03f */
[----:B------:R-:W-:Y:S02]  /*dac0*/  UIMAD UR10, UR14, UR16, URZ ;  /* 0x000000100e0a72a4 */ /* 0x000fe4000f8e023f */
[----:B------:R-:W-:Y:S02]  /*dad0*/  UIMAD.WIDE.U32 UR8, UR13, UR16, UR8 ;  /* 0x000000100d0872a5 */ /* 0x000fe4000f8e0008 */
[----:B------:R-:W-:-:S03]  /*dae0*/  UIMAD UR10, UR13, UR17, UR10 ;  /* 0x000000110d0a72a4 */ /* 0x000fc6000f8e020a */
[----:B------:R-:W-:Y:S01]  /*daf0*/  ULDC.64 UR16, c[0x0][0xb88] ;  /* 0x0002e20000107ab9 */ /* 0x000fe20000000a00 */
[----:B0-----:R-:W-:-:S05]  /*db00*/  @P1 IMAD.HI.U32 R3, R4, R3, RZ ;  /* 0x0000000304031227 */ /* 0x001fca00078e00ff */
[----:B-1----:R-:W-:Y:S01]  /*db10*/  @P1 SHF.R.U32.HI R2, RZ, R6, R3 ;  /* 0x00000006ff021219 */ /* 0x002fe20000011603 */
[----:B------:R-:W-:-:S03]  /*db20*/  IMAD.U32 R6, RZ, RZ, UR10 ;  /* 0x0000000aff067e24 */ /* 0x000fc6000f8e00ff */
[--C-:B------:R-:W-:Y:S01]  /*db30*/  SHF.R.S32.HI R3, RZ, 0x1f, R2.reuse ;  /* 0x0000001fff037819 */ /* 0x100fe20000011402 */
[----:B------:R-:W-:Y:S01]  /*db40*/  IMAD.MOV R5, RZ, RZ, -R2 ;  /* 0x000000ffff057224 */ /* 0x000fe200078e0a02 */
[----:B------:R-:W-:-:S03]  /*db50*/  IADD3 R2, P1, R2, UR8, RZ ;  /* 0x0000000802027c10 */ /* 0x000fc6000ff3e0ff */
[----:B------:R-:W-:Y:S01]  /*db60*/  IMAD R5, R7, R5, R4 ;  /* 0x0000000507057224 */ /* 0x000fe200078e0204 */
[----:B------:R-:W-:Y:S01]  /*db70*/  IADD3.X R3, R3, UR9, R6, P1, !PT ;  /* 0x0000000903037c10 */ /* 0x000fe20008ffe406 */
[----:B------:R-:W-:-:S03]  /*db80*/  ULDC.64 UR8, c[0x0][0xb50] ;  /* 0x0002d40000087ab9 */ /* 0x000fc60000000a00 */
[----:B------:R-:W-:Y:S01]  /*db90*/  SHF.R.S32.HI R4, RZ, 0x1f, R5 ;  /* 0x0000001fff047819 */ /* 0x000fe20000011405 */
[----:B------:R-:W-:-:S04]  /*dba0*/  IMAD.WIDE.U32 R2, R5, UR16, R2 ;  /* 0x0000001005027c25 */ /* 0x000fc8000f8e0002 */
[----:B------:R-:W-:-:S04]  /*dbb0*/  IMAD R4, R4, UR16, RZ ;  /* 0x0000001004047c24 */ /* 0x000fc8000f8e02ff */
[----:B------:R-:W-:Y:S01]  /*dbc0*/  IMAD R7, R5, UR17, R4 ;  /* 0x0000001105077c24 */ /* 0x000fe2000f8e0204 */
[----:B------:R-:W-:-:S03]  /*dbd0*/  LEA R4, P1, R2, UR8, 0x2 ;  /* 0x0000000802047c11 */ /* 0x000fc6000f8210ff */
[----:B------:R-:W-:-:S05]  /*dbe0*/  IMAD.IADD R3, R3, 0x1, R7 ;  /* 0x0000000103037824 */ /* 0x000fca00078e0207 */
[----:B------:R-:W-:Y:S01]  /*dbf0*/  LEA.HI.X R5, R2, UR9, R3, 0x2, P1 ;  /* 0x0000000902057c11 */ /* 0x000fe200088f1403 */
[----:B------:R-:W-:-:S05]  /*dc00*/  IMAD.MOV.U32 R3, RZ, RZ, -0x800000 ;  /* 0xff800000ff037424 */ /* 0x000fca00078e00ff */
[----:B------:R0:W-:Y:S02]  /*dc10*/  STG.E desc[UR36][R4.64], R3 ;  /* 0x0000000304007986 */ /* 0x0001e4000c101924 */
.L_x_221:
[----:B------:R-:W-:Y:S05]  /*dc20*/  BSYNC B1 ;  /* 0x0000000000017941 */ /* 0x000fea0003800000 */
.L_x_220:
[----:B------:R-:W-:Y:S01]  /*dc30*/  R2UR UR15, R216 ;  /* 0x00000000d80f72ca */ /* 0x000fe200000e0000 */
[----:B0-----:R-:W0:Y:S01]  /*dc40*/  @P0 LDC R3, c[0x0][0xbf0] ;  /* 0x0002fc00ff030b82 */ /* 0x001e220000000800 */
[----:B------:R-:W-:Y:S01]  /*dc50*/  ULDC.64 UR16, c[0x0][0xaa0] ;  /* 0x0002a80000107ab9 */ /* 0x000fe20000000a00 */
[----:B------:R-:W-:Y:S01]  /*dc60*/  R2UR UR18, R214 ;  /* 0x00000000d61272ca */ /* 0x000fe200000e0000 */
[----:B------:R-:W-:Y:S01]  /*dc70*/  UIMAD UR10, UR11, UR16, URZ ;  /* 0x000000100b0a72a4 */ /* 0x000fe2000f8e023f */
[----:B------:R-:W-:Y:S01]  /*dc80*/  IMAD R2, R213, 0x20, R218 ;  /* 0x00000020d5027824 */ /* 0x000fe200078e02da */
[----:B------:R-:W-:Y:S01]  /*dc90*/  UIMAD.WIDE.U32 UR8, UR4, UR16, URZ ;  /* 0x00000010040872a5 */ /* 0x000fe2000f8e003f */
[----:B------:R-:W-:Y:S01]  /*dca0*/  BSSY B1, `(.L_x_222) ;  /* 0x0000045000017945 */ /* 0x000fe20003800000 */
[----:B------:R-:W-:Y:S01]  /*dcb0*/  UIMAD UR10, UR4, UR17, UR10 ;  /* 0x00000011040a72a4 */ /* 0x000fe2000f8e020a */
[----:B------:R-:W-:Y:S02]  /*dcc0*/  SHF.R.S32.HI R18, RZ, 0x1f, R22 ;  /* 0x0000001fff127819 */ /* 0x000fe40000011416 */
[----:B------:R-:W-:Y:S01]  /*dcd0*/  ULDC.64 UR16, c[0x0][0xae8] ;  /* 0x0002ba0000107ab9 */ /* 0x000fe20000000a00 */
[----:B------:R-:W-:Y:S01]  /*dce0*/  UIADD3 UR9, UR9, UR10, URZ ;  /* 0x0000000a09097290 */ /* 0x000fe2000fffe03f */
[----:B------:R-:W-:Y:S01]  /*dcf0*/  MOV R5, UR15 ;  /* 0x0000000f00057c02 */ /* 0x000fe20008000f00 */
[----:B------:R-:W-:Y:S01]  /*dd00*/  UIMAD UR4, UR12, UR16, URZ ;  /* 0x000000100c0472a4 */ /* 0x000fe2000f8e023f */
[----:B------:R-:W-:Y:S01]  /*dd10*/  SHF.R.S32.HI R19, RZ, 0x1f, R23 ;  /* 0x0000001fff137819 */ /* 0x000fe20000011417 */
[----:B------:R-:W-:Y:S01]  /*dd20*/  UIMAD.WIDE.U32 UR8, UR18, UR16, UR8 ;  /* 0x00000010120872a5 */ /* 0x000fe2000f8e0008 */
[----:B------:R-:W-:Y:S01]  /*dd30*/  SHF.R.S32.HI R20, RZ, 0x1f, R17 ;  /* 0x0000001fff147819 */ /* 0x000fe20000011411 */
[----:B------:R-:W-:Y:S01]  /*dd40*/  IMAD R6, R5, 0x80, R2 ;  /* 0x0000008005067824 */ /* 0x000fe200078e0202 */
[----:B------:R-:W-:Y:S01]  /*dd50*/  UIMAD UR4, UR18, UR17, UR4 ;  /* 0x00000011120472a4 */ /* 0x000fe2000f8e0204 */
[----:B------:R-:W-:-:S02]  /*dd60*/  ULDC.64 UR10, c[0x0][0xaf0] ;  /* 0x0002bc00000a7ab9 */ /* 0x000fc40000000a00 */
[----:B------:R-:W-:Y:S01]  /*dd70*/  @P0 IMAD.HI.U32 R2, R6, R9, RZ ;  /* 0x0000000906020227 */ /* 0x000fe200078e00ff */
[----:B------:R-:W-:Y:S02]  /*dd80*/  UIADD3 UR9, UR9, UR4, URZ ;  /* 0x0000000409097290 */ /* 0x000fe4000fffe03f */
[----:B------:R-:W-:Y:S01]  /*dd90*/  UIMAD UR4, UR14, UR10, URZ ;  /* 0x0000000a0e0472a4 */ /* 0x000fe2000f8e023f */
[----:B------:R-:W-:Y:S01]  /*dda0*/  IMAD.MOV.U32 R5, RZ, RZ, R6 ;  /* 0x000000ffff057224 */ /* 0x000fe200078e0006 */
[----:B0-----:R-:W-:Y:S01]  /*ddb0*/  @P0 SHF.R.U32.HI R5, RZ, R3, R2 ;  /* 0x00000003ff050219 */ /* 0x001fe20000011602 */
[----:B------:R-:W-:Y:S02]  /*ddc0*/  UIMAD.WIDE.U32 UR8, UR13, UR10, UR8 ;  /* 0x0000000a0d0872a5 */ /* 0x000fe4000f8e0008 */
[----:B------:R-:W-:Y:S01]  /*ddd0*/  UIMAD UR4, UR13, UR11, UR4 ;  /* 0x0000000b0d0472a4 */ /* 0x000fe2000f8e0204 */
[--C-:B------:R-:W-:Y:S01]  /*dde0*/  SHF.R.S32.HI R2, RZ, 0x1f, R5.reuse ;  /* 0x0000001fff027819 */ /* 0x100fe20000011405 */
[----:B------:R-:W-:Y:S01]  /*ddf0*/  IMAD.MOV R7, RZ, RZ, -R5 ;  /* 0x000000ffff077224 */ /* 0x000fe200078e0a05 */
[----:B------:R-:W-:Y:S01]  /*de00*/  ULDC.64 UR10, c[0x0][0xae0] ;  /* 0x0002b800000a7ab9 */ /* 0x000fe20000000a00 */
[----:B------:R-:W-:-:S02]  /*de10*/  UIADD3 UR4, UR9, UR4, URZ ;  /* 0x0000000409047290 */ /* 0x000fc4000fffe03f */
[----:B------:R-:W-:Y:S02]  /*de20*/  IMAD.U32 R3, RZ, RZ, UR9 ;  /* 0x00000009ff037e24 */ /* 0x000fe4000f8e00ff */
[----:B------:R-:W-:Y:S02]  /*de30*/  IMAD R4, R2, UR10, RZ ;  /* 0x0000000a02047c24 */ /* 0x000fe4000f8e02ff */
[----:B------:R-:W-:Y:S01]  /*de40*/  IMAD R7, R11, R7, R6 ;  /* 0x000000070b077224 */ /* 0x000fe200078e0206 */
[----:B------:R-:W-:Y:S01]  /*de50*/  MOV R3, UR4 ;  /* 0x0000000400037c02 */ /* 0x000fe20008000f00 */
[----:B------:R-:W-:Y:S01]  /*de60*/  IMAD.U32 R2, RZ, RZ, UR8 ;  /* 0x00000008ff027e24 */ /* 0x000fe2000f8e00ff */
[----:B------:R-:W-:Y:S01]  /*de70*/  ULDC.64 UR8, c[0x0][0xad8] ;  /* 0x0002b60000087ab9 */ /* 0x000fe20000000a00 */
[C---:B------:R-:W-:Y:S01]  /*de80*/  IMAD R9, R5.reuse, UR11, R4 ;  /* 0x0000000b05097c24 */ /* 0x040fe2000f8e0204 */
[----:B------:R-:W-:Y:S01]  /*de90*/  SHF.R.S32.HI R4, RZ, 0x1f, R7 ;  /* 0x0000001fff047819 */ /* 0x000fe20000011407 */
[----:B------:R-:W-:-:S04]  /*dea0*/  IMAD.WIDE.U32 R2, R5, UR10, R2 ;  /* 0x0000000a05027c25 */ /* 0x000fc8000f8e0002 */
[----:B------:R-:W-:Y:S02]  /*deb0*/  IMAD.U32 R5, RZ, RZ, UR15 ;  /* 0x0000000fff057e24 */ /* 0x000fe4000f8e00ff */
[----:B------:R-:W-:Y:S02]  /*dec0*/  IMAD.IADD R3, R3, 0x1, R9 ;  /* 0x0000000103037824 */ /* 0x000fe400078e0209 */
[----:B------:R-:W-:Y:S02]  /*ded0*/  IMAD R4, R4, UR8, RZ ;  /* 0x0000000804047c24 */ /* 0x000fe4000f8e02ff */
[----:B------:R-:W-:Y:S02]  /*dee0*/  IMAD R8, R5, 0x80, R218 ;  /* 0x0000008005087824 */ /* 0x000fe400078e02da */
[----:B-----5:R-:W-:Y:S02]  /*def0*/  IMAD R11, R0, R11, RZ ;  /* 0x0000000b000b7224 */ /* 0x020fe400078e02ff */
[----:B------:R-:W-:-:S02]  /*df00*/  IMAD R5, R7, UR9, R4 ;  /* 0x0000000907057c24 */ /* 0x000fc4000f8e0204 */
[----:B------:R-:W-:Y:S01]  /*df10*/  IMAD.WIDE.U32 R2, R7, UR8, R2 ;  /* 0x0000000807027c25 */ /* 0x000fe2000f8e0002 */
[C---:B------:R-:W-:Y:S01]  /*df20*/  ISETP.GE.AND P2, PT, R8.reuse, R11, PT ;  /* 0x0000000b0800720c */ /* 0x040fe20003f46270 */
[----:B------:R-:W-:Y:S02]  /*df30*/  ULDC.64 UR8, c[0x0][0xa80] ;  /* 0x0002a00000087ab9 */ /* 0x000fe40000000a00 */
[----:B------:R-:W-:Y:S01]  /*df40*/  VIADD R0, R8, 0x20 ;  /* 0x0000002008007836 */ /* 0x000fe20000000000 */
[----:B------:R-:W-:Y:S02]  /*df50*/  IADD3 R3, R3, R5, RZ ;  /* 0x0000000503037210 */ /* 0x000fe40007ffe0ff */
[----:B------:R-:W-:Y:S02]  /*df60*/  LEA R4, P3, R2, UR8, 0x1 ;  /* 0x0000000802047c11 */ /* 0x000fe4000f8608ff */
[----:B------:R-:W-:Y:S01]  /*df70*/  ISETP.GE.AND P1, PT, R0, R11, PT ;  /* 0x0000000b0000720c */ /* 0x000fe20003f26270 */
[----:B------:R-:W-:Y:S01]  /*df80*/  VIADD R0, R8, 0x40 ;  /* 0x0000004008007836 */ /* 0x000fe20000000000 */
[----:B------:R-:W-:-:S02]  /*df90*/  LEA.HI.X R5, R2, UR9, R3, 0x1, P3 ;  /* 0x0000000902057c11 */ /* 0x000fc400098f0c03 */
[----:B------:R0:W1:Y:S02]  /*dfa0*/  SHFL.IDX PT, R2, R4, RZ, 0x181f ;  /* 0x00181fff04027589 */ /* 0x00006400000e0000 */
[----:B------:R-:W-:Y:S02]  /*dfb0*/  ISETP.GE.AND P0, PT, R0, R11, PT ;  /* 0x0000000b0000720c */ /* 0x000fe40003f06270 */
[----:B------:R0:W2:Y:S01]  /*dfc0*/  SHFL.IDX PT, R0, R5, RZ, 0x181f ;  /* 0x00181fff05007589 */ /* 0x0000a200000e0000 */
[----:B------:R-:W-:Y:S10]  /*dfd0*/  @P2 BRA `(.L_x_223) ;  /* 0x0000000000442947 */ /* 0x000ff40003800000 */
        /* <DEDUP_REMOVED lines=8> */
[----:B------:R3:W-:Y:S01]  /*e060*/  @!P5 ST.E.128 desc[UR36][R6.64], RZ ;  /* 0x000000ff0600d985 */ /* 0x0007e2000c101d24 */
[----:B------:R-:W-:Y:S02]  /*e070*/  @!P4 LEA.HI.X R13, R23, R0, R19, 0x1, P6 ;  /* 0x00000000170dc211 */ /* 0x000fe400030f0c13 */
[----:B------:R-:W-:-:S03]  /*e080*/  @!P3 LEA R14, P6, R22, R2, 0x1 ;  /* 0x00000002160eb211 */ /* 0x000fc600078c08ff */
[----:B------:R3:W-:Y:S01]  /*e090*/  @!P4 ST.E.128 desc[UR36][R12.64], RZ ;  /* 0x000000ff0c00c985 */ /* 0x0007e2000c101d24 */
[----:B------:R-:W-:Y:S02]  /*e0a0*/  @!P3 LEA.HI.X R15, R22, R0, R18, 0x1, P6 ;  /* 0x00000000160fb211 */ /* 0x000fe400030f0c12 */
[----:B------:R-:W-:-:S03]  /*e0b0*/  @!P2 LEA R2, P6, R212, R2, 0x1 ;  /* 0x00000002d402a211 */ /* 0x000fc600078c08ff */
[----:B------:R3:W-:Y:S01]  /*e0c0*/  @!P3 ST.E.128 desc[UR36][R14.64], RZ ;  /* 0x000000ff0e00b985 */ /* 0x0007e2000c101d24 */
[----:B------:R-:W-:-:S05]  /*e0d0*/  @!P2 LEA.HI.X R3, R212, R0, R227, 0x1, P6 ;  /* 0x00000000d403a211 */ /* 0x000fca00030f0ce3 */
[----:B------:R3:W-:Y:S04]  /*e0e0*/  @!P2 ST.E.128 desc[UR36][R2.64], RZ ;  /* 0x000000ff0200a985 */ /* 0x0007e8000c101d24 */
.L_x_223:
[----:B------:R-:W-:Y:S05]  /*e0f0*/  BSYNC B1 ;  /* 0x0000000000017941 */ /* 0x000fea0003800000 */
.L_x_222:
[----:B--2---:R2:W4:Y:S01]  /*e100*/  SHFL.IDX PT, R0, R5, 0x1, 0x181f ;  /* 0x00381f0005007f89 */ /* 0x00452200000e0000 */
[----:B------:R-:W-:Y:S03]  /*e110*/  BSSY B1, `(.L_x_224) ;  /* 0x0000014000017945 */ /* 0x000fe60003800000 */
[----:B-1-3--:R2:W1:Y:S01]  /*e120*/  SHFL.IDX PT, R2, R4, 0x1, 0x181f ;  /* 0x00381f0004027f89 */ /* 0x00a46200000e0000 */
[----:B------:R-:W-:Y:S05]  /*e130*/  @P1 BRA `(.L_x_225) ;  /* 0x0000000000441947 */ /* 0x000fea0003800000 */
[----:B------:R-:W-:Y:S02]  /*e140*/  ULDC UR4, c[0x0][0xac8] ;  /* 0x0002b20000047ab9 */ /* 0x000fe40000000800 */
[----:B------:R-:W-:Y:S02]  /*e150*/  ISETP.GE.AND P4, PT, R17, UR4, PT ;  /* 0x0000000411007c0c */ /* 0x000fe4000bf86270 */
[----:B------:R-:W-:Y:S02]  /*e160*/  ISETP.GE.AND P3, PT, R23, UR4, PT ;  /* 0x0000000417007c0c */ /* 0x000fe4000bf66270 */
[----:B------:R-:W-:Y:S02]  /*e170*/  ISETP.GE.AND P2, PT, R22, UR4, PT ;  /* 0x0000000416007c0c */ /* 0x000fe4000bf46270 */
[----:B------:R-:W-:-:S07]  /*e180*/  ISETP.GE.AND P1, PT, R212, UR4, PT ;  /* 0x00000004d4007c0c */ /* 0x000fce000bf26270 */
[-C--:B-1----:R-:W-:Y:S02]  /*e190*/  @!P4 LEA R6, P6, R17, R2.reuse, 0x1 ;  /* 0x000000021106c211 */ /* 0x082fe400078c08ff */
[----:B------:R-:W-:Y:S02]  /*e1a0*/  @!P3 LEA R12, P5, R23, R2, 0x1 ;  /* 0x00000002170cb211 */ /* 0x000fe400078a08ff */
[----:B----4-:R-:W-:Y:S02]  /*e1b0*/  @!P4 LEA.HI.X R7, R17, R0, R20, 0x1, P6 ;  /* 0x000000001107c211 */ /* 0x010fe400030f0c14 */
[----:B------:R-:W-:Y:S02]  /*e1c0*/  @!P2 LEA R14, P6, R22, R2, 0x1 ;  /* 0x00000002160ea211 */ /* 0x000fe400078c08ff */
[----:B------:R-:W-:Y:S01]  /*e1d0*/  @!P3 LEA.HI.X R13, R23, R0, R19, 0x1, P5 ;  /* 0x00000000170db211 */ /* 0x000fe200028f0c13 */
[----:B------:R3:W-:Y:S01]  /*e1e0*/  @!P4 ST.E.128 desc[UR36][R6.64], RZ ;  /* 0x000000ff0600c985 */ /* 0x0007e2000c101d24 */
[----:B------:R-:W-:-:S02]  /*e1f0*/  @!P1 LEA R2, P5, R212, R2, 0x1 ;  /* 0x00000002d4029211 */ /* 0x000fc400078a08ff */
[-C--:B------:R-:W-:Y:S01]  /*e200*/  @!P2 LEA.HI.X R15, R22, R0.reuse, R18, 0x1, P6 ;  /* 0x00000000160fa211 */ /* 0x080fe200030f0c12 */
[----:B------:R3:W-:Y:S01]  /*e210*/  @!P3 ST.E.128 desc[UR36][R12.64], RZ ;  /* 0x000000ff0c00b985 */ /* 0x0007e2000c101d24 */
[----:B------:R-:W-:-:S03]  /*e220*/  @!P1 LEA.HI.X R3, R212, R0, R227, 0x1, P5 ;  /* 0x00000000d4039211 */ /* 0x000fc600028f0ce3 */
[----:B------:R3:W-:Y:S04]  /*e230*/  @!P2 ST.E.128 desc[UR36][R14.64], RZ ;  /* 0x000000ff0e00a985 */ /* 0x0007e8000c101d24 */
[----:B------:R3:W-:Y:S02]  /*e240*/  @!P1 ST.E.128 desc[UR36][R2.64], RZ ;  /* 0x000000ff02009985 */ /* 0x0007e4000c101d24 */
.L_x_225:
[----:B------:R-:W-:Y:S05]  /*e250*/  BSYNC B1 ;  /* 0x0000000000017941 */ /* 0x000fea0003800000 */
.L_x_224:
[----:B----4-:R4:W0:Y:S01]  /*e260*/  SHFL.IDX PT, R0, R5, 0x2, 0x181f ;  /* 0x00581f0005007f89 */ /* 0x01082200000e0000 */
        /* <DEDUP_REMOVED lines=9> */
[-C--:B------:R-:W-:Y:S02]  /*e300*/  @!P2 LEA R12, P5, R23, R2.reuse, 0x1 ;  /* 0x00000002170ca211 */ /* 0x080fe400078a08ff */
[----:B------:R-:W-:Y:S02]  /*e310*/  @!P1 LEA R14, P4, R22, R2, 0x1 ;  /* 0x00000002160e9211 */ /* 0x000fe400078808ff */
[----:B0-----:R-:W-:Y:S02]  /*e320*/  @!P3 LEA.HI.X R7, R17, R0, R20, 0x1, P6 ;  /* 0x000000001107b211 */ /* 0x001fe400030f0c14 */
[----:B------:R-:W-:Y:S02]  /*e330*/  @!P0 LEA R2, P6, R212, R2, 0x1 ;  /* 0x00000002d4028211 */ /* 0x000fe400078c08ff */
[-C--:B------:R-:W-:Y:S01]  /*e340*/  @!P2 LEA.HI.X R13, R23, R0.reuse, R19, 0x1, P5 ;  /* 0x00000000170da211 */ /* 0x080fe200028f0c13 */
[----:B------:R3:W-:Y:S01]  /*e350*/  @!P3 ST.E.128 desc[UR36][R6.64], RZ ;  /* 0x000000ff0600b985 */ /* 0x0007e2000c101d24 */
[----:B------:R-:W-:-:S02]  /*e360*/  @!P1 LEA.HI.X R15, R22, R0, R18, 0x1, P4 ;  /* 0x00000000160f9211 */ /* 0x000fc400020f0c12 */
[----:B------:R-:W-:Y:S01]  /*e370*/  @!P0 LEA.HI.X R3, R212, R0, R227, 0x1, P6 ;  /* 0x00000000d4038211 */ /* 0x000fe200030f0ce3 */
[----:B------:R3:W-:Y:S04]  /*e380*/  @!P2 ST.E.128 desc[UR36][R12.64], RZ ;  /* 0x000000ff0c00a985 */ /* 0x0007e8000c101d24 */
[----:B------:R3:W-:Y:S04]  /*e390*/  @!P1 ST.E.128 desc[UR36][R14.64], RZ ;  /* 0x000000ff0e009985 */ /* 0x0007e8000c101d24 */
[----:B------:R3:W-:Y:S02]  /*e3a0*/  @!P0 ST.E.128 desc[UR36][R2.64], RZ ;  /* 0x000000ff02008985 */ /* 0x0007e4000c101d24 */
.L_x_227:
[----:B------:R-:W-:Y:S05]  /*e3b0*/  BSYNC B1 ;  /* 0x0000000000017941 */ /* 0x000fea0003800000 */
.L_x_226:
[----:B0-----:R-:W-:Y:S01]  /*e3c0*/  VIADD R0, R8, 0x60 ;  /* 0x0000006008007836 */ /* 0x001fe20000000000 */
[----:B---3--:R0:W3:Y:S04]  /*e3d0*/  SHFL.IDX PT, R6, R5, 0x3, 0x181f ;  /* 0x00781f0005067f89 */ /* 0x0080e800000e0000 */
[----:B------:R-:W-:Y:S01]  /*e3e0*/  ISETP.GE.AND P0, PT, R0, R11, PT ;  /* 0x0000000b0000720c */ /* 0x000fe20003f06270 */
[----:B-1----:R0:W1:-:S12]  /*e3f0*/  SHFL.IDX PT, R2, R4, 0x3, 0x181f ;  /* 0x00781f0004027f89 */ /* 0x00205800000e0000 */
[----:B0-----:R-:W-:Y:S05]  /*e400*/  @P0 BRA `(.L_x_218) ;  /* 0x0000000000440947 */ /* 0x001fea0003800000 */
[----:B------:R-:W-:Y:S02]  /*e410*/  ULDC UR4, c[0x0][0xac8] ;  /* 0x0002b20000047ab9 */ /* 0x000fe40000000800 */
[----:B------:R-:W-:Y:S02]  /*e420*/  ISETP.GE.AND P3, PT, R17, UR4, PT ;  /* 0x0000000411007c0c */ /* 0x000fe4000bf66270 */
[----:B------:R-:W-:Y:S02]  /*e430*/  ISETP.GE.AND P2, PT, R23, UR4, PT ;  /* 0x0000000417007c0c */ /* 0x000fe4000bf46270 */
[----:B------:R-:W-:Y:S02]  /*e440*/  ISETP.GE.AND P1, PT, R22, UR4, PT ;  /* 0x0000000416007c0c */ /* 0x000fe4000bf26270 */
[----:B------:R-:W-:-:S07]  /*e450*/  ISETP.GE.AND P0, PT, R212, UR4, PT ;  /* 0x00000004d4007c0c */ /* 0x000fce000bf06270 */
[-C--:B-12-4-:R-:W-:Y:S02]  /*e460*/  @!P3 LEA R4, P6, R17, R2.reuse, 0x1 ;  /* 0x000000021104b211 */ /* 0x096fe400078c08ff */
[-C--:B------:R-:W-:Y:S02]  /*e470*/  @!P2 LEA R8, P5, R23, R2.reuse, 0x1 ;  /* 0x000000021708a211 */ /* 0x080fe400078a08ff */
[----:B------:R-:W-:Y:S02]  /*e480*/  @!P1 LEA R10, P4, R22, R2, 0x1 ;  /* 0x00000002160a9211 */ /* 0x000fe400078808ff */
[----:B---3--:R-:W-:Y:S02]  /*e490*/  @!P3 LEA.HI.X R5, R17, R6, R20, 0x1, P6 ;  /* 0x000000061105b211 */ /* 0x008fe400030f0c14 */
        /* <DEDUP_REMOVED lines=8> */
.L_x_218:
[----:B------:R-:W-:Y:S05]  /*e520*/  BSYNC B0 ;  /* 0x0000000000007941 */ /* 0x000fea0003800000 */
.L_x_209:
[----:B------:R-:W-:Y:S02]  /*e530*/  ULDC UR4, c[0x0][0xc3c] ;  /* 0x00030f0000047ab9 */ /* 0x000fe40000000800 */
[----:B------:R-:W-:-:S06]  /*e540*/  UISETP.GE.AND UP0, UPT, UR7, UR4, UPT ;  /* 0x000000040700728c */ /* 0x000fcc000bf06270 */
[----:B------:R-:W-:-:S13]  /*e550*/  PLOP3.LUT P0, PT, PT, PT, UP0, 0x80, 0x0 ;  /* 0x000000000000781c */ /* 0x000fda0003f0f008 */
[----:B------:R-:W-:Y:S05]  /*e560*/  @!P0 BRA `(.L_x_228) ;  /* 0xffffff2800188947 */ /* 0x000fea000383ffff */
[----:B------:R-:W-:Y:S05]  /*e570*/  EXIT ;  /* 0x000000000000794d */ /* 0x000fea0003800000 */
.L_x_181:
[----:B------:R-:W-:-:S08]  /*e580*/  NOP ;  /* 0x0000000000007918 */ /* 0x000fd00000000000 */
[----:B0-----:R-:W0:-:S00]  /*e590*/  USETMAXREG.DEALLOC.CTAPOOL 0x28 ;  /* 0x00000028000079c8 */ /* 0x001e0000080e0500 */
[----:B0-----:R-:W-:Y:S02]  /*e5a0*/  LOP3.LUT R0, R0, 0x3, RZ, 0xc0, !PT ;  /* 0x0000000300007812 */ /* 0x001fe400078ec0ff */
[----:B------:R-:W-:-:S04]  /*e5b0*/  LOP3.LUT R23, R23, 0xfffffeff, RZ, 0xc0, !PT ;  /* 0xfffffeff17177812 */ /* 0x000fc800078ec0ff */
[----:B------:R-:W0:Y:S02]  /*e5c0*/  SHFL.IDX PT, R0, R0, RZ, 0x1f ;  /* 0x00001fff00007589 */ /* 0x000e2400000e0000 */
[----:B0-----:R-:W-:Y:S01]  /*e5d0*/  ISETP.NE.AND P0, PT, R0, RZ, PT ;  /* 0x000000ff0000720c */ /* 0x001fe20003f05270 */
[----:B------:R-:W-:-:S12]  /*e5e0*/  IMAD.MOV.U32 R0, RZ, RZ, RZ ;  /* 0x000000ffff007224 */ /* 0x000fd800078e00ff */
[----:B------:R-:W-:Y:S01]  /*e5f0*/  @P0 LOP3.LUT R23, R23, 0x100, RZ, 0xfc, !PT ;  /* 0x0000010017170812 */ /* 0x000fe200078efcff */
[----:B------:R-:W-:Y:S06]  /*e600*/  @!P0 BRA `(.L_x_229) ;  /* 0x00000000001c8947 */ /* 0x000fec0003800000 */
[----:B------:R-:W0:Y:S08]  /*e610*/  S2UR UR5, SR_CgaCtaId ;  /* 0x00000000000579c3 */ /* 0x000e300000008800 */
[----:B------:R-:W-:Y:S06]  /*e620*/  BAR.SYNC.DEFER_BLOCKING 0x5, 0x180 ;  /* 0x0146000000007b1d */ /* 0x000fec0000010000 */
[----:B------:R-:W-:-:S02]  /*e630*/  UMOV UR4, 0x400 ;  /* 0x0000040000047882 */ /* 0x000fc40000000000 */
[----:B0-----:R-:W-:-:S09]  /*e640*/  ULEA UR4, UR5, UR4, 0x18 ;  /* 0x0000000405047291 */ /* 0x001fd2000f8ec03f */
[----:B------:R-:W1:Y:S01]  /*e650*/  LDS.128 R16, [UR4+0x388d0] ;  /* 0x0388d004ff107984 */ /* 0x000e620008000c00 */
[----:B------:R-:W-:Y:S06]  /*e660*/  BAR.ARV 0x4, 0x180 ;  /* 0x0106000000007b1d */ /* 0x000fec0000002000 */
[----:B------:R-:W-:Y:S05]  /*e670*/  BRA `(.L_x_230) ;  /* 0x0000000800007947 */ /* 0x000fea0003800000 */
.L_x_229:
[----:B------:R-:W0:Y:S01]  /*e680*/  S2R R2, SR_TID.X ;  /* 0x0000000000027919 */ /* 0x000e220000002100 */
[----:B------:R-:W-:Y:S01]  /*e690*/  ULDC UR4, c[0x0][0xc3c] ;  /* 0x00030f0000047ab9 */ /* 0x000fe20000000800 */
[----:B------:R-:W1:Y:S01]  /*e6a0*/  S2UR UR6, SR_CTAID.X ;  /* 0x00000000000679c3 */ /* 0x000e620000002500 */
[----:B------:R-:W-:Y:S01]  /*e6b0*/  ULDC UR5, c[0x0][0xc38] ;  /* 0x00030e0000057ab9 */ /* 0x000fe20000000800 */
[----:B0-----:R-:W-:-:S04]  /*e6c0*/  LOP3.LUT R5, R2, 0x1f, RZ, 0xc0, !PT ;  /* 0x0000001f02057812 */ /* 0x001fc800078ec0ff */
[----:B------:R-:W-:-:S04]  /*e6d0*/  ISETP.NE.AND P0, PT, R5, 0x1f, PT ;  /* 0x0000001f0500780c */ /* 0x000fc80003f05270 */
[----:B------:R-:W-:-:S13]  /*e6e0*/  ISETP.GE.OR P1, PT, R5, UR4, !P0 ;  /* 0x0000000405007c0c */ /* 0x000fda000c726670 */
[----:B------:R-:W0:Y:S02]  /*e6f0*/  @!P1 LDC.64 R2, c[0x0][0xc80] ;  /* 0x00032000ff029b82 */ /* 0x000e240000000a00 */
[----:B0-----:R-:W-:-:S05]  /*e700*/  @!P1 IMAD.WIDE.U32 R2, R5, 0x4, R2 ;  /* 0x0000000405029825 */ /* 0x001fca00078e0002 */
[----:B------:R-:W2:Y:S01]  /*e710*/  @!P1 LDG.E R0, desc[UR36][R2.64] ;  /* 0x0000002402009981 */ /* 0x000ea2000c1e1900 */
[C---:B------:R-:W-:Y:S01]  /*e720*/  ISETP.NE.AND P1, PT, R5.reuse, RZ, PT ;  /* 0x000000ff0500720c */ /* 0x040fe20003f25270 */
[----:B------:R-:W-:Y:S01]  /*e730*/  UMOV UR4, URZ ;  /* 0x0000003f00047c82 */ /* 0x000fe20008000000 */
[C---:B------:R-:W-:Y:S01]  /*e740*/  ISETP.GE.U32.AND P2, PT, R5.reuse, 0x2, PT ;  /* 0x000000020500780c */ /* 0x040fe20003f46070 */
[----:B------:R-:W-:Y:S01]  /*e750*/  IMAD.MOV.U32 R16, RZ, RZ, RZ ;  /* 0x000000ffff107224 */ /* 0x000fe200078e00ff */
[C---:B------:R-:W-:Y:S02]  /*e760*/  ISETP.GE.U32.AND P3, PT, R5.reuse, 0x4, PT ;  /* 0x000000040500780c */ /* 0x040fe40003f66070 */
[C---:B------:R-:W-:Y:S02]  /*e770*/  ISETP.GE.U32.AND P4, PT, R5.reuse, 0x8, PT ;  /* 0x000000080500780c */ /* 0x040fe40003f86070 */
[----:B------:R-:W-:Y:S01]  /*e780*/  ISETP.GE.U32.AND P5, PT, R5, 0x10, PT ;  /* 0x000000100500780c */ /* 0x000fe20003fa6070 */
[----:B--2---:R-:W0:Y:S02]  /*e790*/  SHFL.UP PT, R4, R0, 0x1, RZ ;  /* 0x0420000000047989 */ /* 0x004e2400000e00ff */
[----:B0-----:R-:W-:-:S05]  /*e7a0*/  SEL R7, R4, RZ, P1 ;  /* 0x000000ff04077207 */ /* 0x001fca0000800000 */
[----:B------:R-:W-:-:S05]  /*e7b0*/  IMAD.IADD R7, R0, 0x1, R7 ;  /* 0x0000000100077824 */ /* 0x000fca00078e0207 */
[----:B------:R-:W0:Y:S02]  /*e7c0*/  SHFL.UP PT, R4, R7, 0x2, RZ ;  /* 0x0440000007047989 */ /* 0x000e2400000e00ff */
[----:B0-----:R-:W-:-:S05]  /*e7d0*/  SEL R4, R4, RZ, P2 ;  /* 0x000000ff04047207 */ /* 0x001fca0001000000 */
[----:B------:R-:W-:-:S05]  /*e7e0*/  IMAD.IADD R4, R7, 0x1, R4 ;  /* 0x0000000107047824 */ /* 0x000fca00078e0204 */
[----:B------:R-:W0:Y:S02]  /*e7f0*/  SHFL.UP PT, R6, R4, 0x4, RZ ;  /* 0x0480000004067989 */ /* 0x000e2400000e00ff */
[----:B0-----:R-:W-:-:S05]  /*e800*/  SEL R3, R6, RZ, P3 ;  /* 0x000000ff06037207 */ /* 0x001fca0001800000 */
[----:B------:R-:W-:-:S05]  /*e810*/  IMAD.IADD R3, R4, 0x1, R3 ;  /* 0x0000000104037824 */ /* 0x000fca00078e0203 */
[----:B------:R-:W0:Y:S02]  /*e820*/  SHFL.UP PT, R2, R3, 0x8, RZ ;  /* 0x0500000003027989 */ /* 0x000e2400000e00ff */
[----:B0-----:R-:W-:-:S04]  /*e830*/  SEL R2, R2, RZ, P4 ;  /* 0x000000ff02027207 */ /* 0x001fc80002000000 */
[----:B------:R-:W-:-:S05]  /*e840*/  IADD3 R2, R3, R2, RZ ;  /* 0x0000000203027210 */ /* 0x000fca0007ffe0ff */
[----:B------:R-:W0:Y:S02]  /*e850*/  SHFL.UP PT, R6, R2, 0x10, RZ ;  /* 0x0600000002067989 */ /* 0x000e2400000e00ff */
[----:B0-----:R-:W-:-:S05]  /*e860*/  SEL R7, R6, RZ, P5 ;  /* 0x000000ff06077207 */ /* 0x001fca0002800000 */
[----:B------:R-:W-:-:S05]  /*e870*/  IMAD.IADD R7, R2, 0x1, R7 ;  /* 0x0000000102077824 */ /* 0x000fca00078e0207 */
[----:B------:R-:W0:Y:S02]  /*e880*/  SHFL.IDX PT, R4, R7, 0x1f, 0x1f ;  /* 0x03e01f0007047f89 */ /* 0x000e2400000e0000 */
[----:B0-----:R-:W-:-:S04]  /*e890*/  IMAD R4, R4, UR5, RZ ;  /* 0x0000000504047c24 */ /* 0x001fc8000f8e02ff */
[----:B------:R-:W-:Y:S01]  /*e8a0*/  IMAD.MOV.U32 R3, RZ, RZ, R4 ;  /* 0x000000ffff037224 */ /* 0x000fe200078e0004 */
[----:B-1----:R-:W-:-:S13]  /*e8b0*/  ISETP.GT.AND P6, PT, R4, UR6, PT ;  /* 0x0000000604007c0c */ /* 0x002fda000bfc4270 */
[----:B------:R-:W-:Y:S05]  /*e8c0*/  @P6 BRA `(.L_x_231) ;  /* 0x0000000000946947 */ /* 0x000fea0003800000 */
[----:B------:R-:W-:Y:S01]  /*e8d0*/  IMAD.MOV.U32 R4, RZ, RZ, R3 ;  /* 0x000000ffff047224 */ /* 0x000fe200078e0003 */
[----:B------:R-:W-:Y:S01]  /*e8e0*/  UMOV UR4, URZ ;  /* 0x0000003f00047c82 */ /* 0x000fe20008000000 */
[----:B------:R-:W-:-:S05]  /*e8f0*/  ULDC UR5, c[0x0][0xc38] ;  /* 0x00030e0000057ab9 */ /* 0x000fca0000000800 */
.L_x_235:
[----:B------:R-:W0:Y:S01]  /*e900*/  LDC R2, c[0x0][0xc3c] ;  /* 0x00030f00ff027b82 */ /* 0x000e220000000800 */
[----:B------:R-:W-:-:S06]  /*e910*/  UIADD3 UR4, UR4, 0x1f, URZ ;  /* 0x0000001f04047890 */ /* 0x000fcc000fffe03f */
[----:B0-----:R-:W-:-:S13]  /*e920*/  ISETP.LE.AND P6, PT, R2, UR4, PT ;  /* 0x0000000402007c0c */ /* 0x001fda000bfc3270 */
[----:B------:R-:W-:Y:S05]  /*e930*/  @P6 BRA `(.L_x_232) ;  /* 0x0000000400246947 */ /* 0x000fea0003800000 */
[----:B------:R-:W-:Y:S01]  /*e940*/  VIADD R7, R5, UR4 ;  /* 0x0000000405077c36 */ /* 0x000fe20008000000 */
[----:B------:R-:W-:Y:S01]  /*e950*/  BSSY B0, `(.L_x_233) ;  /* 0x0000007000007945 */ /* 0x000fe20003800000 */
[----:B------:R-:W-:-:S03]  /*e960*/  MOV R0, RZ ;  /* 0x000000ff00007202 */ /* 0x000fc60000000f00 */
[----:B------:R-:W-:-:S13]  /*e970*/  ISETP.GE.OR P6, PT, R7, R2, !P0 ;  /* 0x000000020700720c */ /* 0x000fda00047c6670 */
[----:B------:R-:W-:Y:S05]  /*e980*/  @P6 BRA `(.L_x_234) ;  /* 0x00000000000c6947 */ /* 0x000fea0003800000 */
[----:B------:R-:W0:Y:S02]  /*e990*/  LDC.64 R2, c[0x0][0xc80] ;  /* 0x00032000ff027b82 */ /* 0x000e240000000a00 */
[----:B0-----:R-:W-:-:S05]  /*e9a0*/  IMAD.WIDE R2, R7, 0x4, R2 ;  /* 0x0000000407027825 */ /* 0x001fca00078e0202 */
[----:B------:R0:W5:Y:S02]  /*e9b0*/  LDG.E R0, desc[UR36][R2.64] ;  /* 0x0000002402007981 */ /* 0x000164000c1e1900 */
.L_x_234:
[----:B------:R-:W-:Y:S05]  /*e9c0*/  BSYNC B0 ;  /* 0x0000000000007941 */ /* 0x000fea0003800000 */
.L_x_233:
[----:B0----5:R-:W0:Y:S02]  /*e9d0*/  SHFL.UP PT, R2, R0, 0x1, RZ ;  /* 0x0420000000027989 */ /* 0x021e2400000e00ff */
        /* <DEDUP_REMOVED lines=14> */
[----:B------:R-:W0:Y:S02]  /*eac0*/  SHFL.IDX PT, R3, R9, 0x1f, 0x1f ;  /* 0x03e01f0009037f89 */ /* 0x000e2400000e0000 */
[----:B0-----:R-:W-:-:S05]  /*ead0*/  IMAD R3, R3, UR5, RZ ;  /* 0x0000000503037c24 */ /* 0x001fca000f8e02ff */
[----:B------:R-:W-:-:S04]  /*eae0*/  IADD3 R4, R3, R4, RZ ;  /* 0x0000000403047210 */ /* 0x000fc80007ffe0ff */
[----:B------:R-:W-:-:S13]  /*eaf0*/  ISETP.GT.AND P6, PT, R4, UR6, PT ;  /* 0x0000000604007c0c */ /* 0x000fda000bfc4270 */
[----:B------:R-:W-:Y:S05]  /*eb00*/  @!P6 BRA `(.L_x_235) ;  /* 0xfffffffc007ce947 */ /* 0x000fea000383ffff */
[----:B------:R-:W-:-:S07]  /*eb10*/  IMAD.MOV.U32 R7, RZ, RZ, R9 ;  /* 0x000000ffff077224 */ /* 0x000fce00078e0009 */
.L_x_231:
[----:B------:R-:W-:-:S04]  /*eb20*/  IMAD.IADD R8, R4, 0x1, -R3 ;  /* 0x0000000104087824 */ /* 0x000fc800078e0a03 */
[----:B------:R-:W-:-:S05]  /*eb30*/  IMAD R2, R7, UR5, R8 ;  /* 0x0000000507027c24 */ /* 0x000fca000f8e0208 */
[----:B------:R-:W-:-:S13]  /*eb40*/  ISETP.GT.AND P0, PT, R2, UR6, PT ;  /* 0x0000000602007c0c */ /* 0x000fda000bf04270 */
[----:B------:R-:W-:-:S04]  /*eb50*/  VOTE.ANY R4, PT, !P0 ;  /* 0x0000000000047806 */ /* 0x000fc800040e0100 */
[----:B------:R-:W0:Y:S01]  /*eb60*/  POPC R19, R4 ;  /* 0x0000000400137309 */ /* 0x000e220000000000 */
[----:B------:R-:W-:Y:S01]  /*eb70*/  ISETP.NE.AND P0, PT, R4, RZ, PT ;  /* 0x000000ff0400720c */ /* 0x000fe20003f05270 */
[----:B0-----:R-:W0:Y:S02]  /*eb80*/  SHFL.IDX PT, R10, R0, R19, 0x1f ;  /* 0x00001f13000a7589 */ /* 0x001e2400000e0000 */
[----:B0-----:R-:W-:-:S04]  /*eb90*/  IABS R9, R10 ;  /* 0x0000000a00097213 */ /* 0x001fc80000000000 */
[----:B------:R-:W0:Y:S08]  /*eba0*/  I2F.RP R6, R9 ;  /* 0x0000000900067306 */ /* 0x000e300000209400 */
[----:B0-----:R-:W0:Y:S02]  /*ebb0*/  MUFU.RCP R6, R6 ;  /* 0x0000000600067308 */ /* 0x001e240000001000 */
[----:B0-----:R-:W-:-:S06]  /*ebc0*/  VIADD R2, R6, 0xffffffe ;  /* 0x0ffffffe06027836 */ /* 0x001fcc0000000000 */
[----:B------:R0:W1:Y:S01]  /*ebd0*/  F2I.FTZ.U32.TRUNC.NTZ R3, R2 ;  /* 0x0000000200037305 */ /* 0x000062000021f000 */
[----:B------:R-:W-:Y:S05]  /*ebe0*/  @!P0 BRA `(.L_x_236) ;  /* 0x0000000000088947 */ /* 0x000fea0003800000 */
[----:B------:R-:W-:-:S06]  /*ebf0*/  VIADD R16, R19, 0xffffffff ;  /* 0xffffffff13107836 */ /* 0x000fcc0000000000 */
[----:B------:R2:W3:Y:S02]  /*ec00*/  SHFL.IDX PT, R16, R7, R16, 0x1f ;  /* 0x00001f1007107589 */ /* 0x0004e400000e0000 */
.L_x_236:
[----:B---3--:R-:W-:Y:S01]  /*ec10*/  IMAD R16, R16, UR5, R8 ;  /* 0x0000000510107c24 */ /* 0x008fe2000f8e0208 */
[----:B0-----:R-:W-:Y:S01]  /*ec20*/  IABS R2, R10 ;  /* 0x0000000a00027213 */ /* 0x001fe20000000000 */
[----:B-1----:R-:W-:Y:S02]  /*ec30*/  IMAD.MOV R0, RZ, RZ, -R3 ;  /* 0x000000ffff007224 */ /* 0x002fe400078e0a03 */
[----:B------:R-:W-:Y:S01]  /*ec40*/  VIADD R19, R19, UR4 ;  /* 0x0000000413137c36 */ /* 0x000fe20008000000 */
[----:B------:R-:W-:Y:S01]  /*ec50*/  IADD3 R11, -R16, UR6, RZ ;  /* 0x00000006100b7c10 */ /* 0x000fe2000fffe1ff */
[----:B--2---:R-:W-:Y:S01]  /*ec60*/  IMAD R7, R0, R9, RZ ;  /* 0x0000000900077224 */ /* 0x004fe200078e02ff */
[----:B------:R-:W-:Y:S01]  /*ec70*/  IADD3 R4, RZ, -R2, RZ ;  /* 0x80000002ff047210 */ /* 0x000fe20007ffe0ff */
[----:B------:R-:W-:Y:S01]  /*ec80*/  IMAD.MOV.U32 R2, RZ, RZ, RZ ;  /* 0x000000ffff027224 */ /* 0x000fe200078e00ff */
[----:B------:R-:W-:-:S03]  /*ec90*/  IABS R0, R11 ;  /* 0x0000000b00007213 */ /* 0x000fc60000000000 */
[----:B------:R-:W-:-:S04]  /*eca0*/  IMAD.HI.U32 R2, R3, R7, R2 ;  /* 0x0000000703027227 */ /* 0x000fc800078e0002 */
[----:B------:R-:W-:Y:S02]  /*ecb0*/  IMAD.MOV.U32 R3, RZ, RZ, R0 ;  /* 0x000000ffff037224 */ /* 0x000fe400078e0000 */
[----:B------:R-:W-:Y:S02]  /*ecc0*/  IMAD.MOV.U32 R0, RZ, RZ, R4 ;  /* 0x000000ffff007224 */ /* 0x000fe400078e0004 */
[----:B------:R-:W-:-:S04]  /*ecd0*/  IMAD.HI.U32 R2, R2, R3, RZ ;  /* 0x0000000302027227 */ /* 0x000fc800078e00ff */
[----:B------:R-:W-:-:S05]  /*ece0*/  IMAD R0, R2, R0, R3 ;  /* 0x0000000002007224 */ /* 0x000fca00078e0203 */
[----:B------:R-:W-:-:S13]  /*ecf0*/  ISETP.GT.U32.AND P1, PT, R9, R0, PT ;  /* 0x000000000900720c */ /* 0x000fda0003f24070 */
[----:B------:R-:W-:Y:S02]  /*ed00*/  @!P1 IMAD.IADD R0, R0, 0x1, -R9 ;  /* 0x0000000100009824 */ /* 0x000fe400078e0a09 */
[----:B------:R-:W-:Y:S01]  /*ed10*/  @!P1 VIADD R2, R2, 0x1 ;  /* 0x0000000102029836 */ /* 0x000fe20000000000 */
[----:B------:R-:W-:Y:S02]  /*ed20*/  ISETP.NE.AND P1, PT, R10, RZ, PT ;  /* 0x000000ff0a00720c */ /* 0x000fe40003f25270 */
[----:B------:R-:W-:Y:S02]  /*ed30*/  ISETP.GE.U32.AND P0, PT, R0, R9, PT ;  /* 0x000000090000720c */ /* 0x000fe40003f06070 */
[----:B------:R-:W-:-:S04]  /*ed40*/  LOP3.LUT R0, R11, R10, RZ, 0x3c, !PT ;  /* 0x0000000a0b007212 */ /* 0x000fc800078e3cff */
[----:B------:R-:W-:-:S07]  /*ed50*/  ISETP.GE.AND P2, PT, R0, RZ, PT ;  /* 0x000000ff0000720c */ /* 0x000fce0003f46270 */
[----:B------:R-:W-:-:S06]  /*ed60*/  @P0 IADD3 R2, R2, 0x1, RZ ;  /* 0x0000000102020810 */ /* 0x000fcc0007ffe0ff */
[----:B------:R-:W-:Y:S01]  /*ed70*/  @!P2 IMAD.MOV R2, RZ, RZ, -R2 ;  /* 0x000000ffff02a224 */ /* 0x000fe200078e0a02 */
[----:B------:R-:W-:-:S05]  /*ed80*/  @!P1 LOP3.LUT R2, RZ, R10, RZ, 0x33, !PT ;  /* 0x0000000aff029212 */ /* 0x000fca00078e33ff */
[--C-:B------:R-:W-:Y:S02]  /*ed90*/  IMAD.MOV R17, RZ, RZ, -R2.reuse ;  /* 0x000000ffff117224 */ /* 0x100fe400078e0a02 */
[----:B------:R-:W-:Y:S02]  /*eda0*/  IMAD.MOV.U32 R18, RZ, RZ, R2 ;  /* 0x000000ffff127224 */ /* 0x000fe400078e0002 */
[----:B------:R-:W-:Y:S01]  /*edb0*/  IMAD R17, R10, R17, R11 ;  /* 0x000000110a117224 */ /* 0x000fe200078e020b */
[----:B------:R-:W-:Y:S06]  /*edc0*/  BRA `(.L_x_237) ;  /* 0x0000000000147947 */ /* 0x000fec0003800000 */
.L_x_232:
[----:B------:R-:W-:Y:S01]  /*edd0*/  ULDC UR4, c[0x0][0xc3c] ;  /* 0x00030f0000047ab9 */ /* 0x000fe20000000800 */
[----:B------:R-:W-:Y:S01]  /*ede0*/  IMAD.MOV.U32 R17, RZ, RZ, RZ ;  /* 0x000000ffff117224 */ /* 0x000fe200078e00ff */
[----:B------:R-:W-:Y:S01]  /*edf0*/  MOV R16, UR6 ;  /* 0x0000000600107c02 */ /* 0x000fe20008000f00 */
[----:B------:R-:W-:Y:S02]  /*ee00*/  IMAD.MOV.U32 R18, RZ, RZ, RZ ;  /* 0x000000ffff127224 */ /* 0x000fe400078e00ff */
[----:B------:R-:W-:-:S07]  /*ee10*/  IMAD.U32 R19, RZ, RZ, UR4 ;  /* 0x00000004ff137e24 */ /* 0x000fce000f8e00ff */
.L_x_237:
[----:B------:R-:W-:-:S13]  /*ee20*/  ISETP.NE.AND P0, PT, R5, RZ, PT ;  /* 0x000000ff0500720c */ /* 0x000fda0003f05270 */
[----:B------:R-:W0:Y:S01]  /*ee30*/  @!P0 S2R R3, SR_CgaCtaId ;  /* 0x0000000000038919 */ /* 0x000e220000008800 */
[----:B------:R-:W-:-:S04]  /*ee40*/  @!P0 MOV R0, 0x400 ;  /* 0x0000040000008802 */ /* 0x000fc80000000f00 */
[----:B0-----:R-:W-:-:S05]  /*ee50*/  @!P0 LEA R0, R3, R0, 0x18 ;  /* 0x0000000003008211 */ /* 0x001fca00078ec0ff */
[----:B------:R0:W-:Y:S01]  /*ee60*/  @!P0 STS.128 [R0+0x388d0], R16 ;  /* 0x0388d01000008388 */ /* 0x0001e20000000c00 */
[----:B------:R-:W-:Y:S06]  /*ee70*/  BAR.ARV 0x5, 0x180 ;  /* 0x0146000000007b1d */ /* 0x000fec0000002000 */
.L_x_230:
[----:B------:R2:W-:Y:S01]  /*ee80*/  STL [R1+0x1c], RZ ;  /* 0x00001cff01007387 */ /* 0x0005e20000100800 */
[----:B------:R-:W-:Y:S01]  /*ee90*/  ULDC UR4, c[0x0][0xc3c] ;  /* 0x00030f0000047ab9 */ /* 0x000fe20000000800 */
[----:B------:R-:W-:Y:S01]  /*eea0*/  IMAD.MOV.U32 R28, RZ, RZ, 0x1 ;  /* 0x00000001ff1c7424 */ /* 0x000fe200078e00ff */
[----:B-1----:R-:W-:Y:S01]  /*eeb0*/  ISETP.GE.AND P0, PT, R19, UR4, PT ;  /* 0x0000000413007c0c */ /* 0x002fe2000bf06270 */
[----:B------:R-:W-:-:S12]  /*eec0*/  IMAD.MOV.U32 R27, RZ, RZ, RZ ;  /* 0x000000ffff1b7224 */ /* 0x000fd800078e00ff */
[----:B--2---:R-:W-:Y:S05]  /*eed0*/  @P0 BRA `(.L_x_238) ;  /* 0x0000004800140947 */ /* 0x004fea0003800000 */
[----:B0-----:R-:W2:Y:S01]  /*eee0*/  LDL R0, [R1+0x24] ;  /* 0x0000240001007983 */ /* 0x001ea20000100800 */
[----:B------:R-:W0:Y:S01]  /*eef0*/  S2UR UR5, SR_CgaCtaId ;  /* 0x00000000000579c3 */ /* 0x000e220000008800 */
[----:B------:R-:W-:Y:S01]  /*ef00*/  BSSY B8, `(.L_x_238) ;  /* 0x0000482000087945 */ /* 0x000fe20003800000 */
[----:B------:R-:W-:Y:S01]  /*ef10*/  IMAD.MOV.U32 R28, RZ, RZ, 0x1 ;  /* 0x00000001ff1c7424 */ /* 0x000fe200078e00ff */
[----:B------:R-:W1:Y:S01]  /*ef20*/  S2R R2, SR_TID.X ;  /* 0x0000000000027919 */ /* 0x000e620000002100 */
[----:B------:R-:W-:Y:S01]  /*ef30*/  IMAD.MOV.U32 R27, RZ, RZ, RZ ;  /* 0x000000ffff1b7224 */ /* 0x000fe200078e00ff */
[----:B------:R-:W-:Y:S01]  /*ef40*/  ULDC UR39, c[0x0][0xc] ;  /* 0x0000030000277ab9 */ /* 0x000fe20000000800 */
[----:B------:R3:W-:Y:S01]  /*ef50*/  STL [R1+0x1c], RZ ;  /* 0x00001cff01007387 */ /* 0x0007e20000100800 */
[C---:B-1----:R-:W-:Y:S01]  /*ef60*/  IMAD.SHL.U32 R33, R2.reuse, 0x8, RZ ;  /* 0x0000000802217824 */ /* 0x042fe200078e00ff */
[----:B------:R-:W-:-:S04]  /*ef70*/  LOP3.LUT R3, R2, 0x7f, RZ, 0xc0, !PT ;  /* 0x0000007f02037812 */ /* 0x000fc800078ec0ff */
[----:B------:R-:W-:Y:S02]  /*ef80*/  SHF.R.U32.HI R3, RZ, 0x3, R3 ;  /* 0x00000003ff037819 */ /* 0x000fe40000011603 */
[----:B--2---:R-:W-:Y:S02]  /*ef90*/  R2UR UR4, R0 ;  /* 0x00000000000472ca */ /* 0x004fe400000e0000 */
[----:B------:R-:W-:-:S04]  /*efa0*/  LOP3.LUT R0, R33, 0x1f8, RZ, 0xc0, !PT ;  /* 0x000001f821007812 */ /* 0x000fc800078ec0ff */
[----:B------:R-:W-:Y:S02]  /*efb0*/  LOP3.LUT R0, R0, 0x38, R2, 0x78, !PT ;  /* 0x0000003800007812 */ /* 0x000fe400078e7802 */
[----:B------:R-:W-:Y:S02]  /*efc0*/  SHF.L.U32 R2, R2, 0x4, RZ ;  /* 0x0000000402027819 */ /* 0x000fe400000006ff */
[----:B------:R-:W-:Y:S02]  /*efd0*/  LOP3.LUT R32, R0, 0x200, R33, 0xf8, !PT ;  /* 0x0000020000207812 */ /* 0x000fe400078ef821 */
[----:B------:R-:W-:Y:S01]  /*efe0*/  LOP3.LUT R33, R33, 0x38, RZ, 0xc0, !PT ;  /* 0x0000003821217812 */ /* 0x000fe200078ec0ff */
[----:B------:R-:W-:Y:S01]  /*eff0*/  ULOP3.LUT UR38, UR4, 0x2, URZ, 0xfc, !UPT ;  /* 0x0000000204267892 */ /* 0x000fe2000f8efc3f */
[----:B------:R-:W-:Y:S02]  /*f000*/  LOP3.LUT R2, R3, 0x70, R2, 0xf8, !PT ;  /* 0x0000007003027812 */ /* 0x000fe400078ef802 */
[----:B------:R-:W-:Y:S01]  /*f010*/  UMOV UR4, 0x400 ;  /* 0x0000040000047882 */ /* 0x000fe20000000000 */
[C---:B------:R-:W-:Y:S01]  /*f020*/  LOP3.LUT R0, R33.reuse, 0x40, RZ, 0xfc, !PT ;  /* 0x0000004021007812 */ /* 0x040fe200078efcff */
[----:B0-----:R-:W-:Y:S01]  /*f030*/  ULEA UR4, UR5, UR4, 0x18 ;  /* 0x0000000405047291 */ /* 0x001fe2000f8ec03f */
[----:B------:R-:W-:-:S02]  /*f040*/  LOP3.LUT R37, R33, 0x80, RZ, 0xfc, !PT ;  /* 0x0000008021257812 */ /* 0x000fc400078efcff */
[----:B------:R-:W-:-:S03]  /*f050*/  LOP3.LUT R36, R33, 0xc0, RZ, 0xfc, !PT ;  /* 0x000000c021247812 */ /* 0x000fc600078efcff */
[----:B------:R-:W-:-:S04]  /*f060*/  IMAD.U32 R22, RZ, RZ, UR4 ;  /* 0x00000004ff167e24 */ /* 0x000fc8000f8e00ff */
[----:B---3--:R-:W-:-:S07]  /*f070*/  IMAD R34, R32, 0x2, R22 ;  /* 0x0000000220227824 */ /* 0x008fce00078e0216 */
.L_x_303:
[----:B0-----:R-:W0:Y:S02]  /*f080*/  LDC.64 R2, c[0x0][0xc88] ;  /* 0x00032200ff027b82 */ /* 0x001e240000000a00 */
[----:B0-----:R-:W-:-:S05]  /*f090*/  IMAD.WIDE R2, R19, 0x4, R2 ;  /* 0x0000000413027825 */ /* 0x001fca00078e0202 */
[----:B--2---:R-:W2:Y:S01]  /*f0a0*/  LDG.E R29, desc[UR36][R2.64] ;  /* 0x00000024021d7981 */ /* 0x004ea2000c1e1900 */
[----:B------:R-:W-:Y:S05]  /*f0b0*/  YIELD ;  /* 0x0000000000007946 */ /* 0x000fea0003800000 */
[----:B------:R-:W-:Y:S01]  /*f0c0*/  ULDC.64 UR4, c[0x0][0xa28] ;  /* 0x00028a0000047ab9 */ /* 0x000fe20000000a00 */
[----:B------:R-:W-:Y:S01]  /*f0d0*/  IMAD.MOV.U32 R30, RZ, RZ, RZ ;  /* 0x000000ffff1e7224 */ /* 0x000fe200078e00ff */
[----:B------:R-:W-:Y:S01]  /*f0e0*/  ISETP.NE.U32.AND P0, PT, RZ, UR4, PT ;  /* 0x00000004ff007c0c */ /* 0x000fe2000bf05070 */
[----:B------:R-:W-:-:S03]  /*f0f0*/  ULDC.64 UR6, c[0x0][0xa18] ;  /* 0x0002860000067ab9 */ /* 0x000fc60000000a00 */
[----:B------:R-:W-:Y:S01]  /*f100*/  ISETP.NE.AND.EX P0, PT, RZ, UR5, PT, P0 ;  /* 0x00000005ff007c0c */ /* 0x000fe2000bf05300 */
[----:B------:R-:W-:Y:S01]  /*f110*/  IMAD.MOV.U32 R35, RZ, RZ, RZ ;  /* 0x000000ffff237224 */ /* 0x000fe200078e00ff */
[----:B--2---:R-:W-:-:S11]  /*f120*/  SHF.R.S32.HI R0, RZ, 0x1f, R29 ;  /* 0x0000001fff007819 */ /* 0x004fd6000001141d */
[C---:B------:R-:W-:Y:S02]  /*f130*/  @P0 LEA R2, P1, R29.reuse, UR4, 0x2 ;  /* 0x000000041d020c11 */ /* 0x040fe4000f8210ff */
[C---:B------:R-:W-:Y:S01]  /*f140*/  SHF.L.U32 R24, R29.reuse, 0x2, RZ ;  /* 0x000000021d187819 */ /* 0x040fe200000006ff */
[----:B------:R0:W-:Y:S01]  /*f150*/  STL [R1+0xc], R0 ;  /* 0x00000c0001007387 */ /* 0x0001e20000100800 */
[----:B------:R-:W-:Y:S01]  /*f160*/  @P0 LEA.HI.X R3, R29, UR5, R0, 0x2, P1 ;  /* 0x000000051d030c11 */ /* 0x000fe200088f1400 */
[----:B------:R-:W-:-:S04]  /*f170*/  ULDC.64 UR4, c[0x0][0xa00] ;  /* 0x0002800000047ab9 */ /* 0x000fc80000000a00 */
[----:B-1----:R1:W2:Y:S01]  /*f180*/  @P0 LDG.E R30, desc[UR36][R2.64] ;  /* 0x00000024021e0981 */ /* 0x0022a2000c1e1900 */
[----:B------:R-:W-:Y:S02]  /*f190*/  ISETP.NE.U32.AND P0, PT, RZ, UR4, PT ;  /* 0x00000004ff007c0c */ /* 0x000fe4000bf05070 */
[----:B------:R-:W-:Y:S02]  /*f1a0*/  SHF.L.U64.HI R25, R29, 0x2, R0 ;  /* 0x000000021d197819 */ /* 0x000fe40000010200 */
[----:B------:R-:W-:Y:S02]  /*f1b0*/  ISETP.NE.AND.EX P2, PT, RZ, UR5, PT, P0 ;  /* 0x00000005ff007c0c */ /* 0x000fe4000bf45300 */
[----:B------:R-:W-:Y:S02]  /*f1c0*/  ISETP.NE.U32.AND P0, PT, RZ, UR6, PT ;  /* 0x00000006ff007c0c */ /* 0x000fe4000bf05070 */
[----:B------:R-:W-:Y:S02]  /*f1d0*/  LOP3.LUT R23, R23, 0xffffff7f, RZ, 0xc0, !PT ;  /* 0xffffff7f17177812 */ /* 0x000fe400078ec0ff */
[----:B------:R-:W-:-:S02]  /*f1e0*/  ISETP.NE.AND.EX P0, PT, RZ, UR7, PT, P0 ;  /* 0x00000007ff007c0c */ /* 0x000fc4000bf05300 */
[----:B-1----:R-:W-:-:S04]  /*f1f0*/  IADD3 R2, P1, R24, UR4, RZ ;  /* 0x0000000418027c10 */ /* 0x002fc8000ff3e0ff */
[----:B------:R-:W-:Y:S01]  /*f200*/  IADD3.X R3, R25, UR5, RZ, P1, !PT ;  /* 0x0000000519037c10 */ /* 0x000fe20008ffe4ff */
[----:B------:R-:W-:Y:S01]  /*f210*/  ULDC.64 UR4, c[0x0][0x418] ;  /* 0x0001060000047ab9 */ /* 0x000fe20000000a00 */
[----:B------:R-:W-:-:S03]  /*f220*/  @P2 LOP3.LUT R23, R23, 0x80, RZ, 0xfc, !PT ;  /* 0x0000008017172812 */ /* 0x000fc600078efcff */
[----:B------:R1:W5:Y:S02]  /*f230*/  @P2 LDG.E R35, desc[UR36][R2.64] ;  /* 0x0000002402232981 */ /* 0x000364000c1e1900 */
[----:B------:R-:W-:-:S04]  /*f240*/  @P0 IADD3 R4, P1, R24, UR6, RZ ;  /* 0x0000000618040c10 */ /* 0x000fc8000ff3e0ff */
[----:B------:R-:W-:-:S05]  /*f250*/  @P0 IADD3.X R5, R25, UR7, RZ, P1, !PT ;  /* 0x0000000719050c10 */ /* 0x000fca0008ffe4ff */
[----:B------:R-:W3:Y:S01]  /*f260*/  @P0 LDG.E R4, desc[UR36][R4.64] ;  /* 0x0000002404040981 */ /* 0x000ee2000c1e1900 */
[----:B------:R-:W-:-:S03]  /*f270*/  UISETP.NE.U32.AND UP0, UPT, UR4, URZ, UPT ;  /* 0x0000003f0400728c */ /* 0x000fc6000bf05070 */
[----:B------:R-:W-:Y:S01]  /*f280*/  ULDC UR4, c[0x0][0x424] ;  /* 0x0001090000047ab9 */ /* 0x000fe20000000800 */
[----:B------:R-:W-:-:S03]  /*f290*/  UISETP.NE.AND.EX UP0, UPT, UR5, URZ, UPT, UP0 ;  /* 0x0000003f0500728c */ /* 0x000fc6000bf05300 */
[----:B------:R-:W-:Y:S01]  /*f2a0*/  ULDC UR5, c[0x0][0x2f0] ;  /* 0x0000bc0000057ab9 */ /* 0x000fe20000000800 */
[----:B------:R-:W-:-:S04]  /*f2b0*/  USEL UR4, UR4, 0x1, UP0 ;  /* 0x0000000104047887 */ /* 0x000fc80008000000 */
[----:B------:R-:W-:-:S06]  /*f2c0*/  UIMAD UR4, UR4, UR5, URZ ;  /* 0x00000005040472a4 */ /* 0x000fcc000f8e023f */
[----:B0-----:R-:W-:Y:S01]  /*f2d0*/  IMAD.U32 R0, RZ, RZ, UR4 ;  /* 0x00000004ff007e24 */ /* 0x001fe2000f8e00ff */
[----:B--2---:R1:W-:Y:S04]  /*f2e0*/  STL [R1+0x4], R30 ;  /* 0x0000041e01007387 */ /* 0x0043e80000100800 */
[----:B---3--:R1:W-:Y:S01]  /*f2f0*/  @P0 STL [R1+0x18], R4 ;  /* 0x0000180401000387 */ /* 0x0083e20000100800 */
[----:B------:R-:W-:Y:S05]  /*f300*/  @P0 BRA `(.L_x_239) ;  /* 0x0000000000200947 */ /* 0x000fea0003800000 */
[----:B------:R-:W-:Y:S02]  /*f310*/  ULDC UR4, c[0x0][0x288] ;  /* 0x0000a20000047ab9 */ /* 0x000fe40000000800 */
[----:B-1----:R-:W-:-:S05]  /*f320*/  IMAD.U32 R4, RZ, RZ, UR4 ;  /* 0x00000004ff047e24 */ /* 0x002fca000f8e00ff */
[----:B------:R0:W-:Y:S01]  /*f330*/  STL [R1+0x18], R4 ;  /* 0x0000180401007387 */ /* 0x0001e20000100800 */
[----:B------:R-:W-:Y:S05]  /*f340*/  @!P2 BRA `(.L_x_239) ;  /* 0x000000000010a947 */ /* 0x000fea0003800000 */
[----:B------:R-:W2:Y:S04]  /*f350*/  LDG.E R5, desc[UR36][R2.64] ;  /* 0x0000002402057981 */ /* 0x000ea8000c1e1900 */
[----:B0-----:R-:W2:Y:S02]  /*f360*/  LDG.E R4, desc[UR36][R2.64+0x4] ;  /* 0x0000042402047981 */ /* 0x001ea4000c1e1900 */
[----:B--2---:R-:W-:-:S05]  /*f370*/  IMAD.IADD R2, R4, 0x1, -R5 ;  /* 0x0000000104027824 */ /* 0x004fca00078e0a05 */
[----:B------:R2:W-:Y:S02]  /*f380*/  STL [R1+0x18], R2 ;  /* 0x0000180201007387 */ /* 0x0005e40000100800 */
.L_x_239:
[----:B------:R-:W-:Y:S01]  /*f390*/  ULDC.64 UR4, c[0x0][0xa20] ;  /* 0x0002880000047ab9 */ /* 0x000fe20000000a00 */
[----:B------:R-:W-:Y:S01]  /*f3a0*/  IMAD.MOV.U32 R31, RZ, RZ, R29 ;  /* 0x000000ffff1f7224 */ /* 0x000fe200078e001d */
[----:B------:R-:W-:-:S04]  /*f3b0*/  ISETP.NE.U32.AND P0, PT, RZ, UR4, PT ;  /* 0x00000004ff007c0c */ /* 0x000fc8000bf05070 */
[----:B------:R-:W-:-:S13]  /*f3c0*/  ISETP.NE.AND.EX P0, PT, RZ, UR5, PT, P0 ;  /* 0x00000005ff007c0c */ /* 0x000fda000bf05300 */
[----:B------:R-:W-:Y:S05]  /*f3d0*/  @!P0 BRA `(.L_x_240) ;  /* 0x0000000000108947 */ /* 0x000fea0003800000 */
[----:B-12---:R-:W-:-:S04]  /*f3e0*/  IADD3 R2, P0, R24, UR4, RZ ;  /* 0x0000000418027c10 */ /* 0x006fc8000ff1e0ff */
[----:B------:R-:W-:-:S05]  /*f3f0*/  IADD3.X R3, R25, UR5, RZ, P0, !PT ;  /* 0x0000000519037c10 */ /* 0x000fca00087fe4ff */
[----:B------:R3:W5:Y:S01]  /*f400*/  LDG.E R0, desc[UR36][R2.64] ;  /* 0x0000002402007981 */ /* 0x000762000c1e1900 */
[----:B------:R-:W-:Y:S05]  /*f410*/  BRA `(.L_x_241) ;  /* 0x0000000000247947 */ /* 0x000fea0003800000 */
.L_x_240:
[----:B------:R-:W-:Y:S02]  /*f420*/  ULDC.64 UR4, c[0x0][0xa08] ;  /* 0x0002820000047ab9 */ /* 0x000fe40000000a00 */
[----:B------:R-:W-:-:S04]  /*f430*/  ISETP.NE.U32.AND P0, PT, RZ, UR4, PT ;  /* 0x00000004ff007c0c */ /* 0x000fc8000bf05070 */
[----:B------:R-:W-:-:S13]  /*f440*/  ISETP.NE.AND.EX P0, PT, RZ, UR5, PT, P0 ;  /* 0x00000005ff007c0c */ /* 0x000fda000bf05300 */
[----:B------:R-:W-:Y:S05]  /*f450*/  @!P0 BRA `(.L_x_241) ;  /* 0x0000000000148947 */ /* 0x000fea0003800000 */
[----:B-12---:R-:W1:Y:S02]  /*f460*/  LDC.64 R2, c[0x0][0xa08] ;  /* 0x00028200ff027b82 */ /* 0x006e640000000a00 */
[----:B-1----:R-:W-:-:S05]  /*f470*/  IMAD.WIDE R2, R31, 0x4, R2 ;  /* 0x000000041f027825 */ /* 0x002fca00078e0202 */
[----:B------:R-:W2:Y:S04]  /*f480*/  LDG.E R0, desc[UR36][R2.64] ;  /* 0x0000002402007981 */ /* 0x000ea8000c1e1900 */
[----:B------:R-:W2:Y:S02]  /*f490*/  LDG.E R5, desc[UR36][R2.64+0x4] ;  /* 0x0000042402057981 */ /* 0x000ea4000c1e1900 */
[----:B--2---:R-:W-:-:S07]  /*f4a0*/  IADD3 R0, -R0, R5, RZ ;  /* 0x0000000500007210 */ /* 0x004fce0007ffe1ff */
.L_x_241:
[----:B-123-5:R-:W-:Y:S01]  /*f4b0*/  IMAD.IADD R2, R0, 0x1, -R30 ;  /* 0x0000000100027824 */ /* 0x02efe200078e0a1e */
[----:B------:R-:W-:Y:S03]  /*f4c0*/  BSSY B7, `(.L_x_242) ;  /* 0x0000387000077945 */ /* 0x000fe60003800000 */
[C---:B------:R-:W-:Y:S01]  /*f4d0*/  VIADD R0, R2.reuse, 0x4f ;  /* 0x0000004f02007836 */ /* 0x040fe20000000000 */
[----:B------:R1:W-:Y:S01]  /*f4e0*/  STL [R1], R2 ;  /* 0x0000000201007387 */ /* 0x0003e20000100800 */
[----:B------:R-:W-:Y:S02]  /*f4f0*/  ISETP.GT.AND P0, PT, R2, RZ, PT ;  /* 0x000000ff0200720c */ /* 0x000fe40003f04270 */
[----:B------:R-:W-:-:S05]  /*f500*/  IMAD.HI R0, R0, 0x66666667, RZ ;  /* 0x6666666700007827 */ /* 0x000fca00078e02ff */
[----:B------:R-:W-:-:S04]  /*f510*/  SHF.R.U32.HI R3, RZ, 0x1f, R0 ;  /* 0x0000001fff037819 */ /* 0x000fc80000011600 */
[----:B------:R-:W-:-:S05]  /*f520*/  LEA.HI.SX32 R0, R0, R3, 0x1b ;  /* 0x0000000300007211 */ /* 0x000fca00078fdaff */
[----:B------:R1:W-:Y:S01]  /*f530*/  STL [R1+0x20], R0 ;  /* 0x0000200001007387 */ /* 0x0003e20000100800 */
[----:B------:R-:W-:Y:S05]  /*f540*/  @P0 BRA `(.L_x_243) ;  /* 0x0000000000440947 */ /* 0x000fea0003800000 */
[----:B-1----:R-:W1:Y:S02]  /*f550*/  S2R R2, SR_TID.X ;  /* 0x0000000000027919 */ /* 0x002e640000002100 */
[----:B-1----:R-:W-:-:S04]  /*f560*/  LOP3.LUT R2, R2, 0x7f, RZ, 0xc0, !PT ;  /* 0x0000007f02027812 */ /* 0x002fc800078ec0ff */
[----:B------:R-:W-:-:S13]  /*f570*/  ISETP.NE.AND P0, PT, R2, RZ, PT ;  /* 0x000000ff0200720c */ /* 0x000fda0003f05270 */
[----:B------:R-:W-:Y:S05]  /*f580*/  @P0 BRA `(.L_x_244) ;  /* 0x0000003400e80947 */ /* 0x000fea0003800000 */
[----:B------:R-:W1:Y:S01]  /*f590*/  S2R R5, SR_LANEID ;  /* 0x0000000000057919 */ /* 0x000e620000000000 */
[----:B------:R-:W-:Y:S01]  /*f5a0*/  VOTEU.ANY UR4, UPT, PT ;  /* 0x0000000000047886 */ /* 0x000fe200038e0100 */
[----:B------:R-:W2:Y:S01]  /*f5b0*/  LDC.64 R2, c[0x0][0xc60] ;  /* 0x00031800ff027b82 */ /* 0x000ea20000000a00 */
[----:B------:R-:W1:Y:S02]  /*f5c0*/  FLO.U32 R0, UR4 ;  /* 0x0000000400007d00 */ /* 0x000e6400080e0000 */
[----:B-1----:R-:W-:-:S06]  /*f5d0*/  ISETP.EQ.U32.AND P0, PT, R0, R5, PT ;  /* 0x000000050000720c */ /* 0x002fcc0003f02070 */
[----:B------:R-:W2:Y:S07]  /*f5e0*/  POPC R5, UR4 ;  /* 0x0000000400057d09 */ /* 0x000eae0008000000 */
[----:B--2---:R-:W2:Y:S01]  /*f5f0*/  @P0 ATOMG.E.ADD.STRONG.GPU PT, R3, desc[UR36][R2.64], R5 ;  /* 0x00000005020309a8 */ /* 0x004ea200081ee1e4 */
[----:B0-----:R-:W0:Y:S02]  /*f600*/  S2R R4, SR_LTMASK ;  /* 0x0000000000047919 */ /* 0x001e240000003900 */
[----:B0-----:R-:W-:-:S04]  /*f610*/  LOP3.LUT R4, R4, UR4, RZ, 0xc0, !PT ;  /* 0x0000000404047c12 */ /* 0x001fc8000f8ec0ff */
[----:B------:R-:W0:Y:S01]  /*f620*/  POPC R7, R4 ;  /* 0x0000000400077309 */ /* 0x000e220000000000 */
[----:B--2---:R-:W0:Y:S02]  /*f630*/  SHFL.IDX PT, R0, R3, R0, 0x1f ;  /* 0x00001f0003007589 */ /* 0x004e2400000e0000 */
[----:B0-----:R-:W-:Y:S01]  /*f640*/  IADD3 R16, R0, UR39, R7 ;  /* 0x0000002700107c10 */ /* 0x001fe2000fffe007 */
[----:B------:R-:W-:Y:S06]  /*f650*/  BRA `(.L_x_244) ;  /* 0x0000003400b47947 */ /* 0x000fec0003800000 */
.L_x_243:
[----:B-1----:R-:W-:Y:S01]  /*f660*/  VIADD R0, R22, 0x24400 ;  /* 0x0002440016007836 */ /* 0x002fe20000000000 */
[----:B------:R-:W-:Y:S04]  /*f670*/  BSSY B6, `(.L_x_245) ;  /* 0x0000013000067945 */ /* 0x000fe80003800000 */
[----:B------:R-:W-:-:S13]  /*f680*/  LOP3.LUT P0, RZ, R0, 0x3ff, RZ, 0xc0, !PT ;  /* 0x000003ff00ff7812 */ /* 0x000fda000780c0ff */
[----:B------:R-:W-:Y:S05]  /*f690*/  @!P0 BRA `(.L_x_246) ;  /* 0x0000000000408947 */ /* 0x000fea0003800000 */
[----:B------:R-:W-:Y:S01]  /*f6a0*/  MOV R2, 0x0 ;  /* 0x0000000000027802 */ /* 0x000fe20000000f00 */
[----:B------:R-:W-:Y:S01]  /*f6b0*/  ULDC.64 UR6, c[0x4][0x138] ;  /* 0x01004e0000067ab9 */ /* 0x000fe20000000a00 */
[----:B------:R-:W-:Y:S01]  /*f6c0*/  ULDC.64 UR8, c[0x4][0x140] ;  /* 0x0100500000087ab9 */ /* 0x000fe20000000a00 */
[----:B------:R-:W-:Y:S01]  /*f6d0*/  ULDC.64 UR4, c[0x4][0x98] ;  /* 0x0100260000047ab9 */ /* 0x000fe20000000a00 */
[----:B0-----:R-:W-:Y:S01]  /*f6e0*/  IMAD.U32 R4, RZ, RZ, UR6 ;  /* 0x00000006ff047e24 */ /* 0x001fe2000f8e00ff */
[----:B------:R-:W-:Y:S01]  /*f6f0*/  MOV R6, UR8 ;  /* 0x0000000800067c02 */ /* 0x000fe20008000f00 */
[----:B------:R-:W0:Y:S01]  /*f700*/  LDC.64 R2, c[0x4][R2] ;  /* 0x0100000002027b82 */ /* 0x000e220000000a00 */
[----:B------:R-:W-:Y:S01]  /*f710*/  IMAD.U32 R5, RZ, RZ, UR7 ;  /* 0x00000007ff057e24 */ /* 0x000fe2000f8e00ff */
[----:B------:R-:W-:Y:S01]  /*f720*/  MOV R13, RZ ;  /* 0x000000ff000d7202 */ /* 0x000fe20000000f00 */
[----:B------:R-:W-:Y:S02]  /*f730*/  IMAD.U32 R7, RZ, RZ, UR9 ;  /* 0x00000009ff077e24 */ /* 0x000fe4000f8e00ff */
[----:B------:R-:W-:-:S02]  /*f740*/  IMAD.U32 R10, RZ, RZ, UR4 ;  /* 0x00000004ff0a7e24 */ /* 0x000fc4000f8e00ff */
[----:B------:R-:W-:Y:S02]  /*f750*/  IMAD.U32 R11, RZ, RZ, UR5 ;  /* 0x00000005ff0b7e24 */ /* 0x000fe4000f8e00ff */
[----:B------:R-:W-:Y:S02]  /*f760*/  IMAD.MOV.U32 R8, RZ, RZ, 0x70 ;  /* 0x00000070ff087424 */ /* 0x000fe400078e00ff */
[----:B------:R-:W-:-:S07]  /*f770*/  IMAD.MOV.U32 R12, RZ, RZ, 0x1 ;  /* 0x00000001ff0c7424 */ /* 0x000fce00078e00ff */
[----:B------:R-:W-:-:S07]  /*f780*/  LEPC R20, `(.L_x_246) ;  /* 0x000000001014794e */ /* 0x000fce0000000000 */
[----:B0-----:R-:W-:Y:S05]  /*f790*/  CALL.ABS.NOINC R2 ;  /* 0x0000000002007343 */ /* 0x001fea0003c00000 */
.L_x_246:
[----:B------:R-:W-:Y:S05]  /*f7a0*/  BSYNC B6 ;  /* 0x0000000000067941 */ /* 0x000fea0003800000 */
.L_x_245:
[----:B------:R-:W-:Y:S01]  /*f7b0*/  VIADD R0, R22, 0x400 ;  /* 0x0000040016007836 */ /* 0x000fe20000000000 */
[----:B------:R-:W-:Y:S04]  /*f7c0*/  BSSY B6, `(.L_x_247) ;  /* 0x0000022000067945 */ /* 0x000fe80003800000 */
[----:B------:R-:W-:-:S13]  /*f7d0*/  LOP3.LUT P0, RZ, R0, 0x3ff, RZ, 0xc0, !PT ;  /* 0x000003ff00ff7812 */ /* 0x000fda000780c0ff */
[----:B------:R-:W-:Y:S05]  /*f7e0*/  @!P0 BRA `(.L_x_248) ;  /* 0x00000000007c8947 */ /* 0x000fea0003800000 */
[----:B------:R-:W-:Y:S01]  /*f7f0*/  MOV R26, 0x0 ;  /* 0x00000000001a7802 */ /* 0x000fe20000000f00 */
[----:B------:R-:W-:Y:S01]  /*f800*/  ULDC.64 UR6, c[0x4][0x138] ;  /* 0x01004e0000067ab9 */ /* 0x000fe20000000a00 */
[----:B------:R-:W-:Y:S01]  /*f810*/  ULDC.64 UR8, c[0x4][0x140] ;  /* 0x0100500000087ab9 */ /* 0x000fe20000000a00 */
[----:B------:R-:W-:Y:S01]  /*f820*/  ULDC.64 UR4, c[0x4][0xa0] ;  /* 0x0100280000047ab9 */ /* 0x000fe20000000a00 */
[----:B------:R1:W2:Y:S01]  /*f830*/  LDC.64 R2, c[0x4][R26] ;  /* 0x010000001a027b82 */ /* 0x0002a20000000a00 */
[----:B0-----:R-:W-:Y:S01]  /*f840*/  IMAD.U32 R4, RZ, RZ, UR6 ;  /* 0x00000006ff047e24 */ /* 0x001fe2000f8e00ff */
[----:B------:R-:W-:Y:S01]  /*f850*/  MOV R10, UR4 ;  /* 0x00000004000a7c02 */ /* 0x000fe20008000f00 */
[----:B------:R-:W-:Y:S02]  /*f860*/  IMAD.U32 R5, RZ, RZ, UR7 ;  /* 0x00000007ff057e24 */ /* 0x000fe4000f8e00ff */
[----:B------:R-:W-:Y:S02]  /*f870*/  IMAD.U32 R6, RZ, RZ, UR8 ;  /* 0x00000008ff067e24 */ /* 0x000fe4000f8e00ff */
[----:B------:R-:W-:-:S02]  /*f880*/  IMAD.U32 R7, RZ, RZ, UR9 ;  /* 0x00000009ff077e24 */ /* 0x000fc4000f8e00ff */
[----:B------:R-:W-:Y:S02]  /*f890*/  IMAD.U32 R11, RZ, RZ, UR5 ;  /* 0x00000005ff0b7e24 */ /* 0x000fe4000f8e00ff */
[----:B------:R-:W-:Y:S02]  /*f8a0*/  IMAD.MOV.U32 R8, RZ, RZ, 0x70 ;  /* 0x00000070ff087424 */ /* 0x000fe400078e00ff */
[----:B------:R-:W-:Y:S02]  /*f8b0*/  IMAD.MOV.U32 R12, RZ, RZ, 0x1 ;  /* 0x00000001ff0c7424 */ /* 0x000fe400078e00ff */
[----:B-1----:R-:W-:-:S07]  /*f8c0*/  IMAD.MOV.U32 R13, RZ, RZ, RZ ;  /* 0x000000ffff0d7224 */ /* 0x002fce00078e00ff */
[----:B------:R-:W-:-:S07]  /*f8d0*/  LEPC R20, `(.L_x_249) ;  /* 0x000000001014794e */ /* 0x000fce0000000000 */
[----:B--2---:R-:W-:Y:S05]  /*f8e0*/  CALL.ABS.NOINC R2 ;  /* 0x0000000002007343 */ /* 0x004fea0003c00000 */
.L_x_249:
[----:B------:R0:W1:Y:S01]  /*f8f0*/  LDC.64 R2, c[0x4][R26] ;  /* 0x010000001a027b82 */ /* 0x0000620000000a00 */
[----:B------:R-:W-:Y:S01]  /*f900*/  ULDC.64 UR6, c[0x4][0x138] ;  /* 0x01004e0000067ab9 */ /* 0x000fe20000000a00 */
[----:B------:R-:W-:Y:S01]  /*f910*/  ULDC.64 UR8, c[0x4][0x140] ;  /* 0x0100500000087ab9 */ /* 0x000fe20000000a00 */
[----:B------:R-:W-:Y:S01]  /*f920*/  ULDC.64 UR4, c[0x4][0xa8] ;  /* 0x01002a0000047ab9 */ /* 0x000fe20000000a00 */
[----:B------:R-:W-:Y:S01]  /*f930*/  IMAD.U32 R4, RZ, RZ, UR6 ;  /* 0x00000006ff047e24 */ /* 0x000fe2000f8e00ff */
[----:B------:R-:W-:Y:S01]  /*f940*/  MOV R5, UR7 ;  /* 0x0000000700057c02 */ /* 0x000fe20008000f00 */
[----:B------:R-:W-:Y:S01]  /*f950*/  IMAD.U32 R6, RZ, RZ, UR8 ;  /* 0x00000008ff067e24 */ /* 0x000fe2000f8e00ff */
[----:B------:R-:W-:Y:S01]  /*f960*/  MOV R12, 0x1 ;  /* 0x00000001000c7802 */ /* 0x000fe20000000f00 */
[----:B------:R-:W-:Y:S02]  /*f970*/  IMAD.U32 R7, RZ, RZ, UR9 ;  /* 0x00000009ff077e24 */ /* 0x000fe4000f8e00ff */
[----:B------:R-:W-:-:S02]  /*f980*/  IMAD.U32 R10, RZ, RZ, UR4 ;  /* 0x00000004ff0a7e24 */ /* 0x000fc4000f8e00ff */
[----:B------:R-:W-:Y:S02]  /*f990*/  IMAD.U32 R11, RZ, RZ, UR5 ;  /* 0x00000005ff0b7e24 */ /* 0x000fe4000f8e00ff */
[----:B------:R-:W-:Y:S02]  /*f9a0*/  IMAD.MOV.U32 R8, RZ, RZ, 0x70 ;  /* 0x00000070ff087424 */ /* 0x000fe400078e00ff */
[----:B0-----:R-:W-:-:S07]  /*f9b0*/  IMAD.MOV.U32 R13, RZ, RZ, RZ ;  /* 0x000000ffff0d7224 */ /* 0x001fce00078e00ff */
[----:B------:R-:W-:-:S07]  /*f9c0*/  LEPC R20, `(.L_x_248) ;  /* 0x000000001014794e */ /* 0x000fce0000000000 */
[----:B-1----:R-:W-:Y:S05]  /*f9d0*/  CALL.ABS.NOINC R2 ;  /* 0x0000000002007343 */ /* 0x002fea0003c00000 */
.L_x_248:
[----:B------:R-:W-:Y:S05]  /*f9e0*/  BSYNC B6 ;  /* 0x0000000000067941 */ /* 0x000fea0003800000 */
.L_x_247:
[----:B------:R-:W2:Y:S01]  /*f9f0*/  LDL R26, [R1+0x20] ;  /* 0x00002000011a7983 */ /* 0x000ea20000100800 */
[----:B------:R-:W-:Y:S01]  /*fa00*/  ULDC.64 UR4, c[0x0][0x9f8] ;  /* 0x00027e0000047ab9 */ /* 0x000fe20000000a00 */
[----:B------:R-:W1:Y:S02]  /*fa10*/  LDC R6, c[0x0][0x430] ;  /* 0x00010c00ff067b82 */ /* 0x000e640000000800 */
[----:B------:R-:W3:Y:S01]  /*fa20*/  LDL R2, [R1] ;  /* 0x0000000001027983 */ /* 0x000ee20000100800 */
[----:B------:R-:W-:Y:S01]  /*fa30*/  ISETP.NE.U32.AND P0, PT, RZ, UR4, PT ;  /* 0x00000004ff007c0c */ /* 0x000fe2000bf05070 */
[----:B------:R-:W4:Y:S03]  /*fa40*/  S2R R20, SR_TID.X ;  /* 0x0000000000147919 */ /* 0x000f260000002100 */
[----:B------:R-:W-:-:S13]  /*fa50*/  ISETP.NE.AND.EX P0, PT, RZ, UR5, PT, P0 ;  /* 0x00000005ff007c0c */ /* 0x000fda000bf05300 */
[----:B------:R-:W-:Y:S01]  /*fa60*/  @P0 IADD3 R24, P1, R24, UR4, RZ ;  /* 0x0000000418180c10 */ /* 0x000fe2000ff3e0ff */
[----:B------:R-:W0:Y:S01]  /*fa70*/  S2R R21, SR_TID.X ;  /* 0x0000000000157919 */ /* 0x000e220000002100 */
[----:B------:R-:W-:Y:S02]  /*fa80*/  ULDC UR4, c[0x0][0x2f4] ;  /* 0x0000bd0000047ab9 */ /* 0x000fe40000000800 */
[----:B------:R-:W-:-:S05]  /*fa90*/  @P0 IADD3.X R25, R25, UR5, RZ, P1, !PT ;  /* 0x0000000519190c10 */ /* 0x000fca0008ffe4ff */
[----:B------:R-:W3:Y:S01]  /*faa0*/  @P0 LDG.E R31, desc[UR36][R24.64] ;  /* 0x00000024181f0981 */ /* 0x000ee2000c1e1900 */
[----:B-1----:R-:W-:Y:S02]  /*fab0*/  ISETP.NE.AND P2, PT, R6, 0x1, PT ;  /* 0x000000010600780c */ /* 0x002fe40003f45270 */
[----:B----4-:R-:W-:-:S04]  /*fac0*/  LOP3.LUT R20, R20, 0x7f, RZ, 0xc0, !PT ;  /* 0x0000007f14147812 */ /* 0x010fc800078ec0ff */
[----:B------:R-:W-:-:S07]  /*fad0*/  SHF.R.U32.HI R0, RZ, 0x3, R20 ;  /* 0x00000003ff007819 */ /* 0x000fce0000011614 */
[----:B0-----:R-:W0:Y:S01]  /*fae0*/  @P2 LDC R4, c[0x0][0x434] ;  /* 0x00010d00ff042b82 */ /* 0x001e220000000800 */
[----:B------:R-:W-:-:S05]  /*faf0*/  IMAD.SHL.U32 R20, R21, 0x10, RZ ;  /* 0x0000001015147824 */ /* 0x000fca00078e00ff */
[----:B------:R-:W-:Y:S02]  /*fb00*/  LOP3.LUT R20, R0, 0x70, R20, 0xf8, !PT ;  /* 0x0000007000147812 */ /* 0x000fe400078ef814 */
[----:B------:R-:W1:Y:S01]  /*fb10*/  @P2 LDC R0, c[0x0][0x438] ;  /* 0x00010e00ff002b82 */ /* 0x000e620000000800 */
[----:B------:R-:W-:Y:S02]  /*fb20*/  LOP3.LUT R23, R23, 0xffffffbf, RZ, 0xc0, !PT ;  /* 0xffffffbf17177812 */ /* 0x000fe400078ec0ff */
[----:B------:R-:W-:Y:S02]  /*fb30*/  LOP3.LUT R8, R33, 0x40, RZ, 0xfc, !PT ;  /* 0x0000004021087812 */ /* 0x000fe400078efcff */
[----:B------:R-:W-:-:S04]  /*fb40*/  @P2 LOP3.LUT R23, R23, 0x40, RZ, 0xfc, !PT ;  /* 0x0000004017172812 */ /* 0x000fc800078efcff */
[----:B------:R-:W-:Y:S01]  /*fb50*/  LOP3.LUT R23, R23, 0xffffffef, RZ, 0xc0, !PT ;  /* 0xffffffef17177812 */ /* 0x000fe200078ec0ff */
[----:B------:R-:W-:Y:S01]  /*fb60*/  UMOV UR5, 0xffffffff ;  /* 0xffffffff00057882 */ /* 0x000fe20000000000 */
[----:B--2---:R-:W-:-:S04]  /*fb70*/  VIADD R26, R26, 0xffffffff ;  /* 0xffffffff1a1a7836 */ /* 0x004fc80000000000 */
[----:B------:R-:W-:-:S05]  /*fb80*/  IMAD R5, R26, 0x50, R20 ;  /* 0x000000501a057824 */ /* 0x000fca00078e0214 */
[----:B---3--:R-:W-:-:S04]  /*fb90*/  ISETP.GE.AND P0, PT, R5, R2, PT ;  /* 0x000000020500720c */ /* 0x008fc80003f06270 */
[----:B------:R-:W-:Y:S01]  /*fba0*/  ISETP.GT.U32.OR P0, PT, R20, 0x4f, P0 ;  /* 0x0000004f1400780c */ /* 0x000fe20000704470 */
[----:B------:R-:W-:-:S04]  /*fbb0*/  IMAD.IADD R5, R5, 0x1, R30 ;  /* 0x0000000105057824 */ /* 0x000fc800078e021e */
[----:B0-----:R-:W-:-:S08]  /*fbc0*/  @P2 IMAD.HI.U32 R7, R5, R4, RZ ;  /* 0x0000000405072227 */ /* 0x001fd000078e00ff */
[----:B------:R-:W0:Y:S01]  /*fbd0*/  @!P0 LDC.64 R2, c[0x0][0x428] ;  /* 0x00010a00ff028b82 */ /* 0x000e220000000a00 */
[----:B------:R-:W-:Y:S01]  /*fbe0*/  IMAD.MOV.U32 R4, RZ, RZ, R5 ;  /* 0x000000ffff047224 */ /* 0x000fe200078e0005 */
[----:B-1----:R-:W-:-:S04]  /*fbf0*/  @P2 SHF.R.U32.HI R4, RZ, R0, R7 ;  /* 0x00000000ff042219 */ /* 0x002fc80000011607 */
[----:B------:R-:W-:-:S05]  /*fc00*/  IADD3 R0, -R4, RZ, RZ ;  /* 0x000000ff04007210 */ /* 0x000fca0007ffe1ff */
[----:B------:R-:W-:Y:S01]  /*fc10*/  IMAD R0, R6, R0, R5 ;  /* 0x0000000006007224 */ /* 0x000fe200078e0205 */
[----:B------:R-:W-:Y:S02]  /*fc20*/  SHF.R.S32.HI R6, RZ, 0x1f, R31 ;  /* 0x0000001fff067819 */ /* 0x000fe4000001141f */
[----:B------:R-:W-:-:S03]  /*fc30*/  @!P0 SHF.R.S32.HI R5, RZ, 0x1f, R4 ;  /* 0x0000001fff058819 */ /* 0x000fc60000011404 */
[----:B------:R0:W-:Y:S02]  /*fc40*/  STL [R1+0x8], R6 ;  /* 0x0000080601007387 */ /* 0x0001e40000100800 */
[-C--:B0-----:R-:W-:Y:S02]  /*fc50*/  @!P0 IMAD R6, R6, R2.reuse, RZ ;  /* 0x0000000206068224 */ /* 0x081fe400078e02ff */
[----:B------:R-:W-:-:S04]  /*fc60*/  @!P0 IMAD.WIDE.U32 R4, R31, R2, R4 ;  /* 0x000000021f048225 */ /* 0x000fc800078e0004 */
[----:B------:R-:W-:Y:S02]  /*fc70*/  @!P0 IMAD R6, R31, R3, R6 ;  /* 0x000000031f068224 */ /* 0x000fe400078e0206 */
[----:B------:R-:W0:Y:S02]  /*fc80*/  @!P0 LDC.64 R2, c[0x0][0x418] ;  /* 0x00010600ff028b82 */ /* 0x000e240000000a00 */
[----:B------:R-:W-:Y:S01]  /*fc90*/  @!P0 IMAD.IADD R6, R5, 0x1, R6 ;  /* 0x0000000105068824 */ /* 0x000fe200078e0206 */
[----:B------:R-:W-:Y:S02]  /*fca0*/  ISETP.GE.AND P2, PT, R8, UR4, PT ;  /* 0x0000000408007c0c */ /* 0x000fe4000bf46270 */
[----:B0-----:R-:W-:-:S04]  /*fcb0*/  @!P0 LEA R2, P1, R4, R2, 0x2 ;  /* 0x0000000204028211 */ /* 0x001fc800078210ff */
[----:B------:R-:W-:Y:S01]  /*fcc0*/  @!P0 LEA.HI.X R3, R4, R3, R6, 0x2, P1 ;  /* 0x0000000304038211 */ /* 0x000fe200008f1406 */
[----:B------:R-:W-:-:S06]  /*fcd0*/  IMAD.MOV.U32 R4, RZ, RZ, RZ ;  /* 0x000000ffff047224 */ /* 0x000fcc00078e00ff */
[----:B------:R0:W5:Y:S01]  /*fce0*/  @!P0 LDG.E R4, desc[UR36][R2.64] ;  /* 0x0000002402048981 */ /* 0x000162000c1e1900 */
[----:B------:R-:W-:Y:S02]  /*fcf0*/  ISETP.GE.AND P0, PT, R33, UR4, PT ;  /* 0x0000000421007c0c */ /* 0x000fe4000bf06270 */
[----:B------:R-:W-:-:S11]  /*fd00*/  ISETP.GE.AND P1, PT, R37, UR4, PT ;  /* 0x0000000425007c0c */ /* 0x000fd6000bf26270 */
[----:B------:R-:W-:-:S04]  /*fd10*/  @P0 LOP3.LUT R23, R23, 0x10, RZ, 0xfc, !PT ;  /* 0x0000001017170812 */ /* 0x000fc800078efcff */
[----:B------:R-:W-:-:S04]  /*fd20*/  LOP3.LUT R23, R23, 0xfffffff7, RZ, 0xc0, !PT ;  /* 0xfffffff717177812 */ /* 0x000fc800078ec0ff */
[----:B------:R-:W-:Y:S02]  /*fd30*/  @P2 LOP3.LUT R23, R23, 0x8, RZ, 0xfc, !PT ;  /* 0x0000000817172812 */ /* 0x000fe400078efcff */
[----:B------:R-:W-:Y:S02]  /*fd40*/  ISETP.GE.AND P0, PT, R36, UR4, PT ;  /* 0x0000000424007c0c */ /* 0x000fe4000bf06270 */
[----:B------:R-:W-:-:S04]  /*fd50*/  LOP3.LUT R23, R23, 0xfffffffb, RZ, 0xc0, !PT ;  /* 0xfffffffb17177812 */ /* 0x000fc800078ec0ff */
[----:B------:R-:W-:-:S04]  /*fd60*/  @P1 LOP3.LUT R23, R23, 0x4, RZ, 0xfc, !PT ;  /* 0x0000000417171812 */ /* 0x000fc800078efcff */
[----:B------:R-:W-:Y:S01]  /*fd70*/  LOP3.LUT R23, R23, 0xfffffffd, RZ, 0xc0, !PT ;  /* 0xfffffffd17177812 */ /* 0x000fe200078ec0ff */
[----:B0-----:R-:W-:-:S03]  /*fd80*/  IMAD.U32 R2, RZ, RZ, UR38 ;  /* 0x00000026ff027e24 */ /* 0x001fc6000f8e00ff */
[----:B------:R-:W-:Y:S01]  /*fd90*/  @P0 LOP3.LUT R23, R23, 0x2, RZ, 0xfc, !PT ;  /* 0x0000000217170812 */ /* 0x000fe200078efcff */
[----:B------:R-:W-:Y:S06]  /*fda0*/  BRA.DIV UR5, `(.L_x_250) ;  /* 0x0000003e05c47947 */ /* 0x000fec000b800000 */
.L_x_320:
[----:B------:R-:W-:Y:S02]  /*fdb0*/  ISETP.NE.AND P0, PT, R2, 0x3, PT ;  /* 0x000000030200780c */ /* 0x000fe40003f05270 */
[----:B------:R-:W-:Y:S02]  /*fdc0*/  ISETP.GT.U32.AND P1, PT, R20, 0x4f, PT ;  /* 0x0000004f1400780c */ /* 0x000fe40003f24070 */
[----:B------:R-:W-:Y:S02]  /*fdd0*/  LOP3.LUT R23, R23, 0xffffffdf, RZ, 0xc0, !PT ;  /* 0xffffffdf17177812 */ /* 0x000fe400078ec0ff */
[----:B------:R-:W-:-:S07]  /*fde0*/  SHF.R.S32.HI R30, RZ, 0x1f, R18 ;  /* 0x0000001fff1e7819 */ /* 0x000fce0000011412 */
[----:B------:R-:W-:-:S04]  /*fdf0*/  @P0 LOP3.LUT R23, R23, 0x20, RZ, 0xfc, !PT ;  /* 0x0000002017170812 */ /* 0x000fc800078efcff */
[----:B------:R-:W-:-:S04]  /*fe00*/  LOP3.LUT R23, R23, 0xfffffffe, RZ, 0xc0, !PT ;  /* 0xfffffffe17177812 */ /* 0x000fc800078ec0ff */
[----:B------:R-:W-:Y:S01]  /*fe10*/  @P1 LOP3.LUT R23, R23, 0x1, RZ, 0xfc, !PT ;  /* 0x0000000117171812 */ /* 0x000fe200078efcff */
[----:B------:R-:W-:Y:S06]  /*fe20*/  @!P0 BRA `(.L_x_251) ;  /* 0x0000000000048947 */ /* 0x000fec0003800000 */
[----:B------:R-:W-:Y:S01]  /*fe30*/  BPT.TRAP 0x1 ;  /* 0x000000040000795c */ /* 0x000fe20000300000 */
.L_x_251:
        /* <DEDUP_REMOVED lines=12> */
[----:B------:R-:W-:-:S03]  /*ff00*/  ULDC.64 UR4, c[0x0][0x330] ;  /* 0x0000cc0000047ab9 */ /* 0x000fc60000000a00 */
[----:B------:R-:W-:Y:S02]  /*ff10*/  IMAD.IADD R3, R3, 0x1, R5 ;  /* 0x0000000103037824 */ /* 0x000fe400078e0205 */
[----:B------:R-:W-:Y:S02]  /*ff20*/  IMAD R5, R30, UR4, RZ ;  /* 0x000000041e057c24 */ /* 0x000fe4000f8e02ff */
[----:B------:R-:W-:-:S04]  /*ff30*/  IMAD.WIDE.U32 R2, R18, UR4, R2 ;  /* 0x0000000412027c25 */ /* 0x000fc8000f8e0002 */
[----:B------:R-:W-:Y:S01]  /*ff40*/  IMAD R5, R18, UR5, R5 ;  /* 0x0000000512057c24 */ /* 0x000fe2000f8e0205 */
[----:B------:R-:W-:Y:S02]  /*ff50*/  ULDC.64 UR4, c[0x0][0x318] ;  /* 0x0000c60000047ab9 */ /* 0x000fe40000000a00 */
[----:B------:R-:W-:Y:S02]  /*ff60*/  LEA R24, P0, R2, UR4, 0x1 ;  /* 0x0000000402187c11 */ /* 0x000fe4000f8008ff */
[----:B------:R-:W-:-:S04]  /*ff70*/  IADD3 R5, R3, R5, RZ ;  /* 0x0000000503057210 */ /* 0x000fc80007ffe0ff */
[----:B------:R-:W-:Y:S01]  /*ff80*/  LEA.HI.X R25, R2, UR5, R5, 0x1, P0 ;  /* 0x0000000502197c11 */ /* 0x000fe200080f0c05 */
[----:B------:R-:W-:Y:S01]  /*ff90*/  IMAD R5, R27, 0x8, R22 ;  /* 0x000000081b057824 */ /* 0x000fe200078e0216 */
[----:B------:R-:W-:-:S04]  /*ffa0*/  SHF.L.U32 R2, R28, 0x1f, RZ ;  /* 0x0000001f1c027819 */ /* 0x000fc800000006ff */
[----:B------:R-:W0:Y:S02]  /*ffb0*/  SYNCS.PHASECHK.TRANS64.TRYWAIT P0, [R5+URZ+0x38840], R2 ;  /* 0x03884002050075a7 */ /* 0x000e24000800017f */
[----:B0-----:R-:W-:Y:S05]  /*ffc0*/  @!P0 BRA `(.L_x_253) ;  /* 0x0000003c006c8947 */ /* 0x001fea0003800000 */
.L_x_321:
[----:B------:R-:W-:Y:S05]  /*ffd0*/  BSYNC B0 ;  /* 0x0000000000007941 */ /* 0x000fea0003800000 */
.L_x_252:
[----:B------:R-:W2:Y:S01]  /*ffe0*/  LDL R9, [R1] ;  /* 0x0000000001097983 */ /* 0x000ea20000100800 */
[----:B------:R-:W-:Y:S02]  /*fff0*/  ULDC.64 UR4, c[0x0][0x300] ;  /* 0x0000c00000047ab9 */ /* 0x000fe40000000a00 */
[----:B------:R-:W-:Y:S01]  /*10000*/  IMAD R6, R6, UR4, RZ ;  /* 0x0000000406067c24 */ /* 0x000fe2000f8e02ff */
[----:B------:R-:W1:Y:S01]  /*10010*/  S2R R8, SR_TID.X ;  /* 0x0000000000087919 */ /* 0x000e620000002100 */
[----:B0-----:R-:W-:-:S04]  /*10020*/  IMAD.WIDE.U32 R2, R0, UR4, RZ ;  /* 0x0000000400027c25 */ /* 0x001fc8000f8e00ff */
[----:B------:R-:W-:Y:S01]  /*10030*/  IMAD R6, R0, UR5, R6 ;  /* 0x0000000500067c24 */ /* 0x000fe2000f8e0206 */
[----:B------:R-:W-:Y:S02]  /*10040*/  ULDC.64 UR4, c[0x0][0x310] ;  /* 0x0000c40000047ab9 */ /* 0x000fe40000000a00 */
[----:B------:R-:W-:Y:S02]  /*10050*/  IMAD R7, R7, UR4, RZ ;  /* 0x0000000407077c24 */ /* 0x000fe4000f8e02ff */
[----:B------:R-:W-:Y:S02]  /*10060*/  IMAD.IADD R3, R3, 0x1, R6 ;  /* 0x0000000103037824 */ /* 0x000fe400078e0206 */
[C---:B------:R-:W-:Y:S02]  /*10070*/  IMAD R7, R4.reuse, UR5, R7 ;  /* 0x0000000504077c24 */ /* 0x040fe4000f8e0207 */
[----:B------:R-:W-:Y:S01]  /*10080*/  IMAD.WIDE.U32 R2, R4, UR4, R2 ;  /* 0x0000000404027c25 */ /* 0x000fe2000f8e0002 */
[----:B------:R-:W-:-:S03]  /*10090*/  ULDC.64 UR4, c[0x0][0x308] ;  /* 0x0000c20000047ab9 */ /* 0x000fc60000000a00 */
[----:B------:R-:W-:Y:S02]  /*100a0*/  IMAD.IADD R3, R3, 0x1, R7 ;  /* 0x0000000103037824 */ /* 0x000fe400078e0207 */
[----:B------:R-:W-:Y:S02]  /*100b0*/  IMAD R0, R30, UR4, RZ ;  /* 0x000000041e007c24 */ /* 0x000fe4000f8e02ff */
[----:B------:R-:W-:-:S04]  /*100c0*/  IMAD.WIDE.U32 R2, R18, UR4, R2 ;  /* 0x0000000412027c25 */ /* 0x000fc8000f8e0002 */
[----:B------:R-:W-:Y:S01]  /*100d0*/  IMAD R0, R18, UR5, R0 ;  /* 0x0000000512007c24 */ /* 0x000fe2000f8e0200 */
[----:B------:R-:W-:Y:S01]  /*100e0*/  ULDC.64 UR4, c[0x0][0x2e8] ;  /* 0x0000ba0000047ab9 */ /* 0x000fe20000000a00 */
[----:B------:R-:W-:Y:S02]  /*100f0*/  IMAD R7, R27, 0x5000, R32 ;  /* 0x000050001b077824 */ /* 0x000fe400078e0220 */
[----:B------:R-:W-:Y:S01]  /*10100*/  IMAD.IADD R6, R3, 0x1, R0 ;  /* 0x0000000103067824 */ /* 0x000fe200078e0200 */
[----:B------:R-:W-:Y:S01]  /*10110*/  LEA R0, P0, R2, UR4, 0x1 ;  /* 0x0000000402007c11 */ /* 0x000fe2000f8008ff */
[----:B------:R-:W-:Y:S01]  /*10120*/  UMOV UR4, 0xffffffff ;  /* 0xffffffff00047882 */ /* 0x000fe20000000000 */
[----:B-1----:R-:W-:Y:S02]  /*10130*/  LOP3.LUT R8, R8, 0x7f, RZ, 0xc0, !PT ;  /* 0x0000007f08087812 */ /* 0x002fe400078ec0ff */
[----:B------:R-:W-:Y:S02]  /*10140*/  LEA.HI.X R6, R2, UR5, R6, 0x1, P0 ;  /* 0x0000000502067c11 */ /* 0x000fe400080f0c06 */
[----:B------:R-:W-:Y:S01]  /*10150*/  SHF.R.U32.HI R8, RZ, 0x3, R8 ;  /* 0x00000003ff087819 */ /* 0x000fe20000011608 */
[----:B--2---:R-:W-:-:S04]  /*10160*/  IMAD R4, R26, -0x50, R9 ;  /* 0xffffffb01a047824 */ /* 0x004fc800078e0209 */
[----:B------:R-:W-:-:S05]  /*10170*/  IMAD.IADD R4, R4, 0x1, -R8 ;  /* 0x0000000104047824 */ /* 0x000fca00078e0a08 */
[----:B------:R-:W-:Y:S01]  /*10180*/  ISETP.GE.AND P0, PT, R4, 0x1, PT ;  /* 0x000000010400780c */ /* 0x000fe20003f06270 */
[----:B------:R-:W-:-:S12]  /*10190*/  BRA.DIV UR4, `(.L_x_254) ;  /* 0x0000003e040c7947 */ /* 0x000fd8000b800000 */
[----:B------:R-:W0:Y:S01]  /*101a0*/  SHFL.IDX PT, R3, R0, RZ, 0x181f ;  /* 0x00181fff00037589 */ /* 0x000e2200000e0000 */
[----:B------:R-:W-:Y:S01]  /*101b0*/  LOP3.LUT P5, RZ, R23, 0x10, RZ, 0xc0, !PT ;  /* 0x0000001017ff7812 */ /* 0x000fe200078ac0ff */
[----:B------:R-:W-:Y:S01]  /*101c0*/  @P0 IMAD R9, R7, 0x2, R22 ;  /* 0x0000000207090824 */ /* 0x000fe200078e0216 */
[C---:B------:R-:W-:Y:S01]  /*101d0*/  LOP3.LUT P4, RZ, R23.reuse, 0x8, RZ, 0xc0, !PT ;  /* 0x0000000817ff7812 */ /* 0x040fe2000788c0ff */
[----:B------:R-:W1:Y:S01]  /*101e0*/  SHFL.IDX PT, R2, R6, RZ, 0x181f ;  /* 0x00181fff06027589 */ /* 0x000e6200000e0000 */
[C---:B------:R-:W-:Y:S02]  /*101f0*/  LOP3.LUT P3, RZ, R23.reuse, 0x4, RZ, 0xc0, !PT ;  /* 0x0000000417ff7812 */ /* 0x040fe4000786c0ff */
[----:B------:R-:W-:Y:S01]  /*10200*/  LOP3.LUT P2, RZ, R23, 0x2, RZ, 0xc0, !PT ;  /* 0x0000000217ff7812 */ /* 0x000fe2000784c0ff */
[----:B------:R-:W-:Y:S01]  /*10210*/  SHFL.IDX PT, R8, R6, 0x1, 0x181f ;  /* 0x00381f0006087f89 */ /* 0x000fe200000e0000 */
[----:B0-----:R-:W-:-:S04]  /*10220*/  @P0 LEA R3, P1, R33, R3, 0x1 ;  /* 0x0000000321030211 */ /* 0x001fc800078208ff */
[----:B-1----:R-:W-:-:S04]  /*10230*/  @P0 IADD3.X R2, RZ, R2, RZ, P1, !PT ;  /* 0x00000002ff020210 */ /* 0x002fc80000ffe4ff */
[----:B------:R-:W-:-:S04]  /*10240*/  @P0 LOP3.LUT R3, R3, R2, RZ, 0x3c, !PT ;  /* 0x0000000203030212 */ /* 0x000fc800078e3cff */
[----:B------:R-:W-:-:S04]  /*10250*/  @P0 LOP3.LUT R2, R3, R2, RZ, 0x3c, !PT ;  /* 0x0000000203020212 */ /* 0x000fc800078e3cff */
[----:B------:R-:W-:-:S05]  /*10260*/  @P0 LOP3.LUT R3, R3, R2, RZ, 0x3c, !PT ;  /* 0x0000000203030212 */ /* 0x000fca00078e3cff */
[----:B------:R-:W-:Y:S04]  /*10270*/  @P0 LDGSTS.E.BYPASS.LTC128B.128 [R9+0x24400], desc[UR36][R2.64], !P5 ;  /* 0x2440000002090fae */ /* 0x000fe8000e901d64 */
[----:B------:R-:W-:Y:S04]  /*10280*/  @P0 LDGSTS.E.BYPASS.LTC128B.128 [R9+0x26c00], desc[UR36][R2.64+0x80], !P4 ;  /* 0x26c0008002090fae */ /* 0x000fe8000e101d64 */
[----:B------:R-:W-:Y:S04]  /*10290*/  @P0 LDGSTS.E.BYPASS.LTC128B.128 [R9+0x29400], desc[UR36][R2.64+0x100], !P3 ;  /* 0x2940010002090fae */ /* 0x000fe8000d901d64 */
[----:B------:R0:W-:Y:S01]  /*102a0*/  @P0 LDGSTS.E.BYPASS.LTC128B.128 [R9+0x2bc00], desc[UR36][R2.64+0x180], !P2 ;  /* 0x2bc0018002090fae */ /* 0x0001e2000d101d64 */
[----:B------:R-:W-:-:S03]  /*102b0*/  ISETP.GE.AND P0, PT, R4, 0x11, PT ;  /* 0x000000110400780c */ /* 0x000fc60003f06270 */
[----:B0-----:R-:W0:Y:S10]  /*102c0*/  SHFL.IDX PT, R2, R0, 0x1, 0x181f ;  /* 0x00381f0000027f89 */ /* 0x001e3400000e0000 */
[----:B------:R-:W-:Y:S01]  /*102d0*/  @P0 IMAD R21, R7, 0x2, R22 ;  /* 0x0000000207150824 */ /* 0x000fe200078e0216 */
[----:B0-----:R-:W-:-:S05]  /*102e0*/  @P0 LEA R2, P1, R33, R2, 0x1 ;  /* 0x0000000221020211 */ /* 0x001fca00078208ff */
[----:B------:R-:W-:Y:S02]  /*102f0*/  @P0 IMAD.X R3, RZ, RZ, R8, P1 ;  /* 0x000000ffff030224 */ /* 0x000fe400008e0608 */
[----:B------:R-:W-:Y:S04]  /*10300*/  SHFL.IDX PT, R8, R6, 0x2, 0x181f ;  /* 0x00581f0006087f89 */ /* 0x000fe800000e0000 */
        /* <DEDUP_REMOVED lines=17> */
[----:B------:R-:W1:Y:S01]  /*10420*/  SHFL.IDX PT, R0, R0, 0x4, 0x181f ;  /* 0x00981f0000007f89 */ /* 0x000e6200000e0000 */
[----:B0-----:R-:W-:-:S04]  /*10430*/  @P0 LEA R2, P1, R33, R2, 0x1 ;  /* 0x0000000221020211 */ /* 0x001fc800078208ff */
[----:B------:R-:W-:Y:S02]  /*10440*/  @P0 IADD3.X R3, RZ, R8, RZ, P1, !PT ;  /* 0x00000008ff030210 */ /* 0x000fe40000ffe4ff */
[----:B------:R0:W2:Y:S04]  /*10450*/  SHFL.IDX PT, R8, R6, 0x4, 0x181f ;  /* 0x00981f0006087f89 */ /* 0x0000a800000e0000 */
[----:B------:R0:W-:Y:S04]  /*10460*/  @P0 LDGSTS.E.BYPASS.LTC128B.128 [R21+0x25c00], desc[UR36][R2.64], !P5 ;  /* 0x25c0000002150fae */ /* 0x0001e8000e901d64 */
[----:B------:R0:W-:Y:S04]  /*10470*/  @P0 LDGSTS.E.BYPASS.LTC128B.128 [R21+0x28400], desc[UR36][R2.64+0x80], !P4 ;  /* 0x2840008002150fae */ /* 0x0001e8000e101d64 */
[----:B------:R0:W-:Y:S04]  /*10480*/  @P0 LDGSTS.E.BYPASS.LTC128B.128 [R21+0x2ac00], desc[UR36][R2.64+0x100], !P3 ;  /* 0x2ac0010002150fae */ /* 0x0001e8000d901d64 */
[----:B-1----:R0:W-:Y:S02]  /*10490*/  @P0 LDGSTS.E.BYPASS.LTC128B.128 [R21+0x2d400], desc[UR36][R2.64+0x180], !P2 ;  /* 0x2d40018002150fae */ /* 0x0021e4000d101d64 */
.L_x_333:
[----:B------:R-:W-:Y:S01]  /*104a0*/  ISETP.GE.AND P0, PT, R4, 0x41, PT ;  /* 0x000000410400780c */ /* 0x000fe20003f06270 */
[----:B------:R-:W-:-:S12]  /*104b0*/  BSSY B0, `(.L_x_255) ;  /* 0x0000010000007945 */ /* 0x000fd80003800000 */
[----:B------:R-:W-:Y:S05]  /*104c0*/  @!P0 BRA `(.L_x_256) ;  /* 0x0000000000388947 */ /* 0x000fea0003800000 */
[----:B------:R-:W-:Y:S01]  /*104d0*/  LOP3.LUT P4, RZ, R23, 0x10, RZ, 0xc0, !PT ;  /* 0x0000001017ff7812 */ /* 0x000fe2000788c0ff */
[----:B------:R-:W-:Y:S01]  /*104e0*/  IMAD R7, R7, 0x2, R22 ;  /* 0x0000000207077824 */ /* 0x000fe200078e0216 */
[C---:B------:R-:W-:Y:S02]  /*104f0*/  LOP3.LUT P3, RZ, R23.reuse, 0x8, RZ, 0xc0, !PT ;  /* 0x0000000817ff7812 */ /* 0x040fe4000786c0ff */
[C---:B------:R-:W-:Y:S02]  /*10500*/  LOP3.LUT P2, RZ, R23.reuse, 0x4, RZ, 0xc0, !PT ;  /* 0x0000000417ff7812 */ /* 0x040fe4000784c0ff */
[----:B------:R-:W-:Y:S02]  /*10510*/  LOP3.LUT P1, RZ, R23, 0x2, RZ, 0xc0, !PT ;  /* 0x0000000217ff7812 */ /* 0x000fe4000782c0ff */
[----:B0-----:R-:W-:-:S05]  /*10520*/  LEA R2, P0, R33, R0, 0x1 ;  /* 0x0000000021027211 */ /* 0x001fca00078008ff */
        /* <DEDUP_REMOVED lines=8> */
.L_x_256:
[----:B------:R-:W-:Y:S05]  /*105b0*/  BSYNC B0 ;  /* 0x0000000000007941 */ /* 0x000fea0003800000 */
.L_x_255:
[----:B------:R-:W-:Y:S01]  /*105c0*/  NOP ;  /* 0x0000000000007918 */ /* 0x000fe20000000000 */
[----:B------:R-:W-:-:S13]  /*105d0*/  PLOP3.LUT P0, PT, PT, PT, PT, 0x80, 0x0 ;  /* 0x000000000000781c */ /* 0x000fda0003f0f070 */
.L_x_257:
        /* <DEDUP_REMOVED lines=10> */
.L_x_258:
[----:B------:R3:W5:Y:S01]  /*10680*/  LDL.LU R0, [R1+0xc] ;  /* 0x00000c0001007983 */ /* 0x0007620000300800 */
[----:B------:R-:W-:Y:S01]  /*10690*/  LOP3.LUT P0, RZ, R23, 0x80, RZ, 0xc0, !PT ;  /* 0x0000008017ff7812 */ /* 0x000fe2000780c0ff */
[----:B------:R3:W-:-:S12]  /*106a0*/  SYNCS.ARRIVE.TRANS64.A1T0 RZ, [R5+URZ+0x38830], RZ ;  /* 0x038830ff05ff79a7 */ /* 0x0007d8000810003f */
[----:B------:R-:W-:Y:S05]  /*106b0*/  WARPSYNC.ALL ;  /* 0x0000000000007948 */ /* 0x000fea0003800000 */
[----:B------:R-:W-:Y:S01]  /*106c0*/  ULDC.64 UR4, c[0x0][0x298] ;  /* 0x0000a60000047ab9 */ /* 0x000fe20000000a00 */
[----:B01----:R-:W-:Y:S01]  /*106d0*/  VIADD R2, R22, 0x14400 ;  /* 0x0001440016027836 */ /* 0x003fe20000000000 */
[----:B------:R-:W-:Y:S01]  /*106e0*/  SEL R29, R29, RZ, !P0 ;  /* 0x000000ff1d1d7207 */ /* 0x000fe20004000000 */
[----:B------:R-:W-:Y:S01]  /*106f0*/  IMAD.WIDE.U32 R6, R35, UR4, RZ ;  /* 0x0000000423067c25 */ /* 0x000fe2000f8e00ff */
[----:B------:R-:W-:Y:S01]  /*10700*/  BSSY B6, `(.L_x_259) ;  /* 0x000001b000067945 */ /* 0x000fe20003800000 */
[----:B------:R-:W-:Y:S01]  /*10710*/  BAR.SYNC.DEFER_BLOCKING 0x8, 0x180 ;  /* 0x0206000000007b1d */ /* 0x000fe20000010000 */
[----:B-----5:R-:W-:-:S02]  /*10720*/  SEL R0, R0, RZ, !P0 ;  /* 0x000000ff00007207 */ /* 0x020fc40004000000 */
[----:B------:R-:W-:-:S03]  /*10730*/  LOP3.LUT P0, RZ, R2, 0x3ff, RZ, 0xc0, !PT ;  /* 0x000003ff02ff7812 */ /* 0x000fc6000780c0ff */
[----:B------:R0:W-:Y:S04]  /*10740*/  STL [R1+0xc], R0 ;  /* 0x00000c0001007387 */ /* 0x0001e80000100800 */
[----:B------:R1:W-:Y:S01]  /*10750*/  STL.64 [R1+0x10], R6 ;  /* 0x0000100601007387 */ /* 0x0003e20000100a00 */
[----:B0-----:R-:W-:-:S05]  /*10760*/  SHF.R.S32.HI R0, RZ, 0x1f, R35 ;  /* 0x0000001fff007819 */ /* 0x001fca0000011423 */
[----:B------:R-:W-:-:S04]  /*10770*/  IMAD R0, R0, UR4, RZ ;  /* 0x0000000400007c24 */ /* 0x000fc8000f8e02ff */
[----:B------:R-:W-:-:S04]  /*10780*/  IMAD R0, R35, UR5, R0 ;  /* 0x0000000523007c24 */ /* 0x000fc8000f8e0200 */
[----:B------:R-:W-:Y:S01]  /*10790*/  IMAD.IADD R35, R7, 0x1, R0 ;  /* 0x0000000107237824 */ /* 0x000fe200078e0200 */
[----:B-1----:R-:W-:Y:S06]  /*107a0*/  @!P0 BRA `(.L_x_260) ;  /* 0x0000000000408947 */ /* 0x002fec0003800000 */
[----:B------:R-:W-:Y:S01]  /*107b0*/  MOV R2, 0x0 ;  /* 0x0000000000027802 */ /* 0x000fe20000000f00 */
[----:B------:R-:W-:Y:S01]  /*107c0*/  ULDC.64 UR6, c[0x4][0x138] ;  /* 0x01004e0000067ab9 */ /* 0x000fe20000000a00 */
[----:B------:R-:W-:Y:S01]  /*107d0*/  ULDC.64 UR8, c[0x4][0x140] ;  /* 0x0100500000087ab9 */ /* 0x000fe20000000a00 */
[----:B------:R-:W-:Y:S01]  /*107e0*/  ULDC.64 UR4, c[0x4][0xb0] ;  /* 0x01002c0000047ab9 */ /* 0x000fe20000000a00 */
[----:B------:R-:W-:Y:S01]  /*107f0*/  MOV R4, UR6 ;  /* 0x0000000600047c02 */ /* 0x000fe20008000f00 */
[----:B---3--:R-:W-:Y:S01]  /*10800*/  IMAD.U32 R5, RZ, RZ, UR7 ;  /* 0x00000007ff057e24 */ /* 0x008fe2000f8e00ff */
[----:B------:R-:W0:Y:S01]  /*10810*/  LDC.64 R2, c[0x4][R2] ;  /* 0x0100000002027b82 */ /* 0x000e220000000a00 */
[----:B------:R-:W-:Y:S01]  /*10820*/  IMAD.U32 R6, RZ, RZ, UR8 ;  /* 0x00000008ff067e24 */ /* 0x000fe2000f8e00ff */
[----:B--2---:R-:W-:Y:S01]  /*10830*/  MOV R8, 0x70 ;  /* 0x0000007000087802 */ /* 0x004fe20000000f00 */
[----:B------:R-:W-:Y:S02]  /*10840*/  IMAD.U32 R7, RZ, RZ, UR9 ;  /* 0x00000009ff077e24 */ /* 0x000fe4000f8e00ff */
[----:B------:R-:W-:-:S02]  /*10850*/  IMAD.U32 R10, RZ, RZ, UR4 ;  /* 0x00000004ff0a7e24 */ /* 0x000fc4000f8e00ff */
[----:B------:R-:W-:Y:S02]  /*10860*/  IMAD.U32 R11, RZ, RZ, UR5 ;  /* 0x00000005ff0b7e24 */ /* 0x000fe4000f8e00ff */
[----:B------:R-:W-:Y:S02]  /*10870*/  IMAD.MOV.U32 R12, RZ, RZ, 0x1 ;  /* 0x00000001ff0c7424 */ /* 0x000fe400078e00ff */
[----:B------:R-:W-:-:S07]  /*10880*/  IMAD.MOV.U32 R13, RZ, RZ, RZ ;  /* 0x000000ffff0d7224 */ /* 0x000fce00078e00ff */
[----:B------:R-:W-:-:S07]  /*10890*/  LEPC R20, `(.L_x_260) ;  /* 0x000000001014794e */ /* 0x000fce0000000000 */
[----:B0-----:R-:W-:Y:S05]  /*108a0*/  CALL.ABS.NOINC R2 ;  /* 0x0000000002007343 */ /* 0x001fea0003c00000 */
.L_x_260:
[----:B------:R-:W-:Y:S05]  /*108b0*/  BSYNC B6 ;  /* 0x0000000000067941 */ /* 0x000fea0003800000 */
.L_x_259:
[----:B------:R-:W4:Y:S01]  /*108c0*/  LDL.LU R20, [R1+0xc] ;  /* 0x00000c0001147983 */ /* 0x000f220000300800 */
[----:B------:R-:W0:Y:S01]  /*108d0*/  LDC R6, c[0x0][0x448] ;  /* 0x00011200ff067b82 */ /* 0x000e220000000800 */
[----:B------:R-:W-:Y:S02]  /*108e0*/  ULDC.64 UR4, c[0x0][0x2d8] ;  /* 0x0000b60000047ab9 */ /* 0x000fe40000000a00 */
[----:B------:R-:W2:Y:S01]  /*108f0*/  LDL.LU.64 R2, [R1+0x10] ;  /* 0x0000100001027983 */ /* 0x000ea20000300a00 */
[----:B------:R-:W-:-:S03]  /*10900*/  IMAD R0, R30, UR4, RZ ;  /* 0x000000041e007c24 */ /* 0x000fc6000f8e02ff */
[----:B------:R1:W5:Y:S01]  /*10910*/  LDL R10, [R1+0x18] ;  /* 0x00001800010a7983 */ /* 0x0003620000100800 */
[----:B---3--:R-:W-:Y:S01]  /*10920*/  IMAD R5, R18, UR5, R0 ;  /* 0x0000000512057c24 */ /* 0x008fe2000f8e0200 */
[----:B0-----:R-:W-:-:S13]  /*10930*/  ISETP.NE.AND P0, PT, R6, 0x1, PT ;  /* 0x000000010600780c */ /* 0x001fda0003f05270 */
[----:B------:R-:W0:Y:S01]  /*10940*/  @P0 LDC R4, c[0x0][0x450] ;  /* 0x00011400ff040b82 */ /* 0x000e220000000800 */
[----:B------:R-:W-:Y:S01]  /*10950*/  LOP3.LUT R9, R33, 0x40, RZ, 0xfc, !PT ;  /* 0x0000004021097812 */ /* 0x000fe200078efcff */
[----:B----4-:R-:W-:Y:S02]  /*10960*/  IMAD.MOV.U32 R21, RZ, RZ, R20 ;  /* 0x000000ffff157224 */ /* 0x010fe400078e0014 */
[----:B------:R-:W3:Y:S01]  /*10970*/  S2R R20, SR_TID.X ;  /* 0x0000000000147919 */ /* 0x000ee20000002100 */
[----:B--2---:R-:W-:Y:S02]  /*10980*/  IMAD.MOV.U32 R3, RZ, RZ, R35 ;  /* 0x000000ffff037224 */ /* 0x004fe400078e0023 */
[----:B------:R-:W-:Y:S01]  /*10990*/  IMAD.WIDE.U32 R2, R18, UR4, R2 ;  /* 0x0000000412027c25 */ /* 0x000fe2000f8e0002 */
[----:B------:R-:W-:-:S03]  /*109a0*/  ULDC.64 UR4, c[0x0][0x2e0] ;  /* 0x0000b80000047ab9 */ /* 0x000fc60000000a00 */
[----:B------:R-:W-:Y:S02]  /*109b0*/  IMAD.IADD R3, R3, 0x1, R5 ;  /* 0x0000000103037824 */ /* 0x000fe400078e0205 */
[----:B------:R-:W2:Y:S01]  /*109c0*/  @P0 LDC R5, c[0x0][0x44c] ;  /* 0x00011300ff050b82 */ /* 0x000ea20000000800 */
[----:B------:R-:W-:Y:S02]  /*109d0*/  IMAD R0, R21, UR4, RZ ;  /* 0x0000000415007c24 */ /* 0x000fe4000f8e02ff */
[----:B------:R-:W-:-:S04]  /*109e0*/  IMAD.WIDE.U32 R2, R29, UR4, R2 ;  /* 0x000000041d027c25 */ /* 0x000fc8000f8e0002 */
[----:B------:R-:W-:Y:S01]  /*109f0*/  IMAD R0, R29, UR5, R0 ;  /* 0x000000051d007c24 */ /* 0x000fe2000f8e0200 */
[----:B------:R-:W-:-:S04]  /*10a00*/  ULDC.64 UR4, c[0x0][0x2d0] ;  /* 0x0000b40000047ab9 */ /* 0x000fc80000000a00 */
[----:B------:R-:W-:Y:S01]  /*10a10*/  IADD3 R3, R3, R0, RZ ;  /* 0x0000000003037210 */ /* 0x000fe20007ffe0ff */
[----:B------:R-:W-:Y:S01]  /*10a20*/  IMAD.SHL.U32 R0, R17, 0x80, RZ ;  /* 0x0000008011007824 */ /* 0x000fe200078e00ff */
[C---:B---3--:R-:W-:Y:S01]  /*10a30*/  LOP3.LUT R21, R20.reuse, 0x7f, RZ, 0xc0, !PT ;  /* 0x0000007f14157812 */ /* 0x048fe200078ec0ff */
[----:B------:R-:W-:-:S03]  /*10a40*/  IMAD.SHL.U32 R20, R20, 0x10, RZ ;  /* 0x0000001014147824 */ /* 0x000fc600078e00ff */
[----:B------:R-:W-:-:S04]  /*10a50*/  SHF.R.U32.HI R21, RZ, 0x3, R21 ;  /* 0x00000003ff157819 */ /* 0x000fc80000011615 */
[----:B------:R-:W-:-:S04]  /*10a60*/  LOP3.LUT R20, R21, 0x70, R20, 0xf8, !PT ;  /* 0x0000007015147812 */ /* 0x000fc800078ef814 */
[----:B------:R-:W-:-:S05]  /*10a70*/  LOP3.LUT R7, R20, R0, RZ, 0xfc, !PT ;  /* 0x0000000014077212 */ /* 0x000fca00078efcff */
[----:B--2---:R-:W-:-:S04]  /*10a80*/  @P0 IMAD.HI.U32 R8, R7, R5, RZ ;  /* 0x0000000507080227 */ /* 0x004fc800078e00ff */
[----:B------:R-:W-:Y:S01]  /*10a90*/  IMAD.MOV.U32 R5, RZ, RZ, R7 ;  /* 0x000000ffff057224 */ /* 0x000fe200078e0007 */
[----:B0-----:R-:W-:Y:S01]  /*10aa0*/  @P0 SHF.R.U32.HI R5, RZ, R4, R8 ;  /* 0x00000004ff050219 */ /* 0x001fe20000011608 */
[----:B------:R-:W0:Y:S04]  /*10ab0*/  S2R R20, SR_TID.X ;  /* 0x0000000000147919 */ /* 0x000e280000002100 */
[----:B------:R-:W-:-:S04]  /*10ac0*/  IMAD.MOV R4, RZ, RZ, -R5 ;  /* 0x000000ffff047224 */ /* 0x000fc800078e0a05 */
[----:B------:R-:W-:Y:S01]  /*10ad0*/  IMAD R4, R6, R4, R7 ;  /* 0x0000000406047224 */ /* 0x000fe200078e0207 */
[----:B------:R-:W-:Y:S01]  /*10ae0*/  SHF.R.S32.HI R7, RZ, 0x1f, R5 ;  /* 0x0000001fff077819 */ /* 0x000fe20000011405 */
[----:B------:R-:W-:-:S04]  /*10af0*/  IMAD.WIDE.U32 R2, R5, UR4, R2 ;  /* 0x0000000405027c25 */ /* 0x000fc8000f8e0002 */
[----:B------:R-:W-:-:S04]  /*10b00*/  IMAD R7, R7, UR4, RZ ;  /* 0x0000000407077c24 */ /* 0x000fc8000f8e02ff */
[----:B------:R-:W-:Y:S01]  /*10b10*/  IMAD R7, R5, UR5, R7 ;  /* 0x0000000505077c24 */ /* 0x000fe2000f8e0207 */
[----:B------:R-:W-:Y:S01]  /*10b20*/  SHF.R.S32.HI R5, RZ, 0x1f, R4 ;  /* 0x0000001fff057819 */ /* 0x000fe20000011404 */
[----:B------:R-:W-:Y:S02]  /*10b30*/  ULDC.64 UR4, c[0x0][0x2c8] ;  /* 0x0000b20000047ab9 */ /* 0x000fe40000000a00 */
[----:B------:R-:W-:Y:S02]  /*10b40*/  IMAD.IADD R3, R3, 0x1, R7 ;  /* 0x0000000103037824 */ /* 0x000fe400078e0207 */
[----:B------:R-:W-:Y:S02]  /*10b50*/  IMAD R5, R5, UR4, RZ ;  /* 0x0000000405057c24 */ /* 0x000fe4000f8e02ff */
[----:B------:R-:W-:-:S04]  /*10b60*/  IMAD.WIDE.U32 R2, R4, UR4, R2 ;  /* 0x0000000404027c25 */ /* 0x000fc8000f8e0002 */
[----:B------:R-:W-:Y:S01]  /*10b70*/  IMAD R5, R4, UR5, R5 ;  /* 0x0000000504057c24 */ /* 0x000fe2000f8e0205 */
[----:B------:R-:W-:-:S04]  /*10b80*/  ULDC.64 UR4, c[0x0][0x280] ;  /* 0x0000a00000047ab9 */ /* 0x000fc80000000a00 */
[----:B------:R-:W-:Y:S02]  /*10b90*/  IADD3 R3, R3, R5, RZ ;  /* 0x0000000503037210 */ /* 0x000fe40007ffe0ff */
[----:B------:R-:W-:Y:S01]  /*10ba0*/  LEA R5, P0, R2, UR4, 0x1 ;  /* 0x0000000402057c11 */ /* 0x000fe2000f8008ff */
[----:B------:R-:W-:Y:S01]  /*10bb0*/  ULDC UR4, c[0x0][0x2b8] ;  /* 0x0000ae0000047ab9 */ /* 0x000fe20000000800 */
[----:B0-----:R-:W-:Y:S02]  /*10bc0*/  LOP3.LUT R20, R20, 0x7f, RZ, 0xc0, !PT ;  /* 0x0000007f14147812 */ /* 0x001fe400078ec0ff */
[----:B------:R-:W-:Y:S01]  /*10bd0*/  LEA.HI.X R4, R2, UR5, R3, 0x1, P0 ;  /* 0x0000000502047c11 */ /* 0x000fe200080f0c03 */
[----:B------:R-:W-:Y:S01]  /*10be0*/  UMOV UR5, 0xffffffff ;  /* 0xffffffff00057882 */ /* 0x000fe20000000000 */
[----:B------:R-:W-:Y:S02]  /*10bf0*/  ISETP.GE.AND P4, PT, R33, UR4, PT ;  /* 0x0000000421007c0c */ /* 0x000fe4000bf86270 */
[----:B------:R-:W-:-:S02]  /*10c00*/  ISETP.GE.AND P3, PT, R9, UR4, PT ;  /* 0x0000000409007c0c */ /* 0x000fc4000bf66270 */
[----:B------:R-:W-:Y:S02]  /*10c10*/  ISETP.GE.AND P2, PT, R37, UR4, PT ;  /* 0x0000000425007c0c */ /* 0x000fe4000bf46270 */
[----:B------:R-:W-:Y:S02]  /*10c20*/  ISETP.GE.AND P1, PT, R36, UR4, PT ;  /* 0x0000000424007c0c */ /* 0x000fe4000bf26270 */
[----:B------:R-:W-:Y:S01]  /*10c30*/  SHF.R.U32.HI R9, RZ, 0x3, R20 ;  /* 0x00000003ff097819 */ /* 0x000fe20000011614 */
[----:B-1----:R-:W-:Y:S10]  /*10c40*/  BRA.DIV UR5, `(.L_x_261) ;  /* 0x0000003a05247947 */ /* 0x002ff4000b800000 */
[----:B------:R-:W0:Y:S01]  /*10c50*/  SHFL.IDX PT, R14, R5, RZ, 0x181f ;  /* 0x00181fff050e7589 */ /* 0x000e2200000e0000 */
[----:B-----5:R-:W-:Y:S02]  /*10c60*/  IMAD R6, R10, R6, RZ ;  /* 0x000000060a067224 */ /* 0x020fe400078e02ff */
[----:B------:R-:W-:Y:S01]  /*10c70*/  IMAD.IADD R0, R9, 0x1, R0 ;  /* 0x0000000109007824 */ /* 0x000fe200078e0200 */
[----:B------:R-:W1:Y:S03]  /*10c80*/  SHFL.IDX PT, R2, R4, RZ, 0x181f ;  /* 0x00181fff04027589 */ /* 0x000e6600000e0000 */
[C---:B------:R-:W-:Y:S01]  /*10c90*/  VIADD R7, R0.reuse, 0x10 ;  /* 0x0000001000077836 */ /* 0x040fe20000000000 */
[----:B------:R-:W-:-:S13]  /*10ca0*/  ISETP.GE.AND P0, PT, R0, R6, PT ;  /* 0x000000060000720c */ /* 0x000fda0003f06270 */
[----:B0-----:R-:W-:-:S05]  /*10cb0*/  @!P0 LEA R14, P5, R33, R14, 0x1 ;  /* 0x0000000e210e8211 */ /* 0x001fca00078a08ff */
[----:B-1----:R-:W-:Y:S02]  /*10cc0*/  @!P0 IMAD.X R3, RZ, RZ, R2, P5 ;  /* 0x000000ffff038224 */ /* 0x002fe400028e0602 */
[----:B------:R-:W-:Y:S02]  /*10cd0*/  @!P0 IMAD.MOV.U32 R2, RZ, RZ, R14 ;  /* 0x000000ffff028224 */ /* 0x000fe400078e000e */
[----:B------:R-:W0:Y:S04]  /*10ce0*/  SHFL.IDX PT, R14, R5, 0x1, 0x181f ;  /* 0x00381f00050e7f89 */ /* 0x000e2800000e0000 */
[----:B------:R-:W-:Y:S04]  /*10cf0*/  @!P0 LDGSTS.E.BYPASS.LTC128B.128 [R34+0x14400], desc[UR36][R2.64], !P4 ;  /* 0x1440000002228fae */ /* 0x000fe8000e101d64 */
[----:B------:R-:W-:Y:S04]  /*10d00*/  @!P0 LDGSTS.E.BYPASS.LTC128B.128 [R34+0x18400], desc[UR36][R2.64+0x80], !P3 ;  /* 0x1840008002228fae */ /* 0x000fe8000d901d64 */
[----:B------:R-:W-:Y:S04]  /*10d10*/  @!P0 LDGSTS.E.BYPASS.LTC128B.128 [R34+0x1c400], desc[UR36][R2.64+0x100], !P2 ;  /* 0x1c40010002228fae */ /* 0x000fe8000d101d64 */
[----:B------:R1:W-:Y:S01]  /*10d20*/  @!P0 LDGSTS.E.BYPASS.LTC128B.128 [R34+0x20400], desc[UR36][R2.64+0x180], !P1 ;  /* 0x2040018002228fae */ /* 0x0003e2000c901d64 */
[----:B------:R-:W-:-:S03]  /*10d30*/  ISETP.GE.AND P0, PT, R7, R6, PT ;  /* 0x000000060700720c */ /* 0x000fc60003f06270 */
[----:B-1----:R-:W1:Y:S10]  /*10d40*/  SHFL.IDX PT, R2, R4, 0x1, 0x181f ;  /* 0x00381f0004027f89 */ /* 0x002e7400000e0000 */
[----:B0-----:R-:W-:-:S05]  /*10d50*/  @!P0 LEA R14, P5, R33, R14, 0x1 ;  /* 0x0000000e210e8211 */ /* 0x001fca00078a08ff */
[----:B-1----:R-:W-:Y:S01]  /*10d60*/  @!P0 IMAD.X R7, RZ, RZ, R2, P5 ;  /* 0x000000ffff078224 */ /* 0x002fe200028e0602 */
[----:B------:R-:W-:Y:S02]  /*10d70*/  @!P0 MOV R2, R14 ;  /* 0x0000000e00028202 */ /* 0x000fe40000000f00 */
[----:B------:R-:W0:Y:S01]  /*10d80*/  SHFL.IDX PT, R14, R5, 0x2, 0x181f ;  /* 0x00581f00050e7f89 */ /* 0x000e2200000e0000 */
[----:B------:R-:W-:Y:S02]  /*10d90*/  @!P0 IMAD.MOV.U32 R3, RZ, RZ, R7 ;  /* 0x000000ffff038224 */ /* 0x000fe400078e0007 */
[----:B------:R-:W-:-:S03]  /*10da0*/  VIADD R7, R0, 0x20 ;  /* 0x0000002000077836 */ /* 0x000fc60000000000 */
[----:B------:R-:W-:Y:S04]  /*10db0*/  @!P0 LDGSTS.E.BYPASS.LTC128B.128 [R34+0x14c00], desc[UR36][R2.64], !P4 ;  /* 0x14c0000002228fae */ /* 0x000fe8000e101d64 */
[----:B------:R-:W-:Y:S04]  /*10dc0*/  @!P0 LDGSTS.E.BYPASS.LTC128B.128 [R34+0x18c00], desc[UR36][R2.64+0x80], !P3 ;  /* 0x18c0008002228fae */ /* 0x000fe8000d901d64 */
[----:B------:R-:W-:Y:S04]  /*10dd0*/  @!P0 LDGSTS.E.BYPASS.LTC128B.128 [R34+0x1cc00], desc[UR36][R2.64+0x100], !P2 ;  /* 0x1cc0010002228fae */ /* 0x000fe8000d101d64 */
[----:B------:R1:W-:Y:S01]  /*10de0*/  @!P0 LDGSTS.E.BYPASS.LTC128B.128 [R34+0x20c00], desc[UR36][R2.64+0x180], !P1 ;  /* 0x20c0018002228fae */ /* 0x0003e2000c901d64 */
[----:B------:R-:W-:-:S03]  /*10df0*/  ISETP.GE.AND P0, PT, R7, R6, PT ;  /* 0x000000060700720c */ /* 0x000fc60003f06270 */
[----:B-1----:R-:W1:Y:S10]  /*10e00*/  SHFL.IDX PT, R2, R4, 0x2, 0x181f ;  /* 0x00581f0004027f89 */ /* 0x002e7400000e0000 */
[----:B0-----:R-:W-:-:S05]  /*10e10*/  @!P0 LEA R14, P5, R33, R14, 0x1 ;  /* 0x0000000e210e8211 */ /* 0x001fca00078a08ff */
[----:B-1----:R-:W-:Y:S02]  /*10e20*/  @!P0 IMAD.X R7, RZ, RZ, R2, P5 ;  /* 0x000000ffff078224 */ /* 0x002fe400028e0602 */
[----:B------:R-:W-:Y:S02]  /*10e30*/  @!P0 IMAD.MOV.U32 R2, RZ, RZ, R14 ;  /* 0x000000ffff028224 */ /* 0x000fe400078e000e */
[----:B------:R-:W-:Y:S01]  /*10e40*/  @!P0 IMAD.MOV.U32 R3, RZ, RZ, R7 ;  /* 0x000000ffff038224 */ /* 0x000fe200078e0007 */
[----:B------:R-:W0:Y:S01]  /*10e50*/  SHFL.IDX PT, R14, R5, 0x3, 0x181f ;  /* 0x00781f00050e7f89 */ /* 0x000e2200000e0000 */
[----:B------:R-:W-:-:S03]  /*10e60*/  IADD3 R7, R0, 0x30, RZ ;  /* 0x0000003000077810 */ /* 0x000fc60007ffe0ff */
        /* <DEDUP_REMOVED lines=46> */
[----:B------:R0:W1:Y:S04]  /*11150*/  SHFL.IDX PT, R14, R5, 0x7, 0x181f ;  /* 0x00f81f00050e7f89 */ /* 0x00006800000e0000 */
[----:B------:R0:W-:Y:S04]  /*11160*/  @!P0 LDGSTS.E.BYPASS.LTC128B.128 [R34+0x17400], desc[UR36][R2.64], !P4 ;  /* 0x1740000002228fae */ /* 0x0001e8000e101d64 */
[----:B------:R0:W-:Y:S04]  /*11170*/  @!P0 LDGSTS.E.BYPASS.LTC128B.128 [R34+0x1b400], desc[UR36][R2.64+0x80], !P3 ;  /* 0x1b40008002228fae */ /* 0x0001e8000d901d64 */
[----:B------:R0:W-:Y:S04]  /*11180*/  @!P0 LDGSTS.E.BYPASS.LTC128B.128 [R34+0x1f400], desc[UR36][R2.64+0x100], !P2 ;  /* 0x1f40010002228fae */ /* 0x0001e8000d101d64 */
[----:B------:R0:W-:Y:S04]  /*11190*/  @!P0 LDGSTS.E.BYPASS.LTC128B.128 [R34+0x23400], desc[UR36][R2.64+0x180], !P1 ;  /* 0x2340018002228fae */ /* 0x0001e8000c901d64 */
[----:B------:R0:W2:Y:S02]  /*111a0*/  SHFL.IDX PT, R7, R4, 0x7, 0x181f ;  /* 0x00f81f0004077f89 */ /* 0x0000a400000e0000 */
.L_x_350:
[----:B0-----:R-:W-:Y:S01]  /*111b0*/  VIADD R3, R0, 0x70 ;  /* 0x0000007000037836 */ /* 0x001fe20000000000 */
[----:B------:R-:W-:Y:S04]  /*111c0*/  BSSY B0, `(.L_x_262) ;  /* 0x000000c000007945 */ /* 0x000fe80003800000 */
[----:B------:R-:W-:-:S13]  /*111d0*/  ISETP.GE.AND P0, PT, R3, R6, PT ;  /* 0x000000060300720c */ /* 0x000fda0003f06270 */
[----:B------:R-:W-:Y:S05]  /*111e0*/  @P0 BRA `(.L_x_263) ;  /* 0x0000000000240947 */ /* 0x000fea0003800000 */
[----:B-1----:R-:W-:-:S05]  /*111f0*/  LEA R2, P0, R33, R14, 0x1 ;  /* 0x0000000e21027211 */ /* 0x002fca00078008ff */
        /* <DEDUP_REMOVED lines=8> */
.L_x_263:
[----:B------:R-:W-:Y:S05]  /*11280*/  BSYNC B0 ;  /* 0x0000000000007941 */ /* 0x000fea0003800000 */
.L_x_262:
[----:B------:R-:W-:Y:S01]  /*11290*/  NOP ;  /* 0x0000000000007918 */ /* 0x000fe20000000000 */
[----:B------:R-:W-:-:S13]  /*112a0*/  PLOP3.LUT P0, PT, PT, PT, PT, 0x80, 0x0 ;  /* 0x000000000000781c */ /* 0x000fda0003f0f070 */
.L_x_264:
[----:B------:R-:W-:Y:S02]  /*112b0*/  PLOP3.LUT P1, PT, P1, P0, PT, 0xa2, 0x0 ;  /* 0x000000000000781c */ /* 0x000fe40000f21472 */
[----:B------:R-:W-:-:S08]  /*112c0*/  @P0 R2UR P1, UR4, R22 ;  /* 0x00000000160402ca */ /* 0x000fd00000020000 */
[----:B------:R-:W-:-:S05]  /*112d0*/  @P0 PLOP3.LUT P0, PT, P1, PT, PT, 0x80, 0x0 ;  /* 0x000000000000081c */ /* 0x000fca0000f0f070 */
[----:B------:R-:W-:Y:S01]  /*112e0*/  @!P1 SYNCS.ARRIVE.TRANS64.RED.A0T1 RZ, [UR4+0x38800], RZ ;  /* 0x038800ffffff99a7 */ /* 0x000fe20008200404 */
[----:B------:R-:W-:Y:S07]  /*112f0*/  @!P1 ARRIVES.LDGSTSBAR.64.TRANSCNT [UR4+0x38800] ;  /* 0x03880000ff0099b0 */ /* 0x000fee0008000a84 */
[----:B------:R-:W-:Y:S05]  /*11300*/  @P0 BRA.U.ANY `(.L_x_264) ;  /* 0xfffffffd00e80947 */ /* 0x000fea000393ffff */
[----:B0-----:R-:W3:Y:S02]  /*11310*/  LDL.LU R2, [R1+0x1c] ;  /* 0x00001c0001027983 */ /* 0x001ee40000300800 */
[----:B---3--:R-:W-:-:S04]  /*11320*/  IADD3 R2, R2, 0x1, RZ ;  /* 0x0000000102027810 */ /* 0x008fc80007ffe0ff */
[----:B------:R-:W-:Y:S01]  /*11330*/  LEA.HI R0, R2, R2, RZ, 0x1 ;  /* 0x0000000202007211 */ /* 0x000fe200078f08ff */
[----:B------:R0:W-:Y:S03]  /*11340*/  STL [R1+0x1c], R2 ;  /* 0x00001c0201007387 */ /* 0x0001e60000100800 */
[----:B------:R-:W-:-:S05]  /*11350*/  LOP3.LUT R0, R0, 0xfffffffe, RZ, 0xc0, !PT ;  /* 0xfffffffe00007812 */ /* 0x000fca00078ec0ff */
[----:B------:R-:W-:-:S05]  /*11360*/  IMAD.IADD R0, R2, 0x1, -R0 ;  /* 0x0000000102007824 */ /* 0x000fca00078e0a00 */
[----:B------:R-:W-:Y:S01]  /*11370*/  SHF.L.U32 R3, R0, 0x1f, RZ ;  /* 0x0000001f00037819 */ /* 0x000fe200000006ff */
[----:B------:R-:W-:Y:S01]  /*11380*/  NOP ;  /* 0x0000000000007918 */ /* 0x000fe20000000000 */
[----:B------:R0:W-:Y:S01]  /*11390*/  SYNCS.ARRIVE.TRANS64.A1T0 RZ, [R22+URZ+0x38800], RZ ;  /* 0x038800ff16ff79a7 */ /* 0x0001e2000810003f */
[----:B------:R-:W-:Y:S01]  /*113a0*/  BSSY B0, `(.L_x_265) ;  /* 0x0000003000007945 */ /* 0x000fe20003800000 */
[----:B------:R-:W3:Y:S03]  /*113b0*/  SYNCS.PHASECHK.TRANS64.TRYWAIT P0, [R22+URZ+0x38820], R3 ;  /* 0x03882003160075a7 */ /* 0x000ee6000800017f */
[----:B0--3--:R-:W-:Y:S05]  /*113c0*/  @!P0 BRA `(.L_x_266) ;  /* 0x0000003800fc8947 */ /* 0x009fea0003800000 */
.L_x_351:
[----:B------:R-:W-:Y:S05]  /*113d0*/  BSYNC B0 ;  /* 0x0000000000007941 */ /* 0x000fea0003800000 */
.L_x_265:
[----:B------:R-:W3:Y:S01]  /*113e0*/  LDL R0, [R1] ;  /* 0x0000000001007983 */ /* 0x000ee20000100800 */
[----:B------:R-:W-:Y:S01]  /*113f0*/  BSSY B0, `(.L_x_267) ;  /* 0x0000116000007945 */ /* 0x000fe20003800000 */
[----:B---3--:R-:W-:-:S13]  /*11400*/  ISETP.GE.AND P0, PT, R0, 0x51, PT ;  /* 0x000000510000780c */ /* 0x008fda0003f06270 */
[----:B------:R-:W-:Y:S05]  /*11410*/  @!P0 BRA `(.L_x_268) ;  /* 0x00000010004c8947 */ /* 0x000fea0003800000 */
[----:B------:R-:W3:Y:S01]  /*11420*/  LDL.LU R0, [R1+0x20] ;  /* 0x0000200001007983 */ /* 0x000ee20000300800 */
[C---:B------:R-:W-:Y:S01]  /*11430*/  LOP3.LUT R2, R33.reuse, 0x40, RZ, 0xfc, !PT ;  /* 0x0000004021027812 */ /* 0x040fe200078efcff */
[----:B------:R-:W-:Y:S01]  /*11440*/  ULDC UR4, c[0x0][0x2f4] ;  /* 0x0000bd0000047ab9 */ /* 0x000fe20000000800 */
[----:B------:R-:W-:Y:S01]  /*11450*/  IMAD.MOV.U32 R17, RZ, RZ, R28 ;  /* 0x000000ffff117224 */ /* 0x000fe200078e001c */
[----:B------:R-:W-:Y:S01]  /*11460*/  ISETP.GE.AND P4, PT, R33, UR4, PT ;  /* 0x0000000421007c0c */ /* 0x000fe2000bf86270 */
[----:B--2---:R-:W-:Y:S01]  /*11470*/  IMAD.MOV.U32 R7, RZ, RZ, R27 ;  /* 0x000000ffff077224 */ /* 0x004fe200078e001b */
[----:B------:R-:W-:Y:S01]  /*11480*/  ISETP.GE.AND P3, PT, R2, UR4, PT ;  /* 0x0000000402007c0c */ /* 0x000fe2000bf66270 */
[----:B------:R-:W-:Y:S01]  /*11490*/  IMAD.MOV.U32 R29, RZ, RZ, R26 ;  /* 0x000000ffff1d7224 */ /* 0x000fe200078e001a */
[----:B------:R-:W-:Y:S02]  /*114a0*/  ISETP.GE.AND P2, PT, R37, UR4, PT ;  /* 0x0000000425007c0c */ /* 0x000fe4000bf46270 */
[----:B------:R-:W-:Y:S01]  /*114b0*/  ISETP.GE.AND P1, PT, R36, UR4, PT ;  /* 0x0000000424007c0c */ /* 0x000fe2000bf26270 */
[----:B---3--:R-:W-:-:S12]  /*114c0*/  VIADD R0, R0, 0xfffffffe ;  /* 0xfffffffe00007836 */ /* 0x008fd80000000000 */
.L_x_281:
[----:B------:R-:W2:Y:S04]  /*114d0*/  LDL R6, [R1+0x4] ;  /* 0x0000040001067983 */ /* 0x000ea80000100800 */
[----:B------:R-:W3:Y:S01]  /*114e0*/  LDL R8, [R1+0x8] ;  /* 0x0000080001087983 */ /* 0x000ee20000100800 */
[----:B------:R-:W4:Y:S01]  /*114f0*/  S2R R2, SR_TID.X ;  /* 0x0000000000027919 */ /* 0x000f220000002100 */
[----:B------:R-:W1:Y:S01]  /*11500*/  S2R R4, SR_TID.X ;  /* 0x0000000000047919 */ /* 0x000e620000002100 */
[----:B----4-:R-:W-:-:S04]  /*11510*/  LOP3.LUT R2, R2, 0x7f, RZ, 0xc0, !PT ;  /* 0x0000007f02027812 */ /* 0x010fc800078ec0ff */
[----:B0-----:R-:W-:Y:S02]  /*11520*/  SHF.R.U32.HI R3, RZ, 0x3, R2 ;  /* 0x00000003ff037819 */ /* 0x001fe40000011602 */
[----:B------:R-:W0:Y:S01]  /*11530*/  LDC R2, c[0x0][0x430] ;  /* 0x00010c00ff027b82 */ /* 0x000e220000000800 */
[----:B-1----:R-:W-:-:S04]  /*11540*/  SHF.L.U32 R9, R4, 0x4, RZ ;  /* 0x0000000404097819 */ /* 0x002fc800000006ff */
[----:B------:R-:W-:-:S04]  /*11550*/  LOP3.LUT R9, R3, 0x70, R9, 0xf8, !PT ;  /* 0x0000007003097812 */ /* 0x000fc800078ef809 */
[----:B------:R-:W-:-:S13]  /*11560*/  ISETP.GT.U32.AND P6, PT, R9, 0x4f, PT ;  /* 0x0000004f0900780c */ /* 0x000fda0003fc4070 */
[----:B------:R-:W3:Y:S01]  /*11570*/  @!P6 LDC.64 R4, c[0x0][0x428] ;  /* 0x00010a00ff04eb82 */ /* 0x000ee20000000a00 */
[----:B0-----:R-:W-:-:S13]  /*11580*/  ISETP.NE.AND P0, PT, R2, 0x1, PT ;  /* 0x000000010200780c */ /* 0x001fda0003f05270 */
[----:B------:R-:W0:Y:S08]  /*11590*/  @P0 LDC R3, c[0x0][0x434] ;  /* 0x00010d00ff030b82 */ /* 0x000e300000000800 */
[----:B------:R-:W1:Y:S01]  /*115a0*/  @P0 LDC R2, c[0x0][0x438] ;  /* 0x00010e00ff020b82 */ /* 0x000e620000000800 */
[----:B--2---:R-:W-:-:S04]  /*115b0*/  IMAD R6, R0, 0x50, R6 ;  /* 0x0000005000067824 */ /* 0x004fc800078e0206 */
[----:B------:R-:W-:-:S04]  /*115c0*/  IMAD.IADD R6, R9, 0x1, R6 ;  /* 0x0000000109067824 */ /* 0x000fc800078e0206 */
[----:B0-----:R-:W-:-:S04]  /*115d0*/  @P0 IMAD.HI.U32 R3, R6, R3, RZ ;  /* 0x0000000306030227 */ /* 0x001fc800078e00ff */
[----:B------:R-:W-:Y:S01]  /*115e0*/  IMAD.MOV.U32 R10, RZ, RZ, R6 ;  /* 0x000000ffff0a7224 */ /* 0x000fe200078e0006 */
[----:B-1----:R-:W-:Y:S01]  /*115f0*/  @P0 SHF.R.U32.HI R10, RZ, R2, R3 ;  /* 0x00000002ff0a0219 */ /* 0x002fe20000011603 */
[----:B---3--:R-:W-:Y:S02]  /*11600*/  @!P6 IMAD R2, R8, R4, RZ ;  /* 0x000000040802e224 */ /* 0x008fe400078e02ff */
[----:B------:R-:W0:Y:S01]  /*11610*/  @!P6 LDC.64 R8, c[0x0][0x418] ;  /* 0x00010600ff08eb82 */ /* 0x000e220000000a00 */
[----:B------:R-:W-:Y:S01]  /*11620*/  @!P6 SHF.R.S32.HI R3, RZ, 0x1f, R10 ;  /* 0x0000001fff03e819 */ /* 0x000fe2000001140a */
[----:B------:R-:W-:Y:S02]  /*11630*/  @!P6 IMAD R5, R31, R5, R2 ;  /* 0x000000051f05e224 */ /* 0x000fe400078e0202 */
[----:B------:R-:W-:-:S04]  /*11640*/  @!P6 IMAD.MOV.U32 R2, RZ, RZ, R10 ;  /* 0x000000ffff02e224 */ /* 0x000fc800078e000a */
[----:B------:R-:W-:-:S04]  /*11650*/  @!P6 IMAD.WIDE.U32 R2, R31, R4, R2 ;  /* 0x000000041f02e225 */ /* 0x000fc800078e0002 */
[----:B------:R-:W-:Y:S01]  /*11660*/  @!P6 IMAD.IADD R5, R5, 0x1, R3 ;  /* 0x000000010505e824 */ /* 0x000fe200078e0203 */
[----:B------:R-:W-:Y:S02]  /*11670*/  MOV R4, RZ ;  /* 0x000000ff00047202 */ /* 0x000fe40000000f00 */
[----:B0-----:R-:W-:-:S04]  /*11680*/  @!P6 LEA R8, P0, R2, R8, 0x2 ;  /* 0x000000080208e211 */ /* 0x001fc800078010ff */
[----:B------:R-:W-:-:S05]  /*11690*/  @!P6 LEA.HI.X R9, R2, R9, R5, 0x2, P0 ;  /* 0x000000090209e211 */ /* 0x000fca00000f1405 */
[----:B------:R0:W5:Y:S01]  /*116a0*/  @!P6 LDG.E R4, desc[UR36][R8.64] ;  /* 0x000000240804e981 */ /* 0x000162000c1e1900 */
[----:B------:R-:W-:Y:S01]  /*116b0*/  LOP3.LUT P5, RZ, R23, 0x20, RZ, 0xc0, !PT ;  /* 0x0000002017ff7812 */ /* 0x000fe200078ac0ff */
[----:B------:R-:W-:Y:S01]  /*116c0*/  VIADD R27, R7, 0x1 ;  /* 0x00000001071b7836 */ /* 0x000fe20000000000 */
[----:B------:R-:W-:Y:S05]  /*116d0*/  YIELD ;  /* 0x0000000000007946 */ /* 0x000fea0003800000 */
[----:B------:R-:W-:Y:S01]  /*116e0*/  ISETP.NE.AND P0, PT, R27, 0x2, PT ;  /* 0x000000021b00780c */ /* 0x000fe20003f05270 */
[----:B------:R-:W-:Y:S01]  /*116f0*/  IMAD.MOV R5, RZ, RZ, -R10 ;  /* 0x000000ffff057224 */ /* 0x000fe200078e0a0a */
[----:B------:R-:W-:-:S02]  /*11700*/  ULDC UR4, c[0x0][0x430] ;  /* 0x00010c0000047ab9 */ /* 0x000fc40000000800 */
[----:B------:R-:W-:Y:S01]  /*11710*/  SEL R28, RZ, 0x1, P0 ;  /* 0x00000001ff1c7807 */ /* 0x000fe20000000000 */
[----:B------:R-:W-:Y:S01]  /*11720*/  IMAD R5, R5, UR4, R6 ;  /* 0x0000000405057c24 */ /* 0x000fe2000f8e0206 */
[----:B------:R-:W-:Y:S01]  /*11730*/  SEL R27, R27, RZ, P0 ;  /* 0x000000ff1b1b7207 */ /* 0x000fe20000000000 */
[----:B------:R-:W-:Y:S01]  /*11740*/  IMAD.MOV.U32 R26, RZ, RZ, R0 ;  /* 0x000000ffff1a7224 */ /* 0x000fe200078e0000 */
[----:B------:R-:W-:Y:S01]  /*11750*/  LOP3.LUT R28, R17, R28, RZ, 0x3c, !PT ;  /* 0x0000001c111c7212 */ /* 0x000fe200078e3cff */
[----:B0-----:R-:W-:Y:S06]  /*11760*/  @!P5 BRA `(.L_x_269) ;  /* 0x000000000004d947 */ /* 0x001fec0003800000 */
[----:B------:R-:W-:Y:S01]  /*11770*/  BPT.TRAP 0x1 ;  /* 0x000000040000795c */ /* 0x000fe20000300000 */
.L_x_269:
[----:B------:R-:W-:Y:S01]  /*11780*/  IMAD R6, R27, 0x8, R22 ;  /* 0x000000081b067824 */ /* 0x000fe200078e0216 */
[----:B------:R-:W-:Y:S01]  /*11790*/  SHF.L.U32 R3, R28, 0x1f, RZ ;  /* 0x0000001f1c037819 */ /* 0x000fe200000006ff */
[----:B------:R-:W-:Y:S03]  /*117a0*/  BSSY B1, `(.L_x_270) ;  /* 0x0000003000017945 */ /* 0x000fe60003800000 */
[----:B------:R-:W0:Y:S02]  /*117b0*/  SYNCS.PHASECHK.TRANS64.TRYWAIT P0, [R6+URZ+0x38840], R3 ;  /* 0x03884003060075a7 */ /* 0x000e24000800017f */
[----:B0-----:R-:W-:Y:S05]  /*117c0*/  @!P0 BRA `(.L_x_271) ;  /* 0x0000003800108947 */ /* 0x001fea0003800000 */
.L_x_352:
[----:B------:R-:W-:Y:S05]  /*117d0*/  BSYNC B1 ;  /* 0x0000000000017941 */ /* 0x000fea0003800000 */
.L_x_270:
[----:B------:R-:W-:Y:S01]  /*117e0*/  SHF.R.S32.HI R20, RZ, 0x1f, R5 ;  /* 0x0000001fff147819 */ /* 0x000fe20000011405 */
[----:B------:R-:W-:Y:S01]  /*117f0*/  ULDC.64 UR4, c[0x0][0x300] ;  /* 0x0000c00000047ab9 */ /* 0x000fe20000000a00 */
[----:B-----5:R-:W-:Y:S01]  /*11800*/  SHF.R.S32.HI R21, RZ, 0x1f, R4 ;  /* 0x0000001fff157819 */ /* 0x020fe20000011404 */
[----:B0-----:R-:W-:Y:S01]  /*11810*/  IMAD.WIDE.U32 R2, R5, UR4, RZ ;  /* 0x0000000405027c25 */ /* 0x001fe2000f8e00ff */
[----:B------:R-:W-:-:S03]  /*11820*/  LOP3.LUT P5, RZ, R23, 0x2, RZ, 0xc0, !PT ;  /* 0x0000000217ff7812 */ /* 0x000fc600078ac0ff */
[----:B------:R-:W-:Y:S02]  /*11830*/  IMAD R0, R20, UR4, RZ ;  /* 0x0000000414007c24 */ /* 0x000fe4000f8e02ff */
[----:B------:R-:W-:Y:S02]  /*11840*/  IMAD R9, R27, 0x5000, R32 ;  /* 0x000050001b097824 */ /* 0x000fe400078e0220 */
        /* <DEDUP_REMOVED lines=16> */
[----:B------:R-:W-:Y:S06]  /*11950*/  BRA.DIV UR4, `(.L_x_272) ;  /* 0x0000003604c07947 */ /* 0x000fec000b800000 */
[----:B------:R-:W0:Y:S01]  /*11960*/  SHFL.IDX PT, R2, R8, RZ, 0x181f ;  /* 0x00181fff08027589 */ /* 0x000e2200000e0000 */
[----:B------:R-:W-:Y:S01]  /*11970*/  LOP3.LUT R23, R23, 0xfffffbff, RZ, 0xc0, !PT ;  /* 0xfffffbff17177812 */ /* 0x000fe200078ec0ff */
[----:B------:R-:W-:Y:S02]  /*11980*/  IMAD.SHL.U32 R0, R33, 0x2, RZ ;  /* 0x0000000221007824 */ /* 0x000fe400078e00ff */
[----:B------:R-:W1:Y:S01]  /*11990*/  SHFL.IDX PT, R3, R10, RZ, 0x181f ;  /* 0x00181fff0a037589 */ /* 0x000e6200000e0000 */
[----:B------:R-:W-:Y:S01]  /*119a0*/  @P2 LOP3.LUT R23, R23, 0x400, RZ, 0xfc, !PT ;  /* 0x0000040017172812 */ /* 0x000fe200078efcff */
[----:B------:R-:W-:Y:S02]  /*119b0*/  IMAD R9, R9, 0x2, R22 ;  /* 0x0000000209097824 */ /* 0x000fe400078e0216 */
[----:B------:R-:W-:Y:S01]  /*119c0*/  SHFL.IDX PT, R35, R10, 0x1, 0x181f ;  /* 0x00381f000a237f89 */ /* 0x000fe200000e0000 */
[C---:B------:R-:W-:Y:S02]  /*119d0*/  LOP3.LUT P2, RZ, R23.reuse, 0x10, RZ, 0xc0, !PT ;  /* 0x0000001017ff7812 */ /* 0x040fe4000784c0ff */
[----:B------:R-:W-:-:S04]  /*119e0*/  LOP3.LUT R23, R23, 0xfffffdff, RZ, 0xc0, !PT ;  /* 0xfffffdff17177812 */ /* 0x000fc800078ec0ff */
[----:B------:R-:W-:-:S04]  /*119f0*/  @P1 LOP3.LUT R23, R23, 0x200, RZ, 0xfc, !PT ;  /* 0x0000020017171812 */ /* 0x000fc800078efcff */
[C---:B------:R-:W-:Y:S02]  /*11a00*/  LOP3.LUT P1, RZ, R23.reuse, 0x8, RZ, 0xc0, !PT ;  /* 0x0000000817ff7812 */ /* 0x040fe4000782c0ff */
[----:B------:R-:W-:Y:S02]  /*11a10*/  LOP3.LUT P6, RZ, R23, 0x4, RZ, 0xc0, !PT ;  /* 0x0000000417ff7812 */ /* 0x000fe400078cc0ff */
[----:B0-----:R-:W-:-:S05]  /*11a20*/  IADD3 R2, P0, R2, R0, RZ ;  /* 0x0000000002027210 */ /* 0x001fca0007f1e0ff */
[----:B-1----:R-:W-:-:S05]  /*11a30*/  IMAD.X R3, RZ, RZ, R3, P0 ;  /* 0x000000ffff037224 */ /* 0x002fca00000e0603 */
[----:B------:R-:W-:Y:S04]  /*11a40*/  LDGSTS.E.BYPASS.LTC128B.128 [R9+0x24400], desc[UR36][R2.64], !P2 ;  /* 0x2440000002097fae */ /* 0x000fe8000d101d64 */
[----:B------:R-:W-:Y:S04]  /*11a50*/  LDGSTS.E.BYPASS.LTC128B.128 [R9+0x26c00], desc[UR36][R2.64+0x80], !P1 ;  /* 0x26c0008002097fae */ /* 0x000fe8000c901d64 */
[----:B------:R-:W-:Y:S04]  /*11a60*/  LDGSTS.E.BYPASS.LTC128B.128 [R9+0x29400], desc[UR36][R2.64+0x100], !P6 ;  /* 0x2940010002097fae */ /* 0x000fe8000f101d64 */
[----:B------:R0:W-:Y:S04]  /*11a70*/  LDGSTS.E.BYPASS.LTC128B.128 [R9+0x2bc00], desc[UR36][R2.64+0x180], !P5 ;  /* 0x2bc0018002097fae */ /* 0x0001e8000e901d64 */
[----:B0-----:R-:W0:Y:S02]  /*11a80*/  SHFL.IDX PT, R2, R8, 0x1, 0x181f ;  /* 0x00381f0008027f89 */ /* 0x001e2400000e0000 */
[----:B0-----:R-:W-:-:S05]  /*11a90*/  IADD3 R2, P0, R2, R0, RZ ;  /* 0x0000000002027210 */ /* 0x001fca0007f1e0ff */
[----:B------:R-:W-:Y:S02]  /*11aa0*/  IMAD.X R3, RZ, RZ, R35, P0 ;  /* 0x000000ffff037224 */ /* 0x000fe400000e0623 */
[----:B------:R-:W-:Y:S04]  /*11ab0*/  SHFL.IDX PT, R35, R10, 0x2, 0x181f ;  /* 0x00581f000a237f89 */ /* 0x000fe800000e0000 */
        /* <DEDUP_REMOVED lines=13> */
[----:B0-----:R-:W-:-:S04]  /*11b90*/  IADD3 R2, P0, R2, R0, RZ ;  /* 0x0000000002027210 */ /* 0x001fc80007f1e0ff */
[----:B------:R-:W-:Y:S02]  /*11ba0*/  IADD3.X R3, RZ, R35, RZ, P0, !PT ;  /* 0x00000023ff037210 */ /* 0x000fe400007fe4ff */
[----:B------:R0:W1:Y:S04]  /*11bb0*/  SHFL.IDX PT, R35, R10, 0x4, 0x181f ;  /* 0x00981f000a237f89 */ /* 0x00006800000e0000 */
[----:B------:R-:W-:Y:S01]  /*11bc0*/  LDGSTS.E.BYPASS.LTC128B.128 [R9+0x25c00], desc[UR36][R2.64], !P2 ;  /* 0x25c0000002097fae */ /* 0x000fe2000d101d64 */
[----:B------:R-:W-:-:S03]  /*11bd0*/  LOP3.LUT P2, RZ, R23, 0x400, RZ, 0xc0, !PT ;  /* 0x0000040017ff7812 */ /* 0x000fc6000784c0ff */
[----:B------:R-:W-:Y:S01]  /*11be0*/  LDGSTS.E.BYPASS.LTC128B.128 [R9+0x28400], desc[UR36][R2.64+0x80], !P1 ;  /* 0x2840008002097fae */ /* 0x000fe2000c901d64 */
[----:B------:R-:W-:-:S03]  /*11bf0*/  LOP3.LUT P1, RZ, R23, 0x200, RZ, 0xc0, !PT ;  /* 0x0000020017ff7812 */ /* 0x000fc6000782c0ff */
[----:B------:R-:W-:Y:S04]  /*11c00*/  LDGSTS.E.BYPASS.LTC128B.128 [R9+0x2ac00], desc[UR36][R2.64+0x100], !P6 ;  /* 0x2ac0010002097fae */ /* 0x000fe8000f101d64 */
[----:B------:R2:W-:Y:S04]  /*11c10*/  LDGSTS.E.BYPASS.LTC128B.128 [R9+0x2d400], desc[UR36][R2.64+0x180], !P5 ;  /* 0x2d40018002097fae */ /* 0x0005e8000e901d64 */
[----:B-12---:R0:W2:Y:S02]  /*11c20*/  SHFL.IDX PT, R2, R8, 0x4, 0x181f ;  /* 0x00981f0008027f89 */ /* 0x0060a400000e0000 */
.L_x_364:
[----:B------:R-:W-:Y:S02]  /*11c30*/  LOP3.LUT R23, R23, 0xfffffdff, RZ, 0xc0, !PT ;  /* 0xfffffdff17177812 */ /* 0x000fe400078ec0ff */
[----:B--2---:R-:W-:Y:S02]  /*11c40*/  IADD3 R2, P0, R2, R0, RZ ;  /* 0x0000000002027210 */ /* 0x004fe40007f1e0ff */
[----:B------:R-:W-:-:S03]  /*11c50*/  @P1 LOP3.LUT R23, R23, 0x200, RZ, 0xfc, !PT ;  /* 0x0000020017171812 */ /* 0x000fc600078efcff */
[----:B------:R-:W-:Y:S01]  /*11c60*/  IMAD.X R3, RZ, RZ, R35, P0 ;  /* 0x000000ffff037224 */ /* 0x000fe200000e0623 */
[C---:B------:R-:W-:Y:S02]  /*11c70*/  LOP3.LUT P1, RZ, R23.reuse, 0x10, RZ, 0xc0, !PT ;  /* 0x0000001017ff7812 */ /* 0x040fe4000782c0ff */
[C---:B------:R-:W-:Y:S02]  /*11c80*/  LOP3.LUT P0, RZ, R23.reuse, 0x8, RZ, 0xc0, !PT ;  /* 0x0000000817ff7812 */ /* 0x040fe4000780c0ff */
[----:B------:R-:W-:-:S09]  /*11c90*/  LOP3.LUT P6, RZ, R23, 0x4, RZ, 0xc0, !PT ;  /* 0x0000000417ff7812 */ /* 0x000fd200078cc0ff */
[----:B------:R-:W-:Y:S01]  /*11ca0*/  @!PT LDS RZ, [RZ] ;  /* 0x00000000fffff984 */ /* 0x000fe20000000800 */
[----:B------:R-:W-:Y:S01]  /*11cb0*/  @!PT LDS RZ, [RZ] ;  /* 0x00000000fffff984 */ /* 0x000fe20000000800 */
[----:B------:R-:W-:Y:S01]  /*11cc0*/  @!PT LDS RZ, [RZ] ;  /* 0x00000000fffff984 */ /* 0x000fe20000000800 */
[----:B------:R1:W-:Y:S01]  /*11cd0*/  LDGSTS.E.BYPASS.LTC128B.128 [R9+0x26400], desc[UR36][R2.64], !P1 ;  /* 0x2640000002097fae */ /* 0x0003e2000c901d64 */
[----:B------:R-:W-:-:S03]  /*11ce0*/  LOP3.LUT P1, RZ, R23, 0x200, RZ, 0xc0, !PT ;  /* 0x0000020017ff7812 */ /* 0x000fc6000782c0ff */
[----:B------:R1:W-:Y:S01]  /*11cf0*/  LDGSTS.E.BYPASS.LTC128B.128 [R9+0x28c00], desc[UR36][R2.64+0x80], !P0 ;  /* 0x28c0008002097fae */ /* 0x0003e2000c101d64 */
[----:B------:R-:W-:-:S03]  /*11d00*/  PLOP3.LUT P0, PT, PT, PT, PT, 0x80, 0x0 ;  /* 0x000000000000781c */ /* 0x000fc60003f0f070 */
[----:B------:R1:W-:Y:S04]  /*11d10*/  LDGSTS.E.BYPASS.LTC128B.128 [R9+0x2b400], desc[UR36][R2.64+0x100], !P6 ;  /* 0x2b40010002097fae */ /* 0x0003e8000f101d64 */
[----:B------:R1:W-:Y:S01]  /*11d20*/  LDGSTS.E.BYPASS.LTC128B.128 [R9+0x2dc00], desc[UR36][R2.64+0x180], !P5 ;  /* 0x2dc0018002097fae */ /* 0x0003e2000e901d64 */
[----:B------:R-:W-:-:S05]  /*11d30*/  NOP ;  /* 0x0000000000007918 */ /* 0x000fca0000000000 */
.L_x_273:
        /* <DEDUP_REMOVED lines=10> */
.L_x_274:
[----:B------:R2:W-:Y:S01]  /*11de0*/  SYNCS.ARRIVE.TRANS64.A1T0 RZ, [R6+URZ+0x38830], RZ ;  /* 0x038830ff06ff79a7 */ /* 0x0005e2000810003f */
[----:B------:R-:W-:Y:S05]  /*11df0*/  @!P6 BRA `(.L_x_275) ;  /* 0x000000000004e947 */ /* 0x000fea0003800000 */
[----:B------:R-:W-:Y:S01]  /*11e00*/  BPT.TRAP 0x1 ;  /* 0x000000040000795c */ /* 0x000fe20000300000 */
.L_x_275:
[----:B-1----:R-:W-:Y:S01]  /*11e10*/  SHF.L.U32 R2, R17, 0x1f, RZ ;  /* 0x0000001f11027819 */ /* 0x002fe200000006ff */
[----:B--2---:R-:W-:Y:S01]  /*11e20*/  IMAD R6, R7, 0x8, R22 ;  /* 0x0000000807067824 */ /* 0x004fe200078e0216 */
[----:B------:R-:W-:Y:S03]  /*11e30*/  BSSY B1, `(.L_x_276) ;  /* 0x0000003000017945 */ /* 0x000fe60003800000 */
[----:B------:R-:W1:Y:S02]  /*11e40*/  SYNCS.PHASECHK.TRANS64.TRYWAIT P0, [R6+URZ+0x38860], R2 ;  /* 0x03886002060075a7 */ /* 0x000e64000800017f */
[----:B-1----:R-:W-:Y:S05]  /*11e50*/  @!P0 BRA `(.L_x_277) ;  /* 0x0000003800448947 */ /* 0x002fea0003800000 */
.L_x_365:
[----:B------:R-:W-:Y:S05]  /*11e60*/  BSYNC B1 ;  /* 0x0000000000017941 */ /* 0x000fea0003800000 */
.L_x_276:
[----:B0-----:R-:W2:Y:S01]  /*11e70*/  LDL R8, [R1] ;  /* 0x0000000001087983 */ /* 0x001ea20000100800 */
[----:B------:R-:W0:Y:S01]  /*11e80*/  S2R R3, SR_TID.X ;  /* 0x0000000000037919 */ /* 0x000e220000002100 */
[----:B------:R-:W-:Y:S01]  /*11e90*/  UMOV UR4, 0xffffffff ;  /* 0xffffffff00047882 */ /* 0x000fe20000000000 */
[----:B------:R-:W-:Y:S01]  /*11ea0*/  IMAD R7, R7, 0x5000, R32 ;  /* 0x0000500007077824 */ /* 0x000fe200078e0220 */
[----:B0-----:R-:W-:-:S04]  /*11eb0*/  LOP3.LUT R3, R3, 0x7f, RZ, 0xc0, !PT ;  /* 0x0000007f03037812 */ /* 0x001fc800078ec0ff */
[----:B------:R-:W-:Y:S01]  /*11ec0*/  SHF.R.U32.HI R3, RZ, 0x3, R3 ;  /* 0x00000003ff037819 */ /* 0x000fe20000011603 */
[----:B--2---:R-:W-:-:S04]  /*11ed0*/  IMAD R8, R29, -0x50, R8 ;  /* 0xffffffb01d087824 */ /* 0x004fc800078e0208 */
[----:B------:R-:W-:Y:S01]  /*11ee0*/  IMAD.IADD R8, R8, 0x1, -R3 ;  /* 0x0000000108087824 */ /* 0x000fe200078e0a03 */
[----:B------:R-:W-:Y:S06]  /*11ef0*/  BRA.DIV UR4, `(.L_x_278) ;  /* 0x0000003a04307947 */ /* 0x000fec000b800000 */
[----:B-1----:R-:W0:Y:S01]  /*11f00*/  SHFL.IDX PT, R2, R24, RZ, 0x181f ;  /* 0x00181fff18027589 */ /* 0x002e2200000e0000 */
[----:B------:R-:W-:-:S03]  /*11f10*/  IMAD R7, R7, 0x2, R22 ;  /* 0x0000000207077824 */ /* 0x000fc600078e0216 */
[----:B------:R-:W1:Y:S04]  /*11f20*/  SHFL.IDX PT, R3, R25, RZ, 0x181f ;  /* 0x00181fff19037589 */ /* 0x000e6800000e0000 */
[----:B------:R-:W-:Y:S01]  /*11f30*/  SHFL.IDX PT, R14, R24, 0x4, 0x181f ;  /* 0x00981f00180e7f89 */ /* 0x000fe200000e0000 */
[----:B0-----:R-:W-:-:S05]  /*11f40*/  IADD3 R2, P0, R2, R0, RZ ;  /* 0x0000000002027210 */ /* 0x001fca0007f1e0ff */
        /* <DEDUP_REMOVED lines=9> */
[----:B0-----:R-:W0:Y:S04]  /*11fe0*/  SHFL.IDX PT, R2, R24, 0x1, 0x181f ;  /* 0x00381f0018027f89 */ /* 0x001e2800000e0000 */
[----:B------:R-:W1:Y:S01]  /*11ff0*/  SHFL.IDX PT, R3, R25, 0x1, 0x181f ;  /* 0x00381f0019037f89 */ /* 0x000e6200000e0000 */
[----:B0-----:R-:W-:-:S04]  /*12000*/  IADD3 R2, P0, R2, R0, RZ ;  /* 0x0000000002027210 */ /* 0x001fc80007f1e0ff */
        /* <DEDUP_REMOVED lines=22> */
[----:B------:R-:W1:Y:S04]  /*12170*/  SHFL.IDX PT, R3, R25, 0x3, 0x181f ;  /* 0x00781f0019037f89 */ /* 0x000e6800000e0000 */
[----:B------:R-:W2:Y:S01]  /*12180*/  SHFL.IDX PT, R25, R25, 0x4, 0x181f ;  /* 0x00981f0019197f89 */ /* 0x000ea200000e0000 */
[----:B0-----:R-:W-:-:S05]  /*12190*/  IADD3 R2, P0, R2, R0, RZ ;  /* 0x0000000002027210 */ /* 0x001fca0007f1e0ff */
[----:B-1----:R-:W-:Y:S01]  /*121a0*/  IMAD.X R3, RZ, RZ, R3, P0 ;  /* 0x000000ffff037224 */ /* 0x002fe200000e0603 */
[----:B------:R-:W-:-:S13]  /*121b0*/  ISETP.LT.OR P0, PT, R8, 0x31, P4 ;  /* 0x000000310800780c */ /* 0x000fda0002701670 */
[----:B------:R1:W-:Y:S01]  /*121c0*/  LDGSTS.E.BYPASS.LTC128B.128 [R7+0x1c00], desc[UR36][R2.64], !P0 ;  /* 0x01c0000002077fae */ /* 0x0003e2000c101d64 */
[----:B------:R-:W-:-:S13]  /*121d0*/  ISETP.LT.OR P0, PT, R8, 0x31, P3 ;  /* 0x000000310800780c */ /* 0x000fda0001f01670 */
[----:B------:R1:W-:Y:S01]  /*121e0*/  LDGSTS.E.BYPASS.LTC128B.128 [R7+0x4400], desc[UR36][R2.64+0x80], !P0 ;  /* 0x0440008002077fae */ /* 0x0003e2000c101d64 */
[----:B------:R-:W-:-:S13]  /*121f0*/  ISETP.LT.OR P0, PT, R8, 0x31, P2 ;  /* 0x000000310800780c */ /* 0x000fda0001701670 */
[----:B------:R1:W-:Y:S01]  /*12200*/  LDGSTS.E.BYPASS.LTC128B.128 [R7+0x6c00], desc[UR36][R2.64+0x100], !P0 ;  /* 0x06c0010002077fae */ /* 0x0003e2000c101d64 */
[----:B------:R-:W-:-:S13]  /*12210*/  ISETP.LT.OR P0, PT, R8, 0x31, P1 ;  /* 0x000000310800780c */ /* 0x000fda0000f01670 */
[----:B--2---:R1:W-:Y:S02]  /*12220*/  LDGSTS.E.BYPASS.LTC128B.128 [R7+0x9400], desc[UR36][R2.64+0x180], !P0 ;  /* 0x0940018002077fae */ /* 0x0043e4000c101d64 */
.L_x_377:
[----:B01----:R-:W-:Y:S01]  /*12230*/  IADD3 R2, P0, R14, R0, RZ ;  /* 0x000000000e027210 */ /* 0x003fe20007f1e0ff */
[----:B------:R-:W-:Y:S02]  /*12240*/  ULDC.64 UR4, c[0x0][0x328] ;  /* 0x0000ca0000047ab9 */ /* 0x000fe40000000a00 */
[----:B------:R-:W-:Y:S02]  /*12250*/  IMAD R20, R20, UR4, RZ ;  /* 0x0000000414147c24 */ /* 0x000fe4000f8e02ff */
[----:B------:R-:W-:Y:S01]  /*12260*/  IMAD.X R3, RZ, RZ, R25, P0 ;  /* 0x000000ffff037224 */ /* 0x000fe200000e0619 */
[----:B------:R-:W-:Y:S01]  /*12270*/  ISETP.LT.OR P0, PT, R8, 0x41, P4 ;  /* 0x000000410800780c */ /* 0x000fe20002701670 */
[----:B------:R-:W-:-:S12]  /*12280*/  IMAD R9, R5, UR5, R20 ;  /* 0x0000000505097c24 */ /* 0x000fd8000f8e0214 */
        /* <DEDUP_REMOVED lines=9> */
[----:B------:R0:W-:Y:S01]  /*12320*/  LDGSTS.E.BYPASS.LTC128B.128 [R7+0x9c00], desc[UR36][R2.64+0x180], !P0 ;  /* 0x09c0018002077fae */ /* 0x0001e2000c101d64 */
[----:B------:R-:W-:Y:S01]  /*12330*/  NOP ;  /* 0x0000000000007918 */ /* 0x000fe20000000000 */
        /* <DEDUP_REMOVED lines=13> */
[----:B------:R-:W-:-:S04]  /*12410*/  LEA R24, P0, R2, UR4, 0x1 ;  /* 0x0000000402187c11 */ /* 0x000fc8000f8008ff */
[----:B------:R-:W-:Y:S02]  /*12420*/  LEA.HI.X R25, R2, UR5, R3, 0x1, P0 ;  /* 0x0000000502197c11 */ /* 0x000fe400080f0c03 */
[----:B------:R-:W-:-:S13]  /*12430*/  PLOP3.LUT P0, PT, PT, PT, PT, 0x80, 0x0 ;  /* 0x000000000000781c */ /* 0x000fda0003f0f070 */
.L_x_279:
        /* <DEDUP_REMOVED lines=10> */
.L_x_280:
[C---:B------:R-:W-:Y:S01]  /*124e0*/  ISETP.GT.AND P0, PT, R26.reuse, RZ, PT ;  /* 0x000000ff1a00720c */ /* 0x040fe20003f04270 */
[----:B------:R3:W-:Y:S01]  /*124f0*/  SYNCS.ARRIVE.TRANS64.A1T0 RZ, [R6+URZ+0x38850], RZ ;  /* 0x038850ff06ff79a7 */ /* 0x0007e2000810003f */
[----:B------:R-:W-:Y:S02]  /*12500*/  VIADD R0, R26, 0xffffffff ;  /* 0xffffffff1a007836 */ /* 0x000fe40000000000 */
[----:B------:R-:W-:Y:S02]  /*12510*/  IMAD.MOV.U32 R17, RZ, RZ, R28 ;  /* 0x000000ffff117224 */ /* 0x000fe400078e001c */
[----:B------:R-:W-:Y:S02]  /*12520*/  IMAD.MOV.U32 R7, RZ, RZ, R27 ;  /* 0x000000ffff077224 */ /* 0x000fe400078e001b */
[----:B------:R-:W-:-:S05]  /*12530*/  IMAD.MOV.U32 R29, RZ, RZ, R26 ;  /* 0x000000ffff1d7224 */ /* 0x000fca00078e001a */
[----:B---3--:R-:W-:Y:S05]  /*12540*/  @P0 BRA `(.L_x_281) ;  /* 0xffffffec00e00947 */ /* 0x008fea000383ffff */
.L_x_268:
[----:B------:R-:W-:Y:S05]  /*12550*/  BSYNC B0 ;  /* 0x0000000000007941 */ /* 0x000fea0003800000 */
.L_x_267:
[----:B------:R-:W3:Y:S01]  /*12560*/  S2R R2, SR_TID.X ;  /* 0x0000000000027919 */ /* 0x000ee20000002100 */
[----:B------:R-:W-:Y:S01]  /*12570*/  BSSY B0, `(.L_x_282) ;  /* 0x0000010000007945 */ /* 0x000fe20003800000 */
[----:B---3--:R-:W-:-:S04]  /*12580*/  LOP3.LUT R2, R2, 0x7f, RZ, 0xc0, !PT ;  /* 0x0000007f02027812 */ /* 0x008fc800078ec0ff */
[----:B------:R-:W-:-:S13]  /*12590*/  ISETP.NE.AND P0, PT, R2, RZ, PT ;  /* 0x000000ff0200720c */ /* 0x000fda0003f05270 */
[----:B------:R-:W-:Y:S05]  /*125a0*/  @P0 BRA `(.L_x_283) ;  /* 0x0000000000300947 */ /* 0x000fea0003800000 */
[----:B------:R-:W3:Y:S01]  /*125b0*/  S2R R5, SR_LANEID ;  /* 0x0000000000057919 */ /* 0x000ee20000000000 */
[----:B------:R-:W-:Y:S01]  /*125c0*/  VOTEU.ANY UR4, UPT, PT ;  /* 0x0000000000047886 */ /* 0x000fe200038e0100 */
[----:B0-----:R-:W0:Y:S01]  /*125d0*/  LDC.64 R2, c[0x0][0xc60] ;  /* 0x00031800ff027b82 */ /* 0x001e220000000a00 */
[----:B------:R-:W3:Y:S02]  /*125e0*/  FLO.U32 R0, UR4 ;  /* 0x0000000400007d00 */ /* 0x000ee400080e0000 */
[----:B---3--:R-:W-:-:S06]  /*125f0*/  ISETP.EQ.U32.AND P0, PT, R0, R5, PT ;  /* 0x000000050000720c */ /* 0x008fcc0003f02070 */
[----:B------:R-:W0:Y:S07]  /*12600*/  POPC R5, UR4 ;  /* 0x0000000400057d09 */ /* 0x000e2e0008000000 */
[----:B0-----:R-:W3:Y:S01]  /*12610*/  @P0 ATOMG.E.ADD.STRONG.GPU PT, R3, desc[UR36][R2.64], R5 ;  /* 0x00000005020309a8 */ /* 0x001ee200081ee1e4 */
[----:B------:R-:W0:Y:S02]  /*12620*/  S2R R4, SR_LTMASK ;  /* 0x0000000000047919 */ /* 0x000e240000003900 */
[----:B0-----:R-:W-:-:S04]  /*12630*/  LOP3.LUT R4, R4, UR4, RZ, 0xc0, !PT ;  /* 0x0000000404047c12 */ /* 0x001fc8000f8ec0ff */
[----:B--2---:R-:W0:Y:S01]  /*12640*/  POPC R7, R4 ;  /* 0x0000000400077309 */ /* 0x004e220000000000 */
[----:B---3--:R-:W0:Y:S02]  /*12650*/  SHFL.IDX PT, R0, R3, R0, 0x1f ;  /* 0x00001f0003007589 */ /* 0x008e2400000e0000 */
[----:B0-----:R-:W-:-:S07]  /*12660*/  IADD3 R16, R0, UR39, R7 ;  /* 0x0000002700107c10 */ /* 0x001fce000fffe007 */
.L_x_283:
[----:B------:R-:W-:Y:S05]  /*12670*/  BSYNC B0 ;  /* 0x0000000000007941 */ /* 0x000fea0003800000 */
.L_x_282:
[----:B------:R-:W-:-:S13]  /*12680*/  LOP3.LUT P0, RZ, R23, 0x20, RZ, 0xc0, !PT ;  /* 0x0000002017ff7812 */ /* 0x000fda000780c0ff */
[----:B------:R-:W-:Y:S05]  /*12690*/  @!P0 BRA `(.L_x_284) ;  /* 0x0000000000048947 */ /* 0x000fea0003800000 */
[----:B------:R-:W-:Y:S01]  /*126a0*/  BPT.TRAP 0x1 ;  /* 0x000000040000795c */ /* 0x000fe20000300000 */
.L_x_284:
[----:B------:R-:W3:Y:S01]  /*126b0*/  LDL.LU R0, [R1] ;  /* 0x0000000001007983 */ /* 0x000ee20000300800 */
[----:B------:R-:W-:Y:S01]  /*126c0*/  IMAD R4, R27, 0x8, R22 ;  /* 0x000000081b047824 */ /* 0x000fe200078e0216 */
[----:B0-----:R-:W-:Y:S01]  /*126d0*/  SHF.L.U32 R3, R28, 0x1f, RZ ;  /* 0x0000001f1c037819 */ /* 0x001fe200000006ff */
[----:B------:R-:W-:Y:S03]  /*126e0*/  BSSY B0, `(.L_x_285) ;  /* 0x0000004000007945 */ /* 0x000fe60003800000 */
[----:B------:R-:W0:Y:S01]  /*126f0*/  SYNCS.PHASECHK.TRANS64.TRYWAIT P0, [R4+URZ+0x38860], R3 ;  /* 0x03886003040075a7 */ /* 0x000e22000800017f */
[----:B---3--:R-:W-:Y:S01]  /*12700*/  IMAD R5, R26, -0x50, R0 ;  /* 0xffffffb01a057824 */ /* 0x008fe200078e0200 */
[----:B0-----:R-:W-:Y:S06]  /*12710*/  @!P0 BRA `(.L_x_286) ;  /* 0x0000003800008947 */ /* 0x001fec0003800000 */
.L_x_378:
[----:B------:R-:W-:Y:S05]  /*12720*/  BSYNC B0 ;  /* 0x0000000000007941 */ /* 0x000fea0003800000 */
.L_x_285:
[----:B------:R-:W3:Y:S01]  /*12730*/  S2R R0, SR_TID.X ;  /* 0x0000000000007919 */ /* 0x000ee20000002100 */
[----:B------:R-:W-:Y:S01]  /*12740*/  UMOV UR4, 0xffffffff ;  /* 0xffffffff00047882 */ /* 0x000fe20000000000 */
[----:B--2---:R-:W-:Y:S01]  /*12750*/  IMAD R7, R27, 0x5000, R32 ;  /* 0x000050001b077824 */ /* 0x004fe200078e0220 */
[----:B---3--:R-:W-:-:S04]  /*12760*/  LOP3.LUT R0, R0, 0x7f, RZ, 0xc0, !PT ;  /* 0x0000007f00007812 */ /* 0x008fc800078ec0ff */
[----:B------:R-:W-:-:S04]  /*12770*/  SHF.R.U32.HI R0, RZ, 0x3, R0 ;  /* 0x00000003ff007819 */ /* 0x000fc80000011600 */
[----:B------:R-:W-:Y:S01]  /*12780*/  IADD3 R5, -R0, R5, RZ ;  /* 0x0000000500057210 */ /* 0x000fe20007ffe1ff */
[----:B------:R-:W-:Y:S06]  /*12790*/  BRA.DIV UR4, `(.L_x_287) ;  /* 0x0000003604f47947 */ /* 0x000fec000b800000 */
[----:B-1----:R-:W1:Y:S01]  /*127a0*/  SHFL.IDX PT, R14, R24, RZ, 0x181f ;  /* 0x00181fff180e7589 */ /* 0x002e6200000e0000 */
[----:B------:R-:W-:Y:S01]  /*127b0*/  ULDC UR4, c[0x0][0x2f4] ;  /* 0x0000bd0000047ab9 */ /* 0x000fe20000000800 */
[C---:B------:R-:W-:Y:S01]  /*127c0*/  IMAD.SHL.U32 R8, R33.reuse, 0x2, RZ ;  /* 0x0000000221087824 */ /* 0x040fe200078e00ff */
[C---:B------:R-:W-:Y:S01]  /*127d0*/  ISETP.GE.AND P3, PT, R33.reuse, UR4, PT ;  /* 0x0000000421007c0c */ /* 0x040fe2000bf66270 */
[----:B0-----:R-:W0:Y:S01]  /*127e0*/  SHFL.IDX PT, R3, R25, RZ, 0x181f ;  /* 0x00181fff19037589 */ /* 0x001e2200000e0000 */
[----:B------:R-:W-:Y:S01]  /*127f0*/  LOP3.LUT R6, R33, 0x40, RZ, 0xfc, !PT ;  /* 0x0000004021067812 */ /* 0x000fe200078efcff */
[----:B------:R-:W-:Y:S01]  /*12800*/  IMAD R0, R7, 0x2, R22 ;  /* 0x0000000207007824 */ /* 0x000fe200078e0216 */
[----:B------:R-:W-:Y:S01]  /*12810*/  ISETP.LT.OR P4, PT, R5, 0x1, P3 ;  /* 0x000000010500780c */ /* 0x000fe20001f81670 */
[----:B------:R-:W-:Y:S01]  /*12820*/  SHFL.IDX PT, R7, R25, 0x1, 0x181f ;  /* 0x00381f0019077f89 */ /* 0x000fe200000e0000 */
[----:B------:R-:W-:Y:S02]  /*12830*/  ISETP.GE.AND P2, PT, R6, UR4, PT ;  /* 0x0000000406007c0c */ /* 0x000fe4000bf46270 */
[----:B------:R-:W-:Y:S01]  /*12840*/  ISETP.GE.AND P1, PT, R37, UR4, PT ;  /* 0x0000000425007c0c */ /* 0x000fe2000bf26270 */
[----:B------:R-:W-:Y:S01]  /*12850*/  SHFL.IDX PT, R9, R25, 0x2, 0x181f ;  /* 0x00581f0019097f89 */ /* 0x000fe200000e0000 */
[----:B-1----:R-:W-:-:S03]  /*12860*/  IADD3 R2, P0, R14, R8, RZ ;  /* 0x000000080e027210 */ /* 0x002fc60007f1e0ff */
[----:B------:R-:W1:Y:S02]  /*12870*/  SHFL.IDX PT, R14, R24, 0x1, 0x181f ;  /* 0x00381f00180e7f89 */ /* 0x000e6400000e0000 */
[----:B0-----:R-:W-:Y:S01]  /*12880*/  IMAD.X R3, RZ, RZ, R3, P0 ;  /* 0x000000ffff037224 */ /* 0x001fe200000e0603 */
[----:B------:R-:W-:-:S04]  /*12890*/  ISETP.LT.OR P0, PT, R5, 0x1, P2 ;  /* 0x000000010500780c */ /* 0x000fc80001701670 */
[----:B------:R-:W-:Y:S01]  /*128a0*/  LDGSTS.E.BYPASS.LTC128B.128 [R0+0x400], desc[UR36][R2.64], !P4 ;  /* 0x0040000002007fae */ /* 0x000fe2000e101d64 */
[----:B------:R-:W-:-:S08]  /*128b0*/  ISETP.LT.OR P4, PT, R5, 0x1, P1 ;  /* 0x000000010500780c */ /* 0x000fd00000f81670 */
[----:B------:R-:W-:Y:S01]  /*128c0*/  LDGSTS.E.BYPASS.LTC128B.128 [R0+0x2c00], desc[UR36][R2.64+0x80], !P0 ;  /* 0x02c0008002007fae */ /* 0x000fe2000c101d64 */
[----:B------:R-:W-:-:S04]  /*128d0*/  ISETP.GE.AND P0, PT, R36, UR4, PT ;  /* 0x0000000424007c0c */ /* 0x000fc8000bf06270 */
[----:B------:R-:W-:Y:S01]  /*128e0*/  LDGSTS.E.BYPASS.LTC128B.128 [R0+0x5400], desc[UR36][R2.64+0x100], !P4 ;  /* 0x0540010002007fae */ /* 0x000fe2000e101d64 */
[----:B------:R-:W-:-:S13]  /*128f0*/  ISETP.LT.OR P4, PT, R5, 0x1, P0 ;  /* 0x000000010500780c */ /* 0x000fda0000781670 */
[----:B------:R0:W-:Y:S01]  /*12900*/  LDGSTS.E.BYPASS.LTC128B.128 [R0+0x7c00], desc[UR36][R2.64+0x180], !P4 ;  /* 0x07c0018002007fae */ /* 0x0001e2000e101d64 */
[----:B-1----:R-:W-:-:S03]  /*12910*/  IADD3 R6, P4, R14, R8, RZ ;  /* 0x000000080e067210 */ /* 0x002fc60007f9e0ff */
[----:B------:R-:W0:Y:S02]  /*12920*/  SHFL.IDX PT, R14, R24, 0x2, 0x181f ;  /* 0x00581f00180e7f89 */ /* 0x000e2400000e0000 */
[----:B------:R-:W-:Y:S01]  /*12930*/  IMAD.X R7, RZ, RZ, R7, P4 ;  /* 0x000000ffff077224 */ /* 0x000fe200020e0607 */
[----:B------:R-:W-:-:S13]  /*12940*/  ISETP.LT.OR P4, PT, R5, 0x11, P3 ;  /* 0x000000110500780c */ /* 0x000fda0001f81670 */
[----:B------:R-:W-:Y:S01]  /*12950*/  LDGSTS.E.BYPASS.LTC128B.128 [R0+0xc00], desc[UR36][R6.64], !P4 ;  /* 0x00c0000006007fae */ /* 0x000fe2000e101d64 */
[----:B------:R-:W-:-:S13]  /*12960*/  ISETP.LT.OR P4, PT, R5, 0x11, P2 ;  /* 0x000000110500780c */ /* 0x000fda0001781670 */
[----:B------:R-:W-:Y:S01]  /*12970*/  LDGSTS.E.BYPASS.LTC128B.128 [R0+0x3400], desc[UR36][R6.64+0x80], !P4 ;  /* 0x0340008006007fae */ /* 0x000fe2000e101d64 */
[----:B------:R-:W-:-:S13]  /*12980*/  ISETP.LT.OR P4, PT, R5, 0x11, P1 ;  /* 0x000000110500780c */ /* 0x000fda0000f81670 */
[----:B------:R-:W-:Y:S01]  /*12990*/  LDGSTS.E.BYPASS.LTC128B.128 [R0+0x5c00], desc[UR36][R6.64+0x100], !P4 ;  /* 0x05c0010006007fae */ /* 0x000fe2000e101d64 */
[----:B------:R-:W-:-:S13]  /*129a0*/  ISETP.LT.OR P4, PT, R5, 0x11, P0 ;  /* 0x000000110500780c */ /* 0x000fda0000781670 */
[----:B------:R-:W-:Y:S01]  /*129b0*/  LDGSTS.E.BYPASS.LTC128B.128 [R0+0x8400], desc[UR36][R6.64+0x180], !P4 ;  /* 0x0840018006007fae */ /* 0x000fe2000e101d64 */
[----:B0-----:R-:W-:-:S03]  /*129c0*/  IADD3 R2, P4, R14, R8, RZ ;  /* 0x000000080e027210 */ /* 0x001fc60007f9e0ff */
[----:B------:R-:W0:Y:S02]  /*129d0*/  SHFL.IDX PT, R14, R24, 0x3, 0x181f ;  /* 0x00781f00180e7f89 */ /* 0x000e2400000e0000 */
[----:B------:R-:W-:Y:S01]  /*129e0*/  IMAD.X R3, RZ, RZ, R9, P4 ;  /* 0x000000ffff037224 */ /* 0x000fe200020e0609 */
[C---:B------:R-:W-:Y:S01]  /*129f0*/  ISETP.LT.OR P4, PT, R5.reuse, 0x21, P3 ;  /* 0x000000210500780c */ /* 0x040fe20001f81670 */
[----:B------:R-:W1:Y:S04]  /*12a00*/  SHFL.IDX PT, R9, R25, 0x3, 0x181f ;  /* 0x00781f0019097f89 */ /* 0x000e6800000e0000 */
        /* <DEDUP_REMOVED lines=8> */
[----:B0-----:R-:W-:Y:S02]  /*12a90*/  IADD3 R2, P4, R14, R8, RZ ;  /* 0x000000080e027210 */ /* 0x001fe40007f9e0ff */
[----:B------:R3:W4:Y:S02]  /*12aa0*/  SHFL.IDX PT, R14, R24, 0x4, 0x181f ;  /* 0x00981f00180e7f89 */ /* 0x00072400000e0000 */
        /* <DEDUP_REMOVED lines=9> */
.L_x_390:
[C---:B------:R-:W-:Y:S02]  /*12b40*/  ISETP.LT.OR P3, PT, R5.reuse, 0x41, P3 ;  /* 0x000000410500780c */ /* 0x040fe40001f61670 */
[C---:B------:R-:W-:Y:S02]  /*12b50*/  ISETP.LT.OR P2, PT, R5.reuse, 0x41, P2 ;  /* 0x000000410500780c */ /* 0x040fe40001741670 */
[C---:B------:R-:W-:Y:S02]  /*12b60*/  ISETP.LT.OR P1, PT, R5.reuse, 0x41, P1 ;  /* 0x000000410500780c */ /* 0x040fe40000f21670 */
[----:B0--3--:R-:W-:Y:S02]  /*12b70*/  IADD3 R2, P4, R14, R8, RZ ;  /* 0x000000080e027210 */ /* 0x009fe40007f9e0ff */
[----:B------:R-:W-:-:S03]  /*12b80*/  ISETP.LT.OR P0, PT, R5, 0x41, P0 ;  /* 0x000000410500780c */ /* 0x000fc60000701670 */
[----:B------:R-:W-:-:S05]  /*12b90*/  IMAD.X R3, RZ, RZ, R25, P4 ;  /* 0x000000ffff037224 */ /* 0x000fca00020e0619 */
[----:B------:R-:W-:Y:S01]  /*12ba0*/  @!PT LDS RZ, [RZ] ;  /* 0x00000000fffff984 */ /* 0x000fe20000000800 */
[----:B------:R-:W-:Y:S01]  /*12bb0*/  @!PT LDS RZ, [RZ] ;  /* 0x00000000fffff984 */ /* 0x000fe20000000800 */
[----:B------:R-:W-:Y:S01]  /*12bc0*/  @!PT LDS RZ, [RZ] ;  /* 0x00000000fffff984 */ /* 0x000fe20000000800 */
[----:B------:R0:W-:Y:S04]  /*12bd0*/  LDGSTS.E.BYPASS.LTC128B.128 [R0+0x2400], desc[UR36][R2.64], !P3 ;  /* 0x0240000002007fae */ /* 0x0001e8000d901d64 */
[----:B------:R0:W-:Y:S04]  /*12be0*/  LDGSTS.E.BYPASS.LTC128B.128 [R0+0x4c00], desc[UR36][R2.64+0x80], !P2 ;  /* 0x04c0008002007fae */ /* 0x0001e8000d101d64 */
[----:B------:R0:W-:Y:S04]  /*12bf0*/  LDGSTS.E.BYPASS.LTC128B.128 [R0+0x7400], desc[UR36][R2.64+0x100], !P1 ;  /* 0x0740010002007fae */ /* 0x0001e8000c901d64 */
[----:B------:R0:W-:Y:S01]  /*12c00*/  LDGSTS.E.BYPASS.LTC128B.128 [R0+0x9c00], desc[UR36][R2.64+0x180], !P0 ;  /* 0x09c0018002007fae */ /* 0x0001e2000c101d64 */
[----:B------:R-:W-:Y:S01]  /*12c10*/  PLOP3.LUT P0, PT, PT, PT, PT, 0x80, 0x0 ;  /* 0x000000000000781c */ /* 0x000fe20003f0f070 */
[----:B------:R-:W-:-:S12]  /*12c20*/  NOP ;  /* 0x0000000000007918 */ /* 0x000fd80000000000 */
.L_x_288:
        /* <DEDUP_REMOVED lines=10> */
.L_x_289:
[----:B------:R1:W-:Y:S01]  /*12cd0*/  SYNCS.ARRIVE.TRANS64.A1T0 RZ, [R4+URZ+0x38850], RZ ;  /* 0x038850ff04ff79a7 */ /* 0x0003e2000810003f */
[----:B------:R-:W-:-:S05]  /*12ce0*/  VIADD R27, R27, 0x1 ;  /* 0x000000011b1b7836 */ /* 0x000fca0000000000 */
[----:B------:R-:W-:-:S04]  /*12cf0*/  ISETP.NE.AND P0, PT, R27, 0x2, PT ;  /* 0x000000021b00780c */ /* 0x000fc80003f05270 */
[----:B0-----:R-:W-:Y:S02]  /*12d00*/  SEL R3, RZ, 0x1, P0 ;  /* 0x00000001ff037807 */ /* 0x001fe40000000000 */
[----:B------:R-:W-:Y:S02]  /*12d10*/  SEL R27, R27, RZ, P0 ;  /* 0x000000ff1b1b7207 */ /* 0x000fe40000000000 */
[----:B-1----:R-:W-:-:S07]  /*12d20*/  LOP3.LUT R28, R28, R3, RZ, 0x3c, !PT ;  /* 0x000000031c1c7212 */ /* 0x002fce00078e3cff */
.L_x_244:
[----:B------:R-:W-:Y:S05]  /*12d30*/  BSYNC B7 ;  /* 0x0000000000077941 */ /* 0x000fea0003800000 */
.L_x_242:
[----:B------:R-:W-:-:S13]  /*12d40*/  LOP3.LUT P0, RZ, R23, 0x100, RZ, 0xc0, !PT ;  /* 0x0000010017ff7812 */ /* 0x000fda000780c0ff */
[----:B------:R-:W-:Y:S05]  /*12d50*/  @!P0 BRA `(.L_x_290) ;  /* 0x0000000000248947 */ /* 0x000fea0003800000 */
[----:B------:R-:W-:Y:S05]  /*12d60*/  WARPSYNC.ALL ;  /* 0x0000000000007948 */ /* 0x000fea0003800000 */
[----:B------:R-:W1:Y:S08]  /*12d70*/  S2UR UR5, SR_CgaCtaId ;  /* 0x00000000000579c3 */ /* 0x000e700000008800 */
[----:B------:R-:W-:Y:S06]  /*12d80*/  BAR.SYNC.DEFER_BLOCKING 0x5, 0x180 ;  /* 0x0146000000007b1d */ /* 0x000fec0000010000 */
[----:B------:R-:W-:-:S02]  /*12d90*/  UMOV UR4, 0x400 ;  /* 0x0000040000047882 */ /* 0x000fc40000000000 */
[----:B-1----:R-:W-:-:S06]  /*12da0*/  ULEA UR4, UR5, UR4, 0x18 ;  /* 0x0000000405047291 */ /* 0x002fcc000f8ec03f */
[----:B------:R-:W-:-:S05]  /*12db0*/  IMAD.U32 R22, RZ, RZ, UR4 ;  /* 0x00000004ff167e24 */ /* 0x000fca000f8e00ff */
[----:B------:R2:W3:Y:S01]  /*12dc0*/  LDS.128 R16, [R22+0x388d0] ;  /* 0x0388d00016107984 */ /* 0x0004e20000000c00 */
[----:B------:R-:W-:Y:S06]  /*12dd0*/  BAR.ARV 0x4, 0x180 ;  /* 0x0106000000007b1d */ /* 0x000fec0000002000 */
[----:B------:R-:W-:Y:S05]  /*12de0*/  BRA `(.L_x_291) ;  /* 0x0000000800407947 */ /* 0x000fea0003800000 */
.L_x_290:
[----:B------:R-:W1:Y:S01]  /*12df0*/  S2R R0, SR_TID.X ;  /* 0x0000000000007919 */ /* 0x000e620000002100 */
[----:B------:R-:W-:Y:S01]  /*12e00*/  UMOV UR4, 0xffffffff ;  /* 0xffffffff00047882 */ /* 0x000fe20000000000 */
[----:B-1----:R-:W-:-:S04]  /*12e10*/  LOP3.LUT R8, R0, 0x1f, RZ, 0xc0, !PT ;  /* 0x0000001f00087812 */ /* 0x002fc800078ec0ff */
[----:B------:R-:W-:Y:S01]  /*12e20*/  ISETP.NE.AND P0, PT, R8, 0x1f, PT ;  /* 0x0000001f0800780c */ /* 0x000fe20003f05270 */
[----:B------:R-:W-:-:S12]  /*12e30*/  BRA.DIV UR4, `(.L_x_292) ;  /* 0x0000003a04547947 */ /* 0x000fd8000b800000 */
[----:B------:R-:W-:Y:S01]  /*12e40*/  IMAD.IADD R5, R19, 0x1, R8 ;  /* 0x0000000113057824 */ /* 0x000fe200078e0208 */
[----:B------:R-:W-:-:S04]  /*12e50*/  ULDC UR4, c[0x0][0xc3c] ;  /* 0x00030f0000047ab9 */ /* 0x000fc80000000800 */
[----:B------:R-:W-:-:S13]  /*12e60*/  ISETP.GE.OR P1, PT, R5, UR4, !P0 ;  /* 0x0000000405007c0c */ /* 0x000fda000c726670 */
[----:B------:R-:W1:Y:S02]  /*12e70*/  @!P1 LDC.64 R2, c[0x0][0xc80] ;  /* 0x00032000ff029b82 */ /* 0x000e640000000a00 */
[----:B-1----:R-:W-:-:S06]  /*12e80*/  @!P1 IMAD.WIDE R2, R5, 0x4, R2 ;  /* 0x0000000405029825 */ /* 0x002fcc00078e0202 */
[----:B------:R-:W2:Y:S01]  /*12e90*/  @!P1 LDG.E R2, desc[UR36][R2.64] ;  /* 0x0000002402029981 */ /* 0x000ea2000c1e1900 */
[----:B0-----:R-:W-:Y:S01]  /*12ea0*/  IMAD.MOV.U32 R4, RZ, RZ, RZ ;  /* 0x000000ffff047224 */ /* 0x001fe200078e00ff */
[C---:B------:R-:W-:Y:S02]  /*12eb0*/  ISETP.GE.U32.AND P2, PT, R8.reuse, 0x2, PT ;  /* 0x000000020800780c */ /* 0x040fe40003f46070 */
[C---:B------:R-:W-:Y:S01]  /*12ec0*/  ISETP.GE.U32.AND P3, PT, R8.reuse, 0x4, PT ;  /* 0x000000040800780c */ /* 0x040fe20003f66070 */
[----:B------:R-:W-:Y:S01]  /*12ed0*/  SHFL.IDX PT, R0, R16, 0x1, 0x1f ;  /* 0x00201f0010007f89 */ /* 0x000fe200000e0000 */
[C---:B------:R-:W-:Y:S02]  /*12ee0*/  ISETP.GE.U32.AND P4, PT, R8.reuse, 0x8, PT ;  /* 0x000000080800780c */ /* 0x040fe40003f86070 */
[----:B------:R-:W-:Y:S02]  /*12ef0*/  ISETP.GE.U32.AND P5, PT, R8, 0x10, PT ;  /* 0x000000100800780c */ /* 0x000fe40003fa6070 */
[----:B--2---:R-:W-:-:S02]  /*12f00*/  @!P1 MOV R4, R2 ;  /* 0x0000000200049202 */ /* 0x004fc40000000f00 */
[----:B------:R-:W-:-:S03]  /*12f10*/  ISETP.NE.AND P1, PT, R8, RZ, PT ;  /* 0x000000ff0800720c */ /* 0x000fc60003f25270 */
[----:B------:R-:W0:Y:S02]  /*12f20*/  SHFL.UP PT, R14, R4, 0x1, RZ ;  /* 0x04200000040e7989 */ /* 0x000e2400000e00ff */
[----:B0-----:R-:W-:-:S05]  /*12f30*/  SEL R5, R14, RZ, P1 ;  /* 0x000000ff0e057207 */ /* 0x001fca0000800000 */
[----:B------:R-:W-:Y:S02]  /*12f40*/  IMAD.IADD R6, R4, 0x1, R5 ;  /* 0x0000000104067824 */ /* 0x000fe400078e0205 */
[----:B------:R-:W-:Y:S04]  /*12f50*/  SHFL.IDX PT, R5, R16, RZ, 0x1f ;  /* 0x00001fff10057589 */ /* 0x000fe800000e0000 */
        /* <DEDUP_REMOVED lines=12> */
[----:B------:R0:W1:Y:S02]  /*13020*/  SHFL.IDX PT, R14, R6, 0x1f, 0x1f ;  /* 0x03e01f00060e7f89 */ /* 0x00006400000e0000 */
.L_x_400:
[----:B------:R-:W-:Y:S02]  /*13030*/  ULDC UR4, c[0x0][0xc38] ;  /* 0x00030e0000047ab9 */ /* 0x000fe40000000800 */
[----:B------:R-:W-:-:S05]  /*13040*/  MOV R7, UR4 ;  /* 0x0000000400077c02 */ /* 0x000fca0008000f00 */
[----:B-1----:R-:W-:-:S04]  /*13050*/  IMAD R3, R14, R7, RZ ;  /* 0x000000070e037224 */ /* 0x002fc800078e02ff */
[----:B------:R-:W-:-:S05]  /*13060*/  IMAD.IADD R8, R0, 0x1, R3 ;  /* 0x0000000100087824 */ /* 0x000fca00078e0203 */
[----:B------:R-:W-:-:S13]  /*13070*/  ISETP.GT.AND P6, PT, R8, R5, PT ;  /* 0x000000050800720c */ /* 0x000fda0003fc4270 */
[----:B------:R-:W-:Y:S05]  /*13080*/  @P6 BRA `(.L_x_293) ;  /* 0x00000000009c6947 */ /* 0x000fea0003800000 */
.L_x_298:
[----:B------:R-:W1:Y:S01]  /*13090*/  LDC R0, c[0x0][0xc3c] ;  /* 0x00030f00ff007b82 */ /* 0x000e620000000800 */
[----:B------:R-:W-:-:S05]  /*130a0*/  VIADD R19, R19, 0x1f ;  /* 0x0000001f13137836 */ /* 0x000fca0000000000 */
[----:B-1----:R-:W-:-:S13]  /*130b0*/  ISETP.GE.AND P6, PT, R19, R0, PT ;  /* 0x000000001300720c */ /* 0x002fda0003fc6270 */
[----:B------:R-:W-:Y:S05]  /*130c0*/  @P6 BRA `(.L_x_294) ;  /* 0x0000000400446947 */ /* 0x000fea0003800000 */
[----:B------:R-:W1:Y:S01]  /*130d0*/  S2R R2, SR_TID.X ;  /* 0x0000000000027919 */ /* 0x000e620000002100 */
[----:B------:R-:W-:Y:S01]  /*130e0*/  BSSY B0, `(.L_x_295) ;  /* 0x0000009000007945 */ /* 0x000fe20003800000 */
[----:B------:R-:W-:Y:S01]  /*130f0*/  IMAD.MOV.U32 R4, RZ, RZ, RZ ;  /* 0x000000ffff047224 */ /* 0x000fe200078e00ff */
[----:B-1----:R-:W-:-:S05]  /*13100*/  LOP3.LUT R2, R2, 0x1f, RZ, 0xc0, !PT ;  /* 0x0000001f02027812 */ /* 0x002fca00078ec0ff */
[----:B------:R-:W-:-:S05]  /*13110*/  IMAD.IADD R7, R19, 0x1, R2 ;  /* 0x0000000113077824 */ /* 0x000fca00078e0202 */
[----:B------:R-:W-:-:S13]  /*13120*/  ISETP.GE.OR P6, PT, R7, R0, !P0 ;  /* 0x000000000700720c */ /* 0x000fda00047c6670 */
[----:B------:R-:W-:Y:S05]  /*13130*/  @P6 BRA `(.L_x_296) ;  /* 0x00000000000c6947 */ /* 0x000fea0003800000 */
[----:B------:R-:W1:Y:S02]  /*13140*/  LDC.64 R2, c[0x0][0xc80] ;  /* 0x00032000ff027b82 */ /* 0x000e640000000a00 */
[----:B-1----:R-:W-:-:S05]  /*13150*/  IMAD.WIDE R2, R7, 0x4, R2 ;  /* 0x0000000407027825 */ /* 0x002fca00078e0202 */
[----:B------:R1:W5:Y:S02]  /*13160*/  LDG.E R4, desc[UR36][R2.64] ;  /* 0x0000002402047981 */ /* 0x000364000c1e1900 */
.L_x_296:
[----:B------:R-:W-:Y:S05]  /*13170*/  BSYNC B0 ;  /* 0x0000000000007941 */ /* 0x000fea0003800000 */
.L_x_295:
[----:B------:R-:W-:-:S03]  /*13180*/  UMOV UR4, 0xffffffff ;  /* 0xffffffff00047882 */ /* 0x000fc60000000000 */
[----:B------:R-:W-:Y:S05]  /*13190*/  BRA.DIV UR4, `(.L_x_297) ;  /* 0x0000003a04a07947 */ /* 0x000fea000b800000 */
[----:B-----5:R-:W2:Y:S02]  /*131a0*/  SHFL.UP PT, R14, R4, 0x1, RZ ;  /* 0x04200000040e7989 */ /* 0x020ea400000e00ff */
[----:B--2---:R-:W-:-:S05]  /*131b0*/  SEL R13, R14, RZ, P1 ;  /* 0x000000ff0e0d7207 */ /* 0x004fca0000800000 */
[----:B------:R-:W-:-:S05]  /*131c0*/  IMAD.IADD R13, R4, 0x1, R13 ;  /* 0x00000001040d7824 */ /* 0x000fca00078e020d */
[----:B------:R-:W2:Y:S02]  /*131d0*/  SHFL.UP PT, R14, R13, 0x2, RZ ;  /* 0x044000000d0e7989 */ /* 0x000ea400000e00ff */
[----:B--2---:R-:W-:-:S04]  /*131e0*/  SEL R0, R14, RZ, P2 ;  /* 0x000000ff0e007207 */ /* 0x004fc80001000000 */
[----:B------:R-:W-:-:S05]  /*131f0*/  IADD3 R0, R13, R0, RZ ;  /* 0x000000000d007210 */ /* 0x000fca0007ffe0ff */
[----:B------:R-:W1:Y:S02]  /*13200*/  SHFL.UP PT, R14, R0, 0x4, RZ ;  /* 0x04800000000e7989 */ /* 0x000e6400000e00ff */
[----:B-1----:R-:W-:-:S05]  /*13210*/  SEL R3, R14, RZ, P3 ;  /* 0x000000ff0e037207 */ /* 0x002fca0001800000 */
[----:B------:R-:W-:-:S05]  /*13220*/  IMAD.IADD R2, R0, 0x1, R3 ;  /* 0x0000000100027824 */ /* 0x000fca00078e0203 */
[----:B------:R-:W1:Y:S02]  /*13230*/  SHFL.UP PT, R14, R2, 0x8, RZ ;  /* 0x05000000020e7989 */ /* 0x000e6400000e00ff */
[----:B-1----:R-:W-:-:S05]  /*13240*/  SEL R3, R14, RZ, P4 ;  /* 0x000000ff0e037207 */ /* 0x002fca0002000000 */
[----:B------:R-:W-:-:S05]  /*13250*/  IMAD.IADD R3, R2, 0x1, R3 ;  /* 0x0000000102037824 */ /* 0x000fca00078e0203 */
[----:B------:R-:W0:Y:S02]  /*13260*/  SHFL.UP PT, R14, R3, 0x10, RZ ;  /* 0x06000000030e7989 */ /* 0x000e2400000e00ff */
[----:B0-----:R-:W-:-:S05]  /*13270*/  SEL R6, R14, RZ, P5 ;  /* 0x000000ff0e067207 */ /* 0x001fca0002800000 */
[----:B------:R-:W-:-:S05]  /*13280*/  IMAD.IADD R6, R3, 0x1, R6 ;  /* 0x0000000103067824 */ /* 0x000fca00078e0206 */
[----:B------:R0:W1:Y:S02]  /*13290*/  SHFL.IDX PT, R14, R6, 0x1f, 0x1f ;  /* 0x03e01f00060e7f89 */ /* 0x00006400000e0000 */
.L_x_408:
[----:B------:R-:W-:Y:S02]  /*132a0*/  ULDC UR4, c[0x0][0xc38] ;  /* 0x00030e0000047ab9 */ /* 0x000fe40000000800 */
[----:B------:R-:W-:-:S04]  /*132b0*/  IMAD.U32 R7, RZ, RZ, UR4 ;  /* 0x00000004ff077e24 */ /* 0x000fc8000f8e00ff */
[----:B-1----:R-:W-:-:S04]  /*132c0*/  IMAD R3, R14, R7, RZ ;  /* 0x000000070e037224 */ /* 0x002fc800078e02ff */
[----:B------:R-:W-:-:S05]  /*132d0*/  IMAD.IADD R8, R3, 0x1, R8 ;  /* 0x0000000103087824 */ /* 0x000fca00078e0208 */
[----:B------:R-:W-:-:S13]  /*132e0*/  ISETP.GT.AND P6, PT, R8, R5, PT ;  /* 0x000000050800720c */ /* 0x000fda0003fc4270 */
[----:B------:R-:W-:Y:S05]  /*132f0*/  @!P6 BRA `(.L_x_298) ;  /* 0xfffffffc0064e947 */ /* 0x000fea000383ffff */
.L_x_293:
[----:B------:R-:W-:Y:S01]  /*13300*/  IADD3 R8, -R3, R8, RZ ;  /* 0x0000000803087210 */ /* 0x000fe20007ffe1ff */
[----:B------:R-:W-:-:S04]  /*13310*/  UMOV UR4, 0xffffffff ;  /* 0xffffffff00047882 */ /* 0x000fc80000000000 */
[----:B------:R-:W-:-:S05]  /*13320*/  IMAD R0, R6, R7, R8 ;  /* 0x0000000706007224 */ /* 0x000fca00078e0208 */
[----:B------:R-:W-:Y:S01]  /*13330*/  ISETP.GT.AND P6, PT, R0, R5, PT ;  /* 0x000000050000720c */ /* 0x000fe20003fc4270 */
[----:B------:R-:W-:-:S12]  /*13340*/  BRA.DIV UR4, `(.L_x_299) ;  /* 0x0000003a04f07947 */ /* 0x000fd8000b800000 */
[----:B------:R-:W-:-:S04]  /*13350*/  VOTE.ANY R2, PT, !P6 ;  /* 0x0000000000027806 */ /* 0x000fc800070e0100 */
[----:B------:R-:W1:Y:S02]  /*13360*/  POPC R0, R2 ;  /* 0x0000000200007309 */ /* 0x000e640000000000 */
[----:B-1----:R1:W2:Y:S02]  /*13370*/  SHFL.IDX PT, R4, R4, R0, 0x1f ;  /* 0x00001f0004047589 */ /* 0x0022a400000e0000 */
.L_x_412:
[----:B------:R-:W-:Y:S01]  /*13380*/  ISETP.NE.AND P0, PT, R2, RZ, PT ;  /* 0x000000ff0200720c */ /* 0x000fe20003f05270 */
[----:B------:R-:W-:-:S12]  /*13390*/  IMAD.MOV.U32 R14, RZ, RZ, RZ ;  /* 0x000000ffff0e7224 */ /* 0x000fd800078e00ff */
[----:B------:R-:W-:Y:S05]  /*133a0*/  @!P0 BRA `(.L_x_300) ;  /* 0x0000000000108947 */ /* 0x000fea0003800000 */
[----:B------:R-:W-:Y:S01]  /*133b0*/  UMOV UR4, 0xffffffff ;  /* 0xffffffff00047882 */ /* 0x000fe20000000000 */
[----:B------:R-:W-:Y:S02]  /*133c0*/  VIADD R12, R0, 0xffffffff ;  /* 0xffffffff000c7836 */ /* 0x000fe40000000000 */
[----:B------:R-:W-:Y:S05]  /*133d0*/  BRA.DIV UR4, `(.L_x_301) ;  /* 0x0000003e04147947 */ /* 0x000fea000b800000 */
[----:B------:R3:W4:Y:S02]  /*133e0*/  SHFL.IDX PT, R14, R6, R12, 0x1f ;  /* 0x00001f0c060e7589 */ /* 0x00072400000e0000 */
.L_x_300:
[----:B0-23--:R-:W-:Y:S01]  /*133f0*/  IABS R6, R4 ;  /* 0x0000000400067213 */ /* 0x00dfe20000000000 */
[----:B----4-:R-:W-:Y:S02]  /*13400*/  IMAD R16, R14, R7, R8 ;  /* 0x000000070e107224 */ /* 0x010fe400078e0208 */
[----:B------:R-:W-:Y:S01]  /*13410*/  IMAD.IADD R19, R0, 0x1, R19 ;  /* 0x0000000100137824 */ /* 0x000fe200078e0213 */
[----:B------:R-:W0:Y:S08]  /*13420*/  I2F.RP R9, R6 ;  /* 0x0000000600097306 */ /* 0x000e300000209400 */
[----:B0-----:R-:W0:Y:S02]  /*13430*/  MUFU.RCP R9, R9 ;  /* 0x0000000900097308 */ /* 0x001e240000001000 */
[----:B0-----:R-:W-:-:S06]  /*13440*/  VIADD R2, R9, 0xffffffe ;  /* 0x0ffffffe09027836 */ /* 0x001fcc0000000000 */
[----:B------:R0:W2:Y:S02]  /*13450*/  F2I.FTZ.U32.TRUNC.NTZ R3, R2 ;  /* 0x0000000200037305 */ /* 0x0000a4000021f000 */
[----:B0-----:R-:W-:Y:S02]  /*13460*/  IMAD.MOV.U32 R2, RZ, RZ, RZ ;  /* 0x000000ffff027224 */ /* 0x001fe400078e00ff */
[----:B--2---:R-:W-:-:S04]  /*13470*/  IMAD.MOV R7, RZ, RZ, -R3 ;  /* 0x000000ffff077224 */ /* 0x004fc800078e0a03 */
[----:B------:R-:W-:-:S04]  /*13480*/  IMAD R7, R7, R6, RZ ;  /* 0x0000000607077224 */ /* 0x000fc800078e02ff */
[----:B------:R-:W-:Y:S01]  /*13490*/  IMAD.HI.U32 R3, R3, R7, R2 ;  /* 0x0000000703037227 */ /* 0x000fe200078e0002 */
[----:B------:R-:W-:Y:S02]  /*134a0*/  IADD3 R7, R5, -R16, RZ ;  /* 0x8000001005077210 */ /* 0x000fe40007ffe0ff */
[----:B------:R-:W-:Y:S02]  /*134b0*/  IABS R5, R4 ;  /* 0x0000000400057213 */ /* 0x000fe40000000000 */
[----:B------:R-:W-:-:S03]  /*134c0*/  IABS R2, R7 ;  /* 0x0000000700027213 */ /* 0x000fc60000000000 */
[----:B------:R-:W-:Y:S02]  /*134d0*/  IMAD.MOV R5, RZ, RZ, -R5 ;  /* 0x000000ffff057224 */ /* 0x000fe400078e0a05 */
[----:B------:R-:W-:-:S04]  /*134e0*/  IMAD.HI.U32 R3, R3, R2, RZ ;  /* 0x0000000203037227 */ /* 0x000fc800078e00ff */
[----:B------:R-:W-:Y:S01]  /*134f0*/  IMAD R5, R3, R5, R2 ;  /* 0x0000000503057224 */ /* 0x000fe200078e0202 */
[----:B------:R-:W-:-:S04]  /*13500*/  LOP3.LUT R2, R7, R4, RZ, 0x3c, !PT ;  /* 0x0000000407027212 */ /* 0x000fc800078e3cff */
[----:B------:R-:W-:Y:S02]  /*13510*/  ISETP.GT.U32.AND P1, PT, R6, R5, PT ;  /* 0x000000050600720c */ /* 0x000fe40003f24070 */
[----:B------:R-:W-:-:S11]  /*13520*/  ISETP.GE.AND P2, PT, R2, RZ, PT ;  /* 0x000000ff0200720c */ /* 0x000fd60003f46270 */
[----:B------:R-:W-:Y:S02]  /*13530*/  @!P1 IMAD.IADD R5, R5, 0x1, -R6 ;  /* 0x0000000105059824 */ /* 0x000fe400078e0a06 */
[----:B------:R-:W-:Y:S01]  /*13540*/  @!P1 VIADD R3, R3, 0x1 ;  /* 0x0000000103039836 */ /* 0x000fe20000000000 */
[----:B------:R-:W-:Y:S02]  /*13550*/  ISETP.NE.AND P1, PT, R4, RZ, PT ;  /* 0x000000ff0400720c */ /* 0x000fe40003f25270 */
[----:B------:R-:W-:-:S13]  /*13560*/  ISETP.GE.U32.AND P0, PT, R5, R6, PT ;  /* 0x000000060500720c */ /* 0x000fda0003f06070 */
[----:B------:R-:W-:-:S04]  /*13570*/  @P0 VIADD R3, R3, 0x1 ;  /* 0x0000000103030836 */ /* 0x000fc80000000000 */
[----:B------:R-:W-:Y:S01]  /*13580*/  @!P2 IMAD.MOV R3, RZ, RZ, -R3 ;  /* 0x000000ffff03a224 */ /* 0x000fe200078e0a03 */
[----:B------:R-:W-:-:S04]  /*13590*/  @!P1 LOP3.LUT R3, RZ, R4, RZ, 0x33, !PT ;  /* 0x00000004ff039212 */ /* 0x000fc800078e33ff */
[----:B------:R-:W-:Y:S01]  /*135a0*/  IADD3 R17, -R3, RZ, RZ ;  /* 0x000000ff03117210 */ /* 0x000fe20007ffe1ff */
[----:B------:R-:W-:-:S04]  /*135b0*/  IMAD.MOV.U32 R18, RZ, RZ, R3 ;  /* 0x000000ffff127224 */ /* 0x000fc800078e0003 */
[----:B------:R-:W-:Y:S01]  /*135c0*/  IMAD R17, R4, R17, R7 ;  /* 0x0000001104117224 */ /* 0x000fe200078e0207 */
[----:B------:R-:W-:Y:S06]  /*135d0*/  BRA `(.L_x_302) ;  /* 0x00000000001c7947 */ /* 0x000fec0003800000 */
.L_x_294:
[----:B------:R-:W-:Y:S01]  /*135e0*/  UMOV UR4, URZ ;  /* 0x0000003f00047c82 */ /* 0x000fe20008000000 */
[----:B------:R-:W-:Y:S01]  /*135f0*/  UMOV UR5, URZ ;  /* 0x0000003f00057c82 */ /* 0x000fe20008000000 */
[----:B------:R-:W-:Y:S01]  /*13600*/  ULDC UR6, c[0x0][0xc3c] ;  /* 0x00030f0000067ab9 */ /* 0x000fe20000000800 */
[----:B------:R-:W-:Y:S01]  /*13610*/  IMAD.MOV.U32 R16, RZ, RZ, R5 ;  /* 0x000000ffff107224 */ /* 0x000fe200078e0005 */
[----:B------:R-:W-:Y:S01]  /*13620*/  MOV R19, UR6 ;  /* 0x0000000600137c02 */ /* 0x000fe20008000f00 */
[----:B------:R-:W-:Y:S02]  /*13630*/  IMAD.U32 R17, RZ, RZ, UR4 ;  /* 0x00000004ff117e24 */ /* 0x000fe4000f8e00ff */
[----:B------:R-:W-:-:S07]  /*13640*/  IMAD.U32 R18, RZ, RZ, UR5 ;  /* 0x00000005ff127e24 */ /* 0x000fce000f8e00ff */
.L_x_302:
[----:B-1----:R-:W1:Y:S01]  /*13650*/  S2R R0, SR_TID.X ;  /* 0x0000000000007919 */ /* 0x002e620000002100 */
[----:B------:R-:W-:Y:S05]  /*13660*/  WARPSYNC.ALL ;  /* 0x0000000000007948 */ /* 0x000fea0003800000 */
[----:B------:R-:W-:Y:S01]  /*13670*/  BAR.SYNC.DEFER_BLOCKING 0x4, 0x180 ;  /* 0x0106000000007b1d */ /* 0x000fe20000010000 */
[----:B-1----:R-:W-:-:S04]  /*13680*/  LOP3.LUT R0, R0, 0x1f, RZ, 0xc0, !PT ;  /* 0x0000001f00007812 */ /* 0x002fc800078ec0ff */
[----:B------:R-:W-:-:S13]  /*13690*/  ISETP.NE.AND P0, PT, R0, RZ, PT ;  /* 0x000000ff0000720c */ /* 0x000fda0003f05270 */
[----:B------:R-:W1:Y:S01]  /*136a0*/  @!P0 S2R R3, SR_CgaCtaId ;  /* 0x0000000000038919 */ /* 0x000e620000008800 */
[----:B------:R-:W-:-:S04]  /*136b0*/  @!P0 MOV R0, 0x400 ;  /* 0x0000040000008802 */ /* 0x000fc80000000f00 */
[----:B-1----:R-:W-:-:S05]  /*136c0*/  @!P0 LEA R22, R3, R0, 0x18 ;  /* 0x0000000003168211 */ /* 0x002fca00078ec0ff */
[----:B------:R1:W-:Y:S01]  /*136d0*/  @!P0 STS.128 [R22+0x388d0], R16 ;  /* 0x0388d01016008388 */ /* 0x0003e20000000c00 */
[----:B------:R-:W-:Y:S06]  /*136e0*/  BAR.ARV 0x5, 0x180 ;  /* 0x0146000000007b1d */ /* 0x000fec0000002000 */
.L_x_291:
[----:B------:R-:W-:Y:S02]  /*136f0*/  ULDC UR4, c[0x0][0xc3c] ;  /* 0x00030f0000047ab9 */ /* 0x000fe40000000800 */
[----:B---3--:R-:W-:-:S13]  /*13700*/  ISETP.GE.AND P0, PT, R19, UR4, PT ;  /* 0x0000000413007c0c */ /* 0x008fda000bf06270 */
[----:B------:R-:W-:Y:S05]  /*13710*/  @!P0 BRA `(.L_x_303) ;  /* 0xffffffb800588947 */ /* 0x000fea000383ffff */
[----:B------:R-:W-:Y:S05]  /*13720*/  BSYNC B8 ;  /* 0x0000000000087941 */ /* 0x000fea0003800000 */
.L_x_238:
[----:B0-----:R-:W3:Y:S01]  /*13730*/  LDL.LU R0, [R1+0x1c] ;  /* 0x00001c0001007983 */ /* 0x001ee20000300800 */
[----:B------:R-:W-:Y:S01]  /*13740*/  BSSY B0, `(.L_x_304) ;  /* 0x000000b000007945 */ /* 0x000fe20003800000 */
[----:B------:R-:W0:Y:S01]  /*13750*/  S2R R5, SR_CgaCtaId ;  /* 0x0000000000057919 */ /* 0x000e220000008800 */
[----:B---3--:R-:W-:-:S05]  /*13760*/  VIADD R0, R0, 0x1 ;  /* 0x0000000100007836 */ /* 0x008fca0000000000 */
[----:B------:R-:W-:-:S04]  /*13770*/  LEA.HI R2, R0, R0, RZ, 0x1 ;  /* 0x0000000000027211 */ /* 0x000fc800078f08ff */
[----:B------:R-:W-:Y:S02]  /*13780*/  LOP3.LUT R3, R2, 0xfffffffe, RZ, 0xc0, !PT ;  /* 0xfffffffe02037812 */ /* 0x000fe400078ec0ff */
[----:B------:R-:W-:-:S03]  /*13790*/  MOV R2, 0x400 ;  /* 0x0000040000027802 */ /* 0x000fc60000000f00 */
[----:B------:R-:W-:Y:S01]  /*137a0*/  IMAD.IADD R0, R0, 0x1, -R3 ;  /* 0x0000000100007824 */ /* 0x000fe200078e0a03 */
[----:B0-----:R-:W-:-:S04]  /*137b0*/  LEA R4, R5, R2, 0x18 ;  /* 0x0000000205047211 */ /* 0x001fc800078ec0ff */
[----:B------:R-:W-:-:S04]  /*137c0*/  SHF.L.U32 R0, R0, 0x1f, RZ ;  /* 0x0000001f00007819 */ /* 0x000fc800000006ff */
[----:B------:R-:W0:Y:S02]  /*137d0*/  SYNCS.PHASECHK.TRANS64.TRYWAIT P0, [R4+URZ+0x38820], R0 ;  /* 0x03882000040075a7 */ /* 0x000e24000800017f */
[----:B0-----:R-:W-:Y:S05]  /*137e0*/  @!P0 BRA `(.L_x_305) ;  /* 0x0000003800348947 */ /* 0x001fea0003800000 */
.L_x_415:
[----:B------:R-:W-:Y:S05]  /*137f0*/  BSYNC B0 ;  /* 0x0000000000007941 */ /* 0x000fea0003800000 */
.L_x_304:
[----:B------:R-:W-:-:S03]  /*13800*/  UMOV UR4, 0xffffffff ;  /* 0xffffffff00047882 */ /* 0x000fc60000000000 */
[----:B------:R-:W-:Y:S05]  /*13810*/  BRA.DIV UR4, `(.L_x_306) ;  /* 0x0000003a043c7947 */ /* 0x000fea000b800000 */
[----:B0-----:R-:W0:Y:S02]  /*13820*/  S2R R0, SR_TID.X ;  /* 0x0000000000007919 */ /* 0x001e240000002100 */
[----:B0-----:R-:W-:-:S04]  /*13830*/  SHF.R.U32.HI R0, RZ, 0x5, R0 ;  /* 0x00000005ff007819 */ /* 0x001fc80000011600 */
[----:B------:R-:W-:-:S05]  /*13840*/  LOP3.LUT R0, R0, 0x3, RZ, 0xc0, !PT ;  /* 0x0000000300007812 */ /* 0x000fca00078ec0ff */
[----:B------:R0:W3:Y:S02]  /*13850*/  SHFL.IDX PT, R14, R0, RZ, 0x1f ;  /* 0x00001fff000e7589 */ /* 0x0000e400000e0000 */
.L_x_418:
[----:B---3--:R-:W-:Y:S01]  /*13860*/  ISETP.NE.AND P0, PT, R14, RZ, PT ;  /* 0x000000ff0e00720c */ /* 0x008fe20003f05270 */
[----:B------:R-:W-:-:S12]  /*13870*/  BSSY B0, `(.L_x_307) ;  /* 0x0000026000007945 */ /* 0x000fd80003800000 */
[----:B------:R-:W-:Y:S05]  /*13880*/  @P0 BRA `(.L_x_308) ;  /* 0x0000000000900947 */ /* 0x000fea0003800000 */
[----:B------:R-:W-:-:S03]  /*13890*/  UMOV UR4, 0xffffffff ;  /* 0xffffffff00047882 */ /* 0x000fc60000000000 */
[----:B------:R-:W-:Y:S05]  /*138a0*/  BRA.DIV UR4, `(.L_x_309) ;  /* 0x0000003a044c7947 */ /* 0x000fea000b800000 */
[----:B------:R-:W-:-:S13]  /*138b0*/  ELECT P6, URZ, PT ;  /* 0x00000000003f782f */ /* 0x000fda00038c0000 */
.L_x_421:
[----:B------:R-:W-:Y:S05]  /*138c0*/  @!P6 BRA `(.L_x_308) ;  /* 0x000000000080e947 */ /* 0x000fea0003800000 */
[----:B0-----:R-:W3:Y:S02]  /*138d0*/  LDL R0, [R1+0x24] ;  /* 0x0000240001007983 */ /* 0x001ee40000100800 */
[----:B---3--:R-:W-:-:S13]  /*138e0*/  R2UR UR4, R0 ;  /* 0x00000000000472ca */ /* 0x008fda00000e0000 */
[----:B------:R-:W-:-:S06]  /*138f0*/  ULOP3.LUT UR4, UR4, 0x2, URZ, 0xfc, !UPT ;  /* 0x0000000204047892 */ /* 0x000fcc000f8efc3f */
[----:B------:R-:W-:-:S05]  /*13900*/  IMAD.U32 R0, RZ, RZ, UR4 ;  /* 0x00000004ff007e24 */ /* 0x000fca000f8e00ff */
[----:B------:R-:W-:-:S13]  /*13910*/  ISETP.NE.AND P0, PT, R0, 0x3, PT ;  /* 0x000000030000780c */ /* 0x000fda0003f05270 */
[----:B------:R-:W-:Y:S05]  /*13920*/  @!P0 BRA `(.L_x_310) ;  /* 0x0000000000048947 */ /* 0x000fea0003800000 */
[----:B------:R-:W-:Y:S01]  /*13930*/  BPT.TRAP 0x1 ;  /* 0x000000040000795c */ /* 0x000fe20000300000 */
.L_x_310:
[C---:B------:R-:W-:Y:S01]  /*13940*/  IMAD R5, R27.reuse, 0x8, R4 ;  /* 0x000000081b057824 */ /* 0x040fe200078e0204 */
[----:B------:R-:W-:Y:S01]  /*13950*/  SHF.L.U32 R0, R28, 0x1f, RZ ;  /* 0x0000001f1c007819 */ /* 0x000fe200000006ff */
[----:B------:R-:W-:-:S03]  /*13960*/  VIADD R27, R27, 0x1 ;  /* 0x000000011b1b7836 */ /* 0x000fc60000000000 */
[----:B------:R-:W0:Y:S02]  /*13970*/  SYNCS.PHASECHK.TRANS64.TRYWAIT P1, [R5+URZ+0x38840], R0 ;  /* 0x03884000050075a7 */ /* 0x000e24000802017f */
[----:B------:R-:W-:-:S04]  /*13980*/  ISETP.NE.AND P2, PT, R27, 0x2, PT ;  /* 0x000000021b00780c */ /* 0x000fc80003f45270 */
[----:B------:R-:W-:Y:S01]  /*13990*/  SEL R3, RZ, 0x1, P2 ;  /* 0x00000001ff037807 */ /* 0x000fe20001000000 */
[----:B0-----:R-:W-:Y:S08]  /*139a0*/  @!P1 BRA `(.L_x_311) ;  /* 0x00000038002c9947 */ /* 0x001ff00003800000 */
.L_x_422:
[----:B------:R-:W-:Y:S02]  /*139b0*/  SEL R27, R27, RZ, P2 ;  /* 0x000000ff1b1b7207 */ /* 0x000fe40001000000 */
[----:B------:R-:W-:Y:S01]  /*139c0*/  LOP3.LUT R2, R28, R3, RZ, 0x3c, !PT ;  /* 0x000000031c027212 */ /* 0x000fe200078e3cff */
[----:B------:R-:W-:Y:S06]  /*139d0*/  @!P0 BRA `(.L_x_312) ;  /* 0x0000000000048947 */ /* 0x000fec0003800000 */
[----:B------:R-:W-:Y:S01]  /*139e0*/  BPT.TRAP 0x1 ;  /* 0x000000040000795c */ /* 0x000fe20000300000 */
.L_x_312:
[----:B------:R-:W-:Y:S02]  /*139f0*/  LEA R27, R27, R4, 0x3 ;  /* 0x000000041b1b7211 */ /* 0x000fe400078e18ff */
[----:B------:R-:W-:-:S04]  /*13a00*/  SHF.L.U32 R2, R2, 0x1f, RZ ;  /* 0x0000001f02027819 */ /* 0x000fc800000006ff */
[----:B------:R-:W3:Y:S02]  /*13a10*/  SYNCS.PHASECHK.TRANS64.TRYWAIT P1, [R27+URZ+0x38840], R2 ;  /* 0x038840021b0075a7 */ /* 0x000ee4000802017f */
[----:B---3--:R-:W-:Y:S05]  /*13a20*/  @!P1 BRA `(.L_x_313) ;  /* 0x0000003800209947 */ /* 0x008fea0003800000 */
.L_x_423:
[----:B------:R-:W-:Y:S05]  /*13a30*/  @!P0 BRA `(.L_x_314) ;  /* 0x0000000000048947 */ /* 0x000fea0003800000 */
[----:B------:R-:W-:Y:S01]  /*13a40*/  BPT.TRAP 0x1 ;  /* 0x000000040000795c */ /* 0x000fe20000300000 */
.L_x_314:
[----:B------:R-:W4:Y:S02]  /*13a50*/  SYNCS.PHASECHK.TRANS64.TRYWAIT P1, [R5+URZ+0x38860], R0 ;  /* 0x03886000050075a7 */ /* 0x000f24000802017f */
[----:B----4-:R-:W-:Y:S05]  /*13a60*/  @!P1 BRA `(.L_x_315) ;  /* 0x0000003800249947 */ /* 0x010fea0003800000 */
.L_x_424:
[----:B------:R-:W-:Y:S05]  /*13a70*/  @!P0 BRA `(.L_x_316) ;  /* 0x0000000000048947 */ /* 0x000fea0003800000 */
[----:B------:R-:W-:Y:S01]  /*13a80*/  BPT.TRAP 0x1 ;  /* 0x000000040000795c */ /* 0x000fe20000300000 */
.L_x_316:
[----:B------:R0:W0:Y:S02]  /*13a90*/  SYNCS.PHASECHK.TRANS64.TRYWAIT P0, [R27+URZ+0x38860], R2 ;  /* 0x038860021b0075a7 */ /* 0x000024000800017f */
[----:B0-----:R-:W-:Y:S05]  /*13aa0*/  @!P0 NANOSLEEP.SYNCS 0x989680 ;  /* 0x009896800000895d */ /* 0x001fea0003900000 */
[----:B------:R-:W0:Y:S02]  /*13ab0*/  @!P0 SYNCS.PHASECHK.TRANS64 P0, [R27+URZ+0x38860], R2 ;  /* 0x038860021b0085a7 */ /* 0x000e24000800007f */
[----:B0-----:R-:W-:Y:S05]  /*13ac0*/  @!P0 BRA `(.L_x_316) ;  /* 0xfffffffc00f08947 */ /* 0x001fea000383ffff */
.L_x_308:
[----:B------:R-:W-:Y:S05]  /*13ad0*/  BSYNC B0 ;  /* 0x0000000000007941 */ /* 0x000fea0003800000 */
.L_x_307:
[----:B------:R-:W-:Y:S05]  /*13ae0*/  EXIT ;  /* 0x000000000000794d */ /* 0x000fea0003800000 */
.L_x_186:
[----:B0-----:R-:W-:-:S04]  /*13af0*/  IMAD.U32 R3, RZ, RZ, UR40 ;  /* 0x00000028ff037e24 */ /* 0x001fc8000f8e00ff */
[----:B------:R0:W1:Y:S03]  /*13b00*/  SYNCS.PHASECHK.TRANS64.TRYWAIT P1, [R3+URZ+0x38800], R0 ;  /* 0x03880000030075a7 */ /* 0x000066000802017f */
[----:B-1----:R-:W-:Y:S05]  /*13b10*/  @!P1 NANOSLEEP.SYNCS 0x989680 ;  /* 0x009896800000995d */ /* 0x002fea0003900000 */
[----:B------:R-:W1:Y:S02]  /*13b20*/  @!P1 SYNCS.PHASECHK.TRANS64 P1, [R3+URZ+0x38800], R0 ;  /* 0x03880000030095a7 */ /* 0x000e64000802007f */
[----:B-1----:R-:W-:Y:S05]  /*13b30*/  @!P1 BRA `(.L_x_186) ;  /* 0xfffffffc00ec9947 */ /* 0x002fea000383ffff */
[----:B------:R-:W-:Y:S05]  /*13b40*/  BRA `(.L_x_317) ;  /* 0xfffffedc00507947 */ /* 0x000fea000383ffff */
.L_x_190:
[----:B-1----:R1:W2:Y:S02]  /*13b50*/  SYNCS.PHASECHK.TRANS64.TRYWAIT P1, [R0+URZ+0x38830], R3 ;  /* 0x03883003000075a7 */ /* 0x0022a4000802017f */
[----:B--2---:R-:W-:Y:S05]  /*13b60*/  @!P1 NANOSLEEP.SYNCS 0x989680 ;  /* 0x009896800000995d */ /* 0x004fea0003900000 */
[----:B------:R-:W2:Y:S02]  /*13b70*/  @!P1 SYNCS.PHASECHK.TRANS64 P1, [R0+URZ+0x38830], R3 ;  /* 0x03883003000095a7 */ /* 0x000ea4000802007f */
[----:B--2---:R-:W-:Y:S05]  /*13b80*/  @!P1 BRA `(.L_x_190) ;  /* 0xfffffffc00f09947 */ /* 0x004fea000383ffff */
[----:B------:R-:W-:Y:S05]  /*13b90*/  BRA `(.L_x_189) ;  /* 0xfffffedc00747947 */ /* 0x000fea000383ffff */
.L_x_196:
[----:B-1----:R-:W-:-:S04]  /*13ba0*/  IMAD.U32 R153, RZ, RZ, UR61 ;  /* 0x0000003dff997e24 */ /* 0x002fc8000f8e00ff */
[----:B------:R1:W2:Y:S03]  /*13bb0*/  SYNCS.PHASECHK.TRANS64.TRYWAIT P1, [R153+URZ+0x38830], R4 ;  /* 0x03883004990075a7 */ /* 0x0002a6000802017f */
[----:B--2---:R-:W-:Y:S05]  /*13bc0*/  @!P1 NANOSLEEP.SYNCS 0x989680 ;  /* 0x009896800000995d */ /* 0x004fea0003900000 */
[----:B------:R-:W2:Y:S02]  /*13bd0*/  @!P1 SYNCS.PHASECHK.TRANS64 P1, [R153+URZ+0x38830], R4 ;  /* 0x03883004990095a7 */ /* 0x000ea4000802007f */
[----:B--2---:R-:W-:Y:S05]  /*13be0*/  @!P1 BRA `(.L_x_196) ;  /* 0xfffffffc00ec9947 */ /* 0x004fea000383ffff */
[----:B------:R-:W-:Y:S05]  /*13bf0*/  BRA `(.L_x_195) ;  /* 0xffffff2400507947 */ /* 0x000fea000383ffff */
.L_x_200:
[----:B--2---:R-:W-:-:S04]  /*13c00*/  IMAD.U32 R2, RZ, RZ, UR4 ;  /* 0x00000004ff027e24 */ /* 0x004fc8000f8e00ff */
[----:B------:R2:W3:Y:S03]  /*13c10*/  SYNCS.PHASECHK.TRANS64.TRYWAIT P1, [R2+URZ+0x38850], R0 ;  /* 0x03885000020075a7 */ /* 0x0004e6000802017f */
[----:B---3--:R-:W-:Y:S05]  /*13c20*/  @!P1 NANOSLEEP.SYNCS 0x989680 ;  /* 0x009896800000995d */ /* 0x008fea0003900000 */
[----:B------:R-:W3:Y:S02]  /*13c30*/  @!P1 SYNCS.PHASECHK.TRANS64 P1, [R2+URZ+0x38850], R0 ;  /* 0x03885000020095a7 */ /* 0x000ee4000802007f */
[----:B---3--:R-:W-:Y:S05]  /*13c40*/  @!P1 BRA `(.L_x_200) ;  /* 0xfffffffc00ec9947 */ /* 0x008fea000383ffff */
[----:B------:R-:W-:Y:S05]  /*13c50*/  BRA `(.L_x_199) ;  /* 0xffffff4c00a07947 */ /* 0x000fea000383ffff */
.L_x_207:
[----:B-1----:R-:W-:-:S04]  /*13c60*/  IMAD.U32 R7, RZ, RZ, UR7 ;  /* 0x00000007ff077e24 */ /* 0x002fc8000f8e00ff */
[----:B------:R1:W2:Y:S03]  /*13c70*/  SYNCS.PHASECHK.TRANS64.TRYWAIT P1, [R7+URZ+0x38850], R0 ;  /* 0x03885000070075a7 */ /* 0x0002a6000802017f */
[----:B--2---:R-:W-:Y:S05]  /*13c80*/  @!P1 NANOSLEEP.SYNCS 0x989680 ;  /* 0x009896800000995d */ /* 0x004fea0003900000 */
[----:B------:R-:W2:Y:S02]  /*13c90*/  @!P1 SYNCS.PHASECHK.TRANS64 P1, [R7+URZ+0x38850], R0 ;  /* 0x03885000070095a7 */ /* 0x000ea4000802007f */
[----:B--2---:R-:W-:Y:S05]  /*13ca0*/  @!P1 BRA `(.L_x_207) ;  /* 0xfffffffc00ec9947 */ /* 0x004fea000383ffff */
[----:B------:R-:W-:Y:S05]  /*13cb0*/  BRA `(.L_x_206) ;  /* 0xffffff6c00007947 */ /* 0x000fea000383ffff */
.L_x_250:
[----:B------:R-:W-:Y:S01]  /*13cc0*/  SHF.R.U32.HI R8, RZ, 0x5, R21 ;  /* 0x00000005ff087819 */ /* 0x000fe20000011615 */
[----:B------:R-:W-:Y:S01]  /*13cd0*/  BSSY B0, `(.L_x_318) ;  /* 0x0000009000007945 */ /* 0x000fe20003800000 */
[----:B------:R-:W-:Y:S01]  /*13ce0*/  MOV R12, RZ ;  /* 0x000000ff000c7202 */ /* 0x000fe20000000f00 */
[----:B------:R-:W-:Y:S01]  /*13cf0*/  IMAD.MOV.U32 R11, RZ, RZ, 0x1f ;  /* 0x0000001fff0b7424 */ /* 0x000fe200078e00ff */
[----:B------:R-:W-:Y:S01]  /*13d00*/  LOP3.LUT R8, R8, 0x3, RZ, 0xc0, !PT ;  /* 0x0000000308087812 */ /* 0x000fe200078ec0ff */
[----:B------:R-:W-:-:S04]  /*13d10*/  IMAD.MOV.U32 R15, RZ, RZ, -0x1 ;  /* 0xffffffffff0f7424 */ /* 0x000fc800078e00ff */
[----:B------:R-:W-:-:S07]  /*13d20*/  IMAD.MOV.U32 R13, RZ, RZ, R8 ;  /* 0x000000ffff0d7224 */ /* 0x000fce00078e0008 */
[----:B-----5:R-:W-:Y:S05]  /*13d30*/  WARPSYNC.COLLECTIVE R15, `(.L_x_319) ;  /* 0x000000000f087348 */ /* 0x020fea0003c00000 */
[----:B------:R0:W1:Y:S02]  /*13d40*/  SHFL.IDX P6, R14, R13, R12, R11 ;  /* 0x0000000c0d0e7389 */ /* 0x00006400000c000b */
[----:B01---5:R-:W-:Y:S01]  /*13d50*/  ENDCOLLECTIVE ;  /* 0x000000000000791b */ /* 0x023fe20003800000 */
.L_x_319:
[----:B------:R-:W-:Y:S05]  /*13d60*/  BSYNC B0 ;  /* 0x0000000000007941 */ /* 0x000fea0003800000 */
.L_x_318:
[----:B------:R-:W-:Y:S05]  /*13d70*/  BRA `(.L_x_320) ;  /* 0xffffffc0000c7947 */ /* 0x000fea000383ffff */
.L_x_253:
[----:B0-----:R0:W1:Y:S02]  /*13d80*/  SYNCS.PHASECHK.TRANS64.TRYWAIT P0, [R5+URZ+0x38840], R2 ;  /* 0x03884002050075a7 */ /* 0x001064000800017f */
[----:B-1----:R-:W-:Y:S05]  /*13d90*/  @!P0 NANOSLEEP.SYNCS 0x989680 ;  /* 0x009896800000895d */ /* 0x002fea0003900000 */
[----:B------:R-:W1:Y:S02]  /*13da0*/  @!P0 SYNCS.PHASECHK.TRANS64 P0, [R5+URZ+0x38840], R2 ;  /* 0x03884002050085a7 */ /* 0x000e64000800007f */
[----:B-1----:R-:W-:Y:S05]  /*13db0*/  @!P0 BRA `(.L_x_253) ;  /* 0xfffffffc00f08947 */ /* 0x002fea000383ffff */
[----:B------:R-:W-:Y:S05]  /*13dc0*/  BRA `(.L_x_321) ;  /* 0xffffffc000807947 */ /* 0x000fea000383ffff */
.L_x_254:
[----:B------:R-:W-:Y:S01]  /*13dd0*/  BSSY B0, `(.L_x_322) ;  /* 0x0000008000007945 */ /* 0x000fe20003800000 */
[----:B------:R-:W-:Y:S01]  /*13de0*/  IMAD.MOV.U32 R13, RZ, RZ, R6 ;  /* 0x000000ffff0d7224 */ /* 0x000fe200078e0006 */
[----:B------:R-:W-:Y:S01]  /*13df0*/  MOV R15, 0xffffffff ;  /* 0xffffffff000f7802 */ /* 0x000fe20000000f00 */
[----:B------:R-:W-:Y:S02]  /*13e00*/  IMAD.MOV.U32 R12, RZ, RZ, RZ ;  /* 0x000000ffff0c7224 */ /* 0x000fe400078e00ff */
[----:B------:R-:W-:-:S07]  /*13e10*/  IMAD.MOV.U32 R11, RZ, RZ, 0x181f ;  /* 0x0000181fff0b7424 */ /* 0x000fce00078e00ff */
[----:B------:R-:W-:Y:S05]  /*13e20*/  WARPSYNC.COLLECTIVE R15, `(.L_x_323) ;  /* 0x000000000f087348 */ /* 0x000fea0003c00000 */
[----:B------:R0:W1:Y:S02]  /*13e30*/  SHFL.IDX P6, R14, R13, R12, R11 ;  /* 0x0000000c0d0e7389 */ /* 0x00006400000c000b */
[----:B01----:R-:W-:Y:S01]  /*13e40*/  ENDCOLLECTIVE ;  /* 0x000000000000791b */ /* 0x003fe20003800000 */
.L_x_323:
[----:B------:R-:W-:Y:S05]  /*13e50*/  BSYNC B0 ;  /* 0x0000000000007941 */ /* 0x000fea0003800000 */
.L_x_322:
[----:B------:R-:W-:Y:S01]  /*13e60*/  IMAD.MOV.U32 R13, RZ, RZ, R0 ;  /* 0x000000ffff0d7224 */ /* 0x000fe200078e0000 */
[----:B------:R-:W-:Y:S01]  /*13e70*/  MOV R15, 0xffffffff ;  /* 0xffffffff000f7802 */ /* 0x000fe20000000f00 */
[----:B------:R-:W-:Y:S01]  /*13e80*/  IMAD.MOV.U32 R12, RZ, RZ, RZ ;  /* 0x000000ffff0c7224 */ /* 0x000fe200078e00ff */
[C---:B------:R-:W-:Y:S01]  /*13e90*/  LOP3.LUT P5, RZ, R23.reuse, 0x10, RZ, 0xc0, !PT ;  /* 0x0000001017ff7812 */ /* 0x040fe200078ac0ff */
[----:B------:R-:W-:Y:S01]  /*13ea0*/  IMAD.MOV.U32 R11, RZ, RZ, 0x181f ;  /* 0x0000181fff0b7424 */ /* 0x000fe200078e00ff */
[C---:B------:R-:W-:Y:S01]  /*13eb0*/  LOP3.LUT P4, RZ, R23.reuse, 0x8, RZ, 0xc0, !PT ;  /* 0x0000000817ff7812 */ /* 0x040fe2000788c0ff */
[----:B------:R-:W-:Y:S01]  /*13ec0*/  IMAD.MOV.U32 R2, RZ, RZ, R14 ;  /* 0x000000ffff027224 */ /* 0x000fe200078e000e */
[----:B------:R-:W-:Y:S01]  /*13ed0*/  LOP3.LUT P3, RZ, R23, 0x4, RZ, 0xc0, !PT ;  /* 0x0000000417ff7812 */ /* 0x000fe2000786c0ff */
[----:B------:R-:W-:-:S12]  /*13ee0*/  @P0 IMAD R9, R7, 0x2, R22 ;  /* 0x0000000207090824 */ /* 0x000fd800078e0216 */
[----:B------:R-:W-:Y:S05]  /*13ef0*/  WARPSYNC.COLLECTIVE R15, `(.L_x_324) ;  /* 0x000000000f087348 */ /* 0x000fea0003c00000 */
[----:B------:R0:W1:Y:S02]  /*13f00*/  SHFL.IDX P6, R14, R13, R12, R11 ;  /* 0x0000000c0d0e7389 */ /* 0x00006400000c000b */
[----:B01----:R-:W-:Y:S01]  /*13f10*/  ENDCOLLECTIVE ;  /* 0x000000000000791b */ /* 0x003fe20003800000 */
.L_x_324:
[----:B------:R-:W-:Y:S01]  /*13f20*/  LOP3.LUT P2, RZ, R23, 0x2, RZ, 0xc0, !PT ;  /* 0x0000000217ff7812 */ /* 0x000fe2000784c0ff */
[----:B------:R-:W-:Y:S01]  /*13f30*/  IMAD.MOV.U32 R13, RZ, RZ, R6 ;  /* 0x000000ffff0d7224 */ /* 0x000fe200078e0006 */
[----:B------:R-:W-:Y:S01]  /*13f40*/  MOV R12, 0x1 ;  /* 0x00000001000c7802 */ /* 0x000fe20000000f00 */
[----:B------:R-:W-:-:S10]  /*13f50*/  IMAD.MOV.U32 R3, RZ, RZ, R14 ;  /* 0x000000ffff037224 */ /* 0x000fd400078e000e */
[----:B------:R-:W-:Y:S05]  /*13f60*/  WARPSYNC.COLLECTIVE R15, `(.L_x_325) ;  /* 0x000000000f087348 */ /* 0x000fea0003c00000 */
[----:B------:R0:W1:Y:S02]  /*13f70*/  SHFL.IDX P6, R14, R13, R12, R11 ;  /* 0x0000000c0d0e7389 */ /* 0x00006400000c000b */
[----:B01----:R-:W-:Y:S01]  /*13f80*/  ENDCOLLECTIVE ;  /* 0x000000000000791b */ /* 0x003fe20003800000 */
.L_x_325:
[----:B------:R-:W-:-:S05]  /*13f90*/  @P0 LEA R3, P1, R33, R3, 0x1 ;  /* 0x0000000321030211 */ /* 0x000fca00078208ff */
[----:B------:R-:W-:-:S05]  /*13fa0*/  @P0 IMAD.X R2, RZ, RZ, R2, P1 ;  /* 0x000000ffff020224 */ /* 0x000fca00008e0602 */
[----:B------:R-:W-:Y:S01]  /*13fb0*/  @P0 LOP3.LUT R3, R3, R2, RZ, 0x3c, !PT ;  /* 0x0000000203030212 */ /* 0x000fe200078e3cff */
[----:B------:R-:W-:-:S03]  /*13fc0*/  IMAD.MOV.U32 R13, RZ, RZ, R0 ;  /* 0x000000ffff0d7224 */ /* 0x000fc600078e0000 */
[----:B------:R-:W-:-:S04]  /*13fd0*/  @P0 LOP3.LUT R2, R3, R2, RZ, 0x3c, !PT ;  /* 0x0000000203020212 */ /* 0x000fc800078e3cff */
[----:B------:R-:W-:Y:S01]  /*13fe0*/  @P0 LOP3.LUT R3, R3, R2, RZ, 0x3c, !PT ;  /* 0x0000000203030212 */ /* 0x000fe200078e3cff */
[----:B------:R-:W-:-:S07]  /*13ff0*/  IMAD.MOV.U32 R8, RZ, RZ, R14 ;  /* 0x000000ffff087224 */ /* 0x000fce00078e000e */
[----:B------:R-:W-:Y:S05]  /*14000*/  WARPSYNC.COLLECTIVE R15, `(.L_x_326) ;  /* 0x000000000f087348 */ /* 0x000fea0003c00000 */
[----:B------:R0:W1:Y:S02]  /*14010*/  SHFL.IDX P6, R14, R13, R12, R11 ;  /* 0x0000000c0d0e7389 */ /* 0x00006400000c000b */
[----:B01----:R-:W-:Y:S01]  /*14020*/  ENDCOLLECTIVE ;  /* 0x000000000000791b */ /* 0x003fe20003800000 */
.L_x_326:
[----:B------:R-:W-:Y:S01]  /*14030*/  @!PT LDS RZ, [RZ] ;  /* 0x00000000fffff984 */ /* 0x000fe20000000800 */
[----:B------:R-:W-:Y:S01]  /*14040*/  @!PT LDS RZ, [RZ] ;  /* 0x00000000fffff984 */ /* 0x000fe20000000800 */
[----:B------:R-:W-:Y:S01]  /*14050*/  @!PT LDS RZ, [RZ] ;  /* 0x00000000fffff984 */ /* 0x000fe20000000800 */
[----:B------:R-:W-:Y:S04]  /*14060*/  @P0 LDGSTS.E.BYPASS.LTC128B.128 [R9+0x24400], desc[UR36][R2.64], !P5 ;  /* 0x2440000002090fae */ /* 0x000fe8000e901d64 */
[----:B------:R-:W-:Y:S04]  /*14070*/  @P0 LDGSTS.E.BYPASS.LTC128B.128 [R9+0x26c00], desc[UR36][R2.64+0x80], !P4 ;  /* 0x26c0008002090fae */ /* 0x000fe8000e101d64 */
[----:B------:R-:W-:Y:S01]  /*14080*/  @P0 LDGSTS.E.BYPASS.LTC128B.128 [R9+0x29400], desc[UR36][R2.64+0x100], !P3 ;  /* 0x2940010002090fae */ /* 0x000fe2000d901d64 */
[----:B------:R-:W-:Y:S02]  /*14090*/  IMAD.MOV.U32 R13, RZ, RZ, R6 ;  /* 0x000000ffff0d7224 */ /* 0x000fe400078e0006 */
[----:B------:R-:W-:Y:S01]  /*140a0*/  IMAD.MOV.U32 R12, RZ, RZ, 0x2 ;  /* 0x00000002ff0c7424 */ /* 0x000fe200078e00ff */
[----:B------:R0:W-:Y:S01]  /*140b0*/  @P0 LDGSTS.E.BYPASS.LTC128B.128 [R9+0x2bc00], desc[UR36][R2.64+0x180], !P2 ;  /* 0x2bc0018002090fae */ /* 0x0001e2000d101d64 */
[----:B------:R-:W-:Y:S01]  /*140c0*/  ISETP.GE.AND P0, PT, R4, 0x11, PT ;  /* 0x000000110400780c */ /* 0x000fe20003f06270 */
[----:B0-----:R-:W-:-:S12]  /*140d0*/  IMAD.MOV.U32 R2, RZ, RZ, R14 ;  /* 0x000000ffff027224 */ /* 0x001fd800078e000e */
[----:B------:R-:W-:Y:S05]  /*140e0*/  WARPSYNC.COLLECTIVE R15, `(.L_x_327) ;  /* 0x000000000f087348 */ /* 0x000fea0003c00000 */
[----:B------:R0:W1:Y:S02]  /*140f0*/  SHFL.IDX P6, R14, R13, R12, R11 ;  /* 0x0000000c0d0e7389 */ /* 0x00006400000c000b */
[----:B01----:R-:W-:Y:S01]  /*14100*/  ENDCOLLECTIVE ;  /* 0x000000000000791b */ /* 0x003fe20003800000 */
.L_x_327:
[----:B------:R-:W-:Y:S02]  /*14110*/  @P0 LEA R21, R7, R22, 0x1 ;  /* 0x0000001607150211 */ /* 0x000fe400078e08ff */
[----:B------:R-:W-:-:S05]  /*14120*/  @P0 LEA R2, P1, R33, R2, 0x1 ;  /* 0x0000000221020211 */ /* 0x000fca00078208ff */
[----:B------:R-:W-:-:S05]  /*14130*/  @P0 IMAD.X R3, RZ, RZ, R8, P1 ;  /* 0x000000ffff030224 */ /* 0x000fca00008e0608 */
[----:B------:R-:W-:Y:S01]  /*14140*/  @!PT LDS RZ, [RZ] ;  /* 0x00000000fffff984 */ /* 0x000fe20000000800 */
[----:B------:R-:W-:Y:S01]  /*14150*/  @!PT LDS RZ, [RZ] ;  /* 0x00000000fffff984 */ /* 0x000fe20000000800 */
[----:B------:R-:W-:Y:S01]  /*14160*/  @!PT LDS RZ, [RZ] ;  /* 0x00000000fffff984 */ /* 0x000fe20000000800 */
[----:B------:R0:W-:Y:S01]  /*14170*/  @P0 LDGSTS.E.BYPASS.LTC128B.128 [R21+0x24c00], desc[UR36][R2.64], !P5 ;  /* 0x24c0000002150fae */ /* 0x0001e2000e901d64 */
[----:B------:R-:W-:-:S03]  /*14180*/  IMAD.MOV.U32 R13, RZ, RZ, R0 ;  /* 0x000000ffff0d7224 */ /* 0x000fc600078e0000 */
[----:B------:R0:W-:Y:S04]  /*14190*/  @P0 LDGSTS.E.BYPASS.LTC128B.128 [R21+0x27400], desc[UR36][R2.64+0x80], !P4 ;  /* 0x2740008002150fae */ /* 0x0001e8000e101d64 */
[----:B------:R0:W-:Y:S01]  /*141a0*/  @P0 LDGSTS.E.BYPASS.LTC128B.128 [R21+0x29c00], desc[UR36][R2.64+0x100], !P3 ;  /* 0x29c0010002150fae */ /* 0x0001e2000d901d64 */
[----:B------:R-:W-:-:S03]  /*141b0*/  IMAD.MOV.U32 R8, RZ, RZ, R14 ;  /* 0x000000ffff087224 */ /* 0x000fc600078e000e */
[----:B------:R0:W-:Y:S01]  /*141c0*/  @P0 LDGSTS.E.BYPASS.LTC128B.128 [R21+0x2c400], desc[UR36][R2.64+0x180], !P2 ;  /* 0x2c40018002150fae */ /* 0x0001e2000d101d64 */
[----:B------:R-:W-:-:S13]  /*141d0*/  ISETP.GE.AND P0, PT, R4, 0x21, PT ;  /* 0x000000210400780c */ /* 0x000fda0003f06270 */
[----:B0-----:R-:W-:Y:S05]  /*141e0*/  WARPSYNC.COLLECTIVE R15, `(.L_x_328) ;  /* 0x000000000f087348 */ /* 0x001fea0003c00000 */
[----:B------:R1:W2:Y:S02]  /*141f0*/  SHFL.IDX P6, R14, R13, R12, R11 ;  /* 0x0000000c0d0e7389 */ /* 0x0002a400000c000b */
[----:B012---:R-:W-:Y:S01]  /*14200*/  ENDCOLLECTIVE ;  /* 0x000000000000791b */ /* 0x007fe20003800000 */
.L_x_328:
[----:B------:R-:W-:Y:S02]  /*14210*/  @P0 IMAD R9, R7, 0x2, R22 ;  /* 0x0000000207090824 */ /* 0x000fe400078e0216 */
[----:B------:R-:W-:Y:S02]  /*14220*/  IMAD.MOV.U32 R13, RZ, RZ, R6 ;  /* 0x000000ffff0d7224 */ /* 0x000fe400078e0006 */
[----:B------:R-:W-:Y:S01]  /*14230*/  IMAD.MOV.U32 R12, RZ, RZ, 0x3 ;  /* 0x00000003ff0c7424 */ /* 0x000fe200078e00ff */
[----:B------:R-:W-:-:S07]  /*14240*/  MOV R2, R14 ;  /* 0x0000000e00027202 */ /* 0x000fce0000000f00 */
[----:B------:R-:W-:Y:S05]  /*14250*/  WARPSYNC.COLLECTIVE R15, `(.L_x_329) ;  /* 0x000000000f087348 */ /* 0x000fea0003c00000 */
[----:B------:R0:W1:Y:S02]  /*14260*/  SHFL.IDX P6, R14, R13, R12, R11 ;  /* 0x0000000c0d0e7389 */ /* 0x00006400000c000b */
[----:B01----:R-:W-:Y:S01]  /*14270*/  ENDCOLLECTIVE ;  /* 0x000000000000791b */ /* 0x003fe20003800000 */
.L_x_329:
        /* <DEDUP_REMOVED lines=9> */
[----:B------:R-:W-:-:S03]  /*14310*/  MOV R8, R14 ;  /* 0x0000000e00087202 */ /* 0x000fc60000000f00 */
[----:B------:R0:W-:Y:S01]  /*14320*/  @P0 LDGSTS.E.BYPASS.LTC128B.128 [R9+0x2cc00], desc[UR36][R2.64+0x180], !P2 ;  /* 0x2cc0018002090fae */ /* 0x0001e2000d101d64 */
[----:B------:R-:W-:-:S13]  /*14330*/  ISETP.GE.AND P0, PT, R4, 0x31, PT ;  /* 0x000000310400780c */ /* 0x000fda0003f06270 */
[----:B0-----:R-:W-:Y:S05]  /*14340*/  WARPSYNC.COLLECTIVE R15, `(.L_x_330) ;  /* 0x000000000f087348 */ /* 0x001fea0003c00000 */
[----:B------:R1:W2:Y:S02]  /*14350*/  SHFL.IDX P6, R14, R13, R12, R11 ;  /* 0x0000000c0d0e7389 */ /* 0x0002a400000c000b */
[----:B012---:R-:W-:Y:S01]  /*14360*/  ENDCOLLECTIVE ;  /* 0x000000000000791b */ /* 0x007fe20003800000 */
.L_x_330:
[----:B------:R-:W-:Y:S01]  /*14370*/  @P0 IMAD R21, R7, 0x2, R22 ;  /* 0x0000000207150824 */ /* 0x000fe200078e0216 */
[----:B------:R-:W-:Y:S01]  /*14380*/  MOV R13, R6 ;  /* 0x00000006000d7202 */ /* 0x000fe20000000f00 */
[----:B------:R-:W-:Y:S02]  /*14390*/  IMAD.MOV.U32 R12, RZ, RZ, 0x4 ;  /* 0x00000004ff0c7424 */ /* 0x000fe400078e00ff */
[----:B------:R-:W-:-:S07]  /*143a0*/  IMAD.MOV.U32 R2, RZ, RZ, R14 ;  /* 0x000000ffff027224 */ /* 0x000fce00078e000e */
[----:B------:R-:W-:Y:S05]  /*143b0*/  WARPSYNC.COLLECTIVE R15, `(.L_x_331) ;  /* 0x000000000f087348 */ /* 0x000fea0003c00000 */
[----:B------:R0:W1:Y:S02]  /*143c0*/  SHFL.IDX P6, R14, R13, R12, R11 ;  /* 0x0000000c0d0e7389 */ /* 0x00006400000c000b */
[----:B01----:R-:W-:Y:S01]  /*143d0*/  ENDCOLLECTIVE ;  /* 0x000000000000791b */ /* 0x003fe20003800000 */
.L_x_331:
        /* <DEDUP_REMOVED lines=10> */
[----:B------:R0:W-:Y:S04]  /*14480*/  @P0 LDGSTS.E.BYPASS.LTC128B.128 [R21+0x2d400], desc[UR36][R2.64+0x180], !P2 ;  /* 0x2d40018002150fae */ /* 0x0001e8000d101d64 */
[----:B0-----:R-:W-:Y:S05]  /*14490*/  WARPSYNC.COLLECTIVE R15, `(.L_x_332) ;  /* 0x000000000f087348 */ /* 0x001fea0003c00000 */
[----:B------:R1:W2:Y:S02]  /*144a0*/  SHFL.IDX P6, R14, R13, R12, R11 ;  /* 0x0000000c0d0e7389 */ /* 0x0002a400000c000b */
[----:B012---:R-:W-:Y:S01]  /*144b0*/  ENDCOLLECTIVE ;  /* 0x000000000000791b */ /* 0x007fe20003800000 */
.L_x_332:
[----:B------:R-:W-:Y:S01]  /*144c0*/  IMAD.MOV.U32 R0, RZ, RZ, R14 ;  /* 0x000000ffff007224 */ /* 0x000fe200078e000e */
[----:B------:R-:W-:Y:S06]  /*144d0*/  BRA `(.L_x_333) ;  /* 0xffffffbc00f07947 */ /* 0x000fec000383ffff */
.L_x_261:
[----:B------:R-:W-:Y:S01]  /*144e0*/  MOV R13, R4 ;  /* 0x00000004000d7202 */ /* 0x000fe20000000f00 */
[----:B------:R-:W-:Y:S02]  /*144f0*/  IMAD.MOV.U32 R12, RZ, RZ, RZ ;  /* 0x000000ffff0c7224 */ /* 0x000fe400078e00ff */
[----:B------:R-:W-:Y:S02]  /*14500*/  IMAD.MOV.U32 R11, RZ, RZ, 0x181f ;  /* 0x0000181fff0b7424 */ /* 0x000fe400078e00ff */
[----:B------:R-:W-:Y:S02]  /*14510*/  IMAD.MOV.U32 R15, RZ, RZ, -0x1 ;  /* 0xffffffffff0f7424 */ /* 0x000fe400078e00ff */
[----:B-----5:R-:W-:Y:S02]  /*14520*/  IMAD R6, R10, R6, RZ ;  /* 0x000000060a067224 */ /* 0x020fe400078e02ff */
[----:B------:R-:W-:-:S07]  /*14530*/  IMAD.IADD R0, R9, 0x1, R0 ;  /* 0x0000000109007824 */ /* 0x000fce00078e0200 */
[----:B------:R-:W-:Y:S05]  /*14540*/  WARPSYNC.COLLECTIVE R15, `(.L_x_334) ;  /* 0x000000000f087348 */ /* 0x000fea0003c00000 */
[----:B------:R0:W1:Y:S02]  /*14550*/  SHFL.IDX P6, R14, R13, R12, R11 ;  /* 0x0000000c0d0e7389 */ /* 0x00006400000c000b */
[----:B01----:R-:W-:Y:S01]  /*14560*/  ENDCOLLECTIVE ;  /* 0x000000000000791b */ /* 0x003fe20003800000 */
.L_x_334:
[C---:B------:R-:W-:Y:S01]  /*14570*/  VIADD R7, R0.reuse, 0x10 ;  /* 0x0000001000077836 */ /* 0x040fe20000000000 */
[----:B------:R-:W-:Y:S02]  /*14580*/  ISETP.GE.AND P0, PT, R0, R6, PT ;  /* 0x000000060000720c */ /* 0x000fe40003f06270 */
[----:B------:R-:W-:Y:S01]  /*14590*/  MOV R13, R5 ;  /* 0x00000005000d7202 */ /* 0x000fe20000000f00 */
[----:B------:R-:W-:-:S10]  /*145a0*/  IMAD.MOV.U32 R2, RZ, RZ, R14 ;  /* 0x000000ffff027224 */ /* 0x000fd400078e000e */
[----:B------:R-:W-:Y:S05]  /*145b0*/  WARPSYNC.COLLECTIVE R15, `(.L_x_335) ;  /* 0x000000000f087348 */ /* 0x000fea0003c00000 */
[----:B------:R0:W1:Y:S02]  /*145c0*/  SHFL.IDX P6, R14, R13, R12, R11 ;  /* 0x0000000c0d0e7389 */ /* 0x00006400000c000b */
[----:B01----:R-:W-:Y:S01]  /*145d0*/  ENDCOLLECTIVE ;  /* 0x000000000000791b */ /* 0x003fe20003800000 */
.L_x_335:
[----:B------:R-:W-:Y:S01]  /*145e0*/  MOV R13, R4 ;  /* 0x00000004000d7202 */ /* 0x000fe20000000f00 */
[----:B------:R-:W-:Y:S01]  /*145f0*/  IMAD.MOV.U32 R12, RZ, RZ, 0x1 ;  /* 0x00000001ff0c7424 */ /* 0x000fe200078e00ff */
[----:B------:R-:W-:-:S05]  /*14600*/  @!P0 LEA R14, P5, R33, R14, 0x1 ;  /* 0x0000000e210e8211 */ /* 0x000fca00078a08ff */
[----:B------:R-:W-:Y:S02]  /*14610*/  @!P0 IMAD.X R3, RZ, RZ, R2, P5 ;  /* 0x000000ffff038224 */ /* 0x000fe400028e0602 */
[----:B------:R-:W-:-:S07]  /*14620*/  @!P0 IMAD.MOV.U32 R2, RZ, RZ, R14 ;  /* 0x000000ffff028224 */ /* 0x000fce00078e000e */
[----:B------:R-:W-:Y:S05]  /*14630*/  WARPSYNC.COLLECTIVE R15, `(.L_x_336) ;  /* 0x000000000f087348 */ /* 0x000fea0003c00000 */
[----:B------:R0:W1:Y:S02]  /*14640*/  SHFL.IDX P6, R14, R13, R12, R11 ;  /* 0x0000000c0d0e7389 */ /* 0x00006400000c000b */
[----:B01----:R-:W-:Y:S01]  /*14650*/  ENDCOLLECTIVE ;  /* 0x000000000000791b */ /* 0x003fe20003800000 */
.L_x_336:
[----:B------:R-:W-:Y:S01]  /*14660*/  @!PT LDS RZ, [RZ] ;  /* 0x00000000fffff984 */ /* 0x000fe20000000800 */
[----:B------:R-:W-:Y:S01]  /*14670*/  @!PT LDS RZ, [RZ] ;  /* 0x00000000fffff984 */ /* 0x000fe20000000800 */
[----:B------:R-:W-:Y:S01]  /*14680*/  @!PT LDS RZ, [RZ] ;  /* 0x00000000fffff984 */ /* 0x000fe20000000800 */
[----:B------:R-:W-:Y:S04]  /*14690*/  @!P0 LDGSTS.E.BYPASS.LTC128B.128 [R34+0x14400], desc[UR36][R2.64], !P4 ;  /* 0x1440000002228fae */ /* 0x000fe8000e101d64 */
[----:B------:R-:W-:Y:S04]  /*146a0*/  @!P0 LDGSTS.E.BYPASS.LTC128B.128 [R34+0x18400], desc[UR36][R2.64+0x80], !P3 ;  /* 0x1840008002228fae */ /* 0x000fe8000d901d64 */
[----:B------:R-:W-:Y:S01]  /*146b0*/  @!P0 LDGSTS.E.BYPASS.LTC128B.128 [R34+0x1c400], desc[UR36][R2.64+0x100], !P2 ;  /* 0x1c40010002228fae */ /* 0x000fe2000d101d64 */
[----:B------:R-:W-:-:S03]  /*146c0*/  IMAD.MOV.U32 R13, RZ, RZ, R5 ;  /* 0x000000ffff0d7224 */ /* 0x000fc600078e0005 */
[----:B------:R0:W-:Y:S01]  /*146d0*/  @!P0 LDGSTS.E.BYPASS.LTC128B.128 [R34+0x20400], desc[UR36][R2.64+0x180], !P1 ;  /* 0x2040018002228fae */ /* 0x0001e2000c901d64 */
[----:B------:R-:W-:Y:S01]  /*146e0*/  ISETP.GE.AND P0, PT, R7, R6, PT ;  /* 0x000000060700720c */ /* 0x000fe20003f06270 */
[----:B0-----:R-:W-:-:S12]  /*146f0*/  IMAD.MOV.U32 R2, RZ, RZ, R14 ;  /* 0x000000ffff027224 */ /* 0x001fd800078e000e */
[----:B------:R-:W-:Y:S05]  /*14700*/  WARPSYNC.COLLECTIVE R15, `(.L_x_337) ;  /* 0x000000000f087348 */ /* 0x000fea0003c00000 */
[----:B------:R0:W1:Y:S02]  /*14710*/  SHFL.IDX P6, R14, R13, R12, R11 ;  /* 0x0000000c0d0e7389 */ /* 0x00006400000c000b */
[----:B01----:R-:W-:Y:S01]  /*14720*/  ENDCOLLECTIVE ;  /* 0x000000000000791b */ /* 0x003fe20003800000 */
.L_x_337:
[----:B------:R-:W-:Y:S02]  /*14730*/  IMAD.MOV.U32 R13, RZ, RZ, R4 ;  /* 0x000000ffff0d7224 */ /* 0x000fe400078e0004 */
[----:B------:R-:W-:Y:S01]  /*14740*/  IMAD.MOV.U32 R12, RZ, RZ, 0x2 ;  /* 0x00000002ff0c7424 */ /* 0x000fe200078e00ff */
[----:B------:R-:W-:-:S05]  /*14750*/  @!P0 LEA R14, P5, R33, R14, 0x1 ;  /* 0x0000000e210e8211 */ /* 0x000fca00078a08ff */
[----:B------:R-:W-:Y:S01]  /*14760*/  @!P0 IMAD.X R7, RZ, RZ, R2, P5 ;  /* 0x000000ffff078224 */ /* 0x000fe200028e0602 */
[----:B------:R-:W-:-:S07]  /*14770*/  @!P0 MOV R2, R14 ;  /* 0x0000000e00028202 */ /* 0x000fce0000000f00 */
[----:B------:R-:W-:Y:S05]  /*14780*/  WARPSYNC.COLLECTIVE R15, `(.L_x_338) ;  /* 0x000000000f087348 */ /* 0x000fea0003c00000 */
[----:B------:R0:W1:Y:S02]  /*14790*/  SHFL.IDX P6, R14, R13, R12, R11 ;  /* 0x0000000c0d0e7389 */ /* 0x00006400000c000b */
[----:B01----:R-:W-:Y:S01]  /*147a0*/  ENDCOLLECTIVE ;  /* 0x000000000000791b */ /* 0x003fe20003800000 */
.L_x_338:
[----:B------:R-:W-:Y:S02]  /*147b0*/  @!P0 IMAD.MOV.U32 R3, RZ, RZ, R7 ;  /* 0x000000ffff038224 */ /* 0x000fe400078e0007 */
[----:B------:R-:W-:-:S03]  /*147c0*/  VIADD R7, R0, 0x20 ;  /* 0x0000002000077836 */ /* 0x000fc60000000000 */
[----:B------:R-:W-:Y:S01]  /*147d0*/  @!PT LDS RZ, [RZ] ;  /* 0x00000000fffff984 */ /* 0x000fe20000000800 */
[----:B------:R-:W-:Y:S01]  /*147e0*/  @!PT LDS RZ, [RZ] ;  /* 0x00000000fffff984 */ /* 0x000fe20000000800 */
[----:B------:R-:W-:Y:S01]  /*147f0*/  @!PT LDS RZ, [RZ] ;  /* 0x00000000fffff984 */ /* 0x000fe20000000800 */
[----:B------:R-:W-:Y:S04]  /*14800*/  @!P0 LDGSTS.E.BYPASS.LTC128B.128 [R34+0x14c00], desc[UR36][R2.64], !P4 ;  /* 0x14c0000002228fae */ /* 0x000fe8000e101d64 */
[----:B------:R-:W-:Y:S01]  /*14810*/  @!P0 LDGSTS.E.BYPASS.LTC128B.128 [R34+0x18c00], desc[UR36][R2.64+0x80], !P3 ;  /* 0x18c0008002228fae */ /* 0x000fe2000d901d64 */
[----:B------:R-:W-:-:S03]  /*14820*/  IMAD.MOV.U32 R13, RZ, RZ, R5 ;  /* 0x000000ffff0d7224 */ /* 0x000fc600078e0005 */
[----:B------:R-:W-:Y:S04]  /*14830*/  @!P0 LDGSTS.E.BYPASS.LTC128B.128 [R34+0x1cc00], desc[UR36][R2.64+0x100], !P2 ;  /* 0x1cc0010002228fae */ /* 0x000fe8000d101d64 */
[----:B------:R0:W-:Y:S01]  /*14840*/  @!P0 LDGSTS.E.BYPASS.LTC128B.128 [R34+0x20c00], desc[UR36][R2.64+0x180], !P1 ;  /* 0x20c0018002228fae */ /* 0x0001e2000c901d64 */
[----:B------:R-:W-:Y:S02]  /*14850*/  ISETP.GE.AND P0, PT, R7, R6, PT ;  /* 0x000000060700720c */ /* 0x000fe40003f06270 */
[----:B0-----:R-:W-:-:S11]  /*14860*/  MOV R2, R14 ;  /* 0x0000000e00027202 */ /* 0x001fd60000000f00 */
[----:B------:R-:W-:Y:S05]  /*14870*/  WARPSYNC.COLLECTIVE R15, `(.L_x_339) ;  /* 0x000000000f087348 */ /* 0x000fea0003c00000 */
[----:B------:R0:W1:Y:S02]  /*14880*/  SHFL.IDX P6, R14, R13, R12, R11 ;  /* 0x0000000c0d0e7389 */ /* 0x00006400000c000b */
[----:B01----:R-:W-:Y:S01]  /*14890*/  ENDCOLLECTIVE ;  /* 0x000000000000791b */ /* 0x003fe20003800000 */
.L_x_339:
[----:B------:R-:W-:Y:S02]  /*148a0*/  IMAD.MOV.U32 R13, RZ, RZ, R4 ;  /* 0x000000ffff0d7224 */ /* 0x000fe400078e0004 */
[----:B------:R-:W-:Y:S01]  /*148b0*/  IMAD.MOV.U32 R12, RZ, RZ, 0x3 ;  /* 0x00000003ff0c7424 */ /* 0x000fe200078e00ff */
[----:B------:R-:W-:-:S05]  /*148c0*/  @!P0 LEA R14, P5, R33, R14, 0x1 ;  /* 0x0000000e210e8211 */ /* 0x000fca00078a08ff */
[----:B------:R-:W-:Y:S02]  /*148d0*/  @!P0 IMAD.X R7, RZ, RZ, R2, P5 ;  /* 0x000000ffff078224 */ /* 0x000fe400028e0602 */
[----:B------:R-:W-:-:S07]  /*148e0*/  @!P0 IMAD.MOV.U32 R2, RZ, RZ, R14 ;  /* 0x000000ffff028224 */ /* 0x000fce00078e000e */
[----:B------:R-:W-:Y:S05]  /*148f0*/  WARPSYNC.COLLECTIVE R15, `(.L_x_340) ;  /* 0x000000000f087348 */ /* 0x000fea0003c00000 */
[----:B------:R0:W1:Y:S02]  /*14900*/  SHFL.IDX P6, R14, R13, R12, R11 ;  /* 0x0000000c0d0e7389 */ /* 0x00006400000c000b */
[----:B01----:R-:W-:Y:S01]  /*14910*/  ENDCOLLECTIVE ;  /* 0x000000000000791b */ /* 0x003fe20003800000 */
.L_x_340:
[----:B------:R-:W-:Y:S01]  /*14920*/  @!P0 IMAD.MOV.U32 R3, RZ, RZ, R7 ;  /* 0x000000ffff038224 */ /* 0x000fe200078e0007 */
[----:B------:R-:W-:-:S04]  /*14930*/  IADD3 R7, R0, 0x30, RZ ;  /* 0x0000003000077810 */ /* 0x000fc80007ffe0ff */
        /* <DEDUP_REMOVED lines=8> */
[----:B------:R-:W-:Y:S01]  /*149c0*/  ISETP.GE.AND P0, PT, R7, R6, PT ;  /* 0x000000060700720c */ /* 0x000fe20003f06270 */
[----:B0-----:R-:W-:-:S12]  /*149d0*/  IMAD.MOV.U32 R2, RZ, RZ, R14 ;  /* 0x000000ffff027224 */ /* 0x001fd800078e000e */
[----:B------:R-:W-:Y:S05]  /*149e0*/  WARPSYNC.COLLECTIVE R15, `(.L_x_341) ;  /* 0x000000000f087348 */ /* 0x000fea0003c00000 */
[----:B------:R0:W1:Y:S02]  /*149f0*/  SHFL.IDX P6, R14, R13, R12, R11 ;  /* 0x0000000c0d0e7389 */ /* 0x00006400000c000b */
[----:B01----:R-:W-:Y:S01]  /*14a00*/  ENDCOLLECTIVE ;  /* 0x000000000000791b */ /* 0x003fe20003800000 */
.L_x_341:
[----:B------:R-:W-:Y:S01]  /*14a10*/  IMAD.MOV.U32 R13, RZ, RZ, R4 ;  /* 0x000000ffff0d7224 */ /* 0x000fe200078e0004 */
[----:B------:R-:W-:Y:S02]  /*14a20*/  MOV R12, 0x4 ;  /* 0x00000004000c7802 */ /* 0x000fe40000000f00 */
[----:B------:R-:W-:-:S04]  /*14a30*/  @!P0 LEA R14, P5, R33, R14, 0x1 ;  /* 0x0000000e210e8211 */ /* 0x000fc800078a08ff */
[----:B------:R-:W-:Y:S01]  /*14a40*/  @!P0 IADD3.X R7, RZ, R2, RZ, P5, !PT ;  /* 0x00000002ff078210 */ /* 0x000fe20002ffe4ff */
[----:B------:R-:W-:-:S08]  /*14a50*/  @!P0 IMAD.MOV.U32 R2, RZ, RZ, R14 ;  /* 0x000000ffff028224 */ /* 0x000fd000078e000e */
[----:B------:R-:W-:Y:S05]  /*14a60*/  WARPSYNC.COLLECTIVE R15, `(.L_x_342) ;  /* 0x000000000f087348 */ /* 0x000fea0003c00000 */
[----:B------:R0:W1:Y:S02]  /*14a70*/  SHFL.IDX P6, R14, R13, R12, R11 ;  /* 0x0000000c0d0e7389 */ /* 0x00006400000c000b */
[----:B01----:R-:W-:Y:S01]  /*14a80*/  ENDCOLLECTIVE ;  /* 0x000000000000791b */ /* 0x003fe20003800000 */
.L_x_342:
        /* <DEDUP_REMOVED lines=15> */
.L_x_343:
        /* <DEDUP_REMOVED lines=8> */
.L_x_344:
[----:B------:R-:W-:Y:S01]  /*14c00*/  @!P0 MOV R3, R7 ;  /* 0x0000000700038202 */ /* 0x000fe20000000f00 */
[----:B------:R-:W-:-:S04]  /*14c10*/  VIADD R7, R0, 0x50 ;  /* 0x0000005000077836 */ /* 0x000fc80000000000 */
[----:B------:R-:W-:Y:S01]  /*14c20*/  @!PT LDS RZ, [RZ] ;  /* 0x00000000fffff984 */ /* 0x000fe20000000800 */
[----:B------:R-:W-:Y:S01]  /*14c30*/  @!PT LDS RZ, [RZ] ;  /* 0x00000000fffff984 */ /* 0x000fe20000000800 */
[----:B------:R-:W-:Y:S01]  /*14c40*/  @!PT LDS RZ, [RZ] ;  /* 0x00000000fffff984 */ /* 0x000fe20000000800 */
[----:B------:R-:W-:Y:S04]  /*14c50*/  @!P0 LDGSTS.E.BYPASS.LTC128B.128 [R34+0x16400], desc[UR36][R2.64], !P4 ;  /* 0x1640000002228fae */ /* 0x000fe8000e101d64 */
[----:B------:R-:W-:Y:S01]  /*14c60*/  @!P0 LDGSTS.E.BYPASS.LTC128B.128 [R34+0x1a400], desc[UR36][R2.64+0x80], !P3 ;  /* 0x1a40008002228fae */ /* 0x000fe2000d901d64 */
[----:B------:R-:W-:-:S03]  /*14c70*/  MOV R13, R5 ;  /* 0x00000005000d7202 */ /* 0x000fc60000000f00 */
[----:B------:R-:W-:Y:S04]  /*14c80*/  @!P0 LDGSTS.E.BYPASS.LTC128B.128 [R34+0x1e400], desc[UR36][R2.64+0x100], !P2 ;  /* 0x1e40010002228fae */ /* 0x000fe8000d101d64 */
[----:B------:R0:W-:Y:S01]  /*14c90*/  @!P0 LDGSTS.E.BYPASS.LTC128B.128 [R34+0x22400], desc[UR36][R2.64+0x180], !P1 ;  /* 0x2240018002228fae */ /* 0x0001e2000c901d64 */
[----:B------:R-:W-:Y:S01]  /*14ca0*/  ISETP.GE.AND P0, PT, R7, R6, PT ;  /* 0x000000060700720c */ /* 0x000fe20003f06270 */
[----:B0-----:R-:W-:-:S12]  /*14cb0*/  IMAD.MOV.U32 R2, RZ, RZ, R14 ;  /* 0x000000ffff027224 */ /* 0x001fd800078e000e */
[----:B------:R-:W-:Y:S05]  /*14cc0*/  WARPSYNC.COLLECTIVE R15, `(.L_x_345) ;  /* 0x000000000f087348 */ /* 0x000fea0003c00000 */
[----:B------:R0:W1:Y:S02]  /*14cd0*/  SHFL.IDX P6, R14, R13, R12, R11 ;  /* 0x0000000c0d0e7389 */ /* 0x00006400000c000b */
[----:B01----:R-:W-:Y:S01]  /*14ce0*/  ENDCOLLECTIVE ;  /* 0x000000000000791b */ /* 0x003fe20003800000 */
.L_x_345:
        /* <DEDUP_REMOVED lines=8> */
.L_x_346:
        /* <DEDUP_REMOVED lines=15> */
.L_x_347:
        /* <DEDUP_REMOVED lines=8> */
.L_x_348:
        /* <DEDUP_REMOVED lines=9> */
[----:B------:R-:W-:-:S07]  /*14f70*/  IMAD.MOV.U32 R7, RZ, RZ, R14 ;  /* 0x000000ffff077224 */ /* 0x000fce00078e000e */
[----:B0-----:R-:W-:Y:S05]  /*14f80*/  WARPSYNC.COLLECTIVE R15, `(.L_x_349) ;  /* 0x000000000f087348 */ /* 0x001fea0003c00000 */
[----:B------:R1:W2:Y:S02]  /*14f90*/  SHFL.IDX P6, R14, R13, R12, R11 ;  /* 0x0000000c0d0e7389 */ /* 0x0002a400000c000b */
[----:B012---:R-:W-:Y:S01]  /*14fa0*/  ENDCOLLECTIVE ;  /* 0x000000000000791b */ /* 0x007fe20003800000 */
.L_x_349:
[----:B------:R-:W-:Y:S05]  /*14fb0*/  BRA `(.L_x_350) ;  /* 0xffffffc0007c7947 */ /* 0x000fea000383ffff */
.L_x_266:
[----:B0-----:R0:W3:Y:S02]  /*14fc0*/  SYNCS.PHASECHK.TRANS64.TRYWAIT P0, [R22+URZ+0x38820], R3 ;  /* 0x03882003160075a7 */ /* 0x0010e4000800017f */
[----:B---3--:R-:W-:Y:S05]  /*14fd0*/  @!P0 NANOSLEEP.SYNCS 0x989680 ;  /* 0x009896800000895d */ /* 0x008fea0003900000 */
[----:B------:R-:W3:Y:S02]  /*14fe0*/  @!P0 SYNCS.PHASECHK.TRANS64 P0, [R22+URZ+0x38820], R3 ;  /* 0x03882003160085a7 */ /* 0x000ee4000800007f */
[----:B---3--:R-:W-:Y:S05]  /*14ff0*/  @!P0 BRA `(.L_x_266) ;  /* 0xfffffffc00f08947 */ /* 0x008fea000383ffff */
[----:B------:R-:W-:Y:S05]  /*15000*/  BRA `(.L_x_351) ;  /* 0xffffffc000f07947 */ /* 0x000fea000383ffff */
.L_x_271:
[----:B0-----:R0:W1:Y:S02]  /*15010*/  SYNCS.PHASECHK.TRANS64.TRYWAIT P0, [R6+URZ+0x38840], R3 ;  /* 0x03884003060075a7 */ /* 0x001064000800017f */
[----:B-1----:R-:W-:Y:S05]  /*15020*/  @!P0 NANOSLEEP.SYNCS 0x989680 ;  /* 0x009896800000895d */ /* 0x002fea0003900000 */
[----:B------:R-:W1:Y:S02]  /*15030*/  @!P0 SYNCS.PHASECHK.TRANS64 P0, [R6+URZ+0x38840], R3 ;  /* 0x03884003060085a7 */ /* 0x000e64000800007f */
[----:B-1----:R-:W-:Y:S05]  /*15040*/  @!P0 BRA `(.L_x_271) ;  /* 0xfffffffc00f08947 */ /* 0x002fea000383ffff */
[----:B------:R-:W-:Y:S05]  /*15050*/  BRA `(.L_x_352) ;  /* 0xffffffc400dc7947 */ /* 0x000fea000383ffff */
.L_x_272:
[----:B------:R-:W-:Y:S01]  /*15060*/  BSSY B1, `(.L_x_353) ;  /* 0x0000008000017945 */ /* 0x000fe20003800000 */
[----:B------:R-:W-:Y:S02]  /*15070*/  IMAD.MOV.U32 R13, RZ, RZ, R10 ;  /* 0x000000ffff0d7224 */ /* 0x000fe400078e000a */
[----:B------:R-:W-:Y:S02]  /*15080*/  IMAD.MOV.U32 R12, RZ, RZ, RZ ;  /* 0x000000ffff0c7224 */ /* 0x000fe400078e00ff */
[----:B------:R-:W-:Y:S02]  /*15090*/  IMAD.MOV.U32 R11, RZ, RZ, 0x181f ;  /* 0x0000181fff0b7424 */ /* 0x000fe400078e00ff */
[----:B------:R-:W-:-:S07]  /*150a0*/  IMAD.MOV.U32 R15, RZ, RZ, -0x1 ;  /* 0xffffffffff0f7424 */ /* 0x000fce00078e00ff */
[----:B------:R-:W-:Y:S05]  /*150b0*/  WARPSYNC.COLLECTIVE R15, `(.L_x_354) ;  /* 0x000000000f087348 */ /* 0x000fea0003c00000 */
[----:B------:R0:W1:Y:S02]  /*150c0*/  SHFL.IDX P6, R14, R13, R12, R11 ;  /* 0x0000000c0d0e7389 */ /* 0x00006400000c000b */
[----:B01----:R-:W-:Y:S01]  /*150d0*/  ENDCOLLECTIVE ;  /* 0x000000000000791b */ /* 0x003fe20003800000 */
.L_x_354:
[----:B------:R-:W-:Y:S05]  /*150e0*/  BSYNC B1 ;  /* 0x0000000000017941 */ /* 0x000fea0003800000 */
.L_x_353:
[----:B------:R-:W-:Y:S01]  /*150f0*/  IMAD.MOV.U32 R13, RZ, RZ, R8 ;  /* 0x000000ffff0d7224 */ /* 0x000fe200078e0008 */
[----:B------:R-:W-:Y:S01]  /*15100*/  MOV R3, R14 ;  /* 0x0000000e00037202 */ /* 0x000fe20000000f00 */
[----:B------:R-:W-:Y:S01]  /*15110*/  IMAD.MOV.U32 R12, RZ, RZ, RZ ;  /* 0x000000ffff0c7224 */ /* 0x000fe200078e00ff */
[----:B------:R-:W-:Y:S01]  /*15120*/  LOP3.LUT R23, R23, 0xfffff7ff, RZ, 0xc0, !PT ;  /* 0xfffff7ff17177812 */ /* 0x000fe200078ec0ff */
[----:B------:R-:W-:Y:S02]  /*15130*/  IMAD.MOV.U32 R11, RZ, RZ, 0x181f ;  /* 0x0000181fff0b7424 */ /* 0x000fe400078e00ff */
[----:B------:R-:W-:Y:S01]  /*15140*/  IMAD.MOV.U32 R15, RZ, RZ, -0x1 ;  /* 0xffffffffff0f7424 */ /* 0x000fe200078e00ff */
[----:B------:R-:W-:Y:S01]  /*15150*/  @P3 LOP3.LUT R23, R23, 0x800, RZ, 0xfc, !PT ;  /* 0x0000080017173812 */ /* 0x000fe200078efcff */
[----:B------:R-:W-:Y:S02]  /*15160*/  IMAD.SHL.U32 R0, R33, 0x2, RZ ;  /* 0x0000000221007824 */ /* 0x000fe400078e00ff */
[----:B------:R-:W-:-:S07]  /*15170*/  IMAD R9, R9, 0x2, R22 ;  /* 0x0000000209097824 */ /* 0x000fce00078e0216 */
[----:B------:R-:W-:Y:S05]  /*15180*/  WARPSYNC.COLLECTIVE R15, `(.L_x_355) ;  /* 0x000000000f087348 */ /* 0x000fea0003c00000 */
[----:B------:R0:W1:Y:S02]  /*15190*/  SHFL.IDX P6, R14, R13, R12, R11 ;  /* 0x0000000c0d0e7389 */ /* 0x00006400000c000b */
[----:B01----:R-:W-:Y:S01]  /*151a0*/  ENDCOLLECTIVE ;  /* 0x000000000000791b */ /* 0x003fe20003800000 */
.L_x_355:
[C---:B------:R-:W-:Y:S02]  /*151b0*/  LOP3.LUT P3, RZ, R23.reuse, 0x10, RZ, 0xc0, !PT ;  /* 0x0000001017ff7812 */ /* 0x040fe4000786c0ff */
[----:B------:R-:W-:-:S04]  /*151c0*/  LOP3.LUT R23, R23, 0xfffffbff, RZ, 0xc0, !PT ;  /* 0xfffffbff17177812 */ /* 0x000fc800078ec0ff */
[----:B------:R-:W-:-:S04]  /*151d0*/  @P2 LOP3.LUT R23, R23, 0x400, RZ, 0xfc, !PT ;  /* 0x0000040017172812 */ /* 0x000fc800078efcff */
[C---:B------:R-:W-:Y:S02]  /*151e0*/  LOP3.LUT P2, RZ, R23.reuse, 0x8, RZ, 0xc0, !PT ;  /* 0x0000000817ff7812 */ /* 0x040fe4000784c0ff */
[----:B------:R-:W-:Y:S01]  /*151f0*/  LOP3.LUT R23, R23, 0xfffffdff, RZ, 0xc0, !PT ;  /* 0xfffffdff17177812 */ /* 0x000fe200078ec0ff */
[----:B------:R-:W-:Y:S01]  /*15200*/  IMAD.MOV.U32 R13, RZ, RZ, R10 ;  /* 0x000000ffff0d7224 */ /* 0x000fe200078e000a */
[----:B------:R-:W-:Y:S02]  /*15210*/  MOV R12, 0x1 ;  /* 0x00000001000c7802 */ /* 0x000fe40000000f00 */
[----:B------:R-:W-:-:S04]  /*15220*/  @P1 LOP3.LUT R23, R23, 0x200, RZ, 0xfc, !PT ;  /* 0x0000020017171812 */ /* 0x000fc800078efcff */
[----:B------:R-:W-:Y:S02]  /*15230*/  LOP3.LUT P1, RZ, R23, 0x4, RZ, 0xc0, !PT ;  /* 0x0000000417ff7812 */ /* 0x000fe4000782c0ff */
[----:B------:R-:W-:-:S11]  /*15240*/  MOV R2, R14 ;  /* 0x0000000e00027202 */ /* 0x000fd60000000f00 */
[----:B------:R-:W-:Y:S05]  /*15250*/  WARPSYNC.COLLECTIVE R15, `(.L_x_356) ;  /* 0x000000000f087348 */ /* 0x000fea0003c00000 */
[----:B------:R0:W1:Y:S02]  /*15260*/  SHFL.IDX P6, R14, R13, R12, R11 ;  /* 0x0000000c0d0e7389 */ /* 0x00006400000c000b */
[----:B01----:R-:W-:Y:S01]  /*15270*/  ENDCOLLECTIVE ;  /* 0x000000000000791b */ /* 0x003fe20003800000 */
.L_x_356:
[----:B------:R-:W-:-:S05]  /*15280*/  IADD3 R2, P0, R2, R0, RZ ;  /* 0x0000000002027210 */ /* 0x000fca0007f1e0ff */
[----:B------:R-:W-:-:S05]  /*15290*/  IMAD.X R3, RZ, RZ, R3, P0 ;  /* 0x000000ffff037224 */ /* 0x000fca00000e0603 */
[----:B------:R-:W-:Y:S01]  /*152a0*/  @!PT LDS RZ, [RZ] ;  /* 0x00000000fffff984 */ /* 0x000fe20000000800 */
[----:B------:R-:W-:Y:S01]  /*152b0*/  @!PT LDS RZ, [RZ] ;  /* 0x00000000fffff984 */ /* 0x000fe20000000800 */
[----:B------:R-:W-:Y:S01]  /*152c0*/  @!PT LDS RZ, [RZ] ;  /* 0x00000000fffff984 */ /* 0x000fe20000000800 */
[----:B------:R0:W-:Y:S01]  /*152d0*/  LDGSTS.E.BYPASS.LTC128B.128 [R9+0x24400], desc[UR36][R2.64], !P3 ;  /* 0x2440000002097fae */ /* 0x0001e2000d901d64 */
[----:B------:R-:W-:-:S03]  /*152e0*/  IMAD.MOV.U32 R13, RZ, RZ, R8 ;  /* 0x000000ffff0d7224 */ /* 0x000fc600078e0008 */
[----:B------:R0:W-:Y:S04]  /*152f0*/  LDGSTS.E.BYPASS.LTC128B.128 [R9+0x26c00], desc[UR36][R2.64+0x80], !P2 ;  /* 0x26c0008002097fae */ /* 0x0001e8000d101d64 */
[----:B------:R0:W-:Y:S01]  /*15300*/  LDGSTS.E.BYPASS.LTC128B.128 [R9+0x29400], desc[UR36][R2.64+0x100], !P1 ;  /* 0x2940010002097fae */ /* 0x0001e2000c901d64 */
[----:B------:R-:W-:-:S03]  /*15310*/  IMAD.MOV.U32 R35, RZ, RZ, R14 ;  /* 0x000000ffff237224 */ /* 0x000fc600078e000e */
[----:B------:R0:W-:Y:S04]  /*15320*/  LDGSTS.E.BYPASS.LTC128B.128 [R9+0x2bc00], desc[UR36][R2.64+0x180], !P5 ;  /* 0x2bc0018002097fae */ /* 0x0001e8000e901d64 */
[----:B0-----:R-:W-:Y:S05]  /*15330*/  WARPSYNC.COLLECTIVE R15, `(.L_x_357) ;  /* 0x000000000f087348 */ /* 0x001fea0003c00000 */
[----:B------:R1:W2:Y:S02]  /*15340*/  SHFL.IDX P6, R14, R13, R12, R11 ;  /* 0x0000000c0d0e7389 */ /* 0x0002a400000c000b */
[----:B012---:R-:W-:Y:S01]  /*15350*/  ENDCOLLECTIVE ;  /* 0x000000000000791b */ /* 0x007fe20003800000 */
.L_x_357:
[----:B------:R-:W-:Y:S01]  /*15360*/  MOV R13, R10 ;  /* 0x0000000a000d7202 */ /* 0x000fe20000000f00 */
[----:B------:R-:W-:Y:S02]  /*15370*/  IMAD.MOV.U32 R12, RZ, RZ, 0x2 ;  /* 0x00000002ff0c7424 */ /* 0x000fe400078e00ff */
[----:B------:R-:W-:-:S07]  /*15380*/  IMAD.MOV.U32 R2, RZ, RZ, R14 ;  /* 0x000000ffff027224 */ /* 0x000fce00078e000e */
[----:B------:R-:W-:Y:S05]  /*15390*/  WARPSYNC.COLLECTIVE R15, `(.L_x_358) ;  /* 0x000000000f087348 */ /* 0x000fea0003c00000 */
[----:B------:R0:W1:Y:S02]  /*153a0*/  SHFL.IDX P6, R14, R13, R12, R11 ;  /* 0x0000000c0d0e7389 */ /* 0x00006400000c000b */
[----:B01----:R-:W-:Y:S01]  /*153b0*/  ENDCOLLECTIVE ;  /* 0x000000000000791b */ /* 0x003fe20003800000 */
.L_x_358:
        /* <DEDUP_REMOVED lines=14> */
.L_x_359:
[----:B------:R-:W-:Y:S02]  /*154a0*/  IMAD.MOV.U32 R13, RZ, RZ, R10 ;  /* 0x000000ffff0d7224 */ /* 0x000fe400078e000a */
[----:B------:R-:W-:Y:S02]  /*154b0*/  IMAD.MOV.U32 R12, RZ, RZ, 0x3 ;  /* 0x00000003ff0c7424 */ /* 0x000fe400078e00ff */
[----:B------:R-:W-:-:S07]  /*154c0*/  IMAD.MOV.U32 R2, RZ, RZ, R14 ;  /* 0x000000ffff027224 */ /* 0x000fce00078e000e */
[----:B------:R-:W-:Y:S05]  /*154d0*/  WARPSYNC.COLLECTIVE R15, `(.L_x_360) ;  /* 0x000000000f087348 */ /* 0x000fea0003c00000 */
[----:B------:R0:W1:Y:S02]  /*154e0*/  SHFL.IDX P6, R14, R13, R12, R11 ;  /* 0x0000000c0d0e7389 */ /* 0x00006400000c000b */
[----:B01----:R-:W-:Y:S01]  /*154f0*/  ENDCOLLECTIVE ;  /* 0x000000000000791b */ /* 0x003fe20003800000 */
.L_x_360:
[----:B------:R-:W-:-:S04]  /*15500*/  IADD3 R2, P0, R2, R0, RZ ;  /* 0x0000000002027210 */ /* 0x000fc80007f1e0ff */
[----:B------:R-:W-:-:S05]  /*15510*/  IADD3.X R3, RZ, R35, RZ, P0, !PT ;  /* 0x00000023ff037210 */ /* 0x000fca00007fe4ff */
        /* <DEDUP_REMOVED lines=12> */
.L_x_361:
[----:B------:R-:W-:Y:S02]  /*155e0*/  IMAD.MOV.U32 R13, RZ, RZ, R10 ;  /* 0x000000ffff0d7224 */ /* 0x000fe400078e000a */
[----:B------:R-:W-:Y:S01]  /*155f0*/  IMAD.MOV.U32 R12, RZ, RZ, 0x4 ;  /* 0x00000004ff0c7424 */ /* 0x000fe200078e00ff */
[----:B------:R-:W-:-:S07]  /*15600*/  MOV R2, R14 ;  /* 0x0000000e00027202 */ /* 0x000fce0000000f00 */
[----:B------:R-:W-:Y:S05]  /*15610*/  WARPSYNC.COLLECTIVE R15, `(.L_x_362) ;  /* 0x000000000f087348 */ /* 0x000fea0003c00000 */
[----:B------:R0:W1:Y:S02]  /*15620*/  SHFL.IDX P6, R14, R13, R12, R11 ;  /* 0x0000000c0d0e7389 */ /* 0x00006400000c000b */
[----:B01----:R-:W-:Y:S01]  /*15630*/  ENDCOLLECTIVE ;  /* 0x000000000000791b */ /* 0x003fe20003800000 */
.L_x_362:
[----:B------:R-:W-:-:S05]  /*15640*/  IADD3 R2, P0, R2, R0, RZ ;  /* 0x0000000002027210 */ /* 0x000fca0007f1e0ff */
[----:B------:R-:W-:-:S05]  /*15650*/  IMAD.X R3, RZ, RZ, R35, P0 ;  /* 0x000000ffff037224 */ /* 0x000fca00000e0623 */
[----:B------:R-:W-:Y:S01]  /*15660*/  @!PT LDS RZ, [RZ] ;  /* 0x00000000fffff984 */ /* 0x000fe20000000800 */
[----:B------:R-:W-:Y:S01]  /*15670*/  @!PT LDS RZ, [RZ] ;  /* 0x00000000fffff984 */ /* 0x000fe20000000800 */
[----:B------:R-:W-:Y:S01]  /*15680*/  @!PT LDS RZ, [RZ] ;  /* 0x00000000fffff984 */ /* 0x000fe20000000800 */
[----:B------:R0:W-:Y:S01]  /*15690*/  LDGSTS.E.BYPASS.LTC128B.128 [R9+0x25c00], desc[UR36][R2.64], !P3 ;  /* 0x25c0000002097fae */ /* 0x0001e2000d901d64 */
[C---:B------:R-:W-:Y:S02]  /*156a0*/  LOP3.LUT P3, RZ, R23.reuse, 0x800, RZ, 0xc0, !PT ;  /* 0x0000080017ff7812 */ /* 0x040fe4000786c0ff */
[----:B------:R-:W-:Y:S01]  /*156b0*/  MOV R13, R8 ;  /* 0x00000008000d7202 */ /* 0x000fe20000000f00 */
[----:B------:R0:W-:Y:S01]  /*156c0*/  LDGSTS.E.BYPASS.LTC128B.128 [R9+0x28400], desc[UR36][R2.64+0x80], !P2 ;  /* 0x2840008002097fae */ /* 0x0001e2000d101d64 */
[----:B------:R-:W-:-:S03]  /*156d0*/  LOP3.LUT P2, RZ, R23, 0x400, RZ, 0xc0, !PT ;  /* 0x0000040017ff7812 */ /* 0x000fc6000784c0ff */
[----:B------:R0:W-:Y:S01]  /*156e0*/  LDGSTS.E.BYPASS.LTC128B.128 [R9+0x2ac00], desc[UR36][R2.64+0x100], !P1 ;  /* 0x2ac0010002097fae */ /* 0x0001e2000c901d64 */
[----:B------:R-:W-:Y:S01]  /*156f0*/  LOP3.LUT P1, RZ, R23, 0x200, RZ, 0xc0, !PT ;  /* 0x0000020017ff7812 */ /* 0x000fe2000782c0ff */
[----:B------:R-:W-:Y:S02]  /*15700*/  IMAD.MOV.U32 R35, RZ, RZ, R14 ;  /* 0x000000ffff237224 */ /* 0x000fe400078e000e */
[----:B------:R0:W-:Y:S10]  /*15710*/  LDGSTS.E.BYPASS.LTC128B.128 [R9+0x2d400], desc[UR36][R2.64+0x180], !P5 ;  /* 0x2d40018002097fae */ /* 0x0001f4000e901d64 */
[----:B0-----:R-:W-:Y:S05]  /*15720*/  WARPSYNC.COLLECTIVE R15, `(.L_x_363) ;  /* 0x000000000f087348 */ /* 0x001fea0003c00000 */
[----:B------:R1:W2:Y:S02]  /*15730*/  SHFL.IDX P6, R14, R13, R12, R11 ;  /* 0x0000000c0d0e7389 */ /* 0x0002a400000c000b */
[----:B012---:R-:W-:Y:S01]  /*15740*/  ENDCOLLECTIVE ;  /* 0x000000000000791b */ /* 0x007fe20003800000 */
.L_x_363:
[----:B------:R-:W-:Y:S01]  /*15750*/  IMAD.MOV.U32 R2, RZ, RZ, R14 ;  /* 0x000000ffff027224 */ /* 0x000fe200078e000e */
[----:B------:R-:W-:Y:S06]  /*15760*/  BRA `(.L_x_364) ;  /* 0xffffffc400307947 */ /* 0x000fec000383ffff */
.L_x_277:
[----:B-1----:R1:W2:Y:S02]  /*15770*/  SYNCS.PHASECHK.TRANS64.TRYWAIT P0, [R6+URZ+0x38860], R2 ;  /* 0x03886002060075a7 */ /* 0x0022a4000800017f */
[----:B--2---:R-:W-:Y:S05]  /*15780*/  @!P0 NANOSLEEP.SYNCS 0x989680 ;  /* 0x009896800000895d */ /* 0x004fea0003900000 */
[----:B------:R-:W2:Y:S02]  /*15790*/  @!P0 SYNCS.PHASECHK.TRANS64 P0, [R6+URZ+0x38860], R2 ;  /* 0x03886002060085a7 */ /* 0x000ea4000800007f */
[----:B--2---:R-:W-:Y:S05]  /*157a0*/  @!P0 BRA `(.L_x_277) ;  /* 0xfffffffc00f08947 */ /* 0x004fea000383ffff */
[----:B------:R-:W-:Y:S05]  /*157b0*/  BRA `(.L_x_365) ;  /* 0xffffffc400a87947 */ /* 0x000fea000383ffff */
.L_x_278:
[----:B------:R-:W-:Y:S01]  /*157c0*/  BSSY B1, `(.L_x_366) ;  /* 0x0000008000017945 */ /* 0x000fe20003800000 */
[----:B------:R-:W-:Y:S01]  /*157d0*/  IMAD.MOV.U32 R13, RZ, RZ, R25 ;  /* 0x000000ffff0d7224 */ /* 0x000fe200078e0019 */
[----:B------:R-:W-:Y:S01]  /*157e0*/  MOV R15, 0xffffffff ;  /* 0xffffffff000f7802 */ /* 0x000fe20000000f00 */
[----:B------:R-:W-:Y:S02]  /*157f0*/  IMAD.MOV.U32 R12, RZ, RZ, RZ ;  /* 0x000000ffff0c7224 */ /* 0x000fe400078e00ff */
[----:B------:R-:W-:-:S07]  /*15800*/  IMAD.MOV.U32 R11, RZ, RZ, 0x181f ;  /* 0x0000181fff0b7424 */ /* 0x000fce00078e00ff */
[----:B-1----:R-:W-:Y:S05]  /*15810*/  WARPSYNC.COLLECTIVE R15, `(.L_x_367) ;  /* 0x000000000f087348 */ /* 0x002fea0003c00000 */
[----:B------:R0:W2:Y:S02]  /*15820*/  SHFL.IDX P6, R14, R13, R12, R11 ;  /* 0x0000000c0d0e7389 */ /* 0x0000a400000c000b */
[----:B012---:R-:W-:Y:S01]  /*15830*/  ENDCOLLECTIVE ;  /* 0x000000000000791b */ /* 0x007fe20003800000 */
.L_x_367:
[----:B------:R-:W-:Y:S05]  /*15840*/  BSYNC B1 ;  /* 0x0000000000017941 */ /* 0x000fea0003800000 */
.L_x_366:
[----:B------:R-:W-:Y:S01]  /*15850*/  IMAD.MOV.U32 R13, RZ, RZ, R24 ;  /* 0x000000ffff0d7224 */ /* 0x000fe200078e0018 */
[----:B------:R-:W-:Y:S01]  /*15860*/  MOV R15, 0xffffffff ;  /* 0xffffffff000f7802 */ /* 0x000fe20000000f00 */
[----:B------:R-:W-:Y:S02]  /*15870*/  IMAD.MOV.U32 R12, RZ, RZ, RZ ;  /* 0x000000ffff0c7224 */ /* 0x000fe400078e00ff */
[----:B------:R-:W-:Y:S02]  /*15880*/  IMAD.MOV.U32 R11, RZ, RZ, 0x181f ;  /* 0x0000181fff0b7424 */ /* 0x000fe400078e00ff */
[----:B------:R-:W-:Y:S02]  /*15890*/  IMAD.MOV.U32 R3, RZ, RZ, R14 ;  /* 0x000000ffff037224 */ /* 0x000fe400078e000e */
[----:B------:R-:W-:-:S07]  /*158a0*/  IMAD R7, R7, 0x2, R22 ;  /* 0x0000000207077824 */ /* 0x000fce00078e0216 */
[----:B------:R-:W-:Y:S05]  /*158b0*/  WARPSYNC.COLLECTIVE R15, `(.L_x_368) ;  /* 0x000000000f087348 */ /* 0x000fea0003c00000 */
[----:B------:R0:W1:Y:S02]  /*158c0*/  SHFL.IDX P6, R14, R13, R12, R11 ;  /* 0x0000000c0d0e7389 */ /* 0x00006400000c000b */
[----:B01----:R-:W-:Y:S01]  /*158d0*/  ENDCOLLECTIVE ;  /* 0x000000000000791b */ /* 0x003fe20003800000 */
.L_x_368:
[----:B------:R-:W-:Y:S01]  /*158e0*/  IMAD.MOV.U32 R13, RZ, RZ, R25 ;  /* 0x000000ffff0d7224 */ /* 0x000fe200078e0019 */
[----:B------:R-:W-:Y:S01]  /*158f0*/  MOV R12, 0x1 ;  /* 0x00000001000c7802 */ /* 0x000fe20000000f00 */
[----:B------:R-:W-:-:S07]  /*15900*/  IMAD.MOV.U32 R2, RZ, RZ, R14 ;  /* 0x000000ffff027224 */ /* 0x000fce00078e000e */
[----:B------:R-:W-:Y:S05]  /*15910*/  WARPSYNC.COLLECTIVE R15, `(.L_x_369) ;  /* 0x000000000f087348 */ /* 0x000fea0003c00000 */
[----:B------:R0:W1:Y:S02]  /*15920*/  SHFL.IDX P6, R14, R13, R12, R11 ;  /* 0x0000000c0d0e7389 */ /* 0x00006400000c000b */
[----:B01----:R-:W-:Y:S01]  /*15930*/  ENDCOLLECTIVE ;  /* 0x000000000000791b */ /* 0x003fe20003800000 */
.L_x_369:
[----:B------:R-:W-:-:S05]  /*15940*/  IADD3 R2, P0, R2, R0, RZ ;  /* 0x0000000002027210 */ /* 0x000fca0007f1e0ff */
        /* <DEDUP_REMOVED lines=17> */
.L_x_370:
[----:B------:R-:W-:Y:S01]  /*15a60*/  MOV R13, R25 ;  /* 0x00000019000d7202 */ /* 0x000fe20000000f00 */
[----:B------:R-:W-:Y:S02]  /*15a70*/  IMAD.MOV.U32 R12, RZ, RZ, 0x2 ;  /* 0x00000002ff0c7424 */ /* 0x000fe400078e00ff */
[----:B------:R-:W-:-:S07]  /*15a80*/  IMAD.MOV.U32 R2, RZ, RZ, R14 ;  /* 0x000000ffff027224 */ /* 0x000fce00078e000e */
[----:B------:R-:W-:Y:S05]  /*15a90*/  WARPSYNC.COLLECTIVE R15, `(.L_x_371) ;  /* 0x000000000f087348 */ /* 0x000fea0003c00000 */
[----:B------:R0:W1:Y:S02]  /*15aa0*/  SHFL.IDX P6, R14, R13, R12, R11 ;  /* 0x0000000c0d0e7389 */ /* 0x00006400000c000b */
[----:B01----:R-:W-:Y:S01]  /*15ab0*/  ENDCOLLECTIVE ;  /* 0x000000000000791b */ /* 0x003fe20003800000 */
.L_x_371:
        /* <DEDUP_REMOVED lines=18> */
.L_x_372:
[----:B------:R-:W-:Y:S02]  /*15be0*/  IMAD.MOV.U32 R13, RZ, RZ, R25 ;  /* 0x000000ffff0d7224 */ /* 0x000fe400078e0019 */
[----:B------:R-:W-:Y:S02]  /*15bf0*/  IMAD.MOV.U32 R12, RZ, RZ, 0x3 ;  /* 0x00000003ff0c7424 */ /* 0x000fe400078e00ff */
[----:B------:R-:W-:-:S07]  /*15c00*/  IMAD.MOV.U32 R2, RZ, RZ, R14 ;  /* 0x000000ffff027224 */ /* 0x000fce00078e000e */
[----:B------:R-:W-:Y:S05]  /*15c10*/  WARPSYNC.COLLECTIVE R15, `(.L_x_373) ;  /* 0x000000000f087348 */ /* 0x000fea0003c00000 */
[----:B------:R0:W1:Y:S02]  /*15c20*/  SHFL.IDX P6, R14, R13, R12, R11 ;  /* 0x0000000c0d0e7389 */ /* 0x00006400000c000b */
[----:B01----:R-:W-:Y:S01]  /*15c30*/  ENDCOLLECTIVE ;  /* 0x000000000000791b */ /* 0x003fe20003800000 */
.L_x_373:
[----:B------:R-:W-:-:S04]  /*15c40*/  IADD3 R2, P0, R2, R0, RZ ;  /* 0x0000000002027210 */ /* 0x000fc80007f1e0ff */
        /* <DEDUP_REMOVED lines=17> */
.L_x_374:
[----:B------:R-:W-:Y:S02]  /*15d60*/  IMAD.MOV.U32 R13, RZ, RZ, R25 ;  /* 0x000000ffff0d7224 */ /* 0x000fe400078e0019 */
[----:B------:R-:W-:Y:S01]  /*15d70*/  IMAD.MOV.U32 R12, RZ, RZ, 0x4 ;  /* 0x00000004ff0c7424 */ /* 0x000fe200078e00ff */
[----:B------:R-:W-:-:S07]  /*15d80*/  MOV R2, R14 ;  /* 0x0000000e00027202 */ /* 0x000fce0000000f00 */
[----:B------:R-:W-:Y:S05]  /*15d90*/  WARPSYNC.COLLECTIVE R15, `(.L_x_375) ;  /* 0x000000000f087348 */ /* 0x000fea0003c00000 */
[----:B------:R0:W1:Y:S02]  /*15da0*/  SHFL.IDX P6, R14, R13, R12, R11 ;  /* 0x0000000c0d0e7389 */ /* 0x00006400000c000b */
[----:B01----:R-:W-:Y:S01]  /*15db0*/  ENDCOLLECTIVE ;  /* 0x000000000000791b */ /* 0x003fe20003800000 */
.L_x_375:
[----:B------:R-:W-:-:S05]  /*15dc0*/  IADD3 R2, P0, R2, R0, RZ ;  /* 0x0000000002027210 */ /* 0x000fca0007f1e0ff */
        /* <DEDUP_REMOVED lines=12> */
.L_x_376:
        /* <DEDUP_REMOVED lines=9> */
.L_x_286:
[----:B0-----:R0:W3:Y:S02]  /*15f20*/  SYNCS.PHASECHK.TRANS64.TRYWAIT P0, [R4+URZ+0x38860], R3 ;  /* 0x03886003040075a7 */ /* 0x0010e4000800017f */
[----:B---3--:R-:W-:Y:S05]  /*15f30*/  @!P0 NANOSLEEP.SYNCS 0x989680 ;  /* 0x009896800000895d */ /* 0x008fea0003900000 */
[----:B------:R-:W3:Y:S02]  /*15f40*/  @!P0 SYNCS.PHASECHK.TRANS64 P0, [R4+URZ+0x38860], R3 ;  /* 0x03886003040085a7 */ /* 0x000ee4000800007f */
[----:B---3--:R-:W-:Y:S05]  /*15f50*/  @!P0 BRA `(.L_x_286) ;  /* 0xfffffffc00f08947 */ /* 0x008fea000383ffff */
[----:B------:R-:W-:Y:S05]  /*15f60*/  BRA `(.L_x_378) ;  /* 0xffffffc400ec7947 */ /* 0x000fea000383ffff */
.L_x_287:
[----:B------:R-:W-:Y:S01]  /*15f70*/  BSSY B0, `(.L_x_379) ;  /* 0x0000008000007945 */ /* 0x000fe20003800000 */
[----:B------:R-:W-:Y:S02]  /*15f80*/  IMAD.MOV.U32 R13, RZ, RZ, R25 ;  /* 0x000000ffff0d7224 */ /* 0x000fe400078e0019 */
[----:B------:R-:W-:Y:S02]  /*15f90*/  IMAD.MOV.U32 R12, RZ, RZ, RZ ;  /* 0x000000ffff0c7224 */ /* 0x000fe400078e00ff */
[----:B------:R-:W-:Y:S02]  /*15fa0*/  IMAD.MOV.U32 R11, RZ, RZ, 0x181f ;  /* 0x0000181fff0b7424 */ /* 0x000fe400078e00ff */
[----:B------:R-:W-:-:S07]  /*15fb0*/  IMAD.MOV.U32 R15, RZ, RZ, -0x1 ;  /* 0xffffffffff0f7424 */ /* 0x000fce00078e00ff */
[----:B01----:R-:W-:Y:S05]  /*15fc0*/  WARPSYNC.COLLECTIVE R15, `(.L_x_380) ;  /* 0x000000000f087348 */ /* 0x003fea0003c00000 */
[----:B-1----:R1:W2:Y:S02]  /*15fd0*/  SHFL.IDX P6, R14, R13, R12, R11 ;  /* 0x0000000c0d0e7389 */ /* 0x0022a400000c000b */
[----:B012---:R-:W-:Y:S01]  /*15fe0*/  ENDCOLLECTIVE ;  /* 0x000000000000791b */ /* 0x007fe20003800000 */
.L_x_380:
[----:B------:R-:W-:Y:S05]  /*15ff0*/  BSYNC B0 ;  /* 0x0000000000007941 */ /* 0x000fea0003800000 */
.L_x_379:
[----:B------:R-:W-:Y:S01]  /*16000*/  IMAD.MOV.U32 R13, RZ, RZ, R24 ;  /* 0x000000ffff0d7224 */ /* 0x000fe200078e0018 */
[----:B------:R-:W-:Y:S01]  /*16010*/  MOV R3, R14 ;  /* 0x0000000e00037202 */ /* 0x000fe20000000f00 */
[----:B------:R-:W-:Y:S01]  /*16020*/  IMAD.MOV.U32 R12, RZ, RZ, RZ ;  /* 0x000000ffff0c7224 */ /* 0x000fe200078e00ff */
[C---:B------:R-:W-:Y:S01]  /*16030*/  SHF.L.U32 R8, R33.reuse, 0x1, RZ ;  /* 0x0000000121087819 */ /* 0x040fe200000006ff */
[----:B------:R-:W-:Y:S01]  /*16040*/  IMAD.MOV.U32 R11, RZ, RZ, 0x181f ;  /* 0x0000181fff0b7424 */ /* 0x000fe200078e00ff */
[----:B------:R-:W-:Y:S01]  /*16050*/  LOP3.LUT R0, R33, 0x40, RZ, 0xfc, !PT ;  /* 0x0000004021007812 */ /* 0x000fe200078efcff */
[----:B------:R-:W-:-:S07]  /*16060*/  IMAD.MOV.U32 R15, RZ, RZ, -0x1 ;  /* 0xffffffffff0f7424 */ /* 0x000fce00078e00ff */
[----:B------:R-:W-:Y:S05]  /*16070*/  WARPSYNC.COLLECTIVE R15, `(.L_x_381) ;  /* 0x000000000f087348 */ /* 0x000fea0003c00000 */
[----:B------:R0:W1:Y:S02]  /*16080*/  SHFL.IDX P6, R14, R13, R12, R11 ;  /* 0x0000000c0d0e7389 */ /* 0x00006400000c000b */
[----:B01----:R-:W-:Y:S01]  /*16090*/  ENDCOLLECTIVE ;  /* 0x000000000000791b */ /* 0x003fe20003800000 */
.L_x_381:
[----:B------:R-:W-:Y:S02]  /*160a0*/  ULDC UR4, c[0x0][0x2f4] ;  /* 0x0000bd0000047ab9 */ /* 0x000fe40000000800 */
[----:B------:R-:W-:Y:S02]  /*160b0*/  ISETP.GE.AND P3, PT, R33, UR4, PT ;  /* 0x0000000421007c0c */ /* 0x000fe4000bf66270 */
[----:B------:R-:W-:Y:S01]  /*160c0*/  ISETP.GE.AND P2, PT, R0, UR4, PT ;  /* 0x0000000400007c0c */ /* 0x000fe2000bf46270 */
[----:B------:R-:W-:Y:S01]  /*160d0*/  IMAD R0, R7, 0x2, R22 ;  /* 0x0000000207007824 */ /* 0x000fe200078e0216 */
[----:B------:R-:W-:Y:S02]  /*160e0*/  ISETP.LT.OR P4, PT, R5, 0x1, P3 ;  /* 0x000000010500780c */ /* 0x000fe40001f81670 */
[----:B------:R-:W-:Y:S01]  /*160f0*/  ISETP.GE.AND P1, PT, R37, UR4, PT ;  /* 0x0000000425007c0c */ /* 0x000fe2000bf26270 */
[----:B------:R-:W-:Y:S02]  /*16100*/  IMAD.MOV.U32 R13, RZ, RZ, R25 ;  /* 0x000000ffff0d7224 */ /* 0x000fe400078e0019 */
[----:B------:R-:W-:Y:S01]  /*16110*/  IMAD.MOV.U32 R12, RZ, RZ, 0x1 ;  /* 0x00000001ff0c7424 */ /* 0x000fe200078e00ff */
[----:B------:R-:W-:-:S05]  /*16120*/  IADD3 R2, P0, R14, R8, RZ ;  /* 0x000000080e027210 */ /* 0x000fca0007f1e0ff */
[----:B------:R-:W-:Y:S01]  /*16130*/  IMAD.X R3, RZ, RZ, R3, P0 ;  /* 0x000000ffff037224 */ /* 0x000fe200000e0603 */
[----:B------:R-:W-:-:S04]  /*16140*/  ISETP.LT.OR P0, PT, R5, 0x1, P2 ;  /* 0x000000010500780c */ /* 0x000fc80001701670 */
[----:B------:R-:W-:Y:S01]  /*16150*/  @!PT LDS RZ, [RZ] ;  /* 0x00000000fffff984 */ /* 0x000fe20000000800 */
[----:B------:R-:W-:Y:S01]  /*16160*/  @!PT LDS RZ, [RZ] ;  /* 0x00000000fffff984 */ /* 0x000fe20000000800 */
[----:B------:R-:W-:Y:S01]  /*16170*/  @!PT LDS RZ, [RZ] ;  /* 0x00000000fffff984 */ /* 0x000fe20000000800 */
[----:B------:R0:W-:Y:S01]  /*16180*/  LDGSTS.E.BYPASS.LTC128B.128 [R0+0x400], desc[UR36][R2.64], !P4 ;  /* 0x0040000002007fae */ /* 0x0001e2000e101d64 */
[----:B------:R-:W-:-:S08]  /*16190*/  ISETP.LT.OR P4, PT, R5, 0x1, P1 ;  /* 0x000000010500780c */ /* 0x000fd00000f81670 */
[----:B------:R0:W-:Y:S01]  /*161a0*/  LDGSTS.E.BYPASS.LTC128B.128 [R0+0x2c00], desc[UR36][R2.64+0x80], !P0 ;  /* 0x02c0008002007fae */ /* 0x0001e2000c101d64 */
[----:B------:R-:W-:-:S13]  /*161b0*/  ISETP.GE.AND P0, PT, R36, UR4, PT ;  /* 0x0000000424007c0c */ /* 0x000fda000bf06270 */
[----:B0-----:R-:W-:Y:S05]  /*161c0*/  WARPSYNC.COLLECTIVE R15, `(.L_x_382) ;  /* 0x000000000f087348 */ /* 0x001fea0003c00000 */
[----:B------:R1:W2:Y:S02]  /*161d0*/  SHFL.IDX P6, R14, R13, R12, R11 ;  /* 0x0000000c0d0e7389 */ /* 0x0002a400000c000b */
[----:B012---:R-:W-:Y:S01]  /*161e0*/  ENDCOLLECTIVE ;  /* 0x000000000000791b */ /* 0x007fe20003800000 */
.L_x_382:
[----:B------:R-:W-:Y:S01]  /*161f0*/  @!PT LDS RZ, [RZ] ;  /* 0x00000000fffff984 */ /* 0x000fe20000000800 */
[----:B------:R-:W-:Y:S01]  /*16200*/  @!PT LDS RZ, [RZ] ;  /* 0x00000000fffff984 */ /* 0x000fe20000000800 */
[----:B------:R-:W-:Y:S01]  /*16210*/  @!PT LDS RZ, [RZ] ;  /* 0x00000000fffff984 */ /* 0x000fe20000000800 */
[----:B------:R0:W-:Y:S01]  /*16220*/  LDGSTS.E.BYPASS.LTC128B.128 [R0+0x5400], desc[UR36][R2.64+0x100], !P4 ;  /* 0x0540010002007fae */ /* 0x0001e2000e101d64 */
[----:B------:R-:W-:Y:S01]  /*16230*/  ISETP.LT.OR P4, PT, R5, 0x1, P0 ;  /* 0x000000010500780c */ /* 0x000fe20000781670 */
[----:B------:R-:W-:-:S12]  /*16240*/  IMAD.MOV.U32 R13, RZ, RZ, R24 ;  /* 0x000000ffff0d7224 */ /* 0x000fd800078e0018 */
[----:B------:R0:W-:Y:S01]  /*16250*/  LDGSTS.E.BYPASS.LTC128B.128 [R0+0x7c00], desc[UR36][R2.64+0x180], !P4 ;  /* 0x07c0018002007fae */ /* 0x0001e2000e101d64 */
[----:B------:R-:W-:-:S07]  /*16260*/  MOV R7, R14 ;  /* 0x0000000e00077202 */ /* 0x000fce0000000f00 */
[----:B0-----:R-:W-:Y:S05]  /*16270*/  WARPSYNC.COLLECTIVE R15, `(.L_x_383) ;  /* 0x000000000f087348 */ /* 0x001fea0003c00000 */
[----:B------:R1:W2:Y:S02]  /*16280*/  SHFL.IDX P6, R14, R13, R12, R11 ;  /* 0x0000000c0d0e7389 */ /* 0x0002a400000c000b */
[----:B012---:R-:W-:Y:S01]  /*16290*/  ENDCOLLECTIVE ;  /* 0x000000000000791b */ /* 0x007fe20003800000 */
.L_x_383:
[----:B------:R-:W-:Y:S02]  /*162a0*/  IMAD.MOV.U32 R13, RZ, RZ, R25 ;  /* 0x000000ffff0d7224 */ /* 0x000fe400078e0019 */
[----:B------:R-:W-:Y:S01]  /*162b0*/  IMAD.MOV.U32 R12, RZ, RZ, 0x2 ;  /* 0x00000002ff0c7424 */ /* 0x000fe200078e00ff */
[----:B------:R-:W-:-:S13]  /*162c0*/  IADD3 R2, P4, R14, R8, RZ ;  /* 0x000000080e027210 */ /* 0x000fda0007f9e0ff */
[----:B------:R-:W-:Y:S05]  /*162d0*/  WARPSYNC.COLLECTIVE R15, `(.L_x_384) ;  /* 0x000000000f087348 */ /* 0x000fea0003c00000 */
[----:B------:R0:W1:Y:S02]  /*162e0*/  SHFL.IDX P6, R14, R13, R12, R11 ;  /* 0x0000000c0d0e7389 */ /* 0x00006400000c000b */
[----:B01----:R-:W-:Y:S01]  /*162f0*/  ENDCOLLECTIVE ;  /* 0x000000000000791b */ /* 0x003fe20003800000 */
.L_x_384:
[----:B------:R-:W-:Y:S01]  /*16300*/  IMAD.X R3, RZ, RZ, R7, P4 ;  /* 0x000000ffff037224 */ /* 0x000fe200020e0607 */
        /* <DEDUP_REMOVED lines=11> */
.L_x_385:
        /* <DEDUP_REMOVED lines=14> */
.L_x_386:
        /* <DEDUP_REMOVED lines=12> */
.L_x_387:
        /* <DEDUP_REMOVED lines=14> */
.L_x_388:
        /* <DEDUP_REMOVED lines=12> */
.L_x_389:
        /* <DEDUP_REMOVED lines=9> */
.L_x_292:
[----:B------:R-:W-:Y:S01]  /*16790*/  BSSY B0, `(.L_x_391) ;  /* 0x0000008000007945 */ /* 0x000fe20003800000 */
[----:B------:R-:W-:Y:S01]  /*167a0*/  IMAD.MOV.U32 R13, RZ, RZ, R16 ;  /* 0x000000ffff0d7224 */ /* 0x000fe200078e0010 */
[----:B------:R-:W-:Y:S01]  /*167b0*/  MOV R15, 0xffffffff ;  /* 0xffffffff000f7802 */ /* 0x000fe20000000f00 */
[----:B------:R-:W-:Y:S02]  /*167c0*/  IMAD.MOV.U32 R12, RZ, RZ, RZ ;  /* 0x000000ffff0c7224 */ /* 0x000fe400078e00ff */
[----:B------:R-:W-:-:S07]  /*167d0*/  IMAD.MOV.U32 R11, RZ, RZ, 0x1f ;  /* 0x0000001fff0b7424 */ /* 0x000fce00078e00ff */
[----:B0-----:R-:W-:Y:S05]  /*167e0*/  WARPSYNC.COLLECTIVE R15, `(.L_x_392) ;  /* 0x000000000f087348 */ /* 0x001fea0003c00000 */
[----:B------:R1:W2:Y:S02]  /*167f0*/  SHFL.IDX P6, R14, R13, R12, R11 ;  /* 0x0000000c0d0e7389 */ /* 0x0002a400000c000b */
[----:B012---:R-:W-:Y:S01]  /*16800*/  ENDCOLLECTIVE ;  /* 0x000000000000791b */ /* 0x007fe20003800000 */
.L_x_392:
[----:B------:R-:W-:Y:S05]  /*16810*/  BSYNC B0 ;  /* 0x0000000000007941 */ /* 0x000fea0003800000 */
.L_x_391:
[----:B------:R-:W-:Y:S01]  /*16820*/  IMAD.MOV.U32 R13, RZ, RZ, R16 ;  /* 0x000000ffff0d7224 */ /* 0x000fe200078e0010 */
[----:B------:R-:W-:Y:S01]  /*16830*/  MOV R15, 0xffffffff ;  /* 0xffffffff000f7802 */ /* 0x000fe20000000f00 */
[----:B------:R-:W-:Y:S02]  /*16840*/  IMAD.MOV.U32 R12, RZ, RZ, 0x1 ;  /* 0x00000001ff0c7424 */ /* 0x000fe400078e00ff */
[----:B------:R-:W-:Y:S02]  /*16850*/  IMAD.MOV.U32 R11, RZ, RZ, 0x1f ;  /* 0x0000001fff0b7424 */ /* 0x000fe400078e00ff */
[----:B------:R-:W-:Y:S02]  /*16860*/  IMAD.IADD R7, R19, 0x1, R8 ;  /* 0x0000000113077824 */ /* 0x000fe400078e0208 */
[----:B------:R-:W-:-:S07]  /*16870*/  IMAD.MOV.U32 R5, RZ, RZ, R14 ;  /* 0x000000ffff057224 */ /* 0x000fce00078e000e */
[----:B------:R-:W-:Y:S05]  /*16880*/  WARPSYNC.COLLECTIVE R15, `(.L_x_393) ;  /* 0x000000000f087348 */ /* 0x000fea0003c00000 */
[----:B------:R0:W1:Y:S02]  /*16890*/  SHFL.IDX P6, R14, R13, R12, R11 ;  /* 0x0000000c0d0e7389 */ /* 0x00006400000c000b */
[----:B01----:R-:W-:Y:S01]  /*168a0*/  ENDCOLLECTIVE ;  /* 0x000000000000791b */ /* 0x003fe20003800000 */
.L_x_393:
[----:B------:R-:W-:Y:S02]  /*168b0*/  ULDC UR4, c[0x0][0xc3c] ;  /* 0x00030f0000047ab9 */ /* 0x000fe40000000800 */
[----:B------:R-:W-:-:S13]  /*168c0*/  ISETP.GE.OR P1, PT, R7, UR4, !P0 ;  /* 0x0000000407007c0c */ /* 0x000fda000c726670 */
[----:B------:R-:W0:Y:S01]  /*168d0*/  @!P1 LDC.64 R2, c[0x0][0xc80] ;  /* 0x00032000ff029b82 */ /* 0x000e220000000a00 */
[----:B------:R-:W-:Y:S02]  /*168e0*/  IMAD.MOV.U32 R4, RZ, RZ, RZ ;  /* 0x000000ffff047224 */ /* 0x000fe400078e00ff */
[----:B------:R-:W-:Y:S02]  /*168f0*/  IMAD.MOV.U32 R11, RZ, RZ, RZ ;  /* 0x000000ffff0b7224 */ /* 0x000fe400078e00ff */
[----:B------:R-:W-:Y:S02]  /*16900*/  IMAD.MOV.U32 R0, RZ, RZ, R14 ;  /* 0x000000ffff007224 */ /* 0x000fe400078e000e */
[----:B0-----:R-:W-:-:S06]  /*16910*/  @!P1 IMAD.WIDE R2, R7, 0x4, R2 ;  /* 0x0000000407029825 */ /* 0x001fcc00078e0202 */
[----:B------:R-:W2:Y:S01]  /*16920*/  @!P1 LDG.E R2, desc[UR36][R2.64] ;  /* 0x0000002402029981 */ /* 0x000ea2000c1e1900 */
[C---:B------:R-:W-:Y:S02]  /*16930*/  ISETP.GE.U32.AND P2, PT, R8.reuse, 0x2, PT ;  /* 0x000000020800780c */ /* 0x040fe40003f46070 */
[C---:B------:R-:W-:Y:S02]  /*16940*/  ISETP.GE.U32.AND P3, PT, R8.reuse, 0x4, PT ;  /* 0x000000040800780c */ /* 0x040fe40003f66070 */
[C---:B------:R-:W-:Y:S02]  /*16950*/  ISETP.GE.U32.AND P4, PT, R8.reuse, 0x8, PT ;  /* 0x000000080800780c */ /* 0x040fe40003f86070 */
[C---:B------:R-:W-:Y:S01]  /*16960*/  ISETP.GE.U32.AND P5, PT, R8.reuse, 0x10, PT ;  /* 0x000000100800780c */ /* 0x040fe20003fa6070 */
[----:B--2---:R-:W-:Y:S01]  /*16970*/  @!P1 IMAD.MOV.U32 R4, RZ, RZ, R2 ;  /* 0x000000ffff049224 */ /* 0x004fe200078e0002 */
[----:B------:R-:W-:-:S04]  /*16980*/  ISETP.NE.AND P1, PT, R8, RZ, PT ;  /* 0x000000ff0800720c */ /* 0x000fc80003f25270 */
[----:B------:R-:W-:-:S09]  /*16990*/  MOV R13, R4 ;  /* 0x00000004000d7202 */ /* 0x000fd20000000f00 */
[----:B------:R-:W-:Y:S05]  /*169a0*/  WARPSYNC.COLLECTIVE R15, `(.L_x_394) ;  /* 0x000000000f087348 */ /* 0x000fea0003c00000 */
[----:B------:R0:W1:Y:S02]  /*169b0*/  SHFL.UP P6, R14, R13, R12, R11 ;  /* 0x0400000c0d0e7389 */ /* 0x00006400000c000b */
[----:B01----:R-:W-:Y:S01]  /*169c0*/  ENDCOLLECTIVE ;  /* 0x000000000000791b */ /* 0x003fe20003800000 */
.L_x_394:
[----:B------:R-:W-:Y:S01]  /*169d0*/  IMAD.MOV.U32 R12, RZ, RZ, 0x2 ;  /* 0x00000002ff0c7424 */ /* 0x000fe200078e00ff */
[----:B------:R-:W-:-:S05]  /*169e0*/  SEL R7, R14, RZ, P1 ;  /* 0x000000ff0e077207 */ /* 0x000fca0000800000 */
[----:B------:R-:W-:-:S04]  /*169f0*/  IMAD.IADD R6, R4, 0x1, R7 ;  /* 0x0000000104067824 */ /* 0x000fc800078e0207 */
[----:B------:R-:W-:-:S07]  /*16a00*/  IMAD.MOV.U32 R13, RZ, RZ, R6 ;  /* 0x000000ffff0d7224 */ /* 0x000fce00078e0006 */
[----:B------:R-:W-:Y:S05]  /*16a10*/  WARPSYNC.COLLECTIVE R15, `(.L_x_395) ;  /* 0x000000000f087348 */ /* 0x000fea0003c00000 */
[----:B------:R0:W1:Y:S02]  /*16a20*/  SHFL.UP P6, R14, R13, R12, R11 ;  /* 0x0400000c0d0e7389 */ /* 0x00006400000c000b */
[----:B01----:R-:W-:Y:S01]  /*16a30*/  ENDCOLLECTIVE ;  /* 0x000000000000791b */ /* 0x003fe20003800000 */
.L_x_395:
[----:B------:R-:W-:Y:S01]  /*16a40*/  IMAD.MOV.U32 R12, RZ, RZ, 0x4 ;  /* 0x00000004ff0c7424 */ /* 0x000fe200078e00ff */
[----:B------:R-:W-:-:S04]  /*16a50*/  SEL R7, R14, RZ, P2 ;  /* 0x000000ff0e077207 */ /* 0x000fc80001000000 */
[----:B------:R-:W-:-:S05]  /*16a60*/  IADD3 R7, R6, R7, RZ ;  /* 0x0000000706077210 */ /* 0x000fca0007ffe0ff */
[----:B------:R-:W-:-:S07]  /*16a70*/  IMAD.MOV.U32 R13, RZ, RZ, R7 ;  /* 0x000000ffff0d7224 */ /* 0x000fce00078e0007 */
[----:B------:R-:W-:Y:S05]  /*16a80*/  WARPSYNC.COLLECTIVE R15, `(.L_x_396) ;  /* 0x000000000f087348 */ /* 0x000fea0003c00000 */
[----:B------:R0:W1:Y:S02]  /*16a90*/  SHFL.UP P6, R14, R13, R12, R11 ;  /* 0x0400000c0d0e7389 */ /* 0x00006400000c000b */
[----:B01----:R-:W-:Y:S01]  /*16aa0*/  ENDCOLLECTIVE ;  /* 0x000000000000791b */ /* 0x003fe20003800000 */
.L_x_396:
[----:B------:R-:W-:Y:S02]  /*16ab0*/  MOV R12, 0x8 ;  /* 0x00000008000c7802 */ /* 0x000fe40000000f00 */
[----:B------:R-:W-:-:S05]  /*16ac0*/  SEL R2, R14, RZ, P3 ;  /* 0x000000ff0e027207 */ /* 0x000fca0001800000 */
[----:B------:R-:W-:-:S04]  /*16ad0*/  IMAD.IADD R2, R7, 0x1, R2 ;  /* 0x0000000107027824 */ /* 0x000fc800078e0202 */
[----:B------:R-:W-:-:S07]  /*16ae0*/  IMAD.MOV.U32 R13, RZ, RZ, R2 ;  /* 0x000000ffff0d7224 */ /* 0x000fce00078e0002 */
[----:B------:R-:W-:Y:S05]  /*16af0*/  WARPSYNC.COLLECTIVE R15, `(.L_x_397) ;  /* 0x000000000f087348 */ /* 0x000fea0003c00000 */
[----:B------:R0:W1:Y:S02]  /*16b00*/  SHFL.UP P6, R14, R13, R12, R11 ;  /* 0x0400000c0d0e7389 */ /* 0x00006400000c000b */
[----:B01----:R-:W-:Y:S01]  /*16b10*/  ENDCOLLECTIVE ;  /* 0x000000000000791b */ /* 0x003fe20003800000 */
.L_x_397:
[----:B------:R-:W-:Y:S01]  /*16b20*/  IMAD.MOV.U32 R12, RZ, RZ, 0x10 ;  /* 0x00000010ff0c7424 */ /* 0x000fe200078e00ff */
[----:B------:R-:W-:-:S05]  /*16b30*/  SEL R3, R14, RZ, P4 ;  /* 0x000000ff0e037207 */ /* 0x000fca0002000000 */
[----:B------:R-:W-:-:S04]  /*16b40*/  IMAD.IADD R3, R2, 0x1, R3 ;  /* 0x0000000102037824 */ /* 0x000fc800078e0203 */
[----:B------:R-:W-:-:S07]  /*16b50*/  IMAD.MOV.U32 R13, RZ, RZ, R3 ;  /* 0x000000ffff0d7224 */ /* 0x000fce00078e0003 */
[----:B------:R-:W-:Y:S05]  /*16b60*/  WARPSYNC.COLLECTIVE R15, `(.L_x_398) ;  /* 0x000000000f087348 */ /* 0x000fea0003c00000 */
[----:B------:R0:W1:Y:S02]  /*16b70*/  SHFL.UP P6, R14, R13, R12, R11 ;  /* 0x0400000c0d0e7389 */ /* 0x00006400000c000b */
[----:B01----:R-:W-:Y:S01]  /*16b80*/  ENDCOLLECTIVE ;  /* 0x000000000000791b */ /* 0x003fe20003800000 */
.L_x_398:
[----:B------:R-:W-:Y:S02]  /*16b90*/  IMAD.MOV.U32 R12, RZ, RZ, 0x1f ;  /* 0x0000001fff0c7424 */ /* 0x000fe400078e00ff */
[----:B------:R-:W-:Y:S01]  /*16ba0*/  IMAD.MOV.U32 R11, RZ, RZ, 0x1f ;  /* 0x0000001fff0b7424 */ /* 0x000fe200078e00ff */
[----:B------:R-:W-:-:S05]  /*16bb0*/  SEL R6, R14, RZ, P5 ;  /* 0x000000ff0e067207 */ /* 0x000fca0002800000 */
[----:B------:R-:W-:-:S05]  /*16bc0*/  IMAD.IADD R6, R3, 0x1, R6 ;  /* 0x0000000103067824 */ /* 0x000fca00078e0206 */
[----:B------:R-:W-:-:S07]  /*16bd0*/  MOV R13, R6 ;  /* 0x00000006000d7202 */ /* 0x000fce0000000f00 */
[----:B------:R-:W-:Y:S05]  /*16be0*/  WARPSYNC.COLLECTIVE R15, `(.L_x_399) ;  /* 0x000000000f087348 */ /* 0x000fea0003c00000 */
[----:B------:R0:W1:Y:S02]  /*16bf0*/  SHFL.IDX P6, R14, R13, R12, R11 ;  /* 0x0000000c0d0e7389 */ /* 0x00006400000c000b */
[----:B01----:R-:W-:Y:S01]  /*16c00*/  ENDCOLLECTIVE ;  /* 0x000000000000791b */ /* 0x003fe20003800000 */
.L_x_399:
[----:B------:R-:W-:Y:S05]  /*16c10*/  BRA `(.L_x_400) ;  /* 0xffffffc400047947 */ /* 0x000fea000383ffff */
.L_x_297:
[----:B------:R-:W-:Y:S01]  /*16c20*/  BSSY B0, `(.L_x_401) ;  /* 0x0000008000007945 */ /* 0x000fe20003800000 */
[----:B-----5:R-:W-:Y:S01]  /*16c30*/  IMAD.MOV.U32 R13, RZ, RZ, R4 ;  /* 0x000000ffff0d7224 */ /* 0x020fe200078e0004 */
[----:B------:R-:W-:Y:S01]  /*16c40*/  MOV R11, RZ ;  /* 0x000000ff000b7202 */ /* 0x000fe20000000f00 */
[----:B------:R-:W-:Y:S02]  /*16c50*/  IMAD.MOV.U32 R12, RZ, RZ, 0x1 ;  /* 0x00000001ff0c7424 */ /* 0x000fe400078e00ff */
[----:B------:R-:W-:-:S07]  /*16c60*/  IMAD.MOV.U32 R15, RZ, RZ, -0x1 ;  /* 0xffffffffff0f7424 */ /* 0x000fce00078e00ff */
[----:B01----:R-:W-:Y:S05]  /*16c70*/  WARPSYNC.COLLECTIVE R15, `(.L_x_402) ;  /* 0x000000000f087348 */ /* 0x003fea0003c00000 */
[----:B------:R2:W3:Y:S02]  /*16c80*/  SHFL.UP P6, R14, R13, R12, R11 ;  /* 0x0400000c0d0e7389 */ /* 0x0004e400000c000b */
[----:B0123--:R-:W-:Y:S01]  /*16c90*/  ENDCOLLECTIVE ;  /* 0x000000000000791b */ /* 0x00ffe20003800000 */
.L_x_402:
[----:B------:R-:W-:Y:S05]  /*16ca0*/  BSYNC B0 ;  /* 0x0000000000007941 */ /* 0x000fea0003800000 */
.L_x_401:
[----:B------:R-:W-:Y:S01]  /*16cb0*/  SEL R13, R14, RZ, P1 ;  /* 0x000000ff0e0d7207 */ /* 0x000fe20000800000 */
[----:B------:R-:W-:Y:S01]  /*16cc0*/  IMAD.MOV.U32 R12, RZ, RZ, 0x2 ;  /* 0x00000002ff0c7424 */ /* 0x000fe200078e00ff */
[----:B------:R-:W-:Y:S01]  /*16cd0*/  MOV R15, 0xffffffff ;  /* 0xffffffff000f7802 */ /* 0x000fe20000000f00 */
[----:B------:R-:W-:Y:S02]  /*16ce0*/  IMAD.MOV.U32 R11, RZ, RZ, RZ ;  /* 0x000000ffff0b7224 */ /* 0x000fe400078e00ff */
[----:B------:R-:W-:-:S07]  /*16cf0*/  IMAD.IADD R13, R4, 0x1, R13 ;  /* 0x00000001040d7824 */ /* 0x000fce00078e020d */
[----:B------:R-:W-:Y:S05]  /*16d00*/  WARPSYNC.COLLECTIVE R15, `(.L_x_403) ;  /* 0x000000000f087348 */ /* 0x000fea0003c00000 */
[----:B------:R0:W1:Y:S02]  /*16d10*/  SHFL.UP P6, R14, R13, R12, R11 ;  /* 0x0400000c0d0e7389 */ /* 0x00006400000c000b */
[----:B01----:R-:W-:Y:S01]  /*16d20*/  ENDCOLLECTIVE ;  /* 0x000000000000791b */ /* 0x003fe20003800000 */
.L_x_403:
[----:B------:R-:W-:Y:S01]  /*16d30*/  IMAD.MOV.U32 R12, RZ, RZ, 0x4 ;  /* 0x00000004ff0c7424 */ /* 0x000fe200078e00ff */
[----:B------:R-:W-:-:S05]  /*16d40*/  SEL R0, R14, RZ, P2 ;  /* 0x000000ff0e007207 */ /* 0x000fca0001000000 */
[----:B------:R-:W-:-:S04]  /*16d50*/  IMAD.IADD R0, R13, 0x1, R0 ;  /* 0x000000010d007824 */ /* 0x000fc800078e0200 */
[----:B------:R-:W-:-:S07]  /*16d60*/  IMAD.MOV.U32 R13, RZ, RZ, R0 ;  /* 0x000000ffff0d7224 */ /* 0x000fce00078e0000 */
[----:B------:R-:W-:Y:S05]  /*16d70*/  WARPSYNC.COLLECTIVE R15, `(.L_x_404) ;  /* 0x000000000f087348 */ /* 0x000fea0003c00000 */
[----:B------:R0:W1:Y:S02]  /*16d80*/  SHFL.UP P6, R14, R13, R12, R11 ;  /* 0x0400000c0d0e7389 */ /* 0x00006400000c000b */
[----:B01----:R-:W-:Y:S01]  /*16d90*/  ENDCOLLECTIVE ;  /* 0x000000000000791b */ /* 0x003fe20003800000 */
.L_x_404:
[----:B------:R-:W-:Y:S01]  /*16da0*/  IMAD.MOV.U32 R12, RZ, RZ, 0x8 ;  /* 0x00000008ff0c7424 */ /* 0x000fe200078e00ff */
[----:B------:R-:W-:-:S05]  /*16db0*/  SEL R3, R14, RZ, P3 ;  /* 0x000000ff0e037207 */ /* 0x000fca0001800000 */
[----:B------:R-:W-:-:S05]  /*16dc0*/  IMAD.IADD R2, R0, 0x1, R3 ;  /* 0x0000000100027824 */ /* 0x000fca00078e0203 */
[----:B------:R-:W-:-:S07]  /*16dd0*/  MOV R13, R2 ;  /* 0x00000002000d7202 */ /* 0x000fce0000000f00 */
[----:B------:R-:W-:Y:S05]  /*16de0*/  WARPSYNC.COLLECTIVE R15, `(.L_x_405) ;  /* 0x000000000f087348 */ /* 0x000fea0003c00000 */
[----:B------:R0:W1:Y:S02]  /*16df0*/  SHFL.UP P6, R14, R13, R12, R11 ;  /* 0x0400000c0d0e7389 */ /* 0x00006400000c000b */
[----:B01----:R-:W-:Y:S01]  /*16e00*/  ENDCOLLECTIVE ;  /* 0x000000000000791b */ /* 0x003fe20003800000 */
.L_x_405:
[----:B------:R-:W-:Y:S01]  /*16e10*/  IMAD.MOV.U32 R12, RZ, RZ, 0x10 ;  /* 0x00000010ff0c7424 */ /* 0x000fe200078e00ff */
[----:B------:R-:W-:-:S05]  /*16e20*/  SEL R3, R14, RZ, P4 ;  /* 0x000000ff0e037207 */ /* 0x000fca0002000000 */
[----:B------:R-:W-:-:S04]  /*16e30*/  IMAD.IADD R3, R2, 0x1, R3 ;  /* 0x0000000102037824 */ /* 0x000fc800078e0203 */
[----:B------:R-:W-:-:S07]  /*16e40*/  IMAD.MOV.U32 R13, RZ, RZ, R3 ;  /* 0x000000ffff0d7224 */ /* 0x000fce00078e0003 */
[----:B------:R-:W-:Y:S05]  /*16e50*/  WARPSYNC.COLLECTIVE R15, `(.L_x_406) ;  /* 0x000000000f087348 */ /* 0x000fea0003c00000 */
[----:B------:R0:W1:Y:S02]  /*16e60*/  SHFL.UP P6, R14, R13, R12, R11 ;  /* 0x0400000c0d0e7389 */ /* 0x00006400000c000b */
[----:B01----:R-:W-:Y:S01]  /*16e70*/  ENDCOLLECTIVE ;  /* 0x000000000000791b */ /* 0x003fe20003800000 */
.L_x_406:
[----:B------:R-:W-:Y:S02]  /*16e80*/  IMAD.MOV.U32 R12, RZ, RZ, 0x1f ;  /* 0x0000001fff0c7424 */ /* 0x000fe400078e00ff */
[----:B------:R-:W-:Y:S01]  /*16e90*/  IMAD.MOV.U32 R11, RZ, RZ, 0x1f ;  /* 0x0000001fff0b7424 */ /* 0x000fe200078e00ff */
[----:B------:R-:W-:-:S04]  /*16ea0*/  SEL R6, R14, RZ, P5 ;  /* 0x000000ff0e067207 */ /* 0x000fc80002800000 */
[----:B------:R-:W-:-:S05]  /*16eb0*/  IADD3 R6, R3, R6, RZ ;  /* 0x0000000603067210 */ /* 0x000fca0007ffe0ff */
[----:B------:R-:W-:-:S07]  /*16ec0*/  IMAD.MOV.U32 R13, RZ, RZ, R6 ;  /* 0x000000ffff0d7224 */ /* 0x000fce00078e0006 */
[----:B------:R-:W-:Y:S05]  /*16ed0*/  WARPSYNC.COLLECTIVE R15, `(.L_x_407) ;  /* 0x000000000f087348 */ /* 0x000fea0003c00000 */
[----:B------:R0:W1:Y:S02]  /*16ee0*/  SHFL.IDX P6, R14, R13, R12, R11 ;  /* 0x0000000c0d0e7389 */ /* 0x00006400000c000b */
[----:B01----:R-:W-:Y:S01]  /*16ef0*/  ENDCOLLECTIVE ;  /* 0x000000000000791b */ /* 0x003fe20003800000 */
.L_x_407:
[----:B------:R-:W-:Y:S05]  /*16f00*/  BRA `(.L_x_408) ;  /* 0xffffffc000e47947 */ /* 0x000fea000383ffff */
.L_x_299:
[----:B------:R-:W-:Y:S01]  /*16f10*/  BSSY B0, `(.L_x_409) ;  /* 0x0000006000007945 */ /* 0x000fe20003800000 */
[----:B------:R-:W-:Y:S01]  /*16f20*/  PLOP3.LUT P6, PT, P6, PT, PT, 0x8, 0x0 ;  /* 0x000000000000781c */ /* 0x000fe200037ce170 */
[----:B------:R-:W-:-:S12]  /*16f30*/  IMAD.MOV.U32 R15, RZ, RZ, -0x1 ;  /* 0xffffffffff0f7424 */ /* 0x000fd800078e00ff */
[----:B0-----:R-:W-:Y:S05]  /*16f40*/  WARPSYNC.COLLECTIVE R15, `(.L_x_410) ;  /* 0x000000000f087348 */ /* 0x001fea0003c00000 */
[----:B------:R-:W-:Y:S01]  /*16f50*/  VOTE.ANY R14, PT, P6 ;  /* 0x00000000000e7806 */ /* 0x000fe200030e0100 */
[----:B0-----:R-:W-:Y:S06]  /*16f60*/  ENDCOLLECTIVE ;  /* 0x000000000000791b */ /* 0x001fec0003800000 */
.L_x_410:
[----:B------:R-:W-:Y:S05]  /*16f70*/  BSYNC B0 ;  /* 0x0000000000007941 */ /* 0x000fea0003800000 */
.L_x_409:
[----:B------:R-:W-:Y:S01]  /*16f80*/  MOV R2, R14 ;  /* 0x0000000e00027202 */ /* 0x000fe20000000f00 */
[----:B------:R-:W-:Y:S02]  /*16f90*/  IMAD.MOV.U32 R13, RZ, RZ, R4 ;  /* 0x000000ffff0d7224 */ /* 0x000fe400078e0004 */
[----:B------:R-:W-:Y:S01]  /*16fa0*/  IMAD.MOV.U32 R11, RZ, RZ, 0x1f ;  /* 0x0000001fff0b7424 */ /* 0x000fe200078e00ff */
[----:B------:R-:W0:Y:S01]  /*16fb0*/  POPC R0, R2 ;  /* 0x0000000200007309 */ /* 0x000e220000000000 */
[----:B------:R-:W-:Y:S02]  /*16fc0*/  IMAD.MOV.U32 R15, RZ, RZ, -0x1 ;  /* 0xffffffffff0f7424 */ /* 0x000fe400078e00ff */
[----:B0-----:R-:W-:-:S07]  /*16fd0*/  IMAD.MOV.U32 R12, RZ, RZ, R0 ;  /* 0x000000ffff0c7224 */ /* 0x001fce00078e0000 */
[----:B------:R-:W-:Y:S05]  /*16fe0*/  WARPSYNC.COLLECTIVE R15, `(.L_x_411) ;  /* 0x000000000f087348 */ /* 0x000fea0003c00000 */
[----:B------:R0:W1:Y:S02]  /*16ff0*/  SHFL.IDX P6, R14, R13, R12, R11 ;  /* 0x0000000c0d0e7389 */ /* 0x00006400000c000b */
[----:B01----:R-:W-:Y:S01]  /*17000*/  ENDCOLLECTIVE ;  /* 0x000000000000791b */ /* 0x003fe20003800000 */
.L_x_411:
[----:B------:R-:W-:Y:S01]  /*17010*/  MOV R4, R14 ;  /* 0x0000000e00047202 */ /* 0x000fe20000000f00 */
[----:B------:R-:W-:Y:S06]  /*17020*/  BRA `(.L_x_412) ;  /* 0xffffffc000d47947 */ /* 0x000fec000383ffff */
.L_x_301:
[----:B------:R-:W-:Y:S01]  /*17030*/  BSSY B0, `(.L_x_413) ;  /* 0x0000007000007945 */ /* 0x000fe20003800000 */
[----:B------:R-:W-:Y:S02]  /*17040*/  IMAD.MOV.U32 R13, RZ, RZ, R6 ;  /* 0x000000ffff0d7224 */ /* 0x000fe400078e0006 */
[----:B------:R-:W-:Y:S02]  /*17050*/  IMAD.MOV.U32 R11, RZ, RZ, 0x1f ;  /* 0x0000001fff0b7424 */ /* 0x000fe400078e00ff */
[----:B------:R-:W-:-:S07]  /*17060*/  IMAD.MOV.U32 R15, RZ, RZ, -0x1 ;  /* 0xffffffffff0f7424 */ /* 0x000fce00078e00ff */
[----:B012---:R-:W-:Y:S05]  /*17070*/  WARPSYNC.COLLECTIVE R15, `(.L_x_414) ;  /* 0x000000000f087348 */ /* 0x007fea0003c00000 */
[----:B------:R3:W4:Y:S02]  /*17080*/  SHFL.IDX P6, R14, R13, R12, R11 ;  /* 0x0000000c0d0e7389 */ /* 0x00072400000c000b */
[----:B01234-:R-:W-:Y:S01]  /*17090*/  ENDCOLLECTIVE ;  /* 0x000000000000791b */ /* 0x01ffe20003800000 */
.L_x_414:
[----:B------:R-:W-:Y:S05]  /*170a0*/  BSYNC B0 ;  /* 0x0000000000007941 */ /* 0x000fea0003800000 */
.L_x_413:
[----:B------:R-:W-:Y:S05]  /*170b0*/  BRA `(.L_x_300) ;  /* 0xffffffc000cc7947 */ /* 0x000fea000383ffff */
.L_x_305:
[----:B0-----:R0:W3:Y:S02]  /*170c0*/  SYNCS.PHASECHK.TRANS64.TRYWAIT P0, [R4+URZ+0x38820], R0 ;  /* 0x03882000040075a7 */ /* 0x0010e4000800017f */
[----:B---3--:R-:W-:Y:S05]  /*170d0*/  @!P0 NANOSLEEP.SYNCS 0x989680 ;  /* 0x009896800000895d */ /* 0x008fea0003900000 */
[----:B------:R-:W3:Y:S02]  /*170e0*/  @!P0 SYNCS.PHASECHK.TRANS64 P0, [R4+URZ+0x38820], R0 ;  /* 0x03882000040085a7 */ /* 0x000ee4000800007f */
[----:B---3--:R-:W-:Y:S05]  /*170f0*/  @!P0 BRA `(.L_x_305) ;  /* 0xfffffffc00f08947 */ /* 0x008fea000383ffff */
[----:B------:R-:W-:Y:S05]  /*17100*/  BRA `(.L_x_415) ;  /* 0xffffffc400b87947 */ /* 0x000fea000383ffff */
.L_x_306:
[----:B------:R-:W3:Y:S01]  /*17110*/  S2R R2, SR_TID.X ;  /* 0x0000000000027919 */ /* 0x000ee20000002100 */
[----:B------:R-:W-:Y:S01]  /*17120*/  BSSY B0, `(.L_x_416) ;  /* 0x000000a000007945 */ /* 0x000fe20003800000 */
[----:B------:R-:W-:Y:S01]  /*17130*/  MOV R12, RZ ;  /* 0x000000ff000c7202 */ /* 0x000fe20000000f00 */
[----:B------:R-:W-:Y:S02]  /*17140*/  IMAD.MOV.U32 R11, RZ, RZ, 0x1f ;  /* 0x0000001fff0b7424 */ /* 0x000fe400078e00ff */
[----:B------:R-:W-:Y:S01]  /*17150*/  IMAD.MOV.U32 R15, RZ, RZ, -0x1 ;  /* 0xffffffffff0f7424 */ /* 0x000fe200078e00ff */
[----:B---3--:R-:W-:-:S04]  /*17160*/  SHF.R.U32.HI R2, RZ, 0x5, R2 ;  /* 0x00000005ff027819 */ /* 0x008fc80000011602 */
[----:B------:R-:W-:-:S05]  /*17170*/  LOP3.LUT R2, R2, 0x3, RZ, 0xc0, !PT ;  /* 0x0000000302027812 */ /* 0x000fca00078ec0ff */
[----:B------:R-:W-:-:S07]  /*17180*/  IMAD.MOV.U32 R13, RZ, RZ, R2 ;  /* 0x000000ffff0d7224 */ /* 0x000fce00078e0002 */
[----:B012---:R-:W-:Y:S05]  /*17190*/  WARPSYNC.COLLECTIVE R15, `(.L_x_417) ;  /* 0x000000000f087348 */ /* 0x007fea0003c00000 */
[----:B------:R3:W4:Y:S02]  /*171a0*/  SHFL.IDX P6, R14, R13, R12, R11 ;  /* 0x0000000c0d0e7389 */ /* 0x00072400000c000b */
[----:B01234-:R-:W-:Y:S01]  /*171b0*/  ENDCOLLECTIVE ;  /* 0x000000000000791b */ /* 0x01ffe20003800000 */
.L_x_417:
[----:B------:R-:W-:Y:S05]  /*171c0*/  BSYNC B0 ;  /* 0x0000000000007941 */ /* 0x000fea0003800000 */
.L_x_416:
[----:B------:R-:W-:Y:S05]  /*171d0*/  BRA `(.L_x_418) ;  /* 0xffffffc400a07947 */ /* 0x000fea000383ffff */
.L_x_309:
[----:B------:R-:W-:Y:S01]  /*171e0*/  BSSY B1, `(.L_x_419) ;  /* 0x0000006000017945 */ /* 0x000fe20003800000 */
[----:B------:R-:W-:-:S07]  /*171f0*/  IMAD.MOV.U32 R15, RZ, RZ, -0x1 ;  /* 0xffffffffff0f7424 */ /* 0x000fce00078e00ff */
[----:B012---:R-:W-:Y:S05]  /*17200*/  WARPSYNC.COLLECTIVE R15, `(.L_x_420) ;  /* 0x000000000f0c7348 */ /* 0x007fea0003c00000 */
[----:B------:R-:W-:Y:S02]  /*17210*/  ELECT P6, UR62, PT ;  /* 0x00000000003e782f */ /* 0x000fe400038c0000 */
[----:B------:R-:W-:Y:S01]  /*17220*/  MOV R14, UR62 ;  /* 0x0000003e000e7c02 */ /* 0x000fe20008000f00 */
[----:B012---:R-:W-:Y:S10]  /*17230*/  ENDCOLLECTIVE ;  /* 0x000000000000791b */ /* 0x007ff40003800000 */
.L_x_420:
[----:B------:R-:W-:Y:S05]  /*17240*/  BSYNC B1 ;  /* 0x0000000000017941 */ /* 0x000fea0003800000 */
.L_x_419:
[----:B------:R-:W-:Y:S05]  /*17250*/  BRA `(.L_x_421) ;  /* 0xffffffc400987947 */ /* 0x000fea000383ffff */
.L_x_311:
[----:B0-----:R0:W3:Y:S02]  /*17260*/  SYNCS.PHASECHK.TRANS64.TRYWAIT P1, [R5+URZ+0x38840], R0 ;  /* 0x03884000050075a7 */ /* 0x0010e4000802017f */
[----:B---3--:R-:W-:Y:S05]  /*17270*/  @!P1 NANOSLEEP.SYNCS 0x989680 ;  /* 0x009896800000995d */ /* 0x008fea0003900000 */
[----:B------:R-:W3:Y:S02]  /*17280*/  @!P1 SYNCS.PHASECHK.TRANS64 P1, [R5+URZ+0x38840], R0 ;  /* 0x03884000050095a7 */ /* 0x000ee4000802007f */
[----:B---3--:R-:W-:Y:S05]  /*17290*/  @!P1 BRA `(.L_x_311) ;  /* 0xfffffffc00f09947 */ /* 0x008fea000383ffff */
[----:B------:R-:W-:Y:S05]  /*172a0*/  BRA `(.L_x_422) ;  /* 0xffffffc400c07947 */ /* 0x000fea000383ffff */
.L_x_313:
[----:B---3--:R3:W4:Y:S02]  /*172b0*/  SYNCS.PHASECHK.TRANS64.TRYWAIT P1, [R27+URZ+0x38840], R2 ;  /* 0x038840021b0075a7 */ /* 0x008724000802017f */
[----:B----4-:R-:W-:Y:S05]  /*172c0*/  @!P1 NANOSLEEP.SYNCS 0x989680 ;  /* 0x009896800000995d */ /* 0x010fea0003900000 */
[----:B------:R-:W4:Y:S02]  /*172d0*/  @!P1 SYNCS.PHASECHK.TRANS64 P1, [R27+URZ+0x38840], R2 ;  /* 0x038840021b0095a7 */ /* 0x000f24000802007f */
[----:B----4-:R-:W-:Y:S05]  /*172e0*/  @!P1 BRA `(.L_x_313) ;  /* 0xfffffffc00f09947 */ /* 0x010fea000383ffff */
[----:B------:R-:W-:Y:S05]  /*172f0*/  BRA `(.L_x_423) ;  /* 0xffffffc400cc7947 */ /* 0x000fea000383ffff */
.L_x_315:
[----:B----4-:R4:W0:Y:S02]  /*17300*/  SYNCS.PHASECHK.TRANS64.TRYWAIT P1, [R5+URZ+0x38860], R0 ;  /* 0x03886000050075a7 */ /* 0x010824000802017f */
[----:B0-----:R-:W-:Y:S05]  /*17310*/  @!P1 NANOSLEEP.SYNCS 0x989680 ;  /* 0x009896800000995d */ /* 0x001fea0003900000 */
[----:B------:R-:W0:Y:S02]  /*17320*/  @!P1 SYNCS.PHASECHK.TRANS64 P1, [R5+URZ+0x38860], R0 ;  /* 0x03886000050095a7 */ /* 0x000e24000802007f */
[----:B0-----:R-:W-:Y:S05]  /*17330*/  @!P1 BRA `(.L_x_315) ;  /* 0xfffffffc00f09947 */ /* 0x001fea000383ffff */
[----:B------:R-:W-:Y:S05]  /*17340*/  BRA `(.L_x_424) ;  /* 0xffffffc400c87947 */ /* 0x000fea000383ffff */
.L_x_425:
        /* <DEDUP_REMOVED lines=11> */
.L_x_15839:


//--------------------- .text._ZN7cutlass13device_kernelIN5flash11enable_sm90INS1_16FlashAttnFwdSm90INS1_25CollectiveMainloopFwdSm90ILi2EN4cute5tupleIJNS5_1CILi1EEES8_S8_EEENS6_IJNS7_ILi128EEENS7_ILi80EEENS7_ILi256EEEEEELi256ENS_6half_tEfNS_4arch4Sm90ELb0ELb0ELb1ELb1ELb1ELb1ELb0ELb1ELb1ELb1ELb0ELb0EEENS1_21CollectiveEpilogueFwdINS6_IJSA_SC_SB_EEES9_SE_SG_Li256ELb1ELb1ELb0ELb0EEENS1_36VarlenDynamicPersistentTileSchedulerILi128ELi80ELi256ELi128ELb0ELb1ELb1ELb0ELb1ELb1EEEEEEEEEvNT_6ParamsE --------------------------
	.section	.text._ZN7cutlass13device_kernelIN5flash11enable_sm90INS1_16FlashAttnFwdSm90INS1_25CollectiveMainloopFwdSm90ILi2EN4cute5tupleIJNS5_1CILi1EEES8_S8_EEENS6_IJNS7_ILi128EEENS7_ILi80EEENS7_ILi256EEEEEELi256ENS_6half_tEfNS_4arch4Sm90ELb0ELb0ELb1ELb1ELb1ELb1ELb0ELb1ELb1ELb1ELb0ELb0EEENS1_21CollectiveEpilogueFwdINS6_IJSA_SC_SB_EEES9_SE_SG_Li256ELb1ELb1ELb0ELb0EEENS1_36VarlenDynamicPersistentTileSchedulerILi128ELi80ELi256ELi128ELb0ELb1ELb1ELb0ELb1ELb1EEEEEEEEEvNT_6ParamsE,"ax",@progbits
	.align	128
.text._ZN7cutlass13device_kernelIN5flash11enable_sm90INS1_16FlashAttnFwdSm90INS1_25CollectiveMainloopFwdSm90ILi2EN4cute5tupleIJNS5_1CILi1EEES8_S8_EEENS6_IJNS7_ILi128EEENS7_ILi80EEENS7_ILi256EEEEEELi256ENS_6half_tEfNS_4arch4Sm90ELb0ELb0ELb1ELb1ELb1ELb1ELb0ELb1ELb1ELb1ELb0ELb0EEENS1_21CollectiveEpilogueFwdINS6_IJSA_SC_SB_EEES9_SE_SG_Li256ELb1ELb1ELb0ELb0EEENS1_36VarlenDynamicPersistentTileSchedulerILi128ELi80ELi256ELi128ELb0ELb1ELb1ELb0ELb1ELb1EEEEEEEEEvNT_6ParamsE:
        .type           _ZN7cutlass13device_kernelIN5flash11enable_sm90INS1_16FlashAttnFwdSm90INS1_25CollectiveMainloopFwdSm90ILi2EN4cute5tupleIJNS5_1CILi1EEES8_S8_EEENS6_IJNS7_ILi128EEENS7_ILi80EEENS7_ILi256EEEEEELi256ENS_6half_tEfNS_4arch4Sm90ELb0ELb0ELb1ELb1ELb1ELb1ELb0ELb1ELb1ELb1ELb0ELb0EEENS1_21CollectiveEpilogueFwdINS6_IJSA_SC_SB_EEES9_SE_SG_Li256ELb1ELb1ELb0ELb0EEENS1_36VarlenDynamicPersistentTileSchedulerILi128ELi80ELi256ELi128ELb0ELb1ELb1ELb0ELb1ELb1EEEEEEEEEvNT_6ParamsE,@function
        .size           _ZN7cutlass13device_kernelIN5flash11enable_sm90INS1_16FlashAttnFwdSm90INS1_25CollectiveMainloopFwdSm90ILi2EN4cute5tupleIJNS5_1CILi1EEES8_S8_EEENS6_IJNS7_ILi128EEENS7_ILi80EEENS7_ILi256EEEEEELi256ENS_6half_tEfNS_4arch4Sm90ELb0ELb0ELb1ELb1ELb1ELb1ELb0ELb1ELb1ELb1ELb0ELb0EEENS1_21CollectiveEpilogueFwdINS6_IJSA_SC_SB_EEES9_SE_SG_Li256ELb1ELb1ELb0ELb0EEENS1_36VarlenDynamicPersistentTileSchedulerILi128ELi80ELi256ELi128ELb0ELb1ELb1ELb0ELb1ELb1EEEEEEEEEvNT_6ParamsE,(.L_x_15840 - _ZN7cutlass13device_kernelIN5flash11enable_sm90INS1_16FlashAttnFwdSm90INS1_25CollectiveMainloopFwdSm90ILi2EN4cute5tupleIJNS5_1CILi1EEES8_S8_EEENS6_IJNS7_ILi128EEENS7_ILi80EEENS7_ILi256EEEEEELi256ENS_6half_tEfNS_4arch4Sm90ELb0ELb0ELb1ELb1ELb1ELb1ELb0ELb1ELb1ELb1ELb0ELb0EEENS1_21CollectiveEpilogueFwdINS6_IJSA_SC_SB_EEES9_SE_SG_Li256ELb1ELb1ELb0ELb0EEENS1_36VarlenDynamicPersistentTileSchedulerILi128ELi80ELi256ELi128ELb0ELb1ELb1ELb0ELb1ELb1EEEEEEEEEvNT_6ParamsE)
        .other          _ZN7cutlass13device_kernelIN5flash11enable_sm90INS1_16FlashAttnFwdSm90INS1_25CollectiveMainloopFwdSm90ILi2EN4cute5tupleIJNS5_1CILi1EEES8_S8_EEENS6_IJNS7_ILi128EEENS7_ILi80EEENS7_ILi256EEEEEELi256ENS_6half_tEfNS_4arch4Sm90ELb0ELb0ELb1ELb1ELb1ELb1ELb0ELb1ELb1ELb1ELb0ELb0EEENS1_21CollectiveEpilogueFwdINS6_IJSA_SC_SB_EEES9_SE_SG_Li256ELb1ELb1ELb0ELb0EEENS1_36VarlenDynamicPersistentTileSchedulerILi128ELi80ELi256ELi128ELb0ELb1ELb1ELb0ELb1ELb1EEEEEEEEEvNT_6ParamsE,@"STO_CUDA_ENTRY STV_DEFAULT"
_ZN7cutlass13device_kernelIN5flash11enable_sm90INS1_16FlashAttnFwdSm90INS1_25CollectiveMainloopFwdSm90ILi2EN4cute5tupleIJNS5_1CILi1EEES8_S8_EEENS6_IJNS7_ILi128EEENS7_ILi80EEENS7_ILi256EEEEEELi256ENS_6half_tEfNS_4arch4Sm90ELb0ELb0ELb1ELb1ELb1ELb1ELb0ELb1ELb1ELb1ELb0ELb0EEENS1_21CollectiveEpilogueFwdINS6_IJSA_SC_SB_EEES9_SE_SG_Li256ELb1ELb1ELb0ELb0EEENS1_36VarlenDynamicPersistentTileSchedulerILi128ELi80ELi256ELi128ELb0ELb1ELb1ELb0ELb1ELb1EEEEEEEEEvNT_6ParamsE:
[----:B------:R-:W0:Y:S02]  /*0000*/  LDC R1, c[0x0][0x28] ;  /* 0x00000a00ff017b82 */ /* 0x000e240000000800 */
[----:B0-----:R-:W-:Y:S01]  /*0010*/  VIADD R1, R1, 0xffffff80 ;  /* 0xffffff8001017836 */ /* 0x001fe20000000000 */
[----:B------:R-:W0:Y:S01]  /*0020*/  S2R R0, SR_TID.X ;  /* 0x0000000000007919 */ /* 0x000e220000002100 */
[----:B------:R-:W-:Y:S01]  /*0030*/  ELECT P0, URZ, PT ;  /* 0x00000000003f782f */ /* 0x000fe20003800000 */
[----:B------:R-:W-:Y:S01]  /*0040*/  BSSY B0, `(.L_x_426) ;  /* 0x000000e000007945 */ /* 0x000fe20003800000 */
[----:B0-----:R-:W-:-:S05]  /*0050*/  SHF.R.U32.HI R2, RZ, 0x5, R0 ;  /* 0x00000005ff027819 */ /* 0x001fca0000011600 */
[----:B------:R-:W0:Y:S02]  /*0060*/  SHFL.IDX PT, R3, R2, RZ, 0x1f ;  /* 0x00001fff02037589 */ /* 0x000e2400000e0000 */
[----:B0-----:R-:W-:Y:S02]  /*0070*/  ISETP.EQ.AND P0, PT, R3, RZ, P0 ;  /* 0x000000ff0300720c */ /* 0x001fe40000702270 */
[----:B------:R-:W-:-:S11]  /*0080*/  SHF.R.U32.HI R3, RZ, 0x7, R0 ;  /* 0x00000007ff037819 */ /* 0x000fd60000011600 */
[----:B------:R-:W-:Y:S05]  /*0090*/  @!P0 BRA `(.L_x_427) ;  /* 0x0000000000208947 */ /* 0x000fea0003800000 */
[----:B------:R-:W-:Y:S02]  /*00a0*/  ULDC.64 UR4, c[0x0][0x198] ;  /* 0x0000660000047ab9 */ /* 0x000fe40000000a00 */
[----:B------:R-:W-:Y:S02]  /*00b0*/  UIADD3 UR6, UP0, UR4, 0x570, URZ ;  /* 0x0000057004067890 */ /* 0x000fe4000ff1e03f */
[----:B------:R-:W-:Y:S02]  /*00c0*/  UIADD3 UR4, UP1, UR4, 0x670, URZ ;  /* 0x0000067004047890 */ /* 0x000fe4000ff3e03f */
[----:B------:R-:W-:Y:S02]  /*00d0*/  UIADD3.X UR7, URZ, UR5, URZ, UP0, !UPT ;  /* 0x000000053f077290 */ /* 0x000fe400087fe43f */
[----:B------:R-:W-:-:S07]  /*00e0*/  UIADD3.X UR5, URZ, UR5, URZ, UP1, !UPT ;  /* 0x000000053f057290 */ /* 0x000fce0008ffe43f */
[----:B------:R0:W-:Y:S02]  /*00f0*/  UTMACCTL.PF [UR6] ;  /* 0x00000000060079b9 */ /* 0x0001e40008040000 */
[----:B------:R0:W-:Y:S02]  /*0100*/  UTMACCTL.PF [UR4] ;  /* 0x00000000040079b9 */ /* 0x0001e40008040000 */
[----:B0-----:R-:W-:Y:S01]  /*0110*/  NOP ;  /* 0x0000000000007918 */ /* 0x001fe20000000000 */
.L_x_427:
[----:B------:R-:W-:Y:S05]  /*0120*/  BSYNC B0 ;  /* 0x0000000000007941 */ /* 0x000fea0003800000 */
.L_x_426:
[----:B------:R-:W-:Y:S01]  /*0130*/  VOTEU.ANY UP0, P0 ;  /* 0x00000000003f7886 */ /* 0x000fe20000000100 */
[----:B------:R-:W0:Y:S01]  /*0140*/  SHFL.IDX PT, R3, R3, RZ, 0x1f ;  /* 0x00001fff03037589 */ /* 0x000e2200000e0000 */
[----:B------:R-:W-:Y:S01]  /*0150*/  UMOV UR4, 0x80 ;  /* 0x0000008000047882 */ /* 0x000fe20000000000 */
[----:B------:R-:W-:Y:S01]  /*0160*/  UMOV UR7, 0x100 ;  /* 0x0000010000077882 */ /* 0x000fe20000000000 */
[----:B------:R-:W-:Y:S01]  /*0170*/  VOTEU.ANY UP1, P0 ;  /* 0x00000000003f7886 */ /* 0x000fe20000020100 */
[----:B------:R-:W1:Y:S01]  /*0180*/  @UP0 S2UR UR8, SR_CgaCtaId ;  /* 0x00000000000809c3 */ /* 0x000e620000008800 */
[----:B------:R-:W2:Y:S01]  /*0190*/  SHFL.IDX PT, R4, R2, RZ, 0x1f ;  /* 0x00001fff02047589 */ /* 0x000ea200000e0000 */
[----:B------:R-:W-:Y:S01]  /*01a0*/  @UP0 UMOV UR6, 0x400 ;  /* 0x0000040000060882 */ /* 0x000fe20000000000 */
[----:B------:R-:W-:-:S04]  /*01b0*/  @UP0 UIADD3 UR4, -UR4, 0x100000, URZ ;  /* 0x0010000004040890 */ /* 0x000fc8000fffe13f */
[----:B------:R-:W-:Y:S02]  /*01c0*/  @UP0 USHF.L.U32 UR5, UR4, 0xb, URZ ;  /* 0x0000000b04050899 */ /* 0x000fe4000800063f */
[----:B------:R-:W-:Y:S01]  /*01d0*/  @UP0 USHF.L.U32 UR4, UR4, 0x1, URZ ;  /* 0x0000000104040899 */ /* 0x000fe2000800063f */
[----:B------:R-:W-:Y:S01]  /*01e0*/  VOTEU.ANY UP2, P0 ;  /* 0x00000000003f7886 */ /* 0x000fe20000040100 */
[----:B0-----:R-:W-:Y:S01]  /*01f0*/  R2UR UR9, R3 ;  /* 0x00000000030972ca */ /* 0x001fe200000e0000 */
[----:B-1----:R-:W-:Y:S01]  /*0200*/  @UP0 ULEA UR8, UR8, UR6, 0x18 ;  /* 0x0000000608080291 */ /* 0x002fe2000f8ec03f */
[----:B--2---:R-:W-:Y:S01]  /*0210*/  ISETP.NE.AND P1, PT, R4, RZ, PT ;  /* 0x000000ff0400720c */ /* 0x004fe20003f25270 */
[----:B------:R-:W-:-:S04]  /*0220*/  @UP0 UIADD3 UR6, -UR7, 0x100000, URZ ;  /* 0x0010000007060890 */ /* 0x000fc8000fffe13f */
[----:B------:R-:W-:Y:S02]  /*0230*/  @UP0 USHF.L.U32 UR7, UR6, 0xb, URZ ;  /* 0x0000000b06070899 */ /* 0x000fe4000800063f */
[----:B------:R-:W-:-:S04]  /*0240*/  @UP0 USHF.L.U32 UR6, UR6, 0x1, URZ ;  /* 0x0000000106060899 */ /* 0x000fc8000800063f */
[----:B------:R-:W-:Y:S01]  /*0250*/  UISETP.NE.AND UP0, UPT, UR9, URZ, UPT ;  /* 0x0000003f0900728c */ /* 0x000fe2000bf05270 */
[----:B------:R-:W0:Y:S02]  /*0260*/  FENCE.VIEW.ASYNC.S ;  /* 0x00000000000073c6 */ /* 0x000e240000000000 */
[----:B0-----:R0:W1:Y:S05]  /*0270*/  @UP1 SYNCS.EXCH.64 URZ, [UR8+0x38800], UR4 ;  /* 0x03880004083f15b2 */ /* 0x00106a0008000100 */
[----:B------:R0:W2:Y:S01]  /*0280*/  @UP2 SYNCS.EXCH.64 URZ, [UR8+0x38820], UR6 ;  /* 0x03882006083f25b2 */ /* 0x0000a20008000100 */
        /* <DEDUP_REMOVED lines=14> */
[----:B0-----:R3:W4:Y:S08]  /*0370*/  SYNCS.EXCH.64 URZ, [UR8+0x38830], UR4 ;  /* 0x03883004083f75b2 */ /* 0x0017300008000100 */
[----:B------:R3:W0:Y:S01]  /*0380*/  SYNCS.EXCH.64 URZ, [UR8+0x38840], UR6 ;  /* 0x03884006083f75b2 */ /* 0x0006220008000100 */
[----:B------:R3:W0:Y:S01]  /*0390*/  SYNCS.EXCH.64 URZ, [UR8+0x38838], UR4 ;  /* 0x03883804083f75b2 */ /* 0x0006220008000100 */
[----:B------:R3:W0:Y:S02]  /*03a0*/  SYNCS.EXCH.64 URZ, [UR8+0x38848], UR6 ;  /* 0x03884806083f75b2 */ /* 0x0006240008000100 */
[----:B---3--:R-:W-:Y:S01]  /*03b0*/  NOP ;  /* 0x0000000000007918 */ /* 0x008fe20000000000 */
.L_x_428:
[----:B------:R-:W3:Y:S01]  /*03c0*/  SHFL.IDX PT, R3, R2, RZ, 0x1f ;  /* 0x00001fff02037589 */ /* 0x000ee200000e0000 */
[----:B------:R-:W-:Y:S01]  /*03d0*/  NOP ;  /* 0x0000000000007918 */ /* 0x000fe20000000000 */
[----:B---3--:R-:W-:-:S13]  /*03e0*/  ISETP.NE.AND P0, PT, R3, RZ, PT ;  /* 0x000000ff0300720c */ /* 0x008fda0003f05270 */
        /* <DEDUP_REMOVED lines=17> */
[----:B------:R3:W0:Y:S02]  /*0500*/  SYNCS.EXCH.64 URZ, [UR8+0x38868], UR6 ;  /* 0x03886806083f75b2 */ /* 0x0006240008000100 */
[----:B---3--:R-:W-:Y:S01]  /*0510*/  NOP ;  /* 0x0000000000007918 */ /* 0x008fe20000000000 */
.L_x_429:
[----:B------:R-:W3:Y:S01]  /*0520*/  SHFL.IDX PT, R3, R2, RZ, 0x1f ;  /* 0x00001fff02037589 */ /* 0x000ee200000e0000 */
[----:B------:R-:W-:Y:S01]  /*0530*/  NOP ;  /* 0x0000000000007918 */ /* 0x000fe20000000000 */
[----:B---3--:R-:W-:-:S13]  /*0540*/  ISETP.NE.AND P0, PT, R3, RZ, PT ;  /* 0x000000ff0300720c */ /* 0x008fda0003f05270 */
        /* <DEDUP_REMOVED lines=13> */
[----:B------:R3:W0:Y:S02]  /*0620*/  SYNCS.EXCH.64 URZ, [UR6+0x38888], UR4 ;  /* 0x03888804063f75b2 */ /* 0x0006240008000100 */
[----:B---3--:R-:W-:Y:S01]  /*0630*/  NOP ;  /* 0x0000000000007918 */ /* 0x008fe20000000000 */
.L_x_430:
        /* <DEDUP_REMOVED lines=22> */
.L_x_431:
        /* <DEDUP_REMOVED lines=22> */
.L_x_432:
[----:B------:R-:W-:Y:S01]  /*0900*/  PLOP3.LUT P0, PT, PT, PT, UP0, 0x80, 0x0 ;  /* 0x000000000000781c */ /* 0x000fe20003f0f008 */
[----:B------:R-:W-:Y:S01]  /*0910*/  UMOV UR60, 0x1 ;  /* 0x00000001003c7882 */ /* 0x000fe20000000000 */
[----:B------:R-:W-:Y:S01]  /*0920*/  NOP ;  /* 0x0000000000007918 */ /* 0x000fe20000000000 */
[----:B------:R-:W-:Y:S01]  /*0930*/  USEL UR60, UR60, 0x2, !UP0 ;  /* 0x000000023c3c7887 */ /* 0x000fe2000c000000 */
[----:B------:R-:W-:Y:S01]  /*0940*/  BSSY B9, `(.L_x_433) ;  /* 0x00026f8000097945 */ /* 0x000fe20003800000 */
[----:B012-4-:R-:W-:Y:S08]  /*0950*/  BAR.SYNC.DEFER_BLOCKING 0x0 ;  /* 0x0000000000007b1d */ /* 0x017ff00000010000 */
[----:B------:R-:W-:Y:S05]  /*0960*/  @!P0 BRA `(.L_x_434) ;  /* 0x000001fc00848947 */ /* 0x000fea0003800000 */
.L_x_435:
[----:B------:R-:W-:-:S08]  /*0970*/  NOP ;  /* 0x0000000000007918 */ /* 0x000fd00000000000 */
[----:B------:R-:W0:Y:S02]  /*0980*/  USETMAXREG.TRY_ALLOC.CTAPOOL UP0, 0xe8 ;  /* 0x000000e8000079c8 */ /* 0x000e240008000600 */
[----:B0-----:R-:W-:-:S13]  /*0990*/  PLOP3.LUT P0, PT, PT, PT, UP0, 0x80, 0x0 ;  /* 0x000000000000781c */ /* 0x001fda0003f0f008 */
[----:B------:R-:W-:Y:S05]  /*09a0*/  @!P0 BRA `(.L_x_435) ;  /* 0xfffffffc00f08947 */ /* 0x000fea000383ffff */
[----:B------:R-:W0:Y:S08]  /*09b0*/  S2UR UR4, SR_CgaCtaId ;  /* 0x00000000000479c3 */ /* 0x000e300000008800 */
[----:B------:R-:W-:Y:S06]  /*09c0*/  BAR.ARV 0x8, 0x180 ;  /* 0x0206000000007b1d */ /* 0x000fec0000002000 */
[----:B------:R-:W-:-:S02]  /*09d0*/  MOV R22, 0x400 ;  /* 0x0000040000167802 */ /* 0x000fc40000000f00 */
[----:B------:R-:W-:Y:S01]  /*09e0*/  BAR.SYNC.DEFER_BLOCKING 0x5, 0x180 ;  /* 0x0146000000007b1d */ /* 0x000fe20000010000 */
[----:B0-----:R-:W-:-:S05]  /*09f0*/  IMAD.U32 R2, RZ, RZ, UR4 ;  /* 0x00000004ff027e24 */ /* 0x001fca000f8e00ff */
[----:B------:R-:W-:Y:S01]  /*0a00*/  ULDC UR4, c[0x0][0xc3c] ;  /* 0x00030f0000047ab9 */ /* 0x000fe20000000800 */
[----:B------:R-:W-:Y:S01]  /*0a10*/  LEA R22, R2, R22, 0x18 ;  /* 0x0000001602167211 */ /* 0x000fe200078ec0ff */
[----:B------:R-:W-:Y:S04]  /*0a20*/  STL [R1+0x58], R2 ;  /* 0x0000580201007387 */ /* 0x000fe80000100800 */
[----:B------:R-:W0:Y:S01]  /*0a30*/  LDS.128 R28, [R22+0x388d0] ;  /* 0x0388d000161c7984 */ /* 0x000e220000000c00 */
[----:B------:R-:W-:Y:S06]  /*0a40*/  BAR.ARV 0x4, 0x180 ;  /* 0x0106000000007b1d */ /* 0x000fec0000002000 */
[----:B0-----:R-:W-:-:S13]  /*0a50*/  ISETP.GE.AND P0, PT, R31, UR4, PT ;  /* 0x000000041f007c0c */ /* 0x001fda000bf06270 */
[----:B------:R-:W-:Y:S05]  /*0a60*/  @P0 BRA `(.L_x_436) ;  /* 0x0000026c00940947 */ /* 0x000fea0003800000 */
[----:B------:R-:W-:Y:S01]  /*0a70*/  IADD3 R0, R0, -0x80, RZ ;  /* 0xffffff8000007810 */ /* 0x000fe20007ffe0ff */
[----:B------:R-:W-:Y:S01]  /*0a80*/  ULOP3.LUT UR5, UR60, 0x1, URZ, 0xfc, !UPT ;  /* 0x000000013c057892 */ /* 0x000fe2000f8efc3f */
[----:B------:R-:W-:Y:S01]  /*0a90*/  R2UR UR4, R22 ;  /* 0x00000000160472ca */ /* 0x000fe200000e0000 */
[----:B------:R-:W-:Y:S01]  /*0aa0*/  IMAD.MOV.U32 R212, RZ, RZ, RZ ;  /* 0x000000ffffd47224 */ /* 0x000fe200078e00ff */
[----:B------:R-:W-:Y:S01]  /*0ab0*/  SHF.R.S32.HI R3, RZ, 0x1f, R0 ;  /* 0x0000001fff037819 */ /* 0x000fe20000011400 */
[----:B------:R-:W-:Y:S01]  /*0ac0*/  IMAD.MOV.U32 R229, RZ, RZ, RZ ;  /* 0x000000ffffe57224 */ /* 0x000fe200078e00ff */
[----:B------:R-:W-:Y:S01]  /*0ad0*/  MOV R223, RZ ;  /* 0x000000ff00df7202 */ /* 0x000fe20000000f00 */
[----:B------:R-:W-:Y:S01]  /*0ae0*/  IMAD.MOV.U32 R225, RZ, RZ, RZ ;  /* 0x000000ffffe17224 */ /* 0x000fe200078e00ff */
[CC--:B------:R-:W-:Y:S02]  /*0af0*/  LEA.HI R2, R3.reuse, R0.reuse, RZ, 0x4 ;  /* 0x0000000003027211 */ /* 0x0c0fe400078f20ff */
[----:B------:R-:W-:-:S02]  /*0b00*/  LEA.HI R4, R3, R0, RZ, 0x5 ;  /* 0x0000000003047211 */ /* 0x000fc400078f28ff */
[----:B------:R-:W-:Y:S02]  /*0b10*/  SHF.R.S32.HI R7, RZ, 0x4, R2 ;  /* 0x00000004ff077819 */ /* 0x000fe40000011402 */
[----:B------:R-:W-:Y:S01]  /*0b20*/  LOP3.LUT R5, R2, 0x3fffff0, RZ, 0xc0, !PT ;  /* 0x03fffff002057812 */ /* 0x000fe200078ec0ff */
[----:B------:R-:W-:Y:S01]  /*0b30*/  IMAD.SHL.U32 R4, R4, 0x20, RZ ;  /* 0x0000002004047824 */ /* 0x000fe200078e00ff */
[----:B------:R-:W-:Y:S01]  /*0b40*/  LEA.HI R2, R2, R7, RZ, 0x1 ;  /* 0x0000000702027211 */ /* 0x000fe200078f08ff */
[----:B------:R-:W-:Y:S01]  /*0b50*/  UIADD3 UR4, UR4, 0x14400, URZ ;  /* 0x0001440004047890 */ /* 0x000fe2000fffe03f */
[----:B------:R-:W-:Y:S01]  /*0b60*/  LEA.HI R219, R3, R0, RZ, 0x3 ;  /* 0x0000000003db7211 */ /* 0x000fe200078f18ff */
[----:B------:R-:W-:Y:S01]  /*0b70*/  IMAD.IADD R5, R0, 0x1, -R5 ;  /* 0x0000000100057824 */ /* 0x000fe200078e0a05 */
[----:B------:R-:W-:Y:S02]  /*0b80*/  LOP3.LUT R2, R2, 0x1ffffffe, RZ, 0xc0, !PT ;  /* 0x1ffffffe02027812 */ /* 0x000fe400078ec0ff */
[----:B------:R-:W-:-:S02]  /*0b90*/  LOP3.LUT R4, R4, 0xfffffc00, RZ, 0xc0, !PT ;  /* 0xfffffc0004047812 */ /* 0x000fc400078ec0ff */
[----:B------:R-:W-:Y:S01]  /*0ba0*/  LOP3.LUT R9, R219, 0xfffffff8, RZ, 0xc0, !PT ;  /* 0xfffffff8db097812 */ /* 0x000fe200078ec0ff */
[----:B------:R-:W-:Y:S01]  /*0bb0*/  IMAD.IADD R2, R7, 0x1, -R2 ;  /* 0x0000000107027824 */ /* 0x000fe200078e0a02 */
[----:B------:R-:W-:Y:S02]  /*0bc0*/  LEA R5, R5, R4, 0x6 ;  /* 0x0000000405057211 */ /* 0x000fe400078e30ff */
[----:B------:R-:W-:Y:S01]  /*0bd0*/  LEA.HI R3, R3, R0, RZ, 0x6 ;  /* 0x0000000003037211 */ /* 0x000fe200078f30ff */
[----:B------:R-:W-:Y:S01]  /*0be0*/  IMAD.IADD R8, R0, 0x1, -R9 ;  /* 0x0000000100087824 */ /* 0x000fe200078e0a09 */
[----:B------:R-:W-:Y:S01]  /*0bf0*/  LEA R0, R2, R5, 0x3 ;  /* 0x0000000502007211 */ /* 0x000fe200078e18ff */
[----:B------:R-:W-:Y:S01]  /*0c00*/  IMAD.U32 R2, RZ, RZ, UR4 ;  /* 0x00000004ff027e24 */ /* 0x000fe2000f8e00ff */
[----:B------:R-:W-:Y:S01]  /*0c10*/  SHF.R.S32.HI R219, RZ, 0x3, R219 ;  /* 0x00000003ffdb7819 */ /* 0x000fe200000114db */
[C---:B------:R-:W-:Y:S01]  /*0c20*/  IMAD.SHL.U32 R16, R8.reuse, 0x8, RZ ;  /* 0x0000000808107824 */ /* 0x040fe200078e00ff */
[----:B------:R-:W-:Y:S01]  /*0c30*/  SHF.L.U32 R214, R8, 0x2, RZ ;  /* 0x0000000208d67819 */ /* 0x000fe200000006ff */
[----:B------:R0:W-:Y:S01]  /*0c40*/  STL [R1+0x78], R0 ;  /* 0x0000780001007387 */ /* 0x0001e20000100800 */
[----:B------:R-:W-:Y:S01]  /*0c50*/  SHF.L.U32 R3, R3, 0x3, RZ ;  /* 0x0000000303037819 */ /* 0x000fe200000006ff */
[C---:B------:R-:W-:Y:S01]  /*0c60*/  VIADD R6, R219.reuse, 0x40 ;  /* 0x00000040db067836 */ /* 0x040fe20000000000 */
[----:B------:R-:W-:Y:S01]  /*0c70*/  IADD3 R220, R214, 0x40, RZ ;  /* 0x00000040d6dc7810 */ /* 0x000fe20007ffe0ff */
[----:B------:R-:W-:Y:S01]  /*0c80*/  STL [R1+0x64], R8 ;  /* 0x0000640801007387 */ /* 0x000fe20000100800 */
[----:B------:R-:W-:Y:S01]  /*0c90*/  SHF.L.U32 R224, R219, 0x6, RZ ;  /* 0x00000006dbe07819 */ /* 0x000fe200000006ff */
[----:B------:R-:W-:Y:S01]  /*0ca0*/  VIADD R18, R16, 0x80 ;  /* 0x0000008010127836 */ /* 0x000fe20000000000 */
[----:B------:R-:W-:Y:S01]  /*0cb0*/  LOP3.LUT R228, R3, 0xfffffe00, RZ, 0xc0, !PT ;  /* 0xfffffe0003e47812 */ /* 0x000fe200078ec0ff */
[----:B------:R-:W-:Y:S01]  /*0cc0*/  IMAD.IADD R213, R214, 0x1, R220 ;  /* 0x00000001d6d57824 */ /* 0x000fe200078e02dc */
[----:B------:R-:W-:Y:S01]  /*0cd0*/  LOP3.LUT R224, R224, 0x1c0, RZ, 0xc0, !PT ;  /* 0x000001c0e0e07812 */ /* 0x000fe200078ec0ff */
[----:B0-----:R-:W-:Y:S01]  /*0ce0*/  IMAD.U32 R0, RZ, RZ, UR5 ;  /* 0x00000005ff007e24 */ /* 0x001fe2000f8e00ff */
[----:B------:R-:W-:Y:S01]  /*0cf0*/  SHF.R.S32.HI R3, RZ, 0x1f, R6 ;  /* 0x0000001fff037819 */ /* 0x000fe20000011406 */
[----:B------:R-:W-:Y:S01]  /*0d00*/  VIADD R0, R219, 0x20 ;  /* 0x00000020db007836 */ /* 0x000fe20000000000 */
[----:B------:R-:W-:Y:S01]  /*0d10*/  STL [R1+0x70], RZ ;  /* 0x000070ff01007387 */ /* 0x000fe20000100800 */
[----:B------:R-:W-:Y:S01]  /*0d20*/  VIADD R19, R16, 0xc0 ;  /* 0x000000c010137836 */ /* 0x000fe20000000000 */
[----:B------:R-:W-:Y:S01]  /*0d30*/  LEA.HI R3, R3, R6, RZ, 0x3 ;  /* 0x0000000603037211 */ /* 0x000fe200078f18ff */
[----:B------:R-:W-:Y:S01]  /*0d40*/  VIADD R221, R214, 0x20 ;  /* 0x00000020d6dd7836 */ /* 0x000fe20000000000 */
[----:B------:R-:W-:Y:S01]  /*0d50*/  SHF.R.S32.HI R5, RZ, 0x1f, R0 ;  /* 0x0000001fff057819 */ /* 0x000fe20000011400 */
[----:B------:R0:W-:Y:S01]  /*0d60*/  STL [R1+0x6c], R2 ;  /* 0x00006c0201007387 */ /* 0x0001e20000100800 */
[----:B------:R-:W-:Y:S01]  /*0d70*/  SHF.R.S32.HI R17, RZ, 0x1f, R16 ;  /* 0x0000001fff117819 */ /* 0x000fe20000011410 */
[----:B------:R-:W-:Y:S01]  /*0d80*/  IMAD.SHL.U32 R3, R3, 0x40, RZ ;  /* 0x0000004003037824 */ /* 0x000fe200078e00ff */
[----:B------:R-:W-:Y:S01]  /*0d90*/  LEA.HI R5, R5, R0, RZ, 0x3 ;  /* 0x0000000005057211 */ /* 0x000fe200078f18ff */
[----:B------:R-:W-:Y:S01]  /*0da0*/  IMAD.SHL.U32 R0, R0, 0x40, RZ ;  /* 0x0000004000007824 */ /* 0x000fe200078e00ff */
[----:B------:R-:W-:-:S02]  /*0db0*/  IADD3 R222, R214, 0x60, RZ ;  /* 0x00000060d6de7810 */ /* 0x000fc40007ffe0ff */
[----:B------:R-:W-:Y:S02]  /*0dc0*/  SHF.L.U32 R5, R5, 0x6, RZ ;  /* 0x0000000605057819 */ /* 0x000fe400000006ff */
[----:B------:R-:W-:Y:S01]  /*0dd0*/  LOP3.LUT R4, R0, 0x1c0, RZ, 0xc0, !PT ;  /* 0x000001c000047812 */ /* 0x000fe200078ec0ff */
[----:B0-----:R-:W-:Y:S01]  /*0de0*/  IMAD.SHL.U32 R2, R6, 0x40, RZ ;  /* 0x0000004006027824 */ /* 0x001fe200078e00ff */
[----:B------:R-:W-:Y:S02]  /*0df0*/  SHF.R.U32.HI R0, RZ, 0x3, R224 ;  /* 0x00000003ff007819 */ /* 0x000fe400000116e0 */
[----:B------:R-:W-:Y:S02]  /*0e00*/  SHF.R.S32.HI R0, RZ, 0x1f, R213 ;  /* 0x0000001fff007819 */ /* 0x000fe400000114d5 */
[----:B------:R-:W-:Y:S02]  /*0e10*/  LOP3.LUT R2, R2, 0x1c0, RZ, 0xc0, !PT ;  /* 0x000001c002027812 */ /* 0x000fe400078ec0ff */
[----:B------:R-:W-:-:S02]  /*0e20*/  LEA.HI R0, R0, R213, RZ, 0x3 ;  /* 0x000000d500007211 */ /* 0x000fc400078f18ff */
[----:B------:R-:W-:Y:S02]  /*0e30*/  SHF.R.U32.HI R6, RZ, 0x3, R4 ;  /* 0x00000003ff067819 */ /* 0x000fe40000011604 */
[----:B------:R-:W-:Y:S02]  /*0e40*/  SHF.R.U32.HI R4, RZ, 0x3, R2 ;  /* 0x00000003ff047819 */ /* 0x000fe40000011602 */
[----:B------:R-:W-:Y:S02]  /*0e50*/  LOP3.LUT R23, R0, 0xfffffff8, RZ, 0xc0, !PT ;  /* 0xfffffff800177812 */ /* 0x000fe400078ec0ff */
[----:B------:R-:W-:Y:S02]  /*0e60*/  LOP3.LUT R2, R5, 0xfffffe00, RZ, 0xc0, !PT ;  /* 0xfffffe0005027812 */ /* 0x000fe400078ec0ff */
[----:B------:R-:W-:Y:S02]  /*0e70*/  LOP3.LUT R0, R3, 0xfffffe00, RZ, 0xc0, !PT ;  /* 0xfffffe0003007812 */ /* 0x000fe400078ec0ff */
[----:B------:R-:W-:Y:S01]  /*0e80*/  SHF.R.S32.HI R218, RZ, 0x1f, R18 ;  /* 0x0000001fffda7819 */ /* 0x000fe20000011412 */
[----:B------:R0:W-:Y:S01]  /*0e90*/  STL [R1+0x54], R2 ;  /* 0x0000540201007387 */ /* 0x0001e20000100800 */
[----:B------:R-:W-:-:S02]  /*0ea0*/  SHF.R.S32.HI R217, RZ, 0x1f, R19 ;  /* 0x0000001fffd97819 */ /* 0x000fc40000011413 */
[----:B------:R-:W-:Y:S01]  /*0eb0*/  SHF.R.S32.HI R216, RZ, 0x1f, R23 ;  /* 0x0000001fffd87819 */ /* 0x000fe20000011417 */
[----:B------:R0:W-:Y:S06]  /*0ec0*/  STL [R1+0x50], R0 ;  /* 0x0000500001007387 */ /* 0x0001ec0000100800 */
.L_x_674:
[----:B012-4-:R-:W0:Y:S01]  /*0ed0*/  LDC.64 R2, c[0x0][0xc88] ;  /* 0x00032200ff027b82 */ /* 0x017e220000000a00 */
[----:B------:R-:W-:Y:S01]  /*0ee0*/  ULDC.64 UR10, c[0x0][0x208] ;  /* 0x00008200000a7ab9 */ /* 0x000fe20000000a00 */
[----:B------:R-:W-:Y:S01]  /*0ef0*/  ULDC.64 UR4, c[0x0][0xa28] ;  /* 0x00028a0000047ab9 */ /* 0x000fe20000000a00 */
[----:B------:R-:W-:Y:S01]  /*0f00*/  ULDC.64 UR8, c[0x0][0xa18] ;  /* 0x0002860000087ab9 */ /* 0x000fe20000000a00 */
[----:B------:R-:W-:Y:S01]  /*0f10*/  ULDC.64 UR6, c[0x0][0xa08] ;  /* 0x0002820000067ab9 */ /* 0x000fe20000000a00 */
[----:B0-----:R-:W-:-:S05]  /*0f20*/  IMAD.WIDE R2, R31, 0x4, R2 ;  /* 0x000000041f027825 */ /* 0x001fca00078e0202 */
[----:B------:R-:W2:Y:S01]  /*0f30*/  LDG.E R8, desc[UR10][R2.64] ;  /* 0x0000000a02087981 */ /* 0x000ea2000c1e1900 */
[----:B------:R-:W-:Y:S01]  /*0f40*/  ISETP.NE.U32.AND P2, PT, RZ, UR4, PT ;  /* 0x00000004ff007c0c */ /* 0x000fe2000bf45070 */
[----:B------:R-:W-:Y:S01]  /*0f50*/  IMAD.MOV.U32 R120, RZ, RZ, RZ ;  /* 0x000000ffff787224 */ /* 0x000fe200078e00ff */
[----:B------:R-:W-:Y:S02]  /*0f60*/  ISETP.NE.U32.AND P1, PT, RZ, UR8, PT ;  /* 0x00000008ff007c0c */ /* 0x000fe4000bf25070 */
[----:B------:R-:W-:Y:S02]  /*0f70*/  ISETP.NE.AND.EX P2, PT, RZ, UR5, PT, P2 ;  /* 0x00000005ff007c0c */ /* 0x000fe4000bf45320 */
[----:B------:R-:W-:Y:S02]  /*0f80*/  ISETP.NE.AND.EX P1, PT, RZ, UR9, PT, P1 ;  /* 0x00000009ff007c0c */ /* 0x000fe4000bf25310 */
[----:B------:R-:W-:-:S04]  /*0f90*/  ISETP.NE.U32.AND P0, PT, RZ, UR6, PT ;  /* 0x00000006ff007c0c */ /* 0x000fc8000bf05070 */
[----:B------:R-:W-:Y:S02]  /*0fa0*/  ISETP.NE.AND.EX P0, PT, RZ, UR7, PT, P0 ;  /* 0x00000007ff007c0c */ /* 0x000fe4000bf05300 */
[----:B--2---:R-:W-:Y:S01]  /*0fb0*/  SHF.R.S32.HI R0, RZ, 0x1f, R8 ;  /* 0x0000001fff007819 */ /* 0x004fe20000011408 */
[----:B------:R0:W-:Y:S02]  /*0fc0*/  STL [R1+0x60], R8 ;  /* 0x0000600801007387 */ /* 0x0001e40000100800 */
[C---:B------:R-:W-:Y:S01]  /*0fd0*/  @P2 LEA R2, P3, R8.reuse, UR4, 0x2 ;  /* 0x0000000408022c11 */ /* 0x040fe2000f8610ff */
[----:B------:R-:W-:Y:S01]  /*0fe0*/  ULDC UR4, c[0x0][0x288] ;  /* 0x0000a20000047ab9 */ /* 0x000fe20000000800 */
[C-C-:B------:R-:W-:Y:S01]  /*0ff0*/  SHF.L.U64.HI R27, R8.reuse, 0x2, R0.reuse ;  /* 0x00000002081b7819 */ /* 0x140fe20000010200 */
[----:B------:R0:W-:Y:S01]  /*1000*/  STL [R1+0x74], R29 ;  /* 0x0000741d01007387 */ /* 0x0001e20000100800 */
[C---:B------:R-:W-:Y:S01]  /*1010*/  @P2 LEA.HI.X R3, R8.reuse, UR5, R0, 0x2, P3 ;  /* 0x0000000508032c11 */ /* 0x040fe200098f1400 */
[----:B------:R-:W-:Y:S01]  /*1020*/  IMAD.SHL.U32 R26, R8, 0x4, RZ ;  /* 0x00000004081a7824 */ /* 0x000fe200078e00ff */
[----:B------:R-:W-:Y:S01]  /*1030*/  MOV R0, RZ ;  /* 0x000000ff00007202 */ /* 0x000fe20000000f00 */
[----:B------:R0:W-:Y:S01]  /*1040*/  STL [R1+0x68], R30 ;  /* 0x0000681e01007387 */ /* 0x0001e20000100800 */
[----:B------:R-:W-:Y:S01]  /*1050*/  IMAD.U32 R140, RZ, RZ, UR4 ;  /* 0x00000004ff8c7e24 */ /* 0x000fe2000f8e00ff */
[----:B------:R-:W-:Y:S01]  /*1060*/  ULDC.64 UR4, c[0x0][0x418] ;  /* 0x0001060000047ab9 */ /* 0x000fe20000000a00 */
[C---:B------:R-:W-:Y:S01]  /*1070*/  IADD3 R6, P4, R26.reuse, UR6, RZ ;  /* 0x000000061a067c10 */ /* 0x040fe2000ff9e0ff */
[----:B------:R-:W-:Y:S01]  /*1080*/  UISETP.NE.U32.AND UP0, UPT, UR4, URZ, UPT ;  /* 0x0000003f0400728c */ /* 0x000fe2000bf05070 */
[----:B------:R0:W5:Y:S01]  /*1090*/  @P2 LDG.E R0, desc[UR10][R2.64] ;  /* 0x0000000a02002981 */ /* 0x000162000c1e1900 */
[----:B------:R-:W-:Y:S01]  /*10a0*/  @P1 IADD3 R4, P2, R26, UR8, RZ ;  /* 0x000000081a041c10 */ /* 0x000fe2000ff5e0ff */
[----:B------:R-:W-:Y:S01]  /*10b0*/  ULDC UR4, c[0x0][0x424] ;  /* 0x0001090000047ab9 */ /* 0x000fe20000000800 */
[----:B------:R-:W-:Y:S01]  /*10c0*/  UISETP.NE.AND.EX UP0, UPT, UR5, URZ, UPT, UP0 ;  /* 0x0000003f0500728c */ /* 0x000fe2000bf05300 */
[C---:B------:R-:W-:Y:S01]  /*10d0*/  IADD3.X R7, R27.reuse, UR7, RZ, P4, !PT ;  /* 0x000000071b077c10 */ /* 0x040fe2000a7fe4ff */
[----:B------:R-:W-:Y:S01]  /*10e0*/  ULDC.64 UR6, c[0x0][0xa20] ;  /* 0x0002880000067ab9 */ /* 0x000fe20000000a00 */
[----:B------:R-:W-:Y:S01]  /*10f0*/  @P1 IADD3.X R5, R27, UR9, RZ, P2, !PT ;  /* 0x000000091b051c10 */ /* 0x000fe200097fe4ff */
[----:B------:R-:W-:Y:S01]  /*1100*/  USEL UR4, UR4, 0x1, UP0 ;  /* 0x0000000104047887 */ /* 0x000fe20008000000 */
[----:B------:R-:W-:Y:S01]  /*1110*/  ISETP.NE.U32.AND P2, PT, RZ, UR6, PT ;  /* 0x00000006ff007c0c */ /* 0x000fe2000bf45070 */
[----:B------:R-:W-:Y:S01]  /*1120*/  ULDC UR5, c[0x0][0x2f0] ;  /* 0x0000bc0000057ab9 */ /* 0x000fe20000000800 */
[----:B------:R0:W5:Y:S01]  /*1130*/  @P0 LDG.E R120, desc[UR10][R6.64] ;  /* 0x0000000a06780981 */ /* 0x000162000c1e1900 */
[----:B------:R-:W-:Y:S01]  /*1140*/  UIMAD UR4, UR4, UR5, URZ ;  /* 0x00000005040472a4 */ /* 0x000fe2000f8e023f */
[----:B------:R-:W-:-:S02]  /*1150*/  ISETP.NE.AND.EX P2, PT, RZ, UR7, PT, P2 ;  /* 0x00000007ff007c0c */ /* 0x000fc4000bf45320 */
[----:B------:R0:W5:Y:S01]  /*1160*/  @P1 LDG.E R140, desc[UR10][R4.64] ;  /* 0x0000000a048c1981 */ /* 0x000162000c1e1900 */
[----:B------:R-:W-:Y:S01]  /*1170*/  ULDC UR5, c[0x0][0x348] ;  /* 0x0000d20000057ab9 */ /* 0x000fe20000000800 */
[----:B------:R-:W-:Y:S01]  /*1180*/  MOV R91, R8 ;  /* 0x00000008005b7202 */ /* 0x000fe20000000f00 */
[----:B---3--:R-:W-:Y:S08]  /*1190*/  @P1 BRA `(.L_x_437) ;  /* 0x0000000000281947 */ /* 0x008ff00003800000 */
[----:B------:R-:W-:Y:S02]  /*11a0*/  ULDC.64 UR8, c[0x0][0xa00] ;  /* 0x0002800000087ab9 */ /* 0x000fe40000000a00 */
[----:B------:R-:W-:-:S04]  /*11b0*/  ISETP.NE.U32.AND P1, PT, RZ, UR8, PT ;  /* 0x00000008ff007c0c */ /* 0x000fc8000bf25070 */
[----:B------:R-:W-:-:S13]  /*11c0*/  ISETP.NE.AND.EX P1, PT, RZ, UR9, PT, P1 ;  /* 0x00000009ff007c0c */ /* 0x000fda000bf25310 */
[----:B------:R-:W-:Y:S05]  /*11d0*/  @!P1 BRA `(.L_x_437) ;  /* 0x0000000000189947 */ /* 0x000fea0003800000 */
[----:B0-----:R-:W0:Y:S01]  /*11e0*/  LDC.64 R2, c[0x0][0xa00] ;  /* 0x00028000ff027b82 */ /* 0x001e220000000a00 */
[----:B------:R-:W-:Y:S01]  /*11f0*/  ULDC.64 UR8, c[0x0][0x208] ;  /* 0x0000820000087ab9 */ /* 0x000fe20000000a00 */
[----:B0-----:R-:W-:-:S05]  /*1200*/  IMAD.WIDE R2, R91, 0x4, R2 ;  /* 0x000000045b027825 */ /* 0x001fca00078e0202 */
[----:B-----5:R-:W2:Y:S04]  /*1210*/  LDG.E R140, desc[UR8][R2.64] ;  /* 0x00000008028c7981 */ /* 0x020ea8000c1e1900 */
[----:B------:R-:W2:Y:S02]  /*1220*/  LDG.E R5, desc[UR8][R2.64+0x4] ;  /* 0x0000040802057981 */ /* 0x000ea4000c1e1900 */
[----:B--2---:R-:W-:-:S07]  /*1230*/  IMAD.IADD R140, R5, 0x1, -R140 ;  /* 0x00000001058c7824 */ /* 0x004fce00078e0a8c */
.L_x_437:
[----:B------:R-:W-:Y:S01]  /*1240*/  IMAD.U32 R24, RZ, RZ, UR5 ;  /* 0x00000005ff187e24 */ /* 0x000fe2000f8e00ff */
[----:B------:R-:W-:Y:S01]  /*1250*/  MOV R25, UR4 ;  /* 0x0000000400197c02 */ /* 0x000fe20008000f00 */
[----:B------:R-:W-:Y:S06]  /*1260*/  @!P2 BRA `(.L_x_438) ;  /* 0x000000000014a947 */ /* 0x000fec0003800000 */
[----:B0-----:R-:W-:Y:S01]  /*1270*/  IADD3 R2, P0, R26, UR6, RZ ;  /* 0x000000061a027c10 */ /* 0x001fe2000ff1e0ff */
[----:B------:R-:W-:-:S03]  /*1280*/  ULDC.64 UR4, c[0x0][0x208] ;  /* 0x0000820000047ab9 */ /* 0x000fc60000000a00 */
[----:B------:R-:W-:-:S05]  /*1290*/  IADD3.X R3, R27, UR7, RZ, P0, !PT ;  /* 0x000000071b037c10 */ /* 0x000fca00087fe4ff */
[----:B------:R1:W5:Y:S01]  /*12a0*/  LDG.E R25, desc[UR4][R2.64] ;  /* 0x0000000402197981 */ /* 0x000362000c1e1900 */
[----:B------:R-:W-:Y:S05]  /*12b0*/  BRA `(.L_x_439) ;  /* 0x0000000000147947 */ /* 0x000fea0003800000 */
.L_x_438:
[----:B------:R-:W-:Y:S05]  /*12c0*/  @!P0 BRA `(.L_x_439) ;  /* 0x0000000000108947 */ /* 0x000fea0003800000 */
[----:B------:R-:W-:Y:S02]  /*12d0*/  ULDC.64 UR4, c[0x0][0x208] ;  /* 0x0000820000047ab9 */ /* 0x000fe40000000a00 */
[----:B0-----:R-:W2:Y:S04]  /*12e0*/  LDG.E R2, desc[UR4][R6.64] ;  /* 0x0000000406027981 */ /* 0x001ea8000c1e1900 */
[----:B------:R-:W2:Y:S02]  /*12f0*/  LDG.E R25, desc[UR4][R6.64+0x4] ;  /* 0x0000040406197981 */ /* 0x000ea4000c1e1900 */
[----:B--2---:R-:W-:-:S07]  /*1300*/  IMAD.IADD R25, R25, 0x1, -R2 ;  /* 0x0000000119197824 */ /* 0x004fce00078e0a02 */
.L_x_439:
[----:B------:R-:W-:Y:S01]  /*1310*/  ULDC.64 UR4, c[0x0][0xa10] ;  /* 0x0002840000047ab9 */ /* 0x000fe20000000a00 */
[----:B------:R-:W-:Y:S01]  /*1320*/  ULDC.64 UR6, c[0x0][0x208] ;  /* 0x0000820000067ab9 */ /* 0x000fe20000000a00 */
[----:B------:R-:W-:-:S04]  /*1330*/  ISETP.NE.U32.AND P0, PT, RZ, UR4, PT ;  /* 0x00000004ff007c0c */ /* 0x000fc8000bf05070 */
[----:B------:R-:W-:Y:S01]  /*1340*/  ISETP.NE.AND.EX P0, PT, RZ, UR5, PT, P0 ;  /* 0x00000005ff007c0c */ /* 0x000fe2000bf05300 */
[----:B------:R-:W-:-:S12]  /*1350*/  ULDC.64 UR4, c[0x0][0xa30] ;  /* 0x00028c0000047ab9 */ /* 0x000fd80000000a00 */
[----:B01----:R-:W0:Y:S02]  /*1360*/  @P0 LDC.64 R2, c[0x0][0xa10] ;  /* 0x00028400ff020b82 */ /* 0x003e240000000a00 */
[----:B0-----:R-:W-:-:S05]  /*1370*/  @P0 IMAD.WIDE R2, R91, 0x4, R2 ;  /* 0x000000045b020825 */ /* 0x001fca00078e0202 */
[----:B------:R-:W2:Y:S04]  /*1380*/  @P0 LDG.E R6, desc[UR6][R2.64] ;  /* 0x0000000602060981 */ /* 0x000ea8000c1e1900 */
[----:B------:R-:W2:Y:S01]  /*1390*/  @P0 LDG.E R7, desc[UR6][R2.64+0x4] ;  /* 0x0000040602070981 */ /* 0x000ea2000c1e1900 */
[----:B-----5:R-:W-:Y:S01]  /*13a0*/  IADD3 R8, R25, -R0, RZ ;  /* 0x8000000019087210 */ /* 0x020fe20007ffe0ff */
[----:B------:R-:W-:Y:S01]  /*13b0*/  IMAD.MOV.U32 R136, RZ, RZ, R25 ;  /* 0x000000ffff887224 */ /* 0x000fe200078e0019 */
[----:B------:R-:W-:-:S03]  /*13c0*/  ISETP.NE.U32.AND P1, PT, RZ, UR4, PT ;  /* 0x00000004ff007c0c */ /* 0x000fc6000bf25070 */
[----:B------:R-:W-:Y:S01]  /*13d0*/  IMAD.MOV R116, RZ, RZ, -R8 ;  /* 0x000000ffff747224 */ /* 0x000fe200078e0a08 */
[----:B------:R-:W-:-:S04]  /*13e0*/  ISETP.NE.AND.EX P1, PT, RZ, UR5, PT, P1 ;  /* 0x00000005ff007c0c */ /* 0x000fc8000bf25310 */
[----:B------:R-:W-:-:S09]  /*13f0*/  VIMNMX R116, RZ, R116, !PT ;  /* 0x00000074ff747248 */ /* 0x000fd20007fe0100 */
[----:B------:R-:W-:-:S04]  /*1400*/  @P1 IADD3 R4, P2, R26, UR4, RZ ;  /* 0x000000041a041c10 */ /* 0x000fc8000ff5e0ff */
[----:B------:R-:W-:-:S05]  /*1410*/  @P1 IADD3.X R5, R27, UR5, RZ, P2, !PT ;  /* 0x000000051b051c10 */ /* 0x000fca00097fe4ff */
[----:B------:R0:W5:Y:S01]  /*1420*/  @P1 LDG.E R136, desc[UR6][R4.64] ;  /* 0x0000000604881981 */ /* 0x000162000c1e1900 */
[----:B--2---:R-:W-:-:S04]  /*1430*/  @P0 IMAD.IADD R24, R7, 0x1, -R6 ;  /* 0x0000000107180824 */ /* 0x004fc800078e0a06 */
[----:B------:R-:W-:-:S05]  /*1440*/  IMAD.IADD R180, R8, 0x1, R24 ;  /* 0x0000000108b47824 */ /* 0x000fca00078e0218 */
[----:B------:R-:W-:-:S05]  /*1450*/  IADD3 R0, R180, 0x4f, RZ ;  /* 0x0000004fb4007810 */ /* 0x000fca0007ffe0ff */
[----:B------:R-:W-:-:S05]  /*1460*/  IMAD.HI R0, R0, 0x66666667, RZ ;  /* 0x6666666700007827 */ /* 0x000fca00078e02ff */
[----:B------:R-:W-:-:S04]  /*1470*/  SHF.R.U32.HI R181, RZ, 0x1f, R0 ;  /* 0x0000001fffb57819 */ /* 0x000fc80000011600 */
[----:B------:R-:W-:-:S05]  /*1480*/  LEA.HI.SX32 R181, R0, R181, 0x1b ;  /* 0x000000b500b57211 */ /* 0x000fca00078fdaff */
[----:B------:R-:W-:-:S05]  /*1490*/  IMAD R3, R181, 0x50, -R8 ;  /* 0x00000050b5037824 */ /* 0x000fca00078e0a08 */
[----:B------:R-:W-:-:S04]  /*14a0*/  VIMNMX R3, R3, R24, PT ;  /* 0x0000001803037248 */ /* 0x000fc80003fe0100 */
[----:B------:R-:W-:Y:S01]  /*14b0*/  ISETP.GT.AND P0, PT, R3, R116, PT ;  /* 0x000000740300720c */ /* 0x000fe20003f04270 */
[----:B------:R-:W-:-:S05]  /*14c0*/  IMAD.WIDE.U32 R116, R116, -0x33333333, RZ ;  /* 0xcccccccd74747825 */ /* 0x000fca00078e00ff */
[----:B------:R-:W-:-:S04]  /*14d0*/  SHF.R.U32.HI R116, RZ, 0x6, R117 ;  /* 0x00000006ff747819 */ /* 0x000fc80000011675 */
[----:B------:R-:W-:-:S03]  /*14e0*/  MOV R2, R116 ;  /* 0x0000007400027202 */ /* 0x000fc60000000f00 */
[----:B------:R-:W-:-:S04]  /*14f0*/  @P0 VIADD R0, R3, 0x4f ;  /* 0x0000004f03000836 */ /* 0x000fc80000000000 */
[----:B------:R-:W-:-:S05]  /*1500*/  @P0 IMAD.HI R0, R0, 0x66666667, RZ ;  /* 0x6666666700000827 */ /* 0x000fca00078e02ff */
[----:B------:R-:W-:-:S04]  /*1510*/  @P0 SHF.R.U32.HI R3, RZ, 0x1f, R0 ;  /* 0x0000001fff030819 */ /* 0x000fc80000011600 */
[----:B------:R-:W-:Y:S02]  /*1520*/  @P0 LEA.HI.SX32 R2, R0, R3, 0x1b ;  /* 0x0000000300020211 */ /* 0x000fe400078fdaff */
[----:B------:R-:W-:Y:S02]  /*1530*/  PLOP3.LUT P0, PT, PT, PT, PT, 0x80, 0x0 ;  /* 0x000000000000781c */ /* 0x000fe40003f0f070 */
[----:B------:R-:W-:-:S13]  /*1540*/  ISETP.GT.AND P1, PT, R2, R116, PT ;  /* 0x000000740200720c */ /* 0x000fda0003f24270 */
[----:B0-----:R-:W-:Y:S05]  /*1550*/  @!P1 BRA `(.L_x_440) ;  /* 0x0000009000e49947 */ /* 0x001fea0003800000 */
[----:B------:R-:W-:Y:S01]  /*1560*/  VIADD R0, R22, 0x24400 ;  /* 0x0002440016007836 */ /* 0x000fe20000000000 */
[----:B------:R-:W-:Y:S04]  /*1570*/  BSSY B6, `(.L_x_441) ;  /* 0x0000013000067945 */ /* 0x000fe80003800000 */
[----:B------:R-:W-:-:S13]  /*1580*/  LOP3.LUT P0, RZ, R0, 0x3ff, RZ, 0xc0, !PT ;  /* 0x000003ff00ff7812 */ /* 0x000fda000780c0ff */
[----:B------:R-:W-:Y:S05]  /*1590*/  @!P0 BRA `(.L_x_442) ;  /* 0x0000000000408947 */ /* 0x000fea0003800000 */
[----:B------:R-:W-:Y:S01]  /*15a0*/  MOV R0, 0x0 ;  /* 0x0000000000007802 */ /* 0x000fe20000000f00 */
[----:B------:R-:W-:Y:S01]  /*15b0*/  ULDC.64 UR4, c[0x4][0x138] ;  /* 0x01004e0000047ab9 */ /* 0x000fe20000000a00 */
[----:B------:R-:W-:Y:S01]  /*15c0*/  ULDC.64 UR6, c[0x4][0xa8] ;  /* 0x01002a0000067ab9 */ /* 0x000fe20000000a00 */
[----:B------:R-:W-:Y:S01]  /*15d0*/  IMAD.U32 R4, RZ, RZ, UR4 ;  /* 0x00000004ff047e24 */ /* 0x000fe2000f8e00ff */
[----:B------:R0:W1:Y:S01]  /*15e0*/  LDC.64 R14, c[0x4][R0] ;  /* 0x01000000000e7b82 */ /* 0x0000620000000a00 */
[----:B------:R-:W-:Y:S01]  /*15f0*/  MOV R5, UR5 ;  /* 0x0000000500057c02 */ /* 0x000fe20008000f00 */
[----:B------:R-:W-:Y:S01]  /*1600*/  ULDC.64 UR4, c[0x4][0x140] ;  /* 0x0100500000047ab9 */ /* 0x000fe20000000a00 */
[----:B------:R-:W-:Y:S01]  /*1610*/  MOV R10, UR6 ;  /* 0x00000006000a7c02 */ /* 0x000fe20008000f00 */
[----:B------:R-:W-:Y:S01]  /*1620*/  IMAD.U32 R6, RZ, RZ, UR4 ;  /* 0x00000004ff067e24 */ /* 0x000fe2000f8e00ff */
[----:B------:R-:W-:Y:S01]  /*1630*/  MOV R12, 0x1 ;  /* 0x00000001000c7802 */ /* 0x000fe20000000f00 */
[----:B------:R-:W-:-:S02]  /*1640*/  IMAD.U32 R7, RZ, RZ, UR5 ;  /* 0x00000005ff077e24 */ /* 0x000fc4000f8e00ff */
[----:B------:R-:W-:Y:S02]  /*1650*/  IMAD.U32 R11, RZ, RZ, UR7 ;  /* 0x00000007ff0b7e24 */ /* 0x000fe4000f8e00ff */
[----:B------:R-:W-:Y:S02]  /*1660*/  IMAD.MOV.U32 R8, RZ, RZ, 0x70 ;  /* 0x00000070ff087424 */ /* 0x000fe400078e00ff */
[----:B0-----:R-:W-:-:S07]  /*1670*/  IMAD.MOV.U32 R13, RZ, RZ, RZ ;  /* 0x000000ffff0d7224 */ /* 0x001fce00078e00ff */
[----:B------:R-:W-:-:S07]  /*1680*/  LEPC R20, `(.L_x_442) ;  /* 0x000000001014794e */ /* 0x000fce0000000000 */
[----:B-1---5:R-:W-:Y:S05]  /*1690*/  CALL.ABS.NOINC R14 ;  /* 0x000000000e007343 */ /* 0x022fea0003c00000 */
.L_x_442:
[----:B------:R-:W-:Y:S05]  /*16a0*/  BSYNC B6 ;  /* 0x0000000000067941 */ /* 0x000fea0003800000 */
.L_x_441:
[----:B------:R-:W-:Y:S01]  /*16b0*/  VIADD R0, R22, 0x400 ;  /* 0x0000040016007836 */ /* 0x000fe20000000000 */
[----:B------:R-:W-:Y:S04]  /*16c0*/  BSSY B6, `(.L_x_443) ;  /* 0x0000013000067945 */ /* 0x000fe80003800000 */
[----:B------:R-:W-:-:S13]  /*16d0*/  LOP3.LUT P0, RZ, R0, 0x3ff, RZ, 0xc0, !PT ;  /* 0x000003ff00ff7812 */ /* 0x000fda000780c0ff */
[----:B------:R-:W-:Y:S05]  /*16e0*/  @!P0 BRA `(.L_x_444) ;  /* 0x0000000000408947 */ /* 0x000fea0003800000 */
[----:B------:R-:W-:Y:S01]  /*16f0*/  MOV R0, 0x0 ;  /* 0x0000000000007802 */ /* 0x000fe20000000f00 */
[----:B------:R-:W-:Y:S01]  /*1700*/  ULDC.64 UR4, c[0x4][0x138] ;  /* 0x01004e0000047ab9 */ /* 0x000fe20000000a00 */
[----:B------:R-:W-:Y:S01]  /*1710*/  ULDC.64 UR6, c[0x4][0xa8] ;  /* 0x01002a0000067ab9 */ /* 0x000fe20000000a00 */
[----:B------:R-:W-:Y:S01]  /*1720*/  MOV R4, UR4 ;  /* 0x0000000400047c02 */ /* 0x000fe20008000f00 */
[----:B------:R0:W1:Y:S01]  /*1730*/  LDC.64 R14, c[0x4][R0] ;  /* 0x01000000000e7b82 */ /* 0x0000620000000a00 */
[----:B------:R-:W-:Y:S01]  /*1740*/  IMAD.U32 R5, RZ, RZ, UR5 ;  /* 0x00000005ff057e24 */ /* 0x000fe2000f8e00ff */
        /* <DEDUP_REMOVED lines=10> */
.L_x_444:
[----:B------:R-:W-:Y:S05]  /*17f0*/  BSYNC B6 ;  /* 0x0000000000067941 */ /* 0x000fea0003800000 */
.L_x_443:
[----:B------:R-:W-:Y:S01]  /*1800*/  ULDC.64 UR4, c[0x0][0x9f8] ;  /* 0x00027e0000047ab9 */ /* 0x000fe20000000a00 */
[----:B------:R-:W0:Y:S01]  /*1810*/  LDC R115, c[0x0][0x3f4] ;  /* 0x0000fd00ff737b82 */ /* 0x000e220000000800 */
[----:B------:R-:W-:Y:S01]  /*1820*/  ISETP.NE.U32.AND P0, PT, RZ, UR4, PT ;  /* 0x00000004ff007c0c */ /* 0x000fe2000bf05070 */
[----:B------:R-:W2:Y:S03]  /*1830*/  LDL R21, [R1+0x50] ;  /* 0x0000500001157983 */ /* 0x000ea60000100800 */
[----:B------:R-:W-:Y:S01]  /*1840*/  ISETP.NE.AND.EX P0, PT, RZ, UR5, PT, P0 ;  /* 0x00000005ff007c0c */ /* 0x000fe2000bf05300 */
[----:B------:R-:W-:Y:S01]  /*1850*/  ULDC.64 UR6, c[0x0][0x208] ;  /* 0x0000820000067ab9 */ /* 0x000fe20000000a00 */
[----:B------:R-:W3:Y:S01]  /*1860*/  LDL R31, [R1+0x54] ;  /* 0x00005400011f7983 */ /* 0x000ee20000100800 */
[----:B------:R-:W1:Y:S08]  /*1870*/  LDC.64 R92, c[0x0][0x408] ;  /* 0x00010200ff5c7b82 */ /* 0x000e700000000a00 */
[----:B------:R-:W4:Y:S02]  /*1880*/  LDC.64 R98, c[0x0][0x3f8] ;  /* 0x0000fe00ff627b82 */ /* 0x000f240000000a00 */
[----:B------:R-:W-:Y:S01]  /*1890*/  @P0 IADD3 R4, P1, R26, UR4, RZ ;  /* 0x000000041a040c10 */ /* 0x000fe2000ff3e0ff */
[----:B------:R-:W-:-:S03]  /*18a0*/  ULDC UR4, c[0x0][0x2f4] ;  /* 0x0000bd0000047ab9 */ /* 0x000fc60000000800 */
[----:B------:R-:W-:Y:S02]  /*18b0*/  @P0 IADD3.X R5, R27, UR5, RZ, P1, !PT ;  /* 0x000000051b050c10 */ /* 0x000fe40008ffe4ff */
[----:B------:R-:W-:-:S03]  /*18c0*/  ISETP.GE.AND P1, PT, R213, UR4, PT ;  /* 0x00000004d5007c0c */ /* 0x000fc6000bf26270 */
[----:B------:R0:W3:Y:S01]  /*18d0*/  @P0 LDG.E R91, desc[UR6][R4.64] ;  /* 0x00000006045b0981 */ /* 0x0000e2000c1e1900 */
[----:B------:R-:W-:Y:S02]  /*18e0*/  ISETP.GE.AND P0, PT, R16, UR4, PT ;  /* 0x0000000410007c0c */ /* 0x000fe4000bf06270 */
[----:B------:R-:W-:Y:S02]  /*18f0*/  SEL R3, RZ, 0xffffffff, P1 ;  /* 0xffffffffff037807 */ /* 0x000fe40000800000 */
[----:B------:R-:W-:Y:S02]  /*1900*/  SEL R0, RZ, 0x1, P0 ;  /* 0x00000001ff007807 */ /* 0x000fe40000000000 */
[----:B------:R-:W-:Y:S02]  /*1910*/  SHF.L.U32 R3, R3, 0x1, RZ ;  /* 0x0000000103037819 */ /* 0x000fe400000006ff */
[----:B------:R-:W-:Y:S02]  /*1920*/  ISETP.GE.AND P2, PT, R18, UR4, PT ;  /* 0x0000000412007c0c */ /* 0x000fe4000bf46270 */
[----:B------:R-:W-:-:S02]  /*1930*/  LOP3.LUT R0, R3, 0x2, R0, 0xe2, !PT ;  /* 0x0000000203007812 */ /* 0x000fc400078ee200 */
[----:B------:R-:W-:Y:S02]  /*1940*/  SEL R3, RZ, 0x4, P2 ;  /* 0x00000004ff037807 */ /* 0x000fe40001000000 */
[----:B0-----:R-:W-:Y:S02]  /*1950*/  ISETP.GE.AND P2, PT, R16, R115, PT ;  /* 0x000000731000720c */ /* 0x001fe40003f46270 */
[----:B------:R-:W-:Y:S02]  /*1960*/  LOP3.LUT R4, R0, R3, RZ, 0xfc, !PT ;  /* 0x0000000300047212 */ /* 0x000fe400078efcff */
[----:B------:R-:W-:Y:S02]  /*1970*/  SHF.R.S32.HI R7, RZ, 0x1f, R219 ;  /* 0x0000001fff077819 */ /* 0x000fe400000114db */
[----:B------:R-:W-:Y:S01]  /*1980*/  SEL R3, R115, RZ, P2 ;  /* 0x000000ff73037207 */ /* 0x000fe20001000000 */
[C---:B------:R-:W-:Y:S01]  /*1990*/  VIADD R33, R219.reuse, 0x40 ;  /* 0x00000040db217836 */ /* 0x040fe20000000000 */
[----:B------:R-:W-:Y:S01]  /*19a0*/  IADD3 R20, R219, 0x40, RZ ;  /* 0x00000040db147810 */ /* 0x000fe20007ffe0ff */
[----:B-1----:R-:W-:-:S02]  /*19b0*/  IMAD R0, R7, R92, RZ ;  /* 0x0000005c07007224 */ /* 0x002fc400078e02ff */
[----:B------:R-:W-:Y:S02]  /*19c0*/  IMAD.IADD R3, R16, 0x1, R3 ;  /* 0x0000000110037824 */ /* 0x000fe400078e0203 */
[----:B----4-:R-:W-:Y:S01]  /*19d0*/  IMAD R6, R7, R98, RZ ;  /* 0x0000006207067224 */ /* 0x010fe200078e02ff */
[----:B------:R-:W-:Y:S01]  /*19e0*/  SHF.L.U32 R33, R33, 0x6, RZ ;  /* 0x0000000621217819 */ /* 0x000fe200000006ff */
[----:B------:R-:W-:Y:S01]  /*19f0*/  IMAD R7, R219, R93, R0 ;  /* 0x0000005ddb077224 */ /* 0x000fe200078e0200 */
[----:B------:R-:W-:Y:S01]  /*1a00*/  SHF.R.S32.HI R0, RZ, 0x1f, R3 ;  /* 0x0000001fff007819 */ /* 0x000fe20000011403 */
[----:B------:R-:W-:Y:S01]  /*1a10*/  IMAD.SHL.U32 R20, R20, 0x40, RZ ;  /* 0x0000004014147824 */ /* 0x000fe200078e00ff */
[----:B------:R-:W-:Y:S02]  /*1a20*/  LOP3.LUT R33, R33, 0x1c0, RZ, 0xc0, !PT ;  /* 0x000001c021217812 */ /* 0x000fe400078ec0ff */
[----:B------:R-:W-:Y:S02]  /*1a30*/  LEA.HI R9, R0, R3, RZ, 0x3 ;  /* 0x0000000300097211 */ /* 0x000fe400078f18ff */
[----:B------:R-:W-:-:S02]  /*1a40*/  LOP3.LUT R20, R20, 0x1c0, RZ, 0xc0, !PT ;  /* 0x000001c014147812 */ /* 0x000fc400078ec0ff */
[----:B------:R-:W-:Y:S02]  /*1a50*/  LOP3.LUT R10, R33, 0x38, R9, 0xf8, !PT ;  /* 0x00000038210a7812 */ /* 0x000fe400078ef809 */
[----:B------:R-:W-:-:S04]  /*1a60*/  SHF.R.U32.HI R20, RZ, 0x3, R20 ;  /* 0x00000003ff147819 */ /* 0x000fc80000011614 */
[----:B------:R-:W-:Y:S02]  /*1a70*/  LOP3.LUT R13, R10, R20, RZ, 0x3c, !PT ;  /* 0x000000140a0d7212 */ /* 0x000fe400078e3cff */
[----:B------:R-:W4:Y:S01]  /*1a80*/  LDL R10, [R1+0x64] ;  /* 0x00006400010a7983 */ /* 0x000f220000100800 */
[----:B------:R-:W-:Y:S02]  /*1a90*/  SHF.R.S32.HI R215, RZ, 0x1f, R214 ;  /* 0x0000001fffd77819 */ /* 0x000fe400000114d6 */
[----:B------:R-:W-:Y:S01]  /*1aa0*/  ISETP.GE.AND P1, PT, R213, R115, PT ;  /* 0x00000073d500720c */ /* 0x000fe20003f26270 */
[C---:B------:R-:W-:Y:S02]  /*1ab0*/  IMAD R5, R219.reuse, R99, R6 ;  /* 0x00000063db057224 */ /* 0x040fe400078e0206 */
[----:B------:R-:W-:Y:S01]  /*1ac0*/  IMAD.WIDE.U32 R100, R219, R98, R16 ;  /* 0x00000062db647225 */ /* 0x000fe200078e0010 */
[----:B------:R-:W-:-:S03]  /*1ad0*/  SEL R6, R115, RZ, P1 ;  /* 0x000000ff73067207 */ /* 0x000fc60000800000 */
[----:B------:R-:W-:Y:S01]  /*1ae0*/  IMAD.WIDE.U32 R102, R219, R98, R214 ;  /* 0x00000062db667225 */ /* 0x000fe200078e00d6 */
[----:B------:R-:W-:-:S03]  /*1af0*/  IADD3 R101, R5, R101, RZ ;  /* 0x0000006505657210 */ /* 0x000fc60007ffe0ff */
[----:B------:R-:W-:Y:S01]  /*1b00*/  IMAD.IADD R103, R103, 0x1, R5 ;  /* 0x0000000167677824 */ /* 0x000fe200078e0205 */
[----:B------:R-:W-:Y:S01]  /*1b10*/  LEA.HI R5, R0, R3, RZ, 0x6 ;  /* 0x0000000300057211 */ /* 0x000fe200078f30ff */
[----:B------:R-:W-:-:S04]  /*1b20*/  IMAD.WIDE.U32 R94, R219, R92, R16 ;  /* 0x0000005cdb5e7225 */ /* 0x000fc800078e0010 */
[----:B------:R-:W-:-:S04]  /*1b30*/  IMAD.WIDE.U32 R96, R219, R92, R214 ;  /* 0x0000005cdb607225 */ /* 0x000fc800078e00d6 */
[----:B------:R-:W-:Y:S02]  /*1b40*/  IMAD.IADD R6, R213, 0x1, R6 ;  /* 0x00000001d5067824 */ /* 0x000fe400078e0206 */
[C---:B------:R-:W-:Y:S02]  /*1b50*/  VIADD R34, R219.reuse, 0x20 ;  /* 0x00000020db227836 */ /* 0x040fe40000000000 */
[----:B------:R-:W-:Y:S01]  /*1b60*/  VIADD R28, R219, 0x20 ;  /* 0x00000020db1c7836 */ /* 0x000fe20000000000 */
[----:B------:R-:W-:Y:S01]  /*1b70*/  IADD3 R95, R7, R95, RZ ;  /* 0x0000005f075f7210 */ /* 0x000fe20007ffe0ff */
[----:B------:R-:W-:Y:S01]  /*1b80*/  IMAD.IADD R97, R97, 0x1, R7 ;  /* 0x0000000161617824 */ /* 0x000fe200078e0207 */
[----:B------:R-:W-:Y:S01]  /*1b90*/  SHF.R.S32.HI R5, RZ, 0x6, R5 ;  /* 0x00000006ff057819 */ /* 0x000fe20000011405 */
[----:B------:R-:W0:Y:S01]  /*1ba0*/  S2R R138, SR_TID.X ;  /* 0x00000000008a7919 */ /* 0x000e220000002100 */
[----:B------:R-:W-:Y:S01]  /*1bb0*/  LOP3.LUT R0, R224, 0x38, R9, 0xf8, !PT ;  /* 0x00000038e0007812 */ /* 0x000fe200078ef809 */
[----:B------:R-:W-:Y:S01]  /*1bc0*/  IMAD.SHL.U32 R34, R34, 0x40, RZ ;  /* 0x0000004022227824 */ /* 0x000fe200078e00ff */
[----:B------:R-:W-:-:S02]  /*1bd0*/  SHF.R.U32.HI R32, RZ, 0x3, R224 ;  /* 0x00000003ff207819 */ /* 0x000fc400000116e0 */
[----:B------:R-:W-:Y:S02]  /*1be0*/  SHF.R.S32.HI R7, RZ, 0x1f, R6 ;  /* 0x0000001fff077819 */ /* 0x000fe40000011406 */
[----:B------:R-:W-:Y:S01]  /*1bf0*/  SHF.L.U32 R28, R28, 0x6, RZ ;  /* 0x000000061c1c7819 */ /* 0x000fe200000006ff */
[----:B------:R-:W-:Y:S01]  /*1c00*/  IMAD R134, R5, 0x1400, R228 ;  /* 0x0000140005867824 */ /* 0x000fe200078e02e4 */
[----:B------:R-:W-:Y:S02]  /*1c10*/  LOP3.LUT R3, R0, R32, RZ, 0x3c, !PT ;  /* 0x0000002000037212 */ /* 0x000fe400078e3cff */
[----:B------:R-:W-:Y:S02]  /*1c20*/  LEA.HI R11, R7, R6, RZ, 0x3 ;  /* 0x00000006070b7211 */ /* 0x000fe400078f18ff */
[----:B------:R-:W-:Y:S02]  /*1c30*/  LOP3.LUT R34, R34, 0x1c0, RZ, 0xc0, !PT ;  /* 0x000001c022227812 */ /* 0x000fe400078ec0ff */
[----:B------:R-:W-:-:S02]  /*1c40*/  LOP3.LUT R28, R28, 0x1c0, RZ, 0xc0, !PT ;  /* 0x000001c01c1c7812 */ /* 0x000fc400078ec0ff */
[----:B------:R-:W-:Y:S01]  /*1c50*/  LEA.HI R6, R7, R6, RZ, 0x6 ;  /* 0x0000000607067211 */ /* 0x000fe200078f30ff */
[----:B------:R-:W-:Y:S01]  /*1c60*/  IMAD.IADD R134, R134, 0x1, R3 ;  /* 0x0000000186867824 */ /* 0x000fe200078e0203 */
[----:B------:R-:W-:Y:S02]  /*1c70*/  LOP3.LUT R8, R34, 0x38, R9, 0xf8, !PT ;  /* 0x0000003822087812 */ /* 0x000fe400078ef809 */
[----:B------:R-:W-:Y:S02]  /*1c80*/  SHF.R.U32.HI R28, RZ, 0x3, R28 ;  /* 0x00000003ff1c7819 */ /* 0x000fe4000001161c */
[----:B------:R-:W-:Y:S02]  /*1c90*/  SHF.R.S32.HI R3, RZ, 0x6, R6 ;  /* 0x00000006ff037819 */ /* 0x000fe40000011406 */
[----:B------:R-:W-:-:S03]  /*1ca0*/  LOP3.LUT R0, R224, 0x38, R11, 0xf8, !PT ;  /* 0x00000038e0007812 */ /* 0x000fc600078ef80b */
[----:B------:R-:W-:Y:S01]  /*1cb0*/  IMAD R133, R3, 0x1400, R228 ;  /* 0x0000140003857824 */ /* 0x000fe200078e02e4 */
[----:B------:R-:W-:Y:S02]  /*1cc0*/  LOP3.LUT R0, R0, R32, RZ, 0x3c, !PT ;  /* 0x0000002000007212 */ /* 0x000fe400078e3cff */
[----:B------:R-:W-:Y:S02]  /*1cd0*/  LOP3.LUT R7, R33, 0x38, R11, 0xf8, !PT ;  /* 0x0000003821077812 */ /* 0x000fe400078ef80b */
[----:B------:R-:W-:Y:S01]  /*1ce0*/  ISETP.GE.AND P0, PT, R19, UR4, PT ;  /* 0x0000000413007c0c */ /* 0x000fe2000bf06270 */
[----:B------:R-:W-:Y:S01]  /*1cf0*/  IMAD.IADD R133, R133, 0x1, R0 ;  /* 0x0000000185857824 */ /* 0x000fe200078e0200 */
[C-C-:B------:R-:W-:Y:S01]  /*1d00*/  SHF.L.U64.HI R106, R92.reuse, 0x5, R93.reuse ;  /* 0x000000055c6a7819 */ /* 0x140fe2000001025d */
[C---:B------:R-:W-:Y:S01]  /*1d10*/  IMAD.SHL.U32 R111, R92.reuse, 0x40, RZ ;  /* 0x000000405c6f7824 */ /* 0x040fe200078e00ff */
[----:B------:R-:W-:Y:S01]  /*1d20*/  SHF.L.U64.HI R110, R92, 0x6, R93 ;  /* 0x000000065c6e7819 */ /* 0x000fe2000001025d */
[----:B-----5:R-:W-:Y:S01]  /*1d30*/  IMAD.WIDE.U32 R96, R136, R92, R96 ;  /* 0x0000005c88607225 */ /* 0x020fe200078e0060 */
[----:B------:R-:W-:-:S03]  /*1d40*/  SHF.L.U32 R107, R92, 0x5, RZ ;  /* 0x000000055c6b7819 */ /* 0x000fc600000006ff */
[----:B------:R-:W-:Y:S01]  /*1d50*/  IMAD.WIDE.U32 R94, R136, R92, R94 ;  /* 0x0000005c885e7225 */ /* 0x000fe200078e005e */
[C-C-:B------:R-:W-:Y:S02]  /*1d60*/  SHF.L.U64.HI R104, R98.reuse, 0x5, R99.reuse ;  /* 0x0000000562687819 */ /* 0x140fe40000010263 */
[----:B------:R-:W-:Y:S01]  /*1d70*/  SHF.L.U64.HI R108, R98, 0x6, R99 ;  /* 0x00000006626c7819 */ /* 0x000fe20000010263 */
[----:B------:R-:W-:-:S04]  /*1d80*/  IMAD.WIDE.U32 R102, R136, R98, R102 ;  /* 0x0000006288667225 */ /* 0x000fc800078e0066 */
[----:B------:R-:W-:Y:S02]  /*1d90*/  IMAD R121, R99, 0x50, RZ ;  /* 0x0000005063797824 */ /* 0x000fe400078e02ff */
[C---:B------:R-:W-:Y:S02]  /*1da0*/  IMAD.SHL.U32 R105, R98.reuse, 0x20, RZ ;  /* 0x0000002062697824 */ /* 0x040fe400078e00ff */
[----:B------:R-:W-:Y:S02]  /*1db0*/  IMAD.SHL.U32 R109, R98, 0x40, RZ ;  /* 0x00000040626d7824 */ /* 0x000fe400078e00ff */
[----:B------:R-:W-:Y:S01]  /*1dc0*/  IMAD.WIDE.U32 R100, R136, R98, R100 ;  /* 0x0000006288647225 */ /* 0x000fe200078e0064 */
[----:B0-----:R-:W-:-:S03]  /*1dd0*/  LEA.HI R138, R138, 0x8, RZ, 0x19 ;  /* 0x000000088a8a7811 */ /* 0x001fc600078fc8ff */
[----:B------:R-:W-:Y:S01]  /*1de0*/  IMAD.IADD R120, R120, 0x1, R25 ;  /* 0x0000000178787824 */ /* 0x000fe200078e0219 */
[----:B------:R-:W-:Y:S01]  /*1df0*/  SHF.L.U32 R115, R115, 0x1, RZ ;  /* 0x0000000173737819 */ /* 0x000fe200000006ff */
[C---:B--2---:R-:W-:Y:S02]  /*1e00*/  IMAD R130, R5.reuse, 0x1400, R21 ;  /* 0x0000140005827824 */ /* 0x044fe400078e0215 */
[----:B---3--:R-:W-:Y:S01]  /*1e10*/  IMAD R132, R5, 0x1400, R31 ;  /* 0x0000140005847824 */ /* 0x008fe200078e021f */
[----:B------:R-:W-:Y:S02]  /*1e20*/  LOP3.LUT R5, R8, R28, RZ, 0x3c, !PT ;  /* 0x0000001c08057212 */ /* 0x000fe400078e3cff */
[----:B------:R-:W-:Y:S02]  /*1e30*/  IADD3 R130, R130, R13, RZ ;  /* 0x0000000d82827210 */ /* 0x000fe40007ffe0ff */
[----:B------:R-:W-:Y:S01]  /*1e40*/  SHF.R.S32.HI R13, RZ, 0x1f, R136 ;  /* 0x0000001fff0d7819 */ /* 0x000fe20000011488 */
[----:B------:R-:W-:Y:S01]  /*1e50*/  IMAD.IADD R132, R132, 0x1, R5 ;  /* 0x0000000184847824 */ /* 0x000fe200078e0205 */
[----:B------:R-:W-:Y:S01]  /*1e60*/  LOP3.LUT R5, R34, 0x38, R11, 0xf8, !PT ;  /* 0x0000003822057812 */ /* 0x000fe200078ef80b */
[----:B------:R-:W-:-:S02]  /*1e70*/  IMAD R129, R3, 0x1400, R21 ;  /* 0x0000140003817824 */ /* 0x000fc400078e0215 */
[----:B------:R-:W-:Y:S01]  /*1e80*/  IMAD R0, R13, R98, RZ ;  /* 0x000000620d007224 */ /* 0x000fe200078e02ff */
[----:B------:R-:W-:Y:S01]  /*1e90*/  LOP3.LUT R8, R7, R20, RZ, 0x3c, !PT ;  /* 0x0000001407087212 */ /* 0x000fe200078e3cff */
[----:B------:R-:W-:Y:S02]  /*1ea0*/  IMAD R13, R13, R92, RZ ;  /* 0x0000005c0d0d7224 */ /* 0x000fe400078e02ff */
[----:B------:R-:W-:Y:S01]  /*1eb0*/  IMAD R131, R3, 0x1400, R31 ;  /* 0x0000140003837824 */ /* 0x000fe200078e021f */
[----:B------:R-:W-:Y:S01]  /*1ec0*/  SEL R3, RZ, 0x8, P0 ;  /* 0x00000008ff037807 */ /* 0x000fe20000000000 */
[C---:B------:R-:W-:Y:S01]  /*1ed0*/  IMAD R13, R136.reuse, R93, R13 ;  /* 0x0000005d880d7224 */ /* 0x040fe200078e020d */
[----:B------:R-:W-:Y:S01]  /*1ee0*/  LOP3.LUT R6, R5, R28, RZ, 0x3c, !PT ;  /* 0x0000001c05067212 */ /* 0x000fe200078e3cff */
[----:B------:R-:W-:Y:S01]  /*1ef0*/  IMAD R5, R93, 0x50, RZ ;  /* 0x000000505d057824 */ /* 0x000fe200078e02ff */
[----:B------:R-:W-:Y:S01]  /*1f00*/  IADD3 R129, R129, R8, RZ ;  /* 0x0000000881817210 */ /* 0x000fe20007ffe0ff */
[----:B------:R-:W-:Y:S01]  /*1f10*/  IMAD R7, R136, R99, R0 ;  /* 0x0000006388077224 */ /* 0x000fe200078e0200 */
[----:B------:R-:W-:Y:S01]  /*1f20*/  LOP3.LUT R26, R4, R3, RZ, 0xfc, !PT ;  /* 0x00000003041a7212 */ /* 0x000fe200078efcff */
[----:B------:R-:W-:Y:S01]  /*1f30*/  IMAD.WIDE.U32 R92, R92, 0x50, RZ ;  /* 0x000000505c5c7825 */ /* 0x000fe200078e00ff */
[----:B------:R-:W-:-:S02]  /*1f40*/  SHF.R.S32.HI R8, RZ, 0x3, R9 ;  /* 0x00000003ff087819 */ /* 0x000fc40000011409 */
[----:B------:R-:W-:Y:S01]  /*1f50*/  LOP3.LUT R9, R9, 0xfffffff8, RZ, 0xc0, !PT ;  /* 0xfffffff809097812 */ /* 0x000fe200078ec0ff */
[----:B------:R-:W-:Y:S01]  /*1f60*/  IMAD.WIDE.U32 R98, R98, 0x50, RZ ;  /* 0x0000005062627825 */ /* 0x000fe200078e00ff */
[----:B------:R-:W-:Y:S02]  /*1f70*/  LOP3.LUT R20, R11, 0xfffffff8, RZ, 0xc0, !PT ;  /* 0xfffffff80b147812 */ /* 0x000fe400078ec0ff */
[----:B------:R-:W-:Y:S01]  /*1f80*/  LOP3.LUT R3, R4, 0x1, RZ, 0xc0, !PT ;  /* 0x0000000104037812 */ /* 0x000fe200078ec0ff */
[----:B------:R-:W-:Y:S01]  /*1f90*/  IMAD.IADD R128, R93, 0x1, R5 ;  /* 0x000000015d807824 */ /* 0x000fe200078e0205 */
[----:B------:R-:W-:Y:S01]  /*1fa0*/  IADD3 R4, R103, R7, RZ ;  /* 0x0000000767047210 */ /* 0x000fe20007ffe0ff */
[----:B------:R-:W-:Y:S01]  /*1fb0*/  IMAD.IADD R131, R131, 0x1, R6 ;  /* 0x0000000183837824 */ /* 0x000fe200078e0206 */
[C---:B------:R-:W-:Y:S01]  /*1fc0*/  LOP3.LUT R21, R26.reuse, 0x2, RZ, 0xc0, !PT ;  /* 0x000000021a157812 */ /* 0x040fe200078ec0ff */
[----:B------:R-:W-:Y:S01]  /*1fd0*/  IMAD.IADD R5, R7, 0x1, R101 ;  /* 0x0000000107057824 */ /* 0x000fe200078e0265 */
[----:B------:R-:W-:Y:S01]  /*1fe0*/  LOP3.LUT R25, R26, 0x4, RZ, 0xc0, !PT ;  /* 0x000000041a197812 */ /* 0x000fe200078ec0ff */
[----:B------:R-:W-:Y:S01]  /*1ff0*/  IMAD.IADD R121, R99, 0x1, R121 ;  /* 0x0000000163797824 */ /* 0x000fe200078e0279 */
[----:B------:R-:W-:Y:S01]  /*2000*/  SHF.R.S32.HI R0, RZ, 0x1f, R30 ;  /* 0x0000001fff007819 */ /* 0x000fe2000001141e */
[----:B------:R-:W-:Y:S01]  /*2010*/  IMAD.IADD R6, R97, 0x1, R13 ;  /* 0x0000000161067824 */ /* 0x000fe200078e020d */
[----:B------:R-:W-:-:S02]  /*2020*/  IADD3 R7, R13, R95, RZ ;  /* 0x0000005f0d077210 */ /* 0x000fc40007ffe0ff */
[----:B------:R-:W-:Y:S02]  /*2030*/  LOP3.LUT R26, R26, 0x8, RZ, 0xc0, !PT ;  /* 0x000000081a1a7812 */ /* 0x000fe400078ec0ff */
[----:B------:R-:W-:Y:S02]  /*2040*/  SHF.R.S32.HI R119, RZ, 0x1f, R91 ;  /* 0x0000001fff777819 */ /* 0x000fe4000001145b */
[----:B------:R-:W-:Y:S02]  /*2050*/  SHF.R.S32.HI R27, RZ, 0x1f, R9 ;  /* 0x0000001fff1b7819 */ /* 0x000fe40000011409 */
[----:B------:R-:W-:Y:S01]  /*2060*/  SHF.R.S32.HI R28, RZ, 0x1f, R20 ;  /* 0x0000001fff1c7819 */ /* 0x000fe20000011414 */
[----:B----4-:R-:W-:Y:S01]  /*2070*/  IMAD R112, R10, 0x20, R219 ;  /* 0x000000200a707824 */ /* 0x010fe200078e02db */
[----:B------:R-:W-:-:S07]  /*2080*/  SHF.R.S32.HI R10, RZ, 0x3, R11 ;  /* 0x00000003ff0a7819 */ /* 0x000fce000001140b */
.L_x_561:
[----:B------:R-:W0:Y:S01]  /*2090*/  LDC R84, c[0x0][0x430] ;  /* 0x00010c00ff547b82 */ /* 0x000e220000000800 */
[----:B------:R-:W-:Y:S01]  /*20a0*/  VIADD R2, R2, 0xffffffff ;  /* 0xffffffff02027836 */ /* 0x000fe20000000000 */
[----:B----4-:R-:W-:Y:S01]  /*20b0*/  MOV R31, RZ ;  /* 0x000000ff001f7202 */ /* 0x010fe20000000f00 */
[----:B------:R-:W-:Y:S01]  /*20c0*/  ULDC.64 UR4, c[0x0][0x208] ;  /* 0x0000820000047ab9 */ /* 0x000fe20000000a00 */
[----:B------:R-:W-:Y:S01]  /*20d0*/  SHF.R.U32.HI R32, RZ, 0x3, R224 ;  /* 0x00000003ff207819 */ /* 0x000fe200000116e0 */
[----:B------:R-:W-:-:S03]  /*20e0*/  IMAD R11, R2, 0x50, R112 ;  /* 0x00000050020b7824 */ /* 0x000fc600078e0270 */
[----:B------:R-:W1:Y:S01]  /*20f0*/  LDC R114, c[0x0][0x3f4] ;  /* 0x0000fd00ff727b82 */ /* 0x000e620000000800 */
[----:B------:R-:W-:Y:S01]  /*2100*/  IMAD.IADD R33, R120, 0x1, R11 ;  /* 0x0000000178217824 */ /* 0x000fe200078e020b */
[----:B------:R-:W-:-:S04]  /*2110*/  ISETP.GE.AND P0, PT, R11, R24, PT ;  /* 0x000000180b00720c */ /* 0x000fc80003f06270 */
[----:B------:R-:W-:Y:S02]  /*2120*/  ISETP.GT.OR P0, PT, R112, 0x4f, P0 ;  /* 0x0000004f7000780c */ /* 0x000fe40000704670 */
[----:B------:R-:W-:Y:S02]  /*2130*/  MOV R11, R33 ;  /* 0x00000021000b7202 */ /* 0x000fe40000000f00 */
[----:B0-----:R-:W-:-:S09]  /*2140*/  ISETP.NE.AND P3, PT, R84, 0x1, PT ;  /* 0x000000015400780c */ /* 0x001fd20003f65270 */
[----:B------:R-:W0:Y:S08]  /*2150*/  @!P0 LDC.64 R14, c[0x0][0x428] ;  /* 0x00010a00ff0e8b82 */ /* 0x000e300000000a00 */
[----:B--2---:R-:W2:Y:S08]  /*2160*/  @!P0 LDC.64 R34, c[0x0][0x418] ;  /* 0x00010600ff228b82 */ /* 0x004eb00000000a00 */
[----:B---3--:R-:W3:Y:S08]  /*2170*/  @P3 LDC R12, c[0x0][0x434] ;  /* 0x00010d00ff0c3b82 */ /* 0x008ef00000000800 */
[----:B------:R-:W4:Y:S01]  /*2180*/  @P3 LDC R13, c[0x0][0x438] ;  /* 0x00010e00ff0d3b82 */ /* 0x000f220000000800 */
[----:B---3--:R-:W-:-:S05]  /*2190*/  @P3 IMAD.HI.U32 R12, R33, R12, RZ ;  /* 0x0000000c210c3227 */ /* 0x008fca00078e00ff */
[----:B----4-:R-:W-:Y:S01]  /*21a0*/  @P3 SHF.R.U32.HI R11, RZ, R13, R12 ;  /* 0x0000000dff0b3219 */ /* 0x010fe2000001160c */
[----:B0-----:R-:W-:-:S03]  /*21b0*/  @!P0 IMAD R12, R119, R14, RZ ;  /* 0x0000000e770c8224 */ /* 0x001fc600078e02ff */
[--C-:B------:R-:W-:Y:S01]  /*21c0*/  @!P0 SHF.R.S32.HI R13, RZ, 0x1f, R11.reuse ;  /* 0x0000001fff0d8819 */ /* 0x100fe2000001140b */
[----:B------:R-:W-:Y:S02]  /*21d0*/  @!P0 IMAD R15, R91, R15, R12 ;  /* 0x0000000f5b0f8224 */ /* 0x000fe400078e020c */
[----:B------:R-:W-:-:S04]  /*21e0*/  @!P0 IMAD.MOV.U32 R12, RZ, RZ, R11 ;  /* 0x000000ffff0c8224 */ /* 0x000fc800078e000b */
[----:B------:R-:W-:-:S04]  /*21f0*/  @!P0 IMAD.WIDE.U32 R12, R91, R14, R12 ;  /* 0x0000000e5b0c8225 */ /* 0x000fc800078e000c */
[----:B------:R-:W-:Y:S01]  /*2200*/  @!P0 IMAD.IADD R13, R13, 0x1, R15 ;  /* 0x000000010d0d8824 */ /* 0x000fe200078e020f */
[----:B--2---:R-:W-:-:S04]  /*2210*/  @!P0 LEA R14, P3, R12, R34, 0x2 ;  /* 0x000000220c0e8211 */ /* 0x004fc800078610ff */
[----:B------:R-:W-:Y:S02]  /*2220*/  @!P0 LEA.HI.X R15, R12, R35, R13, 0x2, P3 ;  /* 0x000000230c0f8211 */ /* 0x000fe400018f140d */
[----:B------:R-:W-:-:S03]  /*2230*/  LOP3.LUT R13, R224, 0x38, R16, 0xf8, !PT ;  /* 0x00000038e00d7812 */ /* 0x000fc600078ef810 */
[----:B------:R0:W5:Y:S01]  /*2240*/  @!P0 LDG.E R31, desc[UR4][R14.64] ;  /* 0x000000040e1f8981 */ /* 0x000162000c1e1900 */
[----:B-1----:R-:W-:Y:S01]  /*2250*/  ISETP.GE.AND P0, PT, R114, 0x1, PT ;  /* 0x000000017200780c */ /* 0x002fe20003f06270 */
[----:B------:R-:W-:Y:S01]  /*2260*/  IMAD.MOV R11, RZ, RZ, -R11 ;  /* 0x000000ffff0b7224 */ /* 0x000fe200078e0a0b */
[----:B------:R-:W-:Y:S01]  /*2270*/  LOP3.LUT R13, R228, R13, R32, 0xf6, !PT ;  /* 0x0000000de40d7212 */ /* 0x000fe200078ef620 */
[----:B------:R-:W-:Y:S05]  /*2280*/  YIELD ;  /* 0x0000000000007946 */ /* 0x000fea0003800000 */
[----:B------:R-:W-:Y:S01]  /*2290*/  IMAD R85, R212, 0x5000, R13 ;  /* 0x00005000d4557824 */ /* 0x000fe200078e020d */
[----:B------:R-:W-:Y:S01]  /*22a0*/  ISETP.GT.AND P3, PT, R2, R116, PT ;  /* 0x000000740200720c */ /* 0x000fe20003f64270 */
[----:B------:R-:W-:Y:S01]  /*22b0*/  BSSY B0, `(.L_x_445) ;  /* 0x00007d6000007945 */ /* 0x000fe20003800000 */
[----:B------:R-:W-:-:S02]  /*22c0*/  IMAD R84, R84, R11, R33 ;  /* 0x0000000b54547224 */ /* 0x000fc400078e0221 */
[----:B------:R-:W-:Y:S01]  /*22d0*/  P2R R113, PR, RZ, 0x8 ;  /* 0x00000008ff717803 */ /* 0x000fe20000000000 */
[----:B------:R-:W-:Y:S01]  /*22e0*/  IMAD R85, R85, 0x2, R22 ;  /* 0x0000000255557824 */ /* 0x000fe200078e0216 */
[----:B0-----:R-:W-:Y:S07]  /*22f0*/  @!P0 BRA `(.L_x_446) ;  /* 0x00000074005c8947 */ /* 0x001fee0003800000 */
[----:B------:R-:W-:Y:S01]  /*2300*/  SHF.R.S32.HI R86, RZ, 0x1f, R84 ;  /* 0x0000001fff567819 */ /* 0x000fe20000011454 */
[----:B------:R-:W-:Y:S01]  /*2310*/  ULDC.64 UR4, c[0x0][0x300] ;  /* 0x0000c00000047ab9 */ /* 0x000fe20000000a00 */
[----:B-----5:R-:W-:Y:S01]  /*2320*/  SHF.R.S32.HI R87, RZ, 0x1f, R31 ;  /* 0x0000001fff577819 */ /* 0x020fe2000001141f */
[----:B------:R-:W-:Y:S01]  /*2330*/  IMAD.WIDE.U32 R12, R84, UR4, RZ ;  /* 0x00000004540c7c25 */ /* 0x000fe2000f8e00ff */
[----:B------:R-:W-:Y:S02]  /*2340*/  ULDC.U8 UR6, c[0x0][0x410] ;  /* 0x0001040000067ab9 */ /* 0x000fe40000000000 */
[----:B------:R-:W-:Y:S01]  /*2350*/  ISETP.NE.AND P0, PT, RZ, UR6, PT ;  /* 0x00000006ff007c0c */ /* 0x000fe2000bf05270 */
[----:B------:R-:W-:Y:S02]  /*2360*/  IMAD R11, R86, UR4, RZ ;  /* 0x00000004560b7c24 */ /* 0x000fe4000f8e02ff */
[----:B------:R-:W-:Y:S02]  /*2370*/  IMAD R88, R2, -0x50, R24 ;  /* 0xffffffb002587824 */ /* 0x000fe400078e0218 */
[----:B------:R-:W-:Y:S01]  /*2380*/  IMAD R11, R84, UR5, R11 ;  /* 0x00000005540b7c24 */ /* 0x000fe2000f8e020b */
[----:B------:R-:W-:-:S02]  /*2390*/  ULDC.64 UR4, c[0x0][0x310] ;  /* 0x0000c40000047ab9 */ /* 0x000fc40000000a00 */
[----:B------:R-:W-:Y:S01]  /*23a0*/  IMAD R14, R87, UR4, RZ ;  /* 0x00000004570e7c24 */ /* 0x000fe2000f8e02ff */
[----:B------:R-:W-:Y:S02]  /*23b0*/  VIMNMX R88, R88, 0x50, PT ;  /* 0x0000005058587848 */ /* 0x000fe40003fe0100 */
[----:B------:R-:W-:Y:S01]  /*23c0*/  IADD3 R13, R13, R11, RZ ;  /* 0x0000000b0d0d7210 */ /* 0x000fe20007ffe0ff */
[C---:B------:R-:W-:Y:S01]  /*23d0*/  IMAD R15, R31.reuse, UR5, R14 ;  /* 0x000000051f0f7c24 */ /* 0x040fe2000f8e020e */
[----:B------:R-:W-:Y:S01]  /*23e0*/  SHF.R.S32.HI R11, RZ, 0x1f, R2 ;  /* 0x0000001fff0b7819 */ /* 0x000fe20000011402 */
[----:B------:R-:W-:Y:S02]  /*23f0*/  IMAD R14, R128, R2, RZ ;  /* 0x00000002800e7224 */ /* 0x000fe400078e02ff */
[----:B------:R-:W-:Y:S01]  /*2400*/  IMAD.WIDE.U32 R32, R31, UR4, R12 ;  /* 0x000000041f207c25 */ /* 0x000fe2000f8e000c */
[----:B------:R-:W-:-:S03]  /*2410*/  ULDC.64 UR4, c[0x0][0x308] ;  /* 0x0000c20000047ab9 */ /* 0x000fc60000000a00 */
[----:B------:R-:W-:Y:S02]  /*2420*/  IMAD.IADD R33, R33, 0x1, R15 ;  /* 0x0000000121217824 */ /* 0x000fe400078e020f */
[----:B------:R-:W-:Y:S02]  /*2430*/  IMAD R13, R0, UR4, RZ ;  /* 0x00000004000d7c24 */ /* 0x000fe4000f8e02ff */
[----:B------:R-:W-:-:S04]  /*2440*/  IMAD.WIDE.U32 R32, R30, UR4, R32 ;  /* 0x000000041e207c25 */ /* 0x000fc8000f8e0020 */
[----:B------:R-:W-:Y:S01]  /*2450*/  IMAD R13, R30, UR5, R13 ;  /* 0x000000051e0d7c24 */ /* 0x000fe2000f8e020d */
[----:B------:R-:W-:Y:S01]  /*2460*/  ULDC.64 UR4, c[0x0][0x2e8] ;  /* 0x0000ba0000047ab9 */ /* 0x000fe20000000a00 */
[----:B------:R-:W-:Y:S01]  /*2470*/  IMAD R12, R121, R2, RZ ;  /* 0x00000002790c7224 */ /* 0x000fe200078e02ff */
[C---:B------:R-:W-:Y:S01]  /*2480*/  LEA R118, P3, R32.reuse, UR4, 0x1 ;  /* 0x0000000420767c11 */ /* 0x040fe2000f8608ff */
[----:B------:R-:W-:Y:S02]  /*2490*/  IMAD.IADD R117, R33, 0x1, R13 ;  /* 0x0000000121757824 */ /* 0x000fe400078e020d */
[C---:B------:R-:W-:Y:S02]  /*24a0*/  IMAD R37, R11.reuse, R92, R14 ;  /* 0x0000005c0b257224 */ /* 0x040fe400078e020e */
[----:B------:R-:W-:Y:S01]  /*24b0*/  IMAD R35, R11, R98, R12 ;  /* 0x000000620b237224 */ /* 0x000fe200078e020c */
[----:B------:R-:W-:Y:S01]  /*24c0*/  LEA.HI.X R117, R32, UR5, R117, 0x1, P3 ;  /* 0x0000000520757c11 */ /* 0x000fe200098f0c75 */
[----:B------:R-:W-:-:S04]  /*24d0*/  IMAD.WIDE.U32 R14, R98, R2, RZ ;  /* 0x00000002620e7225 */ /* 0x000fc800078e00ff */
[----:B------:R-:W-:Y:S01]  /*24e0*/  IMAD.WIDE.U32 R12, R92, R2, RZ ;  /* 0x000000025c0c7225 */ /* 0x000fe200078e00ff */
[----:B------:R-:W-:-:S03]  /*24f0*/  IADD3 R11, R15, R35, RZ ;  /* 0x000000230f0b7210 */ /* 0x000fc60007ffe0ff */
[----:B------:R-:W-:Y:S01]  /*2500*/  IMAD.IADD R80, R13, 0x1, R37 ;  /* 0x000000010d507824 */ /* 0x000fe200078e0225 */
[----:B------:R-:W-:Y:S06]  /*2510*/  @!P0 BRA `(.L_x_447) ;  /* 0x0000003400cc8947 */ /* 0x000fec0003800000 */
[C---:B------:R-:W-:Y:S01]  /*2520*/  ISETP.GE.AND P3, PT, R219.reuse, R88, PT ;  /* 0x00000058db00720c */ /* 0x040fe20003f66270 */
[----:B------:R-:W-:Y:S01]  /*2530*/  BSSY B1, `(.L_x_448) ;  /* 0x000002b000017945 */ /* 0x000fe20003800000 */
[----:B------:R-:W-:Y:S01]  /*2540*/  VIADD R37, R219, 0x20 ;  /* 0x00000020db257836 */ /* 0x000fe20000000000 */
        /* <DEDUP_REMOVED lines=9> */
[----:B------:R-:W-:Y:S06]  /*25e0*/  @P3 BRA `(.L_x_449) ;  /* 0x00000000007c3947 */ /* 0x000fec0003800000 */
[----:B------:R-:W-:Y:S01]  /*25f0*/  IADD3 R33, P0, R102, R14, RZ ;  /* 0x0000000e66217210 */ /* 0x000fe20007f1e0ff */
[----:B------:R-:W-:Y:S01]  /*2600*/  ULDC.64 UR4, c[0x0][0x3e8] ;  /* 0x0000fa0000047ab9 */ /* 0x000fe20000000a00 */
[----:B------:R-:W-:Y:S02]  /*2610*/  IADD3 R35, P4, R96, R12, RZ ;  /* 0x0000000c60237210 */ /* 0x000fe40007f9e0ff */
[----:B------:R-:W-:Y:S02]  /*2620*/  CS2R R76, SRZ ;  /* 0x00000000004c7805 */ /* 0x000fe4000001ff00 */
[----:B------:R-:W-:Y:S02]  /*2630*/  IADD3.X R34, R11, R4, RZ, P0, !PT ;  /* 0x000000040b227210 */ /* 0x000fe400007fe4ff */
[----:B------:R-:W-:Y:S02]  /*2640*/  CS2R R78, SRZ ;  /* 0x00000000004e7805 */ /* 0x000fe4000001ff00 */
[C---:B------:R-:W-:Y:S01]  /*2650*/  LEA R32, P0, R33.reuse, UR4, 0x1 ;  /* 0x0000000421207c11 */ /* 0x040fe2000f8008ff */
[----:B------:R-:W-:Y:S01]  /*2660*/  IMAD.X R36, R80, 0x1, R6, P4 ;  /* 0x0000000150247824 */ /* 0x000fe200020e0606 */
[-C--:B------:R-:W-:Y:S01]  /*2670*/  ISETP.GE.AND P5, PT, R214, R114.reuse, PT ;  /* 0x00000072d600720c */ /* 0x080fe20003fa6270 */
[----:B------:R-:W-:Y:S01]  /*2680*/  ULDC.64 UR6, c[0x0][0x208] ;  /* 0x0000820000067ab9 */ /* 0x000fe20000000a00 */
[----:B------:R-:W-:Y:S01]  /*2690*/  LEA.HI.X R33, R33, UR5, R34, 0x1, P0 ;  /* 0x0000000521217c11 */ /* 0x000fe200080f0c22 */
[----:B------:R-:W-:Y:S01]  /*26a0*/  ULDC.64 UR4, c[0x0][0x400] ;  /* 0x0001000000047ab9 */ /* 0x000fe20000000a00 */
[----:B------:R-:W-:-:S02]  /*26b0*/  ISETP.GE.AND P4, PT, R221, R114, PT ;  /* 0x00000072dd00720c */ /* 0x000fc40003f86270 */
[----:B------:R-:W-:-:S04]  /*26c0*/  LEA R34, P0, R35, UR4, 0x1 ;  /* 0x0000000423227c11 */ /* 0x000fc8000f8008ff */
[----:B------:R-:W-:Y:S02]  /*26d0*/  LEA.HI.X R35, R35, UR5, R36, 0x1, P0 ;  /* 0x0000000523237c11 */ /* 0x000fe400080f0c24 */
[-C--:B------:R-:W-:Y:S01]  /*26e0*/  ISETP.GE.AND P0, PT, R220, R114.reuse, PT ;  /* 0x00000072dc00720c */ /* 0x080fe20003f06270 */
[----:B------:R0:W5:Y:S04]  /*26f0*/  @!P5 LDG.E.64 R76, desc[UR6][R32.64] ;  /* 0x00000006204cd981 */ /* 0x000168000c1e1b00 */
[----:B------:R0:W5:Y:S01]  /*2700*/  @!P5 LDG.E.64 R78, desc[UR6][R34.64] ;  /* 0x00000006224ed981 */ /* 0x000162000c1e1b00 */
[----:B------:R-:W-:Y:S02]  /*2710*/  ISETP.GE.AND P5, PT, R222, R114, PT ;  /* 0x00000072de00720c */ /* 0x000fe40003fa6270 */
[----:B------:R-:W-:-:S02]  /*2720*/  CS2R R72, SRZ ;  /* 0x0000000000487805 */ /* 0x000fc4000001ff00 */
[----:B------:R-:W-:Y:S02]  /*2730*/  CS2R R68, SRZ ;  /* 0x0000000000447805 */ /* 0x000fe4000001ff00 */
[----:B------:R-:W-:Y:S02]  /*2740*/  CS2R R64, SRZ ;  /* 0x0000000000407805 */ /* 0x000fe4000001ff00 */
[----:B------:R-:W-:Y:S02]  /*2750*/  CS2R R74, SRZ ;  /* 0x00000000004a7805 */ /* 0x000fe4000001ff00 */
[----:B------:R-:W-:Y:S02]  /*2760*/  CS2R R70, SRZ ;  /* 0x0000000000467805 */ /* 0x000fe4000001ff00 */
[----:B------:R-:W-:Y:S01]  /*2770*/  CS2R R66, SRZ ;  /* 0x0000000000427805 */ /* 0x000fe2000001ff00 */
[----:B------:R0:W5:Y:S04]  /*2780*/  @!P4 LDG.E.64 R72, desc[UR6][R32.64+0x40] ;  /* 0x000040062048c981 */ /* 0x000168000c1e1b00 */
[----:B------:R0:W5:Y:S04]  /*2790*/  @!P0 LDG.E.64 R68, desc[UR6][R32.64+0x80] ;  /* 0x0000800620448981 */ /* 0x000168000c1e1b00 */
[----:B------:R0:W5:Y:S04]  /*27a0*/  @!P5 LDG.E.64 R64, desc[UR6][R32.64+0xc0] ;  /* 0x0000c0062040d981 */ /* 0x000168000c1e1b00 */
[----:B------:R0:W5:Y:S04]  /*27b0*/  @!P4 LDG.E.64 R74, desc[UR6][R34.64+0x40] ;  /* 0x00004006224ac981 */ /* 0x000168000c1e1b00 */
[----:B------:R0:W5:Y:S04]  /*27c0*/  @!P0 LDG.E.64 R70, desc[UR6][R34.64+0x80] ;  /* 0x0000800622468981 */ /* 0x000168000c1e1b00 */
[----:B------:R0:W5:Y:S02]  /*27d0*/  @!P5 LDG.E.64 R66, desc[UR6][R34.64+0xc0] ;  /* 0x0000c0062242d981 */ /* 0x000164000c1e1b00 */
.L_x_449:
[----:B------:R-:W-:Y:S05]  /*27e0*/  BSYNC B1 ;  /* 0x0000000000017941 */ /* 0x000fea0003800000 */
.L_x_448:
[----:B0----5:R-:W-:Y:S01]  /*27f0*/  IMAD.MOV.U32 R32, RZ, RZ, R64 ;  /* 0x000000ffff207224 */ /* 0x021fe200078e0040 */
[----:B------:R-:W-:Y:S01]  /*2800*/  MOV R33, R65 ;  /* 0x0000004100217202 */ /* 0x000fe20000000f00 */
[----:B------:R-:W-:Y:S01]  /*2810*/  IMAD.MOV.U32 R34, RZ, RZ, R68 ;  /* 0x000000ffff227224 */ /* 0x000fe200078e0044 */
[----:B------:R-:W-:Y:S01]  /*2820*/  ISETP.GE.AND P4, PT, R37, R88, PT ;  /* 0x000000582500720c */ /* 0x000fe20003f86270 */
[----:B------:R-:W-:Y:S01]  /*2830*/  IMAD.MOV.U32 R35, RZ, RZ, R69 ;  /* 0x000000ffff237224 */ /* 0x000fe200078e0045 */
[----:B------:R-:W-:Y:S01]  /*2840*/  PRMT R144, R32, 0x5410, R33 ;  /* 0x0000541020907816 */ /* 0x000fe20000000021 */
[----:B------:R-:W-:Y:S01]  /*2850*/  IMAD.MOV.U32 R33, RZ, RZ, R73 ;  /* 0x000000ffff217224 */ /* 0x000fe200078e0049 */
[----:B------:R-:W-:Y:S01]  /*2860*/  PRMT R148, R34, 0x7610, R148 ;  /* 0x0000761022947816 */ /* 0x000fe20000000094 */
[----:B------:R-:W-:Y:S01]  /*2870*/  IMAD.MOV.U32 R34, RZ, RZ, R76 ;  /* 0x000000ffff227224 */ /* 0x000fe200078e004c */
[----:B------:R-:W-:Y:S01]  /*2880*/  PRMT R150, R150, 0x5410, R35 ;  /* 0x0000541096967816 */ /* 0x000fe20000000023 */
[----:B------:R-:W-:Y:S01]  /*2890*/  BSSY B1, `(.L_x_450) ;  /* 0x0000038000017945 */ /* 0x000fe20003800000 */
[----:B------:R-:W-:-:S02]  /*28a0*/  MOV R32, R72 ;  /* 0x0000004800207202 */ /* 0x000fc40000000f00 */
[----:B------:R-:W-:Y:S02]  /*28b0*/  CS2R R52, SRZ ;  /* 0x0000000000347805 */ /* 0x000fe4000001ff00 */
[----:B------:R-:W-:Y:S02]  /*28c0*/  MOV R35, R77 ;  /* 0x0000004d00237202 */ /* 0x000fe40000000f00 */
[----:B------:R-:W-:Y:S02]  /*28d0*/  CS2R R56, SRZ ;  /* 0x0000000000387805 */ /* 0x000fe4000001ff00 */
[----:B------:R-:W-:Y:S01]  /*28e0*/  PRMT R157, R32, 0x5410, R33 ;  /* 0x00005410209d7816 */ /* 0x000fe20000000021 */
[----:B------:R-:W-:Y:S01]  /*28f0*/  IMAD.MOV.U32 R32, RZ, RZ, R66 ;  /* 0x000000ffff207224 */ /* 0x000fe200078e0042 */
[----:B------:R-:W-:Y:S01]  /*2900*/  PRMT R155, R34, 0x5410, R35 ;  /* 0x00005410229b7816 */ /* 0x000fe20000000023 */
[----:B------:R-:W-:Y:S01]  /*2910*/  IMAD.MOV.U32 R33, RZ, RZ, R67 ;  /* 0x000000ffff217224 */ /* 0x000fe200078e0043 */
[----:B------:R-:W-:Y:S01]  /*2920*/  MOV R34, R70 ;  /* 0x0000004600227202 */ /* 0x000fe20000000f00 */
[----:B------:R-:W-:Y:S01]  /*2930*/  IMAD.MOV.U32 R35, RZ, RZ, R71 ;  /* 0x000000ffff237224 */ /* 0x000fe200078e0047 */
[----:B------:R-:W-:-:S02]  /*2940*/  CS2R R60, SRZ ;  /* 0x00000000003c7805 */ /* 0x000fc4000001ff00 */
[----:B------:R-:W-:Y:S02]  /*2950*/  CS2R R50, SRZ ;  /* 0x0000000000327805 */ /* 0x000fe4000001ff00 */
[----:B------:R-:W-:Y:S01]  /*2960*/  PRMT R145, R32, 0x5410, R33 ;  /* 0x0000541020917816 */ /* 0x000fe20000000021 */
[----:B------:R-:W-:Y:S01]  /*2970*/  IMAD.MOV.U32 R32, RZ, RZ, R74 ;  /* 0x000000ffff207224 */ /* 0x000fe200078e004a */
[----:B------:R-:W-:Y:S01]  /*2980*/  PRMT R158, R34, 0x5410, R35 ;  /* 0x00005410229e7816 */ /* 0x000fe20000000023 */
[----:B------:R-:W-:Y:S01]  /*2990*/  IMAD.MOV.U32 R34, RZ, RZ, R78 ;  /* 0x000000ffff227224 */ /* 0x000fe200078e004e */
[----:B------:R-:W-:Y:S01]  /*29a0*/  MOV R33, R75 ;  /* 0x0000004b00217202 */ /* 0x000fe20000000f00 */
[----:B------:R-:W-:Y:S01]  /*29b0*/  IMAD.MOV.U32 R35, RZ, RZ, R79 ;  /* 0x000000ffff237224 */ /* 0x000fe200078e004f */
[----:B------:R-:W-:Y:S02]  /*29c0*/  CS2R R54, SRZ ;  /* 0x0000000000367805 */ /* 0x000fe4000001ff00 */
[----:B------:R-:W-:-:S02]  /*29d0*/  CS2R R58, SRZ ;  /* 0x00000000003a7805 */ /* 0x000fc4000001ff00 */
[----:B------:R-:W-:Y:S02]  /*29e0*/  PRMT R159, R32, 0x5410, R33 ;  /* 0x00005410209f7816 */ /* 0x000fe40000000021 */
[----:B------:R-:W-:Y:S02]  /*29f0*/  CS2R R62, SRZ ;  /* 0x00000000003e7805 */ /* 0x000fe4000001ff00 */
[----:B------:R-:W-:Y:S01]  /*2a00*/  PRMT R160, R34, 0x5410, R35 ;  /* 0x0000541022a07816 */ /* 0x000fe20000000023 */
[----:B------:R-:W-:Y:S06]  /*2a10*/  @P4 BRA `(.L_x_451) ;  /* 0x00000000007c4947 */ /* 0x000fec0003800000 */
[----:B------:R-:W-:Y:S01]  /*2a20*/  IADD3 R33, P0, P5, R102, R14, R105 ;  /* 0x0000000e66217210 */ /* 0x000fe20007d1e069 */
[----:B------:R-:W-:Y:S01]  /*2a30*/  ULDC.64 UR4, c[0x0][0x3e8] ;  /* 0x0000fa0000047ab9 */ /* 0x000fe20000000a00 */
[----:B------:R-:W-:Y:S01]  /*2a40*/  ULDC.64 UR6, c[0x0][0x400] ;  /* 0x0001000000067ab9 */ /* 0x000fe20000000a00 */
[----:B------:R-:W-:Y:S02]  /*2a50*/  CS2R R60, SRZ ;  /* 0x00000000003c7805 */ /* 0x000fe4000001ff00 */
[----:B------:R-:W-:Y:S02]  /*2a60*/  IADD3.X R38, R4, R11, R104, P0, P5 ;  /* 0x0000000b04267210 */ /* 0x000fe400007ea468 */
[----:B------:R-:W-:Y:S02]  /*2a70*/  CS2R R56, SRZ ;  /* 0x0000000000387805 */ /* 0x000fe4000001ff00 */
[----:B------:R-:W-:Y:S02]  /*2a80*/  IADD3 R35, P0, P5, R96, R12, R107 ;  /* 0x0000000c60237210 */ /* 0x000fe40007d1e06b */
[----:B------:R-:W-:-:S02]  /*2a90*/  CS2R R62, SRZ ;  /* 0x00000000003e7805 */ /* 0x000fc4000001ff00 */
[----:B------:R-:W-:Y:S01]  /*2aa0*/  CS2R R58, SRZ ;  /* 0x00000000003a7805 */ /* 0x000fe2000001ff00 */
[----:B------:R-:W-:Y:S01]  /*2ab0*/  ULDC.64 UR8, c[0x0][0x208] ;  /* 0x0000820000087ab9 */ /* 0x000fe20000000a00 */
[----:B------:R-:W-:Y:S02]  /*2ac0*/  IADD3.X R36, R6, R80, R106, P0, P5 ;  /* 0x0000005006247210 */ /* 0x000fe400007ea46a */
[----:B------:R-:W-:Y:S02]  /*2ad0*/  LEA R32, P0, R33, UR4, 0x1 ;  /* 0x0000000421207c11 */ /* 0x000fe4000f8008ff */
[----:B------:R-:W-:Y:S02]  /*2ae0*/  LEA R34, P5, R35, UR6, 0x1 ;  /* 0x0000000623227c11 */ /* 0x000fe4000f8a08ff */
[----:B------:R-:W-:Y:S02]  /*2af0*/  LEA.HI.X R33, R33, UR5, R38, 0x1, P0 ;  /* 0x0000000521217c11 */ /* 0x000fe400080f0c26 */
[----:B------:R-:W-:-:S02]  /*2b00*/  LEA.HI.X R35, R35, UR7, R36, 0x1, P5 ;  /* 0x0000000723237c11 */ /* 0x000fc4000a8f0c24 */
[-C--:B------:R-:W-:Y:S02]  /*2b10*/  ISETP.GE.AND P0, PT, R214, R114.reuse, PT ;  /* 0x00000072d600720c */ /* 0x080fe40003f06270 */
[----:B------:R-:W-:Y:S02]  /*2b20*/  ISETP.GE.AND P5, PT, R221, R114, PT ;  /* 0x00000072dd00720c */ /* 0x000fe40003fa6270 */
[----:B------:R-:W-:Y:S02]  /*2b30*/  CS2R R52, SRZ ;  /* 0x0000000000347805 */ /* 0x000fe4000001ff00 */
[----:B------:R-:W-:Y:S02]  /*2b40*/  CS2R R48, SRZ ;  /* 0x0000000000307805 */ /* 0x000fe4000001ff00 */
[----:B------:R-:W-:-:S05]  /*2b50*/  CS2R R54, SRZ ;  /* 0x0000000000367805 */ /* 0x000fca000001ff00 */
[----:B------:R0:W5:Y:S04]  /*2b60*/  @!P0 LDG.E.64 R60, desc[UR8][R32.64] ;  /* 0x00000008203c8981 */ /* 0x000168000c1e1b00 */
[----:B------:R0:W5:Y:S01]  /*2b70*/  @!P0 LDG.E.64 R62, desc[UR8][R34.64] ;  /* 0x00000008223e8981 */ /* 0x000162000c1e1b00 */
[----:B------:R-:W-:-:S03]  /*2b80*/  ISETP.GE.AND P0, PT, R220, R114, PT ;  /* 0x00000072dc00720c */ /* 0x000fc60003f06270 */
[----:B------:R0:W5:Y:S04]  /*2b90*/  @!P5 LDG.E.64 R56, desc[UR8][R32.64+0x40] ;  /* 0x000040082038d981 */ /* 0x000168000c1e1b00 */
[----:B------:R0:W5:Y:S01]  /*2ba0*/  @!P5 LDG.E.64 R58, desc[UR8][R34.64+0x40] ;  /* 0x00004008223ad981 */ /* 0x000162000c1e1b00 */
[----:B------:R-:W-:Y:S02]  /*2bb0*/  ISETP.GE.AND P5, PT, R222, R114, PT ;  /* 0x00000072de00720c */ /* 0x000fe40003fa6270 */
[----:B------:R-:W-:-:S03]  /*2bc0*/  CS2R R50, SRZ ;  /* 0x0000000000327805 */ /* 0x000fc6000001ff00 */
[----:B------:R0:W5:Y:S04]  /*2bd0*/  @!P0 LDG.E.64 R52, desc[UR8][R32.64+0x80] ;  /* 0x0000800820348981 */ /* 0x000168000c1e1b00 */
[----:B------:R0:W5:Y:S04]  /*2be0*/  @!P0 LDG.E.64 R54, desc[UR8][R34.64+0x80] ;  /* 0x0000800822368981 */ /* 0x000168000c1e1b00 */
[----:B------:R0:W5:Y:S04]  /*2bf0*/  @!P5 LDG.E.64 R48, desc[UR8][R32.64+0xc0] ;  /* 0x0000c0082030d981 */ /* 0x000168000c1e1b00 */
[----:B------:R0:W5:Y:S02]  /*2c00*/  @!P5 LDG.E.64 R50, desc[UR8][R34.64+0xc0] ;  /* 0x0000c0082232d981 */ /* 0x000164000c1e1b00 */
.L_x_451:
[----:B------:R-:W-:Y:S05]  /*2c10*/  BSYNC B1 ;  /* 0x0000000000017941 */ /* 0x000fea0003800000 */
.L_x_450:
[----:B0-----:R-:W-:Y:S01]  /*2c20*/  IADD3 R32, R219, 0x40, RZ ;  /* 0x00000040db207810 */ /* 0x001fe20007ffe0ff */
[----:B------:R-:W-:Y:S01]  /*2c30*/  BSSY B1, `(.L_x_452) ;  /* 0x000002b000017945 */ /* 0x000fe20003800000 */
[----:B------:R-:W-:Y:S02]  /*2c40*/  CS2R R36, SRZ ;  /* 0x0000000000247805 */ /* 0x000fe4000001ff00 */
[----:B------:R-:W-:Y:S02]  /*2c50*/  CS2R R40, SRZ ;  /* 0x0000000000287805 */ /* 0x000fe4000001ff00 */
[----:B------:R-:W-:Y:S02]  /*2c60*/  ISETP.GE.AND P5, PT, R32, R88, PT ;  /* 0x000000582000720c */ /* 0x000fe40003fa6270 */
[----:B------:R-:W-:Y:S02]  /*2c70*/  CS2R R32, SRZ ;  /* 0x0000000000207805 */ /* 0x000fe4000001ff00 */
[----:B------:R-:W-:-:S02]  /*2c80*/  CS2R R44, SRZ ;  /* 0x00000000002c7805 */ /* 0x000fc4000001ff00 */
[----:B------:R-:W-:Y:S02]  /*2c90*/  CS2R R34, SRZ ;  /* 0x0000000000227805 */ /* 0x000fe4000001ff00 */
[----:B------:R-:W-:Y:S02]  /*2ca0*/  CS2R R38, SRZ ;  /* 0x0000000000267805 */ /* 0x000fe4000001ff00 */
[----:B------:R-:W-:Y:S01]  /*2cb0*/  CS2R R42, SRZ ;  /* 0x00000000002a7805 */ /* 0x000fe2000001ff00 */
[----:B-----5:R-:W-:Y:S01]  /*2cc0*/  IMAD.MOV.U32 R81, RZ, RZ, R48 ;  /* 0x000000ffff517224 */ /* 0x020fe200078e0030 */
[----:B------:R-:W-:Y:S01]  /*2cd0*/  CS2R R46, SRZ ;  /* 0x00000000002e7805 */ /* 0x000fe2000001ff00 */
[----:B------:R-:W-:Y:S06]  /*2ce0*/  @P5 BRA `(.L_x_453) ;  /* 0x00000000007c5947 */ /* 0x000fec0003800000 */
[----:B------:R-:W-:Y:S01]  /*2cf0*/  IADD3 R14, P0, P6, R102, R109, R14 ;  /* 0x0000006d660e7210 */ /* 0x000fe20007e1e00e */
[----:B------:R-:W-:Y:S01]  /*2d00*/  ULDC.64 UR4, c[0x0][0x3e8] ;  /* 0x0000fa0000047ab9 */ /* 0x000fe20000000a00 */
[----:B------:R-:W-:Y:S01]  /*2d10*/  ULDC.64 UR6, c[0x0][0x400] ;  /* 0x0001000000067ab9 */ /* 0x000fe20000000a00 */
[----:B------:R-:W-:Y:S02]  /*2d20*/  CS2R R44, SRZ ;  /* 0x00000000002c7805 */ /* 0x000fe4000001ff00 */
[----:B------:R-:W-:Y:S02]  /*2d30*/  IADD3.X R13, R4, R108, R11, P0, P6 ;  /* 0x0000006c040d7210 */ /* 0x000fe400007ec40b */
[----:B------:R-:W-:Y:S02]  /*2d40*/  CS2R R46, SRZ ;  /* 0x00000000002e7805 */ /* 0x000fe4000001ff00 */
[----:B------:R-:W-:Y:S01]  /*2d50*/  IADD3 R11, P0, P6, R96, R111, R12 ;  /* 0x0000006f600b7210 */ /* 0x000fe20007e1e00c */
[----:B------:R-:W-:-:S03]  /*2d60*/  ULDC.64 UR8, c[0x0][0x208] ;  /* 0x0000820000087ab9 */ /* 0x000fc60000000a00 */
[----:B------:R-:W-:Y:S02]  /*2d70*/  IADD3.X R80, R6, R110, R80, P0, P6 ;  /* 0x0000006e06507210 */ /* 0x000fe400007ec450 */
[----:B------:R-:W-:-:S04]  /*2d80*/  LEA R12, P0, R14, UR4, 0x1 ;  /* 0x000000040e0c7c11 */ /* 0x000fc8000f8008ff */
[----:B------:R-:W-:Y:S02]  /*2d90*/  LEA.HI.X R13, R14, UR5, R13, 0x1, P0 ;  /* 0x000000050e0d7c11 */ /* 0x000fe400080f0c0d */
[----:B------:R-:W-:-:S04]  /*2da0*/  LEA R14, P0, R11, UR6, 0x1 ;  /* 0x000000060b0e7c11 */ /* 0x000fc8000f8008ff */
[----:B------:R-:W-:Y:S02]  /*2db0*/  LEA.HI.X R15, R11, UR7, R80, 0x1, P0 ;  /* 0x000000070b0f7c11 */ /* 0x000fe400080f0c50 */
[----:B------:R-:W-:Y:S02]  /*2dc0*/  ISETP.GE.AND P0, PT, R214, R114, PT ;  /* 0x00000072d600720c */ /* 0x000fe40003f06270 */
[----:B------:R-:W-:Y:S02]  /*2dd0*/  CS2R R40, SRZ ;  /* 0x0000000000287805 */ /* 0x000fe4000001ff00 */
[----:B------:R-:W-:-:S09]  /*2de0*/  CS2R R42, SRZ ;  /* 0x00000000002a7805 */ /* 0x000fd2000001ff00 */
[----:B------:R0:W5:Y:S04]  /*2df0*/  @!P0 LDG.E.64 R44, desc[UR8][R12.64] ;  /* 0x000000080c2c8981 */ /* 0x000168000c1e1b00 */
[----:B------:R0:W5:Y:S01]  /*2e00*/  @!P0 LDG.E.64 R46, desc[UR8][R14.64] ;  /* 0x000000080e2e8981 */ /* 0x000162000c1e1b00 */
        /* <DEDUP_REMOVED lines=10> */
[----:B------:R-:W-:-:S13]  /*2eb0*/  ISETP.GE.AND P0, PT, R222, R114, PT ;  /* 0x00000072de00720c */ /* 0x000fda0003f06270 */
[----:B------:R0:W5:Y:S04]  /*2ec0*/  @!P0 LDG.E.64 R32, desc[UR8][R12.64+0xc0] ;  /* 0x0000c0080c208981 */ /* 0x000168000c1e1b00 */
[----:B------:R0:W5:Y:S02]  /*2ed0*/  @!P0 LDG.E.64 R34, desc[UR8][R14.64+0xc0] ;  /* 0x0000c0080e228981 */ /* 0x000164000c1e1b00 */
.L_x_453:
[----:B------:R-:W-:Y:S05]  /*2ee0*/  BSYNC B1 ;  /* 0x0000000000017941 */ /* 0x000fea0003800000 */
.L_x_452:
[----:B0-----:R-:W-:Y:S01]  /*2ef0*/  IMAD.MOV.U32 R13, RZ, RZ, R53 ;  /* 0x000000ffff0d7224 */ /* 0x001fe200078e0035 */
[----:B------:R-:W-:Y:S01]  /*2f00*/  MOV R12, R52 ;  /* 0x00000034000c7202 */ /* 0x000fe20000000f00 */
[----:B------:R-:W-:Y:S01]  /*2f10*/  IMAD.MOV.U32 R11, RZ, RZ, R49 ;  /* 0x000000ffff0b7224 */ /* 0x000fe200078e0031 */
[----:B------:R-:W-:Y:S01]  /*2f20*/  PRMT R139, R139, 0x5410, R81 ;  /* 0x000054108b8b7816 */ /* 0x000fe20000000051 */
[----:B------:R-:W-:Y:S01]  /*2f30*/  IMAD.MOV.U32 R14, RZ, RZ, R56 ;  /* 0x000000ffff0e7224 */ /* 0x000fe200078e0038 */
[----:B------:R-:W-:Y:S01]  /*2f40*/  PRMT R142, R13, 0x5410, R12 ;  /* 0x000054100d8e7816 */ /* 0x000fe2000000000c */
[----:B------:R-:W-:Y:S01]  /*2f50*/  IMAD.MOV.U32 R12, RZ, RZ, R60 ;  /* 0x000000ffff0c7224 */ /* 0x000fe200078e003c */
[----:B------:R-:W-:Y:S01]  /*2f60*/  PRMT R139, R11, 0x7610, R139 ;  /* 0x000076100b8b7816 */ /* 0x000fe2000000008b */
[----:B------:R-:W-:Y:S01]  /*2f70*/  IMAD.MOV.U32 R13, RZ, RZ, R61 ;  /* 0x000000ffff0d7224 */ /* 0x000fe200078e003d */
[----:B------:R-:W-:Y:S01]  /*2f80*/  PRMT R146, R14, 0x7610, R146 ;  /* 0x000076100e927816 */ /* 0x000fe20000000092 */
[----:B------:R-:W-:Y:S01]  /*2f90*/  ULOP3.LUT UR4, UR60, 0x1, URZ, 0xfc, !UPT ;  /* 0x000000013c047892 */ /* 0x000fe2000f8efc3f */
[----:B------:R-:W-:-:S02]  /*2fa0*/  MOV R11, R57 ;  /* 0x00000039000b7202 */ /* 0x000fc40000000f00 */
[----:B------:R-:W-:Y:S01]  /*2fb0*/  MOV R14, R50 ;  /* 0x00000032000e7202 */ /* 0x000fe20000000f00 */
[----:B------:R-:W-:Y:S01]  /*2fc0*/  UISETP.NE.AND UP0, UPT, UR4, 0x3, UPT ;  /* 0x000000030400788c */ /* 0x000fe2000bf05270 */
[----:B------:R-:W-:Y:S01]  /*2fd0*/  PRMT R148, R148, 0x5410, R12 ;  /* 0x0000541094947816 */ /* 0x000fe2000000000c */
[----:B------:R-:W-:Y:S01]  /*2fe0*/  IMAD.MOV.U32 R12, RZ, RZ, R54 ;  /* 0x000000ffff0c7224 */ /* 0x000fe200078e0036 */
[----:B------:R-:W-:Y:S01]  /*2ff0*/  PRMT R146, R146, 0x5410, R11 ;  /* 0x0000541092927816 */ /* 0x000fe2000000000b */
[----:B------:R-:W-:Y:S01]  /*3000*/  IMAD.MOV.U32 R11, RZ, RZ, R51 ;  /* 0x000000ffff0b7224 */ /* 0x000fe200078e0033 */
[----:B------:R-:W-:Y:S02]  /*3010*/  PRMT R149, R13, 0x7610, R149 ;  /* 0x000076100d957816 */ /* 0x000fe40000000095 */
[----:B------:R-:W-:Y:S01]  /*3020*/  PRMT R141, R14, 0x7610, R141 ;  /* 0x000076100e8d7816 */ /* 0x000fe2000000008d */
[----:B------:R-:W-:Y:S01]  /*3030*/  IMAD.MOV.U32 R14, RZ, RZ, R58 ;  /* 0x000000ffff0e7224 */ /* 0x000fe200078e003a */
[----:B------:R-:W-:-:S02]  /*3040*/  MOV R13, R55 ;  /* 0x00000037000d7202 */ /* 0x000fc40000000f00 */
[----:B------:R-:W-:Y:S01]  /*3050*/  PRMT R141, R141, 0x5410, R11 ;  /* 0x000054108d8d7816 */ /* 0x000fe2000000000b */
[----:B------:R-:W-:Y:S01]  /*3060*/  IMAD.MOV.U32 R11, RZ, RZ, R59 ;  /* 0x000000ffff0b7224 */ /* 0x000fe200078e003b */
[----:B------:R-:W-:Y:S01]  /*3070*/  PRMT R143, R12, 0x5410, R13 ;  /* 0x000054100c8f7816 */ /* 0x000fe2000000000d */
[----:B------:R-:W-:Y:S01]  /*3080*/  IMAD.MOV.U32 R13, RZ, RZ, R63 ;  /* 0x000000ffff0d7224 */ /* 0x000fe200078e003f */
[----:B------:R-:W-:Y:S01]  /*3090*/  PRMT R147, R14, 0x7610, R147 ;  /* 0x000076100e937816 */ /* 0x000fe20000000093 */
[----:B-----5:R-:W-:Y:S01]  /*30a0*/  IMAD.MOV.U32 R14, RZ, RZ, R32 ;  /* 0x000000ffff0e7224 */ /* 0x020fe200078e0020 */
[----:B------:R-:W-:Y:S02]  /*30b0*/  MOV R12, R62 ;  /* 0x0000003e000c7202 */ /* 0x000fe40000000f00 */
[----:B------:R-:W-:Y:S01]  /*30c0*/  PRMT R150, R13, 0x7610, R150 ;  /* 0x000076100d967816 */ /* 0x000fe20000000096 */
[----:B------:R-:W-:Y:S01]  /*30d0*/  IMAD.MOV.U32 R13, RZ, RZ, R37 ;  /* 0x000000ffff0d7224 */ /* 0x000fe200078e0025 */
[----:B------:R-:W-:Y:S01]  /*30e0*/  PRMT R149, R149, 0x5410, R12 ;  /* 0x0000541095957816 */ /* 0x000fe2000000000c */
[----:B------:R-:W-:Y:S01]  /*30f0*/  IMAD.MOV.U32 R12, RZ, RZ, R36 ;  /* 0x000000ffff0c7224 */ /* 0x000fe200078e0024 */
[----:B------:R-:W-:-:S02]  /*3100*/  PRMT R147, R147, 0x5410, R11 ;  /* 0x0000541093937816 */ /* 0x000fc4000000000b */
[----:B------:R-:W-:Y:S02]  /*3110*/  PRMT R123, R123, 0x5410, R14 ;  /* 0x000054107b7b7816 */ /* 0x000fe4000000000e */
[----:B------:R-:W-:Y:S02]  /*3120*/  MOV R11, R33 ;  /* 0x00000021000b7202 */ /* 0x000fe40000000f00 */
[----:B------:R-:W-:Y:S02]  /*3130*/  MOV R14, R40 ;  /* 0x00000028000e7202 */ /* 0x000fe40000000f00 */
[----:B------:R-:W-:Y:S01]  /*3140*/  PRMT R123, R11, 0x7610, R123 ;  /* 0x000076100b7b7816 */ /* 0x000fe2000000007b */
[----:B------:R-:W-:Y:S01]  /*3150*/  IMAD.MOV.U32 R11, RZ, RZ, R41 ;  /* 0x000000ffff0b7224 */ /* 0x000fe200078e0029 */
[----:B------:R-:W-:Y:S01]  /*3160*/  PRMT R125, R13, 0x5410, R12 ;  /* 0x000054100d7d7816 */ /* 0x000fe2000000000c */
[----:B------:R-:W-:Y:S01]  /*3170*/  IMAD.MOV.U32 R12, RZ, RZ, R44 ;  /* 0x000000ffff0c7224 */ /* 0x000fe200078e002c */
[----:B------:R-:W-:Y:S01]  /*3180*/  PRMT R127, R127, 0x5410, R14 ;  /* 0x000054107f7f7816 */ /* 0x000fe2000000000e */
[----:B------:R-:W-:Y:S01]  /*3190*/  IMAD.MOV.U32 R14, RZ, RZ, R34 ;  /* 0x000000ffff0e7224 */ /* 0x000fe200078e0022 */
[----:B------:R-:W-:-:S02]  /*31a0*/  MOV R13, R45 ;  /* 0x0000002d000d7202 */ /* 0x000fc40000000f00 */
[----:B------:R-:W-:Y:S02]  /*31b0*/  PLOP3.LUT P0, PT, PT, PT, UP0, 0x80, 0x0 ;  /* 0x000000000000781c */ /* 0x000fe40003f0f008 */
[----:B------:R-:W-:Y:S01]  /*31c0*/  PRMT R127, R11, 0x7610, R127 ;  /* 0x000076100b7f7816 */ /* 0x000fe2000000007f */
[----:B------:R-:W-:Y:S01]  /*31d0*/  IMAD.MOV.U32 R11, RZ, RZ, R35 ;  /* 0x000000ffff0b7224 */ /* 0x000fe200078e0023 */
[----:B------:R-:W-:Y:S01]  /*31e0*/  PRMT R135, R12, 0x5410, R13 ;  /* 0x000054100c877816 */ /* 0x000fe2000000000d */
[----:B------:R-:W-:Y:S01]  /*31f0*/  IMAD.MOV.U32 R13, RZ, RZ, R39 ;  /* 0x000000ffff0d7224 */ /* 0x000fe200078e0027 */
[----:B------:R-:W-:Y:S01]  /*3200*/  PRMT R122, R122, 0x5410, R14 ;  /* 0x000054107a7a7816 */ /* 0x000fe2000000000e */
[----:B------:R-:W-:Y:S01]  /*3210*/  IMAD.MOV.U32 R14, RZ, RZ, R47 ;  /* 0x000000ffff0e7224 */ /* 0x000fe200078e002f */
[----:B------:R-:W-:Y:S02]  /*3220*/  MOV R12, R38 ;  /* 0x00000026000c7202 */ /* 0x000fe40000000f00 */
[----:B------:R-:W-:Y:S01]  /*3230*/  PRMT R122, R11, 0x7610, R122 ;  /* 0x000076100b7a7816 */ /* 0x000fe2000000007a */
[----:B------:R-:W-:Y:S01]  /*3240*/  IMAD.MOV.U32 R11, RZ, RZ, R42 ;  /* 0x000000ffff0b7224 */ /* 0x000fe200078e002a */
[----:B------:R-:W-:Y:S01]  /*3250*/  PRMT R124, R13, 0x5410, R12 ;  /* 0x000054100d7c7816 */ /* 0x000fe2000000000c */
[----:B------:R-:W-:Y:S01]  /*3260*/  IMAD.MOV.U32 R13, RZ, RZ, R46 ;  /* 0x000000ffff0d7224 */ /* 0x000fe200078e002e */
[----:B------:R-:W-:-:S04]  /*3270*/  MOV R12, R43 ;  /* 0x0000002b000c7202 */ /* 0x000fc80000000f00 */
[----:B------:R-:W-:Y:S02]  /*3280*/  PRMT R126, R12, 0x5410, R11 ;  /* 0x000054100c7e7816 */ /* 0x000fe4000000000b */
[----:B------:R-:W-:Y:S01]  /*3290*/  PRMT R137, R13, 0x5410, R14 ;  /* 0x000054100d897816 */ /* 0x000fe2000000000e */
[----:B------:R-:W-:Y:S06]  /*32a0*/  @!P0 BRA `(.L_x_454) ;  /* 0x0000000000048947 */ /* 0x000fec0003800000 */
[----:B------:R-:W-:Y:S01]  /*32b0*/  BPT.TRAP 0x1 ;  /* 0x000000040000795c */ /* 0x000fe20000300000 */
.L_x_454:
[----:B------:R-:W-:Y:S01]  /*32c0*/  LEA R89, R212, R22, 0x3 ;  /* 0x00000016d4597211 */ /* 0x000fe200078e18ff */
[----:B------:R-:W-:Y:S01]  /*32d0*/  BSSY B1, `(.L_x_455) ;  /* 0x0000004000017945 */ /* 0x000fe20003800000 */
[----:B------:R-:W-:-:S04]  /*32e0*/  SHF.L.U32 R90, R223, 0x1f, RZ ;  /* 0x0000001fdf5a7819 */ /* 0x000fc800000006ff */
[----:B------:R-:W0:Y:S02]  /*32f0*/  SYNCS.PHASECHK.TRANS64.TRYWAIT P6, [R89+URZ+0x38890], R90 ;  /* 0x0388905a590075a7 */ /* 0x000e2400080c017f */
[----:B0-----:R-:W-:Y:S05]  /*3300*/  @!P6 BRA `(.L_x_456) ;  /* 0x000002440074e947 */ /* 0x001fea0003800000 */
.L_x_805:
[----:B------:R-:W-:Y:S05]  /*3310*/  BSYNC B1 ;  /* 0x0000000000017941 */ /* 0x000fea0003800000 */
.L_x_455:
[----:B------:R-:W-:-:S03]  /*3320*/  UMOV UR4, 0xffffffff ;  /* 0xffffffff00047882 */ /* 0x000fc60000000000 */
[----:B------:R-:W-:Y:S05]  /*3330*/  BRA.DIV UR4, `(.L_x_457) ;  /* 0x00000246047c7947 */ /* 0x000fea000b800000 */
[----:B------:R1:W2:Y:S04]  /*3340*/  SHFL.IDX PT, R83, R117, RZ, 0x181f ;  /* 0x00181fff75537589 */ /* 0x0002a800000e0000 */
[----:B------:R1:W3:Y:S02]  /*3350*/  SHFL.IDX PT, R82, R118, RZ, 0x181f ;  /* 0x00181fff76527589 */ /* 0x0002e400000e0000 */
.L_x_809:
[----:B------:R-:W-:Y:S04]  /*3360*/  BSSY B1, `(.L_x_458) ;  /* 0x00000dc000017945 */ /* 0x000fe80003800000 */
[----:B------:R-:W-:Y:S05]  /*3370*/  @P3 BRA `(.L_x_459) ;  /* 0x0000000c00683947 */ /* 0x000fea0003800000 */
[----:B------:R-:W-:Y:S01]  /*3380*/  ISETP.NE.AND P3, PT, R3, RZ, PT ;  /* 0x000000ff0300720c */ /* 0x000fe20003f65270 */
[----:B------:R-:W-:-:S12]  /*3390*/  BSSY B2, `(.L_x_460) ;  /* 0x0000035000027945 */ /* 0x000fd80003800000 */
[----:B------:R-:W-:Y:S05]  /*33a0*/  @!P3 BRA `(.L_x_461) ;  /* 0x0000000000ccb947 */ /* 0x000fea0003800000 */
[----:B------:R4:W0:Y:S01]  /*33b0*/  LDS.128 R12, [R85+0x24400] ;  /* 0x02440000550c7984 */ /* 0x0008220000000c00 */
[C---:B---3--:R-:W-:Y:S01]  /*33c0*/  LEA R80, P3, R16.reuse, R82, 0x1 ;  /* 0x0000005210507211 */ /* 0x048fe200078608ff */
[----:B------:R-:W-:Y:S03]  /*33d0*/  BSSY B3, `(.L_x_462) ;  /* 0x000002e000037945 */ /* 0x000fe60003800000 */
[----:B--2---:R-:W-:Y:S02]  /*33e0*/  LEA.HI.X R81, R16, R83, R17, 0x1, P3 ;  /* 0x0000005310517211 */ /* 0x004fe400018f0c11 */
[----:B------:R-:W-:-:S13]  /*33f0*/  ISETP.GE.AND P3, PT, R214, R114, PT ;  /* 0x00000072d600720c */ /* 0x000fda0003f66270 */
[----:B----4-:R-:W-:Y:S05]  /*3400*/  @P3 BRA `(.L_x_463) ;  /* 0x0000000000a83947 */ /* 0x010fea0003800000 */
[----:B------:R-:W-:Y:S01]  /*3410*/  SHF.R.U64 R11, R76, 0x10, R77 ;  /* 0x000000104c0b7819 */ /* 0x000fe2000000124d */
[--C-:B0-----:R-:W-:Y:S01]  /*3420*/  HADD2.F32 R152, -RZ, R13.reuse.H1_H1 ;  /* 0x3000000dff987230 */ /* 0x101fe20000004100 */
[--C-:B------:R-:W-:Y:S01]  /*3430*/  SHF.R.U64 R78, R78, 0x10, R79.reuse ;  /* 0x000000104e4e7819 */ /* 0x100fe2000000124f */
[----:B------:R-:W-:Y:S01]  /*3440*/  HADD2.F32 R156, -RZ, R13.H0_H0 ;  /* 0x2000000dff9c7230 */ /* 0x000fe20000004100 */
[----:B------:R-:W-:Y:S01]  /*3450*/  SHF.R.U32.HI R151, RZ, 0x10, R79 ;  /* 0x00000010ff977819 */ /* 0x000fe2000001164f */
[----:B------:R-:W-:Y:S01]  /*3460*/  HADD2.F32 R154, -RZ, R15.H0_H0 ;  /* 0x2000000fff9a7230 */ /* 0x000fe20000004100 */
[----:B------:R-:W-:Y:S01]  /*3470*/  SHF.R.U32.HI R76, RZ, 0x10, R77 ;  /* 0x00000010ff4c7819 */ /* 0x000fe2000001164d */
[----:B------:R-:W-:Y:S02]  /*3480*/  HADD2.F32 R77, -RZ, R11.H0_H0 ;  /* 0x2000000bff4d7230 */ /* 0x000fe40000004100 */
[----:B------:R-:W-:Y:S02]  /*3490*/  HADD2.F32 R79, -RZ, R78.H0_H0 ;  /* 0x2000004eff4f7230 */ /* 0x000fe40000004100 */
[----:B------:R-:W-:-:S02]  /*34a0*/  HADD2.F32 R11, -RZ, R151.H0_H0 ;  /* 0x20000097ff0b7230 */ /* 0x000fc40000004100 */
[----:B------:R-:W-:Y:S02]  /*34b0*/  HADD2.F32 R78, -RZ, R15.H1_H1 ;  /* 0x3000000fff4e7230 */ /* 0x000fe40000004100 */
[-C--:B------:R-:W-:Y:S01]  /*34c0*/  FMUL.FTZ R151, R152, R79.reuse ;  /* 0x0000004f98977220 */ /* 0x080fe20000410000 */
[----:B------:R-:W-:Y:S02]  /*34d0*/  HADD2.F32 R15, -RZ, R76.H0_H0 ;  /* 0x2000004cff0f7230 */ /* 0x000fe40000004100 */
[----:B------:R-:W-:Y:S01]  /*34e0*/  FMUL.FTZ R153, R156, R79 ;  /* 0x0000004f9c997220 */ /* 0x000fe20000410000 */
[-C--:B------:R-:W-:Y:S01]  /*34f0*/  FMUL.FTZ R79, R154, R11.reuse ;  /* 0x0000000b9a4f7220 */ /* 0x080fe20000410000 */
[----:B------:R-:W-:Y:S01]  /*3500*/  FMUL.FTZ R13, R78, R11 ;  /* 0x0000000b4e0d7220 */ /* 0x000fe20000410000 */
[-C--:B------:R-:W-:Y:S01]  /*3510*/  FFMA.FTZ R11, R156, R77.reuse, -R151 ;  /* 0x0000004d9c0b7223 */ /* 0x080fe20000010897 */
[----:B------:R-:W-:Y:S01]  /*3520*/  FFMA.FTZ R76, R152, R77, R153 ;  /* 0x0000004d984c7223 */ /* 0x000fe20000010099 */
[----:B------:R-:W-:-:S02]  /*3530*/  HADD2.F32 R77, -RZ, R160.H0_H0 ;  /* 0x200000a0ff4d7230 */ /* 0x000fc40000004100 */
[-C--:B------:R-:W-:Y:S01]  /*3540*/  FFMA.FTZ R13, R154, R15.reuse, -R13 ;  /* 0x0000000f9a0d7223 */ /* 0x080fe2000001080d */
[--C-:B------:R-:W-:Y:S02]  /*3550*/  HADD2.F32 R152, -RZ, R12.reuse.H1_H1 ;  /* 0x3000000cff987230 */ /* 0x100fe40000004100 */
[----:B------:R-:W-:Y:S01]  /*3560*/  FFMA.FTZ R78, R78, R15, R79 ;  /* 0x0000000f4e4e7223 */ /* 0x000fe2000001004f */
[----:B------:R-:W-:Y:S01]  /*3570*/  HADD2.F32 R154, -RZ, R12.H0_H0 ;  /* 0x2000000cff9a7230 */ /* 0x000fe20000004100 */
[----:B------:R-:W-:Y:S01]  /*3580*/  F2FP.F16.F32.PACK_AB R11, R76, R11 ;  /* 0x0000000b4c0b723e */ /* 0x000fe200000000ff */
[----:B------:R-:W-:Y:S02]  /*3590*/  HADD2.F32 R15, -RZ, R160.H1_H1 ;  /* 0x300000a0ff0f7230 */ /* 0x000fe40000004100 */
[----:B------:R-:W-:Y:S01]  /*35a0*/  FMUL.FTZ R151, R152, R77 ;  /* 0x0000004d98977220 */ /* 0x000fe20000410000 */
[----:B------:R-:W-:Y:S02]  /*35b0*/  HADD2.F32 R12, -RZ, R14.H1_H1 ;  /* 0x3000000eff0c7230 */ /* 0x000fe40000004100 */
[----:B------:R-:W-:-:S02]  /*35c0*/  HADD2.F32 R79, -RZ, R155.H0_H0 ;  /* 0x2000009bff4f7230 */ /* 0x000fc40000004100 */
[----:B------:R-:W-:Y:S02]  /*35d0*/  HADD2.F32 R14, -RZ, R14.H0_H0 ;  /* 0x2000000eff0e7230 */ /* 0x000fe40000004100 */
[----:B------:R-:W-:Y:S02]  /*35e0*/  HADD2.F32 R153, -RZ, R155.H1_H1 ;  /* 0x3000009bff997230 */ /* 0x000fe40000004100 */
[----:B------:R-:W-:Y:S01]  /*35f0*/  FMUL.FTZ R155, R154, R77 ;  /* 0x0000004d9a9b7220 */ /* 0x000fe20000410000 */
[-C--:B------:R-:W-:Y:S01]  /*3600*/  FMUL.FTZ R77, R12, R15.reuse ;  /* 0x0000000f0c4d7220 */ /* 0x080fe20000410000 */
[----:B------:R-:W-:Y:S01]  /*3610*/  FMUL.FTZ R15, R14, R15 ;  /* 0x0000000f0e0f7220 */ /* 0x000fe20000410000 */
[-C--:B------:R-:W-:Y:S01]  /*3620*/  FFMA.FTZ R151, R154, R79.reuse, -R151 ;  /* 0x0000004f9a977223 */ /* 0x080fe20000010897 */
[----:B------:R-:W-:Y:S01]  /*3630*/  FFMA.FTZ R152, R152, R79, R155 ;  /* 0x0000004f98987223 */ /* 0x000fe2000001009b */
[-C--:B------:R-:W-:Y:S01]  /*3640*/  FFMA.FTZ R77, R14, R153.reuse, -R77 ;  /* 0x000000990e4d7223 */ /* 0x080fe2000001084d */
[----:B------:R-:W-:Y:S01]  /*3650*/  FFMA.FTZ R12, R12, R153, R15 ;  /* 0x000000990c0c7223 */ /* 0x000fe2000001000f */
[----:B------:R-:W-:Y:S01]  /*3660*/  F2FP.F16.F32.PACK_AB R15, R78, R13 ;  /* 0x0000000d4e0f723e */ /* 0x000fe200000000ff */
[----:B------:R-:W-:Y:S01]  /*3670*/  IMAD.MOV.U32 R13, RZ, RZ, R11 ;  /* 0x000000ffff0d7224 */ /* 0x000fe200078e000b */
[----:B------:R-:W-:-:S02]  /*3680*/  F2FP.F16.F32.PACK_AB R152, R152, R151 ;  /* 0x000000979898723e */ /* 0x000fc400000000ff */
[----:B------:R-:W-:-:S03]  /*3690*/  F2FP.F16.F32.PACK_AB R14, R12, R77 ;  /* 0x0000004d0c0e723e */ /* 0x000fc600000000ff */
[----:B------:R-:W-:-:S07]  /*36a0*/  IMAD.MOV.U32 R12, RZ, RZ, R152 ;  /* 0x000000ffff0c7224 */ /* 0x000fce00078e0098 */
.L_x_463:
[----:B------:R-:W-:Y:S05]  /*36b0*/  BSYNC B3 ;  /* 0x0000000000037941 */ /* 0x000fea0003800000 */
.L_x_462:
[----:B------:R-:W-:Y:S02]  /*36c0*/  ULDC.64 UR4, c[0x0][0x208] ;  /* 0x0000820000047ab9 */ /* 0x000fe40000000a00 */
[----:B0-----:R4:W-:Y:S03]  /*36d0*/  ST.E.128 desc[UR4][R80.64], R12 ;  /* 0x0000000c50007985 */ /* 0x0019e6000c101d04 */
.L_x_461:
[----:B------:R-:W-:Y:S05]  /*36e0*/  BSYNC B2 ;  /* 0x0000000000027941 */ /* 0x000fea0003800000 */
.L_x_460:
[----:B------:R-:W-:Y:S01]  /*36f0*/  ISETP.NE.AND P3, PT, R21, RZ, PT ;  /* 0x000000ff1500720c */ /* 0x000fe20003f65270 */
[----:B------:R-:W-:-:S12]  /*3700*/  BSSY B2, `(.L_x_464) ;  /* 0x0000036000027945 */ /* 0x000fd80003800000 */
[----:B------:R-:W-:Y:S05]  /*3710*/  @!P3 BRA `(.L_x_465) ;  /* 0x0000000000d0b947 */ /* 0x000fea0003800000 */
[----:B----4-:R4:W0:Y:S01]  /*3720*/  LDS.128 R12, [R85+0x26c00] ;  /* 0x026c0000550c7984 */ /* 0x0108220000000c00 */
[C---:B---3--:R-:W-:Y:S01]  /*3730*/  LEA R76, P3, R23.reuse, R82, 0x1 ;  /* 0x00000052174c7211 */ /* 0x048fe200078608ff */
[----:B------:R-:W-:Y:S03]  /*3740*/  BSSY B3, `(.L_x_466) ;  /* 0x000002f000037945 */ /* 0x000fe60003800000 */
[----:B--2---:R-:W-:Y:S02]  /*3750*/  LEA.HI.X R77, R23, R83, R216, 0x1, P3 ;  /* 0x00000053174d7211 */ /* 0x004fe400018f0cd8 */
[----:B------:R-:W-:-:S13]  /*3760*/  ISETP.GE.AND P3, PT, R221, R114, PT ;  /* 0x00000072dd00720c */ /* 0x000fda0003f66270 */
[----:B----4-:R-:W-:Y:S05]  /*3770*/  @P3 BRA `(.L_x_467) ;  /* 0x0000000000ac3947 */ /* 0x010fea0003800000 */
[--C-:B------:R-:W-:Y:S01]  /*3780*/  SHF.R.U64 R11, R72, 0x10, R73.reuse ;  /* 0x00000010480b7819 */ /* 0x100fe20000001249 */
[--C-:B0-----:R-:W-:Y:S01]  /*3790*/  HADD2.F32 R78, -RZ, R13.reuse.H1_H1 ;  /* 0x3000000dff4e7230 */ /* 0x101fe20000004100 */
[----:B------:R-:W-:Y:S01]  /*37a0*/  SHF.R.U32.HI R72, RZ, 0x10, R73 ;  /* 0x00000010ff487819 */ /* 0x000fe20000011649 */
[----:B------:R-:W-:Y:S01]  /*37b0*/  HADD2.F32 R80, -RZ, R13.H0_H0 ;  /* 0x2000000dff507230 */ /* 0x000fe20000004100 */
[--C-:B------:R-:W-:Y:S01]  /*37c0*/  SHF.R.U64 R73, R74, 0x10, R75.reuse ;  /* 0x000000104a497819 */ /* 0x100fe2000000124b */
[--C-:B------:R-:W-:Y:S01]  /*37d0*/  HADD2.F32 R13, -RZ, R15.reuse.H1_H1 ;  /* 0x3000000fff0d7230 */ /* 0x100fe20000004100 */
[----:B------:R-:W-:Y:S01]  /*37e0*/  SHF.R.U32.HI R74, RZ, 0x10, R75 ;  /* 0x00000010ff4a7819 */ /* 0x000fe2000001164b */
[----:B------:R-:W-:Y:S02]  /*37f0*/  HADD2.F32 R15, -RZ, R15.H0_H0 ;  /* 0x2000000fff0f7230 */ /* 0x000fe40000004100 */
[----:B------:R-:W-:Y:S02]  /*3800*/  HADD2.F32 R73, -RZ, R73.H0_H0 ;  /* 0x20000049ff497230 */ /* 0x000fe40000004100 */
[----:B------:R-:W-:-:S02]  /*3810*/  HADD2.F32 R74, -RZ, R74.H0_H0 ;  /* 0x2000004aff4a7230 */ /* 0x000fc40000004100 */
[----:B------:R-:W-:Y:S02]  /*3820*/  HADD2.F32 R72, -RZ, R72.H0_H0 ;  /* 0x20000048ff487230 */ /* 0x000fe40000004100 */
[-C--:B------:R-:W-:Y:S01]  /*3830*/  FMUL.FTZ R75, R78, R73.reuse ;  /* 0x000000494e4b7220 */ /* 0x080fe20000410000 */
[----:B------:R-:W-:Y:S02]  /*3840*/  HADD2.F32 R11, -RZ, R11.H0_H0 ;  /* 0x2000000bff0b7230 */ /* 0x000fe40000004100 */
[-C--:B------:R-:W-:Y:S01]  /*3850*/  FMUL.FTZ R152, R13, R74.reuse ;  /* 0x0000004a0d987220 */ /* 0x080fe20000410000 */
[C---:B------:R-:W-:Y:S01]  /*3860*/  FMUL.FTZ R74, R15.reuse, R74 ;  /* 0x0000004a0f4a7220 */ /* 0x040fe20000410000 */
[----:B------:R-:W-:Y:S02]  /*3870*/  FMUL.FTZ R73, R80, R73 ;  /* 0x0000004950497220 */ /* 0x000fe40000410000 */
        /* <DEDUP_REMOVED lines=9> */
[-C--:B------:R-:W-:Y:S01]  /*3910*/  FMUL.FTZ R73, R72, R15.reuse ;  /* 0x0000000f48497220 */ /* 0x080fe20000410000 */
[--C-:B------:R-:W-:Y:S02]  /*3920*/  HADD2.F32 R12, -RZ, R14.reuse.H1_H1 ;  /* 0x3000000eff0c7230 */ /* 0x100fe40000004100 */
[----:B------:R-:W-:Y:S01]  /*3930*/  FMUL.FTZ R79, R74, R15 ;  /* 0x0000000f4a4f7220 */ /* 0x000fe20000410000 */
[----:B------:R-:W-:Y:S01]  /*3940*/  HADD2.F32 R14, -RZ, R14.H0_H0 ;  /* 0x2000000eff0e7230 */ /* 0x000fe20000004100 */
[----:B------:R-:W-:Y:S01]  /*3950*/  F2FP.F16.F32.PACK_AB R75, R78, R75 ;  /* 0x0000004b4e4b723e */ /* 0x000fe200000000ff */
[----:B------:R-:W-:-:S02]  /*3960*/  HADD2.F32 R11, -RZ, R157.H0_H0 ;  /* 0x2000009dff0b7230 */ /* 0x000fc40000004100 */
[-C--:B------:R-:W-:Y:S01]  /*3970*/  FMUL.FTZ R15, R12, R159.reuse ;  /* 0x0000009f0c0f7220 */ /* 0x080fe20000410000 */
[----:B------:R-:W-:Y:S02]  /*3980*/  HADD2.F32 R157, -RZ, R157.H1_H1 ;  /* 0x3000009dff9d7230 */ /* 0x000fe40000004100 */
[----:B------:R-:W-:Y:S01]  /*3990*/  FMUL.FTZ R159, R14, R159 ;  /* 0x0000009f0e9f7220 */ /* 0x000fe20000410000 */
[----:B------:R-:W-:Y:S02]  /*39a0*/  IMAD.MOV.U32 R13, RZ, RZ, R75 ;  /* 0x000000ffff0d7224 */ /* 0x000fe400078e004b */
[-C--:B------:R-:W-:Y:S01]  /*39b0*/  FFMA.FTZ R73, R74, R11.reuse, -R73 ;  /* 0x0000000b4a497223 */ /* 0x080fe20000010849 */
[----:B------:R-:W-:Y:S01]  /*39c0*/  FFMA.FTZ R72, R72, R11, R79 ;  /* 0x0000000b48487223 */ /* 0x000fe2000001004f */
[-C--:B------:R-:W-:Y:S01]  /*39d0*/  FFMA.FTZ R15, R14, R157.reuse, -R15 ;  /* 0x0000009d0e0f7223 */ /* 0x080fe2000001080f */
[----:B------:R-:W-:-:S03]  /*39e0*/  FFMA.FTZ R12, R12, R157, R159 ;  /* 0x0000009d0c0c7223 */ /* 0x000fc6000001009f */
[----:B------:R-:W-:Y:S02]  /*39f0*/  F2FP.F16.F32.PACK_AB R74, R72, R73 ;  /* 0x00000049484a723e */ /* 0x000fe400000000ff */
[----:B------:R-:W-:Y:S01]  /*3a00*/  F2FP.F16.F32.PACK_AB R14, R12, R15 ;  /* 0x0000000f0c0e723e */ /* 0x000fe200000000ff */
[----:B------:R-:W-:Y:S01]  /*3a10*/  IMAD.MOV.U32 R15, RZ, RZ, R152 ;  /* 0x000000ffff0f7224 */ /* 0x000fe200078e0098 */
[----:B------:R-:W-:-:S07]  /*3a20*/  MOV R12, R74 ;  /* 0x0000004a000c7202 */ /* 0x000fce0000000f00 */
.L_x_467:
[----:B------:R-:W-:Y:S05]  /*3a30*/  BSYNC B3 ;  /* 0x0000000000037941 */ /* 0x000fea0003800000 */
.L_x_466:
[----:B------:R-:W-:Y:S02]  /*3a40*/  ULDC.64 UR4, c[0x0][0x208] ;  /* 0x0000820000047ab9 */ /* 0x000fe40000000a00 */
[----:B0-----:R0:W-:Y:S03]  /*3a50*/  ST.E.128 desc[UR4][R76.64], R12 ;  /* 0x0000000c4c007985 */ /* 0x0011e6000c101d04 */
.L_x_465:
[----:B------:R-:W-:Y:S05]  /*3a60*/  BSYNC B2 ;  /* 0x0000000000027941 */ /* 0x000fea0003800000 */
.L_x_464:
[----:B------:R-:W-:Y:S01]  /*3a70*/  ISETP.NE.AND P3, PT, R25, RZ, PT ;  /* 0x000000ff1900720c */ /* 0x000fe20003f65270 */
[----:B------:R-:W-:-:S12]  /*3a80*/  BSSY B2, `(.L_x_468) ;  /* 0x0000035000027945 */ /* 0x000fd80003800000 */
[----:B------:R-:W-:Y:S05]  /*3a90*/  @!P3 BRA `(.L_x_469) ;  /* 0x0000000000ccb947 */ /* 0x000fea0003800000 */
[----:B0---4-:R0:W4:Y:S01]  /*3aa0*/  LDS.128 R12, [R85+0x29400] ;  /* 0x02940000550c7984 */ /* 0x0111220000000c00 */
[C---:B---3--:R-:W-:Y:S01]  /*3ab0*/  LEA R72, P3, R18.reuse, R82, 0x1 ;  /* 0x0000005212487211 */ /* 0x048fe200078608ff */
[----:B------:R-:W-:Y:S03]  /*3ac0*/  BSSY B3, `(.L_x_470) ;  /* 0x000002e000037945 */ /* 0x000fe60003800000 */
[----:B--2---:R-:W-:Y:S02]  /*3ad0*/  LEA.HI.X R73, R18, R83, R218, 0x1, P3 ;  /* 0x0000005312497211 */ /* 0x004fe400018f0cda */
[----:B------:R-:W-:-:S13]  /*3ae0*/  ISETP.GE.AND P3, PT, R220, R114, PT ;  /* 0x00000072dc00720c */ /* 0x000fda0003f66270 */
[----:B0-----:R-:W-:Y:S05]  /*3af0*/  @P3 BRA `(.L_x_471) ;  /* 0x0000000000a83947 */ /* 0x001fea0003800000 */
[--C-:B------:R-:W-:Y:S01]  /*3b00*/  SHF.R.U64 R74, R68, 0x10, R69.reuse ;  /* 0x00000010444a7819 */ /* 0x100fe20000001245 */
[--C-:B------:R-:W-:Y:S01]  /*3b10*/  HADD2.F32 R75, -RZ, R158.reuse.H0_H0 ;  /* 0x2000009eff4b7230 */ /* 0x100fe20000004100 */
[----:B------:R-:W-:Y:S01]  /*3b20*/  SHF.R.U32.HI R68, RZ, 0x10, R69 ;  /* 0x00000010ff447819 */ /* 0x000fe20000011645 */
[----:B------:R-:W-:Y:S01]  /*3b30*/  HADD2.F32 R158, -RZ, R158.H1_H1 ;  /* 0x3000009eff9e7230 */ /* 0x000fe20000004100 */
[--C-:B------:R-:W-:Y:S02]  /*3b40*/  SHF.R.U64 R69, R70, 0x10, R71.reuse ;  /* 0x0000001046457819 */ /* 0x100fe40000001247 */
[----:B----4-:R-:W-:Y:S01]  /*3b50*/  MOV R11, R13 ;  /* 0x0000000d000b7202 */ /* 0x010fe20000000f00 */
[----:B------:R-:W-:Y:S01]  /*3b60*/  HADD2.F32 R13, -RZ, R74.H0_H0 ;  /* 0x2000004aff0d7230 */ /* 0x000fe20000004100 */
[----:B------:R-:W-:Y:S01]  /*3b70*/  SHF.R.U32.HI R78, RZ, 0x10, R71 ;  /* 0x00000010ff4e7819 */ /* 0x000fe20000011647 */
[----:B------:R-:W-:Y:S02]  /*3b80*/  HADD2.F32 R71, -RZ, R69.H0_H0 ;  /* 0x20000045ff477230 */ /* 0x000fe40000004100 */
[----:B------:R-:W-:-:S02]  /*3b90*/  HADD2.F32 R74, -RZ, R11.H1_H1 ;  /* 0x3000000bff4a7230 */ /* 0x000fc40000004100 */
[----:B------:R-:W-:Y:S02]  /*3ba0*/  HADD2.F32 R70, -RZ, R11.H0_H0 ;  /* 0x2000000bff467230 */ /* 0x000fe40000004100 */
[----:B------:R-:W-:Y:S02]  /*3bb0*/  HADD2.F32 R78, -RZ, R78.H0_H0 ;  /* 0x2000004eff4e7230 */ /* 0x000fe40000004100 */
[-C--:B------:R-:W-:Y:S01]  /*3bc0*/  FMUL.FTZ R11, R74, R71.reuse ;  /* 0x000000474a0b7220 */ /* 0x080fe20000410000 */
[--C-:B------:R-:W-:Y:S02]  /*3bd0*/  HADD2.F32 R69, -RZ, R15.reuse.H1_H1 ;  /* 0x3000000fff457230 */ /* 0x100fe40000004100 */
[C---:B------:R-:W-:Y:S01]  /*3be0*/  FMUL.FTZ R71, R70.reuse, R71 ;  /* 0x0000004746477220 */ /* 0x040fe20000410000 */
[----:B------:R-:W-:Y:S02]  /*3bf0*/  HADD2.F32 R15, -RZ, R15.H0_H0 ;  /* 0x2000000fff0f7230 */ /* 0x000fe40000004100 */
[----:B------:R-:W-:Y:S01]  /*3c00*/  FFMA.FTZ R11, R70, R13, -R11 ;  /* 0x0000000d460b7223 */ /* 0x000fe2000001080b */
[----:B------:R-:W-:-:S02]  /*3c10*/  HADD2.F32 R76, -RZ, R68.H0_H0 ;  /* 0x20000044ff4c7230 */ /* 0x000fc40000004100 */
[-C--:B------:R-:W-:Y:S01]  /*3c20*/  FMUL.FTZ R80, R69, R78.reuse ;  /* 0x0000004e45507220 */ /* 0x080fe20000410000 */
[----:B------:R-:W-:Y:S01]  /*3c30*/  FFMA.FTZ R68, R74, R13, R71 ;  /* 0x0000000d4a447223 */ /* 0x000fe20000010047 */
[C---:B------:R-:W-:Y:S01]  /*3c40*/  FMUL.FTZ R78, R15.reuse, R78 ;  /* 0x0000004e0f4e7220 */ /* 0x040fe20000410000 */
[----:B------:R-:W-:Y:S02]  /*3c50*/  HADD2.F32 R71, -RZ, R148.H0_H0 ;  /* 0x20000094ff477230 */ /* 0x000fe40000004100 */
[-C--:B------:R-:W-:Y:S01]  /*3c60*/  FFMA.FTZ R13, R15, R76.reuse, -R80 ;  /* 0x0000004c0f0d7223 */ /* 0x080fe20000010850 */
[--C-:B------:R-:W-:Y:S02]  /*3c70*/  HADD2.F32 R15, -RZ, R12.reuse.H1_H1 ;  /* 0x3000000cff0f7230 */ /* 0x100fe40000004100 */
[----:B------:R-:W-:Y:S01]  /*3c80*/  FFMA.FTZ R70, R69, R76, R78 ;  /* 0x0000004c45467223 */ /* 0x000fe2000001004e */
[----:B------:R-:W-:Y:S01]  /*3c90*/  HADD2.F32 R12, -RZ, R12.H0_H0 ;  /* 0x2000000cff0c7230 */ /* 0x000fe20000004100 */
[----:B------:R-:W-:Y:S01]  /*3ca0*/  F2FP.F16.F32.PACK_AB R11, R68, R11 ;  /* 0x0000000b440b723e */ /* 0x000fe200000000ff */
[----:B------:R-:W-:-:S02]  /*3cb0*/  HADD2.F32 R69, -RZ, R14.H1_H1 ;  /* 0x3000000eff457230 */ /* 0x000fc40000004100 */
[-C--:B------:R-:W-:Y:S01]  /*3cc0*/  FMUL.FTZ R77, R15, R75.reuse ;  /* 0x0000004b0f4d7220 */ /* 0x080fe20000410000 */
[----:B------:R-:W-:Y:S02]  /*3cd0*/  HADD2.F32 R14, -RZ, R14.H0_H0 ;  /* 0x2000000eff0e7230 */ /* 0x000fe40000004100 */
[C---:B------:R-:W-:Y:S01]  /*3ce0*/  FMUL.FTZ R76, R12.reuse, R75 ;  /* 0x0000004b0c4c7220 */ /* 0x040fe20000410000 */
[----:B------:R-:W-:Y:S02]  /*3cf0*/  HADD2.F32 R74, -RZ, R150.H1_H1 ;  /* 0x30000096ff4a7230 */ /* 0x000fe40000004100 */
[-C--:B------:R-:W-:Y:S01]  /*3d00*/  FMUL.FTZ R75, R69, R158.reuse ;  /* 0x0000009e454b7220 */ /* 0x080fe20000410000 */
[-C--:B------:R-:W-:Y:S01]  /*3d10*/  FFMA.FTZ R77, R12, R71.reuse, -R77 ;  /* 0x000000470c4d7223 */ /* 0x080fe2000001084d */
[C---:B------:R-:W-:Y:S01]  /*3d20*/  FMUL.FTZ R158, R14.reuse, R158 ;  /* 0x0000009e0e9e7220 */ /* 0x040fe20000410000 */
[----:B------:R-:W-:Y:S01]  /*3d30*/  FFMA.FTZ R76, R15, R71, R76 ;  /* 0x000000470f4c7223 */ /* 0x000fe2000001004c */
[-C--:B------:R-:W-:Y:S01]  /*3d40*/  FFMA.FTZ R75, R14, R74.reuse, -R75 ;  /* 0x0000004a0e4b7223 */ /* 0x080fe2000001084b */
[----:B------:R-:W-:Y:S01]  /*3d50*/  F2FP.F16.F32.PACK_AB R15, R70, R13 ;  /* 0x0000000d460f723e */ /* 0x000fe200000000ff */
[----:B------:R-:W-:Y:S01]  /*3d60*/  FFMA.FTZ R158, R69, R74, R158 ;  /* 0x0000004a459e7223 */ /* 0x000fe2000001009e */
[----:B------:R-:W-:Y:S01]  /*3d70*/  IMAD.MOV.U32 R13, RZ, RZ, R11 ;  /* 0x000000ffff0d7224 */ /* 0x000fe200078e000b */
[----:B------:R-:W-:-:S03]  /*3d80*/  F2FP.F16.F32.PACK_AB R12, R76, R77 ;  /* 0x0000004d4c0c723e */ /* 0x000fc600000000ff */
[----:B------:R-:W-:-:S07]  /*3d90*/  F2FP.F16.F32.PACK_AB R14, R158, R75 ;  /* 0x0000004b9e0e723e */ /* 0x000fce00000000ff */
.L_x_471:
[----:B------:R-:W-:Y:S05]  /*3da0*/  BSYNC B3 ;  /* 0x0000000000037941 */ /* 0x000fea0003800000 */
.L_x_470:
[----:B------:R-:W-:Y:S02]  /*3db0*/  ULDC.64 UR4, c[0x0][0x208] ;  /* 0x0000820000047ab9 */ /* 0x000fe40000000a00 */
[----:B----4-:R0:W-:Y:S03]  /*3dc0*/  ST.E.128 desc[UR4][R72.64], R12 ;  /* 0x0000000c48007985 */ /* 0x0101e6000c101d04 */
.L_x_469:
[----:B------:R-:W-:Y:S05]  /*3dd0*/  BSYNC B2 ;  /* 0x0000000000027941 */ /* 0x000fea0003800000 */
.L_x_468:
[----:B------:R-:W-:-:S13]  /*3de0*/  ISETP.NE.AND P3, PT, R26, RZ, PT ;  /* 0x000000ff1a00720c */ /* 0x000fda0003f65270 */
[----:B------:R-:W-:Y:S05]  /*3df0*/  @!P3 BRA `(.L_x_459) ;  /* 0x0000000000c8b947 */ /* 0x000fea0003800000 */
[----:B0---4-:R0:W4:Y:S01]  /*3e00*/  LDS.128 R12, [R85+0x2bc00] ;  /* 0x02bc0000550c7984 */ /* 0x0111220000000c00 */
[C---:B---3--:R-:W-:Y:S01]  /*3e10*/  LEA R68, P3, R19.reuse, R82, 0x1 ;  /* 0x0000005213447211 */ /* 0x048fe200078608ff */
[----:B------:R-:W-:Y:S03]  /*3e20*/  BSSY B2, `(.L_x_472) ;  /* 0x000002d000027945 */ /* 0x000fe60003800000 */
[----:B--2---:R-:W-:Y:S02]  /*3e30*/  LEA.HI.X R69, R19, R83, R217, 0x1, P3 ;  /* 0x0000005313457211 */ /* 0x004fe400018f0cd9 */
[----:B------:R-:W-:-:S13]  /*3e40*/  ISETP.GE.AND P3, PT, R222, R114, PT ;  /* 0x00000072de00720c */ /* 0x000fda0003f66270 */
[----:B0-----:R-:W-:Y:S05]  /*3e50*/  @P3 BRA `(.L_x_473) ;  /* 0x0000000000a43947 */ /* 0x001fea0003800000 */
[----:B------:R-:W-:Y:S01]  /*3e60*/  SHF.R.U64 R11, R64, 0x10, R65 ;  /* 0x00000010400b7819 */ /* 0x000fe20000001241 */
[----:B----4-:R-:W-:Y:S01]  /*3e70*/  IMAD.MOV.U32 R64, RZ, RZ, R15 ;  /* 0x000000ffff407224 */ /* 0x010fe200078e000f */
[--C-:B------:R-:W-:Y:S01]  /*3e80*/  SHF.R.U64 R70, R66, 0x10, R67.reuse ;  /* 0x0000001042467819 */ /* 0x100fe20000001243 */
[----:B------:R-:W-:Y:S01]  /*3e90*/  HADD2.F32 R15, -RZ, R13.H1_H1 ;  /* 0x3000000dff0f7230 */ /* 0x000fe20000004100 */
[----:B------:R-:W-:Y:S01]  /*3ea0*/  SHF.R.U32.HI R67, RZ, 0x10, R67 ;  /* 0x00000010ff437819 */ /* 0x000fe20000011643 */
[----:B------:R-:W-:Y:S01]  /*3eb0*/  HADD2.F32 R66, -RZ, R11.H0_H0 ;  /* 0x2000000bff427230 */ /* 0x000fe20000004100 */
[----:B------:R-:W-:Y:S01]  /*3ec0*/  SHF.R.U32.HI R65, RZ, 0x10, R65 ;  /* 0x00000010ff417819 */ /* 0x000fe20000011641 */
[----:B------:R-:W-:Y:S02]  /*3ed0*/  HADD2.F32 R11, -RZ, R13.H0_H0 ;  /* 0x2000000dff0b7230 */ /* 0x000fe40000004100 */
[----:B------:R-:W-:Y:S02]  /*3ee0*/  HADD2.F32 R13, -RZ, R64.H1_H1 ;  /* 0x30000040ff0d7230 */ /* 0x000fe40000004100 */
[----:B------:R-:W-:-:S02]  /*3ef0*/  HADD2.F32 R70, -RZ, R70.H0_H0 ;  /* 0x20000046ff467230 */ /* 0x000fc40000004100 */
[----:B------:R-:W-:Y:S02]  /*3f00*/  HADD2.F32 R67, -RZ, R67.H0_H0 ;  /* 0x20000043ff437230 */ /* 0x000fe40000004100 */
[----:B------:R-:W-:Y:S02]  /*3f10*/  HADD2.F32 R64, -RZ, R64.H0_H0 ;  /* 0x20000040ff407230 */ /* 0x000fe40000004100 */
[-C--:B------:R-:W-:Y:S01]  /*3f20*/  FMUL.FTZ R72, R15, R70.reuse ;  /* 0x000000460f487220 */ /* 0x080fe20000410000 */
[----:B------:R-:W-:Y:S02]  /*3f30*/  HADD2.F32 R65, -RZ, R65.H0_H0 ;  /* 0x20000041ff417230 */ /* 0x000fe40000004100 */
[----:B------:R-:W-:Y:S01]  /*3f40*/  FMUL.FTZ R70, R11, R70 ;  /* 0x000000460b467220 */ /* 0x000fe20000410000 */
[-C--:B------:R-:W-:Y:S01]  /*3f50*/  FMUL.FTZ R71, R13, R67.reuse ;  /* 0x000000430d477220 */ /* 0x080fe20000410000 */
[C---:B------:R-:W-:Y:S01]  /*3f60*/  FMUL.FTZ R74, R64.reuse, R67 ;  /* 0x00000043404a7220 */ /* 0x040fe20000410000 */
[-C--:B------:R-:W-:Y:S01]  /*3f70*/  FFMA.FTZ R11, R11, R66.reuse, -R72 ;  /* 0x000000420b0b7223 */ /* 0x080fe20000010848 */
[----:B------:R-:W-:Y:S01]  /*3f80*/  FFMA.FTZ R70, R15, R66, R70 ;  /* 0x000000420f467223 */ /* 0x000fe20000010046 */
[-C--:B------:R-:W-:Y:S01]  /*3f90*/  FFMA.FTZ R71, R64, R65.reuse, -R71 ;  /* 0x0000004140477223 */ /* 0x080fe20000010847 */
[----:B------:R-:W-:Y:S01]  /*3fa0*/  FFMA.FTZ R74, R13, R65, R74 ;  /* 0x000000410d4a7223 */ /* 0x000fe2000001004a */
[----:B------:R-:W-:-:S02]  /*3fb0*/  HADD2.F32 R13, -RZ, R12.H1_H1 ;  /* 0x3000000cff0d7230 */ /* 0x000fc40000004100 */
[--C-:B------:R-:W-:Y:S02]  /*3fc0*/  HADD2.F32 R65, -RZ, R145.reuse.H0_H0 ;  /* 0x20000091ff417230 */ /* 0x100fe40000004100 */
[----:B------:R-:W-:Y:S02]  /*3fd0*/  HADD2.F32 R12, -RZ, R12.H0_H0 ;  /* 0x2000000cff0c7230 */ /* 0x000fe40000004100 */
[--C-:B------:R-:W-:Y:S02]  /*3fe0*/  HADD2.F32 R15, -RZ, R14.reuse.H1_H1 ;  /* 0x3000000eff0f7230 */ /* 0x100fe40000004100 */
[-C--:B------:R-:W-:Y:S01]  /*3ff0*/  FMUL.FTZ R67, R13, R65.reuse ;  /* 0x000000410d437220 */ /* 0x080fe20000410000 */
[----:B------:R-:W-:Y:S02]  /*4000*/  HADD2.F32 R145, -RZ, R145.H1_H1 ;  /* 0x30000091ff917230 */ /* 0x000fe40000004100 */
[----:B------:R-:W-:Y:S01]  /*4010*/  FMUL.FTZ R66, R12, R65 ;  /* 0x000000410c427220 */ /* 0x000fe20000410000 */
[----:B------:R-:W-:-:S02]  /*4020*/  HADD2.F32 R14, -RZ, R14.H0_H0 ;  /* 0x2000000eff0e7230 */ /* 0x000fc40000004100 */
[--C-:B------:R-:W-:Y:S02]  /*4030*/  HADD2.F32 R64, -RZ, R144.reuse.H0_H0 ;  /* 0x20000090ff407230 */ /* 0x100fe40000004100 */
[-C--:B------:R-:W-:Y:S01]  /*4040*/  FMUL.FTZ R65, R15, R145.reuse ;  /* 0x000000910f417220 */ /* 0x080fe20000410000 */
[----:B------:R-:W-:Y:S02]  /*4050*/  HADD2.F32 R144, -RZ, R144.H1_H1 ;  /* 0x30000090ff907230 */ /* 0x000fe40000004100 */
[----:B------:R-:W-:Y:S01]  /*4060*/  FMUL.FTZ R72, R14, R145 ;  /* 0x000000910e487220 */ /* 0x000fe20000410000 */
[-C--:B------:R-:W-:Y:S01]  /*4070*/  FFMA.FTZ R67, R12, R64.reuse, -R67 ;  /* 0x000000400c437223 */ /* 0x080fe20000010843 */
[----:B------:R-:W-:Y:S01]  /*4080*/  FFMA.FTZ R66, R13, R64, R66 ;  /* 0x000000400d427223 */ /* 0x000fe20000010042 */
[-C--:B------:R-:W-:Y:S01]  /*4090*/  FFMA.FTZ R65, R14, R144.reuse, -R65 ;  /* 0x000000900e417223 */ /* 0x080fe20000010841 */
[----:B------:R-:W-:Y:S01]  /*40a0*/  FFMA.FTZ R72, R15, R144, R72 ;  /* 0x000000900f487223 */ /* 0x000fe20000010048 */
[----:B------:R-:W-:-:S02]  /*40b0*/  F2FP.F16.F32.PACK_AB R13, R70, R11 ;  /* 0x0000000b460d723e */ /* 0x000fc400000000ff */
[----:B------:R-:W-:Y:S02]  /*40c0*/  F2FP.F16.F32.PACK_AB R15, R74, R71 ;  /* 0x000000474a0f723e */ /* 0x000fe400000000ff */
[----:B------:R-:W-:Y:S02]  /*40d0*/  F2FP.F16.F32.PACK_AB R12, R66, R67 ;  /* 0x00000043420c723e */ /* 0x000fe400000000ff */
[----:B------:R-:W-:-:S07]  /*40e0*/  F2FP.F16.F32.PACK_AB R14, R72, R65 ;  /* 0x00000041480e723e */ /* 0x000fce00000000ff */
.L_x_473:
[----:B------:R-:W-:Y:S05]  /*40f0*/  BSYNC B2 ;  /* 0x0000000000027941 */ /* 0x000fea0003800000 */
.L_x_472:
[----:B------:R-:W-:Y:S02]  /*4100*/  ULDC.64 UR4, c[0x0][0x208] ;  /* 0x0000820000047ab9 */ /* 0x000fe40000000a00 */
[----:B----4-:R0:W-:Y:S03]  /*4110*/  ST.E.128 desc[UR4][R68.64], R12 ;  /* 0x0000000c44007985 */ /* 0x0101e6000c101d04 */
.L_x_459:
[----:B------:R-:W-:Y:S05]  /*4120*/  BSYNC B1 ;  /* 0x0000000000017941 */ /* 0x000fea0003800000 */
.L_x_458:
[----:B------:R-:W-:-:S03]  /*4130*/  UMOV UR4, 0xffffffff ;  /* 0xffffffff00047882 */ /* 0x000fc60000000000 */
[----:B------:R-:W-:Y:S05]  /*4140*/  BRA.DIV UR4, `(.L_x_474) ;  /* 0x0000023a04447947 */ /* 0x000fea000b800000 */
[----:B------:R0:W0:Y:S04]  /*4150*/  SHFL.IDX PT, R67, R117, 0x1, 0x181f ;  /* 0x00381f0075437f89 */ /* 0x00002800000e0000 */
[----:B------:R0:W0:Y:S02]  /*4160*/  SHFL.IDX PT, R66, R118, 0x1, 0x181f ;  /* 0x00381f0076427f89 */ /* 0x00002400000e0000 */
.L_x_813:
[----:B------:R-:W-:Y:S04]  /*4170*/  BSSY B1, `(.L_x_475) ;  /* 0x00000d5000017945 */ /* 0x000fe80003800000 */
[----:B------:R-:W-:Y:S05]  /*4180*/  @P4 BRA `(.L_x_476) ;  /* 0x0000000c004c4947 */ /* 0x000fea0003800000 */
[----:B------:R-:W-:Y:S01]  /*4190*/  ISETP.NE.AND P3, PT, R3, RZ, PT ;  /* 0x000000ff0300720c */ /* 0x000fe20003f65270 */
[----:B------:R-:W-:-:S12]  /*41a0*/  BSSY B2, `(.L_x_477) ;  /* 0x0000034000027945 */ /* 0x000fd80003800000 */
[----:B------:R-:W-:Y:S05]  /*41b0*/  @!P3 BRA `(.L_x_478) ;  /* 0x0000000000c8b947 */ /* 0x000fea0003800000 */
[----:B0---4-:R0:W4:Y:S01]  /*41c0*/  LDS.128 R12, [R85+0x25400] ;  /* 0x02540000550c7984 */ /* 0x0111220000000c00 */
[----:B------:R-:W-:Y:S01]  /*41d0*/  ISETP.GE.AND P4, PT, R214, R114, PT ;  /* 0x00000072d600720c */ /* 0x000fe20003f86270 */
[----:B------:R-:W-:Y:S01]  /*41e0*/  BSSY B3, `(.L_x_479) ;  /* 0x000002d000037945 */ /* 0x000fe20003800000 */
[----:B------:R-:W-:-:S04]  /*41f0*/  LEA R64, P3, R16, R66, 0x1 ;  /* 0x0000004210407211 */ /* 0x000fc800078608ff */
[----:B------:R-:W-:-:S07]  /*4200*/  LEA.HI.X R65, R16, R67, R17, 0x1, P3 ;  /* 0x0000004310417211 */ /* 0x000fce00018f0c11 */
[----:B0-----:R-:W-:Y:S05]  /*4210*/  @P4 BRA `(.L_x_480) ;  /* 0x0000000000a44947 */ /* 0x001fea0003800000 */
[----:B------:R-:W-:Y:S01]  /*4220*/  SHF.R.U64 R11, R60, 0x10, R61 ;  /* 0x000000103c0b7819 */ /* 0x000fe2000000123d */
[--C-:B----4-:R-:W-:Y:S01]  /*4230*/  HADD2.F32 R60, -RZ, R15.reuse.H1_H1 ;  /* 0x3000000fff3c7230 */ /* 0x110fe20000004100 */
[--C-:B------:R-:W-:Y:S01]  /*4240*/  SHF.R.U64 R68, R62, 0x10, R63.reuse ;  /* 0x000000103e447819 */ /* 0x100fe2000000123f */
[----:B------:R-:W-:Y:S01]  /*4250*/  HADD2.F32 R15, -RZ, R15.H0_H0 ;  /* 0x2000000fff0f7230 */ /* 0x000fe20000004100 */
[----:B------:R-:W-:Y:S01]  /*4260*/  SHF.R.U32.HI R63, RZ, 0x10, R63 ;  /* 0x00000010ff3f7819 */ /* 0x000fe2000001163f */
[----:B------:R-:W-:Y:S01]  /*4270*/  HADD2.F32 R62, -RZ, R11.H0_H0 ;  /* 0x2000000bff3e7230 */ /* 0x000fe20000004100 */
[----:B------:R-:W-:Y:S01]  /*4280*/  SHF.R.U32.HI R61, RZ, 0x10, R61 ;  /* 0x00000010ff3d7819 */ /* 0x000fe2000001163d */
[----:B------:R-:W-:Y:S02]  /*4290*/  HADD2.F32 R68, -RZ, R68.H0_H0 ;  /* 0x20000044ff447230 */ /* 0x000fe40000004100 */
[--C-:B------:R-:W-:Y:S02]  /*42a0*/  HADD2.F32 R11, -RZ, R13.reuse.H1_H1 ;  /* 0x3000000dff0b7230 */ /* 0x100fe40000004100 */
[----:B------:R-:W-:-:S02]  /*42b0*/  HADD2.F32 R13, -RZ, R13.H0_H0 ;  /* 0x2000000dff0d7230 */ /* 0x000fc40000004100 */
[----:B------:R-:W-:Y:S02]  /*42c0*/  HADD2.F32 R63, -RZ, R63.H0_H0 ;  /* 0x2000003fff3f7230 */ /* 0x000fe40000004100 */
[-C--:B------:R-:W-:Y:S01]  /*42d0*/  FMUL.FTZ R70, R11, R68.reuse ;  /* 0x000000440b467220 */ /* 0x080fe20000410000 */
[----:B------:R-:W-:Y:S02]  /*42e0*/  HADD2.F32 R61, -RZ, R61.H0_H0 ;  /* 0x2000003dff3d7230 */ /* 0x000fe40000004100 */
[----:B------:R-:W-:Y:S01]  /*42f0*/  FMUL.FTZ R68, R13, R68 ;  /* 0x000000440d447220 */ /* 0x000fe20000410000 */
[----:B------:R-:W-:Y:S02]  /*4300*/  HADD2.F32 R150, -RZ, R150.H0_H0 ;  /* 0x20000096ff967230 */ /* 0x000fe40000004100 */
[-C--:B------:R-:W-:Y:S01]  /*4310*/  FMUL.FTZ R72, R60, R63.reuse ;  /* 0x0000003f3c487220 */ /* 0x080fe20000410000 */
[----:B------:R-:W-:Y:S01]  /*4320*/  FMUL.FTZ R69, R15, R63 ;  /* 0x0000003f0f457220 */ /* 0x000fe20000410000 */
[----:B------:R-:W-:Y:S01]  /*4330*/  FFMA.FTZ R63, R11, R62, R68 ;  /* 0x0000003e0b3f7223 */ /* 0x000fe20000010044 */
[----:B------:R-:W-:-:S02]  /*4340*/  HADD2.F32 R11, -RZ, R12.H1_H1 ;  /* 0x3000000cff0b7230 */ /* 0x000fc40000004100 */
[-C--:B------:R-:W-:Y:S01]  /*4350*/  FFMA.FTZ R72, R15, R61.reuse, -R72 ;  /* 0x0000003d0f487223 */ /* 0x080fe20000010848 */
[----:B------:R-:W-:Y:S01]  /*4360*/  FFMA.FTZ R70, R13, R62, -R70 ;  /* 0x0000003e0d467223 */ /* 0x000fe20000010846 */
[----:B------:R-:W-:Y:S02]  /*4370*/  HADD2.F32 R15, -RZ, R149.H1_H1 ;  /* 0x30000095ff0f7230 */ /* 0x000fe40000004100 */
[----:B------:R-:W-:Y:S01]  /*4380*/  FFMA.FTZ R69, R60, R61, R69 ;  /* 0x0000003d3c457223 */ /* 0x000fe20000010045 */
[----:B------:R-:W-:Y:S02]  /*4390*/  HADD2.F32 R12, -RZ, R12.H0_H0 ;  /* 0x2000000cff0c7230 */ /* 0x000fe40000004100 */
[--C-:B------:R-:W-:Y:S02]  /*43a0*/  HADD2.F32 R13, -RZ, R14.reuse.H1_H1 ;  /* 0x3000000eff0d7230 */ /* 0x100fe40000004100 */
[----:B------:R-:W-:Y:S01]  /*43b0*/  FMUL.FTZ R61, R11, R15 ;  /* 0x0000000f0b3d7220 */ /* 0x000fe20000410000 */
[----:B------:R-:W-:-:S02]  /*43c0*/  HADD2.F32 R14, -RZ, R14.H0_H0 ;  /* 0x2000000eff0e7230 */ /* 0x000fc40000004100 */
[----:B------:R-:W-:Y:S01]  /*43d0*/  FMUL.FTZ R60, R12, R15 ;  /* 0x0000000f0c3c7220 */ /* 0x000fe20000410000 */
[----:B------:R-:W-:Y:S02]  /*43e0*/  HADD2.F32 R149, -RZ, R149.H0_H0 ;  /* 0x20000095ff957230 */ /* 0x000fe40000004100 */
[-C--:B------:R-:W-:Y:S01]  /*43f0*/  FMUL.FTZ R15, R13, R150.reuse ;  /* 0x000000960d0f7220 */ /* 0x080fe20000410000 */
[----:B------:R-:W-:Y:S02]  /*4400*/  HADD2.F32 R148, -RZ, R148.H1_H1 ;  /* 0x30000094ff947230 */ /* 0x000fe40000004100 */
[C---:B------:R-:W-:Y:S01]  /*4410*/  FMUL.FTZ R150, R14.reuse, R150 ;  /* 0x000000960e967220 */ /* 0x040fe20000410000 */
[----:B------:R-:W-:Y:S01]  /*4420*/  F2FP.F16.F32.PACK_AB R69, R69, R72 ;  /* 0x000000484545723e */ /* 0x000fe200000000ff */
[-C--:B------:R-:W-:Y:S02]  /*4430*/  FFMA.FTZ R15, R14, R149.reuse, -R15 ;  /* 0x000000950e0f7223 */ /* 0x080fe4000001080f */
[----:B------:R-:W-:Y:S01]  /*4440*/  FFMA.FTZ R150, R13, R149, R150 ;  /* 0x000000950d967223 */ /* 0x000fe20000010096 */
[-C--:B------:R-:W-:Y:S01]  /*4450*/  FFMA.FTZ R61, R12, R148.reuse, -R61 ;  /* 0x000000940c3d7223 */ /* 0x080fe2000001083d */
[----:B------:R-:W-:Y:S01]  /*4460*/  FFMA.FTZ R60, R11, R148, R60 ;  /* 0x000000940b3c7223 */ /* 0x000fe2000001003c */
[----:B------:R-:W-:-:S02]  /*4470*/  F2FP.F16.F32.PACK_AB R13, R63, R70 ;  /* 0x000000463f0d723e */ /* 0x000fc400000000ff */
[----:B------:R-:W-:Y:S02]  /*4480*/  F2FP.F16.F32.PACK_AB R14, R150, R15 ;  /* 0x0000000f960e723e */ /* 0x000fe400000000ff */
[----:B------:R-:W-:Y:S02]  /*4490*/  F2FP.F16.F32.PACK_AB R12, R60, R61 ;  /* 0x0000003d3c0c723e */ /* 0x000fe400000000ff */
[----:B------:R-:W-:-:S07]  /*44a0*/  MOV R15, R69 ;  /* 0x00000045000f7202 */ /* 0x000fce0000000f00 */
.L_x_480:
[----:B------:R-:W-:Y:S05]  /*44b0*/  BSYNC B3 ;  /* 0x0000000000037941 */ /* 0x000fea0003800000 */
.L_x_479:
[----:B------:R-:W-:Y:S02]  /*44c0*/  ULDC.64 UR4, c[0x0][0x208] ;  /* 0x0000820000047ab9 */ /* 0x000fe40000000a00 */
[----:B----4-:R0:W-:Y:S03]  /*44d0*/  ST.E.128 desc[UR4][R64.64], R12 ;  /* 0x0000000c40007985 */ /* 0x0101e6000c101d04 */
.L_x_478:
[----:B------:R-:W-:Y:S05]  /*44e0*/  BSYNC B2 ;  /* 0x0000000000027941 */ /* 0x000fea0003800000 */
.L_x_477:
        /* <DEDUP_REMOVED lines=17> */
[----:B------:R-:W-:Y:S02]  /*4600*/  HADD2.F32 R11, -RZ, R13.H1_H1 ;  /* 0x3000000dff0b7230 */ /* 0x000fe40000004100 */
[----:B------:R-:W-:-:S02]  /*4610*/  HADD2.F32 R59, -RZ, R59.H0_H0 ;  /* 0x2000003bff3b7230 */ /* 0x000fc40000004100 */
[----:B------:R-:W-:Y:S02]  /*4620*/  HADD2.F32 R13, -RZ, R13.H0_H0 ;  /* 0x2000000dff0d7230 */ /* 0x000fe40000004100 */
[-C--:B------:R-:W-:Y:S01]  /*4630*/  FMUL.FTZ R64, R11, R62.reuse ;  /* 0x0000003e0b407220 */ /* 0x080fe20000410000 */
[----:B------:R-:W-:Y:S02]  /*4640*/  HADD2.F32 R57, -RZ, R57.H0_H0 ;  /* 0x20000039ff397230 */ /* 0x000fe40000004100 */
[-C--:B------:R-:W-:Y:S01]  /*4650*/  FMUL.FTZ R63, R15, R59.reuse ;  /* 0x0000003b0f3f7220 */ /* 0x080fe20000410000 */
[C---:B------:R-:W-:Y:S01]  /*4660*/  FMUL.FTZ R68, R56.reuse, R59 ;  /* 0x0000003b38447220 */ /* 0x040fe20000410000 */
[C---:B------:R-:W-:Y:S01]  /*4670*/  FMUL.FTZ R62, R13.reuse, R62 ;  /* 0x0000003e0d3e7220 */ /* 0x040fe20000410000 */
[----:B------:R-:W-:Y:S01]  /*4680*/  FFMA.FTZ R64, R13, R58, -R64 ;  /* 0x0000003a0d407223 */ /* 0x000fe20000010840 */
[----:B------:R-:W-:Y:S01]  /*4690*/  FFMA.FTZ R65, R56, R57, R63 ;  /* 0x0000003938417223 */ /* 0x000fe2000001003f */
[----:B------:R-:W-:-:S02]  /*46a0*/  HADD2.F32 R56, -RZ, R147.H0_H0 ;  /* 0x20000093ff387230 */ /* 0x000fc40000004100 */
[----:B------:R-:W-:Y:S01]  /*46b0*/  FFMA.FTZ R59, R11, R58, R62 ;  /* 0x0000003a0b3b7223 */ /* 0x000fe2000001003e */
[----:B------:R-:W-:Y:S02]  /*46c0*/  HADD2.F32 R11, -RZ, R12.H1_H1 ;  /* 0x3000000cff0b7230 */ /* 0x000fe40000004100 */
[----:B------:R-:W-:Y:S01]  /*46d0*/  FFMA.FTZ R68, R15, R57, -R68 ;  /* 0x000000390f447223 */ /* 0x000fe20000010844 */
[----:B------:R-:W-:Y:S02]  /*46e0*/  HADD2.F32 R13, -RZ, R14.H1_H1 ;  /* 0x3000000eff0d7230 */ /* 0x000fe40000004100 */
[----:B------:R-:W-:Y:S02]  /*46f0*/  HADD2.F32 R147, -RZ, R147.H1_H1 ;  /* 0x30000093ff937230 */ /* 0x000fe40000004100 */
[----:B------:R-:W-:Y:S01]  /*4700*/  FMUL.FTZ R57, R11, R56 ;  /* 0x000000380b397220 */ /* 0x000fe20000410000 */
[----:B------:R-:W-:Y:S02]  /*4710*/  HADD2.F32 R12, -RZ, R12.H0_H0 ;  /* 0x2000000cff0c7230 */ /* 0x000fe40000004100 */
[----:B------:R-:W-:-:S02]  /*4720*/  HADD2.F32 R14, -RZ, R14.H0_H0 ;  /* 0x2000000eff0e7230 */ /* 0x000fc40000004100 */
[-C--:B------:R-:W-:Y:S01]  /*4730*/  FMUL.FTZ R63, R13, R147.reuse ;  /* 0x000000930d3f7220 */ /* 0x080fe20000410000 */
[--C-:B------:R-:W-:Y:S02]  /*4740*/  HADD2.F32 R15, -RZ, R146.reuse.H0_H0 ;  /* 0x20000092ff0f7230 */ /* 0x100fe40000004100 */
[----:B------:R-:W-:Y:S01]  /*4750*/  FMUL.FTZ R56, R12, R56 ;  /* 0x000000380c387220 */ /* 0x000fe20000410000 */
        /* <DEDUP_REMOVED lines=10> */
.L_x_484:
[----:B------:R-:W-:Y:S05]  /*4800*/  BSYNC B3 ;  /* 0x0000000000037941 */ /* 0x000fea0003800000 */
.L_x_483:
[----:B------:R-:W-:Y:S02]  /*4810*/  ULDC.64 UR4, c[0x0][0x208] ;  /* 0x0000820000047ab9 */ /* 0x000fe40000000a00 */
[----:B----4-:R0:W-:Y:S03]  /*4820*/  ST.E.128 desc[UR4][R60.64], R12 ;  /* 0x0000000c3c007985 */ /* 0x0101e6000c101d04 */
.L_x_482:
[----:B------:R-:W-:Y:S05]  /*4830*/  BSYNC B2 ;  /* 0x0000000000027941 */ /* 0x000fea0003800000 */
.L_x_481:
        /* <DEDUP_REMOVED lines=37> */
[--C-:B------:R-:W-:Y:S02]  /*4a90*/  HADD2.F32 R15, -RZ, R142.reuse.H1_H1 ;  /* 0x3000008eff0f7230 */ /* 0x100fe40000004100 */
[----:B------:R-:W-:Y:S01]  /*4aa0*/  FMUL.FTZ R52, R12, R52 ;  /* 0x000000340c347220 */ /* 0x000fe20000410000 */
[----:B------:R-:W-:Y:S02]  /*4ab0*/  HADD2.F32 R142, -RZ, R142.H0_H0 ;  /* 0x2000008eff8e7230 */ /* 0x000fe40000004100 */
        /* <DEDUP_REMOVED lines=9> */
.L_x_488:
[----:B------:R-:W-:Y:S05]  /*4b50*/  BSYNC B3 ;  /* 0x0000000000037941 */ /* 0x000fea0003800000 */
.L_x_487:
[----:B------:R-:W-:Y:S02]  /*4b60*/  ULDC.64 UR4, c[0x0][0x208] ;  /* 0x0000820000047ab9 */ /* 0x000fe40000000a00 */
[----:B----4-:R0:W-:Y:S03]  /*4b70*/  ST.E.128 desc[UR4][R56.64], R12 ;  /* 0x0000000c38007985 */ /* 0x0101e6000c101d04 */
.L_x_486:
[----:B------:R-:W-:Y:S05]  /*4b80*/  BSYNC B2 ;  /* 0x0000000000027941 */ /* 0x000fea0003800000 */
.L_x_485:
[----:B------:R-:W-:-:S13]  /*4b90*/  ISETP.NE.AND P3, PT, R26, RZ, PT ;  /* 0x000000ff1a00720c */ /* 0x000fda0003f65270 */
        /* <DEDUP_REMOVED lines=47> */
.L_x_490:
[----:B------:R-:W-:Y:S05]  /*4e90*/  BSYNC B2 ;  /* 0x0000000000027941 */ /* 0x000fea0003800000 */
.L_x_489:
[----:B------:R-:W-:Y:S02]  /*4ea0*/  ULDC.64 UR4, c[0x0][0x208] ;  /* 0x0000820000047ab9 */ /* 0x000fe40000000a00 */
[----:B----4-:R0:W-:Y:S03]  /*4eb0*/  ST.E.128 desc[UR4][R52.64], R12 ;  /* 0x0000000c34007985 */ /* 0x0101e6000c101d04 */
.L_x_476:
[----:B------:R-:W-:Y:S05]  /*4ec0*/  BSYNC B1 ;  /* 0x0000000000017941 */ /* 0x000fea0003800000 */
.L_x_475:
[----:B------:R-:W-:-:S03]  /*4ed0*/  UMOV UR4, 0xffffffff ;  /* 0xffffffff00047882 */ /* 0x000fc60000000000 */
[----:B------:R-:W-:Y:S05]  /*4ee0*/  BRA.DIV UR4, `(.L_x_491) ;  /* 0x0000022e04287947 */ /* 0x000fea000b800000 */
[----:B01----:R-:W0:Y:S04]  /*4ef0*/  SHFL.IDX PT, R117, R117, 0x2, 0x181f ;  /* 0x00581f0075757f89 */ /* 0x003e2800000e0000 */
[----:B------:R-:W1:Y:S02]  /*4f00*/  SHFL.IDX PT, R118, R118, 0x2, 0x181f ;  /* 0x00581f0076767f89 */ /* 0x000e6400000e0000 */
.L_x_817:
[----:B------:R-:W-:Y:S05]  /*4f10*/  @P5 BRA `(.L_x_492) ;  /* 0x00000050003c5947 */ /* 0x000fea0003800000 */
[----:B------:R-:W-:Y:S01]  /*4f20*/  ISETP.NE.AND P3, PT, R3, RZ, PT ;  /* 0x000000ff0300720c */ /* 0x000fe20003f65270 */
[----:B------:R-:W-:-:S12]  /*4f30*/  BSSY B1, `(.L_x_493) ;  /* 0x0000033000017945 */ /* 0x000fd80003800000 */
[----:B------:R-:W-:Y:S05]  /*4f40*/  @!P3 BRA `(.L_x_494) ;  /* 0x0000000000c4b947 */ /* 0x000fea0003800000 */
[----:B----4-:R4:W2:Y:S01]  /*4f50*/  LDS.128 R12, [R85+0x26400] ;  /* 0x02640000550c7984 */ /* 0x0108a20000000c00 */
[----:B------:R-:W-:Y:S01]  /*4f60*/  ISETP.GE.AND P4, PT, R214, R114, PT ;  /* 0x00000072d600720c */ /* 0x000fe20003f86270 */
[----:B------:R-:W-:Y:S01]  /*4f70*/  BSSY B2, `(.L_x_495) ;  /* 0x000002c000027945 */ /* 0x000fe20003800000 */
[----:B-1----:R-:W-:-:S04]  /*4f80*/  LEA R48, P3, R16, R118, 0x1 ;  /* 0x0000007610307211 */ /* 0x002fc800078608ff */
[----:B0-----:R-:W-:-:S07]  /*4f90*/  LEA.HI.X R49, R16, R117, R17, 0x1, P3 ;  /* 0x0000007510317211 */ /* 0x001fce00018f0c11 */
[----:B----4-:R-:W-:Y:S05]  /*4fa0*/  @P4 BRA `(.L_x_496) ;  /* 0x0000000000a04947 */ /* 0x010fea0003800000 */
[----:B------:R-:W-:Y:S01]  /*4fb0*/  SHF.R.U64 R11, R44, 0x10, R45 ;  /* 0x000000102c0b7819 */ /* 0x000fe2000000122d */
[--C-:B--2---:R-:W-:Y:S01]  /*4fc0*/  HADD2.F32 R44, -RZ, R15.reuse.H1_H1 ;  /* 0x3000000fff2c7230 */ /* 0x104fe20000004100 */
        /* <DEDUP_REMOVED lines=38> */
.L_x_496:
[----:B------:R-:W-:Y:S05]  /*5230*/  BSYNC B2 ;  /* 0x0000000000027941 */ /* 0x000fea0003800000 */
.L_x_495:
[----:B------:R-:W-:Y:S02]  /*5240*/  ULDC.64 UR4, c[0x0][0x208] ;  /* 0x0000820000047ab9 */ /* 0x000fe40000000a00 */
[----:B--2---:R0:W-:Y:S03]  /*5250*/  ST.E.128 desc[UR4][R48.64], R12 ;  /* 0x0000000c30007985 */ /* 0x0041e6000c101d04 */
.L_x_494:
[----:B------:R-:W-:Y:S05]  /*5260*/  BSYNC B1 ;  /* 0x0000000000017941 */ /* 0x000fea0003800000 */
.L_x_493:
[----:B------:R-:W-:Y:S01]  /*5270*/  ISETP.NE.AND P3, PT, R21, RZ, PT ;  /* 0x000000ff1500720c */ /* 0x000fe20003f65270 */
[----:B------:R-:W-:-:S12]  /*5280*/  BSSY B1, `(.L_x_497) ;  /* 0x0000033000017945 */ /* 0x000fd80003800000 */
[----:B------:R-:W-:Y:S05]  /*5290*/  @!P3 BRA `(.L_x_498) ;  /* 0x0000000000c4b947 */ /* 0x000fea0003800000 */
[----:B0---4-:R0:W4:Y:S01]  /*52a0*/  LDS.128 R12, [R85+0x28c00] ;  /* 0x028c0000550c7984 */ /* 0x0111220000000c00 */
[----:B------:R-:W-:Y:S01]  /*52b0*/  ISETP.GE.AND P4, PT, R221, R114, PT ;  /* 0x00000072dd00720c */ /* 0x000fe20003f86270 */
[----:B------:R-:W-:Y:S01]  /*52c0*/  BSSY B2, `(.L_x_499) ;  /* 0x000002c000027945 */ /* 0x000fe20003800000 */
[----:B-1----:R-:W-:-:S04]  /*52d0*/  LEA R44, P3, R23, R118, 0x1 ;  /* 0x00000076172c7211 */ /* 0x002fc800078608ff */
        /* <DEDUP_REMOVED lines=10> */
[----:B------:R-:W-:Y:S02]  /*5380*/  HADD2.F32 R43, -RZ, R43.H0_H0 ;  /* 0x2000002bff2b7230 */ /* 0x000fe40000004100 */
[----:B------:R-:W-:-:S02]  /*5390*/  HADD2.F32 R11, -RZ, R13.H1_H1 ;  /* 0x3000000dff0b7230 */ /* 0x000fc40000004100 */
[----:B------:R-:W-:Y:S02]  /*53a0*/  HADD2.F32 R13, -RZ, R13.H0_H0 ;  /* 0x2000000dff0d7230 */ /* 0x000fe40000004100 */
[-C--:B------:R-:W-:Y:S01]  /*53b0*/  FMUL.FTZ R47, R15, R43.reuse ;  /* 0x0000002b0f2f7220 */ /* 0x080fe20000410000 */
[----:B------:R-:W-:Y:S02]  /*53c0*/  HADD2.F32 R41, -RZ, R41.H0_H0 ;  /* 0x20000029ff297230 */ /* 0x000fe40000004100 */
[-C--:B------:R-:W-:Y:S01]  /*53d0*/  FMUL.FTZ R48, R11, R46.reuse ;  /* 0x0000002e0b307220 */ /* 0x080fe20000410000 */
[C---:B------:R-:W-:Y:S01]  /*53e0*/  FMUL.FTZ R50, R40.reuse, R43 ;  /* 0x0000002b28327220 */ /* 0x040fe20000410000 */
[C---:B------:R-:W-:Y:S01]  /*53f0*/  FMUL.FTZ R46, R13.reuse, R46 ;  /* 0x0000002e0d2e7220 */ /* 0x040fe20000410000 */
[----:B------:R-:W-:Y:S01]  /*5400*/  FFMA.FTZ R49, R40, R41, R47 ;  /* 0x0000002928317223 */ /* 0x000fe2000001002f */
[-C--:B------:R-:W-:Y:S02]  /*5410*/  FFMA.FTZ R48, R13, R42.reuse, -R48 ;  /* 0x0000002a0d307223 */ /* 0x080fe40000010830 */
[----:B------:R-:W-:Y:S01]  /*5420*/  FFMA.FTZ R43, R11, R42, R46 ;  /* 0x0000002a0b2b7223 */ /* 0x000fe2000001002e */
[----:B------:R-:W-:-:S02]  /*5430*/  HADD2.F32 R40, -RZ, R126.H1_H1 ;  /* 0x3000007eff287230 */ /* 0x000fc40000004100 */
[----:B------:R-:W-:Y:S01]  /*5440*/  FFMA.FTZ R50, R15, R41, -R50 ;  /* 0x000000290f327223 */ /* 0x000fe20000010832 */
[----:B------:R-:W-:Y:S02]  /*5450*/  HADD2.F32 R126, -RZ, R126.H0_H0 ;  /* 0x2000007eff7e7230 */ /* 0x000fe40000004100 */
[----:B------:R-:W-:Y:S02]  /*5460*/  HADD2.F32 R11, -RZ, R12.H1_H1 ;  /* 0x3000000cff0b7230 */ /* 0x000fe40000004100 */
[----:B------:R-:W-:Y:S02]  /*5470*/  HADD2.F32 R13, -RZ, R14.H1_H1 ;  /* 0x3000000eff0d7230 */ /* 0x000fe40000004100 */
[----:B------:R-:W-:Y:S02]  /*5480*/  HADD2.F32 R12, -RZ, R12.H0_H0 ;  /* 0x2000000cff0c7230 */ /* 0x000fe40000004100 */
[----:B------:R-:W-:Y:S01]  /*5490*/  FMUL.FTZ R41, R11, R40 ;  /* 0x000000280b297220 */ /* 0x000fe20000410000 */
[----:B------:R-:W-:-:S02]  /*54a0*/  HADD2.F32 R14, -RZ, R14.H0_H0 ;  /* 0x2000000eff0e7230 */ /* 0x000fc40000004100 */
[----:B------:R-:W-:Y:S01]  /*54b0*/  FMUL.FTZ R47, R13, R126 ;  /* 0x0000007e0d2f7220 */ /* 0x000fe20000410000 */
        /* <DEDUP_REMOVED lines=12> */
.L_x_500:
[----:B------:R-:W-:Y:S05]  /*5580*/  BSYNC B2 ;  /* 0x0000000000027941 */ /* 0x000fea0003800000 */
.L_x_499:
[----:B------:R-:W-:Y:S02]  /*5590*/  ULDC.64 UR4, c[0x0][0x208] ;  /* 0x0000820000047ab9 */ /* 0x000fe40000000a00 */
[----:B----4-:R0:W-:Y:S03]  /*55a0*/  ST.E.128 desc[UR4][R44.64], R12 ;  /* 0x0000000c2c007985 */ /* 0x0101e6000c101d04 */
.L_x_498:
[----:B------:R-:W-:Y:S05]  /*55b0*/  BSYNC B1 ;  /* 0x0000000000017941 */ /* 0x000fea0003800000 */
.L_x_497:
        /* <DEDUP_REMOVED lines=49> */
.L_x_504:
[----:B------:R-:W-:Y:S05]  /*58d0*/  BSYNC B2 ;  /* 0x0000000000027941 */ /* 0x000fea0003800000 */
.L_x_503:
[----:B------:R-:W-:Y:S02]  /*58e0*/  ULDC.64 UR4, c[0x0][0x208] ;  /* 0x0000820000047ab9 */ /* 0x000fe40000000a00 */
[----:B----4-:R0:W-:Y:S03]  /*58f0*/  ST.E.128 desc[UR4][R40.64], R12 ;  /* 0x0000000c28007985 */ /* 0x0101e6000c101d04 */
.L_x_502:
[----:B------:R-:W-:Y:S05]  /*5900*/  BSYNC B1 ;  /* 0x0000000000017941 */ /* 0x000fea0003800000 */
.L_x_501:
[----:B------:R-:W-:-:S13]  /*5910*/  ISETP.NE.AND P3, PT, R26, RZ, PT ;  /* 0x000000ff1a00720c */ /* 0x000fda0003f65270 */
        /* <DEDUP_REMOVED lines=47> */
.L_x_506:
[----:B------:R-:W-:Y:S05]  /*5c10*/  BSYNC B1 ;  /* 0x0000000000017941 */ /* 0x000fea0003800000 */
.L_x_505:
[----:B------:R-:W-:Y:S02]  /*5c20*/  ULDC.64 UR4, c[0x0][0x208] ;  /* 0x0000820000047ab9 */ /* 0x000fe40000000a00 */
[----:B----4-:R0:W-:Y:S01]  /*5c30*/  ST.E.128 desc[UR4][R36.64], R12 ;  /* 0x0000000c24007985 */ /* 0x0101e2000c101d04 */
[----:B------:R-:W-:Y:S05]  /*5c40*/  BRA `(.L_x_492) ;  /* 0x0000004000f07947 */ /* 0x000fea0003800000 */
.L_x_447:
        /* <DEDUP_REMOVED lines=15> */
[----:B------:R-:W-:Y:S01]  /*5d40*/  IADD3 R32, P5, R94, R12, RZ ;  /* 0x0000000c5e207210 */ /* 0x000fe20007fbe0ff */
[----:B------:R-:W-:Y:S01]  /*5d50*/  ULDC.64 UR6, c[0x0][0x400] ;  /* 0x0001000000067ab9 */ /* 0x000fe20000000a00 */
[----:B------:R-:W-:Y:S01]  /*5d60*/  LEA R48, P4, R34, UR4, 0x1 ;  /* 0x0000000422307c11 */ /* 0x000fe2000f8808ff */
[----:B------:R-:W-:Y:S01]  /*5d70*/  IMAD.X R35, R11, 0x1, R5, P0 ;  /* 0x000000010b237824 */ /* 0x000fe200000e0605 */
[----:B------:R-:W-:Y:S02]  /*5d80*/  IADD3.X R33, R80, R7, RZ, P5, !PT ;  /* 0x0000000750217210 */ /* 0x000fe40002ffe4ff */
[----:B------:R-:W-:Y:S02]  /*5d90*/  CS2R R38, SRZ ;  /* 0x0000000000267805 */ /* 0x000fe4000001ff00 */
[----:B------:R-:W-:-:S02]  /*5da0*/  ISETP.GE.AND P5, PT, R213, R114, PT ;  /* 0x00000072d500720c */ /* 0x000fc40003fa6270 */
[----:B------:R-:W-:Y:S02]  /*5db0*/  CS2R R36, SRZ ;  /* 0x0000000000247805 */ /* 0x000fe4000001ff00 */
[----:B------:R-:W-:Y:S02]  /*5dc0*/  LEA.HI.X R49, R34, UR5, R35, 0x1, P4 ;  /* 0x0000000522317c11 */ /* 0x000fe4000a0f0c23 */
[----:B------:R-:W-:Y:S02]  /*5dd0*/  CS2R R34, SRZ ;  /* 0x0000000000227805 */ /* 0x000fe4000001ff00 */
[----:B------:R-:W-:Y:S02]  /*5de0*/  ISETP.GE.AND P4, PT, R16, R114, PT ;  /* 0x000000721000720c */ /* 0x000fe40003f86270 */
[----:B------:R-:W-:Y:S02]  /*5df0*/  CS2R R46, SRZ ;  /* 0x00000000002e7805 */ /* 0x000fe4000001ff00 */
[----:B------:R-:W-:-:S02]  /*5e00*/  LEA R52, P0, R32, UR6, 0x1 ;  /* 0x0000000620347c11 */ /* 0x000fc4000f8008ff */
[----:B------:R-:W-:Y:S02]  /*5e10*/  CS2R R44, SRZ ;  /* 0x00000000002c7805 */ /* 0x000fe4000001ff00 */
[----:B------:R-:W-:Y:S02]  /*5e20*/  CS2R R42, SRZ ;  /* 0x00000000002a7805 */ /* 0x000fe4000001ff00 */
[----:B------:R-:W-:Y:S02]  /*5e30*/  CS2R R40, SRZ ;  /* 0x0000000000287805 */ /* 0x000fe4000001ff00 */
[----:B------:R-:W-:Y:S02]  /*5e40*/  LEA.HI.X R53, R32, UR7, R33, 0x1, P0 ;  /* 0x0000000720357c11 */ /* 0x000fe400080f0c21 */
[----:B------:R-:W-:Y:S01]  /*5e50*/  CS2R R32, SRZ ;  /* 0x0000000000207805 */ /* 0x000fe2000001ff00 */
[----:B------:R-:W-:Y:S02]  /*5e60*/  ULDC.64 UR8, c[0x0][0x208] ;  /* 0x0000820000087ab9 */ /* 0x000fe40000000a00 */
[----:B------:R0:W5:Y:S04]  /*5e70*/  @!P5 LDG.E.128 R40, desc[UR8][R52.64+0x80] ;  /* 0x000080083428d981 */ /* 0x000168000c1e1d00 */
[----:B------:R0:W5:Y:S04]  /*5e80*/  @!P4 LDG.E.128 R36, desc[UR8][R48.64] ;  /* 0x000000083024c981 */ /* 0x000168000c1e1d00 */
[----:B------:R0:W5:Y:S04]  /*5e90*/  @!P5 LDG.E.128 R32, desc[UR8][R48.64+0x80] ;  /* 0x000080083020d981 */ /* 0x000168000c1e1d00 */
[----:B------:R0:W5:Y:S02]  /*5ea0*/  @!P4 LDG.E.128 R44, desc[UR8][R52.64] ;  /* 0x00000008342cc981 */ /* 0x000164000c1e1d00 */
.L_x_508:
[----:B------:R-:W-:Y:S05]  /*5eb0*/  BSYNC B1 ;  /* 0x0000000000017941 */ /* 0x000fea0003800000 */
.L_x_507:
        /* <DEDUP_REMOVED lines=8> */
[----:B------:R-:W-:Y:S01]  /*5f40*/  BSSY B1, `(.L_x_509) ;  /* 0x000003a000017945 */ /* 0x000fe20003800000 */
[----:B------:R-:W-:Y:S01]  /*5f50*/  PRMT R166, R52, 0x7610, R166 ;  /* 0x0000761034a67816 */ /* 0x000fe200000000a6 */
[----:B------:R-:W-:Y:S01]  /*5f60*/  IMAD.MOV.U32 R52, RZ, RZ, R36 ;  /* 0x000000ffff347224 */ /* 0x000fe200078e0024 */
[----:B------:R-:W-:Y:S01]  /*5f70*/  PRMT R168, R53, 0x7610, R168 ;  /* 0x0000761035a87816 */ /* 0x000fe200000000a8 */
[----:B------:R-:W-:Y:S01]  /*5f80*/  IMAD.MOV.U32 R53, RZ, RZ, R37 ;  /* 0x000000ffff357224 */ /* 0x000fe200078e0025 */
[----:B------:R-:W-:-:S02]  /*5f90*/  MOV R49, R39 ;  /* 0x0000002700317202 */ /* 0x000fc40000000f00 */
[----:B------:R-:W-:Y:S02]  /*5fa0*/  CS2R R54, SRZ ;  /* 0x0000000000367805 */ /* 0x000fe4000001ff00 */
[----:B------:R-:W-:Y:S01]  /*5fb0*/  PRMT R168, R168, 0x5410, R52 ;  /* 0x00005410a8a87816 */ /* 0x000fe20000000034 */
[----:B------:R-:W-:Y:S01]  /*5fc0*/  IMAD.MOV.U32 R52, RZ, RZ, R40 ;  /* 0x000000ffff347224 */ /* 0x000fe200078e0028 */
[----:B------:R-:W-:Y:S01]  /*5fd0*/  PRMT R159, R48, 0x5410, R49 ;  /* 0x00005410309f7816 */ /* 0x000fe20000000031 */
[----:B------:R-:W-:Y:S01]  /*5fe0*/  IMAD.MOV.U32 R49, RZ, RZ, R43 ;  /* 0x000000ffff317224 */ /* 0x000fe200078e002b */
[----:B------:R-:W-:Y:S02]  /*5ff0*/  PRMT R154, R53, 0x7610, R154 ;  /* 0x00007610359a7816 */ /* 0x000fe4000000009a */
[----:B------:R-:W-:Y:S02]  /*6000*/  CS2R R58, SRZ ;  /* 0x00000000003a7805 */ /* 0x000fe4000001ff00 */
        /* <DEDUP_REMOVED lines=8> */
[----:B------:R-:W-:Y:S01]  /*6090*/  PRMT R169, R53, 0x7610, R169 ;  /* 0x0000761035a97816 */ /* 0x000fe200000000a9 */
[----:B------:R-:W-:Y:S01]  /*60a0*/  IMAD.MOV.U32 R53, RZ, RZ, R45 ;  /* 0x000000ffff357224 */ /* 0x000fe200078e002d */
[----:B------:R-:W-:-:S02]  /*60b0*/  PRMT R166, R166, 0x5410, R52 ;  /* 0x00005410a6a67816 */ /* 0x000fc40000000034 */
[----:B------:R-:W-:Y:S02]  /*60c0*/  CS2R R60, SRZ ;  /* 0x00000000003c7805 */ /* 0x000fe4000001ff00 */
[----:B------:R-:W-:Y:S02]  /*60d0*/  MOV R52, R44 ;  /* 0x0000002c00347202 */ /* 0x000fe40000000f00 */
[----:B------:R-:W-:Y:S02]  /*60e0*/  PRMT R169, R169, 0x5410, R48 ;  /* 0x00005410a9a97816 */ /* 0x000fe40000000030 */
[----:B------:R-:W-:Y:S02]  /*60f0*/  PRMT R162, R49, 0x7610, R162 ;  /* 0x0000761031a27816 */ /* 0x000fe400000000a2 */
[----:B------:R-:W-:Y:S02]  /*6100*/  CS2R R48, SRZ ;  /* 0x0000000000307805 */ /* 0x000fe4000001ff00 */
[----:B------:R-:W-:-:S02]  /*6110*/  PRMT R170, R52, 0x7610, R170 ;  /* 0x0000761034aa7816 */ /* 0x000fc400000000aa */
[----:B------:R-:W-:Y:S02]  /*6120*/  PRMT R155, R53, 0x7610, R155 ;  /* 0x00007610359b7816 */ /* 0x000fe4000000009b */
        /* <DEDUP_REMOVED lines=10> */
[----:B------:R-:W-:Y:S02]  /*61d0*/  CS2R R60, SRZ ;  /* 0x00000000003c7805 */ /* 0x000fe4000001ff00 */
[----:B------:R-:W-:Y:S02]  /*61e0*/  CS2R R58, SRZ ;  /* 0x00000000003a7805 */ /* 0x000fe4000001ff00 */
[----:B------:R-:W-:Y:S02]  /*61f0*/  IADD3.X R49, R7, R80, R106, P0, P5 ;  /* 0x0000005007317210 */ /* 0x000fe400007ea46a */
[----:B------:R-:W-:Y:S02]  /*6200*/  CS2R R56, SRZ ;  /* 0x0000000000387805 */ /* 0x000fe4000001ff00 */
[----:B------:R-:W-:Y:S01]  /*6210*/  LEA R64, P5, R50, UR4, 0x1 ;  /* 0x0000000432407c11 */ /* 0x000fe2000f8a08ff */
[----:B------:R-:W-:Y:S01]  /*6220*/  ULDC.64 UR8, c[0x0][0x208] ;  /* 0x0000820000087ab9 */ /* 0x000fe20000000a00 */
[----:B------:R-:W-:-:S02]  /*6230*/  LEA R66, P0, R48, UR6, 0x1 ;  /* 0x0000000630427c11 */ /* 0x000fc4000f8008ff */
[----:B------:R-:W-:Y:S02]  /*6240*/  LEA.HI.X R65, R50, UR5, R51, 0x1, P5 ;  /* 0x0000000532417c11 */ /* 0x000fe4000a8f0c33 */
[----:B------:R-:W-:Y:S02]  /*6250*/  CS2R R50, SRZ ;  /* 0x0000000000327805 */ /* 0x000fe4000001ff00 */
[----:B------:R-:W-:Y:S02]  /*6260*/  LEA.HI.X R67, R48, UR7, R49, 0x1, P0 ;  /* 0x0000000730437c11 */ /* 0x000fe400080f0c31 */
[----:B------:R-:W-:Y:S02]  /*6270*/  CS2R R48, SRZ ;  /* 0x0000000000307805 */ /* 0x000fe4000001ff00 */
[-C--:B------:R-:W-:Y:S02]  /*6280*/  ISETP.GE.AND P5, PT, R16, R114.reuse, PT ;  /* 0x000000721000720c */ /* 0x080fe40003fa6270 */
[----:B------:R-:W-:-:S11]  /*6290*/  ISETP.GE.AND P0, PT, R213, R114, PT ;  /* 0x00000072d500720c */ /* 0x000fd60003f06270 */
[----:B------:R0:W5:Y:S04]  /*62a0*/  @!P5 LDG.E.128 R52, desc[UR8][R64.64] ;  /* 0x000000084034d981 */ /* 0x000168000c1e1d00 */
[----:B------:R0:W5:Y:S04]  /*62b0*/  @!P0 LDG.E.128 R48, desc[UR8][R64.64+0x80] ;  /* 0x0000800840308981 */ /* 0x000168000c1e1d00 */
[----:B------:R0:W5:Y:S04]  /*62c0*/  @!P5 LDG.E.128 R60, desc[UR8][R66.64] ;  /* 0x00000008423cd981 */ /* 0x000168000c1e1d00 */
[----:B------:R0:W5:Y:S02]  /*62d0*/  @!P0 LDG.E.128 R56, desc[UR8][R66.64+0x80] ;  /* 0x0000800842388981 */ /* 0x000164000c1e1d00 */
.L_x_510:
[----:B------:R-:W-:Y:S05]  /*62e0*/  BSYNC B1 ;  /* 0x0000000000017941 */ /* 0x000fea0003800000 */
.L_x_509:
[----:B0-----:R-:W-:Y:S01]  /*62f0*/  VIADD R64, R219, 0x40 ;  /* 0x00000040db407836 */ /* 0x001fe20000000000 */
[----:B------:R-:W-:Y:S01]  /*6300*/  BSSY B1, `(.L_x_511) ;  /* 0x0000021000017945 */ /* 0x000fe20003800000 */
[----:B------:R-:W-:Y:S02]  /*6310*/  CS2R R66, SRZ ;  /* 0x0000000000427805 */ /* 0x000fe4000001ff00 */
[----:B------:R-:W-:Y:S02]  /*6320*/  CS2R R70, SRZ ;  /* 0x0000000000467805 */ /* 0x000fe4000001ff00 */
[----:B------:R-:W-:Y:S02]  /*6330*/  CS2R R68, SRZ ;  /* 0x0000000000447805 */ /* 0x000fe4000001ff00 */
[----:B------:R-:W-:Y:S02]  /*6340*/  ISETP.GE.AND P5, PT, R64, R88, PT ;  /* 0x000000584000720c */ /* 0x000fe40003fa6270 */
[----:B------:R-:W-:-:S02]  /*6350*/  CS2R R64, SRZ ;  /* 0x0000000000407805 */ /* 0x000fc4000001ff00 */
[----:B------:R-:W-:Y:S02]  /*6360*/  CS2R R74, SRZ ;  /* 0x00000000004a7805 */ /* 0x000fe4000001ff00 */
[----:B------:R-:W-:Y:S02]  /*6370*/  CS2R R72, SRZ ;  /* 0x0000000000487805 */ /* 0x000fe4000001ff00 */
[----:B------:R-:W-:Y:S02]  /*6380*/  CS2R R78, SRZ ;  /* 0x00000000004e7805 */ /* 0x000fe4000001ff00 */
[----:B-----5:R-:W-:Y:S02]  /*6390*/  MOV R81, R50 ;  /* 0x0000003200517202 */ /* 0x020fe40000000f00 */
[----:B------:R-:W-:Y:S01]  /*63a0*/  CS2R R76, SRZ ;  /* 0x00000000004c7805 */ /* 0x000fe2000001ff00 */
[----:B------:R-:W-:Y:S06]  /*63b0*/  @P5 BRA `(.L_x_512) ;  /* 0x0000000000545947 */ /* 0x000fec0003800000 */
[----:B------:R-:W-:Y:S01]  /*63c0*/  IADD3 R14, P0, P6, R100, R109, R14 ;  /* 0x0000006d640e7210 */ /* 0x000fe20007e1e00e */
[----:B------:R-:W-:Y:S01]  /*63d0*/  ULDC.64 UR4, c[0x0][0x3e8] ;  /* 0x0000fa0000047ab9 */ /* 0x000fe20000000a00 */
[----:B------:R-:W-:Y:S01]  /*63e0*/  ULDC.64 UR6, c[0x0][0x400] ;  /* 0x0001000000067ab9 */ /* 0x000fe20000000a00 */
[----:B------:R-:W-:Y:S01]  /*63f0*/  ULDC.64 UR8, c[0x0][0x208] ;  /* 0x0000820000087ab9 */ /* 0x000fe20000000a00 */
[----:B------:R-:W-:Y:S02]  /*6400*/  IADD3.X R13, R5, R108, R11, P0, P6 ;  /* 0x0000006c050d7210 */ /* 0x000fe400007ec40b */
[----:B------:R-:W-:-:S04]  /*6410*/  IADD3 R11, P0, P6, R94, R111, R12 ;  /* 0x0000006f5e0b7210 */ /* 0x000fc80007e1e00c */
[----:B------:R-:W-:Y:S02]  /*6420*/  IADD3.X R80, R7, R110, R80, P0, P6 ;  /* 0x0000006e07507210 */ /* 0x000fe400007ec450 */
[----:B------:R-:W-:-:S04]  /*6430*/  LEA R12, P0, R14, UR4, 0x1 ;  /* 0x000000040e0c7c11 */ /* 0x000fc8000f8008ff */
[----:B------:R-:W-:Y:S02]  /*6440*/  LEA.HI.X R13, R14, UR5, R13, 0x1, P0 ;  /* 0x000000050e0d7c11 */ /* 0x000fe400080f0c0d */
[----:B------:R-:W-:-:S04]  /*6450*/  LEA R14, P0, R11, UR6, 0x1 ;  /* 0x000000060b0e7c11 */ /* 0x000fc8000f8008ff */
[----:B------:R-:W-:Y:S02]  /*6460*/  LEA.HI.X R15, R11, UR7, R80, 0x1, P0 ;  /* 0x000000070b0f7c11 */ /* 0x000fe400080f0c50 */
[----:B------:R-:W-:Y:S02]  /*6470*/  ISETP.GE.AND P0, PT, R16, R114, PT ;  /* 0x000000721000720c */ /* 0x000fe40003f06270 */
[----:B------:R-:W-:Y:S02]  /*6480*/  CS2R R66, SRZ ;  /* 0x0000000000427805 */ /* 0x000fe4000001ff00 */
[----:B------:R-:W-:Y:S02]  /*6490*/  CS2R R64, SRZ ;  /* 0x0000000000407805 */ /* 0x000fe4000001ff00 */
[----:B------:R-:W-:Y:S02]  /*64a0*/  CS2R R74, SRZ ;  /* 0x00000000004a7805 */ /* 0x000fe4000001ff00 */
[----:B------:R-:W-:-:S05]  /*64b0*/  CS2R R72, SRZ ;  /* 0x0000000000487805 */ /* 0x000fca000001ff00 */
[----:B------:R0:W5:Y:S04]  /*64c0*/  @!P0 LDG.E.128 R68, desc[UR8][R12.64] ;  /* 0x000000080c448981 */ /* 0x000168000c1e1d00 */
[----:B------:R0:W5:Y:S01]  /*64d0*/  @!P0 LDG.E.128 R76, desc[UR8][R14.64] ;  /* 0x000000080e4c8981 */ /* 0x000162000c1e1d00 */
[----:B------:R-:W-:-:S13]  /*64e0*/  ISETP.GE.AND P0, PT, R213, R114, PT ;  /* 0x00000072d500720c */ /* 0x000fda0003f06270 */
[----:B------:R0:W5:Y:S04]  /*64f0*/  @!P0 LDG.E.128 R64, desc[UR8][R12.64+0x80] ;  /* 0x000080080c408981 */ /* 0x000168000c1e1d00 */
[----:B------:R0:W5:Y:S02]  /*6500*/  @!P0 LDG.E.128 R72, desc[UR8][R14.64+0x80] ;  /* 0x000080080e488981 */ /* 0x000164000c1e1d00 */
.L_x_512:
[----:B------:R-:W-:Y:S05]  /*6510*/  BSYNC B1 ;  /* 0x0000000000017941 */ /* 0x000fea0003800000 */
.L_x_511:
[----:B------:R-:W-:Y:S01]  /*6520*/  IMAD.MOV.U32 R11, RZ, RZ, R51 ;  /* 0x000000ffff0b7224 */ /* 0x000fe200078e0033 */
[----:B0-----:R-:W-:Y:S01]  /*6530*/  MOV R13, R49 ;  /* 0x00000031000d7202 */ /* 0x001fe20000000f00 */
        /* <DEDUP_REMOVED lines=8> */
[----:B------:R-:W-:Y:S01]  /*65c0*/  IMAD.MOV.U32 R14, RZ, RZ, R58 ;  /* 0x000000ffff0e7224 */ /* 0x000fe200078e003a */
[----:B------:R-:W-:Y:S01]  /*65d0*/  MOV R12, R52 ;  /* 0x00000034000c7202 */ /* 0x000fe20000000f00 */
[----:B------:R-:W-:Y:S01]  /*65e0*/  ULOP3.LUT UR4, UR60, 0x1, URZ, 0xfc, !UPT ;  /* 0x000000013c047892 */ /* 0x000fe2000f8efc3f */
[----:B------:R-:W-:Y:S01]  /*65f0*/  PRMT R163, R13, 0x7610, R163 ;  /* 0x000076100da37816 */ /* 0x000fe200000000a3 */
[----:B------:R-:W-:Y:S01]  /*6600*/  IMAD.MOV.U32 R13, RZ, RZ, R57 ;  /* 0x000000ffff0d7224 */ /* 0x000fe200078e0039 */
[----:B------:R-:W-:Y:S01]  /*6610*/  PRMT R152, R152, 0x5410, R12 ;  /* 0x0000541098987816 */ /* 0x000fe2000000000c */
[----:B------:R-:W-:Y:S01]  /*6620*/  IMAD.MOV.U32 R12, RZ, RZ, R56 ;  /* 0x000000ffff0c7224 */ /* 0x000fe200078e0038 */
[----:B------:R-:W-:Y:S01]  /*6630*/  PRMT R161, R11, 0x7610, R161 ;  /* 0x000076100ba17816 */ /* 0x000fe200000000a1 */
[----:B------:R-:W-:Y:S01]  /*6640*/  UISETP.NE.AND UP0, UPT, UR4, 0x3, UPT ;  /* 0x000000030400788c */ /* 0x000fe2000bf05270 */
[----:B------:R-:W-:-:S02]  /*6650*/  PRMT R149, R14, 0x7610, R149 ;  /* 0x000076100e957816 */ /* 0x000fc40000000095 */
[----:B------:R-:W-:Y:S02]  /*6660*/  MOV R11, R59 ;  /* 0x0000003b000b7202 */ /* 0x000fe40000000f00 */
[----:B------:R-:W-:Y:S02]  /*6670*/  MOV R14, R62 ;  /* 0x0000003e000e7202 */ /* 0x000fe40000000f00 */
[----:B------:R-:W-:Y:S01]  /*6680*/  PRMT R148, R12, 0x5410, R11 ;  /* 0x000054100c947816 */ /* 0x000fe2000000000b */
[----:B------:R-:W-:Y:S01]  /*6690*/  IMAD.MOV.U32 R11, RZ, RZ, R63 ;  /* 0x000000ffff0b7224 */ /* 0x000fe200078e003f */
[----:B------:R-:W-:Y:S01]  /*66a0*/  PRMT R151, R151, 0x5410, R13 ;  /* 0x0000541097977816 */ /* 0x000fe2000000000d */
[----:B------:R-:W-:Y:S01]  /*66b0*/  IMAD.MOV.U32 R12, RZ, RZ, R60 ;  /* 0x000000ffff0c7224 */ /* 0x000fe200078e003c */
[----:B------:R-:W-:Y:S01]  /*66c0*/  PRMT R153, R14, 0x7610, R153 ;  /* 0x000076100e997816 */ /* 0x000fe20000000099 */
[----:B-----5:R-:W-:Y:S01]  /*66d0*/  IMAD.MOV.U32 R14, RZ, RZ, R66 ;  /* 0x000000ffff0e7224 */ /* 0x020fe200078e0042 */
[----:B------:R-:W-:-:S02]  /*66e0*/  MOV R13, R61 ;  /* 0x0000003d000d7202 */ /* 0x000fc40000000f00 */
[----:B------:R-:W-:Y:S01]  /*66f0*/  PRMT R161, R161, 0x5410, R11 ;  /* 0x00005410a1a17816 */ /* 0x000fe2000000000b */
[----:B------:R-:W-:Y:S01]  /*6700*/  IMAD.MOV.U32 R11, RZ, RZ, R67 ;  /* 0x000000ffff0b7224 */ /* 0x000fe200078e0043 */
[----:B------:R-:W-:Y:S01]  /*6710*/  PRMT R163, R163, 0x5410, R13 ;  /* 0x00005410a3a37816 */ /* 0x000fe2000000000d */
[----:B------:R-:W-:Y:S01]  /*6720*/  IMAD.MOV.U32 R13, RZ, RZ, R65 ;  /* 0x000000ffff0d7224 */ /* 0x000fe200078e0041 */
[----:B------:R-:W-:Y:S02]  /*6730*/  PRMT R153, R153, 0x5410, R12 ;  /* 0x0000541099997816 */ /* 0x000fe4000000000c */
[----:B------:R-:W-:Y:S01]  /*6740*/  PRMT R139, R14, 0x7610, R139 ;  /* 0x000076100e8b7816 */ /* 0x000fe2000000008b */
[----:B------:R-:W-:Y:S01]  /*6750*/  IMAD.MOV.U32 R14, RZ, RZ, R70 ;  /* 0x000000ffff0e7224 */ /* 0x000fe200078e0046 */
[----:B------:R-:W-:Y:S02]  /*6760*/  MOV R12, R64 ;  /* 0x00000040000c7202 */ /* 0x000fe40000000f00 */
[----:B------:R-:W-:-:S02]  /*6770*/  PRMT R139, R139, 0x5410, R11 ;  /* 0x000054108b8b7816 */ /* 0x000fc4000000000b */
[----:B------:R-:W-:Y:S01]  /*6780*/  PRMT R141, R12, 0x5410, R13 ;  /* 0x000054100c8d7816 */ /* 0x000fe2000000000d */
[----:B------:R-:W-:Y:S01]  /*6790*/  IMAD.MOV.U32 R12, RZ, RZ, R68 ;  /* 0x000000ffff0c7224 */ /* 0x000fe200078e0044 */
[----:B------:R-:W-:Y:S01]  /*67a0*/  PRMT R144, R144, 0x5410, R14 ;  /* 0x0000541090907816 */ /* 0x000fe2000000000e */
[----:B------:R-:W-:Y:S01]  /*67b0*/  IMAD.MOV.U32 R13, RZ, RZ, R69 ;  /* 0x000000ffff0d7224 */ /* 0x000fe200078e0045 */
[----:B------:R-:W-:Y:S02]  /*67c0*/  MOV R11, R71 ;  /* 0x00000047000b7202 */ /* 0x000fe40000000f00 */
[----:B------:R-:W-:Y:S02]  /*67d0*/  PLOP3.LUT P0, PT, PT, PT, UP0, 0x80, 0x0 ;  /* 0x000000000000781c */ /* 0x000fe40003f0f008 */
        /* <DEDUP_REMOVED lines=17> */
.L_x_513:
[----:B------:R-:W-:Y:S01]  /*68f0*/  IMAD R89, R212, 0x8, R22 ;  /* 0x00000008d4597824 */ /* 0x000fe200078e0216 */
[----:B------:R-:W-:Y:S01]  /*6900*/  SHF.L.U32 R90, R223, 0x1f, RZ ;  /* 0x0000001fdf5a7819 */ /* 0x000fe200000006ff */
[----:B------:R-:W0:Y:S01]  /*6910*/  LDC R135, c[0x0][0x2f4] ;  /* 0x0000bd00ff877b82 */ /* 0x000e220000000800 */
[----:B------:R-:W-:Y:S02]  /*6920*/  BSSY B1, `(.L_x_514) ;  /* 0x0000003000017945 */ /* 0x000fe40003800000 */
[----:B------:R-:W1:Y:S02]  /*6930*/  SYNCS.PHASECHK.TRANS64.TRYWAIT P6, [R89+URZ+0x38890], R90 ;  /* 0x0388905a590075a7 */ /* 0x000e6400080c017f */
[----:B-1----:R-:W-:Y:S05]  /*6940*/  @!P6 BRA `(.L_x_515) ;  /* 0x0000021000dce947 */ /* 0x002fea0003800000 */
.L_x_818:
[----:B------:R-:W-:Y:S05]  /*6950*/  BSYNC B1 ;  /* 0x0000000000017941 */ /* 0x000fea0003800000 */
.L_x_514:
[----:B------:R-:W-:Y:S01]  /*6960*/  UMOV UR4, 0xffffffff ;  /* 0xffffffff00047882 */ /* 0x000fe20000000000 */
[----:B0-----:R-:W-:Y:S02]  /*6970*/  IADD3 R137, -R115, R135, RZ ;  /* 0x0000008773897210 */ /* 0x001fe40007ffe1ff */
[----:B------:R-:W-:Y:S05]  /*6980*/  BRA.DIV UR4, `(.L_x_516) ;  /* 0x0000021204e07947 */ /* 0x000fea000b800000 */
[----:B------:R0:W2:Y:S04]  /*6990*/  SHFL.IDX PT, R123, R117, RZ, 0x181f ;  /* 0x00181fff757b7589 */ /* 0x0000a800000e0000 */
[----:B------:R0:W3:Y:S02]  /*69a0*/  SHFL.IDX PT, R122, R118, RZ, 0x181f ;  /* 0x00181fff767a7589 */ /* 0x0000e400000e0000 */
.L_x_822:
[----:B------:R-:W-:Y:S04]  /*69b0*/  BSSY B1, `(.L_x_517) ;  /* 0x00000e5000017945 */ /* 0x000fe80003800000 */
[----:B------:R-:W-:Y:S05]  /*69c0*/  @P3 BRA `(.L_x_518) ;  /* 0x0000000c008c3947 */ /* 0x000fea0003800000 */
[----:B------:R-:W-:Y:S01]  /*69d0*/  ISETP.NE.AND P3, PT, R3, RZ, PT ;  /* 0x000000ff0300720c */ /* 0x000fe20003f65270 */
[----:B------:R-:W-:-:S12]  /*69e0*/  BSSY B2, `(.L_x_519) ;  /* 0x0000070000027945 */ /* 0x000fd80003800000 */
[----:B------:R-:W-:Y:S05]  /*69f0*/  @!P3 BRA `(.L_x_520) ;  /* 0x0000000400b8b947 */ /* 0x000fea0003800000 */
[----:B------:R-:W-:Y:S01]  /*6a00*/  SEL R11, R115, R137, !P2 ;  /* 0x00000089730b7207 */ /* 0x000fe20005000000 */
[----:B------:R-:W-:Y:S01]  /*6a10*/  BSSY B3, `(.L_x_521) ;  /* 0x0000069000037945 */ /* 0x000fe20003800000 */
[----:B------:R-:W-:Y:S02]  /*6a20*/  SHF.R.U32.HI R14, RZ, 0x3, R224 ;  /* 0x00000003ff0e7819 */ /* 0x000fe400000116e0 */
[----:B------:R-:W-:Y:S02]  /*6a30*/  SHF.R.S32.HI R12, RZ, 0x1f, R11 ;  /* 0x0000001fff0c7819 */ /* 0x000fe4000001140b */
[----:B---3--:R-:W-:Y:S02]  /*6a40*/  LEA R124, P3, R9, R122, 0x1 ;  /* 0x0000007a097c7211 */ /* 0x008fe400078608ff */
[----:B------:R-:W-:Y:S02]  /*6a50*/  LEA.HI R127, R12, R11, RZ, 0x4 ;  /* 0x0000000b0c7f7211 */ /* 0x000fe400078f20ff */
[----:B------:R-:W-:-:S02]  /*6a60*/  ISETP.GE.AND P6, PT, R16, R114, PT ;  /* 0x000000721000720c */ /* 0x000fc40003fc6270 */
[----:B------:R-:W-:Y:S02]  /*6a70*/  LEA.HI.SX32 R127, R127, R8, 0x1c ;  /* 0x000000087f7f7211 */ /* 0x000fe400078fe2ff */
[----:B--2---:R-:W-:Y:S02]  /*6a80*/  LEA.HI.X R125, R9, R123, R27, 0x1, P3 ;  /* 0x0000007b097d7211 */ /* 0x004fe400018f0c1b */
[----:B------:R-:W-:-:S04]  /*6a90*/  SHF.R.S32.HI R12, RZ, 0x1f, R127 ;  /* 0x0000001fff0c7819 */ /* 0x000fc8000001147f */
[----:B------:R-:W-:Y:S01]  /*6aa0*/  LEA.HI R13, R12, R127, RZ, 0x3 ;  /* 0x0000007f0c0d7211 */ /* 0x000fe200078f18ff */
[----:B------:R-:W-:-:S03]  /*6ab0*/  IMAD.SHL.U32 R127, R127, 0x8, RZ ;  /* 0x000000087f7f7824 */ /* 0x000fc600078e00ff */
[----:B------:R-:W-:Y:S02]  /*6ac0*/  SHF.R.S32.HI R13, RZ, 0x3, R13 ;  /* 0x00000003ff0d7819 */ /* 0x000fe4000001140d */
[----:B------:R-:W-:Y:S02]  /*6ad0*/  LOP3.LUT R11, R224, 0x38, R127, 0xf8, !PT ;  /* 0x00000038e00b7812 */ /* 0x000fe400078ef87f */
[----:B------:R-:W-:Y:S01]  /*6ae0*/  ISETP.GE.AND P3, PT, R127, R135, PT ;  /* 0x000000877f00720c */ /* 0x000fe20003f66270 */
[----:B------:R-:W-:Y:S01]  /*6af0*/  IMAD R12, R13, 0x1400, R228 ;  /* 0x000014000d0c7824 */ /* 0x000fe200078e02e4 */
[----:B------:R-:W-:Y:S01]  /*6b00*/  LOP3.LUT R11, R11, R14, RZ, 0x3c, !PT ;  /* 0x0000000e0b0b7212 */ /* 0x000fe200078e3cff */
[----:B------:R-:W-:-:S04]  /*6b10*/  IMAD R13, R212, 0x5000, R134 ;  /* 0x00005000d40d7824 */ /* 0x000fc800078e0286 */
[----:B------:R-:W-:Y:S01]  /*6b20*/  IMAD.IADD R11, R12, 0x1, R11 ;  /* 0x000000010c0b7824 */ /* 0x000fe200078e020b */
[----:B------:R-:W-:-:S03]  /*6b30*/  LEA R12, R13, R22, 0x1 ;  /* 0x000000160d0c7211 */ /* 0x000fc600078e08ff */
[----:B------:R-:W-:Y:S02]  /*6b40*/  IMAD R11, R212, 0x5000, R11 ;  /* 0x00005000d40b7824 */ /* 0x000fe400078e020b */
[----:B------:R-:W-:Y:S01]  /*6b50*/  @!P3 IMAD.WIDE R126, R127, 0x2, R122 ;  /* 0x000000027f7eb825 */ /* 0x000fe200078e027a */
[----:B------:R-:W2:Y:S03]  /*6b60*/  LDS.128 R12, [R12+0x24400] ;  /* 0x024400000c0c7984 */ /* 0x000ea60000000c00 */
[----:B------:R-:W-:-:S06]  /*6b70*/  IMAD R80, R11, 0x2, R22 ;  /* 0x000000020b507824 */ /* 0x000fcc00078e0216 */
[----:B------:R-:W3:Y:S01]  /*6b80*/  LDS.128 R80, [R80+0x24400] ;  /* 0x0244000050507984 */ /* 0x000ee20000000c00 */
[----:B------:R-:W-:Y:S05]  /*6b90*/  @P6 BRA `(.L_x_522) ;  /* 0x0000000400406947 */ /* 0x000fea0003800000 */
[----:B------:R-:W-:Y:S01]  /*6ba0*/  SHF.R.U64 R11, R36, 0x10, R37 ;  /* 0x00000010240b7819 */ /* 0x000fe20000001225 */
[----:B---3--:R-:W-:Y:S01]  /*6bb0*/  HADD2.F32 R156, -RZ, R81.H1_H1 ;  /* 0x30000051ff9c7230 */ /* 0x008fe20000004100 */
[--C-:B------:R-:W-:Y:S01]  /*6bc0*/  SHF.R.U64 R36, R44, 0x10, R45.reuse ;  /* 0x000000102c247819 */ /* 0x100fe2000000122d */
[----:B------:R-:W-:Y:S01]  /*6bd0*/  HADD2.F32 R154, -RZ, R154.H0_H0 ;  /* 0x2000009aff9a7230 */ /* 0x000fe20000004100 */
[----:B------:R-:W-:Y:S02]  /*6be0*/  SHF.R.U32.HI R44, RZ, 0x10, R45 ;  /* 0x00000010ff2c7819 */ /* 0x000fe4000001162d */
[--C-:B------:R-:W-:Y:S01]  /*6bf0*/  SHF.R.U64 R45, R46, 0x10, R47.reuse ;  /* 0x000000102e2d7819 */ /* 0x100fe2000000122f */
[----:B------:R-:W-:Y:S01]  /*6c00*/  HADD2.F32 R36, -RZ, R36.H0_H0 ;  /* 0x20000024ff247230 */ /* 0x000fe20000004100 */
[----:B------:R-:W-:Y:S01]  /*6c10*/  SHF.R.U32.HI R46, RZ, 0x10, R47 ;  /* 0x00000010ff2e7819 */ /* 0x000fe2000001162f */
[----:B------:R-:W-:Y:S01]  /*6c20*/  HADD2.F32 R47, -RZ, R155.H0_H0 ;  /* 0x2000009bff2f7230 */ /* 0x000fe20000004100 */
[----:B------:R-:W-:Y:S01]  /*6c30*/  SHF.R.U32.HI R37, RZ, 0x10, R37 ;  /* 0x00000010ff257819 */ /* 0x000fe20000011625 */
[----:B------:R-:W-:Y:S01]  /*6c40*/  HADD2.F32 R155, -RZ, R81.H0_H0 ;  /* 0x20000051ff9b7230 */ /* 0x000fe20000004100 */
[--C-:B------:R-:W-:Y:S01]  /*6c50*/  SHF.R.U64 R38, R38, 0x10, R39.reuse ;  /* 0x0000001026267819 */ /* 0x100fe20000001227 */
[----:B------:R-:W-:Y:S01]  /*6c60*/  HADD2.F32 R157, -RZ, R44.H0_H0 ;  /* 0x2000002cff9d7230 */ /* 0x000fe20000004100 */
[----:B------:R-:W-:Y:S01]  /*6c70*/  SHF.R.U32.HI R39, RZ, 0x10, R39 ;  /* 0x00000010ff277819 */ /* 0x000fe20000011627 */
[----:B--2---:R-:W-:-:S02]  /*6c80*/  HADD2.F32 R44, -RZ, R13.H1_H1 ;  /* 0x3000000dff2c7230 */ /* 0x004fc40000004100 */
[----:B------:R-:W-:Y:S01]  /*6c90*/  FMUL.FTZ R158, R155, R47 ;  /* 0x0000002f9b9e7220 */ /* 0x000fe20000410000 */
[----:B------:R-:W-:Y:S02]  /*6ca0*/  HADD2.F32 R81, -RZ, R13.H0_H0 ;  /* 0x2000000dff517230 */ /* 0x000fe40000004100 */
[-C--:B------:R-:W-:Y:S01]  /*6cb0*/  FMUL.FTZ R13, R156, R157.reuse ;  /* 0x0000009d9c0d7220 */ /* 0x080fe20000410000 */
[----:B------:R-:W-:Y:S02]  /*6cc0*/  HADD2.F32 R37, -RZ, R37.H0_H0 ;  /* 0x20000025ff257230 */ /* 0x000fe40000004100 */
[----:B------:R-:W-:Y:S01]  /*6cd0*/  FMUL.FTZ R157, R44, R157 ;  /* 0x0000009d2c9d7220 */ /* 0x000fe20000410000 */
[----:B------:R-:W-:Y:S02]  /*6ce0*/  HADD2.F32 R46, -RZ, R46.H0_H0 ;  /* 0x2000002eff2e7230 */ /* 0x000fe40000004100 */
[C---:B------:R-:W-:Y:S01]  /*6cf0*/  FMUL.FTZ R160, R81.reuse, R47 ;  /* 0x0000002f51a07220 */ /* 0x040fe20000410000 */
[----:B------:R-:W-:Y:S01]  /*6d00*/  FFMA.FTZ R158, R81, R154, -R158 ;  /* 0x0000009a519e7223 */ /* 0x000fe2000001089e */
[----:B------:R-:W-:-:S02]  /*6d10*/  HADD2.F32 R47, -RZ, R83.H0_H0 ;  /* 0x20000053ff2f7230 */ /* 0x000fc40000004100 */
[-C--:B------:R-:W-:Y:S01]  /*6d20*/  FFMA.FTZ R13, R44, R37.reuse, -R13 ;  /* 0x000000252c0d7223 */ /* 0x080fe2000001080d */
[----:B------:R-:W-:Y:S02]  /*6d30*/  HADD2.F32 R83, -RZ, R83.H1_H1 ;  /* 0x30000053ff537230 */ /* 0x000fe40000004100 */
[----:B------:R-:W-:Y:S01]  /*6d40*/  FFMA.FTZ R157, R156, R37, R157 ;  /* 0x000000259c9d7223 */ /* 0x000fe2000001009d */
[--C-:B------:R-:W-:Y:S02]  /*6d50*/  HADD2.F32 R81, -RZ, R15.reuse.H0_H0 ;  /* 0x2000000fff517230 */ /* 0x100fe40000004100 */
[----:B------:R-:W-:Y:S01]  /*6d60*/  FFMA.FTZ R160, R155, R154, R160 ;  /* 0x0000009a9ba07223 */ /* 0x000fe200000100a0 */
[----:B------:R-:W-:Y:S01]  /*6d70*/  HADD2.F32 R15, -RZ, R15.H1_H1 ;  /* 0x3000000fff0f7230 */ /* 0x000fe20000004100 */
[----:B------:R-:W-:Y:S01]  /*6d80*/  F2FP.F16.F32.PACK_AB R13, R13, R158 ;  /* 0x0000009e0d0d723e */ /* 0x000fe200000000ff */
[----:B------:R-:W-:Y:S02]  /*6d90*/  HADD2.F32 R37, -RZ, R162.H0_H0 ;  /* 0x200000a2ff257230 */ /* 0x000fe40000004100 */
[----:B------:R-:W-:Y:S01]  /*6da0*/  FMUL.FTZ R162, R83, R46 ;  /* 0x0000002e53a27220 */ /* 0x000fe20000410000 */
[----:B------:R-:W-:-:S02]  /*6db0*/  HADD2.F32 R156, -RZ, R39.H0_H0 ;  /* 0x20000027ff9c7230 */ /* 0x000fc40000004100 */
[----:B------:R-:W-:Y:S01]  /*6dc0*/  FMUL.FTZ R46, R15, R46 ;  /* 0x0000002e0f2e7220 */ /* 0x000fe20000410000 */
[----:B------:R-:W-:Y:S02]  /*6dd0*/  HADD2.F32 R44, -RZ, R159.H1_H1 ;  /* 0x3000009fff2c7230 */ /* 0x000fe40000004100 */
[-C--:B------:R-:W-:Y:S01]  /*6de0*/  FMUL.FTZ R154, R47, R37.reuse ;  /* 0x000000252f9a7220 */ /* 0x080fe20000410000 */
[----:B------:R-:W-:Y:S01]  /*6df0*/  FMUL.FTZ R164, R81, R37 ;  /* 0x0000002551a47220 */ /* 0x000fe20000410000 */
[----:B------:R-:W-:Y:S01]  /*6e00*/  FFMA.FTZ R83, R83, R156, R46 ;  /* 0x0000009c53537223 */ /* 0x000fe2000001002e */
[----:B------:R-:W-:Y:S02]  /*6e10*/  HADD2.F32 R37, -RZ, R170.H0_H0 ;  /* 0x200000aaff257230 */ /* 0x000fe40000004100 */
[-C--:B------:R-:W-:Y:S01]  /*6e20*/  FFMA.FTZ R154, R81, R44.reuse, -R154 ;  /* 0x0000002c519a7223 */ /* 0x080fe2000001089a */
[----:B------:R-:W-:Y:S01]  /*6e30*/  FFMA.FTZ R164, R47, R44, R164 ;  /* 0x0000002c2fa47223 */ /* 0x000fe200000100a4 */
[----:B------:R-:W-:-:S02]  /*6e40*/  HADD2.F32 R46, -RZ, R80.H0_H0 ;  /* 0x20000050ff2e7230 */ /* 0x000fc40000004100 */
[----:B------:R-:W-:Y:S01]  /*6e50*/  FFMA.FTZ R15, R15, R156, -R162 ;  /* 0x0000009c0f0f7223 */ /* 0x000fe200000108a2 */
[----:B------:R-:W-:Y:S02]  /*6e60*/  HADD2.F32 R44, -RZ, R12.H0_H0 ;  /* 0x2000000cff2c7230 */ /* 0x000fe40000004100 */
[----:B------:R-:W-:Y:S01]  /*6e70*/  HADD2.F32 R47, -RZ, R80.H1_H1 ;  /* 0x30000050ff2f7230 */ /* 0x000fe20000004100 */
[----:B------:R-:W-:Y:S01]  /*6e80*/  F2FP.F16.F32.PACK_AB R83, R83, R164 ;  /* 0x000000a45353723e */ /* 0x000fe200000000ff */
[----:B------:R-:W-:Y:S01]  /*6e90*/  HADD2.F32 R81, -RZ, R12.H1_H1 ;  /* 0x3000000cff517230 */ /* 0x000fe20000004100 */
[----:B------:R-:W-:Y:S01]  /*6ea0*/  F2FP.F16.F32.PACK_AB R15, R15, R154 ;  /* 0x0000009a0f0f723e */ /* 0x000fe200000000ff */
[----:B------:R-:W-:Y:S02]  /*6eb0*/  HADD2.F32 R12, -RZ, R11.H0_H0 ;  /* 0x2000000bff0c7230 */ /* 0x000fe40000004100 */
[----:B------:R-:W-:Y:S01]  /*6ec0*/  FMUL.FTZ R11, R46, R37 ;  /* 0x000000252e0b7220 */ /* 0x000fe20000410000 */
[----:B------:R-:W-:-:S02]  /*6ed0*/  HADD2.F32 R39, -RZ, R168.H1_H1 ;  /* 0x300000a8ff277230 */ /* 0x000fc40000004100 */
[----:B------:R-:W-:Y:S01]  /*6ee0*/  FMUL.FTZ R37, R44, R37 ;  /* 0x000000252c257220 */ /* 0x000fe20000410000 */
[-C--:B------:R-:W-:Y:S01]  /*6ef0*/  FMUL.FTZ R80, R47, R36.reuse ;  /* 0x000000242f507220 */ /* 0x080fe20000410000 */
[C---:B------:R-:W-:Y:S01]  /*6f00*/  FMUL.FTZ R36, R81.reuse, R36 ;  /* 0x0000002451247220 */ /* 0x040fe20000410000 */
[----:B------:R-:W-:Y:S02]  /*6f10*/  HADD2.F32 R45, -RZ, R45.H0_H0 ;  /* 0x2000002dff2d7230 */ /* 0x000fe40000004100 */
[-C--:B------:R-:W-:Y:S01]  /*6f20*/  FFMA.FTZ R37, R46, R39.reuse, R37 ;  /* 0x000000272e257223 */ /* 0x080fe20000010025 */
[----:B------:R-:W-:Y:S01]  /*6f30*/  FFMA.FTZ R11, R44, R39, -R11 ;  /* 0x000000272c0b7223 */ /* 0x000fe2000001080b */
[----:B------:R-:W-:Y:S02]  /*6f40*/  HADD2.F32 R46, -RZ, R82.H0_H0 ;  /* 0x20000052ff2e7230 */ /* 0x000fe40000004100 */
[-C--:B------:R-:W-:Y:S01]  /*6f50*/  FFMA.FTZ R80, R81, R12.reuse, -R80 ;  /* 0x0000000c51507223 */ /* 0x080fe20000010850 */
[----:B------:R-:W-:Y:S01]  /*6f60*/  FFMA.FTZ R36, R47, R12, R36 ;  /* 0x0000000c2f247223 */ /* 0x000fe20000010024 */
[----:B------:R-:W-:-:S02]  /*6f70*/  HADD2.F32 R44, -RZ, R14.H0_H0 ;  /* 0x2000000eff2c7230 */ /* 0x000fc40000004100 */
[----:B------:R-:W-:Y:S02]  /*6f80*/  HADD2.F32 R82, -RZ, R82.H1_H1 ;  /* 0x30000052ff527230 */ /* 0x000fe40000004100 */
[----:B------:R-:W-:Y:S02]  /*6f90*/  HADD2.F32 R12, -RZ, R169.H1_H1 ;  /* 0x300000a9ff0c7230 */ /* 0x000fe40000004100 */
[----:B------:R-:W-:Y:S02]  /*6fa0*/  HADD2.F32 R14, -RZ, R14.H1_H1 ;  /* 0x3000000eff0e7230 */ /* 0x000fe40000004100 */
[----:B------:R-:W-:Y:S01]  /*6fb0*/  FMUL.FTZ R155, R82, R45 ;  /* 0x0000002d529b7220 */ /* 0x000fe20000410000 */
[----:B------:R-:W-:Y:S02]  /*6fc0*/  HADD2.F32 R39, -RZ, R159.H0_H0 ;  /* 0x2000009fff277230 */ /* 0x000fe40000004100 */
[----:B------:R-:W-:Y:S01]  /*6fd0*/  FMUL.FTZ R47, R46, R12 ;  /* 0x0000000c2e2f7220 */ /* 0x000fe20000410000 */
[----:B------:R-:W-:-:S02]  /*6fe0*/  HADD2.F32 R81, -RZ, R38.H0_H0 ;  /* 0x20000026ff517230 */ /* 0x000fc40000004100 */
[----:B------:R-:W-:Y:S01]  /*6ff0*/  FMUL.FTZ R159, R44, R12 ;  /* 0x0000000c2c9f7220 */ /* 0x000fe20000410000 */
[----:B------:R-:W-:Y:S01]  /*7000*/  FMUL.FTZ R45, R14, R45 ;  /* 0x0000002d0e2d7220 */ /* 0x000fe20000410000 */
[----:B------:R-:W-:Y:S01]  /*7010*/  FFMA.FTZ R47, R44, R39, -R47 ;  /* 0x000000272c2f7223 */ /* 0x000fe2000001082f */
[----:B------:R-:W-:Y:S01]  /*7020*/  F2FP.F16.F32.PACK_AB R12, R80, R11 ;  /* 0x0000000b500c723e */ /* 0x000fe200000000ff */
[----:B------:R-:W-:Y:S01]  /*7030*/  FFMA.FTZ R159, R46, R39, R159 ;  /* 0x000000272e9f7223 */ /* 0x000fe2000001009f */
[-C--:B------:R-:W-:Y:S01]  /*7040*/  FFMA.FTZ R14, R14, R81.reuse, -R155 ;  /* 0x000000510e0e7223 */ /* 0x080fe2000001089b */
[----:B------:R-:W-:Y:S01]  /*7050*/  FFMA.FTZ R82, R82, R81, R45 ;  /* 0x0000005152527223 */ /* 0x000fe2000001002d */
[----:B------:R-:W-:Y:S02]  /*7060*/  F2FP.F16.F32.PACK_AB R81, R157, R160 ;  /* 0x000000a09d51723e */ /* 0x000fe400000000ff */
[----:B------:R-:W-:Y:S02]  /*7070*/  F2FP.F16.F32.PACK_AB R80, R36, R37 ;  /* 0x000000252450723e */ /* 0x000fe400000000ff */
[----:B------:R-:W-:-:S02]  /*7080*/  F2FP.F16.F32.PACK_AB R14, R14, R47 ;  /* 0x0000002f0e0e723e */ /* 0x000fc400000000ff */
[----:B------:R-:W-:-:S07]  /*7090*/  F2FP.F16.F32.PACK_AB R82, R82, R159 ;  /* 0x0000009f5252723e */ /* 0x000fce00000000ff */
.L_x_522:
[----:B------:R-:W-:Y:S05]  /*70a0*/  BSYNC B3 ;  /* 0x0000000000037941 */ /* 0x000fea0003800000 */
.L_x_521:
[----:B------:R-:W-:Y:S02]  /*70b0*/  ULDC.64 UR4, c[0x0][0x208] ;  /* 0x0000820000047ab9 */ /* 0x000fe40000000a00 */
[----:B--2---:R4:W-:Y:S04]  /*70c0*/  ST.E.128 desc[UR4][R124.64], R12 ;  /* 0x0000000c7c007985 */ /* 0x0049e8000c101d04 */
[----:B---3--:R4:W-:Y:S02]  /*70d0*/  @!P3 ST.E.128 desc[UR4][R126.64], R80 ;  /* 0x000000507e00b985 */ /* 0x0089e4000c101d04 */
.L_x_520:
[----:B------:R-:W-:Y:S05]  /*70e0*/  BSYNC B2 ;  /* 0x0000000000027941 */ /* 0x000fea0003800000 */
.L_x_519:
[----:B------:R-:W-:-:S13]  /*70f0*/  ISETP.NE.AND P3, PT, R21, RZ, PT ;  /* 0x000000ff1500720c */ /* 0x000fda0003f65270 */
[----:B------:R-:W-:Y:S05]  /*7100*/  @!P3 BRA `(.L_x_518) ;  /* 0x0000000400bcb947 */ /* 0x000fea0003800000 */
[----:B------:R-:W-:Y:S01]  /*7110*/  SEL R11, R115, R137, !P1 ;  /* 0x00000089730b7207 */ /* 0x000fe20004800000 */
[----:B------:R-:W-:Y:S01]  /*7120*/  BSSY B2, `(.L_x_523) ;  /* 0x000006a000027945 */ /* 0x000fe20003800000 */
[----:B----4-:R-:W-:Y:S02]  /*7130*/  SHF.R.U32.HI R14, RZ, 0x3, R224 ;  /* 0x00000003ff0e7819 */ /* 0x010fe400000116e0 */
[----:B------:R-:W-:Y:S02]  /*7140*/  SHF.R.S32.HI R12, RZ, 0x1f, R11 ;  /* 0x0000001fff0c7819 */ /* 0x000fe4000001140b */
[----:B---3--:R-:W-:Y:S02]  /*7150*/  LEA R44, P3, R20, R122, 0x1 ;  /* 0x0000007a142c7211 */ /* 0x008fe400078608ff */
[----:B------:R-:W-:Y:S02]  /*7160*/  LEA.HI R11, R12, R11, RZ, 0x4 ;  /* 0x0000000b0c0b7211 */ /* 0x000fe400078f20ff */
[----:B--2---:R-:W-:-:S02]  /*7170*/  LEA.HI.X R45, R20, R123, R28, 0x1, P3 ;  /* 0x0000007b142d7211 */ /* 0x004fc400018f0c1c */
[----:B------:R-:W-:Y:S02]  /*7180*/  LEA.HI.SX32 R11, R11, R10, 0x1c ;  /* 0x0000000a0b0b7211 */ /* 0x000fe400078fe2ff */
[----:B------:R-:W-:Y:S02]  /*7190*/  ISETP.GE.AND P6, PT, R213, R114, PT ;  /* 0x00000072d500720c */ /* 0x000fe40003fc6270 */
[----:B------:R-:W-:Y:S01]  /*71a0*/  SHF.R.S32.HI R12, RZ, 0x1f, R11 ;  /* 0x0000001fff0c7819 */ /* 0x000fe2000001140b */
[----:B------:R-:W-:-:S03]  /*71b0*/  IMAD.SHL.U32 R13, R11, 0x8, RZ ;  /* 0x000000080b0d7824 */ /* 0x000fc600078e00ff */
[----:B------:R-:W-:Y:S02]  /*71c0*/  LEA.HI R12, R12, R11, RZ, 0x3 ;  /* 0x0000000b0c0c7211 */ /* 0x000fe400078f18ff */
[----:B------:R-:W-:Y:S02]  /*71d0*/  LOP3.LUT R11, R224, 0x38, R13, 0xf8, !PT ;  /* 0x00000038e00b7812 */ /* 0x000fe400078ef80d */
[----:B------:R-:W-:Y:S02]  /*71e0*/  SHF.R.S32.HI R15, RZ, 0x3, R12 ;  /* 0x00000003ff0f7819 */ /* 0x000fe4000001140c */
[----:B------:R-:W-:Y:S01]  /*71f0*/  LOP3.LUT R12, R11, R14, RZ, 0x3c, !PT ;  /* 0x0000000e0b0c7212 */ /* 0x000fe200078e3cff */
[----:B------:R-:W-:Y:S01]  /*7200*/  IMAD R11, R212, 0x5000, R133 ;  /* 0x00005000d40b7824 */ /* 0x000fe200078e0285 */
[----:B------:R-:W-:Y:S01]  /*7210*/  ISETP.GE.AND P3, PT, R13, R135, PT ;  /* 0x000000870d00720c */ /* 0x000fe20003f66270 */
[----:B------:R-:W-:Y:S02]  /*7220*/  IMAD R15, R15, 0x1400, R228 ;  /* 0x000014000f0f7824 */ /* 0x000fe400078e02e4 */
[----:B------:R-:W-:-:S03]  /*7230*/  IMAD R11, R11, 0x2, R22 ;  /* 0x000000020b0b7824 */ /* 0x000fc600078e0216 */
[----:B------:R-:W-:-:S05]  /*7240*/  IADD3 R15, R15, R12, RZ ;  /* 0x0000000c0f0f7210 */ /* 0x000fca0007ffe0ff */
[----:B------:R-:W-:Y:S02]  /*7250*/  IMAD R15, R212, 0x5000, R15 ;  /* 0x00005000d40f7824 */ /* 0x000fe400078e020f */
[----:B------:R-:W-:-:S04]  /*7260*/  @!P3 IMAD.WIDE R122, R13, 0x2, R122 ;  /* 0x000000020d7ab825 */ /* 0x000fc800078e027a */
[----:B------:R-:W-:Y:S02]  /*7270*/  IMAD R36, R15, 0x2, R22 ;  /* 0x000000020f247824 */ /* 0x000fe400078e0216 */
[----:B------:R2:W3:Y:S04]  /*7280*/  LDS.128 R12, [R11+0x24400] ;  /* 0x024400000b0c7984 */ /* 0x0004e80000000c00 */
[----:B------:R-:W4:Y:S01]  /*7290*/  LDS.128 R36, [R36+0x24400] ;  /* 0x0244000024247984 */ /* 0x000f220000000c00 */
[----:B------:R-:W-:Y:S05]  /*72a0*/  @P6 BRA `(.L_x_524) ;  /* 0x0000000400446947 */ /* 0x000fea0003800000 */
[----:B--2---:R-:W-:Y:S01]  /*72b0*/  SHF.R.U64 R11, R32, 0x10, R33 ;  /* 0x00000010200b7819 */ /* 0x004fe20000001221 */
[----:B----4-:R-:W-:Y:S01]  /*72c0*/  HADD2.F32 R46, -RZ, R37.H1_H1 ;  /* 0x30000025ff2e7230 */ /* 0x010fe20000004100 */
        /* <DEDUP_REMOVED lines=9> */
[----:B---3--:R-:W-:Y:S01]  /*7360*/  HADD2.F32 R40, -RZ, R13.H1_H1 ;  /* 0x3000000dff287230 */ /* 0x008fe20000004100 */
[--C-:B------:R-:W-:Y:S01]  /*7370*/  SHF.R.U64 R34, R34, 0x10, R35.reuse ;  /* 0x0000001022227819 */ /* 0x100fe20000001223 */
[----:B------:R-:W-:Y:S01]  /*7380*/  HADD2.F32 R43, -RZ, R37.H0_H0 ;  /* 0x20000025ff2b7230 */ /* 0x000fe20000004100 */
[----:B------:R-:W-:Y:S01]  /*7390*/  SHF.R.U32.HI R35, RZ, 0x10, R35 ;  /* 0x00000010ff237819 */ /* 0x000fe20000011623 */
[----:B------:R-:W-:-:S02]  /*73a0*/  HADD2.F32 R37, -RZ, R13.H0_H0 ;  /* 0x2000000dff257230 */ /* 0x000fc40000004100 */
[-C--:B------:R-:W-:Y:S01]  /*73b0*/  FMUL.FTZ R13, R46, R47.reuse ;  /* 0x0000002f2e0d7220 */ /* 0x080fe20000410000 */
[----:B------:R-:W-:Y:S02]  /*73c0*/  HADD2.F32 R33, -RZ, R33.H0_H0 ;  /* 0x20000021ff217230 */ /* 0x000fe40000004100 */
[C---:B------:R-:W-:Y:S01]  /*73d0*/  FMUL.FTZ R47, R40.reuse, R47 ;  /* 0x0000002f282f7220 */ /* 0x040fe20000410000 */
[-C--:B------:R-:W-:Y:S01]  /*73e0*/  FMUL.FTZ R80, R43, R169.reuse ;  /* 0x000000a92b507220 */ /* 0x080fe20000410000 */
[----:B------:R-:W-:Y:S02]  /*73f0*/  HADD2.F32 R124, -RZ, R42.H0_H0 ;  /* 0x2000002aff7c7230 */ /* 0x000fe40000004100 */
[----:B------:R-:W-:Y:S01]  /*7400*/  FMUL.FTZ R82, R37, R169 ;  /* 0x000000a925527220 */ /* 0x000fe20000410000 */
[-C--:B------:R-:W-:Y:S01]  /*7410*/  FFMA.FTZ R13, R40, R33.reuse, -R13 ;  /* 0x00000021280d7223 */ /* 0x080fe2000001080d */
[----:B------:R-:W-:Y:S01]  /*7420*/  FFMA.FTZ R47, R46, R33, R47 ;  /* 0x000000212e2f7223 */ /* 0x000fe2000001002f */
[----:B------:R-:W-:-:S02]  /*7430*/  HADD2.F32 R33, -RZ, R167.H0_H0 ;  /* 0x200000a7ff217230 */ /* 0x000fc40000004100 */
[-C--:B------:R-:W-:Y:S01]  /*7440*/  FFMA.FTZ R80, R37, R168.reuse, -R80 ;  /* 0x000000a825507223 */ /* 0x080fe20000010850 */
[----:B------:R-:W-:Y:S02]  /*7450*/  HADD2.F32 R167, -RZ, R167.H1_H1 ;  /* 0x300000a7ffa77230 */ /* 0x000fe40000004100 */
[----:B------:R-:W-:Y:S01]  /*7460*/  FFMA.FTZ R82, R43, R168, R82 ;  /* 0x000000a82b527223 */ /* 0x000fe20000010052 */
[----:B------:R-:W-:Y:S02]  /*7470*/  HADD2.F32 R40, -RZ, R39.H0_H0 ;  /* 0x20000027ff287230 */ /* 0x000fe40000004100 */
[----:B------:R-:W-:Y:S01]  /*7480*/  HADD2.F32 R46, -RZ, R15.H0_H0 ;  /* 0x2000000fff2e7230 */ /* 0x000fe20000004100 */
[----:B------:R-:W-:Y:S01]  /*7490*/  F2FP.F16.F32.PACK_AB R13, R13, R80 ;  /* 0x000000500d0d723e */ /* 0x000fe200000000ff */
[----:B------:R-:W-:Y:S02]  /*74a0*/  HADD2.F32 R39, -RZ, R39.H1_H1 ;  /* 0x30000027ff277230 */ /* 0x000fe40000004100 */
[----:B------:R-:W-:-:S02]  /*74b0*/  HADD2.F32 R37, -RZ, R15.H1_H1 ;  /* 0x3000000fff257230 */ /* 0x000fc40000004100 */
[-C--:B------:R-:W-:Y:S01]  /*74c0*/  FMUL.FTZ R15, R40, R167.reuse ;  /* 0x000000a7280f7220 */ /* 0x080fe20000410000 */
[----:B------:R-:W-:Y:S02]  /*74d0*/  HADD2.F32 R42, -RZ, R35.H0_H0 ;  /* 0x20000023ff2a7230 */ /* 0x000fe40000004100 */
[C---:B------:R-:W-:Y:S01]  /*74e0*/  FMUL.FTZ R167, R46.reuse, R167 ;  /* 0x000000a72ea77220 */ /* 0x040fe20000410000 */
[-C--:B------:R-:W-:Y:S01]  /*74f0*/  FMUL.FTZ R126, R39, R124.reuse ;  /* 0x0000007c277e7220 */ /* 0x080fe20000410000 */
[C---:B------:R-:W-:Y:S01]  /*7500*/  FMUL.FTZ R124, R37.reuse, R124 ;  /* 0x0000007c257c7220 */ /* 0x040fe20000410000 */
[-C--:B------:R-:W-:Y:S01]  /*7510*/  FFMA.FTZ R15, R46, R33.reuse, -R15 ;  /* 0x000000212e0f7223 */ /* 0x080fe2000001080f */
[----:B------:R-:W-:Y:S01]  /*7520*/  FFMA.FTZ R33, R40, R33, R167 ;  /* 0x0000002128217223 */ /* 0x000fe200000100a7 */
[----:B------:R-:W-:Y:S02]  /*7530*/  HADD2.F32 R43, -RZ, R166.H1_H1 ;  /* 0x300000a6ff2b7230 */ /* 0x000fe40000004100 */
[----:B------:R-:W-:Y:S01]  /*7540*/  FFMA.FTZ R40, R37, R42, -R126 ;  /* 0x0000002a25287223 */ /* 0x000fe2000001087e */
[----:B------:R-:W-:-:S02]  /*7550*/  HADD2.F32 R32, -RZ, R36.H0_H0 ;  /* 0x20000024ff207230 */ /* 0x000fc40000004100 */
[----:B------:R-:W-:Y:S01]  /*7560*/  FFMA.FTZ R42, R39, R42, R124 ;  /* 0x0000002a272a7223 */ /* 0x000fe2000001007c */
[----:B------:R-:W-:Y:S02]  /*7570*/  HADD2.F32 R46, -RZ, R12.H0_H0 ;  /* 0x2000000cff2e7230 */ /* 0x000fe40000004100 */
[----:B------:R-:W-:Y:S01]  /*7580*/  HADD2.F32 R36, -RZ, R36.H1_H1 ;  /* 0x30000024ff247230 */ /* 0x000fe20000004100 */
[----:B------:R-:W-:Y:S01]  /*7590*/  F2FP.F16.F32.PACK_AB R15, R40, R15 ;  /* 0x0000000f280f723e */ /* 0x000fe200000000ff */
[----:B------:R-:W-:Y:S02]  /*75a0*/  HADD2.F32 R37, -RZ, R12.H1_H1 ;  /* 0x3000000cff257230 */ /* 0x000fe40000004100 */
[----:B------:R-:W-:Y:S02]  /*75b0*/  HADD2.F32 R39, -RZ, R11.H0_H0 ;  /* 0x2000000bff277230 */ /* 0x000fe40000004100 */
[----:B------:R-:W-:Y:S01]  /*75c0*/  FMUL.FTZ R11, R32, R43 ;  /* 0x0000002b200b7220 */ /* 0x000fe20000410000 */
[----:B------:R-:W-:-:S02]  /*75d0*/  HADD2.F32 R35, -RZ, R166.H0_H0 ;  /* 0x200000a6ff237230 */ /* 0x000fc40000004100 */
[----:B------:R-:W-:Y:S01]  /*75e0*/  FMUL.FTZ R43, R46, R43 ;  /* 0x0000002b2e2b7220 */ /* 0x000fe20000410000 */
[-C--:B------:R-:W-:Y:S01]  /*75f0*/  FMUL.FTZ R124, R36, R81.reuse ;  /* 0x00000051247c7220 */ /* 0x080fe20000410000 */
[C---:B------:R-:W-:Y:S01]  /*7600*/  FMUL.FTZ R81, R37.reuse, R81 ;  /* 0x0000005125517220 */ /* 0x040fe20000410000 */
[----:B------:R-:W-:Y:S02]  /*7610*/  HADD2.F32 R34, -RZ, R34.H0_H0 ;  /* 0x20000022ff227230 */ /* 0x000fe40000004100 */
[-C--:B------:R-:W-:Y:S01]  /*7620*/  FFMA.FTZ R11, R46, R35.reuse, -R11 ;  /* 0x000000232e0b7223 */ /* 0x080fe2000001080b */
[----:B------:R-:W-:Y:S01]  /*7630*/  FFMA.FTZ R12, R32, R35, R43 ;  /* 0x00000023200c7223 */ /* 0x000fe2000001002b */
[-C--:B------:R-:W-:Y:S01]  /*7640*/  FFMA.FTZ R32, R37, R39.reuse, -R124 ;  /* 0x0000002725207223 */ /* 0x080fe2000001087c */
[----:B------:R-:W-:Y:S01]  /*7650*/  FFMA.FTZ R35, R36, R39, R81 ;  /* 0x0000002724237223 */ /* 0x000fe20000010051 */
[----:B------:R-:W-:Y:S02]  /*7660*/  HADD2.F32 R43, -RZ, R41.H0_H0 ;  /* 0x20000029ff2b7230 */ /* 0x000fe40000004100 */
[----:B------:R-:W-:Y:S01]  /*7670*/  HADD2.F32 R46, -RZ, R165.H0_H0 ;  /* 0x200000a5ff2e7230 */ /* 0x000fe20000004100 */
[----:B------:R-:W-:Y:S01]  /*7680*/  F2FP.F16.F32.PACK_AB R32, R32, R11 ;  /* 0x0000000b2020723e */ /* 0x000fe200000000ff */
[----:B------:R-:W-:-:S02]  /*7690*/  HADD2.F32 R39, -RZ, R38.H0_H0 ;  /* 0x20000026ff277230 */ /* 0x000fc40000004100 */
[----:B------:R-:W-:Y:S02]  /*76a0*/  HADD2.F32 R41, -RZ, R38.H1_H1 ;  /* 0x30000026ff297230 */ /* 0x000fe40000004100 */
[--C-:B------:R-:W-:Y:S02]  /*76b0*/  HADD2.F32 R37, -RZ, R14.reuse.H0_H0 ;  /* 0x2000000eff257230 */ /* 0x100fe40000004100 */
[----:B------:R-:W-:Y:S02]  /*76c0*/  HADD2.F32 R38, -RZ, R14.H1_H1 ;  /* 0x3000000eff267230 */ /* 0x000fe40000004100 */
[-C--:B------:R-:W-:Y:S01]  /*76d0*/  FMUL.FTZ R14, R39, R46.reuse ;  /* 0x0000002e270e7220 */ /* 0x080fe20000410000 */
[----:B------:R-:W-:Y:S02]  /*76e0*/  HADD2.F32 R36, -RZ, R165.H1_H1 ;  /* 0x300000a5ff247230 */ /* 0x000fe40000004100 */
[----:B------:R-:W-:Y:S01]  /*76f0*/  FMUL.FTZ R46, R37, R46 ;  /* 0x0000002e252e7220 */ /* 0x000fe20000410000 */
[-C--:B------:R-:W-:Y:S01]  /*7700*/  FMUL.FTZ R81, R41, R43.reuse ;  /* 0x0000002b29517220 */ /* 0x080fe20000410000 */
[C---:B------:R-:W-:Y:S01]  /*7710*/  FMUL.FTZ R124, R38.reuse, R43 ;  /* 0x0000002b267c7220 */ /* 0x040fe20000410000 */
[-C--:B------:R-:W-:Y:S01]  /*7720*/  FFMA.FTZ R14, R37, R36.reuse, -R14 ;  /* 0x00000024250e7223 */ /* 0x080fe2000001080e */
[----:B------:R-:W-:Y:S01]  /*7730*/  FFMA.FTZ R46, R39, R36, R46 ;  /* 0x00000024272e7223 */ /* 0x000fe2000001002e */
[-C--:B------:R-:W-:Y:S01]  /*7740*/  FFMA.FTZ R81, R38, R34.reuse, -R81 ;  /* 0x0000002226517223 */ /* 0x080fe20000010851 */
[----:B------:R-:W-:Y:S01]  /*7750*/  FFMA.FTZ R41, R41, R34, R124 ;  /* 0x0000002229297223 */ /* 0x000fe2000001007c */
[----:B------:R-:W-:-:S02]  /*7760*/  F2FP.F16.F32.PACK_AB R36, R35, R12 ;  /* 0x0000000c2324723e */ /* 0x000fc400000000ff */
[----:B------:R-:W-:Y:S02]  /*7770*/  F2FP.F16.F32.PACK_AB R37, R47, R82 ;  /* 0x000000522f25723e */ /* 0x000fe400000000ff */
[----:B------:R-:W-:Y:S02]  /*7780*/  F2FP.F16.F32.PACK_AB R39, R42, R33 ;  /* 0x000000212a27723e */ /* 0x000fe400000000ff */
[----:B------:R-:W-:Y:S02]  /*7790*/  F2FP.F16.F32.PACK_AB R14, R81, R14 ;  /* 0x0000000e510e723e */ /* 0x000fe400000000ff */
[----:B------:R-:W-:Y:S02]  /*77a0*/  F2FP.F16.F32.PACK_AB R38, R41, R46 ;  /* 0x0000002e2926723e */ /* 0x000fe400000000ff */
[----:B------:R-:W-:-:S07]  /*77b0*/  MOV R12, R32 ;  /* 0x00000020000c7202 */ /* 0x000fce0000000f00 */
.L_x_524:
[----:B------:R-:W-:Y:S05]  /*77c0*/  BSYNC B2 ;  /* 0x0000000000027941 */ /* 0x000fea0003800000 */
.L_x_523:
[----:B------:R-:W-:Y:S02]  /*77d0*/  ULDC.64 UR4, c[0x0][0x208] ;  /* 0x0000820000047ab9 */ /* 0x000fe40000000a00 */
[----:B---3--:R3:W-:Y:S04]  /*77e0*/  ST.E.128 desc[UR4][R44.64], R12 ;  /* 0x0000000c2c007985 */ /* 0x0087e8000c101d04 */
[----:B----4-:R3:W-:Y:S02]  /*77f0*/  @!P3 ST.E.128 desc[UR4][R122.64], R36 ;  /* 0x000000247a00b985 */ /* 0x0107e4000c101d04 */
.L_x_518:
[----:B------:R-:W-:Y:S05]  /*7800*/  BSYNC B1 ;  /* 0x0000000000017941 */ /* 0x000fea0003800000 */
.L_x_517:
[----:B------:R-:W-:-:S03]  /*7810*/  UMOV UR4, 0xffffffff ;  /* 0xffffffff00047882 */ /* 0x000fc60000000000 */
[----:B------:R-:W-:Y:S05]  /*7820*/  BRA.DIV UR4, `(.L_x_525) ;  /* 0x0000020604847947 */ /* 0x000fea000b800000 */
[----:B---3--:R3:W0:Y:S04]  /*7830*/  SHFL.IDX PT, R37, R117, 0x1, 0x181f ;  /* 0x00381f0075257f89 */ /* 0x00862800000e0000 */
[----:B------:R3:W0:Y:S02]  /*7840*/  SHFL.IDX PT, R36, R118, 0x1, 0x181f ;  /* 0x00381f0076247f89 */ /* 0x00062400000e0000 */
.L_x_826:
[----:B------:R-:W-:Y:S04]  /*7850*/  BSSY B1, `(.L_x_526) ;  /* 0x00000fd000017945 */ /* 0x000fe80003800000 */
[----:B------:R-:W-:Y:S05]  /*7860*/  @P4 BRA `(.L_x_527) ;  /* 0x0000000c00ec4947 */ /* 0x000fea0003800000 */
[----:B------:R-:W-:Y:S01]  /*7870*/  ISETP.NE.AND P3, PT, R3, RZ, PT ;  /* 0x000000ff0300720c */ /* 0x000fe20003f65270 */
[----:B------:R-:W-:-:S12]  /*7880*/  BSSY B2, `(.L_x_528) ;  /* 0x000007b000027945 */ /* 0x000fd80003800000 */
[----:B------:R-:W-:Y:S05]  /*7890*/  @!P3 BRA `(.L_x_529) ;  /* 0x0000000400e4b947 */ /* 0x000fea0003800000 */
[----:B----4-:R-:W4:Y:S01]  /*78a0*/  LDL R14, [R1+0x54] ;  /* 0x00005400010e7983 */ /* 0x010f220000100800 */
[----:B--2---:R-:W-:Y:S01]  /*78b0*/  SEL R11, R115, R137, !P2 ;  /* 0x00000089730b7207 */ /* 0x004fe20005000000 */
[----:B------:R-:W-:Y:S01]  /*78c0*/  VIADD R13, R219, 0x20 ;  /* 0x00000020db0d7836 */ /* 0x000fe20000000000 */
[----:B0-----:R-:W-:Y:S01]  /*78d0*/  LEA R38, P4, R9, R36, 0x1 ;  /* 0x0000002409267211 */ /* 0x001fe200078808ff */
[----:B------:R-:W-:Y:S01]  /*78e0*/  VIADD R15, R219, 0x20 ;  /* 0x00000020db0f7836 */ /* 0x000fe20000000000 */
[----:B------:R-:W-:Y:S01]  /*78f0*/  SHF.R.S32.HI R12, RZ, 0x1f, R11 ;  /* 0x0000001fff0c7819 */ /* 0x000fe2000001140b */
[----:B------:R-:W-:Y:S01]  /*7900*/  BSSY B3, `(.L_x_530) ;  /* 0x000006f000037945 */ /* 0x000fe20003800000 */
[----:B------:R-:W-:Y:S01]  /*7910*/  SHF.L.U32 R13, R13, 0x6, RZ ;  /* 0x000000060d0d7819 */ /* 0x000fe200000006ff */
[----:B------:R-:W-:Y:S01]  /*7920*/  IMAD.SHL.U32 R15, R15, 0x40, RZ ;  /* 0x000000400f0f7824 */ /* 0x000fe200078e00ff */
[----:B------:R-:W-:Y:S02]  /*7930*/  LEA.HI R11, R12, R11, RZ, 0x4 ;  /* 0x0000000b0c0b7211 */ /* 0x000fe400078f20ff */
[----:B------:R-:W-:-:S02]  /*7940*/  LOP3.LUT R13, R13, 0x1c0, RZ, 0xc0, !PT ;  /* 0x000001c00d0d7812 */ /* 0x000fc400078ec0ff */
[----:B------:R-:W-:Y:S02]  /*7950*/  LEA.HI.SX32 R11, R11, R8, 0x1c ;  /* 0x000000080b0b7211 */ /* 0x000fe400078fe2ff */
[----:B------:R-:W-:Y:S02]  /*7960*/  LOP3.LUT R15, R15, 0x1c0, RZ, 0xc0, !PT ;  /* 0x000001c00f0f7812 */ /* 0x000fe400078ec0ff */
[----:B------:R-:W-:Y:S01]  /*7970*/  SHF.R.S32.HI R12, RZ, 0x1f, R11 ;  /* 0x0000001fff0c7819 */ /* 0x000fe2000001140b */
[----:B------:R-:W-:Y:S01]  /*7980*/  IMAD.SHL.U32 R40, R11, 0x8, RZ ;  /* 0x000000080b287824 */ /* 0x000fe200078e00ff */
[----:B------:R-:W-:Y:S02]  /*7990*/  SHF.R.U32.HI R13, RZ, 0x3, R13 ;  /* 0x00000003ff0d7819 */ /* 0x000fe4000001160d */
[----:B------:R-:W-:Y:S02]  /*79a0*/  LEA.HI R12, R12, R11, RZ, 0x3 ;  /* 0x0000000b0c0c7211 */ /* 0x000fe400078f18ff */
[----:B------:R-:W-:-:S02]  /*79b0*/  LOP3.LUT R11, R15, 0x38, R40, 0xf8, !PT ;  /* 0x000000380f0b7812 */ /* 0x000fc400078ef828 */
[----:B------:R-:W-:Y:S02]  /*79c0*/  SHF.R.S32.HI R12, RZ, 0x3, R12 ;  /* 0x00000003ff0c7819 */ /* 0x000fe4000001140c */
[----:B------:R-:W-:Y:S02]  /*79d0*/  LOP3.LUT R11, R11, R13, RZ, 0x3c, !PT ;  /* 0x0000000d0b0b7212 */ /* 0x000fe400078e3cff */
[----:B------:R-:W-:Y:S02]  /*79e0*/  LEA.HI.X R39, R9, R37, R27, 0x1, P4 ;  /* 0x0000002509277211 */ /* 0x000fe400020f0c1b */
[----:B------:R-:W-:Y:S02]  /*79f0*/  ISETP.GE.AND P4, PT, R16, R114, PT ;  /* 0x000000721000720c */ /* 0x000fe40003f86270 */
[----:B------:R-:W-:-:S13]  /*7a00*/  ISETP.GE.AND P3, PT, R40, R135, PT ;  /* 0x000000872800720c */ /* 0x000fda0003f66270 */
[----:B------:R-:W-:-:S04]  /*7a10*/  @!P3 IMAD.WIDE R40, R40, 0x2, R36 ;  /* 0x000000022828b825 */ /* 0x000fc800078e0224 */
[----:B----4-:R-:W-:-:S05]  /*7a20*/  IMAD R12, R12, 0x1400, R14 ;  /* 0x000014000c0c7824 */ /* 0x010fca00078e020e */
[----:B------:R-:W-:Y:S01]  /*7a30*/  IADD3 R13, R12, R11, RZ ;  /* 0x0000000b0c0d7210 */ /* 0x000fe20007ffe0ff */
[----:B------:R-:W-:-:S04]  /*7a40*/  IMAD R11, R212, 0x5000, R132 ;  /* 0x00005000d40b7824 */ /* 0x000fc800078e0284 */
[----:B------:R-:W-:Y:S02]  /*7a50*/  IMAD R13, R212, 0x5000, R13 ;  /* 0x00005000d40d7824 */ /* 0x000fe400078e020d */
[--C-:B------:R-:W-:Y:S02]  /*7a60*/  IMAD R11, R11, 0x2, R22.reuse ;  /* 0x000000020b0b7824 */ /* 0x100fe400078e0216 */
[----:B------:R-:W-:-:S03]  /*7a70*/  IMAD R32, R13, 0x2, R22 ;  /* 0x000000020d207824 */ /* 0x000fc600078e0216 */
[----:B------:R0:W2:Y:S04]  /*7a80*/  LDS.128 R12, [R11+0x24400] ;  /* 0x024400000b0c7984 */ /* 0x0000a80000000c00 */
[----:B------:R-:W4:Y:S01]  /*7a90*/  LDS.128 R32, [R32+0x24400] ;  /* 0x0244000020207984 */ /* 0x000f220000000c00 */
[----:B------:R-:W-:Y:S05]  /*7aa0*/  @P4 BRA `(.L_x_531) ;  /* 0x0000000400504947 */ /* 0x000fea0003800000 */
[----:B----4-:R-:W-:Y:S01]  /*7ab0*/  MOV R45, R33 ;  /* 0x00000021002d7202 */ /* 0x010fe20000000f00 */
[----:B--2---:R-:W-:Y:S01]  /*7ac0*/  IMAD.MOV.U32 R33, RZ, RZ, R15 ;  /* 0x000000ffff217224 */ /* 0x004fe200078e000f */
[--C-:B0-----:R-:W-:Y:S01]  /*7ad0*/  SHF.R.U64 R11, R52, 0x10, R53.reuse ;  /* 0x00000010340b7819 */ /* 0x101fe20000001235 */
[----:B------:R-:W-:Y:S01]  /*7ae0*/  HADD2.F32 R80, -RZ, R163.H1_H1 ;  /* 0x300000a3ff507230 */ /* 0x000fe20000004100 */
[----:B------:R-:W-:Y:S01]  /*7af0*/  SHF.R.U32.HI R52, RZ, 0x10, R53 ;  /* 0x00000010ff347819 */ /* 0x000fe20000011635 */
[----:B------:R-:W-:Y:S01]  /*7b00*/  HADD2.F32 R47, -RZ, R45.H0_H0 ;  /* 0x2000002dff2f7230 */ /* 0x000fe20000004100 */
[--C-:B------:R-:W-:Y:S01]  /*7b10*/  SHF.R.U32.HI R53, RZ, 0x10, R61.reuse ;  /* 0x00000010ff357819 */ /* 0x100fe2000001163d */
[----:B------:R-:W-:Y:S01]  /*7b20*/  HADD2.F32 R15, -RZ, R13.H0_H0 ;  /* 0x2000000dff0f7230 */ /* 0x000fe20000004100 */
[----:B------:R-:W-:Y:S01]  /*7b30*/  SHF.R.U64 R42, R60, 0x10, R61 ;  /* 0x000000103c2a7819 */ /* 0x000fe2000000123d */
[----:B------:R-:W-:Y:S02]  /*7b40*/  HADD2.F32 R60, -RZ, R163.H0_H0 ;  /* 0x200000a3ff3c7230 */ /* 0x000fe40000004100 */
[----:B------:R-:W-:Y:S01]  /*7b50*/  FMUL.FTZ R82, R47, R80 ;  /* 0x000000502f527220 */ /* 0x000fe20000410000 */
[----:B------:R-:W-:Y:S01]  /*7b60*/  HADD2.F32 R45, -RZ, R45.H1_H1 ;  /* 0x3000002dff2d7230 */ /* 0x000fe20000004100 */
[----:B------:R-:W-:Y:S01]  /*7b70*/  SHF.R.U64 R44, R62, 0x10, R63 ;  /* 0x000000103e2c7819 */ /* 0x000fe2000000123f */
[----:B------:R-:W-:-:S02]  /*7b80*/  HADD2.F32 R53, -RZ, R53.H0_H0 ;  /* 0x20000035ff357230 */ /* 0x000fc40000004100 */
[C---:B------:R-:W-:Y:S01]  /*7b90*/  FMUL.FTZ R80, R15.reuse, R80 ;  /* 0x000000500f507220 */ /* 0x040fe20000410000 */
[----:B------:R-:W-:Y:S01]  /*7ba0*/  HADD2.F32 R46, -RZ, R13.H1_H1 ;  /* 0x3000000dff2e7230 */ /* 0x000fe20000004100 */
[----:B------:R-:W-:Y:S01]  /*7bb0*/  SHF.R.U64 R43, R54, 0x10, R55 ;  /* 0x00000010362b7819 */ /* 0x000fe20000001237 */
[----:B------:R-:W-:Y:S01]  /*7bc0*/  HADD2.F32 R52, -RZ, R52.H0_H0 ;  /* 0x20000034ff347230 */ /* 0x000fe20000004100 */
[----:B------:R-:W-:Y:S01]  /*7bd0*/  SHF.R.U32.HI R62, RZ, 0x10, R63 ;  /* 0x00000010ff3e7819 */ /* 0x000fe2000001163f */
[-C--:B------:R-:W-:Y:S01]  /*7be0*/  FFMA.FTZ R13, R15, R60.reuse, -R82 ;  /* 0x0000003c0f0d7223 */ /* 0x080fe20000010852 */
[----:B------:R-:W-:Y:S01]  /*7bf0*/  SHF.R.U32.HI R54, RZ, 0x10, R55 ;  /* 0x00000010ff367819 */ /* 0x000fe20000011637 */
[-C--:B------:R-:W-:Y:S01]  /*7c00*/  FMUL.FTZ R55, R45, R53.reuse ;  /* 0x000000352d377220 */ /* 0x080fe20000410000 */
[----:B------:R-:W-:Y:S01]  /*7c10*/  FMUL.FTZ R122, R46, R53 ;  /* 0x000000352e7a7220 */ /* 0x000fe20000410000 */
[----:B------:R-:W-:Y:S01]  /*7c20*/  FFMA.FTZ R15, R47, R60, R80 ;  /* 0x0000003c2f0f7223 */ /* 0x000fe20000010050 */
[----:B------:R-:W-:-:S02]  /*7c30*/  HADD2.F32 R82, -RZ, R161.H1_H1 ;  /* 0x300000a1ff527230 */ /* 0x000fc40000004100 */
[-C--:B------:R-:W-:Y:S01]  /*7c40*/  FFMA.FTZ R46, R46, R52.reuse, -R55 ;  /* 0x000000342e2e7223 */ /* 0x080fe20000010837 */
[--C-:B------:R-:W-:Y:S02]  /*7c50*/  HADD2.F32 R47, -RZ, R35.reuse.H0_H0 ;  /* 0x20000023ff2f7230 */ /* 0x100fe40000004100 */
[----:B------:R-:W-:Y:S01]  /*7c60*/  FFMA.FTZ R52, R45, R52, R122 ;  /* 0x000000342d347223 */ /* 0x000fe2000001007a */
[----:B------:R-:W-:Y:S02]  /*7c70*/  HADD2.F32 R60, -RZ, R35.H1_H1 ;  /* 0x30000023ff3c7230 */ /* 0x000fe40000004100 */
[----:B------:R-:W-:Y:S01]  /*7c80*/  HADD2.F32 R62, -RZ, R62.H0_H0 ;  /* 0x2000003eff3e7230 */ /* 0x000fe20000004100 */
[----:B------:R-:W-:Y:S01]  /*7c90*/  F2FP.F16.F32.PACK_AB R13, R46, R13 ;  /* 0x0000000d2e0d723e */ /* 0x000fe200000000ff */
[----:B------:R-:W-:Y:S02]  /*7ca0*/  HADD2.F32 R35, -RZ, R33.H0_H0 ;  /* 0x20000021ff237230 */ /* 0x000fe40000004100 */
[----:B------:R-:W-:-:S02]  /*7cb0*/  HADD2.F32 R80, -RZ, R161.H0_H0 ;  /* 0x200000a1ff507230 */ /* 0x000fc40000004100 */
[----:B------:R-:W-:Y:S01]  /*7cc0*/  FMUL.FTZ R122, R60, R62 ;  /* 0x0000003e3c7a7220 */ /* 0x000fe20000410000 */
[----:B------:R-:W-:Y:S02]  /*7cd0*/  HADD2.F32 R45, -RZ, R33.H1_H1 ;  /* 0x30000021ff2d7230 */ /* 0x000fe40000004100 */
[----:B------:R-:W-:Y:S02]  /*7ce0*/  HADD2.F32 R53, -RZ, R54.H0_H0 ;  /* 0x20000036ff357230 */ /* 0x000fe40000004100 */
[-C--:B------:R-:W-:Y:S01]  /*7cf0*/  FMUL.FTZ R54, R47, R82.reuse ;  /* 0x000000522f367220 */ /* 0x080fe20000410000 */
[----:B------:R-:W-:Y:S01]  /*7d00*/  FMUL.FTZ R82, R35, R82 ;  /* 0x0000005223527220 */ /* 0x000fe20000410000 */
[----:B------:R-:W-:Y:S01]  /*7d10*/  FMUL.FTZ R55, R45, R62 ;  /* 0x0000003e2d377220 */ /* 0x000fe20000410000 */
[----:B------:R-:W-:Y:S02]  /*7d20*/  HADD2.F32 R62, -RZ, R42.H0_H0 ;  /* 0x2000002aff3e7230 */ /* 0x000fe40000004100 */
[-C--:B------:R-:W-:Y:S01]  /*7d30*/  FFMA.FTZ R33, R35, R80.reuse, -R54 ;  /* 0x0000005023217223 */ /* 0x080fe20000010836 */
[----:B------:R-:W-:Y:S01]  /*7d40*/  FFMA.FTZ R54, R45, R53, -R122 ;  /* 0x000000352d367223 */ /* 0x000fe2000001087a */
[----:B------:R-:W-:Y:S01]  /*7d50*/  FFMA.FTZ R35, R47, R80, R82 ;  /* 0x000000502f237223 */ /* 0x000fe20000010052 */
[----:B------:R-:W-:-:S02]  /*7d60*/  HADD2.F32 R61, -RZ, R153.H1_H1 ;  /* 0x30000099ff3d7230 */ /* 0x000fc40000004100 */
[----:B------:R-:W-:Y:S01]  /*7d70*/  FFMA.FTZ R60, R60, R53, R55 ;  /* 0x000000353c3c7223 */ /* 0x000fe20000010037 */
[----:B------:R-:W-:Y:S01]  /*7d80*/  HADD2.F32 R45, -RZ, R32.H0_H0 ;  /* 0x20000020ff2d7230 */ /* 0x000fe20000004100 */
[----:B------:R-:W-:Y:S01]  /*7d90*/  F2FP.F16.F32.PACK_AB R54, R54, R33 ;  /* 0x000000213636723e */ /* 0x000fe200000000ff */
[----:B------:R-:W-:Y:S01]  /*7da0*/  HADD2.F32 R42, -RZ, R12.H0_H0 ;  /* 0x2000000cff2a7230 */ /* 0x000fe20000004100 */
[----:B------:R-:W-:Y:S01]  /*7db0*/  F2FP.F16.F32.PACK_AB R33, R52, R15 ;  /* 0x0000000f3421723e */ /* 0x000fe200000000ff */
[----:B------:R-:W-:Y:S01]  /*7dc0*/  HADD2.F32 R47, -RZ, R32.H1_H1 ;  /* 0x30000020ff2f7230 */ /* 0x000fe20000004100 */
[----:B------:R-:W-:Y:S01]  /*7dd0*/  F2FP.F16.F32.PACK_AB R35, R60, R35 ;  /* 0x000000233c23723e */ /* 0x000fe200000000ff */
[----:B------:R-:W-:Y:S02]  /*7de0*/  HADD2.F32 R32, -RZ, R12.H1_H1 ;  /* 0x3000000cff207230 */ /* 0x000fe40000004100 */
[----:B------:R-:W-:Y:S01]  /*7df0*/  FMUL.FTZ R12, R42, R61 ;  /* 0x0000003d2a0c7220 */ /* 0x000fe20000410000 */
[----:B------:R-:W-:-:S02]  /*7e00*/  HADD2.F32 R55, -RZ, R11.H0_H0 ;  /* 0x2000000bff377230 */ /* 0x000fc40000004100 */
[----:B------:R-:W-:Y:S01]  /*7e10*/  FMUL.FTZ R11, R45, R61 ;  /* 0x0000003d2d0b7220 */ /* 0x000fe20000410000 */
[----:B------:R-:W-:Y:S02]  /*7e20*/  HADD2.F32 R53, -RZ, R152.H1_H1 ;  /* 0x30000098ff357230 */ /* 0x000fe40000004100 */
[CC--:B------:R-:W-:Y:S01]  /*7e30*/  FMUL.FTZ R61, R47.reuse, R62.reuse ;  /* 0x0000003e2f3d7220 */ /* 0x0c0fe20000410000 */
[----:B------:R-:W-:Y:S01]  /*7e40*/  FMUL.FTZ R80, R32, R62 ;  /* 0x0000003e20507220 */ /* 0x000fe20000410000 */
[----:B------:R-:W-:Y:S01]  /*7e50*/  HADD2.F32 R153, -RZ, R153.H0_H0 ;  /* 0x20000099ff997230 */ /* 0x000fe20000004100 */
[----:B------:R-:W-:Y:S01]  /*7e60*/  MOV R15, R54 ;  /* 0x00000036000f7202 */ /* 0x000fe20000000f00 */
[----:B------:R-:W-:Y:S01]  /*7e70*/  FFMA.FTZ R11, R42, R53, -R11 ;  /* 0x000000352a0b7223 */ /* 0x000fe2000001080b */
[-C--:B------:R-:W-:Y:S01]  /*7e80*/  FFMA.FTZ R62, R32, R55.reuse, -R61 ;  /* 0x00000037203e7223 */ /* 0x080fe2000001083d */
[----:B------:R-:W-:Y:S01]  /*7e90*/  FFMA.FTZ R55, R47, R55, R80 ;  /* 0x000000372f377223 */ /* 0x000fe20000010050 */
[----:B------:R-:W-:-:S02]  /*7ea0*/  HADD2.F32 R42, -RZ, R34.H0_H0 ;  /* 0x20000022ff2a7230 */ /* 0x000fc40000004100 */
[----:B------:R-:W-:Y:S01]  /*7eb0*/  FFMA.FTZ R12, R45, R53, R12 ;  /* 0x000000352d0c7223 */ /* 0x000fe2000001000c */
[----:B------:R-:W-:Y:S01]  /*7ec0*/  HADD2.F32 R47, -RZ, R44.H0_H0 ;  /* 0x2000002cff2f7230 */ /* 0x000fe20000004100 */
[----:B------:R-:W-:Y:S01]  /*7ed0*/  F2FP.F16.F32.PACK_AB R62, R62, R11 ;  /* 0x0000000b3e3e723e */ /* 0x000fe200000000ff */
[----:B------:R-:W-:Y:S02]  /*7ee0*/  HADD2.F32 R32, -RZ, R14.H0_H0 ;  /* 0x2000000eff207230 */ /* 0x000fe40000004100 */
[-C--:B------:R-:W-:Y:S01]  /*7ef0*/  FMUL.FTZ R53, R42, R153.reuse ;  /* 0x000000992a357220 */ /* 0x080fe20000410000 */
[----:B------:R-:W-:Y:S02]  /*7f00*/  HADD2.F32 R34, -RZ, R34.H1_H1 ;  /* 0x30000022ff227230 */ /* 0x000fe40000004100 */
[----:B------:R-:W-:Y:S02]  /*7f10*/  HADD2.F32 R14, -RZ, R14.H1_H1 ;  /* 0x3000000eff0e7230 */ /* 0x000fe40000004100 */
[----:B------:R-:W-:Y:S01]  /*7f20*/  FMUL.FTZ R153, R32, R153 ;  /* 0x0000009920997220 */ /* 0x000fe20000410000 */
[----:B------:R-:W-:-:S02]  /*7f30*/  HADD2.F32 R45, -RZ, R152.H0_H0 ;  /* 0x20000098ff2d7230 */ /* 0x000fc40000004100 */
[-C--:B------:R-:W-:Y:S01]  /*7f40*/  FMUL.FTZ R61, R34, R47.reuse ;  /* 0x0000002f223d7220 */ /* 0x080fe20000410000 */
[----:B------:R-:W-:Y:S02]  /*7f50*/  HADD2.F32 R43, -RZ, R43.H0_H0 ;  /* 0x2000002bff2b7230 */ /* 0x000fe40000004100 */
[----:B------:R-:W-:Y:S01]  /*7f60*/  FMUL.FTZ R47, R14, R47 ;  /* 0x0000002f0e2f7220 */ /* 0x000fe20000410000 */
[-C--:B------:R-:W-:Y:S01]  /*7f70*/  FFMA.FTZ R53, R32, R45.reuse, -R53 ;  /* 0x0000002d20357223 */ /* 0x080fe20000010835 */
[----:B------:R-:W-:Y:S01]  /*7f80*/  FFMA.FTZ R153, R42, R45, R153 ;  /* 0x0000002d2a997223 */ /* 0x000fe20000010099 */
[-C--:B------:R-:W-:Y:S01]  /*7f90*/  FFMA.FTZ R14, R14, R43.reuse, -R61 ;  /* 0x0000002b0e0e7223 */ /* 0x080fe2000001083d */
[----:B------:R-:W-:Y:S01]  /*7fa0*/  FFMA.FTZ R34, R34, R43, R47 ;  /* 0x0000002b22227223 */ /* 0x000fe2000001002f */
[----:B------:R-:W-:Y:S01]  /*7fb0*/  F2FP.F16.F32.PACK_AB R32, R55, R12 ;  /* 0x0000000c3720723e */ /* 0x000fe200000000ff */
[----:B------:R-:W-:Y:S02]  /*7fc0*/  IMAD.MOV.U32 R12, RZ, RZ, R62 ;  /* 0x000000ffff0c7224 */ /* 0x000fe400078e003e */
[----:B------:R-:W-:-:S02]  /*7fd0*/  F2FP.F16.F32.PACK_AB R14, R14, R53 ;  /* 0x000000350e0e723e */ /* 0x000fc400000000ff */
[----:B------:R-:W-:-:S07]  /*7fe0*/  F2FP.F16.F32.PACK_AB R34, R34, R153 ;  /* 0x000000992222723e */ /* 0x000fce00000000ff */
.L_x_531:
[----:B------:R-:W-:Y:S05]  /*7ff0*/  BSYNC B3 ;  /* 0x0000000000037941 */ /* 0x000fea0003800000 */
.L_x_530:
[----:B------:R-:W-:Y:S02]  /*8000*/  ULDC.64 UR4, c[0x0][0x208] ;  /* 0x0000820000047ab9 */ /* 0x000fe40000000a00 */
[----:B--2---:R2:W-:Y:S04]  /*8010*/  ST.E.128 desc[UR4][R38.64], R12 ;  /* 0x0000000c26007985 */ /* 0x0045e8000c101d04 */
[----:B----4-:R2:W-:Y:S02]  /*8020*/  @!P3 ST.E.128 desc[UR4][R40.64], R32 ;  /* 0x000000202800b985 */ /* 0x0105e4000c101d04 */
.L_x_529:
[----:B------:R-:W-:Y:S05]  /*8030*/  BSYNC B2 ;  /* 0x0000000000027941 */ /* 0x000fea0003800000 */
.L_x_528:
[----:B------:R-:W-:-:S13]  /*8040*/  ISETP.NE.AND P3, PT, R21, RZ, PT ;  /* 0x000000ff1500720c */ /* 0x000fda0003f65270 */
[----:B------:R-:W-:Y:S05]  /*8050*/  @!P3 BRA `(.L_x_527) ;  /* 0x0000000400f0b947 */ /* 0x000fea0003800000 */
[----:B--2-4-:R-:W2:Y:S01]  /*8060*/  LDL R14, [R1+0x54] ;  /* 0x00005400010e7983 */ /* 0x014ea20000100800 */
[----:B0-----:R-:W-:Y:S01]  /*8070*/  SEL R11, R115, R137, !P1 ;  /* 0x00000089730b7207 */ /* 0x001fe20004800000 */
[C---:B------:R-:W-:Y:S01]  /*8080*/  VIADD R13, R219.reuse, 0x20 ;  /* 0x00000020db0d7836 */ /* 0x040fe20000000000 */
[----:B------:R-:W-:Y:S01]  /*8090*/  LEA R38, P4, R20, R36, 0x1 ;  /* 0x0000002414267211 */ /* 0x000fe200078808ff */
        /* <DEDUP_REMOVED lines=20> */
[----:B--2---:R-:W-:-:S05]  /*81e0*/  IMAD R12, R12, 0x1400, R14 ;  /* 0x000014000c0c7824 */ /* 0x004fca00078e020e */
        /* <DEDUP_REMOVED lines=8> */
[----:B--2---:R-:W-:Y:S01]  /*8270*/  MOV R43, R12 ;  /* 0x0000000c002b7202 */ /* 0x004fe20000000f00 */
[----:B----4-:R-:W-:Y:S01]  /*8280*/  IMAD.MOV.U32 R12, RZ, RZ, R33 ;  /* 0x000000ffff0c7224 */ /* 0x010fe200078e0021 */
[----:B------:R-:W-:Y:S01]  /*8290*/  SHF.R.U64 R40, R48, 0x10, R49 ;  /* 0x0000001030287819 */ /* 0x000fe20000001231 */
[----:B------:R-:W-:Y:S01]  /*82a0*/  IMAD.MOV.U32 R44, RZ, RZ, R32 ;  /* 0x000000ffff2c7224 */ /* 0x000fe200078e0020 */
[----:B------:R-:W-:Y:S01]  /*82b0*/  SHF.R.U32.HI R48, RZ, 0x10, R57 ;  /* 0x00000010ff307819 */ /* 0x000fe20000011639 */
[----:B------:R-:W-:Y:S01]  /*82c0*/  IMAD.MOV.U32 R45, RZ, RZ, R35 ;  /* 0x000000ffff2d7224 */ /* 0x000fe200078e0023 */
[----:B------:R-:W-:Y:S01]  /*82d0*/  SHF.R.U32.HI R46, RZ, 0x10, R49 ;  /* 0x00000010ff2e7819 */ /* 0x000fe20000011631 */
[----:B------:R-:W-:Y:S01]  /*82e0*/  HADD2.F32 R49, -RZ, R151.H1_H1 ;  /* 0x30000097ff317230 */ /* 0x000fe20000004100 */
[----:B------:R-:W-:Y:S01]  /*82f0*/  MOV R33, R15 ;  /* 0x0000000f00217202 */ /* 0x000fe20000000f00 */
[--C-:B------:R-:W-:Y:S01]  /*8300*/  HADD2.F32 R32, -RZ, R12.reuse.H0_H0 ;  /* 0x2000000cff207230 */ /* 0x100fe20000004100 */
[----:B0-----:R-:W-:Y:S01]  /*8310*/  SHF.R.U64 R11, R50, 0x10, R51 ;  /* 0x00000010320b7819 */ /* 0x001fe20000001233 */
[----:B------:R-:W-:Y:S01]  /*8320*/  HADD2.F32 R35, -RZ, R12.H1_H1 ;  /* 0x3000000cff237230 */ /* 0x000fe20000004100 */
[--C-:B------:R-:W-:Y:S01]  /*8330*/  SHF.R.U64 R41, R58, 0x10, R59.reuse ;  /* 0x000000103a297819 */ /* 0x100fe2000000123b */
[--C-:B------:R-:W-:Y:S01]  /*8340*/  HADD2.F32 R12, -RZ, R13.reuse.H0_H0 ;  /* 0x2000000dff0c7230 */ /* 0x100fe20000004100 */
[----:B------:R-:W-:Y:S01]  /*8350*/  SHF.R.U32.HI R58, RZ, 0x10, R59 ;  /* 0x00000010ff3a7819 */ /* 0x000fe2000001163b */
[----:B------:R-:W-:Y:S01]  /*8360*/  HADD2.F32 R48, -RZ, R48.H0_H0 ;  /* 0x20000030ff307230 */ /* 0x000fe20000004100 */
[----:B------:R-:W-:Y:S01]  /*8370*/  SHF.R.U32.HI R51, RZ, 0x10, R51 ;  /* 0x00000010ff337819 */ /* 0x000fe20000011633 */
[----:B------:R-:W-:-:S02]  /*8380*/  HADD2.F32 R15, -RZ, R13.H1_H1 ;  /* 0x3000000dff0f7230 */ /* 0x000fc40000004100 */
[-C--:B------:R-:W-:Y:S01]  /*8390*/  FMUL.FTZ R13, R32, R49.reuse ;  /* 0x00000031200d7220 */ /* 0x080fe20000410000 */
[----:B------:R-:W-:Y:S02]  /*83a0*/  HADD2.F32 R47, -RZ, R149.H1_H1 ;  /* 0x30000095ff2f7230 */ /* 0x000fe40000004100 */
[C---:B------:R-:W-:Y:S01]  /*83b0*/  FMUL.FTZ R49, R12.reuse, R49 ;  /* 0x000000310c317220 */ /* 0x040fe20000410000 */
[----:B------:R-:W-:Y:S02]  /*83c0*/  HADD2.F32 R46, -RZ, R46.H0_H0 ;  /* 0x2000002eff2e7230 */ /* 0x000fe40000004100 */
[-C--:B------:R-:W-:Y:S01]  /*83d0*/  FMUL.FTZ R50, R35, R48.reuse ;  /* 0x0000003023327220 */ /* 0x080fe20000410000 */
[C---:B------:R-:W-:Y:S01]  /*83e0*/  FMUL.FTZ R48, R15.reuse, R48 ;  /* 0x000000300f307220 */ /* 0x040fe20000410000 */
[-C--:B------:R-:W-:Y:S01]  /*83f0*/  FFMA.FTZ R12, R12, R47.reuse, -R13 ;  /* 0x0000002f0c0c7223 */ /* 0x080fe2000001080d */
[----:B------:R-:W-:Y:S01]  /*8400*/  FFMA.FTZ R13, R32, R47, R49 ;  /* 0x0000002f200d7223 */ /* 0x000fe20000010031 */
[-C--:B------:R-:W-:Y:S01]  /*8410*/  FFMA.FTZ R15, R15, R46.reuse, -R50 ;  /* 0x0000002e0f0f7223 */ /* 0x080fe20000010832 */
[----:B------:R-:W-:Y:S01]  /*8420*/  FFMA.FTZ R32, R35, R46, R48 ;  /* 0x0000002e23207223 */ /* 0x000fe20000010030 */
[----:B------:R-:W-:Y:S01]  /*8430*/  HADD2.F32 R49, -RZ, R148.H1_H1 ;  /* 0x30000094ff317230 */ /* 0x000fe20000004100 */
[----:B------:R-:W-:Y:S01]  /*8440*/  SHF.R.U64 R42, R56, 0x10, R57 ;  /* 0x00000010382a7819 */ /* 0x000fe20000001239 */
[--C-:B------:R-:W-:Y:S01]  /*8450*/  HADD2.F32 R46, -RZ, R45.reuse.H0_H0 ;  /* 0x2000002dff2e7230 */ /* 0x100fe20000004100 */
[----:B------:R-:W-:Y:S01]  /*8460*/  F2FP.F16.F32.PACK_AB R15, R15, R12 ;  /* 0x0000000c0f0f723e */ /* 0x000fe200000000ff */
[----:B------:R-:W-:-:S02]  /*8470*/  HADD2.F32 R45, -RZ, R45.H1_H1 ;  /* 0x3000002dff2d7230 */ /* 0x000fc40000004100 */
[----:B------:R-:W-:Y:S02]  /*8480*/  HADD2.F32 R50, -RZ, R58.H0_H0 ;  /* 0x2000003aff327230 */ /* 0x000fe40000004100 */
[----:B------:R-:W-:Y:S01]  /*8490*/  FMUL.FTZ R52, R46, R49 ;  /* 0x000000312e347220 */ /* 0x000fe20000410000 */
[----:B------:R-:W-:Y:S02]  /*84a0*/  HADD2.F32 R47, -RZ, R150.H1_H1 ;  /* 0x30000096ff2f7230 */ /* 0x000fe40000004100 */
[--C-:B------:R-:W-:Y:S02]  /*84b0*/  HADD2.F32 R35, -RZ, R33.reuse.H0_H0 ;  /* 0x20000021ff237230 */ /* 0x100fe40000004100 */
[----:B------:R-:W-:Y:S01]  /*84c0*/  FMUL.FTZ R54, R45, R50 ;  /* 0x000000322d367220 */ /* 0x000fe20000410000 */
[----:B------:R-:W-:Y:S02]  /*84d0*/  HADD2.F32 R33, -RZ, R33.H1_H1 ;  /* 0x30000021ff217230 */ /* 0x000fe40000004100 */
[----:B------:R-:W-:-:S02]  /*84e0*/  HADD2.F32 R48, -RZ, R51.H0_H0 ;  /* 0x20000033ff307230 */ /* 0x000fc40000004100 */
[C---:B------:R-:W-:Y:S01]  /*84f0*/  FMUL.FTZ R49, R35.reuse, R49 ;  /* 0x0000003123317220 */ /* 0x040fe20000410000 */
[-C--:B------:R-:W-:Y:S01]  /*8500*/  FFMA.FTZ R52, R35, R47.reuse, -R52 ;  /* 0x0000002f23347223 */ /* 0x080fe20000010834 */
[C---:B------:R-:W-:Y:S01]  /*8510*/  FMUL.FTZ R50, R33.reuse, R50 ;  /* 0x0000003221327220 */ /* 0x040fe20000410000 */
[----:B------:R-:W-:Y:S02]  /*8520*/  HADD2.F32 R148, -RZ, R148.H0_H0 ;  /* 0x20000094ff947230 */ /* 0x000fe40000004100 */
[-C--:B------:R-:W-:Y:S01]  /*8530*/  FFMA.FTZ R51, R33, R48.reuse, -R54 ;  /* 0x0000003021337223 */ /* 0x080fe20000010836 */
[----:B------:R-:W-:Y:S02]  /*8540*/  HADD2.F32 R35, -RZ, R44.H0_H0 ;  /* 0x2000002cff237230 */ /* 0x000fe40000004100 */
[----:B------:R-:W-:Y:S01]  /*8550*/  FFMA.FTZ R49, R46, R47, R49 ;  /* 0x0000002f2e317223 */ /* 0x000fe20000010031 */
[----:B------:R-:W-:Y:S02]  /*8560*/  HADD2.F32 R33, -RZ, R43.H0_H0 ;  /* 0x2000002bff217230 */ /* 0x000fe40000004100 */
[----:B------:R-:W-:Y:S01]  /*8570*/  FFMA.FTZ R50, R45, R48, R50 ;  /* 0x000000302d327223 */ /* 0x000fe20000010032 */
[----:B------:R-:W-:-:S02]  /*8580*/  HADD2.F32 R150, -RZ, R150.H0_H0 ;  /* 0x20000096ff967230 */ /* 0x000fc40000004100 */
[-C--:B------:R-:W-:Y:S01]  /*8590*/  FMUL.FTZ R46, R35, R148.reuse ;  /* 0x00000094232e7220 */ /* 0x080fe20000410000 */
[----:B------:R-:W-:Y:S02]  /*85a0*/  HADD2.F32 R42, -RZ, R42.H0_H0 ;  /* 0x2000002aff2a7230 */ /* 0x000fe40000004100 */
[C---:B------:R-:W-:Y:S01]  /*85b0*/  FMUL.FTZ R148, R33.reuse, R148 ;  /* 0x0000009421947220 */ /* 0x040fe20000410000 */
[----:B------:R-:W-:Y:S02]  /*85c0*/  HADD2.F32 R44, -RZ, R44.H1_H1 ;  /* 0x3000002cff2c7230 */ /* 0x000fe40000004100 */
[-C--:B------:R-:W-:Y:S01]  /*85d0*/  FFMA.FTZ R46, R33, R150.reuse, -R46 ;  /* 0x00000096212e7223 */ /* 0x080fe2000001082e */
[----:B------:R-:W-:Y:S02]  /*85e0*/  HADD2.F32 R43, -RZ, R43.H1_H1 ;  /* 0x3000002bff2b7230 */ /* 0x000fe40000004100 */
[----:B------:R-:W-:Y:S01]  /*85f0*/  FFMA.FTZ R148, R35, R150, R148 ;  /* 0x0000009623947223 */ /* 0x000fe20000010094 */
[----:B------:R-:W-:-:S02]  /*8600*/  HADD2.F32 R40, -RZ, R40.H0_H0 ;  /* 0x20000028ff287230 */ /* 0x000fc40000004100 */
[CC--:B------:R-:W-:Y:S01]  /*8610*/  FMUL.FTZ R48, R44.reuse, R42.reuse ;  /* 0x0000002a2c307220 */ /* 0x0c0fe20000410000 */
[----:B------:R-:W-:Y:S02]  /*8620*/  HADD2.F32 R35, -RZ, R34.H0_H0 ;  /* 0x20000022ff237230 */ /* 0x000fe40000004100 */
[C---:B------:R-:W-:Y:S01]  /*8630*/  FMUL.FTZ R45, R43.reuse, R42 ;  /* 0x0000002a2b2d7220 */ /* 0x040fe20000410000 */
[----:B------:R-:W-:Y:S02]  /*8640*/  HADD2.F32 R42, -RZ, R149.H0_H0 ;  /* 0x20000095ff2a7230 */ /* 0x000fe40000004100 */
[-C--:B------:R-:W-:Y:S01]  /*8650*/  FFMA.FTZ R43, R43, R40.reuse, -R48 ;  /* 0x000000282b2b7223 */ /* 0x080fe20000010830 */
[----:B------:R-:W-:Y:S02]  /*8660*/  HADD2.F32 R41, -RZ, R41.H0_H0 ;  /* 0x20000029ff297230 */ /* 0x000fe40000004100 */
[----:B------:R-:W-:Y:S01]  /*8670*/  FFMA.FTZ R45, R44, R40, R45 ;  /* 0x000000282c2d7223 */ /* 0x000fe2000001002d */
[----:B------:R-:W-:-:S02]  /*8680*/  HADD2.F32 R33, -RZ, R14.H0_H0 ;  /* 0x2000000eff217230 */ /* 0x000fc40000004100 */
[----:B------:R-:W-:Y:S01]  /*8690*/  FMUL.FTZ R44, R35, R42 ;  /* 0x0000002a232c7220 */ /* 0x000fe20000410000 */
[----:B------:R-:W-:Y:S01]  /*86a0*/  HADD2.F32 R34, -RZ, R34.H1_H1 ;  /* 0x30000022ff227230 */ /* 0x000fe20000004100 */
[----:B------:R-:W-:Y:S01]  /*86b0*/  F2FP.F16.F32.PACK_AB R51, R51, R52 ;  /* 0x000000343333723e */ /* 0x000fe200000000ff */
[----:B------:R-:W-:Y:S02]  /*86c0*/  HADD2.F32 R14, -RZ, R14.H1_H1 ;  /* 0x3000000eff0e7230 */ /* 0x000fe40000004100 */
[----:B------:R-:W-:Y:S01]  /*86d0*/  FMUL.FTZ R42, R33, R42 ;  /* 0x0000002a212a7220 */ /* 0x000fe20000410000 */
[----:B------:R-:W-:Y:S02]  /*86e0*/  HADD2.F32 R40, -RZ, R151.H0_H0 ;  /* 0x20000097ff287230 */ /* 0x000fe40000004100 */
[-C--:B------:R-:W-:Y:S01]  /*86f0*/  FMUL.FTZ R47, R34, R41.reuse ;  /* 0x00000029222f7220 */ /* 0x080fe20000410000 */
[----:B------:R-:W-:Y:S02]  /*8700*/  HADD2.F32 R11, -RZ, R11.H0_H0 ;  /* 0x2000000bff0b7230 */ /* 0x000fe40000004100 */
[C---:B------:R-:W-:Y:S01]  /*8710*/  FMUL.FTZ R41, R14.reuse, R41 ;  /* 0x000000290e297220 */ /* 0x040fe20000410000 */
[----:B------:R-:W-:Y:S01]  /*8720*/  F2FP.F16.F32.PACK_AB R12, R43, R46 ;  /* 0x0000002e2b0c723e */ /* 0x000fe200000000ff */
[-C--:B------:R-:W-:Y:S01]  /*8730*/  FFMA.FTZ R44, R33, R40.reuse, -R44 ;  /* 0x00000028212c7223 */ /* 0x080fe2000001082c */
[----:B------:R-:W-:Y:S01]  /*8740*/  FFMA.FTZ R42, R35, R40, R42 ;  /* 0x00000028232a7223 */ /* 0x000fe2000001002a */
[-C--:B------:R-:W-:Y:S01]  /*8750*/  FFMA.FTZ R47, R14, R11.reuse, -R47 ;  /* 0x0000000b0e2f7223 */ /* 0x080fe2000001082f */
[----:B------:R-:W-:Y:S01]  /*8760*/  FFMA.FTZ R41, R34, R11, R41 ;  /* 0x0000000b22297223 */ /* 0x000fe20000010029 */
[----:B------:R-:W-:Y:S01]  /*8770*/  F2FP.F16.F32.PACK_AB R33, R32, R13 ;  /* 0x0000000d2021723e */ /* 0x000fe200000000ff */
[----:B------:R-:W-:Y:S01]  /*8780*/  IMAD.MOV.U32 R13, RZ, RZ, R15 ;  /* 0x000000ffff0d7224 */ /* 0x000fe200078e000f */
[----:B------:R-:W-:-:S02]  /*8790*/  F2FP.F16.F32.PACK_AB R35, R50, R49 ;  /* 0x000000313223723e */ /* 0x000fc400000000ff */
[----:B------:R-:W-:Y:S02]  /*87a0*/  F2FP.F16.F32.PACK_AB R32, R45, R148 ;  /* 0x000000942d20723e */ /* 0x000fe400000000ff */
[----:B------:R-:W-:Y:S02]  /*87b0*/  F2FP.F16.F32.PACK_AB R14, R47, R44 ;  /* 0x0000002c2f0e723e */ /* 0x000fe400000000ff */
[----:B------:R-:W-:Y:S02]  /*87c0*/  F2FP.F16.F32.PACK_AB R34, R41, R42 ;  /* 0x0000002a2922723e */ /* 0x000fe400000000ff */
[----:B------:R-:W-:-:S07]  /*87d0*/  MOV R15, R51 ;  /* 0x00000033000f7202 */ /* 0x000fce0000000f00 */
.L_x_533:
[----:B------:R-:W-:Y:S05]  /*87e0*/  BSYNC B2 ;  /* 0x0000000000027941 */ /* 0x000fea0003800000 */
.L_x_532:
[----:B------:R-:W-:Y:S02]  /*87f0*/  ULDC.64 UR4, c[0x0][0x208] ;  /* 0x0000820000047ab9 */ /* 0x000fe40000000a00 */
[----:B--2---:R2:W-:Y:S04]  /*8800*/  ST.E.128 desc[UR4][R38.64], R12 ;  /* 0x0000000c26007985 */ /* 0x0045e8000c101d04 */
[----:B----4-:R2:W-:Y:S02]  /*8810*/  @!P3 ST.E.128 desc[UR4][R36.64], R32 ;  /* 0x000000202400b985 */ /* 0x0105e4000c101d04 */
.L_x_527:
[----:B------:R-:W-:Y:S05]  /*8820*/  BSYNC B1 ;  /* 0x0000000000017941 */ /* 0x000fea0003800000 */
.L_x_526:
[----:B------:R-:W-:-:S03]  /*8830*/  UMOV UR4, 0xffffffff ;  /* 0xffffffff00047882 */ /* 0x000fc60000000000 */
[----:B------:R-:W-:Y:S05]  /*8840*/  BRA.DIV UR4, `(.L_x_534) ;  /* 0x000001f604c87947 */ /* 0x000fea000b800000 */
[----:B0-2---:R0:W2:Y:S04]  /*8850*/  SHFL.IDX PT, R37, R117, 0x2, 0x181f ;  /* 0x00581f0075257f89 */ /* 0x0050a800000e0000 */
[----:B------:R0:W0:Y:S02]  /*8860*/  SHFL.IDX PT, R36, R118, 0x2, 0x181f ;  /* 0x00581f0076247f89 */ /* 0x00002400000e0000 */
.L_x_830:
[----:B------:R-:W-:Y:S05]  /*8870*/  @P5 BRA `(.L_x_492) ;  /* 0x0000001400e45947 */ /* 0x000fea0003800000 */
[----:B------:R-:W-:Y:S01]  /*8880*/  ISETP.NE.AND P3, PT, R3, RZ, PT ;  /* 0x000000ff0300720c */ /* 0x000fe20003f65270 */
[----:B------:R-:W-:-:S12]  /*8890*/  BSSY B1, `(.L_x_535) ;  /* 0x000007d000017945 */ /* 0x000fd80003800000 */
[----:B------:R-:W-:Y:S05]  /*88a0*/  @!P3 BRA `(.L_x_536) ;  /* 0x0000000400ecb947 */ /* 0x000fea0003800000 */
[----:B----4-:R-:W4:Y:S01]  /*88b0*/  LDL R14, [R1+0x50] ;  /* 0x00005000010e7983 */ /* 0x010f220000100800 */
[----:B------:R-:W-:Y:S01]  /*88c0*/  SEL R11, R115, R137, !P2 ;  /* 0x00000089730b7207 */ /* 0x000fe20005000000 */
[C---:B------:R-:W-:Y:S01]  /*88d0*/  VIADD R13, R219.reuse, 0x40 ;  /* 0x00000040db0d7836 */ /* 0x040fe20000000000 */
[----:B------:R-:W-:Y:S01]  /*88e0*/  ISETP.GE.AND P4, PT, R16, R114, PT ;  /* 0x000000721000720c */ /* 0x000fe20003f86270 */
        /* <DEDUP_REMOVED lines=16> */
[----:B------:R-:W-:Y:S02]  /*89f0*/  ISETP.GE.AND P5, PT, R40, R135, PT ;  /* 0x000000872800720c */ /* 0x000fe40003fa6270 */
[----:B0-----:R-:W-:-:S04]  /*8a00*/  LEA R38, P3, R9, R36, 0x1 ;  /* 0x0000002409267211 */ /* 0x001fc800078608ff */
[----:B--2---:R-:W-:-:S07]  /*8a10*/  LEA.HI.X R39, R9, R37, R27, 0x1, P3 ;  /* 0x0000002509277211 */ /* 0x004fce00018f0c1b */
        /* <DEDUP_REMOVED lines=10> */
[----:B------:R-:W-:Y:S01]  /*8ac0*/  SHF.R.U32.HI R50, RZ, 0x10, R77 ;  /* 0x00000010ff327819 */ /* 0x000fe2000001164d */
[----:B----4-:R-:W-:Y:S01]  /*8ad0*/  IMAD.MOV.U32 R45, RZ, RZ, R32 ;  /* 0x000000ffff2d7224 */ /* 0x010fe200078e0020 */
[----:B------:R-:W-:Y:S01]  /*8ae0*/  MOV R46, R35 ;  /* 0x00000023002e7202 */ /* 0x000fe20000000f00 */
[----:B------:R-:W-:Y:S01]  /*8af0*/  HADD2.F32 R49, -RZ, R147.H1_H1 ;  /* 0x30000093ff317230 */ /* 0x000fe20000004100 */
[----:B--2---:R-:W-:Y:S01]  /*8b00*/  MOV R44, R12 ;  /* 0x0000000c002c7202 */ /* 0x004fe20000000f00 */
[--C-:B------:R-:W-:Y:S01]  /*8b10*/  HADD2.F32 R35, -RZ, R33.reuse.H0_H0 ;  /* 0x20000021ff237230 */ /* 0x100fe20000004100 */
[----:B------:R-:W-:Y:S01]  /*8b20*/  SHF.R.U32.HI R48, RZ, 0x10, R69 ;  /* 0x00000010ff307819 */ /* 0x000fe20000011645 */
[----:B------:R-:W-:Y:S01]  /*8b30*/  IMAD.MOV.U32 R32, RZ, RZ, R15 ;  /* 0x000000ffff207224 */ /* 0x000fe200078e000f */
[--C-:B------:R-:W-:Y:S01]  /*8b40*/  SHF.R.U64 R42, R78, 0x10, R79.reuse ;  /* 0x000000104e2a7819 */ /* 0x100fe2000000124f */
[----:B------:R-:W-:Y:S01]  /*8b50*/  HADD2.F32 R33, -RZ, R33.H1_H1 ;  /* 0x30000021ff217230 */ /* 0x000fe20000004100 */
[----:B------:R-:W-:Y:S01]  /*8b60*/  SHF.R.U32.HI R78, RZ, 0x10, R79 ;  /* 0x00000010ff4e7819 */ /* 0x000fe2000001164f */
[--C-:B------:R-:W-:Y:S01]  /*8b70*/  HADD2.F32 R12, -RZ, R13.reuse.H0_H0 ;  /* 0x2000000dff0c7230 */ /* 0x100fe20000004100 */
[--C-:B0-----:R-:W-:Y:S01]  /*8b80*/  SHF.R.U64 R11, R70, 0x10, R71.reuse ;  /* 0x00000010460b7819 */ /* 0x101fe20000001247 */
        /* <DEDUP_REMOVED lines=8> */
[----:B------:R-:W-:Y:S01]  /*8c10*/  FMUL.FTZ R50, R15, R50 ;  /* 0x000000320f327220 */ /* 0x000fe20000410000 */
[-C--:B------:R-:W-:Y:S01]  /*8c20*/  FFMA.FTZ R12, R12, R47.reuse, -R13 ;  /* 0x0000002f0c0c7223 */ /* 0x080fe2000001080d */
[----:B------:R-:W-:Y:S01]  /*8c30*/  FFMA.FTZ R13, R35, R47, R52 ;  /* 0x0000002f230d7223 */ /* 0x000fe20000010034 */
[----:B------:R-:W-:-:S02]  /*8c40*/  HADD2.F32 R47, -RZ, R78.H0_H0 ;  /* 0x2000004eff2f7230 */ /* 0x000fc40000004100 */
[-C--:B------:R-:W-:Y:S01]  /*8c50*/  FFMA.FTZ R52, R33, R48.reuse, R50 ;  /* 0x0000003021347223 */ /* 0x080fe20000010032 */
[--C-:B------:R-:W-:Y:S02]  /*8c60*/  HADD2.F32 R33, -RZ, R46.reuse.H0_H0 ;  /* 0x2000002eff217230 */ /* 0x100fe40000004100 */
[----:B------:R-:W-:Y:S01]  /*8c70*/  FFMA.FTZ R49, R15, R48, -R54 ;  /* 0x000000300f317223 */ /* 0x000fe20000010836 */
[----:B------:R-:W-:Y:S01]  /*8c80*/  HADD2.F32 R46, -RZ, R46.H1_H1 ;  /* 0x3000002eff2e7230 */ /* 0x000fe20000004100 */
[----:B------:R-:W-:Y:S01]  /*8c90*/  SHF.R.U64 R53, R76, 0x10, R77 ;  /* 0x000000104c357819 */ /* 0x000fe2000000124d */
[----:B------:R-:W-:Y:S01]  /*8ca0*/  HADD2.F32 R50, -RZ, R146.H1_H1 ;  /* 0x30000092ff327230 */ /* 0x000fe20000004100 */
[----:B------:R-:W-:Y:S01]  /*8cb0*/  SHF.R.U64 R43, R68, 0x10, R69 ;  /* 0x00000010442b7819 */ /* 0x000fe20000001245 */
[--C-:B------:R-:W-:Y:S02]  /*8cc0*/  HADD2.F32 R15, -RZ, R32.reuse.H0_H0 ;  /* 0x20000020ff0f7230 */ /* 0x100fe40000004100 */
[----:B------:R-:W-:Y:S01]  /*8cd0*/  FMUL.FTZ R51, R46, R47 ;  /* 0x0000002f2e337220 */ /* 0x000fe20000410000 */
[----:B------:R-:W-:-:S02]  /*8ce0*/  HADD2.F32 R32, -RZ, R32.H1_H1 ;  /* 0x30000020ff207230 */ /* 0x000fc40000004100 */
[-C--:B------:R-:W-:Y:S01]  /*8cf0*/  FMUL.FTZ R54, R33, R50.reuse ;  /* 0x0000003221367220 */ /* 0x080fe20000410000 */
[----:B------:R-:W-:Y:S02]  /*8d00*/  HADD2.F32 R35, -RZ, R70.H0_H0 ;  /* 0x20000046ff237230 */ /* 0x000fe40000004100 */
[----:B------:R-:W-:Y:S01]  /*8d10*/  FMUL.FTZ R50, R15, R50 ;  /* 0x000000320f327220 */ /* 0x000fe20000410000 */
[----:B------:R-:W-:Y:S02]  /*8d20*/  HADD2.F32 R48, -RZ, R144.H0_H0 ;  /* 0x20000090ff307230 */ /* 0x000fe40000004100 */
[C---:B------:R-:W-:Y:S01]  /*8d30*/  FMUL.FTZ R47, R32.reuse, R47 ;  /* 0x0000002f202f7220 */ /* 0x040fe20000410000 */
[----:B------:R-:W-:Y:S02]  /*8d40*/  HADD2.F32 R147, -RZ, R147.H0_H0 ;  /* 0x20000093ff937230 */ /* 0x000fe40000004100 */
[----:B------:R-:W-:Y:S01]  /*8d50*/  FFMA.FTZ R51, R32, R35, -R51 ;  /* 0x0000002320337223 */ /* 0x000fe20000010833 */
[----:B------:R-:W-:-:S02]  /*8d60*/  HADD2.F32 R32, -RZ, R45.H0_H0 ;  /* 0x2000002dff207230 */ /* 0x000fc40000004100 */
[-C--:B------:R-:W-:Y:S01]  /*8d70*/  FFMA.FTZ R54, R15, R48.reuse, -R54 ;  /* 0x000000300f367223 */ /* 0x080fe20000010836 */
[----:B------:R-:W-:Y:S02]  /*8d80*/  HADD2.F32 R15, -RZ, R44.H0_H0 ;  /* 0x2000002cff0f7230 */ /* 0x000fe40000004100 */
[----:B------:R-:W-:Y:S01]  /*8d90*/  FFMA.FTZ R47, R46, R35, R47 ;  /* 0x000000232e2f7223 */ /* 0x000fe2000001002f */
[----:B------:R-:W-:Y:S01]  /*8da0*/  FFMA.FTZ R50, R33, R48, R50 ;  /* 0x0000003021327223 */ /* 0x000fe20000010032 */
[----:B------:R-:W-:Y:S02]  /*8db0*/  HADD2.F32 R145, -RZ, R145.H0_H0 ;  /* 0x20000091ff917230 */ /* 0x000fe40000004100 */
[-C--:B------:R-:W-:Y:S01]  /*8dc0*/  FMUL.FTZ R46, R32, R147.reuse ;  /* 0x00000093202e7220 */ /* 0x080fe20000410000 */
[----:B------:R-:W-:Y:S02]  /*8dd0*/  HADD2.F32 R33, -RZ, R53.H0_H0 ;  /* 0x20000035ff217230 */ /* 0x000fe40000004100 */
[----:B------:R-:W-:Y:S01]  /*8de0*/  FMUL.FTZ R147, R15, R147 ;  /* 0x000000930f937220 */ /* 0x000fe20000410000 */
[----:B------:R-:W-:-:S02]  /*8df0*/  HADD2.F32 R45, -RZ, R45.H1_H1 ;  /* 0x3000002dff2d7230 */ /* 0x000fc40000004100 */
[-C--:B------:R-:W-:Y:S01]  /*8e00*/  FFMA.FTZ R46, R15, R145.reuse, -R46 ;  /* 0x000000910f2e7223 */ /* 0x080fe2000001082e */
[----:B------:R-:W-:Y:S02]  /*8e10*/  HADD2.F32 R44, -RZ, R44.H1_H1 ;  /* 0x3000002cff2c7230 */ /* 0x000fe40000004100 */
[----:B------:R-:W-:Y:S01]  /*8e20*/  FFMA.FTZ R147, R32, R145, R147 ;  /* 0x0000009120937223 */ /* 0x000fe20000010093 */
[----:B------:R-:W-:Y:S02]  /*8e30*/  HADD2.F32 R43, -RZ, R43.H0_H0 ;  /* 0x2000002bff2b7230 */ /* 0x000fe40000004100 */
[-C--:B------:R-:W-:Y:S01]  /*8e40*/  FMUL.FTZ R35, R45, R33.reuse ;  /* 0x000000212d237220 */ /* 0x080fe20000410000 */
[----:B------:R-:W-:Y:S02]  /*8e50*/  HADD2.F32 R32, -RZ, R34.H0_H0 ;  /* 0x20000022ff207230 */ /* 0x000fe40000004100 */
[----:B------:R-:W-:Y:S01]  /*8e60*/  FMUL.FTZ R48, R44, R33 ;  /* 0x000000212c307220 */ /* 0x000fe20000410000 */
[----:B------:R-:W-:-:S02]  /*8e70*/  HADD2.F32 R33, -RZ, R42.H0_H0 ;  /* 0x2000002aff217230 */ /* 0x000fc40000004100 */
[-C--:B------:R-:W-:Y:S01]  /*8e80*/  FFMA.FTZ R35, R44, R43.reuse, -R35 ;  /* 0x0000002b2c237223 */ /* 0x080fe20000010823 */
[----:B------:R-:W-:Y:S02]  /*8e90*/  HADD2.F32 R15, -RZ, R14.H0_H0 ;  /* 0x2000000eff0f7230 */ /* 0x000fe40000004100 */
[----:B------:R-:W-:Y:S01]  /*8ea0*/  FFMA.FTZ R48, R45, R43, R48 ;  /* 0x0000002b2d307223 */ /* 0x000fe20000010030 */
[----:B------:R-:W-:Y:S01]  /*8eb0*/  HADD2.F32 R34, -RZ, R34.H1_H1 ;  /* 0x30000022ff227230 */ /* 0x000fe20000004100 */
[----:B------:R-:W-:Y:S01]  /*8ec0*/  F2FP.F16.F32.PACK_AB R49, R49, R12 ;  /* 0x0000000c3131723e */ /* 0x000fe200000000ff */
[----:B------:R-:W-:Y:S01]  /*8ed0*/  HADD2.F32 R146, -RZ, R146.H0_H0 ;  /* 0x20000092ff927230 */ /* 0x000fe20000004100 */
[----:B------:R-:W-:Y:S01]  /*8ee0*/  F2FP.F16.F32.PACK_AB R47, R47, R50 ;  /* 0x000000322f2f723e */ /* 0x000fe200000000ff */
[----:B------:R-:W-:Y:S02]  /*8ef0*/  HADD2.F32 R14, -RZ, R14.H1_H1 ;  /* 0x3000000eff0e7230 */ /* 0x000fe40000004100 */
[----:B------:R-:W-:Y:S01]  /*8f00*/  FMUL.FTZ R45, R34, R33 ;  /* 0x00000021222d7220 */ /* 0x000fe20000410000 */
[----:B------:R-:W-:-:S02]  /*8f10*/  HADD2.F32 R144, -RZ, R144.H1_H1 ;  /* 0x30000090ff907230 */ /* 0x000fc40000004100 */
[-C--:B------:R-:W-:Y:S01]  /*8f20*/  FMUL.FTZ R42, R32, R146.reuse ;  /* 0x00000092202a7220 */ /* 0x080fe20000410000 */
[----:B------:R-:W-:Y:S02]  /*8f30*/  HADD2.F32 R11, -RZ, R11.H0_H0 ;  /* 0x2000000bff0b7230 */ /* 0x000fe40000004100 */
[C---:B------:R-:W-:Y:S01]  /*8f40*/  FMUL.FTZ R43, R15.reuse, R146 ;  /* 0x000000920f2b7220 */ /* 0x040fe20000410000 */
[----:B------:R-:W-:Y:S01]  /*8f50*/  FMUL.FTZ R33, R14, R33 ;  /* 0x000000210e217220 */ /* 0x000fe20000410000 */
[----:B------:R-:W-:Y:S01]  /*8f60*/  FFMA.FTZ R42, R15, R144, -R42 ;  /* 0x000000900f2a7223 */ /* 0x000fe2000001082a */
[----:B------:R-:W-:Y:S01]  /*8f70*/  F2FP.F16.F32.PACK_AB R12, R35, R46 ;  /* 0x0000002e230c723e */ /* 0x000fe200000000ff */
[----:B------:R-:W-:Y:S01]  /*8f80*/  FFMA.FTZ R43, R32, R144, R43 ;  /* 0x00000090202b7223 */ /* 0x000fe2000001002b */
[-C--:B------:R-:W-:Y:S01]  /*8f90*/  FFMA.FTZ R45, R14, R11.reuse, -R45 ;  /* 0x0000000b0e2d7223 */ /* 0x080fe2000001082d */
[----:B------:R-:W-:Y:S01]  /*8fa0*/  FFMA.FTZ R34, R34, R11, R33 ;  /* 0x0000000b22227223 */ /* 0x000fe20000010021 */
[----:B------:R-:W-:Y:S01]  /*8fb0*/  F2FP.F16.F32.PACK_AB R33, R52, R13 ;  /* 0x0000000d3421723e */ /* 0x000fe200000000ff */
[----:B------:R-:W-:Y:S01]  /*8fc0*/  IMAD.MOV.U32 R13, RZ, RZ, R49 ;  /* 0x000000ffff0d7224 */ /* 0x000fe200078e0031 */
[----:B------:R-:W-:Y:S01]  /*8fd0*/  F2FP.F16.F32.PACK_AB R15, R51, R54 ;  /* 0x00000036330f723e */ /* 0x000fe200000000ff */
[----:B------:R-:W-:Y:S01]  /*8fe0*/  IMAD.MOV.U32 R35, RZ, RZ, R47 ;  /* 0x000000ffff237224 */ /* 0x000fe200078e002f */
[----:B------:R-:W-:-:S02]  /*8ff0*/  F2FP.F16.F32.PACK_AB R32, R48, R147 ;  /* 0x000000933020723e */ /* 0x000fc400000000ff */
[----:B------:R-:W-:Y:S02]  /*9000*/  F2FP.F16.F32.PACK_AB R14, R45, R42 ;  /* 0x0000002a2d0e723e */ /* 0x000fe400000000ff */
[----:B------:R-:W-:-:S07]  /*9010*/  F2FP.F16.F32.PACK_AB R34, R34, R43 ;  /* 0x0000002b2222723e */ /* 0x000fce00000000ff */
.L_x_538:
[----:B------:R-:W-:Y:S05]  /*9020*/  BSYNC B2 ;  /* 0x0000000000027941 */ /* 0x000fea0003800000 */
.L_x_537:
[----:B------:R-:W-:Y:S02]  /*9030*/  ULDC.64 UR4, c[0x0][0x208] ;  /* 0x0000820000047ab9 */ /* 0x000fe40000000a00 */
[----:B--2---:R2:W-:Y:S04]  /*9040*/  ST.E.128 desc[UR4][R38.64], R12 ;  /* 0x0000000c26007985 */ /* 0x0045e8000c101d04 */
[----:B----4-:R2:W-:Y:S02]  /*9050*/  @!P5 ST.E.128 desc[UR4][R40.64], R32 ;  /* 0x000000202800d985 */ /* 0x0105e4000c101d04 */
.L_x_536:
[----:B------:R-:W-:Y:S05]  /*9060*/  BSYNC B1 ;  /* 0x0000000000017941 */ /* 0x000fea0003800000 */
.L_x_535:
[----:B------:R-:W-:-:S13]  /*9070*/  ISETP.NE.AND P3, PT, R21, RZ, PT ;  /* 0x000000ff1500720c */ /* 0x000fda0003f65270 */
[----:B------:R-:W-:Y:S05]  /*9080*/  @!P3 BRA `(.L_x_492) ;  /* 0x0000000c00e0b947 */ /* 0x000fea0003800000 */
[----:B--2-4-:R-:W2:Y:S01]  /*9090*/  LDL R15, [R1+0x50] ;  /* 0x00005000010f7983 */ /* 0x014ea20000100800 */
[----:B------:R-:W-:Y:S01]  /*90a0*/  SEL R137, R115, R137, !P1 ;  /* 0x0000008973897207 */ /* 0x000fe20004800000 */
[C---:B------:R-:W-:Y:S01]  /*90b0*/  VIADD R14, R219.reuse, 0x40 ;  /* 0x00000040db0e7836 */ /* 0x040fe20000000000 */
[----:B------:R-:W-:Y:S01]  /*90c0*/  IADD3 R32, R219, 0x40, RZ ;  /* 0x00000040db207810 */ /* 0x000fe20007ffe0ff */
[----:B------:R-:W-:Y:S01]  /*90d0*/  BSSY B1, `(.L_x_539) ;  /* 0x0000071000017945 */ /* 0x000fe20003800000 */
[----:B------:R-:W-:Y:S01]  /*90e0*/  SHF.R.S32.HI R12, RZ, 0x1f, R137 ;  /* 0x0000001fff0c7819 */ /* 0x000fe20000011489 */
[----:B------:R-:W-:Y:S01]  /*90f0*/  IMAD.SHL.U32 R14, R14, 0x40, RZ ;  /* 0x000000400e0e7824 */ /* 0x000fe200078e00ff */
[----:B------:R-:W-:Y:S01]  /*9100*/  ISETP.GE.AND P4, PT, R213, R114, PT ;  /* 0x00000072d500720c */ /* 0x000fe20003f86270 */
[----:B------:R-:W-:Y:S01]  /*9110*/  IMAD.SHL.U32 R32, R32, 0x40, RZ ;  /* 0x0000004020207824 */ /* 0x000fe200078e00ff */
[----:B------:R-:W-:Y:S02]  /*9120*/  LEA.HI R137, R12, R137, RZ, 0x4 ;  /* 0x000000890c897211 */ /* 0x000fe400078f20ff */
[----:B------:R-:W-:-:S02]  /*9130*/  LOP3.LUT R14, R14, 0x1c0, RZ, 0xc0, !PT ;  /* 0x000001c00e0e7812 */ /* 0x000fc400078ec0ff */
[----:B------:R-:W-:Y:S02]  /*9140*/  LEA.HI.SX32 R137, R137, R10, 0x1c ;  /* 0x0000000a89897211 */ /* 0x000fe400078fe2ff */
[----:B------:R-:W-:Y:S02]  /*9150*/  LOP3.LUT R32, R32, 0x1c0, RZ, 0xc0, !PT ;  /* 0x000001c020207812 */ /* 0x000fe400078ec0ff */
[----:B------:R-:W-:Y:S02]  /*9160*/  SHF.R.S32.HI R12, RZ, 0x1f, R137 ;  /* 0x0000001fff0c7819 */ /* 0x000fe40000011489 */
[----:B0-----:R-:W-:Y:S02]  /*9170*/  SHF.L.U32 R11, R137, 0x3, RZ ;  /* 0x00000003890b7819 */ /* 0x001fe400000006ff */
[----:B------:R-:W-:Y:S02]  /*9180*/  LEA.HI R12, R12, R137, RZ, 0x3 ;  /* 0x000000890c0c7211 */ /* 0x000fe400078f18ff */
[----:B------:R-:W-:-:S02]  /*9190*/  SHF.R.U32.HI R14, RZ, 0x3, R14 ;  /* 0x00000003ff0e7819 */ /* 0x000fc4000001160e */
[----:B------:R-:W-:Y:S02]  /*91a0*/  SHF.R.S32.HI R13, RZ, 0x3, R12 ;  /* 0x00000003ff0d7819 */ /* 0x000fe4000001140c */
[----:B------:R-:W-:Y:S02]  /*91b0*/  LOP3.LUT R12, R32, 0x38, R11, 0xf8, !PT ;  /* 0x00000038200c7812 */ /* 0x000fe400078ef80b */
[----:B------:R-:W-:Y:S02]  /*91c0*/  LEA R38, P3, R20, R36, 0x1 ;  /* 0x0000002414267211 */ /* 0x000fe400078608ff */
[----:B------:R-:W-:Y:S02]  /*91d0*/  LOP3.LUT R12, R12, R14, RZ, 0x3c, !PT ;  /* 0x0000000e0c0c7212 */ /* 0x000fe400078e3cff */
[----:B------:R-:W-:Y:S01]  /*91e0*/  LEA.HI.X R39, R20, R37, R28, 0x1, P3 ;  /* 0x0000002514277211 */ /* 0x000fe200018f0c1c */
[----:B--2---:R-:W-:-:S04]  /*91f0*/  IMAD R13, R13, 0x1400, R15 ;  /* 0x000014000d0d7824 */ /* 0x004fc800078e020f */
[----:B------:R-:W-:Y:S02]  /*9200*/  IMAD.IADD R15, R13, 0x1, R12 ;  /* 0x000000010d0f7824 */ /* 0x000fe400078e020c */
[C---:B------:R-:W-:Y:S02]  /*9210*/  IMAD R13, R212.reuse, 0x5000, R129 ;  /* 0x00005000d40d7824 */ /* 0x040fe400078e0281 */
[----:B------:R-:W-:-:S03]  /*9220*/  IMAD R15, R212, 0x5000, R15 ;  /* 0x00005000d40f7824 */ /* 0x000fc600078e020f */
[----:B------:R-:W-:Y:S01]  /*9230*/  LEA R13, R13, R22, 0x1 ;  /* 0x000000160d0d7211 */ /* 0x000fe200078e08ff */
[----:B------:R-:W-:-:S05]  /*9240*/  IMAD R32, R15, 0x2, R22 ;  /* 0x000000020f207824 */ /* 0x000fca00078e0216 */
[----:B------:R-:W0:Y:S04]  /*9250*/  LDS.128 R12, [R13+0x24400] ;  /* 0x024400000d0c7984 */ /* 0x000e280000000c00 */
[----:B------:R-:W2:Y:S01]  /*9260*/  LDS.128 R32, [R32+0x24400] ;  /* 0x0244000020207984 */ /* 0x000ea20000000c00 */
[----:B------:R-:W-:Y:S05]  /*9270*/  @P4 BRA `(.L_x_540) ;  /* 0x0000000400584947 */ /* 0x000fea0003800000 */
[----:B------:R-:W-:Y:S01]  /*9280*/  SHF.R.U32.HI R44, RZ, 0x10, R73 ;  /* 0x00000010ff2c7819 */ /* 0x000fe20000011649 */
[----:B--2---:R-:W-:Y:S01]  /*9290*/  IMAD.MOV.U32 R40, RZ, RZ, R32 ;  /* 0x000000ffff287224 */ /* 0x004fe200078e0020 */
[----:B0-----:R-:W-:Y:S01]  /*92a0*/  MOV R32, R14 ;  /* 0x0000000e00207202 */ /* 0x001fe20000000f00 */
[----:B------:R-:W-:Y:S01]  /*92b0*/  IMAD.MOV.U32 R41, RZ, RZ, R34 ;  /* 0x000000ffff297224 */ /* 0x000fe200078e0022 */
[----:B------:R-:W-:Y:S01]  /*92c0*/  SHF.R.U32.HI R42, RZ, 0x10, R65 ;  /* 0x00000010ff2a7819 */ /* 0x000fe20000011641 */
[--C-:B------:R-:W-:Y:S01]  /*92d0*/  HADD2.F32 R34, -RZ, R33.reuse.H0_H0 ;  /* 0x20000021ff227230 */ /* 0x100fe20000004100 */
[--C-:B------:R-:W-:Y:S01]  /*92e0*/  SHF.R.U64 R53, R74, 0x10, R75.reuse ;  /* 0x000000104a357819 */ /* 0x100fe2000000124b */
[----:B------:R-:W-:Y:S01]  /*92f0*/  HADD2.F32 R33, -RZ, R33.H1_H1 ;  /* 0x30000021ff217230 */ /* 0x000fe20000004100 */
[----:B------:R-:W-:Y:S01]  /*9300*/  SHF.R.U32.HI R74, RZ, 0x10, R75 ;  /* 0x00000010ff4a7819 */ /* 0x000fe2000001164b */
[--C-:B------:R-:W-:Y:S01]  /*9310*/  HADD2.F32 R14, -RZ, R13.reuse.H0_H0 ;  /* 0x2000000dff0e7230 */ /* 0x100fe20000004100 */
[--C-:B------:R-:W-:Y:S01]  /*9320*/  SHF.R.U64 R55, R66, 0x10, R67.reuse ;  /* 0x0000001042377819 */ /* 0x100fe20000001243 */
[----:B------:R-:W-:Y:S01]  /*9330*/  HADD2.F32 R44, -RZ, R44.H0_H0 ;  /* 0x2000002cff2c7230 */ /* 0x000fe20000004100 */
[----:B------:R-:W-:Y:S01]  /*9340*/  SHF.R.U32.HI R66, RZ, 0x10, R67 ;  /* 0x00000010ff427819 */ /* 0x000fe20000011643 */
[----:B------:R-:W-:Y:S01]  /*9350*/  HADD2.F32 R13, -RZ, R13.H1_H1 ;  /* 0x3000000dff0d7230 */ /* 0x000fe20000004100 */
[----:B------:R-:W-:Y:S01]  /*9360*/  SHF.R.U64 R54, R72, 0x10, R73 ;  /* 0x0000001048367819 */ /* 0x000fe20000001249 */
[----:B------:R-:W-:-:S02]  /*9370*/  HADD2.F32 R45, -RZ, R143.H1_H1 ;  /* 0x3000008fff2d7230 */ /* 0x000fc40000004100 */
[-C--:B------:R-:W-:Y:S01]  /*9380*/  FMUL.FTZ R46, R33, R44.reuse ;  /* 0x0000002c212e7220 */ /* 0x080fe20000410000 */
[----:B------:R-:W-:Y:S02]  /*9390*/  HADD2.F32 R42, -RZ, R42.H0_H0 ;  /* 0x2000002aff2a7230 */ /* 0x000fe40000004100 */
[C---:B------:R-:W-:Y:S01]  /*93a0*/  FMUL.FTZ R44, R13.reuse, R44 ;  /* 0x0000002c0d2c7220 */ /* 0x040fe20000410000 */
[----:B------:R-:W-:Y:S02]  /*93b0*/  HADD2.F32 R43, -RZ, R141.H1_H1 ;  /* 0x3000008dff2b7230 */ /* 0x000fe40000004100 */
[-C--:B------:R-:W-:Y:S01]  /*93c0*/  FMUL.FTZ R47, R34, R45.reuse ;  /* 0x0000002d222f7220 */ /* 0x080fe20000410000 */
[C---:B------:R-:W-:Y:S01]  /*93d0*/  FMUL.FTZ R45, R14.reuse, R45 ;  /* 0x0000002d0e2d7220 */ /* 0x040fe20000410000 */
[-C--:B------:R-:W-:Y:S01]  /*93e0*/  FFMA.FTZ R46, R13, R42.reuse, -R46 ;  /* 0x0000002a0d2e7223 */ /* 0x080fe2000001082e */
[----:B------:R-:W-:Y:S01]  /*93f0*/  FFMA.FTZ R48, R33, R42, R44 ;  /* 0x0000002a21307223 */ /* 0x000fe2000001002c */
[----:B------:R-:W-:Y:S01]  /*9400*/  FFMA.FTZ R47, R14, R43, -R47 ;  /* 0x0000002b0e2f7223 */ /* 0x000fe2000001082f */
[----:B------:R-:W-:-:S02]  /*9410*/  HADD2.F32 R42, -RZ, R142.H1_H1 ;  /* 0x3000008eff2a7230 */ /* 0x000fc40000004100 */
[----:B------:R-:W-:Y:S01]  /*9420*/  FFMA.FTZ R45, R34, R43, R45 ;  /* 0x0000002b222d7223 */ /* 0x000fe2000001002d */
[----:B------:R-:W-:Y:S01]  /*9430*/  HADD2.F32 R13, -RZ, R15.H0_H0 ;  /* 0x2000000fff0d7230 */ /* 0x000fe20000004100 */
[----:B------:R-:W-:Y:S01]  /*9440*/  SHF.R.U64 R56, R64, 0x10, R65 ;  /* 0x0000001040387819 */ /* 0x000fe20000001241 */
[--C-:B------:R-:W-:Y:S02]  /*9450*/  HADD2.F32 R14, -RZ, R35.reuse.H0_H0 ;  /* 0x20000023ff0e7230 */ /* 0x100fe40000004100 */
[----:B------:R-:W-:Y:S02]  /*9460*/  HADD2.F32 R35, -RZ, R35.H1_H1 ;  /* 0x30000023ff237230 */ /* 0x000fe40000004100 */
[-C--:B------:R-:W-:Y:S01]  /*9470*/  FMUL.FTZ R43, R13, R42.reuse ;  /* 0x0000002a0d2b7220 */ /* 0x080fe20000410000 */
[----:B------:R-:W-:Y:S02]  /*9480*/  HADD2.F32 R44, -RZ, R74.H0_H0 ;  /* 0x2000004aff2c7230 */ /* 0x000fe40000004100 */
[----:B------:R-:W-:Y:S01]  /*9490*/  FMUL.FTZ R50, R14, R42 ;  /* 0x0000002a0e327220 */ /* 0x000fe20000410000 */
[----:B------:R-:W-:Y:S01]  /*94a0*/  HADD2.F32 R15, -RZ, R15.H1_H1 ;  /* 0x3000000fff0f7230 */ /* 0x000fe20000004100 */
[----:B------:R-:W-:Y:S01]  /*94b0*/  F2FP.F16.F32.PACK_AB R45, R48, R45 ;  /* 0x0000002d302d723e */ /* 0x000fe200000000ff */
[----:B------:R-:W-:-:S02]  /*94c0*/  HADD2.F32 R33, -RZ, R139.H1_H1 ;  /* 0x3000008bff217230 */ /* 0x000fc40000004100 */
[-C--:B------:R-:W-:Y:S01]  /*94d0*/  FMUL.FTZ R42, R35, R44.reuse ;  /* 0x0000002c232a7220 */ /* 0x080fe20000410000 */
[----:B------:R-:W-:Y:S02]  /*94e0*/  HADD2.F32 R34, -RZ, R66.H0_H0 ;  /* 0x20000042ff227230 */ /* 0x000fe40000004100 */
[----:B------:R-:W-:Y:S01]  /*94f0*/  FMUL.FTZ R52, R15, R44 ;  /* 0x0000002c0f347220 */ /* 0x000fe20000410000 */
[----:B------:R-:W-:Y:S02]  /*9500*/  HADD2.F32 R143, -RZ, R143.H0_H0 ;  /* 0x2000008fff8f7230 */ /* 0x000fe40000004100 */
[-C--:B------:R-:W-:Y:S01]  /*9510*/  FFMA.FTZ R44, R14, R33.reuse, R43 ;  /* 0x000000210e2c7223 */ /* 0x080fe2000001002b */
[----:B------:R-:W-:Y:S01]  /*9520*/  FFMA.FTZ R50, R13, R33, -R50 ;  /* 0x000000210d327223 */ /* 0x000fe20000010832 */
[----:B------:R-:W-:Y:S02]  /*9530*/  HADD2.F32 R14, -RZ, R40.H0_H0 ;  /* 0x20000028ff0e7230 */ /* 0x000fe40000004100 */
[----:B------:R-:W-:Y:S01]  /*9540*/  FFMA.FTZ R49, R15, R34, -R42 ;  /* 0x000000220f317223 */ /* 0x000fe2000001082a */
[----:B------:R-:W-:-:S02]  /*9550*/  HADD2.F32 R33, -RZ, R54.H0_H0 ;  /* 0x20000036ff217230 */ /* 0x000fc40000004100 */
[----:B------:R-:W-:Y:S01]  /*9560*/  FFMA.FTZ R51, R35, R34, R52 ;  /* 0x0000002223337223 */ /* 0x000fe20000010034 */
[----:B------:R-:W-:Y:S02]  /*9570*/  HADD2.F32 R13, -RZ, R12.H0_H0 ;  /* 0x2000000cff0d7230 */ /* 0x000fe40000004100 */
[-C--:B------:R-:W-:Y:S01]  /*9580*/  FMUL.FTZ R34, R14, R143.reuse ;  /* 0x0000008f0e227220 */ /* 0x080fe20000410000 */
[----:B------:R-:W-:Y:S02]  /*9590*/  HADD2.F32 R40, -RZ, R40.H1_H1 ;  /* 0x30000028ff287230 */ /* 0x000fe40000004100 */
[----:B------:R-:W-:Y:S02]  /*95a0*/  HADD2.F32 R12, -RZ, R12.H1_H1 ;  /* 0x3000000cff0c7230 */ /* 0x000fe40000004100 */
[----:B------:R-:W-:Y:S01]  /*95b0*/  FMUL.FTZ R143, R13, R143 ;  /* 0x0000008f0d8f7220 */ /* 0x000fe20000410000 */
[----:B------:R-:W-:Y:S02]  /*95c0*/  HADD2.F32 R141, -RZ, R141.H0_H0 ;  /* 0x2000008dff8d7230 */ /* 0x000fe40000004100 */
[----:B------:R-:W-:Y:S01]  /*95d0*/  FMUL.FTZ R35, R40, R33 ;  /* 0x0000002128237220 */ /* 0x000fe20000410000 */
[----:B------:R-:W-:-:S02]  /*95e0*/  HADD2.F32 R15, -RZ, R56.H0_H0 ;  /* 0x20000038ff0f7230 */ /* 0x000fc40000004100 */
[C---:B------:R-:W-:Y:S01]  /*95f0*/  FMUL.FTZ R33, R12.reuse, R33 ;  /* 0x000000210c217220 */ /* 0x040fe20000410000 */
[----:B------:R-:W-:Y:S02]  /*9600*/  HADD2.F32 R142, -RZ, R142.H0_H0 ;  /* 0x2000008eff8e7230 */ /* 0x000fe40000004100 */
[----:B------:R-:W-:Y:S01]  /*9610*/  FFMA.FTZ R34, R13, R141, -R34 ;  /* 0x0000008d0d227223 */ /* 0x000fe20000010822 */
[----:B------:R-:W-:Y:S02]  /*9620*/  HADD2.F32 R13, -RZ, R41.H0_H0 ;  /* 0x20000029ff0d7230 */ /* 0x000fe40000004100 */
[-C--:B------:R-:W-:Y:S01]  /*9630*/  FFMA.FTZ R35, R12, R15.reuse, -R35 ;  /* 0x0000000f0c237223 */ /* 0x080fe20000010823 */
[----:B------:R-:W-:Y:S01]  /*9640*/  FFMA.FTZ R40, R40, R15, R33 ;  /* 0x0000000f28287223 */ /* 0x000fe20000010021 */
        /* <DEDUP_REMOVED lines=11> */
[----:B------:R-:W-:Y:S01]  /*9700*/  FMUL.FTZ R42, R32, R15 ;  /* 0x0000000f202a7220 */ /* 0x000fe20000410000 */
        /* <DEDUP_REMOVED lines=8> */
[----:B------:R-:W-:Y:S01]  /*9790*/  F2FP.F16.F32.PACK_AB R14, R32, R33 ;  /* 0x00000021200e723e */ /* 0x000fe200000000ff */
[----:B------:R-:W-:Y:S01]  /*97a0*/  IMAD.MOV.U32 R32, RZ, RZ, R44 ;  /* 0x000000ffff207224 */ /* 0x000fe200078e002c */
[----:B------:R-:W-:Y:S02]  /*97b0*/  F2FP.F16.F32.PACK_AB R15, R49, R50 ;  /* 0x00000032310f723e */ /* 0x000fe400000000ff */
[----:B------:R-:W-:Y:S02]  /*97c0*/  F2FP.F16.F32.PACK_AB R34, R41, R142 ;  /* 0x0000008e2922723e */ /* 0x000fe400000000ff */
[----:B------:R-:W-:-:S07]  /*97d0*/  MOV R33, R45 ;  /* 0x0000002d00217202 */ /* 0x000fce0000000f00 */
.L_x_540:
[----:B------:R-:W-:Y:S05]  /*97e0*/  BSYNC B1 ;  /* 0x0000000000017941 */ /* 0x000fea0003800000 */
.L_x_539:
[----:B------:R-:W-:Y:S01]  /*97f0*/  ISETP.GE.AND P3, PT, R11, R135, PT ;  /* 0x000000870b00720c */ /* 0x000fe20003f66270 */
[----:B------:R-:W-:Y:S02]  /*9800*/  ULDC.64 UR4, c[0x0][0x208] ;  /* 0x0000820000047ab9 */ /* 0x000fe40000000a00 */
[----:B0-----:R0:W-:Y:S10]  /*9810*/  ST.E.128 desc[UR4][R38.64], R12 ;  /* 0x0000000c26007985 */ /* 0x0011f4000c101d04 */
[----:B------:R-:W-:Y:S05]  /*9820*/  @P3 BRA `(.L_x_492) ;  /* 0x0000000400f83947 */ /* 0x000fea0003800000 */
[----:B------:R-:W-:Y:S01]  /*9830*/  IMAD.WIDE R36, R11, 0x2, R36 ;  /* 0x000000020b247825 */ /* 0x000fe200078e0224 */
[----:B------:R-:W-:-:S04]  /*9840*/  ULDC.64 UR4, c[0x0][0x208] ;  /* 0x0000820000047ab9 */ /* 0x000fc80000000a00 */
[----:B--2---:R2:W-:Y:S01]  /*9850*/  ST.E.128 desc[UR4][R36.64], R32 ;  /* 0x0000002024007985 */ /* 0x0045e2000c101d04 */
[----:B------:R-:W-:Y:S05]  /*9860*/  BRA `(.L_x_492) ;  /* 0x0000000400e87947 */ /* 0x000fea0003800000 */
.L_x_446:
[----:B------:R-:W-:-:S04]  /*9870*/  ULOP3.LUT UR4, UR60, 0x1, URZ, 0xfc, !UPT ;  /* 0x000000013c047892 */ /* 0x000fc8000f8efc3f */
[----:B------:R-:W-:-:S06]  /*9880*/  UISETP.NE.AND UP0, UPT, UR4, 0x3, UPT ;  /* 0x000000030400788c */ /* 0x000fcc000bf05270 */
[----:B------:R-:W-:-:S13]  /*9890*/  PLOP3.LUT P0, PT, PT, PT, UP0, 0x80, 0x0 ;  /* 0x000000000000781c */ /* 0x000fda0003f0f008 */
[----:B------:R-:W-:Y:S05]  /*98a0*/  @!P0 BRA `(.L_x_541) ;  /* 0x0000000000048947 */ /* 0x000fea0003800000 */
[----:B------:R-:W-:Y:S01]  /*98b0*/  BPT.TRAP 0x1 ;  /* 0x000000040000795c */ /* 0x000fe20000300000 */
.L_x_541:
[----:B------:R-:W-:Y:S01]  /*98c0*/  IMAD R89, R212, 0x8, R22 ;  /* 0x00000008d4597824 */ /* 0x000fe200078e0216 */
[----:B------:R-:W-:Y:S01]  /*98d0*/  SHF.L.U32 R90, R223, 0x1f, RZ ;  /* 0x0000001fdf5a7819 */ /* 0x000fe200000006ff */
[----:B------:R-:W-:Y:S01]  /*98e0*/  BSSY B1, `(.L_x_542) ;  /* 0x0000004000017945 */ /* 0x000fe20003800000 */
[----:B------:R-:W-:Y:S02]  /*98f0*/  SHF.R.S32.HI R86, RZ, 0x1f, R84 ;  /* 0x0000001fff567819 */ /* 0x000fe40000011454 */
[----:B------:R-:W0:Y:S02]  /*9900*/  SYNCS.PHASECHK.TRANS64.TRYWAIT P3, [R89+URZ+0x38890], R90 ;  /* 0x0388905a590075a7 */ /* 0x000e24000806017f */
[----:B0-----:R-:W-:Y:S05]  /*9910*/  @!P3 BRA `(.L_x_543) ;  /* 0x000001e400e0b947 */ /* 0x001fea0003800000 */
.L_x_831:
[----:B------:R-:W-:Y:S05]  /*9920*/  BSYNC B1 ;  /* 0x0000000000017941 */ /* 0x000fea0003800000 */
.L_x_542:
[----:B------:R-:W-:Y:S01]  /*9930*/  ULDC.64 UR4, c[0x0][0x300] ;  /* 0x0000c00000047ab9 */ /* 0x000fe20000000a00 */
[----:B-----5:R-:W-:Y:S01]  /*9940*/  SHF.R.S32.HI R87, RZ, 0x1f, R31 ;  /* 0x0000001fff577819 */ /* 0x020fe2000001141f */
[----:B------:R-:W-:Y:S02]  /*9950*/  IMAD R11, R86, UR4, RZ ;  /* 0x00000004560b7c24 */ /* 0x000fe4000f8e02ff */
[----:B------:R-:W-:-:S04]  /*9960*/  IMAD.WIDE.U32 R12, R84, UR4, RZ ;  /* 0x00000004540c7c25 */ /* 0x000fc8000f8e00ff */
[----:B------:R-:W-:Y:S01]  /*9970*/  IMAD R11, R84, UR5, R11 ;  /* 0x00000005540b7c24 */ /* 0x000fe2000f8e020b */
[----:B------:R-:W-:Y:S01]  /*9980*/  ULDC.64 UR4, c[0x0][0x310] ;  /* 0x0000c40000047ab9 */ /* 0x000fe20000000a00 */
[----:B------:R-:W-:Y:S02]  /*9990*/  IMAD R88, R2, -0x50, R24 ;  /* 0xffffffb002587824 */ /* 0x000fe400078e0218 */
[----:B------:R-:W-:Y:S01]  /*99a0*/  IMAD R14, R87, UR4, RZ ;  /* 0x00000004570e7c24 */ /* 0x000fe2000f8e02ff */
[----:B------:R-:W-:Y:S02]  /*99b0*/  IADD3 R13, R13, R11, RZ ;  /* 0x0000000b0d0d7210 */ /* 0x000fe40007ffe0ff */
[----:B------:R-:W-:Y:S01]  /*99c0*/  VIMNMX R88, R88, 0x50, PT ;  /* 0x0000005058587848 */ /* 0x000fe20003fe0100 */
[C---:B------:R-:W-:Y:S02]  /*99d0*/  IMAD R11, R31.reuse, UR5, R14 ;  /* 0x000000051f0b7c24 */ /* 0x040fe4000f8e020e */
[----:B------:R-:W-:Y:S01]  /*99e0*/  IMAD.WIDE.U32 R12, R31, UR4, R12 ;  /* 0x000000041f0c7c25 */ /* 0x000fe2000f8e000c */
[----:B------:R-:W-:Y:S01]  /*99f0*/  ULDC.64 UR4, c[0x0][0x308] ;  /* 0x0000c20000047ab9 */ /* 0x000fe20000000a00 */
[----:B------:R-:W-:-:S02]  /*9a00*/  IADD3 R42, -R219, R88, RZ ;  /* 0x00000058db2a7210 */ /* 0x000fc40007ffe1ff */
[----:B------:R-:W-:Y:S02]  /*9a10*/  IMAD R15, R0, UR4, RZ ;  /* 0x00000004000f7c24 */ /* 0x000fe4000f8e02ff */
[----:B------:R-:W-:Y:S02]  /*9a20*/  IMAD.IADD R13, R13, 0x1, R11 ;  /* 0x000000010d0d7824 */ /* 0x000fe400078e020b */
[C---:B------:R-:W-:Y:S02]  /*9a30*/  IMAD R15, R30.reuse, UR5, R15 ;  /* 0x000000051e0f7c24 */ /* 0x040fe4000f8e020f */
[----:B------:R-:W-:Y:S01]  /*9a40*/  IMAD.WIDE.U32 R12, R30, UR4, R12 ;  /* 0x000000041e0c7c25 */ /* 0x000fe2000f8e000c */
[----:B------:R-:W-:-:S03]  /*9a50*/  ULDC.64 UR4, c[0x0][0x2e8] ;  /* 0x0000ba0000047ab9 */ /* 0x000fc60000000a00 */
[----:B------:R-:W-:Y:S01]  /*9a60*/  IMAD.IADD R15, R13, 0x1, R15 ;  /* 0x000000010d0f7824 */ /* 0x000fe200078e020f */
[----:B------:R-:W-:Y:S01]  /*9a70*/  LEA R40, P3, R12, UR4, 0x1 ;  /* 0x000000040c287c11 */ /* 0x000fe2000f8608ff */
[----:B------:R-:W-:-:S03]  /*9a80*/  UMOV UR4, 0xffffffff ;  /* 0xffffffff00047882 */ /* 0x000fc60000000000 */
[----:B------:R-:W-:Y:S02]  /*9a90*/  LEA.HI.X R41, R12, UR5, R15, 0x1, P3 ;  /* 0x000000050c297c11 */ /* 0x000fe400098f0c0f */
[----:B------:R-:W-:Y:S01]  /*9aa0*/  ISETP.GE.AND P3, PT, R42, 0x1, PT ;  /* 0x000000012a00780c */ /* 0x000fe20003f66270 */
[----:B------:R-:W-:-:S12]  /*9ab0*/  BRA.DIV UR4, `(.L_x_544) ;  /* 0x000001e6048c7947 */ /* 0x000fd8000b800000 */
[----:B------:R1:W2:Y:S04]  /*9ac0*/  SHFL.IDX PT, R33, R41, RZ, 0x181f ;  /* 0x00181fff29217589 */ /* 0x0002a800000e0000 */
[----:B------:R1:W3:Y:S02]  /*9ad0*/  SHFL.IDX PT, R32, R40, RZ, 0x181f ;  /* 0x00181fff28207589 */ /* 0x0002e400000e0000 */
.L_x_835:
[----:B------:R-:W-:Y:S04]  /*9ae0*/  BSSY B1, `(.L_x_545) ;  /* 0x0000018000017945 */ /* 0x000fe80003800000 */
[----:B------:R-:W-:Y:S05]  /*9af0*/  @!P3 BRA `(.L_x_546) ;  /* 0x000000000058b947 */ /* 0x000fea0003800000 */
[----:B------:R-:W-:Y:S01]  /*9b00*/  ULDC UR4, c[0x0][0x2f4] ;  /* 0x0000bd0000047ab9 */ /* 0x000fe20000000800 */
[----:B------:R-:W-:Y:S01]  /*9b10*/  ULDC.64 UR6, c[0x0][0x208] ;  /* 0x0000820000067ab9 */ /* 0x000fe20000000a00 */
[----:B------:R-:W-:Y:S02]  /*9b20*/  ISETP.GE.AND P4, PT, R16, UR4, PT ;  /* 0x0000000410007c0c */ /* 0x000fe4000bf86270 */
[----:B------:R-:W-:-:S11]  /*9b30*/  ISETP.GE.AND P3, PT, R213, UR4, PT ;  /* 0x00000004d5007c0c */ /* 0x000fd6000bf66270 */
[----:B------:R-:W4:Y:S01]  /*9b40*/  @!P4 LDS.128 R12, [R85+0x24400] ;  /* 0x02440000550cc984 */ /* 0x000f220000000c00 */
[----:B---3--:R-:W-:-:S04]  /*9b50*/  @!P4 LEA R34, P5, R16, R32, 0x1 ;  /* 0x000000201022c211 */ /* 0x008fc800078a08ff */
[----:B--2---:R-:W-:Y:S02]  /*9b60*/  @!P4 LEA.HI.X R35, R16, R33, R17, 0x1, P5 ;  /* 0x000000211023c211 */ /* 0x004fe400028f0c11 */
[----:B------:R-:W-:-:S04]  /*9b70*/  @!P3 LEA R36, P5, R23, R32, 0x1 ;  /* 0x000000201724b211 */ /* 0x000fc800078a08ff */
[----:B------:R-:W-:Y:S01]  /*9b80*/  @!P3 LEA.HI.X R37, R23, R33, R216, 0x1, P5 ;  /* 0x000000211725b211 */ /* 0x000fe200028f0cd8 */
[----:B----4-:R-:W-:Y:S01]  /*9b90*/  @!P4 ST.E.128 desc[UR6][R34.64], R12 ;  /* 0x0000000c2200c985 */ /* 0x010fe2000c101d06 */
[----:B------:R-:W-:-:S03]  /*9ba0*/  ISETP.GE.AND P4, PT, R18, UR4, PT ;  /* 0x0000000412007c0c */ /* 0x000fc6000bf86270 */
[----:B------:R-:W2:Y:S10]  /*9bb0*/  @!P3 LDS.128 R12, [R85+0x26c00] ;  /* 0x026c0000550cb984 */ /* 0x000eb40000000c00 */
[----:B------:R-:W-:-:S04]  /*9bc0*/  @!P4 LEA R38, P5, R18, R32, 0x1 ;  /* 0x000000201226c211 */ /* 0x000fc800078a08ff */
[----:B------:R-:W-:Y:S01]  /*9bd0*/  @!P4 LEA.HI.X R39, R18, R33, R218, 0x1, P5 ;  /* 0x000000211227c211 */ /* 0x000fe200028f0cda */
[----:B--2---:R-:W-:Y:S01]  /*9be0*/  @!P3 ST.E.128 desc[UR6][R36.64], R12 ;  /* 0x0000000c2400b985 */ /* 0x004fe2000c101d06 */
[----:B------:R-:W-:-:S03]  /*9bf0*/  ISETP.GE.AND P3, PT, R19, UR4, PT ;  /* 0x0000000413007c0c */ /* 0x000fc6000bf66270 */
[----:B------:R-:W2:Y:S04]  /*9c00*/  @!P4 LDS.128 R12, [R85+0x29400] ;  /* 0x02940000550cc984 */ /* 0x000ea80000000c00 */
[----:B--2---:R-:W-:Y:S06]  /*9c10*/  @!P4 ST.E.128 desc[UR6][R38.64], R12 ;  /* 0x0000000c2600c985 */ /* 0x004fec000c101d06 */
[C---:B------:R-:W-:Y:S01]  /*9c20*/  @!P3 LEA R32, P4, R19.reuse, R32, 0x1 ;  /* 0x000000201320b211 */ /* 0x040fe200078808ff */
[----:B------:R-:W2:Y:S03]  /*9c30*/  @!P3 LDS.128 R12, [R85+0x2bc00] ;  /* 0x02bc0000550cb984 */ /* 0x000ea60000000c00 */
[----:B------:R-:W-:-:S05]  /*9c40*/  @!P3 LEA.HI.X R33, R19, R33, R217, 0x1, P4 ;  /* 0x000000211321b211 */ /* 0x000fca00020f0cd9 */
[----:B--2---:R4:W-:Y:S04]  /*9c50*/  @!P3 ST.E.128 desc[UR6][R32.64], R12 ;  /* 0x0000000c2000b985 */ /* 0x0049e8000c101d06 */
.L_x_546:
[----:B------:R-:W-:Y:S05]  /*9c60*/  BSYNC B1 ;  /* 0x0000000000017941 */ /* 0x000fea0003800000 */
.L_x_545:
[----:B------:R-:W-:-:S03]  /*9c70*/  UMOV UR4, 0xffffffff ;  /* 0xffffffff00047882 */ /* 0x000fc60000000000 */
[----:B------:R-:W-:Y:S05]  /*9c80*/  BRA.DIV UR4, `(.L_x_547) ;  /* 0x000001e604647947 */ /* 0x000fea000b800000 */
[----:B--2-4-:R2:W4:Y:S04]  /*9c90*/  SHFL.IDX PT, R33, R41, 0x1, 0x181f ;  /* 0x00381f0029217f89 */ /* 0x01452800000e0000 */
[----:B---3--:R2:W3:Y:S02]  /*9ca0*/  SHFL.IDX PT, R32, R40, 0x1, 0x181f ;  /* 0x00381f0028207f89 */ /* 0x0084e400000e0000 */
.L_x_839:
[----:B------:R-:W-:Y:S01]  /*9cb0*/  ISETP.GE.AND P3, PT, R42, 0x21, PT ;  /* 0x000000212a00780c */ /* 0x000fe20003f66270 */
[----:B------:R-:W-:-:S12]  /*9cc0*/  BSSY B1, `(.L_x_548) ;  /* 0x0000018000017945 */ /* 0x000fd80003800000 */
[----:B------:R-:W-:Y:S05]  /*9cd0*/  @!P3 BRA `(.L_x_549) ;  /* 0x000000000058b947 */ /* 0x000fea0003800000 */
[----:B------:R-:W-:Y:S01]  /*9ce0*/  ULDC UR4, c[0x0][0x2f4] ;  /* 0x0000bd0000047ab9 */ /* 0x000fe20000000800 */
[----:B------:R-:W-:Y:S01]  /*9cf0*/  ULDC.64 UR6, c[0x0][0x208] ;  /* 0x0000820000067ab9 */ /* 0x000fe20000000a00 */
[----:B------:R-:W-:Y:S02]  /*9d00*/  ISETP.GE.AND P5, PT, R16, UR4, PT ;  /* 0x0000000410007c0c */ /* 0x000fe4000bfa6270 */
[----:B------:R-:W-:-:S11]  /*9d10*/  ISETP.GE.AND P4, PT, R213, UR4, PT ;  /* 0x00000004d5007c0c */ /* 0x000fd6000bf86270 */
[----:B------:R-:W5:Y:S01]  /*9d20*/  @!P5 LDS.128 R12, [R85+0x25400] ;  /* 0x02540000550cd984 */ /* 0x000f620000000c00 */
[----:B---3--:R-:W-:-:S04]  /*9d30*/  @!P5 LEA R34, P3, R16, R32, 0x1 ;  /* 0x000000201022d211 */ /* 0x008fc800078608ff */
[----:B----4-:R-:W-:Y:S02]  /*9d40*/  @!P5 LEA.HI.X R35, R16, R33, R17, 0x1, P3 ;  /* 0x000000211023d211 */ /* 0x010fe400018f0c11 */
[----:B------:R-:W-:-:S03]  /*9d50*/  ISETP.GE.AND P3, PT, R18, UR4, PT ;  /* 0x0000000412007c0c */ /* 0x000fc6000bf66270 */
[----:B-----5:R-:W-:Y:S01]  /*9d60*/  @!P5 ST.E.128 desc[UR6][R34.64], R12 ;  /* 0x0000000c2200d985 */ /* 0x020fe2000c101d06 */
[----:B------:R-:W-:-:S03]  /*9d70*/  @!P4 LEA R36, P5, R23, R32, 0x1 ;  /* 0x000000201724c211 */ /* 0x000fc600078a08ff */
[----:B------:R-:W3:Y:S01]  /*9d80*/  @!P4 LDS.128 R12, [R85+0x27c00] ;  /* 0x027c0000550cc984 */ /* 0x000ee20000000c00 */
[----:B------:R-:W-:-:S05]  /*9d90*/  @!P4 LEA.HI.X R37, R23, R33, R216, 0x1, P5 ;  /* 0x000000211725c211 */ /* 0x000fca00028f0cd8 */
[----:B------:R-:W-:-:S04]  /*9da0*/  @!P3 LEA R38, P5, R18, R32, 0x1 ;  /* 0x000000201226b211 */ /* 0x000fc800078a08ff */
[----:B------:R-:W-:Y:S01]  /*9db0*/  @!P3 LEA.HI.X R39, R18, R33, R218, 0x1, P5 ;  /* 0x000000211227b211 */ /* 0x000fe200028f0cda */
[----:B---3--:R-:W-:Y:S01]  /*9dc0*/  @!P4 ST.E.128 desc[UR6][R36.64], R12 ;  /* 0x0000000c2400c985 */ /* 0x008fe2000c101d06 */
[----:B------:R-:W-:-:S03]  /*9dd0*/  ISETP.GE.AND P4, PT, R19, UR4, PT ;  /* 0x0000000413007c0c */ /* 0x000fc6000bf86270 */
[----:B------:R-:W3:Y:S04]  /*9de0*/  @!P3 LDS.128 R12, [R85+0x2a400] ;  /* 0x02a40000550cb984 */ /* 0x000ee80000000c00 */
[----:B---3--:R-:W-:Y:S06]  /*9df0*/  @!P3 ST.E.128 desc[UR6][R38.64], R12 ;  /* 0x0000000c2600b985 */ /* 0x008fec000c101d06 */
[C---:B------:R-:W-:Y:S01]  /*9e00*/  @!P4 LEA R32, P3, R19.reuse, R32, 0x1 ;  /* 0x000000201320c211 */ /* 0x040fe200078608ff */
[----:B------:R-:W3:Y:S03]  /*9e10*/  @!P4 LDS.128 R12, [R85+0x2cc00] ;  /* 0x02cc0000550cc984 */ /* 0x000ee60000000c00 */
[----:B------:R-:W-:-:S05]  /*9e20*/  @!P4 LEA.HI.X R33, R19, R33, R217, 0x1, P3 ;  /* 0x000000211321c211 */ /* 0x000fca00018f0cd9 */
[----:B---3--:R3:W-:Y:S04]  /*9e30*/  @!P4 ST.E.128 desc[UR6][R32.64], R12 ;  /* 0x0000000c2000c985 */ /* 0x0087e8000c101d06 */
.L_x_549:
[----:B------:R-:W-:Y:S05]  /*9e40*/  BSYNC B1 ;  /* 0x0000000000017941 */ /* 0x000fea0003800000 */
.L_x_548:
[----:B------:R-:W-:-:S03]  /*9e50*/  UMOV UR4, 0xffffffff ;  /* 0xffffffff00047882 */ /* 0x000fc60000000000 */
[----:B------:R-:W-:Y:S05]  /*9e60*/  BRA.DIV UR4, `(.L_x_550) ;  /* 0x000001e604387947 */ /* 0x000fea000b800000 */
[----:B---34-:R3:W4:Y:S04]  /*9e70*/  SHFL.IDX PT, R33, R41, 0x2, 0x181f ;  /* 0x00581f0029217f89 */ /* 0x01872800000e0000 */
[----:B------:R3:W0:Y:S02]  /*9e80*/  SHFL.IDX PT, R32, R40, 0x2, 0x181f ;  /* 0x00581f0028207f89 */ /* 0x00062400000e0000 */
.L_x_843:
[----:B------:R-:W-:-:S13]  /*9e90*/  ISETP.GE.AND P3, PT, R42, 0x41, PT ;  /* 0x000000412a00780c */ /* 0x000fda0003f66270 */
[----:B------:R-:W-:Y:S05]  /*9ea0*/  @!P3 BRA `(.L_x_492) ;  /* 0x000000000058b947 */ /* 0x000fea0003800000 */
[----:B------:R-:W-:Y:S01]  /*9eb0*/  ULDC UR4, c[0x0][0x2f4] ;  /* 0x0000bd0000047ab9 */ /* 0x000fe20000000800 */
[----:B------:R-:W-:Y:S01]  /*9ec0*/  ULDC.64 UR6, c[0x0][0x208] ;  /* 0x0000820000067ab9 */ /* 0x000fe20000000a00 */
[----:B------:R-:W-:Y:S02]  /*9ed0*/  ISETP.GE.AND P5, PT, R16, UR4, PT ;  /* 0x0000000410007c0c */ /* 0x000fe4000bfa6270 */
[----:B------:R-:W-:-:S11]  /*9ee0*/  ISETP.GE.AND P4, PT, R213, UR4, PT ;  /* 0x00000004d5007c0c */ /* 0x000fd6000bf86270 */
[----:B------:R-:W5:Y:S01]  /*9ef0*/  @!P5 LDS.128 R12, [R85+0x26400] ;  /* 0x02640000550cd984 */ /* 0x000f620000000c00 */
[----:B0-----:R-:W-:-:S04]  /*9f00*/  @!P5 LEA R34, P3, R16, R32, 0x1 ;  /* 0x000000201022d211 */ /* 0x001fc800078608ff */
[----:B----4-:R-:W-:Y:S02]  /*9f10*/  @!P5 LEA.HI.X R35, R16, R33, R17, 0x1, P3 ;  /* 0x000000211023d211 */ /* 0x010fe400018f0c11 */
[----:B------:R-:W-:-:S03]  /*9f20*/  ISETP.GE.AND P3, PT, R18, UR4, PT ;  /* 0x0000000412007c0c */ /* 0x000fc6000bf66270 */
[----:B-----5:R-:W-:Y:S01]  /*9f30*/  @!P5 ST.E.128 desc[UR6][R34.64], R12 ;  /* 0x0000000c2200d985 */ /* 0x020fe2000c101d06 */
[----:B------:R-:W-:-:S03]  /*9f40*/  @!P4 LEA R36, P5, R23, R32, 0x1 ;  /* 0x000000201724c211 */ /* 0x000fc600078a08ff */
[----:B------:R-:W0:Y:S01]  /*9f50*/  @!P4 LDS.128 R12, [R85+0x28c00] ;  /* 0x028c0000550cc984 */ /* 0x000e220000000c00 */
[----:B------:R-:W-:-:S05]  /*9f60*/  @!P4 LEA.HI.X R37, R23, R33, R216, 0x1, P5 ;  /* 0x000000211725c211 */ /* 0x000fca00028f0cd8 */
[----:B------:R-:W-:-:S04]  /*9f70*/  @!P3 LEA R38, P5, R18, R32, 0x1 ;  /* 0x000000201226b211 */ /* 0x000fc800078a08ff */
[----:B------:R-:W-:Y:S01]  /*9f80*/  @!P3 LEA.HI.X R39, R18, R33, R218, 0x1, P5 ;  /* 0x000000211227b211 */ /* 0x000fe200028f0cda */
[----:B0-----:R-:W-:Y:S01]  /*9f90*/  @!P4 ST.E.128 desc[UR6][R36.64], R12 ;  /* 0x0000000c2400c985 */ /* 0x001fe2000c101d06 */
[----:B------:R-:W-:-:S03]  /*9fa0*/  ISETP.GE.AND P4, PT, R19, UR4, PT ;  /* 0x0000000413007c0c */ /* 0x000fc6000bf86270 */
[----:B------:R-:W0:Y:S04]  /*9fb0*/  @!P3 LDS.128 R12, [R85+0x2b400] ;  /* 0x02b40000550cb984 */ /* 0x000e280000000c00 */
[----:B0-----:R-:W-:Y:S06]  /*9fc0*/  @!P3 ST.E.128 desc[UR6][R38.64], R12 ;  /* 0x0000000c2600b985 */ /* 0x001fec000c101d06 */
[C---:B------:R-:W-:Y:S01]  /*9fd0*/  @!P4 LEA R32, P3, R19.reuse, R32, 0x1 ;  /* 0x000000201320c211 */ /* 0x040fe200078608ff */
[----:B------:R-:W0:Y:S03]  /*9fe0*/  @!P4 LDS.128 R12, [R85+0x2dc00] ;  /* 0x02dc0000550cc984 */ /* 0x000e260000000c00 */
[----:B------:R-:W-:-:S05]  /*9ff0*/  @!P4 LEA.HI.X R33, R19, R33, R217, 0x1, P3 ;  /* 0x000000211321c211 */ /* 0x000fca00018f0cd9 */
[----:B0-----:R0:W-:Y:S04]  /*a000*/  @!P4 ST.E.128 desc[UR6][R32.64], R12 ;  /* 0x0000000c2000c985 */ /* 0x0011e8000c101d06 */
.L_x_492:
[----:B------:R-:W-:Y:S05]  /*a010*/  BSYNC B0 ;  /* 0x0000000000007941 */ /* 0x000fea0003800000 */
.L_x_445:
[----:B0-----:R-:W0:Y:S01]  /*a020*/  S2R R11, SR_TID.X ;  /* 0x00000000000b7919 */ /* 0x001e220000002100 */
[----:B------:R-:W-:Y:S01]  /*a030*/  @!PT LDS RZ, [RZ] ;  /* 0x00000000fffff984 */ /* 0x000fe20000000800 */
[----:B------:R-:W-:Y:S01]  /*a040*/  @!PT LDS RZ, [RZ] ;  /* 0x00000000fffff984 */ /* 0x000fe20000000800 */
[----:B------:R-:W-:Y:S01]  /*a050*/  @!PT LDS RZ, [RZ] ;  /* 0x00000000fffff984 */ /* 0x000fe20000000800 */
[----:B------:R-:W-:Y:S01]  /*a060*/  @!PT LDS RZ, [RZ] ;  /* 0x00000000fffff984 */ /* 0x000fe20000000800 */
[----:B------:R5:W-:Y:S06]  /*a070*/  MEMBAR.ALL.CTA ;  /* 0x0000000000007992 */ /* 0x000bec0000008000 */
[----:B-----5:R-:W5:Y:S01]  /*a080*/  FENCE.VIEW.ASYNC.S ;  /* 0x00000000000073c6 */ /* 0x020f620000000000 */
[----:B------:R-:W-:Y:S05]  /*a090*/  WARPSYNC.ALL ;  /* 0x0000000000007948 */ /* 0x000fea0003800000 */
[----:B------:R-:W-:Y:S01]  /*a0a0*/  BSSY B0, `(.L_x_551) ;  /* 0x0000009000007945 */ /* 0x000fe20003800000 */
[----:B0-----:R-:W-:Y:S01]  /*a0b0*/  LOP3.LUT R11, R11, 0x7f, RZ, 0xc0, !PT ;  /* 0x0000007f0b0b7812 */ /* 0x001fe200078ec0ff */
[----:B-----5:R0:W-:Y:S03]  /*a0c0*/  BAR.SYNC.DEFER_BLOCKING R138, 0x80 ;  /* 0x0002008a0000751d */ /* 0x0201e60000010000 */
[----:B------:R-:W-:-:S13]  /*a0d0*/  ISETP.NE.AND P3, PT, R11, RZ, PT ;  /* 0x000000ff0b00720c */ /* 0x000fda0003f65270 */
[----:B------:R-:W-:-:S05]  /*a0e0*/  @!P3 VIADD R11, R89, 0x388a0 ;  /* 0x000388a0590bb836 */ /* 0x000fca0000000000 */
[----:B------:R-:W-:-:S04]  /*a0f0*/  @!P3 PRMT R11, RZ, 0x654, R11 ;  /* 0x00000654ff0bb816 */ /* 0x000fc8000000000b */
[----:B------:R0:W-:Y:S01]  /*a100*/  @!P3 SYNCS.ARRIVE.TRANS64.RED.A1T0 RZ, [R11+URZ], RZ ;  /* 0x000000ff0bffb9a7 */ /* 0x0001e2000810043f */
[----:B------:R-:W-:Y:S05]  /*a110*/  @!P0 BRA `(.L_x_552) ;  /* 0x0000000000048947 */ /* 0x000fea0003800000 */
[----:B------:R-:W-:Y:S01]  /*a120*/  BPT.TRAP 0x1 ;  /* 0x000000040000795c */ /* 0x000fe20000300000 */
.L_x_552:
[----:B------:R-:W-:Y:S05]  /*a130*/  BSYNC B0 ;  /* 0x0000000000007941 */ /* 0x000fea0003800000 */
.L_x_551:
[----:B------:R-:W5:Y:S01]  /*a140*/  SYNCS.PHASECHK.TRANS64.TRYWAIT P0, [R89+URZ+0x388b0], R90 ;  /* 0x0388b05a590075a7 */ /* 0x000f62000800017f */
[----:B------:R-:W-:Y:S01]  /*a150*/  ULDC UR61, c[0x0][0x2f4] ;  /* 0x0000bd00003d7ab9 */ /* 0x000fe20000000800 */
[----:B------:R-:W-:Y:S04]  /*a160*/  BSSY B0, `(.L_x_553) ;  /* 0x0000002000007945 */ /* 0x000fe80003800000 */
[----:B-----5:R-:W-:Y:S05]  /*a170*/  @!P0 BRA `(.L_x_554) ;  /* 0x000001e000c08947 */ /* 0x020fea0003800000 */
.L_x_844:
[----:B------:R-:W-:Y:S05]  /*a180*/  BSYNC B0 ;  /* 0x0000000000007941 */ /* 0x000fea0003800000 */
.L_x_553:
[----:B------:R-:W-:Y:S01]  /*a190*/  ULDC.64 UR4, c[0x0][0x328] ;  /* 0x0000ca0000047ab9 */ /* 0x000fe20000000a00 */
[----:B------:R-:W-:Y:S01]  /*a1a0*/  IMAD.IADD R88, R88, 0x1, -R219 ;  /* 0x0000000158587824 */ /* 0x000fe200078e0adb */
[----:B------:R-:W-:Y:S01]  /*a1b0*/  BSSY B0, `(.L_x_555) ;  /* 0x000002c000007945 */ /* 0x000fe20003800000 */
[----:B0-----:R-:W-:Y:S02]  /*a1c0*/  IMAD R11, R86, UR4, RZ ;  /* 0x00000004560b7c24 */ /* 0x001fe4000f8e02ff */
[----:B--2-4-:R-:W-:Y:S01]  /*a1d0*/  IMAD.WIDE.U32 R12, R84, UR4, RZ ;  /* 0x00000004540c7c25 */ /* 0x014fe2000f8e00ff */
[C---:B------:R-:W-:Y:S02]  /*a1e0*/  ISETP.GE.AND P4, PT, R88.reuse, 0x1, PT ;  /* 0x000000015800780c */ /* 0x040fe40003f86270 */
[----:B------:R-:W-:Y:S01]  /*a1f0*/  ISETP.GE.AND P0, PT, R88, 0x21, PT ;  /* 0x000000215800780c */ /* 0x000fe20003f06270 */
[----:B------:R-:W-:Y:S01]  /*a200*/  IMAD R11, R84, UR5, R11 ;  /* 0x00000005540b7c24 */ /* 0x000fe2000f8e020b */
[----:B------:R-:W-:-:S02]  /*a210*/  ULDC.64 UR4, c[0x0][0x338] ;  /* 0x0000ce0000047ab9 */ /* 0x000fc40000000a00 */
[----:B------:R-:W-:Y:S02]  /*a220*/  IMAD R14, R87, UR4, RZ ;  /* 0x00000004570e7c24 */ /* 0x000fe4000f8e02ff */
[----:B------:R-:W-:Y:S02]  /*a230*/  IMAD.IADD R13, R13, 0x1, R11 ;  /* 0x000000010d0d7824 */ /* 0x000fe400078e020b */
[C---:B------:R-:W-:Y:S02]  /*a240*/  IMAD R11, R31.reuse, UR5, R14 ;  /* 0x000000051f0b7c24 */ /* 0x040fe4000f8e020e */
[----:B------:R-:W-:Y:S01]  /*a250*/  IMAD.WIDE.U32 R12, R31, UR4, R12 ;  /* 0x000000041f0c7c25 */ /* 0x000fe2000f8e000c */
[----:B------:R-:W-:-:S03]  /*a260*/  ULDC.64 UR4, c[0x0][0x330] ;  /* 0x0000cc0000047ab9 */ /* 0x000fc60000000a00 */
[----:B------:R-:W-:Y:S01]  /*a270*/  IMAD R15, R0, UR4, RZ ;  /* 0x00000004000f7c24 */ /* 0x000fe2000f8e02ff */
[----:B------:R-:W-:-:S03]  /*a280*/  IADD3 R13, R13, R11, RZ ;  /* 0x0000000b0d0d7210 */ /* 0x000fc60007ffe0ff */
[C---:B------:R-:W-:Y:S02]  /*a290*/  IMAD R11, R30.reuse, UR5, R15 ;  /* 0x000000051e0b7c24 */ /* 0x040fe4000f8e020f */
[----:B------:R-:W-:Y:S01]  /*a2a0*/  IMAD.WIDE.U32 R12, R30, UR4, R12 ;  /* 0x000000041e0c7c25 */ /* 0x000fe2000f8e000c */
[----:B------:R-:W-:-:S03]  /*a2b0*/  ULDC.64 UR4, c[0x0][0x318] ;  /* 0x0000c60000047ab9 */ /* 0x000fc60000000a00 */
[----:B------:R-:W-:Y:S01]  /*a2c0*/  IMAD.IADD R11, R13, 0x1, R11 ;  /* 0x000000010d0b7824 */ /* 0x000fe200078e020b */
[----:B------:R-:W-:-:S04]  /*a2d0*/  LEA R31, P5, R12, UR4, 0x1 ;  /* 0x000000040c1f7c11 */ /* 0x000fc8000f8a08ff */
[----:B------:R-:W-:Y:S01]  /*a2e0*/  LEA.HI.X R11, R12, UR5, R11, 0x1, P5 ;  /* 0x000000050c0b7c11 */ /* 0x000fe2000a8f0c0b */
[----:B------:R0:W2:Y:S04]  /*a2f0*/  SHFL.IDX PT, R38, R31, RZ, 0x181f ;  /* 0x00181fff1f267589 */ /* 0x0000a800000e0000 */
[----:B------:R0:W4:Y:S01]  /*a300*/  SHFL.IDX PT, R39, R11, RZ, 0x181f ;  /* 0x00181fff0b277589 */ /* 0x00012200000e0000 */
[----:B------:R-:W-:Y:S05]  /*a310*/  @!P4 BRA `(.L_x_556) ;  /* 0x000000000054c947 */ /* 0x000fea0003800000 */
[----:B------:R-:W-:Y:S01]  /*a320*/  ISETP.GE.AND P5, PT, R16, UR61, PT ;  /* 0x0000003d10007c0c */ /* 0x000fe2000bfa6270 */
[----:B------:R-:W-:-:S12]  /*a330*/  ULDC.64 UR4, c[0x0][0x208] ;  /* 0x0000820000047ab9 */ /* 0x000fd80000000a00 */
[----:B------:R-:W5:Y:S01]  /*a340*/  @!P5 LDS.128 R12, [R85+0x400] ;  /* 0x00040000550cd984 */ /* 0x000f620000000c00 */
[----:B--2---:R-:W-:-:S04]  /*a350*/  @!P5 LEA R32, P4, R16, R38, 0x1 ;  /* 0x000000261020d211 */ /* 0x004fc800078808ff */
[----:B----4-:R-:W-:Y:S02]  /*a360*/  @!P5 LEA.HI.X R33, R16, R39, R17, 0x1, P4 ;  /* 0x000000271021d211 */ /* 0x010fe400020f0c11 */
[----:B------:R-:W-:-:S03]  /*a370*/  ISETP.GE.AND P4, PT, R213, UR61, PT ;  /* 0x0000003dd5007c0c */ /* 0x000fc6000bf86270 */
[----:B-----5:R-:W-:Y:S10]  /*a380*/  @!P5 ST.E.128 desc[UR4][R32.64], R12 ;  /* 0x0000000c2000d985 */ /* 0x020ff4000c101d04 */
[C---:B------:R-:W-:Y:S01]  /*a390*/  @!P4 LEA R34, P5, R23.reuse, R38, 0x1 ;  /* 0x000000261722c211 */ /* 0x040fe200078a08ff */
[----:B------:R-:W2:Y:S03]  /*a3a0*/  @!P4 LDS.128 R12, [R85+0x2c00] ;  /* 0x002c0000550cc984 */ /* 0x000ea60000000c00 */
[----:B------:R-:W-:-:S02]  /*a3b0*/  @!P4 LEA.HI.X R35, R23, R39, R216, 0x1, P5 ;  /* 0x000000271723c211 */ /* 0x000fc400028f0cd8 */
[----:B------:R-:W-:-:S03]  /*a3c0*/  ISETP.GE.AND P5, PT, R18, UR61, PT ;  /* 0x0000003d12007c0c */ /* 0x000fc6000bfa6270 */
[----:B--2---:R-:W-:Y:S10]  /*a3d0*/  @!P4 ST.E.128 desc[UR4][R34.64], R12 ;  /* 0x0000000c2200c985 */ /* 0x004ff4000c101d04 */
[C---:B------:R-:W-:Y:S01]  /*a3e0*/  @!P5 LEA R36, P4, R18.reuse, R38, 0x1 ;  /* 0x000000261224d211 */ /* 0x040fe200078808ff */
[----:B------:R-:W2:Y:S03]  /*a3f0*/  @!P5 LDS.128 R12, [R85+0x5400] ;  /* 0x00540000550cd984 */ /* 0x000ea60000000c00 */
[----:B------:R-:W-:-:S02]  /*a400*/  @!P5 LEA.HI.X R37, R18, R39, R218, 0x1, P4 ;  /* 0x000000271225d211 */ /* 0x000fc400020f0cda */
[----:B------:R-:W-:-:S03]  /*a410*/  ISETP.GE.AND P4, PT, R19, UR61, PT ;  /* 0x0000003d13007c0c */ /* 0x000fc6000bf86270 */
[----:B--2---:R-:W-:Y:S10]  /*a420*/  @!P5 ST.E.128 desc[UR4][R36.64], R12 ;  /* 0x0000000c2400d985 */ /* 0x004ff4000c101d04 */
[C---:B------:R-:W-:Y:S01]  /*a430*/  @!P4 LEA R32, P5, R19.reuse, R38, 0x1 ;  /* 0x000000261320c211 */ /* 0x040fe200078a08ff */
[----:B------:R-:W2:Y:S03]  /*a440*/  @!P4 LDS.128 R12, [R85+0x7c00] ;  /* 0x007c0000550cc984 */ /* 0x000ea60000000c00 */
[----:B------:R-:W-:-:S05]  /*a450*/  @!P4 LEA.HI.X R33, R19, R39, R217, 0x1, P5 ;  /* 0x000000271321c211 */ /* 0x000fca00028f0cd9 */
[----:B--2---:R2:W-:Y:S04]  /*a460*/  @!P4 ST.E.128 desc[UR4][R32.64], R12 ;  /* 0x0000000c2000c985 */ /* 0x0045e8000c101d04 */
.L_x_556:
[----:B------:R-:W-:Y:S05]  /*a470*/  BSYNC B0 ;  /* 0x0000000000007941 */ /* 0x000fea0003800000 */
.L_x_555:
[----:B----4-:R4:W0:Y:S01]  /*a480*/  SHFL.IDX PT, R39, R11, 0x1, 0x181f ;  /* 0x00381f000b277f89 */ /* 0x01082200000e0000 */
[----:B------:R-:W-:Y:S03]  /*a490*/  BSSY B0, `(.L_x_557) ;  /* 0x0000018000007945 */ /* 0x000fe60003800000 */
[----:B--2---:R4:W2:Y:S01]  /*a4a0*/  SHFL.IDX PT, R38, R31, 0x1, 0x181f ;  /* 0x00381f001f267f89 */ /* 0x0048a200000e0000 */
[----:B------:R-:W-:Y:S05]  /*a4b0*/  @!P0 BRA `(.L_x_558) ;  /* 0x0000000000548947 */ /* 0x000fea0003800000 */
[----:B------:R-:W-:Y:S01]  /*a4c0*/  ISETP.GE.AND P5, PT, R16, UR61, PT ;  /* 0x0000003d10007c0c */ /* 0x000fe2000bfa6270 */
[----:B------:R-:W-:Y:S01]  /*a4d0*/  ULDC.64 UR4, c[0x0][0x208] ;  /* 0x0000820000047ab9 */ /* 0x000fe20000000a00 */
[----:B------:R-:W-:-:S11]  /*a4e0*/  ISETP.GE.AND P4, PT, R213, UR61, PT ;  /* 0x0000003dd5007c0c */ /* 0x000fd6000bf86270 */
[----:B------:R-:W5:Y:S01]  /*a4f0*/  @!P5 LDS.128 R12, [R85+0x1400] ;  /* 0x00140000550cd984 */ /* 0x000f620000000c00 */
[----:B--2---:R-:W-:-:S04]  /*a500*/  @!P5 LEA R32, P0, R16, R38, 0x1 ;  /* 0x000000261020d211 */ /* 0x004fc800078008ff */
[----:B0-----:R-:W-:Y:S02]  /*a510*/  @!P5 LEA.HI.X R33, R16, R39, R17, 0x1, P0 ;  /* 0x000000271021d211 */ /* 0x001fe400000f0c11 */
        /* <DEDUP_REMOVED lines=15> */
.L_x_558:
[----:B------:R-:W-:Y:S05]  /*a610*/  BSYNC B0 ;  /* 0x0000000000007941 */ /* 0x000fea0003800000 */
.L_x_557:
[----:B------:R-:W-:Y:S01]  /*a620*/  ISETP.GE.AND P0, PT, R88, 0x41, PT ;  /* 0x000000415800780c */ /* 0x000fe20003f06270 */
[----:B0---4-:R-:W0:Y:S01]  /*a630*/  SHFL.IDX PT, R11, R11, 0x2, 0x181f ;  /* 0x00581f000b0b7f89 */ /* 0x011e2200000e0000 */
[----:B------:R-:W-:Y:S03]  /*a640*/  BSSY B0, `(.L_x_559) ;  /* 0x0000018000007945 */ /* 0x000fe60003800000 */
[----:B------:R-:W4:Y:S08]  /*a650*/  SHFL.IDX PT, R31, R31, 0x2, 0x181f ;  /* 0x00581f001f1f7f89 */ /* 0x000f3000000e0000 */
[----:B------:R-:W-:Y:S05]  /*a660*/  @!P0 BRA `(.L_x_560) ;  /* 0x0000000000548947 */ /* 0x000fea0003800000 */
[----:B------:R-:W-:Y:S01]  /*a670*/  ISETP.GE.AND P5, PT, R16, UR61, PT ;  /* 0x0000003d10007c0c */ /* 0x000fe2000bfa6270 */
[----:B------:R-:W-:Y:S01]  /*a680*/  ULDC.64 UR4, c[0x0][0x208] ;  /* 0x0000820000047ab9 */ /* 0x000fe20000000a00 */
[----:B------:R-:W-:-:S11]  /*a690*/  ISETP.GE.AND P4, PT, R213, UR61, PT ;  /* 0x0000003dd5007c0c */ /* 0x000fd6000bf86270 */
[----:B------:R-:W5:Y:S01]  /*a6a0*/  @!P5 LDS.128 R12, [R85+0x2400] ;  /* 0x00240000550cd984 */ /* 0x000f620000000c00 */
[----:B----4-:R-:W-:-:S04]  /*a6b0*/  @!P5 LEA R32, P0, R16, R31, 0x1 ;  /* 0x0000001f1020d211 */ /* 0x010fc800078008ff */
        /* <DEDUP_REMOVED lines=16> */
.L_x_560:
[----:B------:R-:W-:Y:S05]  /*a7c0*/  BSYNC B0 ;  /* 0x0000000000007941 */ /* 0x000fea0003800000 */
.L_x_559:
[----:B------:R-:W-:Y:S01]  /*a7d0*/  @!PT LDS RZ, [RZ] ;  /* 0x00000000fffff984 */ /* 0x000fe20000000800 */
[----:B------:R-:W-:Y:S01]  /*a7e0*/  @!PT LDS RZ, [RZ] ;  /* 0x00000000fffff984 */ /* 0x000fe20000000800 */
[----:B------:R-:W-:Y:S01]  /*a7f0*/  @!PT LDS RZ, [RZ] ;  /* 0x00000000fffff984 */ /* 0x000fe20000000800 */
[----:B------:R-:W-:Y:S01]  /*a800*/  @!PT LDS RZ, [RZ] ;  /* 0x00000000fffff984 */ /* 0x000fe20000000800 */
[----:B------:R5:W-:Y:S06]  /*a810*/  MEMBAR.ALL.CTA ;  /* 0x0000000000007992 */ /* 0x000bec0000008000 */
[----:B-----5:R-:W5:Y:S01]  /*a820*/  FENCE.VIEW.ASYNC.S ;  /* 0x00000000000073c6 */ /* 0x020f620000000000 */
[----:B-1----:R-:W-:Y:S01]  /*a830*/  @!P3 IADD3 R89, R89, 0x388c0, RZ ;  /* 0x000388c05959b810 */ /* 0x002fe20007ffe0ff */
[----:B------:R-:W-:Y:S01]  /*a840*/  VIADD R212, R212, 0x1 ;  /* 0x00000001d4d47836 */ /* 0x000fe20000000000 */
[----:B-----5:R1:W-:Y:S01]  /*a850*/  BAR.SYNC.DEFER_BLOCKING R138, 0x80 ;  /* 0x0002008a0000751d */ /* 0x0203e20000010000 */
[----:B------:R-:W-:-:S02]  /*a860*/  ISETP.NE.AND P4, PT, R113, RZ, PT ;  /* 0x000000ff7100720c */ /* 0x000fc40003f85270 */
[----:B------:R-:W-:Y:S02]  /*a870*/  @!P3 PRMT R89, RZ, 0x654, R89 ;  /* 0x00000654ff59b816 */ /* 0x000fe40000000059 */
[----:B------:R-:W-:Y:S02]  /*a880*/  PLOP3.LUT P0, PT, PT, PT, PT, 0x8, 0x0 ;  /* 0x000000000000781c */ /* 0x000fe40003f0e170 */
[----:B------:R1:W-:Y:S01]  /*a890*/  @!P3 SYNCS.ARRIVE.TRANS64.RED.A1T0 RZ, [R89+URZ], RZ ;  /* 0x000000ff59ffb9a7 */ /* 0x0003e2000810043f */
[----:B------:R-:W-:-:S04]  /*a8a0*/  ISETP.NE.AND P3, PT, R212, 0x2, PT ;  /* 0x00000002d400780c */ /* 0x000fc80003f65270 */
[----:B0-----:R-:W-:Y:S02]  /*a8b0*/  SEL R12, RZ, 0x1, P3 ;  /* 0x00000001ff0c7807 */ /* 0x001fe40001800000 */
[----:B------:R-:W-:Y:S02]  /*a8c0*/  SEL R212, R212, RZ, P3 ;  /* 0x000000ffd4d47207 */ /* 0x000fe40001800000 */
[----:B------:R-:W-:Y:S01]  /*a8d0*/  LOP3.LUT R223, R223, R12, RZ, 0x3c, !PT ;  /* 0x0000000cdfdf7212 */ /* 0x000fe200078e3cff */
[----:B-1----:R-:W-:Y:S06]  /*a8e0*/  @P4 BRA `(.L_x_561) ;  /* 0xffffff7400e84947 */ /* 0x002fec000383ffff */
.L_x_440:
[----:B------:R-:W-:Y:S01]  /*a8f0*/  BSSY B0, `(.L_x_562) ;  /* 0x000004a000007945 */ /* 0x000fe20003800000 */
[----:B------:R-:W-:Y:S02]  /*a900*/  ISETP.GE.AND P2, PT, R180, 0x1, PT ;  /* 0x00000001b400780c */ /* 0x000fe40003f46270 */
[----:B------:R-:W-:Y:S02]  /*a910*/  CS2R R2, SRZ ;  /* 0x0000000000027805 */ /* 0x000fe4000001ff00 */
[----:B------:R-:W-:Y:S01]  /*a920*/  PLOP3.LUT P1, PT, PT, PT, PT, 0x80, 0x0 ;  /* 0x000000000000781c */ /* 0x000fe20003f2f070 */
[----:B------:R-:W-:Y:S01]  /*a930*/  IMAD.MOV.U32 R0, RZ, RZ, RZ ;  /* 0x000000ffff007224 */ /* 0x000fe200078e00ff */
[----:B------:R-:W-:Y:S02]  /*a940*/  CS2R R150, SRZ ;  /* 0x0000000000967805 */ /* 0x000fe4000001ff00 */
[----:B------:R-:W-:Y:S02]  /*a950*/  CS2R R148, SRZ ;  /* 0x0000000000947805 */ /* 0x000fe4000001ff00 */
[----:B------:R-:W-:-:S02]  /*a960*/  CS2R R146, SRZ ;  /* 0x0000000000927805 */ /* 0x000fc4000001ff00 */
[----:B------:R-:W-:Y:S02]  /*a970*/  CS2R R144, SRZ ;  /* 0x0000000000907805 */ /* 0x000fe4000001ff00 */
[----:B------:R-:W-:Y:S02]  /*a980*/  CS2R R142, SRZ ;  /* 0x00000000008e7805 */ /* 0x000fe4000001ff00 */
[----:B------:R-:W-:Y:S02]  /*a990*/  MOV R141, RZ ;  /* 0x000000ff008d7202 */ /* 0x000fe40000000f00 */
[----:B------:R-:W-:Y:S02]  /*a9a0*/  CS2R R178, SRZ ;  /* 0x0000000000b27805 */ /* 0x000fe4000001ff00 */
[----:B------:R-:W-:Y:S01]  /*a9b0*/  CS2R R138, SRZ ;  /* 0x00000000008a7805 */ /* 0x000fe2000001ff00 */
[----:B------:R-:W-:Y:S01]  /*a9c0*/  IMAD.MOV.U32 R137, RZ, RZ, RZ ;  /* 0x000000ffff897224 */ /* 0x000fe200078e00ff */
        /* <DEDUP_REMOVED lines=8> */
[----:B---3--:R-:W-:Y:S02]  /*aa50*/  CS2R R118, SRZ ;  /* 0x0000000000767805 */ /* 0x008fe4000001ff00 */
        /* <DEDUP_REMOVED lines=39> */
[----:B------:R-:W-:Y:S01]  /*acd0*/  IMAD.MOV.U32 R46, RZ, RZ, RZ ;  /* 0x000000ffff2e7224 */ /* 0x000fe200078e00ff */
[----:B------:R-:W-:-:S02]  /*ace0*/  CS2R R8, SRZ ;  /* 0x0000000000087805 */ /* 0x000fc4000001ff00 */
[----:B------:R-:W-:Y:S02]  /*acf0*/  CS2R R158, SRZ ;  /* 0x00000000009e7805 */ /* 0x000fe4000001ff00 */
[----:B--2---:R-:W-:Y:S02]  /*ad00*/  CS2R R38, SRZ ;  /* 0x0000000000267805 */ /* 0x004fe4000001ff00 */
[----:B------:R-:W-:Y:S02]  /*ad10*/  CS2R R34, SRZ ;  /* 0x0000000000227805 */ /* 0x000fe4000001ff00 */
[----:B------:R-:W-:Y:S01]  /*ad20*/  MOV R24, RZ ;  /* 0x000000ff00187202 */ /* 0x000fe20000000f00 */
[----:B------:R-:W-:Y:S01]  /*ad30*/  IMAD.MOV.U32 R7, RZ, RZ, RZ ;  /* 0x000000ffff077224 */ /* 0x000fe200078e00ff */
[----:B------:R-:W-:Y:S01]  /*ad40*/  MOV R5, RZ ;  /* 0x000000ff00057202 */ /* 0x000fe20000000f00 */
[----:B------:R-:W-:Y:S01]  /*ad50*/  IMAD.MOV.U32 R27, RZ, RZ, RZ ;  /* 0x000000ffff1b7224 */ /* 0x000fe200078e00ff */
[----:B------:R-:W-:Y:S06]  /*ad60*/  @P0 BRA `(.L_x_563) ;  /* 0x0000000000080947 */ /* 0x000fec0003800000 */
[----:B------:R-:W0:Y:S02]  /*ad70*/  FENCE.VIEW.ASYNC.G ;  /* 0x00000000000073c6 */ /* 0x000e240000000100 */
[----:B0-----:R-:W-:Y:S06]  /*ad80*/  BAR.ARV 0xc, 0x180 ;  /* 0x0306000000007b1d */ /* 0x001fec0000002000 */
.L_x_563:
[----:B------:R-:W-:Y:S05]  /*ad90*/  BSYNC B0 ;  /* 0x0000000000007941 */ /* 0x000fea0003800000 */
.L_x_562:
[----:B------:R-:W-:Y:S02]  /*ada0*/  IMAD.MOV.U32 R25, RZ, RZ, RZ ;  /* 0x000000ffff197224 */ /* 0x000fe400078e00ff */
[----:B------:R-:W-:Y:S01]  /*adb0*/  IMAD.MOV.U32 R4, RZ, RZ, RZ ;  /* 0x000000ffff047224 */ /* 0x000fe200078e00ff */
[----:B------:R-:W-:Y:S06]  /*adc0*/  @!P2 BRA `(.L_x_564) ;  /* 0x000001280074a947 */ /* 0x000fec0003800000 */
[----:B------:R-:W2:Y:S01]  /*add0*/  LDL R6, [R1+0x6c] ;  /* 0x00006c0001067983 */ /* 0x000ea20000100800 */
[----:B------:R-:W0:Y:S02]  /*ade0*/  S2R R64, SR_TID.X ;  /* 0x0000000000407919 */ /* 0x000e240000002100 */
[----:B0-----:R-:W-:-:S04]  /*adf0*/  IADD3 R64, R64, -0x80, RZ ;  /* 0xffffff8040407810 */ /* 0x001fc80007ffe0ff */
[----:B------:R-:W-:-:S04]  /*ae00*/  SHF.R.S32.HI R65, RZ, 0x1f, R64 ;  /* 0x0000001fff417819 */ /* 0x000fc80000011440 */
[----:B------:R-:W-:-:S04]  /*ae10*/  LEA.HI R65, R65, R64, RZ, 0x7 ;  /* 0x0000004041417211 */ /* 0x000fc800078f38ff */
[----:B------:R-:W-:-:S06]  /*ae20*/  SHF.R.S32.HI R0, RZ, 0x7, R65 ;  /* 0x00000007ff007819 */ /* 0x000fcc0000011441 */
[----:B------:R-:W0:Y:S02]  /*ae30*/  SHFL.IDX PT, R0, R0, RZ, 0x1f ;  /* 0x00001fff00007589 */ /* 0x000e2400000e0000 */
[----:B0-----:R-:W-:-:S04]  /*ae40*/  LEA.HI R2, R0, R0, RZ, 0x1 ;  /* 0x0000000000027211 */ /* 0x001fc800078f08ff */
[----:B------:R-:W-:-:S05]  /*ae50*/  LOP3.LUT R3, R2, 0x1e, RZ, 0xc0, !PT ;  /* 0x0000001e02037812 */ /* 0x000fca00078ec0ff */
[----:B------:R-:W-:Y:S01]  /*ae60*/  IMAD.IADD R3, R0, 0x1, -R3 ;  /* 0x0000000100037824 */ /* 0x000fe200078e0a03 */
[----:B--2---:R-:W-:-:S13]  /*ae70*/  R2UR UR4, R6 ;  /* 0x00000000060472ca */ /* 0x004fda00000e0000 */
[----:B------:R-:W-:Y:S02]  /*ae80*/  ULOP3.LUT UP0, URZ, UR4, 0x9f, URZ, 0xc0, !UPT ;  /* 0x0000009f043f7892 */ /* 0x000fe4000f80c03f */
[----:B------:R-:W-:-:S04]  /*ae90*/  LEA R3, R3, UR4, 0xd ;  /* 0x0000000403037c11 */ /* 0x000fc8000f8e68ff */
[----:B------:R-:W-:Y:S02]  /*aea0*/  SHF.R.U32.HI R3, RZ, 0x4, R3 ;  /* 0x00000004ff037819 */ /* 0x000fe40000011603 */
[----:B------:R-:W-:Y:S02]  /*aeb0*/  PLOP3.LUT P0, PT, PT, PT, UP0, 0x80, 0x0 ;  /* 0x000000000000781c */ /* 0x000fe40003f0f008 */
[----:B------:R-:W-:-:S11]  /*aec0*/  LOP3.LUT R28, R3, 0x3fff, RZ, 0xc0, !PT ;  /* 0x00003fff031c7812 */ /* 0x000fd600078ec0ff */
        /* <DEDUP_REMOVED lines=16> */
[----:B-1--45:R-:W-:Y:S05]  /*afd0*/  CALL.ABS.NOINC R2 ;  /* 0x0000000002007343 */ /* 0x032fea0003c00000 */
.L_x_565:
[----:B------:R-:W-:Y:S02]  /*afe0*/  ULDC UR4, c[0x0][0x3f4] ;  /* 0x0000fd0000047ab9 */ /* 0x000fe40000000800 */
[----:B------:R-:W-:-:S13]  /*aff0*/  ISETP.LT.AND P0, PT, RZ, UR4, PT ;  /* 0x00000004ff007c0c */ /* 0x000fda000bf01270 */
[----:B------:R-:W-:Y:S05]  /*b000*/  @P0 BRA `(.L_x_566) ;  /* 0x0000000000400947 */ /* 0x000fea0003800000 */
[----:B------:R-:W2:Y:S02]  /*b010*/  LDL R2, [R1+0x70] ;  /* 0x0000700001027983 */ /* 0x000ea40000100800 */
[----:B--2---:R-:W-:-:S04]  /*b020*/  LEA.HI R0, R2, R2, RZ, 0x1 ;  /* 0x0000000202007211 */ /* 0x004fc800078f08ff */
[----:B------:R-:W-:-:S05]  /*b030*/  LOP3.LUT R0, R0, 0xfffffffe, RZ, 0xc0, !PT ;  /* 0xfffffffe00007812 */ /* 0x000fca00078ec0ff */
[----:B------:R-:W-:-:S05]  /*b040*/  IMAD.IADD R0, R2, 0x1, -R0 ;  /* 0x0000000102007824 */ /* 0x000fca00078e0a00 */
[----:B------:R-:W-:-:S04]  /*b050*/  SHF.L.U32 R3, R0, 0x1f, RZ ;  /* 0x0000001f00037819 */ /* 0x000fc800000006ff */
[----:B------:R0:W1:Y:S03]  /*b060*/  SYNCS.PHASECHK.TRANS64.TRYWAIT P0, [R22+URZ+0x38800], R3 ;  /* 0x03880003160075a7 */ /* 0x000066000800017f */
[----:B-1----:R-:W-:Y:S05]  /*b070*/  @!P0 NANOSLEEP.SYNCS 0x989680 ;  /* 0x009896800000895d */ /* 0x002fea0003900000 */
[----:B------:R-:W1:Y:S01]  /*b080*/  @!P0 SYNCS.PHASECHK.TRANS64 P0, [R22+URZ+0x38800], R3 ;  /* 0x03880003160085a7 */ /* 0x000e62000800007f */
[----:B------:R-:W-:Y:S04]  /*b090*/  BSSY B0, `(.L_x_567) ;  /* 0x0000006000007945 */ /* 0x000fe80003800000 */
[----:B-1----:R-:W-:Y:S05]  /*b0a0*/  @P0 BRA `(.L_x_568) ;  /* 0x0000000000100947 */ /* 0x002fea0003800000 */
.L_x_569:
[----:B-1----:R1:W2:Y:S02]  /*b0b0*/  SYNCS.PHASECHK.TRANS64.TRYWAIT P0, [R22+URZ+0x38800], R3 ;  /* 0x03880003160075a7 */ /* 0x0022a4000800017f */
[----:B--2---:R-:W-:Y:S05]  /*b0c0*/  @!P0 NANOSLEEP.SYNCS 0x989680 ;  /* 0x009896800000895d */ /* 0x004fea0003900000 */
[----:B------:R-:W2:Y:S02]  /*b0d0*/  @!P0 SYNCS.PHASECHK.TRANS64 P0, [R22+URZ+0x38800], R3 ;  /* 0x03880003160085a7 */ /* 0x000ea4000800007f */
[----:B--2---:R-:W-:Y:S05]  /*b0e0*/  @!P0 BRA `(.L_x_569) ;  /* 0xfffffffc00f08947 */ /* 0x004fea000383ffff */
.L_x_568:
[----:B------:R-:W-:Y:S05]  /*b0f0*/  BSYNC B0 ;  /* 0x0000000000007941 */ /* 0x000fea0003800000 */
.L_x_567:
[----:B------:R-:W-:Y:S05]  /*b100*/  BRA `(.L_x_570) ;  /* 0x0000006c00d87947 */ /* 0x000fea0003800000 */
.L_x_566:
[----:B------:R-:W2:Y:S01]  /*b110*/  LDL R30, [R1+0x6c] ;  /* 0x00006c00011e7983 */ /* 0x000ea20000100800 */
[----:B-----5:R-:W-:Y:S01]  /*b120*/  SHF.R.S32.HI R0, RZ, 0x1f, R136 ;  /* 0x0000001fff007819 */ /* 0x020fe20000011488 */
[----:B------:R-:W-:Y:S01]  /*b130*/  ULDC.64 UR4, c[0x0][0x3f8] ;  /* 0x0000fe0000047ab9 */ /* 0x000fe20000000a00 */
[----:B------:R-:W-:Y:S01]  /*b140*/  ULDC.64 UR6, c[0x0][0x408] ;  /* 0x0001020000067ab9 */ /* 0x000fe20000000a00 */
[----:B------:R-:W-:-:S04]  /*b150*/  IMAD.WIDE.U32 R4, R136, UR4, RZ ;  /* 0x0000000488047c25 */ /* 0x000fc8000f8e00ff */
[C---:B------:R-:W-:Y:S02]  /*b160*/  IMAD R3, R0.reuse, UR4, RZ ;  /* 0x0000000400037c24 */ /* 0x040fe4000f8e02ff */
[----:B------:R-:W-:Y:S02]  /*b170*/  IMAD R7, R0, UR6, RZ ;  /* 0x0000000600077c24 */ /* 0x000fe4000f8e02ff */
[C---:B------:R-:W-:Y:S01]  /*b180*/  IMAD R3, R136.reuse, UR5, R3 ;  /* 0x0000000588037c24 */ /* 0x040fe2000f8e0203 */
[----:B------:R-:W-:Y:S01]  /*b190*/  ULDC.64 UR4, c[0x0][0x3e8] ;  /* 0x0000fa0000047ab9 */ /* 0x000fe20000000a00 */
[----:B------:R-:W-:Y:S01]  /*b1a0*/  IMAD R7, R136, UR7, R7 ;  /* 0x0000000788077c24 */ /* 0x000fe2000f8e0207 */
[----:B------:R-:W-:Y:S01]  /*b1b0*/  LEA R2, P0, R4, UR4, 0x1 ;  /* 0x0000000404027c11 */ /* 0x000fe2000f8008ff */
[----:B------:R-:W-:Y:S01]  /*b1c0*/  IMAD.WIDE.U32 R26, R136, UR6, RZ ;  /* 0x00000006881a7c25 */ /* 0x000fe2000f8e00ff */
[----:B------:R-:W-:Y:S01]  /*b1d0*/  ULDC.64 UR6, c[0x0][0x400] ;  /* 0x0001000000067ab9 */ /* 0x000fe20000000a00 */
[----:B------:R-:W-:-:S02]  /*b1e0*/  IADD3 R5, R3, R5, RZ ;  /* 0x0000000503057210 */ /* 0x000fc40007ffe0ff */
[----:B------:R-:W-:Y:S01]  /*b1f0*/  IMAD.IADD R3, R7, 0x1, R27 ;  /* 0x0000000107037824 */ /* 0x000fe200078e021b */
[----:B------:R-:W-:Y:S02]  /*b200*/  LEA R25, P1, R26, UR6, 0x1 ;  /* 0x000000061a197c11 */ /* 0x000fe4000f8208ff */
[----:B------:R-:W-:Y:S02]  /*b210*/  LEA.HI.X R24, R4, UR5, R5, 0x1, P0 ;  /* 0x0000000504187c11 */ /* 0x000fe400080f0c05 */
[----:B------:R-:W-:Y:S02]  /*b220*/  LEA.HI.X R26, R26, UR7, R3, 0x1, P1 ;  /* 0x000000071a1a7c11 */ /* 0x000fe400088f0c03 */
[----:B--2---:R-:W-:-:S13]  /*b230*/  R2UR UR8, R30 ;  /* 0x000000001e0872ca */ /* 0x004fda00000e0000 */
[----:B------:R-:W-:-:S06]  /*b240*/  ULOP3.LUT UP0, URZ, UR8, 0x3ff, URZ, 0xc0, !UPT ;  /* 0x000003ff083f7892 */ /* 0x000fcc000f80c03f */
[----:B------:R-:W-:-:S13]  /*b250*/  PLOP3.LUT P2, PT, PT, PT, UP0, 0x80, 0x0 ;  /* 0x000000000000781c */ /* 0x000fda0003f4f008 */
        /* <DEDUP_REMOVED lines=16> */
[----:B-1--4-:R-:W-:Y:S05]  /*b360*/  CALL.ABS.NOINC R14 ;  /* 0x000000000e007343 */ /* 0x012fea0003c00000 */
.L_x_571:
[----:B------:R-:W-:Y:S01]  /*b370*/  ULDC.U8 UR4, c[0x0][0x410] ;  /* 0x0001040000047ab9 */ /* 0x000fe20000000000 */
[----:B------:R-:W-:Y:S01]  /*b380*/  R2UR UR5, R30 ;  /* 0x000000001e0572ca */ /* 0x000fe200000e0000 */
[----:B------:R-:W-:Y:S01]  /*b390*/  BSSY B0, `(.L_x_572) ;  /* 0x00006c5000007945 */ /* 0x000fe20003800000 */
[----:B------:R-:W-:Y:S01]  /*b3a0*/  ISETP.NE.AND P0, PT, RZ, UR4, PT ;  /* 0x00000004ff007c0c */ /* 0x000fe2000bf05270 */
[----:B----4-:R-:W-:Y:S01]  /*b3b0*/  VIADD R31, R219, 0x20 ;  /* 0x00000020db1f7836 */ /* 0x010fe20000000000 */
[----:B------:R-:W-:Y:S01]  /*b3c0*/  SHF.R.U32.HI R20, RZ, 0x3, R224 ;  /* 0x00000003ff147819 */ /* 0x000fe200000116e0 */
[----:B------:R-:W-:Y:S01]  /*b3d0*/  IMAD R4, R29, 0x80, R219 ;  /* 0x000000801d047824 */ /* 0x000fe200078e02db */
[----:B------:R-:W-:Y:S02]  /*b3e0*/  LOP3.LUT R3, R224, 0x38, R16, 0xf8, !PT ;  /* 0x00000038e0037812 */ /* 0x000fe400078ef810 */
[----:B------:R-:W-:Y:S02]  /*b3f0*/  IADD3 R21, R219, 0x60, RZ ;  /* 0x00000060db157810 */ /* 0x000fe40007ffe0ff */
[----:B------:R-:W-:-:S04]  /*b400*/  LOP3.LUT R3, R228, R3, R20, 0xf6, !PT ;  /* 0x00000003e4037212 */ /* 0x000fc800078ef614 */
[----:B------:R-:W-:Y:S01]  /*b410*/  LEA R30, R3, UR5, 0x1 ;  /* 0x00000005031e7c11 */ /* 0x000fe2000f8e08ff */
[----:B------:R-:W-:Y:S06]  /*b420*/  @!P0 BRA `(.L_x_573) ;  /* 0x0000003000a48947 */ /* 0x000fec0003800000 */
[----:B------:R-:W-:-:S03]  /*b430*/  UMOV UR4, 0xffffffff ;  /* 0xffffffff00047882 */ /* 0x000fc60000000000 */
[----:B------:R-:W-:Y:S05]  /*b440*/  BRA.DIV UR4, `(.L_x_574) ;  /* 0x000001d204207947 */ /* 0x000fea000b800000 */
[----:B------:R0:W1:Y:S04]  /*b450*/  SHFL.IDX PT, R3, R24, RZ, 0x181f ;  /* 0x00181fff18037589 */ /* 0x00006800000e0000 */
[----:B------:R-:W2:Y:S04]  /*b460*/  SHFL.IDX PT, R2, R2, RZ, 0x181f ;  /* 0x00181fff02027589 */ /* 0x000ea800000e0000 */
[----:B------:R0:W3:Y:S04]  /*b470*/  SHFL.IDX PT, R5, R26, RZ, 0x181f ;  /* 0x00181fff1a057589 */ /* 0x0000e800000e0000 */
[----:B------:R0:W4:Y:S02]  /*b480*/  SHFL.IDX PT, R14, R25, RZ, 0x181f ;  /* 0x00181fff190e7589 */ /* 0x00012400000e0000 */
.L_x_850:
[----:B------:R-:W-:Y:S01]  /*b490*/  ULDC UR4, c[0x0][0x448] ;  /* 0x0001120000047ab9 */ /* 0x000fe20000000800 */
[----:B------:R-:W-:Y:S01]  /*b4a0*/  BSSY B1, `(.L_x_575) ;  /* 0x000003b000017945 */ /* 0x000fe20003800000 */
[----:B------:R-:W-:Y:S01]  /*b4b0*/  IMAD R0, R140, UR4, RZ ;  /* 0x000000048c007c24 */ /* 0x000fe2000f8e02ff */
[----:B------:R-:W-:Y:S02]  /*b4c0*/  CS2R R6, SRZ ;  /* 0x0000000000067805 */ /* 0x000fe4000001ff00 */
[----:B------:R-:W-:Y:S02]  /*b4d0*/  CS2R R8, SRZ ;  /* 0x0000000000087805 */ /* 0x000fe4000001ff00 */
[----:B------:R-:W-:Y:S02]  /*b4e0*/  CS2R R10, SRZ ;  /* 0x00000000000a7805 */ /* 0x000fe4000001ff00 */
[----:B------:R-:W-:Y:S02]  /*b4f0*/  CS2R R12, SRZ ;  /* 0x00000000000c7805 */ /* 0x000fe4000001ff00 */
[----:B------:R-:W-:Y:S01]  /*b500*/  ISETP.GE.AND P0, PT, R4, R0, PT ;  /* 0x000000000400720c */ /* 0x000fe20003f06270 */
[----:B------:R-:W-:Y:S01]  /*b510*/  IMAD R0, R29, -0x80, R0 ;  /* 0xffffff801d007824 */ /* 0x000fe200078e0200 */
[----:B0-----:R-:W-:-:S02]  /*b520*/  CS2R R24, SRZ ;  /* 0x0000000000187805 */ /* 0x001fc4000001ff00 */
[----:B------:R-:W-:Y:S02]  /*b530*/  CS2R R26, SRZ ;  /* 0x00000000001a7805 */ /* 0x000fe4000001ff00 */
[----:B------:R-:W-:Y:S02]  /*b540*/  CS2R R32, SRZ ;  /* 0x0000000000207805 */ /* 0x000fe4000001ff00 */
[----:B------:R-:W-:-:S05]  /*b550*/  CS2R R34, SRZ ;  /* 0x0000000000227805 */ /* 0x000fca000001ff00 */
[----:B------:R-:W-:Y:S05]  /*b560*/  @P0 BRA `(.L_x_576) ;  /* 0x0000000000b80947 */ /* 0x000fea0003800000 */
[----:B------:R-:W-:Y:S01]  /*b570*/  ULDC UR4, c[0x0][0x3f4] ;  /* 0x0000fd0000047ab9 */ /* 0x000fe20000000800 */
[C---:B------:R-:W-:Y:S01]  /*b580*/  IMAD.SHL.U32 R41, R221.reuse, 0x2, RZ ;  /* 0x00000002dd297824 */ /* 0x040fe200078e00ff */
[----:B------:R-:W-:Y:S01]  /*b590*/  ISETP.GE.AND P1, PT, R220, UR4, PT ;  /* 0x00000004dc007c0c */ /* 0x000fe2000bf26270 */
[C---:B------:R-:W-:Y:S01]  /*b5a0*/  IMAD.SHL.U32 R49, R222.reuse, 0x2, RZ ;  /* 0x00000002de317824 */ /* 0x040fe200078e00ff */
[----:B------:R-:W-:Y:S02]  /*b5b0*/  ISETP.GE.AND P2, PT, R221, UR4, PT ;  /* 0x00000004dd007c0c */ /* 0x000fe4000bf46270 */
[----:B------:R-:W-:Y:S02]  /*b5c0*/  CS2R R12, SRZ ;  /* 0x00000000000c7805 */ /* 0x000fe4000001ff00 */
[----:B------:R-:W-:Y:S02]  /*b5d0*/  ISETP.GE.AND P0, PT, R222, UR4, PT ;  /* 0x00000004de007c0c */ /* 0x000fe4000bf06270 */
[----:B------:R-:W-:-:S02]  /*b5e0*/  CS2R R34, SRZ ;  /* 0x0000000000227805 */ /* 0x000fc4000001ff00 */
[----:B------:R-:W-:Y:S02]  /*b5f0*/  SHF.R.S32.HI R7, RZ, 0x1f, R220 ;  /* 0x0000001fff077819 */ /* 0x000fe400000114dc */
[----:B------:R-:W-:Y:S02]  /*b600*/  CS2R R10, SRZ ;  /* 0x00000000000a7805 */ /* 0x000fe4000001ff00 */
[----:B------:R-:W-:Y:S01]  /*b610*/  SHF.L.U32 R45, R220, 0x1, RZ ;  /* 0x00000001dc2d7819 */ /* 0x000fe200000006ff */
[----:B------:R-:W-:Y:S01]  /*b620*/  ULDC.64 UR6, c[0x0][0x208] ;  /* 0x0000820000067ab9 */ /* 0x000fe20000000a00 */
[----:B------:R-:W-:Y:S02]  /*b630*/  ISETP.GE.AND P3, PT, R214, UR4, PT ;  /* 0x00000004d6007c0c */ /* 0x000fe4000bf66270 */
[----:B------:R-:W-:Y:S02]  /*b640*/  SHF.R.S32.HI R4, RZ, 0x1f, R221 ;  /* 0x0000001fff047819 */ /* 0x000fe400000114dd */
[----:B------:R-:W-:-:S02]  /*b650*/  SHF.L.U64.HI R6, R220, 0x1, R7 ;  /* 0x00000001dc067819 */ /* 0x000fc40000010207 */
[C---:B--2---:R-:W-:Y:S02]  /*b660*/  @!P1 IADD3 R42, P5, R2.reuse, R45, RZ ;  /* 0x0000002d022a9210 */ /* 0x044fe40007fbe0ff */
[----:B------:R-:W-:Y:S02]  /*b670*/  SHF.L.U64.HI R4, R221, 0x1, R4 ;  /* 0x00000001dd047819 */ /* 0x000fe40000010204 */
[-C--:B------:R-:W-:Y:S01]  /*b680*/  @!P2 IADD3 R38, P4, R2, R41.reuse, RZ ;  /* 0x000000290226a210 */ /* 0x080fe20007f9e0ff */
[C---:B-1----:R-:W-:Y:S01]  /*b690*/  @!P1 IMAD.X R43, R3.reuse, 0x1, R6, P5 ;  /* 0x00000001032b9824 */ /* 0x042fe200028e0606 */
[----:B----4-:R-:W-:Y:S02]  /*b6a0*/  @!P2 IADD3 R40, P6, R14, R41, RZ ;  /* 0x000000290e28a210 */ /* 0x010fe40007fde0ff */
[----:B------:R-:W-:Y:S01]  /*b6b0*/  SHF.R.S32.HI R9, RZ, 0x1f, R222 ;  /* 0x0000001fff097819 */ /* 0x000fe200000114de */
[----:B------:R-:W-:Y:S01]  /*b6c0*/  @!P2 IMAD.X R39, R3, 0x1, R4, P4 ;  /* 0x000000010327a824 */ /* 0x000fe200020e0604 */
[----:B---3--:R-:W-:Y:S01]  /*b6d0*/  @!P2 IADD3.X R41, R5, R4, RZ, P6, !PT ;  /* 0x000000040529a210 */ /* 0x008fe200037fe4ff */
[----:B------:R-:W-:Y:S01]  /*b6e0*/  @!P3 IMAD.MOV.U32 R4, RZ, RZ, R14 ;  /* 0x000000ffff04b224 */ /* 0x000fe200078e000e */
[----:B------:R-:W-:-:S02]  /*b6f0*/  SHF.L.U64.HI R8, R222, 0x1, R9 ;  /* 0x00000001de087819 */ /* 0x000fc40000010209 */
[-C--:B------:R-:W-:Y:S02]  /*b700*/  @!P0 IADD3 R46, P6, R2, R49.reuse, RZ ;  /* 0x00000031022e8210 */ /* 0x080fe40007fde0ff */
[----:B------:R-:W-:Y:S02]  /*b710*/  CS2R R32, SRZ ;  /* 0x0000000000207805 */ /* 0x000fe4000001ff00 */
[C---:B------:R-:W-:Y:S02]  /*b720*/  @!P0 IADD3 R48, P5, R14.reuse, R49, RZ ;  /* 0x000000310e308210 */ /* 0x040fe40007fbe0ff */
[----:B------:R-:W-:Y:S02]  /*b730*/  CS2R R26, SRZ ;  /* 0x00000000001a7805 */ /* 0x000fe4000001ff00 */
[----:B------:R-:W-:Y:S01]  /*b740*/  @!P1 IADD3 R44, P4, R14, R45, RZ ;  /* 0x0000002d0e2c9210 */ /* 0x000fe20007f9e0ff */
[--C-:B------:R-:W-:Y:S01]  /*b750*/  @!P0 IMAD.X R47, R3, 0x1, R8.reuse, P6 ;  /* 0x00000001032f8824 */ /* 0x100fe200030e0608 */
[----:B------:R-:W-:Y:S01]  /*b760*/  CS2R R24, SRZ ;  /* 0x0000000000187805 */ /* 0x000fe2000001ff00 */
[C---:B------:R-:W-:Y:S01]  /*b770*/  @!P0 IMAD.X R49, R5.reuse, 0x1, R8, P5 ;  /* 0x0000000105318824 */ /* 0x040fe200028e0608 */
[----:B------:R-:W-:-:S02]  /*b780*/  @!P1 IADD3.X R45, R5, R6, RZ, P4, !PT ;  /* 0x00000006052d9210 */ /* 0x000fc400027fe4ff */
[----:B------:R-:W-:Y:S02]  /*b790*/  CS2R R8, SRZ ;  /* 0x0000000000087805 */ /* 0x000fe4000001ff00 */
[----:B------:R-:W-:Y:S01]  /*b7a0*/  CS2R R6, SRZ ;  /* 0x0000000000067805 */ /* 0x000fe2000001ff00 */
[C---:B------:R-:W-:Y:S01]  /*b7b0*/  @!P3 IMAD.WIDE R14, R214.reuse, 0x2, R2 ;  /* 0x00000002d60eb825 */ /* 0x040fe200078e0202 */
[----:B------:R0:W5:Y:S03]  /*b7c0*/  @!P2 LD.E.64 R10, desc[UR6][R38.64] ;  /* 0x00000006260aa980 */ /* 0x000166000c101b00 */
[----:B------:R-:W-:Y:S01]  /*b7d0*/  @!P3 IMAD.WIDE R36, R214, 0x2, R4 ;  /* 0x00000002d624b825 */ /* 0x000fe200078e0204 */
[----:B------:R0:W5:Y:S04]  /*b7e0*/  @!P3 LD.E.64 R12, desc[UR6][R14.64] ;  /* 0x000000060e0cb980 */ /* 0x000168000c101b00 */
[----:B------:R0:W5:Y:S04]  /*b7f0*/  @!P3 LD.E.64 R34, desc[UR6][R36.64] ;  /* 0x000000062422b980 */ /* 0x000168000c101b00 */
[----:B------:R0:W5:Y:S04]  /*b800*/  @!P2 LD.E.64 R32, desc[UR6][R40.64] ;  /* 0x000000062820a980 */ /* 0x000168000c101b00 */
[----:B------:R0:W5:Y:S04]  /*b810*/  @!P1 LD.E.64 R8, desc[UR6][R42.64] ;  /* 0x000000062a089980 */ /* 0x000168000c101b00 */
[----:B------:R0:W5:Y:S04]  /*b820*/  @!P1 LD.E.64 R26, desc[UR6][R44.64] ;  /* 0x000000062c1a9980 */ /* 0x000168000c101b00 */
[----:B------:R0:W5:Y:S04]  /*b830*/  @!P0 LD.E.64 R6, desc[UR6][R46.64] ;  /* 0x000000062e068980 */ /* 0x000168000c101b00 */
[----:B------:R0:W5:Y:S02]  /*b840*/  @!P0 LD.E.64 R24, desc[UR6][R48.64] ;  /* 0x0000000630188980 */ /* 0x000164000c101b00 */
.L_x_576:
[----:B------:R-:W-:Y:S05]  /*b850*/  BSYNC B1 ;  /* 0x0000000000017941 */ /* 0x000fea0003800000 */
.L_x_575:
[----:B---3--:R-:W2:Y:S01]  /*b860*/  LDL R5, [R1+0x70] ;  /* 0x0000700001057983 */ /* 0x008ea20000100800 */
[----:B0----5:R-:W-:Y:S01]  /*b870*/  MOV R15, R12 ;  /* 0x0000000c000f7202 */ /* 0x021fe20000000f00 */
[--C-:B------:R-:W-:Y:S01]  /*b880*/  IMAD.MOV.U32 R20, RZ, RZ, R13.reuse ;  /* 0x000000ffff147224 */ /* 0x100fe200078e000d */
[--C-:B------:R-:W-:Y:S01]  /*b890*/  SHF.R.U64 R37, R12, 0x10, R13.reuse ;  /* 0x000000100c257819 */ /* 0x100fe2000000120d */
[----:B----4-:R-:W-:Y:S01]  /*b8a0*/  IMAD.MOV.U32 R14, RZ, RZ, R10 ;  /* 0x000000ffff0e7224 */ /* 0x010fe200078e000a */
[----:B------:R-:W-:Y:S01]  /*b8b0*/  SHF.R.U32.HI R38, RZ, 0x10, R13 ;  /* 0x00000010ff267819 */ /* 0x000fe2000001160d */
[----:B------:R-:W-:Y:S01]  /*b8c0*/  IMAD.MOV.U32 R4, RZ, RZ, R7 ;  /* 0x000000ffff047224 */ /* 0x000fe200078e0007 */
[----:B------:R-:W-:Y:S01]  /*b8d0*/  MOV R12, R11 ;  /* 0x0000000b000c7202 */ /* 0x000fe20000000f00 */
[----:B------:R-:W-:Y:S01]  /*b8e0*/  IMAD.MOV.U32 R29, RZ, RZ, R34 ;  /* 0x000000ffff1d7224 */ /* 0x000fe200078e0022 */
[--C-:B------:R-:W-:Y:S01]  /*b8f0*/  SHF.R.U64 R39, R10, 0x10, R11.reuse ;  /* 0x000000100a277819 */ /* 0x100fe2000000120b */
[----:B------:R-:W-:Y:S01]  /*b900*/  IMAD.MOV.U32 R10, RZ, RZ, R8 ;  /* 0x000000ffff0a7224 */ /* 0x000fe200078e0008 */
[----:B------:R-:W-:Y:S01]  /*b910*/  SHF.R.U32.HI R40, RZ, 0x10, R11 ;  /* 0x00000010ff287819 */ /* 0x000fe2000001160b */
[--C-:B------:R-:W-:Y:S01]  /*b920*/  IMAD.MOV.U32 R11, RZ, RZ, R9.reuse ;  /* 0x000000ffff0b7224 */ /* 0x100fe200078e0009 */
[--C-:B------:R-:W-:Y:S01]  /*b930*/  SHF.R.U64 R41, R8, 0x10, R9.reuse ;  /* 0x0000001008297819 */ /* 0x100fe20000001209 */
[----:B------:R-:W-:Y:S01]  /*b940*/  IMAD.MOV.U32 R13, RZ, RZ, R32 ;  /* 0x000000ffff0d7224 */ /* 0x000fe200078e0020 */
[----:B------:R-:W-:Y:S01]  /*b950*/  SHF.R.U32.HI R42, RZ, 0x10, R9 ;  /* 0x00000010ff2a7819 */ /* 0x000fe20000011609 */
[----:B------:R-:W-:Y:S01]  /*b960*/  IMAD.MOV.U32 R9, RZ, RZ, R27 ;  /* 0x000000ffff097224 */ /* 0x000fe200078e001b */
[----:B-1----:R-:W-:Y:S01]  /*b970*/  MOV R3, R6 ;  /* 0x0000000600037202 */ /* 0x002fe20000000f00 */
[----:B------:R-:W-:Y:S01]  /*b980*/  BSSY B1, `(.L_x_577) ;  /* 0x0000027000017945 */ /* 0x000fe20003800000 */
[----:B------:R-:W-:Y:S01]  /*b990*/  SHF.R.U64 R43, R6, 0x10, R7 ;  /* 0x00000010062b7819 */ /* 0x000fe20000001207 */
[----:B------:R-:W-:Y:S01]  /*b9a0*/  IMAD.MOV.U32 R6, RZ, RZ, R25 ;  /* 0x000000ffff067224 */ /* 0x000fe200078e0019 */
[----:B------:R-:W-:Y:S01]  /*b9b0*/  SHF.R.U32.HI R44, RZ, 0x10, R7 ;  /* 0x00000010ff2c7819 */ /* 0x000fe20000011607 */
[----:B------:R-:W-:Y:S01]  /*b9c0*/  IMAD.MOV.U32 R7, RZ, RZ, R26 ;  /* 0x000000ffff077224 */ /* 0x000fe200078e001a */
[----:B------:R-:W-:-:S02]  /*b9d0*/  SHF.R.U64 R45, R34, 0x10, R35 ;  /* 0x00000010222d7819 */ /* 0x000fc40000001223 */
[----:B------:R-:W-:Y:S02]  /*b9e0*/  MOV R36, R35 ;  /* 0x0000002300247202 */ /* 0x000fe40000000f00 */
[----:B------:R-:W-:Y:S02]  /*b9f0*/  MOV R34, R33 ;  /* 0x0000002100227202 */ /* 0x000fe40000000f00 */
[----:B------:R-:W-:Y:S02]  /*ba00*/  SHF.R.U64 R32, R32, 0x10, R33 ;  /* 0x0000001020207819 */ /* 0x000fe40000001221 */
[----:B------:R-:W-:Y:S02]  /*ba10*/  SHF.R.U32.HI R35, RZ, 0x10, R35 ;  /* 0x00000010ff237819 */ /* 0x000fe40000011623 */
[----:B------:R-:W-:Y:S02]  /*ba20*/  SHF.R.U32.HI R33, RZ, 0x10, R33 ;  /* 0x00000010ff217819 */ /* 0x000fe40000011621 */
[----:B------:R-:W-:-:S02]  /*ba30*/  SHF.R.U64 R46, R26, 0x10, R27 ;  /* 0x000000101a2e7819 */ /* 0x000fc4000000121b */
[----:B------:R-:W-:Y:S02]  /*ba40*/  SHF.R.U32.HI R47, RZ, 0x10, R27 ;  /* 0x00000010ff2f7819 */ /* 0x000fe4000001161b */
[----:B------:R-:W-:Y:S02]  /*ba50*/  MOV R8, R24 ;  /* 0x0000001800087202 */ /* 0x000fe40000000f00 */
[----:B------:R-:W-:Y:S02]  /*ba60*/  VIMNMX R0, R0, 0x80, PT ;  /* 0x0000008000007848 */ /* 0x000fe40003fe0100 */
[--C-:B------:R-:W-:Y:S02]  /*ba70*/  SHF.R.U64 R48, R24, 0x10, R25.reuse ;  /* 0x0000001018307819 */ /* 0x100fe40000001219 */
[----:B------:R-:W-:Y:S02]  /*ba80*/  SHF.R.U32.HI R49, RZ, 0x10, R25 ;  /* 0x00000010ff317819 */ /* 0x000fe40000011619 */
[----:B------:R-:W-:-:S02]  /*ba90*/  PRMT R25, R15, 0x5410, R20 ;  /* 0x000054100f197816 */ /* 0x000fc40000000014 */
[----:B------:R-:W-:Y:S02]  /*baa0*/  PRMT R14, R14, 0x5410, R12 ;  /* 0x000054100e0e7816 */ /* 0x000fe4000000000c */
[----:B------:R-:W-:Y:S02]  /*bab0*/  PRMT R10, R10, 0x5410, R11 ;  /* 0x000054100a0a7816 */ /* 0x000fe4000000000b */
[----:B------:R-:W-:Y:S02]  /*bac0*/  PRMT R27, R29, 0x5410, R36 ;  /* 0x000054101d1b7816 */ /* 0x000fe40000000024 */
[----:B------:R-:W-:Y:S02]  /*bad0*/  PRMT R20, R13, 0x5410, R34 ;  /* 0x000054100d147816 */ /* 0x000fe40000000022 */
[----:B------:R-:W-:Y:S02]  /*bae0*/  PRMT R26, R37, 0x5410, R38 ;  /* 0x00005410251a7816 */ /* 0x000fe40000000026 */
[----:B------:R-:W-:-:S02]  /*baf0*/  PRMT R15, R39, 0x5410, R40 ;  /* 0x00005410270f7816 */ /* 0x000fc40000000028 */
[----:B------:R-:W-:Y:S02]  /*bb00*/  PRMT R11, R41, 0x5410, R42 ;  /* 0x00005410290b7816 */ /* 0x000fe4000000002a */
[----:B------:R-:W-:Y:S02]  /*bb10*/  PRMT R29, R45, 0x5410, R35 ;  /* 0x000054102d1d7816 */ /* 0x000fe40000000023 */
[----:B------:R-:W-:Y:S02]  /*bb20*/  PRMT R24, R32, 0x5410, R33 ;  /* 0x0000541020187816 */ /* 0x000fe40000000021 */
[----:B------:R-:W-:Y:S02]  /*bb30*/  ISETP.GE.AND P1, PT, R219, R0, PT ;  /* 0x00000000db00720c */ /* 0x000fe40003f26270 */
[----:B------:R-:W-:Y:S02]  /*bb40*/  PRMT R12, R7, 0x5410, R9 ;  /* 0x00005410070c7816 */ /* 0x000fe40000000009 */
[----:B------:R-:W-:-:S02]  /*bb50*/  PRMT R13, R46, 0x5410, R47 ;  /* 0x000054102e0d7816 */ /* 0x000fc4000000002f */
[----:B------:R-:W-:Y:S02]  /*bb60*/  PRMT R8, R8, 0x5410, R6 ;  /* 0x0000541008087816 */ /* 0x000fe40000000006 */
[----:B--2---:R-:W-:-:S04]  /*bb70*/  LEA.HI R2, R5, R5, RZ, 0x1 ;  /* 0x0000000505027211 */ /* 0x004fc800078f08ff */
[----:B------:R-:W-:-:S05]  /*bb80*/  LOP3.LUT R2, R2, 0xfffffffe, RZ, 0xc0, !PT ;  /* 0xfffffffe02027812 */ /* 0x000fca00078ec0ff */
[----:B------:R-:W-:-:S05]  /*bb90*/  IMAD.IADD R2, R5, 0x1, -R2 ;  /* 0x0000000105027824 */ /* 0x000fca00078e0a02 */
[----:B------:R-:W-:Y:S02]  /*bba0*/  SHF.L.U32 R5, R2, 0x1f, RZ ;  /* 0x0000001f02057819 */ /* 0x000fe400000006ff */
[----:B------:R-:W-:Y:S02]  /*bbb0*/  PRMT R2, R3, 0x5410, R4 ;  /* 0x0000541003027816 */ /* 0x000fe40000000004 */
[----:B------:R-:W0:Y:S01]  /*bbc0*/  SYNCS.PHASECHK.TRANS64.TRYWAIT P0, [R22+URZ+0x38800], R5 ;  /* 0x03880005160075a7 */ /* 0x000e22000800017f */
[----:B------:R-:W-:Y:S01]  /*bbd0*/  PRMT R3, R43, 0x5410, R44 ;  /* 0x000054102b037816 */ /* 0x000fe2000000002c */
[----:B0-----:R-:W-:Y:S06]  /*bbe0*/  @!P0 BRA `(.L_x_578) ;  /* 0x000001c800a88947 */ /* 0x001fec0003800000 */
.L_x_851:
[----:B------:R-:W-:Y:S05]  /*bbf0*/  BSYNC B1 ;  /* 0x0000000000017941 */ /* 0x000fea0003800000 */
.L_x_577:
[----:B------:R-:W-:Y:S01]  /*bc00*/  BSSY B1, `(.L_x_579) ;  /* 0x00000aa000017945 */ /* 0x000fe20003800000 */
[----:B------:R-:W-:-:S03]  /*bc10*/  PRMT R9, R48, 0x5410, R49 ;  /* 0x0000541030097816 */ /* 0x000fc60000000031 */
[----:B------:R-:W-:Y:S05]  /*bc20*/  @P1 BRA `(.L_x_580) ;  /* 0x00000008009c1947 */ /* 0x000fea0003800000 */
[----:B0-----:R-:W0:Y:S01]  /*bc30*/  LDC R5, c[0x0][0x3f4] ;  /* 0x0000fd00ff057b82 */ /* 0x001e220000000800 */
[----:B------:R-:W-:Y:S01]  /*bc40*/  BSSY B2, `(.L_x_581) ;  /* 0x000002c000027945 */ /* 0x000fe20003800000 */
[-C--:B0-----:R-:W-:Y:S02]  /*bc50*/  ISETP.GE.AND P0, PT, R214, R5.reuse, PT ;  /* 0x00000005d600720c */ /* 0x081fe40003f06270 */
[-C--:B------:R-:W-:Y:S02]  /*bc60*/  ISETP.GE.AND P1, PT, R221, R5.reuse, PT ;  /* 0x00000005dd00720c */ /* 0x080fe40003f26270 */
[-C--:B------:R-:W-:Y:S02]  /*bc70*/  ISETP.GE.AND P2, PT, R220, R5.reuse, PT ;  /* 0x00000005dc00720c */ /* 0x080fe40003f46270 */
[----:B------:R-:W-:-:S07]  /*bc80*/  ISETP.GE.AND P3, PT, R222, R5, PT ;  /* 0x00000005de00720c */ /* 0x000fce0003f66270 */
[----:B------:R-:W-:Y:S06]  /*bc90*/  @P0 BRA `(.L_x_582) ;  /* 0x0000000000980947 */ /* 0x000fec0003800000 */
[----:B------:R-:W0:Y:S01]  /*bca0*/  LDS.128 R4, [R30] ;  /* 0x000000001e047984 */ /* 0x000e220000000c00 */
[----:B------:R-:W-:Y:S02]  /*bcb0*/  HADD2.F32 R39, -RZ, R27.H0_H0 ;  /* 0x2000001bff277230 */ /* 0x000fe40000004100 */
[----:B------:R-:W-:Y:S02]  /*bcc0*/  HADD2.F32 R37, -RZ, R25.H0_H0 ;  /* 0x20000019ff257230 */ /* 0x000fe40000004100 */
[----:B------:R-:W-:Y:S02]  /*bcd0*/  HADD2.F32 R36, -RZ, R26.H0_H0 ;  /* 0x2000001aff247230 */ /* 0x000fe40000004100 */
[----:B------:R-:W-:Y:S02]  /*bce0*/  HADD2.F32 R38, -RZ, R29.H0_H0 ;  /* 0x2000001dff267230 */ /* 0x000fe40000004100 */
[--C-:B0-----:R-:W-:Y:S02]  /*bcf0*/  HADD2.F32 R32, -RZ, R4.reuse.H0_H0 ;  /* 0x20000004ff207230 */ /* 0x101fe40000004100 */
[----:B------:R-:W-:-:S02]  /*bd00*/  HADD2.F32 R4, -RZ, R4.H1_H1 ;  /* 0x30000004ff047230 */ /* 0x000fc40000004100 */
[--C-:B------:R-:W-:Y:S02]  /*bd10*/  HADD2.F32 R33, -RZ, R5.reuse.H0_H0 ;  /* 0x20000005ff217230 */ /* 0x100fe40000004100 */
[----:B------:R-:W-:Y:S02]  /*bd20*/  HADD2.F32 R5, -RZ, R5.H1_H1 ;  /* 0x30000005ff057230 */ /* 0x000fe40000004100 */
[C---:B------:R-:W-:Y:S01]  /*bd30*/  FMUL.FTZ R41, R4.reuse, R39 ;  /* 0x0000002704297220 */ /* 0x040fe20000410000 */
[-C--:B------:R-:W-:Y:S01]  /*bd40*/  FMUL.FTZ R4, R4, R37.reuse ;  /* 0x0000002504047220 */ /* 0x080fe20000410000 */
[--C-:B------:R-:W-:Y:S02]  /*bd50*/  HADD2.F32 R34, -RZ, R6.reuse.H0_H0 ;  /* 0x20000006ff227230 */ /* 0x100fe40000004100 */
[----:B------:R-:W-:Y:S02]  /*bd60*/  HADD2.F32 R35, -RZ, R7.H0_H0 ;  /* 0x20000007ff237230 */ /* 0x000fe40000004100 */
[C---:B------:R-:W-:Y:S01]  /*bd70*/  FMUL.FTZ R42, R5.reuse, R38 ;  /* 0x00000026052a7220 */ /* 0x040fe20000410000 */
[C---:B------:R-:W-:Y:S01]  /*bd80*/  FFMA.FTZ R41, R32.reuse, R37, -R41 ;  /* 0x0000002520297223 */ /* 0x040fe20000010829 */
[----:B------:R-:W-:Y:S01]  /*bd90*/  FFMA.FTZ R40, R32, R39, R4 ;  /* 0x0000002720287223 */ /* 0x000fe20000010004 */
[----:B------:R-:W-:Y:S01]  /*bda0*/  FMUL.FTZ R44, R5, R36 ;  /* 0x00000024052c7220 */ /* 0x000fe20000410000 */
[----:B------:R-:W-:-:S02]  /*bdb0*/  HADD2.F32 R6, -RZ, R6.H1_H1 ;  /* 0x30000006ff067230 */ /* 0x000fc40000004100 */
[C---:B------:R-:W-:Y:S01]  /*bdc0*/  FFMA.FTZ R42, R33.reuse, R36, -R42 ;  /* 0x00000024212a7223 */ /* 0x040fe2000001082a */
[----:B------:R-:W-:Y:S02]  /*bdd0*/  HADD2.F32 R7, -RZ, R7.H1_H1 ;  /* 0x30000007ff077230 */ /* 0x000fe40000004100 */
[----:B------:R-:W-:Y:S01]  /*bde0*/  FFMA.FTZ R33, R33, R38, R44 ;  /* 0x0000002621217223 */ /* 0x000fe2000001002c */
[----:B------:R-:W-:Y:S02]  /*bdf0*/  HADD2.F32 R37, -RZ, R27.H1_H1 ;  /* 0x3000001bff257230 */ /* 0x000fe40000004100 */
[----:B------:R-:W-:Y:S02]  /*be00*/  HADD2.F32 R5, -RZ, R25.H1_H1 ;  /* 0x30000019ff057230 */ /* 0x000fe40000004100 */
[----:B------:R-:W-:Y:S02]  /*be10*/  HADD2.F32 R32, -RZ, R29.H1_H1 ;  /* 0x3000001dff207230 */ /* 0x000fe40000004100 */
[----:B------:R-:W-:Y:S01]  /*be20*/  FMUL.FTZ R39, R6, R37 ;  /* 0x0000002506277220 */ /* 0x000fe20000410000 */
[----:B------:R-:W-:-:S02]  /*be30*/  HADD2.F32 R4, -RZ, R26.H1_H1 ;  /* 0x3000001aff047230 */ /* 0x000fc40000004100 */
[-C--:B------:R-:W-:Y:S01]  /*be40*/  FMUL.FTZ R36, R6, R5.reuse ;  /* 0x0000000506247220 */ /* 0x080fe20000410000 */
[C---:B------:R-:W-:Y:S01]  /*be50*/  FMUL.FTZ R38, R7.reuse, R32 ;  /* 0x0000002007267220 */ /* 0x040fe20000410000 */
[C---:B------:R-:W-:Y:S01]  /*be60*/  FFMA.FTZ R6, R34.reuse, R5, -R39 ;  /* 0x0000000522067223 */ /* 0x040fe20000010827 */
[-C--:B------:R-:W-:Y:S01]  /*be70*/  FMUL.FTZ R43, R7, R4.reuse ;  /* 0x00000004072b7220 */ /* 0x080fe20000410000 */
[----:B------:R-:W-:Y:S01]  /*be80*/  FFMA.FTZ R37, R34, R37, R36 ;  /* 0x0000002522257223 */ /* 0x000fe20000010024 */
[C---:B------:R-:W-:Y:S01]  /*be90*/  FFMA.FTZ R7, R35.reuse, R4, -R38 ;  /* 0x0000000423077223 */ /* 0x040fe20000010826 */
[----:B------:R-:W-:Y:S01]  /*bea0*/  F2FP.F16.F32.PACK_AB R4, R40, R41 ;  /* 0x000000292804723e */ /* 0x000fe200000000ff */
[----:B------:R-:W-:Y:S01]  /*beb0*/  FFMA.FTZ R32, R35, R32, R43 ;  /* 0x0000002023207223 */ /* 0x000fe2000001002b */
[----:B------:R-:W-:Y:S02]  /*bec0*/  F2FP.F16.F32.PACK_AB R5, R33, R42 ;  /* 0x0000002a2105723e */ /* 0x000fe400000000ff */
[----:B------:R-:W-:-:S02]  /*bed0*/  F2FP.F16.F32.PACK_AB R6, R37, R6 ;  /* 0x000000062506723e */ /* 0x000fc400000000ff */
[----:B------:R-:W-:-:S05]  /*bee0*/  F2FP.F16.F32.PACK_AB R7, R32, R7 ;  /* 0x000000072007723e */ /* 0x000fca00000000ff */
[----:B------:R0:W-:Y:S02]  /*bef0*/  STS.128 [R30], R4 ;  /* 0x000000041e007388 */ /* 0x0001e40000000c00 */
.L_x_582:
[----:B------:R-:W-:Y:S05]  /*bf00*/  BSYNC B2 ;  /* 0x0000000000027941 */ /* 0x000fea0003800000 */
.L_x_581:
[----:B------:R-:W-:Y:S04]  /*bf10*/  BSSY B2, `(.L_x_583) ;  /* 0x0000028000027945 */ /* 0x000fe80003800000 */
[----:B------:R-:W-:Y:S05]  /*bf20*/  @P1 BRA `(.L_x_584) ;  /* 0x0000000000981947 */ /* 0x000fea0003800000 */
[----:B0-----:R-:W0:Y:S01]  /*bf30*/  LDS.128 R4, [R30+0x4000] ;  /* 0x004000001e047984 */ /* 0x001e220000000c00 */
        /* <DEDUP_REMOVED lines=36> */
[----:B------:R1:W-:Y:S02]  /*c180*/  STS.128 [R30+0x4000], R4 ;  /* 0x004000041e007388 */ /* 0x0003e40000000c00 */
.L_x_584:
[----:B------:R-:W-:Y:S05]  /*c190*/  BSYNC B2 ;  /* 0x0000000000027941 */ /* 0x000fea0003800000 */
.L_x_583:
[----:B------:R-:W-:Y:S04]  /*c1a0*/  BSSY B2, `(.L_x_585) ;  /* 0x0000028000027945 */ /* 0x000fe80003800000 */
[----:B------:R-:W-:Y:S05]  /*c1b0*/  @P2 BRA `(.L_x_586) ;  /* 0x0000000000982947 */ /* 0x000fea0003800000 */
[----:B01----:R-:W0:Y:S01]  /*c1c0*/  LDS.128 R4, [R30+0x8000] ;  /* 0x008000001e047984 */ /* 0x003e220000000c00 */
        /* <DEDUP_REMOVED lines=37> */
.L_x_586:
[----:B------:R-:W-:Y:S05]  /*c420*/  BSYNC B2 ;  /* 0x0000000000027941 */ /* 0x000fea0003800000 */
.L_x_585:
[----:B------:R-:W-:Y:S05]  /*c430*/  @P3 BRA `(.L_x_580) ;  /* 0x0000000000983947 */ /* 0x000fea0003800000 */
[----:B012---:R-:W0:Y:S01]  /*c440*/  LDS.128 R4, [R30+0xc000] ;  /* 0x00c000001e047984 */ /* 0x007e220000000c00 */
        /* <DEDUP_REMOVED lines=37> */
.L_x_580:
[----:B------:R-:W-:Y:S05]  /*c6a0*/  BSYNC B1 ;  /* 0x0000000000017941 */ /* 0x000fea0003800000 */
.L_x_579:
[----:B------:R-:W-:Y:S01]  /*c6b0*/  ISETP.GE.AND P0, PT, R31, R0, PT ;  /* 0x000000001f00720c */ /* 0x000fe20003f06270 */
[----:B------:R-:W-:-:S12]  /*c6c0*/  BSSY B1, `(.L_x_587) ;  /* 0x00000a9000017945 */ /* 0x000fd80003800000 */
[----:B------:R-:W-:Y:S05]  /*c6d0*/  @P0 BRA `(.L_x_588) ;  /* 0x00000008009c0947 */ /* 0x000fea0003800000 */
[----:B0123--:R-:W0:Y:S01]  /*c6e0*/  LDC R5, c[0x0][0x3f4] ;  /* 0x0000fd00ff057b82 */ /* 0x00fe220000000800 */
[----:B------:R-:W-:Y:S01]  /*c6f0*/  BSSY B2, `(.L_x_589) ;  /* 0x000002c000027945 */ /* 0x000fe20003800000 */
[-C--:B0-----:R-:W-:Y:S02]  /*c700*/  ISETP.GE.AND P0, PT, R214, R5.reuse, PT ;  /* 0x00000005d600720c */ /* 0x081fe40003f06270 */
[-C--:B------:R-:W-:Y:S02]  /*c710*/  ISETP.GE.AND P1, PT, R221, R5.reuse, PT ;  /* 0x00000005dd00720c */ /* 0x080fe40003f26270 */
[-C--:B------:R-:W-:Y:S02]  /*c720*/  ISETP.GE.AND P2, PT, R220, R5.reuse, PT ;  /* 0x00000005dc00720c */ /* 0x080fe40003f46270 */
[----:B------:R-:W-:-:S07]  /*c730*/  ISETP.GE.AND P3, PT, R222, R5, PT ;  /* 0x00000005de00720c */ /* 0x000fce0003f66270 */
[----:B------:R-:W-:Y:S06]  /*c740*/  @P0 BRA `(.L_x_590) ;  /* 0x0000000000980947 */ /* 0x000fec0003800000 */
[----:B------:R-:W0:Y:S01]  /*c750*/  LDS.128 R4, [R30+0x1000] ;  /* 0x001000001e047984 */ /* 0x000e220000000c00 */
[----:B------:R-:W-:Y:S02]  /*c760*/  HADD2.F32 R39, -RZ, R27.H0_H0 ;  /* 0x2000001bff277230 */ /* 0x000fe40000004100 */
[----:B------:R-:W-:Y:S02]  /*c770*/  HADD2.F32 R37, -RZ, R25.H0_H0 ;  /* 0x20000019ff257230 */ /* 0x000fe40000004100 */
[----:B------:R-:W-:Y:S02]  /*c780*/  HADD2.F32 R42, -RZ, R29.H0_H0 ;  /* 0x2000001dff2a7230 */ /* 0x000fe40000004100 */
[----:B------:R-:W-:Y:S02]  /*c790*/  HADD2.F32 R40, -RZ, R26.H0_H0 ;  /* 0x2000001aff287230 */ /* 0x000fe40000004100 */
[----:B------:R-:W-:Y:S02]  /*c7a0*/  HADD2.F32 R41, -RZ, R27.H1_H1 ;  /* 0x3000001bff297230 */ /* 0x000fe40000004100 */
[----:B------:R-:W-:-:S02]  /*c7b0*/  HADD2.F32 R44, -RZ, R29.H1_H1 ;  /* 0x3000001dff2c7230 */ /* 0x000fc40000004100 */
[--C-:B0-----:R-:W-:Y:S02]  /*c7c0*/  HADD2.F32 R31, -RZ, R4.reuse.H0_H0 ;  /* 0x20000004ff1f7230 */ /* 0x101fe40000004100 */
[----:B------:R-:W-:Y:S02]  /*c7d0*/  HADD2.F32 R4, -RZ, R4.H1_H1 ;  /* 0x30000004ff047230 */ /* 0x000fe40000004100 */
[--C-:B------:R-:W-:Y:S02]  /*c7e0*/  HADD2.F32 R32, -RZ, R5.reuse.H0_H0 ;  /* 0x20000005ff207230 */ /* 0x100fe40000004100 */
[----:B------:R-:W-:Y:S02]  /*c7f0*/  HADD2.F32 R5, -RZ, R5.H1_H1 ;  /* 0x30000005ff057230 */ /* 0x000fe40000004100 */
[-C--:B------:R-:W-:Y:S01]  /*c800*/  FMUL.FTZ R36, R39, R4.reuse ;  /* 0x0000000427247220 */ /* 0x080fe20000410000 */
[----:B------:R-:W-:Y:S01]  /*c810*/  FMUL.FTZ R38, R37, R4 ;  /* 0x0000000425267220 */ /* 0x000fe20000410000 */
[----:B------:R-:W-:-:S02]  /*c820*/  HADD2.F32 R33, -RZ, R6.H0_H0 ;  /* 0x20000006ff217230 */ /* 0x000fc40000004100 */
[----:B------:R-:W-:Y:S01]  /*c830*/  FMUL.FTZ R35, R42, R5 ;  /* 0x000000052a237220 */ /* 0x000fe20000410000 */
[----:B------:R-:W-:Y:S01]  /*c840*/  FFMA.FTZ R4, R37, R31, -R36 ;  /* 0x0000001f25047223 */ /* 0x000fe20000010824 */
[--C-:B------:R-:W-:Y:S02]  /*c850*/  HADD2.F32 R34, -RZ, R7.reuse.H0_H0 ;  /* 0x20000007ff227230 */ /* 0x100fe40000004100 */
[C---:B------:R-:W-:Y:S01]  /*c860*/  FMUL.FTZ R37, R40.reuse, R5 ;  /* 0x0000000528257220 */ /* 0x040fe20000410000 */
[----:B------:R-:W-:Y:S02]  /*c870*/  HADD2.F32 R6, -RZ, R6.H1_H1 ;  /* 0x30000006ff067230 */ /* 0x000fe40000004100 */
[----:B------:R-:W-:Y:S01]  /*c880*/  FFMA.FTZ R31, R39, R31, R38 ;  /* 0x0000001f271f7223 */ /* 0x000fe20000010026 */
[----:B------:R-:W-:Y:S02]  /*c890*/  HADD2.F32 R7, -RZ, R7.H1_H1 ;  /* 0x30000007ff077230 */ /* 0x000fe40000004100 */
[----:B------:R-:W-:Y:S01]  /*c8a0*/  FFMA.FTZ R5, R40, R32, -R35 ;  /* 0x0000002028057223 */ /* 0x000fe20000010823 */
[----:B------:R-:W-:-:S02]  /*c8b0*/  HADD2.F32 R39, -RZ, R25.H1_H1 ;  /* 0x30000019ff277230 */ /* 0x000fc40000004100 */
[----:B------:R-:W-:Y:S01]  /*c8c0*/  FFMA.FTZ R32, R42, R32, R37 ;  /* 0x000000202a207223 */ /* 0x000fe20000010025 */
[----:B------:R-:W-:Y:S02]  /*c8d0*/  HADD2.F32 R40, -RZ, R26.H1_H1 ;  /* 0x3000001aff287230 */ /* 0x000fe40000004100 */
[-C--:B------:R-:W-:Y:S01]  /*c8e0*/  FMUL.FTZ R36, R41, R6.reuse ;  /* 0x0000000629247220 */ /* 0x080fe20000410000 */
[-C--:B------:R-:W-:Y:S01]  /*c8f0*/  FMUL.FTZ R35, R44, R7.reuse ;  /* 0x000000072c237220 */ /* 0x080fe20000410000 */
[----:B------:R-:W-:Y:S01]  /*c900*/  FMUL.FTZ R38, R39, R6 ;  /* 0x0000000627267220 */ /* 0x000fe20000410000 */
[----:B------:R-:W-:Y:S01]  /*c910*/  F2FP.F16.F32.PACK_AB R4, R31, R4 ;  /* 0x000000041f04723e */ /* 0x000fe200000000ff */
[C---:B------:R-:W-:Y:S01]  /*c920*/  FMUL.FTZ R37, R40.reuse, R7 ;  /* 0x0000000728257220 */ /* 0x040fe20000410000 */
[-C--:B------:R-:W-:Y:S01]  /*c930*/  FFMA.FTZ R6, R39, R33.reuse, -R36 ;  /* 0x0000002127067223 */ /* 0x080fe20000010824 */
[-C--:B------:R-:W-:Y:S01]  /*c940*/  FFMA.FTZ R7, R40, R34.reuse, -R35 ;  /* 0x0000002228077223 */ /* 0x080fe20000010823 */
[----:B------:R-:W-:Y:S01]  /*c950*/  FFMA.FTZ R33, R41, R33, R38 ;  /* 0x0000002129217223 */ /* 0x000fe20000010026 */
[----:B------:R-:W-:Y:S01]  /*c960*/  FFMA.FTZ R34, R44, R34, R37 ;  /* 0x000000222c227223 */ /* 0x000fe20000010025 */
[----:B------:R-:W-:-:S03]  /*c970*/  F2FP.F16.F32.PACK_AB R5, R32, R5 ;  /* 0x000000052005723e */ /* 0x000fc600000000ff */
[----:B------:R-:W-:Y:S02]  /*c980*/  F2FP.F16.F32.PACK_AB R6, R33, R6 ;  /* 0x000000062106723e */ /* 0x000fe400000000ff */
[----:B------:R-:W-:-:S05]  /*c990*/  F2FP.F16.F32.PACK_AB R7, R34, R7 ;  /* 0x000000072207723e */ /* 0x000fca00000000ff */
[----:B------:R0:W-:Y:S02]  /*c9a0*/  STS.128 [R30+0x1000], R4 ;  /* 0x001000041e007388 */ /* 0x0001e40000000c00 */
.L_x_590:
[----:B------:R-:W-:Y:S05]  /*c9b0*/  BSYNC B2 ;  /* 0x0000000000027941 */ /* 0x000fea0003800000 */
.L_x_589:
[----:B------:R-:W-:Y:S04]  /*c9c0*/  BSSY B2, `(.L_x_591) ;  /* 0x0000028000027945 */ /* 0x000fe80003800000 */
[----:B------:R-:W-:Y:S05]  /*c9d0*/  @P1 BRA `(.L_x_592) ;  /* 0x0000000000981947 */ /* 0x000fea0003800000 */
[----:B0-----:R-:W0:Y:S01]  /*c9e0*/  LDS.128 R4, [R30+0x5000] ;  /* 0x005000001e047984 */ /* 0x001e220000000c00 */
        /* <DEDUP_REMOVED lines=37> */
.L_x_592:
[----:B------:R-:W-:Y:S05]  /*cc40*/  BSYNC B2 ;  /* 0x0000000000027941 */ /* 0x000fea0003800000 */
.L_x_591:
[----:B------:R-:W-:Y:S04]  /*cc50*/  BSSY B2, `(.L_x_593) ;  /* 0x0000028000027945 */ /* 0x000fe80003800000 */
[----:B------:R-:W-:Y:S05]  /*cc60*/  @P2 BRA `(.L_x_594) ;  /* 0x0000000000982947 */ /* 0x000fea0003800000 */
[----:B01----:R-:W0:Y:S01]  /*cc70*/  LDS.128 R4, [R30+0x9000] ;  /* 0x009000001e047984 */ /* 0x003e220000000c00 */
        /* <DEDUP_REMOVED lines=37> */
.L_x_594:
[----:B------:R-:W-:Y:S05]  /*ced0*/  BSYNC B2 ;  /* 0x0000000000027941 */ /* 0x000fea0003800000 */
.L_x_593:
[----:B------:R-:W-:Y:S05]  /*cee0*/  @P3 BRA `(.L_x_588) ;  /* 0x0000000000983947 */ /* 0x000fea0003800000 */
[----:B012---:R-:W0:Y:S01]  /*cef0*/  LDS.128 R4, [R30+0xd000] ;  /* 0x00d000001e047984 */ /* 0x007e220000000c00 */
        /* <DEDUP_REMOVED lines=37> */
.L_x_588:
[----:B------:R-:W-:Y:S05]  /*d150*/  BSYNC B1 ;  /* 0x0000000000017941 */ /* 0x000fea0003800000 */
.L_x_587:
[----:B01234-:R-:W-:Y:S01]  /*d160*/  VIADD R4, R219, 0x40 ;  /* 0x00000040db047836 */ /* 0x01ffe20000000000 */
[----:B------:R-:W-:Y:S04]  /*d170*/  BSSY B1, `(.L_x_595) ;  /* 0x00000aa000017945 */ /* 0x000fe80003800000 */
[----:B------:R-:W-:-:S13]  /*d180*/  ISETP.GE.AND P0, PT, R4, R0, PT ;  /* 0x000000000400720c */ /* 0x000fda0003f06270 */
[----:B------:R-:W-:Y:S05]  /*d190*/  @P0 BRA `(.L_x_596) ;  /* 0x00000008009c0947 */ /* 0x000fea0003800000 */
[----:B------:R-:W0:Y:S01]  /*d1a0*/  LDC R5, c[0x0][0x3f4] ;  /* 0x0000fd00ff057b82 */ /* 0x000e220000000800 */
        /* <DEDUP_REMOVED lines=44> */
.L_x_598:
[----:B------:R-:W-:Y:S05]  /*d470*/  BSYNC B2 ;  /* 0x0000000000027941 */ /* 0x000fea0003800000 */
.L_x_597:
        /* <DEDUP_REMOVED lines=40> */
.L_x_600:
[----:B------:R-:W-:Y:S05]  /*d700*/  BSYNC B2 ;  /* 0x0000000000027941 */ /* 0x000fea0003800000 */
.L_x_599:
        /* <DEDUP_REMOVED lines=40> */
.L_x_602:
[----:B------:R-:W-:Y:S05]  /*d990*/  BSYNC B2 ;  /* 0x0000000000027941 */ /* 0x000fea0003800000 */
.L_x_601:
        /* <DEDUP_REMOVED lines=39> */
.L_x_596:
[----:B------:R-:W-:Y:S05]  /*dc10*/  BSYNC B1 ;  /* 0x0000000000017941 */ /* 0x000fea0003800000 */
.L_x_595:
[----:B------:R-:W-:-:S13]  /*dc20*/  ISETP.GE.AND P0, PT, R21, R0, PT ;  /* 0x000000001500720c */ /* 0x000fda0003f06270 */
        /* <DEDUP_REMOVED lines=17> */
[-C--:B------:R-:W-:Y:S01]  /*dd40*/  FMUL.FTZ R33, R38, R4.reuse ;  /* 0x0000000426217220 */ /* 0x080fe20000410000 */
[C---:B------:R-:W-:Y:S01]  /*dd50*/  FMUL.FTZ R35, R36.reuse, R4 ;  /* 0x0000000424237220 */ /* 0x040fe20000410000 */
[--C-:B------:R-:W-:Y:S02]  /*dd60*/  HADD2.F32 R31, -RZ, R6.reuse.H0_H0 ;  /* 0x20000006ff1f7230 */ /* 0x100fe40000004100 */
[----:B------:R-:W-:Y:S02]  /*dd70*/  HADD2.F32 R32, -RZ, R7.H0_H0 ;  /* 0x20000007ff207230 */ /* 0x000fe40000004100 */
[-C--:B------:R-:W-:Y:S01]  /*dd80*/  FFMA.FTZ R4, R36, R0.reuse, -R33 ;  /* 0x0000000024047223 */ /* 0x080fe20000010821 */
[----:B------:R-:W-:Y:S01]  /*dd90*/  FFMA.FTZ R35, R38, R0, R35 ;  /* 0x0000000026237223 */ /* 0x000fe20000010023 */
[----:B------:R-:W-:-:S02]  /*dda0*/  HADD2.F32 R6, -RZ, R6.H1_H1 ;  /* 0x30000006ff067230 */ /* 0x000fc40000004100 */
[-C--:B------:R-:W-:Y:S01]  /*ddb0*/  FMUL.FTZ R34, R39, R5.reuse ;  /* 0x0000000527227220 */ /* 0x080fe20000410000 */
[----:B------:R-:W-:Y:S02]  /*ddc0*/  HADD2.F32 R7, -RZ, R7.H1_H1 ;  /* 0x30000007ff077230 */ /* 0x000fe40000004100 */
[C---:B------:R-:W-:Y:S01]  /*ddd0*/  FMUL.FTZ R0, R37.reuse, R5 ;  /* 0x0000000525007220 */ /* 0x040fe20000410000 */
[----:B------:R-:W-:Y:S02]  /*dde0*/  HADD2.F32 R33, -RZ, R27.H1_H1 ;  /* 0x3000001bff217230 */ /* 0x000fe40000004100 */
[-C--:B------:R-:W-:Y:S01]  /*ddf0*/  FFMA.FTZ R5, R37, R21.reuse, -R34 ;  /* 0x0000001525057223 */ /* 0x080fe20000010822 */
[----:B------:R-:W-:Y:S02]  /*de00*/  HADD2.F32 R38, -RZ, R29.H1_H1 ;  /* 0x3000001dff267230 */ /* 0x000fe40000004100 */
[----:B------:R-:W-:Y:S01]  /*de10*/  FFMA.FTZ R0, R39, R21, R0 ;  /* 0x0000001527007223 */ /* 0x000fe20000010000 */
[----:B------:R-:W-:Y:S01]  /*de20*/  HADD2.F32 R27, -RZ, R25.H1_H1 ;  /* 0x30000019ff1b7230 */ /* 0x000fe20000004100 */
[----:B------:R-:W-:Y:S01]  /*de30*/  F2FP.F16.F32.PACK_AB R4, R35, R4 ;  /* 0x000000042304723e */ /* 0x000fe200000000ff */
[----:B------:R-:W-:-:S02]  /*de40*/  HADD2.F32 R36, -RZ, R26.H1_H1 ;  /* 0x3000001aff247230 */ /* 0x000fc40000004100 */
[-C--:B------:R-:W-:Y:S01]  /*de50*/  FMUL.FTZ R26, R33, R6.reuse ;  /* 0x00000006211a7220 */ /* 0x080fe20000410000 */
[----:B------:R-:W-:Y:S01]  /*de60*/  FMUL.FTZ R21, R38, R7 ;  /* 0x0000000726157220 */ /* 0x000fe20000410000 */
[C---:B------:R-:W-:Y:S01]  /*de70*/  FMUL.FTZ R34, R27.reuse, R6 ;  /* 0x000000061b227220 */ /* 0x040fe20000410000 */
[----:B------:R-:W-:Y:S01]  /*de80*/  F2FP.F16.F32.PACK_AB R5, R0, R5 ;  /* 0x000000050005723e */ /* 0x000fe200000000ff */
[C---:B------:R-:W-:Y:S01]  /*de90*/  FMUL.FTZ R25, R36.reuse, R7 ;  /* 0x0000000724197220 */ /* 0x040fe20000410000 */
[-C--:B------:R-:W-:Y:S01]  /*dea0*/  FFMA.FTZ R6, R27, R31.reuse, -R26 ;  /* 0x0000001f1b067223 */ /* 0x080fe2000001081a */
[-C--:B------:R-:W-:Y:S01]  /*deb0*/  FFMA.FTZ R7, R36, R32.reuse, -R21 ;  /* 0x0000002024077223 */ /* 0x080fe20000010815 */
[----:B------:R-:W-:Y:S01]  /*dec0*/  FFMA.FTZ R31, R33, R31, R34 ;  /* 0x0000001f211f7223 */ /* 0x000fe20000010022 */
[----:B------:R-:W-:-:S04]  /*ded0*/  FFMA.FTZ R32, R38, R32, R25 ;  /* 0x0000002026207223 */ /* 0x000fc80000010019 */
[----:B------:R-:W-:Y:S02]  /*dee0*/  F2FP.F16.F32.PACK_AB R6, R31, R6 ;  /* 0x000000061f06723e */ /* 0x000fe400000000ff */
[----:B------:R-:W-:-:S05]  /*def0*/  F2FP.F16.F32.PACK_AB R7, R32, R7 ;  /* 0x000000072007723e */ /* 0x000fca00000000ff */
[----:B------:R0:W-:Y:S02]  /*df00*/  STS.128 [R30+0x3000], R4 ;  /* 0x003000041e007388 */ /* 0x0001e40000000c00 */
.L_x_605:
[----:B------:R-:W-:Y:S05]  /*df10*/  BSYNC B1 ;  /* 0x0000000000017941 */ /* 0x000fea0003800000 */
.L_x_604:
        /* <DEDUP_REMOVED lines=13> */
[----:B------:R-:W-:Y:S02]  /*dff0*/  HADD2.F32 R25, -RZ, R6.H0_H0 ;  /* 0x20000006ff197230 */ /* 0x000fe40000004100 */
[-C--:B------:R-:W-:Y:S01]  /*e000*/  FMUL.FTZ R32, R33, R5.reuse ;  /* 0x0000000521207220 */ /* 0x080fe20000410000 */
[-C--:B------:R-:W-:Y:S01]  /*e010*/  FFMA.FTZ R4, R34, R0.reuse, -R27 ;  /* 0x0000000022047223 */ /* 0x080fe2000001081b */
[----:B------:R-:W-:Y:S01]  /*e020*/  FFMA.FTZ R29, R36, R0, R29 ;  /* 0x00000000241d7223 */ /* 0x000fe2000001001d */
[----:B------:R-:W-:Y:S01]  /*e030*/  FMUL.FTZ R0, R31, R5 ;  /* 0x000000051f007220 */ /* 0x000fe20000410000 */
[----:B------:R-:W-:-:S02]  /*e040*/  HADD2.F32 R26, -RZ, R7.H0_H0 ;  /* 0x20000007ff1a7230 */ /* 0x000fc40000004100 */
[-C--:B------:R-:W-:Y:S01]  /*e050*/  FFMA.FTZ R5, R31, R21.reuse, -R32 ;  /* 0x000000151f057223 */ /* 0x080fe20000010820 */
[----:B------:R-:W-:Y:S02]  /*e060*/  HADD2.F32 R6, -RZ, R6.H1_H1 ;  /* 0x30000006ff067230 */ /* 0x000fe40000004100 */
[----:B------:R-:W-:Y:S01]  /*e070*/  FFMA.FTZ R0, R33, R21, R0 ;  /* 0x0000001521007223 */ /* 0x000fe20000010000 */
[----:B------:R-:W-:Y:S01]  /*e080*/  HADD2.F32 R7, -RZ, R7.H1_H1 ;  /* 0x30000007ff077230 */ /* 0x000fe20000004100 */
[----:B------:R-:W-:Y:S01]  /*e090*/  F2FP.F16.F32.PACK_AB R4, R29, R4 ;  /* 0x000000041d04723e */ /* 0x000fe200000000ff */
[----:B------:R-:W-:Y:S02]  /*e0a0*/  HADD2.F32 R31, -RZ, R20.H1_H1 ;  /* 0x30000014ff1f7230 */ /* 0x000fe40000004100 */
[----:B------:R-:W-:Y:S01]  /*e0b0*/  HADD2.F32 R32, -RZ, R24.H1_H1 ;  /* 0x30000018ff207230 */ /* 0x000fe20000004100 */
[----:B------:R-:W-:Y:S01]  /*e0c0*/  F2FP.F16.F32.PACK_AB R5, R0, R5 ;  /* 0x000000050005723e */ /* 0x000fe200000000ff */
[----:B------:R-:W-:-:S02]  /*e0d0*/  HADD2.F32 R27, -RZ, R14.H1_H1 ;  /* 0x3000000eff1b7230 */ /* 0x000fc40000004100 */
[-C--:B------:R-:W-:Y:S01]  /*e0e0*/  FMUL.FTZ R14, R31, R6.reuse ;  /* 0x000000061f0e7220 */ /* 0x080fe20000410000 */
[----:B------:R-:W-:Y:S02]  /*e0f0*/  HADD2.F32 R24, -RZ, R15.H1_H1 ;  /* 0x3000000fff187230 */ /* 0x000fe40000004100 */
[----:B------:R-:W-:Y:S01]  /*e100*/  FMUL.FTZ R15, R32, R7 ;  /* 0x00000007200f7220 */ /* 0x000fe20000410000 */
[C---:B------:R-:W-:Y:S01]  /*e110*/  FMUL.FTZ R20, R27.reuse, R6 ;  /* 0x000000061b147220 */ /* 0x040fe20000410000 */
[----:B------:R-:W-:Y:S01]  /*e120*/  FFMA.FTZ R6, R27, R25, -R14 ;  /* 0x000000191b067223 */ /* 0x000fe2000001080e */
[C---:B------:R-:W-:Y:S01]  /*e130*/  FMUL.FTZ R21, R24.reuse, R7 ;  /* 0x0000000718157220 */ /* 0x040fe20000410000 */
[-C--:B------:R-:W-:Y:S01]  /*e140*/  FFMA.FTZ R7, R24, R26.reuse, -R15 ;  /* 0x0000001a18077223 */ /* 0x080fe2000001080f */
[----:B------:R-:W-:Y:S02]  /*e150*/  FFMA.FTZ R25, R31, R25, R20 ;  /* 0x000000191f197223 */ /* 0x000fe40000010014 */
[----:B------:R-:W-:-:S03]  /*e160*/  FFMA.FTZ R26, R32, R26, R21 ;  /* 0x0000001a201a7223 */ /* 0x000fc60000010015 */
[----:B------:R-:W-:Y:S02]  /*e170*/  F2FP.F16.F32.PACK_AB R6, R25, R6 ;  /* 0x000000061906723e */ /* 0x000fe400000000ff */
[----:B------:R-:W-:-:S05]  /*e180*/  F2FP.F16.F32.PACK_AB R7, R26, R7 ;  /* 0x000000071a07723e */ /* 0x000fca00000000ff */
[----:B------:R1:W-:Y:S02]  /*e190*/  STS.128 [R30+0x7000], R4 ;  /* 0x007000041e007388 */ /* 0x0003e40000000c00 */
.L_x_607:
[----:B------:R-:W-:Y:S05]  /*e1a0*/  BSYNC B1 ;  /* 0x0000000000017941 */ /* 0x000fea0003800000 */
.L_x_606:
        /* <DEDUP_REMOVED lines=16> */
[-C--:B------:R-:W-:Y:S01]  /*e2b0*/  FMUL.FTZ R27, R34, R5.reuse ;  /* 0x00000005221b7220 */ /* 0x080fe20000410000 */
[----:B------:R-:W-:Y:S01]  /*e2c0*/  FFMA.FTZ R4, R24, R0, -R21 ;  /* 0x0000000018047223 */ /* 0x000fe20000010815 */
[C---:B------:R-:W-:Y:S01]  /*e2d0*/  FMUL.FTZ R21, R26.reuse, R5 ;  /* 0x000000051a157220 */ /* 0x040fe20000410000 */
[--C-:B------:R-:W-:Y:S02]  /*e2e0*/  HADD2.F32 R20, -RZ, R7.reuse.H0_H0 ;  /* 0x20000007ff147230 */ /* 0x100fe40000004100 */
[----:B------:R-:W-:Y:S01]  /*e2f0*/  FFMA.FTZ R5, R26, R14, -R27 ;  /* 0x0000000e1a057223 */ /* 0x000fe2000001081b */
[----:B------:R-:W-:Y:S02]  /*e300*/  HADD2.F32 R6, -RZ, R6.H1_H1 ;  /* 0x30000006ff067230 */ /* 0x000fe40000004100 */
[----:B------:R-:W-:Y:S01]  /*e310*/  FFMA.FTZ R25, R32, R0, R25 ;  /* 0x0000000020197223 */ /* 0x000fe20000010019 */
[----:B------:R-:W-:Y:S02]  /*e320*/  HADD2.F32 R7, -RZ, R7.H1_H1 ;  /* 0x30000007ff077230 */ /* 0x000fe40000004100 */
[----:B------:R-:W-:Y:S01]  /*e330*/  FFMA.FTZ R14, R34, R14, R21 ;  /* 0x0000000e220e7223 */ /* 0x000fe20000010015 */
[----:B------:R-:W-:-:S02]  /*e340*/  HADD2.F32 R27, -RZ, R10.H1_H1 ;  /* 0x3000000aff1b7230 */ /* 0x000fc40000004100 */
[----:B------:R-:W-:Y:S01]  /*e350*/  FMUL.FTZ R0, R29, R6 ;  /* 0x000000061d007220 */ /* 0x000fe20000410000 */
[----:B------:R-:W-:Y:S02]  /*e360*/  HADD2.F32 R10, -RZ, R11.H1_H1 ;  /* 0x3000000bff0a7230 */ /* 0x000fe40000004100 */
[----:B------:R-:W-:Y:S01]  /*e370*/  FMUL.FTZ R11, R12, R7 ;  /* 0x000000070c0b7220 */ /* 0x000fe20000410000 */
[----:B------:R-:W-:Y:S01]  /*e380*/  F2FP.F16.F32.PACK_AB R4, R25, R4 ;  /* 0x000000041904723e */ /* 0x000fe200000000ff */
[C---:B------:R-:W-:Y:S01]  /*e390*/  FMUL.FTZ R6, R27.reuse, R6 ;  /* 0x000000061b067220 */ /* 0x040fe20000410000 */
[----:B------:R-:W-:Y:S01]  /*e3a0*/  FFMA.FTZ R0, R27, R15, -R0 ;  /* 0x0000000f1b007223 */ /* 0x000fe20000010800 */
[C---:B------:R-:W-:Y:S01]  /*e3b0*/  FMUL.FTZ R13, R10.reuse, R7 ;  /* 0x000000070a0d7220 */ /* 0x040fe20000410000 */
[-C--:B------:R-:W-:Y:S01]  /*e3c0*/  FFMA.FTZ R7, R10, R20.reuse, -R11 ;  /* 0x000000140a077223 */ /* 0x080fe2000001080b */
[----:B------:R-:W-:Y:S01]  /*e3d0*/  FFMA.FTZ R15, R29, R15, R6 ;  /* 0x0000000f1d0f7223 */ /* 0x000fe20000010006 */
[----:B------:R-:W-:Y:S01]  /*e3e0*/  F2FP.F16.F32.PACK_AB R5, R14, R5 ;  /* 0x000000050e05723e */ /* 0x000fe200000000ff */
[----:B------:R-:W-:-:S03]  /*e3f0*/  FFMA.FTZ R20, R12, R20, R13 ;  /* 0x000000140c147223 */ /* 0x000fc6000001000d */
[----:B------:R-:W-:Y:S02]  /*e400*/  F2FP.F16.F32.PACK_AB R6, R15, R0 ;  /* 0x000000000f06723e */ /* 0x000fe400000000ff */
[----:B------:R-:W-:-:S05]  /*e410*/  F2FP.F16.F32.PACK_AB R7, R20, R7 ;  /* 0x000000071407723e */ /* 0x000fca00000000ff */
[----:B------:R2:W-:Y:S02]  /*e420*/  STS.128 [R30+0xb000], R4 ;  /* 0x00b000041e007388 */ /* 0x0005e40000000c00 */
.L_x_609:
[----:B------:R-:W-:Y:S05]  /*e430*/  BSYNC B1 ;  /* 0x0000000000017941 */ /* 0x000fea0003800000 */
.L_x_608:
        /* <DEDUP_REMOVED lines=38> */
[----:B------:R4:W-:Y:S01]  /*e6a0*/  STS.128 [R30+0xf000], R4 ;  /* 0x00f000041e007388 */ /* 0x0009e20000000c00 */
[----:B------:R-:W-:Y:S05]  /*e6b0*/  BRA `(.L_x_603) ;  /* 0x0000003800487947 */ /* 0x000fea0003800000 */
.L_x_573:
[----:B------:R-:W-:-:S03]  /*e6c0*/  UMOV UR4, 0xffffffff ;  /* 0xffffffff00047882 */ /* 0x000fc60000000000 */
[----:B------:R-:W-:Y:S05]  /*e6d0*/  BRA.DIV UR4, `(.L_x_610) ;  /* 0x000001a204007947 */ /* 0x000fea000b800000 */
[----:B------:R0:W1:Y:S04]  /*e6e0*/  SHFL.IDX PT, R0, R24, RZ, 0x181f ;  /* 0x00181fff18007589 */ /* 0x00006800000e0000 */
[----:B------:R-:W2:Y:S04]  /*e6f0*/  SHFL.IDX PT, R2, R2, RZ, 0x181f ;  /* 0x00181fff02027589 */ /* 0x000ea800000e0000 */
[----:B------:R0:W3:Y:S04]  /*e700*/  SHFL.IDX PT, R3, R26, RZ, 0x181f ;  /* 0x00181fff1a037589 */ /* 0x0000e800000e0000 */
[----:B------:R0:W4:Y:S02]  /*e710*/  SHFL.IDX PT, R20, R25, RZ, 0x181f ;  /* 0x00181fff19147589 */ /* 0x00012400000e0000 */
.L_x_857:
        /* <DEDUP_REMOVED lines=9> */
[----:B------:R-:W-:-:S02]  /*e7b0*/  CS2R R4, SRZ ;  /* 0x0000000000047805 */ /* 0x000fc4000001ff00 */
[----:B------:R-:W-:Y:S02]  /*e7c0*/  CS2R R12, SRZ ;  /* 0x00000000000c7805 */ /* 0x000fe4000001ff00 */
[----:B0-----:R-:W-:Y:S02]  /*e7d0*/  CS2R R26, SRZ ;  /* 0x00000000001a7805 */ /* 0x001fe4000001ff00 */
[----:B------:R-:W-:-:S05]  /*e7e0*/  CS2R R24, SRZ ;  /* 0x0000000000187805 */ /* 0x000fca000001ff00 */
[----:B------:R-:W-:Y:S05]  /*e7f0*/  @P0 BRA `(.L_x_612) ;  /* 0x0000000000600947 */ /* 0x000fea0003800000 */
[----:B------:R-:W-:Y:S01]  /*e800*/  ULDC UR4, c[0x0][0x3f4] ;  /* 0x0000fd0000047ab9 */ /* 0x000fe20000000800 */
[----:B------:R-:W-:Y:S01]  /*e810*/  ULDC.64 UR6, c[0x0][0x208] ;  /* 0x0000820000067ab9 */ /* 0x000fe20000000a00 */
[----:B------:R-:W-:Y:S02]  /*e820*/  ISETP.GE.AND P5, PT, R213, UR4, PT ;  /* 0x00000004d5007c0c */ /* 0x000fe4000bfa6270 */
[----:B------:R-:W-:-:S11]  /*e830*/  ISETP.GE.AND P4, PT, R16, UR4, PT ;  /* 0x0000000410007c0c */ /* 0x000fd6000bf86270 */
[C---:B------:R-:W-:Y:S01]  /*e840*/  @!P5 IMAD.SHL.U32 R5, R23.reuse, 0x2, RZ ;  /* 0x000000021705d824 */ /* 0x040fe200078e00ff */
[----:B------:R-:W-:Y:S02]  /*e850*/  @!P5 SHF.L.U64.HI R4, R23, 0x1, R216 ;  /* 0x000000011704d819 */ /* 0x000fe400000102d8 */
[----:B------:R-:W-:Y:S02]  /*e860*/  @!P4 SHF.L.U32 R35, R16, 0x1, RZ ;  /* 0x000000011023c819 */ /* 0x000fe400000006ff */
[C---:B--2---:R-:W-:Y:S02]  /*e870*/  @!P5 IADD3 R36, P2, R2.reuse, R5, RZ ;  /* 0x000000050224d210 */ /* 0x044fe40007f5e0ff */
[-C--:B------:R-:W-:Y:S02]  /*e880*/  @!P4 IADD3 R32, P0, R2, R35.reuse, RZ ;  /* 0x000000230220c210 */ /* 0x080fe40007f1e0ff */
[----:B------:R-:W-:Y:S01]  /*e890*/  @!P4 SHF.L.U64.HI R6, R16, 0x1, R17 ;  /* 0x000000011006c819 */ /* 0x000fe20000010211 */
[----:B-1----:R-:W-:Y:S01]  /*e8a0*/  @!P5 IMAD.X R37, R0, 0x1, R4, P2 ;  /* 0x000000010025d824 */ /* 0x002fe200010e0604 */
[----:B----4-:R-:W-:-:S02]  /*e8b0*/  @!P4 IADD3 R34, P1, R20, R35, RZ ;  /* 0x000000231422c210 */ /* 0x010fc40007f3e0ff */
[----:B------:R-:W-:Y:S01]  /*e8c0*/  @!P5 IADD3 R2, P3, R20, R5, RZ ;  /* 0x000000051402d210 */ /* 0x000fe20007f7e0ff */
[----:B------:R-:W-:Y:S01]  /*e8d0*/  @!P4 IMAD.X R33, R0, 0x1, R6, P0 ;  /* 0x000000010021c824 */ /* 0x000fe200000e0606 */
[C---:B---3--:R-:W-:Y:S02]  /*e8e0*/  @!P4 IADD3.X R35, R3.reuse, R6, RZ, P1, !PT ;  /* 0x000000060323c210 */ /* 0x048fe40000ffe4ff */
[----:B------:R-:W-:Y:S02]  /*e8f0*/  CS2R R6, SRZ ;  /* 0x0000000000067805 */ /* 0x000fe4000001ff00 */
[----:B------:R-:W-:Y:S01]  /*e900*/  CS2R R14, SRZ ;  /* 0x00000000000e7805 */ /* 0x000fe2000001ff00 */
[----:B------:R-:W-:Y:S01]  /*e910*/  @!P5 IMAD.X R3, R3, 0x1, R4, P3 ;  /* 0x000000010303d824 */ /* 0x000fe200018e0604 */
[----:B------:R-:W-:Y:S02]  /*e920*/  CS2R R4, SRZ ;  /* 0x0000000000047805 */ /* 0x000fe4000001ff00 */
[----:B------:R-:W-:Y:S01]  /*e930*/  CS2R R12, SRZ ;  /* 0x00000000000c7805 */ /* 0x000fe2000001ff00 */
[----:B------:R0:W5:Y:S04]  /*e940*/  @!P4 LD.E.128 R8, desc[UR6][R32.64] ;  /* 0x000000062008c980 */ /* 0x000168000c101d00 */
[----:B------:R0:W5:Y:S04]  /*e950*/  @!P4 LD.E.128 R24, desc[UR6][R34.64] ;  /* 0x000000062218c980 */ /* 0x000168000c101d00 */
[----:B------:R0:W5:Y:S04]  /*e960*/  @!P5 LD.E.128 R4, desc[UR6][R36.64] ;  /* 0x000000062404d980 */ /* 0x000168000c101d00 */
[----:B------:R0:W5:Y:S02]  /*e970*/  @!P5 LD.E.128 R12, desc[UR6][R2.64] ;  /* 0x00000006020cd980 */ /* 0x000164000c101d00 */
.L_x_612:
[----:B------:R-:W-:Y:S05]  /*e980*/  BSYNC B1 ;  /* 0x0000000000017941 */ /* 0x000fea0003800000 */
.L_x_611:
[----:B------:R-:W1:Y:S01]  /*e990*/  LDL R46, [R1+0x70] ;  /* 0x00007000012e7983 */ /* 0x000e620000100800 */
[--C-:B0----5:R-:W-:Y:S01]  /*e9a0*/  IMAD.MOV.U32 R32, RZ, RZ, R9.reuse ;  /* 0x000000ffff207224 */ /* 0x121fe200078e0009 */
[--C-:B------:R-:W-:Y:S01]  /*e9b0*/  SHF.R.U64 R34, R8, 0x10, R9.reuse ;  /* 0x0000001008227819 */ /* 0x100fe20000001209 */
[----:B------:R-:W-:Y:S01]  /*e9c0*/  IMAD.MOV.U32 R33, RZ, RZ, R10 ;  /* 0x000000ffff217224 */ /* 0x000fe200078e000a */
[----:B------:R-:W-:Y:S01]  /*e9d0*/  SHF.R.U32.HI R36, RZ, 0x10, R9 ;  /* 0x00000010ff247819 */ /* 0x000fe20000011609 */
[--C-:B------:R-:W-:Y:S01]  /*e9e0*/  IMAD.MOV.U32 R9, RZ, RZ, R5.reuse ;  /* 0x000000ffff097224 */ /* 0x100fe200078e0005 */
[----:B------:R-:W-:Y:S01]  /*e9f0*/  SHF.R.U64 R40, R4, 0x10, R5 ;  /* 0x0000001004287819 */ /* 0x000fe20000001205 */
[----:B---3--:R-:W-:Y:S01]  /*ea00*/  IMAD.MOV.U32 R3, RZ, RZ, R7 ;  /* 0x000000ffff037224 */ /* 0x008fe200078e0007 */
[----:B------:R-:W-:Y:S01]  /*ea10*/  SHF.R.U32.HI R41, RZ, 0x10, R5 ;  /* 0x00000010ff297819 */ /* 0x000fe20000011605 */
[----:B------:R-:W-:Y:S01]  /*ea20*/  IMAD.MOV.U32 R35, RZ, RZ, R24 ;  /* 0x000000ffff237224 */ /* 0x000fe200078e0018 */
[----:B------:R-:W-:Y:S01]  /*ea30*/  MOV R29, R8 ;  /* 0x00000008001d7202 */ /* 0x000fe20000000f00 */
[----:B------:R-:W-:Y:S01]  /*ea40*/  IMAD.MOV.U32 R8, RZ, RZ, R4 ;  /* 0x000000ffff087224 */ /* 0x000fe200078e0004 */
[----:B----4-:R-:W-:Y:S01]  /*ea50*/  MOV R20, R11 ;  /* 0x0000000b00147202 */ /* 0x010fe20000000f00 */
[----:B------:R-:W-:Y:S01]  /*ea60*/  IMAD.MOV.U32 R37, RZ, RZ, R26 ;  /* 0x000000ffff257224 */ /* 0x000fe200078e001a */
[----:B------:R-:W-:Y:S01]  /*ea70*/  SHF.R.U64 R38, R10, 0x10, R11 ;  /* 0x000000100a267819 */ /* 0x000fe2000000120b */
[----:B------:R-:W-:Y:S01]  /*ea80*/  IMAD.MOV.U32 R4, RZ, RZ, R15 ;  /* 0x000000ffff047224 */ /* 0x000fe200078e000f */
[--C-:B------:R-:W-:Y:S01]  /*ea90*/  SHF.R.U64 R42, R6, 0x10, R7.reuse ;  /* 0x00000010062a7819 */ /* 0x100fe20000001207 */
[----:B------:R-:W-:Y:S01]  /*eaa0*/  BSSY B1, `(.L_x_613) ;  /* 0x000002b000017945 */ /* 0x000fe20003800000 */
[----:B------:R-:W-:Y:S01]  /*eab0*/  SHF.R.U32.HI R43, RZ, 0x10, R7 ;  /* 0x00000010ff2b7819 */ /* 0x000fe20000011607 */
[----:B------:R-:W-:Y:S01]  /*eac0*/  IMAD.MOV.U32 R7, RZ, RZ, R27 ;  /* 0x000000ffff077224 */ /* 0x000fe200078e001b */
[----:B------:R-:W-:-:S02]  /*ead0*/  SHF.R.U32.HI R11, RZ, 0x10, R11 ;  /* 0x00000010ff0b7819 */ /* 0x000fc4000001160b */
[----:B--2---:R-:W-:Y:S01]  /*eae0*/  MOV R2, R6 ;  /* 0x0000000600027202 */ /* 0x004fe20000000f00 */
[----:B------:R-:W-:Y:S01]  /*eaf0*/  IMAD.MOV.U32 R6, RZ, RZ, R13 ;  /* 0x000000ffff067224 */ /* 0x000fe200078e000d */
[----:B------:R-:W-:Y:S02]  /*eb00*/  MOV R10, R25 ;  /* 0x00000019000a7202 */ /* 0x000fe40000000f00 */
[----:B------:R-:W-:Y:S01]  /*eb10*/  SHF.R.U64 R44, R24, 0x10, R25 ;  /* 0x00000010182c7819 */ /* 0x000fe20000001219 */
[----:B------:R-:W-:Y:S01]  /*eb20*/  IMAD.MOV.U32 R24, RZ, RZ, R12 ;  /* 0x000000ffff187224 */ /* 0x000fe200078e000c */
[----:B------:R-:W-:Y:S02]  /*eb30*/  SHF.R.U64 R45, R26, 0x10, R27 ;  /* 0x000000101a2d7819 */ /* 0x000fe4000000121b */
[----:B------:R-:W-:Y:S02]  /*eb40*/  SHF.R.U32.HI R25, RZ, 0x10, R25 ;  /* 0x00000010ff197819 */ /* 0x000fe40000011619 */
[----:B------:R-:W-:-:S02]  /*eb50*/  SHF.R.U32.HI R27, RZ, 0x10, R27 ;  /* 0x00000010ff1b7819 */ /* 0x000fc4000001161b */
[----:B------:R-:W-:Y:S02]  /*eb60*/  SHF.R.U32.HI R47, RZ, 0x10, R13 ;  /* 0x00000010ff2f7819 */ /* 0x000fe4000001160d */
[----:B------:R-:W-:Y:S02]  /*eb70*/  MOV R26, R14 ;  /* 0x0000000e001a7202 */ /* 0x000fe40000000f00 */
[--C-:B------:R-:W-:Y:S02]  /*eb80*/  SHF.R.U64 R48, R14, 0x10, R15.reuse ;  /* 0x000000100e307819 */ /* 0x100fe4000000120f */
[----:B------:R-:W-:Y:S02]  /*eb90*/  PRMT R29, R29, 0x5410, R32 ;  /* 0x000054101d1d7816 */ /* 0x000fe40000000020 */
[----:B------:R-:W-:Y:S02]  /*eba0*/  PRMT R32, R34, 0x5410, R36 ;  /* 0x0000541022207816 */ /* 0x000fe40000000024 */
[----:B------:R-:W-:-:S02]  /*ebb0*/  SHF.R.U32.HI R49, RZ, 0x10, R15 ;  /* 0x00000010ff317819 */ /* 0x000fc4000001160f */
        /* <DEDUP_REMOVED lines=9> */
[----:B------:R-:W-:Y:S02]  /*ec50*/  PRMT R24, R24, 0x5410, R6 ;  /* 0x0000541018187816 */ /* 0x000fe40000000006 */
[----:B------:R-:W-:Y:S02]  /*ec60*/  PRMT R26, R26, 0x5410, R4 ;  /* 0x000054101a1a7816 */ /* 0x000fe40000000004 */
[----:B------:R-:W-:-:S02]  /*ec70*/  PRMT R27, R48, 0x7610, R27 ;  /* 0x00007610301b7816 */ /* 0x000fc4000000001b */
[----:B-1----:R-:W-:-:S04]  /*ec80*/  LEA.HI R0, R46, R46, RZ, 0x1 ;  /* 0x0000002e2e007211 */ /* 0x002fc800078f08ff */
[----:B------:R-:W-:-:S04]  /*ec90*/  LOP3.LUT R0, R0, 0xfffffffe, RZ, 0xc0, !PT ;  /* 0xfffffffe00007812 */ /* 0x000fc800078ec0ff */
[----:B------:R-:W-:Y:S02]  /*eca0*/  IADD3 R0, R46, -R0, RZ ;  /* 0x800000002e007210 */ /* 0x000fe40007ffe0ff */
[----:B------:R-:W-:Y:S02]  /*ecb0*/  SHF.R.U64 R46, R12, 0x10, R13 ;  /* 0x000000100c2e7819 */ /* 0x000fe4000000120d */
[----:B------:R-:W-:Y:S02]  /*ecc0*/  SHF.L.U32 R5, R0, 0x1f, RZ ;  /* 0x0000001f00057819 */ /* 0x000fe400000006ff */
[----:B------:R-:W-:Y:S02]  /*ecd0*/  VIMNMX R12, R39, 0x80, PT ;  /* 0x00000080270c7848 */ /* 0x000fe40003fe0100 */
[----:B------:R-:W0:Y:S01]  /*ece0*/  SYNCS.PHASECHK.TRANS64.TRYWAIT P0, [R22+URZ+0x38800], R5 ;  /* 0x03880005160075a7 */ /* 0x000e22000800017f */
[----:B------:R-:W-:Y:S02]  /*ecf0*/  SHF.R.S32.HI R0, RZ, 0x1f, R213 ;  /* 0x0000001fff007819 */ /* 0x000fe400000114d5 */
[----:B------:R-:W-:-:S02]  /*ed00*/  PRMT R13, R8, 0x5410, R9 ;  /* 0x00005410080d7816 */ /* 0x000fc40000000009 */
[----:B------:R-:W-:Y:S02]  /*ed10*/  PRMT R25, R46, 0x5410, R47 ;  /* 0x000054102e197816 */ /* 0x000fe4000000002f */
[----:B------:R-:W-:Y:S02]  /*ed20*/  ISETP.GE.AND P1, PT, R219, R12, PT ;  /* 0x0000000cdb00720c */ /* 0x000fe40003f26270 */
[----:B------:R-:W-:Y:S01]  /*ed30*/  LEA.HI R3, R0, R213, RZ, 0x3 ;  /* 0x000000d500037211 */ /* 0x000fe200078f18ff */
[----:B0-----:R-:W-:Y:S10]  /*ed40*/  @!P0 BRA `(.L_x_614) ;  /* 0x0000019800d88947 */ /* 0x001ff40003800000 */
.L_x_858:
[----:B------:R-:W-:Y:S05]  /*ed50*/  BSYNC B1 ;  /* 0x0000000000017941 */ /* 0x000fea0003800000 */
.L_x_613:
[----:B------:R-:W-:Y:S01]  /*ed60*/  BSSY B1, `(.L_x_615) ;  /* 0x00000c2000017945 */ /* 0x000fe20003800000 */
[----:B------:R-:W-:Y:S02]  /*ed70*/  PRMT R27, R27, 0x5410, R49 ;  /* 0x000054101b1b7816 */ /* 0x000fe40000000031 */
[----:B------:R-:W-:Y:S01]  /*ed80*/  SHF.R.S32.HI R2, RZ, 0x3, R3 ;  /* 0x00000003ff027819 */ /* 0x000fe20000011403 */
[----:B------:R-:W-:Y:S06]  /*ed90*/  @P1 BRA `(.L_x_616) ;  /* 0x0000000800f81947 */ /* 0x000fec0003800000 */
[----:B------:R-:W1:Y:S01]  /*eda0*/  LDC R61, c[0x0][0x3f4] ;  /* 0x0000fd00ff3d7b82 */ /* 0x000e620000000800 */
[----:B------:R-:W-:Y:S01]  /*edb0*/  BSSY B2, `(.L_x_617) ;  /* 0x000005c000027945 */ /* 0x000fe20003800000 */
[----:B------:R-:W-:Y:S02]  /*edc0*/  SHF.R.U32.HI R56, RZ, 0x3, R224 ;  /* 0x00000003ff387819 */ /* 0x000fe400000116e0 */
[-C--:B-1----:R-:W-:Y:S02]  /*edd0*/  ISETP.GE.AND P0, PT, R16, R61.reuse, PT ;  /* 0x0000003d1000720c */ /* 0x082fe40003f06270 */
[----:B------:R-:W-:-:S11]  /*ede0*/  ISETP.GE.AND P1, PT, R213, R61, PT ;  /* 0x0000003dd500720c */ /* 0x000fd60003f26270 */
[----:B------:R-:W-:Y:S05]  /*edf0*/  @P0 BRA `(.L_x_618) ;  /* 0x00000004005c0947 */ /* 0x000fea0003800000 */
[----:B------:R-:W2:Y:S01]  /*ee00*/  LDL R4, [R1+0x64] ;  /* 0x0000640001047983 */ /* 0x000ea20000100800 */
[----:B------:R-:W-:Y:S02]  /*ee10*/  HADD2.F32 R51, -RZ, R35.H0_H0 ;  /* 0x20000023ff337230 */ /* 0x000fe40000004100 */
[----:B------:R-:W-:Y:S02]  /*ee20*/  HADD2.F32 R49, -RZ, R29.H0_H0 ;  /* 0x2000001dff317230 */ /* 0x000fe40000004100 */
[----:B------:R-:W-:Y:S01]  /*ee30*/  HADD2.F32 R53, -RZ, R36.H0_H0 ;  /* 0x20000024ff357230 */ /* 0x000fe20000004100 */
[----:B--2---:R-:W-:-:S04]  /*ee40*/  LEA.HI R4, R61, R4, RZ, 0x1d ;  /* 0x000000043d047211 */ /* 0x004fc800078fe8ff */
[----:B------:R-:W-:Y:S01]  /*ee50*/  SHF.R.S32.HI R7, RZ, 0x1f, R4 ;  /* 0x0000001fff077819 */ /* 0x000fe20000011404 */
[----:B0-----:R-:W-:-:S03]  /*ee60*/  IMAD.SHL.U32 R5, R4, 0x8, RZ ;  /* 0x0000000804057824 */ /* 0x001fc600078e00ff */
[----:B------:R-:W-:Y:S02]  /*ee70*/  LEA.HI R7, R7, R4, RZ, 0x3 ;  /* 0x0000000407077211 */ /* 0x000fe400078f18ff */
[----:B------:R-:W-:Y:S02]  /*ee80*/  LOP3.LUT R5, R224, 0x38, R5, 0xf8, !PT ;  /* 0x00000038e0057812 */ /* 0x000fe400078ef805 */
[----:B------:R-:W-:Y:S02]  /*ee90*/  SHF.L.U32 R7, R7, 0xa, RZ ;  /* 0x0000000a07077819 */ /* 0x000fe400000006ff */
[----:B------:R-:W-:Y:S02]  /*eea0*/  LOP3.LUT R8, R5, R56, RZ, 0x3c, !PT ;  /* 0x0000003805087212 */ /* 0x000fe400078e3cff */
[----:B------:R-:W-:Y:S02]  /*eeb0*/  LOP3.LUT R9, R7, 0x7fffe000, RZ, 0xc0, !PT ;  /* 0x7fffe00007097812 */ /* 0x000fe400078ec0ff */
[----:B------:R-:W0:Y:S02]  /*eec0*/  LDS.128 R4, [R30] ;  /* 0x000000001e047984 */ /* 0x000e240000000c00 */
[----:B------:R-:W-:-:S05]  /*eed0*/  IADD3 R9, R8, R9, R228 ;  /* 0x0000000908097210 */ /* 0x000fca0007ffe0e4 */
[----:B------:R-:W-:-:S05]  /*eee0*/  IMAD R39, R9, 0x2, R22 ;  /* 0x0000000209277824 */ /* 0x000fca00078e0216 */
[----:B------:R-:W1:Y:S01]  /*eef0*/  LDS.128 R8, [R39+0x14400] ;  /* 0x0144000027087984 */ /* 0x000e620000000c00 */
[--C-:B0-----:R-:W-:Y:S02]  /*ef00*/  HADD2.F32 R40, -RZ, R4.reuse.H0_H0 ;  /* 0x20000004ff287230 */ /* 0x101fe40000004100 */
[----:B------:R-:W-:Y:S02]  /*ef10*/  HADD2.F32 R4, -RZ, R4.H1_H1 ;  /* 0x30000004ff047230 */ /* 0x000fe40000004100 */
[--C-:B------:R-:W-:Y:S02]  /*ef20*/  HADD2.F32 R41, -RZ, R5.reuse.H0_H0 ;  /* 0x20000005ff297230 */ /* 0x100fe40000004100 */
[----:B------:R-:W-:Y:S02]  /*ef30*/  HADD2.F32 R5, -RZ, R5.H1_H1 ;  /* 0x30000005ff057230 */ /* 0x000fe40000004100 */
[--C-:B------:R-:W-:Y:S02]  /*ef40*/  HADD2.F32 R42, -RZ, R6.reuse.H0_H0 ;  /* 0x20000006ff2a7230 */ /* 0x100fe40000004100 */
[----:B------:R-:W-:-:S02]  /*ef50*/  HADD2.F32 R6, -RZ, R6.H1_H1 ;  /* 0x30000006ff067230 */ /* 0x000fc40000004100 */
[--C-:B-1----:R-:W-:Y:S02]  /*ef60*/  HADD2.F32 R44, -RZ, R8.reuse.H0_H0 ;  /* 0x20000008ff2c7230 */ /* 0x102fe40000004100 */
[----:B------:R-:W-:Y:S02]  /*ef70*/  HADD2.F32 R8, -RZ, R8.H1_H1 ;  /* 0x30000008ff087230 */ /* 0x000fe40000004100 */
[----:B------:R-:W-:Y:S02]  /*ef80*/  HADD2.F32 R45, -RZ, R9.H0_H0 ;  /* 0x20000009ff2d7230 */ /* 0x000fe40000004100 */
[C---:B------:R-:W-:Y:S01]  /*ef90*/  FMUL.FTZ R55, R44.reuse, R51 ;  /* 0x000000332c377220 */ /* 0x040fe20000410000 */
[----:B------:R-:W-:Y:S01]  /*efa0*/  FMUL.FTZ R57, R44, R49 ;  /* 0x000000312c397220 */ /* 0x000fe20000410000 */
[----:B------:R-:W-:Y:S02]  /*efb0*/  HADD2.F32 R44, -RZ, R35.H1_H1 ;  /* 0x30000023ff2c7230 */ /* 0x000fe40000004100 */
[----:B------:R-:W-:Y:S01]  /*efc0*/  FMUL.FTZ R59, R8, R53 ;  /* 0x00000035083b7220 */ /* 0x000fe20000410000 */
[----:B------:R-:W-:Y:S01]  /*efd0*/  FFMA.FTZ R55, R40, R49, -R55 ;  /* 0x0000003128377223 */ /* 0x000fe20000010837 */
[----:B------:R-:W-:-:S02]  /*efe0*/  HADD2.F32 R49, -RZ, R32.H0_H0 ;  /* 0x20000020ff317230 */ /* 0x000fc40000004100 */
[----:B------:R-:W-:Y:S01]  /*eff0*/  FFMA.FTZ R57, R40, R51, R57 ;  /* 0x0000003328397223 */ /* 0x000fe20000010039 */
[----:B------:R-:W-:Y:S02]  /*f000*/  HADD2.F32 R40, -RZ, R29.H1_H1 ;  /* 0x3000001dff287230 */ /* 0x000fe40000004100 */
[C---:B------:R-:W-:Y:S01]  /*f010*/  FMUL.FTZ R52, R45.reuse, R44 ;  /* 0x0000002c2d347220 */ /* 0x040fe20000410000 */
[----:B------:R-:W-:Y:S02]  /*f020*/  HADD2.F32 R9, -RZ, R9.H1_H1 ;  /* 0x30000009ff097230 */ /* 0x000fe40000004100 */
[-C--:B------:R-:W-:Y:S01]  /*f030*/  FMUL.FTZ R51, R8, R49.reuse ;  /* 0x0000003108337220 */ /* 0x080fe20000410000 */
[C---:B------:R-:W-:Y:S01]  /*f040*/  FFMA.FTZ R48, R4.reuse, R49, -R59 ;  /* 0x0000003104307223 */ /* 0x040fe2000001083b */
[----:B------:R-:W-:Y:S01]  /*f050*/  FMUL.FTZ R45, R45, R40 ;  /* 0x000000282d2d7220 */ /* 0x000fe20000410000 */
[----:B------:R-:W-:Y:S02]  /*f060*/  HADD2.F32 R8, -RZ, R36.H1_H1 ;  /* 0x30000024ff087230 */ /* 0x000fe40000004100 */
[----:B------:R-:W-:Y:S01]  /*f070*/  FFMA.FTZ R50, R4, R53, R51 ;  /* 0x0000003504327223 */ /* 0x000fe20000010033 */
[----:B------:R-:W-:-:S02]  /*f080*/  HADD2.F32 R4, -RZ, R32.H1_H1 ;  /* 0x30000020ff047230 */ /* 0x000fc40000004100 */
[C---:B------:R-:W-:Y:S01]  /*f090*/  FFMA.FTZ R44, R41.reuse, R44, R45 ;  /* 0x0000002c292c7223 */ /* 0x040fe2000001002d */
[--C-:B------:R-:W-:Y:S02]  /*f0a0*/  HADD2.F32 R46, -RZ, R10.reuse.H0_H0 ;  /* 0x2000000aff2e7230 */ /* 0x100fe40000004100 */
[----:B------:R-:W-:Y:S01]  /*f0b0*/  FFMA.FTZ R52, R41, R40, -R52 ;  /* 0x0000002829347223 */ /* 0x000fe20000010834 */
[----:B------:R-:W-:Y:S02]  /*f0c0*/  HADD2.F32 R45, -RZ, R37.H0_H0 ;  /* 0x20000025ff2d7230 */ /* 0x000fe40000004100 */
[C---:B------:R-:W-:Y:S01]  /*f0d0*/  FMUL.FTZ R40, R9.reuse, R8 ;  /* 0x0000000809287220 */ /* 0x040fe20000410000 */
[----:B------:R-:W-:Y:S02]  /*f0e0*/  HADD2.F32 R41, -RZ, R33.H0_H0 ;  /* 0x20000021ff297230 */ /* 0x000fe40000004100 */
[----:B------:R-:W-:Y:S01]  /*f0f0*/  FMUL.FTZ R54, R9, R4 ;  /* 0x0000000409367220 */ /* 0x000fe20000410000 */
[----:B------:R-:W-:-:S02]  /*f100*/  HADD2.F32 R10, -RZ, R10.H1_H1 ;  /* 0x3000000aff0a7230 */ /* 0x000fc40000004100 */
[C---:B------:R-:W-:Y:S01]  /*f110*/  FMUL.FTZ R59, R46.reuse, R45 ;  /* 0x0000002d2e3b7220 */ /* 0x040fe20000410000 */
[----:B------:R-:W-:Y:S02]  /*f120*/  HADD2.F32 R49, -RZ, R38.H0_H0 ;  /* 0x20000026ff317230 */ /* 0x000fe40000004100 */
[C---:B------:R-:W-:Y:S01]  /*f130*/  FFMA.FTZ R51, R5.reuse, R4, -R40 ;  /* 0x0000000405337223 */ /* 0x040fe20000010828 */
[----:B------:R-:W-:Y:S02]  /*f140*/  HADD2.F32 R9, -RZ, R34.H0_H0 ;  /* 0x20000022ff097230 */ /* 0x000fe40000004100 */
[-C--:B------:R-:W-:Y:S01]  /*f150*/  FMUL.FTZ R46, R46, R41.reuse ;  /* 0x000000292e2e7220 */ /* 0x080fe20000410000 */
[----:B------:R-:W-:Y:S01]  /*f160*/  FFMA.FTZ R53, R5, R8, R54 ;  /* 0x0000000805357223 */ /* 0x000fe20000010036 */
[----:B------:R-:W-:Y:S01]  /*f170*/  FFMA.FTZ R59, R42, R41, -R59 ;  /* 0x000000292a3b7223 */ /* 0x000fe2000001083b */
[--C-:B------:R-:W-:Y:S02]  /*f180*/  HADD2.F32 R47, -RZ, R11.reuse.H0_H0 ;  /* 0x2000000bff2f7230 */ /* 0x100fe40000004100 */
[C---:B------:R-:W-:Y:S01]  /*f190*/  FMUL.FTZ R5, R10.reuse, R49 ;  /* 0x000000310a057220 */ /* 0x040fe20000410000 */
[----:B------:R-:W-:Y:S01]  /*f1a0*/  FMUL.FTZ R41, R10, R9 ;  /* 0x000000090a297220 */ /* 0x000fe20000410000 */
[----:B------:R-:W-:-:S02]  /*f1b0*/  HADD2.F32 R11, -RZ, R11.H1_H1 ;  /* 0x3000000bff0b7230 */ /* 0x000fc40000004100 */
[----:B------:R-:W-:Y:S01]  /*f1c0*/  FFMA.FTZ R46, R42, R45, R46 ;  /* 0x0000002d2a2e7223 */ /* 0x000fe2000001002e */
[----:B------:R-:W-:Y:S02]  /*f1d0*/  HADD2.F32 R10, -RZ, R37.H1_H1 ;  /* 0x30000025ff0a7230 */ /* 0x000fe40000004100 */
[C---:B------:R-:W-:Y:S01]  /*f1e0*/  FFMA.FTZ R42, R6.reuse, R9, -R5 ;  /* 0x00000009062a7223 */ /* 0x040fe20000010805 */
[----:B------:R-:W-:Y:S02]  /*f1f0*/  HADD2.F32 R40, -RZ, R38.H1_H1 ;  /* 0x30000026ff287230 */ /* 0x000fe40000004100 */
[----:B------:R-:W-:Y:S01]  /*f200*/  FFMA.FTZ R41, R6, R49, R41 ;  /* 0x0000003106297223 */ /* 0x000fe20000010029 */
[----:B------:R-:W-:Y:S02]  /*f210*/  HADD2.F32 R4, -RZ, R33.H1_H1 ;  /* 0x30000021ff047230 */ /* 0x000fe40000004100 */
[----:B------:R-:W-:Y:S01]  /*f220*/  FMUL.FTZ R6, R47, R10 ;  /* 0x0000000a2f067220 */ /* 0x000fe20000410000 */
[----:B------:R-:W-:-:S02]  /*f230*/  HADD2.F32 R8, -RZ, R34.H1_H1 ;  /* 0x30000022ff087230 */ /* 0x000fc40000004100 */
[----:B------:R-:W-:Y:S01]  /*f240*/  FMUL.FTZ R54, R11, R40 ;  /* 0x000000280b367220 */ /* 0x000fe20000410000 */
[--C-:B------:R-:W-:Y:S02]  /*f250*/  HADD2.F32 R43, -RZ, R7.reuse.H0_H0 ;  /* 0x20000007ff2b7230 */ /* 0x100fe40000004100 */
[----:B------:R-:W-:Y:S01]  /*f260*/  FMUL.FTZ R47, R47, R4 ;  /* 0x000000042f2f7220 */ /* 0x000fe20000410000 */
[----:B------:R-:W-:Y:S02]  /*f270*/  HADD2.F32 R7, -RZ, R7.H1_H1 ;  /* 0x30000007ff077230 */ /* 0x000fe40000004100 */
[----:B------:R-:W-:Y:S01]  /*f280*/  FMUL.FTZ R5, R11, R8 ;  /* 0x000000080b057220 */ /* 0x000fe20000410000 */
[----:B------:R-:W-:Y:S01]  /*f290*/  F2FP.F16.F32.PACK_AB R9, R53, R44 ;  /* 0x0000002c3509723e */ /* 0x000fe200000000ff */
[C---:B------:R-:W-:Y:S01]  /*f2a0*/  FFMA.FTZ R11, R43.reuse, R4, -R6 ;  /* 0x000000042b0b7223 */ /* 0x040fe20000010806 */
[----:B------:R-:W-:Y:S01]  /*f2b0*/  FFMA.FTZ R47, R43, R10, R47 ;  /* 0x0000000a2b2f7223 */ /* 0x000fe2000001002f */
[C---:B------:R-:W-:Y:S01]  /*f2c0*/  FFMA.FTZ R54, R7.reuse, R8, -R54 ;  /* 0x0000000807367223 */ /* 0x040fe20000010836 */
[----:B------:R-:W-:Y:S01]  /*f2d0*/  FFMA.FTZ R40, R7, R40, R5 ;  /* 0x0000002807287223 */ /* 0x000fe20000010005 */
[----:B------:R-:W-:-:S02]  /*f2e0*/  F2FP.F16.F32.PACK_AB R4, R48, R55 ;  /* 0x000000373004723e */ /* 0x000fc400000000ff */
[----:B------:R-:W-:Y:S02]  /*f2f0*/  F2FP.F16.F32.PACK_AB R5, R51, R52 ;  /* 0x000000343305723e */ /* 0x000fe400000000ff */
[----:B------:R-:W-:Y:S02]  /*f300*/  F2FP.F16.F32.PACK_AB R6, R42, R59 ;  /* 0x0000003b2a06723e */ /* 0x000fe400000000ff */
[----:B------:R-:W-:Y:S02]  /*f310*/  F2FP.F16.F32.PACK_AB R7, R54, R11 ;  /* 0x0000000b3607723e */ /* 0x000fe400000000ff */
[----:B------:R-:W-:Y:S02]  /*f320*/  F2FP.F16.F32.PACK_AB R8, R50, R57 ;  /* 0x000000393208723e */ /* 0x000fe400000000ff */
[----:B------:R-:W-:Y:S01]  /*f330*/  F2FP.F16.F32.PACK_AB R10, R41, R46 ;  /* 0x0000002e290a723e */ /* 0x000fe200000000ff */
[----:B------:R1:W-:Y:S01]  /*f340*/  STS.128 [R30], R4 ;  /* 0x000000041e007388 */ /* 0x0003e20000000c00 */
[----:B------:R-:W-:-:S05]  /*f350*/  F2FP.F16.F32.PACK_AB R11, R40, R47 ;  /* 0x0000002f280b723e */ /* 0x000fca00000000ff */
[----:B------:R1:W-:Y:S02]  /*f360*/  STS.128 [R39+0x14400], R8 ;  /* 0x0144000827007388 */ /* 0x0003e40000000c00 */
.L_x_618:
[----:B------:R-:W-:Y:S05]  /*f370*/  BSYNC B2 ;  /* 0x0000000000027941 */ /* 0x000fea0003800000 */
.L_x_617:
[----:B------:R-:W-:Y:S05]  /*f380*/  @P1 BRA `(.L_x_616) ;  /* 0x00000004007c1947 */ /* 0x000fea0003800000 */
[----:B-1----:R-:W2:Y:S01]  /*f390*/  LDL R4, [R1+0x6c] ;  /* 0x00006c0001047983 */ /* 0x002ea20000100800 */
[----:B------:R-:W-:Y:S01]  /*f3a0*/  LEA.HI R6, R0, R213, RZ, 0x6 ;  /* 0x000000d500067211 */ /* 0x000fe200078f30ff */
[----:B------:R-:W-:Y:S01]  /*f3b0*/  HADD2.F32 R48, -RZ, R13.H0_H0 ;  /* 0x2000000dff307230 */ /* 0x000fe20000004100 */
[----:B0-----:R-:W-:Y:S01]  /*f3c0*/  LOP3.LUT R5, R224, 0x38, R3, 0xf8, !PT ;  /* 0x00000038e0057812 */ /* 0x001fe200078ef803 */
[--C-:B------:R-:W-:Y:S02]  /*f3d0*/  HADD2.F32 R50, -RZ, R24.reuse.H0_H0 ;  /* 0x20000018ff327230 */ /* 0x100fe40000004100 */
[----:B------:R-:W-:Y:S01]  /*f3e0*/  IMAD.SHL.U32 R6, R6, 0x80, RZ ;  /* 0x0000008006067824 */ /* 0x000fe200078e00ff */
[----:B------:R-:W-:Y:S01]  /*f3f0*/  LOP3.LUT R8, R5, R56, RZ, 0x3c, !PT ;  /* 0x0000003805087212 */ /* 0x000fe200078e3cff */
[----:B------:R-:W-:Y:S02]  /*f400*/  HADD2.F32 R47, -RZ, R25.H0_H0 ;  /* 0x20000019ff2f7230 */ /* 0x000fe40000004100 */
[----:B------:R-:W-:Y:S01]  /*f410*/  HADD2.F32 R49, -RZ, R24.H1_H1 ;  /* 0x30000018ff317230 */ /* 0x000fe20000004100 */
[----:B------:R-:W-:-:S04]  /*f420*/  LOP3.LUT R9, R6, 0xffffe000, RZ, 0xc0, !PT ;  /* 0xffffe00006097812 */ /* 0x000fc800078ec0ff */
[----:B------:R-:W-:Y:S02]  /*f430*/  IADD3 R8, R8, R9, R228 ;  /* 0x0000000908087210 */ /* 0x000fe40007ffe0e4 */
[----:B--2---:R-:W-:Y:S02]  /*f440*/  R2UR UR4, R4 ;  /* 0x00000000040472ca */ /* 0x004fe400000e0000 */
[----:B------:R-:W-:-:S04]  /*f450*/  LEA.HI R4, R61, R2, RZ, 0x1d ;  /* 0x000000023d047211 */ /* 0x000fc800078fe8ff */
[----:B------:R-:W-:Y:S02]  /*f460*/  SHF.R.S32.HI R7, RZ, 0x1f, R4 ;  /* 0x0000001fff077819 */ /* 0x000fe40000011404 */
[----:B------:R-:W-:Y:S02]  /*f470*/  SHF.L.U32 R5, R4, 0x3, RZ ;  /* 0x0000000304057819 */ /* 0x000fe400000006ff */
[----:B------:R-:W-:Y:S02]  /*f480*/  LEA.HI R7, R7, R4, RZ, 0x3 ;  /* 0x0000000407077211 */ /* 0x000fe400078f18ff */
[----:B------:R-:W-:Y:S02]  /*f490*/  LOP3.LUT R5, R224, 0x38, R5, 0xf8, !PT ;  /* 0x00000038e0057812 */ /* 0x000fe400078ef805 */
[----:B------:R-:W-:Y:S01]  /*f4a0*/  LEA R55, R8, UR4, 0x1 ;  /* 0x0000000408377c11 */ /* 0x000fe2000f8e08ff */
[----:B------:R-:W-:Y:S01]  /*f4b0*/  IMAD.SHL.U32 R7, R7, 0x400, RZ ;  /* 0x0000040007077824 */ /* 0x000fe200078e00ff */
[----:B------:R-:W-:-:S04]  /*f4c0*/  LOP3.LUT R8, R5, R56, RZ, 0x3c, !PT ;  /* 0x0000003805087212 */ /* 0x000fc800078e3cff */
        /* <DEDUP_REMOVED lines=15> */
[-C--:B------:R-:W-:Y:S01]  /*f5c0*/  FMUL.FTZ R54, R43, R48.reuse ;  /* 0x000000302b367220 */ /* 0x080fe20000410000 */
[----:B------:R-:W-:Y:S02]  /*f5d0*/  HADD2.F32 R43, -RZ, R14.H0_H0 ;  /* 0x2000000eff2b7230 */ /* 0x000fe40000004100 */
[----:B------:R-:W-:Y:S01]  /*f5e0*/  FMUL.FTZ R51, R8, R47 ;  /* 0x0000002f08337220 */ /* 0x000fe20000410000 */
[C---:B------:R-:W-:Y:S01]  /*f5f0*/  FFMA.FTZ R52, R39.reuse, R48, -R52 ;  /* 0x0000003027347223 */ /* 0x040fe20000010834 */
[----:B------:R-:W-:Y:S01]  /*f600*/  FFMA.FTZ R54, R39, R50, R54 ;  /* 0x0000003227367223 */ /* 0x000fe20000010036 */
[----:B------:R-:W-:-:S02]  /*f610*/  HADD2.F32 R39, -RZ, R13.H1_H1 ;  /* 0x3000000dff277230 */ /* 0x000fc40000004100 */
[-C--:B------:R-:W-:Y:S01]  /*f620*/  FMUL.FTZ R53, R8, R43.reuse ;  /* 0x0000002b08357220 */ /* 0x080fe20000410000 */
[----:B------:R-:W-:Y:S01]  /*f630*/  FFMA.FTZ R51, R4, R43, -R51 ;  /* 0x0000002b04337223 */ /* 0x000fe20000010833 */
[C---:B------:R-:W-:Y:S01]  /*f640*/  FMUL.FTZ R43, R44.reuse, R49 ;  /* 0x000000312c2b7220 */ /* 0x040fe20000410000 */
[----:B------:R-:W-:Y:S02]  /*f650*/  HADD2.F32 R9, -RZ, R9.H1_H1 ;  /* 0x30000009ff097230 */ /* 0x000fe40000004100 */
[----:B------:R-:W-:Y:S01]  /*f660*/  FMUL.FTZ R44, R44, R39 ;  /* 0x000000272c2c7220 */ /* 0x000fe20000410000 */
[----:B------:R-:W-:Y:S02]  /*f670*/  HADD2.F32 R48, -RZ, R25.H1_H1 ;  /* 0x30000019ff307230 */ /* 0x000fe40000004100 */
[----:B------:R-:W-:Y:S01]  /*f680*/  FFMA.FTZ R53, R4, R47, R53 ;  /* 0x0000002f04357223 */ /* 0x000fe20000010035 */
[----:B------:R-:W-:Y:S02]  /*f690*/  HADD2.F32 R4, -RZ, R14.H1_H1 ;  /* 0x3000000eff047230 */ /* 0x000fe40000004100 */
[C---:B------:R-:W-:Y:S01]  /*f6a0*/  FFMA.FTZ R43, R40.reuse, R39, -R43 ;  /* 0x00000027282b7223 */ /* 0x040fe2000001082b */
[----:B------:R-:W-:Y:S01]  /*f6b0*/  FFMA.FTZ R44, R40, R49, R44 ;  /* 0x00000031282c7223 */ /* 0x000fe2000001002c */
[----:B------:R-:W-:-:S02]  /*f6c0*/  HADD2.F32 R45, -RZ, R10.H0_H0 ;  /* 0x2000000aff2d7230 */ /* 0x000fc40000004100 */
[C---:B------:R-:W-:Y:S01]  /*f6d0*/  FMUL.FTZ R50, R9.reuse, R48 ;  /* 0x0000003009327220 */ /* 0x040fe20000410000 */
[----:B------:R-:W-:Y:S02]  /*f6e0*/  HADD2.F32 R8, -RZ, R15.H0_H0 ;  /* 0x2000000fff087230 */ /* 0x000fe40000004100 */
[-C--:B------:R-:W-:Y:S01]  /*f6f0*/  FMUL.FTZ R56, R9, R4.reuse ;  /* 0x0000000409387220 */ /* 0x080fe20000410000 */
[----:B------:R-:W-:Y:S02]  /*f700*/  HADD2.F32 R40, -RZ, R26.H0_H0 ;  /* 0x2000001aff287230 */ /* 0x000fe40000004100 */
[----:B------:R-:W-:Y:S01]  /*f710*/  FFMA.FTZ R50, R5, R4, -R50 ;  /* 0x0000000405327223 */ /* 0x000fe20000010832 */
[----:B------:R-:W-:Y:S02]  /*f720*/  HADD2.F32 R10, -RZ, R10.H1_H1 ;  /* 0x3000000aff0a7230 */ /* 0x000fe40000004100 */
[----:B------:R-:W-:Y:S01]  /*f730*/  FMUL.FTZ R49, R45, R8 ;  /* 0x000000082d317220 */ /* 0x000fe20000410000 */
[----:B------:R-:W-:-:S02]  /*f740*/  HADD2.F32 R39, -RZ, R27.H0_H0 ;  /* 0x2000001bff277230 */ /* 0x000fc40000004100 */
[----:B------:R-:W-:Y:S01]  /*f750*/  FMUL.FTZ R4, R45, R40 ;  /* 0x000000282d047220 */ /* 0x000fe20000410000 */
[----:B------:R-:W-:Y:S02]  /*f760*/  HADD2.F32 R9, -RZ, R20.H0_H0 ;  /* 0x20000014ff097230 */ /* 0x000fe40000004100 */
[----:B------:R-:W-:Y:S01]  /*f770*/  FFMA.FTZ R45, R5, R48, R56 ;  /* 0x00000030052d7223 */ /* 0x000fe20000010038 */
[C---:B------:R-:W-:Y:S01]  /*f780*/  FFMA.FTZ R49, R41.reuse, R40, R49 ;  /* 0x0000002829317223 */ /* 0x040fe20000010031 */
[C---:B------:R-:W-:Y:S01]  /*f790*/  FMUL.FTZ R5, R10.reuse, R39 ;  /* 0x000000270a057220 */ /* 0x040fe20000410000 */
[----:B------:R-:W-:Y:S01]  /*f7a0*/  FFMA.FTZ R47, R41, R8, -R4 ;  /* 0x00000008292f7223 */ /* 0x000fe20000010804 */
[-C--:B------:R-:W-:Y:S01]  /*f7b0*/  FMUL.FTZ R41, R10, R9.reuse ;  /* 0x000000090a297220 */ /* 0x080fe20000410000 */
[----:B------:R-:W-:Y:S02]  /*f7c0*/  HADD2.F32 R46, -RZ, R11.H0_H0 ;  /* 0x2000000bff2e7230 */ /* 0x000fe40000004100 */
[----:B------:R-:W-:Y:S01]  /*f7d0*/  FFMA.FTZ R10, R6, R9, -R5 ;  /* 0x00000009060a7223 */ /* 0x000fe20000010805 */
[----:B------:R-:W-:-:S02]  /*f7e0*/  HADD2.F32 R9, -RZ, R26.H1_H1 ;  /* 0x3000001aff097230 */ /* 0x000fc40000004100 */
[----:B------:R-:W-:Y:S01]  /*f7f0*/  FFMA.FTZ R40, R6, R39, R41 ;  /* 0x0000002706287223 */ /* 0x000fe20000010029 */
[----:B------:R-:W-:Y:S02]  /*f800*/  HADD2.F32 R5, -RZ, R15.H1_H1 ;  /* 0x3000000fff057230 */ /* 0x000fe40000004100 */
[----:B------:R-:W-:Y:S02]  /*f810*/  HADD2.F32 R11, -RZ, R11.H1_H1 ;  /* 0x3000000bff0b7230 */ /* 0x000fe40000004100 */
[C---:B------:R-:W-:Y:S01]  /*f820*/  FMUL.FTZ R39, R46.reuse, R9 ;  /* 0x000000092e277220 */ /* 0x040fe20000410000 */
[----:B------:R-:W-:Y:S02]  /*f830*/  HADD2.F32 R8, -RZ, R27.H1_H1 ;  /* 0x3000001bff087230 */ /* 0x000fe40000004100 */
[----:B------:R-:W-:Y:S01]  /*f840*/  FMUL.FTZ R46, R46, R5 ;  /* 0x000000052e2e7220 */ /* 0x000fe20000410000 */
[----:B------:R-:W-:Y:S02]  /*f850*/  HADD2.F32 R4, -RZ, R20.H1_H1 ;  /* 0x30000014ff047230 */ /* 0x000fe40000004100 */
[----:B------:R-:W-:-:S02]  /*f860*/  HADD2.F32 R42, -RZ, R7.H0_H0 ;  /* 0x20000007ff2a7230 */ /* 0x000fc40000004100 */
[C---:B------:R-:W-:Y:S01]  /*f870*/  FMUL.FTZ R6, R11.reuse, R8 ;  /* 0x000000080b067220 */ /* 0x040fe20000410000 */
[----:B------:R-:W-:Y:S02]  /*f880*/  HADD2.F32 R7, -RZ, R7.H1_H1 ;  /* 0x30000007ff077230 */ /* 0x000fe40000004100 */
[-C--:B------:R-:W-:Y:S01]  /*f890*/  FMUL.FTZ R41, R11, R4.reuse ;  /* 0x000000040b297220 */ /* 0x080fe20000410000 */
[C---:B------:R-:W-:Y:S01]  /*f8a0*/  FFMA.FTZ R39, R42.reuse, R5, -R39 ;  /* 0x000000052a277223 */ /* 0x040fe20000010827 */
[----:B------:R-:W-:Y:S01]  /*f8b0*/  FFMA.FTZ R11, R42, R9, R46 ;  /* 0x000000092a0b7223 */ /* 0x000fe2000001002e */
[C---:B------:R-:W-:Y:S01]  /*f8c0*/  FFMA.FTZ R42, R7.reuse, R4, -R6 ;  /* 0x00000004072a7223 */ /* 0x040fe20000010806 */
[----:B------:R-:W-:Y:S01]  /*f8d0*/  FFMA.FTZ R46, R7, R8, R41 ;  /* 0x00000008072e7223 */ /* 0x000fe20000010029 */
[----:B------:R-:W-:Y:S02]  /*f8e0*/  F2FP.F16.F32.PACK_AB R4, R51, R52 ;  /* 0x000000343304723e */ /* 0x000fe400000000ff */
[----:B------:R-:W-:-:S02]  /*f8f0*/  F2FP.F16.F32.PACK_AB R5, R50, R43 ;  /* 0x0000002b3205723e */ /* 0x000fc400000000ff */
[----:B------:R-:W-:Y:S02]  /*f900*/  F2FP.F16.F32.PACK_AB R6, R10, R47 ;  /* 0x0000002f0a06723e */ /* 0x000fe400000000ff */
[----:B------:R-:W-:Y:S02]  /*f910*/  F2FP.F16.F32.PACK_AB R7, R42, R39 ;  /* 0x000000272a07723e */ /* 0x000fe400000000ff */
[----:B------:R-:W-:Y:S02]  /*f920*/  F2FP.F16.F32.PACK_AB R8, R53, R54 ;  /* 0x000000363508723e */ /* 0x000fe400000000ff */
[----:B------:R-:W-:Y:S01]  /*f930*/  F2FP.F16.F32.PACK_AB R9, R45, R44 ;  /* 0x0000002c2d09723e */ /* 0x000fe200000000ff */
[----:B------:R2:W-:Y:S01]  /*f940*/  STS.128 [R55], R4 ;  /* 0x0000000437007388 */ /* 0x0005e20000000c00 */
[----:B------:R-:W-:Y:S02]  /*f950*/  F2FP.F16.F32.PACK_AB R10, R40, R49 ;  /* 0x00000031280a723e */ /* 0x000fe400000000ff */
[----:B------:R-:W-:-:S05]  /*f960*/  F2FP.F16.F32.PACK_AB R11, R46, R11 ;  /* 0x0000000b2e0b723e */ /* 0x000fca00000000ff */
[----:B------:R2:W-:Y:S02]  /*f970*/  STS.128 [R30+0x14400], R8 ;  /* 0x014400081e007388 */ /* 0x0005e40000000c00 */
.L_x_616:
[----:B------:R-:W-:Y:S05]  /*f980*/  BSYNC B1 ;  /* 0x0000000000017941 */ /* 0x000fea0003800000 */
.L_x_615:
[----:B------:R-:W-:Y:S01]  /*f990*/  ISETP.GE.AND P0, PT, R31, R12, PT ;  /* 0x0000000c1f00720c */ /* 0x000fe20003f06270 */
[----:B------:R-:W-:-:S12]  /*f9a0*/  BSSY B1, `(.L_x_619) ;  /* 0x00000cb000017945 */ /* 0x000fd80003800000 */
[----:B------:R-:W-:Y:S05]  /*f9b0*/  @P0 BRA `(.L_x_620) ;  /* 0x0000000c00240947 */ /* 0x000fea0003800000 */
[----:B------:R3:W5:Y:S01]  /*f9c0*/  LDL R63, [R1+0x6c] ;  /* 0x00006c00013f7983 */ /* 0x0007620000100800 */
[----:B------:R-:W4:Y:S03]  /*f9d0*/  LDC R53, c[0x0][0x3f4] ;  /* 0x0000fd00ff357b82 */ /* 0x000f260000000800 */
[----:B------:R3:W5:Y:S01]  /*f9e0*/  LDL R60, [R1+0x54] ;  /* 0x00005400013c7983 */ /* 0x0007620000100800 */
[C---:B------:R-:W-:Y:S01]  /*f9f0*/  IADD3 R61, R219.reuse, 0x20, RZ ;  /* 0x00000020db3d7810 */ /* 0x040fe20007ffe0ff */
[----:B------:R-:W-:Y:S01]  /*fa00*/  VIADD R62, R219, 0x20 ;  /* 0x00000020db3e7836 */ /* 0x000fe20000000000 */
[----:B------:R-:W-:Y:S03]  /*fa10*/  BSSY B2, `(.L_x_621) ;  /* 0x0000064000027945 */ /* 0x000fe60003800000 */
[----:B------:R-:W-:Y:S01]  /*fa20*/  IMAD.SHL.U32 R61, R61, 0x40, RZ ;  /* 0x000000403d3d7824 */ /* 0x000fe200078e00ff */
[----:B------:R-:W-:-:S04]  /*fa30*/  SHF.L.U32 R62, R62, 0x6, RZ ;  /* 0x000000063e3e7819 */ /* 0x000fc800000006ff */
[----:B------:R-:W-:Y:S02]  /*fa40*/  LOP3.LUT R61, R61, 0x1c0, RZ, 0xc0, !PT ;  /* 0x000001c03d3d7812 */ /* 0x000fe400078ec0ff */
[----:B------:R-:W-:Y:S02]  /*fa50*/  LOP3.LUT R62, R62, 0x1c0, RZ, 0xc0, !PT ;  /* 0x000001c03e3e7812 */ /* 0x000fe400078ec0ff */
[----:B------:R-:W-:Y:S02]  /*fa60*/  SHF.R.U32.HI R61, RZ, 0x3, R61 ;  /* 0x00000003ff3d7819 */ /* 0x000fe4000001163d */
[-C--:B----4-:R-:W-:Y:S02]  /*fa70*/  ISETP.GE.AND P0, PT, R16, R53.reuse, PT ;  /* 0x000000351000720c */ /* 0x090fe40003f06270 */
[----:B------:R-:W-:-:S11]  /*fa80*/  ISETP.GE.AND P1, PT, R213, R53, PT ;  /* 0x00000035d500720c */ /* 0x000fd60003f26270 */
[----:B---3--:R-:W-:Y:S05]  /*fa90*/  @P0 BRA `(.L_x_622) ;  /* 0x00000004006c0947 */ /* 0x008fea0003800000 */
[----:B-12---:R-:W2:Y:S01]  /*faa0*/  LDL R4, [R1+0x64] ;  /* 0x0000640001047983 */ /* 0x006ea20000100800 */
[----:B-----5:R-:W-:Y:S01]  /*fab0*/  R2UR UR4, R63 ;  /* 0x000000003f0472ca */ /* 0x020fe200000e0000 */
[----:B------:R-:W-:Y:S01]  /*fac0*/  HADD2.F32 R49, -RZ, R35.H0_H0 ;  /* 0x20000023ff317230 */ /* 0x000fe20000004100 */
[----:B------:R-:W-:Y:S01]  /*fad0*/  LOP3.LUT R6, R62, 0x38, R16, 0xf8, !PT ;  /* 0x000000383e067812 */ /* 0x000fe200078ef810 */
[----:B------:R-:W-:Y:S02]  /*fae0*/  HADD2.F32 R47, -RZ, R29.H0_H0 ;  /* 0x2000001dff2f7230 */ /* 0x000fe40000004100 */
[----:B------:R-:W-:Y:S01]  /*faf0*/  HADD2.F32 R50, -RZ, R36.H0_H0 ;  /* 0x20000024ff327230 */ /* 0x000fe20000004100 */
[----:B------:R-:W-:Y:S01]  /*fb00*/  LOP3.LUT R6, R60, R6, R61, 0xf6, !PT ;  /* 0x000000063c067212 */ /* 0x000fe200078ef63d */
[----:B------:R-:W-:Y:S02]  /*fb10*/  HADD2.F32 R48, -RZ, R32.H0_H0 ;  /* 0x20000020ff307230 */ /* 0x000fe40000004100 */
[----:B------:R-:W-:-:S02]  /*fb20*/  HADD2.F32 R51, -RZ, R35.H1_H1 ;  /* 0x30000023ff337230 */ /* 0x000fc40000004100 */
[----:B------:R-:W-:Y:S02]  /*fb30*/  HADD2.F32 R55, -RZ, R36.H1_H1 ;  /* 0x30000024ff377230 */ /* 0x000fe40000004100 */
[----:B------:R-:W-:Y:S01]  /*fb40*/  LEA R58, R6, UR4, 0x1 ;  /* 0x00000004063a7c11 */ /* 0x000fe2000f8e08ff */
[--C-:B------:R-:W-:Y:S02]  /*fb50*/  HADD2.F32 R56, -RZ, R38.reuse.H0_H0 ;  /* 0x20000026ff387230 */ /* 0x100fe40000004100 */
[----:B------:R-:W-:Y:S02]  /*fb60*/  HADD2.F32 R52, -RZ, R33.H0_H0 ;  /* 0x20000021ff347230 */ /* 0x000fe40000004100 */
[--C-:B------:R-:W-:Y:S02]  /*fb70*/  HADD2.F32 R54, -RZ, R37.reuse.H0_H0 ;  /* 0x20000025ff367230 */ /* 0x100fe40000004100 */
[----:B------:R-:W-:Y:S02]  /*fb80*/  HADD2.F32 R57, -RZ, R37.H1_H1 ;  /* 0x30000025ff397230 */ /* 0x000fe40000004100 */
[----:B------:R-:W-:Y:S01]  /*fb90*/  HADD2.F32 R59, -RZ, R38.H1_H1 ;  /* 0x30000026ff3b7230 */ /* 0x000fe20000004100 */
[----:B--2---:R-:W-:-:S04]  /*fba0*/  LEA.HI R4, R53, R4, RZ, 0x1d ;  /* 0x0000000435047211 */ /* 0x004fc800078fe8ff */
[----:B------:R-:W-:Y:S01]  /*fbb0*/  SHF.R.S32.HI R7, RZ, 0x1f, R4 ;  /* 0x0000001fff077819 */ /* 0x000fe20000011404 */
[----:B0-----:R-:W-:-:S03]  /*fbc0*/  IMAD.SHL.U32 R5, R4, 0x8, RZ ;  /* 0x0000000804057824 */ /* 0x001fc600078e00ff */
[----:B------:R-:W-:Y:S02]  /*fbd0*/  LEA.HI R7, R7, R4, RZ, 0x3 ;  /* 0x0000000407077211 */ /* 0x000fe400078f18ff */
[----:B------:R-:W-:-:S03]  /*fbe0*/  LOP3.LUT R4, R62, 0x38, R5, 0xf8, !PT ;  /* 0x000000383e047812 */ /* 0x000fc600078ef805 */
[----:B------:R-:W-:Y:S01]  /*fbf0*/  IMAD.SHL.U32 R7, R7, 0x400, RZ ;  /* 0x0000040007077824 */ /* 0x000fe200078e00ff */
[----:B------:R-:W-:-:S04]  /*fc00*/  LOP3.LUT R8, R4, R61, RZ, 0x3c, !PT ;  /* 0x0000003d04087212 */ /* 0x000fc800078e3cff */
[----:B------:R-:W-:Y:S02]  /*fc10*/  LOP3.LUT R9, R7, 0x7fffe000, RZ, 0xc0, !PT ;  /* 0x7fffe00007097812 */ /* 0x000fe400078ec0ff */
[----:B------:R-:W0:Y:S02]  /*fc20*/  LDS.128 R4, [R58] ;  /* 0x000000003a047984 */ /* 0x000e240000000c00 */
[----:B------:R-:W-:-:S04]  /*fc30*/  IADD3 R9, R8, R9, R60 ;  /* 0x0000000908097210 */ /* 0x000fc80007ffe03c */
[----:B------:R-:W-:-:S05]  /*fc40*/  LEA R30, R9, R22, 0x1 ;  /* 0x00000016091e7211 */ /* 0x000fca00078e08ff */
        /* <DEDUP_REMOVED lines=9> */
[--C-:B------:R-:W-:Y:S02]  /*fce0*/  HADD2.F32 R43, -RZ, R9.reuse.H0_H0 ;  /* 0x20000009ff2b7230 */ /* 0x100fe40000004100 */
[-C--:B------:R-:W-:Y:S01]  /*fcf0*/  FMUL.FTZ R46, R49, R42.reuse ;  /* 0x0000002a312e7220 */ /* 0x080fe20000410000 */
[C---:B------:R-:W-:Y:S01]  /*fd00*/  FMUL.FTZ R42, R47.reuse, R42 ;  /* 0x0000002a2f2a7220 */ /* 0x040fe20000410000 */
[----:B------:R-:W-:Y:S02]  /*fd10*/  HADD2.F32 R9, -RZ, R9.H1_H1 ;  /* 0x30000009ff097230 */ /* 0x000fe40000004100 */
[-C--:B------:R-:W-:Y:S01]  /*fd20*/  FFMA.FTZ R46, R47, R31.reuse, -R46 ;  /* 0x0000001f2f2e7223 */ /* 0x080fe2000001082e */
[----:B------:R-:W-:Y:S01]  /*fd30*/  FFMA.FTZ R42, R49, R31, R42 ;  /* 0x0000001f312a7223 */ /* 0x000fe2000001002a */
[----:B------:R-:W-:Y:S01]  /*fd40*/  FMUL.FTZ R47, R50, R8 ;  /* 0x00000008322f7220 */ /* 0x000fe20000410000 */
[----:B------:R-:W-:-:S02]  /*fd50*/  HADD2.F32 R49, -RZ, R29.H1_H1 ;  /* 0x3000001dff317230 */ /* 0x000fc40000004100 */
[C---:B------:R-:W-:Y:S01]  /*fd60*/  FMUL.FTZ R31, R48.reuse, R8 ;  /* 0x00000008301f7220 */ /* 0x040fe20000410000 */
[-C--:B------:R-:W-:Y:S01]  /*fd70*/  FMUL.FTZ R8, R51, R43.reuse ;  /* 0x0000002b33087220 */ /* 0x080fe20000410000 */
[-C--:B------:R-:W-:Y:S01]  /*fd80*/  FFMA.FTZ R47, R48, R4.reuse, -R47 ;  /* 0x00000004302f7223 */ /* 0x080fe2000001082f */
[----:B------:R-:W-:Y:S02]  /*fd90*/  HADD2.F32 R44, -RZ, R10.H0_H0 ;  /* 0x2000000aff2c7230 */ /* 0x000fe40000004100 */
[C---:B------:R-:W-:Y:S01]  /*fda0*/  FMUL.FTZ R48, R49.reuse, R43 ;  /* 0x0000002b31307220 */ /* 0x040fe20000410000 */
[----:B------:R-:W-:Y:S01]  /*fdb0*/  FFMA.FTZ R43, R49, R39, -R8 ;  /* 0x00000027312b7223 */ /* 0x000fe20000010808 */
[----:B------:R-:W-:Y:S02]  /*fdc0*/  HADD2.F32 R49, -RZ, R32.H1_H1 ;  /* 0x30000020ff317230 */ /* 0x000fe40000004100 */
[----:B------:R-:W-:Y:S01]  /*fdd0*/  FFMA.FTZ R31, R50, R4, R31 ;  /* 0x00000004321f7223 */ /* 0x000fe2000001001f */
[----:B------:R-:W-:Y:S01]  /*fde0*/  FMUL.FTZ R4, R55, R9 ;  /* 0x0000000937047220 */ /* 0x000fe20000410000 */
[----:B------:R-:W-:-:S02]  /*fdf0*/  HADD2.F32 R10, -RZ, R10.H1_H1 ;  /* 0x3000000aff0a7230 */ /* 0x000fc40000004100 */
[----:B------:R-:W-:Y:S01]  /*fe00*/  FFMA.FTZ R48, R51, R39, R48 ;  /* 0x0000002733307223 */ /* 0x000fe20000010030 */
[C---:B------:R-:W-:Y:S01]  /*fe10*/  FMUL.FTZ R8, R49.reuse, R9 ;  /* 0x0000000931087220 */ /* 0x040fe20000410000 */
[-C--:B------:R-:W-:Y:S01]  /*fe20*/  FFMA.FTZ R50, R49, R5.reuse, -R4 ;  /* 0x0000000531327223 */ /* 0x080fe20000010804 */
[----:B------:R-:W-:Y:S02]  /*fe30*/  HADD2.F32 R4, -RZ, R34.H0_H0 ;  /* 0x20000022ff047230 */ /* 0x000fe40000004100 */
[----:B------:R-:W-:Y:S01]  /*fe40*/  FMUL.FTZ R39, R54, R44 ;  /* 0x0000002c36277220 */ /* 0x000fe20000410000 */
[----:B------:R-:W-:Y:S01]  /*fe50*/  FFMA.FTZ R9, R55, R5, R8 ;  /* 0x0000000537097223 */ /* 0x000fe20000010008 */
[-C--:B------:R-:W-:Y:S01]  /*fe60*/  FMUL.FTZ R5, R56, R10.reuse ;  /* 0x0000000a38057220 */ /* 0x080fe20000410000 */
[--C-:B------:R-:W-:Y:S02]  /*fe70*/  HADD2.F32 R45, -RZ, R11.reuse.H0_H0 ;  /* 0x2000000bff2d7230 */ /* 0x100fe40000004100 */
[----:B------:R-:W-:Y:S01]  /*fe80*/  FMUL.FTZ R51, R4, R10 ;  /* 0x0000000a04337220 */ /* 0x000fe20000410000 */
[----:B------:R-:W-:-:S02]  /*fe90*/  HADD2.F32 R11, -RZ, R11.H1_H1 ;  /* 0x3000000bff0b7230 */ /* 0x000fc40000004100 */
[----:B------:R-:W-:Y:S01]  /*fea0*/  FMUL.FTZ R49, R52, R44 ;  /* 0x0000002c34317220 */ /* 0x000fe20000410000 */
[----:B------:R-:W-:Y:S01]  /*feb0*/  FFMA.FTZ R10, R4, R6, -R5 ;  /* 0x00000006040a7223 */ /* 0x000fe20000010805 */
[----:B------:R-:W-:Y:S02]  /*fec0*/  HADD2.F32 R5, -RZ, R33.H1_H1 ;  /* 0x30000021ff057230 */ /* 0x000fe40000004100 */
[-C--:B------:R-:W-:Y:S01]  /*fed0*/  FFMA.FTZ R39, R52, R40.reuse, -R39 ;  /* 0x0000002834277223 */ /* 0x080fe20000010827 */
[----:B------:R-:W-:Y:S02]  /*fee0*/  HADD2.F32 R55, -RZ, R34.H1_H1 ;  /* 0x30000022ff377230 */ /* 0x000fe40000004100 */
[----:B------:R-:W-:Y:S01]  /*fef0*/  FFMA.FTZ R49, R54, R40, R49 ;  /* 0x0000002836317223 */ /* 0x000fe20000010031 */
[--C-:B------:R-:W-:Y:S02]  /*ff00*/  HADD2.F32 R41, -RZ, R7.reuse.H0_H0 ;  /* 0x20000007ff297230 */ /* 0x100fe40000004100 */
[----:B------:R-:W-:Y:S01]  /*ff10*/  FFMA.FTZ R40, R56, R6, R51 ;  /* 0x0000000638287223 */ /* 0x000fe20000010033 */
[----:B------:R-:W-:-:S02]  /*ff20*/  HADD2.F32 R7, -RZ, R7.H1_H1 ;  /* 0x30000007ff077230 */ /* 0x000fc40000004100 */
[----:B------:R-:W-:Y:S01]  /*ff30*/  FMUL.FTZ R4, R57, R45 ;  /* 0x0000002d39047220 */ /* 0x000fe20000410000 */
[----:B------:R-:W-:Y:S01]  /*ff40*/  FMUL.FTZ R8, R59, R11 ;  /* 0x0000000b3b087220 */ /* 0x000fe20000410000 */
[----:B------:R-:W-:Y:S01]  /*ff50*/  FMUL.FTZ R6, R5, R45 ;  /* 0x0000002d05067220 */ /* 0x000fe20000410000 */
[----:B------:R-:W-:Y:S01]  /*ff60*/  FMUL.FTZ R52, R55, R11 ;  /* 0x0000000b37347220 */ /* 0x000fe20000410000 */
[----:B------:R-:W-:Y:S01]  /*ff70*/  FFMA.FTZ R11, R5, R41, -R4 ;  /* 0x00000029050b7223 */ /* 0x000fe20000010804 */
[----:B------:R-:W-:Y:S01]  /*ff80*/  FFMA.FTZ R44, R55, R7, -R8 ;  /* 0x00000007372c7223 */ /* 0x000fe20000010808 */
[----:B------:R-:W-:Y:S01]  /*ff90*/  FFMA.FTZ R41, R57, R41, R6 ;  /* 0x0000002939297223 */ /* 0x000fe20000010006 */
        /* <DEDUP_REMOVED lines=11> */
.L_x_622:
[----:B------:R-:W-:Y:S05]  /*10050*/  BSYNC B2 ;  /* 0x0000000000027941 */ /* 0x000fea0003800000 */
.L_x_621:
[----:B------:R-:W-:Y:S05]  /*10060*/  @P1 BRA `(.L_x_620) ;  /* 0x0000000400781947 */ /* 0x000fea0003800000 */
[----:B-123--:R-:W-:Y:S01]  /*10070*/  LEA.HI R4, R0, R213, RZ, 0x6 ;  /* 0x000000d500047211 */ /* 0x00efe200078f30ff */
[----:B------:R-:W-:Y:S01]  /*10080*/  HADD2.F32 R49, -RZ, R24.H0_H0 ;  /* 0x20000018ff317230 */ /* 0x000fe20000004100 */
[----:B------:R-:W-:Y:S01]  /*10090*/  LEA.HI R53, R53, R2, RZ, 0x1d ;  /* 0x0000000235357211 */ /* 0x000fe200078fe8ff */
[----:B------:R-:W-:Y:S01]  /*100a0*/  HADD2.F32 R47, -RZ, R13.H0_H0 ;  /* 0x2000000dff2f7230 */ /* 0x000fe20000004100 */
[----:B0-----:R-:W-:Y:S01]  /*100b0*/  LOP3.LUT R5, R62, 0x38, R3, 0xf8, !PT ;  /* 0x000000383e057812 */ /* 0x001fe200078ef803 */
[----:B------:R-:W-:Y:S01]  /*100c0*/  IMAD.SHL.U32 R4, R4, 0x80, RZ ;  /* 0x0000008004047824 */ /* 0x000fe200078e00ff */
[----:B------:R-:W-:Y:S01]  /*100d0*/  SHF.R.S32.HI R6, RZ, 0x1f, R53 ;  /* 0x0000001fff067819 */ /* 0x000fe20000011435 */
[--C-:B------:R-:W-:Y:S01]  /*100e0*/  HADD2.F32 R50, -RZ, R25.reuse.H0_H0 ;  /* 0x20000019ff327230 */ /* 0x100fe20000004100 */
[----:B------:R-:W-:Y:S01]  /*100f0*/  LOP3.LUT R8, R5, R61, RZ, 0x3c, !PT ;  /* 0x0000003d05087212 */ /* 0x000fe200078e3cff */
[----:B------:R-:W-:Y:S01]  /*10100*/  HADD2.F32 R48, -RZ, R14.H0_H0 ;  /* 0x2000000eff307230 */ /* 0x000fe20000004100 */
[----:B------:R-:W-:Y:S01]  /*10110*/  LOP3.LUT R5, R4, 0xffffe000, RZ, 0xc0, !PT ;  /* 0xffffe00004057812 */ /* 0x000fe200078ec0ff */
[----:B------:R-:W-:Y:S01]  /*10120*/  IMAD.SHL.U32 R4, R53, 0x8, RZ ;  /* 0x0000000835047824 */ /* 0x000fe200078e00ff */
[----:B------:R-:W-:Y:S01]  /*10130*/  LEA.HI R6, R6, R53, RZ, 0x3 ;  /* 0x0000003506067211 */ /* 0x000fe200078f18ff */
[----:B------:R-:W-:Y:S01]  /*10140*/  HADD2.F32 R51, -RZ, R24.H1_H1 ;  /* 0x30000018ff337230 */ /* 0x000fe20000004100 */
[----:B-----5:R-:W-:Y:S01]  /*10150*/  IADD3 R5, R8, R5, R60 ;  /* 0x0000000508057210 */ /* 0x020fe20007ffe03c */
[----:B------:R-:W-:Y:S01]  /*10160*/  HADD2.F32 R53, -RZ, R25.H1_H1 ;  /* 0x30000019ff357230 */ /* 0x000fe20000004100 */
[----:B------:R-:W-:Y:S01]  /*10170*/  LOP3.LUT R4, R62, 0x38, R4, 0xf8, !PT ;  /* 0x000000383e047812 */ /* 0x000fe200078ef804 */
[----:B------:R-:W-:Y:S01]  /*10180*/  HADD2.F32 R56, -RZ, R27.H0_H0 ;  /* 0x2000001bff387230 */ /* 0x000fe20000004100 */
[----:B------:R-:W-:Y:S01]  /*10190*/  SHF.L.U32 R6, R6, 0xa, RZ ;  /* 0x0000000a06067819 */ /* 0x000fe200000006ff */
[----:B------:R-:W-:Y:S01]  /*101a0*/  HADD2.F32 R52, -RZ, R15.H0_H0 ;  /* 0x2000000fff347230 */ /* 0x000fe20000004100 */
[----:B------:R-:W-:Y:S01]  /*101b0*/  LOP3.LUT R8, R4, R61, RZ, 0x3c, !PT ;  /* 0x0000003d04087212 */ /* 0x000fe200078e3cff */
[--C-:B------:R-:W-:Y:S01]  /*101c0*/  HADD2.F32 R54, -RZ, R26.reuse.H0_H0 ;  /* 0x2000001aff367230 */ /* 0x100fe20000004100 */
[----:B------:R-:W-:Y:S01]  /*101d0*/  LOP3.LUT R9, R6, 0x7fffe000, RZ, 0xc0, !PT ;  /* 0x7fffe00006097812 */ /* 0x000fe200078ec0ff */
[----:B------:R-:W-:Y:S01]  /*101e0*/  HADD2.F32 R55, -RZ, R26.H1_H1 ;  /* 0x3000001aff377230 */ /* 0x000fe20000004100 */
[----:B------:R-:W-:Y:S01]  /*101f0*/  R2UR UR4, R63 ;  /* 0x000000003f0472ca */ /* 0x000fe200000e0000 */
[----:B------:R-:W-:Y:S01]  /*10200*/  HADD2.F32 R57, -RZ, R27.H1_H1 ;  /* 0x3000001bff397230 */ /* 0x000fe20000004100 */
[----:B------:R-:W-:-:S05]  /*10210*/  IADD3 R9, R8, R9, R60 ;  /* 0x0000000908097210 */ /* 0x000fca0007ffe03c */
[----:B------:R-:W-:-:S05]  /*10220*/  IMAD R30, R9, 0x2, R22 ;  /* 0x00000002091e7824 */ /* 0x000fca00078e0216 */
[----:B------:R-:W0:Y:S01]  /*10230*/  LDS.128 R8, [R30+0x14400] ;  /* 0x014400001e087984 */ /* 0x000e220000000c00 */
[----:B------:R-:W-:-:S05]  /*10240*/  LEA R58, R5, UR4, 0x1 ;  /* 0x00000004053a7c11 */ /* 0x000fca000f8e08ff */
[----:B------:R-:W1:Y:S01]  /*10250*/  LDS.128 R4, [R58] ;  /* 0x000000003a047984 */ /* 0x000e620000000c00 */
[--C-:B0-----:R-:W-:Y:S02]  /*10260*/  HADD2.F32 R42, -RZ, R8.reuse.H0_H0 ;  /* 0x20000008ff2a7230 */ /* 0x101fe40000004100 */
[----:B------:R-:W-:Y:S02]  /*10270*/  HADD2.F32 R8, -RZ, R8.H1_H1 ;  /* 0x30000008ff087230 */ /* 0x000fe40000004100 */
[----:B------:R-:W-:Y:S02]  /*10280*/  HADD2.F32 R43, -RZ, R9.H0_H0 ;  /* 0x20000009ff2b7230 */ /* 0x000fe40000004100 */
[-C--:B------:R-:W-:Y:S01]  /*10290*/  FMUL.FTZ R46, R49, R42.reuse ;  /* 0x0000002a312e7220 */ /* 0x080fe20000410000 */
[--C-:B-1----:R-:W-:Y:S02]  /*102a0*/  HADD2.F32 R31, -RZ, R4.reuse.H0_H0 ;  /* 0x20000004ff1f7230 */ /* 0x102fe40000004100 */
[----:B------:R-:W-:Y:S01]  /*102b0*/  FMUL.FTZ R42, R47, R42 ;  /* 0x0000002a2f2a7220 */ /* 0x000fe20000410000 */
[----:B------:R-:W-:-:S02]  /*102c0*/  HADD2.F32 R4, -RZ, R4.H1_H1 ;  /* 0x30000004ff047230 */ /* 0x000fc40000004100 */
[----:B------:R-:W-:Y:S02]  /*102d0*/  HADD2.F32 R39, -RZ, R5.H0_H0 ;  /* 0x20000005ff277230 */ /* 0x000fe40000004100 */
[-C--:B------:R-:W-:Y:S01]  /*102e0*/  FFMA.FTZ R46, R47, R31.reuse, -R46 ;  /* 0x0000001f2f2e7223 */ /* 0x080fe2000001082e */
[----:B------:R-:W-:Y:S01]  /*102f0*/  FFMA.FTZ R42, R49, R31, R42 ;  /* 0x0000001f312a7223 */ /* 0x000fe2000001002a */
[-C--:B------:R-:W-:Y:S01]  /*10300*/  FMUL.FTZ R47, R50, R8.reuse ;  /* 0x00000008322f7220 */ /* 0x080fe20000410000 */
[----:B------:R-:W-:Y:S02]  /*10310*/  HADD2.F32 R49, -RZ, R13.H1_H1 ;  /* 0x3000000dff317230 */ /* 0x000fe40000004100 */
[C---:B------:R-:W-:Y:S01]  /*10320*/  FMUL.FTZ R31, R48.reuse, R8 ;  /* 0x00000008301f7220 */ /* 0x040fe20000410000 */
[----:B------:R-:W-:Y:S01]  /*10330*/  FMUL.FTZ R8, R51, R43 ;  /* 0x0000002b33087220 */ /* 0x000fe20000410000 */
[----:B------:R-:W-:Y:S01]  /*10340*/  FFMA.FTZ R47, R48, R4, -R47 ;  /* 0x00000004302f7223 */ /* 0x000fe2000001082f */
[----:B------:R-:W-:-:S02]  /*10350*/  HADD2.F32 R9, -RZ, R9.H1_H1 ;  /* 0x30000009ff097230 */ /* 0x000fc40000004100 */
[C---:B------:R-:W-:Y:S01]  /*10360*/  FMUL.FTZ R48, R49.reuse, R43 ;  /* 0x0000002b31307220 */ /* 0x040fe20000410000 */
[----:B------:R-:W-:Y:S01]  /*10370*/  FFMA.FTZ R43, R49, R39, -R8 ;  /* 0x00000027312b7223 */ /* 0x000fe20000010808 */
[----:B------:R-:W-:Y:S02]  /*10380*/  HADD2.F32 R49, -RZ, R14.H1_H1 ;  /* 0x3000000eff317230 */ /* 0x000fe40000004100 */
[----:B------:R-:W-:Y:S01]  /*10390*/  FFMA.FTZ R31, R50, R4, R31 ;  /* 0x00000004321f7223 */ /* 0x000fe2000001001f */
[----:B------:R-:W-:Y:S02]  /*103a0*/  HADD2.F32 R5, -RZ, R5.H1_H1 ;  /* 0x30000005ff057230 */ /* 0x000fe40000004100 */
[-C--:B------:R-:W-:Y:S01]  /*103b0*/  FMUL.FTZ R4, R53, R9.reuse ;  /* 0x0000000935047220 */ /* 0x080fe20000410000 */
[--C-:B------:R-:W-:Y:S02]  /*103c0*/  HADD2.F32 R44, -RZ, R10.reuse.H0_H0 ;  /* 0x2000000aff2c7230 */ /* 0x100fe40000004100 */
[----:B------:R-:W-:Y:S01]  /*103d0*/  FMUL.FTZ R8, R49, R9 ;  /* 0x0000000931087220 */ /* 0x000fe20000410000 */
[----:B------:R-:W-:-:S02]  /*103e0*/  HADD2.F32 R10, -RZ, R10.H1_H1 ;  /* 0x3000000aff0a7230 */ /* 0x000fc40000004100 */
[-C--:B------:R-:W-:Y:S01]  /*103f0*/  FFMA.FTZ R50, R49, R5.reuse, -R4 ;  /* 0x0000000531327223 */ /* 0x080fe20000010804 */
[----:B------:R-:W-:Y:S02]  /*10400*/  HADD2.F32 R40, -RZ, R6.H0_H0 ;  /* 0x20000006ff287230 */ /* 0x000fe40000004100 */
[----:B------:R-:W-:Y:S01]  /*10410*/  FFMA.FTZ R9, R53, R5, R8 ;  /* 0x0000000535097223 */ /* 0x000fe20000010008 */
[----:B------:R-:W-:Y:S02]  /*10420*/  HADD2.F32 R4, -RZ, R20.H0_H0 ;  /* 0x20000014ff047230 */ /* 0x000fe40000004100 */
[----:B------:R-:W-:Y:S01]  /*10430*/  FMUL.FTZ R5, R56, R10 ;  /* 0x0000000a38057220 */ /* 0x000fe20000410000 */
[----:B------:R-:W-:Y:S02]  /*10440*/  HADD2.F32 R6, -RZ, R6.H1_H1 ;  /* 0x30000006ff067230 */ /* 0x000fe40000004100 */
[----:B------:R-:W-:Y:S01]  /*10450*/  FFMA.FTZ R48, R51, R39, R48 ;  /* 0x0000002733307223 */ /* 0x000fe20000010030 */
[----:B------:R-:W-:-:S02]  /*10460*/  HADD2.F32 R45, -RZ, R11.H0_H0 ;  /* 0x2000000bff2d7230 */ /* 0x000fc40000004100 */
[----:B------:R-:W-:Y:S01]  /*10470*/  FMUL.FTZ R51, R4, R10 ;  /* 0x0000000a04337220 */ /* 0x000fe20000410000 */
[----:B------:R-:W-:Y:S02]  /*10480*/  HADD2.F32 R11, -RZ, R11.H1_H1 ;  /* 0x3000000bff0b7230 */ /* 0x000fe40000004100 */
[-C--:B------:R-:W-:Y:S01]  /*10490*/  FMUL.FTZ R39, R54, R44.reuse ;  /* 0x0000002c36277220 */ /* 0x080fe20000410000 */
[----:B------:R-:W-:Y:S01]  /*104a0*/  FMUL.FTZ R49, R52, R44 ;  /* 0x0000002c34317220 */ /* 0x000fe20000410000 */
[----:B------:R-:W-:Y:S01]  /*104b0*/  FFMA.FTZ R10, R4, R6, -R5 ;  /* 0x00000006040a7223 */ /* 0x000fe20000010805 */
[----:B------:R-:W-:Y:S02]  /*104c0*/  HADD2.F32 R5, -RZ, R15.H1_H1 ;  /* 0x3000000fff057230 */ /* 0x000fe40000004100 */
[-C--:B------:R-:W-:Y:S01]  /*104d0*/  FFMA.FTZ R39, R52, R40.reuse, -R39 ;  /* 0x0000002834277223 */ /* 0x080fe20000010827 */
[----:B------:R-:W-:Y:S02]  /*104e0*/  HADD2.F32 R53, -RZ, R20.H1_H1 ;  /* 0x30000014ff357230 */ /* 0x000fe40000004100 */
[----:B------:R-:W-:Y:S01]  /*104f0*/  FFMA.FTZ R49, R54, R40, R49 ;  /* 0x0000002836317223 */ /* 0x000fe20000010031 */
[----:B------:R-:W-:-:S02]  /*10500*/  HADD2.F32 R41, -RZ, R7.H0_H0 ;  /* 0x20000007ff297230 */ /* 0x000fc40000004100 */
[----:B------:R-:W-:Y:S01]  /*10510*/  FFMA.FTZ R40, R56, R6, R51 ;  /* 0x0000000638287223 */ /* 0x000fe20000010033 */
[----:B------:R-:W-:Y:S02]  /*10520*/  HADD2.F32 R7, -RZ, R7.H1_H1 ;  /* 0x30000007ff077230 */ /* 0x000fe40000004100 */
        /* <DEDUP_REMOVED lines=15> */
[----:B------:R-:W-:-:S02]  /*10620*/  F2FP.F16.F32.PACK_AB R10, R40, R49 ;  /* 0x00000031280a723e */ /* 0x000fc400000000ff */
[----:B------:R-:W-:-:S05]  /*10630*/  F2FP.F16.F32.PACK_AB R11, R52, R41 ;  /* 0x00000029340b723e */ /* 0x000fca00000000ff */
[----:B------:R4:W-:Y:S02]  /*10640*/  STS.128 [R30+0x14400], R8 ;  /* 0x014400081e007388 */ /* 0x0009e40000000c00 */
.L_x_620:
[----:B------:R-:W-:Y:S05]  /*10650*/  BSYNC B1 ;  /* 0x0000000000017941 */ /* 0x000fea0003800000 */
.L_x_619:
[----:B-1234-:R-:W-:Y:S01]  /*10660*/  VIADD R4, R219, 0x40 ;  /* 0x00000040db047836 */ /* 0x01efe20000000000 */
[----:B------:R-:W-:Y:S04]  /*10670*/  BSSY B1, `(.L_x_623) ;  /* 0x00000cc000017945 */ /* 0x000fe80003800000 */
[----:B------:R-:W-:-:S13]  /*10680*/  ISETP.GE.AND P0, PT, R4, R12, PT ;  /* 0x0000000c0400720c */ /* 0x000fda0003f06270 */
[----:B------:R-:W-:Y:S05]  /*10690*/  @P0 BRA `(.L_x_624) ;  /* 0x0000000c00240947 */ /* 0x000fea0003800000 */
[----:B-----5:R1:W5:Y:S01]  /*106a0*/  LDL R63, [R1+0x6c] ;  /* 0x00006c00013f7983 */ /* 0x0203620000100800 */
[----:B------:R-:W2:Y:S03]  /*106b0*/  LDC R53, c[0x0][0x3f4] ;  /* 0x0000fd00ff357b82 */ /* 0x000ea60000000800 */
        /* <DEDUP_REMOVED lines=9> */
[-C--:B--2---:R-:W-:Y:S02]  /*10750*/  ISETP.GE.AND P0, PT, R16, R53.reuse, PT ;  /* 0x000000351000720c */ /* 0x084fe40003f06270 */
[----:B------:R-:W-:-:S11]  /*10760*/  ISETP.GE.AND P1, PT, R213, R53, PT ;  /* 0x00000035d500720c */ /* 0x000fd60003f26270 */
[----:B-1----:R-:W-:Y:S05]  /*10770*/  @P0 BRA `(.L_x_626) ;  /* 0x00000004006c0947 */ /* 0x002fea0003800000 */
[----:B------:R-:W2:Y:S01]  /*10780*/  LDL R4, [R1+0x64] ;  /* 0x0000640001047983 */ /* 0x000ea20000100800 */
        /* <DEDUP_REMOVED lines=90> */
.L_x_626:
[----:B------:R-:W-:Y:S05]  /*10d30*/  BSYNC B2 ;  /* 0x0000000000027941 */ /* 0x000fea0003800000 */
.L_x_625:
[----:B------:R-:W-:Y:S05]  /*10d40*/  @P1 BRA `(.L_x_624) ;  /* 0x0000000400781947 */ /* 0x000fea0003800000 */
[----:B-1----:R-:W-:Y:S01]  /*10d50*/  LEA.HI R4, R0, R213, RZ, 0x6 ;  /* 0x000000d500047211 */ /* 0x002fe200078f30ff */
        /* <DEDUP_REMOVED lines=93> */
.L_x_624:
[----:B------:R-:W-:Y:S05]  /*11330*/  BSYNC B1 ;  /* 0x0000000000017941 */ /* 0x000fea0003800000 */
.L_x_623:
[----:B------:R-:W-:-:S13]  /*11340*/  ISETP.GE.AND P0, PT, R21, R12, PT ;  /* 0x0000000c1500720c */ /* 0x000fda0003f06270 */
[----:B------:R-:W-:Y:S05]  /*11350*/  @P0 BRA `(.L_x_603) ;  /* 0x0000000c00200947 */ /* 0x000fea0003800000 */
[----:B-12---:R1:W5:Y:S01]  /*11360*/  LDL R58, [R1+0x6c] ;  /* 0x00006c00013a7983 */ /* 0x0063620000100800 */
[----:B------:R-:W2:Y:S01]  /*11370*/  LDC R45, c[0x0][0x3f4] ;  /* 0x0000fd00ff2d7b82 */ /* 0x000ea20000000800 */
[----:B------:R-:W-:Y:S01]  /*11380*/  SHF.R.S32.HI R4, RZ, 0x1f, R21 ;  /* 0x0000001fff047819 */ /* 0x000fe20000011415 */
[----:B0-----:R-:W-:Y:S01]  /*11390*/  IMAD.SHL.U32 R5, R21, 0x40, RZ ;  /* 0x0000004015057824 */ /* 0x001fe200078e00ff */
[----:B------:R-:W-:Y:S02]  /*113a0*/  BSSY B1, `(.L_x_627) ;  /* 0x0000064000017945 */ /* 0x000fe40003800000 */
[----:B------:R-:W-:Y:S02]  /*113b0*/  LEA.HI R4, R4, R21, RZ, 0x3 ;  /* 0x0000001504047211 */ /* 0x000fe400078f18ff */
[----:B------:R-:W-:Y:S02]  /*113c0*/  LOP3.LUT R55, R5, 0x1c0, RZ, 0xc0, !PT ;  /* 0x000001c005377812 */ /* 0x000fe400078ec0ff */
[----:B------:R-:W-:-:S02]  /*113d0*/  SHF.L.U32 R4, R4, 0x6, RZ ;  /* 0x0000000604047819 */ /* 0x000fc400000006ff */
[----:B------:R-:W-:Y:S02]  /*113e0*/  SHF.R.U32.HI R57, RZ, 0x3, R55 ;  /* 0x00000003ff397819 */ /* 0x000fe40000011637 */
[----:B------:R-:W-:Y:S02]  /*113f0*/  LOP3.LUT R54, R4, 0xfffffe00, RZ, 0xc0, !PT ;  /* 0xfffffe0004367812 */ /* 0x000fe400078ec0ff */
[-C--:B--2---:R-:W-:Y:S02]  /*11400*/  ISETP.GE.AND P0, PT, R16, R45.reuse, PT ;  /* 0x0000002d1000720c */ /* 0x084fe40003f06270 */
[----:B------:R-:W-:-:S11]  /*11410*/  ISETP.GE.AND P1, PT, R213, R45, PT ;  /* 0x0000002dd500720c */ /* 0x000fd60003f26270 */
[----:B-1----:R-:W-:Y:S05]  /*11420*/  @P0 BRA `(.L_x_628) ;  /* 0x00000004006c0947 */ /* 0x002fea0003800000 */
[----:B------:R-:W2:Y:S01]  /*11430*/  LDL R6, [R1+0x64] ;  /* 0x0000640001067983 */ /* 0x000ea20000100800 */
[----:B-----5:R-:W-:Y:S01]  /*11440*/  R2UR UR4, R58 ;  /* 0x000000003a0472ca */ /* 0x020fe200000e0000 */
[----:B------:R-:W-:Y:S02]  /*11450*/  HADD2.F32 R49, -RZ, R35.H0_H0 ;  /* 0x20000023ff317230 */ /* 0x000fe40000004100 */
[----:B------:R-:W-:Y:S02]  /*11460*/  HADD2.F32 R47, -RZ, R29.H0_H0 ;  /* 0x2000001dff2f7230 */ /* 0x000fe40000004100 */
[----:B------:R-:W-:Y:S02]  /*11470*/  HADD2.F32 R50, -RZ, R36.H0_H0 ;  /* 0x20000024ff327230 */ /* 0x000fe40000004100 */
[----:B------:R-:W-:Y:S02]  /*11480*/  HADD2.F32 R46, -RZ, R32.H0_H0 ;  /* 0x20000020ff2e7230 */ /* 0x000fe40000004100 */
[----:B------:R-:W-:-:S02]  /*11490*/  HADD2.F32 R52, -RZ, R35.H1_H1 ;  /* 0x30000023ff347230 */ /* 0x000fc40000004100 */
[----:B------:R-:W-:Y:S02]  /*114a0*/  HADD2.F32 R48, -RZ, R29.H1_H1 ;  /* 0x3000001dff307230 */ /* 0x000fe40000004100 */
[----:B------:R-:W-:Y:S02]  /*114b0*/  HADD2.F32 R51, -RZ, R36.H1_H1 ;  /* 0x30000024ff337230 */ /* 0x000fe40000004100 */
[----:B------:R-:W-:Y:S01]  /*114c0*/  HADD2.F32 R53, -RZ, R37.H0_H0 ;  /* 0x20000025ff357230 */ /* 0x000fe20000004100 */
[----:B--2---:R-:W-:Y:S02]  /*114d0*/  LEA.HI R4, R45, R6, RZ, 0x1d ;  /* 0x000000062d047211 */ /* 0x004fe400078fe8ff */
[----:B------:R-:W-:Y:S02]  /*114e0*/  LOP3.LUT R6, R55, 0x38, R16, 0xf8, !PT ;  /* 0x0000003837067812 */ /* 0x000fe400078ef810 */
[----:B------:R-:W-:Y:S01]  /*114f0*/  SHF.R.S32.HI R7, RZ, 0x1f, R4 ;  /* 0x0000001fff077819 */ /* 0x000fe20000011404 */
[----:B------:R-:W-:Y:S01]  /*11500*/  IMAD.SHL.U32 R5, R4, 0x8, RZ ;  /* 0x0000000804057824 */ /* 0x000fe200078e00ff */
[----:B------:R-:W-:-:S02]  /*11510*/  LOP3.LUT R6, R54, R6, R57, 0xf6, !PT ;  /* 0x0000000636067212 */ /* 0x000fc400078ef639 */
[----:B------:R-:W-:Y:S02]  /*11520*/  LEA.HI R7, R7, R4, RZ, 0x3 ;  /* 0x0000000407077211 */ /* 0x000fe400078f18ff */
[----:B------:R-:W-:Y:S02]  /*11530*/  LOP3.LUT R4, R55, 0x38, R5, 0xf8, !PT ;  /* 0x0000003837047812 */ /* 0x000fe400078ef805 */
[----:B------:R-:W-:Y:S01]  /*11540*/  LEA R56, R6, UR4, 0x1 ;  /* 0x0000000406387c11 */ /* 0x000fe2000f8e08ff */
        /* <DEDUP_REMOVED lines=19> */
[-C--:B------:R-:W-:Y:S01]  /*11680*/  FMUL.FTZ R35, R50, R8.reuse ;  /* 0x0000000832237220 */ /* 0x080fe20000410000 */
[-C--:B------:R-:W-:Y:S01]  /*11690*/  FFMA.FTZ R44, R47, R21.reuse, -R44 ;  /* 0x000000152f2c7223 */ /* 0x080fe2000001082c */
[----:B------:R-:W-:Y:S01]  /*116a0*/  FFMA.FTZ R40, R49, R21, R40 ;  /* 0x0000001531287223 */ /* 0x000fe20000010028 */
[----:B------:R-:W-:Y:S01]  /*116b0*/  FMUL.FTZ R21, R46, R8 ;  /* 0x000000082e157220 */ /* 0x000fe20000410000 */
[----:B------:R-:W-:Y:S01]  /*116c0*/  FMUL.FTZ R29, R52, R41 ;  /* 0x00000029341d7220 */ /* 0x000fe20000410000 */
[----:B------:R-:W-:-:S02]  /*116d0*/  HADD2.F32 R47, -RZ, R32.H1_H1 ;  /* 0x30000020ff2f7230 */ /* 0x000fc40000004100 */
[-C--:B------:R-:W-:Y:S01]  /*116e0*/  FFMA.FTZ R35, R46, R4.reuse, -R35 ;  /* 0x000000042e237223 */ /* 0x080fe20000010823 */
[----:B------:R-:W-:Y:S01]  /*116f0*/  FMUL.FTZ R41, R48, R41 ;  /* 0x0000002930297220 */ /* 0x000fe20000410000 */
[----:B------:R-:W-:Y:S01]  /*11700*/  FFMA.FTZ R21, R50, R4, R21 ;  /* 0x0000000432157223 */ /* 0x000fe20000010015 */
[--C-:B------:R-:W-:Y:S02]  /*11710*/  HADD2.F32 R42, -RZ, R10.reuse.H0_H0 ;  /* 0x2000000aff2a7230 */ /* 0x100fe40000004100 */
[-C--:B------:R-:W-:Y:S01]  /*11720*/  FMUL.FTZ R4, R51, R9.reuse ;  /* 0x0000000933047220 */ /* 0x080fe20000410000 */
[----:B------:R-:W-:Y:S01]  /*11730*/  FFMA.FTZ R29, R48, R30, -R29 ;  /* 0x0000001e301d7223 */ /* 0x000fe2000001081d */
[----:B------:R-:W-:Y:S02]  /*11740*/  HADD2.F32 R49, -RZ, R33.H0_H0 ;  /* 0x20000021ff317230 */ /* 0x000fe40000004100 */
[----:B------:R-:W-:Y:S01]  /*11750*/  FMUL.FTZ R8, R47, R9 ;  /* 0x000000092f087220 */ /* 0x000fe20000410000 */
[----:B------:R-:W-:-:S02]  /*11760*/  HADD2.F32 R10, -RZ, R10.H1_H1 ;  /* 0x3000000aff0a7230 */ /* 0x000fc40000004100 */
[----:B------:R-:W-:Y:S01]  /*11770*/  FFMA.FTZ R41, R52, R30, R41 ;  /* 0x0000001e34297223 */ /* 0x000fe20000010029 */
[----:B------:R-:W-:Y:S02]  /*11780*/  HADD2.F32 R48, -RZ, R38.H0_H0 ;  /* 0x20000026ff307230 */ /* 0x000fe40000004100 */
[-C--:B------:R-:W-:Y:S01]  /*11790*/  FFMA.FTZ R30, R47, R5.reuse, -R4 ;  /* 0x000000052f1e7223 */ /* 0x080fe20000010804 */
[-C--:B------:R-:W-:Y:S01]  /*117a0*/  FMUL.FTZ R4, R53, R42.reuse ;  /* 0x0000002a35047220 */ /* 0x080fe20000410000 */
[----:B------:R-:W-:Y:S02]  /*117b0*/  HADD2.F32 R46, -RZ, R34.H0_H0 ;  /* 0x20000022ff2e7230 */ /* 0x000fe40000004100 */
[----:B------:R-:W-:Y:S01]  /*117c0*/  FMUL.FTZ R42, R49, R42 ;  /* 0x0000002a312a7220 */ /* 0x000fe20000410000 */
[----:B------:R-:W-:Y:S01]  /*117d0*/  FFMA.FTZ R32, R51, R5, R8 ;  /* 0x0000000533207223 */ /* 0x000fe20000010008 */
[----:B------:R-:W-:Y:S01]  /*117e0*/  FMUL.FTZ R5, R48, R10 ;  /* 0x0000000a30057220 */ /* 0x000fe20000410000 */
[----:B------:R-:W-:-:S02]  /*117f0*/  HADD2.F32 R43, -RZ, R11.H0_H0 ;  /* 0x2000000bff2b7230 */ /* 0x000fc40000004100 */
[-C--:B------:R-:W-:Y:S01]  /*11800*/  FFMA.FTZ R36, R49, R31.reuse, -R4 ;  /* 0x0000001f31247223 */ /* 0x080fe20000010804 */
[----:B------:R-:W-:Y:S01]  /*11810*/  FFMA.FTZ R42, R53, R31, R42 ;  /* 0x0000001f352a7223 */ /* 0x000fe2000001002a */
[----:B------:R-:W-:Y:S02]  /*11820*/  HADD2.F32 R11, -RZ, R11.H1_H1 ;  /* 0x3000000bff0b7230 */ /* 0x000fe40000004100 */
[C---:B------:R-:W-:Y:S01]  /*11830*/  FFMA.FTZ R31, R46.reuse, R6, -R5 ;  /* 0x000000062e1f7223 */ /* 0x040fe20000010805 */
[----:B------:R-:W-:Y:S02]  /*11840*/  HADD2.F32 R47, -RZ, R37.H1_H1 ;  /* 0x30000025ff2f7230 */ /* 0x000fe40000004100 */
[----:B------:R-:W-:Y:S01]  /*11850*/  FMUL.FTZ R9, R46, R10 ;  /* 0x0000000a2e097220 */ /* 0x000fe20000410000 */
[----:B------:R-:W-:Y:S02]  /*11860*/  HADD2.F32 R49, -RZ, R38.H1_H1 ;  /* 0x30000026ff317230 */ /* 0x000fe40000004100 */
[----:B------:R-:W-:-:S02]  /*11870*/  HADD2.F32 R5, -RZ, R33.H1_H1 ;  /* 0x30000021ff057230 */ /* 0x000fc40000004100 */
[----:B------:R-:W-:Y:S01]  /*11880*/  FFMA.FTZ R33, R48, R6, R9 ;  /* 0x0000000630217223 */ /* 0x000fe20000010009 */
[----:B------:R-:W-:Y:S02]  /*11890*/  HADD2.F32 R37, -RZ, R34.H1_H1 ;  /* 0x30000022ff257230 */ /* 0x000fe40000004100 */
[----:B------:R-:W-:Y:S01]  /*118a0*/  FMUL.FTZ R4, R47, R43 ;  /* 0x0000002b2f047220 */ /* 0x000fe20000410000 */
[--C-:B------:R-:W-:Y:S02]  /*118b0*/  HADD2.F32 R39, -RZ, R7.reuse.H0_H0 ;  /* 0x20000007ff277230 */ /* 0x100fe40000004100 */
[----:B------:R-:W-:Y:S01]  /*118c0*/  FMUL.FTZ R8, R49, R11 ;  /* 0x0000000b31087220 */ /* 0x000fe20000410000 */
[----:B------:R-:W-:Y:S02]  /*118d0*/  HADD2.F32 R7, -RZ, R7.H1_H1 ;  /* 0x30000007ff077230 */ /* 0x000fe40000004100 */
[----:B------:R-:W-:Y:S01]  /*118e0*/  FMUL.FTZ R6, R5, R43 ;  /* 0x0000002b05067220 */ /* 0x000fe20000410000 */
[----:B------:R-:W-:Y:S01]  /*118f0*/  FMUL.FTZ R10, R37, R11 ;  /* 0x0000000b250a7220 */ /* 0x000fe20000410000 */
[----:B------:R-:W-:Y:S01]  /*11900*/  FFMA.FTZ R11, R5, R39, -R4 ;  /* 0x00000027050b7223 */ /* 0x000fe20000010804 */
[----:B------:R-:W-:Y:S01]  /*11910*/  F2FP.F16.F32.PACK_AB R4, R35, R44 ;  /* 0x0000002c2304723e */ /* 0x000fe200000000ff */
[----:B------:R-:W-:Y:S01]  /*11920*/  FFMA.FTZ R34, R37, R7, -R8 ;  /* 0x0000000725227223 */ /* 0x000fe20000010808 */
[----:B------:R-:W-:Y:S01]  /*11930*/  FFMA.FTZ R39, R47, R39, R6 ;  /* 0x000000272f277223 */ /* 0x000fe20000010006 */
[----:B------:R-:W-:Y:S01]  /*11940*/  FFMA.FTZ R38, R49, R7, R10 ;  /* 0x0000000731267223 */ /* 0x000fe2000001000a */
        /* <DEDUP_REMOVED lines=9> */
.L_x_628:
[----:B------:R-:W-:Y:S05]  /*119e0*/  BSYNC B1 ;  /* 0x0000000000017941 */ /* 0x000fea0003800000 */
.L_x_627:
[----:B------:R-:W-:Y:S05]  /*119f0*/  @P1 BRA `(.L_x_603) ;  /* 0x0000000400781947 */ /* 0x000fea0003800000 */
[----:B------:R-:W-:Y:S01]  /*11a00*/  LEA.HI R0, R0, R213, RZ, 0x6 ;  /* 0x000000d500007211 */ /* 0x000fe200078f30ff */
[--C-:B------:R-:W-:Y:S01]  /*11a10*/  HADD2.F32 R36, -RZ, R24.reuse.H0_H0 ;  /* 0x20000018ff247230 */ /* 0x100fe20000004100 */
[----:B------:R-:W-:Y:S01]  /*11a20*/  LEA.HI R2, R45, R2, RZ, 0x1d ;  /* 0x000000022d027211 */ /* 0x000fe200078fe8ff */
[----:B------:R-:W-:Y:S01]  /*11a30*/  HADD2.F32 R34, -RZ, R13.H0_H0 ;  /* 0x2000000dff227230 */ /* 0x000fe20000004100 */
[----:B0-----:R-:W-:Y:S01]  /*11a40*/  LOP3.LUT R4, R55, 0x38, R3, 0xf8, !PT ;  /* 0x0000003837047812 */ /* 0x001fe200078ef803 */
[----:B------:R-:W-:Y:S01]  /*11a50*/  IMAD.SHL.U32 R0, R0, 0x80, RZ ;  /* 0x0000008000007824 */ /* 0x000fe200078e00ff */
[----:B------:R-:W-:Y:S01]  /*11a60*/  SHF.R.S32.HI R3, RZ, 0x1f, R2 ;  /* 0x0000001fff037819 */ /* 0x000fe20000011402 */
[----:B------:R-:W-:Y:S01]  /*11a70*/  HADD2.F32 R38, -RZ, R25.H0_H0 ;  /* 0x20000019ff267230 */ /* 0x000fe20000004100 */
[----:B-----5:R-:W-:Y:S01]  /*11a80*/  R2UR UR4, R58 ;  /* 0x000000003a0472ca */ /* 0x020fe200000e0000 */
[----:B------:R-:W-:Y:S01]  /*11a90*/  HADD2.F32 R40, -RZ, R24.H1_H1 ;  /* 0x30000018ff287230 */ /* 0x000fe20000004100 */
[----:B------:R-:W-:Y:S01]  /*11aa0*/  LOP3.LUT R5, R0, 0xffffe000, RZ, 0xc0, !PT ;  /* 0xffffe00000057812 */ /* 0x000fe200078ec0ff */
[----:B------:R-:W-:Y:S01]  /*11ab0*/  IMAD.SHL.U32 R0, R2, 0x8, RZ ;  /* 0x0000000802007824 */ /* 0x000fe200078e00ff */
[----:B------:R-:W-:Y:S01]  /*11ac0*/  LEA.HI R3, R3, R2, RZ, 0x3 ;  /* 0x0000000203037211 */ /* 0x000fe200078f18ff */
[----:B------:R-:W-:Y:S01]  /*11ad0*/  HADD2.F32 R24, -RZ, R13.H1_H1 ;  /* 0x3000000dff187230 */ /* 0x000fe20000004100 */
[----:B------:R-:W-:Y:S01]  /*11ae0*/  LOP3.LUT R4, R4, R57, RZ, 0x3c, !PT ;  /* 0x0000003904047212 */ /* 0x000fe200078e3cff */
[----:B------:R-:W-:Y:S01]  /*11af0*/  HADD2.F32 R37, -RZ, R25.H1_H1 ;  /* 0x30000019ff257230 */ /* 0x000fe20000004100 */
[----:B------:R-:W-:-:S02]  /*11b00*/  LOP3.LUT R0, R55, 0x38, R0, 0xf8, !PT ;  /* 0x0000003837007812 */ /* 0x000fc400078ef800 */
[----:B------:R-:W-:Y:S02]  /*11b10*/  SHF.L.U32 R3, R3, 0xa, RZ ;  /* 0x0000000a03037819 */ /* 0x000fe400000006ff */
[----:B------:R-:W-:Y:S02]  /*11b20*/  LOP3.LUT R0, R0, R57, RZ, 0x3c, !PT ;  /* 0x0000003900007212 */ /* 0x000fe400078e3cff */
[----:B------:R-:W-:Y:S02]  /*11b30*/  LOP3.LUT R3, R3, 0x7fffe000, RZ, 0xc0, !PT ;  /* 0x7fffe00003037812 */ /* 0x000fe400078ec0ff */
[--C-:B------:R-:W-:Y:S02]  /*11b40*/  IADD3 R4, R4, R5, R54.reuse ;  /* 0x0000000504047210 */ /* 0x100fe40007ffe036 */
[----:B------:R-:W-:Y:S02]  /*11b50*/  IADD3 R3, R0, R3, R54 ;  /* 0x0000000300037210 */ /* 0x000fe40007ffe036 */
[----:B------:R-:W-:-:S03]  /*11b60*/  LEA R39, R4, UR4, 0x1 ;  /* 0x0000000404277c11 */ /* 0x000fc6000f8e08ff */
[----:B------:R-:W-:Y:S02]  /*11b70*/  IMAD R3, R3, 0x2, R22 ;  /* 0x0000000203037824 */ /* 0x000fe400078e0216 */
[----:B------:R-:W0:Y:S04]  /*11b80*/  LDS.128 R4, [R39] ;  /* 0x0000000027047984 */ /* 0x000e280000000c00 */
[----:B------:R-:W1:Y:S01]  /*11b90*/  LDS.128 R8, [R3+0x14400] ;  /* 0x0144000003087984 */ /* 0x000e620000000c00 */
[--C-:B0-----:R-:W-:Y:S02]  /*11ba0*/  HADD2.F32 R0, -RZ, R4.reuse.H0_H0 ;  /* 0x20000004ff007230 */ /* 0x101fe40000004100 */
[----:B------:R-:W-:Y:S02]  /*11bb0*/  HADD2.F32 R4, -RZ, R4.H1_H1 ;  /* 0x30000004ff047230 */ /* 0x000fe40000004100 */
[----:B-1----:R-:W-:-:S02]  /*11bc0*/  HADD2.F32 R29, -RZ, R8.H0_H0 ;  /* 0x20000008ff1d7230 */ /* 0x002fc40000004100 */
[----:B------:R-:W-:Y:S02]  /*11bd0*/  HADD2.F32 R8, -RZ, R8.H1_H1 ;  /* 0x30000008ff087230 */ /* 0x000fe40000004100 */
[----:B------:R-:W-:Y:S02]  /*11be0*/  HADD2.F32 R30, -RZ, R9.H0_H0 ;  /* 0x20000009ff1e7230 */ /* 0x000fe40000004100 */
[-C--:B------:R-:W-:Y:S01]  /*11bf0*/  FMUL.FTZ R33, R36, R29.reuse ;  /* 0x0000001d24217220 */ /* 0x080fe20000410000 */
[----:B------:R-:W-:Y:S01]  /*11c00*/  FMUL.FTZ R29, R34, R29 ;  /* 0x0000001d221d7220 */ /* 0x000fe20000410000 */
[----:B------:R-:W-:Y:S01]  /*11c10*/  FMUL.FTZ R35, R38, R8 ;  /* 0x0000000826237220 */ /* 0x000fe20000410000 */
[----:B------:R-:W-:Y:S02]  /*11c20*/  HADD2.F32 R2, -RZ, R5.H0_H0 ;  /* 0x20000005ff027230 */ /* 0x000fe40000004100 */
[----:B------:R-:W-:Y:S01]  /*11c30*/  FFMA.FTZ R33, R34, R0, -R33 ;  /* 0x0000000022217223 */ /* 0x000fe20000010821 */
[----:B------:R-:W-:-:S02]  /*11c40*/  HADD2.F32 R34, -RZ, R14.H0_H0 ;  /* 0x2000000eff227230 */ /* 0x000fc40000004100 */
[----:B------:R-:W-:Y:S01]  /*11c50*/  FFMA.FTZ R29, R36, R0, R29 ;  /* 0x00000000241d7223 */ /* 0x000fe2000001001d */
[----:B------:R-:W-:Y:S02]  /*11c60*/  HADD2.F32 R9, -RZ, R9.H1_H1 ;  /* 0x30000009ff097230 */ /* 0x000fe40000004100 */
[----:B------:R-:W-:Y:S01]  /*11c70*/  FMUL.FTZ R25, R24, R30 ;  /* 0x0000001e18197220 */ /* 0x000fe20000410000 */
[----:B------:R-:W-:Y:S02]  /*11c80*/  HADD2.F32 R5, -RZ, R5.H1_H1 ;  /* 0x30000005ff057230 */ /* 0x000fe40000004100 */
[C---:B------:R-:W-:Y:S01]  /*11c90*/  FMUL.FTZ R13, R34.reuse, R8 ;  /* 0x00000008220d7220 */ /* 0x040fe20000410000 */
[----:B------:R-:W-:Y:S01]  /*11ca0*/  FFMA.FTZ R0, R34, R4, -R35 ;  /* 0x0000000422007223 */ /* 0x000fe20000010823 */
[----:B------:R-:W-:Y:S01]  /*11cb0*/  FMUL.FTZ R35, R40, R30 ;  /* 0x0000001e28237220 */ /* 0x000fe20000410000 */
[----:B------:R-:W-:Y:S02]  /*11cc0*/  HADD2.F32 R31, -RZ, R10.H0_H0 ;  /* 0x2000000aff1f7230 */ /* 0x000fe40000004100 */
[----:B------:R-:W-:Y:S01]  /*11cd0*/  FFMA.FTZ R8, R38, R4, R13 ;  /* 0x0000000426087223 */ /* 0x000fe2000001000d */
[----:B------:R-:W-:-:S02]  /*11ce0*/  HADD2.F32 R13, -RZ, R14.H1_H1 ;  /* 0x3000000eff0d7230 */ /* 0x000fc40000004100 */
[-C--:B------:R-:W-:Y:S01]  /*11cf0*/  FFMA.FTZ R35, R24, R2.reuse, -R35 ;  /* 0x0000000218237223 */ /* 0x080fe20000010823 */
[----:B------:R-:W-:Y:S01]  /*11d00*/  FFMA.FTZ R25, R40, R2, R25 ;  /* 0x0000000228197223 */ /* 0x000fe20000010019 */
[----:B------:R-:W-:Y:S02]  /*11d10*/  HADD2.F32 R10, -RZ, R10.H1_H1 ;  /* 0x3000000aff0a7230 */ /* 0x000fe40000004100 */
[-C--:B------:R-:W-:Y:S01]  /*11d20*/  FMUL.FTZ R2, R37, R9.reuse ;  /* 0x0000000925027220 */ /* 0x080fe20000410000 */
[C---:B------:R-:W-:Y:S01]  /*11d30*/  FMUL.FTZ R4, R13.reuse, R9 ;  /* 0x000000090d047220 */ /* 0x040fe20000410000 */
[----:B------:R-:W-:Y:S01]  /*11d40*/  HADD2.F32 R36, -RZ, R27.H0_H0 ;  /* 0x2000001bff247230 */ /* 0x000fe20000004100 */
[----:B------:R-:W-:Y:S01]  /*11d50*/  F2FP.F16.F32.PACK_AB R8, R8, R29 ;  /* 0x0000001d0808723e */ /* 0x000fe200000000ff */
[----:B------:R-:W-:Y:S02]  /*11d60*/  HADD2.F32 R34, -RZ, R26.H0_H0 ;  /* 0x2000001aff227230 */ /* 0x000fe40000004100 */
[----:B------:R-:W-:Y:S01]  /*11d70*/  FFMA.FTZ R2, R13, R5, -R2 ;  /* 0x000000050d027223 */ /* 0x000fe20000010802 */
[----:B------:R-:W-:-:S02]  /*11d80*/  HADD2.F32 R12, -RZ, R6.H0_H0 ;  /* 0x20000006ff0c7230 */ /* 0x000fc40000004100 */
[----:B------:R-:W-:Y:S01]  /*11d90*/  FFMA.FTZ R14, R37, R5, R4 ;  /* 0x00000005250e7223 */ /* 0x000fe20000010004 */
[----:B------:R-:W-:Y:S02]  /*11da0*/  HADD2.F32 R24, -RZ, R15.H0_H0 ;  /* 0x2000000fff187230 */ /* 0x000fe40000004100 */
[----:B------:R-:W-:Y:S01]  /*11db0*/  FMUL.FTZ R5, R36, R10 ;  /* 0x0000000a24057220 */ /* 0x000fe20000410000 */
[----:B------:R-:W-:Y:S02]  /*11dc0*/  HADD2.F32 R30, -RZ, R20.H0_H0 ;  /* 0x20000014ff1e7230 */ /* 0x000fe40000004100 */
[-C--:B------:R-:W-:Y:S01]  /*11dd0*/  FMUL.FTZ R9, R34, R31.reuse ;  /* 0x0000001f22097220 */ /* 0x080fe20000410000 */
[----:B------:R-:W-:Y:S02]  /*11de0*/  HADD2.F32 R6, -RZ, R6.H1_H1 ;  /* 0x30000006ff067230 */ /* 0x000fe40000004100 */
[----:B------:R-:W-:Y:S01]  /*11df0*/  FMUL.FTZ R31, R24, R31 ;  /* 0x0000001f181f7220 */ /* 0x000fe20000410000 */
[----:B------:R-:W-:-:S02]  /*11e00*/  HADD2.F32 R32, -RZ, R11.H0_H0 ;  /* 0x2000000bff207230 */ /* 0x000fc40000004100 */
[C---:B------:R-:W-:Y:S01]  /*11e10*/  FMUL.FTZ R13, R30.reuse, R10 ;  /* 0x0000000a1e0d7220 */ /* 0x040fe20000410000 */
[----:B------:R-:W-:Y:S02]  /*11e20*/  HADD2.F32 R11, -RZ, R11.H1_H1 ;  /* 0x3000000bff0b7230 */ /* 0x000fe40000004100 */
[----:B------:R-:W-:Y:S01]  /*11e30*/  FFMA.FTZ R10, R30, R6, -R5 ;  /* 0x000000061e0a7223 */ /* 0x000fe20000010805 */
[----:B------:R-:W-:Y:S02]  /*11e40*/  HADD2.F32 R37, -RZ, R26.H1_H1 ;  /* 0x3000001aff257230 */ /* 0x000fe40000004100 */
[-C--:B------:R-:W-:Y:S01]  /*11e50*/  FFMA.FTZ R9, R24, R12.reuse, -R9 ;  /* 0x0000000c18097223 */ /* 0x080fe20000010809 */
[----:B------:R-:W-:Y:S02]  /*11e60*/  HADD2.F32 R27, -RZ, R27.H1_H1 ;  /* 0x3000001bff1b7230 */ /* 0x000fe40000004100 */
[----:B------:R-:W-:Y:S01]  /*11e70*/  FFMA.FTZ R31, R34, R12, R31 ;  /* 0x0000000c221f7223 */ /* 0x000fe2000001001f */
[----:B------:R-:W-:-:S02]  /*11e80*/  HADD2.F32 R15, -RZ, R15.H1_H1 ;  /* 0x3000000fff0f7230 */ /* 0x000fc40000004100 */
[----:B------:R-:W-:Y:S01]  /*11e90*/  FFMA.FTZ R12, R36, R6, R13 ;  /* 0x00000006240c7223 */ /* 0x000fe2000001000d */
[----:B------:R-:W-:Y:S02]  /*11ea0*/  HADD2.F32 R5, -RZ, R20.H1_H1 ;  /* 0x30000014ff057230 */ /* 0x000fe40000004100 */
[-C--:B------:R-:W-:Y:S01]  /*11eb0*/  FMUL.FTZ R4, R37, R32.reuse ;  /* 0x0000002025047220 */ /* 0x080fe20000410000 */
[--C-:B------:R-:W-:Y:S02]  /*11ec0*/  HADD2.F32 R21, -RZ, R7.reuse.H0_H0 ;  /* 0x20000007ff157230 */ /* 0x100fe40000004100 */
[-C--:B------:R-:W-:Y:S01]  /*11ed0*/  FMUL.FTZ R6, R27, R11.reuse ;  /* 0x0000000b1b067220 */ /* 0x080fe20000410000 */
        /* <DEDUP_REMOVED lines=14> */
[----:B------:R-:W-:-:S05]  /*11fc0*/  F2FP.F16.F32.PACK_AB R9, R14, R25 ;  /* 0x000000190e09723e */ /* 0x000fca00000000ff */
[----:B------:R0:W-:Y:S02]  /*11fd0*/  STS.128 [R3+0x14400], R8 ;  /* 0x0144000803007388 */ /* 0x0001e40000000c00 */
.L_x_603:
[----:B------:R-:W-:Y:S05]  /*11fe0*/  BSYNC B0 ;  /* 0x0000000000007941 */ /* 0x000fea0003800000 */
.L_x_572:
[----:B------:R-:W-:Y:S01]  /*11ff0*/  @!PT LDS RZ, [RZ] ;  /* 0x00000000fffff984 */ /* 0x000fe20000000800 */
[----:B------:R-:W-:Y:S01]  /*12000*/  @!PT LDS RZ, [RZ] ;  /* 0x00000000fffff984 */ /* 0x000fe20000000800 */
[----:B------:R-:W-:Y:S01]  /*12010*/  @!PT LDS RZ, [RZ] ;  /* 0x00000000fffff984 */ /* 0x000fe20000000800 */
[----:B------:R-:W-:Y:S01]  /*12020*/  @!PT LDS RZ, [RZ] ;  /* 0x00000000fffff984 */ /* 0x000fe20000000800 */
[----:B------:R1:W-:Y:S06]  /*12030*/  MEMBAR.ALL.CTA ;  /* 0x0000000000007992 */ /* 0x0003ec0000008000 */
[----:B-1----:R-:W1:Y:S01]  /*12040*/  FENCE.VIEW.ASYNC.S ;  /* 0x00000000000073c6 */ /* 0x002e620000000000 */
[----:B------:R-:W-:Y:S05]  /*12050*/  WARPSYNC.ALL ;  /* 0x0000000000007948 */ /* 0x000fea0003800000 */
[----:B-1----:R-:W-:Y:S06]  /*12060*/  BAR.SYNC.DEFER_BLOCKING 0xd, 0x100 ;  /* 0x0344000000007b1d */ /* 0x002fec0000010000 */
.L_x_570:
[----:B------:R-:W-:-:S06]  /*12070*/  ULOP3.LUT UR4, UR60, 0x1, URZ, 0xfc, !UPT ;  /* 0x000000013c047892 */ /* 0x000fcc000f8efc3f */
[----:B------:R-:W-:-:S05]  /*12080*/  IMAD.U32 R0, RZ, RZ, UR4 ;  /* 0x00000004ff007e24 */ /* 0x000fca000f8e00ff */
[----:B------:R-:W-:-:S13]  /*12090*/  ISETP.NE.AND P0, PT, R0, 0x3, PT ;  /* 0x000000030000780c */ /* 0x000fda0003f05270 */
[----:B------:R-:W-:Y:S05]  /*120a0*/  @!P0 BRA `(.L_x_629) ;  /* 0x0000000000048947 */ /* 0x000fea0003800000 */
[----:B------:R-:W-:Y:S01]  /*120b0*/  BPT.TRAP 0x1 ;  /* 0x000000040000795c */ /* 0x000fe20000300000 */
.L_x_629:
[----:B------:R-:W-:Y:S02]  /*120c0*/  LEA R0, R225, R22, 0x3 ;  /* 0x00000016e1007211 */ /* 0x000fe400078e18ff */
[----:B01----:R-:W-:-:S04]  /*120d0*/  SHF.L.U32 R3, R229, 0x1f, RZ ;  /* 0x0000001fe5037819 */ /* 0x003fc800000006ff */
[----:B------:R0:W1:Y:S01]  /*120e0*/  SYNCS.PHASECHK.TRANS64.TRYWAIT P1, [R0+URZ+0x38830], R3 ;  /* 0x03883003000075a7 */ /* 0x000062000802017f */
[----:B------:R-:W-:Y:S05]  /*120f0*/  @!P0 BRA `(.L_x_630) ;  /* 0x0000000000048947 */ /* 0x000fea0003800000 */
[----:B------:R-:W-:Y:S01]  /*12100*/  BPT.TRAP 0x1 ;  /* 0x000000040000795c */ /* 0x000fe20000300000 */
.L_x_630:
[----:B------:R-:W-:Y:S01]  /*12110*/  IMAD.MOV.U32 R151, RZ, RZ, RZ ;  /* 0x000000ffff977224 */ /* 0x000fe200078e00ff */
[----:B-1----:R-:W-:Y:S06]  /*12120*/  @P1 BRA `(.L_x_631) ;  /* 0x0000000000081947 */ /* 0x002fec0003800000 */
[----:B------:R-:W1:Y:S02]  /*12130*/  SYNCS.PHASECHK.TRANS64.TRYWAIT P1, [R0+URZ+0x38830], R3 ;  /* 0x03883003000075a7 */ /* 0x000e64000802017f */
[----:B-1----:R-:W-:Y:S05]  /*12140*/  @!P1 BRA `(.L_x_632) ;  /* 0x0000016400ec9947 */ /* 0x002fea0003800000 */
.L_x_631:
[----:B------:R-:W-:Y:S05]  /*12150*/  WARPSYNC.ALL ;  /* 0x0000000000007948 */ /* 0x000fea0003800000 */
[----:B------:R-:W-:Y:S01]  /*12160*/  VIADD R2, R22, 0x24400 ;  /* 0x0002440016027836 */ /* 0x000fe20000000000 */
[----:B------:R-:W-:Y:S01]  /*12170*/  R2UR UR20, R28 ;  /* 0x000000001c1472ca */ /* 0x000fe200000e0000 */
[----:B01----:R-:W-:Y:S01]  /*12180*/  IMAD.MOV.U32 R3, RZ, RZ, 0x40000040 ;  /* 0x40000040ff037424 */ /* 0x003fe200078e00ff */
[----:B--2--5:R-:W-:Y:S01]  /*12190*/  WARPGROUP.ARRIVE ;  /* 0x00000000000079c5 */ /* 0x024fe20000000000 */
[----:B------:R-:W-:Y:S01]  /*121a0*/  UMOV UR25, 0x40000040 ;  /* 0x4000004000197882 */ /* 0x000fe20000000000 */
[----:B------:R-:W-:Y:S01]  /*121b0*/  SHF.R.U32.HI R2, RZ, 0x4, R2 ;  /* 0x00000004ff027819 */ /* 0x000fe20000011602 */
[----:B------:R-:W-:Y:S01]  /*121c0*/  UMOV UR17, UR25 ;  /* 0x0000001900117c82 */ /* 0x000fe20008000000 */
[----:B------:R-:W-:Y:S01]  /*121d0*/  R2UR UR27, R3 ;  /* 0x00000000031b72ca */ /* 0x000fe200000e0000 */
[----:B------:R-:W-:Y:S01]  /*121e0*/  UMOV UR5, UR17 ;  /* 0x0000001100057c82 */ /* 0x000fe20008000000 */
[----:B------:R-:W-:Y:S01]  /*121f0*/  LOP3.LUT R2, R2, 0x3fff, RZ, 0xc0, !PT ;  /* 0x00003fff02027812 */ /* 0x000fe200078ec0ff */
[----:B---34-:R-:W-:Y:S01]  /*12200*/  IMAD.MOV.U32 R7, RZ, RZ, 0x40000040 ;  /* 0x40000040ff077424 */ /* 0x018fe200078e00ff */
[----:B------:R-:W-:Y:S01]  /*12210*/  MOV R5, 0x40000040 ;  /* 0x4000004000057802 */ /* 0x000fe20000000f00 */
[----:B------:R-:W-:Y:S01]  /*12220*/  UMOV UR9, UR17 ;  /* 0x0000001100097c82 */ /* 0x000fe20008000000 */
[----:B------:R-:W-:Y:S01]  /*12230*/  LOP3.LUT R4, R2, 0x10000, RZ, 0xfc, !PT ;  /* 0x0001000002047812 */ /* 0x000fe200078efcff */
[----:B------:R-:W-:Y:S01]  /*12240*/  ULOP3.LUT UR20, UR20, 0x10000, URZ, 0xfc, !UPT ;  /* 0x0001000014147892 */ /* 0x000fe2000f8efc3f */
[----:B------:R-:W-:Y:S01]  /*12250*/  R2UR UR7, R5 ;  /* 0x00000000050772ca */ /* 0x000fe200000e0000 */
[----:B------:R-:W-:Y:S01]  /*12260*/  UMOV UR13, UR17 ;  /* 0x00000011000d7c82 */ /* 0x000fe20008000000 */
[----:B------:R-:W-:Y:S01]  /*12270*/  R2UR UR11, R7 ;  /* 0x00000000070b72ca */ /* 0x000fe200000e0000 */
[----:B------:R-:W-:Y:S01]  /*12280*/  IMAD R2, R225, 0xa00, R4 ;  /* 0x00000a00e1027824 */ /* 0x000fe200078e0204 */
[----:B------:R0:W-:Y:S01]  /*12290*/  STL [R1+0x5c], R4 ;  /* 0x00005c0401007387 */ /* 0x0001e20000100800 */
[----:B------:R-:W-:Y:S01]  /*122a0*/  R2UR UR15, R5 ;  /* 0x00000000050f72ca */ /* 0x000fe200000e0000 */
[----:B------:R-:W-:Y:S01]  /*122b0*/  UMOV UR24, UR20 ;  /* 0x0000001400187c82 */ /* 0x000fe20008000000 */
[C---:B------:R-:W-:Y:S01]  /*122c0*/  VIADD R6, R2.reuse, 0x100 ;  /* 0x0000010002067836 */ /* 0x040fe20000000000 */
[----:B------:R-:W-:Y:S01]  /*122d0*/  R2UR UR26, R2 ;  /* 0x00000000021a72ca */ /* 0x000fe200000e0000 */
[----:B------:R-:W-:Y:S01]  /*122e0*/  UMOV UR16, UR24 ;  /* 0x0000001800107c82 */ /* 0x000fe20008000000 */
[----:B------:R-:W-:Y:S01]  /*122f0*/  R2UR UR19, R7 ;  /* 0x00000000071372ca */ /* 0x000fe200000e0000 */
[----:B------:R-:W-:Y:S01]  /*12300*/  UMOV UR4, UR16 ;  /* 0x0000001000047c82 */ /* 0x000fe20008000000 */
[----:B------:R-:W-:Y:S01]  /*12310*/  R2UR UR10, R6 ;  /* 0x00000000060a72ca */ /* 0x000fe200000e0000 */
[----:B------:R-:W-:Y:S01]  /*12320*/  UMOV UR8, UR16 ;  /* 0x0000001000087c82 */ /* 0x000fe20008000000 */
[C---:B0-----:R-:W-:Y:S01]  /*12330*/  IADD3 R4, R2.reuse, 0x80, RZ ;  /* 0x0000008002047810 */ /* 0x041fe20007ffe0ff */
[----:B------:R-:W-:Y:S01]  /*12340*/  UMOV UR12, UR16 ;  /* 0x00000010000c7c82 */ /* 0x000fe20008000000 */
[----:B------:R-:W-:Y:S01]  /*12350*/  IADD3 R6, R2, 0x200, RZ ;  /* 0x0000020002067810 */ /* 0x000fe20007ffe0ff */
[----:B------:R-:W-:Y:S01]  /*12360*/  IMAD.U32 R10, RZ, RZ, UR24 ;  /* 0x00000018ff0a7e24 */ /* 0x000fe2000f8e00ff */
[----:B------:R-:W-:Y:S01]  /*12370*/  R2UR UR6, R4 ;  /* 0x00000000040672ca */ /* 0x000fe200000e0000 */
[----:B------:R-:W-:Y:S01]  /*12380*/  VIADD R4, R2, 0x180 ;  /* 0x0000018002047836 */ /* 0x000fe20000000000 */
[----:B------:R-:W-:Y:S01]  /*12390*/  R2UR UR18, R6 ;  /* 0x00000000061272ca */ /* 0x000fe200000e0000 */
[----:B------:R-:W-:Y:S01]  /*123a0*/  HGMMA.64x16x16.F32 R56, gdesc[UR24], RZ, !UPT, gsb0 ;  /* 0x00200000183879f0 */ /* 0x000fe2000c0008ff */
[----:B------:R-:W-:Y:S01]  /*123b0*/  MOV R5, 0x40000040 ;  /* 0x4000004000057802 */ /* 0x000fe20000000f00 */
[----:B------:R-:W-:Y:S01]  /*123c0*/  IMAD.U32 R11, RZ, RZ, UR25 ;  /* 0x00000019ff0b7e24 */ /* 0x000fe2000f8e00ff */
[----:B------:R-:W-:Y:S01]  /*123d0*/  R2UR UR14, R4 ;  /* 0x00000000040e72ca */ /* 0x000fe200000e0000 */
[----:B------:R-:W-:Y:S01]  /*123e0*/  UMOV UR25, 0x40000040 ;  /* 0x4000004000197882 */ /* 0x000fe20000000000 */
[C---:B------:R-:W-:Y:S01]  /*123f0*/  IADD3 R4, R2.reuse, 0x2, RZ ;  /* 0x0000000202047810 */ /* 0x040fe20007ffe0ff */
[----:B------:R-:W-:Y:S01]  /*12400*/  VIADD R6, R2, 0x82 ;  /* 0x0000008202067836 */ /* 0x000fe20000000000 */
[----:B------:R-:W-:Y:S01]  /*12410*/  R2UR UR27, R5 ;  /* 0x00000000051b72ca */ /* 0x000fe200000e0000 */
[----:B------:R-:W-:Y:S01]  /*12420*/  IMAD.MOV.U32 R7, RZ, RZ, 0x40000040 ;  /* 0x40000040ff077424 */ /* 0x000fe200078e00ff */
[----:B------:R-:W-:Y:S01]  /*12430*/  R2UR UR26, R4 ;  /* 0x00000000041a72ca */ /* 0x000fe200000e0000 */
[C---:B------:R-:W-:Y:S01]  /*12440*/  VIADD R8, R2.reuse, 0x102 ;  /* 0x0000010202087836 */ /* 0x040fe20000000000 */
[----:B------:R-:W-:Y:S01]  /*12450*/  MOV R9, 0x40000040 ;  /* 0x4000004000097802 */ /* 0x000fe20000000f00 */
[----:B------:R-:W-:Y:S01]  /*12460*/  VIADD R4, R2, 0x182 ;  /* 0x0000018202047836 */ /* 0x000fe20000000000 */
[----:B------:R0:W-:Y:S01]  /*12470*/  STL.64 [R1+0x8], R10 ;  /* 0x0000080a01007387 */ /* 0x0001e20000100a00 */
[----:B------:R-:W-:Y:S01]  /*12480*/  IMAD.MOV.U32 R5, RZ, RZ, 0x40000040 ;  /* 0x40000040ff057424 */ /* 0x000fe200078e00ff */
[----:B------:R-:W-:Y:S01]  /*12490*/  UIADD3 UR56, UR20, 0x804, URZ ;  /* 0x0000080414387890 */ /* 0x000fe2000fffe03f */
[----:B------:R-:W-:Y:S01]  /*124a0*/  IMAD.MOV.U32 R3, RZ, RZ, 0x40000040 ;  /* 0x40000040ff037424 */ /* 0x000fe200078e00ff */
[----:B------:R-:W-:Y:S01]  /*124b0*/  UMOV UR57, 0x40000040 ;  /* 0x4000004000397882 */ /* 0x000fe20000000000 */
[----:B------:R-:W-:Y:S01]  /*124c0*/  UIADD3 UR52, UR20, 0x806, URZ ;  /* 0x0000080614347890 */ /* 0x000fe2000fffe03f */
[----:B------:R-:W-:Y:S01]  /*124d0*/  UMOV UR53, 0x40000040 ;  /* 0x4000004000357882 */ /* 0x000fe20000000000 */
[----:B------:R-:W-:Y:S01]  /*124e0*/  UIADD3 UR48, UR20, 0xc00, URZ ;  /* 0x00000c0014307890 */ /* 0x000fe2000fffe03f */
[----:B------:R-:W-:Y:S01]  /*124f0*/  UMOV UR49, 0x40000040 ;  /* 0x4000004000317882 */ /* 0x000fe20000000000 */
[----:B------:R-:W-:Y:S01]  /*12500*/  UIADD3 UR44, UR20, 0xc02, URZ ;  /* 0x00000c02142c7890 */ /* 0x000fe2000fffe03f */
[----:B0-----:R-:W-:Y:S01]  /*12510*/  IMAD.U32 R11, RZ, RZ, UR25 ;  /* 0x00000019ff0b7e24 */ /* 0x001fe2000f8e00ff */
[----:B------:R-:W-:Y:S01]  /*12520*/  UMOV UR45, 0x40000040 ;  /* 0x40000040002d7882 */ /* 0x000fe20000000000 */
[----:B------:R-:W-:Y:S01]  /*12530*/  UIADD3 UR40, UR20, 0xc04, URZ ;  /* 0x00000c0414287890 */ /* 0x000fe2000fffe03f */
[----:B------:R-:W-:Y:S01]  /*12540*/  UMOV UR41, 0x40000040 ;  /* 0x4000004000297882 */ /* 0x000fe20000000000 */
[----:B------:R-:W-:Y:S01]  /*12550*/  UIADD3 UR36, UR20, 0xc06, URZ ;  /* 0x00000c0614247890 */ /* 0x000fe2000fffe03f */
[----:B------:R-:W-:Y:S01]  /*12560*/  UMOV UR37, 0x40000040 ;  /* 0x4000004000257882 */ /* 0x000fe20000000000 */
[----:B------:R-:W-:-:S02]  /*12570*/  WARPGROUP.DEPBAR.LE gsb0, 0x0 ;  /* 0x00008000000079c5 */ /* 0x000fc40000010000 */
[----:B------:R-:W-:-:S06]  /*12580*/  WARPGROUP.ARRIVE ;  /* 0x00000000000079c5 */ /* 0x000fcc0000000000 */
[----:B------:R-:W-:Y:S01]  /*12590*/  HGMMA.64x16x16.F32 R48, gdesc[UR4], RZ, !UPT, gsb0 ;  /* 0x00200000043079f0 */ /* 0x000fe2000c0008ff */
[----:B------:R-:W-:Y:S01]  /*125a0*/  UIADD3 UR4, UR20, 0x2, URZ ;  /* 0x0000000214047890 */ /* 0x000fe2000fffe03f */
[----:B------:R-:W-:Y:S01]  /*125b0*/  R2UR UR6, R6 ;  /* 0x00000000060672ca */ /* 0x000fe200000e0000 */
[----:B------:R-:W-:Y:S01]  /*125c0*/  VIADD R6, R2, 0x202 ;  /* 0x0000020202067836 */ /* 0x000fe20000000000 */
[----:B------:R-:W-:Y:S02]  /*125d0*/  R2UR UR7, R7 ;  /* 0x00000000070772ca */ /* 0x000fe400000e0000 */
[----:B------:R-:W-:Y:S02]  /*125e0*/  MOV R7, 0x40000040 ;  /* 0x4000004000077802 */ /* 0x000fe40000000f00 */
[----:B------:R-:W-:Y:S02]  /*125f0*/  UMOV UR24, UR4 ;  /* 0x0000000400187c82 */ /* 0x000fe40008000000 */
[----:B------:R-:W-:-:S05]  /*12600*/  IMAD.U32 R10, RZ, RZ, UR24 ;  /* 0x00000018ff0a7e24 */ /* 0x000fca000f8e00ff */
[----:B------:R0:W-:Y:S01]  /*12610*/  STL.64 [R1], R10 ;  /* 0x0000000a01007387 */ /* 0x0001e20000100a00 */
[----:B------:R-:W-:Y:S02]  /*12620*/  WARPGROUP.DEPBAR.LE gsb0, 0x0 ;  /* 0x00008000000079c5 */ /* 0x000fe40000010000 */
[----:B------:R-:W-:-:S06]  /*12630*/  WARPGROUP.ARRIVE ;  /* 0x00000000000079c5 */ /* 0x000fcc0000000000 */
[----:B------:R-:W-:Y:S01]  /*12640*/  HGMMA.64x16x16.F32 R40, gdesc[UR8], RZ, !UPT, gsb0 ;  /* 0x00200000082879f0 */ /* 0x000fe2000c0008ff */
[----:B------:R-:W-:Y:S01]  /*12650*/  R2UR UR10, R8 ;  /* 0x00000000080a72ca */ /* 0x000fe200000e0000 */
[----:B------:R-:W-:Y:S01]  /*12660*/  VIADD R8, R2, 0x104 ;  /* 0x0000010402087836 */ /* 0x000fe20000000000 */
[----:B------:R-:W-:Y:S02]  /*12670*/  R2UR UR11, R9 ;  /* 0x00000000090b72ca */ /* 0x000fe400000e0000 */
[----:B------:R-:W-:Y:S01]  /*12680*/  MOV R9, 0x40000040 ;  /* 0x4000004000097802 */ /* 0x000fe20000000f00 */
[----:B------:R-:W-:Y:S02]  /*12690*/  WARPGROUP.DEPBAR.LE gsb0, 0x0 ;  /* 0x00008000000079c5 */ /* 0x000fe40000010000 */
[----:B------:R-:W-:-:S06]  /*126a0*/  WARPGROUP.ARRIVE ;  /* 0x00000000000079c5 */ /* 0x000fcc0000000000 */
[----:B------:R-:W-:Y:S01]  /*126b0*/  HGMMA.64x16x16.F32 R32, gdesc[UR12], RZ, !UPT, gsb0 ;  /* 0x002000000c2079f0 */ /* 0x000fe2000c0008ff */
[----:B------:R-:W-:Y:S02]  /*126c0*/  R2UR UR14, R4 ;  /* 0x00000000040e72ca */ /* 0x000fe400000e0000 */
[----:B------:R-:W-:Y:S02]  /*126d0*/  R2UR UR15, R5 ;  /* 0x00000000050f72ca */ /* 0x000fe400000e0000 */
[----:B------:R-:W-:Y:S02]  /*126e0*/  IADD3 R4, R2, 0x4, RZ ;  /* 0x0000000402047810 */ /* 0x000fe40007ffe0ff */
[----:B------:R-:W-:Y:S01]  /*126f0*/  MOV R5, 0x40000040 ;  /* 0x4000004000057802 */ /* 0x000fe20000000f00 */
[----:B------:R-:W-:Y:S02]  /*12700*/  WARPGROUP.DEPBAR.LE gsb0, 0x0 ;  /* 0x00008000000079c5 */ /* 0x000fe40000010000 */
[----:B------:R-:W-:-:S06]  /*12710*/  WARPGROUP.ARRIVE ;  /* 0x00000000000079c5 */ /* 0x000fcc0000000000 */
[----:B------:R-:W-:Y:S01]  /*12720*/  HGMMA.64x16x16.F32 R24, gdesc[UR16], RZ, !UPT, gsb0 ;  /* 0x00200000101879f0 */ /* 0x000fe2000c0008ff */
[----:B------:R-:W-:Y:S01]  /*12730*/  UMOV UR16, UR24 ;  /* 0x0000001800107c82 */ /* 0x000fe20008000000 */
[----:B------:R-:W-:Y:S01]  /*12740*/  UMOV UR17, UR25 ;  /* 0x0000001900117c82 */ /* 0x000fe20008000000 */
[----:B------:R-:W-:Y:S01]  /*12750*/  UMOV UR4, UR16 ;  /* 0x0000001000047c82 */ /* 0x000fe20008000000 */
[----:B------:R-:W-:Y:S01]  /*12760*/  UMOV UR5, UR17 ;  /* 0x0000001100057c82 */ /* 0x000fe20008000000 */
[----:B------:R-:W-:Y:S01]  /*12770*/  UMOV UR8, UR16 ;  /* 0x0000001000087c82 */ /* 0x000fe20008000000 */
[----:B------:R-:W-:Y:S01]  /*12780*/  UMOV UR9, UR17 ;  /* 0x0000001100097c82 */ /* 0x000fe20008000000 */
[----:B------:R-:W-:Y:S01]  /*12790*/  UMOV UR12, UR16 ;  /* 0x00000010000c7c82 */ /* 0x000fe20008000000 */
[----:B------:R-:W-:Y:S01]  /*127a0*/  UMOV UR13, UR17 ;  /* 0x00000011000d7c82 */ /* 0x000fe20008000000 */
[----:B------:R-:W-:Y:S01]  /*127b0*/  R2UR UR18, R6 ;  /* 0x00000000061272ca */ /* 0x000fe200000e0000 */
[----:B------:R-:W-:Y:S01]  /*127c0*/  VIADD R6, R2, 0x84 ;  /* 0x0000008402067836 */ /* 0x000fe20000000000 */
[----:B------:R-:W-:Y:S01]  /*127d0*/  R2UR UR19, R7 ;  /* 0x00000000071372ca */ /* 0x000fe200000e0000 */
[----:B------:R-:W-:Y:S01]  /*127e0*/  IMAD.MOV.U32 R7, RZ, RZ, 0x40000040 ;  /* 0x40000040ff077424 */ /* 0x000fe200078e00ff */
[----:B------:R-:W-:-:S02]  /*127f0*/  WARPGROUP.DEPBAR.LE gsb0, 0x0 ;  /* 0x00008000000079c5 */ /* 0x000fc40000010000 */
[----:B------:R-:W-:-:S06]  /*12800*/  WARPGROUP.ARRIVE ;  /* 0x00000000000079c5 */ /* 0x000fcc0000000000 */
[----:B------:R-:W-:Y:S01]  /*12810*/  HGMMA.64x16x16.F32 R56, gdesc[UR24], R56, gsb0 ;  /* 0x00200000183879f0 */ /* 0x000fe20008000838 */
[----:B------:R-:W-:Y:S01]  /*12820*/  R2UR UR26, R4 ;  /* 0x00000000041a72ca */ /* 0x000fe200000e0000 */
[----:B------:R-:W-:Y:S01]  /*12830*/  UMOV UR25, 0x40000040 ;  /* 0x4000004000197882 */ /* 0x000fe20000000000 */
[----:B------:R-:W-:Y:S01]  /*12840*/  R2UR UR27, R5 ;  /* 0x00000000051b72ca */ /* 0x000fe200000e0000 */
[----:B------:R-:W-:Y:S02]  /*12850*/  VIADD R4, R2, 0x184 ;  /* 0x0000018402047836 */ /* 0x000fe40000000000 */
[----:B------:R-:W-:Y:S02]  /*12860*/  IMAD.MOV.U32 R5, RZ, RZ, 0x40000040 ;  /* 0x40000040ff057424 */ /* 0x000fe400078e00ff */
[----:B0-----:R-:W-:Y:S01]  /*12870*/  IMAD.U32 R11, RZ, RZ, UR25 ;  /* 0x00000019ff0b7e24 */ /* 0x001fe2000f8e00ff */
[----:B------:R-:W-:Y:S02]  /*12880*/  WARPGROUP.DEPBAR.LE gsb0, 0x0 ;  /* 0x00008000000079c5 */ /* 0x000fe40000010000 */
[----:B------:R-:W-:-:S06]  /*12890*/  WARPGROUP.ARRIVE ;  /* 0x00000000000079c5 */ /* 0x000fcc0000000000 */
[----:B------:R-:W-:Y:S01]  /*128a0*/  HGMMA.64x16x16.F32 R48, gdesc[UR4], R48, gsb0 ;  /* 0x00200000043079f0 */ /* 0x000fe20008000830 */
[----:B------:R-:W-:Y:S01]  /*128b0*/  UIADD3 UR4, UR20, 0x4, URZ ;  /* 0x0000000414047890 */ /* 0x000fe2000fffe03f */
[----:B------:R-:W-:Y:S01]  /*128c0*/  R2UR UR6, R6 ;  /* 0x00000000060672ca */ /* 0x000fe200000e0000 */
[----:B------:R-:W-:Y:S01]  /*128d0*/  VIADD R6, R2, 0x204 ;  /* 0x0000020402067836 */ /* 0x000fe20000000000 */
[----:B------:R-:W-:Y:S02]  /*128e0*/  R2UR UR7, R7 ;  /* 0x00000000070772ca */ /* 0x000fe400000e0000 */
[----:B------:R-:W-:Y:S02]  /*128f0*/  MOV R7, 0x40000040 ;  /* 0x4000004000077802 */ /* 0x000fe40000000f00 */
[----:B------:R-:W-:Y:S02]  /*12900*/  UMOV UR24, UR4 ;  /* 0x0000000400187c82 */ /* 0x000fe40008000000 */
[----:B------:R-:W-:-:S05]  /*12910*/  IMAD.U32 R10, RZ, RZ, UR24 ;  /* 0x00000018ff0a7e24 */ /* 0x000fca000f8e00ff */
[----:B------:R0:W-:Y:S01]  /*12920*/  STL.64 [R1+0x48], R10 ;  /* 0x0000480a01007387 */ /* 0x0001e20000100a00 */
[----:B------:R-:W-:Y:S02]  /*12930*/  WARPGROUP.DEPBAR.LE gsb0, 0x0 ;  /* 0x00008000000079c5 */ /* 0x000fe40000010000 */
[----:B------:R-:W-:-:S06]  /*12940*/  WARPGROUP.ARRIVE ;  /* 0x00000000000079c5 */ /* 0x000fcc0000000000 */
[----:B------:R-:W-:Y:S01]  /*12950*/  HGMMA.64x16x16.F32 R40, gdesc[UR8], R40, gsb0 ;  /* 0x00200000082879f0 */ /* 0x000fe20008000828 */
[----:B------:R-:W-:Y:S01]  /*12960*/  R2UR UR10, R8 ;  /* 0x00000000080a72ca */ /* 0x000fe200000e0000 */
[----:B------:R-:W-:Y:S01]  /*12970*/  VIADD R8, R2, 0x106 ;  /* 0x0000010602087836 */ /* 0x000fe20000000000 */
[----:B------:R-:W-:Y:S02]  /*12980*/  R2UR UR11, R9 ;  /* 0x00000000090b72ca */ /* 0x000fe400000e0000 */
[----:B------:R-:W-:Y:S01]  /*12990*/  MOV R9, 0x40000040 ;  /* 0x4000004000097802 */ /* 0x000fe20000000f00 */
[----:B------:R-:W-:Y:S02]  /*129a0*/  WARPGROUP.DEPBAR.LE gsb0, 0x0 ;  /* 0x00008000000079c5 */ /* 0x000fe40000010000 */
[----:B------:R-:W-:-:S06]  /*129b0*/  WARPGROUP.ARRIVE ;  /* 0x00000000000079c5 */ /* 0x000fcc0000000000 */
[----:B------:R-:W-:Y:S01]  /*129c0*/  HGMMA.64x16x16.F32 R32, gdesc[UR12], R32, gsb0 ;  /* 0x002000000c2079f0 */ /* 0x000fe20008000820 */
[----:B------:R-:W-:Y:S02]  /*129d0*/  R2UR UR14, R4 ;  /* 0x00000000040e72ca */ /* 0x000fe400000e0000 */
[----:B------:R-:W-:Y:S02]  /*129e0*/  R2UR UR15, R5 ;  /* 0x00000000050f72ca */ /* 0x000fe400000e0000 */
[----:B------:R-:W-:Y:S02]  /*129f0*/  IADD3 R4, R2, 0x6, RZ ;  /* 0x0000000602047810 */ /* 0x000fe40007ffe0ff */
[----:B------:R-:W-:Y:S01]  /*12a00*/  MOV R5, 0x40000040 ;  /* 0x4000004000057802 */ /* 0x000fe20000000f00 */
[----:B------:R-:W-:Y:S02]  /*12a10*/  WARPGROUP.DEPBAR.LE gsb0, 0x0 ;  /* 0x00008000000079c5 */ /* 0x000fe40000010000 */
[----:B------:R-:W-:-:S06]  /*12a20*/  WARPGROUP.ARRIVE ;  /* 0x00000000000079c5 */ /* 0x000fcc0000000000 */
[----:B------:R-:W-:Y:S01]  /*12a30*/  HGMMA.64x16x16.F32 R24, gdesc[UR16], R24, gsb0 ;  /* 0x00200000101879f0 */ /* 0x000fe20008000818 */
        /* <DEDUP_REMOVED lines=339> */
[----:B------:R-:W-:Y:S02]  /*13f70*/  MOV R5, 0x40000040 ;  /* 0x4000004000057802 */ /* 0x000fe40000000f00 */
[----:B------:R-:W-:Y:S01]  /*13f80*/  R2UR UR58, R4 ;  /* 0x00000000043a72ca */ /* 0x000fe200000e0000 */
[----:B------:R-:W-:Y:S01]  /*13f90*/  VIADD R4, R2, 0x684 ;  /* 0x0000068402047836 */ /* 0x000fe20000000000 */
[----:B------:R-:W-:Y:S01]  /*13fa0*/  R2UR UR59, R5 ;  /* 0x00000000053b72ca */ /* 0x000fe200000e0000 */
[----:B------:R-:W-:Y:S01]  /*13fb0*/  IMAD.MOV.U32 R5, RZ, RZ, 0x40000040 ;  /* 0x40000040ff057424 */ /* 0x000fe200078e00ff */
[----:B------:R-:W-:-:S02]  /*13fc0*/  WARPGROUP.DEPBAR.LE gsb0, 0x0 ;  /* 0x00008000000079c5 */ /* 0x000fc40000010000 */
        /* <DEDUP_REMOVED lines=16> */
[----:B------:R-:W-:Y:S03]  /*140d0*/  HGMMA.64x16x16.F32 R56, gdesc[UR24], R56, gsb0 ;  /* 0x00200000183879f0 */ /* 0x000fe60008000838 */
[----:B------:R-:W-:Y:S02]  /*140e0*/  WARPGROUP.DEPBAR.LE gsb0, 0x0 ;  /* 0x00008000000079c5 */ /* 0x000fe40000010000 */
[----:B------:R-:W-:-:S06]  /*140f0*/  WARPGROUP.ARRIVE ;  /* 0x00000000000079c5 */ /* 0x000fcc0000000000 */
[----:B------:R-:W-:Y:S01]  /*14100*/  HGMMA.64x16x16.F32 R48, gdesc[UR4], R48, gsb0 ;  /* 0x00200000043079f0 */ /* 0x000fe20008000830 */
[----:B------:R-:W-:Y:S01]  /*14110*/  R2UR UR6, R8 ;  /* 0x00000000080672ca */ /* 0x000fe200000e0000 */
[----:B------:R-:W-:Y:S01]  /*14120*/  UMOV UR4, UR56 ;  /* 0x0000003800047c82 */ /* 0x000fe20008000000 */
[----:B------:R-:W-:Y:S01]  /*14130*/  R2UR UR7, R9 ;  /* 0x00000000090772ca */ /* 0x000fe200000e0000 */
[----:B------:R-:W-:Y:S01]  /*14140*/  UMOV UR5, UR57 ;  /* 0x0000003900057c82 */ /* 0x000fe20008000000 */
[----:B------:R-:W-:Y:S01]  /*14150*/  IMAD.MOV.U32 R9, RZ, RZ, 0x40000040 ;  /* 0x40000040ff097424 */ /* 0x000fe200078e00ff */
[----:B------:R-:W-:Y:S01]  /*14160*/  IADD3 R8, R2, 0x606, RZ ;  /* 0x0000060602087810 */ /* 0x000fe20007ffe0ff */
[----:B------:R-:W-:Y:S02]  /*14170*/  WARPGROUP.DEPBAR.LE gsb0, 0x0 ;  /* 0x00008000000079c5 */ /* 0x000fe40000010000 */
[----:B------:R-:W-:-:S06]  /*14180*/  WARPGROUP.ARRIVE ;  /* 0x00000000000079c5 */ /* 0x000fcc0000000000 */
[----:B------:R-:W-:Y:S01]  /*14190*/  HGMMA.64x16x16.F32 R40, gdesc[UR8], R40, gsb0 ;  /* 0x00200000082879f0 */ /* 0x000fe20008000828 */
[----:B------:R-:W-:Y:S01]  /*141a0*/  R2UR UR10, R4 ;  /* 0x00000000040a72ca */ /* 0x000fe200000e0000 */
[----:B------:R-:W-:Y:S01]  /*141b0*/  UMOV UR8, UR56 ;  /* 0x0000003800087c82 */ /* 0x000fe20008000000 */
[----:B------:R-:W-:Y:S01]  /*141c0*/  R2UR UR11, R5 ;  /* 0x00000000050b72ca */ /* 0x000fe200000e0000 */
[----:B------:R-:W-:Y:S01]  /*141d0*/  UMOV UR9, UR57 ;  /* 0x0000003900097c82 */ /* 0x000fe20008000000 */
[----:B------:R-:W-:Y:S02]  /*141e0*/  VIADD R4, R2, 0x506 ;  /* 0x0000050602047836 */ /* 0x000fe40000000000 */
[----:B------:R-:W-:-:S03]  /*141f0*/  IMAD.MOV.U32 R5, RZ, RZ, 0x40000040 ;  /* 0x40000040ff057424 */ /* 0x000fc600078e00ff */
        /* <DEDUP_REMOVED lines=9> */
[----:B------:R-:W-:Y:S02]  /*14290*/  WARPGROUP.DEPBAR.LE gsb0, 0x0 ;  /* 0x00008000000079c5 */ /* 0x000fe40000010000 */
[----:B------:R-:W-:-:S06]  /*142a0*/  WARPGROUP.ARRIVE ;  /* 0x00000000000079c5 */ /* 0x000fcc0000000000 */
[----:B------:R-:W-:Y:S01]  /*142b0*/  HGMMA.64x16x16.F32 R24, gdesc[UR16], R24, gsb0 ;  /* 0x00200000101879f0 */ /* 0x000fe20008000818 */
[----:B------:R-:W-:Y:S01]  /*142c0*/  R2UR UR18, R6 ;  /* 0x00000000061272ca */ /* 0x000fe200000e0000 */
[----:B------:R-:W-:Y:S01]  /*142d0*/  UMOV UR16, UR56 ;  /* 0x0000003800107c82 */ /* 0x000fe20008000000 */
[----:B------:R-:W-:Y:S01]  /*142e0*/  R2UR UR19, R7 ;  /* 0x00000000071372ca */ /* 0x000fe200000e0000 */
[----:B------:R-:W-:Y:S01]  /*142f0*/  UMOV UR17, UR57 ;  /* 0x0000003900117c82 */ /* 0x000fe20008000000 */
[----:B------:R-:W-:Y:S01]  /*14300*/  VIADD R6, R2, 0x704 ;  /* 0x0000070402067836 */ /* 0x000fe20000000000 */
[----:B------:R-:W-:-:S04]  /*14310*/  MOV R7, 0x40000040 ;  /* 0x4000004000077802 */ /* 0x000fc80000000f00 */
[----:B------:R-:W-:Y:S01]  /*14320*/  R2UR UR14, R6 ;  /* 0x00000000060e72ca */ /* 0x000fe200000e0000 */
[----:B------:R-:W-:Y:S01]  /*14330*/  VIADD R6, R2, 0x586 ;  /* 0x0000058602067836 */ /* 0x000fe20000000000 */
[----:B------:R-:W-:Y:S01]  /*14340*/  R2UR UR15, R7 ;  /* 0x00000000070f72ca */ /* 0x000fe200000e0000 */
[----:B------:R-:W-:Y:S01]  /*14350*/  IMAD.MOV.U32 R7, RZ, RZ, 0x40000040 ;  /* 0x40000040ff077424 */ /* 0x000fe200078e00ff */
[----:B------:R-:W-:Y:S02]  /*14360*/  WARPGROUP.DEPBAR.LE gsb0, 0x0 ;  /* 0x00008000000079c5 */ /* 0x000fe40000010000 */
        /* <DEDUP_REMOVED lines=10> */
[----:B------:R-:W-:Y:S01]  /*14410*/  IMAD.MOV.U32 R7, RZ, RZ, 0x40000040 ;  /* 0x40000040ff077424 */ /* 0x000fe200078e00ff */
        /* <DEDUP_REMOVED lines=9> */
[----:B------:R-:W-:Y:S01]  /*144b0*/  R2UR UR50, R4 ;  /* 0x00000000043272ca */ /* 0x000fe200000e0000 */
[----:B------:R-:W-:Y:S01]  /*144c0*/  VIADD R4, R2, 0x900 ;  /* 0x0000090002047836 */ /* 0x000fe20000000000 */
[----:B------:R-:W-:Y:S01]  /*144d0*/  R2UR UR51, R5 ;  /* 0x00000000053372ca */ /* 0x000fe200000e0000 */
        /* <DEDUP_REMOVED lines=8> */
[----:B------:R-:W-:Y:S02]  /*14560*/  IADD3 R6, R2, 0x800, RZ ;  /* 0x0000080002067810 */ /* 0x000fe40007ffe0ff */
[----:B------:R-:W-:Y:S01]  /*14570*/  MOV R7, 0x40000040 ;  /* 0x4000004000077802 */ /* 0x000fe20000000f00 */
        /* <DEDUP_REMOVED lines=136> */
[C---:B------:R-:W-:Y:S02]  /*14e00*/  IADD3 R6, R2.reuse, 0x806, RZ ;  /* 0x0000080602067810 */ /* 0x040fe40007ffe0ff */
[----:B------:R-:W-:Y:S02]  /*14e10*/  MOV R7, 0x40000040 ;  /* 0x4000004000077802 */ /* 0x000fe40000000f00 */
[----:B------:R-:W-:Y:S01]  /*14e20*/  IADD3 R2, R2, 0x986, RZ ;  /* 0x0000098602027810 */ /* 0x000fe20007ffe0ff */
        /* <DEDUP_REMOVED lines=33> */
[----:B------:R-:W-:Y:S03]  /*15040*/  HGMMA.64x16x16.F32 R56, gdesc[UR36], R56, gsb0 ;  /* 0x00200000243879f0 */ /* 0x000fe60008000838 */
        /* <DEDUP_REMOVED lines=13> */
[----:B0-----:R-:W-:Y:S05]  /*15120*/  @!P0 BRA `(.L_x_633) ;  /* 0x0000000000048947 */ /* 0x001fea0003800000 */
[----:B------:R-:W-:Y:S01]  /*15130*/  BPT.TRAP 0x1 ;  /* 0x000000040000795c */ /* 0x000fe20000300000 */
.L_x_633:
[----:B------:R-:W-:Y:S01]  /*15140*/  LOP3.LUT R65, R65, 0xffffff80, RZ, 0xc0, !PT ;  /* 0xffffff8041417812 */ /* 0x000fe200078ec0ff */
[----:B------:R-:W-:Y:S01]  /*15150*/  ULDC UR4, c[0x0][0x9d8] ;  /* 0x0002760000047ab9 */ /* 0x000fe20000000800 */
[----:B------:R-:W-:Y:S01]  /*15160*/  IMAD.MOV.U32 R5, RZ, RZ, -0x2 ;  /* 0xfffffffeff057424 */ /* 0x000fe200078e00ff */
[----:B------:R-:W2:Y:S01]  /*15170*/  LDL R67, [R1+0x58] ;  /* 0x0000580001437983 */ /* 0x000ea20000100800 */
[----:B------:R-:W-:Y:S01]  /*15180*/  IADD3 R65, R64, -R65, RZ ;  /* 0x8000004140417210 */ /* 0x000fe20007ffe0ff */
[----:B------:R-:W-:Y:S01]  /*15190*/  FMUL.FTZ R56, R56, UR4 ;  /* 0x0000000438387c20 */ /* 0x000fe20008410000 */
[----:B------:R-:W-:Y:S01]  /*151a0*/  FMUL.FTZ R57, R57, UR4 ;  /* 0x0000000439397c20 */ /* 0x000fe20008410000 */
[----:B------:R-:W-:Y:S01]  /*151b0*/  FMUL.FTZ R60, R60, UR4 ;  /* 0x000000043c3c7c20 */ /* 0x000fe20008410000 */
[----:B------:R-:W-:Y:S01]  /*151c0*/  SHF.R.S32.HI R4, RZ, 0x1f, R65 ;  /* 0x0000001fff047819 */ /* 0x000fe20000011441 */
[----:B------:R-:W-:Y:S01]  /*151d0*/  FMUL.FTZ R34, R34, UR4 ;  /* 0x0000000422227c20 */ /* 0x000fe20008410000 */
[----:B------:R-:W-:Y:S01]  /*151e0*/  FMUL.FTZ R61, R61, UR4 ;  /* 0x000000043d3d7c20 */ /* 0x000fe20008410000 */
[----:B------:R-:W0:Y:S01]  /*151f0*/  MUFU.TANH R56, R56 ;  /* 0x0000003800387308 */ /* 0x000e220000002400 */
[----:B------:R-:W-:Y:S01]  /*15200*/  LEA.HI R4, R4, R65, RZ, 0x2 ;  /* 0x0000004104047211 */ /* 0x000fe200078f10ff */
[----:B------:R-:W-:Y:S01]  /*15210*/  FMUL.FTZ R48, R48, UR4 ;  /* 0x0000000430307c20 */ /* 0x000fe20008410000 */
[----:B------:R-:W-:Y:S01]  /*15220*/  FMUL.FTZ R49, R49, UR4 ;  /* 0x0000000431317c20 */ /* 0x000fe20008410000 */
[----:B------:R-:W-:Y:S01]  /*15230*/  FMUL.FTZ R58, R58, UR4 ;  /* 0x000000043a3a7c20 */ /* 0x000fe20008410000 */
[----:B------:R-:W-:Y:S01]  /*15240*/  LOP3.LUT R4, R4, 0x7ffffffc, RZ, 0xc0, !PT ;  /* 0x7ffffffc04047812 */ /* 0x000fe200078ec0ff */
[----:B------:R-:W-:Y:S01]  /*15250*/  FMUL.FTZ R52, R52, UR4 ;  /* 0x0000000434347c20 */ /* 0x000fe20008410000 */
[----:B------:R-:W-:Y:S01]  /*15260*/  FMUL.FTZ R59, R59, UR4 ;  /* 0x000000043b3b7c20 */ /* 0x000fe20008410000 */
[----:B------:R-:W1:Y:S01]  /*15270*/  MUFU.TANH R57, R57 ;  /* 0x0000003900397308 */ /* 0x000e620000002400 */
[----:B------:R-:W-:Y:S01]  /*15280*/  FMUL.FTZ R53, R53, UR4 ;  /* 0x0000000435357c20 */ /* 0x000fe20008410000 */
[----:B------:R-:W-:-:S02]  /*15290*/  IMAD.IADD R4, R65, 0x1, -R4 ;  /* 0x0000000141047824 */ /* 0x000fc400078e0a04 */
[----:B------:R-:W-:Y:S01]  /*152a0*/  FMUL.FTZ R62, R62, UR4 ;  /* 0x000000043e3e7c20 */ /* 0x000fe20008410000 */
[----:B------:R-:W-:Y:S01]  /*152b0*/  FMUL.FTZ R50, R50, UR4 ;  /* 0x0000000432327c20 */ /* 0x000fe20008410000 */
[----:B------:R-:W-:Y:S01]  /*152c0*/  FMUL.FTZ R40, R40, UR4 ;  /* 0x0000000428287c20 */ /* 0x000fe20008410000 */
[----:B------:R-:W-:Y:S02]  /*152d0*/  IMAD R5, R4, R5, 0x50 ;  /* 0x0000005004057424 */ /* 0x000fe400078e0205 */
[----:B------:R-:W-:Y:S01]  /*152e0*/  FMUL.FTZ R63, R63, UR4 ;  /* 0x000000043f3f7c20 */ /* 0x000fe20008410000 */
[----:B------:R3:W-:Y:S01]  /*152f0*/  MUFU.TANH R3, R34 ;  /* 0x0000002200037308 */ /* 0x0007e20000002400 */
        /* <DEDUP_REMOVED lines=8> */
[----:B---3--:R-:W-:Y:S01]  /*15380*/  IADD3 R34, R5, R180, RZ ;  /* 0x000000b405227210 */ /* 0x008fe20007ffe0ff */
[----:B------:R-:W-:Y:S01]  /*15390*/  FMUL.FTZ R42, R42, UR4 ;  /* 0x000000042a2a7c20 */ /* 0x000fe20008410000 */
[----:B------:R-:W-:Y:S01]  /*153a0*/  FMUL.FTZ R33, R33, UR4 ;  /* 0x0000000421217c20 */ /* 0x000fe20008410000 */
[----:B------:R-:W-:Y:S01]  /*153b0*/  FMUL.FTZ R43, R43, UR4 ;  /* 0x000000042b2b7c20 */ /* 0x000fe20008410000 */
[----:B------:R-:W-:Y:S01]  /*153c0*/  FMUL.FTZ R36, R36, UR4 ;  /* 0x0000000424247c20 */ /* 0x000fe20008410000 */
[----:B------:R-:W-:-:S02]  /*153d0*/  IMAD R7, R181, -0x50, R34 ;  /* 0xffffffb0b5077824 */ /* 0x000fc400078e0222 */
[----:B------:R-:W-:Y:S01]  /*153e0*/  FMUL.FTZ R46, R46, UR4 ;  /* 0x000000042e2e7c20 */ /* 0x000fe20008410000 */
[----:B------:R-:W-:Y:S01]  /*153f0*/  MUFU.TANH R61, R61 ;  /* 0x0000003d003d7308 */ /* 0x000fe20000002400 */
[----:B------:R-:W-:Y:S01]  /*15400*/  FMUL.FTZ R37, R37, UR4 ;  /* 0x0000000425257c20 */ /* 0x000fe20008410000 */
[----:B------:R-:W-:Y:S01]  /*15410*/  FMUL.FTZ R47, R47, UR4 ;  /* 0x000000042f2f7c20 */ /* 0x000fe20008410000 */
[C---:B------:R-:W-:Y:S01]  /*15420*/  ISETP.GT.AND P2, PT, R7.reuse, RZ, PT ;  /* 0x000000ff0700720c */ /* 0x040fe20003f44270 */
[----:B------:R-:W-:Y:S01]  /*15430*/  FMUL.FTZ R24, R24, UR4 ;  /* 0x0000000418187c20 */ /* 0x000fe20008410000 */
[----:B------:R-:W-:Y:S01]  /*15440*/  ISETP.GT.AND P1, PT, R7, 0x1, PT ;  /* 0x000000010700780c */ /* 0x000fe20003f24270 */
[----:B------:R-:W-:Y:S01]  /*15450*/  FMUL.FTZ R25, R25, UR4 ;  /* 0x0000000419197c20 */ /* 0x000fe20008410000 */
[----:B------:R-:W-:Y:S01]  /*15460*/  ISETP.GT.AND P6, PT, R7, 0x8, PT ;  /* 0x000000080700780c */ /* 0x000fe20003fc4270 */
[----:B------:R-:W3:Y:S01]  /*15470*/  MUFU.TANH R48, R48 ;  /* 0x0000003000307308 */ /* 0x000ee20000002400 */
[----:B0-----:R-:W-:Y:S01]  /*15480*/  FSEL R56, R56, -INF , P2 ;  /* 0xff80000038387808 */ /* 0x001fe20001000000 */
[----:B------:R-:W-:Y:S01]  /*15490*/  FMUL.FTZ R28, R28, UR4 ;  /* 0x000000041c1c7c20 */ /* 0x000fe20008410000 */
[----:B-1----:R-:W-:Y:S01]  /*154a0*/  FSEL R57, R57, -INF , P1 ;  /* 0xff80000039397808 */ /* 0x002fe20000800000 */
[----:B------:R-:W-:Y:S01]  /*154b0*/  FMUL.FTZ R35, R35, UR4 ;  /* 0x0000000423237c20 */ /* 0x000fe20008410000 */
[----:B------:R-:W-:Y:S01]  /*154c0*/  ISETP.GT.AND P5, PT, R7, 0x9, PT ;  /* 0x000000090700780c */ /* 0x000fe20003fa4270 */
[----:B------:R-:W-:Y:S01]  /*154d0*/  FMUL.FTZ R29, R29, UR4 ;  /* 0x000000041d1d7c20 */ /* 0x000fe20008410000 */
[----:B----4-:R-:W-:Y:S01]  /*154e0*/  FSEL R60, R60, -INF , P6 ;  /* 0xff8000003c3c7808 */ /* 0x010fe20003000000 */
[----:B------:R-:W0:Y:S01]  /*154f0*/  MUFU.TANH R2, R58 ;  /* 0x0000003a00027308 */ /* 0x000e220000002400 */
[----:B------:R-:W-:Y:S01]  /*15500*/  FMNMX.FTZ R9, R56, R57, !PT ;  /* 0x0000003938097209 */ /* 0x000fe20007810000 */
[----:B------:R-:W-:Y:S01]  /*15510*/  ULDC UR5, c[0x0][0x988] ;  /* 0x0002620000057ab9 */ /* 0x000fe20000000800 */
[----:B------:R-:W-:Y:S01]  /*15520*/  ISETP.GT.AND P4, PT, R7, 0x10, PT ;  /* 0x000000100700780c */ /* 0x000fe20003f84270 */
[----:B------:R-:W-:Y:S01]  /*15530*/  FMUL.FTZ R38, R38, UR4 ;  /* 0x0000000426267c20 */ /* 0x000fe20008410000 */
[----:B------:R-:W-:Y:S01]  /*15540*/  FMNMX.FTZ R9, R60, R9, !PT ;  /* 0x000000093c097209 */ /* 0x000fe20007810000 */
[----:B------:R-:W-:Y:S01]  /*15550*/  FMUL.FTZ R39, R39, UR4 ;  /* 0x0000000427277c20 */ /* 0x000fe20008410000 */
[----:B------:R-:W-:Y:S01]  /*15560*/  ISETP.GT.AND P3, PT, R7, 0x11, PT ;  /* 0x000000110700780c */ /* 0x000fe20003f64270 */
[----:B------:R-:W-:Y:S01]  /*15570*/  MUFU.TANH R49, R49 ;  /* 0x0000003100317308 */ /* 0x000fe20000002400 */
[----:B---3--:R-:W-:Y:S01]  /*15580*/  FSEL R48, R48, -INF , P4 ;  /* 0xff80000030307808 */ /* 0x008fe20002000000 */
[----:B------:R-:W-:Y:S01]  /*15590*/  FMUL.FTZ R26, R26, UR4 ;  /* 0x000000041a1a7c20 */ /* 0x000fe20008410000 */
[----:B------:R-:W-:Y:S01]  /*155a0*/  P2R R11, PR, RZ, 0x1 ;  /* 0x00000001ff0b7803 */ /* 0x000fe20000000000 */
[----:B------:R-:W-:Y:S01]  /*155b0*/  FMUL.FTZ R27, R27, UR4 ;  /* 0x000000041b1b7c20 */ /* 0x000fe20008410000 */
[----:B------:R-:W-:Y:S01]  /*155c0*/  FMUL.FTZ R30, R30, UR4 ;  /* 0x000000041e1e7c20 */ /* 0x000fe20008410000 */
[----:B------:R-:W-:Y:S01]  /*155d0*/  FMUL.FTZ R31, R31, UR4 ;  /* 0x000000041f1f7c20 */ /* 0x000fe20008410000 */
[----:B------:R-:W-:Y:S01]  /*155e0*/  VIADD R0, R0, 0x38840 ;  /* 0x0003884000007836 */ /* 0x000fe20000000000 */
[----:B------:R-:W1:Y:S01]  /*155f0*/  MUFU.TANH R6, R59 ;  /* 0x0000003b00067308 */ /* 0x000e620000002400 */
[----:B0-----:R-:W-:Y:S01]  /*15600*/  FSEL R2, R2, -INF , P2 ;  /* 0xff80000002027808 */ /* 0x001fe20001000000 */
[----:B------:R-:W-:Y:S01]  /*15610*/  ULDC UR39, c[0x0][0x9d8] ;  /* 0x0002760000277ab9 */ /* 0x000fe20000000800 */
[C---:B------:R-:W-:Y:S01]  /*15620*/  ISETP.GT.AND P2, PT, R7.reuse, 0x18, PT ;  /* 0x000000180700780c */ /* 0x040fe20003f44270 */
[----:B------:R-:W-:Y:S01]  /*15630*/  ULDC UR38, c[0x0][0x988] ;  /* 0x0002620000267ab9 */ /* 0x000fe20000000800 */
[----:B------:R-:W-:Y:S01]  /*15640*/  BSSY B0, `(.L_x_634) ;  /* 0x00006b7000007945 */ /* 0x000fe20003800000 */
[--C-:B------:R-:W-:Y:S01]  /*15650*/  IMAD.MOV.U32 R150, RZ, RZ, R151.reuse ;  /* 0x000000ffff967224 */ /* 0x100fe200078e0097 */
[-C--:B------:R-:W-:Y:S01]  /*15660*/  MOV R149, R151.reuse ;  /* 0x0000009700957202 */ /* 0x080fe20000000f00 */
[----:B------:R-:W0:Y:S01]  /*15670*/  MUFU.TANH R52, R52 ;  /* 0x0000003400347308 */ /* 0x000e220000002400 */
[--C-:B------:R-:W-:Y:S01]  /*15680*/  IMAD.MOV.U32 R148, RZ, RZ, R151.reuse ;  /* 0x000000ffff947224 */ /* 0x100fe200078e0097 */
[-C--:B------:R-:W-:Y:S01]  /*15690*/  MOV R146, R151.reuse ;  /* 0x0000009700927202 */ /* 0x080fe20000000f00 */
[--C-:B------:R-:W-:Y:S01]  /*156a0*/  IMAD.MOV.U32 R147, RZ, RZ, R151.reuse ;  /* 0x000000ffff937224 */ /* 0x100fe200078e0097 */
[-C--:B------:R-:W-:Y:S01]  /*156b0*/  MOV R143, R151.reuse ;  /* 0x00000097008f7202 */ /* 0x080fe20000000f00 */
[--C-:B------:R-:W-:Y:S01]  /*156c0*/  IMAD.MOV.U32 R145, RZ, RZ, R151.reuse ;  /* 0x000000ffff917224 */ /* 0x100fe200078e0097 */
[-C--:B------:R-:W-:Y:S01]  /*156d0*/  MOV R140, R151.reuse ;  /* 0x00000097008c7202 */ /* 0x080fe20000000f00 */
[--C-:B------:R-:W-:Y:S01]  /*156e0*/  IMAD.MOV.U32 R144, RZ, RZ, R151.reuse ;  /* 0x000000ffff907224 */ /* 0x100fe200078e0097 */
[----:B------:R-:W3:Y:S01]  /*156f0*/  MUFU.TANH R8, R62 ;  /* 0x0000003e00087308 */ /* 0x000ee20000002400 */
[----:B-1----:R-:W-:Y:S01]  /*15700*/  FSEL R6, R6, -INF , P1 ;  /* 0xff80000006067808 */ /* 0x002fe20000800000 */
[--C-:B------:R-:W-:Y:S01]  /*15710*/  IMAD.MOV.U32 R142, RZ, RZ, R151.reuse ;  /* 0x000000ffff8e7224 */ /* 0x100fe200078e0097 */
[----:B------:R-:W-:Y:S01]  /*15720*/  ISETP.GT.AND P1, PT, R7, 0x19, PT ;  /* 0x000000190700780c */ /* 0x000fe20003f24270 */
[--C-:B------:R-:W-:Y:S01]  /*15730*/  IMAD.MOV.U32 R141, RZ, RZ, R151.reuse ;  /* 0x000000ffff8d7224 */ /* 0x100fe200078e0097 */
[-C--:B------:R-:W-:Y:S01]  /*15740*/  MOV R137, R151.reuse ;  /* 0x0000009700897202 */ /* 0x080fe20000000f00 */
[--C-:B------:R-:W-:Y:S01]  /*15750*/  IMAD.MOV.U32 R139, RZ, RZ, R151.reuse ;  /* 0x000000ffff8b7224 */ /* 0x100fe200078e0097 */
[-C--:B------:R-:W-:Y:S01]  /*15760*/  MOV R134, R151.reuse ;  /* 0x0000009700867202 */ /* 0x080fe20000000f00 */
[----:B------:R1:W4:Y:S01]  /*15770*/  MUFU.TANH R12, R50 ;  /* 0x00000032000c7308 */ /* 0x0003220000002400 */
[----:B0-----:R-:W-:Y:S01]  /*15780*/  FSEL R52, R52, -INF , P2 ;  /* 0xff80000034347808 */ /* 0x001fe20001000000 */
[--C-:B------:R-:W-:Y:S01]  /*15790*/  IMAD.MOV.U32 R138, RZ, RZ, R151.reuse ;  /* 0x000000ffff8a7224 */ /* 0x100fe200078e0097 */
[-C--:B------:R-:W-:Y:S01]  /*157a0*/  MOV R131, R151.reuse ;  /* 0x0000009700837202 */ /* 0x080fe20000000f00 */
[--C-:B------:R-:W-:Y:S01]  /*157b0*/  IMAD.MOV.U32 R136, RZ, RZ, R151.reuse ;  /* 0x000000ffff887224 */ /* 0x100fe200078e0097 */
[-C--:B------:R-:W-:Y:S01]  /*157c0*/  MOV R128, R151.reuse ;  /* 0x0000009700807202 */ /* 0x080fe20000000f00 */
[--C-:B------:R-:W-:Y:S01]  /*157d0*/  IMAD.MOV.U32 R135, RZ, RZ, R151.reuse ;  /* 0x000000ffff877224 */ /* 0x100fe200078e0097 */
[----:B------:R-:W-:Y:S01]  /*157e0*/  MOV R125, R151 ;  /* 0x00000097007d7202 */ /* 0x000fe20000000f00 */
[----:B------:R-:W0:Y:S01]  /*157f0*/  MUFU.TANH R53, R53 ;  /* 0x0000003500357308 */ /* 0x000e220000002400 */
[----:B-1----:R-:W-:Y:S01]  /*15800*/  FSEL R50, R61, -INF , P5 ;  /* 0xff8000003d327808 */ /* 0x002fe20002800000 */
[--C-:B------:R-:W-:Y:S01]  /*15810*/  IMAD.MOV.U32 R133, RZ, RZ, R151.reuse ;  /* 0x000000ffff857224 */ /* 0x100fe200078e0097 */
[----:B---3--:R-:W-:Y:S01]  /*15820*/  FSEL R8, R8, -INF , P6 ;  /* 0xff80000008087808 */ /* 0x008fe20003000000 */
[--C-:B------:R-:W-:Y:S01]  /*15830*/  IMAD.MOV.U32 R132, RZ, RZ, R151.reuse ;  /* 0x000000ffff847224 */ /* 0x100fe200078e0097 */
[----:B------:R-:W-:Y:S01]  /*15840*/  FMNMX.FTZ R9, R50, R9, !PT ;  /* 0x0000000932097209 */ /* 0x000fe20007810000 */
[--C-:B------:R-:W-:Y:S01]  /*15850*/  IMAD.MOV.U32 R130, RZ, RZ, R151.reuse ;  /* 0x000000ffff827224 */ /* 0x100fe200078e0097 */
[C---:B------:R-:W-:Y:S01]  /*15860*/  ISETP.GT.AND P6, PT, R7.reuse, 0x20, PT ;  /* 0x000000200700780c */ /* 0x040fe20003fc4270 */
[----:B------:R-:W1:Y:S01]  /*15870*/  MUFU.TANH R10, R63 ;  /* 0x0000003f000a7308 */ /* 0x000e620000002400 */
[----:B------:R-:W-:Y:S01]  /*15880*/  FMNMX.FTZ R9, R48, R9, !PT ;  /* 0x0000000930097209 */ /* 0x000fe20007810000 */
[--C-:B------:R-:W-:Y:S01]  /*15890*/  IMAD.MOV.U32 R129, RZ, RZ, R151.reuse ;  /* 0x000000ffff817224 */ /* 0x100fe200078e0097 */
[----:B----4-:R-:W-:Y:S01]  /*158a0*/  FSEL R12, R12, -INF , P4 ;  /* 0xff8000000c0c7808 */ /* 0x010fe20002000000 */
[--C-:B------:R-:W-:Y:S01]  /*158b0*/  IMAD.MOV.U32 R127, RZ, RZ, R151.reuse ;  /* 0x000000ffff7f7224 */ /* 0x100fe200078e0097 */
[----:B------:R-:W-:Y:S01]  /*158c0*/  ISETP.GT.AND P4, PT, R7, 0x28, PT ;  /* 0x000000280700780c */ /* 0x000fe20003f84270 */
[--C-:B------:R-:W-:Y:S01]  /*158d0*/  IMAD.MOV.U32 R126, RZ, RZ, R151.reuse ;  /* 0x000000ffff7e7224 */ /* 0x100fe200078e0097 */
[-C--:B------:R-:W-:Y:S01]  /*158e0*/  MOV R122, R151.reuse ;  /* 0x00000097007a7202 */ /* 0x080fe20000000f00 */
[----:B------:R-:W3:Y:S01]  /*158f0*/  MUFU.TANH R40, R40 ;  /* 0x0000002800287308 */ /* 0x000ee20000002400 */
[----:B0-----:R-:W-:Y:S01]  /*15900*/  FSEL R58, R53, -INF , P1 ;  /* 0xff800000353a7808 */ /* 0x001fe20000800000 */
[--C-:B------:R-:W-:Y:S01]  /*15910*/  IMAD.MOV.U32 R124, RZ, RZ, R151.reuse ;  /* 0x000000ffff7c7224 */ /* 0x100fe200078e0097 */
[-C--:B------:R-:W-:Y:S01]  /*15920*/  MOV R119, R151.reuse ;  /* 0x0000009700777202 */ /* 0x080fe20000000f00 */
[--C-:B------:R-:W-:Y:S01]  /*15930*/  IMAD.MOV.U32 R123, RZ, RZ, R151.reuse ;  /* 0x000000ffff7b7224 */ /* 0x100fe200078e0097 */
[-C--:B------:R-:W-:Y:S01]  /*15940*/  MOV R116, R151.reuse ;  /* 0x0000009700747202 */ /* 0x080fe20000000f00 */
[--C-:B------:R-:W-:Y:S01]  /*15950*/  IMAD.MOV.U32 R121, RZ, RZ, R151.reuse ;  /* 0x000000ffff797224 */ /* 0x100fe200078e0097 */
[-C--:B------:R-:W-:Y:S01]  /*15960*/  MOV R113, R151.reuse ;  /* 0x0000009700717202 */ /* 0x080fe20000000f00 */
[----:B------:R0:W4:Y:S01]  /*15970*/  MUFU.TANH R20, R54 ;  /* 0x0000003600147308 */ /* 0x0001220000002400 */
[----:B-1----:R-:W-:Y:S01]  /*15980*/  FSEL R10, R10, -INF , P5 ;  /* 0xff8000000a0a7808 */ /* 0x002fe20002800000 */
[--C-:B------:R-:W-:Y:S01]  /*15990*/  IMAD.MOV.U32 R120, RZ, RZ, R151.reuse ;  /* 0x000000ffff787224 */ /* 0x100fe200078e0097 */
[----:B------:R-:W-:Y:S01]  /*159a0*/  ISETP.GT.AND P5, PT, R7, 0x21, PT ;  /* 0x000000210700780c */ /* 0x000fe20003fa4270 */
[--C-:B------:R-:W-:Y:S01]  /*159b0*/  IMAD.MOV.U32 R118, RZ, RZ, R151.reuse ;  /* 0x000000ffff767224 */ /* 0x100fe200078e0097 */
[-C--:B------:R-:W-:Y:S01]  /*159c0*/  MOV R110, R151.reuse ;  /* 0x00000097006e7202 */ /* 0x080fe20000000f00 */
[--C-:B------:R-:W-:Y:S01]  /*159d0*/  IMAD.MOV.U32 R117, RZ, RZ, R151.reuse ;  /* 0x000000ffff757224 */ /* 0x100fe200078e0097 */
[----:B------:R-:W-:Y:S01]  /*159e0*/  MOV R107, R151 ;  /* 0x00000097006b7202 */ /* 0x000fe20000000f00 */
[----:B------:R-:W1:Y:S01]  /*159f0*/  MUFU.TANH R41, R41 ;  /* 0x0000002900297308 */ /* 0x000e620000002400 */
[----:B0-----:R-:W-:Y:S01]  /*15a00*/  FSEL R54, R49, -INF , P3 ;  /* 0xff80000031367808 */ /* 0x001fe20001800000 */
[--C-:B------:R-:W-:Y:S01]  /*15a10*/  IMAD.MOV.U32 R115, RZ, RZ, R151.reuse ;  /* 0x000000ffff737224 */ /* 0x100fe200078e0097 */
[----:B---3--:R-:W-:Y:S01]  /*15a20*/  FSEL R62, R40, -INF , P6 ;  /* 0xff800000283e7808 */ /* 0x008fe20003000000 */
[--C-:B------:R-:W-:Y:S01]  /*15a30*/  IMAD.MOV.U32 R114, RZ, RZ, R151.reuse ;  /* 0x000000ffff727224 */ /* 0x100fe200078e0097 */
[----:B------:R-:W-:Y:S01]  /*15a40*/  FMNMX.FTZ R9, R54, R9, !PT ;  /* 0x0000000936097209 */ /* 0x000fe20007810000 */
[--C-:B------:R-:W-:Y:S01]  /*15a50*/  IMAD.MOV.U32 R112, RZ, RZ, R151.reuse ;  /* 0x000000ffff707224 */ /* 0x100fe200078e0097 */
[----:B------:R-:W-:Y:S01]  /*15a60*/  MOV R104, R151 ;  /* 0x0000009700687202 */ /* 0x000fe20000000f00 */
[----:B------:R-:W0:Y:S01]  /*15a70*/  MUFU.TANH R14, R51 ;  /* 0x00000033000e7308 */ /* 0x000e220000002400 */
[----:B------:R-:W-:Y:S01]  /*15a80*/  FMNMX.FTZ R9, R52, R9, !PT ;  /* 0x0000000934097209 */ /* 0x000fe20007810000 */
[--C-:B------:R-:W-:Y:S01]  /*15a90*/  IMAD.MOV.U32 R111, RZ, RZ, R151.reuse ;  /* 0x000000ffff6f7224 */ /* 0x100fe200078e0097 */
[----:B----4-:R-:W-:Y:S01]  /*15aa0*/  FSEL R20, R20, -INF , P2 ;  /* 0xff80000014147808 */ /* 0x010fe20001000000 */
[--C-:B------:R-:W-:Y:S01]  /*15ab0*/  IMAD.MOV.U32 R109, RZ, RZ, R151.reuse ;  /* 0x000000ffff6d7224 */ /* 0x100fe200078e0097 */
[----:B------:R-:W-:Y:S01]  /*15ac0*/  FMNMX.FTZ R9, R58, R9, !PT ;  /* 0x000000093a097209 */ /* 0x000fe20007810000 */
[--C-:B------:R-:W-:Y:S01]  /*15ad0*/  IMAD.MOV.U32 R108, RZ, RZ, R151.reuse ;  /* 0x000000ffff6c7224 */ /* 0x100fe200078e0097 */
[----:B------:R-:W-:Y:S01]  /*15ae0*/  ISETP.GT.AND P2, PT, R7, 0x30, PT ;  /* 0x000000300700780c */ /* 0x000fe20003f44270 */
[----:B------:R-:W3:Y:S01]  /*15af0*/  MUFU.TANH R44, R44 ;  /* 0x0000002c002c7308 */ /* 0x000ee20000002400 */
[----:B-1----:R-:W-:Y:S01]  /*15b00*/  FSEL R64, R41, -INF , P5 ;  /* 0xff80000029407808 */ /* 0x002fe20002800000 */
[--C-:B------:R-:W-:Y:S01]  /*15b10*/  IMAD.MOV.U32 R106, RZ, RZ, R151.reuse ;  /* 0x000000ffff6a7224 */ /* 0x100fe200078e0097 */
[----:B------:R-:W-:Y:S01]  /*15b20*/  FMNMX.FTZ R9, R62, R9, !PT ;  /* 0x000000093e097209 */ /* 0x000fe20007810000 */
[--C-:B------:R-:W-:Y:S01]  /*15b30*/  IMAD.MOV.U32 R105, RZ, RZ, R151.reuse ;  /* 0x000000ffff697224 */ /* 0x100fe200078e0097 */
[----:B------:R-:W-:Y:S01]  /*15b40*/  FSEL R40, R3, -INF , P2 ;  /* 0xff80000003287808 */ /* 0x000fe20001000000 */
[----:B------:R-:W-:Y:S01]  /*15b50*/  IMAD.U32 R3, RZ, RZ, UR5 ;  /* 0x00000005ff037e24 */ /* 0x000fe2000f8e00ff */
[----:B------:R-:W-:Y:S01]  /*15b60*/  FMNMX.FTZ R9, R64, R9, !PT ;  /* 0x0000000940097209 */ /* 0x000fe20007810000 */
[----:B------:R-:W1:Y:S01]  /*15b70*/  MUFU.TANH R45, R45 ;  /* 0x0000002d002d7308 */ /* 0x000e620000002400 */
[----:B0-----:R-:W-:Y:S01]  /*15b80*/  FSEL R14, R14, -INF , P3 ;  /* 0xff8000000e0e7808 */ /* 0x001fe20001800000 */
[--C-:B------:R-:W-:Y:S01]  /*15b90*/  IMAD.MOV.U32 R103, RZ, RZ, R151.reuse ;  /* 0x000000ffff677224 */ /* 0x100fe200078e0097 */
[----:B------:R-:W-:Y:S01]  /*15ba0*/  ISETP.GT.AND P3, PT, R7, 0x29, PT ;  /* 0x000000290700780c */ /* 0x000fe20003f64270 */
[--C-:B------:R-:W-:Y:S01]  /*15bb0*/  IMAD.MOV.U32 R102, RZ, RZ, R151.reuse ;  /* 0x000000ffff667224 */ /* 0x100fe200078e0097 */
[-C--:B------:R-:W-:Y:S01]  /*15bc0*/  MOV R101, R151.reuse ;  /* 0x0000009700657202 */ /* 0x080fe20000000f00 */
[--C-:B------:R-:W-:Y:S01]  /*15bd0*/  IMAD.MOV.U32 R100, RZ, RZ, R151.reuse ;  /* 0x000000ffff647224 */ /* 0x100fe200078e0097 */
[-C--:B------:R-:W-:Y:S01]  /*15be0*/  MOV R98, R151.reuse ;  /* 0x0000009700627202 */ /* 0x080fe20000000f00 */
[----:B------:R-:W-:Y:S01]  /*15bf0*/  MUFU.TANH R55, R55 ;  /* 0x0000003700377308 */ /* 0x000fe20000002400 */
[----:B---3--:R-:W-:Y:S01]  /*15c00*/  FSEL R44, R44, -INF , P4 ;  /* 0xff8000002c2c7808 */ /* 0x008fe20002000000 */
        /* <DEDUP_REMOVED lines=14> */
[----:B------:R-:W-:Y:S01]  /*15cf0*/  MUFU.TANH R42, R42 ;  /* 0x0000002a002a7308 */ /* 0x000fe20000002400 */
[--C-:B------:R-:W-:Y:S01]  /*15d00*/  IMAD.MOV.U32 R90, RZ, RZ, R151.reuse ;  /* 0x000000ffff5a7224 */ /* 0x100fe200078e0097 */
[-C--:B------:R-:W-:Y:S01]  /*15d10*/  MOV R83, R151.reuse ;  /* 0x0000009700537202 */ /* 0x080fe20000000f00 */
[--C-:B------:R-:W-:Y:S01]  /*15d20*/  IMAD.MOV.U32 R88, RZ, RZ, R151.reuse ;  /* 0x000000ffff587224 */ /* 0x100fe200078e0097 */
[-C--:B------:R-:W-:Y:S01]  /*15d30*/  MOV R77, R151.reuse ;  /* 0x00000097004d7202 */ /* 0x080fe20000000f00 */
[--C-:B------:R-:W-:Y:S01]  /*15d40*/  IMAD.MOV.U32 R87, RZ, RZ, R151.reuse ;  /* 0x000000ffff577224 */ /* 0x100fe200078e0097 */
[----:B------:R-:W-:Y:S01]  /*15d50*/  MOV R71, R151 ;  /* 0x0000009700477202 */ /* 0x000fe20000000f00 */
[--C-:B------:R-:W-:Y:S01]  /*15d60*/  IMAD.MOV.U32 R85, RZ, RZ, R151.reuse ;  /* 0x000000ffff557224 */ /* 0x100fe200078e0097 */
[----:B------:R-:W-:Y:S01]  /*15d70*/  MUFU.TANH R33, R33 ;  /* 0x0000002100217308 */ /* 0x000fe20000002400 */
[----:B0-----:R-:W-:Y:S01]  /*15d80*/  FSEL R68, R32, -INF , P2 ;  /* 0xff80000020447808 */ /* 0x001fe20001000000 */
[--C-:B------:R-:W-:Y:S01]  /*15d90*/  IMAD.MOV.U32 R84, RZ, RZ, R151.reuse ;  /* 0x000000ffff547224 */ /* 0x100fe200078e0097 */
[----:B------:R-:W-:Y:S01]  /*15da0*/  ISETP.GT.AND P2, PT, R7, 0x48, PT ;  /* 0x000000480700780c */ /* 0x000fe20003f44270 */
[--C-:B------:R-:W-:Y:S01]  /*15db0*/  IMAD.MOV.U32 R82, RZ, RZ, R151.reuse ;  /* 0x000000ffff527224 */ /* 0x100fe200078e0097 */
[----:B------:R-:W-:Y:S01]  /*15dc0*/  FMNMX.FTZ R9, R68, R9, !PT ;  /* 0x0000000944097209 */ /* 0x000fe20007810000 */
        /* <DEDUP_REMOVED lines=11> */
[----:B------:R-:W-:-:S02]  /*15e80*/  IMAD.MOV.U32 R63, RZ, RZ, R151 ;  /* 0x000000ffff3f7224 */ /* 0x000fc400078e0097 */
[--C-:B------:R-:W-:Y:S02]  /*15e90*/  IMAD.MOV.U32 R61, RZ, RZ, R151.reuse ;  /* 0x000000ffff3d7224 */ /* 0x100fe400078e0097 */
[--C-:B------:R-:W-:Y:S02]  /*15ea0*/  IMAD.MOV.U32 R51, RZ, RZ, R151.reuse ;  /* 0x000000ffff337224 */ /* 0x100fe400078e0097 */
[--C-:B------:R-:W-:Y:S01]  /*15eb0*/  IMAD.MOV.U32 R49, RZ, RZ, R151.reuse ;  /* 0x000000ffff317224 */ /* 0x100fe200078e0097 */
[----:B------:R-:W1:Y:S01]  /*15ec0*/  MUFU.TANH R46, R46 ;  /* 0x0000002e002e7308 */ /* 0x000e620000002400 */
[----:B0-----:R-:W-:Y:S01]  /*15ed0*/  FSEL R32, R43, -INF , P5 ;  /* 0xff8000002b207808 */ /* 0x001fe20002800000 */
[--C-:B------:R-:W-:Y:S01]  /*15ee0*/  IMAD.MOV.U32 R45, RZ, RZ, R151.reuse ;  /* 0x000000ffff2d7224 */ /* 0x100fe200078e0097 */
[----:B------:R-:W-:Y:S01]  /*15ef0*/  ISETP.GT.AND P5, PT, R7, 0x39, PT ;  /* 0x000000390700780c */ /* 0x000fe20003fa4270 */
[----:B------:R-:W-:-:S04]  /*15f00*/  IMAD.MOV.U32 R43, RZ, RZ, R151 ;  /* 0x000000ffff2b7224 */ /* 0x000fc800078e0097 */
[----:B------:R-:W0:Y:S08]  /*15f10*/  MUFU.TANH R37, R37 ;  /* 0x0000002500257308 */ /* 0x000e300000002400 */
[----:B------:R-:W3:Y:S01]  /*15f20*/  MUFU.TANH R47, R47 ;  /* 0x0000002f002f7308 */ /* 0x000ee20000002400 */
[----:B-1----:R-:W-:Y:S02]  /*15f30*/  FSEL R34, R46, -INF , P4 ;  /* 0xff8000002e227808 */ /* 0x002fe40002000000 */
[----:B------:R-:W-:-:S05]  /*15f40*/  ISETP.GT.AND P4, PT, R7, 0x40, PT ;  /* 0x000000400700780c */ /* 0x000fca0003f84270 */
[----:B------:R1:W4:Y:S01]  /*15f50*/  MUFU.TANH R4, R24 ;  /* 0x0000001800047308 */ /* 0x0003220000002400 */
[----:B0-----:R-:W-:Y:S01]  /*15f60*/  FSEL R74, R37, -INF , P5 ;  /* 0xff800000254a7808 */ /* 0x001fe20002800000 */
[----:B------:R-:W-:-:S06]  /*15f70*/  IMAD.MOV.U32 R37, RZ, RZ, R151 ;  /* 0x000000ffff257224 */ /* 0x000fcc00078e0097 */
[----:B------:R0:W-:Y:S01]  /*15f80*/  MUFU.TANH R5, R28 ;  /* 0x0000001c00057308 */ /* 0x0001e20000002400 */
[----:B-1----:R-:W-:Y:S01]  /*15f90*/  FSEL R24, R55, -INF , P1 ;  /* 0xff80000037187808 */ /* 0x002fe20000800000 */
[----:B------:R-:W-:Y:S01]  /*15fa0*/  IMAD.MOV.U32 R55, RZ, RZ, R151 ;  /* 0x000000ffff377224 */ /* 0x000fe200078e0097 */
[----:B------:R-:W-:-:S04]  /*15fb0*/  ISETP.GT.AND P1, PT, R7, 0x31, PT ;  /* 0x000000310700780c */ /* 0x000fc80003f24270 */
[----:B------:R-:W-:Y:S01]  /*15fc0*/  FSEL R70, R33, -INF , P1 ;  /* 0xff80000021467808 */ /* 0x000fe20000800000 */
[----:B------:R-:W1:Y:S01]  /*15fd0*/  MUFU.TANH R25, R25 ;  /* 0x0000001900197308 */ /* 0x000e620000002400 */
[----:B0-----:R-:W-:Y:S02]  /*15fe0*/  FSEL R28, R42, -INF , P6 ;  /* 0xff8000002a1c7808 */ /* 0x001fe40003000000 */
[----:B------:R-:W-:Y:S02]  /*15ff0*/  ISETP.GT.AND P6, PT, R7, 0x38, PT ;  /* 0x000000380700780c */ /* 0x000fe40003fc4270 */
[----:B------:R-:W-:Y:S02]  /*16000*/  FMNMX.FTZ R9, R70, R9, !PT ;  /* 0x0000000946097209 */ /* 0x000fe40007810000 */
[----:B------:R-:W-:Y:S01]  /*16010*/  FSEL R72, R36, -INF , P6 ;  /* 0xff80000024487808 */ /* 0x000fe20003000000 */
[----:B------:R-:W0:Y:S01]  /*16020*/  MUFU.TANH R35, R35 ;  /* 0x0000002300237308 */ /* 0x000e220000002400 */
[----:B---3--:R-:W-:-:S02]  /*16030*/  FSEL R36, R47, -INF , P3 ;  /* 0xff8000002f247808 */ /* 0x008fc40001800000 */
[----:B------:R-:W-:Y:S02]  /*16040*/  FMNMX.FTZ R9, R72, R9, !PT ;  /* 0x0000000948097209 */ /* 0x000fe40007810000 */
[----:B------:R-:W-:Y:S02]  /*16050*/  ISETP.GT.AND P3, PT, R7, 0x41, PT ;  /* 0x000000410700780c */ /* 0x000fe40003f64270 */
[----:B----4-:R-:W-:Y:S01]  /*16060*/  FSEL R4, R4, -INF , P4 ;  /* 0xff80000004047808 */ /* 0x010fe20002000000 */
[----:B------:R-:W3:Y:S01]  /*16070*/  MUFU.TANH R29, R29 ;  /* 0x0000001d001d7308 */ /* 0x000ee20000002400 */
[----:B------:R-:W-:Y:S02]  /*16080*/  FMNMX.FTZ R9, R74, R9, !PT ;  /* 0x000000094a097209 */ /* 0x000fe40007810000 */
[----:B-1----:R-:W-:Y:S02]  /*16090*/  FSEL R76, R25, -INF , P3 ;  /* 0xff800000194c7808 */ /* 0x002fe40001800000 */
[----:B------:R-:W-:-:S02]  /*160a0*/  FMNMX.FTZ R9, R4, R9, !PT ;  /* 0x0000000904097209 */ /* 0x000fc40007810000 */
[----:B------:R-:W-:Y:S01]  /*160b0*/  FSEL R78, R5, -INF , P2 ;  /* 0xff800000054e7808 */ /* 0x000fe20001000000 */
[----:B------:R-:W1:Y:S01]  /*160c0*/  MUFU.TANH R38, R38 ;  /* 0x0000002600267308 */ /* 0x000e620000002400 */
[----:B0-----:R-:W-:Y:S02]  /*160d0*/  FSEL R42, R35, -INF , P1 ;  /* 0xff800000232a7808 */ /* 0x001fe40000800000 */
[----:B------:R-:W-:Y:S02]  /*160e0*/  ISETP.GT.AND P1, PT, R7, 0x49, PT ;  /* 0x000000490700780c */ /* 0x000fe40003f24270 */
[----:B------:R-:W-:Y:S02]  /*160f0*/  FMNMX.FTZ R9, R76, R9, !PT ;  /* 0x000000094c097209 */ /* 0x000fe40007810000 */
[----:B------:R-:W-:Y:S01]  /*16100*/  MOV R47, R151 ;  /* 0x00000097002f7202 */ /* 0x000fe20000000f00 */
[----:B------:R-:W-:Y:S01]  /*16110*/  MUFU.TANH R39, R39 ;  /* 0x0000002700277308 */ /* 0x000fe20000002400 */
[----:B---3--:R-:W-:-:S02]  /*16120*/  FSEL R80, R29, -INF , P1 ;  /* 0xff8000001d507808 */ /* 0x008fc40000800000 */
[----:B------:R-:W-:-:S04]  /*16130*/  FMNMX.FTZ R9, R78, R9, !PT ;  /* 0x000000094e097209 */ /* 0x000fc80007810000 */
[----:B------:R-:W-:Y:S01]  /*16140*/  FMNMX.FTZ R9, R80, R9, !PT ;  /* 0x0000000950097209 */ /* 0x000fe20007810000 */
[----:B------:R-:W0:Y:S01]  /*16150*/  MUFU.TANH R26, R26 ;  /* 0x0000001a001a7308 */ /* 0x000e220000002400 */
[----:B-1----:R-:W-:-:S03]  /*16160*/  FSEL R38, R38, -INF , P6 ;  /* 0xff80000026267808 */ /* 0x002fc60003000000 */
[----:B------:R-:W1:Y:S01]  /*16170*/  SHFL.BFLY PT, R46, R9, 0x2, 0x1f ;  /* 0x0c401f00092e7f89 */ /* 0x000e6200000e0000 */
[----:B--2---:R-:W-:Y:S01]  /*16180*/  PRMT R0, R67, 0x654, R0 ;  /* 0x0000065443007816 */ /* 0x004fe20000000000 */
[----:B------:R-:W-:Y:S02]  /*16190*/  IMAD.MOV.U32 R67, RZ, RZ, R151 ;  /* 0x000000ffff437224 */ /* 0x000fe400078e0097 */
[----:B------:R-:W-:Y:S01]  /*161a0*/  MUFU.TANH R27, R27 ;  /* 0x0000001b001b7308 */ /* 0x000fe20000002400 */
[----:B------:R2:W-:Y:S07]  /*161b0*/  SYNCS.ARRIVE.TRANS64.RED.A1T0 RZ, [R0+URZ], RZ ;  /* 0x000000ff00ff79a7 */ /* 0x0005ee000810043f */
[----:B------:R-:W3:Y:S01]  /*161c0*/  MUFU.TANH R30, R30 ;  /* 0x0000001e001e7308 */ /* 0x000ee20000002400 */
[----:B0-----:R-:W-:-:S07]  /*161d0*/  FSEL R26, R26, -INF , P4 ;  /* 0xff8000001a1a7808 */ /* 0x001fce0002000000 */
[----:B------:R-:W0:Y:S01]  /*161e0*/  MUFU.TANH R31, R31 ;  /* 0x0000001f001f7308 */ /* 0x000e220000002400 */
[----:B-1----:R-:W-:-:S05]  /*161f0*/  FMNMX.FTZ R46, R9, R46, !PT ;  /* 0x0000002e092e7209 */ /* 0x002fca0007810000 */
[----:B------:R-:W1:Y:S01]  /*16200*/  SHFL.BFLY PT, R5, R46, 0x1, 0x1f ;  /* 0x0c201f002e057f89 */ /* 0x000e6200000e0000 */
[----:B---3--:R-:W-:Y:S02]  /*16210*/  FSEL R30, R30, -INF , P2 ;  /* 0xff8000001e1e7808 */ /* 0x008fe40001000000 */
[----:B-1----:R-:W-:Y:S02]  /*16220*/  FMNMX.FTZ R5, R46, R5, !PT ;  /* 0x000000052e057209 */ /* 0x002fe40007810000 */
[----:B------:R-:W-:Y:S01]  /*16230*/  FSEL R46, R39, -INF , P5 ;  /* 0xff800000272e7808 */ /* 0x000fe20002800000 */
[----:B------:R-:W-:Y:S01]  /*16240*/  IMAD.MOV.U32 R39, RZ, RZ, R151 ;  /* 0x000000ffff277224 */ /* 0x000fe200078e0097 */
[C---:B------:R-:W-:Y:S01]  /*16250*/  FSETP.NEU.FTZ.AND P0, PT, R5.reuse, -INF , PT ;  /* 0xff8000000500780b */ /* 0x040fe20003f1d000 */
[----:B------:R-:W-:-:S05]  /*16260*/  FMUL.FTZ R7, R5, R3 ;  /* 0x0000000305077220 */ /* 0x000fca0000410000 */
[----:B------:R-:W-:Y:S02]  /*16270*/  FSEL R13, R7, RZ, P0 ;  /* 0x000000ff070d7208 */ /* 0x000fe40000000000 */
[----:B------:R-:W-:Y:S02]  /*16280*/  FMNMX.FTZ R7, R2, R6, !PT ;  /* 0x0000000602077209 */ /* 0x000fe40007810000 */
[----:B------:R-:W-:Y:S01]  /*16290*/  ISETP.NE.AND P0, PT, R11, RZ, PT ;  /* 0x000000ff0b00720c */ /* 0x000fe20003f05270 */
[--C-:B------:R-:W-:Y:S01]  /*162a0*/  FFMA.FTZ R11, R48, R3, -R13.reuse ;  /* 0x00000003300b7223 */ /* 0x100fe2000001080d */
[----:B------:R-:W-:Y:S01]  /*162b0*/  FMNMX.FTZ R7, R8, R7, !PT ;  /* 0x0000000708077209 */ /* 0x000fe20007810000 */
[-CC-:B------:R-:W-:Y:S01]  /*162c0*/  FFMA.FTZ R50, R50, R3.reuse, -R13.reuse ;  /* 0x0000000332327223 */ /* 0x180fe2000001080d */
[----:B------:R-:W-:Y:S01]  /*162d0*/  FSEL R48, R27, -INF , P3 ;  /* 0xff8000001b307808 */ /* 0x000fe20001800000 */
[--C-:B------:R-:W-:Y:S01]  /*162e0*/  FFMA.FTZ R15, R52, R3, -R13.reuse ;  /* 0x00000003340f7223 */ /* 0x100fe2000001080d */
[----:B------:R-:W-:Y:S01]  /*162f0*/  FMNMX.FTZ R7, R10, R7, !PT ;  /* 0x000000070a077209 */ /* 0x000fe20007810000 */
[----:B------:R0:W-:Y:S01]  /*16300*/  MUFU.EX2 R9, R50 ;  /* 0x0000003200097308 */ /* 0x0001e20000000800 */
[-CC-:B------:R-:W-:Y:S01]  /*16310*/  FFMA.FTZ R208, R56, R3.reuse, -R13.reuse ;  /* 0x0000000338d07223 */ /* 0x180fe2000001080d */
[--C-:B------:R-:W-:Y:S01]  /*16320*/  FFMA.FTZ R57, R57, R3, -R13.reuse ;  /* 0x0000000339397223 */ /* 0x100fe2000001080d */
[----:B------:R-:W-:Y:S01]  /*16330*/  FMNMX.FTZ R7, R12, R7, !PT ;  /* 0x000000070c077209 */ /* 0x000fe20007810000 */
[-CC-:B------:R-:W-:Y:S01]  /*16340*/  FFMA.FTZ R60, R60, R3.reuse, -R13.reuse ;  /* 0x000000033c3c7223 */ /* 0x180fe2000001080d */
[-CC-:B------:R-:W-:Y:S01]  /*16350*/  FFMA.FTZ R54, R54, R3.reuse, -R13.reuse ;  /* 0x0000000336367223 */ /* 0x180fe2000001080d */
[--C-:B------:R-:W-:Y:S01]  /*16360*/  FFMA.FTZ R58, R58, R3, -R13.reuse ;  /* 0x000000033a3a7223 */ /* 0x100fe2000001080d */
[----:B------:R-:W-:Y:S01]  /*16370*/  FMNMX.FTZ R7, R14, R7, !PT ;  /* 0x000000070e077209 */ /* 0x000fe20007810000 */
[----:B------:R-:W-:Y:S01]  /*16380*/  MUFU.EX2 R208, R208 ;  /* 0x000000d000d07308 */ /* 0x000fe20000000800 */
[----:B0-----:R-:W-:Y:S01]  /*16390*/  FSEL R50, R31, -INF , P1 ;  /* 0xff8000001f327808 */ /* 0x001fe20000800000 */
[--C-:B------:R-:W-:Y:S01]  /*163a0*/  FFMA.FTZ R31, R4, R3, -R13.reuse ;  /* 0x00000003041f7223 */ /* 0x100fe2000001080d */
[----:B------:R-:W-:Y:S01]  /*163b0*/  FMNMX.FTZ R7, R20, R7, !PT ;  /* 0x0000000714077209 */ /* 0x000fe20007810000 */
[-CC-:B------:R-:W-:Y:S01]  /*163c0*/  FFMA.FTZ R62, R62, R3.reuse, -R13.reuse ;  /* 0x000000033e3e7223 */ /* 0x180fe2000001080d */
[-CC-:B------:R-:W-:Y:S01]  /*163d0*/  FFMA.FTZ R64, R64, R3.reuse, -R13.reuse ;  /* 0x0000000340407223 */ /* 0x180fe2000001080d */
[--C-:B------:R-:W-:Y:S01]  /*163e0*/  FFMA.FTZ R44, R44, R3, -R13.reuse ;  /* 0x000000032c2c7223 */ /* 0x100fe2000001080d */
[----:B------:R-:W-:Y:S01]  /*163f0*/  FMNMX.FTZ R7, R24, R7, !PT ;  /* 0x0000000718077209 */ /* 0x000fe20007810000 */
[----:B------:R-:W0:Y:S01]  /*16400*/  MUFU.EX2 R57, R57 ;  /* 0x0000003900397308 */ /* 0x000e220000000800 */
[-CC-:B------:R-:W-:Y:S01]  /*16410*/  FFMA.FTZ R66, R66, R3.reuse, -R13.reuse ;  /* 0x0000000342427223 */ /* 0x180fe2000001080d */
[--C-:B------:R-:W-:Y:S01]  /*16420*/  FFMA.FTZ R68, R68, R3, -R13.reuse ;  /* 0x0000000344447223 */ /* 0x100fe2000001080d */
[----:B------:R-:W-:Y:S01]  /*16430*/  FMNMX.FTZ R7, R28, R7, !PT ;  /* 0x000000071c077209 */ /* 0x000fe20007810000 */
[-CC-:B------:R-:W-:Y:S01]  /*16440*/  FFMA.FTZ R70, R70, R3.reuse, -R13.reuse ;  /* 0x0000000346467223 */ /* 0x180fe2000001080d */
[-CC-:B------:R-:W-:Y:S01]  /*16450*/  FFMA.FTZ R72, R72, R3.reuse, -R13.reuse ;  /* 0x0000000348487223 */ /* 0x180fe2000001080d */
[--C-:B------:R-:W-:Y:S01]  /*16460*/  FFMA.FTZ R74, R74, R3, -R13.reuse ;  /* 0x000000034a4a7223 */ /* 0x100fe2000001080d */
[----:B------:R-:W-:Y:S01]  /*16470*/  FMNMX.FTZ R7, R32, R7, !PT ;  /* 0x0000000720077209 */ /* 0x000fe20007810000 */
[----:B------:R-:W1:Y:S01]  /*16480*/  MUFU.EX2 R60, R60 ;  /* 0x0000003c003c7308 */ /* 0x000e620000000800 */
[-CC-:B------:R-:W-:Y:S01]  /*16490*/  FFMA.FTZ R76, R76, R3.reuse, -R13.reuse ;  /* 0x000000034c4c7223 */ /* 0x180fe2000001080d */
[--C-:B------:R-:W-:Y:S01]  /*164a0*/  FFMA.FTZ R78, R78, R3, -R13.reuse ;  /* 0x000000034e4e7223 */ /* 0x100fe2000001080d */
[----:B------:R-:W-:Y:S01]  /*164b0*/  FMNMX.FTZ R7, R34, R7, !PT ;  /* 0x0000000722077209 */ /* 0x000fe20007810000 */
[----:B------:R-:W-:Y:S01]  /*164c0*/  FFMA.FTZ R13, R80, R3, -R13 ;  /* 0x00000003500d7223 */ /* 0x000fe2000001080d */
[----:B------:R-:W-:-:S02]  /*164d0*/  MOV R80, R151 ;  /* 0x0000009700507202 */ /* 0x000fc40000000f00 */
[----:B------:R-:W-:Y:S01]  /*164e0*/  FMNMX.FTZ R7, R36, R7, !PT ;  /* 0x0000000724077209 */ /* 0x000fe20007810000 */
[----:B------:R-:W-:Y:S01]  /*164f0*/  MUFU.EX2 R11, R11 ;  /* 0x0000000b000b7308 */ /* 0x000fe20000000800 */
[----:B0-----:R-:W-:Y:S01]  /*16500*/  FADD.FTZ R33, R208, R57 ;  /* 0x00000039d0217221 */ /* 0x001fe20000010000 */
[----:B------:R-:W-:Y:S01]  /*16510*/  F2FP.F16.F32.PACK_AB R208, R57, R208 ;  /* 0x000000d039d0723e */ /* 0x000fe200000000ff */
[----:B------:R-:W-:Y:S01]  /*16520*/  IMAD.MOV.U32 R57, RZ, RZ, R151 ;  /* 0x000000ffff397224 */ /* 0x000fe200078e0097 */
[----:B------:R-:W-:Y:S02]  /*16530*/  FMNMX.FTZ R7, R40, R7, !PT ;  /* 0x0000000728077209 */ /* 0x000fe40007810000 */
[----:B------:R-:W-:Y:S02]  /*16540*/  MOV R56, R151 ;  /* 0x0000009700387202 */ /* 0x000fe40000000f00 */
[----:B------:R-:W-:Y:S01]  /*16550*/  FMNMX.FTZ R7, R42, R7, !PT ;  /* 0x000000072a077209 */ /* 0x000fe20007810000 */
[----:B------:R-:W0:Y:S01]  /*16560*/  MUFU.EX2 R54, R54 ;  /* 0x0000003600367308 */ /* 0x000e220000000800 */
[----:B-1----:R-:W-:-:S02]  /*16570*/  F2FP.F16.F32.PACK_AB R210, R9, R60 ;  /* 0x0000003c09d2723e */ /* 0x002fc400000000ff */
[----:B------:R-:W-:-:S04]  /*16580*/  FMNMX.FTZ R7, R38, R7, !PT ;  /* 0x0000000726077209 */ /* 0x000fc80007810000 */
[----:B------:R-:W-:Y:S01]  /*16590*/  FMNMX.FTZ R7, R46, R7, !PT ;  /* 0x000000072e077209 */ /* 0x000fe20007810000 */
[----:B------:R-:W-:Y:S03]  /*165a0*/  MUFU.EX2 R15, R15 ;  /* 0x0000000f000f7308 */ /* 0x000fe60000000800 */
[----:B------:R-:W-:-:S04]  /*165b0*/  FMNMX.FTZ R7, R26, R7, !PT ;  /* 0x000000071a077209 */ /* 0x000fc80007810000 */
[----:B------:R-:W-:Y:S01]  /*165c0*/  FMNMX.FTZ R7, R48, R7, !PT ;  /* 0x0000000730077209 */ /* 0x000fe20007810000 */
[----:B------:R-:W1:Y:S01]  /*165d0*/  MUFU.EX2 R58, R58 ;  /* 0x0000003a003a7308 */ /* 0x000e620000000800 */
[----:B0-----:R-:W-:Y:S02]  /*165e0*/  F2FP.F16.F32.PACK_AB R204, R54, R11 ;  /* 0x0000000b36cc723e */ /* 0x001fe400000000ff */
[----:B------:R-:W-:-:S04]  /*165f0*/  FMNMX.FTZ R7, R30, R7, !PT ;  /* 0x000000071e077209 */ /* 0x000fc80007810000 */
[----:B------:R-:W-:Y:S01]  /*16600*/  FMNMX.FTZ R7, R50, R7, !PT ;  /* 0x0000000732077209 */ /* 0x000fe20007810000 */
[----:B------:R-:W-:Y:S04]  /*16610*/  MUFU.EX2 R62, R62 ;  /* 0x0000003e003e7308 */ /* 0x000fe80000000800 */
[----:B------:R-:W0:Y:S04]  /*16620*/  SHFL.BFLY PT, R52, R7, 0x2, 0x1f ;  /* 0x0c401f0007347f89 */ /* 0x000e2800000e0000 */
[----:B------:R3:W4:Y:S01]  /*16630*/  MUFU.EX2 R21, R64 ;  /* 0x0000004000157308 */ /* 0x0007220000000800 */
[----:B-1----:R-:W-:-:S07]  /*16640*/  F2FP.F16.F32.PACK_AB R206, R58, R15 ;  /* 0x0000000f3ace723e */ /* 0x002fce00000000ff */
[----:B------:R-:W-:Y:S01]  /*16650*/  MUFU.EX2 R44, R44 ;  /* 0x0000002c002c7308 */ /* 0x000fe20000000800 */
[----:B---3--:R-:W-:-:S07]  /*16660*/  IMAD.MOV.U32 R64, RZ, RZ, R151 ;  /* 0x000000ffff407224 */ /* 0x008fce00078e0097 */
[----:B------:R1:W3:Y:S01]  /*16670*/  MUFU.EX2 R25, R66 ;  /* 0x0000004200197308 */ /* 0x0002e20000000800 */
[----:B----4-:R-:W-:Y:S02]  /*16680*/  F2FP.F16.F32.PACK_AB R200, R21, R62 ;  /* 0x0000003e15c8723e */ /* 0x010fe400000000ff */
[----:B0-----:R-:W-:-:S05]  /*16690*/  FMNMX.FTZ R52, R7, R52, !PT ;  /* 0x0000003407347209 */ /* 0x001fca0007810000 */
[----:B------:R-:W-:Y:S01]  /*166a0*/  MUFU.EX2 R68, R68 ;  /* 0x0000004400447308 */ /* 0x000fe20000000800 */
[----:B------:R-:W0:Y:S01]  /*166b0*/  SHFL.BFLY PT, R7, R52, 0x1, 0x1f ;  /* 0x0c201f0034077f89 */ /* 0x000e2200000e0000 */
[----:B-1----:R-:W-:-:S06]  /*166c0*/  IMAD.MOV.U32 R66, RZ, RZ, R151 ;  /* 0x000000ffff427224 */ /* 0x002fcc00078e0097 */
[----:B------:R1:W4:Y:S01]  /*166d0*/  MUFU.EX2 R27, R70 ;  /* 0x00000046001b7308 */ /* 0x0003220000000800 */
[----:B---3--:R-:W-:-:S07]  /*166e0*/  F2FP.F16.F32.PACK_AB R202, R25, R44 ;  /* 0x0000002c19ca723e */ /* 0x008fce00000000ff */
[----:B------:R-:W-:Y:S01]  /*166f0*/  MUFU.EX2 R72, R72 ;  /* 0x0000004800487308 */ /* 0x000fe20000000800 */
[----:B-1----:R-:W-:-:S07]  /*16700*/  IMAD.MOV.U32 R70, RZ, RZ, R151 ;  /* 0x000000ffff467224 */ /* 0x002fce00078e0097 */
[----:B------:R1:W3:Y:S01]  /*16710*/  MUFU.EX2 R29, R74 ;  /* 0x0000004a001d7308 */ /* 0x0002e20000000800 */
[----:B0-----:R-:W-:Y:S01]  /*16720*/  FMNMX.FTZ R4, R52, R7, !PT ;  /* 0x0000000734047209 */ /* 0x001fe20007810000 */
[----:B------:R-:W-:Y:S01]  /*16730*/  IMAD.MOV.U32 R52, RZ, RZ, R151 ;  /* 0x000000ffff347224 */ /* 0x000fe200078e0097 */
[----:B----4-:R-:W-:Y:S02]  /*16740*/  F2FP.F16.F32.PACK_AB R196, R27, R68 ;  /* 0x000000441bc4723e */ /* 0x010fe400000000ff */
[C---:B------:R-:W-:Y:S01]  /*16750*/  FSETP.NEU.FTZ.AND P1, PT, R4.reuse, -INF , PT ;  /* 0xff8000000400780b */ /* 0x040fe20003f3d000 */
[----:B------:R-:W-:Y:S02]  /*16760*/  FMUL.FTZ R7, R4, R3 ;  /* 0x0000000304077220 */ /* 0x000fe40000410000 */
[----:B------:R-:W-:Y:S01]  /*16770*/  MUFU.EX2 R31, R31 ;  /* 0x0000001f001f7308 */ /* 0x000fe20000000800 */
[----:B-1----:R-:W-:Y:S02]  /*16780*/  MOV R74, R151 ;  /* 0x00000097004a7202 */ /* 0x002fe40000000f00 */
[----:B------:R-:W-:-:S02]  /*16790*/  FSEL R7, R7, RZ, P1 ;  /* 0x000000ff07077208 */ /* 0x000fc40000800000 */
[----:B------:R-:W-:-:S03]  /*167a0*/  ISETP.GE.AND P1, PT, R180, 0x51, PT ;  /* 0x00000051b400780c */ /* 0x000fc60003f26270 */
[-CC-:B------:R-:W-:Y:S01]  /*167b0*/  FFMA.FTZ R2, R2, R3.reuse, -R7.reuse ;  /* 0x0000000302027223 */ /* 0x180fe20000010807 */
[-CC-:B------:R-:W-:Y:S01]  /*167c0*/  FFMA.FTZ R6, R6, R3.reuse, -R7.reuse ;  /* 0x0000000306067223 */ /* 0x180fe20000010807 */
[-CC-:B------:R-:W-:Y:S01]  /*167d0*/  FFMA.FTZ R8, R8, R3.reuse, -R7.reuse ;  /* 0x0000000308087223 */ /* 0x180fe20000010807 */
[-CC-:B------:R-:W-:Y:S01]  /*167e0*/  FFMA.FTZ R10, R10, R3.reuse, -R7.reuse ;  /* 0x000000030a0a7223 */ /* 0x180fe20000010807 */
[-CC-:B------:R-:W-:Y:S01]  /*167f0*/  FFMA.FTZ R12, R12, R3.reuse, -R7.reuse ;  /* 0x000000030c0c7223 */ /* 0x180fe20000010807 */
[----:B------:R0:W-:Y:S01]  /*16800*/  MUFU.EX2 R209, R6 ;  /* 0x0000000600d17308 */ /* 0x0001e20000000800 */
[-CC-:B------:R-:W-:Y:S01]  /*16810*/  FFMA.FTZ R14, R14, R3.reuse, -R7.reuse ;  /* 0x000000030e0e7223 */ /* 0x180fe20000010807 */
[-CC-:B------:R-:W-:Y:S01]  /*16820*/  FFMA.FTZ R20, R20, R3.reuse, -R7.reuse ;  /* 0x0000000314147223 */ /* 0x180fe20000010807 */
[-CC-:B------:R-:W-:Y:S01]  /*16830*/  FFMA.FTZ R24, R24, R3.reuse, -R7.reuse ;  /* 0x0000000318187223 */ /* 0x180fe20000010807 */
[-CC-:B------:R-:W-:Y:S01]  /*16840*/  FFMA.FTZ R28, R28, R3.reuse, -R7.reuse ;  /* 0x000000031c1c7223 */ /* 0x180fe20000010807 */
[-CC-:B------:R-:W-:Y:S01]  /*16850*/  FFMA.FTZ R32, R32, R3.reuse, -R7.reuse ;  /* 0x0000000320207223 */ /* 0x180fe20000010807 */
[-CC-:B------:R-:W-:Y:S01]  /*16860*/  FFMA.FTZ R34, R34, R3.reuse, -R7.reuse ;  /* 0x0000000322227223 */ /* 0x180fe20000010807 */
[-C--:B------:R-:W-:Y:S01]  /*16870*/  FFMA.FTZ R36, R36, R3.reuse, -R7 ;  /* 0x0000000324247223 */ /* 0x080fe20000010807 */
[----:B------:R-:W1:Y:S01]  /*16880*/  MUFU.EX2 R2, R2 ;  /* 0x0000000200027308 */ /* 0x000e620000000800 */
[----:B0-----:R-:W-:Y:S01]  /*16890*/  FADD.FTZ R6, R60, R33 ;  /* 0x000000213c067221 */ /* 0x001fe20000010000 */
[-CC-:B------:R-:W-:Y:S01]  /*168a0*/  FFMA.FTZ R40, R40, R3.reuse, -R7.reuse ;  /* 0x0000000328287223 */ /* 0x180fe20000010807 */
[-CC-:B------:R-:W-:Y:S01]  /*168b0*/  FFMA.FTZ R42, R42, R3.reuse, -R7.reuse ;  /* 0x000000032a2a7223 */ /* 0x180fe20000010807 */
[-CC-:B------:R-:W-:Y:S01]  /*168c0*/  FFMA.FTZ R38, R38, R3.reuse, -R7.reuse ;  /* 0x0000000326267223 */ /* 0x180fe20000010807 */
[----:B------:R-:W-:Y:S01]  /*168d0*/  FADD.FTZ R6, R9, R6 ;  /* 0x0000000609067221 */ /* 0x000fe20000010000 */
[-CC-:B------:R-:W-:Y:S01]  /*168e0*/  FFMA.FTZ R46, R46, R3.reuse, -R7.reuse ;  /* 0x000000032e2e7223 */ /* 0x180fe20000010807 */
[-CC-:B------:R-:W-:Y:S01]  /*168f0*/  FFMA.FTZ R26, R26, R3.reuse, -R7.reuse ;  /* 0x000000031a1a7223 */ /* 0x180fe20000010807 */
[----:B------:R-:W0:Y:S01]  /*16900*/  MUFU.EX2 R8, R8 ;  /* 0x0000000800087308 */ /* 0x000e220000000800 */
[----:B------:R-:W-:Y:S01]  /*16910*/  FADD.FTZ R35, R11, R6 ;  /* 0x000000060b237221 */ /* 0x000fe20000010000 */
[-CC-:B------:R-:W-:Y:S01]  /*16920*/  FFMA.FTZ R48, R48, R3.reuse, -R7.reuse ;  /* 0x0000000330307223 */ /* 0x180fe20000010807 */
[-CC-:B------:R-:W-:Y:S01]  /*16930*/  FFMA.FTZ R30, R30, R3.reuse, -R7.reuse ;  /* 0x000000031e1e7223 */ /* 0x180fe20000010807 */
[----:B------:R-:W-:Y:S01]  /*16940*/  FFMA.FTZ R7, R50, R3, -R7 ;  /* 0x0000000332077223 */ /* 0x000fe20000010807 */
[----:B---3--:R-:W-:Y:S01]  /*16950*/  F2FP.F16.F32.PACK_AB R198, R29, R72 ;  /* 0x000000481dc6723e */ /* 0x008fe200000000ff */
[----:B------:R-:W-:Y:S01]  /*16960*/  IMAD.MOV.U32 R60, RZ, RZ, R151 ;  /* 0x000000ffff3c7224 */ /* 0x000fe200078e0097 */
[----:B------:R-:W-:Y:S01]  /*16970*/  MOV R50, R151 ;  /* 0x0000009700327202 */ /* 0x000fe20000000f00 */
[----:B------:R3:W4:Y:S01]  /*16980*/  MUFU.EX2 R211, R10 ;  /* 0x0000000a00d37308 */ /* 0x0007220000000800 */
[----:B-1----:R-:W-:Y:S01]  /*16990*/  FADD.FTZ R33, R2, R209 ;  /* 0x000000d102217221 */ /* 0x002fe20000010000 */
[----:B------:R-:W-:-:S02]  /*169a0*/  F2FP.F16.F32.PACK_AB R209, R209, R2 ;  /* 0x00000002d1d1723e */ /* 0x000fc400000000ff */
[----:B------:R-:W-:-:S04]  /*169b0*/  MOV R2, 0x3f800000 ;  /* 0x3f80000000027802 */ /* 0x000fc80000000f00 */
[----:B------:R-:W1:Y:S01]  /*169c0*/  MUFU.EX2 R12, R12 ;  /* 0x0000000c000c7308 */ /* 0x000e620000000800 */
[----:B---3--:R-:W-:Y:S01]  /*169d0*/  FADD.FTZ R10, R54, R35 ;  /* 0x00000023360a7221 */ /* 0x008fe20000010000 */
[----:B0-----:R-:W-:Y:S01]  /*169e0*/  FADD.FTZ R6, R8, R33 ;  /* 0x0000002108067221 */ /* 0x001fe20000010000 */
[----:B------:R-:W-:Y:S02]  /*169f0*/  IMAD.MOV.U32 R54, RZ, RZ, R151 ;  /* 0x000000ffff367224 */ /* 0x000fe400078e0097 */
[----:B------:R-:W-:-:S03]  /*16a00*/  FADD.FTZ R35, R15, R10 ;  /* 0x0000000a0f237221 */ /* 0x000fc60000010000 */
[----:B------:R-:W0:Y:S01]  /*16a10*/  MUFU.EX2 R205, R14 ;  /* 0x0000000e00cd7308 */ /* 0x000e220000000800 */
[C---:B----4-:R-:W-:Y:S01]  /*16a20*/  FADD.FTZ R33, R211.reuse, R6 ;  /* 0x00000006d3217221 */ /* 0x050fe20000010000 */
[----:B------:R-:W-:Y:S01]  /*16a30*/  FADD.FTZ R35, R58, R35 ;  /* 0x000000233a237221 */ /* 0x000fe20000010000 */
[----:B------:R-:W-:Y:S01]  /*16a40*/  F2FP.F16.F32.PACK_AB R211, R211, R8 ;  /* 0x00000008d3d3723e */ /* 0x000fe200000000ff */
[----:B------:R-:W-:Y:S02]  /*16a50*/  IMAD.MOV.U32 R58, RZ, RZ, R151 ;  /* 0x000000ffff3a7224 */ /* 0x000fe400078e0097 */
[----:B------:R-:W-:Y:S01]  /*16a60*/  FADD.FTZ R10, R62, R35 ;  /* 0x000000233e0a7221 */ /* 0x000fe20000010000 */
[----:B------:R-:W-:Y:S01]  /*16a70*/  MOV R62, R151 ;  /* 0x00000097003e7202 */ /* 0x000fe20000000f00 */
[----:B------:R-:W3:Y:S01]  /*16a80*/  MUFU.EX2 R20, R20 ;  /* 0x0000001400147308 */ /* 0x000ee20000000800 */
[----:B-1----:R-:W-:Y:S01]  /*16a90*/  FADD.FTZ R6, R12, R33 ;  /* 0x000000210c067221 */ /* 0x002fe20000010000 */
[----:B------:R-:W-:-:S04]  /*16aa0*/  FADD.FTZ R35, R21, R10 ;  /* 0x0000000a15237221 */ /* 0x000fc80000010000 */
[----:B--2---:R-:W-:Y:S01]  /*16ab0*/  FADD.FTZ R0, R44, R35 ;  /* 0x000000232c007221 */ /* 0x004fe20000010000 */
[----:B------:R-:W-:Y:S01]  /*16ac0*/  MOV R44, R151 ;  /* 0x00000097002c7202 */ /* 0x000fe20000000f00 */
[----:B------:R1:W2:Y:S01]  /*16ad0*/  MUFU.EX2 R207, R24 ;  /* 0x0000001800cf7308 */ /* 0x0002a20000000800 */
[----:B0-----:R-:W-:Y:S01]  /*16ae0*/  FADD.FTZ R33, R205, R6 ;  /* 0x00000006cd217221 */ /* 0x001fe20000010000 */
[----:B------:R-:W-:Y:S01]  /*16af0*/  FADD.FTZ R35, R25, R0 ;  /* 0x0000000019237221 */ /* 0x000fe20000010000 */
[----:B------:R-:W-:Y:S01]  /*16b00*/  F2FP.F16.F32.PACK_AB R205, R205, R12 ;  /* 0x0000000ccdcd723e */ /* 0x000fe200000000ff */
[----:B------:R-:W-:-:S04]  /*16b10*/  IMAD.MOV.U32 R25, RZ, RZ, R151 ;  /* 0x000000ffff197224 */ /* 0x000fc800078e0097 */
[----:B------:R-:W0:Y:S01]  /*16b20*/  MUFU.EX2 R28, R28 ;  /* 0x0000001c001c7308 */ /* 0x000e220000000800 */
[----:B---3--:R-:W-:Y:S01]  /*16b30*/  FADD.FTZ R6, R20, R33 ;  /* 0x0000002114067221 */ /* 0x008fe20000010000 */
[----:B-1----:R-:W-:-:S06]  /*16b40*/  IMAD.MOV.U32 R24, RZ, RZ, R151 ;  /* 0x000000ffff187224 */ /* 0x002fcc00078e0097 */
[----:B------:R1:W3:Y:S01]  /*16b50*/  MUFU.EX2 R201, R32 ;  /* 0x0000002000c97308 */ /* 0x0002e20000000800 */
[C---:B--2---:R-:W-:Y:S01]  /*16b60*/  FADD.FTZ R33, R207.reuse, R6 ;  /* 0x00000006cf217221 */ /* 0x044fe20000010000 */
[----:B------:R-:W-:Y:S01]  /*16b70*/  FADD.FTZ R6, R68, R35 ;  /* 0x0000002344067221 */ /* 0x000fe20000010000 */
[----:B------:R-:W-:Y:S02]  /*16b80*/  F2FP.F16.F32.PACK_AB R207, R207, R20 ;  /* 0x00000014cfcf723e */ /* 0x000fe400000000ff */
[-C--:B------:R-:W-:Y:S01]  /*16b90*/  MOV R68, R151.reuse ;  /* 0x0000009700447202 */ /* 0x080fe20000000f00 */
[----:B------:R-:W-:Y:S01]  /*16ba0*/  FADD.FTZ R35, R27, R6 ;  /* 0x000000061b237221 */ /* 0x000fe20000010000 */
[----:B------:R-:W-:Y:S01]  /*16bb0*/  IMAD.MOV.U32 R27, RZ, RZ, R151 ;  /* 0x000000ffff1b7224 */ /* 0x000fe200078e0097 */
[----:B------:R-:W2:Y:S01]  /*16bc0*/  MUFU.EX2 R34, R34 ;  /* 0x0000002200227308 */ /* 0x000ea20000000800 */
[----:B0-----:R-:W-:Y:S01]  /*16bd0*/  FADD.FTZ R0, R28, R33 ;  /* 0x000000211c007221 */ /* 0x001fe20000010000 */
[----:B------:R-:W-:Y:S01]  /*16be0*/  FADD.FTZ R6, R72, R35 ;  /* 0x0000002348067221 */ /* 0x000fe20000010000 */
[----:B------:R-:W-:Y:S01]  /*16bf0*/  IMAD.MOV.U32 R72, RZ, RZ, R151 ;  /* 0x000000ffff487224 */ /* 0x000fe200078e0097 */
[----:B------:R-:W-:-:S02]  /*16c00*/  MOV R35, R151 ;  /* 0x0000009700237202 */ /* 0x000fc40000000f00 */
[----:B------:R-:W-:Y:S01]  /*16c10*/  FADD.FTZ R6, R29, R6 ;  /* 0x000000061d067221 */ /* 0x000fe20000010000 */
[-C--:B-1----:R-:W-:Y:S01]  /*16c20*/  MOV R32, R151.reuse ;  /* 0x0000009700207202 */ /* 0x082fe20000000f00 */
[----:B------:R0:W1:Y:S01]  /*16c30*/  MUFU.EX2 R203, R36 ;  /* 0x0000002400cb7308 */ /* 0x0000620000000800 */
[----:B---3--:R-:W-:Y:S01]  /*16c40*/  FADD.FTZ R33, R201, R0 ;  /* 0x00000000c9217221 */ /* 0x008fe20000010000 */
[----:B------:R-:W-:Y:S01]  /*16c50*/  FADD.FTZ R11, R31, R6 ;  /* 0x000000061f0b7221 */ /* 0x000fe20000010000 */
[----:B------:R-:W-:Y:S01]  /*16c60*/  F2FP.F16.F32.PACK_AB R201, R201, R28 ;  /* 0x0000001cc9c9723e */ /* 0x000fe200000000ff */
[----:B------:R-:W-:Y:S01]  /*16c70*/  IMAD.MOV.U32 R28, RZ, RZ, R151 ;  /* 0x000000ffff1c7224 */ /* 0x000fe200078e0097 */
[----:B------:R-:W-:-:S03]  /*16c80*/  MOV R29, R151 ;  /* 0x00000097001d7202 */ /* 0x000fc60000000f00 */
[----:B------:R-:W3:Y:S01]  /*16c90*/  MUFU.EX2 R40, R40 ;  /* 0x0000002800287308 */ /* 0x000ee20000000800 */
[----:B--2---:R-:W-:Y:S01]  /*16ca0*/  FADD.FTZ R0, R34, R33 ;  /* 0x0000002122007221 */ /* 0x004fe20000010000 */
[--C-:B0-----:R-:W-:Y:S02]  /*16cb0*/  IMAD.MOV.U32 R36, RZ, RZ, R151.reuse ;  /* 0x000000ffff247224 */ /* 0x101fe400078e0097 */
[----:B------:R-:W-:-:S04]  /*16cc0*/  IMAD.MOV.U32 R33, RZ, RZ, R151 ;  /* 0x000000ffff217224 */ /* 0x000fc800078e0097 */
[----:B------:R0:W2:Y:S01]  /*16cd0*/  MUFU.EX2 R197, R42 ;  /* 0x0000002a00c57308 */ /* 0x0000a20000000800 */
[C---:B-1----:R-:W-:Y:S01]  /*16ce0*/  FADD.FTZ R9, R203.reuse, R0 ;  /* 0x00000000cb097221 */ /* 0x042fe20000010000 */
[----:B------:R-:W-:Y:S01]  /*16cf0*/  F2FP.F16.F32.PACK_AB R203, R203, R34 ;  /* 0x00000022cbcb723e */ /* 0x000fe200000000ff */
[----:B------:R-:W-:-:S05]  /*16d00*/  IMAD.MOV.U32 R34, RZ, RZ, R151 ;  /* 0x000000ffff227224 */ /* 0x000fca00078e0097 */
[----:B------:R-:W1:Y:S01]  /*16d10*/  MUFU.EX2 R38, R38 ;  /* 0x0000002600267308 */ /* 0x000e620000000800 */
[----:B---3--:R-:W-:Y:S01]  /*16d20*/  FADD.FTZ R0, R40, R9 ;  /* 0x0000000928007221 */ /* 0x008fe20000010000 */
[----:B0-----:R-:W-:-:S06]  /*16d30*/  IMAD.MOV.U32 R42, RZ, RZ, R151 ;  /* 0x000000ffff2a7224 */ /* 0x001fcc00078e0097 */
[----:B------:R0:W3:Y:S01]  /*16d40*/  MUFU.EX2 R199, R46 ;  /* 0x0000002e00c77308 */ /* 0x0000e20000000800 */
[C---:B--2---:R-:W-:Y:S01]  /*16d50*/  FADD.FTZ R9, R197.reuse, R0 ;  /* 0x00000000c5097221 */ /* 0x044fe20000010000 */
[----:B------:R-:W-:Y:S01]  /*16d60*/  F2FP.F16.F32.PACK_AB R197, R197, R40 ;  /* 0x00000028c5c5723e */ /* 0x000fe200000000ff */
[----:B------:R-:W-:-:S05]  /*16d70*/  IMAD.MOV.U32 R40, RZ, RZ, R151 ;  /* 0x000000ffff287224 */ /* 0x000fca00078e0097 */
[----:B------:R-:W2:Y:S01]  /*16d80*/  MUFU.EX2 R26, R26 ;  /* 0x0000001a001a7308 */ /* 0x000ea20000000800 */
[----:B-1----:R-:W-:Y:S01]  /*16d90*/  FADD.FTZ R0, R38, R9 ;  /* 0x0000000926007221 */ /* 0x002fe20000010000 */
[----:B0-----:R-:W-:-:S06]  /*16da0*/  IMAD.MOV.U32 R46, RZ, RZ, R151 ;  /* 0x000000ffff2e7224 */ /* 0x001fcc00078e0097 */
[----:B------:R-:W0:Y:S01]  /*16db0*/  MUFU.EX2 R76, R76 ;  /* 0x0000004c004c7308 */ /* 0x000e220000000800 */
[C---:B---3--:R-:W-:Y:S01]  /*16dc0*/  FADD.FTZ R9, R199.reuse, R0 ;  /* 0x00000000c7097221 */ /* 0x048fe20000010000 */
[----:B------:R-:W-:Y:S02]  /*16dd0*/  F2FP.F16.F32.PACK_AB R199, R199, R38 ;  /* 0x00000026c7c7723e */ /* 0x000fe400000000ff */
[----:B------:R-:W-:-:S04]  /*16de0*/  MOV R38, R151 ;  /* 0x0000009700267202 */ /* 0x000fc80000000f00 */
[----:B------:R1:W3:Y:S01]  /*16df0*/  MUFU.EX2 R193, R48 ;  /* 0x0000003000c17308 */ /* 0x0002e20000000800 */
[----:B--2---:R-:W-:-:S07]  /*16e00*/  FADD.FTZ R0, R26, R9 ;  /* 0x000000091a007221 */ /* 0x004fce0000010000 */
[----:B------:R-:W2:Y:S01]  /*16e10*/  MUFU.EX2 R78, R78 ;  /* 0x0000004e004e7308 */ /* 0x000ea20000000800 */
[C---:B0-----:R-:W-:Y:S01]  /*16e20*/  FADD.FTZ R11, R76.reuse, R11 ;  /* 0x0000000b4c0b7221 */ /* 0x041fe20000010000 */
[----:B------:R-:W-:Y:S01]  /*16e30*/  F2FP.F16.F32.PACK_AB R192, R76, R31 ;  /* 0x0000001f4cc0723e */ /* 0x000fe200000000ff */
[--C-:B------:R-:W-:Y:S02]  /*16e40*/  IMAD.MOV.U32 R76, RZ, RZ, R151.reuse ;  /* 0x000000ffff4c7224 */ /* 0x100fe400078e0097 */
[--C-:B-1----:R-:W-:Y:S02]  /*16e50*/  IMAD.MOV.U32 R48, RZ, RZ, R151.reuse ;  /* 0x000000ffff307224 */ /* 0x102fe400078e0097 */
[----:B------:R-:W-:Y:S01]  /*16e60*/  IMAD.MOV.U32 R31, RZ, RZ, R151 ;  /* 0x000000ffff1f7224 */ /* 0x000fe200078e0097 */
[----:B------:R-:W0:Y:S01]  /*16e70*/  MUFU.EX2 R30, R30 ;  /* 0x0000001e001e7308 */ /* 0x000e220000000800 */
[C---:B---3--:R-:W-:Y:S01]  /*16e80*/  FADD.FTZ R9, R193.reuse, R0 ;  /* 0x00000000c1097221 */ /* 0x048fe20000010000 */
[----:B------:R-:W-:Y:S01]  /*16e90*/  F2FP.F16.F32.PACK_AB R193, R193, R26 ;  /* 0x0000001ac1c1723e */ /* 0x000fe200000000ff */
[----:B------:R-:W-:Y:S01]  /*16ea0*/  IMAD.MOV.U32 R0, RZ, RZ, 0x3f800000 ;  /* 0x3f800000ff007424 */ /* 0x000fe200078e00ff */
[----:B------:R-:W-:-:S04]  /*16eb0*/  MOV R26, R151 ;  /* 0x00000097001a7202 */ /* 0x000fc80000000f00 */
[----:B------:R-:W1:Y:S01]  /*16ec0*/  MUFU.EX2 R13, R13 ;  /* 0x0000000d000d7308 */ /* 0x000e620000000800 */
[----:B--2---:R-:W-:-:S07]  /*16ed0*/  FADD.FTZ R6, R78, R11 ;  /* 0x0000000b4e067221 */ /* 0x004fce0000010000 */
[----:B------:R-:W2:Y:S01]  /*16ee0*/  MUFU.EX2 R7, R7 ;  /* 0x0000000700077308 */ /* 0x000ea20000000800 */
[----:B0-----:R-:W-:Y:S01]  /*16ef0*/  FADD.FTZ R226, R30, R9 ;  /* 0x000000091ee27221 */ /* 0x001fe20000010000 */
[C---:B-1----:R-:W-:Y:S01]  /*16f00*/  F2FP.F16.F32.PACK_AB R194, R13.reuse, R78 ;  /* 0x0000004e0dc2723e */ /* 0x042fe200000000ff */
[----:B------:R-:W-:Y:S01]  /*16f10*/  FADD.FTZ R227, R13, R6 ;  /* 0x000000060de37221 */ /* 0x000fe20000010000 */
[--C-:B------:R-:W-:Y:S01]  /*16f20*/  IMAD.MOV.U32 R78, RZ, RZ, R151.reuse ;  /* 0x000000ffff4e7224 */ /* 0x100fe200078e0097 */
[C---:B--2---:R-:W-:Y:S01]  /*16f30*/  F2FP.F16.F32.PACK_AB R195, R7.reuse, R30 ;  /* 0x0000001e07c3723e */ /* 0x044fe200000000ff */
[----:B------:R-:W-:Y:S01]  /*16f40*/  FADD.FTZ R226, R7, R226 ;  /* 0x000000e207e27221 */ /* 0x000fe20000010000 */
[----:B------:R-:W-:Y:S01]  /*16f50*/  IMAD.MOV.U32 R30, RZ, RZ, R151 ;  /* 0x000000ffff1e7224 */ /* 0x000fe200078e0097 */
[----:B------:R-:W-:Y:S06]  /*16f60*/  @!P1 BRA `(.L_x_635) ;  /* 0x0000005000909947 */ /* 0x000fec0003800000 */
[----:B------:R-:W-:Y:S01]  /*16f70*/  IADD3 R21, R181, -0x2, RZ ;  /* 0xfffffffeb5157810 */ /* 0x000fe20007ffe0ff */
[----:B------:R-:W-:Y:S01]  /*16f80*/  IMAD.MOV.U32 R20, RZ, RZ, R4 ;  /* 0x000000ffff147224 */ /* 0x000fe200078e0004 */
[----:B------:R-:W-:Y:S01]  /*16f90*/  MOV R14, R229 ;  /* 0x000000e5000e7202 */ /* 0x000fe20000000f00 */
[----:B------:R-:W-:Y:S01]  /*16fa0*/  IMAD.MOV.U32 R15, RZ, RZ, R5 ;  /* 0x000000ffff0f7224 */ /* 0x000fe200078e0005 */
[----:B------:R-:W-:Y:S01]  /*16fb0*/  CS2R R150, SRZ ;  /* 0x0000000000967805 */ /* 0x000fe2000001ff00 */
[----:B------:R-:W-:Y:S01]  /*16fc0*/  IMAD.MOV.U32 R8, RZ, RZ, R225 ;  /* 0x000000ffff087224 */ /* 0x000fe200078e00e1 */
[----:B------:R-:W-:Y:S01]  /*16fd0*/  CS2R R146, SRZ ;  /* 0x0000000000927805 */ /* 0x000fe2000001ff00 */
[----:B------:R-:W-:Y:S01]  /*16fe0*/  IMAD.MOV.U32 R2, RZ, RZ, 0x3f800000 ;  /* 0x3f800000ff027424 */ /* 0x000fe200078e00ff */
        /* <DEDUP_REMOVED lines=61> */
[----:B------:R-:W-:-:S07]  /*173c0*/  CS2R R24, SRZ ;  /* 0x0000000000187805 */ /* 0x000fce000001ff00 */
.L_x_648:
[----:B------:R-:W-:-:S04]  /*173d0*/  ISETP.NE.AND P1, PT, R8, 0x1, PT ;  /* 0x000000010800780c */ /* 0x000fc80003f25270 */
[----:B------:R-:W-:-:S04]  /*173e0*/  SEL R229, RZ, 0x1, P1 ;  /* 0x00000001ffe57807 */ /* 0x000fc80000800000 */
[----:B------:R-:W-:Y:S01]  /*173f0*/  LOP3.LUT R229, R14, R229, RZ, 0x3c, !PT ;  /* 0x000000e50ee57212 */ /* 0x000fe200078e3cff */
[----:B------:R-:W-:Y:S06]  /*17400*/  @!P0 BRA `(.L_x_636) ;  /* 0x0000000000048947 */ /* 0x000fec0003800000 */
[----:B------:R-:W-:Y:S01]  /*17410*/  BPT.TRAP 0x1 ;  /* 0x000000040000795c */ /* 0x000fe20000300000 */
.L_x_636:
[----:B------:R-:W-:Y:S02]  /*17420*/  IADD3 R225, R8, 0x1, RZ ;  /* 0x0000000108e17810 */ /* 0x000fe40007ffe0ff */
[----:B------:R-:W-:Y:S02]  /*17430*/  SHF.L.U32 R6, R229, 0x1f, RZ ;  /* 0x0000001fe5067819 */ /* 0x000fe400000006ff */
[----:B------:R-:W-:-:S04]  /*17440*/  ISETP.NE.AND P1, PT, R225, 0x2, PT ;  /* 0x00000002e100780c */ /* 0x000fc80003f25270 */
[----:B------:R-:W-:-:S05]  /*17450*/  SEL R225, R225, RZ, P1 ;  /* 0x000000ffe1e17207 */ /* 0x000fca0000800000 */
[----:B------:R-:W-:-:S04]  /*17460*/  IMAD R9, R225, 0x8, R22 ;  /* 0x00000008e1097824 */ /* 0x000fc800078e0216 */
[----:B------:R0:W1:Y:S01]  /*17470*/  SYNCS.PHASECHK.TRANS64.TRYWAIT P1, [R9+URZ+0x38830], R6 ;  /* 0x03883006090075a7 */ /* 0x000062000802017f */
[----:B------:R-:W-:Y:S05]  /*17480*/  @!P0 BRA `(.L_x_637) ;  /* 0x0000000000048947 */ /* 0x000fea0003800000 */
[----:B------:R-:W-:Y:S01]  /*17490*/  BPT.TRAP 0x1 ;  /* 0x000000040000795c */ /* 0x000fe20000300000 */
.L_x_637:
[----:B------:R-:W2:Y:S01]  /*174a0*/  LDL R3, [R1+0x5c] ;  /* 0x00005c0001037983 */ /* 0x000ea20000100800 */
[----:B------:R-:W-:Y:S01]  /*174b0*/  BSSY B1, `(.L_x_638) ;  /* 0x0000007000017945 */ /* 0x000fe20003800000 */
[----:B------:R-:W-:Y:S01]  /*174c0*/  MOV R5, 0x40000040 ;  /* 0x4000004000057802 */ /* 0x000fe20000000f00 */
[----:B--2---:R-:W-:-:S04]  /*174d0*/  IMAD R4, R225, 0xa00, R3 ;  /* 0x00000a00e1047824 */ /* 0x004fc800078e0203 */
[----:B------:R-:W-:Y:S01]  /*174e0*/  VIADD R3, R4, 0x80 ;  /* 0x0000008004037836 */ /* 0x000fe20000000000 */
[----:B-1----:R-:W-:Y:S06]  /*174f0*/  @P1 BRA `(.L_x_639) ;  /* 0x0000000000081947 */ /* 0x002fec0003800000 */
[----:B------:R-:W1:Y:S02]  /*17500*/  SYNCS.PHASECHK.TRANS64.TRYWAIT P1, [R9+URZ+0x38830], R6 ;  /* 0x03883006090075a7 */ /* 0x000e64000802017f */
[----:B-1----:R-:W-:Y:S05]  /*17510*/  @!P1 BRA `(.L_x_640) ;  /* 0x00000114000c9947 */ /* 0x002fea0003800000 */
.L_x_639:
[----:B------:R-:W-:Y:S05]  /*17520*/  BSYNC B1 ;  /* 0x0000000000017941 */ /* 0x000fea0003800000 */
.L_x_638:
[----:B------:R-:W2:Y:S04]  /*17530*/  LDL.64 R152, [R1+0x48] ;  /* 0x0000480001987983 */ /* 0x000ea80000100a00 */
[----:B------:R-:W3:Y:S04]  /*17540*/  LDL.64 R156, [R1+0x8] ;  /* 0x00000800019c7983 */ /* 0x000ee80000100a00 */
[----:B------:R-:W4:Y:S01]  /*17550*/  LDL.64 R154, [R1] ;  /* 0x00000000019a7983 */ /* 0x000f220000100a00 */
[----:B------:R-:W-:Y:S02]  /*17560*/  R2UR UR10, R4 ;  /* 0x00000000040a72ca */ /* 0x000fe400000e0000 */
[----:B------:R-:W-:Y:S01]  /*17570*/  R2UR UR11, R5 ;  /* 0x00000000050b72ca */ /* 0x000fe200000e0000 */
[----:B------:R-:W-:Y:S01]  /*17580*/  WARPGROUP.ARRIVE ;  /* 0x00000000000079c5 */ /* 0x000fe20000000000 */
[----:B01----:R-:W-:-:S02]  /*17590*/  IMAD.MOV.U32 R6, RZ, RZ, R3 ;  /* 0x000000ffff067224 */ /* 0x003fc400078e0003 */
[----:B------:R-:W-:-:S03]  /*175a0*/  IMAD.MOV.U32 R7, RZ, RZ, 0x40000040 ;  /* 0x40000040ff077424 */ /* 0x000fc600078e00ff */
[----:B------:R-:W-:Y:S02]  /*175b0*/  R2UR UR6, R6 ;  /* 0x00000000060672ca */ /* 0x000fe400000e0000 */
[----:B------:R-:W-:Y:S01]  /*175c0*/  R2UR UR7, R7 ;  /* 0x00000000070772ca */ /* 0x000fe200000e0000 */
[----:B------:R-:W-:Y:S01]  /*175d0*/  IMAD.MOV.U32 R7, RZ, RZ, 0x40000040 ;  /* 0x40000040ff077424 */ /* 0x000fe200078e00ff */
[C---:B------:R-:W-:Y:S01]  /*175e0*/  IADD3 R6, R4.reuse, 0x100, RZ ;  /* 0x0000010004067810 */ /* 0x040fe20007ffe0ff */
[----:B------:R-:W-:Y:S02]  /*175f0*/  VIADD R10, R4, 0x180 ;  /* 0x00000180040a7836 */ /* 0x000fe40000000000 */
[----:B------:R-:W-:Y:S01]  /*17600*/  IMAD.MOV.U32 R11, RZ, RZ, 0x40000040 ;  /* 0x40000040ff0b7424 */ /* 0x000fe200078e00ff */
[----:B--2---:R-:W-:Y:S02]  /*17610*/  R2UR UR46, R152 ;  /* 0x00000000982e72ca */ /* 0x004fe400000e0000 */
[----:B------:R-:W-:-:S02]  /*17620*/  R2UR UR47, R153 ;  /* 0x00000000992f72ca */ /* 0x000fc400000e0000 */
[----:B------:R-:W2:Y:S01]  /*17630*/  LDL.64 R152, [R1+0x40] ;  /* 0x0000400001987983 */ /* 0x000ea20000100a00 */
[----:B---3--:R-:W-:Y:S02]  /*17640*/  R2UR UR12, R156 ;  /* 0x000000009c0c72ca */ /* 0x008fe400000e0000 */
[----:B------:R-:W-:-:S11]  /*17650*/  R2UR UR13, R157 ;  /* 0x000000009d0d72ca */ /* 0x000fd600000e0000 */
[----:B------:R-:W-:Y:S02]  /*17660*/  UMOV UR8, UR12 ;  /* 0x0000000c00087c82 */ /* 0x000fe40008000000 */
[----:B------:R-:W-:Y:S02]  /*17670*/  UMOV UR9, UR13 ;  /* 0x0000000d00097c82 */ /* 0x000fe40008000000 */
[----:B------:R-:W-:Y:S01]  /*17680*/  HGMMA.64x16x16.F32 R184, gdesc[UR8], RZ, !UPT, gsb0 ;  /* 0x0020000008b879f0 */ /* 0x000fe2000c0008ff */
[----:B------:R-:W-:Y:S01]  /*17690*/  UMOV UR4, UR12 ;  /* 0x0000000c00047c82 */ /* 0x000fe20008000000 */
[----:B------:R-:W-:Y:S01]  /*176a0*/  UMOV UR5, UR13 ;  /* 0x0000000d00057c82 */ /* 0x000fe20008000000 */
[----:B------:R-:W-:Y:S02]  /*176b0*/  WARPGROUP.DEPBAR.LE gsb0, 0x0 ;  /* 0x00008000000079c5 */ /* 0x000fe40000010000 */
[----:B------:R-:W-:-:S06]  /*176c0*/  WARPGROUP.ARRIVE ;  /* 0x00000000000079c5 */ /* 0x000fcc0000000000 */
[----:B------:R-:W-:Y:S01]  /*176d0*/  HGMMA.64x16x16.F32 R176, gdesc[UR4], RZ, !UPT, gsb0 ;  /* 0x0020000004b079f0 */ /* 0x000fe2000c0008ff */
[----:B------:R-:W-:Y:S02]  /*176e0*/  R2UR UR10, R6 ;  /* 0x00000000060a72ca */ /* 0x000fe400000e0000 */
[----:B------:R-:W-:Y:S01]  /*176f0*/  R2UR UR11, R7 ;  /* 0x00000000070b72ca */ /* 0x000fe200000e0000 */
[----:B------:R-:W-:Y:S01]  /*17700*/  UMOV UR8, UR12 ;  /* 0x0000000c00087c82 */ /* 0x000fe20008000000 */
[----:B------:R-:W-:Y:S01]  /*17710*/  UMOV UR9, UR13 ;  /* 0x0000000d00097c82 */ /* 0x000fe20008000000 */
[----:B------:R-:W-:Y:S02]  /*17720*/  WARPGROUP.DEPBAR.LE gsb0, 0x0 ;  /* 0x00008000000079c5 */ /* 0x000fe40000010000 */
[----:B------:R-:W-:-:S08]  /*17730*/  WARPGROUP.ARRIVE ;  /* 0x00000000000079c5 */ /* 0x000fd00000000000 */
        /* <DEDUP_REMOVED lines=8> */
[----:B------:R-:W-:Y:S01]  /*177c0*/  IMAD.MOV.U32 R7, RZ, RZ, 0x40000040 ;  /* 0x40000040ff077424 */ /* 0x000fe200078e00ff */
[----:B------:R-:W-:-:S04]  /*177d0*/  IADD3 R6, R4, 0x200, RZ ;  /* 0x0000020004067810 */ /* 0x000fc80007ffe0ff */
[----:B------:R-:W-:Y:S02]  /*177e0*/  R2UR UR34, R6 ;  /* 0x00000000062272ca */ /* 0x000fe400000e0000 */
[----:B------:R-:W-:Y:S02]  /*177f0*/  R2UR UR35, R7 ;  /* 0x00000000072372ca */ /* 0x000fe400000e0000 */
[----:B----4-:R-:W-:Y:S02]  /*17800*/  R2UR UR28, R154 ;  /* 0x000000009a1c72ca */ /* 0x010fe400000e0000 */
[----:B------:R-:W-:Y:S01]  /*17810*/  R2UR UR29, R155 ;  /* 0x000000009b1d72ca */ /* 0x000fe200000e0000 */
[----:B------:R-:W-:Y:S01]  /*17820*/  UMOV UR32, UR12 ;  /* 0x0000000c00207c82 */ /* 0x000fe20008000000 */
[----:B------:R-:W-:Y:S01]  /*17830*/  UMOV UR33, UR13 ;  /* 0x0000000d00217c82 */ /* 0x000fe20008000000 */
[----:B------:R-:W-:Y:S02]  /*17840*/  WARPGROUP.DEPBAR.LE gsb0, 0x0 ;  /* 0x00008000000079c5 */ /* 0x000fe40000010000 */
[----:B------:R-:W-:Y:S01]  /*17850*/  VIADD R12, R4, 0x2 ;  /* 0x00000002040c7836 */ /* 0x000fe20000000000 */
[----:B--2---:R-:W-:-:S02]  /*17860*/  R2UR UR42, R152 ;  /* 0x00000000982a72ca */ /* 0x004fc400000e0000 */
[----:B------:R-:W-:Y:S02]  /*17870*/  R2UR UR43, R153 ;  /* 0x00000000992b72ca */ /* 0x000fe400000e0000 */
[----:B------:R-:W-:-:S06]  /*17880*/  WARPGROUP.ARRIVE ;  /* 0x00000000000079c5 */ /* 0x000fcc0000000000 */
[----:B------:R-:W-:Y:S01]  /*17890*/  HGMMA.64x16x16.F32 R152, gdesc[UR32], RZ, !UPT, gsb0 ;  /* 0x00200000209879f0 */ /* 0x000fe2000c0008ff */
[----:B------:R-:W-:Y:S01]  /*178a0*/  IMAD.MOV.U32 R13, RZ, RZ, 0x40000040 ;  /* 0x40000040ff0d7424 */ /* 0x000fe200078e00ff */
[----:B------:R-:W-:-:S04]  /*178b0*/  R2UR UR26, R12 ;  /* 0x000000000c1a72ca */ /* 0x000fc800000e0000 */
[----:B------:R-:W-:Y:S01]  /*178c0*/  R2UR UR27, R13 ;  /* 0x000000000d1b72ca */ /* 0x000fe200000e0000 */
[----:B------:R-:W-:Y:S01]  /*178d0*/  UMOV UR24, UR28 ;  /* 0x0000001c00187c82 */ /* 0x000fe20008000000 */
[----:B------:R-:W-:Y:S01]  /*178e0*/  UMOV UR25, UR29 ;  /* 0x0000001d00197c82 */ /* 0x000fe20008000000 */
[----:B------:R-:W-:Y:S02]  /*178f0*/  WARPGROUP.DEPBAR.LE gsb0, 0x0 ;  /* 0x00008000000079c5 */ /* 0x000fe40000010000 */
[----:B------:R-:W-:-:S08]  /*17900*/  WARPGROUP.ARRIVE ;  /* 0x00000000000079c5 */ /* 0x000fd00000000000 */
[----:B------:R-:W-:Y:S01]  /*17910*/  HGMMA.64x16x16.F32 R184, gdesc[UR24], R184, gsb0 ;  /* 0x0020000018b879f0 */ /* 0x000fe200080008b8 */
[----:B------:R-:W-:Y:S01]  /*17920*/  IMAD.MOV.U32 R11, RZ, RZ, 0x40000040 ;  /* 0x40000040ff0b7424 */ /* 0x000fe200078e00ff */
[----:B------:R-:W-:-:S04]  /*17930*/  IADD3 R10, R4, 0x82, RZ ;  /* 0x00000082040a7810 */ /* 0x000fc80007ffe0ff */
[----:B------:R-:W-:Y:S02]  /*17940*/  R2UR UR22, R10 ;  /* 0x000000000a1672ca */ /* 0x000fe400000e0000 */
        /* <DEDUP_REMOVED lines=15> */
[----:B------:R-:W-:Y:S01]  /*17a40*/  VIADD R10, R4, 0x182 ;  /* 0x00000182040a7836 */ /* 0x000fe20000000000 */
[----:B------:R-:W-:-:S04]  /*17a50*/  MOV R11, 0x40000040 ;  /* 0x40000040000b7802 */ /* 0x000fc80000000f00 */
[----:B------:R-:W-:Y:S02]  /*17a60*/  R2UR UR14, R10 ;  /* 0x000000000a0e72ca */ /* 0x000fe400000e0000 */
[----:B------:R-:W-:Y:S01]  /*17a70*/  R2UR UR15, R11 ;  /* 0x000000000b0f72ca */ /* 0x000fe200000e0000 */
[----:B------:R-:W-:Y:S01]  /*17a80*/  UMOV UR12, UR28 ;  /* 0x0000001c000c7c82 */ /* 0x000fe20008000000 */
[----:B------:R-:W-:Y:S01]  /*17a90*/  UMOV UR13, UR29 ;  /* 0x0000001d000d7c82 */ /* 0x000fe20008000000 */
[----:B------:R-:W-:Y:S01]  /*17aa0*/  IMAD.MOV.U32 R13, RZ, RZ, 0x40000040 ;  /* 0x40000040ff0d7424 */ /* 0x000fe200078e00ff */
[C---:B------:R-:W-:Y:S01]  /*17ab0*/  IADD3 R12, R4.reuse, 0x202, RZ ;  /* 0x00000202040c7810 */ /* 0x040fe20007ffe0ff */
[----:B------:R-:W-:Y:S02]  /*17ac0*/  VIADD R6, R4, 0x4 ;  /* 0x0000000404067836 */ /* 0x000fe40000000000 */
[----:B------:R-:W-:Y:S01]  /*17ad0*/  IMAD.MOV.U32 R7, RZ, RZ, 0x40000040 ;  /* 0x40000040ff077424 */ /* 0x000fe200078e00ff */
[----:B------:R-:W-:-:S02]  /*17ae0*/  WARPGROUP.DEPBAR.LE gsb0, 0x0 ;  /* 0x00008000000079c5 */ /* 0x000fc40000010000 */
[----:B------:R-:W-:Y:S01]  /*17af0*/  WARPGROUP.ARRIVE ;  /* 0x00000000000079c5 */ /* 0x000fe20000000000 */
[----:B------:R-:W-:Y:S01]  /*17b00*/  UMOV UR8, UR46 ;  /* 0x0000002e00087c82 */ /* 0x000fe20008000000 */
[----:B------:R-:W-:Y:S01]  /*17b10*/  UMOV UR9, UR47 ;  /* 0x0000002f00097c82 */ /* 0x000fe20008000000 */
[----:B------:R-:W-:Y:S01]  /*17b20*/  UMOV UR4, UR46 ;  /* 0x0000002e00047c82 */ /* 0x000fe20008000000 */
[----:B------:R-:W-:Y:S01]  /*17b30*/  UMOV UR5, UR47 ;  /* 0x0000002f00057c82 */ /* 0x000fe20008000000 */
[----:B------:R-:W-:Y:S01]  /*17b40*/  UMOV UR24, UR46 ;  /* 0x0000002e00187c82 */ /* 0x000fe20008000000 */
[----:B------:R-:W-:Y:S01]  /*17b50*/  HGMMA.64x16x16.F32 R160, gdesc[UR12], R160, gsb0 ;  /* 0x002000000ca079f0 */ /* 0x000fe200080008a0 */
[----:B------:R-:W-:Y:S01]  /*17b60*/  R2UR UR30, R12 ;  /* 0x000000000c1e72ca */ /* 0x000fe200000e0000 */
[----:B------:R-:W-:Y:S01]  /*17b70*/  UMOV UR25, UR47 ;  /* 0x0000002f00197c82 */ /* 0x000fe20008000000 */
[----:B------:R-:W-:Y:S01]  /*17b80*/  R2UR UR31, R13 ;  /* 0x000000000d1f72ca */ /* 0x000fe200000e0000 */
[----:B------:R-:W-:Y:S01]  /*17b90*/  UMOV UR20, UR46 ;  /* 0x0000002e00147c82 */ /* 0x000fe20008000000 */
[----:B------:R-:W-:Y:S01]  /*17ba0*/  R2UR UR10, R6 ;  /* 0x00000000060a72ca */ /* 0x000fe200000e0000 */
[----:B------:R-:W-:Y:S01]  /*17bb0*/  UMOV UR21, UR47 ;  /* 0x0000002f00157c82 */ /* 0x000fe20008000000 */
[----:B------:R-:W-:Y:S01]  /*17bc0*/  UMOV UR32, UR46 ;  /* 0x0000002e00207c82 */ /* 0x000fe20008000000 */
[----:B------:R-:W-:Y:S01]  /*17bd0*/  UMOV UR33, UR47 ;  /* 0x0000002f00217c82 */ /* 0x000fe20008000000 */
[----:B------:R-:W-:Y:S01]  /*17be0*/  UMOV UR16, UR42 ;  /* 0x0000002a00107c82 */ /* 0x000fe20008000000 */
[----:B------:R-:W-:Y:S01]  /*17bf0*/  UMOV UR17, UR43 ;  /* 0x0000002b00117c82 */ /* 0x000fe20008000000 */
[----:B------:R-:W2:Y:S01]  /*17c00*/  LDL.64 R10, [R1+0x30] ;  /* 0x00003000010a7983 */ /* 0x000ea20000100a00 */
[----:B------:R-:W-:-:S02]  /*17c10*/  WARPGROUP.DEPBAR.LE gsb0, 0x0 ;  /* 0x00008000000079c5 */ /* 0x000fc40000010000 */
[----:B------:R-:W-:Y:S01]  /*17c20*/  WARPGROUP.ARRIVE ;  /* 0x00000000000079c5 */ /* 0x000fe20000000000 */
[----:B------:R-:W-:Y:S01]  /*17c30*/  R2UR UR11, R7 ;  /* 0x00000000070b72ca */ /* 0x000fe200000e0000 */
[----:B------:R-:W3:Y:S04]  /*17c40*/  LDL.64 R12, [R1+0x38] ;  /* 0x00003800010c7983 */ /* 0x000ee80000100a00 */
[----:B------:R-:W-:Y:S01]  /*17c50*/  HGMMA.64x16x16.F32 R152, gdesc[UR28], R152, gsb0 ;  /* 0x002000001c9879f0 */ /* 0x000fe20008000898 */
[----:B------:R-:W-:Y:S01]  /*17c60*/  IMAD.MOV.U32 R7, RZ, RZ, 0x40000040 ;  /* 0x40000040ff077424 */ /* 0x000fe200078e00ff */
[----:B------:R-:W-:Y:S01]  /*17c70*/  IADD3 R6, R4, 0x84, RZ ;  /* 0x0000008404067810 */ /* 0x000fe20007ffe0ff */
[----:B------:R-:W-:Y:S02]  /*17c80*/  WARPGROUP.DEPBAR.LE gsb0, 0x0 ;  /* 0x00008000000079c5 */ /* 0x000fe40000010000 */
[----:B------:R-:W-:-:S06]  /*17c90*/  WARPGROUP.ARRIVE ;  /* 0x00000000000079c5 */ /* 0x000fcc0000000000 */
[----:B------:R-:W-:Y:S01]  /*17ca0*/  HGMMA.64x16x16.F32 R184, gdesc[UR8], R184, gsb0 ;  /* 0x0020000008b879f0 */ /* 0x000fe200080008b8 */
[----:B------:R-:W-:Y:S02]  /*17cb0*/  R2UR UR6, R6 ;  /* 0x00000000060672ca */ /* 0x000fe400000e0000 */
[----:B------:R-:W-:Y:S01]  /*17cc0*/  R2UR UR7, R7 ;  /* 0x00000000070772ca */ /* 0x000fe200000e0000 */
[----:B------:R-:W-:Y:S01]  /*17cd0*/  VIADD R6, R4, 0x104 ;  /* 0x0000010404067836 */ /* 0x000fe20000000000 */
[----:B------:R-:W-:Y:S02]  /*17ce0*/  WARPGROUP.DEPBAR.LE gsb0, 0x0 ;  /* 0x00008000000079c5 */ /* 0x000fe40000010000 */
[----:B------:R-:W-:-:S09]  /*17cf0*/  WARPGROUP.ARRIVE ;  /* 0x00000000000079c5 */ /* 0x000fd20000000000 */
[----:B------:R-:W-:Y:S01]  /*17d00*/  HGMMA.64x16x16.F32 R176, gdesc[UR4], R176, gsb0 ;  /* 0x0020000004b079f0 */ /* 0x000fe200080008b0 */
[----:B------:R-:W-:Y:S02]  /*17d10*/  MOV R7, 0x40000040 ;  /* 0x4000004000077802 */ /* 0x000fe40000000f00 */
[----:B------:R-:W-:Y:S02]  /*17d20*/  R2UR UR26, R6 ;  /* 0x00000000061a72ca */ /* 0x000fe400000e0000 */
[----:B------:R-:W-:Y:S01]  /*17d30*/  R2UR UR27, R7 ;  /* 0x00000000071b72ca */ /* 0x000fe200000e0000 */
[----:B------:R-:W-:Y:S02]  /*17d40*/  WARPGROUP.DEPBAR.LE gsb0, 0x0 ;  /* 0x00008000000079c5 */ /* 0x000fe40000010000 */
[----:B------:R-:W-:-:S10]  /*17d50*/  WARPGROUP.ARRIVE ;  /* 0x00000000000079c5 */ /* 0x000fd40000000000 */
[----:B------:R-:W-:Y:S01]  /*17d60*/  HGMMA.64x16x16.F32 R168, gdesc[UR24], R168, gsb0 ;  /* 0x0020000018a879f0 */ /* 0x000fe200080008a8 */
[----:B------:R-:W-:Y:S02]  /*17d70*/  VIADD R6, R4, 0x184 ;  /* 0x0000018404067836 */ /* 0x000fe40000000000 */
[----:B------:R-:W-:-:S03]  /*17d80*/  IMAD.MOV.U32 R7, RZ, RZ, 0x40000040 ;  /* 0x40000040ff077424 */ /* 0x000fc600078e00ff */
[----:B------:R-:W-:Y:S02]  /*17d90*/  R2UR UR22, R6 ;  /* 0x00000000061672ca */ /* 0x000fe400000e0000 */
[----:B------:R-:W-:Y:S01]  /*17da0*/  R2UR UR23, R7 ;  /* 0x00000000071772ca */ /* 0x000fe200000e0000 */
[----:B------:R-:W-:Y:S02]  /*17db0*/  WARPGROUP.DEPBAR.LE gsb0, 0x0 ;  /* 0x00008000000079c5 */ /* 0x000fe40000010000 */
[----:B------:R-:W-:-:S10]  /*17dc0*/  WARPGROUP.ARRIVE ;  /* 0x00000000000079c5 */ /* 0x000fd40000000000 */
[----:B------:R-:W-:Y:S01]  /*17dd0*/  HGMMA.64x16x16.F32 R160, gdesc[UR20], R160, gsb0 ;  /* 0x0020000014a079f0 */ /* 0x000fe200080008a0 */
[----:B------:R-:W-:Y:S01]  /*17de0*/  IMAD.MOV.U32 R7, RZ, RZ, 0x40000040 ;  /* 0x40000040ff077424 */ /* 0x000fe200078e00ff */
[----:B------:R-:W-:-:S04]  /*17df0*/  IADD3 R6, R4, 0x204, RZ ;  /* 0x0000020404067810 */ /* 0x000fc80007ffe0ff */
[----:B------:R-:W-:Y:S02]  /*17e00*/  R2UR UR34, R6 ;  /* 0x00000000062272ca */ /* 0x000fe400000e0000 */
[----:B------:R-:W-:Y:S01]  /*17e10*/  R2UR UR35, R7 ;  /* 0x00000000072372ca */ /* 0x000fe200000e0000 */
[----:B------:R-:W-:Y:S02]  /*17e20*/  WARPGROUP.DEPBAR.LE gsb0, 0x0 ;  /* 0x00008000000079c5 */ /* 0x000fe40000010000 */
[----:B------:R-:W-:-:S10]  /*17e30*/  WARPGROUP.ARRIVE ;  /* 0x00000000000079c5 */ /* 0x000fd40000000000 */
[----:B------:R-:W-:Y:S01]  /*17e40*/  HGMMA.64x16x16.F32 R152, gdesc[UR32], R152, gsb0 ;  /* 0x00200000209879f0 */ /* 0x000fe20008000898 */
[----:B------:R-:W-:Y:S01]  /*17e50*/  VIADD R6, R4, 0x6 ;  /* 0x0000000604067836 */ /* 0x000fe20000000000 */
[----:B------:R-:W-:-:S04]  /*17e60*/  MOV R7, 0x40000040 ;  /* 0x4000004000077802 */ /* 0x000fc80000000f00 */
        /* <DEDUP_REMOVED lines=29> */
[----:B------:R-:W-:Y:S02]  /*18040*/  WARPGROUP.DEPBAR.LE gsb0, 0x0 ;  /* 0x00008000000079c5 */ /* 0x000fe40000010000 */
[----:B------:R-:W-:-:S08]  /*18050*/  WARPGROUP.ARRIVE ;  /* 0x00000000000079c5 */ /* 0x000fd00000000000 */
        /* <DEDUP_REMOVED lines=11> */
[----:B------:R-:W-:Y:S02]  /*18110*/  IADD3 R6, R4, 0x280, RZ ;  /* 0x0000028004067810 */ /* 0x000fe40007ffe0ff */
[----:B---3--:R-:W-:Y:S02]  /*18120*/  R2UR UR50, R12 ;  /* 0x000000000c3272ca */ /* 0x008fe400000e0000 */
[----:B------:R-:W-:Y:S02]  /*18130*/  R2UR UR51, R13 ;  /* 0x000000000d3372ca */ /* 0x000fe400000e0000 */
[----:B------:R-:W-:Y:S01]  /*18140*/  R2UR UR26, R6 ;  /* 0x00000000061a72ca */ /* 0x000fe200000e0000 */
[----:B------:R-:W3:Y:S01]  /*18150*/  LDL.64 R12, [R1+0x28] ;  /* 0x00002800010c7983 */ /* 0x000ee20000100a00 */
[----:B------:R-:W-:-:S07]  /*18160*/  R2UR UR27, R7 ;  /* 0x00000000071b72ca */ /* 0x000fce00000e0000 */
[----:B------:R-:W-:Y:S02]  /*18170*/  UMOV UR24, UR50 ;  /* 0x0000003200187c82 */ /* 0x000fe40008000000 */
[----:B------:R-:W-:Y:S01]  /*18180*/  UMOV UR25, UR51 ;  /* 0x0000003300197c82 */ /* 0x000fe20008000000 */
[----:B------:R-:W-:Y:S02]  /*18190*/  WARPGROUP.DEPBAR.LE gsb0, 0x0 ;  /* 0x00008000000079c5 */ /* 0x000fe40000010000 */
[----:B------:R-:W-:-:S06]  /*181a0*/  WARPGROUP.ARRIVE ;  /* 0x00000000000079c5 */ /* 0x000fcc0000000000 */
        /* <DEDUP_REMOVED lines=38> */
[----:B------:R-:W-:Y:S01]  /*18410*/  IMAD.MOV.U32 R7, RZ, RZ, 0x40000040 ;  /* 0x40000040ff077424 */ /* 0x000fe200078e00ff */
[----:B--2---:R-:W-:Y:S02]  /*18420*/  R2UR UR46, R10 ;  /* 0x000000000a2e72ca */ /* 0x004fe400000e0000 */
[----:B------:R-:W-:Y:S02]  /*18430*/  R2UR UR47, R11 ;  /* 0x000000000b2f72ca */ /* 0x000fe400000e0000 */
[----:B------:R-:W-:Y:S01]  /*18440*/  R2UR UR10, R6 ;  /* 0x00000000060a72ca */ /* 0x000fe200000e0000 */
[----:B------:R-:W2:Y:S01]  /*18450*/  LDL.64 R10, [R1+0x20] ;  /* 0x00002000010a7983 */ /* 0x000ea20000100a00 */
[----:B------:R-:W-:-:S07]  /*18460*/  R2UR UR11, R7 ;  /* 0x00000000070b72ca */ /* 0x000fce00000e0000 */
[----:B------:R-:W-:Y:S02]  /*18470*/  UMOV UR8, UR46 ;  /* 0x0000002e00087c82 */ /* 0x000fe40008000000 */
[----:B------:R-:W-:Y:S01]  /*18480*/  UMOV UR9, UR47 ;  /* 0x0000002f00097c82 */ /* 0x000fe20008000000 */
[----:B------:R-:W-:Y:S02]  /*18490*/  WARPGROUP.DEPBAR.LE gsb0, 0x0 ;  /* 0x00008000000079c5 */ /* 0x000fe40000010000 */
[----:B------:R-:W-:-:S06]  /*184a0*/  WARPGROUP.ARRIVE ;  /* 0x00000000000079c5 */ /* 0x000fcc0000000000 */
        /* <DEDUP_REMOVED lines=38> */
[----:B------:R-:W-:Y:S02]  /*18710*/  MOV R7, 0x40000040 ;  /* 0x4000004000077802 */ /* 0x000fe40000000f00 */
        /* <DEDUP_REMOVED lines=96> */
[----:B---3--:R-:W-:Y:S02]  /*18d20*/  R2UR UR46, R12 ;  /* 0x000000000c2e72ca */ /* 0x008fe400000e0000 */
[----:B------:R-:W-:Y:S02]  /*18d30*/  R2UR UR47, R13 ;  /* 0x000000000d2f72ca */ /* 0x000fe400000e0000 */
[----:B------:R-:W-:Y:S02]  /*18d40*/  R2UR UR10, R6 ;  /* 0x00000000060a72ca */ /* 0x000fe400000e0000 */
        /* <DEDUP_REMOVED lines=44> */
[----:B--2---:R-:W-:Y:S02]  /*19010*/  R2UR UR42, R10 ;  /* 0x000000000a2a72ca */ /* 0x004fe400000e0000 */
        /* <DEDUP_REMOVED lines=445> */
.L_x_641:
[----:B------:R-:W-:Y:S02]  /*1abf0*/  SHF.L.U32 R0, R14, 0x1f, RZ ;  /* 0x0000001f0e007819 */ /* 0x000fe400000006ff */
[----:B------:R-:W-:-:S04]  /*1ac00*/  LEA R6, R8, R22, 0x3 ;  /* 0x0000001608067211 */ /* 0x000fc800078e18ff */
[----:B------:R0:W1:Y:S01]  /*1ac10*/  SYNCS.PHASECHK.TRANS64.TRYWAIT P1, [R6+URZ+0x38850], R0 ;  /* 0x03885000060075a7 */ /* 0x000062000802017f */
[----:B------:R-:W-:Y:S05]  /*1ac20*/  @!P0 BRA `(.L_x_642) ;  /* 0x0000000000048947 */ /* 0x000fea0003800000 */
[----:B------:R-:W-:Y:S01]  /*1ac30*/  BPT.TRAP 0x1 ;  /* 0x000000040000795c */ /* 0x000fe20000300000 */
.L_x_642:
[----:B------:R-:W-:Y:S04]  /*1ac40*/  BSSY B1, `(.L_x_643) ;  /* 0x0000004000017945 */ /* 0x000fe80003800000 */
[----:B-1----:R-:W-:Y:S05]  /*1ac50*/  @P1 BRA `(.L_x_644) ;  /* 0x0000000000081947 */ /* 0x002fea0003800000 */
[----:B------:R-:W1:Y:S02]  /*1ac60*/  SYNCS.PHASECHK.TRANS64.TRYWAIT P1, [R6+URZ+0x38850], R0 ;  /* 0x03885000060075a7 */ /* 0x000e64000802017f */
[----:B-1----:R-:W-:Y:S05]  /*1ac70*/  @!P1 BRA `(.L_x_645) ;  /* 0x000000dc00489947 */ /* 0x002fea0003800000 */
.L_x_644:
[----:B------:R-:W-:Y:S05]  /*1ac80*/  BSYNC B1 ;  /* 0x0000000000017941 */ /* 0x000fea0003800000 */
.L_x_643:
[----:B01----:R-:W-:Y:S01]  /*1ac90*/  VIADD R0, R22, 0x400 ;  /* 0x0000040016007836 */ /* 0x003fe20000000000 */
[----:B------:R-:W-:Y:S01]  /*1aca0*/  WARPGROUP.ARRIVE ;  /* 0x00000000000079c5 */ /* 0x000fe20000000000 */
[----:B------:R-:W-:Y:S02]  /*1acb0*/  IMAD.MOV.U32 R3, RZ, RZ, 0x40000040 ;  /* 0x40000040ff037424 */ /* 0x000fe400078e00ff */
[----:B------:R-:W-:Y:S01]  /*1acc0*/  IMAD.MOV.U32 R5, RZ, RZ, 0x40000040 ;  /* 0x40000040ff057424 */ /* 0x000fe200078e00ff */
[----:B------:R-:W-:Y:S02]  /*1acd0*/  SHF.R.U32.HI R0, RZ, 0x4, R0 ;  /* 0x00000004ff007819 */ /* 0x000fe40000011600 */
[----:B------:R-:W-:Y:S01]  /*1ace0*/  R2UR UR7, R3 ;  /* 0x00000000030772ca */ /* 0x000fe200000e0000 */
[----:B------:R-:W-:Y:S01]  /*1acf0*/  IMAD.MOV.U32 R3, RZ, RZ, 0x40000040 ;  /* 0x40000040ff037424 */ /* 0x000fe200078e00ff */
[----:B------:R-:W-:-:S04]  /*1ad00*/  LOP3.LUT R0, R0, 0x3fff, RZ, 0xc0, !PT ;  /* 0x00003fff00007812 */ /* 0x000fc800078ec0ff */
[----:B------:R-:W-:-:S05]  /*1ad10*/  LOP3.LUT R0, R0, 0x2800000, RZ, 0xfc, !PT ;  /* 0x0280000000007812 */ /* 0x000fca00078efcff */
[----:B------:R-:W-:-:S05]  /*1ad20*/  IMAD R2, R8, 0xa00, R0 ;  /* 0x00000a0008027824 */ /* 0x000fca00078e0200 */
[C---:B------:R-:W-:Y:S02]  /*1ad30*/  R2UR UR6, R2.reuse ;  /* 0x00000000020672ca */ /* 0x040fe400000e0000 */
[----:B------:R-:W-:-:S11]  /*1ad40*/  IADD3 R4, R2, 0x80, RZ ;  /* 0x0000008002047810 */ /* 0x000fd60007ffe0ff */
[----:B------:R-:W-:Y:S01]  /*1ad50*/  HGMMA.64x256x16.F32 R24, R208, gdesc[UR4].tnspB, R24, gsb0 ;  /* 0x43e00004d0187df0 */ /* 0x000fe20008000818 */
[----:B------:R-:W-:Y:S01]  /*1ad60*/  R2UR UR6, R4 ;  /* 0x00000000040672ca */ /* 0x000fe200000e0000 */
[----:B------:R-:W-:Y:S01]  /*1ad70*/  VIADD R4, R2, 0x100 ;  /* 0x0000010002047836 */ /* 0x000fe20000000000 */
[----:B------:R-:W-:Y:S02]  /*1ad80*/  R2UR UR7, R5 ;  /* 0x00000000050772ca */ /* 0x000fe400000e0000 */
[----:B------:R-:W-:Y:S01]  /*1ad90*/  MOV R5, 0x40000040 ;  /* 0x4000004000057802 */ /* 0x000fe20000000f00 */
[----:B------:R-:W-:Y:S02]  /*1ada0*/  WARPGROUP.DEPBAR.LE gsb0, 0x0 ;  /* 0x00008000000079c5 */ /* 0x000fe40000010000 */
[----:B------:R-:W-:-:S15]  /*1adb0*/  WARPGROUP.ARRIVE ;  /* 0x00000000000079c5 */ /* 0x000fde0000000000 */
[----:B------:R-:W-:-:S05]  /*1adc0*/  NOP ;  /* 0x0000000000007918 */ /* 0x000fca0000000000 */
[----:B------:R-:W-:Y:S01]  /*1add0*/  HGMMA.64x256x16.F32 R24, R204, gdesc[UR4].tnspB, R24, gsb0 ;  /* 0x43e00004cc187df0 */ /* 0x000fe20008000818 */
[----:B------:R-:W-:Y:S01]  /*1ade0*/  R2UR UR6, R4 ;  /* 0x00000000040672ca */ /* 0x000fe200000e0000 */
[C---:B------:R-:W-:Y:S01]  /*1adf0*/  VIADD R4, R2.reuse, 0x180 ;  /* 0x0000018002047836 */ /* 0x040fe20000000000 */
[----:B------:R-:W-:Y:S01]  /*1ae00*/  R2UR UR7, R5 ;  /* 0x00000000050772ca */ /* 0x000fe200000e0000 */
[----:B------:R-:W-:Y:S01]  /*1ae10*/  IMAD.MOV.U32 R5, RZ, RZ, 0x40000040 ;  /* 0x40000040ff057424 */ /* 0x000fe200078e00ff */
[----:B------:R-:W-:Y:S01]  /*1ae20*/  IADD3 R2, R2, 0x200, RZ ;  /* 0x0000020002027810 */ /* 0x000fe20007ffe0ff */
[----:B------:R-:W-:Y:S02]  /*1ae30*/  WARPGROUP.DEPBAR.LE gsb0, 0x0 ;  /* 0x00008000000079c5 */ /* 0x000fe40000010000 */
[----:B------:R-:W-:-:S15]  /*1ae40*/  WARPGROUP.ARRIVE ;  /* 0x00000000000079c5 */ /* 0x000fde0000000000 */
[----:B------:R-:W-:-:S05]  /*1ae50*/  NOP ;  /* 0x0000000000007918 */ /* 0x000fca0000000000 */
[----:B------:R-:W-:Y:S01]  /*1ae60*/  HGMMA.64x256x16.F32 R24, R200, gdesc[UR4].tnspB, R24, gsb0 ;  /* 0x43e00004c8187df0 */ /* 0x000fe20008000818 */
[----:B------:R-:W-:Y:S02]  /*1ae70*/  R2UR UR6, R4 ;  /* 0x00000000040672ca */ /* 0x000fe400000e0000 */
[----:B------:R-:W-:Y:S01]  /*1ae80*/  R2UR UR7, R5 ;  /* 0x00000000050772ca */ /* 0x000fe200000e0000 */
[----:B------:R-:W-:Y:S02]  /*1ae90*/  WARPGROUP.DEPBAR.LE gsb0, 0x0 ;  /* 0x00008000000079c5 */ /* 0x000fe40000010000 */
[----:B------:R-:W-:-:S15]  /*1aea0*/  WARPGROUP.ARRIVE ;  /* 0x00000000000079c5 */ /* 0x000fde0000000000 */
[----:B------:R-:W-:-:S07]  /*1aeb0*/  NOP ;  /* 0x0000000000007918 */ /* 0x000fce0000000000 */
[----:B------:R-:W-:Y:S01]  /*1aec0*/  HGMMA.64x256x16.F32 R24, R196, gdesc[UR4].tnspB, R24, gsb0 ;  /* 0x43e00004c4187df0 */ /* 0x000fe20008000818 */
[----:B------:R-:W-:Y:S02]  /*1aed0*/  R2UR UR6, R2 ;  /* 0x00000000020672ca */ /* 0x000fe400000e0000 */
[----:B------:R-:W-:Y:S01]  /*1aee0*/  R2UR UR7, R3 ;  /* 0x00000000030772ca */ /* 0x000fe200000e0000 */
[----:B------:R-:W-:Y:S02]  /*1aef0*/  WARPGROUP.DEPBAR.LE gsb0, 0x0 ;  /* 0x00008000000079c5 */ /* 0x000fe40000010000 */
[----:B------:R-:W-:-:S15]  /*1af00*/  WARPGROUP.ARRIVE ;  /* 0x00000000000079c5 */ /* 0x000fde0000000000 */
[----:B------:R-:W-:-:S07]  /*1af10*/  NOP ;  /* 0x0000000000007918 */ /* 0x000fce0000000000 */
[----:B------:R-:W-:Y:S03]  /*1af20*/  HGMMA.64x256x16.F32 R24, R192, gdesc[UR4].tnspB, R24, gsb0 ;  /* 0x43e00004c0187df0 */ /* 0x000fe60008000818 */
[----:B------:R-:W-:Y:S02]  /*1af30*/  WARPGROUP.DEPBAR.LE gsb0, 0x0 ;  /* 0x00008000000079c5 */ /* 0x000fe40000010000 */
[----:B------:R-:W-:Y:S05]  /*1af40*/  @!P0 BRA `(.L_x_646) ;  /* 0x0000000000048947 */ /* 0x000fea0003800000 */
[----:B------:R-:W-:Y:S01]  /*1af50*/  BPT.TRAP 0x1 ;  /* 0x000000040000795c */ /* 0x000fe20000300000 */
.L_x_646:
[----:B------:R-:W-:Y:S01]  /*1af60*/  FMUL.FTZ R193, R186, UR39 ;  /* 0x00000027bac17c20 */ /* 0x000fe20008410000 */
[----:B------:R-:W-:Y:S01]  /*1af70*/  FMUL.FTZ R186, R187, UR39 ;  /* 0x00000027bbba7c20 */ /* 0x000fe20008410000 */
[----:B------:R-:W-:Y:S01]  /*1af80*/  FMUL.FTZ R7, R184, UR39 ;  /* 0x00000027b8077c20 */ /* 0x000fe20008410000 */
[----:B------:R-:W2:Y:S01]  /*1af90*/  LDL R187, [R1+0x58] ;  /* 0x0000580001bb7983 */ /* 0x000ea20000100800 */
[----:B------:R-:W-:Y:S02]  /*1afa0*/  FMUL.FTZ R8, R185, UR39 ;  /* 0x00000027b9087c20 */ /* 0x000fe40008410000 */
[----:B------:R-:W0:Y:S01]  /*1afb0*/  MUFU.TANH R193, R193 ;  /* 0x000000c100c17308 */ /* 0x000e220000002400 */
[----:B------:R-:W-:Y:S01]  /*1afc0*/  FMUL.FTZ R185, R190, UR39 ;  /* 0x00000027beb97c20 */ /* 0x000fe20008410000 */
[----:B------:R-:W-:Y:S01]  /*1afd0*/  FMUL.FTZ R10, R188, UR39 ;  /* 0x00000027bc0a7c20 */ /* 0x000fe20008410000 */
[----:B------:R-:W-:-:S05]  /*1afe0*/  FMUL.FTZ R184, R191, UR39 ;  /* 0x00000027bfb87c20 */ /* 0x000fca0008410000 */
[----:B------:R-:W1:Y:S01]  /*1aff0*/  MUFU.TANH R7, R7 ;  /* 0x0000000700077308 */ /* 0x000e620000002400 */
[----:B------:R-:W-:Y:S01]  /*1b000*/  FMUL.FTZ R11, R189, UR39 ;  /* 0x00000027bd0b7c20 */ /* 0x000fe20008410000 */
[----:B------:R-:W-:-:S06]  /*1b010*/  FMUL.FTZ R14, R178, UR39 ;  /* 0x00000027b20e7c20 */ /* 0x000fcc0008410000 */
[----:B------:R-:W3:Y:S01]  /*1b020*/  MUFU.TANH R186, R186 ;  /* 0x000000ba00ba7308 */ /* 0x000ee20000002400 */
[----:B------:R-:W-:-:S07]  /*1b030*/  FMUL.FTZ R12, R176, UR39 ;  /* 0x00000027b00c7c20 */ /* 0x000fce0008410000 */
[----:B------:R-:W4:Y:S01]  /*1b040*/  MUFU.TANH R8, R8 ;  /* 0x0000000800087308 */ /* 0x000f220000002400 */
[----:B------:R-:W-:-:S07]  /*1b050*/  FMUL.FTZ R176, R179, UR39 ;  /* 0x00000027b3b07c20 */ /* 0x000fce0008410000 */
[----:B------:R-:W5:Y:S01]  /*1b060*/  MUFU.TANH R185, R185 ;  /* 0x000000b900b97308 */ /* 0x000f620000002400 */
[----:B------:R-:W-:-:S07]  /*1b070*/  FMUL.FTZ R13, R177, UR39 ;  /* 0x00000027b10d7c20 */ /* 0x000fce0008410000 */
[----:B------:R-:W5:Y:S01]  /*1b080*/  MUFU.TANH R10, R10 ;  /* 0x0000000a000a7308 */ /* 0x000f620000002400 */
[----:B0-----:R-:W-:Y:S01]  /*1b090*/  FMNMX.FTZ R0, R193, R20, !PT ;  /* 0x00000014c1007209 */ /* 0x001fe20007810000 */
[----:B------:R-:W-:-:S06]  /*1b0a0*/  FMUL.FTZ R179, R182, UR39 ;  /* 0x00000027b6b37c20 */ /* 0x000fcc0008410000 */
[----:B------:R-:W0:Y:S01]  /*1b0b0*/  MUFU.TANH R184, R184 ;  /* 0x000000b800b87308 */ /* 0x000e220000002400 */
[----:B-1----:R-:W-:Y:S01]  /*1b0c0*/  FMNMX.FTZ R2, R7, R15, !PT ;  /* 0x0000000f07027209 */ /* 0x002fe20007810000 */
[----:B------:R-:W-:-:S06]  /*1b0d0*/  FMUL.FTZ R177, R180, UR39 ;  /* 0x00000027b4b17c20 */ /* 0x000fcc0008410000 */
[----:B------:R-:W1:Y:S01]  /*1b0e0*/  MUFU.TANH R11, R11 ;  /* 0x0000000b000b7308 */ /* 0x000e620000002400 */
[----:B---3--:R-:W-:Y:S01]  /*1b0f0*/  FMNMX.FTZ R0, R186, R0, !PT ;  /* 0x00000000ba007209 */ /* 0x008fe20007810000 */
[----:B------:R-:W-:-:S06]  /*1b100*/  FMUL.FTZ R180, R183, UR39 ;  /* 0x00000027b7b47c20 */ /* 0x000fcc0008410000 */
[----:B------:R-:W3:Y:S01]  /*1b110*/  MUFU.TANH R14, R14 ;  /* 0x0000000e000e7308 */ /* 0x000ee20000002400 */
[----:B----4-:R-:W-:Y:S01]  /*1b120*/  FMNMX.FTZ R2, R8, R2, !PT ;  /* 0x0000000208027209 */ /* 0x010fe20007810000 */
[----:B------:R-:W-:-:S06]  /*1b130*/  FMUL.FTZ R178, R181, UR39 ;  /* 0x00000027b5b27c20 */ /* 0x000fcc0008410000 */
[----:B------:R-:W4:Y:S01]  /*1b140*/  MUFU.TANH R12, R12 ;  /* 0x0000000c000c7308 */ /* 0x000f220000002400 */
[----:B-----5:R-:W-:Y:S01]  /*1b150*/  FMNMX.FTZ R0, R185, R0, !PT ;  /* 0x00000000b9007209 */ /* 0x020fe20007810000 */
[----:B------:R-:W-:-:S06]  /*1b160*/  FMUL.FTZ R170, R170, UR39 ;  /* 0x00000027aaaa7c20 */ /* 0x000fcc0008410000 */
[----:B------:R-:W5:Y:S01]  /*1b170*/  MUFU.TANH R176, R176 ;  /* 0x000000b000b07308 */ /* 0x000f620000002400 */
[----:B------:R-:W-:Y:S01]  /*1b180*/  FMNMX.FTZ R2, R10, R2, !PT ;  /* 0x000000020a027209 */ /* 0x000fe20007810000 */
[----:B------:R-:W-:-:S06]  /*1b190*/  FMUL.FTZ R168, R168, UR39 ;  /* 0x00000027a8a87c20 */ /* 0x000fcc0008410000 */
        /* <DEDUP_REMOVED lines=67> */
[----:B-----5:R-:W-:-:S07]  /*1b5d0*/  FMNMX.FTZ R0, R166, R0, !PT ;  /* 0x00000000a6007209 */ /* 0x020fce0007810000 */
[----:B------:R-:W5:Y:S01]  /*1b5e0*/  MUFU.TANH R155, R155 ;  /* 0x0000009b009b7308 */ /* 0x000f620000002400 */
[----:B------:R-:W-:-:S07]  /*1b5f0*/  FMNMX.FTZ R2, R164, R2, !PT ;  /* 0x00000002a4027209 */ /* 0x000fce0007810000 */
[----:B------:R-:W2:Y:S01]  /*1b600*/  MUFU.TANH R153, R153 ;  /* 0x0000009900997308 */ /* 0x000ea20000002400 */
[----:B0-----:R-:W-:-:S07]  /*1b610*/  FMNMX.FTZ R0, R167, R0, !PT ;  /* 0x00000000a7007209 */ /* 0x001fce0007810000 */
[----:B------:R-:W0:Y:S01]  /*1b620*/  MUFU.TANH R158, R158 ;  /* 0x0000009e009e7308 */ /* 0x000e220000002400 */
[----:B-1----:R-:W-:-:S07]  /*1b630*/  FMNMX.FTZ R2, R165, R2, !PT ;  /* 0x00000002a5027209 */ /* 0x002fce0007810000 */
[----:B------:R-:W1:Y:S01]  /*1b640*/  MUFU.TANH R156, R156 ;  /* 0x0000009c009c7308 */ /* 0x000e620000002400 */
[----:B---3--:R-:W-:-:S07]  /*1b650*/  FMNMX.FTZ R0, R154, R0, !PT ;  /* 0x000000009a007209 */ /* 0x008fce0007810000 */
[----:B------:R-:W3:Y:S01]  /*1b660*/  MUFU.TANH R159, R159 ;  /* 0x0000009f009f7308 */ /* 0x000ee20000002400 */
[----:B----4-:R-:W-:-:S07]  /*1b670*/  FMNMX.FTZ R2, R152, R2, !PT ;  /* 0x0000000298027209 */ /* 0x010fce0007810000 */
[----:B------:R-:W4:Y:S01]  /*1b680*/  MUFU.TANH R157, R157 ;  /* 0x0000009d009d7308 */ /* 0x000f220000002400 */
[----:B-----5:R-:W-:Y:S02]  /*1b690*/  FMNMX.FTZ R0, R155, R0, !PT ;  /* 0x000000009b007209 */ /* 0x020fe40007810000 */
[----:B--2---:R-:W-:Y:S02]  /*1b6a0*/  FMNMX.FTZ R2, R153, R2, !PT ;  /* 0x0000000299027209 */ /* 0x004fe40007810000 */
[----:B0-----:R-:W-:Y:S02]  /*1b6b0*/  FMNMX.FTZ R0, R158, R0, !PT ;  /* 0x000000009e007209 */ /* 0x001fe40007810000 */
[----:B-1----:R-:W-:Y:S02]  /*1b6c0*/  FMNMX.FTZ R2, R156, R2, !PT ;  /* 0x000000029c027209 */ /* 0x002fe40007810000 */
[----:B---3--:R-:W-:Y:S02]  /*1b6d0*/  FMNMX.FTZ R4, R159, R0, !PT ;  /* 0x000000009f047209 */ /* 0x008fe40007810000 */
[----:B----4-:R-:W-:-:S03]  /*1b6e0*/  FMNMX.FTZ R5, R157, R2, !PT ;  /* 0x000000029d057209 */ /* 0x010fc60007810000 */
[----:B------:R-:W0:Y:S04]  /*1b6f0*/  SHFL.BFLY PT, R0, R4, 0x2, 0x1f ;  /* 0x0c401f0004007f89 */ /* 0x000e2800000e0000 */
[----:B------:R-:W1:Y:S01]  /*1b700*/  SHFL.BFLY PT, R2, R5, 0x2, 0x1f ;  /* 0x0c401f0005027f89 */ /* 0x000e6200000e0000 */
[----:B0-----:R-:W-:Y:S02]  /*1b710*/  FMNMX.FTZ R4, R4, R0, !PT ;  /* 0x0000000004047209 */ /* 0x001fe40007810000 */
[----:B-1----:R-:W-:-:S03]  /*1b720*/  FMNMX.FTZ R5, R5, R2, !PT ;  /* 0x0000000205057209 */ /* 0x002fc60007810000 */
[----:B------:R-:W0:Y:S04]  /*1b730*/  SHFL.BFLY PT, R0, R4, 0x1, 0x1f ;  /* 0x0c201f0004007f89 */ /* 0x000e2800000e0000 */
[----:B------:R-:W1:Y:S01]  /*1b740*/  SHFL.BFLY PT, R2, R5, 0x1, 0x1f ;  /* 0x0c201f0005027f89 */ /* 0x000e6200000e0000 */
[----:B------:R-:W-:Y:S01]  /*1b750*/  IMAD.U32 R3, RZ, RZ, UR38 ;  /* 0x00000026ff037e24 */ /* 0x000fe2000f8e00ff */
[----:B0-----:R-:W-:Y:S02]  /*1b760*/  FMNMX.FTZ R4, R4, R0, !PT ;  /* 0x0000000004047209 */ /* 0x001fe40007810000 */
[----:B-1----:R-:W-:-:S03]  /*1b770*/  FMNMX.FTZ R5, R5, R2, !PT ;  /* 0x0000000205057209 */ /* 0x002fc60007810000 */
[----:B------:R-:W-:Y:S02]  /*1b780*/  FADD.FTZ R2, -R4, R20 ;  /* 0x0000001404027221 */ /* 0x000fe40000010100 */
[C---:B------:R-:W-:Y:S01]  /*1b790*/  FMUL.FTZ R20, R5.reuse, R3 ;  /* 0x0000000305147220 */ /* 0x040fe20000410000 */
[----:B------:R-:W-:-:S03]  /*1b7a0*/  FADD.FTZ R0, -R5, R15 ;  /* 0x0000000f05007221 */ /* 0x000fc60000010100 */
[-CC-:B------:R-:W-:Y:S01]  /*1b7b0*/  FFMA.FTZ R192, R152, R3.reuse, -R20.reuse ;  /* 0x0000000398c07223 */ /* 0x180fe20000010814 */
[-C--:B------:R-:W-:Y:S01]  /*1b7c0*/  FMUL.FTZ R152, R4, R3.reuse ;  /* 0x0000000304987220 */ /* 0x080fe20000410000 */
[-C--:B------:R-:W-:Y:S01]  /*1b7d0*/  FMUL.FTZ R0, R0, R3.reuse ;  /* 0x0000000300007220 */ /* 0x080fe20000410000 */
[-C--:B------:R-:W-:Y:S01]  /*1b7e0*/  FMUL.FTZ R2, R2, R3.reuse ;  /* 0x0000000302027220 */ /* 0x080fe20000410000 */
[-C--:B------:R-:W-:Y:S01]  /*1b7f0*/  FFMA.FTZ R208, R7, R3.reuse, -R20 ;  /* 0x0000000307d07223 */ /* 0x080fe20000010814 */
[-C--:B------:R-:W-:Y:S01]  /*1b800*/  FFMA.FTZ R209, R193, R3.reuse, -R152 ;  /* 0x00000003c1d17223 */ /* 0x080fe20000010898 */
[-CC-:B------:R-:W-:Y:S01]  /*1b810*/  FFMA.FTZ R182, R8, R3.reuse, -R20.reuse ;  /* 0x0000000308b67223 */ /* 0x180fe20000010814 */
        /* <DEDUP_REMOVED lines=16> */
[-C--:B------:R-:W-:Y:S01]  /*1b920*/  FFMA.FTZ R20, R157, R3.reuse, -R20 ;  /* 0x000000039d147223 */ /* 0x080fe20000010814 */
[-CC-:B------:R-:W-:Y:S01]  /*1b930*/  FFMA.FTZ R157, R186, R3.reuse, -R152.reuse ;  /* 0x00000003ba9d7223 */ /* 0x180fe20000010898 */
[----:B------:R-:W-:Y:S01]  /*1b940*/  MUFU.EX2 R0, R0 ;  /* 0x0000000000007308 */ /* 0x000fe20000000800 */
[-CC-:B------:R-:W-:Y:S01]  /*1b950*/  FFMA.FTZ R211, R185, R3.reuse, -R152.reuse ;  /* 0x00000003b9d37223 */ /* 0x180fe20000010898 */
[----:B------:R-:W-:-:S06]  /*1b960*/  FFMA.FTZ R156, R184, R3, -R152 ;  /* 0x00000003b89c7223 */ /* 0x000fcc0000010898 */
[----:B------:R-:W-:Y:S08]  /*1b970*/  MUFU.EX2 R2, R2 ;  /* 0x0000000200027308 */ /* 0x000ff00000000800 */
[----:B------:R-:W0:Y:S08]  /*1b980*/  MUFU.EX2 R208, R208 ;  /* 0x000000d000d07308 */ /* 0x000e300000000800 */
[----:B------:R-:W1:Y:S01]  /*1b990*/  MUFU.EX2 R209, R209 ;  /* 0x000000d100d17308 */ /* 0x000e620000000800 */
[----:B------:R-:W-:Y:S01]  /*1b9a0*/  FFMA.FTZ R205, R14, R3, -R152 ;  /* 0x000000030ecd7223 */ /* 0x000fe20000010898 */
[----:B------:R-:W-:-:S06]  /*1b9b0*/  IADD3 R160, R9, 0x38840, RZ ;  /* 0x0003884009a07810 */ /* 0x000fcc0007ffe0ff */
[----:B------:R-:W2:Y:S08]  /*1b9c0*/  MUFU.EX2 R182, R182 ;  /* 0x000000b600b67308 */ /* 0x000eb00000000800 */
[----:B------:R-:W3:Y:S01]  /*1b9d0*/  MUFU.EX2 R157, R157 ;  /* 0x0000009d009d7308 */ /* 0x000ee20000000800 */
[----:B------:R-:W-:Y:S01]  /*1b9e0*/  FFMA.FTZ R153, R176, R3, -R152 ;  /* 0x00000003b0997223 */ /* 0x000fe20000010898 */
[----:B------:R-:W-:-:S06]  /*1b9f0*/  PRMT R160, R187, 0x654, R160 ;  /* 0x00000654bba07816 */ /* 0x000fcc00000000a0 */
[----:B------:R-:W4:Y:S08]  /*1ba00*/  MUFU.EX2 R210, R210 ;  /* 0x000000d200d27308 */ /* 0x000f300000000800 */
[----:B------:R-:W5:Y:S01]  /*1ba10*/  MUFU.EX2 R211, R211 ;  /* 0x000000d300d37308 */ /* 0x000f620000000800 */
[----:B0-----:R-:W-:Y:S01]  /*1ba20*/  FFMA.FTZ R227, R0, R227, R208 ;  /* 0x000000e300e37223 */ /* 0x001fe200000100d0 */
[----:B-1----:R-:W-:Y:S01]  /*1ba30*/  FFMA.FTZ R226, R2, R226, R209 ;  /* 0x000000e202e27223 */ /* 0x002fe200000100d1 */
[-CC-:B------:R-:W-:Y:S01]  /*1ba40*/  FFMA.FTZ R207, R179, R3.reuse, -R152.reuse ;  /* 0x00000003b3cf7223 */ /* 0x180fe20000010898 */
[----:B------:R0:W-:Y:S04]  /*1ba50*/  SYNCS.ARRIVE.TRANS64.RED.A1T0 RZ, [R160+URZ], RZ ;  /* 0x000000ffa0ff79a7 */ /* 0x0001e8000810043f */
[----:B------:R-:W1:Y:S01]  /*1ba60*/  MUFU.EX2 R181, R181 ;  /* 0x000000b500b57308 */ /* 0x000e620000000800 */
[----:B------:R-:W-:-:S07]  /*1ba70*/  FFMA.FTZ R193, R154, R3, -R152 ;  /* 0x000000039ac17223 */ /* 0x000fce0000010898 */
[----:B------:R-:W1:Y:S01]  /*1ba80*/  MUFU.EX2 R156, R156 ;  /* 0x0000009c009c7308 */ /* 0x000e620000000800 */
[-CC-:B------:R-:W-:Y:S01]  /*1ba90*/  FFMA.FTZ R14, R180, R3.reuse, -R152.reuse ;  /* 0x00000003b40e7223 */ /* 0x180fe20000010898 */
[-CC-:B------:R-:W-:Y:S01]  /*1baa0*/  FFMA.FTZ R201, R170, R3.reuse, -R152.reuse ;  /* 0x00000003aac97223 */ /* 0x180fe20000010898 */
[-CC-:B------:R-:W-:Y:S01]  /*1bab0*/  FFMA.FTZ R171, R171, R3.reuse, -R152.reuse ;  /* 0x00000003abab7223 */ /* 0x180fe20000010898 */
[-CC-:B------:R-:W-:Y:S01]  /*1bac0*/  FFMA.FTZ R203, R174, R3.reuse, -R152.reuse ;  /* 0x00000003aecb7223 */ /* 0x180fe20000010898 */
[----:B0-----:R-:W-:-:S03]  /*1bad0*/  FFMA.FTZ R160, R175, R3, -R152 ;  /* 0x00000003afa07223 */ /* 0x001fc60000010898 */
[----:B------:R-:W0:Y:S01]  /*1bae0*/  MUFU.EX2 R204, R204 ;  /* 0x000000cc00cc7308 */ /* 0x000e220000000800 */
[-CC-:B------:R-:W-:Y:S01]  /*1baf0*/  FFMA.FTZ R197, R162, R3.reuse, -R152.reuse ;  /* 0x00000003a2c57223 */ /* 0x180fe20000010898 */
[-CC-:B------:R-:W-:Y:S01]  /*1bb00*/  FFMA.FTZ R163, R163, R3.reuse, -R152.reuse ;  /* 0x00000003a3a37223 */ /* 0x180fe20000010898 */
[-CC-:B------:R-:W-:Y:S01]  /*1bb10*/  FFMA.FTZ R199, R166, R3.reuse, -R152.reuse ;  /* 0x00000003a6c77223 */ /* 0x180fe20000010898 */
[-CC-:B------:R-:W-:Y:S01]  /*1bb20*/  FFMA.FTZ R167, R167, R3.reuse, -R152.reuse ;  /* 0x00000003a7a77223 */ /* 0x180fe20000010898 */
[----:B------:R-:W-:-:S03]  /*1bb30*/  FFMA.FTZ R154, R155, R3, -R152 ;  /* 0x000000039b9a7223 */ /* 0x000fc60000010898 */
[----:B------:R-:W0:Y:S01]  /*1bb40*/  MUFU.EX2 R205, R205 ;  /* 0x000000cd00cd7308 */ /* 0x000e220000000800 */
[-CC-:B------:R-:W-:Y:S01]  /*1bb50*/  FFMA.FTZ R195, R158, R3.reuse, -R152.reuse ;  /* 0x000000039ec37223 */ /* 0x180fe20000010898 */
[----:B------:R-:W-:Y:S01]  /*1bb60*/  FFMA.FTZ R152, R159, R3, -R152 ;  /* 0x000000039f987223 */ /* 0x000fe20000010898 */
[----:B--2---:R-:W-:Y:S01]  /*1bb70*/  FADD.FTZ R155, R182, R227 ;  /* 0x000000e3b69b7221 */ /* 0x004fe20000010000 */
[----:B---3--:R-:W-:-:S04]  /*1bb80*/  FADD.FTZ R159, R157, R226 ;  /* 0x000000e29d9f7221 */ /* 0x008fc80000010000 */
[----:B------:R-:W2:Y:S01]  /*1bb90*/  MUFU.EX2 R15, R15 ;  /* 0x0000000f000f7308 */ /* 0x000ea20000000800 */
[----:B----4-:R-:W-:Y:S01]  /*1bba0*/  FADD.FTZ R155, R210, R155 ;  /* 0x0000009bd29b7221 */ /* 0x010fe20000010000 */
[----:B-----5:R-:W-:-:S06]  /*1bbb0*/  FADD.FTZ R159, R211, R159 ;  /* 0x0000009fd39f7221 */ /* 0x020fcc0000010000 */
[----:B------:R-:W3:Y:S01]  /*1bbc0*/  MUFU.EX2 R153, R153 ;  /* 0x0000009900997308 */ /* 0x000ee20000000800 */
[----:B-1----:R-:W-:Y:S01]  /*1bbd0*/  FADD.FTZ R155, R181, R155 ;  /* 0x0000009bb59b7221 */ /* 0x002fe20000010000 */
[----:B------:R-:W-:-:S06]  /*1bbe0*/  FADD.FTZ R159, R156, R159 ;  /* 0x0000009f9c9f7221 */ /* 0x000fcc0000010000 */
[----:B------:R-:W1:Y:S08]  /*1bbf0*/  MUFU.EX2 R206, R206 ;  /* 0x000000ce00ce7308 */ /* 0x000e700000000800 */
[----:B------:R-:W4:Y:S01]  /*1bc00*/  MUFU.EX2 R207, R207 ;  /* 0x000000cf00cf7308 */ /* 0x000f220000000800 */
[----:B0-----:R-:W-:Y:S01]  /*1bc10*/  FADD.FTZ R155, R204, R155 ;  /* 0x0000009bcc9b7221 */ /* 0x001fe20000010000 */
[----:B------:R-:W-:-:S06]  /*1bc20*/  FADD.FTZ R159, R205, R159 ;  /* 0x0000009fcd9f7221 */ /* 0x000fcc0000010000 */
[----:B------:R-:W0:Y:S08]  /*1bc30*/  MUFU.EX2 R13, R13 ;  /* 0x0000000d000d7308 */ /* 0x000e300000000800 */
[----:B------:R-:W5:Y:S01]  /*1bc40*/  MUFU.EX2 R14, R14 ;  /* 0x0000000e000e7308 */ /* 0x000f620000000800 */
[----:B--2---:R-:W-:Y:S01]  /*1bc50*/  FADD.FTZ R155, R15, R155 ;  /* 0x0000009b0f9b7221 */ /* 0x004fe20000010000 */
[----:B---3--:R-:W-:-:S06]  /*1bc60*/  FADD.FTZ R161, R153, R159 ;  /* 0x0000009f99a17221 */ /* 0x008fcc0000010000 */
[----:B------:R-:W2:Y:S08]  /*1bc70*/  MUFU.EX2 R200, R200 ;  /* 0x000000c800c87308 */ /* 0x000eb00000000800 */
[----:B------:R-:W3:Y:S01]  /*1bc80*/  MUFU.EX2 R201, R201 ;  /* 0x000000c900c97308 */ /* 0x000ee20000000800 */
[----:B-1----:R-:W-:Y:S01]  /*1bc90*/  FADD.FTZ R159, R206, R155 ;  /* 0x0000009bce9f7221 */ /* 0x002fe20000010000 */
[----:B----4-:R-:W-:-:S06]  /*1bca0*/  FADD.FTZ R161, R207, R161 ;  /* 0x000000a1cfa17221 */ /* 0x010fcc0000010000 */
[----:B------:R-:W1:Y:S08]  /*1bcb0*/  MUFU.EX2 R12, R12 ;  /* 0x0000000c000c7308 */ /* 0x000e700000000800 */
[----:B------:R-:W4:Y:S01]  /*1bcc0*/  MUFU.EX2 R9, R171 ;  /* 0x000000ab00097308 */ /* 0x000f220000000800 */
[----:B0-----:R-:W-:Y:S01]  /*1bcd0*/  FADD.FTZ R159, R13, R159 ;  /* 0x0000009f0d9f7221 */ /* 0x001fe20000010000 */
[----:B-----5:R-:W-:-:S06]  /*1bce0*/  FADD.FTZ R161, R14, R161 ;  /* 0x000000a10ea17221 */ /* 0x020fcc0000010000 */
        /* <DEDUP_REMOVED lines=39> */
[----:B---3--:R-:W-:-:S03]  /*1bf60*/  FADD.FTZ R161, R154, R161 ;  /* 0x000000a19aa17221 */ /* 0x008fc60000010000 */
[----:B-1----:R-:W-:Y:S01]  /*1bf70*/  FADD.FTZ R159, R194, R159 ;  /* 0x0000009fc29f7221 */ /* 0x002fe20000010000 */
[----:B----4-:R-:W-:-:S03]  /*1bf80*/  FADD.FTZ R161, R195, R161 ;  /* 0x000000a1c3a17221 */ /* 0x010fc60000010000 */
[----:B0-----:R-:W-:Y:S01]  /*1bf90*/  FADD.FTZ R227, R20, R159 ;  /* 0x0000009f14e37221 */ /* 0x001fe20000010000 */
[----:B-----5:R-:W-:Y:S01]  /*1bfa0*/  FADD.FTZ R226, R152, R161 ;  /* 0x000000a198e27221 */ /* 0x020fe20000010000 */
[----:B------:R-:W-:Y:S06]  /*1bfb0*/  @!P0 BRA `(.L_x_647) ;  /* 0x0000000000048947 */ /* 0x000fec0003800000 */
[----:B------:R-:W-:Y:S01]  /*1bfc0*/  BPT.TRAP 0x1 ;  /* 0x000000040000795c */ /* 0x000fe20000300000 */
.L_x_647:
[----:B------:R-:W-:Y:S01]  /*1bfd0*/  ISETP.GT.AND P1, PT, R21, RZ, PT ;  /* 0x000000ff1500720c */ /* 0x000fe20003f24270 */
[----:B------:R-:W-:Y:S01]  /*1bfe0*/  VIADD R6, R6, 0x38860 ;  /* 0x0003886006067836 */ /* 0x000fe20000000000 */
[----:B------:R-:W-:Y:S01]  /*1bff0*/  F2FP.F16.F32.PACK_AB R204, R15, R204 ;  /* 0x000000cc0fcc723e */ /* 0x000fe200000000ff */
[----:B------:R-:W-:Y:S01]  /*1c000*/  VIADD R21, R21, 0xffffffff ;  /* 0xffffffff15157836 */ /* 0x000fe20000000000 */
[----:B------:R-:W-:Y:S01]  /*1c010*/  F2FP.F16.F32.PACK_AB R207, R14, R207 ;  /* 0x000000cf0ecf723e */ /* 0x000fe200000000ff */
[----:B------:R-:W-:Y:S01]  /*1c020*/  IMAD.MOV.U32 R15, RZ, RZ, R5 ;  /* 0x000000ffff0f7224 */ /* 0x000fe200078e0005 */
[----:B------:R-:W-:Y:S01]  /*1c030*/  PRMT R6, R187, 0x654, R6 ;  /* 0x00000654bb067816 */ /* 0x000fe20000000006 */
[----:B------:R-:W-:Y:S01]  /*1c040*/  IMAD.MOV.U32 R14, RZ, RZ, R229 ;  /* 0x000000ffff0e7224 */ /* 0x000fe200078e00e5 */
[----:B------:R-:W-:Y:S02]  /*1c050*/  F2FP.F16.F32.PACK_AB R198, R8, R198 ;  /* 0x000000c608c6723e */ /* 0x000fe400000000ff */
[----:B------:R0:W-:Y:S01]  /*1c060*/  SYNCS.ARRIVE.TRANS64.RED.A1T0 RZ, [R6+URZ], RZ ;  /* 0x000000ff06ff79a7 */ /* 0x0001e2000810043f */
        /* <DEDUP_REMOVED lines=17> */
[----:B------:R-:W-:Y:S02]  /*1c180*/  MOV R20, R4 ;  /* 0x0000000400147202 */ /* 0x000fe40000000f00 */
[----:B------:R-:W-:Y:S01]  /*1c190*/  MOV R8, R225 ;  /* 0x000000e100087202 */ /* 0x000fe20000000f00 */
[----:B0-----:R-:W-:Y:S06]  /*1c1a0*/  @P1 BRA `(.L_x_648) ;  /* 0xffffffb000881947 */ /* 0x001fec000383ffff */
.L_x_635:
[----:B------:R-:W-:Y:S05]  /*1c1b0*/  BSYNC B0 ;  /* 0x0000000000007941 */ /* 0x000fea0003800000 */
.L_x_634:
        /* <DEDUP_REMOVED lines=131> */
.L_x_649:
[----:B------:R-:W-:Y:S01]  /*1c9f0*/  IMAD R8, R225, 0x8, R22 ;  /* 0x00000008e1087824 */ /* 0x000fe200078e0216 */
[----:B------:R-:W-:-:S04]  /*1ca00*/  SHF.L.U32 R7, R229, 0x1f, RZ ;  /* 0x0000001fe5077819 */ /* 0x000fc800000006ff */
[----:B------:R0:W1:Y:S01]  /*1ca10*/  SYNCS.PHASECHK.TRANS64.TRYWAIT P1, [R8+URZ+0x38850], R7 ;  /* 0x03885007080075a7 */ /* 0x000062000802017f */
[----:B------:R-:W-:Y:S05]  /*1ca20*/  @!P0 BRA `(.L_x_650) ;  /* 0x0000000000048947 */ /* 0x000fea0003800000 */
[----:B------:R-:W-:Y:S01]  /*1ca30*/  BPT.TRAP 0x1 ;  /* 0x000000040000795c */ /* 0x000fe20000300000 */
.L_x_650:
[----:B------:R-:W-:Y:S01]  /*1ca40*/  VIADD R22, R22, 0x400 ;  /* 0x0000040016167836 */ /* 0x000fe20000000000 */
[----:B------:R-:W-:Y:S04]  /*1ca50*/  BSSY B0, `(.L_x_651) ;  /* 0x0000008000007945 */ /* 0x000fe80003800000 */
[----:B------:R-:W-:-:S04]  /*1ca60*/  SHF.R.U32.HI R22, RZ, 0x4, R22 ;  /* 0x00000004ff167819 */ /* 0x000fc80000011616 */
[----:B------:R-:W-:-:S04]  /*1ca70*/  LOP3.LUT R22, R22, 0x3fff, RZ, 0xc0, !PT ;  /* 0x00003fff16167812 */ /* 0x000fc800078ec0ff */
[----:B------:R-:W-:-:S05]  /*1ca80*/  LOP3.LUT R0, R22, 0x2800000, RZ, 0xfc, !PT ;  /* 0x0280000016007812 */ /* 0x000fca00078efcff */
[----:B------:R-:W-:Y:S01]  /*1ca90*/  IMAD R0, R225, 0xa00, R0 ;  /* 0x00000a00e1007824 */ /* 0x000fe200078e0200 */
[----:B-1----:R-:W-:Y:S06]  /*1caa0*/  @P1 BRA `(.L_x_652) ;  /* 0x0000000000081947 */ /* 0x002fec0003800000 */
[----:B------:R-:W1:Y:S02]  /*1cab0*/  SYNCS.PHASECHK.TRANS64.TRYWAIT P1, [R8+URZ+0x38850], R7 ;  /* 0x03885007080075a7 */ /* 0x000e64000802017f */
[----:B-1----:R-:W-:Y:S05]  /*1cac0*/  @!P1 BRA `(.L_x_653) ;  /* 0x000000bc00c89947 */ /* 0x002fea0003800000 */
.L_x_652:
[----:B------:R-:W-:Y:S05]  /*1cad0*/  BSYNC B0 ;  /* 0x0000000000007941 */ /* 0x000fea0003800000 */
.L_x_651:
[----:B01----:R-:W-:Y:S01]  /*1cae0*/  IMAD.MOV.U32 R7, RZ, RZ, 0x40000040 ;  /* 0x40000040ff077424 */ /* 0x003fe200078e00ff */
[----:B------:R-:W-:Y:S01]  /*1caf0*/  MOV R6, R0 ;  /* 0x0000000000067202 */ /* 0x000fe20000000f00 */
[----:B------:R-:W-:-:S03]  /*1cb00*/  WARPGROUP.ARRIVE ;  /* 0x00000000000079c5 */ /* 0x000fc60000000000 */
[----:B------:R-:W-:Y:S01]  /*1cb10*/  R2UR UR6, R6 ;  /* 0x00000000060672ca */ /* 0x000fe200000e0000 */
[----:B------:R-:W-:Y:S01]  /*1cb20*/  VIADD R6, R0, 0x80 ;  /* 0x0000008000067836 */ /* 0x000fe20000000000 */
[----:B------:R-:W-:Y:S02]  /*1cb30*/  R2UR UR7, R7 ;  /* 0x00000000070772ca */ /* 0x000fe400000e0000 */
[----:B------:R-:W-:-:S11]  /*1cb40*/  MOV R7, 0x40000040 ;  /* 0x4000004000077802 */ /* 0x000fd60000000f00 */
[----:B------:R-:W-:Y:S01]  /*1cb50*/  HGMMA.64x256x16.F32 R24, R208, gdesc[UR4].tnspB, R24, gsb0 ;  /* 0x43e00004d0187df0 */ /* 0x000fe20008000818 */
[----:B------:R-:W-:Y:S01]  /*1cb60*/  R2UR UR6, R6 ;  /* 0x00000000060672ca */ /* 0x000fe200000e0000 */
[----:B------:R-:W-:Y:S01]  /*1cb70*/  VIADD R6, R0, 0x100 ;  /* 0x0000010000067836 */ /* 0x000fe20000000000 */
[----:B------:R-:W-:Y:S01]  /*1cb80*/  R2UR UR7, R7 ;  /* 0x00000000070772ca */ /* 0x000fe200000e0000 */
[----:B------:R-:W-:Y:S01]  /*1cb90*/  IMAD.MOV.U32 R7, RZ, RZ, 0x40000040 ;  /* 0x40000040ff077424 */ /* 0x000fe200078e00ff */
[----:B------:R-:W-:Y:S02]  /*1cba0*/  WARPGROUP.DEPBAR.LE gsb0, 0x0 ;  /* 0x00008000000079c5 */ /* 0x000fe40000010000 */
[----:B------:R-:W-:-:S15]  /*1cbb0*/  WARPGROUP.ARRIVE ;  /* 0x00000000000079c5 */ /* 0x000fde0000000000 */
[----:B------:R-:W-:-:S06]  /*1cbc0*/  NOP ;  /* 0x0000000000007918 */ /* 0x000fcc0000000000 */
[----:B------:R-:W-:Y:S01]  /*1cbd0*/  HGMMA.64x256x16.F32 R24, R204, gdesc[UR4].tnspB, R24, gsb0 ;  /* 0x43e00004cc187df0 */ /* 0x000fe20008000818 */
[----:B------:R-:W-:Y:S02]  /*1cbe0*/  R2UR UR6, R6 ;  /* 0x00000000060672ca */ /* 0x000fe400000e0000 */
[----:B------:R-:W-:Y:S01]  /*1cbf0*/  R2UR UR7, R7 ;  /* 0x00000000070772ca */ /* 0x000fe200000e0000 */
[----:B------:R-:W-:Y:S01]  /*1cc00*/  IMAD.MOV.U32 R7, RZ, RZ, 0x40000040 ;  /* 0x40000040ff077424 */ /* 0x000fe200078e00ff */
[----:B------:R-:W-:Y:S01]  /*1cc10*/  IADD3 R6, R0, 0x180, RZ ;  /* 0x0000018000067810 */ /* 0x000fe20007ffe0ff */
[----:B------:R-:W-:Y:S02]  /*1cc20*/  WARPGROUP.DEPBAR.LE gsb0, 0x0 ;  /* 0x00008000000079c5 */ /* 0x000fe40000010000 */
[----:B------:R-:W-:-:S15]  /*1cc30*/  WARPGROUP.ARRIVE ;  /* 0x00000000000079c5 */ /* 0x000fde0000000000 */
[----:B------:R-:W-:-:S05]  /*1cc40*/  NOP ;  /* 0x0000000000007918 */ /* 0x000fca0000000000 */
[----:B------:R-:W-:Y:S01]  /*1cc50*/  HGMMA.64x256x16.F32 R24, R200, gdesc[UR4].tnspB, R24, gsb0 ;  /* 0x43e00004c8187df0 */ /* 0x000fe20008000818 */
[----:B------:R-:W-:Y:S01]  /*1cc60*/  R2UR UR6, R6 ;  /* 0x00000000060672ca */ /* 0x000fe200000e0000 */
[----:B------:R-:W-:Y:S01]  /*1cc70*/  VIADD R6, R0, 0x200 ;  /* 0x0000020000067836 */ /* 0x000fe20000000000 */
[----:B------:R-:W-:Y:S01]  /*1cc80*/  R2UR UR7, R7 ;  /* 0x00000000070772ca */ /* 0x000fe200000e0000 */
[----:B------:R-:W0:Y:S01]  /*1cc90*/  SHFL.BFLY PT, R0, R227, 0x2, 0x1f ;  /* 0x0c401f00e3007f89 */ /* 0x000e2200000e0000 */
[----:B------:R-:W-:Y:S01]  /*1cca0*/  MOV R7, 0x40000040 ;  /* 0x4000004000077802 */ /* 0x000fe20000000f00 */
[----:B0-----:R-:W-:Y:S01]  /*1ccb0*/  FADD.FTZ R0, R0, R227 ;  /* 0x000000e300007221 */ /* 0x001fe20000010000 */
[----:B------:R-:W-:Y:S02]  /*1ccc0*/  WARPGROUP.DEPBAR.LE gsb0, 0x0 ;  /* 0x00008000000079c5 */ /* 0x000fe40000010000 */
[----:B------:R-:W-:-:S15]  /*1ccd0*/  WARPGROUP.ARRIVE ;  /* 0x00000000000079c5 */ /* 0x000fde0000000000 */
[----:B------:R-:W-:-:S04]  /*1cce0*/  NOP ;  /* 0x0000000000007918 */ /* 0x000fc80000000000 */
[----:B------:R-:W-:Y:S01]  /*1ccf0*/  HGMMA.64x256x16.F32 R24, R196, gdesc[UR4].tnspB, R24, gsb0 ;  /* 0x43e00004c4187df0 */ /* 0x000fe20008000818 */
[----:B------:R-:W-:Y:S02]  /*1cd00*/  R2UR UR6, R6 ;  /* 0x00000000060672ca */ /* 0x000fe400000e0000 */
[----:B------:R-:W-:Y:S02]  /*1cd10*/  R2UR UR7, R7 ;  /* 0x00000000070772ca */ /* 0x000fe400000e0000 */
[----:B------:R-:W0:Y:S02]  /*1cd20*/  SHFL.BFLY PT, R7, R226, 0x2, 0x1f ;  /* 0x0c401f00e2077f89 */ /* 0x000e2400000e0000 */
[----:B0-----:R-:W-:Y:S02]  /*1cd30*/  FADD.FTZ R2, R7, R226 ;  /* 0x000000e207027221 */ /* 0x001fe40000010000 */
[----:B------:R-:W0:Y:S04]  /*1cd40*/  SHFL.BFLY PT, R7, R0, 0x1, 0x1f ;  /* 0x0c201f0000077f89 */ /* 0x000e2800000e0000 */
[----:B------:R-:W1:Y:S01]  /*1cd50*/  SHFL.BFLY PT, R9, R2, 0x1, 0x1f ;  /* 0x0c201f0002097f89 */ /* 0x000e6200000e0000 */
[----:B0-----:R-:W-:Y:S01]  /*1cd60*/  FADD.FTZ R12, R0, R7 ;  /* 0x00000007000c7221 */ /* 0x001fe20000010000 */
[----:B------:R-:W-:Y:S01]  /*1cd70*/  CS2R R6, SRZ ;  /* 0x0000000000067805 */ /* 0x000fe2000001ff00 */
[----:B------:R-:W-:-:S02]  /*1cd80*/  IMAD.MOV.U32 R0, RZ, RZ, -0x800000 ;  /* 0xff800000ff007424 */ /* 0x000fc400078e00ff */
        /* <DEDUP_REMOVED lines=16> */
[----:B------:R-:W-:Y:S03]  /*1ce90*/  HGMMA.64x256x16.F32 R24, R192, gdesc[UR4].tnspB, R24, gsb0 ;  /* 0x43e00004c0187df0 */ /* 0x000fe60008000818 */
[----:B------:R-:W-:Y:S02]  /*1cea0*/  WARPGROUP.DEPBAR.LE gsb0, 0x0 ;  /* 0x00008000000079c5 */ /* 0x000fe40000010000 */
[----:B--23--:R-:W-:Y:S05]  /*1ceb0*/  @!P0 BRA `(.L_x_654) ;  /* 0x0000000000048947 */ /* 0x00cfea0003800000 */
[----:B------:R-:W-:Y:S01]  /*1cec0*/  BPT.TRAP 0x1 ;  /* 0x000000040000795c */ /* 0x000fe20000300000 */
.L_x_654:
[----:B------:R-:W2:Y:S01]  /*1ced0*/  LDL.LU R3, [R1+0x58] ;  /* 0x0000580001037983 */ /* 0x000ea20000300800 */
[----:B------:R-:W-:Y:S01]  /*1cee0*/  IADD3 R5, R8, 0x38860, RZ ;  /* 0x0003886008057810 */ /* 0x000fe20007ffe0ff */
[-C--:B------:R-:W-:Y:S01]  /*1cef0*/  FMUL.FTZ R4, R24, R7.reuse ;  /* 0x0000000718047220 */ /* 0x080fe20000410000 */
[----:B------:R-:W-:Y:S01]  /*1cf00*/  FMUL.FTZ R25, R25, R7 ;  /* 0x0000000719197220 */ /* 0x000fe20000410000 */
[----:B------:R-:W3:Y:S01]  /*1cf10*/  LDL.LU R13, [R1+0x70] ;  /* 0x00007000010d7983 */ /* 0x000ee20000300800 */
[----:B------:R-:W-:-:S05]  /*1cf20*/  VIADD R225, R225, 0x1 ;  /* 0x00000001e1e17836 */ /* 0x000fca0000000000 */
[----:B------:R-:W-:Y:S01]  /*1cf30*/  ISETP.NE.AND P0, PT, R225, 0x2, PT ;  /* 0x00000002e100780c */ /* 0x000fe20003f05270 */
[-C--:B------:R-:W-:Y:S01]  /*1cf40*/  FMUL.FTZ R24, R32, R7.reuse ;  /* 0x0000000720187220 */ /* 0x080fe20000410000 */
[-C--:B------:R-:W-:Y:S02]  /*1cf50*/  FMUL.FTZ R160, R44, R7.reuse ;  /* 0x000000072ca07220 */ /* 0x080fe40000410000 */
[----:B------:R-:W-:Y:S01]  /*1cf60*/  SEL R12, RZ, 0x1, P0 ;  /* 0x00000001ff0c7807 */ /* 0x000fe20000000000 */
        /* <DEDUP_REMOVED lines=59> */
[-C--:B0-----:R-:W-:Y:S01]  /*1d320*/  FMUL.FTZ R9, R43, R6.reuse ;  /* 0x000000062b097220 */ /* 0x081fe20000410000 */
        /* <DEDUP_REMOVED lines=58> */
[----:B------:R-:W-:Y:S01]  /*1d6d0*/  PLOP3.LUT P1, PT, PT, PT, PT, 0x8, 0x0 ;  /* 0x000000000000781c */ /* 0x000fe20003f2e170 */
[-C--:B------:R-:W-:Y:S01]  /*1d6e0*/  FMUL.FTZ R147, R147, R6.reuse ;  /* 0x0000000693937220 */ /* 0x080fe20000410000 */
[-C--:B------:R-:W-:Y:S01]  /*1d6f0*/  FMUL.FTZ R150, R150, R6.reuse ;  /* 0x0000000696967220 */ /* 0x080fe20000410000 */
[----:B------:R-:W-:Y:S01]  /*1d700*/  FMUL.FTZ R151, R151, R6 ;  /* 0x0000000697977220 */ /* 0x000fe20000410000 */
[----:B------:R-:W-:-:S02]  /*1d710*/  LOP3.LUT R229, R229, R12, RZ, 0x3c, !PT ;  /* 0x0000000ce5e57212 */ /* 0x000fc400078e3cff */
[----:B------:R-:W-:Y:S02]  /*1d720*/  SEL R225, R225, RZ, P0 ;  /* 0x000000ffe1e17207 */ /* 0x000fe40000000000 */
[----:B--2---:R-:W-:Y:S01]  /*1d730*/  PRMT R5, R3, 0x654, R5 ;  /* 0x0000065403057816 */ /* 0x004fe20000000005 */
[----:B---3--:R-:W-:Y:S02]  /*1d740*/  VIADD R13, R13, 0x1 ;  /* 0x000000010d0d7836 */ /* 0x008fe40000000000 */
[----:B------:R-:W-:Y:S01]  /*1d750*/  FMUL.FTZ R3, R29, R7 ;  /* 0x000000071d037220 */ /* 0x000fe20000410000 */
[----:B------:R0:W-:Y:S02]  /*1d760*/  SYNCS.ARRIVE.TRANS64.RED.A1T0 RZ, [R5+URZ], RZ ;  /* 0x000000ff05ff79a7 */ /* 0x0001e4000810043f */
[----:B------:R1:W-:Y:S01]  /*1d770*/  STL [R1+0x70], R13 ;  /* 0x0000700d01007387 */ /* 0x0003e20000100800 */
[-C--:B------:R-:W-:Y:S01]  /*1d780*/  FMUL.FTZ R7, R30, R6.reuse ;  /* 0x000000061e077220 */ /* 0x080fe20000410000 */
[----:B0-----:R-:W-:-:S07]  /*1d790*/  FMUL.FTZ R5, R26, R6 ;  /* 0x000000061a057220 */ /* 0x001fce0000410000 */
.L_x_564:
[----:B------:R-:W0:Y:S08]  /*1d7a0*/  S2UR UR4, SR_CgaCtaId ;  /* 0x00000000000479c3 */ /* 0x000e300000008800 */
[----:B------:R-:W-:Y:S01]  /*1d7b0*/  BAR.SYNC.DEFER_BLOCKING 0x5, 0x180 ;  /* 0x0146000000007b1d */ /* 0x000fe20000010000 */
[----:B------:R-:W-:-:S05]  /*1d7c0*/  MOV R22, 0x400 ;  /* 0x0000040000167802 */ /* 0x000fca0000000f00 */
[----:B------:R-:W-:Y:S01]  /*1d7d0*/  BSSY B0, `(.L_x_655) ;  /* 0x00002f6000007945 */ /* 0x000fe20003800000 */
[----:B0-----:R-:W-:-:S04]  /*1d7e0*/  MOV R6, UR4 ;  /* 0x0000000400067c02 */ /* 0x001fc80008000f00 */
[----:B------:R-:W-:Y:S01]  /*1d7f0*/  LEA R22, R6, R22, 0x18 ;  /* 0x0000001606167211 */ /* 0x000fe200078ec0ff */
[----:B------:R0:W-:Y:S04]  /*1d800*/  STL [R1+0x58], R6 ;  /* 0x0000580601007387 */ /* 0x0001e80000100800 */
[----:B----4-:R0:W2:Y:S01]  /*1d810*/  LDS.128 R28, [R22+0x388d0] ;  /* 0x0388d000161c7984 */ /* 0x0100a20000000c00 */
[----:B------:R-:W-:Y:S06]  /*1d820*/  BAR.ARV 0x4, 0x180 ;  /* 0x0106000000007b1d */ /* 0x000fec0000002000 */
[----:B------:R-:W-:Y:S05]  /*1d830*/  @P1 BRA `(.L_x_656) ;  /* 0x0000002000501947 */ /* 0x000fea0003800000 */
[----:B0-----:R-:W3:Y:S04]  /*1d840*/  LDL R6, [R1+0x78] ;  /* 0x0000780001067983 */ /* 0x001ee80000100800 */
[----:B-----5:R-:W4:Y:S01]  /*1d850*/  LDL R136, [R1+0x60] ;  /* 0x0000600001887983 */ /* 0x020f220000100800 */
[----:B-1----:R-:W0:Y:S01]  /*1d860*/  S2R R13, SR_SWINHI ;  /* 0x00000000000d7919 */ /* 0x002e220000002f00 */
[----:B------:R-:W-:Y:S01]  /*1d870*/  F2FP.F16.F32.PACK_AB R4, R25, R4 ;  /* 0x000000041904723e */ /* 0x000fe200000000ff */
[----:B------:R-:W-:Y:S01]  /*1d880*/  ULDC.64 UR4, c[0x0][0xc00] ;  /* 0x0003000000047ab9 */ /* 0x000fe20000000a00 */
[----:B------:R-:W-:Y:S02]  /*1d890*/  MOV R20, R22 ;  /* 0x0000001600147202 */ /* 0x000fe40000000f00 */
[----:B0-----:R-:W-:-:S02]  /*1d8a0*/  MOV R21, R13 ;  /* 0x0000000d00157202 */ /* 0x001fc40000000f00 */
        /* <DEDUP_REMOVED lines=9> */
[----:B------:R-:W-:Y:S01]  /*1d940*/  F2FP.F16.F32.PACK_AB R147, R151, R150 ;  /* 0x000000969793723e */ /* 0x000fe200000000ff */
[----:B------:R-:W-:Y:S01]  /*1d950*/  ULDC.64 UR6, c[0x0][0x208] ;  /* 0x0000820000067ab9 */ /* 0x000fe20000000a00 */
[----:B------:R-:W-:Y:S01]  /*1d960*/  BAR.SYNC.DEFER_BLOCKING 0x1, 0x100 ;  /* 0x0044000000007b1d */ /* 0x000fe20000010000 */
[----:B---3--:R-:W-:-:S03]  /*1d970*/  IMAD.WIDE R114, R6, 0x2, R20 ;  /* 0x0000000206727825 */ /* 0x008fc600078e0214 */
[C---:B--2---:R-:W-:Y:S02]  /*1d980*/  IADD3 R28, P0, R114.reuse, 0x40, RZ ;  /* 0x00000040721c7810 */ /* 0x044fe40007f1e0ff */
[----:B------:R-:W-:Y:S02]  /*1d990*/  IADD3 R6, P1, R114, 0x20, RZ ;  /* 0x0000002072067810 */ /* 0x000fe40007f3e0ff */
[----:B------:R-:W-:Y:S02]  /*1d9a0*/  LOP3.LUT R76, R28, 0x380, RZ, 0xc0, !PT ;  /* 0x000003801c4c7812 */ /* 0x000fe400078ec0ff */
[----:B------:R-:W-:Y:S02]  /*1d9b0*/  IADD3 R84, P3, R114, 0x4000, RZ ;  /* 0x0000400072547810 */ /* 0x000fe40007f7e0ff */
[----:B------:R-:W-:Y:S02]  /*1d9c0*/  LOP3.LUT R72, R6, 0x380, RZ, 0xc0, !PT ;  /* 0x0000038006487812 */ /* 0x000fe400078ec0ff */
[----:B------:R-:W-:-:S02]  /*1d9d0*/  SHF.R.U64 R76, R76, 0x3, RZ ;  /* 0x000000034c4c7819 */ /* 0x000fc400000012ff */
[----:B------:R-:W-:Y:S01]  /*1d9e0*/  IADD3 R96, P2, R114, 0x4060, RZ ;  /* 0x0000406072607810 */ /* 0x000fe20007f5e0ff */
[----:B------:R-:W-:Y:S01]  /*1d9f0*/  IMAD.X R73, RZ, RZ, R115, P1 ;  /* 0x000000ffff497224 */ /* 0x000fe200008e0673 */
[----:B------:R-:W-:Y:S02]  /*1da00*/  LOP3.LUT R112, R84, 0x380, RZ, 0xc0, !PT ;  /* 0x0000038054707812 */ /* 0x000fe400078ec0ff */
[----:B------:R-:W-:Y:S02]  /*1da10*/  SHF.R.U64 R72, R72, 0x3, RZ ;  /* 0x0000000348487819 */ /* 0x000fe400000012ff */
[----:B------:R-:W-:Y:S02]  /*1da20*/  IADD3 R100, P1, R114, 0x8000, RZ ;  /* 0x0000800072647810 */ /* 0x000fe40007f3e0ff */
[----:B------:R-:W-:Y:S02]  /*1da30*/  LOP3.LUT R76, R76, R28, RZ, 0x3c, !PT ;  /* 0x0000001c4c4c7212 */ /* 0x000fe400078e3cff */
[----:B------:R-:W-:-:S02]  /*1da40*/  LOP3.LUT R28, R96, 0x380, RZ, 0xc0, !PT ;  /* 0x00000380601c7812 */ /* 0x000fc400078ec0ff */
[----:B------:R-:W-:Y:S02]  /*1da50*/  SHF.R.U64 R112, R112, 0x3, RZ ;  /* 0x0000000370707819 */ /* 0x000fe400000012ff */
[----:B------:R-:W-:Y:S02]  /*1da60*/  IADD3 R88, P6, R114, 0x4020, RZ ;  /* 0x0000402072587810 */ /* 0x000fe40007fde0ff */
[----:B------:R-:W-:Y:S01]  /*1da70*/  LOP3.LUT R72, R72, R6, RZ, 0x3c, !PT ;  /* 0x0000000648487212 */ /* 0x000fe200078e3cff */
[----:B------:R-:W-:Y:S01]  /*1da80*/  IMAD.X R85, RZ, RZ, R115, P3 ;  /* 0x000000ffff557224 */ /* 0x000fe200018e0673 */
[----:B------:R-:W-:Y:S02]  /*1da90*/  IADD3 R47, P4, R114, 0x60, RZ ;  /* 0x00000060722f7810 */ /* 0x000fe40007f9e0ff */
[----:B------:R-:W-:Y:S02]  /*1daa0*/  LOP3.LUT R6, R100, 0x380, RZ, 0xc0, !PT ;  /* 0x0000038064067812 */ /* 0x000fe400078ec0ff */
[----:B------:R-:W-:-:S02]  /*1dab0*/  SHF.R.U64 R28, R28, 0x3, RZ ;  /* 0x000000031c1c7819 */ /* 0x000fc400000012ff */
[----:B------:R-:W-:Y:S02]  /*1dac0*/  IADD3 R108, P3, R114, 0x8060, RZ ;  /* 0x00008060726c7810 */ /* 0x000fe40007f7e0ff */
[----:B------:R-:W-:Y:S02]  /*1dad0*/  LOP3.LUT R84, R112, R84, RZ, 0x3c, !PT ;  /* 0x0000005470547212 */ /* 0x000fe400078e3cff */
[----:B------:R-:W-:Y:S02]  /*1dae0*/  LOP3.LUT R112, R88, 0x380, RZ, 0xc0, !PT ;  /* 0x0000038058707812 */ /* 0x000fe400078ec0ff */
[----:B------:R-:W-:Y:S02]  /*1daf0*/  IADD3 R92, P5, R114, 0x4040, RZ ;  /* 0x00004040725c7810 */ /* 0x000fe40007fbe0ff */
[----:B------:R-:W-:Y:S02]  /*1db00*/  IADD3.X R81, RZ, R115, RZ, P4, !PT ;  /* 0x00000073ff517210 */ /* 0x000fe400027fe4ff */
[----:B------:R-:W-:-:S02]  /*1db10*/  SHF.R.U64 R6, R6, 0x3, RZ ;  /* 0x0000000306067819 */ /* 0x000fc400000012ff */
[----:B------:R-:W-:Y:S02]  /*1db20*/  IADD3 R106, P4, R114, 0x8040, RZ ;  /* 0x00008040726a7810 */ /* 0x000fe40007f9e0ff */
[----:B------:R-:W-:Y:S01]  /*1db30*/  LOP3.LUT R96, R28, R96, RZ, 0x3c, !PT ;  /* 0x000000601c607212 */ /* 0x000fe200078e3cff */
[--C-:B------:R-:W-:Y:S01]  /*1db40*/  IMAD.X R77, RZ, RZ, R115.reuse, P0 ;  /* 0x000000ffff4d7224 */ /* 0x100fe200000e0673 */
[----:B------:R-:W-:Y:S02]  /*1db50*/  LOP3.LUT R13, R114, 0x380, RZ, 0xc0, !PT ;  /* 0x00000380720d7812 */ /* 0x000fe400078ec0ff */
[----:B------:R-:W-:Y:S02]  /*1db60*/  LOP3.LUT R28, R108, 0x380, RZ, 0xc0, !PT ;  /* 0x000003806c1c7812 */ /* 0x000fe400078ec0ff */
[----:B------:R-:W-:Y:S02]  /*1db70*/  LOP3.LUT R80, R47, 0x380, RZ, 0xc0, !PT ;  /* 0x000003802f507812 */ /* 0x000fe400078ec0ff */
[----:B------:R-:W-:Y:S01]  /*1db80*/  SHF.R.U64 R112, R112, 0x3, RZ ;  /* 0x0000000370707819 */ /* 0x000fe200000012ff */
[----:B------:R-:W-:Y:S01]  /*1db90*/  IMAD.X R97, RZ, RZ, R115, P2 ;  /* 0x000000ffff617224 */ /* 0x000fe200010e0673 */
[----:B------:R-:W-:-:S02]  /*1dba0*/  IADD3 R104, P0, R114, 0x8020, RZ ;  /* 0x0000802072687810 */ /* 0x000fc40007f1e0ff */
[----:B------:R-:W-:Y:S02]  /*1dbb0*/  IADD3.X R93, RZ, R115, RZ, P5, !PT ;  /* 0x00000073ff5d7210 */ /* 0x000fe40002ffe4ff */
[----:B------:R-:W-:Y:S01]  /*1dbc0*/  LOP3.LUT R100, R6, R100, RZ, 0x3c, !PT ;  /* 0x0000006406647212 */ /* 0x000fe200078e3cff */
[----:B------:R-:W-:Y:S01]  /*1dbd0*/  IMAD.X R101, RZ, RZ, R115, P1 ;  /* 0x000000ffff657224 */ /* 0x000fe200008e0673 */
[----:B------:R-:W-:Y:S02]  /*1dbe0*/  IADD3 R12, P5, R114, 0xc020, RZ ;  /* 0x0000c020720c7810 */ /* 0x000fe40007fbe0ff */
[----:B------:R-:W-:Y:S02]  /*1dbf0*/  LOP3.LUT R6, R106, 0x380, RZ, 0xc0, !PT ;  /* 0x000003806a067812 */ /* 0x000fe400078ec0ff */
[----:B------:R-:W-:Y:S02]  /*1dc00*/  IADD3 R14, P2, R114, 0xc040, RZ ;  /* 0x0000c040720e7810 */ /* 0x000fe40007f5e0ff */
[----:B------:R-:W-:-:S02]  /*1dc10*/  SHF.R.U64 R13, R13, 0x3, RZ ;  /* 0x000000030d0d7819 */ /* 0x000fc400000012ff */
[----:B------:R-:W-:Y:S01]  /*1dc20*/  SHF.R.U64 R28, R28, 0x3, RZ ;  /* 0x000000031c1c7819 */ /* 0x000fe200000012ff */
[----:B------:R-:W-:Y:S01]  /*1dc30*/  IMAD.X R89, RZ, RZ, R115, P6 ;  /* 0x000000ffff597224 */ /* 0x000fe200030e0673 */
[----:B------:R-:W-:Y:S02]  /*1dc40*/  IADD3 R26, P1, R114, 0xc060, RZ ;  /* 0x0000c060721a7810 */ /* 0x000fe40007f3e0ff */
[----:B------:R-:W-:Y:S02]  /*1dc50*/  SHF.R.U64 R80, R80, 0x3, RZ ;  /* 0x0000000350507819 */ /* 0x000fe400000012ff */
[----:B------:R-:W-:Y:S02]  /*1dc60*/  LOP3.LUT R88, R112, R88, RZ, 0x3c, !PT ;  /* 0x0000005870587212 */ /* 0x000fe400078e3cff */
[----:B------:R-:W-:Y:S02]  /*1dc70*/  LOP3.LUT R112, R104, 0x380, RZ, 0xc0, !PT ;  /* 0x0000038068707812 */ /* 0x000fe400078ec0ff */
[----:B------:R-:W-:-:S02]  /*1dc80*/  IADD3 R110, P6, R114, 0xc000, RZ ;  /* 0x0000c000726e7810 */ /* 0x000fc40007fde0ff */
[----:B------:R-:W-:Y:S02]  /*1dc90*/  SHF.R.U64 R6, R6, 0x3, RZ ;  /* 0x0000000306067819 */ /* 0x000fe400000012ff */
[----:B------:R-:W-:Y:S02]  /*1dca0*/  LOP3.LUT R25, R12, 0x380, RZ, 0xc0, !PT ;  /* 0x000003800c197812 */ /* 0x000fe400078ec0ff */
[----:B------:R-:W-:Y:S02]  /*1dcb0*/  LOP3.LUT R114, R13, R114, RZ, 0x3c, !PT ;  /* 0x000000720d727212 */ /* 0x000fe400078e3cff */
[----:B------:R-:W-:Y:S02]  /*1dcc0*/  LOP3.LUT R108, R28, R108, RZ, 0x3c, !PT ;  /* 0x0000006c1c6c7212 */ /* 0x000fe400078e3cff */
[----:B------:R-:W-:Y:S02]  /*1dcd0*/  LOP3.LUT R27, R14, 0x380, RZ, 0xc0, !PT ;  /* 0x000003800e1b7812 */ /* 0x000fe400078ec0ff */
[----:B------:R-:W-:-:S02]  /*1dce0*/  LOP3.LUT R80, R80, R47, RZ, 0x3c, !PT ;  /* 0x0000002f50507212 */ /* 0x000fc400078e3cff */
[----:B------:R-:W-:Y:S02]  /*1dcf0*/  LOP3.LUT R28, R26, 0x380, RZ, 0xc0, !PT ;  /* 0x000003801a1c7812 */ /* 0x000fe400078ec0ff */
[----:B------:R-:W-:Y:S02]  /*1dd00*/  LOP3.LUT R47, R92, 0x380, RZ, 0xc0, !PT ;  /* 0x000003805c2f7812 */ /* 0x000fe400078ec0ff */
[----:B------:R-:W-:Y:S02]  /*1dd10*/  SHF.R.U64 R112, R112, 0x3, RZ ;  /* 0x0000000370707819 */ /* 0x000fe400000012ff */
[----:B------:R-:W-:Y:S02]  /*1dd20*/  LOP3.LUT R106, R6, R106, RZ, 0x3c, !PT ;  /* 0x0000006a066a7212 */ /* 0x000fe400078e3cff */
[----:B------:R-:W-:Y:S02]  /*1dd30*/  SHF.R.U64 R25, R25, 0x3, RZ ;  /* 0x0000000319197819 */ /* 0x000fe400000012ff */
[----:B------:R-:W-:-:S02]  /*1dd40*/  MOV R114, R114 ;  /* 0x0000007200727202 */ /* 0x000fc40000000f00 */
[----:B------:R-:W-:Y:S02]  /*1dd50*/  F2FP.F16.F32.PACK_AB R6, R3, R10 ;  /* 0x0000000a0306723e */ /* 0x000fe400000000ff */
[----:B------:R-:W-:Y:S02]  /*1dd60*/  SHF.R.U64 R27, R27, 0x3, RZ ;  /* 0x000000031b1b7819 */ /* 0x000fe400000012ff */
[----:B------:R-:W-:Y:S02]  /*1dd70*/  SHF.R.U64 R28, R28, 0x3, RZ ;  /* 0x000000031c1c7819 */ /* 0x000fe400000012ff */
[----:B------:R-:W-:Y:S02]  /*1dd80*/  SHF.R.U64 R47, R47, 0x3, RZ ;  /* 0x000000032f2f7819 */ /* 0x000fe400000012ff */
[----:B------:R-:W-:Y:S01]  /*1dd90*/  LOP3.LUT R104, R112, R104, RZ, 0x3c, !PT ;  /* 0x0000006870687212 */ /* 0x000fe200078e3cff */
[----:B------:R-:W-:Y:S01]  /*1dda0*/  IMAD.X R13, RZ, RZ, R115, P2 ;  /* 0x000000ffff0d7224 */ /* 0x000fe200010e0673 */
[----:B------:R-:W-:Y:S01]  /*1ddb0*/  LOP3.LUT R112, R25, R12, RZ, 0x3c, !PT ;  /* 0x0000000c19707212 */ /* 0x000fe200078e3cff */
[----:B------:R0:W-:Y:S01]  /*1ddc0*/  STSM.16.M88.4 [R114], R4 ;  /* 0x0000000472007844 */ /* 0x0001e20000000200 */
[----:B------:R-:W-:-:S02]  /*1ddd0*/  LOP3.LUT R12, R27, R14, RZ, 0x3c, !PT ;  /* 0x0000000e1b0c7212 */ /* 0x000fc400078e3cff */
[----:B------:R-:W-:Y:S02]  /*1dde0*/  IADD3.X R15, RZ, R115, RZ, P1, !PT ;  /* 0x00000073ff0f7210 */ /* 0x000fe40000ffe4ff */
[----:B------:R-:W-:Y:S02]  /*1ddf0*/  LOP3.LUT R14, R28, R26, RZ, 0x3c, !PT ;  /* 0x0000001a1c0e7212 */ /* 0x000fe400078e3cff */
[----:B------:R-:W-:Y:S02]  /*1de00*/  LOP3.LUT R92, R47, R92, RZ, 0x3c, !PT ;  /* 0x0000005c2f5c7212 */ /* 0x000fe400078e3cff */
[----:B------:R-:W-:Y:S02]  /*1de10*/  MOV R72, R72 ;  /* 0x0000004800487202 */ /* 0x000fe40000000f00 */
[----:B------:R-:W-:Y:S02]  /*1de20*/  LOP3.LUT R47, R110, 0x380, RZ, 0xc0, !PT ;  /* 0x000003806e2f7812 */ /* 0x000fe400078ec0ff */
[----:B------:R-:W-:-:S02]  /*1de30*/  MOV R76, R76 ;  /* 0x0000004c004c7202 */ /* 0x000fc40000000f00 */
[----:B0-----:R-:W-:Y:S02]  /*1de40*/  F2FP.F16.F32.PACK_AB R4, R33, R24 ;  /* 0x000000182104723e */ /* 0x001fe400000000ff */
[----:B------:R-:W-:Y:S02]  /*1de50*/  F2FP.F16.F32.PACK_AB R5, R35, R34 ;  /* 0x000000222305723e */ /* 0x000fe400000000ff */
[----:B------:R-:W-:Y:S02]  /*1de60*/  F2FP.F16.F32.PACK_AB R6, R37, R158 ;  /* 0x0000009e2506723e */ /* 0x000fe400000000ff */
[----:B------:R-:W-:Y:S02]  /*1de70*/  F2FP.F16.F32.PACK_AB R7, R39, R38 ;  /* 0x000000262707723e */ /* 0x000fe400000000ff */
[----:B------:R-:W-:Y:S02]  /*1de80*/  F2FP.F16.F32.PACK_AB R10, R45, R160 ;  /* 0x000000a02d0a723e */ /* 0x000fe400000000ff */
[----:B------:R-:W-:-:S02]  /*1de90*/  MOV R3, R12 ;  /* 0x0000000c00037202 */ /* 0x000fc40000000f00 */
[----:B------:R-:W-:Y:S01]  /*1dea0*/  MOV R28, R14 ;  /* 0x0000000e001c7202 */ /* 0x000fe20000000f00 */
[----:B------:R0:W-:Y:S01]  /*1deb0*/  STSM.16.M88.4 [R72], R4 ;  /* 0x0000000448007844 */ /* 0x0001e20000000200 */
[----:B------:R-:W-:Y:S02]  /*1dec0*/  MOV R80, R80 ;  /* 0x0000005000507202 */ /* 0x000fe40000000f00 */
[----:B------:R-:W-:Y:S02]  /*1ded0*/  F2FP.F16.F32.PACK_AB R12, R49, R161 ;  /* 0x000000a1310c723e */ /* 0x000fe400000000ff */
[----:B------:R-:W-:Y:S02]  /*1dee0*/  F2FP.F16.F32.PACK_AB R13, R51, R50 ;  /* 0x00000032330d723e */ /* 0x000fe400000000ff */
[----:B------:R-:W-:Y:S02]  /*1def0*/  F2FP.F16.F32.PACK_AB R14, R53, R162 ;  /* 0x000000a2350e723e */ /* 0x000fe400000000ff */
[----:B------:R-:W-:-:S02]  /*1df00*/  F2FP.F16.F32.PACK_AB R15, R55, R54 ;  /* 0x00000036370f723e */ /* 0x000fc400000000ff */
[----:B------:R-:W-:Y:S02]  /*1df10*/  SHF.R.U64 R47, R47, 0x3, RZ ;  /* 0x000000032f2f7819 */ /* 0x000fe400000012ff */
[----:B------:R-:W-:Y:S02]  /*1df20*/  MOV R84, R84 ;  /* 0x0000005400547202 */ /* 0x000fe40000000f00 */
[----:B------:R-:W-:Y:S02]  /*1df30*/  F2FP.F16.F32.PACK_AB R24, R57, R163 ;  /* 0x000000a33918723e */ /* 0x000fe400000000ff */
[----:B------:R-:W-:Y:S02]  /*1df40*/  F2FP.F16.F32.PACK_AB R25, R59, R58 ;  /* 0x0000003a3b19723e */ /* 0x000fe400000000ff */
[----:B------:R-:W-:Y:S02]  /*1df50*/  F2FP.F16.F32.PACK_AB R26, R61, R164 ;  /* 0x000000a43d1a723e */ /* 0x000fe400000000ff */
[----:B------:R-:W-:Y:S01]  /*1df60*/  F2FP.F16.F32.PACK_AB R27, R63, R62 ;  /* 0x0000003e3f1b723e */ /* 0x000fe200000000ff */
[----:B------:R-:W-:Y:S01]  /*1df70*/  IMAD.X R107, RZ, RZ, R115, P4 ;  /* 0x000000ffff6b7224 */ /* 0x000fe200020e0673 */
[----:B------:R-:W-:Y:S01]  /*1df80*/  MOV R88, R88 ;  /* 0x0000005800587202 */ /* 0x000fe20000000f00 */
[----:B------:R1:W-:Y:S01]  /*1df90*/  STSM.16.M88.4 [R76], R8 ;  /* 0x000000084c007844 */ /* 0x0003e20000000200 */
[----:B0-----:R-:W-:-:S02]  /*1dfa0*/  F2FP.F16.F32.PACK_AB R4, R65, R165 ;  /* 0x000000a54104723e */ /* 0x001fc400000000ff */
[----:B------:R-:W-:Y:S02]  /*1dfb0*/  F2FP.F16.F32.PACK_AB R5, R67, R66 ;  /* 0x000000424305723e */ /* 0x000fe400000000ff */
[----:B------:R-:W-:Y:S02]  /*1dfc0*/  F2FP.F16.F32.PACK_AB R6, R69, R166 ;  /* 0x000000a64506723e */ /* 0x000fe400000000ff */
[----:B------:R-:W-:Y:S02]  /*1dfd0*/  F2FP.F16.F32.PACK_AB R7, R71, R70 ;  /* 0x000000464707723e */ /* 0x000fe400000000ff */
[----:B------:R-:W-:Y:S01]  /*1dfe0*/  IADD3.X R105, RZ, R115, RZ, P0, !PT ;  /* 0x00000073ff697210 */ /* 0x000fe200007fe4ff */
[----:B------:R-:W-:Y:S01]  /*1dff0*/  STSM.16.M88.4 [R80], R12 ;  /* 0x0000000c50007844 */ /* 0x000fe20000000200 */
[----:B------:R-:W-:Y:S02]  /*1e000*/  MOV R92, R92 ;  /* 0x0000005c005c7202 */ /* 0x000fe40000000f00 */
[----:B------:R-:W-:Y:S01]  /*1e010*/  LOP3.LUT R110, R47, R110, RZ, 0x3c, !PT ;  /* 0x0000006e2f6e7212 */ /* 0x000fe200078e3cff */
[----:B------:R-:W-:Y:S01]  /*1e020*/  STSM.16.M88.4 [R84], R24 ;  /* 0x0000001854007844 */ /* 0x000fe20000000200 */
[----:B------:R-:W-:-:S02]  /*1e030*/  MOV R96, R96 ;  /* 0x0000006000607202 */ /* 0x000fc40000000f00 */
[----:B-1----:R-:W-:Y:S02]  /*1e040*/  F2FP.F16.F32.PACK_AB R8, R32, R167 ;  /* 0x000000a72008723e */ /* 0x002fe400000000ff */
[----:B------:R-:W-:Y:S02]  /*1e050*/  F2FP.F16.F32.PACK_AB R9, R75, R74 ;  /* 0x0000004a4b09723e */ /* 0x000fe400000000ff */
[----:B------:R-:W-:Y:S02]  /*1e060*/  F2FP.F16.F32.PACK_AB R10, R44, R168 ;  /* 0x000000a82c0a723e */ /* 0x000fe400000000ff */
[----:B------:R-:W-:Y:S02]  /*1e070*/  F2FP.F16.F32.PACK_AB R11, R79, R78 ;  /* 0x0000004e4f0b723e */ /* 0x000fe400000000ff */
[----:B------:R-:W-:Y:S02]  /*1e080*/  F2FP.F16.F32.PACK_AB R32, R56, R169 ;  /* 0x000000a93820723e */ /* 0x000fe400000000ff */
[----:B------:R-:W-:-:S02]  /*1e090*/  F2FP.F16.F32.PACK_AB R33, R83, R82 ;  /* 0x000000525321723e */ /* 0x000fc400000000ff */
[----:B------:R-:W-:Y:S02]  /*1e0a0*/  F2FP.F16.F32.PACK_AB R34, R64, R170 ;  /* 0x000000aa4022723e */ /* 0x000fe400000000ff */
[----:B------:R-:W-:Y:S01]  /*1e0b0*/  F2FP.F16.F32.PACK_AB R35, R87, R86 ;  /* 0x000000565723723e */ /* 0x000fe200000000ff */
[----:B------:R0:W-:Y:S01]  /*1e0c0*/  STSM.16.M88.4 [R88], R4 ;  /* 0x0000000458007844 */ /* 0x0001e20000000200 */
[----:B------:R-:W-:Y:S01]  /*1e0d0*/  MOV R100, R100 ;  /* 0x0000006400647202 */ /* 0x000fe20000000f00 */
[----:B------:R-:W-:Y:S01]  /*1e0e0*/  IMAD.X R109, RZ, RZ, R115, P3 ;  /* 0x000000ffff6d7224 */ /* 0x000fe200018e0673 */
[----:B------:R-:W-:Y:S02]  /*1e0f0*/  F2FP.F16.F32.PACK_AB R44, R68, R171 ;  /* 0x000000ab442c723e */ /* 0x000fe400000000ff */
[----:B------:R-:W-:Y:S02]  /*1e100*/  F2FP.F16.F32.PACK_AB R45, R91, R90 ;  /* 0x0000005a5b2d723e */ /* 0x000fe400000000ff */
[----:B------:R-:W-:-:S02]  /*1e110*/  F2FP.F16.F32.PACK_AB R47, R95, R94 ;  /* 0x0000005e5f2f723e */ /* 0x000fc400000000ff */
[----:B------:R-:W-:Y:S02]  /*1e120*/  MOV R104, R104 ;  /* 0x0000006800687202 */ /* 0x000fe40000000f00 */
[----:B------:R-:W-:Y:S02]  /*1e130*/  F2FP.F16.F32.PACK_AB R56, R153, R173 ;  /* 0x000000ad9938723e */ /* 0x000fe400000000ff */
[----:B------:R-:W-:Y:S02]  /*1e140*/  F2FP.F16.F32.PACK_AB R57, R99, R98 ;  /* 0x000000626339723e */ /* 0x000fe400000000ff */
[----:B------:R-:W-:Y:S02]  /*1e150*/  F2FP.F16.F32.PACK_AB R58, R154, R174 ;  /* 0x000000ae9a3a723e */ /* 0x000fe400000000ff */
[----:B------:R-:W-:Y:S01]  /*1e160*/  F2FP.F16.F32.PACK_AB R59, R103, R102 ;  /* 0x00000066673b723e */ /* 0x000fe200000000ff */
[----:B------:R-:W-:Y:S01]  /*1e170*/  STSM.16.M88.4 [R92], R8 ;  /* 0x000000085c007844 */ /* 0x000fe20000000200 */
[----:B------:R-:W-:Y:S01]  /*1e180*/  MOV R106, R106 ;  /* 0x0000006a006a7202 */ /* 0x000fe20000000f00 */
[----:B------:R-:W1:Y:S01]  /*1e190*/  LDC R82, c[0x0][0xbe8] ;  /* 0x0002fa00ff527b82 */ /* 0x000e620000000800 */
[----:B0-----:R-:W-:-:S02]  /*1e1a0*/  F2FP.F16.F32.PACK_AB R4, R155, R175 ;  /* 0x000000af9b04723e */ /* 0x001fc400000000ff */
[----:B------:R-:W-:Y:S02]  /*1e1b0*/  F2FP.F16.F32.PACK_AB R5, R40, R36 ;  /* 0x000000242805723e */ /* 0x000fe400000000ff */
[----:B------:R-:W-:Y:S02]  /*1e1c0*/  F2FP.F16.F32.PACK_AB R6, R156, R176 ;  /* 0x000000b09c06723e */ /* 0x000fe400000000ff */
[----:B------:R-:W-:Y:S01]  /*1e1d0*/  F2FP.F16.F32.PACK_AB R7, R48, R43 ;  /* 0x0000002b3007723e */ /* 0x000fe200000000ff */
[----:B------:R-:W-:Y:S04]  /*1e1e0*/  STSM.16.M88.4 [R96], R32 ;  /* 0x0000002060007844 */ /* 0x000fe80000000200 */
[----:B------:R-:W-:Y:S04]  /*1e1f0*/  STSM.16.M88.4 [R100], R44 ;  /* 0x0000002c64007844 */ /* 0x000fe80000000200 */
[----:B------:R-:W-:Y:S04]  /*1e200*/  STSM.16.M88.4 [R104], R56 ;  /* 0x0000003868007844 */ /* 0x000fe80000000200 */
[----:B------:R0:W-:Y:S02]  /*1e210*/  STSM.16.M88.4 [R106], R4 ;  /* 0x000000046a007844 */ /* 0x0001e40000000200 */
[----:B0-----:R-:W0:Y:S01]  /*1e220*/  S2R R5, SR_TID.X ;  /* 0x0000000000057919 */ /* 0x001e220000002100 */
[----:B------:R-:W-:-:S02]  /*1e230*/  IADD3.X R111, RZ, R115, RZ, P6, !PT ;  /* 0x00000073ff6f7210 */ /* 0x000fc400037fe4ff */
[----:B------:R-:W-:Y:S02]  /*1e240*/  MOV R108, R108 ;  /* 0x0000006c006c7202 */ /* 0x000fe40000000f00 */
[----:B------:R-:W-:Y:S02]  /*1e250*/  F2FP.F16.F32.PACK_AB R8, R157, R177 ;  /* 0x000000b19d08723e */ /* 0x000fe400000000ff */
[----:B------:R-:W-:Y:S02]  /*1e260*/  F2FP.F16.F32.PACK_AB R9, R60, R52 ;  /* 0x000000343c09723e */ /* 0x000fe400000000ff */
[----:B------:R-:W-:Y:S02]  /*1e270*/  F2FP.F16.F32.PACK_AB R10, R117, R116 ;  /* 0x00000074750a723e */ /* 0x000fe400000000ff */
[----:B------:R-:W-:Y:S02]  /*1e280*/  F2FP.F16.F32.PACK_AB R11, R119, R118 ;  /* 0x00000076770b723e */ /* 0x000fe400000000ff */
[----:B------:R-:W-:-:S02]  /*1e290*/  MOV R110, R110 ;  /* 0x0000006e006e7202 */ /* 0x000fc40000000f00 */
[----:B------:R-:W-:Y:S02]  /*1e2a0*/  F2FP.F16.F32.PACK_AB R12, R121, R120 ;  /* 0x00000078790c723e */ /* 0x000fe400000000ff */
[----:B------:R-:W-:Y:S02]  /*1e2b0*/  F2FP.F16.F32.PACK_AB R13, R123, R122 ;  /* 0x0000007a7b0d723e */ /* 0x000fe400000000ff */
[----:B------:R-:W-:Y:S02]  /*1e2c0*/  F2FP.F16.F32.PACK_AB R14, R125, R124 ;  /* 0x0000007c7d0e723e */ /* 0x000fe400000000ff */
[----:B------:R-:W-:Y:S01]  /*1e2d0*/  F2FP.F16.F32.PACK_AB R15, R127, R126 ;  /* 0x0000007e7f0f723e */ /* 0x000fe200000000ff */
[----:B------:R-:W-:Y:S01]  /*1e2e0*/  STSM.16.M88.4 [R108], R8 ;  /* 0x000000086c007844 */ /* 0x000fe20000000200 */
[----:B------:R-:W-:-:S03]  /*1e2f0*/  IMAD.X R113, RZ, RZ, R115, P5 ;  /* 0x000000ffff717224 */ /* 0x000fc600028e0673 */
[----:B------:R2:W-:Y:S01]  /*1e300*/  STSM.16.M88.4 [R110], R12 ;  /* 0x0000000c6e007844 */ /* 0x0005e20000000200 */
[----:B0-----:R-:W-:Y:S02]  /*1e310*/  IADD3 R5, R5, -0x80, RZ ;  /* 0xffffff8005057810 */ /* 0x001fe40007ffe0ff */
[----:B------:R-:W-:Y:S02]  /*1e320*/  MOV R112, R112 ;  /* 0x0000007000707202 */ /* 0x000fe40000000f00 */
[----:B--2---:R-:W-:-:S04]  /*1e330*/  SHF.R.S32.HI R12, RZ, 0x1f, R5 ;  /* 0x0000001fff0c7819 */ /* 0x004fc80000011405 */
[----:B------:R-:W-:Y:S02]  /*1e340*/  LEA.HI R9, R12, R5, RZ, 0x7 ;  /* 0x000000050c097211 */ /* 0x000fe400078f38ff */
[----:B------:R-:W-:Y:S02]  /*1e350*/  F2FP.F16.F32.PACK_AB R24, R129, R128 ;  /* 0x000000808118723e */ /* 0x000fe400000000ff */
[----:B------:R-:W-:Y:S02]  /*1e360*/  F2FP.F16.F32.PACK_AB R25, R131, R130 ;  /* 0x000000828319723e */ /* 0x000fe400000000ff */
[----:B------:R-:W-:Y:S02]  /*1e370*/  F2FP.F16.F32.PACK_AB R26, R133, R132 ;  /* 0x00000084851a723e */ /* 0x000fe400000000ff */
[----:B------:R-:W-:Y:S02]  /*1e380*/  F2FP.F16.F32.PACK_AB R27, R135, R134 ;  /* 0x00000086871b723e */ /* 0x000fe400000000ff */
[----:B------:R-:W-:Y:S01]  /*1e390*/  LOP3.LUT R8, R9, 0xffffff80, RZ, 0xc0, !PT ;  /* 0xffffff8009087812 */ /* 0x000fe200078ec0ff */
[----:B----4-:R-:W-:Y:S01]  /*1e3a0*/  IMAD.SHL.U32 R4, R136, 0x4, RZ ;  /* 0x0000000488047824 */ /* 0x010fe200078e00ff */
[----:B------:R-:W-:Y:S01]  /*1e3b0*/  SHF.R.S32.HI R10, RZ, 0x1f, R136 ;  /* 0x0000001fff0a7819 */ /* 0x000fe20000011488 */
[----:B------:R0:W-:Y:S01]  /*1e3c0*/  STSM.16.M88.4 [R112], R24 ;  /* 0x0000001870007844 */ /* 0x0001e20000000200 */
[----:B------:R-:W-:-:S02]  /*1e3d0*/  F2FP.F16.F32.PACK_AB R32, R137, R178 ;  /* 0x000000b28920723e */ /* 0x000fc400000000ff */
[----:B------:R-:W-:Y:S02]  /*1e3e0*/  F2FP.F16.F32.PACK_AB R33, R139, R138 ;  /* 0x0000008a8b21723e */ /* 0x000fe400000000ff */
[----:B------:R-:W-:Y:S02]  /*1e3f0*/  F2FP.F16.F32.PACK_AB R34, R141, R179 ;  /* 0x000000b38d22723e */ /* 0x000fe400000000ff */
[----:B------:R-:W-:Y:S02]  /*1e400*/  F2FP.F16.F32.PACK_AB R35, R143, R142 ;  /* 0x0000008e8f23723e */ /* 0x000fe400000000ff */
[----:B------:R-:W-:Y:S02]  /*1e410*/  SHF.L.U64.HI R15, R136, 0x2, R10 ;  /* 0x00000002880f7819 */ /* 0x000fe4000001020a */
[----:B------:R-:W-:Y:S01]  /*1e420*/  IADD3 R6, P1, R4, UR4, RZ ;  /* 0x0000000404067c10 */ /* 0x000fe2000ff3e0ff */
[----:B------:R2:W-:Y:S01]  /*1e430*/  STSM.16.M88.4 [R3], R32 ;  /* 0x0000002003007844 */ /* 0x0005e20000000200 */
[----:B0-----:R-:W-:Y:S01]  /*1e440*/  IMAD.IADD R24, R5, 0x1, -R8 ;  /* 0x0000000105187824 */ /* 0x001fe200078e0a08 */
[----:B------:R-:W-:-:S02]  /*1e450*/  ISETP.NE.U32.AND P0, PT, RZ, UR4, PT ;  /* 0x00000004ff007c0c */ /* 0x000fc4000bf05070 */
[----:B------:R-:W-:Y:S02]  /*1e460*/  IADD3.X R7, R15, UR5, RZ, P1, !PT ;  /* 0x000000050f077c10 */ /* 0x000fe40008ffe4ff */
[----:B-1----:R-:W-:Y:S02]  /*1e470*/  ISETP.NE.AND P1, PT, R82, 0x1, PT ;  /* 0x000000015200780c */ /* 0x002fe40003f25270 */
[----:B------:R-:W-:Y:S01]  /*1e480*/  ISETP.NE.AND.EX P0, PT, RZ, UR5, PT, P0 ;  /* 0x00000005ff007c0c */ /* 0x000fe2000bf05300 */
[----:B------:R-:W-:Y:S01]  /*1e490*/  ULDC.64 UR4, c[0x0][0xc08] ;  /* 0x0003020000047ab9 */ /* 0x000fe20000000a00 */
[----:B--2---:R-:W-:Y:S01]  /*1e4a0*/  SHF.R.S32.HI R3, RZ, 0x1f, R24 ;  /* 0x0000001fff037819 */ /* 0x004fe20000011418 */
[----:B------:R0:W-:Y:S01]  /*1e4b0*/  STSM.16.M88.4 [R28], R144 ;  /* 0x000000901c007844 */ /* 0x0001e20000000200 */
[----:B------:R-:W-:Y:S02]  /*1e4c0*/  BAR.SYNC.DEFER_BLOCKING 0x1, 0x100 ;  /* 0x0044000000007b1d */ /* 0x000fe40000010000 */
[----:B------:R-:W-:-:S02]  /*1e4d0*/  LEA.HI R8, R3, R24, RZ, 0x2 ;  /* 0x0000001803087211 */ /* 0x000fc400078f10ff */
[----:B------:R-:W-:Y:S02]  /*1e4e0*/  ISETP.NE.U32.AND P2, PT, RZ, UR4, PT ;  /* 0x00000004ff007c0c */ /* 0x000fe4000bf45070 */
[--C-:B------:R-:W-:Y:S02]  /*1e4f0*/  SHF.R.S32.HI R11, RZ, 0x2, R8.reuse ;  /* 0x00000002ff0b7819 */ /* 0x100fe40000011408 */
[----:B------:R-:W1:Y:S01]  /*1e500*/  @P1 LDC R13, c[0x0][0xbf0] ;  /* 0x0002fc00ff0d1b82 */ /* 0x000e620000000800 */
[----:B------:R-:W-:Y:S02]  /*1e510*/  SHF.R.S32.HI R26, RZ, 0x1f, R8 ;  /* 0x0000001fff1a7819 */ /* 0x000fe40000011408 */
[----:B------:R-:W-:Y:S02]  /*1e520*/  LEA.HI R12, R12, R5, RZ, 0x2 ;  /* 0x000000050c0c7211 */ /* 0x000fe400078f10ff */
[----:B------:R-:W-:Y:S02]  /*1e530*/  ISETP.NE.AND.EX P2, PT, RZ, UR5, PT, P2 ;  /* 0x00000005ff007c0c */ /* 0x000fe4000bf45320 */
[----:B------:R-:W-:Y:S01]  /*1e540*/  LEA.HI R26, R26, R11, RZ, 0x3 ;  /* 0x0000000b1a1a7211 */ /* 0x000fe200078f18ff */
[----:B------:R-:W2:Y:S01]  /*1e550*/  @P1 LDC R8, c[0x0][0xbec] ;  /* 0x0002fb00ff081b82 */ /* 0x000ea20000000800 */
[----:B------:R-:W-:-:S02]  /*1e560*/  LOP3.LUT R12, R12, 0xfffffffc, RZ, 0xc0, !PT ;  /* 0xfffffffc0c0c7812 */ /* 0x000fc400078ec0ff */
[----:B------:R-:W-:Y:S02]  /*1e570*/  LOP3.LUT R26, R26, 0xfffffff8, RZ, 0xc0, !PT ;  /* 0xfffffff81a1a7812 */ /* 0x000fe400078ec0ff */
[----:B------:R-:W-:Y:S01]  /*1e580*/  LEA.HI R3, R3, R24, RZ, 0x5 ;  /* 0x0000001803037211 */ /* 0x000fe200078f28ff */
[----:B------:R-:W-:Y:S01]  /*1e590*/  IMAD.IADD R12, R5, 0x1, -R12 ;  /* 0x00000001050c7824 */ /* 0x000fe200078e0a0c */
[----:B------:R-:W-:Y:S02]  /*1e5a0*/  SHF.R.S32.HI R14, RZ, 0x7, R9 ;  /* 0x00000007ff0e7819 */ /* 0x000fe40000011409 */
[----:B------:R-:W-:Y:S02]  /*1e5b0*/  IADD3 R26, R11, -R26, RZ ;  /* 0x8000001a0b1a7210 */ /* 0x000fe40007ffe0ff */
[----:B------:R-:W-:Y:S02]  /*1e5c0*/  SHF.R.S32.HI R3, RZ, 0x5, R3 ;  /* 0x00000005ff037819 */ /* 0x000fe40000011403 */
[----:B------:R-:W-:-:S02]  /*1e5d0*/  LEA.HI R9, R9, R14, RZ, 0x1 ;  /* 0x0000000e09097211 */ /* 0x000fc400078f08ff */
[----:B------:R-:W-:Y:S02]  /*1e5e0*/  LEA.HI R5, R12, R12, RZ, 0x1 ;  /* 0x0000000c0c057211 */ /* 0x000fe400078f08ff */
[----:B------:R-:W-:Y:S01]  /*1e5f0*/  @P2 IADD3 R4, P3, R4, UR4, RZ ;  /* 0x0000000404042c10 */ /* 0x000fe2000ff7e0ff */
[----:B------:R-:W-:Y:S01]  /*1e600*/  ULDC UR4, c[0x0][0xa88] ;  /* 0x0002a20000047ab9 */ /* 0x000fe20000000800 */
[----:B------:R-:W-:Y:S01]  /*1e610*/  IMAD R26, R3, 0x10, R26 ;  /* 0x00000010031a7824 */ /* 0x000fe200078e021a */
[----:B------:R-:W-:Y:S01]  /*1e620*/  LOP3.LUT R9, R9, 0x3fffffe, RZ, 0xc0, !PT ;  /* 0x03fffffe09097812 */ /* 0x000fe200078ec0ff */
[----:B------:R-:W-:Y:S01]  /*1e630*/  IMAD.MOV.U32 R80, RZ, RZ, RZ ;  /* 0x000000ffff507224 */ /* 0x000fe200078e00ff */
[----:B------:R-:W-:Y:S02]  /*1e640*/  LOP3.LUT R11, R5, 0x1ffffffe, RZ, 0xc0, !PT ;  /* 0x1ffffffe050b7812 */ /* 0x000fe400078ec0ff */
[----:B------:R-:W-:Y:S02]  /*1e650*/  MOV R3, UR4 ;  /* 0x0000000400037c02 */ /* 0x000fe40008000f00 */
[----:B------:R-:W-:Y:S01]  /*1e660*/  @P2 IADD3.X R5, R15, UR5, RZ, P3, !PT ;  /* 0x000000050f052c10 */ /* 0x000fe20009ffe4ff */
[----:B------:R-:W-:Y:S01]  /*1e670*/  IMAD.IADD R9, R14, 0x1, -R9 ;  /* 0x000000010e097824 */ /* 0x000fe200078e0a09 */
[----:B------:R0:W5:Y:S01]  /*1e680*/  @P0 LDG.E R80, desc[UR6][R6.64] ;  /* 0x0000000606500981 */ /* 0x000162000c1e1900 */
[----:B------:R-:W-:-:S03]  /*1e690*/  IMAD.IADD R11, R12, 0x1, -R11 ;  /* 0x000000010c0b7824 */ /* 0x000fc600078e0a0b */
[----:B------:R0:W5:Y:S01]  /*1e6a0*/  @P2 LDG.E R3, desc[UR6][R4.64] ;  /* 0x0000000604032981 */ /* 0x000162000c1e1900 */
[----:B------:R-:W-:Y:S01]  /*1e6b0*/  IMAD R26, R9, 0x40, R26 ;  /* 0x00000040091a7824 */ /* 0x000fe200078e021a */
[----:B------:R-:W-:Y:S06]  /*1e6c0*/  @P2 BRA `(.L_x_657) ;  /* 0x0000000000142947 */ /* 0x000fec0003800000 */
[----:B------:R-:W-:Y:S05]  /*1e6d0*/  @!P0 BRA `(.L_x_657) ;  /* 0x0000000000108947 */ /* 0x000fea0003800000 */
[----:B------:R-:W-:Y:S02]  /*1e6e0*/  ULDC.64 UR4, c[0x0][0x208] ;  /* 0x0000820000047ab9 */ /* 0x000fe40000000a00 */
[----:B0-----:R-:W3:Y:S04]  /*1e6f0*/  LDG.E R4, desc[UR4][R6.64] ;  /* 0x0000000406047981 */ /* 0x001ee8000c1e1900 */
[----:B-----5:R-:W3:Y:S02]  /*1e700*/  LDG.E R3, desc[UR4][R6.64+0x4] ;  /* 0x0000040406037981 */ /* 0x020ee4000c1e1900 */
[----:B---3--:R-:W-:-:S07]  /*1e710*/  IADD3 R3, -R4, R3, RZ ;  /* 0x0000000304037210 */ /* 0x008fce0007ffe1ff */
.L_x_657:
[----:B------:R-:W3:Y:S01]  /*1e720*/  LDL R89, [R1+0x64] ;  /* 0x0000640001597983 */ /* 0x000ee20000100800 */
[----:B------:R-:W-:Y:S01]  /*1e730*/  IMAD R11, R11, 0x8, R26 ;  /* 0x000000080b0b7824 */ /* 0x000fe200078e021a */
[----:B------:R-:W-:Y:S01]  /*1e740*/  ULDC.64 UR4, c[0x0][0xb90] ;  /* 0x0002e40000047ab9 */ /* 0x000fe20000000a00 */
[----:B-----5:R-:W-:Y:S01]  /*1e750*/  SHF.R.S32.HI R81, RZ, 0x1f, R80 ;  /* 0x0000001fff517819 */ /* 0x020fe20000011450 */
[----:B------:R-:W4:Y:S01]  /*1e760*/  LDL.LU R88, [R1+0x68] ;  /* 0x0000680001587983 */ /* 0x000f220000300800 */
[----:B0-----:R-:W-:Y:S02]  /*1e770*/  SEL R28, R10, RZ, !P0 ;  /* 0x000000ff0a1c7207 */ /* 0x001fe40004000000 */
[----:B------:R-:W-:Y:S01]  /*1e780*/  SEL R83, R136, RZ, !P0 ;  /* 0x000000ff88537207 */ /* 0x000fe20004000000 */
[----:B------:R-:W2:Y:S01]  /*1e790*/  LDL.LU R86, [R1+0x74] ;  /* 0x0000740001567983 */ /* 0x000ea20000300800 */
[----:B------:R-:W-:Y:S01]  /*1e7a0*/  IMAD R3, R3, R82, RZ ;  /* 0x0000005203037224 */ /* 0x000fe200078e02ff */
[----:B------:R-:W0:Y:S01]  /*1e7b0*/  @P1 LDC R85, c[0x0][0xbec] ;  /* 0x0002fb00ff551b82 */ /* 0x000e220000000800 */
[----:B------:R-:W-:-:S07]  /*1e7c0*/  ULDC.64 UR6, c[0x0][0x208] ;  /* 0x0000820000067ab9 */ /* 0x000fce0000000a00 */
[----:B------:R-:W0:Y:S01]  /*1e7d0*/  @P1 LDC R87, c[0x0][0xbf0] ;  /* 0x0002fc00ff571b82 */ /* 0x000e220000000800 */
[----:B------:R-:W-:Y:S01]  /*1e7e0*/  BSSY B1, `(.L_x_658) ;  /* 0x00000d1000017945 */ /* 0x000fe20003800000 */
[----:B---3--:R-:W-:Y:S01]  /*1e7f0*/  IMAD R9, R219, 0x8, R89 ;  /* 0x00000008db097824 */ /* 0x008fe200078e0259 */
[----:B----4-:R-:W-:-:S03]  /*1e800*/  SHF.R.S32.HI R84, RZ, 0x1f, R88 ;  /* 0x0000001fff547819 */ /* 0x010fc60000011458 */
[----:B------:R-:W-:Y:S02]  /*1e810*/  IMAD.SHL.U32 R9, R9, 0x8, RZ ;  /* 0x0000000809097824 */ /* 0x000fe400078e00ff */
[C---:B--2---:R-:W-:Y:S01]  /*1e820*/  IMAD R15, R86.reuse, 0x80, R11 ;  /* 0x00000080560f7824 */ /* 0x044fe200078e020b */
[----:B------:R-:W-:Y:S01]  /*1e830*/  LEA R14, R86, R26, 0x7 ;  /* 0x0000001a560e7211 */ /* 0x000fe200078e38ff */
[----:B------:R-:W-:Y:S02]  /*1e840*/  IMAD R4, R84, UR4, RZ ;  /* 0x0000000454047c24 */ /* 0x000fe4000f8e02ff */
[----:B------:R-:W-:Y:S01]  /*1e850*/  @P1 IMAD.HI.U32 R6, R15, R8, RZ ;  /* 0x000000080f061227 */ /* 0x000fe200078e00ff */
[----:B------:R-:W-:-:S03]  /*1e860*/  MOV R7, R15 ;  /* 0x0000000f00077202 */ /* 0x000fc60000000f00 */
[C---:B------:R-:W-:Y:S01]  /*1e870*/  IMAD R11, R88.reuse, UR5, R4 ;  /* 0x00000005580b7c24 */ /* 0x040fe2000f8e0204 */
[----:B-1----:R-:W-:Y:S01]  /*1e880*/  @P1 SHF.R.U32.HI R7, RZ, R13, R6 ;  /* 0x0000000dff071219 */ /* 0x002fe20000011606 */
[----:B------:R-:W-:Y:S01]  /*1e890*/  IMAD.WIDE.U32 R4, R88, UR4, R80 ;  /* 0x0000000458047c25 */ /* 0x000fe2000f8e0050 */
[----:B------:R-:W-:-:S03]  /*1e8a0*/  ULDC.64 UR4, c[0x0][0xb98] ;  /* 0x0002e60000047ab9 */ /* 0x000fc60000000a00 */
[----:B------:R-:W-:Y:S01]  /*1e8b0*/  IMAD.WIDE R20, R9, 0x2, R20 ;  /* 0x0000000209147825 */ /* 0x000fe200078e0214 */
[----:B------:R-:W-:-:S03]  /*1e8c0*/  IADD3 R5, R5, R11, RZ ;  /* 0x0000000b05057210 */ /* 0x000fc60007ffe0ff */
[----:B------:R-:W-:Y:S01]  /*1e8d0*/  IMAD.MOV R11, RZ, RZ, -R7 ;  /* 0x000000ffff0b7224 */ /* 0x000fe200078e0a07 */
[----:B------:R-:W-:Y:S01]  /*1e8e0*/  IADD3 R13, P6, R20, 0x2000, RZ ;  /* 0x00002000140d7810 */ /* 0x000fe20007fde0ff */
[----:B------:R-:W-:Y:S01]  /*1e8f0*/  IMAD R6, R28, UR4, RZ ;  /* 0x000000041c067c24 */ /* 0x000fe2000f8e02ff */
[C---:B------:R-:W-:Y:S01]  /*1e900*/  IADD3 R25, P5, R20.reuse, 0x3000, RZ ;  /* 0x0000300014197810 */ /* 0x040fe20007fbe0ff */
[----:B------:R-:W-:Y:S01]  /*1e910*/  IMAD.WIDE.U32 R4, R83, UR4, R4 ;  /* 0x0000000453047c25 */ /* 0x000fe2000f8e0004 */
[----:B------:R-:W-:Y:S02]  /*1e920*/  IADD3 R33, P4, R20, 0x4000, RZ ;  /* 0x0000400014217810 */ /* 0x000fe40007f9e0ff */
[----:B------:R-:W-:Y:S01]  /*1e930*/  LOP3.LUT R12, R13, 0x380, RZ, 0xc0, !PT ;  /* 0x000003800d0c7812 */ /* 0x000fe200078ec0ff */
[----:B------:R-:W-:Y:S01]  /*1e940*/  IMAD R9, R82, R11, R15 ;  /* 0x0000000b52097224 */ /* 0x000fe200078e020f */
[----:B------:R-:W-:Y:S01]  /*1e950*/  SHF.R.S32.HI R11, RZ, 0x1f, R7 ;  /* 0x0000001fff0b7819 */ /* 0x000fe20000011407 */
[----:B------:R-:W-:Y:S01]  /*1e960*/  IMAD R8, R83, UR5, R6 ;  /* 0x0000000553087c24 */ /* 0x000fe2000f8e0206 */
[----:B------:R-:W-:Y:S01]  /*1e970*/  IADD3 R4, P0, R7, R4, RZ ;  /* 0x0000000407047210 */ /* 0x000fe20007f1e0ff */
[----:B------:R-:W-:Y:S01]  /*1e980*/  ULDC.64 UR4, c[0x0][0xb88] ;  /* 0x0002e20000047ab9 */ /* 0x000fe20000000a00 */
[----:B------:R-:W-:-:S02]  /*1e990*/  SHF.R.S32.HI R6, RZ, 0x1f, R9 ;  /* 0x0000001fff067819 */ /* 0x000fc40000011409 */
[----:B------:R-:W-:Y:S02]  /*1e9a0*/  IADD3.X R5, R11, R5, R8, P0, !PT ;  /* 0x000000050b057210 */ /* 0x000fe400007fe408 */
[----:B------:R-:W-:Y:S01]  /*1e9b0*/  IADD3 R7, P2, R20, 0x1000, RZ ;  /* 0x0000100014077810 */ /* 0x000fe20007f5e0ff */
[----:B------:R-:W-:Y:S01]  /*1e9c0*/  IMAD R6, R6, UR4, RZ ;  /* 0x0000000406067c24 */ /* 0x000fe2000f8e02ff */
[----:B------:R-:W-:Y:S01]  /*1e9d0*/  LOP3.LUT P0, RZ, R24, 0x3, RZ, 0xc0, !PT ;  /* 0x0000000318ff7812 */ /* 0x000fe2000780c0ff */
[----:B------:R-:W-:Y:S01]  /*1e9e0*/  IMAD.WIDE.U32 R4, R9, UR4, R4 ;  /* 0x0000000409047c25 */ /* 0x000fe2000f8e0004 */
[----:B------:R-:W-:Y:S02]  /*1e9f0*/  LOP3.LUT R24, R25, 0x380, RZ, 0xc0, !PT ;  /* 0x0000038019187812 */ /* 0x000fe400078ec0ff */
[----:B------:R-:W-:Y:S01]  /*1ea00*/  LOP3.LUT R32, R33, 0x380, RZ, 0xc0, !PT ;  /* 0x0000038021207812 */ /* 0x000fe200078ec0ff */
[----:B------:R-:W-:Y:S01]  /*1ea10*/  IMAD R11, R9, UR5, R6 ;  /* 0x00000005090b7c24 */ /* 0x000fe2000f8e0206 */
[----:B------:R-:W-:Y:S01]  /*1ea20*/  ULDC.64 UR4, c[0x0][0xb50] ;  /* 0x0002d40000047ab9 */ /* 0x000fe20000000a00 */
[----:B------:R-:W-:-:S02]  /*1ea30*/  IADD3.X R9, RZ, R21, RZ, P2, !PT ;  /* 0x00000015ff097210 */ /* 0x000fc400017fe4ff */
[----:B------:R-:W-:Y:S01]  /*1ea40*/  IMAD.IADD R5, R5, 0x1, R11 ;  /* 0x0000000105057824 */ /* 0x000fe200078e020b */
[----:B------:R-:W-:Y:S02]  /*1ea50*/  LEA R6, P3, R4, UR4, 0x2 ;  /* 0x0000000404067c11 */ /* 0x000fe4000f8610ff */
[----:B------:R-:W-:Y:S02]  /*1ea60*/  IADD3 R41, P2, R20, 0x6000, RZ ;  /* 0x0000600014297810 */ /* 0x000fe40007f5e0ff */
[----:B------:R-:W-:Y:S01]  /*1ea70*/  LEA.HI.X R10, R4, UR5, R5, 0x2, P3 ;  /* 0x00000005040a7c11 */ /* 0x000fe200098f1405 */
[----:B------:R-:W-:Y:S01]  /*1ea80*/  SHFL.IDX PT, R54, R6, RZ, 0x1c1f ;  /* 0x001c1fff06367589 */ /* 0x000fe200000e0000 */
[----:B------:R-:W-:Y:S01]  /*1ea90*/  IADD3 R37, P3, R20, 0x5000, RZ ;  /* 0x0000500014257810 */ /* 0x000fe20007f7e0ff */
[----:B------:R-:W-:Y:S01]  /*1eaa0*/  VIADD R4, R14, 0x8 ;  /* 0x000000080e047836 */ /* 0x000fe20000000000 */
[----:B------:R-:W-:Y:S01]  /*1eab0*/  LOP3.LUT R40, R41, 0x380, RZ, 0xc0, !PT ;  /* 0x0000038029287812 */ /* 0x000fe200078ec0ff */
[----:B------:R-:W1:Y:S01]  /*1eac0*/  SHFL.IDX PT, R55, R10, RZ, 0x1c1f ;  /* 0x001c1fff0a377589 */ /* 0x000e6200000e0000 */
[----:B------:R-:W-:Y:S01]  /*1ead0*/  LOP3.LUT R36, R37, 0x380, RZ, 0xc0, !PT ;  /* 0x0000038025247812 */ /* 0x000fe200078ec0ff */
[----:B------:R-:W-:Y:S01]  /*1eae0*/  ULDC.64 UR4, c[0x0][0xaa0] ;  /* 0x0002a80000047ab9 */ /* 0x000fe20000000a00 */
[----:B------:R-:W-:Y:S01]  /*1eaf0*/  SHF.R.U64 R40, R40, 0x3, RZ ;  /* 0x0000000328287819 */ /* 0x000fe200000012ff */
[----:B------:R-:W-:Y:S01]  /*1eb00*/  SHFL.IDX PT, R58, R6, 0x1, 0x1c1f ;  /* 0x003c1f00063a7f89 */ /* 0x000fe200000e0000 */
[----:B------:R-:W-:-:S02]  /*1eb10*/  SHF.R.U64 R36, R36, 0x3, RZ ;  /* 0x0000000324247819 */ /* 0x000fc400000012ff */
[----:B------:R-:W-:Y:S01]  /*1eb20*/  SHF.R.U64 R12, R12, 0x3, RZ ;  /* 0x000000030c0c7819 */ /* 0x000fe200000012ff */
[----:B------:R-:W2:Y:S01]  /*1eb30*/  SHFL.IDX PT, R59, R10, 0x1, 0x1c1f ;  /* 0x003c1f000a3b7f89 */ /* 0x000ea200000e0000 */
[----:B------:R-:W-:Y:S02]  /*1eb40*/  SHF.R.U64 R24, R24, 0x3, RZ ;  /* 0x0000000318187819 */ /* 0x000fe400000012ff */
[----:B------:R-:W-:Y:S02]  /*1eb50*/  SHF.R.U64 R32, R32, 0x3, RZ ;  /* 0x0000000320207819 */ /* 0x000fe400000012ff */
[----:B------:R-:W-:Y:S01]  /*1eb60*/  LOP3.LUT R40, R40, R41, RZ, 0x3c, !PT ;  /* 0x0000002928287212 */ /* 0x000fe200078e3cff */
[--C-:B------:R-:W-:Y:S01]  /*1eb70*/  IMAD.X R41, RZ, RZ, R21.reuse, P2 ;  /* 0x000000ffff297224 */ /* 0x100fe200010e0615 */
[----:B------:R-:W-:Y:S01]  /*1eb80*/  LOP3.LUT R36, R36, R37, RZ, 0x3c, !PT ;  /* 0x0000002524247212 */ /* 0x000fe200078e3cff */
[--C-:B------:R-:W-:Y:S01]  /*1eb90*/  IMAD.X R37, RZ, RZ, R21.reuse, P3 ;  /* 0x000000ffff257224 */ /* 0x100fe200018e0615 */
[----:B------:R-:W-:Y:S01]  /*1eba0*/  LOP3.LUT R12, R12, R13, RZ, 0x3c, !PT ;  /* 0x0000000d0c0c7212 */ /* 0x000fe200078e3cff */
[--C-:B------:R-:W-:Y:S01]  /*1ebb0*/  IMAD.X R13, RZ, RZ, R21.reuse, P6 ;  /* 0x000000ffff0d7224 */ /* 0x100fe200030e0615 */
[----:B------:R-:W-:Y:S01]  /*1ebc0*/  LOP3.LUT R24, R24, R25, RZ, 0x3c, !PT ;  /* 0x0000001918187212 */ /* 0x000fe200078e3cff */
[----:B------:R-:W-:Y:S01]  /*1ebd0*/  IMAD.X R25, RZ, RZ, R21, P5 ;  /* 0x000000ffff197224 */ /* 0x000fe200028e0615 */
[----:B------:R-:W-:-:S02]  /*1ebe0*/  LOP3.LUT R32, R32, R33, RZ, 0x3c, !PT ;  /* 0x0000002120207212 */ /* 0x000fc400078e3cff */
[C---:B------:R-:W-:Y:S02]  /*1ebf0*/  IADD3 R61, P2, R20.reuse, 0xb000, RZ ;  /* 0x0000b000143d7810 */ /* 0x040fe40007f5e0ff */
[----:B------:R-:W-:Y:S02]  /*1ec00*/  IADD3.X R33, RZ, R21, RZ, P4, !PT ;  /* 0x00000015ff217210 */ /* 0x000fe400027fe4ff */
[C---:B------:R-:W-:Y:S02]  /*1ec10*/  IADD3 R57, P3, R20.reuse, 0xa000, RZ ;  /* 0x0000a00014397810 */ /* 0x040fe40007f7e0ff */
[C---:B------:R-:W-:Y:S02]  /*1ec20*/  IADD3 R45, P6, R20.reuse, 0x7000, RZ ;  /* 0x00007000142d7810 */ /* 0x040fe40007fde0ff */
        /* <DEDUP_REMOVED lines=8> */
[----:B------:R-:W-:Y:S02]  /*1ecb0*/  SHF.R.U64 R60, R60, 0x3, RZ ;  /* 0x000000033c3c7819 */ /* 0x000fe400000012ff */
[----:B------:R-:W-:Y:S02]  /*1ecc0*/  SHF.R.U64 R56, R56, 0x3, RZ ;  /* 0x0000000338387819 */ /* 0x000fe400000012ff */
[----:B------:R-:W-:Y:S02]  /*1ecd0*/  SHF.R.U64 R44, R44, 0x3, RZ ;  /* 0x000000032c2c7819 */ /* 0x000fe400000012ff */
[----:B------:R-:W-:Y:S02]  /*1ece0*/  SHF.R.U64 R48, R48, 0x3, RZ ;  /* 0x0000000330307819 */ /* 0x000fe400000012ff */
[----:B------:R-:W-:Y:S02]  /*1ecf0*/  SHF.R.U64 R52, R52, 0x3, RZ ;  /* 0x0000000334347819 */ /* 0x000fe400000012ff */
[----:B------:R-:W-:-:S02]  /*1ed00*/  SHF.R.U64 R8, R8, 0x3, RZ ;  /* 0x0000000308087819 */ /* 0x000fc400000012ff */
[----:B------:R-:W-:Y:S02]  /*1ed10*/  LOP3.LUT R60, R60, R61, RZ, 0x3c, !PT ;  /* 0x0000003d3c3c7212 */ /* 0x000fe400078e3cff */
[----:B------:R-:W-:Y:S01]  /*1ed20*/  LOP3.LUT R56, R56, R57, RZ, 0x3c, !PT ;  /* 0x0000003938387212 */ /* 0x000fe200078e3cff */
[--C-:B------:R-:W-:Y:S01]  /*1ed30*/  IMAD.X R57, RZ, RZ, R21.reuse, P3 ;  /* 0x000000ffff397224 */ /* 0x100fe200018e0615 */
[----:B------:R-:W-:Y:S02]  /*1ed40*/  IADD3.X R61, RZ, R21, RZ, P2, !PT ;  /* 0x00000015ff3d7210 */ /* 0x000fe400017fe4ff */
[----:B------:R-:W-:Y:S02]  /*1ed50*/  LOP3.LUT R44, R44, R45, RZ, 0x3c, !PT ;  /* 0x0000002d2c2c7212 */ /* 0x000fe400078e3cff */
[----:B------:R-:W-:Y:S01]  /*1ed60*/  LOP3.LUT R48, R48, R49, RZ, 0x3c, !PT ;  /* 0x0000003130307212 */ /* 0x000fe200078e3cff */
[--C-:B------:R-:W-:Y:S01]  /*1ed70*/  IMAD.X R49, RZ, RZ, R21.reuse, P5 ;  /* 0x000000ffff317224 */ /* 0x100fe200028e0615 */
[----:B------:R-:W-:Y:S01]  /*1ed80*/  LOP3.LUT R52, R52, R53, RZ, 0x3c, !PT ;  /* 0x0000003534347212 */ /* 0x000fe200078e3cff */
[----:B------:R-:W-:Y:S01]  /*1ed90*/  IMAD.X R53, RZ, RZ, R21, P4 ;  /* 0x000000ffff357224 */ /* 0x000fe200020e0615 */
[----:B------:R-:W-:-:S02]  /*1eda0*/  ISETP.GE.OR P2, PT, R14, R3, P0 ;  /* 0x000000030e00720c */ /* 0x000fc40000746670 */
[----:B------:R-:W-:Y:S02]  /*1edb0*/  LOP3.LUT R8, R8, R7, RZ, 0x3c, !PT ;  /* 0x0000000708087212 */ /* 0x000fe400078e3cff */
[----:B------:R-:W-:Y:S02]  /*1edc0*/  IADD3.X R45, RZ, R21, RZ, P6, !PT ;  /* 0x00000015ff2d7210 */ /* 0x000fe400037fe4ff */
[----:B------:R-:W-:Y:S02]  /*1edd0*/  IADD3 R5, P3, R20, 0xf000, RZ ;  /* 0x0000f00014057810 */ /* 0x000fe40007f7e0ff */
[----:B------:R-:W-:Y:S02]  /*1ede0*/  ISETP.GE.OR P0, PT, R4, R3, P0 ;  /* 0x000000030400720c */ /* 0x000fe40000706670 */
[C---:B------:R-:W-:Y:S01]  /*1edf0*/  IADD3 R65, P6, R20.reuse, 0xc000, RZ ;  /* 0x0000c00014417810 */ /* 0x040fe20007fde0ff */
[----:B------:R-:W-:Y:S01]  /*1ee00*/  IMAD.X R77, RZ, RZ, R21, P3 ;  /* 0x000000ffff4d7224 */ /* 0x000fe200018e0615 */
[C---:B------:R-:W-:Y:S01]  /*1ee10*/  IADD3 R69, P5, R20.reuse, 0xd000, RZ ;  /* 0x0000d00014457810 */ /* 0x040fe20007fbe0ff */
[----:B-1----:R-:W-:Y:S01]  /*1ee20*/  @!P2 ST.E desc[UR6][R54.64], R0 ;  /* 0x000000003600a985 */ /* 0x002fe2000c101906 */
[----:B------:R-:W-:-:S02]  /*1ee30*/  IADD3 R73, P4, R20, 0xe000, RZ ;  /* 0x0000e00014497810 */ /* 0x000fc40007f9e0ff */
[----:B------:R-:W-:Y:S02]  /*1ee40*/  LOP3.LUT R7, R20, 0x380, RZ, 0xc0, !PT ;  /* 0x0000038014077812 */ /* 0x000fe400078ec0ff */
[----:B------:R-:W-:Y:S02]  /*1ee50*/  LOP3.LUT R4, R5, 0x380, RZ, 0xc0, !PT ;  /* 0x0000038005047812 */ /* 0x000fe400078ec0ff */
[----:B------:R-:W-:Y:S01]  /*1ee60*/  LOP3.LUT R64, R65, 0x380, RZ, 0xc0, !PT ;  /* 0x0000038041407812 */ /* 0x000fe200078ec0ff */
[----:B--2---:R1:W-:Y:S01]  /*1ee70*/  @!P0 ST.E desc[UR6][R58.64], R2 ;  /* 0x000000023a008985 */ /* 0x0043e2000c101906 */
[----:B------:R-:W-:Y:S02]  /*1ee80*/  LOP3.LUT R68, R69, 0x380, RZ, 0xc0, !PT ;  /* 0x0000038045447812 */ /* 0x000fe400078ec0ff */
[----:B------:R-:W-:Y:S01]  /*1ee90*/  LOP3.LUT R72, R73, 0x380, RZ, 0xc0, !PT ;  /* 0x0000038049487812 */ /* 0x000fe200078ec0ff */
[----:B------:R-:W5:Y:S01]  /*1eea0*/  LD.E.128 R8, desc[UR6][R8.64] ;  /* 0x0000000608087980 */ /* 0x000f62000c101d00 */
[----:B------:R-:W-:-:S02]  /*1eeb0*/  SHF.R.U64 R7, R7, 0x3, RZ ;  /* 0x0000000307077819 */ /* 0x000fc400000012ff */
[----:B------:R-:W-:Y:S01]  /*1eec0*/  SHF.R.U64 R4, R4, 0x3, RZ ;  /* 0x0000000304047819 */ /* 0x000fe200000012ff */
[----:B------:R-:W5:Y:S01]  /*1eed0*/  LD.E.128 R12, desc[UR6][R12.64] ;  /* 0x000000060c0c7980 */ /* 0x000f62000c101d00 */
[----:B------:R-:W-:Y:S02]  /*1eee0*/  SHF.R.U64 R64, R64, 0x3, RZ ;  /* 0x0000000340407819 */ /* 0x000fe400000012ff */
[----:B------:R-:W-:Y:S01]  /*1eef0*/  SHF.R.U64 R68, R68, 0x3, RZ ;  /* 0x0000000344447819 */ /* 0x000fe200000012ff */
[----:B------:R-:W5:Y:S01]  /*1ef00*/  LD.E.128 R24, desc[UR6][R24.64] ;  /* 0x0000000618187980 */ /* 0x000f62000c101d00 */
[----:B------:R-:W-:Y:S02]  /*1ef10*/  SHF.R.U64 R72, R72, 0x3, RZ ;  /* 0x0000000348487819 */ /* 0x000fe400000012ff */
[----:B------:R-:W-:Y:S01]  /*1ef20*/  LOP3.LUT R20, R7, R20, RZ, 0x3c, !PT ;  /* 0x0000001407147212 */ /* 0x000fe200078e3cff */
[----:B------:R-:W5:Y:S01]  /*1ef30*/  LD.E.128 R32, desc[UR6][R32.64] ;  /* 0x0000000620207980 */ /* 0x000f62000c101d00 */
[----:B------:R-:W-:Y:S01]  /*1ef40*/  LOP3.LUT R64, R64, R65, RZ, 0x3c, !PT ;  /* 0x0000004140407212 */ /* 0x000fe200078e3cff */
[--C-:B------:R-:W-:Y:S01]  /*1ef50*/  IMAD.X R65, RZ, RZ, R21.reuse, P6 ;  /* 0x000000ffff417224 */ /* 0x100fe200030e0615 */
[----:B------:R-:W-:Y:S01]  /*1ef60*/  LOP3.LUT R68, R68, R69, RZ, 0x3c, !PT ;  /* 0x0000004544447212 */ /* 0x000fe200078e3cff */
[----:B------:R-:W-:Y:S01]  /*1ef70*/  IMAD.X R69, RZ, RZ, R21, P5 ;  /* 0x000000ffff457224 */ /* 0x000fe200028e0615 */
[----:B------:R-:W-:Y:S01]  /*1ef80*/  LOP3.LUT R72, R72, R73, RZ, 0x3c, !PT ;  /* 0x0000004948487212 */ /* 0x000fe200078e3cff */
[----:B------:R-:W5:Y:S01]  /*1ef90*/  LD.E.128 R36, desc[UR6][R36.64] ;  /* 0x0000000624247980 */ /* 0x000f62000c101d00 */
[----:B------:R-:W-:-:S02]  /*1efa0*/  LOP3.LUT R76, R4, R5, RZ, 0x3c, !PT ;  /* 0x00000005044c7212 */ /* 0x000fc400078e3cff */
[----:B------:R-:W-:Y:S01]  /*1efb0*/  IADD3.X R73, RZ, R21, RZ, P4, !PT ;  /* 0x00000015ff497210 */ /* 0x000fe200027fe4ff */
[----:B------:R2:W5:Y:S01]  /*1efc0*/  LD.E.128 R4, desc[UR6][R20.64] ;  /* 0x0000000614047980 */ /* 0x000562000c101d00 */
[----:B-1----:R-:W-:-:S03]  /*1efd0*/  LEA R2, R89, R219, 0x5 ;  /* 0x000000db59027211 */ /* 0x002fc600078e28ff */
[----:B------:R-:W5:Y:S04]  /*1efe0*/  LD.E.128 R40, desc[UR6][R40.64] ;  /* 0x0000000628287980 */ /* 0x000f68000c101d00 */
[----:B------:R-:W5:Y:S01]  /*1eff0*/  LD.E.128 R44, desc[UR6][R44.64] ;  /* 0x000000062c2c7980 */ /* 0x000f62000c101d00 */
[----:B--2---:R-:W-:-:S03]  /*1f000*/  IMAD R21, R81, UR4, RZ ;  /* 0x0000000451157c24 */ /* 0x004fc6000f8e02ff */
[----:B------:R-:W5:Y:S01]  /*1f010*/  LD.E.128 R48, desc[UR6][R48.64] ;  /* 0x0000000630307980 */ /* 0x000f62000c101d00 */
[C---:B------:R-:W-:Y:S02]  /*1f020*/  IMAD R81, R80.reuse, UR5, R21 ;  /* 0x0000000550517c24 */ /* 0x040fe4000f8e0215 */
[----:B------:R-:W-:Y:S01]  /*1f030*/  IMAD.WIDE.U32 R20, R80, UR4, RZ ;  /* 0x0000000450147c25 */ /* 0x000fe2000f8e00ff */
[----:B------:R-:W-:Y:S01]  /*1f040*/  ULDC.64 UR4, c[0x0][0xae8] ;  /* 0x0002ba0000047ab9 */ /* 0x000fe20000000a00 */
[----:B------:R-:W5:Y:S02]  /*1f050*/  LD.E.128 R52, desc[UR6][R52.64] ;  /* 0x0000000634347980 */ /* 0x000f64000c101d00 */
[----:B------:R-:W-:Y:S02]  /*1f060*/  IMAD.IADD R21, R21, 0x1, R81 ;  /* 0x0000000115157824 */ /* 0x000fe400078e0251 */
[----:B------:R-:W-:Y:S01]  /*1f070*/  IMAD R84, R84, UR4, RZ ;  /* 0x0000000454547c24 */ /* 0x000fe2000f8e02ff */
[----:B------:R-:W5:Y:S01]  /*1f080*/  LD.E.128 R56, desc[UR6][R56.64] ;  /* 0x0000000638387980 */ /* 0x000f62000c101d00 */
[----:B------:R-:W-:-:S02]  /*1f090*/  IMAD R2, R86, 0x80, R2 ;  /* 0x0000008056027824 */ /* 0x000fc400078e0202 */
[C---:B------:R-:W-:Y:S01]  /*1f0a0*/  IMAD R81, R88.reuse, UR5, R84 ;  /* 0x0000000558517c24 */ /* 0x040fe2000f8e0254 */
[----:B------:R-:W5:Y:S01]  /*1f0b0*/  LD.E.128 R60, desc[UR6][R60.64] ;  /* 0x000000063c3c7980 */ /* 0x000f62000c101d00 */
[----:B------:R-:W-:Y:S01]  /*1f0c0*/  IMAD.WIDE.U32 R20, R88, UR4, R20 ;  /* 0x0000000458147c25 */ /* 0x000fe2000f8e0014 */
[----:B------:R-:W-:Y:S02]  /*1f0d0*/  ULDC.64 UR4, c[0x0][0xaf0] ;  /* 0x0002bc0000047ab9 */ /* 0x000fe40000000a00 */
[----:B------:R-:W5:Y:S01]  /*1f0e0*/  LD.E.128 R64, desc[UR6][R64.64] ;  /* 0x0000000640407980 */ /* 0x000f62000c101d00 */
[----:B0-----:R-:W-:-:S03]  /*1f0f0*/  @P1 IMAD.HI.U32 R0, R2, R85, RZ ;  /* 0x0000005502001227 */ /* 0x001fc600078e00ff */
[----:B------:R-:W5:Y:S01]  /*1f100*/  LD.E.128 R68, desc[UR6][R68.64] ;  /* 0x0000000644447980 */ /* 0x000f62000c101d00 */
[----:B------:R-:W-:Y:S01]  /*1f110*/  IMAD.IADD R21, R21, 0x1, R81 ;  /* 0x0000000115157824 */ /* 0x000fe200078e0251 */
[----:B------:R-:W-:Y:S01]  /*1f120*/  MOV R81, R2 ;  /* 0x0000000200517202 */ /* 0x000fe20000000f00 */
[----:B------:R-:W-:Y:S01]  /*1f130*/  IMAD R28, R28, UR4, RZ ;  /* 0x000000041c1c7c24 */ /* 0x000fe2000f8e02ff */
[----:B------:R-:W-:Y:S01]  /*1f140*/  @P1 SHF.R.U32.HI R81, RZ, R87, R0 ;  /* 0x00000057ff511219 */ /* 0x000fe20000011600 */
[C---:B------:R-:W-:Y:S01]  /*1f150*/  IMAD.WIDE.U32 R20, R83.reuse, UR4, R20 ;  /* 0x0000000453147c25 */ /* 0x040fe2000f8e0014 */
[----:B------:R-:W5:Y:S02]  /*1f160*/  LD.E.128 R72, desc[UR6][R72.64] ;  /* 0x0000000648487980 */ /* 0x000f64000c101d00 */
[--C-:B------:R-:W-:Y:S01]  /*1f170*/  SHF.R.S32.HI R0, RZ, 0x1f, R81.reuse ;  /* 0x0000001fff007819 */ /* 0x100fe20000011451 */
[----:B------:R-:W-:Y:S01]  /*1f180*/  IMAD R85, R83, UR5, R28 ;  /* 0x0000000553557c24 */ /* 0x000fe2000f8e021c */
[----:B------:R-:W-:Y:S01]  /*1f190*/  ULDC.64 UR4, c[0x0][0xae0] ;  /* 0x0002b80000047ab9 */ /* 0x000fe20000000a00 */
[----:B------:R-:W-:Y:S01]  /*1f1a0*/  IMAD.MOV R83, RZ, RZ, -R81 ;  /* 0x000000ffff537224 */ /* 0x000fe200078e0a51 */
[----:B------:R-:W5:Y:S01]  /*1f1b0*/  LD.E.128 R76, desc[UR6][R76.64] ;  /* 0x000000064c4c7980 */ /* 0x000f62000c101d00 */
[----:B------:R-:W-:-:S02]  /*1f1c0*/  IMAD R0, R0, UR4, RZ ;  /* 0x0000000400007c24 */ /* 0x000fc4000f8e02ff */
[----:B------:R-:W-:Y:S01]  /*1f1d0*/  IMAD R83, R82, R83, R2 ;  /* 0x0000005352537224 */ /* 0x000fe200078e0202 */
[----:B------:R-:W-:Y:S01]  /*1f1e0*/  @!PT LDS RZ, [RZ] ;  /* 0x00000000fffff984 */ /* 0x000fe20000000800 */
[----:B------:R-:W-:Y:S01]  /*1f1f0*/  @!PT LDS RZ, [RZ] ;  /* 0x00000000fffff984 */ /* 0x000fe20000000800 */
[----:B------:R-:W-:Y:S01]  /*1f200*/  @!PT LDS RZ, [RZ] ;  /* 0x00000000fffff984 */ /* 0x000fe20000000800 */
[----:B------:R-:W-:Y:S01]  /*1f210*/  @!PT LDS RZ, [RZ] ;  /* 0x00000000fffff984 */ /* 0x000fe20000000800 */
[----:B------:R0:W-:Y:S06]  /*1f220*/  MEMBAR.ALL.CTA ;  /* 0x0000000000007992 */ /* 0x0001ec0000008000 */
[----:B0-----:R-:W0:Y:S01]  /*1f230*/  FENCE.VIEW.ASYNC.S ;  /* 0x00000000000073c6 */ /* 0x001e220000000000 */
[----:B------:R-:W-:Y:S02]  /*1f240*/  IMAD.IADD R21, R21, 0x1, R85 ;  /* 0x0000000115157824 */ /* 0x000fe400078e0255 */
[C---:B------:R-:W-:Y:S01]  /*1f250*/  IMAD R85, R81.reuse, UR5, R0 ;  /* 0x0000000551557c24 */ /* 0x040fe2000f8e0200 */
[----:B------:R-:W-:Y:S01]  /*1f260*/  SHF.R.S32.HI R0, RZ, 0x1f, R83 ;  /* 0x0000001fff007819 */ /* 0x000fe20000011453 */
[----:B------:R-:W-:Y:S01]  /*1f270*/  IMAD.WIDE.U32 R20, R81, UR4, R20 ;  /* 0x0000000451147c25 */ /* 0x000fe2000f8e0014 */
[----:B------:R-:W-:Y:S01]  /*1f280*/  ULDC.64 UR4, c[0x0][0xad8] ;  /* 0x0002b60000047ab9 */ /* 0x000fe20000000a00 */
[----:B------:R-:W-:-:S02]  /*1f290*/  LEA R86, R86, R219, 0x7 ;  /* 0x000000db56567211 */ /* 0x000fc400078e38ff */
[----:B------:R-:W-:Y:S02]  /*1f2a0*/  IMAD.IADD R21, R21, 0x1, R85 ;  /* 0x0000000115157824 */ /* 0x000fe400078e0255 */
[----:B------:R-:W-:Y:S02]  /*1f2b0*/  IMAD R2, R0, UR4, RZ ;  /* 0x0000000400027c24 */ /* 0x000fe4000f8e02ff */
[C---:B------:R-:W-:Y:S02]  /*1f2c0*/  VIADD R0, R86.reuse, 0x20 ;  /* 0x0000002056007836 */ /* 0x040fe40000000000 */
[C---:B------:R-:W-:Y:S02]  /*1f2d0*/  IMAD R81, R83.reuse, UR5, R2 ;  /* 0x0000000553517c24 */ /* 0x040fe4000f8e0202 */
[----:B------:R-:W-:Y:S01]  /*1f2e0*/  IMAD.WIDE.U32 R20, R83, UR4, R20 ;  /* 0x0000000453147c25 */ /* 0x000fe2000f8e0014 */
[----:B------:R-:W-:Y:S01]  /*1f2f0*/  ISETP.GE.AND P2, PT, R86, R3, PT ;  /* 0x000000035600720c */ /* 0x000fe20003f46270 */
[----:B------:R-:W-:-:S02]  /*1f300*/  ULDC.64 UR4, c[0x0][0xa80] ;  /* 0x0002a00000047ab9 */ /* 0x000fc40000000a00 */
[----:B------:R-:W-:Y:S01]  /*1f310*/  VIADD R2, R86, 0x40 ;  /* 0x0000004056027836 */ /* 0x000fe20000000000 */
[-C--:B------:R-:W-:Y:S01]  /*1f320*/  ISETP.GE.AND P1, PT, R0, R3.reuse, PT ;  /* 0x000000030000720c */ /* 0x080fe20003f26270 */
[----:B------:R-:W-:Y:S01]  /*1f330*/  IMAD.IADD R21, R21, 0x1, R81 ;  /* 0x0000000115157824 */ /* 0x000fe200078e0251 */
[----:B------:R-:W-:Y:S02]  /*1f340*/  LEA R28, P3, R20, UR4, 0x1 ;  /* 0x00000004141c7c11 */ /* 0x000fe4000f8608ff */
[----:B------:R-:W-:Y:S02]  /*1f350*/  IADD3 R0, R22, 0x38820, RZ ;  /* 0x0003882016007810 */ /* 0x000fe40007ffe0ff */
[----:B------:R-:W-:Y:S02]  /*1f360*/  ISETP.GE.AND P0, PT, R2, R3, PT ;  /* 0x000000030200720c */ /* 0x000fe40003f06270 */
[----:B------:R-:W-:Y:S02]  /*1f370*/  LEA.HI.X R2, R20, UR5, R21, 0x1, P3 ;  /* 0x0000000514027c11 */ /* 0x000fe400098f0c15 */
[----:B------:R-:W-:Y:S01]  /*1f380*/  PRMT R0, RZ, 0x654, R0 ;  /* 0x00000654ff007816 */ /* 0x000fe20000000000 */
[----:B0-----:R0:W1:Y:S03]  /*1f390*/  SHFL.IDX PT, R84, R28, RZ, 0x181f ;  /* 0x00181fff1c547589 */ /* 0x00106600000e0000 */
[----:B------:R0:W-:Y:S01]  /*1f3a0*/  SYNCS.ARRIVE.TRANS64.RED.A1T0 RZ, [R0+URZ], RZ ;  /* 0x000000ff00ff79a7 */ /* 0x0001e2000810043f */
[----:B------:R0:W2:Y:S01]  /*1f3b0*/  SHFL.IDX PT, R85, R2, RZ, 0x181f ;  /* 0x00181fff02557589 */ /* 0x0000a200000e0000 */
[----:B------:R-:W-:Y:S05]  /*1f3c0*/  @P2 BRA `(.L_x_659) ;  /* 0x0000000000482947 */ /* 0x000fea0003800000 */
[----:B------:R-:W-:Y:S01]  /*1f3d0*/  ULDC UR4, c[0x0][0xac8] ;  /* 0x0002b20000047ab9 */ /* 0x000fe20000000800 */
[----:B------:R-:W-:Y:S01]  /*1f3e0*/  ULDC.64 UR6, c[0x0][0x208] ;  /* 0x0000820000067ab9 */ /* 0x000fe20000000a00 */
        /* <DEDUP_REMOVED lines=16> */
.L_x_659:
[----:B------:R-:W-:Y:S05]  /*1f4f0*/  BSYNC B1 ;  /* 0x0000000000017941 */ /* 0x000fea0003800000 */
.L_x_658:
[----:B---3-5:R3:W4:Y:S01]  /*1f500*/  SHFL.IDX PT, R33, R2, 0x1, 0x181f ;  /* 0x00381f0002217f89 */ /* 0x02872200000e0000 */
[----:B------:R-:W-:Y:S03]  /*1f510*/  BSSY B1, `(.L_x_660) ;  /* 0x0000015000017945 */ /* 0x000fe60003800000 */
[----:B------:R3:W0:Y:S01]  /*1f520*/  SHFL.IDX PT, R32, R28, 0x1, 0x181f ;  /* 0x00381f001c207f89 */ /* 0x00062200000e0000 */
[----:B------:R-:W-:Y:S05]  /*1f530*/  @P1 BRA `(.L_x_661) ;  /* 0x0000000000481947 */ /* 0x000fea0003800000 */
[----:B------:R-:W-:Y:S01]  /*1f540*/  ULDC UR4, c[0x0][0xac8] ;  /* 0x0002b20000047ab9 */ /* 0x000fe20000000800 */
[----:B------:R-:W-:Y:S01]  /*1f550*/  ULDC.64 UR6, c[0x0][0x208] ;  /* 0x0000820000067ab9 */ /* 0x000fe20000000a00 */
[----:B------:R-:W-:Y:S02]  /*1f560*/  ISETP.GE.AND P4, PT, R16, UR4, PT ;  /* 0x0000000410007c0c */ /* 0x000fe4000bf86270 */
[----:B------:R-:W-:Y:S02]  /*1f570*/  ISETP.GE.AND P3, PT, R213, UR4, PT ;  /* 0x00000004d5007c0c */ /* 0x000fe4000bf66270 */
[----:B------:R-:W-:Y:S02]  /*1f580*/  ISETP.GE.AND P2, PT, R18, UR4, PT ;  /* 0x0000000412007c0c */ /* 0x000fe4000bf46270 */
[----:B------:R-:W-:-:S07]  /*1f590*/  ISETP.GE.AND P1, PT, R19, UR4, PT ;  /* 0x0000000413007c0c */ /* 0x000fce000bf26270 */
[CC--:B0-----:R-:W-:Y:S02]  /*1f5a0*/  @!P4 LEA R4, P6, R16.reuse, R32.reuse, 0x1 ;  /* 0x000000201004c211 */ /* 0x0c1fe400078c08ff */
[CC--:B------:R-:W-:Y:S02]  /*1f5b0*/  @!P3 LEA R6, P5, R23.reuse, R32.reuse, 0x1 ;  /* 0x000000201706b211 */ /* 0x0c0fe400078a08ff */
[-C--:B----4-:R-:W-:Y:S02]  /*1f5c0*/  @!P4 LEA.HI.X R5, R16, R33.reuse, R17, 0x1, P6 ;  /* 0x000000211005c211 */ /* 0x090fe400030f0c11 */
[-C--:B------:R-:W-:Y:S02]  /*1f5d0*/  @!P2 LEA R20, P6, R18, R32.reuse, 0x1 ;  /* 0x000000201214a211 */ /* 0x080fe400078c08ff */
        /* <DEDUP_REMOVED lines=8> */
.L_x_661:
[----:B------:R-:W-:Y:S05]  /*1f660*/  BSYNC B1 ;  /* 0x0000000000017941 */ /* 0x000fea0003800000 */
.L_x_660:
[----:B0-----:R0:W0:Y:S01]  /*1f670*/  SHFL.IDX PT, R11, R2, 0x2, 0x181f ;  /* 0x00581f00020b7f89 */ /* 0x00102200000e0000 */
        /* <DEDUP_REMOVED lines=9> */
[-C--:B0-----:R-:W-:Y:S02]  /*1f710*/  @!P3 LEA R4, P6, R16, R10.reuse, 0x1 ;  /* 0x0000000a1004b211 */ /* 0x081fe400078c08ff */
[-C--:B------:R-:W-:Y:S02]  /*1f720*/  @!P2 LEA R6, P5, R23, R10.reuse, 0x1 ;  /* 0x0000000a1706a211 */ /* 0x080fe400078a08ff */
[-C--:B------:R-:W-:Y:S02]  /*1f730*/  @!P1 LEA R8, P4, R18, R10.reuse, 0x1 ;  /* 0x0000000a12089211 */ /* 0x080fe400078808ff */
[-C--:B------:R-:W-:Y:S02]  /*1f740*/  @!P3 LEA.HI.X R5, R16, R11.reuse, R17, 0x1, P6 ;  /* 0x0000000b1005b211 */ /* 0x080fe400030f0c11 */
        /* <DEDUP_REMOVED lines=8> */
.L_x_663:
[----:B------:R-:W-:Y:S05]  /*1f7d0*/  BSYNC B1 ;  /* 0x0000000000017941 */ /* 0x000fea0003800000 */
.L_x_662:
[----:B------:R-:W-:Y:S01]  /*1f7e0*/  IADD3 R0, R86, 0x60, RZ ;  /* 0x0000006056007810 */ /* 0x000fe20007ffe0ff */
[----:B0-----:R0:W0:Y:S03]  /*1f7f0*/  SHFL.IDX PT, R9, R2, 0x3, 0x181f ;  /* 0x00781f0002097f89 */ /* 0x00102600000e0000 */
[----:B------:R-:W-:Y:S01]  /*1f800*/  ISETP.GE.AND P0, PT, R0, R3, PT ;  /* 0x000000030000720c */ /* 0x000fe20003f06270 */
[----:B---3--:R-:W3:-:S12]  /*1f810*/  SHFL.IDX PT, R28, R28, 0x3, 0x181f ;  /* 0x00781f001c1c7f89 */ /* 0x008ed800000e0000 */
[----:B------:R-:W-:Y:S05]  /*1f820*/  @P0 BRA `(.L_x_664) ;  /* 0x0000000c00c00947 */ /* 0x000fea0003800000 */
[----:B------:R-:W-:Y:S01]  /*1f830*/  ULDC UR4, c[0x0][0xac8] ;  /* 0x0002b20000047ab9 */ /* 0x000fe20000000800 */
[----:B------:R-:W-:Y:S01]  /*1f840*/  ULDC.64 UR6, c[0x0][0x208] ;  /* 0x0000820000067ab9 */ /* 0x000fe20000000a00 */
[----:B------:R-:W-:Y:S02]  /*1f850*/  ISETP.GE.AND P3, PT, R16, UR4, PT ;  /* 0x0000000410007c0c */ /* 0x000fe4000bf66270 */
[----:B------:R-:W-:Y:S02]  /*1f860*/  ISETP.GE.AND P4, PT, R213, UR4, PT ;  /* 0x00000004d5007c0c */ /* 0x000fe4000bf86270 */
[----:B------:R-:W-:-:S09]  /*1f870*/  ISETP.GE.AND P5, PT, R18, UR4, PT ;  /* 0x0000000412007c0c */ /* 0x000fd2000bfa6270 */
[CC--:B0--3--:R-:W-:Y:S02]  /*1f880*/  @!P3 LEA R2, P0, R16.reuse, R28.reuse, 0x1 ;  /* 0x0000001c1002b211 */ /* 0x0c9fe400078008ff */
[-C--:B------:R-:W-:Y:S02]  /*1f890*/  @!P4 LEA R4, P1, R23, R28.reuse, 0x1 ;  /* 0x0000001c1704c211 */ /* 0x080fe400078208ff */
[-C--:B------:R-:W-:Y:S02]  /*1f8a0*/  @!P3 LEA.HI.X R3, R16, R9.reuse, R17, 0x1, P0 ;  /* 0x000000091003b211 */ /* 0x080fe400000f0c11 */
[----:B------:R-:W-:Y:S02]  /*1f8b0*/  ISETP.GE.AND P0, PT, R19, UR4, PT ;  /* 0x0000000413007c0c */ /* 0x000fe4000bf06270 */
[----:B------:R-:W-:Y:S01]  /*1f8c0*/  @!P5 LEA R6, P2, R18, R28, 0x1 ;  /* 0x0000001c1206d211 */ /* 0x000fe200078408ff */
[----:B------:R0:W-:Y:S01]  /*1f8d0*/  @!P3 ST.E.128 desc[UR6][R2.64], R24 ;  /* 0x000000180200b985 */ /* 0x0001e2000c101d06 */
[----:B------:R-:W-:-:S02]  /*1f8e0*/  @!P4 LEA.HI.X R5, R23, R9, R216, 0x1, P1 ;  /* 0x000000091705c211 */ /* 0x000fc400008f0cd8 */
[----:B------:R-:W-:-:S03]  /*1f8f0*/  @!P5 LEA.HI.X R7, R18, R9, R218, 0x1, P2 ;  /* 0x000000091207d211 */ /* 0x000fc600010f0cda */
[----:B------:R0:W-:Y:S04]  /*1f900*/  @!P4 ST.E.128 desc[UR6][R4.64], R44 ;  /* 0x0000002c0400c985 */ /* 0x0001e8000c101d06 */
[----:B------:R0:W-:Y:S01]  /*1f910*/  @!P5 ST.E.128 desc[UR6][R6.64], R60 ;  /* 0x0000003c0600d985 */ /* 0x0001e2000c101d06 */
[----:B------:R-:W-:Y:S05]  /*1f920*/  @P0 BRA `(.L_x_664) ;  /* 0x0000000c00800947 */ /* 0x000fea0003800000 */
[----:B0-----:R-:W-:Y:S01]  /*1f930*/  LEA R2, P0, R19, R28, 0x1 ;  /* 0x0000001c13027211 */ /* 0x001fe200078008ff */
[----:B------:R-:W-:-:S03]  /*1f940*/  ULDC.64 UR4, c[0x0][0x208] ;  /* 0x0000820000047ab9 */ /* 0x000fc60000000a00 */
[----:B------:R-:W-:-:S05]  /*1f950*/  LEA.HI.X R3, R19, R9, R217, 0x1, P0 ;  /* 0x0000000913037211 */ /* 0x000fca00000f0cd9 */
[----:B------:R0:W-:Y:S01]  /*1f960*/  ST.E.128 desc[UR4][R2.64], R76 ;  /* 0x0000004c02007985 */ /* 0x0001e2000c101d04 */
[----:B------:R-:W-:Y:S05]  /*1f970*/  BRA `(.L_x_664) ;  /* 0x0000000c006c7947 */ /* 0x000fea0003800000 */
.L_x_656:
[----:B------:R-:W3:Y:S01]  /*1f980*/  LDL R9, [R1+0x60] ;  /* 0x0000600001097983 */ /* 0x000ee20000100800 */
[----:B------:R-:W-:Y:S01]  /*1f990*/  ULDC.64 UR4, c[0x0][0xc00] ;  /* 0x0003000000047ab9 */ /* 0x000fe20000000a00 */
[----:B------:R-:W4:Y:S01]  /*1f9a0*/  LDC R25, c[0x0][0xbe8] ;  /* 0x0002fa00ff197b82 */ /* 0x000f220000000800 */
[----:B------:R-:W-:Y:S01]  /*1f9b0*/  ISETP.NE.U32.AND P0, PT, RZ, UR4, PT ;  /* 0x00000004ff007c0c */ /* 0x000fe2000bf05070 */
[----:B0-----:R-:W-:Y:S01]  /*1f9c0*/  IMAD.MOV.U32 R6, RZ, RZ, RZ ;  /* 0x000000ffff067224 */ /* 0x001fe200078e00ff */
[----:B------:R-:W-:Y:S02]  /*1f9d0*/  ULDC.64 UR6, c[0x0][0x208] ;  /* 0x0000820000067ab9 */ /* 0x000fe40000000a00 */
[----:B------:R-:W-:Y:S01]  /*1f9e0*/  ISETP.NE.AND.EX P0, PT, RZ, UR5, PT, P0 ;  /* 0x00000005ff007c0c */ /* 0x000fe2000bf05300 */
[----:B------:R-:W0:Y:S02]  /*1f9f0*/  S2R R7, SR_TID.X ;  /* 0x0000000000077919 */ /* 0x000e240000002100 */
[----:B0-----:R-:W-:-:S05]  /*1fa00*/  VIADD R8, R7, 0xffffff80 ;  /* 0xffffff8007087836 */ /* 0x001fca0000000000 */
[----:B------:R-:W-:Y:S01]  /*1fa10*/  ISETP.GE.AND P3, PT, R8, 0x80, PT ;  /* 0x000000800800780c */ /* 0x000fe20003f66270 */
[----:B---3--:R-:W-:Y:S01]  /*1fa20*/  IMAD.SHL.U32 R4, R9, 0x4, RZ ;  /* 0x0000000409047824 */ /* 0x008fe200078e00ff */
[----:B------:R-:W-:-:S04]  /*1fa30*/  SHF.R.S32.HI R12, RZ, 0x1f, R9 ;  /* 0x0000001fff0c7819 */ /* 0x000fc80000011409 */
[----:B------:R-:W-:Y:S02]  /*1fa40*/  IADD3 R2, P1, R4, UR4, RZ ;  /* 0x0000000404027c10 */ /* 0x000fe4000ff3e0ff */
[----:B------:R-:W-:-:S04]  /*1fa50*/  SHF.L.U64.HI R0, R9, 0x2, R12 ;  /* 0x0000000209007819 */ /* 0x000fc8000001020c */
[----:B------:R-:W-:Y:S01]  /*1fa60*/  IADD3.X R3, R0, UR5, RZ, P1, !PT ;  /* 0x0000000500037c10 */ /* 0x000fe20008ffe4ff */
[----:B------:R-:W-:Y:S02]  /*1fa70*/  ULDC.64 UR4, c[0x0][0xc08] ;  /* 0x0003020000047ab9 */ /* 0x000fe40000000a00 */
[----:B------:R-:W-:Y:S02]  /*1fa80*/  ISETP.NE.U32.AND P1, PT, RZ, UR4, PT ;  /* 0x00000004ff007c0c */ /* 0x000fe4000bf25070 */
[----:B------:R0:W5:Y:S02]  /*1fa90*/  @P0 LDG.E R6, desc[UR6][R2.64] ;  /* 0x0000000602060981 */ /* 0x000164000c1e1900 */
[----:B------:R-:W-:-:S13]  /*1faa0*/  ISETP.NE.AND.EX P1, PT, RZ, UR5, PT, P1 ;  /* 0x00000005ff007c0c */ /* 0x000fda000bf25310 */
[----:B------:R-:W-:Y:S01]  /*1fab0*/  @P1 IADD3 R4, P2, R4, UR4, RZ ;  /* 0x0000000404041c10 */ /* 0x000fe2000ff5e0ff */
[----:B------:R-:W-:-:S03]  /*1fac0*/  ULDC UR4, c[0x0][0xa88] ;  /* 0x0002a20000047ab9 */ /* 0x000fc60000000800 */
[----:B------:R-:W-:Y:S02]  /*1fad0*/  @P1 IADD3.X R5, R0, UR5, RZ, P2, !PT ;  /* 0x0000000500051c10 */ /* 0x000fe400097fe4ff */
[----:B----4-:R-:W-:Y:S02]  /*1fae0*/  ISETP.NE.AND P2, PT, R25, 0x1, PT ;  /* 0x000000011900780c */ /* 0x010fe40003f45270 */
[----:B------:R-:W-:-:S06]  /*1faf0*/  MOV R0, UR4 ;  /* 0x0000000400007c02 */ /* 0x000fcc0008000f00 */
[----:B------:R0:W5:Y:S05]  /*1fb00*/  @P1 LDG.E R0, desc[UR6][R4.64] ;  /* 0x0000000604001981 */ /* 0x00016a000c1e1900 */
[----:B------:R-:W3:Y:S08]  /*1fb10*/  @P2 LDC R14, c[0x0][0xbec] ;  /* 0x0002fb00ff0e2b82 */ /* 0x000ef00000000800 */
[----:B------:R-:W4:Y:S01]  /*1fb20*/  @P2 LDC R27, c[0x0][0xbf0] ;  /* 0x0002fc00ff1b2b82 */ /* 0x000f220000000800 */
[----:B0-----:R-:W-:Y:S05]  /*1fb30*/  @P1 BRA `(.L_x_665) ;  /* 0x0000000000141947 */ /* 0x001fea0003800000 */
[----:B------:R-:W-:Y:S05]  /*1fb40*/  @!P0 BRA `(.L_x_665) ;  /* 0x0000000000108947 */ /* 0x000fea0003800000 */
[----:B------:R-:W-:Y:S02]  /*1fb50*/  ULDC.64 UR4, c[0x0][0x208] ;  /* 0x0000820000047ab9 */ /* 0x000fe40000000a00 */
[----:B------:R-:W2:Y:S04]  /*1fb60*/  LDG.E R5, desc[UR4][R2.64] ;  /* 0x0000000402057981 */ /* 0x000ea8000c1e1900 */
[----:B-----5:R-:W2:Y:S02]  /*1fb70*/  LDG.E R0, desc[UR4][R2.64+0x4] ;  /* 0x0000040402007981 */ /* 0x020ea4000c1e1900 */
[----:B--2---:R-:W-:-:S07]  /*1fb80*/  IMAD.IADD R0, R0, 0x1, -R5 ;  /* 0x0000000100007824 */ /* 0x004fce00078e0a05 */
.L_x_665:
[----:B------:R-:W2:Y:S04]  /*1fb90*/  LDL R24, [R1+0x68] ;  /* 0x0000680001187983 */ /* 0x000ea80000100800 */
[----:B------:R0:W5:Y:S01]  /*1fba0*/  LDL R20, [R1+0x74] ;  /* 0x0000740001147983 */ /* 0x0001620000100800 */
[----:B------:R-:W-:Y:S01]  /*1fbb0*/  BSSY B1, `(.L_x_666) ;  /* 0x000002e000017945 */ /* 0x000fe20003800000 */
[----:B-1----:R-:W-:Y:S02]  /*1fbc0*/  SEL R13, R9, RZ, !P0 ;  /* 0x000000ff090d7207 */ /* 0x002fe40004000000 */
[----:B------:R-:W-:Y:S02]  /*1fbd0*/  SEL R12, R12, RZ, !P0 ;  /* 0x000000ff0c0c7207 */ /* 0x000fe40004000000 */
[----:B-----5:R-:W-:-:S02]  /*1fbe0*/  SHF.R.S32.HI R11, RZ, 0x1f, R6 ;  /* 0x0000001fff0b7819 */ /* 0x020fc40000011406 */
[----:B--2---:R-:W-:Y:S01]  /*1fbf0*/  SHF.R.S32.HI R10, RZ, 0x1f, R24 ;  /* 0x0000001fff0a7819 */ /* 0x004fe20000011418 */
[----:B0-----:R-:W-:Y:S06]  /*1fc00*/  @P3 BRA `(.L_x_667) ;  /* 0x0000000000a03947 */ /* 0x001fec0003800000 */
[----:B------:R-:W0:Y:S01]  /*1fc10*/  LDC R9, c[0x0][0xbe8] ;  /* 0x0002fa00ff097b82 */ /* 0x000e220000000800 */
[----:B------:R-:W-:-:S05]  /*1fc20*/  LEA R2, R20, R7, 0x7 ;  /* 0x0000000714027211 */ /* 0x000fca00078e38ff */
[----:B------:R-:W-:Y:S02]  /*1fc30*/  VIADD R8, R2, 0xffffff80 ;  /* 0xffffff8002087836 */ /* 0x000fe40000000000 */
[----:B0-----:R-:W-:-:S05]  /*1fc40*/  IMAD R3, R0, R9, RZ ;  /* 0x0000000900037224 */ /* 0x001fca00078e02ff */
[----:B------:R-:W-:-:S13]  /*1fc50*/  ISETP.GE.AND P0, PT, R8, R3, PT ;  /* 0x000000030800720c */ /* 0x000fda0003f06270 */
[----:B------:R-:W-:Y:S05]  /*1fc60*/  @P0 BRA `(.L_x_667) ;  /* 0x0000000000880947 */ /* 0x000fea0003800000 */
[----:B------:R-:W-:Y:S01]  /*1fc70*/  ISETP.NE.AND P0, PT, R9, 0x1, PT ;  /* 0x000000010900780c */ /* 0x000fe20003f05270 */
[----:B------:R-:W-:Y:S01]  /*1fc80*/  ULDC.64 UR4, c[0x0][0xb90] ;  /* 0x0002e40000047ab9 */ /* 0x000fe20000000a00 */
[----:B------:R-:W-:Y:S01]  /*1fc90*/  MOV R2, R6 ;  /* 0x0000000600027202 */ /* 0x000fe20000000f00 */
[----:B------:R-:W-:Y:S01]  /*1fca0*/  IMAD R7, R10, UR4, RZ ;  /* 0x000000040a077c24 */ /* 0x000fe2000f8e02ff */
[----:B------:R-:W-:Y:S01]  /*1fcb0*/  ULDC.64 UR6, c[0x0][0x208] ;  /* 0x0000820000067ab9 */ /* 0x000fe20000000a00 */
[----:B------:R-:W-:Y:S02]  /*1fcc0*/  IMAD.MOV.U32 R3, RZ, RZ, R11 ;  /* 0x000000ffff037224 */ /* 0x000fe400078e000b */
[----:B------:R-:W-:Y:S02]  /*1fcd0*/  IMAD.MOV.U32 R5, RZ, RZ, R8 ;  /* 0x000000ffff057224 */ /* 0x000fe400078e0008 */
[----:B------:R-:W-:-:S04]  /*1fce0*/  IMAD.WIDE.U32 R2, R24, UR4, R2 ;  /* 0x0000000418027c25 */ /* 0x000fc8000f8e0002 */
[----:B------:R-:W0:Y:S01]  /*1fcf0*/  @P0 LDC R15, c[0x0][0xbec] ;  /* 0x0002fb00ff0f0b82 */ /* 0x000e220000000800 */
[----:B------:R-:W-:Y:S01]  /*1fd00*/  IMAD R7, R24, UR5, R7 ;  /* 0x0000000518077c24 */ /* 0x000fe2000f8e0207 */
[----:B------:R-:W-:-:S03]  /*1fd10*/  ULDC.64 UR4, c[0x0][0xb98] ;  /* 0x0002e60000047ab9 */ /* 0x000fc60000000a00 */
[----:B------:R-:W-:-:S03]  /*1fd20*/  IMAD.IADD R3, R3, 0x1, R7 ;  /* 0x0000000103037824 */ /* 0x000fc600078e0207 */
[----:B------:R-:W1:Y:S01]  /*1fd30*/  @P0 LDC R21, c[0x0][0xbf0] ;  /* 0x0002fc00ff150b82 */ /* 0x000e620000000800 */
[----:B------:R-:W-:-:S04]  /*1fd40*/  IMAD.WIDE.U32 R2, R13, UR4, R2 ;  /* 0x000000040d027c25 */ /* 0x000fc8000f8e0002 */
[----:B0-----:R-:W-:-:S05]  /*1fd50*/  @P0 IMAD.HI.U32 R4, R8, R15, RZ ;  /* 0x0000000f08040227 */ /* 0x001fca00078e00ff */
[----:B-1----:R-:W-:Y:S01]  /*1fd60*/  @P0 SHF.R.U32.HI R5, RZ, R21, R4 ;  /* 0x00000015ff050219 */ /* 0x002fe20000011604 */
[----:B------:R-:W-:-:S03]  /*1fd70*/  IMAD R4, R12, UR4, RZ ;  /* 0x000000040c047c24 */ /* 0x000fc6000f8e02ff */
[C---:B------:R-:W-:Y:S02]  /*1fd80*/  IADD3 R7, -R5.reuse, RZ, RZ ;  /* 0x000000ff05077210 */ /* 0x040fe40007ffe1ff */
[----:B------:R-:W-:-:S03]  /*1fd90*/  IADD3 R2, P0, R5, R2, RZ ;  /* 0x0000000205027210 */ /* 0x000fc60007f1e0ff */
[----:B------:R-:W-:Y:S01]  /*1fda0*/  IMAD R7, R9, R7, R8 ;  /* 0x0000000709077224 */ /* 0x000fe200078e0208 */
[----:B------:R-:W-:Y:S01]  /*1fdb0*/  SHF.R.S32.HI R9, RZ, 0x1f, R5 ;  /* 0x0000001fff097819 */ /* 0x000fe20000011405 */
[----:B------:R-:W-:Y:S01]  /*1fdc0*/  IMAD R8, R13, UR5, R4 ;  /* 0x000000050d087c24 */ /* 0x000fe2000f8e0204 */
[----:B------:R-:W-:Y:S02]  /*1fdd0*/  ULDC.64 UR4, c[0x0][0xb88] ;  /* 0x0002e20000047ab9 */ /* 0x000fe40000000a00 */
[----:B------:R-:W-:Y:S02]  /*1fde0*/  SHF.R.S32.HI R4, RZ, 0x1f, R7 ;  /* 0x0000001fff047819 */ /* 0x000fe40000011407 */
[----:B------:R-:W-:-:S03]  /*1fdf0*/  IADD3.X R3, R9, R3, R8, P0, !PT ;  /* 0x0000000309037210 */ /* 0x000fc600007fe408 */
[----:B------:R-:W-:Y:S02]  /*1fe00*/  IMAD R4, R4, UR4, RZ ;  /* 0x0000000404047c24 */ /* 0x000fe4000f8e02ff */
[----:B------:R-:W-:-:S04]  /*1fe10*/  IMAD.WIDE.U32 R2, R7, UR4, R2 ;  /* 0x0000000407027c25 */ /* 0x000fc8000f8e0002 */
[----:B------:R-:W-:Y:S01]  /*1fe20*/  IMAD R5, R7, UR5, R4 ;  /* 0x0000000507057c24 */ /* 0x000fe2000f8e0204 */
[----:B------:R-:W-:Y:S02]  /*1fe30*/  ULDC.64 UR4, c[0x0][0xb50] ;  /* 0x0002d40000047ab9 */ /* 0x000fe40000000a00 */
[----:B------:R-:W-:Y:S01]  /*1fe40*/  LEA R4, P0, R2, UR4, 0x2 ;  /* 0x0000000402047c11 */ /* 0x000fe2000f8010ff */
[----:B------:R-:W-:-:S05]  /*1fe50*/  IMAD.IADD R3, R3, 0x1, R5 ;  /* 0x0000000103037824 */ /* 0x000fca00078e0205 */
[----:B------:R-:W-:Y:S01]  /*1fe60*/  LEA.HI.X R5, R2, UR5, R3, 0x2, P0 ;  /* 0x0000000502057c11 */ /* 0x000fe200080f1403 */
[----:B------:R-:W-:-:S05]  /*1fe70*/  IMAD.MOV.U32 R3, RZ, RZ, -0x800000 ;  /* 0xff800000ff037424 */ /* 0x000fca00078e00ff */
[----:B------:R0:W-:Y:S02]  /*1fe80*/  STG.E desc[UR6][R4.64], R3 ;  /* 0x0000000304007986 */ /* 0x0001e4000c101906 */
.L_x_667:
[----:B------:R-:W-:Y:S05]  /*1fe90*/  BSYNC B1 ;  /* 0x0000000000017941 */ /* 0x000fea0003800000 */
.L_x_666:
[----:B0-----:R-:W2:Y:S01]  /*1fea0*/  LDL R4, [R1+0x64] ;  /* 0x0000640001047983 */ /* 0x001ea20000100800 */
[----:B------:R-:W-:Y:S01]  /*1feb0*/  ULDC.64 UR4, c[0x0][0xaa0] ;  /* 0x0002a80000047ab9 */ /* 0x000fe20000000a00 */
[----:B------:R-:W-:Y:S01]  /*1fec0*/  BSSY B1, `(.L_x_668) ;  /* 0x0000041000017945 */ /* 0x000fe20003800000 */
[----:B------:R-:W-:-:S04]  /*1fed0*/  IMAD R3, R11, UR4, RZ ;  /* 0x000000040b037c24 */ /* 0x000fc8000f8e02ff */
[C---:B------:R-:W-:Y:S02]  /*1fee0*/  IMAD R5, R6.reuse, UR5, R3 ;  /* 0x0000000506057c24 */ /* 0x040fe4000f8e0203 */
[----:B------:R-:W-:Y:S01]  /*1fef0*/  IMAD.WIDE.U32 R2, R6, UR4, RZ ;  /* 0x0000000406027c25 */ /* 0x000fe2000f8e00ff */
        /* <DEDUP_REMOVED lines=12> */
[----:B--2---:R-:W-:-:S05]  /*1ffc0*/  LEA R4, R4, R219, 0x5 ;  /* 0x000000db04047211 */ /* 0x004fca00078e28ff */
[----:B------:R-:W-:-:S04]  /*1ffd0*/  IMAD R9, R20, 0x80, R4 ;  /* 0x0000008014097824 */ /* 0x000fc800078e0204 */
[----:B---3--:R-:W-:Y:S01]  /*1ffe0*/  @P2 IMAD.HI.U32 R4, R9, R14, RZ ;  /* 0x0000000e09042227 */ /* 0x008fe200078e00ff */
[----:B------:R-:W-:-:S04]  /*1fff0*/  MOV R5, R9 ;  /* 0x0000000900057202 */ /* 0x000fc80000000f00 */
[----:B----4-:R-:W-:-:S04]  /*20000*/  @P2 SHF.R.U32.HI R5, RZ, R27, R4 ;  /* 0x0000001bff052219 */ /* 0x010fc80000011604 */
[--C-:B------:R-:W-:Y:S01]  /*20010*/  SHF.R.S32.HI R4, RZ, 0x1f, R5.reuse ;  /* 0x0000001fff047819 */ /* 0x100fe20000011405 */
[----:B------:R-:W-:Y:S02]  /*20020*/  IMAD.MOV R6, RZ, RZ, -R5 ;  /* 0x000000ffff067224 */ /* 0x000fe400078e0a05 */
[----:B------:R-:W-:-:S04]  /*20030*/  IMAD.WIDE.U32 R2, R5, UR4, R2 ;  /* 0x0000000405027c25 */ /* 0x000fc8000f8e0002 */
[----:B------:R-:W-:Y:S02]  /*20040*/  IMAD R4, R4, UR4, RZ ;  /* 0x0000000404047c24 */ /* 0x000fe4000f8e02ff */
[----:B------:R-:W-:Y:S02]  /*20050*/  IMAD R7, R25, R6, R9 ;  /* 0x0000000619077224 */ /* 0x000fe400078e0209 */
[----:B------:R-:W-:Y:S01]  /*20060*/  IMAD R9, R5, UR5, R4 ;  /* 0x0000000505097c24 */ /* 0x000fe2000f8e0204 */
[----:B------:R-:W-:Y:S01]  /*20070*/  ULDC.64 UR4, c[0x0][0xad8] ;  /* 0x0002b60000047ab9 */ /* 0x000fe20000000a00 */
[----:B------:R-:W-:Y:S01]  /*20080*/  IMAD R6, R20, 0x80, R219 ;  /* 0x0000008014067824 */ /* 0x000fe200078e02db */
[----:B------:R-:W-:Y:S01]  /*20090*/  SHF.R.S32.HI R4, RZ, 0x1f, R7 ;  /* 0x0000001fff047819 */ /* 0x000fe20000011407 */
[----:B------:R-:W-:Y:S02]  /*200a0*/  IMAD.IADD R3, R3, 0x1, R9 ;  /* 0x0000000103037824 */ /* 0x000fe400078e0209 */
[----:B------:R-:W-:Y:S01]  /*200b0*/  IMAD R25, R0, R25, RZ ;  /* 0x0000001900197224 */ /* 0x000fe200078e02ff */
[----:B------:R-:W-:Y:S01]  /*200c0*/  IADD3 R0, R6, 0x20, RZ ;  /* 0x0000002006007810 */ /* 0x000fe20007ffe0ff */
[----:B------:R-:W-:-:S02]  /*200d0*/  IMAD R4, R4, UR4, RZ ;  /* 0x0000000404047c24 */ /* 0x000fc4000f8e02ff */
[C---:B------:R-:W-:Y:S01]  /*200e0*/  IMAD.WIDE.U32 R2, R7.reuse, UR4, R2 ;  /* 0x0000000407027c25 */ /* 0x040fe2000f8e0002 */
[-C--:B------:R-:W-:Y:S02]  /*200f0*/  ISETP.GE.AND P2, PT, R6, R25.reuse, PT ;  /* 0x000000190600720c */ /* 0x080fe40003f46270 */
[----:B------:R-:W-:Y:S01]  /*20100*/  ISETP.GE.AND P1, PT, R0, R25, PT ;  /* 0x000000190000720c */ /* 0x000fe20003f26270 */
[----:B------:R-:W-:Y:S01]  /*20110*/  IMAD R5, R7, UR5, R4 ;  /* 0x0000000507057c24 */ /* 0x000fe2000f8e0204 */
[----:B------:R-:W-:Y:S01]  /*20120*/  ULDC.64 UR4, c[0x0][0xa80] ;  /* 0x0002a00000047ab9 */ /* 0x000fe20000000a00 */
[----:B------:R-:W-:Y:S01]  /*20130*/  VIADD R0, R6, 0x40 ;  /* 0x0000004006007836 */ /* 0x000fe20000000000 */
[----:B------:R-:W-:Y:S01]  /*20140*/  LEA R4, P3, R2, UR4, 0x1 ;  /* 0x0000000402047c11 */ /* 0x000fe2000f8608ff */
[----:B------:R-:W-:-:S03]  /*20150*/  IMAD.IADD R3, R3, 0x1, R5 ;  /* 0x0000000103037824 */ /* 0x000fc600078e0205 */
[----:B------:R-:W-:Y:S02]  /*20160*/  ISETP.GE.AND P0, PT, R0, R25, PT ;  /* 0x000000190000720c */ /* 0x000fe40003f06270 */
[----:B------:R-:W-:Y:S02]  /*20170*/  LEA.HI.X R5, R2, UR5, R3, 0x1, P3 ;  /* 0x0000000502057c11 */ /* 0x000fe400098f0c03 */
[----:B------:R0:W1:Y:S04]  /*20180*/  SHFL.IDX PT, R2, R4, RZ, 0x181f ;  /* 0x00181fff04027589 */ /* 0x00006800000e0000 */
        /* <DEDUP_REMOVED lines=20> */
.L_x_669:
[----:B------:R-:W-:Y:S05]  /*202d0*/  BSYNC B1 ;  /* 0x0000000000017941 */ /* 0x000fea0003800000 */
.L_x_668:
[----:B--23--:R2:W3:Y:S01]  /*202e0*/  SHFL.IDX PT, R3, R5, 0x1, 0x181f ;  /* 0x00381f0005037f89 */ /* 0x00c4e200000e0000 */
[----:B------:R-:W-:Y:S03]  /*202f0*/  BSSY B1, `(.L_x_670) ;  /* 0x0000015000017945 */ /* 0x000fe60003800000 */
[----:B-1----:R2:W1:Y:S01]  /*20300*/  SHFL.IDX PT, R2, R4, 0x1, 0x181f ;  /* 0x00381f0004027f89 */ /* 0x00246200000e0000 */
[----:B------:R-:W-:Y:S05]  /*20310*/  @P1 BRA `(.L_x_671) ;  /* 0x0000000000481947 */ /* 0x000fea0003800000 */
[----:B------:R-:W-:Y:S01]  /*20320*/  ULDC UR4, c[0x0][0xac8] ;  /* 0x0002b20000047ab9 */ /* 0x000fe20000000800 */
[----:B------:R-:W-:Y:S01]  /*20330*/  ULDC.64 UR6, c[0x0][0x208] ;  /* 0x0000820000067ab9 */ /* 0x000fe20000000a00 */
[----:B------:R-:W-:Y:S02]  /*20340*/  ISETP.GE.AND P4, PT, R16, UR4, PT ;  /* 0x0000000410007c0c */ /* 0x000fe4000bf86270 */
[----:B------:R-:W-:Y:S02]  /*20350*/  ISETP.GE.AND P3, PT, R213, UR4, PT ;  /* 0x00000004d5007c0c */ /* 0x000fe4000bf66270 */
[----:B------:R-:W-:Y:S02]  /*20360*/  ISETP.GE.AND P2, PT, R18, UR4, PT ;  /* 0x0000000412007c0c */ /* 0x000fe4000bf46270 */
[----:B------:R-:W-:-:S07]  /*20370*/  ISETP.GE.AND P1, PT, R19, UR4, PT ;  /* 0x0000000413007c0c */ /* 0x000fce000bf26270 */
[CC--:B-1----:R-:W-:Y:S02]  /*20380*/  @!P4 LEA R8, P6, R16.reuse, R2.reuse, 0x1 ;  /* 0x000000021008c211 */ /* 0x0c2fe400078c08ff */
[CC--:B------:R-:W-:Y:S02]  /*20390*/  @!P3 LEA R10, P5, R23.reuse, R2.reuse, 0x1 ;  /* 0x00000002170ab211 */ /* 0x0c0fe400078a08ff */
[-C--:B---3--:R-:W-:Y:S02]  /*203a0*/  @!P4 LEA.HI.X R9, R16, R3.reuse, R17, 0x1, P6 ;  /* 0x000000031009c211 */ /* 0x088fe400030f0c11 */
[-C--:B------:R-:W-:Y:S02]  /*203b0*/  @!P2 LEA R12, P6, R18, R2.reuse, 0x1 ;  /* 0x00000002120ca211 */ /* 0x080fe400078c08ff */
        /* <DEDUP_REMOVED lines=8> */
.L_x_671:
[----:B------:R-:W-:Y:S05]  /*20440*/  BSYNC B1 ;  /* 0x0000000000017941 */ /* 0x000fea0003800000 */
.L_x_670:
[----:B---34-:R3:W4:Y:S01]  /*20450*/  SHFL.IDX PT, R3, R5, 0x2, 0x181f ;  /* 0x00581f0005037f89 */ /* 0x01872200000e0000 */
        /* <DEDUP_REMOVED lines=9> */
[-C--:B-1----:R-:W-:Y:S02]  /*204f0*/  @!P3 LEA R8, P6, R16, R2.reuse, 0x1 ;  /* 0x000000021008b211 */ /* 0x082fe400078c08ff */
[-C--:B------:R-:W-:Y:S02]  /*20500*/  @!P2 LEA R10, P5, R23, R2.reuse, 0x1 ;  /* 0x00000002170aa211 */ /* 0x080fe400078a08ff */
[-C--:B------:R-:W-:Y:S02]  /*20510*/  @!P1 LEA R12, P4, R18, R2.reuse, 0x1 ;  /* 0x00000002120c9211 */ /* 0x080fe400078808ff */
[-C--:B----4-:R-:W-:Y:S02]  /*20520*/  @!P3 LEA.HI.X R9, R16, R3.reuse, R17, 0x1, P6 ;  /* 0x000000031009b211 */ /* 0x090fe400030f0c11 */
        /* <DEDUP_REMOVED lines=8> */
.L_x_673:
[----:B------:R-:W-:Y:S05]  /*205b0*/  BSYNC B1 ;  /* 0x0000000000017941 */ /* 0x000fea0003800000 */
.L_x_672:
[----:B------:R-:W-:Y:S01]  /*205c0*/  IADD3 R0, R6, 0x60, RZ ;  /* 0x0000006006007810 */ /* 0x000fe20007ffe0ff */
[----:B0-23--:R-:W0:Y:S03]  /*205d0*/  SHFL.IDX PT, R5, R5, 0x3, 0x181f ;  /* 0x00781f0005057f89 */ /* 0x00de2600000e0000 */
[----:B------:R-:W-:Y:S01]  /*205e0*/  ISETP.GE.AND P0, PT, R0, R25, PT ;  /* 0x000000190000720c */ /* 0x000fe20003f06270 */
[----:B-1----:R1:W2:-:S12]  /*205f0*/  SHFL.IDX PT, R2, R4, 0x3, 0x181f ;  /* 0x00781f0004027f89 */ /* 0x00229800000e0000 */
[----:B-1----:R-:W-:Y:S05]  /*20600*/  @P0 BRA `(.L_x_664) ;  /* 0x0000000000480947 */ /* 0x002fea0003800000 */
[----:B------:R-:W-:Y:S01]  /*20610*/  ULDC UR4, c[0x0][0xac8] ;  /* 0x0002b20000047ab9 */ /* 0x000fe20000000800 */
[----:B------:R-:W-:Y:S01]  /*20620*/  ULDC.64 UR6, c[0x0][0x208] ;  /* 0x0000820000067ab9 */ /* 0x000fe20000000a00 */
[----:B------:R-:W-:Y:S02]  /*20630*/  ISETP.GE.AND P3, PT, R16, UR4, PT ;  /* 0x0000000410007c0c */ /* 0x000fe4000bf66270 */
[----:B------:R-:W-:Y:S02]  /*20640*/  ISETP.GE.AND P2, PT, R213, UR4, PT ;  /* 0x00000004d5007c0c */ /* 0x000fe4000bf46270 */
[----:B------:R-:W-:Y:S02]  /*20650*/  ISETP.GE.AND P1, PT, R18, UR4, PT ;  /* 0x0000000412007c0c */ /* 0x000fe4000bf26270 */
[----:B------:R-:W-:-:S07]  /*20660*/  ISETP.GE.AND P0, PT, R19, UR4, PT ;  /* 0x0000000413007c0c */ /* 0x000fce000bf06270 */
[-C--:B--2---:R-:W-:Y:S02]  /*20670*/  @!P3 LEA R6, P6, R16, R2.reuse, 0x1 ;  /* 0x000000021006b211 */ /* 0x084fe400078c08ff */
[-C--:B------:R-:W-:Y:S02]  /*20680*/  @!P2 LEA R8, P5, R23, R2.reuse, 0x1 ;  /* 0x000000021708a211 */ /* 0x080fe400078a08ff */
[-C--:B------:R-:W-:Y:S02]  /*20690*/  @!P1 LEA R10, P4, R18, R2.reuse, 0x1 ;  /* 0x00000002120a9211 */ /* 0x080fe400078808ff */
[-C--:B0-----:R-:W-:Y:S02]  /*206a0*/  @!P3 LEA.HI.X R7, R16, R5.reuse, R17, 0x1, P6 ;  /* 0x000000051007b211 */ /* 0x081fe400030f0c11 */
[----:B------:R-:W-:Y:S02]  /*206b0*/  @!P0 LEA R2, P6, R19, R2, 0x1 ;  /* 0x0000000213028211 */ /* 0x000fe400078c08ff */
[-C--:B------:R-:W-:Y:S01]  /*206c0*/  @!P2 LEA.HI.X R9, R23, R5.reuse, R216, 0x1, P5 ;  /* 0x000000051709a211 */ /* 0x080fe200028f0cd8 */
[----:B------:R1:W-:Y:S01]  /*206d0*/  @!P3 ST.E.128 desc[UR6][R6.64], RZ ;  /* 0x000000ff0600b985 */ /* 0x0003e2000c101d06 */
[----:B------:R-:W-:-:S02]  /*206e0*/  @!P1 LEA.HI.X R11, R18, R5, R218, 0x1, P4 ;  /* 0x00000005120b9211 */ /* 0x000fc400020f0cda */
[----:B----4-:R-:W-:Y:S01]  /*206f0*/  @!P0 LEA.HI.X R3, R19, R5, R217, 0x1, P6 ;  /* 0x0000000513038211 */ /* 0x010fe200030f0cd9 */
[----:B------:R1:W-:Y:S04]  /*20700*/  @!P2 ST.E.128 desc[UR6][R8.64], RZ ;  /* 0x000000ff0800a985 */ /* 0x0003e8000c101d06 */
[----:B------:R1:W-:Y:S04]  /*20710*/  @!P1 ST.E.128 desc[UR6][R10.64], RZ ;  /* 0x000000ff0a009985 */ /* 0x0003e8000c101d06 */
[----:B------:R1:W-:Y:S02]  /*20720*/  @!P0 ST.E.128 desc[UR6][R2.64], RZ ;  /* 0x000000ff02008985 */ /* 0x0003e4000c101d06 */
.L_x_664:
[----:B------:R-:W-:Y:S05]  /*20730*/  BSYNC B0 ;  /* 0x0000000000007941 */ /* 0x000fea0003800000 */
.L_x_655:
[----:B------:R-:W-:Y:S02]  /*20740*/  ULDC UR4, c[0x0][0xc3c] ;  /* 0x00030f0000047ab9 */ /* 0x000fe40000000800 */
[----:B------:R-:W-:-:S13]  /*20750*/  ISETP.GE.AND P0, PT, R31, UR4, PT ;  /* 0x000000041f007c0c */ /* 0x000fda000bf06270 */
[----:B------:R-:W-:Y:S05]  /*20760*/  @!P0 BRA `(.L_x_674) ;  /* 0xfffffe0400d88947 */ /* 0x000fea000383ffff */
[----:B------:R-:W-:Y:S05]  /*20770*/  BRA `(.L_x_436) ;  /* 0x0000007000507947 */ /* 0x000fea0003800000 */
.L_x_434:
[----:B------:R-:W-:-:S08]  /*20780*/  NOP ;  /* 0x0000000000007918 */ /* 0x000fd00000000000 */
[----:B------:R-:W0:-:S00]  /*20790*/  USETMAXREG.DEALLOC.CTAPOOL 0x28 ;  /* 0x00000028000079c8 */ /* 0x000e0000080e0500 */
[----:B0-----:R-:W-:Y:S01]  /*207a0*/  LOP3.LUT R2, R2, 0x3, RZ, 0xc0, !PT ;  /* 0x0000000302027812 */ /* 0x001fe200078ec0ff */
[----:B------:R-:W-:Y:S01]  /*207b0*/  IMAD.MOV.U32 R4, RZ, RZ, RZ ;  /* 0x000000ffff047224 */ /* 0x000fe200078e00ff */
[----:B------:R-:W-:-:S04]  /*207c0*/  LOP3.LUT R23, R23, 0xffffffbf, RZ, 0xc0, !PT ;  /* 0xffffffbf17177812 */ /* 0x000fc800078ec0ff */
[----:B------:R-:W0:Y:S02]  /*207d0*/  SHFL.IDX PT, R2, R2, RZ, 0x1f ;  /* 0x00001fff02027589 */ /* 0x000e2400000e0000 */
[----:B0-----:R-:W-:-:S13]  /*207e0*/  ISETP.NE.AND P0, PT, R2, RZ, PT ;  /* 0x000000ff0200720c */ /* 0x001fda0003f05270 */
[----:B------:R-:W-:Y:S01]  /*207f0*/  @P0 LOP3.LUT R23, R23, 0x40, RZ, 0xfc, !PT ;  /* 0x0000004017170812 */ /* 0x000fe200078efcff */
[----:B------:R-:W-:Y:S06]  /*20800*/  @!P0 BRA `(.L_x_675) ;  /* 0x00000000001c8947 */ /* 0x000fec0003800000 */
[----:B------:R-:W0:Y:S08]  /*20810*/  S2UR UR5, SR_CgaCtaId ;  /* 0x00000000000579c3 */ /* 0x000e300000008800 */
[----:B------:R-:W-:Y:S06]  /*20820*/  BAR.SYNC.DEFER_BLOCKING 0x5, 0x180 ;  /* 0x0146000000007b1d */ /* 0x000fec0000010000 */
[----:B------:R-:W-:-:S02]  /*20830*/  UMOV UR4, 0x400 ;  /* 0x0000040000047882 */ /* 0x000fc40000000000 */
[----:B0-----:R-:W-:-:S09]  /*20840*/  ULEA UR4, UR5, UR4, 0x18 ;  /* 0x0000000405047291 */ /* 0x001fd2000f8ec03f */
[----:B------:R-:W0:Y:S01]  /*20850*/  LDS.128 R16, [UR4+0x388d0] ;  /* 0x0388d004ff107984 */ /* 0x000e220008000c00 */
[----:B------:R-:W-:Y:S06]  /*20860*/  BAR.ARV 0x4, 0x180 ;  /* 0x0106000000007b1d */ /* 0x000fec0000002000 */
[----:B------:R-:W-:Y:S05]  /*20870*/  BRA `(.L_x_676) ;  /* 0x0000000800047947 */ /* 0x000fea0003800000 */
.L_x_675:
[----:B------:R-:W-:Y:S01]  /*20880*/  LOP3.LUT R5, R0, 0x1f, RZ, 0xc0, !PT ;  /* 0x0000001f00057812 */ /* 0x000fe200078ec0ff */
[----:B------:R-:W-:Y:S01]  /*20890*/  ULDC UR4, c[0x0][0xc3c] ;  /* 0x00030f0000047ab9 */ /* 0x000fe20000000800 */
[----:B------:R-:W-:Y:S01]  /*208a0*/  ULDC.64 UR6, c[0x0][0x208] ;  /* 0x0000820000067ab9 */ /* 0x000fe20000000a00 */
[----:B------:R-:W-:Y:S01]  /*208b0*/  ULDC UR5, c[0x0][0xc38] ;  /* 0x00030e0000057ab9 */ /* 0x000fe20000000800 */
[----:B------:R-:W-:-:S04]  /*208c0*/  ISETP.NE.AND P0, PT, R5, 0x1f, PT ;  /* 0x0000001f0500780c */ /* 0x000fc80003f05270 */
[----:B------:R-:W-:-:S13]  /*208d0*/  ISETP.GE.OR P1, PT, R5, UR4, !P0 ;  /* 0x0000000405007c0c */ /* 0x000fda000c726670 */
[----:B------:R-:W0:Y:S02]  /*208e0*/  @!P1 LDC.64 R2, c[0x0][0xc80] ;  /* 0x00032000ff029b82 */ /* 0x000e240000000a00 */
[----:B0-----:R-:W-:-:S05]  /*208f0*/  @!P1 IMAD.WIDE.U32 R2, R5, 0x4, R2 ;  /* 0x0000000405029825 */ /* 0x001fca00078e0002 */
[----:B------:R-:W2:Y:S01]  /*20900*/  @!P1 LDG.E R4, desc[UR6][R2.64] ;  /* 0x0000000602049981 */ /* 0x000ea2000c1e1900 */
[C---:B------:R-:W-:Y:S01]  /*20910*/  ISETP.NE.AND P1, PT, R5.reuse, RZ, PT ;  /* 0x000000ff0500720c */ /* 0x040fe20003f25270 */
[----:B------:R-:W0:Y:S01]  /*20920*/  S2UR UR6, SR_CTAID.X ;  /* 0x00000000000679c3 */ /* 0x000e220000002500 */
[C---:B------:R-:W-:Y:S01]  /*20930*/  ISETP.GE.U32.AND P2, PT, R5.reuse, 0x2, PT ;  /* 0x000000020500780c */ /* 0x040fe20003f46070 */
[----:B------:R-:W-:Y:S01]  /*20940*/  UMOV UR4, URZ ;  /* 0x0000003f00047c82 */ /* 0x000fe20008000000 */
[C---:B------:R-:W-:Y:S01]  /*20950*/  ISETP.GE.U32.AND P3, PT, R5.reuse, 0x4, PT ;  /* 0x000000040500780c */ /* 0x040fe20003f66070 */
[----:B------:R-:W-:Y:S01]  /*20960*/  IMAD.MOV.U32 R16, RZ, RZ, RZ ;  /* 0x000000ffff107224 */ /* 0x000fe200078e00ff */
[C---:B------:R-:W-:Y:S02]  /*20970*/  ISETP.GE.U32.AND P4, PT, R5.reuse, 0x8, PT ;  /* 0x000000080500780c */ /* 0x040fe40003f86070 */
[----:B------:R-:W-:Y:S01]  /*20980*/  ISETP.GE.U32.AND P5, PT, R5, 0x10, PT ;  /* 0x000000100500780c */ /* 0x000fe20003fa6070 */
[----:B--2---:R-:W1:Y:S02]  /*20990*/  SHFL.UP PT, R6, R4, 0x1, RZ ;  /* 0x0420000004067989 */ /* 0x004e6400000e00ff */
[----:B-1----:R-:W-:-:S05]  /*209a0*/  SEL R7, R6, RZ, P1 ;  /* 0x000000ff06077207 */ /* 0x002fca0000800000 */
[----:B------:R-:W-:-:S05]  /*209b0*/  IMAD.IADD R7, R4, 0x1, R7 ;  /* 0x0000000104077824 */ /* 0x000fca00078e0207 */
[----:B------:R-:W1:Y:S02]  /*209c0*/  SHFL.UP PT, R6, R7, 0x2, RZ ;  /* 0x0440000007067989 */ /* 0x000e6400000e00ff */
[----:B-1----:R-:W-:-:S04]  /*209d0*/  SEL R6, R6, RZ, P2 ;  /* 0x000000ff06067207 */ /* 0x002fc80001000000 */
[----:B------:R-:W-:-:S05]  /*209e0*/  IADD3 R6, R7, R6, RZ ;  /* 0x0000000607067210 */ /* 0x000fca0007ffe0ff */
[----:B------:R-:W1:Y:S02]  /*209f0*/  SHFL.UP PT, R8, R6, 0x4, RZ ;  /* 0x0480000006087989 */ /* 0x000e6400000e00ff */
[----:B-1----:R-:W-:-:S05]  /*20a00*/  SEL R3, R8, RZ, P3 ;  /* 0x000000ff08037207 */ /* 0x002fca0001800000 */
[----:B------:R-:W-:-:S05]  /*20a10*/  IMAD.IADD R3, R6, 0x1, R3 ;  /* 0x0000000106037824 */ /* 0x000fca00078e0203 */
[----:B------:R-:W1:Y:S02]  /*20a20*/  SHFL.UP PT, R2, R3, 0x8, RZ ;  /* 0x0500000003027989 */ /* 0x000e6400000e00ff */
[----:B-1----:R-:W-:-:S05]  /*20a30*/  SEL R2, R2, RZ, P4 ;  /* 0x000000ff02027207 */ /* 0x002fca0002000000 */
[----:B------:R-:W-:-:S05]  /*20a40*/  IMAD.IADD R2, R3, 0x1, R2 ;  /* 0x0000000103027824 */ /* 0x000fca00078e0202 */
[----:B------:R-:W1:Y:S02]  /*20a50*/  SHFL.UP PT, R7, R2, 0x10, RZ ;  /* 0x0600000002077989 */ /* 0x000e6400000e00ff */
[----:B-1----:R-:W-:-:S04]  /*20a60*/  SEL R7, R7, RZ, P5 ;  /* 0x000000ff07077207 */ /* 0x002fc80002800000 */
[----:B------:R-:W-:-:S05]  /*20a70*/  IADD3 R7, R2, R7, RZ ;  /* 0x0000000702077210 */ /* 0x000fca0007ffe0ff */
[----:B------:R-:W1:Y:S02]  /*20a80*/  SHFL.IDX PT, R6, R7, 0x1f, 0x1f ;  /* 0x03e01f0007067f89 */ /* 0x000e6400000e0000 */
[----:B-1----:R-:W-:-:S04]  /*20a90*/  IMAD R6, R6, UR5, RZ ;  /* 0x0000000506067c24 */ /* 0x002fc8000f8e02ff */
[----:B------:R-:W-:Y:S01]  /*20aa0*/  IMAD.MOV.U32 R3, RZ, RZ, R6 ;  /* 0x000000ffff037224 */ /* 0x000fe200078e0006 */
[----:B0-----:R-:W-:-:S13]  /*20ab0*/  ISETP.GT.AND P6, PT, R6, UR6, PT ;  /* 0x0000000606007c0c */ /* 0x001fda000bfc4270 */
[----:B------:R-:W-:Y:S05]  /*20ac0*/  @P6 BRA `(.L_x_677) ;  /* 0x0000000000a06947 */ /* 0x000fea0003800000 */
[----:B------:R-:W0:Y:S01]  /*20ad0*/  LDC R10, c[0x0][0xc3c] ;  /* 0x00030f00ff0a7b82 */ /* 0x000e220000000800 */
[----:B------:R-:W-:Y:S01]  /*20ae0*/  MOV R6, R3 ;  /* 0x0000000300067202 */ /* 0x000fe20000000f00 */
[----:B------:R-:W-:Y:S01]  /*20af0*/  UMOV UR4, URZ ;  /* 0x0000003f00047c82 */ /* 0x000fe20008000000 */
[----:B------:R-:W-:Y:S01]  /*20b00*/  ULDC UR7, c[0x0][0xc3c] ;  /* 0x00030f0000077ab9 */ /* 0x000fe20000000800 */
[----:B------:R-:W-:-:S05]  /*20b10*/  ULDC UR5, c[0x0][0xc38] ;  /* 0x00030e0000057ab9 */ /* 0x000fca0000000800 */
.L_x_681:
[----:B------:R-:W-:Y:S01]  /*20b20*/  UIADD3 UR4, UR4, 0x1f, URZ ;  /* 0x0000001f04047890 */ /* 0x000fe2000fffe03f */
[----:B------:R-:W-:-:S05]  /*20b30*/  IMAD.U32 R19, RZ, RZ, UR7 ;  /* 0x00000007ff137e24 */ /* 0x000fca000f8e00ff */
[----:B0-----:R-:W-:-:S13]  /*20b40*/  ISETP.LE.AND P6, PT, R10, UR4, PT ;  /* 0x000000040a007c0c */ /* 0x001fda000bfc3270 */
[----:B------:R-:W-:Y:S05]  /*20b50*/  @P6 BRA `(.L_x_678) ;  /* 0x0000000400286947 */ /* 0x000fea0003800000 */
[----:B------:R-:W-:Y:S01]  /*20b60*/  VIADD R7, R5, UR4 ;  /* 0x0000000405077c36 */ /* 0x000fe20008000000 */
[----:B------:R-:W-:Y:S01]  /*20b70*/  BSSY B0, `(.L_x_679) ;  /* 0x0000008000007945 */ /* 0x000fe20003800000 */
[----:B------:R-:W-:-:S03]  /*20b80*/  MOV R4, RZ ;  /* 0x000000ff00047202 */ /* 0x000fc60000000f00 */
[----:B------:R-:W-:-:S13]  /*20b90*/  ISETP.GE.OR P6, PT, R7, R10, !P0 ;  /* 0x0000000a0700720c */ /* 0x000fda00047c6670 */
[----:B------:R-:W-:Y:S05]  /*20ba0*/  @P6 BRA `(.L_x_680) ;  /* 0x0000000000106947 */ /* 0x000fea0003800000 */
[----:B------:R-:W0:Y:S01]  /*20bb0*/  LDC.64 R2, c[0x0][0xc80] ;  /* 0x00032000ff027b82 */ /* 0x000e220000000a00 */
[----:B------:R-:W-:Y:S01]  /*20bc0*/  ULDC.64 UR8, c[0x0][0x208] ;  /* 0x0000820000087ab9 */ /* 0x000fe20000000a00 */
[----:B0-----:R-:W-:-:S05]  /*20bd0*/  IMAD.WIDE R2, R7, 0x4, R2 ;  /* 0x0000000407027825 */ /* 0x001fca00078e0202 */
[----:B------:R0:W5:Y:S02]  /*20be0*/  LDG.E R4, desc[UR8][R2.64] ;  /* 0x0000000802047981 */ /* 0x000164000c1e1900 */
.L_x_680:
[----:B------:R-:W-:Y:S05]  /*20bf0*/  BSYNC B0 ;  /* 0x0000000000007941 */ /* 0x000fea0003800000 */
.L_x_679:
[----:B0----5:R-:W0:Y:S02]  /*20c00*/  SHFL.UP PT, R2, R4, 0x1, RZ ;  /* 0x0420000004027989 */ /* 0x021e2400000e00ff */
        /* <DEDUP_REMOVED lines=20> */
.L_x_677:
        /* <DEDUP_REMOVED lines=10> */
[----:B0-----:R-:W-:-:S06]  /*20df0*/  IADD3 R2, R8, 0xffffffe, RZ ;  /* 0x0ffffffe08027810 */ /* 0x001fcc0007ffe0ff */
[----:B------:R0:W1:Y:S01]  /*20e00*/  F2I.FTZ.U32.TRUNC.NTZ R3, R2 ;  /* 0x0000000200037305 */ /* 0x000062000021f000 */
[----:B------:R-:W-:Y:S05]  /*20e10*/  @!P0 BRA `(.L_x_682) ;  /* 0x0000000000088947 */ /* 0x000fea0003800000 */
[----:B------:R-:W-:-:S06]  /*20e20*/  VIADD R16, R19, 0xffffffff ;  /* 0xffffffff13107836 */ /* 0x000fcc0000000000 */
[----:B------:R2:W3:Y:S02]  /*20e30*/  SHFL.IDX PT, R16, R7, R16, 0x1f ;  /* 0x00001f1007107589 */ /* 0x0004e400000e0000 */
.L_x_682:
[----:B---3--:R-:W-:Y:S01]  /*20e40*/  IMAD R16, R16, UR5, R9 ;  /* 0x0000000510107c24 */ /* 0x008fe2000f8e0209 */
[----:B0-----:R-:W-:Y:S01]  /*20e50*/  IABS R2, R12 ;  /* 0x0000000c00027213 */ /* 0x001fe20000000000 */
[----:B-12---:R-:W-:Y:S01]  /*20e60*/  IMAD.MOV R7, RZ, RZ, -R3 ;  /* 0x000000ffff077224 */ /* 0x006fe200078e0a03 */
[----:B------:R-:W-:Y:S02]  /*20e70*/  IADD3 R19, R19, UR4, RZ ;  /* 0x0000000413137c10 */ /* 0x000fe4000fffe0ff */
[----:B------:R-:W-:Y:S01]  /*20e80*/  IADD3 R9, -R16, UR6, RZ ;  /* 0x0000000610097c10 */ /* 0x000fe2000fffe1ff */
[----:B------:R-:W-:Y:S01]  /*20e90*/  IMAD R7, R7, R10, RZ ;  /* 0x0000000a07077224 */ /* 0x000fe200078e02ff */
[----:B------:R-:W-:Y:S01]  /*20ea0*/  IADD3 R6, RZ, -R2, RZ ;  /* 0x80000002ff067210 */ /* 0x000fe20007ffe0ff */
[----:B------:R-:W-:Y:S01]  /*20eb0*/  IMAD.MOV.U32 R2, RZ, RZ, RZ ;  /* 0x000000ffff027224 */ /* 0x000fe200078e00ff */
[----:B------:R-:W-:-:S03]  /*20ec0*/  IABS R4, R9 ;  /* 0x0000000900047213 */ /* 0x000fc60000000000 */
[----:B------:R-:W-:-:S04]  /*20ed0*/  IMAD.HI.U32 R2, R3, R7, R2 ;  /* 0x0000000703027227 */ /* 0x000fc800078e0002 */
[----:B------:R-:W-:Y:S01]  /*20ee0*/  IMAD.MOV.U32 R3, RZ, RZ, R4 ;  /* 0x000000ffff037224 */ /* 0x000fe200078e0004 */
[----:B------:R-:W-:-:S03]  /*20ef0*/  MOV R4, R6 ;  /* 0x0000000600047202 */ /* 0x000fc60000000f00 */
        /* <DEDUP_REMOVED lines=16> */
.L_x_678:
[----:B------:R-:W-:Y:S01]  /*21000*/  IMAD.MOV.U32 R17, RZ, RZ, RZ ;  /* 0x000000ffff117224 */ /* 0x000fe200078e00ff */
[----:B------:R-:W-:Y:S01]  /*21010*/  MOV R16, UR6 ;  /* 0x0000000600107c02 */ /* 0x000fe20008000f00 */
[----:B------:R-:W-:-:S07]  /*21020*/  IMAD.MOV.U32 R18, RZ, RZ, RZ ;  /* 0x000000ffff127224 */ /* 0x000fce00078e00ff */
.L_x_683:
[----:B------:R-:W-:-:S13]  /*21030*/  ISETP.NE.AND P0, PT, R5, RZ, PT ;  /* 0x000000ff0500720c */ /* 0x000fda0003f05270 */
[----:B------:R-:W0:Y:S01]  /*21040*/  @!P0 S2R R3, SR_CgaCtaId ;  /* 0x0000000000038919 */ /* 0x000e220000008800 */
[----:B------:R-:W-:-:S04]  /*21050*/  @!P0 MOV R2, 0x400 ;  /* 0x0000040000028802 */ /* 0x000fc80000000f00 */
[----:B0-----:R-:W-:-:S05]  /*21060*/  @!P0 LEA R2, R3, R2, 0x18 ;  /* 0x0000000203028211 */ /* 0x001fca00078ec0ff */
[----:B------:R1:W-:Y:S01]  /*21070*/  @!P0 STS.128 [R2+0x388d0], R16 ;  /* 0x0388d01002008388 */ /* 0x0003e20000000c00 */
[----:B------:R-:W-:Y:S06]  /*21080*/  BAR.ARV 0x5, 0x180 ;  /* 0x0146000000007b1d */ /* 0x000fec0000002000 */
.L_x_676:
[----:B------:R2:W-:Y:S01]  /*21090*/  STL [R1+0x30], RZ ;  /* 0x000030ff01007387 */ /* 0x0005e20000100800 */
[----:B------:R-:W-:Y:S01]  /*210a0*/  ULDC UR4, c[0x0][0xc3c] ;  /* 0x00030f0000047ab9 */ /* 0x000fe20000000800 */
[----:B------:R-:W-:Y:S01]  /*210b0*/  IMAD.MOV.U32 R29, RZ, RZ, 0x1 ;  /* 0x00000001ff1d7424 */ /* 0x000fe200078e00ff */
[----:B0-----:R-:W-:Y:S02]  /*210c0*/  ISETP.GE.AND P0, PT, R19, UR4, PT ;  /* 0x0000000413007c0c */ /* 0x001fe4000bf06270 */
[----:B------:R-:W-:-:S11]  /*210d0*/  MOV R27, RZ ;  /* 0x000000ff001b7202 */ /* 0x000fd60000000f00 */
[----:B--2---:R-:W-:Y:S05]  /*210e0*/  @P0 BRA `(.L_x_684) ;  /* 0x0000006400180947 */ /* 0x004fea0003800000 */
[----:B------:R-:W0:Y:S01]  /*210f0*/  S2UR UR5, SR_CgaCtaId ;  /* 0x00000000000579c3 */ /* 0x000e220000008800 */
[----:B------:R2:W-:Y:S01]  /*21100*/  STL [R1+0x30], RZ ;  /* 0x000030ff01007387 */ /* 0x0005e20000100800 */
[C---:B------:R-:W-:Y:S01]  /*21110*/  IMAD.SHL.U32 R36, R0.reuse, 0x8, RZ ;  /* 0x0000000800247824 */ /* 0x040fe200078e00ff */
[----:B-1----:R-:W-:Y:S01]  /*21120*/  LOP3.LUT R2, R0, 0x7f, RZ, 0xc0, !PT ;  /* 0x0000007f00027812 */ /* 0x002fe200078ec0ff */
[----:B------:R-:W-:Y:S01]  /*21130*/  UMOV UR4, 0x400 ;  /* 0x0000040000047882 */ /* 0x000fe20000000000 */
[----:B------:R-:W-:Y:S01]  /*21140*/  BSSY B8, `(.L_x_684) ;  /* 0x0000640000087945 */ /* 0x000fe20003800000 */
[----:B------:R-:W-:Y:S01]  /*21150*/  IMAD.MOV.U32 R30, RZ, RZ, 0x1 ;  /* 0x00000001ff1e7424 */ /* 0x000fe200078e00ff */
[----:B------:R-:W-:Y:S01]  /*21160*/  LOP3.LUT R3, R36, 0x1f8, RZ, 0xc0, !PT ;  /* 0x000001f824037812 */ /* 0x000fe200078ec0ff */
[----:B------:R-:W-:Y:S01]  /*21170*/  IMAD.SHL.U32 R34, R2, 0x8, RZ ;  /* 0x0000000802227824 */ /* 0x000fe200078e00ff */
[----:B------:R-:W-:Y:S01]  /*21180*/  SHF.R.U32.HI R2, RZ, 0x3, R2 ;  /* 0x00000003ff027819 */ /* 0x000fe20000011602 */
[----:B------:R-:W-:Y:S01]  /*21190*/  IMAD.MOV.U32 R28, RZ, RZ, RZ ;  /* 0x000000ffff1c7224 */ /* 0x000fe200078e00ff */
[----:B------:R-:W-:Y:S01]  /*211a0*/  LOP3.LUT R3, R3, 0x38, R0, 0x78, !PT ;  /* 0x0000003803037812 */ /* 0x000fe200078e7800 */
[----:B------:R-:W-:Y:S01]  /*211b0*/  IMAD.MOV.U32 R27, RZ, RZ, RZ ;  /* 0x000000ffff1b7224 */ /* 0x000fe200078e00ff */
[----:B------:R-:W-:Y:S01]  /*211c0*/  SHF.L.U32 R0, R0, 0x4, RZ ;  /* 0x0000000400007819 */ /* 0x000fe200000006ff */
[----:B------:R-:W-:Y:S01]  /*211d0*/  ULDC.64 UR38, c[0x0][0x198] ;  /* 0x0000660000267ab9 */ /* 0x000fe20000000a00 */
[----:B------:R-:W-:Y:S01]  /*211e0*/  LOP3.LUT R34, R3, 0x200, R34, 0xf8, !PT ;  /* 0x0000020003227812 */ /* 0x000fe200078ef822 */
[----:B------:R-:W-:Y:S01]  /*211f0*/  ULOP3.LUT UR37, UR60, 0x2, URZ, 0xfc, !UPT ;  /* 0x000000023c257892 */ /* 0x000fe2000f8efc3f */
[----:B------:R-:W-:Y:S01]  /*21200*/  LOP3.LUT R36, R36, 0x38, RZ, 0xc0, !PT ;  /* 0x0000003824247812 */ /* 0x000fe200078ec0ff */
[----:B------:R-:W-:Y:S01]  /*21210*/  ULDC UR36, c[0x0][0xc] ;  /* 0x0000030000247ab9 */ /* 0x000fe20000000800 */
[----:B------:R-:W-:-:S02]  /*21220*/  LOP3.LUT R0, R2, 0x70, R0, 0xf8, !PT ;  /* 0x0000007002007812 */ /* 0x000fc400078ef800 */
[----:B------:R-:W-:Y:S02]  /*21230*/  MOV R29, 0x1 ;  /* 0x00000001001d7802 */ /* 0x000fe40000000f00 */
[C---:B------:R-:W-:Y:S01]  /*21240*/  LOP3.LUT R3, R36.reuse, 0x40, RZ, 0xfc, !PT ;  /* 0x0000004024037812 */ /* 0x040fe200078efcff */
[----:B0-----:R-:W-:Y:S01]  /*21250*/  ULEA UR4, UR5, UR4, 0x18 ;  /* 0x0000000405047291 */ /* 0x001fe2000f8ec03f */
[C---:B------:R-:W-:Y:S02]  /*21260*/  LOP3.LUT R2, R36.reuse, 0x80, RZ, 0xfc, !PT ;  /* 0x0000008024027812 */ /* 0x040fe400078efcff */
[----:B------:R-:W-:-:S03]  /*21270*/  LOP3.LUT R0, R36, 0xc0, RZ, 0xfc, !PT ;  /* 0x000000c024007812 */ /* 0x000fc600078efcff */
[----:B------:R-:W-:-:S05]  /*21280*/  IMAD.U32 R22, RZ, RZ, UR4 ;  /* 0x00000004ff167e24 */ /* 0x000fca000f8e00ff */
[----:B--2---:R-:W-:-:S07]  /*21290*/  LEA R37, R34, R22, 0x1 ;  /* 0x0000001622257211 */ /* 0x004fce00078e08ff */
.L_x_793:
[----:B0-----:R-:W0:Y:S01]  /*212a0*/  LDC.64 R2, c[0x0][0xc88] ;  /* 0x00032200ff027b82 */ /* 0x001e220000000a00 */
[----:B------:R-:W-:Y:S01]  /*212b0*/  ULDC.64 UR4, c[0x0][0x208] ;  /* 0x0000820000047ab9 */ /* 0x000fe20000000a00 */
[----:B0-----:R-:W-:-:S05]  /*212c0*/  IMAD.WIDE R2, R19, 0x4, R2 ;  /* 0x0000000413027825 */ /* 0x001fca00078e0202 */
[----:B--2---:R-:W2:Y:S01]  /*212d0*/  LDG.E R31, desc[UR4][R2.64] ;  /* 0x00000004021f7981 */ /* 0x004ea2000c1e1900 */
[----:B------:R-:W-:Y:S05]  /*212e0*/  YIELD ;  /* 0x0000000000007946 */ /* 0x000fea0003800000 */
[----:B------:R-:W-:Y:S01]  /*212f0*/  ULDC.64 UR4, c[0x0][0xa28] ;  /* 0x00028a0000047ab9 */ /* 0x000fe20000000a00 */
[----:B------:R-:W-:Y:S01]  /*21300*/  ULDC.64 UR8, c[0x0][0xa18] ;  /* 0x0002860000087ab9 */ /* 0x000fe20000000a00 */
[----:B------:R-:W-:Y:S01]  /*21310*/  ISETP.NE.U32.AND P0, PT, RZ, UR4, PT ;  /* 0x00000004ff007c0c */ /* 0x000fe2000bf05070 */
[----:B------:R-:W-:Y:S01]  /*21320*/  IMAD.MOV.U32 R9, RZ, RZ, RZ ;  /* 0x000000ffff097224 */ /* 0x000fe200078e00ff */
[----:B------:R-:W-:Y:S01]  /*21330*/  ULDC.64 UR10, c[0x0][0x208] ;  /* 0x00008200000a7ab9 */ /* 0x000fe20000000a00 */
[----:B------:R-:W-:Y:S01]  /*21340*/  ULDC.64 UR6, c[0x0][0xa10] ;  /* 0x0002840000067ab9 */ /* 0x000fe20000000a00 */
[----:B------:R-:W-:-:S02]  /*21350*/  ISETP.NE.AND.EX P0, PT, RZ, UR5, PT, P0 ;  /* 0x00000005ff007c0c */ /* 0x000fc4000bf05300 */
[----:B------:R-:W-:-:S04]  /*21360*/  ISETP.NE.U32.AND P2, PT, RZ, UR8, PT ;  /* 0x00000008ff007c0c */ /* 0x000fc8000bf45070 */
[----:B------:R-:W-:Y:S02]  /*21370*/  ISETP.NE.AND.EX P2, PT, RZ, UR9, PT, P2 ;  /* 0x00000009ff007c0c */ /* 0x000fe4000bf45320 */
[----:B--2---:R-:W-:-:S05]  /*21380*/  SHF.R.S32.HI R0, RZ, 0x1f, R31 ;  /* 0x0000001fff007819 */ /* 0x004fca000001141f */
[C---:B------:R-:W-:Y:S01]  /*21390*/  @P0 LEA R2, P1, R31.reuse, UR4, 0x2 ;  /* 0x000000041f020c11 */ /* 0x040fe2000f8210ff */
[C---:B------:R-:W-:Y:S01]  /*213a0*/  IMAD.SHL.U32 R24, R31.reuse, 0x4, RZ ;  /* 0x000000041f187824 */ /* 0x040fe200078e00ff */
[C-C-:B------:R-:W-:Y:S01]  /*213b0*/  SHF.L.U64.HI R25, R31.reuse, 0x2, R0.reuse ;  /* 0x000000021f197819 */ /* 0x140fe20000010200 */
[----:B------:R0:W-:Y:S01]  /*213c0*/  STL [R1+0x1c], R0 ;  /* 0x00001c0001007387 */ /* 0x0001e20000100800 */
[----:B------:R-:W-:Y:S01]  /*213d0*/  @P0 LEA.HI.X R3, R31, UR5, R0, 0x2, P1 ;  /* 0x000000051f030c11 */ /* 0x000fe200088f1400 */
[----:B------:R-:W-:-:S04]  /*213e0*/  ULDC.64 UR4, c[0x0][0xa00] ;  /* 0x0002800000047ab9 */ /* 0x000fc80000000a00 */
[----:B------:R1:W2:Y:S01]  /*213f0*/  @P0 LDG.E R9, desc[UR10][R2.64] ;  /* 0x0000000a02090981 */ /* 0x0002a2000c1e1900 */
[----:B------:R-:W-:Y:S02]  /*21400*/  ISETP.NE.U32.AND P0, PT, RZ, UR4, PT ;  /* 0x00000004ff007c0c */ /* 0x000fe4000bf05070 */
[----:B------:R-:W-:Y:S01]  /*21410*/  ISETP.NE.U32.AND P1, PT, RZ, UR6, PT ;  /* 0x00000006ff007c0c */ /* 0x000fe2000bf25070 */
[----:B0-----:R-:W-:Y:S01]  /*21420*/  IMAD.MOV.U32 R0, RZ, RZ, RZ ;  /* 0x000000ffff007224 */ /* 0x001fe200078e00ff */
[----:B------:R-:W-:Y:S02]  /*21430*/  ISETP.NE.AND.EX P0, PT, RZ, UR5, PT, P0 ;  /* 0x00000005ff007c0c */ /* 0x000fe4000bf05300 */
[----:B------:R-:W-:Y:S02]  /*21440*/  ISETP.NE.AND.EX P1, PT, RZ, UR7, PT, P1 ;  /* 0x00000007ff007c0c */ /* 0x000fe4000bf25310 */
[C---:B------:R-:W-:Y:S02]  /*21450*/  IADD3 R4, P4, R24.reuse, UR6, RZ ;  /* 0x0000000618047c10 */ /* 0x040fe4000ff9e0ff */
[----:B-1----:R-:W-:Y:S01]  /*21460*/  IADD3 R2, P3, R24, UR4, RZ ;  /* 0x0000000418027c10 */ /* 0x002fe2000ff7e0ff */
[----:B------:R-:W-:Y:S01]  /*21470*/  ULDC UR4, c[0x0][0x288] ;  /* 0x0000a20000047ab9 */ /* 0x000fe20000000800 */
[----:B------:R-:W-:-:S02]  /*21480*/  MOV R35, RZ ;  /* 0x000000ff00237202 */ /* 0x000fc40000000f00 */
[C---:B------:R-:W-:Y:S02]  /*21490*/  IADD3.X R3, R25.reuse, UR5, RZ, P3, !PT ;  /* 0x0000000519037c10 */ /* 0x040fe40009ffe4ff */
[----:B------:R-:W-:Y:S01]  /*214a0*/  @P2 IADD3 R6, P3, R24, UR8, RZ ;  /* 0x0000000818062c10 */ /* 0x000fe2000ff7e0ff */
[----:B------:R-:W-:Y:S01]  /*214b0*/  IMAD.U32 R8, RZ, RZ, UR4 ;  /* 0x00000004ff087e24 */ /* 0x000fe2000f8e00ff */
[----:B------:R-:W-:Y:S01]  /*214c0*/  ULDC.64 UR4, c[0x0][0x418] ;  /* 0x0001060000047ab9 */ /* 0x000fe20000000a00 */
[C---:B------:R-:W-:Y:S01]  /*214d0*/  IADD3.X R5, R25.reuse, UR7, RZ, P4, !PT ;  /* 0x0000000719057c10 */ /* 0x040fe2000a7fe4ff */
[----:B------:R-:W5:Y:S01]  /*214e0*/  @P0 LDG.E R35, desc[UR10][R2.64] ;  /* 0x0000000a02230981 */ /* 0x000f62000c1e1900 */
[----:B------:R-:W-:Y:S01]  /*214f0*/  @P2 IADD3.X R7, R25, UR9, RZ, P3, !PT ;  /* 0x0000000919072c10 */ /* 0x000fe20009ffe4ff */
[----:B------:R-:W-:Y:S02]  /*21500*/  UISETP.NE.U32.AND UP0, UPT, UR4, URZ, UPT ;  /* 0x0000003f0400728c */ /* 0x000fe4000bf05070 */
[----:B------:R-:W5:Y:S01]  /*21510*/  @P1 LDG.E R0, desc[UR10][R4.64] ;  /* 0x0000000a04001981 */ /* 0x000f62000c1e1900 */
[----:B------:R-:W-:-:S03]  /*21520*/  ULDC UR4, c[0x0][0x424] ;  /* 0x0001090000047ab9 */ /* 0x000fc60000000800 */
[----:B------:R0:W3:Y:S01]  /*21530*/  @P2 LDG.E R8, desc[UR10][R6.64] ;  /* 0x0000000a06082981 */ /* 0x0000e2000c1e1900 */
[----:B------:R-:W-:-:S03]  /*21540*/  UISETP.NE.AND.EX UP0, UPT, UR5, URZ, UPT, UP0 ;  /* 0x0000003f0500728c */ /* 0x000fc6000bf05300 */
[----:B------:R-:W-:Y:S01]  /*21550*/  ULDC UR5, c[0x0][0x2f0] ;  /* 0x0000bc0000057ab9 */ /* 0x000fe20000000800 */
[----:B------:R-:W-:-:S04]  /*21560*/  USEL UR4, UR4, 0x1, UP0 ;  /* 0x0000000104047887 */ /* 0x000fc80008000000 */
[----:B------:R-:W-:-:S03]  /*21570*/  UIMAD UR4, UR4, UR5, URZ ;  /* 0x00000005040472a4 */ /* 0x000fc6000f8e023f */
[----:B------:R-:W-:Y:S02]  /*21580*/  ULDC UR5, c[0x0][0x348] ;  /* 0x0000d20000057ab9 */ /* 0x000fe40000000800 */
[----:B0-----:R-:W-:Y:S01]  /*21590*/  MOV R6, UR5 ;  /* 0x0000000500067c02 */ /* 0x001fe20008000f00 */
[----:B--2---:R-:W-:Y:S04]  /*215a0*/  STL [R1+0x10], R9 ;  /* 0x0000100901007387 */ /* 0x004fe80000100800 */
[----:B---3--:R0:W-:Y:S02]  /*215b0*/  STL [R1+0x28], R8 ;  /* 0x0000280801007387 */ /* 0x0081e40000100800 */
[----:B0-----:R-:W-:Y:S01]  /*215c0*/  IMAD.U32 R8, RZ, RZ, UR4 ;  /* 0x00000004ff087e24 */ /* 0x001fe2000f8e00ff */
[----:B------:R-:W-:Y:S06]  /*215d0*/  @P2 BRA `(.L_x_685) ;  /* 0x0000000000182947 */ /* 0x000fec0003800000 */
[----:B------:R-:W-:Y:S05]  /*215e0*/  @!P0 BRA `(.L_x_685) ;  /* 0x0000000000148947 */ /* 0x000fea0003800000 */
[----:B------:R-:W-:Y:S02]  /*215f0*/  ULDC.64 UR4, c[0x0][0x208] ;  /* 0x0000820000047ab9 */ /* 0x000fe40000000a00 */
[----:B------:R-:W2:Y:S04]  /*21600*/  LDG.E R10, desc[UR4][R2.64] ;  /* 0x00000004020a7981 */ /* 0x000ea8000c1e1900 */
[----:B------:R-:W2:Y:S02]  /*21610*/  LDG.E R7, desc[UR4][R2.64+0x4] ;  /* 0x0000040402077981 */ /* 0x000ea4000c1e1900 */
[----:B--2---:R-:W-:-:S05]  /*21620*/  IMAD.IADD R2, R7, 0x1, -R10 ;  /* 0x0000000107027824 */ /* 0x004fca00078e0a0a */
[----:B------:R0:W-:Y:S02]  /*21630*/  STL [R1+0x28], R2 ;  /* 0x0000280201007387 */ /* 0x0001e40000100800 */
.L_x_685:
[----:B------:R-:W-:Y:S01]  /*21640*/  ULDC.64 UR4, c[0x0][0xa20] ;  /* 0x0002880000047ab9 */ /* 0x000fe20000000a00 */
[----:B------:R-:W-:Y:S02]  /*21650*/  MOV R33, R31 ;  /* 0x0000001f00217202 */ /* 0x000fe40000000f00 */
[----:B------:R-:W-:-:S04]  /*21660*/  ISETP.NE.U32.AND P0, PT, RZ, UR4, PT ;  /* 0x00000004ff007c0c */ /* 0x000fc8000bf05070 */
[----:B------:R-:W-:-:S13]  /*21670*/  ISETP.NE.AND.EX P0, PT, RZ, UR5, PT, P0 ;  /* 0x00000005ff007c0c */ /* 0x000fda000bf05300 */
[----:B------:R-:W-:Y:S05]  /*21680*/  @!P0 BRA `(.L_x_686) ;  /* 0x0000000000148947 */ /* 0x000fea0003800000 */
[----:B0-----:R-:W-:Y:S01]  /*21690*/  IADD3 R2, P0, R24, UR4, RZ ;  /* 0x0000000418027c10 */ /* 0x001fe2000ff1e0ff */
[----:B------:R-:W-:-:S03]  /*216a0*/  ULDC.64 UR6, c[0x0][0x208] ;  /* 0x0000820000067ab9 */ /* 0x000fc60000000a00 */
[----:B------:R-:W-:-:S05]  /*216b0*/  IADD3.X R3, R25, UR5, RZ, P0, !PT ;  /* 0x0000000519037c10 */ /* 0x000fca00087fe4ff */
[----:B------:R1:W5:Y:S01]  /*216c0*/  LDG.E R8, desc[UR6][R2.64] ;  /* 0x0000000602087981 */ /* 0x000362000c1e1900 */
[----:B------:R-:W-:Y:S05]  /*216d0*/  BRA `(.L_x_687) ;  /* 0x0000000000287947 */ /* 0x000fea0003800000 */
.L_x_686:
[----:B------:R-:W-:Y:S02]  /*216e0*/  ULDC.64 UR4, c[0x0][0xa08] ;  /* 0x0002820000047ab9 */ /* 0x000fe40000000a00 */
[----:B------:R-:W-:-:S04]  /*216f0*/  ISETP.NE.U32.AND P0, PT, RZ, UR4, PT ;  /* 0x00000004ff007c0c */ /* 0x000fc8000bf05070 */
[----:B------:R-:W-:-:S13]  /*21700*/  ISETP.NE.AND.EX P0, PT, RZ, UR5, PT, P0 ;  /* 0x00000005ff007c0c */ /* 0x000fda000bf05300 */
[----:B------:R-:W-:Y:S05]  /*21710*/  @!P0 BRA `(.L_x_687) ;  /* 0x0000000000188947 */ /* 0x000fea0003800000 */
[----:B0-----:R-:W0:Y:S01]  /*21720*/  LDC.64 R2, c[0x0][0xa08] ;  /* 0x00028200ff027b82 */ /* 0x001e220000000a00 */
[----:B------:R-:W-:Y:S01]  /*21730*/  ULDC.64 UR4, c[0x0][0x208] ;  /* 0x0000820000047ab9 */ /* 0x000fe20000000a00 */
[----:B0-----:R-:W-:-:S05]  /*21740*/  IMAD.WIDE R2, R33, 0x4, R2 ;  /* 0x0000000421027825 */ /* 0x001fca00078e0202 */
[----:B------:R-:W2:Y:S04]  /*21750*/  LDG.E R8, desc[UR4][R2.64] ;  /* 0x0000000402087981 */ /* 0x000ea8000c1e1900 */
[----:B------:R-:W2:Y:S02]  /*21760*/  LDG.E R7, desc[UR4][R2.64+0x4] ;  /* 0x0000040402077981 */ /* 0x000ea4000c1e1900 */
[----:B--2---:R-:W-:-:S07]  /*21770*/  IMAD.IADD R8, R7, 0x1, -R8 ;  /* 0x0000000107087824 */ /* 0x004fce00078e0a08 */
.L_x_687:
[----:B------:R-:W-:Y:S02]  /*21780*/  ULDC.64 UR4, c[0x0][0x208] ;  /* 0x0000820000047ab9 */ /* 0x000fe40000000a00 */
[----:B-1----:R-:W2:Y:S04]  /*21790*/  @P1 LDG.E R3, desc[UR4][R4.64] ;  /* 0x0000000404031981 */ /* 0x002ea8000c1e1900 */
[----:B0-----:R-:W2:Y:S01]  /*217a0*/  @P1 LDG.E R2, desc[UR4][R4.64+0x4] ;  /* 0x0000040404021981 */ /* 0x001ea2000c1e1900 */
[----:B------:R-:W-:Y:S01]  /*217b0*/  BSSY B0, `(.L_x_688) ;  /* 0x0000197000007945 */ /* 0x000fe20003800000 */
[----:B--2---:R-:W-:Y:S01]  /*217c0*/  @P1 IMAD.IADD R6, R2, 0x1, -R3 ;  /* 0x0000000102061824 */ /* 0x004fe200078e0a03 */
[----:B-----5:R-:W-:-:S05]  /*217d0*/  IADD3 R3, -R9, R8, RZ ;  /* 0x0000000809037210 */ /* 0x020fca0007ffe1ff */
[----:B------:R-:W-:-:S05]  /*217e0*/  IMAD.IADD R2, R3, 0x1, R6 ;  /* 0x0000000103027824 */ /* 0x000fca00078e0206 */
[----:B------:R0:W-:Y:S02]  /*217f0*/  STL [R1+0xc], R2 ;  /* 0x00000c0201007387 */ /* 0x0001e40000100800 */
[----:B0-----:R-:W-:-:S04]  /*21800*/  VIADD R2, R2, 0x4f ;  /* 0x0000004f02027836 */ /* 0x001fc80000000000 */
[----:B------:R-:W-:-:S05]  /*21810*/  IMAD.HI R2, R2, 0x66666667, RZ ;  /* 0x6666666702027827 */ /* 0x000fca00078e02ff */
[----:B------:R-:W-:-:S04]  /*21820*/  SHF.R.U32.HI R7, RZ, 0x1f, R2 ;  /* 0x0000001fff077819 */ /* 0x000fc80000011602 */
[----:B------:R-:W-:-:S05]  /*21830*/  LEA.HI.SX32 R4, R2, R7, 0x1b ;  /* 0x0000000702047211 */ /* 0x000fca00078fdaff */
[----:B------:R-:W-:Y:S01]  /*21840*/  IMAD R7, R4, 0x50, -R3 ;  /* 0x0000005004077824 */ /* 0x000fe200078e0a03 */
[----:B------:R-:W-:Y:S01]  /*21850*/  IADD3 R3, -R3, RZ, RZ ;  /* 0x000000ff03037210 */ /* 0x000fe20007ffe1ff */
[----:B------:R0:W-:Y:S03]  /*21860*/  STL [R1+0x2c], R4 ;  /* 0x00002c0401007387 */ /* 0x0001e60000100800 */
[----:B------:R-:W-:Y:S02]  /*21870*/  VIMNMX R7, R7, R6, PT ;  /* 0x0000000607077248 */ /* 0x000fe40003fe0100 */
[----:B0-----:R-:W-:-:S04]  /*21880*/  VIMNMX R4, RZ, R3, !PT ;  /* 0x00000003ff047248 */ /* 0x001fc80007fe0100 */
[----:B------:R-:W-:Y:S01]  /*21890*/  ISETP.GT.AND P0, PT, R7, R4, PT ;  /* 0x000000040700720c */ /* 0x000fe20003f04270 */
[----:B------:R-:W-:-:S05]  /*218a0*/  IMAD.WIDE.U32 R4, R4, -0x33333333, RZ ;  /* 0xcccccccd04047825 */ /* 0x000fca00078e00ff */
[----:B------:R-:W-:-:S05]  /*218b0*/  SHF.R.U32.HI R4, RZ, 0x6, R5 ;  /* 0x00000006ff047819 */ /* 0x000fca0000011605 */
[----:B------:R-:W-:Y:S02]  /*218c0*/  IMAD.MOV.U32 R3, RZ, RZ, R4 ;  /* 0x000000ffff037224 */ /* 0x000fe400078e0004 */
[----:B------:R-:W-:-:S04]  /*218d0*/  @P0 VIADD R2, R7, 0x4f ;  /* 0x0000004f07020836 */ /* 0x000fc80000000000 */
[----:B------:R-:W-:-:S05]  /*218e0*/  @P0 IMAD.HI R2, R2, 0x66666667, RZ ;  /* 0x6666666702020827 */ /* 0x000fca00078e02ff */
[----:B------:R-:W-:-:S04]  /*218f0*/  @P0 SHF.R.U32.HI R5, RZ, 0x1f, R2 ;  /* 0x0000001fff050819 */ /* 0x000fc80000011602 */
[----:B------:R-:W-:Y:S02]  /*21900*/  @P0 LEA.HI.SX32 R3, R2, R5, 0x1b ;  /* 0x0000000502030211 */ /* 0x000fe400078fdaff */
[----:B------:R-:W-:Y:S02]  /*21910*/  PLOP3.LUT P0, PT, PT, PT, PT, 0x80, 0x0 ;  /* 0x000000000000781c */ /* 0x000fe40003f0f070 */
[----:B------:R-:W-:-:S13]  /*21920*/  ISETP.GT.AND P2, PT, R3, R4, PT ;  /* 0x000000040300720c */ /* 0x000fda0003f44270 */
[----:B------:R-:W-:Y:S05]  /*21930*/  @!P2 BRA `(.L_x_689) ;  /* 0x0000001400f8a947 */ /* 0x000fea0003800000 */
[----:B------:R-:W-:Y:S01]  /*21940*/  UMOV UR4, 0xffffffff ;  /* 0xffffffff00047882 */ /* 0x000fe20000000000 */
[----:B------:R-:W-:Y:S02]  /*21950*/  SEL R2, R33, RZ, !P1 ;  /* 0x000000ff21027207 */ /* 0x000fe40004800000 */
[----:B------:R-:W-:Y:S05]  /*21960*/  BRA.DIV UR4, `(.L_x_690) ;  /* 0x0000007204347947 */ /* 0x000fea000b800000 */
[----:B------:R-:W0:Y:S02]  /*21970*/  S2R R5, SR_TID.X ;  /* 0x0000000000057919 */ /* 0x000e240000002100 */
[----:B0-----:R-:W-:-:S04]  /*21980*/  SHF.R.U32.HI R5, RZ, 0x5, R5 ;  /* 0x00000005ff057819 */ /* 0x001fc80000011605 */
[----:B------:R-:W-:-:S05]  /*21990*/  LOP3.LUT R5, R5, 0x3, RZ, 0xc0, !PT ;  /* 0x0000000305057812 */ /* 0x000fca00078ec0ff */
[----:B------:R0:W1:Y:S02]  /*219a0*/  SHFL.IDX PT, R14, R5, RZ, 0x1f ;  /* 0x00001fff050e7589 */ /* 0x00006400000e0000 */
.L_x_861:
[----:B-1----:R-:W-:Y:S02]  /*219b0*/  ISETP.NE.AND P0, PT, R14, RZ, PT ;  /* 0x000000ff0e00720c */ /* 0x002fe40003f05270 */
[----:B------:R-:W-:-:S11]  /*219c0*/  PLOP3.LUT P6, PT, PT, PT, PT, 0x8, 0x0 ;  /* 0x000000000000781c */ /* 0x000fd60003fce170 */
[----:B------:R-:W-:Y:S05]  /*219d0*/  @P0 BRA `(.L_x_691) ;  /* 0x00000000000c0947 */ /* 0x000fea0003800000 */
[----:B------:R-:W-:-:S03]  /*219e0*/  UMOV UR4, 0xffffffff ;  /* 0xffffffff00047882 */ /* 0x000fc60000000000 */
[----:B------:R-:W-:Y:S05]  /*219f0*/  BRA.DIV UR4, `(.L_x_692) ;  /* 0x0000007204447947 */ /* 0x000fea000b800000 */
[----:B------:R-:W-:-:S13]  /*21a00*/  ELECT P6, URZ, PT ;  /* 0x00000000003f782f */ /* 0x000fda00038c0000 */
.L_x_691:
[----:B0-----:R-:W2:Y:S01]  /*21a10*/  LDL R5, [R1+0x30] ;  /* 0x0000300001057983 */ /* 0x001ea20000100800 */
[----:B------:R-:W-:Y:S01]  /*21a20*/  BSSY B1, `(.L_x_693) ;  /* 0x0000008000017945 */ /* 0x000fe20003800000 */
[----:B--2---:R-:W-:-:S04]  /*21a30*/  IADD3 R5, R5, 0x1, RZ ;  /* 0x0000000105057810 */ /* 0x004fc80007ffe0ff */
[----:B------:R-:W-:-:S04]  /*21a40*/  LEA.HI R6, R5, R5, RZ, 0x1 ;  /* 0x0000000505067211 */ /* 0x000fc800078f08ff */
[----:B------:R-:W-:-:S05]  /*21a50*/  LOP3.LUT R6, R6, 0xfffffffe, RZ, 0xc0, !PT ;  /* 0xfffffffe06067812 */ /* 0x000fca00078ec0ff */
[----:B------:R-:W-:-:S05]  /*21a60*/  IMAD.IADD R5, R5, 0x1, -R6 ;  /* 0x0000000105057824 */ /* 0x000fca00078e0a06 */
[----:B------:R-:W-:-:S04]  /*21a70*/  SHF.L.U32 R5, R5, 0x1f, RZ ;  /* 0x0000001f05057819 */ /* 0x000fc800000006ff */
[----:B------:R-:W0:Y:S02]  /*21a80*/  SYNCS.PHASECHK.TRANS64.TRYWAIT P0, [R22+URZ+0x38820], R5 ;  /* 0x03882005160075a7 */ /* 0x000e24000800017f */
[----:B0-----:R-:W-:Y:S05]  /*21a90*/  @!P0 BRA `(.L_x_694) ;  /* 0x00000070003c8947 */ /* 0x001fea0003800000 */
.L_x_864:
[----:B------:R-:W-:Y:S05]  /*21aa0*/  BSYNC B1 ;  /* 0x0000000000017941 */ /* 0x000fea0003800000 */
.L_x_693:
[----:B------:R-:W-:Y:S04]  /*21ab0*/  BSSY B1, `(.L_x_695) ;  /* 0x00000aa000017945 */ /* 0x000fe80003800000 */
[----:B------:R-:W-:Y:S05]  /*21ac0*/  @!P6 BRA `(.L_x_696) ;  /* 0x0000000800a0e947 */ /* 0x000fea0003800000 */
[----:B------:R-:W-:Y:S01]  /*21ad0*/  IMAD R9, R28, 0x8, R22 ;  /* 0x000000081c097824 */ /* 0x000fe200078e0216 */
[----:B------:R-:W-:Y:S01]  /*21ae0*/  SHF.L.U32 R8, R30, 0x1f, RZ ;  /* 0x0000001f1e087819 */ /* 0x000fe200000006ff */
[----:B------:R-:W1:Y:S01]  /*21af0*/  S2R R6, SR_TID.X ;  /* 0x0000000000067919 */ /* 0x000e620000002100 */
[----:B------:R-:W-:Y:S02]  /*21b00*/  BSSY B2, `(.L_x_697) ;  /* 0x0000005000027945 */ /* 0x000fe40003800000 */
[----:B------:R-:W2:Y:S01]  /*21b10*/  SYNCS.PHASECHK.TRANS64.TRYWAIT P0, [R9+URZ+0x388a0], R8 ;  /* 0x0388a008090075a7 */ /* 0x000ea2000800017f */
[----:B-1----:R-:W-:-:S04]  /*21b20*/  LOP3.LUT R6, R6, 0x7f, RZ, 0xc0, !PT ;  /* 0x0000007f06067812 */ /* 0x002fc800078ec0ff */
[----:B------:R-:W-:Y:S01]  /*21b30*/  ISETP.NE.AND P1, PT, R6, RZ, PT ;  /* 0x000000ff0600720c */ /* 0x000fe20003f25270 */
[----:B--2---:R-:W-:-:S12]  /*21b40*/  @!P0 BRA `(.L_x_698) ;  /* 0x0000007000248947 */ /* 0x004fd80003800000 */
.L_x_865:
[----:B------:R-:W-:Y:S05]  /*21b50*/  BSYNC B2 ;  /* 0x0000000000027941 */ /* 0x000fea0003800000 */
.L_x_697:
[----:B------:R-:W-:Y:S04]  /*21b60*/  BSSY B2, `(.L_x_699) ;  /* 0x0000009000027945 */ /* 0x000fe80003800000 */
[----:B------:R-:W-:Y:S05]  /*21b70*/  @P1 BRA `(.L_x_700) ;  /* 0x00000000001c1947 */ /* 0x000fea0003800000 */
[----:B------:R-:W2:Y:S01]  /*21b80*/  S2R R6, SR_TID.X ;  /* 0x0000000000067919 */ /* 0x000ea20000002100 */
[----:B0-----:R-:W-:-:S04]  /*21b90*/  MOV R5, 0xa000 ;  /* 0x0000a00000057802 */ /* 0x001fc80000000f00 */
[----:B------:R3:W-:Y:S01]  /*21ba0*/  SYNCS.ARRIVE.TRANS64 RZ, [R9+URZ+0x38890], R5 ;  /* 0x0388900509ff79a7 */ /* 0x0007e2000800003f */
[----:B--2---:R-:W-:-:S04]  /*21bb0*/  LOP3.LUT R6, R6, 0x1f, RZ, 0xc0, !PT ;  /* 0x0000001f06067812 */ /* 0x004fc800078ec0ff */
[----:B------:R-:W-:-:S13]  /*21bc0*/  ISETP.NE.AND P0, PT, R6, RZ, PT ;  /* 0x000000ff0600720c */ /* 0x000fda0003f05270 */
[----:B---3--:R-:W-:Y:S05]  /*21bd0*/  @!P0 BRA `(.L_x_700) ;  /* 0x0000000000048947 */ /* 0x008fea0003800000 */
[----:B------:R-:W-:Y:S01]  /*21be0*/  BPT.TRAP 0x1 ;  /* 0x000000040000795c */ /* 0x000fe20000300000 */
.L_x_700:
[----:B------:R-:W-:Y:S05]  /*21bf0*/  BSYNC B2 ;  /* 0x0000000000027941 */ /* 0x000fea0003800000 */
.L_x_699:
[----:B------:R-:W-:Y:S01]  /*21c00*/  IMAD.MOV.U32 R15, RZ, RZ, RZ ;  /* 0x000000ffff0f7224 */ /* 0x000fe200078e00ff */
[----:B------:R-:W-:Y:S01]  /*21c10*/  UIADD3 UR4, UP0, UR38, 0x570, URZ ;  /* 0x0000057026047890 */ /* 0x000fe2000ff1e03f */
[----:B------:R-:W-:Y:S01]  /*21c20*/  IMAD R6, R3, 0x50, R0 ;  /* 0x0000005003067824 */ /* 0x000fe200078e0200 */
[----:B------:R-:W-:Y:S01]  /*21c30*/  PLOP3.LUT P0, PT, PT, PT, PT, 0x80, 0x0 ;  /* 0x000000000000781c */ /* 0x000fe20003f0f070 */
[----:B------:R-:W-:Y:S01]  /*21c40*/  IMAD R7, R28, 0xa000, R22 ;  /* 0x0000a0001c077824 */ /* 0x000fe200078e0216 */
[----:B------:R-:W-:Y:S01]  /*21c50*/  R2UR UR10, R15 ;  /* 0x000000000f0a72ca */ /* 0x000fe200000e0000 */
[----:B------:R-:W-:Y:S01]  /*21c60*/  VIADD R6, R6, 0xffffffb0 ;  /* 0xffffffb006067836 */ /* 0x000fe20000000000 */
[----:B0-----:R-:W-:Y:S01]  /*21c70*/  IADD3 R5, R9, 0x38890, RZ ;  /* 0x0003889009057810 */ /* 0x001fe20007ffe0ff */
[----:B------:R-:W-:Y:S01]  /*21c80*/  VIADD R10, R7, 0x24400 ;  /* 0x00024400070a7836 */ /* 0x000fe20000000000 */
[----:B------:R-:W-:Y:S01]  /*21c90*/  UIADD3.X UR5, URZ, UR39, URZ, UP0, !UPT ;  /* 0x000000273f057290 */ /* 0x000fe200087fe43f */
[----:B------:R-:W-:Y:S01]  /*21ca0*/  UMOV UR6, 0x0 ;  /* 0x0000000000067882 */ /* 0x000fe20000000000 */
[----:B------:R-:W-:-:S10]  /*21cb0*/  UMOV UR7, 0x12f00000 ;  /* 0x12f0000000077882 */ /* 0x000fd40000000000 */
.L_x_701:
[----:B------:R-:W-:-:S13]  /*21cc0*/  @P0 ELECT P2, URZ, PT ;  /* 0x00000000003f082f */ /* 0x000fda0003840000 */
[----:B------:R-:W-:Y:S02]  /*21cd0*/  @P2 R2UR UR13, R2 ;  /* 0x00000000020d22ca */ /* 0x000fe400000e0000 */
[----:B------:R-:W-:Y:S02]  /*21ce0*/  @P2 R2UR UR12, R18 ;  /* 0x00000000120c22ca */ /* 0x000fe400000e0000 */
[----:B------:R-:W-:Y:S02]  /*21cf0*/  @P2 R2UR UR11, R6 ;  /* 0x00000000060b22ca */ /* 0x000fe400000e0000 */
[----:B------:R-:W-:Y:S02]  /*21d00*/  @P2 R2UR UR9, R5 ;  /* 0x00000000050922ca */ /* 0x000fe400000e0000 */
[----:B------:R-:W-:Y:S02]  /*21d10*/  @P2 R2UR UR8, R10 ;  /* 0x000000000a0822ca */ /* 0x000fe400000e0000 */
[----:B------:R-:W-:-:S02]  /*21d20*/  @P2 PLOP3.LUT P0, PT, P2, PT, PT, 0x8, 0x0 ;  /* 0x000000000000281c */ /* 0x000fc4000170e170 */
[----:B------:R-:W-:-:S09]  /*21d30*/  PLOP3.LUT P2, PT, PT, PT, PT, 0x8, 0x0 ;  /* 0x000000000000781c */ /* 0x000fd20003f4e170 */
[----:B------:R0:W-:Y:S02]  /*21d40*/  UTMALDG.4D [UR8], [UR4], desc[UR6] ;  /* 0x00000608040075b4 */ /* 0x0001e40008019000 */
[----:B0-----:R-:W-:Y:S05]  /*21d50*/  @P0 BRA.U.ANY `(.L_x_701) ;  /* 0xfffffffd00d80947 */ /* 0x001fea000393ffff */
[----:B------:R-:W-:Y:S01]  /*21d60*/  IMAD.MOV.U32 R14, RZ, RZ, 0x40 ;  /* 0x00000040ff0e7424 */ /* 0x000fe200078e00ff */
[----:B------:R-:W-:Y:S01]  /*21d70*/  PLOP3.LUT P0, PT, PT, PT, PT, 0x80, 0x0 ;  /* 0x000000000000781c */ /* 0x000fe20003f0f070 */
[----:B------:R-:W-:Y:S01]  /*21d80*/  UMOV UR6, 0x0 ;  /* 0x0000000000067882 */ /* 0x000fe20000000000 */
[----:B------:R-:W-:Y:S01]  /*21d90*/  IADD3 R10, R7, 0x26c00, RZ ;  /* 0x00026c00070a7810 */ /* 0x000fe20007ffe0ff */
[----:B------:R-:W-:Y:S01]  /*21da0*/  UMOV UR7, 0x12f00000 ;  /* 0x12f0000000077882 */ /* 0x000fe20000000000 */
[----:B------:R-:W-:-:S15]  /*21db0*/  R2UR UR10, R14 ;  /* 0x000000000e0a72ca */ /* 0x000fde00000e0000 */
.L_x_702:
        /* <DEDUP_REMOVED lines=12> */
[----:B------:R-:W-:Y:S01]  /*21e80*/  VIADD R10, R7, 0x29400 ;  /* 0x00029400070a7836 */ /* 0x000fe20000000000 */
[----:B------:R-:W-:Y:S01]  /*21e90*/  UMOV UR6, 0x0 ;  /* 0x0000000000067882 */ /* 0x000fe20000000000 */
[----:B------:R-:W-:Y:S01]  /*21ea0*/  UMOV UR7, 0x12f00000 ;  /* 0x12f0000000077882 */ /* 0x000fe20000000000 */
[----:B------:R-:W-:-:S15]  /*21eb0*/  R2UR UR10, R13 ;  /* 0x000000000d0a72ca */ /* 0x000fde00000e0000 */
.L_x_703:
        /* <DEDUP_REMOVED lines=10> */
[----:B------:R-:W-:Y:S01]  /*21f60*/  MOV R12, 0xc0 ;  /* 0x000000c0000c7802 */ /* 0x000fe20000000f00 */
[----:B------:R-:W-:Y:S01]  /*21f70*/  VIADD R10, R7, 0x2bc00 ;  /* 0x0002bc00070a7836 */ /* 0x000fe20000000000 */
[----:B------:R-:W-:Y:S01]  /*21f80*/  PLOP3.LUT P0, PT, PT, PT, PT, 0x80, 0x0 ;  /* 0x000000000000781c */ /* 0x000fe20003f0f070 */
[----:B------:R-:W-:Y:S01]  /*21f90*/  UMOV UR6, 0x0 ;  /* 0x0000000000067882 */ /* 0x000fe20000000000 */
[----:B------:R-:W-:Y:S01]  /*21fa0*/  R2UR UR10, R12 ;  /* 0x000000000c0a72ca */ /* 0x000fe200000e0000 */
[----:B------:R-:W-:-:S14]  /*21fb0*/  UMOV UR7, 0x12f00000 ;  /* 0x12f0000000077882 */ /* 0x000fdc0000000000 */
.L_x_704:
        /* <DEDUP_REMOVED lines=10> */
[----:B------:R-:W0:Y:S01]  /*22060*/  SYNCS.PHASECHK.TRANS64.TRYWAIT P0, [R9+URZ+0x388c0], R8 ;  /* 0x0388c008090075a7 */ /* 0x000e22000800017f */
[----:B------:R-:W-:Y:S04]  /*22070*/  BSSY B2, `(.L_x_705) ;  /* 0x0000002000027945 */ /* 0x000fe80003800000 */
[----:B0-----:R-:W-:Y:S05]  /*22080*/  @!P0 BRA `(.L_x_706) ;  /* 0x0000006800e88947 */ /* 0x001fea0003800000 */
.L_x_866:
[----:B------:R-:W-:Y:S05]  /*22090*/  BSYNC B2 ;  /* 0x0000000000027941 */ /* 0x000fea0003800000 */
.L_x_705:
[----:B------:R-:W-:Y:S01]  /*220a0*/  BSSY B2, `(.L_x_707) ;  /* 0x000000b000027945 */ /* 0x000fe20003800000 */
[----:B------:R-:W-:Y:S01]  /*220b0*/  IMAD.MOV.U32 R10, RZ, RZ, 0x0 ;  /* 0x00000000ff0a7424 */ /* 0x000fe200078e00ff */
[----:B------:R-:W-:Y:S02]  /*220c0*/  MOV R11, 0x12f00000 ;  /* 0x12f00000000b7802 */ /* 0x000fe40000000f00 */
[----:B------:R-:W-:Y:S05]  /*220d0*/  @P1 BRA `(.L_x_708) ;  /* 0x00000000001c1947 */ /* 0x000fea0003800000 */
[----:B------:R-:W2:Y:S01]  /*220e0*/  S2R R20, SR_TID.X ;  /* 0x0000000000147919 */ /* 0x000ea20000002100 */
[----:B------:R-:W-:-:S04]  /*220f0*/  IMAD.MOV.U32 R5, RZ, RZ, 0xa000 ;  /* 0x0000a000ff057424 */ /* 0x000fc800078e00ff */
[----:B------:R3:W-:Y:S01]  /*22100*/  SYNCS.ARRIVE.TRANS64 RZ, [R9+URZ+0x388b0], R5 ;  /* 0x0388b00509ff79a7 */ /* 0x0007e2000800003f */
[----:B--2---:R-:W-:-:S04]  /*22110*/  LOP3.LUT R20, R20, 0x1f, RZ, 0xc0, !PT ;  /* 0x0000001f14147812 */ /* 0x004fc800078ec0ff */
[----:B------:R-:W-:-:S13]  /*22120*/  ISETP.NE.AND P0, PT, R20, RZ, PT ;  /* 0x000000ff1400720c */ /* 0x000fda0003f05270 */
[----:B---3--:R-:W-:Y:S05]  /*22130*/  @!P0 BRA `(.L_x_708) ;  /* 0x0000000000048947 */ /* 0x008fea0003800000 */
[----:B------:R-:W-:Y:S01]  /*22140*/  BPT.TRAP 0x1 ;  /* 0x000000040000795c */ /* 0x000fe20000300000 */
.L_x_708:
[----:B------:R-:W-:Y:S05]  /*22150*/  BSYNC B2 ;  /* 0x0000000000027941 */ /* 0x000fea0003800000 */
.L_x_707:
[----:B------:R-:W-:Y:S01]  /*22160*/  R2UR UR10, R15 ;  /* 0x000000000f0a72ca */ /* 0x000fe200000e0000 */
[----:B------:R-:W-:Y:S01]  /*22170*/  UIADD3 UR4, UP0, UR38, 0x670, URZ ;  /* 0x0000067026047890 */ /* 0x000fe2000ff1e03f */
[----:B------:R-:W-:Y:S01]  /*22180*/  R2UR UR6, R10 ;  /* 0x000000000a0672ca */ /* 0x000fe200000e0000 */
[----:B01----:R-:W-:Y:S01]  /*22190*/  VIADD R9, R9, 0x388b0 ;  /* 0x000388b009097836 */ /* 0x003fe20000000000 */
[----:B------:R-:W-:Y:S01]  /*221a0*/  R2UR UR7, R11 ;  /* 0x000000000b0772ca */ /* 0x000fe200000e0000 */
[----:B------:R-:W-:Y:S01]  /*221b0*/  UIADD3.X UR5, URZ, UR39, URZ, UP0, !UPT ;  /* 0x000000273f057290 */ /* 0x000fe200087fe43f */
[----:B------:R-:W-:Y:S02]  /*221c0*/  PLOP3.LUT P0, PT, PT, PT, PT, 0x80, 0x0 ;  /* 0x000000000000781c */ /* 0x000fe40003f0f070 */
[----:B------:R-:W-:-:S11]  /*221d0*/  IADD3 R5, R7, 0x400, RZ ;  /* 0x0000040007057810 */ /* 0x000fd60007ffe0ff */
.L_x_709:
        /* <DEDUP_REMOVED lines=10> */
[----:B------:R-:W-:Y:S01]  /*22280*/  R2UR UR10, R14 ;  /* 0x000000000e0a72ca */ /* 0x000fe200000e0000 */
[----:B------:R-:W-:Y:S01]  /*22290*/  VIADD R5, R7, 0x2c00 ;  /* 0x00002c0007057836 */ /* 0x000fe20000000000 */
[----:B------:R-:W-:Y:S02]  /*222a0*/  R2UR UR6, R10 ;  /* 0x000000000a0672ca */ /* 0x000fe400000e0000 */
[----:B------:R-:W-:Y:S02]  /*222b0*/  R2UR UR7, R11 ;  /* 0x000000000b0772ca */ /* 0x000fe400000e0000 */
[----:B------:R-:W-:-:S13]  /*222c0*/  PLOP3.LUT P0, PT, PT, PT, PT, 0x80, 0x0 ;  /* 0x000000000000781c */ /* 0x000fda0003f0f070 */
.L_x_710:
        /* <DEDUP_REMOVED lines=15> */
.L_x_711:
        /* <DEDUP_REMOVED lines=10> */
[----:B------:R-:W-:Y:S02]  /*22460*/  R2UR UR10, R12 ;  /* 0x000000000c0a72ca */ /* 0x000fe400000e0000 */
[----:B------:R-:W-:Y:S02]  /*22470*/  R2UR UR6, R10 ;  /* 0x000000000a0672ca */ /* 0x000fe400000e0000 */
[----:B------:R-:W-:Y:S02]  /*22480*/  R2UR UR7, R11 ;  /* 0x000000000b0772ca */ /* 0x000fe400000e0000 */
[----:B------:R-:W-:Y:S02]  /*22490*/  PLOP3.LUT P0, PT, PT, PT, PT, 0x80, 0x0 ;  /* 0x000000000000781c */ /* 0x000fe40003f0f070 */
[----:B------:R-:W-:-:S11]  /*224a0*/  IADD3 R7, R7, 0x7c00, RZ ;  /* 0x00007c0007077810 */ /* 0x000fd60007ffe0ff */
.L_x_712:
        /* <DEDUP_REMOVED lines=9> */
[----:B-1----:R-:W-:Y:S05]  /*22540*/  @P0 BRA.U.ANY `(.L_x_712) ;  /* 0xfffffffd00d80947 */ /* 0x002fea000393ffff */
.L_x_696:
[----:B------:R-:W-:Y:S05]  /*22550*/  BSYNC B1 ;  /* 0x0000000000017941 */ /* 0x000fea0003800000 */
.L_x_695:
[----:B------:R-:W-:Y:S01]  /*22560*/  VIADD R9, R3, 0xfffffffe ;  /* 0xfffffffe03097836 */ /* 0x000fe20000000000 */
[----:B------:R-:W-:Y:S01]  /*22570*/  PLOP3.LUT P0, PT, PT, PT, PT, 0x8, 0x0 ;  /* 0x000000000000781c */ /* 0x000fe20003f0e170 */
[----:B------:R-:W-:-:S03]  /*22580*/  VIADD R28, R28, 0x1 ;  /* 0x000000011c1c7836 */ /* 0x000fc60000000000 */
[----:B------:R-:W-:Y:S02]  /*22590*/  ISETP.GE.AND P2, PT, R9, R4, PT ;  /* 0x000000040900720c */ /* 0x000fe40003f46270 */
[----:B------:R-:W-:-:S04]  /*225a0*/  ISETP.NE.AND P1, PT, R28, 0x2, PT ;  /* 0x000000021c00780c */ /* 0x000fc80003f25270 */
[----:B------:R-:W-:Y:S02]  /*225b0*/  SEL R3, RZ, 0x1, P1 ;  /* 0x00000001ff037807 */ /* 0x000fe40000800000 */
[----:B------:R-:W-:Y:S02]  /*225c0*/  SEL R28, R28, RZ, P1 ;  /* 0x000000ff1c1c7207 */ /* 0x000fe40000800000 */
[----:B------:R-:W-:-:S03]  /*225d0*/  LOP3.LUT R30, R30, R3, RZ, 0x3c, !PT ;  /* 0x000000031e1e7212 */ /* 0x000fc600078e3cff */
[----:B------:R-:W-:Y:S05]  /*225e0*/  @!P2 BRA `(.L_x_689) ;  /* 0x0000000800cca947 */ /* 0x000fea0003800000 */
.L_x_731:
[----:B------:R-:W-:Y:S05]  /*225f0*/  YIELD ;  /* 0x0000000000007946 */ /* 0x000fea0003800000 */
[----:B------:R-:W-:Y:S04]  /*22600*/  BSSY B1, `(.L_x_713) ;  /* 0x00000a9000017945 */ /* 0x000fe80003800000 */
[----:B------:R-:W-:Y:S05]  /*22610*/  @!P6 BRA `(.L_x_714) ;  /* 0x00000008009ce947 */ /* 0x000fea0003800000 */
[----:B------:R-:W-:Y:S01]  /*22620*/  LEA R8, R28, R22, 0x3 ;  /* 0x000000161c087211 */ /* 0x000fe200078e18ff */
[----:B------:R-:W1:Y:S01]  /*22630*/  S2R R3, SR_TID.X ;  /* 0x0000000000037919 */ /* 0x000e620000002100 */
[----:B------:R-:W-:Y:S01]  /*22640*/  SHF.L.U32 R7, R30, 0x1f, RZ ;  /* 0x0000001f1e077819 */ /* 0x000fe200000006ff */
[----:B------:R-:W-:Y:S03]  /*22650*/  BSSY B2, `(.L_x_715) ;  /* 0x0000005000027945 */ /* 0x000fe60003800000 */
[----:B------:R-:W2:Y:S01]  /*22660*/  SYNCS.PHASECHK.TRANS64.TRYWAIT P1, [R8+URZ+0x388a0], R7 ;  /* 0x0388a007080075a7 */ /* 0x000ea2000802017f */
[----:B-1----:R-:W-:-:S04]  /*22670*/  LOP3.LUT R3, R3, 0x7f, RZ, 0xc0, !PT ;  /* 0x0000007f03037812 */ /* 0x002fc800078ec0ff */
[----:B------:R-:W-:Y:S01]  /*22680*/  ISETP.NE.AND P2, PT, R3, RZ, PT ;  /* 0x000000ff0300720c */ /* 0x000fe20003f45270 */
[----:B--2---:R-:W-:-:S12]  /*22690*/  @!P1 BRA `(.L_x_716) ;  /* 0x0000006400789947 */ /* 0x004fd80003800000 */
.L_x_867:
[----:B------:R-:W-:Y:S05]  /*226a0*/  BSYNC B2 ;  /* 0x0000000000027941 */ /* 0x000fea0003800000 */
.L_x_715:
[----:B------:R-:W-:Y:S04]  /*226b0*/  BSSY B2, `(.L_x_717) ;  /* 0x0000009000027945 */ /* 0x000fe80003800000 */
[----:B------:R-:W-:Y:S05]  /*226c0*/  @P2 BRA `(.L_x_718) ;  /* 0x00000000001c2947 */ /* 0x000fea0003800000 */
[----:B0-----:R-:W0:Y:S01]  /*226d0*/  S2R R5, SR_TID.X ;  /* 0x0000000000057919 */ /* 0x001e220000002100 */
[----:B------:R-:W-:-:S04]  /*226e0*/  IMAD.MOV.U32 R3, RZ, RZ, 0xa000 ;  /* 0x0000a000ff037424 */ /* 0x000fc800078e00ff */
[----:B------:R2:W-:Y:S01]  /*226f0*/  SYNCS.ARRIVE.TRANS64 RZ, [R8+URZ+0x38890], R3 ;  /* 0x0388900308ff79a7 */ /* 0x0005e2000800003f */
[----:B0-----:R-:W-:-:S04]  /*22700*/  LOP3.LUT R5, R5, 0x1f, RZ, 0xc0, !PT ;  /* 0x0000001f05057812 */ /* 0x001fc800078ec0ff */
[----:B------:R-:W-:-:S13]  /*22710*/  ISETP.NE.AND P1, PT, R5, RZ, PT ;  /* 0x000000ff0500720c */ /* 0x000fda0003f25270 */
[----:B--2---:R-:W-:Y:S05]  /*22720*/  @!P1 BRA `(.L_x_718) ;  /* 0x0000000000049947 */ /* 0x004fea0003800000 */
[----:B------:R-:W-:Y:S01]  /*22730*/  BPT.TRAP 0x1 ;  /* 0x000000040000795c */ /* 0x000fe20000300000 */
.L_x_718:
[----:B------:R-:W-:Y:S05]  /*22740*/  BSYNC B2 ;  /* 0x0000000000027941 */ /* 0x000fea0003800000 */
.L_x_717:
[----:B------:R-:W-:Y:S01]  /*22750*/  IMAD.MOV.U32 R12, RZ, RZ, RZ ;  /* 0x000000ffff0c7224 */ /* 0x000fe200078e00ff */
[----:B------:R-:W-:Y:S01]  /*22760*/  UIADD3 UR4, UP0, UR38, 0x570, URZ ;  /* 0x0000057026047890 */ /* 0x000fe2000ff1e03f */
[----:B------:R-:W-:Y:S01]  /*22770*/  IMAD R6, R28, 0xa000, R22 ;  /* 0x0000a0001c067824 */ /* 0x000fe200078e0216 */
[----:B------:R-:W-:Y:S01]  /*22780*/  PLOP3.LUT P1, PT, PT, PT, PT, 0x80, 0x0 ;  /* 0x000000000000781c */ /* 0x000fe20003f2f070 */
[----:B0-----:R-:W-:Y:S01]  /*22790*/  IMAD R5, R9, 0x50, R0 ;  /* 0x0000005009057824 */ /* 0x001fe200078e0200 */
[----:B------:R-:W-:Y:S01]  /*227a0*/  R2UR UR10, R12 ;  /* 0x000000000c0a72ca */ /* 0x000fe200000e0000 */
[----:B------:R-:W-:Y:S01]  /*227b0*/  VIADD R10, R6, 0x24400 ;  /* 0x00024400060a7836 */ /* 0x000fe20000000000 */
[----:B------:R-:W-:Y:S01]  /*227c0*/  IADD3 R3, R8, 0x38890, RZ ;  /* 0x0003889008037810 */ /* 0x000fe20007ffe0ff */
[----:B------:R-:W-:Y:S01]  /*227d0*/  UIADD3.X UR5, URZ, UR39, URZ, UP0, !UPT ;  /* 0x000000273f057290 */ /* 0x000fe200087fe43f */
[----:B------:R-:W-:Y:S01]  /*227e0*/  UMOV UR6, 0x0 ;  /* 0x0000000000067882 */ /* 0x000fe20000000000 */
[----:B------:R-:W-:-:S10]  /*227f0*/  UMOV UR7, 0x12f00000 ;  /* 0x12f0000000077882 */ /* 0x000fd40000000000 */
.L_x_719:
        /* <DEDUP_REMOVED lines=16> */
.L_x_720:
        /* <DEDUP_REMOVED lines=16> */
.L_x_721:
        /* <DEDUP_REMOVED lines=16> */
.L_x_722:
        /* <DEDUP_REMOVED lines=13> */
.L_x_868:
[----:B------:R-:W-:Y:S05]  /*22bd0*/  BSYNC B2 ;  /* 0x0000000000027941 */ /* 0x000fea0003800000 */
.L_x_723:
        /* <DEDUP_REMOVED lines=11> */
.L_x_726:
[----:B------:R-:W-:Y:S05]  /*22c90*/  BSYNC B2 ;  /* 0x0000000000027941 */ /* 0x000fea0003800000 */
.L_x_725:
        /* <DEDUP_REMOVED lines=8> */
.L_x_727:
        /* <DEDUP_REMOVED lines=15> */
.L_x_728:
        /* <DEDUP_REMOVED lines=15> */
.L_x_729:
        /* <DEDUP_REMOVED lines=15> */
.L_x_730:
        /* <DEDUP_REMOVED lines=10> */
.L_x_714:
[----:B------:R-:W-:Y:S05]  /*23090*/  BSYNC B1 ;  /* 0x0000000000017941 */ /* 0x000fea0003800000 */
.L_x_713:
[C---:B------:R-:W-:Y:S01]  /*230a0*/  ISETP.GT.AND P2, PT, R9.reuse, R4, PT ;  /* 0x000000040900720c */ /* 0x040fe20003f44270 */
[----:B------:R-:W-:Y:S02]  /*230b0*/  VIADD R28, R28, 0x1 ;  /* 0x000000011c1c7836 */ /* 0x000fe40000000000 */
[----:B------:R-:W-:-:S03]  /*230c0*/  VIADD R9, R9, 0xffffffff ;  /* 0xffffffff09097836 */ /* 0x000fc60000000000 */
[----:B------:R-:W-:-:S04]  /*230d0*/  ISETP.NE.AND P1, PT, R28, 0x2, PT ;  /* 0x000000021c00780c */ /* 0x000fc80003f25270 */
[----:B------:R-:W-:Y:S02]  /*230e0*/  SEL R3, RZ, 0x1, P1 ;  /* 0x00000001ff037807 */ /* 0x000fe40000800000 */
[----:B------:R-:W-:Y:S02]  /*230f0*/  SEL R28, R28, RZ, P1 ;  /* 0x000000ff1c1c7207 */ /* 0x000fe40000800000 */
[----:B------:R-:W-:Y:S01]  /*23100*/  LOP3.LUT R30, R30, R3, RZ, 0x3c, !PT ;  /* 0x000000031e1e7212 */ /* 0x000fe200078e3cff */
[----:B------:R-:W-:Y:S06]  /*23110*/  @P2 BRA `(.L_x_731) ;  /* 0xfffffff400342947 */ /* 0x000fec000383ffff */
.L_x_689:
[----:B------:R-:W-:Y:S05]  /*23120*/  BSYNC B0 ;  /* 0x0000000000007941 */ /* 0x000fea0003800000 */
.L_x_688:
[----:B------:R-:W2:Y:S01]  /*23130*/  LDL R32, [R1+0xc] ;  /* 0x00000c0001207983 */ /* 0x000ea20000100800 */
[----:B------:R-:W-:Y:S05]  /*23140*/  @!P0 WARPSYNC.ALL ;  /* 0x0000000000008948 */ /* 0x000fea0003800000 */
[----:B------:R-:W-:Y:S06]  /*23150*/  @!P0 BAR.SYNC.DEFER_BLOCKING 0xc, 0x180 ;  /* 0x0306000000008b1d */ /* 0x000fec0000010000 */
[----:B------:R-:W-:Y:S01]  /*23160*/  BSSY B7, `(.L_x_732) ;  /* 0x000039d000077945 */ /* 0x000fe20003800000 */
[----:B--2---:R-:W-:-:S13]  /*23170*/  ISETP.GT.AND P0, PT, R32, RZ, PT ;  /* 0x000000ff2000720c */ /* 0x004fda0003f04270 */
[----:B------:R-:W-:Y:S05]  /*23180*/  @P0 BRA `(.L_x_733) ;  /* 0x0000000000480947 */ /* 0x000fea0003800000 */
[----:B------:R-:W1:Y:S02]  /*23190*/  S2R R3, SR_TID.X ;  /* 0x0000000000037919 */ /* 0x000e640000002100 */
[----:B-1----:R-:W-:-:S04]  /*231a0*/  LOP3.LUT R3, R3, 0x7f, RZ, 0xc0, !PT ;  /* 0x0000007f03037812 */ /* 0x002fc800078ec0ff */
[----:B------:R-:W-:-:S13]  /*231b0*/  ISETP.NE.AND P0, PT, R3, RZ, PT ;  /* 0x000000ff0300720c */ /* 0x000fda0003f05270 */
[----:B------:R-:W-:Y:S05]  /*231c0*/  @P0 BRA `(.L_x_734) ;  /* 0x0000003800580947 */ /* 0x000fea0003800000 */
[----:B0-----:R-:W0:Y:S01]  /*231d0*/  S2R R5, SR_LANEID ;  /* 0x0000000000057919 */ /* 0x001e220000000000 */
[----:B------:R-:W-:Y:S01]  /*231e0*/  VOTEU.ANY UR4, UPT, PT ;  /* 0x0000000000047886 */ /* 0x000fe200038e0100 */
[----:B------:R-:W1:Y:S01]  /*231f0*/  LDC.64 R2, c[0x0][0xc60] ;  /* 0x00031800ff027b82 */ /* 0x000e620000000a00 */
[----:B------:R-:W0:Y:S01]  /*23200*/  FLO.U32 R0, UR4 ;  /* 0x0000000400007d00 */ /* 0x000e2200080e0000 */
[----:B------:R-:W-:Y:S01]  /*23210*/  ULDC.64 UR6, c[0x0][0x208] ;  /* 0x0000820000067ab9 */ /* 0x000fe20000000a00 */
[----:B0-----:R-:W-:-:S06]  /*23220*/  ISETP.EQ.U32.AND P0, PT, R0, R5, PT ;  /* 0x000000050000720c */ /* 0x001fcc0003f02070 */
[----:B------:R-:W1:Y:S07]  /*23230*/  POPC R5, UR4 ;  /* 0x0000000400057d09 */ /* 0x000e6e0008000000 */
[----:B-1----:R-:W2:Y:S01]  /*23240*/  @P0 ATOMG.E.ADD.STRONG.GPU PT, R3, desc[UR6][R2.64], R5 ;  /* 0x00000005020309a8 */ /* 0x002ea200081ee1c6 */
[----:B------:R-:W0:Y:S02]  /*23250*/  S2R R4, SR_LTMASK ;  /* 0x0000000000047919 */ /* 0x000e240000003900 */
[----:B0-----:R-:W-:-:S04]  /*23260*/  LOP3.LUT R4, R4, UR4, RZ, 0xc0, !PT ;  /* 0x0000000404047c12 */ /* 0x001fc8000f8ec0ff */
[----:B------:R-:W0:Y:S01]  /*23270*/  POPC R7, R4 ;  /* 0x0000000400077309 */ /* 0x000e220000000000 */
[----:B--2---:R-:W0:Y:S02]  /*23280*/  SHFL.IDX PT, R0, R3, R0, 0x1f ;  /* 0x00001f0003007589 */ /* 0x004e2400000e0000 */
[----:B0-----:R-:W-:Y:S01]  /*23290*/  IADD3 R16, R0, UR36, R7 ;  /* 0x0000002400107c10 */ /* 0x001fe2000fffe007 */
[----:B------:R-:W-:Y:S06]  /*232a0*/  BRA `(.L_x_734) ;  /* 0x0000003800207947 */ /* 0x000fec0003800000 */
.L_x_733:
[----:B------:R-:W-:Y:S01]  /*232b0*/  IADD3 R0, R22, 0x24400, RZ ;  /* 0x0002440016007810 */ /* 0x000fe20007ffe0ff */
[----:B------:R-:W-:Y:S03]  /*232c0*/  BSSY B6, `(.L_x_735) ;  /* 0x0000013000067945 */ /* 0x000fe60003800000 */
[----:B------:R-:W-:-:S13]  /*232d0*/  LOP3.LUT P0, RZ, R0, 0x3ff, RZ, 0xc0, !PT ;  /* 0x000003ff00ff7812 */ /* 0x000fda000780c0ff */
[----:B------:R-:W-:Y:S05]  /*232e0*/  @!P0 BRA `(.L_x_736) ;  /* 0x0000000000408947 */ /* 0x000fea0003800000 */
[----:B------:R-:W-:Y:S01]  /*232f0*/  MOV R2, 0x0 ;  /* 0x0000000000027802 */ /* 0x000fe20000000f00 */
[----:B------:R-:W-:Y:S01]  /*23300*/  ULDC.64 UR6, c[0x4][0x138] ;  /* 0x01004e0000067ab9 */ /* 0x000fe20000000a00 */
[----:B------:R-:W-:Y:S01]  /*23310*/  ULDC.64 UR8, c[0x4][0x140] ;  /* 0x0100500000087ab9 */ /* 0x000fe20000000a00 */
[----:B------:R-:W-:Y:S01]  /*23320*/  ULDC.64 UR4, c[0x4][0x98] ;  /* 0x0100260000047ab9 */ /* 0x000fe20000000a00 */
[----:B------:R-:W-:Y:S01]  /*23330*/  IMAD.U32 R4, RZ, RZ, UR6 ;  /* 0x00000006ff047e24 */ /* 0x000fe2000f8e00ff */
[----:B------:R-:W-:Y:S01]  /*23340*/  MOV R6, UR8 ;  /* 0x0000000800067c02 */ /* 0x000fe20008000f00 */
[----:B------:R-:W1:Y:S01]  /*23350*/  LDC.64 R2, c[0x4][R2] ;  /* 0x0100000002027b82 */ /* 0x000e620000000a00 */
[----:B0-----:R-:W-:Y:S01]  /*23360*/  IMAD.U32 R5, RZ, RZ, UR7 ;  /* 0x00000007ff057e24 */ /* 0x001fe2000f8e00ff */
[----:B------:R-:W-:Y:S01]  /*23370*/  MOV R11, UR5 ;  /* 0x00000005000b7c02 */ /* 0x000fe20008000f00 */
[----:B------:R-:W-:Y:S01]  /*23380*/  IMAD.U32 R7, RZ, RZ, UR9 ;  /* 0x00000009ff077e24 */ /* 0x000fe2000f8e00ff */
[----:B------:R-:W-:Y:S01]  /*23390*/  MOV R13, RZ ;  /* 0x000000ff000d7202 */ /* 0x000fe20000000f00 */
[----:B------:R-:W-:-:S02]  /*233a0*/  IMAD.U32 R10, RZ, RZ, UR4 ;  /* 0x00000004ff0a7e24 */ /* 0x000fc4000f8e00ff */
[----:B------:R-:W-:Y:S02]  /*233b0*/  IMAD.MOV.U32 R8, RZ, RZ, 0x70 ;  /* 0x00000070ff087424 */ /* 0x000fe400078e00ff */
[----:B------:R-:W-:-:S07]  /*233c0*/  IMAD.MOV.U32 R12, RZ, RZ, 0x1 ;  /* 0x00000001ff0c7424 */ /* 0x000fce00078e00ff */
[----:B------:R-:W-:-:S07]  /*233d0*/  LEPC R20, `(.L_x_736) ;  /* 0x000000001014794e */ /* 0x000fce0000000000 */
[----:B-1----:R-:W-:Y:S05]  /*233e0*/  CALL.ABS.NOINC R2 ;  /* 0x0000000002007343 */ /* 0x002fea0003c00000 */
.L_x_736:
[----:B------:R-:W-:Y:S05]  /*233f0*/  BSYNC B6 ;  /* 0x0000000000067941 */ /* 0x000fea0003800000 */
.L_x_735:
        /* <DEDUP_REMOVED lines=9> */
[----:B------:R-:W-:Y:S01]  /*23490*/  IMAD.U32 R4, RZ, RZ, UR6 ;  /* 0x00000006ff047e24 */ /* 0x000fe2000f8e00ff */
[----:B0-----:R-:W-:Y:S01]  /*234a0*/  MOV R5, UR7 ;  /* 0x0000000700057c02 */ /* 0x001fe20008000f00 */
[----:B------:R-:W-:Y:S01]  /*234b0*/  IMAD.U32 R6, RZ, RZ, UR8 ;  /* 0x00000008ff067e24 */ /* 0x000fe2000f8e00ff */
[----:B------:R-:W-:Y:S01]  /*234c0*/  MOV R10, UR4 ;  /* 0x00000004000a7c02 */ /* 0x000fe20008000f00 */
[----:B------:R-:W-:Y:S01]  /*234d0*/  IMAD.U32 R7, RZ, RZ, UR9 ;  /* 0x00000009ff077e24 */ /* 0x000fe2000f8e00ff */
[----:B------:R-:W-:Y:S01]  /*234e0*/  MOV R12, 0x1 ;  /* 0x00000001000c7802 */ /* 0x000fe20000000f00 */
[----:B------:R-:W-:-:S02]  /*234f0*/  IMAD.U32 R11, RZ, RZ, UR5 ;  /* 0x00000005ff0b7e24 */ /* 0x000fc4000f8e00ff */
[----:B------:R-:W-:Y:S02]  /*23500*/  IMAD.MOV.U32 R8, RZ, RZ, 0x70 ;  /* 0x00000070ff087424 */ /* 0x000fe400078e00ff */
[----:B-1----:R-:W-:-:S07]  /*23510*/  IMAD.MOV.U32 R13, RZ, RZ, RZ ;  /* 0x000000ffff0d7224 */ /* 0x002fce00078e00ff */
[----:B------:R-:W-:-:S07]  /*23520*/  LEPC R20, `(.L_x_739) ;  /* 0x000000001014794e */ /* 0x000fce0000000000 */
[----:B--2---:R-:W-:Y:S05]  /*23530*/  CALL.ABS.NOINC R2 ;  /* 0x0000000002007343 */ /* 0x004fea0003c00000 */
.L_x_739:
[----:B------:R0:W1:Y:S01]  /*23540*/  LDC.64 R2, c[0x4][R26] ;  /* 0x010000001a027b82 */ /* 0x0000620000000a00 */
[----:B------:R-:W-:Y:S01]  /*23550*/  ULDC.64 UR4, c[0x4][0x138] ;  /* 0x01004e0000047ab9 */ /* 0x000fe20000000a00 */
[----:B------:R-:W-:Y:S01]  /*23560*/  ULDC.64 UR6, c[0x4][0x140] ;  /* 0x0100500000067ab9 */ /* 0x000fe20000000a00 */
[----:B------:R-:W-:Y:S01]  /*23570*/  ULDC.64 UR8, c[0x4][0xa8] ;  /* 0x01002a0000087ab9 */ /* 0x000fe20000000a00 */
        /* <DEDUP_REMOVED lines=11> */
.L_x_738:
[----:B------:R-:W-:Y:S05]  /*23630*/  BSYNC B6 ;  /* 0x0000000000067941 */ /* 0x000fea0003800000 */
.L_x_737:
[----:B------:R-:W2:Y:S01]  /*23640*/  LDL R21, [R1+0x2c] ;  /* 0x00002c0001157983 */ /* 0x000ea20000100800 */
[----:B------:R-:W-:-:S03]  /*23650*/  ULDC.64 UR4, c[0x0][0x9f8] ;  /* 0x00027e0000047ab9 */ /* 0x000fc60000000a00 */
[----:B------:R-:W3:Y:S01]  /*23660*/  LDL R2, [R1+0x10] ;  /* 0x0000100001027983 */ /* 0x000ee20000100800 */
[----:B------:R-:W-:Y:S01]  /*23670*/  ISETP.NE.U32.AND P0, PT, RZ, UR4, PT ;  /* 0x00000004ff007c0c */ /* 0x000fe2000bf05070 */
[----:B------:R-:W-:Y:S01]  /*23680*/  ULDC.64 UR6, c[0x0][0x208] ;  /* 0x0000820000067ab9 */ /* 0x000fe20000000a00 */
[----:B------:R-:W1:Y:S01]  /*23690*/  LDC R0, c[0x0][0x430] ;  /* 0x00010c00ff007b82 */ /* 0x000e620000000800 */
[----:B------:R-:W4:Y:S01]  /*236a0*/  S2R R20, SR_TID.X ;  /* 0x0000000000147919 */ /* 0x000f220000002100 */
[----:B------:R-:W-:-:S13]  /*236b0*/  ISETP.NE.AND.EX P0, PT, RZ, UR5, PT, P0 ;  /* 0x00000005ff007c0c */ /* 0x000fda000bf05300 */
[----:B------:R-:W-:Y:S01]  /*236c0*/  @P0 IADD3 R24, P1, R24, UR4, RZ ;  /* 0x0000000418180c10 */ /* 0x000fe2000ff3e0ff */
[----:B------:R-:W-:-:S03]  /*236d0*/  ULDC UR4, c[0x0][0x2f4] ;  /* 0x0000bd0000047ab9 */ /* 0x000fc60000000800 */
[----:B------:R-:W-:-:S05]  /*236e0*/  @P0 IADD3.X R25, R25, UR5, RZ, P1, !PT ;  /* 0x0000000519190c10 */ /* 0x000fca0008ffe4ff */
[----:B------:R-:W3:Y:S01]  /*236f0*/  @P0 LDG.E R33, desc[UR6][R24.64] ;  /* 0x0000000618210981 */ /* 0x000ee2000c1e1900 */
[----:B----4-:R-:W-:-:S04]  /*23700*/  LOP3.LUT R20, R20, 0x7f, RZ, 0xc0, !PT ;  /* 0x0000007f14147812 */ /* 0x010fc800078ec0ff */
[----:B------:R-:W-:Y:S02]  /*23710*/  SHF.R.U32.HI R26, RZ, 0x3, R20 ;  /* 0x00000003ff1a7819 */ /* 0x000fe40000011614 */
[----:B------:R-:W4:Y:S01]  /*23720*/  S2R R20, SR_TID.X ;  /* 0x0000000000147919 */ /* 0x000f220000002100 */
[----:B-1----:R-:W-:-:S13]  /*23730*/  ISETP.NE.AND P1, PT, R0, 0x1, PT ;  /* 0x000000010000780c */ /* 0x002fda0003f25270 */
[----:B------:R-:W1:Y:S08]  /*23740*/  @P1 LDC R7, c[0x0][0x434] ;  /* 0x00010d00ff071b82 */ /* 0x000e700000000800 */
[----:B0-----:R-:W0:Y:S01]  /*23750*/  @P1 LDC R5, c[0x0][0x438] ;  /* 0x00010e00ff051b82 */ /* 0x001e220000000800 */
[----:B----4-:R-:W-:-:S05]  /*23760*/  IMAD.SHL.U32 R20, R20, 0x10, RZ ;  /* 0x0000001014147824 */ /* 0x010fca00078e00ff */
[----:B------:R-:W-:Y:S02]  /*23770*/  LOP3.LUT R20, R26, 0x70, R20, 0xf8, !PT ;  /* 0x000000701a147812 */ /* 0x000fe400078ef814 */
[----:B------:R-:W-:Y:S02]  /*23780*/  LOP3.LUT R23, R23, 0xfffffffe, RZ, 0xc0, !PT ;  /* 0xfffffffe17177812 */ /* 0x000fe400078ec0ff */
[----:B------:R-:W-:Y:S01]  /*23790*/  LOP3.LUT R9, R36, 0x80, RZ, 0xfc, !PT ;  /* 0x0000008024097812 */ /* 0x000fe200078efcff */
[----:B------:R-:W-:Y:S01]  /*237a0*/  UMOV UR5, 0xffffffff ;  /* 0xffffffff00057882 */ /* 0x000fe20000000000 */
[----:B--2---:R-:W-:-:S05]  /*237b0*/  IADD3 R26, R21, -0x1, RZ ;  /* 0xffffffff151a7810 */ /* 0x004fca0007ffe0ff */
[----:B------:R-:W-:-:S05]  /*237c0*/  IMAD R6, R26, 0x50, R20 ;  /* 0x000000501a067824 */ /* 0x000fca00078e0214 */
[----:B------:R-:W-:-:S04]  /*237d0*/  ISETP.GE.AND P0, PT, R6, R32, PT ;  /* 0x000000200600720c */ /* 0x000fc80003f06270 */
[----:B------:R-:W-:Y:S01]  /*237e0*/  ISETP.GT.U32.OR P0, PT, R20, 0x4f, P0 ;  /* 0x0000004f1400780c */ /* 0x000fe20000704470 */
[----:B---3--:R-:W-:-:S04]  /*237f0*/  IMAD.IADD R6, R6, 0x1, R2 ;  /* 0x0000000106067824 */ /* 0x008fc800078e0202 */
[----:B-1----:R-:W-:-:S08]  /*23800*/  @P1 IMAD.HI.U32 R7, R6, R7, RZ ;  /* 0x0000000706071227 */ /* 0x002fd000078e00ff */
[----:B------:R-:W1:Y:S01]  /*23810*/  @!P0 LDC.64 R2, c[0x0][0x428] ;  /* 0x00010a00ff028b82 */ /* 0x000e620000000a00 */
[----:B------:R-:W-:Y:S01]  /*23820*/  IMAD.MOV.U32 R4, RZ, RZ, R6 ;  /* 0x000000ffff047224 */ /* 0x000fe200078e0006 */
[----:B0-----:R-:W-:Y:S02]  /*23830*/  @P1 SHF.R.U32.HI R4, RZ, R5, R7 ;  /* 0x00000005ff041219 */ /* 0x001fe40000011607 */
[----:B------:R-:W-:Y:S02]  /*23840*/  SHF.R.S32.HI R8, RZ, 0x1f, R33 ;  /* 0x0000001fff087819 */ /* 0x000fe40000011421 */
[----:B------:R-:W-:-:S05]  /*23850*/  IADD3 R5, -R4, RZ, RZ ;  /* 0x000000ff04057210 */ /* 0x000fca0007ffe1ff */
[----:B------:R-:W-:Y:S01]  /*23860*/  IMAD R0, R0, R5, R6 ;  /* 0x0000000500007224 */ /* 0x000fe200078e0206 */
[--C-:B------:R-:W-:Y:S01]  /*23870*/  @!P0 SHF.R.S32.HI R5, RZ, 0x1f, R4.reuse ;  /* 0x0000001fff058819 */ /* 0x100fe20000011404 */
[-C--:B-1----:R-:W-:Y:S02]  /*23880*/  @!P0 IMAD R6, R8, R2.reuse, RZ ;  /* 0x0000000208068224 */ /* 0x082fe400078e02ff */
[----:B------:R-:W-:-:S04]  /*23890*/  @!P0 IMAD.WIDE.U32 R4, R33, R2, R4 ;  /* 0x0000000221048225 */ /* 0x000fc800078e0004 */
[----:B------:R-:W-:Y:S02]  /*238a0*/  @!P0 IMAD R6, R33, R3, R6 ;  /* 0x0000000321068224 */ /* 0x000fe400078e0206 */
[----:B------:R-:W0:Y:S02]  /*238b0*/  @!P0 LDC.64 R2, c[0x0][0x418] ;  /* 0x00010600ff028b82 */ /* 0x000e240000000a00 */
[----:B------:R-:W-:Y:S01]  /*238c0*/  @!P0 IMAD.IADD R6, R5, 0x1, R6 ;  /* 0x0000000105068824 */ /* 0x000fe200078e0206 */
[----:B------:R-:W-:Y:S02]  /*238d0*/  MOV R7, UR37 ;  /* 0x0000002500077c02 */ /* 0x000fe40008000f00 */
[----:B0-----:R-:W-:-:S04]  /*238e0*/  @!P0 LEA R2, P1, R4, R2, 0x2 ;  /* 0x0000000204028211 */ /* 0x001fc800078210ff */
[----:B------:R-:W-:Y:S01]  /*238f0*/  @!P0 LEA.HI.X R3, R4, R3, R6, 0x2, P1 ;  /* 0x0000000304038211 */ /* 0x000fe200008f1406 */
[----:B------:R-:W-:-:S06]  /*23900*/  IMAD.MOV.U32 R4, RZ, RZ, RZ ;  /* 0x000000ffff047224 */ /* 0x000fcc00078e00ff */
[----:B------:R0:W5:Y:S01]  /*23910*/  @!P0 LDG.E R4, desc[UR6][R2.64] ;  /* 0x0000000602048981 */ /* 0x000162000c1e1900 */
[----:B------:R-:W-:Y:S02]  /*23920*/  ISETP.GT.U32.AND P0, PT, R20, 0x4f, PT ;  /* 0x0000004f1400780c */ /* 0x000fe40003f04070 */
[----:B------:R-:W-:Y:S01]  /*23930*/  ISETP.NE.AND P2, PT, R7, 0x3, PT ;  /* 0x000000030700780c */ /* 0x000fe20003f45270 */
[----:B------:R1:W-:Y:S10]  /*23940*/  STL [R1+0x14], R8 ;  /* 0x0000140801007387 */ /* 0x0003f40000100800 */
[----:B------:R-:W-:-:S02]  /*23950*/  @P0 LOP3.LUT R23, R23, 0x1, RZ, 0xfc, !PT ;  /* 0x0000000117170812 */ /* 0x000fc400078efcff */
[C---:B------:R-:W-:Y:S02]  /*23960*/  ISETP.GE.AND P0, PT, R36.reuse, UR4, PT ;  /* 0x0000000424007c0c */ /* 0x040fe4000bf06270 */
[----:B------:R-:W-:Y:S02]  /*23970*/  LOP3.LUT R23, R23, 0xffffffdf, RZ, 0xc0, !PT ;  /* 0xffffffdf17177812 */ /* 0x000fe400078ec0ff */
[----:B-1----:R-:W-:Y:S02]  /*23980*/  LOP3.LUT R8, R36, 0x40, RZ, 0xfc, !PT ;  /* 0x0000004024087812 */ /* 0x002fe400078efcff */
[----:B------:R-:W-:Y:S02]  /*23990*/  @P2 LOP3.LUT R23, R23, 0x20, RZ, 0xfc, !PT ;  /* 0x0000002017172812 */ /* 0x000fe400078efcff */
[----:B------:R-:W-:Y:S02]  /*239a0*/  ISETP.GE.AND P3, PT, R8, UR4, PT ;  /* 0x0000000408007c0c */ /* 0x000fe4000bf66270 */
[----:B------:R-:W-:-:S04]  /*239b0*/  LOP3.LUT R23, R23, 0xffffffef, RZ, 0xc0, !PT ;  /* 0xffffffef17177812 */ /* 0x000fc800078ec0ff */
[----:B------:R-:W-:-:S04]  /*239c0*/  @P0 LOP3.LUT R23, R23, 0x10, RZ, 0xfc, !PT ;  /* 0x0000001017170812 */ /* 0x000fc800078efcff */
[----:B------:R-:W-:Y:S02]  /*239d0*/  LOP3.LUT R23, R23, 0xfffffff7, RZ, 0xc0, !PT ;  /* 0xfffffff717177812 */ /* 0x000fe400078ec0ff */
[----:B------:R-:W-:Y:S02]  /*239e0*/  LOP3.LUT R8, R36, 0xc0, RZ, 0xfc, !PT ;  /* 0x000000c024087812 */ /* 0x000fe400078efcff */
[----:B------:R-:W-:Y:S02]  /*239f0*/  ISETP.GE.AND P1, PT, R9, UR4, PT ;  /* 0x0000000409007c0c */ /* 0x000fe4000bf26270 */
[----:B------:R-:W-:Y:S02]  /*23a00*/  @P3 LOP3.LUT R23, R23, 0x8, RZ, 0xfc, !PT ;  /* 0x0000000817173812 */ /* 0x000fe400078efcff */
[----:B------:R-:W-:Y:S02]  /*23a10*/  ISETP.GE.AND P0, PT, R8, UR4, PT ;  /* 0x0000000408007c0c */ /* 0x000fe4000bf06270 */
[----:B------:R-:W-:-:S04]  /*23a20*/  LOP3.LUT R23, R23, 0xfffffffd, RZ, 0xc0, !PT ;  /* 0xfffffffd17177812 */ /* 0x000fc800078ec0ff */
[----:B------:R-:W-:-:S04]  /*23a30*/  LOP3.LUT R23, R23, 0xfffffffb, RZ, 0xc0, !PT ;  /* 0xfffffffb17177812 */ /* 0x000fc800078ec0ff */
[----:B------:R-:W-:-:S04]  /*23a40*/  @P1 LOP3.LUT R23, R23, 0x4, RZ, 0xfc, !PT ;  /* 0x0000000417171812 */ /* 0x000fc800078efcff */
[----:B------:R-:W-:Y:S01]  /*23a50*/  @P0 LOP3.LUT R23, R23, 0x2, RZ, 0xfc, !PT ;  /* 0x0000000217170812 */ /* 0x000fe200078efcff */
[----:B0-----:R-:W-:Y:S06]  /*23a60*/  BRA.DIV UR5, `(.L_x_740) ;  /* 0x0000005205ac7947 */ /* 0x001fec000b800000 */
.L_x_871:
[----:B------:R-:W-:Y:S01]  /*23a70*/  SHF.R.S32.HI R32, RZ, 0x1f, R18 ;  /* 0x0000001fff207819 */ /* 0x000fe20000011412 */
[----:B------:R-:W-:Y:S06]  /*23a80*/  @!P2 BRA `(.L_x_741) ;  /* 0x000000000004a947 */ /* 0x000fec0003800000 */
[----:B------:R-:W-:Y:S01]  /*23a90*/  BPT.TRAP 0x1 ;  /* 0x000000040000795c */ /* 0x000fe20000300000 */
.L_x_741:
        /* <DEDUP_REMOVED lines=25> */
.L_x_872:
[----:B------:R-:W-:Y:S05]  /*23c30*/  BSYNC B0 ;  /* 0x0000000000007941 */ /* 0x000fea0003800000 */
.L_x_742:
[----:B------:R-:W2:Y:S01]  /*23c40*/  LDL R9, [R1+0xc] ;  /* 0x00000c0001097983 */ /* 0x000ea20000100800 */
        /* <DEDUP_REMOVED lines=11> */
[----:B------:R-:W-:Y:S01]  /*23d00*/  IMAD R0, R32, UR4, RZ ;  /* 0x0000000420007c24 */ /* 0x000fe2000f8e02ff */
[----:B------:R-:W-:Y:S01]  /*23d10*/  IADD3 R3, R3, R7, RZ ;  /* 0x0000000703037210 */ /* 0x000fe20007ffe0ff */
[----:B------:R-:W-:Y:S02]  /*23d20*/  IMAD R7, R27, 0x5000, R34 ;  /* 0x000050001b077824 */ /* 0x000fe400078e0222 */
[C---:B------:R-:W-:Y:S02]  /*23d30*/  IMAD R0, R18.reuse, UR5, R0 ;  /* 0x0000000512007c24 */ /* 0x040fe4000f8e0200 */
[----:B------:R-:W-:Y:S01]  /*23d40*/  IMAD.WIDE.U32 R2, R18, UR4, R2 ;  /* 0x0000000412027c25 */ /* 0x000fe2000f8e0002 */
[----:B------:R-:W-:-:S03]  /*23d50*/  ULDC.64 UR4, c[0x0][0x2e8] ;  /* 0x0000ba0000047ab9 */ /* 0x000fc60000000a00 */
        /* <DEDUP_REMOVED lines=15> */
[C---:B------:R-:W-:Y:S01]  /*23e50*/  LOP3.LUT P3, RZ, R23.reuse, 0x4, RZ, 0xc0, !PT ;  /* 0x0000000417ff7812 */ /* 0x040fe2000786c0ff */
[----:B------:R-:W-:Y:S01]  /*23e60*/  ULDC.64 UR4, c[0x0][0x208] ;  /* 0x0000820000047ab9 */ /* 0x000fe20000000a00 */
[----:B------:R-:W-:Y:S01]  /*23e70*/  LOP3.LUT P2, RZ, R23, 0x2, RZ, 0xc0, !PT ;  /* 0x0000000217ff7812 */ /* 0x000fe2000784c0ff */
[----:B------:R-:W-:Y:S01]  /*23e80*/  SHFL.IDX PT, R8, R6, 0x1, 0x181f ;  /* 0x00381f0006087f89 */ /* 0x000fe200000e0000 */
[----:B0-----:R-:W-:-:S04]  /*23e90*/  @P0 LEA R3, P1, R36, R3, 0x1 ;  /* 0x0000000324030211 */ /* 0x001fc800078208ff */
[----:B-1----:R-:W-:Y:S02]  /*23ea0*/  @P0 IADD3.X R2, RZ, R2, RZ, P1, !PT ;  /* 0x00000002ff020210 */ /* 0x002fe40000ffe4ff */
[----:B------:R-:W-:Y:S02]  /*23eb0*/  ISETP.GE.AND P1, PT, R4, 0x11, PT ;  /* 0x000000110400780c */ /* 0x000fe40003f26270 */
[----:B------:R-:W-:-:S04]  /*23ec0*/  @P0 LOP3.LUT R3, R3, R2, RZ, 0x3c, !PT ;  /* 0x0000000203030212 */ /* 0x000fc800078e3cff */
[----:B------:R-:W-:-:S04]  /*23ed0*/  @P0 LOP3.LUT R2, R3, R2, RZ, 0x3c, !PT ;  /* 0x0000000203020212 */ /* 0x000fc800078e3cff */
[----:B------:R-:W-:-:S03]  /*23ee0*/  @P0 LOP3.LUT R3, R3, R2, RZ, 0x3c, !PT ;  /* 0x0000000203030212 */ /* 0x000fc600078e3cff */
[----:B------:R-:W-:Y:S02]  /*23ef0*/  @P1 LEA R21, R7, R22, 0x1 ;  /* 0x0000001607151211 */ /* 0x000fe400078e08ff */
[----:B------:R-:W-:Y:S04]  /*23f00*/  @P0 LDGSTS.E.BYPASS.LTC128B.128 [R9+0x24400], desc[UR4][R2.64], !P5 ;  /* 0x2440000002090fae */ /* 0x000fe8000e901d44 */
[----:B------:R-:W-:Y:S04]  /*23f10*/  @P0 LDGSTS.E.BYPASS.LTC128B.128 [R9+0x26c00], desc[UR4][R2.64+0x80], !P4 ;  /* 0x26c0008002090fae */ /* 0x000fe8000e101d44 */
[----:B------:R-:W-:Y:S04]  /*23f20*/  @P0 LDGSTS.E.BYPASS.LTC128B.128 [R9+0x29400], desc[UR4][R2.64+0x100], !P3 ;  /* 0x2940010002090fae */ /* 0x000fe8000d901d44 */
[----:B------:R0:W-:Y:S04]  /*23f30*/  @P0 LDGSTS.E.BYPASS.LTC128B.128 [R9+0x2bc00], desc[UR4][R2.64+0x180], !P2 ;  /* 0x2bc0018002090fae */ /* 0x0001e8000d101d44 */
[----:B0-----:R-:W0:Y:S02]  /*23f40*/  SHFL.IDX PT, R2, R0, 0x1, 0x181f ;  /* 0x00381f0000027f89 */ /* 0x001e2400000e0000 */
        /* <DEDUP_REMOVED lines=28> */
.L_x_884:
[----:B------:R-:W-:Y:S01]  /*24110*/  ISETP.GE.AND P0, PT, R4, 0x41, PT ;  /* 0x000000410400780c */ /* 0x000fe20003f06270 */
[----:B------:R-:W-:-:S12]  /*24120*/  BSSY B0, `(.L_x_745) ;  /* 0x0000011000007945 */ /* 0x000fd80003800000 */
[----:B------:R-:W-:Y:S05]  /*24130*/  @!P0 BRA `(.L_x_746) ;  /* 0x00000000003c8947 */ /* 0x000fea0003800000 */
[C---:B------:R-:W-:Y:S01]  /*24140*/  LOP3.LUT P4, RZ, R23.reuse, 0x10, RZ, 0xc0, !PT ;  /* 0x0000001017ff7812 */ /* 0x040fe2000788c0ff */
[----:B------:R-:W-:Y:S01]  /*24150*/  ULDC.64 UR4, c[0x0][0x208] ;  /* 0x0000820000047ab9 */ /* 0x000fe20000000a00 */
[C---:B------:R-:W-:Y:S02]  /*24160*/  LOP3.LUT P3, RZ, R23.reuse, 0x8, RZ, 0xc0, !PT ;  /* 0x0000000817ff7812 */ /* 0x040fe4000786c0ff */
[C---:B------:R-:W-:Y:S02]  /*24170*/  LOP3.LUT P2, RZ, R23.reuse, 0x4, RZ, 0xc0, !PT ;  /* 0x0000000417ff7812 */ /* 0x040fe4000784c0ff */
[----:B------:R-:W-:Y:S02]  /*24180*/  LOP3.LUT P1, RZ, R23, 0x2, RZ, 0xc0, !PT ;  /* 0x0000000217ff7812 */ /* 0x000fe4000782c0ff */
[----:B0-----:R-:W-:Y:S02]  /*24190*/  LEA R2, P0, R36, R0, 0x1 ;  /* 0x0000000024027211 */ /* 0x001fe400078008ff */
[----:B------:R-:W-:-:S03]  /*241a0*/  LEA R7, R7, R22, 0x1 ;  /* 0x0000001607077211 */ /* 0x000fc600078e08ff */
        /* <DEDUP_REMOVED lines=8> */
.L_x_746:
[----:B------:R-:W-:Y:S05]  /*24230*/  BSYNC B0 ;  /* 0x0000000000007941 */ /* 0x000fea0003800000 */
.L_x_745:
[----:B------:R-:W-:Y:S01]  /*24240*/  NOP ;  /* 0x0000000000007918 */ /* 0x000fe20000000000 */
[----:B------:R-:W-:-:S13]  /*24250*/  PLOP3.LUT P0, PT, PT, PT, PT, 0x80, 0x0 ;  /* 0x000000000000781c */ /* 0x000fda0003f0f070 */
.L_x_747:
[----:B------:R-:W-:Y:S02]  /*24260*/  PLOP3.LUT P1, PT, P1, P0, PT, 0xa2, 0x0 ;  /* 0x000000000000781c */ /* 0x000fe40000f21472 */
[----:B------:R-:W-:-:S08]  /*24270*/  @P0 R2UR P1, UR4, R5 ;  /* 0x00000000050402ca */ /* 0x000fd00000020000 */
[----:B------:R-:W-:-:S05]  /*24280*/  @P0 PLOP3.LUT P0, PT, P1, PT, PT, 0x80, 0x0 ;  /* 0x000000000000081c */ /* 0x000fca0000f0f070 */
[----:B------:R-:W-:Y:S01]  /*24290*/  @!P1 SYNCS.ARRIVE.TRANS64.RED.A0T1 RZ, [UR4+0x38830], RZ ;  /* 0x038830ffffff99a7 */ /* 0x000fe20008200404 */
[----:B------:R-:W-:Y:S07]  /*242a0*/  @!P1 ARRIVES.LDGSTSBAR.64.TRANSCNT [UR4+0x38830] ;  /* 0x03883000ff0099b0 */ /* 0x000fee0008000a84 */
[----:B------:R-:W-:Y:S05]  /*242b0*/  @P0 BRA.U.ANY `(.L_x_747) ;  /* 0xfffffffd00e80947 */ /* 0x000fea000393ffff */
[----:B------:R-:W-:Y:S01]  /*242c0*/  NOP ;  /* 0x0000000000007918 */ /* 0x000fe20000000000 */
[----:B------:R-:W-:-:S05]  /*242d0*/  IMAD.U32 R0, RZ, RZ, UR37 ;  /* 0x00000025ff007e24 */ /* 0x000fca000f8e00ff */
[----:B------:R-:W-:-:S13]  /*242e0*/  ISETP.NE.AND P2, PT, R0, 0x3, PT ;  /* 0x000000030000780c */ /* 0x000fda0003f45270 */
[----:B------:R-:W-:Y:S05]  /*242f0*/  @!P2 BRA `(.L_x_748) ;  /* 0x000000000004a947 */ /* 0x000fea0003800000 */
[----:B------:R-:W-:Y:S01]  /*24300*/  BPT.TRAP 0x1 ;  /* 0x000000040000795c */ /* 0x000fe20000300000 */
.L_x_748:
[----:B------:R3:W5:Y:S01]  /*24310*/  LDL.LU R0, [R1+0x1c] ;  /* 0x00001c0001007983 */ /* 0x0007620000300800 */
[----:B------:R3:W-:Y:S02]  /*24320*/  SYNCS.ARRIVE.TRANS64.A1T0 RZ, [R5+URZ+0x38830], RZ ;  /* 0x038830ff05ff79a7 */ /* 0x0007e4000810003f */
[----:B------:R-:W-:Y:S05]  /*24330*/  WARPSYNC.ALL ;  /* 0x0000000000007948 */ /* 0x000fea0003800000 */
[----:B------:R-:W-:Y:S01]  /*24340*/  ULDC.64 UR4, c[0x0][0xa00] ;  /* 0x0002800000047ab9 */ /* 0x000fe20000000a00 */
[----:B------:R-:W-:Y:S01]  /*24350*/  BSSY B6, `(.L_x_749) ;  /* 0x0000021000067945 */ /* 0x000fe20003800000 */
[----:B------:R-:W-:Y:S01]  /*24360*/  BAR.SYNC.DEFER_BLOCKING 0x8, 0x180 ;  /* 0x0206000000007b1d */ /* 0x000fe20000010000 */
[----:B------:R-:W-:-:S04]  /*24370*/  ISETP.NE.U32.AND P0, PT, RZ, UR4, PT ;  /* 0x00000004ff007c0c */ /* 0x000fc8000bf05070 */
[----:B------:R-:W-:Y:S01]  /*24380*/  ISETP.NE.AND.EX P0, PT, RZ, UR5, PT, P0 ;  /* 0x00000005ff007c0c */ /* 0x000fe2000bf05300 */
[----:B------:R-:W-:Y:S02]  /*24390*/  ULDC.64 UR4, c[0x0][0x298] ;  /* 0x0000a60000047ab9 */ /* 0x000fe40000000a00 */
[----:B---3--:R-:W-:Y:S01]  /*243a0*/  IMAD.WIDE.U32 R4, R35, UR4, RZ ;  /* 0x0000000423047c25 */ /* 0x008fe2000f8e00ff */
[----:B------:R-:W-:Y:S02]  /*243b0*/  SEL R31, R31, RZ, !P0 ;  /* 0x000000ff1f1f7207 */ /* 0x000fe40004000000 */
[----:B01---5:R-:W-:Y:S02]  /*243c0*/  SEL R2, R0, RZ, !P0 ;  /* 0x000000ff00027207 */ /* 0x023fe40004000000 */
[----:B------:R-:W-:-:S03]  /*243d0*/  SHF.R.S32.HI R0, RZ, 0x1f, R35 ;  /* 0x0000001fff007819 */ /* 0x000fc60000011423 */
[----:B------:R0:W-:Y:S02]  /*243e0*/  STL [R1+0x1c], R2 ;  /* 0x00001c0201007387 */ /* 0x0001e40000100800 */
[----:B------:R-:W-:Y:S02]  /*243f0*/  IMAD R0, R0, UR4, RZ ;  /* 0x0000000400007c24 */ /* 0x000fe4000f8e02ff */
[----:B------:R1:W-:Y:S02]  /*24400*/  STL.64 [R1+0x20], R4 ;  /* 0x0000200401007387 */ /* 0x0003e40000100a00 */
[----:B------:R-:W-:Y:S02]  /*24410*/  IMAD R0, R35, UR5, R0 ;  /* 0x0000000523007c24 */ /* 0x000fe4000f8e0200 */
[----:B0-----:R-:W-:-:S03]  /*24420*/  VIADD R2, R22, 0x14400 ;  /* 0x0001440016027836 */ /* 0x001fc60000000000 */
[----:B------:R-:W-:Y:S02]  /*24430*/  IADD3 R35, R5, R0, RZ ;  /* 0x0000000005237210 */ /* 0x000fe40007ffe0ff */
[----:B------:R-:W-:-:S13]  /*24440*/  LOP3.LUT P0, RZ, R2, 0x3ff, RZ, 0xc0, !PT ;  /* 0x000003ff02ff7812 */ /* 0x000fda000780c0ff */
[----:B-1----:R-:W-:Y:S05]  /*24450*/  @!P0 BRA `(.L_x_750) ;  /* 0x0000000000408947 */ /* 0x002fea0003800000 */
[----:B------:R-:W-:Y:S01]  /*24460*/  MOV R2, 0x0 ;  /* 0x0000000000027802 */ /* 0x000fe20000000f00 */
        /* <DEDUP_REMOVED lines=8> */
[----:B------:R-:W-:Y:S01]  /*244f0*/  IMAD.U32 R7, RZ, RZ, UR7 ;  /* 0x00000007ff077e24 */ /* 0x000fe2000f8e00ff */
[----:B------:R-:W-:Y:S01]  /*24500*/  MOV R13, RZ ;  /* 0x000000ff000d7202 */ /* 0x000fe20000000f00 */
[----:B------:R-:W-:-:S02]  /*24510*/  IMAD.U32 R10, RZ, RZ, UR8 ;  /* 0x00000008ff0a7e24 */ /* 0x000fc4000f8e00ff */
[----:B--2---:R-:W-:Y:S02]  /*24520*/  IMAD.MOV.U32 R8, RZ, RZ, 0x70 ;  /* 0x00000070ff087424 */ /* 0x004fe400078e00ff */
[----:B------:R-:W-:-:S07]  /*24530*/  IMAD.MOV.U32 R12, RZ, RZ, 0x1 ;  /* 0x00000001ff0c7424 */ /* 0x000fce00078e00ff */
[----:B------:R-:W-:-:S07]  /*24540*/  LEPC R20, `(.L_x_750) ;  /* 0x000000001014794e */ /* 0x000fce0000000000 */
[----:B0-----:R-:W-:Y:S05]  /*24550*/  CALL.ABS.NOINC R2 ;  /* 0x0000000002007343 */ /* 0x001fea0003c00000 */
.L_x_750:
[----:B------:R-:W-:Y:S05]  /*24560*/  BSYNC B6 ;  /* 0x0000000000067941 */ /* 0x000fea0003800000 */
.L_x_749:
[----:B------:R-:W3:Y:S01]  /*24570*/  LDL.LU R20, [R1+0x1c] ;  /* 0x00001c0001147983 */ /* 0x000ee20000300800 */
[----:B------:R-:W-:Y:S01]  /*24580*/  ULDC.64 UR4, c[0x0][0x2d8] ;  /* 0x0000b60000047ab9 */ /* 0x000fe20000000a00 */
[----:B--2---:R-:W0:Y:S02]  /*24590*/  LDC R8, c[0x0][0x448] ;  /* 0x00011200ff087b82 */ /* 0x004e240000000800 */
[----:B------:R-:W2:Y:S01]  /*245a0*/  LDL.LU.64 R2, [R1+0x20] ;  /* 0x0000200001027983 */ /* 0x000ea20000300a00 */
[----:B------:R-:W-:-:S03]  /*245b0*/  IMAD R0, R32, UR4, RZ ;  /* 0x0000000420007c24 */ /* 0x000fc6000f8e02ff */
[----:B------:R1:W5:Y:S01]  /*245c0*/  LDL R10, [R1+0x28] ;  /* 0x00002800010a7983 */ /* 0x0003620000100800 */
[----:B------:R-:W-:Y:S01]  /*245d0*/  IMAD R0, R18, UR5, R0 ;  /* 0x0000000512007c24 */ /* 0x000fe2000f8e0200 */
[----:B0-----:R-:W-:-:S13]  /*245e0*/  ISETP.NE.AND P0, PT, R8, 0x1, PT ;  /* 0x000000010800780c */ /* 0x001fda0003f05270 */
[----:B------:R-:W0:Y:S08]  /*245f0*/  @P0 LDC R5, c[0x0][0x44c] ;  /* 0x00011300ff050b82 */ /* 0x000e300000000800 */
[----:B------:R-:W4:Y:S01]  /*24600*/  @P0 LDC R4, c[0x0][0x450] ;  /* 0x00011400ff040b82 */ /* 0x000f220000000800 */
[C---:B------:R-:W-:Y:S02]  /*24610*/  LOP3.LUT R12, R36.reuse, 0x40, RZ, 0xfc, !PT ;  /* 0x00000040240c7812 */ /* 0x040fe400078efcff */
[----:B------:R-:W-:-:S02]  /*24620*/  LOP3.LUT R9, R36, 0x80, RZ, 0xfc, !PT ;  /* 0x0000008024097812 */ /* 0x000fc400078efcff */
[----:B------:R-:W-:Y:S01]  /*24630*/  LOP3.LUT R11, R36, 0xc0, RZ, 0xfc, !PT ;  /* 0x000000c0240b7812 */ /* 0x000fe200078efcff */
[----:B--2---:R-:W-:Y:S02]  /*24640*/  IMAD.MOV.U32 R3, RZ, RZ, R35 ;  /* 0x000000ffff037224 */ /* 0x004fe400078e0023 */
[----:B------:R-:W-:Y:S01]  /*24650*/  IMAD.WIDE.U32 R2, R18, UR4, R2 ;  /* 0x0000000412027c25 */ /* 0x000fe2000f8e0002 */
[----:B------:R-:W-:-:S03]  /*24660*/  ULDC.64 UR4, c[0x0][0x2e0] ;  /* 0x0000b80000047ab9 */ /* 0x000fc60000000a00 */
[----:B------:R-:W-:Y:S02]  /*24670*/  IMAD.IADD R3, R3, 0x1, R0 ;  /* 0x0000000103037824 */ /* 0x000fe400078e0200 */
[----:B---3--:R-:W-:Y:S02]  /*24680*/  IMAD R0, R20, UR4, RZ ;  /* 0x0000000414007c24 */ /* 0x008fe4000f8e02ff */
[----:B------:R-:W2:Y:S01]  /*24690*/  S2R R20, SR_TID.X ;  /* 0x0000000000147919 */ /* 0x000ea20000002100 */
[----:B------:R-:W-:-:S04]  /*246a0*/  IMAD.WIDE.U32 R2, R31, UR4, R2 ;  /* 0x000000041f027c25 */ /* 0x000fc8000f8e0002 */
[----:B------:R-:W-:Y:S01]  /*246b0*/  IMAD R0, R31, UR5, R0 ;  /* 0x000000051f007c24 */ /* 0x000fe2000f8e0200 */
[----:B------:R-:W-:-:S04]  /*246c0*/  ULDC.64 UR4, c[0x0][0x2d0] ;  /* 0x0000b40000047ab9 */ /* 0x000fc80000000a00 */
[----:B------:R-:W-:Y:S01]  /*246d0*/  IADD3 R3, R3, R0, RZ ;  /* 0x0000000003037210 */ /* 0x000fe20007ffe0ff */
[----:B------:R-:W-:Y:S01]  /*246e0*/  IMAD.SHL.U32 R0, R17, 0x80, RZ ;  /* 0x0000008011007824 */ /* 0x000fe200078e00ff */
[----:B--2---:R-:W-:-:S04]  /*246f0*/  LOP3.LUT R20, R20, 0x7f, RZ, 0xc0, !PT ;  /* 0x0000007f14147812 */ /* 0x004fc800078ec0ff */
[----:B------:R-:W-:Y:S02]  /*24700*/  SHF.R.U32.HI R21, RZ, 0x3, R20 ;  /* 0x00000003ff157819 */ /* 0x000fe40000011614 */
[----:B------:R-:W2:Y:S02]  /*24710*/  S2R R20, SR_TID.X ;  /* 0x0000000000147919 */ /* 0x000ea40000002100 */
[----:B--2---:R-:W-:-:S05]  /*24720*/  IMAD.SHL.U32 R20, R20, 0x10, RZ ;  /* 0x0000001014147824 */ /* 0x004fca00078e00ff */
[----:B------:R-:W-:-:S04]  /*24730*/  LOP3.LUT R20, R21, 0x70, R20, 0xf8, !PT ;  /* 0x0000007015147812 */ /* 0x000fc800078ef814 */
[----:B------:R-:W-:-:S05]  /*24740*/  LOP3.LUT R6, R20, R0, RZ, 0xfc, !PT ;  /* 0x0000000014067212 */ /* 0x000fca00078efcff */
[----:B0-----:R-:W-:Y:S01]  /*24750*/  @P0 IMAD.HI.U32 R7, R6, R5, RZ ;  /* 0x0000000506070227 */ /* 0x001fe200078e00ff */
[----:B------:R-:W-:-:S04]  /*24760*/  MOV R5, R6 ;  /* 0x0000000600057202 */ /* 0x000fc80000000f00 */
[----:B----4-:R-:W-:Y:S01]  /*24770*/  @P0 SHF.R.U32.HI R5, RZ, R4, R7 ;  /* 0x00000004ff050219 */ /* 0x010fe20000011607 */
        /* <DEDUP_REMOVED lines=27> */
[----:B-----5:R-:W-:Y:S01]  /*24930*/  IMAD R6, R10, R8, RZ ;  /* 0x000000080a067224 */ /* 0x020fe200078e02ff */
[----:B------:R-:W-:Y:S01]  /*24940*/  ULDC.64 UR4, c[0x0][0x208] ;  /* 0x0000820000047ab9 */ /* 0x000fe20000000a00 */
[----:B------:R-:W-:Y:S01]  /*24950*/  IMAD.IADD R0, R9, 0x1, R0 ;  /* 0x0000000109007824 */ /* 0x000fe200078e0200 */
[----:B------:R-:W1:Y:S04]  /*24960*/  SHFL.IDX PT, R2, R4, RZ, 0x181f ;  /* 0x00181fff04027589 */ /* 0x000e6800000e0000 */
[----:B------:R-:W-:Y:S01]  /*24970*/  ISETP.GE.AND P1, PT, R0, R6, PT ;  /* 0x000000060000720c */ /* 0x000fe20003f26270 */
[----:B------:R-:W-:-:S12]  /*24980*/  SHFL.IDX PT, R14, R5, 0x7, 0x181f ;  /* 0x00f81f00050e7f89 */ /* 0x000fd800000e0000 */
[----:B0-----:R-:W-:-:S05]  /*24990*/  @!P1 LEA R7, P5, R36, R3, 0x1 ;  /* 0x0000000324079211 */ /* 0x001fca00078a08ff */
[----:B-1----:R-:W-:Y:S01]  /*249a0*/  @!P1 IMAD.X R3, RZ, RZ, R2, P5 ;  /* 0x000000ffff039224 */ /* 0x002fe200028e0602 */
[----:B------:R-:W-:Y:S01]  /*249b0*/  @!P1 MOV R2, R7 ;  /* 0x0000000700029202 */ /* 0x000fe20000000f00 */
[----:B------:R-:W-:-:S04]  /*249c0*/  VIADD R7, R0, 0x10 ;  /* 0x0000001000077836 */ /* 0x000fc80000000000 */
[----:B------:R-:W-:Y:S04]  /*249d0*/  @!P1 LDGSTS.E.BYPASS.LTC128B.128 [R37+0x14400], desc[UR4][R2.64], !P4 ;  /* 0x1440000002259fae */ /* 0x000fe8000e101d44 */
[----:B------:R-:W-:Y:S04]  /*249e0*/  @!P1 LDGSTS.E.BYPASS.LTC128B.128 [R37+0x18400], desc[UR4][R2.64+0x80], !P3 ;  /* 0x1840008002259fae */ /* 0x000fe8000d901d44 */
[----:B------:R-:W-:Y:S04]  /*249f0*/  @!P1 LDGSTS.E.BYPASS.LTC128B.128 [R37+0x1c400], desc[UR4][R2.64+0x100], !P2 ;  /* 0x1c40010002259fae */ /* 0x000fe8000d101d44 */
[----:B------:R0:W-:Y:S01]  /*24a00*/  @!P1 LDGSTS.E.BYPASS.LTC128B.128 [R37+0x20400], desc[UR4][R2.64+0x180], !P0 ;  /* 0x2040018002259fae */ /* 0x0001e2000c101d44 */
[----:B------:R-:W-:-:S03]  /*24a10*/  ISETP.GE.AND P1, PT, R7, R6, PT ;  /* 0x000000060700720c */ /* 0x000fc60003f26270 */
[----:B0-----:R-:W0:Y:S04]  /*24a20*/  SHFL.IDX PT, R3, R5, 0x1, 0x181f ;  /* 0x00381f0005037f89 */ /* 0x001e2800000e0000 */
[----:B------:R-:W1:Y:S06]  /*24a30*/  SHFL.IDX PT, R2, R4, 0x1, 0x181f ;  /* 0x00381f0004027f89 */ /* 0x000e6c00000e0000 */
[----:B0-----:R-:W-:-:S05]  /*24a40*/  @!P1 LEA R7, P5, R36, R3, 0x1 ;  /* 0x0000000324079211 */ /* 0x001fca00078a08ff */
[----:B-1----:R-:W-:Y:S01]  /*24a50*/  @!P1 IMAD.X R8, RZ, RZ, R2, P5 ;  /* 0x000000ffff089224 */ /* 0x002fe200028e0602 */
[----:B------:R-:W-:Y:S02]  /*24a60*/  @!P1 MOV R2, R7 ;  /* 0x0000000700029202 */ /* 0x000fe40000000f00 */
[----:B------:R-:W-:Y:S01]  /*24a70*/  IADD3 R7, R0, 0x20, RZ ;  /* 0x0000002000077810 */ /* 0x000fe20007ffe0ff */
[----:B------:R-:W-:-:S05]  /*24a80*/  @!P1 IMAD.MOV.U32 R3, RZ, RZ, R8 ;  /* 0x000000ffff039224 */ /* 0x000fca00078e0008 */
        /* <DEDUP_REMOVED lines=58> */
[----:B------:R0:W1:Y:S01]  /*24e30*/  SHFL.IDX PT, R7, R4, 0x7, 0x181f ;  /* 0x00f81f0004077f89 */ /* 0x00006200000e0000 */
[----:B------:R-:W-:-:S05]  /*24e40*/  @!P1 IMAD.MOV.U32 R3, RZ, RZ, R8 ;  /* 0x000000ffff039224 */ /* 0x000fca00078e0008 */
[----:B------:R0:W-:Y:S04]  /*24e50*/  @!P1 LDGSTS.E.BYPASS.LTC128B.128 [R37+0x17400], desc[UR4][R2.64], !P4 ;  /* 0x1740000002259fae */ /* 0x0001e8000e101d44 */
[----:B------:R0:W-:Y:S04]  /*24e60*/  @!P1 LDGSTS.E.BYPASS.LTC128B.128 [R37+0x1b400], desc[UR4][R2.64+0x80], !P3 ;  /* 0x1b40008002259fae */ /* 0x0001e8000d901d44 */
[----:B------:R0:W-:Y:S04]  /*24e70*/  @!P1 LDGSTS.E.BYPASS.LTC128B.128 [R37+0x1f400], desc[UR4][R2.64+0x100], !P2 ;  /* 0x1f40010002259fae */ /* 0x0001e8000d101d44 */
[----:B------:R0:W-:Y:S02]  /*24e80*/  @!P1 LDGSTS.E.BYPASS.LTC128B.128 [R37+0x23400], desc[UR4][R2.64+0x180], !P0 ;  /* 0x2340018002259fae */ /* 0x0001e4000c101d44 */
.L_x_901:
[----:B0-----:R-:W-:Y:S01]  /*24e90*/  IADD3 R3, R0, 0x70, RZ ;  /* 0x0000007000037810 */ /* 0x001fe20007ffe0ff */
[----:B------:R-:W-:Y:S03]  /*24ea0*/  BSSY B0, `(.L_x_752) ;  /* 0x000000d000007945 */ /* 0x000fe60003800000 */
[----:B------:R-:W-:-:S13]  /*24eb0*/  ISETP.GE.AND P1, PT, R3, R6, PT ;  /* 0x000000060300720c */ /* 0x000fda0003f26270 */
[----:B------:R-:W-:Y:S05]  /*24ec0*/  @P1 BRA `(.L_x_753) ;  /* 0x0000000000281947 */ /* 0x000fea0003800000 */
[----:B------:R-:W-:Y:S01]  /*24ed0*/  LEA R2, P1, R36, R14, 0x1 ;  /* 0x0000000e24027211 */ /* 0x000fe200078208ff */
[----:B------:R-:W-:-:S04]  /*24ee0*/  ULDC.64 UR4, c[0x0][0x208] ;  /* 0x0000820000047ab9 */ /* 0x000fc80000000a00 */
[----:B-1----:R-:W-:-:S05]  /*24ef0*/  IMAD.X R3, RZ, RZ, R7, P1 ;  /* 0x000000ffff037224 */ /* 0x002fca00008e0607 */
[----:B------:R-:W-:Y:S01]  /*24f00*/  @!PT LDS RZ, [RZ] ;  /* 0x00000000fffff984 */ /* 0x000fe20000000800 */
[----:B------:R-:W-:Y:S01]  /*24f10*/  @!PT LDS RZ, [RZ] ;  /* 0x00000000fffff984 */ /* 0x000fe20000000800 */
[----:B------:R-:W-:Y:S01]  /*24f20*/  @!PT LDS RZ, [RZ] ;  /* 0x00000000fffff984 */ /* 0x000fe20000000800 */
[----:B------:R0:W-:Y:S04]  /*24f30*/  LDGSTS.E.BYPASS.LTC128B.128 [R37+0x17c00], desc[UR4][R2.64], !P4 ;  /* 0x17c0000002257fae */ /* 0x0001e8000e101d44 */
[----:B------:R0:W-:Y:S04]  /*24f40*/  LDGSTS.E.BYPASS.LTC128B.128 [R37+0x1bc00], desc[UR4][R2.64+0x80], !P3 ;  /* 0x1bc0008002257fae */ /* 0x0001e8000d901d44 */
[----:B------:R0:W-:Y:S04]  /*24f50*/  LDGSTS.E.BYPASS.LTC128B.128 [R37+0x1fc00], desc[UR4][R2.64+0x100], !P2 ;  /* 0x1fc0010002257fae */ /* 0x0001e8000d101d44 */
[----:B------:R0:W-:Y:S02]  /*24f60*/  LDGSTS.E.BYPASS.LTC128B.128 [R37+0x23c00], desc[UR4][R2.64+0x180], !P0 ;  /* 0x23c0018002257fae */ /* 0x0001e4000c101d44 */
.L_x_753:
[----:B------:R-:W-:Y:S05]  /*24f70*/  BSYNC B0 ;  /* 0x0000000000007941 */ /* 0x000fea0003800000 */
.L_x_752:
[----:B------:R-:W-:Y:S01]  /*24f80*/  NOP ;  /* 0x0000000000007918 */ /* 0x000fe20000000000 */
[----:B------:R-:W-:-:S13]  /*24f90*/  PLOP3.LUT P0, PT, PT, PT, PT, 0x80, 0x0 ;  /* 0x000000000000781c */ /* 0x000fda0003f0f070 */
.L_x_754:
[----:B------:R-:W-:Y:S02]  /*24fa0*/  PLOP3.LUT P1, PT, P1, P0, PT, 0xa2, 0x0 ;  /* 0x000000000000781c */ /* 0x000fe40000f21472 */
[----:B------:R-:W-:-:S08]  /*24fb0*/  @P0 R2UR P1, UR4, R22 ;  /* 0x00000000160402ca */ /* 0x000fd00000020000 */
[----:B------:R-:W-:-:S05]  /*24fc0*/  @P0 PLOP3.LUT P0, PT, P1, PT, PT, 0x80, 0x0 ;  /* 0x000000000000081c */ /* 0x000fca0000f0f070 */
[----:B------:R-:W-:Y:S01]  /*24fd0*/  @!P1 SYNCS.ARRIVE.TRANS64.RED.A0T1 RZ, [UR4+0x38800], RZ ;  /* 0x038800ffffff99a7 */ /* 0x000fe20008200404 */
[----:B------:R-:W-:Y:S07]  /*24fe0*/  @!P1 ARRIVES.LDGSTSBAR.64.TRANSCNT [UR4+0x38800] ;  /* 0x03880000ff0099b0 */ /* 0x000fee0008000a84 */
[----:B------:R-:W-:Y:S05]  /*24ff0*/  @P0 BRA.U.ANY `(.L_x_754) ;  /* 0xfffffffd00e80947 */ /* 0x000fea000393ffff */
[----:B0-----:R-:W2:Y:S02]  /*25000*/  LDL.LU R2, [R1+0x30] ;  /* 0x0000300001027983 */ /* 0x001ea40000300800 */
[----:B--2---:R-:W-:-:S04]  /*25010*/  IADD3 R2, R2, 0x1, RZ ;  /* 0x0000000102027810 */ /* 0x004fc80007ffe0ff */
        /* <DEDUP_REMOVED lines=8> */
[----:B------:R-:W2:Y:S03]  /*250a0*/  SYNCS.PHASECHK.TRANS64.TRYWAIT P0, [R22+URZ+0x38820], R3 ;  /* 0x03882003160075a7 */ /* 0x000ea6000800017f */
[----:B0-2---:R-:W-:Y:S05]  /*250b0*/  @!P0 BRA `(.L_x_756) ;  /* 0x0000005000248947 */ /* 0x005fea0003800000 */
.L_x_902:
[----:B------:R-:W-:Y:S05]  /*250c0*/  BSYNC B0 ;  /* 0x0000000000007941 */ /* 0x000fea0003800000 */
.L_x_755:
[----:B------:R-:W2:Y:S01]  /*250d0*/  LDL R0, [R1+0xc] ;  /* 0x00000c0001007983 */ /* 0x000ea20000100800 */
[----:B------:R-:W-:Y:S01]  /*250e0*/  BSSY B0, `(.L_x_757) ;  /* 0x0000120000007945 */ /* 0x000fe20003800000 */
[----:B--2---:R-:W-:-:S13]  /*250f0*/  ISETP.GE.AND P0, PT, R0, 0x51, PT ;  /* 0x000000510000780c */ /* 0x004fda0003f06270 */
[----:B------:R-:W-:Y:S05]  /*25100*/  @!P0 BRA `(.L_x_758) ;  /* 0x0000001000748947 */ /* 0x000fea0003800000 */
[----:B------:R-:W2:Y:S01]  /*25110*/  LDL.LU R0, [R1+0x2c] ;  /* 0x00002c0001007983 */ /* 0x000ea20000300800 */
[C---:B------:R-:W-:Y:S01]  /*25120*/  LOP3.LUT R5, R36.reuse, 0x40, RZ, 0xfc, !PT ;  /* 0x0000004024057812 */ /* 0x040fe200078efcff */
[----:B------:R-:W-:Y:S01]  /*25130*/  ULDC UR4, c[0x0][0x2f4] ;  /* 0x0000bd0000047ab9 */ /* 0x000fe20000000800 */
[C---:B------:R-:W-:Y:S01]  /*25140*/  LOP3.LUT R4, R36.reuse, 0x80, RZ, 0xfc, !PT ;  /* 0x0000008024047812 */ /* 0x040fe200078efcff */
[----:B------:R-:W-:Y:S01]  /*25150*/  IMAD.MOV.U32 R17, RZ, RZ, R29 ;  /* 0x000000ffff117224 */ /* 0x000fe200078e001d */
[C---:B------:R-:W-:Y:S01]  /*25160*/  LOP3.LUT R2, R36.reuse, 0xc0, RZ, 0xfc, !PT ;  /* 0x000000c024027812 */ /* 0x040fe200078efcff */
[----:B------:R-:W-:Y:S01]  /*25170*/  IMAD.MOV.U32 R31, RZ, RZ, R26 ;  /* 0x000000ffff1f7224 */ /* 0x000fe200078e001a */
[----:B-1----:R-:W-:Y:S02]  /*25180*/  MOV R7, R27 ;  /* 0x0000001b00077202 */ /* 0x002fe40000000f00 */
[----:B------:R-:W-:Y:S02]  /*25190*/  ISETP.GE.AND P4, PT, R36, UR4, PT ;  /* 0x0000000424007c0c */ /* 0x000fe4000bf86270 */
[----:B------:R-:W-:-:S02]  /*251a0*/  ISETP.GE.AND P3, PT, R5, UR4, PT ;  /* 0x0000000405007c0c */ /* 0x000fc4000bf66270 */
[----:B------:R-:W-:Y:S02]  /*251b0*/  ISETP.GE.AND P2, PT, R4, UR4, PT ;  /* 0x0000000404007c0c */ /* 0x000fe4000bf46270 */
[----:B------:R-:W-:Y:S02]  /*251c0*/  ISETP.GE.AND P1, PT, R2, UR4, PT ;  /* 0x0000000402007c0c */ /* 0x000fe4000bf26270 */
[----:B--2---:R-:W-:-:S11]  /*251d0*/  IADD3 R0, R0, -0x2, RZ ;  /* 0xfffffffe00007810 */ /* 0x004fd60007ffe0ff */
.L_x_771:
[----:B------:R-:W2:Y:S01]  /*251e0*/  LDL R5, [R1+0x10] ;  /* 0x0000100001057983 */ /* 0x000ea20000100800 */
[----:B------:R-:W1:Y:S03]  /*251f0*/  LDC R11, c[0x0][0x430] ;  /* 0x00010c00ff0b7b82 */ /* 0x000e660000000800 */
[----:B------:R-:W3:Y:S01]  /*25200*/  LDL R8, [R1+0x14] ;  /* 0x0000140001087983 */ /* 0x000ee20000100800 */
[----:B------:R-:W4:Y:S01]  /*25210*/  S2R R2, SR_TID.X ;  /* 0x0000000000027919 */ /* 0x000f220000002100 */
[----:B------:R-:W4:Y:S01]  /*25220*/  S2R R4, SR_TID.X ;  /* 0x0000000000047919 */ /* 0x000f220000002100 */
[----:B-1----:R-:W-:-:S13]  /*25230*/  ISETP.NE.AND P0, PT, R11, 0x1, PT ;  /* 0x000000010b00780c */ /* 0x002fda0003f05270 */
[----:B0-----:R-:W0:Y:S01]  /*25240*/  @P0 LDC R3, c[0x0][0x434] ;  /* 0x00010d00ff030b82 */ /* 0x001e220000000800 */
[----:B----4-:R-:W-:-:S04]  /*25250*/  LOP3.LUT R2, R2, 0x7f, RZ, 0xc0, !PT ;  /* 0x0000007f02027812 */ /* 0x010fc800078ec0ff */
[----:B------:R-:W-:Y:S02]  /*25260*/  SHF.R.U32.HI R2, RZ, 0x3, R2 ;  /* 0x00000003ff027819 */ /* 0x000fe40000011602 */
[----:B------:R-:W-:-:S04]  /*25270*/  SHF.L.U32 R4, R4, 0x4, RZ ;  /* 0x0000000404047819 */ /* 0x000fc800000006ff */
[----:B------:R-:W-:Y:S02]  /*25280*/  LOP3.LUT R4, R2, 0x70, R4, 0xf8, !PT ;  /* 0x0000007002047812 */ /* 0x000fe400078ef804 */
[----:B------:R-:W1:Y:S02]  /*25290*/  @P0 LDC R2, c[0x0][0x438] ;  /* 0x00010e00ff020b82 */ /* 0x000e640000000800 */
[----:B------:R-:W-:Y:S01]  /*252a0*/  ISETP.GT.U32.AND P5, PT, R4, 0x4f, PT ;  /* 0x0000004f0400780c */ /* 0x000fe20003fa4070 */
[----:B------:R-:W-:Y:S01]  /*252b0*/  IMAD.U32 R12, RZ, RZ, UR37 ;  /* 0x00000025ff0c7e24 */ /* 0x000fe2000f8e00ff */
[----:B------:R-:W-:Y:S01]  /*252c0*/  ULDC.64 UR4, c[0x0][0x208] ;  /* 0x0000820000047ab9 */ /* 0x000fe20000000a00 */
[----:B------:R-:W-:Y:S01]  /*252d0*/  IADD3 R27, R7, 0x1, RZ ;  /* 0x00000001071b7810 */ /* 0x000fe20007ffe0ff */
[----:B------:R-:W-:Y:S02]  /*252e0*/  IMAD.MOV.U32 R26, RZ, RZ, R0 ;  /* 0x000000ffff1a7224 */ /* 0x000fe400078e0000 */
[----:B--2---:R-:W-:-:S04]  /*252f0*/  IMAD R6, R0, 0x50, R5 ;  /* 0x0000005000067824 */ /* 0x004fc800078e0205 */
[----:B------:R-:W-:-:S03]  /*25300*/  IMAD.IADD R6, R4, 0x1, R6 ;  /* 0x0000000104067824 */ /* 0x000fc600078e0206 */
[----:B------:R-:W2:Y:S01]  /*25310*/  @!P5 LDC.64 R4, c[0x0][0x428] ;  /* 0x00010a00ff04db82 */ /* 0x000ea20000000a00 */
[----:B0-----:R-:W-:Y:S01]  /*25320*/  @P0 IMAD.HI.U32 R3, R6, R3, RZ ;  /* 0x0000000306030227 */ /* 0x001fe200078e00ff */
[----:B------:R-:W-:-:S04]  /*25330*/  MOV R10, R6 ;  /* 0x00000006000a7202 */ /* 0x000fc80000000f00 */
[----:B-1----:R-:W-:-:S04]  /*25340*/  @P0 SHF.R.U32.HI R10, RZ, R2, R3 ;  /* 0x00000002ff0a0219 */ /* 0x002fc80000011603 */
[--C-:B------:R-:W-:Y:S01]  /*25350*/  @!P5 SHF.R.S32.HI R3, RZ, 0x1f, R10.reuse ;  /* 0x0000001fff03d819 */ /* 0x100fe2000001140a */
[----:B------:R-:W-:-:S04]  /*25360*/  @!P5 IMAD.MOV.U32 R2, RZ, RZ, R10 ;  /* 0x000000ffff02d224 */ /* 0x000fc800078e000a */
[----:B--2---:R-:W-:-:S04]  /*25370*/  @!P5 IMAD.WIDE.U32 R2, R33, R4, R2 ;  /* 0x000000042102d225 */ /* 0x004fc800078e0002 */
[----:B---3--:R-:W-:Y:S02]  /*25380*/  @!P5 IMAD R4, R8, R4, RZ ;  /* 0x000000040804d224 */ /* 0x008fe400078e02ff */
[----:B------:R-:W0:Y:S02]  /*25390*/  @!P5 LDC.64 R8, c[0x0][0x418] ;  /* 0x00010600ff08db82 */ /* 0x000e240000000a00 */
[----:B------:R-:W-:Y:S01]  /*253a0*/  @!P5 IMAD R5, R33, R5, R4 ;  /* 0x000000052105d224 */ /* 0x000fe200078e0204 */
[----:B------:R-:W-:-:S04]  /*253b0*/  MOV R4, RZ ;  /* 0x000000ff00047202 */ /* 0x000fc80000000f00 */
[----:B------:R-:W-:Y:S02]  /*253c0*/  @!P5 IADD3 R3, R5, R3, RZ ;  /* 0x000000030503d210 */ /* 0x000fe40007ffe0ff */
[----:B0-----:R-:W-:-:S04]  /*253d0*/  @!P5 LEA R8, P0, R2, R8, 0x2 ;  /* 0x000000080208d211 */ /* 0x001fc800078010ff */
[----:B------:R-:W-:-:S05]  /*253e0*/  @!P5 LEA.HI.X R9, R2, R9, R3, 0x2, P0 ;  /* 0x000000090209d211 */ /* 0x000fca00000f1403 */
[----:B------:R0:W5:Y:S01]  /*253f0*/  @!P5 LDG.E R4, desc[UR4][R8.64] ;  /* 0x000000040804d981 */ /* 0x000162000c1e1900 */
[----:B------:R-:W-:Y:S02]  /*25400*/  ISETP.NE.AND P5, PT, R12, 0x3, PT ;  /* 0x000000030c00780c */ /* 0x000fe40003fa5270 */
[----:B------:R-:W-:Y:S01]  /*25410*/  ISETP.NE.AND P0, PT, R27, 0x2, PT ;  /* 0x000000021b00780c */ /* 0x000fe20003f05270 */
[----:B------:R-:W-:Y:S01]  /*25420*/  IMAD.MOV R5, RZ, RZ, -R10 ;  /* 0x000000ffff057224 */ /* 0x000fe200078e0a0a */
[----:B------:R-:W-:Y:S05]  /*25430*/  YIELD ;  /* 0x0000000000007946 */ /* 0x000fea0003800000 */
[----:B------:R-:W-:Y:S01]  /*25440*/  SEL R29, RZ, 0x1, P0 ;  /* 0x00000001ff1d7807 */ /* 0x000fe20000000000 */
[----:B------:R-:W-:Y:S01]  /*25450*/  IMAD R5, R11, R5, R6 ;  /* 0x000000050b057224 */ /* 0x000fe200078e0206 */
[----:B------:R-:W-:-:S02]  /*25460*/  SEL R27, R27, RZ, P0 ;  /* 0x000000ff1b1b7207 */ /* 0x000fc40000000000 */
[----:B------:R-:W-:Y:S01]  /*25470*/  LOP3.LUT R29, R17, R29, RZ, 0x3c, !PT ;  /* 0x0000001d111d7212 */ /* 0x000fe200078e3cff */
[----:B0-----:R-:W-:Y:S06]  /*25480*/  @!P5 BRA `(.L_x_759) ;  /* 0x000000000004d947 */ /* 0x001fec0003800000 */
[----:B------:R-:W-:Y:S01]  /*25490*/  BPT.TRAP 0x1 ;  /* 0x000000040000795c */ /* 0x000fe20000300000 */
.L_x_759:
[----:B------:R-:W-:Y:S01]  /*254a0*/  LEA R6, R27, R22, 0x3 ;  /* 0x000000161b067211 */ /* 0x000fe200078e18ff */
[----:B------:R-:W-:Y:S01]  /*254b0*/  BSSY B1, `(.L_x_760) ;  /* 0x0000004000017945 */ /* 0x000fe20003800000 */
[----:B------:R-:W-:-:S04]  /*254c0*/  SHF.L.U32 R3, R29, 0x1f, RZ ;  /* 0x0000001f1d037819 */ /* 0x000fc800000006ff */
[----:B------:R-:W0:Y:S02]  /*254d0*/  SYNCS.PHASECHK.TRANS64.TRYWAIT P0, [R6+URZ+0x38840], R3 ;  /* 0x03884003060075a7 */ /* 0x000e24000800017f */
[----:B0-----:R-:W-:Y:S05]  /*254e0*/  @!P0 BRA `(.L_x_761) ;  /* 0x0000004c002c8947 */ /* 0x001fea0003800000 */
.L_x_903:
[----:B------:R-:W-:Y:S05]  /*254f0*/  BSYNC B1 ;  /* 0x0000000000017941 */ /* 0x000fea0003800000 */
.L_x_760:
        /* <DEDUP_REMOVED lines=13> */
[----:B------:R-:W-:-:S04]  /*255d0*/  ULDC.64 UR4, c[0x0][0x308] ;  /* 0x0000c20000047ab9 */ /* 0x000fc80000000a00 */
[----:B------:R-:W-:Y:S01]  /*255e0*/  IADD3 R3, R3, R0, RZ ;  /* 0x0000000003037210 */ /* 0x000fe20007ffe0ff */
[----:B------:R-:W-:-:S04]  /*255f0*/  IMAD R0, R32, UR4, RZ ;  /* 0x0000000420007c24 */ /* 0x000fc8000f8e02ff */
[C---:B------:R-:W-:Y:S02]  /*25600*/  IMAD R0, R18.reuse, UR5, R0 ;  /* 0x0000000512007c24 */ /* 0x040fe4000f8e0200 */
[----:B------:R-:W-:Y:S01]  /*25610*/  IMAD.WIDE.U32 R2, R18, UR4, R2 ;  /* 0x0000000412027c25 */ /* 0x000fe2000f8e0002 */
[----:B------:R-:W-:-:S03]  /*25620*/  ULDC.64 UR4, c[0x0][0x2e8] ;  /* 0x0000ba0000047ab9 */ /* 0x000fc60000000a00 */
[----:B------:R-:W-:Y:S01]  /*25630*/  IMAD.IADD R0, R0, 0x1, R3 ;  /* 0x0000000100007824 */ /* 0x000fe200078e0203 */
[----:B------:R-:W-:Y:S01]  /*25640*/  LEA R8, P0, R2, UR4, 0x1 ;  /* 0x0000000402087c11 */ /* 0x000fe2000f8008ff */
[----:B------:R-:W-:-:S03]  /*25650*/  UMOV UR4, 0xffffffff ;  /* 0xffffffff00047882 */ /* 0x000fc60000000000 */
[----:B------:R-:W-:Y:S01]  /*25660*/  LEA.HI.X R10, R2, UR5, R0, 0x1, P0 ;  /* 0x00000005020a7c11 */ /* 0x000fe200080f0c00 */
[----:B------:R-:W-:Y:S08]  /*25670*/  BRA.DIV UR4, `(.L_x_762) ;  /* 0x0000004a04dc7947 */ /* 0x000ff0000b800000 */
[----:B------:R-:W0:Y:S01]  /*25680*/  SHFL.IDX PT, R2, R8, RZ, 0x181f ;  /* 0x00181fff08027589 */ /* 0x000e2200000e0000 */
[----:B------:R-:W-:Y:S01]  /*25690*/  LOP3.LUT R23, R23, 0xfffffeff, RZ, 0xc0, !PT ;  /* 0xfffffeff17177812 */ /* 0x000fe200078ec0ff */
[----:B------:R-:W-:Y:S01]  /*256a0*/  ULDC.64 UR4, c[0x0][0x208] ;  /* 0x0000820000047ab9 */ /* 0x000fe20000000a00 */
[----:B------:R-:W-:Y:S01]  /*256b0*/  SHF.L.U32 R0, R36, 0x1, RZ ;  /* 0x0000000124007819 */ /* 0x000fe200000006ff */
[----:B------:R-:W1:Y:S01]  /*256c0*/  SHFL.IDX PT, R3, R10, RZ, 0x181f ;  /* 0x00181fff0a037589 */ /* 0x000e6200000e0000 */
[----:B------:R-:W-:Y:S02]  /*256d0*/  @P2 LOP3.LUT R23, R23, 0x100, RZ, 0xfc, !PT ;  /* 0x0000010017172812 */ /* 0x000fe400078efcff */
[----:B------:R-:W-:Y:S01]  /*256e0*/  LEA R9, R9, R22, 0x1 ;  /* 0x0000001609097211 */ /* 0x000fe200078e08ff */
        /* <DEDUP_REMOVED lines=39> */
.L_x_915:
[----:B------:R-:W-:Y:S01]  /*25960*/  LOP3.LUT R23, R23, 0xffffff7f, RZ, 0xc0, !PT ;  /* 0xffffff7f17177812 */ /* 0x000fe200078ec0ff */
[----:B------:R-:W-:Y:S01]  /*25970*/  ULDC.64 UR4, c[0x0][0x208] ;  /* 0x0000820000047ab9 */ /* 0x000fe20000000a00 */
[----:B--2---:R-:W-:Y:S02]  /*25980*/  IADD3 R2, P0, R2, R0, RZ ;  /* 0x0000000002027210 */ /* 0x004fe40007f1e0ff */
[----:B------:R-:W-:Y:S02]  /*25990*/  @P1 LOP3.LUT R23, R23, 0x80, RZ, 0xfc, !PT ;  /* 0x0000008017171812 */ /* 0x000fe400078efcff */
[----:B------:R-:W-:Y:S02]  /*259a0*/  IADD3.X R3, RZ, R35, RZ, P0, !PT ;  /* 0x00000023ff037210 */ /* 0x000fe400007fe4ff */
[C---:B------:R-:W-:Y:S02]  /*259b0*/  LOP3.LUT P1, RZ, R23.reuse, 0x10, RZ, 0xc0, !PT ;  /* 0x0000001017ff7812 */ /* 0x040fe4000782c0ff */
[----:B------:R-:W-:-:S02]  /*259c0*/  LOP3.LUT P0, RZ, R23, 0x8, RZ, 0xc0, !PT ;  /* 0x0000000817ff7812 */ /* 0x000fc4000780c0ff */
        /* <DEDUP_REMOVED lines=11> */
.L_x_763:
[----:B------:R-:W-:Y:S02]  /*25a80*/  PLOP3.LUT P5, PT, P5, P0, PT, 0xa2, 0x0 ;  /* 0x000000000000781c */ /* 0x000fe40002fa1472 */
[----:B------:R-:W-:-:S08]  /*25a90*/  @P0 R2UR P5, UR4, R6 ;  /* 0x00000000060402ca */ /* 0x000fd000000a0000 */
[----:B------:R-:W-:-:S05]  /*25aa0*/  @P0 PLOP3.LUT P0, PT, P5, PT, PT, 0x80, 0x0 ;  /* 0x000000000000081c */ /* 0x000fca0002f0f070 */
[----:B------:R-:W-:Y:S01]  /*25ab0*/  @!P5 SYNCS.ARRIVE.TRANS64.RED.A0T1 RZ, [UR4+0x38830], RZ ;  /* 0x038830ffffffd9a7 */ /* 0x000fe20008200404 */
[----:B------:R-:W-:Y:S07]  /*25ac0*/  @!P5 ARRIVES.LDGSTSBAR.64.TRANSCNT [UR4+0x38830] ;  /* 0x03883000ff00d9b0 */ /* 0x000fee0008000a84 */
[----:B------:R-:W-:Y:S05]  /*25ad0*/  @P0 BRA.U.ANY `(.L_x_763) ;  /* 0xfffffffd00e80947 */ /* 0x000fea000393ffff */
[----:B------:R-:W-:Y:S01]  /*25ae0*/  NOP ;  /* 0x0000000000007918 */ /* 0x000fe20000000000 */
[----:B-1----:R-:W-:-:S05]  /*25af0*/  IMAD.U32 R2, RZ, RZ, UR37 ;  /* 0x00000025ff027e24 */ /* 0x002fca000f8e00ff */
[----:B------:R-:W-:-:S13]  /*25b00*/  ISETP.NE.AND P6, PT, R2, 0x3, PT ;  /* 0x000000030200780c */ /* 0x000fda0003fc5270 */
[----:B------:R-:W-:Y:S05]  /*25b10*/  @!P6 BRA `(.L_x_764) ;  /* 0x000000000004e947 */ /* 0x000fea0003800000 */
[----:B------:R-:W-:Y:S01]  /*25b20*/  BPT.TRAP 0x1 ;  /* 0x000000040000795c */ /* 0x000fe20000300000 */
.L_x_764:
[----:B------:R1:W-:Y:S01]  /*25b30*/  SYNCS.ARRIVE.TRANS64.A1T0 RZ, [R6+URZ+0x38830], RZ ;  /* 0x038830ff06ff79a7 */ /* 0x0003e2000810003f */
[----:B------:R-:W-:Y:S05]  /*25b40*/  @!P6 BRA `(.L_x_765) ;  /* 0x000000000004e947 */ /* 0x000fea0003800000 */
[----:B------:R-:W-:Y:S01]  /*25b50*/  BPT.TRAP 0x1 ;  /* 0x000000040000795c */ /* 0x000fe20000300000 */
.L_x_765:
[----:B------:R-:W-:Y:S01]  /*25b60*/  SHF.L.U32 R2, R17, 0x1f, RZ ;  /* 0x0000001f11027819 */ /* 0x000fe200000006ff */
[----:B------:R-:W-:Y:S01]  /*25b70*/  BSSY B1, `(.L_x_766) ;  /* 0x0000004000017945 */ /* 0x000fe20003800000 */
[----:B-1----:R-:W-:-:S04]  /*25b80*/  LEA R6, R7, R22, 0x3 ;  /* 0x0000001607067211 */ /* 0x002fc800078e18ff */
[----:B------:R-:W1:Y:S02]  /*25b90*/  SYNCS.PHASECHK.TRANS64.TRYWAIT P0, [R6+URZ+0x38860], R2 ;  /* 0x03886002060075a7 */ /* 0x000e64000800017f */
[----:B-1----:R-:W-:Y:S05]  /*25ba0*/  @!P0 BRA `(.L_x_767) ;  /* 0x0000004c00648947 */ /* 0x002fea0003800000 */
.L_x_916:
[----:B------:R-:W-:Y:S05]  /*25bb0*/  BSYNC B1 ;  /* 0x0000000000017941 */ /* 0x000fea0003800000 */
.L_x_766:
[----:B0-----:R-:W2:Y:S01]  /*25bc0*/  LDL R8, [R1+0xc] ;  /* 0x00000c0001087983 */ /* 0x001ea20000100800 */
        /* <DEDUP_REMOVED lines=9> */
[----:B------:R-:W-:Y:S01]  /*25c60*/  IMAD R7, R7, 0x2, R22 ;  /* 0x0000000207077824 */ /* 0x000fe200078e0216 */
[----:B------:R-:W-:Y:S02]  /*25c70*/  ULDC.64 UR4, c[0x0][0x208] ;  /* 0x0000820000047ab9 */ /* 0x000fe40000000a00 */
[----:B------:R-:W1:Y:S01]  /*25c80*/  SHFL.IDX PT, R3, R25, RZ, 0x181f ;  /* 0x00181fff19037589 */ /* 0x000e6200000e0000 */
[----:B0-----:R-:W-:-:S04]  /*25c90*/  IADD3 R2, P0, R2, R0, RZ ;  /* 0x0000000002027210 */ /* 0x001fc80007f1e0ff */
[----:B-1----:R-:W-:Y:S02]  /*25ca0*/  IADD3.X R3, RZ, R3, RZ, P0, !PT ;  /* 0x00000003ff037210 */ /* 0x002fe400007fe4ff */
[----:B------:R-:W-:-:S13]  /*25cb0*/  ISETP.LT.OR P0, PT, R8, 0x1, P4 ;  /* 0x000000010800780c */ /* 0x000fda0002701670 */
[----:B------:R-:W-:Y:S01]  /*25cc0*/  @!PT LDS RZ, [RZ] ;  /* 0x00000000fffff984 */ /* 0x000fe20000000800 */
        /* <DEDUP_REMOVED lines=44> */
[----:B0-2---:R0:W1:Y:S02]  /*25f90*/  SHFL.IDX PT, R2, R24, 0x4, 0x181f ;  /* 0x00981f0018027f89 */ /* 0x00506400000e0000 */
.L_x_928:
[----:B-1----:R-:W-:Y:S01]  /*25fa0*/  IADD3 R2, P0, R2, R0, RZ ;  /* 0x0000000002027210 */ /* 0x002fe20007f1e0ff */
[----:B------:R-:W-:-:S04]  /*25fb0*/  ULDC.64 UR4, c[0x0][0x208] ;  /* 0x0000820000047ab9 */ /* 0x000fc80000000a00 */
        /* <DEDUP_REMOVED lines=12> */
[----:B------:R-:W-:Y:S02]  /*26080*/  ULDC.64 UR4, c[0x0][0x328] ;  /* 0x0000ca0000047ab9 */ /* 0x000fe40000000a00 */
[----:B------:R-:W-:Y:S01]  /*26090*/  IMAD R20, R20, UR4, RZ ;  /* 0x0000000414147c24 */ /* 0x000fe2000f8e02ff */
[----:B------:R-:W-:-:S03]  /*260a0*/  NOP ;  /* 0x0000000000007918 */ /* 0x000fc60000000000 */
[C---:B------:R-:W-:Y:S02]  /*260b0*/  IMAD R9, R5.reuse, UR5, R20 ;  /* 0x0000000505097c24 */ /* 0x040fe4000f8e0214 */
[----:B-1----:R-:W-:Y:S01]  /*260c0*/  IMAD.WIDE.U32 R2, R5, UR4, RZ ;  /* 0x0000000405027c25 */ /* 0x002fe2000f8e00ff */
[----:B------:R-:W-:-:S03]  /*260d0*/  ULDC.64 UR4, c[0x0][0x338] ;  /* 0x0000ce0000047ab9 */ /* 0x000fc60000000a00 */
[----:B------:R-:W-:Y:S01]  /*260e0*/  IMAD R21, R21, UR4, RZ ;  /* 0x0000000415157c24 */ /* 0x000fe2000f8e02ff */
[----:B------:R-:W-:-:S03]  /*260f0*/  IADD3 R3, R3, R9, RZ ;  /* 0x0000000903037210 */ /* 0x000fc60007ffe0ff */
[C---:B------:R-:W-:Y:S02]  /*26100*/  IMAD R21, R4.reuse, UR5, R21 ;  /* 0x0000000504157c24 */ /* 0x040fe4000f8e0215 */
[----:B------:R-:W-:Y:S01]  /*26110*/  IMAD.WIDE.U32 R2, R4, UR4, R2 ;  /* 0x0000000404027c25 */ /* 0x000fe2000f8e0002 */
[----:B------:R-:W-:-:S03]  /*26120*/  ULDC.64 UR4, c[0x0][0x330] ;  /* 0x0000cc0000047ab9 */ /* 0x000fc60000000a00 */
[----:B------:R-:W-:Y:S02]  /*26130*/  IMAD.IADD R3, R3, 0x1, R21 ;  /* 0x0000000103037824 */ /* 0x000fe400078e0215 */
[----:B------:R-:W-:Y:S02]  /*26140*/  IMAD R5, R32, UR4, RZ ;  /* 0x0000000420057c24 */ /* 0x000fe4000f8e02ff */
[----:B------:R-:W-:-:S04]  /*26150*/  IMAD.WIDE.U32 R2, R18, UR4, R2 ;  /* 0x0000000412027c25 */ /* 0x000fc8000f8e0002 */
[----:B------:R-:W-:Y:S01]  /*26160*/  IMAD R5, R18, UR5, R5 ;  /* 0x0000000512057c24 */ /* 0x000fe2000f8e0205 */
[----:B------:R-:W-:Y:S02]  /*26170*/  ULDC.64 UR4, c[0x0][0x318] ;  /* 0x0000c60000047ab9 */ /* 0x000fe40000000a00 */
[----:B0-----:R-:W-:Y:S02]  /*26180*/  LEA R24, P0, R2, UR4, 0x1 ;  /* 0x0000000402187c11 */ /* 0x001fe4000f8008ff */
[----:B------:R-:W-:-:S04]  /*26190*/  IADD3 R3, R5, R3, RZ ;  /* 0x0000000305037210 */ /* 0x000fc80007ffe0ff */
[----:B------:R-:W-:Y:S02]  /*261a0*/  LEA.HI.X R25, R2, UR5, R3, 0x1, P0 ;  /* 0x0000000502197c11 */ /* 0x000fe400080f0c03 */
[----:B------:R-:W-:-:S13]  /*261b0*/  PLOP3.LUT P0, PT, PT, PT, PT, 0x80, 0x0 ;  /* 0x000000000000781c */ /* 0x000fda0003f0f070 */
.L_x_769:
        /* <DEDUP_REMOVED lines=11> */
.L_x_770:
[C---:B------:R-:W-:Y:S01]  /*26270*/  ISETP.GT.AND P0, PT, R26.reuse, RZ, PT ;  /* 0x000000ff1a00720c */ /* 0x040fe20003f04270 */
[----:B------:R2:W-:Y:S01]  /*26280*/  SYNCS.ARRIVE.TRANS64.A1T0 RZ, [R6+URZ+0x38850], RZ ;  /* 0x038850ff06ff79a7 */ /* 0x0005e2000810003f */
[----:B------:R-:W-:Y:S01]  /*26290*/  IADD3 R0, R26, -0x1, RZ ;  /* 0xffffffff1a007810 */ /* 0x000fe20007ffe0ff */
[----:B------:R-:W-:Y:S01]  /*262a0*/  IMAD.MOV.U32 R17, RZ, RZ, R29 ;  /* 0x000000ffff117224 */ /* 0x000fe200078e001d */
[----:B------:R-:W-:Y:S01]  /*262b0*/  MOV R7, R27 ;  /* 0x0000001b00077202 */ /* 0x000fe20000000f00 */
[----:B------:R-:W-:-:S08]  /*262c0*/  IMAD.MOV.U32 R31, RZ, RZ, R26 ;  /* 0x000000ffff1f7224 */ /* 0x000fd000078e001a */
[----:B--2---:R-:W-:Y:S05]  /*262d0*/  @P0 BRA `(.L_x_771) ;  /* 0xffffffec00c00947 */ /* 0x004fea000383ffff */
.L_x_758:
[----:B------:R-:W-:Y:S05]  /*262e0*/  BSYNC B0 ;  /* 0x0000000000007941 */ /* 0x000fea0003800000 */
.L_x_757:
[----:B------:R-:W2:Y:S01]  /*262f0*/  S2R R2, SR_TID.X ;  /* 0x0000000000027919 */ /* 0x000ea20000002100 */
[----:B------:R-:W-:Y:S01]  /*26300*/  BSSY B0, `(.L_x_772) ;  /* 0x0000011000007945 */ /* 0x000fe20003800000 */
[----:B--2---:R-:W-:-:S04]  /*26310*/  LOP3.LUT R2, R2, 0x7f, RZ, 0xc0, !PT ;  /* 0x0000007f02027812 */ /* 0x004fc800078ec0ff */
[----:B------:R-:W-:-:S13]  /*26320*/  ISETP.NE.AND P0, PT, R2, RZ, PT ;  /* 0x000000ff0200720c */ /* 0x000fda0003f05270 */
[----:B------:R-:W-:Y:S05]  /*26330*/  @P0 BRA `(.L_x_773) ;  /* 0x0000000000340947 */ /* 0x000fea0003800000 */
[----:B------:R-:W2:Y:S01]  /*26340*/  S2R R5, SR_LANEID ;  /* 0x0000000000057919 */ /* 0x000ea20000000000 */
[----:B------:R-:W-:Y:S01]  /*26350*/  VOTEU.ANY UR4, UPT, PT ;  /* 0x0000000000047886 */ /* 0x000fe200038e0100 */
[----:B0-----:R-:W0:Y:S01]  /*26360*/  LDC.64 R2, c[0x0][0xc60] ;  /* 0x00031800ff027b82 */ /* 0x001e220000000a00 */
[----:B------:R-:W2:Y:S01]  /*26370*/  FLO.U32 R0, UR4 ;  /* 0x0000000400007d00 */ /* 0x000ea200080e0000 */
[----:B------:R-:W-:Y:S01]  /*26380*/  ULDC.64 UR6, c[0x0][0x208] ;  /* 0x0000820000067ab9 */ /* 0x000fe20000000a00 */
[----:B--2---:R-:W-:-:S06]  /*26390*/  ISETP.EQ.U32.AND P0, PT, R0, R5, PT ;  /* 0x000000050000720c */ /* 0x004fcc0003f02070 */
[----:B------:R-:W0:Y:S07]  /*263a0*/  POPC R5, UR4 ;  /* 0x0000000400057d09 */ /* 0x000e2e0008000000 */
[----:B0-----:R-:W2:Y:S01]  /*263b0*/  @P0 ATOMG.E.ADD.STRONG.GPU PT, R3, desc[UR6][R2.64], R5 ;  /* 0x00000005020309a8 */ /* 0x001ea200081ee1c6 */
[----:B------:R-:W0:Y:S02]  /*263c0*/  S2R R4, SR_LTMASK ;  /* 0x0000000000047919 */ /* 0x000e240000003900 */
[----:B0-----:R-:W-:-:S04]  /*263d0*/  LOP3.LUT R4, R4, UR4, RZ, 0xc0, !PT ;  /* 0x0000000404047c12 */ /* 0x001fc8000f8ec0ff */
[----:B-1----:R-:W0:Y:S01]  /*263e0*/  POPC R7, R4 ;  /* 0x0000000400077309 */ /* 0x002e220000000000 */
[----:B--2---:R-:W0:Y:S02]  /*263f0*/  SHFL.IDX PT, R0, R3, R0, 0x1f ;  /* 0x00001f0003007589 */ /* 0x004e2400000e0000 */
[----:B0-----:R-:W-:-:S07]  /*26400*/  IADD3 R16, R0, UR36, R7 ;  /* 0x0000002400107c10 */ /* 0x001fce000fffe007 */
.L_x_773:
[----:B------:R-:W-:Y:S05]  /*26410*/  BSYNC B0 ;  /* 0x0000000000007941 */ /* 0x000fea0003800000 */
.L_x_772:
[----:B------:R-:W-:-:S04]  /*26420*/  MOV R0, UR37 ;  /* 0x0000002500007c02 */ /* 0x000fc80008000f00 */
[----:B------:R-:W-:-:S13]  /*26430*/  ISETP.NE.AND P0, PT, R0, 0x3, PT ;  /* 0x000000030000780c */ /* 0x000fda0003f05270 */
[----:B------:R-:W-:Y:S05]  /*26440*/  @!P0 BRA `(.L_x_774) ;  /* 0x0000000000048947 */ /* 0x000fea0003800000 */
[----:B------:R-:W-:Y:S01]  /*26450*/  BPT.TRAP 0x1 ;  /* 0x000000040000795c */ /* 0x000fe20000300000 */
.L_x_774:
[----:B------:R-:W2:Y:S01]  /*26460*/  LDL.LU R0, [R1+0xc] ;  /* 0x00000c0001007983 */ /* 0x000ea20000300800 */
[----:B------:R-:W-:Y:S01]  /*26470*/  IMAD R4, R27, 0x8, R22 ;  /* 0x000000081b047824 */ /* 0x000fe200078e0216 */
[----:B0-----:R-:W-:Y:S01]  /*26480*/  SHF.L.U32 R3, R29, 0x1f, RZ ;  /* 0x0000001f1d037819 */ /* 0x001fe200000006ff */
[----:B------:R-:W-:Y:S03]  /*26490*/  BSSY B0, `(.L_x_775) ;  /* 0x0000004000007945 */ /* 0x000fe60003800000 */
[----:B------:R-:W0:Y:S01]  /*264a0*/  SYNCS.PHASECHK.TRANS64.TRYWAIT P0, [R4+URZ+0x38860], R3 ;  /* 0x03886003040075a7 */ /* 0x000e22000800017f */
[----:B--2---:R-:W-:Y:S01]  /*264b0*/  IMAD R5, R26, -0x50, R0 ;  /* 0xffffffb01a057824 */ /* 0x004fe200078e0200 */
[----:B0-----:R-:W-:Y:S06]  /*264c0*/  @!P0 BRA `(.L_x_776) ;  /* 0x0000004c00108947 */ /* 0x001fec0003800000 */
.L_x_929:
[----:B------:R-:W-:Y:S05]  /*264d0*/  BSYNC B0 ;  /* 0x0000000000007941 */ /* 0x000fea0003800000 */
.L_x_775:
[----:B------:R-:W2:Y:S01]  /*264e0*/  S2R R0, SR_TID.X ;  /* 0x0000000000007919 */ /* 0x000ea20000002100 */
[----:B------:R-:W-:Y:S01]  /*264f0*/  UMOV UR4, 0xffffffff ;  /* 0xffffffff00047882 */ /* 0x000fe20000000000 */
[----:B-1----:R-:W-:Y:S01]  /*26500*/  IMAD R7, R27, 0x5000, R34 ;  /* 0x000050001b077824 */ /* 0x002fe200078e0222 */
[----:B--2---:R-:W-:-:S04]  /*26510*/  LOP3.LUT R0, R0, 0x7f, RZ, 0xc0, !PT ;  /* 0x0000007f00007812 */ /* 0x004fc800078ec0ff */
[----:B------:R-:W-:-:S04]  /*26520*/  SHF.R.U32.HI R0, RZ, 0x3, R0 ;  /* 0x00000003ff007819 */ /* 0x000fc80000011600 */
[----:B------:R-:W-:Y:S01]  /*26530*/  IADD3 R5, -R0, R5, RZ ;  /* 0x0000000500057210 */ /* 0x000fe20007ffe1ff */
[----:B------:R-:W-:Y:S06]  /*26540*/  BRA.DIV UR4, `(.L_x_777) ;  /* 0x0000004e04047947 */ /* 0x000fec000b800000 */
[----:B------:R-:W1:Y:S01]  /*26550*/  SHFL.IDX PT, R14, R24, RZ, 0x181f ;  /* 0x00181fff180e7589 */ /* 0x000e6200000e0000 */
[----:B------:R-:W-:Y:S01]  /*26560*/  ULDC UR4, c[0x0][0x2f4] ;  /* 0x0000bd0000047ab9 */ /* 0x000fe20000000800 */
[C---:B------:R-:W-:Y:S01]  /*26570*/  IMAD.SHL.U32 R8, R36.reuse, 0x2, RZ ;  /* 0x0000000224087824 */ /* 0x040fe200078e00ff */
[C---:B------:R-:W-:Y:S01]  /*26580*/  ISETP.GE.AND P3, PT, R36.reuse, UR4, PT ;  /* 0x0000000424007c0c */ /* 0x040fe2000bf66270 */
[----:B0-----:R-:W0:Y:S01]  /*26590*/  SHFL.IDX PT, R3, R25, RZ, 0x181f ;  /* 0x00181fff19037589 */ /* 0x001e2200000e0000 */
[----:B------:R-:W-:Y:S01]  /*265a0*/  LOP3.LUT R2, R36, 0x40, RZ, 0xfc, !PT ;  /* 0x0000004024027812 */ /* 0x000fe200078efcff */
[----:B------:R-:W-:Y:S01]  /*265b0*/  ULDC.64 UR6, c[0x0][0x208] ;  /* 0x0000820000067ab9 */ /* 0x000fe20000000a00 */
[----:B------:R-:W-:Y:S02]  /*265c0*/  ISETP.LT.OR P4, PT, R5, 0x1, P3 ;  /* 0x000000010500780c */ /* 0x000fe40001f81670 */
[----:B------:R-:W-:Y:S02]  /*265d0*/  ISETP.GE.AND P2, PT, R2, UR4, PT ;  /* 0x0000000402007c0c */ /* 0x000fe4000bf46270 */
[----:B------:R-:W-:-:S02]  /*265e0*/  LOP3.LUT R2, R36, 0x80, RZ, 0xfc, !PT ;  /* 0x0000008024027812 */ /* 0x000fc400078efcff */
[----:B------:R-:W-:Y:S02]  /*265f0*/  LEA R0, R7, R22, 0x1 ;  /* 0x0000001607007211 */ /* 0x000fe400078e08ff */
[----:B------:R-:W-:Y:S02]  /*26600*/  ISETP.GE.AND P1, PT, R2, UR4, PT ;  /* 0x0000000402007c0c */ /* 0x000fe4000bf26270 */
[----:B------:R-:W-:Y:S02]  /*26610*/  LOP3.LUT R2, R36, 0xc0, RZ, 0xfc, !PT ;  /* 0x000000c024027812 */ /* 0x000fe400078efcff */
[----:B-1----:R-:W-:Y:S02]  /*26620*/  IADD3 R6, P0, R14, R8, RZ ;  /* 0x000000080e067210 */ /* 0x002fe40007f1e0ff */
[----:B------:R-:W1:Y:S03]  /*26630*/  SHFL.IDX PT, R14, R24, 0x1, 0x181f ;  /* 0x00381f00180e7f89 */ /* 0x000e6600000e0000 */
[----:B0-----:R-:W-:Y:S01]  /*26640*/  IMAD.X R7, RZ, RZ, R3, P0 ;  /* 0x000000ffff077224 */ /* 0x001fe200000e0603 */
[C---:B------:R-:W-:Y:S01]  /*26650*/  ISETP.LT.OR P0, PT, R5.reuse, 0x1, P2 ;  /* 0x000000010500780c */ /* 0x040fe20001701670 */
[----:B------:R-:W0:Y:S04]  /*26660*/  SHFL.IDX PT, R3, R25, 0x1, 0x181f ;  /* 0x00381f0019037f89 */ /* 0x000e2800000e0000 */
[----:B------:R-:W-:Y:S01]  /*26670*/  LDGSTS.E.BYPASS.LTC128B.128 [R0+0x400], desc[UR6][R6.64], !P4 ;  /* 0x0040000006007fae */ /* 0x000fe2000e101d46 */
[----:B------:R-:W-:-:S07]  /*26680*/  ISETP.LT.OR P4, PT, R5, 0x1, P1 ;  /* 0x000000010500780c */ /* 0x000fce0000f81670 */
[----:B------:R-:W-:Y:S01]  /*26690*/  LDGSTS.E.BYPASS.LTC128B.128 [R0+0x2c00], desc[UR6][R6.64+0x80], !P0 ;  /* 0x02c0008006007fae */ /* 0x000fe2000c101d46 */
[----:B------:R-:W-:-:S05]  /*266a0*/  ISETP.GE.AND P0, PT, R2, UR4, PT ;  /* 0x0000000402007c0c */ /* 0x000fca000bf06270 */
[----:B------:R-:W-:Y:S01]  /*266b0*/  LDGSTS.E.BYPASS.LTC128B.128 [R0+0x5400], desc[UR6][R6.64+0x100], !P4 ;  /* 0x0540010006007fae */ /* 0x000fe2000e101d46 */
[----:B------:R-:W-:-:S13]  /*266c0*/  ISETP.LT.OR P4, PT, R5, 0x1, P0 ;  /* 0x000000010500780c */ /* 0x000fda0000781670 */
[----:B------:R2:W-:Y:S01]  /*266d0*/  LDGSTS.E.BYPASS.LTC128B.128 [R0+0x7c00], desc[UR6][R6.64+0x180], !P4 ;  /* 0x07c0018006007fae */ /* 0x0005e2000e101d46 */
[----:B-1----:R-:W-:-:S03]  /*266e0*/  IADD3 R2, P4, R14, R8, RZ ;  /* 0x000000080e027210 */ /* 0x002fc60007f9e0ff */
[----:B------:R-:W1:Y:S01]  /*266f0*/  SHFL.IDX PT, R14, R24, 0x2, 0x181f ;  /* 0x00581f00180e7f89 */ /* 0x000e6200000e0000 */
[----:B0-----:R-:W-:Y:S02]  /*26700*/  IADD3.X R3, RZ, R3, RZ, P4, !PT ;  /* 0x00000003ff037210 */ /* 0x001fe400027fe4ff */
[----:B------:R-:W-:Y:S01]  /*26710*/  ISETP.LT.OR P4, PT, R5, 0x11, P3 ;  /* 0x000000110500780c */ /* 0x000fe20001f81670 */
[----:B--2---:R-:W0:-:S12]  /*26720*/  SHFL.IDX PT, R7, R25, 0x2, 0x181f ;  /* 0x00581f0019077f89 */ /* 0x004e1800000e0000 */
[----:B------:R-:W-:Y:S01]  /*26730*/  LDGSTS.E.BYPASS.LTC128B.128 [R0+0xc00], desc[UR6][R2.64], !P4 ;  /* 0x00c0000002007fae */ /* 0x000fe2000e101d46 */
[----:B------:R-:W-:-:S13]  /*26740*/  ISETP.LT.OR P4, PT, R5, 0x11, P2 ;  /* 0x000000110500780c */ /* 0x000fda0001781670 */
[----:B------:R-:W-:Y:S01]  /*26750*/  LDGSTS.E.BYPASS.LTC128B.128 [R0+0x3400], desc[UR6][R2.64+0x80], !P4 ;  /* 0x0340008002007fae */ /* 0x000fe2000e101d46 */
[----:B------:R-:W-:-:S13]  /*26760*/  ISETP.LT.OR P4, PT, R5, 0x11, P1 ;  /* 0x000000110500780c */ /* 0x000fda0000f81670 */
[----:B------:R-:W-:Y:S01]  /*26770*/  LDGSTS.E.BYPASS.LTC128B.128 [R0+0x5c00], desc[UR6][R2.64+0x100], !P4 ;  /* 0x05c0010002007fae */ /* 0x000fe2000e101d46 */
[----:B------:R-:W-:-:S13]  /*26780*/  ISETP.LT.OR P4, PT, R5, 0x11, P0 ;  /* 0x000000110500780c */ /* 0x000fda0000781670 */
[----:B------:R2:W-:Y:S01]  /*26790*/  LDGSTS.E.BYPASS.LTC128B.128 [R0+0x8400], desc[UR6][R2.64+0x180], !P4 ;  /* 0x0840018002007fae */ /* 0x0005e2000e101d46 */
[----:B-1----:R-:W-:-:S03]  /*267a0*/  IADD3 R6, P4, R14, R8, RZ ;  /* 0x000000080e067210 */ /* 0x002fc60007f9e0ff */
[----:B------:R-:W1:Y:S02]  /*267b0*/  SHFL.IDX PT, R14, R24, 0x3, 0x181f ;  /* 0x00781f00180e7f89 */ /* 0x000e6400000e0000 */
[----:B0-----:R-:W-:Y:S01]  /*267c0*/  IMAD.X R7, RZ, RZ, R7, P4 ;  /* 0x000000ffff077224 */ /* 0x001fe200020e0607 */
[C---:B------:R-:W-:Y:S01]  /*267d0*/  ISETP.LT.OR P4, PT, R5.reuse, 0x21, P3 ;  /* 0x000000210500780c */ /* 0x040fe20001f81670 */
[----:B--2---:R-:W0:Y:S04]  /*267e0*/  SHFL.IDX PT, R3, R25, 0x3, 0x181f ;  /* 0x00781f0019037f89 */ /* 0x004e2800000e0000 */
[----:B------:R-:W2:Y:S08]  /*267f0*/  SHFL.IDX PT, R25, R25, 0x4, 0x181f ;  /* 0x00981f0019197f89 */ /* 0x000eb000000e0000 */
[----:B------:R3:W-:Y:S01]  /*26800*/  LDGSTS.E.BYPASS.LTC128B.128 [R0+0x1400], desc[UR6][R6.64], !P4 ;  /* 0x0140000006007fae */ /* 0x0007e2000e101d46 */
[----:B------:R-:W-:-:S13]  /*26810*/  ISETP.LT.OR P4, PT, R5, 0x21, P2 ;  /* 0x000000210500780c */ /* 0x000fda0001781670 */
[----:B------:R3:W-:Y:S01]  /*26820*/  LDGSTS.E.BYPASS.LTC128B.128 [R0+0x3c00], desc[UR6][R6.64+0x80], !P4 ;  /* 0x03c0008006007fae */ /* 0x0007e2000e101d46 */
[----:B------:R-:W-:-:S13]  /*26830*/  ISETP.LT.OR P4, PT, R5, 0x21, P1 ;  /* 0x000000210500780c */ /* 0x000fda0000f81670 */
[----:B------:R3:W-:Y:S01]  /*26840*/  LDGSTS.E.BYPASS.LTC128B.128 [R0+0x6400], desc[UR6][R6.64+0x100], !P4 ;  /* 0x0640010006007fae */ /* 0x0007e2000e101d46 */
[----:B------:R-:W-:-:S13]  /*26850*/  ISETP.LT.OR P4, PT, R5, 0x21, P0 ;  /* 0x000000210500780c */ /* 0x000fda0000781670 */
[----:B------:R3:W-:Y:S01]  /*26860*/  LDGSTS.E.BYPASS.LTC128B.128 [R0+0x8c00], desc[UR6][R6.64+0x180], !P4 ;  /* 0x08c0018006007fae */ /* 0x0007e2000e101d46 */
[----:B-1----:R-:W-:-:S03]  /*26870*/  IADD3 R2, P4, R14, R8, RZ ;  /* 0x000000080e027210 */ /* 0x002fc60007f9e0ff */
[----:B------:R3:W1:Y:S01]  /*26880*/  SHFL.IDX PT, R14, R24, 0x4, 0x181f ;  /* 0x00981f00180e7f89 */ /* 0x00066200000e0000 */
        /* <DEDUP_REMOVED lines=8> */
[----:B-12---:R3:W-:Y:S02]  /*26910*/  LDGSTS.E.BYPASS.LTC128B.128 [R0+0x9400], desc[UR6][R2.64+0x180], !P4 ;  /* 0x0940018002007fae */ /* 0x0067e4000e101d46 */
.L_x_941:
[C---:B------:R-:W-:Y:S01]  /*26920*/  ISETP.LT.OR P3, PT, R5.reuse, 0x41, P3 ;  /* 0x000000410500780c */ /* 0x040fe20001f61670 */
[----:B------:R-:W-:Y:S01]  /*26930*/  ULDC.64 UR4, c[0x0][0x208] ;  /* 0x0000820000047ab9 */ /* 0x000fe20000000a00 */
[C---:B------:R-:W-:Y:S02]  /*26940*/  ISETP.LT.OR P2, PT, R5.reuse, 0x41, P2 ;  /* 0x000000410500780c */ /* 0x040fe40001741670 */
[C---:B------:R-:W-:Y:S02]  /*26950*/  ISETP.LT.OR P1, PT, R5.reuse, 0x41, P1 ;  /* 0x000000410500780c */ /* 0x040fe40000f21670 */
[----:B---3--:R-:W-:Y:S02]  /*26960*/  IADD3 R2, P4, R14, R8, RZ ;  /* 0x000000080e027210 */ /* 0x008fe40007f9e0ff */
        /* <DEDUP_REMOVED lines=11> */
.L_x_778:
[----:B------:R-:W-:Y:S02]  /*26a20*/  PLOP3.LUT P1, PT, P1, P0, PT, 0xa2, 0x0 ;  /* 0x000000000000781c */ /* 0x000fe40000f21472 */
[----:B------:R-:W-:-:S08]  /*26a30*/  @P0 R2UR P1, UR4, R4 ;  /* 0x00000000040402ca */ /* 0x000fd00000020000 */
[----:B------:R-:W-:-:S05]  /*26a40*/  @P0 PLOP3.LUT P0, PT, P1, PT, PT, 0x80, 0x0 ;  /* 0x000000000000081c */ /* 0x000fca0000f0f070 */
[----:B------:R-:W-:Y:S01]  /*26a50*/  @!P1 SYNCS.ARRIVE.TRANS64.RED.A0T1 RZ, [UR4+0x38850], RZ ;  /* 0x038850ffffff99a7 */ /* 0x000fe20008200404 */
[----:B------:R-:W-:Y:S07]  /*26a60*/  @!P1 ARRIVES.LDGSTSBAR.64.TRANSCNT [UR4+0x38850] ;  /* 0x03885000ff0099b0 */ /* 0x000fee0008000a84 */
[----:B------:R-:W-:Y:S05]  /*26a70*/  @P0 BRA.U.ANY `(.L_x_778) ;  /* 0xfffffffd00e80947 */ /* 0x000fea000393ffff */
[----:B------:R-:W-:Y:S01]  /*26a80*/  NOP ;  /* 0x0000000000007918 */ /* 0x000fe20000000000 */
[----:B0-----:R-:W-:-:S04]  /*26a90*/  MOV R0, UR37 ;  /* 0x0000002500007c02 */ /* 0x001fc80008000f00 */
[----:B------:R-:W-:-:S13]  /*26aa0*/  ISETP.NE.AND P2, PT, R0, 0x3, PT ;  /* 0x000000030000780c */ /* 0x000fda0003f45270 */
[----:B------:R-:W-:Y:S05]  /*26ab0*/  @!P2 BRA `(.L_x_779) ;  /* 0x000000000004a947 */ /* 0x000fea0003800000 */
[----:B------:R-:W-:Y:S01]  /*26ac0*/  BPT.TRAP 0x1 ;  /* 0x000000040000795c */ /* 0x000fe20000300000 */
.L_x_779:
[----:B------:R0:W-:Y:S01]  /*26ad0*/  SYNCS.ARRIVE.TRANS64.A1T0 RZ, [R4+URZ+0x38850], RZ ;  /* 0x038850ff04ff79a7 */ /* 0x0001e2000810003f */
[----:B------:R-:W-:-:S05]  /*26ae0*/  VIADD R27, R27, 0x1 ;  /* 0x000000011b1b7836 */ /* 0x000fca0000000000 */
[----:B------:R-:W-:-:S04]  /*26af0*/  ISETP.NE.AND P0, PT, R27, 0x2, PT ;  /* 0x000000021b00780c */ /* 0x000fc80003f05270 */
[----:B------:R-:W-:Y:S02]  /*26b00*/  SEL R0, RZ, 0x1, P0 ;  /* 0x00000001ff007807 */ /* 0x000fe40000000000 */
[----:B------:R-:W-:Y:S02]  /*26b10*/  SEL R27, R27, RZ, P0 ;  /* 0x000000ff1b1b7207 */ /* 0x000fe40000000000 */
[----:B0-----:R-:W-:-:S07]  /*26b20*/  LOP3.LUT R29, R29, R0, RZ, 0x3c, !PT ;  /* 0x000000001d1d7212 */ /* 0x001fce00078e3cff */
.L_x_734:
[----:B------:R-:W-:Y:S05]  /*26b30*/  BSYNC B7 ;  /* 0x0000000000077941 */ /* 0x000fea0003800000 */
.L_x_732:
[----:B------:R-:W-:-:S13]  /*26b40*/  LOP3.LUT P0, RZ, R23, 0x40, RZ, 0xc0, !PT ;  /* 0x0000004017ff7812 */ /* 0x000fda000780c0ff */
[----:B------:R-:W-:Y:S05]  /*26b50*/  @!P0 BRA `(.L_x_780) ;  /* 0x0000000000248947 */ /* 0x000fea0003800000 */
[----:B------:R-:W-:Y:S05]  /*26b60*/  WARPSYNC.ALL ;  /* 0x0000000000007948 */ /* 0x000fea0003800000 */
[----:B------:R-:W1:Y:S08]  /*26b70*/  S2UR UR5, SR_CgaCtaId ;  /* 0x00000000000579c3 */ /* 0x000e700000008800 */
[----:B------:R-:W-:Y:S06]  /*26b80*/  BAR.SYNC.DEFER_BLOCKING 0x5, 0x180 ;  /* 0x0146000000007b1d */ /* 0x000fec0000010000 */
[----:B------:R-:W-:-:S02]  /*26b90*/  UMOV UR4, 0x400 ;  /* 0x0000040000047882 */ /* 0x000fc40000000000 */
[----:B-1----:R-:W-:-:S06]  /*26ba0*/  ULEA UR4, UR5, UR4, 0x18 ;  /* 0x0000000405047291 */ /* 0x002fcc000f8ec03f */
[----:B0-----:R-:W-:-:S05]  /*26bb0*/  MOV R22, UR4 ;  /* 0x0000000400167c02 */ /* 0x001fca0008000f00 */
[----:B------:R0:W1:Y:S01]  /*26bc0*/  LDS.128 R16, [R22+0x388d0] ;  /* 0x0388d00016107984 */ /* 0x0000620000000c00 */
[----:B------:R-:W-:Y:S06]  /*26bd0*/  BAR.ARV 0x4, 0x180 ;  /* 0x0106000000007b1d */ /* 0x000fec0000002000 */
[----:B------:R-:W-:Y:S05]  /*26be0*/  BRA `(.L_x_781) ;  /* 0x0000000800487947 */ /* 0x000fea0003800000 */
.L_x_780:
[----:B------:R-:W1:Y:S01]  /*26bf0*/  S2R R8, SR_TID.X ;  /* 0x0000000000087919 */ /* 0x000e620000002100 */
[----:B------:R-:W-:Y:S01]  /*26c00*/  UMOV UR4, 0xffffffff ;  /* 0xffffffff00047882 */ /* 0x000fe20000000000 */
[----:B-1----:R-:W-:-:S04]  /*26c10*/  LOP3.LUT R8, R8, 0x1f, RZ, 0xc0, !PT ;  /* 0x0000001f08087812 */ /* 0x002fc800078ec0ff */
[----:B------:R-:W-:Y:S01]  /*26c20*/  ISETP.NE.AND P0, PT, R8, 0x1f, PT ;  /* 0x0000001f0800780c */ /* 0x000fe20003f05270 */
[----:B------:R-:W-:-:S12]  /*26c30*/  BRA.DIV UR4, `(.L_x_782) ;  /* 0x0000004e04387947 */ /* 0x000fd8000b800000 */
[----:B0-----:R-:W-:Y:S01]  /*26c40*/  IMAD.IADD R5, R19, 0x1, R8 ;  /* 0x0000000113057824 */ /* 0x001fe200078e0208 */
[----:B------:R-:W-:Y:S01]  /*26c50*/  ULDC UR4, c[0x0][0xc3c] ;  /* 0x00030f0000047ab9 */ /* 0x000fe20000000800 */
[----:B------:R-:W-:-:S03]  /*26c60*/  ULDC.64 UR6, c[0x0][0x208] ;  /* 0x0000820000067ab9 */ /* 0x000fc60000000a00 */
[----:B------:R-:W-:-:S13]  /*26c70*/  ISETP.GE.OR P1, PT, R5, UR4, !P0 ;  /* 0x0000000405007c0c */ /* 0x000fda000c726670 */
[----:B------:R-:W0:Y:S02]  /*26c80*/  @!P1 LDC.64 R2, c[0x0][0xc80] ;  /* 0x00032000ff029b82 */ /* 0x000e240000000a00 */
[----:B0-----:R-:W-:-:S06]  /*26c90*/  @!P1 IMAD.WIDE R2, R5, 0x4, R2 ;  /* 0x0000000405029825 */ /* 0x001fcc00078e0202 */
[----:B------:R-:W2:Y:S01]  /*26ca0*/  @!P1 LDG.E R2, desc[UR6][R2.64] ;  /* 0x0000000602029981 */ /* 0x000ea2000c1e1900 */
[----:B------:R-:W-:Y:S02]  /*26cb0*/  MOV R4, RZ ;  /* 0x000000ff00047202 */ /* 0x000fe40000000f00 */
[C---:B------:R-:W-:Y:S01]  /*26cc0*/  ISETP.GE.U32.AND P2, PT, R8.reuse, 0x2, PT ;  /* 0x000000020800780c */ /* 0x040fe20003f46070 */
[----:B------:R-:W-:Y:S01]  /*26cd0*/  SHFL.IDX PT, R0, R16, 0x1, 0x1f ;  /* 0x00201f0010007f89 */ /* 0x000fe200000e0000 */
[C---:B------:R-:W-:Y:S02]  /*26ce0*/  ISETP.GE.U32.AND P3, PT, R8.reuse, 0x4, PT ;  /* 0x000000040800780c */ /* 0x040fe40003f66070 */
[C---:B------:R-:W-:Y:S02]  /*26cf0*/  ISETP.GE.U32.AND P4, PT, R8.reuse, 0x8, PT ;  /* 0x000000080800780c */ /* 0x040fe40003f86070 */
[C---:B------:R-:W-:Y:S01]  /*26d00*/  ISETP.GE.U32.AND P5, PT, R8.reuse, 0x10, PT ;  /* 0x000000100800780c */ /* 0x040fe20003fa6070 */
[----:B--2---:R-:W-:Y:S01]  /*26d10*/  @!P1 IMAD.MOV.U32 R4, RZ, RZ, R2 ;  /* 0x000000ffff049224 */ /* 0x004fe200078e0002 */
[----:B------:R-:W-:-:S04]  /*26d20*/  ISETP.NE.AND P1, PT, R8, RZ, PT ;  /* 0x000000ff0800720c */ /* 0x000fc80003f25270 */
[----:B------:R-:W0:Y:S02]  /*26d30*/  SHFL.UP PT, R14, R4, 0x1, RZ ;  /* 0x04200000040e7989 */ /* 0x000e2400000e00ff */
[----:B0-----:R-:W-:-:S04]  /*26d40*/  SEL R5, R14, RZ, P1 ;  /* 0x000000ff0e057207 */ /* 0x001fc80000800000 */
[----:B------:R-:W-:Y:S02]  /*26d50*/  IADD3 R6, R4, R5, RZ ;  /* 0x0000000504067210 */ /* 0x000fe40007ffe0ff */
[----:B------:R-:W-:Y:S04]  /*26d60*/  SHFL.IDX PT, R5, R16, RZ, 0x1f ;  /* 0x00001fff10057589 */ /* 0x000fe800000e0000 */
        /* <DEDUP_REMOVED lines=10> */
[----:B0-----:R-:W-:-:S04]  /*26e10*/  SEL R14, R14, RZ, P5 ;  /* 0x000000ff0e0e7207 */ /* 0x001fc80002800000 */
[----:B------:R-:W-:-:S05]  /*26e20*/  IADD3 R2, R3, R14, RZ ;  /* 0x0000000e03027210 */ /* 0x000fca0007ffe0ff */
[----:B------:R0:W1:Y:S02]  /*26e30*/  SHFL.IDX PT, R14, R2, 0x1f, 0x1f ;  /* 0x03e01f00020e7f89 */ /* 0x00006400000e0000 */
.L_x_951:
[----:B------:R-:W-:Y:S02]  /*26e40*/  ULDC UR4, c[0x0][0xc38] ;  /* 0x00030e0000047ab9 */ /* 0x000fe40000000800 */
[----:B------:R-:W-:-:S04]  /*26e50*/  IMAD.U32 R7, RZ, RZ, UR4 ;  /* 0x00000004ff077e24 */ /* 0x000fc8000f8e00ff */
[----:B-1----:R-:W-:-:S05]  /*26e60*/  IMAD R3, R14, R7, RZ ;  /* 0x000000070e037224 */ /* 0x002fca00078e02ff */
[----:B------:R-:W-:-:S04]  /*26e70*/  IADD3 R6, R0, R3, RZ ;  /* 0x0000000300067210 */ /* 0x000fc80007ffe0ff */
[----:B------:R-:W-:-:S13]  /*26e80*/  ISETP.GT.AND P6, PT, R6, R5, PT ;  /* 0x000000050600720c */ /* 0x000fda0003fc4270 */
[----:B------:R-:W-:Y:S05]  /*26e90*/  @P6 BRA `(.L_x_783) ;  /* 0x0000000000a06947 */ /* 0x000fea0003800000 */
.L_x_788:
[----:B------:R-:W1:Y:S01]  /*26ea0*/  LDC R0, c[0x0][0xc3c] ;  /* 0x00030f00ff007b82 */ /* 0x000e620000000800 */
[----:B------:R-:W-:-:S05]  /*26eb0*/  VIADD R19, R19, 0x1f ;  /* 0x0000001f13137836 */ /* 0x000fca0000000000 */
[----:B-1----:R-:W-:-:S13]  /*26ec0*/  ISETP.GE.AND P6, PT, R19, R0, PT ;  /* 0x000000001300720c */ /* 0x002fda0003fc6270 */
[----:B------:R-:W-:Y:S05]  /*26ed0*/  @P6 BRA `(.L_x_784) ;  /* 0x0000000400486947 */ /* 0x000fea0003800000 */
[----:B0-----:R-:W0:Y:S01]  /*26ee0*/  S2R R2, SR_TID.X ;  /* 0x0000000000027919 */ /* 0x001e220000002100 */
[----:B------:R-:W-:Y:S01]  /*26ef0*/  BSSY B0, `(.L_x_785) ;  /* 0x000000a000007945 */ /* 0x000fe20003800000 */
[----:B------:R-:W-:Y:S01]  /*26f00*/  IMAD.MOV.U32 R4, RZ, RZ, RZ ;  /* 0x000000ffff047224 */ /* 0x000fe200078e00ff */
[----:B0-----:R-:W-:-:S04]  /*26f10*/  LOP3.LUT R2, R2, 0x1f, RZ, 0xc0, !PT ;  /* 0x0000001f02027812 */ /* 0x001fc800078ec0ff */
[----:B------:R-:W-:-:S04]  /*26f20*/  IADD3 R7, R19, R2, RZ ;  /* 0x0000000213077210 */ /* 0x000fc80007ffe0ff */
[----:B------:R-:W-:-:S13]  /*26f30*/  ISETP.GE.OR P6, PT, R7, R0, !P0 ;  /* 0x000000000700720c */ /* 0x000fda00047c6670 */
[----:B------:R-:W-:Y:S05]  /*26f40*/  @P6 BRA `(.L_x_786) ;  /* 0x0000000000106947 */ /* 0x000fea0003800000 */
[----:B------:R-:W0:Y:S01]  /*26f50*/  LDC.64 R2, c[0x0][0xc80] ;  /* 0x00032000ff027b82 */ /* 0x000e220000000a00 */
[----:B------:R-:W-:Y:S01]  /*26f60*/  ULDC.64 UR4, c[0x0][0x208] ;  /* 0x0000820000047ab9 */ /* 0x000fe20000000a00 */
[----:B0-----:R-:W-:-:S05]  /*26f70*/  IMAD.WIDE R2, R7, 0x4, R2 ;  /* 0x0000000407027825 */ /* 0x001fca00078e0202 */
[----:B------:R0:W5:Y:S02]  /*26f80*/  LDG.E R4, desc[UR4][R2.64] ;  /* 0x0000000402047981 */ /* 0x000164000c1e1900 */
.L_x_786:
[----:B------:R-:W-:Y:S05]  /*26f90*/  BSYNC B0 ;  /* 0x0000000000007941 */ /* 0x000fea0003800000 */
.L_x_785:
[----:B------:R-:W-:-:S03]  /*26fa0*/  UMOV UR4, 0xffffffff ;  /* 0xffffffff00047882 */ /* 0x000fc60000000000 */
[----:B------:R-:W-:Y:S05]  /*26fb0*/  BRA.DIV UR4, `(.L_x_787) ;  /* 0x0000004e04807947 */ /* 0x000fea000b800000 */
[----:B-----5:R-:W1:Y:S02]  /*26fc0*/  SHFL.UP PT, R14, R4, 0x1, RZ ;  /* 0x04200000040e7989 */ /* 0x020e6400000e00ff */
[----:B-1----:R-:W-:-:S04]  /*26fd0*/  SEL R13, R14, RZ, P1 ;  /* 0x000000ff0e0d7207 */ /* 0x002fc80000800000 */
[----:B------:R-:W-:-:S05]  /*26fe0*/  IADD3 R13, R4, R13, RZ ;  /* 0x0000000d040d7210 */ /* 0x000fca0007ffe0ff */
[----:B------:R-:W1:Y:S02]  /*26ff0*/  SHFL.UP PT, R14, R13, 0x2, RZ ;  /* 0x044000000d0e7989 */ /* 0x000e6400000e00ff */
[----:B-1----:R-:W-:-:S05]  /*27000*/  SEL R0, R14, RZ, P2 ;  /* 0x000000ff0e007207 */ /* 0x002fca0001000000 */
        /* <DEDUP_REMOVED lines=11> */
.L_x_959:
[----:B------:R-:W-:Y:S02]  /*270c0*/  ULDC UR4, c[0x0][0xc38] ;  /* 0x00030e0000047ab9 */ /* 0x000fe40000000800 */
[----:B------:R-:W-:-:S04]  /*270d0*/  IMAD.U32 R7, RZ, RZ, UR4 ;  /* 0x00000004ff077e24 */ /* 0x000fc8000f8e00ff */
[----:B-1----:R-:W-:-:S05]  /*270e0*/  IMAD R3, R14, R7, RZ ;  /* 0x000000070e037224 */ /* 0x002fca00078e02ff */
[----:B------:R-:W-:-:S04]  /*270f0*/  IADD3 R6, R3, R6, RZ ;  /* 0x0000000603067210 */ /* 0x000fc80007ffe0ff */
[----:B------:R-:W-:-:S13]  /*27100*/  ISETP.GT.AND P6, PT, R6, R5, PT ;  /* 0x000000050600720c */ /* 0x000fda0003fc4270 */
[----:B------:R-:W-:Y:S05]  /*27110*/  @!P6 BRA `(.L_x_788) ;  /* 0xfffffffc0060e947 */ /* 0x000fea000383ffff */
.L_x_783:
[----:B------:R-:W-:Y:S01]  /*27120*/  IMAD.IADD R6, R6, 0x1, -R3 ;  /* 0x0000000106067824 */ /* 0x000fe200078e0a03 */
[----:B------:R-:W-:-:S03]  /*27130*/  UMOV UR4, 0xffffffff ;  /* 0xffffffff00047882 */ /* 0x000fc60000000000 */
[----:B------:R-:W-:-:S05]  /*27140*/  IMAD R0, R2, R7, R6 ;  /* 0x0000000702007224 */ /* 0x000fca00078e0206 */
[----:B------:R-:W-:Y:S01]  /*27150*/  ISETP.GT.AND P6, PT, R0, R5, PT ;  /* 0x000000050000720c */ /* 0x000fe20003fc4270 */
[----:B------:R-:W-:-:S12]  /*27160*/  BRA.DIV UR4, `(.L_x_789) ;  /* 0x0000004e04d07947 */ /* 0x000fd8000b800000 */
[----:B------:R-:W-:-:S04]  /*27170*/  VOTE.ANY R3, PT, !P6 ;  /* 0x0000000000037806 */ /* 0x000fc800070e0100 */
[----:B------:R-:W1:Y:S02]  /*27180*/  POPC R0, R3 ;  /* 0x0000000300007309 */ /* 0x000e640000000000 */
[----:B-1----:R1:W2:Y:S02]  /*27190*/  SHFL.IDX PT, R4, R4, R0, 0x1f ;  /* 0x00001f0004047589 */ /* 0x0022a400000e0000 */
.L_x_963:
[----:B------:R-:W-:Y:S02]  /*271a0*/  ISETP.NE.AND P0, PT, R3, RZ, PT ;  /* 0x000000ff0300720c */ /* 0x000fe40003f05270 */
[----:B------:R-:W-:-:S11]  /*271b0*/  MOV R14, RZ ;  /* 0x000000ff000e7202 */ /* 0x000fd60000000f00 */
[----:B------:R-:W-:Y:S05]  /*271c0*/  @!P0 BRA `(.L_x_790) ;  /* 0x0000000000108947 */ /* 0x000fea0003800000 */
[----:B------:R-:W-:Y:S01]  /*271d0*/  UMOV UR4, 0xffffffff ;  /* 0xffffffff00047882 */ /* 0x000fe20000000000 */
[----:B------:R-:W-:Y:S02]  /*271e0*/  VIADD R12, R0, 0xffffffff ;  /* 0xffffffff000c7836 */ /* 0x000fe40000000000 */
[----:B------:R-:W-:Y:S05]  /*271f0*/  BRA.DIV UR4, `(.L_x_791) ;  /* 0x0000004e04f47947 */ /* 0x000fea000b800000 */
[----:B------:R3:W4:Y:S02]  /*27200*/  SHFL.IDX PT, R14, R2, R12, 0x1f ;  /* 0x00001f0c020e7589 */ /* 0x00072400000e0000 */
.L_x_790:
[----:B--2---:R-:W-:Y:S01]  /*27210*/  IABS R8, R4 ;  /* 0x0000000400087213 */ /* 0x004fe20000000000 */
[----:B----4-:R-:W-:Y:S01]  /*27220*/  IMAD R16, R14, R7, R6 ;  /* 0x000000070e107224 */ /* 0x010fe200078e0206 */
[----:B------:R-:W-:Y:S02]  /*27230*/  IADD3 R19, R0, R19, RZ ;  /* 0x0000001300137210 */ /* 0x000fe40007ffe0ff */
[----:B------:R-:W2:Y:S08]  /*27240*/  I2F.RP R9, R8 ;  /* 0x0000000800097306 */ /* 0x000eb00000209400 */
[----:B--2---:R-:W0:Y:S02]  /*27250*/  MUFU.RCP R9, R9 ;  /* 0x0000000900097308 */ /* 0x004e240000001000 */
[----:B0--3--:R-:W-:-:S06]  /*27260*/  IADD3 R2, R9, 0xffffffe, RZ ;  /* 0x0ffffffe09027810 */ /* 0x009fcc0007ffe0ff */
[----:B------:R0:W2:Y:S02]  /*27270*/  F2I.FTZ.U32.TRUNC.NTZ R3, R2 ;  /* 0x0000000200037305 */ /* 0x0000a4000021f000 */
[----:B0-----:R-:W-:Y:S01]  /*27280*/  MOV R2, RZ ;  /* 0x000000ff00027202 */ /* 0x001fe20000000f00 */
[----:B--2---:R-:W-:-:S04]  /*27290*/  IMAD.MOV R7, RZ, RZ, -R3 ;  /* 0x000000ffff077224 */ /* 0x004fc800078e0a03 */
[----:B------:R-:W-:-:S04]  /*272a0*/  IMAD R7, R7, R8, RZ ;  /* 0x0000000807077224 */ /* 0x000fc800078e02ff */
[----:B------:R-:W-:-:S04]  /*272b0*/  IMAD.HI.U32 R3, R3, R7, R2 ;  /* 0x0000000703037227 */ /* 0x000fc800078e0002 */
[----:B------:R-:W-:Y:S01]  /*272c0*/  IMAD.IADD R7, R5, 0x1, -R16 ;  /* 0x0000000105077824 */ /* 0x000fe200078e0a10 */
[----:B------:R-:W-:-:S04]  /*272d0*/  IABS R5, R4 ;  /* 0x0000000400057213 */ /* 0x000fc80000000000 */
[----:B------:R-:W-:Y:S02]  /*272e0*/  IABS R2, R7 ;  /* 0x0000000700027213 */ /* 0x000fe40000000000 */
[----:B------:R-:W-:-:S03]  /*272f0*/  IADD3 R5, RZ, -R5, RZ ;  /* 0x80000005ff057210 */ /* 0x000fc60007ffe0ff */
[----:B------:R-:W-:-:S04]  /*27300*/  IMAD.HI.U32 R3, R3, R2, RZ ;  /* 0x0000000203037227 */ /* 0x000fc800078e00ff */
[----:B------:R-:W-:Y:S01]  /*27310*/  IMAD R5, R3, R5, R2 ;  /* 0x0000000503057224 */ /* 0x000fe200078e0202 */
[----:B------:R-:W-:-:S04]  /*27320*/  LOP3.LUT R2, R7, R4, RZ, 0x3c, !PT ;  /* 0x0000000407027212 */ /* 0x000fc800078e3cff */
[----:B------:R-:W-:Y:S02]  /*27330*/  ISETP.GT.U32.AND P1, PT, R8, R5, PT ;  /* 0x000000050800720c */ /* 0x000fe40003f24070 */
[----:B------:R-:W-:-:S11]  /*27340*/  ISETP.GE.AND P2, PT, R2, RZ, PT ;  /* 0x000000ff0200720c */ /* 0x000fd60003f46270 */
[----:B------:R-:W-:Y:S01]  /*27350*/  @!P1 IMAD.IADD R5, R5, 0x1, -R8 ;  /* 0x0000000105059824 */ /* 0x000fe200078e0a08 */
[----:B------:R-:W-:Y:S02]  /*27360*/  @!P1 IADD3 R3, R3, 0x1, RZ ;  /* 0x0000000103039810 */ /* 0x000fe40007ffe0ff */
[----:B------:R-:W-:Y:S02]  /*27370*/  ISETP.NE.AND P1, PT, R4, RZ, PT ;  /* 0x000000ff0400720c */ /* 0x000fe40003f25270 */
[----:B------:R-:W-:-:S13]  /*27380*/  ISETP.GE.U32.AND P0, PT, R5, R8, PT ;  /* 0x000000080500720c */ /* 0x000fda0003f06070 */
[----:B------:R-:W-:-:S05]  /*27390*/  @P0 VIADD R3, R3, 0x1 ;  /* 0x0000000103030836 */ /* 0x000fca0000000000 */
[----:B------:R-:W-:Y:S02]  /*273a0*/  @!P2 IADD3 R3, -R3, RZ, RZ ;  /* 0x000000ff0303a210 */ /* 0x000fe40007ffe1ff */
[----:B------:R-:W-:-:S05]  /*273b0*/  @!P1 LOP3.LUT R3, RZ, R4, RZ, 0x33, !PT ;  /* 0x00000004ff039212 */ /* 0x000fca00078e33ff */
[--C-:B------:R-:W-:Y:S02]  /*273c0*/  IMAD.MOV R17, RZ, RZ, -R3.reuse ;  /* 0x000000ffff117224 */ /* 0x100fe400078e0a03 */
[----:B------:R-:W-:Y:S02]  /*273d0*/  IMAD.MOV.U32 R18, RZ, RZ, R3 ;  /* 0x000000ffff127224 */ /* 0x000fe400078e0003 */
[----:B------:R-:W-:Y:S01]  /*273e0*/  IMAD R17, R4, R17, R7 ;  /* 0x0000001104117224 */ /* 0x000fe200078e0207 */
[----:B------:R-:W-:Y:S06]  /*273f0*/  BRA `(.L_x_792) ;  /* 0x00000000001c7947 */ /* 0x000fec0003800000 */
.L_x_784:
[----:B------:R-:W-:Y:S01]  /*27400*/  UMOV UR4, URZ ;  /* 0x0000003f00047c82 */ /* 0x000fe20008000000 */
[----:B------:R-:W-:Y:S01]  /*27410*/  UMOV UR5, URZ ;  /* 0x0000003f00057c82 */ /* 0x000fe20008000000 */
[----:B------:R-:W-:Y:S01]  /*27420*/  ULDC UR6, c[0x0][0xc3c] ;  /* 0x00030f0000067ab9 */ /* 0x000fe20000000800 */
[----:B------:R-:W-:Y:S01]  /*27430*/  MOV R16, R5 ;  /* 0x0000000500107202 */ /* 0x000fe20000000f00 */
[----:B------:R-:W-:Y:S01]  /*27440*/  IMAD.U32 R17, RZ, RZ, UR4 ;  /* 0x00000004ff117e24 */ /* 0x000fe2000f8e00ff */
[----:B------:R-:W-:Y:S01]  /*27450*/  MOV R18, UR5 ;  /* 0x0000000500127c02 */ /* 0x000fe20008000f00 */
[----:B------:R-:W-:-:S07]  /*27460*/  IMAD.U32 R19, RZ, RZ, UR6 ;  /* 0x00000006ff137e24 */ /* 0x000fce000f8e00ff */
.L_x_792:
        /* <DEDUP_REMOVED lines=10> */
.L_x_781:
[----:B------:R-:W-:Y:S02]  /*27510*/  ULDC UR4, c[0x0][0xc3c] ;  /* 0x00030f0000047ab9 */ /* 0x000fe40000000800 */
[----:B-1----:R-:W-:-:S13]  /*27520*/  ISETP.GE.AND P0, PT, R19, UR4, PT ;  /* 0x0000000413007c0c */ /* 0x002fda000bf06270 */
[----:B------:R-:W-:Y:S05]  /*27530*/  @!P0 BRA `(.L_x_793) ;  /* 0xffffff9c00588947 */ /* 0x000fea000383ffff */
[----:B------:R-:W-:Y:S05]  /*27540*/  BSYNC B8 ;  /* 0x0000000000087941 */ /* 0x000fea0003800000 */
.L_x_684:
[----:B------:R-:W3:Y:S01]  /*27550*/  LDL.LU R0, [R1+0x30] ;  /* 0x0000300001007983 */ /* 0x000ee20000300800 */
[----:B------:R-:W-:Y:S01]  /*27560*/  BSSY B0, `(.L_x_794) ;  /* 0x000000b000007945 */ /* 0x000fe20003800000 */
[----:B------:R-:W4:Y:S01]  /*27570*/  S2R R5, SR_CgaCtaId ;  /* 0x0000000000057919 */ /* 0x000f220000008800 */
[----:B---3--:R-:W-:-:S04]  /*27580*/  IADD3 R0, R0, 0x1, RZ ;  /* 0x0000000100007810 */ /* 0x008fc80007ffe0ff */
[----:B01----:R-:W-:-:S04]  /*27590*/  LEA.HI R2, R0, R0, RZ, 0x1 ;  /* 0x0000000000027211 */ /* 0x003fc800078f08ff */
[----:B------:R-:W-:Y:S02]  /*275a0*/  LOP3.LUT R3, R2, 0xfffffffe, RZ, 0xc0, !PT ;  /* 0xfffffffe02037812 */ /* 0x000fe400078ec0ff */
[----:B------:R-:W-:-:S03]  /*275b0*/  MOV R2, 0x400 ;  /* 0x0000040000027802 */ /* 0x000fc60000000f00 */
[----:B------:R-:W-:Y:S01]  /*275c0*/  IMAD.IADD R0, R0, 0x1, -R3 ;  /* 0x0000000100007824 */ /* 0x000fe200078e0a03 */
[----:B----4-:R-:W-:-:S04]  /*275d0*/  LEA R5, R5, R2, 0x18 ;  /* 0x0000000205057211 */ /* 0x010fc800078ec0ff */
[----:B------:R-:W-:-:S04]  /*275e0*/  SHF.L.U32 R0, R0, 0x1f, RZ ;  /* 0x0000001f00007819 */ /* 0x000fc800000006ff */
[----:B------:R-:W0:Y:S02]  /*275f0*/  SYNCS.PHASECHK.TRANS64.TRYWAIT P0, [R5+URZ+0x38820], R0 ;  /* 0x03882000050075a7 */ /* 0x000e24000800017f */
[----:B0-----:R-:W-:Y:S05]  /*27600*/  @!P0 BRA `(.L_x_795) ;  /* 0x0000004c00148947 */ /* 0x001fea0003800000 */
.L_x_966:
[----:B------:R-:W-:Y:S05]  /*27610*/  BSYNC B0 ;  /* 0x0000000000007941 */ /* 0x000fea0003800000 */
.L_x_794:
[----:B------:R-:W-:-:S03]  /*27620*/  UMOV UR4, 0xffffffff ;  /* 0xffffffff00047882 */ /* 0x000fc60000000000 */
[----:B------:R-:W-:Y:S05]  /*27630*/  BRA.DIV UR4, `(.L_x_796) ;  /* 0x0000004e041c7947 */ /* 0x000fea000b800000 */
[----:B0-----:R-:W0:Y:S02]  /*27640*/  S2R R0, SR_TID.X ;  /* 0x0000000000007919 */ /* 0x001e240000002100 */
[----:B0-----:R-:W-:-:S04]  /*27650*/  SHF.R.U32.HI R0, RZ, 0x5, R0 ;  /* 0x00000005ff007819 */ /* 0x001fc80000011600 */
[----:B------:R-:W-:-:S05]  /*27660*/  LOP3.LUT R0, R0, 0x3, RZ, 0xc0, !PT ;  /* 0x0000000300007812 */ /* 0x000fca00078ec0ff */
[----:B------:R0:W1:Y:S02]  /*27670*/  SHFL.IDX PT, R14, R0, RZ, 0x1f ;  /* 0x00001fff000e7589 */ /* 0x00006400000e0000 */
.L_x_969:
[----:B-1----:R-:W-:-:S13]  /*27680*/  ISETP.NE.AND P0, PT, R14, RZ, PT ;  /* 0x000000ff0e00720c */ /* 0x002fda0003f05270 */
[----:B------:R-:W-:Y:S05]  /*27690*/  @P0 BRA `(.L_x_436) ;  /* 0x0000000000880947 */ /* 0x000fea0003800000 */
[----:B------:R-:W-:-:S03]  /*276a0*/  UMOV UR4, 0xffffffff ;  /* 0xffffffff00047882 */ /* 0x000fc60000000000 */
[----:B------:R-:W-:Y:S05]  /*276b0*/  BRA.DIV UR4, `(.L_x_797) ;  /* 0x0000004e04307947 */ /* 0x000fea000b800000 */
[----:B------:R-:W-:-:S13]  /*276c0*/  ELECT P6, URZ, PT ;  /* 0x00000000003f782f */ /* 0x000fda00038c0000 */
.L_x_972:
[----:B------:R-:W-:Y:S05]  /*276d0*/  @!P6 BRA `(.L_x_436) ;  /* 0x000000000078e947 */ /* 0x000fea0003800000 */
[----:B------:R-:W-:-:S06]  /*276e0*/  ULOP3.LUT UR4, UR60, 0x2, URZ, 0xfc, !UPT ;  /* 0x000000023c047892 */ /* 0x000fcc000f8efc3f */
[----:B0-----:R-:W-:-:S04]  /*276f0*/  MOV R0, UR4 ;  /* 0x0000000400007c02 */ /* 0x001fc80008000f00 */
[----:B------:R-:W-:-:S13]  /*27700*/  ISETP.NE.AND P0, PT, R0, 0x3, PT ;  /* 0x000000030000780c */ /* 0x000fda0003f05270 */
[----:B------:R-:W-:Y:S05]  /*27710*/  @!P0 BRA `(.L_x_798) ;  /* 0x0000000000048947 */ /* 0x000fea0003800000 */
[----:B------:R-:W-:Y:S01]  /*27720*/  BPT.TRAP 0x1 ;  /* 0x000000040000795c */ /* 0x000fe20000300000 */
.L_x_798:
[----:B------:R-:W-:Y:S01]  /*27730*/  IMAD R3, R27, 0x8, R5 ;  /* 0x000000081b037824 */ /* 0x000fe200078e0205 */
[----:B------:R-:W-:Y:S02]  /*27740*/  SHF.L.U32 R2, R29, 0x1f, RZ ;  /* 0x0000001f1d027819 */ /* 0x000fe400000006ff */
[----:B------:R-:W-:Y:S02]  /*27750*/  IADD3 R27, R27, 0x1, RZ ;  /* 0x000000011b1b7810 */ /* 0x000fe40007ffe0ff */
[----:B------:R-:W0:Y:S02]  /*27760*/  SYNCS.PHASECHK.TRANS64.TRYWAIT P1, [R3+URZ+0x38840], R2 ;  /* 0x03884002030075a7 */ /* 0x000e24000802017f */
[----:B------:R-:W-:-:S04]  /*27770*/  ISETP.NE.AND P2, PT, R27, 0x2, PT ;  /* 0x000000021b00780c */ /* 0x000fc80003f45270 */
[----:B------:R-:W-:Y:S01]  /*27780*/  SEL R0, RZ, 0x1, P2 ;  /* 0x00000001ff007807 */ /* 0x000fe20001000000 */
[----:B0-----:R-:W-:Y:S08]  /*27790*/  @!P1 BRA `(.L_x_799) ;  /* 0x0000004c00189947 */ /* 0x001ff00003800000 */
.L_x_973:
[----:B------:R-:W-:Y:S02]  /*277a0*/  SEL R27, R27, RZ, P2 ;  /* 0x000000ff1b1b7207 */ /* 0x000fe40001000000 */
[----:B------:R-:W-:Y:S01]  /*277b0*/  LOP3.LUT R0, R29, R0, RZ, 0x3c, !PT ;  /* 0x000000001d007212 */ /* 0x000fe200078e3cff */
[----:B------:R-:W-:Y:S06]  /*277c0*/  @!P0 BRA `(.L_x_800) ;  /* 0x0000000000048947 */ /* 0x000fec0003800000 */
[----:B------:R-:W-:Y:S01]  /*277d0*/  BPT.TRAP 0x1 ;  /* 0x000000040000795c */ /* 0x000fe20000300000 */
.L_x_800:
[----:B------:R-:W-:Y:S01]  /*277e0*/  IMAD R27, R27, 0x8, R5 ;  /* 0x000000081b1b7824 */ /* 0x000fe200078e0205 */
[----:B------:R-:W-:-:S04]  /*277f0*/  SHF.L.U32 R0, R0, 0x1f, RZ ;  /* 0x0000001f00007819 */ /* 0x000fc800000006ff */
[----:B------:R-:W1:Y:S02]  /*27800*/  SYNCS.PHASECHK.TRANS64.TRYWAIT P1, [R27+URZ+0x38840], R0 ;  /* 0x038840001b0075a7 */ /* 0x000e64000802017f */
[----:B-1----:R-:W-:Y:S05]  /*27810*/  @!P1 BRA `(.L_x_801) ;  /* 0x0000004c000c9947 */ /* 0x002fea0003800000 */
.L_x_974:
[----:B------:R-:W-:Y:S05]  /*27820*/  @!P0 BRA `(.L_x_802) ;  /* 0x0000000000048947 */ /* 0x000fea0003800000 */
[----:B------:R-:W-:Y:S01]  /*27830*/  BPT.TRAP 0x1 ;  /* 0x000000040000795c */ /* 0x000fe20000300000 */
.L_x_802:
[----:B------:R-:W3:Y:S02]  /*27840*/  SYNCS.PHASECHK.TRANS64.TRYWAIT P1, [R3+URZ+0x38860], R2 ;  /* 0x03886002030075a7 */ /* 0x000ee4000802017f */
[----:B---3--:R-:W-:Y:S05]  /*27850*/  @!P1 BRA `(.L_x_803) ;  /* 0x0000004c00109947 */ /* 0x008fea0003800000 */
.L_x_975:
[----:B------:R-:W-:Y:S05]  /*27860*/  @!P0 BRA `(.L_x_804) ;  /* 0x0000000000048947 */ /* 0x000fea0003800000 */
[----:B------:R-:W-:Y:S01]  /*27870*/  BPT.TRAP 0x1 ;  /* 0x000000040000795c */ /* 0x000fe20000300000 */
.L_x_804:
[----:B----4-:R4:W0:Y:S02]  /*27880*/  SYNCS.PHASECHK.TRANS64.TRYWAIT P0, [R27+URZ+0x38860], R0 ;  /* 0x038860001b0075a7 */ /* 0x010824000800017f */
[----:B0-----:R-:W-:Y:S05]  /*27890*/  @!P0 NANOSLEEP.SYNCS 0x989680 ;  /* 0x009896800000895d */ /* 0x001fea0003900000 */
[----:B------:R-:W0:Y:S02]  /*278a0*/  @!P0 SYNCS.PHASECHK.TRANS64 P0, [R27+URZ+0x38860], R0 ;  /* 0x038860001b0085a7 */ /* 0x000e24000800007f */
[----:B0-----:R-:W-:Y:S05]  /*278b0*/  @!P0 BRA `(.L_x_804) ;  /* 0xfffffffc00f08947 */ /* 0x001fea000383ffff */
.L_x_436:
[----:B------:R-:W-:Y:S05]  /*278c0*/  BSYNC B9 ;  /* 0x0000000000097941 */ /* 0x000fea0003800000 */
.L_x_433:
[----:B------:R-:W-:Y:S05]  /*278d0*/  EXIT ;  /* 0x000000000000794d */ /* 0x000fea0003800000 */
.L_x_456:
[----:B0-----:R0:W1:Y:S02]  /*278e0*/  SYNCS.PHASECHK.TRANS64.TRYWAIT P6, [R89+URZ+0x38890], R90 ;  /* 0x0388905a590075a7 */ /* 0x00106400080c017f */
[----:B-1----:R-:W-:Y:S05]  /*278f0*/  @!P6 NANOSLEEP.SYNCS 0x989680 ;  /* 0x009896800000e95d */ /* 0x002fea0003900000 */
[----:B------:R-:W1:Y:S02]  /*27900*/  @!P6 SYNCS.PHASECHK.TRANS64 P6, [R89+URZ+0x38890], R90 ;  /* 0x0388905a5900e5a7 */ /* 0x000e6400080c007f */
[----:B-1----:R-:W-:Y:S05]  /*27910*/  @!P6 BRA `(.L_x_456) ;  /* 0xfffffffc00f0e947 */ /* 0x002fea000383ffff */
[----:B------:R-:W-:Y:S05]  /*27920*/  BRA `(.L_x_805) ;  /* 0xfffffdb800787947 */ /* 0x000fea000383ffff */
.L_x_457:
[----:B------:R-:W-:Y:S01]  /*27930*/  BSSY B1, `(.L_x_806) ;  /* 0x0000008000017945 */ /* 0x000fe20003800000 */
[----:B------:R-:W-:Y:S01]  /*27940*/  MOV R13, R117 ;  /* 0x00000075000d7202 */ /* 0x000fe20000000f00 */
[----:B------:R-:W-:Y:S01]  /*27950*/  IMAD.MOV.U32 R12, RZ, RZ, RZ ;  /* 0x000000ffff0c7224 */ /* 0x000fe200078e00ff */
[----:B------:R-:W-:Y:S01]  /*27960*/  MOV R11, 0x181f ;  /* 0x0000181f000b7802 */ /* 0x000fe20000000f00 */
[----:B------:R-:W-:-:S07]  /*27970*/  IMAD.MOV.U32 R15, RZ, RZ, -0x1 ;  /* 0xffffffffff0f7424 */ /* 0x000fce00078e00ff */
[----:B0-----:R-:W-:Y:S05]  /*27980*/  WARPSYNC.COLLECTIVE R15, `(.L_x_807) ;  /* 0x000000000f087348 */ /* 0x001fea0003c00000 */
[----:B------:R1:W2:Y:S02]  /*27990*/  SHFL.IDX P6, R14, R13, R12, R11 ;  /* 0x0000000c0d0e7389 */ /* 0x0002a400000c000b */
[----:B012---:R-:W-:Y:S01]  /*279a0*/  ENDCOLLECTIVE ;  /* 0x000000000000791b */ /* 0x007fe20003800000 */
.L_x_807:
[----:B------:R-:W-:Y:S05]  /*279b0*/  BSYNC B1 ;  /* 0x0000000000017941 */ /* 0x000fea0003800000 */
.L_x_806:
[----:B------:R-:W-:Y:S01]  /*279c0*/  IMAD.MOV.U32 R13, RZ, RZ, R118 ;  /* 0x000000ffff0d7224 */ /* 0x000fe200078e0076 */
[----:B------:R-:W-:Y:S01]  /*279d0*/  MOV R12, RZ ;  /* 0x000000ff000c7202 */ /* 0x000fe20000000f00 */
[----:B------:R-:W-:Y:S01]  /*279e0*/  IMAD.MOV.U32 R11, RZ, RZ, 0x181f ;  /* 0x0000181fff0b7424 */ /* 0x000fe200078e00ff */
[----:B------:R-:W-:Y:S02]  /*279f0*/  MOV R15, 0xffffffff ;  /* 0xffffffff000f7802 */ /* 0x000fe40000000f00 */
[----:B------:R-:W-:-:S07]  /*27a00*/  MOV R83, R14 ;  /* 0x0000000e00537202 */ /* 0x000fce0000000f00 */
[----:B------:R-:W-:Y:S05]  /*27a10*/  WARPSYNC.COLLECTIVE R15, `(.L_x_808) ;  /* 0x000000000f087348 */ /* 0x000fea0003c00000 */
[----:B------:R0:W1:Y:S02]  /*27a20*/  SHFL.IDX P6, R14, R13, R12, R11 ;  /* 0x0000000c0d0e7389 */ /* 0x00006400000c000b */
[----:B01----:R-:W-:Y:S01]  /*27a30*/  ENDCOLLECTIVE ;  /* 0x000000000000791b */ /* 0x003fe20003800000 */
.L_x_808:
[----:B------:R-:W-:Y:S01]  /*27a40*/  IMAD.MOV.U32 R82, RZ, RZ, R14 ;  /* 0x000000ffff527224 */ /* 0x000fe200078e000e */
[----:B------:R-:W-:Y:S06]  /*27a50*/  BRA `(.L_x_809) ;  /* 0xfffffdb800407947 */ /* 0x000fec000383ffff */
.L_x_474:
[----:B------:R-:W-:Y:S01]  /*27a60*/  BSSY B1, `(.L_x_810) ;  /* 0x0000008000017945 */ /* 0x000fe20003800000 */
[----:B0---4-:R-:W-:Y:S01]  /*27a70*/  MOV R13, R117 ;  /* 0x00000075000d7202 */ /* 0x011fe20000000f00 */
[----:B------:R-:W-:Y:S01]  /*27a80*/  IMAD.MOV.U32 R12, RZ, RZ, 0x1 ;  /* 0x00000001ff0c7424 */ /* 0x000fe200078e00ff */
[----:B------:R-:W-:Y:S01]  /*27a90*/  MOV R11, 0x181f ;  /* 0x0000181f000b7802 */ /* 0x000fe20000000f00 */
[----:B------:R-:W-:-:S07]  /*27aa0*/  IMAD.MOV.U32 R15, RZ, RZ, -0x1 ;  /* 0xffffffffff0f7424 */ /* 0x000fce00078e00ff */
[----:B-123--:R-:W-:Y:S05]  /*27ab0*/  WARPSYNC.COLLECTIVE R15, `(.L_x_811) ;  /* 0x000000000f087348 */ /* 0x00efea0003c00000 */
[----:B------:R0:W4:Y:S02]  /*27ac0*/  SHFL.IDX P6, R14, R13, R12, R11 ;  /* 0x0000000c0d0e7389 */ /* 0x00012400000c000b */
[----:B01234-:R-:W-:Y:S01]  /*27ad0*/  ENDCOLLECTIVE ;  /* 0x000000000000791b */ /* 0x01ffe20003800000 */
.L_x_811:
[----:B------:R-:W-:Y:S05]  /*27ae0*/  BSYNC B1 ;  /* 0x0000000000017941 */ /* 0x000fea0003800000 */
.L_x_810:
[----:B------:R-:W-:Y:S01]  /*27af0*/  IMAD.MOV.U32 R13, RZ, RZ, R118 ;  /* 0x000000ffff0d7224 */ /* 0x000fe200078e0076 */
[----:B------:R-:W-:Y:S01]  /*27b00*/  MOV R12, 0x1 ;  /* 0x00000001000c7802 */ /* 0x000fe20000000f00 */
[----:B------:R-:W-:Y:S01]  /*27b10*/  IMAD.MOV.U32 R11, RZ, RZ, 0x181f ;  /* 0x0000181fff0b7424 */ /* 0x000fe200078e00ff */
[----:B------:R-:W-:Y:S02]  /*27b20*/  MOV R15, 0xffffffff ;  /* 0xffffffff000f7802 */ /* 0x000fe40000000f00 */
[----:B------:R-:W-:-:S07]  /*27b30*/  MOV R67, R14 ;  /* 0x0000000e00437202 */ /* 0x000fce0000000f00 */
[----:B------:R-:W-:Y:S05]  /*27b40*/  WARPSYNC.COLLECTIVE R15, `(.L_x_812) ;  /* 0x000000000f087348 */ /* 0x000fea0003c00000 */
[----:B------:R0:W1:Y:S02]  /*27b50*/  SHFL.IDX P6, R14, R13, R12, R11 ;  /* 0x0000000c0d0e7389 */ /* 0x00006400000c000b */
[----:B01----:R-:W-:Y:S01]  /*27b60*/  ENDCOLLECTIVE ;  /* 0x000000000000791b */ /* 0x003fe20003800000 */
.L_x_812:
[----:B------:R-:W-:Y:S01]  /*27b70*/  IMAD.MOV.U32 R66, RZ, RZ, R14 ;  /* 0x000000ffff427224 */ /* 0x000fe200078e000e */
[----:B------:R-:W-:Y:S06]  /*27b80*/  BRA `(.L_x_813) ;  /* 0xfffffdc400787947 */ /* 0x000fec000383ffff */
.L_x_491:
        /* <DEDUP_REMOVED lines=8> */
.L_x_815:
[----:B------:R-:W-:Y:S05]  /*27c10*/  BSYNC B1 ;  /* 0x0000000000017941 */ /* 0x000fea0003800000 */
.L_x_814:
        /* <DEDUP_REMOVED lines=8> */
.L_x_816:
[----:B------:R-:W-:Y:S01]  /*27ca0*/  IMAD.MOV.U32 R118, RZ, RZ, R14 ;  /* 0x000000ffff767224 */ /* 0x000fe200078e000e */
[----:B------:R-:W-:Y:S06]  /*27cb0*/  BRA `(.L_x_817) ;  /* 0xfffffdd000947947 */ /* 0x000fec000383ffff */
.L_x_515:
[----:B-1----:R1:W2:Y:S02]  /*27cc0*/  SYNCS.PHASECHK.TRANS64.TRYWAIT P6, [R89+URZ+0x38890], R90 ;  /* 0x0388905a590075a7 */ /* 0x0022a400080c017f */
[----:B--2---:R-:W-:Y:S05]  /*27cd0*/  @!P6 NANOSLEEP.SYNCS 0x989680 ;  /* 0x009896800000e95d */ /* 0x004fea0003900000 */
[----:B------:R-:W2:Y:S02]  /*27ce0*/  @!P6 SYNCS.PHASECHK.TRANS64 P6, [R89+URZ+0x38890], R90 ;  /* 0x0388905a5900e5a7 */ /* 0x000ea400080c007f */
[----:B--2---:R-:W-:Y:S05]  /*27cf0*/  @!P6 BRA `(.L_x_515) ;  /* 0xfffffffc00f0e947 */ /* 0x004fea000383ffff */
[----:B------:R-:W-:Y:S05]  /*27d00*/  BRA `(.L_x_818) ;  /* 0xfffffdec00107947 */ /* 0x000fea000383ffff */
.L_x_516:
[----:B------:R-:W-:Y:S01]  /*27d10*/  BSSY B1, `(.L_x_819) ;  /* 0x0000008000017945 */ /* 0x000fe20003800000 */
[----:B------:R-:W-:Y:S01]  /*27d20*/  MOV R13, R117 ;  /* 0x00000075000d7202 */ /* 0x000fe20000000f00 */
[----:B------:R-:W-:Y:S01]  /*27d30*/  IMAD.MOV.U32 R12, RZ, RZ, RZ ;  /* 0x000000ffff0c7224 */ /* 0x000fe200078e00ff */
[----:B------:R-:W-:Y:S01]  /*27d40*/  MOV R11, 0x181f ;  /* 0x0000181f000b7802 */ /* 0x000fe20000000f00 */
[----:B------:R-:W-:-:S07]  /*27d50*/  IMAD.MOV.U32 R15, RZ, RZ, -0x1 ;  /* 0xffffffffff0f7424 */ /* 0x000fce00078e00ff */
[----:B-1----:R-:W-:Y:S05]  /*27d60*/  WARPSYNC.COLLECTIVE R15, `(.L_x_820) ;  /* 0x000000000f087348 */ /* 0x002fea0003c00000 */
[----:B------:R0:W2:Y:S02]  /*27d70*/  SHFL.IDX P6, R14, R13, R12, R11 ;  /* 0x0000000c0d0e7389 */ /* 0x0000a400000c000b */
[----:B012---:R-:W-:Y:S01]  /*27d80*/  ENDCOLLECTIVE ;  /* 0x000000000000791b */ /* 0x007fe20003800000 */
.L_x_820:
[----:B------:R-:W-:Y:S05]  /*27d90*/  BSYNC B1 ;  /* 0x0000000000017941 */ /* 0x000fea0003800000 */
.L_x_819:
        /* <DEDUP_REMOVED lines=8> */
.L_x_821:
[----:B------:R-:W-:Y:S01]  /*27e20*/  IMAD.MOV.U32 R122, RZ, RZ, R14 ;  /* 0x000000ffff7a7224 */ /* 0x000fe200078e000e */
[----:B------:R-:W-:Y:S06]  /*27e30*/  BRA `(.L_x_822) ;  /* 0xfffffde800dc7947 */ /* 0x000fec000383ffff */
.L_x_525:
[----:B------:R-:W-:Y:S01]  /*27e40*/  BSSY B1, `(.L_x_823) ;  /* 0x0000008000017945 */ /* 0x000fe20003800000 */
[----:B---34-:R-:W-:Y:S01]  /*27e50*/  MOV R13, R117 ;  /* 0x00000075000d7202 */ /* 0x018fe20000000f00 */
[----:B------:R-:W-:Y:S01]  /*27e60*/  IMAD.MOV.U32 R12, RZ, RZ, 0x1 ;  /* 0x00000001ff0c7424 */ /* 0x000fe200078e00ff */
[----:B--2---:R-:W-:Y:S01]  /*27e70*/  MOV R11, 0x181f ;  /* 0x0000181f000b7802 */ /* 0x004fe20000000f00 */
[----:B------:R-:W-:-:S07]  /*27e80*/  IMAD.MOV.U32 R15, RZ, RZ, -0x1 ;  /* 0xffffffffff0f7424 */ /* 0x000fce00078e00ff */
[----:B01----:R-:W-:Y:S05]  /*27e90*/  WARPSYNC.COLLECTIVE R15, `(.L_x_824) ;  /* 0x000000000f087348 */ /* 0x003fea0003c00000 */
[----:B------:R2:W3:Y:S02]  /*27ea0*/  SHFL.IDX P6, R14, R13, R12, R11 ;  /* 0x0000000c0d0e7389 */ /* 0x0004e400000c000b */
[----:B0123--:R-:W-:Y:S01]  /*27eb0*/  ENDCOLLECTIVE ;  /* 0x000000000000791b */ /* 0x00ffe20003800000 */
.L_x_824:
[----:B------:R-:W-:Y:S05]  /*27ec0*/  BSYNC B1 ;  /* 0x0000000000017941 */ /* 0x000fea0003800000 */
.L_x_823:
        /* <DEDUP_REMOVED lines=8> */
.L_x_825:
[----:B------:R-:W-:Y:S01]  /*27f50*/  IMAD.MOV.U32 R36, RZ, RZ, R14 ;  /* 0x000000ffff247224 */ /* 0x000fe200078e000e */
[----:B------:R-:W-:Y:S06]  /*27f60*/  BRA `(.L_x_826) ;  /* 0xfffffdf800387947 */ /* 0x000fec000383ffff */
.L_x_534:
[----:B------:R-:W-:Y:S01]  /*27f70*/  BSSY B1, `(.L_x_827) ;  /* 0x0000008000017945 */ /* 0x000fe20003800000 */
[----:B--2-4-:R-:W-:Y:S01]  /*27f80*/  MOV R13, R117 ;  /* 0x00000075000d7202 */ /* 0x014fe20000000f00 */
[----:B------:R-:W-:Y:S01]  /*27f90*/  IMAD.MOV.U32 R12, RZ, RZ, 0x2 ;  /* 0x00000002ff0c7424 */ /* 0x000fe200078e00ff */
[----:B0-----:R-:W-:Y:S01]  /*27fa0*/  MOV R11, 0x181f ;  /* 0x0000181f000b7802 */ /* 0x001fe20000000f00 */
[----:B------:R-:W-:-:S07]  /*27fb0*/  IMAD.MOV.U32 R15, RZ, RZ, -0x1 ;  /* 0xffffffffff0f7424 */ /* 0x000fce00078e00ff */
[----:B-1-3--:R-:W-:Y:S05]  /*27fc0*/  WARPSYNC.COLLECTIVE R15, `(.L_x_828) ;  /* 0x000000000f087348 */ /* 0x00afea0003c00000 */
[----:B------:R0:W2:Y:S02]  /*27fd0*/  SHFL.IDX P6, R14, R13, R12, R11 ;  /* 0x0000000c0d0e7389 */ /* 0x0000a400000c000b */
[----:B0123--:R-:W-:Y:S01]  /*27fe0*/  ENDCOLLECTIVE ;  /* 0x000000000000791b */ /* 0x00ffe20003800000 */
.L_x_828:
[----:B------:R-:W-:Y:S05]  /*27ff0*/  BSYNC B1 ;  /* 0x0000000000017941 */ /* 0x000fea0003800000 */
.L_x_827:
        /* <DEDUP_REMOVED lines=8> */
.L_x_829:
[----:B------:R-:W-:Y:S01]  /*28080*/  IMAD.MOV.U32 R36, RZ, RZ, R14 ;  /* 0x000000ffff247224 */ /* 0x000fe200078e000e */
[----:B------:R-:W-:Y:S06]  /*28090*/  BRA `(.L_x_830) ;  /* 0xfffffe0400f47947 */ /* 0x000fec000383ffff */
.L_x_543:
[----:B0-----:R0:W1:Y:S02]  /*280a0*/  SYNCS.PHASECHK.TRANS64.TRYWAIT P3, [R89+URZ+0x38890], R90 ;  /* 0x0388905a590075a7 */ /* 0x001064000806017f */
[----:B-1----:R-:W-:Y:S05]  /*280b0*/  @!P3 NANOSLEEP.SYNCS 0x989680 ;  /* 0x009896800000b95d */ /* 0x002fea0003900000 */
[----:B------:R-:W1:Y:S02]  /*280c0*/  @!P3 SYNCS.PHASECHK.TRANS64 P3, [R89+URZ+0x38890], R90 ;  /* 0x0388905a5900b5a7 */ /* 0x000e64000806007f */
[----:B-1----:R-:W-:Y:S05]  /*280d0*/  @!P3 BRA `(.L_x_543) ;  /* 0xfffffffc00f0b947 */ /* 0x002fea000383ffff */
[----:B------:R-:W-:Y:S05]  /*280e0*/  BRA `(.L_x_831) ;  /* 0xfffffe18000c7947 */ /* 0x000fea000383ffff */
.L_x_544:
        /* <DEDUP_REMOVED lines=8> */
.L_x_833:
[----:B------:R-:W-:Y:S05]  /*28170*/  BSYNC B1 ;  /* 0x0000000000017941 */ /* 0x000fea0003800000 */
.L_x_832:
        /* <DEDUP_REMOVED lines=8> */
.L_x_834:
[----:B------:R-:W-:Y:S01]  /*28200*/  IMAD.MOV.U32 R32, RZ, RZ, R14 ;  /* 0x000000ffff207224 */ /* 0x000fe200078e000e */
[----:B------:R-:W-:Y:S06]  /*28210*/  BRA `(.L_x_835) ;  /* 0xfffffe1800307947 */ /* 0x000fec000383ffff */
.L_x_547:
[----:B------:R-:W-:Y:S01]  /*28220*/  BSSY B1, `(.L_x_836) ;  /* 0x0000008000017945 */ /* 0x000fe20003800000 */
[----:B----4-:R-:W-:Y:S01]  /*28230*/  MOV R13, R41 ;  /* 0x00000029000d7202 */ /* 0x010fe20000000f00 */
[----:B------:R-:W-:Y:S01]  /*28240*/  IMAD.MOV.U32 R12, RZ, RZ, 0x1 ;  /* 0x00000001ff0c7424 */ /* 0x000fe200078e00ff */
[----:B------:R-:W-:Y:S01]  /*28250*/  MOV R11, 0x181f ;  /* 0x0000181f000b7802 */ /* 0x000fe20000000f00 */
[----:B------:R-:W-:-:S07]  /*28260*/  IMAD.MOV.U32 R15, RZ, RZ, -0x1 ;  /* 0xffffffffff0f7424 */ /* 0x000fce00078e00ff */
[----:B0123--:R-:W-:Y:S05]  /*28270*/  WARPSYNC.COLLECTIVE R15, `(.L_x_837) ;  /* 0x000000000f087348 */ /* 0x00ffea0003c00000 */
[----:B------:R4:W0:Y:S02]  /*28280*/  SHFL.IDX P6, R14, R13, R12, R11 ;  /* 0x0000000c0d0e7389 */ /* 0x00082400000c000b */
[----:B01234-:R-:W-:Y:S01]  /*28290*/  ENDCOLLECTIVE ;  /* 0x000000000000791b */ /* 0x01ffe20003800000 */
.L_x_837:
[----:B------:R-:W-:Y:S05]  /*282a0*/  BSYNC B1 ;  /* 0x0000000000017941 */ /* 0x000fea0003800000 */
.L_x_836:
        /* <DEDUP_REMOVED lines=8> */
.L_x_838:
[----:B------:R-:W-:Y:S01]  /*28330*/  IMAD.MOV.U32 R32, RZ, RZ, R14 ;  /* 0x000000ffff207224 */ /* 0x000fe200078e000e */
[----:B------:R-:W-:Y:S06]  /*28340*/  BRA `(.L_x_839) ;  /* 0xfffffe1800587947 */ /* 0x000fec000383ffff */
.L_x_550:
[----:B------:R-:W-:Y:S01]  /*28350*/  BSSY B1, `(.L_x_840) ;  /* 0x0000008000017945 */ /* 0x000fe20003800000 */
[----:B---3--:R-:W-:Y:S01]  /*28360*/  MOV R13, R41 ;  /* 0x00000029000d7202 */ /* 0x008fe20000000f00 */
[----:B------:R-:W-:Y:S01]  /*28370*/  IMAD.MOV.U32 R12, RZ, RZ, 0x2 ;  /* 0x00000002ff0c7424 */ /* 0x000fe200078e00ff */
[----:B------:R-:W-:Y:S01]  /*28380*/  MOV R11, 0x181f ;  /* 0x0000181f000b7802 */ /* 0x000fe20000000f00 */
[----:B------:R-:W-:-:S07]  /*28390*/  IMAD.MOV.U32 R15, RZ, RZ, -0x1 ;  /* 0xffffffffff0f7424 */ /* 0x000fce00078e00ff */
[----:B012-4-:R-:W-:Y:S05]  /*283a0*/  WARPSYNC.COLLECTIVE R15, `(.L_x_841) ;  /* 0x000000000f087348 */ /* 0x017fea0003c00000 */
[----:B------:R3:W0:Y:S02]  /*283b0*/  SHFL.IDX P6, R14, R13, R12, R11 ;  /* 0x0000000c0d0e7389 */ /* 0x00062400000c000b */
[----:B01234-:R-:W-:Y:S01]  /*283c0*/  ENDCOLLECTIVE ;  /* 0x000000000000791b */ /* 0x01ffe20003800000 */
.L_x_841:
[----:B------:R-:W-:Y:S05]  /*283d0*/  BSYNC B1 ;  /* 0x0000000000017941 */ /* 0x000fea0003800000 */
.L_x_840:
        /* <DEDUP_REMOVED lines=8> */
.L_x_842:
[----:B------:R-:W-:Y:S01]  /*28460*/  IMAD.MOV.U32 R32, RZ, RZ, R14 ;  /* 0x000000ffff207224 */ /* 0x000fe200078e000e */
[----:B------:R-:W-:Y:S06]  /*28470*/  BRA `(.L_x_843) ;  /* 0xfffffe1800847947 */ /* 0x000fec000383ffff */
.L_x_554:
[----:B------:R0:W0:Y:S02]  /*28480*/  SYNCS.PHASECHK.TRANS64.TRYWAIT P0, [R89+URZ+0x388b0], R90 ;  /* 0x0388b05a590075a7 */ /* 0x000024000800017f */
[----:B0-----:R-:W-:Y:S05]  /*28490*/  @!P0 NANOSLEEP.SYNCS 0x989680 ;  /* 0x009896800000895d */ /* 0x001fea0003900000 */
[----:B------:R-:W0:Y:S02]  /*284a0*/  @!P0 SYNCS.PHASECHK.TRANS64 P0, [R89+URZ+0x388b0], R90 ;  /* 0x0388b05a590085a7 */ /* 0x000e24000800007f */
[----:B0-----:R-:W-:Y:S05]  /*284b0*/  @!P0 BRA `(.L_x_554) ;  /* 0xfffffffc00f08947 */ /* 0x001fea000383ffff */
[----:B------:R-:W-:Y:S05]  /*284c0*/  BRA `(.L_x_844) ;  /* 0xfffffe1c002c7947 */ /* 0x000fea000383ffff */
.L_x_574:
[----:B------:R-:W-:Y:S01]  /*284d0*/  BSSY B1, `(.L_x_845) ;  /* 0x0000008000017945 */ /* 0x000fe20003800000 */
[----:B------:R-:W-:Y:S01]  /*284e0*/  MOV R13, R24 ;  /* 0x00000018000d7202 */ /* 0x000fe20000000f00 */
[----:B------:R-:W-:Y:S01]  /*284f0*/  IMAD.MOV.U32 R12, RZ, RZ, RZ ;  /* 0x000000ffff0c7224 */ /* 0x000fe200078e00ff */
[----:B------:R-:W-:Y:S01]  /*28500*/  MOV R11, 0x181f ;  /* 0x0000181f000b7802 */ /* 0x000fe20000000f00 */
[----:B------:R-:W-:-:S07]  /*28510*/  IMAD.MOV.U32 R15, RZ, RZ, -0x1 ;  /* 0xffffffffff0f7424 */ /* 0x000fce00078e00ff */
[----:B------:R-:W-:Y:S05]  /*28520*/  WARPSYNC.COLLECTIVE R15, `(.L_x_846) ;  /* 0x000000000f087348 */ /* 0x000fea0003c00000 */
[----:B------:R0:W1:Y:S02]  /*28530*/  SHFL.IDX P6, R14, R13, R12, R11 ;  /* 0x0000000c0d0e7389 */ /* 0x00006400000c000b */
[----:B01----:R-:W-:Y:S01]  /*28540*/  ENDCOLLECTIVE ;  /* 0x000000000000791b */ /* 0x003fe20003800000 */
.L_x_846:
[----:B------:R-:W-:Y:S05]  /*28550*/  BSYNC B1 ;  /* 0x0000000000017941 */ /* 0x000fea0003800000 */
.L_x_845:
        /* <DEDUP_REMOVED lines=8> */
.L_x_847:
[----:B------:R-:W-:Y:S01]  /*285e0*/  MOV R13, R26 ;  /* 0x0000001a000d7202 */ /* 0x000fe20000000f00 */
[----:B------:R-:W-:-:S07]  /*285f0*/  IMAD.MOV.U32 R2, RZ, RZ, R14 ;  /* 0x000000ffff027224 */ /* 0x000fce00078e000e */
[----:B------:R-:W-:Y:S05]  /*28600*/  WARPSYNC.COLLECTIVE R15, `(.L_x_848) ;  /* 0x000000000f087348 */ /* 0x000fea0003c00000 */
[----:B------:R0:W1:Y:S02]  /*28610*/  SHFL.IDX P6, R14, R13, R12, R11 ;  /* 0x0000000c0d0e7389 */ /* 0x00006400000c000b */
[----:B01----:R-:W-:Y:S01]  /*28620*/  ENDCOLLECTIVE ;  /* 0x000000000000791b */ /* 0x003fe20003800000 */
.L_x_848:
[----:B------:R-:W-:Y:S01]  /*28630*/  MOV R13, R25 ;  /* 0x00000019000d7202 */ /* 0x000fe20000000f00 */
[----:B------:R-:W-:-:S07]  /*28640*/  IMAD.MOV.U32 R5, RZ, RZ, R14 ;  /* 0x000000ffff057224 */ /* 0x000fce00078e000e */
[----:B------:R-:W-:Y:S05]  /*28650*/  WARPSYNC.COLLECTIVE R15, `(.L_x_849) ;  /* 0x000000000f087348 */ /* 0x000fea0003c00000 */
[----:B------:R0:W1:Y:S02]  /*28660*/  SHFL.IDX P6, R14, R13, R12, R11 ;  /* 0x0000000c0d0e7389 */ /* 0x00006400000c000b */
[----:B01----:R-:W-:Y:S01]  /*28670*/  ENDCOLLECTIVE ;  /* 0x000000000000791b */ /* 0x003fe20003800000 */
.L_x_849:
[----:B------:R-:W-:Y:S05]  /*28680*/  BRA `(.L_x_850) ;  /* 0xfffffe2c00807947 */ /* 0x000fea000383ffff */
.L_x_578:
[----:B0-----:R0:W1:Y:S02]  /*28690*/  SYNCS.PHASECHK.TRANS64.TRYWAIT P0, [R22+URZ+0x38800], R5 ;  /* 0x03880005160075a7 */ /* 0x001064000800017f */
[----:B-1----:R-:W-:Y:S05]  /*286a0*/  @!P0 NANOSLEEP.SYNCS 0x989680 ;  /* 0x009896800000895d */ /* 0x002fea0003900000 */
[----:B------:R-:W1:Y:S02]  /*286b0*/  @!P0 SYNCS.PHASECHK.TRANS64 P0, [R22+URZ+0x38800], R5 ;  /* 0x03880005160085a7 */ /* 0x000e64000800007f */
[----:B-1----:R-:W-:Y:S05]  /*286c0*/  @!P0 BRA `(.L_x_578) ;  /* 0xfffffffc00f08947 */ /* 0x002fea000383ffff */
[----:B------:R-:W-:Y:S05]  /*286d0*/  BRA `(.L_x_851) ;  /* 0xfffffe3400447947 */ /* 0x000fea000383ffff */
.L_x_610:
[----:B------:R-:W-:Y:S01]  /*286e0*/  BSSY B1, `(.L_x_852) ;  /* 0x0000008000017945 */ /* 0x000fe20003800000 */
[----:B------:R-:W-:Y:S01]  /*286f0*/  IMAD.MOV.U32 R13, RZ, RZ, R24 ;  /* 0x000000ffff0d7224 */ /* 0x000fe200078e0018 */
[----:B------:R-:W-:Y:S01]  /*28700*/  MOV R12, RZ ;  /* 0x000000ff000c7202 */ /* 0x000fe20000000f00 */
[----:B------:R-:W-:Y:S01]  /*28710*/  IMAD.MOV.U32 R11, RZ, RZ, 0x181f ;  /* 0x0000181fff0b7424 */ /* 0x000fe200078e00ff */
[----:B------:R-:W-:-:S07]  /*28720*/  MOV R15, 0xffffffff ;  /* 0xffffffff000f7802 */ /* 0x000fce0000000f00 */
[----:B------:R-:W-:Y:S05]  /*28730*/  WARPSYNC.COLLECTIVE R15, `(.L_x_853) ;  /* 0x000000000f087348 */ /* 0x000fea0003c00000 */
[----:B------:R0:W1:Y:S02]  /*28740*/  SHFL.IDX P6, R14, R13, R12, R11 ;  /* 0x0000000c0d0e7389 */ /* 0x00006400000c000b */
[----:B01----:R-:W-:Y:S01]  /*28750*/  ENDCOLLECTIVE ;  /* 0x000000000000791b */ /* 0x003fe20003800000 */
.L_x_853:
[----:B------:R-:W-:Y:S05]  /*28760*/  BSYNC B1 ;  /* 0x0000000000017941 */ /* 0x000fea0003800000 */
.L_x_852:
[----:B------:R-:W-:Y:S01]  /*28770*/  MOV R13, R2 ;  /* 0x00000002000d7202 */ /* 0x000fe20000000f00 */
[----:B------:R-:W-:Y:S01]  /*28780*/  IMAD.MOV.U32 R12, RZ, RZ, RZ ;  /* 0x000000ffff0c7224 */ /* 0x000fe200078e00ff */
[----:B------:R-:W-:Y:S01]  /*28790*/  MOV R11, 0x181f ;  /* 0x0000181f000b7802 */ /* 0x000fe20000000f00 */
[----:B------:R-:W-:Y:S02]  /*287a0*/  IMAD.MOV.U32 R15, RZ, RZ, -0x1 ;  /* 0xffffffffff0f7424 */ /* 0x000fe400078e00ff */
[----:B------:R-:W-:-:S07]  /*287b0*/  IMAD.MOV.U32 R0, RZ, RZ, R14 ;  /* 0x000000ffff007224 */ /* 0x000fce00078e000e */
[----:B------:R-:W-:Y:S05]  /*287c0*/  WARPSYNC.COLLECTIVE R15, `(.L_x_854) ;  /* 0x000000000f087348 */ /* 0x000fea0003c00000 */
[----:B------:R0:W1:Y:S02]  /*287d0*/  SHFL.IDX P6, R14, R13, R12, R11 ;  /* 0x0000000c0d0e7389 */ /* 0x00006400000c000b */
[----:B01----:R-:W-:Y:S01]  /*287e0*/  ENDCOLLECTIVE ;  /* 0x000000000000791b */ /* 0x003fe20003800000 */
.L_x_854:
[----:B------:R-:W-:Y:S01]  /*287f0*/  IMAD.MOV.U32 R13, RZ, RZ, R26 ;  /* 0x000000ffff0d7224 */ /* 0x000fe200078e001a */
[----:B------:R-:W-:-:S07]  /*28800*/  MOV R2, R14 ;  /* 0x0000000e00027202 */ /* 0x000fce0000000f00 */
[----:B------:R-:W-:Y:S05]  /*28810*/  WARPSYNC.COLLECTIVE R15, `(.L_x_855) ;  /* 0x000000000f087348 */ /* 0x000fea0003c00000 */
[----:B------:R0:W1:Y:S02]  /*28820*/  SHFL.IDX P6, R14, R13, R12, R11 ;  /* 0x0000000c0d0e7389 */ /* 0x00006400000c000b */
[----:B01----:R-:W-:Y:S01]  /*28830*/  ENDCOLLECTIVE ;  /* 0x000000000000791b */ /* 0x003fe20003800000 */
.L_x_855:
[----:B------:R-:W-:Y:S01]  /*28840*/  IMAD.MOV.U32 R13, RZ, RZ, R25 ;  /* 0x000000ffff0d7224 */ /* 0x000fe200078e0019 */
[----:B------:R-:W-:-:S07]  /*28850*/  MOV R3, R14 ;  /* 0x0000000e00037202 */ /* 0x000fce0000000f00 */
[----:B------:R-:W-:Y:S05]  /*28860*/  WARPSYNC.COLLECTIVE R15, `(.L_x_856) ;  /* 0x000000000f087348 */ /* 0x000fea0003c00000 */
[----:B------:R0:W1:Y:S02]  /*28870*/  SHFL.IDX P6, R14, R13, R12, R11 ;  /* 0x0000000c0d0e7389 */ /* 0x00006400000c000b */
[----:B01----:R-:W-:Y:S01]  /*28880*/  ENDCOLLECTIVE ;  /* 0x000000000000791b */ /* 0x003fe20003800000 */
.L_x_856:
[----:B------:R-:W-:Y:S01]  /*28890*/  MOV R20, R14 ;  /* 0x0000000e00147202 */ /* 0x000fe20000000f00 */
[----:B------:R-:W-:Y:S06]  /*288a0*/  BRA `(.L_x_857) ;  /* 0xfffffe5c009c7947 */ /* 0x000fec000383ffff */
.L_x_614:
[----:B0-----:R0:W1:Y:S02]  /*288b0*/  SYNCS.PHASECHK.TRANS64.TRYWAIT P0, [R22+URZ+0x38800], R5 ;  /* 0x03880005160075a7 */ /* 0x001064000800017f */
[----:B-1----:R-:W-:Y:S05]  /*288c0*/  @!P0 NANOSLEEP.SYNCS 0x989680 ;  /* 0x009896800000895d */ /* 0x002fea0003900000 */
[----:B------:R-:W1:Y:S02]  /*288d0*/  @!P0 SYNCS.PHASECHK.TRANS64 P0, [R22+URZ+0x38800], R5 ;  /* 0x03880005160085a7 */ /* 0x000e64000800007f */
[----:B-1----:R-:W-:Y:S05]  /*288e0*/  @!P0 BRA `(.L_x_614) ;  /* 0xfffffffc00f08947 */ /* 0x002fea000383ffff */
[----:B------:R-:W-:Y:S05]  /*288f0*/  BRA `(.L_x_858) ;  /* 0xfffffe6400147947 */ /* 0x000fea000383ffff */
.L_x_632:
[----:B-1----:R1:W0:Y:S02]  /*28900*/  SYNCS.PHASECHK.TRANS64.TRYWAIT P1, [R0+URZ+0x38830], R3 ;  /* 0x03883003000075a7 */ /* 0x002224000802017f */
[----:B0-----:R-:W-:Y:S05]  /*28910*/  @!P1 NANOSLEEP.SYNCS 0x989680 ;  /* 0x009896800000995d */ /* 0x001fea0003900000 */
[----:B------:R-:W0:Y:S02]  /*28920*/  @!P1 SYNCS.PHASECHK.TRANS64 P1, [R0+URZ+0x38830], R3 ;  /* 0x03883003000095a7 */ /* 0x000e24000802007f */
[----:B0-----:R-:W-:Y:S05]  /*28930*/  @!P1 BRA `(.L_x_632) ;  /* 0xfffffffc00f09947 */ /* 0x001fea000383ffff */
[----:B------:R-:W-:Y:S05]  /*28940*/  BRA `(.L_x_631) ;  /* 0xfffffe9800007947 */ /* 0x000fea000383ffff */
.L_x_640:
[----:B-1----:R1:W2:Y:S02]  /*28950*/  SYNCS.PHASECHK.TRANS64.TRYWAIT P1, [R9+URZ+0x38830], R6 ;  /* 0x03883006090075a7 */ /* 0x0022a4000802017f */
[----:B--2---:R-:W-:Y:S05]  /*28960*/  @!P1 NANOSLEEP.SYNCS 0x989680 ;  /* 0x009896800000995d */ /* 0x004fea0003900000 */
[----:B------:R-:W2:Y:S02]  /*28970*/  @!P1 SYNCS.PHASECHK.TRANS64 P1, [R9+URZ+0x38830], R6 ;  /* 0x03883006090095a7 */ /* 0x000ea4000802007f */
[----:B--2---:R-:W-:Y:S05]  /*28980*/  @!P1 BRA `(.L_x_640) ;  /* 0xfffffffc00f09947 */ /* 0x004fea000383ffff */
[----:B------:R-:W-:Y:S05]  /*28990*/  BRA `(.L_x_639) ;  /* 0xfffffee800e07947 */ /* 0x000fea000383ffff */
.L_x_645:
[----:B-1----:R1:W2:Y:S02]  /*289a0*/  SYNCS.PHASECHK.TRANS64.TRYWAIT P1, [R6+URZ+0x38850], R0 ;  /* 0x03885000060075a7 */ /* 0x0022a4000802017f */
[----:B--2---:R-:W-:Y:S05]  /*289b0*/  @!P1 NANOSLEEP.SYNCS 0x989680 ;  /* 0x009896800000995d */ /* 0x004fea0003900000 */
[----:B------:R-:W2:Y:S02]  /*289c0*/  @!P1 SYNCS.PHASECHK.TRANS64 P1, [R6+URZ+0x38850], R0 ;  /* 0x03885000060095a7 */ /* 0x000ea4000802007f */
[----:B--2---:R-:W-:Y:S05]  /*289d0*/  @!P1 BRA `(.L_x_645) ;  /* 0xfffffffc00f09947 */ /* 0x004fea000383ffff */
[----:B------:R-:W-:Y:S05]  /*289e0*/  BRA `(.L_x_644) ;  /* 0xffffff2000a47947 */ /* 0x000fea000383ffff */
.L_x_653:
[----:B-1----:R1:W2:Y:S02]  /*289f0*/  SYNCS.PHASECHK.TRANS64.TRYWAIT P1, [R8+URZ+0x38850], R7 ;  /* 0x03885007080075a7 */ /* 0x0022a4000802017f */
[----:B--2---:R-:W-:Y:S05]  /*28a00*/  @!P1 NANOSLEEP.SYNCS 0x989680 ;  /* 0x009896800000995d */ /* 0x004fea0003900000 */
[----:B------:R-:W2:Y:S02]  /*28a10*/  @!P1 SYNCS.PHASECHK.TRANS64 P1, [R8+URZ+0x38850], R7 ;  /* 0x03885007080095a7 */ /* 0x000ea4000802007f */
[----:B--2---:R-:W-:Y:S05]  /*28a20*/  @!P1 BRA `(.L_x_653) ;  /* 0xfffffffc00f09947 */ /* 0x004fea000383ffff */
[----:B------:R-:W-:Y:S05]  /*28a30*/  BRA `(.L_x_652) ;  /* 0xffffff4000247947 */ /* 0x000fea000383ffff */
.L_x_690:
[----:B------:R-:W0:Y:S01]  /*28a40*/  S2R R9, SR_TID.X ;  /* 0x0000000000097919 */ /* 0x000e220000002100 */
[----:B------:R-:W-:Y:S01]  /*28a50*/  BSSY B1, `(.L_x_859) ;  /* 0x000000a000017945 */ /* 0x000fe20003800000 */
[----:B------:R-:W-:Y:S01]  /*28a60*/  MOV R12, RZ ;  /* 0x000000ff000c7202 */ /* 0x000fe20000000f00 */
[----:B------:R-:W-:Y:S01]  /*28a70*/  IMAD.MOV.U32 R11, RZ, RZ, 0x1f ;  /* 0x0000001fff0b7424 */ /* 0x000fe200078e00ff */
[----:B------:R-:W-:Y:S02]  /*28a80*/  MOV R15, 0xffffffff ;  /* 0xffffffff000f7802 */ /* 0x000fe40000000f00 */
[----:B0-----:R-:W-:-:S04]  /*28a90*/  SHF.R.U32.HI R9, RZ, 0x5, R9 ;  /* 0x00000005ff097819 */ /* 0x001fc80000011609 */
[----:B------:R-:W-:-:S05]  /*28aa0*/  LOP3.LUT R9, R9, 0x3, RZ, 0xc0, !PT ;  /* 0x0000000309097812 */ /* 0x000fca00078ec0ff */
[----:B------:R-:W-:-:S07]  /*28ab0*/  IMAD.MOV.U32 R13, RZ, RZ, R9 ;  /* 0x000000ffff0d7224 */ /* 0x000fce00078e0009 */
[----:B------:R-:W-:Y:S05]  /*28ac0*/  WARPSYNC.COLLECTIVE R15, `(.L_x_860) ;  /* 0x000000000f087348 */ /* 0x000fea0003c00000 */
[----:B------:R0:W1:Y:S02]  /*28ad0*/  SHFL.IDX P6, R14, R13, R12, R11 ;  /* 0x0000000c0d0e7389 */ /* 0x00006400000c000b */
[----:B01----:R-:W-:Y:S01]  /*28ae0*/  ENDCOLLECTIVE ;  /* 0x000000000000791b */ /* 0x003fe20003800000 */
.L_x_860:
[----:B------:R-:W-:Y:S05]  /*28af0*/  BSYNC B1 ;  /* 0x0000000000017941 */ /* 0x000fea0003800000 */
.L_x_859:
[----:B------:R-:W-:Y:S05]  /*28b00*/  BRA `(.L_x_861) ;  /* 0xffffff8c00a87947 */ /* 0x000fea000383ffff */
.L_x_692:
[----:B------:R-:W-:Y:S01]  /*28b10*/  BSSY B1, `(.L_x_862) ;  /* 0x0000006000017945 */ /* 0x000fe20003800000 */
[----:B------:R-:W-:-:S07]  /*28b20*/  IMAD.MOV.U32 R15, RZ, RZ, -0x1 ;  /* 0xffffffffff0f7424 */ /* 0x000fce00078e00ff */
[----:B0-----:R-:W-:Y:S05]  /*28b30*/  WARPSYNC.COLLECTIVE R15, `(.L_x_863) ;  /* 0x000000000f0c7348 */ /* 0x001fea0003c00000 */
[----:B------:R-:W-:Y:S02]  /*28b40*/  ELECT P6, UR62, PT ;  /* 0x00000000003e782f */ /* 0x000fe400038c0000 */
[----:B------:R-:W-:Y:S01]  /*28b50*/  MOV R14, UR62 ;  /* 0x0000003e000e7c02 */ /* 0x000fe20008000f00 */
[----:B0-----:R-:W-:Y:S10]  /*28b60*/  ENDCOLLECTIVE ;  /* 0x000000000000791b */ /* 0x001ff40003800000 */
.L_x_863:
[----:B------:R-:W-:Y:S05]  /*28b70*/  BSYNC B1 ;  /* 0x0000000000017941 */ /* 0x000fea0003800000 */
.L_x_862:
[----:B------:R-:W-:Y:S05]  /*28b80*/  BRA `(.L_x_691) ;  /* 0xffffff8c00a07947 */ /* 0x000fea000383ffff */
.L_x_694:
[----:B0-----:R0:W1:Y:S02]  /*28b90*/  SYNCS.PHASECHK.TRANS64.TRYWAIT P0, [R22+URZ+0x38820], R5 ;  /* 0x03882005160075a7 */ /* 0x001064000800017f */
[----:B-1----:R-:W-:Y:S05]  /*28ba0*/  @!P0 NANOSLEEP.SYNCS 0x989680 ;  /* 0x009896800000895d */ /* 0x002fea0003900000 */
[----:B------:R-:W1:Y:S02]  /*28bb0*/  @!P0 SYNCS.PHASECHK.TRANS64 P0, [R22+URZ+0x38820], R5 ;  /* 0x03882005160085a7 */ /* 0x000e64000800007f */
[----:B-1----:R-:W-:Y:S05]  /*28bc0*/  @!P0 BRA `(.L_x_694) ;  /* 0xfffffffc00f08947 */ /* 0x002fea000383ffff */
[----:B------:R-:W-:Y:S05]  /*28bd0*/  BRA `(.L_x_864) ;  /* 0xffffff8c00b07947 */ /* 0x000fea000383ffff */
.L_x_698:
[----:B-1----:R1:W2:Y:S02]  /*28be0*/  SYNCS.PHASECHK.TRANS64.TRYWAIT P0, [R9+URZ+0x388a0], R8 ;  /* 0x0388a008090075a7 */ /* 0x0022a4000800017f */
[----:B--2---:R-:W-:Y:S05]  /*28bf0*/  @!P0 NANOSLEEP.SYNCS 0x989680 ;  /* 0x009896800000895d */ /* 0x004fea0003900000 */
[----:B------:R-:W2:Y:S02]  /*28c00*/  @!P0 SYNCS.PHASECHK.TRANS64 P0, [R9+URZ+0x388a0], R8 ;  /* 0x0388a008090085a7 */ /* 0x000ea4000800007f */
[----:B--2---:R-:W-:Y:S05]  /*28c10*/  @!P0 BRA `(.L_x_698) ;  /* 0xfffffffc00f08947 */ /* 0x004fea000383ffff */
[----:B------:R-:W-:Y:S05]  /*28c20*/  BRA `(.L_x_865) ;  /* 0xffffff8c00c87947 */ /* 0x000fea000383ffff */
.L_x_706:
[----:B0-----:R0:W2:Y:S02]  /*28c30*/  SYNCS.PHASECHK.TRANS64.TRYWAIT P0, [R9+URZ+0x388c0], R8 ;  /* 0x0388c008090075a7 */ /* 0x0010a4000800017f */
[----:B--2---:R-:W-:Y:S05]  /*28c40*/  @!P0 NANOSLEEP.SYNCS 0x989680 ;  /* 0x009896800000895d */ /* 0x004fea0003900000 */
[----:B------:R-:W2:Y:S02]  /*28c50*/  @!P0 SYNCS.PHASECHK.TRANS64 P0, [R9+URZ+0x388c0], R8 ;  /* 0x0388c008090085a7 */ /* 0x000ea4000800007f */
[----:B--2---:R-:W-:Y:S05]  /*28c60*/  @!P0 BRA `(.L_x_706) ;  /* 0xfffffffc00f08947 */ /* 0x004fea000383ffff */
[----:B------:R-:W-:Y:S05]  /*28c70*/  BRA `(.L_x_866) ;  /* 0xffffff9400047947 */ /* 0x000fea000383ffff */
.L_x_716:
[----:B-1----:R1:W2:Y:S02]  /*28c80*/  SYNCS.PHASECHK.TRANS64.TRYWAIT P1, [R8+URZ+0x388a0], R7 ;  /* 0x0388a007080075a7 */ /* 0x0022a4000802017f */
[----:B--2---:R-:W-:Y:S05]  /*28c90*/  @!P1 NANOSLEEP.SYNCS 0x989680 ;  /* 0x009896800000995d */ /* 0x004fea0003900000 */
[----:B------:R-:W2:Y:S02]  /*28ca0*/  @!P1 SYNCS.PHASECHK.TRANS64 P1, [R8+URZ+0x388a0], R7 ;  /* 0x0388a007080095a7 */ /* 0x000ea4000802007f */
[----:B--2---:R-:W-:Y:S05]  /*28cb0*/  @!P1 BRA `(.L_x_716) ;  /* 0xfffffffc00f09947 */ /* 0x004fea000383ffff */
[----:B------:R-:W-:Y:S05]  /*28cc0*/  BRA `(.L_x_867) ;  /* 0xffffff9800747947 */ /* 0x000fea000383ffff */
.L_x_724:
[----:B0-----:R0:W2:Y:S02]  /*28cd0*/  SYNCS.PHASECHK.TRANS64.TRYWAIT P1, [R8+URZ+0x388c0], R7 ;  /* 0x0388c007080075a7 */ /* 0x0010a4000802017f */
[----:B--2---:R-:W-:Y:S05]  /*28ce0*/  @!P1 NANOSLEEP.SYNCS 0x989680 ;  /* 0x009896800000995d */ /* 0x004fea0003900000 */
[----:B------:R-:W2:Y:S02]  /*28cf0*/  @!P1 SYNCS.PHASECHK.TRANS64 P1, [R8+URZ+0x388c0], R7 ;  /* 0x0388c007080095a7 */ /* 0x000ea4000802007f */
[----:B--2---:R-:W-:Y:S05]  /*28d00*/  @!P1 BRA `(.L_x_724) ;  /* 0xfffffffc00f09947 */ /* 0x004fea000383ffff */
[----:B------:R-:W-:Y:S05]  /*28d10*/  BRA `(.L_x_868) ;  /* 0xffffff9c00ac7947 */ /* 0x000fea000383ffff */
.L_x_740:
[----:B------:R-:W0:Y:S01]  /*28d20*/  S2R R7, SR_TID.X ;  /* 0x0000000000077919 */ /* 0x000e220000002100 */
[----:B------:R-:W-:Y:S01]  /*28d30*/  BSSY B0, `(.L_x_869) ;  /* 0x000000a000007945 */ /* 0x000fe20003800000 */
[----:B------:R-:W-:Y:S01]  /*28d40*/  IMAD.MOV.U32 R12, RZ, RZ, RZ ;  /* 0x000000ffff0c7224 */ /* 0x000fe200078e00ff */
[----:B------:R-:W-:Y:S01]  /*28d50*/  MOV R11, 0x1f ;  /* 0x0000001f000b7802 */ /* 0x000fe20000000f00 */
[----:B------:R-:W-:Y:S01]  /*28d60*/  IMAD.MOV.U32 R15, RZ, RZ, -0x1 ;  /* 0xffffffffff0f7424 */ /* 0x000fe200078e00ff */
[----:B0-----:R-:W-:-:S04]  /*28d70*/  SHF.R.U32.HI R7, RZ, 0x5, R7 ;  /* 0x00000005ff077819 */ /* 0x001fc80000011607 */
[----:B------:R-:W-:-:S04]  /*28d80*/  LOP3.LUT R7, R7, 0x3, RZ, 0xc0, !PT ;  /* 0x0000000307077812 */ /* 0x000fc800078ec0ff */
[----:B------:R-:W-:-:S07]  /*28d90*/  MOV R13, R7 ;  /* 0x00000007000d7202 */ /* 0x000fce0000000f00 */
[----:B-----5:R-:W-:Y:S05]  /*28da0*/  WARPSYNC.COLLECTIVE R15, `(.L_x_870) ;  /* 0x000000000f087348 */ /* 0x020fea0003c00000 */
[----:B------:R0:W1:Y:S02]  /*28db0*/  SHFL.IDX P6, R14, R13, R12, R11 ;  /* 0x0000000c0d0e7389 */ /* 0x00006400000c000b */
[----:B01---5:R-:W-:Y:S01]  /*28dc0*/  ENDCOLLECTIVE ;  /* 0x000000000000791b */ /* 0x023fe20003800000 */
.L_x_870:
[----:B------:R-:W-:Y:S05]  /*28dd0*/  BSYNC B0 ;  /* 0x0000000000007941 */ /* 0x000fea0003800000 */
.L_x_869:
[----:B------:R-:W-:Y:S05]  /*28de0*/  BRA `(.L_x_871) ;  /* 0xffffffac00207947 */ /* 0x000fea000383ffff */
.L_x_743:
[----:B0-----:R0:W1:Y:S02]  /*28df0*/  SYNCS.PHASECHK.TRANS64.TRYWAIT P0, [R5+URZ+0x38840], R2 ;  /* 0x03884002050075a7 */ /* 0x001064000800017f */
[----:B-1----:R-:W-:Y:S05]  /*28e00*/  @!P0 NANOSLEEP.SYNCS 0x989680 ;  /* 0x009896800000895d */ /* 0x002fea0003900000 */
[----:B------:R-:W1:Y:S02]  /*28e10*/  @!P0 SYNCS.PHASECHK.TRANS64 P0, [R5+URZ+0x38840], R2 ;  /* 0x03884002050085a7 */ /* 0x000e64000800007f */
[----:B-1----:R-:W-:Y:S05]  /*28e20*/  @!P0 BRA `(.L_x_743) ;  /* 0xfffffffc00f08947 */ /* 0x002fea000383ffff */
[----:B------:R-:W-:Y:S05]  /*28e30*/  BRA `(.L_x_872) ;  /* 0xffffffac007c7947 */ /* 0x000fea000383ffff */
.L_x_744:
        /* <DEDUP_REMOVED lines=8> */
.L_x_874:
[----:B------:R-:W-:Y:S05]  /*28ec0*/  BSYNC B0 ;  /* 0x0000000000007941 */ /* 0x000fea0003800000 */
.L_x_873:
[----:B------:R-:W-:Y:S01]  /*28ed0*/  IMAD.MOV.U32 R13, RZ, RZ, R0 ;  /* 0x000000ffff0d7224 */ /* 0x000fe200078e0000 */
[----:B------:R-:W-:Y:S01]  /*28ee0*/  MOV R12, RZ ;  /* 0x000000ff000c7202 */ /* 0x000fe20000000f00 */
[----:B------:R-:W-:Y:S01]  /*28ef0*/  IMAD.MOV.U32 R11, RZ, RZ, 0x181f ;  /* 0x0000181fff0b7424 */ /* 0x000fe200078e00ff */
[----:B------:R-:W-:Y:S01]  /*28f00*/  MOV R15, 0xffffffff ;  /* 0xffffffff000f7802 */ /* 0x000fe20000000f00 */
[----:B------:R-:W-:Y:S01]  /*28f10*/  @P0 IMAD R9, R7, 0x2, R22 ;  /* 0x0000000207090824 */ /* 0x000fe200078e0216 */
[----:B------:R-:W-:Y:S02]  /*28f20*/  MOV R2, R14 ;  /* 0x0000000e00027202 */ /* 0x000fe40000000f00 */
[----:B------:R-:W-:-:S13]  /*28f30*/  LOP3.LUT P5, RZ, R23, 0x10, RZ, 0xc0, !PT ;  /* 0x0000001017ff7812 */ /* 0x000fda00078ac0ff */
[----:B------:R-:W-:Y:S05]  /*28f40*/  WARPSYNC.COLLECTIVE R15, `(.L_x_875) ;  /* 0x000000000f087348 */ /* 0x000fea0003c00000 */
[----:B------:R0:W1:Y:S02]  /*28f50*/  SHFL.IDX P6, R14, R13, R12, R11 ;  /* 0x0000000c0d0e7389 */ /* 0x00006400000c000b */
[----:B01----:R-:W-:Y:S01]  /*28f60*/  ENDCOLLECTIVE ;  /* 0x000000000000791b */ /* 0x003fe20003800000 */
.L_x_875:
[C---:B------:R-:W-:Y:S01]  /*28f70*/  LOP3.LUT P4, RZ, R23.reuse, 0x8, RZ, 0xc0, !PT ;  /* 0x0000000817ff7812 */ /* 0x040fe2000788c0ff */
[----:B------:R-:W-:Y:S01]  /*28f80*/  ULDC.64 UR4, c[0x0][0x208] ;  /* 0x0000820000047ab9 */ /* 0x000fe20000000a00 */
[C---:B------:R-:W-:Y:S02]  /*28f90*/  LOP3.LUT P3, RZ, R23.reuse, 0x4, RZ, 0xc0, !PT ;  /* 0x0000000417ff7812 */ /* 0x040fe4000786c0ff */
[----:B------:R-:W-:Y:S02]  /*28fa0*/  LOP3.LUT P2, RZ, R23, 0x2, RZ, 0xc0, !PT ;  /* 0x0000000217ff7812 */ /* 0x000fe4000784c0ff */
[----:B------:R-:W-:Y:S01]  /*28fb0*/  MOV R13, R6 ;  /* 0x00000006000d7202 */ /* 0x000fe20000000f00 */
[----:B------:R-:W-:Y:S02]  /*28fc0*/  IMAD.MOV.U32 R12, RZ, RZ, 0x1 ;  /* 0x00000001ff0c7424 */ /* 0x000fe400078e00ff */
[----:B------:R-:W-:-:S05]  /*28fd0*/  IMAD.MOV.U32 R3, RZ, RZ, R14 ;  /* 0x000000ffff037224 */ /* 0x000fca00078e000e */
[----:B------:R-:W-:-:S04]  /*28fe0*/  @P0 LEA R3, P1, R36, R3, 0x1 ;  /* 0x0000000324030211 */ /* 0x000fc800078208ff */
[----:B------:R-:W-:Y:S02]  /*28ff0*/  @P0 IADD3.X R2, RZ, R2, RZ, P1, !PT ;  /* 0x00000002ff020210 */ /* 0x000fe40000ffe4ff */
[----:B------:R-:W-:Y:S02]  /*29000*/  ISETP.GE.AND P1, PT, R4, 0x11, PT ;  /* 0x000000110400780c */ /* 0x000fe40003f26270 */
[----:B------:R-:W-:-:S04]  /*29010*/  @P0 LOP3.LUT R3, R3, R2, RZ, 0x3c, !PT ;  /* 0x0000000203030212 */ /* 0x000fc800078e3cff */
[----:B------:R-:W-:-:S04]  /*29020*/  @P0 LOP3.LUT R2, R3, R2, RZ, 0x3c, !PT ;  /* 0x0000000203020212 */ /* 0x000fc800078e3cff */
[----:B------:R-:W-:-:S03]  /*29030*/  @P0 LOP3.LUT R3, R3, R2, RZ, 0x3c, !PT ;  /* 0x0000000203030212 */ /* 0x000fc600078e3cff */
[----:B------:R-:W-:Y:S02]  /*29040*/  @P1 LEA R21, R7, R22, 0x1 ;  /* 0x0000001607151211 */ /* 0x000fe400078e08ff */
[----:B------:R-:W-:Y:S01]  /*29050*/  @!PT LDS RZ, [RZ] ;  /* 0x00000000fffff984 */ /* 0x000fe20000000800 */
[----:B------:R-:W-:Y:S01]  /*29060*/  @!PT LDS RZ, [RZ] ;  /* 0x00000000fffff984 */ /* 0x000fe20000000800 */
[----:B------:R-:W-:Y:S01]  /*29070*/  @!PT LDS RZ, [RZ] ;  /* 0x00000000fffff984 */ /* 0x000fe20000000800 */
[----:B------:R0:W-:Y:S04]  /*29080*/  @P0 LDGSTS.E.BYPASS.LTC128B.128 [R9+0x24400], desc[UR4][R2.64], !P5 ;  /* 0x2440000002090fae */ /* 0x0001e8000e901d44 */
[----:B------:R0:W-:Y:S04]  /*29090*/  @P0 LDGSTS.E.BYPASS.LTC128B.128 [R9+0x26c00], desc[UR4][R2.64+0x80], !P4 ;  /* 0x26c0008002090fae */ /* 0x0001e8000e101d44 */
[----:B------:R0:W-:Y:S04]  /*290a0*/  @P0 LDGSTS.E.BYPASS.LTC128B.128 [R9+0x29400], desc[UR4][R2.64+0x100], !P3 ;  /* 0x2940010002090fae */ /* 0x0001e8000d901d44 */
[----:B------:R0:W-:Y:S02]  /*290b0*/  @P0 LDGSTS.E.BYPASS.LTC128B.128 [R9+0x2bc00], desc[UR4][R2.64+0x180], !P2 ;  /* 0x2bc0018002090fae */ /* 0x0001e4000d101d44 */
[----:B0-----:R-:W-:Y:S05]  /*290c0*/  WARPSYNC.COLLECTIVE R15, `(.L_x_876) ;  /* 0x000000000f087348 */ /* 0x001fea0003c00000 */
[----:B------:R1:W2:Y:S02]  /*290d0*/  SHFL.IDX P6, R14, R13, R12, R11 ;  /* 0x0000000c0d0e7389 */ /* 0x0002a400000c000b */
[----:B012---:R-:W-:Y:S01]  /*290e0*/  ENDCOLLECTIVE ;  /* 0x000000000000791b */ /* 0x007fe20003800000 */
.L_x_876:
[----:B------:R-:W-:Y:S01]  /*290f0*/  IMAD.MOV.U32 R13, RZ, RZ, R0 ;  /* 0x000000ffff0d7224 */ /* 0x000fe200078e0000 */
[----:B------:R-:W-:-:S07]  /*29100*/  MOV R8, R14 ;  /* 0x0000000e00087202 */ /* 0x000fce0000000f00 */
[----:B------:R-:W-:Y:S05]  /*29110*/  WARPSYNC.COLLECTIVE R15, `(.L_x_877) ;  /* 0x000000000f087348 */ /* 0x000fea0003c00000 */
[----:B------:R0:W1:Y:S02]  /*29120*/  SHFL.IDX P6, R14, R13, R12, R11 ;  /* 0x0000000c0d0e7389 */ /* 0x00006400000c000b */
[----:B01----:R-:W-:Y:S01]  /*29130*/  ENDCOLLECTIVE ;  /* 0x000000000000791b */ /* 0x003fe20003800000 */
.L_x_877:
[----:B------:R-:W-:Y:S01]  /*29140*/  ULDC.64 UR4, c[0x0][0x208] ;  /* 0x0000820000047ab9 */ /* 0x000fe20000000a00 */
[----:B------:R-:W-:Y:S01]  /*29150*/  IMAD.MOV.U32 R13, RZ, RZ, R6 ;  /* 0x000000ffff0d7224 */ /* 0x000fe200078e0006 */
[----:B------:R-:W-:Y:S02]  /*29160*/  MOV R12, 0x2 ;  /* 0x00000002000c7802 */ /* 0x000fe40000000f00 */
[----:B------:R-:W-:-:S04]  /*29170*/  MOV R2, R14 ;  /* 0x0000000e00027202 */ /* 0x000fc80000000f00 */
[----:B------:R-:W-:-:S05]  /*29180*/  @P1 LEA R2, P0, R36, R2, 0x1 ;  /* 0x0000000224021211 */ /* 0x000fca00078008ff */
[----:B------:R-:W-:-:S05]  /*29190*/  @P1 IMAD.X R3, RZ, RZ, R8, P0 ;  /* 0x000000ffff031224 */ /* 0x000fca00000e0608 */
[----:B------:R-:W-:Y:S01]  /*291a0*/  @!PT LDS RZ, [RZ] ;  /* 0x00000000fffff984 */ /* 0x000fe20000000800 */
[----:B------:R-:W-:Y:S01]  /*291b0*/  @!PT LDS RZ, [RZ] ;  /* 0x00000000fffff984 */ /* 0x000fe20000000800 */
[----:B------:R-:W-:Y:S01]  /*291c0*/  @!PT LDS RZ, [RZ] ;  /* 0x00000000fffff984 */ /* 0x000fe20000000800 */
[----:B------:R0:W-:Y:S04]  /*291d0*/  @P1 LDGSTS.E.BYPASS.LTC128B.128 [R21+0x24c00], desc[UR4][R2.64], !P5 ;  /* 0x24c0000002151fae */ /* 0x0001e8000e901d44 */
[----:B------:R0:W-:Y:S04]  /*291e0*/  @P1 LDGSTS.E.BYPASS.LTC128B.128 [R21+0x27400], desc[UR4][R2.64+0x80], !P4 ;  /* 0x2740008002151fae */ /* 0x0001e8000e101d44 */
[----:B------:R0:W-:Y:S04]  /*291f0*/  @P1 LDGSTS.E.BYPASS.LTC128B.128 [R21+0x29c00], desc[UR4][R2.64+0x100], !P3 ;  /* 0x29c0010002151fae */ /* 0x0001e8000d901d44 */
[----:B------:R0:W-:Y:S01]  /*29200*/  @P1 LDGSTS.E.BYPASS.LTC128B.128 [R21+0x2c400], desc[UR4][R2.64+0x180], !P2 ;  /* 0x2c40018002151fae */ /* 0x0001e2000d101d44 */
[----:B------:R-:W-:-:S13]  /*29210*/  ISETP.GE.AND P1, PT, R4, 0x21, PT ;  /* 0x000000210400780c */ /* 0x000fda0003f26270 */
[----:B0-----:R-:W-:Y:S05]  /*29220*/  WARPSYNC.COLLECTIVE R15, `(.L_x_878) ;  /* 0x000000000f087348 */ /* 0x001fea0003c00000 */
[----:B------:R1:W2:Y:S02]  /*29230*/  SHFL.IDX P6, R14, R13, R12, R11 ;  /* 0x0000000c0d0e7389 */ /* 0x0002a400000c000b */
[----:B012---:R-:W-:Y:S01]  /*29240*/  ENDCOLLECTIVE ;  /* 0x000000000000791b */ /* 0x007fe20003800000 */
.L_x_878:
[----:B------:R-:W-:Y:S01]  /*29250*/  @P1 IMAD R9, R7, 0x2, R22 ;  /* 0x0000000207091824 */ /* 0x000fe200078e0216 */
[----:B------:R-:W-:Y:S01]  /*29260*/  MOV R13, R0 ;  /* 0x00000000000d7202 */ /* 0x000fe20000000f00 */
[----:B------:R-:W-:-:S07]  /*29270*/  IMAD.MOV.U32 R8, RZ, RZ, R14 ;  /* 0x000000ffff087224 */ /* 0x000fce00078e000e */
[----:B------:R-:W-:Y:S05]  /*29280*/  WARPSYNC.COLLECTIVE R15, `(.L_x_879) ;  /* 0x000000000f087348 */ /* 0x000fea0003c00000 */
[----:B------:R0:W1:Y:S02]  /*29290*/  SHFL.IDX P6, R14, R13, R12, R11 ;  /* 0x0000000c0d0e7389 */ /* 0x00006400000c000b */
[----:B01----:R-:W-:Y:S01]  /*292a0*/  ENDCOLLECTIVE ;  /* 0x000000000000791b */ /* 0x003fe20003800000 */
.L_x_879:
[----:B------:R-:W-:Y:S01]  /*292b0*/  ULDC.64 UR4, c[0x0][0x208] ;  /* 0x0000820000047ab9 */ /* 0x000fe20000000a00 */
[----:B------:R-:W-:Y:S01]  /*292c0*/  MOV R13, R6 ;  /* 0x00000006000d7202 */ /* 0x000fe20000000f00 */
[----:B------:R-:W-:Y:S02]  /*292d0*/  IMAD.MOV.U32 R12, RZ, RZ, 0x3 ;  /* 0x00000003ff0c7424 */ /* 0x000fe400078e00ff */
[----:B------:R-:W-:-:S05]  /*292e0*/  IMAD.MOV.U32 R2, RZ, RZ, R14 ;  /* 0x000000ffff027224 */ /* 0x000fca00078e000e */
[----:B------:R-:W-:-:S04]  /*292f0*/  @P1 LEA R2, P0, R36, R2, 0x1 ;  /* 0x0000000224021211 */ /* 0x000fc800078008ff */
[----:B------:R-:W-:-:S05]  /*29300*/  @P1 IADD3.X R3, RZ, R8, RZ, P0, !PT ;  /* 0x00000008ff031210 */ /* 0x000fca00007fe4ff */
        /* <DEDUP_REMOVED lines=11> */
.L_x_880:
[----:B------:R-:W-:Y:S01]  /*293c0*/  @P1 LEA R21, R7, R22, 0x1 ;  /* 0x0000001607151211 */ /* 0x000fe200078e08ff */
[----:B------:R-:W-:Y:S01]  /*293d0*/  IMAD.MOV.U32 R13, RZ, RZ, R0 ;  /* 0x000000ffff0d7224 */ /* 0x000fe200078e0000 */
[----:B------:R-:W-:-:S07]  /*293e0*/  MOV R8, R14 ;  /* 0x0000000e00087202 */ /* 0x000fce0000000f00 */
[----:B------:R-:W-:Y:S05]  /*293f0*/  WARPSYNC.COLLECTIVE R15, `(.L_x_881) ;  /* 0x000000000f087348 */ /* 0x000fea0003c00000 */
[----:B------:R0:W1:Y:S02]  /*29400*/  SHFL.IDX P6, R14, R13, R12, R11 ;  /* 0x0000000c0d0e7389 */ /* 0x00006400000c000b */
[----:B01----:R-:W-:Y:S01]  /*29410*/  ENDCOLLECTIVE ;  /* 0x000000000000791b */ /* 0x003fe20003800000 */
.L_x_881:
        /* <DEDUP_REMOVED lines=16> */
.L_x_882:
[----:B------:R-:W-:Y:S01]  /*29520*/  MOV R13, R0 ;  /* 0x00000000000d7202 */ /* 0x000fe20000000f00 */
[----:B------:R-:W-:-:S07]  /*29530*/  IMAD.MOV.U32 R8, RZ, RZ, R14 ;  /* 0x000000ffff087224 */ /* 0x000fce00078e000e */
[----:B------:R-:W-:Y:S05]  /*29540*/  WARPSYNC.COLLECTIVE R15, `(.L_x_883) ;  /* 0x000000000f087348 */ /* 0x000fea0003c00000 */
[----:B------:R0:W1:Y:S02]  /*29550*/  SHFL.IDX P6, R14, R13, R12, R11 ;  /* 0x0000000c0d0e7389 */ /* 0x00006400000c000b */
[----:B01----:R-:W-:Y:S01]  /*29560*/  ENDCOLLECTIVE ;  /* 0x000000000000791b */ /* 0x003fe20003800000 */
.L_x_883:
[----:B------:R-:W-:Y:S01]  /*29570*/  IMAD.MOV.U32 R0, RZ, RZ, R14 ;  /* 0x000000ffff007224 */ /* 0x000fe200078e000e */
[----:B------:R-:W-:Y:S06]  /*29580*/  BRA `(.L_x_884) ;  /* 0xffffffa800e07947 */ /* 0x000fec000383ffff */
.L_x_751:
[----:B------:R-:W-:Y:S01]  /*29590*/  MOV R13, R4 ;  /* 0x00000004000d7202 */ /* 0x000fe20000000f00 */
[----:B------:R-:W-:Y:S01]  /*295a0*/  IMAD.MOV.U32 R12, RZ, RZ, RZ ;  /* 0x000000ffff0c7224 */ /* 0x000fe200078e00ff */
[----:B------:R-:W-:Y:S01]  /*295b0*/  MOV R11, 0x181f ;  /* 0x0000181f000b7802 */ /* 0x000fe20000000f00 */
[----:B------:R-:W-:Y:S02]  /*295c0*/  IMAD.MOV.U32 R15, RZ, RZ, -0x1 ;  /* 0xffffffffff0f7424 */ /* 0x000fe400078e00ff */
[----:B-----5:R-:W-:Y:S02]  /*295d0*/  IMAD R6, R10, R8, RZ ;  /* 0x000000080a067224 */ /* 0x020fe400078e02ff */
[----:B------:R-:W-:-:S07]  /*295e0*/  IMAD.IADD R0, R9, 0x1, R0 ;  /* 0x0000000109007824 */ /* 0x000fce00078e0200 */
[----:B------:R-:W-:Y:S05]  /*295f0*/  WARPSYNC.COLLECTIVE R15, `(.L_x_885) ;  /* 0x000000000f087348 */ /* 0x000fea0003c00000 */
[----:B------:R0:W1:Y:S02]  /*29600*/  SHFL.IDX P6, R14, R13, R12, R11 ;  /* 0x0000000c0d0e7389 */ /* 0x00006400000c000b */
[----:B01----:R-:W-:Y:S01]  /*29610*/  ENDCOLLECTIVE ;  /* 0x000000000000791b */ /* 0x003fe20003800000 */
.L_x_885:
[----:B------:R-:W-:Y:S01]  /*29620*/  ISETP.GE.AND P1, PT, R0, R6, PT ;  /* 0x000000060000720c */ /* 0x000fe20003f26270 */
[----:B------:R-:W-:Y:S01]  /*29630*/  IMAD.MOV.U32 R13, RZ, RZ, R5 ;  /* 0x000000ffff0d7224 */ /* 0x000fe200078e0005 */
[----:B------:R-:W-:-:S11]  /*29640*/  MOV R2, R14 ;  /* 0x0000000e00027202 */ /* 0x000fd60000000f00 */
[----:B------:R-:W-:Y:S05]  /*29650*/  WARPSYNC.COLLECTIVE R15, `(.L_x_886) ;  /* 0x000000000f087348 */ /* 0x000fea0003c00000 */
[----:B------:R0:W1:Y:S02]  /*29660*/  SHFL.IDX P6, R14, R13, R12, R11 ;  /* 0x0000000c0d0e7389 */ /* 0x00006400000c000b */
[----:B01----:R-:W-:Y:S01]  /*29670*/  ENDCOLLECTIVE ;  /* 0x000000000000791b */ /* 0x003fe20003800000 */
.L_x_886:
[----:B------:R-:W-:Y:S01]  /*29680*/  ULDC.64 UR4, c[0x0][0x208] ;  /* 0x0000820000047ab9 */ /* 0x000fe20000000a00 */
[----:B------:R-:W-:Y:S01]  /*29690*/  IMAD.MOV.U32 R13, RZ, RZ, R4 ;  /* 0x000000ffff0d7224 */ /* 0x000fe200078e0004 */
[----:B------:R-:W-:Y:S02]  /*296a0*/  MOV R12, 0x1 ;  /* 0x00000001000c7802 */ /* 0x000fe40000000f00 */
[----:B------:R-:W-:-:S04]  /*296b0*/  MOV R3, R14 ;  /* 0x0000000e00037202 */ /* 0x000fc80000000f00 */
[----:B------:R-:W-:-:S04]  /*296c0*/  @!P1 LEA R7, P5, R36, R3, 0x1 ;  /* 0x0000000324079211 */ /* 0x000fc800078a08ff */
[----:B------:R-:W-:Y:S01]  /*296d0*/  @!P1 IADD3.X R3, RZ, R2, RZ, P5, !PT ;  /* 0x00000002ff039210 */ /* 0x000fe20002ffe4ff */
[----:B------:R-:W-:Y:S01]  /*296e0*/  @!P1 IMAD.MOV.U32 R2, RZ, RZ, R7 ;  /* 0x000000ffff029224 */ /* 0x000fe200078e0007 */
[----:B------:R-:W-:-:S04]  /*296f0*/  IADD3 R7, R0, 0x10, RZ ;  /* 0x0000001000077810 */ /* 0x000fc80007ffe0ff */
[----:B------:R-:W-:Y:S01]  /*29700*/  @!PT LDS RZ, [RZ] ;  /* 0x00000000fffff984 */ /* 0x000fe20000000800 */
[----:B------:R-:W-:Y:S01]  /*29710*/  @!PT LDS RZ, [RZ] ;  /* 0x00000000fffff984 */ /* 0x000fe20000000800 */
[----:B------:R-:W-:Y:S01]  /*29720*/  @!PT LDS RZ, [RZ] ;  /* 0x00000000fffff984 */ /* 0x000fe20000000800 */
[----:B------:R0:W-:Y:S04]  /*29730*/  @!P1 LDGSTS.E.BYPASS.LTC128B.128 [R37+0x14400], desc[UR4][R2.64], !P4 ;  /* 0x1440000002259fae */ /* 0x0001e8000e101d44 */
[----:B------:R0:W-:Y:S04]  /*29740*/  @!P1 LDGSTS.E.BYPASS.LTC128B.128 [R37+0x18400], desc[UR4][R2.64+0x80], !P3 ;  /* 0x1840008002259fae */ /* 0x0001e8000d901d44 */
[----:B------:R0:W-:Y:S04]  /*29750*/  @!P1 LDGSTS.E.BYPASS.LTC128B.128 [R37+0x1c400], desc[UR4][R2.64+0x100], !P2 ;  /* 0x1c40010002259fae */ /* 0x0001e8000d101d44 */
[----:B------:R0:W-:Y:S01]  /*29760*/  @!P1 LDGSTS.E.BYPASS.LTC128B.128 [R37+0x20400], desc[UR4][R2.64+0x180], !P0 ;  /* 0x2040018002259fae */ /* 0x0001e2000c101d44 */
[----:B------:R-:W-:-:S13]  /*29770*/  ISETP.GE.AND P1, PT, R7, R6, PT ;  /* 0x000000060700720c */ /* 0x000fda0003f26270 */
[----:B0-----:R-:W-:Y:S05]  /*29780*/  WARPSYNC.COLLECTIVE R15, `(.L_x_887) ;  /* 0x000000000f087348 */ /* 0x001fea0003c00000 */
[----:B------:R1:W2:Y:S02]  /*29790*/  SHFL.IDX P6, R14, R13, R12, R11 ;  /* 0x0000000c0d0e7389 */ /* 0x0002a400000c000b */
[----:B012---:R-:W-:Y:S01]  /*297a0*/  ENDCOLLECTIVE ;  /* 0x000000000000791b */ /* 0x007fe20003800000 */
.L_x_887:
[----:B------:R-:W-:Y:S01]  /*297b0*/  MOV R13, R5 ;  /* 0x00000005000d7202 */ /* 0x000fe20000000f00 */
[----:B------:R-:W-:-:S07]  /*297c0*/  IMAD.MOV.U32 R2, RZ, RZ, R14 ;  /* 0x000000ffff027224 */ /* 0x000fce00078e000e */
[----:B------:R-:W-:Y:S05]  /*297d0*/  WARPSYNC.COLLECTIVE R15, `(.L_x_888) ;  /* 0x000000000f087348 */ /* 0x000fea0003c00000 */
[----:B------:R0:W1:Y:S02]  /*297e0*/  SHFL.IDX P6, R14, R13, R12, R11 ;  /* 0x0000000c0d0e7389 */ /* 0x00006400000c000b */
[----:B01----:R-:W-:Y:S01]  /*297f0*/  ENDCOLLECTIVE ;  /* 0x000000000000791b */ /* 0x003fe20003800000 */
.L_x_888:
[----:B------:R-:W-:Y:S01]  /*29800*/  ULDC.64 UR4, c[0x0][0x208] ;  /* 0x0000820000047ab9 */ /* 0x000fe20000000a00 */
[----:B------:R-:W-:Y:S01]  /*29810*/  MOV R13, R4 ;  /* 0x00000004000d7202 */ /* 0x000fe20000000f00 */
[----:B------:R-:W-:Y:S02]  /*29820*/  IMAD.MOV.U32 R12, RZ, RZ, 0x2 ;  /* 0x00000002ff0c7424 */ /* 0x000fe400078e00ff */
[----:B------:R-:W-:-:S05]  /*29830*/  IMAD.MOV.U32 R3, RZ, RZ, R14 ;  /* 0x000000ffff037224 */ /* 0x000fca00078e000e */
[----:B------:R-:W-:-:S04]  /*29840*/  @!P1 LEA R7, P5, R36, R3, 0x1 ;  /* 0x0000000324079211 */ /* 0x000fc800078a08ff */
[----:B------:R-:W-:Y:S01]  /*29850*/  @!P1 IADD3.X R8, RZ, R2, RZ, P5, !PT ;  /* 0x00000002ff089210 */ /* 0x000fe20002ffe4ff */
[----:B------:R-:W-:Y:S02]  /*29860*/  @!P1 IMAD.MOV.U32 R2, RZ, RZ, R7 ;  /* 0x000000ffff029224 */ /* 0x000fe400078e0007 */
[----:B------:R-:W-:Y:S01]  /*29870*/  VIADD R7, R0, 0x20 ;  /* 0x0000002000077836 */ /* 0x000fe20000000000 */
[----:B------:R-:W-:-:S05]  /*29880*/  @!P1 MOV R3, R8 ;  /* 0x0000000800039202 */ /* 0x000fca0000000f00 */
        /* <DEDUP_REMOVED lines=11> */
.L_x_889:
[----:B------:R-:W-:Y:S01]  /*29940*/  IMAD.MOV.U32 R13, RZ, RZ, R5 ;  /* 0x000000ffff0d7224 */ /* 0x000fe200078e0005 */
[----:B------:R-:W-:-:S07]  /*29950*/  MOV R2, R14 ;  /* 0x0000000e00027202 */ /* 0x000fce0000000f00 */
[----:B------:R-:W-:Y:S05]  /*29960*/  WARPSYNC.COLLECTIVE R15, `(.L_x_890) ;  /* 0x000000000f087348 */ /* 0x000fea0003c00000 */
[----:B------:R0:W1:Y:S02]  /*29970*/  SHFL.IDX P6, R14, R13, R12, R11 ;  /* 0x0000000c0d0e7389 */ /* 0x00006400000c000b */
[----:B01----:R-:W-:Y:S01]  /*29980*/  ENDCOLLECTIVE ;  /* 0x000000000000791b */ /* 0x003fe20003800000 */
.L_x_890:
[----:B------:R-:W-:Y:S01]  /*29990*/  ULDC.64 UR4, c[0x0][0x208] ;  /* 0x0000820000047ab9 */ /* 0x000fe20000000a00 */
[----:B------:R-:W-:Y:S01]  /*299a0*/  IMAD.MOV.U32 R13, RZ, RZ, R4 ;  /* 0x000000ffff0d7224 */ /* 0x000fe200078e0004 */
[----:B------:R-:W-:Y:S02]  /*299b0*/  MOV R12, 0x3 ;  /* 0x00000003000c7802 */ /* 0x000fe40000000f00 */
[----:B------:R-:W-:-:S04]  /*299c0*/  MOV R3, R14 ;  /* 0x0000000e00037202 */ /* 0x000fc80000000f00 */
[----:B------:R-:W-:-:S05]  /*299d0*/  @!P1 LEA R7, P5, R36, R3, 0x1 ;  /* 0x0000000324079211 */ /* 0x000fca00078a08ff */
[----:B------:R-:W-:Y:S01]  /*299e0*/  @!P1 IMAD.X R8, RZ, RZ, R2, P5 ;  /* 0x000000ffff089224 */ /* 0x000fe200028e0602 */
[----:B------:R-:W-:Y:S02]  /*299f0*/  @!P1 MOV R2, R7 ;  /* 0x0000000700029202 */ /* 0x000fe40000000f00 */
[----:B------:R-:W-:Y:S01]  /*29a00*/  IADD3 R7, R0, 0x30, RZ ;  /* 0x0000003000077810 */ /* 0x000fe20007ffe0ff */
[----:B------:R-:W-:-:S05]  /*29a10*/  @!P1 IMAD.MOV.U32 R3, RZ, RZ, R8 ;  /* 0x000000ffff039224 */ /* 0x000fca00078e0008 */
        /* <DEDUP_REMOVED lines=11> */
.L_x_891:
[----:B------:R-:W-:Y:S01]  /*29ad0*/  MOV R13, R5 ;  /* 0x00000005000d7202 */ /* 0x000fe20000000f00 */
[----:B------:R-:W-:-:S07]  /*29ae0*/  IMAD.MOV.U32 R2, RZ, RZ, R14 ;  /* 0x000000ffff027224 */ /* 0x000fce00078e000e */
[----:B------:R-:W-:Y:S05]  /*29af0*/  WARPSYNC.COLLECTIVE R15, `(.L_x_892) ;  /* 0x000000000f087348 */ /* 0x000fea0003c00000 */
[----:B------:R0:W1:Y:S02]  /*29b00*/  SHFL.IDX P6, R14, R13, R12, R11 ;  /* 0x0000000c0d0e7389 */ /* 0x00006400000c000b */
[----:B01----:R-:W-:Y:S01]  /*29b10*/  ENDCOLLECTIVE ;  /* 0x000000000000791b */ /* 0x003fe20003800000 */
.L_x_892:
        /* <DEDUP_REMOVED lines=20> */
.L_x_893:
[----:B------:R-:W-:Y:S01]  /*29c60*/  IMAD.MOV.U32 R13, RZ, RZ, R5 ;  /* 0x000000ffff0d7224 */ /* 0x000fe200078e0005 */
[----:B------:R-:W-:-:S07]  /*29c70*/  MOV R2, R14 ;  /* 0x0000000e00027202 */ /* 0x000fce0000000f00 */
[----:B------:R-:W-:Y:S05]  /*29c80*/  WARPSYNC.COLLECTIVE R15, `(.L_x_894) ;  /* 0x000000000f087348 */ /* 0x000fea0003c00000 */
[----:B------:R0:W1:Y:S02]  /*29c90*/  SHFL.IDX P6, R14, R13, R12, R11 ;  /* 0x0000000c0d0e7389 */ /* 0x00006400000c000b */
[----:B01----:R-:W-:Y:S01]  /*29ca0*/  ENDCOLLECTIVE ;  /* 0x000000000000791b */ /* 0x003fe20003800000 */
.L_x_894:
        /* <DEDUP_REMOVED lines=20> */
.L_x_895:
[----:B------:R-:W-:Y:S01]  /*29df0*/  MOV R13, R5 ;  /* 0x00000005000d7202 */ /* 0x000fe20000000f00 */
[----:B------:R-:W-:-:S07]  /*29e00*/  IMAD.MOV.U32 R2, RZ, RZ, R14 ;  /* 0x000000ffff027224 */ /* 0x000fce00078e000e */
[----:B------:R-:W-:Y:S05]  /*29e10*/  WARPSYNC.COLLECTIVE R15, `(.L_x_896) ;  /* 0x000000000f087348 */ /* 0x000fea0003c00000 */
[----:B------:R0:W1:Y:S02]  /*29e20*/  SHFL.IDX P6, R14, R13, R12, R11 ;  /* 0x0000000c0d0e7389 */ /* 0x00006400000c000b */
[----:B01----:R-:W-:Y:S01]  /*29e30*/  ENDCOLLECTIVE ;  /* 0x000000000000791b */ /* 0x003fe20003800000 */
.L_x_896:
        /* <DEDUP_REMOVED lines=20> */
.L_x_897:
[----:B------:R-:W-:Y:S01]  /*29f80*/  IMAD.MOV.U32 R13, RZ, RZ, R5 ;  /* 0x000000ffff0d7224 */ /* 0x000fe200078e0005 */
[----:B------:R-:W-:-:S07]  /*29f90*/  MOV R2, R14 ;  /* 0x0000000e00027202 */ /* 0x000fce0000000f00 */
[----:B------:R-:W-:Y:S05]  /*29fa0*/  WARPSYNC.COLLECTIVE R15, `(.L_x_898) ;  /* 0x000000000f087348 */ /* 0x000fea0003c00000 */
[----:B------:R0:W1:Y:S02]  /*29fb0*/  SHFL.IDX P6, R14, R13, R12, R11 ;  /* 0x0000000c0d0e7389 */ /* 0x00006400000c000b */
[----:B01----:R-:W-:Y:S01]  /*29fc0*/  ENDCOLLECTIVE ;  /* 0x000000000000791b */ /* 0x003fe20003800000 */
.L_x_898:
[----:B------:R-:W-:Y:S01]  /*29fd0*/  ULDC.64 UR4, c[0x0][0x208] ;  /* 0x0000820000047ab9 */ /* 0x000fe20000000a00 */
[----:B------:R-:W-:Y:S01]  /*29fe0*/  MOV R13, R4 ;  /* 0x00000004000d7202 */ /* 0x000fe20000000f00 */
[----:B------:R-:W-:Y:S01]  /*29ff0*/  IMAD.MOV.U32 R12, RZ, RZ, 0x7 ;  /* 0x00000007ff0c7424 */ /* 0x000fe200078e00ff */
[----:B------:R-:W-:-:S04]  /*2a000*/  MOV R3, R14 ;  /* 0x0000000e00037202 */ /* 0x000fc80000000f00 */
[----:B------:R-:W-:-:S05]  /*2a010*/  @!P1 LEA R7, P5, R36, R3, 0x1 ;  /* 0x0000000324079211 */ /* 0x000fca00078a08ff */
[----:B------:R-:W-:Y:S01]  /*2a020*/  @!P1 IMAD.X R8, RZ, RZ, R2, P5 ;  /* 0x000000ffff089224 */ /* 0x000fe200028e0602 */
[----:B------:R-:W-:-:S03]  /*2a030*/  @!P1 MOV R2, R7 ;  /* 0x0000000700029202 */ /* 0x000fc60000000f00 */
[----:B------:R-:W-:-:S05]  /*2a040*/  @!P1 IMAD.MOV.U32 R3, RZ, RZ, R8 ;  /* 0x000000ffff039224 */ /* 0x000fca00078e0008 */
[----:B------:R-:W-:Y:S01]  /*2a050*/  @!PT LDS RZ, [RZ] ;  /* 0x00000000fffff984 */ /* 0x000fe20000000800 */
[----:B------:R-:W-:Y:S01]  /*2a060*/  @!PT LDS RZ, [RZ] ;  /* 0x00000000fffff984 */ /* 0x000fe20000000800 */
[----:B------:R-:W-:Y:S01]  /*2a070*/  @!PT LDS RZ, [RZ] ;  /* 0x00000000fffff984 */ /* 0x000fe20000000800 */
[----:B------:R0:W-:Y:S04]  /*2a080*/  @!P1 LDGSTS.E.BYPASS.LTC128B.128 [R37+0x17400], desc[UR4][R2.64], !P4 ;  /* 0x1740000002259fae */ /* 0x0001e8000e101d44 */
[----:B------:R0:W-:Y:S04]  /*2a090*/  @!P1 LDGSTS.E.BYPASS.LTC128B.128 [R37+0x1b400], desc[UR4][R2.64+0x80], !P3 ;  /* 0x1b40008002259fae */ /* 0x0001e8000d901d44 */
[----:B------:R0:W-:Y:S04]  /*2a0a0*/  @!P1 LDGSTS.E.BYPASS.LTC128B.128 [R37+0x1f400], desc[UR4][R2.64+0x100], !P2 ;  /* 0x1f40010002259fae */ /* 0x0001e8000d101d44 */
[----:B------:R0:W-:Y:S02]  /*2a0b0*/  @!P1 LDGSTS.E.BYPASS.LTC128B.128 [R37+0x23400], desc[UR4][R2.64+0x180], !P0 ;  /* 0x2340018002259fae */ /* 0x0001e4000c101d44 */
[----:B0-----:R-:W-:Y:S05]  /*2a0c0*/  WARPSYNC.COLLECTIVE R15, `(.L_x_899) ;  /* 0x000000000f087348 */ /* 0x001fea0003c00000 */
[----:B------:R1:W2:Y:S02]  /*2a0d0*/  SHFL.IDX P6, R14, R13, R12, R11 ;  /* 0x0000000c0d0e7389 */ /* 0x0002a400000c000b */
[----:B012---:R-:W-:Y:S01]  /*2a0e0*/  ENDCOLLECTIVE ;  /* 0x000000000000791b */ /* 0x007fe20003800000 */
.L_x_899:
[----:B------:R-:W-:Y:S01]  /*2a0f0*/  IMAD.MOV.U32 R13, RZ, RZ, R5 ;  /* 0x000000ffff0d7224 */ /* 0x000fe200078e0005 */
[----:B------:R-:W-:-:S07]  /*2a100*/  MOV R7, R14 ;  /* 0x0000000e00077202 */ /* 0x000fce0000000f00 */
[----:B------:R-:W-:Y:S05]  /*2a110*/  WARPSYNC.COLLECTIVE R15, `(.L_x_900) ;  /* 0x000000000f087348 */ /* 0x000fea0003c00000 */
[----:B------:R0:W1:Y:S02]  /*2a120*/  SHFL.IDX P6, R14, R13, R12, R11 ;  /* 0x0000000c0d0e7389 */ /* 0x00006400000c000b */
[----:B01----:R-:W-:Y:S01]  /*2a130*/  ENDCOLLECTIVE ;  /* 0x000000000000791b */ /* 0x003fe20003800000 */
.L_x_900:
[----:B------:R-:W-:Y:S05]  /*2a140*/  BRA `(.L_x_901) ;  /* 0xffffffac00507947 */ /* 0x000fea000383ffff */
.L_x_756:
[----:B0-----:R0:W2:Y:S02]  /*2a150*/  SYNCS.PHASECHK.TRANS64.TRYWAIT P0, [R22+URZ+0x38820], R3 ;  /* 0x03882003160075a7 */ /* 0x0010a4000800017f */
[----:B--2---:R-:W-:Y:S05]  /*2a160*/  @!P0 NANOSLEEP.SYNCS 0x989680 ;  /* 0x009896800000895d */ /* 0x004fea0003900000 */
[----:B------:R-:W2:Y:S02]  /*2a170*/  @!P0 SYNCS.PHASECHK.TRANS64 P0, [R22+URZ+0x38820], R3 ;  /* 0x03882003160085a7 */ /* 0x000ea4000800007f */
[----:B--2---:R-:W-:Y:S05]  /*2a180*/  @!P0 BRA `(.L_x_756) ;  /* 0xfffffffc00f08947 */ /* 0x004fea000383ffff */
[----:B------:R-:W-:Y:S05]  /*2a190*/  BRA `(.L_x_902) ;  /* 0xffffffac00c87947 */ /* 0x000fea000383ffff */
.L_x_761:
[----:B0-----:R0:W1:Y:S02]  /*2a1a0*/  SYNCS.PHASECHK.TRANS64.TRYWAIT P0, [R6+URZ+0x38840], R3 ;  /* 0x03884003060075a7 */ /* 0x001064000800017f */
[----:B-1----:R-:W-:Y:S05]  /*2a1b0*/  @!P0 NANOSLEEP.SYNCS 0x989680 ;  /* 0x009896800000895d */ /* 0x002fea0003900000 */
[----:B------:R-:W1:Y:S02]  /*2a1c0*/  @!P0 SYNCS.PHASECHK.TRANS64 P0, [R6+URZ+0x38840], R3 ;  /* 0x03884003060085a7 */ /* 0x000e64000800007f */
[----:B-1----:R-:W-:Y:S05]  /*2a1d0*/  @!P0 BRA `(.L_x_761) ;  /* 0xfffffffc00f08947 */ /* 0x002fea000383ffff */
[----:B------:R-:W-:Y:S05]  /*2a1e0*/  BRA `(.L_x_903) ;  /* 0xffffffb000c07947 */ /* 0x000fea000383ffff */
.L_x_762:
        /* <DEDUP_REMOVED lines=8> */
.L_x_905:
[----:B------:R-:W-:Y:S05]  /*2a270*/  BSYNC B1 ;  /* 0x0000000000017941 */ /* 0x000fea0003800000 */
.L_x_904:
[----:B------:R-:W-:Y:S01]  /*2a280*/  IMAD.MOV.U32 R13, RZ, RZ, R8 ;  /* 0x000000ffff0d7224 */ /* 0x000fe200078e0008 */
[----:B------:R-:W-:Y:S01]  /*2a290*/  MOV R12, RZ ;  /* 0x000000ff000c7202 */ /* 0x000fe20000000f00 */
[----:B------:R-:W-:Y:S01]  /*2a2a0*/  IMAD.MOV.U32 R11, RZ, RZ, 0x181f ;  /* 0x0000181fff0b7424 */ /* 0x000fe200078e00ff */
[----:B------:R-:W-:Y:S02]  /*2a2b0*/  MOV R15, 0xffffffff ;  /* 0xffffffff000f7802 */ /* 0x000fe40000000f00 */
[----:B------:R-:W-:Y:S02]  /*2a2c0*/  MOV R3, R14 ;  /* 0x0000000e00037202 */ /* 0x000fe40000000f00 */
[----:B------:R-:W-:-:S07]  /*2a2d0*/  LOP3.LUT R23, R23, 0xfffffdff, RZ, 0xc0, !PT ;  /* 0xfffffdff17177812 */ /* 0x000fce00078ec0ff */
[----:B------:R-:W-:Y:S05]  /*2a2e0*/  WARPSYNC.COLLECTIVE R15, `(.L_x_906) ;  /* 0x000000000f087348 */ /* 0x000fea0003c00000 */
[----:B------:R0:W1:Y:S02]  /*2a2f0*/  SHFL.IDX P6, R14, R13, R12, R11 ;  /* 0x0000000c0d0e7389 */ /* 0x00006400000c000b */
[----:B01----:R-:W-:Y:S01]  /*2a300*/  ENDCOLLECTIVE ;  /* 0x000000000000791b */ /* 0x003fe20003800000 */
.L_x_906:
[----:B------:R-:W-:Y:S01]  /*2a310*/  SHF.L.U32 R0, R36, 0x1, RZ ;  /* 0x0000000124007819 */ /* 0x000fe200000006ff */
[----:B------:R-:W-:Y:S01]  /*2a320*/  ULDC.64 UR4, c[0x0][0x208] ;  /* 0x0000820000047ab9 */ /* 0x000fe20000000a00 */
[----:B------:R-:W-:Y:S02]  /*2a330*/  @P3 LOP3.LUT R23, R23, 0x200, RZ, 0xfc, !PT ;  /* 0x0000020017173812 */ /* 0x000fe400078efcff */
[----:B------:R-:W-:Y:S02]  /*2a340*/  LEA R9, R9, R22, 0x1 ;  /* 0x0000001609097211 */ /* 0x000fe400078e08ff */
[C---:B------:R-:W-:Y:S02]  /*2a350*/  LOP3.LUT P3, RZ, R23.reuse, 0x10, RZ, 0xc0, !PT ;  /* 0x0000001017ff7812 */ /* 0x040fe4000786c0ff */
[----:B------:R-:W-:-:S04]  /*2a360*/  LOP3.LUT R23, R23, 0xfffffeff, RZ, 0xc0, !PT ;  /* 0xfffffeff17177812 */ /* 0x000fc800078ec0ff */
[----:B------:R-:W-:Y:S01]  /*2a370*/  @P2 LOP3.LUT R23, R23, 0x100, RZ, 0xfc, !PT ;  /* 0x0000010017172812 */ /* 0x000fe200078efcff */
[----:B------:R-:W-:Y:S01]  /*2a380*/  IMAD.MOV.U32 R13, RZ, RZ, R10 ;  /* 0x000000ffff0d7224 */ /* 0x000fe200078e000a */
[----:B------:R-:W-:Y:S02]  /*2a390*/  MOV R12, 0x1 ;  /* 0x00000001000c7802 */ /* 0x000fe40000000f00 */
[C---:B------:R-:W-:Y:S02]  /*2a3a0*/  LOP3.LUT P2, RZ, R23.reuse, 0x8, RZ, 0xc0, !PT ;  /* 0x0000000817ff7812 */ /* 0x040fe4000784c0ff */
[----:B------:R-:W-:-:S04]  /*2a3b0*/  LOP3.LUT R23, R23, 0xffffff7f, RZ, 0xc0, !PT ;  /* 0xffffff7f17177812 */ /* 0x000fc800078ec0ff */
[----:B------:R-:W-:Y:S01]  /*2a3c0*/  @P1 LOP3.LUT R23, R23, 0x80, RZ, 0xfc, !PT ;  /* 0x0000008017171812 */ /* 0x000fe200078efcff */
[----:B------:R-:W-:-:S03]  /*2a3d0*/  IMAD.MOV.U32 R2, RZ, RZ, R14 ;  /* 0x000000ffff027224 */ /* 0x000fc600078e000e */
[----:B------:R-:W-:Y:S02]  /*2a3e0*/  LOP3.LUT P1, RZ, R23, 0x4, RZ, 0xc0, !PT ;  /* 0x0000000417ff7812 */ /* 0x000fe4000782c0ff */
[----:B------:R-:W-:-:S05]  /*2a3f0*/  IADD3 R2, P0, R2, R0, RZ ;  /* 0x0000000002027210 */ /* 0x000fca0007f1e0ff */
[----:B------:R-:W-:-:S05]  /*2a400*/  IMAD.X R3, RZ, RZ, R3, P0 ;  /* 0x000000ffff037224 */ /* 0x000fca00000e0603 */
[----:B------:R-:W-:Y:S01]  /*2a410*/  @!PT LDS RZ, [RZ] ;  /* 0x00000000fffff984 */ /* 0x000fe20000000800 */
[----:B------:R-:W-:Y:S01]  /*2a420*/  @!PT LDS RZ, [RZ] ;  /* 0x00000000fffff984 */ /* 0x000fe20000000800 */
[----:B------:R-:W-:Y:S01]  /*2a430*/  @!PT LDS RZ, [RZ] ;  /* 0x00000000fffff984 */ /* 0x000fe20000000800 */
[----:B------:R0:W-:Y:S04]  /*2a440*/  LDGSTS.E.BYPASS.LTC128B.128 [R9+0x24400], desc[UR4][R2.64], !P3 ;  /* 0x2440000002097fae */ /* 0x0001e8000d901d44 */
[----:B------:R0:W-:Y:S04]  /*2a450*/  LDGSTS.E.BYPASS.LTC128B.128 [R9+0x26c00], desc[UR4][R2.64+0x80], !P2 ;  /* 0x26c0008002097fae */ /* 0x0001e8000d101d44 */
[----:B------:R0:W-:Y:S04]  /*2a460*/  LDGSTS.E.BYPASS.LTC128B.128 [R9+0x29400], desc[UR4][R2.64+0x100], !P1 ;  /* 0x2940010002097fae */ /* 0x0001e8000c901d44 */
[----:B------:R0:W-:Y:S02]  /*2a470*/  LDGSTS.E.BYPASS.LTC128B.128 [R9+0x2bc00], desc[UR4][R2.64+0x180], !P5 ;  /* 0x2bc0018002097fae */ /* 0x0001e4000e901d44 */
[----:B0-----:R-:W-:Y:S05]  /*2a480*/  WARPSYNC.COLLECTIVE R15, `(.L_x_907) ;  /* 0x000000000f087348 */ /* 0x001fea0003c00000 */
[----:B------:R1:W2:Y:S02]  /*2a490*/  SHFL.IDX P6, R14, R13, R12, R11 ;  /* 0x0000000c0d0e7389 */ /* 0x0002a400000c000b */
[----:B012---:R-:W-:Y:S01]  /*2a4a0*/  ENDCOLLECTIVE ;  /* 0x000000000000791b */ /* 0x007fe20003800000 */
.L_x_907:
[----:B------:R-:W-:Y:S01]  /*2a4b0*/  MOV R13, R8 ;  /* 0x00000008000d7202 */ /* 0x000fe20000000f00 */
[----:B------:R-:W-:-:S07]  /*2a4c0*/  IMAD.MOV.U32 R35, RZ, RZ, R14 ;  /* 0x000000ffff237224 */ /* 0x000fce00078e000e */
[----:B------:R-:W-:Y:S05]  /*2a4d0*/  WARPSYNC.COLLECTIVE R15, `(.L_x_908) ;  /* 0x000000000f087348 */ /* 0x000fea0003c00000 */
[----:B------:R0:W1:Y:S02]  /*2a4e0*/  SHFL.IDX P6, R14, R13, R12, R11 ;  /* 0x0000000c0d0e7389 */ /* 0x00006400000c000b */
[----:B01----:R-:W-:Y:S01]  /*2a4f0*/  ENDCOLLECTIVE ;  /* 0x000000000000791b */ /* 0x003fe20003800000 */
.L_x_908:
[----:B------:R-:W-:Y:S01]  /*2a500*/  ULDC.64 UR4, c[0x0][0x208] ;  /* 0x0000820000047ab9 */ /* 0x000fe20000000a00 */
[----:B------:R-:W-:Y:S01]  /*2a510*/  IMAD.MOV.U32 R13, RZ, RZ, R10 ;  /* 0x000000ffff0d7224 */ /* 0x000fe200078e000a */
[----:B------:R-:W-:Y:S01]  /*2a520*/  MOV R12, 0x2 ;  /* 0x00000002000c7802 */ /* 0x000fe20000000f00 */
[----:B------:R-:W-:-:S05]  /*2a530*/  IMAD.MOV.U32 R2, RZ, RZ, R14 ;  /* 0x000000ffff027224 */ /* 0x000fca00078e000e */
[----:B------:R-:W-:-:S04]  /*2a540*/  IADD3 R2, P0, R2, R0, RZ ;  /* 0x0000000002027210 */ /* 0x000fc80007f1e0ff */
[----:B------:R-:W-:-:S05]  /*2a550*/  IADD3.X R3, RZ, R35, RZ, P0, !PT ;  /* 0x00000023ff037210 */ /* 0x000fca00007fe4ff */
        /* <DEDUP_REMOVED lines=10> */
.L_x_909:
[----:B------:R-:W-:Y:S01]  /*2a600*/  MOV R13, R8 ;  /* 0x00000008000d7202 */ /* 0x000fe20000000f00 */
[----:B------:R-:W-:-:S07]  /*2a610*/  IMAD.MOV.U32 R35, RZ, RZ, R14 ;  /* 0x000000ffff237224 */ /* 0x000fce00078e000e */
[----:B------:R-:W-:Y:S05]  /*2a620*/  WARPSYNC.COLLECTIVE R15, `(.L_x_910) ;  /* 0x000000000f087348 */ /* 0x000fea0003c00000 */
[----:B------:R0:W1:Y:S02]  /*2a630*/  SHFL.IDX P6, R14, R13, R12, R11 ;  /* 0x0000000c0d0e7389 */ /* 0x00006400000c000b */
[----:B01----:R-:W-:Y:S01]  /*2a640*/  ENDCOLLECTIVE ;  /* 0x000000000000791b */ /* 0x003fe20003800000 */
.L_x_910:
        /* <DEDUP_REMOVED lines=16> */
.L_x_911:
[----:B------:R-:W-:Y:S01]  /*2a750*/  MOV R13, R8 ;  /* 0x00000008000d7202 */ /* 0x000fe20000000f00 */
[----:B------:R-:W-:-:S07]  /*2a760*/  IMAD.MOV.U32 R35, RZ, RZ, R14 ;  /* 0x000000ffff237224 */ /* 0x000fce00078e000e */
[----:B------:R-:W-:Y:S05]  /*2a770*/  WARPSYNC.COLLECTIVE R15, `(.L_x_912) ;  /* 0x000000000f087348 */ /* 0x000fea0003c00000 */
[----:B------:R0:W1:Y:S02]  /*2a780*/  SHFL.IDX P6, R14, R13, R12, R11 ;  /* 0x0000000c0d0e7389 */ /* 0x00006400000c000b */
[----:B01----:R-:W-:Y:S01]  /*2a790*/  ENDCOLLECTIVE ;  /* 0x000000000000791b */ /* 0x003fe20003800000 */
.L_x_912:
        /* <DEDUP_REMOVED lines=9> */
[----:B------:R0:W-:Y:S01]  /*2a830*/  LDGSTS.E.BYPASS.LTC128B.128 [R9+0x25c00], desc[UR4][R2.64], !P3 ;  /* 0x25c0000002097fae */ /* 0x0001e2000d901d44 */
[----:B------:R-:W-:-:S03]  /*2a840*/  LOP3.LUT P3, RZ, R23, 0x200, RZ, 0xc0, !PT ;  /* 0x0000020017ff7812 */ /* 0x000fc6000786c0ff */
[----:B------:R0:W-:Y:S01]  /*2a850*/  LDGSTS.E.BYPASS.LTC128B.128 [R9+0x28400], desc[UR4][R2.64+0x80], !P2 ;  /* 0x2840008002097fae */ /* 0x0001e2000d101d44 */
[----:B------:R-:W-:-:S03]  /*2a860*/  LOP3.LUT P2, RZ, R23, 0x100, RZ, 0xc0, !PT ;  /* 0x0000010017ff7812 */ /* 0x000fc6000784c0ff */
[----:B------:R0:W-:Y:S01]  /*2a870*/  LDGSTS.E.BYPASS.LTC128B.128 [R9+0x2ac00], desc[UR4][R2.64+0x100], !P1 ;  /* 0x2ac0010002097fae */ /* 0x0001e2000c901d44 */
[----:B------:R-:W-:-:S03]  /*2a880*/  LOP3.LUT P1, RZ, R23, 0x80, RZ, 0xc0, !PT ;  /* 0x0000008017ff7812 */ /* 0x000fc6000782c0ff */
[----:B------:R0:W-:Y:S10]  /*2a890*/  LDGSTS.E.BYPASS.LTC128B.128 [R9+0x2d400], desc[UR4][R2.64+0x180], !P5 ;  /* 0x2d40018002097fae */ /* 0x0001f4000e901d44 */
[----:B0-----:R-:W-:Y:S05]  /*2a8a0*/  WARPSYNC.COLLECTIVE R15, `(.L_x_913) ;  /* 0x000000000f087348 */ /* 0x001fea0003c00000 */
[----:B------:R1:W2:Y:S02]  /*2a8b0*/  SHFL.IDX P6, R14, R13, R12, R11 ;  /* 0x0000000c0d0e7389 */ /* 0x0002a400000c000b */
[----:B012---:R-:W-:Y:S01]  /*2a8c0*/  ENDCOLLECTIVE ;  /* 0x000000000000791b */ /* 0x007fe20003800000 */
.L_x_913:
[----:B------:R-:W-:Y:S01]  /*2a8d0*/  MOV R13, R8 ;  /* 0x00000008000d7202 */ /* 0x000fe20000000f00 */
[----:B------:R-:W-:-:S07]  /*2a8e0*/  IMAD.MOV.U32 R35, RZ, RZ, R14 ;  /* 0x000000ffff237224 */ /* 0x000fce00078e000e */
[----:B------:R-:W-:Y:S05]  /*2a8f0*/  WARPSYNC.COLLECTIVE R15, `(.L_x_914) ;  /* 0x000000000f087348 */ /* 0x000fea0003c00000 */
[----:B------:R0:W1:Y:S02]  /*2a900*/  SHFL.IDX P6, R14, R13, R12, R11 ;  /* 0x0000000c0d0e7389 */ /* 0x00006400000c000b */
[----:B01----:R-:W-:Y:S01]  /*2a910*/  ENDCOLLECTIVE ;  /* 0x000000000000791b */ /* 0x003fe20003800000 */
.L_x_914:
[----:B------:R-:W-:Y:S01]  /*2a920*/  IMAD.MOV.U32 R2, RZ, RZ, R14 ;  /* 0x000000ffff027224 */ /* 0x000fe200078e000e */
[----:B------:R-:W-:Y:S06]  /*2a930*/  BRA `(.L_x_915) ;  /* 0xffffffb000087947 */ /* 0x000fec000383ffff */
.L_x_767:
[----:B-1----:R1:W2:Y:S02]  /*2a940*/  SYNCS.PHASECHK.TRANS64.TRYWAIT P0, [R6+URZ+0x38860], R2 ;  /* 0x03886002060075a7 */ /* 0x0022a4000800017f */
[----:B--2---:R-:W-:Y:S05]  /*2a950*/  @!P0 NANOSLEEP.SYNCS 0x989680 ;  /* 0x009896800000895d */ /* 0x004fea0003900000 */
[----:B------:R-:W2:Y:S02]  /*2a960*/  @!P0 SYNCS.PHASECHK.TRANS64 P0, [R6+URZ+0x38860], R2 ;  /* 0x03886002060085a7 */ /* 0x000ea4000800007f */
[----:B--2---:R-:W-:Y:S05]  /*2a970*/  @!P0 BRA `(.L_x_767) ;  /* 0xfffffffc00f08947 */ /* 0x004fea000383ffff */
[----:B------:R-:W-:Y:S05]  /*2a980*/  BRA `(.L_x_916) ;  /* 0xffffffb000887947 */ /* 0x000fea000383ffff */
.L_x_768:
        /* <DEDUP_REMOVED lines=8> */
.L_x_918:
[----:B------:R-:W-:Y:S05]  /*2aa10*/  BSYNC B1 ;  /* 0x0000000000017941 */ /* 0x000fea0003800000 */
.L_x_917:
[----:B------:R-:W-:Y:S01]  /*2aa20*/  IMAD.MOV.U32 R13, RZ, RZ, R24 ;  /* 0x000000ffff0d7224 */ /* 0x000fe200078e0018 */
[----:B------:R-:W-:Y:S01]  /*2aa30*/  MOV R12, RZ ;  /* 0x000000ff000c7202 */ /* 0x000fe20000000f00 */
[----:B------:R-:W-:Y:S01]  /*2aa40*/  IMAD.MOV.U32 R11, RZ, RZ, 0x181f ;  /* 0x0000181fff0b7424 */ /* 0x000fe200078e00ff */
[----:B------:R-:W-:Y:S01]  /*2aa50*/  MOV R15, 0xffffffff ;  /* 0xffffffff000f7802 */ /* 0x000fe20000000f00 */
[----:B------:R-:W-:Y:S01]  /*2aa60*/  IMAD R7, R7, 0x2, R22 ;  /* 0x0000000207077824 */ /* 0x000fe200078e0216 */
[----:B------:R-:W-:-:S07]  /*2aa70*/  MOV R3, R14 ;  /* 0x0000000e00037202 */ /* 0x000fce0000000f00 */
[----:B------:R-:W-:Y:S05]  /*2aa80*/  WARPSYNC.COLLECTIVE R15, `(.L_x_919) ;  /* 0x000000000f087348 */ /* 0x000fea0003c00000 */
[----:B------:R0:W1:Y:S02]  /*2aa90*/  SHFL.IDX P6, R14, R13, R12, R11 ;  /* 0x0000000c0d0e7389 */ /* 0x00006400000c000b */
[----:B01----:R-:W-:Y:S01]  /*2aaa0*/  ENDCOLLECTIVE ;  /* 0x000000000000791b */ /* 0x003fe20003800000 */
.L_x_919:
[----:B------:R-:W-:Y:S01]  /*2aab0*/  ULDC.64 UR4, c[0x0][0x208] ;  /* 0x0000820000047ab9 */ /* 0x000fe20000000a00 */
[----:B------:R-:W-:Y:S01]  /*2aac0*/  MOV R13, R25 ;  /* 0x00000019000d7202 */ /* 0x000fe20000000f00 */
[----:B------:R-:W-:Y:S02]  /*2aad0*/  IMAD.MOV.U32 R12, RZ, RZ, 0x1 ;  /* 0x00000001ff0c7424 */ /* 0x000fe400078e00ff */
[----:B------:R-:W-:-:S05]  /*2aae0*/  IMAD.MOV.U32 R2, RZ, RZ, R14 ;  /* 0x000000ffff027224 */ /* 0x000fca00078e000e */
[----:B------:R-:W-:-:S04]  /*2aaf0*/  IADD3 R2, P0, R2, R0, RZ ;  /* 0x0000000002027210 */ /* 0x000fc80007f1e0ff */
[----:B------:R-:W-:Y:S02]  /*2ab00*/  IADD3.X R3, RZ, R3, RZ, P0, !PT ;  /* 0x00000003ff037210 */ /* 0x000fe400007fe4ff */
        /* <DEDUP_REMOVED lines=10> */
[----:B------:R0:W-:Y:S02]  /*2abb0*/  LDGSTS.E.BYPASS.LTC128B.128 [R7+0x7c00], desc[UR4][R2.64+0x180], !P0 ;  /* 0x07c0018002077fae */ /* 0x0001e4000c101d44 */
[----:B0-----:R-:W-:Y:S05]  /*2abc0*/  WARPSYNC.COLLECTIVE R15, `(.L_x_920) ;  /* 0x000000000f087348 */ /* 0x001fea0003c00000 */
[----:B------:R1:W2:Y:S02]  /*2abd0*/  SHFL.IDX P6, R14, R13, R12, R11 ;  /* 0x0000000c0d0e7389 */ /* 0x0002a400000c000b */
[----:B012---:R-:W-:Y:S01]  /*2abe0*/  ENDCOLLECTIVE ;  /* 0x000000000000791b */ /* 0x007fe20003800000 */
.L_x_920:
[----:B------:R-:W-:Y:S01]  /*2abf0*/  IMAD.MOV.U32 R13, RZ, RZ, R24 ;  /* 0x000000ffff0d7224 */ /* 0x000fe200078e0018 */
[----:B------:R-:W-:-:S07]  /*2ac00*/  MOV R3, R14 ;  /* 0x0000000e00037202 */ /* 0x000fce0000000f00 */
[----:B------:R-:W-:Y:S05]  /*2ac10*/  WARPSYNC.COLLECTIVE R15, `(.L_x_921) ;  /* 0x000000000f087348 */ /* 0x000fea0003c00000 */
[----:B------:R0:W1:Y:S02]  /*2ac20*/  SHFL.IDX P6, R14, R13, R12, R11 ;  /* 0x0000000c0d0e7389 */ /* 0x00006400000c000b */
[----:B01----:R-:W-:Y:S01]  /*2ac30*/  ENDCOLLECTIVE ;  /* 0x000000000000791b */ /* 0x003fe20003800000 */
.L_x_921:
[----:B------:R-:W-:Y:S01]  /*2ac40*/  ULDC.64 UR4, c[0x0][0x208] ;  /* 0x0000820000047ab9 */ /* 0x000fe20000000a00 */
[----:B------:R-:W-:Y:S01]  /*2ac50*/  MOV R13, R25 ;  /* 0x00000019000d7202 */ /* 0x000fe20000000f00 */
[----:B------:R-:W-:Y:S01]  /*2ac60*/  IMAD.MOV.U32 R12, RZ, RZ, 0x2 ;  /* 0x00000002ff0c7424 */ /* 0x000fe200078e00ff */
[----:B------:R-:W-:-:S04]  /*2ac70*/  MOV R2, R14 ;  /* 0x0000000e00027202 */ /* 0x000fc80000000f00 */
[----:B------:R-:W-:-:S05]  /*2ac80*/  IADD3 R2, P0, R2, R0, RZ ;  /* 0x0000000002027210 */ /* 0x000fca0007f1e0ff */
        /* <DEDUP_REMOVED lines=15> */
.L_x_922:
[----:B------:R-:W-:Y:S01]  /*2ad80*/  IMAD.MOV.U32 R13, RZ, RZ, R24 ;  /* 0x000000ffff0d7224 */ /* 0x000fe200078e0018 */
[----:B------:R-:W-:-:S07]  /*2ad90*/  MOV R3, R14 ;  /* 0x0000000e00037202 */ /* 0x000fce0000000f00 */
[----:B------:R-:W-:Y:S05]  /*2ada0*/  WARPSYNC.COLLECTIVE R15, `(.L_x_923) ;  /* 0x000000000f087348 */ /* 0x000fea0003c00000 */
[----:B------:R0:W1:Y:S02]  /*2adb0*/  SHFL.IDX P6, R14, R13, R12, R11 ;  /* 0x0000000c0d0e7389 */ /* 0x00006400000c000b */
[----:B01----:R-:W-:Y:S01]  /*2adc0*/  ENDCOLLECTIVE ;  /* 0x000000000000791b */ /* 0x003fe20003800000 */
.L_x_923:
        /* <DEDUP_REMOVED lines=20> */
.L_x_924:
[----:B------:R-:W-:Y:S01]  /*2af10*/  IMAD.MOV.U32 R13, RZ, RZ, R24 ;  /* 0x000000ffff0d7224 */ /* 0x000fe200078e0018 */
[----:B------:R-:W-:-:S07]  /*2af20*/  MOV R3, R14 ;  /* 0x0000000e00037202 */ /* 0x000fce0000000f00 */
[----:B------:R-:W-:Y:S05]  /*2af30*/  WARPSYNC.COLLECTIVE R15, `(.L_x_925) ;  /* 0x000000000f087348 */ /* 0x000fea0003c00000 */
[----:B------:R0:W1:Y:S02]  /*2af40*/  SHFL.IDX P6, R14, R13, R12, R11 ;  /* 0x0000000c0d0e7389 */ /* 0x00006400000c000b */
[----:B01----:R-:W-:Y:S01]  /*2af50*/  ENDCOLLECTIVE ;  /* 0x000000000000791b */ /* 0x003fe20003800000 */
.L_x_925:
        /* <DEDUP_REMOVED lines=20> */
.L_x_926:
[----:B------:R-:W-:Y:S01]  /*2b0a0*/  IMAD.MOV.U32 R13, RZ, RZ, R24 ;  /* 0x000000ffff0d7224 */ /* 0x000fe200078e0018 */
[----:B------:R-:W-:-:S07]  /*2b0b0*/  MOV R25, R14 ;  /* 0x0000000e00197202 */ /* 0x000fce0000000f00 */
[----:B------:R-:W-:Y:S05]  /*2b0c0*/  WARPSYNC.COLLECTIVE R15, `(.L_x_927) ;  /* 0x000000000f087348 */ /* 0x000fea0003c00000 */
[----:B------:R0:W1:Y:S02]  /*2b0d0*/  SHFL.IDX P6, R14, R13, R12, R11 ;  /* 0x0000000c0d0e7389 */ /* 0x00006400000c000b */
[----:B01----:R-:W-:Y:S01]  /*2b0e0*/  ENDCOLLECTIVE ;  /* 0x000000000000791b */ /* 0x003fe20003800000 */
.L_x_927:
[----:B------:R-:W-:Y:S01]  /*2b0f0*/  MOV R2, R14 ;  /* 0x0000000e00027202 */ /* 0x000fe20000000f00 */
[----:B------:R-:W-:Y:S06]  /*2b100*/  BRA `(.L_x_928) ;  /* 0xffffffac00a47947 */ /* 0x000fec000383ffff */
.L_x_776:
[----:B0-----:R0:W2:Y:S02]  /*2b110*/  SYNCS.PHASECHK.TRANS64.TRYWAIT P0, [R4+URZ+0x38860], R3 ;  /* 0x03886003040075a7 */ /* 0x0010a4000800017f */
[----:B--2---:R-:W-:Y:S05]  /*2b120*/  @!P0 NANOSLEEP.SYNCS 0x989680 ;  /* 0x009896800000895d */ /* 0x004fea0003900000 */
[----:B------:R-:W2:Y:S02]  /*2b130*/  @!P0 SYNCS.PHASECHK.TRANS64 P0, [R4+URZ+0x38860], R3 ;  /* 0x03886003040085a7 */ /* 0x000ea4000800007f */
[----:B--2---:R-:W-:Y:S05]  /*2b140*/  @!P0 BRA `(.L_x_776) ;  /* 0xfffffffc00f08947 */ /* 0x004fea000383ffff */
[----:B------:R-:W-:Y:S05]  /*2b150*/  BRA `(.L_x_929) ;  /* 0xffffffb000dc7947 */ /* 0x000fea000383ffff */
.L_x_777:
[----:B------:R-:W-:Y:S01]  /*2b160*/  BSSY B0, `(.L_x_930) ;  /* 0x0000008000007945 */ /* 0x000fe20003800000 */
[----:B------:R-:W-:Y:S01]  /*2b170*/  IMAD.MOV.U32 R13, RZ, RZ, R25 ;  /* 0x000000ffff0d7224 */ /* 0x000fe200078e0019 */
[----:B------:R-:W-:Y:S01]  /*2b180*/  MOV R12, RZ ;  /* 0x000000ff000c7202 */ /* 0x000fe20000000f00 */
[----:B------:R-:W-:Y:S01]  /*2b190*/  IMAD.MOV.U32 R11, RZ, RZ, 0x181f ;  /* 0x0000181fff0b7424 */ /* 0x000fe200078e00ff */
[----:B------:R-:W-:-:S07]  /*2b1a0*/  MOV R15, 0xffffffff ;  /* 0xffffffff000f7802 */ /* 0x000fce0000000f00 */
[----:B0-----:R-:W-:Y:S05]  /*2b1b0*/  WARPSYNC.COLLECTIVE R15, `(.L_x_931) ;  /* 0x000000000f087348 */ /* 0x001fea0003c00000 */
[----:B------:R1:W2:Y:S02]  /*2b1c0*/  SHFL.IDX P6, R14, R13, R12, R11 ;  /* 0x0000000c0d0e7389 */ /* 0x0002a400000c000b */
[----:B012---:R-:W-:Y:S01]  /*2b1d0*/  ENDCOLLECTIVE ;  /* 0x000000000000791b */ /* 0x007fe20003800000 */
.L_x_931:
[----:B------:R-:W-:Y:S05]  /*2b1e0*/  BSYNC B0 ;  /* 0x0000000000007941 */ /* 0x000fea0003800000 */
.L_x_930:
[----:B------:R-:W-:Y:S01]  /*2b1f0*/  MOV R13, R24 ;  /* 0x00000018000d7202 */ /* 0x000fe20000000f00 */
[----:B------:R-:W-:Y:S01]  /*2b200*/  IMAD.MOV.U32 R12, RZ, RZ, RZ ;  /* 0x000000ffff0c7224 */ /* 0x000fe200078e00ff */
[----:B------:R-:W-:Y:S01]  /*2b210*/  MOV R11, 0x181f ;  /* 0x0000181f000b7802 */ /* 0x000fe20000000f00 */
[----:B------:R-:W-:Y:S01]  /*2b220*/  IMAD.MOV.U32 R15, RZ, RZ, -0x1 ;  /* 0xffffffffff0f7424 */ /* 0x000fe200078e00ff */
[C---:B------:R-:W-:Y:S01]  /*2b230*/  SHF.L.U32 R8, R36.reuse, 0x1, RZ ;  /* 0x0000000124087819 */ /* 0x040fe200000006ff */
[----:B------:R-:W-:Y:S01]  /*2b240*/  IMAD.MOV.U32 R3, RZ, RZ, R14 ;  /* 0x000000ffff037224 */ /* 0x000fe200078e000e */
[----:B------:R-:W-:-:S07]  /*2b250*/  LOP3.LUT R0, R36, 0x40, RZ, 0xfc, !PT ;  /* 0x0000004024007812 */ /* 0x000fce00078efcff */
[----:B------:R-:W-:Y:S05]  /*2b260*/  WARPSYNC.COLLECTIVE R15, `(.L_x_932) ;  /* 0x000000000f087348 */ /* 0x000fea0003c00000 */
[----:B------:R0:W1:Y:S02]  /*2b270*/  SHFL.IDX P6, R14, R13, R12, R11 ;  /* 0x0000000c0d0e7389 */ /* 0x00006400000c000b */
[----:B01----:R-:W-:Y:S01]  /*2b280*/  ENDCOLLECTIVE ;  /* 0x000000000000791b */ /* 0x003fe20003800000 */
.L_x_932:
[----:B------:R-:W-:Y:S01]  /*2b290*/  ULDC UR4, c[0x0][0x2f4] ;  /* 0x0000bd0000047ab9 */ /* 0x000fe20000000800 */
[C---:B------:R-:W-:Y:S01]  /*2b2a0*/  LOP3.LUT R6, R36.reuse, 0x80, RZ, 0xfc, !PT ;  /* 0x0000008024067812 */ /* 0x040fe200078efcff */
[----:B------:R-:W-:Y:S01]  /*2b2b0*/  ULDC.64 UR6, c[0x0][0x208] ;  /* 0x0000820000067ab9 */ /* 0x000fe20000000a00 */
[----:B------:R-:W-:Y:S02]  /*2b2c0*/  ISETP.GE.AND P3, PT, R36, UR4, PT ;  /* 0x0000000424007c0c */ /* 0x000fe4000bf66270 */
[----:B------:R-:W-:Y:S02]  /*2b2d0*/  ISETP.GE.AND P2, PT, R0, UR4, PT ;  /* 0x0000000400007c0c */ /* 0x000fe4000bf46270 */
[----:B------:R-:W-:Y:S02]  /*2b2e0*/  ISETP.LT.OR P4, PT, R5, 0x1, P3 ;  /* 0x000000010500780c */ /* 0x000fe40001f81670 */
[----:B------:R-:W-:Y:S02]  /*2b2f0*/  LEA R0, R7, R22, 0x1 ;  /* 0x0000001607007211 */ /* 0x000fe400078e08ff */
[----:B------:R-:W-:-:S02]  /*2b300*/  ISETP.GE.AND P1, PT, R6, UR4, PT ;  /* 0x0000000406007c0c */ /* 0x000fc4000bf26270 */
[----:B------:R-:W-:Y:S01]  /*2b310*/  LOP3.LUT R6, R36, 0xc0, RZ, 0xfc, !PT ;  /* 0x000000c024067812 */ /* 0x000fe200078efcff */
[----:B------:R-:W-:Y:S01]  /*2b320*/  IMAD.MOV.U32 R13, RZ, RZ, R25 ;  /* 0x000000ffff0d7224 */ /* 0x000fe200078e0019 */
[----:B------:R-:W-:Y:S02]  /*2b330*/  MOV R12, 0x1 ;  /* 0x00000001000c7802 */ /* 0x000fe40000000f00 */
        /* <DEDUP_REMOVED lines=9> */
[----:B------:R-:W-:-:S04]  /*2b3d0*/  ISETP.GE.AND P0, PT, R6, UR4, PT ;  /* 0x0000000406007c0c */ /* 0x000fc8000bf06270 */
[----:B------:R0:W-:Y:S01]  /*2b3e0*/  LDGSTS.E.BYPASS.LTC128B.128 [R0+0x5400], desc[UR6][R2.64+0x100], !P4 ;  /* 0x0540010002007fae */ /* 0x0001e2000e101d46 */
[----:B------:R-:W-:-:S13]  /*2b3f0*/  ISETP.LT.OR P4, PT, R5, 0x1, P0 ;  /* 0x000000010500780c */ /* 0x000fda0000781670 */
[----:B------:R0:W-:Y:S02]  /*2b400*/  LDGSTS.E.BYPASS.LTC128B.128 [R0+0x7c00], desc[UR6][R2.64+0x180], !P4 ;  /* 0x07c0018002007fae */ /* 0x0001e4000e101d46 */
[----:B0-----:R-:W-:Y:S05]  /*2b410*/  WARPSYNC.COLLECTIVE R15, `(.L_x_933) ;  /* 0x000000000f087348 */ /* 0x001fea0003c00000 */
[----:B------:R1:W2:Y:S02]  /*2b420*/  SHFL.IDX P6, R14, R13, R12, R11 ;  /* 0x0000000c0d0e7389 */ /* 0x0002a400000c000b */
[----:B012---:R-:W-:Y:S01]  /*2b430*/  ENDCOLLECTIVE ;  /* 0x000000000000791b */ /* 0x007fe20003800000 */
.L_x_933:
[----:B------:R-:W-:Y:S01]  /*2b440*/  MOV R13, R24 ;  /* 0x00000018000d7202 */ /* 0x000fe20000000f00 */
[----:B------:R-:W-:-:S07]  /*2b450*/  IMAD.MOV.U32 R3, RZ, RZ, R14 ;  /* 0x000000ffff037224 */ /* 0x000fce00078e000e */
[----:B------:R-:W-:Y:S05]  /*2b460*/  WARPSYNC.COLLECTIVE R15, `(.L_x_934) ;  /* 0x000000000f087348 */ /* 0x000fea0003c00000 */
[----:B------:R0:W1:Y:S02]  /*2b470*/  SHFL.IDX P6, R14, R13, R12, R11 ;  /* 0x0000000c0d0e7389 */ /* 0x00006400000c000b */
[----:B01----:R-:W-:Y:S01]  /*2b480*/  ENDCOLLECTIVE ;  /* 0x000000000000791b */ /* 0x003fe20003800000 */
.L_x_934:
[----:B------:R-:W-:Y:S01]  /*2b490*/  ULDC.64 UR4, c[0x0][0x208] ;  /* 0x0000820000047ab9 */ /* 0x000fe20000000a00 */
[----:B------:R-:W-:Y:S01]  /*2b4a0*/  MOV R13, R25 ;  /* 0x00000019000d7202 */ /* 0x000fe20000000f00 */
[----:B------:R-:W-:Y:S01]  /*2b4b0*/  IMAD.MOV.U32 R12, RZ, RZ, 0x2 ;  /* 0x00000002ff0c7424 */ /* 0x000fe200078e00ff */
        /* <DEDUP_REMOVED lines=16> */
.L_x_935:
[----:B------:R-:W-:Y:S01]  /*2b5c0*/  IMAD.MOV.U32 R13, RZ, RZ, R24 ;  /* 0x000000ffff0d7224 */ /* 0x000fe200078e0018 */
[----:B------:R-:W-:-:S07]  /*2b5d0*/  MOV R7, R14 ;  /* 0x0000000e00077202 */ /* 0x000fce0000000f00 */
[----:B------:R-:W-:Y:S05]  /*2b5e0*/  WARPSYNC.COLLECTIVE R15, `(.L_x_936) ;  /* 0x000000000f087348 */ /* 0x000fea0003c00000 */
[----:B------:R0:W1:Y:S02]  /*2b5f0*/  SHFL.IDX P6, R14, R13, R12, R11 ;  /* 0x0000000c0d0e7389 */ /* 0x00006400000c000b */
[----:B01----:R-:W-:Y:S01]  /*2b600*/  ENDCOLLECTIVE ;  /* 0x000000000000791b */ /* 0x003fe20003800000 */
.L_x_936:
[----:B------:R-:W-:Y:S01]  /*2b610*/  ULDC.64 UR4, c[0x0][0x208] ;  /* 0x0000820000047ab9 */ /* 0x000fe20000000a00 */
[----:B------:R-:W-:Y:S01]  /*2b620*/  IMAD.MOV.U32 R13, RZ, RZ, R25 ;  /* 0x000000ffff0d7224 */ /* 0x000fe200078e0019 */
[----:B------:R-:W-:Y:S02]  /*2b630*/  MOV R12, 0x3 ;  /* 0x00000003000c7802 */ /* 0x000fe40000000f00 */
        /* <DEDUP_REMOVED lines=16> */
.L_x_937:
[----:B------:R-:W-:Y:S01]  /*2b740*/  MOV R13, R24 ;  /* 0x00000018000d7202 */ /* 0x000fe20000000f00 */
[----:B------:R-:W-:-:S07]  /*2b750*/  IMAD.MOV.U32 R3, RZ, RZ, R14 ;  /* 0x000000ffff037224 */ /* 0x000fce00078e000e */
[----:B------:R-:W-:Y:S05]  /*2b760*/  WARPSYNC.COLLECTIVE R15, `(.L_x_938) ;  /* 0x000000000f087348 */ /* 0x000fea0003c00000 */
[----:B------:R0:W1:Y:S02]  /*2b770*/  SHFL.IDX P6, R14, R13, R12, R11 ;  /* 0x0000000c0d0e7389 */ /* 0x00006400000c000b */
[----:B01----:R-:W-:Y:S01]  /*2b780*/  ENDCOLLECTIVE ;  /* 0x000000000000791b */ /* 0x003fe20003800000 */
.L_x_938:
        /* <DEDUP_REMOVED lines=19> */
.L_x_939:
[----:B------:R-:W-:Y:S01]  /*2b8c0*/  IMAD.MOV.U32 R13, RZ, RZ, R24 ;  /* 0x000000ffff0d7224 */ /* 0x000fe200078e0018 */
[----:B------:R-:W-:-:S07]  /*2b8d0*/  MOV R25, R14 ;  /* 0x0000000e00197202 */ /* 0x000fce0000000f00 */
[----:B------:R-:W-:Y:S05]  /*2b8e0*/  WARPSYNC.COLLECTIVE R15, `(.L_x_940) ;  /* 0x000000000f087348 */ /* 0x000fea0003c00000 */
[----:B------:R0:W1:Y:S02]  /*2b8f0*/  SHFL.IDX P6, R14, R13, R12, R11 ;  /* 0x0000000c0d0e7389 */ /* 0x00006400000c000b */
[----:B01----:R-:W-:Y:S01]  /*2b900*/  ENDCOLLECTIVE ;  /* 0x000000000000791b */ /* 0x003fe20003800000 */
.L_x_940:
[----:B------:R-:W-:Y:S05]  /*2b910*/  BRA `(.L_x_941) ;  /* 0xffffffb000007947 */ /* 0x000fea000383ffff */
.L_x_782:
        /* <DEDUP_REMOVED lines=8> */
.L_x_943:
[----:B------:R-:W-:Y:S05]  /*2b9a0*/  BSYNC B0 ;  /* 0x0000000000007941 */ /* 0x000fea0003800000 */
.L_x_942:
[----:B------:R-:W-:Y:S01]  /*2b9b0*/  IMAD.MOV.U32 R13, RZ, RZ, R16 ;  /* 0x000000ffff0d7224 */ /* 0x000fe200078e0010 */
[----:B------:R-:W-:Y:S01]  /*2b9c0*/  MOV R12, 0x1 ;  /* 0x00000001000c7802 */ /* 0x000fe20000000f00 */
[----:B------:R-:W-:Y:S01]  /*2b9d0*/  IMAD.MOV.U32 R11, RZ, RZ, 0x1f ;  /* 0x0000001fff0b7424 */ /* 0x000fe200078e00ff */
[----:B------:R-:W-:Y:S02]  /*2b9e0*/  MOV R15, 0xffffffff ;  /* 0xffffffff000f7802 */ /* 0x000fe40000000f00 */
[----:B------:R-:W-:Y:S02]  /*2b9f0*/  MOV R5, R14 ;  /* 0x0000000e00057202 */ /* 0x000fe40000000f00 */
[----:B------:R-:W-:-:S07]  /*2ba00*/  IADD3 R7, R19, R8, RZ ;  /* 0x0000000813077210 */ /* 0x000fce0007ffe0ff */
[----:B------:R-:W-:Y:S05]  /*2ba10*/  WARPSYNC.COLLECTIVE R15, `(.L_x_944) ;  /* 0x000000000f087348 */ /* 0x000fea0003c00000 */
[----:B------:R0:W1:Y:S02]  /*2ba20*/  SHFL.IDX P6, R14, R13, R12, R11 ;  /* 0x0000000c0d0e7389 */ /* 0x00006400000c000b */
[----:B01----:R-:W-:Y:S01]  /*2ba30*/  ENDCOLLECTIVE ;  /* 0x000000000000791b */ /* 0x003fe20003800000 */
.L_x_944:
[----:B------:R-:W-:Y:S01]  /*2ba40*/  ULDC UR4, c[0x0][0xc3c] ;  /* 0x00030f0000047ab9 */ /* 0x000fe20000000800 */
[----:B------:R-:W-:Y:S01]  /*2ba50*/  ULDC.64 UR6, c[0x0][0x208] ;  /* 0x0000820000067ab9 */ /* 0x000fe20000000a00 */
[----:B------:R-:W-:-:S13]  /*2ba60*/  ISETP.GE.OR P1, PT, R7, UR4, !P0 ;  /* 0x0000000407007c0c */ /* 0x000fda000c726670 */
[----:B------:R-:W0:Y:S01]  /*2ba70*/  @!P1 LDC.64 R2, c[0x0][0xc80] ;  /* 0x00032000ff029b82 */ /* 0x000e220000000a00 */
[----:B------:R-:W-:Y:S01]  /*2ba80*/  IMAD.MOV.U32 R4, RZ, RZ, RZ ;  /* 0x000000ffff047224 */ /* 0x000fe200078e00ff */
[----:B------:R-:W-:Y:S01]  /*2ba90*/  MOV R11, RZ ;  /* 0x000000ff000b7202 */ /* 0x000fe20000000f00 */
[----:B------:R-:W-:Y:S02]  /*2baa0*/  IMAD.MOV.U32 R0, RZ, RZ, R14 ;  /* 0x000000ffff007224 */ /* 0x000fe400078e000e */
[----:B0-----:R-:W-:-:S06]  /*2bab0*/  @!P1 IMAD.WIDE R2, R7, 0x4, R2 ;  /* 0x0000000407029825 */ /* 0x001fcc00078e0202 */
[----:B------:R-:W2:Y:S01]  /*2bac0*/  @!P1 LDG.E R2, desc[UR6][R2.64] ;  /* 0x0000000602029981 */ /* 0x000ea2000c1e1900 */
[C---:B------:R-:W-:Y:S02]  /*2bad0*/  ISETP.GE.U32.AND P2, PT, R8.reuse, 0x2, PT ;  /* 0x000000020800780c */ /* 0x040fe40003f46070 */
[C---:B------:R-:W-:Y:S02]  /*2bae0*/  ISETP.GE.U32.AND P3, PT, R8.reuse, 0x4, PT ;  /* 0x000000040800780c */ /* 0x040fe40003f66070 */
[C---:B------:R-:W-:Y:S02]  /*2baf0*/  ISETP.GE.U32.AND P4, PT, R8.reuse, 0x8, PT ;  /* 0x000000080800780c */ /* 0x040fe40003f86070 */
[C---:B------:R-:W-:Y:S02]  /*2bb00*/  ISETP.GE.U32.AND P5, PT, R8.reuse, 0x10, PT ;  /* 0x000000100800780c */ /* 0x040fe40003fa6070 */
[----:B--2---:R-:W-:Y:S02]  /*2bb10*/  @!P1 MOV R4, R2 ;  /* 0x0000000200049202 */ /* 0x004fe40000000f00 */
[----:B------:R-:W-:-:S03]  /*2bb20*/  ISETP.NE.AND P1, PT, R8, RZ, PT ;  /* 0x000000ff0800720c */ /* 0x000fc60003f25270 */
[----:B------:R-:W-:-:S10]  /*2bb30*/  IMAD.MOV.U32 R13, RZ, RZ, R4 ;  /* 0x000000ffff0d7224 */ /* 0x000fd400078e0004 */
[----:B------:R-:W-:Y:S05]  /*2bb40*/  WARPSYNC.COLLECTIVE R15, `(.L_x_945) ;  /* 0x000000000f087348 */ /* 0x000fea0003c00000 */
[----:B------:R0:W1:Y:S02]  /*2bb50*/  SHFL.UP P6, R14, R13, R12, R11 ;  /* 0x0400000c0d0e7389 */ /* 0x00006400000c000b */
[----:B01----:R-:W-:Y:S01]  /*2bb60*/  ENDCOLLECTIVE ;  /* 0x000000000000791b */ /* 0x003fe20003800000 */
.L_x_945:
[----:B------:R-:W-:Y:S01]  /*2bb70*/  IMAD.MOV.U32 R12, RZ, RZ, 0x2 ;  /* 0x00000002ff0c7424 */ /* 0x000fe200078e00ff */
[----:B------:R-:W-:-:S05]  /*2bb80*/  SEL R7, R14, RZ, P1 ;  /* 0x000000ff0e077207 */ /* 0x000fca0000800000 */
[----:B------:R-:W-:-:S05]  /*2bb90*/  IMAD.IADD R6, R4, 0x1, R7 ;  /* 0x0000000104067824 */ /* 0x000fca00078e0207 */
[----:B------:R-:W-:-:S07]  /*2bba0*/  MOV R13, R6 ;  /* 0x00000006000d7202 */ /* 0x000fce0000000f00 */
[----:B------:R-:W-:Y:S05]  /*2bbb0*/  WARPSYNC.COLLECTIVE R15, `(.L_x_946) ;  /* 0x000000000f087348 */ /* 0x000fea0003c00000 */
[----:B------:R0:W1:Y:S02]  /*2bbc0*/  SHFL.UP P6, R14, R13, R12, R11 ;  /* 0x0400000c0d0e7389 */ /* 0x00006400000c000b */
[----:B01----:R-:W-:Y:S01]  /*2bbd0*/  ENDCOLLECTIVE ;  /* 0x000000000000791b */ /* 0x003fe20003800000 */
.L_x_946:
[----:B------:R-:W-:Y:S02]  /*2bbe0*/  MOV R12, 0x4 ;  /* 0x00000004000c7802 */ /* 0x000fe40000000f00 */
[----:B------:R-:W-:-:S04]  /*2bbf0*/  SEL R7, R14, RZ, P2 ;  /* 0x000000ff0e077207 */ /* 0x000fc80001000000 */
[----:B------:R-:W-:-:S05]  /*2bc00*/  IADD3 R7, R6, R7, RZ ;  /* 0x0000000706077210 */ /* 0x000fca0007ffe0ff */
[----:B------:R-:W-:-:S07]  /*2bc10*/  IMAD.MOV.U32 R13, RZ, RZ, R7 ;  /* 0x000000ffff0d7224 */ /* 0x000fce00078e0007 */
[----:B------:R-:W-:Y:S05]  /*2bc20*/  WARPSYNC.COLLECTIVE R15, `(.L_x_947) ;  /* 0x000000000f087348 */ /* 0x000fea0003c00000 */
[----:B------:R0:W1:Y:S02]  /*2bc30*/  SHFL.UP P6, R14, R13, R12, R11 ;  /* 0x0400000c0d0e7389 */ /* 0x00006400000c000b */
[----:B01----:R-:W-:Y:S01]  /*2bc40*/  ENDCOLLECTIVE ;  /* 0x000000000000791b */ /* 0x003fe20003800000 */
.L_x_947:
[----:B------:R-:W-:Y:S01]  /*2bc50*/  IMAD.MOV.U32 R12, RZ, RZ, 0x8 ;  /* 0x00000008ff0c7424 */ /* 0x000fe200078e00ff */
[----:B------:R-:W-:-:S05]  /*2bc60*/  SEL R2, R14, RZ, P3 ;  /* 0x000000ff0e027207 */ /* 0x000fca0001800000 */
[----:B------:R-:W-:-:S05]  /*2bc70*/  IMAD.IADD R2, R7, 0x1, R2 ;  /* 0x0000000107027824 */ /* 0x000fca00078e0202 */
[----:B------:R-:W-:-:S07]  /*2bc80*/  MOV R13, R2 ;  /* 0x00000002000d7202 */ /* 0x000fce0000000f00 */
[----:B------:R-:W-:Y:S05]  /*2bc90*/  WARPSYNC.COLLECTIVE R15, `(.L_x_948) ;  /* 0x000000000f087348 */ /* 0x000fea0003c00000 */
[----:B------:R0:W1:Y:S02]  /*2bca0*/  SHFL.UP P6, R14, R13, R12, R11 ;  /* 0x0400000c0d0e7389 */ /* 0x00006400000c000b */
[----:B01----:R-:W-:Y:S01]  /*2bcb0*/  ENDCOLLECTIVE ;  /* 0x000000000000791b */ /* 0x003fe20003800000 */
.L_x_948:
[----:B------:R-:W-:Y:S02]  /*2bcc0*/  MOV R12, 0x10 ;  /* 0x00000010000c7802 */ /* 0x000fe40000000f00 */
[----:B------:R-:W-:-:S04]  /*2bcd0*/  SEL R3, R14, RZ, P4 ;  /* 0x000000ff0e037207 */ /* 0x000fc80002000000 */
[----:B------:R-:W-:-:S05]  /*2bce0*/  IADD3 R3, R2, R3, RZ ;  /* 0x0000000302037210 */ /* 0x000fca0007ffe0ff */
[----:B------:R-:W-:-:S07]  /*2bcf0*/  IMAD.MOV.U32 R13, RZ, RZ, R3 ;  /* 0x000000ffff0d7224 */ /* 0x000fce00078e0003 */
[----:B------:R-:W-:Y:S05]  /*2bd00*/  WARPSYNC.COLLECTIVE R15, `(.L_x_949) ;  /* 0x000000000f087348 */ /* 0x000fea0003c00000 */
[----:B------:R0:W1:Y:S02]  /*2bd10*/  SHFL.UP P6, R14, R13, R12, R11 ;  /* 0x0400000c0d0e7389 */ /* 0x00006400000c000b */
[----:B01----:R-:W-:Y:S01]  /*2bd20*/  ENDCOLLECTIVE ;  /* 0x000000000000791b */ /* 0x003fe20003800000 */
.L_x_949:
[----:B------:R-:W-:Y:S01]  /*2bd30*/  IMAD.MOV.U32 R12, RZ, RZ, 0x1f ;  /* 0x0000001fff0c7424 */ /* 0x000fe200078e00ff */
[----:B------:R-:W-:Y:S02]  /*2bd40*/  MOV R11, 0x1f ;  /* 0x0000001f000b7802 */ /* 0x000fe40000000f00 */
[----:B------:R-:W-:-:S05]  /*2bd50*/  SEL R2, R14, RZ, P5 ;  /* 0x000000ff0e027207 */ /* 0x000fca0002800000 */
[----:B------:R-:W-:-:S05]  /*2bd60*/  IMAD.IADD R2, R3, 0x1, R2 ;  /* 0x0000000103027824 */ /* 0x000fca00078e0202 */
[----:B------:R-:W-:-:S07]  /*2bd70*/  MOV R13, R2 ;  /* 0x00000002000d7202 */ /* 0x000fce0000000f00 */
[----:B------:R-:W-:Y:S05]  /*2bd80*/  WARPSYNC.COLLECTIVE R15, `(.L_x_950) ;  /* 0x000000000f087348 */ /* 0x000fea0003c00000 */
[----:B------:R0:W1:Y:S02]  /*2bd90*/  SHFL.IDX P6, R14, R13, R12, R11 ;  /* 0x0000000c0d0e7389 */ /* 0x00006400000c000b */
[----:B01----:R-:W-:Y:S01]  /*2bda0*/  ENDCOLLECTIVE ;  /* 0x000000000000791b */ /* 0x003fe20003800000 */
.L_x_950:
[----:B------:R-:W-:Y:S05]  /*2bdb0*/  BRA `(.L_x_951) ;  /* 0xffffffb000207947 */ /* 0x000fea000383ffff */
.L_x_787:
[----:B------:R-:W-:Y:S01]  /*2bdc0*/  BSSY B0, `(.L_x_952) ;  /* 0x0000008000007945 */ /* 0x000fe20003800000 */
[----:B-----5:R-:W-:Y:S01]  /*2bdd0*/  IMAD.MOV.U32 R13, RZ, RZ, R4 ;  /* 0x000000ffff0d7224 */ /* 0x020fe200078e0004 */
[----:B------:R-:W-:Y:S01]  /*2bde0*/  MOV R12, 0x1 ;  /* 0x00000001000c7802 */ /* 0x000fe20000000f00 */
[----:B------:R-:W-:Y:S01]  /*2bdf0*/  IMAD.MOV.U32 R11, RZ, RZ, RZ ;  /* 0x000000ffff0b7224 */ /* 0x000fe200078e00ff */
[----:B------:R-:W-:-:S07]  /*2be00*/  MOV R15, 0xffffffff ;  /* 0xffffffff000f7802 */ /* 0x000fce0000000f00 */
[----:B0-----:R-:W-:Y:S05]  /*2be10*/  WARPSYNC.COLLECTIVE R15, `(.L_x_953) ;  /* 0x000000000f087348 */ /* 0x001fea0003c00000 */
[----:B------:R1:W2:Y:S02]  /*2be20*/  SHFL.UP P6, R14, R13, R12, R11 ;  /* 0x0400000c0d0e7389 */ /* 0x0002a400000c000b */
[----:B012---:R-:W-:Y:S01]  /*2be30*/  ENDCOLLECTIVE ;  /* 0x000000000000791b */ /* 0x007fe20003800000 */
.L_x_953:
[----:B------:R-:W-:Y:S05]  /*2be40*/  BSYNC B0 ;  /* 0x0000000000007941 */ /* 0x000fea0003800000 */
.L_x_952:
[----:B------:R-:W-:Y:S01]  /*2be50*/  SEL R13, R14, RZ, P1 ;  /* 0x000000ff0e0d7207 */ /* 0x000fe20000800000 */
[----:B------:R-:W-:Y:S01]  /*2be60*/  IMAD.MOV.U32 R11, RZ, RZ, RZ ;  /* 0x000000ffff0b7224 */ /* 0x000fe200078e00ff */
[----:B------:R-:W-:Y:S02]  /*2be70*/  MOV R12, 0x2 ;  /* 0x00000002000c7802 */ /* 0x000fe40000000f00 */
[----:B------:R-:W-:Y:S01]  /*2be80*/  MOV R15, 0xffffffff ;  /* 0xffffffff000f7802 */ /* 0x000fe20000000f00 */
[----:B------:R-:W-:-:S07]  /*2be90*/  IMAD.IADD R13, R4, 0x1, R13 ;  /* 0x00000001040d7824 */ /* 0x000fce00078e020d */
[----:B------:R-:W-:Y:S05]  /*2bea0*/  WARPSYNC.COLLECTIVE R15, `(.L_x_954) ;  /* 0x000000000f087348 */ /* 0x000fea0003c00000 */
[----:B------:R0:W1:Y:S02]  /*2beb0*/  SHFL.UP P6, R14, R13, R12, R11 ;  /* 0x0400000c0d0e7389 */ /* 0x00006400000c000b */
[----:B01----:R-:W-:Y:S01]  /*2bec0*/  ENDCOLLECTIVE ;  /* 0x000000000000791b */ /* 0x003fe20003800000 */
.L_x_954:
[----:B------:R-:W-:Y:S01]  /*2bed0*/  IMAD.MOV.U32 R12, RZ, RZ, 0x4 ;  /* 0x00000004ff0c7424 */ /* 0x000fe200078e00ff */
[----:B------:R-:W-:-:S05]  /*2bee0*/  SEL R0, R14, RZ, P2 ;  /* 0x000000ff0e007207 */ /* 0x000fca0001000000 */
[----:B------:R-:W-:-:S05]  /*2bef0*/  IMAD.IADD R0, R13, 0x1, R0 ;  /* 0x000000010d007824 */ /* 0x000fca00078e0200 */
[----:B------:R-:W-:-:S07]  /*2bf00*/  MOV R13, R0 ;  /* 0x00000000000d7202 */ /* 0x000fce0000000f00 */
[----:B------:R-:W-:Y:S05]  /*2bf10*/  WARPSYNC.COLLECTIVE R15, `(.L_x_955) ;  /* 0x000000000f087348 */ /* 0x000fea0003c00000 */
[----:B------:R0:W1:Y:S02]  /*2bf20*/  SHFL.UP P6, R14, R13, R12, R11 ;  /* 0x0400000c0d0e7389 */ /* 0x00006400000c000b */
[----:B01----:R-:W-:Y:S01]  /*2bf30*/  ENDCOLLECTIVE ;  /* 0x000000000000791b */ /* 0x003fe20003800000 */
.L_x_955:
[----:B------:R-:W-:Y:S02]  /*2bf40*/  MOV R12, 0x8 ;  /* 0x00000008000c7802 */ /* 0x000fe40000000f00 */
[----:B------:R-:W-:-:S04]  /*2bf50*/  SEL R3, R14, RZ, P3 ;  /* 0x000000ff0e037207 */ /* 0x000fc80001800000 */
[----:B------:R-:W-:-:S05]  /*2bf60*/  IADD3 R2, R0, R3, RZ ;  /* 0x0000000300027210 */ /* 0x000fca0007ffe0ff */
[----:B------:R-:W-:-:S07]  /*2bf70*/  IMAD.MOV.U32 R13, RZ, RZ, R2 ;  /* 0x000000ffff0d7224 */ /* 0x000fce00078e0002 */
[----:B------:R-:W-:Y:S05]  /*2bf80*/  WARPSYNC.COLLECTIVE R15, `(.L_x_956) ;  /* 0x000000000f087348 */ /* 0x000fea0003c00000 */
[----:B------:R0:W1:Y:S02]  /*2bf90*/  SHFL.UP P6, R14, R13, R12, R11 ;  /* 0x0400000c0d0e7389 */ /* 0x00006400000c000b */
[----:B01----:R-:W-:Y:S01]  /*2bfa0*/  ENDCOLLECTIVE ;  /* 0x000000000000791b */ /* 0x003fe20003800000 */
.L_x_956:
[----:B------:R-:W-:Y:S01]  /*2bfb0*/  IMAD.MOV.U32 R12, RZ, RZ, 0x10 ;  /* 0x00000010ff0c7424 */ /* 0x000fe200078e00ff */
[----:B------:R-:W-:-:S05]  /*2bfc0*/  SEL R3, R14, RZ, P4 ;  /* 0x000000ff0e037207 */ /* 0x000fca0002000000 */
[----:B------:R-:W-:-:S05]  /*2bfd0*/  IMAD.IADD R3, R2, 0x1, R3 ;  /* 0x0000000102037824 */ /* 0x000fca00078e0203 */
[----:B------:R-:W-:-:S07]  /*2bfe0*/  MOV R13, R3 ;  /* 0x00000003000d7202 */ /* 0x000fce0000000f00 */
[----:B------:R-:W-:Y:S05]  /*2bff0*/  WARPSYNC.COLLECTIVE R15, `(.L_x_957) ;  /* 0x000000000f087348 */ /* 0x000fea0003c00000 */
[----:B------:R0:W1:Y:S02]  /*2c000*/  SHFL.UP P6, R14, R13, R12, R11 ;  /* 0x0400000c0d0e7389 */ /* 0x00006400000c000b */
[----:B01----:R-:W-:Y:S01]  /*2c010*/  ENDCOLLECTIVE ;  /* 0x000000000000791b */ /* 0x003fe20003800000 */
.L_x_957:
[----:B------:R-:W-:Y:S01]  /*2c020*/  MOV R12, 0x1f ;  /* 0x0000001f000c7802 */ /* 0x000fe20000000f00 */
[----:B------:R-:W-:Y:S01]  /*2c030*/  IMAD.MOV.U32 R11, RZ, RZ, 0x1f ;  /* 0x0000001fff0b7424 */ /* 0x000fe200078e00ff */
[----:B------:R-:W-:-:S04]  /*2c040*/  SEL R2, R14, RZ, P5 ;  /* 0x000000ff0e027207 */ /* 0x000fc80002800000 */
[----:B------:R-:W-:-:S05]  /*2c050*/  IADD3 R2, R3, R2, RZ ;  /* 0x0000000203027210 */ /* 0x000fca0007ffe0ff */
[----:B------:R-:W-:-:S07]  /*2c060*/  IMAD.MOV.U32 R13, RZ, RZ, R2 ;  /* 0x000000ffff0d7224 */ /* 0x000fce00078e0002 */
[----:B------:R-:W-:Y:S05]  /*2c070*/  WARPSYNC.COLLECTIVE R15, `(.L_x_958) ;  /* 0x000000000f087348 */ /* 0x000fea0003c00000 */
[----:B------:R0:W1:Y:S02]  /*2c080*/  SHFL.IDX P6, R14, R13, R12, R11 ;  /* 0x0000000c0d0e7389 */ /* 0x00006400000c000b */
[----:B01----:R-:W-:Y:S01]  /*2c090*/  ENDCOLLECTIVE ;  /* 0x000000000000791b */ /* 0x003fe20003800000 */
.L_x_958:
[----:B------:R-:W-:Y:S05]  /*2c0a0*/  BRA `(.L_x_959) ;  /* 0xffffffb000047947 */ /* 0x000fea000383ffff */
.L_x_789:
[----:B------:R-:W-:Y:S01]  /*2c0b0*/  BSSY B0, `(.L_x_960) ;  /* 0x0000006000007945 */ /* 0x000fe20003800000 */
[----:B------:R-:W-:Y:S02]  /*2c0c0*/  PLOP3.LUT P6, PT, P6, PT, PT, 0x8, 0x0 ;  /* 0x000000000000781c */ /* 0x000fe400037ce170 */
[----:B------:R-:W-:-:S11]  /*2c0d0*/  MOV R15, 0xffffffff ;  /* 0xffffffff000f7802 */ /* 0x000fd60000000f00 */
[----:B0-----:R-:W-:Y:S05]  /*2c0e0*/  WARPSYNC.COLLECTIVE R15, `(.L_x_961) ;  /* 0x000000000f087348 */ /* 0x001fea0003c00000 */
[----:B------:R-:W-:Y:S01]  /*2c0f0*/  VOTE.ANY R14, PT, P6 ;  /* 0x00000000000e7806 */ /* 0x000fe200030e0100 */
[----:B0-----:R-:W-:Y:S06]  /*2c100*/  ENDCOLLECTIVE ;  /* 0x000000000000791b */ /* 0x001fec0003800000 */
.L_x_961:
[----:B------:R-:W-:Y:S05]  /*2c110*/  BSYNC B0 ;  /* 0x0000000000007941 */ /* 0x000fea0003800000 */
.L_x_960:
[----:B------:R-:W-:Y:S01]  /*2c120*/  IMAD.MOV.U32 R3, RZ, RZ, R14 ;  /* 0x000000ffff037224 */ /* 0x000fe200078e000e */
[----:B------:R-:W-:Y:S01]  /*2c130*/  MOV R13, R4 ;  /* 0x00000004000d7202 */ /* 0x000fe20000000f00 */
[----:B------:R-:W-:Y:S01]  /*2c140*/  IMAD.MOV.U32 R15, RZ, RZ, -0x1 ;  /* 0xffffffffff0f7424 */ /* 0x000fe200078e00ff */
[----:B------:R-:W-:Y:S01]  /*2c150*/  MOV R11, 0x1f ;  /* 0x0000001f000b7802 */ /* 0x000fe20000000f00 */
[----:B------:R-:W0:Y:S02]  /*2c160*/  POPC R0, R3 ;  /* 0x0000000300007309 */ /* 0x000e240000000000 */
[----:B0-----:R-:W-:-:S07]  /*2c170*/  IMAD.MOV.U32 R12, RZ, RZ, R0 ;  /* 0x000000ffff0c7224 */ /* 0x001fce00078e0000 */
[----:B------:R-:W-:Y:S05]  /*2c180*/  WARPSYNC.COLLECTIVE R15, `(.L_x_962) ;  /* 0x000000000f087348 */ /* 0x000fea0003c00000 */
[----:B------:R0:W1:Y:S02]  /*2c190*/  SHFL.IDX P6, R14, R13, R12, R11 ;  /* 0x0000000c0d0e7389 */ /* 0x00006400000c000b */
[----:B01----:R-:W-:Y:S01]  /*2c1a0*/  ENDCOLLECTIVE ;  /* 0x000000000000791b */ /* 0x003fe20003800000 */
.L_x_962:
[----:B------:R-:W-:Y:S01]  /*2c1b0*/  MOV R4, R14 ;  /* 0x0000000e00047202 */ /* 0x000fe20000000f00 */
[----:B------:R-:W-:Y:S06]  /*2c1c0*/  BRA `(.L_x_963) ;  /* 0xffffffac00f47947 */ /* 0x000fec000383ffff */
.L_x_791:
[----:B------:R-:W-:Y:S01]  /*2c1d0*/  BSSY B0, `(.L_x_964) ;  /* 0x0000007000007945 */ /* 0x000fe20003800000 */
[----:B------:R-:W-:Y:S01]  /*2c1e0*/  IMAD.MOV.U32 R13, RZ, RZ, R2 ;  /* 0x000000ffff0d7224 */ /* 0x000fe200078e0002 */
[----:B------:R-:W-:Y:S01]  /*2c1f0*/  MOV R11, 0x1f ;  /* 0x0000001f000b7802 */ /* 0x000fe20000000f00 */
[----:B------:R-:W-:-:S07]  /*2c200*/  IMAD.MOV.U32 R15, RZ, RZ, -0x1 ;  /* 0xffffffffff0f7424 */ /* 0x000fce00078e00ff */
[----:B012---:R-:W-:Y:S05]  /*2c210*/  WARPSYNC.COLLECTIVE R15, `(.L_x_965) ;  /* 0x000000000f087348 */ /* 0x007fea0003c00000 */
[----:B------:R3:W4:Y:S02]  /*2c220*/  SHFL.IDX P6, R14, R13, R12, R11 ;  /* 0x0000000c0d0e7389 */ /* 0x00072400000c000b */
[----:B01234-:R-:W-:Y:S01]  /*2c230*/  ENDCOLLECTIVE ;  /* 0x000000000000791b */ /* 0x01ffe20003800000 */
.L_x_965:
[----:B------:R-:W-:Y:S05]  /*2c240*/  BSYNC B0 ;  /* 0x0000000000007941 */ /* 0x000fea0003800000 */
.L_x_964:
[----:B------:R-:W-:Y:S05]  /*2c250*/  BRA `(.L_x_790) ;  /* 0xffffffac00ec7947 */ /* 0x000fea000383ffff */
.L_x_795:
[----:B0-----:R0:W1:Y:S02]  /*2c260*/  SYNCS.PHASECHK.TRANS64.TRYWAIT P0, [R5+URZ+0x38820], R0 ;  /* 0x03882000050075a7 */ /* 0x001064000800017f */
[----:B-1----:R-:W-:Y:S05]  /*2c270*/  @!P0 NANOSLEEP.SYNCS 0x989680 ;  /* 0x009896800000895d */ /* 0x002fea0003900000 */
[----:B------:R-:W1:Y:S02]  /*2c280*/  @!P0 SYNCS.PHASECHK.TRANS64 P0, [R5+URZ+0x38820], R0 ;  /* 0x03882000050085a7 */ /* 0x000e64000800007f */
[----:B-1----:R-:W-:Y:S05]  /*2c290*/  @!P0 BRA `(.L_x_795) ;  /* 0xfffffffc00f08947 */ /* 0x002fea000383ffff */
[----:B------:R-:W-:Y:S05]  /*2c2a0*/  BRA `(.L_x_966) ;  /* 0xffffffb000d87947 */ /* 0x000fea000383ffff */
.L_x_796:
[----:B------:R-:W1:Y:S01]  /*2c2b0*/  S2R R2, SR_TID.X ;  /* 0x0000000000027919 */ /* 0x000e620000002100 */
[----:B------:R-:W-:Y:S01]  /*2c2c0*/  BSSY B0, `(.L_x_967) ;  /* 0x000000a000007945 */ /* 0x000fe20003800000 */
[----:B------:R-:W-:Y:S01]  /*2c2d0*/  IMAD.MOV.U32 R12, RZ, RZ, RZ ;  /* 0x000000ffff0c7224 */ /* 0x000fe200078e00ff */
[----:B------:R-:W-:Y:S01]  /*2c2e0*/  MOV R11, 0x1f ;  /* 0x0000001f000b7802 */ /* 0x000fe20000000f00 */
[----:B------:R-:W-:Y:S01]  /*2c2f0*/  IMAD.MOV.U32 R15, RZ, RZ, -0x1 ;  /* 0xffffffffff0f7424 */ /* 0x000fe200078e00ff */
[----:B-1----:R-:W-:-:S04]  /*2c300*/  SHF.R.U32.HI R2, RZ, 0x5, R2 ;  /* 0x00000005ff027819 */ /* 0x002fc80000011602 */
[----:B------:R-:W-:-:S04]  /*2c310*/  LOP3.LUT R2, R2, 0x3, RZ, 0xc0, !PT ;  /* 0x0000000302027812 */ /* 0x000fc800078ec0ff */
[----:B------:R-:W-:-:S07]  /*2c320*/  MOV R13, R2 ;  /* 0x00000002000d7202 */ /* 0x000fce0000000f00 */
[----:B0-2---:R-:W-:Y:S05]  /*2c330*/  WARPSYNC.COLLECTIVE R15, `(.L_x_968) ;  /* 0x000000000f087348 */ /* 0x005fea0003c00000 */
[----:B------:R1:W3:Y:S02]  /*2c340*/  SHFL.IDX P6, R14, R13, R12, R11 ;  /* 0x0000000c0d0e7389 */ /* 0x0002e400000c000b */
[----:B0123--:R-:W-:Y:S01]  /*2c350*/  ENDCOLLECTIVE ;  /* 0x000000000000791b */ /* 0x00ffe20003800000 */
.L_x_968:
[----:B------:R-:W-:Y:S05]  /*2c360*/  BSYNC B0 ;  /* 0x0000000000007941 */ /* 0x000fea0003800000 */
.L_x_967:
[----:B------:R-:W-:Y:S05]  /*2c370*/  BRA `(.L_x_969) ;  /* 0xffffffb000c07947 */ /* 0x000fea000383ffff */
.L_x_797:
[----:B------:R-:W-:Y:S01]  /*2c380*/  BSSY B0, `(.L_x_970) ;  /* 0x0000006000007945 */ /* 0x000fe20003800000 */
[----:B------:R-:W-:-:S07]  /*2c390*/  MOV R15, 0xffffffff ;  /* 0xffffffff000f7802 */ /* 0x000fce0000000f00 */
[----:B0-2---:R-:W-:Y:S05]  /*2c3a0*/  WARPSYNC.COLLECTIVE R15, `(.L_x_971) ;  /* 0x000000000f0c7348 */ /* 0x005fea0003c00000 */
[----:B------:R-:W-:Y:S02]  /*2c3b0*/  ELECT P6, UR62, PT ;  /* 0x00000000003e782f */ /* 0x000fe400038c0000 */
[----:B------:R-:W-:Y:S01]  /*2c3c0*/  MOV R14, UR62 ;  /* 0x0000003e000e7c02 */ /* 0x000fe20008000f00 */
[----:B0-2---:R-:W-:Y:S10]  /*2c3d0*/  ENDCOLLECTIVE ;  /* 0x000000000000791b */ /* 0x005ff40003800000 */
.L_x_971:
[----:B------:R-:W-:Y:S05]  /*2c3e0*/  BSYNC B0 ;  /* 0x0000000000007941 */ /* 0x000fea0003800000 */
.L_x_970:
[----:B------:R-:W-:Y:S05]  /*2c3f0*/  BRA `(.L_x_972) ;  /* 0xffffffb000b47947 */ /* 0x000fea000383ffff */
.L_x_799:
[----:B0-----:R0:W1:Y:S02]  /*2c400*/  SYNCS.PHASECHK.TRANS64.TRYWAIT P1, [R3+URZ+0x38840], R2 ;  /* 0x03884002030075a7 */ /* 0x001064000802017f */
[----:B-1----:R-:W-:Y:S05]  /*2c410*/  @!P1 NANOSLEEP.SYNCS 0x989680 ;  /* 0x009896800000995d */ /* 0x002fea0003900000 */
[----:B------:R-:W1:Y:S02]  /*2c420*/  @!P1 SYNCS.PHASECHK.TRANS64 P1, [R3+URZ+0x38840], R2 ;  /* 0x03884002030095a7 */ /* 0x000e64000802007f */
[----:B-1----:R-:W-:Y:S05]  /*2c430*/  @!P1 BRA `(.L_x_799) ;  /* 0xfffffffc00f09947 */ /* 0x002fea000383ffff */
[----:B------:R-:W-:Y:S05]  /*2c440*/  BRA `(.L_x_973) ;  /* 0xffffffb000d47947 */ /* 0x000fea000383ffff */
.L_x_801:
[----:B-1----:R1:W3:Y:S02]  /*2c450*/  SYNCS.PHASECHK.TRANS64.TRYWAIT P1, [R27+URZ+0x38840], R0 ;  /* 0x038840001b0075a7 */ /* 0x0022e4000802017f */
[----:B---3--:R-:W-:Y:S05]  /*2c460*/  @!P1 NANOSLEEP.SYNCS 0x989680 ;  /* 0x009896800000995d */ /* 0x008fea0003900000 */
[----:B------:R-:W3:Y:S02]  /*2c470*/  @!P1 SYNCS.PHASECHK.TRANS64 P1, [R27+URZ+0x38840], R0 ;  /* 0x038840001b0095a7 */ /* 0x000ee4000802007f */
[----:B---3--:R-:W-:Y:S05]  /*2c480*/  @!P1 BRA `(.L_x_801) ;  /* 0xfffffffc00f09947 */ /* 0x008fea000383ffff */
[----:B------:R-:W-:Y:S05]  /*2c490*/  BRA `(.L_x_974) ;  /* 0xffffffb000e07947 */ /* 0x000fea000383ffff */
.L_x_803:
[----:B---3--:R3:W4:Y:S02]  /*2c4a0*/  SYNCS.PHASECHK.TRANS64.TRYWAIT P1, [R3+URZ+0x38860], R2 ;  /* 0x03886002030075a7 */ /* 0x008724000802017f */
[----:B----4-:R-:W-:Y:S05]  /*2c4b0*/  @!P1 NANOSLEEP.SYNCS 0x989680 ;  /* 0x009896800000995d */ /* 0x010fea0003900000 */
[----:B------:R-:W4:Y:S02]  /*2c4c0*/  @!P1 SYNCS.PHASECHK.TRANS64 P1, [R3+URZ+0x38860], R2 ;  /* 0x03886002030095a7 */ /* 0x000f24000802007f */
[----:B----4-:R-:W-:Y:S05]  /*2c4d0*/  @!P1 BRA `(.L_x_803) ;  /* 0xfffffffc00f09947 */ /* 0x010fea000383ffff */
[----:B------:R-:W-:Y:S05]  /*2c4e0*/  BRA `(.L_x_975) ;  /* 0xffffffb000dc7947 */ /* 0x000fea000383ffff */
.L_x_976:
        /* <DEDUP_REMOVED lines=9> */
.L_x_15840:


//--------------------- .text._ZN7cutlass13device_kernelIN5flash11enable_sm90INS1_16FlashAttnFwdSm90INS1_25CollectiveMainloopFwdSm90ILi2EN4cute5tupleIJNS5_1CILi1EEES8_S8_EEENS6_IJNS7_ILi128EEENS7_ILi64EEENS7_ILi256EEEEEELi256ENS_6half_tEfNS_4arch4Sm90ELb0ELb1ELb1ELb0ELb1ELb0ELb0ELb1ELb1ELb1ELb0ELb0EEENS1_21CollectiveEpilogueFwdINS6_IJSA_SC_SB_EEES9_SE_SG_Li256ELb0ELb1ELb0ELb0EEENS1_30DynamicPersistentTileSchedulerILi256ELi128ELb0ELb1ELb1EEEEEEEEEvNT_6ParamsE --------------------------
	.section	.text._ZN7cutlass13device_kernelIN5flash11enable_sm90INS1_16FlashAttnFwdSm90INS1_25CollectiveMainloopFwdSm90ILi2EN4cute5tupleIJNS5_1CILi1EEES8_S8_EEENS6_IJNS7_ILi128EEENS7_ILi64EEENS7_ILi256EEEEEELi256ENS_6half_tEfNS_4arch4Sm90ELb0ELb1ELb1ELb0ELb1ELb0ELb0ELb1ELb1ELb1ELb0ELb0EEENS1_21CollectiveEpilogueFwdINS6_IJSA_SC_SB_EEES9_SE_SG_Li256ELb0ELb1ELb0ELb0EEENS1_30DynamicPersistentTileSchedulerILi256ELi128ELb0ELb1ELb1EEEEEEEEEvNT_6ParamsE,"ax",@progbits
	.align	128
.text._ZN7cutlass13device_kernelIN5flash11enable_sm90INS1_16FlashAttnFwdSm90INS1_25CollectiveMainloopFwdSm90ILi2EN4cute5tupleIJNS5_1CILi1EEES8_S8_EEENS6_IJNS7_ILi128EEENS7_ILi64EEENS7_ILi256EEEEEELi256ENS_6half_tEfNS_4arch4Sm90ELb0ELb1ELb1ELb0ELb1ELb0ELb0ELb1ELb1ELb1ELb0ELb0EEENS1_21CollectiveEpilogueFwdINS6_IJSA_SC_SB_EEES9_SE_SG_Li256ELb0ELb1ELb0ELb0EEENS1_30DynamicPersistentTileSchedulerILi256ELi128ELb0ELb1ELb1EEEEEEEEEvNT_6ParamsE:
        .type           _ZN7cutlass13device_kernelIN5flash11enable_sm90INS1_16FlashAttnFwdSm90INS1_25CollectiveMainloopFwdSm90ILi2EN4cute5tupleIJNS5_1CILi1EEES8_S8_EEENS6_IJNS7_ILi128EEENS7_ILi64EEENS7_ILi256EEEEEELi256ENS_6half_tEfNS_4arch4Sm90ELb0ELb1ELb1ELb0ELb1ELb0ELb0ELb1ELb1ELb1ELb0ELb0EEENS1_21CollectiveEpilogueFwdINS6_IJSA_SC_SB_EEES9_SE_SG_Li256ELb0ELb1ELb0ELb0EEENS1_30DynamicPersistentTileSchedulerILi256ELi128ELb0ELb1ELb1EEEEEEEEEvNT_6ParamsE,@function
        .size           _ZN7cutlass13device_kernelIN5flash11enable_sm90INS1_16FlashAttnFwdSm90INS1_25CollectiveMainloopFwdSm90ILi2EN4cute5tupleIJNS5_1CILi1EEES8_S8_EEENS6_IJNS7_ILi128EEENS7_ILi64EEENS7_ILi256EEEEEELi256ENS_6half_tEfNS_4arch4Sm90ELb0ELb1ELb1ELb0ELb1ELb0ELb0ELb1ELb1ELb1ELb0ELb0EEENS1_21CollectiveEpilogueFwdINS6_IJSA_SC_SB_EEES9_SE_SG_Li256ELb0ELb1ELb0ELb0EEENS1_30DynamicPersistentTileSchedulerILi256ELi128ELb0ELb1ELb1EEEEEEEEEvNT_6ParamsE,(.L_x_15841 - _ZN7cutlass13device_kernelIN5flash11enable_sm90INS1_16FlashAttnFwdSm90INS1_25CollectiveMainloopFwdSm90ILi2EN4cute5tupleIJNS5_1CILi1EEES8_S8_EEENS6_IJNS7_ILi128EEENS7_ILi64EEENS7_ILi256EEEEEELi256ENS_6half_tEfNS_4arch4Sm90ELb0ELb1ELb1ELb0ELb1ELb0ELb0ELb1ELb1ELb1ELb0ELb0EEENS1_21CollectiveEpilogueFwdINS6_IJSA_SC_SB_EEES9_SE_SG_Li256ELb0ELb1ELb0ELb0EEENS1_30DynamicPersistentTileSchedulerILi256ELi128ELb0ELb1ELb1EEEEEEEEEvNT_6ParamsE)
        .other          _ZN7cutlass13device_kernelIN5flash11enable_sm90INS1_16FlashAttnFwdSm90INS1_25CollectiveMainloopFwdSm90ILi2EN4cute5tupleIJNS5_1CILi1EEES8_S8_EEENS6_IJNS7_ILi128EEENS7_ILi64EEENS7_ILi256EEEEEELi256ENS_6half_tEfNS_4arch4Sm90ELb0ELb1ELb1ELb0ELb1ELb0ELb0ELb1ELb1ELb1ELb0ELb0EEENS1_21CollectiveEpilogueFwdINS6_IJSA_SC_SB_EEES9_SE_SG_Li256ELb0ELb1ELb0ELb0EEENS1_30DynamicPersistentTileSchedulerILi256ELi128ELb0ELb1ELb1EEEEEEEEEvNT_6ParamsE,@"STO_CUDA_ENTRY STV_DEFAULT"
_ZN7cutlass13device_kernelIN5flash11enable_sm90INS1_16FlashAttnFwdSm90INS1_25CollectiveMainloopFwdSm90ILi2EN4cute5tupleIJNS5_1CILi1EEES8_S8_EEENS6_IJNS7_ILi128EEENS7_ILi64EEENS7_ILi256EEEEEELi256ENS_6half_tEfNS_4arch4Sm90ELb0ELb1ELb1ELb0ELb1ELb0ELb0ELb1ELb1ELb1ELb0ELb0EEENS1_21CollectiveEpilogueFwdINS6_IJSA_SC_SB_EEES9_SE_SG_Li256ELb0ELb1ELb0ELb0EEENS1_30DynamicPersistentTileSchedulerILi256ELi128ELb0ELb1ELb1EEEEEEEEEvNT_6ParamsE:
        /* <DEDUP_REMOVED lines=45> */
.L_x_977:
        /* <DEDUP_REMOVED lines=22> */
.L_x_978:
        /* <DEDUP_REMOVED lines=18> */
.L_x_979:
        /* <DEDUP_REMOVED lines=22> */
.L_x_980:
        /* <DEDUP_REMOVED lines=23> */
.L_x_981:
        /* <DEDUP_REMOVED lines=10> */
.L_x_983:
[----:B------:R-:W-:-:S08]  /*08c0*/  NOP ;  /* 0x0000000000007918 */ /* 0x000fd00000000000 */
[----:B------:R-:W1:Y:S02]  /*08d0*/  USETMAXREG.TRY_ALLOC.CTAPOOL UP0, 0xe8 ;  /* 0x000000e8000079c8 */ /* 0x000e640008000600 */
[----:B-1----:R-:W-:-:S13]  /*08e0*/  PLOP3.LUT P0, PT, PT, PT, UP0, 0x80, 0x0 ;  /* 0x000000000000781c */ /* 0x002fda0003f0f008 */
[----:B------:R-:W-:Y:S05]  /*08f0*/  @!P0 BRA `(.L_x_983) ;  /* 0xfffffffc00f08947 */ /* 0x000fea000383ffff */
[----:B------:R-:W1:Y:S08]  /*0900*/  S2UR UR4, SR_CTAID.X ;  /* 0x00000000000479c3 */ /* 0x000e700000002500 */
[----:B------:R-:W-:Y:S08]  /*0910*/  BAR.ARV 0x4, 0x180 ;  /* 0x0106000000007b1d */ /* 0x000ff00000002000 */
[----:B------:R-:W1:Y:S08]  /*0920*/  LDC R0, c[0x0][0xc38] ;  /* 0x00030e00ff007b82 */ /* 0x000e700000000800 */
[----:B------:R-:W-:Y:S06]  /*0930*/  BAR.ARV 0x8, 0x180 ;  /* 0x0206000000007b1d */ /* 0x000fec0000002000 */
[----:B-1----:R-:W-:-:S13]  /*0940*/  ISETP.LE.AND P0, PT, R0, UR4, PT ;  /* 0x0000000400007c0c */ /* 0x002fda000bf03270 */
[----:B------:R-:W-:Y:S05]  /*0950*/  @P0 EXIT ;  /* 0x000000000000094d */ /* 0x000fea0003800000 */
[----:B0-----:R-:W2:Y:S01]  /*0960*/  LDL R2, [R1+0x4] ;  /* 0x0000040001027983 */ /* 0x001ea20000100800 */
[----:B------:R-:W-:Y:S01]  /*0970*/  VIADD R219, R5, 0xffffff80 ;  /* 0xffffff8005db7836 */ /* 0x000fe20000000000 */
[----:B------:R-:W-:Y:S01]  /*0980*/  UMOV UR39, URZ ;  /* 0x0000003f00277c82 */ /* 0x000fe20008000000 */
[----:B------:R-:W-:-:S03]  /*0990*/  UMOV UR38, URZ ;  /* 0x0000003f00267c82 */ /* 0x000fc60008000000 */
[----:B------:R-:W-:-:S04]  /*09a0*/  SHF.R.S32.HI R0, RZ, 0x1f, R219 ;  /* 0x0000001fff007819 */ /* 0x000fc800000114db */
[CC--:B------:R-:W-:Y:S02]  /*09b0*/  LEA.HI R3, R0.reuse, R219.reuse, RZ, 0x4 ;  /* 0x000000db00037211 */ /* 0x0c0fe400078f20ff */
[CC--:B------:R-:W-:Y:S02]  /*09c0*/  LEA.HI R4, R0.reuse, R219.reuse, RZ, 0x5 ;  /* 0x000000db00047211 */ /* 0x0c0fe400078f28ff */
[----:B------:R-:W-:Y:S02]  /*09d0*/  SHF.R.S32.HI R6, RZ, 0x4, R3 ;  /* 0x00000004ff067819 */ /* 0x000fe40000011403 */
[----:B------:R-:W-:Y:S01]  /*09e0*/  LEA.HI R11, R0, R219, RZ, 0x2 ;  /* 0x000000db000b7211 */ /* 0x000fe200078f10ff */
[----:B------:R-:W-:Y:S01]  /*09f0*/  IMAD.SHL.U32 R5, R4, 0x20, RZ ;  /* 0x0000002004057824 */ /* 0x000fe200078e00ff */
[C---:B------:R-:W-:Y:S02]  /*0a00*/  LOP3.LUT R4, R3.reuse, 0x3fffff0, RZ, 0xc0, !PT ;  /* 0x03fffff003047812 */ /* 0x040fe400078ec0ff */
[----:B------:R-:W-:-:S02]  /*0a10*/  LEA.HI R3, R3, R6, RZ, 0x1 ;  /* 0x0000000603037211 */ /* 0x000fc400078f08ff */
[----:B------:R-:W-:Y:S01]  /*0a20*/  LOP3.LUT R5, R5, 0xfffffc00, RZ, 0xc0, !PT ;  /* 0xfffffc0005057812 */ /* 0x000fe200078ec0ff */
[----:B------:R-:W-:Y:S01]  /*0a30*/  IMAD.IADD R4, R219, 0x1, -R4 ;  /* 0x00000001db047824 */ /* 0x000fe200078e0a04 */
[----:B------:R-:W-:-:S04]  /*0a40*/  LOP3.LUT R3, R3, 0x1ffffffe, RZ, 0xc0, !PT ;  /* 0x1ffffffe03037812 */ /* 0x000fc800078ec0ff */
[----:B------:R-:W-:Y:S01]  /*0a50*/  LEA R4, R4, R5, 0x6 ;  /* 0x0000000504047211 */ /* 0x000fe200078e30ff */
[----:B------:R-:W-:Y:S01]  /*0a60*/  IMAD.IADD R3, R6, 0x1, -R3 ;  /* 0x0000000106037824 */ /* 0x000fe200078e0a03 */
[----:B------:R-:W-:-:S03]  /*0a70*/  LOP3.LUT R6, R11, 0xfffffffc, RZ, 0xc0, !PT ;  /* 0xfffffffc0b067812 */ /* 0x000fc600078ec0ff */
[----:B------:R-:W-:Y:S02]  /*0a80*/  IMAD R213, R3, 0x8, R4 ;  /* 0x0000000803d57824 */ /* 0x000fe400078e0204 */
[----:B------:R-:W-:Y:S01]  /*0a90*/  IMAD.IADD R5, R219, 0x1, -R6 ;  /* 0x00000001db057824 */ /* 0x000fe200078e0a06 */
[----:B--2---:R-:W-:Y:S02]  /*0aa0*/  R2UR UR5, R2 ;  /* 0x00000000020572ca */ /* 0x004fe400000e0000 */
[CC--:B------:R-:W-:Y:S02]  /*0ab0*/  LEA.HI R2, R0.reuse, R219.reuse, RZ, 0x7 ;  /* 0x000000db00027211 */ /* 0x0c0fe400078f38ff */
[----:B------:R-:W-:Y:S02]  /*0ac0*/  LEA.HI R0, R0, R219, RZ, 0x3 ;  /* 0x000000db00007211 */ /* 0x000fe400078f18ff */
[----:B------:R-:W-:Y:S02]  /*0ad0*/  LOP3.LUT R210, R2, 0xffffff80, RZ, 0xc0, !PT ;  /* 0xffffff8002d27812 */ /* 0x000fe400078ec0ff */
[----:B------:R-:W-:-:S02]  /*0ae0*/  SHF.R.S32.HI R211, RZ, 0x7, R2 ;  /* 0x00000007ffd37819 */ /* 0x000fc40000011402 */
[----:B------:R-:W-:Y:S01]  /*0af0*/  SHF.R.S32.HI R208, RZ, 0x3, R0 ;  /* 0x00000003ffd07819 */ /* 0x000fe20000011400 */
[----:B------:R-:W-:Y:S01]  /*0b00*/  IMAD.IADD R210, R219, 0x1, -R210 ;  /* 0x00000001dbd27824 */ /* 0x000fe200078e0ad2 */
[----:B------:R-:W-:Y:S01]  /*0b10*/  LEA.HI R2, R2, R211, RZ, 0x1 ;  /* 0x000000d302027211 */ /* 0x000fe200078f08ff */
[----:B------:R-:W-:-:S03]  /*0b20*/  ULOP3.LUT UR6, UR5, 0x1, URZ, 0xfc, !UPT ;  /* 0x0000000105067892 */ /* 0x000fc6000f8efc3f */
[----:B------:R-:W-:Y:S01]  /*0b30*/  SHF.R.S32.HI R7, RZ, 0x1f, R210 ;  /* 0x0000001fff077819 */ /* 0x000fe200000114d2 */
[----:B------:R-:W-:Y:S01]  /*0b40*/  UMOV UR5, URZ ;  /* 0x0000003f00057c82 */ /* 0x000fe20008000000 */
[----:B------:R-:W-:Y:S01]  /*0b50*/  LOP3.LUT R6, R2, 0x3fffffe, RZ, 0xc0, !PT ;  /* 0x03fffffe02067812 */ /* 0x000fe200078ec0ff */
[----:B------:R-:W-:Y:S01]  /*0b60*/  IMAD.U32 R214, RZ, RZ, UR6 ;  /* 0x00000006ffd67e24 */ /* 0x000fe2000f8e00ff */
[CC--:B------:R-:W-:Y:S01]  /*0b70*/  LEA.HI R8, R7.reuse, R210.reuse, RZ, 0x2 ;  /* 0x000000d207087211 */ /* 0x0c0fe200078f10ff */
[----:B------:R-:W-:Y:S01]  /*0b80*/  IMAD.U32 R209, RZ, RZ, UR5 ;  /* 0x00000005ffd17e24 */ /* 0x000fe2000f8e00ff */
[----:B------:R-:W-:Y:S01]  /*0b90*/  LEA.HI R7, R7, R210, RZ, 0x5 ;  /* 0x000000d207077211 */ /* 0x000fe200078f28ff */
[----:B------:R-:W-:Y:S01]  /*0ba0*/  IMAD.IADD R6, R211, 0x1, -R6 ;  /* 0x00000001d3067824 */ /* 0x000fe200078e0a06 */
[--C-:B------:R-:W-:Y:S02]  /*0bb0*/  SHF.R.S32.HI R9, RZ, 0x2, R8.reuse ;  /* 0x00000002ff097819 */ /* 0x100fe40000011408 */
[----:B------:R-:W-:-:S02]  /*0bc0*/  SHF.R.S32.HI R10, RZ, 0x1f, R8 ;  /* 0x0000001fff0a7819 */ /* 0x000fc40000011408 */
[----:B------:R-:W-:Y:S02]  /*0bd0*/  LOP3.LUT R2, R0, 0xfffffff8, RZ, 0xc0, !PT ;  /* 0xfffffff800027812 */ /* 0x000fe400078ec0ff */
[----:B------:R-:W-:Y:S02]  /*0be0*/  LEA.HI R10, R10, R9, RZ, 0x3 ;  /* 0x000000090a0a7211 */ /* 0x000fe400078f18ff */
[----:B------:R-:W-:Y:S02]  /*0bf0*/  SHF.R.S32.HI R7, RZ, 0x5, R7 ;  /* 0x00000005ff077819 */ /* 0x000fe40000011407 */
[----:B------:R-:W-:Y:S02]  /*0c00*/  LOP3.LUT R10, R10, 0xfffffff8, RZ, 0xc0, !PT ;  /* 0xfffffff80a0a7812 */ /* 0x000fe400078ec0ff */
[----:B------:R-:W-:Y:S02]  /*0c10*/  IADD3 R205, R219, -R2, RZ ;  /* 0x80000002dbcd7210 */ /* 0x000fe40007ffe0ff */
[----:B------:R-:W-:Y:S01]  /*0c20*/  LOP3.LUT R19, R8, 0x7ffffffc, RZ, 0xc0, !PT ;  /* 0x7ffffffc08137812 */ /* 0x000fe200078ec0ff */
[----:B------:R-:W-:Y:S01]  /*0c30*/  IMAD.IADD R10, R9, 0x1, -R10 ;  /* 0x00000001090a7824 */ /* 0x000fe200078e0a0a */
[----:B------:R-:W-:Y:S01]  /*0c40*/  LEA.HI R9, R5, R5, RZ, 0x1 ;  /* 0x0000000505097211 */ /* 0x000fe200078f08ff */
[----:B------:R-:W-:-:S02]  /*0c50*/  IMAD.SHL.U32 R23, R205, 0x8, RZ ;  /* 0x00000008cd177824 */ /* 0x000fc400078e00ff */
[----:B------:R-:W-:Y:S01]  /*0c60*/  IMAD R7, R7, 0x10, R10 ;  /* 0x0000001007077824 */ /* 0x000fe200078e020a */
[----:B------:R-:W-:Y:S01]  /*0c70*/  LOP3.LUT R10, R9, 0x1ffffffe, RZ, 0xc0, !PT ;  /* 0x1ffffffe090a7812 */ /* 0x000fe200078ec0ff */
[C---:B------:R-:W-:Y:S01]  /*0c80*/  VIADD R203, R23.reuse, 0x40 ;  /* 0x0000004017cb7836 */ /* 0x040fe20000000000 */
[C---:B------:R-:W-:Y:S01]  /*0c90*/  IADD3 R202, R23.reuse, 0x80, RZ ;  /* 0x0000008017ca7810 */ /* 0x040fe20007ffe0ff */
[----:B------:R-:W-:Y:S01]  /*0ca0*/  VIADD R204, R23, 0xc0 ;  /* 0x000000c017cc7836 */ /* 0x000fe20000000000 */
[----:B------:R-:W-:Y:S01]  /*0cb0*/  SHF.R.S32.HI R218, RZ, 0x1f, R23 ;  /* 0x0000001fffda7819 */ /* 0x000fe20000011417 */
[----:B------:R-:W-:Y:S01]  /*0cc0*/  IMAD.IADD R5, R5, 0x1, -R10 ;  /* 0x0000000105057824 */ /* 0x000fe200078e0a0a */
[----:B------:R-:W-:Y:S01]  /*0cd0*/  SHF.R.S32.HI R217, RZ, 0x1f, R203 ;  /* 0x0000001fffd97819 */ /* 0x000fe200000114cb */
[----:B------:R-:W-:Y:S01]  /*0ce0*/  IMAD R212, R6, 0x40, R7 ;  /* 0x0000004006d47824 */ /* 0x000fe200078e0207 */
[----:B------:R-:W-:Y:S01]  /*0cf0*/  SHF.R.S32.HI R216, RZ, 0x1f, R202 ;  /* 0x0000001fffd87819 */ /* 0x000fe200000114ca */
[----:B------:R-:W-:Y:S01]  /*0d00*/  IMAD.IADD R19, R210, 0x1, -R19 ;  /* 0x00000001d2137824 */ /* 0x000fe200078e0a13 */
[----:B------:R-:W-:Y:S01]  /*0d10*/  SHF.R.S32.HI R215, RZ, 0x1f, R204 ;  /* 0x0000001fffd77819 */ /* 0x000fe200000114cc */
[----:B------:R-:W-:-:S07]  /*0d20*/  IMAD R200, R5, 0x8, R212 ;  /* 0x0000000805c87824 */ /* 0x000fce00078e02d4 */
.L_x_1088:
[----:B------:R-:W-:Y:S01]  /*0d30*/  ULDC UR5, c[0x0][0xc60] ;  /* 0x0003180000057ab9 */ /* 0x000fe20000000800 */
[----:B------:R-:W-:Y:S01]  /*0d40*/  UMOV UR8, UR4 ;  /* 0x0000000400087c82 */ /* 0x000fe20008000000 */
[----:B------:R-:W-:-:S11]  /*0d50*/  UISETP.NE.AND UP0, UPT, UR5, 0x1, UPT ;  /* 0x000000010500788c */ /* 0x000fd6000bf05270 */
[----:B------:R-:W-:Y:S01]  /*0d60*/  @UP0 ULDC UR6, c[0x0][0xc64] ;  /* 0x0003190000060ab9 */ /* 0x000fe20000000800 */
[----:B------:R-:W-:Y:S01]  /*0d70*/  @UP0 ULDC UR9, c[0x0][0xc68] ;  /* 0x00031a0000090ab9 */ /* 0x000fe20000000800 */
[----:B------:R-:W-:-:S04]  /*0d80*/  UIMAD.WIDE.U32 UR6, UR4, UR6, URZ ;  /* 0x00000006040672a5 */ /* 0x000fc8000f8e003f */
[----:B------:R-:W-:-:S03]  /*0d90*/  @UP0 USHF.R.U32.HI UR8, URZ, UR9, UR7 ;  /* 0x000000093f080299 */ /* 0x000fc60008011607 */
[----:B------:R-:W-:Y:S02]  /*0da0*/  ULDC UR6, c[0x0][0xc78] ;  /* 0x00031e0000067ab9 */ /* 0x000fe40000000800 */
[----:B------:R-:W-:Y:S02]  /*0db0*/  UISETP.GE.AND UP0, UPT, UR8, UR6, UPT ;  /* 0x000000060800728c */ /* 0x000fe4000bf06270 */
[----:B------:R-:W-:-:S04]  /*0dc0*/  UIADD3 UR6, -UR8, URZ, URZ ;  /* 0x0000003f08067290 */ /* 0x000fc8000fffe13f */
[----:B------:R-:W-:Y:S01]  /*0dd0*/  PLOP3.LUT P0, PT, PT, PT, UP0, 0x80, 0x0 ;  /* 0x000000000000781c */ /* 0x000fe20003f0f008 */
[----:B------:R-:W-:-:S12]  /*0de0*/  UIMAD UR9, UR5, UR6, UR4 ;  /* 0x00000006050972a4 */ /* 0x000fd8000f8e0204 */
[----:B01234-:R-:W-:Y:S05]  /*0df0*/  @!P0 BRA `(.L_x_984) ;  /* 0x0000000000208947 */ /* 0x01ffea0003800000 */
[----:B------:R-:W-:Y:S01]  /*0e00*/  ULDC UR7, c[0x0][0xc6c] ;  /* 0x00031b0000077ab9 */ /* 0x000fe20000000800 */
[----:B------:R-:W-:Y:S01]  /*0e10*/  UMOV UR6, UR9 ;  /* 0x0000000900067c82 */ /* 0x000fe20008000000 */
[----:B------:R-:W-:-:S11]  /*0e20*/  UISETP.NE.AND UP0, UPT, UR7, 0x1, UPT ;  /* 0x000000010700788c */ /* 0x000fd6000bf05270 */
[----:B------:R-:W-:Y:S02]  /*0e30*/  @UP0 ULDC.64 UR10, c[0x0][0xc70] ;  /* 0x00031c00000a0ab9 */ /* 0x000fe40000000a00 */
[----:B------:R-:W-:-:S04]  /*0e40*/  UIMAD.WIDE.U32 UR4, UR9, UR10, URZ ;  /* 0x0000000a090472a5 */ /* 0x000fc8000f8e003f */
[----:B------:R-:W-:-:S04]  /*0e50*/  @UP0 USHF.R.U32.HI UR6, URZ, UR11, UR5 ;  /* 0x0000000b3f060299 */ /* 0x000fc80008011605 */
[----:B------:R-:W-:Y:S01]  /*0e60*/  UIMAD UR4, UR6, UR7, URZ ;  /* 0x00000007060472a4 */ /* 0x000fe2000f8e023f */
[----:B------:R-:W-:Y:S11]  /*0e70*/  BRA `(.L_x_985) ;  /* 0x00000000001c7947 */ /* 0x000ff60003800000 */
.L_x_984:
[----:B------:R-:W-:Y:S01]  /*0e80*/  ULDC UR7, c[0x0][0xc54] ;  /* 0x0003150000077ab9 */ /* 0x000fe20000000800 */
[----:B------:R-:W-:Y:S01]  /*0e90*/  UMOV UR6, UR9 ;  /* 0x0000000900067c82 */ /* 0x000fe20008000000 */
[----:B------:R-:W-:-:S11]  /*0ea0*/  UISETP.NE.AND UP0, UPT, UR7, 0x1, UPT ;  /* 0x000000010700788c */ /* 0x000fd6000bf05270 */
[----:B------:R-:W-:Y:S02]  /*0eb0*/  @UP0 ULDC.64 UR10, c[0x0][0xc58] ;  /* 0x00031600000a0ab9 */ /* 0x000fe40000000a00 */
[----:B------:R-:W-:-:S04]  /*0ec0*/  UIMAD.WIDE.U32 UR4, UR9, UR10, URZ ;  /* 0x0000000a090472a5 */ /* 0x000fc8000f8e003f */
[----:B------:R-:W-:-:S04]  /*0ed0*/  @UP0 USHF.R.U32.HI UR6, URZ, UR11, UR5 ;  /* 0x0000000b3f060299 */ /* 0x000fc80008011605 */
[----:B------:R-:W-:-:S12]  /*0ee0*/  UIMAD UR4, UR6, UR7, URZ ;  /* 0x00000007060472a4 */ /* 0x000fd8000f8e023f */
.L_x_985:
[----:B------:R-:W-:Y:S01]  /*0ef0*/  ULOP3.LUT UR6, URZ, UR6, URZ, 0x33, !UPT ;  /* 0x000000063f067292 */ /* 0x000fe2000f8e333f */
[----:B------:R-:W-:Y:S01]  /*0f00*/  ULDC UR12, c[0x0][0xc48] ;  /* 0x00031200000c7ab9 */ /* 0x000fe20000000800 */
[----:B------:R-:W-:Y:S01]  /*0f10*/  ULDC UR7, c[0x0][0x448] ;  /* 0x0001120000077ab9 */ /* 0x000fe20000000800 */
[----:B------:R-:W-:Y:S01]  /*0f20*/  ULDC UR5, c[0x0][0xc3c] ;  /* 0x00030f0000057ab9 */ /* 0x000fe20000000800 */
[----:B------:R-:W-:Y:S02]  /*0f30*/  UISETP.NE.AND UP1, UPT, UR12, 0x1, UPT ;  /* 0x000000010c00788c */ /* 0x000fe4000bf25270 */
[----:B------:R-:W-:Y:S02]  /*0f40*/  UISETP.NE.AND UP3, UPT, UR7, 0x1, UPT ;  /* 0x000000010700788c */ /* 0x000fe4000bf65270 */
[----:B------:R-:W-:Y:S01]  /*0f50*/  UIADD3 UR6, UR6, UR5, URZ ;  /* 0x0000000506067290 */ /* 0x000fe2000fffe03f */
[----:B------:R-:W-:Y:S01]  /*0f60*/  ULDC.64 UR10, c[0x0][0x418] ;  /* 0x00010600000a7ab9 */ /* 0x000fe20000000a00 */
[----:B------:R-:W-:-:S02]  /*0f70*/  UIADD3 UR4, UR9, -UR4, URZ ;  /* 0x8000000409047290 */ /* 0x000fc4000fffe03f */
[----:B------:R-:W-:Y:S02]  /*0f80*/  UISETP.NE.U32.AND UP0, UPT, UR10, URZ, UPT ;  /* 0x0000003f0a00728c */ /* 0x000fe4000bf05070 */
[----:B------:R-:W-:Y:S02]  /*0f90*/  USHF.L.U32 UR60, UR6, 0x7, URZ ;  /* 0x00000007063c7899 */ /* 0x000fe4000800063f */
[----:B------:R-:W-:Y:S01]  /*0fa0*/  UP2UR UR7, UPR, URZ, 0x8 ;  /* 0x000000083f077883 */ /* 0x000fe20008000000 */
[----:B------:R-:W-:Y:S01]  /*0fb0*/  ULDC UR14, c[0x0][0xc54] ;  /* 0x00031500000e7ab9 */ /* 0x000fe20000000800 */
[----:B------:R-:W-:Y:S02]  /*0fc0*/  UISETP.NE.AND.EX UP0, UPT, UR11, URZ, UPT, UP0 ;  /* 0x0000003f0b00728c */ /* 0x000fe4000bf05300 */
[----:B------:R-:W-:Y:S02]  /*0fd0*/  UIMAD UR14, UR8, UR14, UR4 ;  /* 0x0000000e080e72a4 */ /* 0x000fe4000f8e0204 */
[----:B------:R-:W-:Y:S01]  /*0fe0*/  IMAD.U32 R22, RZ, RZ, UR7 ;  /* 0x00000007ff167e24 */ /* 0x000fe2000f8e00ff */
[----:B------:R-:W-:Y:S01]  /*0ff0*/  UIADD3 UR10, UR60, 0x7f, URZ ;  /* 0x0000007f3c0a7890 */ /* 0x000fe2000fffe03f */
[----:B------:R-:W-:Y:S01]  /*1000*/  ULDC UR42, c[0x0][0x424] ;  /* 0x00010900002a7ab9 */ /* 0x000fe20000000800 */
[----:B------:R-:W-:Y:S01]  /*1010*/  ULDC UR41, c[0x0][0x288] ;  /* 0x0000a20000297ab9 */ /* 0x000fe20000000800 */
[----:B------:R-:W-:Y:S01]  /*1020*/  ULDC.64 UR4, c[0x0][0x9e0] ;  /* 0x0002780000047ab9 */ /* 0x000fe20000000a00 */
[----:B------:R-:W-:Y:S01]  /*1030*/  @UP1 ULDC UR6, c[0x0][0xc4c] ;  /* 0x0003130000061ab9 */ /* 0x000fe20000000800 */
[----:B------:R-:W-:Y:S01]  /*1040*/  @UP3 ULDC UR8, c[0x0][0x44c] ;  /* 0x0001130000083ab9 */ /* 0x000fe20000000800 */
[----:B------:R-:W-:-:S02]  /*1050*/  UIADD3 UR11, -UR41, 0x1, URZ ;  /* 0x00000001290b7890 */ /* 0x000fc4000fffe13f */
[----:B------:R-:W-:Y:S02]  /*1060*/  UISETP.GE.AND UP2, UPT, UR5, 0x1, UPT ;  /* 0x000000010500788c */ /* 0x000fe4000bf46270 */
[----:B------:R-:W-:Y:S02]  /*1070*/  USEL UR42, UR42, 0x1, UP0 ;  /* 0x000000012a2a7887 */ /* 0x000fe40008000000 */
[----:B------:R-:W-:Y:S02]  /*1080*/  UIMAD.WIDE.U32 UR8, UR10, UR8, URZ ;  /* 0x000000080a0872a5 */ /* 0x000fe4000f8e003f */
[----:B------:R-:W-:Y:S01]  /*1090*/  UIMAD.WIDE.U32 UR6, UR14, UR6, URZ ;  /* 0x000000060e0672a5 */ /* 0x000fe2000f8e003f */
[----:B------:R-:W-:Y:S01]  /*10a0*/  PLOP3.LUT P0, PT, PT, PT, UP2, 0x40, 0x0 ;  /* 0x000000000000781c */ /* 0x000fe20003f0e828 */
[----:B------:R-:W-:Y:S01]  /*10b0*/  ULDC UR13, c[0x0][0x2f0] ;  /* 0x0000bc00000d7ab9 */ /* 0x000fe20000000800 */
[----:B------:R-:W-:Y:S01]  /*10c0*/  @UP1 ULDC UR15, c[0x0][0xc50] ;  /* 0x00031400000f1ab9 */ /* 0x000fe20000000800 */
[----:B------:R-:W-:Y:S01]  /*10d0*/  @UP3 ULDC UR16, c[0x0][0x450] ;  /* 0x0001140000103ab9 */ /* 0x000fe20000000800 */
[----:B------:R-:W-:Y:S01]  /*10e0*/  UMOV UR17, UR14 ;  /* 0x0000000e00117c82 */ /* 0x000fe20008000000 */
[----:B------:R-:W-:-:S02]  /*10f0*/  UIMAD UR11, UR42, UR13, UR11 ;  /* 0x0000000d2a0b72a4 */ /* 0x000fc4000f8e020b */
[----:B------:R-:W-:Y:S02]  /*1100*/  @UP3 USHF.R.U32.HI UR10, URZ, UR16, UR9 ;  /* 0x000000103f0a3299 */ /* 0x000fe40008011609 */
[----:B------:R-:W-:Y:S02]  /*1110*/  @UP1 USHF.R.U32.HI UR17, URZ, UR15, UR7 ;  /* 0x0000000f3f111299 */ /* 0x000fe40008011607 */
[----:B------:R-:W-:Y:S02]  /*1120*/  UIADD3 UR10, UR11, UR10, URZ ;  /* 0x0000000a0b0a7290 */ /* 0x000fe4000fffe03f */
[----:B------:R-:W-:Y:S02]  /*1130*/  UIADD3 UR6, -UR17, URZ, URZ ;  /* 0x0000003f11067290 */ /* 0x000fe4000fffe13f */
[----:B------:R-:W-:Y:S01]  /*1140*/  UIADD3 UR4, UR10, UR4, URZ ;  /* 0x000000040a047290 */ /* 0x000fe2000fffe03f */
[----:B------:R-:W-:Y:S01]  /*1150*/  IMAD.U32 R207, RZ, RZ, UR17 ;  /* 0x00000011ffcf7e24 */ /* 0x000fe2000f8e00ff */
[----:B------:R-:W-:-:S02]  /*1160*/  UIMAD UR6, UR12, UR6, UR14 ;  /* 0x000000060c0672a4 */ /* 0x000fc4000f8e020e */
[----:B------:R-:W-:Y:S02]  /*1170*/  UP2UR UR43, UPR, URZ, 0x4 ;  /* 0x000000043f2b7883 */ /* 0x000fe40008000000 */
[----:B------:R-:W-:Y:S02]  /*1180*/  IMAD.U32 R0, RZ, RZ, UR4 ;  /* 0x00000004ff007e24 */ /* 0x000fe4000f8e00ff */
[----:B------:R-:W-:Y:S01]  /*1190*/  MOV R206, UR6 ;  /* 0x0000000600ce7c02 */ /* 0x000fe20008000f00 */
[----:B------:R-:W-:Y:S07]  /*11a0*/  @P0 BRA `(.L_x_986) ;  /* 0x0000000000400947 */ /* 0x000fee0003800000 */
[----:B------:R-:W-:Y:S01]  /*11b0*/  ISETP.LT.AND P0, PT, RZ, UR10, PT ;  /* 0x0000000aff007c0c */ /* 0x000fe2000bf01270 */
[----:B------:R-:W-:-:S12]  /*11c0*/  UIADD3 UR4, UR10, -0x1, URZ ;  /* 0xffffffff0a047890 */ /* 0x000fd8000fffe03f */
[----:B------:R-:W-:Y:S05]  /*11d0*/  @P0 BRA `(.L_x_987) ;  /* 0x00000000001c0947 */ /* 0x000fea0003800000 */
[----:B------:R-:W-:Y:S02]  /*11e0*/  UISETP.NE.AND UP0, UPT, UR5, 0x1, UPT ;  /* 0x000000010500788c */ /* 0x000fe4000bf05270 */
[----:B------:R-:W-:-:S09]  /*11f0*/  UIADD3 UR4, -UR10, URZ, URZ ;  /* 0x0000003f0a047290 */ /* 0x000fd2000fffe13f */
[----:B------:R-:W-:Y:S02]  /*1200*/  @UP0 ULDC.64 UR8, c[0x0][0x9e8] ;  /* 0x00027a0000080ab9 */ /* 0x000fe40000000a00 */
[----:B------:R-:W-:-:S04]  /*1210*/  UIMAD.WIDE.U32 UR6, UR4, UR8, URZ ;  /* 0x00000008040672a5 */ /* 0x000fc8000f8e003f */
[----:B------:R-:W-:-:S04]  /*1220*/  @UP0 USHF.R.U32.HI UR4, URZ, UR9, UR7 ;  /* 0x000000093f040299 */ /* 0x000fc80008011607 */
[----:B------:R-:W-:Y:S01]  /*1230*/  ULOP3.LUT UR4, URZ, UR4, URZ, 0x33, !UPT ;  /* 0x000000043f047292 */ /* 0x000fe2000f8e333f */
[----:B------:R-:W-:Y:S11]  /*1240*/  BRA `(.L_x_988) ;  /* 0x0000000000107947 */ /* 0x000ff60003800000 */
.L_x_987:
[----:B------:R-:W-:-:S11]  /*1250*/  UISETP.NE.AND UP0, UPT, UR5, 0x1, UPT ;  /* 0x000000010500788c */ /* 0x000fd6000bf05270 */
[----:B------:R-:W-:Y:S02]  /*1260*/  @UP0 ULDC.64 UR8, c[0x0][0x9e8] ;  /* 0x00027a0000080ab9 */ /* 0x000fe40000000a00 */
[----:B------:R-:W-:-:S04]  /*1270*/  UIMAD.WIDE.U32 UR6, UR4, UR8, URZ ;  /* 0x00000008040672a5 */ /* 0x000fc8000f8e003f */
[----:B------:R-:W-:-:S12]  /*1280*/  @UP0 USHF.R.U32.HI UR4, URZ, UR9, UR7 ;  /* 0x000000093f040299 */ /* 0x000fd80008011607 */
.L_x_988:
[----:B------:R-:W-:-:S06]  /*1290*/  UIMAD UR4, UR4, UR5, UR5 ;  /* 0x00000005040472a4 */ /* 0x000fcc000f8e0205 */
[----:B------:R-:W-:-:S07]  /*12a0*/  VIMNMX R0, R0, UR4, PT ;  /* 0x0000000400007c48 */ /* 0x000fce000bfe0100 */
.L_x_986:
[----:B------:R-:W-:Y:S01]  /*12b0*/  R2UR UR4, R22 ;  /* 0x00000000160472ca */ /* 0x000fe200000e0000 */
[----:B------:R-:W-:Y:S01]  /*12c0*/  UMOV UR9, UR60 ;  /* 0x0000003c00097c82 */ /* 0x000fe20008000000 */
[----:B------:R-:W-:Y:S01]  /*12d0*/  VIADD R0, R0, 0x3f ;  /* 0x0000003f00007836 */ /* 0x000fe20000000000 */
[----:B------:R-:W-:Y:S01]  /*12e0*/  UIMAD UR41, UR42, UR13, -UR41 ;  /* 0x0000000d2a2972a4 */ /* 0x000fe2000f8e0a29 */
[----:B------:R-:W-:-:S03]  /*12f0*/  ULDC UR10, c[0x0][0x9dc] ;  /* 0x00027700000a7ab9 */ /* 0x000fc60000000800 */
[----:B------:R-:W-:-:S04]  /*1300*/  SHF.R.S32.HI R3, RZ, 0x1f, R0 ;  /* 0x0000001fff037819 */ /* 0x000fc80000011400 */
[----:B------:R-:W-:Y:S02]  /*1310*/  LEA.HI R3, R3, R0, RZ, 0x6 ;  /* 0x0000000003037211 */ /* 0x000fe400078f30ff */
[----:B------:R-:W-:Y:S02]  /*1320*/  UISETP.NE.AND UP0, UPT, UR4, URZ, UPT ;  /* 0x0000003f0400728c */ /* 0x000fe4000bf05270 */
[----:B------:R-:W-:Y:S01]  /*1330*/  UIMAD UR4, UR42, UR13, 0x3f ;  /* 0x0000003f2a0474a4 */ /* 0x000fe2000f8e020d */
[----:B------:R-:W-:-:S03]  /*1340*/  SHF.R.S32.HI R3, RZ, 0x6, R3 ;  /* 0x00000006ff037819 */ /* 0x000fc60000011403 */
[----:B------:R-:W-:-:S04]  /*1350*/  USHF.R.S32.HI UR8, URZ, 0x1f, UR4 ;  /* 0x0000001f3f087899 */ /* 0x000fc80008011404 */
[----:B------:R-:W-:Y:S01]  /*1360*/  ULEA.HI UR8, UR8, UR4, URZ, 0x6 ;  /* 0x0000000408087291 */ /* 0x000fe2000f8f303f */
[----:B------:R-:W-:Y:S01]  /*1370*/  @UP0 ULDC UR6, c[0x0][0x44c] ;  /* 0x0001130000060ab9 */ /* 0x000fe20000000800 */
[----:B------:R-:W-:Y:S01]  /*1380*/  @UP0 ULDC UR11, c[0x0][0x450] ;  /* 0x00011400000b0ab9 */ /* 0x000fe20000000800 */
[----:B------:R-:W-:Y:S02]  /*1390*/  UIMAD.WIDE.U32 UR6, UR60, UR6, URZ ;  /* 0x000000063c0672a5 */ /* 0x000fe4000f8e003f */
[----:B------:R-:W-:Y:S02]  /*13a0*/  USHF.R.S32.HI UR8, URZ, 0x6, UR8 ;  /* 0x000000063f087899 */ /* 0x000fe40008011408 */
[----:B------:R-:W-:Y:S02]  /*13b0*/  @UP0 USHF.R.U32.HI UR9, URZ, UR11, UR7 ;  /* 0x0000000b3f090299 */ /* 0x000fe40008011607 */
[----:B------:R-:W-:Y:S02]  /*13c0*/  UISETP.GE.AND UP0, UPT, UR5, 0x1, UPT ;  /* 0x000000010500788c */ /* 0x000fe4000bf06270 */
[----:B------:R-:W-:Y:S01]  /*13d0*/  UIADD3 UR4, UR41, UR9, URZ ;  /* 0x0000000929047290 */ /* 0x000fe2000fffe03f */
[----:B------:R-:W-:-:S03]  /*13e0*/  VIMNMX R102, R3, UR8, PT ;  /* 0x0000000803667c48 */ /* 0x000fc6000bfe0100 */
[----:B------:R-:W-:Y:S01]  /*13f0*/  PLOP3.LUT P0, PT, PT, PT, UP0, 0x40, 0x0 ;  /* 0x000000000000781c */ /* 0x000fe20003f0e808 */
[----:B------:R-:W-:-:S12]  /*1400*/  UIADD3 UR9, UR4, -UR10, URZ ;  /* 0x8000000a04097290 */ /* 0x000fd8000fffe03f */
[----:B------:R-:W-:Y:S05]  /*1410*/  @P0 BRA `(.L_x_989) ;  /* 0x0000000000440947 */ /* 0x000fea0003800000 */
[----:B------:R-:W-:-:S06]  /*1420*/  UISETP.GT.AND UP0, UPT, UR4, -0x1, UPT ;  /* 0xffffffff0400788c */ /* 0x000fcc000bf04270 */
[----:B------:R-:W-:-:S13]  /*1430*/  PLOP3.LUT P0, PT, PT, PT, UP0, 0x80, 0x0 ;  /* 0x000000000000781c */ /* 0x000fda0003f0f008 */
[----:B------:R-:W-:Y:S05]  /*1440*/  @P0 BRA `(.L_x_990) ;  /* 0x00000000001c0947 */ /* 0x000fea0003800000 */
[----:B------:R-:W-:Y:S02]  /*1450*/  UISETP.NE.AND UP0, UPT, UR5, 0x1, UPT ;  /* 0x000000010500788c */ /* 0x000fe4000bf05270 */
[----:B------:R-:W-:-:S09]  /*1460*/  ULOP3.LUT UR4, URZ, UR4, URZ, 0x33, !UPT ;  /* 0x000000043f047292 */ /* 0x000fd2000f8e333f */
[----:B------:R-:W-:Y:S02]  /*1470*/  @UP0 ULDC.64 UR10, c[0x0][0x9e8] ;  /* 0x00027a00000a0ab9 */ /* 0x000fe40000000a00 */
[----:B------:R-:W-:-:S04]  /*1480*/  UIMAD.WIDE.U32 UR6, UR4, UR10, URZ ;  /* 0x0000000a040672a5 */ /* 0x000fc8000f8e003f */
[----:B------:R-:W-:-:S04]  /*1490*/  @UP0 USHF.R.U32.HI UR4, URZ, UR11, UR7 ;  /* 0x0000000b3f040299 */ /* 0x000fc80008011607 */
[----:B------:R-:W-:Y:S01]  /*14a0*/  ULOP3.LUT UR4, URZ, UR4, URZ, 0x33, !UPT ;  /* 0x000000043f047292 */ /* 0x000fe2000f8e333f */
[----:B------:R-:W-:Y:S11]  /*14b0*/  BRA `(.L_x_991) ;  /* 0x0000000000107947 */ /* 0x000ff60003800000 */
.L_x_990:
[----:B------:R-:W-:-:S11]  /*14c0*/  UISETP.NE.AND UP0, UPT, UR5, 0x1, UPT ;  /* 0x000000010500788c */ /* 0x000fd6000bf05270 */
[----:B------:R-:W-:Y:S02]  /*14d0*/  @UP0 ULDC.64 UR10, c[0x0][0x9e8] ;  /* 0x00027a00000a0ab9 */ /* 0x000fe40000000a00 */
[----:B------:R-:W-:-:S04]  /*14e0*/  UIMAD.WIDE.U32 UR6, UR4, UR10, URZ ;  /* 0x0000000a040672a5 */ /* 0x000fc8000f8e003f */
[----:B------:R-:W-:-:S12]  /*14f0*/  @UP0 USHF.R.U32.HI UR4, URZ, UR11, UR7 ;  /* 0x0000000b3f040299 */ /* 0x000fd80008011607 */
.L_x_991:
[----:B------:R-:W-:-:S04]  /*1500*/  UIMAD UR4, UR4, UR5, URZ ;  /* 0x00000005040472a4 */ /* 0x000fc8000f8e023f */
[----:B------:R-:W-:-:S04]  /*1510*/  UISETP.LT.AND UP0, UPT, UR9, UR4, UPT ;  /* 0x000000040900728c */ /* 0x000fc8000bf01270 */
[----:B------:R-:W-:-:S12]  /*1520*/  USEL UR9, UR9, UR4, !UP0 ;  /* 0x0000000409097287 */ /* 0x000fd8000c000000 */
.L_x_989:
[----:B------:R-:W-:Y:S01]  /*1530*/  USHF.R.S32.HI UR4, URZ, 0x1f, UR9 ;  /* 0x0000001f3f047899 */ /* 0x000fe20008011409 */
[----:B------:R-:W-:Y:S02]  /*1540*/  PLOP3.LUT P0, PT, PT, PT, PT, 0x80, 0x0 ;  /* 0x000000000000781c */ /* 0x000fe40003f0f070 */
[----:B------:R-:W-:Y:S01]  /*1550*/  CS2R R2, SRZ ;  /* 0x0000000000027805 */ /* 0x000fe2000001ff00 */
[----:B------:R-:W-:Y:S01]  /*1560*/  IMAD.MOV.U32 R0, RZ, RZ, RZ ;  /* 0x000000ffff007224 */ /* 0x000fe200078e00ff */
[----:B------:R-:W-:Y:S01]  /*1570*/  ULEA.HI UR4, UR4, UR9, URZ, 0x6 ;  /* 0x0000000904047291 */ /* 0x000fe2000f8f303f */
[----:B------:R-:W-:Y:S02]  /*1580*/  CS2R R166, SRZ ;  /* 0x0000000000a67805 */ /* 0x000fe4000001ff00 */
[----:B------:R-:W-:Y:S02]  /*1590*/  CS2R R164, SRZ ;  /* 0x0000000000a47805 */ /* 0x000fe4000001ff00 */
[----:B------:R-:W-:Y:S01]  /*15a0*/  CS2R R148, SRZ ;  /* 0x0000000000947805 */ /* 0x000fe2000001ff00 */
[----:B------:R-:W-:Y:S01]  /*15b0*/  USHF.R.S32.HI UR4, URZ, 0x6, UR4 ;  /* 0x000000063f047899 */ /* 0x000fe20008011404 */
[----:B------:R-:W-:-:S02]  /*15c0*/  CS2R R162, SRZ ;  /* 0x0000000000a27805 */ /* 0x000fc4000001ff00 */
[----:B------:R-:W-:Y:S02]  /*15d0*/  CS2R R144, SRZ ;  /* 0x0000000000907805 */ /* 0x000fe4000001ff00 */
[----:B------:R-:W-:Y:S01]  /*15e0*/  CS2R R128, SRZ ;  /* 0x0000000000807805 */ /* 0x000fe2000001ff00 */
[----:B------:R-:W-:Y:S01]  /*15f0*/  UISETP.LT.AND UP0, UPT, URZ, UR4, UPT ;  /* 0x000000043f00728c */ /* 0x000fe2000bf01270 */
[----:B------:R-:W-:Y:S02]  /*1600*/  CS2R R140, SRZ ;  /* 0x00000000008c7805 */ /* 0x000fe4000001ff00 */
[----:B------:R-:W-:Y:S02]  /*1610*/  CS2R R100, SRZ ;  /* 0x0000000000647805 */ /* 0x000fe4000001ff00 */
[----:B------:R-:W-:Y:S01]  /*1620*/  CS2R R96, SRZ ;  /* 0x0000000000607805 */ /* 0x000fe2000001ff00 */
[----:B------:R-:W-:Y:S01]  /*1630*/  USEL UR5, URZ, UR4, !UP0 ;  /* 0x000000043f057287 */ /* 0x000fe2000c000000 */
[----:B------:R-:W-:-:S02]  /*1640*/  CS2R R136, SRZ ;  /* 0x0000000000887805 */ /* 0x000fc4000001ff00 */
[----:B------:R-:W-:Y:S02]  /*1650*/  CS2R R92, SRZ ;  /* 0x00000000005c7805 */ /* 0x000fe4000001ff00 */
[----:B------:R-:W-:Y:S02]  /*1660*/  CS2R R88, SRZ ;  /* 0x0000000000587805 */ /* 0x000fe4000001ff00 */
[----:B------:R-:W-:Y:S02]  /*1670*/  CS2R R132, SRZ ;  /* 0x0000000000847805 */ /* 0x000fe4000001ff00 */
[----:B------:R-:W-:Y:S02]  /*1680*/  CS2R R84, SRZ ;  /* 0x0000000000547805 */ /* 0x000fe4000001ff00 */
[----:B------:R-:W-:Y:S01]  /*1690*/  ISETP.GT.AND P1, PT, R102, UR5, PT ;  /* 0x0000000566007c0c */ /* 0x000fe2000bf24270 */
        /* <DEDUP_REMOVED lines=51> */
[----:B------:R-:W-:Y:S06]  /*19d0*/  @!P1 BRA `(.L_x_992) ;  /* 0x000000c0006c9947 */ /* 0x000fec0003800000 */
        /* <DEDUP_REMOVED lines=31> */
.L_x_993:
[----:B------:R-:W-:Y:S02]  /*1bd0*/  R2UR UR6, R209 ;  /* 0x00000000d10672ca */ /* 0x000fe400000e0000 */
[----:B------:R-:W-:-:S11]  /*1be0*/  R2UR UR5, R214 ;  /* 0x00000000d60572ca */ /* 0x000fd600000e0000 */
[----:B------:R-:W-:Y:S02]  /*1bf0*/  ULEA.HI UR4, UR6, UR6, URZ, 0x1 ;  /* 0x0000000606047291 */ /* 0x000fe4000f8f083f */
[----:B------:R-:W-:Y:S02]  /*1c00*/  IMAD.U32 R2, RZ, RZ, UR5 ;  /* 0x00000005ff027e24 */ /* 0x000fe4000f8e00ff */
[----:B------:R-:W-:-:S03]  /*1c10*/  ULOP3.LUT UR4, UR4, 0xfffffffe, URZ, 0xc0, !UPT ;  /* 0xfffffffe04047892 */ /* 0x000fc6000f8ec03f */
[----:B------:R-:W-:Y:S01]  /*1c20*/  ISETP.NE.AND P0, PT, R2, 0x3, PT ;  /* 0x000000030200780c */ /* 0x000fe20003f05270 */
[----:B------:R-:W-:-:S06]  /*1c30*/  UIADD3 UR4, UR6, -UR4, URZ ;  /* 0x8000000406047290 */ /* 0x000fcc000fffe03f */
[----:B------:R-:W-:-:S04]  /*1c40*/  MOV R0, UR4 ;  /* 0x0000000400007c02 */ /* 0x000fc80008000f00 */
[----:B------:R-:W-:-:S04]  /*1c50*/  SHF.L.U32 R0, R0, 0x1f, RZ ;  /* 0x0000001f00007819 */ /* 0x000fc800000006ff */
[----:B------:R-:W0:Y:S02]  /*1c60*/  SYNCS.PHASECHK.TRANS64.TRYWAIT P1, [UR40+0x30800], R0 ;  /* 0x03080000ff0075a7 */ /* 0x000e240008020168 */
[----:B0-----:R-:W-:Y:S05]  /*1c70*/  @!P1 BRA `(.L_x_994) ;  /* 0x0000012c00509947 */ /* 0x001fea0003800000 */
.L_x_1158:
[----:B------:R-:W-:Y:S05]  /*1c80*/  @!P0 BRA `(.L_x_995) ;  /* 0x0000000000048947 */ /* 0x000fea0003800000 */
[----:B------:R-:W-:Y:S01]  /*1c90*/  BPT.TRAP 0x1 ;  /* 0x000000040000795c */ /* 0x000fe20000300000 */
.L_x_995:
[----:B0-----:R-:W-:Y:S02]  /*1ca0*/  IMAD.U32 R3, RZ, RZ, UR38 ;  /* 0x00000026ff037e24 */ /* 0x001fe4000f8e00ff */
[----:B------:R-:W-:-:S03]  /*1cb0*/  IMAD.U32 R0, RZ, RZ, UR39 ;  /* 0x00000027ff007e24 */ /* 0x000fc6000f8e00ff */
[----:B------:R-:W-:Y:S02]  /*1cc0*/  LEA R3, R3, UR40, 0x3 ;  /* 0x0000002803037c11 */ /* 0x000fe4000f8e18ff */
[----:B------:R-:W-:-:S04]  /*1cd0*/  SHF.L.U32 R0, R0, 0x1f, RZ ;  /* 0x0000001f00007819 */ /* 0x000fc800000006ff */
[----:B------:R0:W1:Y:S01]  /*1ce0*/  SYNCS.PHASECHK.TRANS64.TRYWAIT P1, [R3+URZ+0x30830], R0 ;  /* 0x03083000030075a7 */ /* 0x000062000802017f */
[----:B------:R-:W-:Y:S05]  /*1cf0*/  @!P0 BRA `(.L_x_996) ;  /* 0x0000000000048947 */ /* 0x000fea0003800000 */
[----:B------:R-:W-:Y:S01]  /*1d00*/  BPT.TRAP 0x1 ;  /* 0x000000040000795c */ /* 0x000fe20000300000 */
.L_x_996:
[----:B-1----:R-:W-:Y:S05]  /*1d10*/  @P1 BRA `(.L_x_997) ;  /* 0x0000000000081947 */ /* 0x002fea0003800000 */
[----:B------:R-:W1:Y:S02]  /*1d20*/  SYNCS.PHASECHK.TRANS64.TRYWAIT P1, [R3+URZ+0x30830], R0 ;  /* 0x03083000030075a7 */ /* 0x000e64000802017f */
[----:B-1----:R-:W-:Y:S05]  /*1d30*/  @!P1 BRA `(.L_x_998) ;  /* 0x0000012c00389947 */ /* 0x002fea0003800000 */
.L_x_997:
[----:B------:R-:W-:Y:S05]  /*1d40*/  WARPSYNC.ALL ;  /* 0x0000000000007948 */ /* 0x000fea0003800000 */
[----:B------:R-:W-:Y:S01]  /*1d50*/  UIADD3 UR4, UR40, 0x20400, URZ ;  /* 0x0002040028047890 */ /* 0x000fe2000fffe03f */
[----:B------:R-:W-:Y:S01]  /*1d60*/  WARPGROUP.ARRIVE ;  /* 0x00000000000079c5 */ /* 0x000fe20000000000 */
[----:B------:R-:W-:Y:S01]  /*1d70*/  UMOV UR9, 0x40000040 ;  /* 0x4000004000097882 */ /* 0x000fe20000000000 */
[----:B------:R-:W-:Y:S01]  /*1d80*/  UMOV UR11, 0x40000040 ;  /* 0x40000040000b7882 */ /* 0x000fe20000000000 */
[----:B------:R-:W-:Y:S01]  /*1d90*/  USHF.R.U32.HI UR4, URZ, 0x4, UR4 ;  /* 0x000000043f047899 */ /* 0x000fe20008011604 */
[----:B------:R-:W-:Y:S01]  /*1da0*/  IMAD.U32 R17, RZ, RZ, UR9 ;  /* 0x00000009ff117e24 */ /* 0x000fe2000f8e00ff */
[----:B------:R-:W-:Y:S01]  /*1db0*/  UMOV UR57, 0x40000040 ;  /* 0x4000004000397882 */ /* 0x000fe20000000000 */
[----:B------:R-:W-:Y:S01]  /*1dc0*/  UMOV UR59, 0x40000040 ;  /* 0x40000040003b7882 */ /* 0x000fe20000000000 */
[----:B------:R-:W-:Y:S01]  /*1dd0*/  ULOP3.LUT UR4, UR4, 0x3fff, URZ, 0xc0, !UPT ;  /* 0x00003fff04047892 */ /* 0x000fe2000f8ec03f */
[----:B------:R-:W-:Y:S01]  /*1de0*/  UMOV UR53, 0x40000040 ;  /* 0x4000004000357882 */ /* 0x000fe20000000000 */
[----:B------:R-:W-:-:S02]  /*1df0*/  UMOV UR55, 0x40000040 ;  /* 0x4000004000377882 */ /* 0x000fc40000000000 */
[----:B------:R-:W-:Y:S02]  /*1e00*/  ULOP3.LUT UR61, UR4, 0x10000, URZ, 0xfc, !UPT ;  /* 0x00010000043d7892 */ /* 0x000fe4000f8efc3f */
[----:B------:R-:W-:Y:S02]  /*1e10*/  ULOP3.LUT UR4, UR44, 0x10000, URZ, 0xfc, !UPT ;  /* 0x000100002c047892 */ /* 0x000fe4000f8efc3f */
[----:B------:R-:W-:Y:S02]  /*1e20*/  ULEA UR5, UR38, UR61, 0xb ;  /* 0x0000003d26057291 */ /* 0x000fe4000f8e583f */
[----:B------:R-:W-:Y:S02]  /*1e30*/  UIADD3 UR6, UR4, 0x2, URZ ;  /* 0x0000000204067890 */ /* 0x000fe4000fffe03f */
[----:B------:R-:W-:Y:S01]  /*1e40*/  UIADD3 UR7, UR5, 0x2, URZ ;  /* 0x0000000205077890 */ /* 0x000fe2000fffe03f */
[----:B------:R-:W-:Y:S02]  /*1e50*/  UMOV UR8, UR4 ;  /* 0x0000000400087c82 */ /* 0x000fe40008000000 */
[----:B------:R-:W-:Y:S01]  /*1e60*/  UMOV UR10, UR5 ;  /* 0x00000005000a7c82 */ /* 0x000fe20008000000 */
[----:B------:R-:W-:Y:S01]  /*1e70*/  IMAD.U32 R16, RZ, RZ, UR8 ;  /* 0x00000008ff107e24 */ /* 0x000fe2000f8e00ff */
[----:B------:R-:W-:Y:S01]  /*1e80*/  HGMMA.64x64x16.F32 R24, gdesc[UR8], RZ, !UPT, gsb0 ;  /* 0x00e00000081879f0 */ /* 0x000fe2000c0008ff */
[----:B------:R-:W-:Y:S01]  /*1e90*/  UMOV UR8, UR6 ;  /* 0x0000000600087c82 */ /* 0x000fe20008000000 */
[----:B------:R-:W-:Y:S01]  /*1ea0*/  UMOV UR9, 0x40000040 ;  /* 0x4000004000097882 */ /* 0x000fe20000000000 */
[----:B------:R-:W-:Y:S01]  /*1eb0*/  UMOV UR10, UR7 ;  /* 0x00000007000a7c82 */ /* 0x000fe20008000000 */
[----:B------:R-:W-:Y:S01]  /*1ec0*/  UMOV UR11, 0x40000040 ;  /* 0x40000040000b7882 */ /* 0x000fe20000000000 */
[----:B------:R-:W-:Y:S01]  /*1ed0*/  UIADD3 UR6, UR4, 0x4, URZ ;  /* 0x0000000404067890 */ /* 0x000fe2000fffe03f */
[----:B------:R-:W-:Y:S01]  /*1ee0*/  IMAD.U32 R14, RZ, RZ, UR8 ;  /* 0x00000008ff0e7e24 */ /* 0x000fe2000f8e00ff */
[----:B------:R-:W-:Y:S01]  /*1ef0*/  UIADD3 UR7, UR5, 0x4, URZ ;  /* 0x0000000405077890 */ /* 0x000fe2000fffe03f */
[----:B------:R-:W-:Y:S01]  /*1f00*/  MOV R15, UR9 ;  /* 0x00000009000f7c02 */ /* 0x000fe20008000f00 */
[----:B------:R-:W-:-:S02]  /*1f10*/  UIADD3 UR56, UR4, 0x404, URZ ;  /* 0x0000040404387890 */ /* 0x000fc4000fffe03f */
[----:B------:R-:W-:Y:S02]  /*1f20*/  UIADD3 UR58, UR5, 0x204, URZ ;  /* 0x00000204053a7890 */ /* 0x000fe4000fffe03f */
[----:B------:R-:W-:Y:S02]  /*1f30*/  UIADD3 UR52, UR4, 0x406, URZ ;  /* 0x0000040604347890 */ /* 0x000fe4000fffe03f */
[----:B------:R-:W-:Y:S02]  /*1f40*/  UIADD3 UR54, UR5, 0x206, URZ ;  /* 0x0000020605367890 */ /* 0x000fe4000fffe03f */
[----:B------:R-:W-:Y:S02]  /*1f50*/  UIADD3 UR12, UR4, 0x802, URZ ;  /* 0x00000802040c7890 */ /* 0x000fe4000fffe03f */
[----:B------:R-:W-:Y:S01]  /*1f60*/  UIADD3 UR14, UR5, 0x402, URZ ;  /* 0x00000402050e7890 */ /* 0x000fe2000fffe03f */
[----:B------:R-:W-:Y:S01]  /*1f70*/  UMOV UR13, 0x40000040 ;  /* 0x40000040000d7882 */ /* 0x000fe20000000000 */
[----:B------:R-:W-:Y:S01]  /*1f80*/  UMOV UR15, 0x40000040 ;  /* 0x40000040000f7882 */ /* 0x000fe20000000000 */
[----:B------:R-:W-:-:S02]  /*1f90*/  UIADD3 UR16, UR4, 0x804, URZ ;  /* 0x0000080404107890 */ /* 0x000fc4000fffe03f */
[----:B------:R-:W-:Y:S01]  /*1fa0*/  UIADD3 UR18, UR5, 0x404, URZ ;  /* 0x0000040405127890 */ /* 0x000fe2000fffe03f */
[----:B------:R-:W-:Y:S01]  /*1fb0*/  UMOV UR17, 0x40000040 ;  /* 0x4000004000117882 */ /* 0x000fe20000000000 */
[----:B------:R-:W-:Y:S01]  /*1fc0*/  UMOV UR19, 0x40000040 ;  /* 0x4000004000137882 */ /* 0x000fe20000000000 */
[----:B------:R-:W-:Y:S02]  /*1fd0*/  UIADD3 UR20, UR4, 0x806, URZ ;  /* 0x0000080604147890 */ /* 0x000fe4000fffe03f */
[----:B------:R-:W-:Y:S01]  /*1fe0*/  UIADD3 UR22, UR5, 0x406, URZ ;  /* 0x0000040605167890 */ /* 0x000fe2000fffe03f */
[----:B------:R-:W-:Y:S01]  /*1ff0*/  UMOV UR21, 0x40000040 ;  /* 0x4000004000157882 */ /* 0x000fe20000000000 */
[----:B------:R-:W-:Y:S01]  /*2000*/  UMOV UR23, 0x40000040 ;  /* 0x4000004000177882 */ /* 0x000fe20000000000 */
        /* <DEDUP_REMOVED lines=16> */
[----:B------:R-:W-:-:S02]  /*2110*/  WARPGROUP.DEPBAR.LE gsb0, 0x0 ;  /* 0x00008000000079c5 */ /* 0x000fc40000010000 */
[----:B------:R-:W-:-:S06]  /*2120*/  WARPGROUP.ARRIVE ;  /* 0x00000000000079c5 */ /* 0x000fcc0000000000 */
[----:B------:R-:W-:Y:S01]  /*2130*/  HGMMA.64x64x16.F32 R24, gdesc[UR8], R24, gsb0 ;  /* 0x00e00000081879f0 */ /* 0x000fe20008000818 */
[----:B------:R-:W-:Y:S01]  /*2140*/  UMOV UR8, UR6 ;  /* 0x0000000600087c82 */ /* 0x000fe20008000000 */
[----:B------:R-:W-:Y:S01]  /*2150*/  UMOV UR9, 0x40000040 ;  /* 0x4000004000097882 */ /* 0x000fe20000000000 */
[----:B------:R-:W-:Y:S01]  /*2160*/  UMOV UR10, UR7 ;  /* 0x00000007000a7c82 */ /* 0x000fe20008000000 */
[----:B------:R-:W-:Y:S01]  /*2170*/  UMOV UR11, 0x40000040 ;  /* 0x40000040000b7882 */ /* 0x000fe20000000000 */
[----:B------:R-:W-:Y:S01]  /*2180*/  UIADD3 UR6, UR4, 0x6, URZ ;  /* 0x0000000604067890 */ /* 0x000fe2000fffe03f */
[----:B------:R-:W-:Y:S01]  /*2190*/  IMAD.U32 R12, RZ, RZ, UR8 ;  /* 0x00000008ff0c7e24 */ /* 0x000fe2000f8e00ff */
[----:B------:R-:W-:Y:S01]  /*21a0*/  UIADD3 UR7, UR5, 0x6, URZ ;  /* 0x0000000605077890 */ /* 0x000fe2000fffe03f */
[----:B------:R-:W-:Y:S01]  /*21b0*/  IMAD.U32 R13, RZ, RZ, UR9 ;  /* 0x00000009ff0d7e24 */ /* 0x000fe2000f8e00ff */
[----:B------:R-:W-:Y:S02]  /*21c0*/  WARPGROUP.DEPBAR.LE gsb0, 0x0 ;  /* 0x00008000000079c5 */ /* 0x000fe40000010000 */
        /* <DEDUP_REMOVED lines=28> */
[----:B------:R-:W-:Y:S01]  /*2390*/  MOV R6, UR8 ;  /* 0x0000000800067c02 */ /* 0x000fe20008000f00 */
[----:B------:R-:W-:Y:S01]  /*23a0*/  IMAD.U32 R7, RZ, RZ, UR9 ;  /* 0x00000009ff077e24 */ /* 0x000fe2000f8e00ff */
[----:B------:R-:W-:Y:S02]  /*23b0*/  WARPGROUP.DEPBAR.LE gsb0, 0x0 ;  /* 0x00008000000079c5 */ /* 0x000fe40000010000 */
[----:B------:R-:W-:-:S06]  /*23c0*/  WARPGROUP.ARRIVE ;  /* 0x00000000000079c5 */ /* 0x000fcc0000000000 */
[----:B------:R-:W-:Y:S01]  /*23d0*/  HGMMA.64x64x16.F32 R24, gdesc[UR8], R24, gsb0 ;  /* 0x00e00000081879f0 */ /* 0x000fe20008000818 */
[----:B------:R-:W-:Y:S02]  /*23e0*/  UIADD3 UR8, UR4, 0x800, URZ ;  /* 0x0000080004087890 */ /* 0x000fe4000fffe03f */
[----:B------:R-:W-:Y:S01]  /*23f0*/  UIADD3 UR10, UR5, 0x400, URZ ;  /* 0x00000400050a7890 */ /* 0x000fe2000fffe03f */
[----:B------:R-:W-:Y:S01]  /*2400*/  UMOV UR9, 0x40000040 ;  /* 0x4000004000097882 */ /* 0x000fe20000000000 */
[----:B------:R-:W-:Y:S01]  /*2410*/  UMOV UR11, 0x40000040 ;  /* 0x40000040000b7882 */ /* 0x000fe20000000000 */
[----:B------:R-:W-:Y:S02]  /*2420*/  WARPGROUP.DEPBAR.LE gsb0, 0x0 ;  /* 0x00008000000079c5 */ /* 0x000fe40000010000 */
[----:B------:R-:W-:-:S06]  /*2430*/  WARPGROUP.ARRIVE ;  /* 0x00000000000079c5 */ /* 0x000fcc0000000000 */
[----:B------:R-:W-:Y:S03]  /*2440*/  HGMMA.64x64x16.F32 R24, gdesc[UR56], R24, gsb0 ;  /* 0x00e00000381879f0 */ /* 0x000fe60008000818 */
        /* <DEDUP_REMOVED lines=28> */
[----:B------:R-:W-:Y:S05]  /*2610*/  @!P0 BRA `(.L_x_999) ;  /* 0x0000000000048947 */ /* 0x000fea0003800000 */
[----:B------:R-:W-:Y:S01]  /*2620*/  BPT.TRAP 0x1 ;  /* 0x000000040000795c */ /* 0x000fe20000300000 */
.L_x_999:
[----:B------:R-:W-:Y:S01]  /*2630*/  R2UR UR4, R22 ;  /* 0x00000000160472ca */ /* 0x000fe200000e0000 */
[----:B------:R-:W2:Y:S01]  /*2640*/  S2UR UR10, SR_CgaCtaId ;  /* 0x00000000000a79c3 */ /* 0x000ea20000008800 */
[----:B01----:R-:W-:Y:S01]  /*2650*/  VIADD R0, R200, UR60 ;  /* 0x0000003cc8007c36 */ /* 0x003fe20008000000 */
[----:B------:R-:W-:Y:S01]  /*2660*/  ULDC UR5, c[0x0][0x9d8] ;  /* 0x0002760000057ab9 */ /* 0x000fe20000000800 */
[----:B------:R-:W-:Y:S02]  /*2670*/  IMAD.MOV.U32 R5, RZ, RZ, -0x40 ;  /* 0xffffffc0ff057424 */ /* 0x000fe400078e00ff */
[----:B------:R-:W-:Y:S01]  /*2680*/  FMUL.FTZ R31, R31, UR5 ;  /* 0x000000051f1f7c20 */ /* 0x000fe20008410000 */
[----:B------:R-:W-:Y:S01]  /*2690*/  IMAD.MOV.U32 R2, RZ, RZ, R0 ;  /* 0x000000ffff027224 */ /* 0x000fe200078e0000 */
[----:B------:R-:W-:Y:S01]  /*26a0*/  UISETP.NE.AND UP0, UPT, UR43, URZ, UPT ;  /* 0x0000003f2b00728c */ /* 0x000fe2000bf05270 */
[----:B------:R-:W-:Y:S01]  /*26b0*/  FMUL.FTZ R24, R24, UR5 ;  /* 0x0000000518187c20 */ /* 0x000fe20008410000 */
[----:B------:R-:W0:Y:S01]  /*26c0*/  LDC R154, c[0x0][0x2f0] ;  /* 0x0000bc00ff9a7b82 */ /* 0x000e220000000800 */
[----:B------:R1:W3:Y:S01]  /*26d0*/  MUFU.TANH R20, R31 ;  /* 0x0000001f00147308 */ /* 0x0002e20000002400 */
[----:B------:R-:W-:Y:S01]  /*26e0*/  FMUL.FTZ R25, R25, UR5 ;  /* 0x0000000519197c20 */ /* 0x000fe20008410000 */
[----:B------:R-:W-:Y:S01]  /*26f0*/  FMUL.FTZ R27, R27, UR5 ;  /* 0x000000051b1b7c20 */ /* 0x000fe20008410000 */
[----:B------:R-:W-:Y:S01]  /*2700*/  UISETP.NE.AND UP1, UPT, UR4, URZ, UPT ;  /* 0x0000003f0400728c */ /* 0x000fe2000bf25270 */
[----:B------:R-:W-:Y:S01]  /*2710*/  R2UR UR4, R3 ;  /* 0x00000000030472ca */ /* 0x000fe200000e0000 */
[----:B------:R-:W-:Y:S01]  /*2720*/  FMUL.FTZ R28, R28, UR5 ;  /* 0x000000051c1c7c20 */ /* 0x000fe20008410000 */
[----:B------:R-:W-:Y:S01]  /*2730*/  FMUL.FTZ R29, R29, UR5 ;  /* 0x000000051d1d7c20 */ /* 0x000fe20008410000 */
[----:B------:R-:W4:Y:S01]  /*2740*/  LDC R153, c[0x0][0x288] ;  /* 0x0000a200ff997b82 */ /* 0x000f220000000800 */
[----:B------:R-:W-:Y:S01]  /*2750*/  FMUL.FTZ R32, R32, UR5 ;  /* 0x0000000520207c20 */ /* 0x000fe20008410000 */
[----:B------:R-:W-:Y:S01]  /*2760*/  PLOP3.LUT P1, PT, PT, PT, UP1, 0x80, 0x0 ;  /* 0x000000000000781c */ /* 0x000fe20003f2f018 */
[----:B-1----:R-:W-:Y:S01]  /*2770*/  IMAD R31, R102, R5, 0x40 ;  /* 0x00000040661f7424 */ /* 0x002fe200078e0205 */
[----:B------:R-:W-:Y:S01]  /*2780*/  PLOP3.LUT P2, PT, PT, PT, UP1, 0x80, 0x0 ;  /* 0x000000000000781c */ /* 0x000fe20003f4f018 */
[----:B------:R-:W-:Y:S01]  /*2790*/  FMUL.FTZ R33, R33, UR5 ;  /* 0x0000000521217c20 */ /* 0x000fe20008410000 */
[----:B------:R-:W-:Y:S01]  /*27a0*/  FMUL.FTZ R35, R35, UR5 ;  /* 0x0000000523237c20 */ /* 0x000fe20008410000 */
[----:B------:R-:W-:Y:S01]  /*27b0*/  @UP1 ULDC UR6, c[0x0][0x44c] ;  /* 0x0001130000061ab9 */ /* 0x000fe20000000800 */
[----:B------:R-:W-:Y:S01]  /*27c0*/  @UP1 ULDC UR7, c[0x0][0x450] ;  /* 0x0001140000071ab9 */ /* 0x000fe20000000800 */
[----:B------:R-:W-:Y:S01]  /*27d0*/  FMUL.FTZ R36, R36, UR5 ;  /* 0x0000000524247c20 */ /* 0x000fe20008410000 */
[----:B------:R-:W-:Y:S01]  /*27e0*/  UIADD3 UR4, UR4, 0x30840, URZ ;  /* 0x0003084004047890 */ /* 0x000fe2000fffe03f */
[----:B------:R-:W-:Y:S01]  /*27f0*/  FMUL.FTZ R37, R37, UR5 ;  /* 0x0000000525257c20 */ /* 0x000fe20008410000 */
[----:B------:R-:W-:Y:S01]  /*2800*/  FMUL.FTZ R38, R38, UR5 ;  /* 0x0000000526267c20 */ /* 0x000fe20008410000 */
[----:B------:R-:W-:Y:S01]  /*2810*/  FMUL.FTZ R40, R40, UR5 ;  /* 0x0000000528287c20 */ /* 0x000fe20008410000 */
[----:B--2---:R-:W-:Y:S01]  /*2820*/  UPRMT UR4, UR10, 0x654, UR4 ;  /* 0x000006540a047896 */ /* 0x004fe20008000004 */
[----:B------:R-:W-:-:S04]  /*2830*/  @P1 IMAD.HI.U32 R3, R0, UR6, RZ ;  /* 0x0000000600031c27 */ /* 0x000fc8000f8e00ff */
[----:B------:R-:W-:Y:S01]  /*2840*/  FMUL.FTZ R41, R41, UR5 ;  /* 0x0000000529297c20 */ /* 0x000fe20008410000 */
[----:B------:R-:W-:Y:S01]  /*2850*/  FMUL.FTZ R42, R42, UR5 ;  /* 0x000000052a2a7c20 */ /* 0x000fe20008410000 */
[----:B------:R-:W-:Y:S01]  /*2860*/  FMUL.FTZ R43, R43, UR5 ;  /* 0x000000052b2b7c20 */ /* 0x000fe20008410000 */
[----:B------:R-:W-:Y:S01]  /*2870*/  VIADD R0, R31, 0x1 ;  /* 0x000000011f007836 */ /* 0x000fe20000000000 */
[----:B------:R-:W-:Y:S01]  /*2880*/  @P2 SHF.R.U32.HI R2, RZ, UR7, R3 ;  /* 0x00000007ff022c19 */ /* 0x000fe20008011603 */
[----:B------:R-:W-:Y:S01]  /*2890*/  FMUL.FTZ R44, R44, UR5 ;  /* 0x000000052c2c7c20 */ /* 0x000fe20008410000 */
[----:B------:R-:W-:Y:S01]  /*28a0*/  FMUL.FTZ R45, R45, UR5 ;  /* 0x000000052d2d7c20 */ /* 0x000fe20008410000 */
[----:B------:R-:W-:Y:S01]  /*28b0*/  FMUL.FTZ R46, R46, UR5 ;  /* 0x000000052e2e7c20 */ /* 0x000fe20008410000 */
[----:B------:R-:W-:Y:S01]  /*28c0*/  FMUL.FTZ R47, R47, UR5 ;  /* 0x000000052f2f7c20 */ /* 0x000fe20008410000 */
[----:B------:R-:W1:Y:S01]  /*28d0*/  SHFL.IDX PT, R5, R2, RZ, 0x1c1f ;  /* 0x001c1fff02057589 */ /* 0x000e6200000e0000 */
[----:B------:R-:W-:Y:S01]  /*28e0*/  FMUL.FTZ R48, R48, UR5 ;  /* 0x0000000530307c20 */ /* 0x000fe20008410000 */
[----:B------:R-:W-:Y:S01]  /*28f0*/  FMUL.FTZ R49, R49, UR5 ;  /* 0x0000000531317c20 */ /* 0x000fe20008410000 */
[----:B------:R-:W-:Y:S01]  /*2900*/  FMUL.FTZ R50, R50, UR5 ;  /* 0x0000000532327c20 */ /* 0x000fe20008410000 */
[----:B------:R-:W-:Y:S01]  /*2910*/  FMUL.FTZ R51, R51, UR5 ;  /* 0x0000000533337c20 */ /* 0x000fe20008410000 */
[----:B------:R-:W-:Y:S01]  /*2920*/  FMUL.FTZ R52, R52, UR5 ;  /* 0x0000000534347c20 */ /* 0x000fe20008410000 */
[----:B------:R-:W-:Y:S01]  /*2930*/  FMUL.FTZ R53, R53, UR5 ;  /* 0x0000000535357c20 */ /* 0x000fe20008410000 */
[----:B------:R-:W-:Y:S01]  /*2940*/  FMUL.FTZ R54, R54, UR5 ;  /* 0x0000000536367c20 */ /* 0x000fe20008410000 */
[----:B------:R-:W-:Y:S01]  /*2950*/  FMUL.FTZ R55, R55, UR5 ;  /* 0x0000000537377c20 */ /* 0x000fe20008410000 */
[----:B------:R-:W-:Y:S01]  /*2960*/  IMAD R3, R19, -0x2, R0 ;  /* 0xfffffffe13037824 */ /* 0x000fe200078e0200 */
[----:B------:R-:W-:Y:S01]  /*2970*/  PLOP3.LUT P1, PT, PT, PT, UP0, 0x40, 0x0 ;  /* 0x000000000000781c */ /* 0x000fe20003f2e808 */
[----:B------:R-:W2:Y:S01]  /*2980*/  MUFU.TANH R24, R24 ;  /* 0x0000001800187308 */ /* 0x000ea20000002400 */
[----:B------:R-:W-:Y:S01]  /*2990*/  ULDC UR7, c[0x0][0x9dc] ;  /* 0x0002770000077ab9 */ /* 0x000fe20000000800 */
[----:B0-----:R-:W-:-:S02]  /*29a0*/  IMAD R4, R154, UR42, R3 ;  /* 0x0000002a9a047c24 */ /* 0x001fc4000f8e0203 */
[----:B------:R-:W-:Y:S01]  /*29b0*/  FMUL.FTZ R26, R26, UR5 ;  /* 0x000000051a1a7c20 */ /* 0x000fe20008410000 */
[----:B------:R-:W-:Y:S01]  /*29c0*/  SYNCS.ARRIVE.TRANS64.RED.A1T0 RZ, [UR4], RZ ;  /* 0x000000ffffff79a7 */ /* 0x000fe20008100404 */
[----:B------:R-:W-:Y:S01]  /*29d0*/  FMUL.FTZ R34, R34, UR5 ;  /* 0x0000000522227c20 */ /* 0x000fe20008410000 */
[----:B------:R-:W-:Y:S01]  /*29e0*/  ULOP3.LUT UR4, URZ, UR7, URZ, 0x33, !UPT ;  /* 0x000000073f047292 */ /* 0x000fe2000f8e333f */
[----:B------:R-:W-:Y:S01]  /*29f0*/  FMUL.FTZ R39, R39, UR5 ;  /* 0x0000000527277c20 */ /* 0x000fe20008410000 */
[----:B------:R-:W0:Y:S01]  /*2a00*/  MUFU.TANH R25, R25 ;  /* 0x0000001900197308 */ /* 0x000e220000002400 */
[----:B------:R-:W-:Y:S01]  /*2a10*/  IMAD R0, R154, UR42, R31 ;  /* 0x0000002a9a007c24 */ /* 0x000fe2000f8e021f */
[----:B------:R-:W-:Y:S01]  /*2a20*/  ULDC UR6, c[0x0][0x9e0] ;  /* 0x0002780000067ab9 */ /* 0x000fe20000000800 */
[----:B----4-:R-:W-:Y:S02]  /*2a30*/  IMAD.IADD R4, R4, 0x1, -R153 ;  /* 0x0000000104047824 */ /* 0x010fe400078e0a99 */
[----:B------:R-:W-:-:S02]  /*2a40*/  FMUL.FTZ R30, R30, UR5 ;  /* 0x000000051e1e7c20 */ /* 0x000fc40008410000 */
[----:B------:R-:W-:Y:S01]  /*2a50*/  VIADD R57, R4, UR4 ;  /* 0x0000000404397c36 */ /* 0x000fe20008000000 */
[----:B------:R-:W4:Y:S03]  /*2a60*/  MUFU.TANH R27, R27 ;  /* 0x0000001b001b7308 */ /* 0x000f260000002400 */
[----:B-1----:R-:W-:-:S05]  /*2a70*/  IMAD.IADD R3, R57, 0x1, R5 ;  /* 0x0000000139037824 */ /* 0x002fca00078e0205 */
[----:B------:R-:W1:Y:S08]  /*2a80*/  MUFU.TANH R28, R28 ;  /* 0x0000001c001c7308 */ /* 0x000e700000002400 */
[----:B------:R-:W0:Y:S08]  /*2a90*/  MUFU.TANH R29, R29 ;  /* 0x0000001d001d7308 */ /* 0x000e300000002400 */
        /* <DEDUP_REMOVED lines=23> */
[----:B------:R5:W0:Y:S08]  /*2c10*/  MUFU.TANH R21, R34 ;  /* 0x0000002200157308 */ /* 0x000a300000002400 */
[----:B------:R3:W0:Y:S01]  /*2c20*/  MUFU.TANH R26, R39 ;  /* 0x00000027001a7308 */ /* 0x0006220000002400 */
[----:B-----5:R-:W-:-:S07]  /*2c30*/  IMAD R34, R19, -0x2, R0 ;  /* 0xfffffffe13227824 */ /* 0x020fce00078e0200 */
[----:B------:R5:W0:Y:S01]  /*2c40*/  MUFU.TANH R18, R30 ;  /* 0x0000001e00127308 */ /* 0x000a220000002400 */
[----:B---3--:R-:W-:-:S04]  /*2c50*/  IADD3 R39, R4, UR6, RZ ;  /* 0x0000000604277c10 */ /* 0x008fc8000fffe0ff */
[----:B------:R-:W-:Y:S02]  /*2c60*/  VIADDMNMX R0, R5, R39, R34, PT ;  /* 0x0000002705007246 */ /* 0x000fe40003800122 */
[----:B-----5:R-:W-:Y:S01]  /*2c70*/  LEA R30, R102, 0xffffffc0, 0x6 ;  /* 0xffffffc0661e7811 */ /* 0x020fe200078e30ff */
[----:B-12-4-:R-:W-:Y:S06]  /*2c80*/  @P1 BRA `(.L_x_1000) ;  /* 0x0000000000641947 */ /* 0x016fec0003800000 */
[----:B------:R-:W-:Y:S01]  /*2c90*/  IMAD R4, R154, UR42, R5 ;  /* 0x0000002a9a047c24 */ /* 0x000fe2000f8e0205 */
[----:B------:R-:W-:Y:S03]  /*2ca0*/  BSSY B0, `(.L_x_1001) ;  /* 0x0000013000007945 */ /* 0x000fe60003800000 */
[----:B------:R-:W-:-:S05]  /*2cb0*/  IMAD.IADD R5, R4, 0x1, -R153 ;  /* 0x0000000104057824 */ /* 0x000fca00078e0a99 */
[----:B------:R-:W-:-:S13]  /*2cc0*/  ISETP.GT.AND P1, PT, R5, -0x1, PT ;  /* 0xffffffff0500780c */ /* 0x000fda0003f24270 */
[----:B------:R-:W-:Y:S05]  /*2cd0*/  @P1 BRA `(.L_x_1002) ;  /* 0x0000000000241947 */ /* 0x000fea0003800000 */
[----:B------:R-:W-:Y:S01]  /*2ce0*/  ULDC UR4, c[0x0][0x9e4] ;  /* 0x0002790000047ab9 */ /* 0x000fe20000000800 */
[----:B------:R-:W-:Y:S01]  /*2cf0*/  LOP3.LUT R5, RZ, R5, RZ, 0x33, !PT ;  /* 0x00000005ff057212 */ /* 0x000fe200078e33ff */
[----:B------:R-:W-:-:S05]  /*2d00*/  IMAD.U32 R59, RZ, RZ, UR4 ;  /* 0x00000004ff3b7e24 */ /* 0x000fca000f8e00ff */
[----:B------:R-:W-:-:S13]  /*2d10*/  ISETP.NE.AND P1, PT, R59, 0x1, PT ;  /* 0x000000013b00780c */ /* 0x000fda0003f25270 */
[----:B------:R-:W1:Y:S02]  /*2d20*/  @P1 LDC.64 R60, c[0x0][0x9e8] ;  /* 0x00027a00ff3c1b82 */ /* 0x000e640000000a00 */
[----:B-1----:R-:W-:-:S05]  /*2d30*/  @P1 IMAD.HI.U32 R4, R5, R60, RZ ;  /* 0x0000003c05041227 */ /* 0x002fca00078e00ff */
[----:B------:R-:W-:-:S04]  /*2d40*/  @P1 SHF.R.U32.HI R5, RZ, R61, R4 ;  /* 0x0000003dff051219 */ /* 0x000fc80000011604 */
[----:B------:R-:W-:Y:S01]  /*2d50*/  LOP3.LUT R5, RZ, R5, RZ, 0x33, !PT ;  /* 0x00000005ff057212 */ /* 0x000fe200078e33ff */
[----:B------:R-:W-:Y:S06]  /*2d60*/  BRA `(.L_x_1003) ;  /* 0x0000000000187947 */ /* 0x000fec0003800000 */
.L_x_1002:
[----:B------:R-:W-:Y:S02]  /*2d70*/  ULDC UR4, c[0x0][0x9e4] ;  /* 0x0002790000047ab9 */ /* 0x000fe40000000800 */
[----:B------:R-:W-:-:S05]  /*2d80*/  IMAD.U32 R59, RZ, RZ, UR4 ;  /* 0x00000004ff3b7e24 */ /* 0x000fca000f8e00ff */
[----:B------:R-:W-:-:S13]  /*2d90*/  ISETP.NE.AND P1, PT, R59, 0x1, PT ;  /* 0x000000013b00780c */ /* 0x000fda0003f25270 */
[----:B------:R-:W1:Y:S02]  /*2da0*/  @P1 LDC.64 R60, c[0x0][0x9e8] ;  /* 0x00027a00ff3c1b82 */ /* 0x000e640000000a00 */
[----:B-1----:R-:W-:-:S05]  /*2db0*/  @P1 IMAD.HI.U32 R4, R5, R60, RZ ;  /* 0x0000003c05041227 */ /* 0x002fca00078e00ff */
[----:B------:R-:W-:-:S07]  /*2dc0*/  @P1 SHF.R.U32.HI R5, RZ, R61, R4 ;  /* 0x0000003dff051219 */ /* 0x000fce0000011604 */
.L_x_1003:
[----:B------:R-:W-:Y:S05]  /*2dd0*/  BSYNC B0 ;  /* 0x0000000000007941 */ /* 0x000fea0003800000 */
.L_x_1001:
[----:B------:R-:W-:-:S04]  /*2de0*/  IMAD R4, R5, R59, -R30 ;  /* 0x0000003b05047224 */ /* 0x000fc800078e0a1e */
[----:B------:R-:W-:-:S05]  /*2df0*/  IMAD R4, R19, -0x2, R4 ;  /* 0xfffffffe13047824 */ /* 0x000fca00078e0204 */
[----:B------:R-:W-:Y:S02]  /*2e00*/  VIADDMNMX R0, R4, R59, R0, PT ;  /* 0x0000003b04007246 */ /* 0x000fe40003800100 */
[----:B------:R-:W-:-:S07]  /*2e10*/  VIMNMX R3, R3, R4, !PT ;  /* 0x0000000403037248 */ /* 0x000fce0007fe0100 */
.L_x_1000:
[C---:B------:R-:W-:Y:S01]  /*2e20*/  ISETP.GE.AND P2, PT, R31.reuse, 0x9, PT ;  /* 0x000000091f00780c */ /* 0x040fe20003f46270 */
[----:B------:R-:W1:Y:S01]  /*2e30*/  SHFL.IDX PT, R2, R2, 0x1, 0x1c1f ;  /* 0x003c1f0002027f89 */ /* 0x000e6200000e0000 */
[----:B------:R-:W-:Y:S01]  /*2e40*/  ISETP.GE.AND P1, PT, R31, 0x2, PT ;  /* 0x000000021f00780c */ /* 0x000fe20003f26270 */
[----:B------:R-:W-:Y:S01]  /*2e50*/  UISETP.NE.AND UP0, UPT, UR43, URZ, UPT ;  /* 0x0000003f2b00728c */ /* 0x000fe2000bf05270 */
[C---:B------:R-:W-:Y:S02]  /*2e60*/  ISETP.GT.AND P3, PT, R3.reuse, 0x8, !P2 ;  /* 0x000000080300780c */ /* 0x040fe40005764270 */
[----:B------:R-:W-:Y:S02]  /*2e70*/  ISETP.GT.AND P4, PT, R3, 0x1, !P1 ;  /* 0x000000010300780c */ /* 0x000fe40004f84270 */
[----:B------:R-:W-:Y:S02]  /*2e80*/  ISETP.LT.OR P3, PT, R0, 0x9, P3 ;  /* 0x000000090000780c */ /* 0x000fe40001f61670 */
[----:B------:R-:W-:-:S02]  /*2e90*/  ISETP.GE.AND P5, PT, R31, 0x11, PT ;  /* 0x000000111f00780c */ /* 0x000fc40003fa6270 */
[----:B------:R-:W-:Y:S02]  /*2ea0*/  FSEL R61, R28, -INF , !P3 ;  /* 0xff8000001c3d7808 */ /* 0x000fe40005800000 */
[----:B------:R-:W-:Y:S02]  /*2eb0*/  ISETP.LT.OR P4, PT, R0, 0x2, P4 ;  /* 0x000000020000780c */ /* 0x000fe40002781670 */
[----:B------:R-:W-:Y:S02]  /*2ec0*/  ISETP.GT.AND P3, PT, R3, 0x10, !P5 ;  /* 0x000000100300780c */ /* 0x000fe40006f64270 */
[----:B------:R-:W-:Y:S02]  /*2ed0*/  ISETP.GE.AND P6, PT, R31, 0xa, PT ;  /* 0x0000000a1f00780c */ /* 0x000fe40003fc6270 */
[----:B0-----:R-:W-:Y:S02]  /*2ee0*/  FSEL R59, R25, -INF , !P4 ;  /* 0xff800000193b7808 */ /* 0x001fe40006000000 */
[----:B------:R-:W-:-:S02]  /*2ef0*/  P2R R60, PR, RZ, 0x20 ;  /* 0x00000020ff3c7803 */ /* 0x000fc40000000000 */
[----:B------:R-:W-:Y:S02]  /*2f00*/  ISETP.LT.OR P3, PT, R0, 0x11, P3 ;  /* 0x000000110000780c */ /* 0x000fe40001f61670 */
[----:B------:R-:W-:Y:S02]  /*2f10*/  ISETP.GT.AND P4, PT, R3, 0x9, !P6 ;  /* 0x000000090300780c */ /* 0x000fe40007784270 */
[----:B------:R-:W-:Y:S02]  /*2f20*/  ISETP.GE.AND P5, PT, R31, 0x12, PT ;  /* 0x000000121f00780c */ /* 0x000fe40003fa6270 */
[----:B------:R-:W-:Y:S02]  /*2f30*/  FSEL R65, R32, -INF , !P3 ;  /* 0xff80000020417808 */ /* 0x000fe40005800000 */
[----:B------:R-:W-:Y:S02]  /*2f40*/  ISETP.LT.OR P4, PT, R0, 0xa, P4 ;  /* 0x0000000a0000780c */ /* 0x000fe40002781670 */
[----:B------:R-:W-:-:S02]  /*2f50*/  ISETP.GT.AND P3, PT, R3, 0x11, !P5 ;  /* 0x000000110300780c */ /* 0x000fc40006f64270 */
[----:B------:R-:W-:Y:S02]  /*2f60*/  FSEL R63, R29, -INF , !P4 ;  /* 0xff8000001d3f7808 */ /* 0x000fe40006000000 */
[----:B------:R-:W-:Y:S02]  /*2f70*/  ISETP.LT.OR P3, PT, R0, 0x12, P3 ;  /* 0x000000120000780c */ /* 0x000fe40001f61670 */
[----:B------:R-:W-:Y:S02]  /*2f80*/  ISETP.GE.AND P4, PT, R31, 0x19, PT ;  /* 0x000000191f00780c */ /* 0x000fe40003f86270 */
[----:B------:R-:W-:Y:S02]  /*2f90*/  FSEL R67, R33, -INF , !P3 ;  /* 0xff80000021437808 */ /* 0x000fe40005800000 */
[----:B------:R-:W-:Y:S02]  /*2fa0*/  ISETP.GT.AND P3, PT, R3, 0x18, !P4 ;  /* 0x000000180300780c */ /* 0x000fe40006764270 */
[----:B------:R-:W-:-:S02]  /*2fb0*/  P2R R33, PR, RZ, 0x10 ;  /* 0x00000010ff217803 */ /* 0x000fc40000000000 */
[----:B------:R-:W-:Y:S02]  /*2fc0*/  ISETP.LT.OR P3, PT, R0, 0x19, P3 ;  /* 0x000000190000780c */ /* 0x000fe40001f61670 */
[----:B------:R-:W-:Y:S02]  /*2fd0*/  ISETP.GE.AND P4, PT, R31, 0x1a, PT ;  /* 0x0000001a1f00780c */ /* 0x000fe40003f86270 */
[----:B------:R-:W-:Y:S02]  /*2fe0*/  FSEL R69, R36, -INF , !P3 ;  /* 0xff80000024457808 */ /* 0x000fe40005800000 */
[----:B------:R-:W-:Y:S02]  /*2ff0*/  ISETP.GT.AND P3, PT, R3, 0x19, !P4 ;  /* 0x000000190300780c */ /* 0x000fe40006764270 */
[----:B------:R-:W-:Y:S02]  /*3000*/  P2R R36, PR, RZ, 0x10 ;  /* 0x00000010ff247803 */ /* 0x000fe40000000000 */
[----:B------:R-:W-:-:S02]  /*3010*/  ISETP.LT.OR P3, PT, R0, 0x1a, P3 ;  /* 0x0000001a0000780c */ /* 0x000fc40001f61670 */
[----:B------:R-:W-:Y:S02]  /*3020*/  ISETP.GE.AND P4, PT, R31, 0x21, PT ;  /* 0x000000211f00780c */ /* 0x000fe40003f86270 */
[----:B------:R-:W-:Y:S02]  /*3030*/  FSEL R71, R37, -INF , !P3 ;  /* 0xff80000025477808 */ /* 0x000fe40005800000 */
[----:B------:R-:W-:Y:S02]  /*3040*/  ISETP.GT.AND P3, PT, R3, 0x20, !P4 ;  /* 0x000000200300780c */ /* 0x000fe40006764270 */
[----:B------:R-:W-:Y:S02]  /*3050*/  P2R R62, PR, RZ, 0x10 ;  /* 0x00000010ff3e7803 */ /* 0x000fe40000000000 */
[----:B------:R-:W-:Y:S02]  /*3060*/  ISETP.LT.OR P3, PT, R0, 0x21, P3 ;  /* 0x000000210000780c */ /* 0x000fe40001f61670 */
[----:B------:R-:W-:-:S02]  /*3070*/  ISETP.GE.AND P4, PT, R31, 0x22, PT ;  /* 0x000000221f00780c */ /* 0x000fc40003f86270 */
[----:B------:R-:W-:Y:S02]  /*3080*/  FSEL R73, R40, -INF , !P3 ;  /* 0xff80000028497808 */ /* 0x000fe40005800000 */
[----:B------:R-:W-:Y:S02]  /*3090*/  ISETP.GT.AND P3, PT, R3, 0x21, !P4 ;  /* 0x000000210300780c */ /* 0x000fe40006764270 */
[----:B------:R-:W-:Y:S02]  /*30a0*/  P2R R40, PR, RZ, 0x10 ;  /* 0x00000010ff287803 */ /* 0x000fe40000000000 */
[----:B------:R-:W-:Y:S02]  /*30b0*/  ISETP.LT.OR P3, PT, R0, 0x22, P3 ;  /* 0x000000220000780c */ /* 0x000fe40001f61670 */
[----:B------:R-:W-:Y:S02]  /*30c0*/  ISETP.GE.AND P4, PT, R31, 0x29, PT ;  /* 0x000000291f00780c */ /* 0x000fe40003f86270 */
[----:B------:R-:W-:-:S02]  /*30d0*/  FSEL R75, R41, -INF , !P3 ;  /* 0xff800000294b7808 */ /* 0x000fc40005800000 */
[----:B------:R-:W-:Y:S02]  /*30e0*/  ISETP.GT.AND P3, PT, R3, 0x28, !P4 ;  /* 0x000000280300780c */ /* 0x000fe40006764270 */
[----:B------:R-:W-:Y:S02]  /*30f0*/  P2R R41, PR, RZ, 0x10 ;  /* 0x00000010ff297803 */ /* 0x000fe40000000000 */
[----:B------:R-:W-:Y:S02]  /*3100*/  ISETP.LT.OR P3, PT, R0, 0x29, P3 ;  /* 0x000000290000780c */ /* 0x000fe40001f61670 */
[----:B------:R-:W-:Y:S02]  /*3110*/  ISETP.GE.AND P4, PT, R31, 0x2a, PT ;  /* 0x0000002a1f00780c */ /* 0x000fe40003f86270 */
[----:B------:R-:W-:Y:S02]  /*3120*/  FSEL R77, R44, -INF , !P3 ;  /* 0xff8000002c4d7808 */ /* 0x000fe40005800000 */
[----:B------:R-:W-:-:S02]  /*3130*/  ISETP.GT.AND P3, PT, R3, 0x29, !P4 ;  /* 0x000000290300780c */ /* 0x000fc40006764270 */
[----:B------:R-:W-:Y:S02]  /*3140*/  P2R R44, PR, RZ, 0x10 ;  /* 0x00000010ff2c7803 */ /* 0x000fe40000000000 */
[----:B------:R-:W-:Y:S02]  /*3150*/  ISETP.LT.OR P3, PT, R0, 0x2a, P3 ;  /* 0x0000002a0000780c */ /* 0x000fe40001f61670 */
[----:B------:R-:W-:Y:S02]  /*3160*/  P2R R32, PR, RZ, 0x20 ;  /* 0x00000020ff207803 */ /* 0x000fe40000000000 */
[----:B------:R-:W-:Y:S02]  /*3170*/  FSEL R79, R45, -INF , !P3 ;  /* 0xff8000002d4f7808 */ /* 0x000fe40005800000 */
[----:B------:R-:W-:Y:S02]  /*3180*/  ISETP.GE.AND P3, PT, R31, 0x31, PT ;  /* 0x000000311f00780c */ /* 0x000fe40003f66270 */
[----:B------:R-:W-:-:S02]  /*3190*/  P2R R58, PR, RZ, 0x40 ;  /* 0x00000040ff3a7803 */ /* 0x000fc40000000000 */
[----:B------:R-:W-:-:S04]  /*31a0*/  ISETP.GT.AND P4, PT, R3, 0x30, !P3 ;  /* 0x000000300300780c */ /* 0x000fc80005f84270 */
[----:B------:R-:W-:-:S04]  /*31b0*/  ISETP.LT.OR P4, PT, R0, 0x31, P4 ;  /* 0x000000310000780c */ /* 0x000fc80002781670 */
[----:B------:R-:W-:Y:S02]  /*31c0*/  FSEL R81, R48, -INF , !P4 ;  /* 0xff80000030517808 */ /* 0x000fe40006000000 */
[----:B------:R-:W-:-:S04]  /*31d0*/  ISETP.GE.AND P4, PT, R31, 0x32, PT ;  /* 0x000000321f00780c */ /* 0x000fc80003f86270 */
        /* <DEDUP_REMOVED lines=8> */
[----:B------:R-:W-:Y:S02]  /*3260*/  P2R R4, PR, RZ, 0x40 ;  /* 0x00000040ff047803 */ /* 0x000fe40000000000 */
[----:B------:R-:W-:-:S04]  /*3270*/  ISETP.GT.AND P6, PT, R3, RZ, !P6 ;  /* 0x000000ff0300720c */ /* 0x000fc800077c4270 */
[----:B------:R-:W-:-:S04]  /*3280*/  ISETP.LT.OR P6, PT, R0, 0x1, P6 ;  /* 0x000000010000780c */ /* 0x000fc800037c1670 */
[----:B------:R-:W-:Y:S02]  /*3290*/  FSEL R37, R24, -INF , !P6 ;  /* 0xff80000018257808 */ /* 0x000fe40007000000 */
[----:B------:R-:W-:-:S04]  /*32a0*/  ISETP.GE.AND P6, PT, R31, 0x3a, PT ;  /* 0x0000003a1f00780c */ /* 0x000fc80003fc6270 */
[----:B------:R-:W-:Y:S02]  /*32b0*/  P2R R31, PR, RZ, 0x40 ;  /* 0x00000040ff1f7803 */ /* 0x000fe40000000000 */
[----:B------:R-:W-:Y:S01]  /*32c0*/  ISETP.GT.AND P6, PT, R3, 0x39, !P6 ;  /* 0x000000390300780c */ /* 0x000fe200077c4270 */
[----:B-1----:R-:W-:-:S03]  /*32d0*/  IMAD.IADD R3, R57, 0x1, R2 ;  /* 0x0000000139037824 */ /* 0x002fc600078e0202 */
[----:B------:R-:W-:Y:S02]  /*32e0*/  ISETP.LT.OR P6, PT, R0, 0x3a, P6 ;  /* 0x0000003a0000780c */ /* 0x000fe400037c1670 */
[----:B------:R-:W-:Y:S02]  /*32f0*/  VIADDMNMX R0, R2, R39, R34, PT ;  /* 0x0000002702007246 */ /* 0x000fe40003800122 */
[----:B------:R-:W-:Y:S02]  /*3300*/  FSEL R53, R53, -INF , !P6 ;  /* 0xff80000035357808 */ /* 0x000fe40007000000 */
[----:B------:R-:W-:-:S13]  /*3310*/  PLOP3.LUT P6, PT, PT, PT, UP0, 0x40, 0x0 ;  /* 0x000000000000781c */ /* 0x000fda0003fce808 */
[----:B------:R-:W-:Y:S05]  /*3320*/  @P6 BRA `(.L_x_1004) ;  /* 0x0000000000646947 */ /* 0x000fea0003800000 */
[----:B------:R-:W-:Y:S01]  /*3330*/  IMAD R2, R154, UR42, R2 ;  /* 0x0000002a9a027c24 */ /* 0x000fe2000f8e0202 */
[----:B------:R-:W-:Y:S04]  /*3340*/  BSSY B0, `(.L_x_1005) ;  /* 0x0000013000007945 */ /* 0x000fe80003800000 */
[----:B------:R-:W-:-:S04]  /*3350*/  IADD3 R5, R2, -R153, RZ ;  /* 0x8000009902057210 */ /* 0x000fc80007ffe0ff */
[----:B------:R-:W-:-:S13]  /*3360*/  ISETP.GT.AND P6, PT, R5, -0x1, PT ;  /* 0xffffffff0500780c */ /* 0x000fda0003fc4270 */
[----:B------:R-:W-:Y:S05]  /*3370*/  @P6 BRA `(.L_x_1006) ;  /* 0x0000000000246947 */ /* 0x000fea0003800000 */
[----:B------:R-:W-:Y:S01]  /*3380*/  ULDC UR4, c[0x0][0x9e4] ;  /* 0x0002790000047ab9 */ /* 0x000fe20000000800 */
[----:B------:R-:W-:Y:S01]  /*3390*/  LOP3.LUT R5, RZ, R5, RZ, 0x33, !PT ;  /* 0x00000005ff057212 */ /* 0x000fe200078e33ff */
[----:B------:R-:W-:-:S05]  /*33a0*/  IMAD.U32 R25, RZ, RZ, UR4 ;  /* 0x00000004ff197e24 */ /* 0x000fca000f8e00ff */
[----:B------:R-:W-:-:S13]  /*33b0*/  ISETP.NE.AND P6, PT, R25, 0x1, PT ;  /* 0x000000011900780c */ /* 0x000fda0003fc5270 */
[----:B------:R-:W0:Y:S02]  /*33c0*/  @P6 LDC.64 R28, c[0x0][0x9e8] ;  /* 0x00027a00ff1c6b82 */ /* 0x000e240000000a00 */
[----:B0-----:R-:W-:-:S05]  /*33d0*/  @P6 IMAD.HI.U32 R2, R5, R28, RZ ;  /* 0x0000001c05026227 */ /* 0x001fca00078e00ff */
[----:B------:R-:W-:-:S04]  /*33e0*/  @P6 SHF.R.U32.HI R5, RZ, R29, R2 ;  /* 0x0000001dff056219 */ /* 0x000fc80000011602 */
[----:B------:R-:W-:Y:S01]  /*33f0*/  LOP3.LUT R5, RZ, R5, RZ, 0x33, !PT ;  /* 0x00000005ff057212 */ /* 0x000fe200078e33ff */
[----:B------:R-:W-:Y:S06]  /*3400*/  BRA `(.L_x_1007) ;  /* 0x0000000000187947 */ /* 0x000fec0003800000 */
.L_x_1006:
[----:B------:R-:W-:Y:S02]  /*3410*/  ULDC UR4, c[0x0][0x9e4] ;  /* 0x0002790000047ab9 */ /* 0x000fe40000000800 */
[----:B------:R-:W-:-:S05]  /*3420*/  IMAD.U32 R25, RZ, RZ, UR4 ;  /* 0x00000004ff197e24 */ /* 0x000fca000f8e00ff */
[----:B------:R-:W-:-:S13]  /*3430*/  ISETP.NE.AND P6, PT, R25, 0x1, PT ;  /* 0x000000011900780c */ /* 0x000fda0003fc5270 */
[----:B------:R-:W0:Y:S02]  /*3440*/  @P6 LDC.64 R28, c[0x0][0x9e8] ;  /* 0x00027a00ff1c6b82 */ /* 0x000e240000000a00 */
[----:B0-----:R-:W-:-:S05]  /*3450*/  @P6 IMAD.HI.U32 R2, R5, R28, RZ ;  /* 0x0000001c05026227 */ /* 0x001fca00078e00ff */
[----:B------:R-:W-:-:S07]  /*3460*/  @P6 SHF.R.U32.HI R5, RZ, R29, R2 ;  /* 0x0000001dff056219 */ /* 0x000fce0000011602 */
.L_x_1007:
[----:B------:R-:W-:Y:S05]  /*3470*/  BSYNC B0 ;  /* 0x0000000000007941 */ /* 0x000fea0003800000 */
.L_x_1005:
[----:B------:R-:W-:-:S04]  /*3480*/  IMAD R2, R5, R25, -R30 ;  /* 0x0000001905027224 */ /* 0x000fc800078e0a1e */
[----:B------:R-:W-:-:S05]  /*3490*/  IMAD R2, R19, -0x2, R2 ;  /* 0xfffffffe13027824 */ /* 0x000fca00078e0202 */
[----:B------:R-:W-:Y:S02]  /*34a0*/  VIADDMNMX R0, R2, R25, R0, PT ;  /* 0x0000001902007246 */ /* 0x000fe40003800100 */
[----:B------:R-:W-:-:S07]  /*34b0*/  VIMNMX R3, R3, R2, !PT ;  /* 0x0000000203037248 */ /* 0x000fce0007fe0100 */
.L_x_1004:
[----:B------:R-:W-:Y:S01]  /*34c0*/  ISETP.GT.AND P1, PT, R3, 0x1, !P1 ;  /* 0x000000010300780c */ /* 0x000fe20004f24270 */
[----:B------:R-:W-:Y:S01]  /*34d0*/  ULDC UR10, c[0x0][0x988] ;  /* 0x00026200000a7ab9 */ /* 0x000fe20000000800 */
[----:B------:R-:W-:Y:S01]  /*34e0*/  ISETP.NE.AND P6, PT, R4, RZ, PT ;  /* 0x000000ff0400720c */ /* 0x000fe20003fc5270 */
[----:B------:R-:W-:Y:S01]  /*34f0*/  UISETP.NE.AND UP0, UPT, UR43, URZ, UPT ;  /* 0x0000003f2b00728c */ /* 0x000fe2000bf05270 */
[----:B------:R-:W-:Y:S01]  /*3500*/  ISETP.LT.OR P1, PT, R0, 0x2, P1 ;  /* 0x000000020000780c */ /* 0x000fe20000f21670 */
[----:B------:R-:W-:Y:S01]  /*3510*/  UMOV UR11, UR60 ;  /* 0x0000003c000b7c82 */ /* 0x000fe20008000000 */
[----:B------:R-:W-:Y:S01]  /*3520*/  FMNMX.FTZ R4, R37, R59, !PT ;  /* 0x0000003b25047209 */ /* 0x000fe20007810000 */
[----:B------:R-:W-:Y:S01]  /*3530*/  VIADD R220, R102, 0xfffffffe ;  /* 0xfffffffe66dc7836 */ /* 0x000fe20000000000 */
[----:B------:R-:W-:Y:S02]  /*3540*/  FSEL R5, R27, -INF , !P1 ;  /* 0xff8000001b057808 */ /* 0x000fe40004800000 */
[----:B------:R-:W-:-:S02]  /*3550*/  ISETP.NE.AND P1, PT, R58, RZ, PT ;  /* 0x000000ff3a00720c */ /* 0x000fc40003f25270 */
[----:B------:R-:W-:Y:S02]  /*3560*/  FMNMX.FTZ R4, R61, R4, !PT ;  /* 0x000000043d047209 */ /* 0x000fe40007810000 */
[----:B------:R-:W-:Y:S02]  /*3570*/  ISETP.GT.AND P1, PT, R3, 0x9, !P1 ;  /* 0x000000090300780c */ /* 0x000fe40004f24270 */
[----:B------:R-:W-:Y:S02]  /*3580*/  FMNMX.FTZ R4, R63, R4, !PT ;  /* 0x000000043f047209 */ /* 0x000fe40007810000 */
[----:B------:R-:W-:Y:S02]  /*3590*/  ISETP.LT.OR P1, PT, R0, 0xa, P1 ;  /* 0x0000000a0000780c */ /* 0x000fe40000f21670 */
[----:B------:R-:W-:Y:S02]  /*35a0*/  FMNMX.FTZ R4, R65, R4, !PT ;  /* 0x0000000441047209 */ /* 0x000fe40007810000 */
[----:B------:R-:W-:-:S02]  /*35b0*/  FSEL R20, R20, -INF , !P1 ;  /* 0xff80000014147808 */ /* 0x000fc40004800000 */
[----:B------:R-:W-:Y:S02]  /*35c0*/  ISETP.NE.AND P1, PT, R60, RZ, PT ;  /* 0x000000ff3c00720c */ /* 0x000fe40003f25270 */
[----:B------:R-:W-:Y:S02]  /*35d0*/  FMNMX.FTZ R4, R67, R4, !PT ;  /* 0x0000000443047209 */ /* 0x000fe40007810000 */
[----:B------:R-:W-:Y:S02]  /*35e0*/  ISETP.GT.AND P1, PT, R3, 0x10, !P1 ;  /* 0x000000100300780c */ /* 0x000fe40004f24270 */
[----:B------:R-:W-:Y:S02]  /*35f0*/  FMNMX.FTZ R4, R69, R4, !PT ;  /* 0x0000000445047209 */ /* 0x000fe40007810000 */
[----:B------:R-:W-:Y:S02]  /*3600*/  ISETP.LT.OR P1, PT, R0, 0x11, P1 ;  /* 0x000000110000780c */ /* 0x000fe40000f21670 */
[----:B------:R-:W-:-:S02]  /*3610*/  FMNMX.FTZ R4, R71, R4, !PT ;  /* 0x0000000447047209 */ /* 0x000fc40007810000 */
[----:B------:R-:W-:Y:S02]  /*3620*/  FSEL R21, R21, -INF , !P1 ;  /* 0xff80000015157808 */ /* 0x000fe40004800000 */
[----:B------:R-:W-:Y:S02]  /*3630*/  ISETP.NE.AND P1, PT, R32, RZ, PT ;  /* 0x000000ff2000720c */ /* 0x000fe40003f25270 */
[----:B------:R-:W-:Y:S02]  /*3640*/  FMNMX.FTZ R4, R73, R4, !PT ;  /* 0x0000000449047209 */ /* 0x000fe40007810000 */
[C---:B------:R-:W-:Y:S02]  /*3650*/  ISETP.GT.AND P1, PT, R3.reuse, 0x11, !P1 ;  /* 0x000000110300780c */ /* 0x040fe40004f24270 */
[----:B------:R-:W-:Y:S02]  /*3660*/  ISETP.GT.AND P2, PT, R3, 0x8, !P2 ;  /* 0x000000080300780c */ /* 0x000fe40005744270 */
[----:B------:R-:W-:-:S02]  /*3670*/  ISETP.LT.OR P1, PT, R0, 0x12, P1 ;  /* 0x000000120000780c */ /* 0x000fc40000f21670 */
[----:B------:R-:W-:Y:S02]  /*3680*/  FMNMX.FTZ R4, R75, R4, !PT ;  /* 0x000000044b047209 */ /* 0x000fe40007810000 */
[----:B------:R-:W-:Y:S02]  /*3690*/  FSEL R24, R35, -INF , !P1 ;  /* 0xff80000023187808 */ /* 0x000fe40004800000 */
[----:B------:R-:W-:Y:S02]  /*36a0*/  ISETP.NE.AND P1, PT, R33, RZ, PT ;  /* 0x000000ff2100720c */ /* 0x000fe40003f25270 */
[----:B------:R-:W-:Y:S02]  /*36b0*/  ISETP.LT.OR P2, PT, R0, 0x9, P2 ;  /* 0x000000090000780c */ /* 0x000fe40001741670 */
[----:B------:R-:W-:Y:S02]  /*36c0*/  ISETP.GT.AND P1, PT, R3, 0x18, !P1 ;  /* 0x000000180300780c */ /* 0x000fe40004f24270 */
[----:B------:R-:W-:-:S02]  /*36d0*/  FMNMX.FTZ R4, R77, R4, !PT ;  /* 0x000000044d047209 */ /* 0x000fc40007810000 */
[----:B------:R-:W-:Y:S02]  /*36e0*/  ISETP.LT.OR P1, PT, R0, 0x19, P1 ;  /* 0x000000190000780c */ /* 0x000fe40000f21670 */
[----:B------:R-:W-:Y:S02]  /*36f0*/  FSEL R18, R18, -INF , !P2 ;  /* 0xff80000012127808 */ /* 0x000fe40005000000 */
[----:B------:R-:W-:Y:S02]  /*3700*/  FSEL R25, R38, -INF , !P1 ;  /* 0xff80000026197808 */ /* 0x000fe40004800000 */
[----:B------:R-:W-:Y:S02]  /*3710*/  ISETP.NE.AND P1, PT, R36, RZ, PT ;  /* 0x000000ff2400720c */ /* 0x000fe40003f25270 */
[----:B------:R-:W-:Y:S02]  /*3720*/  FMNMX.FTZ R4, R79, R4, !PT ;  /* 0x000000044f047209 */ /* 0x000fe40007810000 */
[----:B------:R-:W-:-:S02]  /*3730*/  ISETP.GT.AND P1, PT, R3, 0x19, !P1 ;  /* 0x000000190300780c */ /* 0x000fc40004f24270 */
[----:B------:R-:W-:Y:S02]  /*3740*/  ISETP.NE.AND P2, PT, R40, RZ, PT ;  /* 0x000000ff2800720c */ /* 0x000fe40003f45270 */
[----:B------:R-:W-:Y:S02]  /*3750*/  ISETP.LT.OR P1, PT, R0, 0x1a, P1 ;  /* 0x0000001a0000780c */ /* 0x000fe40000f21670 */
[----:B------:R-:W-:Y:S02]  /*3760*/  FMNMX.FTZ R4, R81, R4, !PT ;  /* 0x0000000451047209 */ /* 0x000fe40007810000 */
[----:B------:R-:W-:Y:S02]  /*3770*/  FSEL R26, R26, -INF , !P1 ;  /* 0xff8000001a1a7808 */ /* 0x000fe40004800000 */
[----:B------:R-:W-:Y:S02]  /*3780*/  ISETP.NE.AND P1, PT, R62, RZ, PT ;  /* 0x000000ff3e00720c */ /* 0x000fe40003f25270 */
[----:B------:R-:W-:-:S02]  /*3790*/  FMNMX.FTZ R4, R49, R4, !PT ;  /* 0x0000000431047209 */ /* 0x000fc40007810000 */
[----:B------:R-:W-:Y:S02]  /*37a0*/  ISETP.GT.AND P1, PT, R3, 0x20, !P1 ;  /* 0x000000200300780c */ /* 0x000fe40004f24270 */
[----:B------:R-:W-:Y:S02]  /*37b0*/  FMNMX.FTZ R4, R83, R4, !PT ;  /* 0x0000000453047209 */ /* 0x000fe40007810000 */
[----:B------:R-:W-:Y:S02]  /*37c0*/  ISETP.LT.OR P1, PT, R0, 0x21, P1 ;  /* 0x000000210000780c */ /* 0x000fe40000f21670 */
[C---:B------:R-:W-:Y:S02]  /*37d0*/  ISETP.GT.AND P3, PT, R3.reuse, 0x30, !P3 ;  /* 0x000000300300780c */ /* 0x040fe40005f64270 */
[----:B------:R-:W-:Y:S02]  /*37e0*/  FSEL R27, R42, -INF , !P1 ;  /* 0xff8000002a1b7808 */ /* 0x000fe40004800000 */
[----:B------:R-:W-:-:S02]  /*37f0*/  ISETP.GT.AND P1, PT, R3, 0x21, !P2 ;  /* 0x000000210300780c */ /* 0x000fc40005724270 */
[----:B------:R-:W-:Y:S02]  /*3800*/  ISETP.NE.AND P2, PT, R44, RZ, PT ;  /* 0x000000ff2c00720c */ /* 0x000fe40003f45270 */
[----:B------:R-:W-:Y:S02]  /*3810*/  ISETP.LT.OR P1, PT, R0, 0x22, P1 ;  /* 0x000000220000780c */ /* 0x000fe40000f21670 */
[----:B------:R-:W-:Y:S02]  /*3820*/  ISETP.GT.AND P2, PT, R3, 0x29, !P2 ;  /* 0x000000290300780c */ /* 0x000fe40005744270 */
[----:B------:R-:W-:Y:S02]  /*3830*/  FSEL R28, R43, -INF , !P1 ;  /* 0xff8000002b1c7808 */ /* 0x000fe40004800000 */
[----:B------:R-:W-:Y:S02]  /*3840*/  ISETP.GT.AND P1, PT, R3, RZ, !P6 ;  /* 0x000000ff0300720c */ /* 0x000fe40007724270 */
[----:B------:R-:W-:-:S02]  /*3850*/  ISETP.NE.AND P6, PT, R31, RZ, PT ;  /* 0x000000ff1f00720c */ /* 0x000fc40003fc5270 */
[----:B------:R-:W-:Y:S02]  /*3860*/  FMNMX.FTZ R31, R53, R4, !PT ;  /* 0x00000004351f7209 */ /* 0x000fe40007810000 */
[C---:B------:R-:W-:Y:S02]  /*3870*/  ISETP.LT.OR P1, PT, R0.reuse, 0x1, P1 ;  /* 0x000000010000780c */ /* 0x040fe40000f21670 */
[----:B------:R-:W-:Y:S01]  /*3880*/  ISETP.LT.OR P2, PT, R0, 0x2a, P2 ;  /* 0x0000002a0000780c */ /* 0x000fe20001741670 */
[----:B------:R-:W0:Y:S01]  /*3890*/  SHFL.BFLY PT, R4, R31, 0x2, 0x1f ;  /* 0x0c401f001f047f89 */ /* 0x000e2200000e0000 */
[----:B------:R-:W-:Y:S02]  /*38a0*/  FSEL R2, R56, -INF , !P1 ;  /* 0xff80000038027808 */ /* 0x000fe40004800000 */
[----:B------:R-:W-:Y:S02]  /*38b0*/  ISETP.NE.AND P1, PT, R41, RZ, PT ;  /* 0x000000ff2900720c */ /* 0x000fe40003f25270 */
[----:B------:R-:W-:-:S02]  /*38c0*/  FMNMX.FTZ R29, R2, R5, !PT ;  /* 0x00000005021d7209 */ /* 0x000fc40007810000 */
[C---:B------:R-:W-:Y:S02]  /*38d0*/  ISETP.GT.AND P1, PT, R3.reuse, 0x28, !P1 ;  /* 0x000000280300780c */ /* 0x040fe40004f24270 */
[----:B------:R-:W-:Y:S02]  /*38e0*/  FMNMX.FTZ R29, R18, R29, !PT ;  /* 0x0000001d121d7209 */ /* 0x000fe40007810000 */
[C---:B------:R-:W-:Y:S02]  /*38f0*/  ISETP.LT.OR P1, PT, R0.reuse, 0x29, P1 ;  /* 0x000000290000780c */ /* 0x040fe40000f21670 */
[C---:B------:R-:W-:Y:S02]  /*3900*/  ISETP.GT.AND P4, PT, R3.reuse, 0x31, !P4 ;  /* 0x000000310300780c */ /* 0x040fe40006784270 */
[----:B------:R-:W-:Y:S02]  /*3910*/  ISETP.GT.AND P5, PT, R3, 0x38, !P5 ;  /* 0x000000380300780c */ /* 0x000fe40006fa4270 */
[----:B------:R-:W-:-:S02]  /*3920*/  ISETP.LT.OR P3, PT, R0, 0x31, P3 ;  /* 0x000000310000780c */ /* 0x000fc40001f61670 */
[C---:B------:R-:W-:Y:S02]  /*3930*/  ISETP.LT.OR P4, PT, R0.reuse, 0x32, P4 ;  /* 0x000000320000780c */ /* 0x040fe40002781670 */
[----:B------:R-:W-:Y:S02]  /*3940*/  ISETP.LT.OR P5, PT, R0, 0x39, P5 ;  /* 0x000000390000780c */ /* 0x000fe40002fa1670 */
[----:B------:R-:W-:Y:S02]  /*3950*/  R2UR UR4, R22 ;  /* 0x00000000160472ca */ /* 0x000fe400000e0000 */
[----:B0-----:R-:W-:Y:S02]  /*3960*/  FMNMX.FTZ R32, R31, R4, !PT ;  /* 0x000000041f207209 */ /* 0x001fe40007810000 */
[----:B------:R-:W-:-:S03]  /*3970*/  FMNMX.FTZ R4, R20, R29, !PT ;  /* 0x0000001d14047209 */ /* 0x000fc60007810000 */
[----:B------:R-:W0:Y:S01]  /*3980*/  SHFL.BFLY PT, R33, R32, 0x1, 0x1f ;  /* 0x0c201f0020217f89 */ /* 0x000e2200000e0000 */
[----:B------:R-:W-:-:S04]  /*3990*/  FMNMX.FTZ R29, R21, R4, !PT ;  /* 0x00000004151d7209 */ /* 0x000fc80007810000 */
[----:B------:R-:W-:Y:S01]  /*39a0*/  FMNMX.FTZ R30, R24, R29, !PT ;  /* 0x0000001d181e7209 */ /* 0x000fe20007810000 */
[----:B------:R-:W-:Y:S01]  /*39b0*/  UISETP.NE.AND UP1, UPT, UR4, URZ, UPT ;  /* 0x0000003f0400728c */ /* 0x000fe2000bf25270 */
[----:B------:R-:W-:Y:S02]  /*39c0*/  FSEL R29, R46, -INF , !P1 ;  /* 0xff8000002e1d7808 */ /* 0x000fe40004800000 */
[----:B------:R-:W-:-:S04]  /*39d0*/  FMNMX.FTZ R31, R25, R30, !PT ;  /* 0x0000001e191f7209 */ /* 0x000fc80007810000 */
[----:B------:R-:W-:-:S04]  /*39e0*/  FMNMX.FTZ R30, R26, R31, !PT ;  /* 0x0000001f1a1e7209 */ /* 0x000fc80007810000 */
[----:B------:R-:W-:Y:S01]  /*39f0*/  FMNMX.FTZ R31, R27, R30, !PT ;  /* 0x0000001e1b1f7209 */ /* 0x000fe20007810000 */
[----:B------:R-:W-:Y:S01]  /*3a00*/  @UP1 ULDC UR4, c[0x0][0x44c] ;  /* 0x0001130000041ab9 */ /* 0x000fe20000000800 */
[----:B------:R-:W-:Y:S01]  /*3a10*/  FSEL R30, R47, -INF , !P2 ;  /* 0xff8000002f1e7808 */ /* 0x000fe20005000000 */
[----:B------:R-:W-:Y:S01]  /*3a20*/  UIMAD.WIDE.U32 UR4, UR60, UR4, URZ ;  /* 0x000000043c0472a5 */ /* 0x000fe2000f8e003f */
[----:B------:R-:W-:Y:S01]  /*3a30*/  @UP1 ULDC UR14, c[0x0][0x450] ;  /* 0x00011400000e1ab9 */ /* 0x000fe20000000800 */
[----:B0-----:R-:W-:Y:S02]  /*3a40*/  FMNMX.FTZ R4, R32, R33, !PT ;  /* 0x0000002120047209 */ /* 0x001fe40007810000 */
[----:B------:R-:W-:Y:S02]  /*3a50*/  @UP1 USHF.R.U32.HI UR11, URZ, UR14, UR5 ;  /* 0x0000000e3f0b1299 */ /* 0x000fe40008011605 */
[C---:B------:R-:W-:Y:S01]  /*3a60*/  FSETP.NEU.FTZ.AND P1, PT, R4.reuse, -INF , PT ;  /* 0xff8000000400780b */ /* 0x040fe20003f3d000 */
[----:B------:R-:W-:Y:S01]  /*3a70*/  FMUL.FTZ R32, R4, UR10 ;  /* 0x0000000a04207c20 */ /* 0x000fe20008410000 */
[----:B------:R-:W-:-:S04]  /*3a80*/  UIADD3 UR41, UR41, UR11, URZ ;  /* 0x0000000b29297290 */ /* 0x000fc8000fffe03f */
[----:B------:R-:W-:Y:S01]  /*3a90*/  FSEL R36, R32, RZ, P1 ;  /* 0x000000ff20247208 */ /* 0x000fe20000800000 */
[----:B------:R-:W-:Y:S01]  /*3aa0*/  UIADD3 UR6, UR41, UR6, URZ ;  /* 0x0000000629067290 */ /* 0x000fe2000fffe03f */
[----:B------:R-:W-:Y:S02]  /*3ab0*/  FMNMX.FTZ R32, R28, R31, !PT ;  /* 0x0000001f1c207209 */ /* 0x000fe40007810000 */
[----:B------:R-:W-:Y:S01]  /*3ac0*/  ISETP.GT.AND P1, PT, R3, 0x39, !P6 ;  /* 0x000000390300780c */ /* 0x000fe20007724270 */
[--C-:B------:R-:W-:Y:S01]  /*3ad0*/  FFMA.FTZ R35, R37, UR10, -R36.reuse ;  /* 0x0000000a25237c23 */ /* 0x100fe20008010824 */
[----:B------:R-:W-:Y:S01]  /*3ae0*/  FMNMX.FTZ R3, R29, R32, !PT ;  /* 0x000000201d037209 */ /* 0x000fe20007810000 */
[--C-:B------:R-:W-:Y:S01]  /*3af0*/  FFMA.FTZ R37, R59, UR10, -R36.reuse ;  /* 0x0000000a3b257c23 */ /* 0x100fe20008010824 */
[----:B------:R-:W-:Y:S01]  /*3b00*/  FSEL R31, R50, -INF , !P3 ;  /* 0xff800000321f7808 */ /* 0x000fe20005800000 */
[----:B------:R0:W-:Y:S01]  /*3b10*/  MUFU.EX2 R196, R35 ;  /* 0x0000002300c47308 */ /* 0x0001e20000000800 */
[----:B------:R-:W-:Y:S01]  /*3b20*/  FMNMX.FTZ R34, R30, R3, !PT ;  /* 0x000000031e227209 */ /* 0x000fe20007810000 */
[--C-:B------:R-:W-:Y:S01]  /*3b30*/  FFMA.FTZ R38, R63, UR10, -R36.reuse ;  /* 0x0000000a3f267c23 */ /* 0x100fe20008010824 */
[----:B------:R-:W-:Y:S01]  /*3b40*/  FSEL R32, R51, -INF , !P4 ;  /* 0xff80000033207808 */ /* 0x000fe20006000000 */
[--C-:B------:R-:W-:Y:S01]  /*3b50*/  FFMA.FTZ R40, R65, UR10, -R36.reuse ;  /* 0x0000000a41287c23 */ /* 0x100fe20008010824 */
[----:B------:R-:W-:Y:S01]  /*3b60*/  FMNMX.FTZ R3, R31, R34, !PT ;  /* 0x000000221f037209 */ /* 0x000fe20007810000 */
[--C-:B------:R-:W-:Y:S01]  /*3b70*/  FFMA.FTZ R41, R67, UR10, -R36.reuse ;  /* 0x0000000a43297c23 */ /* 0x100fe20008010824 */
[----:B------:R-:W-:Y:S01]  /*3b80*/  ISETP.LT.OR P1, PT, R0, 0x3a, P1 ;  /* 0x0000003a0000780c */ /* 0x000fe20000f21670 */
[----:B------:R-:W-:Y:S01]  /*3b90*/  MUFU.EX2 R37, R37 ;  /* 0x0000002500257308 */ /* 0x000fe20000000800 */
[----:B------:R-:W-:Y:S01]  /*3ba0*/  FSEL R0, R54, -INF , !P5 ;  /* 0xff80000036007808 */ /* 0x000fe20006800000 */
[--C-:B0-----:R-:W-:Y:S01]  /*3bb0*/  FFMA.FTZ R35, R61, UR10, -R36.reuse ;  /* 0x0000000a3d237c23 */ /* 0x101fe20008010824 */
[----:B------:R-:W-:Y:S01]  /*3bc0*/  FMNMX.FTZ R3, R32, R3, !PT ;  /* 0x0000000320037209 */ /* 0x000fe20007810000 */
[--C-:B------:R-:W-:Y:S01]  /*3bd0*/  FFMA.FTZ R42, R69, UR10, -R36.reuse ;  /* 0x0000000a452a7c23 */ /* 0x100fe20008010824 */
[----:B------:R-:W-:Y:S01]  /*3be0*/  FSEL R33, R55, -INF , !P1 ;  /* 0xff80000037217808 */ /* 0x000fe20004800000 */
        /* <DEDUP_REMOVED lines=8> */
[----:B------:R-:W-:-:S02]  /*3c70*/  FFMA.FTZ R49, R49, UR10, -R36 ;  /* 0x0000000a31317c23 */ /* 0x000fc40008010824 */
[----:B------:R-:W0:Y:S01]  /*3c80*/  SHFL.BFLY PT, R3, R34, 0x2, 0x1f ;  /* 0x0c401f0022037f89 */ /* 0x000e2200000e0000 */
[----:B------:R1:W-:Y:S08]  /*3c90*/  MUFU.EX2 R39, R38 ;  /* 0x0000002600277308 */ /* 0x0003f00000000800 */
[----:B------:R-:W-:Y:S01]  /*3ca0*/  MUFU.EX2 R40, R40 ;  /* 0x0000002800287308 */ /* 0x000fe20000000800 */
[----:B-1----:R-:W-:-:S07]  /*3cb0*/  FFMA.FTZ R38, R75, UR10, -R36 ;  /* 0x0000000a4b267c23 */ /* 0x002fce0008010824 */
[----:B------:R-:W1:Y:S01]  /*3cc0*/  MUFU.EX2 R41, R41 ;  /* 0x0000002900297308 */ /* 0x000e620000000800 */
[----:B0-----:R-:W-:-:S07]  /*3cd0*/  FMNMX.FTZ R35, R34, R3, !PT ;  /* 0x0000000322237209 */ /* 0x001fce0007810000 */
[----:B------:R-:W-:Y:S01]  /*3ce0*/  MUFU.EX2 R42, R42 ;  /* 0x0000002a002a7308 */ /* 0x000fe20000000800 */
[----:B------:R-:W0:Y:S07]  /*3cf0*/  SHFL.BFLY PT, R34, R35, 0x1, 0x1f ;  /* 0x0c201f0023227f89 */ /* 0x000e2e00000e0000 */
[----:B------:R-:W2:Y:S01]  /*3d00*/  MUFU.EX2 R43, R43 ;  /* 0x0000002b002b7308 */ /* 0x000ea20000000800 */
[----:B-1----:R-:W-:-:S07]  /*3d10*/  F2FP.F16.F32.PACK_AB R192, R41, R40 ;  /* 0x0000002829c0723e */ /* 0x002fce00000000ff */
[----:B------:R-:W-:Y:S08]  /*3d20*/  MUFU.EX2 R44, R44 ;  /* 0x0000002c002c7308 */ /* 0x000ff00000000800 */
[----:B------:R-:W1:Y:S01]  /*3d30*/  MUFU.EX2 R45, R38 ;  /* 0x00000026002d7308 */ /* 0x000e620000000800 */
[----:B--2---:R-:W-:Y:S02]  /*3d40*/  F2FP.F16.F32.PACK_AB R194, R43, R42 ;  /* 0x0000002a2bc2723e */ /* 0x004fe400000000ff */
[----:B0-----:R-:W-:Y:S01]  /*3d50*/  FMNMX.FTZ R3, R35, R34, !PT ;  /* 0x0000002223037209 */ /* 0x001fe20007810000 */
[--C-:B------:R-:W-:Y:S01]  /*3d60*/  FFMA.FTZ R34, R83, UR10, -R36.reuse ;  /* 0x0000000a53227c23 */ /* 0x100fe20008010824 */
[----:B------:R-:W-:Y:S01]  /*3d70*/  FFMA.FTZ R36, R53, UR10, -R36 ;  /* 0x0000000a35247c23 */ /* 0x000fe20008010824 */
[----:B------:R-:W-:Y:S01]  /*3d80*/  FADD.FTZ R53, R196, R37 ;  /* 0x00000025c4357221 */ /* 0x000fe20000010000 */
[C---:B------:R-:W-:Y:S01]  /*3d90*/  FSETP.NEU.FTZ.AND P1, PT, R3.reuse, -INF , PT ;  /* 0xff8000000300780b */ /* 0x040fe20003f3d000 */
[----:B------:R-:W-:Y:S01]  /*3da0*/  FMUL.FTZ R35, R3, UR10 ;  /* 0x0000000a03237c20 */ /* 0x000fe20008410000 */
[----:B------:R-:W-:Y:S01]  /*3db0*/  MUFU.EX2 R46, R46 ;  /* 0x0000002e002e7308 */ /* 0x000fe20000000800 */
[----:B------:R-:W-:-:S03]  /*3dc0*/  F2FP.F16.F32.PACK_AB R196, R37, R196 ;  /* 0x000000c425c4723e */ /* 0x000fc600000000ff */
        /* <DEDUP_REMOVED lines=8> */
[--C-:B------:R-:W-:Y:S01]  /*3e50*/  FFMA.FTZ R24, R24, UR10, -R51.reuse ;  /* 0x0000000a18187c23 */ /* 0x100fe20008010833 */
[--C-:B------:R-:W-:Y:S01]  /*3e60*/  FFMA.FTZ R25, R25, UR10, -R51.reuse ;  /* 0x0000000a19197c23 */ /* 0x100fe20008010833 */
        /* <DEDUP_REMOVED lines=8> */
[----:B------:R-:W0:Y:S01]  /*3ef0*/  MUFU.EX2 R5, R5 ;  /* 0x0000000500057308 */ /* 0x000e220000000800 */
[--C-:B------:R-:W-:Y:S01]  /*3f00*/  FFMA.FTZ R0, R0, UR10, -R51.reuse ;  /* 0x0000000a00007c23 */ /* 0x100fe20008010833 */
[----:B------:R-:W-:Y:S01]  /*3f10*/  FFMA.FTZ R33, R33, UR10, -R51 ;  /* 0x0000000a21217c23 */ /* 0x000fe20008010833 */
[----:B-1----:R-:W-:-:S05]  /*3f20*/  F2FP.F16.F32.PACK_AB R188, R45, R44 ;  /* 0x0000002c2dbc723e */ /* 0x002fca00000000ff */
[----:B------:R1:W2:Y:S08]  /*3f30*/  MUFU.EX2 R199, R18 ;  /* 0x0000001200c77308 */ /* 0x0002b00000000800 */
[----:B------:R-:W3:Y:S01]  /*3f40*/  MUFU.EX2 R20, R20 ;  /* 0x0000001400147308 */ /* 0x000ee20000000800 */
[----:B-1----:R-:W-:Y:S01]  /*3f50*/  FADD.FTZ R18, R198, R53 ;  /* 0x00000035c6127221 */ /* 0x002fe20000010000 */
[----:B------:R-:W-:-:S02]  /*3f60*/  F2FP.F16.F32.PACK_AB R198, R39, R198 ;  /* 0x000000c627c6723e */ /* 0x000fc400000000ff */
[----:B0-----:R-:W-:Y:S01]  /*3f70*/  F2FP.F16.F32.PACK_AB R197, R5, R2 ;  /* 0x0000000205c5723e */ /* 0x001fe200000000ff */
[----:B------:R-:W-:-:S03]  /*3f80*/  FADD.FTZ R53, R39, R18 ;  /* 0x0000001227357221 */ /* 0x000fc60000010000 */
[----:B------:R-:W0:Y:S01]  /*3f90*/  MUFU.EX2 R21, R21 ;  /* 0x0000001500157308 */ /* 0x000e220000000800 */
[----:B------:R-:W-:-:S04]  /*3fa0*/  FADD.FTZ R18, R40, R53 ;  /* 0x0000003528127221 */ /* 0x000fc80000010000 */
[----:B------:R-:W-:Y:S01]  /*3fb0*/  FADD.FTZ R53, R41, R18 ;  /* 0x0000001229357221 */ /* 0x000fe20000010000 */
[----:B------:R-:W-:Y:S02]  /*3fc0*/  FADD.FTZ R18, R2, R5 ;  /* 0x0000000502127221 */ /* 0x000fe40000010000 */
[----:B------:R-:W1:Y:S01]  /*3fd0*/  MUFU.EX2 R24, R24 ;  /* 0x0000001800187308 */ /* 0x000e620000000800 */
[----:B------:R-:W-:Y:S01]  /*3fe0*/  FADD.FTZ R36, R42, R53 ;  /* 0x000000352a247221 */ /* 0x000fe20000010000 */
[----:B--2---:R-:W-:Y:S01]  /*3ff0*/  FADD.FTZ R53, R199, R18 ;  /* 0x00000012c7357221 */ /* 0x004fe20000010000 */
[C---:B---3--:R-:W-:Y:S02]  /*4000*/  F2FP.F16.F32.PACK_AB R199, R20.reuse, R199 ;  /* 0x000000c714c7723e */ /* 0x048fe400000000ff */
[----:B------:R-:W-:Y:S01]  /*4010*/  FADD.FTZ R55, R43, R36 ;  /* 0x000000242b377221 */ /* 0x000fe20000010000 */
[----:B------:R-:W-:Y:S02]  /*4020*/  FADD.FTZ R18, R20, R53 ;  /* 0x0000003514127221 */ /* 0x000fe40000010000 */
[----:B------:R-:W2:Y:S01]  /*4030*/  MUFU.EX2 R25, R25 ;  /* 0x0000001900197308 */ /* 0x000ea20000000800 */
[----:B------:R-:W-:Y:S01]  /*4040*/  FADD.FTZ R36, R44, R55 ;  /* 0x000000372c247221 */ /* 0x000fe20000010000 */
[----:B0-----:R-:W-:-:S03]  /*4050*/  FADD.FTZ R51, R21, R18 ;  /* 0x0000001215337221 */ /* 0x001fc60000010000 */
[----:B------:R-:W-:-:S03]  /*4060*/  FADD.FTZ R53, R45, R36 ;  /* 0x000000242d357221 */ /* 0x000fc60000010000 */
[----:B------:R-:W0:Y:S01]  /*4070*/  MUFU.EX2 R47, R47 ;  /* 0x0000002f002f7308 */ /* 0x000e220000000800 */
[----:B-1----:R-:W-:Y:S01]  /*4080*/  FADD.FTZ R18, R24, R51 ;  /* 0x0000003318127221 */ /* 0x002fe20000010000 */
[----:B------:R-:W-:Y:S01]  /*4090*/  FADD.FTZ R36, R46, R53 ;  /* 0x000000352e247221 */ /* 0x000fe20000010000 */
[----:B------:R-:W-:-:S05]  /*40a0*/  F2FP.F16.F32.PACK_AB R193, R24, R21 ;  /* 0x0000001518c1723e */ /* 0x000fca00000000ff */
[----:B------:R-:W1:Y:S01]  /*40b0*/  MUFU.EX2 R26, R26 ;  /* 0x0000001a001a7308 */ /* 0x000e620000000800 */
[----:B--2---:R-:W-:-:S07]  /*40c0*/  FADD.FTZ R37, R25, R18 ;  /* 0x0000001219257221 */ /* 0x004fce0000010000 */
[----:B------:R-:W2:Y:S01]  /*40d0*/  MUFU.EX2 R48, R48 ;  /* 0x0000003000307308 */ /* 0x000ea20000000800 */
[C---:B0-----:R-:W-:Y:S01]  /*40e0*/  FADD.FTZ R51, R47.reuse, R36 ;  /* 0x000000242f337221 */ /* 0x041fe20000010000 */
[----:B------:R-:W-:-:S06]  /*40f0*/  F2FP.F16.F32.PACK_AB R190, R47, R46 ;  /* 0x0000002e2fbe723e */ /* 0x000fcc00000000ff */
[----:B------:R-:W0:Y:S01]  /*4100*/  MUFU.EX2 R27, R27 ;  /* 0x0000001b001b7308 */ /* 0x000e220000000800 */
[C---:B-1----:R-:W-:Y:S01]  /*4110*/  FADD.FTZ R18, R26.reuse, R37 ;  /* 0x000000251a127221 */ /* 0x042fe20000010000 */
[----:B------:R-:W-:-:S06]  /*4120*/  F2FP.F16.F32.PACK_AB R195, R26, R25 ;  /* 0x000000191ac3723e */ /* 0x000fcc00000000ff */
[----:B------:R-:W1:Y:S01]  /*4130*/  MUFU.EX2 R49, R49 ;  /* 0x0000003100317308 */ /* 0x000e620000000800 */
[----:B--2---:R-:W-:-:S07]  /*4140*/  FADD.FTZ R36, R48, R51 ;  /* 0x0000003330247221 */ /* 0x004fce0000010000 */
[----:B------:R-:W2:Y:S01]  /*4150*/  MUFU.EX2 R28, R28 ;  /* 0x0000001c001c7308 */ /* 0x000ea20000000800 */
[----:B0-----:R-:W-:-:S07]  /*4160*/  FADD.FTZ R37, R27, R18 ;  /* 0x000000121b257221 */ /* 0x001fce0000010000 */
[----:B------:R-:W0:Y:S01]  /*4170*/  MUFU.EX2 R29, R29 ;  /* 0x0000001d001d7308 */ /* 0x000e220000000800 */
[C---:B-1----:R-:W-:Y:S01]  /*4180*/  FADD.FTZ R39, R49.reuse, R36 ;  /* 0x0000002431277221 */ /* 0x042fe20000010000 */
[----:B------:R-:W-:-:S06]  /*4190*/  F2FP.F16.F32.PACK_AB R184, R49, R48 ;  /* 0x0000003031b8723e */ /* 0x000fcc00000000ff */
[----:B------:R-:W1:Y:S01]  /*41a0*/  MUFU.EX2 R30, R30 ;  /* 0x0000001e001e7308 */ /* 0x000e620000000800 */
[C---:B--2---:R-:W-:Y:S01]  /*41b0*/  FADD.FTZ R36, R28.reuse, R37 ;  /* 0x000000251c247221 */ /* 0x044fe20000010000 */
[----:B------:R-:W-:-:S06]  /*41c0*/  F2FP.F16.F32.PACK_AB R189, R28, R27 ;  /* 0x0000001b1cbd723e */ /* 0x000fcc00000000ff */
[----:B------:R-:W2:Y:S01]  /*41d0*/  MUFU.EX2 R31, R31 ;  /* 0x0000001f001f7308 */ /* 0x000ea20000000800 */
[----:B0-----:R-:W-:-:S07]  /*41e0*/  FADD.FTZ R5, R29, R36 ;  /* 0x000000241d057221 */ /* 0x001fce0000010000 */
[----:B------:R-:W0:Y:S01]  /*41f0*/  MUFU.EX2 R32, R32 ;  /* 0x0000002000207308 */ /* 0x000e220000000800 */
[C---:B-1----:R-:W-:Y:S01]  /*4200*/  FADD.FTZ R2, R30.reuse, R5 ;  /* 0x000000051e027221 */ /* 0x042fe20000010000 */
[----:B------:R-:W-:-:S06]  /*4210*/  F2FP.F16.F32.PACK_AB R191, R30, R29 ;  /* 0x0000001d1ebf723e */ /* 0x000fcc00000000ff */
[----:B------:R-:W1:Y:S01]  /*4220*/  MUFU.EX2 R34, R34 ;  /* 0x0000002200227308 */ /* 0x000e620000000800 */
[----:B--2---:R-:W-:-:S07]  /*4230*/  FADD.FTZ R5, R31, R2 ;  /* 0x000000021f057221 */ /* 0x004fce0000010000 */
[----:B------:R-:W2:Y:S01]  /*4240*/  MUFU.EX2 R0, R0 ;  /* 0x0000000000007308 */ /* 0x000ea20000000800 */
[C---:B0-----:R-:W-:Y:S01]  /*4250*/  FADD.FTZ R5, R32.reuse, R5 ;  /* 0x0000000520057221 */ /* 0x041fe20000010000 */
[----:B------:R-:W-:-:S06]  /*4260*/  F2FP.F16.F32.PACK_AB R185, R32, R31 ;  /* 0x0000001f20b9723e */ /* 0x000fcc00000000ff */
[----:B------:R-:W0:Y:S01]  /*4270*/  MUFU.EX2 R33, R33 ;  /* 0x0000002100217308 */ /* 0x000e220000000800 */
[----:B-1----:R-:W-:Y:S01]  /*4280*/  FADD.FTZ R18, R34, R39 ;  /* 0x0000002722127221 */ /* 0x002fe20000010000 */
[----:B------:R-:W-:-:S03]  /*4290*/  F2FP.F16.F32.PACK_AB R186, R35, R34 ;  /* 0x0000002223ba723e */ /* 0x000fc600000000ff */
[----:B------:R-:W-:Y:S01]  /*42a0*/  FADD.FTZ R18, R35, R18 ;  /* 0x0000001223127221 */ /* 0x000fe20000010000 */
[----:B--2---:R-:W-:-:S04]  /*42b0*/  FADD.FTZ R2, R0, R5 ;  /* 0x0000000500027221 */ /* 0x004fc80000010000 */
[C---:B0-----:R-:W-:Y:S01]  /*42c0*/  FADD.FTZ R5, R33.reuse, R2 ;  /* 0x0000000221057221 */ /* 0x041fe20000010000 */
[----:B------:R-:W-:Y:S01]  /*42d0*/  F2FP.F16.F32.PACK_AB R187, R33, R0 ;  /* 0x0000000021bb723e */ /* 0x000fe200000000ff */
[----:B------:R-:W-:Y:S06]  /*42e0*/  @P1 BRA `(.L_x_1008) ;  /* 0x00000000004c1947 */ /* 0x000fec0003800000 */
[----:B------:R-:W-:Y:S01]  /*42f0*/  ISETP.LT.AND P1, PT, RZ, UR41, PT ;  /* 0x00000029ff007c0c */ /* 0x000fe2000bf21270 */
[----:B------:R-:W-:-:S12]  /*4300*/  UIADD3 UR18, UR41, -0x1, URZ ;  /* 0xffffffff29127890 */ /* 0x000fd8000fffe03f */
[----:B------:R-:W-:Y:S05]  /*4310*/  @P1 BRA `(.L_x_1009) ;  /* 0x0000000000201947 */ /* 0x000fea0003800000 */
[----:B------:R-:W-:Y:S01]  /*4320*/  ULDC UR11, c[0x0][0x9e4] ;  /* 0x00027900000b7ab9 */ /* 0x000fe20000000800 */
[----:B------:R-:W-:Y:S02]  /*4330*/  UIADD3 UR18, -UR41, URZ, URZ ;  /* 0x0000003f29127290 */ /* 0x000fe4000fffe13f */
[----:B------:R-:W-:-:S11]  /*4340*/  UISETP.NE.AND UP0, UPT, UR11, 0x1, UPT ;  /* 0x000000010b00788c */ /* 0x000fd6000bf05270 */
[----:B------:R-:W-:Y:S02]  /*4350*/  @UP0 ULDC.64 UR4, c[0x0][0x9e8] ;  /* 0x00027a0000040ab9 */ /* 0x000fe40000000a00 */
[----:B------:R-:W-:-:S04]  /*4360*/  UIMAD.WIDE.U32 UR14, UR18, UR4, URZ ;  /* 0x00000004120e72a5 */ /* 0x000fc8000f8e003f */
[----:B------:R-:W-:-:S04]  /*4370*/  @UP0 USHF.R.U32.HI UR18, URZ, UR5, UR15 ;  /* 0x000000053f120299 */ /* 0x000fc8000801160f */
[----:B------:R-:W-:Y:S01]  /*4380*/  ULOP3.LUT UR18, URZ, UR18, URZ, 0x33, !UPT ;  /* 0x000000123f127292 */ /* 0x000fe2000f8e333f */
[----:B------:R-:W-:Y:S11]  /*4390*/  BRA `(.L_x_1010) ;  /* 0x0000000000147947 */ /* 0x000ff60003800000 */
.L_x_1009:
[----:B------:R-:W-:Y:S02]  /*43a0*/  ULDC UR11, c[0x0][0x9e4] ;  /* 0x00027900000b7ab9 */ /* 0x000fe40000000800 */
[----:B------:R-:W-:-:S11]  /*43b0*/  UISETP.NE.AND UP0, UPT, UR11, 0x1, UPT ;  /* 0x000000010b00788c */ /* 0x000fd6000bf05270 */
[----:B------:R-:W-:Y:S02]  /*43c0*/  @UP0 ULDC.64 UR4, c[0x0][0x9e8] ;  /* 0x00027a0000040ab9 */ /* 0x000fe40000000a00 */
[----:B------:R-:W-:-:S04]  /*43d0*/  UIMAD.WIDE.U32 UR14, UR18, UR4, URZ ;  /* 0x00000004120e72a5 */ /* 0x000fc8000f8e003f */
[----:B------:R-:W-:-:S12]  /*43e0*/  @UP0 USHF.R.U32.HI UR18, URZ, UR5, UR15 ;  /* 0x000000053f120299 */ /* 0x000fd8000801160f */
.L_x_1010:
[----:B------:R-:W-:-:S04]  /*43f0*/  UIMAD UR11, UR18, UR11, UR11 ;  /* 0x0000000b120b72a4 */ /* 0x000fc8000f8e020b */
[----:B------:R-:W-:-:S04]  /*4400*/  UISETP.LT.AND UP0, UPT, UR6, UR11, UPT ;  /* 0x0000000b0600728c */ /* 0x000fc8000bf01270 */
[----:B------:R-:W-:-:S12]  /*4410*/  USEL UR6, UR6, UR11, UP0 ;  /* 0x0000000b06067287 */ /* 0x000fd80008000000 */
.L_x_1008:
[----:B------:R-:W-:Y:S01]  /*4420*/  R2UR UR5, R201 ;  /* 0x00000000c90572ca */ /* 0x000fe200000e0000 */
[----:B------:R-:W-:Y:S01]  /*4430*/  USHF.R.S32.HI UR4, URZ, 0x1f, UR6 ;  /* 0x0000001f3f047899 */ /* 0x000fe20008011406 */
[----:B------:R-:W-:Y:S01]  /*4440*/  IMAD.MOV.U32 R2, RZ, RZ, 0x3f800000 ;  /* 0x3f800000ff027424 */ /* 0x000fe200078e00ff */
[----:B------:R-:W-:Y:S01]  /*4450*/  CS2R R150, SRZ ;  /* 0x0000000000967805 */ /* 0x000fe2000001ff00 */
[----:B------:R-:W-:Y:S01]  /*4460*/  IMAD.MOV.U32 R0, RZ, RZ, 0x3f800000 ;  /* 0x3f800000ff007424 */ /* 0x000fe200078e00ff */
        /* <DEDUP_REMOVED lines=8> */
[----:B------:R-:W-:Y:S01]  /*44f0*/  UISETP.LT.AND UP0, UPT, UR5, UR4, UPT ;  /* 0x000000040500728c */ /* 0x000fe2000bf01270 */
[----:B------:R-:W-:Y:S02]  /*4500*/  CS2R R136, SRZ ;  /* 0x0000000000887805 */ /* 0x000fe4000001ff00 */
[----:B------:R-:W-:Y:S02]  /*4510*/  CS2R R134, SRZ ;  /* 0x0000000000867805 */ /* 0x000fe4000001ff00 */
[----:B------:R-:W-:Y:S01]  /*4520*/  CS2R R132, SRZ ;  /* 0x0000000000847805 */ /* 0x000fe2000001ff00 */
[----:B------:R-:W-:Y:S01]  /*4530*/  USEL UR50, UR5, UR4, !UP0 ;  /* 0x0000000405327287 */ /* 0x000fe2000c000000 */
[----:B------:R-:W-:-:S02]  /*4540*/  CS2R R130, SRZ ;  /* 0x0000000000827805 */ /* 0x000fc4000001ff00 */
[----:B------:R-:W-:Y:S02]  /*4550*/  CS2R R128, SRZ ;  /* 0x0000000000807805 */ /* 0x000fe4000001ff00 */
[----:B------:R-:W-:Y:S02]  /*4560*/  CS2R R126, SRZ ;  /* 0x00000000007e7805 */ /* 0x000fe4000001ff00 */
[----:B------:R-:W-:Y:S02]  /*4570*/  CS2R R124, SRZ ;  /* 0x00000000007c7805 */ /* 0x000fe4000001ff00 */
[----:B------:R-:W-:Y:S02]  /*4580*/  CS2R R122, SRZ ;  /* 0x00000000007a7805 */ /* 0x000fe4000001ff00 */
[----:B------:R-:W-:Y:S02]  /*4590*/  ISETP.GE.AND P1, PT, R220, UR50, PT ;  /* 0x00000032dc007c0c */ /* 0x000fe4000bf26270 */
        /* <DEDUP_REMOVED lines=49> */
[----:B------:R-:W-:Y:S06]  /*48b0*/  @!P1 BRA `(.L_x_1011) ;  /* 0x0000002c003c9947 */ /* 0x000fec0003800000 */
[----:B------:R-:W-:Y:S01]  /*48c0*/  IMAD.MOV.U32 R20, RZ, RZ, R3 ;  /* 0x000000ffff147224 */ /* 0x000fe200078e0003 */
[----:B------:R-:W-:Y:S01]  /*48d0*/  MOV R21, R4 ;  /* 0x0000000400157202 */ /* 0x000fe20000000f00 */
[----:B------:R-:W-:Y:S01]  /*48e0*/  IMAD.MOV.U32 R2, RZ, RZ, 0x3f800000 ;  /* 0x3f800000ff027424 */ /* 0x000fe200078e00ff */
[----:B------:R-:W-:Y:S01]  /*48f0*/  UMOV UR41, UR39 ;  /* 0x0000002700297c82 */ /* 0x000fe20008000000 */
[----:B------:R-:W-:Y:S01]  /*4900*/  IMAD.MOV.U32 R151, RZ, RZ, RZ ;  /* 0x000000ffff977224 */ /* 0x000fe200078e00ff */
[----:B------:R-:W-:Y:S01]  /*4910*/  UMOV UR4, UR38 ;  /* 0x0000002600047c82 */ /* 0x000fe20008000000 */
[----:B------:R-:W-:Y:S01]  /*4920*/  ULDC UR51, c[0x0][0x9e4] ;  /* 0x0002790000337ab9 */ /* 0x000fe20000000800 */
[----:B------:R-:W-:Y:S01]  /*4930*/  ULDC UR55, c[0x0][0x9dc] ;  /* 0x0002770000377ab9 */ /* 0x000fe20000000800 */
[----:B------:R-:W-:Y:S01]  /*4940*/  ULDC UR5, c[0x0][0x9d8] ;  /* 0x0002760000057ab9 */ /* 0x000fe20000000800 */
[----:B------:R-:W-:-:S05]  /*4950*/  ULDC UR54, c[0x0][0x988] ;  /* 0x0002620000367ab9 */ /* 0x000fca0000000800 */
.L_x_1030:
[----:B------:R-:W-:-:S04]  /*4960*/  UISETP.NE.AND UP0, UPT, UR4, 0x1, UPT ;  /* 0x000000010400788c */ /* 0x000fc8000bf05270 */
[----:B------:R-:W-:-:S04]  /*4970*/  USEL UR39, URZ, 0x1, UP0 ;  /* 0x000000013f277887 */ /* 0x000fc80008000000 */
[----:B------:R-:W-:Y:S01]  /*4980*/  ULOP3.LUT UR39, UR41, UR39, URZ, 0x3c, !UPT ;  /* 0x0000002729277292 */ /* 0x000fe2000f8e3c3f */
[----:B------:R-:W-:Y:S11]  /*4990*/  @!P0 BRA `(.L_x_1012) ;  /* 0x0000000000048947 */ /* 0x000ff60003800000 */
[----:B------:R-:W-:Y:S01]  /*49a0*/  BPT.TRAP 0x1 ;  /* 0x000000040000795c */ /* 0x000fe20000300000 */
.L_x_1012:
[----:B------:R-:W-:Y:S01]  /*49b0*/  UIADD3 UR38, UR4, 0x1, URZ ;  /* 0x0000000104267890 */ /* 0x000fe2000fffe03f */
[----:B------:R-:W-:-:S03]  /*49c0*/  IMAD.U32 R3, RZ, RZ, UR39 ;  /* 0x00000027ff037e24 */ /* 0x000fc6000f8e00ff */
[----:B------:R-:W-:Y:S02]  /*49d0*/  UISETP.NE.AND UP0, UPT, UR38, 0x2, UPT ;  /* 0x000000022600788c */ /* 0x000fe4000bf05270 */
[----:B------:R-:W-:Y:S02]  /*49e0*/  SHF.L.U32 R3, R3, 0x1f, RZ ;  /* 0x0000001f03037819 */ /* 0x000fe400000006ff */
[----:B------:R-:W-:-:S04]  /*49f0*/  USEL UR38, UR38, URZ, UP0 ;  /* 0x0000003f26267287 */ /* 0x000fc80008000000 */
[----:B------:R-:W-:-:S09]  /*4a00*/  ULEA UR7, UR38, UR40, 0x3 ;  /* 0x0000002826077291 */ /* 0x000fd2000f8e183f */
[----:B------:R0:W1:Y:S01]  /*4a10*/  SYNCS.PHASECHK.TRANS64.TRYWAIT P1, [UR7+0x30830], R3 ;  /* 0x03083003ff0075a7 */ /* 0x0000620008020147 */
[----:B------:R-:W-:Y:S05]  /*4a20*/  @!P0 BRA `(.L_x_1013) ;  /* 0x0000000000048947 */ /* 0x000fea0003800000 */
[----:B------:R-:W-:Y:S01]  /*4a30*/  BPT.TRAP 0x1 ;  /* 0x000000040000795c */ /* 0x000fe20000300000 */
.L_x_1013:
[----:B-1----:R-:W-:Y:S05]  /*4a40*/  @P1 BRA `(.L_x_1014) ;  /* 0x0000000000081947 */ /* 0x002fea0003800000 */
[----:B------:R-:W1:Y:S02]  /*4a50*/  SYNCS.PHASECHK.TRANS64.TRYWAIT P1, [UR7+0x30830], R3 ;  /* 0x03083003ff0075a7 */ /* 0x000e640008020147 */
[----:B-1----:R-:W-:Y:S05]  /*4a60*/  @!P1 BRA `(.L_x_1015) ;  /* 0x0000010000009947 */ /* 0x002fea0003800000 */
.L_x_1014:
[----:B------:R-:W-:Y:S01]  /*4a70*/  R2UR UR44, R16 ;  /* 0x00000000102c72ca */ /* 0x000fe200000e0000 */
[----:B------:R-:W-:Y:S01]  /*4a80*/  ULEA UR6, UR38, UR61, 0xb ;  /* 0x0000003d26067291 */ /* 0x000fe2000f8e583f */
[----:B------:R-:W-:Y:S01]  /*4a90*/  R2UR UR45, R17 ;  /* 0x00000000112d72ca */ /* 0x000fe200000e0000 */
[----:B------:R-:W-:Y:S01]  /*4aa0*/  WARPGROUP.ARRIVE ;  /* 0x00000000000079c5 */ /* 0x000fe20000000000 */
[----:B------:R-:W-:Y:S01]  /*4ab0*/  UMOV UR47, 0x40000040 ;  /* 0x40000040002f7882 */ /* 0x000fe20000000000 */
[----:B------:R-:W-:Y:S01]  /*4ac0*/  UIADD3 UR10, UR6, 0x400, URZ ;  /* 0x00000400060a7890 */ /* 0x000fe2000fffe03f */
[-C--:B------:R-:W-:Y:S01]  /*4ad0*/  FMUL.FTZ R24, R24, R0.reuse ;  /* 0x0000000018187220 */ /* 0x080fe20000410000 */
[----:B------:R-:W-:Y:S01]  /*4ae0*/  UMOV UR11, 0x40000040 ;  /* 0x40000040000b7882 */ /* 0x000fe20000000000 */
[----:B------:R-:W-:Y:S01]  /*4af0*/  UMOV UR46, UR6 ;  /* 0x00000006002e7c82 */ /* 0x000fe20008000000 */
[----:B------:R-:W-:Y:S01]  /*4b00*/  UIADD3 UR14, UR6, 0x402, URZ ;  /* 0x00000402060e7890 */ /* 0x000fe2000fffe03f */
[-C--:B------:R-:W-:Y:S01]  /*4b10*/  FMUL.FTZ R25, R25, R0.reuse ;  /* 0x0000000019197220 */ /* 0x080fe20000410000 */
[----:B------:R-:W-:Y:S01]  /*4b20*/  UMOV UR15, 0x40000040 ;  /* 0x40000040000f7882 */ /* 0x000fe20000000000 */
[----:B------:R-:W-:Y:S01]  /*4b30*/  UIADD3 UR18, UR6, 0x404, URZ ;  /* 0x0000040406127890 */ /* 0x000fe2000fffe03f */
[-C--:B------:R-:W-:Y:S01]  /*4b40*/  FMUL.FTZ R28, R28, R0.reuse ;  /* 0x000000001c1c7220 */ /* 0x080fe20000410000 */
[----:B------:R-:W-:Y:S01]  /*4b50*/  UMOV UR19, 0x40000040 ;  /* 0x4000004000137882 */ /* 0x000fe20000000000 */
[----:B------:R-:W-:Y:S01]  /*4b60*/  HGMMA.64x64x16.F32 R152, gdesc[UR44], RZ, !UPT, gsb0 ;  /* 0x00e000002c9879f0 */ /* 0x000fe2000c0008ff */
[----:B------:R-:W-:Y:S01]  /*4b70*/  R2UR UR44, R14 ;  /* 0x000000000e2c72ca */ /* 0x000fe200000e0000 */
[----:B------:R-:W-:Y:S01]  /*4b80*/  UIADD3 UR46, UR6, 0x2, URZ ;  /* 0x00000002062e7890 */ /* 0x000fe2000fffe03f */
[----:B------:R-:W-:Y:S01]  /*4b90*/  R2UR UR45, R15 ;  /* 0x000000000f2d72ca */ /* 0x000fe200000e0000 */
[----:B------:R-:W-:Y:S01]  /*4ba0*/  UMOV UR47, 0x40000040 ;  /* 0x40000040002f7882 */ /* 0x000fe20000000000 */
        /* <DEDUP_REMOVED lines=78> */
[----:B------:R-:W-:Y:S01]  /*5090*/  HGMMA.64x64x16.F32 R152, gdesc[UR44], R152, gsb0 ;  /* 0x00e000002c9879f0 */ /* 0x000fe20008000898 */
[----:B------:R-:W-:Y:S01]  /*50a0*/  R2UR UR44, R12 ;  /* 0x000000000c2c72ca */ /* 0x000fe200000e0000 */
[----:B------:R-:W-:Y:S01]  /*50b0*/  UIADD3 UR46, UR6, 0x4, URZ ;  /* 0x00000004062e7890 */ /* 0x000fe2000fffe03f */
[----:B------:R-:W-:Y:S01]  /*50c0*/  R2UR UR45, R13 ;  /* 0x000000000d2d72ca */ /* 0x000fe200000e0000 */
        /* <DEDUP_REMOVED lines=60> */
[----:B------:R-:W-:Y:S01]  /*5490*/  HGMMA.64x64x16.F32 R152, gdesc[UR44], R152, gsb0 ;  /* 0x00e000002c9879f0 */ /* 0x000fe20008000898 */
[----:B------:R-:W-:Y:S01]  /*54a0*/  R2UR UR44, R10 ;  /* 0x000000000a2c72ca */ /* 0x000fe200000e0000 */
[----:B------:R-:W-:Y:S01]  /*54b0*/  UIADD3 UR46, UR6, 0x6, URZ ;  /* 0x00000006062e7890 */ /* 0x000fe2000fffe03f */
[----:B------:R-:W-:Y:S01]  /*54c0*/  R2UR UR45, R11 ;  /* 0x000000000b2d72ca */ /* 0x000fe200000e0000 */
[----:B------:R-:W-:Y:S01]  /*54d0*/  UMOV UR47, 0x40000040 ;  /* 0x40000040002f7882 */ /* 0x000fe20000000000 */
[----:B------:R-:W-:Y:S02]  /*54e0*/  WARPGROUP.DEPBAR.LE gsb0, 0x0 ;  /* 0x00008000000079c5 */ /* 0x000fe40000010000 */
[----:B------:R-:W-:-:S09]  /*54f0*/  WARPGROUP.ARRIVE ;  /* 0x00000000000079c5 */ /* 0x000fd20000000000 */
        /* <DEDUP_REMOVED lines=15> */
[----:B------:R-:W-:Y:S01]  /*55f0*/  UIADD3 UR46, UR6, 0x204, URZ ;  /* 0x00000204062e7890 */ /* 0x000fe2000fffe03f */
[----:B------:R-:W-:Y:S01]  /*5600*/  UMOV UR47, 0x40000040 ;  /* 0x40000040002f7882 */ /* 0x000fe20000000000 */
[----:B------:R-:W-:Y:S01]  /*5610*/  UMOV UR44, UR56 ;  /* 0x00000038002c7c82 */ /* 0x000fe20008000000 */
[----:B------:R-:W-:Y:S01]  /*5620*/  UMOV UR45, UR57 ;  /* 0x00000039002d7c82 */ /* 0x000fe20008000000 */
[----:B------:R-:W-:Y:S02]  /*5630*/  WARPGROUP.DEPBAR.LE gsb0, 0x0 ;  /* 0x00008000000079c5 */ /* 0x000fe40000010000 */
[----:B------:R-:W-:-:S06]  /*5640*/  WARPGROUP.ARRIVE ;  /* 0x00000000000079c5 */ /* 0x000fcc0000000000 */
        /* <DEDUP_REMOVED lines=9> */
[----:B------:R-:W-:Y:S01]  /*56e0*/  UMOV UR44, UR48 ;  /* 0x00000030002c7c82 */ /* 0x000fe20008000000 */
[----:B------:R-:W-:Y:S01]  /*56f0*/  UMOV UR45, UR49 ;  /* 0x00000031002d7c82 */ /* 0x000fe20008000000 */
        /* <DEDUP_REMOVED lines=28> */
.L_x_1016:
[----:B------:R-:W-:Y:S01]  /*58c0*/  ULEA UR6, UR4, UR40, 0x3 ;  /* 0x0000002804067291 */ /* 0x000fe2000f8e183f */
[----:B------:R-:W-:-:S05]  /*58d0*/  IMAD.U32 R0, RZ, RZ, UR41 ;  /* 0x00000029ff007e24 */ /* 0x000fca000f8e00ff */
[----:B------:R-:W-:-:S04]  /*58e0*/  SHF.L.U32 R0, R0, 0x1f, RZ ;  /* 0x0000001f00007819 */ /* 0x000fc800000006ff */
[----:B------:R2:W3:Y:S01]  /*58f0*/  SYNCS.PHASECHK.TRANS64.TRYWAIT P1, [UR6+0x30850], R0 ;  /* 0x03085000ff0075a7 */ /* 0x0004e20008020146 */
[----:B------:R-:W-:Y:S05]  /*5900*/  @!P0 BRA `(.L_x_1017) ;  /* 0x0000000000048947 */ /* 0x000fea0003800000 */
[----:B------:R-:W-:Y:S01]  /*5910*/  BPT.TRAP 0x1 ;  /* 0x000000040000795c */ /* 0x000fe20000300000 */
.L_x_1017:
[----:B---3--:R-:W-:Y:S05]  /*5920*/  @P1 BRA `(.L_x_1018) ;  /* 0x0000000000081947 */ /* 0x008fea0003800000 */
[----:B------:R-:W3:Y:S02]  /*5930*/  SYNCS.PHASECHK.TRANS64.TRYWAIT P1, [UR6+0x30850], R0 ;  /* 0x03085000ff0075a7 */ /* 0x000ee40008020146 */
[----:B---3--:R-:W-:Y:S05]  /*5940*/  @!P1 BRA `(.L_x_1019) ;  /* 0x000000f000609947 */ /* 0x008fea0003800000 */
.L_x_1018:
[----:B------:R-:W-:Y:S01]  /*5950*/  UIADD3 UR10, UR40, 0x400, URZ ;  /* 0x00000400280a7890 */ /* 0x000fe2000fffe03f */
[----:B------:R-:W-:Y:S01]  /*5960*/  WARPGROUP.ARRIVE ;  /* 0x00000000000079c5 */ /* 0x000fe20000000000 */
[----:B------:R-:W-:Y:S02]  /*5970*/  UMOV UR11, 0x40000040 ;  /* 0x40000040000b7882 */ /* 0x000fe40000000000 */
[----:B------:R-:W-:-:S04]  /*5980*/  USHF.R.U32.HI UR10, URZ, 0x4, UR10 ;  /* 0x000000043f0a7899 */ /* 0x000fc8000801160a */
[----:B------:R-:W-:-:S04]  /*5990*/  ULOP3.LUT UR10, UR10, 0x3fff, URZ, 0xc0, !UPT ;  /* 0x00003fff0a0a7892 */ /* 0x000fc8000f8ec03f */
[----:B------:R-:W-:-:S04]  /*59a0*/  ULOP3.LUT UR10, UR10, 0x2000000, URZ, 0xfc, !UPT ;  /* 0x020000000a0a7892 */ /* 0x000fc8000f8efc3f */
[----:B------:R-:W-:-:S07]  /*59b0*/  ULEA UR4, UR4, UR10, 0xb ;  /* 0x0000000a04047291 */ /* 0x000fce000f8e583f */
        /* <DEDUP_REMOVED lines=23> */
.L_x_1020:
[----:B------:R-:W-:Y:S01]  /*5b30*/  R2UR UR4, R22 ;  /* 0x00000000160472ca */ /* 0x000fe200000e0000 */
[----:B------:R-:W3:Y:S01]  /*5b40*/  S2UR UR10, SR_CgaCtaId ;  /* 0x00000000000a79c3 */ /* 0x000ee20000008800 */
[----:B------:R-:W-:Y:S01]  /*5b50*/  FMUL.FTZ R186, R156, UR5 ;  /* 0x000000059cba7c20 */ /* 0x000fe20008410000 */
[----:B------:R-:W-:Y:S01]  /*5b60*/  FMUL.FTZ R156, R159, UR5 ;  /* 0x000000059f9c7c20 */ /* 0x000fe20008410000 */
[----:B------:R-:W-:Y:S01]  /*5b70*/  FMUL.FTZ R159, R166, UR5 ;  /* 0x00000005a69f7c20 */ /* 0x000fe20008410000 */
[----:B0-2---:R-:W-:Y:S01]  /*5b80*/  FMUL.FTZ R0, R154, UR5 ;  /* 0x000000059a007c20 */ /* 0x005fe20008410000 */
[----:B------:R-:W-:Y:S01]  /*5b90*/  FMUL.FTZ R166, R179, UR5 ;  /* 0x00000005b3a67c20 */ /* 0x000fe20008410000 */
[----:B------:R-:W-:Y:S02]  /*5ba0*/  VIADD R179, R200, UR60 ;  /* 0x0000003cc8b37c36 */ /* 0x000fe40008000000 */
[----:B-1----:R-:W-:Y:S01]  /*5bb0*/  FMUL.FTZ R4, R153, UR5 ;  /* 0x0000000599047c20 */ /* 0x002fe20008410000 */
[----:B------:R-:W0:Y:S01]  /*5bc0*/  LDC R154, c[0x0][0x2f0] ;  /* 0x0000bc00ff9a7b82 */ /* 0x000e220000000800 */
[----:B------:R-:W-:Y:S01]  /*5bd0*/  FMUL.FTZ R187, R161, UR5 ;  /* 0x00000005a1bb7c20 */ /* 0x000fe20008410000 */
[----:B------:R-:W-:Y:S01]  /*5be0*/  FMUL.FTZ R161, R170, UR5 ;  /* 0x00000005aaa17c20 */ /* 0x000fe20008410000 */
[----:B------:R-:W-:Y:S01]  /*5bf0*/  IMAD.SHL.U32 R170, R220, 0x40, RZ ;  /* 0x00000040dcaa7824 */ /* 0x000fe200078e00ff */
[----:B------:R-:W-:Y:S01]  /*5c00*/  UISETP.NE.AND UP1, UPT, UR4, URZ, UPT ;  /* 0x0000003f0400728c */ /* 0x000fe2000bf25270 */
[----:B------:R-:W-:Y:S01]  /*5c10*/  FMUL.FTZ R191, R169, UR5 ;  /* 0x00000005a9bf7c20 */ /* 0x000fe20008410000 */
[----:B------:R-:W-:Y:S01]  /*5c20*/  UIADD3 UR7, UR7, 0x30840, URZ ;  /* 0x0003084007077890 */ /* 0x000fe2000fffe03f */
[----:B------:R-:W-:Y:S01]  /*5c30*/  FMUL.FTZ R184, R152, UR5 ;  /* 0x0000000598b87c20 */ /* 0x000fe20008410000 */
[----:B------:R-:W1:Y:S01]  /*5c40*/  LDC R153, c[0x0][0x288] ;  /* 0x0000a200ff997b82 */ /* 0x000e620000000800 */
[----:B------:R-:W-:Y:S01]  /*5c50*/  FMUL.FTZ R152, R155, UR5 ;  /* 0x000000059b987c20 */ /* 0x000fe20008410000 */
[----:B------:R-:W-:Y:S01]  /*5c60*/  PLOP3.LUT P1, PT, PT, PT, UP1, 0x80, 0x0 ;  /* 0x000000000000781c */ /* 0x000fe20003f2f018 */
[----:B------:R-:W-:Y:S01]  /*5c70*/  FMUL.FTZ R185, R157, UR5 ;  /* 0x000000059db97c20 */ /* 0x000fe20008410000 */
[----:B------:R-:W-:Y:S01]  /*5c80*/  PLOP3.LUT P2, PT, PT, PT, UP1, 0x80, 0x0 ;  /* 0x000000000000781c */ /* 0x000fe20003f4f018 */
[----:B------:R-:W-:Y:S01]  /*5c90*/  FMUL.FTZ R155, R158, UR5 ;  /* 0x000000059e9b7c20 */ /* 0x000fe20008410000 */
[----:B------:R-:W-:Y:S01]  /*5ca0*/  UISETP.NE.AND UP0, UPT, UR43, URZ, UPT ;  /* 0x0000003f2b00728c */ /* 0x000fe2000bf05270 */
[----:B------:R-:W-:Y:S01]  /*5cb0*/  FMUL.FTZ R157, R162, UR5 ;  /* 0x00000005a29d7c20 */ /* 0x000fe20008410000 */
[----:B------:R-:W-:Y:S01]  /*5cc0*/  @UP1 ULDC UR4, c[0x0][0x44c] ;  /* 0x0001130000041ab9 */ /* 0x000fe20000000800 */
[----:B---3--:R-:W-:Y:S01]  /*5cd0*/  UPRMT UR7, UR10, 0x654, UR7 ;  /* 0x000006540a077896 */ /* 0x008fe20008000007 */
[----:B------:R-:W-:Y:S01]  /*5ce0*/  FMUL.FTZ R158, R163, UR5 ;  /* 0x00000005a39e7c20 */ /* 0x000fe20008410000 */
[----:B------:R-:W-:Y:S01]  /*5cf0*/  FMUL.FTZ R190, R164, UR5 ;  /* 0x00000005a4be7c20 */ /* 0x000fe20008410000 */
[----:B------:R-:W-:Y:S01]  /*5d00*/  FMUL.FTZ R188, R160, UR5 ;  /* 0x00000005a0bc7c20 */ /* 0x000fe20008410000 */
[----:B------:R-:W-:Y:S01]  /*5d10*/  FMUL.FTZ R162, R171, UR5 ;  /* 0x00000005aba27c20 */ /* 0x000fe20008410000 */
[----:B------:R-:W-:Y:S01]  /*5d20*/  FMUL.FTZ R163, R174, UR5 ;  /* 0x00000005aea37c20 */ /* 0x000fe20008410000 */
[----:B------:R-:W-:Y:S01]  /*5d30*/  @P1 IMAD.HI.U32 R2, R179, UR4, RZ ;  /* 0x00000004b3021c27 */ /* 0x000fe2000f8e00ff */
[----:B------:R-:W-:-:S03]  /*5d40*/  @UP1 ULDC UR4, c[0x0][0x450] ;  /* 0x0001140000041ab9 */ /* 0x000fc60000000800 */
[----:B------:R-:W-:Y:S01]  /*5d50*/  FMUL.FTZ R164, R175, UR5 ;  /* 0x00000005afa47c20 */ /* 0x000fe20008410000 */
[----:B------:R-:W-:Y:S01]  /*5d60*/  FMUL.FTZ R189, R165, UR5 ;  /* 0x00000005a5bd7c20 */ /* 0x000fe20008410000 */
[----:B------:R-:W-:Y:S01]  /*5d70*/  FMUL.FTZ R160, R167, UR5 ;  /* 0x00000005a7a07c20 */ /* 0x000fe20008410000 */
[----:B------:R-:W-:Y:S01]  /*5d80*/  @P2 SHF.R.U32.HI R179, RZ, UR4, R2 ;  /* 0x00000004ffb32c19 */ /* 0x000fe20008011602 */
[----:B------:R-:W-:Y:S01]  /*5d90*/  FMUL.FTZ R192, R168, UR5 ;  /* 0x00000005a8c07c20 */ /* 0x000fe20008410000 */
[----:B------:R-:W-:Y:S01]  /*5da0*/  IADD3 R2, -R170, 0x1, RZ ;  /* 0x00000001aa027810 */ /* 0x000fe20007ffe1ff */
[----:B------:R-:W-:Y:S01]  /*5db0*/  FMUL.FTZ R171, R172, UR5 ;  /* 0x00000005acab7c20 */ /* 0x000fe20008410000 */
[----:B------:R-:W-:Y:S01]  /*5dc0*/  FMUL.FTZ R174, R176, UR5 ;  /* 0x00000005b0ae7c20 */ /* 0x000fe20008410000 */
[----:B------:R-:W2:Y:S01]  /*5dd0*/  SHFL.IDX PT, R169, R179, RZ, 0x1c1f ;  /* 0x001c1fffb3a97589 */ /* 0x000ea200000e0000 */
[----:B------:R-:W-:Y:S01]  /*5de0*/  FMUL.FTZ R175, R177, UR5 ;  /* 0x00000005b1af7c20 */ /* 0x000fe20008410000 */
[----:B------:R-:W-:Y:S01]  /*5df0*/  FMUL.FTZ R172, R173, UR5 ;  /* 0x00000005adac7c20 */ /* 0x000fe20008410000 */
[----:B------:R-:W-:Y:S01]  /*5e00*/  FMUL.FTZ R165, R178, UR5 ;  /* 0x00000005b2a57c20 */ /* 0x000fe20008410000 */
[----:B------:R-:W-:Y:S01]  /*5e10*/  FMUL.FTZ R177, R180, UR5 ;  /* 0x00000005b4b17c20 */ /* 0x000fe20008410000 */
[----:B------:R-:W-:Y:S01]  /*5e20*/  FMUL.FTZ R176, R181, UR5 ;  /* 0x00000005b5b07c20 */ /* 0x000fe20008410000 */
[----:B------:R-:W-:Y:S01]  /*5e30*/  FMUL.FTZ R167, R182, UR5 ;  /* 0x00000005b6a77c20 */ /* 0x000fe20008410000 */
[----:B------:R-:W-:-:S02]  /*5e40*/  IMAD R3, R19, -0x2, R2 ;  /* 0xfffffffe13037824 */ /* 0x000fc400078e0202 */
[----:B------:R-:W-:Y:S01]  /*5e50*/  FMUL.FTZ R168, R183, UR5 ;  /* 0x00000005b7a87c20 */ /* 0x000fe20008410000 */
[----:B------:R-:W-:Y:S01]  /*5e60*/  PLOP3.LUT P1, PT, PT, PT, UP0, 0x40, 0x0 ;  /* 0x000000000000781c */ /* 0x000fe20003f2e808 */
[----:B------:R-:W-:Y:S01]  /*5e70*/  SYNCS.ARRIVE.TRANS64.RED.A1T0 RZ, [UR7], RZ ;  /* 0x000000ffffff79a7 */ /* 0x000fe20008100407 */
[----:B0-----:R-:W-:Y:S01]  /*5e80*/  IMAD R2, R154, UR42, R3 ;  /* 0x0000002a9a027c24 */ /* 0x001fe2000f8e0203 */
[----:B------:R-:W0:Y:S01]  /*5e90*/  MUFU.TANH R184, R184 ;  /* 0x000000b800b87308 */ /* 0x000e220000002400 */
[----:B------:R-:W-:Y:S01]  /*5ea0*/  UMOV UR7, UR55 ;  /* 0x0000003700077c82 */ /* 0x000fe20008000000 */
[----:B------:R-:W-:Y:S01]  /*5eb0*/  ULDC UR10, c[0x0][0x9e0] ;  /* 0x00027800000a7ab9 */ /* 0x000fe20000000800 */
[----:B------:R-:W-:Y:S01]  /*5ec0*/  ULOP3.LUT UR4, URZ, UR7, URZ, 0x33, !UPT ;  /* 0x000000073f047292 */ /* 0x000fe2000f8e333f */
[----:B-1----:R-:W-:-:S04]  /*5ed0*/  IADD3 R2, R2, -R153, RZ ;  /* 0x8000009902027210 */ /* 0x002fc80007ffe0ff */
[----:B------:R-:W1:Y:S01]  /*5ee0*/  MUFU.TANH R4, R4 ;  /* 0x0000000400047308 */ /* 0x000e620000002400 */
[C---:B------:R-:W-:Y:S02]  /*5ef0*/  VIADD R173, R2.reuse, UR10 ;  /* 0x0000000a02ad7c36 */ /* 0x040fe40008000000 */
[----:B------:R-:W-:Y:S02]  /*5f00*/  VIADD R178, R2, UR4 ;  /* 0x0000000402b27c36 */ /* 0x000fe40008000000 */
[--C-:B--2---:R-:W-:Y:S02]  /*5f10*/  IMAD.IADD R180, R173, 0x1, R169.reuse ;  /* 0x00000001adb47824 */ /* 0x104fe400078e02a9 */
[----:B------:R-:W-:Y:S01]  /*5f20*/  IMAD.IADD R181, R178, 0x1, R169 ;  /* 0x00000001b2b57824 */ /* 0x000fe200078e02a9 */
[----:B------:R-:W2:Y:S08]  /*5f30*/  MUFU.TANH R0, R0 ;  /* 0x0000000000007308 */ /* 0x000eb00000002400 */
[----:B------:R-:W3:Y:S08]  /*5f40*/  MUFU.TANH R152, R152 ;  /* 0x0000009800987308 */ /* 0x000ef00000002400 */
[----:B------:R-:W4:Y:S08]  /*5f50*/  MUFU.TANH R186, R186 ;  /* 0x000000ba00ba7308 */ /* 0x000f300000002400 */
        /* <DEDUP_REMOVED lines=26> */
[----:B------:R-:W0:Y:S01]  /*6100*/  MUFU.TANH R168, R168 ;  /* 0x000000a800a87308 */ /* 0x000e220000002400 */
[----:B-1234-:R-:W-:Y:S05]  /*6110*/  @P1 BRA `(.L_x_1021) ;  /* 0x00000000005c1947 */ /* 0x01efea0003800000 */
[----:B------:R-:W-:Y:S01]  /*6120*/  IMAD R2, R154, UR42, R169 ;  /* 0x0000002a9a027c24 */ /* 0x000fe2000f8e02a9 */
[----:B------:R-:W-:Y:S03]  /*6130*/  BSSY B0, `(.L_x_1022) ;  /* 0x0000011000007945 */ /* 0x000fe60003800000 */
[----:B------:R-:W-:-:S05]  /*6140*/  IMAD.IADD R169, R2, 0x1, -R153 ;  /* 0x0000000102a97824 */ /* 0x000fca00078e0a99 */
[----:B------:R-:W-:-:S13]  /*6150*/  ISETP.GT.AND P1, PT, R169, -0x1, PT ;  /* 0xffffffffa900780c */ /* 0x000fda0003f24270 */
[----:B------:R-:W-:Y:S05]  /*6160*/  @P1 BRA `(.L_x_1023) ;  /* 0x0000000000201947 */ /* 0x000fea0003800000 */
[----:B------:R-:W-:Y:S01]  /*6170*/  IMAD.U32 R183, RZ, RZ, UR51 ;  /* 0x00000033ffb77e24 */ /* 0x000fe2000f8e00ff */
[----:B------:R-:W-:-:S04]  /*6180*/  LOP3.LUT R169, RZ, R169, RZ, 0x33, !PT ;  /* 0x000000a9ffa97212 */ /* 0x000fc800078e33ff */
[----:B------:R-:W-:-:S13]  /*6190*/  ISETP.NE.AND P1, PT, R183, 0x1, PT ;  /* 0x00000001b700780c */ /* 0x000fda0003f25270 */
[----:B------:R-:W1:Y:S02]  /*61a0*/  @P1 LDC.64 R2, c[0x0][0x9e8] ;  /* 0x00027a00ff021b82 */ /* 0x000e640000000a00 */
[----:B-1----:R-:W-:-:S05]  /*61b0*/  @P1 IMAD.HI.U32 R2, R169, R2, RZ ;  /* 0x00000002a9021227 */ /* 0x002fca00078e00ff */
[----:B------:R-:W-:-:S04]  /*61c0*/  @P1 SHF.R.U32.HI R169, RZ, R3, R2 ;  /* 0x00000003ffa91219 */ /* 0x000fc80000011602 */
[----:B------:R-:W-:Y:S01]  /*61d0*/  LOP3.LUT R169, RZ, R169, RZ, 0x33, !PT ;  /* 0x000000a9ffa97212 */ /* 0x000fe200078e33ff */
[----:B------:R-:W-:Y:S06]  /*61e0*/  BRA `(.L_x_1024) ;  /* 0x0000000000147947 */ /* 0x000fec0003800000 */
.L_x_1023:
[----:B------:R-:W-:-:S04]  /*61f0*/  MOV R183, UR51 ;  /* 0x0000003300b77c02 */ /* 0x000fc80008000f00 */
[----:B------:R-:W-:-:S13]  /*6200*/  ISETP.NE.AND P1, PT, R183, 0x1, PT ;  /* 0x00000001b700780c */ /* 0x000fda0003f25270 */
[----:B------:R-:W1:Y:S02]  /*6210*/  @P1 LDC.64 R2, c[0x0][0x9e8] ;  /* 0x00027a00ff021b82 */ /* 0x000e640000000a00 */
[----:B-1----:R-:W-:-:S05]  /*6220*/  @P1 IMAD.HI.U32 R2, R169, R2, RZ ;  /* 0x00000002a9021227 */ /* 0x002fca00078e00ff */
[----:B------:R-:W-:-:S07]  /*6230*/  @P1 SHF.R.U32.HI R169, RZ, R3, R2 ;  /* 0x00000003ffa91219 */ /* 0x000fce0000011602 */
.L_x_1024:
[----:B------:R-:W-:Y:S05]  /*6240*/  BSYNC B0 ;  /* 0x0000000000007941 */ /* 0x000fea0003800000 */
.L_x_1022:
[----:B------:R-:W-:-:S04]  /*6250*/  IMAD R2, R169, R183, -R170 ;  /* 0x000000b7a9027224 */ /* 0x000fc800078e0aaa */
[----:B------:R-:W-:-:S05]  /*6260*/  IMAD R2, R19, -0x2, R2 ;  /* 0xfffffffe13027824 */ /* 0x000fca00078e0202 */
[----:B------:R-:W-:Y:S02]  /*6270*/  VIADDMNMX R180, R2, R183, R180, PT ;  /* 0x000000b702b47246 */ /* 0x000fe400038001b4 */
[----:B------:R-:W-:-:S07]  /*6280*/  VIMNMX R181, R181, R2, !PT ;  /* 0x00000002b5b57248 */ /* 0x000fce0007fe0100 */
.L_x_1021:
[----:B------:R-:W-:Y:S01]  /*6290*/  ISETP.GT.AND P1, PT, R220, -0x1, PT ;  /* 0xffffffffdc00780c */ /* 0x000fe20003f24270 */
[----:B------:R-:W1:Y:S01]  /*62a0*/  SHFL.IDX PT, R179, R179, 0x1, 0x1c1f ;  /* 0x003c1f00b3b37f89 */ /* 0x000e6200000e0000 */
[----:B------:R-:W-:Y:S02]  /*62b0*/  UISETP.NE.AND UP0, UPT, UR43, URZ, UPT ;  /* 0x0000003f2b00728c */ /* 0x000fe4000bf05270 */
[C---:B------:R-:W-:Y:S02]  /*62c0*/  ISETP.GT.AND P4, PT, R181.reuse, 0x1, P1 ;  /* 0x00000001b500780c */ /* 0x040fe40000f84270 */
[----:B------:R-:W-:Y:S02]  /*62d0*/  ISETP.GT.AND P5, PT, R181, RZ, P1 ;  /* 0x000000ffb500720c */ /* 0x000fe40000fa4270 */
[C---:B------:R-:W-:Y:S02]  /*62e0*/  ISETP.LT.OR P4, PT, R180.reuse, 0x2, P4 ;  /* 0x00000002b400780c */ /* 0x040fe40002781670 */
[----:B------:R-:W-:-:S02]  /*62f0*/  ISETP.LT.OR P5, PT, R180, 0x1, P5 ;  /* 0x00000001b400780c */ /* 0x000fc40002fa1670 */
[----:B------:R-:W-:Y:S02]  /*6300*/  FSEL R169, R4, -INF , !P4 ;  /* 0xff80000004a97808 */ /* 0x000fe40006000000 */
[C---:B------:R-:W-:Y:S02]  /*6310*/  ISETP.GT.AND P4, PT, R181.reuse, 0x18, P1 ;  /* 0x00000018b500780c */ /* 0x040fe40000f84270 */
[----:B0-----:R-:W-:Y:S02]  /*6320*/  FSEL R184, R184, -INF , !P5 ;  /* 0xff800000b8b87808 */ /* 0x001fe40006800000 */
[----:B------:R-:W-:Y:S02]  /*6330*/  ISETP.LT.OR P4, PT, R180, 0x19, P4 ;  /* 0x00000019b400780c */ /* 0x000fe40002781670 */
[C---:B------:R-:W-:Y:S02]  /*6340*/  ISETP.GT.AND P6, PT, R181.reuse, 0x8, P1 ;  /* 0x00000008b500780c */ /* 0x040fe40000fc4270 */
[----:B------:R-:W-:-:S02]  /*6350*/  ISETP.GT.AND P2, PT, R181, 0x9, P1 ;  /* 0x00000009b500780c */ /* 0x000fc40000f44270 */
[----:B------:R-:W-:Y:S01]  /*6360*/  ISETP.GT.AND P3, PT, R181, 0x10, P1 ;  /* 0x00000010b500780c */ /* 0x000fe20000f64270 */
[--C-:B-1----:R-:W-:Y:S01]  /*6370*/  IMAD.IADD R173, R173, 0x1, R179.reuse ;  /* 0x00000001adad7824 */ /* 0x102fe200078e02b3 */
[C---:B------:R-:W-:Y:S01]  /*6380*/  ISETP.GT.AND P5, PT, R181.reuse, 0x11, P1 ;  /* 0x00000011b500780c */ /* 0x040fe20000fa4270 */
[----:B------:R-:W-:Y:S01]  /*6390*/  IMAD.IADD R178, R178, 0x1, R179 ;  /* 0x00000001b2b27824 */ /* 0x000fe200078e02b3 */
[----:B------:R-:W-:Y:S02]  /*63a0*/  FSEL R190, R190, -INF , !P4 ;  /* 0xff800000bebe7808 */ /* 0x000fe40006000000 */
[----:B------:R-:W-:Y:S02]  /*63b0*/  ISETP.GT.AND P4, PT, R181, 0x29, P1 ;  /* 0x00000029b500780c */ /* 0x000fe40000f84270 */
[C---:B------:R-:W-:Y:S02]  /*63c0*/  ISETP.LT.OR P6, PT, R180.reuse, 0x9, P6 ;  /* 0x00000009b400780c */ /* 0x040fe400037c1670 */
[----:B------:R-:W-:-:S02]  /*63d0*/  ISETP.LT.OR P2, PT, R180, 0xa, P2 ;  /* 0x0000000ab400780c */ /* 0x000fc40001741670 */
[C---:B------:R-:W-:Y:S02]  /*63e0*/  ISETP.LT.OR P3, PT, R180.reuse, 0x11, P3 ;  /* 0x00000011b400780c */ /* 0x040fe40001f61670 */
[C---:B------:R-:W-:Y:S02]  /*63f0*/  ISETP.LT.OR P5, PT, R180.reuse, 0x12, P5 ;  /* 0x00000012b400780c */ /* 0x040fe40002fa1670 */
[----:B------:R-:W-:Y:S02]  /*6400*/  ISETP.LT.OR P4, PT, R180, 0x2a, P4 ;  /* 0x0000002ab400780c */ /* 0x000fe40002781670 */
[----:B------:R-:W-:Y:S02]  /*6410*/  FSEL R186, R186, -INF , !P6 ;  /* 0xff800000baba7808 */ /* 0x000fe40007000000 */
[----:B------:R-:W-:Y:S02]  /*6420*/  FSEL R185, R185, -INF , !P2 ;  /* 0xff800000b9b97808 */ /* 0x000fe40005000000 */
[----:B------:R-:W-:-:S02]  /*6430*/  FSEL R188, R188, -INF , !P3 ;  /* 0xff800000bcbc7808 */ /* 0x000fc40005800000 */
[----:B------:R-:W-:Y:S02]  /*6440*/  FSEL R187, R187, -INF , !P5 ;  /* 0xff800000bbbb7808 */ /* 0x000fe40006800000 */
[C---:B------:R-:W-:Y:S02]  /*6450*/  ISETP.GT.AND P6, PT, R181.reuse, 0x19, P1 ;  /* 0x00000019b500780c */ /* 0x040fe40000fc4270 */
[C---:B------:R-:W-:Y:S02]  /*6460*/  ISETP.GT.AND P2, PT, R181.reuse, 0x20, P1 ;  /* 0x00000020b500780c */ /* 0x040fe40000f44270 */
[C---:B------:R-:W-:Y:S02]  /*6470*/  ISETP.GT.AND P3, PT, R181.reuse, 0x21, P1 ;  /* 0x00000021b500780c */ /* 0x040fe40000f64270 */
[----:B------:R-:W-:Y:S02]  /*6480*/  ISETP.GT.AND P5, PT, R181, 0x28, P1 ;  /* 0x00000028b500780c */ /* 0x000fe40000fa4270 */
[----:B------:R-:W-:-:S02]  /*6490*/  FSEL R172, R172, -INF , !P4 ;  /* 0xff800000acac7808 */ /* 0x000fc40006000000 */
[----:B------:R-:W-:Y:S02]  /*64a0*/  PLOP3.LUT P4, PT, PT, PT, UP0, 0x40, 0x0 ;  /* 0x000000000000781c */ /* 0x000fe40003f8e808 */
[C---:B------:R-:W-:Y:S02]  /*64b0*/  ISETP.LT.OR P6, PT, R180.reuse, 0x1a, P6 ;  /* 0x0000001ab400780c */ /* 0x040fe400037c1670 */
[C---:B------:R-:W-:Y:S02]  /*64c0*/  ISETP.LT.OR P2, PT, R180.reuse, 0x21, P2 ;  /* 0x00000021b400780c */ /* 0x040fe40001741670 */
[C---:B------:R-:W-:Y:S02]  /*64d0*/  ISETP.LT.OR P3, PT, R180.reuse, 0x22, P3 ;  /* 0x00000022b400780c */ /* 0x040fe40001f61670 */
[----:B------:R-:W-:Y:S02]  /*64e0*/  ISETP.LT.OR P5, PT, R180, 0x29, P5 ;  /* 0x00000029b400780c */ /* 0x000fe40002fa1670 */
[----:B------:R-:W-:-:S02]  /*64f0*/  FSEL R189, R189, -INF , !P6 ;  /* 0xff800000bdbd7808 */ /* 0x000fc40007000000 */
[----:B------:R-:W-:Y:S02]  /*6500*/  FSEL R192, R192, -INF , !P2 ;  /* 0xff800000c0c07808 */ /* 0x000fe40005000000 */
[----:B------:R-:W-:Y:S02]  /*6510*/  FSEL R191, R191, -INF , !P3 ;  /* 0xff800000bfbf7808 */ /* 0x000fe40005800000 */
[----:B------:R-:W-:Y:S02]  /*6520*/  FSEL R171, R171, -INF , !P5 ;  /* 0xff800000abab7808 */ /* 0x000fe40006800000 */
[C---:B------:R-:W-:Y:S02]  /*6530*/  ISETP.GT.AND P6, PT, R181.reuse, 0x30, P1 ;  /* 0x00000030b500780c */ /* 0x040fe40000fc4270 */
[C---:B------:R-:W-:Y:S02]  /*6540*/  ISETP.GT.AND P2, PT, R181.reuse, 0x31, P1 ;  /* 0x00000031b500780c */ /* 0x040fe40000f44270 */
[----:B------:R-:W-:-:S02]  /*6550*/  ISETP.GT.AND P3, PT, R181, 0x38, P1 ;  /* 0x00000038b500780c */ /* 0x000fc40000f64270 */
[----:B------:R-:W-:Y:S02]  /*6560*/  ISETP.GT.AND P5, PT, R181, 0x39, P1 ;  /* 0x00000039b500780c */ /* 0x000fe40000fa4270 */
[C---:B------:R-:W-:Y:S02]  /*6570*/  ISETP.LT.OR P6, PT, R180.reuse, 0x31, P6 ;  /* 0x00000031b400780c */ /* 0x040fe400037c1670 */
[C---:B------:R-:W-:Y:S02]  /*6580*/  ISETP.LT.OR P2, PT, R180.reuse, 0x32, P2 ;  /* 0x00000032b400780c */ /* 0x040fe40001741670 */
[C---:B------:R-:W-:Y:S02]  /*6590*/  ISETP.LT.OR P3, PT, R180.reuse, 0x39, P3 ;  /* 0x00000039b400780c */ /* 0x040fe40001f61670 */
[----:B------:R-:W-:Y:S02]  /*65a0*/  ISETP.LT.OR P5, PT, R180, 0x3a, P5 ;  /* 0x0000003ab400780c */ /* 0x000fe40002fa1670 */
[----:B------:R-:W-:-:S02]  /*65b0*/  FSEL R174, R174, -INF , !P6 ;  /* 0xff800000aeae7808 */ /* 0x000fc40007000000 */
[----:B------:R-:W-:Y:S02]  /*65c0*/  FSEL R175, R175, -INF , !P2 ;  /* 0xff800000afaf7808 */ /* 0x000fe40005000000 */
[----:B------:R-:W-:Y:S02]  /*65d0*/  FSEL R177, R177, -INF , !P3 ;  /* 0xff800000b1b17808 */ /* 0x000fe40005800000 */
[----:B------:R-:W-:Y:S01]  /*65e0*/  FSEL R176, R176, -INF , !P5 ;  /* 0xff800000b0b07808 */ /* 0x000fe20006800000 */
[----:B------:R-:W-:Y:S06]  /*65f0*/  @P4 BRA `(.L_x_1025) ;  /* 0x00000000005c4947 */ /* 0x000fec0003800000 */
        /* <DEDUP_REMOVED lines=8> */
[----:B------:R-:W0:Y:S02]  /*6680*/  @P2 LDC.64 R2, c[0x0][0x9e8] ;  /* 0x00027a00ff022b82 */ /* 0x000e240000000a00 */
[----:B0-----:R-:W-:-:S05]  /*6690*/  @P2 IMAD.HI.U32 R2, R179, R2, RZ ;  /* 0x00000002b3022227 */ /* 0x001fca00078e00ff */
[----:B------:R-:W-:-:S04]  /*66a0*/  @P2 SHF.R.U32.HI R179, RZ, R3, R2 ;  /* 0x00000003ffb32219 */ /* 0x000fc80000011602 */
[----:B------:R-:W-:Y:S01]  /*66b0*/  LOP3.LUT R179, RZ, R179, RZ, 0x33, !PT ;  /* 0x000000b3ffb37212 */ /* 0x000fe200078e33ff */
[----:B------:R-:W-:Y:S06]  /*66c0*/  BRA `(.L_x_1028) ;  /* 0x0000000000147947 */ /* 0x000fec0003800000 */
.L_x_1027:
[----:B------:R-:W-:-:S05]  /*66d0*/  IMAD.U32 R4, RZ, RZ, UR51 ;  /* 0x00000033ff047e24 */ /* 0x000fca000f8e00ff */
[----:B------:R-:W-:-:S13]  /*66e0*/  ISETP.NE.AND P2, PT, R4, 0x1, PT ;  /* 0x000000010400780c */ /* 0x000fda0003f45270 */
[----:B------:R-:W0:Y:S02]  /*66f0*/  @P2 LDC.64 R2, c[0x0][0x9e8] ;  /* 0x00027a00ff022b82 */ /* 0x000e240000000a00 */
[----:B0-----:R-:W-:-:S05]  /*6700*/  @P2 IMAD.HI.U32 R2, R179, R2, RZ ;  /* 0x00000002b3022227 */ /* 0x001fca00078e00ff */
[----:B------:R-:W-:-:S07]  /*6710*/  @P2 SHF.R.U32.HI R179, RZ, R3, R2 ;  /* 0x00000003ffb32219 */ /* 0x000fce0000011602 */
.L_x_1028:
[----:B------:R-:W-:Y:S05]  /*6720*/  BSYNC B0 ;  /* 0x0000000000007941 */ /* 0x000fea0003800000 */
.L_x_1026:
[----:B------:R-:W-:-:S04]  /*6730*/  IMAD R170, R179, R4, -R170 ;  /* 0x00000004b3aa7224 */ /* 0x000fc800078e0aaa */
[----:B------:R-:W-:-:S05]  /*6740*/  IMAD R170, R19, -0x2, R170 ;  /* 0xfffffffe13aa7824 */ /* 0x000fca00078e02aa */
[----:B------:R-:W-:Y:S02]  /*6750*/  VIADDMNMX R173, R170, R4, R173, PT ;  /* 0x00000004aaad7246 */ /* 0x000fe400038001ad */
[----:B------:R-:W-:-:S07]  /*6760*/  VIMNMX R178, R178, R170, !PT ;  /* 0x000000aab2b27248 */ /* 0x000fce0007fe0100 */
.L_x_1025:
[----:B------:R-:W-:Y:S01]  /*6770*/  FMNMX.FTZ R2, R184, R21, !PT ;  /* 0x00000015b8027209 */ /* 0x000fe20007810000 */
[----:B------:R-:W-:Y:S01]  /*6780*/  UMOV UR10, UR54 ;  /* 0x00000036000a7c82 */ /* 0x000fe20008000000 */
[C---:B------:R-:W-:Y:S02]  /*6790*/  ISETP.GT.AND P3, PT, R178.reuse, RZ, P1 ;  /* 0x000000ffb200720c */ /* 0x040fe40000f64270 */
[----:B------:R-:W-:Y:S02]  /*67a0*/  FMNMX.FTZ R3, R169, R2, !PT ;  /* 0x00000002a9037209 */ /* 0x000fe40007810000 */
[----:B------:R-:W-:Y:S02]  /*67b0*/  ISETP.GT.AND P4, PT, R178, 0x1, P1 ;  /* 0x00000001b200780c */ /* 0x000fe40000f84270 */
[----:B------:R-:W-:Y:S02]  /*67c0*/  FMNMX.FTZ R2, R186, R3, !PT ;  /* 0x00000003ba027209 */ /* 0x000fe40007810000 */
[----:B------:R-:W-:-:S02]  /*67d0*/  ISETP.LT.OR P3, PT, R173, 0x1, P3 ;  /* 0x00000001ad00780c */ /* 0x000fc40001f61670 */
[----:B------:R-:W-:Y:S02]  /*67e0*/  FMNMX.FTZ R3, R185, R2, !PT ;  /* 0x00000002b9037209 */ /* 0x000fe40007810000 */
[----:B------:R-:W-:Y:S02]  /*67f0*/  ISETP.GT.AND P6, PT, R178, 0x8, P1 ;  /* 0x00000008b200780c */ /* 0x000fe40000fc4270 */
[----:B------:R-:W-:Y:S02]  /*6800*/  FMNMX.FTZ R2, R188, R3, !PT ;  /* 0x00000003bc027209 */ /* 0x000fe40007810000 */
[----:B------:R-:W-:Y:S02]  /*6810*/  ISETP.LT.OR P4, PT, R173, 0x2, P4 ;  /* 0x00000002ad00780c */ /* 0x000fe40002781670 */
[----:B------:R-:W-:Y:S02]  /*6820*/  FMNMX.FTZ R3, R187, R2, !PT ;  /* 0x00000002bb037209 */ /* 0x000fe40007810000 */
[----:B------:R-:W-:-:S02]  /*6830*/  ISETP.GT.AND P2, PT, R178, 0x9, P1 ;  /* 0x00000009b200780c */ /* 0x000fc40000f44270 */
[----:B------:R-:W-:Y:S02]  /*6840*/  FMNMX.FTZ R2, R190, R3, !PT ;  /* 0x00000003be027209 */ /* 0x000fe40007810000 */
[----:B------:R-:W-:Y:S02]  /*6850*/  ISETP.LT.OR P6, PT, R173, 0x9, P6 ;  /* 0x00000009ad00780c */ /* 0x000fe400037c1670 */
[----:B------:R-:W-:Y:S02]  /*6860*/  FMNMX.FTZ R3, R189, R2, !PT ;  /* 0x00000002bd037209 */ /* 0x000fe40007810000 */
[----:B------:R-:W-:Y:S02]  /*6870*/  FSEL R152, R152, -INF , !P4 ;  /* 0xff80000098987808 */ /* 0x000fe40006000000 */
        /* <DEDUP_REMOVED lines=9> */
[----:B------:R-:W-:Y:S02]  /*6910*/  FSEL R156, R156, -INF , !P2 ;  /* 0xff8000009c9c7808 */ /* 0x000fe40005000000 */
[----:B------:R-:W-:Y:S02]  /*6920*/  FMNMX.FTZ R2, R175, R2, !PT ;  /* 0x00000002af027209 */ /* 0x000fe40007810000 */
[----:B------:R-:W-:Y:S02]  /*6930*/  ISETP.LT.OR P5, PT, R173, 0x11, P5 ;  /* 0x00000011ad00780c */ /* 0x000fe40002fa1670 */
[----:B------:R-:W-:Y:S02]  /*6940*/  FMNMX.FTZ R3, R177, R2, !PT ;  /* 0x00000002b1037209 */ /* 0x000fe40007810000 */
[----:B------:R-:W-:-:S02]  /*6950*/  ISETP.GT.AND P6, PT, R178, 0x18, P1 ;  /* 0x00000018b200780c */ /* 0x000fc40000fc4270 */
[----:B------:R-:W-:Y:S02]  /*6960*/  FMNMX.FTZ R3, R176, R3, !PT ;  /* 0x00000003b0037209 */ /* 0x000fe40007810000 */
[----:B------:R-:W-:Y:S02]  /*6970*/  ISETP.LT.OR P4, PT, R173, 0x12, P4 ;  /* 0x00000012ad00780c */ /* 0x000fe40002781670 */
[----:B------:R-:W-:Y:S01]  /*6980*/  FSEL R157, R157, -INF , !P5 ;  /* 0xff8000009d9d7808 */ /* 0x000fe20006800000 */
[----:B------:R-:W0:Y:S01]  /*6990*/  SHFL.BFLY PT, R2, R3, 0x2, 0x1f ;  /* 0x0c401f0003027f89 */ /* 0x000e2200000e0000 */
[----:B------:R-:W-:Y:S02]  /*69a0*/  ISETP.GT.AND P2, PT, R178, 0x19, P1 ;  /* 0x00000019b200780c */ /* 0x000fe40000f44270 */
[----:B------:R-:W-:Y:S02]  /*69b0*/  ISETP.LT.OR P6, PT, R173, 0x19, P6 ;  /* 0x00000019ad00780c */ /* 0x000fe400037c1670 */
[----:B------:R-:W-:-:S02]  /*69c0*/  FSEL R158, R158, -INF , !P4 ;  /* 0xff8000009e9e7808 */ /* 0x000fc40006000000 */
[----:B------:R-:W-:Y:S02]  /*69d0*/  FSEL R159, R159, -INF , !P6 ;  /* 0xff8000009f9f7808 */ /* 0x000fe40007000000 */
[C---:B------:R-:W-:Y:S02]  /*69e0*/  ISETP.LT.OR P2, PT, R173.reuse, 0x1a, P2 ;  /* 0x0000001aad00780c */ /* 0x040fe40001741670 */
[----:B------:R-:W-:Y:S02]  /*69f0*/  ISETP.GT.AND P5, PT, R178, 0x21, P1 ;  /* 0x00000021b200780c */ /* 0x000fe40000fa4270 */
[----:B------:R-:W-:Y:S02]  /*6a00*/  FSEL R160, R160, -INF , !P2 ;  /* 0xff800000a0a07808 */ /* 0x000fe40005000000 */
[----:B------:R-:W-:Y:S02]  /*6a10*/  ISETP.GT.AND P4, PT, R178, 0x28, P1 ;  /* 0x00000028b200780c */ /* 0x000fe40000f84270 */
[----:B------:R-:W-:-:S02]  /*6a20*/  ISETP.LT.OR P5, PT, R173, 0x22, P5 ;  /* 0x00000022ad00780c */ /* 0x000fc40002fa1670 */
[----:B------:R-:W-:Y:S02]  /*6a30*/  ISETP.GT.AND P6, PT, R178, 0x29, P1 ;  /* 0x00000029b200780c */ /* 0x000fe40000fc4270 */
[----:B------:R-:W-:Y:S02]  /*6a40*/  ISETP.LT.OR P4, PT, R173, 0x29, P4 ;  /* 0x00000029ad00780c */ /* 0x000fe40002781670 */
[----:B------:R-:W-:Y:S02]  /*6a50*/  FSEL R162, R162, -INF , !P5 ;  /* 0xff800000a2a27808 */ /* 0x000fe40006800000 */
[----:B0-----:R-:W-:Y:S02]  /*6a60*/  FMNMX.FTZ R2, R3, R2, !PT ;  /* 0x0000000203027209 */ /* 0x001fe40007810000 */
[----:B------:R-:W-:Y:S02]  /*6a70*/  ISETP.GT.AND P2, PT, R178, 0x30, P1 ;  /* 0x00000030b200780c */ /* 0x000fe40000f44270 */
[----:B------:R-:W-:Y:S01]  /*6a80*/  FSEL R170, R163, -INF , !P4 ;  /* 0xff800000a3aa7808 */ /* 0x000fe20006000000 */
[----:B------:R-:W0:Y:S01]  /*6a90*/  SHFL.BFLY PT, R179, R2, 0x1, 0x1f ;  /* 0x0c201f0002b37f89 */ /* 0x000e2200000e0000 */
[----:B------:R-:W-:-:S02]  /*6aa0*/  ISETP.LT.OR P6, PT, R173, 0x2a, P6 ;  /* 0x0000002aad00780c */ /* 0x000fc400037c1670 */
[----:B------:R-:W-:Y:S02]  /*6ab0*/  ISETP.GT.AND P5, PT, R178, 0x31, P1 ;  /* 0x00000031b200780c */ /* 0x000fe40000fa4270 */
[C---:B------:R-:W-:Y:S02]  /*6ac0*/  ISETP.LT.OR P2, PT, R173.reuse, 0x31, P2 ;  /* 0x00000031ad00780c */ /* 0x040fe40001741670 */
[----:B------:R-:W-:Y:S02]  /*6ad0*/  FSEL R164, R164, -INF , !P6 ;  /* 0xff800000a4a47808 */ /* 0x000fe40007000000 */
[----:B------:R-:W-:Y:S02]  /*6ae0*/  ISETP.GT.AND P4, PT, R178, 0x38, P1 ;  /* 0x00000038b200780c */ /* 0x000fe40000f84270 */
[----:B------:R-:W-:Y:S02]  /*6af0*/  ISETP.LT.OR P5, PT, R173, 0x32, P5 ;  /* 0x00000032ad00780c */ /* 0x000fe40002fa1670 */
[----:B------:R-:W-:-:S02]  /*6b00*/  FSEL R165, R165, -INF , !P2 ;  /* 0xff800000a5a57808 */ /* 0x000fc40005000000 */
[----:B------:R-:W-:Y:S02]  /*6b10*/  ISETP.LT.OR P4, PT, R173, 0x39, P4 ;  /* 0x00000039ad00780c */ /* 0x000fe40002781670 */
[----:B------:R-:W-:Y:S02]  /*6b20*/  FSEL R166, R166, -INF , !P5 ;  /* 0xff800000a6a67808 */ /* 0x000fe40006800000 */
[----:B0-----:R-:W-:Y:S02]  /*6b30*/  FMNMX.FTZ R4, R2, R179, !PT ;  /* 0x000000b302047209 */ /* 0x001fe40007810000 */
[----:B------:R-:W-:Y:S02]  /*6b40*/  FSEL R179, R0, -INF , !P3 ;  /* 0xff80000000b37808 */ /* 0x000fe40005800000 */
[----:B------:R-:W-:Y:S02]  /*6b50*/  ISETP.GT.AND P3, PT, R178, 0x20, P1 ;  /* 0x00000020b200780c */ /* 0x000fe40000f64270 */
[----:B------:R-:W-:-:S02]  /*6b60*/  FMNMX.FTZ R3, R179, R20, !PT ;  /* 0x00000014b3037209 */ /* 0x000fc40007810000 */
[----:B------:R-:W-:Y:S02]  /*6b70*/  ISETP.LT.OR P3, PT, R173, 0x21, P3 ;  /* 0x00000021ad00780c */ /* 0x000fe40001f61670 */
[----:B------:R-:W-:Y:S02]  /*6b80*/  FMNMX.FTZ R0, R152, R3, !PT ;  /* 0x0000000398007209 */ /* 0x000fe40007810000 */
[----:B------:R-:W-:Y:S02]  /*6b90*/  FSEL R161, R161, -INF , !P3 ;  /* 0xff800000a1a17808 */ /* 0x000fe40005800000 */
[----:B------:R-:W-:Y:S02]  /*6ba0*/  FMNMX.FTZ R3, R155, R0, !PT ;  /* 0x000000009b037209 */ /* 0x000fe40007810000 */
[----:B------:R-:W-:Y:S02]  /*6bb0*/  ISETP.GT.AND P1, PT, R178, 0x39, P1 ;  /* 0x00000039b200780c */ /* 0x000fe40000f24270 */
[----:B------:R-:W-:-:S02]  /*6bc0*/  FMNMX.FTZ R0, R156, R3, !PT ;  /* 0x000000039c007209 */ /* 0x000fc40007810000 */
[----:B------:R-:W-:Y:S02]  /*6bd0*/  ISETP.LT.OR P1, PT, R173, 0x3a, P1 ;  /* 0x0000003aad00780c */ /* 0x000fe40000f21670 */
[----:B------:R-:W-:Y:S01]  /*6be0*/  FMNMX.FTZ R3, R157, R0, !PT ;  /* 0x000000009d037209 */ /* 0x000fe20007810000 */
[----:B------:R-:W-:Y:S01]  /*6bf0*/  FMUL.FTZ R0, R4, UR10 ;  /* 0x0000000a04007c20 */ /* 0x000fe20008410000 */
[----:B------:R-:W-:Y:S02]  /*6c00*/  FSEL R178, R167, -INF , !P4 ;  /* 0xff800000a7b27808 */ /* 0x000fe40006000000 */
[----:B------:R-:W-:Y:S02]  /*6c10*/  FMNMX.FTZ R2, R158, R3, !PT ;  /* 0x000000039e027209 */ /* 0x000fe40007810000 */
[----:B------:R-:W-:Y:S02]  /*6c20*/  FSEL R180, R168, -INF , !P1 ;  /* 0xff800000a8b47808 */ /* 0x000fe40004800000 */
[----:B------:R-:W-:-:S02]  /*6c30*/  FMNMX.FTZ R3, R159, R2, !PT ;  /* 0x000000029f037209 */ /* 0x000fc40007810000 */
[----:B------:R-:W-:Y:S02]  /*6c40*/  FSETP.NEU.FTZ.AND P3, PT, R4, -INF , PT ;  /* 0xff8000000400780b */ /* 0x000fe40003f7d000 */
[----:B------:R-:W-:Y:S02]  /*6c50*/  FMNMX.FTZ R2, R160, R3, !PT ;  /* 0x00000003a0027209 */ /* 0x000fe40007810000 */
[----:B------:R-:W-:Y:S02]  /*6c60*/  FSEL R0, R0, RZ, P3 ;  /* 0x000000ff00007208 */ /* 0x000fe40001800000 */
[----:B------:R-:W-:-:S03]  /*6c70*/  FMNMX.FTZ R3, R161, R2, !PT ;  /* 0x00000002a1037209 */ /* 0x000fc60007810000 */
[--C-:B------:R-:W-:Y:S01]  /*6c80*/  FFMA.FTZ R196, R169, UR10, -R0.reuse ;  /* 0x0000000aa9c47c23 */ /* 0x100fe20008010800 */
[----:B------:R-:W-:Y:S01]  /*6c90*/  FMNMX.FTZ R3, R162, R3, !PT ;  /* 0x00000003a2037209 */ /* 0x000fe20007810000 */
[--C-:B------:R-:W-:Y:S01]  /*6ca0*/  FFMA.FTZ R169, R175, UR10, -R0.reuse ;  /* 0x0000000aafa97c23 */ /* 0x100fe20008010800 */
[--C-:B------:R-:W-:Y:S01]  /*6cb0*/  FFMA.FTZ R194, R190, UR10, -R0.reuse ;  /* 0x0000000abec27c23 */ /* 0x100fe20008010800 */
[--C-:B------:R-:W-:Y:S01]  /*6cc0*/  FFMA.FTZ R190, R171, UR10, -R0.reuse ;  /* 0x0000000aabbe7c23 */ /* 0x100fe20008010800 */
[----:B------:R-:W-:Y:S01]  /*6cd0*/  FMNMX.FTZ R3, R170, R3, !PT ;  /* 0x00000003aa037209 */ /* 0x000fe20007810000 */
[--C-:B------:R-:W-:Y:S01]  /*6ce0*/  FFMA.FTZ R171, R172, UR10, -R0.reuse ;  /* 0x0000000aacab7c23 */ /* 0x100fe20008010800 */
[----:B------:R-:W-:Y:S01]  /*6cf0*/  FSEL R172, R4, RZ, P3 ;  /* 0x000000ff04ac7208 */ /* 0x000fe20001800000 */
[--C-:B------:R-:W-:Y:S01]  /*6d00*/  FFMA.FTZ R184, R184, UR10, -R0.reuse ;  /* 0x0000000ab8b87c23 */ /* 0x100fe20008010800 */
[----:B------:R-:W-:Y:S01]  /*6d10*/  FMNMX.FTZ R2, R164, R3, !PT ;  /* 0x00000003a4027209 */ /* 0x000fe20007810000 */
[--C-:B------:R-:W-:Y:S01]  /*6d20*/  FFMA.FTZ R198, R186, UR10, -R0.reuse ;  /* 0x0000000abac67c23 */ /* 0x100fe20008010800 */
[--C-:B------:R-:W-:Y:S01]  /*6d30*/  FFMA.FTZ R167, R188, UR10, -R0.reuse ;  /* 0x0000000abca77c23 */ /* 0x100fe20008010800 */
[----:B------:R-:W-:Y:S01]  /*6d40*/  FADD.FTZ R172, -R172, R21 ;  /* 0x00000015acac7221 */ /* 0x000fe20000010100 */
[----:B------:R-:W-:Y:S01]  /*6d50*/  FMNMX.FTZ R3, R165, R2, !PT ;  /* 0x00000002a5037209 */ /* 0x000fe20007810000 */
[----:B------:R0:W-:Y:S01]  /*6d60*/  MUFU.EX2 R163, R184 ;  /* 0x000000b800a37308 */ /* 0x0001e20000000800 */
[--C-:B------:R-:W-:Y:S01]  /*6d70*/  FFMA.FTZ R183, R185, UR10, -R0.reuse ;  /* 0x0000000ab9b77c23 */ /* 0x100fe20008010800 */
[----:B------:R-:W-:Y:S01]  /*6d80*/  FMUL.FTZ R172, R172, UR10 ;  /* 0x0000000aacac7c20 */ /* 0x000fe20008410000 */
[----:B------:R-:W-:Y:S01]  /*6d90*/  FMNMX.FTZ R3, R166, R3, !PT ;  /* 0x00000003a6037209 */ /* 0x000fe20007810000 */
[--C-:B------:R-:W-:Y:S01]  /*6da0*/  FFMA.FTZ R168, R187, UR10, -R0.reuse ;  /* 0x0000000abba87c23 */ /* 0x100fe20008010800 */
[--C-:B------:R-:W-:Y:S01]  /*6db0*/  FFMA.FTZ R181, R189, UR10, -R0.reuse ;  /* 0x0000000abdb57c23 */ /* 0x100fe20008010800 */
[--C-:B------:R-:W-:Y:S01]  /*6dc0*/  FFMA.FTZ R188, R192, UR10, -R0.reuse ;  /* 0x0000000ac0bc7c23 */ /* 0x100fe20008010800 */
[----:B------:R-:W-:Y:S01]  /*6dd0*/  FMNMX.FTZ R3, R178, R3, !PT ;  /* 0x00000003b2037209 */ /* 0x000fe20007810000 */
[--C-:B------:R-:W-:Y:S01]  /*6de0*/  FFMA.FTZ R173, R191, UR10, -R0.reuse ;  /* 0x0000000abfad7c23 */ /* 0x100fe20008010800 */
[--C-:B0-----:R-:W-:Y:S01]  /*6df0*/  FFMA.FTZ R184, R174, UR10, -R0.reuse ;  /* 0x0000000aaeb87c23 */ /* 0x101fe20008010800 */
[--C-:B------:R-:W-:Y:S01]  /*6e00*/  FFMA.FTZ R186, R177, UR10, -R0.reuse ;  /* 0x0000000ab1ba7c23 */ /* 0x100fe20008010800 */
[----:B------:R-:W-:Y:S01]  /*6e10*/  FMNMX.FTZ R3, R180, R3, !PT ;  /* 0x00000003b4037209 */ /* 0x000fe20007810000 */
[----:B------:R-:W-:Y:S01]  /*6e20*/  FFMA.FTZ R176, R176, UR10, -R0 ;  /* 0x0000000ab0b07c23 */ /* 0x000fe20008010800 */
[----:B------:R-:W-:Y:S03]  /*6e30*/  MUFU.EX2 R196, R196 ;  /* 0x000000c400c47308 */ /* 0x000fe60000000800 */
[----:B------:R-:W0:Y:S05]  /*6e40*/  SHFL.BFLY PT, R2, R3, 0x2, 0x1f ;  /* 0x0c401f0003027f89 */ /* 0x000e2a00000e0000 */
[----:B------:R-:W1:Y:S08]  /*6e50*/  MUFU.EX2 R0, R172 ;  /* 0x000000ac00007308 */ /* 0x000e700000000800 */
[----:B------:R-:W2:Y:S08]  /*6e60*/  MUFU.EX2 R198, R198 ;  /* 0x000000c600c67308 */ /* 0x000eb00000000800 */
[----:B------:R-:W3:Y:S01]  /*6e70*/  MUFU.EX2 R183, R183 ;  /* 0x000000b700b77308 */ /* 0x000ee20000000800 */
[----:B0-----:R-:W-:-:S05]  /*6e80*/  FMNMX.FTZ R2, R3, R2, !PT ;  /* 0x0000000203027209 */ /* 0x001fca0007810000 */
[----:B------:R-:W0:Y:S02]  /*6e90*/  SHFL.BFLY PT, R3, R2, 0x1, 0x1f ;  /* 0x0c201f0002037f89 */ /* 0x000e2400000e0000 */
[----:B------:R-:W-:Y:S08]  /*6ea0*/  MUFU.EX2 R167, R167 ;  /* 0x000000a700a77308 */ /* 0x000ff00000000800 */
[----:B------:R-:W-:Y:S08]  /*6eb0*/  MUFU.EX2 R168, R168 ;  /* 0x000000a800a87308 */ /* 0x000ff00000000800 */
[----:B------:R-:W-:Y:S01]  /*6ec0*/  MUFU.EX2 R194, R194 ;  /* 0x000000c200c27308 */ /* 0x000fe20000000800 */
[----:B0-----:R-:W-:-:S07]  /*6ed0*/  FMNMX.FTZ R3, R2, R3, !PT ;  /* 0x0000000302037209 */ /* 0x001fce0007810000 */
[----:B------:R-:W-:Y:S01]  /*6ee0*/  MUFU.EX2 R181, R181 ;  /* 0x000000b500b57308 */ /* 0x000fe20000000800 */
[C---:B------:R-:W-:Y:S01]  /*6ef0*/  FSETP.NEU.FTZ.AND P1, PT, R3.reuse, -INF , PT ;  /* 0xff8000000300780b */ /* 0x040fe20003f3d000 */
[----:B------:R-:W-:-:S06]  /*6f00*/  FMUL.FTZ R175, R3, UR10 ;  /* 0x0000000a03af7c20 */ /* 0x000fcc0008410000 */
[----:B------:R-:W-:Y:S01]  /*6f10*/  MUFU.EX2 R188, R188 ;  /* 0x000000bc00bc7308 */ /* 0x000fe20000000800 */
[----:B------:R-:W-:-:S05]  /*6f20*/  FSEL R175, R175, RZ, P1 ;  /* 0x000000ffafaf7208 */ /* 0x000fca0000800000 */
[--C-:B------:R-:W-:Y:S01]  /*6f30*/  FFMA.FTZ R199, R155, UR10, -R175.reuse ;  /* 0x0000000a9bc77c23 */ /* 0x100fe200080108af */
[----:B------:R-:W-:Y:S01]  /*6f40*/  FSEL R155, R3, RZ, P1 ;  /* 0x000000ff039b7208 */ /* 0x000fe20000800000 */
[--C-:B------:R-:W-:Y:S01]  /*6f50*/  FFMA.FTZ R197, R179, UR10, -R175.reuse ;  /* 0x0000000ab3c57c23 */ /* 0x100fe200080108af */
[--C-:B------:R-:W-:Y:S01]  /*6f60*/  FFMA.FTZ R152, R152, UR10, -R175.reuse ;  /* 0x0000000a98987c23 */ /* 0x100fe200080108af */
[--C-:B------:R-:W-:Y:S01]  /*6f70*/  FFMA.FTZ R156, R156, UR10, -R175.reuse ;  /* 0x0000000a9c9c7c23 */ /* 0x100fe200080108af */
[--C-:B------:R-:W-:Y:S01]  /*6f80*/  FFMA.FTZ R193, R157, UR10, -R175.reuse ;  /* 0x0000000a9dc17c23 */ /* 0x100fe200080108af */
[----:B------:R-:W-:Y:S01]  /*6f90*/  FADD.FTZ R155, -R155, R20 ;  /* 0x000000149b9b7221 */ /* 0x000fe20000010100 */
[----:B------:R-:W-:Y:S01]  /*6fa0*/  MUFU.EX2 R199, R199 ;  /* 0x000000c700c77308 */ /* 0x000fe20000000800 */
[----:B------:R-:W-:Y:S01]  /*6fb0*/  FFMA.FTZ R158, R158, UR10, -R175 ;  /* 0x0000000a9e9e7c23 */ /* 0x000fe200080108af */
[----:B-1----:R-:W-:Y:S01]  /*6fc0*/  FFMA.FTZ R157, R0, R18, R163 ;  /* 0x00000012009d7223 */ /* 0x002fe200000100a3 */
[----:B------:R-:W-:Y:S01]  /*6fd0*/  FMUL.FTZ R155, R155, UR10 ;  /* 0x0000000a9b9b7c20 */ /* 0x000fe20008410000 */
[--C-:B------:R-:W-:Y:S01]  /*6fe0*/  FFMA.FTZ R195, R159, UR10, -R175.reuse ;  /* 0x0000000a9fc37c23 */ /* 0x100fe200080108af */
[----:B------:R-:W-:Y:S01]  /*6ff0*/  FFMA.FTZ R20, R160, UR10, -R175 ;  /* 0x0000000aa0147c23 */ /* 0x000fe200080108af */
[----:B------:R-:W-:Y:S01]  /*7000*/  FADD.FTZ R157, R196, R157 ;  /* 0x0000009dc49d7221 */ /* 0x000fe20000010000 */
[--C-:B------:R-:W-:Y:S01]  /*7010*/  FFMA.FTZ R160, R162, UR10, -R175.reuse ;  /* 0x0000000aa2a07c23 */ /* 0x100fe200080108af */
[----:B------:R-:W-:Y:S01]  /*7020*/  MUFU.EX2 R197, R197 ;  /* 0x000000c500c57308 */ /* 0x000fe20000000800 */
[----:B------:R-:W-:Y:S01]  /*7030*/  FFMA.FTZ R162, R164, UR10, -R175 ;  /* 0x0000000aa4a27c23 */ /* 0x000fe200080108af */
[----:B--2---:R-:W-:Y:S01]  /*7040*/  FADD.FTZ R164, R198, R157 ;  /* 0x0000009dc6a47221 */ /* 0x004fe20000010000 */
[--C-:B------:R-:W-:Y:S01]  /*7050*/  FFMA.FTZ R189, R161, UR10, -R175.reuse ;  /* 0x0000000aa1bd7c23 */ /* 0x100fe200080108af */
[--C-:B------:R-:W-:Y:S01]  /*7060*/  FFMA.FTZ R191, R170, UR10, -R175.reuse ;  /* 0x0000000aaabf7c23 */ /* 0x100fe200080108af */
[--C-:B------:R-:W-:Y:S01]  /*7070*/  FFMA.FTZ R185, R165, UR10, -R175.reuse ;  /* 0x0000000aa5b97c23 */ /* 0x100fe200080108af */
[----:B---3--:R-:W-:Y:S01]  /*7080*/  FADD.FTZ R164, R183, R164 ;  /* 0x000000a4b7a47221 */ /* 0x008fe20000010000 */
[----:B------:R-:W-:Y:S01]  /*7090*/  FFMA.FTZ R187, R178, UR10, -R175 ;  /* 0x0000000ab2bb7c23 */ /* 0x000fe200080108af */
[----:B------:R-:W0:Y:S08]  /*70a0*/  MUFU.EX2 R2, R155 ;  /* 0x0000009b00027308 */ /* 0x000e300000000800 */
[----:B------:R-:W1:Y:S08]  /*70b0*/  MUFU.EX2 R152, R152 ;  /* 0x0000009800987308 */ /* 0x000e700000000800 */
[----:B------:R-:W2:Y:S01]  /*70c0*/  MUFU.EX2 R156, R156 ;  /* 0x0000009c009c7308 */ /* 0x000ea20000000800 */
[----:B0-----:R-:W-:-:S07]  /*70d0*/  FFMA.FTZ R5, R2, R5, R197 ;  /* 0x0000000502057223 */ /* 0x001fce00000100c5 */
[----:B------:R-:W0:Y:S01]  /*70e0*/  MUFU.EX2 R193, R193 ;  /* 0x000000c100c17308 */ /* 0x000e220000000800 */
[----:B-1----:R-:W-:-:S04]  /*70f0*/  FADD.FTZ R18, R152, R5 ;  /* 0x0000000598127221 */ /* 0x002fc80000010000 */
[----:B------:R-:W-:-:S03]  /*7100*/  FADD.FTZ R5, R199, R18 ;  /* 0x00000012c7057221 */ /* 0x000fc60000010000 */
[----:B------:R-:W1:Y:S01]  /*7110*/  MUFU.EX2 R158, R158 ;  /* 0x0000009e009e7308 */ /* 0x000e620000000800 */
[----:B--2---:R-:W-:Y:S01]  /*7120*/  FADD.FTZ R18, R156, R5 ;  /* 0x000000059c127221 */ /* 0x004fe20000010000 */
[----:B------:R-:W-:Y:S01]  /*7130*/  FADD.FTZ R5, R167, R164 ;  /* 0x000000a4a7057221 */ /* 0x000fe20000010000 */
[----:B------:R-:W-:-:S03]  /*7140*/  FFMA.FTZ R164, R166, UR10, -R175 ;  /* 0x0000000aa6a47c23 */ /* 0x000fc600080108af */
[----:B------:R-:W-:Y:S02]  /*7150*/  FADD.FTZ R5, R168, R5 ;  /* 0x00000005a8057221 */ /* 0x000fe40000010000 */
[----:B------:R-:W2:Y:S01]  /*7160*/  MUFU.EX2 R195, R195 ;  /* 0x000000c300c37308 */ /* 0x000ea20000000800 */
[----:B0-----:R-:W-:Y:S01]  /*7170*/  FADD.FTZ R155, R193, R18 ;  /* 0x00000012c19b7221 */ /* 0x001fe20000010000 */
[----:B------:R-:W-:-:S06]  /*7180*/  FADD.FTZ R166, R194, R5 ;  /* 0x00000005c2a67221 */ /* 0x000fcc0000010000 */
[----:B------:R-:W0:Y:S01]  /*7190*/  MUFU.EX2 R20, R20 ;  /* 0x0000001400147308 */ /* 0x000e220000000800 */
[----:B-1----:R-:W-:Y:S01]  /*71a0*/  FADD.FTZ R18, R158, R155 ;  /* 0x0000009b9e127221 */ /* 0x002fe20000010000 */
[----:B------:R-:W-:-:S04]  /*71b0*/  FADD.FTZ R155, R181, R166 ;  /* 0x000000a6b59b7221 */ /* 0x000fc80000010000 */
[----:B------:R-:W-:Y:S02]  /*71c0*/  FADD.FTZ R166, R188, R155 ;  /* 0x0000009bbca67221 */ /* 0x000fe40000010000 */
[----:B------:R-:W1:Y:S01]  /*71d0*/  MUFU.EX2 R189, R189 ;  /* 0x000000bd00bd7308 */ /* 0x000e620000000800 */
[----:B--2---:R-:W-:-:S07]  /*71e0*/  FADD.FTZ R5, R195, R18 ;  /* 0x00000012c3057221 */ /* 0x004fce0000010000 */
[----:B------:R-:W2:Y:S01]  /*71f0*/  MUFU.EX2 R173, R173 ;  /* 0x000000ad00ad7308 */ /* 0x000ea20000000800 */
[----:B0-----:R-:W-:-:S07]  /*7200*/  FADD.FTZ R18, R20, R5 ;  /* 0x0000000514127221 */ /* 0x001fce0000010000 */
[----:B------:R-:W0:Y:S01]  /*7210*/  MUFU.EX2 R160, R160 ;  /* 0x000000a000a07308 */ /* 0x000e220000000800 */
[----:B-1----:R-:W-:-:S07]  /*7220*/  FADD.FTZ R5, R189, R18 ;  /* 0x00000012bd057221 */ /* 0x002fce0000010000 */
[----:B------:R-:W1:Y:S01]  /*7230*/  MUFU.EX2 R190, R190 ;  /* 0x000000be00be7308 */ /* 0x000e620000000800 */
[----:B--2---:R-:W-:Y:S01]  /*7240*/  FADD.FTZ R155, R173, R166 ;  /* 0x000000a6ad9b7221 */ /* 0x004fe20000010000 */
[----:B------:R-:W-:-:S06]  /*7250*/  FFMA.FTZ R166, R180, UR10, -R175 ;  /* 0x0000000ab4a67c23 */ /* 0x000fcc00080108af */
        /* <DEDUP_REMOVED lines=26> */
.L_x_1029:
[----:B------:R-:W0:Y:S01]  /*7400*/  S2UR UR4, SR_CgaCtaId ;  /* 0x00000000000479c3 */ /* 0x000e220000008800 */
[----:B------:R-:W-:Y:S01]  /*7410*/  UIADD3 UR6, UR6, 0x30860, URZ ;  /* 0x0003086006067890 */ /* 0x000fe2000fffe03f */
[----:B------:R-:W-:Y:S01]  /*7420*/  ISETP.GT.AND P1, PT, R220, UR50, PT ;  /* 0x00000032dc007c0c */ /* 0x000fe2000bf24270 */
[----:B------:R-:W-:Y:S01]  /*7430*/  UMOV UR41, UR39 ;  /* 0x0000002700297c82 */ /* 0x000fe20008000000 */
[----:B------:R-:W-:Y:S01]  /*7440*/  F2FP.F16.F32.PACK_AB R195, R20, R195 ;  /* 0x000000c314c3723e */ /* 0x000fe200000000ff */
[----:B------:R-:W-:Y:S01]  /*7450*/  VIADD R220, R220, 0xffffffff ;  /* 0xffffffffdcdc7836 */ /* 0x000fe20000000000 */
[----:B------:R-:W-:Y:S01]  /*7460*/  F2FP.F16.F32.PACK_AB R186, R21, R186 ;  /* 0x000000ba15ba723e */ /* 0x000fe200000000ff */
[----:B------:R-:W-:Y:S01]  /*7470*/  IMAD.MOV.U32 R21, RZ, RZ, R4 ;  /* 0x000000ffff157224 */ /* 0x000fe200078e0004 */
[----:B------:R-:W-:Y:S02]  /*7480*/  F2FP.F16.F32.PACK_AB R196, R196, R163 ;  /* 0x000000a3c4c4723e */ /* 0x000fe400000000ff */
[----:B------:R-:W-:-:S02]  /*7490*/  F2FP.F16.F32.PACK_AB R197, R152, R197 ;  /* 0x000000c598c5723e */ /* 0x000fc400000000ff */
[----:B------:R-:W-:Y:S02]  /*74a0*/  F2FP.F16.F32.PACK_AB R198, R183, R198 ;  /* 0x000000c6b7c6723e */ /* 0x000fe400000000ff */
[----:B------:R-:W-:Y:S02]  /*74b0*/  F2FP.F16.F32.PACK_AB R199, R156, R199 ;  /* 0x000000c79cc7723e */ /* 0x000fe400000000ff */
[----:B------:R-:W-:Y:S02]  /*74c0*/  F2FP.F16.F32.PACK_AB R192, R168, R167 ;  /* 0x000000a7a8c0723e */ /* 0x000fe400000000ff */
[----:B------:R-:W-:Y:S02]  /*74d0*/  F2FP.F16.F32.PACK_AB R193, R158, R193 ;  /* 0x000000c19ec1723e */ /* 0x000fe400000000ff */
[----:B------:R-:W-:Y:S02]  /*74e0*/  F2FP.F16.F32.PACK_AB R194, R181, R194 ;  /* 0x000000c2b5c2723e */ /* 0x000fe400000000ff */
[----:B------:R-:W-:Y:S01]  /*74f0*/  F2FP.F16.F32.PACK_AB R188, R173, R188 ;  /* 0x000000bcadbc723e */ /* 0x000fe200000000ff */
[----:B0-----:R-:W-:Y:S01]  /*7500*/  UPRMT UR6, UR4, 0x654, UR6 ;  /* 0x0000065404067896 */ /* 0x001fe20008000006 */
[----:B------:R-:W-:-:S02]  /*7510*/  F2FP.F16.F32.PACK_AB R189, R160, R189 ;  /* 0x000000bda0bd723e */ /* 0x000fc400000000ff */
[----:B------:R-:W-:Y:S01]  /*7520*/  UMOV UR4, UR38 ;  /* 0x0000002600047c82 */ /* 0x000fe20008000000 */
[----:B------:R-:W-:Y:S02]  /*7530*/  F2FP.F16.F32.PACK_AB R190, R171, R190 ;  /* 0x000000beabbe723e */ /* 0x000fe400000000ff */
[----:B------:R-:W-:Y:S02]  /*7540*/  F2FP.F16.F32.PACK_AB R191, R162, R191 ;  /* 0x000000bfa2bf723e */ /* 0x000fe400000000ff */
[----:B------:R-:W-:Y:S01]  /*7550*/  F2FP.F16.F32.PACK_AB R184, R169, R184 ;  /* 0x000000b8a9b8723e */ /* 0x000fe200000000ff */
[----:B------:R-:W-:Y:S01]  /*7560*/  SYNCS.ARRIVE.TRANS64.RED.A1T0 RZ, [UR6], RZ ;  /* 0x000000ffffff79a7 */ /* 0x000fe20008100406 */
[----:B------:R-:W-:Y:S02]  /*7570*/  F2FP.F16.F32.PACK_AB R185, R164, R185 ;  /* 0x000000b9a4b9723e */ /* 0x000fe400000000ff */
[----:B------:R-:W-:Y:S02]  /*7580*/  F2FP.F16.F32.PACK_AB R187, R166, R187 ;  /* 0x000000bba6bb723e */ /* 0x000fe400000000ff */
[----:B------:R-:W-:Y:S01]  /*7590*/  MOV R20, R3 ;  /* 0x0000000300147202 */ /* 0x000fe20000000f00 */
[----:B------:R-:W-:Y:S06]  /*75a0*/  @P1 BRA `(.L_x_1030) ;  /* 0xffffffd000ec1947 */ /* 0x000fec000383ffff */
.L_x_1011:
[----:B------:R-:W-:Y:S01]  /*75b0*/  R2UR UR4, R22 ;  /* 0x00000000160472ca */ /* 0x000fe200000e0000 */
[----:B------:R-:W-:Y:S01]  /*75c0*/  UISETP.NE.AND UP0, UPT, UR43, URZ, UPT ;  /* 0x0000003f2b00728c */ /* 0x000fe2000bf05270 */
[----:B------:R-:W-:Y:S01]  /*75d0*/  IADD3 R153, -R153, 0x1, RZ ;  /* 0x0000000199997810 */ /* 0x000fe20007ffe1ff */
[----:B------:R-:W-:-:S04]  /*75e0*/  UIADD3 UR6, UR60, 0x7f, URZ ;  /* 0x0000007f3c067890 */ /* 0x000fc8000fffe03f */
[----:B------:R-:W-:Y:S01]  /*75f0*/  PLOP3.LUT P1, PT, PT, PT, UP0, 0x40, 0x0 ;  /* 0x000000000000781c */ /* 0x000fe20003f2e808 */
[----:B------:R-:W-:-:S05]  /*7600*/  IMAD R20, R154, UR42, R153 ;  /* 0x0000002a9a147c24 */ /* 0x000fca000f8e0299 */
[----:B------:R-:W-:-:S11]  /*7610*/  UISETP.NE.AND UP1, UPT, UR4, URZ, UPT ;  /* 0x0000003f0400728c */ /* 0x000fd6000bf25270 */
[----:B------:R-:W-:Y:S01]  /*7620*/  @UP1 ULDC UR4, c[0x0][0x44c] ;  /* 0x0001130000041ab9 */ /* 0x000fe20000000800 */
[----:B------:R-:W-:Y:S01]  /*7630*/  @UP1 ULDC UR11, c[0x0][0x450] ;  /* 0x00011400000b1ab9 */ /* 0x000fe20000000800 */
[----:B------:R-:W-:-:S04]  /*7640*/  UIMAD.WIDE.U32 UR4, UR6, UR4, URZ ;  /* 0x00000004060472a5 */ /* 0x000fc8000f8e003f */
[----:B------:R-:W-:-:S06]  /*7650*/  @UP1 USHF.R.U32.HI UR6, URZ, UR11, UR5 ;  /* 0x0000000b3f061299 */ /* 0x000fcc0008011605 */
[----:B------:R-:W-:-:S04]  /*7660*/  VIADD R20, R20, UR6 ;  /* 0x0000000614147c36 */ /* 0x000fc80008000000 */
[----:B------:R-:W-:Y:S01]  /*7670*/  VIADD R152, R20, -UR7 ;  /* 0x8000000714987c36 */ /* 0x000fe20008000000 */
[----:B------:R-:W-:Y:S06]  /*7680*/  @P1 BRA `(.L_x_1031) ;  /* 0x0000000000481947 */ /* 0x000fec0003800000 */
[----:B------:R-:W-:-:S05]  /*7690*/  IMAD.MOV.U32 R153, RZ, RZ, R20 ;  /* 0x000000ffff997224 */ /* 0x000fca00078e0014 */
[----:B------:R-:W-:-:S13]  /*76a0*/  ISETP.GT.AND P1, PT, R153, -0x1, PT ;  /* 0xffffffff9900780c */ /* 0x000fda0003f24270 */
[----:B------:R-:W-:Y:S05]  /*76b0*/  @P1 BRA `(.L_x_1032) ;  /* 0x0000000000201947 */ /* 0x000fea0003800000 */
[----:B------:R-:W0:Y:S01]  /*76c0*/  LDC R154, c[0x0][0x9e4] ;  /* 0x00027900ff9a7b82 */ /* 0x000e220000000800 */
[----:B------:R-:W-:Y:S02]  /*76d0*/  LOP3.LUT R153, RZ, R153, RZ, 0x33, !PT ;  /* 0x00000099ff997212 */ /* 0x000fe400078e33ff */
[----:B0-----:R-:W-:-:S13]  /*76e0*/  ISETP.NE.AND P1, PT, R154, 0x1, PT ;  /* 0x000000019a00780c */ /* 0x001fda0003f25270 */
[----:B------:R-:W0:Y:S02]  /*76f0*/  @P1 LDC.64 R20, c[0x0][0x9e8] ;  /* 0x00027a00ff141b82 */ /* 0x000e240000000a00 */
[----:B0-----:R-:W-:-:S05]  /*7700*/  @P1 IMAD.HI.U32 R20, R153, R20, RZ ;  /* 0x0000001499141227 */ /* 0x001fca00078e00ff */
[----:B------:R-:W-:-:S04]  /*7710*/  @P1 SHF.R.U32.HI R153, RZ, R21, R20 ;  /* 0x00000015ff991219 */ /* 0x000fc80000011614 */
[----:B------:R-:W-:Y:S01]  /*7720*/  LOP3.LUT R153, RZ, R153, RZ, 0x33, !PT ;  /* 0x00000099ff997212 */ /* 0x000fe200078e33ff */
[----:B------:R-:W-:Y:S06]  /*7730*/  BRA `(.L_x_1033) ;  /* 0x0000000000147947 */ /* 0x000fec0003800000 */
.L_x_1032:
[----:B------:R-:W0:Y:S02]  /*7740*/  LDC R154, c[0x0][0x9e4] ;  /* 0x00027900ff9a7b82 */ /* 0x000e240000000800 */
[----:B0-----:R-:W-:-:S13]  /*7750*/  ISETP.NE.AND P1, PT, R154, 0x1, PT ;  /* 0x000000019a00780c */ /* 0x001fda0003f25270 */
[----:B------:R-:W0:Y:S02]  /*7760*/  @P1 LDC.64 R20, c[0x0][0x9e8] ;  /* 0x00027a00ff141b82 */ /* 0x000e240000000a00 */
[----:B0-----:R-:W-:-:S05]  /*7770*/  @P1 IMAD.HI.U32 R20, R153, R20, RZ ;  /* 0x0000001499141227 */ /* 0x001fca00078e00ff */
[----:B------:R-:W-:-:S07]  /*7780*/  @P1 SHF.R.U32.HI R153, RZ, R21, R20 ;  /* 0x00000015ff991219 */ /* 0x000fce0000011614 */
.L_x_1033:
[----:B------:R-:W-:-:S05]  /*7790*/  IMAD R153, R153, R154, RZ ;  /* 0x0000009a99997224 */ /* 0x000fca00078e02ff */
[----:B------:R-:W-:-:S07]  /*77a0*/  VIMNMX R152, R152, R153, !PT ;  /* 0x0000009998987248 */ /* 0x000fce0007fe0100 */
.L_x_1031:
[----:B------:R-:W-:Y:S01]  /*77b0*/  VIADD R152, R152, 0x3f ;  /* 0x0000003f98987836 */ /* 0x000fe20000000000 */
[----:B------:R-:W-:-:S04]  /*77c0*/  R2UR UR4, R201 ;  /* 0x00000000c90472ca */ /* 0x000fc800000e0000 */
[----:B------:R-:W-:-:S04]  /*77d0*/  SHF.R.S32.HI R21, RZ, 0x1f, R152 ;  /* 0x0000001fff157819 */ /* 0x000fc80000011498 */
[----:B------:R-:W-:-:S04]  /*77e0*/  LEA.HI R21, R21, R152, RZ, 0x6 ;  /* 0x0000009815157211 */ /* 0x000fc800078f30ff */
[----:B------:R-:W-:-:S04]  /*77f0*/  SHF.R.S32.HI R21, RZ, 0x6, R21 ;  /* 0x00000006ff157819 */ /* 0x000fc80000011415 */
[----:B------:R-:W-:-:S04]  /*7800*/  VIMNMX R221, R21, UR4, !PT ;  /* 0x0000000415dd7c48 */ /* 0x000fc8000ffe0100 */
[----:B------:R-:W-:-:S13]  /*7810*/  ISETP.GE.AND P1, PT, R220, R221, PT ;  /* 0x000000dddc00720c */ /* 0x000fda0003f26270 */
[----:B------:R-:W-:Y:S05]  /*7820*/  @!P1 BRA `(.L_x_1034) ;  /* 0x0000002000549947 */ /* 0x000fea0003800000 */
[----:B------:R-:W-:Y:S01]  /*7830*/  IMAD.MOV.U32 R20, RZ, RZ, R3 ;  /* 0x000000ffff147224 */ /* 0x000fe200078e0003 */
[----:B------:R-:W-:Y:S01]  /*7840*/  MOV R21, R4 ;  /* 0x0000000400157202 */ /* 0x000fe20000000f00 */
[----:B------:R-:W-:Y:S01]  /*7850*/  UMOV UR41, UR39 ;  /* 0x0000002700297c82 */ /* 0x000fe20008000000 */
[----:B------:R-:W-:Y:S01]  /*7860*/  UMOV UR4, UR38 ;  /* 0x0000002600047c82 */ /* 0x000fe20008000000 */
[----:B------:R-:W-:Y:S01]  /*7870*/  ULDC UR5, c[0x0][0x9d8] ;  /* 0x0002760000057ab9 */ /* 0x000fe20000000800 */
[----:B------:R-:W-:-:S05]  /*7880*/  ULDC UR50, c[0x0][0x988] ;  /* 0x0002620000327ab9 */ /* 0x000fca0000000800 */
.L_x_1045:
[----:B------:R-:W-:-:S04]  /*7890*/  UISETP.NE.AND UP0, UPT, UR4, 0x1, UPT ;  /* 0x000000010400788c */ /* 0x000fc8000bf05270 */
[----:B------:R-:W-:-:S04]  /*78a0*/  USEL UR39, URZ, 0x1, UP0 ;  /* 0x000000013f277887 */ /* 0x000fc80008000000 */
[----:B------:R-:W-:Y:S01]  /*78b0*/  ULOP3.LUT UR39, UR41, UR39, URZ, 0x3c, !UPT ;  /* 0x0000002729277292 */ /* 0x000fe2000f8e3c3f */
[----:B------:R-:W-:Y:S11]  /*78c0*/  @!P0 BRA `(.L_x_1035) ;  /* 0x0000000000048947 */ /* 0x000ff60003800000 */
[----:B------:R-:W-:Y:S01]  /*78d0*/  BPT.TRAP 0x1 ;  /* 0x000000040000795c */ /* 0x000fe20000300000 */
.L_x_1035:
        /* <DEDUP_REMOVED lines=9> */
.L_x_1036:
[----:B-1----:R-:W-:Y:S05]  /*7970*/  @P1 BRA `(.L_x_1037) ;  /* 0x0000000000081947 */ /* 0x002fea0003800000 */
[----:B------:R-:W1:Y:S02]  /*7980*/  SYNCS.PHASECHK.TRANS64.TRYWAIT P1, [UR7+0x30830], R3 ;  /* 0x03083003ff0075a7 */ /* 0x000e640008020147 */
[----:B-1----:R-:W-:Y:S05]  /*7990*/  @!P1 BRA `(.L_x_1038) ;  /* 0x000000d000649947 */ /* 0x002fea0003800000 */
.L_x_1037:
        /* <DEDUP_REMOVED lines=185> */
[----:B------:R-:W-:Y:S01]  /*8530*/  UMOV UR44, UR56 ;  /* 0x00000038002c7c82 */ /* 0x000fe20008000000 */
[----:B------:R-:W-:Y:S01]  /*8540*/  UMOV UR45, UR57 ;  /* 0x00000039002d7c82 */ /* 0x000fe20008000000 */
[----:B------:R-:W-:Y:S01]  /*8550*/  UMOV UR47, 0x40000040 ;  /* 0x40000040002f7882 */ /* 0x000fe20000000000 */
        /* <DEDUP_REMOVED lines=41> */
.L_x_1039:
[----:B------:R-:W-:Y:S01]  /*87f0*/  ULEA UR6, UR4, UR40, 0x3 ;  /* 0x0000002804067291 */ /* 0x000fe2000f8e183f */
[----:B------:R-:W-:-:S05]  /*8800*/  IMAD.U32 R0, RZ, RZ, UR41 ;  /* 0x00000029ff007e24 */ /* 0x000fca000f8e00ff */
[----:B------:R-:W-:-:S04]  /*8810*/  SHF.L.U32 R0, R0, 0x1f, RZ ;  /* 0x0000001f00007819 */ /* 0x000fc800000006ff */
[----:B------:R2:W3:Y:S01]  /*8820*/  SYNCS.PHASECHK.TRANS64.TRYWAIT P1, [UR6+0x30850], R0 ;  /* 0x03085000ff0075a7 */ /* 0x0004e20008020146 */
[----:B------:R-:W-:Y:S05]  /*8830*/  @!P0 BRA `(.L_x_1040) ;  /* 0x0000000000048947 */ /* 0x000fea0003800000 */
[----:B------:R-:W-:Y:S01]  /*8840*/  BPT.TRAP 0x1 ;  /* 0x000000040000795c */ /* 0x000fe20000300000 */
.L_x_1040:
[----:B---3--:R-:W-:Y:S05]  /*8850*/  @P1 BRA `(.L_x_1041) ;  /* 0x0000000000081947 */ /* 0x008fea0003800000 */
[----:B------:R-:W3:Y:S02]  /*8860*/  SYNCS.PHASECHK.TRANS64.TRYWAIT P1, [UR6+0x30850], R0 ;  /* 0x03085000ff0075a7 */ /* 0x000ee40008020146 */
[----:B---3--:R-:W-:Y:S05]  /*8870*/  @!P1 BRA `(.L_x_1042) ;  /* 0x000000c000c49947 */ /* 0x008fea0003800000 */
.L_x_1041:
        /* <DEDUP_REMOVED lines=30> */
.L_x_1043:
[----:B------:R-:W-:Y:S01]  /*8a60*/  FMUL.FTZ R152, R152, UR5 ;  /* 0x0000000598987c20 */ /* 0x000fe20008410000 */
[----:B------:R-:W-:Y:S01]  /*8a70*/  FMUL.FTZ R185, R154, UR5 ;  /* 0x000000059ab97c20 */ /* 0x000fe20008410000 */
[----:B------:R-:W-:Y:S01]  /*8a80*/  FMUL.FTZ R153, R153, UR5 ;  /* 0x0000000599997c20 */ /* 0x000fe20008410000 */
[----:B------:R-:W-:Y:S01]  /*8a90*/  FMUL.FTZ R154, R155, UR5 ;  /* 0x000000059b9a7c20 */ /* 0x000fe20008410000 */
[----:B------:R-:W-:Y:S01]  /*8aa0*/  FMUL.FTZ R184, R156, UR5 ;  /* 0x000000059cb87c20 */ /* 0x000fe20008410000 */
[----:B------:R-:W-:Y:S01]  /*8ab0*/  FMUL.FTZ R155, R158, UR5 ;  /* 0x000000059e9b7c20 */ /* 0x000fe20008410000 */
[----:B------:R-:W0:Y:S01]  /*8ac0*/  MUFU.TANH R152, R152 ;  /* 0x0000009800987308 */ /* 0x000e220000002400 */
[----:B------:R-:W-:Y:S01]  /*8ad0*/  FMUL.FTZ R186, R157, UR5 ;  /* 0x000000059dba7c20 */ /* 0x000fe20008410000 */
        /* <DEDUP_REMOVED lines=15> */
[----:B0-2---:R-:W-:Y:S01]  /*8bd0*/  FMNMX.FTZ R0, R152, R21, !PT ;  /* 0x0000001598007209 */ /* 0x005fe20007810000 */
[----:B------:R-:W-:Y:S01]  /*8be0*/  FMUL.FTZ R189, R172, UR5 ;  /* 0x00000005acbd7c20 */ /* 0x000fe20008410000 */
[----:B------:R-:W-:Y:S01]  /*8bf0*/  FMUL.FTZ R165, R174, UR5 ;  /* 0x00000005aea57c20 */ /* 0x000fe20008410000 */
[----:B------:R-:W-:Y:S01]  /*8c00*/  FMUL.FTZ R191, R173, UR5 ;  /* 0x00000005adbf7c20 */ /* 0x000fe20008410000 */
[----:B------:R-:W-:Y:S01]  /*8c10*/  FMUL.FTZ R166, R175, UR5 ;  /* 0x00000005afa67c20 */ /* 0x000fe20008410000 */
[----:B------:R-:W-:Y:S01]  /*8c20*/  FMUL.FTZ R174, R176, UR5 ;  /* 0x00000005b0ae7c20 */ /* 0x000fe20008410000 */
[----:B------:R-:W-:Y:S01]  /*8c30*/  FMUL.FTZ R169, R178, UR5 ;  /* 0x00000005b2a97c20 */ /* 0x000fe20008410000 */
[----:B------:R-:W0:Y:S01]  /*8c40*/  MUFU.TANH R154, R154 ;  /* 0x0000009a009a7308 */ /* 0x000e220000002400 */
[----:B-1----:R-:W-:Y:S01]  /*8c50*/  FMNMX.FTZ R3, R185, R20, !PT ;  /* 0x00000014b9037209 */ /* 0x002fe20007810000 */
[----:B------:R-:W-:Y:S01]  /*8c60*/  FMUL.FTZ R176, R177, UR5 ;  /* 0x00000005b1b07c20 */ /* 0x000fe20008410000 */
[----:B------:R-:W-:Y:S01]  /*8c70*/  FMUL.FTZ R170, R179, UR5 ;  /* 0x00000005b3aa7c20 */ /* 0x000fe20008410000 */
[----:B------:R-:W-:Y:S01]  /*8c80*/  FMUL.FTZ R178, R180, UR5 ;  /* 0x00000005b4b27c20 */ /* 0x000fe20008410000 */
[----:B------:R-:W-:Y:S01]  /*8c90*/  FMUL.FTZ R179, R181, UR5 ;  /* 0x00000005b5b37c20 */ /* 0x000fe20008410000 */
[----:B------:R-:W-:Y:S01]  /*8ca0*/  FMUL.FTZ R172, R183, UR5 ;  /* 0x00000005b7ac7c20 */ /* 0x000fe20008410000 */
[----:B------:R-:W-:Y:S01]  /*8cb0*/  UMOV UR10, UR50 ;  /* 0x00000032000a7c82 */ /* 0x000fe20008000000 */
[----:B------:R-:W1:Y:S01]  /*8cc0*/  MUFU.TANH R184, R184 ;  /* 0x000000b800b87308 */ /* 0x000e620000002400 */
[----:B---3--:R-:W-:Y:S01]  /*8cd0*/  FMNMX.FTZ R171, R153, R0, !PT ;  /* 0x0000000099ab7209 */ /* 0x008fe20007810000 */
[----:B------:R-:W2:Y:S01]  /*8ce0*/  S2UR UR4, SR_CgaCtaId ;  /* 0x00000000000479c3 */ /* 0x000ea20000008800 */
[----:B------:R-:W-:-:S05]  /*8cf0*/  UIADD3 UR7, UR7, 0x30840, URZ ;  /* 0x0003084007077890 */ /* 0x000fca000fffe03f */
[----:B------:R-:W3:Y:S01]  /*8d00*/  MUFU.TANH R155, R155 ;  /* 0x0000009b009b7308 */ /* 0x000ee20000002400 */
[----:B0-----:R-:W-:-:S07]  /*8d10*/  FMNMX.FTZ R0, R154, R3, !PT ;  /* 0x000000039a007209 */ /* 0x001fce0007810000 */
[----:B------:R-:W0:Y:S01]  /*8d20*/  MUFU.TANH R186, R186 ;  /* 0x000000ba00ba7308 */ /* 0x000e220000002400 */
[----:B-1----:R-:W-:-:S07]  /*8d30*/  FMNMX.FTZ R171, R184, R171, !PT ;  /* 0x000000abb8ab7209 */ /* 0x002fce0007810000 */
[----:B------:R-:W1:Y:S01]  /*8d40*/  MUFU.TANH R156, R156 ;  /* 0x0000009c009c7308 */ /* 0x000e620000002400 */
[----:B---3--:R-:W-:Y:S01]  /*8d50*/  FMNMX.FTZ R3, R155, R0, !PT ;  /* 0x000000009b037209 */ /* 0x008fe20007810000 */
[----:B--2---:R-:W-:-:S06]  /*8d60*/  UPRMT UR7, UR4, 0x654, UR7 ;  /* 0x0000065404077896 */ /* 0x004fcc0008000007 */
[----:B------:R-:W2:Y:S01]  /*8d70*/  MUFU.TANH R187, R187 ;  /* 0x000000bb00bb7308 */ /* 0x000ea20000002400 */
[----:B0-----:R-:W-:Y:S02]  /*8d80*/  FMNMX.FTZ R0, R186, R171, !PT ;  /* 0x000000abba007209 */ /* 0x001fe40007810000 */
[----:B------:R-:W-:Y:S05]  /*8d90*/  SYNCS.ARRIVE.TRANS64.RED.A1T0 RZ, [UR7], RZ ;  /* 0x000000ffffff79a7 */ /* 0x000fea0008100407 */
[----:B------:R-:W0:Y:S01]  /*8da0*/  MUFU.TANH R157, R157 ;  /* 0x0000009d009d7308 */ /* 0x000e220000002400 */
[----:B-1----:R-:W-:-:S07]  /*8db0*/  FMNMX.FTZ R2, R156, R3, !PT ;  /* 0x000000039c027209 */ /* 0x002fce0007810000 */
[----:B------:R-:W1:Y:S01]  /*8dc0*/  MUFU.TANH R188, R188 ;  /* 0x000000bc00bc7308 */ /* 0x000e620000002400 */
[----:B--2---:R-:W-:-:S07]  /*8dd0*/  FMNMX.FTZ R3, R187, R0, !PT ;  /* 0x00000000bb037209 */ /* 0x004fce0007810000 */
[----:B------:R-:W2:Y:S01]  /*8de0*/  MUFU.TANH R158, R158 ;  /* 0x0000009e009e7308 */ /* 0x000ea20000002400 */
[----:B0-----:R-:W-:-:S07]  /*8df0*/  FMNMX.FTZ R171, R157, R2, !PT ;  /* 0x000000029dab7209 */ /* 0x001fce0007810000 */
        /* <DEDUP_REMOVED lines=11> */
[----:B0-----:R-:W-:Y:S01]  /*8eb0*/  FMNMX.FTZ R2, R160, R171, !PT ;  /* 0x000000aba0027209 */ /* 0x001fe20007810000 */
[----:B------:R-:W-:-:S06]  /*8ec0*/  FMUL.FTZ R171, R182, UR5 ;  /* 0x00000005b6ab7c20 */ /* 0x000fcc0008410000 */
        /* <DEDUP_REMOVED lines=27> */
[----:B--2---:R-:W-:Y:S02]  /*9080*/  FMNMX.FTZ R3, R171, R0, !PT ;  /* 0x00000000ab037209 */ /* 0x004fe40007810000 */
[----:B0-----:R-:W-:Y:S02]  /*9090*/  FMNMX.FTZ R2, R179, R2, !PT ;  /* 0x00000002b3027209 */ /* 0x001fe40007810000 */
[----:B-1----:R-:W-:-:S03]  /*90a0*/  FMNMX.FTZ R0, R172, R3, !PT ;  /* 0x00000003ac007209 */ /* 0x002fc60007810000 */
[----:B------:R-:W0:Y:S04]  /*90b0*/  SHFL.BFLY PT, R3, R2, 0x2, 0x1f ;  /* 0x0c401f0002037f89 */ /* 0x000e2800000e0000 */
[----:B------:R-:W1:Y:S01]  /*90c0*/  SHFL.BFLY PT, R175, R0, 0x2, 0x1f ;  /* 0x0c401f0000af7f89 */ /* 0x000e6200000e0000 */
[----:B0-----:R-:W-:Y:S02]  /*90d0*/  FMNMX.FTZ R173, R2, R3, !PT ;  /* 0x0000000302ad7209 */ /* 0x001fe40007810000 */
[----:B-1----:R-:W-:-:S03]  /*90e0*/  FMNMX.FTZ R175, R0, R175, !PT ;  /* 0x000000af00af7209 */ /* 0x002fc60007810000 */
[----:B------:R-:W0:Y:S04]  /*90f0*/  SHFL.BFLY PT, R4, R173, 0x1, 0x1f ;  /* 0x0c201f00ad047f89 */ /* 0x000e2800000e0000 */
[----:B------:R-:W1:Y:S01]  /*9100*/  SHFL.BFLY PT, R180, R175, 0x1, 0x1f ;  /* 0x0c201f00afb47f89 */ /* 0x000e6200000e0000 */
[----:B0-----:R-:W-:Y:S02]  /*9110*/  FMNMX.FTZ R4, R173, R4, !PT ;  /* 0x00000004ad047209 */ /* 0x001fe40007810000 */
[----:B-1----:R-:W-:-:S03]  /*9120*/  FMNMX.FTZ R3, R175, R180, !PT ;  /* 0x000000b4af037209 */ /* 0x002fc60007810000 */
[C---:B------:R-:W-:Y:S01]  /*9130*/  FADD.FTZ R21, -R4.reuse, R21 ;  /* 0x0000001504157221 */ /* 0x040fe20000010100 */
[----:B------:R-:W-:Y:S01]  /*9140*/  FMUL.FTZ R181, R4, UR10 ;  /* 0x0000000a04b57c20 */ /* 0x000fe20008410000 */
[C---:B------:R-:W-:Y:S01]  /*9150*/  FADD.FTZ R2, -R3.reuse, R20 ;  /* 0x0000001403027221 */ /* 0x040fe20000010100 */
[----:B------:R-:W-:Y:S01]  /*9160*/  FMUL.FTZ R20, R3, UR10 ;  /* 0x0000000a03147c20 */ /* 0x000fe20008410000 */
[----:B------:R-:W-:Y:S01]  /*9170*/  FMUL.FTZ R177, R21, UR10 ;  /* 0x0000000a15b17c20 */ /* 0x000fe20008410000 */
[--C-:B------:R-:W-:Y:S01]  /*9180*/  FFMA.FTZ R21, R152, UR10, -R181.reuse ;  /* 0x0000000a98157c23 */ /* 0x100fe200080108b5 */
[----:B------:R-:W-:Y:S01]  /*9190*/  FMUL.FTZ R2, R2, UR10 ;  /* 0x0000000a02027c20 */ /* 0x000fe20008410000 */
        /* <DEDUP_REMOVED lines=21> */
[--C-:B------:R-:W-:Y:S01]  /*92f0*/  FFMA.FTZ R167, R168, UR10, -R181.reuse ;  /* 0x0000000aa8a77c23 */ /* 0x100fe200080108b5 */
[--C-:B------:R-:W-:Y:S01]  /*9300*/  FFMA.FTZ R160, R162, UR10, -R20.reuse ;  /* 0x0000000aa2a07c23 */ /* 0x100fe20008010814 */
[--C-:B------:R-:W-:Y:S01]  /*9310*/  FFMA.FTZ R163, R191, UR10, -R181.reuse ;  /* 0x0000000abfa37c23 */ /* 0x100fe200080108b5 */
[--C-:B------:R-:W-:Y:S01]  /*9320*/  FFMA.FTZ R191, R165, UR10, -R20.reuse ;  /* 0x0000000aa5bf7c23 */ /* 0x100fe20008010814 */
[--C-:B------:R-:W-:Y:S01]  /*9330*/  FFMA.FTZ R162, R166, UR10, -R20.reuse ;  /* 0x0000000aa6a27c23 */ /* 0x100fe20008010814 */
[--C-:B------:R-:W-:Y:S01]  /*9340*/  FFMA.FTZ R184, R174, UR10, -R181.reuse ;  /* 0x0000000aaeb87c23 */ /* 0x100fe200080108b5 */
[----:B------:R-:W1:Y:S01]  /*9350*/  MUFU.EX2 R197, R197 ;  /* 0x000000c500c57308 */ /* 0x000e620000000800 */
[--C-:B------:R-:W-:Y:S01]  /*9360*/  FFMA.FTZ R185, R169, UR10, -R20.reuse ;  /* 0x0000000aa9b97c23 */ /* 0x100fe20008010814 */
[--C-:B------:R-:W-:Y:S01]  /*9370*/  FFMA.FTZ R153, R176, UR10, -R181.reuse ;  /* 0x0000000ab0997c23 */ /* 0x100fe200080108b5 */
[----:B------:R-:W-:Y:S01]  /*9380*/  FFMA.FTZ R187, R171, UR10, -R20 ;  /* 0x0000000aabbb7c23 */ /* 0x000fe20008010814 */
[----:B------:R-:W-:-:S04]  /*9390*/  FFMA.FTZ R179, R179, UR10, -R181 ;  /* 0x0000000ab3b37c23 */ /* 0x000fc800080108b5 */
[----:B------:R-:W2:Y:S01]  /*93a0*/  MUFU.EX2 R196, R196 ;  /* 0x000000c400c47308 */ /* 0x000ea20000000800 */
[----:B0-----:R-:W-:-:S07]  /*93b0*/  FFMA.FTZ R155, R0, R18, R21 ;  /* 0x00000012009b7223 */ /* 0x001fce0000010015 */
[----:B------:R-:W0:Y:S01]  /*93c0*/  MUFU.EX2 R152, R152 ;  /* 0x0000009800987308 */ /* 0x000e220000000800 */
[----:B-1----:R-:W-:-:S07]  /*93d0*/  FFMA.FTZ R5, R2, R5, R197 ;  /* 0x0000000502057223 */ /* 0x002fce00000100c5 */
[----:B------:R-:W1:Y:S01]  /*93e0*/  MUFU.EX2 R198, R198 ;  /* 0x000000c600c67308 */ /* 0x000e620000000800 */
[----:B--2---:R-:W-:-:S07]  /*93f0*/  FADD.FTZ R155, R196, R155 ;  /* 0x0000009bc49b7221 */ /* 0x004fce0000010000 */
[----:B------:R-:W2:Y:S01]  /*9400*/  MUFU.EX2 R199, R199 ;  /* 0x000000c700c77308 */ /* 0x000ea20000000800 */
[----:B0-----:R-:W-:-:S07]  /*9410*/  FADD.FTZ R18, R152, R5 ;  /* 0x0000000598127221 */ /* 0x001fce0000010000 */
[----:B------:R0:W3:Y:S01]  /*9420*/  MUFU.EX2 R177, R186 ;  /* 0x000000ba00b17308 */ /* 0x0000e20000000800 */
[----:B-1----:R-:W-:-:S07]  /*9430*/  FADD.FTZ R164, R198, R155 ;  /* 0x0000009bc6a47221 */ /* 0x002fce0000010000 */
[----:B------:R-:W1:Y:S01]  /*9440*/  MUFU.EX2 R154, R154 ;  /* 0x0000009a009a7308 */ /* 0x000e620000000800 */
[----:B--2---:R-:W-:Y:S01]  /*9450*/  FADD.FTZ R5, R199, R18 ;  /* 0x00000012c7057221 */ /* 0x004fe20000010000 */
[----:B0-----:R-:W-:-:S06]  /*9460*/  FFMA.FTZ R186, R178, UR10, -R181 ;  /* 0x0000000ab2ba7c23 */ /* 0x001fcc00080108b5 */
[----:B------:R-:W0:Y:S01]  /*9470*/  MUFU.EX2 R192, R192 ;  /* 0x000000c000c07308 */ /* 0x000e220000000800 */
[----:B---3--:R-:W-:-:S07]  /*9480*/  FADD.FTZ R155, R177, R164 ;  /* 0x000000a4b19b7221 */ /* 0x008fce0000010000 */
        /* <DEDUP_REMOVED lines=8> */
[--C-:B------:R-:W-:Y:S01]  /*9510*/  FFMA.FTZ R164, R170, UR10, -R20.reuse ;  /* 0x0000000aaaa47c23 */ /* 0x100fe20008010814 */
[----:B------:R-:W-:-:S05]  /*9520*/  FFMA.FTZ R20, R172, UR10, -R20 ;  /* 0x0000000aac147c23 */ /* 0x000fca0008010814 */
        /* <DEDUP_REMOVED lines=37> */
[----:B0-----:R-:W-:Y:S01]  /*9780*/  FADD.FTZ R5, R187, R18 ;  /* 0x00000012bb057221 */ /* 0x001fe20000010000 */
[----:B--2---:R-:W-:-:S03]  /*9790*/  FADD.FTZ R18, R179, R166 ;  /* 0x000000a6b3127221 */ /* 0x004fc60000010000 */
[----:B-1----:R-:W-:Y:S01]  /*97a0*/  FADD.FTZ R5, R20, R5 ;  /* 0x0000000514057221 */ /* 0x002fe20000010000 */
[----:B------:R-:W-:Y:S06]  /*97b0*/  @!P0 BRA `(.L_x_1044) ;  /* 0x0000000000048947 */ /* 0x000fec0003800000 */
[----:B------:R-:W-:Y:S01]  /*97c0*/  BPT.TRAP 0x1 ;  /* 0x000000040000795c */ /* 0x000fe20000300000 */
.L_x_1044:
[----:B------:R-:W0:Y:S01]  /*97d0*/  S2UR UR4, SR_CgaCtaId ;  /* 0x00000000000479c3 */ /* 0x000e220000008800 */
[----:B------:R-:W-:Y:S01]  /*97e0*/  UIADD3 UR6, UR6, 0x30860, URZ ;  /* 0x0003086006067890 */ /* 0x000fe2000fffe03f */
[----:B------:R-:W-:Y:S01]  /*97f0*/  ISETP.GT.AND P1, PT, R220, R221, PT ;  /* 0x000000dddc00720c */ /* 0x000fe20003f24270 */
[----:B------:R-:W-:Y:S01]  /*9800*/  UMOV UR41, UR39 ;  /* 0x0000002700297c82 */ /* 0x000fe20008000000 */
[----:B------:R-:W-:Y:S01]  /*9810*/  F2FP.F16.F32.PACK_AB R196, R196, R21 ;  /* 0x00000015c4c4723e */ /* 0x000fe200000000ff */
[----:B------:R-:W-:Y:S01]  /*9820*/  VIADD R220, R220, 0xffffffff ;  /* 0xffffffffdcdc7836 */ /* 0x000fe20000000000 */
[----:B------:R-:W-:Y:S01]  /*9830*/  F2FP.F16.F32.PACK_AB R187, R20, R187 ;  /* 0x000000bb14bb723e */ /* 0x000fe200000000ff */
[----:B------:R-:W-:Y:S01]  /*9840*/  IMAD.MOV.U32 R20, RZ, RZ, R3 ;  /* 0x000000ffff147224 */ /* 0x000fe200078e0003 */
[----:B------:R-:W-:Y:S01]  /*9850*/  F2FP.F16.F32.PACK_AB R197, R152, R197 ;  /* 0x000000c598c5723e */ /* 0x000fe200000000ff */
[----:B------:R-:W-:Y:S01]  /*9860*/  IMAD.MOV.U32 R21, RZ, RZ, R4 ;  /* 0x000000ffff157224 */ /* 0x000fe200078e0004 */
        /* <DEDUP_REMOVED lines=15> */
[----:B------:R-:W-:Y:S01]  /*9960*/  F2FP.F16.F32.PACK_AB R186, R179, R186 ;  /* 0x000000bab3ba723e */ /* 0x000fe200000000ff */
[----:B------:R-:W-:Y:S06]  /*9970*/  @P1 BRA `(.L_x_1045) ;  /* 0xffffffdc00c41947 */ /* 0x000fec000383ffff */
.L_x_1034:
[----:B------:R-:W-:-:S13]  /*9980*/  R2UR UR4, R201 ;  /* 0x00000000c90472ca */ /* 0x000fda00000e0000 */
[----:B------:R-:W-:-:S13]  /*9990*/  ISETP.GE.AND P1, PT, R220, UR4, PT ;  /* 0x00000004dc007c0c */ /* 0x000fda000bf26270 */
[----:B------:R-:W-:Y:S05]  /*99a0*/  @!P1 BRA `(.L_x_1046) ;  /* 0x0000002c00349947 */ /* 0x000fea0003800000 */
[----:B------:R-:W-:Y:S01]  /*99b0*/  IMAD.MOV.U32 R21, RZ, RZ, R3 ;  /* 0x000000ffff157224 */ /* 0x000fe200078e0003 */
[----:B------:R-:W-:Y:S01]  /*99c0*/  MOV R20, R4 ;  /* 0x0000000400147202 */ /* 0x000fe20000000f00 */
[----:B------:R-:W-:Y:S01]  /*99d0*/  UMOV UR7, UR39 ;  /* 0x0000002700077c82 */ /* 0x000fe20008000000 */
[----:B------:R-:W-:Y:S01]  /*99e0*/  UMOV UR4, UR38 ;  /* 0x0000002600047c82 */ /* 0x000fe20008000000 */
[----:B------:R-:W-:Y:S01]  /*99f0*/  ULDC UR41, c[0x0][0x9e4] ;  /* 0x0002790000297ab9 */ /* 0x000fe20000000800 */
[----:B------:R-:W-:Y:S01]  /*9a00*/  ULDC UR51, c[0x0][0x9dc] ;  /* 0x0002770000337ab9 */ /* 0x000fe20000000800 */
[----:B------:R-:W-:Y:S01]  /*9a10*/  ULDC UR50, c[0x0][0x288] ;  /* 0x0000a20000327ab9 */ /* 0x000fe20000000800 */
[----:B------:R-:W-:Y:S01]  /*9a20*/  ULDC UR5, c[0x0][0x9d8] ;  /* 0x0002760000057ab9 */ /* 0x000fe20000000800 */
[----:B------:R-:W-:-:S05]  /*9a30*/  ULDC UR54, c[0x0][0x988] ;  /* 0x0002620000367ab9 */ /* 0x000fca0000000800 */
.L_x_1065:
[----:B------:R-:W-:-:S04]  /*9a40*/  UIADD3 UR38, UR4, 0x1, URZ ;  /* 0x0000000104267890 */ /* 0x000fc8000fffe03f */
[----:B------:R-:W-:-:S04]  /*9a50*/  UISETP.NE.AND UP0, UPT, UR38, 0x2, UPT ;  /* 0x000000022600788c */ /* 0x000fc8000bf05270 */
[----:B------:R-:W-:Y:S02]  /*9a60*/  USEL UR39, URZ, 0x1, UP0 ;  /* 0x000000013f277887 */ /* 0x000fe40008000000 */
[----:B------:R-:W-:Y:S02]  /*9a70*/  USEL UR38, UR38, URZ, UP0 ;  /* 0x0000003f26267287 */ /* 0x000fe40008000000 */
[----:B------:R-:W-:Y:S01]  /*9a80*/  ULOP3.LUT UR39, UR7, UR39, URZ, 0x3c, !UPT ;  /* 0x0000002707277292 */ /* 0x000fe2000f8e3c3f */
[----:B------:R-:W-:Y:S11]  /*9a90*/  @!P0 BRA `(.L_x_1047) ;  /* 0x0000000000048947 */ /* 0x000ff60003800000 */
[----:B------:R-:W-:Y:S01]  /*9aa0*/  BPT.TRAP 0x1 ;  /* 0x000000040000795c */ /* 0x000fe20000300000 */
.L_x_1047:
[----:B------:R-:W-:Y:S01]  /*9ab0*/  ULEA UR6, UR38, UR40, 0x3 ;  /* 0x0000002826067291 */ /* 0x000fe2000f8e183f */
[----:B------:R-:W-:-:S05]  /*9ac0*/  IMAD.U32 R3, RZ, RZ, UR39 ;  /* 0x00000027ff037e24 */ /* 0x000fca000f8e00ff */
[----:B------:R-:W-:-:S04]  /*9ad0*/  SHF.L.U32 R3, R3, 0x1f, RZ ;  /* 0x0000001f03037819 */ /* 0x000fc800000006ff */
[----:B------:R0:W1:Y:S01]  /*9ae0*/  SYNCS.PHASECHK.TRANS64.TRYWAIT P1, [UR6+0x30830], R3 ;  /* 0x03083003ff0075a7 */ /* 0x0000620008020146 */
[----:B------:R-:W-:Y:S05]  /*9af0*/  @!P0 BRA `(.L_x_1048) ;  /* 0x0000000000048947 */ /* 0x000fea0003800000 */
[----:B------:R-:W-:Y:S01]  /*9b00*/  BPT.TRAP 0x1 ;  /* 0x000000040000795c */ /* 0x000fe20000300000 */
.L_x_1048:
[----:B-1----:R-:W-:Y:S05]  /*9b10*/  @P1 BRA `(.L_x_1049) ;  /* 0x0000000000081947 */ /* 0x002fea0003800000 */
[----:B------:R-:W1:Y:S02]  /*9b20*/  SYNCS.PHASECHK.TRANS64.TRYWAIT P1, [UR6+0x30830], R3 ;  /* 0x03083003ff0075a7 */ /* 0x000e640008020146 */
[----:B-1----:R-:W-:Y:S05]  /*9b30*/  @!P1 BRA `(.L_x_1050) ;  /* 0x000000b0002c9947 */ /* 0x002fea0003800000 */
.L_x_1049:
        /* <DEDUP_REMOVED lines=229> */
.L_x_1051:
[----:B------:R-:W-:Y:S01]  /*a990*/  ULEA UR11, UR4, UR40, 0x3 ;  /* 0x00000028040b7291 */ /* 0x000fe2000f8e183f */
[----:B------:R-:W-:-:S05]  /*a9a0*/  IMAD.U32 R0, RZ, RZ, UR7 ;  /* 0x00000007ff007e24 */ /* 0x000fca000f8e00ff */
[----:B------:R-:W-:-:S04]  /*a9b0*/  SHF.L.U32 R0, R0, 0x1f, RZ ;  /* 0x0000001f00007819 */ /* 0x000fc800000006ff */
[----:B------:R2:W3:Y:S01]  /*a9c0*/  SYNCS.PHASECHK.TRANS64.TRYWAIT P1, [UR11+0x30850], R0 ;  /* 0x03085000ff0075a7 */ /* 0x0004e2000802014b */
[----:B------:R-:W-:Y:S05]  /*a9d0*/  @!P0 BRA `(.L_x_1052) ;  /* 0x0000000000048947 */ /* 0x000fea0003800000 */
[----:B------:R-:W-:Y:S01]  /*a9e0*/  BPT.TRAP 0x1 ;  /* 0x000000040000795c */ /* 0x000fe20000300000 */
.L_x_1052:
[----:B---3--:R-:W-:Y:S05]  /*a9f0*/  @P1 BRA `(.L_x_1053) ;  /* 0x0000000000081947 */ /* 0x008fea0003800000 */
[----:B------:R-:W3:Y:S02]  /*aa00*/  SYNCS.PHASECHK.TRANS64.TRYWAIT P1, [UR11+0x30850], R0 ;  /* 0x03085000ff0075a7 */ /* 0x000ee4000802014b */
[----:B---3--:R-:W-:Y:S05]  /*aa10*/  @!P1 BRA `(.L_x_1054) ;  /* 0x000000a0008c9947 */ /* 0x008fea0003800000 */
.L_x_1053:
        /* <DEDUP_REMOVED lines=30> */
.L_x_1055:
[----:B------:R-:W-:Y:S01]  /*ac00*/  R2UR UR4, R22 ;  /* 0x00000000160472ca */ /* 0x000fe200000e0000 */
[----:B------:R-:W3:Y:S01]  /*ac10*/  S2UR UR7, SR_CgaCtaId ;  /* 0x00000000000779c3 */ /* 0x000ee20000008800 */
[----:B------:R-:W-:Y:S01]  /*ac20*/  FMUL.FTZ R186, R156, UR5 ;  /* 0x000000059cba7c20 */ /* 0x000fe20008410000 */
[----:B------:R-:W-:Y:S01]  /*ac30*/  FMUL.FTZ R156, R163, UR5 ;  /* 0x00000005a39c7c20 */ /* 0x000fe20008410000 */
[----:B------:R-:W-:Y:S01]  /*ac40*/  FMUL.FTZ R163, R178, UR5 ;  /* 0x00000005b2a37c20 */ /* 0x000fe20008410000 */
[----:B------:R-:W-:Y:S02]  /*ac50*/  VIADD R192, R200, UR60 ;  /* 0x0000003cc8c07c36 */ /* 0x000fe40008000000 */
[----:B0-2---:R-:W-:Y:S01]  /*ac60*/  FMUL.FTZ R0, R154, UR5 ;  /* 0x000000059a007c20 */ /* 0x005fe20008410000 */
[----:B------:R-:W-:Y:S01]  /*ac70*/  FMUL.FTZ R154, R159, UR5 ;  /* 0x000000059f9a7c20 */ /* 0x000fe20008410000 */
[----:B------:R-:W-:Y:S01]  /*ac80*/  FMUL.FTZ R159, R170, UR5 ;  /* 0x00000005aa9f7c20 */ /* 0x000fe20008410000 */
[----:B------:R-:W0:Y:S01]  /*ac90*/  LDC R178, c[0x0][0x2f0] ;  /* 0x0000bc00ffb27b82 */ /* 0x000e220000000800 */
[----:B------:R-:W-:-:S02]  /*aca0*/  IMAD.SHL.U32 R170, R220, 0x40, RZ ;  /* 0x00000040dcaa7824 */ /* 0x000fc400078e00ff */
[----:B------:R-:W-:Y:S01]  /*acb0*/  FMUL.FTZ R191, R168, UR5 ;  /* 0x00000005a8bf7c20 */ /* 0x000fe20008410000 */
[----:B------:R-:W-:Y:S01]  /*acc0*/  FMUL.FTZ R184, R152, UR5 ;  /* 0x0000000598b87c20 */ /* 0x000fe20008410000 */
[----:B------:R-:W-:Y:S01]  /*acd0*/  UISETP.NE.AND UP1, UPT, UR4, URZ, UPT ;  /* 0x0000003f0400728c */ /* 0x000fe2000bf25270 */
[----:B------:R-:W-:Y:S01]  /*ace0*/  FMUL.FTZ R152, R155, UR5 ;  /* 0x000000059b987c20 */ /* 0x000fe20008410000 */
[----:B------:R-:W-:Y:S01]  /*acf0*/  ULEA UR4, UR38, UR40, 0x3 ;  /* 0x0000002826047291 */ /* 0x000fe2000f8e183f */
[----:B------:R-:W-:Y:S01]  /*ad00*/  FMUL.FTZ R188, R160, UR5 ;  /* 0x00000005a0bc7c20 */ /* 0x000fe20008410000 */
[----:B------:R-:W-:Y:S01]  /*ad10*/  UISETP.NE.AND UP0, UPT, UR43, URZ, UPT ;  /* 0x0000003f2b00728c */ /* 0x000fe2000bf05270 */
[----:B------:R-:W-:Y:S01]  /*ad20*/  FMUL.FTZ R187, R161, UR5 ;  /* 0x00000005a1bb7c20 */ /* 0x000fe20008410000 */
[----:B------:R-:W-:Y:S01]  /*ad30*/  PLOP3.LUT P1, PT, PT, PT, UP1, 0x80, 0x0 ;  /* 0x000000000000781c */ /* 0x000fe20003f2f018 */
[----:B------:R-:W-:Y:S01]  /*ad40*/  UIADD3 UR4, UR4, 0x30840, URZ ;  /* 0x0003084004047890 */ /* 0x000fe2000fffe03f */
[----:B------:R-:W-:Y:S01]  /*ad50*/  PLOP3.LUT P2, PT, PT, PT, UP1, 0x80, 0x0 ;  /* 0x000000000000781c */ /* 0x000fe20003f4f018 */
[----:B------:R-:W-:Y:S01]  /*ad60*/  FMUL.FTZ R155, R162, UR5 ;  /* 0x00000005a29b7c20 */ /* 0x000fe20008410000 */
[----:B-1----:R-:W-:Y:S01]  /*ad70*/  FMUL.FTZ R4, R153, UR5 ;  /* 0x0000000599047c20 */ /* 0x002fe20008410000 */
[----:B------:R-:W-:Y:S01]  /*ad80*/  @UP1 ULDC UR6, c[0x0][0x44c] ;  /* 0x0001130000061ab9 */ /* 0x000fe20000000800 */
[----:B---3--:R-:W-:Y:S01]  /*ad90*/  UPRMT UR4, UR7, 0x654, UR4 ;  /* 0x0000065407047896 */ /* 0x008fe20008000004 */
[----:B------:R-:W-:Y:S01]  /*ada0*/  FMUL.FTZ R185, R157, UR5 ;  /* 0x000000059db97c20 */ /* 0x000fe20008410000 */
        /* <DEDUP_REMOVED lines=25> */
[----:B------:R-:W2:Y:S01]  /*af40*/  MUFU.TANH R184, R184 ;  /* 0x000000b800b87308 */ /* 0x000ea20000002400 */
[----:B0-----:R-:W-:Y:S01]  /*af50*/  IMAD R3, R178, UR42, R3 ;  /* 0x0000002ab2037c24 */ /* 0x001fe2000f8e0203 */
[----:B------:R-:W-:Y:S01]  /*af60*/  SYNCS.ARRIVE.TRANS64.RED.A1T0 RZ, [UR4], RZ ;  /* 0x000000ffffff79a7 */ /* 0x000fe20008100404 */
[----:B------:R-:W-:Y:S02]  /*af70*/  ULOP3.LUT UR4, URZ, UR51, URZ, 0x33, !UPT ;  /* 0x000000333f047292 */ /* 0x000fe4000f8e333f */
[----:B------:R-:W-:Y:S01]  /*af80*/  VIADD R3, R3, -UR50 ;  /* 0x8000003203037c36 */ /* 0x000fe20008000000 */
[----:B------:R-:W-:Y:S02]  /*af90*/  ULDC UR6, c[0x0][0x9e0] ;  /* 0x0002780000067ab9 */ /* 0x000fe40000000800 */
[----:B------:R-:W0:Y:S01]  /*afa0*/  MUFU.TANH R4, R4 ;  /* 0x0000000400047308 */ /* 0x000e220000002400 */
[C---:B------:R-:W-:Y:S01]  /*afb0*/  VIADD R173, R3.reuse, UR6 ;  /* 0x0000000603ad7c36 */ /* 0x040fe20008000000 */
[----:B------:R-:W-:-:S03]  /*afc0*/  IADD3 R179, R3, UR4, RZ ;  /* 0x0000000403b37c10 */ /* 0x000fc6000fffe0ff */
[----:B-1----:R-:W-:-:S03]  /*afd0*/  IMAD.IADD R180, R173, 0x1, R168 ;  /* 0x00000001adb47824 */ /* 0x002fc600078e02a8 */
[----:B------:R-:W1:Y:S01]  /*afe0*/  MUFU.TANH R0, R0 ;  /* 0x0000000000007308 */ /* 0x000e620000002400 */
[----:B------:R-:W-:-:S07]  /*aff0*/  IMAD.IADD R181, R179, 0x1, R168 ;  /* 0x00000001b3b57824 */ /* 0x000fce00078e02a8 */
        /* <DEDUP_REMOVED lines=32> */
[----:B------:R-:W-:-:S05]  /*b200*/  VIADD R167, R2, -UR50 ;  /* 0x8000003202a77c36 */ /* 0x000fca0008000000 */
        /* <DEDUP_REMOVED lines=10> */
.L_x_1058:
[----:B------:R-:W-:-:S05]  /*b2b0*/  IMAD.U32 R183, RZ, RZ, UR41 ;  /* 0x00000029ffb77e24 */ /* 0x000fca000f8e00ff */
[----:B------:R-:W-:-:S13]  /*b2c0*/  ISETP.NE.AND P1, PT, R183, 0x1, PT ;  /* 0x00000001b700780c */ /* 0x000fda0003f25270 */
[----:B------:R-:W1:Y:S02]  /*b2d0*/  @P1 LDC.64 R2, c[0x0][0x9e8] ;  /* 0x00027a00ff021b82 */ /* 0x000e640000000a00 */
[----:B-1----:R-:W-:-:S05]  /*b2e0*/  @P1 IMAD.HI.U32 R2, R167, R2, RZ ;  /* 0x00000002a7021227 */ /* 0x002fca00078e00ff */
[----:B------:R-:W-:-:S07]  /*b2f0*/  @P1 SHF.R.U32.HI R167, RZ, R3, R2 ;  /* 0x00000003ffa71219 */ /* 0x000fce0000011602 */
.L_x_1059:
[----:B------:R-:W-:Y:S05]  /*b300*/  BSYNC B0 ;  /* 0x0000000000007941 */ /* 0x000fea0003800000 */
.L_x_1057:
[----:B------:R-:W-:-:S04]  /*b310*/  IMAD R2, R167, R183, -R170 ;  /* 0x000000b7a7027224 */ /* 0x000fc800078e0aaa */
[----:B------:R-:W-:-:S05]  /*b320*/  IMAD R2, R19, -0x2, R2 ;  /* 0xfffffffe13027824 */ /* 0x000fca00078e0202 */
[----:B------:R-:W-:Y:S02]  /*b330*/  VIADDMNMX R180, R2, R183, R180, PT ;  /* 0x000000b702b47246 */ /* 0x000fe400038001b4 */
[----:B------:R-:W-:-:S07]  /*b340*/  VIMNMX R181, R181, R2, !PT ;  /* 0x00000002b5b57248 */ /* 0x000fce0007fe0100 */
.L_x_1056:
[----:B------:R-:W-:Y:S01]  /*b350*/  ISETP.GT.AND P1, PT, R220, -0x1, PT ;  /* 0xffffffffdc00780c */ /* 0x000fe20003f24270 */
[----:B------:R-:W1:Y:S01]  /*b360*/  SHFL.IDX PT, R192, R192, 0x1, 0x1c1f ;  /* 0x003c1f00c0c07f89 */ /* 0x000e6200000e0000 */
[----:B------:R-:W-:Y:S02]  /*b370*/  UISETP.NE.AND UP0, UPT, UR43, URZ, UPT ;  /* 0x0000003f2b00728c */ /* 0x000fe4000bf05270 */
[C---:B------:R-:W-:Y:S02]  /*b380*/  ISETP.GT.AND P4, PT, R181.reuse, 0x1, P1 ;  /* 0x00000001b500780c */ /* 0x040fe40000f84270 */
[----:B------:R-:W-:Y:S02]  /*b390*/  ISETP.GT.AND P5, PT, R181, RZ, P1 ;  /* 0x000000ffb500720c */ /* 0x000fe40000fa4270 */
[C---:B------:R-:W-:Y:S02]  /*b3a0*/  ISETP.LT.OR P4, PT, R180.reuse, 0x2, P4 ;  /* 0x00000002b400780c */ /* 0x040fe40002781670 */
[----:B------:R-:W-:-:S02]  /*b3b0*/  ISETP.LT.OR P5, PT, R180, 0x1, P5 ;  /* 0x00000001b400780c */ /* 0x000fc40002fa1670 */
[----:B0-----:R-:W-:Y:S02]  /*b3c0*/  FSEL R168, R4, -INF , !P4 ;  /* 0xff80000004a87808 */ /* 0x001fe40006000000 */
[C---:B------:R-:W-:Y:S02]  /*b3d0*/  ISETP.GT.AND P4, PT, R181.reuse, 0x18, P1 ;  /* 0x00000018b500780c */ /* 0x040fe40000f84270 */
[----:B------:R-:W-:Y:S02]  /*b3e0*/  FSEL R167, R184, -INF , !P5 ;  /* 0xff800000b8a77808 */ /* 0x000fe40006800000 */
[----:B------:R-:W-:Y:S02]  /*b3f0*/  ISETP.LT.OR P4, PT, R180, 0x19, P4 ;  /* 0x00000019b400780c */ /* 0x000fe40002781670 */
[C---:B------:R-:W-:Y:S02]  /*b400*/  ISETP.GT.AND P6, PT, R181.reuse, 0x8, P1 ;  /* 0x00000008b500780c */ /* 0x040fe40000fc4270 */
[----:B------:R-:W-:-:S02]  /*b410*/  ISETP.GT.AND P2, PT, R181, 0x9, P1 ;  /* 0x00000009b500780c */ /* 0x000fc40000f44270 */
[----:B------:R-:W-:Y:S01]  /*b420*/  ISETP.GT.AND P3, PT, R181, 0x10, P1 ;  /* 0x00000010b500780c */ /* 0x000fe20000f64270 */
[----:B-1----:R-:W-:Y:S01]  /*b430*/  IMAD.IADD R173, R173, 0x1, R192 ;  /* 0x00000001adad7824 */ /* 0x002fe200078e02c0 */
[C---:B------:R-:W-:Y:S02]  /*b440*/  ISETP.GT.AND P5, PT, R181.reuse, 0x11, P1 ;  /* 0x00000011b500780c */ /* 0x040fe40000fa4270 */
        /* <DEDUP_REMOVED lines=33> */
[----:B------:R-:W-:-:S02]  /*b660*/  IADD3 R179, R179, R192, RZ ;  /* 0x000000c0b3b37210 */ /* 0x000fc40007ffe0ff */
[----:B------:R-:W-:Y:S02]  /*b670*/  FSEL R175, R175, -INF , !P6 ;  /* 0xff800000afaf7808 */ /* 0x000fe40007000000 */
[----:B------:R-:W-:Y:S02]  /*b680*/  FSEL R174, R174, -INF , !P2 ;  /* 0xff800000aeae7808 */ /* 0x000fe40005000000 */
[----:B------:R-:W-:Y:S02]  /*b690*/  FSEL R177, R177, -INF , !P3 ;  /* 0xff800000b1b17808 */ /* 0x000fe40005800000 */
[----:B------:R-:W-:Y:S01]  /*b6a0*/  FSEL R176, R176, -INF , !P5 ;  /* 0xff800000b0b07808 */ /* 0x000fe20006800000 */
[----:B------:R-:W-:Y:S06]  /*b6b0*/  @P4 BRA `(.L_x_1060) ;  /* 0x00000000005c4947 */ /* 0x000fec0003800000 */
        /* <DEDUP_REMOVED lines=13> */
.L_x_1062:
[----:B------:R-:W-:-:S05]  /*b790*/  IMAD.U32 R4, RZ, RZ, UR41 ;  /* 0x00000029ff047e24 */ /* 0x000fca000f8e00ff */
[----:B------:R-:W-:-:S13]  /*b7a0*/  ISETP.NE.AND P2, PT, R4, 0x1, PT ;  /* 0x000000010400780c */ /* 0x000fda0003f45270 */
[----:B------:R-:W0:Y:S02]  /*b7b0*/  @P2 LDC.64 R2, c[0x0][0x9e8] ;  /* 0x00027a00ff022b82 */ /* 0x000e240000000a00 */
[----:B0-----:R-:W-:-:S05]  /*b7c0*/  @P2 IMAD.HI.U32 R2, R181, R2, RZ ;  /* 0x00000002b5022227 */ /* 0x001fca00078e00ff */
[----:B------:R-:W-:-:S07]  /*b7d0*/  @P2 SHF.R.U32.HI R181, RZ, R3, R2 ;  /* 0x00000003ffb52219 */ /* 0x000fce0000011602 */
.L_x_1063:
[----:B------:R-:W-:Y:S05]  /*b7e0*/  BSYNC B0 ;  /* 0x0000000000007941 */ /* 0x000fea0003800000 */
.L_x_1061:
[----:B------:R-:W-:-:S04]  /*b7f0*/  IMAD R170, R181, R4, -R170 ;  /* 0x00000004b5aa7224 */ /* 0x000fc800078e0aaa */
[----:B------:R-:W-:-:S05]  /*b800*/  IMAD R170, R19, -0x2, R170 ;  /* 0xfffffffe13aa7824 */ /* 0x000fca00078e02aa */
[----:B------:R-:W-:Y:S02]  /*b810*/  VIADDMNMX R173, R170, R4, R173, PT ;  /* 0x00000004aaad7246 */ /* 0x000fe400038001ad */
[----:B------:R-:W-:-:S07]  /*b820*/  VIMNMX R179, R179, R170, !PT ;  /* 0x000000aab3b37248 */ /* 0x000fce0007fe0100 */
.L_x_1060:
        /* <DEDUP_REMOVED lines=39> */
[----:B------:R-:W-:Y:S02]  /*baa0*/  ISETP.LT.OR P2, PT, R173, 0x1a, P2 ;  /* 0x0000001aad00780c */ /* 0x000fe40001741670 */
[C---:B------:R-:W-:Y:S02]  /*bab0*/  ISETP.GT.AND P5, PT, R179.reuse, 0x21, P1 ;  /* 0x00000021b300780c */ /* 0x040fe40000fa4270 */
        /* <DEDUP_REMOVED lines=8> */
[----:B------:R-:W-:Y:S01]  /*bb40*/  ISETP.LT.OR P6, PT, R173, 0x2a, P6 ;  /* 0x0000002aad00780c */ /* 0x000fe200037c1670 */
[----:B------:R-:W0:Y:S01]  /*bb50*/  SHFL.BFLY PT, R181, R2, 0x1, 0x1f ;  /* 0x0c201f0002b57f89 */ /* 0x000e2200000e0000 */
[----:B------:R-:W-:-:S02]  /*bb60*/  ISETP.GT.AND P5, PT, R179, 0x31, P1 ;  /* 0x00000031b300780c */ /* 0x000fc40000fa4270 */
[C---:B------:R-:W-:Y:S02]  /*bb70*/  ISETP.LT.OR P2, PT, R173.reuse, 0x31, P2 ;  /* 0x00000031ad00780c */ /* 0x040fe40001741670 */
[----:B------:R-:W-:Y:S02]  /*bb80*/  FSEL R162, R162, -INF , !P6 ;  /* 0xff800000a2a27808 */ /* 0x000fe40007000000 */
[----:B------:R-:W-:Y:S02]  /*bb90*/  ISETP.LT.OR P5, PT, R173, 0x32, P5 ;  /* 0x00000032ad00780c */ /* 0x000fe40002fa1670 */
[----:B------:R-:W-:Y:S02]  /*bba0*/  FSEL R163, R163, -INF , !P2 ;  /* 0xff800000a3a37808 */ /* 0x000fe40005000000 */
[----:B------:R-:W-:Y:S02]  /*bbb0*/  FSEL R164, R164, -INF , !P5 ;  /* 0xff800000a4a47808 */ /* 0x000fe40006800000 */
[----:B0-----:R-:W-:-:S02]  /*bbc0*/  FMNMX.FTZ R4, R2, R181, !PT ;  /* 0x000000b502047209 */ /* 0x001fc40007810000 */
[----:B------:R-:W-:Y:S02]  /*bbd0*/  FSEL R2, R0, -INF , !P3 ;  /* 0xff80000000027808 */ /* 0x000fe40005800000 */
[----:B------:R-:W-:Y:S02]  /*bbe0*/  ISETP.GT.AND P3, PT, R179, 0x20, P1 ;  /* 0x00000020b300780c */ /* 0x000fe40000f64270 */
[----:B------:R-:W-:Y:S02]  /*bbf0*/  FMNMX.FTZ R3, R2, R21, !PT ;  /* 0x0000001502037209 */ /* 0x000fe40007810000 */
[----:B------:R-:W-:Y:S02]  /*bc00*/  ISETP.LT.OR P3, PT, R173, 0x21, P3 ;  /* 0x00000021ad00780c */ /* 0x000fe40001f61670 */
[----:B------:R-:W-:Y:S02]  /*bc10*/  FMNMX.FTZ R0, R152, R3, !PT ;  /* 0x0000000398007209 */ /* 0x000fe40007810000 */
[----:B------:R-:W-:-:S02]  /*bc20*/  FSEL R159, R159, -INF , !P3 ;  /* 0xff8000009f9f7808 */ /* 0x000fc40005800000 */
[----:B------:R-:W-:Y:S02]  /*bc30*/  FMNMX.FTZ R3, R153, R0, !PT ;  /* 0x0000000099037209 */ /* 0x000fe40007810000 */
[----:B------:R-:W-:Y:S02]  /*bc40*/  FSETP.NEU.FTZ.AND P3, PT, R4, -INF , PT ;  /* 0xff8000000400780b */ /* 0x000fe40003f7d000 */
[----:B------:R-:W-:-:S04]  /*bc50*/  FMNMX.FTZ R0, R154, R3, !PT ;  /* 0x000000039a007209 */ /* 0x000fc80007810000 */
[----:B------:R-:W-:Y:S01]  /*bc60*/  FMNMX.FTZ R3, R155, R0, !PT ;  /* 0x000000009b037209 */ /* 0x000fe20007810000 */
[----:B------:R-:W-:-:S03]  /*bc70*/  FMUL.FTZ R0, R4, UR10 ;  /* 0x0000000a04007c20 */ /* 0x000fc60008410000 */
[----:B------:R-:W-:Y:S02]  /*bc80*/  FMNMX.FTZ R170, R156, R3, !PT ;  /* 0x000000039caa7209 */ /* 0x000fe40007810000 */
[----:B------:R-:W-:Y:S02]  /*bc90*/  FSEL R0, R0, RZ, P3 ;  /* 0x000000ff00007208 */ /* 0x000fe40001800000 */
[----:B------:R-:W-:-:S03]  /*bca0*/  FMNMX.FTZ R3, R157, R170, !PT ;  /* 0x000000aa9d037209 */ /* 0x000fc60007810000 */
[--C-:B------:R-:W-:Y:S01]  /*bcb0*/  FFMA.FTZ R178, R167, UR10, -R0.reuse ;  /* 0x0000000aa7b27c23 */ /* 0x100fe20008010800 */
[----:B------:R-:W-:Y:S01]  /*bcc0*/  FMNMX.FTZ R170, R158, R3, !PT ;  /* 0x000000039eaa7209 */ /* 0x000fe20007810000 */
[--C-:B------:R-:W-:Y:S01]  /*bcd0*/  FFMA.FTZ R196, R168, UR10, -R0.reuse ;  /* 0x0000000aa8c47c23 */ /* 0x100fe20008010800 */
[----:B------:R-:W-:Y:S01]  /*bce0*/  FSEL R167, R161, -INF , !P4 ;  /* 0xff800000a1a77808 */ /* 0x000fe20006000000 */
[--C-:B------:R-:W-:Y:S01]  /*bcf0*/  FFMA.FTZ R184, R175, UR10, -R0.reuse ;  /* 0x0000000aafb87c23 */ /* 0x100fe20008010800 */
[----:B------:R-:W-:Y:S01]  /*bd00*/  FMNMX.FTZ R3, R159, R170, !PT ;  /* 0x000000aa9f037209 */ /* 0x000fe20007810000 */
[--C-:B------:R-:W-:Y:S01]  /*bd10*/  FFMA.FTZ R194, R190, UR10, -R0.reuse ;  /* 0x0000000abec27c23 */ /* 0x100fe20008010800 */
[----:B------:R-:W-:Y:S01]  /*bd20*/  ISETP.GT.AND P4, PT, R179, 0x38, P1 ;  /* 0x00000038b300780c */ /* 0x000fe20000f84270 */
[--C-:B------:R-:W-:Y:S01]  /*bd30*/  FFMA.FTZ R190, R171, UR10, -R0.reuse ;  /* 0x0000000aabbe7c23 */ /* 0x100fe20008010800 */
[----:B------:R-:W-:Y:S01]  /*bd40*/  FMNMX.FTZ R168, R160, R3, !PT ;  /* 0x00000003a0a87209 */ /* 0x000fe20007810000 */
[--C-:B------:R-:W-:Y:S01]  /*bd50*/  FFMA.FTZ R198, R186, UR10, -R0.reuse ;  /* 0x0000000abac67c23 */ /* 0x100fe20008010800 */
[----:B------:R-:W-:Y:S01]  /*bd60*/  ISETP.GT.AND P1, PT, R179, 0x39, P1 ;  /* 0x00000039b300780c */ /* 0x000fe20000f24270 */
[--C-:B------:R-:W-:Y:S01]  /*bd70*/  FFMA.FTZ R192, R188, UR10, -R0.reuse ;  /* 0x0000000abcc07c23 */ /* 0x100fe20008010800 */
[----:B------:R-:W-:Y:S01]  /*bd80*/  FMNMX.FTZ R3, R167, R168, !PT ;  /* 0x000000a8a7037209 */ /* 0x000fe20007810000 */
[--C-:B------:R-:W-:Y:S01]  /*bd90*/  FFMA.FTZ R183, R185, UR10, -R0.reuse ;  /* 0x0000000ab9b77c23 */ /* 0x100fe20008010800 */
[----:B------:R-:W-:Y:S01]  /*bda0*/  ISETP.LT.OR P4, PT, R173, 0x39, P4 ;  /* 0x00000039ad00780c */ /* 0x000fe20002781670 */
[--C-:B------:R-:W-:Y:S01]  /*bdb0*/  FFMA.FTZ R181, R187, UR10, -R0.reuse ;  /* 0x0000000abbb57c23 */ /* 0x100fe20008010800 */
[----:B------:R-:W-:Y:S01]  /*bdc0*/  FMNMX.FTZ R168, R162, R3, !PT ;  /* 0x00000003a2a87209 */ /* 0x000fe20007810000 */
[--C-:B------:R-:W-:Y:S01]  /*bdd0*/  FFMA.FTZ R179, R189, UR10, -R0.reuse ;  /* 0x0000000abdb37c23 */ /* 0x100fe20008010800 */
[----:B------:R-:W-:Y:S01]  /*bde0*/  ISETP.LT.OR P1, PT, R173, 0x3a, P1 ;  /* 0x0000003aad00780c */ /* 0x000fe20000f21670 */
[--C-:B------:R-:W-:Y:S01]  /*bdf0*/  FFMA.FTZ R173, R169, UR10, -R0.reuse ;  /* 0x0000000aa9ad7c23 */ /* 0x100fe20008010800 */
[----:B------:R-:W-:Y:S01]  /*be00*/  FMNMX.FTZ R3, R163, R168, !PT ;  /* 0x000000a8a3037209 */ /* 0x000fe20007810000 */
[--C-:B------:R-:W-:Y:S01]  /*be10*/  FFMA.FTZ R188, R191, UR10, -R0.reuse ;  /* 0x0000000abfbc7c23 */ /* 0x100fe20008010800 */
[----:B------:R-:W-:Y:S01]  /*be20*/  FSEL R168, R165, -INF , !P4 ;  /* 0xff800000a5a87808 */ /* 0x000fe20006000000 */
[--C-:B------:R-:W-:Y:S01]  /*be30*/  FFMA.FTZ R169, R172, UR10, -R0.reuse ;  /* 0x0000000aaca97c23 */ /* 0x100fe20008010800 */
[----:B------:R-:W-:Y:S01]  /*be40*/  FMNMX.FTZ R3, R164, R3, !PT ;  /* 0x00000003a4037209 */ /* 0x000fe20007810000 */
[--C-:B------:R-:W-:Y:S01]  /*be50*/  FFMA.FTZ R165, R174, UR10, -R0.reuse ;  /* 0x0000000aaea57c23 */ /* 0x100fe20008010800 */
[----:B------:R-:W-:Y:S01]  /*be60*/  FSEL R166, R166, -INF , !P1 ;  /* 0xff800000a6a67808 */ /* 0x000fe20004800000 */
[--C-:B------:R-:W-:Y:S01]  /*be70*/  FFMA.FTZ R186, R177, UR10, -R0.reuse ;  /* 0x0000000ab1ba7c23 */ /* 0x100fe20008010800 */
[----:B------:R-:W-:Y:S01]  /*be80*/  FMNMX.FTZ R3, R168, R3, !PT ;  /* 0x00000003a8037209 */ /* 0x000fe20007810000 */
[----:B------:R-:W-:Y:S01]  /*be90*/  FFMA.FTZ R176, R176, UR10, -R0 ;  /* 0x0000000ab0b07c23 */ /* 0x000fe20008010800 */
[----:B------:R-:W-:Y:S01]  /*bea0*/  FSEL R171, R4, RZ, P3 ;  /* 0x000000ff04ab7208 */ /* 0x000fe20001800000 */
[----:B------:R-:W-:Y:S01]  /*beb0*/  MUFU.EX2 R161, R178 ;  /* 0x000000b200a17308 */ /* 0x000fe20000000800 */
[----:B------:R-:W-:-:S03]  /*bec0*/  FMNMX.FTZ R3, R166, R3, !PT ;  /* 0x00000003a6037209 */ /* 0x000fc60007810000 */
[----:B------:R-:W-:Y:S02]  /*bed0*/  FADD.FTZ R0, -R171, R20 ;  /* 0x00000014ab007221 */ /* 0x000fe40000010100 */
[----:B------:R-:W0:Y:S02]  /*bee0*/  SHFL.BFLY PT, R170, R3, 0x2, 0x1f ;  /* 0x0c401f0003aa7f89 */ /* 0x000e2400000e0000 */
[----:B------:R-:W-:Y:S01]  /*bef0*/  FMUL.FTZ R0, R0, UR10 ;  /* 0x0000000a00007c20 */ /* 0x000fe20008410000 */
[----:B------:R-:W-:Y:S08]  /*bf00*/  MUFU.EX2 R196, R196 ;  /* 0x000000c400c47308 */ /* 0x000ff00000000800 */
[----:B------:R-:W1:Y:S08]  /*bf10*/  MUFU.EX2 R0, R0 ;  /* 0x0000000000007308 */ /* 0x000e700000000800 */
[----:B------:R-:W2:Y:S01]  /*bf20*/  MUFU.EX2 R198, R198 ;  /* 0x000000c600c67308 */ /* 0x000ea20000000800 */
[----:B0-----:R-:W-:-:S07]  /*bf30*/  FMNMX.FTZ R170, R3, R170, !PT ;  /* 0x000000aa03aa7209 */ /* 0x001fce0007810000 */
[----:B------:R-:W0:Y:S01]  /*bf40*/  MUFU.EX2 R183, R183 ;  /* 0x000000b700b77308 */ /* 0x000e220000000800 */
[----:B------:R-:W3:Y:S07]  /*bf50*/  SHFL.BFLY PT, R3, R170, 0x1, 0x1f ;  /* 0x0c201f00aa037f89 */ /* 0x000eee00000e0000 */
[----:B------:R-:W4:Y:S08]  /*bf60*/  MUFU.EX2 R192, R192 ;  /* 0x000000c000c07308 */ /* 0x000f300000000800 */
[----:B------:R-:W5:Y:S08]  /*bf70*/  MUFU.EX2 R181, R181 ;  /* 0x000000b500b57308 */ /* 0x000f700000000800 */
[----:B------:R-:W5:Y:S01]  /*bf80*/  MUFU.EX2 R194, R194 ;  /* 0x000000c200c27308 */ /* 0x000f620000000800 */
[----:B---3--:R-:W-:-:S04]  /*bf90*/  FMNMX.FTZ R3, R170, R3, !PT ;  /* 0x00000003aa037209 */ /* 0x008fc80007810000 */
[C---:B------:R-:W-:Y:S01]  /*bfa0*/  FSETP.NEU.FTZ.AND P1, PT, R3.reuse, -INF , PT ;  /* 0xff8000000300780b */ /* 0x040fe20003f3d000 */
[----:B------:R-:W-:Y:S02]  /*bfb0*/  FMUL.FTZ R175, R3, UR10 ;  /* 0x0000000a03af7c20 */ /* 0x000fe40008410000 */
[----:B------:R-:W3:Y:S03]  /*bfc0*/  MUFU.EX2 R179, R179 ;  /* 0x000000b300b37308 */ /* 0x000ee60000000800 */
[----:B------:R-:W-:-:S05]  /*bfd0*/  FSEL R175, R175, RZ, P1 ;  /* 0x000000ffafaf7208 */ /* 0x000fca0000800000 */
[----:B------:R-:W-:Y:S01]  /*bfe0*/  MUFU.EX2 R188, R188 ;  /* 0x000000bc00bc7308 */ /* 0x000fe20000000800 */
[--C-:B------:R-:W-:Y:S01]  /*bff0*/  FFMA.FTZ R197, R2, UR10, -R175.reuse ;  /* 0x0000000a02c57c23 */ /* 0x100fe200080108af */
[----:B------:R-:W-:Y:S01]  /*c000*/  FSEL R2, R3, RZ, P1 ;  /* 0x000000ff03027208 */ /* 0x000fe20000800000 */
[--C-:B------:R-:W-:Y:S01]  /*c010*/  FFMA.FTZ R20, R152, UR10, -R175.reuse ;  /* 0x0000000a98147c23 */ /* 0x100fe200080108af */
[--C-:B------:R-:W-:Y:S01]  /*c020*/  FFMA.FTZ R199, R153, UR10, -R175.reuse ;  /* 0x0000000a99c77c23 */ /* 0x100fe200080108af */
[--C-:B------:R-:W-:Y:S01]  /*c030*/  FFMA.FTZ R152, R154, UR10, -R175.reuse ;  /* 0x0000000a9a987c23 */ /* 0x100fe200080108af */
[----:B------:R-:W-:Y:S01]  /*c040*/  FFMA.FTZ R193, R155, UR10, -R175 ;  /* 0x0000000a9bc17c23 */ /* 0x000fe200080108af */
        /* <DEDUP_REMOVED lines=15> */
[----:B0-----:R-:W-:Y:S01]  /*c140*/  FADD.FTZ R21, R183, R162 ;  /* 0x000000a2b7157221 */ /* 0x001fe20000010000 */
[--C-:B------:R-:W-:Y:S01]  /*c150*/  FFMA.FTZ R187, R168, UR10, -R175.reuse ;  /* 0x0000000aa8bb7c23 */ /* 0x100fe200080108af */
[----:B------:R-:W0:Y:S01]  /*c160*/  MUFU.EX2 R2, R2 ;  /* 0x0000000200027308 */ /* 0x000e220000000800 */
[----:B------:R-:W-:Y:S01]  /*c170*/  FFMA.FTZ R166, R166, UR10, -R175 ;  /* 0x0000000aa6a67c23 */ /* 0x000fe200080108af */
[----:B----4-:R-:W-:-:S04]  /*c180*/  FADD.FTZ R162, R192, R21 ;  /* 0x00000015c0a27221 */ /* 0x010fc80000010000 */
[----:B-----5:R-:W-:Y:S01]  /*c190*/  FADD.FTZ R21, R181, R162 ;  /* 0x000000a2b5157221 */ /* 0x020fe20000010000 */
[----:B------:R-:W-:Y:S01]  /*c1a0*/  FFMA.FTZ R162, R164, UR10, -R175 ;  /* 0x0000000aa4a27c23 */ /* 0x000fe200080108af */
[----:B------:R-:W1:Y:S02]  /*c1b0*/  MUFU.EX2 R199, R199 ;  /* 0x000000c700c77308 */ /* 0x000e640000000800 */
[----:B------:R-:W-:-:S04]  /*c1c0*/  FADD.FTZ R164, R194, R21 ;  /* 0x00000015c2a47221 */ /* 0x000fc80000010000 */
[----:B---3--:R-:W-:Y:S02]  /*c1d0*/  FADD.FTZ R21, R179, R164 ;  /* 0x000000a4b3157221 */ /* 0x008fe40000010000 */
[----:B------:R-:W2:Y:S01]  /*c1e0*/  MUFU.EX2 R152, R152 ;  /* 0x0000009800987308 */ /* 0x000ea20000000800 */
[----:B0-----:R-:W-:Y:S01]  /*c1f0*/  FFMA.FTZ R5, R2, R5, R197 ;  /* 0x0000000502057223 */ /* 0x001fe200000100c5 */
[----:B------:R-:W-:-:S03]  /*c200*/  FADD.FTZ R164, R188, R21 ;  /* 0x00000015bca47221 */ /* 0x000fc60000010000 */
[----:B------:R-:W-:-:S03]  /*c210*/  FADD.FTZ R18, R20, R5 ;  /* 0x0000000514127221 */ /* 0x000fc60000010000 */
        /* <DEDUP_REMOVED lines=42> */
.L_x_1064:
[----:B------:R-:W0:Y:S01]  /*c4c0*/  S2UR UR6, SR_CgaCtaId ;  /* 0x00000000000679c3 */ /* 0x000e220000008800 */
[----:B------:R-:W-:Y:S01]  /*c4d0*/  R2UR UR4, R201 ;  /* 0x00000000c90472ca */ /* 0x000fe200000e0000 */
[----:B------:R-:W-:Y:S01]  /*c4e0*/  UIADD3 UR11, UR11, 0x30860, URZ ;  /* 0x000308600b0b7890 */ /* 0x000fe2000fffe03f */
[----:B------:R-:W-:Y:S01]  /*c4f0*/  F2FP.F16.F32.PACK_AB R197, R20, R197 ;  /* 0x000000c514c5723e */ /* 0x000fe200000000ff */
        /* <DEDUP_REMOVED lines=8> */
[C---:B------:R-:W-:Y:S01]  /*c580*/  ISETP.GT.AND P1, PT, R220.reuse, UR4, PT ;  /* 0x00000004dc007c0c */ /* 0x040fe2000bf24270 */
[----:B------:R-:W-:Y:S01]  /*c590*/  UMOV UR4, UR38 ;  /* 0x0000002600047c82 */ /* 0x000fe20008000000 */
[----:B------:R-:W-:Y:S01]  /*c5a0*/  F2FP.F16.F32.PACK_AB R194, R179, R194 ;  /* 0x000000c2b3c2723e */ /* 0x000fe200000000ff */
[----:B------:R-:W-:Y:S01]  /*c5b0*/  VIADD R220, R220, 0xffffffff ;  /* 0xffffffffdcdc7836 */ /* 0x000fe20000000000 */
        /* <DEDUP_REMOVED lines=9> */
[----:B------:R-:W-:Y:S02]  /*c650*/  F2FP.F16.F32.PACK_AB R186, R171, R186 ;  /* 0x000000baabba723e */ /* 0x000fe400000000ff */
[----:B------:R-:W-:Y:S01]  /*c660*/  F2FP.F16.F32.PACK_AB R187, R166, R187 ;  /* 0x000000bba6bb723e */ /* 0x000fe200000000ff */
[----:B------:R-:W-:Y:S06]  /*c670*/  @P1 BRA `(.L_x_1065) ;  /* 0xffffffd000f01947 */ /* 0x000fec000383ffff */
.L_x_1046:
        /* <DEDUP_REMOVED lines=131> */
.L_x_1066:
[----:B------:R-:W-:Y:S01]  /*ceb0*/  ULEA UR5, UR38, UR40, 0x3 ;  /* 0x0000002826057291 */ /* 0x000fe2000f8e183f */
[----:B------:R-:W-:-:S04]  /*cec0*/  MOV R0, UR39 ;  /* 0x0000002700007c02 */ /* 0x000fc80008000f00 */
[----:B------:R-:W-:-:S04]  /*ced0*/  SHF.L.U32 R0, R0, 0x1f, RZ ;  /* 0x0000001f00007819 */ /* 0x000fc800000006ff */
[----:B------:R0:W1:Y:S01]  /*cee0*/  SYNCS.PHASECHK.TRANS64.TRYWAIT P1, [UR5+0x30850], R0 ;  /* 0x03085000ff0075a7 */ /* 0x0000620008020145 */
[----:B------:R-:W-:Y:S05]  /*cef0*/  @!P0 BRA `(.L_x_1067) ;  /* 0x0000000000048947 */ /* 0x000fea0003800000 */
[----:B------:R-:W-:Y:S01]  /*cf00*/  BPT.TRAP 0x1 ;  /* 0x000000040000795c */ /* 0x000fe20000300000 */
.L_x_1067:
[----:B-1----:R-:W-:Y:S05]  /*cf10*/  @P1 BRA `(.L_x_1068) ;  /* 0x0000000000081947 */ /* 0x002fea0003800000 */
[----:B------:R-:W1:Y:S02]  /*cf20*/  SYNCS.PHASECHK.TRANS64.TRYWAIT P1, [UR5+0x30850], R0 ;  /* 0x03085000ff0075a7 */ /* 0x000e640008020145 */
[----:B-1----:R-:W-:Y:S05]  /*cf30*/  @!P1 BRA `(.L_x_1069) ;  /* 0x0000007c005c9947 */ /* 0x002fea0003800000 */
.L_x_1068:
[----:B------:R-:W-:Y:S01]  /*cf40*/  UIADD3 UR40, UR40, 0x400, URZ ;  /* 0x0000040028287890 */ /* 0x000fe2000fffe03f */
[----:B------:R-:W-:Y:S01]  /*cf50*/  WARPGROUP.ARRIVE ;  /* 0x00000000000079c5 */ /* 0x000fe20000000000 */
[----:B------:R-:W-:Y:S01]  /*cf60*/  UMOV UR7, 0x40000040 ;  /* 0x4000004000077882 */ /* 0x000fe20000000000 */
[----:B-1----:R-:W1:Y:S01]  /*cf70*/  SHFL.BFLY PT, R7, R18, 0x2, 0x1f ;  /* 0x0c401f0012077f89 */ /* 0x002e6200000e0000 */
[----:B------:R-:W-:Y:S01]  /*cf80*/  USHF.R.U32.HI UR40, URZ, 0x4, UR40 ;  /* 0x000000043f287899 */ /* 0x000fe20008011628 */
[----:B------:R-:W-:Y:S02]  /*cf90*/  IMAD.MOV.U32 R6, RZ, RZ, RZ ;  /* 0x000000ffff067224 */ /* 0x000fe400078e00ff */
[----:B0-----:R-:W0:Y:S01]  /*cfa0*/  SHFL.BFLY PT, R0, R5, 0x2, 0x1f ;  /* 0x0c401f0005007f89 */ /* 0x001e2200000e0000 */
[----:B------:R-:W-:Y:S01]  /*cfb0*/  ULOP3.LUT UR40, UR40, 0x3fff, URZ, 0xc0, !UPT ;  /* 0x00003fff28287892 */ /* 0x000fe2000f8ec03f */
[----:B------:R-:W-:-:S03]  /*cfc0*/  IMAD.U32 R13, RZ, RZ, UR10 ;  /* 0x0000000aff0d7e24 */ /* 0x000fc6000f8e00ff */
[----:B------:R-:W-:-:S04]  /*cfd0*/  ULOP3.LUT UR4, UR40, 0x2000000, URZ, 0xfc, !UPT ;  /* 0x0200000028047892 */ /* 0x000fc8000f8efc3f */
[----:B------:R-:W-:-:S07]  /*cfe0*/  ULEA UR4, UR38, UR4, 0xb ;  /* 0x0000000426047291 */ /* 0x000fce000f8e583f */
[----:B------:R-:W-:Y:S02]  /*cff0*/  UMOV UR6, UR4 ;  /* 0x0000000400067c82 */ /* 0x000fe40008000000 */
[----:B------:R-:W-:Y:S01]  /*d000*/  HGMMA.64x256x16.F32 R24, R196, gdesc[UR4].tnspB, R24, gsb0 ;  /* 0x43e00004c4187df0 */ /* 0x000fe20008000818 */
[----:B------:R-:W-:Y:S01]  /*d010*/  UIADD3 UR6, UR4, 0x80, URZ ;  /* 0x0000008004067890 */ /* 0x000fe2000fffe03f */
[----:B-1----:R-:W-:Y:S01]  /*d020*/  FADD.FTZ R7, R7, R18 ;  /* 0x0000001207077221 */ /* 0x002fe20000010000 */
[----:B------:R-:W-:Y:S01]  /*d030*/  UMOV UR7, 0x40000040 ;  /* 0x4000004000077882 */ /* 0x000fe20000000000 */
[----:B0-----:R-:W-:Y:S01]  /*d040*/  FADD.FTZ R2, R0, R5 ;  /* 0x0000000500027221 */ /* 0x001fe20000010000 */
[----:B------:R-:W-:Y:S02]  /*d050*/  IMAD.MOV.U32 R5, RZ, RZ, RZ ;  /* 0x000000ffff057224 */ /* 0x000fe400078e00ff */
[----:B------:R-:W0:Y:S04]  /*d060*/  SHFL.BFLY PT, R0, R7, 0x1, 0x1f ;  /* 0x0c201f0007007f89 */ /* 0x000e2800000e0000 */
[----:B------:R-:W1:Y:S01]  /*d070*/  SHFL.BFLY PT, R9, R2, 0x1, 0x1f ;  /* 0x0c201f0002097f89 */ /* 0x000e6200000e0000 */
[----:B0-----:R-:W-:Y:S01]  /*d080*/  FADD.FTZ R11, R7, R0 ;  /* 0x00000000070b7221 */ /* 0x001fe20000010000 */
[----:B------:R-:W-:-:S02]  /*d090*/  IMAD.U32 R7, RZ, RZ, UR10 ;  /* 0x0000000aff077e24 */ /* 0x000fc4000f8e00ff */
        /* <DEDUP_REMOVED lines=18> */
[----:B------:R-:W-:Y:S01]  /*d1c0*/  UIADD3 UR6, UR4, 0x100, URZ ;  /* 0x0000010004067890 */ /* 0x000fe2000fffe03f */
[----:B------:R-:W-:Y:S01]  /*d1d0*/  UMOV UR7, 0x40000040 ;  /* 0x4000004000077882 */ /* 0x000fe20000000000 */
[----:B------:R-:W-:Y:S01]  /*d1e0*/  UIADD3 UR4, UR4, 0x180, URZ ;  /* 0x0000018004047890 */ /* 0x000fe2000fffe03f */
[----:B------:R-:W-:Y:S02]  /*d1f0*/  WARPGROUP.DEPBAR.LE gsb0, 0x0 ;  /* 0x00008000000079c5 */ /* 0x000fe40000010000 */
[----:B------:R-:W-:-:S15]  /*d200*/  WARPGROUP.ARRIVE ;  /* 0x00000000000079c5 */ /* 0x000fde0000000000 */
[----:B------:R-:W-:-:S07]  /*d210*/  NOP ;  /* 0x0000000000007918 */ /* 0x000fce0000000000 */
        /* <DEDUP_REMOVED lines=10> */
.L_x_1070:
[----:B------:R-:W0:Y:S01]  /*d2c0*/  S2UR UR7, SR_CgaCtaId ;  /* 0x00000000000779c3 */ /* 0x000e220000008800 */
[----:B------:R-:W-:Y:S01]  /*d2d0*/  R2UR UR6, R209 ;  /* 0x00000000d10672ca */ /* 0x000fe200000e0000 */
[----:B------:R-:W-:Y:S01]  /*d2e0*/  UIADD3 UR4, UR5, 0x30860, URZ ;  /* 0x0003086005047890 */ /* 0x000fe2000fffe03f */
[-C--:B------:R-:W-:Y:S01]  /*d2f0*/  FMUL.FTZ R172, R32, R6.reuse ;  /* 0x0000000620ac7220 */ /* 0x080fe20000410000 */
[----:B------:R-:W-:Y:S01]  /*d300*/  UIADD3 UR38, UR38, 0x1, URZ ;  /* 0x0000000126267890 */ /* 0x000fe2000fffe03f */
[-C--:B------:R-:W-:Y:S01]  /*d310*/  FMUL.FTZ R173, R36, R6.reuse ;  /* 0x0000000624ad7220 */ /* 0x080fe20000410000 */
[-C--:B------:R-:W-:Y:S01]  /*d320*/  FMUL.FTZ R174, R40, R6.reuse ;  /* 0x0000000628ae7220 */ /* 0x080fe20000410000 */
[-C--:B------:R-:W-:Y:S01]  /*d330*/  FMUL.FTZ R175, R44, R6.reuse ;  /* 0x000000062caf7220 */ /* 0x080fe20000410000 */
[----:B------:R-:W-:Y:S01]  /*d340*/  UISETP.NE.AND UP0, UPT, UR38, 0x2, UPT ;  /* 0x000000022600788c */ /* 0x000fe2000bf05270 */
[-C--:B------:R-:W-:Y:S01]  /*d350*/  FMUL.FTZ R176, R48, R6.reuse ;  /* 0x0000000630b07220 */ /* 0x080fe20000410000 */
[-C--:B------:R-:W-:Y:S01]  /*d360*/  FMUL.FTZ R177, R52, R6.reuse ;  /* 0x0000000634b17220 */ /* 0x080fe20000410000 */
[-C--:B------:R-:W-:Y:S01]  /*d370*/  FMUL.FTZ R178, R56, R6.reuse ;  /* 0x0000000638b27220 */ /* 0x080fe20000410000 */
[-C--:B------:R-:W-:Y:S01]  /*d380*/  FMUL.FTZ R179, R60, R6.reuse ;  /* 0x000000063cb37220 */ /* 0x080fe20000410000 */
[-C--:B------:R-:W-:Y:S01]  /*d390*/  FMUL.FTZ R180, R64, R6.reuse ;  /* 0x0000000640b47220 */ /* 0x080fe20000410000 */
        /* <DEDUP_REMOVED lines=10> */
[----:B0-----:R-:W-:Y:S01]  /*d440*/  UPRMT UR4, UR7, 0x654, UR4 ;  /* 0x0000065407047896 */ /* 0x001fe20008000004 */
        /* <DEDUP_REMOVED lines=107> */
[----:B------:R-:W-:Y:S01]  /*db00*/  MOV R209, UR6 ;  /* 0x0000000600d17c02 */ /* 0x000fe20008000f00 */
[-C--:B------:R-:W-:Y:S01]  /*db10*/  FMUL.FTZ R162, R143, R5.reuse ;  /* 0x000000058fa27220 */ /* 0x080fe20000410000 */
[----:B------:R-:W-:Y:S01]  /*db20*/  PLOP3.LUT P0, PT, PT, PT, PT, 0x8, 0x0 ;  /* 0x000000000000781c */ /* 0x000fe20003f0e170 */
[-C--:B------:R-:W-:Y:S01]  /*db30*/  FMUL.FTZ R163, R146, R5.reuse ;  /* 0x0000000592a37220 */ /* 0x080fe20000410000 */
[-C--:B------:R-:W-:Y:S01]  /*db40*/  FMUL.FTZ R164, R147, R5.reuse ;  /* 0x0000000593a47220 */ /* 0x080fe20000410000 */
[-C--:B------:R-:W-:Y:S01]  /*db50*/  FMUL.FTZ R165, R150, R5.reuse ;  /* 0x0000000596a57220 */ /* 0x080fe20000410000 */
[----:B------:R-:W-:Y:S01]  /*db60*/  FMUL.FTZ R167, R151, R5 ;  /* 0x0000000597a77220 */ /* 0x000fe20000410000 */
[----:B------:R-:W-:-:S02]  /*db70*/  USEL UR38, UR38, URZ, UP0 ;  /* 0x0000003f26267287 */ /* 0x000fc40008000000 */
[----:B------:R-:W-:-:S12]  /*db80*/  ULOP3.LUT UR39, UR39, UR4, URZ, 0x3c, !UPT ;  /* 0x0000000427277292 */ /* 0x000fd8000f8e3c3f */
.L_x_992:
[----:B------:R-:W0:Y:S01]  /*db90*/  S2R R5, SR_CgaCtaId ;  /* 0x0000000000057919 */ /* 0x000e220000008800 */
[----:B------:R-:W-:Y:S01]  /*dba0*/  MOV R196, 0x400 ;  /* 0x0000040000c47802 */ /* 0x000fe20000000f00 */
[----:B------:R-:W-:Y:S01]  /*dbb0*/  BSSY B0, `(.L_x_1071) ;  /* 0x0000297000007945 */ /* 0x000fe20003800000 */
[----:B------:R-:W-:Y:S02]  /*dbc0*/  BAR.SYNC.DEFER_BLOCKING 0x5, 0x180 ;  /* 0x0146000000007b1d */ /* 0x000fe40000010000 */
[----:B0-----:R-:W-:-:S05]  /*dbd0*/  LEA R196, R5, R196, 0x18 ;  /* 0x000000c405c47211 */ /* 0x001fca00078ec0ff */
[----:B------:R-:W0:Y:S02]  /*dbe0*/  LDS R4, [R196+0x308d0] ;  /* 0x0308d000c4047984 */ /* 0x000e240000000800 */
[----:B0-----:R-:W-:Y:S01]  /*dbf0*/  R2UR UR4, R4 ;  /* 0x00000000040472ca */ /* 0x001fe200000e0000 */
[----:B------:R-:W-:Y:S06]  /*dc00*/  BAR.ARV 0x4, 0x180 ;  /* 0x0106000000007b1d */ /* 0x000fec0000002000 */
[----:B------:R-:W-:Y:S08]  /*dc10*/  @P0 BRA `(.L_x_1072) ;  /* 0x0000001c00540947 */ /* 0x000ff00003800000 */
[----:B------:R-:W0:Y:S01]  /*dc20*/  S2R R5, SR_SWINHI ;  /* 0x0000000000057919 */ /* 0x000e220000002f00 */
[----:B------:R-:W1:Y:S01]  /*dc30*/  LDC R197, c[0x0][0xbe8] ;  /* 0x0002fa00ffc57b82 */ /* 0x000e620000000800 */
[----:B------:R-:W-:Y:S01]  /*dc40*/  F2FP.F16.F32.PACK_AB R24, R25, R24 ;  /* 0x000000181918723e */ /* 0x000fe200000000ff */
[----:B------:R-:W-:Y:S01]  /*dc50*/  ULDC.64 UR8, c[0x0][0xb90] ;  /* 0x0002e40000087ab9 */ /* 0x000fe20000000a00 */
[----:B------:R-:W-:Y:S02]  /*dc60*/  F2FP.F16.F32.PACK_AB R25, R27, R26 ;  /* 0x0000001a1b19723e */ /* 0x000fe400000000ff */
[----:B------:R-:W-:Y:S02]  /*dc70*/  F2FP.F16.F32.PACK_AB R27, R31, R30 ;  /* 0x0000001e1f1b723e */ /* 0x000fe400000000ff */
[----:B------:R-:W-:Y:S02]  /*dc80*/  R2UR UR11, R206 ;  /* 0x00000000ce0b72ca */ /* 0x000fe400000e0000 */
[----:B------:R-:W-:-:S02]  /*dc90*/  R2UR UR13, R207 ;  /* 0x00000000cf0d72ca */ /* 0x000fc400000e0000 */
[----:B------:R-:W-:Y:S02]  /*dca0*/  F2FP.F16.F32.PACK_AB R26, R29, R28 ;  /* 0x0000001c1d1a723e */ /* 0x000fe400000000ff */
[----:B------:R-:W-:Y:S02]  /*dcb0*/  F2FP.F16.F32.PACK_AB R136, R137, R136 ;  /* 0x000000888988723e */ /* 0x000fe400000000ff */
[----:B------:R-:W-:Y:S02]  /*dcc0*/  F2FP.F16.F32.PACK_AB R137, R100, R96 ;  /* 0x000000606489723e */ /* 0x000fe400000000ff */
[----:B------:R-:W-:Y:S02]  /*dcd0*/  F2FP.F16.F32.PACK_AB R144, R145, R144 ;  /* 0x000000909190723e */ /* 0x000fe400000000ff */
[----:B------:R-:W-:Y:S01]  /*dce0*/  F2FP.F16.F32.PACK_AB R145, R164, R163 ;  /* 0x000000a3a491723e */ /* 0x000fe200000000ff */
[----:B------:R-:W-:Y:S02]  /*dcf0*/  USHF.R.S32.HI UR10, URZ, 0x1f, UR11 ;  /* 0x0000001f3f0a7899 */ /* 0x000fe4000801140b */
[----:B------:R-:W-:-:S02]  /*dd00*/  UIMAD.WIDE.U32 UR6, UR11, UR8, URZ ;  /* 0x000000080b0672a5 */ /* 0x000fc4000f8e003f */
[----:B------:R-:W-:Y:S02]  /*dd10*/  UIMAD UR5, UR10, UR8, URZ ;  /* 0x000000080a0572a4 */ /* 0x000fe4000f8e023f */
[----:B------:R-:W-:Y:S02]  /*dd20*/  USHF.R.S32.HI UR12, URZ, 0x1f, UR13 ;  /* 0x0000001f3f0c7899 */ /* 0x000fe4000801140d */
[----:B------:R-:W-:Y:S01]  /*dd30*/  UIMAD UR5, UR11, UR9, UR5 ;  /* 0x000000090b0572a4 */ /* 0x000fe2000f8e0205 */
[----:B------:R-:W-:Y:S02]  /*dd40*/  MOV R158, R196 ;  /* 0x000000c4009e7202 */ /* 0x000fe40000000f00 */
[----:B0-----:R-:W-:Y:S01]  /*dd50*/  MOV R159, R5 ;  /* 0x00000005009f7202 */ /* 0x001fe20000000f00 */
[----:B------:R-:W-:Y:S01]  /*dd60*/  IMAD R5, R208, 0x40, R23 ;  /* 0x00000040d0057824 */ /* 0x000fe200078e0217 */
[----:B------:R-:W-:Y:S01]  /*dd70*/  ULDC.64 UR8, c[0x0][0xb98] ;  /* 0x0002e60000087ab9 */ /* 0x000fe20000000a00 */
[----:B------:R-:W-:Y:S01]  /*dd80*/  UIADD3 UR7, UR7, UR5, URZ ;  /* 0x0000000507077290 */ /* 0x000fe2000fffe03f */
[----:B------:R-:W-:Y:S01]  /*dd90*/  IMAD.WIDE R16, R213, 0x2, R158 ;  /* 0x00000002d5107825 */ /* 0x000fe200078e029e */
[----:B------:R-:W-:-:S02]  /*dda0*/  UIMAD UR5, UR12, UR8, URZ ;  /* 0x000000080c0572a4 */ /* 0x000fc4000f8e023f */
[----:B------:R-:W-:Y:S01]  /*ddb0*/  UIMAD.WIDE.U32 UR6, UR13, UR8, UR6 ;  /* 0x000000080d0672a5 */ /* 0x000fe2000f8e0006 */
[----:B------:R-:W-:Y:S01]  /*ddc0*/  IMAD.WIDE R158, R5, 0x2, R158 ;  /* 0x00000002059e7825 */ /* 0x000fe200078e029e */
[C---:B------:R-:W-:Y:S01]  /*ddd0*/  IADD3 R7, P3, R16.reuse, 0xc060, RZ ;  /* 0x0000c06010077810 */ /* 0x040fe20007f7e0ff */
[----:B------:R-:W-:Y:S01]  /*dde0*/  UIMAD UR5, UR13, UR9, UR5 ;  /* 0x000000090d0572a4 */ /* 0x000fe2000f8e0205 */
[C---:B------:R-:W-:Y:S02]  /*ddf0*/  IADD3 R119, P4, R16.reuse, 0xc040, RZ ;  /* 0x0000c04010777810 */ /* 0x040fe40007f9e0ff */
[----:B------:R-:W-:Y:S01]  /*de00*/  LOP3.LUT R4, R7, 0x380, RZ, 0xc0, !PT ;  /* 0x0000038007047812 */ /* 0x000fe200078ec0ff */
[----:B------:R-:W-:Y:S01]  /*de10*/  IMAD.X R5, RZ, RZ, R17, P3 ;  /* 0x000000ffff057224 */ /* 0x000fe200018e0611 */
[----:B------:R-:W-:Y:S01]  /*de20*/  IADD3 R117, P5, R16, 0xc020, RZ ;  /* 0x0000c02010757810 */ /* 0x000fe20007fbe0ff */
[----:B------:R-:W-:Y:S01]  /*de30*/  ULDC.64 UR8, c[0x0][0xae8] ;  /* 0x0002ba0000087ab9 */ /* 0x000fe20000000a00 */
[----:B------:R-:W-:-:S02]  /*de40*/  SHF.R.U64 R4, R4, 0x3, RZ ;  /* 0x0000000304047819 */ /* 0x000fc400000012ff */
[C---:B------:R-:W-:Y:S01]  /*de50*/  IADD3 R115, P6, R16.reuse, 0xc000, RZ ;  /* 0x0000c00010737810 */ /* 0x040fe20007fde0ff */
[--C-:B------:R-:W-:Y:S01]  /*de60*/  IMAD.X R9, RZ, RZ, R17.reuse, P5 ;  /* 0x000000ffff097224 */ /* 0x100fe200028e0611 */
[C---:B------:R-:W-:Y:S02]  /*de70*/  IADD3 R113, P0, R16.reuse, 0x8060, RZ ;  /* 0x0000806010717810 */ /* 0x040fe40007f1e0ff */
[C---:B------:R-:W-:Y:S01]  /*de80*/  IADD3 R111, P2, R16.reuse, 0x8040, RZ ;  /* 0x00008040106f7810 */ /* 0x040fe20007f5e0ff */
[--C-:B------:R-:W-:Y:S01]  /*de90*/  IMAD.X R11, RZ, RZ, R17.reuse, P6 ;  /* 0x000000ffff0b7224 */ /* 0x100fe200030e0611 */
[C---:B------:R-:W-:Y:S01]  /*dea0*/  IADD3 R102, P3, R16.reuse, 0x8020, RZ ;  /* 0x0000802010667810 */ /* 0x040fe20007f7e0ff */
[--C-:B------:R-:W-:Y:S01]  /*deb0*/  IMAD.X R13, RZ, RZ, R17.reuse, P0 ;  /* 0x000000ffff0d7224 */ /* 0x100fe200000e0611 */
[C---:B------:R-:W-:Y:S01]  /*dec0*/  LOP3.LUT R161, R16.reuse, 0x380, RZ, 0xc0, !PT ;  /* 0x0000038010a17812 */ /* 0x040fe200078ec0ff */
[--C-:B------:R-:W-:Y:S01]  /*ded0*/  IMAD.X R135, RZ, RZ, R17.reuse, P2 ;  /* 0x000000ffff877224 */ /* 0x100fe200010e0611 */
[----:B------:R-:W-:Y:S01]  /*dee0*/  IADD3 R103, P1, R16, 0x20, RZ ;  /* 0x0000002010677810 */ /* 0x000fe20007f3e0ff */
[--C-:B------:R-:W-:Y:S01]  /*def0*/  IMAD.X R139, RZ, RZ, R17.reuse, P3 ;  /* 0x000000ffff8b7224 */ /* 0x100fe200018e0611 */
[----:B------:R-:W-:Y:S01]  /*df00*/  LOP3.LUT R4, R4, R7, RZ, 0x3c, !PT ;  /* 0x0000000704047212 */ /* 0x000fe200078e3cff */
[----:B------:R-:W-:Y:S01]  /*df10*/  IMAD.X R7, RZ, RZ, R17, P4 ;  /* 0x000000ffff077224 */ /* 0x000fe200020e0611 */
[----:B------:R-:W-:-:S02]  /*df20*/  IADD3 R109, P4, R16, 0x8000, RZ ;  /* 0x00008000106d7810 */ /* 0x000fc40007f9e0ff */
[C---:B------:R-:W-:Y:S02]  /*df30*/  IADD3 R104, P5, R16.reuse, 0x4060, RZ ;  /* 0x0000406010687810 */ /* 0x040fe40007fbe0ff */
[C---:B------:R-:W-:Y:S01]  /*df40*/  IADD3 R105, P6, R16.reuse, 0x40, RZ ;  /* 0x0000004010697810 */ /* 0x040fe20007fde0ff */
[--C-:B------:R-:W-:Y:S01]  /*df50*/  IMAD.X R143, RZ, RZ, R17.reuse, P4 ;  /* 0x000000ffff8f7224 */ /* 0x100fe200020e0611 */
[C---:B------:R-:W-:Y:S01]  /*df60*/  IADD3 R107, P0, R16.reuse, 0x4040, RZ ;  /* 0x00004040106b7810 */ /* 0x040fe20007f1e0ff */
[--C-:B------:R-:W-:Y:S01]  /*df70*/  IMAD.X R147, RZ, RZ, R17.reuse, P5 ;  /* 0x000000ffff937224 */ /* 0x100fe200028e0611 */
[----:B------:R-:W-:Y:S01]  /*df80*/  IADD3.X R15, RZ, R17, RZ, P1, !PT ;  /* 0x00000011ff0f7210 */ /* 0x000fe20000ffe4ff */
[--C-:B------:R-:W-:Y:S01]  /*df90*/  IMAD.X R151, RZ, RZ, R17.reuse, P6 ;  /* 0x000000ffff977224 */ /* 0x100fe200030e0611 */
[C---:B------:R-:W-:Y:S01]  /*dfa0*/  IADD3 R21, P2, R16.reuse, 0x4000, RZ ;  /* 0x0000400010157810 */ /* 0x040fe20007f5e0ff */
[----:B------:R-:W-:Y:S01]  /*dfb0*/  IMAD.X R153, RZ, RZ, R17, P0 ;  /* 0x000000ffff997224 */ /* 0x000fe200000e0611 */
[----:B------:R-:W-:-:S02]  /*dfc0*/  IADD3 R20, P3, R16, 0x60, RZ ;  /* 0x0000006010147810 */ /* 0x000fc40007f7e0ff */
[----:B------:R-:W-:Y:S01]  /*dfd0*/  SHF.R.U64 R161, R161, 0x3, RZ ;  /* 0x00000003a1a17819 */ /* 0x000fe200000012ff */
[--C-:B------:R-:W-:Y:S01]  /*dfe0*/  IMAD.X R131, RZ, RZ, R17.reuse, P2 ;  /* 0x000000ffff837224 */ /* 0x100fe200010e0611 */
[----:B------:R-:W-:Y:S01]  /*dff0*/  IADD3 R22, P1, R16, 0x4020, RZ ;  /* 0x0000402010167810 */ /* 0x000fe20007f3e0ff */
[--C-:B------:R-:W-:Y:S01]  /*e000*/  IMAD.X R157, RZ, RZ, R17.reuse, P3 ;  /* 0x000000ffff9d7224 */ /* 0x100fe200018e0611 */
[----:B------:R-:W-:Y:S01]  /*e010*/  LOP3.LUT R160, R161, R16, RZ, 0x3c, !PT ;  /* 0x00000010a1a07212 */ /* 0x000fe200078e3cff */
[----:B------:R-:W-:Y:S01]  /*e020*/  IMAD.MOV.U32 R161, RZ, RZ, R17 ;  /* 0x000000ffffa17224 */ /* 0x000fe200078e0011 */
[----:B------:R-:W-:Y:S02]  /*e030*/  IADD3.X R155, RZ, R17, RZ, P1, !PT ;  /* 0x00000011ff9b7210 */ /* 0x000fe40000ffe4ff */
[----:B------:R-:W-:Y:S02]  /*e040*/  LOP3.LUT R17, R102, 0x380, RZ, 0xc0, !PT ;  /* 0x0000038066117812 */ /* 0x000fe400078ec0ff */
[----:B------:R-:W-:-:S02]  /*e050*/  LOP3.LUT R16, R109, 0x380, RZ, 0xc0, !PT ;  /* 0x000003806d107812 */ /* 0x000fc400078ec0ff */
[----:B------:R-:W-:Y:S02]  /*e060*/  SHF.R.U64 R17, R17, 0x3, RZ ;  /* 0x0000000311117819 */ /* 0x000fe400000012ff */
[----:B------:R-:W-:Y:S02]  /*e070*/  SHF.R.U64 R16, R16, 0x3, RZ ;  /* 0x0000000310107819 */ /* 0x000fe400000012ff */
[----:B------:R-:W-:Y:S02]  /*e080*/  LOP3.LUT R14, R103, 0x380, RZ, 0xc0, !PT ;  /* 0x00000380670e7812 */ /* 0x000fe400078ec0ff */
[----:B------:R-:W-:Y:S02]  /*e090*/  LOP3.LUT R138, R17, R102, RZ, 0x3c, !PT ;  /* 0x00000066118a7212 */ /* 0x000fe400078e3cff */
[----:B------:R-:W-:Y:S02]  /*e0a0*/  LOP3.LUT R17, R22, 0x380, RZ, 0xc0, !PT ;  /* 0x0000038016117812 */ /* 0x000fe400078ec0ff */
[----:B------:R-:W-:-:S02]  /*e0b0*/  LOP3.LUT R106, R111, 0x380, RZ, 0xc0, !PT ;  /* 0x000003806f6a7812 */ /* 0x000fc400078ec0ff */
[----:B------:R-:W-:Y:S02]  /*e0c0*/  LOP3.LUT R142, R16, R109, RZ, 0x3c, !PT ;  /* 0x0000006d108e7212 */ /* 0x000fe400078e3cff */
[----:B------:R-:W-:Y:S02]  /*e0d0*/  SHF.R.U64 R14, R14, 0x3, RZ ;  /* 0x000000030e0e7819 */ /* 0x000fe400000012ff */
[----:B------:R-:W-:Y:S02]  /*e0e0*/  LOP3.LUT R16, R105, 0x380, RZ, 0xc0, !PT ;  /* 0x0000038069107812 */ /* 0x000fe400078ec0ff */
[----:B------:R-:W-:Y:S02]  /*e0f0*/  SHF.R.U64 R17, R17, 0x3, RZ ;  /* 0x0000000311117819 */ /* 0x000fe400000012ff */
[----:B------:R-:W-:Y:S02]  /*e100*/  SHF.R.U64 R106, R106, 0x3, RZ ;  /* 0x000000036a6a7819 */ /* 0x000fe400000012ff */
[----:B------:R-:W-:-:S02]  /*e110*/  LOP3.LUT R14, R14, R103, RZ, 0x3c, !PT ;  /* 0x000000670e0e7212 */ /* 0x000fc400078e3cff */
[----:B------:R-:W-:Y:S02]  /*e120*/  SHF.R.U64 R16, R16, 0x3, RZ ;  /* 0x0000000310107819 */ /* 0x000fe400000012ff */
[----:B------:R-:W-:Y:S02]  /*e130*/  LOP3.LUT R103, R104, 0x380, RZ, 0xc0, !PT ;  /* 0x0000038068677812 */ /* 0x000fe400078ec0ff */
[----:B------:R-:W-:Y:S02]  /*e140*/  LOP3.LUT R154, R17, R22, RZ, 0x3c, !PT ;  /* 0x00000016119a7212 */ /* 0x000fe400078e3cff */
[----:B------:R-:W-:Y:S02]  /*e150*/  IADD3 R22, P4, R158, 0x2000, RZ ;  /* 0x000020009e167810 */ /* 0x000fe40007f9e0ff */
[----:B------:R-:W-:Y:S02]  /*e160*/  LOP3.LUT R134, R106, R111, RZ, 0x3c, !PT ;  /* 0x0000006f6a867212 */ /* 0x000fe400078e3cff */
[----:B------:R-:W-:-:S02]  /*e170*/  LOP3.LUT R150, R16, R105, RZ, 0x3c, !PT ;  /* 0x0000006910967212 */ /* 0x000fc400078e3cff */
[----:B------:R-:W-:Y:S02]  /*e180*/  IADD3 R111, P2, R158, 0x7000, RZ ;  /* 0x000070009e6f7810 */ /* 0x000fe40007f5e0ff */
[----:B------:R-:W-:Y:S02]  /*e190*/  SHF.R.U64 R103, R103, 0x3, RZ ;  /* 0x0000000367677819 */ /* 0x000fe400000012ff */
[----:B------:R-:W-:Y:S02]  /*e1a0*/  LOP3.LUT R105, R20, 0x380, RZ, 0xc0, !PT ;  /* 0x0000038014697812 */ /* 0x000fe400078ec0ff */
[----:B------:R-:W-:Y:S02]  /*e1b0*/  LOP3.LUT R17, R22, 0x380, RZ, 0xc0, !PT ;  /* 0x0000038016117812 */ /* 0x000fe400078ec0ff */
[----:B------:R-:W-:Y:S02]  /*e1c0*/  LOP3.LUT R12, R113, 0x380, RZ, 0xc0, !PT ;  /* 0x00000380710c7812 */ /* 0x000fe400078ec0ff */
[----:B------:R-:W-:-:S02]  /*e1d0*/  LOP3.LUT R110, R111, 0x380, RZ, 0xc0, !PT ;  /* 0x000003806f6e7812 */ /* 0x000fc400078ec0ff */
[----:B------:R-:W-:Y:S02]  /*e1e0*/  LOP3.LUT R146, R103, R104, RZ, 0x3c, !PT ;  /* 0x0000006867927212 */ /* 0x000fe400078e3cff */
[----:B------:R-:W-:Y:S02]  /*e1f0*/  SHF.R.U64 R105, R105, 0x3, RZ ;  /* 0x0000000369697819 */ /* 0x000fe400000012ff */
[----:B------:R-:W-:Y:S02]  /*e200*/  IADD3 R103, P3, R158, 0x1000, RZ ;  /* 0x000010009e677810 */ /* 0x000fe40007f7e0ff */
[----:B------:R-:W-:Y:S02]  /*e210*/  SHF.R.U64 R17, R17, 0x3, RZ ;  /* 0x0000000311117819 */ /* 0x000fe400000012ff */
[----:B------:R-:W-:Y:S02]  /*e220*/  SHF.R.U64 R12, R12, 0x3, RZ ;  /* 0x000000030c0c7819 */ /* 0x000fe400000012ff */
[----:B------:R-:W-:-:S02]  /*e230*/  SHF.R.U64 R110, R110, 0x3, RZ ;  /* 0x000000036e6e7819 */ /* 0x000fc400000012ff */
[----:B------:R-:W-:Y:S02]  /*e240*/  LOP3.LUT R156, R105, R20, RZ, 0x3c, !PT ;  /* 0x00000014699c7212 */ /* 0x000fe400078e3cff */
[----:B------:R-:W-:Y:S01]  /*e250*/  LOP3.LUT R20, R17, R22, RZ, 0x3c, !PT ;  /* 0x0000001611147212 */ /* 0x000fe200078e3cff */
[--C-:B------:R-:W-:Y:S01]  /*e260*/  IMAD.X R17, RZ, RZ, R159.reuse, P3 ;  /* 0x000000ffff117224 */ /* 0x100fe200018e069f */
[----:B------:R-:W-:Y:S02]  /*e270*/  LOP3.LUT R12, R12, R113, RZ, 0x3c, !PT ;  /* 0x000000710c0c7212 */ /* 0x000fe400078e3cff */
[----:B------:R-:W-:Y:S02]  /*e280*/  IADD3 R113, P3, R158, 0x8000, RZ ;  /* 0x000080009e717810 */ /* 0x000fe40007f7e0ff */
[----:B------:R-:W-:Y:S01]  /*e290*/  LOP3.LUT R110, R110, R111, RZ, 0x3c, !PT ;  /* 0x0000006f6e6e7212 */ /* 0x000fe200078e3cff */
[----:B------:R-:W-:Y:S01]  /*e2a0*/  IMAD.X R111, RZ, RZ, R159, P2 ;  /* 0x000000ffff6f7224 */ /* 0x000fe200010e069f */
[----:B------:R-:W-:-:S02]  /*e2b0*/  IADD3 R127, P2, R158, 0xe000, RZ ;  /* 0x0000e0009e7f7810 */ /* 0x000fc40007f5e0ff */
[----:B------:R-:W-:Y:S02]  /*e2c0*/  LOP3.LUT R112, R113, 0x380, RZ, 0xc0, !PT ;  /* 0x0000038071707812 */ /* 0x000fe400078ec0ff */
[----:B------:R-:W-:Y:S02]  /*e2d0*/  LOP3.LUT R126, R127, 0x380, RZ, 0xc0, !PT ;  /* 0x000003807f7e7812 */ /* 0x000fe400078ec0ff */
[----:B------:R-:W-:Y:S02]  /*e2e0*/  SHF.R.U64 R112, R112, 0x3, RZ ;  /* 0x0000000370707819 */ /* 0x000fe400000012ff */
[----:B------:R-:W-:Y:S02]  /*e2f0*/  SHF.R.U64 R126, R126, 0x3, RZ ;  /* 0x000000037e7e7819 */ /* 0x000fe400000012ff */
[----:B------:R-:W-:Y:S02]  /*e300*/  LOP3.LUT R102, R107, 0x380, RZ, 0xc0, !PT ;  /* 0x000003806b667812 */ /* 0x000fe400078ec0ff */
[----:B------:R-:W-:Y:S01]  /*e310*/  LOP3.LUT R112, R112, R113, RZ, 0x3c, !PT ;  /* 0x0000007170707212 */ /* 0x000fe200078e3cff */
[--C-:B------:R-:W-:Y:S01]  /*e320*/  IMAD.X R113, RZ, RZ, R159.reuse, P3 ;  /* 0x000000ffff717224 */ /* 0x100fe200018e069f */
[----:B------:R-:W-:Y:S01]  /*e330*/  MOV R199, R160 ;  /* 0x000000a000c77202 */ /* 0x000fe20000000f00 */
[----:B------:R-:W-:Y:S01]  /*e340*/  BAR.SYNC.DEFER_BLOCKING 0x1, 0x100 ;  /* 0x0044000000007b1d */ /* 0x000fe20000010000 */
[----:B------:R-:W-:Y:S01]  /*e350*/  LOP3.LUT R126, R126, R127, RZ, 0x3c, !PT ;  /* 0x0000007f7e7e7212 */ /* 0x000fe200078e3cff */
[----:B------:R-:W-:Y:S01]  /*e360*/  IMAD.X R127, RZ, RZ, R159, P2 ;  /* 0x000000ffff7f7224 */ /* 0x000fe200010e069f */
[----:B------:R-:W-:-:S02]  /*e370*/  IADD3 R161, P3, R158, 0xf000, RZ ;  /* 0x0000f0009ea17810 */ /* 0x000fc40007f7e0ff */
[----:B------:R-:W-:Y:S02]  /*e380*/  SHF.R.U64 R102, R102, 0x3, RZ ;  /* 0x0000000366667819 */ /* 0x000fe400000012ff */
[----:B-1----:R-:W-:Y:S01]  /*e390*/  ISETP.NE.AND P2, PT, R197, 0x1, PT ;  /* 0x00000001c500780c */ /* 0x002fe20003f45270 */
[----:B------:R-:W-:Y:S01]  /*e3a0*/  IMAD.X R31, RZ, RZ, R159, P3 ;  /* 0x000000ffff1f7224 */ /* 0x000fe200018e069f */
[----:B------:R-:W-:Y:S02]  /*e3b0*/  LOP3.LUT R16, R103, 0x380, RZ, 0xc0, !PT ;  /* 0x0000038067107812 */ /* 0x000fe400078ec0ff */
[----:B------:R-:W-:Y:S02]  /*e3c0*/  LOP3.LUT R22, R161, 0x380, RZ, 0xc0, !PT ;  /* 0x00000380a1167812 */ /* 0x000fe400078ec0ff */
[----:B------:R-:W-:Y:S02]  /*e3d0*/  LOP3.LUT R152, R102, R107, RZ, 0x3c, !PT ;  /* 0x0000006b66987212 */ /* 0x000fe400078e3cff */
[----:B------:R-:W-:-:S02]  /*e3e0*/  LOP3.LUT R102, R21, 0x380, RZ, 0xc0, !PT ;  /* 0x0000038015667812 */ /* 0x000fc400078ec0ff */
[----:B------:R-:W-:Y:S02]  /*e3f0*/  SHF.R.U64 R16, R16, 0x3, RZ ;  /* 0x0000000310107819 */ /* 0x000fe400000012ff */
[----:B------:R-:W-:Y:S02]  /*e400*/  SHF.R.U64 R22, R22, 0x3, RZ ;  /* 0x0000000316167819 */ /* 0x000fe400000012ff */
[----:B------:R-:W-:Y:S02]  /*e410*/  SHF.R.U64 R102, R102, 0x3, RZ ;  /* 0x0000000366667819 */ /* 0x000fe400000012ff */
[----:B------:R-:W-:Y:S01]  /*e420*/  LOP3.LUT R16, R16, R103, RZ, 0x3c, !PT ;  /* 0x0000006710107212 */ /* 0x000fe200078e3cff */
[----:B------:R0:W-:Y:S01]  /*e430*/  STSM.16.M88.4 [R199], R24 ;  /* 0x00000018c7007844 */ /* 0x0001e20000000200 */
[C---:B------:R-:W-:Y:S02]  /*e440*/  IADD3 R103, P5, R158.reuse, 0x3000, RZ ;  /* 0x000030009e677810 */ /* 0x040fe40007fbe0ff */
[----:B------:R-:W-:-:S02]  /*e450*/  IADD3 R105, P6, R158, 0x4000, RZ ;  /* 0x000040009e697810 */ /* 0x000fc40007fde0ff */
[C---:B------:R-:W-:Y:S02]  /*e460*/  IADD3 R107, P0, R158.reuse, 0x5000, RZ ;  /* 0x000050009e6b7810 */ /* 0x040fe40007f1e0ff */
[----:B------:R-:W-:Y:S02]  /*e470*/  IADD3 R109, P1, R158, 0x6000, RZ ;  /* 0x000060009e6d7810 */ /* 0x000fe40007f3e0ff */
[----:B------:R-:W-:Y:S02]  /*e480*/  LOP3.LUT R30, R22, R161, RZ, 0x3c, !PT ;  /* 0x000000a1161e7212 */ /* 0x000fe400078e3cff */
[----:B------:R-:W-:Y:S02]  /*e490*/  MOV R161, R4 ;  /* 0x0000000400a17202 */ /* 0x000fe40000000f00 */
[----:B------:R-:W-:Y:S02]  /*e4a0*/  F2FP.F16.F32.PACK_AB R5, R35, R34 ;  /* 0x000000222305723e */ /* 0x000fe400000000ff */
[----:B------:R-:W-:Y:S01]  /*e4b0*/  LOP3.LUT R130, R102, R21, RZ, 0x3c, !PT ;  /* 0x0000001566827212 */ /* 0x000fe200078e3cff */
[----:B------:R-:W1:Y:S01]  /*e4c0*/  @P2 LDC R34, c[0x0][0xbec] ;  /* 0x0002fb00ff222b82 */ /* 0x000e620000000800 */
[----:B------:R-:W-:Y:S01]  /*e4d0*/  LOP3.LUT R102, R103, 0x380, RZ, 0xc0, !PT ;  /* 0x0000038067667812 */ /* 0x000fe200078ec0ff */
[----:B------:R-:W-:Y:S01]  /*e4e0*/  IMAD.X R21, RZ, RZ, R159, P4 ;  /* 0x000000ffff157224 */ /* 0x000fe200020e069f */
[----:B------:R-:W-:-:S02]  /*e4f0*/  LOP3.LUT R104, R105, 0x380, RZ, 0xc0, !PT ;  /* 0x0000038069687812 */ /* 0x000fc400078ec0ff */
[----:B------:R-:W-:Y:S02]  /*e500*/  LOP3.LUT R106, R107, 0x380, RZ, 0xc0, !PT ;  /* 0x000003806b6a7812 */ /* 0x000fe400078ec0ff */
[----:B------:R-:W-:Y:S01]  /*e510*/  LOP3.LUT R108, R109, 0x380, RZ, 0xc0, !PT ;  /* 0x000003806d6c7812 */ /* 0x000fe200078ec0ff */
[----:B------:R-:W2:Y:S01]  /*e520*/  @P2 LDC R35, c[0x0][0xbf0] ;  /* 0x0002fc00ff232b82 */ /* 0x000ea20000000800 */
[----:B------:R-:W-:Y:S02]  /*e530*/  LOP3.LUT R6, R119, 0x380, RZ, 0xc0, !PT ;  /* 0x0000038077067812 */ /* 0x000fe400078ec0ff */
[----:B------:R-:W-:Y:S02]  /*e540*/  LOP3.LUT R8, R117, 0x380, RZ, 0xc0, !PT ;  /* 0x0000038075087812 */ /* 0x000fe400078ec0ff */
[----:B------:R-:W-:Y:S02]  /*e550*/  LOP3.LUT R10, R115, 0x380, RZ, 0xc0, !PT ;  /* 0x00000380730a7812 */ /* 0x000fe400078ec0ff */
[----:B------:R-:W-:-:S02]  /*e560*/  SHF.R.U64 R102, R102, 0x3, RZ ;  /* 0x0000000366667819 */ /* 0x000fc400000012ff */
[----:B------:R-:W-:Y:S02]  /*e570*/  SHF.R.U64 R104, R104, 0x3, RZ ;  /* 0x0000000368687819 */ /* 0x000fe400000012ff */
[----:B------:R-:W-:Y:S02]  /*e580*/  SHF.R.U64 R106, R106, 0x3, RZ ;  /* 0x000000036a6a7819 */ /* 0x000fe400000012ff */
[----:B------:R-:W-:Y:S02]  /*e590*/  SHF.R.U64 R108, R108, 0x3, RZ ;  /* 0x000000036c6c7819 */ /* 0x000fe400000012ff */
[----:B------:R-:W-:Y:S02]  /*e5a0*/  SHF.R.U64 R6, R6, 0x3, RZ ;  /* 0x0000000306067819 */ /* 0x000fe400000012ff */
[----:B------:R-:W-:Y:S02]  /*e5b0*/  SHF.R.U64 R8, R8, 0x3, RZ ;  /* 0x0000000308087819 */ /* 0x000fe400000012ff */
[----:B------:R-:W-:-:S02]  /*e5c0*/  SHF.R.U64 R10, R10, 0x3, RZ ;  /* 0x000000030a0a7819 */ /* 0x000fc400000012ff */
[----:B------:R-:W-:Y:S01]  /*e5d0*/  LOP3.LUT R102, R102, R103, RZ, 0x3c, !PT ;  /* 0x0000006766667212 */ /* 0x000fe200078e3cff */
[--C-:B------:R-:W-:Y:S01]  /*e5e0*/  IMAD.X R103, RZ, RZ, R159.reuse, P5 ;  /* 0x000000ffff677224 */ /* 0x100fe200028e069f */
[----:B------:R-:W-:Y:S02]  /*e5f0*/  LOP3.LUT R104, R104, R105, RZ, 0x3c, !PT ;  /* 0x0000006968687212 */ /* 0x000fe400078e3cff */
[----:B------:R-:W-:Y:S01]  /*e600*/  LOP3.LUT R106, R106, R107, RZ, 0x3c, !PT ;  /* 0x0000006b6a6a7212 */ /* 0x000fe200078e3cff */
[--C-:B------:R-:W-:Y:S01]  /*e610*/  IMAD.X R107, RZ, RZ, R159.reuse, P0 ;  /* 0x000000ffff6b7224 */ /* 0x100fe200000e069f */
[----:B------:R-:W-:Y:S01]  /*e620*/  LOP3.LUT R108, R108, R109, RZ, 0x3c, !PT ;  /* 0x0000006d6c6c7212 */ /* 0x000fe200078e3cff */
[----:B------:R-:W-:Y:S01]  /*e630*/  IMAD.X R109, RZ, RZ, R159, P1 ;  /* 0x000000ffff6d7224 */ /* 0x000fe200008e069f */
[----:B------:R-:W-:Y:S02]  /*e640*/  LOP3.LUT R6, R6, R119, RZ, 0x3c, !PT ;  /* 0x0000007706067212 */ /* 0x000fe400078e3cff */
[----:B------:R-:W-:-:S02]  /*e650*/  LOP3.LUT R8, R8, R117, RZ, 0x3c, !PT ;  /* 0x0000007508087212 */ /* 0x000fc400078e3cff */
[----:B------:R-:W-:Y:S02]  /*e660*/  LOP3.LUT R10, R10, R115, RZ, 0x3c, !PT ;  /* 0x000000730a0a7212 */ /* 0x000fe400078e3cff */
[----:B------:R-:W-:Y:S02]  /*e670*/  IADD3.X R105, RZ, R159, RZ, P6, !PT ;  /* 0x0000009fff697210 */ /* 0x000fe400037fe4ff */
[C---:B------:R-:W-:Y:S02]  /*e680*/  IADD3 R115, P4, R158.reuse, 0x9000, RZ ;  /* 0x000090009e737810 */ /* 0x040fe40007f9e0ff */
[C---:B------:R-:W-:Y:S02]  /*e690*/  IADD3 R117, P5, R158.reuse, 0xa000, RZ ;  /* 0x0000a0009e757810 */ /* 0x040fe40007fbe0ff */
[C---:B------:R-:W-:Y:S02]  /*e6a0*/  IADD3 R119, P6, R158.reuse, 0xb000, RZ ;  /* 0x0000b0009e777810 */ /* 0x040fe40007fde0ff */
[----:B------:R-:W-:-:S02]  /*e6b0*/  IADD3 R121, P0, R158, 0xc000, RZ ;  /* 0x0000c0009e797810 */ /* 0x000fc40007f1e0ff */
[----:B------:R-:W-:Y:S02]  /*e6c0*/  IADD3 R123, P1, R158, 0xd000, RZ ;  /* 0x0000d0009e7b7810 */ /* 0x000fe40007f3e0ff */
[----:B------:R-:W-:Y:S02]  /*e6d0*/  LOP3.LUT R114, R115, 0x380, RZ, 0xc0, !PT ;  /* 0x0000038073727812 */ /* 0x000fe400078ec0ff */
[----:B------:R-:W-:Y:S02]  /*e6e0*/  LOP3.LUT R116, R117, 0x380, RZ, 0xc0, !PT ;  /* 0x0000038075747812 */ /* 0x000fe400078ec0ff */
[----:B------:R-:W-:Y:S02]  /*e6f0*/  LOP3.LUT R118, R119, 0x380, RZ, 0xc0, !PT ;  /* 0x0000038077767812 */ /* 0x000fe400078ec0ff */
[----:B------:R-:W-:Y:S02]  /*e700*/  LOP3.LUT R120, R121, 0x380, RZ, 0xc0, !PT ;  /* 0x0000038079787812 */ /* 0x000fe400078ec0ff */
[----:B------:R-:W-:-:S02]  /*e710*/  LOP3.LUT R122, R123, 0x380, RZ, 0xc0, !PT ;  /* 0x000003807b7a7812 */ /* 0x000fc400078ec0ff */
[----:B------:R-:W-:Y:S02]  /*e720*/  LOP3.LUT R29, R158, 0x380, RZ, 0xc0, !PT ;  /* 0x000003809e1d7812 */ /* 0x000fe400078ec0ff */
[----:B------:R-:W-:Y:S02]  /*e730*/  MOV R160, R6 ;  /* 0x0000000600a07202 */ /* 0x000fe40000000f00 */
[----:B------:R-:W-:Y:S02]  /*e740*/  SHF.R.U64 R114, R114, 0x3, RZ ;  /* 0x0000000372727819 */ /* 0x000fe400000012ff */
[----:B------:R-:W-:Y:S02]  /*e750*/  SHF.R.U64 R116, R116, 0x3, RZ ;  /* 0x0000000374747819 */ /* 0x000fe400000012ff */
[----:B------:R-:W-:Y:S02]  /*e760*/  SHF.R.U64 R118, R118, 0x3, RZ ;  /* 0x0000000376767819 */ /* 0x000fe400000012ff */
[----:B------:R-:W-:-:S02]  /*e770*/  SHF.R.U64 R120, R120, 0x3, RZ ;  /* 0x0000000378787819 */ /* 0x000fc400000012ff */
[----:B------:R-:W-:Y:S02]  /*e780*/  SHF.R.U64 R122, R122, 0x3, RZ ;  /* 0x000000037a7a7819 */ /* 0x000fe400000012ff */
[----:B------:R-:W-:Y:S02]  /*e790*/  SHF.R.U64 R29, R29, 0x3, RZ ;  /* 0x000000031d1d7819 */ /* 0x000fe400000012ff */
[----:B------:R-:W-:Y:S01]  /*e7a0*/  F2FP.F16.F32.PACK_AB R6, R37, R173 ;  /* 0x000000ad2506723e */ /* 0x000fe200000000ff */
[----:B------:R-:W-:Y:S01]  /*e7b0*/  VIADD R37, R200, UR60 ;  /* 0x0000003cc8257c36 */ /* 0x000fe20008000000 */
[----:B------:R-:W-:Y:S01]  /*e7c0*/  LOP3.LUT R114, R114, R115, RZ, 0x3c, !PT ;  /* 0x0000007372727212 */ /* 0x000fe200078e3cff */
[--C-:B------:R-:W-:Y:S01]  /*e7d0*/  IMAD.X R115, RZ, RZ, R159.reuse, P4 ;  /* 0x000000ffff737224 */ /* 0x100fe200020e069f */
[----:B------:R-:W-:Y:S01]  /*e7e0*/  LOP3.LUT R116, R116, R117, RZ, 0x3c, !PT ;  /* 0x0000007574747212 */ /* 0x000fe200078e3cff */
[----:B------:R-:W-:Y:S01]  /*e7f0*/  IMAD.X R117, RZ, RZ, R159, P5 ;  /* 0x000000ffff757224 */ /* 0x000fe200028e069f */
[----:B------:R-:W-:Y:S01]  /*e800*/  LOP3.LUT R118, R118, R119, RZ, 0x3c, !PT ;  /* 0x0000007776767212 */ /* 0x000fe200078e3cff */
[----:B-1----:R-:W-:Y:S01]  /*e810*/  @P2 IMAD.HI.U32 R34, R37, R34, RZ ;  /* 0x0000002225222227 */ /* 0x002fe200078e00ff */
[----:B------:R-:W-:-:S02]  /*e820*/  LOP3.LUT R120, R120, R121, RZ, 0x3c, !PT ;  /* 0x0000007978787212 */ /* 0x000fc400078e3cff */
[----:B------:R-:W-:Y:S01]  /*e830*/  LOP3.LUT R122, R122, R123, RZ, 0x3c, !PT ;  /* 0x0000007b7a7a7212 */ /* 0x000fe200078e3cff */
[--C-:B------:R-:W-:Y:S01]  /*e840*/  IMAD.X R121, RZ, RZ, R159.reuse, P0 ;  /* 0x000000ffff797224 */ /* 0x100fe200000e069f */
[----:B------:R-:W-:Y:S01]  /*e850*/  LOP3.LUT R28, R29, R158, RZ, 0x3c, !PT ;  /* 0x0000009e1d1c7212 */ /* 0x000fe200078e3cff */
[--C-:B------:R-:W-:Y:S01]  /*e860*/  IMAD.X R123, RZ, RZ, R159.reuse, P1 ;  /* 0x000000ffff7b7224 */ /* 0x100fe200008e069f */
[----:B------:R-:W-:Y:S01]  /*e870*/  IADD3.X R119, RZ, R159, RZ, P6, !PT ;  /* 0x0000009fff777210 */ /* 0x000fe200037fe4ff */
[----:B------:R-:W-:Y:S01]  /*e880*/  IMAD.MOV.U32 R29, RZ, RZ, R159 ;  /* 0x000000ffff1d7224 */ /* 0x000fe200078e009f */
[----:B------:R-:W-:Y:S02]  /*e890*/  MOV R159, R8 ;  /* 0x00000008009f7202 */ /* 0x000fe40000000f00 */
[----:B------:R-:W-:Y:S02]  /*e8a0*/  MOV R158, R10 ;  /* 0x0000000a009e7202 */ /* 0x000fe40000000f00 */
[----:B------:R-:W-:-:S02]  /*e8b0*/  MOV R198, R14 ;  /* 0x0000000e00c67202 */ /* 0x000fc40000000f00 */
[----:B------:R-:W-:Y:S02]  /*e8c0*/  F2FP.F16.F32.PACK_AB R4, R33, R172 ;  /* 0x000000ac2104723e */ /* 0x000fe400000000ff */
[----:B------:R-:W-:Y:S02]  /*e8d0*/  F2FP.F16.F32.PACK_AB R7, R39, R38 ;  /* 0x000000262707723e */ /* 0x000fe400000000ff */
[----:B------:R-:W-:Y:S02]  /*e8e0*/  MOV R22, R12 ;  /* 0x0000000c00167202 */ /* 0x000fe40000000f00 */
[----:B------:R-:W-:Y:S01]  /*e8f0*/  MOV R150, R150 ;  /* 0x0000009600967202 */ /* 0x000fe20000000f00 */
[----:B------:R1:W-:Y:S01]  /*e900*/  STSM.16.M88.4 [R198], R4 ;  /* 0x00000004c6007844 */ /* 0x0003e20000000200 */
[----:B------:R-:W-:Y:S02]  /*e910*/  F2FP.F16.F32.PACK_AB R8, R41, R174 ;  /* 0x000000ae2908723e */ /* 0x000fe400000000ff */
[----:B------:R-:W-:-:S02]  /*e920*/  F2FP.F16.F32.PACK_AB R9, R43, R42 ;  /* 0x0000002a2b09723e */ /* 0x000fc400000000ff */
[----:B------:R-:W-:Y:S02]  /*e930*/  F2FP.F16.F32.PACK_AB R10, R45, R175 ;  /* 0x000000af2d0a723e */ /* 0x000fe400000000ff */
[----:B------:R-:W-:Y:S02]  /*e940*/  F2FP.F16.F32.PACK_AB R11, R47, R46 ;  /* 0x0000002e2f0b723e */ /* 0x000fe400000000ff */
[----:B------:R-:W-:Y:S02]  /*e950*/  MOV R156, R156 ;  /* 0x0000009c009c7202 */ /* 0x000fe40000000f00 */
[----:B------:R-:W-:Y:S01]  /*e960*/  F2FP.F16.F32.PACK_AB R12, R49, R176 ;  /* 0x000000b0310c723e */ /* 0x000fe200000000ff */
[----:B------:R3:W-:Y:S01]  /*e970*/  STSM.16.M88.4 [R150], R8 ;  /* 0x0000000896007844 */ /* 0x0007e20000000200 */
[----:B------:R-:W-:Y:S02]  /*e980*/  F2FP.F16.F32.PACK_AB R13, R51, R50 ;  /* 0x00000032330d723e */ /* 0x000fe400000000ff */
[----:B------:R-:W-:-:S02]  /*e990*/  F2FP.F16.F32.PACK_AB R14, R53, R177 ;  /* 0x000000b1350e723e */ /* 0x000fc400000000ff */
[----:B------:R-:W-:Y:S02]  /*e9a0*/  F2FP.F16.F32.PACK_AB R15, R55, R54 ;  /* 0x00000036370f723e */ /* 0x000fe400000000ff */
[----:B------:R-:W-:Y:S02]  /*e9b0*/  MOV R130, R130 ;  /* 0x0000008200827202 */ /* 0x000fe40000000f00 */
[----:B0-----:R-:W-:Y:S01]  /*e9c0*/  F2FP.F16.F32.PACK_AB R24, R57, R178 ;  /* 0x000000b23918723e */ /* 0x001fe200000000ff */
[----:B------:R-:W-:Y:S01]  /*e9d0*/  STSM.16.M88.4 [R156], R12 ;  /* 0x0000000c9c007844 */ /* 0x000fe20000000200 */
[----:B------:R-:W-:Y:S02]  /*e9e0*/  F2FP.F16.F32.PACK_AB R25, R59, R58 ;  /* 0x0000003a3b19723e */ /* 0x000fe400000000ff */
[----:B------:R-:W-:Y:S02]  /*e9f0*/  F2FP.F16.F32.PACK_AB R26, R61, R179 ;  /* 0x000000b33d1a723e */ /* 0x000fe400000000ff */
[----:B------:R-:W-:-:S02]  /*ea00*/  F2FP.F16.F32.PACK_AB R27, R63, R62 ;  /* 0x0000003e3f1b723e */ /* 0x000fc400000000ff */
[----:B------:R-:W-:Y:S02]  /*ea10*/  MOV R33, R37 ;  /* 0x0000002500217202 */ /* 0x000fe40000000f00 */
[----:B--2---:R-:W-:Y:S01]  /*ea20*/  @P2 SHF.R.U32.HI R33, RZ, R35, R34 ;  /* 0x00000023ff212219 */ /* 0x004fe20000011622 */
[----:B------:R0:W-:Y:S01]  /*ea30*/  STSM.16.M88.4 [R130], R24 ;  /* 0x0000001882007844 */ /* 0x0001e20000000200 */
[----:B------:R-:W-:Y:S02]  /*ea40*/  MOV R154, R154 ;  /* 0x0000009a009a7202 */ /* 0x000fe40000000f00 */
[----:B-1----:R-:W-:Y:S02]  /*ea50*/  F2FP.F16.F32.PACK_AB R4, R65, R180 ;  /* 0x000000b44104723e */ /* 0x002fe400000000ff */
[----:B------:R-:W-:Y:S02]  /*ea60*/  F2FP.F16.F32.PACK_AB R5, R67, R66 ;  /* 0x000000424305723e */ /* 0x000fe400000000ff */
[----:B------:R-:W-:-:S02]  /*ea70*/  F2FP.F16.F32.PACK_AB R6, R69, R181 ;  /* 0x000000b54506723e */ /* 0x000fc400000000ff */
[----:B------:R-:W-:Y:S01]  /*ea80*/  F2FP.F16.F32.PACK_AB R7, R71, R70 ;  /* 0x000000464707723e */ /* 0x000fe200000000ff */
[----:B------:R-:W1:Y:S01]  /*ea90*/  @P2 LDC R69, c[0x0][0xbf0] ;  /* 0x0002fc00ff452b82 */ /* 0x000e620000000800 */
[----:B------:R-:W-:Y:S02]  /*eaa0*/  MOV R152, R152 ;  /* 0x0000009800987202 */ /* 0x000fe40000000f00 */
[----:B---3--:R-:W-:Y:S01]  /*eab0*/  F2FP.F16.F32.PACK_AB R8, R73, R182 ;  /* 0x000000b64908723e */ /* 0x008fe200000000ff */
[----:B------:R-:W-:Y:S01]  /*eac0*/  STSM.16.M88.4 [R154], R4 ;  /* 0x000000049a007844 */ /* 0x000fe20000000200 */
[----:B------:R-:W-:Y:S01]  /*ead0*/  F2FP.F16.F32.PACK_AB R9, R75, R74 ;  /* 0x0000004a4b09723e */ /* 0x000fe200000000ff */
[----:B0-----:R-:W-:Y:S01]  /*eae0*/  IMAD.MOV R24, RZ, RZ, -R33 ;  /* 0x000000ffff187224 */ /* 0x001fe200078e0a21 */
[----:B------:R-:W-:Y:S02]  /*eaf0*/  F2FP.F16.F32.PACK_AB R10, R77, R183 ;  /* 0x000000b74d0a723e */ /* 0x000fe400000000ff */
[----:B------:R-:W-:Y:S01]  /*eb00*/  F2FP.F16.F32.PACK_AB R11, R79, R78 ;  /* 0x0000004e4f0b723e */ /* 0x000fe200000000ff */
[----:B------:R-:W-:Y:S01]  /*eb10*/  IMAD R35, R197, R24, R37 ;  /* 0x00000018c5237224 */ /* 0x000fe200078e0225 */
[----:B------:R-:W-:-:S02]  /*eb20*/  MOV R146, R146 ;  /* 0x0000009200927202 */ /* 0x000fc40000000f00 */
[----:B------:R-:W-:Y:S01]  /*eb30*/  F2FP.F16.F32.PACK_AB R12, R81, R184 ;  /* 0x000000b8510c723e */ /* 0x000fe200000000ff */
[----:B------:R0:W-:Y:S01]  /*eb40*/  STSM.16.M88.4 [R152], R8 ;  /* 0x0000000898007844 */ /* 0x0001e20000000200 */
        /* <DEDUP_REMOVED lines=8> */
[----:B------:R-:W-:Y:S01]  /*ebd0*/  F2FP.F16.F32.PACK_AB R27, R95, R94 ;  /* 0x0000005e5f1b723e */ /* 0x000fe200000000ff */
[----:B0-----:R-:W-:Y:S01]  /*ebe0*/  IMAD.U32 R10, RZ, RZ, UR5 ;  /* 0x00000005ff0a7e24 */ /* 0x001fe2000f8e00ff */
[----:B------:R-:W-:Y:S01]  /*ebf0*/  SHF.R.S32.HI R9, RZ, 0x1f, R33 ;  /* 0x0000001fff097819 */ /* 0x000fe20000011421 */
[----:B------:R-:W-:Y:S01]  /*ec00*/  ULDC UR5, c[0x0][0xa88] ;  /* 0x0002a20000057ab9 */ /* 0x000fe20000000800 */
[----:B------:R-:W-:Y:S01]  /*ec10*/  SHF.R.S32.HI R8, RZ, 0x1f, R35 ;  /* 0x0000001fff087819 */ /* 0x000fe20000011423 */
[----:B------:R-:W-:Y:S01]  /*ec20*/  STSM.16.M88.4 [R142], R24 ;  /* 0x000000188e007844 */ /* 0x000fe20000000200 */
[----:B------:R-:W-:Y:S02]  /*ec30*/  MOV R138, R138 ;  /* 0x0000008a008a7202 */ /* 0x000fe40000000f00 */
[----:B------:R-:W-:-:S02]  /*ec40*/  F2FP.F16.F32.PACK_AB R4, R97, R188 ;  /* 0x000000bc6104723e */ /* 0x000fc400000000ff */
[----:B------:R-:W-:Y:S01]  /*ec50*/  F2FP.F16.F32.PACK_AB R5, R99, R98 ;  /* 0x000000626305723e */ /* 0x000fe200000000ff */
[----:B--2---:R-:W-:Y:S01]  /*ec60*/  VIADD R14, R212, UR60 ;  /* 0x0000003cd40e7c36 */ /* 0x004fe20008000000 */
[----:B------:R-:W-:Y:S02]  /*ec70*/  IADD3 R12, P0, R33, UR6, RZ ;  /* 0x00000006210c7c10 */ /* 0x000fe4000ff1e0ff */
[----:B------:R-:W-:Y:S02]  /*ec80*/  F2FP.F16.F32.PACK_AB R6, R101, R189 ;  /* 0x000000bd6506723e */ /* 0x000fe400000000ff */
[----:B------:R-:W-:Y:S01]  /*ec90*/  IADD3.X R13, R9, UR7, R10, P0, !PT ;  /* 0x00000007090d7c10 */ /* 0x000fe200087fe40a */
[----:B------:R-:W-:Y:S01]  /*eca0*/  ULDC.64 UR6, c[0x0][0xb88] ;  /* 0x0002e20000067ab9 */ /* 0x000fe20000000a00 */
[----:B------:R-:W-:Y:S01]  /*ecb0*/  F2FP.F16.F32.PACK_AB R7, R18, R3 ;  /* 0x000000031207723e */ /* 0x000fe200000000ff */
[----:B------:R-:W-:Y:S01]  /*ecc0*/  IMAD R8, R8, UR6, RZ ;  /* 0x0000000608087c24 */ /* 0x000fe2000f8e02ff */
[----:B------:R-:W-:Y:S01]  /*ecd0*/  LOP3.LUT P0, RZ, R210, 0x3, RZ, 0xc0, !PT ;  /* 0x00000003d2ff7812 */ /* 0x000fe2000780c0ff */
[C---:B------:R-:W-:Y:S01]  /*ece0*/  IMAD.WIDE.U32 R12, R35.reuse, UR6, R12 ;  /* 0x00000006230c7c25 */ /* 0x040fe2000f8e000c */
[----:B------:R-:W-:Y:S01]  /*ecf0*/  MOV R134, R134 ;  /* 0x0000008600867202 */ /* 0x000fe20000000f00 */
[----:B------:R0:W-:Y:S01]  /*ed00*/  STSM.16.M88.4 [R138], R4 ;  /* 0x000000048a007844 */ /* 0x0001e20000000200 */
[----:B------:R-:W-:Y:S01]  /*ed10*/  F2FP.F16.F32.PACK_AB R9, R36, R32 ;  /* 0x000000202409723e */ /* 0x000fe200000000ff */
[----:B------:R-:W-:Y:S01]  /*ed20*/  IMAD R35, R35, UR7, R8 ;  /* 0x0000000723237c24 */ /* 0x000fe2000f8e0208 */
[----:B------:R-:W-:Y:S01]  /*ed30*/  ULDC.64 UR6, c[0x0][0xb50] ;  /* 0x0002d40000067ab9 */ /* 0x000fe20000000a00 */
[----:B------:R-:W-:Y:S01]  /*ed40*/  IMAD R3, R197, UR5, RZ ;  /* 0x00000005c5037c24 */ /* 0x000fe2000f8e02ff */
[----:B------:R-:W-:-:S02]  /*ed50*/  F2FP.F16.F32.PACK_AB R8, R166, R190 ;  /* 0x000000bea608723e */ /* 0x000fc400000000ff */
[----:B------:R-:W-:Y:S02]  /*ed60*/  F2FP.F16.F32.PACK_AB R10, R168, R191 ;  /* 0x000000bfa80a723e */ /* 0x000fe400000000ff */
[----:B------:R-:W-:Y:S02]  /*ed70*/  F2FP.F16.F32.PACK_AB R11, R44, R40 ;  /* 0x000000282c0b723e */ /* 0x000fe400000000ff */
[----:B------:R-:W-:Y:S02]  /*ed80*/  LEA R18, P3, R12, UR6, 0x2 ;  /* 0x000000060c127c11 */ /* 0x000fe4000f8610ff */
[----:B------:R-:W-:Y:S01]  /*ed90*/  ISETP.GE.OR P1, PT, R14, R3, P0 ;  /* 0x000000030e00720c */ /* 0x000fe20000726670 */
[----:B------:R2:W-:Y:S01]  /*eda0*/  STSM.16.M88.4 [R134], R8 ;  /* 0x0000000886007844 */ /* 0x0005e20000000200 */
[----:B------:R-:W-:Y:S01]  /*edb0*/  F2FP.F16.F32.PACK_AB R15, R92, R88 ;  /* 0x000000585c0f723e */ /* 0x000fe200000000ff */
[----:B0-----:R-:W-:Y:S01]  /*edc0*/  VIADD R4, R14, 0x8 ;  /* 0x000000080e047836 */ /* 0x001fe20000000000 */
[----:B------:R-:W-:Y:S01]  /*edd0*/  F2FP.F16.F32.PACK_AB R6, R170, R193 ;  /* 0x000000c1aa06723e */ /* 0x000fe200000000ff */
[----:B------:R-:W-:Y:S01]  /*ede0*/  IMAD.IADD R5, R13, 0x1, R35 ;  /* 0x000000010d057824 */ /* 0x000fe200078e0223 */
[----:B------:R-:W-:Y:S01]  /*edf0*/  F2FP.F16.F32.PACK_AB R7, R60, R56 ;  /* 0x000000383c07723e */ /* 0x000fe200000000ff */
[----:B------:R-:W-:Y:S01]  /*ee00*/  SHFL.IDX PT, R44, R18, RZ, 0x1c1f ;  /* 0x001c1fff122c7589 */ /* 0x000fe200000e0000 */
[----:B------:R-:W-:-:S02]  /*ee10*/  ISETP.GE.OR P0, PT, R4, R3, P0 ;  /* 0x000000030400720c */ /* 0x000fc40000706670 */
[----:B------:R-:W-:Y:S02]  /*ee20*/  LEA.HI.X R24, R12, UR7, R5, 0x2, P3 ;  /* 0x000000070c187c11 */ /* 0x000fe400098f1405 */
[----:B------:R-:W-:Y:S02]  /*ee30*/  F2FP.F16.F32.PACK_AB R4, R169, R192 ;  /* 0x000000c0a904723e */ /* 0x000fe400000000ff */
[----:B------:R-:W-:Y:S01]  /*ee40*/  F2FP.F16.F32.PACK_AB R5, R52, R48 ;  /* 0x000000303405723e */ /* 0x000fe200000000ff */
[----:B------:R-:W0:Y:S01]  /*ee50*/  SHFL.IDX PT, R45, R24, RZ, 0x1c1f ;  /* 0x001c1fff182d7589 */ /* 0x000e2200000e0000 */
[----:B------:R-:W-:Y:S02]  /*ee60*/  F2FP.F16.F32.PACK_AB R12, R129, R195 ;  /* 0x000000c3810c723e */ /* 0x000fe400000000ff */
[----:B--2---:R-:W-:Y:S01]  /*ee70*/  F2FP.F16.F32.PACK_AB R8, R171, R194 ;  /* 0x000000c2ab08723e */ /* 0x004fe200000000ff */
[----:B------:R-:W-:Y:S01]  /*ee80*/  STSM.16.M88.4 [R22], R4 ;  /* 0x0000000416007844 */ /* 0x000fe20000000200 */
[----:B------:R-:W-:-:S02]  /*ee90*/  F2FP.F16.F32.PACK_AB R9, R68, R64 ;  /* 0x000000404409723e */ /* 0x000fc400000000ff */
[----:B------:R-:W-:Y:S01]  /*eea0*/  F2FP.F16.F32.PACK_AB R10, R125, R124 ;  /* 0x0000007c7d0a723e */ /* 0x000fe200000000ff */
[----:B------:R-:W-:Y:S01]  /*eeb0*/  SHFL.IDX PT, R48, R18, 0x1, 0x1c1f ;  /* 0x003c1f0012307f89 */ /* 0x000fe200000e0000 */
[----:B------:R-:W-:Y:S02]  /*eec0*/  F2FP.F16.F32.PACK_AB R11, R76, R72 ;  /* 0x000000484c0b723e */ /* 0x000fe400000000ff */
[----:B------:R-:W-:Y:S01]  /*eed0*/  F2FP.F16.F32.PACK_AB R13, R84, R80 ;  /* 0x00000050540d723e */ /* 0x000fe200000000ff */
[----:B------:R-:W2:Y:S01]  /*eee0*/  SHFL.IDX PT, R49, R24, 0x1, 0x1c1f ;  /* 0x003c1f0018317f89 */ /* 0x000ea200000e0000 */
[----:B------:R-:W-:Y:S02]  /*eef0*/  F2FP.F16.F32.PACK_AB R14, R133, R132 ;  /* 0x00000084850e723e */ /* 0x000fe400000000ff */
[----:B------:R-:W-:Y:S01]  /*ef00*/  F2FP.F16.F32.PACK_AB R138, R141, R140 ;  /* 0x0000008c8d8a723e */ /* 0x000fe200000000ff */
[----:B------:R-:W-:Y:S01]  /*ef10*/  STSM.16.M88.4 [R158], R8 ;  /* 0x000000089e007844 */ /* 0x000fe20000000200 */
[----:B------:R-:W-:-:S02]  /*ef20*/  F2FP.F16.F32.PACK_AB R139, R162, R128 ;  /* 0x00000080a28b723e */ /* 0x000fc400000000ff */
[----:B------:R-:W-:Y:S01]  /*ef30*/  F2FP.F16.F32.PACK_AB R146, R149, R148 ;  /* 0x000000949592723e */ /* 0x000fe200000000ff */
[----:B------:R-:W-:Y:S01]  /*ef40*/  STSM.16.M88.4 [R159], R12 ;  /* 0x0000000c9f007844 */ /* 0x000fe20000000200 */
[----:B------:R-:W-:-:S03]  /*ef50*/  F2FP.F16.F32.PACK_AB R147, R167, R165 ;  /* 0x000000a5a793723e */ /* 0x000fc600000000ff */
[----:B------:R-:W-:Y:S04]  /*ef60*/  STSM.16.M88.4 [R160], R136 ;  /* 0x00000088a0007844 */ /* 0x000fe80000000200 */
[----:B------:R-:W-:Y:S01]  /*ef70*/  STSM.16.M88.4 [R161], R144 ;  /* 0x00000090a1007844 */ /* 0x000fe20000000200 */
[----:B------:R-:W-:Y:S01]  /*ef80*/  BAR.SYNC.DEFER_BLOCKING 0x1, 0x100 ;  /* 0x0044000000007b1d */ /* 0x000fe20000010000 */
[----:B------:R-:W-:-:S05]  /*ef90*/  UIMAD UR5, UR10, UR8, URZ ;  /* 0x000000080a0572a4 */ /* 0x000fca000f8e023f */
[----:B0-----:R0:W-:Y:S04]  /*efa0*/  @!P1 ST.E desc[UR36][R44.64], R0 ;  /* 0x000000002c009985 */ /* 0x0011e8000c101924 */
[----:B--2---:R2:W-:Y:S04]  /*efb0*/  @!P0 ST.E desc[UR36][R48.64], R2 ;  /* 0x0000000230008985 */ /* 0x0045e8000c101924 */
[----:B------:R3:W5:Y:S01]  /*efc0*/  LD.E.128 R32, desc[UR36][R16.64] ;  /* 0x0000002410207980 */ /* 0x000762000c101d00 */
[----:B0-----:R-:W-:Y:S01]  /*efd0*/  IMAD R0, R205, 0x20, R208 ;  /* 0x00000020cd007824 */ /* 0x001fe200078e02d0 */
[----:B------:R-:W-:-:S02]  /*efe0*/  UIMAD.WIDE.U32 UR6, UR11, UR8, URZ ;  /* 0x000000080b0672a5 */ /* 0x000fc4000f8e003f */
[----:B------:R0:W5:Y:S01]  /*eff0*/  LD.E.128 R36, desc[UR36][R20.64] ;  /* 0x0000002414247980 */ /* 0x000162000c101d00 */
[----:B---3--:R-:W3:Y:S01]  /*f000*/  @P2 LDC R17, c[0x0][0xbec] ;  /* 0x0002fb00ff112b82 */ /* 0x008ee20000000800 */
[----:B------:R-:W-:Y:S01]  /*f010*/  IADD3 R18, R0, UR60, RZ ;  /* 0x0000003c00127c10 */ /* 0x000fe2000fffe0ff */
[----:B------:R-:W-:Y:S01]  /*f020*/  UIMAD UR5, UR11, UR9, UR5 ;  /* 0x000000090b0572a4 */ /* 0x000fe2000f8e0205 */
[----:B------:R4:W5:Y:S02]  /*f030*/  LD.E.128 R24, desc[UR36][R28.64] ;  /* 0x000000241c187980 */ /* 0x000964000c101d00 */
[----:B------:R-:W-:Y:S01]  /*f040*/  ULDC.64 UR10, c[0x0][0xaf0] ;  /* 0x0002bc00000a7ab9 */ /* 0x000fe20000000a00 */
[----:B------:R-:W-:Y:S01]  /*f050*/  UIADD3 UR7, UR7, UR5, URZ ;  /* 0x0000000507077290 */ /* 0x000fe2000fffe03f */
[----:B------:R-:W5:Y:S01]  /*f060*/  LD.E.128 R100, desc[UR36][R102.64] ;  /* 0x0000002466647980 */ /* 0x000f62000c101d00 */
[----:B------:R-:W-:Y:S01]  /*f070*/  UIMAD UR8, UR12, UR10, URZ ;  /* 0x0000000a0c0872a4 */ /* 0x000fe2000f8e023f */
[----:B0-----:R-:W-:Y:S01]  /*f080*/  IMAD.MOV.U32 R21, RZ, RZ, R18 ;  /* 0x000000ffff157224 */ /* 0x001fe200078e0012 */
[----:B------:R-:W-:Y:S01]  /*f090*/  UIMAD.WIDE.U32 UR6, UR13, UR10, UR6 ;  /* 0x0000000a0d0672a5 */ /* 0x000fe2000f8e0006 */
[----:B------:R4:W5:Y:S01]  /*f0a0*/  LD.E.128 R4, desc[UR36][R104.64] ;  /* 0x0000002468047980 */ /* 0x000962000c101d00 */
[----:B------:R-:W-:-:S03]  /*f0b0*/  UIMAD UR5, UR13, UR11, UR8 ;  /* 0x0000000b0d0572a4 */ /* 0x000fc6000f8e0208 */
[----:B------:R-:W-:Y:S01]  /*f0c0*/  ULDC.64 UR8, c[0x0][0xae0] ;  /* 0x0002b80000087ab9 */ /* 0x000fe20000000a00 */
[----:B------:R-:W-:Y:S01]  /*f0d0*/  UIADD3 UR5, UR7, UR5, URZ ;  /* 0x0000000507057290 */ /* 0x000fe2000fffe03f */
[----:B------:R4:W5:Y:S04]  /*f0e0*/  LD.E.128 R8, desc[UR36][R106.64] ;  /* 0x000000246a087980 */ /* 0x000968000c101d00 */
[----:B------:R4:W5:Y:S01]  /*f0f0*/  LD.E.128 R12, desc[UR36][R108.64] ;  /* 0x000000246c0c7980 */ /* 0x000962000c101d00 */
[----:B---3--:R-:W-:-:S03]  /*f100*/  @P2 IMAD.HI.U32 R0, R18, R17, RZ ;  /* 0x0000001112002227 */ /* 0x008fc600078e00ff */
[----:B------:R4:W5:Y:S02]  /*f110*/  LD.E.128 R40, desc[UR36][R110.64] ;  /* 0x000000246e287980 */ /* 0x000964000c101d00 */
[----:B-1----:R-:W-:Y:S02]  /*f120*/  @P2 SHF.R.U32.HI R21, RZ, R69, R0 ;  /* 0x00000045ff152219 */ /* 0x002fe40000011600 */
[----:B------:R4:W5:Y:S02]  /*f130*/  LD.E.128 R56, desc[UR36][R112.64] ;  /* 0x0000002470387980 */ /* 0x000964000c101d00 */
[--C-:B------:R-:W-:Y:S01]  /*f140*/  SHF.R.S32.HI R0, RZ, 0x1f, R21.reuse ;  /* 0x0000001fff007819 */ /* 0x100fe20000011415 */
[----:B--2---:R-:W-:Y:S01]  /*f150*/  IMAD.MOV R2, RZ, RZ, -R21 ;  /* 0x000000ffff027224 */ /* 0x004fe200078e0a15 */
[----:B------:R4:W5:Y:S01]  /*f160*/  LD.E.128 R44, desc[UR36][R114.64] ;  /* 0x00000024722c7980 */ /* 0x000962000c101d00 */
[----:B------:R-:W-:Y:S02]  /*f170*/  IMAD.U32 R17, RZ, RZ, UR7 ;  /* 0x00000007ff117e24 */ /* 0x000fe4000f8e00ff */
[----:B------:R-:W-:Y:S01]  /*f180*/  IMAD.U32 R16, RZ, RZ, UR6 ;  /* 0x00000006ff107e24 */ /* 0x000fe2000f8e00ff */
[----:B------:R4:W5:Y:S01]  /*f190*/  LD.E.128 R48, desc[UR36][R116.64] ;  /* 0x0000002474307980 */ /* 0x000962000c101d00 */
[----:B------:R-:W-:Y:S01]  /*f1a0*/  IMAD.U32 R17, RZ, RZ, UR5 ;  /* 0x00000005ff117e24 */ /* 0x000fe2000f8e00ff */
[----:B------:R-:W-:Y:S01]  /*f1b0*/  ULDC.64 UR6, c[0x0][0xad8] ;  /* 0x0002b60000067ab9 */ /* 0x000fe20000000a00 */
[----:B------:R-:W-:Y:S01]  /*f1c0*/  IMAD R0, R0, UR8, RZ ;  /* 0x0000000800007c24 */ /* 0x000fe2000f8e02ff */
[----:B------:R4:W5:Y:S01]  /*f1d0*/  LD.E.128 R52, desc[UR36][R118.64] ;  /* 0x0000002476347980 */ /* 0x000962000c101d00 */
[----:B------:R-:W-:-:S02]  /*f1e0*/  IMAD R197, R197, R2, R18 ;  /* 0x00000002c5c57224 */ /* 0x000fc400078e0212 */
[C---:B------:R-:W-:Y:S01]  /*f1f0*/  IMAD R69, R21.reuse, UR9, R0 ;  /* 0x0000000915457c24 */ /* 0x040fe2000f8e0200 */
[----:B------:R4:W5:Y:S01]  /*f200*/  LD.E.128 R64, desc[UR36][R120.64] ;  /* 0x0000002478407980 */ /* 0x000962000c101d00 */
[----:B------:R-:W-:Y:S01]  /*f210*/  IMAD.WIDE.U32 R16, R21, UR8, R16 ;  /* 0x0000000815107c25 */ /* 0x000fe2000f8e0010 */
[----:B------:R-:W-:Y:S02]  /*f220*/  SHF.R.S32.HI R0, RZ, 0x1f, R197 ;  /* 0x0000001fff007819 */ /* 0x000fe400000114c5 */
[----:B------:R4:W5:Y:S04]  /*f230*/  LD.E.128 R60, desc[UR36][R122.64] ;  /* 0x000000247a3c7980 */ /* 0x000968000c101d00 */
[----:B------:R-:W5:Y:S04]  /*f240*/  LD.E.128 R124, desc[UR36][R126.64] ;  /* 0x000000247e7c7980 */ /* 0x000f68000c101d00 */
[----:B------:R-:W5:Y:S01]  /*f250*/  LD.E.128 R28, desc[UR36][R30.64] ;  /* 0x000000241e1c7980 */ /* 0x000f62000c101d00 */
[----:B------:R-:W-:Y:S01]  /*f260*/  @!PT LDS RZ, [RZ] ;  /* 0x00000000fffff984 */ /* 0x000fe20000000800 */
[----:B------:R-:W-:Y:S01]  /*f270*/  @!PT LDS RZ, [RZ] ;  /* 0x00000000fffff984 */ /* 0x000fe20000000800 */
[----:B------:R-:W-:Y:S01]  /*f280*/  @!PT LDS RZ, [RZ] ;  /* 0x00000000fffff984 */ /* 0x000fe20000000800 */
[----:B------:R-:W-:Y:S01]  /*f290*/  @!PT LDS RZ, [RZ] ;  /* 0x00000000fffff984 */ /* 0x000fe20000000800 */
[----:B------:R0:W-:Y:S06]  /*f2a0*/  MEMBAR.ALL.CTA ;  /* 0x0000000000007992 */ /* 0x0001ec0000008000 */
[----:B0-----:R-:W0:Y:S01]  /*f2b0*/  FENCE.VIEW.ASYNC.S ;  /* 0x00000000000073c6 */ /* 0x001e220000000000 */
[----:B------:R-:W-:Y:S01]  /*f2c0*/  IADD3 R17, R17, R69, RZ ;  /* 0x0000004511117210 */ /* 0x000fe20007ffe0ff */
[----:B------:R-:W-:-:S02]  /*f2d0*/  IMAD R2, R0, UR6, RZ ;  /* 0x0000000600027c24 */ /* 0x000fc4000f8e02ff */
[----:B------:R-:W-:Y:S02]  /*f2e0*/  VIADD R22, R208, UR60 ;  /* 0x0000003cd0167c36 */ /* 0x000fe40008000000 */
[C---:B------:R-:W-:Y:S02]  /*f2f0*/  IMAD R21, R197.reuse, UR7, R2 ;  /* 0x00000007c5157c24 */ /* 0x040fe4000f8e0202 */
[----:B------:R-:W-:Y:S01]  /*f300*/  IMAD.WIDE.U32 R16, R197, UR6, R16 ;  /* 0x00000006c5107c25 */ /* 0x000fe2000f8e0010 */
[C---:B------:R-:W-:Y:S01]  /*f310*/  ISETP.GE.AND P2, PT, R22.reuse, R3, PT ;  /* 0x000000031600720c */ /* 0x040fe20003f46270 */
[----:B------:R-:W-:Y:S02]  /*f320*/  ULDC.64 UR6, c[0x0][0xa80] ;  /* 0x0002a00000067ab9 */ /* 0x000fe40000000a00 */
[----:B------:R-:W-:Y:S01]  /*f330*/  VIADD R0, R22, 0x20 ;  /* 0x0000002016007836 */ /* 0x000fe20000000000 */
[----:B------:R-:W-:Y:S01]  /*f340*/  LEA R2, P3, R16, UR6, 0x1 ;  /* 0x0000000610027c11 */ /* 0x000fe2000f8608ff */
[----:B------:R-:W-:-:S02]  /*f350*/  IMAD.IADD R17, R17, 0x1, R21 ;  /* 0x0000000111117824 */ /* 0x000fc400078e0215 */
[----:B------:R-:W-:Y:S01]  /*f360*/  VIADD R196, R196, 0x30820 ;  /* 0x00030820c4c47836 */ /* 0x000fe20000000000 */
[-C--:B------:R-:W-:Y:S01]  /*f370*/  ISETP.GE.AND P1, PT, R0, R3.reuse, PT ;  /* 0x000000030000720c */ /* 0x080fe20003f26270 */
[----:B------:R-:W-:Y:S01]  /*f380*/  VIADD R0, R22, 0x40 ;  /* 0x0000004016007836 */ /* 0x000fe20000000000 */
[----:B------:R-:W-:Y:S02]  /*f390*/  LEA.HI.X R18, R16, UR7, R17, 0x1, P3 ;  /* 0x0000000710127c11 */ /* 0x000fe400098f0c11 */
[----:B------:R-:W-:Y:S01]  /*f3a0*/  PRMT R196, RZ, 0x654, R196 ;  /* 0x00000654ffc47816 */ /* 0x000fe200000000c4 */
[----:B0-----:R4:W0:Y:S01]  /*f3b0*/  SHFL.IDX PT, R70, R2, RZ, 0x181f ;  /* 0x00181fff02467589 */ /* 0x00182200000e0000 */
[----:B------:R-:W-:Y:S01]  /*f3c0*/  ISETP.GE.AND P0, PT, R0, R3, PT ;  /* 0x000000030000720c */ /* 0x000fe20003f06270 */
[----:B------:R-:W-:Y:S01]  /*f3d0*/  BSSY B1, `(.L_x_1073) ;  /* 0x0000015000017945 */ /* 0x000fe20003800000 */
[----:B------:R4:W-:Y:S01]  /*f3e0*/  SYNCS.ARRIVE.TRANS64.RED.A1T0 RZ, [R196+URZ], RZ ;  /* 0x000000ffc4ff79a7 */ /* 0x0009e2000810043f */
[----:B------:R4:W1:Y:S02]  /*f3f0*/  SHFL.IDX PT, R0, R18, RZ, 0x181f ;  /* 0x00181fff12007589 */ /* 0x00086400000e0000 */
        /* <DEDUP_REMOVED lines=18> */
.L_x_1074:
[----:B------:R-:W-:Y:S05]  /*f520*/  BSYNC B1 ;  /* 0x0000000000017941 */ /* 0x000fea0003800000 */
.L_x_1073:
[----:B-1----:R1:W3:Y:S01]  /*f530*/  SHFL.IDX PT, R0, R18, 0x1, 0x181f ;  /* 0x00381f0012007f89 */ /* 0x0022e200000e0000 */
[----:B------:R-:W-:Y:S03]  /*f540*/  BSSY B1, `(.L_x_1075) ;  /* 0x0000014000017945 */ /* 0x000fe60003800000 */
[----:B--2---:R1:W2:Y:S01]  /*f550*/  SHFL.IDX PT, R20, R2, 0x1, 0x181f ;  /* 0x00381f0002147f89 */ /* 0x0042a200000e0000 */
[----:B------:R-:W-:Y:S05]  /*f560*/  @P1 BRA `(.L_x_1076) ;  /* 0x0000000000441947 */ /* 0x000fea0003800000 */
[----:B------:R-:W-:Y:S02]  /*f570*/  ULDC UR5, c[0x0][0xac8] ;  /* 0x0002b20000057ab9 */ /* 0x000fe40000000800 */
[----:B------:R-:W-:Y:S02]  /*f580*/  ISETP.GE.AND P4, PT, R23, UR5, PT ;  /* 0x0000000517007c0c */ /* 0x000fe4000bf86270 */
[----:B------:R-:W-:Y:S02]  /*f590*/  ISETP.GE.AND P3, PT, R203, UR5, PT ;  /* 0x00000005cb007c0c */ /* 0x000fe4000bf66270 */
[----:B------:R-:W-:Y:S02]  /*f5a0*/  ISETP.GE.AND P2, PT, R202, UR5, PT ;  /* 0x00000005ca007c0c */ /* 0x000fe4000bf46270 */
[----:B------:R-:W-:-:S07]  /*f5b0*/  ISETP.GE.AND P1, PT, R204, UR5, PT ;  /* 0x00000005cc007c0c */ /* 0x000fce000bf26270 */
[-C--:B--2--5:R-:W-:Y:S02]  /*f5c0*/  @!P4 LEA R4, P6, R23, R20.reuse, 0x1 ;  /* 0x000000141704c211 */ /* 0x0a4fe400078c08ff */
[----:B------:R-:W-:Y:S02]  /*f5d0*/  @!P3 LEA R6, P5, R203, R20, 0x1 ;  /* 0x00000014cb06b211 */ /* 0x000fe400078a08ff */
[----:B---3--:R-:W-:Y:S02]  /*f5e0*/  @!P4 LEA.HI.X R5, R23, R0, R218, 0x1, P6 ;  /* 0x000000001705c211 */ /* 0x008fe400030f0cda */
        /* <DEDUP_REMOVED lines=9> */
.L_x_1076:
[----:B------:R-:W-:Y:S05]  /*f680*/  BSYNC B1 ;  /* 0x0000000000017941 */ /* 0x000fea0003800000 */
.L_x_1075:
[----:B---3--:R3:W0:Y:S01]  /*f690*/  SHFL.IDX PT, R0, R18, 0x2, 0x181f ;  /* 0x00581f0012007f89 */ /* 0x00862200000e0000 */
[----:B------:R-:W-:Y:S03]  /*f6a0*/  BSSY B1, `(.L_x_1077) ;  /* 0x0000014000017945 */ /* 0x000fe60003800000 */
[----:B--2--5:R3:W2:Y:S01]  /*f6b0*/  SHFL.IDX PT, R10, R2, 0x2, 0x181f ;  /* 0x00581f00020a7f89 */ /* 0x0246a200000e0000 */
[----:B------:R-:W-:Y:S05]  /*f6c0*/  @P0 BRA `(.L_x_1078) ;  /* 0x0000000000440947 */ /* 0x000fea0003800000 */
[----:B------:R-:W-:Y:S02]  /*f6d0*/  ULDC UR5, c[0x0][0xac8] ;  /* 0x0002b20000057ab9 */ /* 0x000fe40000000800 */
[----:B------:R-:W-:Y:S02]  /*f6e0*/  ISETP.GE.AND P3, PT, R23, UR5, PT ;  /* 0x0000000517007c0c */ /* 0x000fe4000bf66270 */
[----:B------:R-:W-:Y:S02]  /*f6f0*/  ISETP.GE.AND P2, PT, R203, UR5, PT ;  /* 0x00000005cb007c0c */ /* 0x000fe4000bf46270 */
[----:B------:R-:W-:Y:S02]  /*f700*/  ISETP.GE.AND P1, PT, R202, UR5, PT ;  /* 0x00000005ca007c0c */ /* 0x000fe4000bf26270 */
[----:B------:R-:W-:-:S07]  /*f710*/  ISETP.GE.AND P0, PT, R204, UR5, PT ;  /* 0x00000005cc007c0c */ /* 0x000fce000bf06270 */
[-C--:B--2---:R-:W-:Y:S02]  /*f720*/  @!P3 LEA R4, P6, R23, R10.reuse, 0x1 ;  /* 0x0000000a1704b211 */ /* 0x084fe400078c08ff */
        /* <DEDUP_REMOVED lines=11> */
.L_x_1078:
[----:B------:R-:W-:Y:S05]  /*f7e0*/  BSYNC B1 ;  /* 0x0000000000017941 */ /* 0x000fea0003800000 */
.L_x_1077:
[----:B0-----:R-:W-:Y:S01]  /*f7f0*/  VIADD R0, R22, 0x60 ;  /* 0x0000006016007836 */ /* 0x001fe20000000000 */
[----:B-1-34-:R-:W0:Y:S04]  /*f800*/  SHFL.IDX PT, R18, R18, 0x3, 0x181f ;  /* 0x00781f0012127f89 */ /* 0x01ae2800000e0000 */
[----:B------:R-:W-:Y:S01]  /*f810*/  ISETP.GE.AND P0, PT, R0, R3, PT ;  /* 0x000000030000720c */ /* 0x000fe20003f06270 */
[----:B------:R1:W3:-:S12]  /*f820*/  SHFL.IDX PT, R8, R2, 0x3, 0x181f ;  /* 0x00781f0002087f89 */ /* 0x0002d800000e0000 */
[----:B-1----:R-:W-:Y:S05]  /*f830*/  @P0 BRA `(.L_x_1079) ;  /* 0x0000000c00380947 */ /* 0x002fea0003800000 */
[----:B------:R-:W-:Y:S02]  /*f840*/  ULDC UR5, c[0x0][0xac8] ;  /* 0x0002b20000057ab9 */ /* 0x000fe40000000800 */
[----:B------:R-:W-:Y:S02]  /*f850*/  ISETP.GE.AND P3, PT, R23, UR5, PT ;  /* 0x0000000517007c0c */ /* 0x000fe4000bf66270 */
[----:B------:R-:W-:Y:S02]  /*f860*/  ISETP.GE.AND P4, PT, R203, UR5, PT ;  /* 0x00000005cb007c0c */ /* 0x000fe4000bf86270 */
[----:B------:R-:W-:-:S09]  /*f870*/  ISETP.GE.AND P5, PT, R202, UR5, PT ;  /* 0x00000005ca007c0c */ /* 0x000fd2000bfa6270 */
[-C--:B---3--:R-:W-:Y:S02]  /*f880*/  @!P3 LEA R2, P0, R23, R8.reuse, 0x1 ;  /* 0x000000081702b211 */ /* 0x088fe400078008ff */
        /* <DEDUP_REMOVED lines=10> */
[----:B-1----:R-:W-:-:S04]  /*f930*/  LEA R2, P0, R204, R8, 0x1 ;  /* 0x00000008cc027211 */ /* 0x002fc800078008ff */
[----:B------:R-:W-:-:S05]  /*f940*/  LEA.HI.X R3, R204, R18, R215, 0x1, P0 ;  /* 0x00000012cc037211 */ /* 0x000fca00000f0cd7 */
[----:B------:R4:W-:Y:S01]  /*f950*/  ST.E.128 desc[UR36][R2.64], R28 ;  /* 0x0000001c02007985 */ /* 0x0009e2000c101d24 */
[----:B------:R-:W-:Y:S05]  /*f960*/  BRA `(.L_x_1079) ;  /* 0x0000000800ec7947 */ /* 0x000fea0003800000 */
.L_x_1072:
[----:B------:R-:W0:Y:S01]  /*f970*/  LDC R8, c[0x0][0xbe8] ;  /* 0x0002fa00ff087b82 */ /* 0x000e220000000800 */
[----:B------:R-:W-:Y:S01]  /*f980*/  R2UR UR6, R206 ;  /* 0x00000000ce0672ca */ /* 0x000fe200000e0000 */
[----:B------:R-:W-:Y:S01]  /*f990*/  BSSY B1, `(.L_x_1080) ;  /* 0x0000034000017945 */ /* 0x000fe20003800000 */
[----:B------:R-:W-:Y:S01]  /*f9a0*/  R2UR UR5, R207 ;  /* 0x00000000cf0572ca */ /* 0x000fe200000e0000 */
[----:B------:R-:W-:Y:S01]  /*f9b0*/  IMAD R6, R205, 0x20, R208 ;  /* 0x00000020cd067824 */ /* 0x000fe200078e02d0 */
[----:B------:R-:W-:-:S09]  /*f9c0*/  ISETP.GE.AND P0, PT, R219, 0x80, PT ;  /* 0x00000080db00780c */ /* 0x000fd20003f06270 */
[----:B------:R-:W-:Y:S02]  /*f9d0*/  USHF.R.S32.HI UR8, URZ, 0x1f, UR6 ;  /* 0x0000001f3f087899 */ /* 0x000fe40008011406 */
[----:B------:R-:W-:Y:S01]  /*f9e0*/  USHF.R.S32.HI UR9, URZ, 0x1f, UR5 ;  /* 0x0000001f3f097899 */ /* 0x000fe20008011405 */
[----:B0-----:R-:W-:-:S13]  /*f9f0*/  ISETP.NE.AND P1, PT, R8, 0x1, PT ;  /* 0x000000010800780c */ /* 0x001fda0003f25270 */
[----:B------:R-:W0:Y:S08]  /*fa00*/  @P1 LDC R9, c[0x0][0xbec] ;  /* 0x0002fb00ff091b82 */ /* 0x000e300000000800 */
[----:B------:R-:W1:Y:S01]  /*fa10*/  @P1 LDC R11, c[0x0][0xbf0] ;  /* 0x0002fc00ff0b1b82 */ /* 0x000e620000000800 */
[----:B------:R-:W-:Y:S05]  /*fa20*/  @P0 BRA `(.L_x_1081) ;  /* 0x0000000000a80947 */ /* 0x000fea0003800000 */
[----:B------:R-:W2:Y:S01]  /*fa30*/  S2R R4, SR_TID.X ;  /* 0x0000000000047919 */ /* 0x000ea20000002100 */
[----:B------:R-:W3:Y:S01]  /*fa40*/  LDC R3, c[0x0][0xbe8] ;  /* 0x0002fa00ff037b82 */ /* 0x000ee20000000800 */
[----:B------:R-:W-:Y:S01]  /*fa50*/  MOV R7, UR60 ;  /* 0x0000003c00077c02 */ /* 0x000fe20008000f00 */
[----:B------:R-:W-:Y:S02]  /*fa60*/  ULDC UR5, c[0x0][0xa88] ;  /* 0x0002a20000057ab9 */ /* 0x000fe40000000800 */
[----:B---3--:R-:W-:Y:S01]  /*fa70*/  IMAD R5, R3, UR5, RZ ;  /* 0x0000000503057c24 */ /* 0x008fe2000f8e02ff */
[----:B--2---:R-:W-:-:S04]  /*fa80*/  IADD3 R4, R7, -0x80, R4 ;  /* 0xffffff8007047810 */ /* 0x004fc80007ffe004 */
[----:B------:R-:W-:-:S13]  /*fa90*/  ISETP.GE.AND P0, PT, R4, R5, PT ;  /* 0x000000050400720c */ /* 0x000fda0003f06270 */
[----:B------:R-:W-:Y:S05]  /*faa0*/  @P0 BRA `(.L_x_1081) ;  /* 0x0000000000880947 */ /* 0x000fea0003800000 */
[----:B------:R-:W-:Y:S01]  /*fab0*/  ISETP.NE.AND P0, PT, R3, 0x1, PT ;  /* 0x000000010300780c */ /* 0x000fe20003f05270 */
[----:B------:R-:W-:Y:S01]  /*fac0*/  ULDC.64 UR10, c[0x0][0xb90] ;  /* 0x0002e400000a7ab9 */ /* 0x000fe20000000a00 */
[----:B------:R-:W-:Y:S01]  /*fad0*/  R2UR UR13, R206 ;  /* 0x00000000ce0d72ca */ /* 0x000fe200000e0000 */
[----:B------:R-:W-:Y:S01]  /*fae0*/  UIMAD UR5, UR8, UR10, URZ ;  /* 0x0000000a080572a4 */ /* 0x000fe2000f8e023f */
[----:B------:R-:W-:Y:S01]  /*faf0*/  R2UR UR12, R207 ;  /* 0x00000000cf0c72ca */ /* 0x000fe200000e0000 */
[----:B------:R-:W-:-:S08]  /*fb00*/  IMAD.MOV.U32 R2, RZ, RZ, R4 ;  /* 0x000000ffff027224 */ /* 0x000fd000078e0004 */
[----:B------:R-:W2:Y:S02]  /*fb10*/  @P0 LDC R5, c[0x0][0xbec] ;  /* 0x0002fb00ff050b82 */ /* 0x000ea40000000800 */
[----:B------:R-:W-:Y:S02]  /*fb20*/  UIMAD.WIDE.U32 UR6, UR13, UR10, URZ ;  /* 0x0000000a0d0672a5 */ /* 0x000fe4000f8e003f */
[----:B------:R-:W-:-:S03]  /*fb30*/  UIMAD UR5, UR13, UR11, UR5 ;  /* 0x0000000b0d0572a4 */ /* 0x000fc6000f8e0205 */
[----:B------:R-:W-:Y:S01]  /*fb40*/  ULDC.64 UR10, c[0x0][0xb98] ;  /* 0x0002e600000a7ab9 */ /* 0x000fe20000000a00 */
[----:B------:R-:W3:Y:S01]  /*fb50*/  @P0 LDC R7, c[0x0][0xbf0] ;  /* 0x0002fc00ff070b82 */ /* 0x000ee20000000800 */
[----:B------:R-:W-:Y:S02]  /*fb60*/  UIADD3 UR7, UR7, UR5, URZ ;  /* 0x0000000507077290 */ /* 0x000fe4000fffe03f */
[----:B------:R-:W-:Y:S02]  /*fb70*/  UIMAD UR5, UR9, UR10, URZ ;  /* 0x0000000a090572a4 */ /* 0x000fe4000f8e023f */
[----:B------:R-:W-:Y:S02]  /*fb80*/  UIMAD.WIDE.U32 UR6, UR12, UR10, UR6 ;  /* 0x0000000a0c0672a5 */ /* 0x000fe4000f8e0006 */
[----:B------:R-:W-:-:S03]  /*fb90*/  UIMAD UR5, UR12, UR11, UR5 ;  /* 0x0000000b0c0572a4 */ /* 0x000fc6000f8e0205 */
[----:B------:R-:W-:Y:S01]  /*fba0*/  ULDC.64 UR10, c[0x0][0xb88] ;  /* 0x0002e200000a7ab9 */ /* 0x000fe20000000a00 */
[----:B--2---:R-:W-:-:S05]  /*fbb0*/  @P0 IMAD.HI.U32 R0, R4, R5, RZ ;  /* 0x0000000504000227 */ /* 0x004fca00078e00ff */
[----:B---3--:R-:W-:-:S05]  /*fbc0*/  @P0 SHF.R.U32.HI R2, RZ, R7, R0 ;  /* 0x00000007ff020219 */ /* 0x008fca0000011600 */
[----:B------:R-:W-:-:S04]  /*fbd0*/  IMAD.MOV R5, RZ, RZ, -R2 ;  /* 0x000000ffff057224 */ /* 0x000fc800078e0a02 */
[----:B------:R-:W-:Y:S01]  /*fbe0*/  IMAD R5, R3, R5, R4 ;  /* 0x0000000503057224 */ /* 0x000fe200078e0204 */
[----:B------:R-:W-:Y:S01]  /*fbf0*/  SHF.R.S32.HI R3, RZ, 0x1f, R2 ;  /* 0x0000001fff037819 */ /* 0x000fe20000011402 */
[----:B------:R-:W-:Y:S01]  /*fc00*/  IMAD.U32 R4, RZ, RZ, UR5 ;  /* 0x00000005ff047e24 */ /* 0x000fe2000f8e00ff */
[----:B------:R-:W-:Y:S02]  /*fc10*/  IADD3 R2, P0, R2, UR6, RZ ;  /* 0x0000000602027c10 */ /* 0x000fe4000ff1e0ff */
[----:B------:R-:W-:Y:S02]  /*fc20*/  SHF.R.S32.HI R0, RZ, 0x1f, R5 ;  /* 0x0000001fff007819 */ /* 0x000fe40000011405 */
[----:B------:R-:W-:Y:S01]  /*fc30*/  IADD3.X R3, R3, UR7, R4, P0, !PT ;  /* 0x0000000703037c10 */ /* 0x000fe200087fe404 */
[----:B------:R-:W-:Y:S02]  /*fc40*/  ULDC.64 UR6, c[0x0][0xb50] ;  /* 0x0002d40000067ab9 */ /* 0x000fe40000000a00 */
[----:B------:R-:W-:-:S02]  /*fc50*/  IMAD R0, R0, UR10, RZ ;  /* 0x0000000a00007c24 */ /* 0x000fc4000f8e02ff */
[----:B------:R-:W-:-:S04]  /*fc60*/  IMAD.WIDE.U32 R2, R5, UR10, R2 ;  /* 0x0000000a05027c25 */ /* 0x000fc8000f8e0002 */
[----:B------:R-:W-:Y:S01]  /*fc70*/  IMAD R7, R5, UR11, R0 ;  /* 0x0000000b05077c24 */ /* 0x000fe2000f8e0200 */
[----:B------:R-:W-:-:S03]  /*fc80*/  LEA R4, P0, R2, UR6, 0x2 ;  /* 0x0000000602047c11 */ /* 0x000fc6000f8010ff */
[----:B------:R-:W-:-:S05]  /*fc90*/  IMAD.IADD R3, R3, 0x1, R7 ;  /* 0x0000000103037824 */ /* 0x000fca00078e0207 */
[----:B------:R-:W-:Y:S01]  /*fca0*/  LEA.HI.X R5, R2, UR7, R3, 0x2, P0 ;  /* 0x0000000702057c11 */ /* 0x000fe200080f1403 */
[----:B------:R-:W-:-:S05]  /*fcb0*/  IMAD.MOV.U32 R3, RZ, RZ, -0x800000 ;  /* 0xff800000ff037424 */ /* 0x000fca00078e00ff */
[----:B------:R2:W-:Y:S02]  /*fcc0*/  STG.E desc[UR36][R4.64], R3 ;  /* 0x0000000304007986 */ /* 0x0005e4000c101924 */
.L_x_1081:
[----:B------:R-:W-:Y:S05]  /*fcd0*/  BSYNC B1 ;  /* 0x0000000000017941 */ /* 0x000fea0003800000 */
.L_x_1080:
[----:B------:R-:W-:Y:S01]  /*fce0*/  R2UR UR13, R206 ;  /* 0x00000000ce0d72ca */ /* 0x000fe200000e0000 */
[----:B------:R-:W-:Y:S01]  /*fcf0*/  ULDC.64 UR10, c[0x0][0xae8] ;  /* 0x0002ba00000a7ab9 */ /* 0x000fe20000000a00 */
[----:B------:R-:W-:Y:S01]  /*fd00*/  R2UR UR12, R207 ;  /* 0x00000000cf0c72ca */ /* 0x000fe200000e0000 */
[----:B------:R-:W-:Y:S01]  /*fd10*/  UIMAD UR5, UR8, UR10, URZ ;  /* 0x0000000a080572a4 */ /* 0x000fe2000f8e023f */
[----:B------:R-:W-:Y:S01]  /*fd20*/  VIADD R6, R6, UR60 ;  /* 0x0000003c06067c36 */ /* 0x000fe20008000000 */
[----:B------:R-:W-:Y:S03]  /*fd30*/  BSSY B1, `(.L_x_1082) ;  /* 0x000003c000017945 */ /* 0x000fe60003800000 */
[----:B0-----:R-:W-:Y:S01]  /*fd40*/  @P1 IMAD.HI.U32 R0, R6, R9, RZ ;  /* 0x0000000906001227 */ /* 0x001fe200078e00ff */
[----:B--2---:R-:W-:-:S04]  /*fd50*/  MOV R5, R6 ;  /* 0x0000000600057202 */ /* 0x004fc80000000f00 */
[----:B------:R-:W-:Y:S01]  /*fd60*/  UIMAD.WIDE.U32 UR6, UR13, UR10, URZ ;  /* 0x0000000a0d0672a5 */ /* 0x000fe2000f8e003f */
[----:B-1----:R-:W-:Y:S01]  /*fd70*/  @P1 SHF.R.U32.HI R5, RZ, R11, R0 ;  /* 0x0000000bff051219 */ /* 0x002fe20000011600 */
[----:B------:R-:W-:-:S03]  /*fd80*/  UIMAD UR5, UR13, UR11, UR5 ;  /* 0x0000000b0d0572a4 */ /* 0x000fc6000f8e0205 */
[----:B------:R-:W-:Y:S01]  /*fd90*/  ULDC.64 UR10, c[0x0][0xaf0] ;  /* 0x0002bc00000a7ab9 */ /* 0x000fe20000000a00 */
[----:B------:R-:W-:Y:S01]  /*fda0*/  UIADD3 UR7, UR7, UR5, URZ ;  /* 0x0000000507077290 */ /* 0x000fe2000fffe03f */
[--C-:B------:R-:W-:Y:S01]  /*fdb0*/  SHF.R.S32.HI R0, RZ, 0x1f, R5.reuse ;  /* 0x0000001fff007819 */ /* 0x100fe20000011405 */
[----:B------:R-:W-:Y:S01]  /*fdc0*/  UIMAD UR5, UR9, UR10, URZ ;  /* 0x0000000a090572a4 */ /* 0x000fe2000f8e023f */
[----:B------:R-:W-:Y:S01]  /*fdd0*/  IMAD.MOV R7, RZ, RZ, -R5 ;  /* 0x000000ffff077224 */ /* 0x000fe200078e0a05 */
[----:B------:R-:W-:Y:S02]  /*fde0*/  UIMAD.WIDE.U32 UR6, UR12, UR10, UR6 ;  /* 0x0000000a0c0672a5 */ /* 0x000fe4000f8e0006 */
[----:B------:R-:W-:Y:S01]  /*fdf0*/  UIMAD UR5, UR12, UR11, UR5 ;  /* 0x0000000b0c0572a4 */ /* 0x000fe2000f8e0205 */
[----:B------:R-:W-:Y:S01]  /*fe00*/  IMAD R7, R8, R7, R6 ;  /* 0x0000000708077224 */ /* 0x000fe200078e0206 */
[----:B------:R-:W-:Y:S01]  /*fe10*/  ULDC.64 UR8, c[0x0][0xae0] ;  /* 0x0002b80000087ab9 */ /* 0x000fe20000000a00 */
[----:B------:R-:W-:Y:S01]  /*fe20*/  VIADD R6, R208, UR60 ;  /* 0x0000003cd0067c36 */ /* 0x000fe20008000000 */
[----:B------:R-:W-:Y:S01]  /*fe30*/  UIADD3 UR5, UR7, UR5, URZ ;  /* 0x0000000507057290 */ /* 0x000fe2000fffe03f */
[----:B------:R-:W-:-:S02]  /*fe40*/  IMAD R0, R0, UR8, RZ ;  /* 0x0000000800007c24 */ /* 0x000fc4000f8e02ff */
[----:B------:R-:W-:Y:S02]  /*fe50*/  IMAD.U32 R3, RZ, RZ, UR7 ;  /* 0x00000007ff037e24 */ /* 0x000fe4000f8e00ff */
[----:B------:R-:W-:Y:S01]  /*fe60*/  IMAD.U32 R2, RZ, RZ, UR6 ;  /* 0x00000006ff027e24 */ /* 0x000fe2000f8e00ff */
[----:B------:R-:W-:Y:S01]  /*fe70*/  ULDC.64 UR6, c[0x0][0xad8] ;  /* 0x0002b60000067ab9 */ /* 0x000fe20000000a00 */
[----:B------:R-:W-:Y:S01]  /*fe80*/  IMAD.U32 R3, RZ, RZ, UR5 ;  /* 0x00000005ff037e24 */ /* 0x000fe2000f8e00ff */
[----:B------:R-:W-:Y:S01]  /*fe90*/  ULDC UR5, c[0x0][0xa88] ;  /* 0x0002a20000057ab9 */ /* 0x000fe20000000800 */
[C---:B------:R-:W-:Y:S01]  /*fea0*/  IMAD R9, R5.reuse, UR9, R0 ;  /* 0x0000000905097c24 */ /* 0x040fe2000f8e0200 */
[----:B------:R-:W-:Y:S01]  /*feb0*/  SHF.R.S32.HI R0, RZ, 0x1f, R7 ;  /* 0x0000001fff007819 */ /* 0x000fe20000011407 */
[----:B------:R-:W-:-:S04]  /*fec0*/  IMAD.WIDE.U32 R2, R5, UR8, R2 ;  /* 0x0000000805027c25 */ /* 0x000fc8000f8e0002 */
[----:B------:R-:W-:Y:S02]  /*fed0*/  IMAD.IADD R3, R3, 0x1, R9 ;  /* 0x0000000103037824 */ /* 0x000fe400078e0209 */
[----:B------:R-:W-:Y:S01]  /*fee0*/  IMAD R4, R0, UR6, RZ ;  /* 0x0000000600047c24 */ /* 0x000fe2000f8e02ff */
[----:B------:R-:W-:Y:S01]  /*fef0*/  IADD3 R0, R6, 0x20, RZ ;  /* 0x0000002006007810 */ /* 0x000fe20007ffe0ff */
[----:B------:R-:W-:Y:S02]  /*ff00*/  IMAD R9, R8, UR5, RZ ;  /* 0x0000000508097c24 */ /* 0x000fe4000f8e02ff */
[C---:B------:R-:W-:Y:S02]  /*ff10*/  IMAD R5, R7.reuse, UR7, R4 ;  /* 0x0000000707057c24 */ /* 0x040fe4000f8e0204 */
[----:B------:R-:W-:Y:S01]  /*ff20*/  IMAD.WIDE.U32 R2, R7, UR6, R2 ;  /* 0x0000000607027c25 */ /* 0x000fe2000f8e0002 */
[-C--:B------:R-:W-:Y:S01]  /*ff30*/  ISETP.GE.AND P2, PT, R6, R9.reuse, PT ;  /* 0x000000090600720c */ /* 0x080fe20003f46270 */
[----:B------:R-:W-:Y:S01]  /*ff40*/  ULDC.64 UR6, c[0x0][0xa80] ;  /* 0x0002a00000067ab9 */ /* 0x000fe20000000a00 */
[----:B------:R-:W-:Y:S01]  /*ff50*/  ISETP.GE.AND P1, PT, R0, R9, PT ;  /* 0x000000090000720c */ /* 0x000fe20003f26270 */
[----:B------:R-:W-:Y:S01]  /*ff60*/  IMAD.IADD R3, R3, 0x1, R5 ;  /* 0x0000000103037824 */ /* 0x000fe200078e0205 */
[----:B------:R-:W-:Y:S01]  /*ff70*/  LEA R4, P3, R2, UR6, 0x1 ;  /* 0x0000000602047c11 */ /* 0x000fe2000f8608ff */
[----:B------:R-:W-:-:S03]  /*ff80*/  VIADD R0, R6, 0x40 ;  /* 0x0000004006007836 */ /* 0x000fc60000000000 */
[----:B------:R-:W-:Y:S02]  /*ff90*/  LEA.HI.X R5, R2, UR7, R3, 0x1, P3 ;  /* 0x0000000702057c11 */ /* 0x000fe400098f0c03 */
[----:B------:R-:W-:Y:S01]  /*ffa0*/  ISETP.GE.AND P0, PT, R0, R9, PT ;  /* 0x000000090000720c */ /* 0x000fe20003f06270 */
[----:B------:R0:W1:Y:S04]  /*ffb0*/  SHFL.IDX PT, R2, R4, RZ, 0x181f ;  /* 0x00181fff04027589 */ /* 0x00006800000e0000 */
[----:B------:R0:W2:Y:S01]  /*ffc0*/  SHFL.IDX PT, R0, R5, RZ, 0x181f ;  /* 0x00181fff05007589 */ /* 0x0000a200000e0000 */
[----:B------:R-:W-:Y:S07]  /*ffd0*/  @P2 BRA `(.L_x_1083) ;  /* 0x0000000000442947 */ /* 0x000fee0003800000 */
        /* <DEDUP_REMOVED lines=17> */
.L_x_1083:
[----:B------:R-:W-:Y:S05]  /*100f0*/  BSYNC B1 ;  /* 0x0000000000017941 */ /* 0x000fea0003800000 */
.L_x_1082:
        /* <DEDUP_REMOVED lines=21> */
.L_x_1085:
[----:B------:R-:W-:Y:S05]  /*10250*/  BSYNC B1 ;  /* 0x0000000000017941 */ /* 0x000fea0003800000 */
.L_x_1084:
        /* <DEDUP_REMOVED lines=21> */
.L_x_1087:
[----:B------:R-:W-:Y:S05]  /*103b0*/  BSYNC B1 ;  /* 0x0000000000017941 */ /* 0x000fea0003800000 */
.L_x_1086:
[----:B0-----:R-:W-:Y:S01]  /*103c0*/  VIADD R0, R6, 0x60 ;  /* 0x0000006006007836 */ /* 0x001fe20000000000 */
[----:B--2-4-:R-:W0:Y:S04]  /*103d0*/  SHFL.IDX PT, R5, R5, 0x3, 0x181f ;  /* 0x00781f0005057f89 */ /* 0x014e2800000e0000 */
[----:B------:R-:W-:Y:S01]  /*103e0*/  ISETP.GE.AND P0, PT, R0, R9, PT ;  /* 0x000000090000720c */ /* 0x000fe20003f06270 */
[----:B-1-3--:R1:W2:-:S12]  /*103f0*/  SHFL.IDX PT, R2, R4, 0x3, 0x181f ;  /* 0x00781f0004027f89 */ /* 0x00a29800000e0000 */
[----:B-1----:R-:W-:Y:S05]  /*10400*/  @P0 BRA `(.L_x_1079) ;  /* 0x0000000000440947 */ /* 0x002fea0003800000 */
[----:B------:R-:W-:Y:S02]  /*10410*/  ULDC UR5, c[0x0][0xac8] ;  /* 0x0002b20000057ab9 */ /* 0x000fe40000000800 */
        /* <DEDUP_REMOVED lines=16> */
.L_x_1079:
[----:B------:R-:W-:Y:S05]  /*10520*/  BSYNC B0 ;  /* 0x0000000000007941 */ /* 0x000fea0003800000 */
.L_x_1071:
[----:B------:R-:W-:Y:S02]  /*10530*/  ULDC UR5, c[0x0][0xc38] ;  /* 0x00030e0000057ab9 */ /* 0x000fe40000000800 */
[----:B------:R-:W-:-:S06]  /*10540*/  UISETP.GE.AND UP0, UPT, UR4, UR5, UPT ;  /* 0x000000050400728c */ /* 0x000fcc000bf06270 */
[----:B------:R-:W-:-:S13]  /*10550*/  PLOP3.LUT P0, PT, PT, PT, UP0, 0x80, 0x0 ;  /* 0x000000000000781c */ /* 0x000fda0003f0f008 */
[----:B------:R-:W-:Y:S05]  /*10560*/  @!P0 BRA `(.L_x_1088) ;  /* 0xffffff0400f08947 */ /* 0x000fea000383ffff */
[----:B------:R-:W-:Y:S05]  /*10570*/  EXIT ;  /* 0x000000000000794d */ /* 0x000fea0003800000 */
.L_x_982:
[----:B------:R-:W-:-:S08]  /*10580*/  NOP ;  /* 0x0000000000007918 */ /* 0x000fd00000000000 */
[----:B0-----:R-:W0:-:S00]  /*10590*/  USETMAXREG.DEALLOC.CTAPOOL 0x28 ;  /* 0x00000028000079c8 */ /* 0x001e0000080e0500 */
[----:B0-----:R-:W-:-:S06]  /*105a0*/  LOP3.LUT R0, R0, 0x3, RZ, 0xc0, !PT ;  /* 0x0000000300007812 */ /* 0x001fcc00078ec0ff */
[----:B------:R-:W0:Y:S01]  /*105b0*/  S2UR UR10, SR_CTAID.X ;  /* 0x00000000000a79c3 */ /* 0x000e220000002500 */
[----:B------:R-:W-:Y:S01]  /*105c0*/  LOP3.LUT R16, R16, 0xffff7fff, RZ, 0xc0, !PT ;  /* 0xffff7fff10107812 */ /* 0x000fe200078ec0ff */
[----:B------:R-:W-:Y:S01]  /*105d0*/  STL [R1], RZ ;  /* 0x000000ff01007387 */ /* 0x000fe20000100800 */
[----:B------:R-:W-:Y:S02]  /*105e0*/  IMAD.MOV.U32 R23, RZ, RZ, RZ ;  /* 0x000000ffff177224 */ /* 0x000fe400078e00ff */
[----:B------:R-:W-:Y:S01]  /*105f0*/  IMAD.MOV.U32 R25, RZ, RZ, 0x1 ;  /* 0x00000001ff197424 */ /* 0x000fe200078e00ff */
[----:B------:R1:W2:Y:S02]  /*10600*/  SHFL.IDX PT, R2, R0, RZ, 0x1f ;  /* 0x00001fff00027589 */ /* 0x0002a400000e0000 */
[----:B-1----:R-:W0:Y:S01]  /*10610*/  LDC R0, c[0x0][0xc38] ;  /* 0x00030e00ff007b82 */ /* 0x002e220000000800 */
[----:B--2---:R-:W-:-:S13]  /*10620*/  ISETP.NE.AND P0, PT, R2, RZ, PT ;  /* 0x000000ff0200720c */ /* 0x004fda0003f05270 */
[----:B------:R-:W-:Y:S01]  /*10630*/  @P0 LOP3.LUT R16, R16, 0x8000, RZ, 0xfc, !PT ;  /* 0x0000800010100812 */ /* 0x000fe200078efcff */
[----:B------:R-:W-:Y:S06]  /*10640*/  @P0 BAR.ARV 0x4, 0x180 ;  /* 0x0106000000000b1d */ /* 0x000fec0000002000 */
[----:B0-----:R-:W-:-:S13]  /*10650*/  ISETP.LE.AND P0, PT, R0, UR10, PT ;  /* 0x0000000a00007c0c */ /* 0x001fda000bf03270 */
[----:B------:R-:W-:Y:S05]  /*10660*/  @P0 BRA `(.L_x_1089) ;  /* 0x0000003c00e40947 */ /* 0x000fea0003800000 */
[----:B------:R-:W2:Y:S01]  /*10670*/  LDL R3, [R1+0x4] ;  /* 0x0000040001037983 */ /* 0x000ea20000100800 */
[C---:B------:R-:W-:Y:S01]  /*10680*/  IMAD.SHL.U32 R30, R5.reuse, 0x8, RZ ;  /* 0x00000008051e7824 */ /* 0x040fe200078e00ff */
[----:B------:R-:W-:Y:S01]  /*10690*/  ULDC.64 UR6, c[0x0][0x2f0] ;  /* 0x0000bc0000067ab9 */ /* 0x000fe20000000a00 */
[----:B------:R-:W-:Y:S01]  /*106a0*/  ULDC UR9, c[0x0][0x2b8] ;  /* 0x0000ae0000097ab9 */ /* 0x000fe20000000800 */
[----:B------:R-:W-:Y:S01]  /*106b0*/  LOP3.LUT R16, R16, 0xfffffff7, RZ, 0xc0, !PT ;  /* 0xfffffff710107812 */ /* 0x000fe200078ec0ff */
[----:B------:R-:W0:Y:S01]  /*106c0*/  S2UR UR8, SR_CgaCtaId ;  /* 0x00000000000879c3 */ /* 0x000e220000008800 */
[C---:B------:R-:W-:Y:S01]  /*106d0*/  LOP3.LUT R0, R30.reuse, 0x1f8, RZ, 0xc0, !PT ;  /* 0x000001f81e007812 */ /* 0x040fe200078ec0ff */
[----:B------:R-:W-:Y:S01]  /*106e0*/  ULDC.64 UR4, c[0x0][0x418] ;  /* 0x0001060000047ab9 */ /* 0x000fe20000000a00 */
[----:B------:R-:W-:Y:S01]  /*106f0*/  LOP3.LUT R37, R30, 0x38, RZ, 0xc0, !PT ;  /* 0x000000381e257812 */ /* 0x000fe200078ec0ff */
[----:B------:R-:W-:Y:S01]  /*10700*/  UISETP.NE.U32.AND UP0, UPT, UR4, URZ, UPT ;  /* 0x0000003f0400728c */ /* 0x000fe2000bf05070 */
[----:B------:R-:W-:Y:S01]  /*10710*/  LOP3.LUT R2, R5, 0x7f, RZ, 0xc0, !PT ;  /* 0x0000007f05027812 */ /* 0x000fe200078ec0ff */
[----:B------:R1:W-:Y:S01]  /*10720*/  STL [R1], RZ ;  /* 0x000000ff01007387 */ /* 0x0003e20000100800 */
[----:B------:R-:W-:Y:S01]  /*10730*/  ULDC UR4, c[0x0][0x424] ;  /* 0x0001090000047ab9 */ /* 0x000fe20000000800 */
[----:B------:R-:W-:Y:S01]  /*10740*/  UISETP.NE.AND.EX UP0, UPT, UR5, URZ, UPT, UP0 ;  /* 0x0000003f0500728c */ /* 0x000fe2000bf05300 */
[----:B------:R-:W-:Y:S01]  /*10750*/  SHF.R.U32.HI R36, RZ, 0x3, R2 ;  /* 0x00000003ff247819 */ /* 0x000fe20000011602 */
[----:B------:R-:W-:Y:S01]  /*10760*/  ULDC UR40, c[0x0][0x288] ;  /* 0x0000a20000287ab9 */ /* 0x000fe20000000800 */
[----:B------:R-:W-:Y:S01]  /*10770*/  UMOV UR5, 0x400 ;  /* 0x0000040000057882 */ /* 0x000fe20000000000 */
[----:B------:R-:W-:Y:S01]  /*10780*/  USEL UR4, UR4, 0x1, UP0 ;  /* 0x0000000104047887 */ /* 0x000fe20008000000 */
[----:B------:R-:W-:Y:S01]  /*10790*/  IMAD.U32 R34, RZ, RZ, UR10 ;  /* 0x0000000aff227e24 */ /* 0x000fe2000f8e00ff */
[----:B------:R-:W-:Y:S01]  /*107a0*/  ULDC UR39, c[0x0][0x448] ;  /* 0x0001120000277ab9 */ /* 0x000fe20000000800 */
[----:B------:R-:W-:Y:S01]  /*107b0*/  IMAD.MOV.U32 R25, RZ, RZ, 0x1 ;  /* 0x00000001ff197424 */ /* 0x000fe200078e00ff */
[----:B------:R-:W-:Y:S01]  /*107c0*/  UIMAD UR38, UR4, UR6, URZ ;  /* 0x00000006042672a4 */ /* 0x000fe2000f8e023f */
[----:B------:R-:W-:Y:S01]  /*107d0*/  IMAD.MOV.U32 R23, RZ, RZ, RZ ;  /* 0x000000ffff177224 */ /* 0x000fe200078e00ff */
[----:B------:R-:W-:-:S02]  /*107e0*/  UIMAD UR39, UR39, UR40, URZ ;  /* 0x00000028272772a4 */ /* 0x000fc4000f8e023f */
[----:B------:R-:W-:Y:S02]  /*107f0*/  UIADD3 UR4, UR38, 0x3f, URZ ;  /* 0x0000003f26047890 */ /* 0x000fe4000fffe03f */
[----:B------:R-:W-:Y:S02]  /*10800*/  UIADD3 UR49, UR38, 0x1, -UR40 ;  /* 0x0000000126317890 */ /* 0x000fe4000fffe828 */
[----:B0-----:R-:W-:Y:S02]  /*10810*/  ULEA UR8, UR8, UR5, 0x18 ;  /* 0x0000000508087291 */ /* 0x001fe4000f8ec03f */
[----:B------:R-:W-:Y:S01]  /*10820*/  USHF.R.S32.HI UR5, URZ, 0x1f, UR4 ;  /* 0x0000001f3f057899 */ /* 0x000fe20008011404 */
[----:B------:R-:W-:Y:S01]  /*10830*/  ULDC UR47, c[0x0][0xc] ;  /* 0x00000300002f7ab9 */ /* 0x000fe20000000800 */
[----:B------:R-:W-:Y:S02]  /*10840*/  UIADD3 UR40, UR38, -UR40, URZ ;  /* 0x8000002826287290 */ /* 0x000fe4000fffe03f */
[----:B------:R-:W-:Y:S01]  /*10850*/  IMAD.U32 R17, RZ, RZ, UR8 ;  /* 0x00000008ff117e24 */ /* 0x000fe2000f8e00ff */
[----:B------:R-:W-:-:S04]  /*10860*/  ULEA.HI UR5, UR5, UR4, URZ, 0x6 ;  /* 0x0000000405057291 */ /* 0x000fc8000f8f303f */
[----:B------:R-:W-:Y:S01]  /*10870*/  USHF.R.S32.HI UR41, URZ, 0x6, UR5 ;  /* 0x000000063f297899 */ /* 0x000fe20008011405 */
[----:B--2---:R-:W-:Y:S02]  /*10880*/  R2UR UR11, R3 ;  /* 0x00000000030b72ca */ /* 0x004fe400000e0000 */
[----:B------:R-:W-:Y:S02]  /*10890*/  LOP3.LUT R3, R0, 0x38, R5, 0x78, !PT ;  /* 0x0000003800037812 */ /* 0x000fe400078e7805 */
[----:B------:R-:W-:Y:S02]  /*108a0*/  LOP3.LUT R0, R37, 0x40, RZ, 0xfc, !PT ;  /* 0x0000004025007812 */ /* 0x000fe400078efcff */
[----:B------:R-:W-:Y:S02]  /*108b0*/  LOP3.LUT R30, R3, 0x200, R30, 0xf8, !PT ;  /* 0x00000200031e7812 */ /* 0x000fe400078ef81e */
[C---:B------:R-:W-:Y:S02]  /*108c0*/  ISETP.GE.AND P2, PT, R0.reuse, UR7, PT ;  /* 0x0000000700007c0c */ /* 0x040fe4000bf46270 */
[----:B------:R-:W-:Y:S01]  /*108d0*/  ISETP.GE.AND P1, PT, R0, UR9, PT ;  /* 0x0000000900007c0c */ /* 0x000fe2000bf26270 */
[----:B------:R-:W-:Y:S01]  /*108e0*/  IMAD R31, R30, 0x2, R17 ;  /* 0x000000021e1f7824 */ /* 0x000fe200078e0211 */
[----:B------:R-:W-:Y:S01]  /*108f0*/  ISETP.GE.AND P0, PT, R0, UR7, PT ;  /* 0x0000000700007c0c */ /* 0x000fe2000bf06270 */
[----:B------:R-:W-:Y:S01]  /*10900*/  ULOP3.LUT UR48, UR11, 0x2, URZ, 0xfc, !UPT ;  /* 0x000000020b307892 */ /* 0x000fe2000f8efc3f */
[----:B------:R-:W-:-:S02]  /*10910*/  LOP3.LUT R0, R37, 0x80, RZ, 0xfc, !PT ;  /* 0x0000008025007812 */ /* 0x000fc400078efcff */
[----:B------:R-:W-:-:S05]  /*10920*/  SHF.L.U32 R3, R5, 0x4, RZ ;  /* 0x0000000405037819 */ /* 0x000fca00000006ff */
[----:B------:R-:W-:Y:S02]  /*10930*/  @P2 LOP3.LUT R16, R16, 0x8, RZ, 0xfc, !PT ;  /* 0x0000000810102812 */ /* 0x000fe400078efcff */
[----:B------:R-:W-:Y:S02]  /*10940*/  ISETP.GE.AND P2, PT, R0, UR7, PT ;  /* 0x0000000700007c0c */ /* 0x000fe4000bf46270 */
[----:B------:R-:W-:-:S04]  /*10950*/  LOP3.LUT R16, R16, 0xffffdfff, RZ, 0xc0, !PT ;  /* 0xffffdfff10107812 */ /* 0x000fc800078ec0ff */
[----:B------:R-:W-:Y:S02]  /*10960*/  @P1 LOP3.LUT R16, R16, 0x2000, RZ, 0xfc, !PT ;  /* 0x0000200010101812 */ /* 0x000fe400078efcff */
[----:B------:R-:W-:Y:S02]  /*10970*/  ISETP.GE.AND P1, PT, R0, UR9, PT ;  /* 0x0000000900007c0c */ /* 0x000fe4000bf26270 */
[----:B------:R-:W-:-:S04]  /*10980*/  LOP3.LUT R16, R16, 0xffffff7f, RZ, 0xc0, !PT ;  /* 0xffffff7f10107812 */ /* 0x000fc800078ec0ff */
[----:B------:R-:W-:Y:S02]  /*10990*/  @P0 LOP3.LUT R16, R16, 0x80, RZ, 0xfc, !PT ;  /* 0x0000008010100812 */ /* 0x000fe400078efcff */
[----:B------:R-:W-:Y:S02]  /*109a0*/  ISETP.GE.AND P0, PT, R0, UR7, PT ;  /* 0x0000000700007c0c */ /* 0x000fe4000bf06270 */
[----:B------:R-:W-:Y:S02]  /*109b0*/  LOP3.LUT R16, R16, 0xfffffffb, RZ, 0xc0, !PT ;  /* 0xfffffffb10107812 */ /* 0x000fe400078ec0ff */
[----:B------:R-:W-:Y:S02]  /*109c0*/  LOP3.LUT R0, R36, 0x70, R3, 0xf8, !PT ;  /* 0x0000007024007812 */ /* 0x000fe400078ef803 */
[----:B------:R-:W-:Y:S02]  /*109d0*/  @P2 LOP3.LUT R16, R16, 0x4, RZ, 0xfc, !PT ;  /* 0x0000000410102812 */ /* 0x000fe400078efcff */
[----:B------:R-:W-:-:S02]  /*109e0*/  LOP3.LUT R0, R37, 0xc0, RZ, 0xfc, !PT ;  /* 0x000000c025007812 */ /* 0x000fc400078efcff */
[----:B------:R-:W-:Y:S02]  /*109f0*/  LOP3.LUT R16, R16, 0xffffefff, RZ, 0xc0, !PT ;  /* 0xffffefff10107812 */ /* 0x000fe400078ec0ff */
[----:B------:R-:W-:Y:S02]  /*10a00*/  ISETP.GE.AND P2, PT, R37, UR7, PT ;  /* 0x0000000725007c0c */ /* 0x000fe4000bf46270 */
[----:B------:R-:W-:Y:S02]  /*10a10*/  @P1 LOP3.LUT R16, R16, 0x1000, RZ, 0xfc, !PT ;  /* 0x0000100010101812 */ /* 0x000fe400078efcff */
[----:B------:R-:W-:Y:S02]  /*10a20*/  ISETP.GE.AND P1, PT, R0, UR9, PT ;  /* 0x0000000900007c0c */ /* 0x000fe4000bf26270 */
[----:B------:R-:W-:-:S04]  /*10a30*/  LOP3.LUT R16, R16, 0xffffffbf, RZ, 0xc0, !PT ;  /* 0xffffffbf10107812 */ /* 0x000fc800078ec0ff */
[----:B------:R-:W-:Y:S02]  /*10a40*/  @P0 LOP3.LUT R16, R16, 0x40, RZ, 0xfc, !PT ;  /* 0x0000004010100812 */ /* 0x000fe400078efcff */
[----:B------:R-:W-:Y:S02]  /*10a50*/  ISETP.GE.AND P0, PT, R0, UR7, PT ;  /* 0x0000000700007c0c */ /* 0x000fe4000bf06270 */
[----:B------:R-:W-:-:S11]  /*10a60*/  LOP3.LUT R16, R16, 0xfffffffd, RZ, 0xc0, !PT ;  /* 0xfffffffd10107812 */ /* 0x000fd600078ec0ff */
        /* <DEDUP_REMOVED lines=13> */
[----:B-1----:R-:W-:-:S07]  /*10b40*/  @P0 LOP3.LUT R16, R16, 0x4000, RZ, 0xfc, !PT ;  /* 0x0000400010100812 */ /* 0x002fce00078efcff */
.L_x_1144:
[----:B------:R-:W-:Y:S01]  /*10b50*/  ULDC UR7, c[0x0][0xc60] ;  /* 0x0003180000077ab9 */ /* 0x000fe20000000800 */
[C---:B------:R-:W-:Y:S01]  /*10b60*/  R2UR UR42, R34.reuse ;  /* 0x00000000222a72ca */ /* 0x040fe200000e0000 */
[----:B------:R-:W-:Y:S01]  /*10b70*/  UISETP.NE.AND UP0, UPT, UR7, 0x1, UPT ;  /* 0x000000010700788c */ /* 0x000fe2000bf05270 */
[----:B------:R-:W-:-:S10]  /*10b80*/  R2UR UR6, R34 ;  /* 0x00000000220672ca */ /* 0x000fd400000e0000 */
        /* <DEDUP_REMOVED lines=9> */
[----:B0----5:R-:W-:Y:S05]  /*10c20*/  @P0 BRA `(.L_x_1090) ;  /* 0x0000000000200947 */ /* 0x021fea0003800000 */
        /* <DEDUP_REMOVED lines=8> */
.L_x_1090:
[----:B------:R-:W-:Y:S01]  /*10cb0*/  ULDC UR8, c[0x0][0xc54] ;  /* 0x0003150000087ab9 */ /* 0x000fe20000000800 */
[----:B------:R-:W-:Y:S01]  /*10cc0*/  UMOV UR6, UR7 ;  /* 0x0000000700067c82 */ /* 0x000fe20008000000 */
[----:B------:R-:W-:-:S11]  /*10cd0*/  UISETP.NE.AND UP0, UPT, UR8, 0x1, UPT ;  /* 0x000000010800788c */ /* 0x000fd6000bf05270 */
[----:B------:R-:W-:Y:S02]  /*10ce0*/  @UP0 ULDC.64 UR10, c[0x0][0xc58] ;  /* 0x00031600000a0ab9 */ /* 0x000fe40000000a00 */
[----:B------:R-:W-:-:S04]  /*10cf0*/  UIMAD.WIDE.U32 UR4, UR7, UR10, URZ ;  /* 0x0000000a070472a5 */ /* 0x000fc8000f8e003f */
[----:B------:R-:W-:-:S04]  /*10d00*/  @UP0 USHF.R.U32.HI UR6, URZ, UR11, UR5 ;  /* 0x0000000b3f060299 */ /* 0x000fc80008011605 */
[----:B------:R-:W-:-:S12]  /*10d10*/  UIMAD UR4, UR6, UR8, URZ ;  /* 0x00000008060472a4 */ /* 0x000fd8000f8e023f */
.L_x_1091:
[----:B------:R-:W-:Y:S01]  /*10d20*/  ULDC UR5, c[0x0][0xc48] ;  /* 0x0003120000057ab9 */ /* 0x000fe20000000800 */
[----:B------:R-:W-:Y:S01]  /*10d30*/  ULDC.64 UR8, c[0x0][0xa28] ;  /* 0x00028a0000087ab9 */ /* 0x000fe20000000a00 */
[----:B------:R-:W-:Y:S01]  /*10d40*/  UISETP.NE.AND UP1, UPT, UR5, 0x1, UPT ;  /* 0x000000010500788c */ /* 0x000fe2000bf25270 */
[----:B------:R-:W-:Y:S01]  /*10d50*/  MOV R32, RZ ;  /* 0x000000ff00207202 */ /* 0x000fe20000000f00 */
[----:B------:R-:W-:Y:S02]  /*10d60*/  UIADD3 UR4, UR7, -UR4, URZ ;  /* 0x8000000407047290 */ /* 0x000fe4000fffe03f */
[----:B------:R-:W-:Y:S01]  /*10d70*/  UISETP.NE.U32.AND UP0, UPT, UR8, URZ, UPT ;  /* 0x0000003f0800728c */ /* 0x000fe2000bf05070 */
[----:B------:R-:W-:Y:S02]  /*10d80*/  ULDC UR5, c[0x0][0xc54] ;  /* 0x0003150000057ab9 */ /* 0x000fe40000000800 */
[----:B------:R-:W-:Y:S02]  /*10d90*/  UIMAD UR42, UR42, UR5, UR4 ;  /* 0x000000052a2a72a4 */ /* 0x000fe4000f8e0204 */
[----:B------:R-:W-:-:S02]  /*10da0*/  UISETP.NE.AND.EX UP0, UPT, UR9, URZ, UPT, UP0 ;  /* 0x0000003f0900728c */ /* 0x000fc4000bf05300 */
[----:B------:R-:W-:Y:S01]  /*10db0*/  @UP1 ULDC UR4, c[0x0][0xc4c] ;  /* 0x0003130000041ab9 */ /* 0x000fe20000000800 */
[----:B------:R-:W-:Y:S01]  /*10dc0*/  @UP1 ULDC UR7, c[0x0][0xc50] ;  /* 0x0003140000071ab9 */ /* 0x000fe20000000800 */
[----:B------:R-:W-:Y:S02]  /*10dd0*/  UIMAD.WIDE.U32 UR4, UR42, UR4, URZ ;  /* 0x000000042a0472a5 */ /* 0x000fe4000f8e003f */
[----:B------:R-:W-:Y:S01]  /*10de0*/  UMOV UR43, UR42 ;  /* 0x0000002a002b7c82 */ /* 0x000fe20008000000 */
[----:B------:R-:W-:Y:S01]  /*10df0*/  ULOP3.LUT UR6, UR6, 0x1ffffff, URZ, 0x3c, !UPT ;  /* 0x01ffffff06067892 */ /* 0x000fe2000f8e3c3f */
[----:B------:R-:W-:Y:S01]  /*10e00*/  PLOP3.LUT P0, PT, PT, PT, UP0, 0x80, 0x0 ;  /* 0x000000000000781c */ /* 0x000fe20003f0f008 */
[----:B------:R-:W-:-:S03]  /*10e10*/  @UP1 USHF.R.U32.HI UR43, URZ, UR7, UR5 ;  /* 0x000000073f2b1299 */ /* 0x000fc60008011605 */
[----:B------:R-:W-:Y:S02]  /*10e20*/  @UP0 ULDC.64 UR4, c[0x0][0xa28] ;  /* 0x00028a0000040ab9 */ /* 0x000fe40000000a00 */
[----:B------:R-:W-:-:S06]  /*10e30*/  @UP0 UIMAD.WIDE UR4, UR43, 0x4, UR4 ;  /* 0x000000042b0408a5 */ /* 0x000fcc000f8e0204 */
[----:B------:R-:W-:Y:S01]  /*10e40*/  IMAD.U32 R3, RZ, RZ, UR5 ;  /* 0x00000005ff037e24 */ /* 0x000fe2000f8e00ff */
[----:B------:R-:W-:Y:S01]  /*10e50*/  ULDC UR5, c[0x0][0x448] ;  /* 0x0001120000057ab9 */ /* 0x000fe20000000800 */
[----:B------:R-:W-:Y:S01]  /*10e60*/  IMAD.U32 R2, RZ, RZ, UR4 ;  /* 0x00000004ff027e24 */ /* 0x000fe2000f8e00ff */
[----:B------:R-:W-:Y:S01]  /*10e70*/  ULDC UR4, c[0x0][0xc3c] ;  /* 0x00030f0000047ab9 */ /* 0x000fe20000000800 */
[----:B------:R-:W-:Y:S02]  /*10e80*/  UISETP.NE.AND UP2, UPT, UR5, 0x1, UPT ;  /* 0x000000010500788c */ /* 0x000fe4000bf45270 */
[----:B------:R-:W-:Y:S01]  /*10e90*/  UIADD3 UR6, UR6, UR4, URZ ;  /* 0x0000000406067290 */ /* 0x000fe2000fffe03f */
[----:B------:R0:W5:Y:S01]  /*10ea0*/  @P0 LDG.E R32, desc[UR36][R2.64] ;  /* 0x0000002402200981 */ /* 0x000162000c1e1900 */
[----:B------:R-:W-:Y:S02]  /*10eb0*/  UP2UR UR50, UPR, URZ, 0x4 ;  /* 0x000000043f327883 */ /* 0x000fe40008000000 */
[----:B------:R-:W-:-:S04]  /*10ec0*/  USHF.L.U32 UR44, UR6, 0x7, URZ ;  /* 0x00000007062c7899 */ /* 0x000fc8000800063f */
[----:B------:R-:W-:Y:S01]  /*10ed0*/  UIADD3 UR6, UR44, 0x7f, URZ ;  /* 0x0000007f2c067890 */ /* 0x000fe2000fffe03f */
[----:B------:R-:W-:Y:S01]  /*10ee0*/  @UP2 ULDC UR4, c[0x0][0x44c] ;  /* 0x0001130000042ab9 */ /* 0x000fe20000000800 */
[----:B------:R-:W-:Y:S02]  /*10ef0*/  @UP2 ULDC UR7, c[0x0][0x450] ;  /* 0x0001140000072ab9 */ /* 0x000fe40000000800 */
[----:B------:R-:W-:-:S04]  /*10f00*/  UIMAD.WIDE.U32 UR4, UR6, UR4, URZ ;  /* 0x00000004060472a5 */ /* 0x000fc8000f8e003f */
[----:B------:R-:W-:-:S03]  /*10f10*/  @UP2 USHF.R.U32.HI UR6, URZ, UR7, UR5 ;  /* 0x000000073f062299 */ /* 0x000fc60008011605 */
[----:B------:R-:W-:Y:S01]  /*10f20*/  ULDC.64 UR4, c[0x0][0x9e0] ;  /* 0x0002780000047ab9 */ /* 0x000fe20000000a00 */
[----:B------:R-:W-:Y:S02]  /*10f30*/  UIADD3 UR6, UR49, UR6, URZ ;  /* 0x0000000631067290 */ /* 0x000fe4000fffe03f */
[----:B------:R-:W-:Y:S02]  /*10f40*/  UISETP.GE.AND UP0, UPT, UR5, 0x1, UPT ;  /* 0x000000010500788c */ /* 0x000fe4000bf06270 */
[----:B------:R-:W-:-:S04]  /*10f50*/  UIADD3 UR4, UR6, UR4, URZ ;  /* 0x0000000406047290 */ /* 0x000fc8000fffe03f */
[----:B------:R-:W-:-:S13]  /*10f60*/  PLOP3.LUT P0, PT, PT, PT, UP0, 0x40, 0x0 ;  /* 0x000000000000781c */ /* 0x000fda0003f0e808 */
[----:B0-----:R-:W-:Y:S05]  /*10f70*/  @P0 BRA `(.L_x_1092) ;  /* 0x0000000000440947 */ /* 0x001fea0003800000 */
        /* <DEDUP_REMOVED lines=10> */
.L_x_1093:
[----:B------:R-:W-:-:S11]  /*11020*/  UISETP.NE.AND UP1, UPT, UR5, 0x1, UPT ;  /* 0x000000010500788c */ /* 0x000fd6000bf25270 */
[----:B------:R-:W-:Y:S02]  /*11030*/  @UP1 ULDC.64 UR10, c[0x0][0x9e8] ;  /* 0x00027a00000a1ab9 */ /* 0x000fe40000000a00 */
[----:B------:R-:W-:-:S04]  /*11040*/  UIMAD.WIDE.U32 UR6, UR8, UR10, URZ ;  /* 0x0000000a080672a5 */ /* 0x000fc8000f8e003f */
[----:B------:R-:W-:-:S12]  /*11050*/  @UP1 USHF.R.U32.HI UR8, URZ, UR11, UR7 ;  /* 0x0000000b3f081299 */ /* 0x000fd80008011607 */
.L_x_1094:
[----:B------:R-:W-:-:S04]  /*11060*/  UIMAD UR8, UR8, UR5, UR5 ;  /* 0x00000005080872a4 */ /* 0x000fc8000f8e0205 */
[----:B------:R-:W-:-:S04]  /*11070*/  UISETP.LT.AND UP1, UPT, UR4, UR8, UPT ;  /* 0x000000080400728c */ /* 0x000fc8000bf21270 */
[----:B------:R-:W-:-:S12]  /*11080*/  USEL UR4, UR4, UR8, UP1 ;  /* 0x0000000804047287 */ /* 0x000fd80008800000 */
.L_x_1092:
[----:B------:R-:W-:Y:S01]  /*11090*/  UISETP.NE.AND UP1, UPT, UR50, URZ, UPT ;  /* 0x0000003f3200728c */ /* 0x000fe2000bf25270 */
[----:B------:R-:W-:Y:S01]  /*110a0*/  PLOP3.LUT P0, PT, PT, PT, UP0, 0x40, 0x0 ;  /* 0x000000000000781c */ /* 0x000fe20003f0e808 */
[----:B------:R-:W-:-:S04]  /*110b0*/  UIADD3 UR4, UR4, 0x3f, URZ ;  /* 0x0000003f04047890 */ /* 0x000fc8000fffe03f */
[----:B------:R-:W-:-:S04]  /*110c0*/  USHF.R.S32.HI UR8, URZ, 0x1f, UR4 ;  /* 0x0000001f3f087899 */ /* 0x000fc80008011404 */
[----:B------:R-:W-:Y:S01]  /*110d0*/  ULEA.HI UR8, UR8, UR4, URZ, 0x6 ;  /* 0x0000000408087291 */ /* 0x000fe2000f8f303f */
[----:B------:R-:W-:Y:S01]  /*110e0*/  @UP1 ULDC UR6, c[0x0][0x44c] ;  /* 0x0001130000061ab9 */ /* 0x000fe20000000800 */
[----:B------:R-:W-:Y:S01]  /*110f0*/  @UP1 ULDC UR9, c[0x0][0x450] ;  /* 0x0001140000091ab9 */ /* 0x000fe20000000800 */
[----:B------:R-:W-:Y:S02]  /*11100*/  UIMAD.WIDE.U32 UR6, UR44, UR6, URZ ;  /* 0x000000062c0672a5 */ /* 0x000fe4000f8e003f */
[----:B------:R-:W-:Y:S01]  /*11110*/  UMOV UR4, UR44 ;  /* 0x0000002c00047c82 */ /* 0x000fe20008000000 */
[----:B------:R-:W-:Y:S02]  /*11120*/  USHF.R.S32.HI UR8, URZ, 0x6, UR8 ;  /* 0x000000063f087899 */ /* 0x000fe40008011408 */
[----:B------:R-:W-:Y:S02]  /*11130*/  @UP1 USHF.R.U32.HI UR4, URZ, UR9, UR7 ;  /* 0x000000093f041299 */ /* 0x000fe40008011607 */
[----:B------:R-:W-:-:S02]  /*11140*/  UISETP.LT.AND UP1, UPT, UR41, UR8, UPT ;  /* 0x000000082900728c */ /* 0x000fc4000bf21270 */
[----:B------:R-:W-:Y:S01]  /*11150*/  UIADD3 UR4, UR40, UR4, URZ ;  /* 0x0000000428047290 */ /* 0x000fe2000fffe03f */
[----:B------:R-:W-:Y:S01]  /*11160*/  ULDC UR6, c[0x0][0x9dc] ;  /* 0x0002770000067ab9 */ /* 0x000fe20000000800 */
[----:B------:R-:W-:Y:S02]  /*11170*/  USEL UR45, UR41, UR8, UP1 ;  /* 0x00000008292d7287 */ /* 0x000fe40008800000 */
[----:B------:R-:W-:Y:S01]  /*11180*/  UIADD3 UR8, UR4, -UR6, URZ ;  /* 0x8000000604087290 */ /* 0x000fe2000fffe03f */
[----:B------:R-:W-:Y:S11]  /*11190*/  @P0 BRA `(.L_x_1095) ;  /* 0x0000000000440947 */ /* 0x000ff60003800000 */
        /* <DEDUP_REMOVED lines=10> */
.L_x_1096:
[----:B------:R-:W-:-:S11]  /*11240*/  UISETP.NE.AND UP0, UPT, UR5, 0x1, UPT ;  /* 0x000000010500788c */ /* 0x000fd6000bf05270 */
[----:B------:R-:W-:Y:S02]  /*11250*/  @UP0 ULDC.64 UR10, c[0x0][0x9e8] ;  /* 0x00027a00000a0ab9 */ /* 0x000fe40000000a00 */
[----:B------:R-:W-:-:S04]  /*11260*/  UIMAD.WIDE.U32 UR6, UR4, UR10, URZ ;  /* 0x0000000a040672a5 */ /* 0x000fc8000f8e003f */
[----:B------:R-:W-:-:S12]  /*11270*/  @UP0 USHF.R.U32.HI UR4, URZ, UR11, UR7 ;  /* 0x0000000b3f040299 */ /* 0x000fd80008011607 */
.L_x_1097:
[----:B------:R-:W-:-:S04]  /*11280*/  UIMAD UR4, UR4, UR5, URZ ;  /* 0x00000005040472a4 */ /* 0x000fc8000f8e023f */
[----:B------:R-:W-:-:S04]  /*11290*/  UISETP.LT.AND UP0, UPT, UR8, UR4, UPT ;  /* 0x000000040800728c */ /* 0x000fc8000bf01270 */
[----:B------:R-:W-:-:S12]  /*112a0*/  USEL UR8, UR8, UR4, !UP0 ;  /* 0x0000000408087287 */ /* 0x000fd8000c000000 */
.L_x_1095:
[----:B------:R-:W-:Y:S01]  /*112b0*/  USHF.R.S32.HI UR4, URZ, 0x1f, UR8 ;  /* 0x0000001f3f047899 */ /* 0x000fe20008011408 */
[----:B------:R-:W-:Y:S03]  /*112c0*/  BSSY B7, `(.L_x_1098) ;  /* 0x000031a000077945 */ /* 0x000fe60003800000 */
[----:B------:R-:W-:-:S04]  /*112d0*/  ULEA.HI UR4, UR4, UR8, URZ, 0x6 ;  /* 0x0000000804047291 */ /* 0x000fc8000f8f303f */
[----:B------:R-:W-:-:S04]  /*112e0*/  USHF.R.S32.HI UR4, URZ, 0x6, UR4 ;  /* 0x000000063f047899 */ /* 0x000fc80008011404 */
[----:B------:R-:W-:-:S04]  /*112f0*/  UISETP.LT.AND UP0, UPT, URZ, UR4, UPT ;  /* 0x000000043f00728c */ /* 0x000fc8000bf01270 */
[----:B------:R-:W-:-:S04]  /*11300*/  USEL UR46, URZ, UR4, !UP0 ;  /* 0x000000043f2e7287 */ /* 0x000fc8000c000000 */
[----:B------:R-:W-:-:S06]  /*11310*/  UISETP.GT.AND UP0, UPT, UR45, UR46, UPT ;  /* 0x0000002e2d00728c */ /* 0x000fcc000bf04270 */
[----:B------:R-:W-:-:S13]  /*11320*/  PLOP3.LUT P0, PT, PT, PT, UP0, 0x80, 0x0 ;  /* 0x000000000000781c */ /* 0x000fda0003f0f008 */
[----:B------:R-:W-:Y:S05]  /*11330*/  @P0 BRA `(.L_x_1099) ;  /* 0x0000000000440947 */ /* 0x000fea0003800000 */
[----:B------:R-:W0:Y:S02]  /*11340*/  S2R R0, SR_TID.X ;  /* 0x0000000000007919 */ /* 0x000e240000002100 */
[----:B0-----:R-:W-:-:S04]  /*11350*/  LOP3.LUT R0, R0, 0x7f, RZ, 0xc0, !PT ;  /* 0x0000007f00007812 */ /* 0x001fc800078ec0ff */
[----:B------:R-:W-:-:S13]  /*11360*/  ISETP.NE.AND P2, PT, R0, RZ, PT ;  /* 0x000000ff0000720c */ /* 0x000fda0003f45270 */
[----:B------:R-:W-:Y:S05]  /*11370*/  @P2 BRA `(.L_x_1100) ;  /* 0x0000003000382947 */ /* 0x000fea0003800000 */
[----:B------:R-:W0:Y:S01]  /*11380*/  S2R R7, SR_LANEID ;  /* 0x0000000000077919 */ /* 0x000e220000000000 */
[----:B------:R-:W-:Y:S01]  /*11390*/  VOTEU.ANY UR4, UPT, PT ;  /* 0x0000000000047886 */ /* 0x000fe200038e0100 */
[----:B------:R-:W1:Y:S01]  /*113a0*/  LDC.64 R2, c[0x0][0xc80] ;  /* 0x00032000ff027b82 */ /* 0x000e620000000a00 */
[----:B------:R-:W0:Y:S08]  /*113b0*/  FLO.U32 R0, UR4 ;  /* 0x0000000400007d00 */ /* 0x000e3000080e0000 */
[----:B------:R-:W1:Y:S01]  /*113c0*/  POPC R5, UR4 ;  /* 0x0000000400057d09 */ /* 0x000e620008000000 */
[----:B0-----:R-:W-:-:S13]  /*113d0*/  ISETP.EQ.U32.AND P0, PT, R0, R7, PT ;  /* 0x000000070000720c */ /* 0x001fda0003f02070 */
[----:B-1----:R-:W2:Y:S01]  /*113e0*/  @P0 ATOMG.E.ADD.STRONG.GPU PT, R3, desc[UR36][R2.64], R5 ;  /* 0x00000005020309a8 */ /* 0x002ea200081ee1e4 */
[----:B------:R-:W0:Y:S02]  /*113f0*/  S2R R4, SR_LTMASK ;  /* 0x0000000000047919 */ /* 0x000e240000003900 */
[----:B0-----:R-:W-:-:S04]  /*11400*/  LOP3.LUT R4, R4, UR4, RZ, 0xc0, !PT ;  /* 0x0000000404047c12 */ /* 0x001fc8000f8ec0ff */
[----:B------:R-:W0:Y:S01]  /*11410*/  POPC R7, R4 ;  /* 0x0000000400077309 */ /* 0x000e220000000000 */
[----:B--2---:R-:W0:Y:S02]  /*11420*/  SHFL.IDX PT, R0, R3, R0, 0x1f ;  /* 0x00001f0003007589 */ /* 0x004e2400000e0000 */
[----:B0-----:R-:W-:Y:S01]  /*11430*/  IADD3 R34, R0, UR47, R7 ;  /* 0x0000002f00227c10 */ /* 0x001fe2000fffe007 */
[----:B------:R-:W-:Y:S06]  /*11440*/  BRA `(.L_x_1100) ;  /* 0x0000003000047947 */ /* 0x000fec0003800000 */
.L_x_1099:
        /* <DEDUP_REMOVED lines=8> */
[----:B------:R-:W-:Y:S01]  /*114d0*/  MOV R6, UR6 ;  /* 0x0000000600067c02 */ /* 0x000fe20008000f00 */
[----:B------:R-:W-:Y:S01]  /*114e0*/  IMAD.U32 R5, RZ, RZ, UR5 ;  /* 0x00000005ff057e24 */ /* 0x000fe2000f8e00ff */
[----:B------:R-:W0:Y:S01]  /*114f0*/  LDC.64 R2, c[0x4][R2] ;  /* 0x0100000002027b82 */ /* 0x000e220000000a00 */
[----:B------:R-:W-:Y:S01]  /*11500*/  ULDC.64 UR4, c[0x4][0xc0] ;  /* 0x0100300000047ab9 */ /* 0x000fe20000000a00 */
[----:B------:R-:W-:Y:S01]  /*11510*/  IMAD.U32 R7, RZ, RZ, UR7 ;  /* 0x00000007ff077e24 */ /* 0x000fe2000f8e00ff */
[----:B------:R-:W-:Y:S01]  /*11520*/  MOV R13, RZ ;  /* 0x000000ff000d7202 */ /* 0x000fe20000000f00 */
[----:B------:R-:W-:-:S02]  /*11530*/  IMAD.U32 R10, RZ, RZ, UR4 ;  /* 0x00000004ff0a7e24 */ /* 0x000fc4000f8e00ff */
[----:B------:R-:W-:Y:S02]  /*11540*/  IMAD.U32 R11, RZ, RZ, UR5 ;  /* 0x00000005ff0b7e24 */ /* 0x000fe4000f8e00ff */
[----:B------:R-:W-:Y:S02]  /*11550*/  IMAD.MOV.U32 R8, RZ, RZ, 0x70 ;  /* 0x00000070ff087424 */ /* 0x000fe400078e00ff */
[----:B------:R-:W-:-:S07]  /*11560*/  IMAD.MOV.U32 R12, RZ, RZ, 0x1 ;  /* 0x00000001ff0c7424 */ /* 0x000fce00078e00ff */
[----:B------:R-:W-:-:S07]  /*11570*/  LEPC R20, `(.L_x_1102) ;  /* 0x000000001014794e */ /* 0x000fce0000000000 */
[----:B0----5:R-:W-:Y:S05]  /*11580*/  CALL.ABS.NOINC R2 ;  /* 0x0000000002007343 */ /* 0x021fea0003c00000 */
.L_x_1102:
[----:B------:R-:W-:Y:S05]  /*11590*/  BSYNC B6 ;  /* 0x0000000000067941 */ /* 0x000fea0003800000 */
.L_x_1101:
        /* <DEDUP_REMOVED lines=19> */
[----:B-1---5:R-:W-:Y:S05]  /*116d0*/  CALL.ABS.NOINC R2 ;  /* 0x0000000002007343 */ /* 0x022fea0003c00000 */
.L_x_1105:
[----:B------:R0:W1:Y:S01]  /*116e0*/  LDC.64 R2, c[0x4][R18] ;  /* 0x0100000012027b82 */ /* 0x0000620000000a00 */
[----:B------:R-:W-:Y:S01]  /*116f0*/  ULDC.64 UR4, c[0x4][0x138] ;  /* 0x01004e0000047ab9 */ /* 0x000fe20000000a00 */
[----:B------:R-:W-:Y:S01]  /*11700*/  ULDC.64 UR6, c[0x4][0x140] ;  /* 0x0100500000067ab9 */ /* 0x000fe20000000a00 */
[----:B------:R-:W-:Y:S01]  /*11710*/  IMAD.U32 R4, RZ, RZ, UR4 ;  /* 0x00000004ff047e24 */ /* 0x000fe2000f8e00ff */
[----:B------:R-:W-:Y:S01]  /*11720*/  MOV R5, UR5 ;  /* 0x0000000500057c02 */ /* 0x000fe20008000f00 */
[----:B------:R-:W-:Y:S01]  /*11730*/  ULDC.64 UR4, c[0x4][0xd0] ;  /* 0x0100340000047ab9 */ /* 0x000fe20000000a00 */
        /* <DEDUP_REMOVED lines=9> */
.L_x_1104:
[----:B------:R-:W-:Y:S05]  /*117d0*/  BSYNC B6 ;  /* 0x0000000000067941 */ /* 0x000fea0003800000 */
.L_x_1103:
[----:B------:R-:W-:Y:S01]  /*117e0*/  ULDC.64 UR4, c[0x0][0x9f8] ;  /* 0x00027e0000047ab9 */ /* 0x000fe20000000a00 */
[----:B------:R-:W-:Y:S01]  /*117f0*/  IMAD.U32 R29, RZ, RZ, UR43 ;  /* 0x0000002bff1d7e24 */ /* 0x000fe2000f8e00ff */
[----:B------:R-:W-:Y:S01]  /*11800*/  UISETP.NE.U32.AND UP0, UPT, UR4, URZ, UPT ;  /* 0x0000003f0400728c */ /* 0x000fe2000bf05070 */
[----:B------:R-:W0:Y:S03]  /*11810*/  LDC R10, c[0x0][0x430] ;  /* 0x00010c00ff0a7b82 */ /* 0x000e260000000800 */
[----:B------:R-:W-:-:S06]  /*11820*/  UISETP.NE.AND.EX UP0, UPT, UR5, URZ, UPT, UP0 ;  /* 0x0000003f0500728c */ /* 0x000fcc000bf05300 */
[----:B------:R-:W-:-:S05]  /*11830*/  PLOP3.LUT P0, PT, PT, PT, UP0, 0x80, 0x0 ;  /* 0x000000000000781c */ /* 0x000fca0003f0f008 */
[----:B------:R-:W-:Y:S02]  /*11840*/  @UP0 ULDC.64 UR4, c[0x0][0x9f8] ;  /* 0x00027e0000040ab9 */ /* 0x000fe40000000a00 */
[----:B------:R-:W-:-:S06]  /*11850*/  @UP0 UIMAD.WIDE UR4, UR43, 0x4, UR4 ;  /* 0x000000042b0408a5 */ /* 0x000fcc000f8e0204 */
[----:B------:R-:W-:Y:S01]  /*11860*/  IMAD.U32 R2, RZ, RZ, UR4 ;  /* 0x00000004ff027e24 */ /* 0x000fe2000f8e00ff */
[----:B------:R-:W1:Y:S01]  /*11870*/  S2R R18, SR_TID.X ;  /* 0x0000000000127919 */ /* 0x000e620000002100 */
[----:B------:R-:W-:Y:S01]  /*11880*/  IMAD.U32 R3, RZ, RZ, UR5 ;  /* 0x00000005ff037e24 */ /* 0x000fe2000f8e00ff */
[----:B------:R-:W-:-:S04]  /*11890*/  ULDC UR4, c[0x0][0xc48] ;  /* 0x0003120000047ab9 */ /* 0x000fc80000000800 */
[----:B------:R2:W5:Y:S01]  /*118a0*/  @P0 LDG.E R29, desc[UR36][R2.64] ;  /* 0x00000024021d0981 */ /* 0x000562000c1e1900 */
[----:B------:R-:W-:Y:S01]  /*118b0*/  IMAD.U32 R0, RZ, RZ, UR45 ;  /* 0x0000002dff007e24 */ /* 0x000fe2000f8e00ff */
[----:B------:R-:W-:Y:S01]  /*118c0*/  UMOV UR5, 0xffffffff ;  /* 0xffffffff00057882 */ /* 0x000fe20000000000 */
[----:B------:R-:W-:Y:S02]  /*118d0*/  IMAD.U32 R22, RZ, RZ, UR4 ;  /* 0x00000004ff167e24 */ /* 0x000fe4000f8e00ff */
[----:B------:R-:W-:Y:S01]  /*118e0*/  VIADD R0, R0, 0xffffffff ;  /* 0xffffffff00007836 */ /* 0x000fe20000000000 */
[----:B-1----:R-:W-:-:S04]  /*118f0*/  SHF.L.U32 R18, R18, 0x4, RZ ;  /* 0x0000000412127819 */ /* 0x002fc800000006ff */
[----:B------:R-:W-:-:S05]  /*11900*/  LOP3.LUT R18, R36, 0x70, R18, 0xf8, !PT ;  /* 0x0000007024127812 */ /* 0x000fca00078ef812 */
[----:B------:R-:W-:Y:S01]  /*11910*/  IMAD R7, R0, 0x40, R18 ;  /* 0x0000004000077824 */ /* 0x000fe200078e0212 */
[----:B0-2---:R-:W-:Y:S06]  /*11920*/  BRA.DIV UR5, `(.L_x_1106) ;  /* 0x0000003205f87947 */ /* 0x005fec000b800000 */
.L_x_1160:
[----:B------:R-:W-:Y:S01]  /*11930*/  ISETP.NE.AND P1, PT, R10, 0x1, PT ;  /* 0x000000010a00780c */ /* 0x000fe20003f25270 */
[C---:B-----5:R-:W-:Y:S01]  /*11940*/  IMAD.IADD R8, R7.reuse, 0x1, R32 ;  /* 0x0000000107087824 */ /* 0x060fe200078e0220 */
[----:B------:R-:W-:Y:S02]  /*11950*/  ISETP.GE.AND P0, PT, R7, UR38, PT ;  /* 0x0000002607007c0c */ /* 0x000fe4000bf06270 */
[----:B------:R-:W-:Y:S01]  /*11960*/  SHF.R.S32.HI R33, RZ, 0x1f, R29 ;  /* 0x0000001fff217819 */ /* 0x000fe2000001141d */
[----:B------:R-:W-:Y:S01]  /*11970*/  IMAD.MOV.U32 R9, RZ, RZ, R8 ;  /* 0x000000ffff097224 */ /* 0x000fe200078e0008 */
[----:B------:R-:W-:Y:S02]  /*11980*/  ISETP.GT.U32.OR P0, PT, R18, 0x3f, P0 ;  /* 0x0000003f1200780c */ /* 0x000fe40000704470 */
[----:B------:R-:W-:-:S05]  /*11990*/  LOP3.LUT R16, R16, 0xfffffbff, RZ, 0xc0, !PT ;  /* 0xfffffbff10107812 */ /* 0x000fca00078ec0ff */
[----:B------:R-:W0:Y:S01]  /*119a0*/  @P1 LDC R3, c[0x0][0x434] ;  /* 0x00010d00ff031b82 */ /* 0x000e220000000800 */
[----:B------:R-:W-:-:S07]  /*119b0*/  @P1 LOP3.LUT R16, R16, 0x400, RZ, 0xfc, !PT ;  /* 0x0000040010101812 */ /* 0x000fce00078efcff */
[----:B------:R-:W1:Y:S08]  /*119c0*/  @P1 LDC R5, c[0x0][0x438] ;  /* 0x00010e00ff051b82 */ /* 0x000e700000000800 */
[----:B------:R-:W2:Y:S01]  /*119d0*/  @!P0 LDC.64 R6, c[0x0][0x428] ;  /* 0x00010a00ff068b82 */ /* 0x000ea20000000a00 */
[----:B0-----:R-:W-:-:S05]  /*119e0*/  @P1 IMAD.HI.U32 R2, R8, R3, RZ ;  /* 0x0000000308021227 */ /* 0x001fca00078e00ff */
[----:B-1----:R-:W-:Y:S02]  /*119f0*/  @P1 SHF.R.U32.HI R9, RZ, R5, R2 ;  /* 0x00000005ff091219 */ /* 0x002fe40000011602 */
[----:B------:R-:W0:Y:S02]  /*11a00*/  @!P0 LDC.64 R4, c[0x0][0x418] ;  /* 0x00010600ff048b82 */ /* 0x000e240000000a00 */
[----:B------:R-:W-:Y:S01]  /*11a10*/  @!P0 SHF.R.S32.HI R3, RZ, 0x1f, R9 ;  /* 0x0000001fff038819 */ /* 0x000fe20000011409 */
[----:B--2---:R-:W-:-:S04]  /*11a20*/  @!P0 IMAD R2, R33, R6, RZ ;  /* 0x0000000621028224 */ /* 0x004fc800078e02ff */
[----:B------:R-:W-:Y:S01]  /*11a30*/  @!P0 IMAD R7, R29, R7, R2 ;  /* 0x000000071d078224 */ /* 0x000fe200078e0202 */
[----:B------:R-:W-:-:S05]  /*11a40*/  @!P0 MOV R2, R9 ;  /* 0x0000000900028202 */ /* 0x000fca0000000f00 */
[----:B------:R-:W-:-:S04]  /*11a50*/  @!P0 IMAD.WIDE.U32 R2, R29, R6, R2 ;  /* 0x000000061d028225 */ /* 0x000fc800078e0002 */
[----:B------:R-:W-:Y:S02]  /*11a60*/  @!P0 IMAD.IADD R3, R3, 0x1, R7 ;  /* 0x0000000103038824 */ /* 0x000fe400078e0207 */
[----:B------:R-:W-:Y:S01]  /*11a70*/  IMAD.MOV.U32 R6, RZ, RZ, RZ ;  /* 0x000000ffff067224 */ /* 0x000fe200078e00ff */
[----:B0-----:R-:W-:-:S04]  /*11a80*/  @!P0 LEA R4, P1, R2, R4, 0x2 ;  /* 0x0000000402048211 */ /* 0x001fc800078210ff */
[----:B------:R-:W-:Y:S01]  /*11a90*/  @!P0 LEA.HI.X R5, R2, R5, R3, 0x2, P1 ;  /* 0x0000000502058211 */ /* 0x000fe200008f1403 */
[----:B------:R-:W-:Y:S01]  /*11aa0*/  IMAD.U32 R2, RZ, RZ, UR48 ;  /* 0x00000030ff027e24 */ /* 0x000fe2000f8e00ff */
[----:B------:R-:W-:-:S03]  /*11ab0*/  LOP3.LUT R16, R16, 0xfffffdff, RZ, 0xc0, !PT ;  /* 0xfffffdff10107812 */ /* 0x000fc600078ec0ff */
[----:B------:R0:W5:Y:S01]  /*11ac0*/  @!P0 LDG.E R6, desc[UR36][R4.64] ;  /* 0x0000002404068981 */ /* 0x000162000c1e1900 */
[----:B------:R-:W-:Y:S01]  /*11ad0*/  ISETP.NE.AND P2, PT, R2, 0x3, PT ;  /* 0x000000030200780c */ /* 0x000fe20003f45270 */
[----:B------:R-:W-:Y:S01]  /*11ae0*/  IMAD R3, RZ, RZ, -UR43 ;  /* 0x8000002bff037e24 */ /* 0x000fe2000f8e02ff */
[----:B------:R-:W-:Y:S01]  /*11af0*/  ISETP.GT.U32.AND P0, PT, R18, 0x3f, PT ;  /* 0x0000003f1200780c */ /* 0x000fe20003f04070 */
[----:B------:R-:W-:Y:S01]  /*11b00*/  IMAD.MOV R7, RZ, RZ, -R9 ;  /* 0x000000ffff077224 */ /* 0x000fe200078e0a09 */
[----:B------:R-:W-:Y:S01]  /*11b10*/  MOV R24, R0 ;  /* 0x0000000000187202 */ /* 0x000fe20000000f00 */
[----:B------:R-:W-:Y:S02]  /*11b20*/  IMAD R22, R22, R3, UR42 ;  /* 0x0000002a16167e24 */ /* 0x000fe4000f8e0203 */
[----:B------:R-:W-:-:S03]  /*11b30*/  IMAD R7, R10, R7, R8 ;  /* 0x000000070a077224 */ /* 0x000fc600078e0208 */
[----:B------:R-:W-:-:S03]  /*11b40*/  SHF.R.S32.HI R26, RZ, 0x1f, R22 ;  /* 0x0000001fff1a7819 */ /* 0x000fc60000011416 */
[----:B------:R-:W-:-:S04]  /*11b50*/  @P2 LOP3.LUT R16, R16, 0x200, RZ, 0xfc, !PT ;  /* 0x0000020010102812 */ /* 0x000fc800078efcff */
[----:B------:R-:W-:-:S04]  /*11b60*/  LOP3.LUT R16, R16, 0xfffffffe, RZ, 0xc0, !PT ;  /* 0xfffffffe10107812 */ /* 0x000fc800078ec0ff */
[----:B------:R-:W-:Y:S01]  /*11b70*/  @P0 LOP3.LUT R16, R16, 0x1, RZ, 0xfc, !PT ;  /* 0x0000000110100812 */ /* 0x000fe200078efcff */
[----:B0-----:R-:W-:Y:S06]  /*11b80*/  @!P2 BRA `(.L_x_1107) ;  /* 0x000000000004a947 */ /* 0x001fec0003800000 */
[----:B------:R-:W-:Y:S01]  /*11b90*/  BPT.TRAP 0x1 ;  /* 0x000000040000795c */ /* 0x000fe20000300000 */
.L_x_1107:
[----:B------:R-:W-:Y:S01]  /*11ba0*/  SHF.R.S32.HI R8, RZ, 0x1f, R7 ;  /* 0x0000001fff087819 */ /* 0x000fe20000011407 */
[----:B------:R-:W-:Y:S01]  /*11bb0*/  ULDC.64 UR4, c[0x0][0x328] ;  /* 0x0000ca0000047ab9 */ /* 0x000fe20000000a00 */
[----:B------:R-:W-:Y:S01]  /*11bc0*/  IMAD R4, R23, 0x8, R17 ;  /* 0x0000000817047824 */ /* 0x000fe200078e0211 */
[----:B------:R-:W-:Y:S02]  /*11bd0*/  BSSY B0, `(.L_x_1108) ;  /* 0x0000016000007945 */ /* 0x000fe40003800000 */
[----:B------:R-:W-:-:S04]  /*11be0*/  IMAD R2, R8, UR4, RZ ;  /* 0x0000000408027c24 */ /* 0x000fc8000f8e02ff */
[C---:B------:R-:W-:Y:S02]  /*11bf0*/  IMAD R5, R7.reuse, UR5, R2 ;  /* 0x0000000507057c24 */ /* 0x040fe4000f8e0202 */
[----:B------:R-:W-:Y:S01]  /*11c00*/  IMAD.WIDE.U32 R2, R7, UR4, RZ ;  /* 0x0000000407027c25 */ /* 0x000fe2000f8e00ff */
[----:B------:R-:W-:-:S03]  /*11c10*/  ULDC.64 UR4, c[0x0][0x338] ;  /* 0x0000ce0000047ab9 */ /* 0x000fc60000000a00 */
[----:B------:R-:W-:Y:S01]  /*11c20*/  IMAD.IADD R3, R3, 0x1, R5 ;  /* 0x0000000103037824 */ /* 0x000fe200078e0205 */
[----:B-----5:R-:W-:Y:S01]  /*11c30*/  SHF.R.S32.HI R5, RZ, 0x1f, R6 ;  /* 0x0000001fff057819 */ /* 0x020fe20000011406 */
[----:B------:R-:W-:-:S04]  /*11c40*/  IMAD.WIDE.U32 R2, R6, UR4, R2 ;  /* 0x0000000406027c25 */ /* 0x000fc8000f8e0002 */
        /* <DEDUP_REMOVED lines=9> */
[----:B------:R-:W-:Y:S01]  /*11ce0*/  IMAD.IADD R19, R3, 0x1, R9 ;  /* 0x0000000103137824 */ /* 0x000fe200078e0209 */
[----:B------:R-:W-:-:S04]  /*11cf0*/  SHF.L.U32 R3, R25, 0x1f, RZ ;  /* 0x0000001f19037819 */ /* 0x000fc800000006ff */
[----:B------:R-:W-:-:S06]  /*11d00*/  LEA.HI.X R19, R2, UR5, R19, 0x1, P0 ;  /* 0x0000000502137c11 */ /* 0x000fcc00080f0c13 */
[----:B------:R-:W0:Y:S02]  /*11d10*/  SYNCS.PHASECHK.TRANS64.TRYWAIT P0, [R4+URZ+0x30840], R3 ;  /* 0x03084003040075a7 */ /* 0x000e24000800017f */
[----:B0-----:R-:W-:Y:S05]  /*11d20*/  @!P0 BRA `(.L_x_1109) ;  /* 0x0000003000248947 */ /* 0x001fea0003800000 */
.L_x_1161:
[----:B------:R-:W-:Y:S05]  /*11d30*/  BSYNC B0 ;  /* 0x0000000000007941 */ /* 0x000fea0003800000 */
.L_x_1108:
[----:B------:R-:W-:Y:S01]  /*11d40*/  ULDC.64 UR4, c[0x0][0x300] ;  /* 0x0000c00000047ab9 */ /* 0x000fe20000000a00 */
[----:B------:R-:W-:Y:S01]  /*11d50*/  LOP3.LUT P5, RZ, R16, 0x10, RZ, 0xc0, !PT ;  /* 0x0000001010ff7812 */ /* 0x000fe200078ac0ff */
[----:B------:R-:W-:Y:S01]  /*11d60*/  IMAD R8, R8, UR4, RZ ;  /* 0x0000000408087c24 */ /* 0x000fe2000f8e02ff */
[C---:B------:R-:W-:Y:S01]  /*11d70*/  LOP3.LUT P4, RZ, R16.reuse, 0x8, RZ, 0xc0, !PT ;  /* 0x0000000810ff7812 */ /* 0x040fe2000788c0ff */
[C---:B0-----:R-:W-:Y:S01]  /*11d80*/  IMAD.WIDE.U32 R2, R7.reuse, UR4, RZ ;  /* 0x0000000407027c25 */ /* 0x041fe2000f8e00ff */
[C---:B------:R-:W-:Y:S02]  /*11d90*/  LOP3.LUT P3, RZ, R16.reuse, 0x4, RZ, 0xc0, !PT ;  /* 0x0000000410ff7812 */ /* 0x040fe4000786c0ff */
[----:B------:R-:W-:Y:S01]  /*11da0*/  LOP3.LUT P2, RZ, R16, 0x2, RZ, 0xc0, !PT ;  /* 0x0000000210ff7812 */ /* 0x000fe2000784c0ff */
[----:B------:R-:W-:Y:S01]  /*11db0*/  IMAD R9, R7, UR5, R8 ;  /* 0x0000000507097c24 */ /* 0x000fe2000f8e0208 */
[----:B------:R-:W-:Y:S01]  /*11dc0*/  ULDC.64 UR4, c[0x0][0x310] ;  /* 0x0000c40000047ab9 */ /* 0x000fe20000000a00 */
[----:B------:R-:W-:-:S02]  /*11dd0*/  IMAD.MOV.U32 R7, RZ, RZ, -0x40 ;  /* 0xffffffc0ff077424 */ /* 0x000fc400078e00ff */
[----:B------:R-:W-:Y:S02]  /*11de0*/  IMAD.IADD R3, R3, 0x1, R9 ;  /* 0x0000000103037824 */ /* 0x000fe400078e0209 */
[----:B------:R-:W-:Y:S02]  /*11df0*/  IMAD R5, R5, UR4, RZ ;  /* 0x0000000405057c24 */ /* 0x000fe4000f8e02ff */
[----:B------:R-:W-:-:S04]  /*11e00*/  IMAD.WIDE.U32 R2, R6, UR4, R2 ;  /* 0x0000000406027c25 */ /* 0x000fc8000f8e0002 */
[----:B------:R-:W-:Y:S01]  /*11e10*/  IMAD R5, R6, UR5, R5 ;  /* 0x0000000506057c24 */ /* 0x000fe2000f8e0205 */
[----:B------:R-:W-:Y:S01]  /*11e20*/  ULDC.64 UR4, c[0x0][0x308] ;  /* 0x0000c20000047ab9 */ /* 0x000fe20000000a00 */
[----:B------:R-:W-:Y:S02]  /*11e30*/  IMAD R7, R0, R7, UR38 ;  /* 0x0000002600077e24 */ /* 0x000fe4000f8e0207 */
[----:B------:R-:W-:Y:S01]  /*11e40*/  IMAD R0, R23, 0x4000, R30 ;  /* 0x0000400017007824 */ /* 0x000fe200078e021e */
[----:B------:R-:W-:Y:S01]  /*11e50*/  IADD3 R3, R3, R5, RZ ;  /* 0x0000000503037210 */ /* 0x000fe20007ffe0ff */
[----:B------:R-:W-:Y:S02]  /*11e60*/  IMAD R5, R26, UR4, RZ ;  /* 0x000000041a057c24 */ /* 0x000fe4000f8e02ff */
[----:B------:R-:W-:Y:S02]  /*11e70*/  IMAD.IADD R7, R7, 0x1, -R36 ;  /* 0x0000000107077824 */ /* 0x000fe400078e0a24 */
[----:B------:R-:W-:-:S02]  /*11e80*/  IMAD R5, R22, UR5, R5 ;  /* 0x0000000516057c24 */ /* 0x000fc4000f8e0205 */
        /* <DEDUP_REMOVED lines=8> */
[----:B------:R-:W0:Y:S01]  /*11f10*/  SHFL.IDX PT, R14, R5, RZ, 0x181f ;  /* 0x00181fff050e7589 */ /* 0x000e2200000e0000 */
[----:B------:R-:W-:-:S03]  /*11f20*/  @P0 LEA R9, R0, R17, 0x1 ;  /* 0x0000001100090211 */ /* 0x000fc600078e08ff */
[----:B------:R-:W1:Y:S04]  /*11f30*/  SHFL.IDX PT, R2, R6, RZ, 0x181f ;  /* 0x00181fff06027589 */ /* 0x000e6800000e0000 */
[----:B------:R-:W-:Y:S01]  /*11f40*/  SHFL.IDX PT, R8, R6, 0x1, 0x181f ;  /* 0x00381f0006087f89 */ /* 0x000fe200000e0000 */
[----:B0-----:R-:W-:-:S05]  /*11f50*/  @P0 LEA R14, P1, R37, R14, 0x1 ;  /* 0x0000000e250e0211 */ /* 0x001fca00078208ff */
[----:B-1----:R-:W-:Y:S02]  /*11f60*/  @P0 IMAD.X R3, RZ, RZ, R2, P1 ;  /* 0x000000ffff030224 */ /* 0x002fe400008e0602 */
[----:B------:R-:W-:Y:S02]  /*11f70*/  @P0 IMAD.MOV.U32 R2, RZ, RZ, R14 ;  /* 0x000000ffff020224 */ /* 0x000fe400078e000e */
[----:B------:R-:W0:Y:S04]  /*11f80*/  SHFL.IDX PT, R14, R5, 0x1, 0x181f ;  /* 0x00381f00050e7f89 */ /* 0x000e2800000e0000 */
[----:B------:R-:W-:Y:S04]  /*11f90*/  @P0 LDGSTS.E.BYPASS.LTC128B.128 [R9+0x20400], desc[UR36][R2.64], !P5 ;  /* 0x2040000002090fae */ /* 0x000fe8000e901d64 */
[----:B------:R-:W-:Y:S04]  /*11fa0*/  @P0 LDGSTS.E.BYPASS.LTC128B.128 [R9+0x22400], desc[UR36][R2.64+0x80], !P4 ;  /* 0x2240008002090fae */ /* 0x000fe8000e101d64 */
[----:B------:R-:W-:Y:S04]  /*11fb0*/  @P0 LDGSTS.E.BYPASS.LTC128B.128 [R9+0x24400], desc[UR36][R2.64+0x100], !P3 ;  /* 0x2440010002090fae */ /* 0x000fe8000d901d64 */
[----:B------:R1:W-:Y:S01]  /*11fc0*/  @P0 LDGSTS.E.BYPASS.LTC128B.128 [R9+0x26400], desc[UR36][R2.64+0x180], !P2 ;  /* 0x2640018002090fae */ /* 0x0003e2000d101d64 */
[----:B------:R-:W-:-:S13]  /*11fd0*/  ISETP.GE.AND P0, PT, R7, 0x11, PT ;  /* 0x000000110700780c */ /* 0x000fda0003f06270 */
[----:B0-----:R-:W-:Y:S01]  /*11fe0*/  @P0 LEA R14, P1, R37, R14, 0x1 ;  /* 0x0000000e250e0211 */ /* 0x001fe200078208ff */
[----:B------:R-:W-:-:S04]  /*11ff0*/  @P0 IMAD R27, R0, 0x2, R17 ;  /* 0x00000002001b0824 */ /* 0x000fc800078e0211 */
[----:B------:R-:W-:Y:S02]  /*12000*/  @P0 IMAD.X R21, RZ, RZ, R8, P1 ;  /* 0x000000ffff150224 */ /* 0x000fe400008e0608 */
[----:B-1----:R-:W-:Y:S01]  /*12010*/  @P0 IMAD.MOV.U32 R2, RZ, RZ, R14 ;  /* 0x000000ffff020224 */ /* 0x002fe200078e000e */
[----:B------:R-:W-:Y:S01]  /*12020*/  SHFL.IDX PT, R8, R6, 0x2, 0x181f ;  /* 0x00581f0006087f89 */ /* 0x000fe200000e0000 */
[----:B------:R-:W-:-:S03]  /*12030*/  @P0 IMAD.MOV.U32 R3, RZ, RZ, R21 ;  /* 0x000000ffff030224 */ /* 0x000fc600078e0015 */
[----:B------:R-:W0:Y:S04]  /*12040*/  SHFL.IDX PT, R14, R5, 0x2, 0x181f ;  /* 0x00581f00050e7f89 */ /* 0x000e2800000e0000 */
[----:B------:R-:W-:Y:S04]  /*12050*/  @P0 LDGSTS.E.BYPASS.LTC128B.128 [R27+0x20c00], desc[UR36][R2.64], !P5 ;  /* 0x20c00000021b0fae */ /* 0x000fe8000e901d64 */
[----:B------:R-:W-:Y:S04]  /*12060*/  @P0 LDGSTS.E.BYPASS.LTC128B.128 [R27+0x22c00], desc[UR36][R2.64+0x80], !P4 ;  /* 0x22c00080021b0fae */ /* 0x000fe8000e101d64 */
[----:B------:R-:W-:Y:S04]  /*12070*/  @P0 LDGSTS.E.BYPASS.LTC128B.128 [R27+0x24c00], desc[UR36][R2.64+0x100], !P3 ;  /* 0x24c00100021b0fae */ /* 0x000fe8000d901d64 */
[----:B------:R1:W-:Y:S01]  /*12080*/  @P0 LDGSTS.E.BYPASS.LTC128B.128 [R27+0x26c00], desc[UR36][R2.64+0x180], !P2 ;  /* 0x26c00180021b0fae */ /* 0x0003e2000d101d64 */
[----:B------:R-:W-:-:S13]  /*12090*/  ISETP.GE.AND P0, PT, R7, 0x21, PT ;  /* 0x000000210700780c */ /* 0x000fda0003f06270 */
[----:B0-----:R-:W-:Y:S01]  /*120a0*/  @P0 LEA R14, P1, R37, R14, 0x1 ;  /* 0x0000000e250e0211 */ /* 0x001fe200078208ff */
[----:B------:R-:W-:-:S03]  /*120b0*/  @P0 IMAD R21, R0, 0x2, R17 ;  /* 0x0000000200150824 */ /* 0x000fc600078e0211 */
[----:B------:R-:W-:Y:S01]  /*120c0*/  @P0 IADD3.X R9, RZ, R8, RZ, P1, !PT ;  /* 0x00000008ff090210 */ /* 0x000fe20000ffe4ff */
[----:B-1----:R-:W-:Y:S01]  /*120d0*/  @P0 IMAD.MOV.U32 R2, RZ, RZ, R14 ;  /* 0x000000ffff020224 */ /* 0x002fe200078e000e */
[----:B------:R0:W1:Y:S03]  /*120e0*/  SHFL.IDX PT, R8, R6, 0x3, 0x181f ;  /* 0x00781f0006087f89 */ /* 0x00006600000e0000 */
[----:B------:R-:W-:Y:S01]  /*120f0*/  @P0 IMAD.MOV.U32 R3, RZ, RZ, R9 ;  /* 0x000000ffff030224 */ /* 0x000fe200078e0009 */
[----:B------:R0:W2:Y:S04]  /*12100*/  SHFL.IDX PT, R14, R5, 0x3, 0x181f ;  /* 0x00781f00050e7f89 */ /* 0x0000a800000e0000 */
[----:B------:R0:W-:Y:S04]  /*12110*/  @P0 LDGSTS.E.BYPASS.LTC128B.128 [R21+0x21400], desc[UR36][R2.64], !P5 ;  /* 0x2140000002150fae */ /* 0x0001e8000e901d64 */
[----:B------:R0:W-:Y:S04]  /*12120*/  @P0 LDGSTS.E.BYPASS.LTC128B.128 [R21+0x23400], desc[UR36][R2.64+0x80], !P4 ;  /* 0x2340008002150fae */ /* 0x0001e8000e101d64 */
[----:B------:R0:W-:Y:S04]  /*12130*/  @P0 LDGSTS.E.BYPASS.LTC128B.128 [R21+0x25400], desc[UR36][R2.64+0x100], !P3 ;  /* 0x2540010002150fae */ /* 0x0001e8000d901d64 */
[----:B------:R0:W-:Y:S02]  /*12140*/  @P0 LDGSTS.E.BYPASS.LTC128B.128 [R21+0x27400], desc[UR36][R2.64+0x180], !P2 ;  /* 0x2740018002150fae */ /* 0x0001e4000d101d64 */
.L_x_1171:
[----:B------:R-:W-:-:S13]  /*12150*/  ISETP.GE.AND P0, PT, R7, 0x31, PT ;  /* 0x000000310700780c */ /* 0x000fda0003f06270 */
[----:B0-2---:R-:W-:Y:S01]  /*12160*/  @P0 LEA R2, P1, R37, R14, 0x1 ;  /* 0x0000000e25020211 */ /* 0x005fe200078208ff */
[----:B------:R-:W-:-:S04]  /*12170*/  @P0 IMAD R5, R0, 0x2, R17 ;  /* 0x0000000200050824 */ /* 0x000fc800078e0211 */
[----:B-1----:R-:W-:-:S05]  /*12180*/  @P0 IMAD.X R3, RZ, RZ, R8, P1 ;  /* 0x000000ffff030224 */ /* 0x002fca00008e0608 */
[----:B------:R-:W-:Y:S01]  /*12190*/  @!PT LDS RZ, [RZ] ;  /* 0x00000000fffff984 */ /* 0x000fe20000000800 */
[----:B------:R-:W-:Y:S01]  /*121a0*/  @!PT LDS RZ, [RZ] ;  /* 0x00000000fffff984 */ /* 0x000fe20000000800 */
[----:B------:R-:W-:Y:S01]  /*121b0*/  @!PT LDS RZ, [RZ] ;  /* 0x00000000fffff984 */ /* 0x000fe20000000800 */
[----:B------:R0:W-:Y:S04]  /*121c0*/  @P0 LDGSTS.E.BYPASS.LTC128B.128 [R5+0x21c00], desc[UR36][R2.64], !P5 ;  /* 0x21c0000002050fae */ /* 0x0001e8000e901d64 */
[----:B------:R0:W-:Y:S04]  /*121d0*/  @P0 LDGSTS.E.BYPASS.LTC128B.128 [R5+0x23c00], desc[UR36][R2.64+0x80], !P4 ;  /* 0x23c0008002050fae */ /* 0x0001e8000e101d64 */
[----:B------:R0:W-:Y:S04]  /*121e0*/  @P0 LDGSTS.E.BYPASS.LTC128B.128 [R5+0x25c00], desc[UR36][R2.64+0x100], !P3 ;  /* 0x25c0010002050fae */ /* 0x0001e8000d901d64 */
[----:B------:R0:W-:Y:S01]  /*121f0*/  @P0 LDGSTS.E.BYPASS.LTC128B.128 [R5+0x27c00], desc[UR36][R2.64+0x180], !P2 ;  /* 0x27c0018002050fae */ /* 0x0001e2000d101d64 */
[----:B------:R-:W-:Y:S01]  /*12200*/  PLOP3.LUT P0, PT, PT, PT, PT, 0x80, 0x0 ;  /* 0x000000000000781c */ /* 0x000fe20003f0f070 */
[----:B------:R-:W-:-:S12]  /*12210*/  NOP ;  /* 0x0000000000007918 */ /* 0x000fd80000000000 */
.L_x_1111:
        /* <DEDUP_REMOVED lines=10> */
.L_x_1112:
[----:B------:R-:W-:Y:S01]  /*122c0*/  IADD3 R0, R17, 0x10400, RZ ;  /* 0x0001040011007810 */ /* 0x000fe20007ffe0ff */
[----:B------:R1:W-:Y:S06]  /*122d0*/  SYNCS.ARRIVE.TRANS64.A1T0 RZ, [R4+URZ+0x30830], RZ ;  /* 0x030830ff04ff79a7 */ /* 0x0003ec000810003f */
[----:B------:R-:W-:Y:S05]  /*122e0*/  WARPSYNC.ALL ;  /* 0x0000000000007948 */ /* 0x000fea0003800000 */
[----:B------:R-:W-:Y:S01]  /*122f0*/  BAR.SYNC.DEFER_BLOCKING 0x8, 0x180 ;  /* 0x0206000000007b1d */ /* 0x000fe20000010000 */
[----:B------:R-:W-:-:S05]  /*12300*/  LOP3.LUT P0, RZ, R0, 0x3ff, RZ, 0xc0, !PT ;  /* 0x000003ff00ff7812 */ /* 0x000fca000780c0ff */
[----:B------:R-:W-:Y:S08]  /*12310*/  BSSY B6, `(.L_x_1113) ;  /* 0x0000012000067945 */ /* 0x000ff00003800000 */
[----:B------:R-:W-:Y:S05]  /*12320*/  @!P0 BRA `(.L_x_1114) ;  /* 0x0000000000408947 */ /* 0x000fea0003800000 */
[----:B0-----:R-:W-:Y:S01]  /*12330*/  MOV R2, 0x0 ;  /* 0x0000000000027802 */ /* 0x001fe20000000f00 */
[----:B------:R-:W-:Y:S01]  /*12340*/  ULDC.64 UR6, c[0x4][0x138] ;  /* 0x01004e0000067ab9 */ /* 0x000fe20000000a00 */
[----:B------:R-:W-:Y:S01]  /*12350*/  ULDC.64 UR8, c[0x4][0x140] ;  /* 0x0100500000087ab9 */ /* 0x000fe20000000a00 */
[----:B------:R-:W-:Y:S01]  /*12360*/  ULDC.64 UR4, c[0x4][0xb0] ;  /* 0x01002c0000047ab9 */ /* 0x000fe20000000a00 */
[----:B-1----:R-:W-:Y:S01]  /*12370*/  IMAD.U32 R4, RZ, RZ, UR6 ;  /* 0x00000006ff047e24 */ /* 0x002fe2000f8e00ff */
[----:B------:R-:W-:Y:S01]  /*12380*/  MOV R11, UR5 ;  /* 0x00000005000b7c02 */ /* 0x000fe20008000f00 */
[----:B------:R-:W0:Y:S01]  /*12390*/  LDC.64 R2, c[0x4][R2] ;  /* 0x0100000002027b82 */ /* 0x000e220000000a00 */
[----:B------:R-:W-:Y:S02]  /*123a0*/  IMAD.U32 R5, RZ, RZ, UR7 ;  /* 0x00000007ff057e24 */ /* 0x000fe4000f8e00ff */
[----:B------:R-:W-:Y:S02]  /*123b0*/  IMAD.U32 R6, RZ, RZ, UR8 ;  /* 0x00000008ff067e24 */ /* 0x000fe4000f8e00ff */
[----:B------:R-:W-:-:S02]  /*123c0*/  IMAD.U32 R7, RZ, RZ, UR9 ;  /* 0x00000009ff077e24 */ /* 0x000fc4000f8e00ff */
[----:B------:R-:W-:Y:S02]  /*123d0*/  IMAD.U32 R10, RZ, RZ, UR4 ;  /* 0x00000004ff0a7e24 */ /* 0x000fe4000f8e00ff */
[----:B------:R-:W-:Y:S02]  /*123e0*/  IMAD.MOV.U32 R8, RZ, RZ, 0x70 ;  /* 0x00000070ff087424 */ /* 0x000fe400078e00ff */
[----:B------:R-:W-:Y:S02]  /*123f0*/  IMAD.MOV.U32 R12, RZ, RZ, 0x1 ;  /* 0x00000001ff0c7424 */ /* 0x000fe400078e00ff */
[----:B------:R-:W-:-:S07]  /*12400*/  IMAD.MOV.U32 R13, RZ, RZ, RZ ;  /* 0x000000ffff0d7224 */ /* 0x000fce00078e00ff */
[----:B------:R-:W-:-:S07]  /*12410*/  LEPC R20, `(.L_x_1114) ;  /* 0x000000001014794e */ /* 0x000fce0000000000 */
[----:B0-----:R-:W-:Y:S05]  /*12420*/  CALL.ABS.NOINC R2 ;  /* 0x0000000002007343 */ /* 0x001fea0003c00000 */
.L_x_1114:
[----:B------:R-:W-:Y:S05]  /*12430*/  BSYNC B6 ;  /* 0x0000000000067941 */ /* 0x000fea0003800000 */
.L_x_1113:
[----:B0-----:R-:W0:Y:S01]  /*12440*/  S2R R2, SR_TID.X ;  /* 0x0000000000027919 */ /* 0x001e220000002100 */
[----:B------:R-:W-:Y:S01]  /*12450*/  UISETP.NE.AND UP0, UPT, UR50, URZ, UPT ;  /* 0x0000003f3200728c */ /* 0x000fe2000bf05270 */
[----:B------:R-:W-:Y:S01]  /*12460*/  R2UR UR6, R26 ;  /* 0x000000001a0672ca */ /* 0x000fe200000e0000 */
[----:B------:R-:W-:Y:S01]  /*12470*/  ULDC.64 UR8, c[0x0][0x2d8] ;  /* 0x0000b60000087ab9 */ /* 0x000fe20000000a00 */
[----:B------:R-:W-:Y:S02]  /*12480*/  R2UR UR7, R22 ;  /* 0x00000000160772ca */ /* 0x000fe400000e0000 */
[C---:B------:R-:W-:Y:S02]  /*12490*/  LOP3.LUT P2, RZ, R16.reuse, 0x4000, RZ, 0xc0, !PT ;  /* 0x0000400010ff7812 */ /* 0x040fe4000784c0ff */
[----:B------:R-:W-:Y:S02]  /*124a0*/  PLOP3.LUT P0, PT, PT, PT, UP0, 0x80, 0x0 ;  /* 0x000000000000781c */ /* 0x000fe40003f0f008 */
[----:B------:R-:W-:-:S02]  /*124b0*/  LOP3.LUT P3, RZ, R16, 0x2000, RZ, 0xc0, !PT ;  /* 0x0000200010ff7812 */ /* 0x000fc4000786c0ff */
[----:B------:R-:W-:Y:S01]  /*124c0*/  @UP0 ULDC UR4, c[0x0][0x44c] ;  /* 0x0001130000040ab9 */ /* 0x000fe20000000800 */
[C---:B------:R-:W-:Y:S02]  /*124d0*/  LOP3.LUT P4, RZ, R16.reuse, 0x1000, RZ, 0xc0, !PT ;  /* 0x0000100010ff7812 */ /* 0x040fe4000788c0ff */
[----:B------:R-:W-:Y:S01]  /*124e0*/  UIMAD UR6, UR6, UR8, URZ ;  /* 0x00000008060672a4 */ /* 0x000fe2000f8e023f */
[----:B------:R-:W-:-:S03]  /*124f0*/  LOP3.LUT P5, RZ, R16, 0x800, RZ, 0xc0, !PT ;  /* 0x0000080010ff7812 */ /* 0x000fc600078ac0ff */
[----:B------:R-:W-:Y:S02]  /*12500*/  UIMAD UR7, UR7, UR9, UR6 ;  /* 0x00000009070772a4 */ /* 0x000fe4000f8e0206 */
[----:B------:R-:W-:Y:S01]  /*12510*/  USHF.R.S32.HI UR6, URZ, 0x1f, UR43 ;  /* 0x0000001f3f067899 */ /* 0x000fe2000801142b */
[----:B0-----:R-:W-:-:S05]  /*12520*/  IMAD.SHL.U32 R2, R2, 0x10, RZ ;  /* 0x0000001002027824 */ /* 0x001fca00078e00ff */
[----:B------:R-:W-:-:S05]  /*12530*/  LOP3.LUT R2, R36, 0x70, R2, 0xf8, !PT ;  /* 0x0000007024027812 */ /* 0x000fca00078ef802 */
[----:B------:R-:W-:-:S04]  /*12540*/  VIADD R0, R2, UR44 ;  /* 0x0000002c02007c36 */ /* 0x000fc80008000000 */
[----:B------:R-:W-:Y:S01]  /*12550*/  @P0 IMAD.HI.U32 R3, R0, UR4, RZ ;  /* 0x0000000400030c27 */ /* 0x000fe2000f8e00ff */
[----:B------:R-:W-:Y:S01]  /*12560*/  PLOP3.LUT P0, PT, PT, PT, UP0, 0x80, 0x0 ;  /* 0x000000000000781c */ /* 0x000fe20003f0f008 */
[----:B------:R-:W-:Y:S01]  /*12570*/  @UP0 ULDC UR4, c[0x0][0x450] ;  /* 0x0001140000040ab9 */ /* 0x000fe20000000800 */
[----:B------:R-:W-:-:S11]  /*12580*/  MOV R2, R0 ;  /* 0x0000000000027202 */ /* 0x000fd60000000f00 */
[----:B------:R-:W-:Y:S02]  /*12590*/  @P0 SHF.R.U32.HI R2, RZ, UR4, R3 ;  /* 0x00000004ff020c19 */ /* 0x000fe40008011603 */
[----:B------:R-:W-:-:S03]  /*125a0*/  R2UR UR4, R22 ;  /* 0x00000000160472ca */ /* 0x000fc600000e0000 */
[----:B------:R-:W-:-:S10]  /*125b0*/  IMAD.MOV R5, RZ, RZ, -R2 ;  /* 0x000000ffff057224 */ /* 0x000fd400078e0a02 */
[----:B------:R-:W-:-:S03]  /*125c0*/  UIMAD.WIDE.U32 UR4, UR4, UR8, URZ ;  /* 0x00000008040472a5 */ /* 0x000fc6000f8e003f */
[----:B------:R-:W-:Y:S01]  /*125d0*/  ULDC.64 UR8, c[0x0][0x2e0] ;  /* 0x0000b80000087ab9 */ /* 0x000fe20000000a00 */
[----:B------:R-:W-:Y:S02]  /*125e0*/  UIADD3 UR5, UR5, UR7, URZ ;  /* 0x0000000705057290 */ /* 0x000fe4000fffe03f */
[----:B------:R-:W-:Y:S01]  /*125f0*/  UIMAD UR6, UR6, UR8, URZ ;  /* 0x00000008060672a4 */ /* 0x000fe2000f8e023f */
[----:B------:R-:W-:Y:S01]  /*12600*/  ULDC UR7, c[0x0][0x448] ;  /* 0x0001120000077ab9 */ /* 0x000fe20000000800 */
[----:B------:R-:W-:Y:S01]  /*12610*/  UIMAD.WIDE.U32 UR4, UR43, UR8, UR4 ;  /* 0x000000082b0472a5 */ /* 0x000fe2000f8e0004 */
[----:B------:R-:W-:Y:S01]  /*12620*/  IMAD R5, R5, UR7, R0 ;  /* 0x0000000705057c24 */ /* 0x000fe2000f8e0200 */
[----:B------:R-:W-:Y:S01]  /*12630*/  UIMAD UR6, UR43, UR9, UR6 ;  /* 0x000000092b0672a4 */ /* 0x000fe2000f8e0206 */
[----:B------:R-:W-:Y:S02]  /*12640*/  SHF.R.S32.HI R0, RZ, 0x1f, R2 ;  /* 0x0000001fff007819 */ /* 0x000fe40000011402 */
[----:B------:R-:W-:Y:S01]  /*12650*/  ULDC.64 UR8, c[0x0][0x2d0] ;  /* 0x0000b40000087ab9 */ /* 0x000fe20000000a00 */
[----:B------:R-:W-:Y:S01]  /*12660*/  UIADD3 UR5, UR5, UR6, URZ ;  /* 0x0000000605057290 */ /* 0x000fe2000fffe03f */
[----:B------:R-:W-:-:S02]  /*12670*/  IMAD.U32 R9, RZ, RZ, UR8 ;  /* 0x00000008ff097e24 */ /* 0x000fc4000f8e00ff */
[----:B------:R-:W-:Y:S01]  /*12680*/  IMAD R3, R0, UR8, RZ ;  /* 0x0000000800037c24 */ /* 0x000fe2000f8e02ff */
[----:B------:R-:W-:-:S03]  /*12690*/  SHF.R.S32.HI R0, RZ, 0x1f, R5 ;  /* 0x0000001fff007819 */ /* 0x000fc60000011405 */
[C---:B------:R-:W-:Y:S02]  /*126a0*/  IMAD R7, R2.reuse, UR9, R3 ;  /* 0x0000000902077c24 */ /* 0x040fe4000f8e0203 */
[----:B------:R-:W-:Y:S01]  /*126b0*/  IMAD.WIDE.U32 R2, R2, R9, UR4 ;  /* 0x0000000402027e25 */ /* 0x000fe2000f8e0009 */
        /* <DEDUP_REMOVED lines=8> */
[----:B------:R-:W-:-:S04]  /*12740*/  UMOV UR4, 0xffffffff ;  /* 0xffffffff00047882 */ /* 0x000fc80000000000 */
[----:B-1----:R-:W-:Y:S01]  /*12750*/  LEA.HI.X R4, R2, UR5, R3, 0x1, P0 ;  /* 0x0000000502047c11 */ /* 0x002fe200080f0c03 */
[----:B------:R-:W-:Y:S06]  /*12760*/  BRA.DIV UR4, `(.L_x_1115) ;  /* 0x0000002a04fc7947 */ /* 0x000fec000b800000 */
[----:B------:R-:W0:Y:S01]  /*12770*/  SHFL.IDX PT, R14, R5, RZ, 0x181f ;  /* 0x00181fff050e7589 */ /* 0x000e2200000e0000 */
[----:B------:R-:W-:-:S03]  /*12780*/  VIADD R0, R36, UR44 ;  /* 0x0000002c24007c36 */ /* 0x000fc60008000000 */
[----:B------:R-:W1:Y:S01]  /*12790*/  SHFL.IDX PT, R2, R4, RZ, 0x181f ;  /* 0x00181fff04027589 */ /* 0x000e6200000e0000 */
[C---:B------:R-:W-:Y:S01]  /*127a0*/  VIADD R7, R0.reuse, 0x10 ;  /* 0x0000001000077836 */ /* 0x040fe20000000000 */
[----:B------:R-:W-:Y:S02]  /*127b0*/  ISETP.GE.AND P0, PT, R0, UR39, PT ;  /* 0x0000002700007c0c */ /* 0x000fe4000bf06270 */
[----:B------:R-:W-:Y:S11]  /*127c0*/  SHFL.IDX PT, R6, R4, 0x1, 0x181f ;  /* 0x00381f0004067f89 */ /* 0x000ff600000e0000 */
[----:B0-----:R-:W-:-:S04]  /*127d0*/  @!P0 LEA R14, P1, R37, R14, 0x1 ;  /* 0x0000000e250e8211 */ /* 0x001fc800078208ff */
[----:B-1----:R-:W-:Y:S01]  /*127e0*/  @!P0 IADD3.X R3, RZ, R2, RZ, P1, !PT ;  /* 0x00000002ff038210 */ /* 0x002fe20000ffe4ff */
[----:B------:R-:W-:Y:S02]  /*127f0*/  @!P0 IMAD.MOV.U32 R2, RZ, RZ, R14 ;  /* 0x000000ffff028224 */ /* 0x000fe400078e000e */
[----:B------:R-:W0:Y:S04]  /*12800*/  SHFL.IDX PT, R14, R5, 0x1, 0x181f ;  /* 0x00381f00050e7f89 */ /* 0x000e2800000e0000 */
        /* <DEDUP_REMOVED lines=8> */
[----:B------:R-:W-:Y:S01]  /*12890*/  SHFL.IDX PT, R6, R4, 0x2, 0x181f ;  /* 0x00581f0004067f89 */ /* 0x000fe200000e0000 */
[----:B------:R-:W-:Y:S01]  /*128a0*/  @!P0 IMAD.MOV.U32 R3, RZ, RZ, R7 ;  /* 0x000000ffff038224 */ /* 0x000fe200078e0007 */
[----:B------:R-:W-:Y:S02]  /*128b0*/  IADD3 R7, R0, 0x20, RZ ;  /* 0x0000002000077810 */ /* 0x000fe40007ffe0ff */
        /* <DEDUP_REMOVED lines=10> */
[----:B------:R-:W-:Y:S02]  /*12960*/  @!P0 IMAD.MOV.U32 R3, RZ, RZ, R7 ;  /* 0x000000ffff038224 */ /* 0x000fe400078e0007 */
        /* <DEDUP_REMOVED lines=19> */
[----:B0-----:R-:W-:-:S05]  /*12aa0*/  @!P0 LEA R14, P1, R37, R14, 0x1 ;  /* 0x0000000e250e8211 */ /* 0x001fca00078208ff */
[----:B-1----:R-:W-:Y:S02]  /*12ab0*/  @!P0 IMAD.X R7, RZ, RZ, R6, P1 ;  /* 0x000000ffff078224 */ /* 0x002fe400008e0606 */
[----:B--2---:R-:W-:Y:S01]  /*12ac0*/  @!P0 IMAD.MOV.U32 R2, RZ, RZ, R14 ;  /* 0x000000ffff028224 */ /* 0x004fe200078e000e */
        /* <DEDUP_REMOVED lines=24> */
[----:B------:R0:W1:Y:S03]  /*12c50*/  SHFL.IDX PT, R14, R5, 0x7, 0x181f ;  /* 0x00f81f00050e7f89 */ /* 0x00006600000e0000 */
[----:B------:R-:W-:Y:S01]  /*12c60*/  @!P0 IMAD.MOV.U32 R3, RZ, RZ, R7 ;  /* 0x000000ffff038224 */ /* 0x000fe200078e0007 */
[----:B------:R0:W2:Y:S04]  /*12c70*/  SHFL.IDX PT, R6, R4, 0x7, 0x181f ;  /* 0x00f81f0004067f89 */ /* 0x0000a800000e0000 */
[----:B------:R0:W-:Y:S04]  /*12c80*/  @!P0 LDGSTS.E.BYPASS.LTC128B.128 [R31+0x13400], desc[UR36][R2.64], !P2 ;  /* 0x13400000021f8fae */ /* 0x0001e8000d101d64 */
[----:B------:R0:W-:Y:S04]  /*12c90*/  @!P0 LDGSTS.E.BYPASS.LTC128B.128 [R31+0x17400], desc[UR36][R2.64+0x80], !P3 ;  /* 0x17400080021f8fae */ /* 0x0001e8000d901d64 */
[----:B------:R0:W-:Y:S04]  /*12ca0*/  @!P0 LDGSTS.E.BYPASS.LTC128B.128 [R31+0x1b400], desc[UR36][R2.64+0x100], !P4 ;  /* 0x1b400100021f8fae */ /* 0x0001e8000e101d64 */
[----:B------:R0:W-:Y:S02]  /*12cb0*/  @!P0 LDGSTS.E.BYPASS.LTC128B.128 [R31+0x1f400], desc[UR36][R2.64+0x180], !P5 ;  /* 0x1f400180021f8fae */ /* 0x0001e4000e901d64 */
.L_x_1188:
[----:B------:R-:W-:-:S05]  /*12cc0*/  VIADD R0, R0, 0x70 ;  /* 0x0000007000007836 */ /* 0x000fca0000000000 */
[----:B------:R-:W-:-:S13]  /*12cd0*/  ISETP.GE.AND P0, PT, R0, UR39, PT ;  /* 0x0000002700007c0c */ /* 0x000fda000bf06270 */
[----:B01----:R-:W-:-:S05]  /*12ce0*/  @!P0 LEA R2, P1, R37, R14, 0x1 ;  /* 0x0000000e25028211 */ /* 0x003fca00078208ff */
[----:B--2---:R-:W-:-:S05]  /*12cf0*/  @!P0 IMAD.X R3, RZ, RZ, R6, P1 ;  /* 0x000000ffff038224 */ /* 0x004fca00008e0606 */
[----:B------:R-:W-:Y:S01]  /*12d00*/  @!PT LDS RZ, [RZ] ;  /* 0x00000000fffff984 */ /* 0x000fe20000000800 */
[----:B------:R-:W-:Y:S01]  /*12d10*/  @!PT LDS RZ, [RZ] ;  /* 0x00000000fffff984 */ /* 0x000fe20000000800 */
[----:B------:R-:W-:Y:S01]  /*12d20*/  @!PT LDS RZ, [RZ] ;  /* 0x00000000fffff984 */ /* 0x000fe20000000800 */
[----:B------:R0:W-:Y:S04]  /*12d30*/  @!P0 LDGSTS.E.BYPASS.LTC128B.128 [R31+0x13c00], desc[UR36][R2.64], !P2 ;  /* 0x13c00000021f8fae */ /* 0x0001e8000d101d64 */
[----:B------:R0:W-:Y:S04]  /*12d40*/  @!P0 LDGSTS.E.BYPASS.LTC128B.128 [R31+0x17c00], desc[UR36][R2.64+0x80], !P3 ;  /* 0x17c00080021f8fae */ /* 0x0001e8000d901d64 */
[----:B------:R0:W-:Y:S04]  /*12d50*/  @!P0 LDGSTS.E.BYPASS.LTC128B.128 [R31+0x1bc00], desc[UR36][R2.64+0x100], !P4 ;  /* 0x1bc00100021f8fae */ /* 0x0001e8000e101d64 */
[----:B------:R0:W-:Y:S01]  /*12d60*/  @!P0 LDGSTS.E.BYPASS.LTC128B.128 [R31+0x1fc00], desc[UR36][R2.64+0x180], !P5 ;  /* 0x1fc00180021f8fae */ /* 0x0001e2000e901d64 */
[----:B------:R-:W-:Y:S01]  /*12d70*/  PLOP3.LUT P0, PT, PT, PT, PT, 0x80, 0x0 ;  /* 0x000000000000781c */ /* 0x000fe20003f0f070 */
[----:B------:R-:W-:-:S12]  /*12d80*/  NOP ;  /* 0x0000000000007918 */ /* 0x000fd80000000000 */
.L_x_1116:
[----:B------:R-:W-:Y:S02]  /*12d90*/  PLOP3.LUT P1, PT, P1, P0, PT, 0xa2, 0x0 ;  /* 0x000000000000781c */ /* 0x000fe40000f21472 */
[----:B------:R-:W-:-:S08]  /*12da0*/  @P0 R2UR P1, UR4, R17 ;  /* 0x00000000110402ca */ /* 0x000fd00000020000 */
[----:B------:R-:W-:-:S05]  /*12db0*/  @P0 PLOP3.LUT P0, PT, P1, PT, PT, 0x80, 0x0 ;  /* 0x000000000000081c */ /* 0x000fca0000f0f070 */
[----:B------:R-:W-:Y:S01]  /*12dc0*/  @!P1 SYNCS.ARRIVE.TRANS64.RED.A0T1 RZ, [UR4+0x30800], RZ ;  /* 0x030800ffffff99a7 */ /* 0x000fe20008200404 */
[----:B------:R-:W-:Y:S07]  /*12dd0*/  @!P1 ARRIVES.LDGSTSBAR.64.TRANSCNT [UR4+0x30800] ;  /* 0x03080000ff0099b0 */ /* 0x000fee0008000a84 */
[----:B------:R-:W-:Y:S05]  /*12de0*/  @P0 BRA.U.ANY `(.L_x_1116) ;  /* 0xfffffffd00e80947 */ /* 0x000fea000393ffff */
[----:B0-----:R-:W2:Y:S02]  /*12df0*/  LDL.LU R2, [R1] ;  /* 0x0000000001027983 */ /* 0x001ea40000300800 */
[----:B--2---:R-:W-:-:S05]  /*12e00*/  VIADD R2, R2, 0x1 ;  /* 0x0000000102027836 */ /* 0x004fca0000000000 */
[----:B------:R0:W-:Y:S01]  /*12e10*/  STL [R1], R2 ;  /* 0x0000000201007387 */ /* 0x0001e20000100800 */
[----:B------:R-:W-:-:S04]  /*12e20*/  LEA.HI R0, R2, R2, RZ, 0x1 ;  /* 0x0000000202007211 */ /* 0x000fc800078f08ff */
[----:B------:R-:W-:-:S05]  /*12e30*/  LOP3.LUT R0, R0, 0xfffffffe, RZ, 0xc0, !PT ;  /* 0xfffffffe00007812 */ /* 0x000fca00078ec0ff */
[----:B------:R-:W-:-:S05]  /*12e40*/  IMAD.IADD R0, R2, 0x1, -R0 ;  /* 0x0000000102007824 */ /* 0x000fca00078e0a00 */
[----:B------:R-:W-:Y:S01]  /*12e50*/  SHF.L.U32 R0, R0, 0x1f, RZ ;  /* 0x0000001f00007819 */ /* 0x000fe200000006ff */
[----:B------:R-:W-:Y:S01]  /*12e60*/  NOP ;  /* 0x0000000000007918 */ /* 0x000fe20000000000 */
[----:B------:R0:W-:Y:S01]  /*12e70*/  SYNCS.ARRIVE.TRANS64.A1T0 RZ, [R17+URZ+0x30800], RZ ;  /* 0x030800ff11ff79a7 */ /* 0x0001e2000810003f */
[----:B------:R-:W-:Y:S01]  /*12e80*/  BSSY B0, `(.L_x_1117) ;  /* 0x0000003000007945 */ /* 0x000fe20003800000 */
[----:B------:R-:W1:Y:S03]  /*12e90*/  SYNCS.PHASECHK.TRANS64.TRYWAIT P0, [R17+URZ+0x30820], R0 ;  /* 0x03082000110075a7 */ /* 0x000e66000800017f */
[----:B01----:R-:W-:Y:S05]  /*12ea0*/  @!P0 BRA `(.L_x_1118) ;  /* 0x0000002c00e08947 */ /* 0x003fea0003800000 */
.L_x_1189:
[----:B------:R-:W-:Y:S05]  /*12eb0*/  BSYNC B0 ;  /* 0x0000000000007941 */ /* 0x000fea0003800000 */
.L_x_1117:
[----:B------:R-:W-:-:S04]  /*12ec0*/  UIADD3 UR4, UR45, -0x2, URZ ;  /* 0xfffffffe2d047890 */ /* 0x000fc8000fffe03f */
[----:B------:R-:W-:-:S06]  /*12ed0*/  UISETP.GE.AND UP0, UPT, UR4, UR46, UPT ;  /* 0x0000002e0400728c */ /* 0x000fcc000bf06270 */
[----:B------:R-:W-:-:S13]  /*12ee0*/  PLOP3.LUT P0, PT, PT, PT, UP0, 0x40, 0x0 ;  /* 0x000000000000781c */ /* 0x000fda0003f0e808 */
[----:B------:R-:W-:Y:S05]  /*12ef0*/  @P0 BRA `(.L_x_1119) ;  /* 0x0000000c00a80947 */ /* 0x000fea0003800000 */
[----:B------:R-:W-:Y:S01]  /*12f00*/  BSSY B0, `(.L_x_1119) ;  /* 0x00000e9000007945 */ /* 0x000fe20003800000 */
[----:B------:R-:W-:Y:S01]  /*12f10*/  MOV R8, R25 ;  /* 0x0000001900087202 */ /* 0x000fe20000000f00 */
[----:B------:R-:W-:Y:S02]  /*12f20*/  IMAD.MOV.U32 R6, RZ, RZ, R23 ;  /* 0x000000ffff067224 */ /* 0x000fe400078e0017 */
[----:B------:R-:W-:Y:S02]  /*12f30*/  IMAD.MOV.U32 R28, RZ, RZ, R24 ;  /* 0x000000ffff1c7224 */ /* 0x000fe400078e0018 */
[----:B------:R-:W-:-:S07]  /*12f40*/  IMAD.U32 R7, RZ, RZ, UR4 ;  /* 0x00000004ff077e24 */ /* 0x000fce000f8e00ff */
.L_x_1132:
[----:B------:R-:W1:Y:S01]  /*12f50*/  S2R R4, SR_TID.X ;  /* 0x0000000000047919 */ /* 0x000e620000002100 */
[----:B0-----:R-:W0:Y:S01]  /*12f60*/  LDC R0, c[0x0][0x430] ;  /* 0x00010c00ff007b82 */ /* 0x001e220000000800 */
[----:B------:R-:W-:Y:S01]  /*12f70*/  IMAD R9, R7, 0x40, R32 ;  /* 0x0000004007097824 */ /* 0x000fe200078e0220 */
[----:B------:R-:W-:Y:S01]  /*12f80*/  LOP3.LUT P1, RZ, R16, 0x200, RZ, 0xc0, !PT ;  /* 0x0000020010ff7812 */ /* 0x000fe2000782c0ff */
[----:B------:R-:W-:Y:S01]  /*12f90*/  VIADD R23, R6, 0x1 ;  /* 0x0000000106177836 */ /* 0x000fe20000000000 */
[----:B0-----:R-:W-:Y:S01]  /*12fa0*/  ISETP.NE.AND P0, PT, R0, 0x1, PT ;  /* 0x000000010000780c */ /* 0x001fe20003f05270 */
[----:B-1----:R-:W-:-:S05]  /*12fb0*/  IMAD.SHL.U32 R4, R4, 0x10, RZ ;  /* 0x0000001004047824 */ /* 0x002fca00078e00ff */
[----:B------:R-:W-:-:S07]  /*12fc0*/  LOP3.LUT R4, R36, 0x70, R4, 0xf8, !PT ;  /* 0x0000007024047812 */ /* 0x000fce00078ef804 */
[----:B------:R-:W0:Y:S01]  /*12fd0*/  @P0 LDC R0, c[0x0][0x434] ;  /* 0x00010d00ff000b82 */ /* 0x000e220000000800 */
[C---:B------:R-:W-:Y:S02]  /*12fe0*/  ISETP.GT.U32.AND P2, PT, R4.reuse, 0x3f, PT ;  /* 0x0000003f0400780c */ /* 0x040fe40003f44070 */
[----:B------:R-:W-:-:S05]  /*12ff0*/  IADD3 R9, R4, R9, RZ ;  /* 0x0000000904097210 */ /* 0x000fca0007ffe0ff */
[----:B------:R-:W1:Y:S01]  /*13000*/  @P0 LDC R3, c[0x0][0x438] ;  /* 0x00010e00ff030b82 */ /* 0x000e620000000800 */
[----:B------:R-:W-:-:S07]  /*13010*/  IMAD.MOV.U32 R12, RZ, RZ, R9 ;  /* 0x000000ffff0c7224 */ /* 0x000fce00078e0009 */
[----:B------:R-:W2:Y:S08]  /*13020*/  @!P2 LDC.64 R10, c[0x0][0x428] ;  /* 0x00010a00ff0aab82 */ /* 0x000eb00000000a00 */
[----:B------:R-:W3:Y:S01]  /*13030*/  @!P2 LDC.64 R4, c[0x0][0x418] ;  /* 0x00010600ff04ab82 */ /* 0x000ee20000000a00 */
[----:B0-----:R-:W-:-:S05]  /*13040*/  @P0 IMAD.HI.U32 R0, R9, R0, RZ ;  /* 0x0000000009000227 */ /* 0x001fca00078e00ff */
[----:B-1----:R-:W-:-:S04]  /*13050*/  @P0 SHF.R.U32.HI R12, RZ, R3, R0 ;  /* 0x00000003ff0c0219 */ /* 0x002fc80000011600 */
[--C-:B------:R-:W-:Y:S01]  /*13060*/  @!P2 SHF.R.S32.HI R3, RZ, 0x1f, R12.reuse ;  /* 0x0000001fff03a819 */ /* 0x100fe2000001140c */
[----:B------:R-:W-:Y:S02]  /*13070*/  @!P2 IMAD.MOV.U32 R2, RZ, RZ, R12 ;  /* 0x000000ffff02a224 */ /* 0x000fe400078e000c */
[-C--:B--2---:R-:W-:Y:S02]  /*13080*/  @!P2 IMAD R0, R33, R10.reuse, RZ ;  /* 0x0000000a2100a224 */ /* 0x084fe400078e02ff */
[----:B------:R-:W-:-:S04]  /*13090*/  @!P2 IMAD.WIDE.U32 R2, R29, R10, R2 ;  /* 0x0000000a1d02a225 */ /* 0x000fc800078e0002 */
[----:B------:R-:W-:Y:S01]  /*130a0*/  @!P2 IMAD R11, R29, R11, R0 ;  /* 0x0000000b1d0ba224 */ /* 0x000fe200078e0200 */
[----:B---3--:R-:W-:-:S03]  /*130b0*/  @!P2 LEA R4, P0, R2, R4, 0x2 ;  /* 0x000000040204a211 */ /* 0x008fc600078010ff */
[----:B------:R-:W-:-:S05]  /*130c0*/  @!P2 IMAD.IADD R0, R11, 0x1, R3 ;  /* 0x000000010b00a824 */ /* 0x000fca00078e0203 */
[----:B------:R-:W-:Y:S01]  /*130d0*/  @!P2 LEA.HI.X R5, R2, R5, R0, 0x2, P0 ;  /* 0x000000050205a211 */ /* 0x000fe200000f1400 */
[----:B------:R-:W-:Y:S01]  /*130e0*/  IMAD.MOV.U32 R0, RZ, RZ, RZ ;  /* 0x000000ffff007224 */ /* 0x000fe200078e00ff */
[C---:B------:R-:W-:Y:S02]  /*130f0*/  ISETP.NE.AND P0, PT, R23.reuse, 0x2, PT ;  /* 0x000000021700780c */ /* 0x040fe40003f05270 */
[----:B------:R-:W-:Y:S01]  /*13100*/  IADD3 R2, -R12, RZ, RZ ;  /* 0x000000ff0c027210 */ /* 0x000fe20007ffe1ff */
[----:B------:R-:W-:Y:S05]  /*13110*/  YIELD ;  /* 0x0000000000007946 */ /* 0x000fea0003800000 */
[----:B------:R-:W-:Y:S01]  /*13120*/  ULDC UR4, c[0x0][0x430] ;  /* 0x00010c0000047ab9 */ /* 0x000fe20000000800 */
[----:B------:R-:W-:Y:S01]  /*13130*/  SEL R25, RZ, 0x1, P0 ;  /* 0x00000001ff197807 */ /* 0x000fe20000000000 */
[----:B------:R0:W5:Y:S01]  /*13140*/  @!P2 LDG.E R0, desc[UR36][R4.64] ;  /* 0x000000240400a981 */ /* 0x000162000c1e1900 */
[----:B------:R-:W-:Y:S01]  /*13150*/  SEL R23, R23, RZ, P0 ;  /* 0x000000ff17177207 */ /* 0x000fe20000000000 */
[----:B------:R-:W-:Y:S01]  /*13160*/  IMAD.MOV.U32 R24, RZ, RZ, R7 ;  /* 0x000000ffff187224 */ /* 0x000fe200078e0007 */
[----:B------:R-:W-:Y:S01]  /*13170*/  LOP3.LUT R25, R8, R25, RZ, 0x3c, !PT ;  /* 0x0000001908197212 */ /* 0x000fe200078e3cff */
[----:B0-----:R-:W-:Y:S01]  /*13180*/  IMAD R5, R2, UR4, R9 ;  /* 0x0000000402057c24 */ /* 0x001fe2000f8e0209 */
[----:B------:R-:W-:Y:S06]  /*13190*/  @!P1 BRA `(.L_x_1120) ;  /* 0x0000000000049947 */ /* 0x000fec0003800000 */
[----:B------:R-:W-:Y:S01]  /*131a0*/  BPT.TRAP 0x1 ;  /* 0x000000040000795c */ /* 0x000fe20000300000 */
.L_x_1120:
[----:B------:R-:W-:Y:S01]  /*131b0*/  IMAD R7, R23, 0x8, R17 ;  /* 0x0000000817077824 */ /* 0x000fe200078e0211 */
[----:B------:R-:W-:Y:S01]  /*131c0*/  SHF.L.U32 R2, R25, 0x1f, RZ ;  /* 0x0000001f19027819 */ /* 0x000fe200000006ff */
[----:B------:R-:W-:Y:S03]  /*131d0*/  BSSY B1, `(.L_x_1121) ;  /* 0x0000003000017945 */ /* 0x000fe60003800000 */
[----:B------:R-:W0:Y:S02]  /*131e0*/  SYNCS.PHASECHK.TRANS64.TRYWAIT P0, [R7+URZ+0x30840], R2 ;  /* 0x03084002070075a7 */ /* 0x000e24000800017f */
[----:B0-----:R-:W-:Y:S05]  /*131f0*/  @!P0 BRA `(.L_x_1122) ;  /* 0x0000002c00208947 */ /* 0x001fea0003800000 */
.L_x_1190:
[----:B------:R-:W-:Y:S05]  /*13200*/  BSYNC B1 ;  /* 0x0000000000017941 */ /* 0x000fea0003800000 */
.L_x_1121:
[----:B------:R-:W-:Y:S01]  /*13210*/  SHF.R.S32.HI R9, RZ, 0x1f, R5 ;  /* 0x0000001fff097819 */ /* 0x000fe20000011405 */
[----:B------:R-:W-:Y:S01]  /*13220*/  ULDC.64 UR4, c[0x0][0x300] ;  /* 0x0000c00000047ab9 */ /* 0x000fe20000000a00 */
[----:B-----5:R-:W-:Y:S02]  /*13230*/  SHF.R.S32.HI R10, RZ, 0x1f, R0 ;  /* 0x0000001fff0a7819 */ /* 0x020fe40000011400 */
[C---:B------:R-:W-:Y:S01]  /*13240*/  LOP3.LUT P4, RZ, R16.reuse, 0x10, RZ, 0xc0, !PT ;  /* 0x0000001010ff7812 */ /* 0x040fe2000788c0ff */
[----:B0-----:R-:W-:Y:S01]  /*13250*/  IMAD R2, R9, UR4, RZ ;  /* 0x0000000409027c24 */ /* 0x001fe2000f8e02ff */
[C---:B------:R-:W-:Y:S02]  /*13260*/  LOP3.LUT P3, RZ, R16.reuse, 0x8, RZ, 0xc0, !PT ;  /* 0x0000000810ff7812 */ /* 0x040fe4000786c0ff */
[C---:B------:R-:W-:Y:S01]  /*13270*/  LOP3.LUT P2, RZ, R16.reuse, 0x4, RZ, 0xc0, !PT ;  /* 0x0000000410ff7812 */ /* 0x040fe2000784c0ff */
[C---:B------:R-:W-:Y:S01]  /*13280*/  IMAD R11, R5.reuse, UR5, R2 ;  /* 0x00000005050b7c24 */ /* 0x040fe2000f8e0202 */
[----:B------:R-:W-:Y:S01]  /*13290*/  LOP3.LUT P1, RZ, R16, 0x2, RZ, 0xc0, !PT ;  /* 0x0000000210ff7812 */ /* 0x000fe2000782c0ff */
[----:B------:R-:W-:Y:S01]  /*132a0*/  IMAD.WIDE.U32 R2, R5, UR4, RZ ;  /* 0x0000000405027c25 */ /* 0x000fe2000f8e00ff */
[----:B------:R-:W-:Y:S01]  /*132b0*/  ULDC.64 UR4, c[0x0][0x310] ;  /* 0x0000c40000047ab9 */ /* 0x000fe20000000a00 */
[----:B------:R-:W-:-:S02]  /*132c0*/  LEA R21, R23, R30, 0xe ;  /* 0x0000001e17157211 */ /* 0x000fc400078e70ff */
        /* <DEDUP_REMOVED lines=13> */
[----:B------:R-:W-:Y:S01]  /*133a0*/  LEA.HI.X R27, R2, UR5, R27, 0x1, P0 ;  /* 0x00000005021b7c11 */ /* 0x000fe200080f0c1b */
[----:B------:R-:W-:Y:S06]  /*133b0*/  BRA.DIV UR4, `(.L_x_1123) ;  /* 0x0000002a04c47947 */ /* 0x000fec000b800000 */
[----:B------:R-:W0:Y:S01]  /*133c0*/  SHFL.IDX PT, R14, R20, RZ, 0x181f ;  /* 0x00181fff140e7589 */ /* 0x000e2200000e0000 */
[----:B------:R-:W-:Y:S02]  /*133d0*/  IMAD.SHL.U32 R4, R37, 0x2, RZ ;  /* 0x0000000225047824 */ /* 0x000fe400078e00ff */
[----:B------:R-:W-:Y:S01]  /*133e0*/  IMAD R21, R21, 0x2, R17 ;  /* 0x0000000215157824 */ /* 0x000fe200078e0211 */
        /* <DEDUP_REMOVED lines=10> */
[----:B------:R-:W0:Y:S03]  /*13490*/  SHFL.IDX PT, R14, R20, 0x2, 0x181f ;  /* 0x00581f00140e7f89 */ /* 0x000e2600000e0000 */
[----:B------:R-:W-:Y:S02]  /*134a0*/  IMAD.X R3, RZ, RZ, R35, P0 ;  /* 0x000000ffff037224 */ /* 0x000fe400000e0623 */
        /* <DEDUP_REMOVED lines=13> */
.L_x_1200:
        /* <DEDUP_REMOVED lines=11> */
.L_x_1124:
        /* <DEDUP_REMOVED lines=10> */
.L_x_1125:
[----:B------:R1:W-:Y:S01]  /*136d0*/  SYNCS.ARRIVE.TRANS64.A1T0 RZ, [R7+URZ+0x30830], RZ ;  /* 0x030830ff07ff79a7 */ /* 0x0003e2000810003f */
[----:B------:R-:W-:Y:S05]  /*136e0*/  @!P2 BRA `(.L_x_1126) ;  /* 0x000000000004a947 */ /* 0x000fea0003800000 */
[----:B------:R-:W-:Y:S01]  /*136f0*/  BPT.TRAP 0x1 ;  /* 0x000000040000795c */ /* 0x000fe20000300000 */
.L_x_1126:
[----:B0-----:R-:W-:Y:S01]  /*13700*/  SHF.L.U32 R2, R8, 0x1f, RZ ;  /* 0x0000001f08027819 */ /* 0x001fe200000006ff */
[----:B-1----:R-:W-:Y:S01]  /*13710*/  IMAD R7, R6, 0x8, R17 ;  /* 0x0000000806077824 */ /* 0x002fe200078e0211 */
[----:B------:R-:W-:Y:S03]  /*13720*/  BSSY B1, `(.L_x_1127) ;  /* 0x0000003000017945 */ /* 0x000fe60003800000 */
[----:B------:R-:W0:Y:S02]  /*13730*/  SYNCS.PHASECHK.TRANS64.TRYWAIT P0, [R7+URZ+0x30860], R2 ;  /* 0x03086002070075a7 */ /* 0x000e24000800017f */
[----:B0-----:R-:W-:Y:S05]  /*13740*/  @!P0 BRA `(.L_x_1128) ;  /* 0x0000002c00148947 */ /* 0x001fea0003800000 */
.L_x_1201:
[----:B------:R-:W-:Y:S05]  /*13750*/  BSYNC B1 ;  /* 0x0000000000017941 */ /* 0x000fea0003800000 */
.L_x_1127:
[----:B------:R-:W-:Y:S01]  /*13760*/  IMAD.MOV.U32 R3, RZ, RZ, -0x40 ;  /* 0xffffffc0ff037424 */ /* 0x000fe200078e00ff */
[----:B------:R-:W-:Y:S01]  /*13770*/  UMOV UR4, 0xffffffff ;  /* 0xffffffff00047882 */ /* 0x000fe20000000000 */
[----:B------:R-:W-:Y:S01]  /*13780*/  LOP3.LUT P4, RZ, R16, 0x100, RZ, 0xc0, !PT ;  /* 0x0000010010ff7812 */ /* 0x000fe2000788c0ff */
[----:B------:R-:W-:Y:S01]  /*13790*/  IMAD R6, R6, 0x4000, R30 ;  /* 0x0000400006067824 */ /* 0x000fe200078e021e */
[----:B------:R-:W-:Y:S01]  /*137a0*/  LOP3.LUT P3, RZ, R16, 0x80, RZ, 0xc0, !PT ;  /* 0x0000008010ff7812 */ /* 0x000fe2000786c0ff */
[----:B------:R-:W-:Y:S01]  /*137b0*/  IMAD R3, R28, R3, UR38 ;  /* 0x000000261c037e24 */ /* 0x000fe2000f8e0203 */
[C---:B------:R-:W-:Y:S02]  /*137c0*/  LOP3.LUT P2, RZ, R16.reuse, 0x40, RZ, 0xc0, !PT ;  /* 0x0000004010ff7812 */ /* 0x040fe4000784c0ff */
[----:B------:R-:W-:Y:S01]  /*137d0*/  LOP3.LUT P1, RZ, R16, 0x20, RZ, 0xc0, !PT ;  /* 0x0000002010ff7812 */ /* 0x000fe2000782c0ff */
[----:B------:R-:W-:Y:S01]  /*137e0*/  IMAD.IADD R8, R3, 0x1, -R36 ;  /* 0x0000000103087824 */ /* 0x000fe200078e0a24 */
[----:B------:R-:W-:Y:S11]  /*137f0*/  BRA.DIV UR4, `(.L_x_1129) ;  /* 0x0000002a04fc7947 */ /* 0x000ff6000b800000 */
[----:B------:R-:W0:Y:S01]  /*13800*/  SHFL.IDX PT, R14, R18, RZ, 0x181f ;  /* 0x00181fff120e7589 */ /* 0x000e2200000e0000 */
[----:B------:R-:W-:-:S03]  /*13810*/  LEA R6, R6, R17, 0x1 ;  /* 0x0000001106067211 */ /* 0x000fc600078e08ff */
[----:B------:R-:W1:Y:S01]  /*13820*/  SHFL.IDX PT, R3, R19, RZ, 0x181f ;  /* 0x00181fff13037589 */ /* 0x000e6200000e0000 */
        /* <DEDUP_REMOVED lines=36> */
.L_x_1211:
[----:B0--3--:R-:W-:Y:S01]  /*13a70*/  IADD3 R2, P0, R14, R4, RZ ;  /* 0x000000040e027210 */ /* 0x009fe20007f1e0ff */
        /* <DEDUP_REMOVED lines=15> */
[----:B0-----:R-:W-:Y:S01]  /*13b70*/  IMAD.WIDE.U32 R2, R5, UR4, RZ ;  /* 0x0000000405027c25 */ /* 0x001fe2000f8e00ff */
[----:B------:R-:W-:-:S03]  /*13b80*/  ULDC.64 UR4, c[0x0][0x338] ;  /* 0x0000ce0000047ab9 */ /* 0x000fc60000000a00 */
[----:B------:R-:W-:Y:S02]  /*13b90*/  IMAD.IADD R3, R3, 0x1, R9 ;  /* 0x0000000103037824 */ /* 0x000fe400078e0209 */
[----:B------:R-:W-:Y:S02]  /*13ba0*/  IMAD R5, R10, UR4, RZ ;  /* 0x000000040a057c24 */ /* 0x000fe4000f8e02ff */
[----:B------:R-:W-:-:S04]  /*13bb0*/  IMAD.WIDE.U32 R2, R0, UR4, R2 ;  /* 0x0000000400027c25 */ /* 0x000fc8000f8e0002 */
[----:B------:R-:W-:Y:S01]  /*13bc0*/  IMAD R5, R0, UR5, R5 ;  /* 0x0000000500057c24 */ /* 0x000fe2000f8e0205 */
[----:B------:R-:W-:Y:S01]  /*13bd0*/  ULDC.64 UR4, c[0x0][0x330] ;  /* 0x0000cc0000047ab9 */ /* 0x000fe20000000a00 */
[----:B------:R-:W-:Y:S02]  /*13be0*/  NOP ;  /* 0x0000000000007918 */ /* 0x000fe40000000000 */
[----:B------:R-:W-:Y:S02]  /*13bf0*/  IMAD.IADD R3, R3, 0x1, R5 ;  /* 0x0000000103037824 */ /* 0x000fe400078e0205 */
[----:B------:R-:W-:Y:S02]  /*13c00*/  IMAD R5, R26, UR4, RZ ;  /* 0x000000041a057c24 */ /* 0x000fe4000f8e02ff */
[----:B------:R-:W-:-:S04]  /*13c10*/  IMAD.WIDE.U32 R2, R22, UR4, R2 ;  /* 0x0000000416027c25 */ /* 0x000fc8000f8e0002 */
[----:B------:R-:W-:Y:S01]  /*13c20*/  IMAD R5, R22, UR5, R5 ;  /* 0x0000000516057c24 */ /* 0x000fe2000f8e0205 */
[----:B------:R-:W-:Y:S02]  /*13c30*/  ULDC.64 UR4, c[0x0][0x318] ;  /* 0x0000c60000047ab9 */ /* 0x000fe40000000a00 */
[----:B------:R-:W-:Y:S02]  /*13c40*/  LEA R18, P0, R2, UR4, 0x1 ;  /* 0x0000000402127c11 */ /* 0x000fe4000f8008ff */
[----:B------:R-:W-:-:S04]  /*13c50*/  IADD3 R3, R5, R3, RZ ;  /* 0x0000000305037210 */ /* 0x000fc80007ffe0ff */
[----:B------:R-:W-:Y:S02]  /*13c60*/  LEA.HI.X R19, R2, UR5, R3, 0x1, P0 ;  /* 0x0000000502137c11 */ /* 0x000fe400080f0c03 */
[----:B------:R-:W-:-:S13]  /*13c70*/  PLOP3.LUT P0, PT, PT, PT, PT, 0x80, 0x0 ;  /* 0x000000000000781c */ /* 0x000fda0003f0f070 */
.L_x_1130:
        /* <DEDUP_REMOVED lines=10> */
.L_x_1131:
[C---:B------:R-:W-:Y:S01]  /*13d20*/  ISETP.GT.AND P0, PT, R24.reuse, UR46, PT ;  /* 0x0000002e18007c0c */ /* 0x040fe2000bf04270 */
[----:B------:R0:W-:Y:S01]  /*13d30*/  SYNCS.ARRIVE.TRANS64.A1T0 RZ, [R7+URZ+0x30850], RZ ;  /* 0x030850ff07ff79a7 */ /* 0x0001e2000810003f */
[----:B------:R-:W-:Y:S02]  /*13d40*/  IMAD.MOV.U32 R8, RZ, RZ, R25 ;  /* 0x000000ffff087224 */ /* 0x000fe400078e0019 */
[----:B------:R-:W-:Y:S02]  /*13d50*/  IMAD.MOV.U32 R6, RZ, RZ, R23 ;  /* 0x000000ffff067224 */ /* 0x000fe400078e0017 */
[----:B------:R-:W-:Y:S02]  /*13d60*/  IMAD.MOV.U32 R28, RZ, RZ, R24 ;  /* 0x000000ffff1c7224 */ /* 0x000fe400078e0018 */
[----:B0-----:R-:W-:-:S05]  /*13d70*/  VIADD R7, R24, 0xffffffff ;  /* 0xffffffff18077836 */ /* 0x001fca0000000000 */
[----:B------:R-:W-:Y:S05]  /*13d80*/  @P0 BRA `(.L_x_1132) ;  /* 0xfffffff000700947 */ /* 0x000fea000383ffff */
[----:B------:R-:W-:Y:S05]  /*13d90*/  BSYNC B0 ;  /* 0x0000000000007941 */ /* 0x000fea0003800000 */
.L_x_1119:
[----:B0-----:R-:W0:Y:S01]  /*13da0*/  S2R R0, SR_TID.X ;  /* 0x0000000000007919 */ /* 0x001e220000002100 */
[----:B------:R-:W-:Y:S01]  /*13db0*/  BSSY B0, `(.L_x_1133) ;  /* 0x0000010000007945 */ /* 0x000fe20003800000 */
        /* <DEDUP_REMOVED lines=14> */
[----:B0-----:R-:W-:-:S07]  /*13ea0*/  IADD3 R34, R0, UR47, R7 ;  /* 0x0000002f00227c10 */ /* 0x001fce000fffe007 */
.L_x_1134:
[----:B------:R-:W-:Y:S05]  /*13eb0*/  BSYNC B0 ;  /* 0x0000000000007941 */ /* 0x000fea0003800000 */
.L_x_1133:
[----:B------:R-:W-:-:S13]  /*13ec0*/  LOP3.LUT P0, RZ, R16, 0x200, RZ, 0xc0, !PT ;  /* 0x0000020010ff7812 */ /* 0x000fda000780c0ff */
[----:B------:R-:W-:Y:S05]  /*13ed0*/  @!P0 BRA `(.L_x_1135) ;  /* 0x0000000000048947 */ /* 0x000fea0003800000 */
[----:B------:R-:W-:Y:S01]  /*13ee0*/  BPT.TRAP 0x1 ;  /* 0x000000040000795c */ /* 0x000fe20000300000 */
.L_x_1135:
[----:B------:R-:W-:Y:S01]  /*13ef0*/  LEA R4, R23, R17, 0x3 ;  /* 0x0000001117047211 */ /* 0x000fe200078e18ff */
[----:B------:R-:W-:Y:S01]  /*13f00*/  IMAD.MOV.U32 R5, RZ, RZ, -0x40 ;  /* 0xffffffc0ff057424 */ /* 0x000fe200078e00ff */
[----:B------:R-:W-:Y:S01]  /*13f10*/  SHF.L.U32 R3, R25, 0x1f, RZ ;  /* 0x0000001f19037819 */ /* 0x000fe200000006ff */
[----:B------:R-:W-:Y:S02]  /*13f20*/  BSSY B0, `(.L_x_1136) ;  /* 0x0000004000007945 */ /* 0x000fe40003800000 */
[----:B------:R-:W-:Y:S01]  /*13f30*/  IMAD R5, R24, R5, UR38 ;  /* 0x0000002618057e24 */ /* 0x000fe2000f8e0205 */
[----:B------:R-:W0:Y:S02]  /*13f40*/  SYNCS.PHASECHK.TRANS64.TRYWAIT P0, [R4+URZ+0x30860], R3 ;  /* 0x03086003040075a7 */ /* 0x000e24000800017f */
[----:B0-----:R-:W-:Y:S05]  /*13f50*/  @!P0 BRA `(.L_x_1137) ;  /* 0x0000002800908947 */ /* 0x001fea0003800000 */
.L_x_1212:
[----:B------:R-:W-:Y:S05]  /*13f60*/  BSYNC B0 ;  /* 0x0000000000007941 */ /* 0x000fea0003800000 */
.L_x_1136:
[----:B------:R-:W-:Y:S01]  /*13f70*/  UMOV UR4, 0xffffffff ;  /* 0xffffffff00047882 */ /* 0x000fe20000000000 */
[C---:B------:R-:W-:Y:S01]  /*13f80*/  LOP3.LUT P5, RZ, R16.reuse, 0x100, RZ, 0xc0, !PT ;  /* 0x0000010010ff7812 */ /* 0x040fe200078ac0ff */
        /* <DEDUP_REMOVED lines=8> */
[----:B------:R-:W0:Y:S04]  /*14010*/  SHFL.IDX PT, R0, R19, RZ, 0x181f ;  /* 0x00181fff13007589 */ /* 0x000e2800000e0000 */
[----:B------:R-:W-:Y:S01]  /*14020*/  SHFL.IDX PT, R7, R19, 0x1, 0x181f ;  /* 0x00381f0013077f89 */ /* 0x000fe200000e0000 */
[----:B-1----:R-:W-:-:S03]  /*14030*/  IADD3 R2, P0, R14, R6, RZ ;  /* 0x000000060e027210 */ /* 0x002fc60007f1e0ff */
[----:B------:R-:W1:Y:S02]  /*14040*/  SHFL.IDX PT, R14, R18, 0x1, 0x181f ;  /* 0x00381f00120e7f89 */ /* 0x000e6400000e0000 */
[----:B0-----:R-:W-:Y:S01]  /*14050*/  IMAD.X R3, RZ, RZ, R0, P0 ;  /* 0x000000ffff037224 */ /* 0x001fe200000e0600 */
[----:B------:R-:W-:Y:S01]  /*14060*/  ISETP.LT.OR P0, PT, R5, 0x1, P5 ;  /* 0x000000010500780c */ /* 0x000fe20002f01670 */
[----:B------:R-:W-:-:S12]  /*14070*/  IMAD R0, R8, 0x2, R17 ;  /* 0x0000000208007824 */ /* 0x000fd800078e0211 */
        /* <DEDUP_REMOVED lines=8> */
[----:B------:R-:W0:Y:S02]  /*14100*/  SHFL.IDX PT, R14, R18, 0x2, 0x181f ;  /* 0x00581f00120e7f89 */ /* 0x000e2400000e0000 */
[----:B------:R-:W-:Y:S02]  /*14110*/  IADD3.X R3, RZ, R7, RZ, P0, !PT ;  /* 0x00000007ff037210 */ /* 0x000fe400007fe4ff */
        /* <DEDUP_REMOVED lines=11> */
[----:B------:R3:W4:Y:S03]  /*141d0*/  SHFL.IDX PT, R14, R18, 0x3, 0x181f ;  /* 0x00781f00120e7f89 */ /* 0x00072600000e0000 */
        /* <DEDUP_REMOVED lines=9> */
.L_x_1222:
[----:B0--3--:R-:W-:-:S05]  /*14270*/  IADD3 R2, P0, R14, R6, RZ ;  /* 0x000000060e027210 */ /* 0x009fca0007f1e0ff */
        /* <DEDUP_REMOVED lines=14> */
.L_x_1139:
        /* <DEDUP_REMOVED lines=10> */
.L_x_1140:
[----:B------:R1:W-:Y:S01]  /*14400*/  SYNCS.ARRIVE.TRANS64.A1T0 RZ, [R4+URZ+0x30850], RZ ;  /* 0x030850ff04ff79a7 */ /* 0x0003e2000810003f */
[----:B------:R-:W-:-:S05]  /*14410*/  VIADD R23, R23, 0x1 ;  /* 0x0000000117177836 */ /* 0x000fca0000000000 */
[----:B------:R-:W-:-:S04]  /*14420*/  ISETP.NE.AND P0, PT, R23, 0x2, PT ;  /* 0x000000021700780c */ /* 0x000fc80003f05270 */
[----:B0-----:R-:W-:Y:S02]  /*14430*/  SEL R0, RZ, 0x1, P0 ;  /* 0x00000001ff007807 */ /* 0x001fe40000000000 */
[----:B------:R-:W-:Y:S02]  /*14440*/  SEL R23, R23, RZ, P0 ;  /* 0x000000ff17177207 */ /* 0x000fe40000000000 */
[----:B-1----:R-:W-:-:S07]  /*14450*/  LOP3.LUT R25, R25, R0, RZ, 0x3c, !PT ;  /* 0x0000000019197212 */ /* 0x002fce00078e3cff */
.L_x_1100:
[----:B------:R-:W-:Y:S05]  /*14460*/  BSYNC B7 ;  /* 0x0000000000077941 */ /* 0x000fea0003800000 */
.L_x_1098:
[----:B------:R-:W-:-:S13]  /*14470*/  LOP3.LUT P0, RZ, R16, 0x8000, RZ, 0xc0, !PT ;  /* 0x0000800010ff7812 */ /* 0x000fda000780c0ff */
[----:B------:R-:W-:Y:S05]  /*14480*/  @!P0 BRA `(.L_x_1141) ;  /* 0x0000000000248947 */ /* 0x000fea0003800000 */
[----:B------:R-:W-:Y:S05]  /*14490*/  WARPSYNC.ALL ;  /* 0x0000000000007948 */ /* 0x000fea0003800000 */
[----:B------:R-:W0:Y:S08]  /*144a0*/  S2UR UR5, SR_CgaCtaId ;  /* 0x00000000000579c3 */ /* 0x000e300000008800 */
[----:B------:R-:W-:Y:S06]  /*144b0*/  BAR.SYNC.DEFER_BLOCKING 0x5, 0x180 ;  /* 0x0146000000007b1d */ /* 0x000fec0000010000 */
[----:B------:R-:W-:-:S02]  /*144c0*/  UMOV UR4, 0x400 ;  /* 0x0000040000047882 */ /* 0x000fc40000000000 */
[----:B0-----:R-:W-:-:S06]  /*144d0*/  ULEA UR4, UR5, UR4, 0x18 ;  /* 0x0000000405047291 */ /* 0x001fcc000f8ec03f */
[----:B------:R-:W-:-:S05]  /*144e0*/  IMAD.U32 R17, RZ, RZ, UR4 ;  /* 0x00000004ff117e24 */ /* 0x000fca000f8e00ff */
[----:B------:R0:W1:Y:S01]  /*144f0*/  LDS R34, [R17+0x308d0] ;  /* 0x0308d00011227984 */ /* 0x0000620000000800 */
[----:B------:R-:W-:Y:S06]  /*14500*/  BAR.ARV 0x4, 0x180 ;  /* 0x0106000000007b1d */ /* 0x000fec0000002000 */
[----:B------:R-:W-:Y:S05]  /*14510*/  BRA `(.L_x_1142) ;  /* 0x00000000002c7947 */ /* 0x000fea0003800000 */
.L_x_1141:
[----:B------:R-:W-:-:S03]  /*14520*/  UMOV UR4, 0xffffffff ;  /* 0xffffffff00047882 */ /* 0x000fc60000000000 */
[----:B------:R-:W-:Y:S05]  /*14530*/  BRA.DIV UR4, `(.L_x_1143) ;  /* 0x0000002a04b47947 */ /* 0x000fea000b800000 */
[----:B------:R0:W1:Y:S02]  /*14540*/  SHFL.IDX PT, R14, R34, RZ, 0x1f ;  /* 0x00001fff220e7589 */ /* 0x00006400000e0000 */
.L_x_1225:
[----:B------:R-:W2:Y:S01]  /*14550*/  @!P2 S2R R3, SR_CgaCtaId ;  /* 0x000000000003a919 */ /* 0x000ea20000008800 */
[----:B------:R-:W-:Y:S05]  /*14560*/  WARPSYNC.ALL ;  /* 0x0000000000007948 */ /* 0x000fea0003800000 */
[----:B------:R-:W-:Y:S01]  /*14570*/  BAR.SYNC.DEFER_BLOCKING 0x4, 0x180 ;  /* 0x0106000000007b1d */ /* 0x000fe20000010000 */
[----:B------:R-:W-:-:S04]  /*14580*/  @!P2 MOV R0, 0x400 ;  /* 0x000004000000a802 */ /* 0x000fc80000000f00 */
[----:B--2---:R-:W-:-:S05]  /*14590*/  @!P2 LEA R17, R3, R0, 0x18 ;  /* 0x000000000311a211 */ /* 0x004fca00078ec0ff */
[----:B------:R0:W-:Y:S02]  /*145a0*/  @!P2 STS [R17+0x308d0], R34 ;  /* 0x0308d0221100a388 */ /* 0x0001e40000000800 */
[----:B01----:R-:W-:Y:S01]  /*145b0*/  IMAD.MOV.U32 R34, RZ, RZ, R14 ;  /* 0x000000ffff227224 */ /* 0x003fe200078e000e */
[----:B------:R-:W-:Y:S06]  /*145c0*/  BAR.ARV 0x5, 0x180 ;  /* 0x0146000000007b1d */ /* 0x000fec0000002000 */
.L_x_1142:
[----:B------:R-:W-:Y:S02]  /*145d0*/  ULDC UR4, c[0x0][0xc38] ;  /* 0x00030e0000047ab9 */ /* 0x000fe40000000800 */
[----:B-1----:R-:W-:-:S13]  /*145e0*/  ISETP.GE.AND P0, PT, R34, UR4, PT ;  /* 0x0000000422007c0c */ /* 0x002fda000bf06270 */
[----:B------:R-:W-:Y:S05]  /*145f0*/  @!P0 BRA `(.L_x_1144) ;  /* 0xffffffc400548947 */ /* 0x000fea000383ffff */
.L_x_1089:
[----:B------:R-:W2:Y:S01]  /*14600*/  LDL.LU R0, [R1] ;  /* 0x0000000001007983 */ /* 0x000ea20000300800 */
[----:B------:R-:W-:Y:S01]  /*14610*/  BSSY B0, `(.L_x_1145) ;  /* 0x000000b000007945 */ /* 0x000fe20003800000 */
[----:B------:R-:W1:Y:S01]  /*14620*/  S2R R5, SR_CgaCtaId ;  /* 0x0000000000057919 */ /* 0x000e620000008800 */
[----:B--2---:R-:W-:-:S04]  /*14630*/  IADD3 R0, R0, 0x1, RZ ;  /* 0x0000000100007810 */ /* 0x004fc80007ffe0ff */
[----:B------:R-:W-:-:S04]  /*14640*/  LEA.HI R2, R0, R0, RZ, 0x1 ;  /* 0x0000000000027211 */ /* 0x000fc800078f08ff */
[----:B------:R-:W-:Y:S02]  /*14650*/  LOP3.LUT R3, R2, 0xfffffffe, RZ, 0xc0, !PT ;  /* 0xfffffffe02037812 */ /* 0x000fe400078ec0ff */
[----:B------:R-:W-:-:S03]  /*14660*/  MOV R2, 0x400 ;  /* 0x0000040000027802 */ /* 0x000fc60000000f00 */
[----:B------:R-:W-:Y:S01]  /*14670*/  IMAD.IADD R0, R0, 0x1, -R3 ;  /* 0x0000000100007824 */ /* 0x000fe200078e0a03 */
[----:B-1----:R-:W-:-:S04]  /*14680*/  LEA R5, R5, R2, 0x18 ;  /* 0x0000000205057211 */ /* 0x002fc800078ec0ff */
[----:B------:R-:W-:-:S04]  /*14690*/  SHF.L.U32 R0, R0, 0x1f, RZ ;  /* 0x0000001f00007819 */ /* 0x000fc800000006ff */
[----:B------:R-:W1:Y:S02]  /*146a0*/  SYNCS.PHASECHK.TRANS64.TRYWAIT P0, [R5+URZ+0x30820], R0 ;  /* 0x03082000050075a7 */ /* 0x000e64000800017f */
[----:B-1----:R-:W-:Y:S05]  /*146b0*/  @!P0 BRA `(.L_x_1146) ;  /* 0x00000028007c8947 */ /* 0x002fea0003800000 */
.L_x_1226:
[----:B------:R-:W-:Y:S05]  /*146c0*/  BSYNC B0 ;  /* 0x0000000000007941 */ /* 0x000fea0003800000 */
.L_x_1145:
[----:B------:R-:W-:-:S03]  /*146d0*/  UMOV UR4, 0xffffffff ;  /* 0xffffffff00047882 */ /* 0x000fc60000000000 */
[----:B------:R-:W-:Y:S05]  /*146e0*/  BRA.DIV UR4, `(.L_x_1147) ;  /* 0x0000002a04847947 */ /* 0x000fea000b800000 */
[----:B-1----:R-:W1:Y:S02]  /*146f0*/  S2R R0, SR_TID.X ;  /* 0x0000000000007919 */ /* 0x002e640000002100 */
[----:B-1----:R-:W-:-:S04]  /*14700*/  SHF.R.U32.HI R0, RZ, 0x5, R0 ;  /* 0x00000005ff007819 */ /* 0x002fc80000011600 */
[----:B------:R-:W-:-:S05]  /*14710*/  LOP3.LUT R0, R0, 0x3, RZ, 0xc0, !PT ;  /* 0x0000000300007812 */ /* 0x000fca00078ec0ff */
[----:B------:R1:W2:Y:S02]  /*14720*/  SHFL.IDX PT, R14, R0, RZ, 0x1f ;  /* 0x00001fff000e7589 */ /* 0x0002a400000e0000 */
.L_x_1229:
[----:B--2---:R-:W-:Y:S01]  /*14730*/  ISETP.NE.AND P0, PT, R14, RZ, PT ;  /* 0x000000ff0e00720c */ /* 0x004fe20003f05270 */
[----:B------:R-:W-:-:S12]  /*14740*/  BSSY B0, `(.L_x_1148) ;  /* 0x0000026000007945 */ /* 0x000fd80003800000 */
[----:B------:R-:W-:Y:S05]  /*14750*/  @P0 BRA `(.L_x_1149) ;  /* 0x0000000000900947 */ /* 0x000fea0003800000 */
[----:B------:R-:W-:-:S03]  /*14760*/  UMOV UR4, 0xffffffff ;  /* 0xffffffff00047882 */ /* 0x000fc60000000000 */
[----:B------:R-:W-:Y:S05]  /*14770*/  BRA.DIV UR4, `(.L_x_1150) ;  /* 0x0000002a04947947 */ /* 0x000fea000b800000 */
[----:B------:R-:W-:-:S13]  /*14780*/  ELECT P6, URZ, PT ;  /* 0x00000000003f782f */ /* 0x000fda00038c0000 */
.L_x_1232:
[----:B------:R-:W-:Y:S05]  /*14790*/  @!P6 BRA `(.L_x_1149) ;  /* 0x000000000080e947 */ /* 0x000fea0003800000 */
[----:B-1----:R-:W2:Y:S02]  /*147a0*/  LDL R0, [R1+0x4] ;  /* 0x0000040001007983 */ /* 0x002ea40000100800 */
[----:B--2---:R-:W-:-:S13]  /*147b0*/  R2UR UR4, R0 ;  /* 0x00000000000472ca */ /* 0x004fda00000e0000 */
[----:B------:R-:W-:-:S06]  /*147c0*/  ULOP3.LUT UR4, UR4, 0x2, URZ, 0xfc, !UPT ;  /* 0x0000000204047892 */ /* 0x000fcc000f8efc3f */
[----:B------:R-:W-:-:S05]  /*147d0*/  IMAD.U32 R0, RZ, RZ, UR4 ;  /* 0x00000004ff007e24 */ /* 0x000fca000f8e00ff */
[----:B------:R-:W-:-:S13]  /*147e0*/  ISETP.NE.AND P0, PT, R0, 0x3, PT ;  /* 0x000000030000780c */ /* 0x000fda0003f05270 */
[----:B------:R-:W-:Y:S05]  /*147f0*/  @!P0 BRA `(.L_x_1151) ;  /* 0x0000000000048947 */ /* 0x000fea0003800000 */
[----:B------:R-:W-:Y:S01]  /*14800*/  BPT.TRAP 0x1 ;  /* 0x000000040000795c */ /* 0x000fe20000300000 */
.L_x_1151:
[----:B------:R-:W-:Y:S01]  /*14810*/  IMAD R3, R23, 0x8, R5 ;  /* 0x0000000817037824 */ /* 0x000fe200078e0205 */
[----:B------:R-:W-:Y:S01]  /*14820*/  SHF.L.U32 R2, R25, 0x1f, RZ ;  /* 0x0000001f19027819 */ /* 0x000fe200000006ff */
[----:B------:R-:W-:-:S03]  /*14830*/  VIADD R23, R23, 0x1 ;  /* 0x0000000117177836 */ /* 0x000fc60000000000 */
[----:B------:R-:W1:Y:S02]  /*14840*/  SYNCS.PHASECHK.TRANS64.TRYWAIT P1, [R3+URZ+0x30840], R2 ;  /* 0x03084002030075a7 */ /* 0x000e64000802017f */
[----:B------:R-:W-:-:S04]  /*14850*/  ISETP.NE.AND P2, PT, R23, 0x2, PT ;  /* 0x000000021700780c */ /* 0x000fc80003f45270 */
[----:B------:R-:W-:Y:S01]  /*14860*/  SEL R0, RZ, 0x1, P2 ;  /* 0x00000001ff007807 */ /* 0x000fe20001000000 */
[----:B-1----:R-:W-:Y:S08]  /*14870*/  @!P1 BRA `(.L_x_1152) ;  /* 0x0000002800749947 */ /* 0x002ff00003800000 */
.L_x_1233:
[----:B------:R-:W-:Y:S02]  /*14880*/  SEL R23, R23, RZ, P2 ;  /* 0x000000ff17177207 */ /* 0x000fe40001000000 */
[----:B------:R-:W-:Y:S01]  /*14890*/  LOP3.LUT R0, R25, R0, RZ, 0x3c, !PT ;  /* 0x0000000019007212 */ /* 0x000fe200078e3cff */
[----:B------:R-:W-:Y:S06]  /*148a0*/  @!P0 BRA `(.L_x_1153) ;  /* 0x0000000000048947 */ /* 0x000fec0003800000 */
[----:B------:R-:W-:Y:S01]  /*148b0*/  BPT.TRAP 0x1 ;  /* 0x000000040000795c */ /* 0x000fe20000300000 */
.L_x_1153:
[----:B------:R-:W-:Y:S01]  /*148c0*/  IMAD R23, R23, 0x8, R5 ;  /* 0x0000000817177824 */ /* 0x000fe200078e0205 */
[----:B------:R-:W-:-:S04]  /*148d0*/  SHF.L.U32 R0, R0, 0x1f, RZ ;  /* 0x0000001f00007819 */ /* 0x000fc800000006ff */
[----:B------:R-:W2:Y:S02]  /*148e0*/  SYNCS.PHASECHK.TRANS64.TRYWAIT P1, [R23+URZ+0x30840], R0 ;  /* 0x03084000170075a7 */ /* 0x000ea4000802017f */
[----:B--2---:R-:W-:Y:S05]  /*148f0*/  @!P1 BRA `(.L_x_1154) ;  /* 0x0000002800689947 */ /* 0x004fea0003800000 */
.L_x_1234:
[----:B------:R-:W-:Y:S05]  /*14900*/  @!P0 BRA `(.L_x_1155) ;  /* 0x0000000000048947 */ /* 0x000fea0003800000 */
[----:B------:R-:W-:Y:S01]  /*14910*/  BPT.TRAP 0x1 ;  /* 0x000000040000795c */ /* 0x000fe20000300000 */
.L_x_1155:
[----:B------:R-:W3:Y:S02]  /*14920*/  SYNCS.PHASECHK.TRANS64.TRYWAIT P1, [R3+URZ+0x30860], R2 ;  /* 0x03086002030075a7 */ /* 0x000ee4000802017f */
[----:B---3--:R-:W-:Y:S05]  /*14930*/  @!P1 BRA `(.L_x_1156) ;  /* 0x00000028006c9947 */ /* 0x008fea0003800000 */
.L_x_1235:
[----:B------:R-:W-:Y:S05]  /*14940*/  @!P0 BRA `(.L_x_1157) ;  /* 0x0000000000048947 */ /* 0x000fea0003800000 */
[----:B------:R-:W-:Y:S01]  /*14950*/  BPT.TRAP 0x1 ;  /* 0x000000040000795c */ /* 0x000fe20000300000 */
.L_x_1157:
[----:B----4-:R4:W0:Y:S02]  /*14960*/  SYNCS.PHASECHK.TRANS64.TRYWAIT P0, [R23+URZ+0x30860], R0 ;  /* 0x03086000170075a7 */ /* 0x010824000800017f */
[----:B0-----:R-:W-:Y:S05]  /*14970*/  @!P0 NANOSLEEP.SYNCS 0x989680 ;  /* 0x009896800000895d */ /* 0x001fea0003900000 */
[----:B------:R-:W0:Y:S02]  /*14980*/  @!P0 SYNCS.PHASECHK.TRANS64 P0, [R23+URZ+0x30860], R0 ;  /* 0x03086000170085a7 */ /* 0x000e24000800007f */
[----:B0-----:R-:W-:Y:S05]  /*14990*/  @!P0 BRA `(.L_x_1157) ;  /* 0xfffffffc00f08947 */ /* 0x001fea000383ffff */
.L_x_1149:
[----:B------:R-:W-:Y:S05]  /*149a0*/  BSYNC B0 ;  /* 0x0000000000007941 */ /* 0x000fea0003800000 */
.L_x_1148:
[----:B------:R-:W-:Y:S05]  /*149b0*/  EXIT ;  /* 0x000000000000794d */ /* 0x000fea0003800000 */
.L_x_994:
[----:B0-----:R-:W-:-:S04]  /*149c0*/  MOV R3, UR40 ;  /* 0x0000002800037c02 */ /* 0x001fc80008000f00 */
[----:B------:R0:W1:Y:S03]  /*149d0*/  SYNCS.PHASECHK.TRANS64.TRYWAIT P1, [R3+URZ+0x30800], R0 ;  /* 0x03080000030075a7 */ /* 0x000066000802017f */
[----:B-1----:R-:W-:Y:S05]  /*149e0*/  @!P1 NANOSLEEP.SYNCS 0x989680 ;  /* 0x009896800000995d */ /* 0x002fea0003900000 */
[----:B------:R-:W1:Y:S02]  /*149f0*/  @!P1 SYNCS.PHASECHK.TRANS64 P1, [R3+URZ+0x30800], R0 ;  /* 0x03080000030095a7 */ /* 0x000e64000802007f */
[----:B-1----:R-:W-:Y:S05]  /*14a00*/  @!P1 BRA `(.L_x_994) ;  /* 0xfffffffc00ec9947 */ /* 0x002fea000383ffff */
[----:B------:R-:W-:Y:S05]  /*14a10*/  BRA `(.L_x_1158) ;  /* 0xfffffed000987947 */ /* 0x000fea000383ffff */
.L_x_998:
[----:B-1----:R1:W2:Y:S02]  /*14a20*/  SYNCS.PHASECHK.TRANS64.TRYWAIT P1, [R3+URZ+0x30830], R0 ;  /* 0x03083000030075a7 */ /* 0x0022a4000802017f */
[----:B--2---:R-:W-:Y:S05]  /*14a30*/  @!P1 NANOSLEEP.SYNCS 0x989680 ;  /* 0x009896800000995d */ /* 0x004fea0003900000 */
[----:B------:R-:W2:Y:S02]  /*14a40*/  @!P1 SYNCS.PHASECHK.TRANS64 P1, [R3+URZ+0x30830], R0 ;  /* 0x03083000030095a7 */ /* 0x000ea4000802007f */
[----:B--2---:R-:W-:Y:S05]  /*14a50*/  @!P1 BRA `(.L_x_998) ;  /* 0xfffffffc00f09947 */ /* 0x004fea000383ffff */
[----:B------:R-:W-:Y:S05]  /*14a60*/  BRA `(.L_x_997) ;  /* 0xfffffed000b47947 */ /* 0x000fea000383ffff */
.L_x_1015:
[----:B-1----:R-:W-:-:S04]  /*14a70*/  IMAD.U32 R4, RZ, RZ, UR7 ;  /* 0x00000007ff047e24 */ /* 0x002fc8000f8e00ff */
[----:B------:R1:W2:Y:S03]  /*14a80*/  SYNCS.PHASECHK.TRANS64.TRYWAIT P1, [R4+URZ+0x30830], R3 ;  /* 0x03083003040075a7 */ /* 0x0002a6000802017f */
[----:B--2---:R-:W-:Y:S05]  /*14a90*/  @!P1 NANOSLEEP.SYNCS 0x989680 ;  /* 0x009896800000995d */ /* 0x004fea0003900000 */
[----:B------:R-:W2:Y:S02]  /*14aa0*/  @!P1 SYNCS.PHASECHK.TRANS64 P1, [R4+URZ+0x30830], R3 ;  /* 0x03083003040095a7 */ /* 0x000ea4000802007f */
[----:B--2---:R-:W-:Y:S05]  /*14ab0*/  @!P1 BRA `(.L_x_1015) ;  /* 0xfffffffc00ec9947 */ /* 0x004fea000383ffff */
[----:B------:R-:W-:Y:S05]  /*14ac0*/  BRA `(.L_x_1014) ;  /* 0xfffffefc00e87947 */ /* 0x000fea000383ffff */
.L_x_1019:
[----:B01----:R-:W-:-:S04]  /*14ad0*/  IMAD.U32 R3, RZ, RZ, UR6 ;  /* 0x00000006ff037e24 */ /* 0x003fc8000f8e00ff */
[----:B------:R0:W1:Y:S03]  /*14ae0*/  SYNCS.PHASECHK.TRANS64.TRYWAIT P1, [R3+URZ+0x30850], R0 ;  /* 0x03085000030075a7 */ /* 0x000066000802017f */
[----:B-1----:R-:W-:Y:S05]  /*14af0*/  @!P1 NANOSLEEP.SYNCS 0x989680 ;  /* 0x009896800000995d */ /* 0x002fea0003900000 */
[----:B------:R-:W1:Y:S02]  /*14b00*/  @!P1 SYNCS.PHASECHK.TRANS64 P1, [R3+URZ+0x30850], R0 ;  /* 0x03085000030095a7 */ /* 0x000e64000802007f */
[----:B-1----:R-:W-:Y:S05]  /*14b10*/  @!P1 BRA `(.L_x_1019) ;  /* 0xfffffffc00ec9947 */ /* 0x002fea000383ffff */
[----:B------:R-:W-:Y:S05]  /*14b20*/  BRA `(.L_x_1018) ;  /* 0xffffff0c00887947 */ /* 0x000fea000383ffff */
.L_x_1038:
[----:B-1----:R-:W-:-:S04]  /*14b30*/  IMAD.U32 R4, RZ, RZ, UR7 ;  /* 0x00000007ff047e24 */ /* 0x002fc8000f8e00ff */
[----:B------:R1:W2:Y:S03]  /*14b40*/  SYNCS.PHASECHK.TRANS64.TRYWAIT P1, [R4+URZ+0x30830], R3 ;  /* 0x03083003040075a7 */ /* 0x0002a6000802017f */
[----:B--2---:R-:W-:Y:S05]  /*14b50*/  @!P1 NANOSLEEP.SYNCS 0x989680 ;  /* 0x009896800000995d */ /* 0x004fea0003900000 */
[----:B------:R-:W2:Y:S02]  /*14b60*/  @!P1 SYNCS.PHASECHK.TRANS64 P1, [R4+URZ+0x30830], R3 ;  /* 0x03083003040095a7 */ /* 0x000ea4000802007f */
[----:B--2---:R-:W-:Y:S05]  /*14b70*/  @!P1 BRA `(.L_x_1038) ;  /* 0xfffffffc00ec9947 */ /* 0x004fea000383ffff */
[----:B------:R-:W-:Y:S05]  /*14b80*/  BRA `(.L_x_1037) ;  /* 0xffffff2c00847947 */ /* 0x000fea000383ffff */
.L_x_1042:
[----:B01----:R-:W-:-:S04]  /*14b90*/  IMAD.U32 R3, RZ, RZ, UR6 ;  /* 0x00000006ff037e24 */ /* 0x003fc8000f8e00ff */
[----:B------:R0:W1:Y:S03]  /*14ba0*/  SYNCS.PHASECHK.TRANS64.TRYWAIT P1, [R3+URZ+0x30850], R0 ;  /* 0x03085000030075a7 */ /* 0x000066000802017f */
[----:B-1----:R-:W-:Y:S05]  /*14bb0*/  @!P1 NANOSLEEP.SYNCS 0x989680 ;  /* 0x009896800000995d */ /* 0x002fea0003900000 */
[----:B------:R-:W1:Y:S02]  /*14bc0*/  @!P1 SYNCS.PHASECHK.TRANS64 P1, [R3+URZ+0x30850], R0 ;  /* 0x03085000030095a7 */ /* 0x000e64000802007f */
[----:B-1----:R-:W-:Y:S05]  /*14bd0*/  @!P1 BRA `(.L_x_1042) ;  /* 0xfffffffc00ec9947 */ /* 0x002fea000383ffff */
[----:B------:R-:W-:Y:S05]  /*14be0*/  BRA `(.L_x_1041) ;  /* 0xffffff3c00247947 */ /* 0x000fea000383ffff */
.L_x_1050:
[----:B-1----:R-:W-:-:S04]  /*14bf0*/  IMAD.U32 R4, RZ, RZ, UR6 ;  /* 0x00000006ff047e24 */ /* 0x002fc8000f8e00ff */
[----:B------:R1:W2:Y:S03]  /*14c00*/  SYNCS.PHASECHK.TRANS64.TRYWAIT P1, [R4+URZ+0x30830], R3 ;  /* 0x03083003040075a7 */ /* 0x0002a6000802017f */
[----:B--2---:R-:W-:Y:S05]  /*14c10*/  @!P1 NANOSLEEP.SYNCS 0x989680 ;  /* 0x009896800000995d */ /* 0x004fea0003900000 */
[----:B------:R-:W2:Y:S02]  /*14c20*/  @!P1 SYNCS.PHASECHK.TRANS64 P1, [R4+URZ+0x30830], R3 ;  /* 0x03083003040095a7 */ /* 0x000ea4000802007f */
[----:B--2---:R-:W-:Y:S05]  /*14c30*/  @!P1 BRA `(.L_x_1050) ;  /* 0xfffffffc00ec9947 */ /* 0x004fea000383ffff */
[----:B------:R-:W-:Y:S05]  /*14c40*/  BRA `(.L_x_1049) ;  /* 0xffffff4c00bc7947 */ /* 0x000fea000383ffff */
.L_x_1054:
[----:B01----:R-:W-:-:S04]  /*14c50*/  MOV R3, UR11 ;  /* 0x0000000b00037c02 */ /* 0x003fc80008000f00 */
[----:B------:R0:W1:Y:S03]  /*14c60*/  SYNCS.PHASECHK.TRANS64.TRYWAIT P1, [R3+URZ+0x30850], R0 ;  /* 0x03085000030075a7 */ /* 0x000066000802017f */
[----:B-1----:R-:W-:Y:S05]  /*14c70*/  @!P1 NANOSLEEP.SYNCS 0x989680 ;  /* 0x009896800000995d */ /* 0x002fea0003900000 */
[----:B------:R-:W1:Y:S02]  /*14c80*/  @!P1 SYNCS.PHASECHK.TRANS64 P1, [R3+URZ+0x30850], R0 ;  /* 0x03085000030095a7 */ /* 0x000e64000802007f */
[----:B-1----:R-:W-:Y:S05]  /*14c90*/  @!P1 BRA `(.L_x_1054) ;  /* 0xfffffffc00ec9947 */ /* 0x002fea000383ffff */
[----:B------:R-:W-:Y:S05]  /*14ca0*/  BRA `(.L_x_1053) ;  /* 0xffffff5c005c7947 */ /* 0x000fea000383ffff */
.L_x_1069:
[----:B-1----:R-:W-:-:S04]  /*14cb0*/  IMAD.U32 R7, RZ, RZ, UR5 ;  /* 0x00000005ff077e24 */ /* 0x002fc8000f8e00ff */
[----:B------:R1:W2:Y:S03]  /*14cc0*/  SYNCS.PHASECHK.TRANS64.TRYWAIT P1, [R7+URZ+0x30850], R0 ;  /* 0x03085000070075a7 */ /* 0x0002a6000802017f */
[----:B--2---:R-:W-:Y:S05]  /*14cd0*/  @!P1 NANOSLEEP.SYNCS 0x989680 ;  /* 0x009896800000995d */ /* 0x004fea0003900000 */
[----:B------:R-:W2:Y:S02]  /*14ce0*/  @!P1 SYNCS.PHASECHK.TRANS64 P1, [R7+URZ+0x30850], R0 ;  /* 0x03085000070095a7 */ /* 0x000ea4000802007f */
[----:B--2---:R-:W-:Y:S05]  /*14cf0*/  @!P1 BRA `(.L_x_1069) ;  /* 0xfffffffc00ec9947 */ /* 0x004fea000383ffff */
[----:B------:R-:W-:Y:S05]  /*14d00*/  BRA `(.L_x_1068) ;  /* 0xffffff80008c7947 */ /* 0x000fea000383ffff */
.L_x_1106:
[----:B------:R-:W0:Y:S01]  /*14d10*/  S2R R19, SR_TID.X ;  /* 0x0000000000137919 */ /* 0x000e220000002100 */
[----:B------:R-:W-:Y:S02]  /*14d20*/  IMAD.MOV.U32 R12, RZ, RZ, RZ ;  /* 0x000000ffff0c7224 */ /* 0x000fe400078e00ff */
[----:B------:R-:W-:Y:S02]  /*14d30*/  IMAD.MOV.U32 R11, RZ, RZ, 0x1f ;  /* 0x0000001fff0b7424 */ /* 0x000fe400078e00ff */
[----:B------:R-:W-:Y:S01]  /*14d40*/  IMAD.MOV.U32 R15, RZ, RZ, -0x1 ;  /* 0xffffffffff0f7424 */ /* 0x000fe200078e00ff */
[----:B0-----:R-:W-:-:S04]  /*14d50*/  SHF.R.U32.HI R19, RZ, 0x5, R19 ;  /* 0x00000005ff137819 */ /* 0x001fc80000011613 */
[----:B------:R-:W-:-:S05]  /*14d60*/  LOP3.LUT R19, R19, 0x3, RZ, 0xc0, !PT ;  /* 0x0000000313137812 */ /* 0x000fca00078ec0ff */
[----:B------:R-:W-:-:S07]  /*14d70*/  IMAD.MOV.U32 R13, RZ, RZ, R19 ;  /* 0x000000ffff0d7224 */ /* 0x000fce00078e0013 */
[----:B-----5:R-:W-:Y:S05]  /*14d80*/  WARPSYNC.COLLECTIVE R15, `(.L_x_1159) ;  /* 0x000000000f087348 */ /* 0x020fea0003c00000 */
[----:B------:R0:W1:Y:S02]  /*14d90*/  SHFL.IDX P6, R14, R13, R12, R11 ;  /* 0x0000000c0d0e7389 */ /* 0x00006400000c000b */
[----:B01---5:R-:W-:Y:S01]  /*14da0*/  ENDCOLLECTIVE ;  /* 0x000000000000791b */ /* 0x023fe20003800000 */
.L_x_1159:
[----:B------:R-:W-:Y:S05]  /*14db0*/  BRA `(.L_x_1160) ;  /* 0xffffffc800dc7947 */ /* 0x000fea000383ffff */
.L_x_1109:
[----:B0-----:R0:W1:Y:S02]  /*14dc0*/  SYNCS.PHASECHK.TRANS64.TRYWAIT P0, [R4+URZ+0x30840], R3 ;  /* 0x03084003040075a7 */ /* 0x001064000800017f */
[----:B-1----:R-:W-:Y:S05]  /*14dd0*/  @!P0 NANOSLEEP.SYNCS 0x989680 ;  /* 0x009896800000895d */ /* 0x002fea0003900000 */
[----:B------:R-:W1:Y:S02]  /*14de0*/  @!P0 SYNCS.PHASECHK.TRANS64 P0, [R4+URZ+0x30840], R3 ;  /* 0x03084003040085a7 */ /* 0x000e64000800007f */
[----:B-1----:R-:W-:Y:S05]  /*14df0*/  @!P0 BRA `(.L_x_1109) ;  /* 0xfffffffc00f08947 */ /* 0x002fea000383ffff */
[----:B------:R-:W-:Y:S05]  /*14e00*/  BRA `(.L_x_1161) ;  /* 0xffffffcc00c87947 */ /* 0x000fea000383ffff */
.L_x_1110:
[----:B------:R-:W-:Y:S01]  /*14e10*/  BSSY B0, `(.L_x_1162) ;  /* 0x0000008000007945 */ /* 0x000fe20003800000 */
[----:B------:R-:W-:Y:S01]  /*14e20*/  MOV R13, R6 ;  /* 0x00000006000d7202 */ /* 0x000fe20000000f00 */
[----:B------:R-:W-:Y:S02]  /*14e30*/  IMAD.MOV.U32 R12, RZ, RZ, RZ ;  /* 0x000000ffff0c7224 */ /* 0x000fe400078e00ff */
[----:B------:R-:W-:Y:S02]  /*14e40*/  IMAD.MOV.U32 R11, RZ, RZ, 0x181f ;  /* 0x0000181fff0b7424 */ /* 0x000fe400078e00ff */
[----:B------:R-:W-:-:S07]  /*14e50*/  IMAD.MOV.U32 R15, RZ, RZ, -0x1 ;  /* 0xffffffffff0f7424 */ /* 0x000fce00078e00ff */
[----:B------:R-:W-:Y:S05]  /*14e60*/  WARPSYNC.COLLECTIVE R15, `(.L_x_1163) ;  /* 0x000000000f087348 */ /* 0x000fea0003c00000 */
[----:B------:R0:W1:Y:S02]  /*14e70*/  SHFL.IDX P6, R14, R13, R12, R11 ;  /* 0x0000000c0d0e7389 */ /* 0x00006400000c000b */
[----:B01----:R-:W-:Y:S01]  /*14e80*/  ENDCOLLECTIVE ;  /* 0x000000000000791b */ /* 0x003fe20003800000 */
.L_x_1163:
[----:B------:R-:W-:Y:S05]  /*14e90*/  BSYNC B0 ;  /* 0x0000000000007941 */ /* 0x000fea0003800000 */
.L_x_1162:
[----:B------:R-:W-:Y:S01]  /*14ea0*/  IMAD.MOV.U32 R13, RZ, RZ, R5 ;  /* 0x000000ffff0d7224 */ /* 0x000fe200078e0005 */
[----:B------:R-:W-:Y:S01]  /*14eb0*/  MOV R12, RZ ;  /* 0x000000ff000c7202 */ /* 0x000fe20000000f00 */
[----:B------:R-:W-:Y:S02]  /*14ec0*/  IMAD.MOV.U32 R11, RZ, RZ, 0x181f ;  /* 0x0000181fff0b7424 */ /* 0x000fe400078e00ff */
[----:B------:R-:W-:Y:S02]  /*14ed0*/  IMAD.MOV.U32 R15, RZ, RZ, -0x1 ;  /* 0xffffffffff0f7424 */ /* 0x000fe400078e00ff */
[----:B------:R-:W-:Y:S02]  /*14ee0*/  IMAD.MOV.U32 R2, RZ, RZ, R14 ;  /* 0x000000ffff027224 */ /* 0x000fe400078e000e */
[----:B------:R-:W-:-:S07]  /*14ef0*/  @P0 IMAD R9, R0, 0x2, R17 ;  /* 0x0000000200090824 */ /* 0x000fce00078e0211 */
[----:B------:R-:W-:Y:S05]  /*14f00*/  WARPSYNC.COLLECTIVE R15, `(.L_x_1164) ;  /* 0x000000000f087348 */ /* 0x000fea0003c00000 */
[----:B------:R0:W1:Y:S02]  /*14f10*/  SHFL.IDX P6, R14, R13, R12, R11 ;  /* 0x0000000c0d0e7389 */ /* 0x00006400000c000b */
[----:B01----:R-:W-:Y:S01]  /*14f20*/  ENDCOLLECTIVE ;  /* 0x000000000000791b */ /* 0x003fe20003800000 */
.L_x_1164:
[----:B------:R-:W-:Y:S01]  /*14f30*/  MOV R13, R6 ;  /* 0x00000006000d7202 */ /* 0x000fe20000000f00 */
[----:B------:R-:W-:Y:S01]  /*14f40*/  IMAD.MOV.U32 R12, RZ, RZ, 0x1 ;  /* 0x00000001ff0c7424 */ /* 0x000fe200078e00ff */
[----:B------:R-:W-:-:S05]  /*14f50*/  @P0 LEA R14, P1, R37, R14, 0x1 ;  /* 0x0000000e250e0211 */ /* 0x000fca00078208ff */
[----:B------:R-:W-:Y:S02]  /*14f60*/  @P0 IMAD.X R3, RZ, RZ, R2, P1 ;  /* 0x000000ffff030224 */ /* 0x000fe400008e0602 */
[----:B------:R-:W-:-:S07]  /*14f70*/  @P0 IMAD.MOV.U32 R2, RZ, RZ, R14 ;  /* 0x000000ffff020224 */ /* 0x000fce00078e000e */
[----:B------:R-:W-:Y:S05]  /*14f80*/  WARPSYNC.COLLECTIVE R15, `(.L_x_1165) ;  /* 0x000000000f087348 */ /* 0x000fea0003c00000 */
[----:B------:R0:W1:Y:S02]  /*14f90*/  SHFL.IDX P6, R14, R13, R12, R11 ;  /* 0x0000000c0d0e7389 */ /* 0x00006400000c000b */
[----:B01----:R-:W-:Y:S01]  /*14fa0*/  ENDCOLLECTIVE ;  /* 0x000000000000791b */ /* 0x003fe20003800000 */
.L_x_1165:
        /* <DEDUP_REMOVED lines=8> */
[----:B------:R-:W-:Y:S01]  /*15030*/  ISETP.GE.AND P0, PT, R7, 0x11, PT ;  /* 0x000000110700780c */ /* 0x000fe20003f06270 */
[----:B------:R-:W-:-:S12]  /*15040*/  IMAD.MOV.U32 R8, RZ, RZ, R14 ;  /* 0x000000ffff087224 */ /* 0x000fd800078e000e */
[----:B0-----:R-:W-:Y:S05]  /*15050*/  WARPSYNC.COLLECTIVE R15, `(.L_x_1166) ;  /* 0x000000000f087348 */ /* 0x001fea0003c00000 */
[----:B------:R1:W2:Y:S02]  /*15060*/  SHFL.IDX P6, R14, R13, R12, R11 ;  /* 0x0000000c0d0e7389 */ /* 0x0002a400000c000b */
[----:B012---:R-:W-:Y:S01]  /*15070*/  ENDCOLLECTIVE ;  /* 0x000000000000791b */ /* 0x007fe20003800000 */
.L_x_1166:
[----:B------:R-:W-:Y:S02]  /*15080*/  @P0 IMAD R27, R0, 0x2, R17 ;  /* 0x00000002001b0824 */ /* 0x000fe400078e0211 */
[----:B------:R-:W-:Y:S02]  /*15090*/  IMAD.MOV.U32 R13, RZ, RZ, R6 ;  /* 0x000000ffff0d7224 */ /* 0x000fe400078e0006 */
[----:B------:R-:W-:Y:S01]  /*150a0*/  IMAD.MOV.U32 R12, RZ, RZ, 0x2 ;  /* 0x00000002ff0c7424 */ /* 0x000fe200078e00ff */
[----:B------:R-:W-:-:S04]  /*150b0*/  @P0 LEA R14, P1, R37, R14, 0x1 ;  /* 0x0000000e250e0211 */ /* 0x000fc800078208ff */
[----:B------:R-:W-:Y:S01]  /*150c0*/  @P0 MOV R2, R14 ;  /* 0x0000000e00020202 */ /* 0x000fe20000000f00 */
[----:B------:R-:W-:-:S08]  /*150d0*/  @P0 IMAD.X R21, RZ, RZ, R8, P1 ;  /* 0x000000ffff150224 */ /* 0x000fd000008e0608 */
[----:B------:R-:W-:Y:S05]  /*150e0*/  WARPSYNC.COLLECTIVE R15, `(.L_x_1167) ;  /* 0x000000000f087348 */ /* 0x000fea0003c00000 */
[----:B------:R0:W1:Y:S02]  /*150f0*/  SHFL.IDX P6, R14, R13, R12, R11 ;  /* 0x0000000c0d0e7389 */ /* 0x00006400000c000b */
[----:B01----:R-:W-:Y:S01]  /*15100*/  ENDCOLLECTIVE ;  /* 0x000000000000791b */ /* 0x003fe20003800000 */
.L_x_1167:
        /* <DEDUP_REMOVED lines=14> */
.L_x_1168:
[----:B------:R-:W-:Y:S02]  /*151f0*/  @P0 IMAD R21, R0, 0x2, R17 ;  /* 0x0000000200150824 */ /* 0x000fe400078e0211 */
[----:B------:R-:W-:Y:S02]  /*15200*/  IMAD.MOV.U32 R13, RZ, RZ, R6 ;  /* 0x000000ffff0d7224 */ /* 0x000fe400078e0006 */
[----:B------:R-:W-:Y:S01]  /*15210*/  IMAD.MOV.U32 R12, RZ, RZ, 0x3 ;  /* 0x00000003ff0c7424 */ /* 0x000fe200078e00ff */
[----:B------:R-:W-:-:S04]  /*15220*/  @P0 LEA R14, P1, R37, R14, 0x1 ;  /* 0x0000000e250e0211 */ /* 0x000fc800078208ff */
[----:B------:R-:W-:Y:S01]  /*15230*/  @P0 IADD3.X R9, RZ, R8, RZ, P1, !PT ;  /* 0x00000008ff090210 */ /* 0x000fe20000ffe4ff */
[----:B------:R-:W-:-:S08]  /*15240*/  @P0 IMAD.MOV.U32 R2, RZ, RZ, R14 ;  /* 0x000000ffff020224 */ /* 0x000fd000078e000e */
[----:B------:R-:W-:Y:S05]  /*15250*/  WARPSYNC.COLLECTIVE R15, `(.L_x_1169) ;  /* 0x000000000f087348 */ /* 0x000fea0003c00000 */
[----:B------:R0:W1:Y:S02]  /*15260*/  SHFL.IDX P6, R14, R13, R12, R11 ;  /* 0x0000000c0d0e7389 */ /* 0x00006400000c000b */
[----:B01----:R-:W-:Y:S01]  /*15270*/  ENDCOLLECTIVE ;  /* 0x000000000000791b */ /* 0x003fe20003800000 */
.L_x_1169:
        /* <DEDUP_REMOVED lines=9> */
[----:B------:R-:W-:-:S07]  /*15310*/  MOV R8, R14 ;  /* 0x0000000e00087202 */ /* 0x000fce0000000f00 */
[----:B0-----:R-:W-:Y:S05]  /*15320*/  WARPSYNC.COLLECTIVE R15, `(.L_x_1170) ;  /* 0x000000000f087348 */ /* 0x001fea0003c00000 */
[----:B------:R1:W2:Y:S02]  /*15330*/  SHFL.IDX P6, R14, R13, R12, R11 ;  /* 0x0000000c0d0e7389 */ /* 0x0002a400000c000b */
[----:B012---:R-:W-:Y:S01]  /*15340*/  ENDCOLLECTIVE ;  /* 0x000000000000791b */ /* 0x007fe20003800000 */
.L_x_1170:
[----:B------:R-:W-:Y:S05]  /*15350*/  BRA `(.L_x_1171) ;  /* 0xffffffcc007c7947 */ /* 0x000fea000383ffff */
.L_x_1115:
[----:B------:R-:W-:Y:S02]  /*15360*/  IMAD.MOV.U32 R13, RZ, RZ, R4 ;  /* 0x000000ffff0d7224 */ /* 0x000fe400078e0004 */
[----:B------:R-:W-:Y:S02]  /*15370*/  IMAD.MOV.U32 R12, RZ, RZ, RZ ;  /* 0x000000ffff0c7224 */ /* 0x000fe400078e00ff */
[----:B------:R-:W-:Y:S02]  /*15380*/  IMAD.MOV.U32 R11, RZ, RZ, 0x181f ;  /* 0x0000181fff0b7424 */ /* 0x000fe400078e00ff */
[----:B------:R-:W-:Y:S02]  /*15390*/  IMAD.MOV.U32 R15, RZ, RZ, -0x1 ;  /* 0xffffffffff0f7424 */ /* 0x000fe400078e00ff */
[----:B------:R-:W-:-:S07]  /*153a0*/  VIADD R0, R36, UR44 ;  /* 0x0000002c24007c36 */ /* 0x000fce0008000000 */
[----:B------:R-:W-:Y:S05]  /*153b0*/  WARPSYNC.COLLECTIVE R15, `(.L_x_1172) ;  /* 0x000000000f087348 */ /* 0x000fea0003c00000 */
[----:B------:R0:W1:Y:S02]  /*153c0*/  SHFL.IDX P6, R14, R13, R12, R11 ;  /* 0x0000000c0d0e7389 */ /* 0x00006400000c000b */
[----:B01----:R-:W-:Y:S01]  /*153d0*/  ENDCOLLECTIVE ;  /* 0x000000000000791b */ /* 0x003fe20003800000 */
.L_x_1172:
[C---:B------:R-:W-:Y:S01]  /*153e0*/  VIADD R6, R0.reuse, 0x10 ;  /* 0x0000001000067836 */ /* 0x040fe20000000000 */
[----:B------:R-:W-:Y:S01]  /*153f0*/  ISETP.GE.AND P0, PT, R0, UR39, PT ;  /* 0x0000002700007c0c */ /* 0x000fe2000bf06270 */
[----:B------:R-:W-:Y:S01]  /*15400*/  IMAD.MOV.U32 R13, RZ, RZ, R5 ;  /* 0x000000ffff0d7224 */ /* 0x000fe200078e0005 */
[----:B------:R-:W-:-:S11]  /*15410*/  MOV R2, R14 ;  /* 0x0000000e00027202 */ /* 0x000fd60000000f00 */
[----:B------:R-:W-:Y:S05]  /*15420*/  WARPSYNC.COLLECTIVE R15, `(.L_x_1173) ;  /* 0x000000000f087348 */ /* 0x000fea0003c00000 */
[----:B------:R0:W1:Y:S02]  /*15430*/  SHFL.IDX P6, R14, R13, R12, R11 ;  /* 0x0000000c0d0e7389 */ /* 0x00006400000c000b */
[----:B01----:R-:W-:Y:S01]  /*15440*/  ENDCOLLECTIVE ;  /* 0x000000000000791b */ /* 0x003fe20003800000 */
.L_x_1173:
        /* <DEDUP_REMOVED lines=8> */
.L_x_1174:
[----:B------:R-:W-:Y:S01]  /*154d0*/  @!PT LDS RZ, [RZ] ;  /* 0x00000000fffff984 */ /* 0x000fe20000000800 */
[----:B------:R-:W-:Y:S01]  /*154e0*/  @!PT LDS RZ, [RZ] ;  /* 0x00000000fffff984 */ /* 0x000fe20000000800 */
[----:B------:R-:W-:Y:S01]  /*154f0*/  @!PT LDS RZ, [RZ] ;  /* 0x00000000fffff984 */ /* 0x000fe20000000800 */
[----:B------:R0:W-:Y:S04]  /*15500*/  @!P0 LDGSTS.E.BYPASS.LTC128B.128 [R31+0x10400], desc[UR36][R2.64], !P2 ;  /* 0x10400000021f8fae */ /* 0x0001e8000d101d64 */
[----:B------:R0:W-:Y:S04]  /*15510*/  @!P0 LDGSTS.E.BYPASS.LTC128B.128 [R31+0x14400], desc[UR36][R2.64+0x80], !P3 ;  /* 0x14400080021f8fae */ /* 0x0001e8000d901d64 */
[----:B------:R0:W-:Y:S01]  /*15520*/  @!P0 LDGSTS.E.BYPASS.LTC128B.128 [R31+0x18400], desc[UR36][R2.64+0x100], !P4 ;  /* 0x18400100021f8fae */ /* 0x0001e2000e101d64 */
[----:B------:R-:W-:-:S03]  /*15530*/  IMAD.MOV.U32 R13, RZ, RZ, R5 ;  /* 0x000000ffff0d7224 */ /* 0x000fc600078e0005 */
[----:B------:R0:W-:Y:S01]  /*15540*/  @!P0 LDGSTS.E.BYPASS.LTC128B.128 [R31+0x1c400], desc[UR36][R2.64+0x180], !P5 ;  /* 0x1c400180021f8fae */ /* 0x0001e2000e901d64 */
[----:B------:R-:W-:Y:S01]  /*15550*/  ISETP.GE.AND P0, PT, R6, UR39, PT ;  /* 0x0000002706007c0c */ /* 0x000fe2000bf06270 */
[----:B------:R-:W-:-:S12]  /*15560*/  IMAD.MOV.U32 R6, RZ, RZ, R14 ;  /* 0x000000ffff067224 */ /* 0x000fd800078e000e */
[----:B0-----:R-:W-:Y:S05]  /*15570*/  WARPSYNC.COLLECTIVE R15, `(.L_x_1175) ;  /* 0x000000000f087348 */ /* 0x001fea0003c00000 */
[----:B------:R1:W2:Y:S02]  /*15580*/  SHFL.IDX P6, R14, R13, R12, R11 ;  /* 0x0000000c0d0e7389 */ /* 0x0002a400000c000b */
[----:B012---:R-:W-:Y:S01]  /*15590*/  ENDCOLLECTIVE ;  /* 0x000000000000791b */ /* 0x007fe20003800000 */
.L_x_1175:
[----:B------:R-:W-:Y:S02]  /*155a0*/  IMAD.MOV.U32 R13, RZ, RZ, R4 ;  /* 0x000000ffff0d7224 */ /* 0x000fe400078e0004 */
[----:B------:R-:W-:Y:S01]  /*155b0*/  IMAD.MOV.U32 R12, RZ, RZ, 0x2 ;  /* 0x00000002ff0c7424 */ /* 0x000fe200078e00ff */
[----:B------:R-:W-:-:S05]  /*155c0*/  @!P0 LEA R14, P1, R37, R14, 0x1 ;  /* 0x0000000e250e8211 */ /* 0x000fca00078208ff */
[----:B------:R-:W-:-:S08]  /*155d0*/  @!P0 IMAD.MOV.U32 R2, RZ, RZ, R14 ;  /* 0x000000ffff028224 */ /* 0x000fd000078e000e */
[----:B------:R-:W-:Y:S05]  /*155e0*/  WARPSYNC.COLLECTIVE R15, `(.L_x_1176) ;  /* 0x000000000f087348 */ /* 0x000fea0003c00000 */
[----:B------:R0:W1:Y:S02]  /*155f0*/  SHFL.IDX P6, R14, R13, R12, R11 ;  /* 0x0000000c0d0e7389 */ /* 0x00006400000c000b */
[----:B01----:R-:W-:Y:S01]  /*15600*/  ENDCOLLECTIVE ;  /* 0x000000000000791b */ /* 0x003fe20003800000 */
.L_x_1176:
        /* <DEDUP_REMOVED lines=16> */
.L_x_1177:
[----:B------:R-:W-:Y:S02]  /*15710*/  IMAD.MOV.U32 R13, RZ, RZ, R4 ;  /* 0x000000ffff0d7224 */ /* 0x000fe400078e0004 */
[----:B------:R-:W-:Y:S01]  /*15720*/  IMAD.MOV.U32 R12, RZ, RZ, 0x3 ;  /* 0x00000003ff0c7424 */ /* 0x000fe200078e00ff */
[----:B------:R-:W-:-:S04]  /*15730*/  @!P0 LEA R14, P1, R37, R14, 0x1 ;  /* 0x0000000e250e8211 */ /* 0x000fc800078208ff */
[----:B------:R-:W-:Y:S01]  /*15740*/  @!P0 IADD3.X R7, RZ, R6, RZ, P1, !PT ;  /* 0x00000006ff078210 */ /* 0x000fe20000ffe4ff */
[----:B------:R-:W-:-:S08]  /*15750*/  @!P0 IMAD.MOV.U32 R2, RZ, RZ, R14 ;  /* 0x000000ffff028224 */ /* 0x000fd000078e000e */
[----:B------:R-:W-:Y:S05]  /*15760*/  WARPSYNC.COLLECTIVE R15, `(.L_x_1178) ;  /* 0x000000000f087348 */ /* 0x000fea0003c00000 */
[----:B------:R0:W1:Y:S02]  /*15770*/  SHFL.IDX P6, R14, R13, R12, R11 ;  /* 0x0000000c0d0e7389 */ /* 0x00006400000c000b */
[----:B01----:R-:W-:Y:S01]  /*15780*/  ENDCOLLECTIVE ;  /* 0x000000000000791b */ /* 0x003fe20003800000 */
.L_x_1178:
[----:B------:R-:W-:Y:S02]  /*15790*/  VIADD R6, R0, 0x30 ;  /* 0x0000003000067836 */ /* 0x000fe40000000000 */
        /* <DEDUP_REMOVED lines=14> */
.L_x_1179:
[----:B------:R-:W-:Y:S01]  /*15880*/  MOV R13, R4 ;  /* 0x00000004000d7202 */ /* 0x000fe20000000f00 */
[----:B------:R-:W-:Y:S01]  /*15890*/  IMAD.MOV.U32 R12, RZ, RZ, 0x4 ;  /* 0x00000004ff0c7424 */ /* 0x000fe200078e00ff */
[----:B------:R-:W-:-:S05]  /*158a0*/  @!P0 LEA R14, P1, R37, R14, 0x1 ;  /* 0x0000000e250e8211 */ /* 0x000fca00078208ff */
[----:B------:R-:W-:-:S08]  /*158b0*/  @!P0 IMAD.MOV.U32 R2, RZ, RZ, R14 ;  /* 0x000000ffff028224 */ /* 0x000fd000078e000e */
[----:B------:R-:W-:Y:S05]  /*158c0*/  WARPSYNC.COLLECTIVE R15, `(.L_x_1180) ;  /* 0x000000000f087348 */ /* 0x000fea0003c00000 */
[----:B------:R0:W1:Y:S02]  /*158d0*/  SHFL.IDX P6, R14, R13, R12, R11 ;  /* 0x0000000c0d0e7389 */ /* 0x00006400000c000b */
[----:B01----:R-:W-:Y:S01]  /*158e0*/  ENDCOLLECTIVE ;  /* 0x000000000000791b */ /* 0x003fe20003800000 */
.L_x_1180:
[----:B------:R-:W-:Y:S02]  /*158f0*/  @!P0 IMAD.X R7, RZ, RZ, R6, P1 ;  /* 0x000000ffff078224 */ /* 0x000fe400008e0606 */
        /* <DEDUP_REMOVED lines=10> */
[----:B------:R-:W-:Y:S01]  /*159a0*/  ISETP.GE.AND P0, PT, R6, UR39, PT ;  /* 0x0000002706007c0c */ /* 0x000fe2000bf06270 */
[----:B------:R-:W-:-:S12]  /*159b0*/  IMAD.MOV.U32 R6, RZ, RZ, R14 ;  /* 0x000000ffff067224 */ /* 0x000fd800078e000e */
[----:B0-----:R-:W-:Y:S05]  /*159c0*/  WARPSYNC.COLLECTIVE R15, `(.L_x_1181) ;  /* 0x000000000f087348 */ /* 0x001fea0003c00000 */
[----:B------:R1:W2:Y:S02]  /*159d0*/  SHFL.IDX P6, R14, R13, R12, R11 ;  /* 0x0000000c0d0e7389 */ /* 0x0002a400000c000b */
[----:B012---:R-:W-:Y:S01]  /*159e0*/  ENDCOLLECTIVE ;  /* 0x000000000000791b */ /* 0x007fe20003800000 */
.L_x_1181:
[----:B------:R-:W-:Y:S02]  /*159f0*/  IMAD.MOV.U32 R13, RZ, RZ, R4 ;  /* 0x000000ffff0d7224 */ /* 0x000fe400078e0004 */
[----:B------:R-:W-:Y:S01]  /*15a00*/  IMAD.MOV.U32 R12, RZ, RZ, 0x5 ;  /* 0x00000005ff0c7424 */ /* 0x000fe200078e00ff */
[----:B------:R-:W-:-:S05]  /*15a10*/  @!P0 LEA R14, P1, R37, R14, 0x1 ;  /* 0x0000000e250e8211 */ /* 0x000fca00078208ff */
[----:B------:R-:W-:-:S08]  /*15a20*/  @!P0 IMAD.MOV.U32 R2, RZ, RZ, R14 ;  /* 0x000000ffff028224 */ /* 0x000fd000078e000e */
[----:B------:R-:W-:Y:S05]  /*15a30*/  WARPSYNC.COLLECTIVE R15, `(.L_x_1182) ;  /* 0x000000000f087348 */ /* 0x000fea0003c00000 */
[----:B------:R0:W1:Y:S02]  /*15a40*/  SHFL.IDX P6, R14, R13, R12, R11 ;  /* 0x0000000c0d0e7389 */ /* 0x00006400000c000b */
[----:B01----:R-:W-:Y:S01]  /*15a50*/  ENDCOLLECTIVE ;  /* 0x000000000000791b */ /* 0x003fe20003800000 */
.L_x_1182:
        /* <DEDUP_REMOVED lines=16> */
.L_x_1183:
        /* <DEDUP_REMOVED lines=8> */
.L_x_1184:
        /* <DEDUP_REMOVED lines=15> */
.L_x_1185:
[----:B------:R-:W-:Y:S01]  /*15cd0*/  IMAD.MOV.U32 R13, RZ, RZ, R4 ;  /* 0x000000ffff0d7224 */ /* 0x000fe200078e0004 */
[----:B------:R-:W-:Y:S02]  /*15ce0*/  MOV R12, 0x7 ;  /* 0x00000007000c7802 */ /* 0x000fe40000000f00 */
[----:B------:R-:W-:-:S05]  /*15cf0*/  @!P0 LEA R14, P1, R37, R14, 0x1 ;  /* 0x0000000e250e8211 */ /* 0x000fca00078208ff */
[----:B------:R-:W-:-:S08]  /*15d00*/  @!P0 IMAD.MOV.U32 R2, RZ, RZ, R14 ;  /* 0x000000ffff028224 */ /* 0x000fd000078e000e */
[----:B------:R-:W-:Y:S05]  /*15d10*/  WARPSYNC.COLLECTIVE R15, `(.L_x_1186) ;  /* 0x000000000f087348 */ /* 0x000fea0003c00000 */
[----:B------:R0:W1:Y:S02]  /*15d20*/  SHFL.IDX P6, R14, R13, R12, R11 ;  /* 0x0000000c0d0e7389 */ /* 0x00006400000c000b */
[----:B01----:R-:W-:Y:S01]  /*15d30*/  ENDCOLLECTIVE ;  /* 0x000000000000791b */ /* 0x003fe20003800000 */
.L_x_1186:
[----:B------:R-:W-:-:S04]  /*15d40*/  @!P0 IMAD.X R7, RZ, RZ, R6, P1 ;  /* 0x000000ffff078224 */ /* 0x000fc800008e0606 */
[----:B------:R-:W-:-:S05]  /*15d50*/  @!P0 IMAD.MOV.U32 R3, RZ, RZ, R7 ;  /* 0x000000ffff038224 */ /* 0x000fca00078e0007 */
        /* <DEDUP_REMOVED lines=8> */
[----:B------:R-:W-:-:S07]  /*15de0*/  IMAD.MOV.U32 R6, RZ, RZ, R14 ;  /* 0x000000ffff067224 */ /* 0x000fce00078e000e */
[----:B0-----:R-:W-:Y:S05]  /*15df0*/  WARPSYNC.COLLECTIVE R15, `(.L_x_1187) ;  /* 0x000000000f087348 */ /* 0x001fea0003c00000 */
[----:B------:R1:W2:Y:S02]  /*15e00*/  SHFL.IDX P6, R14, R13, R12, R11 ;  /* 0x0000000c0d0e7389 */ /* 0x0002a400000c000b */
[----:B012---:R-:W-:Y:S01]  /*15e10*/  ENDCOLLECTIVE ;  /* 0x000000000000791b */ /* 0x007fe20003800000 */
.L_x_1187:
[----:B------:R-:W-:Y:S05]  /*15e20*/  BRA `(.L_x_1188) ;  /* 0xffffffcc00a47947 */ /* 0x000fea000383ffff */
.L_x_1118:
[----:B0-----:R0:W1:Y:S02]  /*15e30*/  SYNCS.PHASECHK.TRANS64.TRYWAIT P0, [R17+URZ+0x30820], R0 ;  /* 0x03082000110075a7 */ /* 0x001064000800017f */
[----:B-1----:R-:W-:Y:S05]  /*15e40*/  @!P0 NANOSLEEP.SYNCS 0x989680 ;  /* 0x009896800000895d */ /* 0x002fea0003900000 */
[----:B------:R-:W1:Y:S02]  /*15e50*/  @!P0 SYNCS.PHASECHK.TRANS64 P0, [R17+URZ+0x30820], R0 ;  /* 0x03082000110085a7 */ /* 0x000e64000800007f */
[----:B-1----:R-:W-:Y:S05]  /*15e60*/  @!P0 BRA `(.L_x_1118) ;  /* 0xfffffffc00f08947 */ /* 0x002fea000383ffff */
[----:B------:R-:W-:Y:S05]  /*15e70*/  BRA `(.L_x_1189) ;  /* 0xffffffd0000c7947 */ /* 0x000fea000383ffff */
.L_x_1122:
[----:B0-----:R0:W1:Y:S02]  /*15e80*/  SYNCS.PHASECHK.TRANS64.TRYWAIT P0, [R7+URZ+0x30840], R2 ;  /* 0x03084002070075a7 */ /* 0x001064000800017f */
[----:B-1----:R-:W-:Y:S05]  /*15e90*/  @!P0 NANOSLEEP.SYNCS 0x989680 ;  /* 0x009896800000895d */ /* 0x002fea0003900000 */
[----:B------:R-:W1:Y:S02]  /*15ea0*/  @!P0 SYNCS.PHASECHK.TRANS64 P0, [R7+URZ+0x30840], R2 ;  /* 0x03084002070085a7 */ /* 0x000e64000800007f */
[----:B-1----:R-:W-:Y:S05]  /*15eb0*/  @!P0 BRA `(.L_x_1122) ;  /* 0xfffffffc00f08947 */ /* 0x002fea000383ffff */
[----:B------:R-:W-:Y:S05]  /*15ec0*/  BRA `(.L_x_1190) ;  /* 0xffffffd000cc7947 */ /* 0x000fea000383ffff */
.L_x_1123:
        /* <DEDUP_REMOVED lines=8> */
.L_x_1192:
[----:B------:R-:W-:Y:S05]  /*15f50*/  BSYNC B1 ;  /* 0x0000000000017941 */ /* 0x000fea0003800000 */
.L_x_1191:
[----:B------:R-:W-:Y:S01]  /*15f60*/  IMAD.MOV.U32 R13, RZ, RZ, R20 ;  /* 0x000000ffff0d7224 */ /* 0x000fe200078e0014 */
[----:B------:R-:W-:Y:S01]  /*15f70*/  SHF.L.U32 R4, R37, 0x1, RZ ;  /* 0x0000000125047819 */ /* 0x000fe200000006ff */
[----:B------:R-:W-:Y:S02]  /*15f80*/  IMAD.MOV.U32 R12, RZ, RZ, RZ ;  /* 0x000000ffff0c7224 */ /* 0x000fe400078e00ff */
[----:B------:R-:W-:Y:S02]  /*15f90*/  IMAD.MOV.U32 R11, RZ, RZ, 0x181f ;  /* 0x0000181fff0b7424 */ /* 0x000fe400078e00ff */
[----:B------:R-:W-:Y:S02]  /*15fa0*/  IMAD.MOV.U32 R15, RZ, RZ, -0x1 ;  /* 0xffffffffff0f7424 */ /* 0x000fe400078e00ff */
[----:B------:R-:W-:Y:S02]  /*15fb0*/  IMAD.MOV.U32 R3, RZ, RZ, R14 ;  /* 0x000000ffff037224 */ /* 0x000fe400078e000e */
[----:B------:R-:W-:-:S07]  /*15fc0*/  IMAD R21, R21, 0x2, R17 ;  /* 0x0000000215157824 */ /* 0x000fce00078e0211 */
[----:B------:R-:W-:Y:S05]  /*15fd0*/  WARPSYNC.COLLECTIVE R15, `(.L_x_1193) ;  /* 0x000000000f087348 */ /* 0x000fea0003c00000 */
[----:B------:R0:W1:Y:S02]  /*15fe0*/  SHFL.IDX P6, R14, R13, R12, R11 ;  /* 0x0000000c0d0e7389 */ /* 0x00006400000c000b */
[----:B01----:R-:W-:Y:S01]  /*15ff0*/  ENDCOLLECTIVE ;  /* 0x000000000000791b */ /* 0x003fe20003800000 */
.L_x_1193:
[----:B------:R-:W-:Y:S02]  /*16000*/  IMAD.MOV.U32 R13, RZ, RZ, R27 ;  /* 0x000000ffff0d7224 */ /* 0x000fe400078e001b */
[----:B------:R-:W-:Y:S01]  /*16010*/  IMAD.MOV.U32 R12, RZ, RZ, 0x1 ;  /* 0x00000001ff0c7424 */ /* 0x000fe200078e00ff */
[----:B------:R-:W-:-:S13]  /*16020*/  IADD3 R2, P0, R14, R4, RZ ;  /* 0x000000040e027210 */ /* 0x000fda0007f1e0ff */
[----:B------:R-:W-:Y:S05]  /*16030*/  WARPSYNC.COLLECTIVE R15, `(.L_x_1194) ;  /* 0x000000000f087348 */ /* 0x000fea0003c00000 */
[----:B------:R0:W1:Y:S02]  /*16040*/  SHFL.IDX P6, R14, R13, R12, R11 ;  /* 0x0000000c0d0e7389 */ /* 0x00006400000c000b */
[----:B01----:R-:W-:Y:S01]  /*16050*/  ENDCOLLECTIVE ;  /* 0x000000000000791b */ /* 0x003fe20003800000 */
.L_x_1194:
        /* <DEDUP_REMOVED lines=13> */
.L_x_1195:
[----:B------:R-:W-:Y:S02]  /*16130*/  IMAD.MOV.U32 R13, RZ, RZ, R27 ;  /* 0x000000ffff0d7224 */ /* 0x000fe400078e001b */
[----:B------:R-:W-:Y:S01]  /*16140*/  IMAD.MOV.U32 R12, RZ, RZ, 0x2 ;  /* 0x00000002ff0c7424 */ /* 0x000fe200078e00ff */
[----:B------:R-:W-:-:S13]  /*16150*/  IADD3 R2, P0, R14, R4, RZ ;  /* 0x000000040e027210 */ /* 0x000fda0007f1e0ff */
[----:B------:R-:W-:Y:S05]  /*16160*/  WARPSYNC.COLLECTIVE R15, `(.L_x_1196) ;  /* 0x000000000f087348 */ /* 0x000fea0003c00000 */
[----:B------:R0:W1:Y:S02]  /*16170*/  SHFL.IDX P6, R14, R13, R12, R11 ;  /* 0x0000000c0d0e7389 */ /* 0x00006400000c000b */
[----:B01----:R-:W-:Y:S01]  /*16180*/  ENDCOLLECTIVE ;  /* 0x000000000000791b */ /* 0x003fe20003800000 */
.L_x_1196:
        /* <DEDUP_REMOVED lines=13> */
.L_x_1197:
[----:B------:R-:W-:Y:S02]  /*16260*/  IMAD.MOV.U32 R13, RZ, RZ, R27 ;  /* 0x000000ffff0d7224 */ /* 0x000fe400078e001b */
[----:B------:R-:W-:Y:S01]  /*16270*/  IMAD.MOV.U32 R12, RZ, RZ, 0x3 ;  /* 0x00000003ff0c7424 */ /* 0x000fe200078e00ff */
[----:B------:R-:W-:-:S13]  /*16280*/  IADD3 R2, P0, R14, R4, RZ ;  /* 0x000000040e027210 */ /* 0x000fda0007f1e0ff */
[----:B------:R-:W-:Y:S05]  /*16290*/  WARPSYNC.COLLECTIVE R15, `(.L_x_1198) ;  /* 0x000000000f087348 */ /* 0x000fea0003c00000 */
[----:B------:R0:W1:Y:S02]  /*162a0*/  SHFL.IDX P6, R14, R13, R12, R11 ;  /* 0x0000000c0d0e7389 */ /* 0x00006400000c000b */
[----:B01----:R-:W-:Y:S01]  /*162b0*/  ENDCOLLECTIVE ;  /* 0x000000000000791b */ /* 0x003fe20003800000 */
.L_x_1198:
        /* <DEDUP_REMOVED lines=13> */
.L_x_1199:
[----:B------:R-:W-:Y:S05]  /*16390*/  BRA `(.L_x_1200) ;  /* 0xffffffd000787947 */ /* 0x000fea000383ffff */
.L_x_1128:
[----:B0-----:R0:W1:Y:S02]  /*163a0*/  SYNCS.PHASECHK.TRANS64.TRYWAIT P0, [R7+URZ+0x30860], R2 ;  /* 0x03086002070075a7 */ /* 0x001064000800017f */
[----:B-1----:R-:W-:Y:S05]  /*163b0*/  @!P0 NANOSLEEP.SYNCS 0x989680 ;  /* 0x009896800000895d */ /* 0x002fea0003900000 */
[----:B------:R-:W1:Y:S02]  /*163c0*/  @!P0 SYNCS.PHASECHK.TRANS64 P0, [R7+URZ+0x30860], R2 ;  /* 0x03086002070085a7 */ /* 0x000e64000800007f */
[----:B-1----:R-:W-:Y:S05]  /*163d0*/  @!P0 BRA `(.L_x_1128) ;  /* 0xfffffffc00f08947 */ /* 0x002fea000383ffff */
[----:B------:R-:W-:Y:S05]  /*163e0*/  BRA `(.L_x_1201) ;  /* 0xffffffd000d87947 */ /* 0x000fea000383ffff */
.L_x_1129:
[----:B------:R-:W-:Y:S01]  /*163f0*/  BSSY B1, `(.L_x_1202) ;  /* 0x0000008000017945 */ /* 0x000fe20003800000 */
[----:B------:R-:W-:Y:S01]  /*16400*/  IMAD.MOV.U32 R13, RZ, RZ, R19 ;  /* 0x000000ffff0d7224 */ /* 0x000fe200078e0013 */
[----:B------:R-:W-:Y:S01]  /*16410*/  MOV R12, RZ ;  /* 0x000000ff000c7202 */ /* 0x000fe20000000f00 */
[----:B------:R-:W-:Y:S02]  /*16420*/  IMAD.MOV.U32 R11, RZ, RZ, 0x181f ;  /* 0x0000181fff0b7424 */ /* 0x000fe400078e00ff */
[----:B------:R-:W-:-:S07]  /*16430*/  IMAD.MOV.U32 R15, RZ, RZ, -0x1 ;  /* 0xffffffffff0f7424 */ /* 0x000fce00078e00ff */
[----:B0-----:R-:W-:Y:S05]  /*16440*/  WARPSYNC.COLLECTIVE R15, `(.L_x_1203) ;  /* 0x000000000f087348 */ /* 0x001fea0003c00000 */
[----:B------:R1:W2:Y:S02]  /*16450*/  SHFL.IDX P6, R14, R13, R12, R11 ;  /* 0x0000000c0d0e7389 */ /* 0x0002a400000c000b */
[----:B012---:R-:W-:Y:S01]  /*16460*/  ENDCOLLECTIVE ;  /* 0x000000000000791b */ /* 0x007fe20003800000 */
.L_x_1203:
[----:B------:R-:W-:Y:S05]  /*16470*/  BSYNC B1 ;  /* 0x0000000000017941 */ /* 0x000fea0003800000 */
.L_x_1202:
[----:B------:R-:W-:Y:S01]  /*16480*/  IMAD.MOV.U32 R13, RZ, RZ, R18 ;  /* 0x000000ffff0d7224 */ /* 0x000fe200078e0012 */
[----:B------:R-:W-:Y:S01]  /*16490*/  MOV R11, 0x181f ;  /* 0x0000181f000b7802 */ /* 0x000fe20000000f00 */
[----:B------:R-:W-:Y:S02]  /*164a0*/  IMAD.MOV.U32 R12, RZ, RZ, RZ ;  /* 0x000000ffff0c7224 */ /* 0x000fe400078e00ff */
[----:B------:R-:W-:Y:S02]  /*164b0*/  IMAD.MOV.U32 R15, RZ, RZ, -0x1 ;  /* 0xffffffffff0f7424 */ /* 0x000fe400078e00ff */
[----:B------:R-:W-:Y:S02]  /*164c0*/  IMAD.MOV.U32 R3, RZ, RZ, R14 ;  /* 0x000000ffff037224 */ /* 0x000fe400078e000e */
[----:B------:R-:W-:-:S07]  /*164d0*/  IMAD R6, R6, 0x2, R17 ;  /* 0x0000000206067824 */ /* 0x000fce00078e0211 */
[----:B------:R-:W-:Y:S05]  /*164e0*/  WARPSYNC.COLLECTIVE R15, `(.L_x_1204) ;  /* 0x000000000f087348 */ /* 0x000fea0003c00000 */
[----:B------:R0:W1:Y:S02]  /*164f0*/  SHFL.IDX P6, R14, R13, R12, R11 ;  /* 0x0000000c0d0e7389 */ /* 0x00006400000c000b */
[----:B01----:R-:W-:Y:S01]  /*16500*/  ENDCOLLECTIVE ;  /* 0x000000000000791b */ /* 0x003fe20003800000 */
.L_x_1204:
[----:B------:R-:W-:Y:S02]  /*16510*/  IMAD.MOV.U32 R13, RZ, RZ, R19 ;  /* 0x000000ffff0d7224 */ /* 0x000fe400078e0013 */
[----:B------:R-:W-:Y:S01]  /*16520*/  IMAD.MOV.U32 R12, RZ, RZ, 0x1 ;  /* 0x00000001ff0c7424 */ /* 0x000fe200078e00ff */
[----:B------:R-:W-:-:S13]  /*16530*/  IADD3 R2, P0, R14, R4, RZ ;  /* 0x000000040e027210 */ /* 0x000fda0007f1e0ff */
[----:B------:R-:W-:Y:S05]  /*16540*/  WARPSYNC.COLLECTIVE R15, `(.L_x_1205) ;  /* 0x000000000f087348 */ /* 0x000fea0003c00000 */
[----:B------:R0:W1:Y:S02]  /*16550*/  SHFL.IDX P6, R14, R13, R12, R11 ;  /* 0x0000000c0d0e7389 */ /* 0x00006400000c000b */
[----:B01----:R-:W-:Y:S01]  /*16560*/  ENDCOLLECTIVE ;  /* 0x000000000000791b */ /* 0x003fe20003800000 */
.L_x_1205:
        /* <DEDUP_REMOVED lines=17> */
.L_x_1206:
[----:B------:R-:W-:Y:S02]  /*16680*/  IMAD.MOV.U32 R13, RZ, RZ, R19 ;  /* 0x000000ffff0d7224 */ /* 0x000fe400078e0013 */
[----:B------:R-:W-:Y:S01]  /*16690*/  IMAD.MOV.U32 R12, RZ, RZ, 0x2 ;  /* 0x00000002ff0c7424 */ /* 0x000fe200078e00ff */
[----:B------:R-:W-:-:S13]  /*166a0*/  IADD3 R2, P0, R14, R4, RZ ;  /* 0x000000040e027210 */ /* 0x000fda0007f1e0ff */
[----:B------:R-:W-:Y:S05]  /*166b0*/  WARPSYNC.COLLECTIVE R15, `(.L_x_1207) ;  /* 0x000000000f087348 */ /* 0x000fea0003c00000 */
[----:B------:R0:W1:Y:S02]  /*166c0*/  SHFL.IDX P6, R14, R13, R12, R11 ;  /* 0x0000000c0d0e7389 */ /* 0x00006400000c000b */
[----:B01----:R-:W-:Y:S01]  /*166d0*/  ENDCOLLECTIVE ;  /* 0x000000000000791b */ /* 0x003fe20003800000 */
.L_x_1207:
        /* <DEDUP_REMOVED lines=17> */
.L_x_1208:
[----:B------:R-:W-:Y:S02]  /*167f0*/  IMAD.MOV.U32 R13, RZ, RZ, R19 ;  /* 0x000000ffff0d7224 */ /* 0x000fe400078e0013 */
[----:B------:R-:W-:Y:S01]  /*16800*/  IMAD.MOV.U32 R12, RZ, RZ, 0x3 ;  /* 0x00000003ff0c7424 */ /* 0x000fe200078e00ff */
[----:B------:R-:W-:-:S13]  /*16810*/  IADD3 R2, P0, R14, R4, RZ ;  /* 0x000000040e027210 */ /* 0x000fda0007f1e0ff */
[----:B------:R-:W-:Y:S05]  /*16820*/  WARPSYNC.COLLECTIVE R15, `(.L_x_1209) ;  /* 0x000000000f087348 */ /* 0x000fea0003c00000 */
[----:B------:R0:W1:Y:S02]  /*16830*/  SHFL.IDX P6, R14, R13, R12, R11 ;  /* 0x0000000c0d0e7389 */ /* 0x00006400000c000b */
[----:B01----:R-:W-:Y:S01]  /*16840*/  ENDCOLLECTIVE ;  /* 0x000000000000791b */ /* 0x003fe20003800000 */
.L_x_1209:
        /* <DEDUP_REMOVED lines=12> */
.L_x_1210:
        /* <DEDUP_REMOVED lines=9> */
.L_x_1137:
[----:B0-----:R0:W1:Y:S02]  /*169a0*/  SYNCS.PHASECHK.TRANS64.TRYWAIT P0, [R4+URZ+0x30860], R3 ;  /* 0x03086003040075a7 */ /* 0x001064000800017f */
[----:B-1----:R-:W-:Y:S05]  /*169b0*/  @!P0 NANOSLEEP.SYNCS 0x989680 ;  /* 0x009896800000895d */ /* 0x002fea0003900000 */
[----:B------:R-:W1:Y:S02]  /*169c0*/  @!P0 SYNCS.PHASECHK.TRANS64 P0, [R4+URZ+0x30860], R3 ;  /* 0x03086003040085a7 */ /* 0x000e64000800007f */
[----:B-1----:R-:W-:Y:S05]  /*169d0*/  @!P0 BRA `(.L_x_1137) ;  /* 0xfffffffc00f08947 */ /* 0x002fea000383ffff */
[----:B------:R-:W-:Y:S05]  /*169e0*/  BRA `(.L_x_1212) ;  /* 0xffffffd4005c7947 */ /* 0x000fea000383ffff */
.L_x_1138:
[----:B------:R-:W-:Y:S01]  /*169f0*/  BSSY B0, `(.L_x_1213) ;  /* 0x0000008000007945 */ /* 0x000fe20003800000 */
[----:B------:R-:W-:Y:S01]  /*16a00*/  MOV R13, R19 ;  /* 0x00000013000d7202 */ /* 0x000fe20000000f00 */
[----:B------:R-:W-:Y:S02]  /*16a10*/  IMAD.MOV.U32 R12, RZ, RZ, RZ ;  /* 0x000000ffff0c7224 */ /* 0x000fe400078e00ff */
[----:B------:R-:W-:Y:S02]  /*16a20*/  IMAD.MOV.U32 R11, RZ, RZ, 0x181f ;  /* 0x0000181fff0b7424 */ /* 0x000fe400078e00ff */
[----:B------:R-:W-:-:S07]  /*16a30*/  IMAD.MOV.U32 R15, RZ, RZ, -0x1 ;  /* 0xffffffffff0f7424 */ /* 0x000fce00078e00ff */
[----:B0-----:R-:W-:Y:S05]  /*16a40*/  WARPSYNC.COLLECTIVE R15, `(.L_x_1214) ;  /* 0x000000000f087348 */ /* 0x001fea0003c00000 */
[----:B------:R1:W2:Y:S02]  /*16a50*/  SHFL.IDX P6, R14, R13, R12, R11 ;  /* 0x0000000c0d0e7389 */ /* 0x0002a400000c000b */
[----:B012---:R-:W-:Y:S01]  /*16a60*/  ENDCOLLECTIVE ;  /* 0x000000000000791b */ /* 0x007fe20003800000 */
.L_x_1214:
[----:B------:R-:W-:Y:S05]  /*16a70*/  BSYNC B0 ;  /* 0x0000000000007941 */ /* 0x000fea0003800000 */
.L_x_1213:
[----:B------:R-:W-:Y:S01]  /*16a80*/  IMAD.MOV.U32 R13, RZ, RZ, R18 ;  /* 0x000000ffff0d7224 */ /* 0x000fe200078e0012 */
[----:B------:R-:W-:Y:S01]  /*16a90*/  MOV R12, RZ ;  /* 0x000000ff000c7202 */ /* 0x000fe20000000f00 */
[----:B------:R-:W-:Y:S02]  /*16aa0*/  IMAD.MOV.U32 R11, RZ, RZ, 0x181f ;  /* 0x0000181fff0b7424 */ /* 0x000fe400078e00ff */
[----:B------:R-:W-:Y:S02]  /*16ab0*/  IMAD.MOV.U32 R15, RZ, RZ, -0x1 ;  /* 0xffffffffff0f7424 */ /* 0x000fe400078e00ff */
[----:B------:R-:W-:Y:S02]  /*16ac0*/  IMAD.MOV.U32 R0, RZ, RZ, R14 ;  /* 0x000000ffff007224 */ /* 0x000fe400078e000e */
[----:B------:R-:W-:-:S07]  /*16ad0*/  IMAD.SHL.U32 R6, R37, 0x2, RZ ;  /* 0x0000000225067824 */ /* 0x000fce00078e00ff */
[----:B------:R-:W-:Y:S05]  /*16ae0*/  WARPSYNC.COLLECTIVE R15, `(.L_x_1215) ;  /* 0x000000000f087348 */ /* 0x000fea0003c00000 */
[----:B------:R0:W1:Y:S02]  /*16af0*/  SHFL.IDX P6, R14, R13, R12, R11 ;  /* 0x0000000c0d0e7389 */ /* 0x00006400000c000b */
[----:B01----:R-:W-:Y:S01]  /*16b00*/  ENDCOLLECTIVE ;  /* 0x000000000000791b */ /* 0x003fe20003800000 */
.L_x_1215:
[----:B------:R-:W-:Y:S01]  /*16b10*/  MOV R13, R19 ;  /* 0x00000013000d7202 */ /* 0x000fe20000000f00 */
[----:B------:R-:W-:Y:S01]  /*16b20*/  IMAD.MOV.U32 R12, RZ, RZ, 0x1 ;  /* 0x00000001ff0c7424 */ /* 0x000fe200078e00ff */
[----:B------:R-:W-:-:S13]  /*16b30*/  IADD3 R2, P0, R14, R6, RZ ;  /* 0x000000060e027210 */ /* 0x000fda0007f1e0ff */
[----:B------:R-:W-:Y:S05]  /*16b40*/  WARPSYNC.COLLECTIVE R15, `(.L_x_1216) ;  /* 0x000000000f087348 */ /* 0x000fea0003c00000 */
[----:B------:R0:W1:Y:S02]  /*16b50*/  SHFL.IDX P6, R14, R13, R12, R11 ;  /* 0x0000000c0d0e7389 */ /* 0x00006400000c000b */
[----:B01----:R-:W-:Y:S01]  /*16b60*/  ENDCOLLECTIVE ;  /* 0x000000000000791b */ /* 0x003fe20003800000 */
.L_x_1216:
[----:B------:R-:W-:Y:S01]  /*16b70*/  IMAD.X R3, RZ, RZ, R0, P0 ;  /* 0x000000ffff037224 */ /* 0x000fe200000e0600 */
[----:B------:R-:W-:Y:S01]  /*16b80*/  ISETP.LT.OR P0, PT, R5, 0x1, P5 ;  /* 0x000000010500780c */ /* 0x000fe20002f01670 */
[----:B------:R-:W-:Y:S02]  /*16b90*/  IMAD R0, R8, 0x2, R17 ;  /* 0x0000000208007824 */ /* 0x000fe400078e0211 */
        /* <DEDUP_REMOVED lines=10> */
.L_x_1217:
        /* <DEDUP_REMOVED lines=14> */
.L_x_1218:
        /* <DEDUP_REMOVED lines=12> */
.L_x_1219:
        /* <DEDUP_REMOVED lines=14> */
.L_x_1220:
        /* <DEDUP_REMOVED lines=12> */
.L_x_1221:
        /* <DEDUP_REMOVED lines=9> */
.L_x_1143:
[----:B------:R-:W-:Y:S01]  /*17010*/  BSSY B0, `(.L_x_1223) ;  /* 0x0000008000007945 */ /* 0x000fe20003800000 */
[----:B------:R-:W-:Y:S02]  /*17020*/  IMAD.MOV.U32 R13, RZ, RZ, R34 ;  /* 0x000000ffff0d7224 */ /* 0x000fe400078e0022 */
[----:B------:R-:W-:Y:S02]  /*17030*/  IMAD.MOV.U32 R12, RZ, RZ, RZ ;  /* 0x000000ffff0c7224 */ /* 0x000fe400078e00ff */
[----:B------:R-:W-:Y:S02]  /*17040*/  IMAD.MOV.U32 R11, RZ, RZ, 0x1f ;  /* 0x0000001fff0b7424 */ /* 0x000fe400078e00ff */
[----:B------:R-:W-:-:S07]  /*17050*/  IMAD.MOV.U32 R15, RZ, RZ, -0x1 ;  /* 0xffffffffff0f7424 */ /* 0x000fce00078e00ff */
[----:B-----5:R-:W-:Y:S05]  /*17060*/  WARPSYNC.COLLECTIVE R15, `(.L_x_1224) ;  /* 0x000000000f087348 */ /* 0x020fea0003c00000 */
[----:B------:R0:W1:Y:S02]  /*17070*/  SHFL.IDX P6, R14, R13, R12, R11 ;  /* 0x0000000c0d0e7389 */ /* 0x00006400000c000b */
[----:B01---5:R-:W-:Y:S01]  /*17080*/  ENDCOLLECTIVE ;  /* 0x000000000000791b */ /* 0x023fe20003800000 */
.L_x_1224:
[----:B------:R-:W-:Y:S05]  /*17090*/  BSYNC B0 ;  /* 0x0000000000007941 */ /* 0x000fea0003800000 */
.L_x_1223:
[----:B------:R-:W-:Y:S05]  /*170a0*/  BRA `(.L_x_1225) ;  /* 0xffffffd400287947 */ /* 0x000fea000383ffff */
.L_x_1146:
[----:B-1----:R1:W2:Y:S02]  /*170b0*/  SYNCS.PHASECHK.TRANS64.TRYWAIT P0, [R5+URZ+0x30820], R0 ;  /* 0x03082000050075a7 */ /* 0x0022a4000800017f */
[----:B--2---:R-:W-:Y:S05]  /*170c0*/  @!P0 NANOSLEEP.SYNCS 0x989680 ;  /* 0x009896800000895d */ /* 0x004fea0003900000 */
[----:B------:R-:W2:Y:S02]  /*170d0*/  @!P0 SYNCS.PHASECHK.TRANS64 P0, [R5+URZ+0x30820], R0 ;  /* 0x03082000050085a7 */ /* 0x000ea4000800007f */
[----:B--2---:R-:W-:Y:S05]  /*170e0*/  @!P0 BRA `(.L_x_1146) ;  /* 0xfffffffc00f08947 */ /* 0x004fea000383ffff */
[----:B------:R-:W-:Y:S05]  /*170f0*/  BRA `(.L_x_1226) ;  /* 0xffffffd400707947 */ /* 0x000fea000383ffff */
.L_x_1147:
[----:B------:R-:W2:Y:S01]  /*17100*/  S2R R2, SR_TID.X ;  /* 0x0000000000027919 */ /* 0x000ea20000002100 */
[----:B------:R-:W-:Y:S01]  /*17110*/  BSSY B0, `(.L_x_1227) ;  /* 0x000000a000007945 */ /* 0x000fe20003800000 */
[----:B------:R-:W-:Y:S02]  /*17120*/  IMAD.MOV.U32 R12, RZ, RZ, RZ ;  /* 0x000000ffff0c7224 */ /* 0x000fe400078e00ff */
[----:B------:R-:W-:Y:S02]  /*17130*/  IMAD.MOV.U32 R11, RZ, RZ, 0x1f ;  /* 0x0000001fff0b7424 */ /* 0x000fe400078e00ff */
[----:B------:R-:W-:Y:S01]  /*17140*/  IMAD.MOV.U32 R15, RZ, RZ, -0x1 ;  /* 0xffffffffff0f7424 */ /* 0x000fe200078e00ff */
[----:B--2---:R-:W-:-:S04]  /*17150*/  SHF.R.U32.HI R2, RZ, 0x5, R2 ;  /* 0x00000005ff027819 */ /* 0x004fc80000011602 */
[----:B------:R-:W-:-:S04]  /*17160*/  LOP3.LUT R2, R2, 0x3, RZ, 0xc0, !PT ;  /* 0x0000000302027812 */ /* 0x000fc800078ec0ff */
[----:B------:R-:W-:-:S07]  /*17170*/  MOV R13, R2 ;  /* 0x00000002000d7202 */ /* 0x000fce0000000f00 */
[----:B01---5:R-:W-:Y:S05]  /*17180*/  WARPSYNC.COLLECTIVE R15, `(.L_x_1228) ;  /* 0x000000000f087348 */ /* 0x023fea0003c00000 */
[----:B------:R2:W3:Y:S02]  /*17190*/  SHFL.IDX P6, R14, R13, R12, R11 ;  /* 0x0000000c0d0e7389 */ /* 0x0004e400000c000b */
[----:B0123-5:R-:W-:Y:S01]  /*171a0*/  ENDCOLLECTIVE ;  /* 0x000000000000791b */ /* 0x02ffe20003800000 */
.L_x_1228:
[----:B------:R-:W-:Y:S05]  /*171b0*/  BSYNC B0 ;  /* 0x0000000000007941 */ /* 0x000fea0003800000 */
.L_x_1227:
[----:B------:R-:W-:Y:S05]  /*171c0*/  BRA `(.L_x_1229) ;  /* 0xffffffd400587947 */ /* 0x000fea000383ffff */
.L_x_1150:
[----:B------:R-:W-:Y:S01]  /*171d0*/  BSSY B1, `(.L_x_1230) ;  /* 0x0000006000017945 */ /* 0x000fe20003800000 */
[----:B------:R-:W-:-:S07]  /*171e0*/  IMAD.MOV.U32 R15, RZ, RZ, -0x1 ;  /* 0xffffffffff0f7424 */ /* 0x000fce00078e00ff */
[----:B01---5:R-:W-:Y:S05]  /*171f0*/  WARPSYNC.COLLECTIVE R15, `(.L_x_1231) ;  /* 0x000000000f0c7348 */ /* 0x023fea0003c00000 */
[----:B------:R-:W-:Y:S02]  /*17200*/  ELECT P6, UR62, PT ;  /* 0x00000000003e782f */ /* 0x000fe400038c0000 */
[----:B------:R-:W-:Y:S01]  /*17210*/  MOV R14, UR62 ;  /* 0x0000003e000e7c02 */ /* 0x000fe20008000f00 */
[----:B01---5:R-:W-:Y:S10]  /*17220*/  ENDCOLLECTIVE ;  /* 0x000000000000791b */ /* 0x023ff40003800000 */
.L_x_1231:
[----:B------:R-:W-:Y:S05]  /*17230*/  BSYNC B1 ;  /* 0x0000000000017941 */ /* 0x000fea0003800000 */
.L_x_1230:
[----:B------:R-:W-:Y:S05]  /*17240*/  BRA `(.L_x_1232) ;  /* 0xffffffd400507947 */ /* 0x000fea000383ffff */
.L_x_1152:
[----:B-1----:R1:W2:Y:S02]  /*17250*/  SYNCS.PHASECHK.TRANS64.TRYWAIT P1, [R3+URZ+0x30840], R2 ;  /* 0x03084002030075a7 */ /* 0x0022a4000802017f */
[----:B--2---:R-:W-:Y:S05]  /*17260*/  @!P1 NANOSLEEP.SYNCS 0x989680 ;  /* 0x009896800000995d */ /* 0x004fea0003900000 */
[----:B------:R-:W2:Y:S02]  /*17270*/  @!P1 SYNCS.PHASECHK.TRANS64 P1, [R3+URZ+0x30840], R2 ;  /* 0x03084002030095a7 */ /* 0x000ea4000802007f */
[----:B--2---:R-:W-:Y:S05]  /*17280*/  @!P1 BRA `(.L_x_1152) ;  /* 0xfffffffc00f09947 */ /* 0x004fea000383ffff */
[----:B------:R-:W-:Y:S05]  /*17290*/  BRA `(.L_x_1233) ;  /* 0xffffffd400787947 */ /* 0x000fea000383ffff */
.L_x_1154:
[----:B--2---:R2:W3:Y:S02]  /*172a0*/  SYNCS.PHASECHK.TRANS64.TRYWAIT P1, [R23+URZ+0x30840], R0 ;  /* 0x03084000170075a7 */ /* 0x0044e4000802017f */
[----:B---3--:R-:W-:Y:S05]  /*172b0*/  @!P1 NANOSLEEP.SYNCS 0x989680 ;  /* 0x009896800000995d */ /* 0x008fea0003900000 */
[----:B------:R-:W3:Y:S02]  /*172c0*/  @!P1 SYNCS.PHASECHK.TRANS64 P1, [R23+URZ+0x30840], R0 ;  /* 0x03084000170095a7 */ /* 0x000ee4000802007f */
[----:B---3--:R-:W-:Y:S05]  /*172d0*/  @!P1 BRA `(.L_x_1154) ;  /* 0xfffffffc00f09947 */ /* 0x008fea000383ffff */
[----:B------:R-:W-:Y:S05]  /*172e0*/  BRA `(.L_x_1234) ;  /* 0xffffffd400847947 */ /* 0x000fea000383ffff */
.L_x_1156:
[----:B---3--:R3:W4:Y:S02]  /*172f0*/  SYNCS.PHASECHK.TRANS64.TRYWAIT P1, [R3+URZ+0x30860], R2 ;  /* 0x03086002030075a7 */ /* 0x008724000802017f */
[----:B----4-:R-:W-:Y:S05]  /*17300*/  @!P1 NANOSLEEP.SYNCS 0x989680 ;  /* 0x009896800000995d */ /* 0x010fea0003900000 */
[----:B------:R-:W4:Y:S02]  /*17310*/  @!P1 SYNCS.PHASECHK.TRANS64 P1, [R3+URZ+0x30860], R2 ;  /* 0x03086002030095a7 */ /* 0x000f24000802007f */
[----:B----4-:R-:W-:Y:S05]  /*17320*/  @!P1 BRA `(.L_x_1156) ;  /* 0xfffffffc00f09947 */ /* 0x010fea000383ffff */
[----:B------:R-:W-:Y:S05]  /*17330*/  BRA `(.L_x_1235) ;  /* 0xffffffd400807947 */ /* 0x000fea000383ffff */
.L_x_1236:
        /* <DEDUP_REMOVED lines=12> */
.L_x_15841:


//--------------------- .text._ZN7cutlass13device_kernelIN5flash11enable_sm90INS1_16FlashAttnFwdSm90INS1_25CollectiveMainloopFwdSm90ILi2EN4cute5tupleIJNS5_1CILi1EEES8_S8_EEENS6_IJNS7_ILi128EEENS7_ILi64EEENS7_ILi256EEEEEELi256ENS_6half_tEfNS_4arch4Sm90ELb0ELb1ELb1ELb1ELb1ELb0ELb0ELb1ELb1ELb1ELb0ELb0EEENS1_21CollectiveEpilogueFwdINS6_IJSA_SC_SB_EEES9_SE_SG_Li256ELb1ELb1ELb0ELb0EEENS1_36VarlenDynamicPersistentTileSchedulerILi128ELi64ELi256ELi128ELb0ELb1ELb1ELb1ELb0ELb1EEEEEEEEEvNT_6ParamsE --------------------------
	.section	.text._ZN7cutlass13device_kernelIN5flash11enable_sm90INS1_16FlashAttnFwdSm90INS1_25CollectiveMainloopFwdSm90ILi2EN4cute5tupleIJNS5_1CILi1EEES8_S8_EEENS6_IJNS7_ILi128EEENS7_ILi64EEENS7_ILi256EEEEEELi256ENS_6half_tEfNS_4arch4Sm90ELb0ELb1ELb1ELb1ELb1ELb0ELb0ELb1ELb1ELb1ELb0ELb0EEENS1_21CollectiveEpilogueFwdINS6_IJSA_SC_SB_EEES9_SE_SG_Li256ELb1ELb1ELb0ELb0EEENS1_36VarlenDynamicPersistentTileSchedulerILi128ELi64ELi256ELi128ELb0ELb1ELb1ELb1ELb0ELb1EEEEEEEEEvNT_6ParamsE,"ax",@progbits
	.align	128
.text._ZN7cutlass13device_kernelIN5flash11enable_sm90INS1_16FlashAttnFwdSm90INS1_25CollectiveMainloopFwdSm90ILi2EN4cute5tupleIJNS5_1CILi1EEES8_S8_EEENS6_IJNS7_ILi128EEENS7_ILi64EEENS7_ILi256EEEEEELi256ENS_6half_tEfNS_4arch4Sm90ELb0ELb1ELb1ELb1ELb1ELb0ELb0ELb1ELb1ELb1ELb0ELb0EEENS1_21CollectiveEpilogueFwdINS6_IJSA_SC_SB_EEES9_SE_SG_Li256ELb1ELb1ELb0ELb0EEENS1_36VarlenDynamicPersistentTileSchedulerILi128ELi64ELi256ELi128ELb0ELb1ELb1ELb1ELb0ELb1EEEEEEEEEvNT_6ParamsE:
        .type           _ZN7cutlass13device_kernelIN5flash11enable_sm90INS1_16FlashAttnFwdSm90INS1_25CollectiveMainloopFwdSm90ILi2EN4cute5tupleIJNS5_1CILi1EEES8_S8_EEENS6_IJNS7_ILi128EEENS7_ILi64EEENS7_ILi256EEEEEELi256ENS_6half_tEfNS_4arch4Sm90ELb0ELb1ELb1ELb1ELb1ELb0ELb0ELb1ELb1ELb1ELb0ELb0EEENS1_21CollectiveEpilogueFwdINS6_IJSA_SC_SB_EEES9_SE_SG_Li256ELb1ELb1ELb0ELb0EEENS1_36VarlenDynamicPersistentTileSchedulerILi128ELi64ELi256ELi128ELb0ELb1ELb1ELb1ELb0ELb1EEEEEEEEEvNT_6ParamsE,@function
        .size           _ZN7cutlass13device_kernelIN5flash11enable_sm90INS1_16FlashAttnFwdSm90INS1_25CollectiveMainloopFwdSm90ILi2EN4cute5tupleIJNS5_1CILi1EEES8_S8_EEENS6_IJNS7_ILi128EEENS7_ILi64EEENS7_ILi256EEEEEELi256ENS_6half_tEfNS_4arch4Sm90ELb0ELb1ELb1ELb1ELb1ELb0ELb0ELb1ELb1ELb1ELb0ELb0EEENS1_21CollectiveEpilogueFwdINS6_IJSA_SC_SB_EEES9_SE_SG_Li256ELb1ELb1ELb0ELb0EEENS1_36VarlenDynamicPersistentTileSchedulerILi128ELi64ELi256ELi128ELb0ELb1ELb1ELb1ELb0ELb1EEEEEEEEEvNT_6ParamsE,(.L_x_15842 - _ZN7cutlass13device_kernelIN5flash11enable_sm90INS1_16FlashAttnFwdSm90INS1_25CollectiveMainloopFwdSm90ILi2EN4cute5tupleIJNS5_1CILi1EEES8_S8_EEENS6_IJNS7_ILi128EEENS7_ILi64EEENS7_ILi256EEEEEELi256ENS_6half_tEfNS_4arch4Sm90ELb0ELb1ELb1ELb1ELb1ELb0ELb0ELb1ELb1ELb1ELb0ELb0EEENS1_21CollectiveEpilogueFwdINS6_IJSA_SC_SB_EEES9_SE_SG_Li256ELb1ELb1ELb0ELb0EEENS1_36VarlenDynamicPersistentTileSchedulerILi128ELi64ELi256ELi128ELb0ELb1ELb1ELb1ELb0ELb1EEEEEEEEEvNT_6ParamsE)
        .other          _ZN7cutlass13device_kernelIN5flash11enable_sm90INS1_16FlashAttnFwdSm90INS1_25CollectiveMainloopFwdSm90ILi2EN4cute5tupleIJNS5_1CILi1EEES8_S8_EEENS6_IJNS7_ILi128EEENS7_ILi64EEENS7_ILi256EEEEEELi256ENS_6half_tEfNS_4arch4Sm90ELb0ELb1ELb1ELb1ELb1ELb0ELb0ELb1ELb1ELb1ELb0ELb0EEENS1_21CollectiveEpilogueFwdINS6_IJSA_SC_SB_EEES9_SE_SG_Li256ELb1ELb1ELb0ELb0EEENS1_36VarlenDynamicPersistentTileSchedulerILi128ELi64ELi256ELi128ELb0ELb1ELb1ELb1ELb0ELb1EEEEEEEEEvNT_6ParamsE,@"STO_CUDA_ENTRY STV_DEFAULT"
_ZN7cutlass13device_kernelIN5flash11enable_sm90INS1_16FlashAttnFwdSm90INS1_25CollectiveMainloopFwdSm90ILi2EN4cute5tupleIJNS5_1CILi1EEES8_S8_EEENS6_IJNS7_ILi128EEENS7_ILi64EEENS7_ILi256EEEEEELi256ENS_6half_tEfNS_4arch4Sm90ELb0ELb1ELb1ELb1ELb1ELb0ELb0ELb1ELb1ELb1ELb0ELb0EEENS1_21CollectiveEpilogueFwdINS6_IJSA_SC_SB_EEES9_SE_SG_Li256ELb1ELb1ELb0ELb0EEENS1_36VarlenDynamicPersistentTileSchedulerILi128ELi64ELi256ELi128ELb0ELb1ELb1ELb1ELb0ELb1EEEEEEEEEvNT_6ParamsE:
        /* <DEDUP_REMOVED lines=45> */
.L_x_1237:
        /* <DEDUP_REMOVED lines=22> */
.L_x_1238:
        /* <DEDUP_REMOVED lines=18> */
.L_x_1239:
        /* <DEDUP_REMOVED lines=22> */
.L_x_1240:
        /* <DEDUP_REMOVED lines=23> */
.L_x_1241:
        /* <DEDUP_REMOVED lines=10> */
.L_x_1243:
        /* <DEDUP_REMOVED lines=14> */
[----:B------:R-:W2:Y:S01]  /*09a0*/  LDL R2, [R1+0x20] ;  /* 0x0000200001027983 */ /* 0x000ea20000100800 */
[----:B------:R-:W-:Y:S01]  /*09b0*/  VIADD R219, R0, 0xffffff80 ;  /* 0xffffff8000db7836 */ /* 0x000fe20000000000 */
[----:B------:R-:W-:Y:S01]  /*09c0*/  R2UR UR6, R11 ;  /* 0x000000000b0672ca */ /* 0x000fe200000e0000 */
[----:B------:R-:W-:Y:S01]  /*09d0*/  UMOV UR39, URZ ;  /* 0x0000003f00277c82 */ /* 0x000fe20008000000 */
[----:B------:R-:W-:Y:S01]  /*09e0*/  R2UR UR5, R9 ;  /* 0x00000000090572ca */ /* 0x000fe200000e0000 */
[----:B------:R-:W-:Y:S01]  /*09f0*/  UMOV UR38, URZ ;  /* 0x0000003f00267c82 */ /* 0x000fe20008000000 */
[----:B------:R-:W-:Y:S02]  /*0a00*/  SHF.R.S32.HI R0, RZ, 0x1f, R219 ;  /* 0x0000001fff007819 */ /* 0x000fe400000114db */
[----:B------:R-:W-:Y:S02]  /*0a10*/  R2UR UR7, R10 ;  /* 0x000000000a0772ca */ /* 0x000fe400000e0000 */
[----:B0-----:R-:W-:-:S02]  /*0a20*/  LEA.HI R3, R0, R219, RZ, 0x4 ;  /* 0x000000db00037211 */ /* 0x001fc400078f20ff */
[CC--:B------:R-:W-:Y:S02]  /*0a30*/  LEA.HI R4, R0.reuse, R219.reuse, RZ, 0x5 ;  /* 0x000000db00047211 */ /* 0x0c0fe400078f28ff */
[----:B------:R-:W-:Y:S02]  /*0a40*/  SHF.R.S32.HI R6, RZ, 0x4, R3 ;  /* 0x00000004ff067819 */ /* 0x000fe40000011403 */
[----:B------:R-:W-:Y:S01]  /*0a50*/  LEA.HI R11, R0, R219, RZ, 0x2 ;  /* 0x000000db000b7211 */ /* 0x000fe200078f10ff */
[----:B------:R-:W-:Y:S01]  /*0a60*/  IMAD.SHL.U32 R5, R4, 0x20, RZ ;  /* 0x0000002004057824 */ /* 0x000fe200078e00ff */
[C---:B------:R-:W-:Y:S02]  /*0a70*/  LOP3.LUT R4, R3.reuse, 0x3fffff0, RZ, 0xc0, !PT ;  /* 0x03fffff003047812 */ /* 0x040fe400078ec0ff */
[----:B------:R-:W-:Y:S02]  /*0a80*/  LEA.HI R3, R3, R6, RZ, 0x1 ;  /* 0x0000000603037211 */ /* 0x000fe400078f08ff */
[----:B------:R-:W-:Y:S01]  /*0a90*/  LOP3.LUT R5, R5, 0xfffffc00, RZ, 0xc0, !PT ;  /* 0xfffffc0005057812 */ /* 0x000fe200078ec0ff */
[----:B------:R-:W-:Y:S01]  /*0aa0*/  IMAD.IADD R4, R219, 0x1, -R4 ;  /* 0x00000001db047824 */ /* 0x000fe200078e0a04 */
[----:B------:R-:W-:-:S03]  /*0ab0*/  LOP3.LUT R3, R3, 0x1ffffffe, RZ, 0xc0, !PT ;  /* 0x1ffffffe03037812 */ /* 0x000fc600078ec0ff */
[----:B------:R-:W-:Y:S01]  /*0ac0*/  IMAD R4, R4, 0x40, R5 ;  /* 0x0000004004047824 */ /* 0x000fe200078e0205 */
[----:B------:R-:W-:Y:S02]  /*0ad0*/  IADD3 R3, R6, -R3, RZ ;  /* 0x8000000306037210 */ /* 0x000fe40007ffe0ff */
        /* <DEDUP_REMOVED lines=24> */
[----:B------:R-:W-:Y:S01]  /*0c60*/  SHF.R.S32.HI R7, RZ, 0x5, R7 ;  /* 0x00000005ff077819 */ /* 0x000fe20000011407 */
[----:B------:R-:W-:Y:S01]  /*0c70*/  IMAD.IADD R205, R219, 0x1, -R2 ;  /* 0x00000001dbcd7824 */ /* 0x000fe200078e0a02 */
[----:B------:R-:W-:Y:S02]  /*0c80*/  LOP3.LUT R10, R10, 0xfffffff8, RZ, 0xc0, !PT ;  /* 0xfffffff80a0a7812 */ /* 0x000fe400078ec0ff */
[----:B------:R-:W-:Y:S01]  /*0c90*/  LOP3.LUT R19, R8, 0x7ffffffc, RZ, 0xc0, !PT ;  /* 0x7ffffffc08137812 */ /* 0x000fe200078ec0ff */
[----:B------:R-:W-:Y:S02]  /*0ca0*/  IMAD.SHL.U32 R23, R205, 0x8, RZ ;  /* 0x00000008cd177824 */ /* 0x000fe400078e00ff */
[----:B------:R-:W-:Y:S01]  /*0cb0*/  IMAD.IADD R10, R9, 0x1, -R10 ;  /* 0x00000001090a7824 */ /* 0x000fe200078e0a0a */
[----:B------:R-:W-:Y:S01]  /*0cc0*/  LEA.HI R9, R5, R5, RZ, 0x1 ;  /* 0x0000000505097211 */ /* 0x000fe200078f08ff */
[----:B------:R-:W-:Y:S01]  /*0cd0*/  VIADD R203, R23, 0x40 ;  /* 0x0000004017cb7836 */ /* 0x000fe20000000000 */
[----:B------:R-:W-:Y:S01]  /*0ce0*/  SHF.R.S32.HI R218, RZ, 0x1f, R23 ;  /* 0x0000001fffda7819 */ /* 0x000fe20000011417 */
[----:B------:R-:W-:Y:S01]  /*0cf0*/  IMAD R7, R7, 0x10, R10 ;  /* 0x0000001007077824 */ /* 0x000fe200078e020a */
[----:B------:R-:W-:Y:S01]  /*0d00*/  LOP3.LUT R10, R9, 0x1ffffffe, RZ, 0xc0, !PT ;  /* 0x1ffffffe090a7812 */ /* 0x000fe200078ec0ff */
[C---:B------:R-:W-:Y:S01]  /*0d10*/  VIADD R202, R23.reuse, 0x80 ;  /* 0x0000008017ca7836 */ /* 0x040fe20000000000 */
[----:B------:R-:W-:Y:S01]  /*0d20*/  SHF.R.S32.HI R217, RZ, 0x1f, R203 ;  /* 0x0000001fffd97819 */ /* 0x000fe200000114cb */
[----:B------:R-:W-:Y:S01]  /*0d30*/  VIADD R204, R23, 0xc0 ;  /* 0x000000c017cc7836 */ /* 0x000fe20000000000 */
[----:B------:R-:W-:Y:S01]  /*0d40*/  LEA R212, R6, R7, 0x6 ;  /* 0x0000000706d47211 */ /* 0x000fe200078e30ff */
[----:B------:R-:W-:Y:S01]  /*0d50*/  IMAD.IADD R5, R5, 0x1, -R10 ;  /* 0x0000000105057824 */ /* 0x000fe200078e0a0a */
[----:B------:R-:W-:Y:S01]  /*0d60*/  SHF.R.S32.HI R216, RZ, 0x1f, R202 ;  /* 0x0000001fffd87819 */ /* 0x000fe200000114ca */
[----:B------:R-:W-:Y:S01]  /*0d70*/  IMAD.IADD R19, R210, 0x1, -R19 ;  /* 0x00000001d2137824 */ /* 0x000fe200078e0a13 */
[----:B------:R-:W-:-:S02]  /*0d80*/  SHF.R.S32.HI R215, RZ, 0x1f, R204 ;  /* 0x0000001fffd77819 */ /* 0x000fc400000114cc */
[----:B------:R-:W-:-:S07]  /*0d90*/  LEA R200, R5, R212, 0x3 ;  /* 0x000000d405c87211 */ /* 0x000fce00078e18ff */
.L_x_1351:
[----:B------:R-:W-:Y:S01]  /*0da0*/  ULDC.64 UR8, c[0x0][0xa28] ;  /* 0x00028a0000087ab9 */ /* 0x000fe20000000a00 */
[----:B------:R-:W-:Y:S01]  /*0db0*/  ULDC UR4, c[0x0][0x424] ;  /* 0x0001090000047ab9 */ /* 0x000fe20000000800 */
[----:B------:R-:W-:-:S04]  /*0dc0*/  UISETP.NE.U32.AND UP0, UPT, UR8, URZ, UPT ;  /* 0x0000003f0800728c */ /* 0x000fc8000bf05070 */
[----:B------:R-:W-:-:S03]  /*0dd0*/  UISETP.NE.AND.EX UP0, UPT, UR9, URZ, UPT, UP0 ;  /* 0x0000003f0900728c */ /* 0x000fc6000bf05300 */
[----:B------:R-:W-:Y:S02]  /*0de0*/  ULDC.64 UR8, c[0x0][0xa18] ;  /* 0x0002860000087ab9 */ /* 0x000fe40000000a00 */
[----:B------:R-:W-:Y:S01]  /*0df0*/  UISETP.NE.U32.AND UP1, UPT, UR8, URZ, UPT ;  /* 0x0000003f0800728c */ /* 0x000fe2000bf25070 */
[----:B------:R-:W-:-:S03]  /*0e00*/  PLOP3.LUT P0, PT, PT, PT, UP0, 0x80, 0x0 ;  /* 0x000000000000781c */ /* 0x000fc60003f0f008 */
[----:B------:R-:W-:-:S03]  /*0e10*/  UISETP.NE.AND.EX UP1, UPT, UR9, URZ, UPT, UP1 ;  /* 0x0000003f0900728c */ /* 0x000fc6000bf25310 */
[----:B------:R-:W-:Y:S02]  /*0e20*/  @UP0 ULDC.64 UR8, c[0x0][0xa28] ;  /* 0x00028a0000080ab9 */ /* 0x000fe40000000a00 */
[----:B------:R-:W-:Y:S01]  /*0e30*/  @UP0 UIMAD.WIDE UR8, UR6, 0x4, UR8 ;  /* 0x00000004060808a5 */ /* 0x000fe2000f8e0208 */
[----:B------:R-:W-:-:S05]  /*0e40*/  PLOP3.LUT P2, PT, PT, PT, UP1, 0x80, 0x0 ;  /* 0x000000000000781c */ /* 0x000fca0003f4f018 */
[----:B------:R-:W-:Y:S01]  /*0e50*/  @UP1 ULDC.64 UR10, c[0x0][0xa18] ;  /* 0x00028600000a1ab9 */ /* 0x000fe20000000a00 */
[----:B0-2-4-:R-:W-:Y:S02]  /*0e60*/  IMAD.U32 R2, RZ, RZ, UR8 ;  /* 0x00000008ff027e24 */ /* 0x015fe4000f8e00ff */
[----:B------:R-:W-:Y:S01]  /*0e70*/  IMAD.U32 R3, RZ, RZ, UR9 ;  /* 0x00000009ff037e24 */ /* 0x000fe2000f8e00ff */
[----:B------:R-:W-:-:S04]  /*0e80*/  @UP1 UIMAD.WIDE UR8, UR6, 0x4, UR10 ;  /* 0x00000004060818a5 */ /* 0x000fc8000f8e020a */
[----:B------:R-:W2:Y:S02]  /*0e90*/  @P0 LDG.E R2, desc[UR36][R2.64] ;  /* 0x0000002402020981 */ /* 0x000ea4000c1e1900 */
[----:B------:R-:W-:Y:S02]  /*0ea0*/  IMAD.U32 R4, RZ, RZ, UR8 ;  /* 0x00000008ff047e24 */ /* 0x000fe4000f8e00ff */
[----:B------:R-:W-:Y:S01]  /*0eb0*/  IMAD.U32 R5, RZ, RZ, UR9 ;  /* 0x00000009ff057e24 */ /* 0x000fe2000f8e00ff */
[----:B------:R-:W-:-:S04]  /*0ec0*/  ULDC.64 UR8, c[0x0][0x418] ;  /* 0x0001060000087ab9 */ /* 0x000fc80000000a00 */
[----:B---3--:R-:W3:Y:S01]  /*0ed0*/  @P2 LDG.E R4, desc[UR36][R4.64] ;  /* 0x0000002404042981 */ /* 0x008ee2000c1e1900 */
[----:B------:R-:W-:Y:S01]  /*0ee0*/  UISETP.NE.U32.AND UP0, UPT, UR8, URZ, UPT ;  /* 0x0000003f0800728c */ /* 0x000fe2000bf05070 */
[----:B------:R-:W-:Y:S01]  /*0ef0*/  IMAD.U32 R206, RZ, RZ, UR7 ;  /* 0x00000007ffce7e24 */ /* 0x000fe2000f8e00ff */
[----:B------:R-:W-:Y:S02]  /*0f00*/  UMOV UR43, URZ ;  /* 0x0000003f002b7c82 */ /* 0x000fe40008000000 */
[----:B------:R-:W-:-:S03]  /*0f10*/  UISETP.NE.AND.EX UP0, UPT, UR9, URZ, UPT, UP0 ;  /* 0x0000003f0900728c */ /* 0x000fc6000bf05300 */
[----:B------:R-:W-:Y:S01]  /*0f20*/  ULDC.64 UR8, c[0x0][0xa20] ;  /* 0x0002880000087ab9 */ /* 0x000fe20000000a00 */
[----:B------:R-:W-:Y:S01]  /*0f30*/  USEL UR4, UR4, 0x1, UP0 ;  /* 0x0000000104047887 */ /* 0x000fe20008000000 */
[----:B------:R-:W-:Y:S01]  /*0f40*/  ISETP.NE.U32.AND P1, PT, RZ, UR8, PT ;  /* 0x00000008ff007c0c */ /* 0x000fe2000bf25070 */
[----:B------:R-:W-:Y:S02]  /*0f50*/  ULDC UR8, c[0x0][0x2f0] ;  /* 0x0000bc0000087ab9 */ /* 0x000fe40000000800 */
[----:B------:R-:W-:Y:S01]  /*0f60*/  UIMAD UR4, UR4, UR8, URZ ;  /* 0x00000008040472a4 */ /* 0x000fe2000f8e023f */
[----:B------:R-:W-:Y:S02]  /*0f70*/  ISETP.NE.AND.EX P1, PT, RZ, UR9, PT, P1 ;  /* 0x00000009ff007c0c */ /* 0x000fe4000bf25310 */
[----:B--2---:R-:W-:Y:S02]  /*0f80*/  @P0 R2UR UR43, R2 ;  /* 0x00000000022b02ca */ /* 0x004fe400000e0000 */
[----:B---3--:R-:W-:Y:S01]  /*0f90*/  @P2 R2UR UR42, R4 ;  /* 0x00000000042a22ca */ /* 0x008fe200000e0000 */
[----:B-1----:R-:W-:-:S14]  /*0fa0*/  @P2 BRA `(.L_x_1244) ;  /* 0x0000000000382947 */ /* 0x002fdc0003800000 */
[----:B------:R-:W-:Y:S01]  /*0fb0*/  ULDC.64 UR8, c[0x0][0xa00] ;  /* 0x0002800000087ab9 */ /* 0x000fe20000000a00 */
[----:B------:R-:W-:Y:S01]  /*0fc0*/  ULDC UR42, c[0x0][0x288] ;  /* 0x0000a200002a7ab9 */ /* 0x000fe20000000800 */
[----:B------:R-:W-:-:S04]  /*0fd0*/  ISETP.NE.U32.AND P0, PT, RZ, UR8, PT ;  /* 0x00000008ff007c0c */ /* 0x000fc8000bf05070 */
[----:B------:R-:W-:-:S13]  /*0fe0*/  ISETP.NE.AND.EX P0, PT, RZ, UR9, PT, P0 ;  /* 0x00000009ff007c0c */ /* 0x000fda000bf05300 */
[----:B------:R-:W-:Y:S05]  /*0ff0*/  @!P0 BRA `(.L_x_1244) ;  /* 0x0000000000248947 */ /* 0x000fea0003800000 */
[----:B------:R-:W-:Y:S02]  /*1000*/  ULDC.64 UR8, c[0x0][0xa00] ;  /* 0x0002800000087ab9 */ /* 0x000fe40000000a00 */
        /* <DEDUP_REMOVED lines=8> */
.L_x_1244:
[----:B------:R-:W-:Y:S01]  /*1090*/  MOV R208, UR6 ;  /* 0x0000000600d07c02 */ /* 0x000fe20008000f00 */
[----:B------:R-:W-:Y:S06]  /*10a0*/  @!P1 BRA `(.L_x_1245) ;  /* 0x00000000001c9947 */ /* 0x000fec0003800000 */
[----:B------:R-:W-:Y:S02]  /*10b0*/  ULDC.64 UR8, c[0x0][0xa20] ;  /* 0x0002880000087ab9 */ /* 0x000fe40000000a00 */
[----:B------:R-:W-:-:S06]  /*10c0*/  UIMAD.WIDE UR6, UR6, 0x4, UR8 ;  /* 0x00000004060678a5 */ /* 0x000fcc000f8e0208 */
[----:B------:R-:W-:Y:S02]  /*10d0*/  IMAD.U32 R2, RZ, RZ, UR6 ;  /* 0x00000006ff027e24 */ /* 0x000fe4000f8e00ff */
[----:B------:R-:W-:-:S05]  /*10e0*/  IMAD.U32 R3, RZ, RZ, UR7 ;  /* 0x00000007ff037e24 */ /* 0x000fca000f8e00ff */
[----:B------:R-:W2:Y:S02]  /*10f0*/  LDG.E R2, desc[UR36][R2.64] ;  /* 0x0000002402027981 */ /* 0x000ea4000c1e1900 */
[----:B--2---:R-:W-:Y:S01]  /*1100*/  R2UR UR4, R2 ;  /* 0x00000000020472ca */ /* 0x004fe200000e0000 */
[----:B------:R-:W-:-:S14]  /*1110*/  BRA `(.L_x_1246) ;  /* 0x0000000000347947 */ /* 0x000fdc0003800000 */
.L_x_1245:
[----:B------:R-:W-:Y:S02]  /*1120*/  ULDC.64 UR8, c[0x0][0xa08] ;  /* 0x0002820000087ab9 */ /* 0x000fe40000000a00 */
        /* <DEDUP_REMOVED lines=12> */
.L_x_1246:
[----:B------:R-:W-:Y:S01]  /*11f0*/  ULDC UR6, c[0x0][0x448] ;  /* 0x0001120000067ab9 */ /* 0x000fe20000000800 */
[----:B------:R-:W-:Y:S02]  /*1200*/  USHF.L.U32 UR61, UR5, 0x7, URZ ;  /* 0x00000007053d7899 */ /* 0x000fe4000800063f */
[----:B------:R-:W-:Y:S02]  /*1210*/  UISETP.NE.AND UP0, UPT, UR6, 0x1, UPT ;  /* 0x000000010600788c */ /* 0x000fe4000bf05270 */
[----:B------:R-:W-:Y:S02]  /*1220*/  UIADD3 UR43, -UR43, UR4, URZ ;  /* 0x000000042b2b7290 */ /* 0x000fe4000fffe13f */
[----:B------:R-:W-:Y:S02]  /*1230*/  UIADD3 UR8, UR61, 0x7f, URZ ;  /* 0x0000007f3d087890 */ /* 0x000fe4000fffe03f */
[----:B------:R-:W-:Y:S02]  /*1240*/  UP2UR UR4, UPR, URZ, 0x1 ;  /* 0x000000013f047883 */ /* 0x000fe40008000000 */
[----:B------:R-:W-:-:S03]  /*1250*/  UIADD3 UR9, UR43, 0x1, -UR42 ;  /* 0x000000012b097890 */ /* 0x000fc6000fffe82a */
[----:B------:R-:W-:Y:S01]  /*1260*/  @UP0 ULDC UR6, c[0x0][0x44c] ;  /* 0x0001130000060ab9 */ /* 0x000fe20000000800 */
[----:B------:R-:W-:Y:S01]  /*1270*/  IMAD.U32 R22, RZ, RZ, UR4 ;  /* 0x00000004ff167e24 */ /* 0x000fe2000f8e00ff */
[----:B------:R-:W-:Y:S01]  /*1280*/  UIMAD.WIDE.U32 UR6, UR8, UR6, URZ ;  /* 0x00000006080672a5 */ /* 0x000fe2000f8e003f */
[----:B------:R-:W-:Y:S01]  /*1290*/  @UP0 ULDC UR10, c[0x0][0x450] ;  /* 0x00011400000a0ab9 */ /* 0x000fe20000000800 */
[----:B------:R-:W-:Y:S02]  /*12a0*/  ULDC.64 UR4, c[0x0][0x9e0] ;  /* 0x0002780000047ab9 */ /* 0x000fe40000000a00 */
[----:B------:R-:W-:Y:S02]  /*12b0*/  @UP0 USHF.R.U32.HI UR8, URZ, UR10, UR7 ;  /* 0x0000000a3f080299 */ /* 0x000fe40008011607 */
[----:B------:R-:W-:Y:S02]  /*12c0*/  UISETP.GE.AND UP0, UPT, UR5, 0x1, UPT ;  /* 0x000000010500788c */ /* 0x000fe4000bf06270 */
[----:B------:R-:W-:-:S02]  /*12d0*/  UIADD3 UR8, UR9, UR8, URZ ;  /* 0x0000000809087290 */ /* 0x000fc4000fffe03f */
[----:B------:R-:W-:Y:S02]  /*12e0*/  UP2UR UR60, UPR, URZ, 0x1 ;  /* 0x000000013f3c7883 */ /* 0x000fe40008000000 */
[----:B------:R-:W-:Y:S01]  /*12f0*/  PLOP3.LUT P0, PT, PT, PT, UP0, 0x40, 0x0 ;  /* 0x000000000000781c */ /* 0x000fe20003f0e808 */
[----:B------:R-:W-:-:S06]  /*1300*/  UIADD3 UR4, UR8, UR4, URZ ;  /* 0x0000000408047290 */ /* 0x000fcc000fffe03f */
[----:B------:R-:W-:-:S06]  /*1310*/  IMAD.U32 R0, RZ, RZ, UR4 ;  /* 0x00000004ff007e24 */ /* 0x000fcc000f8e00ff */
[----:B------:R-:W-:Y:S05]  /*1320*/  @P0 BRA `(.L_x_1247) ;  /* 0x0000000000400947 */ /* 0x000fea0003800000 */
        /* <DEDUP_REMOVED lines=10> */
.L_x_1248:
[----:B------:R-:W-:-:S11]  /*13d0*/  UISETP.NE.AND UP0, UPT, UR5, 0x1, UPT ;  /* 0x000000010500788c */ /* 0x000fd6000bf05270 */
[----:B------:R-:W-:Y:S02]  /*13e0*/  @UP0 ULDC.64 UR8, c[0x0][0x9e8] ;  /* 0x00027a0000080ab9 */ /* 0x000fe40000000a00 */
[----:B------:R-:W-:-:S04]  /*13f0*/  UIMAD.WIDE.U32 UR6, UR4, UR8, URZ ;  /* 0x00000008040672a5 */ /* 0x000fc8000f8e003f */
[----:B------:R-:W-:-:S12]  /*1400*/  @UP0 USHF.R.U32.HI UR4, URZ, UR9, UR7 ;  /* 0x000000093f040299 */ /* 0x000fd80008011607 */
.L_x_1249:
[----:B------:R-:W-:-:S06]  /*1410*/  UIMAD UR4, UR4, UR5, UR5 ;  /* 0x00000005040472a4 */ /* 0x000fcc000f8e0205 */
[----:B------:R-:W-:-:S07]  /*1420*/  VIMNMX R0, R0, UR4, PT ;  /* 0x0000000400007c48 */ /* 0x000fce000bfe0100 */
.L_x_1247:
[----:B------:R-:W-:Y:S01]  /*1430*/  R2UR UR4, R22 ;  /* 0x00000000160472ca */ /* 0x000fe200000e0000 */
[----:B------:R-:W-:Y:S01]  /*1440*/  UMOV UR9, UR61 ;  /* 0x0000003d00097c82 */ /* 0x000fe20008000000 */
[----:B------:R-:W-:Y:S01]  /*1450*/  VIADD R0, R0, 0x3f ;  /* 0x0000003f00007836 */ /* 0x000fe20000000000 */
[----:B------:R-:W-:Y:S01]  /*1460*/  UIADD3 UR41, UR43, -UR42, URZ ;  /* 0x8000002a2b297290 */ /* 0x000fe2000fffe03f */
[----:B------:R-:W-:-:S03]  /*1470*/  ULDC UR10, c[0x0][0x9dc] ;  /* 0x00027700000a7ab9 */ /* 0x000fc60000000800 */
[----:B------:R-:W-:-:S04]  /*1480*/  SHF.R.S32.HI R3, RZ, 0x1f, R0 ;  /* 0x0000001fff037819 */ /* 0x000fc80000011400 */
[----:B------:R-:W-:Y:S02]  /*1490*/  LEA.HI R3, R3, R0, RZ, 0x6 ;  /* 0x0000000003037211 */ /* 0x000fe400078f30ff */
[----:B------:R-:W-:Y:S02]  /*14a0*/  UISETP.NE.AND UP0, UPT, UR4, URZ, UPT ;  /* 0x0000003f0400728c */ /* 0x000fe4000bf05270 */
[----:B------:R-:W-:Y:S01]  /*14b0*/  UIADD3 UR4, UR43, 0x3f, URZ ;  /* 0x0000003f2b047890 */ /* 0x000fe2000fffe03f */
        /* <DEDUP_REMOVED lines=24> */
.L_x_1251:
[----:B------:R-:W-:-:S11]  /*1640*/  UISETP.NE.AND UP0, UPT, UR5, 0x1, UPT ;  /* 0x000000010500788c */ /* 0x000fd6000bf05270 */
[----:B------:R-:W-:Y:S02]  /*1650*/  @UP0 ULDC.64 UR10, c[0x0][0x9e8] ;  /* 0x00027a00000a0ab9 */ /* 0x000fe40000000a00 */
[----:B------:R-:W-:-:S04]  /*1660*/  UIMAD.WIDE.U32 UR6, UR4, UR10, URZ ;  /* 0x0000000a040672a5 */ /* 0x000fc8000f8e003f */
[----:B------:R-:W-:-:S12]  /*1670*/  @UP0 USHF.R.U32.HI UR4, URZ, UR11, UR7 ;  /* 0x0000000b3f040299 */ /* 0x000fd80008011607 */
.L_x_1252:
[----:B------:R-:W-:-:S04]  /*1680*/  UIMAD UR4, UR4, UR5, URZ ;  /* 0x00000005040472a4 */ /* 0x000fc8000f8e023f */
[----:B------:R-:W-:-:S04]  /*1690*/  UISETP.LT.AND UP0, UPT, UR9, UR4, UPT ;  /* 0x000000040900728c */ /* 0x000fc8000bf01270 */
[----:B------:R-:W-:-:S12]  /*16a0*/  USEL UR9, UR9, UR4, !UP0 ;  /* 0x0000000409097287 */ /* 0x000fd8000c000000 */
.L_x_1250:
[----:B------:R-:W-:Y:S01]  /*16b0*/  USHF.R.S32.HI UR4, URZ, 0x1f, UR9 ;  /* 0x0000001f3f047899 */ /* 0x000fe20008011409 */
[----:B------:R-:W-:Y:S02]  /*16c0*/  PLOP3.LUT P0, PT, PT, PT, PT, 0x80, 0x0 ;  /* 0x000000000000781c */ /* 0x000fe40003f0f070 */
[----:B------:R-:W-:Y:S02]  /*16d0*/  CS2R R2, SRZ ;  /* 0x0000000000027805 */ /* 0x000fe4000001ff00 */
[----:B------:R-:W-:Y:S01]  /*16e0*/  MOV R0, RZ ;  /* 0x000000ff00007202 */ /* 0x000fe20000000f00 */
        /* <DEDUP_REMOVED lines=29> */
[----:B------:R-:W-:Y:S01]  /*18c0*/  CS2R R104, SRZ ;  /* 0x0000000000687805 */ /* 0x000fe2000001ff00 */
[----:B------:R-:W-:Y:S01]  /*18d0*/  IMAD.MOV.U32 R166, RZ, RZ, RZ ;  /* 0x000000ffffa67224 */ /* 0x000fe200078e00ff */
        /* <DEDUP_REMOVED lines=36> */
[----:B------:R-:W-:Y:S01]  /*1b20*/  IMAD.MOV.U32 R8, RZ, RZ, RZ ;  /* 0x000000ffff087224 */ /* 0x000fe200078e00ff */
        /* <DEDUP_REMOVED lines=35> */
.L_x_1254:
        /* <DEDUP_REMOVED lines=11> */
.L_x_1446:
[----:B------:R-:W-:Y:S05]  /*1e10*/  @!P0 BRA `(.L_x_1256) ;  /* 0x0000000000048947 */ /* 0x000fea0003800000 */
[----:B------:R-:W-:Y:S01]  /*1e20*/  BPT.TRAP 0x1 ;  /* 0x000000040000795c */ /* 0x000fe20000300000 */
.L_x_1256:
[----:B0-----:R-:W-:Y:S01]  /*1e30*/  IMAD.U32 R0, RZ, RZ, UR39 ;  /* 0x00000027ff007e24 */ /* 0x001fe2000f8e00ff */
[----:B------:R-:W-:-:S04]  /*1e40*/  MOV R3, UR38 ;  /* 0x0000002600037c02 */ /* 0x000fc80008000f00 */
[----:B------:R-:W-:Y:S02]  /*1e50*/  LEA R3, R3, UR40, 0x3 ;  /* 0x0000002803037c11 */ /* 0x000fe4000f8e18ff */
[----:B------:R-:W-:-:S04]  /*1e60*/  SHF.L.U32 R0, R0, 0x1f, RZ ;  /* 0x0000001f00007819 */ /* 0x000fc800000006ff */
[----:B------:R0:W1:Y:S01]  /*1e70*/  SYNCS.PHASECHK.TRANS64.TRYWAIT P1, [R3+URZ+0x30830], R0 ;  /* 0x03083000030075a7 */ /* 0x000062000802017f */
[----:B------:R-:W-:Y:S05]  /*1e80*/  @!P0 BRA `(.L_x_1257) ;  /* 0x0000000000048947 */ /* 0x000fea0003800000 */
[----:B------:R-:W-:Y:S01]  /*1e90*/  BPT.TRAP 0x1 ;  /* 0x000000040000795c */ /* 0x000fe20000300000 */
.L_x_1257:
[----:B-1----:R-:W-:Y:S05]  /*1ea0*/  @P1 BRA `(.L_x_1258) ;  /* 0x0000000000081947 */ /* 0x002fea0003800000 */
[----:B------:R-:W1:Y:S02]  /*1eb0*/  SYNCS.PHASECHK.TRANS64.TRYWAIT P1, [R3+URZ+0x30830], R0 ;  /* 0x03083000030075a7 */ /* 0x000e64000802017f */
[----:B-1----:R-:W-:Y:S05]  /*1ec0*/  @!P1 BRA `(.L_x_1259) ;  /* 0x0000014400d89947 */ /* 0x002fea0003800000 */
.L_x_1258:
        /* <DEDUP_REMOVED lines=13> */
[----:B------:R-:W-:Y:S01]  /*1fa0*/  ULOP3.LUT UR4, UR44, 0x10000, URZ, 0xfc, !UPT ;  /* 0x000100002c047892 */ /* 0x000fe2000f8efc3f */
[----:B------:R-:W-:Y:S01]  /*1fb0*/  UMOV UR13, 0x40000040 ;  /* 0x40000040000d7882 */ /* 0x000fe20000000000 */
[----:B------:R-:W-:Y:S02]  /*1fc0*/  UMOV UR15, 0x40000040 ;  /* 0x40000040000f7882 */ /* 0x000fe40000000000 */
[----:B------:R-:W-:Y:S01]  /*1fd0*/  IMAD.U32 R20, RZ, RZ, UR5 ;  /* 0x00000005ff147e24 */ /* 0x000fe2000f8e00ff */
[----:B------:R-:W-:Y:S02]  /*1fe0*/  ULEA UR5, UR38, UR5, 0xb ;  /* 0x0000000526057291 */ /* 0x000fe4000f8e583f */
[----:B------:R-:W-:Y:S01]  /*1ff0*/  UMOV UR8, UR4 ;  /* 0x0000000400087c82 */ /* 0x000fe20008000000 */
[----:B------:R-:W-:Y:S01]  /*2000*/  UIADD3 UR6, UR4, 0x2, URZ ;  /* 0x0000000204067890 */ /* 0x000fe2000fffe03f */
[----:B------:R-:W-:Y:S01]  /*2010*/  IMAD.U32 R16, RZ, RZ, UR8 ;  /* 0x00000008ff107e24 */ /* 0x000fe2000f8e00ff */
[----:B------:R-:W-:-:S02]  /*2020*/  UIADD3 UR7, UR5, 0x2, URZ ;  /* 0x0000000205077890 */ /* 0x000fc4000fffe03f */
[----:B------:R-:W-:Y:S01]  /*2030*/  UMOV UR10, UR5 ;  /* 0x00000005000a7c82 */ /* 0x000fe20008000000 */
[----:B------:R-:W-:Y:S01]  /*2040*/  UIADD3 UR56, UR4, 0x404, URZ ;  /* 0x0000040404387890 */ /* 0x000fe2000fffe03f */
        /* <DEDUP_REMOVED lines=9> */
[----:B------:R-:W-:-:S02]  /*20e0*/  UIADD3 UR58, UR5, 0x204, URZ ;  /* 0x00000204053a7890 */ /* 0x000fc4000fffe03f */
[----:B------:R-:W-:Y:S02]  /*20f0*/  UIADD3 UR52, UR4, 0x406, URZ ;  /* 0x0000040604347890 */ /* 0x000fe4000fffe03f */
        /* <DEDUP_REMOVED lines=67> */
[----:B------:R-:W-:Y:S02]  /*2530*/  IMAD.U32 R6, RZ, RZ, UR8 ;  /* 0x00000008ff067e24 */ /* 0x000fe4000f8e00ff */
        /* <DEDUP_REMOVED lines=41> */
.L_x_1260:
[----:B------:R-:W-:Y:S01]  /*27d0*/  R2UR UR4, R22 ;  /* 0x00000000160472ca */ /* 0x000fe200000e0000 */
[----:B------:R-:W2:Y:S01]  /*27e0*/  S2UR UR7, SR_CgaCtaId ;  /* 0x00000000000779c3 */ /* 0x000ea20000008800 */
[----:B01----:R-:W-:Y:S01]  /*27f0*/  VIADD R0, R200, UR61 ;  /* 0x0000003dc8007c36 */ /* 0x003fe20008000000 */
[----:B------:R-:W-:Y:S01]  /*2800*/  ULDC UR5, c[0x0][0x9d8] ;  /* 0x0002760000057ab9 */ /* 0x000fe20000000800 */
[----:B------:R-:W-:Y:S01]  /*2810*/  UISETP.NE.AND UP0, UPT, UR60, URZ, UPT ;  /* 0x0000003f3c00728c */ /* 0x000fe2000bf05270 */
[----:B------:R-:W-:Y:S01]  /*2820*/  FMUL.FTZ R31, R31, UR5 ;  /* 0x000000051f1f7c20 */ /* 0x000fe20008410000 */
[----:B------:R-:W-:Y:S01]  /*2830*/  FMUL.FTZ R24, R24, UR5 ;  /* 0x0000000518187c20 */ /* 0x000fe20008410000 */
[----:B------:R-:W-:Y:S01]  /*2840*/  MOV R2, R0 ;  /* 0x0000000000027202 */ /* 0x000fe20000000f00 */
[----:B------:R-:W-:Y:S01]  /*2850*/  FMUL.FTZ R25, R25, UR5 ;  /* 0x0000000519197c20 */ /* 0x000fe20008410000 */
[----:B------:R0:W1:Y:S01]  /*2860*/  MUFU.TANH R21, R31 ;  /* 0x0000001f00157308 */ /* 0x0000620000002400 */
[----:B------:R-:W-:Y:S01]  /*2870*/  FMUL.FTZ R27, R27, UR5 ;  /* 0x000000051b1b7c20 */ /* 0x000fe20008410000 */
[----:B------:R-:W-:Y:S01]  /*2880*/  FMUL.FTZ R28, R28, UR5 ;  /* 0x000000051c1c7c20 */ /* 0x000fe20008410000 */
[----:B------:R-:W-:Y:S01]  /*2890*/  FMUL.FTZ R29, R29, UR5 ;  /* 0x000000051d1d7c20 */ /* 0x000fe20008410000 */
[----:B------:R-:W-:Y:S01]  /*28a0*/  UISETP.NE.AND UP1, UPT, UR4, URZ, UPT ;  /* 0x0000003f0400728c */ /* 0x000fe2000bf25270 */
[----:B------:R-:W-:Y:S01]  /*28b0*/  R2UR UR4, R3 ;  /* 0x00000000030472ca */ /* 0x000fe200000e0000 */
[----:B------:R-:W-:Y:S01]  /*28c0*/  FMUL.FTZ R32, R32, UR5 ;  /* 0x0000000520207c20 */ /* 0x000fe20008410000 */
[----:B------:R-:W-:Y:S01]  /*28d0*/  FMUL.FTZ R33, R33, UR5 ;  /* 0x0000000521217c20 */ /* 0x000fe20008410000 */
[----:B------:R-:W-:Y:S01]  /*28e0*/  FMUL.FTZ R34, R34, UR5 ;  /* 0x0000000522227c20 */ /* 0x000fe20008410000 */
[----:B------:R-:W-:Y:S01]  /*28f0*/  FMUL.FTZ R35, R35, UR5 ;  /* 0x0000000523237c20 */ /* 0x000fe20008410000 */
[----:B------:R-:W-:Y:S01]  /*2900*/  PLOP3.LUT P1, PT, PT, PT, UP1, 0x80, 0x0 ;  /* 0x000000000000781c */ /* 0x000fe20003f2f018 */
[----:B------:R-:W-:Y:S01]  /*2910*/  FMUL.FTZ R36, R36, UR5 ;  /* 0x0000000524247c20 */ /* 0x000fe20008410000 */
[----:B------:R-:W-:Y:S01]  /*2920*/  PLOP3.LUT P2, PT, PT, PT, UP1, 0x80, 0x0 ;  /* 0x000000000000781c */ /* 0x000fe20003f4f018 */
[----:B------:R-:W-:Y:S01]  /*2930*/  FMUL.FTZ R37, R37, UR5 ;  /* 0x0000000525257c20 */ /* 0x000fe20008410000 */
[----:B------:R-:W-:Y:S01]  /*2940*/  FMUL.FTZ R39, R39, UR5 ;  /* 0x0000000527277c20 */ /* 0x000fe20008410000 */
[----:B------:R-:W-:Y:S01]  /*2950*/  @UP1 ULDC UR6, c[0x0][0x44c] ;  /* 0x0001130000061ab9 */ /* 0x000fe20000000800 */
[----:B------:R-:W-:Y:S01]  /*2960*/  FMUL.FTZ R40, R40, UR5 ;  /* 0x0000000528287c20 */ /* 0x000fe20008410000 */
[----:B------:R-:W-:Y:S01]  /*2970*/  FMUL.FTZ R41, R41, UR5 ;  /* 0x0000000529297c20 */ /* 0x000fe20008410000 */
[----:B------:R-:W-:Y:S01]  /*2980*/  UIADD3 UR4, UR4, 0x30840, URZ ;  /* 0x0003084004047890 */ /* 0x000fe2000fffe03f */
[----:B------:R-:W-:Y:S01]  /*2990*/  FMUL.FTZ R42, R42, UR5 ;  /* 0x000000052a2a7c20 */ /* 0x000fe20008410000 */
[----:B------:R-:W-:Y:S01]  /*29a0*/  FMUL.FTZ R43, R43, UR5 ;  /* 0x000000052b2b7c20 */ /* 0x000fe20008410000 */
[----:B------:R-:W-:Y:S01]  /*29b0*/  FMUL.FTZ R44, R44, UR5 ;  /* 0x000000052c2c7c20 */ /* 0x000fe20008410000 */
[----:B--2---:R-:W-:Y:S01]  /*29c0*/  UPRMT UR4, UR7, 0x654, UR4 ;  /* 0x0000065407047896 */ /* 0x004fe20008000004 */
[----:B------:R-:W-:Y:S01]  /*29d0*/  @P1 IMAD.HI.U32 R3, R0, UR6, RZ ;  /* 0x0000000600031c27 */ /* 0x000fe2000f8e00ff */
[----:B------:R-:W-:-:S03]  /*29e0*/  @UP1 ULDC UR6, c[0x0][0x450] ;  /* 0x0001140000061ab9 */ /* 0x000fc60000000800 */
[----:B------:R-:W-:Y:S01]  /*29f0*/  FMUL.FTZ R45, R45, UR5 ;  /* 0x000000052d2d7c20 */ /* 0x000fe20008410000 */
[----:B------:R-:W-:Y:S01]  /*2a00*/  FMUL.FTZ R46, R46, UR5 ;  /* 0x000000052e2e7c20 */ /* 0x000fe20008410000 */
[----:B------:R-:W-:Y:S01]  /*2a10*/  FMUL.FTZ R47, R47, UR5 ;  /* 0x000000052f2f7c20 */ /* 0x000fe20008410000 */
[----:B------:R-:W-:Y:S01]  /*2a20*/  @P2 SHF.R.U32.HI R2, RZ, UR6, R3 ;  /* 0x00000006ff022c19 */ /* 0x000fe20008011603 */
[----:B------:R-:W-:Y:S02]  /*2a30*/  IMAD.MOV.U32 R3, RZ, RZ, -0x40 ;  /* 0xffffffc0ff037424 */ /* 0x000fe400078e00ff */
[----:B------:R-:W-:Y:S01]  /*2a40*/  FMUL.FTZ R48, R48, UR5 ;  /* 0x0000000530307c20 */ /* 0x000fe20008410000 */
[----:B------:R-:W-:Y:S01]  /*2a50*/  FMUL.FTZ R49, R49, UR5 ;  /* 0x0000000531317c20 */ /* 0x000fe20008410000 */
[----:B------:R-:W-:Y:S01]  /*2a60*/  FMUL.FTZ R50, R50, UR5 ;  /* 0x0000000532327c20 */ /* 0x000fe20008410000 */
[----:B------:R-:W2:Y:S01]  /*2a70*/  SHFL.IDX PT, R5, R2, RZ, 0x1c1f ;  /* 0x001c1fff02057589 */ /* 0x000ea200000e0000 */
[----:B0-----:R-:W-:-:S02]  /*2a80*/  IMAD R31, R62, R3, 0x40 ;  /* 0x000000403e1f7424 */ /* 0x001fc400078e0203 */
[----:B------:R-:W-:Y:S01]  /*2a90*/  FMUL.FTZ R51, R51, UR5 ;  /* 0x0000000533337c20 */ /* 0x000fe20008410000 */
[----:B------:R-:W-:Y:S01]  /*2aa0*/  FMUL.FTZ R52, R52, UR5 ;  /* 0x0000000534347c20 */ /* 0x000fe20008410000 */
[----:B------:R-:W-:Y:S01]  /*2ab0*/  FMUL.FTZ R53, R53, UR5 ;  /* 0x0000000535357c20 */ /* 0x000fe20008410000 */
[----:B------:R-:W-:Y:S02]  /*2ac0*/  VIADD R0, R31, 0x1 ;  /* 0x000000011f007836 */ /* 0x000fe40000000000 */
[----:B------:R-:W-:Y:S01]  /*2ad0*/  FMUL.FTZ R54, R54, UR5 ;  /* 0x0000000536367c20 */ /* 0x000fe20008410000 */
[----:B------:R-:W-:Y:S01]  /*2ae0*/  FMUL.FTZ R55, R55, UR5 ;  /* 0x0000000537377c20 */ /* 0x000fe20008410000 */
[----:B------:R-:W-:Y:S01]  /*2af0*/  IMAD.U32 R4, RZ, RZ, UR42 ;  /* 0x0000002aff047e24 */ /* 0x000fe2000f8e00ff */
[----:B------:R-:W-:Y:S01]  /*2b00*/  PLOP3.LUT P1, PT, PT, PT, UP0, 0x40, 0x0 ;  /* 0x000000000000781c */ /* 0x000fe20003f2e808 */
[----:B------:R-:W-:Y:S01]  /*2b10*/  IMAD R3, R19, -0x2, R0 ;  /* 0xfffffffe13037824 */ /* 0x000fe200078e0200 */
[----:B------:R-:W0:Y:S01]  /*2b20*/  MUFU.TANH R24, R24 ;  /* 0x0000001800187308 */ /* 0x000e220000002400 */
[----:B------:R-:W-:Y:S01]  /*2b30*/  FMUL.FTZ R26, R26, UR5 ;  /* 0x000000051a1a7c20 */ /* 0x000fe20008410000 */
[----:B------:R-:W-:Y:S01]  /*2b40*/  ULDC UR7, c[0x0][0x9dc] ;  /* 0x0002770000077ab9 */ /* 0x000fe20000000800 */
[----:B------:R-:W-:Y:S01]  /*2b50*/  SYNCS.ARRIVE.TRANS64.RED.A1T0 RZ, [UR4], RZ ;  /* 0x000000ffffff79a7 */ /* 0x000fe20008100404 */
[----:B------:R-:W-:Y:S01]  /*2b60*/  FMUL.FTZ R38, R38, UR5 ;  /* 0x0000000526267c20 */ /* 0x000fe20008410000 */
[----:B------:R-:W-:Y:S01]  /*2b70*/  ULOP3.LUT UR4, URZ, UR7, URZ, 0x33, !UPT ;  /* 0x000000073f047292 */ /* 0x000fe2000f8e333f */
[----:B------:R-:W-:Y:S01]  /*2b80*/  IADD3 R3, -R4, UR43, R3 ;  /* 0x0000002b04037c10 */ /* 0x000fe2000fffe103 */
[----:B------:R-:W-:Y:S01]  /*2b90*/  VIADD R0, R31, UR43 ;  /* 0x0000002b1f007c36 */ /* 0x000fe20008000000 */
[----:B------:R-:W3:Y:S01]  /*2ba0*/  MUFU.TANH R25, R25 ;  /* 0x0000001900197308 */ /* 0x000ee20000002400 */
[----:B------:R-:W-:Y:S01]  /*2bb0*/  ULDC UR14, c[0x0][0x9e0] ;  /* 0x00027800000e7ab9 */ /* 0x000fe20000000800 */
[----:B------:R-:W-:Y:S01]  /*2bc0*/  FMUL.FTZ R30, R30, UR5 ;  /* 0x000000051e1e7c20 */ /* 0x000fe20008410000 */
[----:B------:R-:W-:-:S02]  /*2bd0*/  VIADD R57, R3, UR14 ;  /* 0x0000000e03397c36 */ /* 0x000fc40008000000 */
[----:B------:R-:W-:-:S03]  /*2be0*/  VIADD R58, R3, UR4 ;  /* 0x00000004033a7c36 */ /* 0x000fc60008000000 */
[----:B------:R-:W4:Y:S01]  /*2bf0*/  MUFU.TANH R27, R27 ;  /* 0x0000001b001b7308 */ /* 0x000f220000002400 */
[----:B--2---:R-:W-:-:S07]  /*2c00*/  IMAD.IADD R3, R58, 0x1, R5 ;  /* 0x000000013a037824 */ /* 0x004fce00078e0205 */
[----:B------:R-:W2:Y:S08]  /*2c10*/  MUFU.TANH R28, R28 ;  /* 0x0000001c001c7308 */ /* 0x000eb00000002400 */
        /* <DEDUP_REMOVED lines=27> */
[----:B-----5:R-:W-:-:S05]  /*2dd0*/  IMAD R38, R19, -0x2, R0 ;  /* 0xfffffffe13267824 */ /* 0x020fca00078e0200 */
[----:B------:R-:W-:Y:S02]  /*2de0*/  VIADDMNMX R0, R5, R57, R38, PT ;  /* 0x0000003905007246 */ /* 0x000fe40003800126 */
[----:B-1----:R-:W-:Y:S01]  /*2df0*/  LEA R30, R62, 0xffffffc0, 0x6 ;  /* 0xffffffc03e1e7811 */ /* 0x002fe200078e30ff */
[----:B--234-:R-:W-:Y:S06]  /*2e00*/  @P1 BRA `(.L_x_1261) ;  /* 0x0000000000641947 */ /* 0x01cfec0003800000 */
[----:B------:R-:W-:Y:S01]  /*2e10*/  MOV R4, UR42 ;  /* 0x0000002a00047c02 */ /* 0x000fe20008000f00 */
[----:B------:R-:W-:Y:S03]  /*2e20*/  BSSY B0, `(.L_x_1262) ;  /* 0x0000013000007945 */ /* 0x000fe60003800000 */
[----:B------:R-:W-:-:S04]  /*2e30*/  IADD3 R5, -R4, UR43, R5 ;  /* 0x0000002b04057c10 */ /* 0x000fc8000fffe105 */
        /* <DEDUP_REMOVED lines=11> */
.L_x_1263:
[----:B------:R-:W-:Y:S02]  /*2ef0*/  ULDC UR4, c[0x0][0x9e4] ;  /* 0x0002790000047ab9 */ /* 0x000fe40000000800 */
[----:B------:R-:W-:-:S05]  /*2f00*/  IMAD.U32 R59, RZ, RZ, UR4 ;  /* 0x00000004ff3b7e24 */ /* 0x000fca000f8e00ff */
[----:B------:R-:W-:-:S13]  /*2f10*/  ISETP.NE.AND P1, PT, R59, 0x1, PT ;  /* 0x000000013b00780c */ /* 0x000fda0003f25270 */
[----:B------:R-:W1:Y:S02]  /*2f20*/  @P1 LDC.64 R60, c[0x0][0x9e8] ;  /* 0x00027a00ff3c1b82 */ /* 0x000e640000000a00 */
[----:B-1----:R-:W-:-:S05]  /*2f30*/  @P1 IMAD.HI.U32 R4, R5, R60, RZ ;  /* 0x0000003c05041227 */ /* 0x002fca00078e00ff */
[----:B------:R-:W-:-:S07]  /*2f40*/  @P1 SHF.R.U32.HI R5, RZ, R61, R4 ;  /* 0x0000003dff051219 */ /* 0x000fce0000011604 */
.L_x_1264:
[----:B------:R-:W-:Y:S05]  /*2f50*/  BSYNC B0 ;  /* 0x0000000000007941 */ /* 0x000fea0003800000 */
.L_x_1262:
[----:B------:R-:W-:-:S04]  /*2f60*/  IMAD R4, R5, R59, -R30 ;  /* 0x0000003b05047224 */ /* 0x000fc800078e0a1e */
[----:B------:R-:W-:-:S05]  /*2f70*/  IMAD R4, R19, -0x2, R4 ;  /* 0xfffffffe13047824 */ /* 0x000fca00078e0204 */
[----:B------:R-:W-:Y:S02]  /*2f80*/  VIADDMNMX R0, R4, R59, R0, PT ;  /* 0x0000003b04007246 */ /* 0x000fe40003800100 */
[----:B------:R-:W-:-:S07]  /*2f90*/  VIMNMX R3, R3, R4, !PT ;  /* 0x0000000403037248 */ /* 0x000fce0007fe0100 */
.L_x_1261:
        /* <DEDUP_REMOVED lines=12> */
[----:B------:R-:W-:Y:S02]  /*3060*/  FSEL R60, R25, -INF , !P4 ;  /* 0xff800000193c7808 */ /* 0x000fe40006000000 */
[----:B------:R-:W-:-:S02]  /*3070*/  P2R R61, PR, RZ, 0x20 ;  /* 0x00000020ff3d7803 */ /* 0x000fc40000000000 */
[----:B------:R-:W-:Y:S02]  /*3080*/  ISETP.LT.OR P3, PT, R0, 0x11, P3 ;  /* 0x000000110000780c */ /* 0x000fe40001f61670 */
[----:B------:R-:W-:Y:S02]  /*3090*/  ISETP.GT.AND P4, PT, R3, 0x9, !P6 ;  /* 0x000000090300780c */ /* 0x000fe40007784270 */
[----:B------:R-:W-:Y:S02]  /*30a0*/  ISETP.GE.AND P5, PT, R31, 0x12, PT ;  /* 0x000000121f00780c */ /* 0x000fe40003fa6270 */
[----:B0-----:R-:W-:Y:S02]  /*30b0*/  FSEL R68, R32, -INF , !P3 ;  /* 0xff80000020447808 */ /* 0x001fe40005800000 */
        /* <DEDUP_REMOVED lines=63> */
[----:B------:R-:W-:Y:S01]  /*34b0*/  IMAD.U32 R2, RZ, RZ, UR42 ;  /* 0x0000002aff027e24 */ /* 0x000fe2000f8e00ff */
[----:B------:R-:W-:Y:S04]  /*34c0*/  BSSY B0, `(.L_x_1266) ;  /* 0x0000013000007945 */ /* 0x000fe80003800000 */
[----:B------:R-:W-:-:S04]  /*34d0*/  IADD3 R5, -R2, UR43, R5 ;  /* 0x0000002b02057c10 */ /* 0x000fc8000fffe105 */
        /* <DEDUP_REMOVED lines=11> */
.L_x_1267:
[----:B------:R-:W-:Y:S02]  /*3590*/  ULDC UR4, c[0x0][0x9e4] ;  /* 0x0002790000047ab9 */ /* 0x000fe40000000800 */
[----:B------:R-:W-:-:S05]  /*35a0*/  IMAD.U32 R25, RZ, RZ, UR4 ;  /* 0x00000004ff197e24 */ /* 0x000fca000f8e00ff */
[----:B------:R-:W-:-:S13]  /*35b0*/  ISETP.NE.AND P6, PT, R25, 0x1, PT ;  /* 0x000000011900780c */ /* 0x000fda0003fc5270 */
[----:B------:R-:W0:Y:S02]  /*35c0*/  @P6 LDC.64 R28, c[0x0][0x9e8] ;  /* 0x00027a00ff1c6b82 */ /* 0x000e240000000a00 */
[----:B0-----:R-:W-:-:S05]  /*35d0*/  @P6 IMAD.HI.U32 R2, R5, R28, RZ ;  /* 0x0000001c05026227 */ /* 0x001fca00078e00ff */
[----:B------:R-:W-:-:S07]  /*35e0*/  @P6 SHF.R.U32.HI R5, RZ, R29, R2 ;  /* 0x0000001dff056219 */ /* 0x000fce0000011602 */
.L_x_1268:
[----:B------:R-:W-:Y:S05]  /*35f0*/  BSYNC B0 ;  /* 0x0000000000007941 */ /* 0x000fea0003800000 */
.L_x_1266:
[----:B------:R-:W-:-:S04]  /*3600*/  IMAD R2, R5, R25, -R30 ;  /* 0x0000001905027224 */ /* 0x000fc800078e0a1e */
[----:B------:R-:W-:-:S05]  /*3610*/  IMAD R2, R19, -0x2, R2 ;  /* 0xfffffffe13027824 */ /* 0x000fca00078e0202 */
[----:B------:R-:W-:Y:S02]  /*3620*/  VIADDMNMX R0, R2, R25, R0, PT ;  /* 0x0000001902007246 */ /* 0x000fe40003800100 */
[----:B------:R-:W-:-:S07]  /*3630*/  VIMNMX R3, R3, R2, !PT ;  /* 0x0000000203037248 */ /* 0x000fce0007fe0100 */
.L_x_1265:
        /* <DEDUP_REMOVED lines=25> */
[----:B------:R-:W-:Y:S02]  /*37d0*/  ISETP.GT.AND P1, PT, R3, 0x11, !P1 ;  /* 0x000000110300780c */ /* 0x000fe40004f24270 */
[----:B------:R-:W-:Y:S02]  /*37e0*/  FMNMX.FTZ R4, R78, R4, !PT ;  /* 0x000000044e047209 */ /* 0x000fe40007810000 */
[----:B------:R-:W-:-:S02]  /*37f0*/  ISETP.LT.OR P1, PT, R0, 0x12, P1 ;  /* 0x000000120000780c */ /* 0x000fc40000f21670 */
[----:B------:R-:W-:Y:S02]  /*3800*/  FMNMX.FTZ R4, R80, R4, !PT ;  /* 0x0000000450047209 */ /* 0x000fe40007810000 */
[----:B------:R-:W-:Y:S02]  /*3810*/  FSEL R25, R35, -INF , !P1 ;  /* 0xff80000023197808 */ /* 0x000fe40004800000 */
[----:B------:R-:W-:Y:S02]  /*3820*/  ISETP.NE.AND P1, PT, R33, RZ, PT ;  /* 0x000000ff2100720c */ /* 0x000fe40003f25270 */
[C---:B------:R-:W-:Y:S02]  /*3830*/  ISETP.GT.AND P2, PT, R3.reuse, 0x8, !P2 ;  /* 0x000000080300780c */ /* 0x040fe40005744270 */
[----:B------:R-:W-:Y:S02]  /*3840*/  ISETP.GT.AND P1, PT, R3, 0x18, !P1 ;  /* 0x000000180300780c */ /* 0x000fe40004f24270 */
[----:B------:R-:W-:-:S02]  /*3850*/  FMNMX.FTZ R4, R82, R4, !PT ;  /* 0x0000000452047209 */ /* 0x000fc40007810000 */
[C---:B------:R-:W-:Y:S02]  /*3860*/  ISETP.LT.OR P1, PT, R0.reuse, 0x19, P1 ;  /* 0x000000190000780c */ /* 0x040fe40000f21670 */
[----:B------:R-:W-:Y:S02]  /*3870*/  ISETP.LT.OR P2, PT, R0, 0x9, P2 ;  /* 0x000000090000780c */ /* 0x000fe40001741670 */
[----:B------:R-:W-:Y:S02]  /*3880*/  FSEL R26, R26, -INF , !P1 ;  /* 0xff8000001a1a7808 */ /* 0x000fe40004800000 */
[----:B------:R-:W-:Y:S02]  /*3890*/  ISETP.NE.AND P1, PT, R63, RZ, PT ;  /* 0x000000ff3f00720c */ /* 0x000fe40003f25270 */
[----:B------:R-:W-:Y:S02]  /*38a0*/  FMNMX.FTZ R4, R48, R4, !PT ;  /* 0x0000000430047209 */ /* 0x000fe40007810000 */
[----:B------:R-:W-:-:S02]  /*38b0*/  ISETP.GT.AND P1, PT, R3, 0x19, !P1 ;  /* 0x000000190300780c */ /* 0x000fc40004f24270 */
[----:B------:R-:W-:Y:S02]  /*38c0*/  FSEL R18, R18, -INF , !P2 ;  /* 0xff80000012127808 */ /* 0x000fe40005000000 */
[----:B------:R-:W-:Y:S02]  /*38d0*/  ISETP.LT.OR P1, PT, R0, 0x1a, P1 ;  /* 0x0000001a0000780c */ /* 0x000fe40000f21670 */
[----:B------:R-:W-:Y:S02]  /*38e0*/  ISETP.NE.AND P2, PT, R40, RZ, PT ;  /* 0x000000ff2800720c */ /* 0x000fe40003f45270 */
[----:B------:R-:W-:Y:S02]  /*38f0*/  FSEL R27, R39, -INF , !P1 ;  /* 0xff800000271b7808 */ /* 0x000fe40004800000 */
[----:B------:R-:W-:Y:S02]  /*3900*/  ISETP.NE.AND P1, PT, R37, RZ, PT ;  /* 0x000000ff2500720c */ /* 0x000fe40003f25270 */
[----:B------:R-:W-:-:S02]  /*3910*/  FMNMX.FTZ R4, R84, R4, !PT ;  /* 0x0000000454047209 */ /* 0x000fc40007810000 */
[C---:B------:R-:W-:Y:S02]  /*3920*/  ISETP.GT.AND P1, PT, R3.reuse, 0x20, !P1 ;  /* 0x000000200300780c */ /* 0x040fe40004f24270 */
[----:B------:R-:W-:Y:S02]  /*3930*/  FMNMX.FTZ R4, R52, R4, !PT ;  /* 0x0000000434047209 */ /* 0x000fe40007810000 */
[----:B------:R-:W-:Y:S02]  /*3940*/  ISETP.LT.OR P1, PT, R0, 0x21, P1 ;  /* 0x000000210000780c */ /* 0x000fe40000f21670 */
[----:B------:R-:W-:Y:S02]  /*3950*/  FMNMX.FTZ R32, R86, R4, !PT ;  /* 0x0000000456207209 */ /* 0x000fe40007810000 */
        /* <DEDUP_REMOVED lines=8> */
[----:B------:R-:W0:Y:S01]  /*39e0*/  SHFL.BFLY PT, R31, R32, 0x2, 0x1f ;  /* 0x0c401f00201f7f89 */ /* 0x000e2200000e0000 */
[----:B------:R-:W-:Y:S02]  /*39f0*/  ISETP.LT.OR P1, PT, R0, 0x1, P1 ;  /* 0x000000010000780c */ /* 0x000fe40000f21670 */
[----:B------:R-:W-:Y:S02]  /*3a00*/  ISETP.GT.AND P3, PT, R3, 0x30, !P3 ;  /* 0x000000300300780c */ /* 0x000fe40005f64270 */
[----:B------:R-:W-:Y:S02]  /*3a10*/  FSEL R2, R56, -INF , !P1 ;  /* 0xff80000038027808 */ /* 0x000fe40004800000 */
[----:B------:R-:W-:Y:S02]  /*3a20*/  ISETP.NE.AND P1, PT, R41, RZ, PT ;  /* 0x000000ff2900720c */ /* 0x000fe40003f25270 */
[C---:B------:R-:W-:Y:S02]  /*3a30*/  ISETP.GT.AND P4, PT, R3.reuse, 0x31, !P4 ;  /* 0x000000310300780c */ /* 0x040fe40006784270 */
[----:B------:R-:W-:-:S02]  /*3a40*/  ISETP.GT.AND P1, PT, R3, 0x28, !P1 ;  /* 0x000000280300780c */ /* 0x000fc40004f24270 */
[----:B------:R-:W-:Y:S02]  /*3a50*/  ISETP.GT.AND P5, PT, R3, 0x38, !P5 ;  /* 0x000000380300780c */ /* 0x000fe40006fa4270 */
[C---:B------:R-:W-:Y:S02]  /*3a60*/  ISETP.LT.OR P1, PT, R0.reuse, 0x29, P1 ;  /* 0x000000290000780c */ /* 0x040fe40000f21670 */
[C---:B------:R-:W-:Y:S02]  /*3a70*/  ISETP.LT.OR P2, PT, R0.reuse, 0x2a, P2 ;  /* 0x0000002a0000780c */ /* 0x040fe40001741670 */
[C---:B------:R-:W-:Y:S02]  /*3a80*/  ISETP.LT.OR P3, PT, R0.reuse, 0x31, P3 ;  /* 0x000000310000780c */ /* 0x040fe40001f61670 */
[C---:B------:R-:W-:Y:S02]  /*3a90*/  ISETP.LT.OR P4, PT, R0.reuse, 0x32, P4 ;  /* 0x000000320000780c */ /* 0x040fe40002781670 */
[----:B------:R-:W-:-:S02]  /*3aa0*/  ISETP.LT.OR P5, PT, R0, 0x39, P5 ;  /* 0x000000390000780c */ /* 0x000fc40002fa1670 */
[----:B0-----:R-:W-:Y:S02]  /*3ab0*/  FMNMX.FTZ R33, R32, R31, !PT ;  /* 0x0000001f20217209 */ /* 0x001fe40007810000 */
[----:B------:R-:W-:Y:S02]  /*3ac0*/  FMNMX.FTZ R31, R2, R5, !PT ;  /* 0x00000005021f7209 */ /* 0x000fe40007810000 */
[----:B------:R-:W-:Y:S01]  /*3ad0*/  R2UR UR4, R22 ;  /* 0x00000000160472ca */ /* 0x000fe200000e0000 */
[----:B------:R-:W0:Y:S01]  /*3ae0*/  SHFL.BFLY PT, R34, R33, 0x1, 0x1f ;  /* 0x0c201f0021227f89 */ /* 0x000e2200000e0000 */
[----:B------:R-:W-:-:S04]  /*3af0*/  FMNMX.FTZ R4, R18, R31, !PT ;  /* 0x0000001f12047209 */ /* 0x000fc80007810000 */
[----:B------:R-:W-:-:S04]  /*3b00*/  FMNMX.FTZ R31, R21, R4, !PT ;  /* 0x00000004151f7209 */ /* 0x000fc80007810000 */
[----:B------:R-:W-:-:S03]  /*3b10*/  FMNMX.FTZ R30, R24, R31, !PT ;  /* 0x0000001f181e7209 */ /* 0x000fc60007810000 */
[----:B------:R-:W-:Y:S01]  /*3b20*/  UISETP.NE.AND UP1, UPT, UR4, URZ, UPT ;  /* 0x0000003f0400728c */ /* 0x000fe2000bf25270 */
[----:B------:R-:W-:Y:S02]  /*3b30*/  FMNMX.FTZ R31, R25, R30, !PT ;  /* 0x0000001e191f7209 */ /* 0x000fe40007810000 */
[----:B------:R-:W-:Y:S02]  /*3b40*/  FSEL R30, R46, -INF , !P1 ;  /* 0xff8000002e1e7808 */ /* 0x000fe40004800000 */
[----:B------:R-:W-:-:S04]  /*3b50*/  FMNMX.FTZ R32, R26, R31, !PT ;  /* 0x0000001f1a207209 */ /* 0x000fc80007810000 */
[----:B------:R-:W-:Y:S02]  /*3b60*/  FMNMX.FTZ R31, R27, R32, !PT ;  /* 0x000000201b1f7209 */ /* 0x000fe40007810000 */
[----:B------:R-:W-:Y:S01]  /*3b70*/  @UP1 ULDC UR4, c[0x0][0x44c] ;  /* 0x0001130000041ab9 */ /* 0x000fe20000000800 */
[----:B0-----:R-:W-:Y:S01]  /*3b80*/  FMNMX.FTZ R4, R33, R34, !PT ;  /* 0x0000002221047209 */ /* 0x001fe20007810000 */
[----:B------:R-:W-:Y:S01]  /*3b90*/  UIMAD.WIDE.U32 UR4, UR61, UR4, URZ ;  /* 0x000000043d0472a5 */ /* 0x000fe2000f8e003f */
[----:B------:R-:W-:Y:S01]  /*3ba0*/  FMNMX.FTZ R32, R28, R31, !PT ;  /* 0x0000001f1c207209 */ /* 0x000fe20007810000 */
[----:B------:R-:W-:Y:S01]  /*3bb0*/  @UP1 ULDC UR11, c[0x0][0x450] ;  /* 0x00011400000b1ab9 */ /* 0x000fe20000000800 */
[C---:B------:R-:W-:Y:S01]  /*3bc0*/  FSETP.NEU.FTZ.AND P1, PT, R4.reuse, -INF , PT ;  /* 0xff8000000400780b */ /* 0x040fe20003f3d000 */
[----:B------:R-:W-:Y:S01]  /*3bd0*/  FMUL.FTZ R33, R4, UR6 ;  /* 0x0000000604217c20 */ /* 0x000fe20008410000 */
[----:B------:R-:W-:Y:S01]  /*3be0*/  FSEL R31, R47, -INF , !P2 ;  /* 0xff8000002f1f7808 */ /* 0x000fe20005000000 */
[----:B------:R-:W-:-:S03]  /*3bf0*/  @UP1 USHF.R.U32.HI UR10, URZ, UR11, UR5 ;  /* 0x0000000b3f0a1299 */ /* 0x000fc60008011605 */
[----:B------:R-:W-:Y:S01]  /*3c00*/  FSEL R35, R33, RZ, P1 ;  /* 0x000000ff21237208 */ /* 0x000fe20000800000 */
[----:B------:R-:W-:Y:S01]  /*3c10*/  UIADD3 UR41, UR41, UR10, URZ ;  /* 0x0000000a29297290 */ /* 0x000fe2000fffe03f */
[----:B------:R-:W-:Y:S02]  /*3c20*/  ISETP.GT.AND P1, PT, R3, 0x39, !P6 ;  /* 0x000000390300780c */ /* 0x000fe40007724270 */
[----:B------:R-:W-:Y:S01]  /*3c30*/  FMNMX.FTZ R3, R29, R32, !PT ;  /* 0x000000201d037209 */ /* 0x000fe20007810000 */
[--C-:B------:R-:W-:Y:S01]  /*3c40*/  FFMA.FTZ R36, R36, UR6, -R35.reuse ;  /* 0x0000000624247c23 */ /* 0x100fe20008010823 */
[----:B------:R-:W-:Y:S01]  /*3c50*/  FSEL R32, R50, -INF , !P3 ;  /* 0xff80000032207808 */ /* 0x000fe20005800000 */
[--C-:B------:R-:W-:Y:S01]  /*3c60*/  FFMA.FTZ R37, R60, UR6, -R35.reuse ;  /* 0x000000063c257c23 */ /* 0x100fe20008010823 */
[----:B------:R-:W-:Y:S01]  /*3c70*/  FMNMX.FTZ R34, R30, R3, !PT ;  /* 0x000000031e227209 */ /* 0x000fe20007810000 */
[----:B------:R0:W-:Y:S01]  /*3c80*/  MUFU.EX2 R196, R36 ;  /* 0x0000002400c47308 */ /* 0x0001e20000000800 */
[----:B------:R-:W-:Y:S01]  /*3c90*/  FSEL R33, R51, -INF , !P4 ;  /* 0xff80000033217808 */ /* 0x000fe20006000000 */
[--C-:B------:R-:W-:Y:S01]  /*3ca0*/  FFMA.FTZ R38, R64, UR6, -R35.reuse ;  /* 0x0000000640267c23 */ /* 0x100fe20008010823 */
[----:B------:R-:W-:Y:S01]  /*3cb0*/  FMNMX.FTZ R3, R31, R34, !PT ;  /* 0x000000221f037209 */ /* 0x000fe20007810000 */
[--C-:B------:R-:W-:Y:S01]  /*3cc0*/  FFMA.FTZ R39, R66, UR6, -R35.reuse ;  /* 0x0000000642277c23 */ /* 0x100fe20008010823 */
[----:B------:R-:W-:Y:S01]  /*3cd0*/  ISETP.LT.OR P1, PT, R0, 0x3a, P1 ;  /* 0x0000003a0000780c */ /* 0x000fe20000f21670 */
[--C-:B------:R-:W-:Y:S01]  /*3ce0*/  FFMA.FTZ R40, R68, UR6, -R35.reuse ;  /* 0x0000000644287c23 */ /* 0x100fe20008010823 */
[----:B------:R-:W-:Y:S01]  /*3cf0*/  FMNMX.FTZ R34, R32, R3, !PT ;  /* 0x0000000320227209 */ /* 0x000fe20007810000 */
[----:B------:R-:W1:Y:S01]  /*3d00*/  MUFU.EX2 R37, R37 ;  /* 0x0000002500257308 */ /* 0x000e620000000800 */
[----:B------:R-:W-:Y:S01]  /*3d10*/  FSEL R0, R54, -INF , !P5 ;  /* 0xff80000036007808 */ /* 0x000fe20006800000 */
[--C-:B------:R-:W-:Y:S01]  /*3d20*/  FFMA.FTZ R41, R70, UR6, -R35.reuse ;  /* 0x0000000646297c23 */ /* 0x100fe20008010823 */
        /* <DEDUP_REMOVED lines=12> */
[----:B------:R-:W-:Y:S01]  /*3df0*/  FFMA.FTZ R49, R84, UR6, -R35 ;  /* 0x0000000654317c23 */ /* 0x000fe20008010823 */
[----:B0-----:R-:W0:Y:S01]  /*3e00*/  SHFL.BFLY PT, R36, R3, 0x2, 0x1f ;  /* 0x0c401f0003247f89 */ /* 0x001e2200000e0000 */
[----:B------:R-:W2:Y:S01]  /*3e10*/  MUFU.EX2 R39, R39 ;  /* 0x0000002700277308 */ /* 0x000ea20000000800 */
[----:B-1----:R-:W-:Y:S01]  /*3e20*/  FADD.FTZ R53, R196, R37 ;  /* 0x00000025c4357221 */ /* 0x002fe20000010000 */
[----:B------:R-:W-:Y:S01]  /*3e30*/  F2FP.F16.F32.PACK_AB R196, R37, R196 ;  /* 0x000000c425c4723e */ /* 0x000fe200000000ff */
[----:B------:R-:W-:-:S05]  /*3e40*/  UIADD3 UR14, UR41, UR14, URZ ;  /* 0x0000000e290e7290 */ /* 0x000fca000fffe03f */
[----:B------:R-:W-:Y:S08]  /*3e50*/  MUFU.EX2 R40, R40 ;  /* 0x0000002800287308 */ /* 0x000ff00000000800 */
[----:B------:R-:W1:Y:S01]  /*3e60*/  MUFU.EX2 R41, R41 ;  /* 0x0000002900297308 */ /* 0x000e620000000800 */
[----:B--2---:R-:W-:Y:S02]  /*3e70*/  F2FP.F16.F32.PACK_AB R198, R39, R38 ;  /* 0x0000002627c6723e */ /* 0x004fe400000000ff */
[----:B0-----:R-:W-:-:S05]  /*3e80*/  FMNMX.FTZ R36, R3, R36, !PT ;  /* 0x0000002403247209 */ /* 0x001fca0007810000 */
        /* <DEDUP_REMOVED lines=9> */
[----:B------:R-:W-:-:S02]  /*3f20*/  FFMA.FTZ R35, R86, UR6, -R35 ;  /* 0x0000000656237c23 */ /* 0x000fc40008010823 */
[C---:B------:R-:W-:Y:S01]  /*3f30*/  FSETP.NEU.FTZ.AND P1, PT, R3.reuse, -INF , PT ;  /* 0xff8000000300780b */ /* 0x040fe20003f3d000 */
[----:B------:R-:W-:Y:S01]  /*3f40*/  FMUL.FTZ R50, R3, UR6 ;  /* 0x0000000603327c20 */ /* 0x000fe20008410000 */
[----:B------:R-:W-:Y:S04]  /*3f50*/  MUFU.EX2 R46, R46 ;  /* 0x0000002e002e7308 */ /* 0x000fe80000000800 */
[----:B------:R-:W-:Y:S02]  /*3f60*/  FSEL R51, R50, RZ, P1 ;  /* 0x000000ff32337208 */ /* 0x000fe40000800000 */
[----:B------:R-:W-:Y:S02]  /*3f70*/  PLOP3.LUT P1, PT, PT, PT, UP0, 0x40, 0x0 ;  /* 0x000000000000781c */ /* 0x000fe40003f2e808 */
        /* <DEDUP_REMOVED lines=8> */
[----:B------:R2:W-:Y:S01]  /*4000*/  MUFU.EX2 R199, R18 ;  /* 0x0000001200c77308 */ /* 0x0005e20000000800 */
[--C-:B------:R-:W-:Y:S01]  /*4010*/  FFMA.FTZ R27, R27, UR6, -R51.reuse ;  /* 0x000000061b1b7c23 */ /* 0x100fe20008010833 */
[--C-:B------:R-:W-:Y:S01]  /*4020*/  FFMA.FTZ R28, R28, UR6, -R51.reuse ;  /* 0x000000061c1c7c23 */ /* 0x100fe20008010833 */
[--C-:B------:R-:W-:Y:S01]  /*4030*/  FFMA.FTZ R29, R29, UR6, -R51.reuse ;  /* 0x000000061d1d7c23 */ /* 0x100fe20008010833 */
[--C-:B------:R-:W-:Y:S01]  /*4040*/  FFMA.FTZ R30, R30, UR6, -R51.reuse ;  /* 0x000000061e1e7c23 */ /* 0x100fe20008010833 */
[--C-:B------:R-:W-:Y:S01]  /*4050*/  FFMA.FTZ R31, R31, UR6, -R51.reuse ;  /* 0x000000061f1f7c23 */ /* 0x100fe20008010833 */
[--C-:B------:R-:W-:Y:S01]  /*4060*/  FFMA.FTZ R32, R32, UR6, -R51.reuse ;  /* 0x0000000620207c23 */ /* 0x100fe20008010833 */
[----:B------:R-:W-:Y:S01]  /*4070*/  FFMA.FTZ R33, R33, UR6, -R51 ;  /* 0x0000000621217c23 */ /* 0x000fe20008010833 */
[----:B------:R-:W-:Y:S01]  /*4080*/  MUFU.EX2 R2, R2 ;  /* 0x0000000200027308 */ /* 0x000fe20000000800 */
[----:B--2---:R-:W-:Y:S01]  /*4090*/  FADD.FTZ R18, R38, R53 ;  /* 0x0000003526127221 */ /* 0x004fe20000010000 */
[--C-:B------:R-:W-:Y:S01]  /*40a0*/  FFMA.FTZ R0, R0, UR6, -R51.reuse ;  /* 0x0000000600007c23 */ /* 0x100fe20008010833 */
[----:B------:R-:W-:Y:S01]  /*40b0*/  FFMA.FTZ R34, R34, UR6, -R51 ;  /* 0x0000000622227c23 */ /* 0x000fe20008010833 */
[----:B-1----:R-:W-:-:S02]  /*40c0*/  F2FP.F16.F32.PACK_AB R188, R45, R44 ;  /* 0x0000002c2dbc723e */ /* 0x002fc400000000ff */
[----:B0-----:R-:W-:Y:S02]  /*40d0*/  F2FP.F16.F32.PACK_AB R190, R47, R46 ;  /* 0x0000002e2fbe723e */ /* 0x001fe400000000ff */
[----:B------:R-:W0:Y:S08]  /*40e0*/  MUFU.EX2 R5, R5 ;  /* 0x0000000500057308 */ /* 0x000e300000000800 */
[----:B------:R1:W2:Y:S08]  /*40f0*/  MUFU.EX2 R50, R21 ;  /* 0x0000001500327308 */ /* 0x0002b00000000800 */
[----:B------:R-:W3:Y:S01]  /*4100*/  MUFU.EX2 R24, R24 ;  /* 0x0000001800187308 */ /* 0x000ee20000000800 */
[----:B-1----:R-:W-:Y:S01]  /*4110*/  FADD.FTZ R21, R39, R18 ;  /* 0x0000001227157221 */ /* 0x002fe20000010000 */
[----:B0-----:R-:W-:-:S03]  /*4120*/  F2FP.F16.F32.PACK_AB R197, R5, R2 ;  /* 0x0000000205c5723e */ /* 0x001fc600000000ff */
[----:B------:R-:W-:-:S03]  /*4130*/  FADD.FTZ R18, R40, R21 ;  /* 0x0000001528127221 */ /* 0x000fc60000010000 */
[----:B------:R-:W0:Y:S01]  /*4140*/  MUFU.EX2 R25, R25 ;  /* 0x0000001900197308 */ /* 0x000e220000000800 */
[----:B------:R-:W-:Y:S01]  /*4150*/  FADD.FTZ R21, R41, R18 ;  /* 0x0000001229157221 */ /* 0x000fe20000010000 */
[----:B------:R-:W-:-:S03]  /*4160*/  FADD.FTZ R18, R2, R5 ;  /* 0x0000000502127221 */ /* 0x000fc60000010000 */
[----:B------:R-:W-:Y:S01]  /*4170*/  FADD.FTZ R52, R42, R21 ;  /* 0x000000152a347221 */ /* 0x000fe20000010000 */
[----:B------:R-:W-:Y:S01]  /*4180*/  FADD.FTZ R21, R199, R18 ;  /* 0x00000012c7157221 */ /* 0x000fe20000010000 */
[C---:B--2---:R-:W-:Y:S01]  /*4190*/  F2FP.F16.F32.PACK_AB R199, R50.reuse, R199 ;  /* 0x000000c732c7723e */ /* 0x044fe200000000ff */
[----:B------:R-:W1:Y:S01]  /*41a0*/  MUFU.EX2 R26, R26 ;  /* 0x0000001a001a7308 */ /* 0x000e620000000800 */
[----:B------:R-:W-:Y:S01]  /*41b0*/  FADD.FTZ R53, R43, R52 ;  /* 0x000000342b357221 */ /* 0x000fe20000010000 */
[----:B------:R-:W-:-:S03]  /*41c0*/  FADD.FTZ R21, R50, R21 ;  /* 0x0000001532157221 */ /* 0x000fc60000010000 */
[----:B------:R-:W-:-:S03]  /*41d0*/  FADD.FTZ R18, R44, R53 ;  /* 0x000000352c127221 */ /* 0x000fc60000010000 */
[----:B------:R-:W2:Y:S01]  /*41e0*/  MUFU.EX2 R27, R27 ;  /* 0x0000001b001b7308 */ /* 0x000ea20000000800 */
[----:B------:R-:W-:Y:S01]  /*41f0*/  FADD.FTZ R53, R45, R18 ;  /* 0x000000122d357221 */ /* 0x000fe20000010000 */
[----:B---3--:R-:W-:Y:S01]  /*4200*/  FADD.FTZ R18, R24, R21 ;  /* 0x0000001518127221 */ /* 0x008fe20000010000 */
[C---:B0-----:R-:W-:Y:S02]  /*4210*/  F2FP.F16.F32.PACK_AB R193, R25.reuse, R24 ;  /* 0x0000001819c1723e */ /* 0x041fe400000000ff */
[----:B------:R-:W-:Y:S01]  /*4220*/  FADD.FTZ R52, R46, R53 ;  /* 0x000000352e347221 */ /* 0x000fe20000010000 */
[----:B------:R-:W-:Y:S02]  /*4230*/  FADD.FTZ R21, R25, R18 ;  /* 0x0000001219157221 */ /* 0x000fe40000010000 */
[----:B------:R-:W0:Y:S01]  /*4240*/  MUFU.EX2 R28, R28 ;  /* 0x0000001c001c7308 */ /* 0x000e220000000800 */
[----:B------:R-:W-:Y:S01]  /*4250*/  FADD.FTZ R37, R47, R52 ;  /* 0x000000342f257221 */ /* 0x000fe20000010000 */
[----:B-1----:R-:W-:-:S06]  /*4260*/  FADD.FTZ R18, R26, R21 ;  /* 0x000000151a127221 */ /* 0x002fcc0000010000 */
        /* <DEDUP_REMOVED lines=14> */
[----:B-1----:R-:W-:-:S07]  /*4350*/  FADD.FTZ R2, R32, R5 ;  /* 0x0000000520027221 */ /* 0x002fce0000010000 */
        /* <DEDUP_REMOVED lines=11> */
[----:B0-----:R-:W-:Y:S01]  /*4410*/  FADD.FTZ R38, R36, R37 ;  /* 0x0000002524267221 */ /* 0x001fe20000010000 */
[C---:B-1----:R-:W-:Y:S01]  /*4420*/  FADD.FTZ R5, R187.reuse, R2 ;  /* 0x00000002bb057221 */ /* 0x042fe20000010000 */
[----:B------:R-:W-:Y:S02]  /*4430*/  F2FP.F16.F32.PACK_AB R187, R187, R0 ;  /* 0x00000000bbbb723e */ /* 0x000fe400000000ff */
[C---:B--2---:R-:W-:Y:S01]  /*4440*/  FADD.FTZ R18, R35.reuse, R38 ;  /* 0x0000002623127221 */ /* 0x044fe20000010000 */
        /* <DEDUP_REMOVED lines=13> */
.L_x_1270:
[----:B------:R-:W-:Y:S02]  /*4520*/  ULDC UR15, c[0x0][0x9e4] ;  /* 0x00027900000f7ab9 */ /* 0x000fe40000000800 */
[----:B------:R-:W-:-:S11]  /*4530*/  UISETP.NE.AND UP0, UPT, UR15, 0x1, UPT ;  /* 0x000000010f00788c */ /* 0x000fd6000bf05270 */
[----:B------:R-:W-:Y:S02]  /*4540*/  @UP0 ULDC.64 UR4, c[0x0][0x9e8] ;  /* 0x00027a0000040ab9 */ /* 0x000fe40000000a00 */
[----:B------:R-:W-:-:S04]  /*4550*/  UIMAD.WIDE.U32 UR10, UR18, UR4, URZ ;  /* 0x00000004120a72a5 */ /* 0x000fc8000f8e003f */
[----:B------:R-:W-:-:S12]  /*4560*/  @UP0 USHF.R.U32.HI UR18, URZ, UR5, UR11 ;  /* 0x000000053f120299 */ /* 0x000fd8000801160b */
.L_x_1271:
[----:B------:R-:W-:-:S04]  /*4570*/  UIMAD UR15, UR18, UR15, UR15 ;  /* 0x0000000f120f72a4 */ /* 0x000fc8000f8e020f */
[----:B------:R-:W-:-:S04]  /*4580*/  UISETP.LT.AND UP0, UPT, UR14, UR15, UPT ;  /* 0x0000000f0e00728c */ /* 0x000fc8000bf01270 */
[----:B------:R-:W-:-:S12]  /*4590*/  USEL UR14, UR14, UR15, UP0 ;  /* 0x0000000f0e0e7287 */ /* 0x000fd80008000000 */
.L_x_1269:
[----:B------:R-:W-:Y:S01]  /*45a0*/  R2UR UR5, R201 ;  /* 0x00000000c90572ca */ /* 0x000fe200000e0000 */
[----:B------:R-:W-:Y:S01]  /*45b0*/  USHF.R.S32.HI UR4, URZ, 0x1f, UR14 ;  /* 0x0000001f3f047899 */ /* 0x000fe2000801140e */
[----:B------:R-:W-:Y:S01]  /*45c0*/  MOV R2, 0x3f800000 ;  /* 0x3f80000000027802 */ /* 0x000fe20000000f00 */
[----:B------:R-:W-:Y:S01]  /*45d0*/  IMAD.MOV.U32 R0, RZ, RZ, 0x3f800000 ;  /* 0x3f800000ff007424 */ /* 0x000fe200078e00ff */
[----:B------:R-:W-:Y:S01]  /*45e0*/  CS2R R150, SRZ ;  /* 0x0000000000967805 */ /* 0x000fe2000001ff00 */
        /* <DEDUP_REMOVED lines=70> */
[----:B------:R-:W-:Y:S01]  /*4a50*/  UMOV UR41, UR39 ;  /* 0x0000002700297c82 */ /* 0x000fe20008000000 */
[----:B------:R-:W-:Y:S01]  /*4a60*/  IMAD.MOV.U32 R220, RZ, RZ, R4 ;  /* 0x000000ffffdc7224 */ /* 0x000fe200078e0004 */
[----:B------:R-:W-:Y:S01]  /*4a70*/  UMOV UR4, UR38 ;  /* 0x0000002600047c82 */ /* 0x000fe20008000000 */
[----:B------:R-:W-:Y:S01]  /*4a80*/  IMAD.MOV.U32 R2, RZ, RZ, 0x3f800000 ;  /* 0x3f800000ff027424 */ /* 0x000fe200078e00ff */
[----:B------:R-:W-:Y:S01]  /*4a90*/  ULDC UR51, c[0x0][0x9e4] ;  /* 0x0002790000337ab9 */ /* 0x000fe20000000800 */
[----:B------:R-:W-:Y:S01]  /*4aa0*/  IMAD.MOV.U32 R151, RZ, RZ, RZ ;  /* 0x000000ffff977224 */ /* 0x000fe200078e00ff */
[----:B------:R-:W-:Y:S01]  /*4ab0*/  ULDC UR54, c[0x0][0x9dc] ;  /* 0x0002770000367ab9 */ /* 0x000fe20000000800 */
[----:B------:R-:W-:-:S05]  /*4ac0*/  ULDC UR5, c[0x0][0x9d8] ;  /* 0x0002760000057ab9 */ /* 0x000fca0000000800 */
.L_x_1291:
[----:B------:R-:W-:-:S04]  /*4ad0*/  UISETP.NE.AND UP0, UPT, UR4, 0x1, UPT ;  /* 0x000000010400788c */ /* 0x000fc8000bf05270 */
[----:B------:R-:W-:-:S04]  /*4ae0*/  USEL UR39, URZ, 0x1, UP0 ;  /* 0x000000013f277887 */ /* 0x000fc80008000000 */
[----:B------:R-:W-:Y:S01]  /*4af0*/  ULOP3.LUT UR39, UR41, UR39, URZ, 0x3c, !UPT ;  /* 0x0000002729277292 */ /* 0x000fe2000f8e3c3f */
[----:B------:R-:W-:Y:S11]  /*4b00*/  @!P0 BRA `(.L_x_1273) ;  /* 0x0000000000048947 */ /* 0x000ff60003800000 */
[----:B------:R-:W-:Y:S01]  /*4b10*/  BPT.TRAP 0x1 ;  /* 0x000000040000795c */ /* 0x000fe20000300000 */
.L_x_1273:
        /* <DEDUP_REMOVED lines=9> */
.L_x_1274:
[----:B-1----:R-:W-:Y:S05]  /*4bb0*/  @P1 BRA `(.L_x_1275) ;  /* 0x0000000000081947 */ /* 0x002fea0003800000 */
[----:B------:R-:W1:Y:S02]  /*4bc0*/  SYNCS.PHASECHK.TRANS64.TRYWAIT P1, [UR7+0x30830], R3 ;  /* 0x03083003ff0075a7 */ /* 0x000e640008020147 */
[----:B-1----:R-:W-:Y:S05]  /*4bd0*/  @!P1 BRA `(.L_x_1276) ;  /* 0x0000011800a89947 */ /* 0x002fea0003800000 */
.L_x_1275:
[----:B------:R-:W-:Y:S01]  /*4be0*/  R2UR UR6, R20 ;  /* 0x00000000140672ca */ /* 0x000fe200000e0000 */
[----:B------:R-:W-:Y:S01]  /*4bf0*/  WARPGROUP.ARRIVE ;  /* 0x00000000000079c5 */ /* 0x000fe20000000000 */
[----:B------:R-:W-:Y:S01]  /*4c00*/  R2UR UR44, R16 ;  /* 0x00000000102c72ca */ /* 0x000fe200000e0000 */
[----:B------:R-:W-:Y:S01]  /*4c10*/  UMOV UR47, 0x40000040 ;  /* 0x40000040002f7882 */ /* 0x000fe20000000000 */
[----:B------:R-:W-:Y:S01]  /*4c20*/  R2UR UR45, R17 ;  /* 0x00000000112d72ca */ /* 0x000fe200000e0000 */
[----:B------:R-:W-:Y:S01]  /*4c30*/  UMOV UR11, 0x40000040 ;  /* 0x40000040000b7882 */ /* 0x000fe20000000000 */
[----:B------:R-:W-:Y:S01]  /*4c40*/  UMOV UR15, 0x40000040 ;  /* 0x40000040000f7882 */ /* 0x000fe20000000000 */
[----:B------:R-:W-:Y:S01]  /*4c50*/  UMOV UR19, 0x40000040 ;  /* 0x4000004000137882 */ /* 0x000fe20000000000 */
[----:B------:R-:W-:Y:S01]  /*4c60*/  UMOV UR23, 0x40000040 ;  /* 0x4000004000177882 */ /* 0x000fe20000000000 */
[----:B------:R-:W-:Y:S01]  /*4c70*/  UMOV UR27, 0x40000040 ;  /* 0x40000040001b7882 */ /* 0x000fe20000000000 */
[----:B------:R-:W-:Y:S01]  /*4c80*/  UMOV UR31, 0x40000040 ;  /* 0x40000040001f7882 */ /* 0x000fe20000000000 */
[----:B------:R-:W-:Y:S01]  /*4c90*/  UMOV UR35, 0x40000040 ;  /* 0x4000004000237882 */ /* 0x000fe20000000000 */
[-C--:B------:R-:W-:Y:S01]  /*4ca0*/  FMUL.FTZ R24, R24, R0.reuse ;  /* 0x0000000018187220 */ /* 0x080fe20000410000 */
[----:B------:R-:W-:Y:S01]  /*4cb0*/  ULEA UR6, UR38, UR6, 0xb ;  /* 0x0000000626067291 */ /* 0x000fe2000f8e583f */
[-C--:B------:R-:W-:Y:S01]  /*4cc0*/  FMUL.FTZ R25, R25, R0.reuse ;  /* 0x0000000019197220 */ /* 0x080fe20000410000 */
[-C--:B------:R-:W-:Y:S01]  /*4cd0*/  FMUL.FTZ R28, R28, R0.reuse ;  /* 0x000000001c1c7220 */ /* 0x080fe20000410000 */
[-C--:B------:R-:W-:Y:S01]  /*4ce0*/  FMUL.FTZ R29, R29, R0.reuse ;  /* 0x000000001d1d7220 */ /* 0x080fe20000410000 */
[----:B------:R-:W-:Y:S01]  /*4cf0*/  UIADD3 UR10, UR6, 0x400, URZ ;  /* 0x00000400060a7890 */ /* 0x000fe2000fffe03f */
[-C--:B------:R-:W-:Y:S01]  /*4d00*/  FMUL.FTZ R32, R32, R0.reuse ;  /* 0x0000000020207220 */ /* 0x080fe20000410000 */
[----:B------:R-:W-:Y:S01]  /*4d10*/  UIADD3 UR14, UR6, 0x402, URZ ;  /* 0x00000402060e7890 */ /* 0x000fe2000fffe03f */
[-C--:B------:R-:W-:Y:S01]  /*4d20*/  FMUL.FTZ R33, R33, R0.reuse ;  /* 0x0000000021217220 */ /* 0x080fe20000410000 */
[----:B------:R-:W-:Y:S01]  /*4d30*/  UMOV UR46, UR6 ;  /* 0x00000006002e7c82 */ /* 0x000fe20008000000 */
[----:B------:R-:W-:Y:S01]  /*4d40*/  UIADD3 UR18, UR6, 0x404, URZ ;  /* 0x0000040406127890 */ /* 0x000fe2000fffe03f */
[----:B------:R-:W-:Y:S01]  /*4d50*/  HGMMA.64x64x16.F32 R152, gdesc[UR44], RZ, !UPT, gsb0 ;  /* 0x00e000002c9879f0 */ /* 0x000fe2000c0008ff */
[----:B------:R-:W-:Y:S01]  /*4d60*/  R2UR UR44, R14 ;  /* 0x000000000e2c72ca */ /* 0x000fe200000e0000 */
[----:B------:R-:W-:Y:S01]  /*4d70*/  UIADD3 UR46, UR6, 0x2, URZ ;  /* 0x00000002062e7890 */ /* 0x000fe2000fffe03f */
[----:B------:R-:W-:Y:S01]  /*4d80*/  R2UR UR45, R15 ;  /* 0x000000000f2d72ca */ /* 0x000fe200000e0000 */
        /* <DEDUP_REMOVED lines=203> */
.L_x_1277:
[----:B------:R-:W-:Y:S01]  /*5a40*/  ULEA UR14, UR4, UR40, 0x3 ;  /* 0x00000028040e7291 */ /* 0x000fe2000f8e183f */
[----:B------:R-:W-:-:S04]  /*5a50*/  MOV R0, UR41 ;  /* 0x0000002900007c02 */ /* 0x000fc80008000f00 */
[----:B------:R-:W-:-:S04]  /*5a60*/  SHF.L.U32 R0, R0, 0x1f, RZ ;  /* 0x0000001f00007819 */ /* 0x000fc800000006ff */
[----:B------:R2:W3:Y:S01]  /*5a70*/  SYNCS.PHASECHK.TRANS64.TRYWAIT P1, [UR14+0x30850], R0 ;  /* 0x03085000ff0075a7 */ /* 0x0004e2000802014e */
[----:B------:R-:W-:Y:S05]  /*5a80*/  @!P0 BRA `(.L_x_1278) ;  /* 0x0000000000048947 */ /* 0x000fea0003800000 */
[----:B------:R-:W-:Y:S01]  /*5a90*/  BPT.TRAP 0x1 ;  /* 0x000000040000795c */ /* 0x000fe20000300000 */
.L_x_1278:
[----:B---3--:R-:W-:Y:S05]  /*5aa0*/  @P1 BRA `(.L_x_1279) ;  /* 0x0000000000081947 */ /* 0x008fea0003800000 */
[----:B------:R-:W3:Y:S02]  /*5ab0*/  SYNCS.PHASECHK.TRANS64.TRYWAIT P1, [UR14+0x30850], R0 ;  /* 0x03085000ff0075a7 */ /* 0x000ee4000802014e */
[----:B---3--:R-:W-:Y:S05]  /*5ac0*/  @!P1 BRA `(.L_x_1280) ;  /* 0x0000010c00049947 */ /* 0x008fea0003800000 */
.L_x_1279:
        /* <DEDUP_REMOVED lines=30> */
.L_x_1281:
[----:B------:R-:W-:Y:S01]  /*5cb0*/  R2UR UR4, R22 ;  /* 0x00000000160472ca */ /* 0x000fe200000e0000 */
[----:B------:R-:W3:Y:S01]  /*5cc0*/  S2UR UR6, SR_CgaCtaId ;  /* 0x00000000000679c3 */ /* 0x000ee20000008800 */
[----:B------:R-:W-:Y:S01]  /*5cd0*/  FMUL.FTZ R191, R169, UR5 ;  /* 0x00000005a9bf7c20 */ /* 0x000fe20008410000 */
[----:B------:R-:W-:Y:S02]  /*5ce0*/  VIADD R169, R200, UR61 ;  /* 0x0000003dc8a97c36 */ /* 0x000fe40008000000 */
[----:B------:R-:W-:Y:S01]  /*5cf0*/  FMUL.FTZ R186, R156, UR5 ;  /* 0x000000059cba7c20 */ /* 0x000fe20008410000 */
[----:B-1----:R-:W-:Y:S01]  /*5d00*/  FMUL.FTZ R4, R153, UR5 ;  /* 0x0000000599047c20 */ /* 0x002fe20008410000 */
[----:B------:R-:W-:Y:S01]  /*5d10*/  FMUL.FTZ R156, R163, UR5 ;  /* 0x00000005a39c7c20 */ /* 0x000fe20008410000 */
[----:B------:R-:W-:Y:S01]  /*5d20*/  UIADD3 UR7, UR7, 0x30840, URZ ;  /* 0x0003084007077890 */ /* 0x000fe2000fffe03f */
[----:B------:R-:W-:Y:S01]  /*5d30*/  FMUL.FTZ R153, R158, UR5 ;  /* 0x000000059e997c20 */ /* 0x000fe20008410000 */
[----:B------:R-:W-:Y:S01]  /*5d40*/  FMUL.FTZ R163, R178, UR5 ;  /* 0x00000005b2a37c20 */ /* 0x000fe20008410000 */
[----:B------:R-:W-:Y:S01]  /*5d50*/  FMUL.FTZ R158, R167, UR5 ;  /* 0x00000005a79e7c20 */ /* 0x000fe20008410000 */
[----:B------:R-:W-:-:S02]  /*5d60*/  IMAD.SHL.U32 R178, R221, 0x40, RZ ;  /* 0x00000040ddb27824 */ /* 0x000fc400078e00ff */
[----:B------:R-:W-:Y:S01]  /*5d70*/  FMUL.FTZ R184, R152, UR5 ;  /* 0x0000000598b87c20 */ /* 0x000fe20008410000 */
[----:B------:R-:W-:Y:S01]  /*5d80*/  UISETP.NE.AND UP1, UPT, UR4, URZ, UPT ;  /* 0x0000003f0400728c */ /* 0x000fe2000bf25270 */
[----:B------:R-:W-:Y:S01]  /*5d90*/  FMUL.FTZ R152, R155, UR5 ;  /* 0x000000059b987c20 */ /* 0x000fe20008410000 */
[----:B------:R-:W-:Y:S01]  /*5da0*/  UISETP.NE.AND UP0, UPT, UR60, URZ, UPT ;  /* 0x0000003f3c00728c */ /* 0x000fe2000bf05270 */
[----:B------:R-:W-:Y:S01]  /*5db0*/  FMUL.FTZ R188, R160, UR5 ;  /* 0x00000005a0bc7c20 */ /* 0x000fe20008410000 */
[----:B0-2---:R-:W-:Y:S01]  /*5dc0*/  FMUL.FTZ R0, R154, UR5 ;  /* 0x000000059a007c20 */ /* 0x005fe20008410000 */
[----:B------:R-:W-:Y:S01]  /*5dd0*/  FMUL.FTZ R185, R157, UR5 ;  /* 0x000000059db97c20 */ /* 0x000fe20008410000 */
[----:B------:R-:W-:Y:S01]  /*5de0*/  PLOP3.LUT P1, PT, PT, PT, UP1, 0x80, 0x0 ;  /* 0x000000000000781c */ /* 0x000fe20003f2f018 */
[----:B------:R-:W-:Y:S01]  /*5df0*/  FMUL.FTZ R187, R161, UR5 ;  /* 0x00000005a1bb7c20 */ /* 0x000fe20008410000 */
[----:B------:R-:W-:Y:S01]  /*5e00*/  PLOP3.LUT P2, PT, PT, PT, UP1, 0x80, 0x0 ;  /* 0x000000000000781c */ /* 0x000fe20003f4f018 */
[----:B------:R-:W-:Y:S01]  /*5e10*/  FMUL.FTZ R155, R162, UR5 ;  /* 0x00000005a29b7c20 */ /* 0x000fe20008410000 */
        /* <DEDUP_REMOVED lines=19> */
[----:B------:R-:W0:Y:S01]  /*5f50*/  SHFL.IDX PT, R167, R169, RZ, 0x1c1f ;  /* 0x001c1fffa9a77589 */ /* 0x000e2200000e0000 */
[----:B------:R-:W-:Y:S01]  /*5f60*/  FMUL.FTZ R175, R177, UR5 ;  /* 0x00000005b1af7c20 */ /* 0x000fe20008410000 */
[----:B------:R-:W-:Y:S01]  /*5f70*/  FMUL.FTZ R174, R180, UR5 ;  /* 0x00000005b4ae7c20 */ /* 0x000fe20008410000 */
[----:B------:R-:W-:Y:S01]  /*5f80*/  FMUL.FTZ R179, R181, UR5 ;  /* 0x00000005b5b37c20 */ /* 0x000fe20008410000 */
[----:B------:R-:W-:Y:S01]  /*5f90*/  FMUL.FTZ R165, R182, UR5 ;  /* 0x00000005b6a57c20 */ /* 0x000fe20008410000 */
[----:B------:R-:W-:Y:S01]  /*5fa0*/  FMUL.FTZ R166, R183, UR5 ;  /* 0x00000005b7a67c20 */ /* 0x000fe20008410000 */
[----:B------:R-:W-:Y:S01]  /*5fb0*/  IMAD R2, R19, -0x2, R2 ;  /* 0xfffffffe13027824 */ /* 0x000fe200078e0202 */
[----:B------:R-:W-:Y:S01]  /*5fc0*/  PLOP3.LUT P1, PT, PT, PT, UP0, 0x40, 0x0 ;  /* 0x000000000000781c */ /* 0x000fe20003f2e808 */
[----:B------:R-:W-:Y:S01]  /*5fd0*/  IMAD.U32 R3, RZ, RZ, UR42 ;  /* 0x0000002aff037e24 */ /* 0x000fe2000f8e00ff */
[----:B------:R-:W-:Y:S01]  /*5fe0*/  SYNCS.ARRIVE.TRANS64.RED.A1T0 RZ, [UR7], RZ ;  /* 0x000000ffffff79a7 */ /* 0x000fe20008100407 */
[----:B------:R-:W-:Y:S01]  /*5ff0*/  UMOV UR7, UR54 ;  /* 0x0000003600077c82 */ /* 0x000fe20008000000 */
[----:B------:R-:W1:Y:S01]  /*6000*/  MUFU.TANH R184, R184 ;  /* 0x000000b800b87308 */ /* 0x000e620000002400 */
[----:B------:R-:W-:Y:S01]  /*6010*/  ULOP3.LUT UR4, URZ, UR7, URZ, 0x33, !UPT ;  /* 0x000000073f047292 */ /* 0x000fe2000f8e333f */
[----:B------:R-:W-:Y:S01]  /*6020*/  IADD3 R2, -R3, UR43, R2 ;  /* 0x0000002b03027c10 */ /* 0x000fe2000fffe102 */
[----:B------:R-:W-:-:S04]  /*6030*/  ULDC UR6, c[0x0][0x9e0] ;  /* 0x0002780000067ab9 */ /* 0x000fc80000000800 */
[C---:B------:R-:W-:Y:S01]  /*6040*/  VIADD R180, R2.reuse, UR4 ;  /* 0x0000000402b47c36 */ /* 0x040fe20008000000 */
[----:B------:R-:W2:Y:S01]  /*6050*/  MUFU.TANH R4, R4 ;  /* 0x0000000400047308 */ /* 0x000ea20000002400 */
[----:B------:R-:W-:-:S04]  /*6060*/  VIADD R177, R2, UR6 ;  /* 0x0000000602b17c36 */ /* 0x000fc80008000000 */
[----:B0-----:R-:W-:Y:S01]  /*6070*/  IMAD.IADD R181, R177, 0x1, R167 ;  /* 0x00000001b1b57824 */ /* 0x001fe200078e02a7 */
[----:B------:R-:W-:Y:S02]  /*6080*/  IADD3 R182, R180, R167, RZ ;  /* 0x000000a7b4b67210 */ /* 0x000fe40007ffe0ff */
[----:B------:R-:W0:Y:S08]  /*6090*/  MUFU.TANH R0, R0 ;  /* 0x0000000000007308 */ /* 0x000e300000002400 */
        /* <DEDUP_REMOVED lines=30> */
[----:B------:R-:W-:Y:S01]  /*6280*/  IMAD.U32 R2, RZ, RZ, UR42 ;  /* 0x0000002aff027e24 */ /* 0x000fe2000f8e00ff */
[----:B------:R-:W-:Y:S04]  /*6290*/  BSSY B0, `(.L_x_1283) ;  /* 0x0000011000007945 */ /* 0x000fe80003800000 */
[----:B------:R-:W-:-:S04]  /*62a0*/  IADD3 R167, -R2, UR43, R167 ;  /* 0x0000002b02a77c10 */ /* 0x000fc8000fffe1a7 */
        /* <DEDUP_REMOVED lines=10> */
.L_x_1284:
[----:B------:R-:W-:-:S05]  /*6350*/  IMAD.U32 R168, RZ, RZ, UR51 ;  /* 0x00000033ffa87e24 */ /* 0x000fca000f8e00ff */
[----:B------:R-:W-:-:S13]  /*6360*/  ISETP.NE.AND P1, PT, R168, 0x1, PT ;  /* 0x00000001a800780c */ /* 0x000fda0003f25270 */
[----:B------:R-:W1:Y:S02]  /*6370*/  @P1 LDC.64 R2, c[0x0][0x9e8] ;  /* 0x00027a00ff021b82 */ /* 0x000e640000000a00 */
[----:B-1----:R-:W-:-:S05]  /*6380*/  @P1 IMAD.HI.U32 R2, R167, R2, RZ ;  /* 0x00000002a7021227 */ /* 0x002fca00078e00ff */
[----:B------:R-:W-:-:S07]  /*6390*/  @P1 SHF.R.U32.HI R167, RZ, R3, R2 ;  /* 0x00000003ffa71219 */ /* 0x000fce0000011602 */
.L_x_1285:
[----:B------:R-:W-:Y:S05]  /*63a0*/  BSYNC B0 ;  /* 0x0000000000007941 */ /* 0x000fea0003800000 */
.L_x_1283:
[----:B------:R-:W-:-:S04]  /*63b0*/  IMAD R2, R167, R168, -R178 ;  /* 0x000000a8a7027224 */ /* 0x000fc800078e0ab2 */
[----:B------:R-:W-:-:S05]  /*63c0*/  IMAD R2, R19, -0x2, R2 ;  /* 0xfffffffe13027824 */ /* 0x000fca00078e0202 */
[----:B------:R-:W-:Y:S02]  /*63d0*/  VIADDMNMX R181, R2, R168, R181, PT ;  /* 0x000000a802b57246 */ /* 0x000fe400038001b5 */
[----:B------:R-:W-:-:S07]  /*63e0*/  VIMNMX R182, R182, R2, !PT ;  /* 0x00000002b6b67248 */ /* 0x000fce0007fe0100 */
.L_x_1282:
        /* <DEDUP_REMOVED lines=8> */
[----:B------:R-:W-:Y:S02]  /*6470*/  ISETP.GT.AND P4, PT, R182, 0x18, P1 ;  /* 0x00000018b600780c */ /* 0x000fe40000f84270 */
[----:B------:R-:W-:Y:S02]  /*6480*/  FSEL R167, R184, -INF , !P5 ;  /* 0xff800000b8a77808 */ /* 0x000fe40006800000 */
[----:B------:R-:W-:Y:S02]  /*6490*/  ISETP.LT.OR P4, PT, R181, 0x19, P4 ;  /* 0x00000019b500780c */ /* 0x000fe40002781670 */
[C---:B------:R-:W-:Y:S02]  /*64a0*/  ISETP.GT.AND P6, PT, R182.reuse, 0x8, P1 ;  /* 0x00000008b600780c */ /* 0x040fe40000fc4270 */
[----:B------:R-:W-:-:S02]  /*64b0*/  ISETP.GT.AND P2, PT, R182, 0x9, P1 ;  /* 0x00000009b600780c */ /* 0x000fc40000f44270 */
[C---:B------:R-:W-:Y:S01]  /*64c0*/  ISETP.GT.AND P3, PT, R182.reuse, 0x10, P1 ;  /* 0x00000010b600780c */ /* 0x040fe20000f64270 */
[--C-:B-1----:R-:W-:Y:S01]  /*64d0*/  IMAD.IADD R177, R177, 0x1, R2.reuse ;  /* 0x00000001b1b17824 */ /* 0x102fe200078e0202 */
[----:B------:R-:W-:Y:S01]  /*64e0*/  ISETP.GT.AND P5, PT, R182, 0x11, P1 ;  /* 0x00000011b600780c */ /* 0x000fe20000fa4270 */
[----:B------:R-:W-:Y:S01]  /*64f0*/  IMAD.IADD R180, R180, 0x1, R2 ;  /* 0x00000001b4b47824 */ /* 0x000fe200078e0202 */
[----:B0-----:R-:W-:Y:S02]  /*6500*/  FSEL R190, R190, -INF , !P4 ;  /* 0xff800000bebe7808 */ /* 0x001fe40006000000 */
        /* <DEDUP_REMOVED lines=37> */
[----:B------:R-:W-:Y:S01]  /*6760*/  IMAD.U32 R179, RZ, RZ, UR42 ;  /* 0x0000002affb37e24 */ /* 0x000fe2000f8e00ff */
[----:B------:R-:W-:Y:S04]  /*6770*/  BSSY B0, `(.L_x_1287) ;  /* 0x0000011000007945 */ /* 0x000fe80003800000 */
[----:B------:R-:W-:-:S04]  /*6780*/  IADD3 R179, -R179, UR43, R2 ;  /* 0x0000002bb3b37c10 */ /* 0x000fc8000fffe102 */
[----:B------:R-:W-:-:S13]  /*6790*/  ISETP.GT.AND P2, PT, R179, -0x1, PT ;  /* 0xffffffffb300780c */ /* 0x000fda0003f44270 */
[----:B------:R-:W-:Y:S05]  /*67a0*/  @P2 BRA `(.L_x_1288) ;  /* 0x0000000000202947 */ /* 0x000fea0003800000 */
[----:B------:R-:W-:Y:S02]  /*67b0*/  MOV R4, UR51 ;  /* 0x0000003300047c02 */ /* 0x000fe40008000f00 */
[----:B------:R-:W-:Y:S02]  /*67c0*/  LOP3.LUT R179, RZ, R179, RZ, 0x33, !PT ;  /* 0x000000b3ffb37212 */ /* 0x000fe400078e33ff */
[----:B------:R-:W-:-:S13]  /*67d0*/  ISETP.NE.AND P2, PT, R4, 0x1, PT ;  /* 0x000000010400780c */ /* 0x000fda0003f45270 */
[----:B------:R-:W0:Y:S02]  /*67e0*/  @P2 LDC.64 R2, c[0x0][0x9e8] ;  /* 0x00027a00ff022b82 */ /* 0x000e240000000a00 */
[----:B0-----:R-:W-:-:S05]  /*67f0*/  @P2 IMAD.HI.U32 R2, R179, R2, RZ ;  /* 0x00000002b3022227 */ /* 0x001fca00078e00ff */
[----:B------:R-:W-:-:S04]  /*6800*/  @P2 SHF.R.U32.HI R179, RZ, R3, R2 ;  /* 0x00000003ffb32219 */ /* 0x000fc80000011602 */
[----:B------:R-:W-:Y:S01]  /*6810*/  LOP3.LUT R179, RZ, R179, RZ, 0x33, !PT ;  /* 0x000000b3ffb37212 */ /* 0x000fe200078e33ff */
[----:B------:R-:W-:Y:S06]  /*6820*/  BRA `(.L_x_1289) ;  /* 0x0000000000147947 */ /* 0x000fec0003800000 */
.L_x_1288:
[----:B------:R-:W-:-:S05]  /*6830*/  IMAD.U32 R4, RZ, RZ, UR51 ;  /* 0x00000033ff047e24 */ /* 0x000fca000f8e00ff */
[----:B------:R-:W-:-:S13]  /*6840*/  ISETP.NE.AND P2, PT, R4, 0x1, PT ;  /* 0x000000010400780c */ /* 0x000fda0003f45270 */
[----:B------:R-:W0:Y:S02]  /*6850*/  @P2 LDC.64 R2, c[0x0][0x9e8] ;  /* 0x00027a00ff022b82 */ /* 0x000e240000000a00 */
[----:B0-----:R-:W-:-:S05]  /*6860*/  @P2 IMAD.HI.U32 R2, R179, R2, RZ ;  /* 0x00000002b3022227 */ /* 0x001fca00078e00ff */
[----:B------:R-:W-:-:S07]  /*6870*/  @P2 SHF.R.U32.HI R179, RZ, R3, R2 ;  /* 0x00000003ffb32219 */ /* 0x000fce0000011602 */
.L_x_1289:
[----:B------:R-:W-:Y:S05]  /*6880*/  BSYNC B0 ;  /* 0x0000000000007941 */ /* 0x000fea0003800000 */
.L_x_1287:
[----:B------:R-:W-:-:S04]  /*6890*/  IMAD R178, R179, R4, -R178 ;  /* 0x00000004b3b27224 */ /* 0x000fc800078e0ab2 */
[----:B------:R-:W-:-:S05]  /*68a0*/  IMAD R178, R19, -0x2, R178 ;  /* 0xfffffffe13b27824 */ /* 0x000fca00078e02b2 */
[----:B------:R-:W-:Y:S02]  /*68b0*/  VIADDMNMX R177, R178, R4, R177, PT ;  /* 0x00000004b2b17246 */ /* 0x000fe400038001b1 */
[----:B------:R-:W-:-:S07]  /*68c0*/  VIMNMX R180, R180, R178, !PT ;  /* 0x000000b2b4b47248 */ /* 0x000fce0007fe0100 */
.L_x_1286:
[----:B------:R-:W-:Y:S01]  /*68d0*/  FMNMX.FTZ R3, R167, R220, !PT ;  /* 0x000000dca7037209 */ /* 0x000fe20007810000 */
[----:B------:R-:W-:Y:S01]  /*68e0*/  ULDC UR6, c[0x0][0x988] ;  /* 0x0002620000067ab9 */ /* 0x000fe20000000800 */
[----:B------:R-:W-:Y:S02]  /*68f0*/  ISETP.GT.AND P3, PT, R180, RZ, P1 ;  /* 0x000000ffb400720c */ /* 0x000fe40000f64270 */
        /* <DEDUP_REMOVED lines=45> */
[----:B------:R-:W-:Y:S02]  /*6bd0*/  FSEL R2, R0, -INF , !P3 ;  /* 0xff80000000027808 */ /* 0x000fe40005800000 */
[C---:B------:R-:W-:Y:S01]  /*6be0*/  ISETP.GT.AND P3, PT, R180.reuse, 0x20, P1 ;  /* 0x00000020b400780c */ /* 0x040fe20000f64270 */
[----:B------:R-:W0:Y:S01]  /*6bf0*/  SHFL.BFLY PT, R4, R3, 0x1, 0x1f ;  /* 0x0c201f0003047f89 */ /* 0x000e2200000e0000 */
[----:B------:R-:W-:-:S02]  /*6c00*/  ISETP.GT.AND P2, PT, R180, 0x30, P1 ;  /* 0x00000030b400780c */ /* 0x000fc40000f44270 */
[C---:B------:R-:W-:Y:S02]  /*6c10*/  ISETP.LT.OR P3, PT, R177.reuse, 0x21, P3 ;  /* 0x00000021b100780c */ /* 0x040fe40001f61670 */
[----:B------:R-:W-:Y:S02]  /*6c20*/  ISETP.LT.OR P6, PT, R177, 0x2a, P6 ;  /* 0x0000002ab100780c */ /* 0x000fe400037c1670 */
[----:B------:R-:W-:Y:S02]  /*6c30*/  FSEL R159, R159, -INF , !P3 ;  /* 0xff8000009f9f7808 */ /* 0x000fe40005800000 */
[----:B------:R-:W-:Y:S02]  /*6c40*/  ISETP.GT.AND P5, PT, R180, 0x31, P1 ;  /* 0x00000031b400780c */ /* 0x000fe40000fa4270 */
[----:B------:R-:W-:Y:S02]  /*6c50*/  ISETP.LT.OR P2, PT, R177, 0x31, P2 ;  /* 0x00000031b100780c */ /* 0x000fe40001741670 */
[----:B------:R-:W-:-:S02]  /*6c60*/  FSEL R162, R162, -INF , !P6 ;  /* 0xff800000a2a27808 */ /* 0x000fc40007000000 */
[----:B------:R-:W-:Y:S02]  /*6c70*/  ISETP.LT.OR P5, PT, R177, 0x32, P5 ;  /* 0x00000032b100780c */ /* 0x000fe40002fa1670 */
[----:B------:R-:W-:Y:S02]  /*6c80*/  FSEL R163, R163, -INF , !P2 ;  /* 0xff800000a3a37808 */ /* 0x000fe40005000000 */
[----:B------:R-:W-:Y:S02]  /*6c90*/  FSEL R164, R164, -INF , !P5 ;  /* 0xff800000a4a47808 */ /* 0x000fe40006800000 */
[----:B0-----:R-:W-:Y:S02]  /*6ca0*/  FMNMX.FTZ R4, R3, R4, !PT ;  /* 0x0000000403047209 */ /* 0x001fe40007810000 */
[----:B------:R-:W-:Y:S02]  /*6cb0*/  FMNMX.FTZ R3, R2, R21, !PT ;  /* 0x0000001502037209 */ /* 0x000fe40007810000 */
[----:B------:R-:W-:-:S02]  /*6cc0*/  FSETP.NEU.FTZ.AND P3, PT, R4, -INF , PT ;  /* 0xff8000000400780b */ /* 0x000fc40003f7d000 */
[----:B------:R-:W-:-:S04]  /*6cd0*/  FMNMX.FTZ R0, R152, R3, !PT ;  /* 0x0000000398007209 */ /* 0x000fc80007810000 */
[----:B------:R-:W-:-:S04]  /*6ce0*/  FMNMX.FTZ R3, R153, R0, !PT ;  /* 0x0000000099037209 */ /* 0x000fc80007810000 */
        /* <DEDUP_REMOVED lines=16> */
[----:B------:R0:W-:Y:S01]  /*6df0*/  MUFU.EX2 R161, R179 ;  /* 0x000000b300a17308 */ /* 0x0001e20000000800 */
        /* <DEDUP_REMOVED lines=11> */
[--C-:B0-----:R-:W-:Y:S01]  /*6eb0*/  FFMA.FTZ R179, R189, UR6, -R0.reuse ;  /* 0x00000006bdb37c23 */ /* 0x101fe20008010800 */
[----:B------:R-:W-:Y:S01]  /*6ec0*/  FSEL R168, R165, -INF , !P4 ;  /* 0xff800000a5a87808 */ /* 0x000fe20006000000 */
[--C-:B------:R-:W-:Y:S01]  /*6ed0*/  FFMA.FTZ R169, R172, UR6, -R0.reuse ;  /* 0x00000006aca97c23 */ /* 0x100fe20008010800 */
[----:B------:R-:W-:Y:S01]  /*6ee0*/  FMNMX.FTZ R3, R164, R3, !PT ;  /* 0x00000003a4037209 */ /* 0x000fe20007810000 */
[--C-:B------:R-:W-:Y:S01]  /*6ef0*/  FFMA.FTZ R184, R176, UR6, -R0.reuse ;  /* 0x00000006b0b87c23 */ /* 0x100fe20008010800 */
[----:B------:R-:W-:Y:S01]  /*6f00*/  FSEL R166, R166, -INF , !P1 ;  /* 0xff800000a6a67808 */ /* 0x000fe20004800000 */
[--C-:B------:R-:W-:Y:S01]  /*6f10*/  FFMA.FTZ R165, R175, UR6, -R0.reuse ;  /* 0x00000006afa57c23 */ /* 0x100fe20008010800 */
[----:B------:R-:W-:Y:S01]  /*6f20*/  FMNMX.FTZ R3, R168, R3, !PT ;  /* 0x00000003a8037209 */ /* 0x000fe20007810000 */
[--C-:B------:R-:W-:Y:S01]  /*6f30*/  FFMA.FTZ R186, R174, UR6, -R0.reuse ;  /* 0x00000006aeba7c23 */ /* 0x100fe20008010800 */
[----:B------:R-:W-:Y:S01]  /*6f40*/  FSEL R173, R4, RZ, P3 ;  /* 0x000000ff04ad7208 */ /* 0x000fe20001800000 */
[----:B------:R-:W-:Y:S01]  /*6f50*/  FFMA.FTZ R171, R171, UR6, -R0 ;  /* 0x00000006abab7c23 */ /* 0x000fe20008010800 */
[----:B------:R-:W-:Y:S01]  /*6f60*/  FMNMX.FTZ R3, R166, R3, !PT ;  /* 0x00000003a6037209 */ /* 0x000fe20007810000 */
[----:B------:R-:W-:Y:S02]  /*6f70*/  MUFU.EX2 R196, R196 ;  /* 0x000000c400c47308 */ /* 0x000fe40000000800 */
[----:B------:R-:W-:-:S02]  /*6f80*/  FADD.FTZ R173, -R173, R220 ;  /* 0x000000dcadad7221 */ /* 0x000fc40000010100 */
[----:B------:R-:W0:Y:S02]  /*6f90*/  SHFL.BFLY PT, R178, R3, 0x2, 0x1f ;  /* 0x0c401f0003b27f89 */ /* 0x000e2400000e0000 */
[----:B------:R-:W-:Y:S02]  /*6fa0*/  FMUL.FTZ R0, R173, UR6 ;  /* 0x00000006ad007c20 */ /* 0x000fe40008410000 */
        /* <DEDUP_REMOVED lines=12> */
[----:B------:R-:W-:Y:S03]  /*7070*/  MUFU.EX2 R188, R188 ;  /* 0x000000bc00bc7308 */ /* 0x000fe60000000800 */
[----:B------:R-:W-:-:S05]  /*7080*/  FSEL R173, R170, RZ, P1 ;  /* 0x000000ffaaad7208 */ /* 0x000fca0000800000 */
        /* <DEDUP_REMOVED lines=17> */
[----:B------:R-:W-:Y:S01]  /*71a0*/  FADD.FTZ R170, R198, R21 ;  /* 0x00000015c6aa7221 */ /* 0x000fe20000010000 */
[--C-:B------:R-:W-:Y:S01]  /*71b0*/  FFMA.FTZ R191, R167, UR6, -R173.reuse ;  /* 0x00000006a7bf7c23 */ /* 0x100fe200080108ad */
[--C-:B------:R-:W-:Y:S01]  /*71c0*/  FFMA.FTZ R162, R162, UR6, -R173.reuse ;  /* 0x00000006a2a27c23 */ /* 0x100fe200080108ad */
[--C-:B------:R-:W-:Y:S01]  /*71d0*/  FFMA.FTZ R185, R163, UR6, -R173.reuse ;  /* 0x00000006a3b97c23 */ /* 0x100fe200080108ad */
[----:B--2---:R-:W-:Y:S01]  /*71e0*/  FADD.FTZ R21, R183, R170 ;  /* 0x000000aab7157221 */ /* 0x004fe20000010000 */
[--C-:B------:R-:W-:Y:S01]  /*71f0*/  FFMA.FTZ R164, R164, UR6, -R173.reuse ;  /* 0x00000006a4a47c23 */ /* 0x100fe200080108ad */
[----:B------:R-:W1:Y:S01]  /*7200*/  MUFU.EX2 R2, R2 ;  /* 0x0000000200027308 */ /* 0x000e620000000800 */
[----:B------:R-:W-:Y:S01]  /*7210*/  FFMA.FTZ R187, R168, UR6, -R173 ;  /* 0x00000006a8bb7c23 */ /* 0x000fe200080108ad */
[----:B0-----:R-:W-:Y:S01]  /*7220*/  FADD.FTZ R170, R192, R21 ;  /* 0x00000015c0aa7221 */ /* 0x001fe20000010000 */
[----:B------:R-:W-:-:S03]  /*7230*/  FFMA.FTZ R166, R166, UR6, -R173 ;  /* 0x00000006a6a67c23 */ /* 0x000fc600080108ad */
[----:B----4-:R-:W-:Y:S02]  /*7240*/  FADD.FTZ R21, R181, R170 ;  /* 0x000000aab5157221 */ /* 0x010fe40000010000 */
[----:B------:R-:W0:Y:S02]  /*7250*/  MUFU.EX2 R199, R199 ;  /* 0x000000c700c77308 */ /* 0x000e240000000800 */
[----:B-----5:R-:W-:-:S04]  /*7260*/  FADD.FTZ R170, R194, R21 ;  /* 0x00000015c2aa7221 */ /* 0x020fc80000010000 */
[----:B------:R-:W-:Y:S02]  /*7270*/  FADD.FTZ R21, R179, R170 ;  /* 0x000000aab3157221 */ /* 0x000fe40000010000 */
[----:B------:R-:W2:Y:S01]  /*7280*/  MUFU.EX2 R154, R154 ;  /* 0x0000009a009a7308 */ /* 0x000ea20000000800 */
[----:B-1----:R-:W-:Y:S01]  /*7290*/  FFMA.FTZ R5, R2, R5, R197 ;  /* 0x0000000502057223 */ /* 0x002fe200000100c5 */
[----:B------:R-:W-:-:S03]  /*72a0*/  FADD.FTZ R168, R188, R21 ;  /* 0x00000015bca87221 */ /* 0x000fc60000010000 */
[----:B------:R-:W-:-:S03]  /*72b0*/  FADD.FTZ R18, R152, R5 ;  /* 0x0000000598127221 */ /* 0x000fc60000010000 */
        /* <DEDUP_REMOVED lines=42> */
.L_x_1290:
[----:B------:R-:W0:Y:S01]  /*7560*/  S2UR UR4, SR_CgaCtaId ;  /* 0x00000000000479c3 */ /* 0x000e220000008800 */
[----:B------:R-:W-:Y:S01]  /*7570*/  UIADD3 UR14, UR14, 0x30860, URZ ;  /* 0x000308600e0e7890 */ /* 0x000fe2000fffe03f */
[C---:B------:R-:W-:Y:S01]  /*7580*/  ISETP.GT.AND P1, PT, R221.reuse, UR50, PT ;  /* 0x00000032dd007c0c */ /* 0x040fe2000bf24270 */
        /* <DEDUP_REMOVED lines=24> */
.L_x_1272:
[----:B------:R-:W-:Y:S01]  /*7710*/  R2UR UR4, R22 ;  /* 0x00000000160472ca */ /* 0x000fe200000e0000 */
[----:B------:R-:W-:Y:S02]  /*7720*/  UISETP.NE.AND UP0, UPT, UR60, URZ, UPT ;  /* 0x0000003f3c00728c */ /* 0x000fe4000bf05270 */
[----:B------:R-:W-:Y:S02]  /*7730*/  UIADD3 UR11, UR61, 0x7f, URZ ;  /* 0x0000007f3d0b7890 */ /* 0x000fe4000fffe03f */
[----:B------:R-:W-:Y:S02]  /*7740*/  UIADD3 UR10, UR43, 0x1, -UR42 ;  /* 0x000000012b0a7890 */ /* 0x000fe4000fffe82a */
[----:B------:R-:W-:-:S06]  /*7750*/  PLOP3.LUT P1, PT, PT, PT, UP0, 0x40, 0x0 ;  /* 0x000000000000781c */ /* 0x000fcc0003f2e808 */
[----:B------:R-:W-:-:S11]  /*7760*/  UISETP.NE.AND UP1, UPT, UR4, URZ, UPT ;  /* 0x0000003f0400728c */ /* 0x000fd6000bf25270 */
[----:B------:R-:W-:Y:S01]  /*7770*/  @UP1 ULDC UR4, c[0x0][0x44c] ;  /* 0x0001130000041ab9 */ /* 0x000fe20000000800 */
[----:B------:R-:W-:Y:S01]  /*7780*/  @UP1 ULDC UR14, c[0x0][0x450] ;  /* 0x00011400000e1ab9 */ /* 0x000fe20000000800 */
[----:B------:R-:W-:-:S04]  /*7790*/  UIMAD.WIDE.U32 UR4, UR11, UR4, URZ ;  /* 0x000000040b0472a5 */ /* 0x000fc8000f8e003f */
[----:B------:R-:W-:-:S04]  /*77a0*/  @UP1 USHF.R.U32.HI UR11, URZ, UR14, UR5 ;  /* 0x0000000e3f0b1299 */ /* 0x000fc80008011605 */
[----:B------:R-:W-:-:S04]  /*77b0*/  UIADD3 UR15, UR10, UR11, URZ ;  /* 0x0000000b0a0f7290 */ /* 0x000fc8000fffe03f */
[----:B------:R-:W-:Y:S01]  /*77c0*/  UIADD3 UR7, UR15, -UR7, URZ ;  /* 0x800000070f077290 */ /* 0x000fe2000fffe03f */
[----:B------:R-:W-:Y:S11]  /*77d0*/  @P1 BRA `(.L_x_1292) ;  /* 0x00000000004c1947 */ /* 0x000ff60003800000 */
[----:B------:R-:W-:-:S06]  /*77e0*/  UISETP.GT.AND UP0, UPT, UR15, -0x1, UPT ;  /* 0xffffffff0f00788c */ /* 0x000fcc000bf04270 */
[----:B------:R-:W-:-:S13]  /*77f0*/  PLOP3.LUT P1, PT, PT, PT, UP0, 0x80, 0x0 ;  /* 0x000000000000781c */ /* 0x000fda0003f2f008 */
[----:B------:R-:W-:Y:S05]  /*7800*/  @P1 BRA `(.L_x_1293) ;  /* 0x0000000000201947 */ /* 0x000fea0003800000 */
[----:B------:R-:W-:Y:S01]  /*7810*/  ULDC UR14, c[0x0][0x9e4] ;  /* 0x00027900000e7ab9 */ /* 0x000fe20000000800 */
[----:B------:R-:W-:Y:S02]  /*7820*/  ULOP3.LUT UR15, URZ, UR15, URZ, 0x33, !UPT ;  /* 0x0000000f3f0f7292 */ /* 0x000fe4000f8e333f */
[----:B------:R-:W-:-:S11]  /*7830*/  UISETP.NE.AND UP0, UPT, UR14, 0x1, UPT ;  /* 0x000000010e00788c */ /* 0x000fd6000bf05270 */
[----:B------:R-:W-:Y:S02]  /*7840*/  @UP0 ULDC.64 UR4, c[0x0][0x9e8] ;  /* 0x00027a0000040ab9 */ /* 0x000fe40000000a00 */
[----:B------:R-:W-:-:S04]  /*7850*/  UIMAD.WIDE.U32 UR10, UR15, UR4, URZ ;  /* 0x000000040f0a72a5 */ /* 0x000fc8000f8e003f */
[----:B------:R-:W-:-:S04]  /*7860*/  @UP0 USHF.R.U32.HI UR15, URZ, UR5, UR11 ;  /* 0x000000053f0f0299 */ /* 0x000fc8000801160b */
[----:B------:R-:W-:Y:S01]  /*7870*/  ULOP3.LUT UR15, URZ, UR15, URZ, 0x33, !UPT ;  /* 0x0000000f3f0f7292 */ /* 0x000fe2000f8e333f */
[----:B------:R-:W-:Y:S11]  /*7880*/  BRA `(.L_x_1294) ;  /* 0x0000000000147947 */ /* 0x000ff60003800000 */
.L_x_1293:
[----:B------:R-:W-:Y:S02]  /*7890*/  ULDC UR14, c[0x0][0x9e4] ;  /* 0x00027900000e7ab9 */ /* 0x000fe40000000800 */
[----:B------:R-:W-:-:S11]  /*78a0*/  UISETP.NE.AND UP0, UPT, UR14, 0x1, UPT ;  /* 0x000000010e00788c */ /* 0x000fd6000bf05270 */
[----:B------:R-:W-:Y:S02]  /*78b0*/  @UP0 ULDC.64 UR4, c[0x0][0x9e8] ;  /* 0x00027a0000040ab9 */ /* 0x000fe40000000a00 */
[----:B------:R-:W-:-:S04]  /*78c0*/  UIMAD.WIDE.U32 UR10, UR15, UR4, URZ ;  /* 0x000000040f0a72a5 */ /* 0x000fc8000f8e003f */
[----:B------:R-:W-:-:S12]  /*78d0*/  @UP0 USHF.R.U32.HI UR15, URZ, UR5, UR11 ;  /* 0x000000053f0f0299 */ /* 0x000fd8000801160b */
.L_x_1294:
[----:B------:R-:W-:-:S04]  /*78e0*/  UIMAD UR14, UR15, UR14, URZ ;  /* 0x0000000e0f0e72a4 */ /* 0x000fc8000f8e023f */
[----:B------:R-:W-:-:S04]  /*78f0*/  UISETP.LT.AND UP0, UPT, UR7, UR14, UPT ;  /* 0x0000000e0700728c */ /* 0x000fc8000bf01270 */
[----:B------:R-:W-:-:S12]  /*7900*/  USEL UR7, UR7, UR14, !UP0 ;  /* 0x0000000e07077287 */ /* 0x000fd8000c000000 */
.L_x_1292:
[----:B------:R-:W-:Y:S01]  /*7910*/  UIADD3 UR7, UR7, 0x3f, URZ ;  /* 0x0000003f07077890 */ /* 0x000fe2000fffe03f */
[----:B------:R-:W-:-:S03]  /*7920*/  R2UR UR5, R201 ;  /* 0x00000000c90572ca */ /* 0x000fc600000e0000 */
[----:B------:R-:W-:-:S04]  /*7930*/  USHF.R.S32.HI UR4, URZ, 0x1f, UR7 ;  /* 0x0000001f3f047899 */ /* 0x000fc80008011407 */
[----:B------:R-:W-:-:S04]  /*7940*/  ULEA.HI UR4, UR4, UR7, URZ, 0x6 ;  /* 0x0000000704047291 */ /* 0x000fc8000f8f303f */
[----:B------:R-:W-:-:S04]  /*7950*/  USHF.R.S32.HI UR4, URZ, 0x6, UR4 ;  /* 0x000000063f047899 */ /* 0x000fc80008011404 */
[----:B------:R-:W-:-:S04]  /*7960*/  UISETP.LT.AND UP0, UPT, UR5, UR4, UPT ;  /* 0x000000040500728c */ /* 0x000fc8000bf01270 */
[----:B------:R-:W-:-:S06]  /*7970*/  USEL UR50, UR5, UR4, !UP0 ;  /* 0x0000000405327287 */ /* 0x000fcc000c000000 */
[----:B------:R-:W-:-:S13]  /*7980*/  ISETP.GE.AND P1, PT, R221, UR50, PT ;  /* 0x00000032dd007c0c */ /* 0x000fda000bf26270 */
[----:B------:R-:W-:Y:S05]  /*7990*/  @!P1 BRA `(.L_x_1295) ;  /* 0x0000002000589947 */ /* 0x000fea0003800000 */
[----:B------:R-:W-:Y:S01]  /*79a0*/  IMAD.MOV.U32 R220, RZ, RZ, R3 ;  /* 0x000000ffffdc7224 */ /* 0x000fe200078e0003 */
[----:B------:R-:W-:Y:S01]  /*79b0*/  UMOV UR41, UR39 ;  /* 0x0000002700297c82 */ /* 0x000fe20008000000 */
[----:B------:R-:W-:Y:S01]  /*79c0*/  IMAD.MOV.U32 R21, RZ, RZ, R4 ;  /* 0x000000ffff157224 */ /* 0x000fe200078e0004 */
[----:B------:R-:W-:Y:S01]  /*79d0*/  UMOV UR4, UR38 ;  /* 0x0000002600047c82 */ /* 0x000fe20008000000 */
[----:B------:R-:W-:Y:S01]  /*79e0*/  ULDC UR5, c[0x0][0x9d8] ;  /* 0x0002760000057ab9 */ /* 0x000fe20000000800 */
[----:B------:R-:W-:-:S05]  /*79f0*/  ULDC UR51, c[0x0][0x988] ;  /* 0x0002620000337ab9 */ /* 0x000fca0000000800 */
.L_x_1306:
[----:B------:R-:W-:-:S04]  /*7a00*/  UISETP.NE.AND UP0, UPT, UR4, 0x1, UPT ;  /* 0x000000010400788c */ /* 0x000fc8000bf05270 */
[----:B------:R-:W-:-:S04]  /*7a10*/  USEL UR39, URZ, 0x1, UP0 ;  /* 0x000000013f277887 */ /* 0x000fc80008000000 */
[----:B------:R-:W-:Y:S01]  /*7a20*/  ULOP3.LUT UR39, UR41, UR39, URZ, 0x3c, !UPT ;  /* 0x0000002729277292 */ /* 0x000fe2000f8e3c3f */
[----:B------:R-:W-:Y:S11]  /*7a30*/  @!P0 BRA `(.L_x_1296) ;  /* 0x0000000000048947 */ /* 0x000ff60003800000 */
[----:B------:R-:W-:Y:S01]  /*7a40*/  BPT.TRAP 0x1 ;  /* 0x000000040000795c */ /* 0x000fe20000300000 */
.L_x_1296:
[----:B------:R-:W-:Y:S01]  /*7a50*/  UIADD3 UR38, UR4, 0x1, URZ ;  /* 0x0000000104267890 */ /* 0x000fe2000fffe03f */
[----:B------:R-:W-:-:S03]  /*7a60*/  MOV R3, UR39 ;  /* 0x0000002700037c02 */ /* 0x000fc60008000f00 */
[----:B------:R-:W-:Y:S01]  /*7a70*/  UISETP.NE.AND UP0, UPT, UR38, 0x2, UPT ;  /* 0x000000022600788c */ /* 0x000fe2000bf05270 */
[----:B------:R-:W-:-:S03]  /*7a80*/  SHF.L.U32 R3, R3, 0x1f, RZ ;  /* 0x0000001f03037819 */ /* 0x000fc600000006ff */
[----:B------:R-:W-:-:S04]  /*7a90*/  USEL UR38, UR38, URZ, UP0 ;  /* 0x0000003f26267287 */ /* 0x000fc80008000000 */
[----:B------:R-:W-:-:S09]  /*7aa0*/  ULEA UR7, UR38, UR40, 0x3 ;  /* 0x0000002826077291 */ /* 0x000fd2000f8e183f */
[----:B------:R0:W1:Y:S01]  /*7ab0*/  SYNCS.PHASECHK.TRANS64.TRYWAIT P1, [UR7+0x30830], R3 ;  /* 0x03083003ff0075a7 */ /* 0x0000620008020147 */
[----:B------:R-:W-:Y:S05]  /*7ac0*/  @!P0 BRA `(.L_x_1297) ;  /* 0x0000000000048947 */ /* 0x000fea0003800000 */
[----:B------:R-:W-:Y:S01]  /*7ad0*/  BPT.TRAP 0x1 ;  /* 0x000000040000795c */ /* 0x000fe20000300000 */
.L_x_1297:
[----:B-1----:R-:W-:Y:S05]  /*7ae0*/  @P1 BRA `(.L_x_1298) ;  /* 0x0000000000081947 */ /* 0x002fea0003800000 */
[----:B------:R-:W1:Y:S02]  /*7af0*/  SYNCS.PHASECHK.TRANS64.TRYWAIT P1, [UR7+0x30830], R3 ;  /* 0x03083003ff0075a7 */ /* 0x000e640008020147 */
[----:B-1----:R-:W-:Y:S05]  /*7b00*/  @!P1 BRA `(.L_x_1299) ;  /* 0x000000ec000c9947 */ /* 0x002fea0003800000 */
.L_x_1298:
        /* <DEDUP_REMOVED lines=230> */
.L_x_1300:
[----:B------:R-:W-:Y:S01]  /*8970*/  ULEA UR14, UR4, UR40, 0x3 ;  /* 0x00000028040e7291 */ /* 0x000fe2000f8e183f */
[----:B------:R-:W-:-:S05]  /*8980*/  IMAD.U32 R0, RZ, RZ, UR41 ;  /* 0x00000029ff007e24 */ /* 0x000fca000f8e00ff */
[----:B------:R-:W-:-:S04]  /*8990*/  SHF.L.U32 R0, R0, 0x1f, RZ ;  /* 0x0000001f00007819 */ /* 0x000fc800000006ff */
[----:B------:R2:W3:Y:S01]  /*89a0*/  SYNCS.PHASECHK.TRANS64.TRYWAIT P1, [UR14+0x30850], R0 ;  /* 0x03085000ff0075a7 */ /* 0x0004e2000802014e */
[----:B------:R-:W-:Y:S05]  /*89b0*/  @!P0 BRA `(.L_x_1301) ;  /* 0x0000000000048947 */ /* 0x000fea0003800000 */
[----:B------:R-:W-:Y:S01]  /*89c0*/  BPT.TRAP 0x1 ;  /* 0x000000040000795c */ /* 0x000fe20000300000 */
.L_x_1301:
[----:B---3--:R-:W-:Y:S05]  /*89d0*/  @P1 BRA `(.L_x_1302) ;  /* 0x0000000000081947 */ /* 0x008fea0003800000 */
[----:B------:R-:W3:Y:S02]  /*89e0*/  SYNCS.PHASECHK.TRANS64.TRYWAIT P1, [UR14+0x30850], R0 ;  /* 0x03085000ff0075a7 */ /* 0x000ee4000802014e */
[----:B---3--:R-:W-:Y:S05]  /*89f0*/  @!P1 BRA `(.L_x_1303) ;  /* 0x000000dc00689947 */ /* 0x008fea0003800000 */
.L_x_1302:
        /* <DEDUP_REMOVED lines=30> */
.L_x_1304:
        /* <DEDUP_REMOVED lines=110> */
[----:B------:R-:W-:-:S03]  /*92c0*/  FMUL.FTZ R181, R4, UR6 ;  /* 0x0000000604b57c20 */ /* 0x000fc60008410000 */
[----:B------:R-:W-:Y:S01]  /*92d0*/  FMUL.FTZ R177, R21, UR6 ;  /* 0x0000000615b17c20 */ /* 0x000fe20008410000 */
[--C-:B------:R-:W-:Y:S01]  /*92e0*/  FFMA.FTZ R21, R152, UR6, -R181.reuse ;  /* 0x0000000698157c23 */ /* 0x100fe200080108b5 */
[C---:B------:R-:W-:Y:S01]  /*92f0*/  FADD.FTZ R2, -R3.reuse, R220 ;  /* 0x000000dc03027221 */ /* 0x040fe20000010100 */
[----:B------:R-:W-:Y:S01]  /*9300*/  FMUL.FTZ R152, R3, UR6 ;  /* 0x0000000603987c20 */ /* 0x000fe20008410000 */
[--C-:B------:R-:W-:Y:S01]  /*9310*/  FFMA.FTZ R196, R153, UR6, -R181.reuse ;  /* 0x0000000699c47c23 */ /* 0x100fe200080108b5 */
[----:B------:R-:W-:Y:S01]  /*9320*/  MUFU.EX2 R0, R177 ;  /* 0x000000b100007308 */ /* 0x000fe20000000800 */
[----:B------:R-:W-:Y:S01]  /*9330*/  FMUL.FTZ R2, R2, UR6 ;  /* 0x0000000602027c20 */ /* 0x000fe20008410000 */
        /* <DEDUP_REMOVED lines=25> */
[--C-:B------:R-:W-:Y:S01]  /*94d0*/  FFMA.FTZ R184, R174, UR6, -R181.reuse ;  /* 0x00000006aeb87c23 */ /* 0x100fe200080108b5 */
[--C-:B------:R-:W-:Y:S01]  /*94e0*/  FFMA.FTZ R185, R169, UR6, -R152.reuse ;  /* 0x00000006a9b97c23 */ /* 0x100fe20008010898 */
[--C-:B------:R-:W-:Y:S01]  /*94f0*/  FFMA.FTZ R153, R176, UR6, -R181.reuse ;  /* 0x00000006b0997c23 */ /* 0x100fe200080108b5 */
[----:B------:R-:W-:Y:S01]  /*9500*/  FFMA.FTZ R187, R171, UR6, -R152 ;  /* 0x00000006abbb7c23 */ /* 0x000fe20008010898 */
[----:B------:R-:W-:Y:S01]  /*9510*/  FFMA.FTZ R179, R179, UR6, -R181 ;  /* 0x00000006b3b37c23 */ /* 0x000fe200080108b5 */
        /* <DEDUP_REMOVED lines=67> */
.L_x_1305:
        /* <DEDUP_REMOVED lines=27> */
.L_x_1295:
[----:B------:R-:W-:-:S13]  /*9b00*/  R2UR UR4, R201 ;  /* 0x00000000c90472ca */ /* 0x000fda00000e0000 */
[----:B------:R-:W-:-:S13]  /*9b10*/  ISETP.GE.AND P1, PT, R221, UR4, PT ;  /* 0x00000004dd007c0c */ /* 0x000fda000bf26270 */
[----:B------:R-:W-:Y:S05]  /*9b20*/  @!P1 BRA `(.L_x_1307) ;  /* 0x0000002c00309947 */ /* 0x000fea0003800000 */
[----:B------:R-:W-:Y:S01]  /*9b30*/  IMAD.MOV.U32 R21, RZ, RZ, R3 ;  /* 0x000000ffff157224 */ /* 0x000fe200078e0003 */
[----:B------:R-:W-:Y:S01]  /*9b40*/  UMOV UR7, UR39 ;  /* 0x0000002700077c82 */ /* 0x000fe20008000000 */
[----:B------:R-:W-:Y:S01]  /*9b50*/  IMAD.MOV.U32 R220, RZ, RZ, R4 ;  /* 0x000000ffffdc7224 */ /* 0x000fe200078e0004 */
[----:B------:R-:W-:Y:S01]  /*9b60*/  UMOV UR4, UR38 ;  /* 0x0000002600047c82 */ /* 0x000fe20008000000 */
[----:B------:R-:W-:Y:S01]  /*9b70*/  ULDC UR41, c[0x0][0x9e4] ;  /* 0x0002790000297ab9 */ /* 0x000fe20000000800 */
[----:B------:R-:W-:Y:S01]  /*9b80*/  ULDC UR50, c[0x0][0x9dc] ;  /* 0x0002770000327ab9 */ /* 0x000fe20000000800 */
[----:B------:R-:W-:Y:S01]  /*9b90*/  ULDC UR5, c[0x0][0x9d8] ;  /* 0x0002760000057ab9 */ /* 0x000fe20000000800 */
[----:B------:R-:W-:-:S05]  /*9ba0*/  ULDC UR51, c[0x0][0x988] ;  /* 0x0002620000337ab9 */ /* 0x000fca0000000800 */
.L_x_1326:
[----:B------:R-:W-:-:S04]  /*9bb0*/  UIADD3 UR38, UR4, 0x1, URZ ;  /* 0x0000000104267890 */ /* 0x000fc8000fffe03f */
[----:B------:R-:W-:-:S04]  /*9bc0*/  UISETP.NE.AND UP0, UPT, UR38, 0x2, UPT ;  /* 0x000000022600788c */ /* 0x000fc8000bf05270 */
[----:B------:R-:W-:Y:S02]  /*9bd0*/  USEL UR39, URZ, 0x1, UP0 ;  /* 0x000000013f277887 */ /* 0x000fe40008000000 */
[----:B------:R-:W-:Y:S02]  /*9be0*/  USEL UR38, UR38, URZ, UP0 ;  /* 0x0000003f26267287 */ /* 0x000fe40008000000 */
[----:B------:R-:W-:Y:S01]  /*9bf0*/  ULOP3.LUT UR39, UR7, UR39, URZ, 0x3c, !UPT ;  /* 0x0000002707277292 */ /* 0x000fe2000f8e3c3f */
[----:B------:R-:W-:Y:S11]  /*9c00*/  @!P0 BRA `(.L_x_1308) ;  /* 0x0000000000048947 */ /* 0x000ff60003800000 */
[----:B------:R-:W-:Y:S01]  /*9c10*/  BPT.TRAP 0x1 ;  /* 0x000000040000795c */ /* 0x000fe20000300000 */
.L_x_1308:
[----:B------:R-:W-:Y:S01]  /*9c20*/  ULEA UR6, UR38, UR40, 0x3 ;  /* 0x0000002826067291 */ /* 0x000fe2000f8e183f */
[----:B------:R-:W-:-:S04]  /*9c30*/  MOV R3, UR39 ;  /* 0x0000002700037c02 */ /* 0x000fc80008000f00 */
[----:B------:R-:W-:-:S04]  /*9c40*/  SHF.L.U32 R3, R3, 0x1f, RZ ;  /* 0x0000001f03037819 */ /* 0x000fc800000006ff */
[----:B------:R0:W1:Y:S01]  /*9c50*/  SYNCS.PHASECHK.TRANS64.TRYWAIT P1, [UR6+0x30830], R3 ;  /* 0x03083003ff0075a7 */ /* 0x0000620008020146 */
[----:B------:R-:W-:Y:S05]  /*9c60*/  @!P0 BRA `(.L_x_1309) ;  /* 0x0000000000048947 */ /* 0x000fea0003800000 */
[----:B------:R-:W-:Y:S01]  /*9c70*/  BPT.TRAP 0x1 ;  /* 0x000000040000795c */ /* 0x000fe20000300000 */
.L_x_1309:
[----:B-1----:R-:W-:Y:S05]  /*9c80*/  @P1 BRA `(.L_x_1310) ;  /* 0x0000000000081947 */ /* 0x002fea0003800000 */
[----:B------:R-:W1:Y:S02]  /*9c90*/  SYNCS.PHASECHK.TRANS64.TRYWAIT P1, [UR6+0x30830], R3 ;  /* 0x03083003ff0075a7 */ /* 0x000e640008020146 */
[----:B-1----:R-:W-:Y:S05]  /*9ca0*/  @!P1 BRA `(.L_x_1311) ;  /* 0x000000c800d49947 */ /* 0x002fea0003800000 */
.L_x_1310:
        /* <DEDUP_REMOVED lines=230> */
.L_x_1312:
[----:B------:R-:W-:Y:S01]  /*ab10*/  ULEA UR10, UR4, UR40, 0x3 ;  /* 0x00000028040a7291 */ /* 0x000fe2000f8e183f */
[----:B------:R-:W-:-:S05]  /*ab20*/  IMAD.U32 R0, RZ, RZ, UR7 ;  /* 0x00000007ff007e24 */ /* 0x000fca000f8e00ff */
[----:B------:R-:W-:-:S04]  /*ab30*/  SHF.L.U32 R0, R0, 0x1f, RZ ;  /* 0x0000001f00007819 */ /* 0x000fc800000006ff */
[----:B------:R2:W3:Y:S01]  /*ab40*/  SYNCS.PHASECHK.TRANS64.TRYWAIT P1, [UR10+0x30850], R0 ;  /* 0x03085000ff0075a7 */ /* 0x0004e2000802014a */
[----:B------:R-:W-:Y:S05]  /*ab50*/  @!P0 BRA `(.L_x_1313) ;  /* 0x0000000000048947 */ /* 0x000fea0003800000 */
[----:B------:R-:W-:Y:S01]  /*ab60*/  BPT.TRAP 0x1 ;  /* 0x000000040000795c */ /* 0x000fe20000300000 */
.L_x_1313:
[----:B---3--:R-:W-:Y:S05]  /*ab70*/  @P1 BRA `(.L_x_1314) ;  /* 0x0000000000081947 */ /* 0x008fea0003800000 */
[----:B------:R-:W3:Y:S02]  /*ab80*/  SYNCS.PHASECHK.TRANS64.TRYWAIT P1, [UR10+0x30850], R0 ;  /* 0x03085000ff0075a7 */ /* 0x000ee4000802014a */
[----:B---3--:R-:W-:Y:S05]  /*ab90*/  @!P1 BRA `(.L_x_1315) ;  /* 0x000000bc00309947 */ /* 0x008fea0003800000 */
.L_x_1314:
        /* <DEDUP_REMOVED lines=30> */
.L_x_1316:
[----:B------:R-:W-:Y:S01]  /*ad80*/  R2UR UR4, R22 ;  /* 0x00000000160472ca */ /* 0x000fe200000e0000 */
[----:B------:R-:W3:Y:S01]  /*ad90*/  S2UR UR7, SR_CgaCtaId ;  /* 0x00000000000779c3 */ /* 0x000ee20000008800 */
[----:B------:R-:W-:Y:S01]  /*ada0*/  FMUL.FTZ R191, R169, UR5 ;  /* 0x00000005a9bf7c20 */ /* 0x000fe20008410000 */
[----:B------:R-:W-:Y:S02]  /*adb0*/  VIADD R169, R200, UR61 ;  /* 0x0000003dc8a97c36 */ /* 0x000fe40008000000 */
[----:B------:R-:W-:Y:S01]  /*adc0*/  FMUL.FTZ R184, R152, UR5 ;  /* 0x0000000598b87c20 */ /* 0x000fe20008410000 */
[----:B------:R-:W-:Y:S01]  /*add0*/  FMUL.FTZ R152, R155, UR5 ;  /* 0x000000059b987c20 */ /* 0x000fe20008410000 */
[----:B------:R-:W-:Y:S01]  /*ade0*/  FMUL.FTZ R155, R162, UR5 ;  /* 0x00000005a29b7c20 */ /* 0x000fe20008410000 */
[----:B-1----:R-:W-:Y:S01]  /*adf0*/  FMUL.FTZ R4, R153, UR5 ;  /* 0x0000000599047c20 */ /* 0x002fe20008410000 */
[----:B------:R-:W-:Y:S01]  /*ae00*/  FMUL.FTZ R162, R175, UR5 ;  /* 0x00000005afa27c20 */ /* 0x000fe20008410000 */
[----:B------:R-:W-:Y:S01]  /*ae10*/  FMUL.FTZ R153, R158, UR5 ;  /* 0x000000059e997c20 */ /* 0x000fe20008410000 */
[----:B------:R-:W-:Y:S01]  /*ae20*/  FMUL.FTZ R175, R177, UR5 ;  /* 0x00000005b1af7c20 */ /* 0x000fe20008410000 */
[----:B------:R-:W-:Y:S01]  /*ae30*/  FMUL.FTZ R158, R167, UR5 ;  /* 0x00000005a79e7c20 */ /* 0x000fe20008410000 */
[----:B------:R-:W-:Y:S01]  /*ae40*/  IMAD.SHL.U32 R177, R221, 0x40, RZ ;  /* 0x00000040ddb17824 */ /* 0x000fe200078e00ff */
[----:B------:R-:W-:Y:S01]  /*ae50*/  UISETP.NE.AND UP1, UPT, UR4, URZ, UPT ;  /* 0x0000003f0400728c */ /* 0x000fe2000bf25270 */
[----:B------:R-:W-:Y:S01]  /*ae60*/  FMUL.FTZ R188, R160, UR5 ;  /* 0x00000005a0bc7c20 */ /* 0x000fe20008410000 */
[----:B------:R-:W-:Y:S01]  /*ae70*/  ULEA UR4, UR38, UR40, 0x3 ;  /* 0x0000002826047291 */ /* 0x000fe2000f8e183f */
[----:B0-2---:R-:W-:Y:S01]  /*ae80*/  FMUL.FTZ R0, R154, UR5 ;  /* 0x000000059a007c20 */ /* 0x005fe20008410000 */
[----:B------:R-:W-:Y:S01]  /*ae90*/  UISETP.NE.AND UP0, UPT, UR60, URZ, UPT ;  /* 0x0000003f3c00728c */ /* 0x000fe2000bf05270 */
[----:B------:R-:W-:Y:S01]  /*aea0*/  FMUL.FTZ R186, R156, UR5 ;  /* 0x000000059cba7c20 */ /* 0x000fe20008410000 */
[----:B------:R-:W-:Y:S01]  /*aeb0*/  PLOP3.LUT P1, PT, PT, PT, UP1, 0x80, 0x0 ;  /* 0x000000000000781c */ /* 0x000fe20003f2f018 */
[----:B------:R-:W-:Y:S01]  /*aec0*/  UIADD3 UR4, UR4, 0x30840, URZ ;  /* 0x0003084004047890 */ /* 0x000fe2000fffe03f */
[----:B------:R-:W-:Y:S01]  /*aed0*/  PLOP3.LUT P2, PT, PT, PT, UP1, 0x80, 0x0 ;  /* 0x000000000000781c */ /* 0x000fe20003f4f018 */
[----:B------:R-:W-:Y:S01]  /*aee0*/  FMUL.FTZ R185, R157, UR5 ;  /* 0x000000059db97c20 */ /* 0x000fe20008410000 */
[----:B------:R-:W-:Y:S01]  /*aef0*/  FMUL.FTZ R187, R161, UR5 ;  /* 0x00000005a1bb7c20 */ /* 0x000fe20008410000 */
[----:B------:R-:W-:Y:S01]  /*af00*/  @UP1 ULDC UR6, c[0x0][0x44c] ;  /* 0x0001130000061ab9 */ /* 0x000fe20000000800 */
[----:B------:R-:W-:Y:S01]  /*af10*/  FMUL.FTZ R190, R164, UR5 ;  /* 0x00000005a4be7c20 */ /* 0x000fe20008410000 */
[----:B------:R-:W-:Y:S01]  /*af20*/  FMUL.FTZ R160, R171, UR5 ;  /* 0x00000005aba07c20 */ /* 0x000fe20008410000 */
[----:B---3--:R-:W-:Y:S01]  /*af30*/  UPRMT UR4, UR7, 0x654, UR4 ;  /* 0x0000065407047896 */ /* 0x008fe20008000004 */
        /* <DEDUP_REMOVED lines=24> */
[----:B------:R-:W1:Y:S01]  /*b0c0*/  MUFU.TANH R184, R184 ;  /* 0x000000b800b87308 */ /* 0x000e620000002400 */
[----:B------:R-:W-:Y:S01]  /*b0d0*/  SYNCS.ARRIVE.TRANS64.RED.A1T0 RZ, [UR4], RZ ;  /* 0x000000ffffff79a7 */ /* 0x000fe20008100404 */
[----:B------:R-:W-:-:S02]  /*b0e0*/  ULOP3.LUT UR4, URZ, UR50, URZ, 0x33, !UPT ;  /* 0x000000323f047292 */ /* 0x000fc4000f8e333f */
[----:B------:R-:W-:Y:S01]  /*b0f0*/  IADD3 R2, -R3, UR43, R2 ;  /* 0x0000002b03027c10 */ /* 0x000fe2000fffe102 */
[----:B------:R-:W-:-:S03]  /*b100*/  ULDC UR6, c[0x0][0x9e0] ;  /* 0x0002780000067ab9 */ /* 0x000fc60000000800 */
[----:B------:R-:W2:Y:S01]  /*b110*/  MUFU.TANH R4, R4 ;  /* 0x0000000400047308 */ /* 0x000ea20000002400 */
[C---:B------:R-:W-:Y:S02]  /*b120*/  VIADD R178, R2.reuse, UR6 ;  /* 0x0000000602b27c36 */ /* 0x040fe40008000000 */
[----:B------:R-:W-:-:S03]  /*b130*/  VIADD R180, R2, UR4 ;  /* 0x0000000402b47c36 */ /* 0x000fc60008000000 */
[----:B0-----:R-:W-:Y:S01]  /*b140*/  IADD3 R181, R178, R167, RZ ;  /* 0x000000a7b2b57210 */ /* 0x001fe20007ffe0ff */
[----:B------:R-:W-:Y:S01]  /*b150*/  IMAD.IADD R182, R180, 0x1, R167 ;  /* 0x00000001b4b67824 */ /* 0x000fe200078e02a7 */
        /* <DEDUP_REMOVED lines=44> */
.L_x_1319:
[----:B------:R-:W-:-:S05]  /*b420*/  IMAD.U32 R168, RZ, RZ, UR41 ;  /* 0x00000029ffa87e24 */ /* 0x000fca000f8e00ff */
[----:B------:R-:W-:-:S13]  /*b430*/  ISETP.NE.AND P1, PT, R168, 0x1, PT ;  /* 0x00000001a800780c */ /* 0x000fda0003f25270 */
[----:B------:R-:W1:Y:S02]  /*b440*/  @P1 LDC.64 R2, c[0x0][0x9e8] ;  /* 0x00027a00ff021b82 */ /* 0x000e640000000a00 */
[----:B-1----:R-:W-:-:S05]  /*b450*/  @P1 IMAD.HI.U32 R2, R167, R2, RZ ;  /* 0x00000002a7021227 */ /* 0x002fca00078e00ff */
[----:B------:R-:W-:-:S07]  /*b460*/  @P1 SHF.R.U32.HI R167, RZ, R3, R2 ;  /* 0x00000003ffa71219 */ /* 0x000fce0000011602 */
.L_x_1320:
[----:B------:R-:W-:Y:S05]  /*b470*/  BSYNC B0 ;  /* 0x0000000000007941 */ /* 0x000fea0003800000 */
.L_x_1318:
[----:B------:R-:W-:-:S04]  /*b480*/  IMAD R2, R167, R168, -R177 ;  /* 0x000000a8a7027224 */ /* 0x000fc800078e0ab1 */
[----:B------:R-:W-:-:S05]  /*b490*/  IMAD R2, R19, -0x2, R2 ;  /* 0xfffffffe13027824 */ /* 0x000fca00078e0202 */
[----:B------:R-:W-:Y:S02]  /*b4a0*/  VIADDMNMX R181, R2, R168, R181, PT ;  /* 0x000000a802b57246 */ /* 0x000fe400038001b5 */
[----:B------:R-:W-:-:S07]  /*b4b0*/  VIMNMX R182, R182, R2, !PT ;  /* 0x00000002b6b67248 */ /* 0x000fce0007fe0100 */
.L_x_1317:
        /* <DEDUP_REMOVED lines=13> */
[----:B------:R-:W-:Y:S01]  /*b590*/  ISETP.GT.AND P3, PT, R182, 0x10, P1 ;  /* 0x00000010b600780c */ /* 0x000fe20000f64270 */
        /* <DEDUP_REMOVED lines=41> */
[----:B------:R-:W-:Y:S01]  /*b830*/  MOV R4, UR42 ;  /* 0x0000002a00047c02 */ /* 0x000fe20008000f00 */
[----:B------:R-:W-:Y:S03]  /*b840*/  BSSY B0, `(.L_x_1322) ;  /* 0x0000011000007945 */ /* 0x000fe60003800000 */
[----:B------:R-:W-:-:S04]  /*b850*/  IADD3 R4, -R4, UR43, R3 ;  /* 0x0000002b04047c10 */ /* 0x000fc8000fffe103 */
        /* <DEDUP_REMOVED lines=10> */
.L_x_1323:
[----:B------:R-:W-:-:S05]  /*b900*/  IMAD.U32 R181, RZ, RZ, UR41 ;  /* 0x00000029ffb57e24 */ /* 0x000fca000f8e00ff */
[----:B------:R-:W-:-:S13]  /*b910*/  ISETP.NE.AND P2, PT, R181, 0x1, PT ;  /* 0x00000001b500780c */ /* 0x000fda0003f45270 */
[----:B------:R-:W0:Y:S02]  /*b920*/  @P2 LDC.64 R2, c[0x0][0x9e8] ;  /* 0x00027a00ff022b82 */ /* 0x000e240000000a00 */
[----:B0-----:R-:W-:-:S05]  /*b930*/  @P2 IMAD.HI.U32 R2, R4, R2, RZ ;  /* 0x0000000204022227 */ /* 0x001fca00078e00ff */
[----:B------:R-:W-:-:S07]  /*b940*/  @P2 SHF.R.U32.HI R4, RZ, R3, R2 ;  /* 0x00000003ff042219 */ /* 0x000fce0000011602 */
.L_x_1324:
[----:B------:R-:W-:Y:S05]  /*b950*/  BSYNC B0 ;  /* 0x0000000000007941 */ /* 0x000fea0003800000 */
.L_x_1322:
[----:B------:R-:W-:-:S04]  /*b960*/  IMAD R4, R4, R181, -R177 ;  /* 0x000000b504047224 */ /* 0x000fc800078e0ab1 */
[----:B------:R-:W-:-:S05]  /*b970*/  IMAD R3, R19, -0x2, R4 ;  /* 0xfffffffe13037824 */ /* 0x000fca00078e0204 */
[----:B------:R-:W-:Y:S02]  /*b980*/  VIADDMNMX R178, R3, R181, R178, PT ;  /* 0x000000b503b27246 */ /* 0x000fe400038001b2 */
[----:B------:R-:W-:-:S07]  /*b990*/  VIMNMX R180, R180, R3, !PT ;  /* 0x00000003b4b47248 */ /* 0x000fce0007fe0100 */
.L_x_1321:
[----:B------:R-:W-:Y:S01]  /*b9a0*/  FMNMX.FTZ R3, R167, R220, !PT ;  /* 0x000000dca7037209 */ /* 0x000fe20007810000 */
[----:B------:R-:W-:Y:S01]  /*b9b0*/  UMOV UR6, UR51 ;  /* 0x0000003300067c82 */ /* 0x000fe20008000000 */
        /* <DEDUP_REMOVED lines=78> */
[----:B------:R0:W-:Y:S01]  /*bea0*/  MUFU.EX2 R161, R177 ;  /* 0x000000b100a17308 */ /* 0x0001e20000000800 */
        /* <DEDUP_REMOVED lines=9> */
[--C-:B0-----:R-:W-:Y:S01]  /*bf40*/  FFMA.FTZ R177, R170, UR6, -R0.reuse ;  /* 0x00000006aab17c23 */ /* 0x101fe20008010800 */
        /* <DEDUP_REMOVED lines=110> */
.L_x_1325:
[----:B------:R-:W0:Y:S01]  /*c630*/  S2UR UR7, SR_CgaCtaId ;  /* 0x00000000000779c3 */ /* 0x000e220000008800 */
[----:B------:R-:W-:Y:S01]  /*c640*/  R2UR UR4, R201 ;  /* 0x00000000c90472ca */ /* 0x000fe200000e0000 */
[----:B------:R-:W-:Y:S01]  /*c650*/  UIADD3 UR10, UR10, 0x30860, URZ ;  /* 0x000308600a0a7890 */ /* 0x000fe2000fffe03f */
[----:B------:R-:W-:Y:S01]  /*c660*/  F2FP.F16.F32.PACK_AB R196, R196, R161 ;  /* 0x000000a1c4c4723e */ /* 0x000fe200000000ff */
[----:B------:R-:W-:Y:S01]  /*c670*/  IMAD.MOV.U32 R21, RZ, RZ, R3 ;  /* 0x000000ffff157224 */ /* 0x000fe200078e0003 */
[----:B------:R-:W-:Y:S01]  /*c680*/  F2FP.F16.F32.PACK_AB R197, R152, R197 ;  /* 0x000000c598c5723e */ /* 0x000fe200000000ff */
[----:B------:R-:W-:Y:S01]  /*c690*/  IMAD.MOV.U32 R220, RZ, RZ, R4 ;  /* 0x000000ffffdc7224 */ /* 0x000fe200078e0004 */
[----:B------:R-:W-:Y:S02]  /*c6a0*/  F2FP.F16.F32.PACK_AB R198, R183, R198 ;  /* 0x000000c6b7c6723e */ /* 0x000fe400000000ff */
[----:B------:R-:W-:Y:S02]  /*c6b0*/  F2FP.F16.F32.PACK_AB R199, R154, R199 ;  /* 0x000000c79ac7723e */ /* 0x000fe400000000ff */
[----:B------:R-:W-:-:S02]  /*c6c0*/  F2FP.F16.F32.PACK_AB R192, R181, R192 ;  /* 0x000000c0b5c0723e */ /* 0x000fc400000000ff */
[----:B------:R-:W-:Y:S02]  /*c6d0*/  F2FP.F16.F32.PACK_AB R193, R156, R193 ;  /* 0x000000c19cc1723e */ /* 0x000fe400000000ff */
[----:B------:R-:W-:Y:S01]  /*c6e0*/  ISETP.GT.AND P1, PT, R221, UR4, PT ;  /* 0x00000004dd007c0c */ /* 0x000fe2000bf24270 */
        /* <DEDUP_REMOVED lines=16> */
.L_x_1307:
        /* <DEDUP_REMOVED lines=131> */
.L_x_1327:
[----:B------:R-:W-:Y:S01]  /*d020*/  ULEA UR5, UR38, UR40, 0x3 ;  /* 0x0000002826057291 */ /* 0x000fe2000f8e183f */
[----:B------:R-:W-:-:S05]  /*d030*/  IMAD.U32 R0, RZ, RZ, UR39 ;  /* 0x00000027ff007e24 */ /* 0x000fca000f8e00ff */
[----:B------:R-:W-:-:S04]  /*d040*/  SHF.L.U32 R0, R0, 0x1f, RZ ;  /* 0x0000001f00007819 */ /* 0x000fc800000006ff */
[----:B------:R0:W1:Y:S01]  /*d050*/  SYNCS.PHASECHK.TRANS64.TRYWAIT P1, [UR5+0x30850], R0 ;  /* 0x03085000ff0075a7 */ /* 0x0000620008020145 */
[----:B------:R-:W-:Y:S05]  /*d060*/  @!P0 BRA `(.L_x_1328) ;  /* 0x0000000000048947 */ /* 0x000fea0003800000 */
[----:B------:R-:W-:Y:S01]  /*d070*/  BPT.TRAP 0x1 ;  /* 0x000000040000795c */ /* 0x000fe20000300000 */
.L_x_1328:
[----:B-1----:R-:W-:Y:S05]  /*d080*/  @P1 BRA `(.L_x_1329) ;  /* 0x0000000000081947 */ /* 0x002fea0003800000 */
[----:B------:R-:W1:Y:S02]  /*d090*/  SYNCS.PHASECHK.TRANS64.TRYWAIT P1, [UR5+0x30850], R0 ;  /* 0x03085000ff0075a7 */ /* 0x000e640008020145 */
[----:B-1----:R-:W-:Y:S05]  /*d0a0*/  @!P1 BRA `(.L_x_1330) ;  /* 0x0000009800049947 */ /* 0x002fea0003800000 */
.L_x_1329:
[----:B------:R-:W-:Y:S01]  /*d0b0*/  UIADD3 UR40, UR40, 0x400, URZ ;  /* 0x0000040028287890 */ /* 0x000fe2000fffe03f */
[----:B------:R-:W-:Y:S01]  /*d0c0*/  WARPGROUP.ARRIVE ;  /* 0x00000000000079c5 */ /* 0x000fe20000000000 */
[----:B------:R-:W-:Y:S01]  /*d0d0*/  UMOV UR11, 0x40000040 ;  /* 0x40000040000b7882 */ /* 0x000fe20000000000 */
[----:B-1----:R-:W1:Y:S01]  /*d0e0*/  SHFL.BFLY PT, R7, R18, 0x2, 0x1f ;  /* 0x0c401f0012077f89 */ /* 0x002e6200000e0000 */
[----:B------:R-:W-:Y:S01]  /*d0f0*/  USHF.R.U32.HI UR40, URZ, 0x4, UR40 ;  /* 0x000000043f287899 */ /* 0x000fe20008011628 */
[----:B------:R-:W-:Y:S01]  /*d100*/  MOV R6, RZ ;  /* 0x000000ff00067202 */ /* 0x000fe20000000f00 */
[----:B------:R-:W-:Y:S01]  /*d110*/  IMAD.U32 R13, RZ, RZ, UR6 ;  /* 0x00000006ff0d7e24 */ /* 0x000fe2000f8e00ff */
[----:B0-----:R-:W0:Y:S01]  /*d120*/  SHFL.BFLY PT, R0, R5, 0x2, 0x1f ;  /* 0x0c401f0005007f89 */ /* 0x001e2200000e0000 */
[----:B------:R-:W-:-:S04]  /*d130*/  ULOP3.LUT UR40, UR40, 0x3fff, URZ, 0xc0, !UPT ;  /* 0x00003fff28287892 */ /* 0x000fc8000f8ec03f */
[----:B------:R-:W-:-:S04]  /*d140*/  ULOP3.LUT UR4, UR40, 0x2000000, URZ, 0xfc, !UPT ;  /* 0x0200000028047892 */ /* 0x000fc8000f8efc3f */
[----:B------:R-:W-:-:S04]  /*d150*/  ULEA UR4, UR38, UR4, 0xb ;  /* 0x0000000426047291 */ /* 0x000fc8000f8e583f */
[----:B------:R-:W-:-:S03]  /*d160*/  UIADD3 UR8, UR4, 0x80, URZ ;  /* 0x0000008004087890 */ /* 0x000fc6000fffe03f */
[----:B------:R-:W-:-:S06]  /*d170*/  UMOV UR10, UR4 ;  /* 0x00000004000a7c82 */ /* 0x000fcc0008000000 */
[----:B------:R-:W-:Y:S01]  /*d180*/  HGMMA.64x256x16.F32 R24, R196, gdesc[UR8].tnspB, R24, gsb0 ;  /* 0x43e00008c4187df0 */ /* 0x000fe20008000818 */
[----:B------:R-:W-:Y:S01]  /*d190*/  UMOV UR11, 0x40000040 ;  /* 0x40000040000b7882 */ /* 0x000fe20000000000 */
[----:B------:R-:W-:Y:S01]  /*d1a0*/  UMOV UR10, UR8 ;  /* 0x00000008000a7c82 */ /* 0x000fe20008000000 */
[----:B------:R-:W-:Y:S01]  /*d1b0*/  UIADD3 UR8, UR4, 0x100, URZ ;  /* 0x0000010004087890 */ /* 0x000fe2000fffe03f */
[----:B-1----:R-:W-:Y:S01]  /*d1c0*/  FADD.FTZ R7, R7, R18 ;  /* 0x0000001207077221 */ /* 0x002fe20000010000 */
[----:B------:R-:W-:Y:S01]  /*d1d0*/  UIADD3 UR4, UR4, 0x180, URZ ;  /* 0x0000018004047890 */ /* 0x000fe2000fffe03f */
        /* <DEDUP_REMOVED lines=39> */
.L_x_1331:
        /* <DEDUP_REMOVED lines=136> */
[-C--:B------:R-:W-:Y:S01]  /*dcd0*/  FMUL.FTZ R147, R147, R5.reuse ;  /* 0x0000000593937220 */ /* 0x080fe20000410000 */
[-C--:B------:R-:W-:Y:S01]  /*dce0*/  FMUL.FTZ R150, R150, R5.reuse ;  /* 0x0000000596967220 */ /* 0x080fe20000410000 */
[----:B------:R-:W-:Y:S01]  /*dcf0*/  FMUL.FTZ R151, R151, R5 ;  /* 0x0000000597977220 */ /* 0x000fe20000410000 */
[----:B------:R-:W-:-:S02]  /*dd00*/  USEL UR38, UR38, URZ, UP0 ;  /* 0x0000003f26267287 */ /* 0x000fc40008000000 */
[----:B------:R-:W-:-:S12]  /*dd10*/  ULOP3.LUT UR39, UR39, UR4, URZ, 0x3c, !UPT ;  /* 0x0000000427277292 */ /* 0x000fd8000f8e3c3f */
.L_x_1253:
[----:B------:R-:W0:Y:S01]  /*dd20*/  S2R R5, SR_CgaCtaId ;  /* 0x0000000000057919 */ /* 0x000e220000008800 */
[----:B------:R-:W-:Y:S01]  /*dd30*/  MOV R22, 0x400 ;  /* 0x0000040000167802 */ /* 0x000fe20000000f00 */
[----:B------:R-:W-:Y:S01]  /*dd40*/  BSSY B0, `(.L_x_1332) ;  /* 0x00002dd000007945 */ /* 0x000fe20003800000 */
[----:B------:R-:W-:Y:S02]  /*dd50*/  BAR.SYNC.DEFER_BLOCKING 0x5, 0x180 ;  /* 0x0146000000007b1d */ /* 0x000fe40000010000 */
[----:B0-----:R-:W-:-:S05]  /*dd60*/  LEA R22, R5, R22, 0x18 ;  /* 0x0000001605167211 */ /* 0x001fca00078ec0ff */
[----:B------:R-:W0:Y:S02]  /*dd70*/  LDS.128 R4, [R22+0x308d0] ;  /* 0x0308d00016047984 */ /* 0x000e240000000c00 */
[----:B0-----:R-:W-:Y:S02]  /*dd80*/  R2UR UR5, R5 ;  /* 0x00000000050572ca */ /* 0x001fe400000e0000 */
[----:B------:R-:W-:Y:S02]  /*dd90*/  R2UR UR7, R6 ;  /* 0x00000000060772ca */ /* 0x000fe400000e0000 */
[----:B------:R-:W-:Y:S01]  /*dda0*/  R2UR UR6, R7 ;  /* 0x00000000070672ca */ /* 0x000fe200000e0000 */
[----:B------:R-:W-:Y:S06]  /*ddb0*/  BAR.ARV 0x4, 0x180 ;  /* 0x0106000000007b1d */ /* 0x000fec0000002000 */
[----:B------:R-:W-:Y:S08]  /*ddc0*/  @P0 BRA `(.L_x_1333) ;  /* 0x0000001c00dc0947 */ /* 0x000ff00003800000 */
[----:B------:R-:W0:Y:S01]  /*ddd0*/  S2R R7, SR_SWINHI ;  /* 0x0000000000077919 */ /* 0x000e220000002f00 */
[----:B------:R-:W-:Y:S01]  /*dde0*/  F2FP.F16.F32.PACK_AB R24, R25, R24 ;  /* 0x000000181918723e */ /* 0x000fe200000000ff */
[----:B------:R-:W-:Y:S01]  /*ddf0*/  ULDC.64 UR8, c[0x0][0xc00] ;  /* 0x0003000000087ab9 */ /* 0x000fe20000000a00 */
[----:B------:R-:W-:Y:S01]  /*de00*/  F2FP.F16.F32.PACK_AB R25, R161, R26 ;  /* 0x0000001aa119723e */ /* 0x000fe200000000ff */
[----:B------:R-:W-:Y:S01]  /*de10*/  UISETP.NE.U32.AND UP0, UPT, UR8, URZ, UPT ;  /* 0x0000003f0800728c */ /* 0x000fe2000bf05070 */
[----:B------:R-:W-:Y:S02]  /*de20*/  F2FP.F16.F32.PACK_AB R26, R29, R28 ;  /* 0x0000001c1d1a723e */ /* 0x000fe400000000ff */
[----:B------:R-:W-:Y:S01]  /*de30*/  F2FP.F16.F32.PACK_AB R27, R8, R27 ;  /* 0x0000001b081b723e */ /* 0x000fe200000000ff */
[----:B------:R-:W-:Y:S01]  /*de40*/  UISETP.NE.AND.EX UP0, UPT, UR9, URZ, UPT, UP0 ;  /* 0x0000003f0900728c */ /* 0x000fe2000bf05300 */
[----:B------:R-:W-:Y:S02]  /*de50*/  F2FP.F16.F32.PACK_AB R32, R33, R32 ;  /* 0x000000202120723e */ /* 0x000fe400000000ff */
[----:B------:R-:W-:Y:S01]  /*de60*/  F2FP.F16.F32.PACK_AB R33, R160, R34 ;  /* 0x00000022a021723e */ /* 0x000fe200000000ff */
[----:B------:R-:W-:Y:S01]  /*de70*/  ULDC.64 UR8, c[0x0][0xc00] ;  /* 0x0003000000087ab9 */ /* 0x000fe20000000a00 */
        /* <DEDUP_REMOVED lines=10> */
[----:B------:R-:W-:Y:S02]  /*df20*/  MOV R4, R22 ;  /* 0x0000001600047202 */ /* 0x000fe40000000f00 */
[----:B0-----:R-:W-:Y:S02]  /*df30*/  MOV R5, R7 ;  /* 0x0000000700057202 */ /* 0x001fe40000000f00 */
[----:B------:R-:W-:-:S02]  /*df40*/  F2FP.F16.F32.PACK_AB R51, R155, R51 ;  /* 0x000000339b33723e */ /* 0x000fc400000000ff */
[----:B------:R-:W-:Y:S01]  /*df50*/  F2FP.F16.F32.PACK_AB R57, R154, R58 ;  /* 0x0000003a9a39723e */ /* 0x000fe200000000ff */
[----:B------:R-:W-:Y:S01]  /*df60*/  IMAD.WIDE R102, R213, 0x2, R4 ;  /* 0x00000002d5667825 */ /* 0x000fe200078e0204 */
[----:B------:R-:W-:Y:S02]  /*df70*/  F2FP.F16.F32.PACK_AB R64, R65, R64 ;  /* 0x000000404140723e */ /* 0x000fe400000000ff */
[----:B------:R-:W-:Y:S02]  /*df80*/  F2FP.F16.F32.PACK_AB R58, R61, R60 ;  /* 0x0000003c3d3a723e */ /* 0x000fe400000000ff */
[C---:B------:R-:W-:Y:S02]  /*df90*/  IADD3 R169, P1, R102.reuse, 0x20, RZ ;  /* 0x0000002066a97810 */ /* 0x040fe40007f3e0ff */
[----:B------:R-:W-:Y:S02]  /*dfa0*/  IADD3 R171, P0, R102, 0x40, RZ ;  /* 0x0000004066ab7810 */ /* 0x000fe40007f1e0ff */
[----:B------:R-:W-:-:S02]  /*dfb0*/  IADD3.X R11, RZ, R103, RZ, P1, !PT ;  /* 0x00000067ff0b7210 */ /* 0x000fc40000ffe4ff */
[C---:B------:R-:W-:Y:S01]  /*dfc0*/  IADD3 R183, P1, R102.reuse, 0x8000, RZ ;  /* 0x0000800066b77810 */ /* 0x040fe20007f3e0ff */
[--C-:B------:R-:W-:Y:S01]  /*dfd0*/  IMAD.X R13, RZ, RZ, R103.reuse, P0 ;  /* 0x000000ffff0d7224 */ /* 0x100fe200000e0667 */
[C---:B------:R-:W-:Y:S02]  /*dfe0*/  IADD3 R173, P4, R102.reuse, 0x60, RZ ;  /* 0x0000006066ad7810 */ /* 0x040fe40007f9e0ff */
[C---:B------:R-:W-:Y:S02]  /*dff0*/  IADD3 R179, P5, R102.reuse, 0x4040, RZ ;  /* 0x0000404066b37810 */ /* 0x040fe40007fbe0ff */
[C---:B------:R-:W-:Y:S01]  /*e000*/  IADD3 R175, P3, R102.reuse, 0x4000, RZ ;  /* 0x0000400066af7810 */ /* 0x040fe20007f7e0ff */
[--C-:B------:R-:W-:Y:S01]  /*e010*/  IMAD.X R15, RZ, RZ, R103.reuse, P4 ;  /* 0x000000ffff0f7224 */ /* 0x100fe200020e0667 */
[----:B------:R-:W-:Y:S01]  /*e020*/  IADD3.X R47, RZ, R103, RZ, P1, !PT ;  /* 0x00000067ff2f7210 */ /* 0x000fe20000ffe4ff */
[--C-:B------:R-:W-:Y:S01]  /*e030*/  IMAD.X R31, RZ, RZ, R103.reuse, P5 ;  /* 0x000000ffff1f7224 */ /* 0x100fe200028e0667 */
[C---:B------:R-:W-:Y:S01]  /*e040*/  LOP3.LUT R7, R102.reuse, 0x380, RZ, 0xc0, !PT ;  /* 0x0000038066077812 */ /* 0x040fe200078ec0ff */
[----:B------:R-:W-:Y:S01]  /*e050*/  IMAD.X R17, RZ, RZ, R103, P3 ;  /* 0x000000ffff117224 */ /* 0x000fe200018e0667 */
[----:B------:R-:W-:-:S02]  /*e060*/  IADD3 R167, P1, R102, 0xc060, RZ ;  /* 0x0000c06066a77810 */ /* 0x000fc40007f3e0ff */
[----:B------:R-:W-:Y:S02]  /*e070*/  LOP3.LUT R10, R169, 0x380, RZ, 0xc0, !PT ;  /* 0x00000380a90a7812 */ /* 0x000fe400078ec0ff */
[C---:B------:R-:W-:Y:S02]  /*e080*/  IADD3 R177, P6, R102.reuse, 0x4020, RZ ;  /* 0x0000402066b17810 */ /* 0x040fe40007fde0ff */
[----:B------:R-:W-:Y:S02]  /*e090*/  IADD3 R181, P2, R102, 0x4060, RZ ;  /* 0x0000406066b57810 */ /* 0x000fe40007f5e0ff */
[----:B------:R-:W-:Y:S01]  /*e0a0*/  LOP3.LUT R12, R171, 0x380, RZ, 0xc0, !PT ;  /* 0x00000380ab0c7812 */ /* 0x000fe200078ec0ff */
[--C-:B------:R-:W-:Y:S01]  /*e0b0*/  IMAD.X R21, RZ, RZ, R103.reuse, P6 ;  /* 0x000000ffff157224 */ /* 0x100fe200030e0667 */
[----:B------:R-:W-:Y:S01]  /*e0c0*/  LOP3.LUT R14, R173, 0x380, RZ, 0xc0, !PT ;  /* 0x00000380ad0e7812 */ /* 0x000fe200078ec0ff */
[----:B------:R-:W-:Y:S01]  /*e0d0*/  IMAD.X R39, RZ, RZ, R103, P2 ;  /* 0x000000ffff277224 */ /* 0x000fe200010e0667 */
[----:B------:R-:W-:-:S02]  /*e0e0*/  LOP3.LUT R16, R175, 0x380, RZ, 0xc0, !PT ;  /* 0x00000380af107812 */ /* 0x000fc400078ec0ff */
[----:B------:R-:W-:Y:S02]  /*e0f0*/  IADD3 R6, P5, R102, 0xc020, RZ ;  /* 0x0000c02066067810 */ /* 0x000fe40007fbe0ff */
[----:B------:R-:W-:Y:S02]  /*e100*/  SHF.R.U64 R7, R7, 0x3, RZ ;  /* 0x0000000307077819 */ /* 0x000fe400000012ff */
[----:B------:R-:W-:Y:S01]  /*e110*/  SHF.R.U64 R10, R10, 0x3, RZ ;  /* 0x000000030a0a7819 */ /* 0x000fe200000012ff */
[----:B------:R-:W-:Y:S01]  /*e120*/  IMAD.X R99, RZ, RZ, R103, P5 ;  /* 0x000000ffff637224 */ /* 0x000fe200028e0667 */
[----:B------:R-:W-:Y:S02]  /*e130*/  LOP3.LUT R161, R167, 0x380, RZ, 0xc0, !PT ;  /* 0x00000380a7a17812 */ /* 0x000fe400078ec0ff */
[----:B------:R-:W-:Y:S02]  /*e140*/  IADD3 R54, P0, R102, 0x8020, RZ ;  /* 0x0000802066367810 */ /* 0x000fe40007f1e0ff */
[----:B------:R-:W-:-:S02]  /*e150*/  SHF.R.U64 R12, R12, 0x3, RZ ;  /* 0x000000030c0c7819 */ /* 0x000fc400000012ff */
[----:B------:R-:W-:Y:S01]  /*e160*/  LOP3.LUT R20, R177, 0x380, RZ, 0xc0, !PT ;  /* 0x00000380b1147812 */ /* 0x000fe200078ec0ff */
[--C-:B------:R-:W-:Y:S01]  /*e170*/  IMAD.X R55, RZ, RZ, R103.reuse, P0 ;  /* 0x000000ffff377224 */ /* 0x100fe200000e0667 */
[----:B------:R-:W-:Y:S02]  /*e180*/  IADD3 R62, P4, R102, 0x8040, RZ ;  /* 0x00008040663e7810 */ /* 0x000fe40007f9e0ff */
[----:B------:R-:W-:Y:S02]  /*e190*/  SHF.R.U64 R14, R14, 0x3, RZ ;  /* 0x000000030e0e7819 */ /* 0x000fe400000012ff */
[----:B------:R-:W-:Y:S01]  /*e1a0*/  LOP3.LUT R30, R179, 0x380, RZ, 0xc0, !PT ;  /* 0x00000380b31e7812 */ /* 0x000fe200078ec0ff */
[----:B------:R-:W-:Y:S01]  /*e1b0*/  IMAD.X R63, RZ, RZ, R103, P4 ;  /* 0x000000ffff3f7224 */ /* 0x000fe200020e0667 */
[C---:B------:R-:W-:Y:S02]  /*e1c0*/  IADD3 R70, P3, R102.reuse, 0x8060, RZ ;  /* 0x0000806066467810 */ /* 0x040fe40007f7e0ff */
[----:B------:R-:W-:-:S02]  /*e1d0*/  IADD3 R94, P6, R102, 0xc000, RZ ;  /* 0x0000c000665e7810 */ /* 0x000fc40007fde0ff */
[----:B------:R-:W-:Y:S01]  /*e1e0*/  IADD3 R168, P2, R102, 0xc040, RZ ;  /* 0x0000c04066a87810 */ /* 0x000fe20007f5e0ff */
[--C-:B------:R-:W-:Y:S01]  /*e1f0*/  IMAD.X R71, RZ, RZ, R103.reuse, P3 ;  /* 0x000000ffff477224 */ /* 0x100fe200018e0667 */
[----:B------:R-:W-:Y:S01]  /*e200*/  SHF.R.U64 R16, R16, 0x3, RZ ;  /* 0x0000000310107819 */ /* 0x000fe200000012ff */
[--C-:B------:R-:W-:Y:S01]  /*e210*/  IMAD.X R95, RZ, RZ, R103.reuse, P6 ;  /* 0x000000ffff5f7224 */ /* 0x100fe200030e0667 */
[----:B------:R-:W-:Y:S02]  /*e220*/  LOP3.LUT R38, R181, 0x380, RZ, 0xc0, !PT ;  /* 0x00000380b5267812 */ /* 0x000fe400078ec0ff */
[----:B------:R-:W-:Y:S01]  /*e230*/  LOP3.LUT R102, R7, R102, RZ, 0x3c, !PT ;  /* 0x0000006607667212 */ /* 0x000fe200078e3cff */
[----:B------:R-:W-:Y:S01]  /*e240*/  IMAD.X R7, RZ, RZ, R103, P2 ;  /* 0x000000ffff077224 */ /* 0x000fe200010e0667 */
[----:B------:R-:W-:Y:S02]  /*e250*/  LOP3.LUT R10, R10, R169, RZ, 0x3c, !PT ;  /* 0x000000a90a0a7212 */ /* 0x000fe400078e3cff */
[----:B------:R-:W-:-:S02]  /*e260*/  LOP3.LUT R46, R183, 0x380, RZ, 0xc0, !PT ;  /* 0x00000380b72e7812 */ /* 0x000fc400078ec0ff */
[----:B------:R-:W-:Y:S02]  /*e270*/  LOP3.LUT R98, R6, 0x380, RZ, 0xc0, !PT ;  /* 0x0000038006627812 */ /* 0x000fe400078ec0ff */
[----:B------:R-:W-:Y:S02]  /*e280*/  SHF.R.U64 R28, R161, 0x3, RZ ;  /* 0x00000003a11c7819 */ /* 0x000fe400000012ff */
[----:B------:R-:W-:Y:S02]  /*e290*/  LOP3.LUT R12, R12, R171, RZ, 0x3c, !PT ;  /* 0x000000ab0c0c7212 */ /* 0x000fe400078e3cff */
[----:B------:R-:W-:Y:S02]  /*e2a0*/  SHF.R.U64 R20, R20, 0x3, RZ ;  /* 0x0000000314147819 */ /* 0x000fe400000012ff */
[----:B------:R-:W-:Y:S02]  /*e2b0*/  LOP3.LUT R169, R54, 0x380, RZ, 0xc0, !PT ;  /* 0x0000038036a97812 */ /* 0x000fe400078ec0ff */
[----:B------:R-:W-:-:S02]  /*e2c0*/  LOP3.LUT R14, R14, R173, RZ, 0x3c, !PT ;  /* 0x000000ad0e0e7212 */ /* 0x000fc400078e3cff */
[----:B------:R-:W-:Y:S02]  /*e2d0*/  SHF.R.U64 R30, R30, 0x3, RZ ;  /* 0x000000031e1e7819 */ /* 0x000fe400000012ff */
[----:B------:R-:W-:Y:S02]  /*e2e0*/  LOP3.LUT R171, R62, 0x380, RZ, 0xc0, !PT ;  /* 0x000003803eab7812 */ /* 0x000fe400078ec0ff */
[----:B------:R-:W-:Y:S02]  /*e2f0*/  LOP3.LUT R16, R16, R175, RZ, 0x3c, !PT ;  /* 0x000000af10107212 */ /* 0x000fe400078e3cff */
[----:B------:R-:W-:Y:S02]  /*e300*/  SHF.R.U64 R38, R38, 0x3, RZ ;  /* 0x0000000326267819 */ /* 0x000fe400000012ff */
[----:B------:R-:W-:Y:S02]  /*e310*/  LOP3.LUT R173, R70, 0x380, RZ, 0xc0, !PT ;  /* 0x0000038046ad7812 */ /* 0x000fe400078ec0ff */
[----:B------:R-:W-:-:S02]  /*e320*/  SHF.R.U64 R46, R46, 0x3, RZ ;  /* 0x000000032e2e7819 */ /* 0x000fc400000012ff */
[----:B------:R-:W-:Y:S02]  /*e330*/  LOP3.LUT R175, R94, 0x380, RZ, 0xc0, !PT ;  /* 0x000003805eaf7812 */ /* 0x000fe400078ec0ff */
[----:B------:R-:W-:Y:S01]  /*e340*/  MOV R102, R102 ;  /* 0x0000006600667202 */ /* 0x000fe20000000f00 */
[----:B------:R-:W-:Y:S01]  /*e350*/  BAR.SYNC.DEFER_BLOCKING 0x1, 0x100 ;  /* 0x0044000000007b1d */ /* 0x000fe20000010000 */
[----:B------:R-:W-:Y:S02]  /*e360*/  SHF.R.U64 R29, R98, 0x3, RZ ;  /* 0x00000003621d7819 */ /* 0x000fe400000012ff */
[----:B------:R-:W-:Y:S02]  /*e370*/  LOP3.LUT R8, R28, R167, RZ, 0x3c, !PT ;  /* 0x000000a71c087212 */ /* 0x000fe400078e3cff */
[----:B------:R-:W-:Y:S02]  /*e380*/  IADD3.X R9, RZ, R103, RZ, P1, !PT ;  /* 0x00000067ff097210 */ /* 0x000fe40000ffe4ff */
[----:B------:R-:W-:-:S02]  /*e390*/  LOP3.LUT R20, R20, R177, RZ, 0x3c, !PT ;  /* 0x000000b114147212 */ /* 0x000fc400078e3cff */
[----:B------:R-:W-:Y:S02]  /*e3a0*/  SHF.R.U64 R169, R169, 0x3, RZ ;  /* 0x00000003a9a97819 */ /* 0x000fe400000012ff */
[----:B------:R-:W-:Y:S02]  /*e3b0*/  MOV R28, R10 ;  /* 0x0000000a001c7202 */ /* 0x000fe40000000f00 */
[----:B------:R-:W-:Y:S02]  /*e3c0*/  LOP3.LUT R30, R30, R179, RZ, 0x3c, !PT ;  /* 0x000000b31e1e7212 */ /* 0x000fe400078e3cff */
[----:B------:R-:W-:Y:S02]  /*e3d0*/  SHF.R.U64 R171, R171, 0x3, RZ ;  /* 0x00000003abab7819 */ /* 0x000fe400000012ff */
[----:B------:R-:W-:Y:S02]  /*e3e0*/  LOP3.LUT R103, R168, 0x380, RZ, 0xc0, !PT ;  /* 0x00000380a8677812 */ /* 0x000fe400078ec0ff */
[----:B------:R-:W-:-:S02]  /*e3f0*/  MOV R12, R12 ;  /* 0x0000000c000c7202 */ /* 0x000fc40000000f00 */
[----:B------:R-:W-:Y:S02]  /*e400*/  LOP3.LUT R38, R38, R181, RZ, 0x3c, !PT ;  /* 0x000000b526267212 */ /* 0x000fe400078e3cff */
[----:B------:R-:W-:Y:S01]  /*e410*/  SHF.R.U64 R173, R173, 0x3, RZ ;  /* 0x00000003adad7819 */ /* 0x000fe200000012ff */
[----:B------:R-:W-:Y:S01]  /*e420*/  STSM.16.M88.4 [R102], R24 ;  /* 0x0000001866007844 */ /* 0x000fe20000000200 */
[----:B------:R-:W-:Y:S02]  /*e430*/  MOV R14, R14 ;  /* 0x0000000e000e7202 */ /* 0x000fe40000000f00 */
[----:B------:R-:W-:Y:S01]  /*e440*/  LOP3.LUT R46, R46, R183, RZ, 0x3c, !PT ;  /* 0x000000b72e2e7212 */ /* 0x000fe200078e3cff */
[----:B------:R-:W-:Y:S01]  /*e450*/  STSM.16.M88.4 [R28], R32 ;  /* 0x000000201c007844 */ /* 0x000fe20000000200 */
[----:B------:R-:W-:Y:S02]  /*e460*/  SHF.R.U64 R175, R175, 0x3, RZ ;  /* 0x00000003afaf7819 */ /* 0x000fe400000012ff */
[----:B------:R-:W-:Y:S01]  /*e470*/  LOP3.LUT R98, R29, R6, RZ, 0x3c, !PT ;  /* 0x000000061d627212 */ /* 0x000fe200078e3cff */
[----:B------:R0:W-:Y:S01]  /*e480*/  STSM.16.M88.4 [R12], R40 ;  /* 0x000000280c007844 */ /* 0x0001e20000000200 */
[----:B------:R-:W-:-:S02]  /*e490*/  MOV R16, R16 ;  /* 0x0000001000107202 */ /* 0x000fc40000000f00 */
[----:B------:R-:W-:Y:S01]  /*e4a0*/  F2FP.F16.F32.PACK_AB R59, R153, R59 ;  /* 0x0000003b993b723e */ /* 0x000fe200000000ff */
[----:B------:R-:W-:Y:S01]  /*e4b0*/  STSM.16.M88.4 [R14], R48 ;  /* 0x000000300e007844 */ /* 0x000fe20000000200 */
[----:B------:R-:W-:Y:S02]  /*e4c0*/  F2FP.F16.F32.PACK_AB R65, R152, R66 ;  /* 0x000000429841723e */ /* 0x000fe400000000ff */
[----:B------:R-:W-:Y:S01]  /*e4d0*/  F2FP.F16.F32.PACK_AB R72, R73, R72 ;  /* 0x000000484948723e */ /* 0x000fe200000000ff */
[----:B------:R-:W-:Y:S01]  /*e4e0*/  STSM.16.M88.4 [R16], R56 ;  /* 0x0000003810007844 */ /* 0x000fe20000000200 */
[----:B------:R-:W-:Y:S02]  /*e4f0*/  LOP3.LUT R54, R169, R54, RZ, 0x3c, !PT ;  /* 0x00000036a9367212 */ /* 0x000fe400078e3cff */
[----:B------:R-:W-:Y:S02]  /*e500*/  MOV R20, R20 ;  /* 0x0000001400147202 */ /* 0x000fe40000000f00 */
[----:B------:R-:W-:-:S02]  /*e510*/  F2FP.F16.F32.PACK_AB R66, R69, R68 ;  /* 0x000000444542723e */ /* 0x000fc400000000ff */
[----:B------:R-:W-:Y:S02]  /*e520*/  F2FP.F16.F32.PACK_AB R67, R18, R67 ;  /* 0x000000431243723e */ /* 0x000fe400000000ff */
[----:B------:R-:W-:Y:S02]  /*e530*/  F2FP.F16.F32.PACK_AB R73, R3, R74 ;  /* 0x0000004a0349723e */ /* 0x000fe400000000ff */
[----:B------:R-:W-:Y:S01]  /*e540*/  F2FP.F16.F32.PACK_AB R80, R81, R80 ;  /* 0x000000505150723e */ /* 0x000fe200000000ff */
[----:B------:R-:W-:Y:S01]  /*e550*/  STSM.16.M88.4 [R20], R64 ;  /* 0x0000004014007844 */ /* 0x000fe20000000200 */
[----:B------:R-:W-:Y:S02]  /*e560*/  LOP3.LUT R62, R171, R62, RZ, 0x3c, !PT ;  /* 0x0000003eab3e7212 */ /* 0x000fe400078e3cff */
        /* <DEDUP_REMOVED lines=9> */
[----:B------:R-:W-:Y:S01]  /*e600*/  R2UR UR4, R208 ;  /* 0x00000000d00472ca */ /* 0x000fe200000e0000 */
[----:B------:R-:W-:Y:S01]  /*e610*/  ULDC UR10, c[0x0][0xa88] ;  /* 0x0002a200000a7ab9 */ /* 0x000fe20000000800 */
[----:B------:R-:W-:Y:S01]  /*e620*/  SHF.R.U64 R103, R103, 0x3, RZ ;  /* 0x0000000367677819 */ /* 0x000fe200000012ff */
[----:B------:R-:W1:Y:S01]  /*e630*/  LDC R18, c[0x0][0xbe8] ;  /* 0x0002fa00ff127b82 */ /* 0x000e620000000800 */
[----:B------:R-:W-:Y:S02]  /*e640*/  MOV R30, R30 ;  /* 0x0000001e001e7202 */ /* 0x000fe40000000f00 */
[----:B------:R-:W-:Y:S02]  /*e650*/  F2FP.F16.F32.PACK_AB R74, R77, R76 ;  /* 0x0000004c4d4a723e */ /* 0x000fe400000000ff */
[----:B------:R-:W-:-:S02]  /*e660*/  F2FP.F16.F32.PACK_AB R81, R83, R82 ;  /* 0x000000525351723e */ /* 0x000fc400000000ff */
[----:B------:R-:W-:Y:S01]  /*e670*/  LOP3.LUT R70, R173, R70, RZ, 0x3c, !PT ;  /* 0x00000046ad467212 */ /* 0x000fe200078e3cff */
[----:B------:R-:W-:Y:S01]  /*e680*/  STSM.16.M88.4 [R30], R72 ;  /* 0x000000481e007844 */ /* 0x000fe20000000200 */
[----:B------:R-:W-:Y:S01]  /*e690*/  MOV R38, R38 ;  /* 0x0000002600267202 */ /* 0x000fe20000000f00 */
[----:B------:R-:W-:Y:S01]  /*e6a0*/  UIMAD.WIDE UR8, UR4, 0x4, UR8 ;  /* 0x00000004040878a5 */ /* 0x000fe2000f8e0208 */
[----:B------:R-:W-:Y:S02]  /*e6b0*/  F2FP.F16.F32.PACK_AB R82, R85, R84 ;  /* 0x000000545552723e */ /* 0x000fe400000000ff */
[----:B------:R-:W-:Y:S02]  /*e6c0*/  F2FP.F16.F32.PACK_AB R83, R87, R86 ;  /* 0x000000565753723e */ /* 0x000fe400000000ff */
[----:B------:R-:W-:Y:S02]  /*e6d0*/  LOP3.LUT R94, R175, R94, RZ, 0x3c, !PT ;  /* 0x0000005eaf5e7212 */ /* 0x000fe400078e3cff */
[----:B------:R-:W-:Y:S01]  /*e6e0*/  MOV R46, R46 ;  /* 0x0000002e002e7202 */ /* 0x000fe20000000f00 */
[----:B------:R-:W-:Y:S01]  /*e6f0*/  STSM.16.M88.4 [R38], R80 ;  /* 0x0000005026007844 */ /* 0x000fe20000000200 */
[----:B------:R-:W-:-:S02]  /*e700*/  MOV R11, R98 ;  /* 0x00000062000b7202 */ /* 0x000fc40000000f00 */
[----:B------:R-:W-:Y:S02]  /*e710*/  F2FP.F16.F32.PACK_AB R76, R89, R88 ;  /* 0x00000058594c723e */ /* 0x000fe400000000ff */
[----:B------:R-:W-:Y:S02]  /*e720*/  F2FP.F16.F32.PACK_AB R77, R91, R90 ;  /* 0x0000005a5b4d723e */ /* 0x000fe400000000ff */
[----:B------:R-:W-:Y:S02]  /*e730*/  F2FP.F16.F32.PACK_AB R78, R93, R92 ;  /* 0x0000005c5d4e723e */ /* 0x000fe400000000ff */
[----:B------:R-:W-:Y:S02]  /*e740*/  MOV R54, R54 ;  /* 0x0000003600367202 */ /* 0x000fe40000000f00 */
[----:B------:R-:W-:Y:S01]  /*e750*/  F2FP.F16.F32.PACK_AB R97, R164, R163 ;  /* 0x000000a3a461723e */ /* 0x000fe200000000ff */
[----:B------:R-:W-:Y:S01]  /*e760*/  STSM.16.M88.4 [R46], R76 ;  /* 0x0000004c2e007844 */ /* 0x000fe20000000200 */
[----:B------:R-:W-:-:S02]  /*e770*/  F2FP.F16.F32.PACK_AB R98, R101, R100 ;  /* 0x000000646562723e */ /* 0x000fc400000000ff */
[----:B------:R-:W-:Y:S02]  /*e780*/  F2FP.F16.F32.PACK_AB R99, R166, R165 ;  /* 0x000000a5a663723e */ /* 0x000fe400000000ff */
[----:B------:R-:W-:Y:S02]  /*e790*/  F2FP.F16.F32.PACK_AB R105, R107, R106 ;  /* 0x0000006a6b69723e */ /* 0x000fe400000000ff */
[----:B------:R-:W-:Y:S01]  /*e7a0*/  LOP3.LUT R6, R103, R168, RZ, 0x3c, !PT ;  /* 0x000000a867067212 */ /* 0x000fe200078e3cff */
[----:B------:R-:W-:Y:S01]  /*e7b0*/  STSM.16.M88.4 [R54], R96 ;  /* 0x0000006036007844 */ /* 0x000fe20000000200 */
[----:B------:R-:W-:Y:S02]  /*e7c0*/  MOV R62, R62 ;  /* 0x0000003e003e7202 */ /* 0x000fe40000000f00 */
[----:B------:R-:W-:Y:S02]  /*e7d0*/  F2FP.F16.F32.PACK_AB R106, R109, R108 ;  /* 0x0000006c6d6a723e */ /* 0x000fe400000000ff */
[----:B------:R-:W-:-:S02]  /*e7e0*/  F2FP.F16.F32.PACK_AB R107, R111, R110 ;  /* 0x0000006e6f6b723e */ /* 0x000fc400000000ff */
[----:B------:R-:W-:Y:S02]  /*e7f0*/  F2FP.F16.F32.PACK_AB R113, R115, R114 ;  /* 0x000000727371723e */ /* 0x000fe400000000ff */
[----:B------:R-:W-:Y:S01]  /*e800*/  MOV R70, R70 ;  /* 0x0000004600467202 */ /* 0x000fe20000000f00 */
[----:B------:R-:W-:Y:S01]  /*e810*/  STSM.16.M88.4 [R62], R104 ;  /* 0x000000683e007844 */ /* 0x000fe20000000200 */
[----:B------:R-:W-:Y:S02]  /*e820*/  F2FP.F16.F32.PACK_AB R114, R117, R116 ;  /* 0x000000747572723e */ /* 0x000fe400000000ff */
[----:B------:R-:W-:Y:S02]  /*e830*/  F2FP.F16.F32.PACK_AB R115, R119, R118 ;  /* 0x000000767773723e */ /* 0x000fe400000000ff */
[----:B------:R-:W-:Y:S02]  /*e840*/  F2FP.F16.F32.PACK_AB R121, R123, R122 ;  /* 0x0000007a7b79723e */ /* 0x000fe400000000ff */
[----:B------:R-:W-:Y:S01]  /*e850*/  MOV R94, R94 ;  /* 0x0000005e005e7202 */ /* 0x000fe20000000f00 */
[----:B------:R-:W-:Y:S01]  /*e860*/  STSM.16.M88.4 [R70], R112 ;  /* 0x0000007046007844 */ /* 0x000fe20000000200 */
[----:B------:R-:W-:-:S02]  /*e870*/  F2FP.F16.F32.PACK_AB R122, R125, R124 ;  /* 0x0000007c7d7a723e */ /* 0x000fc400000000ff */
[----:B------:R-:W-:Y:S02]  /*e880*/  F2FP.F16.F32.PACK_AB R123, R127, R126 ;  /* 0x0000007e7f7b723e */ /* 0x000fe400000000ff */
[----:B------:R-:W-:Y:S02]  /*e890*/  F2FP.F16.F32.PACK_AB R129, R131, R130 ;  /* 0x000000828381723e */ /* 0x000fe400000000ff */
[----:B------:R-:W-:Y:S01]  /*e8a0*/  F2FP.F16.F32.PACK_AB R130, R133, R132 ;  /* 0x000000848582723e */ /* 0x000fe200000000ff */
[----:B------:R-:W-:Y:S01]  /*e8b0*/  STSM.16.M88.4 [R94], R120 ;  /* 0x000000785e007844 */ /* 0x000fe20000000200 */
[----:B------:R-:W-:Y:S02]  /*e8c0*/  F2FP.F16.F32.PACK_AB R131, R135, R134 ;  /* 0x000000868783723e */ /* 0x000fe400000000ff */
[----:B------:R-:W-:Y:S02]  /*e8d0*/  F2FP.F16.F32.PACK_AB R137, R139, R138 ;  /* 0x0000008a8b89723e */ /* 0x000fe400000000ff */
[----:B------:R-:W-:Y:S01]  /*e8e0*/  MOV R10, R6 ;  /* 0x00000006000a7202 */ /* 0x000fe20000000f00 */
[----:B------:R-:W-:Y:S01]  /*e8f0*/  STSM.16.M88.4 [R11], R128 ;  /* 0x000000800b007844 */ /* 0x000fe20000000200 */
        /* <DEDUP_REMOVED lines=13> */
[----:B------:R-:W4:Y:S01]  /*e9d0*/  @P0 LDG.E R3, desc[UR36][R6.64] ;  /* 0x0000002406030981 */ /* 0x000f22000c1e1900 */
[----:B------:R-:W-:Y:S01]  /*e9e0*/  UISETP.NE.U32.AND UP1, UPT, UR8, URZ, UPT ;  /* 0x0000003f0800728c */ /* 0x000fe2000bf25070 */
[----:B-1----:R-:W-:-:S03]  /*e9f0*/  ISETP.NE.AND P1, PT, R18, 0x1, PT ;  /* 0x000000011200780c */ /* 0x002fc60003f25270 */
[----:B------:R-:W-:-:S06]  /*ea00*/  UISETP.NE.AND.EX UP1, UPT, UR9, URZ, UPT, UP1 ;  /* 0x0000003f0900728c */ /* 0x000fcc000bf25310 */
[----:B------:R-:W-:-:S04]  /*ea10*/  PLOP3.LUT P2, PT, PT, PT, UP1, 0x80, 0x0 ;  /* 0x000000000000781c */ /* 0x000fc80003f4f018 */
[----:B------:R-:W1:Y:S01]  /*ea20*/  @P1 LDC R9, c[0x0][0xbec] ;  /* 0x0002fb00ff091b82 */ /* 0x000e620000000800 */
[----:B------:R-:W-:Y:S02]  /*ea30*/  @UP1 ULDC.64 UR8, c[0x0][0xc08] ;  /* 0x0003020000081ab9 */ /* 0x000fe40000000a00 */
[----:B------:R-:W-:-:S03]  /*ea40*/  @UP1 UIMAD.WIDE UR8, UR4, 0x4, UR8 ;  /* 0x00000004040818a5 */ /* 0x000fc6000f8e0208 */
[----:B------:R-:W-:Y:S02]  /*ea50*/  UMOV UR4, URZ ;  /* 0x0000003f00047c82 */ /* 0x000fe40008000000 */
[----:B0-----:R-:W0:Y:S01]  /*ea60*/  @P1 LDC R12, c[0x0][0xbf0] ;  /* 0x0002fc00ff0c1b82 */ /* 0x001e220000000800 */
[----:B--2---:R-:W-:Y:S02]  /*ea70*/  IMAD.U32 R10, RZ, RZ, UR8 ;  /* 0x00000008ff0a7e24 */ /* 0x004fe4000f8e00ff */
[----:B------:R-:W-:Y:S01]  /*ea80*/  IMAD.U32 R11, RZ, RZ, UR9 ;  /* 0x00000009ff0b7e24 */ /* 0x000fe2000f8e00ff */
[----:B----4-:R-:W-:Y:S01]  /*ea90*/  @P0 R2UR UR4, R3 ;  /* 0x00000000030402ca */ /* 0x010fe200000e0000 */
[----:B------:R-:W-:-:S06]  /*eaa0*/  IMAD.U32 R3, RZ, RZ, UR10 ;  /* 0x0000000aff037e24 */ /* 0x000fcc000f8e00ff */
[----:B------:R3:W5:Y:S01]  /*eab0*/  @P2 LDG.E R3, desc[UR36][R10.64] ;  /* 0x000000240a032981 */ /* 0x000762000c1e1900 */
[----:B01----:R-:W-:Y:S07]  /*eac0*/  @P2 BRA `(.L_x_1334) ;  /* 0x0000000000102947 */ /* 0x003fee0003800000 */
[----:B------:R-:W-:Y:S05]  /*ead0*/  @!P0 BRA `(.L_x_1334) ;  /* 0x00000000000c8947 */ /* 0x000fea0003800000 */
[----:B---3--:R-:W2:Y:S04]  /*eae0*/  LDG.E R8, desc[UR36][R6.64] ;  /* 0x0000002406087981 */ /* 0x008ea8000c1e1900 */
[----:B-----5:R-:W2:Y:S02]  /*eaf0*/  LDG.E R3, desc[UR36][R6.64+0x4] ;  /* 0x0000042406037981 */ /* 0x020ea4000c1e1900 */
[----:B--2---:R-:W-:-:S07]  /*eb00*/  IMAD.IADD R3, R3, 0x1, -R8 ;  /* 0x0000000103037824 */ /* 0x004fce00078e0a08 */
.L_x_1334:
[----:B------:R-:W-:Y:S01]  /*eb10*/  R2UR UR19, R206 ;  /* 0x00000000ce1372ca */ /* 0x000fe200000e0000 */
[----:B------:R-:W-:Y:S01]  /*eb20*/  USHF.R.S32.HI UR9, URZ, 0x1f, UR4 ;  /* 0x0000001f3f097899 */ /* 0x000fe20008011404 */
[----:B------:R-:W-:Y:S01]  /*eb30*/  R2UR UR13, R208 ;  /* 0x00000000d00d72ca */ /* 0x000fe200000e0000 */
[----:B------:R-:W-:Y:S01]  /*eb40*/  ULDC.64 UR14, c[0x0][0xb90] ;  /* 0x0002e400000e7ab9 */ /* 0x000fe20000000a00 */
[----:B---3--:R-:W-:Y:S01]  /*eb50*/  IADD3 R8, R200, UR61, RZ ;  /* 0x0000003dc8087c10 */ /* 0x008fe2000fffe0ff */
[----:B------:R-:W-:Y:S01]  /*eb60*/  UMOV UR8, UR4 ;  /* 0x0000000400087c82 */ /* 0x000fe20008000000 */
[----:B------:R-:W-:Y:S01]  /*eb70*/  IADD3 R26, R212, UR61, RZ ;  /* 0x0000003dd41a7c10 */ /* 0x000fe2000fffe0ff */
[----:B-----5:R-:W-:Y:S02]  /*eb80*/  IMAD R79, R3, R18, RZ ;  /* 0x00000012034f7224 */ /* 0x020fe400078e02ff */
[----:B------:R-:W-:-:S04]  /*eb90*/  @P1 IMAD.HI.U32 R7, R8, R9, RZ ;  /* 0x0000000908071227 */ /* 0x000fc800078e00ff */
[----:B------:R-:W-:Y:S01]  /*eba0*/  USHF.R.S32.HI UR16, URZ, 0x1f, UR19 ;  /* 0x0000001f3f107899 */ /* 0x000fe20008011413 */
[----:B------:R-:W-:Y:S01]  /*ebb0*/  IMAD.MOV.U32 R6, RZ, RZ, R8 ;  /* 0x000000ffff067224 */ /* 0x000fe200078e0008 */
[----:B------:R-:W-:Y:S01]  /*ebc0*/  UIMAD.WIDE.U32 UR10, UR19, UR14, UR8 ;  /* 0x0000000e130a72a5 */ /* 0x000fe2000f8e0008 */
[----:B------:R-:W-:Y:S01]  /*ebd0*/  @P1 SHF.R.U32.HI R6, RZ, R12, R7 ;  /* 0x0000000cff061219 */ /* 0x000fe20000011607 */
[----:B------:R-:W-:Y:S01]  /*ebe0*/  USHF.R.S32.HI UR8, URZ, 0x1f, UR13 ;  /* 0x0000001f3f087899 */ /* 0x000fe2000801140d */
[----:B------:R-:W-:Y:S01]  /*ebf0*/  IMAD R7, R207, 0x40, R23 ;  /* 0x00000040cf077824 */ /* 0x000fe200078e0217 */
[----:B------:R-:W-:Y:S02]  /*ec00*/  UIMAD UR12, UR16, UR14, URZ ;  /* 0x0000000e100c72a4 */ /* 0x000fe4000f8e023f */
[----:B------:R-:W-:Y:S01]  /*ec10*/  USEL UR18, UR8, URZ, !UP0 ;  /* 0x0000003f08127287 */ /* 0x000fe2000c000000 */
[----:B------:R-:W-:Y:S01]  /*ec20*/  IMAD.MOV R9, RZ, RZ, -R6 ;  /* 0x000000ffff097224 */ /* 0x000fe200078e0a06 */
[----:B------:R-:W-:Y:S01]  /*ec30*/  UIMAD UR12, UR19, UR15, UR12 ;  /* 0x0000000f130c72a4 */ /* 0x000fe2000f8e020c */
[----:B------:R-:W-:Y:S01]  /*ec40*/  IMAD.WIDE R4, R7, 0x2, R4 ;  /* 0x0000000207047825 */ /* 0x000fe200078e0204 */
[----:B------:R-:W-:Y:S01]  /*ec50*/  USEL UR17, UR13, URZ, !UP0 ;  /* 0x0000003f0d117287 */ /* 0x000fe2000c000000 */
[----:B------:R-:W-:Y:S01]  /*ec60*/  SHF.R.S32.HI R7, RZ, 0x1f, R6 ;  /* 0x0000001fff077819 */ /* 0x000fe20000011406 */
[----:B------:R-:W-:Y:S01]  /*ec70*/  ULDC.64 UR14, c[0x0][0xb98] ;  /* 0x0002e600000e7ab9 */ /* 0x000fe20000000a00 */
[----:B------:R-:W-:Y:S01]  /*ec80*/  UIADD3 UR11, UR11, UR12, URZ ;  /* 0x0000000c0b0b7290 */ /* 0x000fe2000fffe03f */
[----:B------:R-:W-:Y:S01]  /*ec90*/  IMAD R9, R18, R9, R8 ;  /* 0x0000000912097224 */ /* 0x000fe200078e0208 */
[----:B------:R-:W-:Y:S01]  /*eca0*/  UIMAD UR8, UR18, UR14, URZ ;  /* 0x0000000e120872a4 */ /* 0x000fe2000f8e023f */
[C---:B------:R-:W-:Y:S01]  /*ecb0*/  IADD3 R11, P5, R4.reuse, 0x1000, RZ ;  /* 0x00001000040b7810 */ /* 0x040fe20007fbe0ff */
[----:B------:R-:W-:Y:S01]  /*ecc0*/  UIMAD.WIDE.U32 UR10, UR17, UR14, UR10 ;  /* 0x0000000e110a72a5 */ /* 0x000fe2000f8e000a */
[C---:B------:R-:W-:Y:S01]  /*ecd0*/  IADD3 R53, P3, R4.reuse, 0x4000, RZ ;  /* 0x0000400004357810 */ /* 0x040fe20007f7e0ff */
[----:B------:R-:W-:Y:S01]  /*ece0*/  UIMAD UR8, UR17, UR15, UR8 ;  /* 0x0000000f110872a4 */ /* 0x000fe2000f8e0208 */
[----:B------:R-:W-:Y:S01]  /*ecf0*/  SHF.R.S32.HI R8, RZ, 0x1f, R9 ;  /* 0x0000001fff087819 */ /* 0x000fe20000011409 */
[----:B------:R-:W-:Y:S01]  /*ed00*/  ULDC.64 UR12, c[0x0][0xaa0] ;  /* 0x0002a800000c7ab9 */ /* 0x000fe20000000a00 */
[----:B------:R-:W-:-:S02]  /*ed10*/  IADD3 R29, P2, R4, 0x5000, RZ ;  /* 0x00005000041d7810 */ /* 0x000fc40007f5e0ff */
[----:B------:R-:W-:Y:S01]  /*ed20*/  IADD3 R6, P0, R6, UR10, RZ ;  /* 0x0000000a06067c10 */ /* 0x000fe2000ff1e0ff */
[----:B------:R-:W-:Y:S01]  /*ed30*/  IMAD.U32 R10, RZ, RZ, UR8 ;  /* 0x00000008ff0a7e24 */ /* 0x000fe2000f8e00ff */
[----:B------:R-:W-:Y:S02]  /*ed40*/  LOP3.LUT R52, R53, 0x380, RZ, 0xc0, !PT ;  /* 0x0000038035347812 */ /* 0x000fe400078ec0ff */
[----:B------:R-:W-:Y:S02]  /*ed50*/  LOP3.LUT R28, R29, 0x380, RZ, 0xc0, !PT ;  /* 0x000003801d1c7812 */ /* 0x000fe400078ec0ff */
[----:B------:R-:W-:Y:S01]  /*ed60*/  IADD3.X R7, R7, UR11, R10, P0, !PT ;  /* 0x0000000b07077c10 */ /* 0x000fe200087fe40a */
[----:B------:R-:W-:Y:S01]  /*ed70*/  ULDC.64 UR10, c[0x0][0xb88] ;  /* 0x0002e200000a7ab9 */ /* 0x000fe20000000a00 */
[----:B------:R-:W-:Y:S01]  /*ed80*/  SHF.R.U64 R52, R52, 0x3, RZ ;  /* 0x0000000334347819 */ /* 0x000fe200000012ff */
[----:B------:R-:W-:Y:S01]  /*ed90*/  IMAD R10, R8, UR10, RZ ;  /* 0x0000000a080a7c24 */ /* 0x000fe2000f8e02ff */
[----:B------:R-:W-:Y:S01]  /*eda0*/  LOP3.LUT R8, R11, 0x380, RZ, 0xc0, !PT ;  /* 0x000003800b087812 */ /* 0x000fe200078ec0ff */
[----:B------:R-:W-:Y:S01]  /*edb0*/  IMAD.WIDE.U32 R6, R9, UR10, R6 ;  /* 0x0000000a09067c25 */ /* 0x000fe2000f8e0006 */
[----:B------:R-:W-:-:S02]  /*edc0*/  SHF.R.U64 R28, R28, 0x3, RZ ;  /* 0x000000031c1c7819 */ /* 0x000fc400000012ff */
[----:B------:R-:W-:Y:S01]  /*edd0*/  SHF.R.U64 R8, R8, 0x3, RZ ;  /* 0x0000000308087819 */ /* 0x000fe200000012ff */
[----:B------:R-:W-:Y:S01]  /*ede0*/  IMAD R15, R9, UR11, R10 ;  /* 0x0000000b090f7c24 */ /* 0x000fe2000f8e020a */
[----:B------:R-:W-:Y:S01]  /*edf0*/  ULDC.64 UR10, c[0x0][0xb50] ;  /* 0x0002d400000a7ab9 */ /* 0x000fe20000000a00 */
[----:B------:R-:W-:Y:S01]  /*ee00*/  LOP3.LUT R52, R52, R53, RZ, 0x3c, !PT ;  /* 0x0000003534347212 */ /* 0x000fe200078e3cff */
[----:B------:R-:W-:Y:S01]  /*ee10*/  IMAD.X R53, RZ, RZ, R5, P3 ;  /* 0x000000ffff357224 */ /* 0x000fe200018e0605 */
[----:B------:R-:W-:Y:S01]  /*ee20*/  LEA R14, P0, R6, UR10, 0x2 ;  /* 0x0000000a060e7c11 */ /* 0x000fe2000f8010ff */
[----:B------:R-:W-:Y:S01]  /*ee30*/  IMAD.IADD R7, R7, 0x1, R15 ;  /* 0x0000000107077824 */ /* 0x000fe200078e020f */
[----:B------:R-:W-:Y:S01]  /*ee40*/  LOP3.LUT R8, R8, R11, RZ, 0x3c, !PT ;  /* 0x0000000b08087212 */ /* 0x000fe200078e3cff */
[----:B------:R-:W-:Y:S01]  /*ee50*/  IMAD.X R9, RZ, RZ, R5, P5 ;  /* 0x000000ffff097224 */ /* 0x000fe200028e0605 */
[----:B------:R-:W-:Y:S01]  /*ee60*/  IADD3 R41, P3, R4, 0xa000, RZ ;  /* 0x0000a00004297810 */ /* 0x000fe20007f7e0ff */
[----:B------:R-:W-:Y:S01]  /*ee70*/  SHFL.IDX PT, R16, R14, RZ, 0x1c1f ;  /* 0x001c1fff0e107589 */ /* 0x000fe200000e0000 */
[----:B------:R-:W-:Y:S01]  /*ee80*/  LEA.HI.X R11, R6, UR11, R7, 0x2, P0 ;  /* 0x0000000b060b7c11 */ /* 0x000fe200080f1407 */
[----:B------:R-:W-:Y:S01]  /*ee90*/  VIADD R6, R26, 0x8 ;  /* 0x000000081a067836 */ /* 0x000fe20000000000 */
[----:B------:R-:W-:Y:S01]  /*eea0*/  IADD3 R25, P0, R4, 0x3000, RZ ;  /* 0x0000300004197810 */ /* 0x000fe20007f1e0ff */
[----:B------:R-:W-:Y:S01]  /*eeb0*/  SHFL.IDX PT, R20, R14, 0x1, 0x1c1f ;  /* 0x003c1f000e147f89 */ /* 0x000fe200000e0000 */
[----:B------:R-:W-:Y:S01]  /*eec0*/  LOP3.LUT R28, R28, R29, RZ, 0x3c, !PT ;  /* 0x0000001d1c1c7212 */ /* 0x000fe200078e3cff */
[----:B------:R-:W-:Y:S01]  /*eed0*/  IMAD.X R29, RZ, RZ, R5, P2 ;  /* 0x000000ffff1d7224 */ /* 0x000fe200010e0605 */
[----:B------:R-:W-:Y:S01]  /*eee0*/  LOP3.LUT R24, R25, 0x380, RZ, 0xc0, !PT ;  /* 0x0000038019187812 */ /* 0x000fe200078ec0ff */
[----:B------:R-:W0:Y:S01]  /*eef0*/  SHFL.IDX PT, R17, R11, RZ, 0x1c1f ;  /* 0x001c1fff0b117589 */ /* 0x000e2200000e0000 */
[----:B------:R-:W-:-:S02]  /*ef00*/  LOP3.LUT R40, R41, 0x380, RZ, 0xc0, !PT ;  /* 0x0000038029287812 */ /* 0x000fc400078ec0ff */
[----:B------:R-:W-:Y:S01]  /*ef10*/  SHF.R.U64 R24, R24, 0x3, RZ ;  /* 0x0000000318187819 */ /* 0x000fe200000012ff */
[----:B------:R-:W1:Y:S01]  /*ef20*/  SHFL.IDX PT, R21, R11, 0x1, 0x1c1f ;  /* 0x003c1f000b157f89 */ /* 0x000e6200000e0000 */
[----:B------:R-:W-:Y:S02]  /*ef30*/  IADD3 R45, P2, R4, 0xb000, RZ ;  /* 0x0000b000042d7810 */ /* 0x000fe40007f5e0ff */
[----:B------:R-:W-:Y:S01]  /*ef40*/  LOP3.LUT R24, R24, R25, RZ, 0x3c, !PT ;  /* 0x0000001918187212 */ /* 0x000fe200078e3cff */
[----:B------:R-:W-:Y:S01]  /*ef50*/  IMAD.X R25, RZ, RZ, R5, P0 ;  /* 0x000000ffff197224 */ /* 0x000fe200000e0605 */
[----:B------:R-:W-:Y:S02]  /*ef60*/  IADD3 R57, P0, R4, 0x9000, RZ ;  /* 0x0000900004397810 */ /* 0x000fe40007f1e0ff */
[----:B------:R-:W-:Y:S02]  /*ef70*/  SHF.R.U64 R40, R40, 0x3, RZ ;  /* 0x0000000328287819 */ /* 0x000fe400000012ff */
[----:B------:R-:W-:-:S02]  /*ef80*/  LOP3.LUT R56, R57, 0x380, RZ, 0xc0, !PT ;  /* 0x0000038039387812 */ /* 0x000fc400078ec0ff */
[----:B------:R-:W-:Y:S02]  /*ef90*/  LOP3.LUT R44, R45, 0x380, RZ, 0xc0, !PT ;  /* 0x000003802d2c7812 */ /* 0x000fe400078ec0ff */
[----:B------:R-:W-:Y:S02]  /*efa0*/  SHF.R.U64 R56, R56, 0x3, RZ ;  /* 0x0000000338387819 */ /* 0x000fe400000012ff */
[----:B------:R-:W-:Y:S01]  /*efb0*/  LOP3.LUT R40, R40, R41, RZ, 0x3c, !PT ;  /* 0x0000002928287212 */ /* 0x000fe200078e3cff */
[--C-:B------:R-:W-:Y:S01]  /*efc0*/  IMAD.X R41, RZ, RZ, R5.reuse, P3 ;  /* 0x000000ffff297224 */ /* 0x100fe200018e0605 */
[----:B------:R-:W-:Y:S01]  /*efd0*/  LOP3.LUT R56, R56, R57, RZ, 0x3c, !PT ;  /* 0x0000003938387212 */ /* 0x000fe200078e3cff */
[----:B------:R-:W-:Y:S01]  /*efe0*/  IMAD.X R57, RZ, RZ, R5, P0 ;  /* 0x000000ffff397224 */ /* 0x000fe200000e0605 */
[----:B------:R-:W-:Y:S02]  /*eff0*/  SHF.R.U64 R44, R44, 0x3, RZ ;  /* 0x000000032c2c7819 */ /* 0x000fe400000012ff */
[----:B------:R-:W-:-:S02]  /*f000*/  LOP3.LUT P0, RZ, R210, 0x3, RZ, 0xc0, !PT ;  /* 0x00000003d2ff7812 */ /* 0x000fc4000780c0ff */
[----:B------:R-:W-:Y:S02]  /*f010*/  IADD3 R10, P3, R4, 0xf000, RZ ;  /* 0x0000f000040a7810 */ /* 0x000fe40007f7e0ff */
[----:B------:R-:W-:Y:S01]  /*f020*/  LOP3.LUT R44, R44, R45, RZ, 0x3c, !PT ;  /* 0x0000002d2c2c7212 */ /* 0x000fe200078e3cff */
[--C-:B------:R-:W-:Y:S01]  /*f030*/  IMAD.X R45, RZ, RZ, R5.reuse, P2 ;  /* 0x000000ffff2d7224 */ /* 0x100fe200010e0605 */
[-C--:B------:R-:W-:Y:S02]  /*f040*/  ISETP.GE.OR P2, PT, R26, R79.reuse, P0 ;  /* 0x0000004f1a00720c */ /* 0x080fe40000746670 */
[----:B------:R-:W-:Y:S01]  /*f050*/  IADD3 R13, P4, R4, 0x2000, RZ ;  /* 0x00002000040d7810 */ /* 0x000fe20007f9e0ff */
[----:B------:R-:W-:Y:S01]  /*f060*/  UIMAD UR10, UR9, UR12, URZ ;  /* 0x0000000c090a72a4 */ /* 0x000fe2000f8e023f */
[----:B------:R-:W-:Y:S01]  /*f070*/  LOP3.LUT R3, R10, 0x380, RZ, 0xc0, !PT ;  /* 0x000003800a037812 */ /* 0x000fe200078ec0ff */
[----:B------:R-:W-:Y:S01]  /*f080*/  IMAD.X R49, RZ, RZ, R5, P3 ;  /* 0x000000ffff317224 */ /* 0x000fe200018e0605 */
[----:B------:R-:W-:-:S02]  /*f090*/  ISETP.GE.OR P0, PT, R6, R79, P0 ;  /* 0x0000004f0600720c */ /* 0x000fc40000706670 */
[----:B------:R-:W-:Y:S02]  /*f0a0*/  SHF.R.U64 R3, R3, 0x3, RZ ;  /* 0x0000000303037819 */ /* 0x000fe400000012ff */
        /* <DEDUP_REMOVED lines=8> */
[----:B------:R-:W-:Y:S02]  /*f130*/  IADD3.X R13, RZ, R5, RZ, P4, !PT ;  /* 0x00000005ff0d7210 */ /* 0x000fe400027fe4ff */
[C---:B------:R-:W-:Y:S01]  /*f140*/  IADD3 R37, P5, R4.reuse, 0x7000, RZ ;  /* 0x0000700004257810 */ /* 0x040fe20007fbe0ff */
[----:B------:R-:W-:Y:S01]  /*f150*/  UIMAD.WIDE.U32 UR8, UR4, UR12, URZ ;  /* 0x0000000c040872a5 */ /* 0x000fe2000f8e003f */
[----:B------:R-:W-:Y:S01]  /*f160*/  IADD3 R65, P4, R4, 0x8000, RZ ;  /* 0x0000800004417810 */ /* 0x000fe20007f9e0ff */
[----:B------:R-:W-:Y:S01]  /*f170*/  UIMAD UR10, UR4, UR13, UR10 ;  /* 0x0000000d040a72a4 */ /* 0x000fe2000f8e020a */
[----:B------:R-:W-:Y:S01]  /*f180*/  LOP3.LUT R32, R33, 0x380, RZ, 0xc0, !PT ;  /* 0x0000038021207812 */ /* 0x000fe200078ec0ff */
[----:B0-----:R-:W-:Y:S01]  /*f190*/  IMAD R0, R205, 0x20, R207 ;  /* 0x00000020cd007824 */ /* 0x001fe200078e02cf */
[----:B------:R-:W-:Y:S01]  /*f1a0*/  LOP3.LUT R36, R37, 0x380, RZ, 0xc0, !PT ;  /* 0x0000038025247812 */ /* 0x000fe200078ec0ff */
[----:B-1----:R-:W0:Y:S01]  /*f1b0*/  @P1 LDC R21, c[0x0][0xbf0] ;  /* 0x0002fc00ff151b82 */ /* 0x002e220000000800 */
[----:B------:R-:W-:Y:S01]  /*f1c0*/  LOP3.LUT R64, R65, 0x380, RZ, 0xc0, !PT ;  /* 0x0000038041407812 */ /* 0x000fe200078ec0ff */
[----:B------:R-:W-:Y:S01]  /*f1d0*/  ULDC.64 UR12, c[0x0][0xae8] ;  /* 0x0002ba00000c7ab9 */ /* 0x000fe20000000a00 */
[----:B------:R-:W-:Y:S01]  /*f1e0*/  SHF.R.U64 R32, R32, 0x3, RZ ;  /* 0x0000000320207819 */ /* 0x000fe200000012ff */
[----:B------:R-:W-:Y:S01]  /*f1f0*/  UIADD3 UR9, UR9, UR10, URZ ;  /* 0x0000000a09097290 */ /* 0x000fe2000fffe03f */
[----:B------:R-:W-:Y:S01]  /*f200*/  SHF.R.U64 R36, R36, 0x3, RZ ;  /* 0x0000000324247819 */ /* 0x000fe200000012ff */
[----:B------:R-:W-:Y:S01]  /*f210*/  UIMAD UR4, UR16, UR12, URZ ;  /* 0x0000000c100472a4 */ /* 0x000fe2000f8e023f */
[----:B------:R-:W-:Y:S01]  /*f220*/  SHF.R.U64 R64, R64, 0x3, RZ ;  /* 0x0000000340407819 */ /* 0x000fe200000012ff */
[----:B------:R-:W-:Y:S01]  /*f230*/  VIADD R16, R0, UR61 ;  /* 0x0000003d00107c36 */ /* 0x000fe20008000000 */
[----:B------:R-:W-:Y:S01]  /*f240*/  LOP3.LUT R32, R32, R33, RZ, 0x3c, !PT ;  /* 0x0000002120207212 */ /* 0x000fe200078e3cff */
[--C-:B------:R-:W-:Y:S01]  /*f250*/  IMAD.X R33, RZ, RZ, R5.reuse, P6 ;  /* 0x000000ffff217224 */ /* 0x100fe200030e0605 */
[----:B------:R-:W-:Y:S01]  /*f260*/  LOP3.LUT R36, R36, R37, RZ, 0x3c, !PT ;  /* 0x0000002524247212 */ /* 0x000fe200078e3cff */
[--C-:B------:R-:W-:Y:S01]  /*f270*/  IMAD.X R37, RZ, RZ, R5.reuse, P5 ;  /* 0x000000ffff257224 */ /* 0x100fe200028e0605 */
[----:B------:R-:W-:Y:S01]  /*f280*/  LOP3.LUT R64, R64, R65, RZ, 0x3c, !PT ;  /* 0x0000004140407212 */ /* 0x000fe200078e3cff */
[----:B------:R-:W-:Y:S01]  /*f290*/  IMAD.X R65, RZ, RZ, R5, P4 ;  /* 0x000000ffff417224 */ /* 0x000fe200020e0605 */
[----:B------:R-:W-:Y:S01]  /*f2a0*/  UIMAD UR4, UR19, UR13, UR4 ;  /* 0x0000000d130472a4 */ /* 0x000fe2000f8e0204 */
[C---:B------:R-:W-:Y:S01]  /*f2b0*/  IADD3 R73, P6, R4.reuse, 0xc000, RZ ;  /* 0x0000c00004497810 */ /* 0x040fe20007fde0ff */
[----:B------:R-:W-:Y:S01]  /*f2c0*/  UIMAD.WIDE.U32 UR8, UR19, UR12, UR8 ;  /* 0x0000000c130872a5 */ /* 0x000fe2000f8e0008 */
[C---:B------:R-:W-:Y:S01]  /*f2d0*/  IADD3 R69, P5, R4.reuse, 0xd000, RZ ;  /* 0x0000d00004457810 */ /* 0x040fe20007fbe0ff */
[----:B------:R-:W-:Y:S01]  /*f2e0*/  ULDC.64 UR10, c[0x0][0xaf0] ;  /* 0x0002bc00000a7ab9 */ /* 0x000fe20000000a00 */
[----:B------:R-:W-:Y:S01]  /*f2f0*/  IADD3 R61, P4, R4, 0xe000, RZ ;  /* 0x0000e000043d7810 */ /* 0x000fe20007f9e0ff */
[----:B--2---:R-:W-:Y:S01]  /*f300*/  @P1 IMAD.HI.U32 R0, R16, R3, RZ ;  /* 0x0000000310001227 */ /* 0x004fe200078e00ff */
[----:B------:R-:W-:Y:S01]  /*f310*/  UIADD3 UR9, UR9, UR4, URZ ;  /* 0x0000000409097290 */ /* 0x000fe2000fffe03f */
[----:B------:R-:W-:Y:S01]  /*f320*/  LOP3.LUT R72, R73, 0x380, RZ, 0xc0, !PT ;  /* 0x0000038049487812 */ /* 0x000fe200078ec0ff */
[----:B------:R-:W-:Y:S01]  /*f330*/  UIMAD UR4, UR18, UR10, URZ ;  /* 0x0000000a120472a4 */ /* 0x000fe2000f8e023f */
[----:B------:R-:W-:Y:S01]  /*f340*/  LOP3.LUT R68, R69, 0x380, RZ, 0xc0, !PT ;  /* 0x0000038045447812 */ /* 0x000fe200078ec0ff */
[----:B------:R-:W-:Y:S01]  /*f350*/  IMAD.MOV.U32 R17, RZ, RZ, R16 ;  /* 0x000000ffff117224 */ /* 0x000fe200078e0010 */
[----:B------:R-:W-:-:S02]  /*f360*/  LOP3.LUT R60, R61, 0x380, RZ, 0xc0, !PT ;  /* 0x000003803d3c7812 */ /* 0x000fc400078ec0ff */
[----:B------:R-:W-:Y:S01]  /*f370*/  LOP3.LUT R7, R4, 0x380, RZ, 0xc0, !PT ;  /* 0x0000038004077812 */ /* 0x000fe200078ec0ff */
[----:B------:R-:W-:Y:S01]  /*f380*/  UIMAD UR4, UR17, UR11, UR4 ;  /* 0x0000000b110472a4 */ /* 0x000fe2000f8e0204 */
[----:B0-----:R-:W-:Y:S01]  /*f390*/  @P1 SHF.R.U32.HI R17, RZ, R21, R0 ;  /* 0x00000015ff111219 */ /* 0x001fe20000011600 */
[----:B------:R-:W-:Y:S01]  /*f3a0*/  UIMAD.WIDE.U32 UR8, UR17, UR10, UR8 ;  /* 0x0000000a110872a5 */ /* 0x000fe2000f8e0008 */
[----:B------:R-:W-:Y:S01]  /*f3b0*/  SHF.R.U64 R72, R72, 0x3, RZ ;  /* 0x0000000348487819 */ /* 0x000fe200000012ff */
[----:B------:R-:W5:Y:S01]  /*f3c0*/  LD.E.128 R8, desc[UR36][R8.64] ;  /* 0x0000002408087980 */ /* 0x000f62000c101d00 */
[----:B------:R-:W-:Y:S02]  /*f3d0*/  SHF.R.U64 R68, R68, 0x3, RZ ;  /* 0x0000000344447819 */ /* 0x000fe400000012ff */
[----:B------:R-:W-:Y:S01]  /*f3e0*/  SHF.R.U64 R60, R60, 0x3, RZ ;  /* 0x000000033c3c7819 */ /* 0x000fe200000012ff */
[----:B------:R-:W5:Y:S01]  /*f3f0*/  LD.E.128 R12, desc[UR36][R12.64] ;  /* 0x000000240c0c7980 */ /* 0x000f62000c101d00 */
[----:B------:R-:W-:Y:S01]  /*f400*/  SHF.R.U64 R7, R7, 0x3, RZ ;  /* 0x0000000307077819 */ /* 0x000fe200000012ff */
[----:B------:R-:W-:Y:S01]  /*f410*/  UIADD3 UR4, UR9, UR4, URZ ;  /* 0x0000000409047290 */ /* 0x000fe2000fffe03f */
[--C-:B------:R-:W-:Y:S01]  /*f420*/  SHF.R.S32.HI R0, RZ, 0x1f, R17.reuse ;  /* 0x0000001fff007819 */ /* 0x100fe20000011411 */
[----:B------:R-:W-:Y:S01]  /*f430*/  IMAD.MOV R21, RZ, RZ, -R17 ;  /* 0x000000ffff157224 */ /* 0x000fe200078e0a11 */
[----:B------:R-:W-:Y:S01]  /*f440*/  LOP3.LUT R72, R72, R73, RZ, 0x3c, !PT ;  /* 0x0000004948487212 */ /* 0x000fe200078e3cff */
[--C-:B------:R-:W-:Y:S01]  /*f450*/  IMAD.X R73, RZ, RZ, R5.reuse, P6 ;  /* 0x000000ffff497224 */ /* 0x100fe200030e0605 */
[----:B------:R-:W-:Y:S01]  /*f460*/  LOP3.LUT R68, R68, R69, RZ, 0x3c, !PT ;  /* 0x0000004544447212 */ /* 0x000fe200078e3cff */
[----:B------:R-:W-:Y:S01]  /*f470*/  IMAD.X R69, RZ, RZ, R5, P5 ;  /* 0x000000ffff457224 */ /* 0x000fe200028e0605 */
[----:B------:R-:W-:Y:S01]  /*f480*/  LOP3.LUT R60, R60, R61, RZ, 0x3c, !PT ;  /* 0x0000003d3c3c7212 */ /* 0x000fe200078e3cff */
[----:B------:R-:W-:Y:S01]  /*f490*/  ULDC.64 UR10, c[0x0][0xae0] ;  /* 0x0002b800000a7ab9 */ /* 0x000fe20000000a00 */
[----:B------:R-:W-:Y:S01]  /*f4a0*/  LOP3.LUT R4, R7, R4, RZ, 0x3c, !PT ;  /* 0x0000000407047212 */ /* 0x000fe200078e3cff */
[----:B------:R-:W-:Y:S01]  /*f4b0*/  IMAD R21, R18, R21, R16 ;  /* 0x0000001512157224 */ /* 0x000fe200078e0210 */
[----:B------:R-:W-:Y:S01]  /*f4c0*/  IADD3.X R61, RZ, R5, RZ, P4, !PT ;  /* 0x00000005ff3d7210 */ /* 0x000fe200027fe4ff */
[----:B------:R-:W-:Y:S01]  /*f4d0*/  IMAD R0, R0, UR10, RZ ;  /* 0x0000000a00007c24 */ /* 0x000fe2000f8e02ff */
[----:B------:R-:W-:Y:S01]  /*f4e0*/  MOV R3, UR9 ;  /* 0x0000000900037c02 */ /* 0x000fe20008000f00 */
[----:B------:R-:W-:Y:S01]  /*f4f0*/  IMAD.U32 R2, RZ, RZ, UR8 ;  /* 0x00000008ff027e24 */ /* 0x000fe2000f8e00ff */
[----:B------:R-:W5:Y:S01]  /*f500*/  LD.E.128 R4, desc[UR36][R4.64] ;  /* 0x0000002404047980 */ /* 0x000f62000c101d00 */
[----:B------:R-:W-:Y:S01]  /*f510*/  IMAD.U32 R3, RZ, RZ, UR4 ;  /* 0x00000004ff037e24 */ /* 0x000fe2000f8e00ff */
[----:B------:R-:W-:Y:S01]  /*f520*/  ULDC.64 UR8, c[0x0][0xad8] ;  /* 0x0002b60000087ab9 */ /* 0x000fe20000000a00 */
[----:B------:R-:W-:Y:S01]  /*f530*/  IMAD R77, R17, UR11, R0 ;  /* 0x0000000b114d7c24 */ /* 0x000fe2000f8e0200 */
[----:B------:R-:W5:Y:S01]  /*f540*/  LD.E.128 R24, desc[UR36][R24.64] ;  /* 0x0000002418187980 */ /* 0x000f62000c101d00 */
[----:B------:R-:W-:-:S03]  /*f550*/  SHF.R.S32.HI R0, RZ, 0x1f, R21 ;  /* 0x0000001fff007819 */ /* 0x000fc60000011415 */
[----:B------:R-:W5:Y:S01]  /*f560*/  LD.E.128 R52, desc[UR36][R52.64] ;  /* 0x0000002434347980 */ /* 0x000f62000c101d00 */
[----:B------:R-:W-:-:S03]  /*f570*/  IMAD.WIDE.U32 R2, R17, UR10, R2 ;  /* 0x0000000a11027c25 */ /* 0x000fc6000f8e0002 */
[----:B------:R-:W5:Y:S04]  /*f580*/  LD.E.128 R28, desc[UR36][R28.64] ;  /* 0x000000241c1c7980 */ /* 0x000f68000c101d00 */
        /* <DEDUP_REMOVED lines=18> */
[----:B------:R-:W-:Y:S02]  /*f6b0*/  VIADD R80, R207, UR61 ;  /* 0x0000003dcf507c36 */ /* 0x000fe40008000000 */
[C---:B------:R-:W-:Y:S02]  /*f6c0*/  IMAD R17, R21.reuse, UR9, R16 ;  /* 0x0000000915117c24 */ /* 0x040fe4000f8e0210 */
[----:B------:R-:W-:Y:S01]  /*f6d0*/  IMAD.WIDE.U32 R2, R21, UR8, R2 ;  /* 0x0000000815027c25 */ /* 0x000fe2000f8e0002 */
[C---:B------:R-:W-:Y:S01]  /*f6e0*/  ISETP.GE.AND P2, PT, R80.reuse, R79, PT ;  /* 0x0000004f5000720c */ /* 0x040fe20003f46270 */
[----:B------:R-:W-:Y:S02]  /*f6f0*/  ULDC.64 UR8, c[0x0][0xa80] ;  /* 0x0002a00000087ab9 */ /* 0x000fe40000000a00 */
[----:B------:R-:W-:Y:S01]  /*f700*/  VIADD R0, R80, 0x20 ;  /* 0x0000002050007836 */ /* 0x000fe20000000000 */
[----:B------:R-:W-:Y:S01]  /*f710*/  IADD3 R3, R3, R17, RZ ;  /* 0x0000001103037210 */ /* 0x000fe20007ffe0ff */
[----:B------:R-:W-:Y:S01]  /*f720*/  VIADD R22, R22, 0x30820 ;  /* 0x0003082016167836 */ /* 0x000fe20000000000 */
[----:B------:R-:W-:-:S02]  /*f730*/  LEA R18, P3, R2, UR8, 0x1 ;  /* 0x0000000802127c11 */ /* 0x000fc4000f8608ff */
[-C--:B------:R-:W-:Y:S01]  /*f740*/  ISETP.GE.AND P1, PT, R0, R79.reuse, PT ;  /* 0x0000004f0000720c */ /* 0x080fe20003f26270 */
[----:B------:R-:W-:Y:S01]  /*f750*/  VIADD R0, R80, 0x40 ;  /* 0x0000004050007836 */ /* 0x000fe20000000000 */
[----:B------:R-:W-:Y:S02]  /*f760*/  LEA.HI.X R78, R2, UR9, R3, 0x1, P3 ;  /* 0x00000009024e7c11 */ /* 0x000fe400098f0c03 */
[----:B------:R-:W-:Y:S01]  /*f770*/  PRMT R22, RZ, 0x654, R22 ;  /* 0x00000654ff167816 */ /* 0x000fe20000000016 */
[----:B0-----:R0:W1:Y:S01]  /*f780*/  SHFL.IDX PT, R76, R18, RZ, 0x181f ;  /* 0x00181fff124c7589 */ /* 0x00106200000e0000 */
[----:B------:R-:W-:Y:S01]  /*f790*/  ISETP.GE.AND P0, PT, R0, R79, PT ;  /* 0x0000004f0000720c */ /* 0x000fe20003f06270 */
[----:B------:R-:W-:Y:S01]  /*f7a0*/  BSSY B1, `(.L_x_1335) ;  /* 0x0000015000017945 */ /* 0x000fe20003800000 */
[----:B------:R0:W-:Y:S01]  /*f7b0*/  SYNCS.ARRIVE.TRANS64.RED.A1T0 RZ, [R22+URZ], RZ ;  /* 0x000000ff16ff79a7 */ /* 0x0001e2000810043f */
[----:B------:R0:W2:Y:S02]  /*f7c0*/  SHFL.IDX PT, R0, R78, RZ, 0x181f ;  /* 0x00181fff4e007589 */ /* 0x0000a400000e0000 */
[----:B------:R-:W-:Y:S08]  /*f7d0*/  @P2 BRA `(.L_x_1336) ;  /* 0x0000000000442947 */ /* 0x000ff00003800000 */
        /* <DEDUP_REMOVED lines=17> */
.L_x_1336:
[----:B------:R-:W-:Y:S05]  /*f8f0*/  BSYNC B1 ;  /* 0x0000000000017941 */ /* 0x000fea0003800000 */
.L_x_1335:
        /* <DEDUP_REMOVED lines=21> */
.L_x_1338:
[----:B------:R-:W-:Y:S05]  /*fa50*/  BSYNC B1 ;  /* 0x0000000000017941 */ /* 0x000fea0003800000 */
.L_x_1337:
        /* <DEDUP_REMOVED lines=21> */
.L_x_1340:
[----:B------:R-:W-:Y:S05]  /*fbb0*/  BSYNC B1 ;  /* 0x0000000000017941 */ /* 0x000fea0003800000 */
.L_x_1339:
        /* <DEDUP_REMOVED lines=20> */
[----:B----4-:R-:W-:-:S04]  /*fd00*/  LEA R2, P0, R204, R18, 0x1 ;  /* 0x00000012cc027211 */ /* 0x010fc800078008ff */
[----:B------:R-:W-:-:S05]  /*fd10*/  LEA.HI.X R3, R204, R78, R215, 0x1, P0 ;  /* 0x0000004ecc037211 */ /* 0x000fca00000f0cd7 */
[----:B------:R0:W-:Y:S01]  /*fd20*/  ST.E.128 desc[UR36][R2.64], R48 ;  /* 0x0000003002007985 */ /* 0x0001e2000c101d24 */
[----:B------:R-:W-:Y:S05]  /*fd30*/  BRA `(.L_x_1341) ;  /* 0x0000000c00747947 */ /* 0x000fea0003800000 */
.L_x_1333:
[----:B------:R-:W-:Y:S01]  /*fd40*/  R2UR UR4, R208 ;  /* 0x00000000d00472ca */ /* 0x000fe200000e0000 */
[----:B------:R-:W-:Y:S01]  /*fd50*/  ULDC.64 UR8, c[0x0][0xc00] ;  /* 0x0003000000087ab9 */ /* 0x000fe20000000a00 */
[----:B------:R-:W0:Y:S01]  /*fd60*/  LDC R11, c[0x0][0xbe8] ;  /* 0x0002fa00ff0b7b82 */ /* 0x000e220000000800 */
[----:B------:R-:W-:Y:S01]  /*fd70*/  UISETP.NE.U32.AND UP0, UPT, UR8, URZ, UPT ;  /* 0x0000003f0800728c */ /* 0x000fe2000bf05070 */
[----:B------:R-:W-:-:S03]  /*fd80*/  R2UR UR10, R206 ;  /* 0x00000000ce0a72ca */ /* 0x000fc600000e0000 */
[----:B------:R-:W-:-:S03]  /*fd90*/  UISETP.NE.AND.EX UP0, UPT, UR9, URZ, UPT, UP0 ;  /* 0x0000003f0900728c */ /* 0x000fc6000bf05300 */
[----:B------:R-:W-:-:S03]  /*fda0*/  ULDC.64 UR8, c[0x0][0xc00] ;  /* 0x0003000000087ab9 */ /* 0x000fc60000000a00 */
[----:B------:R-:W-:Y:S01]  /*fdb0*/  UIMAD.WIDE UR8, UR4, 0x4, UR8 ;  /* 0x00000004040878a5 */ /* 0x000fe2000f8e0208 */
[----:B------:R-:W-:-:S05]  /*fdc0*/  PLOP3.LUT P2, PT, PT, PT, UP0, 0x80, 0x0 ;  /* 0x000000000000781c */ /* 0x000fca0003f4f008 */
[----:B------:R-:W-:Y:S02]  /*fdd0*/  IMAD.U32 R2, RZ, RZ, UR8 ;  /* 0x00000008ff027e24 */ /* 0x000fe4000f8e00ff */
[----:B------:R-:W-:Y:S01]  /*fde0*/  IMAD.U32 R3, RZ, RZ, UR9 ;  /* 0x00000009ff037e24 */ /* 0x000fe2000f8e00ff */
[----:B------:R-:W-:Y:S02]  /*fdf0*/  ULDC.64 UR8, c[0x0][0xc08] ;  /* 0x0003020000087ab9 */ /* 0x000fe40000000a00 */
[----:B------:R-:W-:-:S03]  /*fe00*/  UISETP.NE.U32.AND UP1, UPT, UR8, URZ, UPT ;  /* 0x0000003f0800728c */ /* 0x000fc6000bf25070 */
[----:B------:R-:W2:Y:S01]  /*fe10*/  @P2 LDG.E R6, desc[UR36][R2.64] ;  /* 0x0000002402062981 */ /* 0x000ea2000c1e1900 */
[----:B------:R-:W-:-:S06]  /*fe20*/  UISETP.NE.AND.EX UP1, UPT, UR9, URZ, UPT, UP1 ;  /* 0x0000003f0900728c */ /* 0x000fcc000bf25310 */
[----:B------:R-:W-:-:S05]  /*fe30*/  PLOP3.LUT P3, PT, PT, PT, UP1, 0x80, 0x0 ;  /* 0x000000000000781c */ /* 0x000fca0003f6f018 */
[----:B------:R-:W-:Y:S02]  /*fe40*/  @UP1 ULDC.64 UR8, c[0x0][0xc08] ;  /* 0x0003020000081ab9 */ /* 0x000fe40000000a00 */
[----:B------:R-:W-:-:S03]  /*fe50*/  @UP1 UIMAD.WIDE UR8, UR4, 0x4, UR8 ;  /* 0x00000004040818a5 */ /* 0x000fc6000f8e0208 */
[----:B------:R-:W-:Y:S02]  /*fe60*/  ULDC UR4, c[0x0][0xa88] ;  /* 0x0002a20000047ab9 */ /* 0x000fe40000000800 */
[----:B------:R-:W-:Y:S02]  /*fe70*/  IMAD.U32 R0, RZ, RZ, UR4 ;  /* 0x00000004ff007e24 */ /* 0x000fe4000f8e00ff */
[----:B------:R-:W-:Y:S02]  /*fe80*/  IMAD.U32 R4, RZ, RZ, UR8 ;  /* 0x00000008ff047e24 */ /* 0x000fe4000f8e00ff */
[----:B------:R-:W-:-:S05]  /*fe90*/  IMAD.U32 R5, RZ, RZ, UR9 ;  /* 0x00000009ff057e24 */ /* 0x000fca000f8e00ff */
[----:B------:R1:W5:Y:S01]  /*fea0*/  @P3 LDG.E R0, desc[UR36][R4.64] ;  /* 0x0000002404003981 */ /* 0x000362000c1e1900 */
[----:B0-----:R-:W-:Y:S01]  /*feb0*/  ISETP.NE.AND P0, PT, R11, 0x1, PT ;  /* 0x000000010b00780c */ /* 0x001fe20003f05270 */
[----:B------:R-:W-:Y:S01]  /*fec0*/  UMOV UR4, URZ ;  /* 0x0000003f00047c82 */ /* 0x000fe20008000000 */
[----:B------:R-:W-:Y:S01]  /*fed0*/  USHF.R.S32.HI UR12, URZ, 0x1f, UR10 ;  /* 0x0000001f3f0c7899 */ /* 0x000fe2000801140a */
[----:B------:R-:W-:-:S10]  /*fee0*/  ISETP.GE.AND P1, PT, R219, 0x80, PT ;  /* 0x00000080db00780c */ /* 0x000fd40003f26270 */
[----:B------:R-:W0:Y:S01]  /*fef0*/  @P0 LDC R9, c[0x0][0xbec] ;  /* 0x0002fb00ff090b82 */ /* 0x000e220000000800 */
[----:B--2---:R-:W-:Y:S01]  /*ff00*/  @P2 R2UR UR4, R6 ;  /* 0x00000000060422ca */ /* 0x004fe200000e0000 */
[----:B01----:R-:W-:-:S14]  /*ff10*/  @P3 BRA `(.L_x_1342) ;  /* 0x0000000000103947 */ /* 0x003fdc0003800000 */
[----:B------:R-:W-:Y:S05]  /*ff20*/  @!P2 BRA `(.L_x_1342) ;  /* 0x00000000000ca947 */ /* 0x000fea0003800000 */
[----:B------:R-:W2:Y:S04]  /*ff30*/  LDG.E R5, desc[UR36][R2.64] ;  /* 0x0000002402057981 */ /* 0x000ea8000c1e1900 */
[----:B-----5:R-:W2:Y:S02]  /*ff40*/  LDG.E R0, desc[UR36][R2.64+0x4] ;  /* 0x0000042402007981 */ /* 0x020ea4000c1e1900 */
[----:B--2---:R-:W-:-:S07]  /*ff50*/  IADD3 R0, -R5, R0, RZ ;  /* 0x0000000005007210 */ /* 0x004fce0007ffe1ff */
.L_x_1342:
[----:B------:R-:W-:Y:S01]  /*ff60*/  R2UR UR9, R208 ;  /* 0x00000000d00972ca */ /* 0x000fe200000e0000 */
[----:B------:R-:W-:Y:S01]  /*ff70*/  USHF.R.S32.HI UR11, URZ, 0x1f, UR4 ;  /* 0x0000001f3f0b7899 */ /* 0x000fe20008011404 */
[----:B------:R-:W-:Y:S11]  /*ff80*/  BSSY B1, `(.L_x_1343) ;  /* 0x000002f000017945 */ /* 0x000ff60003800000 */
[----:B------:R-:W-:-:S02]  /*ff90*/  USHF.R.S32.HI UR8, URZ, 0x1f, UR9 ;  /* 0x0000001f3f087899 */ /* 0x000fc40008011409 */
[----:B------:R-:W-:Y:S02]  /*ffa0*/  USEL UR13, UR9, URZ, !UP0 ;  /* 0x0000003f090d7287 */ /* 0x000fe4000c000000 */
[----:B------:R-:W-:Y:S01]  /*ffb0*/  USEL UR14, UR8, URZ, !UP0 ;  /* 0x0000003f080e7287 */ /* 0x000fe2000c000000 */
[----:B------:R-:W-:Y:S11]  /*ffc0*/  @P1 BRA `(.L_x_1344) ;  /* 0x0000000000a81947 */ /* 0x000ff60003800000 */
[----:B------:R-:W0:Y:S01]  /*ffd0*/  S2R R4, SR_TID.X ;  /* 0x0000000000047919 */ /* 0x000e220000002100 */
[----:B------:R-:W1:Y:S01]  /*ffe0*/  LDC R7, c[0x0][0xbe8] ;  /* 0x0002fa00ff077b82 */ /* 0x000e620000000800 */
[----:B------:R-:W-:Y:S02]  /*fff0*/  IMAD.U32 R3, RZ, RZ, UR61 ;  /* 0x0000003dff037e24 */ /* 0x000fe4000f8e00ff */
[----:B-1---5:R-:W-:-:S03]  /*10000*/  IMAD R2, R0, R7, RZ ;  /* 0x0000000700027224 */ /* 0x022fc600078e02ff */
[----:B0-----:R-:W-:-:S04]  /*10010*/  IADD3 R4, R3, -0x80, R4 ;  /* 0xffffff8003047810 */ /* 0x001fc80007ffe004 */
[----:B------:R-:W-:-:S13]  /*10020*/  ISETP.GE.AND P1, PT, R4, R2, PT ;  /* 0x000000020400720c */ /* 0x000fda0003f26270 */
[----:B------:R-:W-:Y:S05]  /*10030*/  @P1 BRA `(.L_x_1344) ;  /* 0x00000000008c1947 */ /* 0x000fea0003800000 */
[----:B------:R-:W-:Y:S01]  /*10040*/  ISETP.NE.AND P1, PT, R7, 0x1, PT ;  /* 0x000000010700780c */ /* 0x000fe20003f25270 */
[----:B------:R-:W-:Y:S01]  /*10050*/  ULDC.64 UR16, c[0x0][0xb90] ;  /* 0x0002e40000107ab9 */ /* 0x000fe20000000a00 */
[----:B------:R-:W-:Y:S01]  /*10060*/  R2UR UR15, R206 ;  /* 0x00000000ce0f72ca */ /* 0x000fe200000e0000 */
[----:B------:R-:W-:Y:S01]  /*10070*/  UIMAD UR10, UR12, UR16, URZ ;  /* 0x000000100c0a72a4 */ /* 0x000fe2000f8e023f */
[----:B------:R-:W-:Y:S01]  /*10080*/  IMAD.MOV.U32 R2, RZ, RZ, R4 ;  /* 0x000000ffff027224 */ /* 0x000fe200078e0004 */
        /* <DEDUP_REMOVED lines=30> */
.L_x_1344:
[----:B------:R-:W-:Y:S05]  /*10270*/  BSYNC B1 ;  /* 0x0000000000017941 */ /* 0x000fea0003800000 */
.L_x_1343:
[----:B0-----:R-:W0:Y:S01]  /*10280*/  @P0 LDC R3, c[0x0][0xbf0] ;  /* 0x0002fc00ff030b82 */ /* 0x001e220000000800 */
[----:B------:R-:W-:Y:S01]  /*10290*/  ULDC.64 UR16, c[0x0][0xaa0] ;  /* 0x0002a80000107ab9 */ /* 0x000fe20000000a00 */
[----:B------:R-:W-:Y:S01]  /*102a0*/  R2UR UR15, R206 ;  /* 0x00000000ce0f72ca */ /* 0x000fe200000e0000 */
[----:B------:R-:W-:Y:S01]  /*102b0*/  UIMAD UR10, UR11, UR16, URZ ;  /* 0x000000100b0a72a4 */ /* 0x000fe2000f8e023f */
[----:B------:R-:W-:Y:S01]  /*102c0*/  LEA R2, R205, R207, 0x5 ;  /* 0x000000cfcd027211 */ /* 0x000fe200078e28ff */
[----:B------:R-:W-:Y:S01]  /*102d0*/  UIMAD.WIDE.U32 UR8, UR4, UR16, URZ ;  /* 0x00000010040872a5 */ /* 0x000fe2000f8e003f */
[----:B------:R-:W-:Y:S01]  /*102e0*/  BSSY B1, `(.L_x_1345) ;  /* 0x0000040000017945 */ /* 0x000fe20003800000 */
[----:B------:R-:W-:Y:S02]  /*102f0*/  UIMAD UR10, UR4, UR17, UR10 ;  /* 0x00000011040a72a4 */ /* 0x000fe4000f8e020a */
[----:B------:R-:W-:Y:S01]  /*10300*/  VIADD R6, R2, UR61 ;  /* 0x0000003d02067c36 */ /* 0x000fe20008000000 */
[----:B------:R-:W-:Y:S01]  /*10310*/  ULDC.64 UR16, c[0x0][0xae8] ;  /* 0x0002ba0000107ab9 */ /* 0x000fe20000000a00 */
[----:B------:R-:W-:-:S02]  /*10320*/  UIADD3 UR9, UR9, UR10, URZ ;  /* 0x0000000a09097290 */ /* 0x000fc4000fffe03f */
[----:B------:R-:W-:Y:S01]  /*10330*/  UIMAD UR4, UR12, UR16, URZ ;  /* 0x000000100c0472a4 */ /* 0x000fe2000f8e023f */
[----:B------:R-:W-:Y:S01]  /*10340*/  @P0 IMAD.HI.U32 R2, R6, R9, RZ ;  /* 0x0000000906020227 */ /* 0x000fe200078e00ff */
[----:B------:R-:W-:Y:S02]  /*10350*/  UIMAD.WIDE.U32 UR8, UR15, UR16, UR8 ;  /* 0x000000100f0872a5 */ /* 0x000fe4000f8e0008 */
[----:B------:R-:W-:Y:S01]  /*10360*/  UIMAD UR4, UR15, UR17, UR4 ;  /* 0x000000110f0472a4 */ /* 0x000fe2000f8e0204 */
[----:B------:R-:W-:Y:S01]  /*10370*/  IMAD.MOV.U32 R5, RZ, RZ, R6 ;  /* 0x000000ffff057224 */ /* 0x000fe200078e0006 */
[----:B------:R-:W-:Y:S02]  /*10380*/  ULDC.64 UR10, c[0x0][0xaf0] ;  /* 0x0002bc00000a7ab9 */ /* 0x000fe40000000a00 */
[----:B------:R-:W-:Y:S02]  /*10390*/  UIADD3 UR9, UR9, UR4, URZ ;  /* 0x0000000409097290 */ /* 0x000fe4000fffe03f */
[----:B------:R-:W-:Y:S01]  /*103a0*/  UIMAD UR4, UR14, UR10, URZ ;  /* 0x0000000a0e0472a4 */ /* 0x000fe2000f8e023f */
[----:B0-----:R-:W-:Y:S01]  /*103b0*/  @P0 SHF.R.U32.HI R5, RZ, R3, R2 ;  /* 0x00000003ff050219 */ /* 0x001fe20000011602 */
[----:B------:R-:W-:-:S02]  /*103c0*/  UIMAD.WIDE.U32 UR8, UR13, UR10, UR8 ;  /* 0x0000000a0d0872a5 */ /* 0x000fc4000f8e0008 */
[----:B------:R-:W-:Y:S01]  /*103d0*/  UIMAD UR4, UR13, UR11, UR4 ;  /* 0x0000000b0d0472a4 */ /* 0x000fe2000f8e0204 */
[--C-:B------:R-:W-:Y:S01]  /*103e0*/  SHF.R.S32.HI R2, RZ, 0x1f, R5.reuse ;  /* 0x0000001fff027819 */ /* 0x100fe20000011405 */
[----:B------:R-:W-:Y:S01]  /*103f0*/  IMAD.MOV R7, RZ, RZ, -R5 ;  /* 0x000000ffff077224 */ /* 0x000fe200078e0a05 */
[----:B------:R-:W-:Y:S01]  /*10400*/  ULDC.64 UR10, c[0x0][0xae0] ;  /* 0x0002b800000a7ab9 */ /* 0x000fe20000000a00 */
[----:B------:R-:W-:Y:S02]  /*10410*/  UIADD3 UR4, UR9, UR4, URZ ;  /* 0x0000000409047290 */ /* 0x000fe4000fffe03f */
[----:B------:R-:W-:Y:S02]  /*10420*/  IMAD.U32 R3, RZ, RZ, UR9 ;  /* 0x00000009ff037e24 */ /* 0x000fe4000f8e00ff */
[----:B------:R-:W-:Y:S02]  /*10430*/  IMAD R4, R2, UR10, RZ ;  /* 0x0000000a02047c24 */ /* 0x000fe4000f8e02ff */
[----:B------:R-:W-:Y:S01]  /*10440*/  IMAD.U32 R2, RZ, RZ, UR8 ;  /* 0x00000008ff027e24 */ /* 0x000fe2000f8e00ff */
[----:B------:R-:W-:Y:S01]  /*10450*/  ULDC.64 UR8, c[0x0][0xad8] ;  /* 0x0002b60000087ab9 */ /* 0x000fe20000000a00 */
[----:B------:R-:W-:-:S02]  /*10460*/  IMAD.U32 R3, RZ, RZ, UR4 ;  /* 0x00000004ff037e24 */ /* 0x000fc4000f8e00ff */
[----:B------:R-:W-:Y:S02]  /*10470*/  IMAD R7, R11, R7, R6 ;  /* 0x000000070b077224 */ /* 0x000fe400078e0206 */
[C---:B------:R-:W-:Y:S02]  /*10480*/  IMAD R9, R5.reuse, UR11, R4 ;  /* 0x0000000b05097c24 */ /* 0x040fe4000f8e0204 */
[----:B------:R-:W-:Y:S01]  /*10490*/  IMAD.WIDE.U32 R2, R5, UR10, R2 ;  /* 0x0000000a05027c25 */ /* 0x000fe2000f8e0002 */
[----:B------:R-:W-:-:S03]  /*104a0*/  SHF.R.S32.HI R4, RZ, 0x1f, R7 ;  /* 0x0000001fff047819 */ /* 0x000fc60000011407 */
[----:B------:R-:W-:Y:S01]  /*104b0*/  VIADD R6, R207, UR61 ;  /* 0x0000003dcf067c36 */ /* 0x000fe20008000000 */
[----:B------:R-:W-:Y:S01]  /*104c0*/  IADD3 R3, R3, R9, RZ ;  /* 0x0000000903037210 */ /* 0x000fe20007ffe0ff */
[----:B------:R-:W-:Y:S02]  /*104d0*/  IMAD R4, R4, UR8, RZ ;  /* 0x0000000804047c24 */ /* 0x000fe4000f8e02ff */
[----:B-----5:R-:W-:Y:S02]  /*104e0*/  IMAD R11, R0, R11, RZ ;  /* 0x0000000b000b7224 */ /* 0x020fe400078e02ff */
[C---:B------:R-:W-:Y:S02]  /*104f0*/  IMAD R5, R7.reuse, UR9, R4 ;  /* 0x0000000907057c24 */ /* 0x040fe4000f8e0204 */
[----:B------:R-:W-:Y:S01]  /*10500*/  IMAD.WIDE.U32 R2, R7, UR8, R2 ;  /* 0x0000000807027c25 */ /* 0x000fe2000f8e0002 */
[----:B------:R-:W-:Y:S01]  /*10510*/  ISETP.GE.AND P2, PT, R6, R11, PT ;  /* 0x0000000b0600720c */ /* 0x000fe20003f46270 */
[----:B------:R-:W-:-:S02]  /*10520*/  ULDC.64 UR8, c[0x0][0xa80] ;  /* 0x0002a00000087ab9 */ /* 0x000fc40000000a00 */
[----:B------:R-:W-:Y:S01]  /*10530*/  VIADD R0, R6, 0x20 ;  /* 0x0000002006007836 */ /* 0x000fe20000000000 */
[----:B------:R-:W-:Y:S01]  /*10540*/  LEA R4, P3, R2, UR8, 0x1 ;  /* 0x0000000802047c11 */ /* 0x000fe2000f8608ff */
[----:B------:R-:W-:-:S03]  /*10550*/  IMAD.IADD R3, R3, 0x1, R5 ;  /* 0x0000000103037824 */ /* 0x000fc600078e0205 */
[-C--:B------:R-:W-:Y:S01]  /*10560*/  ISETP.GE.AND P1, PT, R0, R11.reuse, PT ;  /* 0x0000000b0000720c */ /* 0x080fe20003f26270 */
[----:B------:R-:W-:Y:S01]  /*10570*/  VIADD R0, R6, 0x40 ;  /* 0x0000004006007836 */ /* 0x000fe20000000000 */
[----:B------:R-:W-:Y:S02]  /*10580*/  LEA.HI.X R5, R2, UR9, R3, 0x1, P3 ;  /* 0x0000000902057c11 */ /* 0x000fe400098f0c03 */
        /* <DEDUP_REMOVED lines=21> */
.L_x_1346:
[----:B------:R-:W-:Y:S05]  /*106e0*/  BSYNC B1 ;  /* 0x0000000000017941 */ /* 0x000fea0003800000 */
.L_x_1345:
        /* <DEDUP_REMOVED lines=21> */
.L_x_1348:
[----:B------:R-:W-:Y:S05]  /*10840*/  BSYNC B1 ;  /* 0x0000000000017941 */ /* 0x000fea0003800000 */
.L_x_1347:
        /* <DEDUP_REMOVED lines=21> */
.L_x_1350:
[----:B------:R-:W-:Y:S05]  /*109a0*/  BSYNC B1 ;  /* 0x0000000000017941 */ /* 0x000fea0003800000 */
.L_x_1349:
        /* <DEDUP_REMOVED lines=22> */
.L_x_1341:
[----:B------:R-:W-:Y:S05]  /*10b10*/  BSYNC B0 ;  /* 0x0000000000007941 */ /* 0x000fea0003800000 */
.L_x_1332:
[----:B------:R-:W-:Y:S02]  /*10b20*/  ULDC UR4, c[0x0][0xc3c] ;  /* 0x00030f0000047ab9 */ /* 0x000fe40000000800 */
[----:B------:R-:W-:-:S06]  /*10b30*/  UISETP.GE.AND UP0, UPT, UR6, UR4, UPT ;  /* 0x000000040600728c */ /* 0x000fcc000bf06270 */
[----:B------:R-:W-:-:S13]  /*10b40*/  PLOP3.LUT P0, PT, PT, PT, UP0, 0x80, 0x0 ;  /* 0x000000000000781c */ /* 0x000fda0003f0f008 */
[----:B------:R-:W-:Y:S05]  /*10b50*/  @!P0 BRA `(.L_x_1351) ;  /* 0xffffff0000908947 */ /* 0x000fea000383ffff */
[----:B------:R-:W-:Y:S05]  /*10b60*/  EXIT ;  /* 0x000000000000794d */ /* 0x000fea0003800000 */
.L_x_1242:
[----:B------:R-:W-:-:S08]  /*10b70*/  NOP ;  /* 0x0000000000007918 */ /* 0x000fd00000000000 */
[----:B0-----:R-:W0:-:S00]  /*10b80*/  USETMAXREG.DEALLOC.CTAPOOL 0x28 ;  /* 0x00000028000079c8 */ /* 0x001e0000080e0500 */
        /* <DEDUP_REMOVED lines=14> */
.L_x_1352:
[----:B------:R-:W-:Y:S01]  /*10c70*/  LOP3.LUT R5, R0, 0x1f, RZ, 0xc0, !PT ;  /* 0x0000001f00057812 */ /* 0x000fe200078ec0ff */
[----:B------:R-:W-:Y:S01]  /*10c80*/  ULDC UR4, c[0x0][0xc3c] ;  /* 0x00030f0000047ab9 */ /* 0x000fe20000000800 */
[----:B------:R-:W0:Y:S01]  /*10c90*/  S2UR UR6, SR_CTAID.X ;  /* 0x00000000000679c3 */ /* 0x000e220000002500 */
[----:B------:R-:W-:Y:S01]  /*10ca0*/  ULDC UR5, c[0x0][0xc38] ;  /* 0x00030e0000057ab9 */ /* 0x000fe20000000800 */
[----:B------:R-:W-:-:S04]  /*10cb0*/  ISETP.NE.AND P0, PT, R5, 0x1f, PT ;  /* 0x0000001f0500780c */ /* 0x000fc80003f05270 */
[----:B------:R-:W-:-:S13]  /*10cc0*/  ISETP.GE.OR P1, PT, R5, UR4, !P0 ;  /* 0x0000000405007c0c */ /* 0x000fda000c726670 */
[----:B------:R-:W1:Y:S02]  /*10cd0*/  @!P1 LDC.64 R2, c[0x0][0xc80] ;  /* 0x00032000ff029b82 */ /* 0x000e640000000a00 */
[----:B-1----:R-:W-:-:S05]  /*10ce0*/  @!P1 IMAD.WIDE.U32 R2, R5, 0x4, R2 ;  /* 0x0000000405029825 */ /* 0x002fca00078e0002 */
        /* <DEDUP_REMOVED lines=8> */
[----:B--2---:R-:W1:Y:S02]  /*10d70*/  SHFL.UP PT, R6, R4, 0x1, RZ ;  /* 0x0420000004067989 */ /* 0x004e6400000e00ff */
        /* <DEDUP_REMOVED lines=14> */
[----:B------:R-:W1:Y:S02]  /*10e60*/  SHFL.IDX PT, R6, R8, 0x1f, 0x1f ;  /* 0x03e01f0008067f89 */ /* 0x000e6400000e0000 */
[----:B-1----:R-:W-:-:S04]  /*10e70*/  IMAD R6, R6, UR5, RZ ;  /* 0x0000000506067c24 */ /* 0x002fc8000f8e02ff */
[----:B------:R-:W-:Y:S01]  /*10e80*/  IMAD.MOV.U32 R3, RZ, RZ, R6 ;  /* 0x000000ffff037224 */ /* 0x000fe200078e0006 */
[----:B0-----:R-:W-:-:S13]  /*10e90*/  ISETP.GT.AND P6, PT, R6, UR6, PT ;  /* 0x0000000606007c0c */ /* 0x001fda000bfc4270 */
[----:B------:R-:W-:Y:S05]  /*10ea0*/  @P6 BRA `(.L_x_1354) ;  /* 0x0000000000906947 */ /* 0x000fea0003800000 */
[----:B------:R-:W-:Y:S01]  /*10eb0*/  MOV R6, R3 ;  /* 0x0000000300067202 */ /* 0x000fe20000000f00 */
[----:B------:R-:W-:Y:S01]  /*10ec0*/  UMOV UR4, URZ ;  /* 0x0000003f00047c82 */ /* 0x000fe20008000000 */
[----:B------:R-:W-:-:S05]  /*10ed0*/  ULDC UR5, c[0x0][0xc38] ;  /* 0x00030e0000057ab9 */ /* 0x000fca0000000800 */
.L_x_1358:
[----:B------:R-:W0:Y:S01]  /*10ee0*/  LDC R2, c[0x0][0xc3c] ;  /* 0x00030f00ff027b82 */ /* 0x000e220000000800 */
[----:B------:R-:W-:-:S06]  /*10ef0*/  UIADD3 UR4, UR4, 0x1f, URZ ;  /* 0x0000001f04047890 */ /* 0x000fcc000fffe03f */
[----:B0-----:R-:W-:-:S13]  /*10f00*/  ISETP.LE.AND P6, PT, R2, UR4, PT ;  /* 0x0000000402007c0c */ /* 0x001fda000bfc3270 */
[----:B------:R-:W-:Y:S05]  /*10f10*/  @P6 BRA `(.L_x_1355) ;  /* 0x0000000400b06947 */ /* 0x000fea0003800000 */
[----:B------:R-:W-:Y:S01]  /*10f20*/  VIADD R7, R5, UR4 ;  /* 0x0000000405077c36 */ /* 0x000fe20008000000 */
[----:B------:R-:W-:Y:S01]  /*10f30*/  BSSY B0, `(.L_x_1356) ;  /* 0x0000007000007945 */ /* 0x000fe20003800000 */
[----:B------:R-:W-:-:S03]  /*10f40*/  IMAD.MOV.U32 R4, RZ, RZ, RZ ;  /* 0x000000ffff047224 */ /* 0x000fc600078e00ff */
[----:B------:R-:W-:-:S13]  /*10f50*/  ISETP.GE.OR P6, PT, R7, R2, !P0 ;  /* 0x000000020700720c */ /* 0x000fda00047c6670 */
[----:B------:R-:W-:Y:S05]  /*10f60*/  @P6 BRA `(.L_x_1357) ;  /* 0x00000000000c6947 */ /* 0x000fea0003800000 */
[----:B------:R-:W0:Y:S02]  /*10f70*/  LDC.64 R2, c[0x0][0xc80] ;  /* 0x00032000ff027b82 */ /* 0x000e240000000a00 */
[----:B0-----:R-:W-:-:S05]  /*10f80*/  IMAD.WIDE R2, R7, 0x4, R2 ;  /* 0x0000000407027825 */ /* 0x001fca00078e0202 */
[----:B------:R0:W5:Y:S02]  /*10f90*/  LDG.E R4, desc[UR36][R2.64] ;  /* 0x0000002402047981 */ /* 0x000164000c1e1900 */
.L_x_1357:
[----:B------:R-:W-:Y:S05]  /*10fa0*/  BSYNC B0 ;  /* 0x0000000000007941 */ /* 0x000fea0003800000 */
.L_x_1356:
        /* <DEDUP_REMOVED lines=15> */
[----:B------:R-:W0:Y:S02]  /*110a0*/  SHFL.IDX PT, R3, R8, 0x1f, 0x1f ;  /* 0x03e01f0008037f89 */ /* 0x000e2400000e0000 */
[----:B0-----:R-:W-:-:S04]  /*110b0*/  IMAD R3, R3, UR5, RZ ;  /* 0x0000000503037c24 */ /* 0x001fc8000f8e02ff */
[----:B------:R-:W-:-:S05]  /*110c0*/  IMAD.IADD R6, R3, 0x1, R6 ;  /* 0x0000000103067824 */ /* 0x000fca00078e0206 */
[----:B------:R-:W-:-:S13]  /*110d0*/  ISETP.GT.AND P6, PT, R6, UR6, PT ;  /* 0x0000000606007c0c */ /* 0x000fda000bfc4270 */
[----:B------:R-:W-:Y:S05]  /*110e0*/  @!P6 BRA `(.L_x_1358) ;  /* 0xfffffffc007ce947 */ /* 0x000fea000383ffff */
.L_x_1354:
[----:B------:R-:W-:-:S04]  /*110f0*/  IMAD.IADD R13, R6, 0x1, -R3 ;  /* 0x00000001060d7824 */ /* 0x000fc800078e0a03 */
[----:B------:R-:W-:-:S05]  /*11100*/  IMAD R2, R8, UR5, R13 ;  /* 0x0000000508027c24 */ /* 0x000fca000f8e020d */
[----:B------:R-:W-:Y:S02]  /*11110*/  ISETP.GT.AND P0, PT, R2, UR6, PT ;  /* 0x0000000602007c0c */ /* 0x000fe4000bf04270 */
[----:B------:R-:W0:Y:S11]  /*11120*/  LDC.64 R2, c[0x0][0xc90] ;  /* 0x00032400ff027b82 */ /* 0x000e360000000a00 */
[----:B------:R-:W-:-:S04]  /*11130*/  VOTE.ANY R9, PT, !P0 ;  /* 0x0000000000097806 */ /* 0x000fc800040e0100 */
[----:B------:R-:W1:Y:S02]  /*11140*/  POPC R15, R9 ;  /* 0x00000009000f7309 */ /* 0x000e640000000000 */
[----:B-1----:R-:W-:-:S04]  /*11150*/  VIADD R19, R15, UR4 ;  /* 0x000000040f137c36 */ /* 0x002fc80008000000 */
[----:B0-----:R-:W-:-:S05]  /*11160*/  IMAD.WIDE R2, R19, 0x4, R2 ;  /* 0x0000000413027825 */ /* 0x001fca00078e0202 */
[----:B------:R-:W2:Y:S01]  /*11170*/  LDG.E R7, desc[UR36][R2.64] ;  /* 0x0000002402077981 */ /* 0x000ea2000c1e1900 */
[----:B------:R-:W-:-:S03]  /*11180*/  ISETP.NE.AND P0, PT, R9, RZ, PT ;  /* 0x000000ff0900720c */ /* 0x000fc60003f05270 */
[----:B------:R-:W2:Y:S02]  /*11190*/  SHFL.IDX PT, R4, R4, R15, 0x1f ;  /* 0x00001f0f04047589 */ /* 0x000ea400000e0000 */
[----:B--2---:R-:W-:-:S05]  /*111a0*/  IMAD R6, R4, R7, RZ ;  /* 0x0000000704067224 */ /* 0x004fca00078e02ff */
[----:B------:R-:W-:-:S04]  /*111b0*/  IABS R12, R6 ;  /* 0x00000006000c7213 */ /* 0x000fc80000000000 */
[----:B------:R-:W0:Y:S08]  /*111c0*/  I2F.RP R10, R12 ;  /* 0x0000000c000a7306 */ /* 0x000e300000209400 */
[----:B0-----:R-:W0:Y:S02]  /*111d0*/  MUFU.RCP R10, R10 ;  /* 0x0000000a000a7308 */ /* 0x001e240000001000 */
[----:B0-----:R-:W-:-:S06]  /*111e0*/  VIADD R11, R10, 0xffffffe ;  /* 0x0ffffffe0a0b7836 */ /* 0x001fcc0000000000 */
[----:B------:R0:W1:Y:S01]  /*111f0*/  F2I.FTZ.U32.TRUNC.NTZ R3, R11 ;  /* 0x0000000b00037305 */ /* 0x000062000021f000 */
[----:B------:R-:W-:Y:S05]  /*11200*/  @!P0 BRA `(.L_x_1359) ;  /* 0x0000000000088947 */ /* 0x000fea0003800000 */
[----:B------:R-:W-:-:S05]  /*11210*/  VIADD R9, R15, 0xffffffff ;  /* 0xffffffff0f097836 */ /* 0x000fca0000000000 */
[----:B------:R2:W3:Y:S02]  /*11220*/  SHFL.IDX PT, R16, R8, R9, 0x1f ;  /* 0x00001f0908107589 */ /* 0x0004e400000e0000 */
.L_x_1359:
[----:B---3--:R-:W-:Y:S01]  /*11230*/  IMAD R16, R16, UR5, R13 ;  /* 0x0000000510107c24 */ /* 0x008fe2000f8e020d */
[----:B------:R-:W-:Y:S01]  /*11240*/  IABS R2, R6 ;  /* 0x0000000600027213 */ /* 0x000fe20000000000 */
[----:B01----:R-:W-:-:S03]  /*11250*/  IMAD.MOV R11, RZ, RZ, -R3 ;  /* 0x000000ffff0b7224 */ /* 0x003fc600078e0a03 */
[----:B--2---:R-:W-:Y:S01]  /*11260*/  IADD3 R9, -R16, UR6, RZ ;  /* 0x0000000610097c10 */ /* 0x004fe2000fffe1ff */
[----:B------:R-:W-:Y:S01]  /*11270*/  IMAD R11, R11, R12, RZ ;  /* 0x0000000c0b0b7224 */ /* 0x000fe200078e02ff */
        /* <DEDUP_REMOVED lines=15> */
[----:B------:R-:W-:-:S06]  /*11370*/  @P0 VIADD R2, R2, 0x1 ;  /* 0x0000000102020836 */ /* 0x000fcc0000000000 */
[----:B------:R-:W-:Y:S02]  /*11380*/  @!P2 IADD3 R2, -R2, RZ, RZ ;  /* 0x000000ff0202a210 */ /* 0x000fe40007ffe1ff */
[----:B------:R-:W-:-:S05]  /*11390*/  @!P1 LOP3.LUT R2, RZ, R6, RZ, 0x33, !PT ;  /* 0x00000006ff029212 */ /* 0x000fca00078e33ff */
[----:B------:R-:W-:Y:S02]  /*113a0*/  IMAD R13, R7, R2, RZ ;  /* 0x00000002070d7224 */ /* 0x000fe400078e02ff */
[----:B------:R-:W-:Y:S02]  /*113b0*/  IMAD.MOV R2, RZ, RZ, -R2 ;  /* 0x000000ffff027224 */ /* 0x000fe400078e0a02 */
[----:B------:R-:W-:Y:S02]  /*113c0*/  IMAD.MOV R8, RZ, RZ, -R13 ;  /* 0x000000ffff087224 */ /* 0x000fe400078e0a0d */
[----:B------:R-:W-:Y:S02]  /*113d0*/  IMAD R6, R6, R2, R9 ;  /* 0x0000000206067224 */ /* 0x000fe400078e0209 */
[----:B------:R-:W-:Y:S01]  /*113e0*/  IMAD.MOV.U32 R2, RZ, RZ, RZ ;  /* 0x000000ffff027224 */ /* 0x000fe200078e00ff */
[----:B------:R-:W-:Y:S02]  /*113f0*/  VIADDMNMX R15, R8, UR5, R7, PT ;  /* 0x00000005080f7c46 */ /* 0x000fe4000b800107 */
[----:B------:R-:W-:-:S02]  /*11400*/  IABS R11, R6 ;  /* 0x00000006000b7213 */ /* 0x000fc40000000000 */
[----:B------:R-:W-:Y:S01]  /*11410*/  IABS R8, R15 ;  /* 0x0000000f00087213 */ /* 0x000fe20000000000 */
[----:B------:R-:W-:-:S03]  /*11420*/  IMAD.MOV R18, RZ, RZ, -R15 ;  /* 0x000000ffff127224 */ /* 0x000fc600078e0a0f */
[----:B------:R-:W0:Y:S08]  /*11430*/  I2F.RP R7, R8 ;  /* 0x0000000800077306 */ /* 0x000e300000209400 */
[----:B0-----:R-:W0:Y:S02]  /*11440*/  MUFU.RCP R7, R7 ;  /* 0x0000000700077308 */ /* 0x001e240000001000 */
[----:B0-----:R-:W-:-:S06]  /*11450*/  VIADD R3, R7, 0xffffffe ;  /* 0x0ffffffe07037836 */ /* 0x001fcc0000000000 */
[----:B------:R-:W0:Y:S02]  /*11460*/  F2I.FTZ.U32.TRUNC.NTZ R3, R3 ;  /* 0x0000000300037305 */ /* 0x000e24000021f000 */
[----:B0-----:R-:W-:-:S04]  /*11470*/  IMAD.MOV R10, RZ, RZ, -R3 ;  /* 0x000000ffff0a7224 */ /* 0x001fc800078e0a03 */
[----:B------:R-:W-:Y:S01]  /*11480*/  IMAD.MOV.U32 R9, RZ, RZ, R10 ;  /* 0x000000ffff097224 */ /* 0x000fe200078e000a */
[----:B------:R-:W-:-:S03]  /*11490*/  IABS R10, R15 ;  /* 0x0000000f000a7213 */ /* 0x000fc60000000000 */
[----:B------:R-:W-:-:S04]  /*114a0*/  IMAD R9, R9, R8, RZ ;  /* 0x0000000809097224 */ /* 0x000fc800078e02ff */
[----:B------:R-:W-:Y:S01]  /*114b0*/  IMAD.HI.U32 R2, R3, R9, R2 ;  /* 0x0000000903027227 */ /* 0x000fe200078e0002 */
[----:B------:R-:W-:-:S05]  /*114c0*/  IADD3 R3, RZ, -R10, RZ ;  /* 0x8000000aff037210 */ /* 0x000fca0007ffe0ff */
        /* <DEDUP_REMOVED lines=8> */
[----:B------:R-:W-:Y:S01]  /*11550*/  ISETP.GE.AND P2, PT, R3, RZ, PT ;  /* 0x000000ff0300720c */ /* 0x000fe20003f46270 */
[----:B------:R-:W-:-:S06]  /*11560*/  IMAD.IADD R3, R6, 0x1, R13 ;  /* 0x0000000106037824 */ /* 0x000fcc00078e020d */
[----:B------:R-:W-:-:S06]  /*11570*/  @P0 VIADD R2, R2, 0x1 ;  /* 0x0000000102020836 */ /* 0x000fcc0000000000 */
[----:B------:R-:W-:Y:S01]  /*11580*/  @!P2 IMAD.MOV R2, RZ, RZ, -R2 ;  /* 0x000000ffff02a224 */ /* 0x000fe200078e0a02 */
[----:B------:R-:W-:-:S04]  /*11590*/  @!P1 LOP3.LUT R2, RZ, R15, RZ, 0x33, !PT ;  /* 0x0000000fff029212 */ /* 0x000fc800078e33ff */
[----:B------:R-:W-:Y:S01]  /*115a0*/  LOP3.LUT R17, RZ, R2, RZ, 0x33, !PT ;  /* 0x00000002ff117212 */ /* 0x000fe200078e33ff */
[----:B------:R-:W-:-:S03]  /*115b0*/  IMAD R18, R2, R18, R3 ;  /* 0x0000001202127224 */ /* 0x000fc600078e0203 */
[----:B------:R-:W-:Y:S01]  /*115c0*/  IADD3 R17, R4, R17, RZ ;  /* 0x0000001104117210 */ /* 0x000fe20007ffe0ff */
[----:B------:R-:W-:Y:S06]  /*115d0*/  BRA `(.L_x_1360) ;  /* 0x0000000000147947 */ /* 0x000fec0003800000 */
.L_x_1355:
[----:B------:R-:W-:Y:S01]  /*115e0*/  ULDC UR4, c[0x0][0xc3c] ;  /* 0x00030f0000047ab9 */ /* 0x000fe20000000800 */
[----:B------:R-:W-:Y:S02]  /*115f0*/  IMAD.MOV.U32 R17, RZ, RZ, RZ ;  /* 0x000000ffff117224 */ /* 0x000fe400078e00ff */
[----:B------:R-:W-:Y:S02]  /*11600*/  IMAD.U32 R16, RZ, RZ, UR6 ;  /* 0x00000006ff107e24 */ /* 0x000fe4000f8e00ff */
[----:B------:R-:W-:Y:S02]  /*11610*/  IMAD.MOV.U32 R18, RZ, RZ, RZ ;  /* 0x000000ffff127224 */ /* 0x000fe400078e00ff */
[----:B------:R-:W-:-:S07]  /*11620*/  IMAD.U32 R19, RZ, RZ, UR4 ;  /* 0x00000004ff137e24 */ /* 0x000fce000f8e00ff */
.L_x_1360:
[----:B------:R-:W-:-:S13]  /*11630*/  ISETP.NE.AND P0, PT, R5, RZ, PT ;  /* 0x000000ff0500720c */ /* 0x000fda0003f05270 */
[----:B------:R-:W0:Y:S01]  /*11640*/  @!P0 S2R R3, SR_CgaCtaId ;  /* 0x0000000000038919 */ /* 0x000e220000008800 */
[----:B------:R-:W-:-:S04]  /*11650*/  @!P0 MOV R2, 0x400 ;  /* 0x0000040000028802 */ /* 0x000fc80000000f00 */
[----:B0-----:R-:W-:-:S05]  /*11660*/  @!P0 LEA R2, R3, R2, 0x18 ;  /* 0x0000000203028211 */ /* 0x001fca00078ec0ff */
[----:B------:R1:W-:Y:S01]  /*11670*/  @!P0 STS.128 [R2+0x308d0], R16 ;  /* 0x0308d01002008388 */ /* 0x0003e20000000c00 */
[----:B------:R-:W-:Y:S06]  /*11680*/  BAR.ARV 0x5, 0x180 ;  /* 0x0146000000007b1d */ /* 0x000fec0000002000 */
.L_x_1353:
[----:B------:R2:W-:Y:S01]  /*11690*/  STL [R1+0x1c], RZ ;  /* 0x00001cff01007387 */ /* 0x0005e20000100800 */
[----:B------:R-:W-:Y:S01]  /*116a0*/  ULDC UR4, c[0x0][0xc3c] ;  /* 0x00030f0000047ab9 */ /* 0x000fe20000000800 */
[----:B------:R-:W-:Y:S01]  /*116b0*/  IMAD.MOV.U32 R28, RZ, RZ, 0x1 ;  /* 0x00000001ff1c7424 */ /* 0x000fe200078e00ff */
[----:B0-----:R-:W-:Y:S01]  /*116c0*/  ISETP.GE.AND P0, PT, R19, UR4, PT ;  /* 0x0000000413007c0c */ /* 0x001fe2000bf06270 */
[----:B------:R-:W-:-:S12]  /*116d0*/  IMAD.MOV.U32 R25, RZ, RZ, RZ ;  /* 0x000000ffff197224 */ /* 0x000fd800078e00ff */
[----:B--2---:R-:W-:Y:S05]  /*116e0*/  @P0 BRA `(.L_x_1361) ;  /* 0x0000004800c80947 */ /* 0x004fea0003800000 */
[----:B-1----:R-:W2:Y:S01]  /*116f0*/  LDL R2, [R1+0x20] ;  /* 0x0000200001027983 */ /* 0x002ea20000100800 */
[----:B------:R-:W0:Y:S01]  /*11700*/  S2UR UR5, SR_CgaCtaId ;  /* 0x00000000000579c3 */ /* 0x000e220000008800 */
[----:B------:R-:W-:Y:S01]  /*11710*/  SHF.L.U32 R34, R0, 0x3, RZ ;  /* 0x0000000300227819 */ /* 0x000fe200000006ff */
[----:B------:R-:W-:Y:S01]  /*11720*/  BSSY B8, `(.L_x_1361) ;  /* 0x00004ae000087945 */ /* 0x000fe20003800000 */
[----:B------:R1:W-:Y:S01]  /*11730*/  STL [R1+0x1c], RZ ;  /* 0x00001cff01007387 */ /* 0x0003e20000100800 */
[----:B------:R-:W-:Y:S01]  /*11740*/  IMAD.MOV.U32 R28, RZ, RZ, 0x1 ;  /* 0x00000001ff1c7424 */ /* 0x000fe200078e00ff */
[----:B------:R-:W-:Y:S01]  /*11750*/  LOP3.LUT R3, R34, 0x1f8, RZ, 0xc0, !PT ;  /* 0x000001f822037812 */ /* 0x000fe200078ec0ff */
[----:B------:R-:W-:Y:S01]  /*11760*/  IMAD.MOV.U32 R25, RZ, RZ, RZ ;  /* 0x000000ffff197224 */ /* 0x000fe200078e00ff */
[----:B------:R-:W-:Y:S02]  /*11770*/  ULDC UR39, c[0x0][0xc] ;  /* 0x0000030000277ab9 */ /* 0x000fe40000000800 */
[----:B------:R-:W-:-:S04]  /*11780*/  LOP3.LUT R3, R3, 0x38, R0, 0x78, !PT ;  /* 0x0000003803037812 */ /* 0x000fc800078e7800 */
[----:B------:R-:W-:Y:S02]  /*11790*/  LOP3.LUT R32, R3, 0x200, R34, 0xf8, !PT ;  /* 0x0000020003207812 */ /* 0x000fe400078ef822 */
[----:B------:R-:W-:-:S04]  /*117a0*/  LOP3.LUT R34, R34, 0x38, RZ, 0xc0, !PT ;  /* 0x0000003822227812 */ /* 0x000fc800078ec0ff */
[C---:B------:R-:W-:Y:S02]  /*117b0*/  LOP3.LUT R37, R34.reuse, 0x80, RZ, 0xfc, !PT ;  /* 0x0000008022257812 */ /* 0x040fe400078efcff */
[----:B------:R-:W-:Y:S02]  /*117c0*/  LOP3.LUT R36, R34, 0xc0, RZ, 0xfc, !PT ;  /* 0x000000c022247812 */ /* 0x000fe400078efcff */
[----:B--2---:R-:W-:Y:S02]  /*117d0*/  R2UR UR4, R2 ;  /* 0x00000000020472ca */ /* 0x004fe400000e0000 */
[C---:B------:R-:W-:Y:S01]  /*117e0*/  LOP3.LUT R2, R0.reuse, 0x7f, RZ, 0xc0, !PT ;  /* 0x0000007f00027812 */ /* 0x040fe200078ec0ff */
[----:B------:R-:W-:-:S03]  /*117f0*/  IMAD.SHL.U32 R0, R0, 0x10, RZ ;  /* 0x0000001000007824 */ /* 0x000fc600078e00ff */
[----:B------:R-:W-:-:S04]  /*11800*/  SHF.R.U32.HI R2, RZ, 0x3, R2 ;  /* 0x00000003ff027819 */ /* 0x000fc80000011602 */
[----:B------:R-:W-:Y:S02]  /*11810*/  LOP3.LUT R2, R2, 0x70, R0, 0xf8, !PT ;  /* 0x0000007002027812 */ /* 0x000fe400078ef800 */
[----:B------:R-:W-:Y:S01]  /*11820*/  LOP3.LUT R0, R34, 0x40, RZ, 0xfc, !PT ;  /* 0x0000004022007812 */ /* 0x000fe200078efcff */
[----:B------:R-:W-:-:S03]  /*11830*/  ULOP3.LUT UR38, UR4, 0x2, URZ, 0xfc, !UPT ;  /* 0x0000000204267892 */ /* 0x000fc6000f8efc3f */
[----:B------:R-:W-:Y:S02]  /*11840*/  UMOV UR4, 0x400 ;  /* 0x0000040000047882 */ /* 0x000fe40000000000 */
[----:B0-----:R-:W-:-:S06]  /*11850*/  ULEA UR4, UR5, UR4, 0x18 ;  /* 0x0000000405047291 */ /* 0x001fcc000f8ec03f */
[----:B------:R-:W-:-:S04]  /*11860*/  IMAD.U32 R22, RZ, RZ, UR4 ;  /* 0x00000004ff167e24 */ /* 0x000fc8000f8e00ff */
[----:B-1----:R-:W-:-:S07]  /*11870*/  IMAD R33, R32, 0x2, R22 ;  /* 0x0000000220217824 */ /* 0x002fce00078e0216 */
.L_x_1432:
[----:B------:R-:W-:Y:S05]  /*11880*/  YIELD ;  /* 0x0000000000007946 */ /* 0x000fea0003800000 */
[----:B------:R-:W-:Y:S01]  /*11890*/  ULDC.64 UR4, c[0x0][0xa28] ;  /* 0x00028a0000047ab9 */ /* 0x000fe20000000a00 */
[----:B------:R-:W-:Y:S01]  /*118a0*/  IMAD.MOV.U32 R24, RZ, RZ, RZ ;  /* 0x000000ffff187224 */ /* 0x000fe200078e00ff */
[----:B------:R-:W-:-:S04]  /*118b0*/  ISETP.NE.U32.AND P0, PT, RZ, UR4, PT ;  /* 0x00000004ff007c0c */ /* 0x000fc8000bf05070 */
[----:B------:R-:W-:Y:S01]  /*118c0*/  ISETP.NE.AND.EX P0, PT, RZ, UR5, PT, P0 ;  /* 0x00000005ff007c0c */ /* 0x000fe2000bf05300 */
[----:B------:R-:W-:-:S12]  /*118d0*/  ULDC.64 UR4, c[0x0][0xa18] ;  /* 0x0002860000047ab9 */ /* 0x000fd80000000a00 */
[----:B0-----:R-:W0:Y:S02]  /*118e0*/  @P0 LDC.64 R2, c[0x0][0xa28] ;  /* 0x00028a00ff020b82 */ /* 0x001e240000000a00 */
[----:B0-----:R-:W-:-:S05]  /*118f0*/  @P0 IMAD.WIDE R2, R19, 0x4, R2 ;  /* 0x0000000413020825 */ /* 0x001fca00078e0202 */
[----:B------:R0:W2:Y:S01]  /*11900*/  @P0 LDG.E R24, desc[UR36][R2.64] ;  /* 0x0000002402180981 */ /* 0x0000a2000c1e1900 */
[----:B------:R-:W-:Y:S02]  /*11910*/  ISETP.NE.U32.AND P0, PT, RZ, UR4, PT ;  /* 0x00000004ff007c0c */ /* 0x000fe4000bf05070 */
[----:B------:R-:W-:Y:S02]  /*11920*/  MOV R35, RZ ;  /* 0x000000ff00237202 */ /* 0x000fe40000000f00 */
[----:B------:R-:W-:Y:S01]  /*11930*/  ISETP.NE.AND.EX P1, PT, RZ, UR5, PT, P0 ;  /* 0x00000005ff007c0c */ /* 0x000fe2000bf25300 */
[----:B------:R-:W-:Y:S01]  /*11940*/  ULDC.64 UR4, c[0x0][0xa00] ;  /* 0x0002800000047ab9 */ /* 0x000fe20000000a00 */
[----:B------:R-:W-:Y:S02]  /*11950*/  LOP3.LUT R23, R23, 0xfffffeff, RZ, 0xc0, !PT ;  /* 0xfffffeff17177812 */ /* 0x000fe400078ec0ff */
[----:B------:R-:W-:Y:S01]  /*11960*/  ISETP.NE.U32.AND P0, PT, RZ, UR4, PT ;  /* 0x00000004ff007c0c */ /* 0x000fe2000bf05070 */
[----:B0-----:R-:W0:Y:S03]  /*11970*/  LDC.64 R2, c[0x0][0xa00] ;  /* 0x00028000ff027b82 */ /* 0x001e260000000a00 */
[----:B------:R-:W-:Y:S01]  /*11980*/  ISETP.NE.AND.EX P2, PT, RZ, UR5, PT, P0 ;  /* 0x00000005ff007c0c */ /* 0x000fe2000bf45300 */
[----:B------:R-:W-:-:S04]  /*11990*/  ULDC.64 UR4, c[0x0][0x418] ;  /* 0x0001060000047ab9 */ /* 0x000fc80000000a00 */
[----:B-1----:R-:W1:Y:S08]  /*119a0*/  @P1 LDC.64 R4, c[0x0][0xa18] ;  /* 0x00028600ff041b82 */ /* 0x002e700000000a00 */
[----:B------:R-:W-:Y:S01]  /*119b0*/  @P2 LOP3.LUT R23, R23, 0x100, RZ, 0xfc, !PT ;  /* 0x0000010017172812 */ /* 0x000fe200078efcff */
[----:B0-----:R-:W-:-:S05]  /*119c0*/  IMAD.WIDE R2, R19, 0x4, R2 ;  /* 0x0000000413027825 */ /* 0x001fca00078e0202 */
[----:B------:R0:W5:Y:S01]  /*119d0*/  @P2 LDG.E R35, desc[UR36][R2.64] ;  /* 0x0000002402232981 */ /* 0x000162000c1e1900 */
[----:B-1----:R-:W-:-:S05]  /*119e0*/  @P1 IMAD.WIDE R4, R19, 0x4, R4 ;  /* 0x0000000413041825 */ /* 0x002fca00078e0204 */
[----:B------:R0:W5:Y:S01]  /*119f0*/  @P1 LDG.E R29, desc[UR36][R4.64] ;  /* 0x00000024041d1981 */ /* 0x000162000c1e1900 */
[----:B------:R-:W-:-:S03]  /*11a00*/  UISETP.NE.U32.AND UP0, UPT, UR4, URZ, UPT ;  /* 0x0000003f0400728c */ /* 0x000fc6000bf05070 */
[----:B------:R-:W-:Y:S01]  /*11a10*/  ULDC UR4, c[0x0][0x424] ;  /* 0x0001090000047ab9 */ /* 0x000fe20000000800 */
[----:B------:R-:W-:-:S03]  /*11a20*/  UISETP.NE.AND.EX UP0, UPT, UR5, URZ, UPT, UP0 ;  /* 0x0000003f0500728c */ /* 0x000fc6000bf05300 */
[----:B------:R-:W-:Y:S01]  /*11a30*/  ULDC UR5, c[0x0][0x2f0] ;  /* 0x0000bc0000057ab9 */ /* 0x000fe20000000800 */
[----:B------:R-:W-:-:S04]  /*11a40*/  USEL UR4, UR4, 0x1, UP0 ;  /* 0x0000000104047887 */ /* 0x000fc80008000000 */
[----:B------:R-:W-:-:S06]  /*11a50*/  UIMAD UR4, UR4, UR5, URZ ;  /* 0x00000005040472a4 */ /* 0x000fcc000f8e023f */
[----:B------:R-:W-:Y:S01]  /*11a60*/  IMAD.U32 R0, RZ, RZ, UR4 ;  /* 0x00000004ff007e24 */ /* 0x000fe2000f8e00ff */
[----:B--2---:R0:W-:Y:S01]  /*11a70*/  STL [R1+0x4], R24 ;  /* 0x0000041801007387 */ /* 0x0041e20000100800 */
[----:B---3--:R-:W-:Y:S05]  /*11a80*/  @P1 BRA `(.L_x_1362) ;  /* 0x0000000000181947 */ /* 0x008fea0003800000 */
[----:B------:R-:W-:Y:S02]  /*11a90*/  ULDC UR4, c[0x0][0x288] ;  /* 0x0000a20000047ab9 */ /* 0x000fe40000000800 */
[----:B-----5:R-:W-:Y:S01]  /*11aa0*/  IMAD.U32 R29, RZ, RZ, UR4 ;  /* 0x00000004ff1d7e24 */ /* 0x020fe2000f8e00ff */
[----:B------:R-:W-:Y:S06]  /*11ab0*/  @!P2 BRA `(.L_x_1362) ;  /* 0x00000000000ca947 */ /* 0x000fec0003800000 */
[----:B0-----:R-:W2:Y:S04]  /*11ac0*/  LDG.E R4, desc[UR36][R2.64] ;  /* 0x0000002402047981 */ /* 0x001ea8000c1e1900 */
[----:B------:R-:W2:Y:S02]  /*11ad0*/  LDG.E R29, desc[UR36][R2.64+0x4] ;  /* 0x00000424021d7981 */ /* 0x000ea4000c1e1900 */
[----:B--2---:R-:W-:-:S07]  /*11ae0*/  IMAD.IADD R29, R29, 0x1, -R4 ;  /* 0x000000011d1d7824 */ /* 0x004fce00078e0a04 */
.L_x_1362:
[----:B------:R-:W-:Y:S02]  /*11af0*/  ULDC.64 UR4, c[0x0][0xa20] ;  /* 0x0002880000047ab9 */ /* 0x000fe40000000a00 */
[----:B------:R-:W-:-:S04]  /*11b00*/  ISETP.NE.U32.AND P0, PT, RZ, UR4, PT ;  /* 0x00000004ff007c0c */ /* 0x000fc8000bf05070 */
[----:B------:R-:W-:-:S13]  /*11b10*/  ISETP.NE.AND.EX P0, PT, RZ, UR5, PT, P0 ;  /* 0x00000005ff007c0c */ /* 0x000fda000bf05300 */
[----:B------:R-:W-:Y:S05]  /*11b20*/  @!P0 BRA `(.L_x_1363) ;  /* 0x0000000000108947 */ /* 0x000fea0003800000 */
[----:B0-----:R-:W0:Y:S02]  /*11b30*/  LDC.64 R2, c[0x0][0xa20] ;  /* 0x00028800ff027b82 */ /* 0x001e240000000a00 */
[----:B0-----:R-:W-:-:S05]  /*11b40*/  IMAD.WIDE R2, R19, 0x4, R2 ;  /* 0x0000000413027825 */ /* 0x001fca00078e0202 */
[----:B------:R0:W5:Y:S01]  /*11b50*/  LDG.E R0, desc[UR36][R2.64] ;  /* 0x0000002402007981 */ /* 0x000162000c1e1900 */
[----:B------:R-:W-:Y:S05]  /*11b60*/  BRA `(.L_x_1364) ;  /* 0x0000000000247947 */ /* 0x000fea0003800000 */
.L_x_1363:
[----:B------:R-:W-:Y:S02]  /*11b70*/  ULDC.64 UR4, c[0x0][0xa08] ;  /* 0x0002820000047ab9 */ /* 0x000fe40000000a00 */
[----:B------:R-:W-:-:S04]  /*11b80*/  ISETP.NE.U32.AND P0, PT, RZ, UR4, PT ;  /* 0x00000004ff007c0c */ /* 0x000fc8000bf05070 */
[----:B------:R-:W-:-:S13]  /*11b90*/  ISETP.NE.AND.EX P0, PT, RZ, UR5, PT, P0 ;  /* 0x00000005ff007c0c */ /* 0x000fda000bf05300 */
[----:B------:R-:W-:Y:S05]  /*11ba0*/  @!P0 BRA `(.L_x_1364) ;  /* 0x0000000000148947 */ /* 0x000fea0003800000 */
[----:B0-----:R-:W0:Y:S02]  /*11bb0*/  LDC.64 R2, c[0x0][0xa08] ;  /* 0x00028200ff027b82 */ /* 0x001e240000000a00 */
[----:B0-----:R-:W-:-:S05]  /*11bc0*/  IMAD.WIDE R2, R19, 0x4, R2 ;  /* 0x0000000413027825 */ /* 0x001fca00078e0202 */
[----:B------:R-:W2:Y:S04]  /*11bd0*/  LDG.E R0, desc[UR36][R2.64] ;  /* 0x0000002402007981 */ /* 0x000ea8000c1e1900 */
[----:B------:R-:W2:Y:S02]  /*11be0*/  LDG.E R5, desc[UR36][R2.64+0x4] ;  /* 0x0000042402057981 */ /* 0x000ea4000c1e1900 */
[----:B--2---:R-:W-:-:S07]  /*11bf0*/  IMAD.IADD R0, R5, 0x1, -R0 ;  /* 0x0000000105007824 */ /* 0x004fce00078e0a00 */
.L_x_1364:
[----:B0-----:R-:W0:Y:S01]  /*11c00*/  LDC R2, c[0x0][0x448] ;  /* 0x00011200ff027b82 */ /* 0x001e220000000800 */
[----:B-----5:R-:W-:Y:S01]  /*11c10*/  IADD3 R26, -R24, R0, RZ ;  /* 0x00000000181a7210 */ /* 0x020fe20007ffe1ff */
[----:B------:R-:W-:Y:S01]  /*11c20*/  IMAD.SHL.U32 R27, R17, 0x80, RZ ;  /* 0x00000080111b7824 */ /* 0x000fe200078e00ff */
[----:B------:R-:W-:-:S03]  /*11c30*/  LOP3.LUT R23, R23, 0xffffff7f, RZ, 0xc0, !PT ;  /* 0xffffff7f17177812 */ /* 0x000fc600078ec0ff */
[----:B------:R1:W-:Y:S01]  /*11c40*/  STL [R1], R26 ;  /* 0x0000001a01007387 */ /* 0x0003e20000100800 */
[----:B------:R-:W-:Y:S01]  /*11c50*/  VIADD R4, R27, 0x7f ;  /* 0x0000007f1b047836 */ /* 0x000fe20000000000 */
[----:B0-----:R-:W-:Y:S02]  /*11c60*/  ISETP.NE.AND P2, PT, R2, 0x1, PT ;  /* 0x000000010200780c */ /* 0x001fe40003f45270 */
[----:B------:R-:W0:Y:S11]  /*11c70*/  LDC.64 R2, c[0x0][0x9e0] ;  /* 0x00027800ff027b82 */ /* 0x000e360000000a00 */
[----:B------:R-:W2:Y:S01]  /*11c80*/  @P2 LDC R5, c[0x0][0x44c] ;  /* 0x00011300ff052b82 */ /* 0x000ea20000000800 */
[----:B------:R-:W-:-:S07]  /*11c90*/  @P2 LOP3.LUT R23, R23, 0x80, RZ, 0xfc, !PT ;  /* 0x0000008017172812 */ /* 0x000fce00078efcff */
[----:B------:R-:W3:Y:S01]  /*11ca0*/  @P2 LDC R6, c[0x0][0x450] ;  /* 0x00011400ff062b82 */ /* 0x000ee20000000800 */
[----:B0-----:R-:W-:Y:S01]  /*11cb0*/  ISETP.GE.AND P1, PT, R3, 0x1, PT ;  /* 0x000000010300780c */ /* 0x001fe20003f26270 */
[----:B--2---:R-:W-:-:S05]  /*11cc0*/  @P2 IMAD.HI.U32 R5, R4, R5, RZ ;  /* 0x0000000504052227 */ /* 0x004fca00078e00ff */
[----:B---3--:R-:W-:Y:S02]  /*11cd0*/  @P2 SHF.R.U32.HI R4, RZ, R6, R5 ;  /* 0x00000006ff042219 */ /* 0x008fe40000011605 */
[----:B------:R-:W-:-:S05]  /*11ce0*/  IADD3 R5, R26, 0x1, -R29 ;  /* 0x000000011a057810 */ /* 0x000fca0007ffe81d */
[----:B------:R-:W-:-:S04]  /*11cf0*/  IMAD.IADD R7, R5, 0x1, R4 ;  /* 0x0000000105077824 */ /* 0x000fc800078e0204 */
[----:B------:R-:W-:Y:S01]  /*11d00*/  IMAD.IADD R2, R7, 0x1, R2 ;  /* 0x0000000107027824 */ /* 0x000fe200078e0202 */
[----:B-1----:R-:W-:Y:S06]  /*11d10*/  @!P1 BRA `(.L_x_1365) ;  /* 0x0000000000489947 */ /* 0x002fec0003800000 */
[C---:B------:R-:W-:Y:S01]  /*11d20*/  ISETP.GT.AND P0, PT, R7.reuse, RZ, PT ;  /* 0x000000ff0700720c */ /* 0x040fe20003f04270 */
[----:B------:R-:W-:Y:S01]  /*11d30*/  BSSY B0, `(.L_x_1366) ;  /* 0x000000e000007945 */ /* 0x000fe20003800000 */
[----:B------:R-:W-:-:S11]  /*11d40*/  VIADD R0, R7, 0xffffffff ;  /* 0xffffffff07007836 */ /* 0x000fd60000000000 */
[----:B------:R-:W-:Y:S05]  /*11d50*/  @P0 BRA `(.L_x_1367) ;  /* 0x00000000001c0947 */ /* 0x000fea0003800000 */
[----:B------:R-:W-:Y:S01]  /*11d60*/  ISETP.NE.AND P0, PT, R3, 0x1, PT ;  /* 0x000000010300780c */ /* 0x000fe20003f05270 */
[----:B------:R-:W-:-:S12]  /*11d70*/  IMAD.MOV R7, RZ, RZ, -R7 ;  /* 0x000000ffff077224 */ /* 0x000fd800078e0a07 */
[----:B------:R-:W0:Y:S02]  /*11d80*/  @P0 LDC.64 R4, c[0x0][0x9e8] ;  /* 0x00027a00ff040b82 */ /* 0x000e240000000a00 */
[----:B0-----:R-:W-:-:S05]  /*11d90*/  @P0 IMAD.HI.U32 R4, R7, R4, RZ ;  /* 0x0000000407040227 */ /* 0x001fca00078e00ff */
[----:B------:R-:W-:-:S04]  /*11da0*/  @P0 SHF.R.U32.HI R7, RZ, R5, R4 ;  /* 0x00000005ff070219 */ /* 0x000fc80000011604 */
[----:B------:R-:W-:Y:S01]  /*11db0*/  LOP3.LUT R0, RZ, R7, RZ, 0x33, !PT ;  /* 0x00000007ff007212 */ /* 0x000fe200078e33ff */
[----:B------:R-:W-:Y:S06]  /*11dc0*/  BRA `(.L_x_1368) ;  /* 0x0000000000107947 */ /* 0x000fec0003800000 */
.L_x_1367:
[----:B------:R-:W-:-:S13]  /*11dd0*/  ISETP.NE.AND P0, PT, R3, 0x1, PT ;  /* 0x000000010300780c */ /* 0x000fda0003f05270 */
[----:B------:R-:W0:Y:S02]  /*11de0*/  @P0 LDC.64 R4, c[0x0][0x9e8] ;  /* 0x00027a00ff040b82 */ /* 0x000e240000000a00 */
[----:B0-----:R-:W-:-:S05]  /*11df0*/  @P0 IMAD.HI.U32 R4, R0, R4, RZ ;  /* 0x0000000400040227 */ /* 0x001fca00078e00ff */
[----:B------:R-:W-:-:S07]  /*11e00*/  @P0 SHF.R.U32.HI R0, RZ, R5, R4 ;  /* 0x00000005ff000219 */ /* 0x000fce0000011604 */
.L_x_1368:
[----:B------:R-:W-:Y:S05]  /*11e10*/  BSYNC B0 ;  /* 0x0000000000007941 */ /* 0x000fea0003800000 */
.L_x_1366:
[----:B------:R-:W-:-:S05]  /*11e20*/  IMAD R5, R0, R3, R3 ;  /* 0x0000000300057224 */ /* 0x000fca00078e0203 */
[----:B------:R-:W-:-:S07]  /*11e30*/  VIMNMX R2, R2, R5, PT ;  /* 0x0000000502027248 */ /* 0x000fce0003fe0100 */
.L_x_1365:
[----:B------:R-:W0:Y:S01]  /*11e40*/  @P2 LDC R4, c[0x0][0x44c] ;  /* 0x00011300ff042b82 */ /* 0x000e220000000800 */
[----:B------:R-:W-:Y:S01]  /*11e50*/  VIADD R2, R2, 0x3f ;  /* 0x0000003f02027836 */ /* 0x000fe20000000000 */
[----:B------:R-:W-:Y:S01]  /*11e60*/  ULDC UR4, c[0x0][0x9dc] ;  /* 0x0002770000047ab9 */ /* 0x000fe20000000800 */
[----:B------:R-:W-:-:S05]  /*11e70*/  IMAD.MOV.U32 R0, RZ, RZ, R27 ;  /* 0x000000ffff007224 */ /* 0x000fca00078e001b */
[----:B------:R-:W1:Y:S01]  /*11e80*/  @P2 LDC R5, c[0x0][0x450] ;  /* 0x00011400ff052b82 */ /* 0x000e620000000800 */
[----:B0-----:R-:W-:-:S05]  /*11e90*/  @P2 IMAD.HI.U32 R4, R27, R4, RZ ;  /* 0x000000041b042227 */ /* 0x001fca00078e00ff */
[----:B-1----:R-:W-:Y:S02]  /*11ea0*/  @P2 SHF.R.U32.HI R0, RZ, R5, R4 ;  /* 0x00000005ff002219 */ /* 0x002fe40000011604 */
[----:B------:R-:W-:-:S04]  /*11eb0*/  SHF.R.S32.HI R5, RZ, 0x1f, R2 ;  /* 0x0000001fff057819 */ /* 0x000fc80000011402 */
[----:B------:R-:W-:Y:S02]  /*11ec0*/  LEA.HI R4, R5, R2, RZ, 0x6 ;  /* 0x0000000205047211 */ /* 0x000fe400078f30ff */
[----:B------:R-:W-:Y:S02]  /*11ed0*/  IADD3 R2, R26, 0x3f, RZ ;  /* 0x0000003f1a027810 */ /* 0x000fe40007ffe0ff */
[----:B------:R-:W-:Y:S02]  /*11ee0*/  SHF.R.S32.HI R4, RZ, 0x6, R4 ;  /* 0x00000006ff047819 */ /* 0x000fe40000011404 */
[----:B------:R-:W-:-:S04]  /*11ef0*/  SHF.R.S32.HI R5, RZ, 0x1f, R2 ;  /* 0x0000001fff057819 */ /* 0x000fc80000011402 */
[----:B------:R-:W-:Y:S02]  /*11f00*/  LEA.HI R5, R5, R2, RZ, 0x6 ;  /* 0x0000000205057211 */ /* 0x000fe400078f30ff */
[----:B------:R-:W-:Y:S02]  /*11f10*/  IADD3 R2, R0, R26, -R29 ;  /* 0x0000001a00027210 */ /* 0x000fe40007ffe81d */
[----:B------:R-:W-:-:S03]  /*11f20*/  SHF.R.S32.HI R5, RZ, 0x6, R5 ;  /* 0x00000006ff057819 */ /* 0x000fc60000011405 */
[----:B------:R-:W-:Y:S01]  /*11f30*/  VIADD R0, R2, -UR4 ;  /* 0x8000000402007c36 */ /* 0x000fe20008000000 */
[----:B------:R-:W-:-:S05]  /*11f40*/  VIMNMX R30, R5, R4, PT ;  /* 0x00000004051e7248 */ /* 0x000fca0003fe0100 */
[----:B------:R0:W-:Y:S01]  /*11f50*/  STL [R1+0x18], R30 ;  /* 0x0000181e01007387 */ /* 0x0001e20000100800 */
[----:B------:R-:W-:Y:S05]  /*11f60*/  @!P1 BRA `(.L_x_1369) ;  /* 0x0000000000449947 */ /* 0x000fea0003800000 */
[----:B------:R-:W-:Y:S01]  /*11f70*/  ISETP.GT.AND P0, PT, R2, -0x1, PT ;  /* 0xffffffff0200780c */ /* 0x000fe20003f04270 */
[----:B------:R-:W-:-:S12]  /*11f80*/  BSSY B0, `(.L_x_1370) ;  /* 0x000000d000007945 */ /* 0x000fd80003800000 */
[----:B------:R-:W-:Y:S05]  /*11f90*/  @P0 BRA `(.L_x_1371) ;  /* 0x00000000001c0947 */ /* 0x000fea0003800000 */
[----:B------:R-:W-:Y:S02]  /*11fa0*/  ISETP.NE.AND P0, PT, R3, 0x1, PT ;  /* 0x000000010300780c */ /* 0x000fe40003f05270 */
[----:B------:R-:W-:-:S11]  /*11fb0*/  LOP3.LUT R7, RZ, R2, RZ, 0x33, !PT ;  /* 0x00000002ff077212 */ /* 0x000fd600078e33ff */
[----:B------:R-:W1:Y:S02]  /*11fc0*/  @P0 LDC.64 R4, c[0x0][0x9e8] ;  /* 0x00027a00ff040b82 */ /* 0x000e640000000a00 */
[----:B-1----:R-:W-:-:S05]  /*11fd0*/  @P0 IMAD.HI.U32 R4, R7, R4, RZ ;  /* 0x0000000407040227 */ /* 0x002fca00078e00ff */
[----:B------:R-:W-:-:S04]  /*11fe0*/  @P0 SHF.R.U32.HI R7, RZ, R5, R4 ;  /* 0x00000005ff070219 */ /* 0x000fc80000011604 */
[----:B------:R-:W-:Y:S01]  /*11ff0*/  LOP3.LUT R2, RZ, R7, RZ, 0x33, !PT ;  /* 0x00000007ff027212 */ /* 0x000fe200078e33ff */
[----:B------:R-:W-:Y:S06]  /*12000*/  BRA `(.L_x_1372) ;  /* 0x0000000000107947 */ /* 0x000fec0003800000 */
.L_x_1371:
[----:B------:R-:W-:-:S13]  /*12010*/  ISETP.NE.AND P0, PT, R3, 0x1, PT ;  /* 0x000000010300780c */ /* 0x000fda0003f05270 */
[----:B------:R-:W1:Y:S02]  /*12020*/  @P0 LDC.64 R4, c[0x0][0x9e8] ;  /* 0x00027a00ff040b82 */ /* 0x000e640000000a00 */
[----:B-1----:R-:W-:-:S05]  /*12030*/  @P0 IMAD.HI.U32 R4, R2, R4, RZ ;  /* 0x0000000402040227 */ /* 0x002fca00078e00ff */
[----:B------:R-:W-:-:S07]  /*12040*/  @P0 SHF.R.U32.HI R2, RZ, R5, R4 ;  /* 0x00000005ff020219 */ /* 0x000fce0000011604 */
.L_x_1372:
[----:B------:R-:W-:Y:S05]  /*12050*/  BSYNC B0 ;  /* 0x0000000000007941 */ /* 0x000fea0003800000 */
.L_x_1370:
[----:B------:R-:W-:-:S05]  /*12060*/  IMAD R3, R2, R3, RZ ;  /* 0x0000000302037224 */ /* 0x000fca00078e02ff */
[----:B------:R-:W-:-:S07]  /*12070*/  VIMNMX R0, R0, R3, !PT ;  /* 0x0000000300007248 */ /* 0x000fce0007fe0100 */
.L_x_1369:
[----:B------:R-:W-:Y:S01]  /*12080*/  SHF.R.S32.HI R3, RZ, 0x1f, R0 ;  /* 0x0000001fff037819 */ /* 0x000fe20000011400 */
[----:B------:R-:W-:Y:S03]  /*12090*/  BSSY B7, `(.L_x_1373) ;  /* 0x0000355000077945 */ /* 0x000fe60003800000 */
[----:B------:R-:W-:-:S04]  /*120a0*/  LEA.HI R3, R3, R0, RZ, 0x6 ;  /* 0x0000000003037211 */ /* 0x000fc800078f30ff */
[----:B------:R-:W-:-:S04]  /*120b0*/  SHF.R.S32.HI R3, RZ, 0x6, R3 ;  /* 0x00000006ff037819 */ /* 0x000fc80000011403 */
[----:B------:R-:W-:-:S04]  /*120c0*/  VIMNMX R2, RZ, R3, !PT ;  /* 0x00000003ff027248 */ /* 0x000fc80007fe0100 */
[----:B------:R-:W-:Y:S01]  /*120d0*/  ISETP.GT.AND P0, PT, R30, R2, PT ;  /* 0x000000021e00720c */ /* 0x000fe20003f04270 */
[----:B------:R1:W-:-:S12]  /*120e0*/  STL [R1+0x8], R2 ;  /* 0x0000080201007387 */ /* 0x0003d80000100800 */
[----:B-1----:R-:W-:Y:S05]  /*120f0*/  @P0 BRA `(.L_x_1374) ;  /* 0x0000000000440947 */ /* 0x002fea0003800000 */
[----:B------:R-:W1:Y:S02]  /*12100*/  S2R R2, SR_TID.X ;  /* 0x0000000000027919 */ /* 0x000e640000002100 */
        /* <DEDUP_REMOVED lines=10> */
[----:B------:R-:W1:Y:S02]  /*121b0*/  S2R R4, SR_LTMASK ;  /* 0x0000000000047919 */ /* 0x000e640000003900 */
[----:B-1----:R-:W-:-:S04]  /*121c0*/  LOP3.LUT R4, R4, UR4, RZ, 0xc0, !PT ;  /* 0x0000000404047c12 */ /* 0x002fc8000f8ec0ff */
[----:B------:R-:W1:Y:S01]  /*121d0*/  POPC R7, R4 ;  /* 0x0000000400077309 */ /* 0x000e620000000000 */
[----:B--2---:R-:W1:Y:S02]  /*121e0*/  SHFL.IDX PT, R0, R3, R0, 0x1f ;  /* 0x00001f0003007589 */ /* 0x004e6400000e0000 */
[----:B-1----:R-:W-:Y:S01]  /*121f0*/  IADD3 R16, R0, UR39, R7 ;  /* 0x0000002700107c10 */ /* 0x002fe2000fffe007 */
[----:B------:R-:W-:Y:S06]  /*12200*/  BRA `(.L_x_1375) ;  /* 0x0000003000f47947 */ /* 0x000fec0003800000 */
.L_x_1374:
        /* <DEDUP_REMOVED lines=19> */
[----:B01----:R-:W-:Y:S05]  /*12340*/  CALL.ABS.NOINC R2 ;  /* 0x0000000002007343 */ /* 0x003fea0003c00000 */
.L_x_1377:
[----:B------:R-:W-:Y:S05]  /*12350*/  BSYNC B6 ;  /* 0x0000000000067941 */ /* 0x000fea0003800000 */
.L_x_1376:
        /* <DEDUP_REMOVED lines=10> */
[----:B------:R-:W-:Y:S01]  /*12400*/  MOV R5, UR7 ;  /* 0x0000000700057c02 */ /* 0x000fe20008000f00 */
[----:B------:R-:W-:Y:S01]  /*12410*/  IMAD.U32 R6, RZ, RZ, UR8 ;  /* 0x00000008ff067e24 */ /* 0x000fe2000f8e00ff */
[----:B------:R-:W-:Y:S01]  /*12420*/  MOV R13, RZ ;  /* 0x000000ff000d7202 */ /* 0x000fe20000000f00 */
[----:B------:R-:W-:Y:S02]  /*12430*/  IMAD.U32 R7, RZ, RZ, UR9 ;  /* 0x00000009ff077e24 */ /* 0x000fe4000f8e00ff */
[----:B------:R-:W-:-:S02]  /*12440*/  IMAD.U32 R10, RZ, RZ, UR4 ;  /* 0x00000004ff0a7e24 */ /* 0x000fc4000f8e00ff */
[----:B------:R-:W-:Y:S02]  /*12450*/  IMAD.U32 R11, RZ, RZ, UR5 ;  /* 0x00000005ff0b7e24 */ /* 0x000fe4000f8e00ff */
[----:B------:R-:W-:Y:S02]  /*12460*/  IMAD.MOV.U32 R8, RZ, RZ, 0x70 ;  /* 0x00000070ff087424 */ /* 0x000fe400078e00ff */
[----:B-1----:R-:W-:-:S07]  /*12470*/  IMAD.MOV.U32 R12, RZ, RZ, 0x1 ;  /* 0x00000001ff0c7424 */ /* 0x002fce00078e00ff */
[----:B------:R-:W-:-:S07]  /*12480*/  LEPC R20, `(.L_x_1380) ;  /* 0x000000001014794e */ /* 0x000fce0000000000 */
[----:B0-2---:R-:W-:Y:S05]  /*12490*/  CALL.ABS.NOINC R2 ;  /* 0x0000000002007343 */ /* 0x005fea0003c00000 */
.L_x_1380:
[----:B------:R0:W1:Y:S01]  /*124a0*/  LDC.64 R2, c[0x4][R17] ;  /* 0x0100000011027b82 */ /* 0x0000620000000a00 */
[----:B------:R-:W-:Y:S01]  /*124b0*/  ULDC.64 UR6, c[0x4][0x138] ;  /* 0x01004e0000067ab9 */ /* 0x000fe20000000a00 */
[----:B------:R-:W-:Y:S01]  /*124c0*/  ULDC.64 UR8, c[0x4][0x140] ;  /* 0x0100500000087ab9 */ /* 0x000fe20000000a00 */
[----:B------:R-:W-:Y:S01]  /*124d0*/  ULDC.64 UR4, c[0x4][0xd0] ;  /* 0x0100340000047ab9 */ /* 0x000fe20000000a00 */
[----:B------:R-:W-:Y:S01]  /*124e0*/  IMAD.U32 R4, RZ, RZ, UR6 ;  /* 0x00000006ff047e24 */ /* 0x000fe2000f8e00ff */
[----:B------:R-:W-:Y:S01]  /*124f0*/  MOV R8, 0x70 ;  /* 0x0000007000087802 */ /* 0x000fe20000000f00 */
[----:B------:R-:W-:Y:S02]  /*12500*/  IMAD.U32 R5, RZ, RZ, UR7 ;  /* 0x00000007ff057e24 */ /* 0x000fe4000f8e00ff */
[----:B------:R-:W-:Y:S02]  /*12510*/  IMAD.U32 R6, RZ, RZ, UR8 ;  /* 0x00000008ff067e24 */ /* 0x000fe4000f8e00ff */
[----:B------:R-:W-:-:S02]  /*12520*/  IMAD.U32 R7, RZ, RZ, UR9 ;  /* 0x00000009ff077e24 */ /* 0x000fc4000f8e00ff */
[----:B------:R-:W-:Y:S02]  /*12530*/  IMAD.U32 R10, RZ, RZ, UR4 ;  /* 0x00000004ff0a7e24 */ /* 0x000fe4000f8e00ff */
[----:B------:R-:W-:Y:S02]  /*12540*/  IMAD.U32 R11, RZ, RZ, UR5 ;  /* 0x00000005ff0b7e24 */ /* 0x000fe4000f8e00ff */
[----:B------:R-:W-:Y:S02]  /*12550*/  IMAD.MOV.U32 R12, RZ, RZ, 0x1 ;  /* 0x00000001ff0c7424 */ /* 0x000fe400078e00ff */
[----:B0-----:R-:W-:-:S07]  /*12560*/  IMAD.MOV.U32 R13, RZ, RZ, RZ ;  /* 0x000000ffff0d7224 */ /* 0x001fce00078e00ff */
[----:B------:R-:W-:-:S07]  /*12570*/  LEPC R20, `(.L_x_1379) ;  /* 0x000000001014794e */ /* 0x000fce0000000000 */
[----:B-1----:R-:W-:Y:S05]  /*12580*/  CALL.ABS.NOINC R2 ;  /* 0x0000000002007343 */ /* 0x002fea0003c00000 */
.L_x_1379:
[----:B------:R-:W-:Y:S05]  /*12590*/  BSYNC B6 ;  /* 0x0000000000067941 */ /* 0x000fea0003800000 */
.L_x_1378:
[----:B------:R-:W-:Y:S01]  /*125a0*/  ULDC.64 UR4, c[0x0][0x9f8] ;  /* 0x00027e0000047ab9 */ /* 0x000fe20000000a00 */
[----:B------:R-:W-:Y:S01]  /*125b0*/  IMAD.MOV.U32 R31, RZ, RZ, R19 ;  /* 0x000000ffff1f7224 */ /* 0x000fe200078e0013 */
[----:B------:R-:W-:Y:S01]  /*125c0*/  ISETP.NE.U32.AND P0, PT, RZ, UR4, PT ;  /* 0x00000004ff007c0c */ /* 0x000fe2000bf05070 */
[----:B------:R-:W-:Y:S01]  /*125d0*/  ULDC UR4, c[0x0][0x2f4] ;  /* 0x0000bd0000047ab9 */ /* 0x000fe20000000800 */
[----:B------:R-:W1:Y:S02]  /*125e0*/  LDC R10, c[0x0][0x430] ;  /* 0x00010c00ff0a7b82 */ /* 0x000e640000000800 */
[----:B------:R-:W-:-:S13]  /*125f0*/  ISETP.NE.AND.EX P0, PT, RZ, UR5, PT, P0 ;  /* 0x00000005ff007c0c */ /* 0x000fda000bf05300 */
[----:B------:R-:W2:Y:S01]  /*12600*/  @P0 LDC.64 R2, c[0x0][0x9f8] ;  /* 0x00027e00ff020b82 */ /* 0x000ea20000000a00 */
[----:B------:R-:W-:Y:S02]  /*12610*/  LOP3.LUT R17, R34, 0x40, RZ, 0xfc, !PT ;  /* 0x0000004022117812 */ /* 0x000fe400078efcff */
[----:B------:R-:W-:Y:S02]  /*12620*/  LOP3.LUT R23, R23, 0xffffffef, RZ, 0xc0, !PT ;  /* 0xffffffef17177812 */ /* 0x000fe400078ec0ff */
[----:B------:R-:W-:Y:S01]  /*12630*/  ISETP.GE.AND P2, PT, R17, UR4, PT ;  /* 0x0000000411007c0c */ /* 0x000fe2000bf46270 */
[----:B--2---:R-:W-:-:S05]  /*12640*/  @P0 IMAD.WIDE R2, R19, 0x4, R2 ;  /* 0x0000000413020825 */ /* 0x004fca00078e0202 */
[----:B------:R2:W5:Y:S01]  /*12650*/  @P0 LDG.E R31, desc[UR36][R2.64] ;  /* 0x00000024021f0981 */ /* 0x000562000c1e1900 */
[----:B------:R-:W-:Y:S01]  /*12660*/  ISETP.GE.AND P0, PT, R34, UR4, PT ;  /* 0x0000000422007c0c */ /* 0x000fe2000bf06270 */
[----:B------:R-:W-:Y:S01]  /*12670*/  UMOV UR5, 0xffffffff ;  /* 0xffffffff00057882 */ /* 0x000fe20000000000 */
[----:B------:R-:W-:Y:S01]  /*12680*/  ISETP.GE.AND P1, PT, R37, UR4, PT ;  /* 0x0000000425007c0c */ /* 0x000fe2000bf26270 */
[----:B------:R-:W-:-:S10]  /*12690*/  VIADD R7, R30, 0xffffffff ;  /* 0xffffffff1e077836 */ /* 0x000fd40000000000 */
[----:B------:R-:W-:Y:S02]  /*126a0*/  @P0 LOP3.LUT R23, R23, 0x10, RZ, 0xfc, !PT ;  /* 0x0000001017170812 */ /* 0x000fe400078efcff */
[----:B------:R-:W-:Y:S02]  /*126b0*/  ISETP.GE.AND P0, PT, R36, UR4, PT ;  /* 0x0000000424007c0c */ /* 0x000fe4000bf06270 */
[----:B------:R-:W-:-:S04]  /*126c0*/  LOP3.LUT R23, R23, 0xfffffff7, RZ, 0xc0, !PT ;  /* 0xfffffff717177812 */ /* 0x000fc800078ec0ff */
[----:B------:R-:W-:-:S04]  /*126d0*/  @P2 LOP3.LUT R23, R23, 0x8, RZ, 0xfc, !PT ;  /* 0x0000000817172812 */ /* 0x000fc800078efcff */
[----:B------:R-:W-:-:S04]  /*126e0*/  LOP3.LUT R23, R23, 0xfffffffb, RZ, 0xc0, !PT ;  /* 0xfffffffb17177812 */ /* 0x000fc800078ec0ff */
[----:B------:R-:W-:-:S04]  /*126f0*/  @P1 LOP3.LUT R23, R23, 0x4, RZ, 0xfc, !PT ;  /* 0x0000000417171812 */ /* 0x000fc800078efcff */
[----:B------:R-:W-:-:S04]  /*12700*/  LOP3.LUT R23, R23, 0xfffffffd, RZ, 0xc0, !PT ;  /* 0xfffffffd17177812 */ /* 0x000fc800078ec0ff */
[----:B------:R-:W-:Y:S01]  /*12710*/  @P0 LOP3.LUT R23, R23, 0x2, RZ, 0xfc, !PT ;  /* 0x0000000217170812 */ /* 0x000fe200078efcff */
[----:B-12---:R-:W-:Y:S06]  /*12720*/  BRA.DIV UR5, `(.L_x_1381) ;  /* 0x00000042057c7947 */ /* 0x006fec000b800000 */
.L_x_1449:
[----:B------:R-:W1:Y:S01]  /*12730*/  S2R R0, SR_TID.X ;  /* 0x0000000000007919 */ /* 0x000e620000002100 */
[----:B------:R-:W-:Y:S02]  /*12740*/  ISETP.NE.AND P1, PT, R10, 0x1, PT ;  /* 0x000000010a00780c */ /* 0x000fe40003f25270 */
[----:B-----5:R-:W-:Y:S01]  /*12750*/  SHF.R.S32.HI R11, RZ, 0x1f, R31 ;  /* 0x0000001fff0b7819 */ /* 0x020fe2000001141f */
[----:B------:R-:W2:Y:S01]  /*12760*/  S2R R9, SR_TID.X ;  /* 0x0000000000097919 */ /* 0x000ea20000002100 */
[----:B------:R-:W-:-:S03]  /*12770*/  LOP3.LUT R23, R23, 0xffffffbf, RZ, 0xc0, !PT ;  /* 0xffffffbf17177812 */ /* 0x000fc600078ec0ff */
[----:B------:R3:W-:Y:S06]  /*12780*/  STL [R1+0xc], R11 ;  /* 0x00000c0b01007387 */ /* 0x0007ec0000100800 */
[----:B------:R-:W4:Y:S01]  /*12790*/  @P1 LDC R5, c[0x0][0x434] ;  /* 0x00010d00ff051b82 */ /* 0x000f220000000800 */
[----:B------:R-:W-:Y:S02]  /*127a0*/  @P1 LOP3.LUT R23, R23, 0x40, RZ, 0xfc, !PT ;  /* 0x0000004017171812 */ /* 0x000fe400078efcff */
[----:B-1----:R-:W-:Y:S01]  /*127b0*/  LOP3.LUT R0, R0, 0x7f, RZ, 0xc0, !PT ;  /* 0x0000007f00007812 */ /* 0x002fe200078ec0ff */
[----:B--2---:R-:W-:-:S03]  /*127c0*/  IMAD.SHL.U32 R9, R9, 0x10, RZ ;  /* 0x0000001009097824 */ /* 0x004fc600078e00ff */
[----:B------:R-:W-:-:S04]  /*127d0*/  SHF.R.U32.HI R0, RZ, 0x3, R0 ;  /* 0x00000003ff007819 */ /* 0x000fc80000011600 */
[----:B------:R-:W-:Y:S02]  /*127e0*/  LOP3.LUT R9, R0, 0x70, R9, 0xf8, !PT ;  /* 0x0000007000097812 */ /* 0x000fe400078ef809 */
[----:B------:R-:W1:Y:S03]  /*127f0*/  @P1 LDC R0, c[0x0][0x438] ;  /* 0x00010e00ff001b82 */ /* 0x000e660000000800 */
[----:B------:R-:W-:-:S05]  /*12800*/  IMAD R6, R7, 0x40, R9 ;  /* 0x0000004007067824 */ /* 0x000fca00078e0209 */
[C---:B------:R-:W-:Y:S02]  /*12810*/  ISETP.GE.AND P0, PT, R6.reuse, R26, PT ;  /* 0x0000001a0600720c */ /* 0x040fe40003f06270 */
[----:B------:R-:W-:Y:S02]  /*12820*/  IADD3 R6, R6, R24, RZ ;  /* 0x0000001806067210 */ /* 0x000fe40007ffe0ff */
[----:B------:R-:W-:-:S03]  /*12830*/  ISETP.GT.U32.OR P0, PT, R9, 0x3f, P0 ;  /* 0x0000003f0900780c */ /* 0x000fc60000704470 */
[----:B----4-:R-:W-:-:S04]  /*12840*/  @P1 IMAD.HI.U32 R5, R6, R5, RZ ;  /* 0x0000000506051227 */ /* 0x010fc800078e00ff */
[----:B------:R-:W-:Y:S01]  /*12850*/  IMAD.MOV.U32 R8, RZ, RZ, R6 ;  /* 0x000000ffff087224 */ /* 0x000fe200078e0006 */
[----:B-1----:R-:W-:-:S05]  /*12860*/  @P1 SHF.R.U32.HI R8, RZ, R0, R5 ;  /* 0x00000000ff081219 */ /* 0x002fca0000011605 */
[----:B------:R-:W1:Y:S01]  /*12870*/  @!P0 LDC.64 R2, c[0x0][0x428] ;  /* 0x00010a00ff028b82 */ /* 0x000e620000000a00 */
[--C-:B------:R-:W-:Y:S01]  /*12880*/  @!P0 SHF.R.S32.HI R5, RZ, 0x1f, R8.reuse ;  /* 0x0000001fff058819 */ /* 0x100fe20000011408 */
[----:B------:R-:W-:Y:S02]  /*12890*/  @!P0 IMAD.MOV.U32 R4, RZ, RZ, R8 ;  /* 0x000000ffff048224 */ /* 0x000fe400078e0008 */
[-C--:B-1----:R-:W-:Y:S02]  /*128a0*/  @!P0 IMAD R0, R11, R2.reuse, RZ ;  /* 0x000000020b008224 */ /* 0x082fe400078e02ff */
[----:B------:R-:W-:-:S04]  /*128b0*/  @!P0 IMAD.WIDE.U32 R4, R31, R2, R4 ;  /* 0x000000021f048225 */ /* 0x000fc800078e0004 */
[----:B------:R-:W-:Y:S02]  /*128c0*/  @!P0 IMAD R0, R31, R3, R0 ;  /* 0x000000031f008224 */ /* 0x000fe400078e0200 */
[----:B------:R-:W1:Y:S02]  /*128d0*/  @!P0 LDC.64 R2, c[0x0][0x418] ;  /* 0x00010600ff028b82 */ /* 0x000e640000000a00 */
[----:B------:R-:W-:Y:S02]  /*128e0*/  @!P0 IMAD.IADD R0, R5, 0x1, R0 ;  /* 0x0000000105008824 */ /* 0x000fe400078e0200 */
[----:B------:R-:W-:Y:S01]  /*128f0*/  IMAD.MOV R5, RZ, RZ, -R8 ;  /* 0x000000ffff057224 */ /* 0x000fe200078e0a08 */
[----:B-1----:R-:W-:-:S04]  /*12900*/  @!P0 LEA R2, P1, R4, R2, 0x2 ;  /* 0x0000000204028211 */ /* 0x002fc800078210ff */
[----:B------:R-:W-:Y:S01]  /*12910*/  @!P0 LEA.HI.X R3, R4, R3, R0, 0x2, P1 ;  /* 0x0000000304038211 */ /* 0x000fe200008f1400 */
[----:B------:R-:W-:Y:S02]  /*12920*/  IMAD R4, R10, R5, R6 ;  /* 0x000000050a047224 */ /* 0x000fe400078e0206 */
[----:B------:R-:W-:Y:S02]  /*12930*/  IMAD.U32 R5, RZ, RZ, UR38 ;  /* 0x00000026ff057e24 */ /* 0x000fe4000f8e00ff */
[----:B------:R-:W-:-:S03]  /*12940*/  IMAD.MOV.U32 R0, RZ, RZ, RZ ;  /* 0x000000ffff007224 */ /* 0x000fc600078e00ff */
[----:B------:R-:W-:-:S03]  /*12950*/  ISETP.NE.AND P2, PT, R5, 0x3, PT ;  /* 0x000000030500780c */ /* 0x000fc60003f45270 */
[----:B------:R3:W5:Y:S01]  /*12960*/  @!P0 LDG.E R0, desc[UR36][R2.64] ;  /* 0x0000002402008981 */ /* 0x000762000c1e1900 */
[----:B------:R-:W-:Y:S02]  /*12970*/  ISETP.GT.U32.AND P0, PT, R9, 0x3f, PT ;  /* 0x0000003f0900780c */ /* 0x000fe40003f04070 */
[----:B------:R-:W-:Y:S02]  /*12980*/  LOP3.LUT R23, R23, 0xffffffdf, RZ, 0xc0, !PT ;  /* 0xffffffdf17177812 */ /* 0x000fe400078ec0ff */
[----:B0-----:R-:W-:Y:S02]  /*12990*/  SHF.R.S32.HI R30, RZ, 0x1f, R18 ;  /* 0x0000001fff1e7819 */ /* 0x001fe40000011412 */
[----:B------:R-:W-:-:S03]  /*129a0*/  MOV R26, R7 ;  /* 0x00000007001a7202 */ /* 0x000fc60000000f00 */
[----:B------:R-:W-:-:S04]  /*129b0*/  @P2 LOP3.LUT R23, R23, 0x20, RZ, 0xfc, !PT ;  /* 0x0000002017172812 */ /* 0x000fc800078efcff */
[----:B------:R-:W-:-:S04]  /*129c0*/  LOP3.LUT R23, R23, 0xfffffffe, RZ, 0xc0, !PT ;  /* 0xfffffffe17177812 */ /* 0x000fc800078ec0ff */
[----:B------:R-:W-:Y:S01]  /*129d0*/  @P0 LOP3.LUT R23, R23, 0x1, RZ, 0xfc, !PT ;  /* 0x0000000117170812 */ /* 0x000fe200078efcff */
[----:B---3--:R-:W-:Y:S06]  /*129e0*/  @!P2 BRA `(.L_x_1382) ;  /* 0x000000000004a947 */ /* 0x008fec0003800000 */
[----:B------:R-:W-:Y:S01]  /*129f0*/  BPT.TRAP 0x1 ;  /* 0x000000040000795c */ /* 0x000fe20000300000 */
.L_x_1382:
        /* <DEDUP_REMOVED lines=19> */
[----:B------:R-:W-:-:S05]  /*12b30*/  IMAD.IADD R6, R3, 0x1, R6 ;  /* 0x0000000103067824 */ /* 0x000fca00078e0206 */
[----:B------:R-:W-:Y:S01]  /*12b40*/  LEA.HI.X R24, R2, UR5, R6, 0x1, P0 ;  /* 0x0000000502187c11 */ /* 0x000fe200080f0c06 */
[----:B------:R-:W-:Y:S01]  /*12b50*/  IMAD R6, R25, 0x8, R22 ;  /* 0x0000000819067824 */ /* 0x000fe200078e0216 */
[----:B------:R-:W-:-:S04]  /*12b60*/  SHF.L.U32 R2, R28, 0x1f, RZ ;  /* 0x0000001f1c027819 */ /* 0x000fc800000006ff */
[----:B------:R-:W0:Y:S02]  /*12b70*/  SYNCS.PHASECHK.TRANS64.TRYWAIT P0, [R6+URZ+0x30840], R2 ;  /* 0x03084002060075a7 */ /* 0x000e24000800017f */
[----:B0-----:R-:W-:Y:S05]  /*12b80*/  @!P0 BRA `(.L_x_1384) ;  /* 0x0000003c00988947 */ /* 0x001fea0003800000 */
.L_x_1450:
[----:B------:R-:W-:Y:S05]  /*12b90*/  BSYNC B0 ;  /* 0x0000000000007941 */ /* 0x000fea0003800000 */
.L_x_1383:
[----:B------:R-:W2:Y:S01]  /*12ba0*/  LDL R10, [R1] ;  /* 0x00000000010a7983 */ /* 0x000ea20000100800 */
[----:B------:R-:W-:Y:S01]  /*12bb0*/  ULDC.64 UR4, c[0x0][0x300] ;  /* 0x0000c00000047ab9 */ /* 0x000fe20000000a00 */
[----:B------:R-:W-:Y:S01]  /*12bc0*/  LOP3.LUT P5, RZ, R23, 0x10, RZ, 0xc0, !PT ;  /* 0x0000001017ff7812 */ /* 0x000fe200078ac0ff */
[----:B------:R-:W-:Y:S01]  /*12bd0*/  IMAD R5, R5, UR4, RZ ;  /* 0x0000000405057c24 */ /* 0x000fe2000f8e02ff */
[----:B------:R-:W1:Y:S01]  /*12be0*/  S2R R9, SR_TID.X ;  /* 0x0000000000097919 */ /* 0x000e620000002100 */
[C---:B0-----:R-:W-:Y:S01]  /*12bf0*/  IMAD.WIDE.U32 R2, R4.reuse, UR4, RZ ;  /* 0x0000000404027c25 */ /* 0x041fe2000f8e00ff */
[C---:B------:R-:W-:Y:S02]  /*12c00*/  LOP3.LUT P4, RZ, R23.reuse, 0x8, RZ, 0xc0, !PT ;  /* 0x0000000817ff7812 */ /* 0x040fe4000788c0ff */
[C---:B------:R-:W-:Y:S01]  /*12c10*/  LOP3.LUT P3, RZ, R23.reuse, 0x4, RZ, 0xc0, !PT ;  /* 0x0000000417ff7812 */ /* 0x040fe2000786c0ff */
[----:B------:R-:W-:Y:S01]  /*12c20*/  IMAD R5, R4, UR5, R5 ;  /* 0x0000000504057c24 */ /* 0x000fe2000f8e0205 */
[----:B------:R-:W-:Y:S01]  /*12c30*/  ULDC.64 UR4, c[0x0][0x310] ;  /* 0x0000c40000047ab9 */ /* 0x000fe20000000a00 */
[----:B------:R-:W-:Y:S01]  /*12c40*/  LOP3.LUT P2, RZ, R23, 0x2, RZ, 0xc0, !PT ;  /* 0x0000000217ff7812 */ /* 0x000fe2000784c0ff */
[----:B------:R-:W-:-:S02]  /*12c50*/  IMAD R8, R8, UR4, RZ ;  /* 0x0000000408087c24 */ /* 0x000fc4000f8e02ff */
        /* <DEDUP_REMOVED lines=9> */
[C---:B------:R-:W-:Y:S01]  /*12cf0*/  LEA R4, P0, R2.reuse, UR4, 0x1 ;  /* 0x0000000402047c11 */ /* 0x040fe2000f8008ff */
[----:B------:R-:W-:Y:S01]  /*12d00*/  UMOV UR4, 0xffffffff ;  /* 0xffffffff00047882 */ /* 0x000fe20000000000 */
[----:B------:R-:W-:Y:S02]  /*12d10*/  IADD3 R0, R3, R0, RZ ;  /* 0x0000000003007210 */ /* 0x000fe40007ffe0ff */
[----:B-1----:R-:W-:Y:S02]  /*12d20*/  LOP3.LUT R9, R9, 0x7f, RZ, 0xc0, !PT ;  /* 0x0000007f09097812 */ /* 0x002fe400078ec0ff */
[----:B------:R-:W-:Y:S02]  /*12d30*/  LEA.HI.X R0, R2, UR5, R0, 0x1, P0 ;  /* 0x0000000502007c11 */ /* 0x000fe400080f0c00 */
[----:B------:R-:W-:Y:S01]  /*12d40*/  SHF.R.U32.HI R9, RZ, 0x3, R9 ;  /* 0x00000003ff097819 */ /* 0x000fe20000011609 */
[----:B--2---:R-:W-:-:S02]  /*12d50*/  IMAD R5, R7, -0x40, R10 ;  /* 0xffffffc007057824 */ /* 0x004fc400078e020a */
[----:B------:R-:W-:Y:S02]  /*12d60*/  IMAD R7, R25, 0x4000, R32 ;  /* 0x0000400019077824 */ /* 0x000fe400078e0220 */
[----:B------:R-:W-:-:S05]  /*12d70*/  IMAD.IADD R5, R5, 0x1, -R9 ;  /* 0x0000000105057824 */ /* 0x000fca00078e0a09 */
[----:B------:R-:W-:Y:S01]  /*12d80*/  ISETP.GE.AND P0, PT, R5, 0x1, PT ;  /* 0x000000010500780c */ /* 0x000fe20003f06270 */
[----:B------:R-:W-:-:S12]  /*12d90*/  BRA.DIV UR4, `(.L_x_1385) ;  /* 0x0000003e04287947 */ /* 0x000fd8000b800000 */
[----:B------:R-:W0:Y:S01]  /*12da0*/  SHFL.IDX PT, R3, R4, RZ, 0x181f ;  /* 0x00181fff04037589 */ /* 0x000e2200000e0000 */
[----:B------:R-:W-:-:S03]  /*12db0*/  @P0 IMAD R9, R7, 0x2, R22 ;  /* 0x0000000207090824 */ /* 0x000fc600078e0216 */
[----:B------:R-:W1:Y:S04]  /*12dc0*/  SHFL.IDX PT, R2, R0, RZ, 0x181f ;  /* 0x00181fff00027589 */ /* 0x000e6800000e0000 */
[----:B------:R-:W-:Y:S01]  /*12dd0*/  SHFL.IDX PT, R8, R0, 0x1, 0x181f ;  /* 0x00381f0000087f89 */ /* 0x000fe200000e0000 */
[----:B0-----:R-:W-:-:S05]  /*12de0*/  @P0 LEA R3, P1, R34, R3, 0x1 ;  /* 0x0000000322030211 */ /* 0x001fca00078208ff */
[----:B-1----:R-:W-:-:S05]  /*12df0*/  @P0 IMAD.X R2, RZ, RZ, R2, P1 ;  /* 0x000000ffff020224 */ /* 0x002fca00008e0602 */
        /* <DEDUP_REMOVED lines=20> */
[----:B0-----:R-:W-:-:S04]  /*12f40*/  @P0 LEA R2, P1, R34, R2, 0x1 ;  /* 0x0000000222020211 */ /* 0x001fc800078208ff */
[----:B------:R-:W-:Y:S02]  /*12f50*/  @P0 IADD3.X R3, RZ, R8, RZ, P1, !PT ;  /* 0x00000008ff030210 */ /* 0x000fe40000ffe4ff */
[----:B------:R0:W1:Y:S04]  /*12f60*/  SHFL.IDX PT, R8, R0, 0x3, 0x181f ;  /* 0x00781f0000087f89 */ /* 0x00006800000e0000 */
[----:B------:R-:W-:Y:S04]  /*12f70*/  @P0 LDGSTS.E.BYPASS.LTC128B.128 [R9+0x21400], desc[UR36][R2.64], !P5 ;  /* 0x2140000002090fae */ /* 0x000fe8000e901d64 */
[----:B------:R-:W-:Y:S04]  /*12f80*/  @P0 LDGSTS.E.BYPASS.LTC128B.128 [R9+0x23400], desc[UR36][R2.64+0x80], !P4 ;  /* 0x2340008002090fae */ /* 0x000fe8000e101d64 */
[----:B------:R-:W-:Y:S04]  /*12f90*/  @P0 LDGSTS.E.BYPASS.LTC128B.128 [R9+0x25400], desc[UR36][R2.64+0x100], !P3 ;  /* 0x2540010002090fae */ /* 0x000fe8000d901d64 */
[----:B------:R2:W-:Y:S04]  /*12fa0*/  @P0 LDGSTS.E.BYPASS.LTC128B.128 [R9+0x27400], desc[UR36][R2.64+0x180], !P2 ;  /* 0x2740018002090fae */ /* 0x0005e8000d101d64 */
[----:B-12---:R0:W2:Y:S02]  /*12fb0*/  SHFL.IDX PT, R2, R4, 0x3, 0x181f ;  /* 0x00781f0004027f89 */ /* 0x0060a400000e0000 */
.L_x_1460:
[----:B------:R-:W-:-:S13]  /*12fc0*/  ISETP.GE.AND P0, PT, R5, 0x31, PT ;  /* 0x000000310500780c */ /* 0x000fda0003f06270 */
[----:B--2---:R-:W-:Y:S01]  /*12fd0*/  @P0 LEA R2, P1, R34, R2, 0x1 ;  /* 0x0000000222020211 */ /* 0x004fe200078208ff */
[----:B------:R-:W-:-:S04]  /*12fe0*/  @P0 IMAD R7, R7, 0x2, R22 ;  /* 0x0000000207070824 */ /* 0x000fc800078e0216 */
        /* <DEDUP_REMOVED lines=10> */
.L_x_1386:
        /* <DEDUP_REMOVED lines=10> */
.L_x_1387:
[----:B------:R2:W-:Y:S02]  /*13130*/  SYNCS.ARRIVE.TRANS64.A1T0 RZ, [R6+URZ+0x30830], RZ ;  /* 0x030830ff06ff79a7 */ /* 0x0005e4000810003f */
[----:B------:R-:W-:Y:S05]  /*13140*/  WARPSYNC.ALL ;  /* 0x0000000000007948 */ /* 0x000fea0003800000 */
[----:B------:R-:W-:Y:S01]  /*13150*/  ULDC.64 UR4, c[0x0][0x298] ;  /* 0x0000a60000047ab9 */ /* 0x000fe20000000a00 */
[----:B-1----:R-:W-:Y:S01]  /*13160*/  VIADD R2, R22, 0x10400 ;  /* 0x0001040016027836 */ /* 0x002fe20000000000 */
[----:B0-----:R-:W-:Y:S01]  /*13170*/  SHF.R.S32.HI R0, RZ, 0x1f, R35 ;  /* 0x0000001fff007819 */ /* 0x001fe20000011423 */
[----:B------:R-:W-:Y:S01]  /*13180*/  IMAD.WIDE.U32 R4, R35, UR4, RZ ;  /* 0x0000000423047c25 */ /* 0x000fe2000f8e00ff */
[----:B------:R-:W-:Y:S01]  /*13190*/  BSSY B6, `(.L_x_1388) ;  /* 0x0000018000067945 */ /* 0x000fe20003800000 */
[----:B------:R-:W-:Y:S01]  /*131a0*/  BAR.SYNC.DEFER_BLOCKING 0x8, 0x180 ;  /* 0x0206000000007b1d */ /* 0x000fe20000010000 */
[----:B------:R-:W-:Y:S01]  /*131b0*/  LOP3.LUT P0, RZ, R2, 0x3ff, RZ, 0xc0, !PT ;  /* 0x000003ff02ff7812 */ /* 0x000fe2000780c0ff */
[----:B------:R-:W-:-:S04]  /*131c0*/  IMAD R0, R0, UR4, RZ ;  /* 0x0000000400007c24 */ /* 0x000fc8000f8e02ff */
[----:B------:R-:W-:Y:S01]  /*131d0*/  IMAD R0, R35, UR5, R0 ;  /* 0x0000000523007c24 */ /* 0x000fe2000f8e0200 */
[----:B------:R0:W-:Y:S03]  /*131e0*/  STL.64 [R1+0x10], R4 ;  /* 0x0000100401007387 */ /* 0x0001e60000100a00 */
[----:B------:R-:W-:-:S04]  /*131f0*/  IMAD.IADD R35, R5, 0x1, R0 ;  /* 0x0000000105237824 */ /* 0x000fc800078e0200 */
        /* <DEDUP_REMOVED lines=8> */
[----:B--2---:R-:W-:Y:S01]  /*13280*/  IMAD.U32 R6, RZ, RZ, UR8 ;  /* 0x00000008ff067e24 */ /* 0x004fe2000f8e00ff */
        /* <DEDUP_REMOVED lines=8> */
.L_x_1389:
[----:B------:R-:W-:Y:S05]  /*13310*/  BSYNC B6 ;  /* 0x0000000000067941 */ /* 0x000fea0003800000 */
.L_x_1388:
[----:B------:R-:W3:Y:S01]  /*13320*/  LDL.LU.64 R20, [R1+0x10] ;  /* 0x0000100001147983 */ /* 0x000ee20000300a00 */
[----:B------:R-:W-:Y:S01]  /*13330*/  ULDC.64 UR4, c[0x0][0x2d8] ;  /* 0x0000b60000047ab9 */ /* 0x000fe20000000a00 */
[----:B------:R-:W-:Y:S01]  /*13340*/  LOP3.LUT P6, RZ, R23, 0x100, RZ, 0xc0, !PT ;  /* 0x0000010017ff7812 */ /* 0x000fe200078cc0ff */
[----:B------:R-:W-:Y:S01]  /*13350*/  IMAD R0, R30, UR4, RZ ;  /* 0x000000041e007c24 */ /* 0x000fe2000f8e02ff */
[----:B------:R-:W-:Y:S01]  /*13360*/  LOP3.LUT R7, R34, 0x40, RZ, 0xfc, !PT ;  /* 0x0000004022077812 */ /* 0x000fe200078efcff */
[----:B------:R-:W-:Y:S01]  /*13370*/  IMAD.MOV.U32 R3, RZ, RZ, R35 ;  /* 0x000000ffff037224 */ /* 0x000fe200078e0023 */
[----:B0-----:R-:W-:Y:S01]  /*13380*/  SEL R4, R19, RZ, !P6 ;  /* 0x000000ff13047207 */ /* 0x001fe20007000000 */
[----:B------:R-:W-:Y:S01]  /*13390*/  IMAD R5, R18, UR5, R0 ;  /* 0x0000000512057c24 */ /* 0x000fe2000f8e0200 */
[----:B------:R-:W-:-:S04]  /*133a0*/  SHF.R.S32.HI R0, RZ, 0x1f, R19 ;  /* 0x0000001fff007819 */ /* 0x000fc80000011413 */
[----:B------:R-:W-:Y:S01]  /*133b0*/  SEL R0, R0, RZ, !P6 ;  /* 0x000000ff00007207 */ /* 0x000fe20007000000 */
[----:B---3--:R-:W-:Y:S01]  /*133c0*/  IMAD.MOV.U32 R2, RZ, RZ, R20 ;  /* 0x000000ffff027224 */ /* 0x008fe200078e0014 */
[----:B------:R-:W0:Y:S01]  /*133d0*/  LDC R21, c[0x0][0x448] ;  /* 0x00011200ff157b82 */ /* 0x000e220000000800 */
[----:B------:R-:W1:Y:S02]  /*133e0*/  S2R R20, SR_TID.X ;  /* 0x0000000000147919 */ /* 0x000e640000002100 */
[----:B------:R-:W-:Y:S01]  /*133f0*/  IMAD.WIDE.U32 R2, R18, UR4, R2 ;  /* 0x0000000412027c25 */ /* 0x000fe2000f8e0002 */
[----:B------:R-:W-:-:S03]  /*13400*/  ULDC.64 UR4, c[0x0][0x2e0] ;  /* 0x0000b80000047ab9 */ /* 0x000fc60000000a00 */
[----:B------:R-:W-:Y:S02]  /*13410*/  IMAD.IADD R3, R3, 0x1, R5 ;  /* 0x0000000103037824 */ /* 0x000fe400078e0205 */
[----:B------:R-:W-:Y:S02]  /*13420*/  IMAD R0, R0, UR4, RZ ;  /* 0x0000000400007c24 */ /* 0x000fe4000f8e02ff */
[----:B------:R-:W-:-:S04]  /*13430*/  IMAD.WIDE.U32 R2, R4, UR4, R2 ;  /* 0x0000000404027c25 */ /* 0x000fc8000f8e0002 */
[----:B------:R-:W-:Y:S01]  /*13440*/  IMAD R0, R4, UR5, R0 ;  /* 0x0000000504007c24 */ /* 0x000fe2000f8e0200 */
[----:B------:R-:W-:-:S03]  /*13450*/  ULDC.64 UR4, c[0x0][0x2d0] ;  /* 0x0000b40000047ab9 */ /* 0x000fc60000000a00 */
[----:B------:R-:W-:Y:S01]  /*13460*/  IMAD.IADD R3, R3, 0x1, R0 ;  /* 0x0000000103037824 */ /* 0x000fe200078e0200 */
[----:B0-----:R-:W-:Y:S02]  /*13470*/  ISETP.NE.AND P6, PT, R21, 0x1, PT ;  /* 0x000000011500780c */ /* 0x001fe40003fc5270 */
[----:B-1----:R-:W-:-:S04]  /*13480*/  LOP3.LUT R20, R20, 0x7f, RZ, 0xc0, !PT ;  /* 0x0000007f14147812 */ /* 0x002fc800078ec0ff */
[----:B------:R-:W-:-:S07]  /*13490*/  SHF.R.U32.HI R21, RZ, 0x3, R20 ;  /* 0x00000003ff157819 */ /* 0x000fce0000011614 */
[----:B--2---:R-:W0:Y:S01]  /*134a0*/  @P6 LDC R6, c[0x0][0x44c] ;  /* 0x00011300ff066b82 */ /* 0x004e220000000800 */
[----:B------:R-:W1:Y:S07]  /*134b0*/  S2R R20, SR_TID.X ;  /* 0x0000000000147919 */ /* 0x000e6e0000002100 */
[----:B------:R-:W2:Y:S01]  /*134c0*/  @P6 LDC R5, c[0x0][0x450] ;  /* 0x00011400ff056b82 */ /* 0x000ea20000000800 */
[----:B-1----:R-:W-:-:S05]  /*134d0*/  IMAD.SHL.U32 R20, R20, 0x10, RZ ;  /* 0x0000001014147824 */ /* 0x002fca00078e00ff */
[----:B------:R-:W-:-:S05]  /*134e0*/  LOP3.LUT R20, R21, 0x70, R20, 0xf8, !PT ;  /* 0x0000007015147812 */ /* 0x000fca00078ef814 */
[----:B------:R-:W-:Y:S02]  /*134f0*/  IMAD.IADD R0, R20, 0x1, R27 ;  /* 0x0000000114007824 */ /* 0x000fe400078e021b */
[----:B------:R-:W1:Y:S02]  /*13500*/  S2R R20, SR_TID.X ;  /* 0x0000000000147919 */ /* 0x000e640000002100 */
[----:B0-----:R-:W-:Y:S01]  /*13510*/  @P6 IMAD.HI.U32 R6, R0, R6, RZ ;  /* 0x0000000600066227 */ /* 0x001fe200078e00ff */
[----:B------:R-:W-:-:S04]  /*13520*/  MOV R4, R0 ;  /* 0x0000000000047202 */ /* 0x000fc80000000f00 */
[----:B--2---:R-:W-:Y:S02]  /*13530*/  @P6 SHF.R.U32.HI R4, RZ, R5, R6 ;  /* 0x00000005ff046219 */ /* 0x004fe40000011606 */
[----:B------:R-:W0:Y:S03]  /*13540*/  LDC R6, c[0x0][0x448] ;  /* 0x00011200ff067b82 */ /* 0x000e260000000800 */
[----:B------:R-:W-:Y:S02]  /*13550*/  IMAD.MOV R5, RZ, RZ, -R4 ;  /* 0x000000ffff057224 */ /* 0x000fe400078e0a04 */
[----:B------:R-:W-:Y:S01]  /*13560*/  IMAD.WIDE.U32 R2, R4, UR4, R2 ;  /* 0x0000000404027c25 */ /* 0x000fe2000f8e0002 */
[----:B-1----:R-:W-:-:S03]  /*13570*/  LOP3.LUT R20, R20, 0x7f, RZ, 0xc0, !PT ;  /* 0x0000007f14147812 */ /* 0x002fc600078ec0ff */
[----:B0-----:R-:W-:Y:S01]  /*13580*/  IMAD R0, R6, R5, R0 ;  /* 0x0000000506007224 */ /* 0x001fe200078e0200 */
[----:B------:R-:W-:Y:S02]  /*13590*/  SHF.R.S32.HI R5, RZ, 0x1f, R4 ;  /* 0x0000001fff057819 */ /* 0x000fe40000011404 */
[----:B------:R-:W-:-:S03]  /*135a0*/  SHF.R.U32.HI R8, RZ, 0x3, R20 ;  /* 0x00000003ff087819 */ /* 0x000fc60000011614 */
        /* <DEDUP_REMOVED lines=10> */
[----:B------:R-:W-:Y:S01]  /*13650*/  IMAD.IADD R0, R3, 0x1, R5 ;  /* 0x0000000103007824 */ /* 0x000fe200078e0205 */
[----:B------:R-:W-:Y:S02]  /*13660*/  ULDC UR4, c[0x0][0x2b8] ;  /* 0x0000ae0000047ab9 */ /* 0x000fe40000000800 */
[----:B------:R-:W-:Y:S02]  /*13670*/  ISETP.GE.AND P4, PT, R34, UR4, PT ;  /* 0x0000000422007c0c */ /* 0x000fe4000bf86270 */
[----:B------:R-:W-:Y:S01]  /*13680*/  LEA.HI.X R0, R2, UR5, R0, 0x1, P0 ;  /* 0x0000000502007c11 */ /* 0x000fe200080f0c00 */
[----:B------:R-:W-:Y:S01]  /*13690*/  UMOV UR5, 0xffffffff ;  /* 0xffffffff00057882 */ /* 0x000fe20000000000 */
[----:B------:R-:W-:-:S02]  /*136a0*/  ISETP.GE.AND P3, PT, R7, UR4, PT ;  /* 0x0000000407007c0c */ /* 0x000fc4000bf66270 */
[----:B------:R-:W-:Y:S02]  /*136b0*/  ISETP.GE.AND P2, PT, R37, UR4, PT ;  /* 0x0000000425007c0c */ /* 0x000fe4000bf46270 */
[----:B------:R-:W-:Y:S01]  /*136c0*/  ISETP.GE.AND P1, PT, R36, UR4, PT ;  /* 0x0000000424007c0c */ /* 0x000fe2000bf26270 */
[----:B------:R-:W-:-:S12]  /*136d0*/  BRA.DIV UR5, `(.L_x_1390) ;  /* 0x0000003a05347947 */ /* 0x000fd8000b800000 */
[----:B------:R-:W0:Y:S01]  /*136e0*/  SHFL.IDX PT, R3, R4, RZ, 0x181f ;  /* 0x00181fff04037589 */ /* 0x000e2200000e0000 */
[----:B------:R-:W-:Y:S02]  /*136f0*/  IMAD R5, R29, R6, RZ ;  /* 0x000000061d057224 */ /* 0x000fe400078e02ff */
[----:B------:R-:W-:Y:S01]  /*13700*/  IMAD.IADD R27, R8, 0x1, R27 ;  /* 0x00000001081b7824 */ /* 0x000fe200078e021b */
[----:B------:R-:W1:Y:S04]  /*13710*/  SHFL.IDX PT, R2, R0, RZ, 0x181f ;  /* 0x00181fff00027589 */ /* 0x000e6800000e0000 */
[----:B------:R-:W-:Y:S01]  /*13720*/  ISETP.GE.AND P0, PT, R27, R5, PT ;  /* 0x000000051b00720c */ /* 0x000fe20003f06270 */
[----:B------:R-:W-:-:S12]  /*13730*/  SHFL.IDX PT, R14, R4, 0x7, 0x181f ;  /* 0x00f81f00040e7f89 */ /* 0x000fd800000e0000 */
[----:B0-----:R-:W-:-:S05]  /*13740*/  @!P0 LEA R6, P5, R34, R3, 0x1 ;  /* 0x0000000322068211 */ /* 0x001fca00078a08ff */
[----:B-1----:R-:W-:Y:S02]  /*13750*/  @!P0 IMAD.X R3, RZ, RZ, R2, P5 ;  /* 0x000000ffff038224 */ /* 0x002fe400028e0602 */
[----:B------:R-:W-:Y:S01]  /*13760*/  @!P0 IMAD.MOV.U32 R2, RZ, RZ, R6 ;  /* 0x000000ffff028224 */ /* 0x000fe200078e0006 */
[----:B------:R-:W-:-:S04]  /*13770*/  IADD3 R6, R27, 0x10, RZ ;  /* 0x000000101b067810 */ /* 0x000fc80007ffe0ff */
        /* <DEDUP_REMOVED lines=8> */
[----:B-1----:R-:W-:Y:S02]  /*13800*/  @!P0 IMAD.X R7, RZ, RZ, R2, P5 ;  /* 0x000000ffff078224 */ /* 0x002fe400028e0602 */
[----:B------:R-:W-:Y:S02]  /*13810*/  @!P0 IMAD.MOV.U32 R2, RZ, RZ, R6 ;  /* 0x000000ffff028224 */ /* 0x000fe400078e0006 */
[----:B------:R-:W-:Y:S02]  /*13820*/  @!P0 IMAD.MOV.U32 R3, RZ, RZ, R7 ;  /* 0x000000ffff038224 */ /* 0x000fe400078e0007 */
[----:B------:R-:W-:-:S03]  /*13830*/  VIADD R6, R27, 0x20 ;  /* 0x000000201b067836 */ /* 0x000fc60000000000 */
        /* <DEDUP_REMOVED lines=10> */
[----:B------:R-:W-:Y:S01]  /*138e0*/  VIADD R6, R27, 0x30 ;  /* 0x000000301b067836 */ /* 0x000fe20000000000 */
[----:B------:R-:W-:-:S05]  /*138f0*/  @!P0 MOV R3, R7 ;  /* 0x0000000700038202 */ /* 0x000fca0000000f00 */
        /* <DEDUP_REMOVED lines=21> */
[----:B------:R-:W-:Y:S01]  /*13a50*/  @!P0 MOV R2, R6 ;  /* 0x0000000600028202 */ /* 0x000fe20000000f00 */
[----:B------:R-:W-:Y:S02]  /*13a60*/  VIADD R6, R27, 0x50 ;  /* 0x000000501b067836 */ /* 0x000fe40000000000 */
        /* <DEDUP_REMOVED lines=20> */
[----:B0-----:R-:W-:-:S04]  /*13bb0*/  @!P0 LEA R6, P5, R34, R3, 0x1 ;  /* 0x0000000322068211 */ /* 0x001fc800078a08ff */
[----:B-1----:R-:W-:Y:S01]  /*13bc0*/  @!P0 IADD3.X R7, RZ, R2, RZ, P5, !PT ;  /* 0x00000002ff078210 */ /* 0x002fe20002ffe4ff */
[----:B------:R-:W-:Y:S02]  /*13bd0*/  @!P0 IMAD.MOV.U32 R2, RZ, RZ, R6 ;  /* 0x000000ffff028224 */ /* 0x000fe400078e0006 */
[----:B------:R0:W1:Y:S02]  /*13be0*/  SHFL.IDX PT, R6, R0, 0x7, 0x181f ;  /* 0x00f81f0000067f89 */ /* 0x00006400000e0000 */
[----:B------:R-:W-:-:S05]  /*13bf0*/  @!P0 IMAD.MOV.U32 R3, RZ, RZ, R7 ;  /* 0x000000ffff038224 */ /* 0x000fca00078e0007 */
[----:B------:R0:W-:Y:S04]  /*13c00*/  @!P0 LDGSTS.E.BYPASS.LTC128B.128 [R33+0x13400], desc[UR36][R2.64], !P4 ;  /* 0x1340000002218fae */ /* 0x0001e8000e101d64 */
[----:B------:R0:W-:Y:S04]  /*13c10*/  @!P0 LDGSTS.E.BYPASS.LTC128B.128 [R33+0x17400], desc[UR36][R2.64+0x80], !P3 ;  /* 0x1740008002218fae */ /* 0x0001e8000d901d64 */
[----:B------:R0:W-:Y:S04]  /*13c20*/  @!P0 LDGSTS.E.BYPASS.LTC128B.128 [R33+0x1b400], desc[UR36][R2.64+0x100], !P2 ;  /* 0x1b40010002218fae */ /* 0x0001e8000d101d64 */
[----:B------:R0:W-:Y:S02]  /*13c30*/  @!P0 LDGSTS.E.BYPASS.LTC128B.128 [R33+0x1f400], desc[UR36][R2.64+0x180], !P1 ;  /* 0x1f40018002218fae */ /* 0x0001e4000c901d64 */
.L_x_1477:
[----:B0-----:R-:W-:Y:S01]  /*13c40*/  VIADD R0, R27, 0x70 ;  /* 0x000000701b007836 */ /* 0x001fe20000000000 */
[----:B------:R-:W-:Y:S04]  /*13c50*/  BSSY B0, `(.L_x_1391) ;  /* 0x000000c000007945 */ /* 0x000fe80003800000 */
[----:B------:R-:W-:-:S13]  /*13c60*/  ISETP.GE.AND P0, PT, R0, R5, PT ;  /* 0x000000050000720c */ /* 0x000fda0003f06270 */
[----:B------:R-:W-:Y:S05]  /*13c70*/  @P0 BRA `(.L_x_1392) ;  /* 0x0000000000240947 */ /* 0x000fea0003800000 */
[----:B------:R-:W-:-:S05]  /*13c80*/  LEA R2, P0, R34, R14, 0x1 ;  /* 0x0000000e22027211 */ /* 0x000fca00078008ff */
        /* <DEDUP_REMOVED lines=8> */
.L_x_1392:
[----:B------:R-:W-:Y:S05]  /*13d10*/  BSYNC B0 ;  /* 0x0000000000007941 */ /* 0x000fea0003800000 */
.L_x_1391:
[----:B------:R-:W-:Y:S01]  /*13d20*/  NOP ;  /* 0x0000000000007918 */ /* 0x000fe20000000000 */
[----:B------:R-:W-:-:S13]  /*13d30*/  PLOP3.LUT P0, PT, PT, PT, PT, 0x80, 0x0 ;  /* 0x000000000000781c */ /* 0x000fda0003f0f070 */
.L_x_1393:
[----:B------:R-:W-:Y:S02]  /*13d40*/  PLOP3.LUT P1, PT, P1, P0, PT, 0xa2, 0x0 ;  /* 0x000000000000781c */ /* 0x000fe40000f21472 */
[----:B------:R-:W-:-:S08]  /*13d50*/  @P0 R2UR P1, UR4, R22 ;  /* 0x00000000160402ca */ /* 0x000fd00000020000 */
[----:B------:R-:W-:-:S05]  /*13d60*/  @P0 PLOP3.LUT P0, PT, P1, PT, PT, 0x80, 0x0 ;  /* 0x000000000000081c */ /* 0x000fca0000f0f070 */
[----:B------:R-:W-:Y:S01]  /*13d70*/  @!P1 SYNCS.ARRIVE.TRANS64.RED.A0T1 RZ, [UR4+0x30800], RZ ;  /* 0x030800ffffff99a7 */ /* 0x000fe20008200404 */
[----:B------:R-:W-:Y:S07]  /*13d80*/  @!P1 ARRIVES.LDGSTSBAR.64.TRANSCNT [UR4+0x30800] ;  /* 0x03080000ff0099b0 */ /* 0x000fee0008000a84 */
[----:B------:R-:W-:Y:S05]  /*13d90*/  @P0 BRA.U.ANY `(.L_x_1393) ;  /* 0xfffffffd00e80947 */ /* 0x000fea000393ffff */
[----:B0-----:R-:W2:Y:S04]  /*13da0*/  LDL.LU R3, [R1+0x1c] ;  /* 0x00001c0001037983 */ /* 0x001ea80000300800 */
[----:B------:R-:W3:Y:S01]  /*13db0*/  LDL.LU R2, [R1+0x18] ;  /* 0x0000180001027983 */ /* 0x000ee20000300800 */
[----:B--2---:R-:W-:Y:S01]  /*13dc0*/  VIADD R3, R3, 0x1 ;  /* 0x0000000103037836 */ /* 0x004fe20000000000 */
[----:B---3--:R-:W-:-:S04]  /*13dd0*/  IADD3 R7, R2, -0x2, RZ ;  /* 0xfffffffe02077810 */ /* 0x008fc80007ffe0ff */
[----:B------:R0:W-:Y:S01]  /*13de0*/  STL [R1+0x1c], R3 ;  /* 0x00001c0301007387 */ /* 0x0001e20000100800 */
[----:B------:R-:W-:-:S04]  /*13df0*/  LEA.HI R0, R3, R3, RZ, 0x1 ;  /* 0x0000000303007211 */ /* 0x000fc800078f08ff */
[----:B------:R-:W-:-:S05]  /*13e00*/  LOP3.LUT R0, R0, 0xfffffffe, RZ, 0xc0, !PT ;  /* 0xfffffffe00007812 */ /* 0x000fca00078ec0ff */
[----:B------:R-:W-:-:S05]  /*13e10*/  IMAD.IADD R0, R3, 0x1, -R0 ;  /* 0x0000000103007824 */ /* 0x000fca00078e0a00 */
[----:B0-----:R-:W-:Y:S01]  /*13e20*/  SHF.L.U32 R3, R0, 0x1f, RZ ;  /* 0x0000001f00037819 */ /* 0x001fe200000006ff */
[----:B------:R-:W-:Y:S01]  /*13e30*/  NOP ;  /* 0x0000000000007918 */ /* 0x000fe20000000000 */
[----:B------:R0:W-:Y:S01]  /*13e40*/  SYNCS.ARRIVE.TRANS64.A1T0 RZ, [R22+URZ+0x30800], RZ ;  /* 0x030800ff16ff79a7 */ /* 0x0001e2000810003f */
[----:B------:R-:W-:Y:S01]  /*13e50*/  BSSY B0, `(.L_x_1394) ;  /* 0x0000003000007945 */ /* 0x000fe20003800000 */
[----:B------:R-:W2:Y:S03]  /*13e60*/  SYNCS.PHASECHK.TRANS64.TRYWAIT P0, [R22+URZ+0x30820], R3 ;  /* 0x03082003160075a7 */ /* 0x000ea6000800017f */
[----:B0-2---:R-:W-:Y:S05]  /*13e70*/  @!P0 BRA `(.L_x_1395) ;  /* 0x0000003c00208947 */ /* 0x005fea0003800000 */
.L_x_1478:
[----:B------:R-:W-:Y:S05]  /*13e80*/  BSYNC B0 ;  /* 0x0000000000007941 */ /* 0x000fea0003800000 */
.L_x_1394:
[----:B------:R-:W2:Y:S01]  /*13e90*/  LDL R0, [R1+0x8] ;  /* 0x0000080001007983 */ /* 0x000ea20000100800 */
[----:B------:R-:W-:Y:S01]  /*13ea0*/  BSSY B0, `(.L_x_1396) ;  /* 0x0000102000007945 */ /* 0x000fe20003800000 */
[----:B--2---:R-:W-:-:S13]  /*13eb0*/  ISETP.GE.AND P0, PT, R7, R0, PT ;  /* 0x000000000700720c */ /* 0x004fda0003f06270 */
[----:B------:R-:W-:Y:S05]  /*13ec0*/  @!P0 BRA `(.L_x_1397) ;  /* 0x0000000c00fc8947 */ /* 0x000fea0003800000 */
[C---:B------:R-:W-:Y:S01]  /*13ed0*/  LOP3.LUT R0, R34.reuse, 0x40, RZ, 0xfc, !PT ;  /* 0x0000004022007812 */ /* 0x040fe200078efcff */
[----:B------:R-:W-:Y:S01]  /*13ee0*/  ULDC UR4, c[0x0][0x2f4] ;  /* 0x0000bd0000047ab9 */ /* 0x000fe20000000800 */
[----:B------:R-:W-:Y:S01]  /*13ef0*/  IMAD.MOV.U32 R10, RZ, RZ, R28 ;  /* 0x000000ffff0a7224 */ /* 0x000fe200078e001c */
[----:B------:R-:W-:Y:S01]  /*13f00*/  ISETP.GE.AND P4, PT, R34, UR4, PT ;  /* 0x0000000422007c0c */ /* 0x000fe2000bf86270 */
[----:B-1----:R-:W-:Y:S01]  /*13f10*/  IMAD.MOV.U32 R6, RZ, RZ, R25 ;  /* 0x000000ffff067224 */ /* 0x002fe200078e0019 */
[----:B------:R-:W-:Y:S01]  /*13f20*/  ISETP.GE.AND P3, PT, R0, UR4, PT ;  /* 0x0000000400007c0c */ /* 0x000fe2000bf66270 */
[----:B------:R-:W-:Y:S01]  /*13f30*/  IMAD.MOV.U32 R29, RZ, RZ, R26 ;  /* 0x000000ffff1d7224 */ /* 0x000fe200078e001a */
[----:B------:R-:W-:Y:S02]  /*13f40*/  ISETP.GE.AND P2, PT, R37, UR4, PT ;  /* 0x0000000425007c0c */ /* 0x000fe4000bf46270 */
[----:B------:R-:W-:-:S13]  /*13f50*/  ISETP.GE.AND P1, PT, R36, UR4, PT ;  /* 0x0000000424007c0c */ /* 0x000fda000bf26270 */
.L_x_1410:
[----:B------:R-:W2:Y:S04]  /*13f60*/  LDL R0, [R1+0x4] ;  /* 0x0000040001007983 */ /* 0x000ea80000100800 */
[----:B------:R-:W3:Y:S01]  /*13f70*/  LDL R8, [R1+0xc] ;  /* 0x00000c0001087983 */ /* 0x000ee20000100800 */
[----:B------:R-:W1:Y:S01]  /*13f80*/  S2R R2, SR_TID.X ;  /* 0x0000000000027919 */ /* 0x000e620000002100 */
[----:B------:R-:W4:Y:S01]  /*13f90*/  S2R R9, SR_TID.X ;  /* 0x0000000000097919 */ /* 0x000f220000002100 */
[----:B-1----:R-:W-:-:S04]  /*13fa0*/  LOP3.LUT R2, R2, 0x7f, RZ, 0xc0, !PT ;  /* 0x0000007f02027812 */ /* 0x002fc800078ec0ff */
[----:B0-----:R-:W-:Y:S02]  /*13fb0*/  SHF.R.U32.HI R3, RZ, 0x3, R2 ;  /* 0x00000003ff037819 */ /* 0x001fe40000011602 */
[----:B------:R-:W0:Y:S01]  /*13fc0*/  LDC R2, c[0x0][0x430] ;  /* 0x00010c00ff027b82 */ /* 0x000e220000000800 */
[----:B----4-:R-:W-:-:S05]  /*13fd0*/  IMAD.SHL.U32 R9, R9, 0x10, RZ ;  /* 0x0000001009097824 */ /* 0x010fca00078e00ff */
[----:B------:R-:W-:-:S04]  /*13fe0*/  LOP3.LUT R9, R3, 0x70, R9, 0xf8, !PT ;  /* 0x0000007003097812 */ /* 0x000fc800078ef809 */
[----:B------:R-:W-:-:S13]  /*13ff0*/  ISETP.GT.U32.AND P6, PT, R9, 0x3f, PT ;  /* 0x0000003f0900780c */ /* 0x000fda0003fc4070 */
[----:B------:R-:W1:Y:S01]  /*14000*/  @!P6 LDC.64 R4, c[0x0][0x428] ;  /* 0x00010a00ff04eb82 */ /* 0x000e620000000a00 */
[----:B0-----:R-:W-:-:S13]  /*14010*/  ISETP.NE.AND P0, PT, R2, 0x1, PT ;  /* 0x000000010200780c */ /* 0x001fda0003f05270 */
[----:B------:R-:W0:Y:S08]  /*14020*/  @P0 LDC R3, c[0x0][0x434] ;  /* 0x00010d00ff030b82 */ /* 0x000e300000000800 */
[----:B------:R-:W4:Y:S01]  /*14030*/  @P0 LDC R2, c[0x0][0x438] ;  /* 0x00010e00ff020b82 */ /* 0x000f220000000800 */
[----:B------:R-:W-:Y:S05]  /*14040*/  YIELD ;  /* 0x0000000000007946 */ /* 0x000fea0003800000 */
[----:B------:R-:W-:Y:S01]  /*14050*/  ULDC UR4, c[0x0][0x430] ;  /* 0x00010c0000047ab9 */ /* 0x000fe20000000800 */
[----:B--2---:R-:W-:-:S04]  /*14060*/  IMAD R0, R7, 0x40, R0 ;  /* 0x0000004007007824 */ /* 0x004fc800078e0200 */
[----:B------:R-:W-:-:S04]  /*14070*/  IMAD.IADD R0, R9, 0x1, R0 ;  /* 0x0000000109007824 */ /* 0x000fc800078e0200 */
[----:B0-----:R-:W-:Y:S01]  /*14080*/  @P0 IMAD.HI.U32 R3, R0, R3, RZ ;  /* 0x0000000300030227 */ /* 0x001fe200078e00ff */
[----:B------:R-:W-:-:S04]  /*14090*/  MOV R11, R0 ;  /* 0x00000000000b7202 */ /* 0x000fc80000000f00 */
[----:B----4-:R-:W-:-:S04]  /*140a0*/  @P0 SHF.R.U32.HI R11, RZ, R2, R3 ;  /* 0x00000002ff0b0219 */ /* 0x010fc80000011603 */
[--C-:B------:R-:W-:Y:S01]  /*140b0*/  @!P6 SHF.R.S32.HI R3, RZ, 0x1f, R11.reuse ;  /* 0x0000001fff03e819 */ /* 0x100fe2000001140b */
[----:B------:R-:W-:-:S04]  /*140c0*/  @!P6 IMAD.MOV.U32 R2, RZ, RZ, R11 ;  /* 0x000000ffff02e224 */ /* 0x000fc800078e000b */
[----:B-1----:R-:W-:-:S04]  /*140d0*/  @!P6 IMAD.WIDE.U32 R2, R31, R4, R2 ;  /* 0x000000041f02e225 */ /* 0x002fc800078e0002 */
[----:B---3--:R-:W-:Y:S02]  /*140e0*/  @!P6 IMAD R4, R8, R4, RZ ;  /* 0x000000040804e224 */ /* 0x008fe400078e02ff */
[----:B------:R-:W0:Y:S02]  /*140f0*/  @!P6 LDC.64 R8, c[0x0][0x418] ;  /* 0x00010600ff08eb82 */ /* 0x000e240000000a00 */
[----:B------:R-:W-:-:S04]  /*14100*/  @!P6 IMAD R5, R31, R5, R4 ;  /* 0x000000051f05e224 */ /* 0x000fc800078e0204 */
[----:B------:R-:W-:Y:S02]  /*14110*/  @!P6 IMAD.IADD R3, R5, 0x1, R3 ;  /* 0x000000010503e824 */ /* 0x000fe400078e0203 */
[----:B------:R-:W-:-:S04]  /*14120*/  IMAD.MOV R5, RZ, RZ, -R11 ;  /* 0x000000ffff057224 */ /* 0x000fc800078e0a0b */
[----:B------:R-:W-:Y:S02]  /*14130*/  IMAD R5, R5, UR4, R0 ;  /* 0x0000000405057c24 */ /* 0x000fe4000f8e0200 */
[----:B------:R-:W-:Y:S01]  /*14140*/  IMAD.MOV.U32 R0, RZ, RZ, RZ ;  /* 0x000000ffff007224 */ /* 0x000fe200078e00ff */
[----:B0-----:R-:W-:-:S04]  /*14150*/  @!P6 LEA R8, P0, R2, R8, 0x2 ;  /* 0x000000080208e211 */ /* 0x001fc800078010ff */
[----:B------:R-:W-:-:S05]  /*14160*/  @!P6 LEA.HI.X R9, R2, R9, R3, 0x2, P0 ;  /* 0x000000090209e211 */ /* 0x000fca00000f1403 */
[----:B------:R0:W5:Y:S01]  /*14170*/  @!P6 LDG.E R0, desc[UR36][R8.64] ;  /* 0x000000240800e981 */ /* 0x000162000c1e1900 */
[----:B------:R-:W-:Y:S01]  /*14180*/  LOP3.LUT P5, RZ, R23, 0x20, RZ, 0xc0, !PT ;  /* 0x0000002017ff7812 */ /* 0x000fe200078ac0ff */
[----:B------:R-:W-:-:S05]  /*14190*/  VIADD R25, R6, 0x1 ;  /* 0x0000000106197836 */ /* 0x000fca0000000000 */
[----:B------:R-:W-:-:S04]  /*141a0*/  ISETP.NE.AND P0, PT, R25, 0x2, PT ;  /* 0x000000021900780c */ /* 0x000fc80003f05270 */
[----:B------:R-:W-:Y:S01]  /*141b0*/  SEL R28, RZ, 0x1, P0 ;  /* 0x00000001ff1c7807 */ /* 0x000fe20000000000 */
[----:B------:R-:W-:Y:S01]  /*141c0*/  IMAD.MOV.U32 R26, RZ, RZ, R7 ;  /* 0x000000ffff1a7224 */ /* 0x000fe200078e0007 */
[----:B------:R-:W-:Y:S02]  /*141d0*/  SEL R25, R25, RZ, P0 ;  /* 0x000000ff19197207 */ /* 0x000fe40000000000 */
[----:B------:R-:W-:Y:S01]  /*141e0*/  LOP3.LUT R28, R10, R28, RZ, 0x3c, !PT ;  /* 0x0000001c0a1c7212 */ /* 0x000fe200078e3cff */
[----:B0-----:R-:W-:Y:S06]  /*141f0*/  @!P5 BRA `(.L_x_1398) ;  /* 0x000000000004d947 */ /* 0x001fec0003800000 */
[----:B------:R-:W-:Y:S01]  /*14200*/  BPT.TRAP 0x1 ;  /* 0x000000040000795c */ /* 0x000fe20000300000 */
.L_x_1398:
[----:B------:R-:W-:Y:S01]  /*14210*/  LEA R7, R25, R22, 0x3 ;  /* 0x0000001619077211 */ /* 0x000fe200078e18ff */
[----:B------:R-:W-:Y:S01]  /*14220*/  BSSY B1, `(.L_x_1399) ;  /* 0x0000004000017945 */ /* 0x000fe20003800000 */
[----:B------:R-:W-:-:S04]  /*14230*/  SHF.L.U32 R2, R28, 0x1f, RZ ;  /* 0x0000001f1c027819 */ /* 0x000fc800000006ff */
[----:B------:R-:W0:Y:S02]  /*14240*/  SYNCS.PHASECHK.TRANS64.TRYWAIT P0, [R7+URZ+0x30840], R2 ;  /* 0x03084002070075a7 */ /* 0x000e24000800017f */
[----:B0-----:R-:W-:Y:S05]  /*14250*/  @!P0 BRA `(.L_x_1400) ;  /* 0x00000038003c8947 */ /* 0x001fea0003800000 */
.L_x_1479:
[----:B------:R-:W-:Y:S05]  /*14260*/  BSYNC B1 ;  /* 0x0000000000017941 */ /* 0x000fea0003800000 */
.L_x_1399:
        /* <DEDUP_REMOVED lines=25> */
[----:B------:R-:W-:Y:S01]  /*14400*/  LOP3.LUT R23, R23, 0xffffefff, RZ, 0xc0, !PT ;  /* 0xffffefff17177812 */ /* 0x000fe200078ec0ff */
[----:B------:R-:W-:Y:S01]  /*14410*/  IMAD.SHL.U32 R4, R34, 0x2, RZ ;  /* 0x0000000222047824 */ /* 0x000fe200078e00ff */
[----:B------:R-:W-:Y:S01]  /*14420*/  LEA R20, R20, R22, 0x1 ;  /* 0x0000001614147211 */ /* 0x000fe200078e08ff */
[----:B------:R-:W1:Y:S01]  /*14430*/  SHFL.IDX PT, R3, R27, RZ, 0x181f ;  /* 0x00181fff1b037589 */ /* 0x000e6200000e0000 */
[----:B------:R-:W-:-:S03]  /*14440*/  @P2 LOP3.LUT R23, R23, 0x1000, RZ, 0xfc, !PT ;  /* 0x0000100017172812 */ /* 0x000fc600078efcff */
        /* <DEDUP_REMOVED lines=31> */
.L_x_1489:
        /* <DEDUP_REMOVED lines=17> */
.L_x_1402:
        /* <DEDUP_REMOVED lines=10> */
.L_x_1403:
[----:B------:R2:W-:Y:S01]  /*147f0*/  SYNCS.ARRIVE.TRANS64.A1T0 RZ, [R7+URZ+0x30830], RZ ;  /* 0x030830ff07ff79a7 */ /* 0x0005e2000810003f */
[----:B------:R-:W-:Y:S05]  /*14800*/  @!P6 BRA `(.L_x_1404) ;  /* 0x000000000004e947 */ /* 0x000fea0003800000 */
[----:B------:R-:W-:Y:S01]  /*14810*/  BPT.TRAP 0x1 ;  /* 0x000000040000795c */ /* 0x000fe20000300000 */
.L_x_1404:
[----:B-1----:R-:W-:Y:S01]  /*14820*/  SHF.L.U32 R2, R10, 0x1f, RZ ;  /* 0x0000001f0a027819 */ /* 0x002fe200000006ff */
[----:B--2---:R-:W-:Y:S01]  /*14830*/  IMAD R7, R6, 0x8, R22 ;  /* 0x0000000806077824 */ /* 0x004fe200078e0216 */
[----:B------:R-:W-:Y:S03]  /*14840*/  BSSY B1, `(.L_x_1405) ;  /* 0x0000003000017945 */ /* 0x000fe60003800000 */
[----:B------:R-:W1:Y:S02]  /*14850*/  SYNCS.PHASECHK.TRANS64.TRYWAIT P0, [R7+URZ+0x30860], R2 ;  /* 0x03086002070075a7 */ /* 0x000e64000800017f */
[----:B-1----:R-:W-:Y:S05]  /*14860*/  @!P0 BRA `(.L_x_1406) ;  /* 0x0000003800408947 */ /* 0x002fea0003800000 */
.L_x_1490:
[----:B------:R-:W-:Y:S05]  /*14870*/  BSYNC B1 ;  /* 0x0000000000017941 */ /* 0x000fea0003800000 */
.L_x_1405:
        /* <DEDUP_REMOVED lines=49> */
.L_x_1500:
[----:B-1----:R-:W-:Y:S01]  /*14b90*/  IADD3 R2, P0, R2, R4, RZ ;  /* 0x0000000402027210 */ /* 0x002fe20007f1e0ff */
        /* <DEDUP_REMOVED lines=15> */
[----:B-1----:R-:W-:Y:S01]  /*14c90*/  IMAD.WIDE.U32 R2, R5, UR4, RZ ;  /* 0x0000000405027c25 */ /* 0x002fe2000f8e00ff */
[----:B------:R-:W-:-:S03]  /*14ca0*/  ULDC.64 UR4, c[0x0][0x338] ;  /* 0x0000ce0000047ab9 */ /* 0x000fc60000000a00 */
[----:B------:R-:W-:Y:S02]  /*14cb0*/  IMAD.IADD R3, R3, 0x1, R9 ;  /* 0x0000000103037824 */ /* 0x000fe400078e0209 */
[----:B------:R-:W-:Y:S02]  /*14cc0*/  IMAD R21, R21, UR4, RZ ;  /* 0x0000000415157c24 */ /* 0x000fe4000f8e02ff */
[----:B------:R-:W-:-:S04]  /*14cd0*/  IMAD.WIDE.U32 R2, R0, UR4, R2 ;  /* 0x0000000400027c25 */ /* 0x000fc8000f8e0002 */
[----:B------:R-:W-:Y:S01]  /*14ce0*/  IMAD R21, R0, UR5, R21 ;  /* 0x0000000500157c24 */ /* 0x000fe2000f8e0215 */
[----:B------:R-:W-:Y:S01]  /*14cf0*/  ULDC.64 UR4, c[0x0][0x330] ;  /* 0x0000cc0000047ab9 */ /* 0x000fe20000000a00 */
[----:B------:R-:W-:Y:S01]  /*14d00*/  NOP ;  /* 0x0000000000007918 */ /* 0x000fe20000000000 */
[----:B------:R-:W-:Y:S02]  /*14d10*/  IMAD R5, R30, UR4, RZ ;  /* 0x000000041e057c24 */ /* 0x000fe4000f8e02ff */
[----:B------:R-:W-:Y:S02]  /*14d20*/  IMAD.IADD R3, R3, 0x1, R21 ;  /* 0x0000000103037824 */ /* 0x000fe400078e0215 */
[C---:B------:R-:W-:Y:S02]  /*14d30*/  IMAD R5, R18.reuse, UR5, R5 ;  /* 0x0000000512057c24 */ /* 0x040fe4000f8e0205 */
[----:B------:R-:W-:Y:S01]  /*14d40*/  IMAD.WIDE.U32 R2, R18, UR4, R2 ;  /* 0x0000000412027c25 */ /* 0x000fe2000f8e0002 */
[----:B------:R-:W-:-:S04]  /*14d50*/  ULDC.64 UR4, c[0x0][0x318] ;  /* 0x0000c60000047ab9 */ /* 0x000fc80000000a00 */
[----:B------:R-:W-:Y:S02]  /*14d60*/  IADD3 R3, R5, R3, RZ ;  /* 0x0000000305037210 */ /* 0x000fe40007ffe0ff */
[----:B0-----:R-:W-:-:S04]  /*14d70*/  LEA R17, P0, R2, UR4, 0x1 ;  /* 0x0000000402117c11 */ /* 0x001fc8000f8008ff */
[----:B------:R-:W-:Y:S02]  /*14d80*/  LEA.HI.X R24, R2, UR5, R3, 0x1, P0 ;  /* 0x0000000502187c11 */ /* 0x000fe400080f0c03 */
[----:B------:R-:W-:-:S13]  /*14d90*/  PLOP3.LUT P0, PT, PT, PT, PT, 0x80, 0x0 ;  /* 0x000000000000781c */ /* 0x000fda0003f0f070 */
.L_x_1408:
        /* <DEDUP_REMOVED lines=10> */
.L_x_1409:
[----:B------:R-:W2:Y:S01]  /*14e40*/  LDL R0, [R1+0x8] ;  /* 0x0000080001007983 */ /* 0x000ea20000100800 */
[----:B------:R0:W-:Y:S01]  /*14e50*/  SYNCS.ARRIVE.TRANS64.A1T0 RZ, [R7+URZ+0x30850], RZ ;  /* 0x030850ff07ff79a7 */ /* 0x0001e2000810003f */
[----:B------:R-:W-:Y:S02]  /*14e60*/  IMAD.MOV.U32 R10, RZ, RZ, R28 ;  /* 0x000000ffff0a7224 */ /* 0x000fe400078e001c */
[----:B------:R-:W-:Y:S02]  /*14e70*/  IMAD.MOV.U32 R6, RZ, RZ, R25 ;  /* 0x000000ffff067224 */ /* 0x000fe400078e0019 */
[----:B------:R-:W-:Y:S02]  /*14e80*/  IMAD.MOV.U32 R29, RZ, RZ, R26 ;  /* 0x000000ffff1d7224 */ /* 0x000fe400078e001a */
[C---:B0-----:R-:W-:Y:S01]  /*14e90*/  VIADD R7, R26.reuse, 0xffffffff ;  /* 0xffffffff1a077836 */ /* 0x041fe20000000000 */
[----:B--2---:R-:W-:-:S13]  /*14ea0*/  ISETP.GT.AND P0, PT, R26, R0, PT ;  /* 0x000000001a00720c */ /* 0x004fda0003f04270 */
[----:B------:R-:W-:Y:S05]  /*14eb0*/  @P0 BRA `(.L_x_1410) ;  /* 0xfffffff000280947 */ /* 0x000fea000383ffff */
.L_x_1397:
[----:B------:R-:W-:Y:S05]  /*14ec0*/  BSYNC B0 ;  /* 0x0000000000007941 */ /* 0x000fea0003800000 */
.L_x_1396:
        /* <DEDUP_REMOVED lines=8> */
[----:B------:R-:W2:Y:S02]  /*14f50*/  FLO.U32 R0, UR4 ;  /* 0x0000000400007d00 */ /* 0x000ea400080e0000 */
[----:B--2---:R-:W-:-:S06]  /*14f60*/  ISETP.EQ.U32.AND P0, PT, R0, R5, PT ;  /* 0x000000050000720c */ /* 0x004fcc0003f02070 */
[----:B------:R-:W0:Y:S07]  /*14f70*/  POPC R5, UR4 ;  /* 0x0000000400057d09 */ /* 0x000e2e0008000000 */
[----:B0-----:R-:W2:Y:S01]  /*14f80*/  @P0 ATOMG.E.ADD.STRONG.GPU PT, R3, desc[UR36][R2.64], R5 ;  /* 0x00000005020309a8 */ /* 0x001ea200081ee1e4 */
[----:B------:R-:W0:Y:S02]  /*14f90*/  S2R R4, SR_LTMASK ;  /* 0x0000000000047919 */ /* 0x000e240000003900 */
[----:B0-----:R-:W-:-:S04]  /*14fa0*/  LOP3.LUT R4, R4, UR4, RZ, 0xc0, !PT ;  /* 0x0000000404047c12 */ /* 0x001fc8000f8ec0ff */
[----:B------:R-:W0:Y:S01]  /*14fb0*/  POPC R7, R4 ;  /* 0x0000000400077309 */ /* 0x000e220000000000 */
[----:B--2---:R-:W0:Y:S02]  /*14fc0*/  SHFL.IDX PT, R0, R3, R0, 0x1f ;  /* 0x00001f0003007589 */ /* 0x004e2400000e0000 */
[----:B0-----:R-:W-:-:S07]  /*14fd0*/  IADD3 R16, R0, UR39, R7 ;  /* 0x0000002700107c10 */ /* 0x001fce000fffe007 */
.L_x_1412:
[----:B------:R-:W-:Y:S05]  /*14fe0*/  BSYNC B0 ;  /* 0x0000000000007941 */ /* 0x000fea0003800000 */
.L_x_1411:
[----:B------:R-:W-:-:S13]  /*14ff0*/  LOP3.LUT P0, RZ, R23, 0x20, RZ, 0xc0, !PT ;  /* 0x0000002017ff7812 */ /* 0x000fda000780c0ff */
[----:B------:R-:W-:Y:S05]  /*15000*/  @!P0 BRA `(.L_x_1413) ;  /* 0x0000000000048947 */ /* 0x000fea0003800000 */
[----:B------:R-:W-:Y:S01]  /*15010*/  BPT.TRAP 0x1 ;  /* 0x000000040000795c */ /* 0x000fe20000300000 */
.L_x_1413:
[----:B------:R-:W2:Y:S01]  /*15020*/  LDL.LU R2, [R1] ;  /* 0x0000000001027983 */ /* 0x000ea20000300800 */
[----:B------:R-:W-:Y:S01]  /*15030*/  IMAD R0, R25, 0x8, R22 ;  /* 0x0000000819007824 */ /* 0x000fe200078e0216 */
[----:B0-----:R-:W-:Y:S01]  /*15040*/  SHF.L.U32 R3, R28, 0x1f, RZ ;  /* 0x0000001f1c037819 */ /* 0x001fe200000006ff */
[----:B------:R-:W-:Y:S03]  /*15050*/  BSSY B0, `(.L_x_1414) ;  /* 0x0000004000007945 */ /* 0x000fe60003800000 */
[----:B------:R-:W0:Y:S01]  /*15060*/  SYNCS.PHASECHK.TRANS64.TRYWAIT P0, [R0+URZ+0x30860], R3 ;  /* 0x03086003000075a7 */ /* 0x000e22000800017f */
[----:B--2---:R-:W-:Y:S01]  /*15070*/  IMAD R5, R26, -0x40, R2 ;  /* 0xffffffc01a057824 */ /* 0x004fe200078e0202 */
[----:B0-----:R-:W-:Y:S06]  /*15080*/  @!P0 BRA `(.L_x_1415) ;  /* 0x0000003400c88947 */ /* 0x001fec0003800000 */
.L_x_1501:
[----:B------:R-:W-:Y:S05]  /*15090*/  BSYNC B0 ;  /* 0x0000000000007941 */ /* 0x000fea0003800000 */
.L_x_1414:
[----:B------:R-:W2:Y:S01]  /*150a0*/  S2R R2, SR_TID.X ;  /* 0x0000000000027919 */ /* 0x000ea20000002100 */
[----:B------:R-:W-:Y:S01]  /*150b0*/  UMOV UR4, 0xffffffff ;  /* 0xffffffff00047882 */ /* 0x000fe20000000000 */
[----:B------:R-:W-:Y:S02]  /*150c0*/  LEA R7, R25, R32, 0xe ;  /* 0x0000002019077211 */ /* 0x000fe400078e70ff */
[----:B--2---:R-:W-:-:S04]  /*150d0*/  LOP3.LUT R2, R2, 0x7f, RZ, 0xc0, !PT ;  /* 0x0000007f02027812 */ /* 0x004fc800078ec0ff */
[----:B------:R-:W-:-:S05]  /*150e0*/  SHF.R.U32.HI R2, RZ, 0x3, R2 ;  /* 0x00000003ff027819 */ /* 0x000fca0000011602 */
[----:B------:R-:W-:Y:S01]  /*150f0*/  IMAD.IADD R5, R5, 0x1, -R2 ;  /* 0x0000000105057824 */ /* 0x000fe200078e0a02 */
[----:B------:R-:W-:Y:S06]  /*15100*/  BRA.DIV UR4, `(.L_x_1416) ;  /* 0x0000003604bc7947 */ /* 0x000fec000b800000 */
[----:B------:R-:W2:Y:S01]  /*15110*/  SHFL.IDX PT, R14, R17, RZ, 0x181f ;  /* 0x00181fff110e7589 */ /* 0x000ea200000e0000 */
[----:B------:R-:W-:Y:S01]  /*15120*/  ULDC UR4, c[0x0][0x2f4] ;  /* 0x0000bd0000047ab9 */ /* 0x000fe20000000800 */
[C---:B-1----:R-:W-:Y:S01]  /*15130*/  IMAD.SHL.U32 R6, R34.reuse, 0x2, RZ ;  /* 0x0000000222067824 */ /* 0x042fe200078e00ff */
[C---:B------:R-:W-:Y:S01]  /*15140*/  ISETP.GE.AND P3, PT, R34.reuse, UR4, PT ;  /* 0x0000000422007c0c */ /* 0x040fe2000bf66270 */
[----:B0-----:R-:W0:Y:S01]  /*15150*/  SHFL.IDX PT, R3, R24, RZ, 0x181f ;  /* 0x00181fff18037589 */ /* 0x001e2200000e0000 */
[----:B------:R-:W-:Y:S01]  /*15160*/  LOP3.LUT R8, R34, 0x40, RZ, 0xfc, !PT ;  /* 0x0000004022087812 */ /* 0x000fe200078efcff */
[----:B------:R-:W-:Y:S01]  /*15170*/  IMAD R4, R7, 0x2, R22 ;  /* 0x0000000207047824 */ /* 0x000fe200078e0216 */
[----:B------:R-:W-:Y:S01]  /*15180*/  ISETP.LT.OR P4, PT, R5, 0x1, P3 ;  /* 0x000000010500780c */ /* 0x000fe20001f81670 */
[----:B------:R-:W-:Y:S01]  /*15190*/  SHFL.IDX PT, R7, R24, 0x1, 0x181f ;  /* 0x00381f0018077f89 */ /* 0x000fe200000e0000 */
[----:B------:R-:W-:Y:S02]  /*151a0*/  ISETP.GE.AND P2, PT, R8, UR4, PT ;  /* 0x0000000408007c0c */ /* 0x000fe4000bf46270 */
[----:B------:R-:W-:-:S02]  /*151b0*/  ISETP.GE.AND P1, PT, R37, UR4, PT ;  /* 0x0000000425007c0c */ /* 0x000fc4000bf26270 */
[----:B--2---:R-:W-:Y:S02]  /*151c0*/  IADD3 R2, P0, R14, R6, RZ ;  /* 0x000000060e027210 */ /* 0x004fe40007f1e0ff */
[----:B------:R-:W1:Y:S03]  /*151d0*/  SHFL.IDX PT, R14, R17, 0x1, 0x181f ;  /* 0x00381f00110e7f89 */ /* 0x000e6600000e0000 */
        /* <DEDUP_REMOVED lines=8> */
[----:B------:R1:W-:Y:S02]  /*15260*/  LDGSTS.E.BYPASS.LTC128B.128 [R4+0x6400], desc[UR36][R2.64+0x180], !P4 ;  /* 0x0640018002047fae */ /* 0x0003e4000e101d64 */
[----:B-1----:R-:W-:Y:S02]  /*15270*/  IADD3 R2, P4, R14, R6, RZ ;  /* 0x000000060e027210 */ /* 0x002fe40007f9e0ff */
[----:B------:R-:W0:Y:S03]  /*15280*/  SHFL.IDX PT, R14, R17, 0x2, 0x181f ;  /* 0x00581f00110e7f89 */ /* 0x000e2600000e0000 */
        /* <DEDUP_REMOVED lines=12> */
[----:B------:R0:W3:Y:S03]  /*15350*/  SHFL.IDX PT, R14, R17, 0x3, 0x181f ;  /* 0x00781f00110e7f89 */ /* 0x0000e600000e0000 */
        /* <DEDUP_REMOVED lines=9> */
.L_x_1511:
[C---:B------:R-:W-:Y:S02]  /*153f0*/  ISETP.LT.OR P3, PT, R5.reuse, 0x31, P3 ;  /* 0x000000310500780c */ /* 0x040fe40001f61670 */
[C---:B------:R-:W-:Y:S02]  /*15400*/  ISETP.LT.OR P2, PT, R5.reuse, 0x31, P2 ;  /* 0x000000310500780c */ /* 0x040fe40001741670 */
[C---:B------:R-:W-:Y:S02]  /*15410*/  ISETP.LT.OR P1, PT, R5.reuse, 0x31, P1 ;  /* 0x000000310500780c */ /* 0x040fe40000f21670 */
[----:B01----:R-:W-:Y:S02]  /*15420*/  IADD3 R2, P4, R14, R6, RZ ;  /* 0x000000060e027210 */ /* 0x003fe40007f9e0ff */
        /* <DEDUP_REMOVED lines=11> */
.L_x_1417:
        /* <DEDUP_REMOVED lines=10> */
.L_x_1418:
[----:B------:R1:W-:Y:S01]  /*15580*/  SYNCS.ARRIVE.TRANS64.A1T0 RZ, [R0+URZ+0x30850], RZ ;  /* 0x030850ff00ff79a7 */ /* 0x0003e2000810003f */
[----:B------:R-:W-:-:S04]  /*15590*/  IADD3 R25, R25, 0x1, RZ ;  /* 0x0000000119197810 */ /* 0x000fc80007ffe0ff */
[----:B------:R-:W-:-:S04]  /*155a0*/  ISETP.NE.AND P0, PT, R25, 0x2, PT ;  /* 0x000000021900780c */ /* 0x000fc80003f05270 */
[----:B0-----:R-:W-:Y:S02]  /*155b0*/  SEL R3, RZ, 0x1, P0 ;  /* 0x00000001ff037807 */ /* 0x001fe40000000000 */
[----:B------:R-:W-:Y:S02]  /*155c0*/  SEL R25, R25, RZ, P0 ;  /* 0x000000ff19197207 */ /* 0x000fe40000000000 */
[----:B-1----:R-:W-:-:S07]  /*155d0*/  LOP3.LUT R28, R28, R3, RZ, 0x3c, !PT ;  /* 0x000000031c1c7212 */ /* 0x002fce00078e3cff */
.L_x_1375:
[----:B------:R-:W-:Y:S05]  /*155e0*/  BSYNC B7 ;  /* 0x0000000000077941 */ /* 0x000fea0003800000 */
.L_x_1373:
        /* <DEDUP_REMOVED lines=8> */
[----:B------:R1:W2:Y:S01]  /*15670*/  LDS.128 R16, [R22+0x308d0] ;  /* 0x0308d00016107984 */ /* 0x0002a20000000c00 */
[----:B------:R-:W-:Y:S06]  /*15680*/  BAR.ARV 0x4, 0x180 ;  /* 0x0106000000007b1d */ /* 0x000fec0000002000 */
[----:B------:R-:W-:Y:S05]  /*15690*/  BRA `(.L_x_1420) ;  /* 0x0000000800cc7947 */ /* 0x000fea0003800000 */
.L_x_1419:
        /* <DEDUP_REMOVED lines=11> */
[----:B------:R-:W-:Y:S01]  /*15750*/  IMAD.MOV.U32 R5, RZ, RZ, RZ ;  /* 0x000000ffff057224 */ /* 0x000fe200078e00ff */
[C---:B------:R-:W-:Y:S02]  /*15760*/  ISETP.GE.U32.AND P2, PT, R8.reuse, 0x2, PT ;  /* 0x000000020800780c */ /* 0x040fe40003f46070 */
[C---:B------:R-:W-:Y:S01]  /*15770*/  ISETP.GE.U32.AND P3, PT, R8.reuse, 0x4, PT ;  /* 0x000000040800780c */ /* 0x040fe20003f66070 */
[----:B------:R-:W-:Y:S01]  /*15780*/  SHFL.IDX PT, R0, R16, RZ, 0x1f ;  /* 0x00001fff10007589 */ /* 0x000fe200000e0000 */
[C---:B------:R-:W-:Y:S02]  /*15790*/  ISETP.GE.U32.AND P4, PT, R8.reuse, 0x8, PT ;  /* 0x000000080800780c */ /* 0x040fe40003f86070 */
[C---:B------:R-:W-:Y:S01]  /*157a0*/  ISETP.GE.U32.AND P5, PT, R8.reuse, 0x10, PT ;  /* 0x000000100800780c */ /* 0x040fe20003fa6070 */
[----:B------:R-:W-:Y:S01]  /*157b0*/  SHFL.IDX PT, R4, R16, 0x1, 0x1f ;  /* 0x00201f0010047f89 */ /* 0x000fe200000e0000 */
[----:B--2---:R-:W-:Y:S01]  /*157c0*/  @!P1 IMAD.MOV.U32 R5, RZ, RZ, R2 ;  /* 0x000000ffff059224 */ /* 0x004fe200078e0002 */
[----:B------:R-:W-:-:S04]  /*157d0*/  ISETP.NE.AND P1, PT, R8, RZ, PT ;  /* 0x000000ff0800720c */ /* 0x000fc80003f25270 */
        /* <DEDUP_REMOVED lines=15> */
[----:B------:R1:W2:Y:S02]  /*158d0*/  SHFL.IDX PT, R14, R6, 0x1f, 0x1f ;  /* 0x03e01f00060e7f89 */ /* 0x0002a400000e0000 */
.L_x_1521:
[----:B------:R-:W-:Y:S02]  /*158e0*/  ULDC UR4, c[0x0][0xc38] ;  /* 0x00030e0000047ab9 */ /* 0x000fe40000000800 */
[----:B------:R-:W-:-:S04]  /*158f0*/  IMAD.U32 R7, RZ, RZ, UR4 ;  /* 0x00000004ff077e24 */ /* 0x000fc8000f8e00ff */
[----:B--2---:R-:W-:-:S04]  /*15900*/  IMAD R14, R14, R7, RZ ;  /* 0x000000070e0e7224 */ /* 0x004fc800078e02ff */
[----:B------:R-:W-:-:S05]  /*15910*/  IMAD.IADD R9, R4, 0x1, R14 ;  /* 0x0000000104097824 */ /* 0x000fca00078e020e */
[----:B------:R-:W-:-:S13]  /*15920*/  ISETP.GT.AND P6, PT, R9, R0, PT ;  /* 0x000000000900720c */ /* 0x000fda0003fc4270 */
[----:B------:R-:W-:Y:S05]  /*15930*/  @P6 BRA `(.L_x_1422) ;  /* 0x00000000009c6947 */ /* 0x000fea0003800000 */
.L_x_1427:
[----:B------:R-:W2:Y:S01]  /*15940*/  LDC R2, c[0x0][0xc3c] ;  /* 0x00030f00ff027b82 */ /* 0x000ea20000000800 */
[----:B------:R-:W-:-:S05]  /*15950*/  VIADD R19, R19, 0x1f ;  /* 0x0000001f13137836 */ /* 0x000fca0000000000 */
[----:B--2---:R-:W-:-:S13]  /*15960*/  ISETP.GE.AND P6, PT, R19, R2, PT ;  /* 0x000000021300720c */ /* 0x004fda0003fc6270 */
[----:B------:R-:W-:Y:S05]  /*15970*/  @P6 BRA `(.L_x_1423) ;  /* 0x0000000400d06947 */ /* 0x000fea0003800000 */
[----:B------:R-:W2:Y:S01]  /*15980*/  S2R R3, SR_TID.X ;  /* 0x0000000000037919 */ /* 0x000ea20000002100 */
[----:B------:R-:W-:Y:S01]  /*15990*/  BSSY B0, `(.L_x_1424) ;  /* 0x0000009000007945 */ /* 0x000fe20003800000 */
[----:B------:R-:W-:Y:S02]  /*159a0*/  MOV R5, RZ ;  /* 0x000000ff00057202 */ /* 0x000fe40000000f00 */
[----:B--2---:R-:W-:-:S05]  /*159b0*/  LOP3.LUT R3, R3, 0x1f, RZ, 0xc0, !PT ;  /* 0x0000001f03037812 */ /* 0x004fca00078ec0ff */
[----:B------:R-:W-:-:S05]  /*159c0*/  IMAD.IADD R7, R19, 0x1, R3 ;  /* 0x0000000113077824 */ /* 0x000fca00078e0203 */
[----:B------:R-:W-:-:S13]  /*159d0*/  ISETP.GE.OR P6, PT, R7, R2, !P0 ;  /* 0x000000020700720c */ /* 0x000fda00047c6670 */
[----:B------:R-:W-:Y:S05]  /*159e0*/  @P6 BRA `(.L_x_1425) ;  /* 0x00000000000c6947 */ /* 0x000fea0003800000 */
[----:B------:R-:W2:Y:S02]  /*159f0*/  LDC.64 R2, c[0x0][0xc80] ;  /* 0x00032000ff027b82 */ /* 0x000ea40000000a00 */
[----:B--2---:R-:W-:-:S05]  /*15a00*/  IMAD.WIDE R2, R7, 0x4, R2 ;  /* 0x0000000407027825 */ /* 0x004fca00078e0202 */
[----:B------:R2:W5:Y:S02]  /*15a10*/  LDG.E R5, desc[UR36][R2.64] ;  /* 0x0000002402057981 */ /* 0x000564000c1e1900 */
.L_x_1425:
[----:B------:R-:W-:Y:S05]  /*15a20*/  BSYNC B0 ;  /* 0x0000000000007941 */ /* 0x000fea0003800000 */
.L_x_1424:
[----:B------:R-:W-:-:S03]  /*15a30*/  UMOV UR4, 0xffffffff ;  /* 0xffffffff00047882 */ /* 0x000fc60000000000 */
[----:B------:R-:W-:Y:S05]  /*15a40*/  BRA.DIV UR4, `(.L_x_1426) ;  /* 0x0000003a04307947 */ /* 0x000fea000b800000 */
[----:B-----5:R-:W3:Y:S02]  /*15a50*/  SHFL.UP PT, R14, R5, 0x1, RZ ;  /* 0x04200000050e7989 */ /* 0x020ee400000e00ff */
[----:B---3--:R-:W-:-:S05]  /*15a60*/  SEL R14, R14, RZ, P1 ;  /* 0x000000ff0e0e7207 */ /* 0x008fca0000800000 */
[----:B------:R-:W-:-:S05]  /*15a70*/  IMAD.IADD R13, R5, 0x1, R14 ;  /* 0x00000001050d7824 */ /* 0x000fca00078e020e */
[----:B------:R-:W2:Y:S02]  /*15a80*/  SHFL.UP PT, R14, R13, 0x2, RZ ;  /* 0x044000000d0e7989 */ /* 0x000ea400000e00ff */
[----:B--2---:R-:W-:-:S05]  /*15a90*/  SEL R2, R14, RZ, P2 ;  /* 0x000000ff0e027207 */ /* 0x004fca0001000000 */
        /* <DEDUP_REMOVED lines=9> */
[----:B-1----:R-:W-:-:S05]  /*15b30*/  IMAD.IADD R6, R4, 0x1, R7 ;  /* 0x0000000104067824 */ /* 0x002fca00078e0207 */
[----:B------:R1:W2:Y:S02]  /*15b40*/  SHFL.IDX PT, R14, R6, 0x1f, 0x1f ;  /* 0x03e01f00060e7f89 */ /* 0x0002a400000e0000 */
.L_x_1529:
[----:B------:R-:W-:Y:S02]  /*15b50*/  ULDC UR4, c[0x0][0xc38] ;  /* 0x00030e0000047ab9 */ /* 0x000fe40000000800 */
[----:B------:R-:W-:-:S04]  /*15b60*/  IMAD.U32 R7, RZ, RZ, UR4 ;  /* 0x00000004ff077e24 */ /* 0x000fc8000f8e00ff */
[----:B--2---:R-:W-:-:S05]  /*15b70*/  IMAD R14, R14, R7, RZ ;  /* 0x000000070e0e7224 */ /* 0x004fca00078e02ff */
[----:B------:R-:W-:-:S04]  /*15b80*/  IADD3 R9, R14, R9, RZ ;  /* 0x000000090e097210 */ /* 0x000fc80007ffe0ff */
[----:B------:R-:W-:-:S13]  /*15b90*/  ISETP.GT.AND P6, PT, R9, R0, PT ;  /* 0x000000000900720c */ /* 0x000fda0003fc4270 */
[----:B------:R-:W-:Y:S05]  /*15ba0*/  @!P6 BRA `(.L_x_1427) ;  /* 0xfffffffc0064e947 */ /* 0x000fea000383ffff */
.L_x_1422:
[----:B------:R-:W-:Y:S01]  /*15bb0*/  IMAD.IADD R16, R9, 0x1, -R14 ;  /* 0x0000000109107824 */ /* 0x000fe200078e0a0e */
[----:B------:R-:W-:-:S03]  /*15bc0*/  UMOV UR4, 0xffffffff ;  /* 0xffffffff00047882 */ /* 0x000fc60000000000 */
[----:B------:R-:W-:-:S05]  /*15bd0*/  IMAD R3, R6, R7, R16 ;  /* 0x0000000706037224 */ /* 0x000fca00078e0210 */
[----:B------:R-:W-:Y:S01]  /*15be0*/  ISETP.GT.AND P6, PT, R3, R0, PT ;  /* 0x000000000300720c */ /* 0x000fe20003fc4270 */
[----:B------:R-:W-:-:S12]  /*15bf0*/  BRA.DIV UR4, `(.L_x_1428) ;  /* 0x0000003a04807947 */ /* 0x000fd8000b800000 */
[----:B------:R-:W-:-:S04]  /*15c00*/  VOTE.ANY R2, PT, !P6 ;  /* 0x0000000000027806 */ /* 0x000fc800070e0100 */
[----:B------:R-:W2:Y:S02]  /*15c10*/  POPC R4, R2 ;  /* 0x0000000200047309 */ /* 0x000ea40000000000 */
[----:B--2---:R2:W3:Y:S02]  /*15c20*/  SHFL.IDX PT, R5, R5, R4, 0x1f ;  /* 0x00001f0405057589 */ /* 0x0044e400000e0000 */
.L_x_1533:
[----:B------:R-:W-:Y:S01]  /*15c30*/  ISETP.NE.AND P0, PT, R2, RZ, PT ;  /* 0x000000ff0200720c */ /* 0x000fe20003f05270 */
[----:B------:R-:W-:-:S12]  /*15c40*/  IMAD.MOV.U32 R14, RZ, RZ, RZ ;  /* 0x000000ffff0e7224 */ /* 0x000fd800078e00ff */
[----:B------:R-:W-:Y:S05]  /*15c50*/  @!P0 BRA `(.L_x_1429) ;  /* 0x0000000000108947 */ /* 0x000fea0003800000 */
[----:B------:R-:W-:Y:S01]  /*15c60*/  UMOV UR4, 0xffffffff ;  /* 0xffffffff00047882 */ /* 0x000fe20000000000 */
[----:B------:R-:W-:Y:S02]  /*15c70*/  VIADD R12, R4, 0xffffffff ;  /* 0xffffffff040c7836 */ /* 0x000fe40000000000 */
[----:B------:R-:W-:Y:S05]  /*15c80*/  BRA.DIV UR4, `(.L_x_1430) ;  /* 0x0000003a04a47947 */ /* 0x000fea000b800000 */
[----:B------:R4:W0:Y:S02]  /*15c90*/  SHFL.IDX PT, R14, R6, R12, 0x1f ;  /* 0x00001f0c060e7589 */ /* 0x00082400000e0000 */
.L_x_1429:
[----:B------:R-:W5:Y:S01]  /*15ca0*/  LDC.64 R2, c[0x0][0xc90] ;  /* 0x00032400ff027b82 */ /* 0x000f620000000a00 */
[----:B------:R-:W-:-:S04]  /*15cb0*/  IMAD.IADD R19, R4, 0x1, R19 ;  /* 0x0000000104137824 */ /* 0x000fc800078e0213 */
[----:B-----5:R-:W-:-:S05]  /*15cc0*/  IMAD.WIDE R2, R19, 0x4, R2 ;  /* 0x0000000413027825 */ /* 0x020fca00078e0202 */
[----:B-1--4-:R1:W2:Y:S01]  /*15cd0*/  LDG.E R6, desc[UR36][R2.64] ;  /* 0x0000002402067981 */ /* 0x0122a2000c1e1900 */
[----:B0-----:R-:W-:Y:S01]  /*15ce0*/  IMAD R16, R14, R7, R16 ;  /* 0x000000070e107224 */ /* 0x001fe200078e0210 */
[----:B-1----:R-:W-:Y:S01]  /*15cf0*/  MOV R2, RZ ;  /* 0x000000ff00027202 */ /* 0x002fe20000000f00 */
[----:B--23--:R-:W-:-:S05]  /*15d00*/  IMAD R4, R5, R6, RZ ;  /* 0x0000000605047224 */ /* 0x00cfca00078e02ff */
[----:B------:R-:W-:-:S04]  /*15d10*/  IABS R8, R4 ;  /* 0x0000000400087213 */ /* 0x000fc80000000000 */
[----:B------:R-:W0:Y:S08]  /*15d20*/  I2F.RP R10, R8 ;  /* 0x00000008000a7306 */ /* 0x000e300000209400 */
[----:B0-----:R-:W0:Y:S02]  /*15d30*/  MUFU.RCP R10, R10 ;  /* 0x0000000a000a7308 */ /* 0x001e240000001000 */
[----:B0-----:R-:W-:-:S06]  /*15d40*/  VIADD R11, R10, 0xffffffe ;  /* 0x0ffffffe0a0b7836 */ /* 0x001fcc0000000000 */
[----:B------:R-:W0:Y:S02]  /*15d50*/  F2I.FTZ.U32.TRUNC.NTZ R3, R11 ;  /* 0x0000000b00037305 */ /* 0x000e24000021f000 */
[----:B0-----:R-:W-:-:S04]  /*15d60*/  IMAD.MOV R9, RZ, RZ, -R3 ;  /* 0x000000ffff097224 */ /* 0x001fc800078e0a03 */
[----:B------:R-:W-:-:S04]  /*15d70*/  IMAD R9, R9, R8, RZ ;  /* 0x0000000809097224 */ /* 0x000fc800078e02ff */
[----:B------:R-:W-:-:S04]  /*15d80*/  IMAD.HI.U32 R2, R3, R9, R2 ;  /* 0x0000000903027227 */ /* 0x000fc800078e0002 */
[----:B------:R-:W-:Y:S01]  /*15d90*/  IMAD.IADD R9, R0, 0x1, -R16 ;  /* 0x0000000100097824 */ /* 0x000fe200078e0a10 */
[----:B------:R-:W-:-:S04]  /*15da0*/  IABS R0, R4 ;  /* 0x0000000400007213 */ /* 0x000fc80000000000 */
[----:B------:R-:W-:Y:S01]  /*15db0*/  IABS R3, R9 ;  /* 0x0000000900037213 */ /* 0x000fe20000000000 */
[----:B------:R-:W-:-:S04]  /*15dc0*/  IMAD.MOV R0, RZ, RZ, -R0 ;  /* 0x000000ffff007224 */ /* 0x000fc800078e0a00 */
        /* <DEDUP_REMOVED lines=11> */
[----:B------:R-:W-:-:S05]  /*15e80*/  @!P1 LOP3.LUT R2, RZ, R4, RZ, 0x33, !PT ;  /* 0x00000004ff029212 */ /* 0x000fca00078e33ff */
[----:B------:R-:W-:Y:S02]  /*15e90*/  IMAD R0, R6, R2, RZ ;  /* 0x0000000206007224 */ /* 0x000fe400078e02ff */
[----:B------:R-:W-:-:S03]  /*15ea0*/  IMAD.MOV R2, RZ, RZ, -R2 ;  /* 0x000000ffff027224 */ /* 0x000fc600078e0a02 */
[----:B------:R-:W-:Y:S01]  /*15eb0*/  IADD3 R3, -R0, RZ, RZ ;  /* 0x000000ff00037210 */ /* 0x000fe20007ffe1ff */
[----:B------:R-:W-:-:S03]  /*15ec0*/  IMAD R9, R4, R2, R9 ;  /* 0x0000000204097224 */ /* 0x000fc600078e0209 */
[----:B------:R-:W-:-:S04]  /*15ed0*/  VIADDMNMX R6, R3, R7, R6, PT ;  /* 0x0000000703067246 */ /* 0x000fc80003800106 */
[-C--:B------:R-:W-:Y:S02]  /*15ee0*/  IABS R7, R6.reuse ;  /* 0x0000000600077213 */ /* 0x080fe40000000000 */
[----:B------:R-:W-:Y:S02]  /*15ef0*/  IABS R4, R6 ;  /* 0x0000000600047213 */ /* 0x000fe40000000000 */
[----:B------:R-:W0:Y:S03]  /*15f00*/  I2F.RP R8, R7 ;  /* 0x0000000700087306 */ /* 0x000e260000209400 */
[----:B------:R-:W-:-:S05]  /*15f10*/  IMAD.MOV R4, RZ, RZ, -R4 ;  /* 0x000000ffff047224 */ /* 0x000fca00078e0a04 */
[----:B0-----:R-:W0:Y:S02]  /*15f20*/  MUFU.RCP R8, R8 ;  /* 0x0000000800087308 */ /* 0x001e240000001000 */
[----:B0-----:R-:W-:-:S06]  /*15f30*/  VIADD R3, R8, 0xffffffe ;  /* 0x0ffffffe08037836 */ /* 0x001fcc0000000000 */
[----:B------:R-:W0:Y:S02]  /*15f40*/  F2I.FTZ.U32.TRUNC.NTZ R3, R3 ;  /* 0x0000000300037305 */ /* 0x000e24000021f000 */
[----:B0-----:R-:W-:-:S04]  /*15f50*/  IMAD.MOV R2, RZ, RZ, -R3 ;  /* 0x000000ffff027224 */ /* 0x001fc800078e0a03 */
[----:B------:R-:W-:Y:S02]  /*15f60*/  IMAD R11, R2, R7, RZ ;  /* 0x00000007020b7224 */ /* 0x000fe400078e02ff */
[----:B------:R-:W-:-:S04]  /*15f70*/  IMAD.MOV.U32 R2, RZ, RZ, RZ ;  /* 0x000000ffff027224 */ /* 0x000fc800078e00ff */
[----:B------:R-:W-:Y:S01]  /*15f80*/  IMAD.HI.U32 R2, R3, R11, R2 ;  /* 0x0000000b03027227 */ /* 0x000fe200078e0002 */
[----:B------:R-:W-:Y:S02]  /*15f90*/  IABS R11, R9 ;  /* 0x00000009000b7213 */ /* 0x000fe40000000000 */
[C---:B------:R-:W-:Y:S01]  /*15fa0*/  LOP3.LUT R3, R9.reuse, R6, RZ, 0x3c, !PT ;  /* 0x0000000609037212 */ /* 0x040fe200078e3cff */
[----:B------:R-:W-:Y:S02]  /*15fb0*/  IMAD.IADD R9, R9, 0x1, R0 ;  /* 0x0000000109097824 */ /* 0x000fe400078e0200 */
[----:B------:R-:W-:Y:S01]  /*15fc0*/  IMAD.HI.U32 R2, R2, R11, RZ ;  /* 0x0000000b02027227 */ /* 0x000fe200078e00ff */
[----:B------:R-:W-:-:S03]  /*15fd0*/  ISETP.GE.AND P2, PT, R3, RZ, PT ;  /* 0x000000ff0300720c */ /* 0x000fc60003f46270 */
[----:B------:R-:W-:-:S05]  /*15fe0*/  IMAD R4, R2, R4, R11 ;  /* 0x0000000402047224 */ /* 0x000fca00078e020b */
[----:B------:R-:W-:-:S13]  /*15ff0*/  ISETP.GT.U32.AND P1, PT, R7, R4, PT ;  /* 0x000000040700720c */ /* 0x000fda0003f24070 */
[----:B------:R-:W-:Y:S01]  /*16000*/  @!P1 IMAD.IADD R4, R4, 0x1, -R7 ;  /* 0x0000000104049824 */ /* 0x000fe200078e0a07 */
[----:B------:R-:W-:Y:S02]  /*16010*/  @!P1 IADD3 R2, R2, 0x1, RZ ;  /* 0x0000000102029810 */ /* 0x000fe40007ffe0ff */
[----:B------:R-:W-:Y:S02]  /*16020*/  ISETP.NE.AND P1, PT, R6, RZ, PT ;  /* 0x000000ff0600720c */ /* 0x000fe40003f25270 */
[----:B------:R-:W-:-:S13]  /*16030*/  ISETP.GE.U32.AND P0, PT, R4, R7, PT ;  /* 0x000000070400720c */ /* 0x000fda0003f06070 */
[----:B------:R-:W-:-:S04]  /*16040*/  @P0 VIADD R2, R2, 0x1 ;  /* 0x0000000102020836 */ /* 0x000fc80000000000 */
[----:B------:R-:W-:Y:S01]  /*16050*/  @!P2 IMAD.MOV R2, RZ, RZ, -R2 ;  /* 0x000000ffff02a224 */ /* 0x000fe200078e0a02 */
[----:B------:R-:W-:Y:S01]  /*16060*/  @!P1 LOP3.LUT R2, RZ, R6, RZ, 0x33, !PT ;  /* 0x00000006ff029212 */ /* 0x000fe200078e33ff */
[----:B------:R-:W-:-:S04]  /*16070*/  IMAD.MOV R6, RZ, RZ, -R6 ;  /* 0x000000ffff067224 */ /* 0x000fc800078e0a06 */
[----:B------:R-:W-:Y:S01]  /*16080*/  IMAD R18, R2, R6, R9 ;  /* 0x0000000602127224 */ /* 0x000fe200078e0209 */
[----:B------:R-:W-:-:S05]  /*16090*/  LOP3.LUT R2, RZ, R2, RZ, 0x33, !PT ;  /* 0x00000002ff027212 */ /* 0x000fca00078e33ff */
[----:B------:R-:W-:Y:S01]  /*160a0*/  IMAD.IADD R17, R5, 0x1, R2 ;  /* 0x0000000105117824 */ /* 0x000fe200078e0202 */
[----:B------:R-:W-:Y:S06]  /*160b0*/  BRA `(.L_x_1431) ;  /* 0x00000000001c7947 */ /* 0x000fec0003800000 */
.L_x_1423:
[----:B------:R-:W-:Y:S01]  /*160c0*/  UMOV UR4, URZ ;  /* 0x0000003f00047c82 */ /* 0x000fe20008000000 */
[----:B------:R-:W-:Y:S01]  /*160d0*/  UMOV UR5, URZ ;  /* 0x0000003f00057c82 */ /* 0x000fe20008000000 */
[----:B------:R-:W-:Y:S01]  /*160e0*/  ULDC UR6, c[0x0][0xc3c] ;  /* 0x00030f0000067ab9 */ /* 0x000fe20000000800 */
[----:B------:R-:W-:Y:S01]  /*160f0*/  IMAD.MOV.U32 R16, RZ, RZ, R0 ;  /* 0x000000ffff107224 */ /* 0x000fe200078e0000 */
[----:B------:R-:W-:Y:S01]  /*16100*/  MOV R17, UR4 ;  /* 0x0000000400117c02 */ /* 0x000fe20008000f00 */
[----:B------:R-:W-:Y:S02]  /*16110*/  IMAD.U32 R18, RZ, RZ, UR5 ;  /* 0x00000005ff127e24 */ /* 0x000fe4000f8e00ff */
[----:B------:R-:W-:-:S07]  /*16120*/  IMAD.U32 R19, RZ, RZ, UR6 ;  /* 0x00000006ff137e24 */ /* 0x000fce000f8e00ff */
.L_x_1431:
[----:B------:R-:W2:Y:S01]  /*16130*/  S2R R0, SR_TID.X ;  /* 0x0000000000007919 */ /* 0x000ea20000002100 */
[----:B------:R-:W-:Y:S05]  /*16140*/  WARPSYNC.ALL ;  /* 0x0000000000007948 */ /* 0x000fea0003800000 */
[----:B------:R-:W-:Y:S01]  /*16150*/  BAR.SYNC.DEFER_BLOCKING 0x4, 0x180 ;  /* 0x0106000000007b1d */ /* 0x000fe20000010000 */
[----:B--2---:R-:W-:-:S04]  /*16160*/  LOP3.LUT R0, R0, 0x1f, RZ, 0xc0, !PT ;  /* 0x0000001f00007812 */ /* 0x004fc800078ec0ff */
[----:B------:R-:W-:-:S13]  /*16170*/  ISETP.NE.AND P0, PT, R0, RZ, PT ;  /* 0x000000ff0000720c */ /* 0x000fda0003f05270 */
[----:B------:R-:W2:Y:S01]  /*16180*/  @!P0 S2R R3, SR_CgaCtaId ;  /* 0x0000000000038919 */ /* 0x000ea20000008800 */
[----:B------:R-:W-:-:S04]  /*16190*/  @!P0 MOV R0, 0x400 ;  /* 0x0000040000008802 */ /* 0x000fc80000000f00 */
[----:B--2---:R-:W-:-:S05]  /*161a0*/  @!P0 LEA R22, R3, R0, 0x18 ;  /* 0x0000000003168211 */ /* 0x004fca00078ec0ff */
[----:B------:R3:W-:Y:S01]  /*161b0*/  @!P0 STS.128 [R22+0x308d0], R16 ;  /* 0x0308d01016008388 */ /* 0x0007e20000000c00 */
[----:B------:R-:W-:Y:S06]  /*161c0*/  BAR.ARV 0x5, 0x180 ;  /* 0x0146000000007b1d */ /* 0x000fec0000002000 */
.L_x_1420:
[----:B------:R-:W-:Y:S02]  /*161d0*/  ULDC UR4, c[0x0][0xc3c] ;  /* 0x00030f0000047ab9 */ /* 0x000fe40000000800 */
[----:B--2---:R-:W-:-:S13]  /*161e0*/  ISETP.GE.AND P0, PT, R19, UR4, PT ;  /* 0x0000000413007c0c */ /* 0x004fda000bf06270 */
[----:B------:R-:W-:Y:S05]  /*161f0*/  @!P0 BRA `(.L_x_1432) ;  /* 0xffffffb400a08947 */ /* 0x000fea000383ffff */
[----:B------:R-:W-:Y:S05]  /*16200*/  BSYNC B8 ;  /* 0x0000000000087941 */ /* 0x000fea0003800000 */
.L_x_1361:
[----:B------:R-:W2:Y:S01]  /*16210*/  LDL.LU R0, [R1+0x1c] ;  /* 0x00001c0001007983 */ /* 0x000ea20000300800 */
[----:B------:R-:W-:Y:S01]  /*16220*/  BSSY B0, `(.L_x_1433) ;  /* 0x000000b000007945 */ /* 0x000fe20003800000 */
[----:B------:R-:W4:Y:S01]  /*16230*/  S2R R5, SR_CgaCtaId ;  /* 0x0000000000057919 */ /* 0x000f220000008800 */
[----:B--2---:R-:W-:-:S05]  /*16240*/  VIADD R0, R0, 0x1 ;  /* 0x0000000100007836 */ /* 0x004fca0000000000 */
[----:B-1----:R-:W-:-:S04]  /*16250*/  LEA.HI R2, R0, R0, RZ, 0x1 ;  /* 0x0000000000027211 */ /* 0x002fc800078f08ff */
[----:B------:R-:W-:Y:S02]  /*16260*/  LOP3.LUT R3, R2, 0xfffffffe, RZ, 0xc0, !PT ;  /* 0xfffffffe02037812 */ /* 0x000fe400078ec0ff */
[----:B------:R-:W-:-:S03]  /*16270*/  MOV R2, 0x400 ;  /* 0x0000040000027802 */ /* 0x000fc60000000f00 */
[----:B------:R-:W-:Y:S01]  /*16280*/  IMAD.IADD R0, R0, 0x1, -R3 ;  /* 0x0000000100007824 */ /* 0x000fe200078e0a03 */
[----:B----4-:R-:W-:-:S04]  /*16290*/  LEA R4, R5, R2, 0x18 ;  /* 0x0000000205047211 */ /* 0x010fc800078ec0ff */
[----:B------:R-:W-:-:S04]  /*162a0*/  SHF.L.U32 R0, R0, 0x1f, RZ ;  /* 0x0000001f00007819 */ /* 0x000fc800000006ff */
[----:B------:R-:W1:Y:S02]  /*162b0*/  SYNCS.PHASECHK.TRANS64.TRYWAIT P0, [R4+URZ+0x30820], R0 ;  /* 0x03082000040075a7 */ /* 0x000e64000800017f */
[----:B-1----:R-:W-:Y:S05]  /*162c0*/  @!P0 BRA `(.L_x_1434) ;  /* 0x0000003400388947 */ /* 0x002fea0003800000 */
.L_x_1536:
[----:B------:R-:W-:Y:S05]  /*162d0*/  BSYNC B0 ;  /* 0x0000000000007941 */ /* 0x000fea0003800000 */
.L_x_1433:
[----:B------:R-:W-:-:S03]  /*162e0*/  UMOV UR4, 0xffffffff ;  /* 0xffffffff00047882 */ /* 0x000fc60000000000 */
[----:B------:R-:W-:Y:S05]  /*162f0*/  BRA.DIV UR4, `(.L_x_1435) ;  /* 0x0000003604407947 */ /* 0x000fea000b800000 */
[----:B-1----:R-:W1:Y:S02]  /*16300*/  S2R R0, SR_TID.X ;  /* 0x0000000000007919 */ /* 0x002e640000002100 */
[----:B-1----:R-:W-:-:S04]  /*16310*/  SHF.R.U32.HI R0, RZ, 0x5, R0 ;  /* 0x00000005ff007819 */ /* 0x002fc80000011600 */
[----:B------:R-:W-:-:S05]  /*16320*/  LOP3.LUT R0, R0, 0x3, RZ, 0xc0, !PT ;  /* 0x0000000300007812 */ /* 0x000fca00078ec0ff */
[----:B------:R1:W2:Y:S02]  /*16330*/  SHFL.IDX PT, R14, R0, RZ, 0x1f ;  /* 0x00001fff000e7589 */ /* 0x0002a400000e0000 */
.L_x_1539:
[----:B--2---:R-:W-:Y:S01]  /*16340*/  ISETP.NE.AND P0, PT, R14, RZ, PT ;  /* 0x000000ff0e00720c */ /* 0x004fe20003f05270 */
[----:B------:R-:W-:-:S12]  /*16350*/  BSSY B0, `(.L_x_1436) ;  /* 0x0000026000007945 */ /* 0x000fd80003800000 */
[----:B------:R-:W-:Y:S05]  /*16360*/  @P0 BRA `(.L_x_1437) ;  /* 0x0000000000900947 */ /* 0x000fea0003800000 */
[----:B------:R-:W-:-:S03]  /*16370*/  UMOV UR4, 0xffffffff ;  /* 0xffffffff00047882 */ /* 0x000fc60000000000 */
[----:B------:R-:W-:Y:S05]  /*16380*/  BRA.DIV UR4, `(.L_x_1438) ;  /* 0x0000003604507947 */ /* 0x000fea000b800000 */
[----:B------:R-:W-:-:S13]  /*16390*/  ELECT P6, URZ, PT ;  /* 0x00000000003f782f */ /* 0x000fda00038c0000 */
.L_x_1542:
        /* <DEDUP_REMOVED lines=8> */
.L_x_1439:
[C---:B------:R-:W-:Y:S01]  /*16420*/  IMAD R5, R25.reuse, 0x8, R4 ;  /* 0x0000000819057824 */ /* 0x040fe200078e0204 */
[----:B------:R-:W-:Y:S02]  /*16430*/  SHF.L.U32 R0, R28, 0x1f, RZ ;  /* 0x0000001f1c007819 */ /* 0x000fe400000006ff */
[----:B------:R-:W-:Y:S02]  /*16440*/  IADD3 R25, R25, 0x1, RZ ;  /* 0x0000000119197810 */ /* 0x000fe40007ffe0ff */
[----:B------:R-:W1:Y:S02]  /*16450*/  SYNCS.PHASECHK.TRANS64.TRYWAIT P1, [R5+URZ+0x30840], R0 ;  /* 0x03084000050075a7 */ /* 0x000e64000802017f */
[----:B------:R-:W-:-:S04]  /*16460*/  ISETP.NE.AND P2, PT, R25, 0x2, PT ;  /* 0x000000021900780c */ /* 0x000fc80003f45270 */
[----:B------:R-:W-:Y:S01]  /*16470*/  SEL R3, RZ, 0x1, P2 ;  /* 0x00000001ff037807 */ /* 0x000fe20001000000 */
[----:B-1----:R-:W-:Y:S08]  /*16480*/  @!P1 BRA `(.L_x_1440) ;  /* 0x0000003400309947 */ /* 0x002ff00003800000 */
.L_x_1543:
[----:B------:R-:W-:Y:S02]  /*16490*/  SEL R25, R25, RZ, P2 ;  /* 0x000000ff19197207 */ /* 0x000fe40001000000 */
[----:B------:R-:W-:Y:S01]  /*164a0*/  LOP3.LUT R2, R28, R3, RZ, 0x3c, !PT ;  /* 0x000000031c027212 */ /* 0x000fe200078e3cff */
[----:B------:R-:W-:Y:S06]  /*164b0*/  @!P0 BRA `(.L_x_1441) ;  /* 0x0000000000048947 */ /* 0x000fec0003800000 */
[----:B------:R-:W-:Y:S01]  /*164c0*/  BPT.TRAP 0x1 ;  /* 0x000000040000795c */ /* 0x000fe20000300000 */
.L_x_1441:
[----:B------:R-:W-:Y:S01]  /*164d0*/  IMAD R25, R25, 0x8, R4 ;  /* 0x0000000819197824 */ /* 0x000fe200078e0204 */
[----:B------:R-:W-:-:S04]  /*164e0*/  SHF.L.U32 R2, R2, 0x1f, RZ ;  /* 0x0000001f02027819 */ /* 0x000fc800000006ff */
[----:B------:R-:W2:Y:S02]  /*164f0*/  SYNCS.PHASECHK.TRANS64.TRYWAIT P1, [R25+URZ+0x30840], R2 ;  /* 0x03084002190075a7 */ /* 0x000ea4000802017f */
[----:B--2---:R-:W-:Y:S05]  /*16500*/  @!P1 BRA `(.L_x_1442) ;  /* 0x0000003400249947 */ /* 0x004fea0003800000 */
.L_x_1544:
[----:B------:R-:W-:Y:S05]  /*16510*/  @!P0 BRA `(.L_x_1443) ;  /* 0x0000000000048947 */ /* 0x000fea0003800000 */
[----:B------:R-:W-:Y:S01]  /*16520*/  BPT.TRAP 0x1 ;  /* 0x000000040000795c */ /* 0x000fe20000300000 */
.L_x_1443:
[----:B------:R-:W4:Y:S02]  /*16530*/  SYNCS.PHASECHK.TRANS64.TRYWAIT P1, [R5+URZ+0x30860], R0 ;  /* 0x03086000050075a7 */ /* 0x000f24000802017f */
[----:B----4-:R-:W-:Y:S05]  /*16540*/  @!P1 BRA `(.L_x_1444) ;  /* 0x0000003400289947 */ /* 0x010fea0003800000 */
.L_x_1545:
[----:B------:R-:W-:Y:S05]  /*16550*/  @!P0 BRA `(.L_x_1445) ;  /* 0x0000000000048947 */ /* 0x000fea0003800000 */
[----:B------:R-:W-:Y:S01]  /*16560*/  BPT.TRAP 0x1 ;  /* 0x000000040000795c */ /* 0x000fe20000300000 */
.L_x_1445:
[----:B------:R0:W0:Y:S02]  /*16570*/  SYNCS.PHASECHK.TRANS64.TRYWAIT P0, [R25+URZ+0x30860], R2 ;  /* 0x03086002190075a7 */ /* 0x000024000800017f */
[----:B0-----:R-:W-:Y:S05]  /*16580*/  @!P0 NANOSLEEP.SYNCS 0x989680 ;  /* 0x009896800000895d */ /* 0x001fea0003900000 */
[----:B------:R-:W0:Y:S02]  /*16590*/  @!P0 SYNCS.PHASECHK.TRANS64 P0, [R25+URZ+0x30860], R2 ;  /* 0x03086002190085a7 */ /* 0x000e24000800007f */
[----:B0-----:R-:W-:Y:S05]  /*165a0*/  @!P0 BRA `(.L_x_1445) ;  /* 0xfffffffc00f08947 */ /* 0x001fea000383ffff */
.L_x_1437:
[----:B------:R-:W-:Y:S05]  /*165b0*/  BSYNC B0 ;  /* 0x0000000000007941 */ /* 0x000fea0003800000 */
.L_x_1436:
[----:B------:R-:W-:Y:S05]  /*165c0*/  EXIT ;  /* 0x000000000000794d */ /* 0x000fea0003800000 */
.L_x_1255:
[----:B0-----:R-:W-:-:S04]  /*165d0*/  IMAD.U32 R3, RZ, RZ, UR40 ;  /* 0x00000028ff037e24 */ /* 0x001fc8000f8e00ff */
[----:B------:R0:W1:Y:S03]  /*165e0*/  SYNCS.PHASECHK.TRANS64.TRYWAIT P1, [R3+URZ+0x30800], R0 ;  /* 0x03080000030075a7 */ /* 0x000066000802017f */
[----:B-1----:R-:W-:Y:S05]  /*165f0*/  @!P1 NANOSLEEP.SYNCS 0x989680 ;  /* 0x009896800000995d */ /* 0x002fea0003900000 */
[----:B------:R-:W1:Y:S02]  /*16600*/  @!P1 SYNCS.PHASECHK.TRANS64 P1, [R3+URZ+0x30800], R0 ;  /* 0x03080000030095a7 */ /* 0x000e64000802007f */
[----:B-1----:R-:W-:Y:S05]  /*16610*/  @!P1 BRA `(.L_x_1255) ;  /* 0xfffffffc00ec9947 */ /* 0x002fea000383ffff */
[----:B------:R-:W-:Y:S05]  /*16620*/  BRA `(.L_x_1446) ;  /* 0xfffffeb400f87947 */ /* 0x000fea000383ffff */
.L_x_1259:
[----:B-1----:R1:W2:Y:S02]  /*16630*/  SYNCS.PHASECHK.TRANS64.TRYWAIT P1, [R3+URZ+0x30830], R0 ;  /* 0x03083000030075a7 */ /* 0x0022a4000802017f */
[----:B--2---:R-:W-:Y:S05]  /*16640*/  @!P1 NANOSLEEP.SYNCS 0x989680 ;  /* 0x009896800000995d */ /* 0x004fea0003900000 */
[----:B------:R-:W2:Y:S02]  /*16650*/  @!P1 SYNCS.PHASECHK.TRANS64 P1, [R3+URZ+0x30830], R0 ;  /* 0x03083000030095a7 */ /* 0x000ea4000802007f */
[----:B--2---:R-:W-:Y:S05]  /*16660*/  @!P1 BRA `(.L_x_1259) ;  /* 0xfffffffc00f09947 */ /* 0x004fea000383ffff */
[----:B------:R-:W-:Y:S05]  /*16670*/  BRA `(.L_x_1258) ;  /* 0xfffffeb800147947 */ /* 0x000fea000383ffff */
.L_x_1276:
[----:B-1----:R-:W-:-:S04]  /*16680*/  IMAD.U32 R4, RZ, RZ, UR7 ;  /* 0x00000007ff047e24 */ /* 0x002fc8000f8e00ff */
[----:B------:R1:W2:Y:S03]  /*16690*/  SYNCS.PHASECHK.TRANS64.TRYWAIT P1, [R4+URZ+0x30830], R3 ;  /* 0x03083003040075a7 */ /* 0x0002a6000802017f */
[----:B--2---:R-:W-:Y:S05]  /*166a0*/  @!P1 NANOSLEEP.SYNCS 0x989680 ;  /* 0x009896800000995d */ /* 0x004fea0003900000 */
[----:B------:R-:W2:Y:S02]  /*166b0*/  @!P1 SYNCS.PHASECHK.TRANS64 P1, [R4+URZ+0x30830], R3 ;  /* 0x03083003040095a7 */ /* 0x000ea4000802007f */
[----:B--2---:R-:W-:Y:S05]  /*166c0*/  @!P1 BRA `(.L_x_1276) ;  /* 0xfffffffc00ec9947 */ /* 0x004fea000383ffff */
[----:B------:R-:W-:Y:S05]  /*166d0*/  BRA `(.L_x_1275) ;  /* 0xfffffee400407947 */ /* 0x000fea000383ffff */
.L_x_1280:
[----:B01----:R-:W-:-:S04]  /*166e0*/  IMAD.U32 R3, RZ, RZ, UR14 ;  /* 0x0000000eff037e24 */ /* 0x003fc8000f8e00ff */
[----:B------:R0:W1:Y:S03]  /*166f0*/  SYNCS.PHASECHK.TRANS64.TRYWAIT P1, [R3+URZ+0x30850], R0 ;  /* 0x03085000030075a7 */ /* 0x000066000802017f */
[----:B-1----:R-:W-:Y:S05]  /*16700*/  @!P1 NANOSLEEP.SYNCS 0x989680 ;  /* 0x009896800000995d */ /* 0x002fea0003900000 */
[----:B------:R-:W1:Y:S02]  /*16710*/  @!P1 SYNCS.PHASECHK.TRANS64 P1, [R3+URZ+0x30850], R0 ;  /* 0x03085000030095a7 */ /* 0x000e64000802007f */
[----:B-1----:R-:W-:Y:S05]  /*16720*/  @!P1 BRA `(.L_x_1280) ;  /* 0xfffffffc00ec9947 */ /* 0x002fea000383ffff */
[----:B------:R-:W-:Y:S05]  /*16730*/  BRA `(.L_x_1279) ;  /* 0xfffffef000e47947 */ /* 0x000fea000383ffff */
.L_x_1299:
[----:B-1----:R-:W-:-:S04]  /*16740*/  IMAD.U32 R4, RZ, RZ, UR7 ;  /* 0x00000007ff047e24 */ /* 0x002fc8000f8e00ff */
[----:B------:R1:W2:Y:S03]  /*16750*/  SYNCS.PHASECHK.TRANS64.TRYWAIT P1, [R4+URZ+0x30830], R3 ;  /* 0x03083003040075a7 */ /* 0x0002a6000802017f */
[----:B--2---:R-:W-:Y:S05]  /*16760*/  @!P1 NANOSLEEP.SYNCS 0x989680 ;  /* 0x009896800000995d */ /* 0x004fea0003900000 */
[----:B------:R-:W2:Y:S02]  /*16770*/  @!P1 SYNCS.PHASECHK.TRANS64 P1, [R4+URZ+0x30830], R3 ;  /* 0x03083003040095a7 */ /* 0x000ea4000802007f */
[----:B--2---:R-:W-:Y:S05]  /*16780*/  @!P1 BRA `(.L_x_1299) ;  /* 0xfffffffc00ec9947 */ /* 0x004fea000383ffff */
[----:B------:R-:W-:Y:S05]  /*16790*/  BRA `(.L_x_1298) ;  /* 0xffffff1000dc7947 */ /* 0x000fea000383ffff */
.L_x_1303:
[----:B01----:R-:W-:-:S04]  /*167a0*/  IMAD.U32 R3, RZ, RZ, UR14 ;  /* 0x0000000eff037e24 */ /* 0x003fc8000f8e00ff */
[----:B------:R0:W1:Y:S03]  /*167b0*/  SYNCS.PHASECHK.TRANS64.TRYWAIT P1, [R3+URZ+0x30850], R0 ;  /* 0x03085000030075a7 */ /* 0x000066000802017f */
[----:B-1----:R-:W-:Y:S05]  /*167c0*/  @!P1 NANOSLEEP.SYNCS 0x989680 ;  /* 0x009896800000995d */ /* 0x002fea0003900000 */
[----:B------:R-:W1:Y:S02]  /*167d0*/  @!P1 SYNCS.PHASECHK.TRANS64 P1, [R3+URZ+0x30850], R0 ;  /* 0x03085000030095a7 */ /* 0x000e64000802007f */
[----:B-1----:R-:W-:Y:S05]  /*167e0*/  @!P1 BRA `(.L_x_1303) ;  /* 0xfffffffc00ec9947 */ /* 0x002fea000383ffff */
[----:B------:R-:W-:Y:S05]  /*167f0*/  BRA `(.L_x_1302) ;  /* 0xffffff2000807947 */ /* 0x000fea000383ffff */
.L_x_1311:
[----:B-1----:R-:W-:-:S04]  /*16800*/  MOV R4, UR6 ;  /* 0x0000000600047c02 */ /* 0x002fc80008000f00 */
[----:B------:R1:W2:Y:S03]  /*16810*/  SYNCS.PHASECHK.TRANS64.TRYWAIT P1, [R4+URZ+0x30830], R3 ;  /* 0x03083003040075a7 */ /* 0x0002a6000802017f */
[----:B--2---:R-:W-:Y:S05]  /*16820*/  @!P1 NANOSLEEP.SYNCS 0x989680 ;  /* 0x009896800000995d */ /* 0x004fea0003900000 */
[----:B------:R-:W2:Y:S02]  /*16830*/  @!P1 SYNCS.PHASECHK.TRANS64 P1, [R4+URZ+0x30830], R3 ;  /* 0x03083003040095a7 */ /* 0x000ea4000802007f */
[----:B--2---:R-:W-:Y:S05]  /*16840*/  @!P1 BRA `(.L_x_1311) ;  /* 0xfffffffc00ec9947 */ /* 0x004fea000383ffff */
[----:B------:R-:W-:Y:S05]  /*16850*/  BRA `(.L_x_1310) ;  /* 0xffffff3400147947 */ /* 0x000fea000383ffff */
.L_x_1315:
[----:B01----:R-:W-:-:S04]  /*16860*/  IMAD.U32 R3, RZ, RZ, UR10 ;  /* 0x0000000aff037e24 */ /* 0x003fc8000f8e00ff */
[----:B------:R0:W1:Y:S03]  /*16870*/  SYNCS.PHASECHK.TRANS64.TRYWAIT P1, [R3+URZ+0x30850], R0 ;  /* 0x03085000030075a7 */ /* 0x000066000802017f */
[----:B-1----:R-:W-:Y:S05]  /*16880*/  @!P1 NANOSLEEP.SYNCS 0x989680 ;  /* 0x009896800000995d */ /* 0x002fea0003900000 */
[----:B------:R-:W1:Y:S02]  /*16890*/  @!P1 SYNCS.PHASECHK.TRANS64 P1, [R3+URZ+0x30850], R0 ;  /* 0x03085000030095a7 */ /* 0x000e64000802007f */
[----:B-1----:R-:W-:Y:S05]  /*168a0*/  @!P1 BRA `(.L_x_1315) ;  /* 0xfffffffc00ec9947 */ /* 0x002fea000383ffff */
[----:B------:R-:W-:Y:S05]  /*168b0*/  BRA `(.L_x_1314) ;  /* 0xffffff4000b87947 */ /* 0x000fea000383ffff */
.L_x_1330:
[----:B-1----:R-:W-:-:S04]  /*168c0*/  IMAD.U32 R7, RZ, RZ, UR5 ;  /* 0x00000005ff077e24 */ /* 0x002fc8000f8e00ff */
[----:B------:R1:W2:Y:S03]  /*168d0*/  SYNCS.PHASECHK.TRANS64.TRYWAIT P1, [R7+URZ+0x30850], R0 ;  /* 0x03085000070075a7 */ /* 0x0002a6000802017f */
[----:B--2---:R-:W-:Y:S05]  /*168e0*/  @!P1 NANOSLEEP.SYNCS 0x989680 ;  /* 0x009896800000995d */ /* 0x004fea0003900000 */
[----:B------:R-:W2:Y:S02]  /*168f0*/  @!P1 SYNCS.PHASECHK.TRANS64 P1, [R7+URZ+0x30850], R0 ;  /* 0x03085000070095a7 */ /* 0x000ea4000802007f */
[----:B--2---:R-:W-:Y:S05]  /*16900*/  @!P1 BRA `(.L_x_1330) ;  /* 0xfffffffc00ec9947 */ /* 0x004fea000383ffff */
[----:B------:R-:W-:Y:S05]  /*16910*/  BRA `(.L_x_1329) ;  /* 0xffffff6400e47947 */ /* 0x000fea000383ffff */
.L_x_1381:
[----:B------:R-:W1:Y:S01]  /*16920*/  S2R R17, SR_TID.X ;  /* 0x0000000000117919 */ /* 0x000e620000002100 */
[----:B------:R-:W-:Y:S01]  /*16930*/  BSSY B0, `(.L_x_1447) ;  /* 0x000000a000007945 */ /* 0x000fe20003800000 */
[----:B------:R-:W-:Y:S02]  /*16940*/  IMAD.MOV.U32 R12, RZ, RZ, RZ ;  /* 0x000000ffff0c7224 */ /* 0x000fe400078e00ff */
[----:B------:R-:W-:Y:S02]  /*16950*/  IMAD.MOV.U32 R11, RZ, RZ, 0x1f ;  /* 0x0000001fff0b7424 */ /* 0x000fe400078e00ff */
[----:B------:R-:W-:Y:S01]  /*16960*/  IMAD.MOV.U32 R15, RZ, RZ, -0x1 ;  /* 0xffffffffff0f7424 */ /* 0x000fe200078e00ff */
[----:B-1----:R-:W-:-:S04]  /*16970*/  SHF.R.U32.HI R17, RZ, 0x5, R17 ;  /* 0x00000005ff117819 */ /* 0x002fc80000011611 */
[----:B------:R-:W-:-:S05]  /*16980*/  LOP3.LUT R17, R17, 0x3, RZ, 0xc0, !PT ;  /* 0x0000000311117812 */ /* 0x000fca00078ec0ff */
[----:B------:R-:W-:-:S07]  /*16990*/  IMAD.MOV.U32 R13, RZ, RZ, R17 ;  /* 0x000000ffff0d7224 */ /* 0x000fce00078e0011 */
[----:B0----5:R-:W-:Y:S05]  /*169a0*/  WARPSYNC.COLLECTIVE R15, `(.L_x_1448) ;  /* 0x000000000f087348 */ /* 0x021fea0003c00000 */
[----:B------:R1:W2:Y:S02]  /*169b0*/  SHFL.IDX P6, R14, R13, R12, R11 ;  /* 0x0000000c0d0e7389 */ /* 0x0002a400000c000b */
[----:B012--5:R-:W-:Y:S01]  /*169c0*/  ENDCOLLECTIVE ;  /* 0x000000000000791b */ /* 0x027fe20003800000 */
.L_x_1448:
[----:B------:R-:W-:Y:S05]  /*169d0*/  BSYNC B0 ;  /* 0x0000000000007941 */ /* 0x000fea0003800000 */
.L_x_1447:
[----:B------:R-:W-:Y:S05]  /*169e0*/  BRA `(.L_x_1449) ;  /* 0xffffffbc00507947 */ /* 0x000fea000383ffff */
.L_x_1384:
[----:B0-----:R0:W1:Y:S02]  /*169f0*/  SYNCS.PHASECHK.TRANS64.TRYWAIT P0, [R6+URZ+0x30840], R2 ;  /* 0x03084002060075a7 */ /* 0x001064000800017f */
[----:B-1----:R-:W-:Y:S05]  /*16a00*/  @!P0 NANOSLEEP.SYNCS 0x989680 ;  /* 0x009896800000895d */ /* 0x002fea0003900000 */
[----:B------:R-:W1:Y:S02]  /*16a10*/  @!P0 SYNCS.PHASECHK.TRANS64 P0, [R6+URZ+0x30840], R2 ;  /* 0x03084002060085a7 */ /* 0x000e64000800007f */
[----:B-1----:R-:W-:Y:S05]  /*16a20*/  @!P0 BRA `(.L_x_1384) ;  /* 0xfffffffc00f08947 */ /* 0x002fea000383ffff */
[----:B------:R-:W-:Y:S05]  /*16a30*/  BRA `(.L_x_1450) ;  /* 0xffffffc000547947 */ /* 0x000fea000383ffff */
.L_x_1385:
        /* <DEDUP_REMOVED lines=8> */
.L_x_1452:
[----:B------:R-:W-:Y:S05]  /*16ac0*/  BSYNC B0 ;  /* 0x0000000000007941 */ /* 0x000fea0003800000 */
.L_x_1451:
[----:B------:R-:W-:Y:S01]  /*16ad0*/  IMAD.MOV.U32 R13, RZ, RZ, R4 ;  /* 0x000000ffff0d7224 */ /* 0x000fe200078e0004 */
[----:B------:R-:W-:Y:S01]  /*16ae0*/  MOV R11, 0x181f ;  /* 0x0000181f000b7802 */ /* 0x000fe20000000f00 */
[----:B------:R-:W-:Y:S02]  /*16af0*/  IMAD.MOV.U32 R12, RZ, RZ, RZ ;  /* 0x000000ffff0c7224 */ /* 0x000fe400078e00ff */
[----:B------:R-:W-:Y:S02]  /*16b00*/  IMAD.MOV.U32 R15, RZ, RZ, -0x1 ;  /* 0xffffffffff0f7424 */ /* 0x000fe400078e00ff */
[----:B------:R-:W-:Y:S02]  /*16b10*/  IMAD.MOV.U32 R2, RZ, RZ, R14 ;  /* 0x000000ffff027224 */ /* 0x000fe400078e000e */
[----:B------:R-:W-:-:S07]  /*16b20*/  @P0 IMAD R9, R7, 0x2, R22 ;  /* 0x0000000207090824 */ /* 0x000fce00078e0216 */
[----:B------:R-:W-:Y:S05]  /*16b30*/  WARPSYNC.COLLECTIVE R15, `(.L_x_1453) ;  /* 0x000000000f087348 */ /* 0x000fea0003c00000 */
[----:B------:R0:W1:Y:S02]  /*16b40*/  SHFL.IDX P6, R14, R13, R12, R11 ;  /* 0x0000000c0d0e7389 */ /* 0x00006400000c000b */
[----:B01----:R-:W-:Y:S01]  /*16b50*/  ENDCOLLECTIVE ;  /* 0x000000000000791b */ /* 0x003fe20003800000 */
.L_x_1453:
[----:B------:R-:W-:Y:S02]  /*16b60*/  IMAD.MOV.U32 R13, RZ, RZ, R0 ;  /* 0x000000ffff0d7224 */ /* 0x000fe400078e0000 */
[----:B------:R-:W-:Y:S02]  /*16b70*/  IMAD.MOV.U32 R12, RZ, RZ, 0x1 ;  /* 0x00000001ff0c7424 */ /* 0x000fe400078e00ff */
[----:B------:R-:W-:-:S07]  /*16b80*/  IMAD.MOV.U32 R3, RZ, RZ, R14 ;  /* 0x000000ffff037224 */ /* 0x000fce00078e000e */
[----:B------:R-:W-:Y:S05]  /*16b90*/  WARPSYNC.COLLECTIVE R15, `(.L_x_1454) ;  /* 0x000000000f087348 */ /* 0x000fea0003c00000 */
[----:B------:R0:W1:Y:S02]  /*16ba0*/  SHFL.IDX P6, R14, R13, R12, R11 ;  /* 0x0000000c0d0e7389 */ /* 0x00006400000c000b */
[----:B01----:R-:W-:Y:S01]  /*16bb0*/  ENDCOLLECTIVE ;  /* 0x000000000000791b */ /* 0x003fe20003800000 */
.L_x_1454:
[----:B------:R-:W-:-:S05]  /*16bc0*/  @P0 LEA R3, P1, R34, R3, 0x1 ;  /* 0x0000000322030211 */ /* 0x000fca00078208ff */
[----:B------:R-:W-:-:S05]  /*16bd0*/  @P0 IMAD.X R2, RZ, RZ, R2, P1 ;  /* 0x000000ffff020224 */ /* 0x000fca00008e0602 */
[----:B------:R-:W-:Y:S01]  /*16be0*/  @P0 LOP3.LUT R3, R3, R2, RZ, 0x3c, !PT ;  /* 0x0000000203030212 */ /* 0x000fe200078e3cff */
[----:B------:R-:W-:-:S03]  /*16bf0*/  IMAD.MOV.U32 R13, RZ, RZ, R4 ;  /* 0x000000ffff0d7224 */ /* 0x000fc600078e0004 */
[----:B------:R-:W-:-:S04]  /*16c00*/  @P0 LOP3.LUT R2, R3, R2, RZ, 0x3c, !PT ;  /* 0x0000000203020212 */ /* 0x000fc800078e3cff */
[----:B------:R-:W-:Y:S02]  /*16c10*/  @P0 LOP3.LUT R3, R3, R2, RZ, 0x3c, !PT ;  /* 0x0000000203030212 */ /* 0x000fe400078e3cff */
[----:B------:R-:W-:-:S07]  /*16c20*/  MOV R8, R14 ;  /* 0x0000000e00087202 */ /* 0x000fce0000000f00 */
[----:B------:R-:W-:Y:S05]  /*16c30*/  WARPSYNC.COLLECTIVE R15, `(.L_x_1455) ;  /* 0x000000000f087348 */ /* 0x000fea0003c00000 */
[----:B------:R0:W1:Y:S02]  /*16c40*/  SHFL.IDX P6, R14, R13, R12, R11 ;  /* 0x0000000c0d0e7389 */ /* 0x00006400000c000b */
[----:B01----:R-:W-:Y:S01]  /*16c50*/  ENDCOLLECTIVE ;  /* 0x000000000000791b */ /* 0x003fe20003800000 */
.L_x_1455:
        /* <DEDUP_REMOVED lines=14> */
.L_x_1456:
[----:B------:R-:W-:Y:S01]  /*16d40*/  @P0 IMAD R21, R7, 0x2, R22 ;  /* 0x0000000207150824 */ /* 0x000fe200078e0216 */
        /* <DEDUP_REMOVED lines=15> */
.L_x_1457:
[----:B------:R-:W-:Y:S02]  /*16e40*/  @P0 IMAD R9, R7, 0x2, R22 ;  /* 0x0000000207090824 */ /* 0x000fe400078e0216 */
[----:B------:R-:W-:Y:S02]  /*16e50*/  IMAD.MOV.U32 R13, RZ, RZ, R0 ;  /* 0x000000ffff0d7224 */ /* 0x000fe400078e0000 */
[----:B------:R-:W-:Y:S02]  /*16e60*/  IMAD.MOV.U32 R12, RZ, RZ, 0x3 ;  /* 0x00000003ff0c7424 */ /* 0x000fe400078e00ff */
[----:B------:R-:W-:-:S07]  /*16e70*/  IMAD.MOV.U32 R2, RZ, RZ, R14 ;  /* 0x000000ffff027224 */ /* 0x000fce00078e000e */
[----:B------:R-:W-:Y:S05]  /*16e80*/  WARPSYNC.COLLECTIVE R15, `(.L_x_1458) ;  /* 0x000000000f087348 */ /* 0x000fea0003c00000 */
[----:B------:R0:W1:Y:S02]  /*16e90*/  SHFL.IDX P6, R14, R13, R12, R11 ;  /* 0x0000000c0d0e7389 */ /* 0x00006400000c000b */
[----:B01----:R-:W-:Y:S01]  /*16ea0*/  ENDCOLLECTIVE ;  /* 0x000000000000791b */ /* 0x003fe20003800000 */
.L_x_1458:
        /* <DEDUP_REMOVED lines=10> */
[----:B------:R0:W-:Y:S04]  /*16f50*/  @P0 LDGSTS.E.BYPASS.LTC128B.128 [R9+0x27400], desc[UR36][R2.64+0x180], !P2 ;  /* 0x2740018002090fae */ /* 0x0001e8000d101d64 */
[----:B0-----:R-:W-:Y:S05]  /*16f60*/  WARPSYNC.COLLECTIVE R15, `(.L_x_1459) ;  /* 0x000000000f087348 */ /* 0x001fea0003c00000 */
[----:B------:R1:W2:Y:S02]  /*16f70*/  SHFL.IDX P6, R14, R13, R12, R11 ;  /* 0x0000000c0d0e7389 */ /* 0x0002a400000c000b */
[----:B012---:R-:W-:Y:S01]  /*16f80*/  ENDCOLLECTIVE ;  /* 0x000000000000791b */ /* 0x007fe20003800000 */
.L_x_1459:
[----:B------:R-:W-:Y:S01]  /*16f90*/  IMAD.MOV.U32 R2, RZ, RZ, R14 ;  /* 0x000000ffff027224 */ /* 0x000fe200078e000e */
[----:B------:R-:W-:Y:S06]  /*16fa0*/  BRA `(.L_x_1460) ;  /* 0xffffffc000047947 */ /* 0x000fec000383ffff */
.L_x_1390:
[----:B------:R-:W-:Y:S02]  /*16fb0*/  IMAD.MOV.U32 R13, RZ, RZ, R0 ;  /* 0x000000ffff0d7224 */ /* 0x000fe400078e0000 */
[----:B------:R-:W-:Y:S02]  /*16fc0*/  IMAD.MOV.U32 R12, RZ, RZ, RZ ;  /* 0x000000ffff0c7224 */ /* 0x000fe400078e00ff */
[----:B------:R-:W-:Y:S02]  /*16fd0*/  IMAD.MOV.U32 R11, RZ, RZ, 0x181f ;  /* 0x0000181fff0b7424 */ /* 0x000fe400078e00ff */
[----:B------:R-:W-:Y:S02]  /*16fe0*/  IMAD.MOV.U32 R15, RZ, RZ, -0x1 ;  /* 0xffffffffff0f7424 */ /* 0x000fe400078e00ff */
[----:B------:R-:W-:Y:S02]  /*16ff0*/  IMAD R5, R29, R6, RZ ;  /* 0x000000061d057224 */ /* 0x000fe400078e02ff */
[----:B------:R-:W-:-:S07]  /*17000*/  IMAD.IADD R27, R8, 0x1, R27 ;  /* 0x00000001081b7824 */ /* 0x000fce00078e021b */
[----:B------:R-:W-:Y:S05]  /*17010*/  WARPSYNC.COLLECTIVE R15, `(.L_x_1461) ;  /* 0x000000000f087348 */ /* 0x000fea0003c00000 */
[----:B------:R0:W1:Y:S02]  /*17020*/  SHFL.IDX P6, R14, R13, R12, R11 ;  /* 0x0000000c0d0e7389 */ /* 0x00006400000c000b */
[----:B01----:R-:W-:Y:S01]  /*17030*/  ENDCOLLECTIVE ;  /* 0x000000000000791b */ /* 0x003fe20003800000 */
.L_x_1461:
[----:B------:R-:W-:Y:S01]  /*17040*/  ISETP.GE.AND P0, PT, R27, R5, PT ;  /* 0x000000051b00720c */ /* 0x000fe20003f06270 */
[----:B------:R-:W-:Y:S01]  /*17050*/  IMAD.MOV.U32 R13, RZ, RZ, R4 ;  /* 0x000000ffff0d7224 */ /* 0x000fe200078e0004 */
[----:B------:R-:W-:-:S11]  /*17060*/  MOV R2, R14 ;  /* 0x0000000e00027202 */ /* 0x000fd60000000f00 */
[----:B------:R-:W-:Y:S05]  /*17070*/  WARPSYNC.COLLECTIVE R15, `(.L_x_1462) ;  /* 0x000000000f087348 */ /* 0x000fea0003c00000 */
[----:B------:R0:W1:Y:S02]  /*17080*/  SHFL.IDX P6, R14, R13, R12, R11 ;  /* 0x0000000c0d0e7389 */ /* 0x00006400000c000b */
[----:B01----:R-:W-:Y:S01]  /*17090*/  ENDCOLLECTIVE ;  /* 0x000000000000791b */ /* 0x003fe20003800000 */
.L_x_1462:
[----:B------:R-:W-:Y:S01]  /*170a0*/  MOV R13, R0 ;  /* 0x00000000000d7202 */ /* 0x000fe20000000f00 */
[----:B------:R-:W-:Y:S02]  /*170b0*/  IMAD.MOV.U32 R12, RZ, RZ, 0x1 ;  /* 0x00000001ff0c7424 */ /* 0x000fe400078e00ff */
[----:B------:R-:W-:-:S07]  /*170c0*/  IMAD.MOV.U32 R3, RZ, RZ, R14 ;  /* 0x000000ffff037224 */ /* 0x000fce00078e000e */
[----:B------:R-:W-:Y:S05]  /*170d0*/  WARPSYNC.COLLECTIVE R15, `(.L_x_1463) ;  /* 0x000000000f087348 */ /* 0x000fea0003c00000 */
[----:B------:R0:W1:Y:S02]  /*170e0*/  SHFL.IDX P6, R14, R13, R12, R11 ;  /* 0x0000000c0d0e7389 */ /* 0x00006400000c000b */
[----:B01----:R-:W-:Y:S01]  /*170f0*/  ENDCOLLECTIVE ;  /* 0x000000000000791b */ /* 0x003fe20003800000 */
.L_x_1463:
[----:B------:R-:W-:-:S05]  /*17100*/  @!P0 LEA R6, P5, R34, R3, 0x1 ;  /* 0x0000000322068211 */ /* 0x000fca00078a08ff */
[----:B------:R-:W-:Y:S02]  /*17110*/  @!P0 IMAD.X R3, RZ, RZ, R2, P5 ;  /* 0x000000ffff038224 */ /* 0x000fe400028e0602 */
[----:B------:R-:W-:Y:S02]  /*17120*/  @!P0 IMAD.MOV.U32 R2, RZ, RZ, R6 ;  /* 0x000000ffff028224 */ /* 0x000fe400078e0006 */
[----:B------:R-:W-:Y:S02]  /*17130*/  VIADD R6, R27, 0x10 ;  /* 0x000000101b067836 */ /* 0x000fe40000000000 */
[----:B------:R-:W-:Y:S01]  /*17140*/  IMAD.MOV.U32 R13, RZ, RZ, R4 ;  /* 0x000000ffff0d7224 */ /* 0x000fe200078e0004 */
[----:B------:R-:W-:Y:S01]  /*17150*/  @!PT LDS RZ, [RZ] ;  /* 0x00000000fffff984 */ /* 0x000fe20000000800 */
[----:B------:R-:W-:Y:S01]  /*17160*/  @!PT LDS RZ, [RZ] ;  /* 0x00000000fffff984 */ /* 0x000fe20000000800 */
[----:B------:R-:W-:Y:S01]  /*17170*/  @!PT LDS RZ, [RZ] ;  /* 0x00000000fffff984 */ /* 0x000fe20000000800 */
[----:B------:R-:W-:Y:S04]  /*17180*/  @!P0 LDGSTS.E.BYPASS.LTC128B.128 [R33+0x10400], desc[UR36][R2.64], !P4 ;  /* 0x1040000002218fae */ /* 0x000fe8000e101d64 */
[----:B------:R-:W-:Y:S04]  /*17190*/  @!P0 LDGSTS.E.BYPASS.LTC128B.128 [R33+0x14400], desc[UR36][R2.64+0x80], !P3 ;  /* 0x1440008002218fae */ /* 0x000fe8000d901d64 */
[----:B------:R-:W-:Y:S04]  /*171a0*/  @!P0 LDGSTS.E.BYPASS.LTC128B.128 [R33+0x18400], desc[UR36][R2.64+0x100], !P2 ;  /* 0x1840010002218fae */ /* 0x000fe8000d101d64 */
[----:B------:R0:W-:Y:S01]  /*171b0*/  @!P0 LDGSTS.E.BYPASS.LTC128B.128 [R33+0x1c400], desc[UR36][R2.64+0x180], !P1 ;  /* 0x1c40018002218fae */ /* 0x0001e2000c901d64 */
[----:B------:R-:W-:Y:S01]  /*171c0*/  ISETP.GE.AND P0, PT, R6, R5, PT ;  /* 0x000000050600720c */ /* 0x000fe20003f06270 */
[----:B0-----:R-:W-:-:S12]  /*171d0*/  IMAD.MOV.U32 R2, RZ, RZ, R14 ;  /* 0x000000ffff027224 */ /* 0x001fd800078e000e */
[----:B------:R-:W-:Y:S05]  /*171e0*/  WARPSYNC.COLLECTIVE R15, `(.L_x_1464) ;  /* 0x000000000f087348 */ /* 0x000fea0003c00000 */
[----:B------:R0:W1:Y:S02]  /*171f0*/  SHFL.IDX P6, R14, R13, R12, R11 ;  /* 0x0000000c0d0e7389 */ /* 0x00006400000c000b */
[----:B01----:R-:W-:Y:S01]  /*17200*/  ENDCOLLECTIVE ;  /* 0x000000000000791b */ /* 0x003fe20003800000 */
.L_x_1464:
[----:B------:R-:W-:Y:S02]  /*17210*/  IMAD.MOV.U32 R13, RZ, RZ, R0 ;  /* 0x000000ffff0d7224 */ /* 0x000fe400078e0000 */
[----:B------:R-:W-:Y:S02]  /*17220*/  IMAD.MOV.U32 R12, RZ, RZ, 0x2 ;  /* 0x00000002ff0c7424 */ /* 0x000fe400078e00ff */
[----:B------:R-:W-:-:S07]  /*17230*/  IMAD.MOV.U32 R3, RZ, RZ, R14 ;  /* 0x000000ffff037224 */ /* 0x000fce00078e000e */
[----:B------:R-:W-:Y:S05]  /*17240*/  WARPSYNC.COLLECTIVE R15, `(.L_x_1465) ;  /* 0x000000000f087348 */ /* 0x000fea0003c00000 */
[----:B------:R0:W1:Y:S02]  /*17250*/  SHFL.IDX P6, R14, R13, R12, R11 ;  /* 0x0000000c0d0e7389 */ /* 0x00006400000c000b */
[----:B01----:R-:W-:Y:S01]  /*17260*/  ENDCOLLECTIVE ;  /* 0x000000000000791b */ /* 0x003fe20003800000 */
.L_x_1465:
[----:B------:R-:W-:-:S05]  /*17270*/  @!P0 LEA R6, P5, R34, R3, 0x1 ;  /* 0x0000000322068211 */ /* 0x000fca00078a08ff */
[----:B------:R-:W-:Y:S02]  /*17280*/  @!P0 IMAD.X R7, RZ, RZ, R2, P5 ;  /* 0x000000ffff078224 */ /* 0x000fe400028e0602 */
[----:B------:R-:W-:Y:S02]  /*17290*/  @!P0 IMAD.MOV.U32 R2, RZ, RZ, R6 ;  /* 0x000000ffff028224 */ /* 0x000fe400078e0006 */
[----:B------:R-:W-:Y:S01]  /*172a0*/  VIADD R6, R27, 0x20 ;  /* 0x000000201b067836 */ /* 0x000fe20000000000 */
[----:B------:R-:W-:Y:S01]  /*172b0*/  @!P0 MOV R3, R7 ;  /* 0x0000000700038202 */ /* 0x000fe20000000f00 */
[----:B------:R-:W-:-:S04]  /*172c0*/  IMAD.MOV.U32 R13, RZ, RZ, R4 ;  /* 0x000000ffff0d7224 */ /* 0x000fc800078e0004 */
        /* <DEDUP_REMOVED lines=12> */
.L_x_1466:
[----:B------:R-:W-:Y:S02]  /*17390*/  IMAD.MOV.U32 R13, RZ, RZ, R0 ;  /* 0x000000ffff0d7224 */ /* 0x000fe400078e0000 */
[----:B------:R-:W-:Y:S02]  /*173a0*/  IMAD.MOV.U32 R12, RZ, RZ, 0x3 ;  /* 0x00000003ff0c7424 */ /* 0x000fe400078e00ff */
[----:B------:R-:W-:-:S07]  /*173b0*/  IMAD.MOV.U32 R3, RZ, RZ, R14 ;  /* 0x000000ffff037224 */ /* 0x000fce00078e000e */
[----:B------:R-:W-:Y:S05]  /*173c0*/  WARPSYNC.COLLECTIVE R15, `(.L_x_1467) ;  /* 0x000000000f087348 */ /* 0x000fea0003c00000 */
[----:B------:R0:W1:Y:S02]  /*173d0*/  SHFL.IDX P6, R14, R13, R12, R11 ;  /* 0x0000000c0d0e7389 */ /* 0x00006400000c000b */
[----:B01----:R-:W-:Y:S01]  /*173e0*/  ENDCOLLECTIVE ;  /* 0x000000000000791b */ /* 0x003fe20003800000 */
.L_x_1467:
[----:B------:R-:W-:-:S04]  /*173f0*/  @!P0 LEA R6, P5, R34, R3, 0x1 ;  /* 0x0000000322068211 */ /* 0x000fc800078a08ff */
[----:B------:R-:W-:Y:S01]  /*17400*/  @!P0 IADD3.X R7, RZ, R2, RZ, P5, !PT ;  /* 0x00000002ff078210 */ /* 0x000fe20002ffe4ff */
[----:B------:R-:W-:Y:S02]  /*17410*/  @!P0 IMAD.MOV.U32 R2, RZ, RZ, R6 ;  /* 0x000000ffff028224 */ /* 0x000fe400078e0006 */
[----:B------:R-:W-:Y:S02]  /*17420*/  VIADD R6, R27, 0x30 ;  /* 0x000000301b067836 */ /* 0x000fe40000000000 */
[----:B------:R-:W-:Y:S01]  /*17430*/  @!P0 IMAD.MOV.U32 R3, RZ, RZ, R7 ;  /* 0x000000ffff038224 */ /* 0x000fe200078e0007 */
[----:B------:R-:W-:-:S04]  /*17440*/  MOV R13, R4 ;  /* 0x00000004000d7202 */ /* 0x000fc80000000f00 */
        /* <DEDUP_REMOVED lines=12> */
.L_x_1468:
[----:B------:R-:W-:Y:S01]  /*17510*/  IMAD.MOV.U32 R13, RZ, RZ, R0 ;  /* 0x000000ffff0d7224 */ /* 0x000fe200078e0000 */
[----:B------:R-:W-:Y:S01]  /*17520*/  MOV R12, 0x4 ;  /* 0x00000004000c7802 */ /* 0x000fe20000000f00 */
[----:B------:R-:W-:-:S07]  /*17530*/  IMAD.MOV.U32 R3, RZ, RZ, R14 ;  /* 0x000000ffff037224 */ /* 0x000fce00078e000e */
[----:B------:R-:W-:Y:S05]  /*17540*/  WARPSYNC.COLLECTIVE R15, `(.L_x_1469) ;  /* 0x000000000f087348 */ /* 0x000fea0003c00000 */
[----:B------:R0:W1:Y:S02]  /*17550*/  SHFL.IDX P6, R14, R13, R12, R11 ;  /* 0x0000000c0d0e7389 */ /* 0x00006400000c000b */
[----:B01----:R-:W-:Y:S01]  /*17560*/  ENDCOLLECTIVE ;  /* 0x000000000000791b */ /* 0x003fe20003800000 */
.L_x_1469:
[----:B------:R-:W-:-:S05]  /*17570*/  @!P0 LEA R6, P5, R34, R3, 0x1 ;  /* 0x0000000322068211 */ /* 0x000fca00078a08ff */
[----:B------:R-:W-:Y:S02]  /*17580*/  @!P0 IMAD.X R7, RZ, RZ, R2, P5 ;  /* 0x000000ffff078224 */ /* 0x000fe400028e0602 */
[----:B------:R-:W-:Y:S02]  /*17590*/  @!P0 IMAD.MOV.U32 R2, RZ, RZ, R6 ;  /* 0x000000ffff028224 */ /* 0x000fe400078e0006 */
[----:B------:R-:W-:Y:S02]  /*175a0*/  @!P0 IMAD.MOV.U32 R3, RZ, RZ, R7 ;  /* 0x000000ffff038224 */ /* 0x000fe400078e0007 */
[----:B------:R-:W-:Y:S02]  /*175b0*/  IMAD.MOV.U32 R13, RZ, RZ, R4 ;  /* 0x000000ffff0d7224 */ /* 0x000fe400078e0004 */
[----:B------:R-:W-:Y:S01]  /*175c0*/  VIADD R6, R27, 0x40 ;  /* 0x000000401b067836 */ /* 0x000fe20000000000 */
        /* <DEDUP_REMOVED lines=12> */
.L_x_1470:
[----:B------:R-:W-:Y:S02]  /*17690*/  IMAD.MOV.U32 R13, RZ, RZ, R0 ;  /* 0x000000ffff0d7224 */ /* 0x000fe400078e0000 */
[----:B------:R-:W-:Y:S02]  /*176a0*/  IMAD.MOV.U32 R12, RZ, RZ, 0x5 ;  /* 0x00000005ff0c7424 */ /* 0x000fe400078e00ff */
[----:B------:R-:W-:-:S07]  /*176b0*/  IMAD.MOV.U32 R3, RZ, RZ, R14 ;  /* 0x000000ffff037224 */ /* 0x000fce00078e000e */
[----:B------:R-:W-:Y:S05]  /*176c0*/  WARPSYNC.COLLECTIVE R15, `(.L_x_1471) ;  /* 0x000000000f087348 */ /* 0x000fea0003c00000 */
[----:B------:R0:W1:Y:S02]  /*176d0*/  SHFL.IDX P6, R14, R13, R12, R11 ;  /* 0x0000000c0d0e7389 */ /* 0x00006400000c000b */
[----:B01----:R-:W-:Y:S01]  /*176e0*/  ENDCOLLECTIVE ;  /* 0x000000000000791b */ /* 0x003fe20003800000 */
.L_x_1471:
[----:B------:R-:W-:-:S05]  /*176f0*/  @!P0 LEA R6, P5, R34, R3, 0x1 ;  /* 0x0000000322068211 */ /* 0x000fca00078a08ff */
[----:B------:R-:W-:Y:S02]  /*17700*/  @!P0 IMAD.X R7, RZ, RZ, R2, P5 ;  /* 0x000000ffff078224 */ /* 0x000fe400028e0602 */
[----:B------:R-:W-:Y:S01]  /*17710*/  @!P0 IMAD.MOV.U32 R2, RZ, RZ, R6 ;  /* 0x000000ffff028224 */ /* 0x000fe200078e0006 */
[----:B------:R-:W-:Y:S01]  /*17720*/  IADD3 R6, R27, 0x50, RZ ;  /* 0x000000501b067810 */ /* 0x000fe20007ffe0ff */
[----:B------:R-:W-:Y:S02]  /*17730*/  @!P0 IMAD.MOV.U32 R3, RZ, RZ, R7 ;  /* 0x000000ffff038224 */ /* 0x000fe400078e0007 */
[----:B------:R-:W-:-:S03]  /*17740*/  IMAD.MOV.U32 R13, RZ, RZ, R4 ;  /* 0x000000ffff0d7224 */ /* 0x000fc600078e0004 */
        /* <DEDUP_REMOVED lines=12> */
.L_x_1472:
[----:B------:R-:W-:Y:S02]  /*17810*/  IMAD.MOV.U32 R13, RZ, RZ, R0 ;  /* 0x000000ffff0d7224 */ /* 0x000fe400078e0000 */
[----:B------:R-:W-:Y:S02]  /*17820*/  IMAD.MOV.U32 R12, RZ, RZ, 0x6 ;  /* 0x00000006ff0c7424 */ /* 0x000fe400078e00ff */
[----:B------:R-:W-:-:S07]  /*17830*/  IMAD.MOV.U32 R3, RZ, RZ, R14 ;  /* 0x000000ffff037224 */ /* 0x000fce00078e000e */
[----:B------:R-:W-:Y:S05]  /*17840*/  WARPSYNC.COLLECTIVE R15, `(.L_x_1473) ;  /* 0x000000000f087348 */ /* 0x000fea0003c00000 */
[----:B------:R0:W1:Y:S02]  /*17850*/  SHFL.IDX P6, R14, R13, R12, R11 ;  /* 0x0000000c0d0e7389 */ /* 0x00006400000c000b */
[----:B01----:R-:W-:Y:S01]  /*17860*/  ENDCOLLECTIVE ;  /* 0x000000000000791b */ /* 0x003fe20003800000 */
.L_x_1473:
[----:B------:R-:W-:-:S05]  /*17870*/  @!P0 LEA R6, P5, R34, R3, 0x1 ;  /* 0x0000000322068211 */ /* 0x000fca00078a08ff */
[----:B------:R-:W-:Y:S01]  /*17880*/  @!P0 IMAD.X R7, RZ, RZ, R2, P5 ;  /* 0x000000ffff078224 */ /* 0x000fe200028e0602 */
[----:B------:R-:W-:Y:S01]  /*17890*/  @!P0 MOV R2, R6 ;  /* 0x0000000600028202 */ /* 0x000fe20000000f00 */
[----:B------:R-:W-:Y:S02]  /*178a0*/  VIADD R6, R27, 0x60 ;  /* 0x000000601b067836 */ /* 0x000fe40000000000 */
        /* <DEDUP_REMOVED lines=14> */
.L_x_1474:
[----:B------:R-:W-:Y:S02]  /*17990*/  IMAD.MOV.U32 R13, RZ, RZ, R0 ;  /* 0x000000ffff0d7224 */ /* 0x000fe400078e0000 */
[----:B------:R-:W-:Y:S01]  /*179a0*/  IMAD.MOV.U32 R12, RZ, RZ, 0x7 ;  /* 0x00000007ff0c7424 */ /* 0x000fe200078e00ff */
[----:B------:R-:W-:-:S07]  /*179b0*/  MOV R3, R14 ;  /* 0x0000000e00037202 */ /* 0x000fce0000000f00 */
[----:B------:R-:W-:Y:S05]  /*179c0*/  WARPSYNC.COLLECTIVE R15, `(.L_x_1475) ;  /* 0x000000000f087348 */ /* 0x000fea0003c00000 */
[----:B------:R0:W1:Y:S02]  /*179d0*/  SHFL.IDX P6, R14, R13, R12, R11 ;  /* 0x0000000c0d0e7389 */ /* 0x00006400000c000b */
[----:B01----:R-:W-:Y:S01]  /*179e0*/  ENDCOLLECTIVE ;  /* 0x000000000000791b */ /* 0x003fe20003800000 */
.L_x_1475:
[----:B------:R-:W-:-:S05]  /*179f0*/  @!P0 LEA R6, P5, R34, R3, 0x1 ;  /* 0x0000000322068211 */ /* 0x000fca00078a08ff */
[----:B------:R-:W-:Y:S02]  /*17a00*/  @!P0 IMAD.X R7, RZ, RZ, R2, P5 ;  /* 0x000000ffff078224 */ /* 0x000fe400028e0602 */
[----:B------:R-:W-:Y:S02]  /*17a10*/  @!P0 IMAD.MOV.U32 R2, RZ, RZ, R6 ;  /* 0x000000ffff028224 */ /* 0x000fe400078e0006 */
[----:B------:R-:W-:Y:S01]  /*17a20*/  @!P0 IMAD.MOV.U32 R3, RZ, RZ, R7 ;  /* 0x000000ffff038224 */ /* 0x000fe200078e0007 */
[----:B------:R-:W-:-:S04]  /*17a30*/  MOV R13, R4 ;  /* 0x00000004000d7202 */ /* 0x000fc80000000f00 */
[----:B------:R-:W-:Y:S01]  /*17a40*/  @!PT LDS RZ, [RZ] ;  /* 0x00000000fffff984 */ /* 0x000fe20000000800 */
[----:B------:R-:W-:Y:S01]  /*17a50*/  @!PT LDS RZ, [RZ] ;  /* 0x00000000fffff984 */ /* 0x000fe20000000800 */
[----:B------:R-:W-:Y:S01]  /*17a60*/  @!PT LDS RZ, [RZ] ;  /* 0x00000000fffff984 */ /* 0x000fe20000000800 */
[----:B------:R0:W-:Y:S04]  /*17a70*/  @!P0 LDGSTS.E.BYPASS.LTC128B.128 [R33+0x13400], desc[UR36][R2.64], !P4 ;  /* 0x1340000002218fae */ /* 0x0001e8000e101d64 */
[----:B------:R0:W-:Y:S04]  /*17a80*/  @!P0 LDGSTS.E.BYPASS.LTC128B.128 [R33+0x17400], desc[UR36][R2.64+0x80], !P3 ;  /* 0x1740008002218fae */ /* 0x0001e8000d901d64 */
[----:B------:R0:W-:Y:S01]  /*17a90*/  @!P0 LDGSTS.E.BYPASS.LTC128B.128 [R33+0x1b400], desc[UR36][R2.64+0x100], !P2 ;  /* 0x1b40010002218fae */ /* 0x0001e2000d101d64 */
[----:B------:R-:W-:-:S03]  /*17aa0*/  IMAD.MOV.U32 R6, RZ, RZ, R14 ;  /* 0x000000ffff067224 */ /* 0x000fc600078e000e */
[----:B------:R0:W-:Y:S04]  /*17ab0*/  @!P0 LDGSTS.E.BYPASS.LTC128B.128 [R33+0x1f400], desc[UR36][R2.64+0x180], !P1 ;  /* 0x1f40018002218fae */ /* 0x0001e8000c901d64 */
[----:B0-----:R-:W-:Y:S05]  /*17ac0*/  WARPSYNC.COLLECTIVE R15, `(.L_x_1476) ;  /* 0x000000000f087348 */ /* 0x001fea0003c00000 */
[----:B------:R1:W2:Y:S02]  /*17ad0*/  SHFL.IDX P6, R14, R13, R12, R11 ;  /* 0x0000000c0d0e7389 */ /* 0x0002a400000c000b */
[----:B012---:R-:W-:Y:S01]  /*17ae0*/  ENDCOLLECTIVE ;  /* 0x000000000000791b */ /* 0x007fe20003800000 */
.L_x_1476:
[----:B------:R-:W-:Y:S05]  /*17af0*/  BRA `(.L_x_1477) ;  /* 0xffffffc000507947 */ /* 0x000fea000383ffff */
.L_x_1395:
[----:B0-----:R0:W2:Y:S02]  /*17b00*/  SYNCS.PHASECHK.TRANS64.TRYWAIT P0, [R22+URZ+0x30820], R3 ;  /* 0x03082003160075a7 */ /* 0x0010a4000800017f */
[----:B--2---:R-:W-:Y:S05]  /*17b10*/  @!P0 NANOSLEEP.SYNCS 0x989680 ;  /* 0x009896800000895d */ /* 0x004fea0003900000 */
[----:B------:R-:W2:Y:S02]  /*17b20*/  @!P0 SYNCS.PHASECHK.TRANS64 P0, [R22+URZ+0x30820], R3 ;  /* 0x03082003160085a7 */ /* 0x000ea4000800007f */
[----:B--2---:R-:W-:Y:S05]  /*17b30*/  @!P0 BRA `(.L_x_1395) ;  /* 0xfffffffc00f08947 */ /* 0x004fea000383ffff */
[----:B------:R-:W-:Y:S05]  /*17b40*/  BRA `(.L_x_1478) ;  /* 0xffffffc000cc7947 */ /* 0x000fea000383ffff */
.L_x_1400:
[----:B0-----:R0:W1:Y:S02]  /*17b50*/  SYNCS.PHASECHK.TRANS64.TRYWAIT P0, [R7+URZ+0x30840], R2 ;  /* 0x03084002070075a7 */ /* 0x001064000800017f */
[----:B-1----:R-:W-:Y:S05]  /*17b60*/  @!P0 NANOSLEEP.SYNCS 0x989680 ;  /* 0x009896800000895d */ /* 0x002fea0003900000 */
[----:B------:R-:W1:Y:S02]  /*17b70*/  @!P0 SYNCS.PHASECHK.TRANS64 P0, [R7+URZ+0x30840], R2 ;  /* 0x03084002070085a7 */ /* 0x000e64000800007f */
[----:B-1----:R-:W-:Y:S05]  /*17b80*/  @!P0 BRA `(.L_x_1400) ;  /* 0xfffffffc00f08947 */ /* 0x002fea000383ffff */
[----:B------:R-:W-:Y:S05]  /*17b90*/  BRA `(.L_x_1479) ;  /* 0xffffffc400b07947 */ /* 0x000fea000383ffff */
.L_x_1401:
        /* <DEDUP_REMOVED lines=8> */
.L_x_1481:
[----:B------:R-:W-:Y:S05]  /*17c20*/  BSYNC B1 ;  /* 0x0000000000017941 */ /* 0x000fea0003800000 */
.L_x_1480:
[----:B------:R-:W-:Y:S01]  /*17c30*/  IMAD.MOV.U32 R13, RZ, RZ, R9 ;  /* 0x000000ffff0d7224 */ /* 0x000fe200078e0009 */
[----:B------:R-:W-:Y:S01]  /*17c40*/  MOV R12, RZ ;  /* 0x000000ff000c7202 */ /* 0x000fe20000000f00 */
[----:B------:R-:W-:Y:S01]  /*17c50*/  IMAD.MOV.U32 R11, RZ, RZ, 0x181f ;  /* 0x0000181fff0b7424 */ /* 0x000fe200078e00ff */
[----:B------:R-:W-:Y:S01]  /*17c60*/  LOP3.LUT R23, R23, 0xffffdfff, RZ, 0xc0, !PT ;  /* 0xffffdfff17177812 */ /* 0x000fe200078ec0ff */
[----:B------:R-:W-:Y:S02]  /*17c70*/  IMAD.MOV.U32 R15, RZ, RZ, -0x1 ;  /* 0xffffffffff0f7424 */ /* 0x000fe400078e00ff */
[----:B------:R-:W-:Y:S01]  /*17c80*/  IMAD.MOV.U32 R3, RZ, RZ, R14 ;  /* 0x000000ffff037224 */ /* 0x000fe200078e000e */
[----:B------:R-:W-:Y:S01]  /*17c90*/  @P3 LOP3.LUT R23, R23, 0x2000, RZ, 0xfc, !PT ;  /* 0x0000200017173812 */ /* 0x000fe200078efcff */
[----:B------:R-:W-:-:S07]  /*17ca0*/  IMAD.SHL.U32 R4, R34, 0x2, RZ ;  /* 0x0000000222047824 */ /* 0x000fce00078e00ff */
[----:B------:R-:W-:Y:S05]  /*17cb0*/  WARPSYNC.COLLECTIVE R15, `(.L_x_1482) ;  /* 0x000000000f087348 */ /* 0x000fea0003c00000 */
[----:B------:R0:W1:Y:S02]  /*17cc0*/  SHFL.IDX P6, R14, R13, R12, R11 ;  /* 0x0000000c0d0e7389 */ /* 0x00006400000c000b */
[----:B01----:R-:W-:Y:S01]  /*17cd0*/  ENDCOLLECTIVE ;  /* 0x000000000000791b */ /* 0x003fe20003800000 */
.L_x_1482:
[----:B------:R-:W-:Y:S01]  /*17ce0*/  IMAD R20, R20, 0x2, R22 ;  /* 0x0000000214147824 */ /* 0x000fe200078e0216 */
[C---:B------:R-:W-:Y:S02]  /*17cf0*/  LOP3.LUT P3, RZ, R23.reuse, 0x10, RZ, 0xc0, !PT ;  /* 0x0000001017ff7812 */ /* 0x040fe4000786c0ff */
[----:B------:R-:W-:-:S04]  /*17d00*/  LOP3.LUT R23, R23, 0xffffefff, RZ, 0xc0, !PT ;  /* 0xffffefff17177812 */ /* 0x000fc800078ec0ff */
[----:B------:R-:W-:-:S04]  /*17d10*/  @P2 LOP3.LUT R23, R23, 0x1000, RZ, 0xfc, !PT ;  /* 0x0000100017172812 */ /* 0x000fc800078efcff */
[C---:B------:R-:W-:Y:S02]  /*17d20*/  LOP3.LUT P2, RZ, R23.reuse, 0x8, RZ, 0xc0, !PT ;  /* 0x0000000817ff7812 */ /* 0x040fe4000784c0ff */
[----:B------:R-:W-:Y:S01]  /*17d30*/  MOV R13, R27 ;  /* 0x0000001b000d7202 */ /* 0x000fe20000000f00 */
[----:B------:R-:W-:Y:S01]  /*17d40*/  IMAD.MOV.U32 R12, RZ, RZ, 0x1 ;  /* 0x00000001ff0c7424 */ /* 0x000fe200078e00ff */
[----:B------:R-:W-:-:S04]  /*17d50*/  LOP3.LUT R23, R23, 0xfffff7ff, RZ, 0xc0, !PT ;  /* 0xfffff7ff17177812 */ /* 0x000fc800078ec0ff */
[----:B------:R-:W-:Y:S01]  /*17d60*/  @P1 LOP3.LUT R23, R23, 0x800, RZ, 0xfc, !PT ;  /* 0x0000080017171812 */ /* 0x000fe200078efcff */
[----:B------:R-:W-:-:S03]  /*17d70*/  IMAD.MOV.U32 R2, RZ, RZ, R14 ;  /* 0x000000ffff027224 */ /* 0x000fc600078e000e */
[----:B------:R-:W-:-:S13]  /*17d80*/  LOP3.LUT P1, RZ, R23, 0x4, RZ, 0xc0, !PT ;  /* 0x0000000417ff7812 */ /* 0x000fda000782c0ff */
[----:B------:R-:W-:Y:S05]  /*17d90*/  WARPSYNC.COLLECTIVE R15, `(.L_x_1483) ;  /* 0x000000000f087348 */ /* 0x000fea0003c00000 */
[----:B------:R0:W1:Y:S02]  /*17da0*/  SHFL.IDX P6, R14, R13, R12, R11 ;  /* 0x0000000c0d0e7389 */ /* 0x00006400000c000b */
[----:B01----:R-:W-:Y:S01]  /*17db0*/  ENDCOLLECTIVE ;  /* 0x000000000000791b */ /* 0x003fe20003800000 */
.L_x_1483:
        /* <DEDUP_REMOVED lines=14> */
.L_x_1484:
[----:B------:R-:W-:Y:S01]  /*17ea0*/  IMAD.MOV.U32 R13, RZ, RZ, R27 ;  /* 0x000000ffff0d7224 */ /* 0x000fe200078e001b */
[----:B------:R-:W-:Y:S01]  /*17eb0*/  MOV R12, 0x2 ;  /* 0x00000002000c7802 */ /* 0x000fe20000000f00 */
[----:B------:R-:W-:-:S07]  /*17ec0*/  IMAD.MOV.U32 R2, RZ, RZ, R14 ;  /* 0x000000ffff027224 */ /* 0x000fce00078e000e */
[----:B------:R-:W-:Y:S05]  /*17ed0*/  WARPSYNC.COLLECTIVE R15, `(.L_x_1485) ;  /* 0x000000000f087348 */ /* 0x000fea0003c00000 */
[----:B------:R0:W1:Y:S02]  /*17ee0*/  SHFL.IDX P6, R14, R13, R12, R11 ;  /* 0x0000000c0d0e7389 */ /* 0x00006400000c000b */
[----:B01----:R-:W-:Y:S01]  /*17ef0*/  ENDCOLLECTIVE ;  /* 0x000000000000791b */ /* 0x003fe20003800000 */
.L_x_1485:
        /* <DEDUP_REMOVED lines=14> */
.L_x_1486:
[----:B------:R-:W-:Y:S02]  /*17fe0*/  IMAD.MOV.U32 R13, RZ, RZ, R27 ;  /* 0x000000ffff0d7224 */ /* 0x000fe400078e001b */
[----:B------:R-:W-:Y:S02]  /*17ff0*/  IMAD.MOV.U32 R12, RZ, RZ, 0x3 ;  /* 0x00000003ff0c7424 */ /* 0x000fe400078e00ff */
[----:B------:R-:W-:-:S07]  /*18000*/  IMAD.MOV.U32 R2, RZ, RZ, R14 ;  /* 0x000000ffff027224 */ /* 0x000fce00078e000e */
[----:B------:R-:W-:Y:S05]  /*18010*/  WARPSYNC.COLLECTIVE R15, `(.L_x_1487) ;  /* 0x000000000f087348 */ /* 0x000fea0003c00000 */
[----:B------:R0:W1:Y:S02]  /*18020*/  SHFL.IDX P6, R14, R13, R12, R11 ;  /* 0x0000000c0d0e7389 */ /* 0x00006400000c000b */
[----:B01----:R-:W-:Y:S01]  /*18030*/  ENDCOLLECTIVE ;  /* 0x000000000000791b */ /* 0x003fe20003800000 */
.L_x_1487:
[----:B------:R-:W-:-:S05]  /*18040*/  IADD3 R2, P0, R2, R4, RZ ;  /* 0x0000000402027210 */ /* 0x000fca0007f1e0ff */
[----:B------:R-:W-:-:S05]  /*18050*/  IMAD.X R3, RZ, RZ, R35, P0 ;  /* 0x000000ffff037224 */ /* 0x000fca00000e0623 */
[----:B------:R-:W-:Y:S01]  /*18060*/  @!PT LDS RZ, [RZ] ;  /* 0x00000000fffff984 */ /* 0x000fe20000000800 */
[----:B------:R-:W-:Y:S01]  /*18070*/  @!PT LDS RZ, [RZ] ;  /* 0x00000000fffff984 */ /* 0x000fe20000000800 */
[----:B------:R-:W-:Y:S01]  /*18080*/  @!PT LDS RZ, [RZ] ;  /* 0x00000000fffff984 */ /* 0x000fe20000000800 */
[----:B------:R0:W-:Y:S01]  /*18090*/  LDGSTS.E.BYPASS.LTC128B.128 [R20+0x21400], desc[UR36][R2.64], !P3 ;  /* 0x2140000002147fae */ /* 0x0001e2000d901d64 */
[----:B------:R-:W-:Y:S01]  /*180a0*/  IMAD.MOV.U32 R13, RZ, RZ, R9 ;  /* 0x000000ffff0d7224 */ /* 0x000fe200078e0009 */
[C---:B------:R-:W-:Y:S02]  /*180b0*/  LOP3.LUT P3, RZ, R23.reuse, 0x2000, RZ, 0xc0, !PT ;  /* 0x0000200017ff7812 */ /* 0x040fe4000786c0ff */
[----:B------:R0:W-:Y:S01]  /*180c0*/  LDGSTS.E.BYPASS.LTC128B.128 [R20+0x23400], desc[UR36][R2.64+0x80], !P2 ;  /* 0x2340008002147fae */ /* 0x0001e2000d101d64 */
[----:B------:R-:W-:-:S03]  /*180d0*/  LOP3.LUT P2, RZ, R23, 0x1000, RZ, 0xc0, !PT ;  /* 0x0000100017ff7812 */ /* 0x000fc6000784c0ff */
[----:B------:R0:W-:Y:S01]  /*180e0*/  LDGSTS.E.BYPASS.LTC128B.128 [R20+0x25400], desc[UR36][R2.64+0x100], !P1 ;  /* 0x2540010002147fae */ /* 0x0001e2000c901d64 */
[----:B------:R-:W-:Y:S02]  /*180f0*/  LOP3.LUT P1, RZ, R23, 0x800, RZ, 0xc0, !PT ;  /* 0x0000080017ff7812 */ /* 0x000fe4000782c0ff */
[----:B------:R-:W-:Y:S01]  /*18100*/  MOV R35, R14 ;  /* 0x0000000e00237202 */ /* 0x000fe20000000f00 */
[----:B------:R0:W-:Y:S10]  /*18110*/  LDGSTS.E.BYPASS.LTC128B.128 [R20+0x27400], desc[UR36][R2.64+0x180], !P5 ;  /* 0x2740018002147fae */ /* 0x0001f4000e901d64 */
[----:B0-----:R-:W-:Y:S05]  /*18120*/  WARPSYNC.COLLECTIVE R15, `(.L_x_1488) ;  /* 0x000000000f087348 */ /* 0x001fea0003c00000 */
[----:B------:R1:W2:Y:S02]  /*18130*/  SHFL.IDX P6, R14, R13, R12, R11 ;  /* 0x0000000c0d0e7389 */ /* 0x0002a400000c000b */
[----:B012---:R-:W-:Y:S01]  /*18140*/  ENDCOLLECTIVE ;  /* 0x000000000000791b */ /* 0x007fe20003800000 */
.L_x_1488:
[----:B------:R-:W-:Y:S01]  /*18150*/  IMAD.MOV.U32 R2, RZ, RZ, R14 ;  /* 0x000000ffff027224 */ /* 0x000fe200078e000e */
[----:B------:R-:W-:Y:S06]  /*18160*/  BRA `(.L_x_1489) ;  /* 0xffffffc400347947 */ /* 0x000fec000383ffff */
.L_x_1406:
[----:B-1----:R1:W2:Y:S02]  /*18170*/  SYNCS.PHASECHK.TRANS64.TRYWAIT P0, [R7+URZ+0x30860], R2 ;  /* 0x03086002070075a7 */ /* 0x0022a4000800017f */
[----:B--2---:R-:W-:Y:S05]  /*18180*/  @!P0 NANOSLEEP.SYNCS 0x989680 ;  /* 0x009896800000895d */ /* 0x004fea0003900000 */
[----:B------:R-:W2:Y:S02]  /*18190*/  @!P0 SYNCS.PHASECHK.TRANS64 P0, [R7+URZ+0x30860], R2 ;  /* 0x03086002070085a7 */ /* 0x000ea4000800007f */
[----:B--2---:R-:W-:Y:S05]  /*181a0*/  @!P0 BRA `(.L_x_1406) ;  /* 0xfffffffc00f08947 */ /* 0x004fea000383ffff */
[----:B------:R-:W-:Y:S05]  /*181b0*/  BRA `(.L_x_1490) ;  /* 0xffffffc400ac7947 */ /* 0x000fea000383ffff */
.L_x_1407:
[----:B------:R-:W-:Y:S01]  /*181c0*/  BSSY B1, `(.L_x_1491) ;  /* 0x0000008000017945 */ /* 0x000fe20003800000 */
[----:B------:R-:W-:Y:S02]  /*181d0*/  IMAD.MOV.U32 R13, RZ, RZ, R24 ;  /* 0x000000ffff0d7224 */ /* 0x000fe400078e0018 */
[----:B------:R-:W-:Y:S02]  /*181e0*/  IMAD.MOV.U32 R12, RZ, RZ, RZ ;  /* 0x000000ffff0c7224 */ /* 0x000fe400078e00ff */
[----:B------:R-:W-:Y:S02]  /*181f0*/  IMAD.MOV.U32 R11, RZ, RZ, 0x181f ;  /* 0x0000181fff0b7424 */ /* 0x000fe400078e00ff */
[----:B------:R-:W-:-:S07]  /*18200*/  IMAD.MOV.U32 R15, RZ, RZ, -0x1 ;  /* 0xffffffffff0f7424 */ /* 0x000fce00078e00ff */
[----:B-1----:R-:W-:Y:S05]  /*18210*/  WARPSYNC.COLLECTIVE R15, `(.L_x_1492) ;  /* 0x000000000f087348 */ /* 0x002fea0003c00000 */
[----:B------:R0:W2:Y:S02]  /*18220*/  SHFL.IDX P6, R14, R13, R12, R11 ;  /* 0x0000000c0d0e7389 */ /* 0x0000a400000c000b */
[----:B012---:R-:W-:Y:S01]  /*18230*/  ENDCOLLECTIVE ;  /* 0x000000000000791b */ /* 0x007fe20003800000 */
.L_x_1492:
[----:B------:R-:W-:Y:S05]  /*18240*/  BSYNC B1 ;  /* 0x0000000000017941 */ /* 0x000fea0003800000 */
.L_x_1491:
[----:B------:R-:W-:Y:S01]  /*18250*/  IMAD.MOV.U32 R13, RZ, RZ, R17 ;  /* 0x000000ffff0d7224 */ /* 0x000fe200078e0011 */
[----:B------:R-:W-:Y:S01]  /*18260*/  MOV R3, R14 ;  /* 0x0000000e00037202 */ /* 0x000fe20000000f00 */
[----:B------:R-:W-:Y:S01]  /*18270*/  IMAD.MOV.U32 R12, RZ, RZ, RZ ;  /* 0x000000ffff0c7224 */ /* 0x000fe200078e00ff */
[----:B------:R-:W-:Y:S01]  /*18280*/  LEA R6, R6, R22, 0x1 ;  /* 0x0000001606067211 */ /* 0x000fe200078e08ff */
[----:B------:R-:W-:Y:S02]  /*18290*/  IMAD.MOV.U32 R11, RZ, RZ, 0x181f ;  /* 0x0000181fff0b7424 */ /* 0x000fe400078e00ff */
[----:B------:R-:W-:-:S07]  /*182a0*/  IMAD.MOV.U32 R15, RZ, RZ, -0x1 ;  /* 0xffffffffff0f7424 */ /* 0x000fce00078e00ff */
[----:B------:R-:W-:Y:S05]  /*182b0*/  WARPSYNC.COLLECTIVE R15, `(.L_x_1493) ;  /* 0x000000000f087348 */ /* 0x000fea0003c00000 */
[----:B------:R0:W1:Y:S02]  /*182c0*/  SHFL.IDX P6, R14, R13, R12, R11 ;  /* 0x0000000c0d0e7389 */ /* 0x00006400000c000b */
[----:B01----:R-:W-:Y:S01]  /*182d0*/  ENDCOLLECTIVE ;  /* 0x000000000000791b */ /* 0x003fe20003800000 */
.L_x_1493:
[----:B------:R-:W-:Y:S02]  /*182e0*/  IMAD.MOV.U32 R13, RZ, RZ, R24 ;  /* 0x000000ffff0d7224 */ /* 0x000fe400078e0018 */
[----:B------:R-:W-:Y:S02]  /*182f0*/  IMAD.MOV.U32 R12, RZ, RZ, 0x1 ;  /* 0x00000001ff0c7424 */ /* 0x000fe400078e00ff */
[----:B------:R-:W-:-:S07]  /*18300*/  IMAD.MOV.U32 R2, RZ, RZ, R14 ;  /* 0x000000ffff027224 */ /* 0x000fce00078e000e */
[----:B------:R-:W-:Y:S05]  /*18310*/  WARPSYNC.COLLECTIVE R15, `(.L_x_1494) ;  /* 0x000000000f087348 */ /* 0x000fea0003c00000 */
[----:B------:R0:W1:Y:S02]  /*18320*/  SHFL.IDX P6, R14, R13, R12, R11 ;  /* 0x0000000c0d0e7389 */ /* 0x00006400000c000b */
[----:B01----:R-:W-:Y:S01]  /*18330*/  ENDCOLLECTIVE ;  /* 0x000000000000791b */ /* 0x003fe20003800000 */
.L_x_1494:
        /* <DEDUP_REMOVED lines=18> */
.L_x_1495:
[----:B------:R-:W-:Y:S01]  /*18460*/  MOV R13, R24 ;  /* 0x00000018000d7202 */ /* 0x000fe20000000f00 */
[----:B------:R-:W-:Y:S02]  /*18470*/  IMAD.MOV.U32 R12, RZ, RZ, 0x2 ;  /* 0x00000002ff0c7424 */ /* 0x000fe400078e00ff */
[----:B------:R-:W-:-:S07]  /*18480*/  IMAD.MOV.U32 R2, RZ, RZ, R14 ;  /* 0x000000ffff027224 */ /* 0x000fce00078e000e */
[----:B------:R-:W-:Y:S05]  /*18490*/  WARPSYNC.COLLECTIVE R15, `(.L_x_1496) ;  /* 0x000000000f087348 */ /* 0x000fea0003c00000 */
[----:B------:R0:W1:Y:S02]  /*184a0*/  SHFL.IDX P6, R14, R13, R12, R11 ;  /* 0x0000000c0d0e7389 */ /* 0x00006400000c000b */
[----:B01----:R-:W-:Y:S01]  /*184b0*/  ENDCOLLECTIVE ;  /* 0x000000000000791b */ /* 0x003fe20003800000 */
.L_x_1496:
        /* <DEDUP_REMOVED lines=18> */
.L_x_1497:
[----:B------:R-:W-:Y:S01]  /*185e0*/  IMAD.MOV.U32 R13, RZ, RZ, R24 ;  /* 0x000000ffff0d7224 */ /* 0x000fe200078e0018 */
[----:B------:R-:W-:Y:S01]  /*185f0*/  MOV R12, 0x3 ;  /* 0x00000003000c7802 */ /* 0x000fe20000000f00 */
[----:B------:R-:W-:-:S07]  /*18600*/  IMAD.MOV.U32 R2, RZ, RZ, R14 ;  /* 0x000000ffff027224 */ /* 0x000fce00078e000e */
[----:B------:R-:W-:Y:S05]  /*18610*/  WARPSYNC.COLLECTIVE R15, `(.L_x_1498) ;  /* 0x000000000f087348 */ /* 0x000fea0003c00000 */
[----:B------:R0:W1:Y:S02]  /*18620*/  SHFL.IDX P6, R14, R13, R12, R11 ;  /* 0x0000000c0d0e7389 */ /* 0x00006400000c000b */
[----:B01----:R-:W-:Y:S01]  /*18630*/  ENDCOLLECTIVE ;  /* 0x000000000000791b */ /* 0x003fe20003800000 */
.L_x_1498:
[----:B------:R-:W-:-:S05]  /*18640*/  IADD3 R2, P0, R2, R4, RZ ;  /* 0x0000000402027210 */ /* 0x000fca0007f1e0ff */
        /* <DEDUP_REMOVED lines=12> */
.L_x_1499:
[----:B------:R-:W-:Y:S01]  /*18710*/  @!PT LDS RZ, [RZ] ;  /* 0x00000000fffff984 */ /* 0x000fe20000000800 */
[----:B------:R-:W-:Y:S01]  /*18720*/  @!PT LDS RZ, [RZ] ;  /* 0x00000000fffff984 */ /* 0x000fe20000000800 */
[----:B------:R-:W-:Y:S01]  /*18730*/  @!PT LDS RZ, [RZ] ;  /* 0x00000000fffff984 */ /* 0x000fe20000000800 */
[----:B------:R-:W-:Y:S01]  /*18740*/  LDGSTS.E.BYPASS.LTC128B.128 [R6+0x3400], desc[UR36][R2.64+0x80], !P0 ;  /* 0x0340008002067fae */ /* 0x000fe2000c101d64 */
[----:B------:R-:W-:-:S13]  /*18750*/  ISETP.LT.OR P0, PT, R9, 0x21, P2 ;  /* 0x000000210900780c */ /* 0x000fda0001701670 */
[----:B------:R-:W-:Y:S01]  /*18760*/  LDGSTS.E.BYPASS.LTC128B.128 [R6+0x5400], desc[UR36][R2.64+0x100], !P0 ;  /* 0x0540010002067fae */ /* 0x000fe2000c101d64 */
[----:B------:R-:W-:-:S13]  /*18770*/  ISETP.LT.OR P0, PT, R9, 0x21, P1 ;  /* 0x000000210900780c */ /* 0x000fda0000f01670 */
[----:B------:R0:W-:Y:S02]  /*18780*/  LDGSTS.E.BYPASS.LTC128B.128 [R6+0x7400], desc[UR36][R2.64+0x180], !P0 ;  /* 0x0740018002067fae */ /* 0x0001e4000c101d64 */
[----:B0-----:R-:W-:Y:S01]  /*18790*/  IMAD.MOV.U32 R2, RZ, RZ, R14 ;  /* 0x000000ffff027224 */ /* 0x001fe200078e000e */
[----:B------:R-:W-:Y:S06]  /*187a0*/  BRA `(.L_x_1500) ;  /* 0xffffffc000f87947 */ /* 0x000fec000383ffff */
.L_x_1415:
[----:B0-----:R0:W2:Y:S02]  /*187b0*/  SYNCS.PHASECHK.TRANS64.TRYWAIT P0, [R0+URZ+0x30860], R3 ;  /* 0x03086003000075a7 */ /* 0x0010a4000800017f */
[----:B--2---:R-:W-:Y:S05]  /*187c0*/  @!P0 NANOSLEEP.SYNCS 0x989680 ;  /* 0x009896800000895d */ /* 0x004fea0003900000 */
[----:B------:R-:W2:Y:S02]  /*187d0*/  @!P0 SYNCS.PHASECHK.TRANS64 P0, [R0+URZ+0x30860], R3 ;  /* 0x03086003000085a7 */ /* 0x000ea4000800007f */
[----:B--2---:R-:W-:Y:S05]  /*187e0*/  @!P0 BRA `(.L_x_1415) ;  /* 0xfffffffc00f08947 */ /* 0x004fea000383ffff */
[----:B------:R-:W-:Y:S05]  /*187f0*/  BRA `(.L_x_1501) ;  /* 0xffffffc800247947 */ /* 0x000fea000383ffff */
.L_x_1416:
[----:B------:R-:W-:Y:S01]  /*18800*/  BSSY B0, `(.L_x_1502) ;  /* 0x0000008000007945 */ /* 0x000fe20003800000 */
[----:B------:R-:W-:Y:S01]  /*18810*/  IMAD.MOV.U32 R13, RZ, RZ, R24 ;  /* 0x000000ffff0d7224 */ /* 0x000fe200078e0018 */
[----:B------:R-:W-:Y:S01]  /*18820*/  MOV R15, 0xffffffff ;  /* 0xffffffff000f7802 */ /* 0x000fe20000000f00 */
[----:B------:R-:W-:Y:S02]  /*18830*/  IMAD.MOV.U32 R12, RZ, RZ, RZ ;  /* 0x000000ffff0c7224 */ /* 0x000fe400078e00ff */
[----:B------:R-:W-:-:S07]  /*18840*/  IMAD.MOV.U32 R11, RZ, RZ, 0x181f ;  /* 0x0000181fff0b7424 */ /* 0x000fce00078e00ff */
[----:B01----:R-:W-:Y:S05]  /*18850*/  WARPSYNC.COLLECTIVE R15, `(.L_x_1503) ;  /* 0x000000000f087348 */ /* 0x003fea0003c00000 */
[----:B------:R2:W3:Y:S02]  /*18860*/  SHFL.IDX P6, R14, R13, R12, R11 ;  /* 0x0000000c0d0e7389 */ /* 0x0004e400000c000b */
[----:B0123--:R-:W-:Y:S01]  /*18870*/  ENDCOLLECTIVE ;  /* 0x000000000000791b */ /* 0x00ffe20003800000 */
.L_x_1503:
[----:B------:R-:W-:Y:S05]  /*18880*/  BSYNC B0 ;  /* 0x0000000000007941 */ /* 0x000fea0003800000 */
.L_x_1502:
[----:B------:R-:W-:Y:S01]  /*18890*/  IMAD.MOV.U32 R13, RZ, RZ, R17 ;  /* 0x000000ffff0d7224 */ /* 0x000fe200078e0011 */
[C---:B------:R-:W-:Y:S01]  /*188a0*/  LOP3.LUT R4, R34.reuse, 0x40, RZ, 0xfc, !PT ;  /* 0x0000004022047812 */ /* 0x040fe200078efcff */
[----:B------:R-:W-:Y:S02]  /*188b0*/  IMAD.MOV.U32 R12, RZ, RZ, RZ ;  /* 0x000000ffff0c7224 */ /* 0x000fe400078e00ff */
[----:B------:R-:W-:Y:S02]  /*188c0*/  IMAD.MOV.U32 R11, RZ, RZ, 0x181f ;  /* 0x0000181fff0b7424 */ /* 0x000fe400078e00ff */
[----:B------:R-:W-:Y:S02]  /*188d0*/  IMAD.MOV.U32 R15, RZ, RZ, -0x1 ;  /* 0xffffffffff0f7424 */ /* 0x000fe400078e00ff */
[----:B------:R-:W-:Y:S02]  /*188e0*/  IMAD.MOV.U32 R3, RZ, RZ, R14 ;  /* 0x000000ffff037224 */ /* 0x000fe400078e000e */
[----:B------:R-:W-:-:S07]  /*188f0*/  IMAD.SHL.U32 R6, R34, 0x2, RZ ;  /* 0x0000000222067824 */ /* 0x000fce00078e00ff */
[----:B------:R-:W-:Y:S05]  /*18900*/  WARPSYNC.COLLECTIVE R15, `(.L_x_1504) ;  /* 0x000000000f087348 */ /* 0x000fea0003c00000 */
[----:B------:R0:W1:Y:S02]  /*18910*/  SHFL.IDX P6, R14, R13, R12, R11 ;  /* 0x0000000c0d0e7389 */ /* 0x00006400000c000b */
[----:B01----:R-:W-:Y:S01]  /*18920*/  ENDCOLLECTIVE ;  /* 0x000000000000791b */ /* 0x003fe20003800000 */
.L_x_1504:
        /* <DEDUP_REMOVED lines=8> */
[----:B------:R-:W-:-:S04]  /*189b0*/  IADD3 R2, P0, R14, R6, RZ ;  /* 0x000000060e027210 */ /* 0x000fc80007f1e0ff */
[----:B------:R-:W-:Y:S02]  /*189c0*/  IADD3.X R3, RZ, R3, RZ, P0, !PT ;  /* 0x00000003ff037210 */ /* 0x000fe400007fe4ff */
[----:B------:R-:W-:-:S03]  /*189d0*/  ISETP.LT.OR P0, PT, R5, 0x1, P2 ;  /* 0x000000010500780c */ /* 0x000fc60001701670 */
[----:B------:R-:W-:Y:S01]  /*189e0*/  @!PT LDS RZ, [RZ] ;  /* 0x00000000fffff984 */ /* 0x000fe20000000800 */
[----:B------:R-:W-:Y:S01]  /*189f0*/  @!PT LDS RZ, [RZ] ;  /* 0x00000000fffff984 */ /* 0x000fe20000000800 */
[----:B------:R-:W-:Y:S01]  /*18a00*/  @!PT LDS RZ, [RZ] ;  /* 0x00000000fffff984 */ /* 0x000fe20000000800 */
[----:B------:R0:W-:Y:S01]  /*18a10*/  LDGSTS.E.BYPASS.LTC128B.128 [R4+0x400], desc[UR36][R2.64], !P4 ;  /* 0x0040000002047fae */ /* 0x0001e2000e101d64 */
[----:B------:R-:W-:-:S09]  /*18a20*/  ISETP.LT.OR P4, PT, R5, 0x1, P1 ;  /* 0x000000010500780c */ /* 0x000fd20000f81670 */
[----:B------:R0:W-:Y:S01]  /*18a30*/  LDGSTS.E.BYPASS.LTC128B.128 [R4+0x2400], desc[UR36][R2.64+0x80], !P0 ;  /* 0x0240008002047fae */ /* 0x0001e2000c101d64 */
[----:B------:R-:W-:-:S13]  /*18a40*/  ISETP.GE.AND P0, PT, R36, UR4, PT ;  /* 0x0000000424007c0c */ /* 0x000fda000bf06270 */
[----:B0-----:R-:W-:Y:S05]  /*18a50*/  WARPSYNC.COLLECTIVE R15, `(.L_x_1505) ;  /* 0x000000000f087348 */ /* 0x001fea0003c00000 */
[----:B------:R1:W2:Y:S02]  /*18a60*/  SHFL.IDX P6, R14, R13, R12, R11 ;  /* 0x0000000c0d0e7389 */ /* 0x0002a400000c000b */
[----:B012---:R-:W-:Y:S01]  /*18a70*/  ENDCOLLECTIVE ;  /* 0x000000000000791b */ /* 0x007fe20003800000 */
.L_x_1505:
[----:B------:R-:W-:Y:S01]  /*18a80*/  @!PT LDS RZ, [RZ] ;  /* 0x00000000fffff984 */ /* 0x000fe20000000800 */
[----:B------:R-:W-:Y:S01]  /*18a90*/  @!PT LDS RZ, [RZ] ;  /* 0x00000000fffff984 */ /* 0x000fe20000000800 */
[----:B------:R-:W-:Y:S01]  /*18aa0*/  @!PT LDS RZ, [RZ] ;  /* 0x00000000fffff984 */ /* 0x000fe20000000800 */
[----:B------:R0:W-:Y:S01]  /*18ab0*/  LDGSTS.E.BYPASS.LTC128B.128 [R4+0x4400], desc[UR36][R2.64+0x100], !P4 ;  /* 0x0440010002047fae */ /* 0x0001e2000e101d64 */
[----:B------:R-:W-:Y:S01]  /*18ac0*/  ISETP.LT.OR P4, PT, R5, 0x1, P0 ;  /* 0x000000010500780c */ /* 0x000fe20000781670 */
[----:B------:R-:W-:-:S12]  /*18ad0*/  IMAD.MOV.U32 R13, RZ, RZ, R17 ;  /* 0x000000ffff0d7224 */ /* 0x000fd800078e0011 */
[----:B------:R0:W-:Y:S01]  /*18ae0*/  LDGSTS.E.BYPASS.LTC128B.128 [R4+0x6400], desc[UR36][R2.64+0x180], !P4 ;  /* 0x0640018002047fae */ /* 0x0001e2000e101d64 */
[----:B------:R-:W-:-:S07]  /*18af0*/  IMAD.MOV.U32 R7, RZ, RZ, R14 ;  /* 0x000000ffff077224 */ /* 0x000fce00078e000e */
[----:B0-----:R-:W-:Y:S05]  /*18b00*/  WARPSYNC.COLLECTIVE R15, `(.L_x_1506) ;  /* 0x000000000f087348 */ /* 0x001fea0003c00000 */
[----:B------:R1:W2:Y:S02]  /*18b10*/  SHFL.IDX P6, R14, R13, R12, R11 ;  /* 0x0000000c0d0e7389 */ /* 0x0002a400000c000b */
[----:B012---:R-:W-:Y:S01]  /*18b20*/  ENDCOLLECTIVE ;  /* 0x000000000000791b */ /* 0x007fe20003800000 */
.L_x_1506:
[----:B------:R-:W-:Y:S01]  /*18b30*/  MOV R13, R24 ;  /* 0x00000018000d7202 */ /* 0x000fe20000000f00 */
[----:B------:R-:W-:Y:S01]  /*18b40*/  IMAD.MOV.U32 R12, RZ, RZ, 0x2 ;  /* 0x00000002ff0c7424 */ /* 0x000fe200078e00ff */
[----:B------:R-:W-:-:S13]  /*18b50*/  IADD3 R2, P4, R14, R6, RZ ;  /* 0x000000060e027210 */ /* 0x000fda0007f9e0ff */
[----:B------:R-:W-:Y:S05]  /*18b60*/  WARPSYNC.COLLECTIVE R15, `(.L_x_1507) ;  /* 0x000000000f087348 */ /* 0x000fea0003c00000 */
[----:B------:R0:W1:Y:S02]  /*18b70*/  SHFL.IDX P6, R14, R13, R12, R11 ;  /* 0x0000000c0d0e7389 */ /* 0x00006400000c000b */
[----:B01----:R-:W-:Y:S01]  /*18b80*/  ENDCOLLECTIVE ;  /* 0x000000000000791b */ /* 0x003fe20003800000 */
.L_x_1507:
        /* <DEDUP_REMOVED lines=12> */
.L_x_1508:
        /* <DEDUP_REMOVED lines=14> */
.L_x_1509:
        /* <DEDUP_REMOVED lines=12> */
.L_x_1510:
        /* <DEDUP_REMOVED lines=9> */
.L_x_1421:
[----:B------:R-:W-:Y:S01]  /*18e80*/  BSSY B0, `(.L_x_1512) ;  /* 0x0000008000007945 */ /* 0x000fe20003800000 */
[----:B------:R-:W-:Y:S02]  /*18e90*/  IMAD.MOV.U32 R13, RZ, RZ, R16 ;  /* 0x000000ffff0d7224 */ /* 0x000fe400078e0010 */
[----:B------:R-:W-:Y:S02]  /*18ea0*/  IMAD.MOV.U32 R12, RZ, RZ, RZ ;  /* 0x000000ffff0c7224 */ /* 0x000fe400078e00ff */
[----:B------:R-:W-:Y:S02]  /*18eb0*/  IMAD.MOV.U32 R11, RZ, RZ, 0x1f ;  /* 0x0000001fff0b7424 */ /* 0x000fe400078e00ff */
[----:B------:R-:W-:-:S07]  /*18ec0*/  IMAD.MOV.U32 R15, RZ, RZ, -0x1 ;  /* 0xffffffffff0f7424 */ /* 0x000fce00078e00ff */
[----:B0-----:R-:W-:Y:S05]  /*18ed0*/  WARPSYNC.COLLECTIVE R15, `(.L_x_1513) ;  /* 0x000000000f087348 */ /* 0x001fea0003c00000 */
[----:B------:R1:W2:Y:S02]  /*18ee0*/  SHFL.IDX P6, R14, R13, R12, R11 ;  /* 0x0000000c0d0e7389 */ /* 0x0002a400000c000b */
[----:B012---:R-:W-:Y:S01]  /*18ef0*/  ENDCOLLECTIVE ;  /* 0x000000000000791b */ /* 0x007fe20003800000 */
.L_x_1513:
[----:B------:R-:W-:Y:S05]  /*18f00*/  BSYNC B0 ;  /* 0x0000000000007941 */ /* 0x000fea0003800000 */
.L_x_1512:
[----:B------:R-:W-:Y:S01]  /*18f10*/  MOV R13, R16 ;  /* 0x00000010000d7202 */ /* 0x000fe20000000f00 */
[----:B------:R-:W-:Y:S02]  /*18f20*/  IMAD.MOV.U32 R12, RZ, RZ, 0x1 ;  /* 0x00000001ff0c7424 */ /* 0x000fe400078e00ff */
[----:B------:R-:W-:Y:S02]  /*18f30*/  IMAD.MOV.U32 R11, RZ, RZ, 0x1f ;  /* 0x0000001fff0b7424 */ /* 0x000fe400078e00ff */
[----:B------:R-:W-:Y:S02]  /*18f40*/  IMAD.MOV.U32 R15, RZ, RZ, -0x1 ;  /* 0xffffffffff0f7424 */ /* 0x000fe400078e00ff */
[----:B------:R-:W-:Y:S02]  /*18f50*/  IMAD.IADD R5, R19, 0x1, R8 ;  /* 0x0000000113057824 */ /* 0x000fe400078e0208 */
[----:B------:R-:W-:-:S07]  /*18f60*/  IMAD.MOV.U32 R0, RZ, RZ, R14 ;  /* 0x000000ffff007224 */ /* 0x000fce00078e000e */
[----:B------:R-:W-:Y:S05]  /*18f70*/  WARPSYNC.COLLECTIVE R15, `(.L_x_1514) ;  /* 0x000000000f087348 */ /* 0x000fea0003c00000 */
[----:B------:R0:W1:Y:S02]  /*18f80*/  SHFL.IDX P6, R14, R13, R12, R11 ;  /* 0x0000000c0d0e7389 */ /* 0x00006400000c000b */
[----:B01----:R-:W-:Y:S01]  /*18f90*/  ENDCOLLECTIVE ;  /* 0x000000000000791b */ /* 0x003fe20003800000 */
.L_x_1514:
[----:B------:R-:W-:Y:S02]  /*18fa0*/  ULDC UR4, c[0x0][0xc3c] ;  /* 0x00030f0000047ab9 */ /* 0x000fe40000000800 */
[----:B------:R-:W-:-:S13]  /*18fb0*/  ISETP.GE.OR P1, PT, R5, UR4, !P0 ;  /* 0x0000000405007c0c */ /* 0x000fda000c726670 */
[----:B------:R-:W0:Y:S01]  /*18fc0*/  @!P1 LDC.64 R2, c[0x0][0xc80] ;  /* 0x00032000ff029b82 */ /* 0x000e220000000a00 */
[----:B------:R-:W-:Y:S02]  /*18fd0*/  IMAD.MOV.U32 R11, RZ, RZ, RZ ;  /* 0x000000ffff0b7224 */ /* 0x000fe400078e00ff */
[----:B------:R-:W-:Y:S02]  /*18fe0*/  IMAD.MOV.U32 R4, RZ, RZ, R14 ;  /* 0x000000ffff047224 */ /* 0x000fe400078e000e */
[----:B0-----:R-:W-:-:S06]  /*18ff0*/  @!P1 IMAD.WIDE R2, R5, 0x4, R2 ;  /* 0x0000000405029825 */ /* 0x001fcc00078e0202 */
[----:B------:R-:W2:Y:S01]  /*19000*/  @!P1 LDG.E R2, desc[UR36][R2.64] ;  /* 0x0000002402029981 */ /* 0x000ea2000c1e1900 */
[----:B------:R-:W-:Y:S01]  /*19010*/  IMAD.MOV.U32 R5, RZ, RZ, RZ ;  /* 0x000000ffff057224 */ /* 0x000fe200078e00ff */
[C---:B------:R-:W-:Y:S02]  /*19020*/  ISETP.GE.U32.AND P2, PT, R8.reuse, 0x2, PT ;  /* 0x000000020800780c */ /* 0x040fe40003f46070 */
[C---:B------:R-:W-:Y:S02]  /*19030*/  ISETP.GE.U32.AND P3, PT, R8.reuse, 0x4, PT ;  /* 0x000000040800780c */ /* 0x040fe40003f66070 */
[C---:B------:R-:W-:Y:S02]  /*19040*/  ISETP.GE.U32.AND P4, PT, R8.reuse, 0x8, PT ;  /* 0x000000080800780c */ /* 0x040fe40003f86070 */
[----:B------:R-:W-:Y:S02]  /*19050*/  ISETP.GE.U32.AND P5, PT, R8, 0x10, PT ;  /* 0x000000100800780c */ /* 0x000fe40003fa6070 */
[----:B--2---:R-:W-:-:S02]  /*19060*/  @!P1 MOV R5, R2 ;  /* 0x0000000200059202 */ /* 0x004fc40000000f00 */
[----:B------:R-:W-:-:S03]  /*19070*/  ISETP.NE.AND P1, PT, R8, RZ, PT ;  /* 0x000000ff0800720c */ /* 0x000fc60003f25270 */
[----:B------:R-:W-:-:S10]  /*19080*/  IMAD.MOV.U32 R13, RZ, RZ, R5 ;  /* 0x000000ffff0d7224 */ /* 0x000fd400078e0005 */
[----:B------:R-:W-:Y:S05]  /*19090*/  WARPSYNC.COLLECTIVE R15, `(.L_x_1515) ;  /* 0x000000000f087348 */ /* 0x000fea0003c00000 */
[----:B------:R0:W1:Y:S02]  /*190a0*/  SHFL.UP P6, R14, R13, R12, R11 ;  /* 0x0400000c0d0e7389 */ /* 0x00006400000c000b */
[----:B01----:R-:W-:Y:S01]  /*190b0*/  ENDCOLLECTIVE ;  /* 0x000000000000791b */ /* 0x003fe20003800000 */
.L_x_1515:
[----:B------:R-:W-:Y:S01]  /*190c0*/  IMAD.MOV.U32 R12, RZ, RZ, 0x2 ;  /* 0x00000002ff0c7424 */ /* 0x000fe200078e00ff */
[----:B------:R-:W-:-:S05]  /*190d0*/  SEL R6, R14, RZ, P1 ;  /* 0x000000ff0e067207 */ /* 0x000fca0000800000 */
[----:B------:R-:W-:-:S04]  /*190e0*/  IMAD.IADD R6, R5, 0x1, R6 ;  /* 0x0000000105067824 */ /* 0x000fc800078e0206 */
[----:B------:R-:W-:-:S07]  /*190f0*/  IMAD.MOV.U32 R13, RZ, RZ, R6 ;  /* 0x000000ffff0d7224 */ /* 0x000fce00078e0006 */
[----:B------:R-:W-:Y:S05]  /*19100*/  WARPSYNC.COLLECTIVE R15, `(.L_x_1516) ;  /* 0x000000000f087348 */ /* 0x000fea0003c00000 */
[----:B------:R0:W1:Y:S02]  /*19110*/  SHFL.UP P6, R14, R13, R12, R11 ;  /* 0x0400000c0d0e7389 */ /* 0x00006400000c000b */
[----:B01----:R-:W-:Y:S01]  /*19120*/  ENDCOLLECTIVE ;  /* 0x000000000000791b */ /* 0x003fe20003800000 */
.L_x_1516:
[----:B------:R-:W-:Y:S01]  /*19130*/  IMAD.MOV.U32 R12, RZ, RZ, 0x4 ;  /* 0x00000004ff0c7424 */ /* 0x000fe200078e00ff */
[----:B------:R-:W-:-:S05]  /*19140*/  SEL R7, R14, RZ, P2 ;  /* 0x000000ff0e077207 */ /* 0x000fca0001000000 */
[----:B------:R-:W-:-:S05]  /*19150*/  IMAD.IADD R7, R6, 0x1, R7 ;  /* 0x0000000106077824 */ /* 0x000fca00078e0207 */
[----:B------:R-:W-:-:S07]  /*19160*/  MOV R13, R7 ;  /* 0x00000007000d7202 */ /* 0x000fce0000000f00 */
[----:B------:R-:W-:Y:S05]  /*19170*/  WARPSYNC.COLLECTIVE R15, `(.L_x_1517) ;  /* 0x000000000f087348 */ /* 0x000fea0003c00000 */
[----:B------:R0:W1:Y:S02]  /*19180*/  SHFL.UP P6, R14, R13, R12, R11 ;  /* 0x0400000c0d0e7389 */ /* 0x00006400000c000b */
[----:B01----:R-:W-:Y:S01]  /*19190*/  ENDCOLLECTIVE ;  /* 0x000000000000791b */ /* 0x003fe20003800000 */
.L_x_1517:
[----:B------:R-:W-:Y:S01]  /*191a0*/  IMAD.MOV.U32 R12, RZ, RZ, 0x8 ;  /* 0x00000008ff0c7424 */ /* 0x000fe200078e00ff */
[----:B------:R-:W-:-:S05]  /*191b0*/  SEL R2, R14, RZ, P3 ;  /* 0x000000ff0e027207 */ /* 0x000fca0001800000 */
[----:B------:R-:W-:-:S04]  /*191c0*/  IMAD.IADD R2, R7, 0x1, R2 ;  /* 0x0000000107027824 */ /* 0x000fc800078e0202 */
[----:B------:R-:W-:-:S07]  /*191d0*/  IMAD.MOV.U32 R13, RZ, RZ, R2 ;  /* 0x000000ffff0d7224 */ /* 0x000fce00078e0002 */
[----:B------:R-:W-:Y:S05]  /*191e0*/  WARPSYNC.COLLECTIVE R15, `(.L_x_1518) ;  /* 0x000000000f087348 */ /* 0x000fea0003c00000 */
[----:B------:R0:W1:Y:S02]  /*191f0*/  SHFL.UP P6, R14, R13, R12, R11 ;  /* 0x0400000c0d0e7389 */ /* 0x00006400000c000b */
[----:B01----:R-:W-:Y:S01]  /*19200*/  ENDCOLLECTIVE ;  /* 0x000000000000791b */ /* 0x003fe20003800000 */
.L_x_1518:
[----:B------:R-:W-:Y:S02]  /*19210*/  MOV R12, 0x10 ;  /* 0x00000010000c7802 */ /* 0x000fe40000000f00 */
[----:B------:R-:W-:-:S05]  /*19220*/  SEL R3, R14, RZ, P4 ;  /* 0x000000ff0e037207 */ /* 0x000fca0002000000 */
[----:B------:R-:W-:-:S04]  /*19230*/  IMAD.IADD R3, R2, 0x1, R3 ;  /* 0x0000000102037824 */ /* 0x000fc800078e0203 */
[----:B------:R-:W-:-:S07]  /*19240*/  IMAD.MOV.U32 R13, RZ, RZ, R3 ;  /* 0x000000ffff0d7224 */ /* 0x000fce00078e0003 */
[----:B------:R-:W-:Y:S05]  /*19250*/  WARPSYNC.COLLECTIVE R15, `(.L_x_1519) ;  /* 0x000000000f087348 */ /* 0x000fea0003c00000 */
[----:B------:R0:W1:Y:S02]  /*19260*/  SHFL.UP P6, R14, R13, R12, R11 ;  /* 0x0400000c0d0e7389 */ /* 0x00006400000c000b */
[----:B01----:R-:W-:Y:S01]  /*19270*/  ENDCOLLECTIVE ;  /* 0x000000000000791b */ /* 0x003fe20003800000 */
.L_x_1519:
[----:B------:R-:W-:Y:S02]  /*19280*/  IMAD.MOV.U32 R12, RZ, RZ, 0x1f ;  /* 0x0000001fff0c7424 */ /* 0x000fe400078e00ff */
[----:B------:R-:W-:Y:S01]  /*19290*/  IMAD.MOV.U32 R11, RZ, RZ, 0x1f ;  /* 0x0000001fff0b7424 */ /* 0x000fe200078e00ff */
[----:B------:R-:W-:-:S05]  /*192a0*/  SEL R6, R14, RZ, P5 ;  /* 0x000000ff0e067207 */ /* 0x000fca0002800000 */
[----:B------:R-:W-:-:S04]  /*192b0*/  IMAD.IADD R6, R3, 0x1, R6 ;  /* 0x0000000103067824 */ /* 0x000fc800078e0206 */
[----:B------:R-:W-:-:S07]  /*192c0*/  IMAD.MOV.U32 R13, RZ, RZ, R6 ;  /* 0x000000ffff0d7224 */ /* 0x000fce00078e0006 */
[----:B------:R-:W-:Y:S05]  /*192d0*/  WARPSYNC.COLLECTIVE R15, `(.L_x_1520) ;  /* 0x000000000f087348 */ /* 0x000fea0003c00000 */
[----:B------:R0:W1:Y:S02]  /*192e0*/  SHFL.IDX P6, R14, R13, R12, R11 ;  /* 0x0000000c0d0e7389 */ /* 0x00006400000c000b */
[----:B01----:R-:W-:Y:S01]  /*192f0*/  ENDCOLLECTIVE ;  /* 0x000000000000791b */ /* 0x003fe20003800000 */
.L_x_1520:
[----:B------:R-:W-:Y:S05]  /*19300*/  BRA `(.L_x_1521) ;  /* 0xffffffc400747947 */ /* 0x000fea000383ffff */
.L_x_1426:
[----:B------:R-:W-:Y:S01]  /*19310*/  BSSY B0, `(.L_x_1522) ;  /* 0x0000008000007945 */ /* 0x000fe20003800000 */
[----:B-----5:R-:W-:Y:S01]  /*19320*/  IMAD.MOV.U32 R13, RZ, RZ, R5 ;  /* 0x000000ffff0d7224 */ /* 0x020fe200078e0005 */
[----:B------:R-:W-:Y:S01]  /*19330*/  MOV R11, RZ ;  /* 0x000000ff000b7202 */ /* 0x000fe20000000f00 */
[----:B------:R-:W-:Y:S02]  /*19340*/  IMAD.MOV.U32 R12, RZ, RZ, 0x1 ;  /* 0x00000001ff0c7424 */ /* 0x000fe400078e00ff */
[----:B------:R-:W-:-:S07]  /*19350*/  IMAD.MOV.U32 R15, RZ, RZ, -0x1 ;  /* 0xffffffffff0f7424 */ /* 0x000fce00078e00ff */
[----:B012---:R-:W-:Y:S05]  /*19360*/  WARPSYNC.COLLECTIVE R15, `(.L_x_1523) ;  /* 0x000000000f087348 */ /* 0x007fea0003c00000 */
[----:B------:R3:W4:Y:S02]  /*19370*/  SHFL.UP P6, R14, R13, R12, R11 ;  /* 0x0400000c0d0e7389 */ /* 0x00072400000c000b */
[----:B01234-:R-:W-:Y:S01]  /*19380*/  ENDCOLLECTIVE ;  /* 0x000000000000791b */ /* 0x01ffe20003800000 */
.L_x_1523:
[----:B------:R-:W-:Y:S05]  /*19390*/  BSYNC B0 ;  /* 0x0000000000007941 */ /* 0x000fea0003800000 */
.L_x_1522:
[----:B------:R-:W-:Y:S01]  /*193a0*/  SEL R14, R14, RZ, P1 ;  /* 0x000000ff0e0e7207 */ /* 0x000fe20000800000 */
[----:B------:R-:W-:Y:S02]  /*193b0*/  IMAD.MOV.U32 R12, RZ, RZ, 0x2 ;  /* 0x00000002ff0c7424 */ /* 0x000fe400078e00ff */
[----:B------:R-:W-:Y:S02]  /*193c0*/  IMAD.MOV.U32 R11, RZ, RZ, RZ ;  /* 0x000000ffff0b7224 */ /* 0x000fe400078e00ff */
[----:B------:R-:W-:Y:S02]  /*193d0*/  IMAD.IADD R13, R5, 0x1, R14 ;  /* 0x00000001050d7824 */ /* 0x000fe400078e020e */
[----:B------:R-:W-:-:S07]  /*193e0*/  IMAD.MOV.U32 R15, RZ, RZ, -0x1 ;  /* 0xffffffffff0f7424 */ /* 0x000fce00078e00ff */
[----:B------:R-:W-:Y:S05]  /*193f0*/  WARPSYNC.COLLECTIVE R15, `(.L_x_1524) ;  /* 0x000000000f087348 */ /* 0x000fea0003c00000 */
[----:B------:R0:W1:Y:S02]  /*19400*/  SHFL.UP P6, R14, R13, R12, R11 ;  /* 0x0400000c0d0e7389 */ /* 0x00006400000c000b */
[----:B01----:R-:W-:Y:S01]  /*19410*/  ENDCOLLECTIVE ;  /* 0x000000000000791b */ /* 0x003fe20003800000 */
.L_x_1524:
[----:B------:R-:W-:Y:S01]  /*19420*/  IMAD.MOV.U32 R12, RZ, RZ, 0x4 ;  /* 0x00000004ff0c7424 */ /* 0x000fe200078e00ff */
[----:B------:R-:W-:-:S05]  /*19430*/  SEL R2, R14, RZ, P2 ;  /* 0x000000ff0e027207 */ /* 0x000fca0001000000 */
[----:B------:R-:W-:-:S05]  /*19440*/  IMAD.IADD R2, R13, 0x1, R2 ;  /* 0x000000010d027824 */ /* 0x000fca00078e0202 */
[----:B------:R-:W-:-:S07]  /*19450*/  MOV R13, R2 ;  /* 0x00000002000d7202 */ /* 0x000fce0000000f00 */
[----:B------:R-:W-:Y:S05]  /*19460*/  WARPSYNC.COLLECTIVE R15, `(.L_x_1525) ;  /* 0x000000000f087348 */ /* 0x000fea0003c00000 */
[----:B------:R0:W1:Y:S02]  /*19470*/  SHFL.UP P6, R14, R13, R12, R11 ;  /* 0x0400000c0d0e7389 */ /* 0x00006400000c000b */
[----:B01----:R-:W-:Y:S01]  /*19480*/  ENDCOLLECTIVE ;  /* 0x000000000000791b */ /* 0x003fe20003800000 */
.L_x_1525:
[----:B------:R-:W-:Y:S01]  /*19490*/  IMAD.MOV.U32 R12, RZ, RZ, 0x8 ;  /* 0x00000008ff0c7424 */ /* 0x000fe200078e00ff */
[----:B------:R-:W-:-:S05]  /*194a0*/  SEL R3, R14, RZ, P3 ;  /* 0x000000ff0e037207 */ /* 0x000fca0001800000 */
[----:B------:R-:W-:-:S04]  /*194b0*/  IMAD.IADD R3, R2, 0x1, R3 ;  /* 0x0000000102037824 */ /* 0x000fc800078e0203 */
[----:B------:R-:W-:-:S07]  /*194c0*/  IMAD.MOV.U32 R13, RZ, RZ, R3 ;  /* 0x000000ffff0d7224 */ /* 0x000fce00078e0003 */
[----:B------:R-:W-:Y:S05]  /*194d0*/  WARPSYNC.COLLECTIVE R15, `(.L_x_1526) ;  /* 0x000000000f087348 */ /* 0x000fea0003c00000 */
[----:B------:R0:W1:Y:S02]  /*194e0*/  SHFL.UP P6, R14, R13, R12, R11 ;  /* 0x0400000c0d0e7389 */ /* 0x00006400000c000b */
[----:B01----:R-:W-:Y:S01]  /*194f0*/  ENDCOLLECTIVE ;  /* 0x000000000000791b */ /* 0x003fe20003800000 */
.L_x_1526:
[----:B------:R-:W-:Y:S02]  /*19500*/  MOV R12, 0x10 ;  /* 0x00000010000c7802 */ /* 0x000fe40000000f00 */
[----:B------:R-:W-:-:S05]  /*19510*/  SEL R4, R14, RZ, P4 ;  /* 0x000000ff0e047207 */ /* 0x000fca0002000000 */
[----:B------:R-:W-:-:S04]  /*19520*/  IMAD.IADD R4, R3, 0x1, R4 ;  /* 0x0000000103047824 */ /* 0x000fc800078e0204 */
[----:B------:R-:W-:-:S07]  /*19530*/  IMAD.MOV.U32 R13, RZ, RZ, R4 ;  /* 0x000000ffff0d7224 */ /* 0x000fce00078e0004 */
[----:B------:R-:W-:Y:S05]  /*19540*/  WARPSYNC.COLLECTIVE R15, `(.L_x_1527) ;  /* 0x000000000f087348 */ /* 0x000fea0003c00000 */
[----:B------:R0:W1:Y:S02]  /*19550*/  SHFL.UP P6, R14, R13, R12, R11 ;  /* 0x0400000c0d0e7389 */ /* 0x00006400000c000b */
[----:B01----:R-:W-:Y:S01]  /*19560*/  ENDCOLLECTIVE ;  /* 0x000000000000791b */ /* 0x003fe20003800000 */
.L_x_1527:
        /* <DEDUP_REMOVED lines=8> */
.L_x_1528:
[----:B------:R-:W-:Y:S05]  /*195f0*/  BRA `(.L_x_1529) ;  /* 0xffffffc400547947 */ /* 0x000fea000383ffff */
.L_x_1428:
[----:B------:R-:W-:Y:S01]  /*19600*/  BSSY B0, `(.L_x_1530) ;  /* 0x0000006000007945 */ /* 0x000fe20003800000 */
[----:B------:R-:W-:Y:S01]  /*19610*/  PLOP3.LUT P6, PT, P6, PT, PT, 0x8, 0x0 ;  /* 0x000000000000781c */ /* 0x000fe200037ce170 */
[----:B------:R-:W-:-:S12]  /*19620*/  IMAD.MOV.U32 R15, RZ, RZ, -0x1 ;  /* 0xffffffffff0f7424 */ /* 0x000fd800078e00ff */
[----:B01----:R-:W-:Y:S05]  /*19630*/  WARPSYNC.COLLECTIVE R15, `(.L_x_1531) ;  /* 0x000000000f087348 */ /* 0x003fea0003c00000 */
[----:B------:R-:W-:Y:S01]  /*19640*/  VOTE.ANY R14, PT, P6 ;  /* 0x00000000000e7806 */ /* 0x000fe200030e0100 */
[----:B01----:R-:W-:Y:S06]  /*19650*/  ENDCOLLECTIVE ;  /* 0x000000000000791b */ /* 0x003fec0003800000 */
.L_x_1531:
[----:B------:R-:W-:Y:S05]  /*19660*/  BSYNC B0 ;  /* 0x0000000000007941 */ /* 0x000fea0003800000 */
.L_x_1530:
[----:B------:R-:W-:Y:S01]  /*19670*/  IMAD.MOV.U32 R2, RZ, RZ, R14 ;  /* 0x000000ffff027224 */ /* 0x000fe200078e000e */
[----:B------:R-:W-:Y:S01]  /*19680*/  MOV R13, R5 ;  /* 0x00000005000d7202 */ /* 0x000fe20000000f00 */
[----:B------:R-:W-:Y:S02]  /*19690*/  IMAD.MOV.U32 R11, RZ, RZ, 0x1f ;  /* 0x0000001fff0b7424 */ /* 0x000fe400078e00ff */
[----:B------:R-:W0:Y:S01]  /*196a0*/  POPC R4, R2 ;  /* 0x0000000200047309 */ /* 0x000e220000000000 */
[----:B------:R-:W-:Y:S02]  /*196b0*/  IMAD.MOV.U32 R15, RZ, RZ, -0x1 ;  /* 0xffffffffff0f7424 */ /* 0x000fe400078e00ff */
[----:B0-----:R-:W-:-:S07]  /*196c0*/  IMAD.MOV.U32 R12, RZ, RZ, R4 ;  /* 0x000000ffff0c7224 */ /* 0x001fce00078e0004 */
[----:B------:R-:W-:Y:S05]  /*196d0*/  WARPSYNC.COLLECTIVE R15, `(.L_x_1532) ;  /* 0x000000000f087348 */ /* 0x000fea0003c00000 */
[----:B------:R0:W1:Y:S02]  /*196e0*/  SHFL.IDX P6, R14, R13, R12, R11 ;  /* 0x0000000c0d0e7389 */ /* 0x00006400000c000b */
[----:B01----:R-:W-:Y:S01]  /*196f0*/  ENDCOLLECTIVE ;  /* 0x000000000000791b */ /* 0x003fe20003800000 */
.L_x_1532:
[----:B------:R-:W-:Y:S01]  /*19700*/  IMAD.MOV.U32 R5, RZ, RZ, R14 ;  /* 0x000000ffff057224 */ /* 0x000fe200078e000e */
[----:B------:R-:W-:Y:S06]  /*19710*/  BRA `(.L_x_1533) ;  /* 0xffffffc400447947 */ /* 0x000fec000383ffff */
.L_x_1430:
[----:B------:R-:W-:Y:S01]  /*19720*/  BSSY B0, `(.L_x_1534) ;  /* 0x0000007000007945 */ /* 0x000fe20003800000 */
[----:B------:R-:W-:Y:S01]  /*19730*/  IMAD.MOV.U32 R13, RZ, RZ, R6 ;  /* 0x000000ffff0d7224 */ /* 0x000fe200078e0006 */
[----:B------:R-:W-:Y:S01]  /*19740*/  MOV R15, 0xffffffff ;  /* 0xffffffff000f7802 */ /* 0x000fe20000000f00 */
[----:B------:R-:W-:-:S07]  /*19750*/  IMAD.MOV.U32 R11, RZ, RZ, 0x1f ;  /* 0x0000001fff0b7424 */ /* 0x000fce00078e00ff */
[----:B0123--:R-:W-:Y:S05]  /*19760*/  WARPSYNC.COLLECTIVE R15, `(.L_x_1535) ;  /* 0x000000000f087348 */ /* 0x00ffea0003c00000 */
[----:B------:R4:W0:Y:S02]  /*19770*/  SHFL.IDX P6, R14, R13, R12, R11 ;  /* 0x0000000c0d0e7389 */ /* 0x00082400000c000b */
[----:B01234-:R-:W-:Y:S01]  /*19780*/  ENDCOLLECTIVE ;  /* 0x000000000000791b */ /* 0x01ffe20003800000 */
.L_x_1535:
[----:B------:R-:W-:Y:S05]  /*19790*/  BSYNC B0 ;  /* 0x0000000000007941 */ /* 0x000fea0003800000 */
.L_x_1534:
[----:B------:R-:W-:Y:S05]  /*197a0*/  BRA `(.L_x_1429) ;  /* 0xffffffc4003c7947 */ /* 0x000fea000383ffff */
.L_x_1434:
[----:B-1----:R1:W2:Y:S02]  /*197b0*/  SYNCS.PHASECHK.TRANS64.TRYWAIT P0, [R4+URZ+0x30820], R0 ;  /* 0x03082000040075a7 */ /* 0x0022a4000800017f */
[----:B--2---:R-:W-:Y:S05]  /*197c0*/  @!P0 NANOSLEEP.SYNCS 0x989680 ;  /* 0x009896800000895d */ /* 0x004fea0003900000 */
[----:B------:R-:W2:Y:S02]  /*197d0*/  @!P0 SYNCS.PHASECHK.TRANS64 P0, [R4+URZ+0x30820], R0 ;  /* 0x03082000040085a7 */ /* 0x000ea4000800007f */
[----:B--2---:R-:W-:Y:S05]  /*197e0*/  @!P0 BRA `(.L_x_1434) ;  /* 0xfffffffc00f08947 */ /* 0x004fea000383ffff */
[----:B------:R-:W-:Y:S05]  /*197f0*/  BRA `(.L_x_1536) ;  /* 0xffffffc800b47947 */ /* 0x000fea000383ffff */
.L_x_1435:
[----:B------:R-:W2:Y:S01]  /*19800*/  S2R R2, SR_TID.X ;  /* 0x0000000000027919 */ /* 0x000ea20000002100 */
[----:B------:R-:W-:Y:S01]  /*19810*/  BSSY B0, `(.L_x_1537) ;  /* 0x000000a000007945 */ /* 0x000fe20003800000 */
[----:B------:R-:W-:Y:S02]  /*19820*/  IMAD.MOV.U32 R12, RZ, RZ, RZ ;  /* 0x000000ffff0c7224 */ /* 0x000fe400078e00ff */
[----:B------:R-:W-:Y:S02]  /*19830*/  IMAD.MOV.U32 R11, RZ, RZ, 0x1f ;  /* 0x0000001fff0b7424 */ /* 0x000fe400078e00ff */
[----:B------:R-:W-:Y:S01]  /*19840*/  IMAD.MOV.U32 R15, RZ, RZ, -0x1 ;  /* 0xffffffffff0f7424 */ /* 0x000fe200078e00ff */
[----:B--2---:R-:W-:-:S04]  /*19850*/  SHF.R.U32.HI R2, RZ, 0x5, R2 ;  /* 0x00000005ff027819 */ /* 0x004fc80000011602 */
[----:B------:R-:W-:-:S05]  /*19860*/  LOP3.LUT R2, R2, 0x3, RZ, 0xc0, !PT ;  /* 0x0000000302027812 */ /* 0x000fca00078ec0ff */
[----:B------:R-:W-:-:S07]  /*19870*/  IMAD.MOV.U32 R13, RZ, RZ, R2 ;  /* 0x000000ffff0d7224 */ /* 0x000fce00078e0002 */
[----:B01-3--:R-:W-:Y:S05]  /*19880*/  WARPSYNC.COLLECTIVE R15, `(.L_x_1538) ;  /* 0x000000000f087348 */ /* 0x00bfea0003c00000 */
[----:B------:R2:W4:Y:S02]  /*19890*/  SHFL.IDX P6, R14, R13, R12, R11 ;  /* 0x0000000c0d0e7389 */ /* 0x00052400000c000b */
[----:B01234-:R-:W-:Y:S01]  /*198a0*/  ENDCOLLECTIVE ;  /* 0x000000000000791b */ /* 0x01ffe20003800000 */
.L_x_1538:
[----:B------:R-:W-:Y:S05]  /*198b0*/  BSYNC B0 ;  /* 0x0000000000007941 */ /* 0x000fea0003800000 */
.L_x_1537:
[----:B------:R-:W-:Y:S05]  /*198c0*/  BRA `(.L_x_1539) ;  /* 0xffffffc8009c7947 */ /* 0x000fea000383ffff */
.L_x_1438:
[----:B------:R-:W-:Y:S01]  /*198d0*/  BSSY B1, `(.L_x_1540) ;  /* 0x0000006000017945 */ /* 0x000fe20003800000 */
[----:B------:R-:W-:-:S07]  /*198e0*/  IMAD.MOV.U32 R15, RZ, RZ, -0x1 ;  /* 0xffffffffff0f7424 */ /* 0x000fce00078e00ff */
[----:B01-3--:R-:W-:Y:S05]  /*198f0*/  WARPSYNC.COLLECTIVE R15, `(.L_x_1541) ;  /* 0x000000000f0c7348 */ /* 0x00bfea0003c00000 */
[----:B------:R-:W-:Y:S02]  /*19900*/  ELECT P6, UR62, PT ;  /* 0x00000000003e782f */ /* 0x000fe400038c0000 */
[----:B------:R-:W-:Y:S01]  /*19910*/  MOV R14, UR62 ;  /* 0x0000003e000e7c02 */ /* 0x000fe20008000f00 */
[----:B01-3--:R-:W-:Y:S10]  /*19920*/  ENDCOLLECTIVE ;  /* 0x000000000000791b */ /* 0x00bff40003800000 */
.L_x_1541:
[----:B------:R-:W-:Y:S05]  /*19930*/  BSYNC B1 ;  /* 0x0000000000017941 */ /* 0x000fea0003800000 */
.L_x_1540:
[----:B------:R-:W-:Y:S05]  /*19940*/  BRA `(.L_x_1542) ;  /* 0xffffffc800947947 */ /* 0x000fea000383ffff */
.L_x_1440:
[----:B-1----:R1:W2:Y:S02]  /*19950*/  SYNCS.PHASECHK.TRANS64.TRYWAIT P1, [R5+URZ+0x30840], R0 ;  /* 0x03084000050075a7 */ /* 0x0022a4000802017f */
[----:B--2---:R-:W-:Y:S05]  /*19960*/  @!P1 NANOSLEEP.SYNCS 0x989680 ;  /* 0x009896800000995d */ /* 0x004fea0003900000 */
[----:B------:R-:W2:Y:S02]  /*19970*/  @!P1 SYNCS.PHASECHK.TRANS64 P1, [R5+URZ+0x30840], R0 ;  /* 0x03084000050095a7 */ /* 0x000ea4000802007f */
[----:B--2---:R-:W-:Y:S05]  /*19980*/  @!P1 BRA `(.L_x_1440) ;  /* 0xfffffffc00f09947 */ /* 0x004fea000383ffff */
[----:B------:R-:W-:Y:S05]  /*19990*/  BRA `(.L_x_1543) ;  /* 0xffffffc800bc7947 */ /* 0x000fea000383ffff */
.L_x_1442:
[----:B--2---:R2:W4:Y:S02]  /*199a0*/  SYNCS.PHASECHK.TRANS64.TRYWAIT P1, [R25+URZ+0x30840], R2 ;  /* 0x03084002190075a7 */ /* 0x004524000802017f */
[----:B----4-:R-:W-:Y:S05]  /*199b0*/  @!P1 NANOSLEEP.SYNCS 0x989680 ;  /* 0x009896800000995d */ /* 0x010fea0003900000 */
[----:B------:R-:W4:Y:S02]  /*199c0*/  @!P1 SYNCS.PHASECHK.TRANS64 P1, [R25+URZ+0x30840], R2 ;  /* 0x03084002190095a7 */ /* 0x000f24000802007f */
[----:B----4-:R-:W-:Y:S05]  /*199d0*/  @!P1 BRA `(.L_x_1442) ;  /* 0xfffffffc00f09947 */ /* 0x010fea000383ffff */
[----:B------:R-:W-:Y:S05]  /*199e0*/  BRA `(.L_x_1544) ;  /* 0xffffffc800c87947 */ /* 0x000fea000383ffff */
.L_x_1444:
[----:B----4-:R4:W0:Y:S02]  /*199f0*/  SYNCS.PHASECHK.TRANS64.TRYWAIT P1, [R5+URZ+0x30860], R0 ;  /* 0x03086000050075a7 */ /* 0x010824000802017f */
[----:B0-----:R-:W-:Y:S05]  /*19a00*/  @!P1 NANOSLEEP.SYNCS 0x989680 ;  /* 0x009896800000995d */ /* 0x001fea0003900000 */
[----:B------:R-:W0:Y:S02]  /*19a10*/  @!P1 SYNCS.PHASECHK.TRANS64 P1, [R5+URZ+0x30860], R0 ;  /* 0x03086000050095a7 */ /* 0x000e24000802007f */
[----:B0-----:R-:W-:Y:S05]  /*19a20*/  @!P1 BRA `(.L_x_1444) ;  /* 0xfffffffc00f09947 */ /* 0x001fea000383ffff */
[----:B------:R-:W-:Y:S05]  /*19a30*/  BRA `(.L_x_1545) ;  /* 0xffffffc800c47947 */ /* 0x000fea000383ffff */
.L_x_1546:
        /* <DEDUP_REMOVED lines=12> */
.L_x_15842:


//--------------------- .text._ZN7cutlass13device_kernelIN5flash11enable_sm90INS1_16FlashAttnFwdSm90INS1_25CollectiveMainloopFwdSm90ILi2EN4cute5tupleIJNS5_1CILi1EEES8_S8_EEENS6_IJNS7_ILi128EEENS7_ILi64EEENS7_ILi256EEEEEELi256ENS_6half_tEfNS_4arch4Sm90ELb0ELb1ELb1ELb1ELb1ELb1ELb0ELb1ELb1ELb1ELb0ELb0EEENS1_21CollectiveEpilogueFwdINS6_IJSA_SC_SB_EEES9_SE_SG_Li256ELb1ELb1ELb0ELb0EEENS1_36VarlenDynamicPersistentTileSchedulerILi128ELi64ELi256ELi128ELb0ELb1ELb1ELb1ELb0ELb1EEEEEEEEEvNT_6ParamsE --------------------------
	.section	.text._ZN7cutlass13device_kernelIN5flash11enable_sm90INS1_16FlashAttnFwdSm90INS1_25CollectiveMainloopFwdSm90ILi2EN4cute5tupleIJNS5_1CILi1EEES8_S8_EEENS6_IJNS7_ILi128EEENS7_ILi64EEENS7_ILi256EEEEEELi256ENS_6half_tEfNS_4arch4Sm90ELb0ELb1ELb1ELb1ELb1ELb1ELb0ELb1ELb1ELb1ELb0ELb0EEENS1_21CollectiveEpilogueFwdINS6_IJSA_SC_SB_EEES9_SE_SG_Li256ELb1ELb1ELb0ELb0EEENS1_36VarlenDynamicPersistentTileSchedulerILi128ELi64ELi256ELi128ELb0ELb1ELb1ELb1ELb0ELb1EEEEEEEEEvNT_6ParamsE,"ax",@progbits
	.align	128
.text._ZN7cutlass13device_kernelIN5flash11enable_sm90INS1_16FlashAttnFwdSm90INS1_25CollectiveMainloopFwdSm90ILi2EN4cute5tupleIJNS5_1CILi1EEES8_S8_EEENS6_IJNS7_ILi128EEENS7_ILi64EEENS7_ILi256EEEEEELi256ENS_6half_tEfNS_4arch4Sm90ELb0ELb1ELb1ELb1ELb1ELb1ELb0ELb1ELb1ELb1ELb0ELb0EEENS1_21CollectiveEpilogueFwdINS6_IJSA_SC_SB_EEES9_SE_SG_Li256ELb1ELb1ELb0ELb0EEENS1_36VarlenDynamicPersistentTileSchedulerILi128ELi64ELi256ELi128ELb0ELb1ELb1ELb1ELb0ELb1EEEEEEEEEvNT_6ParamsE:
        .type           _ZN7cutlass13device_kernelIN5flash11enable_sm90INS1_16FlashAttnFwdSm90INS1_25CollectiveMainloopFwdSm90ILi2EN4cute5tupleIJNS5_1CILi1EEES8_S8_EEENS6_IJNS7_ILi128EEENS7_ILi64EEENS7_ILi256EEEEEELi256ENS_6half_tEfNS_4arch4Sm90ELb0ELb1ELb1ELb1ELb1ELb1ELb0ELb1ELb1ELb1ELb0ELb0EEENS1_21CollectiveEpilogueFwdINS6_IJSA_SC_SB_EEES9_SE_SG_Li256ELb1ELb1ELb0ELb0EEENS1_36VarlenDynamicPersistentTileSchedulerILi128ELi64ELi256ELi128ELb0ELb1ELb1ELb1ELb0ELb1EEEEEEEEEvNT_6ParamsE,@function
        .size           _ZN7cutlass13device_kernelIN5flash11enable_sm90INS1_16FlashAttnFwdSm90INS1_25CollectiveMainloopFwdSm90ILi2EN4cute5tupleIJNS5_1CILi1EEES8_S8_EEENS6_IJNS7_ILi128EEENS7_ILi64EEENS7_ILi256EEEEEELi256ENS_6half_tEfNS_4arch4Sm90ELb0ELb1ELb1ELb1ELb1ELb1ELb0ELb1ELb1ELb1ELb0ELb0EEENS1_21CollectiveEpilogueFwdINS6_IJSA_SC_SB_EEES9_SE_SG_Li256ELb1ELb1ELb0ELb0EEENS1_36VarlenDynamicPersistentTileSchedulerILi128ELi64ELi256ELi128ELb0ELb1ELb1ELb1ELb0ELb1EEEEEEEEEvNT_6ParamsE,(.L_x_15843 - _ZN7cutlass13device_kernelIN5flash11enable_sm90INS1_16FlashAttnFwdSm90INS1_25CollectiveMainloopFwdSm90ILi2EN4cute5tupleIJNS5_1CILi1EEES8_S8_EEENS6_IJNS7_ILi128EEENS7_ILi64EEENS7_ILi256EEEEEELi256ENS_6half_tEfNS_4arch4Sm90ELb0ELb1ELb1ELb1ELb1ELb1ELb0ELb1ELb1ELb1ELb0ELb0EEENS1_21CollectiveEpilogueFwdINS6_IJSA_SC_SB_EEES9_SE_SG_Li256ELb1ELb1ELb0ELb0EEENS1_36VarlenDynamicPersistentTileSchedulerILi128ELi64ELi256ELi128ELb0ELb1ELb1ELb1ELb0ELb1EEEEEEEEEvNT_6ParamsE)
        .other          _ZN7cutlass13device_kernelIN5flash11enable_sm90INS1_16FlashAttnFwdSm90INS1_25CollectiveMainloopFwdSm90ILi2EN4cute5tupleIJNS5_1CILi1EEES8_S8_EEENS6_IJNS7_ILi128EEENS7_ILi64EEENS7_ILi256EEEEEELi256ENS_6half_tEfNS_4arch4Sm90ELb0ELb1ELb1ELb1ELb1ELb1ELb0ELb1ELb1ELb1ELb0ELb0EEENS1_21CollectiveEpilogueFwdINS6_IJSA_SC_SB_EEES9_SE_SG_Li256ELb1ELb1ELb0ELb0EEENS1_36VarlenDynamicPersistentTileSchedulerILi128ELi64ELi256ELi128ELb0ELb1ELb1ELb1ELb0ELb1EEEEEEEEEvNT_6ParamsE,@"STO_CUDA_ENTRY STV_DEFAULT"
_ZN7cutlass13device_kernelIN5flash11enable_sm90INS1_16FlashAttnFwdSm90INS1_25CollectiveMainloopFwdSm90ILi2EN4cute5tupleIJNS5_1CILi1EEES8_S8_EEENS6_IJNS7_ILi128EEENS7_ILi64EEENS7_ILi256EEEEEELi256ENS_6half_tEfNS_4arch4Sm90ELb0ELb1ELb1ELb1ELb1ELb1ELb0ELb1ELb1ELb1ELb0ELb0EEENS1_21CollectiveEpilogueFwdINS6_IJSA_SC_SB_EEES9_SE_SG_Li256ELb1ELb1ELb0ELb0EEENS1_36VarlenDynamicPersistentTileSchedulerILi128ELi64ELi256ELi128ELb0ELb1ELb1ELb1ELb0ELb1EEEEEEEEEvNT_6ParamsE:
[----:B------:R-:W0:Y:S02]  /*0000*/  LDC R1, c[0x0][0x28] ;  /* 0x00000a00ff017b82 */ /* 0x000e240000000800 */
[----:B0-----:R-:W-:Y:S01]  /*0010*/  VIADD R1, R1, 0xffffff28 ;  /* 0xffffff2801017836 */ /* 0x001fe20000000000 */
[----:B------:R-:W0:Y:S01]  /*0020*/  S2R R0, SR_TID.X ;  /* 0x0000000000007919 */ /* 0x000e220000002100 */
[----:B------:R-:W-:Y:S01]  /*0030*/  ELECT P0, URZ, PT ;  /* 0x00000000003f782f */ /* 0x000fe20003800000 */
[----:B------:R-:W-:Y:S01]  /*0040*/  BSSY B0, `(.L_x_1547) ;  /* 0x000000d000007945 */ /* 0x000fe20003800000 */
[----:B0-----:R-:W-:-:S05]  /*0050*/  SHF.R.U32.HI R2, RZ, 0x5, R0 ;  /* 0x00000005ff027819 */ /* 0x001fca0000011600 */
[----:B------:R-:W0:Y:S02]  /*0060*/  SHFL.IDX PT, R3, R2, RZ, 0x1f ;  /* 0x00001fff02037589 */ /* 0x000e2400000e0000 */
[----:B0-----:R-:W-:-:S13]  /*0070*/  ISETP.EQ.AND P0, PT, R3, RZ, P0 ;  /* 0x000000ff0300720c */ /* 0x001fda0000702270 */
        /* <DEDUP_REMOVED lines=9> */
.L_x_1548:
[----:B------:R-:W-:Y:S05]  /*0110*/  BSYNC B0 ;  /* 0x0000000000007941 */ /* 0x000fea0003800000 */
.L_x_1547:
[----:B------:R-:W-:Y:S01]  /*0120*/  VOTEU.ANY UP0, P0 ;  /* 0x00000000003f7886 */ /* 0x000fe20000000100 */
[----:B------:R-:W0:Y:S01]  /*0130*/  SHFL.IDX PT, R3, R2, RZ, 0x1f ;  /* 0x00001fff02037589 */ /* 0x000e2200000e0000 */
[----:B------:R-:W-:Y:S01]  /*0140*/  UMOV UR4, 0x80 ;  /* 0x0000008000047882 */ /* 0x000fe20000000000 */
[----:B------:R-:W-:Y:S01]  /*0150*/  UMOV UR7, 0x100 ;  /* 0x0000010000077882 */ /* 0x000fe20000000000 */
[----:B------:R-:W-:Y:S01]  /*0160*/  VOTEU.ANY UP1, P0 ;  /* 0x00000000003f7886 */ /* 0x000fe20000020100 */
[----:B------:R-:W1:Y:S01]  /*0170*/  @UP0 S2UR UR8, SR_CgaCtaId ;  /* 0x00000000000809c3 */ /* 0x000e620000008800 */
[----:B------:R-:W-:Y:S01]  /*0180*/  @UP0 UMOV UR6, 0x400 ;  /* 0x0000040000060882 */ /* 0x000fe20000000000 */
[----:B------:R-:W-:-:S04]  /*0190*/  @UP0 UIADD3 UR4, -UR4, 0x100000, URZ ;  /* 0x0010000004040890 */ /* 0x000fc8000fffe13f */
[----:B------:R-:W-:Y:S02]  /*01a0*/  @UP0 USHF.L.U32 UR5, UR4, 0xb, URZ ;  /* 0x0000000b04050899 */ /* 0x000fe4000800063f */
[----:B------:R-:W-:Y:S01]  /*01b0*/  @UP0 USHF.L.U32 UR4, UR4, 0x1, URZ ;  /* 0x0000000104040899 */ /* 0x000fe2000800063f */
[----:B0-----:R-:W-:Y:S02]  /*01c0*/  ISETP.NE.AND P1, PT, R3, RZ, PT ;  /* 0x000000ff0300720c */ /* 0x001fe40003f25270 */
[----:B------:R-:W-:Y:S01]  /*01d0*/  SHF.R.U32.HI R3, RZ, 0x7, R0 ;  /* 0x00000007ff037819 */ /* 0x000fe20000011600 */
[----:B-1----:R-:W-:Y:S02]  /*01e0*/  @UP0 ULEA UR8, UR8, UR6, 0x18 ;  /* 0x0000000608080291 */ /* 0x002fe4000f8ec03f */
[----:B------:R-:W-:-:S04]  /*01f0*/  @UP0 UIADD3 UR6, -UR7, 0x100000, URZ ;  /* 0x0010000007060890 */ /* 0x000fc8000fffe13f */
[----:B------:R-:W-:Y:S02]  /*0200*/  @UP0 USHF.L.U32 UR7, UR6, 0xb, URZ ;  /* 0x0000000b06070899 */ /* 0x000fe4000800063f */
[----:B------:R-:W-:Y:S01]  /*0210*/  @UP0 USHF.L.U32 UR6, UR6, 0x1, URZ ;  /* 0x0000000106060899 */ /* 0x000fe2000800063f */
[----:B------:R-:W-:Y:S01]  /*0220*/  VOTEU.ANY UP0, P0 ;  /* 0x00000000003f7886 */ /* 0x000fe20000000100 */
[----:B------:R-:W0:Y:S04]  /*0230*/  SHFL.IDX PT, R3, R3, RZ, 0x1f ;  /* 0x00001fff03037589 */ /* 0x000e2800000e0000 */
[----:B------:R-:W1:Y:S02]  /*0240*/  FENCE.VIEW.ASYNC.S ;  /* 0x00000000000073c6 */ /* 0x000e640000000000 */
[----:B-1----:R1:W2:Y:S04]  /*0250*/  @UP0 SYNCS.EXCH.64 URZ, [UR8+0x30800], UR4 ;  /* 0x03080004083f05b2 */ /* 0x0022a80008000100 */
[----:B------:R1:W3:Y:S01]  /*0260*/  @UP1 SYNCS.EXCH.64 URZ, [UR8+0x30820], UR6 ;  /* 0x03082006083f15b2 */ /* 0x0002e20008000100 */
[----:B------:R-:W-:Y:S05]  /*0270*/  @P1 BRA `(.L_x_1549) ;  /* 0x0000000000481947 */ /* 0x000fea0003800000 */
[----:B-1----:R-:W1:Y:S01]  /*0280*/  S2UR UR5, SR_CgaCtaId ;  /* 0x00000000000579c3 */ /* 0x002e620000008800 */
[----:B------:R-:W-:Y:S01]  /*0290*/  UMOV UR4, 0x400 ;  /* 0x0000040000047882 */ /* 0x000fe20000000000 */
[----:B------:R-:W-:Y:S01]  /*02a0*/  UMOV UR6, 0x80 ;  /* 0x0000008000067882 */ /* 0x000fe20000000000 */
[----:B------:R-:W-:Y:S01]  /*02b0*/  UMOV UR7, 0x100 ;  /* 0x0000010000077882 */ /* 0x000fe20000000000 */
[----:B------:R-:W-:Y:S01]  /*02c0*/  ELECT P0, URZ, PT ;  /* 0x00000000003f782f */ /* 0x000fe20003800000 */
[----:B-1----:R-:W-:Y:S02]  /*02d0*/  ULEA UR8, UR5, UR4, 0x18 ;  /* 0x0000000405087291 */ /* 0x002fe4000f8ec03f */
[----:B------:R-:W-:-:S04]  /*02e0*/  UIADD3 UR4, -UR6, 0x100000, URZ ;  /* 0x0010000006047890 */ /* 0x000fc8000fffe13f */
[----:B------:R-:W-:Y:S02]  /*02f0*/  USHF.L.U32 UR5, UR4, 0xb, URZ ;  /* 0x0000000b04057899 */ /* 0x000fe4000800063f */
[----:B------:R-:W-:Y:S02]  /*0300*/  USHF.L.U32 UR4, UR4, 0x1, URZ ;  /* 0x0000000104047899 */ /* 0x000fe4000800063f */
[----:B------:R-:W-:-:S04]  /*0310*/  UIADD3 UR6, -UR7, 0x100000, URZ ;  /* 0x0010000007067890 */ /* 0x000fc8000fffe13f */
[----:B------:R-:W-:Y:S02]  /*0320*/  USHF.L.U32 UR7, UR6, 0xb, URZ ;  /* 0x0000000b06077899 */ /* 0x000fe4000800063f */
[----:B------:R-:W-:Y:S01]  /*0330*/  USHF.L.U32 UR6, UR6, 0x1, URZ ;  /* 0x0000000106067899 */ /* 0x000fe2000800063f */
[----:B------:R-:W1:Y:S03]  /*0340*/  FENCE.VIEW.ASYNC.S ;  /* 0x00000000000073c6 */ /* 0x000e660000000000 */
[----:B-1----:R4:W1:Y:S08]  /*0350*/  SYNCS.EXCH.64 URZ, [UR8+0x30830], UR4 ;  /* 0x03083004083f75b2 */ /* 0x0028700008000100 */
[----:B------:R4:W0:Y:S01]  /*0360*/  SYNCS.EXCH.64 URZ, [UR8+0x30840], UR6 ;  /* 0x03084006083f75b2 */ /* 0x0008220008000100 */
[----:B------:R4:W0:Y:S01]  /*0370*/  SYNCS.EXCH.64 URZ, [UR8+0x30838], UR4 ;  /* 0x03083804083f75b2 */ /* 0x0008220008000100 */
[----:B------:R4:W0:Y:S02]  /*0380*/  SYNCS.EXCH.64 URZ, [UR8+0x30848], UR6 ;  /* 0x03084806083f75b2 */ /* 0x0008240008000100 */
[----:B----4-:R-:W-:Y:S01]  /*0390*/  NOP ;  /* 0x0000000000007918 */ /* 0x010fe20000000000 */
.L_x_1549:
[----:B------:R-:W4:Y:S01]  /*03a0*/  SHFL.IDX PT, R4, R2, RZ, 0x1f ;  /* 0x00001fff02047589 */ /* 0x000f2200000e0000 */
[----:B------:R-:W-:Y:S01]  /*03b0*/  NOP ;  /* 0x0000000000007918 */ /* 0x000fe20000000000 */
[----:B----4-:R-:W-:-:S13]  /*03c0*/  ISETP.NE.AND P0, PT, R4, RZ, PT ;  /* 0x000000ff0400720c */ /* 0x010fda0003f05270 */
        /* <DEDUP_REMOVED lines=19> */
.L_x_1550:
[----:B------:R-:W4:Y:S01]  /*0500*/  SHFL.IDX PT, R4, R2, RZ, 0x1f ;  /* 0x00001fff02047589 */ /* 0x000f2200000e0000 */
[----:B------:R-:W-:Y:S01]  /*0510*/  NOP ;  /* 0x0000000000007918 */ /* 0x000fe20000000000 */
[----:B----4-:R-:W-:-:S13]  /*0520*/  ISETP.NE.AND P0, PT, R4, RZ, PT ;  /* 0x000000ff0400720c */ /* 0x010fda0003f05270 */
[----:B------:R-:W-:Y:S05]  /*0530*/  @P0 BRA `(.L_x_1551) ;  /* 0x0000000000380947 */ /* 0x000fea0003800000 */
[----:B-1----:R-:W1:Y:S01]  /*0540*/  S2UR UR5, SR_CgaCtaId ;  /* 0x00000000000579c3 */ /* 0x002e620000008800 */
[----:B------:R-:W-:Y:S01]  /*0550*/  UMOV UR4, 0x400 ;  /* 0x0000040000047882 */ /* 0x000fe20000000000 */
[----:B------:R-:W-:Y:S01]  /*0560*/  UMOV UR7, 0x80 ;  /* 0x0000008000077882 */ /* 0x000fe20000000000 */
[----:B------:R-:W-:Y:S01]  /*0570*/  ELECT P0, URZ, PT ;  /* 0x00000000003f782f */ /* 0x000fe20003800000 */
[----:B-1----:R-:W-:Y:S02]  /*0580*/  ULEA UR6, UR5, UR4, 0x18 ;  /* 0x0000000405067291 */ /* 0x002fe4000f8ec03f */
[----:B------:R-:W-:-:S04]  /*0590*/  UIADD3 UR4, -UR7, 0x100000, URZ ;  /* 0x0010000007047890 */ /* 0x000fc8000fffe13f */
[----:B------:R-:W-:Y:S02]  /*05a0*/  USHF.L.U32 UR5, UR4, 0xb, URZ ;  /* 0x0000000b04057899 */ /* 0x000fe4000800063f */
[----:B------:R-:W-:Y:S01]  /*05b0*/  USHF.L.U32 UR4, UR4, 0x1, URZ ;  /* 0x0000000104047899 */ /* 0x000fe2000800063f */
[----:B------:R-:W1:Y:S11]  /*05c0*/  FENCE.VIEW.ASYNC.S ;  /* 0x00000000000073c6 */ /* 0x000e760000000000 */
[----:B-1----:R4:W1:Y:S01]  /*05d0*/  SYNCS.EXCH.64 URZ, [UR6+0x30870], UR4 ;  /* 0x03087004063f75b2 */ /* 0x0028620008000100 */
[----:B------:R4:W0:Y:S01]  /*05e0*/  SYNCS.EXCH.64 URZ, [UR6+0x30880], UR4 ;  /* 0x03088004063f75b2 */ /* 0x0008220008000100 */
[----:B------:R4:W0:Y:S01]  /*05f0*/  SYNCS.EXCH.64 URZ, [UR6+0x30878], UR4 ;  /* 0x03087804063f75b2 */ /* 0x0008220008000100 */
[----:B------:R4:W0:Y:S02]  /*0600*/  SYNCS.EXCH.64 URZ, [UR6+0x30888], UR4 ;  /* 0x03088804063f75b2 */ /* 0x0008240008000100 */
[----:B----4-:R-:W-:Y:S01]  /*0610*/  NOP ;  /* 0x0000000000007918 */ /* 0x010fe20000000000 */
.L_x_1551:
        /* <DEDUP_REMOVED lines=22> */
.L_x_1552:
        /* <DEDUP_REMOVED lines=22> */
.L_x_1553:
[----:B0-----:R-:W-:Y:S01]  /*08e0*/  ISETP.NE.AND P0, PT, R3, RZ, PT ;  /* 0x000000ff0300720c */ /* 0x001fe20003f05270 */
[----:B------:R-:W-:Y:S01]  /*08f0*/  IMAD.MOV.U32 R3, RZ, RZ, 0x1 ;  /* 0x00000001ff037424 */ /* 0x000fe200078e00ff */
[----:B------:R-:W-:Y:S01]  /*0900*/  NOP ;  /* 0x0000000000007918 */ /* 0x000fe20000000000 */
[----:B------:R-:W-:Y:S01]  /*0910*/  ULDC.64 UR60, c[0x0][0x208] ;  /* 0x00008200003c7ab9 */ /* 0x000fe20000000a00 */
[----:B------:R-:W-:Y:S02]  /*0920*/  BSSY B9, `(.L_x_1554) ;  /* 0x0002915000097945 */ /* 0x000fe40003800000 */
[----:B------:R-:W-:-:S05]  /*0930*/  SEL R3, R3, 0x2, !P0 ;  /* 0x0000000203037807 */ /* 0x000fca0004000000 */
[----:B------:R0:W-:Y:S01]  /*0940*/  STL [R1+0x20], R3 ;  /* 0x0000200301007387 */ /* 0x0001e20000100800 */
[----:B-123--:R-:W-:Y:S06]  /*0950*/  BAR.SYNC.DEFER_BLOCKING 0x0 ;  /* 0x0000000000007b1d */ /* 0x00efec0000010000 */
[----:B------:R-:W-:Y:S05]  /*0960*/  @!P0 BRA `(.L_x_1555) ;  /* 0x0000021400d88947 */ /* 0x000fea0003800000 */
.L_x_1556:
[----:B------:R-:W-:-:S08]  /*0970*/  NOP ;  /* 0x0000000000007918 */ /* 0x000fd00000000000 */
[----:B------:R-:W1:Y:S02]  /*0980*/  USETMAXREG.TRY_ALLOC.CTAPOOL UP0, 0xe8 ;  /* 0x000000e8000079c8 */ /* 0x000e640008000600 */
[----:B-1----:R-:W-:-:S13]  /*0990*/  PLOP3.LUT P0, PT, PT, PT, UP0, 0x80, 0x0 ;  /* 0x000000000000781c */ /* 0x002fda0003f0f008 */
[----:B------:R-:W-:Y:S05]  /*09a0*/  @!P0 BRA `(.L_x_1556) ;  /* 0xfffffffc00f08947 */ /* 0x000fea000383ffff */
[----:B------:R-:W1:Y:S08]  /*09b0*/  S2UR UR4, SR_CgaCtaId ;  /* 0x00000000000479c3 */ /* 0x000e700000008800 */
[----:B------:R-:W-:Y:S06]  /*09c0*/  BAR.ARV 0x8, 0x180 ;  /* 0x0206000000007b1d */ /* 0x000fec0000002000 */
[----:B------:R-:W-:-:S02]  /*09d0*/  MOV R18, 0x400 ;  /* 0x0000040000127802 */ /* 0x000fc40000000f00 */
[----:B------:R-:W-:Y:S01]  /*09e0*/  BAR.SYNC.DEFER_BLOCKING 0x5, 0x180 ;  /* 0x0146000000007b1d */ /* 0x000fe20000010000 */
[----:B-1----:R-:W-:-:S05]  /*09f0*/  IMAD.U32 R2, RZ, RZ, UR4 ;  /* 0x00000004ff027e24 */ /* 0x002fca000f8e00ff */
[----:B------:R-:W-:Y:S01]  /*0a00*/  ULDC UR4, c[0x0][0xc3c] ;  /* 0x00030f0000047ab9 */ /* 0x000fe20000000800 */
[----:B------:R-:W-:Y:S01]  /*0a10*/  LEA R18, R2, R18, 0x18 ;  /* 0x0000001202127211 */ /* 0x000fe200078ec0ff */
[----:B------:R-:W-:Y:S04]  /*0a20*/  STL [R1+0x8], R2 ;  /* 0x0000080201007387 */ /* 0x000fe80000100800 */
[----:B------:R-:W1:Y:S01]  /*0a30*/  LDS.128 R36, [R18+0x308d0] ;  /* 0x0308d00012247984 */ /* 0x000e620000000c00 */
[----:B------:R-:W-:Y:S06]  /*0a40*/  BAR.ARV 0x4, 0x180 ;  /* 0x0106000000007b1d */ /* 0x000fec0000002000 */
[----:B-1----:R-:W-:-:S13]  /*0a50*/  ISETP.GE.AND P0, PT, R39, UR4, PT ;  /* 0x0000000427007c0c */ /* 0x002fda000bf06270 */
[----:B------:R-:W-:Y:S05]  /*0a60*/  @P0 BRA `(.L_x_1557) ;  /* 0x0000029000000947 */ /* 0x000fea0003800000 */
[----:B------:R-:W-:-:S05]  /*0a70*/  VIADD R0, R0, 0xffffff80 ;  /* 0xffffff8000007836 */ /* 0x000fca0000000000 */
[----:B0-----:R-:W-:-:S04]  /*0a80*/  SHF.R.S32.HI R3, RZ, 0x1f, R0 ;  /* 0x0000001fff037819 */ /* 0x001fc80000011400 */
[CC--:B------:R-:W-:Y:S02]  /*0a90*/  LEA.HI R2, R3.reuse, R0.reuse, RZ, 0x4 ;  /* 0x0000000003027211 */ /* 0x0c0fe400078f20ff */
[CC--:B------:R-:W-:Y:S02]  /*0aa0*/  LEA.HI R5, R3.reuse, R0.reuse, RZ, 0x2 ;  /* 0x0000000003057211 */ /* 0x0c0fe400078f10ff */
[----:B------:R-:W-:Y:S02]  /*0ab0*/  LEA.HI R4, R3, R0, RZ, 0x5 ;  /* 0x0000000003047211 */ /* 0x000fe400078f28ff */
[----:B------:R-:W-:Y:S02]  /*0ac0*/  SHF.R.S32.HI R7, RZ, 0x4, R2 ;  /* 0x00000004ff077819 */ /* 0x000fe40000011402 */
[----:B------:R-:W-:Y:S02]  /*0ad0*/  LOP3.LUT R13, R5, 0xfffffffc, RZ, 0xc0, !PT ;  /* 0xfffffffc050d7812 */ /* 0x000fe400078ec0ff */
[----:B------:R-:W-:-:S02]  /*0ae0*/  LOP3.LUT R5, R2, 0x3fffff0, RZ, 0xc0, !PT ;  /* 0x03fffff002057812 */ /* 0x000fc400078ec0ff */
[----:B------:R-:W-:Y:S02]  /*0af0*/  SHF.L.U32 R4, R4, 0x5, RZ ;  /* 0x0000000504047819 */ /* 0x000fe400000006ff */
[----:B------:R-:W-:Y:S01]  /*0b00*/  LEA.HI R2, R2, R7, RZ, 0x1 ;  /* 0x0000000702027211 */ /* 0x000fe200078f08ff */
[----:B------:R-:W-:Y:S01]  /*0b10*/  IMAD.IADD R5, R0, 0x1, -R5 ;  /* 0x0000000100057824 */ /* 0x000fe200078e0a05 */
[CC--:B------:R-:W-:Y:S02]  /*0b20*/  LEA.HI R6, R3.reuse, R0.reuse, RZ, 0x3 ;  /* 0x0000000003067211 */ /* 0x0c0fe400078f18ff */
[CC--:B------:R-:W-:Y:S02]  /*0b30*/  LEA.HI R8, R3.reuse, R0.reuse, RZ, 0x6 ;  /* 0x0000000003087211 */ /* 0x0c0fe400078f30ff */
[----:B------:R-:W-:Y:S02]  /*0b40*/  LEA.HI R3, R3, R0, RZ, 0x7 ;  /* 0x0000000003037211 */ /* 0x000fe400078f38ff */
[----:B------:R-:W-:Y:S01]  /*0b50*/  LOP3.LUT R4, R4, 0xfffffc00, RZ, 0xc0, !PT ;  /* 0xfffffc0004047812 */ /* 0x000fe200078ec0ff */
[----:B------:R-:W-:Y:S01]  /*0b60*/  IMAD.SHL.U32 R8, R8, 0x8, RZ ;  /* 0x0000000808087824 */ /* 0x000fe200078e00ff */
[----:B------:R-:W-:-:S02]  /*0b70*/  LOP3.LUT R2, R2, 0x1ffffffe, RZ, 0xc0, !PT ;  /* 0x1ffffffe02027812 */ /* 0x000fc400078ec0ff */
[----:B------:R-:W-:Y:S01]  /*0b80*/  LOP3.LUT R9, R6, 0xfffffff8, RZ, 0xc0, !PT ;  /* 0xfffffff806097812 */ /* 0x000fe200078ec0ff */
[----:B------:R-:W-:Y:S01]  /*0b90*/  IMAD R5, R5, 0x40, R4 ;  /* 0x0000004005057824 */ /* 0x000fe200078e0204 */
[----:B------:R-:W-:Y:S02]  /*0ba0*/  LOP3.LUT R11, R3, 0xffffff80, RZ, 0xc0, !PT ;  /* 0xffffff80030b7812 */ /* 0x000fe400078ec0ff */
[----:B------:R-:W-:Y:S01]  /*0bb0*/  IADD3 R2, R7, -R2, RZ ;  /* 0x8000000207027210 */ /* 0x000fe20007ffe0ff */
[C---:B------:R-:W-:Y:S01]  /*0bc0*/  IMAD.IADD R10, R0.reuse, 0x1, -R9 ;  /* 0x00000001000a7824 */ /* 0x040fe200078e0a09 */
[----:B------:R-:W-:Y:S01]  /*0bd0*/  SHF.R.S32.HI R19, RZ, 0x3, R6 ;  /* 0x00000003ff137819 */ /* 0x000fe20000011406 */
[C---:B------:R-:W-:Y:S01]  /*0be0*/  IMAD.IADD R21, R0.reuse, 0x1, -R11 ;  /* 0x0000000100157824 */ /* 0x040fe200078e0a0b */
[----:B------:R-:W-:Y:S01]  /*0bf0*/  IADD3 R13, R0, -R13, RZ ;  /* 0x8000000d000d7210 */ /* 0x000fe20007ffe0ff */
[----:B------:R-:W-:Y:S01]  /*0c00*/  IMAD R2, R2, 0x8, R5 ;  /* 0x0000000802027824 */ /* 0x000fe200078e0205 */
[----:B------:R-:W-:Y:S01]  /*0c10*/  STL [R1+0x68], R10 ;  /* 0x0000680a01007387 */ /* 0x000fe20000100800 */
[----:B------:R-:W-:Y:S01]  /*0c20*/  VIADD R25, R19, 0x20 ;  /* 0x0000002013197836 */ /* 0x000fe20000000000 */
[----:B------:R-:W-:Y:S01]  /*0c30*/  LEA.HI R0, R13, R13, RZ, 0x1 ;  /* 0x0000000d0d007211 */ /* 0x000fe200078f08ff */
[C---:B------:R-:W-:Y:S01]  /*0c40*/  VIADD R6, R19.reuse, 0x40 ;  /* 0x0000004013067836 */ /* 0x040fe20000000000 */
[----:B------:R-:W-:Y:S01]  /*0c50*/  STL [R1+0x7c], R21 ;  /* 0x00007c1501007387 */ /* 0x000fe20000100800 */
[----:B------:R-:W-:Y:S01]  /*0c60*/  IMAD.SHL.U32 R219, R10, 0x4, RZ ;  /* 0x000000040adb7824 */ /* 0x000fe200078e00ff */
[----:B------:R-:W-:Y:S01]  /*0c70*/  LOP3.LUT R0, R0, 0x1ffffffe, RZ, 0xc0, !PT ;  /* 0x1ffffffe00007812 */ /* 0x000fe200078ec0ff */
[----:B------:R-:W-:Y:S01]  /*0c80*/  VIADD R14, R19, 0x60 ;  /* 0x00000060130e7836 */ /* 0x000fe20000000000 */
[----:B------:R-:W-:Y:S01]  /*0c90*/  STL [R1+0x10], R19 ;  /* 0x0000101301007387 */ /* 0x000fe20000100800 */
[----:B------:R-:W-:Y:S01]  /*0ca0*/  SHF.R.S32.HI R5, RZ, 0x1f, R6 ;  /* 0x0000001fff057819 */ /* 0x000fe20000011406 */
[----:B------:R-:W-:Y:S01]  /*0cb0*/  VIADD R4, R219, 0x40 ;  /* 0x00000040db047836 */ /* 0x000fe20000000000 */
[----:B------:R-:W-:Y:S01]  /*0cc0*/  IADD3 R13, R13, -R0, RZ ;  /* 0x800000000d0d7210 */ /* 0x000fe20007ffe0ff */
[----:B------:R0:W-:Y:S01]  /*0cd0*/  STL [R1+0xb0], R2 ;  /* 0x0000b00201007387 */ /* 0x0001e20000100800 */
[----:B------:R-:W-:Y:S01]  /*0ce0*/  SHF.R.S32.HI R0, RZ, 0x1f, R21 ;  /* 0x0000001fff007819 */ /* 0x000fe20000011415 */
[----:B------:R-:W-:Y:S01]  /*0cf0*/  IMAD.IADD R219, R219, 0x1, R4 ;  /* 0x00000001dbdb7824 */ /* 0x000fe200078e0204 */
[----:B------:R-:W-:Y:S01]  /*0d00*/  LEA.HI R9, R5, R6, RZ, 0x3 ;  /* 0x0000000605097211 */ /* 0x000fe200078f18ff */
[----:B------:R1:W-:Y:S01]  /*0d10*/  STL [R1+0x9c], R25 ;  /* 0x00009c1901007387 */ /* 0x0003e20000100800 */
[----:B------:R-:W-:Y:S01]  /*0d20*/  IMAD.SHL.U32 R6, R6, 0x40, RZ ;  /* 0x0000004006067824 */ /* 0x000fe200078e00ff */
[----:B------:R-:W-:Y:S01]  /*0d30*/  SHF.R.S32.HI R11, RZ, 0x1f, R14 ;  /* 0x0000001fff0b7819 */ /* 0x000fe2000001140e */
[----:B------:R-:W-:Y:S01]  /*0d40*/  IMAD.SHL.U32 R16, R10, 0x8, RZ ;  /* 0x000000080a107824 */ /* 0x000fe200078e00ff */
[----:B------:R-:W2:Y:S01]  /*0d50*/  LDL.LU R23, [R1+0x20] ;  /* 0x0000200001177983 */ /* 0x000ea20000300800 */
[----:B------:R-:W-:-:S02]  /*0d60*/  SHF.L.U32 R9, R9, 0x6, RZ ;  /* 0x0000000609097819 */ /* 0x000fc400000006ff */
[----:B0-----:R-:W-:Y:S02]  /*0d70*/  LEA.HI R2, R0, R21, RZ, 0x2 ;  /* 0x0000001500027211 */ /* 0x001fe400078f10ff */
[----:B------:R-:W-:Y:S02]  /*0d80*/  LOP3.LUT R7, R6, 0x1c0, RZ, 0xc0, !PT ;  /* 0x000001c006077812 */ /* 0x000fe400078ec0ff */
[--C-:B------:R-:W-:Y:S02]  /*0d90*/  SHF.R.S32.HI R4, RZ, 0x2, R2.reuse ;  /* 0x00000002ff047819 */ /* 0x100fe40000011402 */
[----:B------:R-:W-:Y:S02]  /*0da0*/  SHF.R.S32.HI R5, RZ, 0x1f, R2 ;  /* 0x0000001fff057819 */ /* 0x000fe40000011402 */
[----:B------:R-:W-:Y:S02]  /*0db0*/  SHF.R.S32.HI R6, RZ, 0x1f, R219 ;  /* 0x0000001fff067819 */ /* 0x000fe400000114db */
[----:B------:R-:W-:Y:S01]  /*0dc0*/  LEA.HI R15, R11, R14, RZ, 0x3 ;  /* 0x0000000e0b0f7211 */ /* 0x000fe200078f18ff */
[----:B------:R-:W-:Y:S01]  /*0dd0*/  IMAD.SHL.U32 R14, R14, 0x40, RZ ;  /* 0x000000400e0e7824 */ /* 0x000fe200078e00ff */
[----:B------:R-:W-:-:S02]  /*0de0*/  LEA.HI R5, R5, R4, RZ, 0x3 ;  /* 0x0000000405057211 */ /* 0x000fc400078f18ff */
[----:B------:R-:W-:Y:S01]  /*0df0*/  LEA.HI R201, R6, R219, RZ, 0x3 ;  /* 0x000000db06c97211 */ /* 0x000fe200078f18ff */
[----:B------:R-:W-:Y:S01]  /*0e00*/  IMAD.SHL.U32 R15, R15, 0x40, RZ ;  /* 0x000000400f0f7824 */ /* 0x000fe200078e00ff */
[----:B------:R-:W-:Y:S02]  /*0e10*/  SHF.R.U32.HI R11, RZ, 0x3, R7 ;  /* 0x00000003ff0b7819 */ /* 0x000fe40000011607 */
[----:B------:R-:W-:Y:S02]  /*0e20*/  LOP3.LUT R12, R7, 0x38, R16, 0xf8, !PT ;  /* 0x00000038070c7812 */ /* 0x000fe400078ef810 */
[----:B------:R-:W-:Y:S02]  /*0e30*/  LOP3.LUT R5, R5, 0xfffffff8, RZ, 0xc0, !PT ;  /* 0xfffffff805057812 */ /* 0x000fe400078ec0ff */
[----:B------:R-:W-:Y:S02]  /*0e40*/  LOP3.LUT R10, R9, 0xfffffe00, RZ, 0xc0, !PT ;  /* 0xfffffe00090a7812 */ /* 0x000fe400078ec0ff */
[----:B------:R-:W-:Y:S01]  /*0e50*/  LOP3.LUT R20, R7, 0x38, R201, 0xf8, !PT ;  /* 0x0000003807147812 */ /* 0x000fe200078ef8c9 */
[----:B------:R-:W-:Y:S01]  /*0e60*/  IMAD.IADD R5, R4, 0x1, -R5 ;  /* 0x0000000104057824 */ /* 0x000fe200078e0a05 */
[----:B------:R-:W-:-:S02]  /*0e70*/  LOP3.LUT R14, R14, 0x1c0, RZ, 0xc0, !PT ;  /* 0x000001c00e0e7812 */ /* 0x000fc400078ec0ff */
[----:B------:R-:W-:Y:S02]  /*0e80*/  LEA.HI R0, R0, R21, RZ, 0x5 ;  /* 0x0000001500007211 */ /* 0x000fe400078f28ff */
[----:B------:R-:W-:Y:S02]  /*0e90*/  LOP3.LUT R12, R10, R12, R11, 0xf6, !PT ;  /* 0x0000000c0a0c7212 */ /* 0x000fe400078ef60b */
[----:B------:R-:W-:Y:S02]  /*0ea0*/  LEA.HI R6, R6, R219, RZ, 0x6 ;  /* 0x000000db06067211 */ /* 0x000fe400078f30ff */
[----:B------:R-:W-:Y:S02]  /*0eb0*/  LOP3.LUT R11, R20, R11, RZ, 0x3c, !PT ;  /* 0x0000000b140b7212 */ /* 0x000fe400078e3cff */
[----:B------:R-:W-:Y:S02]  /*0ec0*/  SHF.R.U32.HI R9, RZ, 0x3, R14 ;  /* 0x00000003ff097819 */ /* 0x000fe4000001160e */
[----:B------:R-:W-:-:S02]  /*0ed0*/  LOP3.LUT R4, R14, 0x38, R16, 0xf8, !PT ;  /* 0x000000380e047812 */ /* 0x000fc400078ef810 */
[----:B------:R-:W-:Y:S02]  /*0ee0*/  LOP3.LUT R20, R15, 0xfffffe00, RZ, 0xc0, !PT ;  /* 0xfffffe000f147812 */ /* 0x000fe400078ec0ff */
[----:B------:R-:W-:Y:S02]  /*0ef0*/  SHF.R.S32.HI R0, RZ, 0x5, R0 ;  /* 0x00000005ff007819 */ /* 0x000fe40000011400 */
[----:B------:R-:W-:Y:S02]  /*0f00*/  SHF.L.U32 R6, R6, 0x7, RZ ;  /* 0x0000000706067819 */ /* 0x000fe400000006ff */
[----:B------:R-:W-:Y:S02]  /*0f10*/  LOP3.LUT R22, R14, 0x38, R201, 0xf8, !PT ;  /* 0x000000380e167812 */ /* 0x000fe400078ef8c9 */
[----:B------:R-:W-:Y:S01]  /*0f20*/  LOP3.LUT R14, R20, R4, R9, 0xf6, !PT ;  /* 0x00000004140e7212 */ /* 0x000fe200078ef609 */
[----:B------:R-:W-:Y:S01]  /*0f30*/  IMAD R4, R0, 0x10, R5 ;  /* 0x0000001000047824 */ /* 0x000fe200078e0205 */
[----:B------:R-:W-:-:S02]  /*0f40*/  LOP3.LUT R7, R6, 0xffffe000, RZ, 0xc0, !PT ;  /* 0xffffe00006077812 */ /* 0x000fc400078ec0ff */
[----:B------:R-:W-:Y:S02]  /*0f50*/  SHF.L.U32 R0, R19, 0x6, RZ ;  /* 0x0000000613007819 */ /* 0x000fe400000006ff */
[----:B------:R-:W-:Y:S02]  /*0f60*/  SHF.R.S32.HI R26, RZ, 0x7, R3 ;  /* 0x00000007ff1a7819 */ /* 0x000fe40000011403 */
[----:B------:R-:W-:Y:S02]  /*0f70*/  SHF.R.S32.HI R6, RZ, 0x1f, R25 ;  /* 0x0000001fff067819 */ /* 0x000fe40000011419 */
[----:B------:R-:W-:Y:S02]  /*0f80*/  LOP3.LUT R19, R0, 0x1c0, RZ, 0xc0, !PT ;  /* 0x000001c000137812 */ /* 0x000fe400078ec0ff */
[----:B------:R-:W-:Y:S02]  /*0f90*/  LEA.HI R6, R6, R25, RZ, 0x3 ;  /* 0x0000001906067211 */ /* 0x000fe400078f18ff */
[----:B------:R-:W-:Y:S01]  /*0fa0*/  LEA.HI R3, R3, R26, RZ, 0x1 ;  /* 0x0000001a03037211 */ /* 0x000fe200078f08ff */
[----:B------:R-:W-:Y:S01]  /*0fb0*/  IMAD.SHL.U32 R5, R25, 0x40, RZ ;  /* 0x0000004019057824 */ /* 0x000fe200078e00ff */
[----:B-1----:R-:W-:-:S02]  /*0fc0*/  SHF.R.U32.HI R25, RZ, 0x3, R19 ;  /* 0x00000003ff197819 */ /* 0x002fc40000011613 */
[----:B------:R-:W-:Y:S01]  /*0fd0*/  LOP3.LUT R0, R19, 0x38, R201, 0xf8, !PT ;  /* 0x0000003813007812 */ /* 0x000fe200078ef8c9 */
[----:B------:R-:W-:Y:S01]  /*0fe0*/  IMAD.SHL.U32 R6, R6, 0x40, RZ ;  /* 0x0000004006067824 */ /* 0x000fe200078e00ff */
[----:B------:R-:W-:Y:S02]  /*0ff0*/  LOP3.LUT R3, R3, 0x3fffffe, RZ, 0xc0, !PT ;  /* 0x03fffffe03037812 */ /* 0x000fe400078ec0ff */
[----:B------:R-:W-:Y:S02]  /*1000*/  LOP3.LUT R24, R8, 0xfffffe00, RZ, 0xc0, !PT ;  /* 0xfffffe0008187812 */ /* 0x000fe400078ec0ff */
[----:B------:R-:W-:Y:S02]  /*1010*/  LOP3.LUT R15, R5, 0x1c0, RZ, 0xc0, !PT ;  /* 0x000001c0050f7812 */ /* 0x000fe400078ec0ff */
[----:B------:R-:W-:Y:S01]  /*1020*/  LOP3.LUT R0, R0, R25, RZ, 0x3c, !PT ;  /* 0x0000001900007212 */ /* 0x000fe200078e3cff */
[----:B------:R-:W-:Y:S01]  /*1030*/  IMAD.IADD R3, R26, 0x1, -R3 ;  /* 0x000000011a037824 */ /* 0x000fe200078e0a03 */
[----:B------:R-:W-:-:S02]  /*1040*/  LOP3.LUT R22, R22, R9, RZ, 0x3c, !PT ;  /* 0x0000000916167212 */ /* 0x000fc400078e3cff */
[-C--:B------:R-:W-:Y:S02]  /*1050*/  IADD3 R10, R11, R7.reuse, R10 ;  /* 0x000000070b0a7210 */ /* 0x080fe40007ffe00a */
[----:B------:R-:W-:Y:S01]  /*1060*/  LOP3.LUT R9, R6, 0xfffffe00, RZ, 0xc0, !PT ;  /* 0xfffffe0006097812 */ /* 0x000fe200078ec0ff */
[----:B------:R-:W-:Y:S01]  /*1070*/  STL [R1+0xa8], R26 ;  /* 0x0000a81a01007387 */ /* 0x000fe20000100800 */
[----:B------:R-:W-:Y:S02]  /*1080*/  SHF.R.U32.HI R11, RZ, 0x3, R15 ;  /* 0x00000003ff0b7819 */ /* 0x000fe4000001160f */
[----:B------:R-:W-:Y:S02]  /*1090*/  LOP3.LUT R5, R15, 0x38, R201, 0xf8, !PT ;  /* 0x000000380f057812 */ /* 0x000fe400078ef8c9 */
[----:B------:R-:W-:Y:S01]  /*10a0*/  IADD3 R6, R0, R7, R24 ;  /* 0x0000000700067210 */ /* 0x000fe20007ffe018 */
[----:B------:R-:W-:Y:S01]  /*10b0*/  STL [R1+0x58], R24 ;  /* 0x0000581801007387 */ /* 0x000fe20000100800 */
[----:B------:R-:W-:-:S02]  /*10c0*/  LOP3.LUT R0, R19, 0x38, R16, 0xf8, !PT ;  /* 0x0000003813007812 */ /* 0x000fc400078ef810 */
[----:B------:R-:W-:Y:S01]  /*10d0*/  LOP3.LUT R2, R2, 0x7ffffffc, RZ, 0xc0, !PT ;  /* 0x7ffffffc02027812 */ /* 0x000fe200078ec0ff */
[----:B------:R-:W-:Y:S01]  /*10e0*/  STL [R1+0x50], R19 ;  /* 0x0000501301007387 */ /* 0x000fe20000100800 */
[----:B------:R-:W-:Y:S02]  /*10f0*/  LEA R4, R3, R4, 0x6 ;  /* 0x0000000403047211 */ /* 0x000fe400078e30ff */
[----:B------:R-:W-:Y:S01]  /*1100*/  LOP3.LUT R8, R5, R11, RZ, 0x3c, !PT ;  /* 0x0000000b05087212 */ /* 0x000fe200078e3cff */
[----:B------:R-:W-:Y:S01]  /*1110*/  STL [R1+0x4c], R15 ;  /* 0x00004c0f01007387 */ /* 0x000fe20000100800 */
[----:B------:R-:W-:Y:S01]  /*1120*/  LOP3.LUT R5, R24, R0, R25, 0xf6, !PT ;  /* 0x0000000018057212 */ /* 0x000fe200078ef619 */
[----:B------:R-:W-:Y:S01]  /*1130*/  IMAD.IADD R2, R21, 0x1, -R2 ;  /* 0x0000000115027824 */ /* 0x000fe200078e0a02 */
[----:B------:R-:W-:Y:S01]  /*1140*/  LOP3.LUT R0, R15, 0x38, R16, 0xf8, !PT ;  /* 0x000000380f007812 */ /* 0x000fe200078ef810 */
[----:B------:R-:W-:Y:S01]  /*1150*/  STL [R1+0xa4], R25 ;  /* 0x0000a41901007387 */ /* 0x000fe20000100800 */
[----:B------:R-:W-:-:S03]  /*1160*/  VIADD R3, R18, 0x10400 ;  /* 0x0001040012037836 */ /* 0x000fc60000000000 */
[----:B------:R-:W-:Y:S01]  /*1170*/  STL [R1+0xa0], R11 ;  /* 0x0000a00b01007387 */ /* 0x000fe20000100800 */
[----:B------:R-:W-:-:S03]  /*1180*/  LOP3.LUT R0, R9, R0, R11, 0xf6, !PT ;  /* 0x0000000009007212 */ /* 0x000fc600078ef60b */
[----:B------:R0:W-:Y:S01]  /*1190*/  STL [R1+0x54], R9 ;  /* 0x0000540901007387 */ /* 0x0001e20000100800 */
[----:B------:R-:W-:-:S03]  /*11a0*/  IADD3 R8, R8, R7, R9 ;  /* 0x0000000708087210 */ /* 0x000fc60007ffe009 */
[----:B------:R-:W-:Y:S04]  /*11b0*/  STL [R1+0xac], R4 ;  /* 0x0000ac0401007387 */ /* 0x000fe80000100800 */
[----:B------:R-:W-:Y:S01]  /*11c0*/  STL [R1+0x78], RZ ;  /* 0x000078ff01007387 */ /* 0x000fe20000100800 */
[----:B------:R-:W-:Y:S01]  /*11d0*/  IADD3 R22, R22, R7, R20 ;  /* 0x0000000716167210 */ /* 0x000fe20007ffe014 */
[----:B0-----:R-:W-:Y:S02]  /*11e0*/  IMAD R9, R12, 0x2, R3 ;  /* 0x000000020c097824 */ /* 0x001fe400078e0203 */
[----:B------:R-:W-:Y:S01]  /*11f0*/  STL [R1+0x1c], RZ ;  /* 0x00001cff01007387 */ /* 0x000fe20000100800 */
[----:B------:R-:W-:-:S03]  /*1200*/  LEA R7, R0, R3, 0x1 ;  /* 0x0000000300077211 */ /* 0x000fc600078e08ff */
[----:B------:R-:W-:Y:S01]  /*1210*/  STL [R1+0x6c], R5 ;  /* 0x00006c0501007387 */ /* 0x000fe20000100800 */
[----:B------:R-:W-:-:S03]  /*1220*/  IMAD R0, R6, 0x2, R3 ;  /* 0x0000000206007824 */ /* 0x000fc600078e0203 */
[----:B------:R0:W-:Y:S01]  /*1230*/  STL [R1+0xc], R2 ;  /* 0x00000c0201007387 */ /* 0x0001e20000100800 */
[----:B------:R-:W-:-:S03]  /*1240*/  IMAD R6, R10, 0x2, R3 ;  /* 0x000000020a067824 */ /* 0x000fc600078e0203 */
[----:B------:R-:W-:Y:S01]  /*1250*/  STL [R1+0x8c], R9 ;  /* 0x00008c0901007387 */ /* 0x000fe20000100800 */
[----:B0-----:R-:W-:-:S05]  /*1260*/  IMAD R2, R14, 0x2, R3 ;  /* 0x000000020e027824 */ /* 0x001fca00078e0203 */
[----:B------:R0:W-:Y:S04]  /*1270*/  STL [R1+0x84], R2 ;  /* 0x0000840201007387 */ /* 0x0001e80000100800 */
[----:B------:R-:W-:Y:S04]  /*1280*/  STL [R1+0x94], R7 ;  /* 0x0000940701007387 */ /* 0x000fe80000100800 */
[----:B------:R1:W-:Y:S01]  /*1290*/  STL [R1+0x98], R0 ;  /* 0x0000980001007387 */ /* 0x0003e20000100800 */
[----:B0-----:R-:W-:-:S05]  /*12a0*/  IMAD R2, R8, 0x2, R3 ;  /* 0x0000000208027824 */ /* 0x001fca00078e0203 */
[----:B------:R0:W-:Y:S01]  /*12b0*/  STL [R1+0x90], R2 ;  /* 0x0000900201007387 */ /* 0x0001e20000100800 */
[----:B-1----:R-:W-:-:S03]  /*12c0*/  LEA R0, R22, R3, 0x1 ;  /* 0x0000000316007211 */ /* 0x002fc600078e08ff */
[----:B------:R-:W-:Y:S04]  /*12d0*/  STL [R1+0x88], R6 ;  /* 0x0000880601007387 */ /* 0x000fe80000100800 */
[----:B------:R1:W-:Y:S01]  /*12e0*/  STL [R1+0x80], R0 ;  /* 0x0000800001007387 */ /* 0x0003e20000100800 */
[----:B0-----:R-:W-:Y:S02]  /*12f0*/  IMAD R2, R5, 0x2, R3 ;  /* 0x0000000205027824 */ /* 0x001fe400078e0203 */
[----:B-1----:R-:W-:-:S03]  /*1300*/  IMAD R0, R13, 0x8, R4 ;  /* 0x000000080d007824 */ /* 0x002fc600078e0204 */
[----:B------:R0:W-:Y:S04]  /*1310*/  STL [R1+0x5c], R2 ;  /* 0x00005c0201007387 */ /* 0x0001e80000100800 */
[----:B------:R0:W-:Y:S01]  /*1320*/  STL [R1+0x60], R0 ;  /* 0x0000600001007387 */ /* 0x0001e20000100800 */
[----:B------:R-:W-:Y:S01]  /*1330*/  VIADD R19, R16, 0x80 ;  /* 0x0000008010137836 */ /* 0x000fe20000000000 */
[----:B------:R-:W-:Y:S01]  /*1340*/  LOP3.LUT R201, R201, 0xfffffff8, RZ, 0xc0, !PT ;  /* 0xfffffff8c9c97812 */ /* 0x000fe200078ec0ff */
[----:B------:R-:W-:Y:S01]  /*1350*/  IMAD.MOV.U32 R200, RZ, RZ, RZ ;  /* 0x000000ffffc87224 */ /* 0x000fe200078e00ff */
[----:B------:R-:W-:Y:S02]  /*1360*/  CS2R R202, SRZ ;  /* 0x0000000000ca7805 */ /* 0x000fe4000001ff00 */
[----:B------:R-:W-:-:S02]  /*1370*/  SHF.R.S32.HI R17, RZ, 0x1f, R16 ;  /* 0x0000001fff117819 */ /* 0x000fc40000011410 */
[----:B------:R-:W-:Y:S02]  /*1380*/  SHF.R.S32.HI R229, RZ, 0x1f, R19 ;  /* 0x0000001fffe57819 */ /* 0x000fe40000011413 */
[----:B------:R-:W-:Y:S02]  /*1390*/  SHF.R.S32.HI R224, RZ, 0x1f, R201 ;  /* 0x0000001fffe07819 */ /* 0x000fe400000114c9 */
[----:B--2---:R-:W-:Y:S02]  /*13a0*/  LOP3.LUT R225, R23, 0x1, RZ, 0xfc, !PT ;  /* 0x0000000117e17812 */ /* 0x004fe400078efcff */
[----:B------:R-:W-:-:S04]  /*13b0*/  IADD3 R23, R16, 0xc0, RZ ;  /* 0x000000c010177810 */ /* 0x000fc80007ffe0ff */
[----:B0-----:R-:W-:-:S07]  /*13c0*/  SHF.R.S32.HI R228, RZ, 0x1f, R23 ;  /* 0x0000001fffe47819 */ /* 0x001fce0000011417 */
.L_x_1860:
[----:B------:R-:W-:Y:S01]  /*13d0*/  ULDC.64 UR4, c[0x0][0xa28] ;  /* 0x00028a0000047ab9 */ /* 0x000fe20000000a00 */
[----:B01-34-:R-:W0:Y:S01]  /*13e0*/  LDC.64 R4, c[0x0][0xa08] ;  /* 0x00028200ff047b82 */ /* 0x01be220000000a00 */
[----:B------:R-:W-:Y:S01]  /*13f0*/  ISETP.NE.U32.AND P0, PT, RZ, UR4, PT ;  /* 0x00000004ff007c0c */ /* 0x000fe2000bf05070 */
[----:B------:R-:W-:Y:S01]  /*1400*/  IMAD.MOV.U32 R0, RZ, RZ, RZ ;  /* 0x000000ffff007224 */ /* 0x000fe200078e00ff */
[----:B------:R-:W-:Y:S01]  /*1410*/  MOV R26, RZ ;  /* 0x000000ff001a7202 */ /* 0x000fe20000000f00 */
[----:B------:R-:W-:Y:S01]  /*1420*/  ULDC.64 UR6, c[0x0][0xa20] ;  /* 0x0002880000067ab9 */ /* 0x000fe20000000a00 */
[----:B------:R-:W-:Y:S01]  /*1430*/  ISETP.NE.AND.EX P0, PT, RZ, UR5, PT, P0 ;  /* 0x00000005ff007c0c */ /* 0x000fe2000bf05300 */
[----:B------:R-:W-:Y:S02]  /*1440*/  ULDC.64 UR4, c[0x0][0xa18] ;  /* 0x0002860000047ab9 */ /* 0x000fe40000000a00 */
[----:B------:R-:W-:-:S04]  /*1450*/  ISETP.NE.U32.AND P1, PT, RZ, UR4, PT ;  /* 0x00000004ff007c0c */ /* 0x000fc8000bf25070 */
[----:B------:R-:W-:Y:S01]  /*1460*/  ISETP.NE.AND.EX P1, PT, RZ, UR5, PT, P1 ;  /* 0x00000005ff007c0c */ /* 0x000fe2000bf25310 */
[----:B------:R-:W-:Y:S02]  /*1470*/  ULDC.64 UR4, c[0x0][0xa08] ;  /* 0x0002820000047ab9 */ /* 0x000fe40000000a00 */
[----:B------:R-:W-:-:S03]  /*1480*/  ISETP.NE.U32.AND P3, PT, RZ, UR4, PT ;  /* 0x00000004ff007c0c */ /* 0x000fc6000bf65070 */
[----:B------:R-:W1:Y:S01]  /*1490*/  @P0 LDC.64 R2, c[0x0][0xa28] ;  /* 0x00028a00ff020b82 */ /* 0x000e620000000a00 */
[----:B------:R-:W-:Y:S01]  /*14a0*/  ISETP.NE.AND.EX P3, PT, RZ, UR5, PT, P3 ;  /* 0x00000005ff007c0c */ /* 0x000fe2000bf65330 */
[----:B0-----:R-:W-:-:S06]  /*14b0*/  IMAD.WIDE R8, R39, 0x4, R4 ;  /* 0x0000000427087825 */ /* 0x001fcc00078e0204 */
[----:B------:R-:W0:Y:S01]  /*14c0*/  @P1 LDC.64 R6, c[0x0][0xa18] ;  /* 0x00028600ff061b82 */ /* 0x000e220000000a00 */
[----:B------:R-:W-:Y:S02]  /*14d0*/  ULDC UR4, c[0x0][0x288] ;  /* 0x0000a20000047ab9 */ /* 0x000fe40000000800 */
[----:B------:R-:W-:Y:S01]  /*14e0*/  IMAD.U32 R218, RZ, RZ, UR4 ;  /* 0x00000004ffda7e24 */ /* 0x000fe2000f8e00ff */
[----:B------:R2:W-:Y:S01]  /*14f0*/  STL [R1+0x70], R38 ;  /* 0x0000702601007387 */ /* 0x0005e20000100800 */
[----:B------:R-:W-:-:S03]  /*1500*/  ULDC.64 UR4, c[0x0][0x418] ;  /* 0x0001060000047ab9 */ /* 0x000fc60000000a00 */
[----:B------:R2:W5:Y:S01]  /*1510*/  @P3 LDG.E R26, desc[UR60][R8.64] ;  /* 0x0000003c081a3981 */ /* 0x000562000c1e1900 */
[----:B-1----:R-:W-:-:S05]  /*1520*/  @P0 IMAD.WIDE R2, R39, 0x4, R2 ;  /* 0x0000000427020825 */ /* 0x002fca00078e0202 */
[----:B------:R2:W5:Y:S01]  /*1530*/  @P0 LDG.E R0, desc[UR60][R2.64] ;  /* 0x0000003c02000981 */ /* 0x000562000c1e1900 */
[----:B0-----:R-:W-:-:S05]  /*1540*/  @P1 IMAD.WIDE R4, R39, 0x4, R6 ;  /* 0x0000000427041825 */ /* 0x001fca00078e0206 */
[----:B------:R2:W5:Y:S04]  /*1550*/  @P1 LDG.E R218, desc[UR60][R4.64] ;  /* 0x0000003c04da1981 */ /* 0x000568000c1e1900 */
[----:B------:R2:W-:Y:S01]  /*1560*/  STL [R1+0x74], R39 ;  /* 0x0000742701007387 */ /* 0x0005e20000100800 */
[----:B------:R-:W-:-:S03]  /*1570*/  UISETP.NE.U32.AND UP0, UPT, UR4, URZ, UPT ;  /* 0x0000003f0400728c */ /* 0x000fc6000bf05070 */
[----:B------:R-:W-:Y:S01]  /*1580*/  ULDC UR4, c[0x0][0x424] ;  /* 0x0001090000047ab9 */ /* 0x000fe20000000800 */
[----:B------:R-:W-:Y:S01]  /*1590*/  UISETP.NE.AND.EX UP0, UPT, UR5, URZ, UPT, UP0 ;  /* 0x0000003f0500728c */ /* 0x000fe2000bf05300 */
[----:B------:R-:W-:Y:S02]  /*15a0*/  ISETP.NE.U32.AND P2, PT, RZ, UR6, PT ;  /* 0x00000006ff007c0c */ /* 0x000fe4000bf45070 */
[----:B------:R-:W-:Y:S01]  /*15b0*/  ULDC UR5, c[0x0][0x2f0] ;  /* 0x0000bc0000057ab9 */ /* 0x000fe20000000800 */
[----:B------:R-:W-:Y:S01]  /*15c0*/  USEL UR4, UR4, 0x1, UP0 ;  /* 0x0000000104047887 */ /* 0x000fe20008000000 */
[----:B------:R-:W-:-:S03]  /*15d0*/  ISETP.NE.AND.EX P2, PT, RZ, UR7, PT, P2 ;  /* 0x00000007ff007c0c */ /* 0x000fc6000bf45320 */
[----:B------:R-:W-:-:S03]  /*15e0*/  UIMAD UR4, UR4, UR5, URZ ;  /* 0x00000005040472a4 */ /* 0x000fc6000f8e023f */
[----:B------:R-:W-:Y:S01]  /*15f0*/  ULDC UR5, c[0x0][0x348] ;  /* 0x0000d20000057ab9 */ /* 0x000fe20000000800 */
[----:B--2---:R-:W-:Y:S08]  /*1600*/  @P1 BRA `(.L_x_1558) ;  /* 0x0000000000241947 */ /* 0x004ff00003800000 */
[----:B------:R-:W-:Y:S02]  /*1610*/  ULDC.64 UR6, c[0x0][0xa00] ;  /* 0x0002800000067ab9 */ /* 0x000fe40000000a00 */
[----:B------:R-:W-:-:S04]  /*1620*/  ISETP.NE.U32.AND P0, PT, RZ, UR6, PT ;  /* 0x00000006ff007c0c */ /* 0x000fc8000bf05070 */
[----:B------:R-:W-:-:S13]  /*1630*/  ISETP.NE.AND.EX P0, PT, RZ, UR7, PT, P0 ;  /* 0x00000007ff007c0c */ /* 0x000fda000bf05300 */
[----:B------:R-:W-:Y:S05]  /*1640*/  @!P0 BRA `(.L_x_1558) ;  /* 0x0000000000148947 */ /* 0x000fea0003800000 */
[----:B------:R-:W0:Y:S02]  /*1650*/  LDC.64 R2, c[0x0][0xa00] ;  /* 0x00028000ff027b82 */ /* 0x000e240000000a00 */
[----:B0-----:R-:W-:-:S05]  /*1660*/  IMAD.WIDE R2, R39, 0x4, R2 ;  /* 0x0000000427027825 */ /* 0x001fca00078e0202 */
[----:B-----5:R-:W2:Y:S04]  /*1670*/  LDG.E R218, desc[UR60][R2.64] ;  /* 0x0000003c02da7981 */ /* 0x020ea8000c1e1900 */
[----:B------:R-:W2:Y:S02]  /*1680*/  LDG.E R5, desc[UR60][R2.64+0x4] ;  /* 0x0000043c02057981 */ /* 0x000ea4000c1e1900 */
[----:B--2---:R-:W-:-:S07]  /*1690*/  IMAD.IADD R218, R5, 0x1, -R218 ;  /* 0x0000000105da7824 */ /* 0x004fce00078e0ada */
.L_x_1558:
[----:B------:R-:W-:Y:S01]  /*16a0*/  IMAD.U32 R2, RZ, RZ, UR5 ;  /* 0x00000005ff027e24 */ /* 0x000fe2000f8e00ff */
[----:B------:R-:W-:Y:S01]  /*16b0*/  MOV R27, UR4 ;  /* 0x00000004001b7c02 */ /* 0x000fe20008000f00 */
[----:B------:R-:W-:Y:S06]  /*16c0*/  @!P2 BRA `(.L_x_1559) ;  /* 0x000000000010a947 */ /* 0x000fec0003800000 */
[----:B------:R-:W0:Y:S02]  /*16d0*/  LDC.64 R4, c[0x0][0xa20] ;  /* 0x00028800ff047b82 */ /* 0x000e240000000a00 */
[----:B0-----:R-:W-:-:S05]  /*16e0*/  IMAD.WIDE R4, R39, 0x4, R4 ;  /* 0x0000000427047825 */ /* 0x001fca00078e0204 */
[----:B------:R0:W5:Y:S01]  /*16f0*/  LDG.E R27, desc[UR60][R4.64] ;  /* 0x0000003c041b7981 */ /* 0x000162000c1e1900 */
[----:B------:R-:W-:Y:S05]  /*1700*/  BRA `(.L_x_1560) ;  /* 0x0000000000107947 */ /* 0x000fea0003800000 */
.L_x_1559:
[----:B------:R-:W-:Y:S05]  /*1710*/  @!P3 BRA `(.L_x_1560) ;  /* 0x00000000000cb947 */ /* 0x000fea0003800000 */
[----:B------:R-:W2:Y:S04]  /*1720*/  LDG.E R4, desc[UR60][R8.64] ;  /* 0x0000003c08047981 */ /* 0x000ea8000c1e1900 */
[----:B------:R-:W2:Y:S02]  /*1730*/  LDG.E R27, desc[UR60][R8.64+0x4] ;  /* 0x0000043c081b7981 */ /* 0x000ea4000c1e1900 */
[----:B--2---:R-:W-:-:S07]  /*1740*/  IMAD.IADD R27, R27, 0x1, -R4 ;  /* 0x000000011b1b7824 */ /* 0x004fce00078e0a04 */
.L_x_1560:
[----:B------:R-:W-:Y:S01]  /*1750*/  ULDC.64 UR4, c[0x0][0xa10] ;  /* 0x0002840000047ab9 */ /* 0x000fe20000000a00 */
[----:B------:R-:W1:Y:S01]  /*1760*/  LDC R9, c[0x0][0x448] ;  /* 0x00011200ff097b82 */ /* 0x000e620000000800 */
[----:B------:R-:W-:-:S04]  /*1770*/  ISETP.NE.U32.AND P0, PT, RZ, UR4, PT ;  /* 0x00000004ff007c0c */ /* 0x000fc8000bf05070 */
[----:B------:R-:W-:Y:S01]  /*1780*/  ISETP.NE.AND.EX P0, PT, RZ, UR5, PT, P0 ;  /* 0x00000005ff007c0c */ /* 0x000fe2000bf05300 */
[----:B------:R-:W-:Y:S02]  /*1790*/  ULDC.64 UR4, c[0x0][0xa30] ;  /* 0x00028c0000047ab9 */ /* 0x000fe40000000a00 */
[----:B------:R-:W-:Y:S01]  /*17a0*/  ISETP.NE.U32.AND P1, PT, RZ, UR4, PT ;  /* 0x00000004ff007c0c */ /* 0x000fe2000bf25070 */
[----:B-----5:R-:W-:Y:S01]  /*17b0*/  IMAD.MOV.U32 R96, RZ, RZ, R27 ;  /* 0x000000ffff607224 */ /* 0x020fe200078e001b */
[----:B------:R-:W2:Y:S02]  /*17c0*/  LDC.64 R12, c[0x0][0x9e0] ;  /* 0x00027800ff0c7b82 */ /* 0x000ea40000000a00 */
[----:B------:R-:W-:-:S06]  /*17d0*/  ISETP.NE.AND.EX P1, PT, RZ, UR5, PT, P1 ;  /* 0x00000005ff007c0c */ /* 0x000fcc000bf25310 */
[----:B0-----:R-:W0:Y:S08]  /*17e0*/  @P0 LDC.64 R4, c[0x0][0xa10] ;  /* 0x00028400ff040b82 */ /* 0x001e300000000a00 */
[----:B------:R-:W3:Y:S01]  /*17f0*/  @P1 LDC.64 R6, c[0x0][0xa30] ;  /* 0x00028c00ff061b82 */ /* 0x000ee20000000a00 */
[----:B0-----:R-:W-:-:S05]  /*1800*/  @P0 IMAD.WIDE R4, R39, 0x4, R4 ;  /* 0x0000000427040825 */ /* 0x001fca00078e0204 */
[----:B------:R-:W4:Y:S04]  /*1810*/  @P0 LDG.E R3, desc[UR60][R4.64] ;  /* 0x0000003c04030981 */ /* 0x000f28000c1e1900 */
[----:B------:R0:W4:Y:S01]  /*1820*/  @P0 LDG.E R8, desc[UR60][R4.64+0x4] ;  /* 0x0000043c04080981 */ /* 0x000122000c1e1900 */
[----:B---3--:R-:W-:-:S05]  /*1830*/  @P1 IMAD.WIDE R6, R39, 0x4, R6 ;  /* 0x0000000427061825 */ /* 0x008fca00078e0206 */
[----:B------:R3:W5:Y:S01]  /*1840*/  @P1 LDG.E R96, desc[UR60][R6.64] ;  /* 0x0000003c06601981 */ /* 0x000762000c1e1900 */
[----:B-1----:R-:W-:Y:S01]  /*1850*/  ISETP.NE.AND P1, PT, R9, 0x1, PT ;  /* 0x000000010900780c */ /* 0x002fe20003f25270 */
[----:B------:R-:W-:Y:S01]  /*1860*/  IMAD.SHL.U32 R14, R37, 0x80, RZ ;  /* 0x00000080250e7824 */ /* 0x000fe200078e00ff */
[----:B--2---:R-:W-:Y:S01]  /*1870*/  ISETP.GE.AND P2, PT, R13, 0x1, PT ;  /* 0x000000010d00780c */ /* 0x004fe20003f46270 */
[----:B------:R-:W-:Y:S02]  /*1880*/  IMAD.IADD R11, R27, 0x1, -R0 ;  /* 0x000000011b0b7824 */ /* 0x000fe400078e0a00 */
[----:B------:R-:W-:Y:S01]  /*1890*/  VIADD R0, R14, 0x7f ;  /* 0x0000007f0e007836 */ /* 0x000fe20000000000 */
[----:B------:R1:W-:Y:S04]  /*18a0*/  STL [R1+0x48], R14 ;  /* 0x0000480e01007387 */ /* 0x0003e80000100800 */
[----:B0-----:R-:W-:-:S03]  /*18b0*/  MOV R4, R0 ;  /* 0x0000000000047202 */ /* 0x001fc60000000f00 */
[----:B------:R-:W0:Y:S08]  /*18c0*/  @P1 LDC R9, c[0x0][0x44c] ;  /* 0x00011300ff091b82 */ /* 0x000e300000000800 */
[----:B------:R-:W2:Y:S01]  /*18d0*/  @P1 LDC R10, c[0x0][0x450] ;  /* 0x00011400ff0a1b82 */ /* 0x000ea20000000800 */
[----:B----4-:R-:W-:Y:S01]  /*18e0*/  @P0 IADD3 R2, -R3, R8, RZ ;  /* 0x0000000803020210 */ /* 0x010fe20007ffe1ff */
[----:B0-----:R-:W-:-:S04]  /*18f0*/  @P1 IMAD.HI.U32 R3, R0, R9, RZ ;  /* 0x0000000900031227 */ /* 0x001fc800078e00ff */
[----:B------:R-:W-:Y:S01]  /*1900*/  IMAD.IADD R220, R11, 0x1, R2 ;  /* 0x000000010bdc7824 */ /* 0x000fe200078e0202 */
[----:B--2---:R-:W-:-:S03]  /*1910*/  @P1 SHF.R.U32.HI R4, RZ, R10, R3 ;  /* 0x0000000aff041219 */ /* 0x004fc60000011603 */
[C---:B------:R-:W-:Y:S01]  /*1920*/  VIADD R0, R220.reuse, 0x3f ;  /* 0x0000003fdc007836 */ /* 0x040fe20000000000 */
[----:B------:R-:W-:-:S04]  /*1930*/  IADD3 R5, R220, 0x1, -R218 ;  /* 0x00000001dc057810 */ /* 0x000fc80007ffe8da */
[----:B------:R-:W-:Y:S01]  /*1940*/  SHF.R.S32.HI R3, RZ, 0x1f, R0 ;  /* 0x0000001fff037819 */ /* 0x000fe20000011400 */
[----:B---3--:R-:W-:-:S03]  /*1950*/  IMAD.IADD R7, R5, 0x1, R4 ;  /* 0x0000000105077824 */ /* 0x008fc600078e0204 */
[----:B------:R-:W-:Y:S01]  /*1960*/  LEA.HI R3, R3, R0, RZ, 0x6 ;  /* 0x0000000003037211 */ /* 0x000fe200078f30ff */
[----:B------:R-:W-:-:S03]  /*1970*/  IMAD.IADD R0, R7, 0x1, R12 ;  /* 0x0000000107007824 */ /* 0x000fc600078e020c */
[----:B------:R-:W-:Y:S01]  /*1980*/  SHF.R.S32.HI R97, RZ, 0x6, R3 ;  /* 0x00000006ff617819 */ /* 0x000fe20000011403 */
[----:B-1----:R-:W-:Y:S06]  /*1990*/  @!P2 BRA `(.L_x_1561) ;  /* 0x000000000048a947 */ /* 0x002fec0003800000 */
[C---:B------:R-:W-:Y:S01]  /*19a0*/  ISETP.GT.AND P0, PT, R7.reuse, RZ, PT ;  /* 0x000000ff0700720c */ /* 0x040fe20003f04270 */
[----:B------:R-:W-:Y:S01]  /*19b0*/  BSSY B0, `(.L_x_1562) ;  /* 0x000000e000007945 */ /* 0x000fe20003800000 */
[----:B------:R-:W-:-:S11]  /*19c0*/  IADD3 R3, R7, -0x1, RZ ;  /* 0xffffffff07037810 */ /* 0x000fd60007ffe0ff */
        /* <DEDUP_REMOVED lines=8> */
.L_x_1563:
[----:B------:R-:W-:-:S13]  /*1a50*/  ISETP.NE.AND P0, PT, R13, 0x1, PT ;  /* 0x000000010d00780c */ /* 0x000fda0003f05270 */
[----:B------:R-:W0:Y:S02]  /*1a60*/  @P0 LDC.64 R4, c[0x0][0x9e8] ;  /* 0x00027a00ff040b82 */ /* 0x000e240000000a00 */
[----:B0-----:R-:W-:-:S05]  /*1a70*/  @P0 IMAD.HI.U32 R4, R3, R4, RZ ;  /* 0x0000000403040227 */ /* 0x001fca00078e00ff */
[----:B------:R-:W-:-:S07]  /*1a80*/  @P0 SHF.R.U32.HI R3, RZ, R5, R4 ;  /* 0x00000005ff030219 */ /* 0x000fce0000011604 */
.L_x_1564:
[----:B------:R-:W-:Y:S05]  /*1a90*/  BSYNC B0 ;  /* 0x0000000000007941 */ /* 0x000fea0003800000 */
.L_x_1562:
[----:B------:R-:W-:-:S05]  /*1aa0*/  IMAD R3, R3, R13, R13 ;  /* 0x0000000d03037224 */ /* 0x000fca00078e020d */
[----:B------:R-:W-:-:S07]  /*1ab0*/  VIMNMX R0, R0, R3, PT ;  /* 0x0000000300007248 */ /* 0x000fce0003fe0100 */
.L_x_1561:
[----:B------:R-:W0:Y:S01]  /*1ac0*/  @P1 LDC R4, c[0x0][0x44c] ;  /* 0x00011300ff041b82 */ /* 0x000e220000000800 */
[----:B------:R-:W-:Y:S01]  /*1ad0*/  IMAD.MOV.U32 R3, RZ, RZ, R14 ;  /* 0x000000ffff037224 */ /* 0x000fe200078e000e */
[----:B------:R-:W-:Y:S01]  /*1ae0*/  ULDC UR4, c[0x0][0x9dc] ;  /* 0x0002770000047ab9 */ /* 0x000fe20000000800 */
[----:B------:R-:W-:-:S05]  /*1af0*/  IMAD.IADD R102, R220, 0x1, -R218 ;  /* 0x00000001dc667824 */ /* 0x000fca00078e0ada */
[----:B------:R-:W1:Y:S01]  /*1b00*/  @P1 LDC R5, c[0x0][0x450] ;  /* 0x00011400ff051b82 */ /* 0x000e620000000800 */
[----:B0-----:R-:W-:-:S05]  /*1b10*/  @P1 IMAD.HI.U32 R4, R14, R4, RZ ;  /* 0x000000040e041227 */ /* 0x001fca00078e00ff */
[----:B-1----:R-:W-:-:S04]  /*1b20*/  @P1 SHF.R.U32.HI R3, RZ, R5, R4 ;  /* 0x00000005ff031219 */ /* 0x002fc80000011604 */
[----:B------:R-:W-:-:S05]  /*1b30*/  IADD3 R3, R102, R3, RZ ;  /* 0x0000000366037210 */ /* 0x000fca0007ffe0ff */
[----:B------:R-:W-:Y:S01]  /*1b40*/  VIADD R4, R3, -UR4 ;  /* 0x8000000403047c36 */ /* 0x000fe20008000000 */
[----:B------:R-:W-:Y:S06]  /*1b50*/  @!P2 BRA `(.L_x_1565) ;  /* 0x000000000044a947 */ /* 0x000fec0003800000 */
[----:B------:R-:W-:Y:S01]  /*1b60*/  ISETP.GT.AND P0, PT, R3, -0x1, PT ;  /* 0xffffffff0300780c */ /* 0x000fe20003f04270 */
[----:B------:R-:W-:-:S12]  /*1b70*/  BSSY B0, `(.L_x_1566) ;  /* 0x000000d000007945 */ /* 0x000fd80003800000 */
[----:B------:R-:W-:Y:S05]  /*1b80*/  @P0 BRA `(.L_x_1567) ;  /* 0x00000000001c0947 */ /* 0x000fea0003800000 */
[----:B------:R-:W-:Y:S02]  /*1b90*/  ISETP.NE.AND P0, PT, R13, 0x1, PT ;  /* 0x000000010d00780c */ /* 0x000fe40003f05270 */
[----:B------:R-:W-:-:S11]  /*1ba0*/  LOP3.LUT R3, RZ, R3, RZ, 0x33, !PT ;  /* 0x00000003ff037212 */ /* 0x000fd600078e33ff */
[----:B------:R-:W0:Y:S02]  /*1bb0*/  @P0 LDC.64 R6, c[0x0][0x9e8] ;  /* 0x00027a00ff060b82 */ /* 0x000e240000000a00 */
[----:B0-----:R-:W-:-:S05]  /*1bc0*/  @P0 IMAD.HI.U32 R6, R3, R6, RZ ;  /* 0x0000000603060227 */ /* 0x001fca00078e00ff */
[----:B------:R-:W-:-:S04]  /*1bd0*/  @P0 SHF.R.U32.HI R3, RZ, R7, R6 ;  /* 0x00000007ff030219 */ /* 0x000fc80000011606 */
[----:B------:R-:W-:Y:S01]  /*1be0*/  LOP3.LUT R3, RZ, R3, RZ, 0x33, !PT ;  /* 0x00000003ff037212 */ /* 0x000fe200078e33ff */
[----:B------:R-:W-:Y:S06]  /*1bf0*/  BRA `(.L_x_1568) ;  /* 0x0000000000107947 */ /* 0x000fec0003800000 */
.L_x_1567:
[----:B------:R-:W-:-:S13]  /*1c00*/  ISETP.NE.AND P0, PT, R13, 0x1, PT ;  /* 0x000000010d00780c */ /* 0x000fda0003f05270 */
[----:B------:R-:W0:Y:S02]  /*1c10*/  @P0 LDC.64 R6, c[0x0][0x9e8] ;  /* 0x00027a00ff060b82 */ /* 0x000e240000000a00 */
[----:B0-----:R-:W-:-:S05]  /*1c20*/  @P0 IMAD.HI.U32 R6, R3, R6, RZ ;  /* 0x0000000603060227 */ /* 0x001fca00078e00ff */
[----:B------:R-:W-:-:S07]  /*1c30*/  @P0 SHF.R.U32.HI R3, RZ, R7, R6 ;  /* 0x00000007ff030219 */ /* 0x000fce0000011606 */
.L_x_1568:
[----:B------:R-:W-:Y:S05]  /*1c40*/  BSYNC B0 ;  /* 0x0000000000007941 */ /* 0x000fea0003800000 */
.L_x_1566:
[----:B------:R-:W-:-:S05]  /*1c50*/  IMAD R3, R3, R13, RZ ;  /* 0x0000000d03037224 */ /* 0x000fca00078e02ff */
[----:B------:R-:W-:-:S07]  /*1c60*/  VIMNMX R4, R4, R3, !PT ;  /* 0x0000000304047248 */ /* 0x000fce0007fe0100 */
.L_x_1565:
[----:B------:R-:W-:Y:S01]  /*1c70*/  VIADD R0, R0, 0x3f ;  /* 0x0000003f00007836 */ /* 0x000fe20000000000 */
[----:B------:R-:W-:-:S04]  /*1c80*/  SHF.R.S32.HI R5, RZ, 0x1f, R4 ;  /* 0x0000001fff057819 */ /* 0x000fc80000011404 */
[----:B------:R-:W-:Y:S02]  /*1c90*/  SHF.R.S32.HI R3, RZ, 0x1f, R0 ;  /* 0x0000001fff037819 */ /* 0x000fe40000011400 */
[----:B------:R-:W-:Y:S02]  /*1ca0*/  LEA.HI R5, R5, R4, RZ, 0x6 ;  /* 0x0000000405057211 */ /* 0x000fe400078f30ff */
[----:B------:R-:W-:Y:S02]  /*1cb0*/  LEA.HI R3, R3, R0, RZ, 0x6 ;  /* 0x0000000003037211 */ /* 0x000fe400078f30ff */
[----:B------:R-:W-:Y:S02]  /*1cc0*/  SHF.R.S32.HI R5, RZ, 0x6, R5 ;  /* 0x00000006ff057819 */ /* 0x000fe40000011405 */
[----:B------:R-:W-:Y:S02]  /*1cd0*/  SHF.R.S32.HI R0, RZ, 0x6, R3 ;  /* 0x00000006ff007819 */ /* 0x000fe40000011403 */
[----:B------:R-:W-:-:S02]  /*1ce0*/  VIMNMX R5, RZ, R5, !PT ;  /* 0x00000005ff057248 */ /* 0x000fc40007fe0100 */
[----:B------:R-:W-:-:S03]  /*1cf0*/  VIMNMX R0, R97, R0, PT ;  /* 0x0000000061007248 */ /* 0x000fc60003fe0100 */
[----:B------:R-:W-:Y:S01]  /*1d00*/  IMAD R5, R5, 0x40, -R11 ;  /* 0x0000004005057824 */ /* 0x000fe200078e0a0b */
[----:B------:R-:W-:-:S04]  /*1d10*/  LEA R3, R0, -R11, 0x6 ;  /* 0x8000000b00037211 */ /* 0x000fc800078e30ff */
[----:B------:R-:W-:Y:S02]  /*1d20*/  VIMNMX R5, RZ, R5, !PT ;  /* 0x00000005ff057248 */ /* 0x000fe40007fe0100 */
[----:B------:R-:W-:Y:S02]  /*1d30*/  VIMNMX R0, R3, R2, PT ;  /* 0x0000000203007248 */ /* 0x000fe40003fe0100 */
[----:B------:R-:W-:Y:S02]  /*1d40*/  SHF.R.U32.HI R24, RZ, 0x6, R5 ;  /* 0x00000006ff187819 */ /* 0x000fe40000011605 */
[----:B------:R-:W-:-:S03]  /*1d50*/  ISETP.GT.AND P0, PT, R0, R5, PT ;  /* 0x000000050000720c */ /* 0x000fc60003f04270 */
[----:B------:R-:W-:-:S10]  /*1d60*/  IMAD.MOV.U32 R25, RZ, RZ, R24 ;  /* 0x000000ffff197224 */ /* 0x000fd400078e0018 */
[----:B------:R-:W-:-:S05]  /*1d70*/  @P0 VIADD R0, R0, 0x3f ;  /* 0x0000003f00000836 */ /* 0x000fca0000000000 */
[----:B------:R-:W-:-:S04]  /*1d80*/  @P0 SHF.R.S32.HI R3, RZ, 0x1f, R0 ;  /* 0x0000001fff030819 */ /* 0x000fc80000011400 */
[----:B------:R-:W-:-:S04]  /*1d90*/  @P0 LEA.HI R3, R3, R0, RZ, 0x6 ;  /* 0x0000000003030211 */ /* 0x000fc800078f30ff */
[----:B------:R-:W-:Y:S02]  /*1da0*/  @P0 SHF.R.S32.HI R25, RZ, 0x6, R3 ;  /* 0x00000006ff190819 */ /* 0x000fe40000011403 */
[----:B------:R-:W-:Y:S02]  /*1db0*/  PLOP3.LUT P0, PT, PT, PT, PT, 0x80, 0x0 ;  /* 0x000000000000781c */ /* 0x000fe40003f0f070 */
[----:B------:R-:W-:-:S13]  /*1dc0*/  ISETP.GT.AND P1, PT, R25, R24, PT ;  /* 0x000000181900720c */ /* 0x000fda0003f24270 */
[----:B------:R-:W-:Y:S05]  /*1dd0*/  @!P1 BRA `(.L_x_1569) ;  /* 0x00000064007c9947 */ /* 0x000fea0003800000 */
        /* <DEDUP_REMOVED lines=11> */
[----:B------:R-:W-:Y:S01]  /*1e90*/  MOV R10, UR6 ;  /* 0x00000006000a7c02 */ /* 0x000fe20008000f00 */
[----:B------:R-:W-:Y:S01]  /*1ea0*/  IMAD.U32 R6, RZ, RZ, UR4 ;  /* 0x00000004ff067e24 */ /* 0x000fe2000f8e00ff */
[----:B------:R-:W-:Y:S01]  /*1eb0*/  MOV R13, RZ ;  /* 0x000000ff000d7202 */ /* 0x000fe20000000f00 */
[----:B------:R-:W-:-:S02]  /*1ec0*/  IMAD.U32 R7, RZ, RZ, UR5 ;  /* 0x00000005ff077e24 */ /* 0x000fc4000f8e00ff */
[----:B------:R-:W-:Y:S02]  /*1ed0*/  IMAD.U32 R11, RZ, RZ, UR7 ;  /* 0x00000007ff0b7e24 */ /* 0x000fe4000f8e00ff */
[----:B------:R-:W-:Y:S02]  /*1ee0*/  IMAD.MOV.U32 R8, RZ, RZ, 0x70 ;  /* 0x00000070ff087424 */ /* 0x000fe400078e00ff */
[----:B0-----:R-:W-:-:S07]  /*1ef0*/  IMAD.MOV.U32 R12, RZ, RZ, 0x1 ;  /* 0x00000001ff0c7424 */ /* 0x001fce00078e00ff */
[----:B------:R-:W-:-:S07]  /*1f00*/  LEPC R20, `(.L_x_1571) ;  /* 0x000000001014794e */ /* 0x000fce0000000000 */
[----:B-1---5:R-:W-:Y:S05]  /*1f10*/  CALL.ABS.NOINC R14 ;  /* 0x000000000e007343 */ /* 0x022fea0003c00000 */
.L_x_1571:
[----:B------:R-:W-:Y:S05]  /*1f20*/  BSYNC B6 ;  /* 0x0000000000067941 */ /* 0x000fea0003800000 */
.L_x_1570:
        /* <DEDUP_REMOVED lines=20> */
.L_x_1573:
[----:B------:R-:W-:Y:S05]  /*2070*/  BSYNC B6 ;  /* 0x0000000000067941 */ /* 0x000fea0003800000 */
.L_x_1572:
[----:B------:R-:W2:Y:S01]  /*2080*/  LDL R30, [R1+0x10] ;  /* 0x00001000011e7983 */ /* 0x000ea20000100800 */
[----:B------:R-:W-:-:S03]  /*2090*/  ULDC.64 UR4, c[0x0][0x9f8] ;  /* 0x00027e0000047ab9 */ /* 0x000fc60000000a00 */
[----:B------:R-:W3:Y:S01]  /*20a0*/  LDL R29, [R1+0x68] ;  /* 0x00006800011d7983 */ /* 0x000ee20000100800 */
[----:B------:R-:W-:-:S03]  /*20b0*/  ISETP.NE.U32.AND P0, PT, RZ, UR4, PT ;  /* 0x00000004ff007c0c */ /* 0x000fc6000bf05070 */
[----:B------:R-:W4:Y:S01]  /*20c0*/  LDL R36, [R1+0x50] ;  /* 0x0000500001247983 */ /* 0x000f220000100800 */
[----:B------:R-:W-:-:S03]  /*20d0*/  ISETP.NE.AND.EX P0, PT, RZ, UR5, PT, P0 ;  /* 0x00000005ff007c0c */ /* 0x000fc6000bf05300 */
[----:B------:R-:W4:Y:S04]  /*20e0*/  LDL R34, [R1+0x4c] ;  /* 0x00004c0001227983 */ /* 0x000f280000100800 */
[----:B------:R-:W4:Y:S04]  /*20f0*/  LDL R32, [R1+0xa4] ;  /* 0x0000a40001207983 */ /* 0x000f280000100800 */
[----:B------:R-:W4:Y:S04]  /*2100*/  LDL R31, [R1+0xa0] ;  /* 0x0000a000011f7983 */ /* 0x000f280000100800 */
[----:B------:R-:W4:Y:S01]  /*2110*/  LDL R21, [R1+0x58] ;  /* 0x0000580001157983 */ /* 0x000f220000100800 */
[----:B------:R-:W0:Y:S03]  /*2120*/  @P0 LDC.64 R4, c[0x0][0x9f8] ;  /* 0x00027e00ff040b82 */ /* 0x000e260000000a00 */
[----:B------:R-:W4:Y:S01]  /*2130*/  LDL R20, [R1+0x54] ;  /* 0x0000540001147983 */ /* 0x000f220000100800 */
[----:B------:R-:W-:Y:S01]  /*2140*/  IMAD.MOV.U32 R3, RZ, RZ, R39 ;  /* 0x000000ffff037224 */ /* 0x000fe200078e0027 */
[----:B------:R-:W-:-:S03]  /*2150*/  ULDC UR4, c[0x0][0x2f4] ;  /* 0x0000bd0000047ab9 */ /* 0x000fc60000000800 */
[----:B------:R-:W1:Y:S08]  /*2160*/  LDC.64 R8, c[0x0][0x3f8] ;  /* 0x0000fe00ff087b82 */ /* 0x000e700000000a00 */
[----:B------:R-:W1:Y:S01]  /*2170*/  LDC R95, c[0x0][0x3f4] ;  /* 0x0000fd00ff5f7b82 */ /* 0x000e620000000800 */
[----:B0-----:R-:W-:-:S07]  /*2180*/  @P0 IMAD.WIDE R4, R39, 0x4, R4 ;  /* 0x0000000427040825 */ /* 0x001fce00078e0204 */
[----:B------:R-:W0:Y:S01]  /*2190*/  LDC.64 R12, c[0x0][0x408] ;  /* 0x00010200ff0c7b82 */ /* 0x000e220000000a00 */
[----:B------:R3:W4:Y:S01]  /*21a0*/  @P0 LDG.E R3, desc[UR60][R4.64] ;  /* 0x0000003c04030981 */ /* 0x000722000c1e1900 */
[----:B------:R-:W-:Y:S02]  /*21b0*/  ISETP.GE.AND P1, PT, R219, UR4, PT ;  /* 0x00000004db007c0c */ /* 0x000fe4000bf26270 */
[----:B------:R-:W-:Y:S02]  /*21c0*/  ISETP.GE.AND P0, PT, R16, UR4, PT ;  /* 0x0000000410007c0c */ /* 0x000fe4000bf06270 */
[----:B------:R-:W-:Y:S02]  /*21d0*/  SEL R6, RZ, 0xffffffff, P1 ;  /* 0xffffffffff067807 */ /* 0x000fe40000800000 */
[----:B------:R-:W-:Y:S02]  /*21e0*/  SEL R0, RZ, 0x1, P0 ;  /* 0x00000001ff007807 */ /* 0x000fe40000000000 */
[----:B------:R-:W-:-:S02]  /*21f0*/  SHF.L.U32 R7, R6, 0x1, RZ ;  /* 0x0000000106077819 */ /* 0x000fc400000006ff */
[----:B------:R-:W-:Y:S02]  /*2200*/  ISETP.GE.AND P2, PT, R19, UR4, PT ;  /* 0x0000000413007c0c */ /* 0x000fe4000bf46270 */
[----:B------:R-:W-:Y:S02]  /*2210*/  LOP3.LUT R6, R7, 0x2, R0, 0xe2, !PT ;  /* 0x0000000207067812 */ /* 0x000fe400078ee200 */
[----:B------:R-:W-:Y:S02]  /*2220*/  SEL R7, RZ, 0x4, P2 ;  /* 0x00000004ff077807 */ /* 0x000fe40001000000 */
[-C--:B-1----:R-:W-:Y:S02]  /*2230*/  ISETP.GE.AND P2, PT, R16, R95.reuse, PT ;  /* 0x0000005f1000720c */ /* 0x082fe40003f46270 */
[----:B------:R-:W-:Y:S02]  /*2240*/  ISETP.GE.AND P1, PT, R219, R95, PT ;  /* 0x0000005fdb00720c */ /* 0x000fe40003f26270 */
[----:B------:R-:W-:-:S02]  /*2250*/  SEL R15, R95, RZ, P2 ;  /* 0x000000ff5f0f7207 */ /* 0x000fc40001000000 */
[----:B------:R-:W-:Y:S01]  /*2260*/  SEL R14, R95, RZ, P1 ;  /* 0x000000ff5f0e7207 */ /* 0x000fe20000800000 */
[----:B------:R-:W1:Y:S02]  /*2270*/  S2R R98, SR_TID.X ;  /* 0x0000000000627919 */ /* 0x000e640000002100 */
[----:B------:R-:W-:Y:S01]  /*2280*/  IMAD.IADD R15, R16, 0x1, R15 ;  /* 0x00000001100f7824 */ /* 0x000fe200078e020f */
[----:B------:R-:W-:Y:S02]  /*2290*/  IADD3 R14, R219, R14, RZ ;  /* 0x0000000edb0e7210 */ /* 0x000fe40007ffe0ff */
[----:B------:R-:W-:Y:S02]  /*22a0*/  LOP3.LUT R28, R6, R7, RZ, 0xfc, !PT ;  /* 0x00000007061c7212 */ /* 0x000fe400078efcff */
[----:B------:R-:W-:Y:S01]  /*22b0*/  ISETP.GE.AND P0, PT, R23, UR4, PT ;  /* 0x0000000417007c0c */ /* 0x000fe2000bf06270 */
[----:B------:R-:W-:Y:S01]  /*22c0*/  IMAD.IADD R0, R26, 0x1, R27 ;  /* 0x000000011a007824 */ /* 0x000fe200078e021b */
[----:B------:R-:W-:-:S02]  /*22d0*/  SHF.R.S32.HI R26, RZ, 0x1f, R38 ;  /* 0x0000001fff1a7819 */ /* 0x000fc40000011426 */
[----:B------:R-:W-:Y:S02]  /*22e0*/  SHF.L.U32 R95, R95, 0x1, RZ ;  /* 0x000000015f5f7819 */ /* 0x000fe400000006ff */
[----:B-1----:R-:W-:Y:S02]  /*22f0*/  LEA.HI R98, R98, 0x8, RZ, 0x19 ;  /* 0x0000000862627811 */ /* 0x002fe400078fc8ff */
[----:B--2---:R-:W-:Y:S01]  /*2300*/  SHF.R.S32.HI R11, RZ, 0x1f, R30 ;  /* 0x0000001fff0b7819 */ /* 0x004fe2000001141e */
[----:B---3--:R-:W-:-:S04]  /*2310*/  IMAD.SHL.U32 R78, R29, 0x4, RZ ;  /* 0x000000041d4e7824 */ /* 0x008fc800078e00ff */
[-C--:B------:R-:W-:Y:S02]  /*2320*/  IMAD R10, R11, R8.reuse, RZ ;  /* 0x000000080b0a7224 */ /* 0x080fe400078e02ff */
[----:B------:R-:W-:Y:S01]  /*2330*/  IMAD.WIDE.U32 R4, R30, R8, R16 ;  /* 0x000000081e047225 */ /* 0x000fe200078e0010 */
[----:B------:R-:W-:-:S03]  /*2340*/  SHF.R.S32.HI R79, RZ, 0x1f, R78 ;  /* 0x0000001fff4f7819 */ /* 0x000fc6000001144e */
[----:B------:R-:W-:Y:S01]  /*2350*/  IMAD R83, R30, R9, R10 ;  /* 0x000000091e537224 */ /* 0x000fe200078e020a */
[----:B------:R-:W-:-:S03]  /*2360*/  MOV R80, R4 ;  /* 0x0000000400507202 */ /* 0x000fc60000000f00 */
[----:B------:R-:W-:Y:S02]  /*2370*/  IMAD.IADD R81, R83, 0x1, R5 ;  /* 0x0000000153517824 */ /* 0x000fe400078e0205 */
[----:B------:R-:W-:-:S04]  /*2380*/  IMAD.WIDE.U32 R4, R30, R8, R78 ;  /* 0x000000081e047225 */ /* 0x000fc800078e004e */
[----:B------:R-:W-:Y:S01]  /*2390*/  IMAD.MOV.U32 R82, RZ, RZ, R4 ;  /* 0x000000ffff527224 */ /* 0x000fe200078e0004 */
[----:B------:R-:W-:Y:S01]  /*23a0*/  SHF.R.S32.HI R4, RZ, 0x1f, R15 ;  /* 0x0000001fff047819 */ /* 0x000fe2000001140f */
[----:B------:R-:W-:Y:S01]  /*23b0*/  IMAD.IADD R83, R5, 0x1, R83 ;  /* 0x0000000105537824 */ /* 0x000fe200078e0253 */
[----:B------:R-:W-:Y:S01]  /*23c0*/  SHF.R.S32.HI R5, RZ, 0x1f, R14 ;  /* 0x0000001fff057819 */ /* 0x000fe2000001140e */
[----:B0-----:R-:W-:Y:S01]  /*23d0*/  IMAD R6, R11, R12, RZ ;  /* 0x0000000c0b067224 */ /* 0x001fe200078e02ff */
[CC--:B------:R-:W-:Y:S02]  /*23e0*/  LEA.HI R33, R4.reuse, R15.reuse, RZ, 0x3 ;  /* 0x0000000f04217211 */ /* 0x0c0fe400078f18ff */
[----:B------:R-:W-:Y:S02]  /*23f0*/  LEA.HI R4, R4, R15, RZ, 0x6 ;  /* 0x0000000f04047211 */ /* 0x000fe400078f30ff */
[C---:B------:R-:W-:Y:S01]  /*2400*/  LEA.HI R35, R5.reuse, R14, RZ, 0x3 ;  /* 0x0000000e05237211 */ /* 0x040fe200078f18ff */
[----:B------:R-:W-:Y:S01]  /*2410*/  IMAD.WIDE.U32 R10, R30, R12, R16 ;  /* 0x0000000c1e0a7225 */ /* 0x000fe200078e0010 */
[----:B------:R-:W-:-:S03]  /*2420*/  LEA.HI R14, R5, R14, RZ, 0x6 ;  /* 0x0000000e050e7211 */ /* 0x000fc600078f30ff */
[C---:B------:R-:W-:Y:S02]  /*2430*/  IMAD R87, R30.reuse, R13, R6 ;  /* 0x0000000d1e577224 */ /* 0x040fe400078e0206 */
[----:B------:R-:W-:-:S04]  /*2440*/  IMAD.WIDE.U32 R6, R30, R12, R78 ;  /* 0x0000000c1e067225 */ /* 0x000fc800078e004e */
[----:B------:R-:W-:Y:S01]  /*2450*/  IMAD.SHL.U32 R5, R4, 0x40, RZ ;  /* 0x0000004004057824 */ /* 0x000fe200078e00ff */
[----:B----4-:R-:W-:Y:S01]  /*2460*/  LOP3.LUT R4, R36, 0x38, R33, 0xf8, !PT ;  /* 0x0000003824047812 */ /* 0x010fe200078ef821 */
[----:B------:R-:W-:Y:S01]  /*2470*/  IMAD.IADD R85, R87, 0x1, R11 ;  /* 0x0000000157557824 */ /* 0x000fe200078e020b */
[----:B------:R-:W-:Y:S01]  /*2480*/  LOP3.LUT R11, R34, 0x38, R35, 0xf8, !PT ;  /* 0x00000038220b7812 */ /* 0x000fe200078ef823 */
[----:B------:R-:W-:Y:S01]  /*2490*/  IMAD.SHL.U32 R14, R14, 0x40, RZ ;  /* 0x000000400e0e7824 */ /* 0x000fe200078e00ff */
[----:B------:R-:W-:Y:S01]  /*24a0*/  MOV R86, R6 ;  /* 0x0000000600567202 */ /* 0x000fe20000000f00 */
[----:B------:R-:W-:Y:S01]  /*24b0*/  IMAD.IADD R87, R7, 0x1, R87 ;  /* 0x0000000107577824 */ /* 0x000fe200078e0257 */
[----:B------:R-:W-:Y:S02]  /*24c0*/  LOP3.LUT R7, R34, 0x38, R33, 0xf8, !PT ;  /* 0x0000003822077812 */ /* 0x000fe400078ef821 */
[----:B-----5:R-:W-:Y:S02]  /*24d0*/  SHF.R.S32.HI R15, RZ, 0x1f, R96 ;  /* 0x0000001fff0f7819 */ /* 0x020fe40000011460 */
[----:B------:R-:W-:Y:S01]  /*24e0*/  LOP3.LUT R6, R36, 0x38, R35, 0xf8, !PT ;  /* 0x0000003824067812 */ /* 0x000fe200078ef823 */
[----:B------:R-:W-:Y:S01]  /*24f0*/  IMAD.MOV.U32 R84, RZ, RZ, R10 ;  /* 0x000000ffff547224 */ /* 0x000fe200078e000a */
[----:B------:R-:W-:-:S02]  /*2500*/  LOP3.LUT R5, R5, 0xfffff000, RZ, 0xc0, !PT ;  /* 0xfffff00005057812 */ /* 0x000fc400078ec0ff */
[-C--:B------:R-:W-:Y:S02]  /*2510*/  LOP3.LUT R4, R4, R32.reuse, RZ, 0x3c, !PT ;  /* 0x0000002004047212 */ /* 0x080fe400078e3cff */
[----:B------:R-:W-:Y:S02]  /*2520*/  LOP3.LUT R14, R14, 0xfffff000, RZ, 0xc0, !PT ;  /* 0xfffff0000e0e7812 */ /* 0x000fe400078ec0ff */
[-C--:B------:R-:W-:Y:S02]  /*2530*/  LOP3.LUT R11, R11, R31.reuse, RZ, 0x3c, !PT ;  /* 0x0000001f0b0b7212 */ /* 0x080fe400078e3cff */
[----:B------:R-:W-:Y:S02]  /*2540*/  LOP3.LUT R10, R7, R31, RZ, 0x3c, !PT ;  /* 0x0000001f070a7212 */ /* 0x000fe400078e3cff */
[----:B------:R-:W-:Y:S01]  /*2550*/  LOP3.LUT R7, R6, R32, RZ, 0x3c, !PT ;  /* 0x0000002006077212 */ /* 0x000fe200078e3cff */
[C---:B------:R-:W-:Y:S01]  /*2560*/  IMAD R6, R15.reuse, R8, RZ ;  /* 0x000000080f067224 */ /* 0x040fe200078e02ff */
[----:B------:R-:W-:Y:S01]  /*2570*/  IADD3 R93, R4, R5, R21 ;  /* 0x00000005045d7210 */ /* 0x000fe20007ffe015 */
[----:B------:R-:W-:Y:S01]  /*2580*/  IMAD R15, R15, R12, RZ ;  /* 0x0000000c0f0f7224 */ /* 0x000fe200078e02ff */
[----:B------:R-:W-:-:S02]  /*2590*/  IADD3 R4, R11, R14, R20 ;  /* 0x0000000e0b047210 */ /* 0x000fc40007ffe014 */
[----:B------:R-:W-:Y:S01]  /*25a0*/  SEL R11, RZ, 0x8, P0 ;  /* 0x00000008ff0b7807 */ /* 0x000fe20000000000 */
[C---:B------:R-:W-:Y:S01]  /*25b0*/  IMAD R15, R96.reuse, R13, R15 ;  /* 0x0000000d600f7224 */ /* 0x040fe200078e020f */
[----:B------:R-:W-:Y:S01]  /*25c0*/  SHF.R.S32.HI R32, RZ, 0x3, R33 ;  /* 0x00000003ff207819 */ /* 0x000fe20000011421 */
[----:B------:R-:W-:Y:S01]  /*25d0*/  IMAD.WIDE.U32 R86, R96, R12, R86 ;  /* 0x0000000c60567225 */ /* 0x000fe200078e0056 */
[----:B------:R-:W-:Y:S02]  /*25e0*/  SHF.R.S32.HI R34, RZ, 0x3, R35 ;  /* 0x00000003ff227819 */ /* 0x000fe40000011423 */
[----:B------:R-:W-:Y:S01]  /*25f0*/  LOP3.LUT R11, R28, R11, RZ, 0xfc, !PT ;  /* 0x0000000b1c0b7212 */ /* 0x000fe200078efcff */
[C---:B------:R-:W-:Y:S01]  /*2600*/  IMAD R41, R96.reuse, R9, R6 ;  /* 0x0000000960297224 */ /* 0x040fe200078e0206 */
[----:B------:R-:W-:Y:S01]  /*2610*/  LOP3.LUT R33, R33, 0xfffffff8, RZ, 0xc0, !PT ;  /* 0xfffffff821217812 */ /* 0x000fe200078ec0ff */
[----:B------:R-:W-:Y:S01]  /*2620*/  IMAD.WIDE.U32 R80, R96, R8, R80 ;  /* 0x0000000860507225 */ /* 0x000fe200078e0050 */
[----:B------:R-:W-:-:S03]  /*2630*/  LOP3.LUT R35, R35, 0xfffffff8, RZ, 0xc0, !PT ;  /* 0xfffffff823237812 */ /* 0x000fc600078ec0ff */
[----:B------:R-:W-:Y:S01]  /*2640*/  IMAD.WIDE.U32 R82, R96, R8, R82 ;  /* 0x0000000860527225 */ /* 0x000fe200078e0052 */
[----:B------:R-:W-:-:S03]  /*2650*/  IADD3 R91, R10, R5, R20 ;  /* 0x000000050a5b7210 */ /* 0x000fc60007ffe014 */
[----:B------:R-:W-:Y:S01]  /*2660*/  IMAD.WIDE.U32 R84, R96, R12, R84 ;  /* 0x0000000c60547225 */ /* 0x000fe200078e0054 */
[----:B------:R-:W-:Y:S02]  /*2670*/  IADD3 R92, R7, R14, R21 ;  /* 0x0000000e075c7210 */ /* 0x000fe40007ffe015 */
[C-C-:B------:R-:W-:Y:S01]  /*2680*/  SHF.L.U64.HI R5, R8.reuse, 0x6, R9.reuse ;  /* 0x0000000608057819 */ /* 0x140fe20000010209 */
[C---:B------:R-:W-:Y:S01]  /*2690*/  IMAD.SHL.U32 R7, R8.reuse, 0x40, RZ ;  /* 0x0000004008077824 */ /* 0x040fe200078e00ff */
[C---:B------:R-:W-:Y:S01]  /*26a0*/  SHF.L.U64.HI R6, R8.reuse, 0x5, R9 ;  /* 0x0000000508067819 */ /* 0x040fe20000010209 */
[----:B------:R-:W-:Y:S01]  /*26b0*/  IMAD R27, R29, 0x20, R30 ;  /* 0x000000201d1b7824 */ /* 0x000fe200078e021e */
[----:B------:R-:W-:Y:S01]  /*26c0*/  SHF.L.U32 R8, R8, 0x5, RZ ;  /* 0x0000000508087819 */ /* 0x000fe200000006ff */
[C---:B------:R-:W-:Y:S01]  /*26d0*/  IMAD.SHL.U32 R20, R12.reuse, 0x40, RZ ;  /* 0x000000400c147824 */ /* 0x040fe200078e00ff */
[C-C-:B------:R-:W-:Y:S01]  /*26e0*/  SHF.L.U64.HI R9, R12.reuse, 0x6, R13.reuse ;  /* 0x000000060c097819 */ /* 0x140fe2000001020d */
[C---:B------:R-:W-:Y:S01]  /*26f0*/  IMAD.SHL.U32 R21, R12.reuse, 0x20, RZ ;  /* 0x000000200c157824 */ /* 0x040fe200078e00ff */
[----:B------:R-:W-:Y:S01]  /*2700*/  SHF.L.U64.HI R10, R12, 0x5, R13 ;  /* 0x000000050c0a7819 */ /* 0x000fe2000001020d */
[----:B------:R-:W-:Y:S01]  /*2710*/  IMAD.IADD R30, R41, 0x1, R81 ;  /* 0x00000001291e7824 */ /* 0x000fe200078e0251 */
[----:B------:R-:W-:Y:S01]  /*2720*/  LOP3.LUT R28, R28, 0x1, RZ, 0xc0, !PT ;  /* 0x000000011c1c7812 */ /* 0x000fe200078ec0ff */
[----:B------:R-:W-:Y:S01]  /*2730*/  IMAD.IADD R31, R15, 0x1, R85 ;  /* 0x000000010f1f7824 */ /* 0x000fe200078e0255 */
[----:B------:R-:W-:Y:S01]  /*2740*/  SHF.R.S32.HI R29, RZ, 0x1f, R3 ;  /* 0x0000001fff1d7819 */ /* 0x000fe20000011403 */
[----:B------:R-:W-:Y:S01]  /*2750*/  IMAD.IADD R76, R83, 0x1, R41 ;  /* 0x00000001534c7824 */ /* 0x000fe200078e0229 */
[----:B------:R-:W-:-:S02]  /*2760*/  LOP3.LUT R36, R11, 0x2, RZ, 0xc0, !PT ;  /* 0x000000020b247812 */ /* 0x000fc400078ec0ff */
[C---:B------:R-:W-:Y:S02]  /*2770*/  LOP3.LUT R37, R11.reuse, 0x4, RZ, 0xc0, !PT ;  /* 0x000000040b257812 */ /* 0x040fe400078ec0ff */
[----:B------:R-:W-:Y:S02]  /*2780*/  LOP3.LUT R39, R11, 0x8, RZ, 0xc0, !PT ;  /* 0x000000080b277812 */ /* 0x000fe400078ec0ff */
[----:B------:R-:W-:Y:S02]  /*2790*/  IADD3 R77, R87, R15, RZ ;  /* 0x0000000f574d7210 */ /* 0x000fe40007ffe0ff */
[----:B------:R-:W-:Y:S02]  /*27a0*/  SHF.R.S32.HI R88, RZ, 0x1f, R33 ;  /* 0x0000001fff587819 */ /* 0x000fe40000011421 */
[----:B------:R-:W-:-:S07]  /*27b0*/  SHF.R.S32.HI R89, RZ, 0x1f, R35 ;  /* 0x0000001fff597819 */ /* 0x000fce0000011423 */
.L_x_1655:
[----:B------:R-:W2:Y:S01]  /*27c0*/  LDL R40, [R1+0x6c] ;  /* 0x00006c0001287983 */ /* 0x000ea20000100800 */
[----:B0-----:R-:W0:Y:S01]  /*27d0*/  LDC R103, c[0x0][0x430] ;  /* 0x00010c00ff677b82 */ /* 0x001e220000000800 */
[----:B------:R-:W-:Y:S02]  /*27e0*/  VIADD R25, R25, 0xffffffff ;  /* 0xffffffff19197836 */ /* 0x000fe40000000000 */
[----:B------:R-:W-:Y:S02]  /*27f0*/  IMAD.MOV.U32 R104, RZ, RZ, RZ ;  /* 0x000000ffff687224 */ /* 0x000fe400078e00ff */
[----:B------:R-:W-:-:S03]  /*2800*/  IMAD R11, R25, 0x40, R27 ;  /* 0x00000040190b7824 */ /* 0x000fc600078e021b */
[----:B-1----:R-:W1:Y:S01]  /*2810*/  LDC R106, c[0x0][0x3f4] ;  /* 0x0000fd00ff6a7b82 */ /* 0x002e620000000800 */
[----:B------:R-:W-:Y:S01]  /*2820*/  IMAD.IADD R41, R0, 0x1, R11 ;  /* 0x0000000100297824 */ /* 0x000fe200078e020b */
[----:B------:R-:W-:-:S04]  /*2830*/  ISETP.GE.AND P0, PT, R11, R2, PT ;  /* 0x000000020b00720c */ /* 0x000fc80003f06270 */
[----:B------:R-:W-:Y:S02]  /*2840*/  ISETP.GT.OR P0, PT, R27, 0x3f, P0 ;  /* 0x0000003f1b00780c */ /* 0x000fe40000704670 */
[----:B------:R-:W-:Y:S02]  /*2850*/  MOV R11, R41 ;  /* 0x00000029000b7202 */ /* 0x000fe40000000f00 */
[----:B0-----:R-:W-:-:S09]  /*2860*/  ISETP.NE.AND P3, PT, R103, 0x1, PT ;  /* 0x000000016700780c */ /* 0x001fd20003f65270 */
[----:B------:R-:W0:Y:S08]  /*2870*/  @!P0 LDC.64 R14, c[0x0][0x428] ;  /* 0x00010a00ff0e8b82 */ /* 0x000e300000000a00 */
[----:B---3--:R-:W3:Y:S08]  /*2880*/  @!P0 LDC.64 R42, c[0x0][0x418] ;  /* 0x00010600ff2a8b82 */ /* 0x008ef00000000a00 */
[----:B----4-:R-:W4:Y:S08]  /*2890*/  @P3 LDC R12, c[0x0][0x434] ;  /* 0x00010d00ff0c3b82 */ /* 0x010f300000000800 */
[----:B------:R-:W1:Y:S01]  /*28a0*/  @P3 LDC R13, c[0x0][0x438] ;  /* 0x00010e00ff0d3b82 */ /* 0x000e620000000800 */
[----:B----4-:R-:W-:-:S05]  /*28b0*/  @P3 IMAD.HI.U32 R12, R41, R12, RZ ;  /* 0x0000000c290c3227 */ /* 0x010fca00078e00ff */
[----:B-1----:R-:W-:Y:S01]  /*28c0*/  @P3 SHF.R.U32.HI R11, RZ, R13, R12 ;  /* 0x0000000dff0b3219 */ /* 0x002fe2000001160c */
[----:B0-----:R-:W-:-:S03]  /*28d0*/  @!P0 IMAD R12, R29, R14, RZ ;  /* 0x0000000e1d0c8224 */ /* 0x001fc600078e02ff */
[--C-:B------:R-:W-:Y:S01]  /*28e0*/  @!P0 SHF.R.S32.HI R13, RZ, 0x1f, R11.reuse ;  /* 0x0000001fff0d8819 */ /* 0x100fe2000001140b */
[----:B------:R-:W-:Y:S02]  /*28f0*/  @!P0 IMAD R15, R3, R15, R12 ;  /* 0x0000000f030f8224 */ /* 0x000fe400078e020c */
[----:B------:R-:W-:-:S04]  /*2900*/  @!P0 IMAD.MOV.U32 R12, RZ, RZ, R11 ;  /* 0x000000ffff0c8224 */ /* 0x000fc800078e000b */
[----:B------:R-:W-:-:S04]  /*2910*/  @!P0 IMAD.WIDE.U32 R12, R3, R14, R12 ;  /* 0x0000000e030c8225 */ /* 0x000fc800078e000c */
[----:B------:R-:W-:Y:S01]  /*2920*/  @!P0 IMAD.IADD R13, R13, 0x1, R15 ;  /* 0x000000010d0d8824 */ /* 0x000fe200078e020f */
[----:B---3--:R-:W-:-:S04]  /*2930*/  @!P0 LEA R14, P3, R12, R42, 0x2 ;  /* 0x0000002a0c0e8211 */ /* 0x008fc800078610ff */
[----:B------:R-:W-:-:S05]  /*2940*/  @!P0 LEA.HI.X R15, R12, R43, R13, 0x2, P3 ;  /* 0x0000002b0c0f8211 */ /* 0x000fca00018f140d */
[----:B------:R0:W5:Y:S01]  /*2950*/  @!P0 LDG.E R104, desc[UR60][R14.64] ;  /* 0x0000003c0e688981 */ /* 0x000162000c1e1900 */
[----:B------:R-:W-:Y:S01]  /*2960*/  ISETP.GE.AND P0, PT, R106, 0x1, PT ;  /* 0x000000016a00780c */ /* 0x000fe20003f06270 */
[----:B------:R-:W-:Y:S05]  /*2970*/  YIELD ;  /* 0x0000000000007946 */ /* 0x000fea0003800000 */
[----:B------:R-:W-:Y:S01]  /*2980*/  IADD3 R12, -R11, RZ, RZ ;  /* 0x000000ff0b0c7210 */ /* 0x000fe20007ffe1ff */
[----:B------:R-:W-:Y:S01]  /*2990*/  BSSY B0, `(.L_x_1574) ;  /* 0x0000530000007945 */ /* 0x000fe20003800000 */
[----:B------:R-:W-:-:S03]  /*29a0*/  ISETP.GT.AND P3, PT, R25, R24, PT ;  /* 0x000000181900720c */ /* 0x000fc60003f64270 */
[----:B------:R-:W-:Y:S02]  /*29b0*/  IMAD R103, R103, R12, R41 ;  /* 0x0000000c67677224 */ /* 0x000fe400078e0229 */
[----:B--2---:R-:W-:-:S04]  /*29c0*/  IMAD R11, R200, 0x4000, R40 ;  /* 0x00004000c80b7824 */ /* 0x004fc800078e0228 */
[----:B------:R-:W-:Y:S01]  /*29d0*/  IMAD R94, R11, 0x2, R18 ;  /* 0x000000020b5e7824 */ /* 0x000fe200078e0212 */
[----:B0-----:R-:W-:Y:S06]  /*29e0*/  @!P0 BRA `(.L_x_1575) ;  /* 0x0000004c00408947 */ /* 0x001fec0003800000 */
[----:B------:R-:W-:Y:S01]  /*29f0*/  SHF.R.S32.HI R101, RZ, 0x1f, R103 ;  /* 0x0000001fff657819 */ /* 0x000fe20000011467 */
[----:B------:R-:W-:Y:S01]  /*2a00*/  ULDC.64 UR4, c[0x0][0x300] ;  /* 0x0000c00000047ab9 */ /* 0x000fe20000000a00 */
[----:B-----5:R-:W-:Y:S01]  /*2a10*/  SHF.R.S32.HI R100, RZ, 0x1f, R104 ;  /* 0x0000001fff647819 */ /* 0x020fe20000011468 */
[----:B------:R-:W-:Y:S01]  /*2a20*/  IMAD.WIDE.U32 R12, R103, UR4, RZ ;  /* 0x00000004670c7c25 */ /* 0x000fe2000f8e00ff */
[----:B------:R-:W-:Y:S02]  /*2a30*/  ULDC.U8 UR6, c[0x0][0x410] ;  /* 0x0001040000067ab9 */ /* 0x000fe40000000000 */
[----:B------:R-:W-:Y:S01]  /*2a40*/  ISETP.NE.AND P0, PT, RZ, UR6, PT ;  /* 0x00000006ff007c0c */ /* 0x000fe2000bf05270 */
[----:B------:R-:W-:Y:S02]  /*2a50*/  IMAD R14, R101, UR4, RZ ;  /* 0x00000004650e7c24 */ /* 0x000fe4000f8e02ff */
[-C--:B------:R-:W-:Y:S02]  /*2a60*/  IMAD R40, R9, R25.reuse, RZ ;  /* 0x0000001909287224 */ /* 0x080fe400078e02ff */
[----:B------:R-:W-:Y:S01]  /*2a70*/  IMAD R11, R103, UR5, R14 ;  /* 0x00000005670b7c24 */ /* 0x000fe2000f8e020e */
[----:B------:R-:W-:Y:S01]  /*2a80*/  ULDC.64 UR4, c[0x0][0x310] ;  /* 0x0000c40000047ab9 */ /* 0x000fe20000000a00 */
[----:B------:R-:W-:-:S02]  /*2a90*/  IMAD R14, R5, R25, RZ ;  /* 0x00000019050e7224 */ /* 0x000fc400078e02ff */
[----:B------:R-:W-:Y:S02]  /*2aa0*/  IMAD R15, R100, UR4, RZ ;  /* 0x00000004640f7c24 */ /* 0x000fe4000f8e02ff */
[----:B------:R-:W-:Y:S01]  /*2ab0*/  IMAD.IADD R13, R13, 0x1, R11 ;  /* 0x000000010d0d7824 */ /* 0x000fe200078e020b */
[----:B------:R-:W-:Y:S01]  /*2ac0*/  SHF.R.S32.HI R11, RZ, 0x1f, R25 ;  /* 0x0000001fff0b7819 */ /* 0x000fe20000011419 */
[C---:B------:R-:W-:Y:S02]  /*2ad0*/  IMAD R15, R104.reuse, UR5, R15 ;  /* 0x00000005680f7c24 */ /* 0x040fe4000f8e020f */
[----:B------:R-:W-:Y:S01]  /*2ae0*/  IMAD.WIDE.U32 R12, R104, UR4, R12 ;  /* 0x00000004680c7c25 */ /* 0x000fe2000f8e000c */
[----:B------:R-:W-:-:S03]  /*2af0*/  ULDC.64 UR4, c[0x0][0x308] ;  /* 0x0000c20000047ab9 */ /* 0x000fc60000000a00 */
[----:B------:R-:W-:Y:S01]  /*2b00*/  IMAD R41, R11, R7, R14 ;  /* 0x000000070b297224 */ /* 0x000fe200078e020e */
[----:B------:R-:W-:Y:S01]  /*2b10*/  IADD3 R13, R13, R15, RZ ;  /* 0x0000000f0d0d7210 */ /* 0x000fe20007ffe0ff */
[----:B------:R-:W-:Y:S02]  /*2b20*/  IMAD R15, R26, UR4, RZ ;  /* 0x000000041a0f7c24 */ /* 0x000fe4000f8e02ff */
[----:B------:R-:W-:Y:S02]  /*2b30*/  IMAD R43, R11, R20, R40 ;  /* 0x000000140b2b7224 */ /* 0x000fe400078e0228 */
[C---:B------:R-:W-:Y:S02]  /*2b40*/  IMAD R11, R38.reuse, UR5, R15 ;  /* 0x00000005260b7c24 */ /* 0x040fe4000f8e020f */
[----:B------:R-:W-:Y:S01]  /*2b50*/  IMAD.WIDE.U32 R114, R38, UR4, R12 ;  /* 0x0000000426727c25 */ /* 0x000fe2000f8e000c */
[----:B------:R-:W-:-:S03]  /*2b60*/  ULDC.64 UR4, c[0x0][0x2e8] ;  /* 0x0000ba0000047ab9 */ /* 0x000fc60000000a00 */
[----:B------:R-:W-:Y:S01]  /*2b70*/  IMAD.IADD R11, R115, 0x1, R11 ;  /* 0x00000001730b7824 */ /* 0x000fe200078e020b */
[C---:B------:R-:W-:Y:S01]  /*2b80*/  LEA R107, P4, R114.reuse, UR4, 0x1 ;  /* 0x00000004726b7c11 */ /* 0x040fe2000f8808ff */
[----:B------:R-:W-:Y:S02]  /*2b90*/  IMAD R99, R25, -0x40, R2 ;  /* 0xffffffc019637824 */ /* 0x000fe400078e0202 */
[-C--:B------:R-:W-:Y:S01]  /*2ba0*/  IMAD.WIDE.U32 R14, R7, R25.reuse, RZ ;  /* 0x00000019070e7225 */ /* 0x080fe200078e00ff */
[----:B------:R-:W-:Y:S02]  /*2bb0*/  LEA.HI.X R114, R114, UR5, R11, 0x1, P4 ;  /* 0x0000000572727c11 */ /* 0x000fe4000a0f0c0b */
[----:B------:R-:W-:Y:S01]  /*2bc0*/  VIMNMX R99, R99, 0x40, PT ;  /* 0x0000004063637848 */ /* 0x000fe20003fe0100 */
[----:B------:R-:W-:-:S04]  /*2bd0*/  IMAD.WIDE.U32 R12, R20, R25, RZ ;  /* 0x00000019140c7225 */ /* 0x000fc800078e00ff */
[----:B------:R-:W-:Y:S02]  /*2be0*/  IMAD.IADD R73, R15, 0x1, R41 ;  /* 0x000000010f497824 */ /* 0x000fe400078e0229 */
[----:B------:R-:W-:Y:S01]  /*2bf0*/  IMAD.IADD R72, R13, 0x1, R43 ;  /* 0x000000010d487824 */ /* 0x000fe200078e022b */
[----:B------:R-:W-:Y:S06]  /*2c00*/  @!P0 BRA `(.L_x_1576) ;  /* 0x0000002000f08947 */ /* 0x000fec0003800000 */
[----:B------:R-:W2:Y:S01]  /*2c10*/  LDL R42, [R1+0x10] ;  /* 0x00001000012a7983 */ /* 0x000ea20000100800 */
[----:B------:R-:W-:Y:S01]  /*2c20*/  BSSY B1, `(.L_x_1577) ;  /* 0x000002d000017945 */ /* 0x000fe20003800000 */
[C---:B------:R-:W-:Y:S01]  /*2c30*/  IADD3 R109, R78.reuse, 0x40, RZ ;  /* 0x000000404e6d7810 */ /* 0x040fe20007ffe0ff */
[C---:B------:R-:W-:Y:S01]  /*2c40*/  VIADD R111, R78.reuse, 0x20 ;  /* 0x000000204e6f7836 */ /* 0x040fe20000000000 */
[----:B------:R-:W-:Y:S01]  /*2c50*/  CS2R R40, SRZ ;  /* 0x0000000000287805 */ /* 0x000fe2000001ff00 */
[----:B------:R-:W-:Y:S01]  /*2c60*/  VIADD R75, R78, 0x60 ;  /* 0x000000604e4b7836 */ /* 0x000fe20000000000 */
        /* <DEDUP_REMOVED lines=8> */
[----:B--2---:R-:W-:-:S13]  /*2cf0*/  ISETP.GE.AND P0, PT, R42, R99, PT ;  /* 0x000000632a00720c */ /* 0x004fda0003f06270 */
[----:B------:R-:W-:Y:S05]  /*2d00*/  @P0 BRA `(.L_x_1578) ;  /* 0x0000000000780947 */ /* 0x000fea0003800000 */
[----:B------:R-:W-:Y:S01]  /*2d10*/  IADD3 R43, P4, R82, R14, RZ ;  /* 0x0000000e522b7210 */ /* 0x000fe20007f9e0ff */
[----:B------:R-:W-:Y:S01]  /*2d20*/  ULDC.64 UR4, c[0x0][0x3e8] ;  /* 0x0000fa0000047ab9 */ /* 0x000fe20000000a00 */
[----:B------:R-:W-:Y:S02]  /*2d30*/  IADD3 R11, P5, R86, R12, RZ ;  /* 0x0000000c560b7210 */ /* 0x000fe40007fbe0ff */
[----:B------:R-:W-:Y:S02]  /*2d40*/  CS2R R68, SRZ ;  /* 0x0000000000447805 */ /* 0x000fe4000001ff00 */
[----:B------:R-:W-:Y:S01]  /*2d50*/  ISETP.GE.AND P6, PT, R78, R106, PT ;  /* 0x0000006a4e00720c */ /* 0x000fe20003fc6270 */
[----:B------:R-:W-:Y:S01]  /*2d60*/  IMAD.X R44, R73, 0x1, R76, P4 ;  /* 0x00000001492c7824 */ /* 0x000fe200020e064c */
[----:B------:R-:W-:Y:S02]  /*2d70*/  LEA R42, P4, R43, UR4, 0x1 ;  /* 0x000000042b2a7c11 */ /* 0x000fe4000f8808ff */
[----:B------:R-:W-:-:S02]  /*2d80*/  CS2R R70, SRZ ;  /* 0x0000000000467805 */ /* 0x000fc4000001ff00 */
[----:B------:R-:W-:Y:S02]  /*2d90*/  IADD3.X R46, R72, R77, RZ, P5, !PT ;  /* 0x0000004d482e7210 */ /* 0x000fe40002ffe4ff */
[----:B------:R-:W-:Y:S01]  /*2da0*/  LEA.HI.X R43, R43, UR5, R44, 0x1, P4 ;  /* 0x000000052b2b7c11 */ /* 0x000fe2000a0f0c2c */
[----:B------:R-:W-:Y:S01]  /*2db0*/  ULDC.64 UR4, c[0x0][0x400] ;  /* 0x0001000000047ab9 */ /* 0x000fe20000000a00 */
[----:B------:R-:W-:Y:S02]  /*2dc0*/  ISETP.GE.AND P5, PT, R111, R106, PT ;  /* 0x0000006a6f00720c */ /* 0x000fe40003fa6270 */
[C---:B------:R-:W-:Y:S01]  /*2dd0*/  LEA R44, P4, R11.reuse, UR4, 0x1 ;  /* 0x000000040b2c7c11 */ /* 0x040fe2000f8808ff */
[----:B------:R0:W5:Y:S03]  /*2de0*/  @!P6 LDG.E.64 R68, desc[UR60][R42.64] ;  /* 0x0000003c2a44e981 */ /* 0x000166000c1e1b00 */
[----:B------:R-:W-:-:S02]  /*2df0*/  LEA.HI.X R45, R11, UR5, R46, 0x1, P4 ;  /* 0x000000050b2d7c11 */ /* 0x000fc4000a0f0c2e */
[----:B------:R-:W-:-:S03]  /*2e00*/  ISETP.GE.AND P4, PT, R109, R106, PT ;  /* 0x0000006a6d00720c */ /* 0x000fc60003f86270 */
[----:B------:R0:W5:Y:S01]  /*2e10*/  @!P6 LDG.E.64 R70, desc[UR60][R44.64] ;  /* 0x0000003c2c46e981 */ /* 0x000162000c1e1b00 */
[----:B------:R-:W-:Y:S02]  /*2e20*/  ISETP.GE.AND P6, PT, R75, R106, PT ;  /* 0x0000006a4b00720c */ /* 0x000fe40003fc6270 */
[----:B------:R-:W-:Y:S02]  /*2e30*/  CS2R R64, SRZ ;  /* 0x0000000000407805 */ /* 0x000fe4000001ff00 */
[----:B------:R-:W-:Y:S02]  /*2e40*/  CS2R R60, SRZ ;  /* 0x00000000003c7805 */ /* 0x000fe4000001ff00 */
[----:B------:R-:W-:Y:S02]  /*2e50*/  CS2R R56, SRZ ;  /* 0x0000000000387805 */ /* 0x000fe4000001ff00 */
[----:B------:R-:W-:Y:S02]  /*2e60*/  CS2R R66, SRZ ;  /* 0x0000000000427805 */ /* 0x000fe4000001ff00 */
[----:B------:R-:W-:-:S02]  /*2e70*/  CS2R R62, SRZ ;  /* 0x00000000003e7805 */ /* 0x000fc4000001ff00 */
[----:B------:R-:W-:Y:S01]  /*2e80*/  CS2R R58, SRZ ;  /* 0x00000000003a7805 */ /* 0x000fe2000001ff00 */
[----:B------:R0:W5:Y:S04]  /*2e90*/  @!P5 LDG.E.64 R64, desc[UR60][R42.64+0x40] ;  /* 0x0000403c2a40d981 */ /* 0x000168000c1e1b00 */
[----:B------:R0:W5:Y:S04]  /*2ea0*/  @!P4 LDG.E.64 R60, desc[UR60][R42.64+0x80] ;  /* 0x0000803c2a3cc981 */ /* 0x000168000c1e1b00 */
[----:B------:R0:W5:Y:S04]  /*2eb0*/  @!P6 LDG.E.64 R56, desc[UR60][R42.64+0xc0] ;  /* 0x0000c03c2a38e981 */ /* 0x000168000c1e1b00 */
[----:B------:R0:W5:Y:S04]  /*2ec0*/  @!P5 LDG.E.64 R66, desc[UR60][R44.64+0x40] ;  /* 0x0000403c2c42d981 */ /* 0x000168000c1e1b00 */
[----:B------:R0:W5:Y:S04]  /*2ed0*/  @!P4 LDG.E.64 R62, desc[UR60][R44.64+0x80] ;  /* 0x0000803c2c3ec981 */ /* 0x000168000c1e1b00 */
[----:B------:R0:W5:Y:S02]  /*2ee0*/  @!P6 LDG.E.64 R58, desc[UR60][R44.64+0xc0] ;  /* 0x0000c03c2c3ae981 */ /* 0x000164000c1e1b00 */
.L_x_1578:
[----:B------:R-:W-:Y:S05]  /*2ef0*/  BSYNC B1 ;  /* 0x0000000000017941 */ /* 0x000fea0003800000 */
.L_x_1577:
[----:B------:R-:W2:Y:S01]  /*2f00*/  LDL R11, [R1+0x9c] ;  /* 0x00009c00010b7983 */ /* 0x000ea20000100800 */
[----:B------:R-:W-:Y:S01]  /*2f10*/  BSSY B1, `(.L_x_1579) ;  /* 0x000002a000017945 */ /* 0x000fe20003800000 */
[----:B0-----:R-:W-:Y:S02]  /*2f20*/  CS2R R44, SRZ ;  /* 0x00000000002c7805 */ /* 0x001fe4000001ff00 */
[----:B------:R-:W-:Y:S02]  /*2f30*/  CS2R R48, SRZ ;  /* 0x0000000000307805 */ /* 0x000fe4000001ff00 */
[----:B------:R-:W-:Y:S02]  /*2f40*/  CS2R R52, SRZ ;  /* 0x0000000000347805 */ /* 0x000fe4000001ff00 */
[----:B------:R-:W-:Y:S02]  /*2f50*/  CS2R R42, SRZ ;  /* 0x00000000002a7805 */ /* 0x000fe4000001ff00 */
[----:B------:R-:W-:-:S02]  /*2f60*/  CS2R R46, SRZ ;  /* 0x00000000002e7805 */ /* 0x000fc4000001ff00 */
[----:B------:R-:W-:Y:S01]  /*2f70*/  CS2R R50, SRZ ;  /* 0x0000000000327805 */ /* 0x000fe2000001ff00 */
[----:B-----5:R-:W-:Y:S01]  /*2f80*/  IMAD.MOV.U32 R74, RZ, RZ, R56 ;  /* 0x000000ffff4a7224 */ /* 0x020fe200078e0038 */
[----:B------:R-:W-:Y:S01]  /*2f90*/  CS2R R54, SRZ ;  /* 0x0000000000367805 */ /* 0x000fe2000001ff00 */
[----:B------:R-:W-:Y:S01]  /*2fa0*/  IMAD.MOV.U32 R90, RZ, RZ, R57 ;  /* 0x000000ffff5a7224 */ /* 0x000fe200078e0039 */
[----:B--2---:R-:W-:-:S13]  /*2fb0*/  ISETP.GE.AND P4, PT, R11, R99, PT ;  /* 0x000000630b00720c */ /* 0x004fda0003f86270 */
[----:B------:R-:W-:Y:S05]  /*2fc0*/  @P4 BRA `(.L_x_1580) ;  /* 0x0000000000784947 */ /* 0x000fea0003800000 */
        /* <DEDUP_REMOVED lines=30> */
.L_x_1580:
[----:B------:R-:W-:Y:S05]  /*31b0*/  BSYNC B1 ;  /* 0x0000000000017941 */ /* 0x000fea0003800000 */
.L_x_1579:
[----:B------:R-:W-:Y:S01]  /*31c0*/  IMAD.MOV.U32 R11, RZ, RZ, R60 ;  /* 0x000000ffff0b7224 */ /* 0x000fe200078e003c */
[----:B0-----:R-:W-:Y:S01]  /*31d0*/  MOV R12, R61 ;  /* 0x0000003d000c7202 */ /* 0x001fe20000000f00 */
[----:B------:R-:W-:Y:S01]  /*31e0*/  IMAD.MOV.U32 R13, RZ, RZ, R68 ;  /* 0x000000ffff0d7224 */ /* 0x000fe200078e0044 */
[----:B------:R-:W-:Y:S02]  /*31f0*/  MOV R14, R69 ;  /* 0x00000045000e7202 */ /* 0x000fe40000000f00 */
[----:B------:R-:W-:Y:S01]  /*3200*/  PRMT R122, R11, 0x5410, R12 ;  /* 0x000054100b7a7816 */ /* 0x000fe2000000000c */
[----:B------:R-:W-:Y:S01]  /*3210*/  IMAD.MOV.U32 R11, RZ, RZ, R64 ;  /* 0x000000ffff0b7224 */ /* 0x000fe200078e0040 */
[----:B------:R-:W-:Y:S01]  /*3220*/  PRMT R131, R13, 0x5410, R14 ;  /* 0x000054100d837816 */ /* 0x000fe2000000000e */
[----:B------:R-:W-:Y:S01]  /*3230*/  IMAD.MOV.U32 R12, RZ, RZ, R65 ;  /* 0x000000ffff0c7224 */ /* 0x000fe200078e0041 */
[----:B------:R-:W-:Y:S01]  /*3240*/  MOV R14, R63 ;  /* 0x0000003f000e7202 */ /* 0x000fe20000000f00 */
[----:B------:R-:W-:Y:S01]  /*3250*/  IMAD.MOV.U32 R13, RZ, RZ, R62 ;  /* 0x000000ffff0d7224 */ /* 0x000fe200078e003e */
[----:B------:R-:W-:-:S02]  /*3260*/  ISETP.NE.AND P5, PT, R225, 0x3, PT ;  /* 0x00000003e100780c */ /* 0x000fc40003fa5270 */
[----:B------:R-:W-:Y:S01]  /*3270*/  PRMT R124, R12, 0x5410, R11 ;  /* 0x000054100c7c7816 */ /* 0x000fe2000000000b */
[----:B------:R-:W-:Y:S01]  /*3280*/  IMAD.MOV.U32 R11, RZ, RZ, R58 ;  /* 0x000000ffff0b7224 */ /* 0x000fe200078e003a */
[----:B------:R-:W-:Y:S01]  /*3290*/  PRMT R123, R13, 0x5410, R14 ;  /* 0x000054100d7b7816 */ /* 0x000fe2000000000e */
[----:B------:R-:W-:Y:S01]  /*32a0*/  IMAD.MOV.U32 R12, RZ, RZ, R59 ;  /* 0x000000ffff0c7224 */ /* 0x000fe200078e003b */
[----:B------:R-:W-:Y:S01]  /*32b0*/  MOV R14, R71 ;  /* 0x00000047000e7202 */ /* 0x000fe20000000f00 */
[----:B------:R-:W-:Y:S01]  /*32c0*/  IMAD.MOV.U32 R13, RZ, RZ, R70 ;  /* 0x000000ffff0d7224 */ /* 0x000fe200078e0046 */
[----:B------:R-:W-:Y:S02]  /*32d0*/  PRMT R120, R74, 0x5410, R90 ;  /* 0x000054104a787816 */ /* 0x000fe4000000005a */
[----:B------:R-:W-:Y:S01]  /*32e0*/  PRMT R121, R11, 0x5410, R12 ;  /* 0x000054100b797816 */ /* 0x000fe2000000000c */
[----:B------:R-:W-:Y:S01]  /*32f0*/  IMAD.MOV.U32 R11, RZ, RZ, R66 ;  /* 0x000000ffff0b7224 */ /* 0x000fe200078e0042 */
[----:B------:R-:W-:Y:S01]  /*3300*/  PRMT R132, R13, 0x5410, R14 ;  /* 0x000054100d847816 */ /* 0x000fe2000000000e */
[----:B------:R-:W-:Y:S01]  /*3310*/  IMAD.MOV.U32 R12, RZ, RZ, R67 ;  /* 0x000000ffff0c7224 */ /* 0x000fe200078e0043 */
[----:B-----5:R-:W-:Y:S01]  /*3320*/  MOV R14, R45 ;  /* 0x0000002d000e7202 */ /* 0x020fe20000000f00 */
[----:B------:R-:W-:-:S03]  /*3330*/  IMAD.MOV.U32 R13, RZ, RZ, R44 ;  /* 0x000000ffff0d7224 */ /* 0x000fc600078e002c */
[----:B------:R-:W-:Y:S01]  /*3340*/  PRMT R125, R11, 0x5410, R12 ;  /* 0x000054100b7d7816 */ /* 0x000fe2000000000c */
[----:B------:R-:W-:Y:S01]  /*3350*/  IMAD.MOV.U32 R11, RZ, RZ, R40 ;  /* 0x000000ffff0b7224 */ /* 0x000fe200078e0028 */
[----:B------:R-:W-:Y:S01]  /*3360*/  PRMT R113, R13, 0x5410, R14 ;  /* 0x000054100d717816 */ /* 0x000fe2000000000e */
[----:B------:R-:W-:Y:S01]  /*3370*/  IMAD.MOV.U32 R12, RZ, RZ, R41 ;  /* 0x000000ffff0c7224 */ /* 0x000fe200078e0029 */
[----:B------:R-:W-:Y:S01]  /*3380*/  MOV R14, R53 ;  /* 0x00000035000e7202 */ /* 0x000fe20000000f00 */
        /* <DEDUP_REMOVED lines=16> */
[----:B------:R-:W-:-:S05]  /*3490*/  IMAD.MOV.U32 R12, RZ, RZ, R51 ;  /* 0x000000ffff0c7224 */ /* 0x000fca00078e0033 */
[----:B------:R-:W-:Y:S01]  /*34a0*/  PRMT R117, R11, 0x5410, R12 ;  /* 0x000054100b757816 */ /* 0x000fe2000000000c */
[----:B------:R-:W-:Y:S06]  /*34b0*/  @!P5 BRA `(.L_x_1581) ;  /* 0x000000000004d947 */ /* 0x000fec0003800000 */
[----:B------:R-:W-:Y:S01]  /*34c0*/  BPT.TRAP 0x1 ;  /* 0x000000040000795c */ /* 0x000fe20000300000 */
.L_x_1581:
[----:B------:R-:W2:Y:S01]  /*34d0*/  LDL R11, [R1+0x1c] ;  /* 0x00001c00010b7983 */ /* 0x000ea20000100800 */
[----:B------:R-:W-:Y:S01]  /*34e0*/  IMAD R90, R200, 0x8, R18 ;  /* 0x00000008c85a7824 */ /* 0x000fe200078e0212 */
[----:B------:R-:W-:Y:S01]  /*34f0*/  BSSY B1, `(.L_x_1582) ;  /* 0x0000004000017945 */ /* 0x000fe20003800000 */
[----:B--2---:R-:W-:-:S04]  /*3500*/  SHF.L.U32 R105, R11, 0x1f, RZ ;  /* 0x0000001f0b697819 */ /* 0x004fc800000006ff */
[----:B------:R-:W0:Y:S02]  /*3510*/  SYNCS.PHASECHK.TRANS64.TRYWAIT P6, [R90+URZ+0x30890], R105 ;  /* 0x030890695a0075a7 */ /* 0x000e2400080c017f */
[----:B0-----:R-:W-:Y:S05]  /*3520*/  @!P6 BRA `(.L_x_1583) ;  /* 0x000002640058e947 */ /* 0x001fea0003800000 */
.L_x_2005:
[----:B------:R-:W-:Y:S05]  /*3530*/  BSYNC B1 ;  /* 0x0000000000017941 */ /* 0x000fea0003800000 */
.L_x_1582:
[----:B------:R-:W-:-:S03]  /*3540*/  UMOV UR4, 0xffffffff ;  /* 0xffffffff00047882 */ /* 0x000fc60000000000 */
[----:B------:R-:W-:Y:S05]  /*3550*/  BRA.DIV UR4, `(.L_x_1584) ;  /* 0x0000026604607947 */ /* 0x000fea000b800000 */
[----:B------:R1:W2:Y:S04]  /*3560*/  SHFL.IDX PT, R74, R114, RZ, 0x181f ;  /* 0x00181fff724a7589 */ /* 0x0002a800000e0000 */
[----:B------:R1:W3:Y:S02]  /*3570*/  SHFL.IDX PT, R108, R107, RZ, 0x181f ;  /* 0x00181fff6b6c7589 */ /* 0x0002e400000e0000 */
.L_x_2009:
[----:B------:R-:W-:Y:S04]  /*3580*/  BSSY B1, `(.L_x_1585) ;  /* 0x00000d0000017945 */ /* 0x000fe80003800000 */
[----:B------:R-:W-:Y:S05]  /*3590*/  @P0 BRA `(.L_x_1586) ;  /* 0x0000000c00380947 */ /* 0x000fea0003800000 */
[----:B------:R-:W-:Y:S01]  /*35a0*/  ISETP.NE.AND P0, PT, R28, RZ, PT ;  /* 0x000000ff1c00720c */ /* 0x000fe20003f05270 */
[----:B------:R-:W-:-:S12]  /*35b0*/  BSSY B2, `(.L_x_1587) ;  /* 0x0000032000027945 */ /* 0x000fd80003800000 */
[----:B------:R-:W-:Y:S05]  /*35c0*/  @!P0 BRA `(.L_x_1588) ;  /* 0x0000000000c08947 */ /* 0x000fea0003800000 */
[----:B------:R4:W0:Y:S01]  /*35d0*/  LDS.128 R12, [R94+0x20400] ;  /* 0x020400005e0c7984 */ /* 0x0008220000000c00 */
[----:B------:R-:W-:Y:S01]  /*35e0*/  ISETP.GE.AND P6, PT, R78, R106, PT ;  /* 0x0000006a4e00720c */ /* 0x000fe20003fc6270 */
[----:B------:R-:W-:Y:S01]  /*35f0*/  BSSY B3, `(.L_x_1589) ;  /* 0x000002c000037945 */ /* 0x000fe20003800000 */
[----:B---3--:R-:W-:-:S04]  /*3600*/  LEA R72, P0, R16, R108, 0x1 ;  /* 0x0000006c10487211 */ /* 0x008fc800078008ff */
[----:B--2---:R-:W-:-:S07]  /*3610*/  LEA.HI.X R73, R16, R74, R17, 0x1, P0 ;  /* 0x0000004a10497211 */ /* 0x004fce00000f0c11 */
        /* <DEDUP_REMOVED lines=14> */
[CC--:B------:R-:W-:Y:S01]  /*3700*/  FMUL.FTZ R130, R68.reuse, R71.reuse ;  /* 0x0000004744827220 */ /* 0x0c0fe20000410000 */
[----:B------:R-:W-:Y:S01]  /*3710*/  FMUL.FTZ R71, R15, R71 ;  /* 0x000000470f477220 */ /* 0x000fe20000410000 */
[C---:B------:R-:W-:Y:S01]  /*3720*/  FMUL.FTZ R126, R13.reuse, R126 ;  /* 0x0000007e0d7e7220 */ /* 0x040fe20000410000 */
[-C--:B------:R-:W-:Y:S01]  /*3730*/  FFMA.FTZ R128, R13, R70.reuse, -R128 ;  /* 0x000000460d807223 */ /* 0x080fe20000010880 */
[-C--:B------:R-:W-:Y:S01]  /*3740*/  FFMA.FTZ R130, R15, R69.reuse, -R130 ;  /* 0x000000450f827223 */ /* 0x080fe20000010882 */
[----:B------:R-:W-:Y:S01]  /*3750*/  FFMA.FTZ R129, R68, R69, R71 ;  /* 0x0000004544817223 */ /* 0x000fe20000010047 */
[----:B------:R-:W-:Y:S01]  /*3760*/  FFMA.FTZ R127, R11, R70, R126 ;  /* 0x000000460b7f7223 */ /* 0x000fe2000001007e */
[----:B------:R-:W-:-:S02]  /*3770*/  HADD2.F32 R11, -RZ, R12.H1_H1 ;  /* 0x3000000cff0b7230 */ /* 0x000fc40000004100 */
[----:B------:R-:W-:Y:S02]  /*3780*/  HADD2.F32 R69, -RZ, R132.H0_H0 ;  /* 0x20000084ff457230 */ /* 0x000fe40000004100 */
[----:B------:R-:W-:Y:S02]  /*3790*/  HADD2.F32 R12, -RZ, R12.H0_H0 ;  /* 0x2000000cff0c7230 */ /* 0x000fe40000004100 */
[----:B------:R-:W-:Y:S02]  /*37a0*/  HADD2.F32 R70, -RZ, R132.H1_H1 ;  /* 0x30000084ff467230 */ /* 0x000fe40000004100 */
[-C--:B------:R-:W-:Y:S01]  /*37b0*/  FMUL.FTZ R71, R11, R69.reuse ;  /* 0x000000450b477220 */ /* 0x080fe20000410000 */
[--C-:B------:R-:W-:Y:S02]  /*37c0*/  HADD2.F32 R13, -RZ, R14.reuse.H1_H1 ;  /* 0x3000000eff0d7230 */ /* 0x100fe40000004100 */
        /* <DEDUP_REMOVED lines=14> */
.L_x_1590:
[----:B------:R-:W-:Y:S05]  /*38b0*/  BSYNC B3 ;  /* 0x0000000000037941 */ /* 0x000fea0003800000 */
.L_x_1589:
[----:B0-----:R4:W-:Y:S02]  /*38c0*/  ST.E.128 desc[UR60][R72.64], R12 ;  /* 0x0000000c48007985 */ /* 0x0019e4000c101d3c */
.L_x_1588:
[----:B------:R-:W-:Y:S05]  /*38d0*/  BSYNC B2 ;  /* 0x0000000000027941 */ /* 0x000fea0003800000 */
.L_x_1587:
[----:B------:R-:W-:Y:S01]  /*38e0*/  ISETP.NE.AND P0, PT, R36, RZ, PT ;  /* 0x000000ff2400720c */ /* 0x000fe20003f05270 */
[----:B------:R-:W-:-:S12]  /*38f0*/  BSSY B2, `(.L_x_1591) ;  /* 0x0000032000027945 */ /* 0x000fd80003800000 */
[----:B------:R-:W-:Y:S05]  /*3900*/  @!P0 BRA `(.L_x_1592) ;  /* 0x0000000000c08947 */ /* 0x000fea0003800000 */
[----:B----4-:R4:W0:Y:S01]  /*3910*/  LDS.128 R12, [R94+0x22400] ;  /* 0x022400005e0c7984 */ /* 0x0108220000000c00 */
        /* <DEDUP_REMOVED lines=45> */
.L_x_1594:
[----:B------:R-:W-:Y:S05]  /*3bf0*/  BSYNC B3 ;  /* 0x0000000000037941 */ /* 0x000fea0003800000 */
.L_x_1593:
[----:B0-----:R0:W-:Y:S02]  /*3c00*/  ST.E.128 desc[UR60][R68.64], R12 ;  /* 0x0000000c44007985 */ /* 0x0011e4000c101d3c */
.L_x_1592:
[----:B------:R-:W-:Y:S05]  /*3c10*/  BSYNC B2 ;  /* 0x0000000000027941 */ /* 0x000fea0003800000 */
.L_x_1591:
[----:B------:R-:W-:Y:S01]  /*3c20*/  ISETP.NE.AND P0, PT, R37, RZ, PT ;  /* 0x000000ff2500720c */ /* 0x000fe20003f05270 */
[----:B------:R-:W-:-:S12]  /*3c30*/  BSSY B2, `(.L_x_1595) ;  /* 0x0000032000027945 */ /* 0x000fd80003800000 */
[----:B------:R-:W-:Y:S05]  /*3c40*/  @!P0 BRA `(.L_x_1596) ;  /* 0x0000000000c08947 */ /* 0x000fea0003800000 */
[----:B0---4-:R0:W4:Y:S01]  /*3c50*/  LDS.128 R12, [R94+0x24400] ;  /* 0x024400005e0c7984 */ /* 0x0111220000000c00 */
[----:B------:R-:W-:Y:S01]  /*3c60*/  ISETP.GE.AND P6, PT, R109, R106, PT ;  /* 0x0000006a6d00720c */ /* 0x000fe20003fc6270 */
[----:B------:R-:W-:Y:S01]  /*3c70*/  BSSY B3, `(.L_x_1597) ;  /* 0x000002c000037945 */ /* 0x000fe20003800000 */
[----:B---3--:R-:W-:-:S04]  /*3c80*/  LEA R64, P0, R19, R108, 0x1 ;  /* 0x0000006c13407211 */ /* 0x008fc800078008ff */
[----:B--2---:R-:W-:-:S07]  /*3c90*/  LEA.HI.X R65, R19, R74, R229, 0x1, P0 ;  /* 0x0000004a13417211 */ /* 0x004fce00000f0ce5 */
        /* <DEDUP_REMOVED lines=41> */
.L_x_1598:
[----:B------:R-:W-:Y:S05]  /*3f30*/  BSYNC B3 ;  /* 0x0000000000037941 */ /* 0x000fea0003800000 */
.L_x_1597:
[----:B----4-:R0:W-:Y:S02]  /*3f40*/  ST.E.128 desc[UR60][R64.64], R12 ;  /* 0x0000000c40007985 */ /* 0x0101e4000c101d3c */
.L_x_1596:
[----:B------:R-:W-:Y:S05]  /*3f50*/  BSYNC B2 ;  /* 0x0000000000027941 */ /* 0x000fea0003800000 */
.L_x_1595:
[----:B------:R-:W-:-:S13]  /*3f60*/  ISETP.NE.AND P0, PT, R39, RZ, PT ;  /* 0x000000ff2700720c */ /* 0x000fda0003f05270 */
        /* <DEDUP_REMOVED lines=47> */
.L_x_1600:
[----:B------:R-:W-:Y:S05]  /*4260*/  BSYNC B2 ;  /* 0x0000000000027941 */ /* 0x000fea0003800000 */
.L_x_1599:
[----:B----4-:R0:W-:Y:S02]  /*4270*/  ST.E.128 desc[UR60][R60.64], R12 ;  /* 0x0000000c3c007985 */ /* 0x0101e4000c101d3c */
.L_x_1586:
[----:B------:R-:W-:Y:S05]  /*4280*/  BSYNC B1 ;  /* 0x0000000000017941 */ /* 0x000fea0003800000 */
.L_x_1585:
[----:B------:R-:W-:-:S03]  /*4290*/  UMOV UR4, 0xffffffff ;  /* 0xffffffff00047882 */ /* 0x000fc60000000000 */
[----:B------:R-:W-:Y:S05]  /*42a0*/  BRA.DIV UR4, `(.L_x_1601) ;  /* 0x0000025a04587947 */ /* 0x000fea000b800000 */
[----:B-1----:R-:W1:Y:S04]  /*42b0*/  SHFL.IDX PT, R114, R114, 0x1, 0x181f ;  /* 0x00381f0072727f89 */ /* 0x002e6800000e0000 */
[----:B------:R0:W0:Y:S02]  /*42c0*/  SHFL.IDX PT, R58, R107, 0x1, 0x181f ;  /* 0x00381f006b3a7f89 */ /* 0x00002400000e0000 */
.L_x_2013:
        /* <DEDUP_REMOVED lines=8> */
[----:B-1----:R-:W-:-:S07]  /*4350*/  LEA.HI.X R57, R16, R114, R17, 0x1, P0 ;  /* 0x0000007210397211 */ /* 0x002fce00000f0c11 */
        /* <DEDUP_REMOVED lines=41> */
.L_x_1606:
[----:B------:R-:W-:Y:S05]  /*45f0*/  BSYNC B2 ;  /* 0x0000000000027941 */ /* 0x000fea0003800000 */
.L_x_1605:
[----:B----4-:R0:W-:Y:S02]  /*4600*/  ST.E.128 desc[UR60][R56.64], R12 ;  /* 0x0000000c38007985 */ /* 0x0101e4000c101d3c */
.L_x_1604:
[----:B------:R-:W-:Y:S05]  /*4610*/  BSYNC B1 ;  /* 0x0000000000017941 */ /* 0x000fea0003800000 */
.L_x_1603:
        /* <DEDUP_REMOVED lines=49> */
.L_x_1610:
[----:B------:R-:W-:Y:S05]  /*4930*/  BSYNC B2 ;  /* 0x0000000000027941 */ /* 0x000fea0003800000 */
.L_x_1609:
[----:B----4-:R0:W-:Y:S02]  /*4940*/  ST.E.128 desc[UR60][R52.64], R12 ;  /* 0x0000000c34007985 */ /* 0x0101e4000c101d3c */
.L_x_1608:
[----:B------:R-:W-:Y:S05]  /*4950*/  BSYNC B1 ;  /* 0x0000000000017941 */ /* 0x000fea0003800000 */
.L_x_1607:
        /* <DEDUP_REMOVED lines=49> */
.L_x_1614:
[----:B------:R-:W-:Y:S05]  /*4c70*/  BSYNC B2 ;  /* 0x0000000000027941 */ /* 0x000fea0003800000 */
.L_x_1613:
[----:B----4-:R0:W-:Y:S02]  /*4c80*/  ST.E.128 desc[UR60][R48.64], R12 ;  /* 0x0000000c30007985 */ /* 0x0101e4000c101d3c */
.L_x_1612:
[----:B------:R-:W-:Y:S05]  /*4c90*/  BSYNC B1 ;  /* 0x0000000000017941 */ /* 0x000fea0003800000 */
.L_x_1611:
[----:B------:R-:W-:-:S13]  /*4ca0*/  ISETP.NE.AND P0, PT, R39, RZ, PT ;  /* 0x000000ff2700720c */ /* 0x000fda0003f05270 */
        /* <DEDUP_REMOVED lines=26> */
[----:B------:R-:W-:-:S02]  /*4e50*/  HADD2.F32 R40, -RZ, R112.H0_H0 ;  /* 0x20000070ff287230 */ /* 0x000fc40000004100 */
[----:B------:R-:W-:Y:S01]  /*4e60*/  FFMA.FTZ R48, R15, R41, -R48 ;  /* 0x000000290f307223 */ /* 0x000fe20000010830 */
[----:B------:R-:W-:Y:S02]  /*4e70*/  HADD2.F32 R112, -RZ, R112.H1_H1 ;  /* 0x30000070ff707230 */ /* 0x000fe40000004100 */
[----:B------:R-:W-:Y:S02]  /*4e80*/  HADD2.F32 R11, -RZ, R12.H1_H1 ;  /* 0x3000000cff0b7230 */ /* 0x000fe40000004100 */
[----:B------:R-:W-:Y:S02]  /*4e90*/  HADD2.F32 R13, -RZ, R14.H1_H1 ;  /* 0x3000000eff0d7230 */ /* 0x000fe40000004100 */
[----:B------:R-:W-:Y:S02]  /*4ea0*/  HADD2.F32 R12, -RZ, R12.H0_H0 ;  /* 0x2000000cff0c7230 */ /* 0x000fe40000004100 */
[----:B------:R-:W-:Y:S01]  /*4eb0*/  FMUL.FTZ R41, R11, R40 ;  /* 0x000000280b297220 */ /* 0x000fe20000410000 */
[----:B------:R-:W-:-:S02]  /*4ec0*/  HADD2.F32 R14, -RZ, R14.H0_H0 ;  /* 0x2000000eff0e7230 */ /* 0x000fc40000004100 */
[----:B------:R-:W-:Y:S01]  /*4ed0*/  FMUL.FTZ R45, R13, R112 ;  /* 0x000000700d2d7220 */ /* 0x000fe20000410000 */
        /* <DEDUP_REMOVED lines=12> */
.L_x_1616:
[----:B------:R-:W-:Y:S05]  /*4fa0*/  BSYNC B1 ;  /* 0x0000000000017941 */ /* 0x000fea0003800000 */
.L_x_1615:
[----:B----4-:R0:W-:Y:S01]  /*4fb0*/  ST.E.128 desc[UR60][R58.64], R12 ;  /* 0x0000000c3a007985 */ /* 0x0101e2000c101d3c */
[----:B------:R-:W-:Y:S05]  /*4fc0*/  BRA `(.L_x_1602) ;  /* 0x0000002c00307947 */ /* 0x000fea0003800000 */
.L_x_1576:
[----:B------:R-:W2:Y:S01]  /*4fd0*/  LDL R11, [R1+0x10] ;  /* 0x00001000010b7983 */ /* 0x000ea20000100800 */
[----:B------:R-:W-:Y:S01]  /*4fe0*/  BSSY B1, `(.L_x_1617) ;  /* 0x0000024000017945 */ /* 0x000fe20003800000 */
        /* <DEDUP_REMOVED lines=13> */
[----:B------:R-:W-:Y:S01]  /*50c0*/  IADD3 R11, P6, R84, R12, RZ ;  /* 0x0000000c540b7210 */ /* 0x000fe20007fde0ff */
[----:B------:R-:W-:Y:S01]  /*50d0*/  ULDC.64 UR6, c[0x0][0x400] ;  /* 0x0001000000067ab9 */ /* 0x000fe20000000a00 */
[----:B------:R-:W-:Y:S01]  /*50e0*/  LEA R56, P5, R41, UR4, 0x1 ;  /* 0x0000000429387c11 */ /* 0x000fe2000f8a08ff */
[----:B------:R-:W-:Y:S01]  /*50f0*/  IMAD.X R42, R73, 0x1, R30, P4 ;  /* 0x00000001492a7824 */ /* 0x000fe200020e061e */
[----:B------:R-:W-:Y:S01]  /*5100*/  LEA R60, P4, R11, UR6, 0x1 ;  /* 0x000000060b3c7c11 */ /* 0x000fe2000f8808ff */
[----:B------:R-:W-:Y:S01]  /*5110*/  IMAD.X R40, R72, 0x1, R31, P6 ;  /* 0x0000000148287824 */ /* 0x000fe200030e061f */
[----:B------:R-:W-:Y:S02]  /*5120*/  ISETP.GE.AND P6, PT, R219, R106, PT ;  /* 0x0000006adb00720c */ /* 0x000fe40003fc6270 */
[----:B------:R-:W-:-:S02]  /*5130*/  CS2R R46, SRZ ;  /* 0x00000000002e7805 */ /* 0x000fc4000001ff00 */
[----:B------:R-:W-:Y:S02]  /*5140*/  LEA.HI.X R57, R41, UR5, R42, 0x1, P5 ;  /* 0x0000000529397c11 */ /* 0x000fe4000a8f0c2a */
[----:B------:R-:W-:Y:S02]  /*5150*/  CS2R R44, SRZ ;  /* 0x00000000002c7805 */ /* 0x000fe4000001ff00 */
[----:B------:R-:W-:Y:S02]  /*5160*/  ISETP.GE.AND P5, PT, R16, R106, PT ;  /* 0x0000006a1000720c */ /* 0x000fe40003fa6270 */
[----:B------:R-:W-:Y:S02]  /*5170*/  CS2R R42, SRZ ;  /* 0x00000000002a7805 */ /* 0x000fe4000001ff00 */
[----:B------:R-:W-:Y:S02]  /*5180*/  LEA.HI.X R61, R11, UR7, R40, 0x1, P4 ;  /* 0x000000070b3d7c11 */ /* 0x000fe4000a0f0c28 */
[----:B------:R-:W-:-:S02]  /*5190*/  CS2R R40, SRZ ;  /* 0x0000000000287805 */ /* 0x000fc4000001ff00 */
[----:B------:R-:W-:Y:S02]  /*51a0*/  CS2R R54, SRZ ;  /* 0x0000000000367805 */ /* 0x000fe4000001ff00 */
[----:B------:R-:W-:Y:S02]  /*51b0*/  CS2R R52, SRZ ;  /* 0x0000000000347805 */ /* 0x000fe4000001ff00 */
[----:B------:R-:W-:Y:S02]  /*51c0*/  CS2R R50, SRZ ;  /* 0x0000000000327805 */ /* 0x000fe4000001ff00 */
[----:B------:R-:W-:Y:S01]  /*51d0*/  CS2R R48, SRZ ;  /* 0x0000000000307805 */ /* 0x000fe2000001ff00 */
[----:B------:R0:W5:Y:S04]  /*51e0*/  @!P6 LDG.E.128 R40, desc[UR60][R56.64+0x80] ;  /* 0x0000803c3828e981 */ /* 0x000168000c1e1d00 */
[----:B------:R0:W5:Y:S04]  /*51f0*/  @!P5 LDG.E.128 R44, desc[UR60][R56.64] ;  /* 0x0000003c382cd981 */ /* 0x000168000c1e1d00 */
[----:B------:R0:W5:Y:S04]  /*5200*/  @!P5 LDG.E.128 R52, desc[UR60][R60.64] ;  /* 0x0000003c3c34d981 */ /* 0x000168000c1e1d00 */
[----:B------:R0:W5:Y:S02]  /*5210*/  @!P6 LDG.E.128 R48, desc[UR60][R60.64+0x80] ;  /* 0x0000803c3c30e981 */ /* 0x000164000c1e1d00 */
.L_x_1618:
[----:B------:R-:W-:Y:S05]  /*5220*/  BSYNC B1 ;  /* 0x0000000000017941 */ /* 0x000fea0003800000 */
.L_x_1617:
[----:B------:R-:W2:Y:S01]  /*5230*/  LDL R11, [R1+0x9c] ;  /* 0x00009c00010b7983 */ /* 0x000ea20000100800 */
[----:B------:R-:W-:Y:S01]  /*5240*/  BSSY B1, `(.L_x_1619) ;  /* 0x0000024000017945 */ /* 0x000fe20003800000 */
[----:B0-----:R-:W-:Y:S02]  /*5250*/  CS2R R56, SRZ ;  /* 0x0000000000387805 */ /* 0x001fe4000001ff00 */
[----:B------:R-:W-:Y:S02]  /*5260*/  CS2R R62, SRZ ;  /* 0x00000000003e7805 */ /* 0x000fe4000001ff00 */
[----:B------:R-:W-:Y:S02]  /*5270*/  CS2R R60, SRZ ;  /* 0x00000000003c7805 */ /* 0x000fe4000001ff00 */
[----:B------:R-:W-:Y:S02]  /*5280*/  CS2R R66, SRZ ;  /* 0x0000000000427805 */ /* 0x000fe4000001ff00 */
[----:B------:R-:W-:-:S02]  /*5290*/  CS2R R64, SRZ ;  /* 0x0000000000407805 */ /* 0x000fc4000001ff00 */
[----:B------:R-:W-:Y:S02]  /*52a0*/  CS2R R70, SRZ ;  /* 0x0000000000467805 */ /* 0x000fe4000001ff00 */
[----:B-----5:R-:W-:Y:S01]  /*52b0*/  MOV R74, R42 ;  /* 0x0000002a004a7202 */ /* 0x020fe20000000f00 */
[----:B------:R-:W-:Y:S01]  /*52c0*/  IMAD.MOV.U32 R75, RZ, RZ, R43 ;  /* 0x000000ffff4b7224 */ /* 0x000fe200078e002b */
[----:B------:R-:W-:Y:S02]  /*52d0*/  CS2R R68, SRZ ;  /* 0x0000000000447805 */ /* 0x000fe4000001ff00 */
        /* <DEDUP_REMOVED lines=14> */
[----:B------:R-:W-:Y:S02]  /*53c0*/  LEA R12, P6, R15, UR4, 0x1 ;  /* 0x000000040f0c7c11 */ /* 0x000fe4000f8c08ff */
        /* <DEDUP_REMOVED lines=11> */
.L_x_1620:
[----:B------:R-:W-:Y:S05]  /*5480*/  BSYNC B1 ;  /* 0x0000000000017941 */ /* 0x000fea0003800000 */
.L_x_1619:
[----:B------:R-:W-:Y:S01]  /*5490*/  IMAD.MOV.U32 R11, RZ, RZ, R40 ;  /* 0x000000ffff0b7224 */ /* 0x000fe200078e0028 */
[----:B------:R-:W-:Y:S01]  /*54a0*/  ISETP.NE.AND P5, PT, R225, 0x3, PT ;  /* 0x00000003e100780c */ /* 0x000fe20003fa5270 */
[----:B0-----:R-:W-:Y:S01]  /*54b0*/  IMAD.MOV.U32 R12, RZ, RZ, R41 ;  /* 0x000000ffff0c7224 */ /* 0x001fe200078e0029 */
[----:B------:R-:W-:Y:S01]  /*54c0*/  PRMT R125, R74, 0x5410, R75 ;  /* 0x000054104a7d7816 */ /* 0x000fe2000000004b */
[----:B------:R-:W-:Y:S02]  /*54d0*/  IMAD.MOV.U32 R13, RZ, RZ, R44 ;  /* 0x000000ffff0d7224 */ /* 0x000fe400078e002c */
        /* <DEDUP_REMOVED lines=8> */
[----:B------:R-:W-:Y:S01]  /*5560*/  PRMT R130, R130, 0x5410, R11 ;  /* 0x0000541082827816 */ /* 0x000fe2000000000b */
[----:B------:R-:W-:Y:S01]  /*5570*/  IMAD.MOV.U32 R14, RZ, RZ, R49 ;  /* 0x000000ffff0e7224 */ /* 0x000fe200078e0031 */
[----:B------:R-:W-:-:S04]  /*5580*/  MOV R11, R50 ;  /* 0x00000032000b7202 */ /* 0x000fc80000000f00 */
[----:B------:R-:W-:Y:S01]  /*5590*/  PRMT R127, R11, 0x5410, R12 ;  /* 0x000054100b7f7816 */ /* 0x000fe2000000000c */
[----:B------:R-:W-:Y:S01]  /*55a0*/  IMAD.MOV.U32 R12, RZ, RZ, R55 ;  /* 0x000000ffff0c7224 */ /* 0x000fe200078e0037 */
[----:B------:R-:W-:Y:S01]  /*55b0*/  PRMT R128, R13, 0x5410, R14 ;  /* 0x000054100d807816 */ /* 0x000fe2000000000e */
[----:B------:R-:W-:Y:S01]  /*55c0*/  IMAD.MOV.U32 R13, RZ, RZ, R52 ;  /* 0x000000ffff0d7224 */ /* 0x000fe200078e0034 */
[----:B------:R-:W-:Y:S01]  /*55d0*/  MOV R11, R54 ;  /* 0x00000036000b7202 */ /* 0x000fe20000000f00 */
[----:B------:R-:W-:-:S03]  /*55e0*/  IMAD.MOV.U32 R14, RZ, RZ, R53 ;  /* 0x000000ffff0e7224 */ /* 0x000fc600078e0035 */
[----:B------:R-:W-:Y:S01]  /*55f0*/  PRMT R131, R131, 0x5410, R13 ;  /* 0x0000541083837816 */ /* 0x000fe2000000000d */
[----:B-----5:R-:W-:Y:S01]  /*5600*/  IMAD.MOV.U32 R13, RZ, RZ, R56 ;  /* 0x000000ffff0d7224 */ /* 0x020fe200078e0038 */
        /* <DEDUP_REMOVED lines=23> */
[----:B------:R-:W-:Y:S02]  /*5780*/  PRMT R123, R11, 0x5410, R12 ;  /* 0x000054100b7b7816 */ /* 0x000fe4000000000c */
[----:B------:R-:W-:Y:S01]  /*5790*/  PRMT R124, R13, 0x5410, R14 ;  /* 0x000054100d7c7816 */ /* 0x000fe2000000000e */
[----:B------:R-:W-:Y:S06]  /*57a0*/  @!P5 BRA `(.L_x_1621) ;  /* 0x000000000004d947 */ /* 0x000fec0003800000 */
[----:B------:R-:W-:Y:S01]  /*57b0*/  BPT.TRAP 0x1 ;  /* 0x000000040000795c */ /* 0x000fe20000300000 */
.L_x_1621:
[----:B------:R-:W2:Y:S01]  /*57c0*/  LDL R11, [R1+0x1c] ;  /* 0x00001c00010b7983 */ /* 0x000ea20000100800 */
[----:B------:R-:W-:Y:S01]  /*57d0*/  LEA R90, R200, R18, 0x3 ;  /* 0x00000012c85a7211 */ /* 0x000fe200078e18ff */
[----:B------:R-:W0:Y:S01]  /*57e0*/  LDC R116, c[0x0][0x2f4] ;  /* 0x0000bd00ff747b82 */ /* 0x000e220000000800 */
[----:B------:R-:W-:Y:S01]  /*57f0*/  BSSY B1, `(.L_x_1622) ;  /* 0x0000004000017945 */ /* 0x000fe20003800000 */
[----:B--2---:R-:W-:-:S04]  /*5800*/  SHF.L.U32 R105, R11, 0x1f, RZ ;  /* 0x0000001f0b697819 */ /* 0x004fc800000006ff */
[----:B------:R-:W1:Y:S02]  /*5810*/  SYNCS.PHASECHK.TRANS64.TRYWAIT P6, [R90+URZ+0x30890], R105 ;  /* 0x030890695a0075a7 */ /* 0x000e6400080c017f */
[----:B01----:R-:W-:Y:S05]  /*5820*/  @!P6 BRA `(.L_x_1623) ;  /* 0x000002440044e947 */ /* 0x003fea0003800000 */
.L_x_2014:
[----:B------:R-:W-:Y:S05]  /*5830*/  BSYNC B1 ;  /* 0x0000000000017941 */ /* 0x000fea0003800000 */
.L_x_1622:
[----:B------:R-:W-:Y:S01]  /*5840*/  UMOV UR4, 0xffffffff ;  /* 0xffffffff00047882 */ /* 0x000fe20000000000 */
[----:B------:R-:W-:Y:S02]  /*5850*/  IMAD.IADD R118, R116, 0x1, -R95 ;  /* 0x0000000174767824 */ /* 0x000fe400078e0a5f */
[----:B------:R-:W-:Y:S05]  /*5860*/  BRA.DIV UR4, `(.L_x_1624) ;  /* 0x0000024604487947 */ /* 0x000fea000b800000 */
[----:B------:R1:W2:Y:S04]  /*5870*/  SHFL.IDX PT, R109, R114, RZ, 0x181f ;  /* 0x00181fff726d7589 */ /* 0x0002a800000e0000 */
[----:B------:R1:W3:Y:S02]  /*5880*/  SHFL.IDX PT, R108, R107, RZ, 0x181f ;  /* 0x00181fff6b6c7589 */ /* 0x0002e400000e0000 */
.L_x_2018:
[----:B------:R-:W-:Y:S04]  /*5890*/  BSSY B1, `(.L_x_1625) ;  /* 0x00000f0000017945 */ /* 0x000fe80003800000 */
[----:B------:R-:W-:Y:S05]  /*58a0*/  @P0 BRA `(.L_x_1626) ;  /* 0x0000000c00b80947 */ /* 0x000fea0003800000 */
[----:B------:R-:W-:Y:S01]  /*58b0*/  ISETP.NE.AND P0, PT, R28, RZ, PT ;  /* 0x000000ff1c00720c */ /* 0x000fe20003f05270 */
[----:B------:R-:W-:-:S12]  /*58c0*/  BSSY B2, `(.L_x_1627) ;  /* 0x0000076000027945 */ /* 0x000fd80003800000 */
[----:B------:R-:W-:Y:S05]  /*58d0*/  @!P0 BRA `(.L_x_1628) ;  /* 0x0000000400d08947 */ /* 0x000fea0003800000 */
[----:B------:R-:W4:Y:S04]  /*58e0*/  LDL R15, [R1+0x50] ;  /* 0x00005000010f7983 */ /* 0x000f280000100800 */
[----:B------:R-:W5:Y:S04]  /*58f0*/  LDL R14, [R1+0xa4] ;  /* 0x0000a400010e7983 */ /* 0x000f680000100800 */
[----:B------:R-:W5:Y:S01]  /*5900*/  LDL R13, [R1+0x58] ;  /* 0x00005800010d7983 */ /* 0x000f620000100800 */
[----:B------:R-:W-:Y:S01]  /*5910*/  SEL R11, R95, R118, !P2 ;  /* 0x000000765f0b7207 */ /* 0x000fe20005000000 */
[----:B------:R-:W-:Y:S01]  /*5920*/  BSSY B3, `(.L_x_1629) ;  /* 0x000006d000037945 */ /* 0x000fe20003800000 */
[----:B---3--:R-:W-:-:S02]  /*5930*/  LEA R110, P6, R33, R108, 0x1 ;  /* 0x0000006c216e7211 */ /* 0x008fc400078c08ff */
[----:B------:R-:W-:Y:S02]  /*5940*/  SHF.R.S32.HI R12, RZ, 0x1f, R11 ;  /* 0x0000001fff0c7819 */ /* 0x000fe4000001140b */
[----:B--2---:R-:W-:Y:S02]  /*5950*/  LEA.HI.X R111, R33, R109, R88, 0x1, P6 ;  /* 0x0000006d216f7211 */ /* 0x004fe400030f0c58 */
[----:B------:R-:W-:Y:S02]  /*5960*/  LEA.HI R11, R12, R11, RZ, 0x4 ;  /* 0x0000000b0c0b7211 */ /* 0x000fe400078f20ff */
[----:B------:R-:W-:Y:S02]  /*5970*/  ISETP.GE.AND P6, PT, R16, R106, PT ;  /* 0x0000006a1000720c */ /* 0x000fe40003fc6270 */
[----:B------:R-:W-:-:S04]  /*5980*/  LEA.HI.SX32 R11, R11, R32, 0x1c ;  /* 0x000000200b0b7211 */ /* 0x000fc800078fe2ff */
[----:B------:R-:W-:Y:S01]  /*5990*/  SHF.R.S32.HI R12, RZ, 0x1f, R11 ;  /* 0x0000001fff0c7819 */ /* 0x000fe2000001140b */
[----:B------:R-:W-:-:S03]  /*59a0*/  IMAD.SHL.U32 R113, R11, 0x8, RZ ;  /* 0x000000080b717824 */ /* 0x000fc600078e00ff */
[----:B------:R-:W-:Y:S02]  /*59b0*/  LEA.HI R12, R12, R11, RZ, 0x3 ;  /* 0x0000000b0c0c7211 */ /* 0x000fe400078f18ff */
[----:B------:R-:W-:-:S03]  /*59c0*/  ISETP.GE.AND P0, PT, R113, R116, PT ;  /* 0x000000747100720c */ /* 0x000fc60003f06270 */
[----:B------:R-:W-:-:S05]  /*59d0*/  IMAD.SHL.U32 R12, R12, 0x200, RZ ;  /* 0x000002000c0c7824 */ /* 0x000fca00078e00ff */
[----:B------:R-:W-:Y:S02]  /*59e0*/  LOP3.LUT R12, R12, 0x7ffff000, RZ, 0xc0, !PT ;  /* 0x7ffff0000c0c7812 */ /* 0x000fe400078ec0ff */
[----:B----4-:R-:W-:-:S03]  /*59f0*/  LOP3.LUT R11, R15, 0x38, R113, 0xf8, !PT ;  /* 0x000000380f0b7812 */ /* 0x010fc600078ef871 */
[----:B------:R-:W-:Y:S01]  /*5a00*/  @!P0 IMAD.WIDE R112, R113, 0x2, R108 ;  /* 0x0000000271708825 */ /* 0x000fe200078e026c */
[----:B-----5:R-:W-:-:S04]  /*5a10*/  LOP3.LUT R11, R11, R14, RZ, 0x3c, !PT ;  /* 0x0000000e0b0b7212 */ /* 0x020fc800078e3cff */
[----:B------:R-:W-:Y:S02]  /*5a20*/  IADD3 R13, R11, R12, R13 ;  /* 0x0000000c0b0d7210 */ /* 0x000fe40007ffe00d */
[----:B------:R-:W-:-:S03]  /*5a30*/  LEA R11, R200, R93, 0xe ;  /* 0x0000005dc80b7211 */ /* 0x000fc600078e70ff */
[----:B------:R-:W-:Y:S02]  /*5a40*/  IMAD R13, R200, 0x4000, R13 ;  /* 0x00004000c80d7824 */ /* 0x000fe400078e020d */
[--C-:B------:R-:W-:Y:S02]  /*5a50*/  IMAD R11, R11, 0x2, R18.reuse ;  /* 0x000000020b0b7824 */ /* 0x100fe400078e0212 */
[----:B------:R-:W-:-:S03]  /*5a60*/  IMAD R72, R13, 0x2, R18 ;  /* 0x000000020d487824 */ /* 0x000fc600078e0212 */
[----:B------:R2:W3:Y:S04]  /*5a70*/  LDS.128 R12, [R11+0x20400] ;  /* 0x020400000b0c7984 */ /* 0x0004e80000000c00 */
[----:B------:R-:W4:Y:S01]  /*5a80*/  LDS.128 R72, [R72+0x20400] ;  /* 0x0204000048487984 */ /* 0x000f220000000c00 */
[----:B------:R-:W-:Y:S05]  /*5a90*/  @P6 BRA `(.L_x_1630) ;  /* 0x0000000400546947 */ /* 0x000fea0003800000 */
[----:B------:R-:W-:Y:S02]  /*5aa0*/  SHF.R.U32.HI R132, RZ, 0x10, R53 ;  /* 0x00000010ff847819 */ /* 0x000fe40000011635 */
[--C-:B------:R-:W-:Y:S02]  /*5ab0*/  SHF.R.U64 R129, R44, 0x10, R45.reuse ;  /* 0x000000102c817819 */ /* 0x100fe4000000122d */
[----:B------:R-:W-:Y:S01]  /*5ac0*/  SHF.R.U32.HI R134, RZ, 0x10, R45 ;  /* 0x00000010ff867819 */ /* 0x000fe2000001162d */
[----:B------:R-:W-:Y:S01]  /*5ad0*/  HADD2.F32 R132, -RZ, R132.H0_H0 ;  /* 0x20000084ff847230 */ /* 0x000fe20000004100 */
[--C-:B--2---:R-:W-:Y:S01]  /*5ae0*/  SHF.R.U64 R11, R46, 0x10, R47.reuse ;  /* 0x000000102e0b7819 */ /* 0x104fe2000000122f */
[--C-:B----4-:R-:W-:Y:S01]  /*5af0*/  HADD2.F32 R46, -RZ, R73.reuse.H0_H0 ;  /* 0x20000049ff2e7230 */ /* 0x110fe20000004100 */
[----:B------:R-:W-:Y:S01]  /*5b00*/  SHF.R.U32.HI R135, RZ, 0x10, R47 ;  /* 0x00000010ff877819 */ /* 0x000fe2000001162f */
[----:B------:R-:W-:Y:S01]  /*5b10*/  HADD2.F32 R73, -RZ, R73.H1_H1 ;  /* 0x30000049ff497230 */ /* 0x000fe20000004100 */
[--C-:B------:R-:W-:Y:S01]  /*5b20*/  SHF.R.U64 R44, R54, 0x10, R55.reuse ;  /* 0x00000010362c7819 */ /* 0x100fe20000001237 */
[----:B------:R-:W-:Y:S01]  /*5b30*/  HADD2.F32 R54, -RZ, R134.H0_H0 ;  /* 0x20000086ff367230 */ /* 0x000fe20000004100 */
[----:B------:R-:W-:Y:S01]  /*5b40*/  SHF.R.U32.HI R133, RZ, 0x10, R55 ;  /* 0x00000010ff857819 */ /* 0x000fe20000011637 */
[----:B------:R-:W-:Y:S01]  /*5b50*/  HADD2.F32 R55, -RZ, R137.H1_H1 ;  /* 0x30000089ff377230 */ /* 0x000fe20000004100 */
[----:B------:R-:W-:Y:S01]  /*5b60*/  SHF.R.U64 R45, R52, 0x10, R53 ;  /* 0x00000010342d7819 */ /* 0x000fe20000001235 */
[----:B---3--:R-:W-:Y:S01]  /*5b70*/  IMAD.MOV.U32 R52, RZ, RZ, R15 ;  /* 0x000000ffff347224 */ /* 0x008fe200078e000f */
[----:B------:R-:W-:Y:S01]  /*5b80*/  MOV R47, R12 ;  /* 0x0000000c002f7202 */ /* 0x000fe20000000f00 */
[----:B------:R-:W-:-:S02]  /*5b90*/  HADD2.F32 R12, -RZ, R13.H0_H0 ;  /* 0x2000000dff0c7230 */ /* 0x000fc40000004100 */
[-C--:B------:R-:W-:Y:S01]  /*5ba0*/  FMUL.FTZ R134, R73, R132.reuse ;  /* 0x0000008449867220 */ /* 0x080fe20000410000 */
[----:B------:R-:W-:Y:S02]  /*5bb0*/  HADD2.F32 R15, -RZ, R13.H1_H1 ;  /* 0x3000000dff0f7230 */ /* 0x000fe40000004100 */
[-C--:B------:R-:W-:Y:S01]  /*5bc0*/  FMUL.FTZ R13, R46, R55.reuse ;  /* 0x000000372e0d7220 */ /* 0x080fe20000410000 */
[----:B------:R-:W-:Y:S02]  /*5bd0*/  HADD2.F32 R53, -RZ, R136.H1_H1 ;  /* 0x30000088ff357230 */ /* 0x000fe40000004100 */
[C---:B------:R-:W-:Y:S01]  /*5be0*/  FMUL.FTZ R55, R12.reuse, R55 ;  /* 0x000000370c377220 */ /* 0x040fe20000410000 */
[----:B------:R-:W-:Y:S02]  /*5bf0*/  HADD2.F32 R133, -RZ, R133.H0_H0 ;  /* 0x20000085ff857230 */ /* 0x000fe40000004100 */
[C---:B------:R-:W-:Y:S01]  /*5c00*/  FMUL.FTZ R132, R15.reuse, R132 ;  /* 0x000000840f847220 */ /* 0x040fe20000410000 */
[-C--:B------:R-:W-:Y:S01]  /*5c10*/  FFMA.FTZ R15, R15, R54.reuse, -R134 ;  /* 0x000000360f0f7223 */ /* 0x080fe20000010886 */
[-C--:B------:R-:W-:Y:S01]  /*5c20*/  FFMA.FTZ R12, R12, R53.reuse, -R13 ;  /* 0x000000350c0c7223 */ /* 0x080fe2000001080d */
[----:B------:R-:W-:Y:S01]  /*5c30*/  FFMA.FTZ R13, R46, R53, R55 ;  /* 0x000000352e0d7223 */ /* 0x000fe20000010037 */
[----:B------:R-:W-:Y:S01]  /*5c40*/  FFMA.FTZ R46, R73, R54, R132 ;  /* 0x00000036492e7223 */ /* 0x000fe20000010084 */
[----:B------:R-:W-:-:S02]  /*5c50*/  HADD2.F32 R132, -RZ, R137.H0_H0 ;  /* 0x20000089ff847230 */ /* 0x000fc40000004100 */
[--C-:B------:R-:W-:Y:S01]  /*5c60*/  HADD2.F32 R54, -RZ, R75.reuse.H0_H0 ;  /* 0x2000004bff367230 */ /* 0x100fe20000004100 */
[----:B------:R-:W-:Y:S01]  /*5c70*/  F2FP.F16.F32.PACK_AB R15, R15, R12 ;  /* 0x0000000c0f0f723e */ /* 0x000fe200000000ff */
[----:B------:R-:W-:Y:S01]  /*5c80*/  HADD2.F32 R75, -RZ, R75.H1_H1 ;  /* 0x3000004bff4b7230 */ /* 0x000fe20000004100 */
[----:B------:R-:W-:Y:S01]  /*5c90*/  F2FP.F16.F32.PACK_AB R46, R46, R13 ;  /* 0x0000000d2e2e723e */ /* 0x000fe200000000ff */
[--C-:B------:R-:W-:Y:S02]  /*5ca0*/  HADD2.F32 R53, -RZ, R52.reuse.H0_H0 ;  /* 0x20000034ff357230 */ /* 0x100fe40000004100 */
[----:B------:R-:W-:Y:S01]  /*5cb0*/  FMUL.FTZ R134, R54, R132 ;  /* 0x0000008436867220 */ /* 0x000fe20000410000 */
[----:B------:R-:W-:Y:S02]  /*5cc0*/  HADD2.F32 R52, -RZ, R52.H1_H1 ;  /* 0x30000034ff347230 */ /* 0x000fe40000004100 */
[----:B------:R-:W-:Y:S01]  /*5cd0*/  FMUL.FTZ R137, R75, R133 ;  /* 0x000000854b897220 */ /* 0x000fe20000410000 */
[----:B------:R-:W-:-:S02]  /*5ce0*/  HADD2.F32 R55, -RZ, R136.H0_H0 ;  /* 0x20000088ff377230 */ /* 0x000fc40000004100 */
[----:B------:R-:W-:Y:S02]  /*5cf0*/  HADD2.F32 R73, -RZ, R135.H0_H0 ;  /* 0x20000087ff497230 */ /* 0x000fe40000004100 */
[C---:B------:R-:W-:Y:S01]  /*5d00*/  FMUL.FTZ R135, R53.reuse, R132 ;  /* 0x0000008435877220 */ /* 0x040fe20000410000 */
[----:B------:R-:W-:Y:S01]  /*5d10*/  FMUL.FTZ R132, R52, R133 ;  /* 0x0000008534847220 */ /* 0x000fe20000410000 */
[-C--:B------:R-:W-:Y:S01]  /*5d20*/  FFMA.FTZ R133, R53, R55.reuse, -R134 ;  /* 0x0000003735857223 */ /* 0x080fe20000010886 */
[--C-:B------:R-:W-:Y:S02]  /*5d30*/  HADD2.F32 R53, -RZ, R131.reuse.H0_H0 ;  /* 0x20000083ff357230 */ /* 0x100fe40000004100 */
[----:B------:R-:W-:Y:S01]  /*5d40*/  FFMA.FTZ R135, R54, R55, R135 ;  /* 0x0000003736877223 */ /* 0x000fe20000010087 */
[-C--:B------:R-:W-:Y:S01]  /*5d50*/  FFMA.FTZ R136, R52, R73.reuse, -R137 ;  /* 0x0000004934887223 */ /* 0x080fe20000010889 */
[----:B------:R-:W-:Y:S02]  /*5d60*/  HADD2.F32 R131, -RZ, R131.H1_H1 ;  /* 0x30000083ff837230 */ /* 0x000fe40000004100 */
[----:B------:R-:W-:Y:S01]  /*5d70*/  FFMA.FTZ R138, R75, R73, R132 ;  /* 0x000000494b8a7223 */ /* 0x000fe20000010084 */
[----:B------:R-:W-:-:S02]  /*5d80*/  HADD2.F32 R54, -RZ, R45.H0_H0 ;  /* 0x2000002dff367230 */ /* 0x000fc40000004100 */
[--C-:B------:R-:W-:Y:S01]  /*5d90*/  HADD2.F32 R52, -RZ, R72.reuse.H0_H0 ;  /* 0x20000048ff347230 */ /* 0x100fe20000004100 */
[----:B------:R-:W-:Y:S01]  /*5da0*/  F2FP.F16.F32.PACK_AB R133, R136, R133 ;  /* 0x000000858885723e */ /* 0x000fe200000000ff */
[--C-:B------:R-:W-:Y:S02]  /*5db0*/  HADD2.F32 R45, -RZ, R47.reuse.H0_H0 ;  /* 0x2000002fff2d7230 */ /* 0x100fe40000004100 */
[----:B------:R-:W-:Y:S02]  /*5dc0*/  HADD2.F32 R72, -RZ, R72.H1_H1 ;  /* 0x30000048ff487230 */ /* 0x000fe40000004100 */
[-C--:B------:R-:W-:Y:S01]  /*5dd0*/  FMUL.FTZ R132, R52, R131.reuse ;  /* 0x0000008334847220 */ /* 0x080fe20000410000 */
[----:B------:R-:W-:Y:S02]  /*5de0*/  HADD2.F32 R47, -RZ, R47.H1_H1 ;  /* 0x3000002fff2f7230 */ /* 0x000fe40000004100 */
[----:B------:R-:W-:Y:S01]  /*5df0*/  FMUL.FTZ R131, R45, R131 ;  /* 0x000000832d837220 */ /* 0x000fe20000410000 */
[----:B------:R-:W-:-:S02]  /*5e00*/  HADD2.F32 R129, -RZ, R129.H0_H0 ;  /* 0x20000081ff817230 */ /* 0x000fc40000004100 */
[-C--:B------:R-:W-:Y:S01]  /*5e10*/  FMUL.FTZ R134, R72, R54.reuse ;  /* 0x0000003648867220 */ /* 0x080fe20000410000 */
[-C--:B------:R-:W-:Y:S01]  /*5e20*/  FFMA.FTZ R132, R45, R53.reuse, -R132 ;  /* 0x000000352d847223 */ /* 0x080fe20000010884 */
[C---:B------:R-:W-:Y:S01]  /*5e30*/  FMUL.FTZ R73, R47.reuse, R54 ;  /* 0x000000362f497220 */ /* 0x040fe20000410000 */
[----:B------:R-:W-:Y:S01]  /*5e40*/  FFMA.FTZ R131, R52, R53, R131 ;  /* 0x0000003534837223 */ /* 0x000fe20000010083 */
[-C--:B------:R-:W-:Y:S01]  /*5e50*/  FFMA.FTZ R55, R47, R129.reuse, -R134 ;  /* 0x000000812f377223 */ /* 0x080fe20000010886 */
[----:B------:R-:W-:Y:S02]  /*5e60*/  HADD2.F32 R47, -RZ, R130.H1_H1 ;  /* 0x30000082ff2f7230 */ /* 0x000fe40000004100 */
[----:B------:R-:W-:Y:S01]  /*5e70*/  FFMA.FTZ R72, R72, R129, R73 ;  /* 0x0000008148487223 */ /* 0x000fe20000010049 */
[----:B------:R-:W-:Y:S02]  /*5e80*/  HADD2.F32 R53, -RZ, R44.H0_H0 ;  /* 0x2000002cff357230 */ /* 0x000fe40000004100 */
[----:B------:R-:W-:Y:S01]  /*5e90*/  HADD2.F32 R45, -RZ, R74.H0_H0 ;  /* 0x2000004aff2d7230 */ /* 0x000fe20000004100 */
[----:B------:R-:W-:Y:S01]  /*5ea0*/  F2FP.F16.F32.PACK_AB R12, R55, R132 ;  /* 0x00000084370c723e */ /* 0x000fe200000000ff */
[----:B------:R-:W-:Y:S01]  /*5eb0*/  HADD2.F32 R130, -RZ, R130.H0_H0 ;  /* 0x20000082ff827230 */ /* 0x000fe20000004100 */
[----:B------:R-:W-:Y:S01]  /*5ec0*/  F2FP.F16.F32.PACK_AB R72, R72, R131 ;  /* 0x000000834848723e */ /* 0x000fe200000000ff */
[----:B------:R-:W-:-:S02]  /*5ed0*/  HADD2.F32 R44, -RZ, R14.H0_H0 ;  /* 0x2000000eff2c7230 */ /* 0x000fc40000004100 */
[----:B------:R-:W-:Y:S02]  /*5ee0*/  HADD2.F32 R74, -RZ, R74.H1_H1 ;  /* 0x3000004aff4a7230 */ /* 0x000fe40000004100 */
[CC--:B------:R-:W-:Y:S01]  /*5ef0*/  FMUL.FTZ R73, R45.reuse, R130.reuse ;  /* 0x000000822d497220 */ /* 0x0c0fe20000410000 */
[----:B------:R-:W-:Y:S02]  /*5f00*/  HADD2.F32 R14, -RZ, R14.H1_H1 ;  /* 0x3000000eff0e7230 */ /* 0x000fe40000004100 */
[----:B------:R-:W-:Y:S01]  /*5f10*/  FMUL.FTZ R130, R44, R130 ;  /* 0x000000822c827220 */ /* 0x000fe20000410000 */
[----:B------:R-:W-:Y:S02]  /*5f20*/  HADD2.F32 R11, -RZ, R11.H0_H0 ;  /* 0x2000000bff0b7230 */ /* 0x000fe40000004100 */
[----:B------:R-:W-:Y:S01]  /*5f30*/  FMUL.FTZ R75, R74, R53 ;  /* 0x000000354a4b7220 */ /* 0x000fe20000410000 */
[----:B------:R-:W-:Y:S01]  /*5f40*/  FFMA.FTZ R73, R44, R47, -R73 ;  /* 0x0000002f2c497223 */ /* 0x000fe20000010849 */
[C---:B------:R-:W-:Y:S01]  /*5f50*/  FMUL.FTZ R53, R14.reuse, R53 ;  /* 0x000000350e357220 */ /* 0x040fe20000410000 */
[----:B------:R-:W-:Y:S01]  /*5f60*/  FFMA.FTZ R130, R45, R47, R130 ;  /* 0x0000002f2d827223 */ /* 0x000fe20000010082 */
[----:B------:R-:W-:Y:S01]  /*5f70*/  FFMA.FTZ R14, R14, R11, -R75 ;  /* 0x0000000b0e0e7223 */ /* 0x000fe2000001084b */
[----:B------:R-:W-:-:S02]  /*5f80*/  IMAD.MOV.U32 R13, RZ, RZ, R15 ;  /* 0x000000ffff0d7224 */ /* 0x000fc400078e000f */
[----:B------:R-:W-:Y:S01]  /*5f90*/  FFMA.FTZ R53, R74, R11, R53 ;  /* 0x0000000b4a357223 */ /* 0x000fe20000010035 */
[----:B------:R-:W-:Y:S02]  /*5fa0*/  F2FP.F16.F32.PACK_AB R75, R138, R135 ;  /* 0x000000878a4b723e */ /* 0x000fe400000000ff */
[----:B------:R-:W-:Y:S01]  /*5fb0*/  F2FP.F16.F32.PACK_AB R14, R14, R73 ;  /* 0x000000490e0e723e */ /* 0x000fe200000000ff */
[----:B------:R-:W-:Y:S01]  /*5fc0*/  IMAD.MOV.U32 R73, RZ, RZ, R46 ;  /* 0x000000ffff497224 */ /* 0x000fe200078e002e */
[----:B------:R-:W-:Y:S02]  /*5fd0*/  F2FP.F16.F32.PACK_AB R74, R53, R130 ;  /* 0x00000082354a723e */ /* 0x000fe400000000ff */
[----:B------:R-:W-:-:S07]  /*5fe0*/  MOV R15, R133 ;  /* 0x00000085000f7202 */ /* 0x000fce0000000f00 */
.L_x_1630:
[----:B------:R-:W-:Y:S05]  /*5ff0*/  BSYNC B3 ;  /* 0x0000000000037941 */ /* 0x000fea0003800000 */
.L_x_1629:
[----:B---3--:R3:W-:Y:S04]  /*6000*/  ST.E.128 desc[UR60][R110.64], R12 ;  /* 0x0000000c6e007985 */ /* 0x0087e8000c101d3c */
[----:B----4-:R3:W-:Y:S02]  /*6010*/  @!P0 ST.E.128 desc[UR60][R112.64], R72 ;  /* 0x0000004870008985 */ /* 0x0107e4000c101d3c */
.L_x_1628:
[----:B------:R-:W-:Y:S05]  /*6020*/  BSYNC B2 ;  /* 0x0000000000027941 */ /* 0x000fea0003800000 */
.L_x_1627:
[----:B------:R-:W-:-:S13]  /*6030*/  ISETP.NE.AND P0, PT, R36, RZ, PT ;  /* 0x000000ff2400720c */ /* 0x000fda0003f05270 */
[----:B------:R-:W-:Y:S05]  /*6040*/  @!P0 BRA `(.L_x_1626) ;  /* 0x0000000400d08947 */ /* 0x000fea0003800000 */
[----:B---3--:R-:W3:Y:S04]  /*6050*/  LDL R15, [R1+0x50] ;  /* 0x00005000010f7983 */ /* 0x008ee80000100800 */
[----:B------:R-:W4:Y:S04]  /*6060*/  LDL R14, [R1+0xa4] ;  /* 0x0000a400010e7983 */ /* 0x000f280000100800 */
[----:B------:R-:W5:Y:S01]  /*6070*/  LDL R13, [R1+0x58] ;  /* 0x00005800010d7983 */ /* 0x000f620000100800 */
[----:B--2---:R-:W-:Y:S01]  /*6080*/  SEL R11, R95, R118, !P1 ;  /* 0x000000765f0b7207 */ /* 0x004fe20004800000 */
[----:B------:R-:W-:Y:S01]  /*6090*/  BSSY B2, `(.L_x_1631) ;  /* 0x000006d000027945 */ /* 0x000fe20003800000 */
[----:B------:R-:W-:-:S02]  /*60a0*/  LEA R52, P6, R35, R108, 0x1 ;  /* 0x0000006c23347211 */ /* 0x000fc400078c08ff */
[----:B------:R-:W-:Y:S02]  /*60b0*/  SHF.R.S32.HI R12, RZ, 0x1f, R11 ;  /* 0x0000001fff0c7819 */ /* 0x000fe4000001140b */
[----:B------:R-:W-:Y:S02]  /*60c0*/  LEA.HI.X R53, R35, R109, R89, 0x1, P6 ;  /* 0x0000006d23357211 */ /* 0x000fe400030f0c59 */
        /* <DEDUP_REMOVED lines=8> */
[----:B------:R-:W-:-:S05]  /*6150*/  LOP3.LUT R12, R12, 0x7ffff000, RZ, 0xc0, !PT ;  /* 0x7ffff0000c0c7812 */ /* 0x000fca00078ec0ff */
[----:B------:R-:W-:Y:S01]  /*6160*/  @!P0 IMAD.WIDE R108, R55, 0x2, R108 ;  /* 0x00000002376c8825 */ /* 0x000fe200078e026c */
[----:B---3--:R-:W-:-:S04]  /*6170*/  LOP3.LUT R11, R15, 0x38, R55, 0xf8, !PT ;  /* 0x000000380f0b7812 */ /* 0x008fc800078ef837 */
[----:B----4-:R-:W-:-:S04]  /*6180*/  LOP3.LUT R11, R11, R14, RZ, 0x3c, !PT ;  /* 0x0000000e0b0b7212 */ /* 0x010fc800078e3cff */
[----:B-----5:R-:W-:Y:S01]  /*6190*/  IADD3 R13, R11, R12, R13 ;  /* 0x0000000c0b0d7210 */ /* 0x020fe20007ffe00d */
[----:B------:R-:W-:-:S03]  /*61a0*/  IMAD R11, R200, 0x4000, R92 ;  /* 0x00004000c80b7824 */ /* 0x000fc600078e025c */
[----:B------:R-:W-:Y:S01]  /*61b0*/  LEA R13, R200, R13, 0xe ;  /* 0x0000000dc80d7211 */ /* 0x000fe200078e70ff */
[----:B------:R-:W-:-:S04]  /*61c0*/  IMAD R11, R11, 0x2, R18 ;  /* 0x000000020b0b7824 */ /* 0x000fc800078e0212 */
[----:B------:R-:W-:Y:S02]  /*61d0*/  IMAD R44, R13, 0x2, R18 ;  /* 0x000000020d2c7824 */ /* 0x000fe400078e0212 */
[----:B------:R2:W3:Y:S04]  /*61e0*/  LDS.128 R12, [R11+0x20400] ;  /* 0x020400000b0c7984 */ /* 0x0004e80000000c00 */
[----:B------:R-:W4:Y:S01]  /*61f0*/  LDS.128 R44, [R44+0x20400] ;  /* 0x020400002c2c7984 */ /* 0x000f220000000c00 */
[----:B------:R-:W-:Y:S05]  /*6200*/  @P6 BRA `(.L_x_1632) ;  /* 0x0000000400546947 */ /* 0x000fea0003800000 */
[--C-:B------:R-:W-:Y:S02]  /*6210*/  SHF.R.U64 R75, R48, 0x10, R49.reuse ;  /* 0x00000010304b7819 */ /* 0x100fe40000001231 */
[----:B------:R-:W-:Y:S01]  /*6220*/  SHF.R.U32.HI R48, RZ, 0x10, R49 ;  /* 0x00000010ff307819 */ /* 0x000fe20000011631 */
[--C-:B------:R-:W-:Y:S01]  /*6230*/  HADD2.F32 R49, -RZ, R128.reuse.H1_H1 ;  /* 0x30000080ff317230 */ /* 0x100fe20000004100 */
[--C-:B------:R-:W-:Y:S01]  /*6240*/  SHF.R.U64 R111, R40, 0x10, R41.reuse ;  /* 0x00000010286f7819 */ /* 0x100fe20000001229 */
[----:B------:R-:W-:Y:S01]  /*6250*/  HADD2.F32 R128, -RZ, R128.H0_H0 ;  /* 0x20000080ff807230 */ /* 0x000fe20000004100 */
[----:B------:R-:W-:Y:S01]  /*6260*/  SHF.R.U32.HI R54, RZ, 0x10, R41 ;  /* 0x00000010ff367819 */ /* 0x000fe20000011629 */
[----:B---3--:R-:W-:Y:S01]  /*6270*/  IMAD.MOV.U32 R41, RZ, RZ, R14 ;  /* 0x000000ffff297224 */ /* 0x008fe200078e000e */
[----:B--2---:R-:W-:Y:S01]  /*6280*/  SHF.R.U64 R11, R42, 0x10, R43 ;  /* 0x000000102a0b7819 */ /* 0x004fe2000000122b */
[----:B----4-:R-:W-:Y:S01]  /*6290*/  HADD2.F32 R42, -RZ, R45.H0_H0 ;  /* 0x2000002dff2a7230 */ /* 0x010fe20000004100 */
[----:B------:R-:W-:Y:S01]  /*62a0*/  SHF.R.U64 R40, R50, 0x10, R51 ;  /* 0x0000001032287819 */ /* 0x000fe20000001233 */
[----:B------:R-:W-:Y:S01]  /*62b0*/  HADD2.F32 R14, -RZ, R13.H0_H0 ;  /* 0x2000000dff0e7230 */ /* 0x000fe20000004100 */
[----:B------:R-:W-:Y:S01]  /*62c0*/  SHF.R.U32.HI R73, RZ, 0x10, R43 ;  /* 0x00000010ff497819 */ /* 0x000fe2000001162b */
[----:B------:R-:W-:Y:S01]  /*62d0*/  HADD2.F32 R45, -RZ, R45.H1_H1 ;  /* 0x3000002dff2d7230 */ /* 0x000fe20000004100 */
[----:B------:R-:W-:Y:S01]  /*62e0*/  SHF.R.U32.HI R55, RZ, 0x10, R51 ;  /* 0x00000010ff377819 */ /* 0x000fe20000011633 */
[----:B------:R-:W-:-:S02]  /*62f0*/  HADD2.F32 R50, -RZ, R48.H0_H0 ;  /* 0x20000030ff327230 */ /* 0x000fc40000004100 */
[-C--:B------:R-:W-:Y:S01]  /*6300*/  FMUL.FTZ R51, R42, R49.reuse ;  /* 0x000000312a337220 */ /* 0x080fe20000410000 */
[----:B------:R-:W-:Y:S02]  /*6310*/  HADD2.F32 R43, -RZ, R126.H1_H1 ;  /* 0x3000007eff2b7230 */ /* 0x000fe40000004100 */
[C---:B------:R-:W-:Y:S01]  /*6320*/  FMUL.FTZ R49, R14.reuse, R49 ;  /* 0x000000310e317220 */ /* 0x040fe20000410000 */
[----:B------:R-:W-:Y:S02]  /*6330*/  HADD2.F32 R13, -RZ, R13.H1_H1 ;  /* 0x3000000dff0d7230 */ /* 0x000fe40000004100 */
[----:B------:R-:W-:Y:S02]  /*6340*/  HADD2.F32 R48, -RZ, R54.H0_H0 ;  /* 0x20000036ff307230 */ /* 0x000fe40000004100 */
[-C--:B------:R-:W-:Y:S01]  /*6350*/  FMUL.FTZ R54, R45, R50.reuse ;  /* 0x000000322d367220 */ /* 0x080fe20000410000 */
[-C--:B------:R-:W-:Y:S01]  /*6360*/  FFMA.FTZ R51, R14, R43.reuse, -R51 ;  /* 0x0000002b0e337223 */ /* 0x080fe20000010833 */
[C---:B------:R-:W-:Y:S01]  /*6370*/  FMUL.FTZ R50, R13.reuse, R50 ;  /* 0x000000320d327220 */ /* 0x040fe20000410000 */
[----:B------:R-:W-:Y:S01]  /*6380*/  FFMA.FTZ R49, R42, R43, R49 ;  /* 0x0000002b2a317223 */ /* 0x000fe20000010031 */
[----:B------:R-:W-:Y:S01]  /*6390*/  FFMA.FTZ R54, R13, R48, -R54 ;  /* 0x000000300d367223 */ /* 0x000fe20000010836 */
[----:B------:R-:W-:-:S02]  /*63a0*/  HADD2.F32 R43, -RZ, R127.H1_H1 ;  /* 0x3000007fff2b7230 */ /* 0x000fc40000004100 */
[----:B------:R-:W-:Y:S01]  /*63b0*/  FFMA.FTZ R72, R45, R48, R50 ;  /* 0x000000302d487223 */ /* 0x000fe20000010032 */
[----:B------:R-:W-:Y:S02]  /*63c0*/  HADD2.F32 R14, -RZ, R47.H0_H0 ;  /* 0x2000002fff0e7230 */ /* 0x000fe40000004100 */
[----:B------:R-:W-:Y:S02]  /*63d0*/  HADD2.F32 R13, -RZ, R15.H0_H0 ;  /* 0x2000000fff0d7230 */ /* 0x000fe40000004100 */
        /* <DEDUP_REMOVED lines=12> */
[----:B------:R-:W-:Y:S02]  /*64a0*/  HADD2.F32 R14, -RZ, R44.H0_H0 ;  /* 0x2000002cff0e7230 */ /* 0x000fe40000004100 */
[----:B------:R-:W-:Y:S01]  /*64b0*/  FFMA.FTZ R74, R13, R42, -R74 ;  /* 0x0000002a0d4a7223 */ /* 0x000fe2000001084a */
[----:B------:R-:W-:-:S02]  /*64c0*/  HADD2.F32 R43, -RZ, R75.H0_H0 ;  /* 0x2000004bff2b7230 */ /* 0x000fc40000004100 */
[----:B------:R-:W-:Y:S01]  /*64d0*/  FFMA.FTZ R55, R15, R48, -R110 ;  /* 0x000000300f377223 */ /* 0x000fe2000001086e */
[----:B------:R-:W-:Y:S02]  /*64e0*/  HADD2.F32 R13, -RZ, R12.H0_H0 ;  /* 0x2000000cff0d7230 */ /* 0x000fe40000004100 */
[----:B------:R-:W-:Y:S01]  /*64f0*/  FMUL.FTZ R42, R14, R128 ;  /* 0x000000800e2a7220 */ /* 0x000fe20000410000 */
[----:B------:R-:W-:Y:S02]  /*6500*/  HADD2.F32 R44, -RZ, R44.H1_H1 ;  /* 0x3000002cff2c7230 */ /* 0x000fe40000004100 */
[----:B------:R-:W-:Y:S01]  /*6510*/  FFMA.FTZ R73, R47, R48, R112 ;  /* 0x000000302f497223 */ /* 0x000fe20000010070 */
[----:B------:R-:W-:Y:S02]  /*6520*/  HADD2.F32 R12, -RZ, R12.H1_H1 ;  /* 0x3000000cff0c7230 */ /* 0x000fe40000004100 */
[----:B------:R-:W-:Y:S01]  /*6530*/  FMUL.FTZ R45, R13, R128 ;  /* 0x000000800d2d7220 */ /* 0x000fe20000410000 */
[----:B------:R-:W-:-:S02]  /*6540*/  HADD2.F32 R15, -RZ, R111.H0_H0 ;  /* 0x2000006fff0f7230 */ /* 0x000fc40000004100 */
[-C--:B------:R-:W-:Y:S01]  /*6550*/  FMUL.FTZ R47, R44, R43.reuse ;  /* 0x0000002b2c2f7220 */ /* 0x080fe20000410000 */
[----:B------:R-:W-:Y:S01]  /*6560*/  FFMA.FTZ R42, R13, R126, -R42 ;  /* 0x0000007e0d2a7223 */ /* 0x000fe2000001082a */
[----:B------:R-:W-:Y:S02]  /*6570*/  HADD2.F32 R13, -RZ, R46.H0_H0 ;  /* 0x2000002eff0d7230 */ /* 0x000fe40000004100 */
[C---:B------:R-:W-:Y:S01]  /*6580*/  FMUL.FTZ R43, R12.reuse, R43 ;  /* 0x0000002b0c2b7220 */ /* 0x040fe20000410000 */
[----:B------:R-:W-:Y:S02]  /*6590*/  HADD2.F32 R127, -RZ, R127.H0_H0 ;  /* 0x2000007fff7f7230 */ /* 0x000fe40000004100 */
[-C--:B------:R-:W-:Y:S01]  /*65a0*/  FFMA.FTZ R47, R12, R15.reuse, -R47 ;  /* 0x0000000f0c2f7223 */ /* 0x080fe2000001082f */
[----:B------:R-:W-:Y:S02]  /*65b0*/  HADD2.F32 R40, -RZ, R40.H0_H0 ;  /* 0x20000028ff287230 */ /* 0x000fe40000004100 */
[----:B------:R-:W-:Y:S01]  /*65c0*/  FFMA.FTZ R44, R44, R15, R43 ;  /* 0x0000000f2c2c7223 */ /* 0x000fe2000001002b */
[----:B------:R-:W-:-:S02]  /*65d0*/  HADD2.F32 R46, -RZ, R46.H1_H1 ;  /* 0x3000002eff2e7230 */ /* 0x000fc40000004100 */
[-C--:B------:R-:W-:Y:S01]  /*65e0*/  FMUL.FTZ R15, R13, R127.reuse ;  /* 0x0000007f0d0f7220 */ /* 0x080fe20000410000 */
[----:B------:R-:W-:Y:S02]  /*65f0*/  HADD2.F32 R12, -RZ, R41.H0_H0 ;  /* 0x20000029ff0c7230 */ /* 0x000fe40000004100 */
[----:B------:R-:W-:Y:S01]  /*6600*/  FFMA.FTZ R45, R14, R126, R45 ;  /* 0x0000007e0e2d7223 */ /* 0x000fe2000001002d */
[----:B------:R-:W-:Y:S02]  /*6610*/  HADD2.F32 R125, -RZ, R125.H0_H0 ;  /* 0x2000007dff7d7230 */ /* 0x000fe40000004100 */
[----:B------:R-:W-:Y:S01]  /*6620*/  FMUL.FTZ R48, R46, R40 ;  /* 0x000000282e307220 */ /* 0x000fe20000410000 */
[----:B------:R-:W-:Y:S02]  /*6630*/  HADD2.F32 R41, -RZ, R41.H1_H1 ;  /* 0x30000029ff297230 */ /* 0x000fe40000004100 */
[----:B------:R-:W-:Y:S01]  /*6640*/  FMUL.FTZ R14, R12, R127 ;  /* 0x0000007f0c0e7220 */ /* 0x000fe20000410000 */
[----:B------:R-:W-:-:S02]  /*6650*/  HADD2.F32 R11, -RZ, R11.H0_H0 ;  /* 0x2000000bff0b7230 */ /* 0x000fc40000004100 */
[-C--:B------:R-:W-:Y:S01]  /*6660*/  FFMA.FTZ R15, R12, R125.reuse, -R15 ;  /* 0x0000007d0c0f7223 */ /* 0x080fe2000001080f */
[----:B------:R-:W-:Y:S01]  /*6670*/  F2FP.F16.F32.PACK_AB R55, R55, R74 ;  /* 0x0000004a3737723e */ /* 0x000fe200000000ff */
[----:B------:R-:W-:Y:S01]  /*6680*/  FMUL.FTZ R43, R41, R40 ;  /* 0x00000028292b7220 */ /* 0x000fe20000410000 */
[----:B------:R-:W-:Y:S01]  /*6690*/  FFMA.FTZ R14, R13, R125, R14 ;  /* 0x0000007d0d0e7223 */ /* 0x000fe2000001000e */
[----:B------:R-:W-:Y:S01]  /*66a0*/  FFMA.FTZ R48, R41, R11, -R48 ;  /* 0x0000000b29307223 */ /* 0x000fe20000010830 */
[----:B------:R-:W-:Y:S01]  /*66b0*/  F2FP.F16.F32.PACK_AB R13, R54, R51 ;  /* 0x00000033360d723e */ /* 0x000fe200000000ff */
[----:B------:R-:W-:Y:S01]  /*66c0*/  FFMA.FTZ R43, R46, R11, R43 ;  /* 0x0000000b2e2b7223 */ /* 0x000fe2000001002b */
[----:B------:R-:W-:Y:S02]  /*66d0*/  F2FP.F16.F32.PACK_AB R50, R73, R50 ;  /* 0x000000324932723e */ /* 0x000fe400000000ff */
[----:B------:R-:W-:Y:S01]  /*66e0*/  F2FP.F16.F32.PACK_AB R54, R48, R15 ;  /* 0x0000000f3036723e */ /* 0x000fe200000000ff */
[----:B------:R-:W-:Y:S01]  /*66f0*/  IMAD.MOV.U32 R15, RZ, RZ, R55 ;  /* 0x000000ffff0f7224 */ /* 0x000fe200078e0037 */
[----:B------:R-:W-:Y:S01]  /*6700*/  F2FP.F16.F32.PACK_AB R12, R47, R42 ;  /* 0x0000002a2f0c723e */ /* 0x000fe200000000ff */
[----:B------:R-:W-:Y:S01]  /*6710*/  IMAD.MOV.U32 R47, RZ, RZ, R50 ;  /* 0x000000ffff2f7224 */ /* 0x000fe200078e0032 */
[----:B------:R-:W-:-:S02]  /*6720*/  F2FP.F16.F32.PACK_AB R44, R44, R45 ;  /* 0x0000002d2c2c723e */ /* 0x000fc400000000ff */
[----:B------:R-:W-:Y:S01]  /*6730*/  F2FP.F16.F32.PACK_AB R46, R43, R14 ;  /* 0x0000000e2b2e723e */ /* 0x000fe200000000ff */
[----:B------:R-:W-:Y:S01]  /*6740*/  IMAD.MOV.U32 R14, RZ, RZ, R54 ;  /* 0x000000ffff0e7224 */ /* 0x000fe200078e0036 */
[----:B------:R-:W-:-:S07]  /*6750*/  MOV R45, R49 ;  /* 0x00000031002d7202 */ /* 0x000fce0000000f00 */
.L_x_1632:
[----:B------:R-:W-:Y:S05]  /*6760*/  BSYNC B2 ;  /* 0x0000000000027941 */ /* 0x000fea0003800000 */
.L_x_1631:
[----:B---3--:R3:W-:Y:S04]  /*6770*/  ST.E.128 desc[UR60][R52.64], R12 ;  /* 0x0000000c34007985 */ /* 0x0087e8000c101d3c */
[----:B----4-:R3:W-:Y:S02]  /*6780*/  @!P0 ST.E.128 desc[UR60][R108.64], R44 ;  /* 0x0000002c6c008985 */ /* 0x0107e4000c101d3c */
.L_x_1626:
[----:B------:R-:W-:Y:S05]  /*6790*/  BSYNC B1 ;  /* 0x0000000000017941 */ /* 0x000fea0003800000 */
.L_x_1625:
[----:B------:R-:W-:-:S03]  /*67a0*/  UMOV UR4, 0xffffffff ;  /* 0xffffffff00047882 */ /* 0x000fc60000000000 */
[----:B------:R-:W-:Y:S05]  /*67b0*/  BRA.DIV UR4, `(.L_x_1633) ;  /* 0x0000023604c07947 */ /* 0x000fea000b800000 */
[----:B---3--:R3:W4:Y:S04]  /*67c0*/  SHFL.IDX PT, R45, R114, 0x1, 0x181f ;  /* 0x00381f00722d7f89 */ /* 0x00872800000e0000 */
[----:B------:R3:W0:Y:S02]  /*67d0*/  SHFL.IDX PT, R44, R107, 0x1, 0x181f ;  /* 0x00381f006b2c7f89 */ /* 0x00062400000e0000 */
.L_x_2022:
[----:B------:R-:W-:Y:S05]  /*67e0*/  @P4 BRA `(.L_x_1602) ;  /* 0x0000001400284947 */ /* 0x000fea0003800000 */
[----:B------:R-:W-:Y:S01]  /*67f0*/  ISETP.NE.AND P0, PT, R28, RZ, PT ;  /* 0x000000ff1c00720c */ /* 0x000fe20003f05270 */
[----:B------:R-:W-:-:S12]  /*6800*/  BSSY B1, `(.L_x_1634) ;  /* 0x0000075000017945 */ /* 0x000fd80003800000 */
[----:B------:R-:W-:Y:S05]  /*6810*/  @!P0 BRA `(.L_x_1635) ;  /* 0x0000000400cc8947 */ /* 0x000fea0003800000 */
[----:B------:R-:W5:Y:S04]  /*6820*/  LDL R15, [R1+0x4c] ;  /* 0x00004c00010f7983 */ /* 0x000f680000100800 */
[----:B------:R-:W3:Y:S04]  /*6830*/  LDL R14, [R1+0xa0] ;  /* 0x0000a000010e7983 */ /* 0x000ee80000100800 */
[----:B------:R-:W3:Y:S01]  /*6840*/  LDL R13, [R1+0x54] ;  /* 0x00005400010d7983 */ /* 0x000ee20000100800 */
[----:B--2---:R-:W-:Y:S01]  /*6850*/  SEL R11, R95, R118, !P2 ;  /* 0x000000765f0b7207 */ /* 0x004fe20005000000 */
[----:B------:R-:W-:Y:S01]  /*6860*/  BSSY B2, `(.L_x_1636) ;  /* 0x000006c000027945 */ /* 0x000fe20003800000 */
[----:B------:R-:W-:-:S02]  /*6870*/  ISETP.GE.AND P4, PT, R16, R106, PT ;  /* 0x0000006a1000720c */ /* 0x000fc40003f86270 */
[----:B------:R-:W-:Y:S02]  /*6880*/  SHF.R.S32.HI R12, RZ, 0x1f, R11 ;  /* 0x0000001fff0c7819 */ /* 0x000fe4000001140b */
[C---:B0-----:R-:W-:Y:S02]  /*6890*/  LEA R46, P0, R33.reuse, R44, 0x1 ;  /* 0x0000002c212e7211 */ /* 0x041fe400078008ff */
[----:B------:R-:W-:Y:S02]  /*68a0*/  LEA.HI R11, R12, R11, RZ, 0x4 ;  /* 0x0000000b0c0b7211 */ /* 0x000fe400078f20ff */
[----:B----4-:R-:W-:Y:S02]  /*68b0*/  LEA.HI.X R47, R33, R45, R88, 0x1, P0 ;  /* 0x0000002d212f7211 */ /* 0x010fe400000f0c58 */
[----:B------:R-:W-:-:S04]  /*68c0*/  LEA.HI.SX32 R11, R11, R32, 0x1c ;  /* 0x000000200b0b7211 */ /* 0x000fc800078fe2ff */
[----:B------:R-:W-:Y:S02]  /*68d0*/  SHF.R.S32.HI R12, RZ, 0x1f, R11 ;  /* 0x0000001fff0c7819 */ /* 0x000fe4000001140b */
[----:B------:R-:W-:Y:S02]  /*68e0*/  SHF.L.U32 R49, R11, 0x3, RZ ;  /* 0x000000030b317819 */ /* 0x000fe400000006ff */
[----:B------:R-:W-:Y:S02]  /*68f0*/  LEA.HI R12, R12, R11, RZ, 0x3 ;  /* 0x0000000b0c0c7211 */ /* 0x000fe400078f18ff */
[----:B------:R-:W-:-:S03]  /*6900*/  ISETP.GE.AND P6, PT, R49, R116, PT ;  /* 0x000000743100720c */ /* 0x000fc60003fc6270 */
[----:B------:R-:W-:-:S05]  /*6910*/  IMAD.SHL.U32 R12, R12, 0x200, RZ ;  /* 0x000002000c0c7824 */ /* 0x000fca00078e00ff */
[----:B------:R-:W-:Y:S02]  /*6920*/  LOP3.LUT R12, R12, 0x7ffff000, RZ, 0xc0, !PT ;  /* 0x7ffff0000c0c7812 */ /* 0x000fe400078ec0ff */
[----:B-----5:R-:W-:-:S03]  /*6930*/  LOP3.LUT R11, R15, 0x38, R49, 0xf8, !PT ;  /* 0x000000380f0b7812 */ /* 0x020fc600078ef831 */
[----:B------:R-:W-:Y:S01]  /*6940*/  @!P6 IMAD.WIDE R48, R49, 0x2, R44 ;  /* 0x000000023130e825 */ /* 0x000fe200078e022c */
[----:B---3--:R-:W-:-:S04]  /*6950*/  LOP3.LUT R11, R11, R14, RZ, 0x3c, !PT ;  /* 0x0000000e0b0b7212 */ /* 0x008fc800078e3cff */
[----:B------:R-:W-:Y:S01]  /*6960*/  IADD3 R13, R11, R12, R13 ;  /* 0x0000000c0b0d7210 */ /* 0x000fe20007ffe00d */
[----:B------:R-:W-:-:S04]  /*6970*/  IMAD R11, R200, 0x4000, R91 ;  /* 0x00004000c80b7824 */ /* 0x000fc800078e025b */
[----:B------:R-:W-:Y:S01]  /*6980*/  IMAD R13, R200, 0x4000, R13 ;  /* 0x00004000c80d7824 */ /* 0x000fe200078e020d */
[----:B------:R-:W-:-:S03]  /*6990*/  LEA R11, R11, R18, 0x1 ;  /* 0x000000120b0b7211 */ /* 0x000fc600078e08ff */
[----:B------:R-:W-:Y:S02]  /*69a0*/  IMAD R40, R13, 0x2, R18 ;  /* 0x000000020d287824 */ /* 0x000fe400078e0212 */
[----:B------:R0:W2:Y:S04]  /*69b0*/  LDS.128 R12, [R11+0x20400] ;  /* 0x020400000b0c7984 */ /* 0x0000a80000000c00 */
[----:B------:R-:W3:Y:S01]  /*69c0*/  LDS.128 R40, [R40+0x20400] ;  /* 0x0204000028287984 */ /* 0x000ee20000000c00 */
[----:B------:R-:W-:Y:S05]  /*69d0*/  @P4 BRA `(.L_x_1637) ;  /* 0x0000000400504947 */ /* 0x000fea0003800000 */
[----:B------:R-:W-:Y:S01]  /*69e0*/  SHF.R.U32.HI R54, RZ, 0x10, R69 ;  /* 0x00000010ff367819 */ /* 0x000fe20000011645 */
[----:B---3--:R-:W-:Y:S01]  /*69f0*/  IMAD.MOV.U32 R50, RZ, RZ, R42 ;  /* 0x000000ffff327224 */ /* 0x008fe200078e002a */
[----:B------:R-:W-:Y:S01]  /*6a00*/  SHF.R.U32.HI R52, RZ, 0x10, R61 ;  /* 0x00000010ff347819 */ /* 0x000fe2000001163d */
[--C-:B------:R-:W-:Y:S01]  /*6a10*/  HADD2.F32 R42, -RZ, R41.reuse.H0_H0 ;  /* 0x20000029ff2a7230 */ /* 0x100fe20000004100 */
[----:B------:R-:W-:Y:S01]  /*6a20*/  SHF.R.U64 R74, R62, 0x10, R63 ;  /* 0x000000103e4a7819 */ /* 0x000fe2000000123f */
[----:B------:R-:W-:Y:S01]  /*6a30*/  HADD2.F32 R41, -RZ, R41.H1_H1 ;  /* 0x30000029ff297230 */ /* 0x000fe20000004100 */
[----:B------:R-:W-:Y:S01]  /*6a40*/  SHF.R.U64 R75, R60, 0x10, R61 ;  /* 0x000000103c4b7819 */ /* 0x000fe2000000123d */
[--C-:B0-2---:R-:W-:Y:S01]  /*6a50*/  HADD2.F32 R11, -RZ, R13.reuse.H0_H0 ;  /* 0x2000000dff0b7230 */ /* 0x105fe20000004100 */
[----:B------:R-:W-:Y:S01]  /*6a60*/  SHF.R.U64 R73, R68, 0x10, R69 ;  /* 0x0000001044497819 */ /* 0x000fe20000001245 */
[----:B------:R-:W-:Y:S01]  /*6a70*/  HADD2.F32 R54, -RZ, R54.H0_H0 ;  /* 0x20000036ff367230 */ /* 0x000fe20000004100 */
[--C-:B------:R-:W-:Y:S01]  /*6a80*/  SHF.R.U64 R69, R70, 0x10, R71.reuse ;  /* 0x0000001046457819 */ /* 0x100fe20000001247 */
[----:B------:R-:W-:Y:S01]  /*6a90*/  HADD2.F32 R13, -RZ, R13.H1_H1 ;  /* 0x3000000dff0d7230 */ /* 0x000fe20000004100 */
[----:B------:R-:W-:Y:S01]  /*6aa0*/  SHF.R.U32.HI R70, RZ, 0x10, R71 ;  /* 0x00000010ff467819 */ /* 0x000fe20000011647 */
[----:B------:R-:W-:-:S02]  /*6ab0*/  HADD2.F32 R53, -RZ, R124.H1_H1 ;  /* 0x3000007cff357230 */ /* 0x000fc40000004100 */
[-C--:B------:R-:W-:Y:S01]  /*6ac0*/  FMUL.FTZ R62, R41, R54.reuse ;  /* 0x00000036293e7220 */ /* 0x080fe20000410000 */
[----:B------:R-:W-:Y:S02]  /*6ad0*/  HADD2.F32 R52, -RZ, R52.H0_H0 ;  /* 0x20000034ff347230 */ /* 0x000fe40000004100 */
[----:B------:R-:W-:Y:S01]  /*6ae0*/  FMUL.FTZ R54, R13, R54 ;  /* 0x000000360d367220 */ /* 0x000fe20000410000 */
[----:B------:R-:W-:Y:S02]  /*6af0*/  HADD2.F32 R51, -RZ, R122.H1_H1 ;  /* 0x3000007aff337230 */ /* 0x000fe40000004100 */
[-C--:B------:R-:W-:Y:S01]  /*6b00*/  FMUL.FTZ R60, R42, R53.reuse ;  /* 0x000000352a3c7220 */ /* 0x080fe20000410000 */
[----:B------:R-:W-:Y:S01]  /*6b10*/  FMUL.FTZ R55, R11, R53 ;  /* 0x000000350b377220 */ /* 0x000fe20000410000 */
[-C--:B------:R-:W-:Y:S01]  /*6b20*/  FFMA.FTZ R62, R13, R52.reuse, -R62 ;  /* 0x000000340d3e7223 */ /* 0x080fe2000001083e */
[----:B------:R-:W-:Y:S01]  /*6b30*/  FFMA.FTZ R68, R41, R52, R54 ;  /* 0x0000003429447223 */ /* 0x000fe20000010036 */
[----:B------:R-:W-:Y:S01]  /*6b40*/  FFMA.FTZ R53, R11, R51, -R60 ;  /* 0x000000330b357223 */ /* 0x000fe2000001083c */
[----:B------:R-:W-:-:S02]  /*6b50*/  HADD2.F32 R54, -RZ, R123.H1_H1 ;  /* 0x3000007bff367230 */ /* 0x000fc40000004100 */
[----:B------:R-:W-:Y:S01]  /*6b60*/  FFMA.FTZ R55, R42, R51, R55 ;  /* 0x000000332a377223 */ /* 0x000fe20000010037 */
[----:B------:R-:W-:Y:S01]  /*6b70*/  HADD2.F32 R13, -RZ, R43.H0_H0 ;  /* 0x2000002bff0d7230 */ /* 0x000fe20000004100 */
[----:B------:R-:W-:Y:S01]  /*6b80*/  SHF.R.U32.HI R63, RZ, 0x10, R63 ;  /* 0x00000010ff3f7819 */ /* 0x000fe2000001163f */
[----:B------:R-:W-:Y:S02]  /*6b90*/  HADD2.F32 R11, -RZ, R15.H0_H0 ;  /* 0x2000000fff0b7230 */ /* 0x000fe40000004100 */
[----:B------:R-:W-:Y:S02]  /*6ba0*/  HADD2.F32 R60, -RZ, R70.H0_H0 ;  /* 0x20000046ff3c7230 */ /* 0x000fe40000004100 */
[-C--:B------:R-:W-:Y:S01]  /*6bb0*/  FMUL.FTZ R70, R13, R54.reuse ;  /* 0x000000360d467220 */ /* 0x080fe20000410000 */
[----:B------:R-:W-:Y:S02]  /*6bc0*/  HADD2.F32 R42, -RZ, R121.H1_H1 ;  /* 0x30000079ff2a7230 */ /* 0x000fe40000004100 */
[----:B------:R-:W-:Y:S01]  /*6bd0*/  FMUL.FTZ R54, R11, R54 ;  /* 0x000000360b367220 */ /* 0x000fe20000410000 */
[----:B------:R-:W-:Y:S01]  /*6be0*/  HADD2.F32 R43, -RZ, R43.H1_H1 ;  /* 0x3000002bff2b7230 */ /* 0x000fe20000004100 */
[----:B------:R-:W-:Y:S01]  /*6bf0*/  F2FP.F16.F32.PACK_AB R55, R68, R55 ;  /* 0x000000374437723e */ /* 0x000fe200000000ff */
[----:B------:R-:W-:-:S02]  /*6c00*/  HADD2.F32 R15, -RZ, R15.H1_H1 ;  /* 0x3000000fff0f7230 */ /* 0x000fc40000004100 */
[----:B------:R-:W-:Y:S01]  /*6c10*/  FFMA.FTZ R54, R13, R42, R54 ;  /* 0x0000002a0d367223 */ /* 0x000fe20000010036 */
[----:B------:R-:W-:Y:S02]  /*6c20*/  HADD2.F32 R52, -RZ, R63.H0_H0 ;  /* 0x2000003fff347230 */ /* 0x000fe40000004100 */
[----:B------:R-:W-:Y:S01]  /*6c30*/  FMUL.FTZ R72, R43, R60 ;  /* 0x0000003c2b487220 */ /* 0x000fe20000410000 */
[----:B------:R-:W-:Y:S01]  /*6c40*/  FFMA.FTZ R70, R11, R42, -R70 ;  /* 0x0000002a0b467223 */ /* 0x000fe20000010846 */
[----:B------:R-:W-:Y:S02]  /*6c50*/  HADD2.F32 R13, -RZ, R40.H0_H0 ;  /* 0x20000028ff0d7230 */ /* 0x000fe40000004100 */
[C---:B------:R-:W-:Y:S01]  /*6c60*/  FMUL.FTZ R60, R15.reuse, R60 ;  /* 0x0000003c0f3c7220 */ /* 0x040fe20000410000 */
[----:B------:R-:W-:Y:S02]  /*6c70*/  HADD2.F32 R41, -RZ, R73.H0_H0 ;  /* 0x20000049ff297230 */ /* 0x000fe40000004100 */
[----:B------:R-:W-:Y:S01]  /*6c80*/  FFMA.FTZ R61, R15, R52, -R72 ;  /* 0x000000340f3d7223 */ /* 0x000fe20000010848 */
[----:B------:R-:W-:-:S02]  /*6c90*/  HADD2.F32 R11, -RZ, R12.H0_H0 ;  /* 0x2000000cff0b7230 */ /* 0x000fc40000004100 */
[----:B------:R-:W-:Y:S01]  /*6ca0*/  FFMA.FTZ R63, R43, R52, R60 ;  /* 0x000000342b3f7223 */ /* 0x000fe2000001003c */
[----:B------:R-:W-:Y:S02]  /*6cb0*/  HADD2.F32 R40, -RZ, R40.H1_H1 ;  /* 0x30000028ff287230 */ /* 0x000fe40000004100 */
[----:B------:R-:W-:Y:S02]  /*6cc0*/  HADD2.F32 R124, -RZ, R124.H0_H0 ;  /* 0x2000007cff7c7230 */ /* 0x000fe40000004100 */
[----:B------:R-:W-:Y:S02]  /*6cd0*/  HADD2.F32 R12, -RZ, R12.H1_H1 ;  /* 0x3000000cff0c7230 */ /* 0x000fe40000004100 */
[----:B------:R-:W-:Y:S01]  /*6ce0*/  FMUL.FTZ R43, R40, R41 ;  /* 0x00000029282b7220 */ /* 0x000fe20000410000 */
[----:B------:R-:W-:Y:S02]  /*6cf0*/  HADD2.F32 R15, -RZ, R75.H0_H0 ;  /* 0x2000004bff0f7230 */ /* 0x000fe40000004100 */
[----:B------:R-:W-:Y:S01]  /*6d00*/  FMUL.FTZ R42, R13, R124 ;  /* 0x0000007c0d2a7220 */ /* 0x000fe20000410000 */
[----:B------:R-:W-:-:S02]  /*6d10*/  HADD2.F32 R122, -RZ, R122.H0_H0 ;  /* 0x2000007aff7a7230 */ /* 0x000fc40000004100 */
[C---:B------:R-:W-:Y:S01]  /*6d20*/  FMUL.FTZ R41, R12.reuse, R41 ;  /* 0x000000290c297220 */ /* 0x040fe20000410000 */
[C---:B------:R-:W-:Y:S01]  /*6d30*/  FMUL.FTZ R124, R11.reuse, R124 ;  /* 0x0000007c0b7c7220 */ /* 0x040fe20000410000 */
[-C--:B------:R-:W-:Y:S01]  /*6d40*/  FFMA.FTZ R43, R12, R15.reuse, -R43 ;  /* 0x0000000f0c2b7223 */ /* 0x080fe2000001082b */
[----:B------:R-:W-:Y:S02]  /*6d50*/  HADD2.F32 R12, -RZ, R50.H0_H0 ;  /* 0x20000032ff0c7230 */ /* 0x000fe40000004100 */
[-C--:B------:R-:W-:Y:S01]  /*6d60*/  FFMA.FTZ R42, R11, R122.reuse, -R42 ;  /* 0x0000007a0b2a7223 */ /* 0x080fe2000001082a */
[----:B------:R-:W-:Y:S01]  /*6d70*/  FFMA.FTZ R41, R40, R15, R41 ;  /* 0x0000000f28297223 */ /* 0x000fe20000010029 */
[----:B------:R-:W-:Y:S02]  /*6d80*/  HADD2.F32 R123, -RZ, R123.H0_H0 ;  /* 0x2000007bff7b7230 */ /* 0x000fe40000004100 */
[----:B------:R-:W-:Y:S01]  /*6d90*/  FFMA.FTZ R124, R13, R122, R124 ;  /* 0x0000007a0d7c7223 */ /* 0x000fe2000001007c */
[----:B------:R-:W-:Y:S01]  /*6da0*/  HADD2.F32 R15, -RZ, R69.H0_H0 ;  /* 0x20000045ff0f7230 */ /* 0x000fe20000004100 */
[----:B------:R-:W-:Y:S01]  /*6db0*/  F2FP.F16.F32.PACK_AB R63, R63, R54 ;  /* 0x000000363f3f723e */ /* 0x000fe200000000ff */
[----:B------:R-:W-:-:S02]  /*6dc0*/  HADD2.F32 R11, -RZ, R14.H0_H0 ;  /* 0x2000000eff0b7230 */ /* 0x000fc40000004100 */
[-C--:B------:R-:W-:Y:S01]  /*6dd0*/  FMUL.FTZ R40, R12, R123.reuse ;  /* 0x0000007b0c287220 */ /* 0x080fe20000410000 */
[----:B------:R-:W-:Y:S01]  /*6de0*/  HADD2.F32 R50, -RZ, R50.H1_H1 ;  /* 0x30000032ff327230 */ /* 0x000fe20000004100 */
[----:B------:R-:W-:Y:S01]  /*6df0*/  F2FP.F16.F32.PACK_AB R54, R41, R124 ;  /* 0x0000007c2936723e */ /* 0x000fe200000000ff */
[----:B------:R-:W-:Y:S02]  /*6e00*/  HADD2.F32 R14, -RZ, R14.H1_H1 ;  /* 0x3000000eff0e7230 */ /* 0x000fe40000004100 */
[C---:B------:R-:W-:Y:S01]  /*6e10*/  FMUL.FTZ R123, R11.reuse, R123 ;  /* 0x0000007b0b7b7220 */ /* 0x040fe20000410000 */
[----:B------:R-:W-:Y:S02]  /*6e20*/  HADD2.F32 R121, -RZ, R121.H0_H0 ;  /* 0x20000079ff797230 */ /* 0x000fe40000004100 */
[-C--:B------:R-:W-:Y:S01]  /*6e30*/  FMUL.FTZ R51, R50, R15.reuse ;  /* 0x0000000f32337220 */ /* 0x080fe20000410000 */
[----:B------:R-:W-:Y:S02]  /*6e40*/  HADD2.F32 R13, -RZ, R74.H0_H0 ;  /* 0x2000004aff0d7230 */ /* 0x000fe40000004100 */
[----:B------:R-:W-:Y:S01]  /*6e50*/  FMUL.FTZ R15, R14, R15 ;  /* 0x0000000f0e0f7220 */ /* 0x000fe20000410000 */
[----:B------:R-:W-:Y:S01]  /*6e60*/  MOV R41, R55 ;  /* 0x0000003700297202 */ /* 0x000fe20000000f00 */
        /* <DEDUP_REMOVED lines=10> */
[----:B------:R-:W-:-:S07]  /*6f10*/  F2FP.F16.F32.PACK_AB R42, R50, R123 ;  /* 0x0000007b322a723e */ /* 0x000fce00000000ff */
.L_x_1637:
[----:B------:R-:W-:Y:S05]  /*6f20*/  BSYNC B2 ;  /* 0x0000000000027941 */ /* 0x000fea0003800000 */
.L_x_1636:
[----:B--2---:R2:W-:Y:S04]  /*6f30*/  ST.E.128 desc[UR60][R46.64], R12 ;  /* 0x0000000c2e007985 */ /* 0x0045e8000c101d3c */
[----:B---3--:R2:W-:Y:S02]  /*6f40*/  @!P6 ST.E.128 desc[UR60][R48.64], R40 ;  /* 0x000000283000e985 */ /* 0x0085e4000c101d3c */
.L_x_1635:
[----:B------:R-:W-:Y:S05]  /*6f50*/  BSYNC B1 ;  /* 0x0000000000017941 */ /* 0x000fea0003800000 */
.L_x_1634:
[----:B------:R-:W-:-:S13]  /*6f60*/  ISETP.NE.AND P0, PT, R36, RZ, PT ;  /* 0x000000ff2400720c */ /* 0x000fda0003f05270 */
[----:B------:R-:W-:Y:S05]  /*6f70*/  @!P0 BRA `(.L_x_1602) ;  /* 0x0000000c00448947 */ /* 0x000fea0003800000 */
[----:B--2---:R-:W2:Y:S04]  /*6f80*/  LDL R40, [R1+0x4c] ;  /* 0x00004c0001287983 */ /* 0x004ea80000100800 */
[----:B------:R-:W5:Y:S04]  /*6f90*/  LDL R15, [R1+0xa0] ;  /* 0x0000a000010f7983 */ /* 0x000f680000100800 */
[----:B------:R-:W3:Y:S01]  /*6fa0*/  LDL R14, [R1+0x54] ;  /* 0x00005400010e7983 */ /* 0x000ee20000100800 */
[----:B------:R-:W-:Y:S01]  /*6fb0*/  SEL R118, R95, R118, !P1 ;  /* 0x000000765f767207 */ /* 0x000fe20004800000 */
[----:B------:R-:W-:Y:S01]  /*6fc0*/  BSSY B1, `(.L_x_1638) ;  /* 0x000006c000017945 */ /* 0x000fe20003800000 */
[----:B------:R-:W-:-:S02]  /*6fd0*/  ISETP.GE.AND P4, PT, R219, R106, PT ;  /* 0x0000006adb00720c */ /* 0x000fc40003f86270 */
[----:B0-----:R-:W-:Y:S02]  /*6fe0*/  SHF.R.S32.HI R11, RZ, 0x1f, R118 ;  /* 0x0000001fff0b7819 */ /* 0x001fe40000011476 */
[----:B------:R-:W-:Y:S02]  /*6ff0*/  LEA R46, P0, R35, R44, 0x1 ;  /* 0x0000002c232e7211 */ /* 0x000fe400078008ff */
[----:B------:R-:W-:Y:S02]  /*7000*/  LEA.HI R11, R11, R118, RZ, 0x4 ;  /* 0x000000760b0b7211 */ /* 0x000fe400078f20ff */
[----:B----4-:R-:W-:Y:S02]  /*7010*/  LEA.HI.X R47, R35, R45, R89, 0x1, P0 ;  /* 0x0000002d232f7211 */ /* 0x010fe400000f0c59 */
[----:B------:R-:W-:-:S04]  /*7020*/  LEA.HI.SX32 R12, R11, R34, 0x1c ;  /* 0x000000220b0c7211 */ /* 0x000fc800078fe2ff */
[----:B------:R-:W-:Y:S01]  /*7030*/  SHF.R.S32.HI R13, RZ, 0x1f, R12 ;  /* 0x0000001fff0d7819 */ /* 0x000fe2000001140c */
[----:B------:R-:W-:-:S03]  /*7040*/  IMAD.SHL.U32 R11, R12, 0x8, RZ ;  /* 0x000000080c0b7824 */ /* 0x000fc600078e00ff */
[----:B------:R-:W-:-:S05]  /*7050*/  LEA.HI R13, R13, R12, RZ, 0x3 ;  /* 0x0000000c0d0d7211 */ /* 0x000fca00078f18ff */
[----:B------:R-:W-:-:S05]  /*7060*/  IMAD.SHL.U32 R13, R13, 0x200, RZ ;  /* 0x000002000d0d7824 */ /* 0x000fca00078e00ff */
[----:B------:R-:W-:Y:S02]  /*7070*/  LOP3.LUT R13, R13, 0x7ffff000, RZ, 0xc0, !PT ;  /* 0x7ffff0000d0d7812 */ /* 0x000fe400078ec0ff */
[----:B--2---:R-:W-:-:S04]  /*7080*/  LOP3.LUT R12, R40, 0x38, R11, 0xf8, !PT ;  /* 0x00000038280c7812 */ /* 0x004fc800078ef80b */
[----:B-----5:R-:W-:-:S04]  /*7090*/  LOP3.LUT R12, R12, R15, RZ, 0x3c, !PT ;  /* 0x0000000f0c0c7212 */ /* 0x020fc800078e3cff */
[----:B---3--:R-:W-:Y:S02]  /*70a0*/  IADD3 R15, R12, R13, R14 ;  /* 0x0000000d0c0f7210 */ /* 0x008fe40007ffe00e */
[----:B------:R-:W-:-:S03]  /*70b0*/  LEA R13, R200, R4, 0xe ;  /* 0x00000004c80d7211 */ /* 0x000fc600078e70ff */
[----:B------:R-:W-:Y:S02]  /*70c0*/  IMAD R15, R200, 0x4000, R15 ;  /* 0x00004000c80f7824 */ /* 0x000fe400078e020f */
[--C-:B------:R-:W-:Y:S02]  /*70d0*/  IMAD R13, R13, 0x2, R18.reuse ;  /* 0x000000020d0d7824 */ /* 0x100fe400078e0212 */
[----:B------:R-:W-:-:S04]  /*70e0*/  IMAD R40, R15, 0x2, R18 ;  /* 0x000000020f287824 */ /* 0x000fc800078e0212 */
[----:B------:R-:W0:Y:S04]  /*70f0*/  LDS.128 R12, [R13+0x20400] ;  /* 0x020400000d0c7984 */ /* 0x000e280000000c00 */
[----:B------:R-:W2:Y:S01]  /*7100*/  LDS.128 R40, [R40+0x20400] ;  /* 0x0204000028287984 */ /* 0x000ea20000000c00 */
[----:B------:R-:W-:Y:S05]  /*7110*/  @P4 BRA `(.L_x_1639) ;  /* 0x0000000400584947 */ /* 0x000fea0003800000 */
[----:B------:R-:W-:Y:S01]  /*7120*/  SHF.R.U32.HI R52, RZ, 0x10, R65 ;  /* 0x00000010ff347819 */ /* 0x000fe20000011641 */
[----:B--2---:R-:W-:Y:S01]  /*7130*/  IMAD.MOV.U32 R49, RZ, RZ, R42 ;  /* 0x000000ffff317224 */ /* 0x004fe200078e002a */
[----:B------:R-:W-:Y:S01]  /*7140*/  MOV R48, R40 ;  /* 0x0000002800307202 */ /* 0x000fe20000000f00 */
[----:B0-----:R-:W-:Y:S01]  /*7150*/  IMAD.MOV.U32 R40, RZ, RZ, R14 ;  /* 0x000000ffff287224 */ /* 0x001fe200078e000e */
[--C-:B------:R-:W-:Y:S01]  /*7160*/  SHF.R.U32.HI R50, RZ, 0x10, R57.reuse ;  /* 0x00000010ff327819 */ /* 0x100fe20000011639 */
[--C-:B------:R-:W-:Y:S01]  /*7170*/  HADD2.F32 R42, -RZ, R41.reuse.H0_H0 ;  /* 0x20000029ff2a7230 */ /* 0x100fe20000004100 */
[----:B------:R-:W-:Y:S01]  /*7180*/  SHF.R.U64 R68, R56, 0x10, R57 ;  /* 0x0000001038447819 */ /* 0x000fe20000001239 */
[----:B------:R-:W-:Y:S01]  /*7190*/  HADD2.F32 R41, -RZ, R41.H1_H1 ;  /* 0x30000029ff297230 */ /* 0x000fe20000004100 */
[----:B------:R-:W-:Y:S01]  /*71a0*/  SHF.R.U64 R63, R58, 0x10, R59 ;  /* 0x000000103a3f7819 */ /* 0x000fe2000000123b */
[--C-:B------:R-:W-:Y:S01]  /*71b0*/  HADD2.F32 R14, -RZ, R13.reuse.H0_H0 ;  /* 0x2000000dff0e7230 */ /* 0x100fe20000004100 */
[----:B------:R-:W-:Y:S01]  /*71c0*/  SHF.R.U64 R57, R66, 0x10, R67 ;  /* 0x0000001042397819 */ /* 0x000fe20000001243 */
[----:B------:R-:W-:Y:S01]  /*71d0*/  HADD2.F32 R52, -RZ, R52.H0_H0 ;  /* 0x20000034ff347230 */ /* 0x000fe20000004100 */
[----:B------:R-:W-:Y:S01]  /*71e0*/  SHF.R.U32.HI R58, RZ, 0x10, R59 ;  /* 0x00000010ff3a7819 */ /* 0x000fe2000001163b */
[----:B------:R-:W-:Y:S01]  /*71f0*/  HADD2.F32 R13, -RZ, R13.H1_H1 ;  /* 0x3000000dff0d7230 */ /* 0x000fe20000004100 */
[----:B------:R-:W-:Y:S01]  /*7200*/  SHF.R.U32.HI R66, RZ, 0x10, R67 ;  /* 0x00000010ff427819 */ /* 0x000fe20000011643 */
        /* <DEDUP_REMOVED lines=14> */
[----:B------:R-:W-:Y:S02]  /*72f0*/  HADD2.F32 R14, -RZ, R43.H0_H0 ;  /* 0x2000002bff0e7230 */ /* 0x000fe40000004100 */
[----:B------:R-:W-:Y:S02]  /*7300*/  HADD2.F32 R41, -RZ, R115.H1_H1 ;  /* 0x30000073ff297230 */ /* 0x000fe40000004100 */
[----:B------:R-:W-:Y:S01]  /*7310*/  FMUL.FTZ R51, R13, R50 ;  /* 0x000000320d337220 */ /* 0x000fe20000410000 */
[----:B------:R-:W-:Y:S01]  /*7320*/  HADD2.F32 R43, -RZ, R43.H1_H1 ;  /* 0x3000002bff2b7230 */ /* 0x000fe20000004100 */
[----:B------:R-:W-:Y:S01]  /*7330*/  F2FP.F16.F32.PACK_AB R53, R56, R53 ;  /* 0x000000353835723e */ /* 0x000fe200000000ff */
[----:B------:R-:W-:-:S02]  /*7340*/  HADD2.F32 R52, -RZ, R66.H0_H0 ;  /* 0x20000042ff347230 */ /* 0x000fc40000004100 */
[CC--:B------:R-:W-:Y:S01]  /*7350*/  FFMA.FTZ R59, R14.reuse, R41.reuse, R51 ;  /* 0x000000290e3b7223 */ /* 0x0c0fe20000010033 */
[----:B------:R-:W-:Y:S02]  /*7360*/  HADD2.F32 R42, -RZ, R58.H0_H0 ;  /* 0x2000003aff2a7230 */ /* 0x000fe40000004100 */
[----:B------:R-:W-:Y:S01]  /*7370*/  FMUL.FTZ R58, R14, R50 ;  /* 0x000000320e3a7220 */ /* 0x000fe20000410000 */
[----:B------:R-:W-:Y:S02]  /*7380*/  HADD2.F32 R15, -RZ, R15.H1_H1 ;  /* 0x3000000fff0f7230 */ /* 0x000fe40000004100 */
[----:B------:R-:W-:Y:S01]  /*7390*/  FMUL.FTZ R50, R43, R52 ;  /* 0x000000342b327220 */ /* 0x000fe20000410000 */
[----:B------:R-:W-:Y:S02]  /*73a0*/  HADD2.F32 R14, -RZ, R48.H0_H0 ;  /* 0x20000030ff0e7230 */ /* 0x000fe40000004100 */
[----:B------:R-:W-:Y:S01]  /*73b0*/  FFMA.FTZ R58, R13, R41, -R58 ;  /* 0x000000290d3a7223 */ /* 0x000fe2000001083a */
[----:B------:R-:W-:-:S02]  /*73c0*/  HADD2.F32 R120, -RZ, R120.H0_H0 ;  /* 0x20000078ff787230 */ /* 0x000fc40000004100 */
[C---:B------:R-:W-:Y:S01]  /*73d0*/  FMUL.FTZ R52, R15.reuse, R52 ;  /* 0x000000340f347220 */ /* 0x040fe20000410000 */
[----:B------:R-:W-:Y:S02]  /*73e0*/  HADD2.F32 R41, -RZ, R62.H0_H0 ;  /* 0x2000003eff297230 */ /* 0x000fe40000004100 */
[-C--:B------:R-:W-:Y:S01]  /*73f0*/  FFMA.FTZ R61, R15, R42.reuse, -R50 ;  /* 0x0000002a0f3d7223 */ /* 0x080fe20000010832 */
[----:B------:R-:W-:Y:S02]  /*7400*/  HADD2.F32 R13, -RZ, R12.H0_H0 ;  /* 0x2000000cff0d7230 */ /* 0x000fe40000004100 */
[----:B------:R-:W-:Y:S01]  /*7410*/  FFMA.FTZ R60, R43, R42, R52 ;  /* 0x0000002a2b3c7223 */ /* 0x000fe20000010034 */
[----:B------:R-:W-:Y:S02]  /*7420*/  HADD2.F32 R48, -RZ, R48.H1_H1 ;  /* 0x30000030ff307230 */ /* 0x000fe40000004100 */
[----:B------:R-:W-:Y:S01]  /*7430*/  FMUL.FTZ R42, R14, R120 ;  /* 0x000000780e2a7220 */ /* 0x000fe20000410000 */
[----:B------:R-:W-:-:S02]  /*7440*/  HADD2.F32 R12, -RZ, R12.H1_H1 ;  /* 0x3000000cff0c7230 */ /* 0x000fc40000004100 */
[C---:B------:R-:W-:Y:S01]  /*7450*/  FMUL.FTZ R43, R13.reuse, R120 ;  /* 0x000000780d2b7220 */ /* 0x040fe20000410000 */
[----:B------:R-:W-:Y:S02]  /*7460*/  HADD2.F32 R117, -RZ, R117.H0_H0 ;  /* 0x20000075ff757230 */ /* 0x000fe40000004100 */
[-C--:B------:R-:W-:Y:S01]  /*7470*/  FMUL.FTZ R51, R48, R41.reuse ;  /* 0x0000002930337220 */ /* 0x080fe20000410000 */
[----:B------:R-:W-:Y:S02]  /*7480*/  HADD2.F32 R15, -RZ, R68.H0_H0 ;  /* 0x20000044ff0f7230 */ /* 0x000fe40000004100 */
[----:B------:R-:W-:Y:S01]  /*7490*/  FMUL.FTZ R41, R12, R41 ;  /* 0x000000290c297220 */ /* 0x000fe20000410000 */
[----:B------:R-:W-:Y:S02]  /*74a0*/  HADD2.F32 R119, -RZ, R119.H0_H0 ;  /* 0x20000077ff777230 */ /* 0x000fe40000004100 */
[----:B------:R-:W-:Y:S01]  /*74b0*/  FFMA.FTZ R42, R13, R117, -R42 ;  /* 0x000000750d2a7223 */ /* 0x000fe2000001082a */
[----:B------:R-:W-:-:S02]  /*74c0*/  HADD2.F32 R13, -RZ, R49.H0_H0 ;  /* 0x20000031ff0d7230 */ /* 0x000fc40000004100 */
[-C--:B------:R-:W-:Y:S01]  /*74d0*/  FFMA.FTZ R51, R12, R15.reuse, -R51 ;  /* 0x0000000f0c337223 */ /* 0x080fe20000010833 */
[----:B------:R-:W-:Y:S01]  /*74e0*/  FFMA.FTZ R48, R48, R15, R41 ;  /* 0x0000000f30307223 */ /* 0x000fe20000010029 */
[--C-:B------:R-:W-:Y:S02]  /*74f0*/  HADD2.F32 R12, -RZ, R40.reuse.H0_H0 ;  /* 0x20000028ff0c7230 */ /* 0x100fe40000004100 */
[----:B------:R-:W-:Y:S01]  /*7500*/  FFMA.FTZ R43, R14, R117, R43 ;  /* 0x000000750e2b7223 */ /* 0x000fe2000001002b */
[----:B------:R-:W-:Y:S02]  /*7510*/  HADD2.F32 R15, -RZ, R57.H0_H0 ;  /* 0x20000039ff0f7230 */ /* 0x000fe40000004100 */
[-C--:B------:R-:W-:Y:S01]  /*7520*/  FMUL.FTZ R41, R13, R119.reuse ;  /* 0x000000770d297220 */ /* 0x080fe20000410000 */
[----:B------:R-:W-:Y:S02]  /*7530*/  HADD2.F32 R49, -RZ, R49.H1_H1 ;  /* 0x30000031ff317230 */ /* 0x000fe40000004100 */
[----:B------:R-:W-:Y:S01]  /*7540*/  FMUL.FTZ R50, R12, R119 ;  /* 0x000000770c327220 */ /* 0x000fe20000410000 */
[----:B------:R-:W-:Y:S01]  /*7550*/  HADD2.F32 R40, -RZ, R40.H1_H1 ;  /* 0x30000028ff287230 */ /* 0x000fe20000004100 */
[----:B------:R-:W-:Y:S01]  /*7560*/  F2FP.F16.F32.PACK_AB R59, R60, R59 ;  /* 0x0000003b3c3b723e */ /* 0x000fe200000000ff */
[----:B------:R-:W-:-:S02]  /*7570*/  HADD2.F32 R115, -RZ, R115.H0_H0 ;  /* 0x20000073ff737230 */ /* 0x000fc40000004100 */
        /* <DEDUP_REMOVED lines=16> */
.L_x_1639:
[----:B------:R-:W-:Y:S05]  /*7680*/  BSYNC B1 ;  /* 0x0000000000017941 */ /* 0x000fea0003800000 */
.L_x_1638:
[----:B0-----:R0:W-:Y:S01]  /*7690*/  ST.E.128 desc[UR60][R46.64], R12 ;  /* 0x0000000c2e007985 */ /* 0x0011e2000c101d3c */
[----:B------:R-:W-:-:S13]  /*76a0*/  ISETP.GE.AND P0, PT, R11, R116, PT ;  /* 0x000000740b00720c */ /* 0x000fda0003f06270 */
[----:B------:R-:W-:Y:S05]  /*76b0*/  @P0 BRA `(.L_x_1602) ;  /* 0x0000000400740947 */ /* 0x000fea0003800000 */
[----:B------:R-:W-:-:S05]  /*76c0*/  IMAD.WIDE R44, R11, 0x2, R44 ;  /* 0x000000020b2c7825 */ /* 0x000fca00078e022c */
[----:B--2---:R2:W-:Y:S01]  /*76d0*/  ST.E.128 desc[UR60][R44.64], R40 ;  /* 0x000000282c007985 */ /* 0x0045e2000c101d3c */
[----:B------:R-:W-:Y:S05]  /*76e0*/  BRA `(.L_x_1602) ;  /* 0x0000000400687947 */ /* 0x000fea0003800000 */
.L_x_1575:
[----:B------:R-:W-:-:S13]  /*76f0*/  ISETP.NE.AND P5, PT, R225, 0x3, PT ;  /* 0x00000003e100780c */ /* 0x000fda0003fa5270 */
[----:B------:R-:W-:Y:S05]  /*7700*/  @!P5 BRA `(.L_x_1640) ;  /* 0x000000000004d947 */ /* 0x000fea0003800000 */
[----:B------:R-:W-:Y:S01]  /*7710*/  BPT.TRAP 0x1 ;  /* 0x000000040000795c */ /* 0x000fe20000300000 */
.L_x_1640:
[----:B------:R-:W2:Y:S01]  /*7720*/  LDL R11, [R1+0x1c] ;  /* 0x00001c00010b7983 */ /* 0x000ea20000100800 */
[----:B------:R-:W-:Y:S01]  /*7730*/  IMAD R90, R200, 0x8, R18 ;  /* 0x00000008c85a7824 */ /* 0x000fe200078e0212 */
[----:B------:R-:W-:Y:S01]  /*7740*/  BSSY B1, `(.L_x_1641) ;  /* 0x0000005000017945 */ /* 0x000fe20003800000 */
[----:B------:R-:W-:Y:S02]  /*7750*/  SHF.R.S32.HI R101, RZ, 0x1f, R103 ;  /* 0x0000001fff657819 */ /* 0x000fe40000011467 */
[----:B--2---:R-:W-:-:S04]  /*7760*/  SHF.L.U32 R105, R11, 0x1f, RZ ;  /* 0x0000001f0b697819 */ /* 0x004fc800000006ff */
[----:B------:R-:W0:Y:S02]  /*7770*/  SYNCS.PHASECHK.TRANS64.TRYWAIT P0, [R90+URZ+0x30890], R105 ;  /* 0x030890695a0075a7 */ /* 0x000e24000800017f */
[----:B0-----:R-:W-:Y:S05]  /*7780*/  @!P0 BRA `(.L_x_1642) ;  /* 0x0000022800188947 */ /* 0x001fea0003800000 */
.L_x_2023:
[----:B------:R-:W-:Y:S05]  /*7790*/  BSYNC B1 ;  /* 0x0000000000017941 */ /* 0x000fea0003800000 */
.L_x_1641:
[----:B------:R-:W2:Y:S01]  /*77a0*/  LDL R40, [R1+0x10] ;  /* 0x0000100001287983 */ /* 0x000ea20000100800 */
[----:B------:R-:W-:Y:S01]  /*77b0*/  ULDC.64 UR4, c[0x0][0x300] ;  /* 0x0000c00000047ab9 */ /* 0x000fe20000000a00 */
[----:B-----5:R-:W-:Y:S01]  /*77c0*/  SHF.R.S32.HI R100, RZ, 0x1f, R104 ;  /* 0x0000001fff647819 */ /* 0x020fe20000011468 */
[----:B------:R-:W-:Y:S02]  /*77d0*/  IMAD R14, R101, UR4, RZ ;  /* 0x00000004650e7c24 */ /* 0x000fe4000f8e02ff */
[----:B------:R-:W-:-:S04]  /*77e0*/  IMAD.WIDE.U32 R12, R103, UR4, RZ ;  /* 0x00000004670c7c25 */ /* 0x000fc8000f8e00ff */
[----:B------:R-:W-:Y:S01]  /*77f0*/  IMAD R11, R103, UR5, R14 ;  /* 0x00000005670b7c24 */ /* 0x000fe2000f8e020e */
[----:B------:R-:W-:Y:S01]  /*7800*/  ULDC.64 UR4, c[0x0][0x310] ;  /* 0x0000c40000047ab9 */ /* 0x000fe20000000a00 */
[----:B------:R-:W-:Y:S02]  /*7810*/  IMAD R99, R25, -0x40, R2 ;  /* 0xffffffc019637824 */ /* 0x000fe400078e0202 */
[----:B------:R-:W-:Y:S02]  /*7820*/  IMAD R15, R100, UR4, RZ ;  /* 0x00000004640f7c24 */ /* 0x000fe4000f8e02ff */
[----:B------:R-:W-:Y:S01]  /*7830*/  IMAD.IADD R13, R13, 0x1, R11 ;  /* 0x000000010d0d7824 */ /* 0x000fe200078e020b */
[----:B------:R-:W-:Y:S01]  /*7840*/  VIMNMX R99, R99, 0x40, PT ;  /* 0x0000004063637848 */ /* 0x000fe20003fe0100 */
        /* <DEDUP_REMOVED lines=9> */
[----:B------:R-:W-:Y:S01]  /*78e0*/  LEA R41, P0, R12, UR4, 0x1 ;  /* 0x000000040c297c11 */ /* 0x000fe2000f8008ff */
[----:B------:R-:W-:-:S03]  /*78f0*/  UMOV UR4, 0xffffffff ;  /* 0xffffffff00047882 */ /* 0x000fc60000000000 */
[----:B------:R-:W-:Y:S01]  /*7900*/  LEA.HI.X R43, R12, UR5, R11, 0x1, P0 ;  /* 0x000000050c2b7c11 */ /* 0x000fe200080f0c0b */
[----:B--2---:R-:W-:-:S05]  /*7910*/  IMAD.IADD R50, R99, 0x1, -R40 ;  /* 0x0000000163327824 */ /* 0x004fca00078e0a28 */
[----:B------:R-:W-:Y:S01]  /*7920*/  ISETP.GE.AND P0, PT, R50, 0x1, PT ;  /* 0x000000013200780c */ /* 0x000fe20003f06270 */
[----:B------:R-:W-:-:S12]  /*7930*/  BRA.DIV UR4, `(.L_x_1643) ;  /* 0x0000022604c07947 */ /* 0x000fd8000b800000 */
[----:B------:R1:W2:Y:S04]  /*7940*/  SHFL.IDX PT, R40, R43, RZ, 0x181f ;  /* 0x00181fff2b287589 */ /* 0x0002a800000e0000 */
[----:B------:R1:W3:Y:S02]  /*7950*/  SHFL.IDX PT, R42, R41, RZ, 0x181f ;  /* 0x00181fff292a7589 */ /* 0x0002e400000e0000 */
.L_x_2027:
[----:B------:R-:W-:Y:S04]  /*7960*/  BSSY B1, `(.L_x_1644) ;  /* 0x0000017000017945 */ /* 0x000fe80003800000 */
[----:B------:R-:W-:Y:S05]  /*7970*/  @!P0 BRA `(.L_x_1645) ;  /* 0x0000000000548947 */ /* 0x000fea0003800000 */
[----:B------:R-:W-:Y:S02]  /*7980*/  ULDC UR4, c[0x0][0x2f4] ;  /* 0x0000bd0000047ab9 */ /* 0x000fe40000000800 */
        /* <DEDUP_REMOVED lines=20> */
.L_x_1645:
[----:B------:R-:W-:Y:S05]  /*7ad0*/  BSYNC B1 ;  /* 0x0000000000017941 */ /* 0x000fea0003800000 */
.L_x_1644:
[----:B------:R-:W-:-:S03]  /*7ae0*/  UMOV UR4, 0xffffffff ;  /* 0xffffffff00047882 */ /* 0x000fc60000000000 */
[----:B------:R-:W-:Y:S05]  /*7af0*/  BRA.DIV UR4, `(.L_x_1646) ;  /* 0x00000226049c7947 */ /* 0x000fea000b800000 */
[----:B--2---:R2:W0:Y:S04]  /*7b00*/  SHFL.IDX PT, R40, R43, 0x1, 0x181f ;  /* 0x00381f002b287f89 */ /* 0x00442800000e0000 */
[----:B---3--:R2:W3:Y:S02]  /*7b10*/  SHFL.IDX PT, R42, R41, 0x1, 0x181f ;  /* 0x00381f00292a7f89 */ /* 0x0084e400000e0000 */
.L_x_2031:
[----:B------:R-:W-:-:S13]  /*7b20*/  ISETP.GE.AND P0, PT, R50, 0x21, PT ;  /* 0x000000213200780c */ /* 0x000fda0003f06270 */
[----:B------:R-:W-:Y:S05]  /*7b30*/  @!P0 BRA `(.L_x_1602) ;  /* 0x0000000000548947 */ /* 0x000fea0003800000 */
[----:B------:R-:W-:Y:S02]  /*7b40*/  ULDC UR4, c[0x0][0x2f4] ;  /* 0x0000bd0000047ab9 */ /* 0x000fe40000000800 */
[----:B------:R-:W-:Y:S02]  /*7b50*/  ISETP.GE.AND P6, PT, R16, UR4, PT ;  /* 0x0000000410007c0c */ /* 0x000fe4000bfc6270 */
[----:B------:R-:W-:-:S11]  /*7b60*/  ISETP.GE.AND P4, PT, R219, UR4, PT ;  /* 0x00000004db007c0c */ /* 0x000fd6000bf86270 */
[----:B----4-:R-:W4:Y:S01]  /*7b70*/  @!P6 LDS.128 R12, [R94+0x21400] ;  /* 0x021400005e0ce984 */ /* 0x010f220000000c00 */
[----:B---3--:R-:W-:-:S04]  /*7b80*/  @!P6 LEA R44, P0, R16, R42, 0x1 ;  /* 0x0000002a102ce211 */ /* 0x008fc800078008ff */
[----:B0-----:R-:W-:Y:S02]  /*7b90*/  @!P6 LEA.HI.X R45, R16, R40, R17, 0x1, P0 ;  /* 0x00000028102de211 */ /* 0x001fe400000f0c11 */
[----:B------:R-:W-:-:S03]  /*7ba0*/  ISETP.GE.AND P0, PT, R19, UR4, PT ;  /* 0x0000000413007c0c */ /* 0x000fc6000bf06270 */
[----:B----4-:R-:W-:Y:S01]  /*7bb0*/  @!P6 ST.E.128 desc[UR60][R44.64], R12 ;  /* 0x0000000c2c00e985 */ /* 0x010fe2000c101d3c */
        /* <DEDUP_REMOVED lines=11> */
[----:B-12---:R-:W-:-:S05]  /*7c70*/  @!P4 LEA.HI.X R43, R23, R40, R228, 0x1, P0 ;  /* 0x00000028172bc211 */ /* 0x006fca00000f0ce4 */
[----:B0-----:R0:W-:Y:S04]  /*7c80*/  @!P4 ST.E.128 desc[UR60][R42.64], R12 ;  /* 0x0000000c2a00c985 */ /* 0x0011e8000c101d3c */
.L_x_1602:
[----:B------:R-:W-:Y:S05]  /*7c90*/  BSYNC B0 ;  /* 0x0000000000007941 */ /* 0x000fea0003800000 */
.L_x_1574:
[----:B0-2---:R-:W0:Y:S01]  /*7ca0*/  S2R R11, SR_TID.X ;  /* 0x00000000000b7919 */ /* 0x005e220000002100 */
[----:B------:R-:W-:Y:S01]  /*7cb0*/  @!PT LDS RZ, [RZ] ;  /* 0x00000000fffff984 */ /* 0x000fe20000000800 */
[----:B------:R-:W-:Y:S01]  /*7cc0*/  @!PT LDS RZ, [RZ] ;  /* 0x00000000fffff984 */ /* 0x000fe20000000800 */
[----:B------:R-:W-:Y:S01]  /*7cd0*/  @!PT LDS RZ, [RZ] ;  /* 0x00000000fffff984 */ /* 0x000fe20000000800 */
[----:B------:R-:W-:Y:S01]  /*7ce0*/  @!PT LDS RZ, [RZ] ;  /* 0x00000000fffff984 */ /* 0x000fe20000000800 */
[----:B------:R2:W-:Y:S06]  /*7cf0*/  MEMBAR.ALL.CTA ;  /* 0x0000000000007992 */ /* 0x0005ec0000008000 */
[----:B--2---:R-:W2:Y:S01]  /*7d00*/  FENCE.VIEW.ASYNC.S ;  /* 0x00000000000073c6 */ /* 0x004ea20000000000 */
[----:B------:R-:W-:Y:S05]  /*7d10*/  WARPSYNC.ALL ;  /* 0x0000000000007948 */ /* 0x000fea0003800000 */
[----:B------:R-:W-:Y:S01]  /*7d20*/  BSSY B0, `(.L_x_1647) ;  /* 0x0000009000007945 */ /* 0x000fe20003800000 */
[----:B0-----:R-:W-:Y:S01]  /*7d30*/  LOP3.LUT R11, R11, 0x7f, RZ, 0xc0, !PT ;  /* 0x0000007f0b0b7812 */ /* 0x001fe200078ec0ff */
[----:B--2---:R0:W-:Y:S03]  /*7d40*/  BAR.SYNC.DEFER_BLOCKING R98, 0x80 ;  /* 0x000200620000751d */ /* 0x0041e60000010000 */
[----:B------:R-:W-:-:S13]  /*7d50*/  ISETP.NE.AND P0, PT, R11, RZ, PT ;  /* 0x000000ff0b00720c */ /* 0x000fda0003f05270 */
[----:B------:R-:W-:-:S05]  /*7d60*/  @!P0 VIADD R11, R90, 0x308a0 ;  /* 0x000308a05a0b8836 */ /* 0x000fca0000000000 */
[----:B------:R-:W-:-:S04]  /*7d70*/  @!P0 PRMT R11, RZ, 0x654, R11 ;  /* 0x00000654ff0b8816 */ /* 0x000fc8000000000b */
[----:B------:R0:W-:Y:S01]  /*7d80*/  @!P0 SYNCS.ARRIVE.TRANS64.RED.A1T0 RZ, [R11+URZ], RZ ;  /* 0x000000ff0bff89a7 */ /* 0x0001e2000810043f */
[----:B------:R-:W-:Y:S05]  /*7d90*/  @!P5 BRA `(.L_x_1648) ;  /* 0x000000000004d947 */ /* 0x000fea0003800000 */
[----:B------:R-:W-:Y:S01]  /*7da0*/  BPT.TRAP 0x1 ;  /* 0x000000040000795c */ /* 0x000fe20000300000 */
.L_x_1648:
[----:B------:R-:W-:Y:S05]  /*7db0*/  BSYNC B0 ;  /* 0x0000000000007941 */ /* 0x000fea0003800000 */
.L_x_1647:
[----:B------:R-:W2:Y:S01]  /*7dc0*/  SYNCS.PHASECHK.TRANS64.TRYWAIT P4, [R90+URZ+0x308b0], R105 ;  /* 0x0308b0695a0075a7 */ /* 0x000ea2000808017f */
[----:B------:R-:W-:Y:S04]  /*7dd0*/  BSSY B0, `(.L_x_1649) ;  /* 0x0000002000007945 */ /* 0x000fe80003800000 */
[----:B--2---:R-:W-:Y:S05]  /*7de0*/  @!P4 BRA `(.L_x_1650) ;  /* 0x00000224002cc947 */ /* 0x004fea0003800000 */
.L_x_2032:
[----:B------:R-:W-:Y:S05]  /*7df0*/  BSYNC B0 ;  /* 0x0000000000007941 */ /* 0x000fea0003800000 */
.L_x_1649:
[----:B----4-:R-:W4:Y:S01]  /*7e00*/  LDL R15, [R1+0x10] ;  /* 0x00001000010f7983 */ /* 0x010f220000100800 */
[----:B------:R-:W-:Y:S01]  /*7e10*/  ULDC.64 UR4, c[0x0][0x328] ;  /* 0x0000ca0000047ab9 */ /* 0x000fe20000000a00 */
[----:B------:R-:W-:Y:S01]  /*7e20*/  BSSY B0, `(.L_x_1651) ;  /* 0x000002c000007945 */ /* 0x000fe20003800000 */
[----:B------:R-:W-:Y:S02]  /*7e30*/  IMAD R14, R101, UR4, RZ ;  /* 0x00000004650e7c24 */ /* 0x000fe4000f8e02ff */
[----:B------:R-:W-:-:S04]  /*7e40*/  IMAD.WIDE.U32 R12, R103, UR4, RZ ;  /* 0x00000004670c7c25 */ /* 0x000fc8000f8e00ff */
[----:B------:R-:W-:Y:S01]  /*7e50*/  IMAD R103, R103, UR5, R14 ;  /* 0x0000000567677c24 */ /* 0x000fe2000f8e020e */
[----:B------:R-:W-:Y:S02]  /*7e60*/  ULDC.64 UR4, c[0x0][0x338] ;  /* 0x0000ce0000047ab9 */ /* 0x000fe40000000a00 */
[----:B0-----:R-:W-:Y:S02]  /*7e70*/  IMAD R11, R100, UR4, RZ ;  /* 0x00000004640b7c24 */ /* 0x001fe4000f8e02ff */
[----:B------:R-:W-:Y:S02]  /*7e80*/  IADD3 R13, R13, R103, RZ ;  /* 0x000000670d0d7210 */ /* 0x000fe40007ffe0ff */
[C---:B------:R-:W-:Y:S02]  /*7e90*/  IMAD R11, R104.reuse, UR5, R11 ;  /* 0x00000005680b7c24 */ /* 0x040fe4000f8e020b */
[----:B--2---:R-:W-:Y:S01]  /*7ea0*/  IMAD.WIDE.U32 R104, R104, UR4, R12 ;  /* 0x0000000468687c25 */ /* 0x004fe2000f8e000c */
[----:B------:R-:W-:-:S03]  /*7eb0*/  ULDC.64 UR4, c[0x0][0x330] ;  /* 0x0000cc0000047ab9 */ /* 0x000fc60000000a00 */
[----:B------:R-:W-:Y:S02]  /*7ec0*/  IMAD R13, R26, UR4, RZ ;  /* 0x000000041a0d7c24 */ /* 0x000fe4000f8e02ff */
[----:B------:R-:W-:Y:S02]  /*7ed0*/  IMAD.IADD R105, R105, 0x1, R11 ;  /* 0x0000000169697824 */ /* 0x000fe400078e020b */
[C---:B------:R-:W-:Y:S02]  /*7ee0*/  IMAD R11, R38.reuse, UR5, R13 ;  /* 0x00000005260b7c24 */ /* 0x040fe4000f8e020d */
[----:B------:R-:W-:Y:S01]  /*7ef0*/  IMAD.WIDE.U32 R12, R38, UR4, R104 ;  /* 0x00000004260c7c25 */ /* 0x000fe2000f8e0068 */
[----:B------:R-:W-:-:S03]  /*7f00*/  ULDC.64 UR4, c[0x0][0x318] ;  /* 0x0000c60000047ab9 */ /* 0x000fc60000000a00 */
[----:B------:R-:W-:Y:S01]  /*7f10*/  IMAD.IADD R11, R13, 0x1, R11 ;  /* 0x000000010d0b7824 */ /* 0x000fe200078e020b */
[----:B------:R-:W-:-:S04]  /*7f20*/  LEA R46, P5, R12, UR4, 0x1 ;  /* 0x000000040c2e7c11 */ /* 0x000fc8000f8a08ff */
[----:B------:R-:W-:Y:S01]  /*7f30*/  LEA.HI.X R11, R12, UR5, R11, 0x1, P5 ;  /* 0x000000050c0b7c11 */ /* 0x000fe2000a8f0c0b */
[----:B------:R0:W2:Y:S04]  /*7f40*/  SHFL.IDX PT, R50, R46, RZ, 0x181f ;  /* 0x00181fff2e327589 */ /* 0x0000a800000e0000 */
[----:B------:R0:W0:Y:S01]  /*7f50*/  SHFL.IDX PT, R48, R11, RZ, 0x181f ;  /* 0x00181fff0b307589 */ /* 0x00002200000e0000 */
[----:B----4-:R-:W-:-:S05]  /*7f60*/  IMAD.IADD R99, R99, 0x1, -R15 ;  /* 0x0000000163637824 */ /* 0x010fca00078e0a0f */
[----:B------:R-:W-:-:S13]  /*7f70*/  ISETP.GE.AND P4, PT, R99, 0x1, PT ;  /* 0x000000016300780c */ /* 0x000fda0003f86270 */
[----:B0-2---:R-:W-:Y:S05]  /*7f80*/  @!P4 BRA `(.L_x_1652) ;  /* 0x000000000054c947 */ /* 0x005fea0003800000 */
[----:B------:R-:W-:Y:S02]  /*7f90*/  ULDC UR4, c[0x0][0x2f4] ;  /* 0x0000bd0000047ab9 */ /* 0x000fe40000000800 */
[----:B------:R-:W-:Y:S02]  /*7fa0*/  ISETP.GE.AND P6, PT, R16, UR4, PT ;  /* 0x0000000410007c0c */ /* 0x000fe4000bfc6270 */
[----:B------:R-:W-:-:S11]  /*7fb0*/  ISETP.GE.AND P5, PT, R219, UR4, PT ;  /* 0x00000004db007c0c */ /* 0x000fd6000bfa6270 */
[----:B------:R-:W0:Y:S01]  /*7fc0*/  @!P6 LDS.128 R12, [R94+0x400] ;  /* 0x000400005e0ce984 */ /* 0x000e220000000c00 */
[----:B------:R-:W-:-:S04]  /*7fd0*/  @!P6 LEA R40, P4, R16, R50, 0x1 ;  /* 0x000000321028e211 */ /* 0x000fc800078808ff */
[----:B-1----:R-:W-:Y:S02]  /*7fe0*/  @!P6 LEA.HI.X R41, R16, R48, R17, 0x1, P4 ;  /* 0x000000301029e211 */ /* 0x002fe400020f0c11 */
[----:B------:R-:W-:-:S03]  /*7ff0*/  ISETP.GE.AND P4, PT, R19, UR4, PT ;  /* 0x0000000413007c0c */ /* 0x000fc6000bf86270 */
[----:B0-----:R-:W-:Y:S01]  /*8000*/  @!P6 ST.E.128 desc[UR60][R40.64], R12 ;  /* 0x0000000c2800e985 */ /* 0x001fe2000c101d3c */
[----:B---3--:R-:W-:-:S03]  /*8010*/  @!P5 LEA R42, P6, R201, R50, 0x1 ;  /* 0x00000032c92ad211 */ /* 0x008fc600078c08ff */
        /* <DEDUP_REMOVED lines=12> */
.L_x_1652:
[----:B------:R-:W-:Y:S05]  /*80e0*/  BSYNC B0 ;  /* 0x0000000000007941 */ /* 0x000fea0003800000 */
.L_x_1651:
[----:B------:R-:W-:Y:S01]  /*80f0*/  ISETP.GE.AND P4, PT, R99, 0x21, PT ;  /* 0x000000216300780c */ /* 0x000fe20003f86270 */
[----:B------:R2:W4:Y:S01]  /*8100*/  SHFL.IDX PT, R48, R11, 0x1, 0x181f ;  /* 0x00381f000b307f89 */ /* 0x00052200000e0000 */
[----:B------:R-:W-:Y:S03]  /*8110*/  BSSY B0, `(.L_x_1653) ;  /* 0x0000018000007945 */ /* 0x000fe60003800000 */
[----:B------:R-:W0:Y:S08]  /*8120*/  SHFL.IDX PT, R46, R46, 0x1, 0x181f ;  /* 0x00381f002e2e7f89 */ /* 0x000e3000000e0000 */
[----:B--2---:R-:W-:Y:S05]  /*8130*/  @!P4 BRA `(.L_x_1654) ;  /* 0x000000000054c947 */ /* 0x004fea0003800000 */
[----:B------:R-:W-:Y:S02]  /*8140*/  ULDC UR4, c[0x0][0x2f4] ;  /* 0x0000bd0000047ab9 */ /* 0x000fe40000000800 */
[----:B------:R-:W-:Y:S02]  /*8150*/  ISETP.GE.AND P6, PT, R16, UR4, PT ;  /* 0x0000000410007c0c */ /* 0x000fe4000bfc6270 */
[----:B------:R-:W-:-:S11]  /*8160*/  ISETP.GE.AND P5, PT, R219, UR4, PT ;  /* 0x00000004db007c0c */ /* 0x000fd6000bfa6270 */
[----:B0-----:R-:W0:Y:S01]  /*8170*/  @!P6 LDS.128 R12, [R94+0x1400] ;  /* 0x001400005e0ce984 */ /* 0x001e220000000c00 */
[----:B------:R-:W-:-:S04]  /*8180*/  @!P6 LEA R40, P4, R16, R46, 0x1 ;  /* 0x0000002e1028e211 */ /* 0x000fc800078808ff */
[----:B-1--4-:R-:W-:Y:S02]  /*8190*/  @!P6 LEA.HI.X R41, R16, R48, R17, 0x1, P4 ;  /* 0x000000301029e211 */ /* 0x012fe400020f0c11 */
        /* <DEDUP_REMOVED lines=15> */
.L_x_1654:
[----:B------:R-:W-:Y:S05]  /*8290*/  BSYNC B0 ;  /* 0x0000000000007941 */ /* 0x000fea0003800000 */
.L_x_1653:
[----:B0-2---:R-:W2:Y:S01]  /*82a0*/  LDL.LU R12, [R1+0x1c] ;  /* 0x00001c00010c7983 */ /* 0x005ea20000300800 */
[----:B------:R-:W-:Y:S01]  /*82b0*/  VIADD R200, R200, 0x1 ;  /* 0x00000001c8c87836 */ /* 0x000fe20000000000 */
[----:B------:R-:W-:Y:S01]  /*82c0*/  @!P0 IADD3 R90, R90, 0x308c0, RZ ;  /* 0x000308c05a5a8810 */ /* 0x000fe20007ffe0ff */
[----:B------:R-:W-:Y:S01]  /*82d0*/  @!PT LDS RZ, [RZ] ;  /* 0x00000000fffff984 */ /* 0x000fe20000000800 */
[----:B------:R-:W-:Y:S01]  /*82e0*/  @!PT LDS RZ, [RZ] ;  /* 0x00000000fffff984 */ /* 0x000fe20000000800 */
[----:B------:R-:W-:Y:S01]  /*82f0*/  @!PT LDS RZ, [RZ] ;  /* 0x00000000fffff984 */ /* 0x000fe20000000800 */
[----:B------:R-:W-:Y:S01]  /*8300*/  @!PT LDS RZ, [RZ] ;  /* 0x00000000fffff984 */ /* 0x000fe20000000800 */
[----:B------:R0:W-:Y:S06]  /*8310*/  MEMBAR.ALL.CTA ;  /* 0x0000000000007992 */ /* 0x0001ec0000008000 */
[----:B0-----:R-:W0:Y:S02]  /*8320*/  FENCE.VIEW.ASYNC.S ;  /* 0x00000000000073c6 */ /* 0x001e240000000000 */
[----:B0-----:R0:W-:Y:S01]  /*8330*/  BAR.SYNC.DEFER_BLOCKING R98, 0x80 ;  /* 0x000200620000751d */ /* 0x0011e20000010000 */
[----:B------:R-:W-:-:S02]  /*8340*/  ISETP.NE.AND P4, PT, R200, 0x2, PT ;  /* 0x00000002c800780c */ /* 0x000fc40003f85270 */
[----:B------:R-:W-:Y:S02]  /*8350*/  @!P0 PRMT R90, RZ, 0x654, R90 ;  /* 0x00000654ff5a8816 */ /* 0x000fe4000000005a */
[----:B------:R-:W-:Y:S02]  /*8360*/  SEL R11, RZ, 0x1, P4 ;  /* 0x00000001ff0b7807 */ /* 0x000fe40002000000 */
[----:B------:R-:W-:Y:S01]  /*8370*/  SEL R200, R200, RZ, P4 ;  /* 0x000000ffc8c87207 */ /* 0x000fe20002000000 */
[----:B------:R0:W-:Y:S01]  /*8380*/  @!P0 SYNCS.ARRIVE.TRANS64.RED.A1T0 RZ, [R90+URZ], RZ ;  /* 0x000000ff5aff89a7 */ /* 0x0001e2000810043f */
[----:B------:R-:W-:Y:S02]  /*8390*/  PLOP3.LUT P0, PT, PT, PT, PT, 0x8, 0x0 ;  /* 0x000000000000781c */ /* 0x000fe40003f0e170 */
[----:B--2---:R-:W-:-:S05]  /*83a0*/  LOP3.LUT R12, R12, R11, RZ, 0x3c, !PT ;  /* 0x0000000b0c0c7212 */ /* 0x004fca00078e3cff */
[----:B------:R0:W-:Y:S01]  /*83b0*/  STL [R1+0x1c], R12 ;  /* 0x00001c0c01007387 */ /* 0x0001e20000100800 */
[----:B------:R-:W-:Y:S05]  /*83c0*/  @P3 BRA `(.L_x_1655) ;  /* 0xffffffa000fc3947 */ /* 0x000fea000383ffff */
.L_x_1569:
[----:B------:R-:W2:Y:S01]  /*83d0*/  LDL R11, [R1+0x48] ;  /* 0x00004800010b7983 */ /* 0x000ea20000100800 */
[----:B------:R-:W1:Y:S01]  /*83e0*/  LDC R0, c[0x0][0x448] ;  /* 0x00011200ff007b82 */ /* 0x000e620000000800 */
[----:B------:R-:W-:Y:S01]  /*83f0*/  IADD3 R5, R220, 0x1, -R218 ;  /* 0x00000001dc057810 */ /* 0x000fe20007ffe8da */
[----:B------:R-:W-:Y:S06]  /*8400*/  BSSY B0, `(.L_x_1656) ;  /* 0x000000d000007945 */ /* 0x000fec0003800000 */
[----:B------:R-:W3:Y:S01]  /*8410*/  LDC.64 R6, c[0x0][0x9e0] ;  /* 0x00027800ff067b82 */ /* 0x000ee20000000a00 */
[----:B-1----:R-:W-:-:S02]  /*8420*/  ISETP.NE.AND P1, PT, R0, 0x1, PT ;  /* 0x000000010000780c */ /* 0x002fc40003f25270 */
[----:B---3--:R-:W-:-:S11]  /*8430*/  ISETP.GE.AND P2, PT, R7, 0x1, PT ;  /* 0x000000010700780c */ /* 0x008fd60003f46270 */
[----:B------:R-:W1:Y:S08]  /*8440*/  @P1 LDC R3, c[0x0][0x44c] ;  /* 0x00011300ff031b82 */ /* 0x000e700000000800 */
[----:B------:R-:W3:Y:S01]  /*8450*/  @P1 LDC R2, c[0x0][0x450] ;  /* 0x00011400ff021b82 */ /* 0x000ee20000000800 */
[----:B--2---:R-:W-:-:S04]  /*8460*/  VIADD R0, R11, 0x7f ;  /* 0x0000007f0b007836 */ /* 0x004fc80000000000 */
[----:B-1----:R-:W-:-:S05]  /*8470*/  @P1 IMAD.HI.U32 R3, R0, R3, RZ ;  /* 0x0000000300031227 */ /* 0x002fca00078e00ff */
[----:B---3--:R-:W-:-:S05]  /*8480*/  @P1 SHF.R.U32.HI R0, RZ, R2, R3 ;  /* 0x00000002ff001219 */ /* 0x008fca0000011603 */
[----:B------:R-:W-:Y:S01]  /*8490*/  IMAD.IADD R3, R5, 0x1, R0 ;  /* 0x0000000105037824 */ /* 0x000fe200078e0200 */
[----:B------:R-:W-:Y:S06]  /*84a0*/  @P0 BRA `(.L_x_1657) ;  /* 0x0000000000080947 */ /* 0x000fec0003800000 */
[----:B------:R-:W1:Y:S02]  /*84b0*/  FENCE.VIEW.ASYNC.G ;  /* 0x00000000000073c6 */ /* 0x000e640000000100 */
[----:B-1----:R-:W-:Y:S06]  /*84c0*/  BAR.ARV 0xc, 0x180 ;  /* 0x0306000000007b1d */ /* 0x002fec0000002000 */
.L_x_1657:
[----:B------:R-:W-:Y:S05]  /*84d0*/  BSYNC B0 ;  /* 0x0000000000007941 */ /* 0x000fea0003800000 */
.L_x_1656:
[----:B------:R-:W-:Y:S01]  /*84e0*/  IADD3 R0, R3, R6, RZ ;  /* 0x0000000603007210 */ /* 0x000fe20007ffe0ff */
[----:B------:R-:W-:Y:S06]  /*84f0*/  @!P2 BRA `(.L_x_1658) ;  /* 0x000000000048a947 */ /* 0x000fec0003800000 */
[C---:B------:R-:W-:Y:S01]  /*8500*/  ISETP.GT.AND P0, PT, R3.reuse, RZ, PT ;  /* 0x000000ff0300720c */ /* 0x040fe20003f04270 */
[----:B------:R-:W-:Y:S01]  /*8510*/  BSSY B0, `(.L_x_1659) ;  /* 0x000000e000007945 */ /* 0x000fe20003800000 */
[----:B------:R-:W-:-:S11]  /*8520*/  VIADD R2, R3, 0xffffffff ;  /* 0xffffffff03027836 */ /* 0x000fd60000000000 */
[----:B------:R-:W-:Y:S05]  /*8530*/  @P0 BRA `(.L_x_1660) ;  /* 0x00000000001c0947 */ /* 0x000fea0003800000 */
[----:B------:R-:W-:Y:S01]  /*8540*/  ISETP.NE.AND P0, PT, R7, 0x1, PT ;  /* 0x000000010700780c */ /* 0x000fe20003f05270 */
[----:B------:R-:W-:-:S12]  /*8550*/  IMAD.MOV R3, RZ, RZ, -R3 ;  /* 0x000000ffff037224 */ /* 0x000fd800078e0a03 */
[----:B------:R-:W1:Y:S02]  /*8560*/  @P0 LDC.64 R4, c[0x0][0x9e8] ;  /* 0x00027a00ff040b82 */ /* 0x000e640000000a00 */
[----:B-1----:R-:W-:-:S05]  /*8570*/  @P0 IMAD.HI.U32 R2, R3, R4, RZ ;  /* 0x0000000403020227 */ /* 0x002fca00078e00ff */
[----:B------:R-:W-:-:S04]  /*8580*/  @P0 SHF.R.U32.HI R3, RZ, R5, R2 ;  /* 0x00000005ff030219 */ /* 0x000fc80000011602 */
[----:B------:R-:W-:Y:S01]  /*8590*/  LOP3.LUT R2, RZ, R3, RZ, 0x33, !PT ;  /* 0x00000003ff027212 */ /* 0x000fe200078e33ff */
[----:B------:R-:W-:Y:S06]  /*85a0*/  BRA `(.L_x_1661) ;  /* 0x0000000000107947 */ /* 0x000fec0003800000 */
.L_x_1660:
[----:B------:R-:W-:-:S13]  /*85b0*/  ISETP.NE.AND P0, PT, R7, 0x1, PT ;  /* 0x000000010700780c */ /* 0x000fda0003f05270 */
[----:B------:R-:W1:Y:S02]  /*85c0*/  @P0 LDC.64 R4, c[0x0][0x9e8] ;  /* 0x00027a00ff040b82 */ /* 0x000e640000000a00 */
[----:B-1----:R-:W-:-:S05]  /*85d0*/  @P0 IMAD.HI.U32 R4, R2, R4, RZ ;  /* 0x0000000402040227 */ /* 0x002fca00078e00ff */
[----:B------:R-:W-:-:S07]  /*85e0*/  @P0 SHF.R.U32.HI R2, RZ, R5, R4 ;  /* 0x00000005ff020219 */ /* 0x000fce0000011604 */
.L_x_1661:
[----:B------:R-:W-:Y:S05]  /*85f0*/  BSYNC B0 ;  /* 0x0000000000007941 */ /* 0x000fea0003800000 */
.L_x_1659:
[----:B------:R-:W-:-:S05]  /*8600*/  IMAD R3, R2, R7, R7 ;  /* 0x0000000702037224 */ /* 0x000fca00078e0207 */
[----:B------:R-:W-:-:S07]  /*8610*/  VIMNMX R0, R0, R3, PT ;  /* 0x0000000300007248 */ /* 0x000fce0003fe0100 */
.L_x_1658:
[----:B------:R-:W1:Y:S01]  /*8620*/  @P1 LDC R2, c[0x0][0x44c] ;  /* 0x00011300ff021b82 */ /* 0x000e620000000800 */
[----:B------:R-:W-:Y:S01]  /*8630*/  VIADD R0, R0, 0x3f ;  /* 0x0000003f00007836 */ /* 0x000fe20000000000 */
[----:B------:R-:W-:Y:S01]  /*8640*/  MOV R5, R11 ;  /* 0x0000000b00057202 */ /* 0x000fe20000000f00 */
[----:B------:R-:W-:-:S03]  /*8650*/  ULDC UR4, c[0x0][0x9dc] ;  /* 0x0002770000047ab9 */ /* 0x000fc60000000800 */
[----:B------:R-:W-:Y:S02]  /*8660*/  SHF.R.S32.HI R3, RZ, 0x1f, R0 ;  /* 0x0000001fff037819 */ /* 0x000fe40000011400 */
[----:B------:R-:W2:Y:S02]  /*8670*/  @P1 LDC R9, c[0x0][0x450] ;  /* 0x00011400ff091b82 */ /* 0x000ea40000000800 */
[----:B------:R-:W-:-:S04]  /*8680*/  LEA.HI R3, R3, R0, RZ, 0x6 ;  /* 0x0000000003037211 */ /* 0x000fc800078f30ff */
[----:B------:R-:W-:-:S04]  /*8690*/  SHF.R.S32.HI R0, RZ, 0x6, R3 ;  /* 0x00000006ff007819 */ /* 0x000fc80000011403 */
[----:B------:R-:W-:Y:S01]  /*86a0*/  VIMNMX R97, R97, R0, PT ;  /* 0x0000000061617248 */ /* 0x000fe20003fe0100 */
[----:B-1----:R-:W-:-:S05]  /*86b0*/  @P1 IMAD.HI.U32 R2, R11, R2, RZ ;  /* 0x000000020b021227 */ /* 0x002fca00078e00ff */
[----:B--2---:R-:W-:-:S05]  /*86c0*/  @P1 SHF.R.U32.HI R5, RZ, R9, R2 ;  /* 0x00000009ff051219 */ /* 0x004fca0000011602 */
[----:B------:R-:W-:-:S04]  /*86d0*/  IMAD.IADD R2, R102, 0x1, R5 ;  /* 0x0000000166027824 */ /* 0x000fc800078e0205 */
[----:B------:R-:W-:Y:S01]  /*86e0*/  VIADD R3, R2, -UR4 ;  /* 0x8000000402037c36 */ /* 0x000fe20008000000 */
[----:B------:R-:W-:Y:S06]  /*86f0*/  @!P2 BRA `(.L_x_1662) ;  /* 0x000000000044a947 */ /* 0x000fec0003800000 */
        /* <DEDUP_REMOVED lines=10> */
.L_x_1664:
[----:B------:R-:W-:-:S13]  /*87a0*/  ISETP.NE.AND P0, PT, R7, 0x1, PT ;  /* 0x000000010700780c */ /* 0x000fda0003f05270 */
[----:B------:R-:W1:Y:S02]  /*87b0*/  @P0 LDC.64 R4, c[0x0][0x9e8] ;  /* 0x00027a00ff040b82 */ /* 0x000e640000000a00 */
[----:B-1----:R-:W-:-:S05]  /*87c0*/  @P0 IMAD.HI.U32 R0, R2, R4, RZ ;  /* 0x0000000402000227 */ /* 0x002fca00078e00ff */
[----:B------:R-:W-:-:S07]  /*87d0*/  @P0 SHF.R.U32.HI R2, RZ, R5, R0 ;  /* 0x00000005ff020219 */ /* 0x000fce0000011600 */
.L_x_1665:
[----:B------:R-:W-:Y:S05]  /*87e0*/  BSYNC B0 ;  /* 0x0000000000007941 */ /* 0x000fea0003800000 */
.L_x_1663:
[----:B------:R-:W-:-:S05]  /*87f0*/  IMAD R2, R2, R7, RZ ;  /* 0x0000000702027224 */ /* 0x000fca00078e02ff */
[----:B------:R-:W-:-:S07]  /*8800*/  VIMNMX R3, R3, R2, !PT ;  /* 0x0000000203037248 */ /* 0x000fce0007fe0100 */
.L_x_1662:
[----:B------:R-:W-:Y:S01]  /*8810*/  SHF.R.S32.HI R2, RZ, 0x1f, R3 ;  /* 0x0000001fff027819 */ /* 0x000fe20000011403 */
[----:B------:R-:W-:Y:S01]  /*8820*/  IMAD.MOV.U32 R0, RZ, RZ, RZ ;  /* 0x000000ffff007224 */ /* 0x000fe200078e00ff */
[----:B------:R-:W-:Y:S02]  /*8830*/  PLOP3.LUT P0, PT, PT, PT, PT, 0x80, 0x0 ;  /* 0x000000000000781c */ /* 0x000fe40003f0f070 */
[----:B------:R-:W-:Y:S02]  /*8840*/  CS2R R4, SRZ ;  /* 0x0000000000047805 */ /* 0x000fe4000001ff00 */
[----:B------:R-:W-:Y:S02]  /*8850*/  LEA.HI R6, R2, R3, RZ, 0x6 ;  /* 0x0000000302067211 */ /* 0x000fe400078f30ff */
[----:B------:R-:W-:Y:S02]  /*8860*/  CS2R R150, SRZ ;  /* 0x0000000000967805 */ /* 0x000fe4000001ff00 */
[----:B------:R-:W-:-:S02]  /*8870*/  CS2R R148, SRZ ;  /* 0x0000000000947805 */ /* 0x000fc4000001ff00 */
[----:B------:R-:W-:Y:S02]  /*8880*/  CS2R R146, SRZ ;  /* 0x0000000000927805 */ /* 0x000fe4000001ff00 */
[----:B------:R-:W-:Y:S02]  /*8890*/  SHF.R.S32.HI R6, RZ, 0x6, R6 ;  /* 0x00000006ff067819 */ /* 0x000fe40000011406 */
[----:B------:R-:W-:Y:S02]  /*88a0*/  CS2R R144, SRZ ;  /* 0x0000000000907805 */ /* 0x000fe4000001ff00 */
[----:B------:R-:W-:Y:S02]  /*88b0*/  CS2R R142, SRZ ;  /* 0x00000000008e7805 */ /* 0x000fe4000001ff00 */
[----:B------:R-:W-:Y:S02]  /*88c0*/  CS2R R140, SRZ ;  /* 0x00000000008c7805 */ /* 0x000fe4000001ff00 */
[----:B------:R-:W-:-:S02]  /*88d0*/  VIMNMX R7, RZ, R6, !PT ;  /* 0x00000006ff077248 */ /* 0x000fc40007fe0100 */
[----:B------:R-:W-:Y:S02]  /*88e0*/  CS2R R138, SRZ ;  /* 0x00000000008a7805 */ /* 0x000fe4000001ff00 */
[----:B------:R-:W-:Y:S02]  /*88f0*/  CS2R R136, SRZ ;  /* 0x0000000000887805 */ /* 0x000fe4000001ff00 */
[----:B------:R-:W-:Y:S02]  /*8900*/  CS2R R134, SRZ ;  /* 0x0000000000867805 */ /* 0x000fe4000001ff00 */
[----:B------:R-:W-:Y:S01]  /*8910*/  ISETP.GT.AND P1, PT, R97, R7, PT ;  /* 0x000000076100720c */ /* 0x000fe20003f24270 */
[----:B------:R1:W-:Y:S01]  /*8920*/  STL [R1+0x64], R7 ;  /* 0x0000640701007387 */ /* 0x0003e20000100800 */
[----:B------:R-:W-:Y:S02]  /*8930*/  CS2R R132, SRZ ;  /* 0x0000000000847805 */ /* 0x000fe4000001ff00 */
[----:B------:R-:W-:-:S02]  /*8940*/  CS2R R100, SRZ ;  /* 0x0000000000647805 */ /* 0x000fc4000001ff00 */
[----:B------:R-:W-:Y:S02]  /*8950*/  CS2R R92, SRZ ;  /* 0x00000000005c7805 */ /* 0x000fe4000001ff00 */
[----:B------:R-:W-:Y:S02]  /*8960*/  CS2R R108, SRZ ;  /* 0x00000000006c7805 */ /* 0x000fe4000001ff00 */
[----:B------:R-:W-:Y:S02]  /*8970*/  MOV R172, RZ ;  /* 0x000000ff00ac7202 */ /* 0x000fe40000000f00 */
        /* <DEDUP_REMOVED lines=16> */
[----:B----4-:R-:W-:Y:S02]  /*8a80*/  CS2R R48, SRZ ;  /* 0x0000000000307805 */ /* 0x010fe4000001ff00 */
[----:B------:R-:W-:Y:S02]  /*8a90*/  CS2R R168, SRZ ;  /* 0x0000000000a87805 */ /* 0x000fe4000001ff00 */
[----:B------:R-:W-:Y:S02]  /*8aa0*/  CS2R R44, SRZ ;  /* 0x00000000002c7805 */ /* 0x000fe4000001ff00 */
[----:B------:R-:W-:Y:S02]  /*8ab0*/  CS2R R40, SRZ ;  /* 0x0000000000287805 */ /* 0x000fe4000001ff00 */
[----:B0-----:R-:W-:-:S02]  /*8ac0*/  CS2R R98, SRZ ;  /* 0x0000000000627805 */ /* 0x001fc4000001ff00 */
        /* <DEDUP_REMOVED lines=13> */
[----:B------:R-:W-:Y:S01]  /*8ba0*/  CS2R R64, SRZ ;  /* 0x0000000000407805 */ /* 0x000fe2000001ff00 */
[----:B------:R-:W-:Y:S01]  /*8bb0*/  IMAD.MOV.U32 R31, RZ, RZ, RZ ;  /* 0x000000ffff1f7224 */ /* 0x000fe200078e00ff */
        /* <DEDUP_REMOVED lines=15> */
[----:B-1----:R-:W-:Y:S06]  /*8cb0*/  @!P1 BRA `(.L_x_1666) ;  /* 0x0000016400b49947 */ /* 0x002fec0003800000 */
[----:B------:R-:W2:Y:S01]  /*8cc0*/  LDL R7, [R1+0xa8] ;  /* 0x0000a80001077983 */ /* 0x000ea20000100800 */
[----:B------:R-:W-:Y:S03]  /*8cd0*/  BSSY B6, `(.L_x_1667) ;  /* 0x000001c000067945 */ /* 0x000fe60003800000 */
[----:B--2---:R-:W0:Y:S02]  /*8ce0*/  SHFL.IDX PT, R0, R7, RZ, 0x1f ;  /* 0x00001fff07007589 */ /* 0x004e2400000e0000 */
[----:B0-----:R-:W-:-:S04]  /*8cf0*/  LEA.HI R2, R0, R0, RZ, 0x1 ;  /* 0x0000000000027211 */ /* 0x001fc800078f08ff */
[----:B------:R-:W-:Y:S01]  /*8d00*/  LOP3.LUT R3, R2, 0x1e, RZ, 0xc0, !PT ;  /* 0x0000001e02037812 */ /* 0x000fe200078ec0ff */
[----:B------:R-:W-:-:S03]  /*8d10*/  VIADD R2, R18, 0x10400 ;  /* 0x0001040012027836 */ /* 0x000fc60000000000 */
[----:B------:R-:W-:Y:S02]  /*8d20*/  IADD3 R3, R0, -R3, RZ ;  /* 0x8000000300037210 */ /* 0x000fe40007ffe0ff */
[----:B------:R-:W-:-:S03]  /*8d30*/  LOP3.LUT P0, RZ, R2, 0x3ff, RZ, 0xc0, !PT ;  /* 0x000003ff02ff7812 */ /* 0x000fc6000780c0ff */
[----:B------:R-:W-:Y:S01]  /*8d40*/  IMAD R3, R3, 0x2000, R2 ;  /* 0x0000200003037824 */ /* 0x000fe200078e0202 */
[----:B------:R-:W-:-:S04]  /*8d50*/  P2R R24, PR, RZ, 0x1 ;  /* 0x00000001ff187803 */ /* 0x000fc80000000000 */
[----:B------:R-:W-:-:S04]  /*8d60*/  SHF.R.U32.HI R2, RZ, 0x4, R3 ;  /* 0x00000004ff027819 */ /* 0x000fc80000011603 */
[----:B------:R-:W-:Y:S01]  /*8d70*/  LOP3.LUT R2, R2, 0x3fff, RZ, 0xc0, !PT ;  /* 0x00003fff02027812 */ /* 0x000fe200078ec0ff */
[----:B------:R-:W-:Y:S06]  /*8d80*/  @!P0 BRA `(.L_x_1668) ;  /* 0x0000000000408947 */ /* 0x000fec0003800000 */
[----:B------:R-:W-:Y:S01]  /*8d90*/  MOV R0, 0x0 ;  /* 0x0000000000007802 */ /* 0x000fe20000000f00 */
[----:B------:R-:W-:Y:S01]  /*8da0*/  ULDC.64 UR4, c[0x4][0x138] ;  /* 0x01004e0000047ab9 */ /* 0x000fe20000000a00 */
[----:B------:R-:W-:Y:S01]  /*8db0*/  ULDC.64 UR6, c[0x4][0x140] ;  /* 0x0100500000067ab9 */ /* 0x000fe20000000a00 */
[----:B------:R-:W-:Y:S01]  /*8dc0*/  IMAD.U32 R4, RZ, RZ, UR4 ;  /* 0x00000004ff047e24 */ /* 0x000fe2000f8e00ff */
[----:B------:R0:W1:Y:S01]  /*8dd0*/  LDC.64 R14, c[0x4][R0] ;  /* 0x01000000000e7b82 */ /* 0x0000620000000a00 */
[----:B------:R-:W-:Y:S01]  /*8de0*/  IMAD.U32 R5, RZ, RZ, UR5 ;  /* 0x00000005ff057e24 */ /* 0x000fe2000f8e00ff */
        /* <DEDUP_REMOVED lines=10> */
.L_x_1668:
[----:B------:R-:W-:Y:S05]  /*8e90*/  BSYNC B6 ;  /* 0x0000000000067941 */ /* 0x000fea0003800000 */
.L_x_1667:
        /* <DEDUP_REMOVED lines=13> */
.L_x_1672:
[----:B-1----:R1:W2:Y:S02]  /*8f70*/  SYNCS.PHASECHK.TRANS64.TRYWAIT P0, [R18+URZ+0x30800], R3 ;  /* 0x03080003120075a7 */ /* 0x0022a4000800017f */
[----:B--2---:R-:W-:Y:S05]  /*8f80*/  @!P0 NANOSLEEP.SYNCS 0x989680 ;  /* 0x009896800000895d */ /* 0x004fea0003900000 */
[----:B------:R-:W2:Y:S02]  /*8f90*/  @!P0 SYNCS.PHASECHK.TRANS64 P0, [R18+URZ+0x30800], R3 ;  /* 0x03080003120085a7 */ /* 0x000ea4000800007f */
[----:B--2---:R-:W-:Y:S05]  /*8fa0*/  @!P0 BRA `(.L_x_1672) ;  /* 0xfffffffc00f08947 */ /* 0x004fea000383ffff */
.L_x_1671:
[----:B------:R-:W-:Y:S05]  /*8fb0*/  BSYNC B0 ;  /* 0x0000000000007941 */ /* 0x000fea0003800000 */
.L_x_1670:
[----:B------:R-:W-:Y:S05]  /*8fc0*/  BRA `(.L_x_1673) ;  /* 0x0000009000ac7947 */ /* 0x000fea0003800000 */
.L_x_1669:
[----:B------:R-:W-:Y:S01]  /*8fd0*/  ISETP.NE.AND P0, PT, R24, RZ, PT ;  /* 0x000000ff1800720c */ /* 0x000fe20003f05270 */
[----:B------:R-:W-:Y:S01]  /*8fe0*/  ULDC.64 UR4, c[0x0][0x3f8] ;  /* 0x0000fe0000047ab9 */ /* 0x000fe20000000a00 */
[----:B-----5:R-:W-:Y:S01]  /*8ff0*/  SHF.R.S32.HI R0, RZ, 0x1f, R96 ;  /* 0x0000001fff007819 */ /* 0x020fe20000011460 */
[----:B------:R-:W-:Y:S01]  /*9000*/  ULDC.64 UR6, c[0x0][0x408] ;  /* 0x0001020000067ab9 */ /* 0x000fe20000000a00 */
[----:B------:R-:W-:Y:S01]  /*9010*/  IMAD.WIDE.U32 R24, R96, UR4, RZ ;  /* 0x0000000460187c25 */ /* 0x000fe2000f8e00ff */
[----:B------:R-:W-:Y:S03]  /*9020*/  BSSY B6, `(.L_x_1674) ;  /* 0x0000019000067945 */ /* 0x000fe60003800000 */
[C---:B------:R-:W-:Y:S02]  /*9030*/  IMAD R3, R0.reuse, UR4, RZ ;  /* 0x0000000400037c24 */ /* 0x040fe4000f8e02ff */
[----:B------:R-:W-:-:S02]  /*9040*/  IMAD R5, R0, UR6, RZ ;  /* 0x0000000600057c24 */ /* 0x000fc4000f8e02ff */
[C---:B------:R-:W-:Y:S02]  /*9050*/  IMAD R3, R96.reuse, UR5, R3 ;  /* 0x0000000560037c24 */ /* 0x040fe4000f8e0203 */
[C---:B------:R-:W-:Y:S02]  /*9060*/  IMAD R5, R96.reuse, UR7, R5 ;  /* 0x0000000760057c24 */ /* 0x040fe4000f8e0205 */
[----:B------:R-:W-:Y:S01]  /*9070*/  IMAD.WIDE.U32 R26, R96, UR6, RZ ;  /* 0x00000006601a7c25 */ /* 0x000fe2000f8e00ff */
[----:B------:R-:W-:-:S03]  /*9080*/  IADD3 R29, R3, R25, RZ ;  /* 0x00000019031d7210 */ /* 0x000fc60007ffe0ff */
[----:B------:R-:W-:Y:S01]  /*9090*/  IMAD.IADD R31, R5, 0x1, R27 ;  /* 0x00000001051f7824 */ /* 0x000fe200078e021b */
        /* <DEDUP_REMOVED lines=16> */
[----:B-1----:R-:W-:Y:S05]  /*91a0*/  CALL.ABS.NOINC R14 ;  /* 0x000000000e007343 */ /* 0x002fea0003c00000 */
.L_x_1675:
[----:B------:R-:W-:Y:S05]  /*91b0*/  BSYNC B6 ;  /* 0x0000000000067941 */ /* 0x000fea0003800000 */
.L_x_1674:
[----:B------:R-:W2:Y:S01]  /*91c0*/  LDL R121, [R1+0x48] ;  /* 0x0000480001797983 */ /* 0x000ea20000100800 */
[----:B------:R-:W-:-:S03]  /*91d0*/  ULDC.U8 UR4, c[0x0][0x410] ;  /* 0x0001040000047ab9 */ /* 0x000fc60000000000 */
[----:B------:R-:W2:Y:S04]  /*91e0*/  LDL R120, [R1+0x10] ;  /* 0x0000100001787983 */ /* 0x000ea80000100800 */
[----:B------:R-:W3:Y:S01]  /*91f0*/  LDL R21, [R1+0x68] ;  /* 0x0000680001157983 */ /* 0x000ee20000100800 */
[----:B------:R-:W-:Y:S01]  /*9200*/  ISETP.NE.AND P0, PT, RZ, UR4, PT ;  /* 0x00000004ff007c0c */ /* 0x000fe2000bf05270 */
[----:B------:R-:W-:Y:S01]  /*9210*/  BSSY B0, `(.L_x_1676) ;  /* 0x00008fe000007945 */ /* 0x000fe20003800000 */
[C---:B--2---:R-:W-:Y:S01]  /*9220*/  IMAD.IADD R84, R120.reuse, 0x1, R121 ;  /* 0x0000000178547824 */ /* 0x044fe200078e0279 */
[C---:B------:R-:W-:Y:S01]  /*9230*/  IADD3 R3, R120.reuse, 0x60, RZ ;  /* 0x0000006078037810 */ /* 0x040fe20007ffe0ff */
[----:B------:R-:W-:Y:S02]  /*9240*/  VIADD R20, R120, 0x40 ;  /* 0x0000004078147836 */ /* 0x000fe40000000000 */
[----:B---3--:R-:W-:-:S07]  /*9250*/  IMAD R7, R21, 0x20, R84 ;  /* 0x0000002015077824 */ /* 0x008fce00078e0254 */
[----:B------:R-:W-:Y:S05]  /*9260*/  @!P0 BRA `(.L_x_1677) ;  /* 0x0000004400d08947 */ /* 0x000fea0003800000 */
[----:B------:R-:W0:Y:S01]  /*9270*/  LDC R109, c[0x0][0x448] ;  /* 0x00011200ff6d7b82 */ /* 0x000e220000000800 */
[----:B------:R-:W-:Y:S01]  /*9280*/  ULDC.64 UR4, c[0x0][0x3f8] ;  /* 0x0000fe0000047ab9 */ /* 0x000fe20000000a00 */
[----:B------:R-:W-:Y:S01]  /*9290*/  ULDC.64 UR6, c[0x0][0x408] ;  /* 0x0001020000067ab9 */ /* 0x000fe20000000a00 */
[----:B------:R-:W-:Y:S02]  /*92a0*/  IMAD.MOV.U32 R4, RZ, RZ, R24 ;  /* 0x000000ffff047224 */ /* 0x000fe400078e0018 */
[----:B------:R-:W-:Y:S02]  /*92b0*/  IMAD.MOV.U32 R8, RZ, RZ, R26 ;  /* 0x000000ffff087224 */ /* 0x000fe400078e001a */
[----:B------:R-:W-:Y:S02]  /*92c0*/  IMAD.MOV.U32 R9, RZ, RZ, R31 ;  /* 0x000000ffff097224 */ /* 0x000fe400078e001f */
[----:B------:R-:W-:-:S04]  /*92d0*/  IMAD.SHL.U32 R74, R21, 0x4, RZ ;  /* 0x00000004154a7824 */ /* 0x000fc800078e00ff */
[C---:B------:R-:W-:Y:S01]  /*92e0*/  VIADD R73, R74.reuse, 0x40 ;  /* 0x000000404a497836 */ /* 0x040fe20000000000 */
[C---:B------:R-:W-:Y:S01]  /*92f0*/  IADD3 R21, R74.reuse, 0x20, RZ ;  /* 0x000000204a157810 */ /* 0x040fe20007ffe0ff */
[----:B------:R-:W-:-:S03]  /*9300*/  VIADD R72, R74, 0x60 ;  /* 0x000000604a487836 */ /* 0x000fc60000000000 */
[----:B------:R-:W-:Y:S02]  /*9310*/  SHF.R.S32.HI R88, RZ, 0x1f, R73 ;  /* 0x0000001fff587819 */ /* 0x000fe40000011449 */
[----:B------:R-:W-:Y:S02]  /*9320*/  SHF.R.S32.HI R85, RZ, 0x1f, R72 ;  /* 0x0000001fff557819 */ /* 0x000fe40000011448 */
[----:B------:R-:W-:Y:S02]  /*9330*/  SHF.R.S32.HI R86, RZ, 0x1f, R21 ;  /* 0x0000001fff567819 */ /* 0x000fe40000011415 */
[----:B0-----:R-:W-:-:S13]  /*9340*/  ISETP.NE.AND P0, PT, R109, 0x1, PT ;  /* 0x000000016d00780c */ /* 0x001fda0003f05270 */
[----:B------:R-:W0:Y:S08]  /*9350*/  @P0 LDC R0, c[0x0][0x44c] ;  /* 0x00011300ff000b82 */ /* 0x000e300000000800 */
[----:B------:R-:W1:Y:S01]  /*9360*/  @P0 LDC R5, c[0x0][0x450] ;  /* 0x00011400ff050b82 */ /* 0x000e620000000800 */
[----:B0-----:R-:W-:-:S05]  /*9370*/  @P0 IMAD.HI.U32 R0, R7, R0, RZ ;  /* 0x0000000007000227 */ /* 0x001fca00078e00ff */
[----:B-1----:R-:W-:Y:S02]  /*9380*/  @P0 SHF.R.U32.HI R7, RZ, R5, R0 ;  /* 0x00000005ff070219 */ /* 0x002fe40000011600 */
[----:B------:R-:W-:Y:S02]  /*9390*/  MOV R5, R29 ;  /* 0x0000001d00057202 */ /* 0x000fe40000000f00 */
[----:B------:R-:W-:Y:S01]  /*93a0*/  SHF.R.S32.HI R0, RZ, 0x1f, R7 ;  /* 0x0000001fff007819 */ /* 0x000fe20000011407 */
[----:B------:R-:W-:-:S04]  /*93b0*/  IMAD.WIDE.U32 R8, R7, UR6, R8 ;  /* 0x0000000607087c25 */ /* 0x000fc8000f8e0008 */
[C---:B------:R-:W-:Y:S02]  /*93c0*/  IMAD R6, R0.reuse, UR4, RZ ;  /* 0x0000000400067c24 */ /* 0x040fe4000f8e02ff */
[----:B------:R-:W-:Y:S02]  /*93d0*/  IMAD R0, R0, UR6, RZ ;  /* 0x0000000600007c24 */ /* 0x000fe4000f8e02ff */
[----:B------:R-:W-:-:S04]  /*93e0*/  IMAD.WIDE.U32 R4, R7, UR4, R4 ;  /* 0x0000000407047c25 */ /* 0x000fc8000f8e0004 */
[C---:B------:R-:W-:Y:S01]  /*93f0*/  IMAD R11, R7.reuse, UR5, R6 ;  /* 0x00000005070b7c24 */ /* 0x040fe2000f8e0206 */
[----:B------:R-:W-:Y:S01]  /*9400*/  ULDC.64 UR4, c[0x0][0x3e8] ;  /* 0x0000fa0000047ab9 */ /* 0x000fe20000000a00 */
[----:B------:R-:W-:Y:S01]  /*9410*/  IMAD R13, R7, UR7, R0 ;  /* 0x00000007070d7c24 */ /* 0x000fe2000f8e0200 */
[----:B------:R-:W-:Y:S01]  /*9420*/  ULDC.64 UR6, c[0x0][0x400] ;  /* 0x0001000000067ab9 */ /* 0x000fe20000000a00 */
[----:B------:R-:W-:Y:S01]  /*9430*/  IMAD.IADD R7, R5, 0x1, R11 ;  /* 0x0000000105077824 */ /* 0x000fe200078e020b */
[----:B------:R-:W-:Y:S01]  /*9440*/  LEA R6, P0, R4, UR4, 0x1 ;  /* 0x0000000404067c11 */ /* 0x000fe2000f8008ff */
[----:B------:R-:W-:Y:S01]  /*9450*/  UMOV UR4, 0xffffffff ;  /* 0xffffffff00047882 */ /* 0x000fe20000000000 */
[----:B------:R-:W-:Y:S02]  /*9460*/  LEA R0, P1, R8, UR6, 0x1 ;  /* 0x0000000608007c11 */ /* 0x000fe4000f8208ff */
[----:B------:R-:W-:Y:S02]  /*9470*/  IADD3 R5, R9, R13, RZ ;  /* 0x0000000d09057210 */ /* 0x000fe40007ffe0ff */
[----:B------:R-:W-:-:S02]  /*9480*/  LEA.HI.X R7, R4, UR5, R7, 0x1, P0 ;  /* 0x0000000504077c11 */ /* 0x000fc400080f0c07 */
[----:B------:R-:W-:Y:S01]  /*9490*/  LEA.HI.X R8, R8, UR7, R5, 0x1, P1 ;  /* 0x0000000708087c11 */ /* 0x000fe200088f0c05 */
[----:B------:R-:W-:Y:S06]  /*94a0*/  BRA.DIV UR4, `(.L_x_1678) ;  /* 0x0000020e04907947 */ /* 0x000fec000b800000 */
[----:B------:R0:W1:Y:S04]  /*94b0*/  SHFL.IDX PT, R5, R7, RZ, 0x181f ;  /* 0x00181fff07057589 */ /* 0x00006800000e0000 */
[----:B------:R0:W2:Y:S04]  /*94c0*/  SHFL.IDX PT, R4, R6, RZ, 0x181f ;  /* 0x00181fff06047589 */ /* 0x0000a800000e0000 */
[----:B------:R0:W3:Y:S04]  /*94d0*/  SHFL.IDX PT, R9, R8, RZ, 0x181f ;  /* 0x00181fff08097589 */ /* 0x0000e800000e0000 */
[----:B------:R0:W4:Y:S02]  /*94e0*/  SHFL.IDX PT, R14, R0, RZ, 0x181f ;  /* 0x00181fff000e7589 */ /* 0x00012400000e0000 */
.L_x_2038:
[----:B------:R-:W-:Y:S01]  /*94f0*/  IMAD R109, R218, R109, RZ ;  /* 0x0000006dda6d7224 */ /* 0x000fe200078e02ff */
        /* <DEDUP_REMOVED lines=9> */
[----:B------:R-:W-:-:S03]  /*9590*/  CS2R R80, SRZ ;  /* 0x0000000000507805 */ /* 0x000fc6000001ff00 */
[----:B------:R-:W-:Y:S05]  /*95a0*/  @P0 BRA `(.L_x_1680) ;  /* 0x0000000000a80947 */ /* 0x000fea0003800000 */
[----:B------:R-:W-:Y:S01]  /*95b0*/  ULDC UR4, c[0x0][0x3f4] ;  /* 0x0000fd0000047ab9 */ /* 0x000fe20000000800 */
[----:B------:R-:W-:Y:S02]  /*95c0*/  CS2R R82, SRZ ;  /* 0x0000000000527805 */ /* 0x000fe4000001ff00 */
[----:B------:R-:W-:Y:S02]  /*95d0*/  ISETP.GE.AND P2, PT, R21, UR4, PT ;  /* 0x0000000415007c0c */ /* 0x000fe4000bf46270 */
[----:B------:R-:W-:Y:S02]  /*95e0*/  CS2R R80, SRZ ;  /* 0x0000000000507805 */ /* 0x000fe4000001ff00 */
[----:B------:R-:W-:Y:S02]  /*95f0*/  ISETP.GE.AND P1, PT, R73, UR4, PT ;  /* 0x0000000449007c0c */ /* 0x000fe4000bf26270 */
[----:B------:R-:W-:Y:S02]  /*9600*/  ISETP.GE.AND P3, PT, R74, UR4, PT ;  /* 0x000000044a007c0c */ /* 0x000fe4000bf66270 */
[----:B------:R-:W-:-:S05]  /*9610*/  ISETP.GE.AND P0, PT, R72, UR4, PT ;  /* 0x0000000448007c0c */ /* 0x000fca000bf06270 */
[C---:B------:R-:W-:Y:S01]  /*9620*/  @!P2 IMAD.SHL.U32 R27, R21.reuse, 0x2, RZ ;  /* 0x00000002151ba824 */ /* 0x040fe200078e00ff */
[----:B------:R-:W-:-:S03]  /*9630*/  @!P2 SHF.L.U64.HI R32, R21, 0x1, R86 ;  /* 0x000000011520a819 */ /* 0x000fc60000010256 */
[C---:B------:R-:W-:Y:S01]  /*9640*/  @!P1 IMAD.SHL.U32 R11, R73.reuse, 0x2, RZ ;  /* 0x00000002490b9824 */ /* 0x040fe200078e00ff */
[----:B------:R-:W-:Y:S02]  /*9650*/  @!P1 SHF.L.U64.HI R34, R73, 0x1, R88 ;  /* 0x0000000149229819 */ /* 0x000fe40000010258 */
[----:B--2---:R-:W-:Y:S01]  /*9660*/  @!P2 IADD3 R24, P4, R4, R27, RZ ;  /* 0x0000001b0418a210 */ /* 0x004fe20007f9e0ff */
[----:B------:R-:W-:Y:S01]  /*9670*/  @!P0 IMAD.SHL.U32 R31, R72, 0x2, RZ ;  /* 0x00000002481f8824 */ /* 0x000fe200078e00ff */
[----:B---3--:R-:W-:Y:S02]  /*9680*/  @!P3 MOV R15, R9 ;  /* 0x00000009000fb202 */ /* 0x008fe40000000f00 */
[----:B----4-:R-:W-:Y:S01]  /*9690*/  @!P2 IADD3 R26, P6, R14, R27, RZ ;  /* 0x0000001b0e1aa210 */ /* 0x010fe20007fde0ff */
[----:B-1----:R-:W-:Y:S01]  /*96a0*/  @!P2 IMAD.X R25, R5, 0x1, R32, P4 ;  /* 0x000000010519a824 */ /* 0x002fe200020e0620 */
[-C--:B------:R-:W-:Y:S01]  /*96b0*/  @!P1 IADD3 R28, P5, R4, R11.reuse, RZ ;  /* 0x0000000b041c9210 */ /* 0x080fe20007fbe0ff */
[----:B------:R-:W-:Y:S01]  /*96c0*/  @!P3 IMAD.WIDE R12, R74, 0x2, R14 ;  /* 0x000000024a0cb825 */ /* 0x000fe200078e020e */
[----:B------:R-:W-:-:S03]  /*96d0*/  @!P1 IADD3 R30, P4, R14, R11, RZ ;  /* 0x0000000b0e1e9210 */ /* 0x000fc60007f9e0ff */
[----:B------:R-:W-:Y:S01]  /*96e0*/  @!P3 IMAD.WIDE R10, R74, 0x2, R4 ;  /* 0x000000024a0ab825 */ /* 0x000fe200078e0204 */
[----:B------:R-:W-:Y:S02]  /*96f0*/  CS2R R78, SRZ ;  /* 0x00000000004e7805 */ /* 0x000fe4000001ff00 */
[----:B------:R-:W-:Y:S02]  /*9700*/  CS2R R76, SRZ ;  /* 0x00000000004c7805 */ /* 0x000fe4000001ff00 */
[----:B------:R-:W-:Y:S01]  /*9710*/  CS2R R70, SRZ ;  /* 0x0000000000467805 */ /* 0x000fe2000001ff00 */
[----:B------:R-:W-:Y:S01]  /*9720*/  @!P2 IMAD.X R27, R9, 0x1, R32, P6 ;  /* 0x00000001091ba824 */ /* 0x000fe200030e0620 */
[-C--:B------:R-:W-:Y:S01]  /*9730*/  @!P0 IADD3 R4, P6, R4, R31.reuse, RZ ;  /* 0x0000001f04048210 */ /* 0x080fe20007fde0ff */
[----:B------:R-:W-:Y:S01]  /*9740*/  @!P1 IMAD.X R29, R5, 0x1, R34, P5 ;  /* 0x00000001051d9824 */ /* 0x000fe200028e0622 */
[----:B------:R-:W-:Y:S02]  /*9750*/  @!P0 IADD3 R14, P5, R14, R31, RZ ;  /* 0x0000001f0e0e8210 */ /* 0x000fe40007fbe0ff */
[----:B------:R-:W-:-:S02]  /*9760*/  CS2R R68, SRZ ;  /* 0x0000000000447805 */ /* 0x000fc4000001ff00 */
[----:B------:R-:W-:Y:S02]  /*9770*/  @!P0 SHF.L.U64.HI R32, R72, 0x1, R85 ;  /* 0x0000000148208819 */ /* 0x000fe40000010255 */
[----:B------:R-:W-:Y:S02]  /*9780*/  CS2R R60, SRZ ;  /* 0x00000000003c7805 */ /* 0x000fe4000001ff00 */
[----:B------:R-:W-:Y:S02]  /*9790*/  CS2R R62, SRZ ;  /* 0x00000000003e7805 */ /* 0x000fe4000001ff00 */
[----:B------:R-:W-:Y:S01]  /*97a0*/  @!P1 IADD3.X R31, R9, R34, RZ, P4, !PT ;  /* 0x00000022091f9210 */ /* 0x000fe200027fe4ff */
[----:B------:R1:W5:Y:S01]  /*97b0*/  @!P3 LD.E.64 R82, desc[UR60][R10.64] ;  /* 0x0000003c0a52b980 */ /* 0x000362000c101b00 */
[--C-:B------:R-:W-:Y:S02]  /*97c0*/  @!P0 IMAD.X R5, R5, 0x1, R32.reuse, P6 ;  /* 0x0000000105058824 */ /* 0x100fe400030e0620 */
[----:B------:R-:W-:Y:S01]  /*97d0*/  @!P0 IMAD.X R15, R9, 0x1, R32, P5 ;  /* 0x00000001090f8824 */ /* 0x000fe200028e0620 */
[----:B------:R1:W5:Y:S04]  /*97e0*/  @!P3 LD.E.64 R80, desc[UR60][R12.64] ;  /* 0x0000003c0c50b980 */ /* 0x000368000c101b00 */
[----:B------:R1:W5:Y:S04]  /*97f0*/  @!P2 LD.E.64 R78, desc[UR60][R24.64] ;  /* 0x0000003c184ea980 */ /* 0x000368000c101b00 */
[----:B------:R1:W5:Y:S04]  /*9800*/  @!P2 LD.E.64 R76, desc[UR60][R26.64] ;  /* 0x0000003c1a4ca980 */ /* 0x000368000c101b00 */
[----:B------:R1:W5:Y:S04]  /*9810*/  @!P1 LD.E.64 R70, desc[UR60][R28.64] ;  /* 0x0000003c1c469980 */ /* 0x000368000c101b00 */
[----:B------:R1:W5:Y:S04]  /*9820*/  @!P1 LD.E.64 R68, desc[UR60][R30.64] ;  /* 0x0000003c1e449980 */ /* 0x000368000c101b00 */
[----:B------:R1:W5:Y:S04]  /*9830*/  @!P0 LD.E.64 R60, desc[UR60][R4.64] ;  /* 0x0000003c043c8980 */ /* 0x000368000c101b00 */
[----:B------:R1:W5:Y:S02]  /*9840*/  @!P0 LD.E.64 R62, desc[UR60][R14.64] ;  /* 0x0000003c0e3e8980 */ /* 0x000364000c101b00 */
.L_x_1680:
[----:B------:R-:W-:Y:S05]  /*9850*/  BSYNC B1 ;  /* 0x0000000000017941 */ /* 0x000fea0003800000 */
.L_x_1679:
[----:B-12--5:R-:W-:Y:S01]  /*9860*/  IMAD.MOV.U32 R4, RZ, RZ, R60 ;  /* 0x000000ffff047224 */ /* 0x026fe200078e003c */
[----:B------:R-:W-:Y:S01]  /*9870*/  MOV R5, R61 ;  /* 0x0000003d00057202 */ /* 0x000fe20000000f00 */
[----:B---3--:R-:W-:Y:S01]  /*9880*/  IMAD.MOV.U32 R9, RZ, RZ, R70 ;  /* 0x000000ffff097224 */ /* 0x008fe200078e0046 */
[----:B------:R-:W-:Y:S01]  /*9890*/  UMOV UR4, 0xffffffff ;  /* 0xffffffff00047882 */ /* 0x000fe20000000000 */
[----:B------:R-:W-:Y:S01]  /*98a0*/  IMAD.MOV.U32 R10, RZ, RZ, R71 ;  /* 0x000000ffff0a7224 */ /* 0x000fe200078e0047 */
[----:B------:R-:W-:Y:S01]  /*98b0*/  PRMT R111, R5, 0x5410, R4 ;  /* 0x00005410056f7816 */ /* 0x000fe20000000004 */
[----:B------:R-:W-:Y:S01]  /*98c0*/  IMAD.MOV.U32 R4, RZ, RZ, R78 ;  /* 0x000000ffff047224 */ /* 0x000fe200078e004e */
[----:B------:R-:W-:Y:S02]  /*98d0*/  MOV R5, R79 ;  /* 0x0000004f00057202 */ /* 0x000fe40000000f00 */
[----:B------:R-:W-:Y:S02]  /*98e0*/  CS2R R48, SRZ ;  /* 0x0000000000307805 */ /* 0x000fe4000001ff00 */
        /* <DEDUP_REMOVED lines=17> */
[----:B------:R-:W-:Y:S06]  /*9a00*/  BRA.DIV UR4, `(.L_x_1681) ;  /* 0x0000020a04a87947 */ /* 0x000fec000b800000 */
[----:B------:R1:W2:Y:S04]  /*9a10*/  SHFL.IDX PT, R5, R7, 0x1, 0x181f ;  /* 0x00381f0007057f89 */ /* 0x0002a800000e0000 */
[----:B------:R1:W3:Y:S04]  /*9a20*/  SHFL.IDX PT, R4, R6, 0x1, 0x181f ;  /* 0x00381f0006047f89 */ /* 0x0002e800000e0000 */
[----:B------:R1:W0:Y:S04]  /*9a30*/  SHFL.IDX PT, R9, R8, 0x1, 0x181f ;  /* 0x00381f0008097f89 */ /* 0x00022800000e0000 */
[----:B----4-:R1:W4:Y:S02]  /*9a40*/  SHFL.IDX PT, R14, R0, 0x1, 0x181f ;  /* 0x00381f00000e7f89 */ /* 0x01032400000e0000 */
.L_x_2044:
[----:B------:R-:W-:Y:S01]  /*9a50*/  VIADD R10, R84, 0x20 ;  /* 0x00000020540a7836 */ /* 0x000fe20000000000 */
        /* <DEDUP_REMOVED lines=8> */
[----:B------:R-:W-:-:S05]  /*9ae0*/  CS2R R66, SRZ ;  /* 0x0000000000427805 */ /* 0x000fca000001ff00 */
        /* <DEDUP_REMOVED lines=10> */
[C---:B------:R-:W-:Y:S02]  /*9b90*/  @!P2 SHF.L.U32 R27, R21.reuse, 0x1, RZ ;  /* 0x00000001151ba819 */ /* 0x040fe400000006ff */
[----:B------:R-:W-:Y:S01]  /*9ba0*/  @!P0 IMAD.SHL.U32 R33, R72, 0x2, RZ ;  /* 0x0000000248218824 */ /* 0x000fe200078e00ff */
[----:B------:R-:W-:Y:S01]  /*9bb0*/  @!P2 SHF.L.U64.HI R32, R21, 0x1, R86 ;  /* 0x000000011520a819 */ /* 0x000fe20000010256 */
[----:B0-----:R-:W-:Y:S01]  /*9bc0*/  @!P3 IMAD.MOV.U32 R15, RZ, RZ, R9 ;  /* 0x000000ffff0fb224 */ /* 0x001fe200078e0009 */
[-C--:B---3--:R-:W-:Y:S01]  /*9bd0*/  @!P2 IADD3 R24, P4, R4, R27.reuse, RZ ;  /* 0x0000001b0418a210 */ /* 0x088fe20007f9e0ff */
[----:B--2---:R-:W-:Y:S01]  /*9be0*/  @!P3 IMAD.WIDE R28, R74, 0x2, R4 ;  /* 0x000000024a1cb825 */ /* 0x004fe200078e0204 */
[----:B----4-:R-:W-:Y:S02]  /*9bf0*/  @!P2 IADD3 R26, P6, R14, R27, RZ ;  /* 0x0000001b0e1aa210 */ /* 0x010fe40007fde0ff */
[----:B------:R-:W-:Y:S01]  /*9c00*/  @!P1 IADD3 R12, P5, R4, R11, RZ ;  /* 0x0000000b040c9210 */ /* 0x000fe20007fbe0ff */
[----:B------:R-:W-:Y:S01]  /*9c10*/  @!P3 IMAD.WIDE R30, R74, 0x2, R14 ;  /* 0x000000024a1eb825 */ /* 0x000fe200078e020e */
[----:B------:R-:W-:-:S02]  /*9c20*/  @!P2 IADD3.X R25, R5, R32, RZ, P4, !PT ;  /* 0x000000200519a210 */ /* 0x000fc400027fe4ff */
[----:B------:R-:W-:Y:S02]  /*9c30*/  CS2R R56, SRZ ;  /* 0x0000000000387805 */ /* 0x000fe4000001ff00 */
[----:B------:R-:W-:Y:S01]  /*9c40*/  @!P1 IADD3 R10, P4, R14, R11, RZ ;  /* 0x0000000b0e0a9210 */ /* 0x000fe20007f9e0ff */
[----:B------:R-:W-:Y:S01]  /*9c50*/  @!P2 IMAD.X R27, R9, 0x1, R32, P6 ;  /* 0x00000001091ba824 */ /* 0x000fe200030e0620 */
[----:B------:R-:W-:Y:S01]  /*9c60*/  @!P0 SHF.L.U64.HI R32, R72, 0x1, R85 ;  /* 0x0000000148208819 */ /* 0x000fe20000010255 */
[----:B------:R-:W-:Y:S01]  /*9c70*/  @!P1 IMAD.X R13, R5, 0x1, R34, P5 ;  /* 0x00000001050d9824 */ /* 0x000fe200028e0622 */
[-C--:B------:R-:W-:Y:S02]  /*9c80*/  @!P0 IADD3 R14, P5, R14, R33.reuse, RZ ;  /* 0x000000210e0e8210 */ /* 0x080fe40007fbe0ff */
[----:B------:R-:W-:Y:S02]  /*9c90*/  CS2R R58, SRZ ;  /* 0x00000000003a7805 */ /* 0x000fe4000001ff00 */
[----:B------:R-:W-:-:S02]  /*9ca0*/  @!P0 IADD3 R4, P6, R4, R33, RZ ;  /* 0x0000002104048210 */ /* 0x000fc40007fde0ff */
[----:B------:R-:W-:Y:S02]  /*9cb0*/  CS2R R52, SRZ ;  /* 0x0000000000347805 */ /* 0x000fe4000001ff00 */
[----:B------:R-:W-:Y:S02]  /*9cc0*/  CS2R R54, SRZ ;  /* 0x0000000000367805 */ /* 0x000fe4000001ff00 */
[----:B------:R-:W-:Y:S02]  /*9cd0*/  CS2R R48, SRZ ;  /* 0x0000000000307805 */ /* 0x000fe4000001ff00 */
[----:B------:R-:W-:Y:S01]  /*9ce0*/  CS2R R50, SRZ ;  /* 0x0000000000327805 */ /* 0x000fe2000001ff00 */
[----:B------:R-:W-:Y:S01]  /*9cf0*/  @!P1 IMAD.X R11, R9, 0x1, R34, P4 ;  /* 0x00000001090b9824 */ /* 0x000fe200020e0622 */
[----:B------:R-:W-:Y:S01]  /*9d00*/  @!P0 IADD3.X R5, R5, R32, RZ, P6, !PT ;  /* 0x0000002005058210 */ /* 0x000fe200037fe4ff */
[----:B------:R-:W-:Y:S01]  /*9d10*/  @!P0 IMAD.X R15, R9, 0x1, R32, P5 ;  /* 0x00000001090f8824 */ /* 0x000fe200028e0620 */
[----:B------:R0:W5:Y:S04]  /*9d20*/  @!P3 LD.E.64 R64, desc[UR60][R28.64] ;  /* 0x0000003c1c40b980 */ /* 0x000168000c101b00 */
[----:B------:R0:W5:Y:S04]  /*9d30*/  @!P3 LD.E.64 R66, desc[UR60][R30.64] ;  /* 0x0000003c1e42b980 */ /* 0x000168000c101b00 */
[----:B------:R0:W5:Y:S04]  /*9d40*/  @!P2 LD.E.64 R56, desc[UR60][R24.64] ;  /* 0x0000003c1838a980 */ /* 0x000168000c101b00 */
[----:B------:R0:W5:Y:S04]  /*9d50*/  @!P2 LD.E.64 R58, desc[UR60][R26.64] ;  /* 0x0000003c1a3aa980 */ /* 0x000168000c101b00 */
[----:B------:R0:W5:Y:S04]  /*9d60*/  @!P1 LD.E.64 R52, desc[UR60][R12.64] ;  /* 0x0000003c0c349980 */ /* 0x000168000c101b00 */
[----:B------:R0:W5:Y:S04]  /*9d70*/  @!P1 LD.E.64 R54, desc[UR60][R10.64] ;  /* 0x0000003c0a369980 */ /* 0x000168000c101b00 */
[----:B------:R0:W5:Y:S04]  /*9d80*/  @!P0 LD.E.64 R48, desc[UR60][R4.64] ;  /* 0x0000003c04308980 */ /* 0x000168000c101b00 */
[----:B------:R0:W5:Y:S02]  /*9d90*/  @!P0 LD.E.64 R50, desc[UR60][R14.64] ;  /* 0x0000003c0e328980 */ /* 0x000164000c101b00 */
.L_x_1683:
[----:B------:R-:W-:Y:S05]  /*9da0*/  BSYNC B1 ;  /* 0x0000000000017941 */ /* 0x000fea0003800000 */
.L_x_1682:
[----:B0--3-5:R-:W-:Y:S01]  /*9db0*/  IMAD.MOV.U32 R4, RZ, RZ, R48 ;  /* 0x000000ffff047224 */ /* 0x029fe200078e0030 */
[----:B------:R-:W-:Y:S01]  /*9dc0*/  MOV R9, R52 ;  /* 0x0000003400097202 */ /* 0x000fe20000000f00 */
[----:B--2---:R-:W-:Y:S01]  /*9dd0*/  IMAD.MOV.U32 R5, RZ, RZ, R49 ;  /* 0x000000ffff057224 */ /* 0x004fe200078e0031 */
[----:B------:R-:W-:Y:S01]  /*9de0*/  UMOV UR4, 0xffffffff ;  /* 0xffffffff00047882 */ /* 0x000fe20000000000 */
        /* <DEDUP_REMOVED lines=21> */
[----:B------:R-:W-:Y:S06]  /*9f40*/  BRA.DIV UR4, `(.L_x_1684) ;  /* 0x0000020604c87947 */ /* 0x000fec000b800000 */
[----:B------:R0:W2:Y:S04]  /*9f50*/  SHFL.IDX PT, R5, R7, 0x2, 0x181f ;  /* 0x00581f0007057f89 */ /* 0x0000a800000e0000 */
[----:B------:R0:W3:Y:S04]  /*9f60*/  SHFL.IDX PT, R4, R6, 0x2, 0x181f ;  /* 0x00581f0006047f89 */ /* 0x0000e800000e0000 */
[----:B------:R0:W0:Y:S04]  /*9f70*/  SHFL.IDX PT, R9, R8, 0x2, 0x181f ;  /* 0x00581f0008097f89 */ /* 0x00002800000e0000 */
[----:B----4-:R4:W0:Y:S02]  /*9f80*/  SHFL.IDX PT, R14, R0, 0x2, 0x181f ;  /* 0x00581f00000e7f89 */ /* 0x01082400000e0000 */
.L_x_2050:
        /* <DEDUP_REMOVED lines=22> */
[----:B0-----:R-:W-:Y:S01]  /*a0f0*/  @!P3 IMAD.MOV.U32 R15, RZ, RZ, R9 ;  /* 0x000000ffff0fb224 */ /* 0x001fe200078e0009 */
[-C--:B---3--:R-:W-:Y:S01]  /*a100*/  @!P2 IADD3 R26, P4, R4, R25.reuse, RZ ;  /* 0x00000019041aa210 */ /* 0x088fe20007f9e0ff */
[----:B------:R-:W-:Y:S01]  /*a110*/  @!P0 IMAD.SHL.U32 R33, R72, 0x2, RZ ;  /* 0x0000000248218824 */ /* 0x000fe200078e00ff */
[----:B------:R-:W-:Y:S01]  /*a120*/  @!P1 SHF.L.U64.HI R34, R73, 0x1, R88 ;  /* 0x0000000149229819 */ /* 0x000fe20000010258 */
[----:B--2---:R-:W-:Y:S01]  /*a130*/  @!P3 IMAD.WIDE R28, R74, 0x2, R4 ;  /* 0x000000024a1cb825 */ /* 0x004fe200078e0204 */
[----:B------:R-:W-:Y:S02]  /*a140*/  @!P2 IADD3 R24, P6, R14, R25, RZ ;  /* 0x000000190e18a210 */ /* 0x000fe40007fde0ff */
[----:B------:R-:W-:Y:S01]  /*a150*/  @!P1 IADD3 R12, P5, R4, R11, RZ ;  /* 0x0000000b040c9210 */ /* 0x000fe20007fbe0ff */
[----:B------:R-:W-:Y:S01]  /*a160*/  @!P3 IMAD.WIDE R30, R74, 0x2, R14 ;  /* 0x000000024a1eb825 */ /* 0x000fe200078e020e */
[----:B------:R-:W-:Y:S01]  /*a170*/  @!P2 IADD3.X R25, R9, R32, RZ, P6, !PT ;  /* 0x000000200919a210 */ /* 0x000fe200037fe4ff */
[----:B------:R0:W5:Y:S01]  /*a180*/  @!P3 LD.E.64 R44, desc[UR60][R28.64] ;  /* 0x0000003c1c2cb980 */ /* 0x000162000c101b00 */
[----:B------:R-:W-:Y:S01]  /*a190*/  @!P0 IADD3 R4, P6, R4, R33, RZ ;  /* 0x0000002104048210 */ /* 0x000fe20007fde0ff */
[C---:B------:R-:W-:Y:S01]  /*a1a0*/  @!P2 IMAD.X R27, R5.reuse, 0x1, R32, P4 ;  /* 0x00000001051ba824 */ /* 0x040fe200020e0620 */
[----:B------:R-:W-:Y:S01]  /*a1b0*/  @!P1 IADD3 R10, P4, R14, R11, RZ ;  /* 0x0000000b0e0a9210 */ /* 0x000fe20007f9e0ff */
[----:B------:R-:W-:Y:S01]  /*a1c0*/  @!P1 IMAD.X R13, R5, 0x1, R34, P5 ;  /* 0x00000001050d9824 */ /* 0x000fe200028e0622 */
[----:B------:R-:W-:Y:S01]  /*a1d0*/  @!P0 SHF.L.U64.HI R32, R72, 0x1, R85 ;  /* 0x0000000148208819 */ /* 0x000fe20000010255 */
[----:B------:R2:W5:Y:S01]  /*a1e0*/  @!P3 LD.E.64 R46, desc[UR60][R30.64] ;  /* 0x0000003c1e2eb980 */ /* 0x000562000c101b00 */
[----:B------:R-:W-:-:S02]  /*a1f0*/  @!P0 IADD3 R14, P5, R14, R33, RZ ;  /* 0x000000210e0e8210 */ /* 0x000fc40007fbe0ff */
[----:B------:R-:W-:Y:S02]  /*a200*/  CS2R R40, SRZ ;  /* 0x0000000000287805 */ /* 0x000fe4000001ff00 */
[----:B------:R-:W-:Y:S02]  /*a210*/  CS2R R42, SRZ ;  /* 0x00000000002a7805 */ /* 0x000fe4000001ff00 */
[----:B------:R-:W-:Y:S02]  /*a220*/  CS2R R36, SRZ ;  /* 0x0000000000247805 */ /* 0x000fe4000001ff00 */
[----:B------:R-:W-:Y:S02]  /*a230*/  CS2R R38, SRZ ;  /* 0x0000000000267805 */ /* 0x000fe4000001ff00 */
[----:B0-----:R-:W-:Y:S01]  /*a240*/  CS2R R28, SRZ ;  /* 0x00000000001c7805 */ /* 0x001fe2000001ff00 */
[C---:B------:R-:W-:Y:S01]  /*a250*/  @!P1 IMAD.X R11, R9.reuse, 0x1, R34, P4 ;  /* 0x00000001090b9824 */ /* 0x040fe200020e0622 */
[----:B------:R-:W-:Y:S01]  /*a260*/  @!P0 IADD3.X R15, R9, R32, RZ, P5, !PT ;  /* 0x00000020090f8210 */ /* 0x000fe20002ffe4ff */
[----:B------:R-:W-:Y:S01]  /*a270*/  @!P0 IMAD.X R5, R5, 0x1, R32, P6 ;  /* 0x0000000105058824 */ /* 0x000fe200030e0620 */
[----:B--2---:R-:W-:Y:S01]  /*a280*/  CS2R R30, SRZ ;  /* 0x00000000001e7805 */ /* 0x004fe2000001ff00 */
[----:B------:R0:W5:Y:S04]  /*a290*/  @!P2 LD.E.64 R40, desc[UR60][R26.64] ;  /* 0x0000003c1a28a980 */ /* 0x000168000c101b00 */
[----:B------:R0:W5:Y:S04]  /*a2a0*/  @!P2 LD.E.64 R42, desc[UR60][R24.64] ;  /* 0x0000003c182aa980 */ /* 0x000168000c101b00 */
[----:B------:R0:W5:Y:S04]  /*a2b0*/  @!P1 LD.E.64 R36, desc[UR60][R12.64] ;  /* 0x0000003c0c249980 */ /* 0x000168000c101b00 */
[----:B------:R0:W5:Y:S04]  /*a2c0*/  @!P1 LD.E.64 R38, desc[UR60][R10.64] ;  /* 0x0000003c0a269980 */ /* 0x000168000c101b00 */
[----:B------:R0:W5:Y:S04]  /*a2d0*/  @!P0 LD.E.64 R30, desc[UR60][R4.64] ;  /* 0x0000003c041e8980 */ /* 0x000168000c101b00 */
[----:B------:R0:W5:Y:S02]  /*a2e0*/  @!P0 LD.E.64 R28, desc[UR60][R14.64] ;  /* 0x0000003c0e1c8980 */ /* 0x000164000c101b00 */
.L_x_1686:
[----:B------:R-:W-:Y:S05]  /*a2f0*/  BSYNC B1 ;  /* 0x0000000000017941 */ /* 0x000fea0003800000 */
.L_x_1685:
        /* <DEDUP_REMOVED lines=24> */
[----:B------:R-:W-:Y:S02]  /*a480*/  CS2R R4, SRZ ;  /* 0x0000000000047805 */ /* 0x000fe4000001ff00 */
[----:B------:R-:W-:Y:S01]  /*a490*/  PRMT R105, R9, 0x5410, R10 ;  /* 0x0000541009697816 */ /* 0x000fe2000000000a */
[----:B------:R-:W-:Y:S06]  /*a4a0*/  BRA.DIV UR4, `(.L_x_1687) ;  /* 0x0000020204e07947 */ /* 0x000fec000b800000 */
[----:B------:R0:W2:Y:S04]  /*a4b0*/  SHFL.IDX PT, R9, R7, 0x3, 0x181f ;  /* 0x00781f0007097f89 */ /* 0x0000a800000e0000 */
[----:B------:R0:W3:Y:S04]  /*a4c0*/  SHFL.IDX PT, R10, R6, 0x3, 0x181f ;  /* 0x00781f00060a7f89 */ /* 0x0000e800000e0000 */
[----:B------:R0:W0:Y:S04]  /*a4d0*/  SHFL.IDX PT, R75, R8, 0x3, 0x181f ;  /* 0x00781f00084b7f89 */ /* 0x00002800000e0000 */
[----:B-1--4-:R-:W1:Y:S02]  /*a4e0*/  SHFL.IDX PT, R0, R0, 0x3, 0x181f ;  /* 0x00781f0000007f89 */ /* 0x012e6400000e0000 */
.L_x_2056:
[----:B0-----:R-:W4:Y:S01]  /*a4f0*/  LDL R7, [R1+0x78] ;  /* 0x0000780001077983 */ /* 0x001f220000100800 */
        /* <DEDUP_REMOVED lines=9> */
[----:B----4-:R-:W-:-:S04]  /*a590*/  LEA.HI R6, R7, R7, RZ, 0x1 ;  /* 0x0000000707067211 */ /* 0x010fc800078f08ff */
[----:B------:R-:W-:-:S05]  /*a5a0*/  LOP3.LUT R6, R6, 0xfffffffe, RZ, 0xc0, !PT ;  /* 0xfffffffe06067812 */ /* 0x000fca00078ec0ff */
[----:B------:R-:W-:Y:S01]  /*a5b0*/  IMAD.IADD R119, R7, 0x1, -R6 ;  /* 0x0000000107777824 */ /* 0x000fe200078e0a06 */
[----:B------:R-:W-:-:S04]  /*a5c0*/  CS2R R6, SRZ ;  /* 0x0000000000067805 */ /* 0x000fc8000001ff00 */
[----:B------:R-:W-:Y:S01]  /*a5d0*/  SHF.L.U32 R119, R119, 0x1f, RZ ;  /* 0x0000001f77777819 */ /* 0x000fe200000006ff */
[----:B------:R-:W-:Y:S06]  /*a5e0*/  @P0 BRA `(.L_x_1689) ;  /* 0x0000000000b00947 */ /* 0x000fec0003800000 */
        /* <DEDUP_REMOVED lines=11> */
[C---:B---3--:R-:W-:Y:S01]  /*a6a0*/  @!P2 IADD3 R90, P4, R10.reuse, R89, RZ ;  /* 0x000000590a5aa210 */ /* 0x048fe20007f9e0ff */
[----:B------:R-:W-:Y:S01]  /*a6b0*/  @!P3 IMAD.MOV.U32 R8, RZ, RZ, R10 ;  /* 0x000000ffff08b224 */ /* 0x000fe200078e000a */
[----:B------:R-:W-:Y:S01]  /*a6c0*/  @!P1 SHF.L.U64.HI R14, R73, 0x1, R88 ;  /* 0x00000001490e9819 */ /* 0x000fe20000010258 */
[----:B-1----:R-:W-:Y:S01]  /*a6d0*/  @!P3 IMAD.MOV.U32 R6, RZ, RZ, R0 ;  /* 0x000000ffff06b224 */ /* 0x002fe200078e0000 */
[----:B------:R-:W-:Y:S01]  /*a6e0*/  @!P1 IADD3 R86, P5, R10, R5, RZ ;  /* 0x000000050a569210 */ /* 0x000fe20007fbe0ff */
[C---:B--2---:R-:W-:Y:S01]  /*a6f0*/  @!P2 IMAD.X R91, R9.reuse, 0x1, R12, P4 ;  /* 0x00000001095ba824 */ /* 0x044fe200020e060c */
[----:B------:R-:W-:Y:S02]  /*a700*/  @!P3 MOV R7, R75 ;  /* 0x0000004b0007b202 */ /* 0x000fe40000000f00 */
[C---:B------:R-:W-:Y:S01]  /*a710*/  @!P2 IADD3 R88, P6, R0.reuse, R89, RZ ;  /* 0x000000590058a210 */ /* 0x040fe20007fde0ff */
[----:B------:R-:W-:Y:S01]  /*a720*/  @!P1 IMAD.X R87, R9, 0x1, R14, P5 ;  /* 0x0000000109579824 */ /* 0x000fe200028e060e */
[----:B------:R-:W-:Y:S01]  /*a730*/  @!P1 IADD3 R84, P4, R0, R5, RZ ;  /* 0x0000000500549210 */ /* 0x000fe20007f9e0ff */
[----:B------:R-:W-:Y:S01]  /*a740*/  @!P3 IMAD.WIDE R4, R74, 0x2, R8 ;  /* 0x000000024a04b825 */ /* 0x000fe200078e0208 */
[----:B------:R-:W-:-:S02]  /*a750*/  @!P0 IADD3 R8, P5, R0, R11, RZ ;  /* 0x0000000b00088210 */ /* 0x000fc40007fbe0ff */
[----:B------:R-:W-:Y:S01]  /*a760*/  @!P0 SHF.L.U64.HI R0, R72, 0x1, R85 ;  /* 0x0000000148008819 */ /* 0x000fe20000010255 */
[----:B------:R-:W-:Y:S01]  /*a770*/  @!P3 IMAD.WIDE R6, R74, 0x2, R6 ;  /* 0x000000024a06b825 */ /* 0x000fe200078e0206 */
[----:B------:R0:W5:Y:S03]  /*a780*/  @!P3 LD.E.64 R32, desc[UR60][R4.64] ;  /* 0x0000003c0420b980 */ /* 0x000166000c101b00 */
[C---:B------:R-:W-:Y:S01]  /*a790*/  @!P2 IMAD.X R89, R75.reuse, 0x1, R12, P6 ;  /* 0x000000014b59a824 */ /* 0x040fe200030e060c */
[----:B------:R-:W-:Y:S01]  /*a7a0*/  @!P0 IADD3 R10, P6, R10, R11, RZ ;  /* 0x0000000b0a0a8210 */ /* 0x000fe20007fde0ff */
[----:B------:R1:W5:Y:S01]  /*a7b0*/  @!P3 LD.E.64 R34, desc[UR60][R6.64] ;  /* 0x0000003c0622b980 */ /* 0x000362000c101b00 */
[----:B------:R-:W-:Y:S02]  /*a7c0*/  @!P1 IADD3.X R85, R75, R14, RZ, P4, !PT ;  /* 0x0000000e4b559210 */ /* 0x000fe400027fe4ff */
[----:B------:R-:W-:-:S02]  /*a7d0*/  CS2R R24, SRZ ;  /* 0x0000000000187805 */ /* 0x000fc4000001ff00 */
[----:B------:R-:W-:Y:S01]  /*a7e0*/  CS2R R26, SRZ ;  /* 0x00000000001a7805 */ /* 0x000fe2000001ff00 */
[--C-:B------:R-:W-:Y:S01]  /*a7f0*/  @!P0 IMAD.X R11, R9, 0x1, R0.reuse, P6 ;  /* 0x00000001090b8824 */ /* 0x100fe200030e0600 */
[----:B------:R-:W-:Y:S02]  /*a800*/  CS2R R14, SRZ ;  /* 0x00000000000e7805 */ /* 0x000fe4000001ff00 */
[----:B------:R-:W-:Y:S02]  /*a810*/  CS2R R12, SRZ ;  /* 0x00000000000c7805 */ /* 0x000fe4000001ff00 */
[----:B0-----:R-:W-:Y:S01]  /*a820*/  CS2R R4, SRZ ;  /* 0x0000000000047805 */ /* 0x001fe2000001ff00 */
[----:B------:R-:W-:Y:S01]  /*a830*/  @!P0 IMAD.X R9, R75, 0x1, R0, P5 ;  /* 0x000000014b098824 */ /* 0x000fe200028e0600 */
[----:B------:R0:W5:Y:S01]  /*a840*/  @!P2 LD.E.64 R24, desc[UR60][R90.64] ;  /* 0x0000003c5a18a980 */ /* 0x000162000c101b00 */
[----:B-1----:R-:W-:-:S03]  /*a850*/  CS2R R6, SRZ ;  /* 0x0000000000067805 */ /* 0x002fc6000001ff00 */
[----:B------:R0:W5:Y:S04]  /*a860*/  @!P2 LD.E.64 R26, desc[UR60][R88.64] ;  /* 0x0000003c581aa980 */ /* 0x000168000c101b00 */
[----:B------:R0:W5:Y:S04]  /*a870*/  @!P1 LD.E.64 R14, desc[UR60][R86.64] ;  /* 0x0000003c560e9980 */ /* 0x000168000c101b00 */
[----:B------:R0:W5:Y:S04]  /*a880*/  @!P1 LD.E.64 R12, desc[UR60][R84.64] ;  /* 0x0000003c540c9980 */ /* 0x000168000c101b00 */
[----:B------:R0:W5:Y:S04]  /*a890*/  @!P0 LD.E.64 R4, desc[UR60][R10.64] ;  /* 0x0000003c0a048980 */ /* 0x000168000c101b00 */
[----:B------:R0:W5:Y:S02]  /*a8a0*/  @!P0 LD.E.64 R6, desc[UR60][R8.64] ;  /* 0x0000003c08068980 */ /* 0x000164000c101b00 */
.L_x_1689:
[----:B------:R-:W-:Y:S05]  /*a8b0*/  BSYNC B1 ;  /* 0x0000000000017941 */ /* 0x000fea0003800000 */
.L_x_1688:
[----:B------:R-:W4:Y:S01]  /*a8c0*/  SYNCS.PHASECHK.TRANS64.TRYWAIT P0, [R18+URZ+0x30800], R119 ;  /* 0x03080077120075a7 */ /* 0x000f22000800017f */
[----:B-1---5:R-:W-:Y:S01]  /*a8d0*/  IMAD.MOV.U32 R0, RZ, RZ, R4 ;  /* 0x000000ffff007224 */ /* 0x022fe200078e0004 */
[----:B0-----:R-:W-:Y:S01]  /*a8e0*/  MOV R8, R5 ;  /* 0x0000000500087202 */ /* 0x001fe20000000f00 */
[----:B--2---:R-:W-:Y:S01]  /*a8f0*/  IMAD.MOV.U32 R9, RZ, RZ, R14 ;  /* 0x000000ffff097224 */ /* 0x004fe200078e000e */
[----:B------:R-:W-:Y:S01]  /*a900*/  MOV R11, R27 ;  /* 0x0000001b000b7202 */ /* 0x000fe20000000f00 */
[----:B---3--:R-:W-:Y:S01]  /*a910*/  IMAD.MOV.U32 R10, RZ, RZ, R32 ;  /* 0x000000ffff0a7224 */ /* 0x008fe200078e0020 */
[----:B------:R-:W-:Y:S01]  /*a920*/  PRMT R75, R8, 0x5410, R0 ;  /* 0x00005410084b7816 */ /* 0x000fe20000000000 */
[----:B------:R-:W-:Y:S01]  /*a930*/  IMAD.MOV.U32 R8, RZ, RZ, R24 ;  /* 0x000000ffff087224 */ /* 0x000fe200078e0018 */
[----:B------:R-:W-:Y:S01]  /*a940*/  PRMT R85, R9, 0x7610, R85 ;  /* 0x0000761009557816 */ /* 0x000fe20000000055 */
[----:B------:R-:W-:Y:S01]  /*a950*/  IMAD.MOV.U32 R0, RZ, RZ, R15 ;  /* 0x000000ffff007224 */ /* 0x000fe200078e000f */
[----:B------:R-:W-:Y:S01]  /*a960*/  MOV R9, R25 ;  /* 0x0000001900097202 */ /* 0x000fe20000000f00 */
[----:B------:R-:W-:Y:S01]  /*a970*/  BSSY B1, `(.L_x_1690) ;  /* 0x0000013000017945 */ /* 0x000fe20003800000 */
[----:B------:R-:W-:-:S02]  /*a980*/  PRMT R89, R10, 0x7610, R89 ;  /* 0x000076100a597816 */ /* 0x000fc40000000059 */
        /* <DEDUP_REMOVED lines=9> */
[----:B------:R-:W-:Y:S01]  /*aa20*/  VIADDMNMX R0, R109, -R121, 0x80, PT ;  /* 0x000000806d007446 */ /* 0x000fe20003800979 */
[----:B------:R-:W-:-:S03]  /*aa30*/  IMAD.MOV.U32 R10, RZ, RZ, R26 ;  /* 0x000000ffff0a7224 */ /* 0x000fc600078e001a */
[----:B------:R-:W-:Y:S01]  /*aa40*/  PRMT R86, R8, 0x5410, R9 ;  /* 0x0000541008567816 */ /* 0x000fe20000000009 */
[----:B------:R-:W-:Y:S01]  /*aa50*/  IMAD.MOV.U32 R8, RZ, RZ, R34 ;  /* 0x000000ffff087224 */ /* 0x000fe200078e0022 */
[----:B------:R-:W-:Y:S01]  /*aa60*/  ISETP.GE.AND P1, PT, R120, R0, PT ;  /* 0x000000007800720c */ /* 0x000fe20003f26270 */
[----:B------:R-:W-:Y:S01]  /*aa70*/  IMAD.MOV.U32 R9, RZ, RZ, R35 ;  /* 0x000000ffff097224 */ /* 0x000fe200078e0023 */
[----:B------:R-:W-:Y:S01]  /*aa80*/  PRMT R88, R10, 0x5410, R11 ;  /* 0x000054100a587816 */ /* 0x000fe2000000000b */
[----:B----4-:R-:W-:Y:S10]  /*aa90*/  @!P0 BRA `(.L_x_1691) ;  /* 0x000001fc00d88947 */ /* 0x010ff40003800000 */
.L_x_2057:
[----:B------:R-:W-:Y:S05]  /*aaa0*/  BSYNC B1 ;  /* 0x0000000000017941 */ /* 0x000fea0003800000 */
.L_x_1690:
[----:B------:R-:W-:Y:S01]  /*aab0*/  BSSY B1, `(.L_x_1692) ;  /* 0x00000bb000017945 */ /* 0x000fe20003800000 */
[----:B------:R-:W-:-:S03]  /*aac0*/  PRMT R90, R8, 0x5410, R9 ;  /* 0x00005410085a7816 */ /* 0x000fc60000000009 */
[----:B------:R-:W-:Y:S05]  /*aad0*/  @P1 BRA `(.L_x_1693) ;  /* 0x0000000800e01947 */ /* 0x000fea0003800000 */
[----:B------:R1:W5:Y:S01]  /*aae0*/  LDL R126, [R1+0x5c] ;  /* 0x00005c00017e7983 */ /* 0x0003620000100800 */
[----:B------:R-:W2:Y:S01]  /*aaf0*/  LDC R8, c[0x0][0x3f4] ;  /* 0x0000fd00ff087b82 */ /* 0x000ea20000000800 */
[----:B------:R-:W-:Y:S01]  /*ab00*/  BSSY B2, `(.L_x_1694) ;  /* 0x0000030000027945 */ /* 0x000fe20003800000 */
[-C--:B--2---:R-:W-:Y:S02]  /*ab10*/  ISETP.GE.AND P0, PT, R74, R8.reuse, PT ;  /* 0x000000084a00720c */ /* 0x084fe40003f06270 */
[-C--:B------:R-:W-:Y:S02]  /*ab20*/  ISETP.GE.AND P1, PT, R21, R8.reuse, PT ;  /* 0x000000081500720c */ /* 0x080fe40003f26270 */
[-C--:B------:R-:W-:Y:S02]  /*ab30*/  ISETP.GE.AND P2, PT, R73, R8.reuse, PT ;  /* 0x000000084900720c */ /* 0x080fe40003f46270 */
[----:B------:R-:W-:-:S07]  /*ab40*/  ISETP.GE.AND P3, PT, R72, R8, PT ;  /* 0x000000084800720c */ /* 0x000fce0003f66270 */
[----:B-1----:R-:W-:Y:S06]  /*ab50*/  @P0 BRA `(.L_x_1695) ;  /* 0x0000000000a80947 */ /* 0x002fec0003800000 */
[----:B-----5:R-:W1:Y:S01]  /*ab60*/  LDS.128 R8, [R126] ;  /* 0x000000007e087984 */ /* 0x020e620000000c00 */
[----:B------:R-:W-:Y:S01]  /*ab70*/  SHF.R.U32.HI R120, RZ, 0x10, R81 ;  /* 0x00000010ff787819 */ /* 0x000fe20000011651 */
[----:B------:R-:W-:Y:S01]  /*ab80*/  HADD2.F32 R91, -RZ, R117.H0_H0 ;  /* 0x20000075ff5b7230 */ /* 0x000fe20000004100 */
[--C-:B------:R-:W-:Y:S01]  /*ab90*/  SHF.R.U32.HI R109, RZ, 0x10, R83.reuse ;  /* 0x00000010ff6d7819 */ /* 0x100fe20000011653 */
[----:B0-----:R-:W-:Y:S01]  /*aba0*/  HADD2.F32 R119, -RZ, R118.H0_H0 ;  /* 0x20000076ff777230 */ /* 0x001fe20000004100 */
[----:B------:R-:W-:Y:S01]  /*abb0*/  SHF.R.U64 R125, R82, 0x10, R83 ;  /* 0x00000010527d7819 */ /* 0x000fe20000001253 */
[----:B------:R-:W-:Y:S01]  /*abc0*/  HADD2.F32 R120, -RZ, R120.H0_H0 ;  /* 0x20000078ff787230 */ /* 0x000fe20000004100 */
[----:B------:R-:W-:Y:S01]  /*abd0*/  SHF.R.U64 R123, R80, 0x10, R81 ;  /* 0x00000010507b7819 */ /* 0x000fe20000001251 */
[----:B------:R-:W-:Y:S02]  /*abe0*/  HADD2.F32 R109, -RZ, R109.H0_H0 ;  /* 0x2000006dff6d7230 */ /* 0x000fe40000004100 */
[----:B------:R-:W-:-:S02]  /*abf0*/  HADD2.F32 R118, -RZ, R118.H1_H1 ;  /* 0x30000076ff767230 */ /* 0x000fc40000004100 */
[----:B------:R-:W-:Y:S02]  /*ac00*/  HADD2.F32 R117, -RZ, R117.H1_H1 ;  /* 0x30000075ff757230 */ /* 0x000fe40000004100 */
[--C-:B-1----:R-:W-:Y:S02]  /*ac10*/  HADD2.F32 R83, -RZ, R11.reuse.H1_H1 ;  /* 0x3000000bff537230 */ /* 0x102fe40000004100 */
[----:B------:R-:W-:Y:S02]  /*ac20*/  HADD2.F32 R82, -RZ, R11.H0_H0 ;  /* 0x2000000bff527230 */ /* 0x000fe40000004100 */
[--C-:B------:R-:W-:Y:S02]  /*ac30*/  HADD2.F32 R11, -RZ, R8.reuse.H0_H0 ;  /* 0x20000008ff0b7230 */ /* 0x100fe40000004100 */
[C---:B------:R-:W-:Y:S01]  /*ac40*/  FMUL.FTZ R121, R83.reuse, R120 ;  /* 0x0000007853797220 */ /* 0x040fe20000410000 */
[----:B------:R-:W-:Y:S02]  /*ac50*/  HADD2.F32 R8, -RZ, R8.H1_H1 ;  /* 0x30000008ff087230 */ /* 0x000fe40000004100 */
[----:B------:R-:W-:Y:S01]  /*ac60*/  FMUL.FTZ R83, R83, R109 ;  /* 0x0000006d53537220 */ /* 0x000fe20000410000 */
[----:B------:R-:W-:-:S02]  /*ac70*/  HADD2.F32 R80, -RZ, R10.H0_H0 ;  /* 0x2000000aff507230 */ /* 0x000fc40000004100 */
[C---:B------:R-:W-:Y:S01]  /*ac80*/  FFMA.FTZ R121, R82.reuse, R109, -R121 ;  /* 0x0000006d52797223 */ /* 0x040fe20000010879 */
[----:B------:R-:W-:Y:S02]  /*ac90*/  HADD2.F32 R81, -RZ, R10.H1_H1 ;  /* 0x3000000aff517230 */ /* 0x000fe40000004100 */
[----:B------:R-:W-:Y:S01]  /*aca0*/  FFMA.FTZ R124, R82, R120, R83 ;  /* 0x00000078527c7223 */ /* 0x000fe20000010053 */
[--C-:B------:R-:W-:Y:S02]  /*acb0*/  HADD2.F32 R10, -RZ, R9.reuse.H0_H0 ;  /* 0x20000009ff0a7230 */ /* 0x100fe40000004100 */
[C---:B------:R-:W-:Y:S01]  /*acc0*/  FMUL.FTZ R122, R8.reuse, R119 ;  /* 0x00000077087a7220 */ /* 0x040fe20000410000 */
[----:B------:R-:W-:Y:S01]  /*acd0*/  FMUL.FTZ R120, R8, R91 ;  /* 0x0000005b08787220 */ /* 0x000fe20000410000 */
[----:B------:R-:W-:Y:S02]  /*ace0*/  HADD2.F32 R9, -RZ, R9.H1_H1 ;  /* 0x30000009ff097230 */ /* 0x000fe40000004100 */
[----:B------:R-:W-:Y:S01]  /*acf0*/  FMUL.FTZ R83, R81, R118 ;  /* 0x0000007651537220 */ /* 0x000fe20000410000 */
[----:B------:R-:W-:-:S02]  /*ad00*/  HADD2.F32 R82, -RZ, R123.H0_H0 ;  /* 0x2000007bff527230 */ /* 0x000fc40000004100 */
[C---:B------:R-:W-:Y:S01]  /*ad10*/  FFMA.FTZ R122, R11.reuse, R91, -R122 ;  /* 0x0000005b0b7a7223 */ /* 0x040fe2000001087a */
[----:B------:R-:W-:Y:S02]  /*ad20*/  HADD2.F32 R8, -RZ, R125.H0_H0 ;  /* 0x2000007dff087230 */ /* 0x000fe40000004100 */
[----:B------:R-:W-:Y:S01]  /*ad30*/  FFMA.FTZ R119, R11, R119, R120 ;  /* 0x000000770b777223 */ /* 0x000fe20000010078 */
[-C--:B------:R-:W-:Y:S01]  /*ad40*/  FMUL.FTZ R91, R81, R117.reuse ;  /* 0x00000075515b7220 */ /* 0x080fe20000410000 */
[C---:B------:R-:W-:Y:S01]  /*ad50*/  FMUL.FTZ R11, R9.reuse, R82 ;  /* 0x00000052090b7220 */ /* 0x040fe20000410000 */
[C---:B------:R-:W-:Y:S01]  /*ad60*/  FFMA.FTZ R83, R80.reuse, R117, -R83 ;  /* 0x0000007550537223 */ /* 0x040fe20000010853 */
[----:B------:R-:W-:Y:S01]  /*ad70*/  FMUL.FTZ R81, R9, R8 ;  /* 0x0000000809517220 */ /* 0x000fe20000410000 */
[----:B------:R-:W-:Y:S01]  /*ad80*/  FFMA.FTZ R80, R80, R118, R91 ;  /* 0x0000007650507223 */ /* 0x000fe2000001005b */
[----:B------:R-:W-:Y:S01]  /*ad90*/  FFMA.FTZ R9, R10, R8, -R11 ;  /* 0x000000080a097223 */ /* 0x000fe2000001080b */
[----:B------:R-:W-:Y:S01]  /*ada0*/  F2FP.F16.F32.PACK_AB R11, R124, R121 ;  /* 0x000000797c0b723e */ /* 0x000fe200000000ff */
[----:B------:R-:W-:Y:S01]  /*adb0*/  FFMA.FTZ R82, R10, R82, R81 ;  /* 0x000000520a527223 */ /* 0x000fe20000010051 */
[----:B------:R-:W-:-:S02]  /*adc0*/  F2FP.F16.F32.PACK_AB R8, R119, R122 ;  /* 0x0000007a7708723e */ /* 0x000fc400000000ff */
[----:B------:R-:W-:Y:S02]  /*add0*/  F2FP.F16.F32.PACK_AB R10, R80, R83 ;  /* 0x00000053500a723e */ /* 0x000fe400000000ff */
[----:B------:R-:W-:-:S05]  /*ade0*/  F2FP.F16.F32.PACK_AB R9, R82, R9 ;  /* 0x000000095209723e */ /* 0x000fca00000000ff */
[----:B------:R1:W-:Y:S02]  /*adf0*/  STS.128 [R126], R8 ;  /* 0x000000087e007388 */ /* 0x0003e40000000c00 */
.L_x_1695:
[----:B------:R-:W-:Y:S05]  /*ae00*/  BSYNC B2 ;  /* 0x0000000000027941 */ /* 0x000fea0003800000 */
.L_x_1694:
[----:B------:R-:W-:Y:S04]  /*ae10*/  BSSY B2, `(.L_x_1696) ;  /* 0x000002c000027945 */ /* 0x000fe80003800000 */
[----:B------:R-:W-:Y:S05]  /*ae20*/  @P1 BRA `(.L_x_1697) ;  /* 0x0000000000a81947 */ /* 0x000fea0003800000 */
[----:B-1---5:R-:W1:Y:S01]  /*ae30*/  LDS.128 R8, [R126+0x4000] ;  /* 0x004000007e087984 */ /* 0x022e620000000c00 */
[----:B------:R-:W-:Y:S01]  /*ae40*/  SHF.R.U32.HI R81, RZ, 0x10, R79 ;  /* 0x00000010ff517819 */ /* 0x000fe2000001164f */
[----:B------:R-:W-:Y:S01]  /*ae50*/  HADD2.F32 R80, -RZ, R115.H0_H0 ;  /* 0x20000073ff507230 */ /* 0x000fe20000004100 */
[----:B------:R-:W-:Y:S01]  /*ae60*/  SHF.R.U32.HI R83, RZ, 0x10, R77 ;  /* 0x00000010ff537819 */ /* 0x000fe2000001164d */
[--C-:B------:R-:W-:Y:S01]  /*ae70*/  HADD2.F32 R82, -RZ, R116.reuse.H0_H0 ;  /* 0x20000074ff527230 */ /* 0x100fe20000004100 */
        /* <DEDUP_REMOVED lines=13> */
[----:B------:R-:W-:Y:S01]  /*af50*/  FFMA.FTZ R122, R78, R83, R120 ;  /* 0x000000534e7a7223 */ /* 0x000fe20000010078 */
[----:B------:R-:W-:Y:S02]  /*af60*/  HADD2.F32 R77, -RZ, R10.H1_H1 ;  /* 0x3000000aff4d7230 */ /* 0x000fe40000004100 */
[----:B------:R-:W-:Y:S01]  /*af70*/  FMUL.FTZ R118, R8, R82 ;  /* 0x0000005208767220 */ /* 0x000fe20000410000 */
[--C-:B------:R-:W-:Y:S02]  /*af80*/  HADD2.F32 R10, -RZ, R9.reuse.H0_H0 ;  /* 0x20000009ff0a7230 */ /* 0x100fe40000004100 */
[----:B------:R-:W-:Y:S01]  /*af90*/  FFMA.FTZ R91, R78, R81, -R91 ;  /* 0x000000514e5b7223 */ /* 0x000fe2000001085b */
[-C--:B------:R-:W-:Y:S01]  /*afa0*/  FMUL.FTZ R120, R8, R80.reuse ;  /* 0x0000005008787220 */ /* 0x080fe20000410000 */
[----:B------:R-:W-:Y:S02]  /*afb0*/  HADD2.F32 R9, -RZ, R9.H1_H1 ;  /* 0x30000009ff097230 */ /* 0x000fe40000004100 */
[----:B------:R-:W-:Y:S01]  /*afc0*/  FFMA.FTZ R118, R11, R80, -R118 ;  /* 0x000000500b767223 */ /* 0x000fe20000010876 */
[----:B------:R-:W-:-:S02]  /*afd0*/  HADD2.F32 R78, -RZ, R109.H0_H0 ;  /* 0x2000006dff4e7230 */ /* 0x000fc40000004100 */
[----:B------:R-:W-:Y:S01]  /*afe0*/  FFMA.FTZ R79, R11, R82, R120 ;  /* 0x000000520b4f7223 */ /* 0x000fe20000010078 */
[----:B------:R-:W-:Y:S02]  /*aff0*/  HADD2.F32 R8, -RZ, R117.H0_H0 ;  /* 0x20000075ff087230 */ /* 0x000fe40000004100 */
[C---:B------:R-:W-:Y:S01]  /*b000*/  FMUL.FTZ R81, R77.reuse, R116 ;  /* 0x000000744d517220 */ /* 0x040fe20000410000 */
[-C--:B------:R-:W-:Y:S01]  /*b010*/  FMUL.FTZ R83, R77, R115.reuse ;  /* 0x000000734d537220 */ /* 0x080fe20000410000 */
[C---:B------:R-:W-:Y:S01]  /*b020*/  FMUL.FTZ R11, R9.reuse, R78 ;  /* 0x0000004e090b7220 */ /* 0x040fe20000410000 */
[----:B------:R-:W-:Y:S01]  /*b030*/  FMUL.FTZ R77, R9, R8 ;  /* 0x00000008094d7220 */ /* 0x000fe20000410000 */
[C---:B------:R-:W-:Y:S01]  /*b040*/  FFMA.FTZ R81, R76.reuse, R115, -R81 ;  /* 0x000000734c517223 */ /* 0x040fe20000010851 */
[----:B------:R-:W-:Y:S01]  /*b050*/  FFMA.FTZ R76, R76, R116, R83 ;  /* 0x000000744c4c7223 */ /* 0x000fe20000010053 */
[C---:B------:R-:W-:Y:S01]  /*b060*/  FFMA.FTZ R9, R10.reuse, R8, -R11 ;  /* 0x000000080a097223 */ /* 0x040fe2000001080b */
[----:B------:R-:W-:Y:S01]  /*b070*/  FFMA.FTZ R78, R10, R78, R77 ;  /* 0x0000004e0a4e7223 */ /* 0x000fe2000001004d */
[----:B------:R-:W-:-:S02]  /*b080*/  F2FP.F16.F32.PACK_AB R11, R122, R91 ;  /* 0x0000005b7a0b723e */ /* 0x000fc400000000ff */
[----:B------:R-:W-:Y:S02]  /*b090*/  F2FP.F16.F32.PACK_AB R10, R76, R81 ;  /* 0x000000514c0a723e */ /* 0x000fe400000000ff */
[----:B------:R-:W-:Y:S02]  /*b0a0*/  F2FP.F16.F32.PACK_AB R8, R79, R118 ;  /* 0x000000764f08723e */ /* 0x000fe400000000ff */
[----:B------:R-:W-:-:S05]  /*b0b0*/  F2FP.F16.F32.PACK_AB R9, R78, R9 ;  /* 0x000000094e09723e */ /* 0x000fca00000000ff */
[----:B------:R2:W-:Y:S02]  /*b0c0*/  STS.128 [R126+0x4000], R8 ;  /* 0x004000087e007388 */ /* 0x0005e40000000c00 */
.L_x_1697:
[----:B------:R-:W-:Y:S05]  /*b0d0*/  BSYNC B2 ;  /* 0x0000000000027941 */ /* 0x000fea0003800000 */
.L_x_1696:
[----:B------:R-:W-:Y:S04]  /*b0e0*/  BSSY B2, `(.L_x_1698) ;  /* 0x000002c000027945 */ /* 0x000fe80003800000 */
[----:B------:R-:W-:Y:S05]  /*b0f0*/  @P2 BRA `(.L_x_1699) ;  /* 0x0000000000a82947 */ /* 0x000fea0003800000 */
[----:B-12--5:R-:W1:Y:S01]  /*b100*/  LDS.128 R8, [R126+0x8000] ;  /* 0x008000007e087984 */ /* 0x026e620000000c00 */
[----:B------:R-:W-:Y:S01]  /*b110*/  SHF.R.U32.HI R77, RZ, 0x10, R71 ;  /* 0x00000010ff4d7819 */ /* 0x000fe20000011647 */
[----:B------:R-:W-:Y:S01]  /*b120*/  HADD2.F32 R76, -RZ, R114.H1_H1 ;  /* 0x30000072ff4c7230 */ /* 0x000fe20000004100 */
[----:B------:R-:W-:Y:S01]  /*b130*/  SHF.R.U32.HI R79, RZ, 0x10, R69 ;  /* 0x00000010ff4f7819 */ /* 0x000fe20000011645 */
[----:B------:R-:W-:Y:S01]  /*b140*/  HADD2.F32 R78, -RZ, R113.H1_H1 ;  /* 0x30000071ff4e7230 */ /* 0x000fe20000004100 */
[----:B------:R-:W-:Y:S01]  /*b150*/  SHF.R.U64 R91, R70, 0x10, R71 ;  /* 0x00000010465b7819 */ /* 0x000fe20000001247 */
[----:B------:R-:W-:Y:S01]  /*b160*/  HADD2.F32 R77, -RZ, R77.H0_H0 ;  /* 0x2000004dff4d7230 */ /* 0x000fe20000004100 */
[----:B------:R-:W-:Y:S01]  /*b170*/  SHF.R.U64 R83, R68, 0x10, R69 ;  /* 0x0000001044537819 */ /* 0x000fe20000001245 */
[----:B------:R-:W-:Y:S02]  /*b180*/  HADD2.F32 R79, -RZ, R79.H0_H0 ;  /* 0x2000004fff4f7230 */ /* 0x000fe40000004100 */
[----:B------:R-:W-:-:S02]  /*b190*/  HADD2.F32 R113, -RZ, R113.H0_H0 ;  /* 0x20000071ff717230 */ /* 0x000fc40000004100 */
[----:B------:R-:W-:Y:S02]  /*b1a0*/  HADD2.F32 R114, -RZ, R114.H0_H0 ;  /* 0x20000072ff727230 */ /* 0x000fe40000004100 */
        /* <DEDUP_REMOVED lines=18> */
[CC--:B------:R-:W-:Y:S01]  /*b2d0*/  FMUL.FTZ R77, R69.reuse, R113.reuse ;  /* 0x00000071454d7220 */ /* 0x0c0fe20000410000 */
[----:B------:R-:W-:Y:S01]  /*b2e0*/  FMUL.FTZ R76, R69, R114 ;  /* 0x00000072454c7220 */ /* 0x000fe20000410000 */
        /* <DEDUP_REMOVED lines=11> */
.L_x_1699:
[----:B------:R-:W-:Y:S05]  /*b3a0*/  BSYNC B2 ;  /* 0x0000000000027941 */ /* 0x000fea0003800000 */
.L_x_1698:
[----:B------:R-:W-:Y:S05]  /*b3b0*/  @P3 BRA `(.L_x_1693) ;  /* 0x0000000000a83947 */ /* 0x000fea0003800000 */
[----:B-123-5:R-:W1:Y:S01]  /*b3c0*/  LDS.128 R8, [R126+0xc000] ;  /* 0x00c000007e087984 */ /* 0x02ee620000000c00 */
[----:B------:R-:W-:Y:S01]  /*b3d0*/  SHF.R.U32.HI R69, RZ, 0x10, R61 ;  /* 0x00000010ff457819 */ /* 0x000fe2000001163d */
[----:B------:R-:W-:Y:S01]  /*b3e0*/  HADD2.F32 R68, -RZ, R111.H1_H1 ;  /* 0x3000006fff447230 */ /* 0x000fe20000004100 */
[--C-:B------:R-:W-:Y:S01]  /*b3f0*/  SHF.R.U32.HI R71, RZ, 0x10, R63.reuse ;  /* 0x00000010ff477819 */ /* 0x100fe2000001163f */
[--C-:B------:R-:W-:Y:S01]  /*b400*/  HADD2.F32 R70, -RZ, R112.reuse.H0_H0 ;  /* 0x20000070ff467230 */ /* 0x100fe20000004100 */
[----:B------:R-:W-:Y:S01]  /*b410*/  SHF.R.U64 R79, R62, 0x10, R63 ;  /* 0x000000103e4f7819 */ /* 0x000fe2000000123f */
[----:B------:R-:W-:Y:S01]  /*b420*/  HADD2.F32 R69, -RZ, R69.H0_H0 ;  /* 0x20000045ff457230 */ /* 0x000fe20000004100 */
[----:B------:R-:W-:Y:S01]  /*b430*/  SHF.R.U64 R81, R60, 0x10, R61 ;  /* 0x000000103c517819 */ /* 0x000fe2000000123d */
[----:B------:R-:W-:Y:S02]  /*b440*/  HADD2.F32 R71, -RZ, R71.H0_H0 ;  /* 0x20000047ff477230 */ /* 0x000fe40000004100 */
[----:B------:R-:W-:-:S02]  /*b450*/  HADD2.F32 R112, -RZ, R112.H1_H1 ;  /* 0x30000070ff707230 */ /* 0x000fc40000004100 */
        /* <DEDUP_REMOVED lines=32> */
.L_x_1693:
[----:B------:R-:W-:Y:S05]  /*b660*/  BSYNC B1 ;  /* 0x0000000000017941 */ /* 0x000fea0003800000 */
.L_x_1692:
[----:B-1234-:R-:W2:Y:S01]  /*b670*/  LDL R8, [R1+0x9c] ;  /* 0x00009c0001087983 */ /* 0x01eea20000100800 */
[----:B------:R-:W-:Y:S01]  /*b680*/  BSSY B1, `(.L_x_1700) ;  /* 0x00000bb000017945 */ /* 0x000fe20003800000 */
[----:B--2---:R-:W-:-:S13]  /*b690*/  ISETP.GE.AND P0, PT, R8, R0, PT ;  /* 0x000000000800720c */ /* 0x004fda0003f06270 */
        /* <DEDUP_REMOVED lines=9> */
[----:B-----5:R-:W1:Y:S01]  /*b730*/  LDS.128 R8, [R78+0x1000] ;  /* 0x001000004e087984 */ /* 0x020e620000000c00 */
[--C-:B------:R-:W-:Y:S01]  /*b740*/  SHF.R.U64 R77, R64, 0x10, R65.reuse ;  /* 0x00000010404d7819 */ /* 0x100fe20000001241 */
[--C-:B------:R-:W-:Y:S01]  /*b750*/  HADD2.F32 R64, -RZ, R108.reuse.H0_H0 ;  /* 0x2000006cff407230 */ /* 0x100fe20000004100 */
[----:B------:R-:W-:Y:S01]  /*b760*/  SHF.R.U32.HI R65, RZ, 0x10, R65 ;  /* 0x00000010ff417819 */ /* 0x000fe20000011641 */
[----:B------:R-:W-:Y:S01]  /*b770*/  HADD2.F32 R108, -RZ, R108.H1_H1 ;  /* 0x3000006cff6c7230 */ /* 0x000fe20000004100 */
[--C-:B------:R-:W-:Y:S01]  /*b780*/  SHF.R.U64 R71, R66, 0x10, R67.reuse ;  /* 0x0000001042477819 */ /* 0x100fe20000001243 */
[--C-:B------:R-:W-:Y:S01]  /*b790*/  HADD2.F32 R66, -RZ, R110.reuse.H0_H0 ;  /* 0x2000006eff427230 */ /* 0x100fe20000004100 */
[----:B------:R-:W-:Y:S01]  /*b7a0*/  SHF.R.U32.HI R67, RZ, 0x10, R67 ;  /* 0x00000010ff437819 */ /* 0x000fe20000011643 */
        /* <DEDUP_REMOVED lines=34> */
.L_x_1703:
[----:B------:R-:W-:Y:S05]  /*b9d0*/  BSYNC B2 ;  /* 0x0000000000027941 */ /* 0x000fea0003800000 */
.L_x_1702:
[----:B------:R-:W-:Y:S04]  /*b9e0*/  BSSY B2, `(.L_x_1704) ;  /* 0x000002c000027945 */ /* 0x000fe80003800000 */
[----:B------:R-:W-:Y:S05]  /*b9f0*/  @P1 BRA `(.L_x_1705) ;  /* 0x0000000000a81947 */ /* 0x000fea0003800000 */
[----:B-1---5:R-:W1:Y:S01]  /*ba00*/  LDS.128 R8, [R78+0x5000] ;  /* 0x005000004e087984 */ /* 0x022e620000000c00 */
[----:B------:R-:W-:Y:S01]  /*ba10*/  SHF.R.U32.HI R61, RZ, 0x10, R57 ;  /* 0x00000010ff3d7819 */ /* 0x000fe20000011639 */
[----:B------:R-:W-:Y:S01]  /*ba20*/  HADD2.F32 R60, -RZ, R106.H0_H0 ;  /* 0x2000006aff3c7230 */ /* 0x000fe20000004100 */
[--C-:B------:R-:W-:Y:S01]  /*ba30*/  SHF.R.U32.HI R63, RZ, 0x10, R59.reuse ;  /* 0x00000010ff3f7819 */ /* 0x100fe2000001163b */
[----:B------:R-:W-:Y:S01]  /*ba40*/  HADD2.F32 R62, -RZ, R107.H0_H0 ;  /* 0x2000006bff3e7230 */ /* 0x000fe20000004100 */
        /* <DEDUP_REMOVED lines=37> */
.L_x_1705:
[----:B------:R-:W-:Y:S05]  /*bca0*/  BSYNC B2 ;  /* 0x0000000000027941 */ /* 0x000fea0003800000 */
.L_x_1704:
[----:B------:R-:W-:Y:S04]  /*bcb0*/  BSSY B2, `(.L_x_1706) ;  /* 0x000002c000027945 */ /* 0x000fe80003800000 */
[----:B------:R-:W-:Y:S05]  /*bcc0*/  @P2 BRA `(.L_x_1707) ;  /* 0x0000000000a82947 */ /* 0x000fea0003800000 */
[----:B-12--5:R-:W1:Y:S01]  /*bcd0*/  LDS.128 R8, [R78+0x9000] ;  /* 0x009000004e087984 */ /* 0x026e620000000c00 */
        /* <DEDUP_REMOVED lines=31> */
[-C--:B------:R-:W-:Y:S01]  /*bed0*/  FMUL.FTZ R53, R9, R8.reuse ;  /* 0x0000000809357220 */ /* 0x080fe20000410000 */
        /* <DEDUP_REMOVED lines=9> */
.L_x_1707:
[----:B------:R-:W-:Y:S05]  /*bf70*/  BSYNC B2 ;  /* 0x0000000000027941 */ /* 0x000fea0003800000 */
.L_x_1706:
[----:B------:R-:W-:Y:S05]  /*bf80*/  @P3 BRA `(.L_x_1701) ;  /* 0x0000000000a83947 */ /* 0x000fea0003800000 */
[----:B-123-5:R-:W1:Y:S01]  /*bf90*/  LDS.128 R8, [R78+0xd000] ;  /* 0x00d000004e087984 */ /* 0x02ee620000000c00 */
[----:B------:R-:W-:Y:S01]  /*bfa0*/  SHF.R.U32.HI R53, RZ, 0x10, R49 ;  /* 0x00000010ff357819 */ /* 0x000fe20000011631 */
[----:B------:R-:W-:Y:S01]  /*bfb0*/  HADD2.F32 R52, -RZ, R99.H0_H0 ;  /* 0x20000063ff347230 */ /* 0x000fe20000004100 */
[--C-:B------:R-:W-:Y:S01]  /*bfc0*/  SHF.R.U32.HI R55, RZ, 0x10, R51.reuse ;  /* 0x00000010ff377819 */ /* 0x100fe20000011633 */
        /* <DEDUP_REMOVED lines=38> */
.L_x_1701:
[----:B------:R-:W-:Y:S05]  /*c230*/  BSYNC B1 ;  /* 0x0000000000017941 */ /* 0x000fea0003800000 */
.L_x_1700:
[----:B------:R-:W-:Y:S01]  /*c240*/  ISETP.GE.AND P0, PT, R20, R0, PT ;  /* 0x000000001400720c */ /* 0x000fe20003f06270 */
[----:B------:R-:W-:-:S12]  /*c250*/  BSSY B1, `(.L_x_1708) ;  /* 0x00000ba000017945 */ /* 0x000fd80003800000 */
[----:B------:R-:W-:Y:S05]  /*c260*/  @P0 BRA `(.L_x_1709) ;  /* 0x0000000800e00947 */ /* 0x000fea0003800000 */
[----:B------:R0:W5:Y:S01]  /*c270*/  LDL R56, [R1+0x5c] ;  /* 0x00005c0001387983 */ /* 0x0001620000100800 */
[----:B-1234-:R-:W1:Y:S01]  /*c280*/  LDC R8, c[0x0][0x3f4] ;  /* 0x0000fd00ff087b82 */ /* 0x01ee620000000800 */
[----:B------:R-:W-:Y:S01]  /*c290*/  BSSY B2, `(.L_x_1710) ;  /* 0x0000030000027945 */ /* 0x000fe20003800000 */
[-C--:B-1----:R-:W-:Y:S02]  /*c2a0*/  ISETP.GE.AND P0, PT, R74, R8.reuse, PT ;  /* 0x000000084a00720c */ /* 0x082fe40003f06270 */
[-C--:B------:R-:W-:Y:S02]  /*c2b0*/  ISETP.GE.AND P1, PT, R21, R8.reuse, PT ;  /* 0x000000081500720c */ /* 0x080fe40003f26270 */
[-C--:B------:R-:W-:Y:S02]  /*c2c0*/  ISETP.GE.AND P2, PT, R73, R8.reuse, PT ;  /* 0x000000084900720c */ /* 0x080fe40003f46270 */
[----:B------:R-:W-:-:S07]  /*c2d0*/  ISETP.GE.AND P3, PT, R72, R8, PT ;  /* 0x000000084800720c */ /* 0x000fce0003f66270 */
[----:B0-----:R-:W-:Y:S06]  /*c2e0*/  @P0 BRA `(.L_x_1711) ;  /* 0x0000000000a80947 */ /* 0x001fec0003800000 */
[----:B-----5:R-:W0:Y:S01]  /*c2f0*/  LDS.128 R8, [R56+0x2000] ;  /* 0x0020000038087984 */ /* 0x020e220000000c00 */
[----:B------:R-:W-:Y:S01]  /*c300*/  SHF.R.U32.HI R50, RZ, 0x10, R47 ;  /* 0x00000010ff327819 */ /* 0x000fe2000001162f */
[--C-:B------:R-:W-:Y:S01]  /*c310*/  HADD2.F32 R49, -RZ, R105.reuse.H0_H0 ;  /* 0x20000069ff317230 */ /* 0x100fe20000004100 */
[--C-:B------:R-:W-:Y:S01]  /*c320*/  SHF.R.U32.HI R48, RZ, 0x10, R45.reuse ;  /* 0x00000010ff307819 */ /* 0x100fe2000001162d */
[----:B------:R-:W-:Y:S01]  /*c330*/  HADD2.F32 R105, -RZ, R105.H1_H1 ;  /* 0x30000069ff697230 */ /* 0x000fe20000004100 */
[----:B------:R-:W-:Y:S01]  /*c340*/  SHF.R.U64 R55, R44, 0x10, R45 ;  /* 0x000000102c377819 */ /* 0x000fe2000000122d */
[----:B------:R-:W-:Y:S01]  /*c350*/  HADD2.F32 R50, -RZ, R50.H0_H0 ;  /* 0x20000032ff327230 */ /* 0x000fe20000004100 */
[----:B------:R-:W-:Y:S01]  /*c360*/  SHF.R.U64 R54, R46, 0x10, R47 ;  /* 0x000000102e367819 */ /* 0x000fe2000000122f */
[----:B------:R-:W-:Y:S02]  /*c370*/  HADD2.F32 R48, -RZ, R48.H0_H0 ;  /* 0x20000030ff307230 */ /* 0x000fe40000004100 */
[----:B------:R-:W-:-:S02]  /*c380*/  HADD2.F32 R47, -RZ, R104.H0_H0 ;  /* 0x20000068ff2f7230 */ /* 0x000fc40000004100 */
[--C-:B0-----:R-:W-:Y:S02]  /*c390*/  HADD2.F32 R45, -RZ, R11.reuse.H0_H0 ;  /* 0x2000000bff2d7230 */ /* 0x101fe40000004100 */
[----:B------:R-:W-:Y:S02]  /*c3a0*/  HADD2.F32 R46, -RZ, R11.H1_H1 ;  /* 0x3000000bff2e7230 */ /* 0x000fe40000004100 */
[--C-:B------:R-:W-:Y:S02]  /*c3b0*/  HADD2.F32 R11, -RZ, R8.reuse.H0_H0 ;  /* 0x20000008ff0b7230 */ /* 0x100fe40000004100 */
[----:B------:R-:W-:Y:S02]  /*c3c0*/  HADD2.F32 R8, -RZ, R8.H1_H1 ;  /* 0x30000008ff087230 */ /* 0x000fe40000004100 */
[C---:B------:R-:W-:Y:S01]  /*c3d0*/  FMUL.FTZ R52, R46.reuse, R50 ;  /* 0x000000322e347220 */ /* 0x040fe20000410000 */
[----:B------:R-:W-:Y:S01]  /*c3e0*/  FMUL.FTZ R51, R46, R48 ;  /* 0x000000302e337220 */ /* 0x000fe20000410000 */
[----:B------:R-:W-:-:S02]  /*c3f0*/  HADD2.F32 R20, -RZ, R10.H0_H0 ;  /* 0x2000000aff147230 */ /* 0x000fc40000004100 */
[C---:B------:R-:W-:Y:S01]  /*c400*/  FMUL.FTZ R46, R8.reuse, R49 ;  /* 0x00000031082e7220 */ /* 0x040fe20000410000 */
[C---:B------:R-:W-:Y:S01]  /*c410*/  FFMA.FTZ R52, R45.reuse, R48, -R52 ;  /* 0x000000302d347223 */ /* 0x040fe20000010834 */
[----:B------:R-:W-:Y:S02]  /*c420*/  HADD2.F32 R44, -RZ, R10.H1_H1 ;  /* 0x3000000aff2c7230 */ /* 0x000fe40000004100 */
[-C--:B------:R-:W-:Y:S01]  /*c430*/  FMUL.FTZ R48, R8, R47.reuse ;  /* 0x0000002f08307220 */ /* 0x080fe20000410000 */
[--C-:B------:R-:W-:Y:S02]  /*c440*/  HADD2.F32 R10, -RZ, R9.reuse.H0_H0 ;  /* 0x20000009ff0a7230 */ /* 0x100fe40000004100 */
[----:B------:R-:W-:Y:S01]  /*c450*/  FFMA.FTZ R53, R45, R50, R51 ;  /* 0x000000322d357223 */ /* 0x000fe20000010033 */
[C---:B------:R-:W-:Y:S01]  /*c460*/  FFMA.FTZ R47, R11.reuse, R47, -R46 ;  /* 0x0000002f0b2f7223 */ /* 0x040fe2000001082e */
[----:B------:R-:W-:Y:S02]  /*c470*/  HADD2.F32 R9, -RZ, R9.H1_H1 ;  /* 0x30000009ff097230 */ /* 0x000fe40000004100 */
[----:B------:R-:W-:Y:S01]  /*c480*/  FFMA.FTZ R48, R11, R49, R48 ;  /* 0x000000310b307223 */ /* 0x000fe20000010030 */
[----:B------:R-:W-:-:S02]  /*c490*/  HADD2.F32 R45, -RZ, R104.H1_H1 ;  /* 0x30000068ff2d7230 */ /* 0x000fc40000004100 */
[C---:B------:R-:W-:Y:S01]  /*c4a0*/  FMUL.FTZ R51, R44.reuse, R105 ;  /* 0x000000692c337220 */ /* 0x040fe20000410000 */
[----:B------:R-:W-:Y:S02]  /*c4b0*/  HADD2.F32 R46, -RZ, R54.H0_H0 ;  /* 0x20000036ff2e7230 */ /* 0x000fe40000004100 */
[----:B------:R-:W-:Y:S02]  /*c4c0*/  HADD2.F32 R8, -RZ, R55.H0_H0 ;  /* 0x20000037ff087230 */ /* 0x000fe40000004100 */
[-C--:B------:R-:W-:Y:S01]  /*c4d0*/  FMUL.FTZ R44, R44, R45.reuse ;  /* 0x0000002d2c2c7220 */ /* 0x080fe20000410000 */
[C---:B------:R-:W-:Y:S01]  /*c4e0*/  FFMA.FTZ R51, R20.reuse, R45, -R51 ;  /* 0x0000002d14337223 */ /* 0x040fe20000010833 */
[C---:B------:R-:W-:Y:S01]  /*c4f0*/  FMUL.FTZ R11, R9.reuse, R46 ;  /* 0x0000002e090b7220 */ /* 0x040fe20000410000 */
[-C--:B------:R-:W-:Y:S01]  /*c500*/  FMUL.FTZ R49, R9, R8.reuse ;  /* 0x0000000809317220 */ /* 0x080fe20000410000 */
[----:B------:R-:W-:Y:S02]  /*c510*/  FFMA.FTZ R44, R20, R105, R44 ;  /* 0x00000069142c7223 */ /* 0x000fe4000001002c */
[C---:B------:R-:W-:Y:S01]  /*c520*/  FFMA.FTZ R9, R10.reuse, R8, -R11 ;  /* 0x000000080a097223 */ /* 0x040fe2000001080b */
[----:B------:R-:W-:Y:S01]  /*c530*/  F2FP.F16.F32.PACK_AB R11, R53, R52 ;  /* 0x00000034350b723e */ /* 0x000fe200000000ff */
[----:B------:R-:W-:Y:S01]  /*c540*/  FFMA.FTZ R46, R10, R46, R49 ;  /* 0x0000002e0a2e7223 */ /* 0x000fe20000010031 */
[----:B------:R-:W-:-:S02]  /*c550*/  F2FP.F16.F32.PACK_AB R8, R48, R47 ;  /* 0x0000002f3008723e */ /* 0x000fc400000000ff */
[----:B------:R-:W-:Y:S02]  /*c560*/  F2FP.F16.F32.PACK_AB R10, R44, R51 ;  /* 0x000000332c0a723e */ /* 0x000fe400000000ff */
[----:B------:R-:W-:-:S05]  /*c570*/  F2FP.F16.F32.PACK_AB R9, R46, R9 ;  /* 0x000000092e09723e */ /* 0x000fca00000000ff */
[----:B------:R0:W-:Y:S02]  /*c580*/  STS.128 [R56+0x2000], R8 ;  /* 0x0020000838007388 */ /* 0x0001e40000000c00 */
.L_x_1711:
[----:B------:R-:W-:Y:S05]  /*c590*/  BSYNC B2 ;  /* 0x0000000000027941 */ /* 0x000fea0003800000 */
.L_x_1710:
[----:B------:R-:W-:Y:S04]  /*c5a0*/  BSSY B2, `(.L_x_1712) ;  /* 0x000002c000027945 */ /* 0x000fe80003800000 */
[----:B------:R-:W-:Y:S05]  /*c5b0*/  @P1 BRA `(.L_x_1713) ;  /* 0x0000000000a81947 */ /* 0x000fea0003800000 */
[----:B0----5:R-:W0:Y:S01]  /*c5c0*/  LDS.128 R8, [R56+0x6000] ;  /* 0x0060000038087984 */ /* 0x021e220000000c00 */
[----:B------:R-:W-:Y:S01]  /*c5d0*/  SHF.R.U32.HI R44, RZ, 0x10, R41 ;  /* 0x00000010ff2c7819 */ /* 0x000fe20000011629 */
[----:B------:R-:W-:Y:S01]  /*c5e0*/  HADD2.F32 R45, -RZ, R98.H0_H0 ;  /* 0x20000062ff2d7230 */ /* 0x000fe20000004100 */
[----:B------:R-:W-:Y:S02]  /*c5f0*/  SHF.R.U32.HI R46, RZ, 0x10, R43 ;  /* 0x00000010ff2e7819 */ /* 0x000fe4000001162b */
        /* <DEDUP_REMOVED lines=14> */
[----:B------:R-:W-:Y:S01]  /*c6e0*/  FFMA.FTZ R51, R41, R46, R47 ;  /* 0x0000002e29337223 */ /* 0x000fe2000001002f */
[----:B------:R-:W-:Y:S02]  /*c6f0*/  HADD2.F32 R40, -RZ, R10.H1_H1 ;  /* 0x3000000aff287230 */ /* 0x000fe40000004100 */
[-C--:B------:R-:W-:Y:S01]  /*c700*/  FMUL.FTZ R46, R8, R43.reuse ;  /* 0x0000002b082e7220 */ /* 0x080fe20000410000 */
[C---:B------:R-:W-:Y:S01]  /*c710*/  FFMA.FTZ R44, R11.reuse, R43, -R42 ;  /* 0x0000002b0b2c7223 */ /* 0x040fe2000001082a */
[--C-:B------:R-:W-:Y:S02]  /*c720*/  HADD2.F32 R10, -RZ, R9.reuse.H0_H0 ;  /* 0x20000009ff0a7230 */ /* 0x100fe40000004100 */
[----:B------:R-:W-:Y:S02]  /*c730*/  HADD2.F32 R43, -RZ, R98.H1_H1 ;  /* 0x30000062ff2b7230 */ /* 0x000fe40000004100 */
[----:B------:R-:W-:Y:S01]  /*c740*/  FFMA.FTZ R45, R11, R45, R46 ;  /* 0x0000002d0b2d7223 */ /* 0x000fe2000001002e */
[----:B------:R-:W-:-:S02]  /*c750*/  HADD2.F32 R9, -RZ, R9.H1_H1 ;  /* 0x30000009ff097230 */ /* 0x000fc40000004100 */
[----:B------:R-:W-:Y:S02]  /*c760*/  HADD2.F32 R41, -RZ, R96.H1_H1 ;  /* 0x30000060ff297230 */ /* 0x000fe40000004100 */
[----:B------:R-:W-:Y:S02]  /*c770*/  HADD2.F32 R42, -RZ, R49.H0_H0 ;  /* 0x20000031ff2a7230 */ /* 0x000fe40000004100 */
[C---:B------:R-:W-:Y:S01]  /*c780*/  FMUL.FTZ R49, R40.reuse, R43 ;  /* 0x0000002b28317220 */ /* 0x040fe20000410000 */
[----:B------:R-:W-:Y:S02]  /*c790*/  HADD2.F32 R8, -RZ, R50.H0_H0 ;  /* 0x20000032ff087230 */ /* 0x000fe40000004100 */
        /* <DEDUP_REMOVED lines=8> */
[----:B------:R-:W-:-:S02]  /*c820*/  F2FP.F16.F32.PACK_AB R8, R45, R44 ;  /* 0x0000002c2d08723e */ /* 0x000fc400000000ff */
[----:B------:R-:W-:Y:S02]  /*c830*/  F2FP.F16.F32.PACK_AB R10, R40, R49 ;  /* 0x00000031280a723e */ /* 0x000fe400000000ff */
[----:B------:R-:W-:-:S05]  /*c840*/  F2FP.F16.F32.PACK_AB R9, R42, R9 ;  /* 0x000000092a09723e */ /* 0x000fca00000000ff */
[----:B------:R1:W-:Y:S02]  /*c850*/  STS.128 [R56+0x6000], R8 ;  /* 0x0060000838007388 */ /* 0x0003e40000000c00 */
.L_x_1713:
[----:B------:R-:W-:Y:S05]  /*c860*/  BSYNC B2 ;  /* 0x0000000000027941 */ /* 0x000fea0003800000 */
.L_x_1712:
[----:B------:R-:W-:Y:S04]  /*c870*/  BSSY B2, `(.L_x_1714) ;  /* 0x000002c000027945 */ /* 0x000fe80003800000 */
[----:B------:R-:W-:Y:S05]  /*c880*/  @P2 BRA `(.L_x_1715) ;  /* 0x0000000000a82947 */ /* 0x000fea0003800000 */
[----:B01---5:R-:W0:Y:S01]  /*c890*/  LDS.128 R8, [R56+0xa000] ;  /* 0x00a0000038087984 */ /* 0x023e220000000c00 */
        /* <DEDUP_REMOVED lines=41> */
.L_x_1715:
[----:B------:R-:W-:Y:S05]  /*cb30*/  BSYNC B2 ;  /* 0x0000000000027941 */ /* 0x000fea0003800000 */
.L_x_1714:
[----:B------:R-:W-:Y:S05]  /*cb40*/  @P3 BRA `(.L_x_1709) ;  /* 0x0000000000a83947 */ /* 0x000fea0003800000 */
[----:B012--5:R-:W0:Y:S01]  /*cb50*/  LDS.128 R8, [R56+0xe000] ;  /* 0x00e0000038087984 */ /* 0x027e220000000c00 */
        /* <DEDUP_REMOVED lines=41> */
.L_x_1709:
[----:B------:R-:W-:Y:S05]  /*cdf0*/  BSYNC B1 ;  /* 0x0000000000017941 */ /* 0x000fea0003800000 */
.L_x_1708:
[----:B------:R-:W-:-:S13]  /*ce00*/  ISETP.GE.AND P0, PT, R3, R0, PT ;  /* 0x000000000300720c */ /* 0x000fda0003f06270 */
[----:B------:R-:W-:Y:S05]  /*ce10*/  @P0 BRA `(.L_x_1716) ;  /* 0x0000005000f40947 */ /* 0x000fea0003800000 */
[----:B------:R0:W5:Y:S01]  /*ce20*/  LDL R37, [R1+0x5c] ;  /* 0x00005c0001257983 */ /* 0x0001620000100800 */
[----:B------:R-:W1:Y:S01]  /*ce30*/  LDC R0, c[0x0][0x3f4] ;  /* 0x0000fd00ff007b82 */ /* 0x000e620000000800 */
[----:B------:R-:W-:Y:S01]  /*ce40*/  BSSY B1, `(.L_x_1717) ;  /* 0x0000030000017945 */ /* 0x000fe20003800000 */
[-C--:B-1----:R-:W-:Y:S02]  /*ce50*/  ISETP.GE.AND P0, PT, R74, R0.reuse, PT ;  /* 0x000000004a00720c */ /* 0x082fe40003f06270 */
[-C--:B------:R-:W-:Y:S02]  /*ce60*/  ISETP.GE.AND P1, PT, R21, R0.reuse, PT ;  /* 0x000000001500720c */ /* 0x080fe40003f26270 */
[-C--:B------:R-:W-:Y:S02]  /*ce70*/  ISETP.GE.AND P2, PT, R73, R0.reuse, PT ;  /* 0x000000004900720c */ /* 0x080fe40003f46270 */
[----:B------:R-:W-:-:S07]  /*ce80*/  ISETP.GE.AND P3, PT, R72, R0, PT ;  /* 0x000000004800720c */ /* 0x000fce0003f66270 */
[----:B0-----:R-:W-:Y:S06]  /*ce90*/  @P0 BRA `(.L_x_1718) ;  /* 0x0000000000a80947 */ /* 0x001fec0003800000 */
[----:B--2345:R-:W0:Y:S01]  /*cea0*/  LDS.128 R8, [R37+0x3000] ;  /* 0x0030000025087984 */ /* 0x03ce220000000c00 */
        /* <DEDUP_REMOVED lines=10> */
[--C-:B0-----:R-:W-:Y:S02]  /*cf50*/  HADD2.F32 R21, -RZ, R11.reuse.H1_H1 ;  /* 0x3000000bff157230 */ /* 0x101fe40000004100 */
[--C-:B------:R-:W-:Y:S02]  /*cf60*/  HADD2.F32 R0, -RZ, R8.reuse.H0_H0 ;  /* 0x20000008ff007230 */ /* 0x100fe40000004100 */
[----:B------:R-:W-:Y:S02]  /*cf70*/  HADD2.F32 R20, -RZ, R11.H0_H0 ;  /* 0x2000000bff147230 */ /* 0x000fe40000004100 */
[C---:B------:R-:W-:Y:S01]  /*cf80*/  FMUL.FTZ R33, R21.reuse, R30 ;  /* 0x0000001e15217220 */ /* 0x040fe20000410000 */
[----:B------:R-:W-:Y:S02]  /*cf90*/  HADD2.F32 R8, -RZ, R8.H1_H1 ;  /* 0x30000008ff087230 */ /* 0x000fe40000004100 */
[----:B------:R-:W-:Y:S01]  /*cfa0*/  FMUL.FTZ R35, R21, R28 ;  /* 0x0000001c15237220 */ /* 0x000fe20000410000 */
[----:B------:R-:W-:-:S02]  /*cfb0*/  HADD2.F32 R11, -RZ, R10.H0_H0 ;  /* 0x2000000aff0b7230 */ /* 0x000fc40000004100 */
[----:B------:R-:W-:Y:S01]  /*cfc0*/  FFMA.FTZ R32, R20, R28, -R33 ;  /* 0x0000001c14207223 */ /* 0x000fe20000010821 */
[----:B------:R-:W-:Y:S02]  /*cfd0*/  HADD2.F32 R10, -RZ, R10.H1_H1 ;  /* 0x3000000aff0a7230 */ /* 0x000fe40000004100 */
[----:B------:R-:W-:Y:S01]  /*cfe0*/  FMUL.FTZ R21, R8, R31 ;  /* 0x0000001f08157220 */ /* 0x000fe20000410000 */
[--C-:B------:R-:W-:Y:S02]  /*cff0*/  HADD2.F32 R3, -RZ, R9.reuse.H0_H0 ;  /* 0x20000009ff037230 */ /* 0x100fe40000004100 */
[----:B------:R-:W-:Y:S01]  /*d000*/  FFMA.FTZ R35, R20, R30, R35 ;  /* 0x0000001e14237223 */ /* 0x000fe20000010023 */
        /* <DEDUP_REMOVED lines=19> */
.L_x_1718:
[----:B------:R-:W-:Y:S05]  /*d140*/  BSYNC B1 ;  /* 0x0000000000017941 */ /* 0x000fea0003800000 */
.L_x_1717:
[----:B------:R-:W-:Y:S04]  /*d150*/  BSSY B1, `(.L_x_1719) ;  /* 0x000002c000017945 */ /* 0x000fe80003800000 */
[----:B------:R-:W-:Y:S05]  /*d160*/  @P1 BRA `(.L_x_1720) ;  /* 0x0000000000a81947 */ /* 0x000fea0003800000 */
[----:B0-2345:R-:W0:Y:S01]  /*d170*/  LDS.128 R8, [R37+0x7000] ;  /* 0x0070000025087984 */ /* 0x03de220000000c00 */
[----:B------:R-:W-:Y:S02]  /*d180*/  SHF.R.U64 R30, R26, 0x10, R27 ;  /* 0x000000101a1e7819 */ /* 0x000fe4000000121b */
[----:B------:R-:W-:Y:S02]  /*d190*/  SHF.R.U64 R32, R24, 0x10, R25 ;  /* 0x0000001018207819 */ /* 0x000fe40000001219 */
[----:B------:R-:W-:Y:S01]  /*d1a0*/  SHF.R.U32.HI R26, RZ, 0x10, R27 ;  /* 0x00000010ff1a7819 */ /* 0x000fe2000001161b */
[----:B------:R-:W-:Y:S01]  /*d1b0*/  HADD2.F32 R27, -RZ, R88.H0_H0 ;  /* 0x20000058ff1b7230 */ /* 0x000fe20000004100 */
[----:B------:R-:W-:Y:S01]  /*d1c0*/  SHF.R.U32.HI R24, RZ, 0x10, R25 ;  /* 0x00000010ff187819 */ /* 0x000fe20000011619 */
[----:B------:R-:W-:Y:S02]  /*d1d0*/  HADD2.F32 R25, -RZ, R87.H1_H1 ;  /* 0x30000057ff197230 */ /* 0x000fe40000004100 */
[----:B------:R-:W-:-:S02]  /*d1e0*/  HADD2.F32 R26, -RZ, R26.H0_H0 ;  /* 0x2000001aff1a7230 */ /* 0x000fc40000004100 */
[----:B------:R-:W-:Y:S02]  /*d1f0*/  HADD2.F32 R24, -RZ, R24.H0_H0 ;  /* 0x20000018ff187230 */ /* 0x000fe40000004100 */
[----:B------:R-:W-:Y:S02]  /*d200*/  HADD2.F32 R88, -RZ, R88.H1_H1 ;  /* 0x30000058ff587230 */ /* 0x000fe40000004100 */
[----:B------:R-:W-:Y:S02]  /*d210*/  HADD2.F32 R87, -RZ, R87.H0_H0 ;  /* 0x20000057ff577230 */ /* 0x000fe40000004100 */
[--C-:B0-----:R-:W-:Y:S02]  /*d220*/  HADD2.F32 R21, -RZ, R11.reuse.H1_H1 ;  /* 0x3000000bff157230 */ /* 0x101fe40000004100 */
[----:B------:R-:W-:Y:S02]  /*d230*/  HADD2.F32 R0, -RZ, R8.H0_H0 ;  /* 0x20000008ff007230 */ /* 0x000fe40000004100 */
[----:B------:R-:W-:-:S02]  /*d240*/  HADD2.F32 R20, -RZ, R11.H0_H0 ;  /* 0x2000000bff147230 */ /* 0x000fc40000004100 */
[C---:B------:R-:W-:Y:S01]  /*d250*/  FMUL.FTZ R29, R21.reuse, R26 ;  /* 0x0000001a151d7220 */ /* 0x040fe20000410000 */
[----:B------:R-:W-:Y:S02]  /*d260*/  HADD2.F32 R8, -RZ, R8.H1_H1 ;  /* 0x30000008ff087230 */ /* 0x000fe40000004100 */
[-C--:B------:R-:W-:Y:S01]  /*d270*/  FMUL.FTZ R31, R21, R24.reuse ;  /* 0x00000018151f7220 */ /* 0x080fe20000410000 */
[--C-:B------:R-:W-:Y:S02]  /*d280*/  HADD2.F32 R11, -RZ, R10.reuse.H0_H0 ;  /* 0x2000000aff0b7230 */ /* 0x100fe40000004100 */
[----:B------:R-:W-:Y:S01]  /*d290*/  FFMA.FTZ R28, R20, R24, -R29 ;  /* 0x00000018141c7223 */ /* 0x000fe2000001081d */
[----:B------:R-:W-:Y:S02]  /*d2a0*/  HADD2.F32 R10, -RZ, R10.H1_H1 ;  /* 0x3000000aff0a7230 */ /* 0x000fe40000004100 */
[----:B------:R-:W-:Y:S01]  /*d2b0*/  FMUL.FTZ R21, R8, R27 ;  /* 0x0000001b08157220 */ /* 0x000fe20000410000 */
[----:B------:R-:W-:-:S02]  /*d2c0*/  HADD2.F32 R3, -RZ, R9.H0_H0 ;  /* 0x20000009ff037230 */ /* 0x000fc40000004100 */
[----:B------:R-:W-:Y:S01]  /*d2d0*/  FFMA.FTZ R31, R20, R26, R31 ;  /* 0x0000001a141f7223 */ /* 0x000fe2000001001f */
[-C--:B------:R-:W-:Y:S01]  /*d2e0*/  FMUL.FTZ R29, R8, R25.reuse ;  /* 0x00000019081d7220 */ /* 0x080fe20000410000 */
[----:B------:R-:W-:Y:S02]  /*d2f0*/  HADD2.F32 R9, -RZ, R9.H1_H1 ;  /* 0x30000009ff097230 */ /* 0x000fe40000004100 */
[C---:B------:R-:W-:Y:S01]  /*d300*/  FFMA.FTZ R21, R0.reuse, R25, -R21 ;  /* 0x0000001900157223 */ /* 0x040fe20000010815 */
[----:B------:R-:W-:Y:S02]  /*d310*/  HADD2.F32 R20, -RZ, R30.H0_H0 ;  /* 0x2000001eff147230 */ /* 0x000fe40000004100 */
        /* <DEDUP_REMOVED lines=15> */
.L_x_1720:
[----:B------:R-:W-:Y:S05]  /*d410*/  BSYNC B1 ;  /* 0x0000000000017941 */ /* 0x000fea0003800000 */
.L_x_1719:
[----:B------:R-:W-:Y:S04]  /*d420*/  BSSY B1, `(.L_x_1721) ;  /* 0x000002c000017945 */ /* 0x000fe80003800000 */
[----:B------:R-:W-:Y:S05]  /*d430*/  @P2 BRA `(.L_x_1722) ;  /* 0x0000000000a82947 */ /* 0x000fea0003800000 */
[----:B012345:R-:W0:Y:S01]  /*d440*/  LDS.128 R8, [R37+0xb000] ;  /* 0x00b0000025087984 */ /* 0x03fe220000000c00 */
[----:B------:R-:W-:Y:S01]  /*d450*/  SHF.R.U64 R28, R14, 0x10, R15 ;  /* 0x000000100e1c7819 */ /* 0x000fe2000000120f */
[--C-:B------:R-:W-:Y:S01]  /*d460*/  HADD2.F32 R21, -RZ, R86.reuse.H0_H0 ;  /* 0x20000056ff157230 */ /* 0x100fe20000004100 */
[----:B------:R-:W-:Y:S01]  /*d470*/  SHF.R.U32.HI R20, RZ, 0x10, R13 ;  /* 0x00000010ff147819 */ /* 0x000fe2000001160d */
[----:B------:R-:W-:Y:S01]  /*d480*/  HADD2.F32 R86, -RZ, R86.H1_H1 ;  /* 0x30000056ff567230 */ /* 0x000fe20000004100 */
[----:B------:R-:W-:Y:S01]  /*d490*/  SHF.R.U32.HI R14, RZ, 0x10, R15 ;  /* 0x00000010ff0e7819 */ /* 0x000fe2000001160f */
[----:B------:R-:W-:Y:S01]  /*d4a0*/  HADD2.F32 R15, -RZ, R85.H0_H0 ;  /* 0x20000055ff0f7230 */ /* 0x000fe20000004100 */
[----:B------:R-:W-:Y:S01]  /*d4b0*/  SHF.R.U64 R26, R12, 0x10, R13 ;  /* 0x000000100c1a7819 */ /* 0x000fe2000000120d */
[----:B------:R-:W-:Y:S02]  /*d4c0*/  HADD2.F32 R20, -RZ, R20.H0_H0 ;  /* 0x20000014ff147230 */ /* 0x000fe40000004100 */
[----:B------:R-:W-:-:S02]  /*d4d0*/  HADD2.F32 R14, -RZ, R14.H0_H0 ;  /* 0x2000000eff0e7230 */ /* 0x000fc40000004100 */
        /* <DEDUP_REMOVED lines=32> */
.L_x_1722:
[----:B------:R-:W-:Y:S05]  /*d6e0*/  BSYNC B1 ;  /* 0x0000000000017941 */ /* 0x000fea0003800000 */
.L_x_1721:
[----:B------:R-:W-:Y:S05]  /*d6f0*/  @P3 BRA `(.L_x_1716) ;  /* 0x0000004800bc3947 */ /* 0x000fea0003800000 */
[----:B012345:R-:W0:Y:S01]  /*d700*/  LDS.128 R8, [R37+0xf000] ;  /* 0x00f0000025087984 */ /* 0x03fe220000000c00 */
[--C-:B------:R-:W-:Y:S01]  /*d710*/  SHF.R.U64 R24, R4, 0x10, R5.reuse ;  /* 0x0000001004187819 */ /* 0x100fe20000001205 */
[----:B------:R-:W-:Y:S01]  /*d720*/  HADD2.F32 R13, -RZ, R84.H0_H0 ;  /* 0x20000054ff0d7230 */ /* 0x000fe20000004100 */
[----:B------:R-:W-:Y:S02]  /*d730*/  SHF.R.U32.HI R4, RZ, 0x10, R5 ;  /* 0x00000010ff047819 */ /* 0x000fe40000011605 */
[--C-:B------:R-:W-:Y:S02]  /*d740*/  SHF.R.U32.HI R12, RZ, 0x10, R7.reuse ;  /* 0x00000010ff0c7819 */ /* 0x100fe40000011607 */
[----:B------:R-:W-:Y:S01]  /*d750*/  SHF.R.U64 R20, R6, 0x10, R7 ;  /* 0x0000001006147819 */ /* 0x000fe20000001207 */
[----:B------:R-:W-:Y:S02]  /*d760*/  HADD2.F32 R6, -RZ, R4.H0_H0 ;  /* 0x20000004ff067230 */ /* 0x000fe40000004100 */
[----:B------:R-:W-:-:S02]  /*d770*/  HADD2.F32 R12, -RZ, R12.H0_H0 ;  /* 0x2000000cff0c7230 */ /* 0x000fc40000004100 */
[--C-:B------:R-:W-:Y:S02]  /*d780*/  HADD2.F32 R7, -RZ, R75.reuse.H1_H1 ;  /* 0x3000004bff077230 */ /* 0x100fe40000004100 */
[----:B------:R-:W-:Y:S02]  /*d790*/  HADD2.F32 R75, -RZ, R75.H0_H0 ;  /* 0x2000004bff4b7230 */ /* 0x000fe40000004100 */
[--C-:B0-----:R-:W-:Y:S02]  /*d7a0*/  HADD2.F32 R5, -RZ, R11.reuse.H0_H0 ;  /* 0x2000000bff057230 */ /* 0x101fe40000004100 */
[----:B------:R-:W-:Y:S02]  /*d7b0*/  HADD2.F32 R11, -RZ, R11.H1_H1 ;  /* 0x3000000bff0b7230 */ /* 0x000fe40000004100 */
[--C-:B------:R-:W-:Y:S02]  /*d7c0*/  HADD2.F32 R0, -RZ, R8.reuse.H0_H0 ;  /* 0x20000008ff007230 */ /* 0x100fe40000004100 */
[----:B------:R-:W-:-:S02]  /*d7d0*/  HADD2.F32 R8, -RZ, R8.H1_H1 ;  /* 0x30000008ff087230 */ /* 0x000fc40000004100 */
[C---:B------:R-:W-:Y:S01]  /*d7e0*/  FMUL.FTZ R14, R11.reuse, R12 ;  /* 0x0000000c0b0e7220 */ /* 0x040fe20000410000 */
[-C--:B------:R-:W-:Y:S01]  /*d7f0*/  FMUL.FTZ R15, R11, R6.reuse ;  /* 0x000000060b0f7220 */ /* 0x080fe20000410000 */
[--C-:B------:R-:W-:Y:S02]  /*d800*/  HADD2.F32 R4, -RZ, R10.reuse.H0_H0 ;  /* 0x2000000aff047230 */ /* 0x100fe40000004100 */
[C---:B------:R-:W-:Y:S01]  /*d810*/  FFMA.FTZ R14, R5.reuse, R6, -R14 ;  /* 0x00000006050e7223 */ /* 0x040fe2000001080e */
[----:B------:R-:W-:Y:S01]  /*d820*/  FFMA.FTZ R21, R5, R12, R15 ;  /* 0x0000000c05157223 */ /* 0x000fe2000001000f */
[----:B------:R-:W-:Y:S02]  /*d830*/  HADD2.F32 R10, -RZ, R10.H1_H1 ;  /* 0x3000000aff0a7230 */ /* 0x000fe40000004100 */
[C---:B------:R-:W-:Y:S01]  /*d840*/  FMUL.FTZ R11, R8.reuse, R13 ;  /* 0x0000000d080b7220 */ /* 0x040fe20000410000 */
[----:B------:R-:W-:Y:S02]  /*d850*/  HADD2.F32 R3, -RZ, R9.H0_H0 ;  /* 0x20000009ff037230 */ /* 0x000fe40000004100 */
[----:B------:R-:W-:Y:S01]  /*d860*/  FMUL.FTZ R15, R8, R7 ;  /* 0x00000007080f7220 */ /* 0x000fe20000410000 */
[----:B------:R-:W-:-:S02]  /*d870*/  HADD2.F32 R5, -RZ, R84.H1_H1 ;  /* 0x30000054ff057230 */ /* 0x000fc40000004100 */
[----:B------:R-:W-:Y:S01]  /*d880*/  FFMA.FTZ R11, R0, R7, -R11 ;  /* 0x00000007000b7223 */ /* 0x000fe2000001080b */
[----:B------:R-:W-:Y:S02]  /*d890*/  HADD2.F32 R9, -RZ, R9.H1_H1 ;  /* 0x30000009ff097230 */ /* 0x000fe40000004100 */
[C---:B------:R-:W-:Y:S01]  /*d8a0*/  FMUL.FTZ R12, R10.reuse, R75 ;  /* 0x0000004b0a0c7220 */ /* 0x040fe20000410000 */
[----:B------:R-:W-:Y:S02]  /*d8b0*/  HADD2.F32 R8, -RZ, R20.H0_H0 ;  /* 0x20000014ff087230 */ /* 0x000fe40000004100 */
[-C--:B------:R-:W-:Y:S01]  /*d8c0*/  FMUL.FTZ R7, R10, R5.reuse ;  /* 0x000000050a077220 */ /* 0x080fe20000410000 */
[----:B------:R-:W-:Y:S02]  /*d8d0*/  HADD2.F32 R6, -RZ, R24.H0_H0 ;  /* 0x20000018ff067230 */ /* 0x000fe40000004100 */
[----:B------:R-:W-:Y:S01]  /*d8e0*/  FFMA.FTZ R12, R4, R5, R12 ;  /* 0x00000005040c7223 */ /* 0x000fe2000001000c */
[----:B------:R-:W-:Y:S01]  /*d8f0*/  FFMA.FTZ R0, R0, R13, R15 ;  /* 0x0000000d00007223 */ /* 0x000fe2000001000f */
[C---:B------:R-:W-:Y:S01]  /*d900*/  FMUL.FTZ R10, R9.reuse, R8 ;  /* 0x00000008090a7220 */ /* 0x040fe20000410000 */
[----:B------:R-:W-:Y:S01]  /*d910*/  FFMA.FTZ R75, R4, R75, -R7 ;  /* 0x0000004b044b7223 */ /* 0x000fe20000010807 */
[----:B------:R-:W-:Y:S01]  /*d920*/  FMUL.FTZ R9, R9, R6 ;  /* 0x0000000609097220 */ /* 0x000fe20000410000 */
[----:B------:R-:W-:Y:S01]  /*d930*/  F2FP.F16.F32.PACK_AB R7, R21, R14 ;  /* 0x0000000e1507723e */ /* 0x000fe200000000ff */
[C---:B------:R-:W-:Y:S01]  /*d940*/  FFMA.FTZ R5, R3.reuse, R6, -R10 ;  /* 0x0000000603057223 */ /* 0x040fe2000001080a */
[----:B------:R-:W-:Y:S01]  /*d950*/  F2FP.F16.F32.PACK_AB R4, R0, R11 ;  /* 0x0000000b0004723e */ /* 0x000fe200000000ff */
[----:B------:R-:W-:Y:S01]  /*d960*/  FFMA.FTZ R8, R3, R8, R9 ;  /* 0x0000000803087223 */ /* 0x000fe20000010009 */
[----:B------:R-:W-:-:S04]  /*d970*/  F2FP.F16.F32.PACK_AB R6, R12, R75 ;  /* 0x0000004b0c06723e */ /* 0x000fc800000000ff */
[----:B------:R-:W-:-:S05]  /*d980*/  F2FP.F16.F32.PACK_AB R5, R8, R5 ;  /* 0x000000050805723e */ /* 0x000fca00000000ff */
[----:B------:R0:W-:Y:S01]  /*d990*/  STS.128 [R37+0xf000], R4 ;  /* 0x00f0000425007388 */ /* 0x0001e20000000c00 */
[----:B------:R-:W-:Y:S05]  /*d9a0*/  BRA `(.L_x_1716) ;  /* 0x0000004800107947 */ /* 0x000fea0003800000 */
.L_x_1677:
[----:B------:R-:W0:Y:S01]  /*d9b0*/  LDC R87, c[0x0][0x448] ;  /* 0x00011200ff577b82 */ /* 0x000e220000000800 */
[----:B------:R-:W-:Y:S01]  /*d9c0*/  ULDC.64 UR4, c[0x0][0x3f8] ;  /* 0x0000fe0000047ab9 */ /* 0x000fe20000000a00 */
[----:B------:R-:W-:Y:S01]  /*d9d0*/  ULDC.64 UR6, c[0x0][0x408] ;  /* 0x0001020000067ab9 */ /* 0x000fe20000000a00 */
[----:B------:R-:W-:Y:S01]  /*d9e0*/  MOV R27, R31 ;  /* 0x0000001f001b7202 */ /* 0x000fe20000000f00 */
[----:B------:R-:W-:Y:S01]  /*d9f0*/  IMAD.MOV.U32 R25, RZ, RZ, R29 ;  /* 0x000000ffff197224 */ /* 0x000fe200078e001d */
[----:B0-----:R-:W-:-:S13]  /*da00*/  ISETP.NE.AND P0, PT, R87, 0x1, PT ;  /* 0x000000015700780c */ /* 0x001fda0003f05270 */
[----:B------:R-:W0:Y:S08]  /*da10*/  @P0 LDC R0, c[0x0][0x44c] ;  /* 0x00011300ff000b82 */ /* 0x000e300000000800 */
[----:B------:R-:W1:Y:S01]  /*da20*/  @P0 LDC R5, c[0x0][0x450] ;  /* 0x00011400ff050b82 */ /* 0x000e620000000800 */
[----:B0-----:R-:W-:-:S05]  /*da30*/  @P0 IMAD.HI.U32 R0, R7, R0, RZ ;  /* 0x0000000007000227 */ /* 0x001fca00078e00ff */
[----:B-1----:R-:W-:-:S04]  /*da40*/  @P0 SHF.R.U32.HI R7, RZ, R5, R0 ;  /* 0x00000005ff070219 */ /* 0x002fc80000011600 */
[----:B------:R-:W-:Y:S01]  /*da50*/  SHF.R.S32.HI R0, RZ, 0x1f, R7 ;  /* 0x0000001fff007819 */ /* 0x000fe20000011407 */
[----:B------:R-:W-:-:S04]  /*da60*/  IMAD.WIDE.U32 R24, R7, UR4, R24 ;  /* 0x0000000407187c25 */ /* 0x000fc8000f8e0018 */
[C---:B------:R-:W-:Y:S02]  /*da70*/  IMAD R4, R0.reuse, UR4, RZ ;  /* 0x0000000400047c24 */ /* 0x040fe4000f8e02ff */
[----:B------:R-:W-:Y:S02]  /*da80*/  IMAD R0, R0, UR6, RZ ;  /* 0x0000000600007c24 */ /* 0x000fe4000f8e02ff */
[C---:B------:R-:W-:Y:S01]  /*da90*/  IMAD R5, R7.reuse, UR5, R4 ;  /* 0x0000000507057c24 */ /* 0x040fe2000f8e0204 */
[----:B------:R-:W-:Y:S01]  /*daa0*/  ULDC.64 UR4, c[0x0][0x3e8] ;  /* 0x0000fa0000047ab9 */ /* 0x000fe20000000a00 */
[C---:B------:R-:W-:Y:S01]  /*dab0*/  IMAD.WIDE.U32 R26, R7.reuse, UR6, R26 ;  /* 0x00000006071a7c25 */ /* 0x040fe2000f8e001a */
[----:B------:R-:W-:Y:S01]  /*dac0*/  LEA R4, P0, R24, UR4, 0x1 ;  /* 0x0000000418047c11 */ /* 0x000fe2000f8008ff */
[----:B------:R-:W-:Y:S02]  /*dad0*/  UMOV UR4, 0xffffffff ;  /* 0xffffffff00047882 */ /* 0x000fe40000000000 */
[----:B------:R-:W-:Y:S01]  /*dae0*/  IMAD R7, R7, UR7, R0 ;  /* 0x0000000707077c24 */ /* 0x000fe2000f8e0200 */
[----:B------:R-:W-:Y:S01]  /*daf0*/  ULDC.64 UR6, c[0x0][0x400] ;  /* 0x0001000000067ab9 */ /* 0x000fe20000000a00 */
[----:B------:R-:W-:Y:S01]  /*db00*/  IMAD.IADD R5, R25, 0x1, R5 ;  /* 0x0000000119057824 */ /* 0x000fe200078e0205 */
[----:B------:R-:W-:Y:S01]  /*db10*/  LEA R0, P1, R26, UR6, 0x1 ;  /* 0x000000061a007c11 */ /* 0x000fe2000f8208ff */
[----:B------:R-:W-:-:S03]  /*db20*/  IMAD.IADD R7, R27, 0x1, R7 ;  /* 0x000000011b077824 */ /* 0x000fc600078e0207 */
[----:B------:R-:W-:Y:S02]  /*db30*/  LEA.HI.X R5, R24, UR5, R5, 0x1, P0 ;  /* 0x0000000518057c11 */ /* 0x000fe400080f0c05 */
[----:B------:R-:W-:Y:S01]  /*db40*/  LEA.HI.X R8, R26, UR7, R7, 0x1, P1 ;  /* 0x000000071a087c11 */ /* 0x000fe200088f0c07 */
[----:B------:R-:W-:Y:S06]  /*db50*/  BRA.DIV UR4, `(.L_x_1723) ;  /* 0x000001ce04bc7947 */ /* 0x000fec000b800000 */
[----:B------:R0:W1:Y:S04]  /*db60*/  SHFL.IDX PT, R6, R5, RZ, 0x181f ;  /* 0x00181fff05067589 */ /* 0x00006800000e0000 */
[----:B------:R0:W2:Y:S04]  /*db70*/  SHFL.IDX PT, R7, R4, RZ, 0x181f ;  /* 0x00181fff04077589 */ /* 0x0000a800000e0000 */
[----:B------:R0:W3:Y:S04]  /*db80*/  SHFL.IDX PT, R9, R8, RZ, 0x181f ;  /* 0x00181fff08097589 */ /* 0x0000e800000e0000 */
[----:B------:R0:W4:Y:S02]  /*db90*/  SHFL.IDX PT, R14, R0, RZ, 0x181f ;  /* 0x00181fff000e7589 */ /* 0x00012400000e0000 */
.L_x_2063:
        /* <DEDUP_REMOVED lines=17> */
[----:B------:R-:W-:-:S07]  /*dcb0*/  CS2R R58, SRZ ;  /* 0x00000000003a7805 */ /* 0x000fce000001ff00 */
[C---:B------:R-:W-:Y:S01]  /*dcc0*/  @!P4 IMAD.SHL.U32 R12, R16.reuse, 0x2, RZ ;  /* 0x00000002100cc824 */ /* 0x040fe200078e00ff */
[----:B------:R-:W-:-:S03]  /*dcd0*/  @!P4 SHF.L.U64.HI R13, R16, 0x1, R17 ;  /* 0x00000001100dc819 */ /* 0x000fc60000010211 */
[----:B------:R-:W-:Y:S02]  /*dce0*/  @!P5 SHF.L.U32 R15, R201, 0x1, RZ ;  /* 0x00000001c90fd819 */ /* 0x000fe400000006ff */
[CC--:B--2---:R-:W-:Y:S02]  /*dcf0*/  @!P4 IADD3 R10, P0, R7.reuse, R12.reuse, RZ ;  /* 0x0000000c070ac210 */ /* 0x0c4fe40007f1e0ff */
[-C--:B------:R-:W-:Y:S02]  /*dd00*/  @!P5 IADD3 R24, P2, R7, R15.reuse, RZ ;  /* 0x0000000f0718d210 */ /* 0x080fe40007f5e0ff */
[----:B----4-:R-:W-:Y:S01]  /*dd10*/  @!P4 IADD3 R12, P1, R14, R12, RZ ;  /* 0x0000000c0e0cc210 */ /* 0x010fe20007f3e0ff */
[----:B-1----:R-:W-:Y:S01]  /*dd20*/  @!P4 IMAD.X R11, R6, 0x1, R13, P0 ;  /* 0x00000001060bc824 */ /* 0x002fe200000e060d */
[----:B------:R-:W-:Y:S02]  /*dd30*/  @!P5 SHF.L.U64.HI R7, R201, 0x1, R224 ;  /* 0x00000001c907d819 */ /* 0x000fe400000102e0 */
[----:B------:R-:W-:-:S02]  /*dd40*/  @!P5 IADD3 R14, P3, R14, R15, RZ ;  /* 0x0000000f0e0ed210 */ /* 0x000fc40007f7e0ff */
[----:B------:R-:W-:Y:S02]  /*dd50*/  CS2R R56, SRZ ;  /* 0x0000000000387805 */ /* 0x000fe4000001ff00 */
[----:B------:R-:W-:Y:S02]  /*dd60*/  CS2R R70, SRZ ;  /* 0x0000000000467805 */ /* 0x000fe4000001ff00 */
[----:B------:R-:W-:Y:S02]  /*dd70*/  CS2R R68, SRZ ;  /* 0x0000000000447805 */ /* 0x000fe4000001ff00 */
[----:B------:R-:W-:Y:S02]  /*dd80*/  CS2R R62, SRZ ;  /* 0x00000000003e7805 */ /* 0x000fe4000001ff00 */
[----:B------:R-:W-:Y:S01]  /*dd90*/  CS2R R60, SRZ ;  /* 0x00000000003c7805 */ /* 0x000fe2000001ff00 */
[C---:B---3--:R-:W-:Y:S01]  /*dda0*/  @!P4 IMAD.X R13, R9.reuse, 0x1, R13, P1 ;  /* 0x00000001090dc824 */ /* 0x048fe200008e060d */
[----:B------:R-:W-:Y:S01]  /*ddb0*/  @!P5 IADD3.X R15, R9, R7, RZ, P3, !PT ;  /* 0x00000007090fd210 */ /* 0x000fe20001ffe4ff */
[----:B------:R-:W-:Y:S01]  /*ddc0*/  @!P5 IMAD.X R25, R6, 0x1, R7, P2 ;  /* 0x000000010619d824 */ /* 0x000fe200010e0607 */
[----:B------:R1:W5:Y:S04]  /*ddd0*/  @!P4 LD.E.128 R64, desc[UR60][R10.64] ;  /* 0x0000003c0a40c980 */ /* 0x000368000c101d00 */
[----:B------:R1:W5:Y:S04]  /*dde0*/  @!P4 LD.E.128 R56, desc[UR60][R12.64] ;  /* 0x0000003c0c38c980 */ /* 0x000368000c101d00 */
[----:B------:R1:W5:Y:S04]  /*ddf0*/  @!P5 LD.E.128 R68, desc[UR60][R24.64] ;  /* 0x0000003c1844d980 */ /* 0x000368000c101d00 */
[----:B------:R1:W5:Y:S02]  /*de00*/  @!P5 LD.E.128 R60, desc[UR60][R14.64] ;  /* 0x0000003c0e3cd980 */ /* 0x000364000c101d00 */
.L_x_1725:
[----:B------:R-:W-:Y:S05]  /*de10*/  BSYNC B1 ;  /* 0x0000000000017941 */ /* 0x000fea0003800000 */
.L_x_1724:
[----:B-1---5:R-:W-:Y:S01]  /*de20*/  IMAD.MOV.U32 R6, RZ, RZ, R70 ;  /* 0x000000ffff067224 */ /* 0x022fe200078e0046 */
[----:B------:R-:W-:Y:S01]  /*de30*/  MOV R10, R69 ;  /* 0x00000045000a7202 */ /* 0x000fe20000000f00 */
[----:B--2---:R-:W-:Y:S01]  /*de40*/  IMAD.MOV.U32 R7, RZ, RZ, R71 ;  /* 0x000000ffff077224 */ /* 0x004fe200078e0047 */
[----:B------:R-:W-:Y:S01]  /*de50*/  UMOV UR4, 0xffffffff ;  /* 0xffffffff00047882 */ /* 0x000fe20000000000 */
[----:B---3--:R-:W-:Y:S01]  /*de60*/  IMAD.MOV.U32 R9, RZ, RZ, R68 ;  /* 0x000000ffff097224 */ /* 0x008fe200078e0044 */
[----:B------:R-:W-:Y:S01]  /*de70*/  PRMT R111, R111, 0x5410, R6 ;  /* 0x000054106f6f7816 */ /* 0x000fe20000000006 */
[----:B------:R-:W-:Y:S01]  /*de80*/  IMAD.MOV.U32 R6, RZ, RZ, R66 ;  /* 0x000000ffff067224 */ /* 0x000fe200078e0042 */
[----:B------:R-:W-:Y:S02]  /*de90*/  PRMT R113, R113, 0x5410, R10 ;  /* 0x0000541071717816 */ /* 0x000fe4000000000a */
[----:B------:R-:W-:Y:S02]  /*dea0*/  CS2R R54, SRZ ;  /* 0x0000000000367805 */ /* 0x000fe4000001ff00 */
[----:B------:R-:W-:Y:S01]  /*deb0*/  PRMT R112, R9, 0x5410, R7 ;  /* 0x0000541009707816 */ /* 0x000fe20000000007 */
[----:B------:R-:W-:Y:S01]  /*dec0*/  IMAD.MOV.U32 R7, RZ, RZ, R67 ;  /* 0x000000ffff077224 */ /* 0x000fe200078e0043 */
        /* <DEDUP_REMOVED lines=8> */
[----:B------:R-:W-:-:S02]  /*df50*/  PRMT R119, R119, 0x5410, R10 ;  /* 0x0000541077777816 */ /* 0x000fc4000000000a */
[----:B------:R-:W-:Y:S02]  /*df60*/  MOV R10, R61 ;  /* 0x0000003d000a7202 */ /* 0x000fe40000000f00 */
[----:B------:R-:W-:Y:S01]  /*df70*/  PRMT R110, R9, 0x5410, R6 ;  /* 0x00005410096e7816 */ /* 0x000fe20000000006 */
[----:B------:R-:W-:Y:S01]  /*df80*/  IMAD.MOV.U32 R6, RZ, RZ, R58 ;  /* 0x000000ffff067224 */ /* 0x000fe200078e003a */
[----:B------:R-:W-:Y:S01]  /*df90*/  PRMT R111, R7, 0x7610, R111 ;  /* 0x00007610076f7816 */ /* 0x000fe2000000006f */
[----:B------:R-:W-:Y:S01]  /*dfa0*/  IMAD.MOV.U32 R7, RZ, RZ, R59 ;  /* 0x000000ffff077224 */ /* 0x000fe200078e003b */
[----:B------:R-:W-:Y:S01]  /*dfb0*/  PRMT R113, R10, 0x7610, R113 ;  /* 0x000076100a717816 */ /* 0x000fe20000000071 */
[----:B------:R-:W-:Y:S01]  /*dfc0*/  IMAD.MOV.U32 R9, RZ, RZ, R56 ;  /* 0x000000ffff097224 */ /* 0x000fe200078e0038 */
[----:B------:R-:W-:Y:S02]  /*dfd0*/  MOV R10, R57 ;  /* 0x00000039000a7202 */ /* 0x000fe40000000f00 */
[----:B------:R-:W-:-:S02]  /*dfe0*/  PRMT R116, R116, 0x5410, R6 ;  /* 0x0000541074747816 */ /* 0x000fc40000000006 */
[----:B------:R-:W-:Y:S02]  /*dff0*/  PRMT R114, R7, 0x7610, R114 ;  /* 0x0000761007727816 */ /* 0x000fe40000000072 */
[----:B------:R-:W-:Y:S02]  /*e000*/  PRMT R118, R118, 0x5410, R9 ;  /* 0x0000541076767816 */ /* 0x000fe40000000009 */
[----:B------:R-:W-:Y:S01]  /*e010*/  PRMT R119, R10, 0x7610, R119 ;  /* 0x000076100a777816 */ /* 0x000fe20000000077 */
[----:B------:R-:W-:Y:S06]  /*e020*/  BRA.DIV UR4, `(.L_x_1726) ;  /* 0x000001ca04f87947 */ /* 0x000fec000b800000 */
[----:B------:R1:W2:Y:S04]  /*e030*/  SHFL.IDX PT, R6, R5, 0x1, 0x181f ;  /* 0x00381f0005067f89 */ /* 0x0002a800000e0000 */
[----:B------:R1:W3:Y:S04]  /*e040*/  SHFL.IDX PT, R7, R4, 0x1, 0x181f ;  /* 0x00381f0004077f89 */ /* 0x0002e800000e0000 */
[----:B------:R1:W0:Y:S04]  /*e050*/  SHFL.IDX PT, R9, R8, 0x1, 0x181f ;  /* 0x00381f0008097f89 */ /* 0x00022800000e0000 */
[----:B----4-:R1:W4:Y:S02]  /*e060*/  SHFL.IDX PT, R14, R0, 0x1, 0x181f ;  /* 0x00381f00000e7f89 */ /* 0x01032400000e0000 */
.L_x_2069:
        /* <DEDUP_REMOVED lines=15> */
[----:B------:R-:W-:-:S09]  /*e160*/  ISETP.GE.AND P5, PT, R219, UR4, PT ;  /* 0x00000004db007c0c */ /* 0x000fd2000bfa6270 */
[C---:B------:R-:W-:Y:S01]  /*e170*/  @!P4 IMAD.SHL.U32 R12, R16.reuse, 0x2, RZ ;  /* 0x00000002100cc824 */ /* 0x040fe200078e00ff */
[----:B------:R-:W-:-:S03]  /*e180*/  @!P4 SHF.L.U64.HI R13, R16, 0x1, R17 ;  /* 0x00000001100dc819 */ /* 0x000fc60000010211 */
[----:B------:R-:W-:Y:S01]  /*e190*/  @!P5 IMAD.SHL.U32 R15, R201, 0x2, RZ ;  /* 0x00000002c90fd824 */ /* 0x000fe200078e00ff */
[CC--:B---3--:R-:W-:Y:S02]  /*e1a0*/  @!P4 IADD3 R10, P0, R7.reuse, R12.reuse, RZ ;  /* 0x0000000c070ac210 */ /* 0x0c8fe40007f1e0ff */
[C---:B----4-:R-:W-:Y:S02]  /*e1b0*/  @!P4 IADD3 R12, P1, R14.reuse, R12, RZ ;  /* 0x0000000c0e0cc210 */ /* 0x050fe40007f3e0ff */
[-C--:B------:R-:W-:Y:S02]  /*e1c0*/  @!P5 IADD3 R24, P2, R7, R15.reuse, RZ ;  /* 0x0000000f0718d210 */ /* 0x080fe40007f5e0ff */
[----:B------:R-:W-:Y:S02]  /*e1d0*/  @!P5 IADD3 R14, P3, R14, R15, RZ ;  /* 0x0000000f0e0ed210 */ /* 0x000fe40007f7e0ff */
[----:B------:R-:W-:Y:S02]  /*e1e0*/  @!P5 SHF.L.U64.HI R7, R201, 0x1, R224 ;  /* 0x00000001c907d819 */ /* 0x000fe400000102e0 */
[----:B------:R-:W-:-:S02]  /*e1f0*/  CS2R R42, SRZ ;  /* 0x00000000002a7805 */ /* 0x000fc4000001ff00 */
[C---:B--2---:R-:W-:Y:S02]  /*e200*/  @!P4 IADD3.X R11, R6.reuse, R13, RZ, P0, !PT ;  /* 0x0000000d060bc210 */ /* 0x044fe400007fe4ff */
[----:B------:R-:W-:Y:S02]  /*e210*/  CS2R R40, SRZ ;  /* 0x0000000000287805 */ /* 0x000fe4000001ff00 */
[----:B------:R-:W-:Y:S02]  /*e220*/  CS2R R54, SRZ ;  /* 0x0000000000367805 */ /* 0x000fe4000001ff00 */
[----:B------:R-:W-:Y:S02]  /*e230*/  CS2R R52, SRZ ;  /* 0x0000000000347805 */ /* 0x000fe4000001ff00 */
[----:B------:R-:W-:Y:S02]  /*e240*/  CS2R R46, SRZ ;  /* 0x00000000002e7805 */ /* 0x000fe4000001ff00 */
[----:B------:R-:W-:Y:S01]  /*e250*/  CS2R R44, SRZ ;  /* 0x00000000002c7805 */ /* 0x000fe2000001ff00 */
[----:B0-----:R-:W-:Y:S01]  /*e260*/  @!P4 IMAD.X R13, R9, 0x1, R13, P1 ;  /* 0x00000001090dc824 */ /* 0x001fe200008e060d */
[----:B------:R0:W5:Y:S01]  /*e270*/  @!P4 LD.E.128 R48, desc[UR60][R10.64] ;  /* 0x0000003c0a30c980 */ /* 0x000162000c101d00 */
[----:B------:R-:W-:-:S02]  /*e280*/  @!P5 IMAD.X R25, R6, 0x1, R7, P2 ;  /* 0x000000010619d824 */ /* 0x000fc400010e0607 */
[----:B------:R-:W-:Y:S01]  /*e290*/  @!P5 IMAD.X R15, R9, 0x1, R7, P3 ;  /* 0x00000001090fd824 */ /* 0x000fe200018e0607 */
[----:B------:R0:W5:Y:S04]  /*e2a0*/  @!P4 LD.E.128 R40, desc[UR60][R12.64] ;  /* 0x0000003c0c28c980 */ /* 0x000168000c101d00 */
[----:B------:R0:W5:Y:S04]  /*e2b0*/  @!P5 LD.E.128 R52, desc[UR60][R24.64] ;  /* 0x0000003c1834d980 */ /* 0x000168000c101d00 */
[----:B------:R0:W5:Y:S02]  /*e2c0*/  @!P5 LD.E.128 R44, desc[UR60][R14.64] ;  /* 0x0000003c0e2cd980 */ /* 0x000164000c101d00 */
.L_x_1728:
[----:B------:R-:W-:Y:S05]  /*e2d0*/  BSYNC B1 ;  /* 0x0000000000017941 */ /* 0x000fea0003800000 */
.L_x_1727:
[----:B---3-5:R-:W-:Y:S01]  /*e2e0*/  IMAD.MOV.U32 R7, RZ, RZ, R55 ;  /* 0x000000ffff077224 */ /* 0x028fe200078e0037 */
[----:B--2---:R-:W-:Y:S01]  /*e2f0*/  MOV R6, R54 ;  /* 0x0000003600067202 */ /* 0x004fe20000000f00 */
[----:B0-----:R-:W-:Y:S01]  /*e300*/  IMAD.MOV.U32 R9, RZ, RZ, R52 ;  /* 0x000000ffff097224 */ /* 0x001fe200078e0034 */
[----:B------:R-:W-:Y:S01]  /*e310*/  UMOV UR4, 0xffffffff ;  /* 0xffffffff00047882 */ /* 0x000fe20000000000 */
        /* <DEDUP_REMOVED lines=25> */
[----:B----4-:R4:W0:Y:S02]  /*e4b0*/  SHFL.IDX PT, R14, R0, 0x2, 0x181f ;  /* 0x00581f00000e7f89 */ /* 0x01082400000e0000 */
.L_x_2075:
[----:B------:R-:W-:Y:S01]  /*e4c0*/  IADD3 R10, R84, 0x40, RZ ;  /* 0x00000040540a7810 */ /* 0x000fe20007ffe0ff */
        /* <DEDUP_REMOVED lines=8> */
[----:B------:R-:W-:Y:S02]  /*e550*/  CS2R R24, SRZ ;  /* 0x0000000000187805 */ /* 0x000fe4000001ff00 */
[----:B------:R-:W-:Y:S01]  /*e560*/  CS2R R26, SRZ ;  /* 0x00000000001a7805 */ /* 0x000fe2000001ff00 */
[----:B------:R-:W-:Y:S06]  /*e570*/  @P0 BRA `(.L_x_1731) ;  /* 0x00000000006c0947 */ /* 0x000fec0003800000 */
        /* <DEDUP_REMOVED lines=9> */
[----:B0-----:R-:W-:Y:S02]  /*e610*/  @!P4 IADD3 R10, P1, R14, R10, RZ ;  /* 0x0000000a0e0ac210 */ /* 0x001fe40007f3e0ff */
[-C--:B------:R-:W-:Y:S01]  /*e620*/  @!P5 IADD3 R12, P2, R7, R15.reuse, RZ ;  /* 0x0000000f070cd210 */ /* 0x080fe20007f5e0ff */
[----:B--2---:R-:W-:Y:S01]  /*e630*/  @!P4 IMAD.X R73, R6, 0x1, R11, P0 ;  /* 0x000000010649c824 */ /* 0x004fe200000e060b */
[----:B------:R-:W-:Y:S02]  /*e640*/  @!P5 IADD3 R14, P3, R14, R15, RZ ;  /* 0x0000000f0e0ed210 */ /* 0x000fe40007f7e0ff */
[----:B------:R-:W-:Y:S02]  /*e650*/  @!P5 SHF.L.U64.HI R7, R201, 0x1, R224 ;  /* 0x00000001c907d819 */ /* 0x000fe400000102e0 */
[----:B------:R-:W-:-:S02]  /*e660*/  CS2R R34, SRZ ;  /* 0x0000000000227805 */ /* 0x000fc4000001ff00 */
[----:B------:R-:W-:Y:S02]  /*e670*/  CS2R R32, SRZ ;  /* 0x0000000000207805 */ /* 0x000fe4000001ff00 */
[----:B------:R-:W-:Y:S02]  /*e680*/  CS2R R24, SRZ ;  /* 0x0000000000187805 */ /* 0x000fe4000001ff00 */
[----:B------:R-:W-:Y:S02]  /*e690*/  CS2R R26, SRZ ;  /* 0x00000000001a7805 */ /* 0x000fe4000001ff00 */
[----:B------:R-:W-:Y:S02]  /*e6a0*/  CS2R R38, SRZ ;  /* 0x0000000000267805 */ /* 0x000fe4000001ff00 */
[----:B------:R-:W-:Y:S02]  /*e6b0*/  CS2R R36, SRZ ;  /* 0x0000000000247805 */ /* 0x000fe4000001ff00 */
[C---:B------:R-:W-:Y:S01]  /*e6c0*/  @!P4 IADD3.X R11, R9.reuse, R11, RZ, P1, !PT ;  /* 0x0000000b090bc210 */ /* 0x040fe20000ffe4ff */
[--C-:B------:R-:W-:Y:S01]  /*e6d0*/  @!P5 IMAD.X R13, R6, 0x1, R7.reuse, P2 ;  /* 0x00000001060dd824 */ /* 0x100fe200010e0607 */
[----:B------:R0:W5:Y:S01]  /*e6e0*/  @!P4 LD.E.128 R28, desc[UR60][R72.64] ;  /* 0x0000003c481cc980 */ /* 0x000162000c101d00 */
[----:B------:R-:W-:-:S03]  /*e6f0*/  @!P5 IMAD.X R15, R9, 0x1, R7, P3 ;  /* 0x00000001090fd824 */ /* 0x000fc600018e0607 */
[----:B------:R0:W5:Y:S04]  /*e700*/  @!P4 LD.E.128 R32, desc[UR60][R10.64] ;  /* 0x0000003c0a20c980 */ /* 0x000168000c101d00 */
[----:B------:R0:W5:Y:S04]  /*e710*/  @!P5 LD.E.128 R24, desc[UR60][R12.64] ;  /* 0x0000003c0c18d980 */ /* 0x000168000c101d00 */
[----:B------:R0:W5:Y:S02]  /*e720*/  @!P5 LD.E.128 R36, desc[UR60][R14.64] ;  /* 0x0000003c0e24d980 */ /* 0x000164000c101d00 */
.L_x_1731:
[----:B------:R-:W-:Y:S05]  /*e730*/  BSYNC B1 ;  /* 0x0000000000017941 */ /* 0x000fea0003800000 */
.L_x_1730:
[----:B--2--5:R-:W-:Y:S01]  /*e740*/  IMAD.MOV.U32 R6, RZ, RZ, R38 ;  /* 0x000000ffff067224 */ /* 0x024fe200078e0026 */
[----:B---3--:R-:W-:Y:S01]  /*e750*/  MOV R7, R39 ;  /* 0x0000002700077202 */ /* 0x008fe20000000f00 */
        /* <DEDUP_REMOVED lines=22> */
[----:B------:R-:W-:-:S04]  /*e8c0*/  CS2R R6, SRZ ;  /* 0x0000000000067805 */ /* 0x000fc8000001ff00 */
[----:B------:R-:W-:Y:S01]  /*e8d0*/  PRMT R91, R9, 0x5410, R10 ;  /* 0x00005410095b7816 */ /* 0x000fe2000000000a */
[----:B------:R-:W-:Y:S06]  /*e8e0*/  BRA.DIV UR4, `(.L_x_1732) ;  /* 0x000001c604a87947 */ /* 0x000fec000b800000 */
[----:B------:R0:W2:Y:S04]  /*e8f0*/  SHFL.IDX PT, R21, R5, 0x3, 0x181f ;  /* 0x00781f0005157f89 */ /* 0x0000a800000e0000 */
[----:B------:R0:W3:Y:S04]  /*e900*/  SHFL.IDX PT, R76, R4, 0x3, 0x181f ;  /* 0x00781f00044c7f89 */ /* 0x0000e800000e0000 */
[----:B------:R0:W0:Y:S04]  /*e910*/  SHFL.IDX PT, R77, R8, 0x3, 0x181f ;  /* 0x00781f00084d7f89 */ /* 0x00002800000e0000 */
[----:B-1--4-:R-:W1:Y:S02]  /*e920*/  SHFL.IDX PT, R0, R0, 0x3, 0x181f ;  /* 0x00781f0000007f89 */ /* 0x012e6400000e0000 */
.L_x_2081:
[----:B------:R-:W4:Y:S01]  /*e930*/  LDL R13, [R1+0x78] ;  /* 0x00007800010d7983 */ /* 0x000f220000100800 */
[----:B------:R-:W-:Y:S01]  /*e940*/  VIADD R84, R84, 0x60 ;  /* 0x0000006054547836 */ /* 0x000fe20000000000 */
[----:B------:R-:W-:Y:S01]  /*e950*/  BSSY B1, `(.L_x_1733) ;  /* 0x0000029000017945 */ /* 0x000fe20003800000 */
[----:B0-----:R-:W-:Y:S02]  /*e960*/  CS2R R4, SRZ ;  /* 0x0000000000047805 */ /* 0x001fe4000001ff00 */
[----:B------:R-:W-:Y:S02]  /*e970*/  CS2R R10, SRZ ;  /* 0x00000000000a7805 */ /* 0x000fe4000001ff00 */
[----:B------:R-:W-:Y:S02]  /*e980*/  CS2R R14, SRZ ;  /* 0x00000000000e7805 */ /* 0x000fe4000001ff00 */
[----:B------:R-:W-:Y:S02]  /*e990*/  ISETP.GE.AND P0, PT, R84, R87, PT ;  /* 0x000000575400720c */ /* 0x000fe40003f06270 */
[----:B------:R-:W-:-:S02]  /*e9a0*/  CS2R R72, SRZ ;  /* 0x0000000000487805 */ /* 0x000fc4000001ff00 */
[----:B------:R-:W-:Y:S02]  /*e9b0*/  CS2R R74, SRZ ;  /* 0x00000000004a7805 */ /* 0x000fe4000001ff00 */
[----:B----4-:R-:W-:-:S04]  /*e9c0*/  LEA.HI R8, R13, R13, RZ, 0x1 ;  /* 0x0000000d0d087211 */ /* 0x010fc800078f08ff */
[----:B------:R-:W-:Y:S02]  /*e9d0*/  LOP3.LUT R12, R8, 0xfffffffe, RZ, 0xc0, !PT ;  /* 0xfffffffe080c7812 */ /* 0x000fe400078ec0ff */
[----:B------:R-:W-:Y:S02]  /*e9e0*/  CS2R R8, SRZ ;  /* 0x0000000000087805 */ /* 0x000fe4000001ff00 */
[----:B------:R-:W-:Y:S02]  /*e9f0*/  IADD3 R115, R13, -R12, RZ ;  /* 0x8000000c0d737210 */ /* 0x000fe40007ffe0ff */
[----:B------:R-:W-:Y:S02]  /*ea00*/  CS2R R12, SRZ ;  /* 0x00000000000c7805 */ /* 0x000fe4000001ff00 */
[----:B------:R-:W-:Y:S01]  /*ea10*/  SHF.L.U32 R115, R115, 0x1f, RZ ;  /* 0x0000001f73737819 */ /* 0x000fe200000006ff */
        /* <DEDUP_REMOVED lines=9> */
[----:B---3--:R-:W-:-:S04]  /*eab0*/  @!P4 IADD3 R82, P0, R76, R79, RZ ;  /* 0x0000004f4c52c210 */ /* 0x008fc80007f1e0ff */
[----:B------:R-:W-:Y:S02]  /*eac0*/  @!P5 IADD3 R80, P2, R76, R5, RZ ;  /* 0x000000054c50d210 */ /* 0x000fe40007f5e0ff */
[C---:B-1----:R-:W-:Y:S01]  /*ead0*/  @!P4 IADD3 R78, P1, R0.reuse, R79, RZ ;  /* 0x0000004f004ec210 */ /* 0x042fe20007f3e0ff */
[----:B--2---:R-:W-:Y:S01]  /*eae0*/  @!P4 IMAD.X R83, R21, 0x1, R4, P0 ;  /* 0x000000011553c824 */ /* 0x004fe200000e0604 */
[----:B------:R-:W-:Y:S02]  /*eaf0*/  @!P5 IADD3 R76, P3, R0, R5, RZ ;  /* 0x00000005004cd210 */ /* 0x000fe40007f7e0ff */
[----:B------:R-:W-:Y:S02]  /*eb00*/  @!P5 SHF.L.U64.HI R0, R201, 0x1, R224 ;  /* 0x00000001c900d819 */ /* 0x000fe400000102e0 */
[----:B------:R-:W-:Y:S02]  /*eb10*/  CS2R R10, SRZ ;  /* 0x00000000000a7805 */ /* 0x000fe4000001ff00 */
[----:B------:R-:W-:-:S02]  /*eb20*/  @!P4 IADD3.X R79, R77, R4, RZ, P1, !PT ;  /* 0x000000044d4fc210 */ /* 0x000fc40000ffe4ff */
[----:B------:R-:W-:Y:S02]  /*eb30*/  CS2R R8, SRZ ;  /* 0x0000000000087805 */ /* 0x000fe4000001ff00 */
[----:B------:R-:W-:Y:S02]  /*eb40*/  CS2R R72, SRZ ;  /* 0x0000000000487805 */ /* 0x000fe4000001ff00 */
[----:B------:R-:W-:Y:S02]  /*eb50*/  CS2R R74, SRZ ;  /* 0x00000000004a7805 */ /* 0x000fe4000001ff00 */
[----:B------:R-:W-:Y:S02]  /*eb60*/  CS2R R6, SRZ ;  /* 0x0000000000067805 */ /* 0x000fe4000001ff00 */
[----:B------:R-:W-:Y:S01]  /*eb70*/  CS2R R4, SRZ ;  /* 0x0000000000047805 */ /* 0x000fe2000001ff00 */
[--C-:B------:R-:W-:Y:S01]  /*eb80*/  @!P5 IMAD.X R81, R21, 0x1, R0.reuse, P2 ;  /* 0x000000011551d824 */ /* 0x100fe200010e0600 */
[----:B------:R0:W5:Y:S01]  /*eb90*/  @!P4 LD.E.128 R12, desc[UR60][R82.64] ;  /* 0x0000003c520cc980 */ /* 0x000162000c101d00 */
[----:B------:R-:W-:-:S03]  /*eba0*/  @!P5 IMAD.X R77, R77, 0x1, R0, P3 ;  /* 0x000000014d4dd824 */ /* 0x000fc600018e0600 */
[----:B------:R0:W5:Y:S04]  /*ebb0*/  @!P4 LD.E.128 R8, desc[UR60][R78.64] ;  /* 0x0000003c4e08c980 */ /* 0x000168000c101d00 */
[----:B------:R0:W5:Y:S04]  /*ebc0*/  @!P5 LD.E.128 R72, desc[UR60][R80.64] ;  /* 0x0000003c5048d980 */ /* 0x000168000c101d00 */
[----:B------:R0:W5:Y:S02]  /*ebd0*/  @!P5 LD.E.128 R4, desc[UR60][R76.64] ;  /* 0x0000003c4c04d980 */ /* 0x000164000c101d00 */
.L_x_1734:
[----:B------:R-:W-:Y:S05]  /*ebe0*/  BSYNC B1 ;  /* 0x0000000000017941 */ /* 0x000fea0003800000 */
.L_x_1733:
[----:B0-----:R-:W4:Y:S01]  /*ebf0*/  LDL R79, [R1+0x48] ;  /* 0x00004800014f7983 */ /* 0x001f220000100800 */
[----:B------:R-:W0:Y:S03]  /*ec00*/  SYNCS.PHASECHK.TRANS64.TRYWAIT P0, [R18+URZ+0x30800], R115 ;  /* 0x03080073120075a7 */ /* 0x000e26000800017f */
[----:B------:R-:W4:Y:S01]  /*ec10*/  LDL R78, [R1+0x10] ;  /* 0x00001000014e7983 */ /* 0x000f220000100800 */
[----:B-1---5:R-:W-:Y:S01]  /*ec20*/  IMAD.MOV.U32 R0, RZ, RZ, R6 ;  /* 0x000000ffff007224 */ /* 0x022fe200078e0006 */
[----:B--2---:R-:W-:Y:S01]  /*ec30*/  MOV R21, R7 ;  /* 0x0000000700157202 */ /* 0x004fe20000000f00 */
[----:B---3--:R-:W-:Y:S01]  /*ec40*/  IMAD.MOV.U32 R76, RZ, RZ, R5 ;  /* 0x000000ffff4c7224 */ /* 0x008fe200078e0005 */
[----:B------:R-:W-:Y:S01]  /*ec50*/  BSSY B1, `(.L_x_1735) ;  /* 0x000001d000017945 */ /* 0x000fe20003800000 */
[----:B------:R-:W-:Y:S01]  /*ec60*/  IMAD.MOV.U32 R77, RZ, RZ, R10 ;  /* 0x000000ffff4d7224 */ /* 0x000fe200078e000a */
[----:B------:R-:W-:Y:S01]  /*ec70*/  PRMT R84, R0, 0x5410, R21 ;  /* 0x0000541000547816 */ /* 0x000fe20000000015 */
[----:B------:R-:W-:-:S02]  /*ec80*/  IMAD.MOV.U32 R0, RZ, RZ, R4 ;  /* 0x000000ffff007224 */ /* 0x000fc400078e0004 */
        /* <DEDUP_REMOVED lines=14> */
[----:B------:R-:W-:Y:S02]  /*ed70*/  PRMT R94, R94, 0x5410, R0 ;  /* 0x000054105e5e7816 */ /* 0x000fe40000000000 */
[----:B------:R-:W-:Y:S02]  /*ed80*/  MOV R77, R73 ;  /* 0x00000049004d7202 */ /* 0x000fe40000000f00 */
[----:B------:R-:W-:Y:S02]  /*ed90*/  SHF.R.S32.HI R0, RZ, 0x1f, R219 ;  /* 0x0000001fff007819 */ /* 0x000fe400000114db */
[----:B------:R-:W-:Y:S01]  /*eda0*/  PRMT R86, R76, 0x5410, R77 ;  /* 0x000054104c567816 */ /* 0x000fe2000000004d */
[----:B------:R-:W-:Y:S01]  /*edb0*/  IMAD.MOV.U32 R76, RZ, RZ, R75 ;  /* 0x000000ffff4c7224 */ /* 0x000fe200078e004b */
[----:B------:R-:W-:-:S02]  /*edc0*/  LEA.HI R0, R0, R219, RZ, 0x3 ;  /* 0x000000db00007211 */ /* 0x000fc400078f18ff */
[----:B----4-:R-:W-:-:S04]  /*edd0*/  VIADDMNMX R21, R87, -R79, 0x80, PT ;  /* 0x0000008057157446 */ /* 0x010fc8000380094f */
[----:B------:R-:W-:Y:S01]  /*ede0*/  ISETP.GE.AND P1, PT, R78, R21, PT ;  /* 0x000000154e00720c */ /* 0x000fe20003f26270 */
[----:B------:R-:W-:-:S05]  /*edf0*/  IMAD.MOV.U32 R78, RZ, RZ, R74 ;  /* 0x000000ffff4e7224 */ /* 0x000fca00078e004a */
[----:B------:R-:W-:Y:S01]  /*ee00*/  PRMT R87, R78, 0x7610, R87 ;  /* 0x000076104e577816 */ /* 0x000fe20000000057 */
[----:B0-----:R-:W-:Y:S06]  /*ee10*/  @!P0 BRA `(.L_x_1736) ;  /* 0x000001c000d08947 */ /* 0x001fec0003800000 */
.L_x_2082:
[----:B------:R-:W-:Y:S05]  /*ee20*/  BSYNC B1 ;  /* 0x0000000000017941 */ /* 0x000fea0003800000 */
.L_x_1735:
[----:B------:R-:W-:Y:S01]  /*ee30*/  BSSY B1, `(.L_x_1737) ;  /* 0x00000cd000017945 */ /* 0x000fe20003800000 */
[----:B------:R-:W-:Y:S02]  /*ee40*/  PRMT R87, R87, 0x5410, R76 ;  /* 0x0000541057577816 */ /* 0x000fe4000000004c */
[----:B------:R-:W-:Y:S01]  /*ee50*/  SHF.R.S32.HI R0, RZ, 0x3, R0 ;  /* 0x00000003ff007819 */ /* 0x000fe20000011400 */
[----:B------:R-:W-:Y:S06]  /*ee60*/  @P1 BRA `(.L_x_1738) ;  /* 0x0000000c00241947 */ /* 0x000fec0003800000 */
[----:B------:R1:W5:Y:S01]  /*ee70*/  LDL R135, [R1+0x50] ;  /* 0x0000500001877983 */ /* 0x0003620000100800 */
[----:B0-----:R-:W0:Y:S03]  /*ee80*/  LDC R115, c[0x0][0x3f4] ;  /* 0x0000fd00ff737b82 */ /* 0x001e260000000800 */
[----:B------:R1:W5:Y:S04]  /*ee90*/  LDL R134, [R1+0xa4] ;  /* 0x0000a40001867983 */ /* 0x0003680000100800 */
[----:B------:R1:W5:Y:S01]  /*eea0*/  LDL R133, [R1+0x58] ;  /* 0x0000580001857983 */ /* 0x0003620000100800 */
[----:B------:R-:W-:Y:S01]  /*eeb0*/  BSSY B2, `(.L_x_1739) ;  /* 0x0000064000027945 */ /* 0x000fe20003800000 */
[----:B0-----:R-:W-:-:S02]  /*eec0*/  ISETP.GE.AND P0, PT, R16, R115, PT ;  /* 0x000000731000720c */ /* 0x001fc40003f06270 */
[----:B------:R-:W-:-:S11]  /*eed0*/  ISETP.GE.AND P1, PT, R219, R115, PT ;  /* 0x00000073db00720c */ /* 0x000fd60003f26270 */
[----:B-1----:R-:W-:Y:S05]  /*eee0*/  @P0 BRA `(.L_x_1740) ;  /* 0x0000000400800947 */ /* 0x002fea0003800000 */
[----:B------:R-:W2:Y:S04]  /*eef0*/  LDL R77, [R1+0x68] ;  /* 0x00006800014d7983 */ /* 0x000ea80000100800 */
[----:B------:R-:W3:Y:S01]  /*ef00*/  LDL R136, [R1+0x5c] ;  /* 0x00005c0001887983 */ /* 0x000ee20000100800 */
[----:B------:R-:W-:Y:S01]  /*ef10*/  SHF.R.U32.HI R130, RZ, 0x10, R57 ;  /* 0x00000010ff827819 */ /* 0x000fe20000011639 */
[--C-:B------:R-:W-:Y:S01]  /*ef20*/  HADD2.F32 R129, -RZ, R119.reuse.H0_H0 ;  /* 0x20000077ff817230 */ /* 0x100fe20000004100 */
[--C-:B------:R-:W-:Y:S01]  /*ef30*/  SHF.R.U32.HI R127, RZ, 0x10, R65.reuse ;  /* 0x00000010ff7f7819 */ /* 0x100fe20000011641 */
[----:B------:R-:W-:Y:S01]  /*ef40*/  HADD2.F32 R126, -RZ, R119.H1_H1 ;  /* 0x30000077ff7e7230 */ /* 0x000fe20000004100 */
[----:B------:R-:W-:Y:S01]  /*ef50*/  SHF.R.U64 R64, R64, 0x10, R65 ;  /* 0x0000001040407819 */ /* 0x000fe20000001241 */
[----:B------:R-:W-:Y:S01]  /*ef60*/  HADD2.F32 R130, -RZ, R130.H0_H0 ;  /* 0x20000082ff827230 */ /* 0x000fe20000004100 */
[----:B------:R-:W-:Y:S01]  /*ef70*/  SHF.R.U64 R56, R56, 0x10, R57 ;  /* 0x0000001038387819 */ /* 0x000fe20000001239 */
[----:B------:R-:W-:Y:S01]  /*ef80*/  HADD2.F32 R127, -RZ, R127.H0_H0 ;  /* 0x2000007fff7f7230 */ /* 0x000fe20000004100 */
[----:B------:R-:W-:Y:S01]  /*ef90*/  SHF.R.U64 R57, R66, 0x10, R67 ;  /* 0x0000001042397819 */ /* 0x000fe20000001243 */
[----:B------:R-:W-:Y:S01]  /*efa0*/  HADD2.F32 R128, -RZ, R118.H1_H1 ;  /* 0x30000076ff807230 */ /* 0x000fe20000004100 */
[----:B------:R-:W-:-:S02]  /*efb0*/  SHF.R.U64 R58, R58, 0x10, R59 ;  /* 0x000000103a3a7819 */ /* 0x000fc4000000123b */
[----:B------:R-:W-:Y:S01]  /*efc0*/  SHF.R.U32.HI R66, RZ, 0x10, R67 ;  /* 0x00000010ff427819 */ /* 0x000fe20000011643 */
[----:B------:R-:W-:Y:S01]  /*efd0*/  HADD2.F32 R57, -RZ, R57.H0_H0 ;  /* 0x20000039ff397230 */ /* 0x000fe20000004100 */
[----:B------:R-:W-:-:S03]  /*efe0*/  SHF.R.U32.HI R59, RZ, 0x10, R59 ;  /* 0x00000010ff3b7819 */ /* 0x000fc6000001163b */
[----:B------:R-:W-:Y:S01]  /*eff0*/  HADD2.F32 R66, -RZ, R66.H0_H0 ;  /* 0x20000042ff427230 */ /* 0x000fe20000004100 */
[----:B--2---:R-:W-:-:S04]  /*f000*/  LEA.HI R76, R115, R77, RZ, 0x1d ;  /* 0x0000004d734c7211 */ /* 0x004fc800078fe8ff */
[----:B------:R-:W-:Y:S01]  /*f010*/  SHF.R.S32.HI R79, RZ, 0x1f, R76 ;  /* 0x0000001fff4f7819 */ /* 0x000fe2000001144c */
[----:B------:R-:W-:-:S03]  /*f020*/  IMAD.SHL.U32 R77, R76, 0x8, RZ ;  /* 0x000000084c4d7824 */ /* 0x000fc600078e00ff */
[----:B------:R-:W-:Y:S02]  /*f030*/  LEA.HI R79, R79, R76, RZ, 0x3 ;  /* 0x0000004c4f4f7211 */ /* 0x000fe400078f18ff */
[----:B-----5:R-:W-:Y:S02]  /*f040*/  LOP3.LUT R77, R135, 0x38, R77, 0xf8, !PT ;  /* 0x00000038874d7812 */ /* 0x020fe400078ef84d */
[----:B------:R-:W-:Y:S02]  /*f050*/  SHF.L.U32 R79, R79, 0xa, RZ ;  /* 0x0000000a4f4f7819 */ /* 0x000fe400000006ff */
[----:B------:R-:W-:Y:S02]  /*f060*/  LOP3.LUT R81, R77, R134, RZ, 0x3c, !PT ;  /* 0x000000864d517212 */ /* 0x000fe400078e3cff */
[----:B------:R-:W-:Y:S02]  /*f070*/  LOP3.LUT R80, R79, 0x7fffe000, RZ, 0xc0, !PT ;  /* 0x7fffe0004f507812 */ /* 0x000fe400078ec0ff */
[----:B---3--:R-:W0:Y:S02]  /*f080*/  LDS.128 R76, [R136] ;  /* 0x00000000884c7984 */ /* 0x008e240000000c00 */
[----:B------:R-:W-:-:S05]  /*f090*/  IADD3 R81, R81, R80, R133 ;  /* 0x0000005051517210 */ /* 0x000fca0007ffe085 */
[----:B------:R-:W-:-:S05]  /*f0a0*/  IMAD R117, R81, 0x2, R18 ;  /* 0x0000000251757824 */ /* 0x000fca00078e0212 */
[----:B------:R-:W1:Y:S01]  /*f0b0*/  LDS.128 R80, [R117+0x10400] ;  /* 0x0104000075507984 */ /* 0x000e620000000c00 */
[--C-:B0-----:R-:W-:Y:S02]  /*f0c0*/  HADD2.F32 R120, -RZ, R77.reuse.H0_H0 ;  /* 0x2000004dff787230 */ /* 0x101fe40000004100 */
[----:B------:R-:W-:Y:S02]  /*f0d0*/  HADD2.F32 R123, -RZ, R77.H1_H1 ;  /* 0x3000004dff7b7230 */ /* 0x000fe40000004100 */
[----:B------:R-:W-:Y:S02]  /*f0e0*/  HADD2.F32 R122, -RZ, R76.H0_H0 ;  /* 0x2000004cff7a7230 */ /* 0x000fe40000004100 */
[----:B------:R-:W-:Y:S02]  /*f0f0*/  HADD2.F32 R65, -RZ, R78.H0_H0 ;  /* 0x2000004eff417230 */ /* 0x000fe40000004100 */
[--C-:B------:R-:W-:Y:S02]  /*f100*/  HADD2.F32 R67, -RZ, R79.reuse.H0_H0 ;  /* 0x2000004fff437230 */ /* 0x100fe40000004100 */
[----:B------:R-:W-:-:S02]  /*f110*/  HADD2.F32 R79, -RZ, R79.H1_H1 ;  /* 0x3000004fff4f7230 */ /* 0x000fc40000004100 */
[--C-:B-1----:R-:W-:Y:S02]  /*f120*/  HADD2.F32 R77, -RZ, R81.reuse.H0_H0 ;  /* 0x20000051ff4d7230 */ /* 0x102fe40000004100 */
[----:B------:R-:W-:Y:S02]  /*f130*/  HADD2.F32 R124, -RZ, R81.H1_H1 ;  /* 0x30000051ff7c7230 */ /* 0x000fe40000004100 */
[----:B------:R-:W-:Y:S02]  /*f140*/  HADD2.F32 R119, -RZ, R80.H0_H0 ;  /* 0x20000050ff777230 */ /* 0x000fe40000004100 */
[C---:B------:R-:W-:Y:S01]  /*f150*/  FMUL.FTZ R81, R77.reuse, R129 ;  /* 0x000000814d517220 */ /* 0x040fe20000410000 */
[----:B------:R-:W-:Y:S01]  /*f160*/  FMUL.FTZ R131, R77, R126 ;  /* 0x0000007e4d837220 */ /* 0x000fe20000410000 */
[----:B------:R-:W-:Y:S01]  /*f170*/  FMUL.FTZ R132, R124, R130 ;  /* 0x000000827c847220 */ /* 0x000fe20000410000 */
[----:B------:R-:W-:Y:S02]  /*f180*/  HADD2.F32 R125, -RZ, R82.H0_H0 ;  /* 0x20000052ff7d7230 */ /* 0x000fe40000004100 */
[----:B------:R-:W-:Y:S01]  /*f190*/  FFMA.FTZ R77, R120, R126, -R81 ;  /* 0x0000007e784d7223 */ /* 0x000fe20000010851 */
[----:B------:R-:W-:-:S02]  /*f1a0*/  HADD2.F32 R126, -RZ, R118.H0_H0 ;  /* 0x20000076ff7e7230 */ /* 0x000fc40000004100 */
[----:B------:R-:W-:Y:S01]  /*f1b0*/  FFMA.FTZ R81, R120, R129, R131 ;  /* 0x0000008178517223 */ /* 0x000fe20000010083 */
[-C--:B------:R-:W-:Y:S01]  /*f1c0*/  FMUL.FTZ R120, R124, R127.reuse ;  /* 0x0000007f7c787220 */ /* 0x080fe20000410000 */
[----:B------:R-:W-:Y:S01]  /*f1d0*/  FFMA.FTZ R118, R123, R127, -R132 ;  /* 0x0000007f7b767223 */ /* 0x000fe20000010884 */
[C---:B------:R-:W-:Y:S01]  /*f1e0*/  FMUL.FTZ R127, R119.reuse, R128 ;  /* 0x00000080777f7220 */ /* 0x040fe20000410000 */
[----:B------:R-:W-:Y:S01]  /*f1f0*/  FMUL.FTZ R129, R119, R126 ;  /* 0x0000007e77817220 */ /* 0x000fe20000410000 */
[--C-:B------:R-:W-:Y:S02]  /*f200*/  HADD2.F32 R132, -RZ, R116.reuse.H1_H1 ;  /* 0x30000074ff847230 */ /* 0x100fe40000004100 */
[----:B------:R-:W-:Y:S01]  /*f210*/  FFMA.FTZ R120, R123, R130, R120 ;  /* 0x000000827b787223 */ /* 0x000fe20000010078 */
[----:B------:R-:W-:Y:S02]  /*f220*/  HADD2.F32 R124, -RZ, R116.H0_H0 ;  /* 0x20000074ff7c7230 */ /* 0x000fe40000004100 */
[C---:B------:R-:W-:Y:S01]  /*f230*/  FFMA.FTZ R119, R122.reuse, R126, -R127 ;  /* 0x0000007e7a777223 */ /* 0x040fe2000001087f */
[----:B------:R-:W-:Y:S01]  /*f240*/  FFMA.FTZ R116, R122, R128, R129 ;  /* 0x000000807a747223 */ /* 0x000fe20000010081 */
[----:B------:R-:W-:-:S02]  /*f250*/  HADD2.F32 R122, -RZ, R114.H1_H1 ;  /* 0x30000072ff7a7230 */ /* 0x000fc40000004100 */
[C---:B------:R-:W-:Y:S01]  /*f260*/  FMUL.FTZ R126, R125.reuse, R132 ;  /* 0x000000847d7e7220 */ /* 0x040fe20000410000 */
[--C-:B------:R-:W-:Y:S02]  /*f270*/  HADD2.F32 R121, -RZ, R83.reuse.H0_H0 ;  /* 0x20000053ff797230 */ /* 0x100fe40000004100 */
[-C--:B------:R-:W-:Y:S01]  /*f280*/  FMUL.FTZ R128, R125, R124.reuse ;  /* 0x0000007c7d807220 */ /* 0x080fe20000410000 */
[----:B------:R-:W-:Y:S02]  /*f290*/  HADD2.F32 R114, -RZ, R114.H0_H0 ;  /* 0x20000072ff727230 */ /* 0x000fe40000004100 */
[C---:B------:R-:W-:Y:S01]  /*f2a0*/  FFMA.FTZ R126, R65.reuse, R124, -R126 ;  /* 0x0000007c417e7223 */ /* 0x040fe2000001087e */
[----:B------:R-:W-:Y:S02]  /*f2b0*/  HADD2.F32 R83, -RZ, R83.H1_H1 ;  /* 0x30000053ff537230 */ /* 0x000fe40000004100 */
[----:B------:R-:W-:Y:S01]  /*f2c0*/  FFMA.FTZ R128, R65, R132, R128 ;  /* 0x0000008441807223 */ /* 0x000fe20000010080 */
[----:B------:R-:W-:-:S02]  /*f2d0*/  HADD2.F32 R124, -RZ, R59.H0_H0 ;  /* 0x2000003bff7c7230 */ /* 0x000fc40000004100 */
[C---:B------:R-:W-:Y:S01]  /*f2e0*/  FMUL.FTZ R130, R121.reuse, R114 ;  /* 0x0000007279827220 */ /* 0x040fe20000410000 */
[-C--:B------:R-:W-:Y:S01]  /*f2f0*/  FMUL.FTZ R121, R121, R122.reuse ;  /* 0x0000007a79797220 */ /* 0x080fe20000410000 */
[----:B------:R-:W-:Y:S02]  /*f300*/  HADD2.F32 R80, -RZ, R80.H1_H1 ;  /* 0x30000050ff507230 */ /* 0x000fe40000004100 */
[C---:B------:R-:W-:Y:S01]  /*f310*/  FFMA.FTZ R130, R67.reuse, R122, -R130 ;  /* 0x0000007a43827223 */ /* 0x040fe20000010882 */
[----:B------:R-:W-:Y:S01]  /*f320*/  FFMA.FTZ R114, R67, R114, R121 ;  /* 0x0000007243727223 */ /* 0x000fe20000010079 */
[----:B------:R-:W-:Y:S02]  /*f330*/  HADD2.F32 R82, -RZ, R82.H1_H1 ;  /* 0x30000052ff527230 */ /* 0x000fe40000004100 */
[C---:B------:R-:W-:Y:S01]  /*f340*/  FMUL.FTZ R132, R83.reuse, R124 ;  /* 0x0000007c53847220 */ /* 0x040fe20000410000 */
[----:B------:R-:W-:Y:S01]  /*f350*/  FMUL.FTZ R122, R83, R66 ;  /* 0x00000042537a7220 */ /* 0x000fe20000410000 */
[----:B------:R-:W-:-:S02]  /*f360*/  HADD2.F32 R65, -RZ, R56.H0_H0 ;  /* 0x20000038ff417230 */ /* 0x000fc40000004100 */
[----:B------:R-:W-:Y:S02]  /*f370*/  HADD2.F32 R67, -RZ, R58.H0_H0 ;  /* 0x2000003aff437230 */ /* 0x000fe40000004100 */
[C---:B------:R-:W-:Y:S01]  /*f380*/  FFMA.FTZ R123, R79.reuse, R66, -R132 ;  /* 0x000000424f7b7223 */ /* 0x040fe20000010884 */
[----:B------:R-:W-:Y:S02]  /*f390*/  HADD2.F32 R59, -RZ, R64.H0_H0 ;  /* 0x20000040ff3b7230 */ /* 0x000fe40000004100 */
[----:B------:R-:W-:Y:S01]  /*f3a0*/  FFMA.FTZ R125, R79, R124, R122 ;  /* 0x0000007c4f7d7223 */ /* 0x000fe2000001007a */
[----:B------:R-:W-:Y:S02]  /*f3b0*/  HADD2.F32 R76, -RZ, R76.H1_H1 ;  /* 0x3000004cff4c7230 */ /* 0x000fe40000004100 */
[----:B------:R-:W-:Y:S01]  /*f3c0*/  FMUL.FTZ R79, R80, R65 ;  /* 0x00000041504f7220 */ /* 0x000fe20000410000 */
[----:B------:R-:W-:Y:S02]  /*f3d0*/  HADD2.F32 R78, -RZ, R78.H1_H1 ;  /* 0x3000004eff4e7230 */ /* 0x000fe40000004100 */
        /* <DEDUP_REMOVED lines=17> */
.L_x_1740:
[----:B------:R-:W-:Y:S05]  /*f4f0*/  BSYNC B2 ;  /* 0x0000000000027941 */ /* 0x000fea0003800000 */
.L_x_1739:
[----:B------:R-:W-:Y:S05]  /*f500*/  @P1 BRA `(.L_x_1738) ;  /* 0x00000004007c1947 */ /* 0x000fea0003800000 */
[----:B------:R-:W2:Y:S01]  /*f510*/  LDL R120, [R1+0x98] ;  /* 0x0000980001787983 */ /* 0x000ea20000100800 */
[----:B------:R-:W-:Y:S01]  /*f520*/  LEA.HI R115, R115, R0, RZ, 0x1d ;  /* 0x0000000073737211 */ /* 0x000fe200078fe8ff */
[--C-:B------:R-:W-:Y:S01]  /*f530*/  HADD2.F32 R81, -RZ, R113.reuse.H1_H1 ;  /* 0x30000071ff517230 */ /* 0x100fe20000004100 */
[----:B------:R-:W-:Y:S01]  /*f540*/  SHF.R.U32.HI R83, RZ, 0x10, R61 ;  /* 0x00000010ff537819 */ /* 0x000fe2000001163d */
[----:B------:R-:W-:Y:S01]  /*f550*/  HADD2.F32 R113, -RZ, R113.H0_H0 ;  /* 0x20000071ff717230 */ /* 0x000fe20000004100 */
[----:B0-----:R-:W-:Y:S01]  /*f560*/  SHF.R.S32.HI R58, RZ, 0x1f, R115 ;  /* 0x0000001fff3a7819 */ /* 0x001fe20000011473 */
[----:B------:R-:W-:Y:S01]  /*f570*/  IMAD.SHL.U32 R56, R115, 0x8, RZ ;  /* 0x0000000873387824 */ /* 0x000fe200078e00ff */
[----:B------:R-:W-:Y:S01]  /*f580*/  SHF.R.U64 R68, R68, 0x10, R69 ;  /* 0x0000001044447819 */ /* 0x000fe20000001245 */
[----:B------:R-:W-:Y:S01]  /*f590*/  HADD2.F32 R83, -RZ, R83.H0_H0 ;  /* 0x20000053ff537230 */ /* 0x000fe20000004100 */
[----:B------:R-:W-:Y:S02]  /*f5a0*/  LEA.HI R58, R58, R115, RZ, 0x3 ;  /* 0x000000733a3a7211 */ /* 0x000fe400078f18ff */
[----:B-----5:R-:W-:-:S02]  /*f5b0*/  LOP3.LUT R56, R135, 0x38, R56, 0xf8, !PT ;  /* 0x0000003887387812 */ /* 0x020fc400078ef838 */
[----:B------:R-:W-:Y:S01]  /*f5c0*/  SHF.R.U32.HI R82, RZ, 0x10, R69 ;  /* 0x00000010ff527819 */ /* 0x000fe20000011645 */
[----:B------:R-:W-:Y:S01]  /*f5d0*/  IMAD.SHL.U32 R58, R58, 0x400, RZ ;  /* 0x000004003a3a7824 */ /* 0x000fe200078e00ff */
[----:B------:R-:W-:Y:S02]  /*f5e0*/  LOP3.LUT R65, R56, R134, RZ, 0x3c, !PT ;  /* 0x0000008638417212 */ /* 0x000fe400078e3cff */
[----:B------:R-:W-:Y:S02]  /*f5f0*/  SHF.R.U64 R69, R60, 0x10, R61 ;  /* 0x000000103c457819 */ /* 0x000fe4000000123d */
[----:B------:R-:W-:Y:S02]  /*f600*/  LOP3.LUT R64, R58, 0x7fffe000, RZ, 0xc0, !PT ;  /* 0x7fffe0003a407812 */ /* 0x000fe400078ec0ff */
[----:B------:R-:W-:Y:S01]  /*f610*/  SHF.R.U64 R61, R62, 0x10, R63 ;  /* 0x000000103e3d7819 */ /* 0x000fe2000000123f */
[----:B------:R-:W-:Y:S01]  /*f620*/  HADD2.F32 R69, -RZ, R69.H0_H0 ;  /* 0x20000045ff457230 */ /* 0x000fe20000004100 */
[----:B------:R-:W-:-:S02]  /*f630*/  IADD3 R65, R65, R64, R133 ;  /* 0x0000004041417210 */ /* 0x000fc40007ffe085 */
[----:B------:R-:W-:Y:S02]  /*f640*/  SHF.R.U32.HI R118, RZ, 0x10, R63 ;  /* 0x00000010ff767819 */ /* 0x000fe4000001163f */
[----:B------:R-:W-:Y:S02]  /*f650*/  LEA R76, R65, R18, 0x1 ;  /* 0x00000012414c7211 */ /* 0x000fe400078e08ff */
[--C-:B------:R-:W-:Y:S02]  /*f660*/  SHF.R.U64 R60, R70, 0x10, R71.reuse ;  /* 0x00000010463c7819 */ /* 0x100fe40000001247 */
[----:B------:R-:W-:Y:S01]  /*f670*/  SHF.R.U32.HI R119, RZ, 0x10, R71 ;  /* 0x00000010ff777819 */ /* 0x000fe20000011647 */
[----:B------:R-:W0:Y:S02]  /*f680*/  LDS.128 R64, [R76+0x10400] ;  /* 0x010400004c407984 */ /* 0x000e240000000c00 */
[--C-:B0-----:R-:W-:Y:S02]  /*f690*/  HADD2.F32 R77, -RZ, R65.reuse.H0_H0 ;  /* 0x20000041ff4d7230 */ /* 0x101fe40000004100 */
[----:B------:R-:W-:-:S02]  /*f6a0*/  HADD2.F32 R78, -RZ, R65.H1_H1 ;  /* 0x30000041ff4e7230 */ /* 0x000fc40000004100 */
[----:B------:R-:W-:Y:S02]  /*f6b0*/  HADD2.F32 R65, -RZ, R64.H0_H0 ;  /* 0x20000040ff417230 */ /* 0x000fe40000004100 */
[C---:B------:R-:W-:Y:S01]  /*f6c0*/  FMUL.FTZ R115, R77.reuse, R113 ;  /* 0x000000714d737220 */ /* 0x040fe20000410000 */
[----:B------:R-:W-:Y:S01]  /*f6d0*/  FMUL.FTZ R117, R77, R81 ;  /* 0x000000514d757220 */ /* 0x000fe20000410000 */
[----:B------:R-:W-:Y:S02]  /*f6e0*/  HADD2.F32 R77, -RZ, R82.H0_H0 ;  /* 0x20000052ff4d7230 */ /* 0x000fe40000004100 */
[C---:B------:R-:W-:Y:S01]  /*f6f0*/  FMUL.FTZ R114, R78.reuse, R83 ;  /* 0x000000534e727220 */ /* 0x040fe20000410000 */
[----:B------:R-:W-:Y:S02]  /*f700*/  HADD2.F32 R82, -RZ, R110.H0_H0 ;  /* 0x2000006eff527230 */ /* 0x000fe40000004100 */
[----:B------:R-:W-:Y:S02]  /*f710*/  HADD2.F32 R79, -RZ, R66.H0_H0 ;  /* 0x20000042ff4f7230 */ /* 0x000fe40000004100 */
[----:B------:R-:W-:Y:S01]  /*f720*/  FMUL.FTZ R116, R78, R77 ;  /* 0x0000004d4e747220 */ /* 0x000fe20000410000 */
[----:B------:R-:W-:-:S02]  /*f730*/  HADD2.F32 R110, -RZ, R110.H1_H1 ;  /* 0x3000006eff6e7230 */ /* 0x000fc40000004100 */
[----:B------:R-:W-:Y:S01]  /*f740*/  FMUL.FTZ R78, R65, R82 ;  /* 0x00000052414e7220 */ /* 0x000fe20000410000 */
[--C-:B------:R-:W-:Y:S02]  /*f750*/  HADD2.F32 R80, -RZ, R67.reuse.H0_H0 ;  /* 0x20000043ff507230 */ /* 0x100fe40000004100 */
[----:B------:R-:W-:Y:S02]  /*f760*/  HADD2.F32 R67, -RZ, R67.H1_H1 ;  /* 0x30000043ff437230 */ /* 0x000fe40000004100 */
[----:B------:R-:W-:Y:S02]  /*f770*/  HADD2.F32 R64, -RZ, R64.H1_H1 ;  /* 0x30000040ff407230 */ /* 0x000fe40000004100 */
[----:B------:R-:W-:Y:S01]  /*f780*/  HADD2.F32 R66, -RZ, R66.H1_H1 ;  /* 0x30000042ff427230 */ /* 0x000fe20000004100 */
[----:B--2---:R-:W0:Y:S02]  /*f790*/  LDS.128 R56, [R120] ;  /* 0x0000000078387984 */ /* 0x004e240000000c00 */
[----:B0-----:R-:W-:-:S02]  /*f7a0*/  HADD2.F32 R62, -RZ, R57.H0_H0 ;  /* 0x20000039ff3e7230 */ /* 0x001fc40000004100 */
[----:B------:R-:W-:Y:S02]  /*f7b0*/  HADD2.F32 R63, -RZ, R57.H1_H1 ;  /* 0x30000039ff3f7230 */ /* 0x000fe40000004100 */
[----:B------:R-:W-:Y:S02]  /*f7c0*/  HADD2.F32 R57, -RZ, R56.H0_H0 ;  /* 0x20000038ff397230 */ /* 0x000fe40000004100 */
[C---:B------:R-:W-:Y:S01]  /*f7d0*/  FFMA.FTZ R115, R62.reuse, R81, -R115 ;  /* 0x000000513e737223 */ /* 0x040fe20000010873 */
[----:B------:R-:W-:Y:S01]  /*f7e0*/  FFMA.FTZ R117, R62, R113, R117 ;  /* 0x000000713e757223 */ /* 0x000fe20000010075 */
[----:B------:R-:W-:Y:S02]  /*f7f0*/  HADD2.F32 R62, -RZ, R112.H0_H0 ;  /* 0x20000070ff3e7230 */ /* 0x000fe40000004100 */
[C---:B------:R-:W-:Y:S01]  /*f800*/  FFMA.FTZ R114, R63.reuse, R77, -R114 ;  /* 0x0000004d3f727223 */ /* 0x040fe20000010872 */
[----:B------:R-:W-:Y:S02]  /*f810*/  HADD2.F32 R70, -RZ, R58.H0_H0 ;  /* 0x2000003aff467230 */ /* 0x000fe40000004100 */
[----:B------:R-:W-:Y:S01]  /*f820*/  FFMA.FTZ R116, R63, R83, R116 ;  /* 0x000000533f747223 */ /* 0x000fe20000010074 */
[----:B------:R-:W-:-:S02]  /*f830*/  HADD2.F32 R71, -RZ, R59.H0_H0 ;  /* 0x2000003bff477230 */ /* 0x000fc40000004100 */
[-C--:B------:R-:W-:Y:S01]  /*f840*/  FMUL.FTZ R77, R65, R62.reuse ;  /* 0x0000003e414d7220 */ /* 0x080fe20000410000 */
[C---:B------:R-:W-:Y:S01]  /*f850*/  FFMA.FTZ R65, R57.reuse, R62, -R78 ;  /* 0x0000003e39417223 */ /* 0x040fe2000001084e */
[--C-:B------:R-:W-:Y:S02]  /*f860*/  HADD2.F32 R62, -RZ, R111.reuse.H1_H1 ;  /* 0x3000006fff3e7230 */ /* 0x100fe40000004100 */
[----:B------:R-:W-:Y:S01]  /*f870*/  FFMA.FTZ R77, R57, R82, R77 ;  /* 0x00000052394d7223 */ /* 0x000fe2000001004d */
[C---:B------:R-:W-:Y:S01]  /*f880*/  FMUL.FTZ R57, R79.reuse, R110 ;  /* 0x0000006e4f397220 */ /* 0x040fe20000410000 */
[----:B------:R-:W-:Y:S02]  /*f890*/  HADD2.F32 R111, -RZ, R111.H0_H0 ;  /* 0x2000006fff6f7230 */ /* 0x000fe40000004100 */
[-C--:B------:R-:W-:Y:S01]  /*f8a0*/  FMUL.FTZ R63, R79, R62.reuse ;  /* 0x0000003e4f3f7220 */ /* 0x080fe20000410000 */
[----:B------:R-:W-:Y:S02]  /*f8b0*/  HADD2.F32 R112, -RZ, R112.H1_H1 ;  /* 0x30000070ff707230 */ /* 0x000fe40000004100 */
[----:B------:R-:W-:Y:S01]  /*f8c0*/  FFMA.FTZ R79, R70, R62, -R57 ;  /* 0x0000003e464f7223 */ /* 0x000fe20000010839 */
[----:B------:R-:W-:-:S02]  /*f8d0*/  HADD2.F32 R78, -RZ, R118.H0_H0 ;  /* 0x20000076ff4e7230 */ /* 0x000fc40000004100 */
[C---:B------:R-:W-:Y:S01]  /*f8e0*/  FMUL.FTZ R82, R80.reuse, R111 ;  /* 0x0000006f50527220 */ /* 0x040fe20000410000 */
[----:B------:R-:W-:Y:S02]  /*f8f0*/  HADD2.F32 R62, -RZ, R119.H0_H0 ;  /* 0x20000077ff3e7230 */ /* 0x000fe40000004100 */
[----:B------:R-:W-:Y:S01]  /*f900*/  FMUL.FTZ R80, R80, R112 ;  /* 0x0000007050507220 */ /* 0x000fe20000410000 */
[----:B------:R-:W-:Y:S02]  /*f910*/  HADD2.F32 R59, -RZ, R59.H1_H1 ;  /* 0x3000003bff3b7230 */ /* 0x000fe40000004100 */
[----:B------:R-:W-:Y:S01]  /*f920*/  FFMA.FTZ R70, R70, R110, R63 ;  /* 0x0000006e46467223 */ /* 0x000fe2000001003f */
[----:B------:R-:W-:Y:S01]  /*f930*/  FFMA.FTZ R82, R71, R112, -R82 ;  /* 0x0000007047527223 */ /* 0x000fe20000010852 */
[C---:B------:R-:W-:Y:S01]  /*f940*/  FMUL.FTZ R110, R67.reuse, R78 ;  /* 0x0000004e436e7220 */ /* 0x040fe20000410000 */
[----:B------:R-:W-:Y:S01]  /*f950*/  FMUL.FTZ R112, R67, R62 ;  /* 0x0000003e43707220 */ /* 0x000fe20000410000 */
[----:B------:R-:W-:-:S02]  /*f960*/  HADD2.F32 R63, -RZ, R61.H0_H0 ;  /* 0x2000003dff3f7230 */ /* 0x000fc40000004100 */
[----:B------:R-:W-:Y:S01]  /*f970*/  FFMA.FTZ R80, R71, R111, R80 ;  /* 0x0000006f47507223 */ /* 0x000fe20000010050 */
[----:B------:R-:W-:Y:S02]  /*f980*/  HADD2.F32 R57, -RZ, R68.H0_H0 ;  /* 0x20000044ff397230 */ /* 0x000fe40000004100 */
[C---:B------:R-:W-:Y:S01]  /*f990*/  FFMA.FTZ R71, R59.reuse, R62, -R110 ;  /* 0x0000003e3b477223 */ /* 0x040fe2000001086e */
[----:B------:R-:W-:Y:S02]  /*f9a0*/  HADD2.F32 R61, -RZ, R60.H0_H0 ;  /* 0x2000003cff3d7230 */ /* 0x000fe40000004100 */
[----:B------:R-:W-:Y:S01]  /*f9b0*/  FFMA.FTZ R81, R59, R78, R112 ;  /* 0x0000004e3b517223 */ /* 0x000fe20000010070 */
[----:B------:R-:W-:Y:S02]  /*f9c0*/  HADD2.F32 R56, -RZ, R56.H1_H1 ;  /* 0x30000038ff387230 */ /* 0x000fe40000004100 */
[----:B------:R-:W-:Y:S01]  /*f9d0*/  FMUL.FTZ R59, R64, R69 ;  /* 0x00000045403b7220 */ /* 0x000fe20000410000 */
[----:B------:R-:W-:-:S02]  /*f9e0*/  HADD2.F32 R58, -RZ, R58.H1_H1 ;  /* 0x3000003aff3a7230 */ /* 0x000fc40000004100 */
        /* <DEDUP_REMOVED lines=8> */
[----:B------:R-:W-:Y:S02]  /*fa70*/  F2FP.F16.F32.PACK_AB R57, R114, R115 ;  /* 0x000000737239723e */ /* 0x000fe400000000ff */
[----:B------:R-:W-:-:S02]  /*fa80*/  F2FP.F16.F32.PACK_AB R56, R60, R65 ;  /* 0x000000413c38723e */ /* 0x000fc400000000ff */
[----:B------:R-:W-:Y:S02]  /*fa90*/  F2FP.F16.F32.PACK_AB R58, R62, R79 ;  /* 0x0000004f3e3a723e */ /* 0x000fe400000000ff */
[----:B------:R-:W-:Y:S02]  /*faa0*/  F2FP.F16.F32.PACK_AB R63, R81, R80 ;  /* 0x00000050513f723e */ /* 0x000fe400000000ff */
[----:B------:R-:W-:Y:S01]  /*fab0*/  F2FP.F16.F32.PACK_AB R61, R116, R117 ;  /* 0x00000075743d723e */ /* 0x000fe200000000ff */
[----:B------:R1:W-:Y:S01]  /*fac0*/  STS.128 [R120], R56 ;  /* 0x0000003878007388 */ /* 0x0003e20000000c00 */
[----:B------:R-:W-:Y:S02]  /*fad0*/  F2FP.F16.F32.PACK_AB R60, R64, R77 ;  /* 0x0000004d403c723e */ /* 0x000fe400000000ff */
[----:B------:R-:W-:-:S05]  /*fae0*/  F2FP.F16.F32.PACK_AB R62, R67, R70 ;  /* 0x00000046433e723e */ /* 0x000fca00000000ff */
[----:B------:R1:W-:Y:S02]  /*faf0*/  STS.128 [R76+0x10400], R60 ;  /* 0x0104003c4c007388 */ /* 0x0003e40000000c00 */
.L_x_1738:
[----:B------:R-:W-:Y:S05]  /*fb00*/  BSYNC B1 ;  /* 0x0000000000017941 */ /* 0x000fea0003800000 */
.L_x_1737:
[----:B01----:R-:W2:Y:S01]  /*fb10*/  LDL R56, [R1+0x9c] ;  /* 0x00009c0001387983 */ /* 0x003ea20000100800 */
[----:B------:R-:W-:Y:S01]  /*fb20*/  BSSY B1, `(.L_x_1741) ;  /* 0x00000cc000017945 */ /* 0x000fe20003800000 */
[----:B--2---:R-:W-:-:S13]  /*fb30*/  ISETP.GE.AND P0, PT, R56, R21, PT ;  /* 0x000000153800720c */ /* 0x004fda0003f06270 */
[----:B------:R-:W-:Y:S05]  /*fb40*/  @P0 BRA `(.L_x_1742) ;  /* 0x0000000c00240947 */ /* 0x000fea0003800000 */
[----:B------:R0:W5:Y:S01]  /*fb50*/  LDL R112, [R1+0x4c] ;  /* 0x00004c0001707983 */ /* 0x0001620000100800 */
[----:B------:R-:W1:Y:S03]  /*fb60*/  LDC R65, c[0x0][0x3f4] ;  /* 0x0000fd00ff417b82 */ /* 0x000e660000000800 */
[----:B------:R0:W5:Y:S04]  /*fb70*/  LDL R111, [R1+0xa0] ;  /* 0x0000a000016f7983 */ /* 0x0001680000100800 */
[----:B------:R0:W5:Y:S01]  /*fb80*/  LDL R110, [R1+0x54] ;  /* 0x00005400016e7983 */ /* 0x0001620000100800 */
[----:B------:R-:W-:Y:S01]  /*fb90*/  BSSY B2, `(.L_x_1743) ;  /* 0x0000064000027945 */ /* 0x000fe20003800000 */
[----:B-1----:R-:W-:-:S02]  /*fba0*/  ISETP.GE.AND P0, PT, R16, R65, PT ;  /* 0x000000411000720c */ /* 0x002fc40003f06270 */
[----:B------:R-:W-:-:S11]  /*fbb0*/  ISETP.GE.AND P1, PT, R219, R65, PT ;  /* 0x00000041db00720c */ /* 0x000fd60003f26270 */
[----:B0-----:R-:W-:Y:S05]  /*fbc0*/  @P0 BRA `(.L_x_1744) ;  /* 0x0000000400800947 */ /* 0x001fea0003800000 */
[----:B------:R-:W2:Y:S04]  /*fbd0*/  LDL R56, [R1+0x68] ;  /* 0x0000680001387983 */ /* 0x000ea80000100800 */
[----:B------:R-:W3:Y:S01]  /*fbe0*/  LDL R113, [R1+0x94] ;  /* 0x0000940001717983 */ /* 0x000ee20000100800 */
[--C-:B------:R-:W-:Y:S01]  /*fbf0*/  SHF.R.U64 R83, R48, 0x10, R49.reuse ;  /* 0x0000001030537819 */ /* 0x100fe20000001231 */
[----:B------:R-:W-:Y:S01]  /*fc00*/  HADD2.F32 R66, -RZ, R107.H1_H1 ;  /* 0x3000006bff427230 */ /* 0x000fe20000004100 */
[----:B------:R-:W-:Y:S01]  /*fc10*/  SHF.R.U32.HI R67, RZ, 0x10, R49 ;  /* 0x00000010ff437819 */ /* 0x000fe20000011631 */
[--C-:B------:R-:W-:Y:S01]  /*fc20*/  HADD2.F32 R68, -RZ, R109.reuse.H1_H1 ;  /* 0x3000006dff447230 */ /* 0x100fe20000004100 */
[--C-:B------:R-:W-:Y:S01]  /*fc30*/  SHF.R.U64 R79, R40, 0x10, R41.reuse ;  /* 0x00000010284f7819 */ /* 0x100fe20000001229 */
[----:B------:R-:W-:Y:S01]  /*fc40*/  HADD2.F32 R109, -RZ, R109.H0_H0 ;  /* 0x2000006dff6d7230 */ /* 0x000fe20000004100 */
[----:B------:R-:W-:Y:S01]  /*fc50*/  SHF.R.U32.HI R70, RZ, 0x10, R41 ;  /* 0x00000010ff467819 */ /* 0x000fe20000011629 */
[----:B------:R-:W-:Y:S01]  /*fc60*/  HADD2.F32 R107, -RZ, R107.H0_H0 ;  /* 0x2000006bff6b7230 */ /* 0x000fe20000004100 */
[----:B------:R-:W-:-:S02]  /*fc70*/  SHF.R.U64 R82, R50, 0x10, R51 ;  /* 0x0000001032527819 */ /* 0x000fc40000001233 */
[----:B------:R-:W-:Y:S01]  /*fc80*/  SHF.R.U32.HI R81, RZ, 0x10, R51 ;  /* 0x00000010ff517819 */ /* 0x000fe20000011633 */
[----:B------:R-:W-:Y:S01]  /*fc90*/  HADD2.F32 R70, -RZ, R70.H0_H0 ;  /* 0x20000046ff467230 */ /* 0x000fe20000004100 */
[--C-:B------:R-:W-:Y:S02]  /*fca0*/  SHF.R.U32.HI R71, RZ, 0x10, R43.reuse ;  /* 0x00000010ff477819 */ /* 0x100fe4000001162b */
[----:B------:R-:W-:Y:S02]  /*fcb0*/  SHF.R.U64 R77, R42, 0x10, R43 ;  /* 0x000000102a4d7819 */ /* 0x000fe4000000122b */
[----:B--2---:R-:W-:-:S04]  /*fcc0*/  LEA.HI R56, R65, R56, RZ, 0x1d ;  /* 0x0000003841387211 */ /* 0x004fc800078fe8ff */
[----:B------:R-:W-:Y:S01]  /*fcd0*/  SHF.R.S32.HI R59, RZ, 0x1f, R56 ;  /* 0x0000001fff3b7819 */ /* 0x000fe20000011438 */
[----:B------:R-:W-:-:S03]  /*fce0*/  IMAD.SHL.U32 R57, R56, 0x8, RZ ;  /* 0x0000000838397824 */ /* 0x000fc600078e00ff */
[----:B------:R-:W-:Y:S02]  /*fcf0*/  LEA.HI R59, R59, R56, RZ, 0x3 ;  /* 0x000000383b3b7211 */ /* 0x000fe400078f18ff */
[----:B-----5:R-:W-:-:S03]  /*fd00*/  LOP3.LUT R56, R112, 0x38, R57, 0xf8, !PT ;  /* 0x0000003870387812 */ /* 0x020fc600078ef839 */
[----:B------:R-:W-:Y:S01]  /*fd10*/  IMAD.SHL.U32 R59, R59, 0x400, RZ ;  /* 0x000004003b3b7824 */ /* 0x000fe200078e00ff */
[----:B------:R-:W-:-:S04]  /*fd20*/  LOP3.LUT R60, R56, R111, RZ, 0x3c, !PT ;  /* 0x0000006f383c7212 */ /* 0x000fc800078e3cff */
[----:B------:R-:W-:Y:S02]  /*fd30*/  LOP3.LUT R61, R59, 0x7fffe000, RZ, 0xc0, !PT ;  /* 0x7fffe0003b3d7812 */ /* 0x000fe400078ec0ff */
[----:B---3--:R-:W0:Y:S02]  /*fd40*/  LDS.128 R56, [R113] ;  /* 0x0000000071387984 */ /* 0x008e240000000c00 */
[----:B------:R-:W-:-:S05]  /*fd50*/  IADD3 R61, R60, R61, R110 ;  /* 0x0000003d3c3d7210 */ /* 0x000fca0007ffe06e */
[----:B------:R-:W-:-:S05]  /*fd60*/  IMAD R64, R61, 0x2, R18 ;  /* 0x000000023d407824 */ /* 0x000fca00078e0212 */
[----:B------:R-:W1:Y:S01]  /*fd70*/  LDS.128 R60, [R64+0x10400] ;  /* 0x01040000403c7984 */ /* 0x000e620000000c00 */
[--C-:B0-----:R-:W-:Y:S02]  /*fd80*/  HADD2.F32 R41, -RZ, R57.reuse.H0_H0 ;  /* 0x20000039ff297230 */ /* 0x101fe40000004100 */
[----:B------:R-:W-:Y:S02]  /*fd90*/  HADD2.F32 R40, -RZ, R56.H0_H0 ;  /* 0x20000038ff287230 */ /* 0x000fe40000004100 */
[----:B------:R-:W-:Y:S02]  /*fda0*/  HADD2.F32 R57, -RZ, R57.H1_H1 ;  /* 0x30000039ff397230 */ /* 0x000fe40000004100 */
[----:B------:R-:W-:Y:S02]  /*fdb0*/  HADD2.F32 R42, -RZ, R58.H0_H0 ;  /* 0x2000003aff2a7230 */ /* 0x000fe40000004100 */
[--C-:B------:R-:W-:Y:S02]  /*fdc0*/  HADD2.F32 R43, -RZ, R59.reuse.H0_H0 ;  /* 0x2000003bff2b7230 */ /* 0x100fe40000004100 */
[----:B------:R-:W-:-:S02]  /*fdd0*/  HADD2.F32 R59, -RZ, R59.H1_H1 ;  /* 0x3000003bff3b7230 */ /* 0x000fc40000004100 */
[--C-:B-1----:R-:W-:Y:S02]  /*fde0*/  HADD2.F32 R49, -RZ, R61.reuse.H0_H0 ;  /* 0x2000003dff317230 */ /* 0x102fe40000004100 */
[----:B------:R-:W-:Y:S02]  /*fdf0*/  HADD2.F32 R48, -RZ, R60.H0_H0 ;  /* 0x2000003cff307230 */ /* 0x000fe40000004100 */
[----:B------:R-:W-:Y:S02]  /*fe00*/  HADD2.F32 R61, -RZ, R61.H1_H1 ;  /* 0x3000003dff3d7230 */ /* 0x000fe40000004100 */
[C---:B------:R-:W-:Y:S01]  /*fe10*/  FMUL.FTZ R76, R49.reuse, R68 ;  /* 0x00000044314c7220 */ /* 0x040fe20000410000 */
[-C--:B------:R-:W-:Y:S01]  /*fe20*/  FMUL.FTZ R78, R49, R66.reuse ;  /* 0x00000042314e7220 */ /* 0x080fe20000410000 */
[----:B------:R-:W-:Y:S02]  /*fe30*/  HADD2.F32 R49, -RZ, R108.H0_H0 ;  /* 0x2000006cff317230 */ /* 0x000fe40000004100 */
[C---:B------:R-:W-:Y:S01]  /*fe40*/  FFMA.FTZ R76, R41.reuse, R66, -R76 ;  /* 0x00000042294c7223 */ /* 0x040fe2000001084c */
[----:B------:R-:W-:Y:S01]  /*fe50*/  FFMA.FTZ R78, R41, R68, R78 ;  /* 0x00000044294e7223 */ /* 0x000fe2000001004e */
[----:B------:R-:W-:Y:S01]  /*fe60*/  FMUL.FTZ R41, R48, R109 ;  /* 0x0000006d30297220 */ /* 0x000fe20000410000 */
[----:B------:R-:W-:-:S02]  /*fe70*/  HADD2.F32 R66, -RZ, R67.H0_H0 ;  /* 0x20000043ff427230 */ /* 0x000fc40000004100 */
[-C--:B------:R-:W-:Y:S01]  /*fe80*/  FMUL.FTZ R48, R48, R107.reuse ;  /* 0x0000006b30307220 */ /* 0x080fe20000410000 */
[----:B------:R-:W-:Y:S02]  /*fe90*/  HADD2.F32 R51, -RZ, R63.H0_H0 ;  /* 0x2000003fff337230 */ /* 0x000fe40000004100 */
[----:B------:R-:W-:Y:S01]  /*fea0*/  FFMA.FTZ R107, R40, R107, -R41 ;  /* 0x0000006b286b7223 */ /* 0x000fe20000010829 */
[C---:B------:R-:W-:Y:S01]  /*feb0*/  FMUL.FTZ R80, R61.reuse, R70 ;  /* 0x000000463d507220 */ /* 0x040fe20000410000 */
[----:B------:R-:W-:Y:S02]  /*fec0*/  HADD2.F32 R41, -RZ, R106.H0_H0 ;  /* 0x2000006aff297230 */ /* 0x000fe40000004100 */
[-C--:B------:R-:W-:Y:S01]  /*fed0*/  FMUL.FTZ R68, R61, R66.reuse ;  /* 0x000000423d447220 */ /* 0x080fe20000410000 */
[----:B------:R-:W-:Y:S02]  /*fee0*/  HADD2.F32 R108, -RZ, R108.H1_H1 ;  /* 0x3000006cff6c7230 */ /* 0x000fe40000004100 */
[----:B------:R-:W-:Y:S01]  /*fef0*/  FFMA.FTZ R61, R57, R66, -R80 ;  /* 0x00000042393d7223 */ /* 0x000fe20000010850 */
[----:B------:R-:W-:-:S02]  /*ff00*/  HADD2.F32 R50, -RZ, R62.H0_H0 ;  /* 0x2000003eff327230 */ /* 0x000fc40000004100 */
[----:B------:R-:W-:Y:S01]  /*ff10*/  FFMA.FTZ R67, R57, R70, R68 ;  /* 0x0000004639437223 */ /* 0x000fe20000010044 */
[----:B------:R-:W-:Y:S02]  /*ff20*/  HADD2.F32 R106, -RZ, R106.H1_H1 ;  /* 0x3000006aff6a7230 */ /* 0x000fe40000004100 */
[----:B------:R-:W-:Y:S01]  /*ff30*/  FFMA.FTZ R109, R40, R109, R48 ;  /* 0x0000006d286d7223 */ /* 0x000fe20000010030 */
[C---:B------:R-:W-:Y:S01]  /*ff40*/  FMUL.FTZ R66, R51.reuse, R108 ;  /* 0x0000006c33427220 */ /* 0x040fe20000410000 */
[----:B------:R-:W-:Y:S02]  /*ff50*/  HADD2.F32 R63, -RZ, R63.H1_H1 ;  /* 0x3000003fff3f7230 */ /* 0x000fe40000004100 */
[C---:B------:R-:W-:Y:S01]  /*ff60*/  FMUL.FTZ R57, R50.reuse, R49 ;  /* 0x0000003132397220 */ /* 0x040fe20000410000 */
[----:B------:R-:W-:Y:S01]  /*ff70*/  FMUL.FTZ R69, R50, R41 ;  /* 0x0000002932457220 */ /* 0x000fe20000410000 */
[----:B------:R-:W-:Y:S02]  /*ff80*/  HADD2.F32 R48, -RZ, R71.H0_H0 ;  /* 0x20000047ff307230 */ /* 0x000fe40000004100 */
[----:B------:R-:W-:Y:S01]  /*ff90*/  FMUL.FTZ R51, R51, R106 ;  /* 0x0000006a33337220 */ /* 0x000fe20000410000 */
[----:B------:R-:W-:-:S02]  /*ffa0*/  HADD2.F32 R40, -RZ, R81.H0_H0 ;  /* 0x20000051ff287230 */ /* 0x000fc40000004100 */
[C---:B------:R-:W-:Y:S01]  /*ffb0*/  FFMA.FTZ R50, R42.reuse, R41, -R57 ;  /* 0x000000292a327223 */ /* 0x040fe20000010839 */
[----:B------:R-:W-:Y:S01]  /*ffc0*/  FFMA.FTZ R69, R42, R49, R69 ;  /* 0x000000312a457223 */ /* 0x000fe20000010045 */
[----:B------:R-:W-:Y:S01]  /*ffd0*/  FFMA.FTZ R108, R43, R108, R51 ;  /* 0x0000006c2b6c7223 */ /* 0x000fe20000010033 */
[----:B------:R-:W-:Y:S02]  /*ffe0*/  HADD2.F32 R60, -RZ, R60.H1_H1 ;  /* 0x3000003cff3c7230 */ /* 0x000fe40000004100 */
[----:B------:R-:W-:Y:S01]  /*fff0*/  FMUL.FTZ R42, R63, R48 ;  /* 0x000000303f2a7220 */ /* 0x000fe20000410000 */
[----:B------:R-:W-:Y:S02]  /*10000*/  HADD2.F32 R62, -RZ, R62.H1_H1 ;  /* 0x3000003eff3e7230 */ /* 0x000fe40000004100 */
[----:B------:R-:W-:Y:S01]  /*10010*/  FFMA.FTZ R66, R43, R106, -R66 ;  /* 0x0000006a2b427223 */ /* 0x000fe20000010842 */
[----:B------:R-:W-:Y:S01]  /*10020*/  FMUL.FTZ R68, R63, R40 ;  /* 0x000000283f447220 */ /* 0x000fe20000410000 */
[----:B------:R-:W-:-:S02]  /*10030*/  HADD2.F32 R49, -RZ, R79.H0_H0 ;  /* 0x2000004fff317230 */ /* 0x000fc40000004100 */
[C---:B------:R-:W-:Y:S01]  /*10040*/  FFMA.FTZ R63, R59.reuse, R40, -R42 ;  /* 0x000000283b3f7223 */ /* 0x040fe2000001082a */
[----:B------:R-:W-:Y:S02]  /*10050*/  HADD2.F32 R51, -RZ, R77.H0_H0 ;  /* 0x2000004dff337230 */ /* 0x000fe40000004100 */
[----:B------:R-:W-:Y:S01]  /*10060*/  FFMA.FTZ R71, R59, R48, R68 ;  /* 0x000000303b477223 */ /* 0x000fe20000010044 */
[----:B------:R-:W-:Y:S02]  /*10070*/  HADD2.F32 R41, -RZ, R83.H0_H0 ;  /* 0x20000053ff297230 */ /* 0x000fe40000004100 */
[----:B------:R-:W-:Y:S01]  /*10080*/  FMUL.FTZ R57, R60, R49 ;  /* 0x000000313c397220 */ /* 0x000fe20000410000 */
[----:B------:R-:W-:Y:S02]  /*10090*/  HADD2.F32 R43, -RZ, R82.H0_H0 ;  /* 0x20000052ff2b7230 */ /* 0x000fe40000004100 */
[----:B------:R-:W-:Y:S01]  /*100a0*/  FMUL.FTZ R59, R62, R51 ;  /* 0x000000333e3b7220 */ /* 0x000fe20000410000 */
[----:B------:R-:W-:-:S02]  /*100b0*/  HADD2.F32 R56, -RZ, R56.H1_H1 ;  /* 0x30000038ff387230 */ /* 0x000fc40000004100 */
[----:B------:R-:W-:Y:S01]  /*100c0*/  FMUL.FTZ R60, R60, R41 ;  /* 0x000000293c3c7220 */ /* 0x000fe20000410000 */
[----:B------:R-:W-:Y:S02]  /*100d0*/  HADD2.F32 R58, -RZ, R58.H1_H1 ;  /* 0x3000003aff3a7230 */ /* 0x000fe40000004100 */
[----:B------:R-:W-:Y:S01]  /*100e0*/  FMUL.FTZ R62, R62, R43 ;  /* 0x0000002b3e3e7220 */ /* 0x000fe20000410000 */
        /* <DEDUP_REMOVED lines=14> */
.L_x_1744:
[----:B------:R-:W-:Y:S05]  /*101d0*/  BSYNC B2 ;  /* 0x0000000000027941 */ /* 0x000fea0003800000 */
.L_x_1743:
[----:B------:R-:W-:Y:S05]  /*101e0*/  @P1 BRA `(.L_x_1742) ;  /* 0x00000004007c1947 */ /* 0x000fea0003800000 */
[----:B------:R-:W2:Y:S01]  /*101f0*/  LDL R71, [R1+0x90] ;  /* 0x0000900001477983 */ /* 0x000ea20000100800 */
[----:B------:R-:W-:Y:S01]  /*10200*/  LEA.HI R65, R65, R0, RZ, 0x1d ;  /* 0x0000000041417211 */ /* 0x000fe200078fe8ff */
[----:B------:R-:W-:Y:S01]  /*10210*/  HADD2.F32 R57, -RZ, R103.H1_H1 ;  /* 0x30000067ff397230 */ /* 0x000fe20000004100 */
[----:B------:R-:W-:Y:S01]  /*10220*/  SHF.R.U32.HI R60, RZ, 0x10, R45 ;  /* 0x00000010ff3c7819 */ /* 0x000fe2000001162d */
[----:B------:R-:W-:Y:S01]  /*10230*/  HADD2.F32 R59, -RZ, R105.H1_H1 ;  /* 0x30000069ff3b7230 */ /* 0x000fe20000004100 */
[----:B0-----:R-:W-:Y:S02]  /*10240*/  SHF.R.S32.HI R42, RZ, 0x1f, R65 ;  /* 0x0000001fff2a7819 */ /* 0x001fe40000011441 */
[----:B------:R-:W-:Y:S01]  /*10250*/  SHF.L.U32 R40, R65, 0x3, RZ ;  /* 0x0000000341287819 */ /* 0x000fe200000006ff */
[----:B------:R-:W-:Y:S01]  /*10260*/  HADD2.F32 R60, -RZ, R60.H0_H0 ;  /* 0x2000003cff3c7230 */ /* 0x000fe20000004100 */
[----:B------:R-:W-:Y:S02]  /*10270*/  LEA.HI R42, R42, R65, RZ, 0x3 ;  /* 0x000000412a2a7211 */ /* 0x000fe400078f18ff */
[----:B-----5:R-:W-:-:S02]  /*10280*/  LOP3.LUT R40, R112, 0x38, R40, 0xf8, !PT ;  /* 0x0000003870287812 */ /* 0x020fc400078ef828 */
[--C-:B------:R-:W-:Y:S01]  /*10290*/  SHF.R.U64 R70, R52, 0x10, R53.reuse ;  /* 0x0000001034467819 */ /* 0x100fe20000001235 */
[----:B------:R-:W-:Y:S01]  /*102a0*/  IMAD.SHL.U32 R42, R42, 0x400, RZ ;  /* 0x000004002a2a7824 */ /* 0x000fe200078e00ff */
[----:B------:R-:W-:Y:S02]  /*102b0*/  LOP3.LUT R48, R40, R111, RZ, 0x3c, !PT ;  /* 0x0000006f28307212 */ /* 0x000fe400078e3cff */
[----:B------:R-:W-:Y:S02]  /*102c0*/  SHF.R.U32.HI R58, RZ, 0x10, R53 ;  /* 0x00000010ff3a7819 */ /* 0x000fe40000011635 */
[----:B------:R-:W-:Y:S02]  /*102d0*/  LOP3.LUT R49, R42, 0x7fffe000, RZ, 0xc0, !PT ;  /* 0x7fffe0002a317812 */ /* 0x000fe400078ec0ff */
[----:B------:R-:W-:Y:S02]  /*102e0*/  SHF.R.U64 R68, R44, 0x10, R45 ;  /* 0x000000102c447819 */ /* 0x000fe4000000122d */
[----:B------:R-:W-:-:S02]  /*102f0*/  IADD3 R49, R48, R49, R110 ;  /* 0x0000003130317210 */ /* 0x000fc40007ffe06e */
[--C-:B------:R-:W-:Y:S02]  /*10300*/  SHF.R.U64 R69, R54, 0x10, R55.reuse ;  /* 0x0000001036457819 */ /* 0x100fe40000001237 */
[----:B------:R-:W-:Y:S01]  /*10310*/  SHF.R.U32.HI R66, RZ, 0x10, R55 ;  /* 0x00000010ff427819 */ /* 0x000fe20000011637 */
[----:B------:R-:W-:Y:S01]  /*10320*/  IMAD R56, R49, 0x2, R18 ;  /* 0x0000000231387824 */ /* 0x000fe200078e0212 */
[--C-:B------:R-:W-:Y:S02]  /*10330*/  SHF.R.U32.HI R65, RZ, 0x10, R47.reuse ;  /* 0x00000010ff417819 */ /* 0x100fe4000001162f */
[----:B------:R-:W-:Y:S02]  /*10340*/  SHF.R.U64 R67, R46, 0x10, R47 ;  /* 0x000000102e437819 */ /* 0x000fe4000000122f */
[----:B------:R-:W0:Y:S02]  /*10350*/  LDS.128 R48, [R56+0x10400] ;  /* 0x0104000038307984 */ /* 0x000e240000000c00 */
[----:B0-----:R-:W-:-:S02]  /*10360*/  HADD2.F32 R52, -RZ, R49.H0_H0 ;  /* 0x20000031ff347230 */ /* 0x001fc40000004100 */
[----:B------:R-:W-:Y:S02]  /*10370*/  HADD2.F32 R53, -RZ, R49.H1_H1 ;  /* 0x30000031ff357230 */ /* 0x000fe40000004100 */
[----:B------:R-:W-:Y:S02]  /*10380*/  HADD2.F32 R49, -RZ, R48.H0_H0 ;  /* 0x20000030ff317230 */ /* 0x000fe40000004100 */
[C---:B------:R-:W-:Y:S01]  /*10390*/  FMUL.FTZ R61, R52.reuse, R59 ;  /* 0x0000003b343d7220 */ /* 0x040fe20000410000 */
[----:B------:R-:W-:Y:S01]  /*103a0*/  FMUL.FTZ R63, R52, R57 ;  /* 0x00000039343f7220 */ /* 0x000fe20000410000 */
[----:B------:R-:W-:Y:S02]  /*103b0*/  HADD2.F32 R52, -RZ, R58.H0_H0 ;  /* 0x2000003aff347230 */ /* 0x000fe40000004100 */
[----:B------:R-:W-:Y:S01]  /*103c0*/  FMUL.FTZ R62, R53, R60 ;  /* 0x0000003c353e7220 */ /* 0x000fe20000410000 */
[----:B------:R-:W-:Y:S02]  /*103d0*/  HADD2.F32 R58, -RZ, R105.H0_H0 ;  /* 0x20000069ff3a7230 */ /* 0x000fe40000004100 */
[----:B------:R-:W-:-:S02]  /*103e0*/  HADD2.F32 R54, -RZ, R50.H0_H0 ;  /* 0x20000032ff367230 */ /* 0x000fc40000004100 */
[----:B------:R-:W-:Y:S01]  /*103f0*/  FMUL.FTZ R64, R53, R52 ;  /* 0x0000003435407220 */ /* 0x000fe20000410000 */
[--C-:B------:R-:W-:Y:S02]  /*10400*/  HADD2.F32 R53, -RZ, R104.reuse.H0_H0 ;  /* 0x20000068ff357230 */ /* 0x100fe40000004100 */
[--C-:B------:R-:W-:Y:S02]  /*10410*/  HADD2.F32 R55, -RZ, R51.reuse.H0_H0 ;  /* 0x20000033ff377230 */ /* 0x100fe40000004100 */
[----:B------:R-:W-:Y:S02]  /*10420*/  HADD2.F32 R104, -RZ, R104.H1_H1 ;  /* 0x30000068ff687230 */ /* 0x000fe40000004100 */
        /* <DEDUP_REMOVED lines=10> */
[----:B------:R-:W-:Y:S01]  /*104d0*/  FFMA.FTZ R62, R45, R52, -R62 ;  /* 0x000000342d3e7223 */ /* 0x000fe2000001083e */
[----:B------:R-:W-:Y:S01]  /*104e0*/  FMUL.FTZ R52, R49, R58 ;  /* 0x0000003a31347220 */ /* 0x000fe20000410000 */
[----:B------:R-:W-:Y:S01]  /*104f0*/  FFMA.FTZ R64, R45, R60, R64 ;  /* 0x0000003c2d407223 */ /* 0x000fe20000010040 */
[----:B------:R-:W-:-:S02]  /*10500*/  HADD2.F32 R45, -RZ, R101.H0_H0 ;  /* 0x20000065ff2d7230 */ /* 0x000fc40000004100 */
[-C--:B------:R-:W-:Y:S01]  /*10510*/  FMUL.FTZ R49, R49, R44.reuse ;  /* 0x0000002c31317220 */ /* 0x080fe20000410000 */
[----:B------:R-:W-:Y:S01]  /*10520*/  FFMA.FTZ R57, R41, R44, -R52 ;  /* 0x0000002c29397223 */ /* 0x000fe20000010834 */
[----:B------:R-:W-:Y:S02]  /*10530*/  HADD2.F32 R44, -RZ, R101.H1_H1 ;  /* 0x30000065ff2c7230 */ /* 0x000fe40000004100 */
[----:B------:R-:W-:Y:S01]  /*10540*/  FMUL.FTZ R60, R55, R104 ;  /* 0x00000068373c7220 */ /* 0x000fe20000410000 */
[----:B------:R-:W-:Y:S01]  /*10550*/  FFMA.FTZ R58, R41, R58, R49 ;  /* 0x0000003a293a7223 */ /* 0x000fe20000010031 */
[----:B------:R-:W-:Y:S02]  /*10560*/  HADD2.F32 R47, -RZ, R43.H0_H0 ;  /* 0x2000002bff2f7230 */ /* 0x000fe40000004100 */
[C---:B------:R-:W-:Y:S01]  /*10570*/  FMUL.FTZ R41, R54.reuse, R53 ;  /* 0x0000003536297220 */ /* 0x040fe20000410000 */
[----:B------:R-:W-:Y:S01]  /*10580*/  FMUL.FTZ R49, R54, R45 ;  /* 0x0000002d36317220 */ /* 0x000fe20000410000 */
[----:B------:R-:W-:-:S02]  /*10590*/  HADD2.F32 R46, -RZ, R42.H0_H0 ;  /* 0x2000002aff2e7230 */ /* 0x000fc40000004100 */
[-C--:B------:R-:W-:Y:S01]  /*105a0*/  FMUL.FTZ R55, R55, R44.reuse ;  /* 0x0000002c37377220 */ /* 0x080fe20000410000 */
[----:B------:R-:W-:Y:S02]  /*105b0*/  HADD2.F32 R54, -RZ, R65.H0_H0 ;  /* 0x20000041ff367230 */ /* 0x000fe40000004100 */
[C---:B------:R-:W-:Y:S01]  /*105c0*/  FFMA.FTZ R60, R47.reuse, R44, -R60 ;  /* 0x0000002c2f3c7223 */ /* 0x040fe2000001083c */
[----:B------:R-:W-:Y:S02]  /*105d0*/  HADD2.F32 R52, -RZ, R66.H0_H0 ;  /* 0x20000042ff347230 */ /* 0x000fe40000004100 */
[----:B------:R-:W-:Y:S01]  /*105e0*/  FFMA.FTZ R55, R47, R104, R55 ;  /* 0x000000682f377223 */ /* 0x000fe20000010037 */
[----:B------:R-:W-:Y:S02]  /*105f0*/  HADD2.F32 R43, -RZ, R43.H1_H1 ;  /* 0x3000002bff2b7230 */ /* 0x000fe40000004100 */
        /* <DEDUP_REMOVED lines=9> */
[----:B------:R-:W-:Y:S02]  /*10690*/  HADD2.F32 R45, -RZ, R69.H0_H0 ;  /* 0x20000045ff2d7230 */ /* 0x000fe40000004100 */
[----:B------:R-:W-:Y:S01]  /*106a0*/  FMUL.FTZ R43, R48, R47 ;  /* 0x0000002f302b7220 */ /* 0x000fe20000410000 */
[----:B------:R-:W-:-:S02]  /*106b0*/  HADD2.F32 R40, -RZ, R40.H1_H1 ;  /* 0x30000028ff287230 */ /* 0x000fc40000004100 */
[----:B------:R-:W-:Y:S01]  /*106c0*/  FMUL.FTZ R48, R48, R41 ;  /* 0x0000002930307220 */ /* 0x000fe20000410000 */
[----:B------:R-:W-:Y:S02]  /*106d0*/  HADD2.F32 R42, -RZ, R42.H1_H1 ;  /* 0x3000002aff2a7230 */ /* 0x000fe40000004100 */
[C---:B------:R-:W-:Y:S01]  /*106e0*/  FMUL.FTZ R53, R50.reuse, R49 ;  /* 0x0000003132357220 */ /* 0x040fe20000410000 */
[----:B------:R-:W-:Y:S01]  /*106f0*/  FMUL.FTZ R50, R50, R45 ;  /* 0x0000002d32327220 */ /* 0x000fe20000410000 */
[C---:B------:R-:W-:Y:S01]  /*10700*/  FFMA.FTZ R51, R40.reuse, R47, R48 ;  /* 0x0000002f28337223 */ /* 0x040fe20000010030 */
[----:B------:R-:W-:Y:S01]  /*10710*/  FFMA.FTZ R44, R40, R41, -R43 ;  /* 0x00000029282c7223 */ /* 0x000fe2000001082b */
        /* <DEDUP_REMOVED lines=12> */
.L_x_1742:
[----:B------:R-:W-:Y:S05]  /*107e0*/  BSYNC B1 ;  /* 0x0000000000017941 */ /* 0x000fea0003800000 */
.L_x_1741:
[----:B------:R-:W-:Y:S01]  /*107f0*/  ISETP.GE.AND P0, PT, R20, R21, PT ;  /* 0x000000151400720c */ /* 0x000fe20003f06270 */
[----:B------:R-:W-:-:S12]  /*10800*/  BSSY B1, `(.L_x_1745) ;  /* 0x00000cf000017945 */ /* 0x000fd80003800000 */
[----:B------:R-:W-:Y:S05]  /*10810*/  @P0 BRA `(.L_x_1746) ;  /* 0x0000000c00340947 */ /* 0x000fea0003800000 */
[----:B------:R-:W2:Y:S01]  /*10820*/  LDC R65, c[0x0][0x3f4] ;  /* 0x0000fd00ff417b82 */ /* 0x000ea20000000800 */
[----:B01----:R-:W-:Y:S01]  /*10830*/  SHF.R.S32.HI R41, RZ, 0x1f, R20 ;  /* 0x0000001fff297819 */ /* 0x003fe20000011414 */
[----:B------:R-:W-:Y:S01]  /*10840*/  IMAD.SHL.U32 R40, R20, 0x40, RZ ;  /* 0x0000004014287824 */ /* 0x000fe200078e00ff */
[----:B------:R-:W-:Y:S02]  /*10850*/  BSSY B2, `(.L_x_1747) ;  /* 0x0000069000027945 */ /* 0x000fe40003800000 */
[----:B------:R-:W-:Y:S02]  /*10860*/  LEA.HI R41, R41, R20, RZ, 0x3 ;  /* 0x0000001429297211 */ /* 0x000fe400078f18ff */
[----:B------:R-:W-:Y:S02]  /*10870*/  LOP3.LUT R64, R40, 0x1c0, RZ, 0xc0, !PT ;  /* 0x000001c028407812 */ /* 0x000fe400078ec0ff */
[----:B------:R-:W-:Y:S02]  /*10880*/  SHF.L.U32 R20, R41, 0x6, RZ ;  /* 0x0000000629147819 */ /* 0x000fe400000006ff */
[----:B------:R-:W-:-:S02]  /*10890*/  SHF.R.U32.HI R67, RZ, 0x3, R64 ;  /* 0x00000003ff437819 */ /* 0x000fc40000011640 */
[----:B------:R-:W-:Y:S02]  /*108a0*/  LOP3.LUT R20, R20, 0xfffffe00, RZ, 0xc0, !PT ;  /* 0xfffffe0014147812 */ /* 0x000fe400078ec0ff */
[-C--:B--2---:R-:W-:Y:S02]  /*108b0*/  ISETP.GE.AND P0, PT, R16, R65.reuse, PT ;  /* 0x000000411000720c */ /* 0x084fe40003f06270 */
[----:B------:R-:W-:-:S11]  /*108c0*/  ISETP.GE.AND P1, PT, R219, R65, PT ;  /* 0x00000041db00720c */ /* 0x000fd60003f26270 */
[----:B------:R-:W-:Y:S05]  /*108d0*/  @P0 BRA `(.L_x_1748) ;  /* 0x0000000400800947 */ /* 0x000fea0003800000 */
        /* <DEDUP_REMOVED lines=11> */
[----:B------:R-:W-:Y:S02]  /*10990*/  SHF.R.U32.HI R55, RZ, 0x10, R35 ;  /* 0x00000010ff377819 */ /* 0x000fe40000011623 */
[--C-:B------:R-:W-:Y:S02]  /*109a0*/  SHF.R.U32.HI R61, RZ, 0x10, R31.reuse ;  /* 0x00000010ff3d7819 */ /* 0x100fe4000001161f */
[----:B------:R-:W-:Y:S02]  /*109b0*/  SHF.R.U64 R62, R30, 0x10, R31 ;  /* 0x000000101e3e7819 */ /* 0x000fe4000000121f */
[----:B--2---:R-:W-:-:S04]  /*109c0*/  LEA.HI R40, R65, R42, RZ, 0x1d ;  /* 0x0000002a41287211 */ /* 0x004fc800078fe8ff */
[----:B------:R-:W-:Y:S01]  /*109d0*/  SHF.R.S32.HI R43, RZ, 0x1f, R40 ;  /* 0x0000001fff2b7819 */ /* 0x000fe20000011428 */
[----:B------:R-:W-:-:S03]  /*109e0*/  IMAD.SHL.U32 R41, R40, 0x8, RZ ;  /* 0x0000000828297824 */ /* 0x000fc600078e00ff */
[----:B------:R-:W-:Y:S02]  /*109f0*/  LEA.HI R43, R43, R40, RZ, 0x3 ;  /* 0x000000282b2b7211 */ /* 0x000fe400078f18ff */
[----:B------:R-:W-:-:S03]  /*10a00*/  LOP3.LUT R40, R64, 0x38, R41, 0xf8, !PT ;  /* 0x0000003840287812 */ /* 0x000fc600078ef829 */
        /* <DEDUP_REMOVED lines=19> */
[----:B------:R-:W-:Y:S01]  /*10b40*/  FFMA.FTZ R56, R29, R50, -R56 ;  /* 0x000000321d387223 */ /* 0x000fe20000010838 */
[----:B------:R-:W-:-:S02]  /*10b50*/  HADD2.F32 R50, -RZ, R49.H0_H0 ;  /* 0x20000031ff327230 */ /* 0x000fc40000004100 */
[----:B------:R-:W-:Y:S01]  /*10b60*/  FFMA.FTZ R58, R29, R52, R58 ;  /* 0x000000341d3a7223 */ /* 0x000fe2000001003a */
[C---:B------:R-:W-:Y:S01]  /*10b70*/  FMUL.FTZ R29, R32.reuse, R33 ;  /* 0x00000021201d7220 */ /* 0x040fe20000410000 */
[C---:B------:R-:W-:Y:S01]  /*10b80*/  FMUL.FTZ R60, R45.reuse, R54 ;  /* 0x000000362d3c7220 */ /* 0x040fe20000410000 */
[-C--:B------:R-:W-:Y:S01]  /*10b90*/  FMUL.FTZ R32, R32, R99.reuse ;  /* 0x0000006320207220 */ /* 0x080fe20000410000 */
[-C--:B------:R-:W-:Y:S01]  /*10ba0*/  FMUL.FTZ R52, R45, R50.reuse ;  /* 0x000000322d347220 */ /* 0x080fe20000410000 */
[----:B------:R-:W-:Y:S02]  /*10bb0*/  HADD2.F32 R45, -RZ, R96.H0_H0 ;  /* 0x20000060ff2d7230 */ /* 0x000fe40000004100 */
[----:B------:R-:W-:Y:S01]  /*10bc0*/  FFMA.FTZ R99, R28, R99, -R29 ;  /* 0x000000631c637223 */ /* 0x000fe2000001081d */
[----:B------:R-:W-:Y:S02]  /*10bd0*/  HADD2.F32 R35, -RZ, R47.H0_H0 ;  /* 0x2000002fff237230 */ /* 0x000fe40000004100 */
[----:B------:R-:W-:Y:S01]  /*10be0*/  FFMA.FTZ R49, R41, R50, -R60 ;  /* 0x0000003229317223 */ /* 0x000fe2000001083c */
[----:B------:R-:W-:-:S02]  /*10bf0*/  HADD2.F32 R29, -RZ, R100.H0_H0 ;  /* 0x20000064ff1d7230 */ /* 0x000fc40000004100 */
[----:B------:R-:W-:Y:S01]  /*10c00*/  FFMA.FTZ R51, R41, R54, R52 ;  /* 0x0000003629337223 */ /* 0x000fe20000010034 */
[----:B------:R-:W-:Y:S02]  /*10c10*/  HADD2.F32 R96, -RZ, R96.H1_H1 ;  /* 0x30000060ff607230 */ /* 0x000fe40000004100 */
[----:B------:R-:W-:Y:S01]  /*10c20*/  FFMA.FTZ R41, R28, R33, R32 ;  /* 0x000000211c297223 */ /* 0x000fe20000010020 */
[----:B------:R-:W-:Y:S02]  /*10c30*/  HADD2.F32 R34, -RZ, R46.H0_H0 ;  /* 0x2000002eff227230 */ /* 0x000fe40000004100 */
[----:B------:R-:W-:Y:S02]  /*10c40*/  HADD2.F32 R100, -RZ, R100.H1_H1 ;  /* 0x30000064ff647230 */ /* 0x000fe40000004100 */
[----:B------:R-:W-:Y:S01]  /*10c50*/  FMUL.FTZ R50, R35, R96 ;  /* 0x0000006023327220 */ /* 0x000fe20000410000 */
[----:B------:R-:W-:Y:S02]  /*10c60*/  HADD2.F32 R47, -RZ, R47.H1_H1 ;  /* 0x3000002fff2f7230 */ /* 0x000fe40000004100 */
[C---:B------:R-:W-:Y:S01]  /*10c70*/  FMUL.FTZ R33, R34.reuse, R45 ;  /* 0x0000002d22217220 */ /* 0x040fe20000410000 */
[----:B------:R-:W-:Y:S01]  /*10c80*/  FMUL.FTZ R53, R34, R29 ;  /* 0x0000001d22357220 */ /* 0x000fe20000410000 */
[----:B------:R-:W-:-:S02]  /*10c90*/  HADD2.F32 R32, -RZ, R55.H0_H0 ;  /* 0x20000037ff207230 */ /* 0x000fc40000004100 */
[----:B------:R-:W-:Y:S01]  /*10ca0*/  FMUL.FTZ R35, R35, R100 ;  /* 0x0000006423237220 */ /* 0x000fe20000410000 */
[----:B------:R-:W-:Y:S02]  /*10cb0*/  HADD2.F32 R28, -RZ, R61.H0_H0 ;  /* 0x2000003dff1c7230 */ /* 0x000fe40000004100 */
        /* <DEDUP_REMOVED lines=34> */
.L_x_1748:
[----:B------:R-:W-:Y:S05]  /*10ee0*/  BSYNC B2 ;  /* 0x0000000000027941 */ /* 0x000fea0003800000 */
.L_x_1747:
[----:B------:R-:W-:Y:S05]  /*10ef0*/  @P1 BRA `(.L_x_1746) ;  /* 0x00000004007c1947 */ /* 0x000fea0003800000 */
[----:B------:R-:W2:Y:S01]  /*10f00*/  LDL R53, [R1+0x88] ;  /* 0x0000880001357983 */ /* 0x000ea20000100800 */
[----:B------:R-:W-:Y:S01]  /*10f10*/  LEA.HI R65, R65, R0, RZ, 0x1d ;  /* 0x0000000041417211 */ /* 0x000fe200078fe8ff */
[--C-:B------:R-:W-:Y:S01]  /*10f20*/  HADD2.F32 R41, -RZ, R89.reuse.H1_H1 ;  /* 0x30000059ff297230 */ /* 0x100fe20000004100 */
[----:B------:R-:W-:Y:S01]  /*10f30*/  SHF.R.U64 R49, R36, 0x10, R37 ;  /* 0x0000001024317819 */ /* 0x000fe20000001225 */
[--C-:B------:R-:W-:Y:S01]  /*10f40*/  HADD2.F32 R40, -RZ, R90.reuse.H1_H1 ;  /* 0x3000005aff287230 */ /* 0x100fe20000004100 */
[----:B0-----:R-:W-:Y:S01]  /*10f50*/  SHF.R.S32.HI R30, RZ, 0x1f, R65 ;  /* 0x0000001fff1e7819 */ /* 0x001fe20000011441 */
[----:B------:R-:W-:Y:S01]  /*10f60*/  HADD2.F32 R89, -RZ, R89.H0_H0 ;  /* 0x20000059ff597230 */ /* 0x000fe20000004100 */
[----:B------:R-:W-:Y:S01]  /*10f70*/  SHF.L.U32 R28, R65, 0x3, RZ ;  /* 0x00000003411c7819 */ /* 0x000fe200000006ff */
[----:B------:R-:W-:Y:S01]  /*10f80*/  HADD2.F32 R90, -RZ, R90.H0_H0 ;  /* 0x2000005aff5a7230 */ /* 0x000fe20000004100 */
[----:B------:R-:W-:Y:S02]  /*10f90*/  LEA.HI R30, R30, R65, RZ, 0x3 ;  /* 0x000000411e1e7211 */ /* 0x000fe400078f18ff */
[----:B------:R-:W-:-:S02]  /*10fa0*/  LOP3.LUT R28, R64, 0x38, R28, 0xf8, !PT ;  /* 0x00000038401c7812 */ /* 0x000fc400078ef81c */
[----:B------:R-:W-:Y:S01]  /*10fb0*/  SHF.R.U32.HI R42, RZ, 0x10, R37 ;  /* 0x00000010ff2a7819 */ /* 0x000fe20000011625 */
[----:B------:R-:W-:Y:S01]  /*10fc0*/  IMAD.SHL.U32 R30, R30, 0x400, RZ ;  /* 0x000004001e1e7824 */ /* 0x000fe200078e00ff */
[----:B------:R-:W-:Y:S02]  /*10fd0*/  LOP3.LUT R33, R28, R67, RZ, 0x3c, !PT ;  /* 0x000000431c217212 */ /* 0x000fe400078e3cff */
[--C-:B------:R-:W-:Y:S01]  /*10fe0*/  SHF.R.U64 R52, R24, 0x10, R25.reuse ;  /* 0x0000001018347819 */ /* 0x100fe20000001219 */
[----:B------:R-:W-:Y:S01]  /*10ff0*/  HADD2.F32 R42, -RZ, R42.H0_H0 ;  /* 0x2000002aff2a7230 */ /* 0x000fe20000004100 */
[----:B------:R-:W-:Y:S02]  /*11000*/  LOP3.LUT R32, R30, 0x7fffe000, RZ, 0xc0, !PT ;  /* 0x7fffe0001e207812 */ /* 0x000fe400078ec0ff */
[----:B------:R-:W-:Y:S02]  /*11010*/  SHF.R.U32.HI R43, RZ, 0x10, R25 ;  /* 0x00000010ff2b7819 */ /* 0x000fe40000011619 */
        /* <DEDUP_REMOVED lines=13> */
[----:B------:R-:W-:Y:S02]  /*110f0*/  HADD2.F32 R38, -RZ, R34.H0_H0 ;  /* 0x20000022ff267230 */ /* 0x000fe40000004100 */
[----:B------:R-:W-:-:S02]  /*11100*/  HADD2.F32 R39, -RZ, R35.H0_H0 ;  /* 0x20000023ff277230 */ /* 0x000fc40000004100 */
[----:B------:R-:W-:Y:S01]  /*11110*/  FMUL.FTZ R48, R37, R36 ;  /* 0x0000002425307220 */ /* 0x000fe20000410000 */
[----:B------:R-:W-:Y:S02]  /*11120*/  HADD2.F32 R35, -RZ, R35.H1_H1 ;  /* 0x30000023ff237230 */ /* 0x000fe40000004100 */
[----:B------:R-:W-:Y:S02]  /*11130*/  HADD2.F32 R32, -RZ, R32.H1_H1 ;  /* 0x30000020ff207230 */ /* 0x000fe40000004100 */
[----:B------:R-:W-:Y:S01]  /*11140*/  HADD2.F32 R34, -RZ, R34.H1_H1 ;  /* 0x30000022ff227230 */ /* 0x000fe20000004100 */
[----:B--2---:R-:W0:Y:S02]  /*11150*/  LDS.128 R28, [R53] ;  /* 0x00000000351c7984 */ /* 0x004e240000000c00 */
[--C-:B0-----:R-:W-:Y:S02]  /*11160*/  HADD2.F32 R25, -RZ, R29.reuse.H0_H0 ;  /* 0x2000001dff197230 */ /* 0x101fe40000004100 */
[----:B------:R-:W-:-:S02]  /*11170*/  HADD2.F32 R29, -RZ, R29.H1_H1 ;  /* 0x3000001dff1d7230 */ /* 0x000fc40000004100 */
[----:B------:R-:W-:Y:S02]  /*11180*/  HADD2.F32 R24, -RZ, R28.H0_H0 ;  /* 0x2000001cff187230 */ /* 0x000fe40000004100 */
[----:B------:R-:W-:Y:S01]  /*11190*/  FFMA.FTZ R44, R25, R40, -R44 ;  /* 0x00000028192c7223 */ /* 0x000fe2000001082c */
[----:B------:R-:W-:Y:S01]  /*111a0*/  FMUL.FTZ R40, R37, R42 ;  /* 0x0000002a25287220 */ /* 0x000fe20000410000 */
[----:B------:R-:W-:Y:S01]  /*111b0*/  FFMA.FTZ R46, R25, R41, R46 ;  /* 0x00000029192e7223 */ /* 0x000fe2000001002e */
[----:B------:R-:W-:Y:S01]  /*111c0*/  FMUL.FTZ R25, R33, R89 ;  /* 0x0000005921197220 */ /* 0x000fe20000410000 */
[----:B------:R-:W-:Y:S02]  /*111d0*/  HADD2.F32 R37, -RZ, R88.H0_H0 ;  /* 0x20000058ff257230 */ /* 0x000fe40000004100 */
[----:B------:R-:W-:Y:S01]  /*111e0*/  FFMA.FTZ R41, R29, R36, -R40 ;  /* 0x000000241d297223 */ /* 0x000fe20000010828 */
[-C--:B------:R-:W-:Y:S01]  /*111f0*/  FMUL.FTZ R36, R33, R90.reuse ;  /* 0x0000005a21247220 */ /* 0x080fe20000410000 */
[----:B------:R-:W-:Y:S01]  /*11200*/  FFMA.FTZ R90, R24, R90, -R25 ;  /* 0x0000005a185a7223 */ /* 0x000fe20000010819 */
[----:B------:R-:W-:-:S02]  /*11210*/  HADD2.F32 R25, -RZ, R91.H0_H0 ;  /* 0x2000005bff197230 */ /* 0x000fc40000004100 */
[----:B------:R-:W-:Y:S01]  /*11220*/  FFMA.FTZ R43, R29, R42, R48 ;  /* 0x0000002a1d2b7223 */ /* 0x000fe20000010030 */
[----:B------:R-:W-:Y:S01]  /*11230*/  FFMA.FTZ R89, R24, R89, R36 ;  /* 0x0000005918597223 */ /* 0x000fe20000010024 */
[----:B------:R-:W-:Y:S02]  /*11240*/  HADD2.F32 R88, -RZ, R88.H1_H1 ;  /* 0x30000058ff587230 */ /* 0x000fe40000004100 */
[C---:B------:R-:W-:Y:S01]  /*11250*/  FMUL.FTZ R29, R38.reuse, R37 ;  /* 0x00000025261d7220 */ /* 0x040fe20000410000 */
[----:B------:R-:W-:Y:S02]  /*11260*/  HADD2.F32 R24, -RZ, R91.H1_H1 ;  /* 0x3000005bff187230 */ /* 0x000fe40000004100 */
[----:B------:R-:W-:Y:S01]  /*11270*/  FMUL.FTZ R33, R38, R25 ;  /* 0x0000001926217220 */ /* 0x000fe20000410000 */
[----:B------:R-:W-:Y:S02]  /*11280*/  HADD2.F32 R26, -RZ, R30.H0_H0 ;  /* 0x2000001eff1a7230 */ /* 0x000fe40000004100 */
        /* <DEDUP_REMOVED lines=9> */
[----:B------:R-:W-:Y:S01]  /*11320*/  FMUL.FTZ R26, R35, R38 ;  /* 0x00000026231a7220 */ /* 0x000fe20000410000 */
[----:B------:R-:W-:Y:S01]  /*11330*/  FFMA.FTZ R88, R27, R88, R39 ;  /* 0x000000581b587223 */ /* 0x000fe20000010027 */
        /* <DEDUP_REMOVED lines=27> */
.L_x_1746:
[----:B------:R-:W-:Y:S05]  /*114f0*/  BSYNC B1 ;  /* 0x0000000000017941 */ /* 0x000fea0003800000 */
.L_x_1745:
[----:B------:R-:W-:-:S13]  /*11500*/  ISETP.GE.AND P0, PT, R3, R21, PT ;  /* 0x000000150300720c */ /* 0x000fda0003f06270 */
[----:B------:R-:W-:Y:S05]  /*11510*/  @P0 BRA `(.L_x_1716) ;  /* 0x0000000c00340947 */ /* 0x000fea0003800000 */
[----:B-1----:R-:W1:Y:S01]  /*11520*/  LDC R45, c[0x0][0x3f4] ;  /* 0x0000fd00ff2d7b82 */ /* 0x002e620000000800 */
[----:B--2---:R-:W-:Y:S01]  /*11530*/  SHF.R.S32.HI R24, RZ, 0x1f, R3 ;  /* 0x0000001fff187819 */ /* 0x004fe20000011403 */
[----:B------:R-:W-:Y:S01]  /*11540*/  IMAD.SHL.U32 R20, R3, 0x40, RZ ;  /* 0x0000004003147824 */ /* 0x000fe200078e00ff */
[----:B------:R-:W-:Y:S02]  /*11550*/  BSSY B1, `(.L_x_1749) ;  /* 0x0000069000017945 */ /* 0x000fe40003800000 */
[----:B------:R-:W-:Y:S02]  /*11560*/  LEA.HI R24, R24, R3, RZ, 0x3 ;  /* 0x0000000318187211 */ /* 0x000fe400078f18ff */
[----:B------:R-:W-:Y:S02]  /*11570*/  LOP3.LUT R46, R20, 0x1c0, RZ, 0xc0, !PT ;  /* 0x000001c0142e7812 */ /* 0x000fe400078ec0ff */
[----:B------:R-:W-:Y:S02]  /*11580*/  SHF.L.U32 R24, R24, 0x6, RZ ;  /* 0x0000000618187819 */ /* 0x000fe400000006ff */
[----:B------:R-:W-:-:S02]  /*11590*/  SHF.R.U32.HI R47, RZ, 0x3, R46 ;  /* 0x00000003ff2f7819 */ /* 0x000fc4000001162e */
[----:B0-----:R-:W-:Y:S02]  /*115a0*/  LOP3.LUT R48, R24, 0xfffffe00, RZ, 0xc0, !PT ;  /* 0xfffffe0018307812 */ /* 0x001fe400078ec0ff */
[-C--:B-1----:R-:W-:Y:S02]  /*115b0*/  ISETP.GE.AND P0, PT, R16, R45.reuse, PT ;  /* 0x0000002d1000720c */ /* 0x082fe40003f06270 */
[----:B------:R-:W-:-:S11]  /*115c0*/  ISETP.GE.AND P1, PT, R219, R45, PT ;  /* 0x0000002ddb00720c */ /* 0x000fd60003f26270 */
[----:B------:R-:W-:Y:S05]  /*115d0*/  @P0 BRA `(.L_x_1750) ;  /* 0x0000000400800947 */ /* 0x000fea0003800000 */
[----:B------:R-:W2:Y:S04]  /*115e0*/  LDL R25, [R1+0x68] ;  /* 0x0000680001197983 */ /* 0x000ea80000100800 */
[----:B------:R-:W3:Y:S01]  /*115f0*/  LDL R49, [R1+0x84] ;  /* 0x0000840001317983 */ /* 0x000ee20000100800 */
[--C-:B------:R-:W-:Y:S01]  /*11600*/  SHF.R.U64 R44, R12, 0x10, R13.reuse ;  /* 0x000000100c2c7819 */ /* 0x100fe2000000120d */
[--C-:B------:R-:W-:Y:S01]  /*11610*/  HADD2.F32 R32, -RZ, R93.reuse.H1_H1 ;  /* 0x3000005dff207230 */ /* 0x100fe20000004100 */
[----:B------:R-:W-:Y:S01]  /*11620*/  SHF.R.U32.HI R21, RZ, 0x10, R13 ;  /* 0x00000010ff157819 */ /* 0x000fe2000001160d */
[----:B------:R-:W-:Y:S01]  /*11630*/  HADD2.F32 R93, -RZ, R93.H0_H0 ;  /* 0x2000005dff5d7230 */ /* 0x000fe20000004100 */
[--C-:B------:R-:W-:Y:S02]  /*11640*/  SHF.R.U64 R41, R8, 0x10, R9.reuse ;  /* 0x0000001008297819 */ /* 0x100fe40000001209 */
[----:B------:R-:W-:-:S02]  /*11650*/  SHF.R.U32.HI R34, RZ, 0x10, R9 ;  /* 0x00000010ff227819 */ /* 0x000fc40000011609 */
[--C-:B------:R-:W-:Y:S02]  /*11660*/  SHF.R.U64 R43, R14, 0x10, R15.reuse ;  /* 0x000000100e2b7819 */ /* 0x100fe4000000120f */
        /* <DEDUP_REMOVED lines=13> */
[----:B------:R-:W-:Y:S01]  /*11740*/  IADD3 R3, R3, R20, R48 ;  /* 0x0000001403037210 */ /* 0x000fe20007ffe030 */
[----:B------:R-:W-:-:S04]  /*11750*/  HADD2.F32 R20, -RZ, R94.H1_H1 ;  /* 0x3000005eff147230 */ /* 0x000fc80000004100 */
        /* <DEDUP_REMOVED lines=16> */
[----:B------:R-:W-:-:S02]  /*11860*/  HADD2.F32 R9, -RZ, R94.H0_H0 ;  /* 0x2000005eff097230 */ /* 0x000fc40000004100 */
[C---:B------:R-:W-:Y:S01]  /*11870*/  FMUL.FTZ R40, R29.reuse, R34 ;  /* 0x000000221d287220 */ /* 0x040fe20000410000 */
[----:B------:R-:W-:Y:S02]  /*11880*/  HADD2.F32 R20, -RZ, R21.H0_H0 ;  /* 0x20000015ff147230 */ /* 0x000fe40000004100 */
[C---:B------:R-:W-:Y:S01]  /*11890*/  FMUL.FTZ R21, R12.reuse, R93 ;  /* 0x0000005d0c157220 */ /* 0x040fe20000410000 */
[----:B------:R-:W-:Y:S02]  /*118a0*/  HADD2.F32 R14, -RZ, R30.H0_H0 ;  /* 0x2000001eff0e7230 */ /* 0x000fe40000004100 */
[-C--:B------:R-:W-:Y:S01]  /*118b0*/  FMUL.FTZ R12, R12, R9.reuse ;  /* 0x000000090c0c7220 */ /* 0x080fe20000410000 */
[----:B------:R-:W-:Y:S02]  /*118c0*/  HADD2.F32 R15, -RZ, R31.H0_H0 ;  /* 0x2000001fff0f7230 */ /* 0x000fe40000004100 */
[----:B------:R-:W-:Y:S01]  /*118d0*/  FFMA.FTZ R21, R8, R9, -R21 ;  /* 0x0000000908157223 */ /* 0x000fe20000010815 */
[----:B------:R-:W-:Y:S01]  /*118e0*/  FMUL.FTZ R32, R29, R20 ;  /* 0x000000141d207220 */ /* 0x000fe20000410000 */
[----:B------:R-:W-:-:S02]  /*118f0*/  HADD2.F32 R9, -RZ, R95.H0_H0 ;  /* 0x2000005fff097230 */ /* 0x000fc40000004100 */
[----:B------:R-:W-:Y:S01]  /*11900*/  FFMA.FTZ R93, R8, R93, R12 ;  /* 0x0000005d085d7223 */ /* 0x000fe2000001000c */
[----:B------:R-:W-:Y:S02]  /*11910*/  HADD2.F32 R92, -RZ, R92.H1_H1 ;  /* 0x3000005cff5c7230 */ /* 0x000fe40000004100 */
[C---:B------:R-:W-:Y:S01]  /*11920*/  FFMA.FTZ R29, R25.reuse, R20, -R40 ;  /* 0x00000014191d7223 */ /* 0x040fe20000010828 */
[----:B------:R-:W-:Y:S02]  /*11930*/  HADD2.F32 R8, -RZ, R95.H1_H1 ;  /* 0x3000005fff087230 */ /* 0x000fe40000004100 */
[----:B------:R-:W-:Y:S01]  /*11940*/  FFMA.FTZ R33, R25, R34, R32 ;  /* 0x0000002219217223 */ /* 0x000fe20000010020 */
[C---:B------:R-:W-:Y:S01]  /*11950*/  FMUL.FTZ R25, R14.reuse, R13 ;  /* 0x0000000d0e197220 */ /* 0x040fe20000410000 */
[----:B------:R-:W-:Y:S01]  /*11960*/  FMUL.FTZ R35, R14, R9 ;  /* 0x000000090e237220 */ /* 0x000fe20000410000 */
[----:B------:R-:W-:Y:S01]  /*11970*/  FMUL.FTZ R32, R15, R92 ;  /* 0x0000005c0f207220 */ /* 0x000fe20000410000 */
[----:B------:R-:W-:-:S02]  /*11980*/  HADD2.F32 R31, -RZ, R31.H1_H1 ;  /* 0x3000001fff1f7230 */ /* 0x000fc40000004100 */
[-C--:B------:R-:W-:Y:S01]  /*11990*/  FMUL.FTZ R15, R15, R8.reuse ;  /* 0x000000080f0f7220 */ /* 0x080fe20000410000 */
[----:B------:R-:W-:Y:S02]  /*119a0*/  HADD2.F32 R14, -RZ, R37.H0_H0 ;  /* 0x20000025ff0e7230 */ /* 0x000fe40000004100 */
[C---:B------:R-:W-:Y:S01]  /*119b0*/  FFMA.FTZ R20, R10.reuse, R9, -R25 ;  /* 0x000000090a147223 */ /* 0x040fe20000010819 */
[----:B------:R-:W-:Y:S02]  /*119c0*/  HADD2.F32 R12, -RZ, R42.H0_H0 ;  /* 0x2000002aff0c7230 */ /* 0x000fe40000004100 */
[----:B------:R-:W-:Y:S01]  /*119d0*/  FFMA.FTZ R35, R10, R13, R35 ;  /* 0x0000000d0a237223 */ /* 0x000fe20000010023 */
[C---:B------:R-:W-:Y:S01]  /*119e0*/  FFMA.FTZ R32, R11.reuse, R8, -R32 ;  /* 0x000000080b207223 */ /* 0x040fe20000010820 */
[----:B------:R-:W-:Y:S01]  /*119f0*/  FFMA.FTZ R92, R11, R92, R15 ;  /* 0x0000005c0b5c7223 */ /* 0x000fe2000001000f */
[----:B------:R-:W-:Y:S02]  /*11a00*/  HADD2.F32 R28, -RZ, R28.H1_H1 ;  /* 0x3000001cff1c7230 */ /* 0x000fe40000004100 */
[----:B------:R-:W-:Y:S01]  /*11a10*/  FMUL.FTZ R10, R31, R14 ;  /* 0x0000000e1f0a7220 */ /* 0x000fe20000410000 */
[----:B------:R-:W-:-:S02]  /*11a20*/  HADD2.F32 R30, -RZ, R30.H1_H1 ;  /* 0x3000001eff1e7230 */ /* 0x000fc40000004100 */
[-C--:B------:R-:W-:Y:S01]  /*11a30*/  FMUL.FTZ R8, R31, R12.reuse ;  /* 0x0000000c1f087220 */ /* 0x080fe20000410000 */
[----:B------:R-:W-:Y:S02]  /*11a40*/  HADD2.F32 R13, -RZ, R41.H0_H0 ;  /* 0x20000029ff0d7230 */ /* 0x000fe40000004100 */
[C---:B------:R-:W-:Y:S01]  /*11a50*/  FFMA.FTZ R31, R27.reuse, R12, -R10 ;  /* 0x0000000c1b1f7223 */ /* 0x040fe2000001080a */
[----:B------:R-:W-:Y:S02]  /*11a60*/  HADD2.F32 R15, -RZ, R39.H0_H0 ;  /* 0x20000027ff0f7230 */ /* 0x000fe40000004100 */
[----:B------:R-:W-:Y:S01]  /*11a70*/  FFMA.FTZ R37, R27, R14, R8 ;  /* 0x0000000e1b257223 */ /* 0x000fe20000010008 */
[----:B------:R-:W-:Y:S02]  /*11a80*/  HADD2.F32 R9, -RZ, R44.H0_H0 ;  /* 0x2000002cff097230 */ /* 0x000fe40000004100 */
[----:B------:R-:W-:Y:S01]  /*11a90*/  FMUL.FTZ R25, R28, R13 ;  /* 0x0000000d1c197220 */ /* 0x000fe20000410000 */
[----:B------:R-:W-:-:S02]  /*11aa0*/  HADD2.F32 R11, -RZ, R43.H0_H0 ;  /* 0x2000002bff0b7230 */ /* 0x000fc40000004100 */
[----:B------:R-:W-:Y:S01]  /*11ab0*/  FMUL.FTZ R27, R30, R15 ;  /* 0x0000000f1e1b7220 */ /* 0x000fe20000410000 */
[----:B------:R-:W-:Y:S02]  /*11ac0*/  HADD2.F32 R24, -RZ, R24.H1_H1 ;  /* 0x30000018ff187230 */ /* 0x000fe40000004100 */
[----:B------:R-:W-:Y:S01]  /*11ad0*/  FMUL.FTZ R28, R28, R9 ;  /* 0x000000091c1c7220 */ /* 0x000fe20000410000 */
[----:B------:R-:W-:Y:S02]  /*11ae0*/  HADD2.F32 R26, -RZ, R26.H1_H1 ;  /* 0x3000001aff1a7230 */ /* 0x000fe40000004100 */
        /* <DEDUP_REMOVED lines=15> */
.L_x_1750:
[----:B------:R-:W-:Y:S05]  /*11be0*/  BSYNC B1 ;  /* 0x0000000000017941 */ /* 0x000fea0003800000 */
.L_x_1749:
[----:B------:R-:W-:Y:S05]  /*11bf0*/  @P1 BRA `(.L_x_1716) ;  /* 0x00000004007c1947 */ /* 0x000fea0003800000 */
[----:B------:R-:W2:Y:S01]  /*11c00*/  LDL R38, [R1+0x80] ;  /* 0x0000800001267983 */ /* 0x000ea20000100800 */
[----:B------:R-:W-:Y:S01]  /*11c10*/  LEA.HI R0, R45, R0, RZ, 0x1d ;  /* 0x000000002d007211 */ /* 0x000fe200078fe8ff */
[----:B------:R-:W-:Y:S01]  /*11c20*/  HADD2.F32 R25, -RZ, R86.H1_H1 ;  /* 0x30000056ff197230 */ /* 0x000fe20000004100 */
[----:B------:R-:W-:Y:S01]  /*11c30*/  SHF.R.U32.HI R26, RZ, 0x10, R5 ;  /* 0x00000010ff1a7819 */ /* 0x000fe20000011605 */
[--C-:B------:R-:W-:Y:S01]  /*11c40*/  HADD2.F32 R27, -RZ, R85.reuse.H1_H1 ;  /* 0x30000055ff1b7230 */ /* 0x100fe20000004100 */
[----:B0-----:R-:W-:Y:S01]  /*11c50*/  SHF.R.S32.HI R9, RZ, 0x1f, R0 ;  /* 0x0000001fff097819 */ /* 0x001fe20000011400 */
[----:B------:R-:W-:Y:S01]  /*11c60*/  HADD2.F32 R85, -RZ, R85.H0_H0 ;  /* 0x20000055ff557230 */ /* 0x000fe20000004100 */
[----:B------:R-:W-:Y:S01]  /*11c70*/  SHF.L.U32 R3, R0, 0x3, RZ ;  /* 0x0000000300037819 */ /* 0x000fe200000006ff */
[----:B------:R-:W-:Y:S01]  /*11c80*/  HADD2.F32 R26, -RZ, R26.H0_H0 ;  /* 0x2000001aff1a7230 */ /* 0x000fe20000004100 */
[----:B------:R-:W-:Y:S01]  /*11c90*/  LEA.HI R9, R9, R0, RZ, 0x3 ;  /* 0x0000000009097211 */ /* 0x000fe200078f18ff */
[----:B------:R-:W-:Y:S01]  /*11ca0*/  HADD2.F32 R86, -RZ, R86.H0_H0 ;  /* 0x20000056ff567230 */ /* 0x000fe20000004100 */
[----:B------:R-:W-:-:S02]  /*11cb0*/  LOP3.LUT R0, R46, 0x38, R3, 0xf8, !PT ;  /* 0x000000382e007812 */ /* 0x000fc400078ef803 */
        /* <DEDUP_REMOVED lines=10> */
[--C-:B------:R-:W-:Y:S02]  /*11d60*/  SHF.R.U64 R36, R74, 0x10, R75.reuse ;  /* 0x000000104a247819 */ /* 0x100fe4000000124b */
[----:B------:R-:W-:Y:S02]  /*11d70*/  SHF.R.U32.HI R74, RZ, 0x10, R75 ;  /* 0x00000010ff4a7819 */ /* 0x000fe4000001164b */
        /* <DEDUP_REMOVED lines=10> */
[----:B------:R-:W-:Y:S02]  /*11e20*/  HADD2.F32 R15, -RZ, R15.H1_H1 ;  /* 0x3000000fff0f7230 */ /* 0x000fe40000004100 */
[----:B------:R-:W-:Y:S02]  /*11e30*/  HADD2.F32 R12, -RZ, R12.H1_H1 ;  /* 0x3000000cff0c7230 */ /* 0x000fe40000004100 */
[----:B------:R-:W-:Y:S01]  /*11e40*/  HADD2.F32 R14, -RZ, R14.H1_H1 ;  /* 0x3000000eff0e7230 */ /* 0x000fe20000004100 */
[----:B--2---:R-:W0:Y:S02]  /*11e50*/  LDS.128 R8, [R38] ;  /* 0x0000000026087984 */ /* 0x004e240000000c00 */
[--C-:B0-----:R-:W-:Y:S02]  /*11e60*/  HADD2.F32 R4, -RZ, R9.reuse.H0_H0 ;  /* 0x20000009ff047230 */ /* 0x101fe40000004100 */
[----:B------:R-:W-:Y:S02]  /*11e70*/  HADD2.F32 R9, -RZ, R9.H1_H1 ;  /* 0x30000009ff097230 */ /* 0x000fe40000004100 */
[----:B------:R-:W-:-:S02]  /*11e80*/  HADD2.F32 R0, -RZ, R8.H0_H0 ;  /* 0x20000008ff007230 */ /* 0x000fc40000004100 */
[C---:B------:R-:W-:Y:S01]  /*11e90*/  FFMA.FTZ R29, R4.reuse, R25, -R29 ;  /* 0x00000019041d7223 */ /* 0x040fe2000001081d */
[----:B------:R-:W-:Y:S01]  /*11ea0*/  FFMA.FTZ R31, R4, R27, R31 ;  /* 0x0000001b041f7223 */ /* 0x000fe2000001001f */
[-C--:B------:R-:W-:Y:S01]  /*11eb0*/  FMUL.FTZ R4, R13, R20.reuse ;  /* 0x000000140d047220 */ /* 0x080fe20000410000 */
[----:B------:R-:W-:Y:S01]  /*11ec0*/  FFMA.FTZ R30, R9, R20, -R28 ;  /* 0x00000014091e7223 */ /* 0x000fe2000001081c */
[C---:B------:R-:W-:Y:S01]  /*11ed0*/  FMUL.FTZ R13, R7.reuse, R85 ;  /* 0x00000055070d7220 */ /* 0x040fe20000410000 */
[----:B------:R-:W-:Y:S02]  /*11ee0*/  HADD2.F32 R20, -RZ, R84.H0_H0 ;  /* 0x20000054ff147230 */ /* 0x000fe40000004100 */
[----:B------:R-:W-:Y:S01]  /*11ef0*/  FMUL.FTZ R28, R7, R86 ;  /* 0x00000056071c7220 */ /* 0x000fe20000410000 */
[----:B------:R-:W-:Y:S01]  /*11f00*/  FFMA.FTZ R26, R9, R26, R4 ;  /* 0x0000001a091a7223 */ /* 0x000fe20000010004 */
[----:B------:R-:W-:Y:S02]  /*11f10*/  HADD2.F32 R5, -RZ, R10.H0_H0 ;  /* 0x2000000aff057230 */ /* 0x000fe40000004100 */
[----:B------:R-:W-:Y:S01]  /*11f20*/  FFMA.FTZ R86, R0, R86, -R13 ;  /* 0x0000005600567223 */ /* 0x000fe2000001080d */
[----:B------:R-:W-:-:S02]  /*11f30*/  HADD2.F32 R4, -RZ, R87.H0_H0 ;  /* 0x20000057ff047230 */ /* 0x000fc40000004100 */
[----:B------:R-:W-:Y:S01]  /*11f40*/  FFMA.FTZ R28, R0, R85, R28 ;  /* 0x00000055001c7223 */ /* 0x000fe2000001001c */
[----:B------:R-:W-:Y:S02]  /*11f50*/  HADD2.F32 R7, -RZ, R84.H1_H1 ;  /* 0x30000054ff077230 */ /* 0x000fe40000004100 */
[C---:B------:R-:W-:Y:S01]  /*11f60*/  FMUL.FTZ R0, R21.reuse, R20 ;  /* 0x0000001415007220 */ /* 0x040fe20000410000 */
[----:B------:R-:W-:Y:S02]  /*11f70*/  HADD2.F32 R87, -RZ, R87.H1_H1 ;  /* 0x30000057ff577230 */ /* 0x000fe40000004100 */
[-C--:B------:R-:W-:Y:S01]  /*11f80*/  FMUL.FTZ R32, R21, R4.reuse ;  /* 0x0000000415207220 */ /* 0x080fe20000410000 */
[----:B------:R-:W-:Y:S02]  /*11f90*/  HADD2.F32 R6, -RZ, R11.H0_H0 ;  /* 0x2000000bff067230 */ /* 0x000fe40000004100 */
[----:B------:R-:W-:Y:S01]  /*11fa0*/  FFMA.FTZ R25, R5, R4, -R0 ;  /* 0x0000000405197223 */ /* 0x000fe20000010800 */
[----:B------:R-:W-:Y:S01]  /*11fb0*/  FMUL.FTZ R9, R24, R7 ;  /* 0x0000000718097220 */ /* 0x000fe20000410000 */
[----:B------:R-:W-:-:S02]  /*11fc0*/  HADD2.F32 R4, -RZ, R33.H0_H0 ;  /* 0x20000021ff047230 */ /* 0x000fc40000004100 */
[-C--:B------:R-:W-:Y:S01]  /*11fd0*/  FMUL.FTZ R24, R24, R87.reuse ;  /* 0x0000005718187220 */ /* 0x080fe20000410000 */
[----:B------:R-:W-:Y:S02]  /*11fe0*/  HADD2.F32 R0, -RZ, R74.H0_H0 ;  /* 0x2000004aff007230 */ /* 0x000fe40000004100 */
[----:B------:R-:W-:Y:S01]  /*11ff0*/  FFMA.FTZ R32, R5, R20, R32 ;  /* 0x0000001405207223 */ /* 0x000fe20000010020 */
[----:B------:R-:W-:Y:S02]  /*12000*/  HADD2.F32 R11, -RZ, R11.H1_H1 ;  /* 0x3000000bff0b7230 */ /* 0x000fe40000004100 */
[C---:B------:R-:W-:Y:S01]  /*12010*/  FFMA.FTZ R87, R6.reuse, R87, -R9 ;  /* 0x0000005706577223 */ /* 0x040fe20000010809 */
[----:B------:R-:W-:Y:S01]  /*12020*/  FFMA.FTZ R24, R6, R7, R24 ;  /* 0x0000000706187223 */ /* 0x000fe20000010018 */
[C---:B------:R-:W-:Y:S01]  /*12030*/  FMUL.FTZ R20, R15.reuse, R4 ;  /* 0x000000040f147220 */ /* 0x040fe20000410000 */
[----:B------:R-:W-:Y:S01]  /*12040*/  FMUL.FTZ R6, R15, R0 ;  /* 0x000000000f067220 */ /* 0x000fe20000410000 */
[----:B------:R-:W-:-:S02]  /*12050*/  HADD2.F32 R9, -RZ, R35.H0_H0 ;  /* 0x20000023ff097230 */ /* 0x000fc40000004100 */
[----:B------:R-:W-:Y:S02]  /*12060*/  HADD2.F32 R13, -RZ, R34.H0_H0 ;  /* 0x20000022ff0d7230 */ /* 0x000fe40000004100 */
[C---:B------:R-:W-:Y:S01]  /*12070*/  FFMA.FTZ R20, R11.reuse, R0, -R20 ;  /* 0x000000000b147223 */ /* 0x040fe20000010814 */
[----:B------:R-:W-:Y:S02]  /*12080*/  HADD2.F32 R5, -RZ, R37.H0_H0 ;  /* 0x20000025ff057230 */ /* 0x000fe40000004100 */
[----:B------:R-:W-:Y:S01]  /*12090*/  FFMA.FTZ R33, R11, R4, R6 ;  /* 0x000000040b217223 */ /* 0x000fe20000010006 */
[----:B------:R-:W-:Y:S02]  /*120a0*/  HADD2.F32 R7, -RZ, R36.H0_H0 ;  /* 0x20000024ff077230 */ /* 0x000fe40000004100 */
[----:B------:R-:W-:Y:S01]  /*120b0*/  FMUL.FTZ R11, R12, R9 ;  /* 0x000000090c0b7220 */ /* 0x000fe20000410000 */
[----:B------:R-:W-:Y:S02]  /*120c0*/  HADD2.F32 R8, -RZ, R8.H1_H1 ;  /* 0x30000008ff087230 */ /* 0x000fe40000004100 */
[----:B------:R-:W-:Y:S01]  /*120d0*/  FMUL.FTZ R27, R14, R13 ;  /* 0x0000000d0e1b7220 */ /* 0x000fe20000410000 */
[----:B------:R-:W-:-:S02]  /*120e0*/  HADD2.F32 R10, -RZ, R10.H1_H1 ;  /* 0x3000000aff0a7230 */ /* 0x000fc40000004100 */
[----:B------:R-:W-:Y:S01]  /*120f0*/  FMUL.FTZ R12, R12, R5 ;  /* 0x000000050c0c7220 */ /* 0x000fe20000410000 */
[----:B------:R-:W-:Y:S01]  /*12100*/  FMUL.FTZ R14, R14, R7 ;  /* 0x000000070e0e7220 */ /* 0x000fe20000410000 */
[----:B------:R-:W-:Y:S01]  /*12110*/  FFMA.FTZ R15, R8, R5, -R11 ;  /* 0x00000005080f7223 */ /* 0x000fe2000001080b */
[----:B------:R-:W-:Y:S01]  /*12120*/  F2FP.F16.F32.PACK_AB R11, R20, R87 ;  /* 0x00000057140b723e */ /* 0x000fe200000000ff */
[----:B------:R-:W-:Y:S01]  /*12130*/  FFMA.FTZ R0, R10, R7, -R27 ;  /* 0x000000070a007223 */ /* 0x000fe2000001081b */
[----:B------:R-:W-:Y:S01]  /*12140*/  FFMA.FTZ R21, R8, R9, R12 ;  /* 0x0000000908157223 */ /* 0x000fe2000001000c */
[----:B------:R-:W-:Y:S01]  /*12150*/  FFMA.FTZ R13, R10, R13, R14 ;  /* 0x0000000d0a0d7223 */ /* 0x000fe2000001000e */
[----:B------:R-:W-:Y:S02]  /*12160*/  F2FP.F16.F32.PACK_AB R9, R30, R29 ;  /* 0x0000001d1e09723e */ /* 0x000fe400000000ff */
[----:B------:R-:W-:Y:S02]  /*12170*/  F2FP.F16.F32.PACK_AB R8, R15, R86 ;  /* 0x000000560f08723e */ /* 0x000fe400000000ff */
[----:B------:R-:W-:-:S02]  /*12180*/  F2FP.F16.F32.PACK_AB R10, R0, R25 ;  /* 0x00000019000a723e */ /* 0x000fc400000000ff */
[----:B------:R-:W-:Y:S02]  /*12190*/  F2FP.F16.F32.PACK_AB R7, R33, R24 ;  /* 0x000000182107723e */ /* 0x000fe400000000ff */
[----:B------:R-:W-:Y:S01]  /*121a0*/  F2FP.F16.F32.PACK_AB R5, R26, R31 ;  /* 0x0000001f1a05723e */ /* 0x000fe200000000ff */
[----:B------:R3:W-:Y:S01]  /*121b0*/  STS.128 [R38], R8 ;  /* 0x0000000826007388 */ /* 0x0007e20000000c00 */
[----:B------:R-:W-:Y:S02]  /*121c0*/  F2FP.F16.F32.PACK_AB R4, R21, R28 ;  /* 0x0000001c1504723e */ /* 0x000fe400000000ff */
[----:B------:R-:W-:-:S05]  /*121d0*/  F2FP.F16.F32.PACK_AB R6, R13, R32 ;  /* 0x000000200d06723e */ /* 0x000fca00000000ff */
[----:B------:R3:W-:Y:S02]  /*121e0*/  STS.128 [R3+0x10400], R4 ;  /* 0x0104000403007388 */ /* 0x0007e40000000c00 */
.L_x_1716:
[----:B------:R-:W-:Y:S05]  /*121f0*/  BSYNC B0 ;  /* 0x0000000000007941 */ /* 0x000fea0003800000 */
.L_x_1676:
        /* <DEDUP_REMOVED lines=8> */
.L_x_1673:
[----:B------:R-:W-:-:S13]  /*12280*/  ISETP.NE.AND P0, PT, R225, 0x3, PT ;  /* 0x00000003e100780c */ /* 0x000fda0003f05270 */
[----:B------:R-:W-:Y:S05]  /*12290*/  @!P0 BRA `(.L_x_1751) ;  /* 0x0000000000048947 */ /* 0x000fea0003800000 */
[----:B------:R-:W-:Y:S01]  /*122a0*/  BPT.TRAP 0x1 ;  /* 0x000000040000795c */ /* 0x000fe20000300000 */
.L_x_1751:
[----:B------:R-:W-:Y:S01]  /*122b0*/  IMAD R58, R202, 0x8, R18 ;  /* 0x00000008ca3a7824 */ /* 0x000fe200078e0212 */
[----:B01-3--:R-:W-:-:S04]  /*122c0*/  SHF.L.U32 R3, R203, 0x1f, RZ ;  /* 0x0000001fcb037819 */ /* 0x00bfc800000006ff */
[----:B------:R0:W1:Y:S01]  /*122d0*/  SYNCS.PHASECHK.TRANS64.TRYWAIT P1, [R58+URZ+0x30830], R3 ;  /* 0x030830033a0075a7 */ /* 0x000062000802017f */
[----:B------:R-:W-:Y:S05]  /*122e0*/  @!P0 BRA `(.L_x_1752) ;  /* 0x0000000000048947 */ /* 0x000fea0003800000 */
[----:B------:R-:W-:Y:S01]  /*122f0*/  BPT.TRAP 0x1 ;  /* 0x000000040000795c */ /* 0x000fe20000300000 */
.L_x_1752:
[----:B------:R-:W-:Y:S01]  /*12300*/  IADD3 R0, R18, 0x20400, RZ ;  /* 0x0002040012007810 */ /* 0x000fe20007ffe0ff */
[----:B------:R-:W-:Y:S01]  /*12310*/  IMAD.MOV.U32 R7, RZ, RZ, 0x40000040 ;  /* 0x40000040ff077424 */ /* 0x000fe200078e00ff */
[----:B------:R-:W-:Y:S02]  /*12320*/  LOP3.LUT R6, R2, 0x10000, RZ, 0xfc, !PT ;  /* 0x0001000002067812 */ /* 0x000fe400078efcff */
[----:B------:R-:W-:-:S04]  /*12330*/  SHF.R.U32.HI R0, RZ, 0x4, R0 ;  /* 0x00000004ff007819 */ /* 0x000fc80000011600 */
[----:B------:R-:W-:-:S04]  /*12340*/  LOP3.LUT R0, R0, 0x3fff, RZ, 0xc0, !PT ;  /* 0x00003fff00007812 */ /* 0x000fc800078ec0ff */
[----:B------:R-:W-:-:S05]  /*12350*/  LOP3.LUT R0, R0, 0x10000, RZ, 0xfc, !PT ;  /* 0x0001000000007812 */ /* 0x000fca00078efcff */
[----:B------:R3:W-:Y:S01]  /*12360*/  STL [R1+0x40], R0 ;  /* 0x0000400001007387 */ /* 0x0007e20000100800 */
[----:B-1----:R-:W-:Y:S05]  /*12370*/  @P1 BRA `(.L_x_1753) ;  /* 0x0000000000081947 */ /* 0x002fea0003800000 */
[----:B------:R-:W1:Y:S02]  /*12380*/  SYNCS.PHASECHK.TRANS64.TRYWAIT P1, [R58+URZ+0x30830], R3 ;  /* 0x030830033a0075a7 */ /* 0x000e64000802017f */
[----:B-1----:R-:W-:Y:S05]  /*12390*/  @!P1 BRA `(.L_x_1754) ;  /* 0x0000018c00849947 */ /* 0x002fea0003800000 */
.L_x_1753:
[----:B---3--:R-:W3:Y:S01]  /*123a0*/  LDL R0, [R1+0x40] ;  /* 0x0000400001007983 */ /* 0x008ee20000100800 */
[----:B01----:R-:W-:Y:S01]  /*123b0*/  IMAD.MOV.U32 R3, RZ, RZ, 0x40000040 ;  /* 0x40000040ff037424 */ /* 0x003fe200078e00ff */
[----:B------:R-:W-:Y:S05]  /*123c0*/  WARPSYNC.ALL ;  /* 0x0000000000007948 */ /* 0x000fea0003800000 */
[C---:B------:R-:W-:Y:S01]  /*123d0*/  R2UR UR4, R6.reuse ;  /* 0x00000000060472ca */ /* 0x040fe200000e0000 */
[----:B--2--5:R-:W-:Y:S01]  /*123e0*/  WARPGROUP.ARRIVE ;  /* 0x00000000000079c5 */ /* 0x024fe20000000000 */
[----:B------:R-:W-:Y:S01]  /*123f0*/  R2UR UR5, R7 ;  /* 0x00000000070572ca */ /* 0x000fe200000e0000 */
[----:B------:R-:W-:Y:S01]  /*12400*/  IMAD.MOV.U32 R63, RZ, RZ, 0x40000040 ;  /* 0x40000040ff3f7424 */ /* 0x000fe200078e00ff */
[----:B------:R-:W-:Y:S01]  /*12410*/  R2UR UR7, R3 ;  /* 0x00000000030772ca */ /* 0x000fe200000e0000 */
[----:B------:R-:W-:Y:S01]  /*12420*/  IMAD.MOV.U32 R5, RZ, RZ, 0x40000040 ;  /* 0x40000040ff057424 */ /* 0x000fe200078e00ff */
[C---:B------:R-:W-:Y:S01]  /*12430*/  IADD3 R62, R6.reuse, 0x2, RZ ;  /* 0x00000002063e7810 */ /* 0x040fe20007ffe0ff */
        /* <DEDUP_REMOVED lines=24> */
[----:B----4-:R-:W-:Y:S01]  /*125c0*/  IMAD.MOV.U32 R11, RZ, RZ, 0x40000040 ;  /* 0x40000040ff0b7424 */ /* 0x010fe200078e00ff */
[C---:B------:R-:W-:Y:S01]  /*125d0*/  IADD3 R10, R6.reuse, 0xc04, RZ ;  /* 0x00000c04060a7810 */ /* 0x040fe20007ffe0ff */
[----:B------:R-:W-:Y:S01]  /*125e0*/  IMAD.MOV.U32 R9, RZ, RZ, 0x40000040 ;  /* 0x40000040ff097424 */ /* 0x000fe200078e00ff */
[----:B------:R-:W-:Y:S01]  /*125f0*/  IADD3 R8, R6, 0xc06, RZ ;  /* 0x00000c0606087810 */ /* 0x000fe20007ffe0ff */
[----:B------:R-:W-:Y:S01]  /*12600*/  IMAD.MOV.U32 R3, RZ, RZ, 0x40000040 ;  /* 0x40000040ff037424 */ /* 0x000fe200078e00ff */
[----:B------:R0:W-:Y:S04]  /*12610*/  STL.64 [R1+0x38], R62 ;  /* 0x0000383e01007387 */ /* 0x0001e80000100a00 */
[----:B------:R0:W-:Y:S04]  /*12620*/  STL.64 [R1+0x30], R60 ;  /* 0x0000303c01007387 */ /* 0x0001e80000100a00 */
[----:B------:R0:W-:Y:S04]  /*12630*/  STL.64 [R1+0x28], R56 ;  /* 0x0000283801007387 */ /* 0x0001e80000100a00 */
[----:B------:R0:W-:Y:S01]  /*12640*/  STL.64 [R1+0x20], R12 ;  /* 0x0000200c01007387 */ /* 0x0001e20000100a00 */
[----:B---3--:R-:W-:-:S04]  /*12650*/  IMAD R2, R202, 0x800, R0 ;  /* 0x00000800ca027824 */ /* 0x008fc800078e0200 */
[C---:B------:R-:W-:Y:S01]  /*12660*/  VIADD R4, R2.reuse, 0x2 ;  /* 0x0000000202047836 */ /* 0x040fe20000000000 */
[----:B------:R-:W-:-:S13]  /*12670*/  R2UR UR6, R2 ;  /* 0x00000000020672ca */ /* 0x000fda00000e0000 */
[----:B------:R-:W-:Y:S01]  /*12680*/  HGMMA.64x64x16.F32 R24, gdesc[UR4], RZ, !UPT, gsb0 ;  /* 0x00e00000041879f0 */ /* 0x000fe2000c0008ff */
[----:B------:R-:W-:Y:S02]  /*12690*/  R2UR UR4, R62 ;  /* 0x000000003e0472ca */ /* 0x000fe400000e0000 */
[----:B------:R-:W-:Y:S02]  /*126a0*/  R2UR UR5, R63 ;  /* 0x000000003f0572ca */ /* 0x000fe400000e0000 */
[----:B------:R-:W-:Y:S01]  /*126b0*/  R2UR UR6, R4 ;  /* 0x00000000040672ca */ /* 0x000fe200000e0000 */
[----:B------:R-:W-:Y:S01]  /*126c0*/  VIADD R4, R2, 0x4 ;  /* 0x0000000402047836 */ /* 0x000fe20000000000 */
[----:B------:R-:W-:Y:S01]  /*126d0*/  R2UR UR7, R5 ;  /* 0x00000000050772ca */ /* 0x000fe200000e0000 */
[----:B------:R-:W-:Y:S01]  /*126e0*/  IMAD.MOV.U32 R5, RZ, RZ, 0x40000040 ;  /* 0x40000040ff057424 */ /* 0x000fe200078e00ff */
[----:B------:R-:W-:Y:S02]  /*126f0*/  WARPGROUP.DEPBAR.LE gsb0, 0x0 ;  /* 0x00008000000079c5 */ /* 0x000fe40000010000 */
[----:B------:R-:W-:-:S09]  /*12700*/  WARPGROUP.ARRIVE ;  /* 0x00000000000079c5 */ /* 0x000fd20000000000 */
[----:B------:R-:W-:Y:S01]  /*12710*/  HGMMA.64x64x16.F32 R24, gdesc[UR4], R24, gsb0 ;  /* 0x00e00000041879f0 */ /* 0x000fe20008000818 */
        /* <DEDUP_REMOVED lines=102> */
[C---:B------:R-:W-:Y:S01]  /*12d80*/  VIADD R4, R2.reuse, 0x604 ;  /* 0x0000060402047836 */ /* 0x040fe20000000000 */
[----:B------:R-:W-:Y:S01]  /*12d90*/  R2UR UR7, R5 ;  /* 0x00000000050772ca */ /* 0x000fe200000e0000 */
[----:B------:R-:W-:Y:S02]  /*12da0*/  IMAD.MOV.U32 R5, RZ, RZ, 0x40000040 ;  /* 0x40000040ff057424 */ /* 0x000fe400078e00ff */
[----:B------:R-:W-:Y:S01]  /*12db0*/  VIADD R2, R2, 0x606 ;  /* 0x0000060602027836 */ /* 0x000fe20000000000 */
[----:B------:R-:W-:-:S02]  /*12dc0*/  WARPGROUP.DEPBAR.LE gsb0, 0x0 ;  /* 0x00008000000079c5 */ /* 0x000fc40000010000 */
[----:B------:R-:W-:-:S07]  /*12dd0*/  WARPGROUP.ARRIVE ;  /* 0x00000000000079c5 */ /* 0x000fce0000000000 */
[----:B------:R-:W-:Y:S01]  /*12de0*/  HGMMA.64x64x16.F32 R24, gdesc[UR4], R24, gsb0 ;  /* 0x00e00000041879f0 */ /* 0x000fe20008000818 */
[----:B------:R-:W-:Y:S02]  /*12df0*/  R2UR UR4, R10 ;  /* 0x000000000a0472ca */ /* 0x000fe400000e0000 */
[----:B------:R-:W-:Y:S02]  /*12e00*/  R2UR UR5, R11 ;  /* 0x000000000b0572ca */ /* 0x000fe400000e0000 */
[----:B------:R-:W-:Y:S02]  /*12e10*/  R2UR UR6, R4 ;  /* 0x00000000040672ca */ /* 0x000fe400000e0000 */
[----:B------:R-:W-:Y:S01]  /*12e20*/  R2UR UR7, R5 ;  /* 0x00000000050772ca */ /* 0x000fe200000e0000 */
[----:B------:R-:W-:Y:S02]  /*12e30*/  WARPGROUP.DEPBAR.LE gsb0, 0x0 ;  /* 0x00008000000079c5 */ /* 0x000fe40000010000 */
[----:B------:R-:W-:-:S10]  /*12e40*/  WARPGROUP.ARRIVE ;  /* 0x00000000000079c5 */ /* 0x000fd40000000000 */
[----:B------:R-:W-:Y:S01]  /*12e50*/  HGMMA.64x64x16.F32 R24, gdesc[UR4], R24, gsb0 ;  /* 0x00e00000041879f0 */ /* 0x000fe20008000818 */
[----:B------:R-:W-:Y:S02]  /*12e60*/  R2UR UR4, R8 ;  /* 0x00000000080472ca */ /* 0x000fe400000e0000 */
[----:B------:R-:W-:Y:S02]  /*12e70*/  R2UR UR5, R9 ;  /* 0x00000000090572ca */ /* 0x000fe400000e0000 */
[----:B------:R-:W-:Y:S02]  /*12e80*/  R2UR UR6, R2 ;  /* 0x00000000020672ca */ /* 0x000fe400000e0000 */
[----:B------:R-:W-:Y:S01]  /*12e90*/  R2UR UR7, R3 ;  /* 0x00000000030772ca */ /* 0x000fe200000e0000 */
[----:B------:R-:W-:Y:S02]  /*12ea0*/  WARPGROUP.DEPBAR.LE gsb0, 0x0 ;  /* 0x00008000000079c5 */ /* 0x000fe40000010000 */
[----:B------:R-:W-:-:S10]  /*12eb0*/  WARPGROUP.ARRIVE ;  /* 0x00000000000079c5 */ /* 0x000fd40000000000 */
[----:B------:R-:W-:Y:S03]  /*12ec0*/  HGMMA.64x64x16.F32 R24, gdesc[UR4], R24, gsb0 ;  /* 0x00e00000041879f0 */ /* 0x000fe60008000818 */
[----:B------:R-:W-:Y:S02]  /*12ed0*/  WARPGROUP.DEPBAR.LE gsb0, 0x0 ;  /* 0x00008000000079c5 */ /* 0x000fe40000010000 */
[----:B0-----:R-:W-:Y:S05]  /*12ee0*/  @!P0 BRA `(.L_x_1755) ;  /* 0x0000000000048947 */ /* 0x001fea0003800000 */
[----:B------:R-:W-:Y:S01]  /*12ef0*/  BPT.TRAP 0x1 ;  /* 0x000000040000795c */ /* 0x000fe20000300000 */
.L_x_1755:
[----:B------:R-:W2:Y:S01]  /*12f00*/  LDL R12, [R1+0x60] ;  /* 0x00006000010c7983 */ /* 0x000ea20000100800 */
[----:B------:R-:W0:Y:S01]  /*12f10*/  LDC R74, c[0x0][0x448] ;  /* 0x00011200ff4a7b82 */ /* 0x000e220000000800 */
[----:B------:R-:W-:Y:S02]  /*12f20*/  ULDC UR4, c[0x0][0x9d8] ;  /* 0x0002760000047ab9 */ /* 0x000fe40000000800 */
[----:B------:R-:W2:Y:S04]  /*12f30*/  LDL R72, [R1+0x48] ;  /* 0x0000480001487983 */ /* 0x000ea80000100800 */
[----:B------:R-:W3:Y:S04]  /*12f40*/  LDL R64, [R1+0x8] ;  /* 0x0000080001407983 */ /* 0x000ee80000100800 */
[----:B------:R-:W4:Y:S01]  /*12f50*/  LDL R76, [R1+0xc] ;  /* 0x00000c00014c7983 */ /* 0x000f220000100800 */
[----:B0-----:R-:W-:Y:S01]  /*12f60*/  ISETP.NE.AND P1, PT, R74, 0x1, PT ;  /* 0x000000014a00780c */ /* 0x001fe20003f25270 */
[----:B------:R-:W-:-:S12]  /*12f70*/  FMUL.FTZ R0, R26, UR4 ;  /* 0x000000041a007c20 */ /* 0x000fd80008410000 */
[----:B------:R-:W0:Y:S08]  /*12f80*/  @P1 LDC R13, c[0x0][0x44c] ;  /* 0x00011300ff0d1b82 */ /* 0x000e300000000800 */
[----:B------:R-:W1:Y:S01]  /*12f90*/  @P1 LDC R26, c[0x0][0x450] ;  /* 0x00011400ff1a1b82 */ /* 0x000e620000000800 */
[----:B------:R-:W-:-:S04]  /*12fa0*/  FMUL.FTZ R25, R25, UR4 ;  /* 0x0000000419197c20 */ /* 0x000fc80008410000 */
[----:B------:R5:W0:Y:S02]  /*12fb0*/  MUFU.TANH R57, R25 ;  /* 0x0000001900397308 */ /* 0x000a240000002400 */
[----:B-----5:R-:W-:Y:S01]  /*12fc0*/  FMUL.FTZ R25, R34, UR4 ;  /* 0x0000000422197c20 */ /* 0x020fe20008410000 */
[----:B------:R-:W-:Y:S01]  /*12fd0*/  FMUL.FTZ R28, R28, UR4 ;  /* 0x000000041c1c7c20 */ /* 0x000fe20008410000 */
[----:B------:R-:W-:Y:S01]  /*12fe0*/  FMUL.FTZ R43, R43, UR4 ;  /* 0x000000042b2b7c20 */ /* 0x000fe20008410000 */
[----:B------:R-:W-:-:S03]  /*12ff0*/  FMUL.FTZ R47, R47, UR4 ;  /* 0x000000042f2f7c20 */ /* 0x000fc60008410000 */
[----:B------:R5:W0:Y:S01]  /*13000*/  MUFU.TANH R59, R28 ;  /* 0x0000001c003b7308 */ /* 0x000a220000002400 */
[----:B------:R-:W-:Y:S01]  /*13010*/  FMUL.FTZ R29, R29, UR4 ;  /* 0x000000041d1d7c20 */ /* 0x000fe20008410000 */
[----:B------:R-:W-:Y:S01]  /*13020*/  FMUL.FTZ R32, R32, UR4 ;  /* 0x0000000420207c20 */ /* 0x000fe20008410000 */
[----:B-----5:R-:W-:-:S05]  /*13030*/  IMAD.MOV.U32 R28, RZ, RZ, -0x40 ;  /* 0xffffffc0ff1c7424 */ /* 0x020fca00078e00ff */
[----:B------:R-:W0:Y:S01]  /*13040*/  MUFU.TANH R62, R43 ;  /* 0x0000002b003e7308 */ /* 0x000e220000002400 */
[----:B------:R-:W-:Y:S01]  /*13050*/  FMUL.FTZ R56, R24, UR4 ;  /* 0x0000000418387c20 */ /* 0x000fe20008410000 */
[----:B------:R-:W-:Y:S01]  /*13060*/  FMUL.FTZ R24, R31, UR4 ;  /* 0x000000041f187c20 */ /* 0x000fe20008410000 */
[----:B------:R-:W-:-:S05]  /*13070*/  LOP3.LUT R22, R22, 0xffffffbf, RZ, 0xc0, !PT ;  /* 0xffffffbf16167812 */ /* 0x000fca00078ec0ff */
[----:B------:R5:W0:Y:S01]  /*13080*/  MUFU.TANH R63, R47 ;  /* 0x0000002f003f7308 */ /* 0x000a220000002400 */
[----:B------:R-:W-:Y:S01]  /*13090*/  FMUL.FTZ R4, R30, UR4 ;  /* 0x000000041e047c20 */ /* 0x000fe20008410000 */
[----:B------:R-:W-:Y:S01]  /*130a0*/  FMUL.FTZ R2, R27, UR4 ;  /* 0x000000041b027c20 */ /* 0x000fe20008410000 */
[----:B------:R-:W-:Y:S01]  /*130b0*/  FMUL.FTZ R33, R33, UR4 ;  /* 0x0000000421217c20 */ /* 0x000fe20008410000 */
[----:B-----5:R-:W-:-:S04]  /*130c0*/  IMAD R47, R97, R28, 0x40 ;  /* 0x00000040612f7424 */ /* 0x020fc800078e021c */
[----:B------:R5:W0:Y:S01]  /*130d0*/  MUFU.TANH R60, R29 ;  /* 0x0000001d003c7308 */ /* 0x000a220000002400 */
[----:B------:R-:W-:Y:S01]  /*130e0*/  FMUL.FTZ R30, R35, UR4 ;  /* 0x00000004231e7c20 */ /* 0x000fe20008410000 */
[----:B------:R-:W-:Y:S01]  /*130f0*/  FMUL.FTZ R37, R37, UR4 ;  /* 0x0000000425257c20 */ /* 0x000fe20008410000 */
[----:B------:R-:W-:Y:S01]  /*13100*/  FMUL.FTZ R40, R40, UR4 ;  /* 0x0000000428287c20 */ /* 0x000fe20008410000 */
[----:B------:R-:W-:Y:S01]  /*13110*/  FMUL.FTZ R41, R41, UR4 ;  /* 0x0000000429297c20 */ /* 0x000fe20008410000 */
[----:B------:R-:W-:Y:S01]  /*13120*/  FMUL.FTZ R42, R42, UR4 ;  /* 0x000000042a2a7c20 */ /* 0x000fe20008410000 */
[----:B------:R-:W-:Y:S01]  /*13130*/  FMUL.FTZ R45, R45, UR4 ;  /* 0x000000042d2d7c20 */ /* 0x000fe20008410000 */
[----:B------:R-:W-:Y:S01]  /*13140*/  FMUL.FTZ R46, R46, UR4 ;  /* 0x000000042e2e7c20 */ /* 0x000fe20008410000 */
[----:B------:R1:W0:Y:S01]  /*13150*/  MUFU.TANH R31, R32 ;  /* 0x00000020001f7308 */ /* 0x0002220000002400 */
[----:B-----5:R-:W-:Y:S01]  /*13160*/  IADD3 R29, R47, 0x1, RZ ;  /* 0x000000012f1d7810 */ /* 0x020fe20007ffe0ff */
[----:B------:R-:W-:Y:S01]  /*13170*/  FMUL.FTZ R48, R48, UR4 ;  /* 0x0000000430307c20 */ /* 0x000fe20008410000 */
[----:B------:R-:W-:Y:S01]  /*13180*/  FMUL.FTZ R49, R49, UR4 ;  /* 0x0000000431317c20 */ /* 0x000fe20008410000 */
[----:B------:R-:W-:Y:S01]  /*13190*/  FMUL.FTZ R5, R50, UR4 ;  /* 0x0000000432057c20 */ /* 0x000fe20008410000 */
[----:B------:R-:W-:Y:S01]  /*131a0*/  FMUL.FTZ R3, R51, UR4 ;  /* 0x0000000433037c20 */ /* 0x000fe20008410000 */
[----:B------:R-:W-:Y:S01]  /*131b0*/  FMUL.FTZ R52, R52, UR4 ;  /* 0x0000000434347c20 */ /* 0x000fe20008410000 */
[----:B------:R-:W-:Y:S01]  /*131c0*/  FMUL.FTZ R53, R53, UR4 ;  /* 0x0000000435357c20 */ /* 0x000fe20008410000 */
[----:B------:R-:W-:Y:S01]  /*131d0*/  FMUL.FTZ R28, R55, UR4 ;  /* 0x00000004371c7c20 */ /* 0x000fe20008410000 */
[----:B-1----:R-:W-:Y:S01]  /*131e0*/  FMUL.FTZ R32, R38, UR4 ;  /* 0x0000000426207c20 */ /* 0x002fe20008410000 */
[----:B------:R-:W-:Y:S01]  /*131f0*/  @P1 LOP3.LUT R22, R22, 0x40, RZ, 0xfc, !PT ;  /* 0x0000004016161812 */ /* 0x000fe200078efcff */
[----:B------:R-:W-:Y:S01]  /*13200*/  FMUL.FTZ R36, R36, UR4 ;  /* 0x0000000424247c20 */ /* 0x000fe20008410000 */
[----:B------:R-:W-:Y:S01]  /*13210*/  FMUL.FTZ R39, R39, UR4 ;  /* 0x0000000427277c20 */ /* 0x000fe20008410000 */
[----:B------:R-:W-:Y:S01]  /*13220*/  FMUL.FTZ R44, R44, UR4 ;  /* 0x000000042c2c7c20 */ /* 0x000fe20008410000 */
[----:B------:R-:W-:Y:S01]  /*13230*/  FMUL.FTZ R54, R54, UR4 ;  /* 0x0000000436367c20 */ /* 0x000fe20008410000 */
[----:B------:R-:W-:Y:S01]  /*13240*/  ULDC UR4, c[0x0][0x9dc] ;  /* 0x0002770000047ab9 */ /* 0x000fe20000000800 */
[----:B------:R-:W1:Y:S01]  /*13250*/  MUFU.TANH R56, R56 ;  /* 0x0000003800387308 */ /* 0x000e620000002400 */
[----:B------:R-:W-:-:S07]  /*13260*/  ULOP3.LUT UR5, URZ, UR4, URZ, 0x33, !UPT ;  /* 0x000000043f057292 */ /* 0x000fce000f8e333f */
        /* <DEDUP_REMOVED lines=17> */
[----:B------:R-:W1:Y:S01]  /*13380*/  MUFU.TANH R3, R3 ;  /* 0x0000000300037308 */ /* 0x000e620000002400 */
[----:B--2---:R-:W-:-:S05]  /*13390*/  IADD3 R12, R12, R72, RZ ;  /* 0x000000480c0c7210 */ /* 0x004fca0007ffe0ff */
[----:B0-----:R-:W-:-:S04]  /*133a0*/  @P1 IMAD.HI.U32 R13, R12, R13, RZ ;  /* 0x0000000d0c0d1227 */ /* 0x001fc800078e00ff */
[----:B------:R-:W-:Y:S01]  /*133b0*/  IMAD.MOV.U32 R34, RZ, RZ, R12 ;  /* 0x000000ffff227224 */ /* 0x000fe200078e000c */
[----:B------:R-:W-:Y:S02]  /*133c0*/  @P1 SHF.R.U32.HI R34, RZ, R26, R13 ;  /* 0x0000001aff221219 */ /* 0x000fe4000001160d */
[----:B------:R-:W0:Y:S03]  /*133d0*/  LDC.64 R12, c[0x0][0x9e0] ;  /* 0x00027800ff0c7b82 */ /* 0x000e260000000a00 */
[----:B------:R-:W2:Y:S01]  /*133e0*/  SHFL.IDX PT, R43, R34, RZ, 0x1c1f ;  /* 0x001c1fff222b7589 */ /* 0x000ea200000e0000 */
[----:B------:R-:W-:Y:S02]  /*133f0*/  VIADD R26, R58, 0x30840 ;  /* 0x000308403a1a7836 */ /* 0x000fe40000000000 */
[----:B----4-:R-:W-:Y:S01]  /*13400*/  IMAD R29, R76, -0x2, R29 ;  /* 0xfffffffe4c1d7824 */ /* 0x010fe200078e021d */
[----:B------:R-:W4:Y:S02]  /*13410*/  MUFU.TANH R52, R52 ;  /* 0x0000003400347308 */ /* 0x000f240000002400 */
[----:B---3--:R-:W-:-:S02]  /*13420*/  PRMT R27, R64, 0x654, R26 ;  /* 0x00000654401b7816 */ /* 0x008fc4000000001a */
[----:B------:R-:W-:Y:S02]  /*13430*/  IADD3 R29, -R218, R29, R220 ;  /* 0x0000001dda1d7210 */ /* 0x000fe40007ffe1dc */
[----:B------:R3:W-:Y:S02]  /*13440*/  SYNCS.ARRIVE.TRANS64.RED.A1T0 RZ, [R27+URZ], RZ ;  /* 0x000000ff1bff79a7 */ /* 0x0007e4000810043f */
[----:B------:R-:W0:Y:S02]  /*13450*/  MUFU.TANH R53, R53 ;  /* 0x0000003500357308 */ /* 0x000e240000002400 */
[----:B0-----:R-:W-:-:S06]  /*13460*/  ISETP.GE.AND P1, PT, R13, 0x1, PT ;  /* 0x000000010d00780c */ /* 0x001fcc0003f26270 */
[----:B------:R-:W0:Y:S01]  /*13470*/  MUFU.TANH R28, R28 ;  /* 0x0000001c001c7308 */ /* 0x000e220000002400 */
[----:B---3--:R-:W-:Y:S01]  /*13480*/  IMAD.IADD R27, R220, 0x1, R47 ;  /* 0x00000001dc1b7824 */ /* 0x008fe200078e022f */
[----:B------:R-:W-:Y:S02]  /*13490*/  IADD3 R51, R29, R12, RZ ;  /* 0x0000000c1d337210 */ /* 0x000fe40007ffe0ff */
[----:B------:R-:W-:Y:S01]  /*134a0*/  LOP3.LUT R22, R22, 0xffffffdf, RZ, 0xc0, !PT ;  /* 0xffffffdf16167812 */ /* 0x000fe200078ec0ff */
[----:B------:R-:W-:-:S03]  /*134b0*/  IMAD R50, R76, -0x2, R27 ;  /* 0xfffffffe4c327824 */ /* 0x000fc600078e021b */
[----:B------:R3:W0:Y:S08]  /*134c0*/  MUFU.TANH R35, R36 ;  /* 0x0000002400237308 */ /* 0x0006300000002400 */
[----:B------:R5:W0:Y:S01]  /*134d0*/  MUFU.TANH R26, R54 ;  /* 0x00000036001a7308 */ /* 0x000a220000002400 */
[----:B---3--:R-:W-:Y:S01]  /*134e0*/  IMAD.U32 R36, RZ, RZ, UR5 ;  /* 0x00000005ff247e24 */ /* 0x008fe2000f8e00ff */
[----:B------:R-:W-:-:S04]  /*134f0*/  @P1 LOP3.LUT R22, R22, 0x20, RZ, 0xfc, !PT ;  /* 0x0000002016161812 */ /* 0x000fc800078efcff */
[----:B------:R3:W-:Y:S01]  /*13500*/  STL [R1], R36 ;  /* 0x0000002401007387 */ /* 0x0007e20000100800 */
[----:B-----5:R-:W-:Y:S01]  /*13510*/  VIADD R54, R29, UR5 ;  /* 0x000000051d367c36 */ /* 0x020fe20008000000 */
[----:B------:R-:W0:Y:S03]  /*13520*/  MUFU.TANH R61, R39 ;  /* 0x00000027003d7308 */ /* 0x000e260000002400 */
[----:B--2---:R-:W-:Y:S01]  /*13530*/  IMAD.IADD R29, R54, 0x1, R43 ;  /* 0x00000001361d7824 */ /* 0x004fe200078e022b */
[----:B---3--:R-:W-:-:S04]  /*13540*/  VIADDMNMX R36, R43, R51, R50, PT ;  /* 0x000000332b247246 */ /* 0x008fc80003800132 */
[----:B------:R2:W3:Y:S02]  /*13550*/  MUFU.TANH R39, R44 ;  /* 0x0000002c00277308 */ /* 0x0004e40000002400 */
[----:B--2---:R-:W-:Y:S01]  /*13560*/  LEA R44, R97, 0xffffffc0, 0x6 ;  /* 0xffffffc0612c7811 */ /* 0x004fe200078e30ff */
[----:B01--4-:R-:W-:Y:S06]  /*13570*/  @!P1 BRA `(.L_x_1756) ;  /* 0x0000000000509947 */ /* 0x013fec0003800000 */
[----:B------:R-:W-:Y:S01]  /*13580*/  IADD3 R27, -R218, R220, R43 ;  /* 0x000000dcda1b7210 */ /* 0x000fe20007ffe12b */
[----:B------:R-:W-:Y:S03]  /*13590*/  BSSY B0, `(.L_x_1757) ;  /* 0x000000e000007945 */ /* 0x000fe60003800000 */
[----:B------:R-:W-:-:S13]  /*135a0*/  ISETP.GT.AND P1, PT, R27, -0x1, PT ;  /* 0xffffffff1b00780c */ /* 0x000fda0003f24270 */
        /* <DEDUP_REMOVED lines=8> */
.L_x_1758:
[----:B------:R-:W-:-:S13]  /*13630*/  ISETP.NE.AND P1, PT, R13, 0x1, PT ;  /* 0x000000010d00780c */ /* 0x000fda0003f25270 */
[----:B------:R-:W0:Y:S02]  /*13640*/  @P1 LDC.64 R64, c[0x0][0x9e8] ;  /* 0x00027a00ff401b82 */ /* 0x000e240000000a00 */
[----:B0-----:R-:W-:-:S05]  /*13650*/  @P1 IMAD.HI.U32 R38, R27, R64, RZ ;  /* 0x000000401b261227 */ /* 0x001fca00078e00ff */
[----:B------:R-:W-:-:S07]  /*13660*/  @P1 SHF.R.U32.HI R27, RZ, R65, R38 ;  /* 0x00000041ff1b1219 */ /* 0x000fce0000011626 */
.L_x_1759:
[----:B------:R-:W-:Y:S05]  /*13670*/  BSYNC B0 ;  /* 0x0000000000007941 */ /* 0x000fea0003800000 */
.L_x_1757:
[----:B------:R-:W-:-:S04]  /*13680*/  IMAD R27, R27, R13, -R44 ;  /* 0x0000000d1b1b7224 */ /* 0x000fc800078e0a2c */
[----:B------:R-:W-:-:S05]  /*13690*/  IMAD R38, R76, -0x2, R27 ;  /* 0xfffffffe4c267824 */ /* 0x000fca00078e021b */
[----:B------:R-:W-:Y:S02]  /*136a0*/  VIMNMX R29, R29, R38, !PT ;  /* 0x000000261d1d7248 */ /* 0x000fe40007fe0100 */
[----:B------:R-:W-:-:S07]  /*136b0*/  VIADDMNMX R36, R38, R13, R36, PT ;  /* 0x0000000d26247246 */ /* 0x000fce0003800124 */
.L_x_1756:
[C---:B------:R-:W-:Y:S02]  /*136c0*/  ISETP.GE.AND P2, PT, R47.reuse, 0x9, PT ;  /* 0x000000092f00780c */ /* 0x040fe40003f46270 */
[----:B------:R-:W-:Y:S02]  /*136d0*/  ISETP.GE.AND P1, PT, R47, 0x2, PT ;  /* 0x000000022f00780c */ /* 0x000fe40003f26270 */
[C---:B------:R-:W-:Y:S02]  /*136e0*/  ISETP.GT.AND P3, PT, R29.reuse, 0x8, !P2 ;  /* 0x000000081d00780c */ /* 0x040fe40005764270 */
[----:B------:R-:W-:Y:S02]  /*136f0*/  ISETP.GT.AND P4, PT, R29, 0x1, !P1 ;  /* 0x000000011d00780c */ /* 0x000fe40004f84270 */
[----:B------:R-:W-:Y:S02]  /*13700*/  ISETP.LT.OR P3, PT, R36, 0x9, P3 ;  /* 0x000000092400780c */ /* 0x000fe40001f61670 */
[----:B------:R-:W-:-:S02]  /*13710*/  ISETP.GE.AND P5, PT, R47, 0xa, PT ;  /* 0x0000000a2f00780c */ /* 0x000fc40003fa6270 */
[----:B------:R-:W-:Y:S02]  /*13720*/  FSEL R71, R59, -INF , !P3 ;  /* 0xff8000003b477808 */ /* 0x000fe40005800000 */
[C---:B------:R-:W-:Y:S02]  /*13730*/  ISETP.LT.OR P4, PT, R36.reuse, 0x2, P4 ;  /* 0x000000022400780c */ /* 0x040fe40002781670 */
[----:B------:R-:W-:Y:S02]  /*13740*/  ISETP.GT.AND P3, PT, R29, 0x9, !P5 ;  /* 0x000000091d00780c */ /* 0x000fe40006f64270 */
[----:B------:R-:W-:Y:S02]  /*13750*/  FSEL R67, R57, -INF , !P4 ;  /* 0xff80000039437808 */ /* 0x000fe40006000000 */
        /* <DEDUP_REMOVED lines=16> */
[----:B------:R-:W-:Y:S02]  /*13860*/  ISETP.GE.AND P4, PT, R47, 0x1a, PT ;  /* 0x0000001a2f00780c */ /* 0x000fe40003f86270 */
[----:B------:R-:W-:Y:S02]  /*13870*/  FSEL R79, R35, -INF , !P3 ;  /* 0xff800000234f7808 */ /* 0x000fe40005800000 */
[----:B------:R-:W-:Y:S02]  /*13880*/  ISETP.GT.AND P3, PT, R29, 0x19, !P4 ;  /* 0x000000191d00780c */ /* 0x000fe40006764270 */
[----:B------:R-:W-:-:S02]  /*13890*/  P2R R60, PR, RZ, 0x10 ;  /* 0x00000010ff3c7803 */ /* 0x000fc40000000000 */
[C---:B------:R-:W-:Y:S02]  /*138a0*/  ISETP.LT.OR P3, PT, R36.reuse, 0x1a, P3 ;  /* 0x0000001a2400780c */ /* 0x040fe40001f61670 */
[----:B------:R-:W-:Y:S02]  /*138b0*/  ISETP.GE.AND P4, PT, R47, 0x21, PT ;  /* 0x000000212f00780c */ /* 0x000fe40003f86270 */
[----:B------:R-:W-:Y:S02]  /*138c0*/  FSEL R81, R37, -INF , !P3 ;  /* 0xff80000025517808 */ /* 0x000fe40005800000 */
[----:B------:R-:W-:Y:S01]  /*138d0*/  ISETP.GT.AND P3, PT, R29, 0x20, !P4 ;  /* 0x000000201d00780c */ /* 0x000fe20006764270 */
[----:B------:R-:W0:Y:S01]  /*138e0*/  SHFL.IDX PT, R37, R34, 0x1, 0x1c1f ;  /* 0x003c1f0022257f89 */ /* 0x000e2200000e0000 */
        /* <DEDUP_REMOVED lines=11> */
[----:B------:R-:W-:Y:S01]  /*139a0*/  ISETP.LT.OR P3, PT, R36, 0x29, P3 ;  /* 0x000000292400780c */ /* 0x000fe20001f61670 */
[----:B0-----:R-:W-:Y:S01]  /*139b0*/  IMAD.IADD R40, R54, 0x1, R37 ;  /* 0x0000000136287824 */ /* 0x001fe200078e0225 */
[----:B------:R-:W-:Y:S02]  /*139c0*/  ISETP.GE.AND P4, PT, R47, 0x2a, PT ;  /* 0x0000002a2f00780c */ /* 0x000fe40003f86270 */
[----:B---3--:R-:W-:-:S02]  /*139d0*/  FSEL R39, R39, -INF , !P3 ;  /* 0xff80000027277808 */ /* 0x008fc40005800000 */
        /* <DEDUP_REMOVED lines=15> */
[----:B------:R-:W-:Y:S02]  /*13ad0*/  ISETP.GE.AND P3, PT, R47, 0x39, PT ;  /* 0x000000392f00780c */ /* 0x000fe40003f66270 */
[----:B------:R-:W-:Y:S02]  /*13ae0*/  P2R R55, PR, RZ, 0x20 ;  /* 0x00000020ff377803 */ /* 0x000fe40000000000 */
[----:B------:R-:W-:-:S02]  /*13af0*/  ISETP.GT.AND P4, PT, R29, 0x38, !P3 ;  /* 0x000000381d00780c */ /* 0x000fc40005f84270 */
[----:B------:R-:W-:Y:S02]  /*13b00*/  ISETP.GE.AND P5, PT, R47, 0x3a, PT ;  /* 0x0000003a2f00780c */ /* 0x000fe40003fa6270 */
[----:B------:R-:W-:Y:S02]  /*13b10*/  ISETP.LT.OR P4, PT, R36, 0x39, P4 ;  /* 0x000000392400780c */ /* 0x000fe40002781670 */
[----:B------:R-:W-:Y:S02]  /*13b20*/  VIADDMNMX R38, R37, R51, R50, PT ;  /* 0x0000003325267246 */ /* 0x000fe40003800132 */
[----:B------:R-:W-:Y:S02]  /*13b30*/  FSEL R27, R52, -INF , !P4 ;  /* 0xff800000341b7808 */ /* 0x000fe40006000000 */
[----:B------:R-:W-:-:S04]  /*13b40*/  ISETP.GT.AND P4, PT, R29, RZ, !P6 ;  /* 0x000000ff1d00720c */ /* 0x000fc80007784270 */
[----:B------:R-:W-:-:S04]  /*13b50*/  ISETP.LT.OR P4, PT, R36, 0x1, P4 ;  /* 0x000000012400780c */ /* 0x000fc80002781670 */
[----:B------:R-:W-:Y:S02]  /*13b60*/  FSEL R65, R56, -INF , !P4 ;  /* 0xff80000038417808 */ /* 0x000fe40006000000 */
[----:B------:R-:W-:-:S04]  /*13b70*/  ISETP.GT.AND P4, PT, R29, 0x39, !P5 ;  /* 0x000000391d00780c */ /* 0x000fc80006f84270 */
[----:B------:R-:W-:-:S04]  /*13b80*/  ISETP.LT.OR P4, PT, R36, 0x3a, P4 ;  /* 0x0000003a2400780c */ /* 0x000fc80002781670 */
[----:B------:R-:W-:Y:S02]  /*13b90*/  FSEL R29, R53, -INF , !P4 ;  /* 0xff800000351d7808 */ /* 0x000fe40006000000 */
[----:B------:R-:W-:-:S13]  /*13ba0*/  ISETP.GE.AND P4, PT, R13, 0x1, PT ;  /* 0x000000010d00780c */ /* 0x000fda0003f86270 */
[----:B------:R-:W-:Y:S05]  /*13bb0*/  @!P4 BRA `(.L_x_1760) ;  /* 0x000000000050c947 */ /* 0x000fea0003800000 */
        /* <DEDUP_REMOVED lines=11> */
.L_x_1762:
[----:B------:R-:W-:-:S13]  /*13c70*/  ISETP.NE.AND P4, PT, R13, 0x1, PT ;  /* 0x000000010d00780c */ /* 0x000fda0003f85270 */
[----:B------:R-:W0:Y:S02]  /*13c80*/  @P4 LDC.64 R36, c[0x0][0x9e8] ;  /* 0x00027a00ff244b82 */ /* 0x000e240000000a00 */
[----:B0-----:R-:W-:-:S05]  /*13c90*/  @P4 IMAD.HI.U32 R36, R34, R36, RZ ;  /* 0x0000002422244227 */ /* 0x001fca00078e00ff */
[----:B------:R-:W-:-:S07]  /*13ca0*/  @P4 SHF.R.U32.HI R34, RZ, R37, R36 ;  /* 0x00000025ff224219 */ /* 0x000fce0000011624 */
.L_x_1763:
[----:B------:R-:W-:Y:S05]  /*13cb0*/  BSYNC B0 ;  /* 0x0000000000007941 */ /* 0x000fea0003800000 */
.L_x_1761:
[----:B------:R-:W-:-:S04]  /*13cc0*/  IMAD R34, R34, R13, -R44 ;  /* 0x0000000d22227224 */ /* 0x000fc800078e0a2c */
[----:B------:R-:W-:-:S05]  /*13cd0*/  IMAD R37, R76, -0x2, R34 ;  /* 0xfffffffe4c257824 */ /* 0x000fca00078e0222 */
[----:B------:R-:W-:Y:S02]  /*13ce0*/  VIMNMX R40, R40, R37, !PT ;  /* 0x0000002528287248 */ /* 0x000fe40007fe0100 */
[----:B------:R-:W-:-:S07]  /*13cf0*/  VIADDMNMX R38, R37, R13, R38, PT ;  /* 0x0000000d25267246 */ /* 0x000fce0003800126 */
.L_x_1760:
[C---:B------:R-:W-:Y:S01]  /*13d00*/  ISETP.GT.AND P1, PT, R40.reuse, 0x1, !P1 ;  /* 0x000000012800780c */ /* 0x040fe20004f24270 */
[----:B------:R-:W-:Y:S01]  /*13d10*/  ULDC UR4, c[0x0][0x988] ;  /* 0x0002620000047ab9 */ /* 0x000fe20000000800 */
[----:B------:R-:W-:Y:S02]  /*13d20*/  ISETP.GT.AND P6, PT, R40, RZ, !P6 ;  /* 0x000000ff2800720c */ /* 0x000fe400077c4270 */
[C---:B------:R-:W-:Y:S02]  /*13d30*/  ISETP.LT.OR P1, PT, R38.reuse, 0x2, P1 ;  /* 0x000000022600780c */ /* 0x040fe40000f21670 */
[----:B------:R-:W-:Y:S02]  /*13d40*/  ISETP.LT.OR P6, PT, R38, 0x1, P6 ;  /* 0x000000012600780c */ /* 0x000fe400037c1670 */
[----:B------:R-:W-:Y:S01]  /*13d50*/  FSEL R34, R2, -INF , !P1 ;  /* 0xff80000002227808 */ /* 0x000fe20004800000 */
[----:B------:R-:W-:Y:S01]  /*13d60*/  IMAD.U32 R2, RZ, RZ, UR4 ;  /* 0x00000004ff027e24 */ /* 0x000fe2000f8e00ff */
[----:B------:R-:W-:-:S02]  /*13d70*/  ISETP.NE.AND P1, PT, R55, RZ, PT ;  /* 0x000000ff3700720c */ /* 0x000fc40003f25270 */
[----:B------:R-:W-:Y:S02]  /*13d80*/  FSEL R37, R0, -INF , !P6 ;  /* 0xff80000000257808 */ /* 0x000fe40007000000 */
        /* <DEDUP_REMOVED lines=35> */
[----:B------:R-:W-:Y:S02]  /*13fc0*/  ISETP.GT.AND P1, PT, R40, 0x20, !P1 ;  /* 0x000000202800780c */ /* 0x000fe40004f24270 */
[----:B------:R-:W-:Y:S02]  /*13fd0*/  FMNMX.FTZ R0, R33, R0, !PT ;  /* 0x0000000021007209 */ /* 0x000fe40007810000 */
[----:B------:R-:W-:Y:S02]  /*13fe0*/  ISETP.LT.OR P1, PT, R38, 0x21, P1 ;  /* 0x000000212600780c */ /* 0x000fe40000f21670 */
[----:B------:R-:W-:Y:S02]  /*13ff0*/  ISETP.NE.AND P4, PT, R69, RZ, PT ;  /* 0x000000ff4500720c */ /* 0x000fe40003f85270 */
        /* <DEDUP_REMOVED lines=8> */
[----:B------:R-:W-:Y:S02]  /*14080*/  ISETP.GT.AND P1, PT, R40, 0x28, !P2 ;  /* 0x000000282800780c */ /* 0x000fe40005724270 */
[----:B------:R-:W-:Y:S02]  /*14090*/  ISETP.NE.AND P2, PT, R70, RZ, PT ;  /* 0x000000ff4600720c */ /* 0x000fe40003f45270 */
[----:B------:R-:W-:Y:S02]  /*140a0*/  ISETP.LT.OR P1, PT, R38, 0x29, P1 ;  /* 0x000000292600780c */ /* 0x000fe40000f21670 */
[----:B------:R-:W-:Y:S02]  /*140b0*/  ISETP.GT.AND P3, PT, R40, 0x38, !P3 ;  /* 0x000000382800780c */ /* 0x000fe40005f64270 */
[----:B------:R-:W-:Y:S02]  /*140c0*/  FSEL R61, R46, -INF , !P1 ;  /* 0xff8000002e3d7808 */ /* 0x000fe40004800000 */
[----:B------:R-:W-:-:S02]  /*140d0*/  ISETP.GT.AND P1, PT, R40, 0x29, !P4 ;  /* 0x000000292800780c */ /* 0x000fc40006724270 */
[----:B------:R-:W-:Y:S02]  /*140e0*/  ISETP.NE.AND P4, PT, R48, RZ, PT ;  /* 0x000000ff3000720c */ /* 0x000fe40003f85270 */
[----:B------:R-:W-:Y:S02]  /*140f0*/  ISETP.LT.OR P1, PT, R38, 0x2a, P1 ;  /* 0x0000002a2600780c */ /* 0x000fe40000f21670 */
[----:B------:R-:W-:Y:S02]  /*14100*/  ISETP.GT.AND P5, PT, R40, 0x39, !P5 ;  /* 0x000000392800780c */ /* 0x000fe40006fa4270 */
[----:B------:R-:W-:Y:S02]  /*14110*/  FSEL R25, R63, -INF , !P1 ;  /* 0xff8000003f197808 */ /* 0x000fe40004800000 */
[----:B------:R-:W0:Y:S01]  /*14120*/  SHFL.BFLY PT, R63, R24, 0x2, 0x1f ;  /* 0x0c401f00183f7f89 */ /* 0x000e2200000e0000 */
[C---:B------:R-:W-:Y:S02]  /*14130*/  ISETP.LT.OR P3, PT, R38.reuse, 0x39, P3 ;  /* 0x000000392600780c */ /* 0x040fe40001f61670 */
[----:B------:R-:W-:-:S02]  /*14140*/  ISETP.LT.OR P5, PT, R38, 0x3a, P5 ;  /* 0x0000003a2600780c */ /* 0x000fc40002fa1670 */
[----:B0-----:R-:W-:-:S05]  /*14150*/  FMNMX.FTZ R63, R24, R63, !PT ;  /* 0x0000003f183f7209 */ /* 0x001fca0007810000 */
[----:B------:R-:W0:Y:S02]  /*14160*/  SHFL.BFLY PT, R4, R63, 0x1, 0x1f ;  /* 0x0c201f003f047f89 */ /* 0x000e2400000e0000 */
[----:B0-----:R-:W-:-:S04]  /*14170*/  FMNMX.FTZ R4, R63, R4, !PT ;  /* 0x000000043f047209 */ /* 0x001fc80007810000 */
[C---:B------:R-:W-:Y:S01]  /*14180*/  FSETP.NEU.FTZ.AND P1, PT, R4.reuse, -INF , PT ;  /* 0xff8000000400780b */ /* 0x040fe20003f3d000 */
[----:B------:R-:W-:-:S05]  /*14190*/  FMUL.FTZ R0, R4, R2 ;  /* 0x0000000204007220 */ /* 0x000fca0000410000 */
[----:B------:R-:W-:Y:S02]  /*141a0*/  FSEL R30, R0, RZ, P1 ;  /* 0x000000ff001e7208 */ /* 0x000fe40000800000 */
[----:B------:R-:W-:Y:S02]  /*141b0*/  FMNMX.FTZ R0, R37, R34, !PT ;  /* 0x0000002225007209 */ /* 0x000fe40007810000 */
[C---:B------:R-:W-:Y:S01]  /*141c0*/  ISETP.GT.AND P1, PT, R40.reuse, 0x30, !P2 ;  /* 0x000000302800780c */ /* 0x040fe20005724270 */
[--C-:B------:R-:W-:Y:S01]  /*141d0*/  FFMA.FTZ R24, R65, R2, -R30.reuse ;  /* 0x0000000241187223 */ /* 0x100fe2000001081e */
[----:B------:R-:W-:Y:S01]  /*141e0*/  FMNMX.FTZ R0, R45, R0, !PT ;  /* 0x000000002d007209 */ /* 0x000fe20007810000 */
[--C-:B------:R-:W-:Y:S01]  /*141f0*/  FFMA.FTZ R32, R67, R2, -R30.reuse ;  /* 0x0000000243207223 */ /* 0x100fe2000001081e */
[----:B------:R-:W-:Y:S01]  /*14200*/  ISETP.GT.AND P2, PT, R40, 0x31, !P4 ;  /* 0x000000312800780c */ /* 0x000fe20006744270 */
[----:B------:R0:W-:Y:S01]  /*14210*/  MUFU.EX2 R196, R24 ;  /* 0x0000001800c47308 */ /* 0x0001e20000000800 */
[----:B------:R-:W-:Y:S01]  /*14220*/  FMNMX.FTZ R0, R47, R0, !PT ;  /* 0x000000002f007209 */ /* 0x000fe20007810000 */
[-CC-:B------:R-:W-:Y:S01]  /*14230*/  FFMA.FTZ R29, R29, R2.reuse, -R30.reuse ;  /* 0x000000021d1d7223 */ /* 0x180fe2000001081e */
[C---:B------:R-:W-:Y:S01]  /*14240*/  ISETP.LT.OR P1, PT, R38.reuse, 0x31, P1 ;  /* 0x000000312600780c */ /* 0x040fe20000f21670 */
[--C-:B------:R-:W-:Y:S01]  /*14250*/  FFMA.FTZ R36, R79, R2, -R30.reuse ;  /* 0x000000024f247223 */ /* 0x100fe2000001081e */
[----:B------:R-:W-:Y:S01]  /*14260*/  FMNMX.FTZ R0, R49, R0, !PT ;  /* 0x0000000031007209 */ /* 0x000fe20007810000 */
[--C-:B------:R-:W-:Y:S01]  /*14270*/  FFMA.FTZ R31, R31, R2, -R30.reuse ;  /* 0x000000021f1f7223 */ /* 0x100fe2000001081e */
[----:B------:R-:W-:Y:S01]  /*14280*/  ISETP.LT.OR P2, PT, R38, 0x32, P2 ;  /* 0x000000322600780c */ /* 0x000fe20001741670 */
[----:B------:R1:W2:Y:S01]  /*14290*/  MUFU.EX2 R69, R32 ;  /* 0x0000002000457308 */ /* 0x0002a20000000800 */
[----:B------:R-:W-:Y:S01]  /*142a0*/  FMNMX.FTZ R0, R51, R0, !PT ;  /* 0x0000000033007209 */ /* 0x000fe20007810000 */
[-CC-:B0-----:R-:W-:Y:S01]  /*142b0*/  FFMA.FTZ R24, R71, R2.reuse, -R30.reuse ;  /* 0x0000000247187223 */ /* 0x181fe2000001081e */
[----:B------:R-:W-:Y:S01]  /*142c0*/  FSEL R5, R5, -INF , !P1 ;  /* 0xff80000005057808 */ /* 0x000fe20004800000 */
[--C-:B------:R-:W-:Y:S01]  /*142d0*/  FFMA.FTZ R38, R81, R2, -R30.reuse ;  /* 0x0000000251267223 */ /* 0x100fe2000001081e */
[----:B------:R-:W-:Y:S01]  /*142e0*/  FMNMX.FTZ R0, R53, R0, !PT ;  /* 0x0000000035007209 */ /* 0x000fe20007810000 */
[--C-:B------:R-:W-:Y:S01]  /*142f0*/  FFMA.FTZ R43, R43, R2, -R30.reuse ;  /* 0x000000022b2b7223 */ /* 0x100fe2000001081e */
[----:B------:R-:W-:Y:S01]  /*14300*/  FSEL R63, R3, -INF , !P2 ;  /* 0xff800000033f7808 */ /* 0x000fe20005000000 */
[----:B------:R-:W-:Y:S01]  /*14310*/  MUFU.EX2 R198, R24 ;  /* 0x0000001800c67308 */ /* 0x000fe20000000800 */
[----:B------:R-:W-:Y:S01]  /*14320*/  FMNMX.FTZ R0, R55, R0, !PT ;  /* 0x0000000037007209 */ /* 0x000fe20007810000 */
[-CC-:B-1----:R-:W-:Y:S01]  /*14330*/  FFMA.FTZ R32, R77, R2.reuse, -R30.reuse ;  /* 0x000000024d207223 */ /* 0x182fe2000001081e */
[----:B------:R-:W-:Y:S01]  /*14340*/  FSEL R65, R26, -INF , !P3 ;  /* 0xff8000001a417808 */ /* 0x000fe20005800000 */
[--C-:B------:R-:W-:Y:S01]  /*14350*/  FFMA.FTZ R26, R73, R2, -R30.reuse ;  /* 0x00000002491a7223 */ /* 0x100fe2000001081e */
[----:B------:R-:W-:Y:S01]  /*14360*/  FMNMX.FTZ R0, R57, R0, !PT ;  /* 0x0000000039007209 */ /* 0x000fe20007810000 */
[-CC-:B------:R-:W-:Y:S01]  /*14370*/  FFMA.FTZ R41, R41, R2.reuse, -R30.reuse ;  /* 0x0000000229297223 */ /* 0x180fe2000001081e */
[----:B------:R-:W-:Y:S01]  /*14380*/  FSEL R67, R28, -INF , !P5 ;  /* 0xff8000001c437808 */ /* 0x000fe20006800000 */
[--C-:B------:R-:W-:Y:S01]  /*14390*/  FFMA.FTZ R28, R75, R2, -R30.reuse ;  /* 0x000000024b1c7223 */ /* 0x100fe2000001081e */
[----:B------:R-:W-:Y:S01]  /*143a0*/  FMNMX.FTZ R0, R59, R0, !PT ;  /* 0x000000003b007209 */ /* 0x000fe20007810000 */
[----:B------:R-:W-:Y:S01]  /*143b0*/  MUFU.EX2 R71, R26 ;  /* 0x0000001a00477308 */ /* 0x000fe20000000800 */
[----:B------:R-:W-:Y:S01]  /*143c0*/  ISETP.NE.AND P4, PT, R74, 0x1, PT ;  /* 0x000000014a00780c */ /* 0x000fe20003f85270 */
[--C-:B------:R-:W-:Y:S01]  /*143d0*/  FFMA.FTZ R39, R39, R2, -R30.reuse ;  /* 0x0000000227277223 */ /* 0x100fe2000001081e */
[----:B------:R-:W-:Y:S01]  /*143e0*/  FMNMX.FTZ R0, R61, R0, !PT ;  /* 0x000000003d007209 */ /* 0x000fe20007810000 */
[-CC-:B------:R-:W-:Y:S01]  /*143f0*/  FFMA.FTZ R35, R35, R2.reuse, -R30.reuse ;  /* 0x0000000223237223 */ /* 0x180fe2000001081e */
[-CC-:B------:R-:W-:Y:S01]  /*14400*/  FFMA.FTZ R33, R33, R2.reuse, -R30.reuse ;  /* 0x0000000221217223 */ /* 0x180fe2000001081e */
[----:B------:R-:W-:Y:S01]  /*14410*/  FFMA.FTZ R27, R27, R2, -R30 ;  /* 0x000000021b1b7223 */ /* 0x000fe2000001081e */
[----:B------:R-:W-:Y:S01]  /*14420*/  FMNMX.FTZ R0, R25, R0, !PT ;  /* 0x0000000019007209 */ /* 0x000fe20007810000 */
[----:B------:R-:W-:Y:S03]  /*14430*/  MUFU.EX2 R28, R28 ;  /* 0x0000001c001c7308 */ /* 0x000fe60000000800 */
[----:B------:R-:W-:-:S03]  /*14440*/  FMNMX.FTZ R0, R5, R0, !PT ;  /* 0x0000000005007209 */ /* 0x000fc60007810000 */
[----:B------:R-:W0:Y:S01]  /*14450*/  @P4 LDC R44, c[0x0][0x450] ;  /* 0x00011400ff2c4b82 */ /* 0x000e220000000800 */
[----:B------:R-:W-:Y:S01]  /*14460*/  FMNMX.FTZ R0, R63, R0, !PT ;  /* 0x000000003f007209 */ /* 0x000fe20007810000 */
[----:B------:R-:W1:Y:S03]  /*14470*/  MUFU.EX2 R73, R32 ;  /* 0x0000002000497308 */ /* 0x000e660000000800 */
[----:B------:R-:W-:-:S04]  /*14480*/  FMNMX.FTZ R0, R65, R0, !PT ;  /* 0x0000000041007209 */ /* 0x000fc80007810000 */
[----:B------:R-:W-:Y:S01]  /*14490*/  FMNMX.FTZ R0, R67, R0, !PT ;  /* 0x0000000043007209 */ /* 0x000fe20007810000 */
[----:B------:R2:W-:Y:S04]  /*144a0*/  MUFU.EX2 R186, R29 ;  /* 0x0000001d00ba7308 */ /* 0x0005e80000000800 */
[----:B------:R-:W3:Y:S04]  /*144b0*/  SHFL.BFLY PT, R3, R0, 0x2, 0x1f ;  /* 0x0c401f0000037f89 */ /* 0x000ee800000e0000 */
[----:B------:R4:W-:Y:S01]  /*144c0*/  MUFU.EX2 R75, R38 ;  /* 0x00000026004b7308 */ /* 0x0009e20000000800 */
[----:B--2---:R-:W-:Y:S01]  /*144d0*/  FADD.FTZ R29, R196, R69 ;  /* 0x00000045c41d7221 */ /* 0x004fe20000010000 */
[----:B-1----:R-:W-:-:S02]  /*144e0*/  F2FP.F16.F32.PACK_AB R192, R73, R28 ;  /* 0x0000001c49c0723e */ /* 0x002fc400000000ff */
[----:B------:R-:W-:-:S04]  /*144f0*/  F2FP.F16.F32.PACK_AB R196, R69, R196 ;  /* 0x000000c445c4723e */ /* 0x000fc800000000ff */
[----:B------:R-:W1:Y:S01]  /*14500*/  MUFU.EX2 R36, R36 ;  /* 0x0000002400247308 */ /* 0x000e620000000800 */
[----:B----4-:R-:W-:Y:S01]  /*14510*/  FADD.FTZ R38, R198, R29 ;  /* 0x0000001dc6267221 */ /* 0x010fe20000010000 */
[----:B------:R-:W-:-:S03]  /*14520*/  F2FP.F16.F32.PACK_AB R198, R71, R198 ;  /* 0x000000c647c6723e */ /* 0x000fc600000000ff */
[----:B------:R-:W-:-:S03]  /*14530*/  FADD.FTZ R29, R71, R38 ;  /* 0x00000026471d7221 */ /* 0x000fc60000010000 */
[----:B------:R2:W-:Y:S01]  /*14540*/  MUFU.EX2 R184, R31 ;  /* 0x0000001f00b87308 */ /* 0x0005e20000000800 */
[----:B------:R-:W-:Y:S01]  /*14550*/  FADD.FTZ R40, R28, R29 ;  /* 0x0000001d1c287221 */ /* 0x000fe20000010000 */
[----:B---3--:R-:W-:-:S06]  /*14560*/  FMNMX.FTZ R24, R0, R3, !PT ;  /* 0x0000000300187209 */ /* 0x008fcc0007810000 */
[----:B------:R-:W-:Y:S01]  /*14570*/  MUFU.EX2 R43, R43 ;  /* 0x0000002b002b7308 */ /* 0x000fe20000000800 */
[----:B------:R-:W3:Y:S01]  /*14580*/  SHFL.BFLY PT, R3, R24, 0x1, 0x1f ;  /* 0x0c201f0018037f89 */ /* 0x000ee200000e0000 */
[----:B--2---:R-:W-:Y:S01]  /*14590*/  FADD.FTZ R31, R73, R40 ;  /* 0x00000028491f7221 */ /* 0x004fe20000010000 */
[----:B-1----:R-:W-:-:S03]  /*145a0*/  F2FP.F16.F32.PACK_AB R194, R75, R36 ;  /* 0x000000244bc2723e */ /* 0x002fc600000000ff */
[----:B------:R-:W-:Y:S02]  /*145b0*/  FADD.FTZ R42, R36, R31 ;  /* 0x0000001f242a7221 */ /* 0x000fe40000010000 */
[----:B------:R1:W-:Y:S02]  /*145c0*/  MUFU.EX2 R188, R41 ;  /* 0x0000002900bc7308 */ /* 0x0003e40000000800 */
[----:B------:R-:W-:-:S06]  /*145d0*/  FADD.FTZ R42, R75, R42 ;  /* 0x0000002a4b2a7221 */ /* 0x000fcc0000010000 */
[----:B------:R-:W-:Y:S01]  /*145e0*/  MUFU.EX2 R39, R39 ;  /* 0x0000002700277308 */ /* 0x000fe20000000800 */
[----:B-1----:R-:W1:Y:S07]  /*145f0*/  @P4 LDC R41, c[0x0][0x44c] ;  /* 0x00011300ff294b82 */ /* 0x002e6e0000000800 */
[----:B------:R2:W-:Y:S01]  /*14600*/  MUFU.EX2 R190, R35 ;  /* 0x0000002300be7308 */ /* 0x0005e20000000800 */
[----:B---3--:R-:W-:-:S04]  /*14610*/  FMNMX.FTZ R3, R24, R3, !PT ;  /* 0x0000000318037209 */ /* 0x008fc80007810000 */
[C---:B------:R-:W-:Y:S01]  /*14620*/  FSETP.NEU.FTZ.AND P1, PT, R3.reuse, -INF , PT ;  /* 0xff8000000300780b */ /* 0x040fe20003f3d000 */
[----:B------:R-:W-:Y:S02]  /*14630*/  FMUL.FTZ R0, R3, R2 ;  /* 0x0000000203007220 */ /* 0x000fe40000410000 */
[----:B------:R-:W-:Y:S01]  /*14640*/  MUFU.EX2 R33, R33 ;  /* 0x0000002100217308 */ /* 0x000fe20000000800 */
[----:B--2---:R-:W-:Y:S02]  /*14650*/  MOV R35, R72 ;  /* 0x0000004800237202 */ /* 0x004fe40000000f00 */
[----:B------:R-:W-:-:S05]  /*14660*/  FSEL R0, R0, RZ, P1 ;  /* 0x000000ff00007208 */ /* 0x000fca0000800000 */
[-CC-:B------:R-:W-:Y:S01]  /*14670*/  FFMA.FTZ R37, R37, R2.reuse, -R0.reuse ;  /* 0x0000000225257223 */ /* 0x180fe20000010800 */
[-CC-:B------:R-:W-:Y:S01]  /*14680*/  FFMA.FTZ R34, R34, R2.reuse, -R0.reuse ;  /* 0x0000000222227223 */ /* 0x180fe20000010800 */
[-CC-:B------:R-:W-:Y:S01]  /*14690*/  FFMA.FTZ R45, R45, R2.reuse, -R0.reuse ;  /* 0x000000022d2d7223 */ /* 0x180fe20000010800 */
[-CC-:B------:R-:W-:Y:S01]  /*146a0*/  FFMA.FTZ R47, R47, R2.reuse, -R0.reuse ;  /* 0x000000022f2f7223 */ /* 0x180fe20000010800 */
[-CC-:B------:R-:W-:Y:S01]  /*146b0*/  FFMA.FTZ R49, R49, R2.reuse, -R0.reuse ;  /* 0x0000000231317223 */ /* 0x180fe20000010800 */
[-CC-:B------:R-:W-:Y:S01]  /*146c0*/  FFMA.FTZ R51, R51, R2.reuse, -R0.reuse ;  /* 0x0000000233337223 */ /* 0x180fe20000010800 */
[----:B------:R-:W-:Y:S01]  /*146d0*/  MUFU.EX2 R37, R37 ;  /* 0x0000002500257308 */ /* 0x000fe20000000800 */
[-CC-:B------:R-:W-:Y:S01]  /*146e0*/  FFMA.FTZ R53, R53, R2.reuse, -R0.reuse ;  /* 0x0000000235357223 */ /* 0x180fe20000010800 */
[-CC-:B------:R-:W-:Y:S01]  /*146f0*/  FFMA.FTZ R55, R55, R2.reuse, -R0.reuse ;  /* 0x0000000237377223 */ /* 0x180fe20000010800 */
[-CC-:B------:R-:W-:Y:S01]  /*14700*/  FFMA.FTZ R57, R57, R2.reuse, -R0.reuse ;  /* 0x0000000239397223 */ /* 0x180fe20000010800 */
[-CC-:B------:R-:W-:Y:S01]  /*14710*/  FFMA.FTZ R59, R59, R2.reuse, -R0.reuse ;  /* 0x000000023b3b7223 */ /* 0x180fe20000010800 */
[-CC-:B------:R-:W-:Y:S01]  /*14720*/  FFMA.FTZ R61, R61, R2.reuse, -R0.reuse ;  /* 0x000000023d3d7223 */ /* 0x180fe20000010800 */
[-CC-:B------:R-:W-:Y:S01]  /*14730*/  FFMA.FTZ R25, R25, R2.reuse, -R0.reuse ;  /* 0x0000000219197223 */ /* 0x180fe20000010800 */
[-CC-:B------:R-:W-:Y:S01]  /*14740*/  FFMA.FTZ R5, R5, R2.reuse, -R0.reuse ;  /* 0x0000000205057223 */ /* 0x180fe20000010800 */
[----:B------:R-:W2:Y:S01]  /*14750*/  MUFU.EX2 R34, R34 ;  /* 0x0000002200227308 */ /* 0x000ea20000000800 */
[-CC-:B------:R-:W-:Y:S01]  /*14760*/  FFMA.FTZ R63, R63, R2.reuse, -R0.reuse ;  /* 0x000000023f3f7223 */ /* 0x180fe20000010800 */
[-CC-:B------:R-:W-:Y:S01]  /*14770*/  FFMA.FTZ R65, R65, R2.reuse, -R0.reuse ;  /* 0x0000000241417223 */ /* 0x180fe20000010800 */
[----:B------:R-:W-:Y:S01]  /*14780*/  FFMA.FTZ R67, R67, R2, -R0 ;  /* 0x0000000243437223 */ /* 0x000fe20000010800 */
[----:B-1----:R-:W-:-:S04]  /*14790*/  @P4 IMAD.HI.U32 R41, R72, R41, RZ ;  /* 0x0000002948294227 */ /* 0x002fc800078e00ff */
[----:B------:R-:W1:Y:S01]  /*147a0*/  MUFU.EX2 R45, R45 ;  /* 0x0000002d002d7308 */ /* 0x000e620000000800 */
[----:B0-----:R-:W-:Y:S02]  /*147b0*/  @P4 SHF.R.U32.HI R35, RZ, R44, R41 ;  /* 0x0000002cff234219 */ /* 0x001fe40000011629 */
[----:B------:R-:W-:-:S03]  /*147c0*/  ISETP.GE.AND P4, PT, R13, 0x1, PT ;  /* 0x000000010d00780c */ /* 0x000fc60003f86270 */
[----:B------:R-:W-:Y:S02]  /*147d0*/  IMAD.IADD R31, R102, 0x1, R35 ;  /* 0x00000001661f7824 */ /* 0x000fe400078e0223 */
[----:B------:R-:W0:Y:S01]  /*147e0*/  MUFU.EX2 R24, R47 ;  /* 0x0000002f00187308 */ /* 0x000e220000000800 */
[----:B--2---:R-:W-:Y:S01]  /*147f0*/  FADD.FTZ R38, R37, R34 ;  /* 0x0000002225267221 */ /* 0x004fe20000010000 */
[----:B------:R-:W-:Y:S01]  /*14800*/  F2FP.F16.F32.PACK_AB R197, R34, R37 ;  /* 0x0000002522c5723e */ /* 0x000fe200000000ff */
[----:B------:R-:W-:-:S05]  /*14810*/  IMAD.IADD R12, R31, 0x1, R12 ;  /* 0x000000011f0c7824 */ /* 0x000fca00078e020c */
[----:B------:R-:W2:Y:S01]  /*14820*/  MUFU.EX2 R49, R49 ;  /* 0x0000003100317308 */ /* 0x000ea20000000800 */
[----:B-1----:R-:W-:-:S07]  /*14830*/  FADD.FTZ R29, R45, R38 ;  /* 0x000000262d1d7221 */ /* 0x002fce0000010000 */
[----:B------:R-:W1:Y:S01]  /*14840*/  MUFU.EX2 R26, R51 ;  /* 0x00000033001a7308 */ /* 0x000e620000000800 */
[C---:B0-----:R-:W-:Y:S01]  /*14850*/  FADD.FTZ R40, R24.reuse, R29 ;  /* 0x0000001d18287221 */ /* 0x041fe20000010000 */
[----:B------:R-:W-:-:S06]  /*14860*/  F2FP.F16.F32.PACK_AB R199, R24, R45 ;  /* 0x0000002d18c7723e */ /* 0x000fcc00000000ff */
[----:B------:R-:W-:Y:S01]  /*14870*/  MUFU.EX2 R53, R53 ;  /* 0x0000003500357308 */ /* 0x000fe20000000800 */
[----:B--2---:R-:W-:-:S07]  /*14880*/  FADD.FTZ R29, R49, R40 ;  /* 0x00000028311d7221 */ /* 0x004fce0000010000 */
[----:B------:R-:W0:Y:S01]  /*14890*/  MUFU.EX2 R30, R55 ;  /* 0x00000037001e7308 */ /* 0x000e220000000800 */
[C---:B-1----:R-:W-:Y:S01]  /*148a0*/  FADD.FTZ R40, R26.reuse, R29 ;  /* 0x0000001d1a287221 */ /* 0x042fe20000010000 */
[----:B------:R-:W-:Y:S01]  /*148b0*/  FADD.FTZ R29, R43, R42 ;  /* 0x0000002a2b1d7221 */ /* 0x000fe20000010000 */
[----:B------:R-:W-:-:S03]  /*148c0*/  F2FP.F16.F32.PACK_AB R193, R26, R49 ;  /* 0x000000311ac1723e */ /* 0x000fc600000000ff */
[C---:B------:R-:W-:Y:S01]  /*148d0*/  FADD.FTZ R42, R188.reuse, R29 ;  /* 0x0000001dbc2a7221 */ /* 0x040fe20000010000 */
[----:B------:R-:W-:Y:S01]  /*148e0*/  F2FP.F16.F32.PACK_AB R188, R188, R43 ;  /* 0x0000002bbcbc723e */ /* 0x000fe200000000ff */
[----:B------:R-:W-:Y:S02]  /*148f0*/  MUFU.EX2 R57, R57 ;  /* 0x0000003900397308 */ /* 0x000fe40000000800 */
[----:B------:R-:W-:-:S04]  /*14900*/  FADD.FTZ R29, R39, R42 ;  /* 0x0000002a271d7221 */ /* 0x000fc80000010000 */
[C---:B------:R-:W-:Y:S01]  /*14910*/  FADD.FTZ R42, R190.reuse, R29 ;  /* 0x0000001dbe2a7221 */ /* 0x040fe20000010000 */
[----:B------:R-:W-:Y:S01]  /*14920*/  F2FP.F16.F32.PACK_AB R190, R190, R39 ;  /* 0x00000027bebe723e */ /* 0x000fe200000000ff */
[----:B------:R-:W1:Y:S01]  /*14930*/  MUFU.EX2 R32, R59 ;  /* 0x0000003b00207308 */ /* 0x000e620000000800 */
[----:B0-----:R-:W-:Y:S01]  /*14940*/  F2FP.F16.F32.PACK_AB R195, R30, R53 ;  /* 0x000000351ec3723e */ /* 0x001fe200000000ff */
[----:B------:R-:W-:-:S06]  /*14950*/  FADD.FTZ R29, R33, R42 ;  /* 0x0000002a211d7221 */ /* 0x000fcc0000010000 */
[----:B------:R-:W-:Y:S08]  /*14960*/  MUFU.EX2 R61, R61 ;  /* 0x0000003d003d7308 */ /* 0x000ff00000000800 */
[----:B------:R0:W2:Y:S01]  /*14970*/  MUFU.EX2 R38, R25 ;  /* 0x0000001900267308 */ /* 0x0000a20000000800 */
[----:B-1----:R-:W-:-:S07]  /*14980*/  F2FP.F16.F32.PACK_AB R189, R32, R57 ;  /* 0x0000003920bd723e */ /* 0x002fce00000000ff */
[----:B------:R-:W1:Y:S01]  /*14990*/  MUFU.EX2 R5, R5 ;  /* 0x0000000500057308 */ /* 0x000e620000000800 */
[----:B0-----:R-:W-:-:S04]  /*149a0*/  FADD.FTZ R25, R53, R40 ;  /* 0x0000002835197221 */ /* 0x001fc80000010000 */
[----:B------:R-:W-:-:S03]  /*149b0*/  FADD.FTZ R40, R30, R25 ;  /* 0x000000191e287221 */ /* 0x000fc60000010000 */
[----:B------:R-:W0:Y:S01]  /*149c0*/  MUFU.EX2 R0, R63 ;  /* 0x0000003f00007308 */ /* 0x000e220000000800 */
[----:B------:R-:W-:Y:S01]  /*149d0*/  FADD.FTZ R25, R57, R40 ;  /* 0x0000002839197221 */ /* 0x000fe20000010000 */
[----:B--2---:R-:W-:-:S03]  /*149e0*/  F2FP.F16.F32.PACK_AB R191, R38, R61 ;  /* 0x0000003d26bf723e */ /* 0x004fc600000000ff */
[----:B------:R-:W-:-:S03]  /*149f0*/  FADD.FTZ R40, R32, R25 ;  /* 0x0000001920287221 */ /* 0x000fc60000010000 */
[----:B------:R-:W2:Y:S01]  /*14a00*/  MUFU.EX2 R27, R27 ;  /* 0x0000001b001b7308 */ /* 0x000ea20000000800 */
[----:B------:R-:W-:Y:S01]  /*14a10*/  FADD.FTZ R25, R61, R40 ;  /* 0x000000283d197221 */ /* 0x000fe20000010000 */
[C---:B------:R-:W-:Y:S01]  /*14a20*/  FADD.FTZ R40, R184.reuse, R29 ;  /* 0x0000001db8287221 */ /* 0x040fe20000010000 */
[----:B------:R-:W-:Y:S02]  /*14a30*/  F2FP.F16.F32.PACK_AB R184, R184, R33 ;  /* 0x00000021b8b8723e */ /* 0x000fe400000000ff */
[----:B------:R-:W-:-:S03]  /*14a40*/  FADD.FTZ R36, R38, R25 ;  /* 0x0000001926247221 */ /* 0x000fc60000010000 */
[----:B------:R-:W3:Y:S01]  /*14a50*/  MUFU.EX2 R65, R65 ;  /* 0x0000004100417308 */ /* 0x000ee20000000800 */
[----:B-1----:R-:W-:Y:S01]  /*14a60*/  FADD.FTZ R25, R5, R36 ;  /* 0x0000002405197221 */ /* 0x002fe20000010000 */
[C---:B0-----:R-:W-:Y:S01]  /*14a70*/  F2FP.F16.F32.PACK_AB R185, R0.reuse, R5 ;  /* 0x0000000500b9723e */ /* 0x041fe200000000ff */
[----:B------:R-:W-:Y:S02]  /*14a80*/  VIADD R5, R97, 0xfffffffe ;  /* 0xfffffffe61057836 */ /* 0x000fe40000000000 */
[----:B------:R-:W-:-:S03]  /*14a90*/  FADD.FTZ R34, R0, R25 ;  /* 0x0000001900227221 */ /* 0x000fc60000010000 */
[----:B------:R-:W0:Y:S01]  /*14aa0*/  MUFU.EX2 R28, R67 ;  /* 0x00000043001c7308 */ /* 0x000e220000000800 */
[----:B--2---:R-:W-:-:S04]  /*14ab0*/  FADD.FTZ R223, R27, R40 ;  /* 0x000000281bdf7221 */ /* 0x004fc80000010000 */
[C---:B------:R-:W-:Y:S01]  /*14ac0*/  FADD.FTZ R223, R186.reuse, R223 ;  /* 0x000000dfbadf7221 */ /* 0x040fe20000010000 */
[----:B------:R-:W-:Y:S01]  /*14ad0*/  F2FP.F16.F32.PACK_AB R186, R186, R27 ;  /* 0x0000001bbaba723e */ /* 0x000fe200000000ff */
[----:B---3--:R-:W-:-:S04]  /*14ae0*/  FADD.FTZ R221, R65, R34 ;  /* 0x0000002241dd7221 */ /* 0x008fc80000010000 */
[C---:B0-----:R-:W-:Y:S01]  /*14af0*/  FADD.FTZ R221, R28.reuse, R221 ;  /* 0x000000dd1cdd7221 */ /* 0x041fe20000010000 */
[----:B------:R-:W-:Y:S01]  /*14b00*/  F2FP.F16.F32.PACK_AB R187, R28, R65 ;  /* 0x000000411cbb723e */ /* 0x000fe200000000ff */
[----:B------:R-:W-:Y:S06]  /*14b10*/  @!P4 BRA `(.L_x_1764) ;  /* 0x000000000048c947 */ /* 0x000fec0003800000 */
        /* <DEDUP_REMOVED lines=11> */
.L_x_1766:
[----:B------:R-:W-:-:S13]  /*14bd0*/  ISETP.NE.AND P1, PT, R13, 0x1, PT ;  /* 0x000000010d00780c */ /* 0x000fda0003f25270 */
[----:B------:R-:W0:Y:S02]  /*14be0*/  @P1 LDC.64 R24, c[0x0][0x9e8] ;  /* 0x00027a00ff181b82 */ /* 0x000e240000000a00 */
[----:B0-----:R-:W-:-:S05]  /*14bf0*/  @P1 IMAD.HI.U32 R24, R0, R24, RZ ;  /* 0x0000001800181227 */ /* 0x001fca00078e00ff */
[----:B------:R-:W-:-:S07]  /*14c00*/  @P1 SHF.R.U32.HI R0, RZ, R25, R24 ;  /* 0x00000019ff001219 */ /* 0x000fce0000011618 */
.L_x_1767:
[----:B------:R-:W-:Y:S05]  /*14c10*/  BSYNC B0 ;  /* 0x0000000000007941 */ /* 0x000fea0003800000 */
.L_x_1765:
[----:B------:R-:W-:-:S05]  /*14c20*/  IMAD R13, R0, R13, R13 ;  /* 0x0000000d000d7224 */ /* 0x000fca00078e020d */
[----:B------:R-:W-:-:S07]  /*14c30*/  VIMNMX R12, R12, R13, PT ;  /* 0x0000000d0c0c7248 */ /* 0x000fce0003fe0100 */
.L_x_1764:
[----:B------:R-:W2:Y:S01]  /*14c40*/  LDL R24, [R1+0x64] ;  /* 0x0000640001187983 */ /* 0x000ea20000100800 */
[----:B------:R-:W-:Y:S01]  /*14c50*/  SHF.R.S32.HI R13, RZ, 0x1f, R12 ;  /* 0x0000001fff0d7819 */ /* 0x000fe2000001140c */
[----:B------:R-:W-:Y:S01]  /*14c60*/  BSSY B1, `(.L_x_1768) ;  /* 0x000036a000017945 */ /* 0x000fe20003800000 */
[----:B------:R-:W-:Y:S01]  /*14c70*/  IMAD.MOV.U32 R0, RZ, RZ, 0x3f800000 ;  /* 0x3f800000ff007424 */ /* 0x000fe200078e00ff */
[----:B------:R-:W-:Y:S02]  /*14c80*/  CS2R R150, SRZ ;  /* 0x0000000000967805 */ /* 0x000fe4000001ff00 */
[----:B------:R-:W-:Y:S01]  /*14c90*/  LEA.HI R13, R13, R12, RZ, 0x6 ;  /* 0x0000000c0d0d7211 */ /* 0x000fe200078f30ff */
[----:B------:R-:W-:Y:S01]  /*14ca0*/  IMAD.MOV.U32 R12, RZ, RZ, 0x3f800000 ;  /* 0x3f800000ff0c7424 */ /* 0x000fe200078e00ff */
[----:B------:R-:W-:Y:S02]  /*14cb0*/  CS2R R148, SRZ ;  /* 0x0000000000947805 */ /* 0x000fe4000001ff00 */
[----:B------:R-:W-:-:S02]  /*14cc0*/  CS2R R146, SRZ ;  /* 0x0000000000927805 */ /* 0x000fc4000001ff00 */
[----:B------:R-:W-:Y:S02]  /*14cd0*/  SHF.R.S32.HI R13, RZ, 0x6, R13 ;  /* 0x00000006ff0d7819 */ /* 0x000fe4000001140d */
        /* <DEDUP_REMOVED lines=60> */
[----:B--2---:R-:W-:-:S04]  /*150a0*/  VIMNMX R24, R24, R13, !PT ;  /* 0x0000000d18187248 */ /* 0x004fc80007fe0100 */
[----:B------:R-:W-:Y:S01]  /*150b0*/  ISETP.GE.AND P1, PT, R5, R24, PT ;  /* 0x000000180500720c */ /* 0x000fe20003f26270 */
[----:B------:R0:W-:Y:S02]  /*150c0*/  STL [R1+0x14], R24 ;  /* 0x0000141801007387 */ /* 0x0001e40000100800 */
[----:B0-----:R-:W-:-:S10]  /*150d0*/  CS2R R24, SRZ ;  /* 0x0000000000187805 */ /* 0x001fd4000001ff00 */
[----:B------:R-:W-:Y:S05]  /*150e0*/  @!P1 BRA `(.L_x_1769) ;  /* 0x0000003000849947 */ /* 0x000fea0003800000 */
[----:B------:R-:W-:Y:S01]  /*150f0*/  BSSY B0, `(.L_x_1770) ;  /* 0x000031c000007945 */ /* 0x000fe20003800000 */
[----:B------:R-:W-:Y:S01]  /*15100*/  MOV R0, 0x3f800000 ;  /* 0x3f80000000007802 */ /* 0x000fe20000000f00 */
[----:B------:R-:W-:-:S07]  /*15110*/  IMAD.MOV.U32 R151, RZ, RZ, RZ ;  /* 0x000000ffff977224 */ /* 0x000fce00078e00ff */
.L_x_1791:
[----:B------:R-:W-:-:S05]  /*15120*/  VIADD R222, R202, 0x1 ;  /* 0x00000001cade7836 */ /* 0x000fca0000000000 */
[----:B------:R-:W-:-:S04]  /*15130*/  ISETP.NE.AND P1, PT, R222, 0x2, PT ;  /* 0x00000002de00780c */ /* 0x000fc80003f25270 */
[----:B------:R-:W-:Y:S02]  /*15140*/  SEL R226, RZ, 0x1, P1 ;  /* 0x00000001ffe27807 */ /* 0x000fe40000800000 */
[----:B------:R-:W-:Y:S02]  /*15150*/  SEL R222, R222, RZ, P1 ;  /* 0x000000ffdede7207 */ /* 0x000fe40000800000 */
[----:B------:R-:W-:Y:S01]  /*15160*/  LOP3.LUT R226, R203, R226, RZ, 0x3c, !PT ;  /* 0x000000e2cbe27212 */ /* 0x000fe200078e3cff */
[----:B------:R-:W-:Y:S06]  /*15170*/  @!P0 BRA `(.L_x_1771) ;  /* 0x0000000000048947 */ /* 0x000fec0003800000 */
[----:B------:R-:W-:Y:S01]  /*15180*/  BPT.TRAP 0x1 ;  /* 0x000000040000795c */ /* 0x000fe20000300000 */
.L_x_1771:
[----:B------:R-:W-:Y:S01]  /*15190*/  IMAD R2, R222, 0x8, R18 ;  /* 0x00000008de027824 */ /* 0x000fe200078e0212 */
[----:B------:R-:W-:-:S04]  /*151a0*/  SHF.L.U32 R152, R226, 0x1f, RZ ;  /* 0x0000001fe2987819 */ /* 0x000fc800000006ff */
[----:B------:R0:W1:Y:S01]  /*151b0*/  SYNCS.PHASECHK.TRANS64.TRYWAIT P1, [R2+URZ+0x30830], R152 ;  /* 0x03083098020075a7 */ /* 0x000062000802017f */
[----:B------:R-:W-:Y:S05]  /*151c0*/  @!P0 BRA `(.L_x_1772) ;  /* 0x0000000000048947 */ /* 0x000fea0003800000 */
[----:B------:R-:W-:Y:S01]  /*151d0*/  BPT.TRAP 0x1 ;  /* 0x000000040000795c */ /* 0x000fe20000300000 */
.L_x_1772:
[----:B------:R-:W2:Y:S01]  /*151e0*/  LDL R13, [R1+0x40] ;  /* 0x00004000010d7983 */ /* 0x000ea20000100800 */
[----:B------:R-:W-:Y:S01]  /*151f0*/  BSSY B2, `(.L_x_1773) ;  /* 0x0000007000027945 */ /* 0x000fe20003800000 */
[----:B--2---:R-:W-:-:S05]  /*15200*/  LEA R13, R222, R13, 0xb ;  /* 0x0000000dde0d7211 */ /* 0x004fca00078e58ff */
[C---:B------:R-:W-:Y:S02]  /*15210*/  VIADD R156, R13.reuse, 0x2 ;  /* 0x000000020d9c7836 */ /* 0x040fe40000000000 */
[----:B------:R-:W-:Y:S01]  /*15220*/  VIADD R155, R13, 0x4 ;  /* 0x000000040d9b7836 */ /* 0x000fe20000000000 */
[----:B-1----:R-:W-:Y:S06]  /*15230*/  @P1 BRA `(.L_x_1774) ;  /* 0x0000000000081947 */ /* 0x002fec0003800000 */
[----:B------:R-:W1:Y:S02]  /*15240*/  SYNCS.PHASECHK.TRANS64.TRYWAIT P1, [R2+URZ+0x30830], R152 ;  /* 0x03083098020075a7 */ /* 0x000e64000802017f */
[----:B-1----:R-:W-:Y:S05]  /*15250*/  @!P1 BRA `(.L_x_1775) ;  /* 0x0000015c00e89947 */ /* 0x002fea0003800000 */
.L_x_1774:
[----:B------:R-:W-:Y:S05]  /*15260*/  BSYNC B2 ;  /* 0x0000000000027941 */ /* 0x000fea0003800000 */
.L_x_1773:
[----:B------:R-:W-:Y:S04]  /*15270*/  STL.64 [R1+0xc8], R16 ;  /* 0x0000c81001007387 */ /* 0x000fe80000100a00 */
[----:B------:R2:W-:Y:S04]  /*15280*/  STL.64 [R1+0xc0], R4 ;  /* 0x0000c00401007387 */ /* 0x0005e80000100a00 */
[----:B--2---:R-:W2:Y:S04]  /*15290*/  LDL.64 R4, [R1+0x30] ;  /* 0x0000300001047983 */ /* 0x004ea80000100a00 */
[----:B------:R3:W-:Y:S04]  /*152a0*/  STL.64 [R1+0xb8], R2 ;  /* 0x0000b80201007387 */ /* 0x0007e80000100a00 */
[----:B------:R-:W4:Y:S01]  /*152b0*/  LDL.64 R16, [R1+0x38] ;  /* 0x0000380001107983 */ /* 0x000f220000100a00 */
[----:B01----:R-:W-:-:S05]  /*152c0*/  IMAD.MOV.U32 R152, RZ, RZ, R13 ;  /* 0x000000ffff987224 */ /* 0x003fca00078e000d */
[----:B------:R-:W-:Y:S01]  /*152d0*/  R2UR UR6, R152 ;  /* 0x00000000980672ca */ /* 0x000fe200000e0000 */
[----:B------:R-:W-:Y:S01]  /*152e0*/  IMAD.MOV.U32 R152, RZ, RZ, R156 ;  /* 0x000000ffff987224 */ /* 0x000fe200078e009c */
[----:B---3--:R-:W3:Y:S01]  /*152f0*/  LDL.64 R2, [R1+0x28] ;  /* 0x0000280001027983 */ /* 0x008ee20000100a00 */
[C---:B------:R-:W-:Y:S01]  /*15300*/  VIADD R154, R13.reuse, 0x6 ;  /* 0x000000060d9a7836 */ /* 0x040fe20000000000 */
[----:B------:R-:W-:Y:S02]  /*15310*/  MOV R153, 0x40000040 ;  /* 0x4000004000997802 */ /* 0x000fe40000000f00 */
[----:B------:R-:W-:Y:S01]  /*15320*/  R2UR UR4, R152 ;  /* 0x00000000980472ca */ /* 0x000fe200000e0000 */
[----:B------:R-:W-:Y:S01]  /*15330*/  IMAD.MOV.U32 R152, RZ, RZ, R155 ;  /* 0x000000ffff987224 */ /* 0x000fe200078e009b */
[----:B------:R-:W-:Y:S01]  /*15340*/  R2UR UR10, R154 ;  /* 0x000000009a0a72ca */ /* 0x000fe200000e0000 */
[----:B------:R-:W-:Y:S02]  /*15350*/  IMAD.MOV.U32 R155, RZ, RZ, 0x40000040 ;  /* 0x40000040ff9b7424 */ /* 0x000fe400078e00ff */
[----:B------:R-:W-:Y:S01]  /*15360*/  FMUL.FTZ R24, R24, R12 ;  /* 0x0000000c18187220 */ /* 0x000fe20000410000 */
[----:B------:R-:W-:Y:S01]  /*15370*/  VIADD R156, R13, 0x204 ;  /* 0x000002040d9c7836 */ /* 0x000fe20000000000 */
[----:B------:R-:W-:-:S02]  /*15380*/  R2UR UR8, R152 ;  /* 0x00000000980872ca */ /* 0x000fc400000e0000 */
[----:B------:R-:W-:Y:S02]  /*15390*/  R2UR UR11, R155 ;  /* 0x000000009b0b72ca */ /* 0x000fe400000e0000 */
[----:B------:R-:W-:Y:S01]  /*153a0*/  IADD3 R152, R13, 0x200, RZ ;  /* 0x000002000d987810 */ /* 0x000fe20007ffe0ff */
[-C--:B------:R-:W-:Y:S01]  /*153b0*/  FMUL.FTZ R25, R25, R12.reuse ;  /* 0x0000000c19197220 */ /* 0x080fe20000410000 */
[-C--:B------:R-:W-:Y:S01]  /*153c0*/  FMUL.FTZ R28, R28, R12.reuse ;  /* 0x0000000c1c1c7220 */ /* 0x080fe20000410000 */
[-C--:B------:R-:W-:Y:S01]  /*153d0*/  FMUL.FTZ R29, R29, R12.reuse ;  /* 0x0000000c1d1d7220 */ /* 0x080fe20000410000 */
[----:B------:R-:W-:Y:S02]  /*153e0*/  R2UR UR14, R152 ;  /* 0x00000000980e72ca */ /* 0x000fe400000e0000 */
[----:B------:R-:W-:Y:S01]  /*153f0*/  IADD3 R152, R13, 0x206, RZ ;  /* 0x000002060d987810 */ /* 0x000fe20007ffe0ff */
[-C--:B------:R-:W-:Y:S01]  /*15400*/  FMUL.FTZ R32, R32, R12.reuse ;  /* 0x0000000c20207220 */ /* 0x080fe20000410000 */
[-C--:B------:R-:W-:Y:S01]  /*15410*/  FMUL.FTZ R33, R33, R12.reuse ;  /* 0x0000000c21217220 */ /* 0x080fe20000410000 */
[-C--:B------:R-:W-:Y:S01]  /*15420*/  FMUL.FTZ R36, R36, R12.reuse ;  /* 0x0000000c24247220 */ /* 0x080fe20000410000 */
[----:B------:R-:W-:Y:S01]  /*15430*/  FMUL.FTZ R37, R37, R12 ;  /* 0x0000000c25257220 */ /* 0x000fe20000410000 */
[----:B------:R-:W-:-:S02]  /*15440*/  MOV R154, UR11 ;  /* 0x0000000b009a7c02 */ /* 0x000fc40008000f00 */
[----:B------:R-:W-:Y:S01]  /*15450*/  R2UR UR22, R156 ;  /* 0x000000009c1672ca */ /* 0x000fe200000e0000 */
[C---:B------:R-:W-:Y:S01]  /*15460*/  VIADD R156, R13.reuse, 0x400 ;  /* 0x000004000d9c7836 */ /* 0x040fe20000000000 */
[----:B------:R-:W-:Y:S01]  /*15470*/  R2UR UR26, R152 ;  /* 0x00000000981a72ca */ /* 0x000fe200000e0000 */
[----:B------:R0:W-:Y:S01]  /*15480*/  STL [R1+0x4], R154 ;  /* 0x0000049a01007387 */ /* 0x0001e20000100800 */
[C---:B------:R-:W-:Y:S02]  /*15490*/  IADD3 R152, R13.reuse, 0x404, RZ ;  /* 0x000004040d987810 */ /* 0x040fe40007ffe0ff */
[----:B------:R-:W-:Y:S01]  /*154a0*/  R2UR UR30, R156 ;  /* 0x000000009c1e72ca */ /* 0x000fe200000e0000 */
[----:B------:R-:W-:Y:S01]  /*154b0*/  VIADD R156, R13, 0x406 ;  /* 0x000004060d9c7836 */ /* 0x000fe20000000000 */
[----:B------:R-:W-:Y:S01]  /*154c0*/  R2UR UR38, R152 ;  /* 0x00000000982672ca */ /* 0x000fe200000e0000 */
[-C--:B------:R-:W-:Y:S01]  /*154d0*/  FMUL.FTZ R40, R40, R12.reuse ;  /* 0x0000000c28287220 */ /* 0x080fe20000410000 */
[-C--:B------:R-:W-:Y:S01]  /*154e0*/  FMUL.FTZ R41, R41, R12.reuse ;  /* 0x0000000c29297220 */ /* 0x080fe20000410000 */
[-C--:B------:R-:W-:Y:S01]  /*154f0*/  FMUL.FTZ R44, R44, R12.reuse ;  /* 0x0000000c2c2c7220 */ /* 0x080fe20000410000 */
[----:B------:R-:W-:Y:S01]  /*15500*/  FMUL.FTZ R45, R45, R12 ;  /* 0x0000000c2d2d7220 */ /* 0x000fe20000410000 */
[----:B0-----:R-:W-:-:S02]  /*15510*/  VIADD R154, R13, 0x202 ;  /* 0x000002020d9a7836 */ /* 0x001fc40000000000 */
[-C--:B------:R-:W-:Y:S01]  /*15520*/  FMUL.FTZ R48, R48, R12.reuse ;  /* 0x0000000c30307220 */ /* 0x080fe20000410000 */
[----:B------:R-:W-:Y:S02]  /*15530*/  VIADD R152, R13, 0x600 ;  /* 0x000006000d987836 */ /* 0x000fe40000000000 */
[-C--:B------:R-:W-:Y:S01]  /*15540*/  FMUL.FTZ R49, R49, R12.reuse ;  /* 0x0000000c31317220 */ /* 0x080fe20000410000 */
[-C--:B------:R-:W-:Y:S01]  /*15550*/  FMUL.FTZ R52, R52, R12.reuse ;  /* 0x0000000c34347220 */ /* 0x080fe20000410000 */
[----:B------:R-:W-:Y:S01]  /*15560*/  R2UR UR18, R154 ;  /* 0x000000009a1272ca */ /* 0x000fe200000e0000 */
[C---:B------:R-:W-:Y:S01]  /*15570*/  VIADD R154, R13.reuse, 0x402 ;  /* 0x000004020d9a7836 */ /* 0x040fe20000000000 */
[----:B------:R-:W-:Y:S01]  /*15580*/  R2UR UR42, R156 ;  /* 0x000000009c2a72ca */ /* 0x000fe200000e0000 */
[C---:B------:R-:W-:Y:S01]  /*15590*/  VIADD R156, R13.reuse, 0x602 ;  /* 0x000006020d9c7836 */ /* 0x040fe20000000000 */
[----:B------:R-:W-:Y:S01]  /*155a0*/  R2UR UR46, R152 ;  /* 0x00000000982e72ca */ /* 0x000fe200000e0000 */
[----:B------:R-:W-:Y:S01]  /*155b0*/  VIADD R152, R13, 0x606 ;  /* 0x000006060d987836 */ /* 0x000fe20000000000 */
[----:B------:R-:W-:Y:S01]  /*155c0*/  R2UR UR34, R154 ;  /* 0x000000009a2272ca */ /* 0x000fe200000e0000 */
[-C--:B------:R-:W-:Y:S01]  /*155d0*/  FMUL.FTZ R53, R53, R12.reuse ;  /* 0x0000000c35357220 */ /* 0x080fe20000410000 */
[----:B------:R-:W-:Y:S01]  /*155e0*/  IADD3 R154, R13, 0x604, RZ ;  /* 0x000006040d9a7810 */ /* 0x000fe20007ffe0ff */
        /* <DEDUP_REMOVED lines=49> */
[----:B------:R-:W3:Y:S01]  /*15900*/  LDL.64 R12, [R1+0x20] ;  /* 0x00002000010c7983 */ /* 0x000ee20000100a00 */
        /* <DEDUP_REMOVED lines=63> */
[C---:B------:R-:W-:Y:S01]  /*15d00*/  R2UR UR5, R153.reuse ;  /* 0x00000000990572ca */ /* 0x040fe200000e0000 */
[----:B------:R-:W3:Y:S01]  /*15d10*/  LDL.LU R0, [R1+0x4] ;  /* 0x0000040001007983 */ /* 0x000ee20000300800 */
[----:B------:R-:W-:Y:S01]  /*15d20*/  MOV R227, UR10 ;  /* 0x0000000a00e37c02 */ /* 0x000fe20008000f00 */
[----:B------:R-:W-:Y:S01]  /*15d30*/  UMOV UR10, UR4 ;  /* 0x00000004000a7c82 */ /* 0x000fe20008000000 */
[----:B------:R-:W-:Y:S01]  /*15d40*/  R2UR UR7, R153 ;  /* 0x00000000990772ca */ /* 0x000fe200000e0000 */
[----:B------:R-:W-:Y:S01]  /*15d50*/  IMAD.MOV.U32 R157, RZ, RZ, 0x40000040 ;  /* 0x40000040ff9d7424 */ /* 0x000fe200078e00ff */
[----:B------:R-:W-:-:S02]  /*15d60*/  R2UR UR4, R6 ;  /* 0x00000000060472ca */ /* 0x000fc400000e0000 */
[----:B------:R-:W-:-:S05]  /*15d70*/  R2UR UR9, R153 ;  /* 0x00000000990972ca */ /* 0x000fca00000e0000 */
[----:B------:R-:W-:Y:S01]  /*15d80*/  UMOV UR11, UR5 ;  /* 0x00000005000b7c82 */ /* 0x000fe20008000000 */
[----:B------:R-:W-:Y:S02]  /*15d90*/  R2UR UR5, R7 ;  /* 0x00000000070572ca */ /* 0x000fe400000e0000 */
[----:B------:R-:W-:Y:S02]  /*15da0*/  R2UR UR15, R153 ;  /* 0x00000000990f72ca */ /* 0x000fe400000e0000 */
[----:B------:R-:W-:Y:S02]  /*15db0*/  R2UR UR19, R155 ;  /* 0x000000009b1372ca */ /* 0x000fe400000e0000 */
[----:B------:R-:W-:Y:S02]  /*15dc0*/  R2UR UR23, R157 ;  /* 0x000000009d1772ca */ /* 0x000fe400000e0000 */
[----:B------:R-:W-:Y:S02]  /*15dd0*/  R2UR UR27, R153 ;  /* 0x00000000991b72ca */ /* 0x000fe400000e0000 */
[----:B------:R-:W-:-:S02]  /*15de0*/  R2UR UR31, R157 ;  /* 0x000000009d1f72ca */ /* 0x000fc400000e0000 */
        /* <DEDUP_REMOVED lines=10> */
[----:B------:R-:W-:-:S06]  /*15e90*/  WARPGROUP.ARRIVE ;  /* 0x00000000000079c5 */ /* 0x000fcc0000000000 */
[----:B------:R-:W-:Y:S01]  /*15ea0*/  HGMMA.64x64x16.F32 R152, gdesc[UR4], RZ, !UPT, gsb0 ;  /* 0x00e00000049879f0 */ /* 0x000fe2000c0008ff */
[----:B------:R-:W-:Y:S01]  /*15eb0*/  UMOV UR6, UR8 ;  /* 0x0000000800067c82 */ /* 0x000fe20008000000 */
[----:B------:R-:W-:Y:S01]  /*15ec0*/  UMOV UR7, UR9 ;  /* 0x0000000900077c82 */ /* 0x000fe20008000000 */
[----:B----4-:R-:W-:Y:S02]  /*15ed0*/  R2UR UR8, R16 ;  /* 0x00000000100872ca */ /* 0x010fe400000e0000 */
[----:B------:R-:W-:Y:S01]  /*15ee0*/  R2UR UR9, R17 ;  /* 0x00000000110972ca */ /* 0x000fe200000e0000 */
[----:B------:R-:W-:Y:S02]  /*15ef0*/  WARPGROUP.DEPBAR.LE gsb0, 0x0 ;  /* 0x00008000000079c5 */ /* 0x000fe40000010000 */
[----:B------:R-:W-:Y:S01]  /*15f00*/  WARPGROUP.ARRIVE ;  /* 0x00000000000079c5 */ /* 0x000fe20000000000 */
[----:B--2---:R-:W-:Y:S01]  /*15f10*/  R2UR UR4, R4 ;  /* 0x00000000040472ca */ /* 0x004fe200000e0000 */
[----:B------:R0:W5:Y:S08]  /*15f20*/  LDL.LU.64 R16, [R1+0xc8] ;  /* 0x0000c80001107983 */ /* 0x0001700000300a00 */
[----:B------:R-:W-:Y:S01]  /*15f30*/  HGMMA.64x64x16.F32 R152, gdesc[UR8], R152, gsb0 ;  /* 0x00e00000089879f0 */ /* 0x000fe20008000898 */
[----:B------:R-:W-:-:S02]  /*15f40*/  R2UR UR5, R5 ;  /* 0x00000000050572ca */ /* 0x000fc400000e0000 */
[----:B------:R-:W-:Y:S01]  /*15f50*/  R2UR UR10, R227 ;  /* 0x00000000e30a72ca */ /* 0x000fe200000e0000 */
[----:B------:R0:W5:Y:S01]  /*15f60*/  LDL.LU.64 R4, [R1+0xc0] ;  /* 0x0000c00001047983 */ /* 0x0001620000300a00 */
[----:B------:R-:W-:Y:S02]  /*15f70*/  WARPGROUP.DEPBAR.LE gsb0, 0x0 ;  /* 0x00008000000079c5 */ /* 0x000fe40000010000 */
[----:B------:R-:W-:-:S07]  /*15f80*/  WARPGROUP.ARRIVE ;  /* 0x00000000000079c5 */ /* 0x000fce0000000000 */
[----:B------:R-:W-:Y:S01]  /*15f90*/  HGMMA.64x64x16.F32 R152, gdesc[UR4], R152, gsb0 ;  /* 0x00e00000049879f0 */ /* 0x000fe20008000898 */
[----:B---3--:R-:W-:Y:S02]  /*15fa0*/  R2UR UR8, R2 ;  /* 0x00000000020872ca */ /* 0x008fe400000e0000 */
[----:B------:R-:W-:Y:S02]  /*15fb0*/  R2UR UR9, R3 ;  /* 0x00000000030972ca */ /* 0x000fe400000e0000 */
[----:B------:R-:W-:Y:S01]  /*15fc0*/  R2UR UR16, R216 ;  /* 0x00000000d81072ca */ /* 0x000fe200000e0000 */
[----:B------:R0:W5:Y:S01]  /*15fd0*/  LDL.LU.64 R2, [R1+0xb8] ;  /* 0x0000b80001027983 */ /* 0x0001620000300a00 */
[----:B------:R-:W-:Y:S01]  /*15fe0*/  R2UR UR11, R0 ;  /* 0x00000000000b72ca */ /* 0x000fe200000e0000 */
[----:B------:R-:W-:Y:S02]  /*15ff0*/  WARPGROUP.DEPBAR.LE gsb0, 0x0 ;  /* 0x00008000000079c5 */ /* 0x000fe40000010000 */
[----:B------:R-:W-:-:S10]  /*16000*/  WARPGROUP.ARRIVE ;  /* 0x00000000000079c5 */ /* 0x000fd40000000000 */
[----:B------:R-:W-:Y:S01]  /*16010*/  HGMMA.64x64x16.F32 R152, gdesc[UR8], R152, gsb0 ;  /* 0x00e00000089879f0 */ /* 0x000fe20008000898 */
[----:B------:R-:W-:Y:S02]  /*16020*/  R2UR UR12, R12 ;  /* 0x000000000c0c72ca */ /* 0x000fe400000e0000 */
[----:B------:R-:W-:Y:S01]  /*16030*/  R2UR UR13, R13 ;  /* 0x000000000d0d72ca */ /* 0x000fe200000e0000 */
[----:B------:R-:W-:Y:S02]  /*16040*/  WARPGROUP.DEPBAR.LE gsb0, 0x0 ;  /* 0x00008000000079c5 */ /* 0x000fe40000010000 */
[----:B------:R-:W-:-:S10]  /*16050*/  WARPGROUP.ARRIVE ;  /* 0x00000000000079c5 */ /* 0x000fd40000000000 */
[----:B------:R-:W-:Y:S01]  /*16060*/  HGMMA.64x64x16.F32 R152, gdesc[UR12], R152, gsb0 ;  /* 0x00e000000c9879f0 */ /* 0x000fe20008000898 */
[----:B------:R-:W-:Y:S02]  /*16070*/  R2UR UR17, R217 ;  /* 0x00000000d91172ca */ /* 0x000fe400000e0000 */
[----:B------:R-:W-:Y:S02]  /*16080*/  WARPGROUP.DEPBAR.LE gsb0, 0x0 ;  /* 0x00008000000079c5 */ /* 0x000fe40000010000 */
[----:B------:R-:W-:-:S09]  /*16090*/  WARPGROUP.ARRIVE ;  /* 0x00000000000079c5 */ /* 0x000fd20000000000 */
[----:B------:R-:W-:Y:S01]  /*160a0*/  HGMMA.64x64x16.F32 R152, gdesc[UR16], R152, gsb0 ;  /* 0x00e00000109879f0 */ /* 0x000fe20008000898 */
[----:B------:R-:W-:Y:S02]  /*160b0*/  R2UR UR20, R214 ;  /* 0x00000000d61472ca */ /* 0x000fe400000e0000 */
        /* <DEDUP_REMOVED lines=52> */
.L_x_1776:
[----:B------:R-:W-:Y:S01]  /*16400*/  SHF.L.U32 R0, R203, 0x1f, RZ ;  /* 0x0000001fcb007819 */ /* 0x000fe200000006ff */
[----:B------:R-:W-:-:S04]  /*16410*/  IMAD R203, R202, 0x8, R18 ;  /* 0x00000008cacb7824 */ /* 0x000fc800078e0212 */
[----:B------:R0:W1:Y:S01]  /*16420*/  SYNCS.PHASECHK.TRANS64.TRYWAIT P1, [R203+URZ+0x30850], R0 ;  /* 0x03085000cb0075a7 */ /* 0x000062000802017f */
[----:B------:R-:W-:Y:S05]  /*16430*/  @!P0 BRA `(.L_x_1777) ;  /* 0x0000000000048947 */ /* 0x000fea0003800000 */
[----:B------:R-:W-:Y:S01]  /*16440*/  BPT.TRAP 0x1 ;  /* 0x000000040000795c */ /* 0x000fe20000300000 */
.L_x_1777:
[----:B------:R-:W-:Y:S04]  /*16450*/  BSSY B2, `(.L_x_1778) ;  /* 0x0000004000027945 */ /* 0x000fe80003800000 */
[----:B-1----:R-:W-:Y:S05]  /*16460*/  @P1 BRA `(.L_x_1779) ;  /* 0x0000000000081947 */ /* 0x002fea0003800000 */
[----:B------:R-:W1:Y:S02]  /*16470*/  SYNCS.PHASECHK.TRANS64.TRYWAIT P1, [R203+URZ+0x30850], R0 ;  /* 0x03085000cb0075a7 */ /* 0x000e64000802017f */
[----:B-1----:R-:W-:Y:S05]  /*16480*/  @!P1 BRA `(.L_x_1780) ;  /* 0x0000014c00709947 */ /* 0x002fea0003800000 */
.L_x_1779:
[----:B------:R-:W-:Y:S05]  /*16490*/  BSYNC B2 ;  /* 0x0000000000027941 */ /* 0x000fea0003800000 */
.L_x_1778:
[----:B01----:R-:W-:Y:S01]  /*164a0*/  VIADD R0, R18, 0x400 ;  /* 0x0000040012007836 */ /* 0x003fe20000000000 */
[----:B------:R-:W-:Y:S01]  /*164b0*/  WARPGROUP.ARRIVE ;  /* 0x00000000000079c5 */ /* 0x000fe20000000000 */
[----:B------:R-:W-:-:S03]  /*164c0*/  IMAD.MOV.U32 R13, RZ, RZ, 0x40000040 ;  /* 0x40000040ff0d7424 */ /* 0x000fc600078e00ff */
[----:B------:R-:W-:Y:S02]  /*164d0*/  SHF.R.U32.HI R0, RZ, 0x4, R0 ;  /* 0x00000004ff007819 */ /* 0x000fe40000011600 */
[----:B------:R-:W-:Y:S01]  /*164e0*/  R2UR UR7, R13 ;  /* 0x000000000d0772ca */ /* 0x000fe200000e0000 */
[----:B------:R-:W-:Y:S01]  /*164f0*/  IMAD.MOV.U32 R13, RZ, RZ, 0x40000040 ;  /* 0x40000040ff0d7424 */ /* 0x000fe200078e00ff */
[----:B------:R-:W-:-:S04]  /*16500*/  LOP3.LUT R12, R0, 0x3fff, RZ, 0xc0, !PT ;  /* 0x00003fff000c7812 */ /* 0x000fc800078ec0ff */
[----:B------:R-:W-:-:S04]  /*16510*/  LOP3.LUT R12, R12, 0x2000000, RZ, 0xfc, !PT ;  /* 0x020000000c0c7812 */ /* 0x000fc800078efcff */
[----:B------:R-:W-:-:S04]  /*16520*/  LEA R12, R202, R12, 0xb ;  /* 0x0000000cca0c7211 */ /* 0x000fc800078e58ff */
[----:B------:R-:W-:-:S13]  /*16530*/  R2UR UR6, R12 ;  /* 0x000000000c0672ca */ /* 0x000fda00000e0000 */
[----:B------:R-:W-:Y:S03]  /*16540*/  HGMMA.64x256x16.F32 R24, R196, gdesc[UR4].tnspB, R24, gsb0 ;  /* 0x43e00004c4187df0 */ /* 0x000fe60008000818 */
[----:B------:R-:W-:Y:S02]  /*16550*/  WARPGROUP.DEPBAR.LE gsb0, 0x0 ;  /* 0x00008000000079c5 */ /* 0x000fe40000010000 */
[----:B------:R-:W-:Y:S01]  /*16560*/  VIADD R196, R12, 0x80 ;  /* 0x000000800cc47836 */ /* 0x000fe20000000000 */
[----:B------:R-:W-:Y:S01]  /*16570*/  WARPGROUP.ARRIVE ;  /* 0x00000000000079c5 */ /* 0x000fe20000000000 */
[----:B------:R-:W-:-:S03]  /*16580*/  IMAD.MOV.U32 R197, RZ, RZ, 0x40000040 ;  /* 0x40000040ffc57424 */ /* 0x000fc600078e00ff */
[----:B------:R-:W-:Y:S02]  /*16590*/  R2UR UR6, R196 ;  /* 0x00000000c40672ca */ /* 0x000fe400000e0000 */
[----:B------:R-:W-:-:S15]  /*165a0*/  R2UR UR7, R197 ;  /* 0x00000000c50772ca */ /* 0x000fde00000e0000 */
[----:B------:R-:W-:-:S01]  /*165b0*/  NOP ;  /* 0x0000000000007918 */ /* 0x000fc20000000000 */
[----:B------:R-:W-:Y:S03]  /*165c0*/  HGMMA.64x256x16.F32 R24, R192, gdesc[UR4].tnspB, R24, gsb0 ;  /* 0x43e00004c0187df0 */ /* 0x000fe60008000818 */
[----:B------:R-:W-:Y:S02]  /*165d0*/  WARPGROUP.DEPBAR.LE gsb0, 0x0 ;  /* 0x00008000000079c5 */ /* 0x000fe40000010000 */
[----:B------:R-:W-:Y:S01]  /*165e0*/  IMAD.MOV.U32 R193, RZ, RZ, 0x40000040 ;  /* 0x40000040ffc17424 */ /* 0x000fe200078e00ff */
[C---:B------:R-:W-:Y:S01]  /*165f0*/  IADD3 R192, R12.reuse, 0x100, RZ ;  /* 0x000001000cc07810 */ /* 0x040fe20007ffe0ff */
[----:B------:R-:W-:Y:S01]  /*16600*/  WARPGROUP.ARRIVE ;  /* 0x00000000000079c5 */ /* 0x000fe20000000000 */
[----:B------:R-:W-:Y:S02]  /*16610*/  VIADD R12, R12, 0x180 ;  /* 0x000001800c0c7836 */ /* 0x000fe40000000000 */
[----:B------:R-:W-:-:S02]  /*16620*/  R2UR UR6, R192 ;  /* 0x00000000c00672ca */ /* 0x000fc400000e0000 */
[----:B------:R-:W-:-:S15]  /*16630*/  R2UR UR7, R193 ;  /* 0x00000000c10772ca */ /* 0x000fde00000e0000 */
[----:B------:R-:W-:-:S01]  /*16640*/  NOP ;  /* 0x0000000000007918 */ /* 0x000fc20000000000 */
        /* <DEDUP_REMOVED lines=10> */
.L_x_1781:
[----:B------:R-:W2:Y:S01]  /*166f0*/  LDL R12, [R1] ;  /* 0x00000000010c7983 */ /* 0x000ea20000100800 */
[----:B------:R-:W0:Y:S01]  /*16700*/  LDC R13, c[0x0][0x448] ;  /* 0x00011200ff0d7b82 */ /* 0x000e220000000800 */
[----:B------:R-:W-:Y:S02]  /*16710*/  ULDC UR5, c[0x0][0x9d8] ;  /* 0x0002760000057ab9 */ /* 0x000fe40000000800 */
[----:B------:R-:W3:Y:S04]  /*16720*/  LDL R184, [R1+0x48] ;  /* 0x0000480001b87983 */ /* 0x000ee80000100800 */
[----:B------:R-:W3:Y:S04]  /*16730*/  LDL R0, [R1+0x60] ;  /* 0x0000600001007983 */ /* 0x000ee80000100800 */
[----:B------:R-:W4:Y:S04]  /*16740*/  LDL R190, [R1+0x8] ;  /* 0x0000080001be7983 */ /* 0x000f280000100800 */
[----:B------:R-:W4:Y:S01]  /*16750*/  LDL R191, [R1+0xc] ;  /* 0x00000c0001bf7983 */ /* 0x000f220000100800 */
[----:B0-----:R-:W-:-:S13]  /*16760*/  ISETP.NE.AND P1, PT, R13, 0x1, PT ;  /* 0x000000010d00780c */ /* 0x001fda0003f25270 */
[----:B------:R-:W0:Y:S01]  /*16770*/  @P1 LDC R13, c[0x0][0x44c] ;  /* 0x00011300ff0d1b82 */ /* 0x000e220000000800 */
[----:B-----5:R-:W-:Y:S02]  /*16780*/  VIADD R2, R2, 0x30840 ;  /* 0x0003084002027836 */ /* 0x020fe40000000000 */
        /* <DEDUP_REMOVED lines=16> */
[----:B------:R-:W-:Y:S01]  /*16890*/  LOP3.LUT P5, RZ, R22, 0x20, RZ, 0xc0, !PT ;  /* 0x0000002016ff7812 */ /* 0x000fe200078ac0ff */
        /* <DEDUP_REMOVED lines=16> */
[----:B--2---:R-:W-:-:S02]  /*169a0*/  R2UR UR4, R12 ;  /* 0x000000000c0472ca */ /* 0x004fc400000e0000 */
[----:B------:R-:W2:Y:S01]  /*169b0*/  @P1 LDC R12, c[0x0][0x450] ;  /* 0x00011400ff0c1b82 */ /* 0x000ea20000000800 */
[----:B---3--:R-:W-:-:S05]  /*169c0*/  IADD3 R0, R0, R184, RZ ;  /* 0x000000b800007210 */ /* 0x008fca0007ffe0ff */
[----:B0-----:R-:W-:Y:S01]  /*169d0*/  @P1 IMAD.HI.U32 R13, R0, R13, RZ ;  /* 0x0000000d000d1227 */ /* 0x001fe200078e00ff */
[----:B----4-:R-:W-:-:S03]  /*169e0*/  PRMT R2, R190, 0x654, R2 ;  /* 0x00000654be027816 */ /* 0x010fc60000000002 */
[----:B------:R-:W-:Y:S01]  /*169f0*/  FMUL.FTZ R184, R170, UR5 ;  /* 0x00000005aab87c20 */ /* 0x000fe20008410000 */
[----:B------:R0:W-:Y:S01]  /*16a00*/  SYNCS.ARRIVE.TRANS64.RED.A1T0 RZ, [R2+URZ], RZ ;  /* 0x000000ff02ff79a7 */ /* 0x0001e2000810043f */
[----:B------:R-:W-:Y:S01]  /*16a10*/  FMUL.FTZ R170, R171, UR5 ;  /* 0x00000005abaa7c20 */ /* 0x000fe20008410000 */
[----:B--2---:R-:W-:Y:S01]  /*16a20*/  @P1 SHF.R.U32.HI R0, RZ, R12, R13 ;  /* 0x0000000cff001219 */ /* 0x004fe2000001160d */
[----:B0-----:R-:W-:Y:S02]  /*16a30*/  IMAD.SHL.U32 R2, R5, 0x40, RZ ;  /* 0x0000004005027824 */ /* 0x001fe400078e00ff */
        /* <DEDUP_REMOVED lines=13> */
[----:B------:R-:W-:Y:S01]  /*16b10*/  IADD3 R160, -R2, 0x1, RZ ;  /* 0x0000000102a07810 */ /* 0x000fe20007ffe1ff */
[----:B------:R-:W-:Y:S01]  /*16b20*/  FMUL.FTZ R159, R161, UR5 ;  /* 0x00000005a19f7c20 */ /* 0x000fe20008410000 */
[----:B------:R-:W-:Y:S01]  /*16b30*/  FMUL.FTZ R180, R181, UR5 ;  /* 0x00000005b5b47c20 */ /* 0x000fe20008410000 */
[----:B------:R-:W2:Y:S01]  /*16b40*/  MUFU.TANH R12, R12 ;  /* 0x0000000c000c7308 */ /* 0x000ea20000002400 */
[----:B------:R-:W-:Y:S01]  /*16b50*/  ULDC UR5, c[0x0][0x9e0] ;  /* 0x0002780000057ab9 */ /* 0x000fe20000000800 */
[----:B------:R-:W-:-:S06]  /*16b60*/  IMAD R160, R191, -0x2, R160 ;  /* 0xfffffffebfa07824 */ /* 0x000fcc00078e02a0 */
[----:B------:R-:W3:Y:S01]  /*16b70*/  MUFU.TANH R152, R152 ;  /* 0x0000009800987308 */ /* 0x000ee20000002400 */
[----:B------:R-:W-:-:S07]  /*16b80*/  IADD3 R160, -R218, R160, R220 ;  /* 0x000000a0daa07210 */ /* 0x000fce0007ffe1dc */
[----:B------:R-:W4:Y:S01]  /*16b90*/  MUFU.TANH R13, R13 ;  /* 0x0000000d000d7308 */ /* 0x000f220000002400 */
[----:B------:R-:W-:-:S07]  /*16ba0*/  IADD3 R183, R160, UR4, RZ ;  /* 0x00000004a0b77c10 */ /* 0x000fce000fffe0ff */
        /* <DEDUP_REMOVED lines=11> */
[----:B------:R-:W1:Y:S08]  /*16c60*/  MUFU.TANH R179, R179 ;  /* 0x000000b300b37308 */ /* 0x000e700000002400 */
[----:B------:R-:W1:Y:S01]  /*16c70*/  MUFU.TANH R180, R180 ;  /* 0x000000b400b47308 */ /* 0x000e620000002400 */
[----:B------:R-:W-:-:S02]  /*16c80*/  VIADD R187, R160, UR5 ;  /* 0x00000005a0bb7c36 */ /* 0x000fc40008000000 */
[--C-:B0-----:R-:W-:Y:S02]  /*16c90*/  IMAD.IADD R181, R183, 0x1, R188.reuse ;  /* 0x00000001b7b57824 */ /* 0x101fe400078e02bc */
[----:B------:R-:W-:Y:S01]  /*16ca0*/  IMAD.IADD R182, R187, 0x1, R188 ;  /* 0x00000001bbb67824 */ /* 0x000fe200078e02bc */
[----:B--234-:R-:W-:Y:S06]  /*16cb0*/  @!P5 BRA `(.L_x_1782) ;  /* 0x000000000060d947 */ /* 0x01cfec0003800000 */
[----:B------:R-:W-:Y:S01]  /*16cc0*/  IADD3 R188, -R218, R220, R188 ;  /* 0x000000dcdabc7210 */ /* 0x000fe20007ffe1bc */
[----:B------:R-:W-:Y:S03]  /*16cd0*/  BSSY B2, `(.L_x_1783) ;  /* 0x0000012000027945 */ /* 0x000fe60003800000 */
        /* <DEDUP_REMOVED lines=11> */
.L_x_1784:
[----:B------:R-:W-:Y:S02]  /*16d90*/  ULDC UR4, c[0x0][0x9e4] ;  /* 0x0002790000047ab9 */ /* 0x000fe40000000800 */
[----:B------:R-:W-:-:S04]  /*16da0*/  MOV R189, UR4 ;  /* 0x0000000400bd7c02 */ /* 0x000fc80008000f00 */
[----:B------:R-:W-:-:S13]  /*16db0*/  ISETP.NE.AND P1, PT, R189, 0x1, PT ;  /* 0x00000001bd00780c */ /* 0x000fda0003f25270 */
[----:B------:R-:W0:Y:S02]  /*16dc0*/  @P1 LDC.64 R160, c[0x0][0x9e8] ;  /* 0x00027a00ffa01b82 */ /* 0x000e240000000a00 */
[----:B0-----:R-:W-:-:S05]  /*16dd0*/  @P1 IMAD.HI.U32 R160, R188, R160, RZ ;  /* 0x000000a0bca01227 */ /* 0x001fca00078e00ff */
[----:B------:R-:W-:-:S07]  /*16de0*/  @P1 SHF.R.U32.HI R188, RZ, R161, R160 ;  /* 0x000000a1ffbc1219 */ /* 0x000fce00000116a0 */
.L_x_1785:
[----:B------:R-:W-:Y:S05]  /*16df0*/  BSYNC B2 ;  /* 0x0000000000027941 */ /* 0x000fea0003800000 */
.L_x_1783:
[----:B------:R-:W-:-:S04]  /*16e00*/  IMAD R188, R188, R189, -R2 ;  /* 0x000000bdbcbc7224 */ /* 0x000fc800078e0a02 */
[----:B------:R-:W-:-:S05]  /*16e10*/  IMAD R188, R191, -0x2, R188 ;  /* 0xfffffffebfbc7824 */ /* 0x000fca00078e02bc */
[----:B------:R-:W-:Y:S02]  /*16e20*/  VIMNMX R181, R181, R188, !PT ;  /* 0x000000bcb5b57248 */ /* 0x000fe40007fe0100 */
[----:B------:R-:W-:-:S07]  /*16e30*/  VIADDMNMX R182, R188, R189, R182, PT ;  /* 0x000000bdbcb67246 */ /* 0x000fce00038001b6 */
.L_x_1782:
[----:B------:R-:W-:Y:S01]  /*16e40*/  ISETP.GT.AND P1, PT, R5, -0x1, PT ;  /* 0xffffffff0500780c */ /* 0x000fe20003f24270 */
[----:B------:R-:W0:Y:S03]  /*16e50*/  SHFL.IDX PT, R0, R0, 0x1, 0x1c1f ;  /* 0x003c1f0000007f89 */ /* 0x000e2600000e0000 */
[C---:B------:R-:W-:Y:S02]  /*16e60*/  ISETP.GT.AND P2, PT, R181.reuse, RZ, P1 ;  /* 0x000000ffb500720c */ /* 0x040fe40000f44270 */
[C---:B------:R-:W-:Y:S02]  /*16e70*/  ISETP.GT.AND P4, PT, R181.reuse, 0x1, P1 ;  /* 0x00000001b500780c */ /* 0x040fe40000f84270 */
[----:B------:R-:W-:Y:S02]  /*16e80*/  ISETP.LT.OR P3, PT, R182, 0x1, P2 ;  /* 0x00000001b600780c */ /* 0x000fe40001761670 */
[----:B------:R-:W-:-:S02]  /*16e90*/  ISETP.GT.AND P2, PT, R181, 0x8, P1 ;  /* 0x00000008b500780c */ /* 0x000fc40000f44270 */
[----:B------:R-:W-:Y:S02]  /*16ea0*/  FSEL R12, R12, -INF , !P3 ;  /* 0xff8000000c0c7808 */ /* 0x000fe40005800000 */
[----:B------:R-:W-:Y:S02]  /*16eb0*/  ISETP.GT.AND P3, PT, R181, 0x9, P1 ;  /* 0x00000009b500780c */ /* 0x000fe40000f64270 */
[C---:B------:R-:W-:Y:S02]  /*16ec0*/  ISETP.LT.OR P4, PT, R182.reuse, 0x2, P4 ;  /* 0x00000002b600780c */ /* 0x040fe40002781670 */
[C---:B------:R-:W-:Y:S02]  /*16ed0*/  ISETP.LT.OR P2, PT, R182.reuse, 0x9, P2 ;  /* 0x00000009b600780c */ /* 0x040fe40001741670 */
[----:B------:R-:W-:Y:S02]  /*16ee0*/  ISETP.LT.OR P3, PT, R182, 0xa, P3 ;  /* 0x0000000ab600780c */ /* 0x000fe40001f61670 */
[----:B------:R-:W-:-:S02]  /*16ef0*/  FSEL R152, R152, -INF , !P4 ;  /* 0xff80000098987808 */ /* 0x000fc40006000000 */
[----:B------:R-:W-:Y:S01]  /*16f00*/  FSEL R160, R154, -INF , !P2 ;  /* 0xff8000009aa07808 */ /* 0x000fe20005000000 */
[--C-:B0-----:R-:W-:Y:S01]  /*16f10*/  IMAD.IADD R187, R187, 0x1, R0.reuse ;  /* 0x00000001bbbb7824 */ /* 0x101fe200078e0200 */
[----:B------:R-:W-:Y:S01]  /*16f20*/  FSEL R161, R155, -INF , !P3 ;  /* 0xff8000009ba17808 */ /* 0x000fe20005800000 */
[----:B------:R-:W-:Y:S01]  /*16f30*/  IMAD.IADD R183, R183, 0x1, R0 ;  /* 0x00000001b7b77824 */ /* 0x000fe200078e0200 */
[C---:B------:R-:W-:Y:S02]  /*16f40*/  ISETP.GT.AND P4, PT, R181.reuse, 0x10, P1 ;  /* 0x00000010b500780c */ /* 0x040fe40000f84270 */
[C---:B------:R-:W-:Y:S02]  /*16f50*/  ISETP.GT.AND P2, PT, R181.reuse, 0x11, P1 ;  /* 0x00000011b500780c */ /* 0x040fe40000f44270 */
[----:B------:R-:W-:Y:S02]  /*16f60*/  ISETP.GT.AND P3, PT, R181, 0x18, P1 ;  /* 0x00000018b500780c */ /* 0x000fe40000f64270 */
[----:B------:R-:W-:-:S02]  /*16f70*/  ISETP.LT.OR P4, PT, R182, 0x11, P4 ;  /* 0x00000011b600780c */ /* 0x000fc40002781670 */
[C---:B------:R-:W-:Y:S02]  /*16f80*/  ISETP.LT.OR P2, PT, R182.reuse, 0x12, P2 ;  /* 0x00000012b600780c */ /* 0x040fe40001741670 */
[----:B------:R-:W-:Y:S02]  /*16f90*/  ISETP.LT.OR P3, PT, R182, 0x19, P3 ;  /* 0x00000019b600780c */ /* 0x000fe40001f61670 */
[----:B------:R-:W-:Y:S02]  /*16fa0*/  FSEL R158, R158, -INF , !P4 ;  /* 0xff8000009e9e7808 */ /* 0x000fe40006000000 */
[----:B------:R-:W-:Y:S02]  /*16fb0*/  FSEL R159, R159, -INF , !P2 ;  /* 0xff8000009f9f7808 */ /* 0x000fe40005000000 */
[----:B------:R-:W-:Y:S02]  /*16fc0*/  FSEL R164, R164, -INF , !P3 ;  /* 0xff800000a4a47808 */ /* 0x000fe40005800000 */
[----:B------:R-:W-:-:S02]  /*16fd0*/  ISETP.GT.AND P4, PT, R181, 0x19, P1 ;  /* 0x00000019b500780c */ /* 0x000fc40000f84270 */
[C---:B------:R-:W-:Y:S02]  /*16fe0*/  ISETP.GT.AND P2, PT, R181.reuse, 0x20, P1 ;  /* 0x00000020b500780c */ /* 0x040fe40000f44270 */
[----:B------:R-:W-:Y:S02]  /*16ff0*/  ISETP.GT.AND P3, PT, R181, 0x21, P1 ;  /* 0x00000021b500780c */ /* 0x000fe40000f64270 */
[C---:B------:R-:W-:Y:S02]  /*17000*/  ISETP.LT.OR P4, PT, R182.reuse, 0x1a, P4 ;  /* 0x0000001ab600780c */ /* 0x040fe40002781670 */
[C---:B------:R-:W-:Y:S02]  /*17010*/  ISETP.LT.OR P2, PT, R182.reuse, 0x21, P2 ;  /* 0x00000021b600780c */ /* 0x040fe40001741670 */
[----:B------:R-:W-:Y:S02]  /*17020*/  ISETP.LT.OR P3, PT, R182, 0x22, P3 ;  /* 0x00000022b600780c */ /* 0x000fe40001f61670 */
[----:B------:R-:W-:-:S02]  /*17030*/  FSEL R165, R165, -INF , !P4 ;  /* 0xff800000a5a57808 */ /* 0x000fc40006000000 */
[----:B------:R-:W-:Y:S02]  /*17040*/  FSEL R168, R168, -INF , !P2 ;  /* 0xff800000a8a87808 */ /* 0x000fe40005000000 */
[----:B------:R-:W-:Y:S02]  /*17050*/  FSEL R169, R169, -INF , !P3 ;  /* 0xff800000a9a97808 */ /* 0x000fe40005800000 */
        /* <DEDUP_REMOVED lines=16> */
[----:B-1----:R-:W-:Y:S02]  /*17160*/  FSEL R179, R179, -INF , !P2 ;  /* 0xff800000b3b37808 */ /* 0x002fe40005000000 */
[----:B------:R-:W-:Y:S01]  /*17170*/  FSEL R180, R180, -INF , !P3 ;  /* 0xff800000b4b47808 */ /* 0x000fe20005800000 */
[----:B------:R-:W-:Y:S06]  /*17180*/  @!P5 BRA `(.L_x_1786) ;  /* 0x000000000060d947 */ /* 0x000fec0003800000 */
        /* <DEDUP_REMOVED lines=13> */
.L_x_1788:
[----:B------:R-:W-:Y:S02]  /*17260*/  ULDC UR4, c[0x0][0x9e4] ;  /* 0x0002790000047ab9 */ /* 0x000fe40000000800 */
[----:B------:R-:W-:-:S04]  /*17270*/  MOV R181, UR4 ;  /* 0x0000000400b57c02 */ /* 0x000fc80008000f00 */
[----:B------:R-:W-:-:S13]  /*17280*/  ISETP.NE.AND P2, PT, R181, 0x1, PT ;  /* 0x00000001b500780c */ /* 0x000fda0003f45270 */
[----:B------:R-:W0:Y:S02]  /*17290*/  @P2 LDC.64 R154, c[0x0][0x9e8] ;  /* 0x00027a00ff9a2b82 */ /* 0x000e240000000a00 */
[----:B0-----:R-:W-:-:S05]  /*172a0*/  @P2 IMAD.HI.U32 R154, R0, R154, RZ ;  /* 0x0000009a009a2227 */ /* 0x001fca00078e00ff */
[----:B------:R-:W-:-:S07]  /*172b0*/  @P2 SHF.R.U32.HI R0, RZ, R155, R154 ;  /* 0x0000009bff002219 */ /* 0x000fce000001169a */
.L_x_1789:
[----:B------:R-:W-:Y:S05]  /*172c0*/  BSYNC B2 ;  /* 0x0000000000027941 */ /* 0x000fea0003800000 */
.L_x_1787:
[----:B------:R-:W-:-:S04]  /*172d0*/  IMAD R0, R0, R181, -R2 ;  /* 0x000000b500007224 */ /* 0x000fc800078e0a02 */
[----:B------:R-:W-:-:S05]  /*172e0*/  IMAD R0, R191, -0x2, R0 ;  /* 0xfffffffebf007824 */ /* 0x000fca00078e0200 */
[----:B------:R-:W-:Y:S02]  /*172f0*/  VIMNMX R183, R183, R0, !PT ;  /* 0x00000000b7b77248 */ /* 0x000fe40007fe0100 */
[----:B------:R-:W-:-:S07]  /*17300*/  VIADDMNMX R187, R0, R181, R187, PT ;  /* 0x000000b500bb7246 */ /* 0x000fce00038001bb */
.L_x_1786:
[----:B------:R-:W-:Y:S01]  /*17310*/  FMNMX.FTZ R2, R12, R4, !PT ;  /* 0x000000040c027209 */ /* 0x000fe20007810000 */
[----:B------:R-:W-:Y:S01]  /*17320*/  ULDC UR4, c[0x0][0x988] ;  /* 0x0002620000047ab9 */ /* 0x000fe20000000800 */
[----:B------:R-:W-:Y:S02]  /*17330*/  LOP3.LUT R22, R22, 0xffffdfff, RZ, 0xc0, !PT ;  /* 0xffffdfff16167812 */ /* 0x000fe400078ec0ff */
[----:B------:R-:W-:Y:S02]  /*17340*/  FMNMX.FTZ R2, R152, R2, !PT ;  /* 0x0000000298027209 */ /* 0x000fe40007810000 */
[C---:B------:R-:W-:Y:S02]  /*17350*/  ISETP.GT.AND P2, PT, R183.reuse, 0x1, P1 ;  /* 0x00000001b700780c */ /* 0x040fe40000f44270 */
[----:B------:R-:W-:Y:S02]  /*17360*/  FMNMX.FTZ R2, R160, R2, !PT ;  /* 0x00000002a0027209 */ /* 0x000fe40007810000 */
[----:B------:R-:W-:-:S02]  /*17370*/  ISETP.GT.AND P3, PT, R183, 0x8, P1 ;  /* 0x00000008b700780c */ /* 0x000fc40000f64270 */
[----:B------:R-:W-:Y:S02]  /*17380*/  FMNMX.FTZ R2, R161, R2, !PT ;  /* 0x00000002a1027209 */ /* 0x000fe40007810000 */
[----:B------:R-:W-:Y:S02]  /*17390*/  @P0 LOP3.LUT R22, R22, 0x2000, RZ, 0xfc, !PT ;  /* 0x0000200016160812 */ /* 0x000fe400078efcff */
[----:B------:R-:W-:Y:S02]  /*173a0*/  FMNMX.FTZ R2, R158, R2, !PT ;  /* 0x000000029e027209 */ /* 0x000fe40007810000 */
[----:B------:R-:W-:Y:S02]  /*173b0*/  ISETP.LT.OR P2, PT, R187, 0x2, P2 ;  /* 0x00000002bb00780c */ /* 0x000fe40001741670 */
[----:B------:R-:W-:Y:S02]  /*173c0*/  FMNMX.FTZ R2, R159, R2, !PT ;  /* 0x000000029f027209 */ /* 0x000fe40007810000 */
[----:B------:R-:W-:-:S02]  /*173d0*/  ISETP.LT.OR P3, PT, R187, 0x9, P3 ;  /* 0x00000009bb00780c */ /* 0x000fc40001f61670 */
[----:B------:R-:W-:Y:S02]  /*173e0*/  FMNMX.FTZ R2, R164, R2, !PT ;  /* 0x00000002a4027209 */ /* 0x000fe40007810000 */
[----:B------:R-:W-:Y:S02]  /*173f0*/  ISETP.GT.AND P0, PT, R183, 0x21, P1 ;  /* 0x00000021b700780c */ /* 0x000fe40000f04270 */
[----:B------:R-:W-:Y:S02]  /*17400*/  FMNMX.FTZ R2, R165, R2, !PT ;  /* 0x00000002a5027209 */ /* 0x000fe40007810000 */
[----:B------:R-:W-:Y:S02]  /*17410*/  FSEL R0, R153, -INF , !P2 ;  /* 0xff80000099007808 */ /* 0x000fe40005000000 */
[----:B------:R-:W-:Y:S02]  /*17420*/  FMNMX.FTZ R2, R168, R2, !PT ;  /* 0x00000002a8027209 */ /* 0x000fe40007810000 */
[----:B------:R-:W-:-:S02]  /*17430*/  FSEL R156, R156, -INF , !P3 ;  /* 0xff8000009c9c7808 */ /* 0x000fc40005800000 */
[----:B------:R-:W-:Y:S02]  /*17440*/  FMNMX.FTZ R2, R169, R2, !PT ;  /* 0x00000002a9027209 */ /* 0x000fe40007810000 */
[----:B------:R-:W-:Y:S02]  /*17450*/  ISETP.GT.AND P4, PT, R183, 0x9, P1 ;  /* 0x00000009b700780c */ /* 0x000fe40000f84270 */
[----:B------:R-:W-:Y:S02]  /*17460*/  FMNMX.FTZ R2, R185, R2, !PT ;  /* 0x00000002b9027209 */ /* 0x000fe40007810000 */
[C---:B------:R-:W-:Y:S02]  /*17470*/  ISETP.GT.AND P2, PT, R183.reuse, 0x10, P1 ;  /* 0x00000010b700780c */ /* 0x040fe40000f44270 */
[----:B------:R-:W-:Y:S02]  /*17480*/  FMNMX.FTZ R2, R186, R2, !PT ;  /* 0x00000002ba027209 */ /* 0x000fe40007810000 */
[----:B------:R-:W-:-:S02]  /*17490*/  ISETP.GT.AND P3, PT, R183, 0x11, P1 ;  /* 0x00000011b700780c */ /* 0x000fc40000f64270 */
[----:B------:R-:W-:Y:S02]  /*174a0*/  FMNMX.FTZ R2, R175, R2, !PT ;  /* 0x00000002af027209 */ /* 0x000fe40007810000 */
[C---:B------:R-:W-:Y:S02]  /*174b0*/  ISETP.LT.OR P4, PT, R187.reuse, 0xa, P4 ;  /* 0x0000000abb00780c */ /* 0x040fe40002781670 */
[----:B------:R-:W-:Y:S02]  /*174c0*/  FMNMX.FTZ R2, R176, R2, !PT ;  /* 0x00000002b0027209 */ /* 0x000fe40007810000 */
[----:B------:R-:W-:Y:S02]  /*174d0*/  ISETP.LT.OR P2, PT, R187, 0x11, P2 ;  /* 0x00000011bb00780c */ /* 0x000fe40001741670 */
[----:B------:R-:W-:Y:S02]  /*174e0*/  FMNMX.FTZ R2, R179, R2, !PT ;  /* 0x00000002b3027209 */ /* 0x000fe40007810000 */
[----:B------:R-:W-:-:S02]  /*174f0*/  ISETP.LT.OR P3, PT, R187, 0x12, P3 ;  /* 0x00000012bb00780c */ /* 0x000fc40001f61670 */
[----:B------:R-:W-:Y:S02]  /*17500*/  FMNMX.FTZ R2, R180, R2, !PT ;  /* 0x00000002b4027209 */ /* 0x000fe40007810000 */
[----:B------:R-:W-:Y:S02]  /*17510*/  LOP3.LUT R22, R22, 0xffff7fff, RZ, 0xc0, !PT ;  /* 0xffff7fff16167812 */ /* 0x000fe400078ec0ff */
[----:B------:R-:W-:Y:S01]  /*17520*/  FSEL R157, R157, -INF , !P4 ;  /* 0xff8000009d9d7808 */ /* 0x000fe20006000000 */
[----:B------:R-:W0:Y:S01]  /*17530*/  SHFL.BFLY PT, R153, R2, 0x2, 0x1f ;  /* 0x0c401f0002997f89 */ /* 0x000e2200000e0000 */
[----:B------:R-:W-:Y:S02]  /*17540*/  FSEL R162, R162, -INF , !P2 ;  /* 0xff800000a2a27808 */ /* 0x000fe40005000000 */
[----:B------:R-:W-:Y:S02]  /*17550*/  FSEL R163, R163, -INF , !P3 ;  /* 0xff800000a3a37808 */ /* 0x000fe40005800000 */
[----:B------:R-:W-:-:S02]  /*17560*/  ISETP.GT.AND P4, PT, R183, 0x18, P1 ;  /* 0x00000018b700780c */ /* 0x000fc40000f84270 */
[C---:B------:R-:W-:Y:S02]  /*17570*/  ISETP.GT.AND P2, PT, R183.reuse, 0x19, P1 ;  /* 0x00000019b700780c */ /* 0x040fe40000f44270 */
[C---:B------:R-:W-:Y:S02]  /*17580*/  ISETP.GT.AND P3, PT, R183.reuse, 0x20, P1 ;  /* 0x00000020b700780c */ /* 0x040fe40000f64270 */
[----:B------:R-:W-:Y:S02]  /*17590*/  @P0 LOP3.LUT R22, R22, 0x8000, RZ, 0xfc, !PT ;  /* 0x0000800016160812 */ /* 0x000fe400078efcff */
[----:B------:R-:W-:Y:S02]  /*175a0*/  ISETP.GT.AND P0, PT, R183, RZ, P1 ;  /* 0x000000ffb700720c */ /* 0x000fe40000f04270 */
[C---:B------:R-:W-:Y:S02]  /*175b0*/  ISETP.LT.OR P4, PT, R187.reuse, 0x19, P4 ;  /* 0x00000019bb00780c */ /* 0x040fe40002781670 */
[----:B------:R-:W-:-:S02]  /*175c0*/  ISETP.LT.OR P2, PT, R187, 0x1a, P2 ;  /* 0x0000001abb00780c */ /* 0x000fc40001741670 */
[----:B------:R-:W-:Y:S02]  /*175d0*/  ISETP.LT.OR P3, PT, R187, 0x21, P3 ;  /* 0x00000021bb00780c */ /* 0x000fe40001f61670 */
[----:B------:R-:W-:Y:S02]  /*175e0*/  FSEL R166, R166, -INF , !P4 ;  /* 0xff800000a6a67808 */ /* 0x000fe40006000000 */
[----:B------:R-:W-:Y:S02]  /*175f0*/  FSEL R167, R167, -INF , !P2 ;  /* 0xff800000a7a77808 */ /* 0x000fe40005000000 */
[----:B------:R-:W-:Y:S02]  /*17600*/  FSEL R184, R184, -INF , !P3 ;  /* 0xff800000b8b87808 */ /* 0x000fe40005800000 */
[C---:B------:R-:W-:Y:S02]  /*17610*/  ISETP.GT.AND P2, PT, R183.reuse, 0x28, P1 ;  /* 0x00000028b700780c */ /* 0x040fe40000f44270 */
[----:B------:R-:W-:-:S02]  /*17620*/  ISETP.GT.AND P3, PT, R183, 0x29, P1 ;  /* 0x00000029b700780c */ /* 0x000fc40000f64270 */
[C---:B------:R-:W-:Y:S02]  /*17630*/  ISETP.GT.AND P4, PT, R183.reuse, 0x30, P1 ;  /* 0x00000030b700780c */ /* 0x040fe40000f84270 */
[C---:B------:R-:W-:Y:S02]  /*17640*/  ISETP.GT.AND P5, PT, R183.reuse, 0x31, P1 ;  /* 0x00000031b700780c */ /* 0x040fe40000fa4270 */
[C---:B------:R-:W-:Y:S02]  /*17650*/  ISETP.GT.AND P6, PT, R183.reuse, 0x38, P1 ;  /* 0x00000038b700780c */ /* 0x040fe40000fc4270 */
[----:B------:R-:W-:Y:S02]  /*17660*/  LOP3.LUT R22, R22, 0xfffffff7, RZ, 0xc0, !PT ;  /* 0xfffffff716167812 */ /* 0x000fe400078ec0ff */
[----:B------:R-:W-:Y:S02]  /*17670*/  ISETP.GT.AND P1, PT, R183, 0x39, P1 ;  /* 0x00000039b700780c */ /* 0x000fe40000f24270 */
[----:B------:R-:W-:-:S02]  /*17680*/  @P0 LOP3.LUT R22, R22, 0x8, RZ, 0xfc, !PT ;  /* 0x0000000816160812 */ /* 0x000fc400078efcff */
[----:B0-----:R-:W-:Y:S02]  /*17690*/  FMNMX.FTZ R153, R2, R153, !PT ;  /* 0x0000009902997209 */ /* 0x001fe40007810000 */
[C---:B------:R-:W-:Y:S02]  /*176a0*/  LOP3.LUT P0, RZ, R22.reuse, 0x8000, RZ, 0xc0, !PT ;  /* 0x0000800016ff7812 */ /* 0x040fe4000780c0ff */
[----:B------:R-:W-:Y:S01]  /*176b0*/  LOP3.LUT R22, R22, 0xfffffffd, RZ, 0xc0, !PT ;  /* 0xfffffffd16167812 */ /* 0x000fe200078ec0ff */
[----:B------:R-:W0:Y:S01]  /*176c0*/  SHFL.BFLY PT, R2, R153, 0x1, 0x1f ;  /* 0x0c201f0099027f89 */ /* 0x000e2200000e0000 */
[C---:B------:R-:W-:Y:S02]  /*176d0*/  ISETP.LT.OR P0, PT, R187.reuse, 0x22, P0 ;  /* 0x00000022bb00780c */ /* 0x040fe40000701670 */
[----:B------:R-:W-:Y:S02]  /*176e0*/  ISETP.LT.OR P4, PT, R187, 0x31, P4 ;  /* 0x00000031bb00780c */ /* 0x000fe40002781670 */
[----:B------:R-:W-:-:S02]  /*176f0*/  @P1 LOP3.LUT R22, R22, 0x2, RZ, 0xfc, !PT ;  /* 0x0000000216161812 */ /* 0x000fc400078efcff */
[C---:B------:R-:W-:Y:S02]  /*17700*/  ISETP.LT.OR P5, PT, R187.reuse, 0x32, P5 ;  /* 0x00000032bb00780c */ /* 0x040fe40002fa1670 */
[C---:B------:R-:W-:Y:S02]  /*17710*/  LOP3.LUT P1, RZ, R22.reuse, 0x8, RZ, 0xc0, !PT ;  /* 0x0000000816ff7812 */ /* 0x040fe4000782c0ff */
[----:B------:R-:W-:Y:S02]  /*17720*/  LOP3.LUT R22, R22, 0xffffffef, RZ, 0xc0, !PT ;  /* 0xffffffef16167812 */ /* 0x000fe400078ec0ff */
[----:B------:R-:W-:Y:S02]  /*17730*/  ISETP.LT.OR P1, PT, R187, 0x1, P1 ;  /* 0x00000001bb00780c */ /* 0x000fe40000f21670 */
[----:B------:R-:W-:Y:S02]  /*17740*/  @P0 LOP3.LUT R22, R22, 0x10, RZ, 0xfc, !PT ;  /* 0x0000001016160812 */ /* 0x000fe400078efcff */
[----:B------:R-:W-:-:S02]  /*17750*/  FSEL R13, R13, -INF , !P1 ;  /* 0xff8000000d0d7808 */ /* 0x000fc40004800000 */
[----:B------:R-:W-:Y:S02]  /*17760*/  ISETP.LT.OR P0, PT, R187, 0x29, P2 ;  /* 0x00000029bb00780c */ /* 0x000fe40001701670 */
[----:B------:R-:W-:Y:S02]  /*17770*/  FMNMX.FTZ R155, R13, R3, !PT ;  /* 0x000000030d9b7209 */ /* 0x000fe40007810000 */
[----:B------:R-:W-:Y:S02]  /*17780*/  LOP3.LUT P2, RZ, R22, 0x2, RZ, 0xc0, !PT ;  /* 0x0000000216ff7812 */ /* 0x000fe4000784c0ff */
[----:B------:R-:W-:Y:S02]  /*17790*/  FMNMX.FTZ R155, R0, R155, !PT ;  /* 0x0000009b009b7209 */ /* 0x000fe40007810000 */
[----:B------:R-:W-:Y:S02]  /*177a0*/  LOP3.LUT R22, R22, 0xfffffffb, RZ, 0xc0, !PT ;  /* 0xfffffffb16167812 */ /* 0x000fe400078ec0ff */
[----:B0-----:R-:W-:-:S02]  /*177b0*/  FMNMX.FTZ R153, R153, R2, !PT ;  /* 0x0000000299997209 */ /* 0x001fc40007810000 */
[----:B------:R-:W-:Y:S02]  /*177c0*/  FMNMX.FTZ R155, R156, R155, !PT ;  /* 0x0000009b9c9b7209 */ /* 0x000fe40007810000 */
[----:B------:R-:W-:Y:S02]  /*177d0*/  @P0 LOP3.LUT R22, R22, 0x4, RZ, 0xfc, !PT ;  /* 0x0000000416160812 */ /* 0x000fe400078efcff */
[----:B------:R-:W-:Y:S02]  /*177e0*/  ISETP.LT.OR P0, PT, R187, 0x2a, P3 ;  /* 0x0000002abb00780c */ /* 0x000fe40001f01670 */
[----:B------:R-:W-:Y:S02]  /*177f0*/  FSETP.NEU.FTZ.AND P3, PT, R153, -INF , PT ;  /* 0xff8000009900780b */ /* 0x000fe40003f7d000 */
[----:B------:R-:W-:Y:S02]  /*17800*/  FMNMX.FTZ R155, R157, R155, !PT ;  /* 0x0000009b9d9b7209 */ /* 0x000fe40007810000 */
[----:B------:R-:W-:-:S02]  /*17810*/  FSEL R2, R153, RZ, P3 ;  /* 0x000000ff99027208 */ /* 0x000fc40001800000 */
[----:B------:R-:W-:Y:S02]  /*17820*/  FMNMX.FTZ R155, R162, R155, !PT ;  /* 0x0000009ba29b7209 */ /* 0x000fe40007810000 */
[----:B------:R-:W-:Y:S01]  /*17830*/  LOP3.LUT R22, R22, 0xffffbfff, RZ, 0xc0, !PT ;  /* 0xffffbfff16167812 */ /* 0x000fe200078ec0ff */
[----:B------:R-:W-:Y:S01]  /*17840*/  FADD.FTZ R4, -R2, R4 ;  /* 0x0000000402047221 */ /* 0x000fe20000010100 */
[----:B------:R-:W-:Y:S01]  /*17850*/  FMNMX.FTZ R155, R163, R155, !PT ;  /* 0x0000009ba39b7209 */ /* 0x000fe20007810000 */
[----:B------:R-:W-:Y:S01]  /*17860*/  IMAD.U32 R2, RZ, RZ, UR4 ;  /* 0x00000004ff027e24 */ /* 0x000fe2000f8e00ff */
[----:B------:R-:W-:Y:S02]  /*17870*/  @P0 LOP3.LUT R22, R22, 0x4000, RZ, 0xfc, !PT ;  /* 0x0000400016160812 */ /* 0x000fe400078efcff */
[----:B------:R-:W-:Y:S01]  /*17880*/  FMNMX.FTZ R155, R166, R155, !PT ;  /* 0x0000009ba69b7209 */ /* 0x000fe20007810000 */
[----:B------:R-:W-:Y:S01]  /*17890*/  FMUL.FTZ R154, R153, R2 ;  /* 0x00000002999a7220 */ /* 0x000fe20000410000 */
[----:B------:R-:W-:-:S02]  /*178a0*/  LOP3.LUT P0, RZ, R22, 0x10, RZ, 0xc0, !PT ;  /* 0x0000001016ff7812 */ /* 0x000fc4000780c0ff */
[----:B------:R-:W-:Y:S02]  /*178b0*/  FMNMX.FTZ R155, R167, R155, !PT ;  /* 0x0000009ba79b7209 */ /* 0x000fe40007810000 */
[----:B------:R-:W-:Y:S02]  /*178c0*/  FSEL R154, R154, RZ, P3 ;  /* 0x000000ff9a9a7208 */ /* 0x000fe40001800000 */
[----:B------:R-:W-:Y:S02]  /*178d0*/  LOP3.LUT P3, RZ, R22, 0x4, RZ, 0xc0, !PT ;  /* 0x0000000416ff7812 */ /* 0x000fe4000786c0ff */
[----:B------:R-:W-:Y:S01]  /*178e0*/  FSEL R170, R170, -INF , !P0 ;  /* 0xff800000aaaa7808 */ /* 0x000fe20004000000 */
[-CC-:B------:R-:W-:Y:S01]  /*178f0*/  FFMA.FTZ R12, R12, R2.reuse, -R154.reuse ;  /* 0x000000020c0c7223 */ /* 0x180fe2000001089a */
[----:B------:R-:W-:Y:S01]  /*17900*/  FMNMX.FTZ R155, R184, R155, !PT ;  /* 0x0000009bb89b7209 */ /* 0x000fe20007810000 */
[-CC-:B------:R-:W-:Y:S01]  /*17910*/  FFMA.FTZ R152, R152, R2.reuse, -R154.reuse ;  /* 0x0000000298987223 */ /* 0x180fe2000001089a */
[----:B------:R-:W-:Y:S01]  /*17920*/  LOP3.LUT P0, RZ, R22, 0x4000, RZ, 0xc0, !PT ;  /* 0x0000400016ff7812 */ /* 0x000fe2000780c0ff */
[-CC-:B------:R-:W-:Y:S01]  /*17930*/  FFMA.FTZ R160, R160, R2.reuse, -R154.reuse ;  /* 0x00000002a0a07223 */ /* 0x180fe2000001089a */
[----:B------:R-:W-:Y:S01]  /*17940*/  FSEL R171, R171, -INF , !P3 ;  /* 0xff800000abab7808 */ /* 0x000fe20005800000 */
[-CC-:B------:R-:W-:Y:S01]  /*17950*/  FFMA.FTZ R161, R161, R2.reuse, -R154.reuse ;  /* 0x00000002a1a17223 */ /* 0x180fe2000001089a */
[----:B------:R-:W-:Y:S01]  /*17960*/  FMNMX.FTZ R155, R170, R155, !PT ;  /* 0x0000009baa9b7209 */ /* 0x000fe20007810000 */
        /* <DEDUP_REMOVED lines=9> */
[----:B------:R-:W-:Y:S01]  /*17a00*/  ISETP.LT.OR P6, PT, R187, 0x39, P6 ;  /* 0x00000039bb00780c */ /* 0x000fe200037c1670 */
        /* <DEDUP_REMOVED lines=11> */
[----:B------:R-:W-:Y:S01]  /*17ac0*/  FSEL R178, R178, -INF , !P2 ;  /* 0xff800000b2b27808 */ /* 0x000fe20005000000 */
[----:B------:R-:W-:Y:S01]  /*17ad0*/  FFMA.FTZ R154, R180, R2, -R154 ;  /* 0x00000002b49a7223 */ /* 0x000fe2000001089a */
[----:B------:R-:W-:Y:S01]  /*17ae0*/  FMNMX.FTZ R155, R177, R155, !PT ;  /* 0x0000009bb19b7209 */ /* 0x000fe20007810000 */
[----:B------:R-:W-:Y:S01]  /*17af0*/  MUFU.EX2 R196, R12 ;  /* 0x0000000c00c47308 */ /* 0x000fe20000000800 */
[----:B------:R-:W-:-:S02]  /*17b00*/  LOP3.LUT P0, RZ, R22, 0x2000, RZ, 0xc0, !PT ;  /* 0x0000200016ff7812 */ /* 0x000fc4000780c0ff */
[----:B------:R-:W-:-:S05]  /*17b10*/  FMNMX.FTZ R180, R178, R155, !PT ;  /* 0x0000009bb2b47209 */ /* 0x000fca0007810000 */
[----:B------:R-:W0:Y:S01]  /*17b20*/  SHFL.BFLY PT, R155, R180, 0x2, 0x1f ;  /* 0x0c401f00b49b7f89 */ /* 0x000e2200000e0000 */
[----:B------:R-:W-:Y:S08]  /*17b30*/  MUFU.EX2 R160, R160 ;  /* 0x000000a000a07308 */ /* 0x000ff00000000800 */
[----:B------:R-:W-:Y:S08]  /*17b40*/  MUFU.EX2 R161, R161 ;  /* 0x000000a100a17308 */ /* 0x000ff00000000800 */
[----:B------:R-:W-:Y:S01]  /*17b50*/  MUFU.EX2 R158, R158 ;  /* 0x0000009e009e7308 */ /* 0x000fe20000000800 */
[----:B0-----:R-:W-:-:S07]  /*17b60*/  FMNMX.FTZ R180, R180, R155, !PT ;  /* 0x0000009bb4b47209 */ /* 0x001fce0007810000 */
[----:B------:R-:W-:Y:S01]  /*17b70*/  MUFU.EX2 R159, R159 ;  /* 0x0000009f009f7308 */ /* 0x000fe20000000800 */
[----:B------:R-:W0:Y:S07]  /*17b80*/  SHFL.BFLY PT, R181, R180, 0x1, 0x1f ;  /* 0x0c201f00b4b57f89 */ /* 0x000e2e00000e0000 */
[----:B------:R0:W-:Y:S08]  /*17b90*/  MUFU.EX2 R155, R152 ;  /* 0x00000098009b7308 */ /* 0x0001f00000000800 */
[----:B------:R-:W-:Y:S08]  /*17ba0*/  MUFU.EX2 R164, R164 ;  /* 0x000000a400a47308 */ /* 0x000ff00000000800 */
[----:B------:R-:W-:Y:S01]  /*17bb0*/  MUFU.EX2 R165, R165 ;  /* 0x000000a500a57308 */ /* 0x000fe20000000800 */
[----:B0-----:R-:W-:Y:S01]  /*17bc0*/  FMNMX.FTZ R152, R180, R181, !PT ;  /* 0x000000b5b4987209 */ /* 0x001fe20007810000 */
[----:B------:R-:W-:-:S03]  /*17bd0*/  FMUL.FTZ R180, R4, R2 ;  /* 0x0000000204b47220 */ /* 0x000fc60000410000 */
[----:B------:R-:W-:-:S03]  /*17be0*/  FSETP.NEU.FTZ.AND P1, PT, R152, -INF , PT ;  /* 0xff8000009800780b */ /* 0x000fc60003f3d000 */
[----:B------:R-:W-:Y:S01]  /*17bf0*/  MUFU.EX2 R168, R168 ;  /* 0x000000a800a87308 */ /* 0x000fe20000000800 */
[----:B------:R-:W-:-:S05]  /*17c00*/  FSEL R12, R152, RZ, P1 ;  /* 0x000000ff980c7208 */ /* 0x000fca0000800000 */
[----:B------:R-:W-:Y:S01]  /*17c10*/  FADD.FTZ R3, -R12, R3 ;  /* 0x000000030c037221 */ /* 0x000fe20000010100 */
[-C--:B------:R-:W-:Y:S01]  /*17c20*/  FMUL.FTZ R12, R152, R2.reuse ;  /* 0x00000002980c7220 */ /* 0x080fe20000410000 */
[----:B------:R-:W-:Y:S02]  /*17c30*/  MUFU.EX2 R169, R169 ;  /* 0x000000a900a97308 */ /* 0x000fe40000000800 */
[----:B------:R-:W-:Y:S02]  /*17c40*/  FMUL.FTZ R3, R3, R2 ;  /* 0x0000000203037220 */ /* 0x000fe40000410000 */
[----:B------:R-:W-:-:S04]  /*17c50*/  FSEL R4, R12, RZ, P1 ;  /* 0x000000ff0c047208 */ /* 0x000fc80000800000 */
[----:B------:R-:W0:Y:S01]  /*17c60*/  MUFU.EX2 R12, R180 ;  /* 0x000000b4000c7308 */ /* 0x000e220000000800 */
[-CC-:B------:R-:W-:Y:S01]  /*17c70*/  FFMA.FTZ R13, R13, R2.reuse, -R4.reuse ;  /* 0x000000020d0d7223 */ /* 0x180fe20000010804 */
        /* <DEDUP_REMOVED lines=13> */
[-C--:B------:R-:W-:Y:S01]  /*17d50*/  FFMA.FTZ R174, R174, R2.reuse, -R4 ;  /* 0x00000002aeae7223 */ /* 0x080fe20000010804 */
[----:B------:R-:W-:Y:S01]  /*17d60*/  MUFU.EX2 R13, R13 ;  /* 0x0000000d000d7308 */ /* 0x000fe20000000800 */
[----:B0-----:R-:W-:Y:S01]  /*17d70*/  FFMA.FTZ R223, R12, R223, R196 ;  /* 0x000000df0cdf7223 */ /* 0x001fe200000100c4 */
[-CC-:B------:R-:W-:Y:S01]  /*17d80*/  FFMA.FTZ R177, R177, R2.reuse, -R4.reuse ;  /* 0x00000002b1b17223 */ /* 0x180fe20000010804 */
[----:B------:R-:W-:-:S05]  /*17d90*/  FFMA.FTZ R4, R178, R2, -R4 ;  /* 0x00000002b2047223 */ /* 0x000fca0000010804 */
[----:B------:R0:W1:Y:S08]  /*17da0*/  MUFU.EX2 R0, R3 ;  /* 0x0000000300007308 */ /* 0x0000700000000800 */
[----:B------:R-:W2:Y:S01]  /*17db0*/  MUFU.EX2 R156, R156 ;  /* 0x0000009c009c7308 */ /* 0x000ea20000000800 */
[----:B0-----:R-:W-:-:S04]  /*17dc0*/  FADD.FTZ R3, R155, R223 ;  /* 0x000000df9b037221 */ /* 0x001fc80000010000 */
[----:B------:R-:W-:-:S03]  /*17dd0*/  FADD.FTZ R3, R160, R3 ;  /* 0x00000003a0037221 */ /* 0x000fc60000010000 */
[----:B------:R-:W0:Y:S01]  /*17de0*/  MUFU.EX2 R157, R157 ;  /* 0x0000009d009d7308 */ /* 0x000e220000000800 */
[----:B-1----:R-:W-:Y:S01]  /*17df0*/  FFMA.FTZ R221, R0, R221, R13 ;  /* 0x000000dd00dd7223 */ /* 0x002fe2000001000d */
[----:B------:R-:W-:-:S03]  /*17e00*/  FADD.FTZ R3, R161, R3 ;  /* 0x00000003a1037221 */ /* 0x000fc60000010000 */
[----:B------:R-:W-:Y:S01]  /*17e10*/  FADD.FTZ R178, R197, R221 ;  /* 0x000000ddc5b27221 */ /* 0x000fe20000010000 */
[----:B------:R-:W-:Y:S02]  /*17e20*/  FADD.FTZ R3, R158, R3 ;  /* 0x000000039e037221 */ /* 0x000fe40000010000 */
[----:B------:R-:W1:Y:S01]  /*17e30*/  MUFU.EX2 R162, R162 ;  /* 0x000000a200a27308 */ /* 0x000e620000000800 */
[----:B--2---:R-:W-:Y:S01]  /*17e40*/  FADD.FTZ R178, R156, R178 ;  /* 0x000000b29cb27221 */ /* 0x004fe20000010000 */
[----:B------:R-:W-:-:S04]  /*17e50*/  FADD.FTZ R3, R159, R3 ;  /* 0x000000039f037221 */ /* 0x000fc80000010000 */
[----:B------:R-:W-:Y:S02]  /*17e60*/  FADD.FTZ R3, R164, R3 ;  /* 0x00000003a4037221 */ /* 0x000fe40000010000 */
[----:B------:R-:W2:Y:S01]  /*17e70*/  MUFU.EX2 R163, R163 ;  /* 0x000000a300a37308 */ /* 0x000ea20000000800 */
[----:B0-----:R-:W-:Y:S01]  /*17e80*/  FADD.FTZ R178, R157, R178 ;  /* 0x000000b29db27221 */ /* 0x001fe20000010000 */
[----:B------:R-:W-:-:S04]  /*17e90*/  FADD.FTZ R3, R165, R3 ;  /* 0x00000003a5037221 */ /* 0x000fc80000010000 */
[----:B------:R-:W-:Y:S02]  /*17ea0*/  FADD.FTZ R3, R168, R3 ;  /* 0x00000003a8037221 */ /* 0x000fe40000010000 */
[----:B------:R-:W0:Y:S01]  /*17eb0*/  MUFU.EX2 R166, R166 ;  /* 0x000000a600a67308 */ /* 0x000e220000000800 */
[----:B-1----:R-:W-:Y:S01]  /*17ec0*/  FADD.FTZ R178, R162, R178 ;  /* 0x000000b2a2b27221 */ /* 0x002fe20000010000 */
[----:B------:R-:W-:-:S06]  /*17ed0*/  FADD.FTZ R3, R169, R3 ;  /* 0x00000003a9037221 */ /* 0x000fcc0000010000 */
        /* <DEDUP_REMOVED lines=34> */
.L_x_1790:
[----:B------:R-:W2:Y:S01]  /*18100*/  LDL R3, [R1+0x14] ;  /* 0x0000140001037983 */ /* 0x000ea20000100800 */
[----:B------:R-:W-:Y:S01]  /*18110*/  VIADD R203, R203, 0x30860 ;  /* 0x00030860cbcb7836 */ /* 0x000fe20000000000 */
[----:B------:R-:W-:Y:S01]  /*18120*/  F2FP.F16.F32.PACK_AB R189, R170, R184 ;  /* 0x000000b8aabd723e */ /* 0x000fe200000000ff */
[----:B------:R-:W-:Y:S01]  /*18130*/  IMAD.MOV.U32 R202, RZ, RZ, R222 ;  /* 0x000000ffffca7224 */ /* 0x000fe200078e00de */
[----:B------:R-:W-:Y:S01]  /*18140*/  F2FP.F16.F32.PACK_AB R187, R4, R177 ;  /* 0x000000b104bb723e */ /* 0x000fe200000000ff */
[----:B------:R-:W-:Y:S01]  /*18150*/  IMAD.MOV.U32 R4, RZ, RZ, R153 ;  /* 0x000000ffff047224 */ /* 0x000fe200078e0099 */
[----:B------:R-:W-:Y:S02]  /*18160*/  PRMT R203, R190, 0x654, R203 ;  /* 0x00000654becb7816 */ /* 0x000fe400000000cb */
[----:B------:R-:W-:Y:S02]  /*18170*/  F2FP.F16.F32.PACK_AB R190, R186, R185 ;  /* 0x000000b9babe723e */ /* 0x000fe400000000ff */
[----:B------:R0:W-:Y:S01]  /*18180*/  SYNCS.ARRIVE.TRANS64.RED.A1T0 RZ, [R203+URZ], RZ ;  /* 0x000000ffcbff79a7 */ /* 0x0001e2000810043f */
[----:B------:R-:W-:-:S02]  /*18190*/  F2FP.F16.F32.PACK_AB R196, R155, R196 ;  /* 0x000000c49bc4723e */ /* 0x000fc400000000ff */
[----:B------:R-:W-:Y:S02]  /*181a0*/  F2FP.F16.F32.PACK_AB R197, R197, R13 ;  /* 0x0000000dc5c5723e */ /* 0x000fe400000000ff */
[----:B------:R-:W-:Y:S02]  /*181b0*/  F2FP.F16.F32.PACK_AB R198, R161, R160 ;  /* 0x000000a0a1c6723e */ /* 0x000fe400000000ff */
[----:B------:R-:W-:Y:S01]  /*181c0*/  F2FP.F16.F32.PACK_AB R199, R157, R156 ;  /* 0x0000009c9dc7723e */ /* 0x000fe200000000ff */
[----:B0-----:R-:W-:Y:S01]  /*181d0*/  IMAD.MOV.U32 R203, RZ, RZ, R226 ;  /* 0x000000ffffcb7224 */ /* 0x001fe200078e00e2 */
        /* <DEDUP_REMOVED lines=9> */
[C---:B--2---:R-:W-:Y:S01]  /*18270*/  ISETP.GT.AND P1, PT, R5.reuse, R3, PT ;  /* 0x000000030500720c */ /* 0x044fe20003f24270 */
[----:B------:R-:W-:Y:S01]  /*18280*/  VIADD R5, R5, 0xffffffff ;  /* 0xffffffff05057836 */ /* 0x000fe20000000000 */
[----:B------:R-:W-:-:S11]  /*18290*/  MOV R3, R152 ;  /* 0x0000009800037202 */ /* 0x000fd60000000f00 */
[----:B------:R-:W-:Y:S05]  /*182a0*/  @P1 BRA `(.L_x_1791) ;  /* 0xffffffcc009c1947 */ /* 0x000fea000383ffff */
[----:B------:R-:W-:Y:S05]  /*182b0*/  BSYNC B0 ;  /* 0x0000000000007941 */ /* 0x000fea0003800000 */
.L_x_1770:
[----:B------:R-:W-:Y:S01]  /*182c0*/  MOV R3, R152 ;  /* 0x0000009800037202 */ /* 0x000fe20000000f00 */
[----:B------:R-:W-:Y:S02]  /*182d0*/  IMAD.MOV.U32 R4, RZ, RZ, R153 ;  /* 0x000000ffff047224 */ /* 0x000fe400078e0099 */
[----:B------:R-:W-:Y:S02]  /*182e0*/  IMAD.MOV.U32 R202, RZ, RZ, R222 ;  /* 0x000000ffffca7224 */ /* 0x000fe400078e00de */
[----:B------:R-:W-:-:S07]  /*182f0*/  IMAD.MOV.U32 R203, RZ, RZ, R226 ;  /* 0x000000ffffcb7224 */ /* 0x000fce00078e00e2 */
.L_x_1769:
[----:B------:R-:W-:Y:S05]  /*18300*/  BSYNC B1 ;  /* 0x0000000000017941 */ /* 0x000fea0003800000 */
.L_x_1768:
[----:B------:R-:W2:Y:S01]  /*18310*/  LDL R152, [R1+0x48] ;  /* 0x0000480001987983 */ /* 0x000ea20000100800 */
[----:B------:R-:W0:Y:S01]  /*18320*/  LDC R13, c[0x0][0x448] ;  /* 0x00011200ff0d7b82 */ /* 0x000e220000000800 */
[----:B------:R-:W-:Y:S01]  /*18330*/  LOP3.LUT R22, R22, 0xffffffdf, RZ, 0xc0, !PT ;  /* 0xffffffdf16167812 */ /* 0x000fe200078ec0ff */
[----:B------:R-:W-:-:S06]  /*18340*/  ULDC UR4, c[0x0][0x9dc] ;  /* 0x0002770000047ab9 */ /* 0x000fcc0000000800 */
[----:B------:R-:W1:Y:S01]  /*18350*/  LDC R155, c[0x0][0x9e4] ;  /* 0x00027900ff9b7b82 */ /* 0x000e620000000800 */
[----:B0-----:R-:W-:-:S13]  /*18360*/  ISETP.NE.AND P1, PT, R13, 0x1, PT ;  /* 0x000000010d00780c */ /* 0x001fda0003f25270 */
[----:B------:R-:W0:Y:S01]  /*18370*/  @P1 LDC R153, c[0x0][0x44c] ;  /* 0x00011300ff991b82 */ /* 0x000e220000000800 */
[----:B------:R-:W-:-:S04]  /*18380*/  @P1 LOP3.LUT R22, R22, 0x20, RZ, 0xfc, !PT ;  /* 0x0000002016161812 */ /* 0x000fc800078efcff */
[----:B------:R-:W-:-:S03]  /*18390*/  LOP3.LUT R22, R22, 0xffffffbf, RZ, 0xc0, !PT ;  /* 0xffffffbf16167812 */ /* 0x000fc600078ec0ff */
[----:B------:R-:W3:Y:S01]  /*183a0*/  @P1 LDC R13, c[0x0][0x450] ;  /* 0x00011400ff0d1b82 */ /* 0x000ee20000000800 */
[----:B--2---:R-:W-:-:S05]  /*183b0*/  IADD3 R152, R152, 0x7f, RZ ;  /* 0x0000007f98987810 */ /* 0x004fca0007ffe0ff */
[----:B0-----:R-:W-:-:S05]  /*183c0*/  @P1 IMAD.HI.U32 R153, R152, R153, RZ ;  /* 0x0000009998991227 */ /* 0x001fca00078e00ff */
[----:B---3--:R-:W-:Y:S02]  /*183d0*/  @P1 SHF.R.U32.HI R152, RZ, R13, R153 ;  /* 0x0000000dff981219 */ /* 0x008fe40000011699 */
[----:B-1----:R-:W-:Y:S02]  /*183e0*/  ISETP.GE.AND P1, PT, R155, 0x1, PT ;  /* 0x000000019b00780c */ /* 0x002fe40003f26270 */
[----:B------:R-:W-:-:S05]  /*183f0*/  IADD3 R13, R220, 0x1, -R218 ;  /* 0x00000001dc0d7810 */ /* 0x000fca0007ffe8da */
[----:B------:R-:W-:-:S04]  /*18400*/  IMAD.IADD R152, R13, 0x1, R152 ;  /* 0x000000010d987824 */ /* 0x000fc800078e0298 */
[----:B------:R-:W-:Y:S02]  /*18410*/  VIADD R13, R152, -UR4 ;  /* 0x80000004980d7c36 */ /* 0x000fe40008000000 */
[----:B------:R-:W-:Y:S01]  /*18420*/  @P1 LOP3.LUT R22, R22, 0x40, RZ, 0xfc, !PT ;  /* 0x0000004016161812 */ /* 0x000fe200078efcff */
[----:B------:R-:W-:Y:S06]  /*18430*/  @!P1 BRA `(.L_x_1792) ;  /* 0x0000000000489947 */ /* 0x000fec0003800000 */
[----:B------:R-:W-:Y:S01]  /*18440*/  IMAD.MOV.U32 R154, RZ, RZ, R152 ;  /* 0x000000ffff9a7224 */ /* 0x000fe200078e0098 */
[----:B------:R-:W-:Y:S04]  /*18450*/  BSSY B0, `(.L_x_1793) ;  /* 0x000000e000007945 */ /* 0x000fe80003800000 */
        /* <DEDUP_REMOVED lines=9> */
.L_x_1794:
[----:B------:R-:W-:-:S13]  /*184f0*/  ISETP.NE.AND P1, PT, R155, 0x1, PT ;  /* 0x000000019b00780c */ /* 0x000fda0003f25270 */
[----:B------:R-:W0:Y:S02]  /*18500*/  @P1 LDC.64 R152, c[0x0][0x9e8] ;  /* 0x00027a00ff981b82 */ /* 0x000e240000000a00 */
[----:B0-----:R-:W-:-:S05]  /*18510*/  @P1 IMAD.HI.U32 R152, R154, R152, RZ ;  /* 0x000000989a981227 */ /* 0x001fca00078e00ff */
[----:B------:R-:W-:-:S07]  /*18520*/  @P1 SHF.R.U32.HI R154, RZ, R153, R152 ;  /* 0x00000099ff9a1219 */ /* 0x000fce0000011698 */
.L_x_1795:
[----:B------:R-:W-:Y:S05]  /*18530*/  BSYNC B0 ;  /* 0x0000000000007941 */ /* 0x000fea0003800000 */
.L_x_1793:
[----:B------:R-:W-:-:S05]  /*18540*/  IMAD R154, R154, R155, RZ ;  /* 0x0000009b9a9a7224 */ /* 0x000fca00078e02ff */
[----:B------:R-:W-:-:S07]  /*18550*/  VIMNMX R13, R13, R154, !PT ;  /* 0x0000009a0d0d7248 */ /* 0x000fce0007fe0100 */
.L_x_1792:
[----:B------:R-:W2:Y:S01]  /*18560*/  LDL R153, [R1+0x64] ;  /* 0x0000640001997983 */ /* 0x000ea20000100800 */
[----:B------:R-:W-:Y:S01]  /*18570*/  IADD3 R13, R13, 0x3f, RZ ;  /* 0x0000003f0d0d7810 */ /* 0x000fe20007ffe0ff */
[----:B------:R-:W-:Y:S03]  /*18580*/  BSSY B0, `(.L_x_1796) ;  /* 0x0000265000007945 */ /* 0x000fe60003800000 */
[----:B------:R-:W-:-:S04]  /*18590*/  SHF.R.S32.HI R152, RZ, 0x1f, R13 ;  /* 0x0000001fff987819 */ /* 0x000fc8000001140d */
[----:B------:R-:W-:-:S04]  /*185a0*/  LEA.HI R152, R152, R13, RZ, 0x6 ;  /* 0x0000000d98987211 */ /* 0x000fc800078f30ff */
[----:B------:R-:W-:-:S04]  /*185b0*/  SHF.R.S32.HI R152, RZ, 0x6, R152 ;  /* 0x00000006ff987819 */ /* 0x000fc80000011498 */
[----:B--2---:R-:W-:-:S04]  /*185c0*/  VIMNMX R153, R153, R152, !PT ;  /* 0x0000009899997248 */ /* 0x004fc80007fe0100 */
[----:B------:R-:W-:Y:S01]  /*185d0*/  ISETP.GE.AND P1, PT, R5, R153, PT ;  /* 0x000000990500720c */ /* 0x000fe20003f26270 */
[----:B------:R0:W-:-:S12]  /*185e0*/  STL [R1+0x44], R153 ;  /* 0x0000449901007387 */ /* 0x0001d80000100800 */
[----:B0-----:R-:W-:Y:S05]  /*185f0*/  @!P1 BRA `(.L_x_1797) ;  /* 0x0000002400749947 */ /* 0x001fea0003800000 */
[----:B------:R-:W-:Y:S01]  /*18600*/  BSSY B1, `(.L_x_1798) ;  /* 0x000025b000017945 */ /* 0x000fe20003800000 */
[----:B------:R0:W-:Y:S01]  /*18610*/  STL [R1+0x4], R5 ;  /* 0x0000040501007387 */ /* 0x0001e20000100800 */
[----:B------:R-:W-:Y:S02]  /*18620*/  IMAD.MOV.U32 R227, RZ, RZ, R3 ;  /* 0x000000ffffe37224 */ /* 0x000fe400078e0003 */
[----:B------:R-:W-:Y:S02]  /*18630*/  IMAD.MOV.U32 R226, RZ, RZ, R4 ;  /* 0x000000ffffe27224 */ /* 0x000fe400078e0004 */
[----:B------:R-:W-:Y:S01]  /*18640*/  IMAD.MOV.U32 R13, RZ, RZ, R203 ;  /* 0x000000ffff0d7224 */ /* 0x000fe200078e00cb */
[----:B0-----:R-:W-:-:S07]  /*18650*/  MOV R5, R202 ;  /* 0x000000ca00057202 */ /* 0x001fce0000000f00 */
.L_x_1811:
[----:B------:R-:W-:-:S04]  /*18660*/  ISETP.NE.AND P1, PT, R5, 0x1, PT ;  /* 0x000000010500780c */ /* 0x000fc80003f25270 */
[----:B------:R-:W-:-:S04]  /*18670*/  SEL R203, RZ, 0x1, P1 ;  /* 0x00000001ffcb7807 */ /* 0x000fc80000800000 */
[----:B------:R-:W-:Y:S01]  /*18680*/  LOP3.LUT R203, R13, R203, RZ, 0x3c, !PT ;  /* 0x000000cb0dcb7212 */ /* 0x000fe200078e3cff */
[----:B0-----:R-:W-:Y:S06]  /*18690*/  @!P0 BRA `(.L_x_1799) ;  /* 0x0000000000048947 */ /* 0x001fec0003800000 */
[----:B------:R-:W-:Y:S01]  /*186a0*/  BPT.TRAP 0x1 ;  /* 0x000000040000795c */ /* 0x000fe20000300000 */
.L_x_1799:
[----:B------:R-:W-:Y:S01]  /*186b0*/  VIADD R202, R5, 0x1 ;  /* 0x0000000105ca7836 */ /* 0x000fe20000000000 */
[----:B------:R-:W-:-:S04]  /*186c0*/  SHF.L.U32 R2, R203, 0x1f, RZ ;  /* 0x0000001fcb027819 */ /* 0x000fc800000006ff */
[----:B------:R-:W-:-:S04]  /*186d0*/  ISETP.NE.AND P1, PT, R202, 0x2, PT ;  /* 0x00000002ca00780c */ /* 0x000fc80003f25270 */
[----:B------:R-:W-:-:S05]  /*186e0*/  SEL R202, R202, RZ, P1 ;  /* 0x000000ffcaca7207 */ /* 0x000fca0000800000 */
[----:B------:R-:W-:-:S04]  /*186f0*/  IMAD R222, R202, 0x8, R18 ;  /* 0x00000008cade7824 */ /* 0x000fc800078e0212 */
[----:B------:R0:W1:Y:S01]  /*18700*/  SYNCS.PHASECHK.TRANS64.TRYWAIT P1, [R222+URZ+0x30830], R2 ;  /* 0x03083002de0075a7 */ /* 0x000062000802017f */
[----:B------:R-:W-:Y:S05]  /*18710*/  @!P0 BRA `(.L_x_1800) ;  /* 0x0000000000048947 */ /* 0x000fea0003800000 */
[----:B------:R-:W-:Y:S01]  /*18720*/  BPT.TRAP 0x1 ;  /* 0x000000040000795c */ /* 0x000fe20000300000 */
.L_x_1800:
[----:B------:R-:W2:Y:S01]  /*18730*/  LDL R3, [R1+0x40] ;  /* 0x0000400001037983 */ /* 0x000ea20000100800 */
[----:B------:R-:W-:Y:S01]  /*18740*/  BSSY B2, `(.L_x_1801) ;  /* 0x0000007000027945 */ /* 0x000fe20003800000 */
[----:B--2---:R-:W-:-:S04]  /*18750*/  IMAD R4, R202, 0x800, R3 ;  /* 0x00000800ca047824 */ /* 0x004fc800078e0203 */
[C---:B------:R-:W-:Y:S01]  /*18760*/  VIADD R153, R4.reuse, 0x4 ;  /* 0x0000000404997836 */ /* 0x040fe20000000000 */
[----:B------:R-:W-:Y:S01]  /*18770*/  IADD3 R154, R4, 0x2, RZ ;  /* 0x00000002049a7810 */ /* 0x000fe20007ffe0ff */
[----:B-1----:R-:W-:Y:S06]  /*18780*/  @P1 BRA `(.L_x_1802) ;  /* 0x0000000000081947 */ /* 0x002fec0003800000 */
[----:B------:R-:W1:Y:S02]  /*18790*/  SYNCS.PHASECHK.TRANS64.TRYWAIT P1, [R222+URZ+0x30830], R2 ;  /* 0x03083002de0075a7 */ /* 0x000e64000802017f */
[----:B-1----:R-:W-:Y:S05]  /*187a0*/  @!P1 BRA `(.L_x_1803) ;  /* 0x0000012800bc9947 */ /* 0x002fea0003800000 */
.L_x_1802:
[----:B------:R-:W-:Y:S05]  /*187b0*/  BSYNC B2 ;  /* 0x0000000000027941 */ /* 0x000fea0003800000 */
.L_x_1801:
[----:B------:R-:W-:Y:S04]  /*187c0*/  STL.64 [R1+0xd0], R22 ;  /* 0x0000d01601007387 */ /* 0x000fe80000100a00 */
[----:B------:R-:W-:Y:S04]  /*187d0*/  STL [R1+0xc8], R5 ;  /* 0x0000c80501007387 */ /* 0x000fe80000100800 */
[----:B------:R2:W-:Y:S04]  /*187e0*/  STL.64 [R1+0xc0], R18 ;  /* 0x0000c01201007387 */ /* 0x0005e80000100a00 */
[----:B--2---:R-:W2:Y:S04]  /*187f0*/  LDL.64 R18, [R1+0x30] ;  /* 0x0000300001127983 */ /* 0x004ea80000100a00 */
[----:B------:R3:W-:Y:S04]  /*18800*/  STL.64 [R1+0xb8], R16 ;  /* 0x0000b81001007387 */ /* 0x0007e80000100a00 */
[----:B------:R-:W4:Y:S04]  /*18810*/  LDL.64 R22, [R1+0x38] ;  /* 0x0000380001167983 */ /* 0x000f280000100a00 */
[----:B---3--:R-:W3:Y:S01]  /*18820*/  LDL.64 R16, [R1+0x28] ;  /* 0x0000280001107983 */ /* 0x008ee20000100a00 */
[----:B01----:R-:W-:Y:S01]  /*18830*/  IMAD.MOV.U32 R2, RZ, RZ, R4 ;  /* 0x000000ffff027224 */ /* 0x003fe200078e0004 */
[----:B------:R-:W-:Y:S01]  /*18840*/  IADD3 R152, R4, 0x6, RZ ;  /* 0x0000000604987810 */ /* 0x000fe20007ffe0ff */
[----:B------:R-:W-:Y:S01]  /*18850*/  IMAD.MOV.U32 R3, RZ, RZ, 0x40000040 ;  /* 0x40000040ff037424 */ /* 0x000fe200078e00ff */
[----:B------:R-:W-:-:S02]  /*18860*/  MOV R155, 0x40000040 ;  /* 0x40000040009b7802 */ /* 0x000fc40000000f00 */
[----:B------:R-:W-:Y:S01]  /*18870*/  R2UR UR6, R2 ;  /* 0x00000000020672ca */ /* 0x000fe200000e0000 */
[----:B------:R-:W-:Y:S01]  /*18880*/  IMAD.MOV.U32 R2, RZ, RZ, R154 ;  /* 0x000000ffff027224 */ /* 0x000fe200078e009a */
[----:B------:R-:W-:Y:S01]  /*18890*/  R2UR UR10, R152 ;  /* 0x00000000980a72ca */ /* 0x000fe200000e0000 */
[C---:B------:R-:W-:Y:S01]  /*188a0*/  VIADD R154, R4.reuse, 0x204 ;  /* 0x00000204049a7836 */ /* 0x040fe20000000000 */
[----:B------:R-:W-:Y:S01]  /*188b0*/  R2UR UR5, R3 ;  /* 0x00000000030572ca */ /* 0x000fe200000e0000 */
[----:B------:R-:W-:Y:S01]  /*188c0*/  VIADD R152, R4, 0x202 ;  /* 0x0000020204987836 */ /* 0x000fe20000000000 */
[----:B------:R-:W-:Y:S01]  /*188d0*/  R2UR UR4, R2 ;  /* 0x00000000020472ca */ /* 0x000fe200000e0000 */
[----:B------:R-:W-:Y:S01]  /*188e0*/  IMAD.MOV.U32 R2, RZ, RZ, R153 ;  /* 0x000000ffff027224 */ /* 0x000fe200078e0099 */
[----:B------:R-:W-:Y:S02]  /*188f0*/  MOV R153, 0x40000040 ;  /* 0x4000004000997802 */ /* 0x000fe40000000f00 */
[----:B------:R-:W-:Y:S01]  /*18900*/  R2UR UR22, R154 ;  /* 0x000000009a1672ca */ /* 0x000fe200000e0000 */
[----:B------:R-:W-:Y:S01]  /*18910*/  VIADD R154, R4, 0x400 ;  /* 0x00000400049a7836 */ /* 0x000fe20000000000 */
[----:B------:R-:W-:Y:S01]  /*18920*/  R2UR UR8, R2 ;  /* 0x00000000020872ca */ /* 0x000fe200000e0000 */
[----:B------:R-:W-:Y:S01]  /*18930*/  VIADD R2, R4, 0x200 ;  /* 0x0000020004027836 */ /* 0x000fe20000000000 */
[----:B------:R-:W-:-:S02]  /*18940*/  R2UR UR11, R153 ;  /* 0x00000000990b72ca */ /* 0x000fc400000e0000 */
[----:B------:R-:W-:Y:S01]  /*18950*/  R2UR UR18, R152 ;  /* 0x00000000981272ca */ /* 0x000fe200000e0000 */
[----:B------:R-:W-:Y:S01]  /*18960*/  VIADD R152, R4, 0x402 ;  /* 0x0000040204987836 */ /* 0x000fe20000000000 */
[----:B------:R-:W-:Y:S01]  /*18970*/  R2UR UR14, R2 ;  /* 0x00000000020e72ca */ /* 0x000fe200000e0000 */
[----:B------:R-:W-:Y:S01]  /*18980*/  VIADD R2, R4, 0x206 ;  /* 0x0000020604027836 */ /* 0x000fe20000000000 */
[----:B------:R-:W-:Y:S02]  /*18990*/  R2UR UR30, R154 ;  /* 0x000000009a1e72ca */ /* 0x000fe400000e0000 */
[----:B------:R-:W-:Y:S02]  /*189a0*/  IADD3 R154, R4, 0x406, RZ ;  /* 0x00000406049a7810 */ /* 0x000fe40007ffe0ff */
[----:B------:R-:W-:Y:S01]  /*189b0*/  R2UR UR26, R2 ;  /* 0x00000000021a72ca */ /* 0x000fe200000e0000 */
[----:B------:R-:W-:Y:S01]  /*189c0*/  VIADD R2, R4, 0x404 ;  /* 0x0000040404027836 */ /* 0x000fe20000000000 */
[----:B------:R-:W-:Y:S01]  /*189d0*/  MOV R5, UR10 ;  /* 0x0000000a00057c02 */ /* 0x000fe20008000f00 */
[----:B------:R-:W-:Y:S01]  /*189e0*/  UMOV UR10, UR4 ;  /* 0x00000004000a7c82 */ /* 0x000fe20008000000 */
[----:B------:R-:W-:Y:S01]  /*189f0*/  MOV R156, UR11 ;  /* 0x0000000b009c7c02 */ /* 0x000fe20008000f00 */
[----:B------:R-:W-:Y:S01]  /*18a00*/  UMOV UR11, UR5 ;  /* 0x00000005000b7c82 */ /* 0x000fe20008000000 */
        /* <DEDUP_REMOVED lines=8> */
[----:B------:R-:W-:Y:S02]  /*18a90*/  R2UR UR5, R7 ;  /* 0x00000000070572ca */ /* 0x000fe400000e0000 */
[----:B------:R-:W-:Y:S02]  /*18aa0*/  R2UR UR46, R2 ;  /* 0x00000000022e72ca */ /* 0x000fe400000e0000 */
[----:B------:R-:W-:Y:S01]  /*18ab0*/  IADD3 R2, R4, 0x606, RZ ;  /* 0x0000060604027810 */ /* 0x000fe20007ffe0ff */
[----:B------:R-:W-:Y:S01]  /*18ac0*/  IMAD.MOV.U32 R4, RZ, RZ, R156 ;  /* 0x000000ffff047224 */ /* 0x000fe200078e009c */
[----:B------:R-:W-:-:S02]  /*18ad0*/  R2UR UR19, R153 ;  /* 0x00000000991372ca */ /* 0x000fc400000e0000 */
[C---:B------:R-:W-:Y:S02]  /*18ae0*/  R2UR UR23, R155.reuse ;  /* 0x000000009b1772ca */ /* 0x040fe400000e0000 */
[----:B------:R-:W-:Y:S02]  /*18af0*/  R2UR UR31, R155 ;  /* 0x000000009b1f72ca */ /* 0x000fe400000e0000 */
[----:B------:R-:W-:Y:S02]  /*18b00*/  R2UR UR35, R153 ;  /* 0x00000000992372ca */ /* 0x000fe400000e0000 */
[C---:B------:R-:W-:Y:S02]  /*18b10*/  R2UR UR43, R155.reuse ;  /* 0x000000009b2b72ca */ /* 0x040fe400000e0000 */
[----:B------:R-:W-:Y:S02]  /*18b20*/  R2UR UR50, R154 ;  /* 0x000000009a3272ca */ /* 0x000fe400000e0000 */
[----:B------:R-:W-:-:S02]  /*18b30*/  R2UR UR51, R155 ;  /* 0x000000009b3372ca */ /* 0x000fc400000e0000 */
[----:B------:R-:W-:Y:S02]  /*18b40*/  R2UR UR54, R152 ;  /* 0x00000000983672ca */ /* 0x000fe400000e0000 */
[----:B------:R-:W-:Y:S02]  /*18b50*/  R2UR UR55, R153 ;  /* 0x00000000993772ca */ /* 0x000fe400000e0000 */
[----:B------:R-:W-:Y:S01]  /*18b60*/  WARPGROUP.ARRIVE ;  /* 0x00000000000079c5 */ /* 0x000fe20000000000 */
[C---:B------:R-:W-:Y:S02]  /*18b70*/  R2UR UR9, R3.reuse ;  /* 0x00000000030972ca */ /* 0x040fe400000e0000 */
[C---:B------:R-:W-:Y:S02]  /*18b80*/  R2UR UR15, R3.reuse ;  /* 0x00000000030f72ca */ /* 0x040fe400000e0000 */
[C---:B------:R-:W-:Y:S01]  /*18b90*/  R2UR UR27, R3.reuse ;  /* 0x00000000031b72ca */ /* 0x040fe200000e0000 */
[----:B------:R-:W-:Y:S01]  /*18ba0*/  HGMMA.64x64x16.F32 R152, gdesc[UR4], RZ, !UPT, gsb0 ;  /* 0x00e00000049879f0 */ /* 0x000fe2000c0008ff */
[----:B------:R-:W-:-:S02]  /*18bb0*/  R2UR UR39, R3 ;  /* 0x00000000032772ca */ /* 0x000fc400000e0000 */
[C---:B------:R-:W-:Y:S02]  /*18bc0*/  R2UR UR47, R3.reuse ;  /* 0x00000000032f72ca */ /* 0x040fe400000e0000 */
[----:B------:R-:W-:Y:S02]  /*18bd0*/  R2UR UR58, R2 ;  /* 0x00000000023a72ca */ /* 0x000fe400000e0000 */
[----:B------:R-:W-:Y:S02]  /*18be0*/  R2UR UR59, R3 ;  /* 0x00000000033b72ca */ /* 0x000fe400000e0000 */
[----:B------:R-:W3:Y:S01]  /*18bf0*/  LDL.64 R2, [R1+0x20] ;  /* 0x0000200001027983 */ /* 0x000ee20000100a00 */
[----:B------:R-:W-:Y:S01]  /*18c00*/  UMOV UR6, UR8 ;  /* 0x0000000800067c82 */ /* 0x000fe20008000000 */
[----:B------:R-:W-:Y:S01]  /*18c10*/  UMOV UR7, UR9 ;  /* 0x0000000900077c82 */ /* 0x000fe20008000000 */
[----:B------:R-:W-:Y:S02]  /*18c20*/  WARPGROUP.DEPBAR.LE gsb0, 0x0 ;  /* 0x00008000000079c5 */ /* 0x000fe40000010000 */
[----:B------:R-:W-:Y:S01]  /*18c30*/  WARPGROUP.ARRIVE ;  /* 0x00000000000079c5 */ /* 0x000fe20000000000 */
[----:B----4-:R-:W-:-:S02]  /*18c40*/  R2UR UR8, R22 ;  /* 0x00000000160872ca */ /* 0x010fc400000e0000 */
[----:B------:R-:W-:Y:S02]  /*18c50*/  R2UR UR9, R23 ;  /* 0x00000000170972ca */ /* 0x000fe400000e0000 */
[----:B--2---:R-:W-:Y:S01]  /*18c60*/  R2UR UR4, R18 ;  /* 0x00000000120472ca */ /* 0x004fe200000e0000 */
[----:B------:R0:W5:Y:S10]  /*18c70*/  LDL.LU.64 R22, [R1+0xd0] ;  /* 0x0000d00001167983 */ /* 0x0001740000300a00 */
[----:B------:R-:W-:Y:S01]  /*18c80*/  HGMMA.64x64x16.F32 R152, gdesc[UR8], R152, gsb0 ;  /* 0x00e00000089879f0 */ /* 0x000fe20008000898 */
[----:B------:R-:W-:-:S02]  /*18c90*/  R2UR UR5, R19 ;  /* 0x00000000130572ca */ /* 0x000fc400000e0000 */
[----:B------:R-:W-:Y:S02]  /*18ca0*/  WARPGROUP.DEPBAR.LE gsb0, 0x0 ;  /* 0x00008000000079c5 */ /* 0x000fe40000010000 */
[----:B------:R-:W-:-:S09]  /*18cb0*/  WARPGROUP.ARRIVE ;  /* 0x00000000000079c5 */ /* 0x000fd20000000000 */
[----:B------:R-:W-:Y:S01]  /*18cc0*/  HGMMA.64x64x16.F32 R152, gdesc[UR4], R152, gsb0 ;  /* 0x00e00000049879f0 */ /* 0x000fe20008000898 */
[----:B------:R-:W-:Y:S02]  /*18cd0*/  R2UR UR11, R4 ;  /* 0x00000000040b72ca */ /* 0x000fe400000e0000 */
[----:B------:R-:W-:Y:S02]  /*18ce0*/  R2UR UR10, R5 ;  /* 0x00000000050a72ca */ /* 0x000fe400000e0000 */
[----:B---3--:R-:W-:Y:S01]  /*18cf0*/  R2UR UR8, R16 ;  /* 0x00000000100872ca */ /* 0x008fe200000e0000 */
[----:B------:R0:W5:Y:S01]  /*18d00*/  LDL.LU R5, [R1+0xc8] ;  /* 0x0000c80001057983 */ /* 0x0001620000300800 */
[----:B------:R-:W-:Y:S02]  /*18d10*/  R2UR UR9, R17 ;  /* 0x00000000110972ca */ /* 0x000fe400000e0000 */
[----:B------:R-:W-:Y:S01]  /*18d20*/  R2UR UR12, R2 ;  /* 0x00000000020c72ca */ /* 0x000fe200000e0000 */
[----:B------:R0:W5:Y:S01]  /*18d30*/  LDL.LU.64 R18, [R1+0xc0] ;  /* 0x0000c00001127983 */ /* 0x0001620000300a00 */
[----:B------:R-:W-:-:S02]  /*18d40*/  R2UR UR13, R3 ;  /* 0x00000000030d72ca */ /* 0x000fc400000e0000 */
[----:B------:R-:W-:Y:S01]  /*18d50*/  R2UR UR16, R216 ;  /* 0x00000000d81072ca */ /* 0x000fe200000e0000 */
[----:B------:R0:W5:Y:S01]  /*18d60*/  LDL.LU.64 R16, [R1+0xb8] ;  /* 0x0000b80001107983 */ /* 0x0001620000300a00 */
[----:B------:R-:W-:Y:S02]  /*18d70*/  WARPGROUP.DEPBAR.LE gsb0, 0x0 ;  /* 0x00008000000079c5 */ /* 0x000fe40000010000 */
[----:B------:R-:W-:-:S06]  /*18d80*/  WARPGROUP.ARRIVE ;  /* 0x00000000000079c5 */ /* 0x000fcc0000000000 */
[----:B------:R-:W-:Y:S03]  /*18d90*/  HGMMA.64x64x16.F32 R152, gdesc[UR8], R152, gsb0 ;  /* 0x00e00000089879f0 */ /* 0x000fe60008000898 */
[----:B------:R-:W-:Y:S02]  /*18da0*/  WARPGROUP.DEPBAR.LE gsb0, 0x0 ;  /* 0x00008000000079c5 */ /* 0x000fe40000010000 */
[----:B------:R-:W-:-:S06]  /*18db0*/  WARPGROUP.ARRIVE ;  /* 0x00000000000079c5 */ /* 0x000fcc0000000000 */
        /* <DEDUP_REMOVED lines=184> */
[----:B0-----:R-:W-:Y:S06]  /*19940*/  @!P0 BRA `(.L_x_1804) ;  /* 0x0000000000048947 */ /* 0x001fec0003800000 */
[----:B------:R-:W-:Y:S01]  /*19950*/  BPT.TRAP 0x1 ;  /* 0x000000040000795c */ /* 0x000fe20000300000 */
.L_x_1804:
[----:B------:R-:W-:Y:S01]  /*19960*/  SHF.L.U32 R0, R13, 0x1f, RZ ;  /* 0x0000001f0d007819 */ /* 0x000fe200000006ff */
[----:B-----5:R-:W-:-:S04]  /*19970*/  IMAD R13, R5, 0x8, R18 ;  /* 0x00000008050d7824 */ /* 0x020fc800078e0212 */
[----:B------:R0:W1:Y:S01]  /*19980*/  SYNCS.PHASECHK.TRANS64.TRYWAIT P1, [R13+URZ+0x30850], R0 ;  /* 0x030850000d0075a7 */ /* 0x000062000802017f */
[----:B------:R-:W-:Y:S05]  /*19990*/  @!P0 BRA `(.L_x_1805) ;  /* 0x0000000000048947 */ /* 0x000fea0003800000 */
[----:B------:R-:W-:Y:S01]  /*199a0*/  BPT.TRAP 0x1 ;  /* 0x000000040000795c */ /* 0x000fe20000300000 */
.L_x_1805:
[----:B------:R-:W-:Y:S04]  /*199b0*/  BSSY B2, `(.L_x_1806) ;  /* 0x0000004000027945 */ /* 0x000fe80003800000 */
[----:B-1----:R-:W-:Y:S05]  /*199c0*/  @P1 BRA `(.L_x_1807) ;  /* 0x0000000000081947 */ /* 0x002fea0003800000 */
[----:B------:R-:W1:Y:S02]  /*199d0*/  SYNCS.PHASECHK.TRANS64.TRYWAIT P1, [R13+URZ+0x30850], R0 ;  /* 0x030850000d0075a7 */ /* 0x000e64000802017f */
[----:B-1----:R-:W-:Y:S05]  /*199e0*/  @!P1 BRA `(.L_x_1808) ;  /* 0x0000011800409947 */ /* 0x002fea0003800000 */
.L_x_1807:
[----:B------:R-:W-:Y:S05]  /*199f0*/  BSYNC B2 ;  /* 0x0000000000027941 */ /* 0x000fea0003800000 */
.L_x_1806:
[----:B------:R-:W-:Y:S01]  /*19a00*/  VIADD R2, R18, 0x400 ;  /* 0x0000040012027836 */ /* 0x000fe20000000000 */
[----:B------:R-:W-:Y:S01]  /*19a10*/  WARPGROUP.ARRIVE ;  /* 0x00000000000079c5 */ /* 0x000fe20000000000 */
[----:B------:R-:W-:-:S03]  /*19a20*/  IMAD.MOV.U32 R3, RZ, RZ, 0x40000040 ;  /* 0x40000040ff037424 */ /* 0x000fc600078e00ff */
[----:B------:R-:W-:Y:S02]  /*19a30*/  SHF.R.U32.HI R2, RZ, 0x4, R2 ;  /* 0x00000004ff027819 */ /* 0x000fe40000011602 */
[----:B------:R-:W-:Y:S01]  /*19a40*/  R2UR UR7, R3 ;  /* 0x00000000030772ca */ /* 0x000fe200000e0000 */
[----:B------:R-:W-:Y:S01]  /*19a50*/  IMAD.MOV.U32 R3, RZ, RZ, 0x40000040 ;  /* 0x40000040ff037424 */ /* 0x000fe200078e00ff */
[----:B------:R-:W-:-:S04]  /*19a60*/  LOP3.LUT R2, R2, 0x3fff, RZ, 0xc0, !PT ;  /* 0x00003fff02027812 */ /* 0x000fc800078ec0ff */
[----:B------:R-:W-:-:S04]  /*19a70*/  LOP3.LUT R2, R2, 0x2000000, RZ, 0xfc, !PT ;  /* 0x0200000002027812 */ /* 0x000fc800078efcff */
[----:B------:R-:W-:Y:S01]  /*19a80*/  LEA R2, R5, R2, 0xb ;  /* 0x0000000205027211 */ /* 0x000fe200078e58ff */
[----:B------:R-:W-:-:S03]  /*19a90*/  IMAD.MOV.U32 R5, RZ, RZ, 0x40000040 ;  /* 0x40000040ff057424 */ /* 0x000fc600078e00ff */
[C---:B------:R-:W-:Y:S01]  /*19aa0*/  R2UR UR6, R2.reuse ;  /* 0x00000000020672ca */ /* 0x040fe200000e0000 */
[----:B------:R-:W-:-:S12]  /*19ab0*/  VIADD R4, R2, 0x80 ;  /* 0x0000008002047836 */ /* 0x000fd80000000000 */
[----:B------:R-:W-:Y:S01]  /*19ac0*/  HGMMA.64x256x16.F32 R24, R196, gdesc[UR4].tnspB, R24, gsb0 ;  /* 0x43e00004c4187df0 */ /* 0x000fe20008000818 */
[----:B------:R-:W-:Y:S02]  /*19ad0*/  R2UR UR6, R4 ;  /* 0x00000000040672ca */ /* 0x000fe400000e0000 */
[----:B------:R-:W-:Y:S01]  /*19ae0*/  R2UR UR7, R5 ;  /* 0x00000000050772ca */ /* 0x000fe200000e0000 */
[----:B------:R-:W-:Y:S01]  /*19af0*/  IMAD.MOV.U32 R5, RZ, RZ, 0x40000040 ;  /* 0x40000040ff057424 */ /* 0x000fe200078e00ff */
[C---:B------:R-:W-:Y:S01]  /*19b00*/  IADD3 R4, R2.reuse, 0x100, RZ ;  /* 0x0000010002047810 */ /* 0x040fe20007ffe0ff */
[----:B------:R-:W-:Y:S01]  /*19b10*/  VIADD R2, R2, 0x180 ;  /* 0x0000018002027836 */ /* 0x000fe20000000000 */
[----:B------:R-:W-:Y:S02]  /*19b20*/  WARPGROUP.DEPBAR.LE gsb0, 0x0 ;  /* 0x00008000000079c5 */ /* 0x000fe40000010000 */
[----:B------:R-:W-:-:S15]  /*19b30*/  WARPGROUP.ARRIVE ;  /* 0x00000000000079c5 */ /* 0x000fde0000000000 */
[----:B------:R-:W-:-:S04]  /*19b40*/  NOP ;  /* 0x0000000000007918 */ /* 0x000fc80000000000 */
        /* <DEDUP_REMOVED lines=16> */
.L_x_1809:
[----:B------:R-:W-:Y:S01]  /*19c50*/  ULDC UR4, c[0x0][0x9d8] ;  /* 0x0002760000047ab9 */ /* 0x000fe20000000800 */
[----:B------:R-:W2:Y:S01]  /*19c60*/  LDL R186, [R1+0x8] ;  /* 0x0000080001ba7983 */ /* 0x000ea20000100800 */
[----:B01----:R-:W-:Y:S01]  /*19c70*/  FMUL.FTZ R0, R152, UR4 ;  /* 0x0000000498007c20 */ /* 0x003fe20008410000 */
        /* <DEDUP_REMOVED lines=22> */
[----:B0-----:R-:W-:Y:S01]  /*19de0*/  FMNMX.FTZ R2, R0, R226, !PT ;  /* 0x000000e200027209 */ /* 0x001fe20007810000 */
        /* <DEDUP_REMOVED lines=16> */
[----:B------:R-:W-:Y:S01]  /*19ef0*/  ULDC UR4, c[0x0][0x988] ;  /* 0x0002620000047ab9 */ /* 0x000fe20000000800 */
[----:B------:R-:W-:-:S05]  /*19f00*/  IADD3 R222, R222, 0x30840, RZ ;  /* 0x00030840dede7810 */ /* 0x000fca0007ffe0ff */
[----:B------:R-:W3:Y:S01]  /*19f10*/  MUFU.TANH R156, R156 ;  /* 0x0000009c009c7308 */ /* 0x000ee20000002400 */
[----:B0-----:R-:W-:-:S07]  /*19f20*/  FMNMX.FTZ R2, R152, R2, !PT ;  /* 0x0000000298027209 */ /* 0x001fce0007810000 */
[----:B------:R-:W0:Y:S01]  /*19f30*/  MUFU.TANH R157, R157 ;  /* 0x0000009d009d7308 */ /* 0x000e220000002400 */
[----:B-1----:R-:W-:-:S07]  /*19f40*/  FMNMX.FTZ R2, R153, R2, !PT ;  /* 0x0000000299027209 */ /* 0x002fce0007810000 */
[----:B------:R-:W1:Y:S01]  /*19f50*/  MUFU.TANH R160, R160 ;  /* 0x000000a000a07308 */ /* 0x000e620000002400 */
[----:B---3--:R-:W-:-:S07]  /*19f60*/  FMNMX.FTZ R2, R156, R2, !PT ;  /* 0x000000029c027209 */ /* 0x008fce0007810000 */
        /* <DEDUP_REMOVED lines=19> */
[----:B0-----:R-:W-:-:S05]  /*1a0a0*/  FMNMX.FTZ R4, R176, R4, !PT ;  /* 0x00000004b0047209 */ /* 0x001fca0007810000 */
[----:B------:R-:W0:Y:S02]  /*1a0b0*/  SHFL.BFLY PT, R2, R4, 0x2, 0x1f ;  /* 0x0c401f0004027f89 */ /* 0x000e2400000e0000 */
[----:B------:R-:W4:Y:S08]  /*1a0c0*/  MUFU.TANH R158, R158 ;  /* 0x0000009e009e7308 */ /* 0x000f300000002400 */
[----:B------:R-:W5:Y:S08]  /*1a0d0*/  MUFU.TANH R159, R159 ;  /* 0x0000009f009f7308 */ /* 0x000f700000002400 */
[----:B------:R-:W5:Y:S01]  /*1a0e0*/  MUFU.TANH R162, R162 ;  /* 0x000000a200a27308 */ /* 0x000f620000002400 */
[----:B0-----:R-:W-:-:S07]  /*1a0f0*/  FMNMX.FTZ R4, R4, R2, !PT ;  /* 0x0000000204047209 */ /* 0x001fce0007810000 */
[----:B------:R-:W0:Y:S01]  /*1a100*/  MUFU.TANH R163, R163 ;  /* 0x000000a300a37308 */ /* 0x000e220000002400 */
[----:B------:R-:W1:Y:S07]  /*1a110*/  SHFL.BFLY PT, R2, R4, 0x1, 0x1f ;  /* 0x0c201f0004027f89 */ /* 0x000e6e00000e0000 */
[----:B------:R-:W0:Y:S08]  /*1a120*/  MUFU.TANH R166, R166 ;  /* 0x000000a600a67308 */ /* 0x000e300000002400 */
[----:B------:R-:W0:Y:S08]  /*1a130*/  MUFU.TANH R167, R167 ;  /* 0x000000a700a77308 */ /* 0x000e300000002400 */
[----:B------:R-:W0:Y:S01]  /*1a140*/  MUFU.TANH R170, R170 ;  /* 0x000000aa00aa7308 */ /* 0x000e220000002400 */
[----:B-1----:R-:W-:-:S02]  /*1a150*/  FMNMX.FTZ R4, R4, R2, !PT ;  /* 0x0000000204047209 */ /* 0x002fc40007810000 */
[----:B------:R-:W-:-:S05]  /*1a160*/  FMNMX.FTZ R2, R154, R227, !PT ;  /* 0x000000e39a027209 */ /* 0x000fca0007810000 */
[----:B------:R-:W1:Y:S01]  /*1a170*/  MUFU.TANH R171, R171 ;  /* 0x000000ab00ab7308 */ /* 0x000e620000002400 */
[----:B---3--:R-:W-:Y:S01]  /*1a180*/  FMNMX.FTZ R2, R155, R2, !PT ;  /* 0x000000029b027209 */ /* 0x008fe20007810000 */
[----:B------:R-:W-:-:S03]  /*1a190*/  FADD.FTZ R185, -R4, R226 ;  /* 0x000000e204b97221 */ /* 0x000fc60000010100 */
[----:B----4-:R-:W-:-:S03]  /*1a1a0*/  FMNMX.FTZ R2, R158, R2, !PT ;  /* 0x000000029e027209 */ /* 0x010fc60007810000 */
[----:B------:R-:W3:Y:S01]  /*1a1b0*/  MUFU.TANH R174, R174 ;  /* 0x000000ae00ae7308 */ /* 0x000ee20000002400 */
[----:B-----5:R-:W-:-:S04]  /*1a1c0*/  FMNMX.FTZ R2, R159, R2, !PT ;  /* 0x000000029f027209 */ /* 0x020fc80007810000 */
[----:B------:R-:W-:-:S03]  /*1a1d0*/  FMNMX.FTZ R2, R162, R2, !PT ;  /* 0x00000002a2027209 */ /* 0x000fc60007810000 */
[----:B------:R-:W4:Y:S01]  /*1a1e0*/  MUFU.TANH R175, R175 ;  /* 0x000000af00af7308 */ /* 0x000f220000002400 */
[----:B0-----:R-:W-:-:S04]  /*1a1f0*/  FMNMX.FTZ R2, R163, R2, !PT ;  /* 0x00000002a3027209 */ /* 0x001fc80007810000 */
[----:B------:R-:W-:-:S03]  /*1a200*/  FMNMX.FTZ R2, R166, R2, !PT ;  /* 0x00000002a6027209 */ /* 0x000fc60007810000 */
[----:B------:R-:W0:Y:S01]  /*1a210*/  MUFU.TANH R177, R177 ;  /* 0x000000b100b17308 */ /* 0x000e220000002400 */
[----:B------:R-:W-:-:S04]  /*1a220*/  FMNMX.FTZ R2, R167, R2, !PT ;  /* 0x00000002a7027209 */ /* 0x000fc80007810000 */
[----:B------:R-:W-:-:S03]  /*1a230*/  FMNMX.FTZ R2, R170, R2, !PT ;  /* 0x00000002aa027209 */ /* 0x000fc60007810000 */
[----:B------:R-:W5:Y:S01]  /*1a240*/  MUFU.TANH R178, R178 ;  /* 0x000000b200b27308 */ /* 0x000f620000002400 */
[----:B-1----:R-:W-:-:S04]  /*1a250*/  FMNMX.FTZ R2, R171, R2, !PT ;  /* 0x00000002ab027209 */ /* 0x002fc80007810000 */
[----:B---3--:R-:W-:-:S03]  /*1a260*/  FMNMX.FTZ R2, R174, R2, !PT ;  /* 0x00000002ae027209 */ /* 0x008fc60007810000 */
[----:B------:R-:W1:Y:S01]  /*1a270*/  MUFU.TANH R179, R179 ;  /* 0x000000b300b37308 */ /* 0x000e620000002400 */
[----:B----4-:R-:W-:-:S04]  /*1a280*/  FMNMX.FTZ R2, R175, R2, !PT ;  /* 0x00000002af027209 */ /* 0x010fc80007810000 */
[----:B0-----:R-:W-:-:S03]  /*1a290*/  FMNMX.FTZ R2, R177, R2, !PT ;  /* 0x00000002b1027209 */ /* 0x001fc60007810000 */
[----:B------:R-:W0:Y:S01]  /*1a2a0*/  MUFU.TANH R180, R180 ;  /* 0x000000b400b47308 */ /* 0x000e220000002400 */
[----:B-----5:R-:W-:-:S04]  /*1a2b0*/  FMNMX.FTZ R2, R178, R2, !PT ;  /* 0x00000002b2027209 */ /* 0x020fc80007810000 */
[----:B-1----:R-:W-:-:S04]  /*1a2c0*/  FMNMX.FTZ R2, R179, R2, !PT ;  /* 0x00000002b3027209 */ /* 0x002fc80007810000 */
[----:B0-----:R-:W-:-:S05]  /*1a2d0*/  FMNMX.FTZ R2, R180, R2, !PT ;  /* 0x00000002b4027209 */ /* 0x001fca0007810000 */
[----:B------:R-:W0:Y:S01]  /*1a2e0*/  SHFL.BFLY PT, R3, R2, 0x2, 0x1f ;  /* 0x0c401f0002037f89 */ /* 0x000e2200000e0000 */
[----:B--2---:R-:W-:Y:S02]  /*1a2f0*/  PRMT R222, R186, 0x654, R222 ;  /* 0x00000654bade7816 */ /* 0x004fe400000000de */
[----:B0-----:R-:W-:Y:S02]  /*1a300*/  FMNMX.FTZ R3, R2, R3, !PT ;  /* 0x0000000302037209 */ /* 0x001fe40007810000 */
[----:B------:R0:W-:Y:S03]  /*1a310*/  SYNCS.ARRIVE.TRANS64.RED.A1T0 RZ, [R222+URZ], RZ ;  /* 0x000000ffdeff79a7 */ /* 0x0001e6000810043f */
[----:B------:R-:W1:Y:S02]  /*1a320*/  SHFL.BFLY PT, R2, R3, 0x1, 0x1f ;  /* 0x0c201f0003027f89 */ /* 0x000e6400000e0000 */
[----:B-1----:R-:W-:Y:S01]  /*1a330*/  FMNMX.FTZ R3, R3, R2, !PT ;  /* 0x0000000203037209 */ /* 0x002fe20007810000 */
[----:B------:R-:W-:-:S04]  /*1a340*/  IMAD.U32 R2, RZ, RZ, UR4 ;  /* 0x00000004ff027e24 */ /* 0x000fc8000f8e00ff */
[-C--:B------:R-:W-:Y:S01]  /*1a350*/  FMUL.FTZ R181, R4, R2.reuse ;  /* 0x0000000204b57220 */ /* 0x080fe20000410000 */
[----:B------:R-:W-:Y:S01]  /*1a360*/  FADD.FTZ R184, -R3, R227 ;  /* 0x000000e303b87221 */ /* 0x000fe20000010100 */
[-C--:B------:R-:W-:Y:S02]  /*1a370*/  FMUL.FTZ R185, R185, R2.reuse ;  /* 0x00000002b9b97220 */ /* 0x080fe40000410000 */
        /* <DEDUP_REMOVED lines=16> */
[-C--:B------:R-:W-:Y:S01]  /*1a480*/  FMUL.FTZ R181, R3, R2.reuse ;  /* 0x0000000203b57220 */ /* 0x080fe20000410000 */
[-C--:B------:R-:W-:Y:S01]  /*1a490*/  FMUL.FTZ R184, R184, R2.reuse ;  /* 0x00000002b8b87220 */ /* 0x080fe20000410000 */
[----:B------:R-:W-:Y:S02]  /*1a4a0*/  MUFU.EX2 R12, R185 ;  /* 0x000000b9000c7308 */ /* 0x000fe40000000800 */
        /* <DEDUP_REMOVED lines=14> */
[----:B------:R-:W1:Y:S01]  /*1a590*/  MUFU.EX2 R182, R182 ;  /* 0x000000b600b67308 */ /* 0x000e620000000800 */
[-CC-:B------:R-:W-:Y:S01]  /*1a5a0*/  FFMA.FTZ R178, R178, R2.reuse, -R181.reuse ;  /* 0x00000002b2b27223 */ /* 0x180fe200000108b5 */
[-CC-:B------:R-:W-:Y:S01]  /*1a5b0*/  FFMA.FTZ R179, R179, R2.reuse, -R181.reuse ;  /* 0x00000002b3b37223 */ /* 0x180fe200000108b5 */
[----:B------:R-:W-:-:S05]  /*1a5c0*/  FFMA.FTZ R187, R180, R2, -R181 ;  /* 0x00000002b4bb7223 */ /* 0x000fca00000108b5 */
[----:B------:R-:W2:Y:S08]  /*1a5d0*/  MUFU.EX2 R154, R154 ;  /* 0x0000009a009a7308 */ /* 0x000eb00000000800 */
[----:B------:R-:W3:Y:S01]  /*1a5e0*/  MUFU.EX2 R183, R183 ;  /* 0x000000b700b77308 */ /* 0x000ee20000000800 */
[----:B-1----:R-:W-:-:S07]  /*1a5f0*/  FFMA.FTZ R223, R12, R223, R182 ;  /* 0x000000df0cdf7223 */ /* 0x002fce00000100b6 */
[----:B------:R-:W1:Y:S01]  /*1a600*/  MUFU.EX2 R155, R155 ;  /* 0x0000009b009b7308 */ /* 0x000e620000000800 */
[----:B--2---:R-:W-:-:S07]  /*1a610*/  FFMA.FTZ R221, R0, R221, R154 ;  /* 0x000000dd00dd7223 */ /* 0x004fce000001009a */
[----:B------:R-:W2:Y:S01]  /*1a620*/  MUFU.EX2 R5, R5 ;  /* 0x0000000500057308 */ /* 0x000ea20000000800 */
[----:B---3--:R-:W-:-:S07]  /*1a630*/  FADD.FTZ R180, R183, R223 ;  /* 0x000000dfb7b47221 */ /* 0x008fce0000010000 */
[----:B------:R-:W3:Y:S01]  /*1a640*/  MUFU.EX2 R158, R158 ;  /* 0x0000009e009e7308 */ /* 0x000ee20000000800 */
[----:B-1----:R-:W-:-:S07]  /*1a650*/  FADD.FTZ R181, R155, R221 ;  /* 0x000000dd9bb57221 */ /* 0x002fce0000010000 */
[----:B------:R-:W1:Y:S01]  /*1a660*/  MUFU.EX2 R152, R152 ;  /* 0x0000009800987308 */ /* 0x000e620000000800 */
[----:B--2---:R-:W-:-:S07]  /*1a670*/  FADD.FTZ R180, R5, R180 ;  /* 0x000000b405b47221 */ /* 0x004fce0000010000 */
        /* <DEDUP_REMOVED lines=49> */
[----:B---3--:R-:W-:Y:S01]  /*1a990*/  FADD.FTZ R181, R179, R181 ;  /* 0x000000b5b3b57221 */ /* 0x008fe20000010000 */
[----:B-1----:R-:W-:-:S03]  /*1a9a0*/  FADD.FTZ R223, R176, R180 ;  /* 0x000000b4b0df7221 */ /* 0x002fc60000010000 */
[----:B--2---:R-:W-:Y:S01]  /*1a9b0*/  FADD.FTZ R221, R187, R181 ;  /* 0x000000b5bbdd7221 */ /* 0x004fe20000010000 */
[----:B0-----:R-:W-:Y:S06]  /*1a9c0*/  @!P0 BRA `(.L_x_1810) ;  /* 0x0000000000048947 */ /* 0x001fec0003800000 */
[----:B------:R-:W-:Y:S01]  /*1a9d0*/  BPT.TRAP 0x1 ;  /* 0x000000040000795c */ /* 0x000fe20000300000 */
.L_x_1810:
[----:B------:R-:W2:Y:S04]  /*1a9e0*/  LDL R181, [R1+0x44] ;  /* 0x0000440001b57983 */ /* 0x000ea80000100800 */
[----:B------:R-:W3:Y:S01]  /*1a9f0*/  LDL.LU R180, [R1+0x4] ;  /* 0x0000040001b47983 */ /* 0x000ee20000300800 */
[----:B------:R-:W-:Y:S01]  /*1aa00*/  F2FP.F16.F32.PACK_AB R198, R152, R5 ;  /* 0x0000000598c6723e */ /* 0x000fe200000000ff */
[----:B------:R-:W-:Y:S01]  /*1aa10*/  VIADD R13, R13, 0x30860 ;  /* 0x000308600d0d7836 */ /* 0x000fe20000000000 */
[----:B------:R-:W-:Y:S01]  /*1aa20*/  F2FP.F16.F32.PACK_AB R196, R183, R182 ;  /* 0x000000b6b7c4723e */ /* 0x000fe200000000ff */
[----:B------:R-:W-:Y:S01]  /*1aa30*/  IMAD.MOV.U32 R226, RZ, RZ, R4 ;  /* 0x000000ffffe27224 */ /* 0x000fe200078e0004 */
[----:B------:R-:W-:Y:S01]  /*1aa40*/  F2FP.F16.F32.PACK_AB R197, R155, R154 ;  /* 0x0000009a9bc5723e */ /* 0x000fe200000000ff */
[----:B------:R-:W-:Y:S01]  /*1aa50*/  IMAD.MOV.U32 R5, RZ, RZ, R202 ;  /* 0x000000ffff057224 */ /* 0x000fe200078e00ca */
[----:B------:R-:W-:-:S02]  /*1aa60*/  PRMT R13, R186, 0x654, R13 ;  /* 0x00000654ba0d7816 */ /* 0x000fc4000000000d */
[----:B------:R-:W-:Y:S02]  /*1aa70*/  F2FP.F16.F32.PACK_AB R199, R159, R158 ;  /* 0x0000009e9fc7723e */ /* 0x000fe400000000ff */
[----:B------:R0:W-:Y:S01]  /*1aa80*/  SYNCS.ARRIVE.TRANS64.RED.A1T0 RZ, [R13+URZ], RZ ;  /* 0x000000ff0dff79a7 */ /* 0x0001e2000810043f */
[----:B------:R-:W-:Y:S02]  /*1aa90*/  F2FP.F16.F32.PACK_AB R192, R156, R153 ;  /* 0x000000999cc0723e */ /* 0x000fe400000000ff */
[----:B------:R-:W-:Y:S02]  /*1aaa0*/  F2FP.F16.F32.PACK_AB R193, R163, R162 ;  /* 0x000000a2a3c1723e */ /* 0x000fe400000000ff */
[----:B------:R-:W-:Y:S02]  /*1aab0*/  F2FP.F16.F32.PACK_AB R194, R160, R157 ;  /* 0x0000009da0c2723e */ /* 0x000fe400000000ff */
[----:B------:R-:W-:Y:S01]  /*1aac0*/  F2FP.F16.F32.PACK_AB R195, R167, R166 ;  /* 0x000000a6a7c3723e */ /* 0x000fe200000000ff */
[----:B0-----:R-:W-:Y:S01]  /*1aad0*/  IMAD.MOV.U32 R13, RZ, RZ, R203 ;  /* 0x000000ffff0d7224 */ /* 0x001fe200078e00cb */
        /* <DEDUP_REMOVED lines=8> */
[----:B------:R-:W-:Y:S01]  /*1ab60*/  MOV R227, R3 ;  /* 0x0000000300e37202 */ /* 0x000fe20000000f00 */
[C---:B---3--:R-:W-:Y:S01]  /*1ab70*/  VIADD R152, R180.reuse, 0xffffffff ;  /* 0xffffffffb4987836 */ /* 0x048fe20000000000 */
[----:B--2---:R-:W-:-:S04]  /*1ab80*/  ISETP.GT.AND P1, PT, R180, R181, PT ;  /* 0x000000b5b400720c */ /* 0x004fc80003f24270 */
[----:B------:R0:W-:Y:S09]  /*1ab90*/  STL [R1+0x4], R152 ;  /* 0x0000049801007387 */ /* 0x0001f20000100800 */
[----:B------:R-:W-:Y:S05]  /*1aba0*/  @P1 BRA `(.L_x_1811) ;  /* 0xffffffd800ac1947 */ /* 0x000fea000383ffff */
[----:B------:R-:W-:Y:S05]  /*1abb0*/  BSYNC B1 ;  /* 0x0000000000017941 */ /* 0x000fea0003800000 */
.L_x_1798:
[----:B------:R-:W-:-:S07]  /*1abc0*/  MOV R5, R152 ;  /* 0x0000009800057202 */ /* 0x000fce0000000f00 */
.L_x_1797:
[----:B------:R-:W-:Y:S05]  /*1abd0*/  BSYNC B0 ;  /* 0x0000000000007941 */ /* 0x000fea0003800000 */
.L_x_1796:
[----:B------:R-:W2:Y:S01]  /*1abe0*/  LDL R13, [R1+0x64] ;  /* 0x00006400010d7983 */ /* 0x000ea20000100800 */
[----:B------:R-:W-:Y:S01]  /*1abf0*/  BSSY B0, `(.L_x_1812) ;  /* 0x0000324000007945 */ /* 0x000fe20003800000 */
[----:B--2---:R-:W-:-:S13]  /*1ac00*/  ISETP.GE.AND P1, PT, R5, R13, PT ;  /* 0x0000000d0500720c */ /* 0x004fda0003f26270 */
[----:B------:R-:W-:Y:S05]  /*1ac10*/  @!P1 BRA `(.L_x_1813) ;  /* 0x0000003000849947 */ /* 0x000fea0003800000 */
[----:B------:R-:W-:Y:S01]  /*1ac20*/  IMAD.MOV.U32 R227, RZ, RZ, R3 ;  /* 0x000000ffffe37224 */ /* 0x000fe200078e0003 */
[----:B------:R-:W-:Y:S01]  /*1ac30*/  MOV R13, R202 ;  /* 0x000000ca000d7202 */ /* 0x000fe20000000f00 */
[----:B------:R-:W-:Y:S02]  /*1ac40*/  IMAD.MOV.U32 R226, RZ, RZ, R4 ;  /* 0x000000ffffe27224 */ /* 0x000fe400078e0004 */
[----:B------:R-:W-:-:S07]  /*1ac50*/  IMAD.MOV.U32 R222, RZ, RZ, R203 ;  /* 0x000000ffffde7224 */ /* 0x000fce00078e00cb */
.L_x_1834:
[----:B------:R-:W-:-:S04]  /*1ac60*/  ISETP.NE.AND P1, PT, R13, 0x1, PT ;  /* 0x000000010d00780c */ /* 0x000fc80003f25270 */
[----:B------:R-:W-:-:S04]  /*1ac70*/  SEL R203, RZ, 0x1, P1 ;  /* 0x00000001ffcb7807 */ /* 0x000fc80000800000 */
[----:B------:R-:W-:Y:S01]  /*1ac80*/  LOP3.LUT R203, R222, R203, RZ, 0x3c, !PT ;  /* 0x000000cbdecb7212 */ /* 0x000fe200078e3cff */
[----:B------:R-:W-:Y:S06]  /*1ac90*/  @!P0 BRA `(.L_x_1814) ;  /* 0x0000000000048947 */ /* 0x000fec0003800000 */
[----:B------:R-:W-:Y:S01]  /*1aca0*/  BPT.TRAP 0x1 ;  /* 0x000000040000795c */ /* 0x000fe20000300000 */
.L_x_1814:
[----:B------:R-:W-:Y:S01]  /*1acb0*/  VIADD R202, R13, 0x1 ;  /* 0x000000010dca7836 */ /* 0x000fe20000000000 */
[----:B------:R-:W-:-:S04]  /*1acc0*/  SHF.L.U32 R2, R203, 0x1f, RZ ;  /* 0x0000001fcb027819 */ /* 0x000fc800000006ff */
[----:B------:R-:W-:-:S04]  /*1acd0*/  ISETP.NE.AND P1, PT, R202, 0x2, PT ;  /* 0x00000002ca00780c */ /* 0x000fc80003f25270 */
[----:B------:R-:W-:-:S05]  /*1ace0*/  SEL R202, R202, RZ, P1 ;  /* 0x000000ffcaca7207 */ /* 0x000fca0000800000 */
[----:B------:R-:W-:-:S04]  /*1acf0*/  IMAD R4, R202, 0x8, R18 ;  /* 0x00000008ca047824 */ /* 0x000fc800078e0212 */
[----:B------:R1:W2:Y:S01]  /*1ad00*/  SYNCS.PHASECHK.TRANS64.TRYWAIT P1, [R4+URZ+0x30830], R2 ;  /* 0x03083002040075a7 */ /* 0x0002a2000802017f */
[----:B------:R-:W-:Y:S05]  /*1ad10*/  @!P0 BRA `(.L_x_1815) ;  /* 0x0000000000048947 */ /* 0x000fea0003800000 */
[----:B------:R-:W-:Y:S01]  /*1ad20*/  BPT.TRAP 0x1 ;  /* 0x000000040000795c */ /* 0x000fe20000300000 */
.L_x_1815:
[----:B------:R-:W3:Y:S01]  /*1ad30*/  LDL R3, [R1+0x40] ;  /* 0x0000400001037983 */ /* 0x000ee20000100800 */
[----:B------:R-:W-:Y:S01]  /*1ad40*/  BSSY B1, `(.L_x_1816) ;  /* 0x0000007000017945 */ /* 0x000fe20003800000 */
[----:B---3--:R-:W-:-:S04]  /*1ad50*/  IMAD R156, R202, 0x800, R3 ;  /* 0x00000800ca9c7824 */ /* 0x008fc800078e0203 */
[C---:B------:R-:W-:Y:S01]  /*1ad60*/  VIADD R153, R156.reuse, 0x4 ;  /* 0x000000049c997836 */ /* 0x040fe20000000000 */
[----:B------:R-:W-:Y:S01]  /*1ad70*/  IADD3 R154, R156, 0x2, RZ ;  /* 0x000000029c9a7810 */ /* 0x000fe20007ffe0ff */
[----:B--2---:R-:W-:Y:S06]  /*1ad80*/  @P1 BRA `(.L_x_1817) ;  /* 0x0000000000081947 */ /* 0x004fec0003800000 */
[----:B------:R-:W2:Y:S02]  /*1ad90*/  SYNCS.PHASECHK.TRANS64.TRYWAIT P1, [R4+URZ+0x30830], R2 ;  /* 0x03083002040075a7 */ /* 0x000ea4000802017f */
[----:B--2---:R-:W-:Y:S05]  /*1ada0*/  @!P1 BRA `(.L_x_1818) ;  /* 0x0000010400649947 */ /* 0x004fea0003800000 */
.L_x_1817:
[----:B------:R-:W-:Y:S05]  /*1adb0*/  BSYNC B1 ;  /* 0x0000000000017941 */ /* 0x000fea0003800000 */
.L_x_1816:
[----:B------:R-:W-:Y:S04]  /*1adc0*/  STL.64 [R1+0xd0], R18 ;  /* 0x0000d01201007387 */ /* 0x000fe80000100a00 */
[----:B------:R-:W-:Y:S04]  /*1add0*/  STL [R1+0xc8], R13 ;  /* 0x0000c80d01007387 */ /* 0x000fe80000100800 */
[----:B------:R3:W-:Y:S04]  /*1ade0*/  STL.64 [R1+0xc0], R16 ;  /* 0x0000c01001007387 */ /* 0x0007e80000100a00 */
[----:B---3--:R-:W3:Y:S04]  /*1adf0*/  LDL.64 R16, [R1+0x30] ;  /* 0x0000300001107983 */ /* 0x008ee80000100a00 */
[----:B------:R4:W-:Y:S04]  /*1ae00*/  STL.64 [R1+0xb8], R4 ;  /* 0x0000b80401007387 */ /* 0x0009e80000100a00 */
[----:B------:R-:W3:Y:S01]  /*1ae10*/  LDL.64 R18, [R1+0x38] ;  /* 0x0000380001127983 */ /* 0x000ee20000100a00 */
[----:B-12---:R-:W-:-:S05]  /*1ae20*/  IMAD.MOV.U32 R2, RZ, RZ, R156 ;  /* 0x000000ffff027224 */ /* 0x006fca00078e009c */
[----:B------:R-:W-:Y:S01]  /*1ae30*/  R2UR UR6, R2 ;  /* 0x00000000020672ca */ /* 0x000fe200000e0000 */
[----:B------:R-:W-:Y:S01]  /*1ae40*/  IMAD.MOV.U32 R2, RZ, RZ, R154 ;  /* 0x000000ffff027224 */ /* 0x000fe200078e009a */
[----:B0-----:R-:W-:Y:S01]  /*1ae50*/  IADD3 R152, R156, 0x6, RZ ;  /* 0x000000069c987810 */ /* 0x001fe20007ffe0ff */
[----:B------:R-:W-:Y:S01]  /*1ae60*/  IMAD.MOV.U32 R3, RZ, RZ, 0x40000040 ;  /* 0x40000040ff037424 */ /* 0x000fe200078e00ff */
[----:B----4-:R-:W2:Y:S02]  /*1ae70*/  LDL.64 R4, [R1+0x28] ;  /* 0x0000280001047983 */ /* 0x010ea40000100a00 */
[----:B------:R-:W-:Y:S01]  /*1ae80*/  R2UR UR4, R2 ;  /* 0x00000000020472ca */ /* 0x000fe200000e0000 */
[----:B------:R-:W-:Y:S01]  /*1ae90*/  IMAD.MOV.U32 R2, RZ, RZ, R153 ;  /* 0x000000ffff027224 */ /* 0x000fe200078e0099 */
[----:B------:R-:W-:Y:S02]  /*1aea0*/  MOV R153, 0x40000040 ;  /* 0x4000004000997802 */ /* 0x000fe40000000f00 */
[----:B------:R-:W-:-:S02]  /*1aeb0*/  R2UR UR10, R152 ;  /* 0x00000000980a72ca */ /* 0x000fc400000e0000 */
[----:B------:R-:W-:Y:S01]  /*1aec0*/  R2UR UR8, R2 ;  /* 0x00000000020872ca */ /* 0x000fe200000e0000 */
[----:B------:R-:W-:Y:S01]  /*1aed0*/  VIADD R2, R156, 0x200 ;  /* 0x000002009c027836 */ /* 0x000fe20000000000 */
[----:B------:R-:W-:Y:S01]  /*1aee0*/  R2UR UR11, R153 ;  /* 0x00000000990b72ca */ /* 0x000fe200000e0000 */
[-C--:B------:R-:W-:Y:S01]  /*1aef0*/  FMUL.FTZ R24, R24, R12.reuse ;  /* 0x0000000c18187220 */ /* 0x080fe20000410000 */
[C---:B------:R-:W-:Y:S02]  /*1af00*/  R2UR UR7, R3.reuse ;  /* 0x00000000030772ca */ /* 0x040fe400000e0000 */
[----:B------:R-:W-:Y:S01]  /*1af10*/  R2UR UR14, R2 ;  /* 0x00000000020e72ca */ /* 0x000fe200000e0000 */
[----:B------:R-:W-:Y:S01]  /*1af20*/  VIADD R2, R156, 0x206 ;  /* 0x000002069c027836 */ /* 0x000fe20000000000 */
[----:B------:R-:W-:Y:S01]  /*1af30*/  R2UR UR5, R3 ;  /* 0x00000000030572ca */ /* 0x000fe200000e0000 */
[----:B------:R-:W-:Y:S01]  /*1af40*/  FMUL.FTZ R25, R25, R12 ;  /* 0x0000000c19197220 */ /* 0x000fe20000410000 */
[----:B------:R-:W-:-:S02]  /*1af50*/  R2UR UR9, R3 ;  /* 0x00000000030972ca */ /* 0x000fc400000e0000 */
[----:B------:R-:W-:Y:S01]  /*1af60*/  R2UR UR26, R2 ;  /* 0x00000000021a72ca */ /* 0x000fe200000e0000 */
[----:B------:R-:W-:Y:S02]  /*1af70*/  VIADD R2, R156, 0x404 ;  /* 0x000004049c027836 */ /* 0x000fe40000000000 */
[----:B------:R-:W-:-:S03]  /*1af80*/  MOV R152, UR11 ;  /* 0x0000000b00987c02 */ /* 0x000fc60008000f00 */
[----:B------:R-:W-:Y:S01]  /*1af90*/  R2UR UR38, R2 ;  /* 0x00000000022672ca */ /* 0x000fe200000e0000 */
[----:B------:R-:W-:-:S05]  /*1afa0*/  VIADD R2, R156, 0x600 ;  /* 0x000006009c027836 */ /* 0x000fca0000000000 */
[----:B------:R-:W-:Y:S02]  /*1afb0*/  R2UR UR46, R2 ;  /* 0x00000000022e72ca */ /* 0x000fe400000e0000 */
[----:B------:R-:W-:Y:S01]  /*1afc0*/  IADD3 R2, R156, 0x606, RZ ;  /* 0x000006069c027810 */ /* 0x000fe20007ffe0ff */
[----:B------:R0:W-:Y:S01]  /*1afd0*/  STL [R1+0x14], R152 ;  /* 0x0000149801007387 */ /* 0x0001e20000100800 */
[C---:B------:R-:W-:Y:S01]  /*1afe0*/  R2UR UR15, R3.reuse ;  /* 0x00000000030f72ca */ /* 0x040fe200000e0000 */
[-C--:B------:R-:W-:Y:S01]  /*1aff0*/  FMUL.FTZ R28, R28, R12.reuse ;  /* 0x0000000c1c1c7220 */ /* 0x080fe20000410000 */
[----:B------:R-:W-:Y:S01]  /*1b000*/  R2UR UR27, R3 ;  /* 0x00000000031b72ca */ /* 0x000fe200000e0000 */
[-C--:B------:R-:W-:Y:S01]  /*1b010*/  FMUL.FTZ R29, R29, R12.reuse ;  /* 0x0000000c1d1d7220 */ /* 0x080fe20000410000 */
[C---:B------:R-:W-:Y:S01]  /*1b020*/  R2UR UR39, R3.reuse ;  /* 0x00000000032772ca */ /* 0x040fe200000e0000 */
[-C--:B------:R-:W-:Y:S01]  /*1b030*/  FMUL.FTZ R32, R32, R12.reuse ;  /* 0x0000000c20207220 */ /* 0x080fe20000410000 */
[----:B------:R-:W-:Y:S01]  /*1b040*/  R2UR UR47, R3 ;  /* 0x00000000032f72ca */ /* 0x000fe200000e0000 */
[-C--:B------:R-:W-:Y:S01]  /*1b050*/  FMUL.FTZ R33, R33, R12.reuse ;  /* 0x0000000c21217220 */ /* 0x080fe20000410000 */
[----:B------:R-:W-:Y:S01]  /*1b060*/  R2UR UR58, R2 ;  /* 0x00000000023a72ca */ /* 0x000fe200000e0000 */
[-C--:B------:R-:W-:Y:S01]  /*1b070*/  FMUL.FTZ R36, R36, R12.reuse ;  /* 0x0000000c24247220 */ /* 0x080fe20000410000 */
[----:B------:R-:W-:Y:S01]  /*1b080*/  R2UR UR59, R3 ;  /* 0x00000000033b72ca */ /* 0x000fe200000e0000 */
[-C--:B------:R-:W-:Y:S01]  /*1b090*/  FMUL.FTZ R37, R37, R12.reuse ;  /* 0x0000000c25257220 */ /* 0x080fe20000410000 */
[----:B------:R-:W4:Y:S01]  /*1b0a0*/  LDL.64 R2, [R1+0x20] ;  /* 0x0000200001027983 */ /* 0x000f220000100a00 */
        /* <DEDUP_REMOVED lines=55> */
[----:B------:R-:W-:-:S02]  /*1b420*/  FMUL.FTZ R149, R149, R12 ;  /* 0x0000000c95957220 */ /* 0x000fc40000410000 */
[----:B------:R-:W4:Y:S01]  /*1b430*/  LDL.LU R12, [R1+0x14] ;  /* 0x00001400010c7983 */ /* 0x000f220000300800 */
[C---:B------:R-:W-:Y:S02]  /*1b440*/  VIADD R154, R156.reuse, 0x204 ;  /* 0x000002049c9a7836 */ /* 0x040fe40000000000 */
[----:B0-----:R-:W-:-:S03]  /*1b450*/  VIADD R152, R156, 0x202 ;  /* 0x000002029c987836 */ /* 0x001fc60000000000 */
[----:B------:R-:W-:Y:S01]  /*1b460*/  R2UR UR22, R154 ;  /* 0x000000009a1672ca */ /* 0x000fe200000e0000 */
[----:B------:R-:W-:Y:S01]  /*1b470*/  VIADD R154, R156, 0x400 ;  /* 0x000004009c9a7836 */ /* 0x000fe20000000000 */
[----:B------:R-:W-:Y:S01]  /*1b480*/  R2UR UR18, R152 ;  /* 0x00000000981272ca */ /* 0x000fe200000e0000 */
[----:B------:R-:W-:-:S03]  /*1b490*/  VIADD R152, R156, 0x402 ;  /* 0x000004029c987836 */ /* 0x000fc60000000000 */
[----:B------:R-:W-:Y:S02]  /*1b4a0*/  R2UR UR30, R154 ;  /* 0x000000009a1e72ca */ /* 0x000fe400000e0000 */
[----:B------:R-:W-:Y:S01]  /*1b4b0*/  IADD3 R154, R156, 0x406, RZ ;  /* 0x000004069c9a7810 */ /* 0x000fe20007ffe0ff */
[----:B------:R-:W-:Y:S01]  /*1b4c0*/  UMOV UR11, UR5 ;  /* 0x00000005000b7c82 */ /* 0x000fe20008000000 */
[----:B------:R-:W-:Y:S01]  /*1b4d0*/  MOV R13, UR10 ;  /* 0x0000000a000d7c02 */ /* 0x000fe20008000f00 */
[----:B------:R-:W-:Y:S01]  /*1b4e0*/  UMOV UR10, UR4 ;  /* 0x00000004000a7c82 */ /* 0x000fe20008000000 */
[----:B------:R-:W-:Y:S01]  /*1b4f0*/  R2UR UR34, R152 ;  /* 0x00000000982272ca */ /* 0x000fe200000e0000 */
[----:B------:R-:W-:Y:S01]  /*1b500*/  VIADD R152, R156, 0x604 ;  /* 0x000006049c987836 */ /* 0x000fe20000000000 */
[----:B------:R-:W-:Y:S01]  /*1b510*/  R2UR UR42, R154 ;  /* 0x000000009a2a72ca */ /* 0x000fe200000e0000 */
[----:B------:R-:W-:Y:S01]  /*1b520*/  VIADD R154, R156, 0x602 ;  /* 0x000006029c9a7836 */ /* 0x000fe20000000000 */
[----:B------:R-:W-:-:S02]  /*1b530*/  R2UR UR4, R6 ;  /* 0x00000000060472ca */ /* 0x000fc400000e0000 */
[----:B------:R-:W-:Y:S02]  /*1b540*/  R2UR UR5, R7 ;  /* 0x00000000070572ca */ /* 0x000fe400000e0000 */
[----:B------:R-:W-:Y:S02]  /*1b550*/  MOV R155, 0x40000040 ;  /* 0x40000040009b7802 */ /* 0x000fe40000000f00 */
[----:B------:R-:W-:Y:S02]  /*1b560*/  R2UR UR19, R153 ;  /* 0x00000000991372ca */ /* 0x000fe400000e0000 */
[C---:B------:R-:W-:Y:S02]  /*1b570*/  R2UR UR23, R155.reuse ;  /* 0x000000009b1772ca */ /* 0x040fe400000e0000 */
[----:B------:R-:W-:Y:S02]  /*1b580*/  R2UR UR31, R155 ;  /* 0x000000009b1f72ca */ /* 0x000fe400000e0000 */
[----:B------:R-:W-:-:S02]  /*1b590*/  R2UR UR35, R153 ;  /* 0x00000000992372ca */ /* 0x000fc400000e0000 */
[C---:B------:R-:W-:Y:S02]  /*1b5a0*/  R2UR UR43, R155.reuse ;  /* 0x000000009b2b72ca */ /* 0x040fe400000e0000 */
        /* <DEDUP_REMOVED lines=8> */
[----:B------:R-:W-:Y:S02]  /*1b630*/  WARPGROUP.DEPBAR.LE gsb0, 0x0 ;  /* 0x00008000000079c5 */ /* 0x000fe40000010000 */
[----:B------:R-:W-:Y:S01]  /*1b640*/  WARPGROUP.ARRIVE ;  /* 0x00000000000079c5 */ /* 0x000fe20000000000 */
[----:B---3--:R-:W-:Y:S02]  /*1b650*/  R2UR UR8, R18 ;  /* 0x00000000120872ca */ /* 0x008fe400000e0000 */
[----:B------:R-:W-:Y:S02]  /*1b660*/  R2UR UR9, R19 ;  /* 0x00000000130972ca */ /* 0x000fe400000e0000 */
[----:B------:R-:W-:Y:S01]  /*1b670*/  R2UR UR4, R16 ;  /* 0x00000000100472ca */ /* 0x000fe200000e0000 */
[----:B------:R0:W5:Y:S10]  /*1b680*/  LDL.LU.64 R18, [R1+0xd0] ;  /* 0x0000d00001127983 */ /* 0x0001740000300a00 */
[----:B------:R-:W-:Y:S01]  /*1b690*/  HGMMA.64x64x16.F32 R152, gdesc[UR8], R152, gsb0 ;  /* 0x00e00000089879f0 */ /* 0x000fe20008000898 */
[----:B------:R-:W-:-:S02]  /*1b6a0*/  R2UR UR5, R17 ;  /* 0x00000000110572ca */ /* 0x000fc400000e0000 */
[----:B------:R-:W-:Y:S02]  /*1b6b0*/  WARPGROUP.DEPBAR.LE gsb0, 0x0 ;  /* 0x00008000000079c5 */ /* 0x000fe40000010000 */
[----:B------:R-:W-:-:S09]  /*1b6c0*/  WARPGROUP.ARRIVE ;  /* 0x00000000000079c5 */ /* 0x000fd20000000000 */
[----:B------:R-:W-:Y:S01]  /*1b6d0*/  HGMMA.64x64x16.F32 R152, gdesc[UR4], R152, gsb0 ;  /* 0x00e00000049879f0 */ /* 0x000fe20008000898 */
[----:B------:R-:W-:Y:S02]  /*1b6e0*/  R2UR UR10, R13 ;  /* 0x000000000d0a72ca */ /* 0x000fe400000e0000 */
[----:B--2---:R-:W-:Y:S01]  /*1b6f0*/  R2UR UR8, R4 ;  /* 0x00000000040872ca */ /* 0x004fe200000e0000 */
[----:B------:R0:W5:Y:S01]  /*1b700*/  LDL.LU R13, [R1+0xc8] ;  /* 0x0000c800010d7983 */ /* 0x0001620000300800 */
[----:B------:R-:W-:Y:S02]  /*1b710*/  R2UR UR9, R5 ;  /* 0x00000000050972ca */ /* 0x000fe400000e0000 */
[----:B----4-:R-:W-:Y:S01]  /*1b720*/  R2UR UR12, R2 ;  /* 0x00000000020c72ca */ /* 0x010fe200000e0000 */
[----:B------:R0:W5:Y:S01]  /*1b730*/  LDL.LU.64 R16, [R1+0xc0] ;  /* 0x0000c00001107983 */ /* 0x0001620000300a00 */
[----:B------:R-:W-:Y:S02]  /*1b740*/  R2UR UR13, R3 ;  /* 0x00000000030d72ca */ /* 0x000fe400000e0000 */
[----:B------:R-:W-:Y:S01]  /*1b750*/  R2UR UR16, R216 ;  /* 0x00000000d81072ca */ /* 0x000fe200000e0000 */
[----:B------:R0:W5:Y:S01]  /*1b760*/  LDL.LU.64 R4, [R1+0xb8] ;  /* 0x0000b80001047983 */ /* 0x0001620000300a00 */
[----:B------:R-:W-:Y:S01]  /*1b770*/  R2UR UR11, R12 ;  /* 0x000000000c0b72ca */ /* 0x000fe200000e0000 */
[----:B------:R-:W-:-:S02]  /*1b780*/  WARPGROUP.DEPBAR.LE gsb0, 0x0 ;  /* 0x00008000000079c5 */ /* 0x000fc40000010000 */
[----:B------:R-:W-:-:S10]  /*1b790*/  WARPGROUP.ARRIVE ;  /* 0x00000000000079c5 */ /* 0x000fd40000000000 */
        /* <DEDUP_REMOVED lines=123> */
[----:B0-----:R-:W-:Y:S05]  /*1bf50*/  @!P0 BRA `(.L_x_1819) ;  /* 0x0000000000048947 */ /* 0x001fea0003800000 */
[----:B------:R-:W-:Y:S01]  /*1bf60*/  BPT.TRAP 0x1 ;  /* 0x000000040000795c */ /* 0x000fe20000300000 */
.L_x_1819:
[----:B------:R-:W-:Y:S01]  /*1bf70*/  SHF.L.U32 R0, R222, 0x1f, RZ ;  /* 0x0000001fde007819 */ /* 0x000fe200000006ff */
[----:B-----5:R-:W-:-:S04]  /*1bf80*/  IMAD R222, R13, 0x8, R18 ;  /* 0x000000080dde7824 */ /* 0x020fc800078e0212 */
[----:B------:R0:W1:Y:S01]  /*1bf90*/  SYNCS.PHASECHK.TRANS64.TRYWAIT P1, [R222+URZ+0x30850], R0 ;  /* 0x03085000de0075a7 */ /* 0x000062000802017f */
[----:B------:R-:W-:Y:S05]  /*1bfa0*/  @!P0 BRA `(.L_x_1820) ;  /* 0x0000000000048947 */ /* 0x000fea0003800000 */
[----:B------:R-:W-:Y:S01]  /*1bfb0*/  BPT.TRAP 0x1 ;  /* 0x000000040000795c */ /* 0x000fe20000300000 */
.L_x_1820:
[----:B------:R-:W-:Y:S04]  /*1bfc0*/  BSSY B1, `(.L_x_1821) ;  /* 0x0000004000017945 */ /* 0x000fe80003800000 */
[----:B-1----:R-:W-:Y:S05]  /*1bfd0*/  @P1 BRA `(.L_x_1822) ;  /* 0x0000000000081947 */ /* 0x002fea0003800000 */
[----:B------:R-:W1:Y:S02]  /*1bfe0*/  SYNCS.PHASECHK.TRANS64.TRYWAIT P1, [R222+URZ+0x30850], R0 ;  /* 0x03085000de0075a7 */ /* 0x000e64000802017f */
[----:B-1----:R-:W-:Y:S05]  /*1bff0*/  @!P1 BRA `(.L_x_1823) ;  /* 0x000000f000e49947 */ /* 0x002fea0003800000 */
.L_x_1822:
[----:B------:R-:W-:Y:S05]  /*1c000*/  BSYNC B1 ;  /* 0x0000000000017941 */ /* 0x000fea0003800000 */
.L_x_1821:
[----:B------:R-:W-:Y:S01]  /*1c010*/  VIADD R2, R18, 0x400 ;  /* 0x0000040012027836 */ /* 0x000fe20000000000 */
[----:B------:R-:W-:Y:S01]  /*1c020*/  MOV R3, 0x40000040 ;  /* 0x4000004000037802 */ /* 0x000fe20000000f00 */
[----:B------:R-:W-:-:S03]  /*1c030*/  WARPGROUP.ARRIVE ;  /* 0x00000000000079c5 */ /* 0x000fc60000000000 */
[----:B------:R-:W-:Y:S02]  /*1c040*/  SHF.R.U32.HI R2, RZ, 0x4, R2 ;  /* 0x00000004ff027819 */ /* 0x000fe40000011602 */
[----:B------:R-:W-:Y:S01]  /*1c050*/  R2UR UR7, R3 ;  /* 0x00000000030772ca */ /* 0x000fe200000e0000 */
[----:B------:R-:W-:Y:S01]  /*1c060*/  IMAD.MOV.U32 R3, RZ, RZ, 0x40000040 ;  /* 0x40000040ff037424 */ /* 0x000fe200078e00ff */
[----:B------:R-:W-:-:S04]  /*1c070*/  LOP3.LUT R2, R2, 0x3fff, RZ, 0xc0, !PT ;  /* 0x00003fff02027812 */ /* 0x000fc800078ec0ff */
[----:B------:R-:W-:-:S05]  /*1c080*/  LOP3.LUT R2, R2, 0x2000000, RZ, 0xfc, !PT ;  /* 0x0200000002027812 */ /* 0x000fca00078efcff */
[----:B------:R-:W-:Y:S02]  /*1c090*/  IMAD R2, R13, 0x800, R2 ;  /* 0x000008000d027824 */ /* 0x000fe400078e0202 */
[----:B------:R-:W-:Y:S02]  /*1c0a0*/  IMAD.MOV.U32 R13, RZ, RZ, 0x40000040 ;  /* 0x40000040ff0d7424 */ /* 0x000fe400078e00ff */
[C---:B------:R-:W-:Y:S01]  /*1c0b0*/  VIADD R12, R2.reuse, 0x80 ;  /* 0x00000080020c7836 */ /* 0x040fe20000000000 */
[----:B------:R-:W-:-:S13]  /*1c0c0*/  R2UR UR6, R2 ;  /* 0x00000000020672ca */ /* 0x000fda00000e0000 */
[----:B------:R-:W-:Y:S01]  /*1c0d0*/  HGMMA.64x256x16.F32 R24, R196, gdesc[UR4].tnspB, R24, gsb0 ;  /* 0x43e00004c4187df0 */ /* 0x000fe20008000818 */
[----:B------:R-:W-:Y:S01]  /*1c0e0*/  R2UR UR6, R12 ;  /* 0x000000000c0672ca */ /* 0x000fe200000e0000 */
[C---:B------:R-:W-:Y:S01]  /*1c0f0*/  VIADD R12, R2.reuse, 0x100 ;  /* 0x00000100020c7836 */ /* 0x040fe20000000000 */
[----:B------:R-:W-:Y:S01]  /*1c100*/  R2UR UR7, R13 ;  /* 0x000000000d0772ca */ /* 0x000fe200000e0000 */
[----:B------:R-:W-:Y:S01]  /*1c110*/  VIADD R2, R2, 0x180 ;  /* 0x0000018002027836 */ /* 0x000fe20000000000 */
[----:B------:R-:W-:Y:S01]  /*1c120*/  MOV R13, 0x40000040 ;  /* 0x40000040000d7802 */ /* 0x000fe20000000f00 */
        /* <DEDUP_REMOVED lines=19> */
.L_x_1824:
[----:B------:R-:W2:Y:S01]  /*1c260*/  LDL R2, [R1] ;  /* 0x0000000001027983 */ /* 0x000ea20000100800 */
[----:B------:R-:W3:Y:S03]  /*1c270*/  LDC R3, c[0x0][0x448] ;  /* 0x00011200ff037b82 */ /* 0x000ee60000000800 */
[----:B------:R-:W4:Y:S01]  /*1c280*/  LDL R12, [R1+0x48] ;  /* 0x00004800010c7983 */ /* 0x000f220000100800 */
[----:B------:R-:W-:-:S03]  /*1c290*/  ULDC UR5, c[0x0][0x9d8] ;  /* 0x0002760000057ab9 */ /* 0x000fc60000000800 */
[----:B01----:R-:W4:Y:S01]  /*1c2a0*/  LDL R0, [R1+0x60] ;  /* 0x0000600001007983 */ /* 0x003f220000100800 */
[----:B------:R-:W0:Y:S03]  /*1c2b0*/  LDC R187, c[0x0][0x9e4] ;  /* 0x00027900ffbb7b82 */ /* 0x000e260000000800 */
[----:B------:R-:W5:Y:S04]  /*1c2c0*/  LDL R188, [R1+0x8] ;  /* 0x0000080001bc7983 */ /* 0x000f680000100800 */
[----:B------:R-:W5:Y:S01]  /*1c2d0*/  LDL R189, [R1+0xc] ;  /* 0x00000c0001bd7983 */ /* 0x000f620000100800 */
[----:B---3--:R-:W-:-:S13]  /*1c2e0*/  ISETP.NE.AND P1, PT, R3, 0x1, PT ;  /* 0x000000010300780c */ /* 0x008fda0003f25270 */
[----:B------:R-:W1:Y:S01]  /*1c2f0*/  @P1 LDC R3, c[0x0][0x44c] ;  /* 0x00011300ff031b82 */ /* 0x000e620000000800 */
[----:B------:R-:W-:Y:S01]  /*1c300*/  IADD3 R4, R4, 0x30840, RZ ;  /* 0x0003084004047810 */ /* 0x000fe20007ffe0ff */
        /* <DEDUP_REMOVED lines=11> */
[----:B0-----:R-:W-:Y:S01]  /*1c3c0*/  ISETP.GE.AND P5, PT, R187, 0x1, PT ;  /* 0x00000001bb00780c */ /* 0x001fe20003fa6270 */
[----:B------:R-:W0:Y:S08]  /*1c3d0*/  MUFU.TANH R13, R13 ;  /* 0x0000000d000d7308 */ /* 0x000e300000002400 */
[----:B------:R-:W3:Y:S08]  /*1c3e0*/  MUFU.TANH R155, R155 ;  /* 0x0000009b009b7308 */ /* 0x000ef00000002400 */
        /* <DEDUP_REMOVED lines=11> */
[----:B----4-:R-:W-:-:S04]  /*1c4a0*/  IMAD.IADD R0, R0, 0x1, R12 ;  /* 0x0000000100007824 */ /* 0x010fc800078e020c */
[----:B-1----:R-:W-:Y:S01]  /*1c4b0*/  @P1 IMAD.HI.U32 R3, R0, R3, RZ ;  /* 0x0000000300031227 */ /* 0x002fe200078e00ff */
[----:B-----5:R-:W-:-:S03]  /*1c4c0*/  PRMT R4, R188, 0x654, R4 ;  /* 0x00000654bc047816 */ /* 0x020fc60000000004 */
[----:B------:R-:W-:Y:S01]  /*1c4d0*/  FMUL.FTZ R12, R153, UR5 ;  /* 0x00000005990c7c20 */ /* 0x000fe20008410000 */
[----:B------:R-:W-:Y:S01]  /*1c4e0*/  FMUL.FTZ R153, R157, UR5 ;  /* 0x000000059d997c20 */ /* 0x000fe20008410000 */
[----:B------:R1:W-:Y:S01]  /*1c4f0*/  SYNCS.ARRIVE.TRANS64.RED.A1T0 RZ, [R4+URZ], RZ ;  /* 0x000000ff04ff79a7 */ /* 0x0003e2000810043f */
[----:B------:R-:W-:Y:S01]  /*1c500*/  FMUL.FTZ R157, R161, UR5 ;  /* 0x00000005a19d7c20 */ /* 0x000fe20008410000 */
[----:B------:R-:W-:Y:S01]  /*1c510*/  FMUL.FTZ R161, R163, UR5 ;  /* 0x00000005a3a17c20 */ /* 0x000fe20008410000 */
[----:B--2---:R-:W-:Y:S01]  /*1c520*/  @P1 SHF.R.U32.HI R0, RZ, R2, R3 ;  /* 0x00000002ff001219 */ /* 0x004fe20000011603 */
[----:B------:R-:W-:Y:S01]  /*1c530*/  FMUL.FTZ R2, R152, UR5 ;  /* 0x0000000598027c20 */ /* 0x000fe20008410000 */
[----:B------:R-:W-:Y:S01]  /*1c540*/  FMUL.FTZ R152, R156, UR5 ;  /* 0x000000059c987c20 */ /* 0x000fe20008410000 */
[----:B------:R-:W-:Y:S01]  /*1c550*/  FMUL.FTZ R156, R160, UR5 ;  /* 0x00000005a09c7c20 */ /* 0x000fe20008410000 */
[----:B-1----:R-:W-:Y:S02]  /*1c560*/  IMAD.SHL.U32 R4, R5, 0x40, RZ ;  /* 0x0000004005047824 */ /* 0x002fe400078e00ff */
        /* <DEDUP_REMOVED lines=14> */
[----:B------:R-:W-:Y:S01]  /*1c650*/  FMUL.FTZ R178, R180, UR5 ;  /* 0x00000005b4b27c20 */ /* 0x000fe20008410000 */
[----:B------:R-:W-:Y:S01]  /*1c660*/  FMUL.FTZ R175, R182, UR5 ;  /* 0x00000005b6af7c20 */ /* 0x000fe20008410000 */
[----:B------:R-:W-:Y:S01]  /*1c670*/  IMAD R158, R189, -0x2, R158 ;  /* 0xfffffffebd9e7824 */ /* 0x000fe200078e029e */
[----:B------:R-:W2:Y:S01]  /*1c680*/  MUFU.TANH R2, R2 ;  /* 0x0000000200027308 */ /* 0x000ea20000002400 */
[----:B------:R-:W-:-:S03]  /*1c690*/  ULDC UR5, c[0x0][0x9e0] ;  /* 0x0002780000057ab9 */ /* 0x000fc60000000800 */
[----:B------:R-:W-:-:S04]  /*1c6a0*/  IADD3 R158, -R218, R158, R220 ;  /* 0x0000009eda9e7210 */ /* 0x000fc80007ffe1dc */
[----:B------:R-:W4:Y:S01]  /*1c6b0*/  MUFU.TANH R12, R12 ;  /* 0x0000000c000c7308 */ /* 0x000f220000002400 */
[----:B------:R-:W-:-:S07]  /*1c6c0*/  VIADD R183, R158, UR5 ;  /* 0x000000059eb77c36 */ /* 0x000fce0008000000 */
        /* <DEDUP_REMOVED lines=19> */
[----:B------:R-:W-:Y:S01]  /*1c800*/  VIADD R182, R158, UR4 ;  /* 0x000000049eb67c36 */ /* 0x000fe20008000000 */
[----:B-1----:R-:W-:-:S03]  /*1c810*/  IADD3 R181, R183, R186, RZ ;  /* 0x000000bab7b57210 */ /* 0x002fc60007ffe0ff */
        /* <DEDUP_REMOVED lines=15> */
.L_x_1827:
[----:B------:R-:W-:Y:S02]  /*1c910*/  ULDC UR4, c[0x0][0x9e4] ;  /* 0x0002790000047ab9 */ /* 0x000fe40000000800 */
[----:B------:R-:W-:-:S05]  /*1c920*/  IMAD.U32 R187, RZ, RZ, UR4 ;  /* 0x00000004ffbb7e24 */ /* 0x000fca000f8e00ff */
[----:B------:R-:W-:-:S13]  /*1c930*/  ISETP.NE.AND P1, PT, R187, 0x1, PT ;  /* 0x00000001bb00780c */ /* 0x000fda0003f25270 */
[----:B------:R-:W1:Y:S02]  /*1c940*/  @P1 LDC.64 R158, c[0x0][0x9e8] ;  /* 0x00027a00ff9e1b82 */ /* 0x000e640000000a00 */
[----:B-1----:R-:W-:-:S05]  /*1c950*/  @P1 IMAD.HI.U32 R158, R186, R158, RZ ;  /* 0x0000009eba9e1227 */ /* 0x002fca00078e00ff */
[----:B------:R-:W-:-:S07]  /*1c960*/  @P1 SHF.R.U32.HI R186, RZ, R159, R158 ;  /* 0x0000009fffba1219 */ /* 0x000fce000001169e */
.L_x_1828:
[----:B------:R-:W-:Y:S05]  /*1c970*/  BSYNC B1 ;  /* 0x0000000000017941 */ /* 0x000fea0003800000 */
.L_x_1826:
[----:B------:R-:W-:-:S04]  /*1c980*/  IMAD R186, R186, R187, -R4 ;  /* 0x000000bbbaba7224 */ /* 0x000fc800078e0a04 */
[----:B------:R-:W-:-:S05]  /*1c990*/  IMAD R186, R189, -0x2, R186 ;  /* 0xfffffffebdba7824 */ /* 0x000fca00078e02ba */
[----:B------:R-:W-:Y:S02]  /*1c9a0*/  VIMNMX R180, R180, R186, !PT ;  /* 0x000000bab4b47248 */ /* 0x000fe40007fe0100 */
[----:B------:R-:W-:-:S07]  /*1c9b0*/  VIADDMNMX R181, R186, R187, R181, PT ;  /* 0x000000bbbab57246 */ /* 0x000fce00038001b5 */
.L_x_1825:
[----:B------:R-:W-:Y:S01]  /*1c9c0*/  ISETP.GT.AND P1, PT, R5, -0x1, PT ;  /* 0xffffffff0500780c */ /* 0x000fe20003f24270 */
[----:B------:R-:W1:Y:S03]  /*1c9d0*/  SHFL.IDX PT, R0, R0, 0x1, 0x1c1f ;  /* 0x003c1f0000007f89 */ /* 0x000e6600000e0000 */
        /* <DEDUP_REMOVED lines=10> */
[----:B0-----:R-:W-:Y:S01]  /*1ca80*/  FSEL R159, R152, -INF , !P2 ;  /* 0xff800000989f7808 */ /* 0x001fe20005000000 */
[----:B-1----:R-:W-:Y:S01]  /*1ca90*/  IMAD.IADD R182, R182, 0x1, R0 ;  /* 0x00000001b6b67824 */ /* 0x002fe200078e0200 */
        /* <DEDUP_REMOVED lines=34> */
[----:B------:R-:W-:-:S02]  /*1ccc0*/  IADD3 R183, R183, R0, RZ ;  /* 0x00000000b7b77210 */ /* 0x000fc40007ffe0ff */
[----:B------:R-:W-:Y:S02]  /*1ccd0*/  FSEL R176, R176, -INF , !P4 ;  /* 0xff800000b0b07808 */ /* 0x000fe40006000000 */
[----:B------:R-:W-:Y:S02]  /*1cce0*/  FSEL R178, R178, -INF , !P2 ;  /* 0xff800000b2b27808 */ /* 0x000fe40005000000 */
        /* <DEDUP_REMOVED lines=15> */
.L_x_1831:
[----:B------:R-:W-:Y:S02]  /*1cde0*/  ULDC UR4, c[0x0][0x9e4] ;  /* 0x0002790000047ab9 */ /* 0x000fe40000000800 */
[----:B------:R-:W-:-:S05]  /*1cdf0*/  IMAD.U32 R2, RZ, RZ, UR4 ;  /* 0x00000004ff027e24 */ /* 0x000fca000f8e00ff */
[----:B------:R-:W-:-:S13]  /*1ce00*/  ISETP.NE.AND P2, PT, R2, 0x1, PT ;  /* 0x000000010200780c */ /* 0x000fda0003f45270 */
[----:B------:R-:W0:Y:S02]  /*1ce10*/  @P2 LDC.64 R152, c[0x0][0x9e8] ;  /* 0x00027a00ff982b82 */ /* 0x000e240000000a00 */
[----:B0-----:R-:W-:-:S05]  /*1ce20*/  @P2 IMAD.HI.U32 R152, R0, R152, RZ ;  /* 0x0000009800982227 */ /* 0x001fca00078e00ff */
[----:B------:R-:W-:-:S07]  /*1ce30*/  @P2 SHF.R.U32.HI R0, RZ, R153, R152 ;  /* 0x00000099ff002219 */ /* 0x000fce0000011698 */
.L_x_1832:
[----:B------:R-:W-:Y:S05]  /*1ce40*/  BSYNC B1 ;  /* 0x0000000000017941 */ /* 0x000fea0003800000 */
.L_x_1830:
[----:B------:R-:W-:-:S04]  /*1ce50*/  IMAD R0, R0, R2, -R4 ;  /* 0x0000000200007224 */ /* 0x000fc800078e0a04 */
[----:B------:R-:W-:-:S05]  /*1ce60*/  IMAD R0, R189, -0x2, R0 ;  /* 0xfffffffebd007824 */ /* 0x000fca00078e0200 */
[----:B------:R-:W-:Y:S02]  /*1ce70*/  VIMNMX R182, R182, R0, !PT ;  /* 0x00000000b6b67248 */ /* 0x000fe40007fe0100 */
[----:B------:R-:W-:-:S07]  /*1ce80*/  VIADDMNMX R183, R0, R2, R183, PT ;  /* 0x0000000200b77246 */ /* 0x000fce00038001b7 */
.L_x_1829:
        /* <DEDUP_REMOVED lines=28> */
[C---:B------:R-:W-:Y:S02]  /*1d050*/  ISETP.LT.OR P2, PT, R183.reuse, 0x11, P2 ;  /* 0x00000011b700780c */ /* 0x040fe40001741670 */
[----:B------:R-:W-:Y:S02]  /*1d060*/  ISETP.LT.OR P3, PT, R183, 0x12, P3 ;  /* 0x00000012b700780c */ /* 0x000fe40001f61670 */
[----:B------:R-:W-:-:S02]  /*1d070*/  LOP3.LUT R22, R22, 0xffff7fff, RZ, 0xc0, !PT ;  /* 0xffff7fff16167812 */ /* 0x000fc400078ec0ff */
[----:B------:R-:W-:Y:S02]  /*1d080*/  FMNMX.FTZ R0, R178, R0, !PT ;  /* 0x00000000b2007209 */ /* 0x000fe40007810000 */
[----:B------:R-:W-:Y:S02]  /*1d090*/  FSEL R155, R155, -INF , !P4 ;  /* 0xff8000009b9b7808 */ /* 0x000fe40006000000 */
[----:B------:R-:W-:Y:S02]  /*1d0a0*/  FSEL R160, R160, -INF , !P2 ;  /* 0xff800000a0a07808 */ /* 0x000fe40005000000 */
[----:B------:R-:W-:Y:S02]  /*1d0b0*/  FSEL R161, R161, -INF , !P3 ;  /* 0xff800000a1a17808 */ /* 0x000fe40005800000 */
[C---:B------:R-:W-:Y:S02]  /*1d0c0*/  ISETP.GT.AND P4, PT, R182.reuse, 0x18, P1 ;  /* 0x00000018b600780c */ /* 0x040fe40000f84270 */
[----:B------:R-:W-:-:S02]  /*1d0d0*/  ISETP.GT.AND P2, PT, R182, 0x19, P1 ;  /* 0x00000019b600780c */ /* 0x000fc40000f44270 */
[----:B------:R-:W-:Y:S02]  /*1d0e0*/  ISETP.GT.AND P3, PT, R182, 0x20, P1 ;  /* 0x00000020b600780c */ /* 0x000fe40000f64270 */
[----:B------:R-:W-:Y:S02]  /*1d0f0*/  @P0 LOP3.LUT R22, R22, 0x8000, RZ, 0xfc, !PT ;  /* 0x0000800016160812 */ /* 0x000fe400078efcff */
[----:B------:R-:W-:Y:S02]  /*1d100*/  ISETP.GT.AND P0, PT, R182, RZ, P1 ;  /* 0x000000ffb600720c */ /* 0x000fe40000f04270 */
[----:B------:R-:W-:Y:S02]  /*1d110*/  FMNMX.FTZ R0, R179, R0, !PT ;  /* 0x00000000b3007209 */ /* 0x000fe40007810000 */
[C---:B------:R-:W-:Y:S02]  /*1d120*/  ISETP.LT.OR P4, PT, R183.reuse, 0x19, P4 ;  /* 0x00000019b700780c */ /* 0x040fe40002781670 */
[C---:B------:R-:W-:Y:S01]  /*1d130*/  ISETP.LT.OR P2, PT, R183.reuse, 0x1a, P2 ;  /* 0x0000001ab700780c */ /* 0x040fe20001741670 */
[----:B------:R-:W0:Y:S01]  /*1d140*/  SHFL.BFLY PT, R2, R0, 0x2, 0x1f ;  /* 0x0c401f0000027f89 */ /* 0x000e2200000e0000 */
[----:B------:R-:W-:-:S02]  /*1d150*/  ISETP.LT.OR P3, PT, R183, 0x21, P3 ;  /* 0x00000021b700780c */ /* 0x000fc40001f61670 */
[----:B------:R-:W-:Y:S02]  /*1d160*/  FSEL R164, R164, -INF , !P4 ;  /* 0xff800000a4a47808 */ /* 0x000fe40006000000 */
[----:B------:R-:W-:Y:S02]  /*1d170*/  FSEL R165, R165, -INF , !P2 ;  /* 0xff800000a5a57808 */ /* 0x000fe40005000000 */
[----:B------:R-:W-:Y:S02]  /*1d180*/  FSEL R168, R168, -INF , !P3 ;  /* 0xff800000a8a87808 */ /* 0x000fe40005800000 */
[C---:B------:R-:W-:Y:S02]  /*1d190*/  ISETP.GT.AND P2, PT, R182.reuse, 0x28, P1 ;  /* 0x00000028b600780c */ /* 0x040fe40000f44270 */
[C---:B------:R-:W-:Y:S02]  /*1d1a0*/  ISETP.GT.AND P3, PT, R182.reuse, 0x29, P1 ;  /* 0x00000029b600780c */ /* 0x040fe40000f64270 */
[----:B------:R-:W-:-:S02]  /*1d1b0*/  ISETP.GT.AND P4, PT, R182, 0x30, P1 ;  /* 0x00000030b600780c */ /* 0x000fc40000f84270 */
[C---:B------:R-:W-:Y:S02]  /*1d1c0*/  ISETP.GT.AND P5, PT, R182.reuse, 0x31, P1 ;  /* 0x00000031b600780c */ /* 0x040fe40000fa4270 */
[----:B------:R-:W-:Y:S02]  /*1d1d0*/  ISETP.GT.AND P6, PT, R182, 0x38, P1 ;  /* 0x00000038b600780c */ /* 0x000fe40000fc4270 */
[----:B------:R-:W-:Y:S02]  /*1d1e0*/  LOP3.LUT R22, R22, 0xfffffff7, RZ, 0xc0, !PT ;  /* 0xfffffff716167812 */ /* 0x000fe400078ec0ff */
[----:B------:R-:W-:Y:S02]  /*1d1f0*/  ISETP.GT.AND P1, PT, R182, 0x39, P1 ;  /* 0x00000039b600780c */ /* 0x000fe40000f24270 */
[----:B------:R-:W-:Y:S02]  /*1d200*/  @P0 LOP3.LUT R22, R22, 0x8, RZ, 0xfc, !PT ;  /* 0x0000000816160812 */ /* 0x000fe400078efcff */
[----:B0-----:R-:W-:-:S02]  /*1d210*/  FMNMX.FTZ R2, R0, R2, !PT ;  /* 0x0000000200027209 */ /* 0x001fc40007810000 */
[C---:B------:R-:W-:Y:S02]  /*1d220*/  LOP3.LUT P0, RZ, R22.reuse, 0x8000, RZ, 0xc0, !PT ;  /* 0x0000800016ff7812 */ /* 0x040fe4000780c0ff */
[----:B------:R-:W-:Y:S01]  /*1d230*/  LOP3.LUT R22, R22, 0xfffffffd, RZ, 0xc0, !PT ;  /* 0xfffffffd16167812 */ /* 0x000fe200078ec0ff */
[----:B------:R-:W0:Y:S01]  /*1d240*/  SHFL.BFLY PT, R4, R2, 0x1, 0x1f ;  /* 0x0c201f0002047f89 */ /* 0x000e2200000e0000 */
[C---:B------:R-:W-:Y:S02]  /*1d250*/  ISETP.LT.OR P0, PT, R183.reuse, 0x22, P0 ;  /* 0x00000022b700780c */ /* 0x040fe40000701670 */
[C---:B------:R-:W-:Y:S02]  /*1d260*/  ISETP.LT.OR P4, PT, R183.reuse, 0x31, P4 ;  /* 0x00000031b700780c */ /* 0x040fe40002781670 */
[----:B------:R-:W-:Y:S02]  /*1d270*/  @P1 LOP3.LUT R22, R22, 0x2, RZ, 0xfc, !PT ;  /* 0x0000000216161812 */ /* 0x000fe400078efcff */
[----:B------:R-:W-:-:S02]  /*1d280*/  ISETP.LT.OR P5, PT, R183, 0x32, P5 ;  /* 0x00000032b700780c */ /* 0x000fc40002fa1670 */
[C---:B------:R-:W-:Y:S02]  /*1d290*/  LOP3.LUT P1, RZ, R22.reuse, 0x8, RZ, 0xc0, !PT ;  /* 0x0000000816ff7812 */ /* 0x040fe4000782c0ff */
[----:B------:R-:W-:Y:S02]  /*1d2a0*/  LOP3.LUT R22, R22, 0xffffffef, RZ, 0xc0, !PT ;  /* 0xffffffef16167812 */ /* 0x000fe400078ec0ff */
[----:B------:R-:W-:Y:S02]  /*1d2b0*/  ISETP.LT.OR P1, PT, R183, 0x1, P1 ;  /* 0x00000001b700780c */ /* 0x000fe40000f21670 */
[----:B------:R-:W-:Y:S02]  /*1d2c0*/  @P0 LOP3.LUT R22, R22, 0x10, RZ, 0xfc, !PT ;  /* 0x0000001016160812 */ /* 0x000fe400078efcff */
[----:B------:R-:W-:Y:S02]  /*1d2d0*/  FSEL R153, R3, -INF , !P1 ;  /* 0xff80000003997808 */ /* 0x000fe40004800000 */
[----:B------:R-:W-:-:S02]  /*1d2e0*/  ISETP.LT.OR P0, PT, R183, 0x29, P2 ;  /* 0x00000029b700780c */ /* 0x000fc40001701670 */
[----:B------:R-:W-:Y:S02]  /*1d2f0*/  FMNMX.FTZ R3, R153, R227, !PT ;  /* 0x000000e399037209 */ /* 0x000fe40007810000 */
[C---:B------:R-:W-:Y:S02]  /*1d300*/  LOP3.LUT P2, RZ, R22.reuse, 0x2, RZ, 0xc0, !PT ;  /* 0x0000000216ff7812 */ /* 0x040fe4000784c0ff */
[----:B------:R-:W-:Y:S02]  /*1d310*/  FMNMX.FTZ R3, R13, R3, !PT ;  /* 0x000000030d037209 */ /* 0x000fe40007810000 */
[----:B------:R-:W-:Y:S02]  /*1d320*/  LOP3.LUT R22, R22, 0xfffffffb, RZ, 0xc0, !PT ;  /* 0xfffffffb16167812 */ /* 0x000fe400078ec0ff */
[----:B------:R-:W-:Y:S02]  /*1d330*/  FMNMX.FTZ R3, R154, R3, !PT ;  /* 0x000000039a037209 */ /* 0x000fe40007810000 */
[----:B0-----:R-:W-:-:S02]  /*1d340*/  FMNMX.FTZ R4, R2, R4, !PT ;  /* 0x0000000402047209 */ /* 0x001fc40007810000 */
[----:B------:R-:W-:Y:S02]  /*1d350*/  @P0 LOP3.LUT R22, R22, 0x4, RZ, 0xfc, !PT ;  /* 0x0000000416160812 */ /* 0x000fe400078efcff */
[----:B------:R-:W-:Y:S02]  /*1d360*/  ISETP.LT.OR P0, PT, R183, 0x2a, P3 ;  /* 0x0000002ab700780c */ /* 0x000fe40001f01670 */
[----:B------:R-:W-:Y:S02]  /*1d370*/  FMNMX.FTZ R3, R155, R3, !PT ;  /* 0x000000039b037209 */ /* 0x000fe40007810000 */
[----:B------:R-:W-:Y:S02]  /*1d380*/  LOP3.LUT R22, R22, 0xffffbfff, RZ, 0xc0, !PT ;  /* 0xffffbfff16167812 */ /* 0x000fe400078ec0ff */
[----:B------:R-:W-:Y:S02]  /*1d390*/  FMNMX.FTZ R3, R160, R3, !PT ;  /* 0x00000003a0037209 */ /* 0x000fe40007810000 */
[----:B------:R-:W-:-:S02]  /*1d3a0*/  MOV R2, UR4 ;  /* 0x0000000400027c02 */ /* 0x000fc40008000f00 */
[----:B------:R-:W-:Y:S02]  /*1d3b0*/  FMNMX.FTZ R3, R161, R3, !PT ;  /* 0x00000003a1037209 */ /* 0x000fe40007810000 */
[C---:B------:R-:W-:Y:S01]  /*1d3c0*/  FSETP.NEU.FTZ.AND P3, PT, R4.reuse, -INF , PT ;  /* 0xff8000000400780b */ /* 0x040fe20003f7d000 */
[----:B------:R-:W-:Y:S01]  /*1d3d0*/  FMUL.FTZ R152, R4, R2 ;  /* 0x0000000204987220 */ /* 0x000fe20000410000 */
[----:B------:R-:W-:Y:S02]  /*1d3e0*/  @P0 LOP3.LUT R22, R22, 0x4000, RZ, 0xfc, !PT ;  /* 0x0000400016160812 */ /* 0x000fe400078efcff */
[----:B------:R-:W-:Y:S02]  /*1d3f0*/  FMNMX.FTZ R3, R164, R3, !PT ;  /* 0x00000003a4037209 */ /* 0x000fe40007810000 */
[----:B------:R-:W-:Y:S02]  /*1d400*/  LOP3.LUT P0, RZ, R22, 0x10, RZ, 0xc0, !PT ;  /* 0x0000001016ff7812 */ /* 0x000fe4000780c0ff */
[----:B------:R-:W-:-:S02]  /*1d410*/  FMNMX.FTZ R3, R165, R3, !PT ;  /* 0x00000003a5037209 */ /* 0x000fc40007810000 */
[----:B------:R-:W-:Y:S02]  /*1d420*/  FSEL R0, R4, RZ, P3 ;  /* 0x000000ff04007208 */ /* 0x000fe40001800000 */
[----:B------:R-:W-:Y:S02]  /*1d430*/  FSEL R152, R152, RZ, P3 ;  /* 0x000000ff98987208 */ /* 0x000fe40001800000 */
[----:B------:R-:W-:Y:S01]  /*1d440*/  LOP3.LUT P3, RZ, R22, 0x4, RZ, 0xc0, !PT ;  /* 0x0000000416ff7812 */ /* 0x000fe2000786c0ff */
[----:B------:R-:W-:Y:S01]  /*1d450*/  FADD.FTZ R0, -R0, R226 ;  /* 0x000000e200007221 */ /* 0x000fe20000010100 */
        /* <DEDUP_REMOVED lines=31> */
[-C--:B------:R-:W-:Y:S01]  /*1d650*/  FFMA.FTZ R152, R179, R2.reuse, -R152 ;  /* 0x00000002b3987223 */ /* 0x080fe20000010898 */
[----:B------:R-:W-:Y:S01]  /*1d660*/  FMNMX.FTZ R3, R175, R3, !PT ;  /* 0x00000003af037209 */ /* 0x000fe20007810000 */
[----:B------:R0:W-:Y:S01]  /*1d670*/  MUFU.EX2 R196, R12 ;  /* 0x0000000c00c47308 */ /* 0x0001e20000000800 */
[----:B------:R-:W-:Y:S01]  /*1d680*/  FMUL.FTZ R180, R0, R2 ;  /* 0x0000000200b47220 */ /* 0x000fe20000410000 */
[----:B------:R-:W-:-:S02]  /*1d690*/  LOP3.LUT P0, RZ, R22, 0x2000, RZ, 0xc0, !PT ;  /* 0x0000200016ff7812 */ /* 0x000fc4000780c0ff */
[----:B------:R-:W-:-:S04]  /*1d6a0*/  FMNMX.FTZ R3, R177, R3, !PT ;  /* 0x00000003b1037209 */ /* 0x000fc80007810000 */
[----:B------:R-:W-:Y:S01]  /*1d6b0*/  MUFU.EX2 R158, R158 ;  /* 0x0000009e009e7308 */ /* 0x000fe20000000800 */
[----:B------:R-:W1:Y:S07]  /*1d6c0*/  SHFL.BFLY PT, R179, R3, 0x2, 0x1f ;  /* 0x0c401f0003b37f89 */ /* 0x000e6e00000e0000 */
[----:B------:R-:W-:Y:S08]  /*1d6d0*/  MUFU.EX2 R159, R159 ;  /* 0x0000009f009f7308 */ /* 0x000ff00000000800 */
[----:B------:R-:W-:Y:S08]  /*1d6e0*/  MUFU.EX2 R186, R186 ;  /* 0x000000ba00ba7308 */ /* 0x000ff00000000800 */
[----:B------:R-:W-:Y:S01]  /*1d6f0*/  MUFU.EX2 R156, R156 ;  /* 0x0000009c009c7308 */ /* 0x000fe20000000800 */
[----:B-1----:R-:W-:-:S05]  /*1d700*/  FMNMX.FTZ R3, R3, R179, !PT ;  /* 0x000000b303037209 */ /* 0x002fca0007810000 */
[----:B------:R-:W1:Y:S02]  /*1d710*/  SHFL.BFLY PT, R179, R3, 0x1, 0x1f ;  /* 0x0c201f0003b37f89 */ /* 0x000e6400000e0000 */
[----:B------:R-:W-:Y:S08]  /*1d720*/  MUFU.EX2 R157, R157 ;  /* 0x0000009d009d7308 */ /* 0x000ff00000000800 */
[----:B------:R-:W-:Y:S08]  /*1d730*/  MUFU.EX2 R162, R162 ;  /* 0x000000a200a27308 */ /* 0x000ff00000000800 */
[----:B------:R-:W-:Y:S01]  /*1d740*/  MUFU.EX2 R163, R163 ;  /* 0x000000a300a37308 */ /* 0x000fe20000000800 */
[----:B-1----:R-:W-:-:S07]  /*1d750*/  FMNMX.FTZ R3, R3, R179, !PT ;  /* 0x000000b303037209 */ /* 0x002fce0007810000 */
[----:B------:R-:W-:Y:S01]  /*1d760*/  MUFU.EX2 R166, R166 ;  /* 0x000000a600a67308 */ /* 0x000fe20000000800 */
[C---:B------:R-:W-:Y:S01]  /*1d770*/  FSETP.NEU.FTZ.AND P1, PT, R3.reuse, -INF , PT ;  /* 0xff8000000300780b */ /* 0x040fe20003f3d000 */
[----:B0-----:R-:W-:-:S03]  /*1d780*/  FMUL.FTZ R12, R3, R2 ;  /* 0x00000002030c7220 */ /* 0x001fc60000410000 */
[----:B------:R-:W-:Y:S02]  /*1d790*/  FSEL R179, R3, RZ, P1 ;  /* 0x000000ff03b37208 */ /* 0x000fe40000800000 */
[----:B------:R-:W-:Y:S01]  /*1d7a0*/  FSEL R0, R12, RZ, P1 ;  /* 0x000000ff0c007208 */ /* 0x000fe20000800000 */
[----:B------:R-:W-:Y:S02]  /*1d7b0*/  MUFU.EX2 R184, R184 ;  /* 0x000000b800b87308 */ /* 0x000fe40000000800 */
[----:B------:R-:W-:Y:S02]  /*1d7c0*/  FADD.FTZ R179, -R179, R227 ;  /* 0x000000e3b3b37221 */ /* 0x000fe40000010100 */
[-CC-:B------:R-:W-:Y:S01]  /*1d7d0*/  FFMA.FTZ R153, R153, R2.reuse, -R0.reuse ;  /* 0x0000000299997223 */ /* 0x180fe20000010800 */
[-CC-:B------:R-:W-:Y:S01]  /*1d7e0*/  FFMA.FTZ R13, R13, R2.reuse, -R0.reuse ;  /* 0x000000020d0d7223 */ /* 0x180fe20000010800 */
[-C--:B------:R-:W-:Y:S01]  /*1d7f0*/  FMUL.FTZ R179, R179, R2.reuse ;  /* 0x00000002b3b37220 */ /* 0x080fe20000410000 */
        /* <DEDUP_REMOVED lines=13> */
[----:B------:R-:W-:Y:S01]  /*1d8d0*/  FFMA.FTZ R177, R177, R2, -R0 ;  /* 0x00000002b1b17223 */ /* 0x000fe20000010800 */
[----:B------:R-:W0:Y:S08]  /*1d8e0*/  MUFU.EX2 R12, R180 ;  /* 0x000000b4000c7308 */ /* 0x000e300000000800 */
[----:B------:R-:W-:Y:S08]  /*1d8f0*/  MUFU.EX2 R153, R153 ;  /* 0x0000009900997308 */ /* 0x000ff00000000800 */
[----:B------:R1:W2:Y:S01]  /*1d900*/  MUFU.EX2 R0, R179 ;  /* 0x000000b300007308 */ /* 0x0002a20000000800 */
[----:B0-----:R-:W-:-:S07]  /*1d910*/  FFMA.FTZ R223, R12, R223, R158 ;  /* 0x000000df0cdf7223 */ /* 0x001fce000001009e */
[----:B------:R-:W0:Y:S01]  /*1d920*/  MUFU.EX2 R13, R13 ;  /* 0x0000000d000d7308 */ /* 0x000e220000000800 */
[----:B-1----:R-:W-:-:S04]  /*1d930*/  FADD.FTZ R179, R196, R223 ;  /* 0x000000dfc4b37221 */ /* 0x002fc80000010000 */
[----:B------:R-:W-:-:S03]  /*1d940*/  FADD.FTZ R179, R159, R179 ;  /* 0x000000b39fb37221 */ /* 0x000fc60000010000 */
[----:B------:R-:W1:Y:S01]  /*1d950*/  MUFU.EX2 R154, R154 ;  /* 0x0000009a009a7308 */ /* 0x000e620000000800 */
[----:B--2---:R-:W-:Y:S01]  /*1d960*/  FFMA.FTZ R221, R0, R221, R153 ;  /* 0x000000dd00dd7223 */ /* 0x004fe20000010099 */
        /* <DEDUP_REMOVED lines=8> */
[----:B------:R-:W-:-:S04]  /*1d9f0*/  FADD.FTZ R179, R163, R179 ;  /* 0x000000b3a3b37221 */ /* 0x000fc80000010000 */
[----:B------:R-:W-:Y:S02]  /*1da00*/  FADD.FTZ R179, R166, R179 ;  /* 0x000000b3a6b37221 */ /* 0x000fe40000010000 */
[----:B------:R-:W1:Y:S01]  /*1da10*/  MUFU.EX2 R161, R161 ;  /* 0x000000a100a17308 */ /* 0x000e620000000800 */
[----:B--2---:R-:W-:Y:S01]  /*1da20*/  FADD.FTZ R180, R155, R180 ;  /* 0x000000b49bb47221 */ /* 0x004fe20000010000 */
[----:B------:R-:W-:-:S06]  /*1da30*/  FADD.FTZ R179, R184, R179 ;  /* 0x000000b3b8b37221 */ /* 0x000fcc0000010000 */
        /* <DEDUP_REMOVED lines=32> */
[----:B-1----:R-:W-:-:S03]  /*1dc40*/  FADD.FTZ R223, R152, R179 ;  /* 0x000000b398df7221 */ /* 0x002fc60000010000 */
[----:B--2---:R-:W-:Y:S01]  /*1dc50*/  FADD.FTZ R221, R177, R180 ;  /* 0x000000b4b1dd7221 */ /* 0x004fe20000010000 */
[----:B------:R-:W-:Y:S06]  /*1dc60*/  @!P0 BRA `(.L_x_1833) ;  /* 0x0000000000048947 */ /* 0x000fec0003800000 */
[----:B------:R-:W-:Y:S01]  /*1dc70*/  BPT.TRAP 0x1 ;  /* 0x000000040000795c */ /* 0x000fe20000300000 */
.L_x_1833:
        /* <DEDUP_REMOVED lines=23> */
[----:B------:R-:W-:Y:S02]  /*1ddf0*/  MOV R226, R4 ;  /* 0x0000000400e27202 */ /* 0x000fe40000000f00 */
[C---:B--2---:R-:W-:Y:S01]  /*1de00*/  ISETP.GT.AND P1, PT, R5.reuse, R179, PT ;  /* 0x000000b30500720c */ /* 0x044fe20003f24270 */
[----:B------:R-:W-:-:S12]  /*1de10*/  VIADD R5, R5, 0xffffffff ;  /* 0xffffffff05057836 */ /* 0x000fd80000000000 */
[----:B------:R-:W-:Y:S05]  /*1de20*/  @P1 BRA `(.L_x_1834) ;  /* 0xffffffcc008c1947 */ /* 0x000fea000383ffff */
.L_x_1813:
[----:B------:R-:W-:Y:S05]  /*1de30*/  BSYNC B0 ;  /* 0x0000000000007941 */ /* 0x000fea0003800000 */
.L_x_1812:
        /* <DEDUP_REMOVED lines=131> */
.L_x_1835:
[----:B------:R-:W-:Y:S01]  /*1e670*/  IMAD R12, R202, 0x8, R18 ;  /* 0x00000008ca0c7824 */ /* 0x000fe200078e0212 */
[----:B------:R-:W-:-:S04]  /*1e680*/  SHF.L.U32 R5, R203, 0x1f, RZ ;  /* 0x0000001fcb057819 */ /* 0x000fc800000006ff */
[----:B------:R1:W2:Y:S01]  /*1e690*/  SYNCS.PHASECHK.TRANS64.TRYWAIT P1, [R12+URZ+0x30850], R5 ;  /* 0x030850050c0075a7 */ /* 0x0002a2000802017f */
[----:B------:R-:W-:Y:S05]  /*1e6a0*/  @!P0 BRA `(.L_x_1836) ;  /* 0x0000000000048947 */ /* 0x000fea0003800000 */
[----:B------:R-:W-:Y:S01]  /*1e6b0*/  BPT.TRAP 0x1 ;  /* 0x000000040000795c */ /* 0x000fe20000300000 */
.L_x_1836:
[----:B------:R-:W-:Y:S01]  /*1e6c0*/  IADD3 R18, R18, 0x400, RZ ;  /* 0x0000040012127810 */ /* 0x000fe20007ffe0ff */
[----:B------:R-:W-:Y:S03]  /*1e6d0*/  BSSY B0, `(.L_x_1837) ;  /* 0x0000008000007945 */ /* 0x000fe60003800000 */
[----:B------:R-:W-:-:S04]  /*1e6e0*/  SHF.R.U32.HI R18, RZ, 0x4, R18 ;  /* 0x00000004ff127819 */ /* 0x000fc80000011612 */
[----:B------:R-:W-:-:S04]  /*1e6f0*/  LOP3.LUT R18, R18, 0x3fff, RZ, 0xc0, !PT ;  /* 0x00003fff12127812 */ /* 0x000fc800078ec0ff */
[----:B------:R-:W-:-:S05]  /*1e700*/  LOP3.LUT R7, R18, 0x2000000, RZ, 0xfc, !PT ;  /* 0x0200000012077812 */ /* 0x000fca00078efcff */
[----:B------:R-:W-:Y:S01]  /*1e710*/  IMAD R0, R202, 0x800, R7 ;  /* 0x00000800ca007824 */ /* 0x000fe200078e0207 */
[----:B--2---:R-:W-:Y:S06]  /*1e720*/  @P1 BRA `(.L_x_1838) ;  /* 0x0000000000081947 */ /* 0x004fec0003800000 */
[----:B------:R-:W2:Y:S02]  /*1e730*/  SYNCS.PHASECHK.TRANS64.TRYWAIT P1, [R12+URZ+0x30850], R5 ;  /* 0x030850050c0075a7 */ /* 0x000ea4000802017f */
[----:B--2---:R-:W-:Y:S05]  /*1e740*/  @!P1 BRA `(.L_x_1839) ;  /* 0x000000cc00249947 */ /* 0x004fea0003800000 */
.L_x_1838:
[----:B------:R-:W-:Y:S05]  /*1e750*/  BSYNC B0 ;  /* 0x0000000000007941 */ /* 0x000fea0003800000 */
.L_x_1837:
[----:B------:R-:W-:Y:S01]  /*1e760*/  IMAD.MOV.U32 R6, RZ, RZ, R0 ;  /* 0x000000ffff067224 */ /* 0x000fe200078e0000 */
[----:B------:R-:W-:Y:S01]  /*1e770*/  WARPGROUP.ARRIVE ;  /* 0x00000000000079c5 */ /* 0x000fe20000000000 */
[----:B------:R-:W-:-:S03]  /*1e780*/  IMAD.MOV.U32 R7, RZ, RZ, 0x40000040 ;  /* 0x40000040ff077424 */ /* 0x000fc600078e00ff */
[----:B------:R-:W-:Y:S02]  /*1e790*/  R2UR UR6, R6 ;  /* 0x00000000060672ca */ /* 0x000fe400000e0000 */
[----:B------:R-:W-:Y:S01]  /*1e7a0*/  R2UR UR7, R7 ;  /* 0x00000000070772ca */ /* 0x000fe200000e0000 */
[----:B------:R-:W-:Y:S01]  /*1e7b0*/  IMAD.MOV.U32 R7, RZ, RZ, 0x40000040 ;  /* 0x40000040ff077424 */ /* 0x000fe200078e00ff */
[----:B------:R-:W-:-:S11]  /*1e7c0*/  IADD3 R6, R0, 0x80, RZ ;  /* 0x0000008000067810 */ /* 0x000fd60007ffe0ff */
        /* <DEDUP_REMOVED lines=12> */
[----:B------:R-:W-:Y:S02]  /*1e890*/  IADD3 R6, R0, 0x180, RZ ;  /* 0x0000018000067810 */ /* 0x000fe40007ffe0ff */
[----:B------:R-:W3:Y:S02]  /*1e8a0*/  SHFL.BFLY PT, R0, R223, 0x2, 0x1f ;  /* 0x0c401f00df007f89 */ /* 0x000ee400000e0000 */
[----:B---3--:R-:W-:-:S05]  /*1e8b0*/  FADD.FTZ R0, R0, R223 ;  /* 0x000000df00007221 */ /* 0x008fca0000010000 */
[----:B-12---:R-:W1:Y:S02]  /*1e8c0*/  SHFL.BFLY PT, R5, R0, 0x1, 0x1f ;  /* 0x0c201f0000057f89 */ /* 0x006e6400000e0000 */
[----:B-1----:R-:W-:Y:S01]  /*1e8d0*/  FADD.FTZ R13, R0, R5 ;  /* 0x00000005000d7221 */ /* 0x002fe20000010000 */
[----:B------:R-:W-:Y:S02]  /*1e8e0*/  IMAD.MOV.U32 R5, RZ, RZ, -0x800000 ;  /* 0xff800000ff057424 */ /* 0x000fe400078e00ff */
[----:B------:R-:W-:Y:S02]  /*1e8f0*/  IMAD.MOV.U32 R0, RZ, RZ, -0x800000 ;  /* 0xff800000ff007424 */ /* 0x000fe400078e00ff */
[----:B------:R-:W-:-:S13]  /*1e900*/  FSETP.NE.FTZ.AND P1, PT, R13, RZ, PT ;  /* 0x000000ff0d00720b */ /* 0x000fda0003f35000 */
[----:B------:R-:W1:Y:S01]  /*1e910*/  @P1 MUFU.LG2 R10, R13 ;  /* 0x0000000d000a1308 */ /* 0x000e620000000c00 */
[----:B------:R-:W-:Y:S01]  /*1e920*/  @P1 FMUL.FTZ R9, R2, 0.69314718246459960938 ;  /* 0x3f31721802091820 */ /* 0x000fe20000410000 */
[----:B-1----:R-:W-:-:S04]  /*1e930*/  @P1 FMUL.FTZ R10, R10, 0.69314718246459960938 ;  /* 0x3f3172180a0a1820 */ /* 0x002fc80000410000 */
[----:B------:R-:W-:Y:S01]  /*1e940*/  @P1 FFMA.FTZ R5, R9, R4, R10 ;  /* 0x0000000409051223 */ /* 0x000fe2000001000a */
[----:B------:R-:W-:Y:S02]  /*1e950*/  WARPGROUP.DEPBAR.LE gsb0, 0x0 ;  /* 0x00008000000079c5 */ /* 0x000fe40000010000 */
[----:B------:R-:W-:-:S06]  /*1e960*/  WARPGROUP.ARRIVE ;  /* 0x00000000000079c5 */ /* 0x000fcc0000000000 */
[----:B------:R-:W-:Y:S01]  /*1e970*/  HGMMA.64x256x16.F32 R24, R188, gdesc[UR4].tnspB, R24, gsb0 ;  /* 0x43e00004bc187df0 */ /* 0x000fe20008000818 */
[----:B------:R-:W-:Y:S02]  /*1e980*/  R2UR UR6, R6 ;  /* 0x00000000060672ca */ /* 0x000fe400000e0000 */
[----:B------:R-:W-:Y:S01]  /*1e990*/  R2UR UR7, R7 ;  /* 0x00000000070772ca */ /* 0x000fe200000e0000 */
[----:B------:R-:W1:Y:S02]  /*1e9a0*/  SHFL.BFLY PT, R6, R221, 0x2, 0x1f ;  /* 0x0c401f00dd067f89 */ /* 0x000e6400000e0000 */
[----:B-1----:R-:W-:-:S05]  /*1e9b0*/  FADD.FTZ R8, R6, R221 ;  /* 0x000000dd06087221 */ /* 0x002fca0000010000 */
[----:B------:R-:W1:Y:S02]  /*1e9c0*/  SHFL.BFLY PT, R7, R8, 0x1, 0x1f ;  /* 0x0c201f0008077f89 */ /* 0x000e6400000e0000 */
[----:B-1----:R-:W-:Y:S01]  /*1e9d0*/  FADD.FTZ R14, R8, R7 ;  /* 0x00000007080e7221 */ /* 0x002fe20000010000 */
[----:B------:R-:W-:-:S04]  /*1e9e0*/  CS2R R6, SRZ ;  /* 0x0000000000067805 */ /* 0x000fc8000001ff00 */
[----:B------:R-:W-:Y:S02]  /*1e9f0*/  FSETP.NE.FTZ.AND P2, PT, R14, RZ, PT ;  /* 0x000000ff0e00720b */ /* 0x000fe40003f55000 */
[----:B------:R-:W-:Y:S11]  /*1ea00*/  @P1 MUFU.RCP R7, R13 ;  /* 0x0000000d00071308 */ /* 0x000ff60000001000 */
[----:B------:R-:W1:Y:S01]  /*1ea10*/  @P2 MUFU.LG2 R11, R14 ;  /* 0x0000000e000b2308 */ /* 0x000e620000000c00 */
[----:B------:R-:W-:-:S07]  /*1ea20*/  @P2 FMUL.FTZ R15, R2, 0.69314718246459960938 ;  /* 0x3f317218020f2820 */ /* 0x000fce0000410000 */
[----:B------:R2:W3:Y:S01]  /*1ea30*/  @P2 MUFU.RCP R6, R14 ;  /* 0x0000000e00062308 */ /* 0x0004e20000001000 */
        /* <DEDUP_REMOVED lines=8> */
.L_x_1840:
[----:B------:R-:W2:Y:S01]  /*1eac0*/  LDL.LU R2, [R1+0x8] ;  /* 0x0000080001027983 */ /* 0x000ea20000300800 */
[----:B------:R-:W-:Y:S01]  /*1ead0*/  IADD3 R4, R12, 0x30860, RZ ;  /* 0x000308600c047810 */ /* 0x000fe20007ffe0ff */
[-C--:B------:R-:W-:Y:S01]  /*1eae0*/  FMUL.FTZ R24, R24, R7.reuse ;  /* 0x0000000718187220 */ /* 0x080fe20000410000 */
[----:B------:R-:W-:Y:S01]  /*1eaf0*/  FMUL.FTZ R25, R25, R7 ;  /* 0x0000000719197220 */ /* 0x000fe20000410000 */
[----:B------:R-:W3:Y:S01]  /*1eb00*/  LDL.LU R20, [R1+0x78] ;  /* 0x0000780001147983 */ /* 0x000ee20000300800 */
[----:B------:R-:W-:-:S05]  /*1eb10*/  VIADD R202, R202, 0x1 ;  /* 0x00000001caca7836 */ /* 0x000fca0000000000 */
[----:B------:R-:W-:Y:S01]  /*1eb20*/  ISETP.NE.AND P1, PT, R202, 0x2, PT ;  /* 0x00000002ca00780c */ /* 0x000fe20003f25270 */
[-C--:B0-----:R-:W-:Y:S01]  /*1eb30*/  FMUL.FTZ R152, R32, R7.reuse ;  /* 0x0000000720987220 */ /* 0x081fe20000410000 */
        /* <DEDUP_REMOVED lines=128> */
[----:B---3--:R-:W-:-:S03]  /*1f340*/  VIADD R20, R20, 0x1 ;  /* 0x0000000114147836 */ /* 0x008fc60000000000 */
[----:B------:R0:W-:Y:S02]  /*1f350*/  SYNCS.ARRIVE.TRANS64.RED.A1T0 RZ, [R4+URZ], RZ ;  /* 0x000000ff04ff79a7 */ /* 0x0001e4000810043f */
[----:B------:R1:W-:Y:S01]  /*1f360*/  STL [R1+0x78], R20 ;  /* 0x0000781401007387 */ /* 0x0003e20000100800 */
[----:B------:R-:W-:Y:S01]  /*1f370*/  FMUL.FTZ R2, R37, R7 ;  /* 0x0000000725027220 */ /* 0x000fe20000410000 */
[----:B0-----:R-:W-:-:S07]  /*1f380*/  FMUL.FTZ R4, R47, R6 ;  /* 0x000000062f047220 */ /* 0x001fce0000410000 */
.L_x_1666:
[----:B------:R-:W0:Y:S08]  /*1f390*/  S2UR UR4, SR_CgaCtaId ;  /* 0x00000000000479c3 */ /* 0x000e300000008800 */
[----:B------:R-:W-:Y:S01]  /*1f3a0*/  BAR.SYNC.DEFER_BLOCKING 0x5, 0x180 ;  /* 0x0146000000007b1d */ /* 0x000fe20000010000 */
[----:B------:R-:W-:-:S05]  /*1f3b0*/  MOV R18, 0x400 ;  /* 0x0000040000127802 */ /* 0x000fca0000000f00 */
[----:B------:R-:W-:Y:S01]  /*1f3c0*/  BSSY B0, `(.L_x_1841) ;  /* 0x00002cc000007945 */ /* 0x000fe20003800000 */
[----:B0-----:R-:W-:-:S05]  /*1f3d0*/  IMAD.U32 R6, RZ, RZ, UR4 ;  /* 0x00000004ff067e24 */ /* 0x001fca000f8e00ff */
[----:B------:R0:W-:Y:S01]  /*1f3e0*/  STL [R1+0x8], R6 ;  /* 0x0000080601007387 */ /* 0x0001e20000100800 */
[----:B------:R-:W-:-:S05]  /*1f3f0*/  LEA R18, R6, R18, 0x18 ;  /* 0x0000001206127211 */ /* 0x000fca00078ec0ff */
[----:B------:R0:W2:Y:S01]  /*1f400*/  LDS.128 R36, [R18+0x308d0] ;  /* 0x0308d00012247984 */ /* 0x0000a20000000c00 */
[----:B------:R-:W-:Y:S06]  /*1f410*/  BAR.ARV 0x4, 0x180 ;  /* 0x0106000000007b1d */ /* 0x000fec0000002000 */
[----:B------:R-:W-:Y:S05]  /*1f420*/  @P0 BRA `(.L_x_1842) ;  /* 0x0000001c00cc0947 */ /* 0x000fea0003800000 */
[----:B-1----:R-:W3:Y:S01]  /*1f430*/  LDL R20, [R1+0xb0] ;  /* 0x0000b00001147983 */ /* 0x002ee20000100800 */
[----:B------:R-:W-:-:S03]  /*1f440*/  ULDC.64 UR4, c[0x0][0xc00] ;  /* 0x0003000000047ab9 */ /* 0x000fc60000000a00 */
[----:B------:R-:W4:Y:S01]  /*1f450*/  LDL R176, [R1+0x74] ;  /* 0x0000740001b07983 */ /* 0x000f220000100800 */
[----:B------:R-:W1:Y:S03]  /*1f460*/  S2R R21, SR_SWINHI ;  /* 0x0000000000157919 */ /* 0x000e660000002f00 */
[----:B------:R-:W4:Y:S01]  /*1f470*/  LDL R174, [R1+0x70] ;  /* 0x0000700001ae7983 */ /* 0x000f220000100800 */
[----:B0-----:R-:W-:Y:S02]  /*1f480*/  MOV R6, R18 ;  /* 0x0000001200067202 */ /* 0x001fe40000000f00 */
[----:B-1----:R-:W-:Y:S02]  /*1f490*/  MOV R7, R21 ;  /* 0x0000001500077202 */ /* 0x002fe40000000f00 */
        /* <DEDUP_REMOVED lines=28> */
[----:B------:R-:W-:Y:S01]  /*1f660*/  MOV R2, RZ ;  /* 0x000000ff00027202 */ /* 0x000fe20000000f00 */
[----:B------:R-:W-:Y:S01]  /*1f670*/  BAR.SYNC.DEFER_BLOCKING 0x1, 0x100 ;  /* 0x0044000000007b1d */ /* 0x000fe20000010000 */
[----:B---3--:R-:W-:-:S03]  /*1f680*/  IMAD.WIDE R20, R20, 0x2, R6 ;  /* 0x0000000214147825 */ /* 0x008fc600078e0206 */
[C---:B------:R-:W-:Y:S02]  /*1f690*/  IADD3 R43, P1, R20.reuse, 0x20, RZ ;  /* 0x00000020142b7810 */ /* 0x040fe40007f3e0ff */
[----:B------:R-:W-:Y:S02]  /*1f6a0*/  IADD3 R47, P0, R20, 0x40, RZ ;  /* 0x00000040142f7810 */ /* 0x000fe40007f1e0ff */
[----:B------:R-:W-:Y:S02]  /*1f6b0*/  LOP3.LUT R42, R43, 0x380, RZ, 0xc0, !PT ;  /* 0x000003802b2a7812 */ /* 0x000fe400078ec0ff */
[----:B------:R-:W-:Y:S02]  /*1f6c0*/  LOP3.LUT R46, R47, 0x380, RZ, 0xc0, !PT ;  /* 0x000003802f2e7812 */ /* 0x000fe400078ec0ff */
[----:B------:R-:W-:Y:S02]  /*1f6d0*/  SHF.R.U64 R42, R42, 0x3, RZ ;  /* 0x000000032a2a7819 */ /* 0x000fe400000012ff */
[----:B------:R-:W-:-:S02]  /*1f6e0*/  IADD3 R111, P5, R20, 0x4040, RZ ;  /* 0x00004040146f7810 */ /* 0x000fc40007fbe0ff */
[----:B------:R-:W-:Y:S02]  /*1f6f0*/  SHF.R.U64 R46, R46, 0x3, RZ ;  /* 0x000000032e2e7819 */ /* 0x000fe400000012ff */
[----:B------:R-:W-:Y:S02]  /*1f700*/  LOP3.LUT R42, R42, R43, RZ, 0x3c, !PT ;  /* 0x0000002b2a2a7212 */ /* 0x000fe400078e3cff */
[----:B------:R-:W-:Y:S02]  /*1f710*/  IADD3.X R43, RZ, R21, RZ, P1, !PT ;  /* 0x00000015ff2b7210 */ /* 0x000fe40000ffe4ff */
[C---:B------:R-:W-:Y:S02]  /*1f720*/  IADD3 R97, P4, R20.reuse, 0x60, RZ ;  /* 0x0000006014617810 */ /* 0x040fe40007f9e0ff */
[C---:B------:R-:W-:Y:S02]  /*1f730*/  IADD3 R103, P3, R20.reuse, 0x4000, RZ ;  /* 0x0000400014677810 */ /* 0x040fe40007f7e0ff */
[----:B------:R-:W-:-:S02]  /*1f740*/  IADD3 R107, P6, R20, 0x4020, RZ ;  /* 0x00004020146b7810 */ /* 0x000fc40007fde0ff */
[C---:B------:R-:W-:Y:S02]  /*1f750*/  IADD3 R115, P2, R20.reuse, 0x4060, RZ ;  /* 0x0000406014737810 */ /* 0x040fe40007f5e0ff */
[----:B------:R-:W-:Y:S02]  /*1f760*/  IADD3 R119, P1, R20, 0x8000, RZ ;  /* 0x0000800014777810 */ /* 0x000fe40007f3e0ff */
[----:B------:R-:W-:Y:S02]  /*1f770*/  LOP3.LUT R110, R111, 0x380, RZ, 0xc0, !PT ;  /* 0x000003806f6e7812 */ /* 0x000fe400078ec0ff */
[----:B------:R-:W-:Y:S01]  /*1f780*/  LOP3.LUT R46, R46, R47, RZ, 0x3c, !PT ;  /* 0x0000002f2e2e7212 */ /* 0x000fe200078e3cff */
[----:B------:R-:W-:Y:S01]  /*1f790*/  IMAD.X R47, RZ, RZ, R21, P0 ;  /* 0x000000ffff2f7224 */ /* 0x000fe200000e0615 */
[----:B-----5:R-:W-:Y:S02]  /*1f7a0*/  LOP3.LUT R96, R97, 0x380, RZ, 0xc0, !PT ;  /* 0x0000038061607812 */ /* 0x020fe400078ec0ff */
[----:B------:R-:W-:-:S02]  /*1f7b0*/  LOP3.LUT R102, R103, 0x380, RZ, 0xc0, !PT ;  /* 0x0000038067667812 */ /* 0x000fc400078ec0ff */
[----:B------:R-:W-:Y:S02]  /*1f7c0*/  LOP3.LUT R106, R107, 0x380, RZ, 0xc0, !PT ;  /* 0x000003806b6a7812 */ /* 0x000fe400078ec0ff */
[----:B------:R-:W-:Y:S02]  /*1f7d0*/  LOP3.LUT R114, R115, 0x380, RZ, 0xc0, !PT ;  /* 0x0000038073727812 */ /* 0x000fe400078ec0ff */
[----:B------:R-:W-:Y:S02]  /*1f7e0*/  LOP3.LUT R118, R119, 0x380, RZ, 0xc0, !PT ;  /* 0x0000038077767812 */ /* 0x000fe400078ec0ff */
[----:B------:R-:W-:Y:S02]  /*1f7f0*/  IADD3 R123, P0, R20, 0x8020, RZ ;  /* 0x00008020147b7810 */ /* 0x000fe40007f1e0ff */
[----:B------:R-:W-:Y:S02]  /*1f800*/  SHF.R.U64 R110, R110, 0x3, RZ ;  /* 0x000000036e6e7819 */ /* 0x000fe400000012ff */
[----:B------:R-:W-:-:S02]  /*1f810*/  LOP3.LUT R131, R20, 0x380, RZ, 0xc0, !PT ;  /* 0x0000038014837812 */ /* 0x000fc400078ec0ff */
[----:B------:R-:W-:Y:S02]  /*1f820*/  SHF.R.U64 R96, R96, 0x3, RZ ;  /* 0x0000000360607819 */ /* 0x000fe400000012ff */
[----:B------:R-:W-:Y:S02]  /*1f830*/  SHF.R.U64 R102, R102, 0x3, RZ ;  /* 0x0000000366667819 */ /* 0x000fe400000012ff */
[----:B------:R-:W-:Y:S02]  /*1f840*/  SHF.R.U64 R106, R106, 0x3, RZ ;  /* 0x000000036a6a7819 */ /* 0x000fe400000012ff */
[----:B------:R-:W-:Y:S02]  /*1f850*/  SHF.R.U64 R114, R114, 0x3, RZ ;  /* 0x0000000372727819 */ /* 0x000fe400000012ff */
[----:B------:R-:W-:Y:S02]  /*1f860*/  SHF.R.U64 R118, R118, 0x3, RZ ;  /* 0x0000000376767819 */ /* 0x000fe400000012ff */
[----:B------:R-:W-:-:S02]  /*1f870*/  LOP3.LUT R122, R123, 0x380, RZ, 0xc0, !PT ;  /* 0x000003807b7a7812 */ /* 0x000fc400078ec0ff */
[----:B------:R-:W-:Y:S01]  /*1f880*/  LOP3.LUT R110, R110, R111, RZ, 0x3c, !PT ;  /* 0x0000006f6e6e7212 */ /* 0x000fe200078e3cff */
[--C-:B------:R-:W-:Y:S01]  /*1f890*/  IMAD.X R111, RZ, RZ, R21.reuse, P5 ;  /* 0x000000ffff6f7224 */ /* 0x100fe200028e0615 */
[----:B------:R-:W-:Y:S02]  /*1f8a0*/  SHF.R.U64 R131, R131, 0x3, RZ ;  /* 0x0000000383837819 */ /* 0x000fe400000012ff */
[----:B------:R-:W-:Y:S02]  /*1f8b0*/  IADD3 R173, P5, R20, 0xc020, RZ ;  /* 0x0000c02014ad7810 */ /* 0x000fe40007fbe0ff */
[----:B------:R-:W-:Y:S01]  /*1f8c0*/  LOP3.LUT R96, R96, R97, RZ, 0x3c, !PT ;  /* 0x0000006160607212 */ /* 0x000fe200078e3cff */
[--C-:B------:R-:W-:Y:S01]  /*1f8d0*/  IMAD.X R97, RZ, RZ, R21.reuse, P4 ;  /* 0x000000ffff617224 */ /* 0x100fe200020e0615 */
[----:B------:R-:W-:Y:S01]  /*1f8e0*/  LOP3.LUT R102, R102, R103, RZ, 0x3c, !PT ;  /* 0x0000006766667212 */ /* 0x000fe200078e3cff */
[----:B------:R-:W-:Y:S01]  /*1f8f0*/  IMAD.X R103, RZ, RZ, R21, P3 ;  /* 0x000000ffff677224 */ /* 0x000fe200018e0615 */
[----:B------:R-:W-:-:S02]  /*1f900*/  LOP3.LUT R106, R106, R107, RZ, 0x3c, !PT ;  /* 0x0000006b6a6a7212 */ /* 0x000fc400078e3cff */
[----:B------:R-:W-:Y:S01]  /*1f910*/  LOP3.LUT R114, R114, R115, RZ, 0x3c, !PT ;  /* 0x0000007372727212 */ /* 0x000fe200078e3cff */
[----:B------:R-:W-:Y:S01]  /*1f920*/  IMAD.X R115, RZ, RZ, R21, P2 ;  /* 0x000000ffff737224 */ /* 0x000fe200010e0615 */
[----:B------:R-:W-:Y:S02]  /*1f930*/  LOP3.LUT R118, R118, R119, RZ, 0x3c, !PT ;  /* 0x0000007776767212 */ /* 0x000fe400078e3cff */
[----:B------:R-:W-:Y:S02]  /*1f940*/  SHF.R.U64 R122, R122, 0x3, RZ ;  /* 0x000000037a7a7819 */ /* 0x000fe400000012ff */
[-C--:B------:R-:W-:Y:S02]  /*1f950*/  IADD3.X R107, RZ, R21.reuse, RZ, P6, !PT ;  /* 0x00000015ff6b7210 */ /* 0x080fe400037fe4ff */
[----:B------:R-:W-:Y:S02]  /*1f960*/  IADD3.X R119, RZ, R21, RZ, P1, !PT ;  /* 0x00000015ff777210 */ /* 0x000fe40000ffe4ff */
[----:B------:R-:W-:-:S02]  /*1f970*/  IADD3 R125, P4, R20, 0x8040, RZ ;  /* 0x00008040147d7810 */ /* 0x000fc40007f9e0ff */
[C---:B------:R-:W-:Y:S02]  /*1f980*/  IADD3 R127, P3, R20.reuse, 0x8060, RZ ;  /* 0x00008060147f7810 */ /* 0x040fe40007f7e0ff */
[C---:B------:R-:W-:Y:S02]  /*1f990*/  IADD3 R129, P6, R20.reuse, 0xc000, RZ ;  /* 0x0000c00014817810 */ /* 0x040fe40007fde0ff */
[----:B------:R-:W-:Y:S02]  /*1f9a0*/  LOP3.LUT R130, R131, R20, RZ, 0x3c, !PT ;  /* 0x0000001483827212 */ /* 0x000fe400078e3cff */
[C---:B------:R-:W-:Y:S02]  /*1f9b0*/  IADD3 R175, P2, R20.reuse, 0xc040, RZ ;  /* 0x0000c04014af7810 */ /* 0x040fe40007f5e0ff */
[----:B------:R-:W-:Y:S01]  /*1f9c0*/  IADD3 R177, P1, R20, 0xc060, RZ ;  /* 0x0000c06014b17810 */ /* 0x000fe20007f3e0ff */
[----:B------:R-:W-:Y:S01]  /*1f9d0*/  IMAD.MOV.U32 R131, RZ, RZ, R21 ;  /* 0x000000ffff837224 */ /* 0x000fe200078e0015 */
[----:B------:R-:W-:-:S02]  /*1f9e0*/  LOP3.LUT R20, R173, 0x380, RZ, 0xc0, !PT ;  /* 0x00000380ad147812 */ /* 0x000fc400078ec0ff */
[----:B------:R-:W-:Y:S01]  /*1f9f0*/  LOP3.LUT R122, R122, R123, RZ, 0x3c, !PT ;  /* 0x0000007b7a7a7212 */ /* 0x000fe200078e3cff */
[--C-:B------:R-:W-:Y:S01]  /*1fa00*/  IMAD.X R123, RZ, RZ, R21.reuse, P0 ;  /* 0x000000ffff7b7224 */ /* 0x100fe200000e0615 */
[----:B------:R-:W-:Y:S02]  /*1fa10*/  ISETP.NE.U32.AND P0, PT, RZ, UR4, PT ;  /* 0x00000004ff007c0c */ /* 0x000fe4000bf05070 */
[----:B------:R-:W-:Y:S02]  /*1fa20*/  SHF.R.U64 R20, R20, 0x3, RZ ;  /* 0x0000000314147819 */ /* 0x000fe400000012ff */
[----:B------:R-:W-:Y:S02]  /*1fa30*/  LOP3.LUT R32, R175, 0x380, RZ, 0xc0, !PT ;  /* 0x00000380af207812 */ /* 0x000fe400078ec0ff */
[----:B------:R-:W-:Y:S01]  /*1fa40*/  LOP3.LUT R34, R177, 0x380, RZ, 0xc0, !PT ;  /* 0x00000380b1227812 */ /* 0x000fe200078ec0ff */
[----:B------:R-:W-:Y:S01]  /*1fa50*/  IMAD.X R29, RZ, RZ, R21, P5 ;  /* 0x000000ffff1d7224 */ /* 0x000fe200028e0615 */
[----:B------:R-:W-:-:S02]  /*1fa60*/  LOP3.LUT R124, R125, 0x380, RZ, 0xc0, !PT ;  /* 0x000003807d7c7812 */ /* 0x000fc400078ec0ff */
[----:B------:R-:W-:Y:S02]  /*1fa70*/  MOV R30, R130 ;  /* 0x00000082001e7202 */ /* 0x000fe40000000f00 */
[----:B------:R-:W-:Y:S02]  /*1fa80*/  LOP3.LUT R126, R127, 0x380, RZ, 0xc0, !PT ;  /* 0x000003807f7e7812 */ /* 0x000fe400078ec0ff */
[----:B------:R-:W-:Y:S01]  /*1fa90*/  ISETP.NE.AND.EX P0, PT, RZ, UR5, PT, P0 ;  /* 0x00000005ff007c0c */ /* 0x000fe2000bf05300 */
[----:B------:R-:W-:Y:S01]  /*1faa0*/  ULDC.64 UR4, c[0x0][0xc08] ;  /* 0x0003020000047ab9 */ /* 0x000fe20000000a00 */
[----:B------:R-:W-:Y:S01]  /*1fab0*/  LOP3.LUT R28, R20, R173, RZ, 0x3c, !PT ;  /* 0x000000ad141c7212 */ /* 0x000fe200078e3cff */
[----:B------:R-:W-:Y:S01]  /*1fac0*/  IMAD.X R131, RZ, RZ, R21, P2 ;  /* 0x000000ffff837224 */ /* 0x000fe200010e0615 */
[----:B------:R-:W-:Y:S02]  /*1fad0*/  SHF.R.U64 R32, R32, 0x3, RZ ;  /* 0x0000000320207819 */ /* 0x000fe400000012ff */
[----:B------:R-:W-:-:S02]  /*1fae0*/  SHF.R.U64 R34, R34, 0x3, RZ ;  /* 0x0000000322227819 */ /* 0x000fc400000012ff */
[----:B------:R-:W-:Y:S01]  /*1faf0*/  MOV R42, R42 ;  /* 0x0000002a002a7202 */ /* 0x000fe20000000f00 */
[----:B------:R0:W-:Y:S01]  /*1fb00*/  STSM.16.M88.4 [R30], R24 ;  /* 0x000000181e007844 */ /* 0x0001e20000000200 */
[----:B------:R-:W-:Y:S02]  /*1fb10*/  LOP3.LUT R128, R129, 0x380, RZ, 0xc0, !PT ;  /* 0x0000038081807812 */ /* 0x000fe400078ec0ff */
[----:B------:R-:W-:Y:S02]  /*1fb20*/  SHF.R.U64 R124, R124, 0x3, RZ ;  /* 0x000000037c7c7819 */ /* 0x000fe400000012ff */
[----:B------:R-:W-:Y:S02]  /*1fb30*/  ISETP.NE.U32.AND P2, PT, RZ, UR4, PT ;  /* 0x00000004ff007c0c */ /* 0x000fe4000bf45070 */
[----:B------:R-:W-:Y:S02]  /*1fb40*/  SHF.R.U64 R126, R126, 0x3, RZ ;  /* 0x000000037e7e7819 */ /* 0x000fe400000012ff */
[----:B------:R-:W-:-:S02]  /*1fb50*/  MOV R46, R46 ;  /* 0x0000002e002e7202 */ /* 0x000fc40000000f00 */
[----:B------:R-:W-:Y:S02]  /*1fb60*/  MOV R96, R96 ;  /* 0x0000006000607202 */ /* 0x000fe40000000f00 */
[----:B--2---:R-:W-:Y:S01]  /*1fb70*/  MOV R36, R28 ;  /* 0x0000001c00247202 */ /* 0x004fe20000000f00 */
[----:B------:R1:W-:Y:S01]  /*1fb80*/  STSM.16.M88.4 [R42], R8 ;  /* 0x000000082a007844 */ /* 0x0003e20000000200 */
[----:B------:R-:W-:Y:S02]  /*1fb90*/  LOP3.LUT R130, R32, R175, RZ, 0x3c, !PT ;  /* 0x000000af20827212 */ /* 0x000fe400078e3cff */
[----:B0-----:R-:W-:Y:S02]  /*1fba0*/  F2FP.F16.F32.PACK_AB R24, R49, R156 ;  /* 0x0000009c3118723e */ /* 0x001fe400000000ff */
[----:B------:R-:W-:Y:S02]  /*1fbb0*/  F2FP.F16.F32.PACK_AB R25, R51, R50 ;  /* 0x000000323319723e */ /* 0x000fe400000000ff */
[----:B------:R-:W-:-:S02]  /*1fbc0*/  F2FP.F16.F32.PACK_AB R26, R53, R157 ;  /* 0x0000009d351a723e */ /* 0x000fc400000000ff */
[----:B------:R-:W-:Y:S02]  /*1fbd0*/  F2FP.F16.F32.PACK_AB R27, R55, R54 ;  /* 0x00000036371b723e */ /* 0x000fe400000000ff */
[----:B------:R-:W-:Y:S02]  /*1fbe0*/  LOP3.LUT R20, R34, R177, RZ, 0x3c, !PT ;  /* 0x000000b122147212 */ /* 0x000fe400078e3cff */
[----:B------:R-:W-:Y:S02]  /*1fbf0*/  MOV R102, R102 ;  /* 0x0000006600667202 */ /* 0x000fe40000000f00 */
[----:B------:R-:W-:Y:S02]  /*1fc00*/  F2FP.F16.F32.PACK_AB R28, R57, R158 ;  /* 0x0000009e391c723e */ /* 0x000fe400000000ff */
[----:B------:R-:W-:Y:S02]  /*1fc10*/  F2FP.F16.F32.PACK_AB R29, R59, R58 ;  /* 0x0000003a3b1d723e */ /* 0x000fe400000000ff */
[----:B------:R-:W-:-:S02]  /*1fc20*/  F2FP.F16.F32.PACK_AB R30, R61, R159 ;  /* 0x0000009f3d1e723e */ /* 0x000fc400000000ff */
[----:B------:R-:W-:Y:S02]  /*1fc30*/  SHF.R.U64 R128, R128, 0x3, RZ ;  /* 0x0000000380807819 */ /* 0x000fe400000012ff */
[----:B------:R-:W-:Y:S01]  /*1fc40*/  LOP3.LUT R124, R124, R125, RZ, 0x3c, !PT ;  /* 0x0000007d7c7c7212 */ /* 0x000fe200078e3cff */
[--C-:B------:R-:W-:Y:S01]  /*1fc50*/  IMAD.X R125, RZ, RZ, R21.reuse, P4 ;  /* 0x000000ffff7d7224 */ /* 0x100fe200020e0615 */
[----:B------:R-:W-:Y:S02]  /*1fc60*/  MOV R106, R106 ;  /* 0x0000006a006a7202 */ /* 0x000fe40000000f00 */
[----:B------:R-:W-:Y:S02]  /*1fc70*/  F2FP.F16.F32.PACK_AB R32, R65, R64 ;  /* 0x000000404120723e */ /* 0x000fe400000000ff */
[----:B------:R-:W-:Y:S02]  /*1fc80*/  F2FP.F16.F32.PACK_AB R34, R69, R160 ;  /* 0x000000a04522723e */ /* 0x000fe400000000ff */
[----:B------:R-:W-:Y:S01]  /*1fc90*/  ISETP.NE.AND.EX P2, PT, RZ, UR5, PT, P2 ;  /* 0x00000005ff007c0c */ /* 0x000fe2000bf45320 */
[----:B------:R0:W-:Y:S01]  /*1fca0*/  STSM.16.M88.4 [R46], R12 ;  /* 0x0000000c2e007844 */ /* 0x0001e20000000200 */
[----:B------:R-:W-:Y:S01]  /*1fcb0*/  LOP3.LUT R126, R126, R127, RZ, 0x3c, !PT ;  /* 0x0000007f7e7e7212 */ /* 0x000fe200078e3cff */
[----:B------:R-:W-:Y:S01]  /*1fcc0*/  IMAD.X R127, RZ, RZ, R21, P3 ;  /* 0x000000ffff7f7224 */ /* 0x000fe200018e0615 */
[----:B------:R-:W-:-:S02]  /*1fcd0*/  MOV R110, R110 ;  /* 0x0000006e006e7202 */ /* 0x000fc40000000f00 */
[----:B-1----:R-:W-:Y:S02]  /*1fce0*/  F2FP.F16.F32.PACK_AB R8, R73, R161 ;  /* 0x000000a14908723e */ /* 0x002fe400000000ff */
[----:B------:R-:W-:Y:S02]  /*1fcf0*/  F2FP.F16.F32.PACK_AB R9, R75, R74 ;  /* 0x0000004a4b09723e */ /* 0x000fe400000000ff */
[----:B------:R-:W-:Y:S02]  /*1fd00*/  F2FP.F16.F32.PACK_AB R10, R77, R162 ;  /* 0x000000a24d0a723e */ /* 0x000fe400000000ff */
[----:B------:R-:W-:Y:S01]  /*1fd10*/  F2FP.F16.F32.PACK_AB R11, R79, R78 ;  /* 0x0000004e4f0b723e */ /* 0x000fe200000000ff */
[----:B------:R1:W-:Y:S01]  /*1fd20*/  STSM.16.M88.4 [R96], R24 ;  /* 0x0000001860007844 */ /* 0x0003e20000000200 */
[----:B------:R-:W-:Y:S02]  /*1fd30*/  MOV R114, R114 ;  /* 0x0000007200727202 */ /* 0x000fe40000000f00 */
[----:B------:R-:W-:Y:S01]  /*1fd40*/  LOP3.LUT R128, R128, R129, RZ, 0x3c, !PT ;  /* 0x0000008180807212 */ /* 0x000fe200078e3cff */
[----:B------:R-:W-:Y:S01]  /*1fd50*/  STSM.16.M88.4 [R102], R28 ;  /* 0x0000001c66007844 */ /* 0x000fe20000000200 */
[----:B0-----:R-:W-:-:S02]  /*1fd60*/  F2FP.F16.F32.PACK_AB R12, R81, R163 ;  /* 0x000000a3510c723e */ /* 0x001fc400000000ff */
[----:B------:R-:W-:Y:S02]  /*1fd70*/  F2FP.F16.F32.PACK_AB R13, R83, R82 ;  /* 0x00000052530d723e */ /* 0x000fe400000000ff */
[----:B------:R-:W-:Y:S02]  /*1fd80*/  F2FP.F16.F32.PACK_AB R14, R85, R164 ;  /* 0x000000a4550e723e */ /* 0x000fe400000000ff */
[----:B------:R-:W-:Y:S01]  /*1fd90*/  F2FP.F16.F32.PACK_AB R15, R87, R86 ;  /* 0x00000056570f723e */ /* 0x000fe200000000ff */
[----:B------:R-:W-:Y:S01]  /*1fda0*/  STSM.16.M88.4 [R106], R32 ;  /* 0x000000206a007844 */ /* 0x000fe20000000200 */
[----:B------:R-:W-:Y:S02]  /*1fdb0*/  MOV R118, R118 ;  /* 0x0000007600767202 */ /* 0x000fe40000000f00 */
[----:B------:R-:W-:Y:S02]  /*1fdc0*/  IADD3.X R129, RZ, R21, RZ, P6, !PT ;  /* 0x00000015ff817210 */ /* 0x000fe400037fe4ff */
[----:B-1----:R-:W-:-:S02]  /*1fdd0*/  F2FP.F16.F32.PACK_AB R24, R89, R165 ;  /* 0x000000a55918723e */ /* 0x002fc400000000ff */
[----:B------:R-:W-:Y:S02]  /*1fde0*/  F2FP.F16.F32.PACK_AB R25, R91, R90 ;  /* 0x0000005a5b19723e */ /* 0x000fe400000000ff */
[----:B------:R-:W-:Y:S02]  /*1fdf0*/  F2FP.F16.F32.PACK_AB R26, R93, R166 ;  /* 0x000000a65d1a723e */ /* 0x000fe400000000ff */
[----:B------:R-:W-:Y:S01]  /*1fe00*/  F2FP.F16.F32.PACK_AB R27, R95, R94 ;  /* 0x0000005e5f1b723e */ /* 0x000fe200000000ff */
[----:B------:R0:W-:Y:S01]  /*1fe10*/  STSM.16.M88.4 [R110], R8 ;  /* 0x000000086e007844 */ /* 0x0001e20000000200 */
[----:B------:R-:W-:Y:S02]  /*1fe20*/  MOV R122, R122 ;  /* 0x0000007a007a7202 */ /* 0x000fe40000000f00 */
[----:B------:R-:W-:Y:S02]  /*1fe30*/  F2FP.F16.F32.PACK_AB R64, R3, R167 ;  /* 0x000000a70340723e */ /* 0x000fe400000000ff */
[----:B------:R-:W-:Y:S01]  /*1fe40*/  F2FP.F16.F32.PACK_AB R65, R99, R98 ;  /* 0x000000626341723e */ /* 0x000fe200000000ff */
[----:B------:R-:W-:Y:S01]  /*1fe50*/  IMAD.X R21, RZ, RZ, R21, P1 ;  /* 0x000000ffff157224 */ /* 0x000fe200008e0615 */
[----:B------:R-:W-:-:S02]  /*1fe60*/  MOV R124, R124 ;  /* 0x0000007c007c7202 */ /* 0x000fc40000000f00 */
[----:B------:R-:W-:Y:S02]  /*1fe70*/  F2FP.F16.F32.PACK_AB R42, R109, R170 ;  /* 0x000000aa6d2a723e */ /* 0x000fe400000000ff */
[----:B------:R-:W-:Y:S01]  /*1fe80*/  F2FP.F16.F32.PACK_AB R43, R60, R56 ;  /* 0x000000383c2b723e */ /* 0x000fe200000000ff */
[----:B------:R1:W-:Y:S01]  /*1fe90*/  STSM.16.M88.4 [R114], R12 ;  /* 0x0000000c72007844 */ /* 0x0003e20000000200 */
[----:B------:R-:W-:Y:S02]  /*1fea0*/  MOV R126, R126 ;  /* 0x0000007e007e7202 */ /* 0x000fe40000000f00 */
[----:B0-----:R-:W-:Y:S02]  /*1feb0*/  F2FP.F16.F32.PACK_AB R8, R113, R112 ;  /* 0x000000707108723e */ /* 0x001fe400000000ff */
[----:B------:R-:W-:Y:S02]  /*1fec0*/  F2FP.F16.F32.PACK_AB R9, R68, R62 ;  /* 0x0000003e4409723e */ /* 0x000fe400000000ff */
[----:B------:R-:W-:-:S02]  /*1fed0*/  F2FP.F16.F32.PACK_AB R10, R117, R116 ;  /* 0x00000074750a723e */ /* 0x000fc400000000ff */
[----:B------:R-:W-:Y:S01]  /*1fee0*/  F2FP.F16.F32.PACK_AB R11, R72, R70 ;  /* 0x00000046480b723e */ /* 0x000fe200000000ff */
[----:B------:R0:W-:Y:S01]  /*1fef0*/  STSM.16.M88.4 [R118], R24 ;  /* 0x0000001876007844 */ /* 0x0001e20000000200 */
[----:B------:R-:W-:Y:S02]  /*1ff00*/  MOV R128, R128 ;  /* 0x0000008000807202 */ /* 0x000fe40000000f00 */
[----:B------:R-:W-:Y:S01]  /*1ff10*/  F2FP.F16.F32.PACK_AB R109, R100, R92 ;  /* 0x0000005c646d723e */ /* 0x000fe200000000ff */
[----:B------:R-:W-:Y:S01]  /*1ff20*/  STSM.16.M88.4 [R122], R64 ;  /* 0x000000407a007844 */ /* 0x000fe20000000200 */
[----:B-1----:R-:W-:Y:S02]  /*1ff30*/  F2FP.F16.F32.PACK_AB R12, R121, R120 ;  /* 0x00000078790c723e */ /* 0x002fe400000000ff */
[----:B------:R-:W-:Y:S02]  /*1ff40*/  F2FP.F16.F32.PACK_AB R13, R80, R76 ;  /* 0x0000004c500d723e */ /* 0x000fe400000000ff */
[----:B------:R-:W-:-:S02]  /*1ff50*/  F2FP.F16.F32.PACK_AB R14, R104, R171 ;  /* 0x000000ab680e723e */ /* 0x000fc400000000ff */
[----:B------:R-:W-:Y:S01]  /*1ff60*/  F2FP.F16.F32.PACK_AB R15, R88, R84 ;  /* 0x00000054580f723e */ /* 0x000fe200000000ff */
[----:B------:R-:W-:Y:S01]  /*1ff70*/  STSM.16.M88.4 [R124], R40 ;  /* 0x000000287c007844 */ /* 0x000fe20000000200 */
[----:B------:R-:W-:Y:S02]  /*1ff80*/  F2FP.F16.F32.PACK_AB R110, R133, R132 ;  /* 0x00000084856e723e */ /* 0x000fe400000000ff */
[----:B------:R-:W-:Y:S01]  /*1ff90*/  F2FP.F16.F32.PACK_AB R111, R135, R134 ;  /* 0x00000086876f723e */ /* 0x000fe200000000ff */
[----:B------:R1:W-:Y:S01]  /*1ffa0*/  STSM.16.M88.4 [R126], R8 ;  /* 0x000000087e007844 */ /* 0x0003e20000000200 */
[----:B------:R-:W-:Y:S01]  /*1ffb0*/  MOV R130, R130 ;  /* 0x0000008200827202 */ /* 0x000fe20000000f00 */
[----:B0-----:R-:W4:Y:S01]  /*1ffc0*/  LDC.64 R24, c[0x0][0xc00] ;  /* 0x00030000ff187b82 */ /* 0x001f220000000a00 */
[----:B------:R-:W-:Y:S01]  /*1ffd0*/  MOV R20, R20 ;  /* 0x0000001400147202 */ /* 0x000fe20000000f00 */
[----:B------:R-:W-:Y:S04]  /*1ffe0*/  STSM.16.M88.4 [R128], R12 ;  /* 0x0000000c80007844 */ /* 0x000fe80000000200 */
[----:B------:R-:W-:Y:S01]  /*1fff0*/  STSM.16.M88.4 [R36], R108 ;  /* 0x0000006c24007844 */ /* 0x000fe20000000200 */
[----:B------:R-:W-:Y:S01]  /*20000*/  ULDC UR4, c[0x0][0xa88] ;  /* 0x0002a20000047ab9 */ /* 0x000fe20000000800 */
[----:B------:R-:W0:Y:S02]  /*20010*/  LDC R21, c[0x0][0xbe8] ;  /* 0x0002fa00ff157b82 */ /* 0x000e240000000800 */
[----:B------:R-:W-:Y:S06]  /*20020*/  STSM.16.M88.4 [R130], R136 ;  /* 0x0000008882007844 */ /* 0x000fec0000000200 */
[----:B-1----:R-:W1:Y:S01]  /*20030*/  @P2 LDC.64 R8, c[0x0][0xc08] ;  /* 0x00030200ff082b82 */ /* 0x002e620000000a00 */
[----:B------:R2:W-:Y:S01]  /*20040*/  STSM.16.M88.4 [R20], R144 ;  /* 0x0000009014007844 */ /* 0x0005e20000000200 */
[----:B------:R-:W-:-:S02]  /*20050*/  IMAD.U32 R4, RZ, RZ, UR4 ;  /* 0x00000004ff047e24 */ /* 0x000fc4000f8e00ff */
[----:B----4-:R-:W-:-:S04]  /*20060*/  IMAD.WIDE R24, R176, 0x4, R24 ;  /* 0x00000004b0187825 */ /* 0x010fc800078e0218 */
[----:B------:R-:W-:Y:S01]  /*20070*/  BAR.SYNC.DEFER_BLOCKING 0x1, 0x100 ;  /* 0x0044000000007b1d */ /* 0x000fe20000010000 */
[----:B-1----:R-:W-:-:S05]  /*20080*/  @P2 IMAD.WIDE R8, R176, 0x4, R8 ;  /* 0x00000004b0082825 */ /* 0x002fca00078e0208 */
[----:B------:R1:W5:Y:S04]  /*20090*/  @P0 LDG.E R2, desc[UR60][R24.64] ;  /* 0x0000003c18020981 */ /* 0x000368000c1e1900 */
[----:B------:R1:W5:Y:S01]  /*200a0*/  @P2 LDG.E R4, desc[UR60][R8.64] ;  /* 0x0000003c08042981 */ /* 0x000362000c1e1900 */
[----:B0-----:R-:W-:-:S13]  /*200b0*/  ISETP.NE.AND P1, PT, R21, 0x1, PT ;  /* 0x000000011500780c */ /* 0x001fda0003f25270 */
[----:B------:R-:W0:Y:S08]  /*200c0*/  @P1 LDC R10, c[0x0][0xbec] ;  /* 0x0002fb00ff0a1b82 */ /* 0x000e300000000800 */
[----:B------:R-:W3:Y:S01]  /*200d0*/  @P1 LDC R27, c[0x0][0xbf0] ;  /* 0x0002fc00ff1b1b82 */ /* 0x000ee20000000800 */
[----:B--2---:R-:W-:Y:S01]  /*200e0*/  SHF.R.S32.HI R20, RZ, 0x1f, R174 ;  /* 0x0000001fff147819 */ /* 0x004fe200000114ae */
[----:B-1----:R-:W-:Y:S06]  /*200f0*/  @P2 BRA `(.L_x_1843) ;  /* 0x0000000000102947 */ /* 0x002fec0003800000 */
[----:B------:R-:W-:Y:S05]  /*20100*/  @!P0 BRA `(.L_x_1843) ;  /* 0x00000000000c8947 */ /* 0x000fea0003800000 */
[----:B------:R-:W2:Y:S04]  /*20110*/  LDG.E R3, desc[UR60][R24.64] ;  /* 0x0000003c18037981 */ /* 0x000ea8000c1e1900 */
[----:B-----5:R-:W2:Y:S02]  /*20120*/  LDG.E R4, desc[UR60][R24.64+0x4] ;  /* 0x0000043c18047981 */ /* 0x020ea4000c1e1900 */
[----:B--2---:R-:W-:-:S07]  /*20130*/  IMAD.IADD R4, R4, 0x1, -R3 ;  /* 0x0000000104047824 */ /* 0x004fce00078e0a03 */
.L_x_1843:
[----:B------:R-:W2:Y:S01]  /*20140*/  LDL R9, [R1+0x60] ;  /* 0x0000600001097983 */ /* 0x000ea20000100800 */
[----:B------:R-:W-:-:S03]  /*20150*/  ULDC.64 UR4, c[0x0][0xb90] ;  /* 0x0002e40000047ab9 */ /* 0x000fc60000000a00 */
[----:B------:R-:W4:Y:S01]  /*20160*/  LDL R82, [R1+0x68] ;  /* 0x0000680001527983 */ /* 0x000f220000100800 */
[----:B-----5:R-:W-:Y:S01]  /*20170*/  SHF.R.S32.HI R3, RZ, 0x1f, R2 ;  /* 0x0000001fff037819 */ /* 0x020fe20000011402 */
[----:B------:R-:W1:Y:S02]  /*20180*/  @P1 LDC R85, c[0x0][0xbec] ;  /* 0x0002fb00ff551b82 */ /* 0x000e640000000800 */
[----:B------:R-:W2:Y:S04]  /*20190*/  LDL.LU R86, [R1+0x48] ;  /* 0x0000480001567983 */ /* 0x000ea80000300800 */
[----:B------:R-:W4:Y:S01]  /*201a0*/  LDL R84, [R1+0x10] ;  /* 0x0000100001547983 */ /* 0x000f220000100800 */
[----:B------:R-:W-:Y:S01]  /*201b0*/  IMAD R8, R20, UR4, RZ ;  /* 0x0000000414087c24 */ /* 0x000fe2000f8e02ff */
[----:B------:R-:W-:-:S02]  /*201c0*/  SHF.R.S32.HI R36, RZ, 0x1f, R176 ;  /* 0x0000001fff247819 */ /* 0x000fc400000114b0 */
[----:B------:R-:W-:Y:S01]  /*201d0*/  SEL R80, R176, RZ, !P0 ;  /* 0x000000ffb0507207 */ /* 0x000fe20004000000 */
[----:B------:R-:W3:Y:S01]  /*201e0*/  LDL R30, [R1+0xac] ;  /* 0x0000ac00011e7983 */ /* 0x000ee20000100800 */
[----:B------:R-:W-:Y:S01]  /*201f0*/  IMAD R15, R174, UR5, R8 ;  /* 0x00000005ae0f7c24 */ /* 0x000fe2000f8e0208 */
[----:B------:R-:W-:Y:S01]  /*20200*/  SEL R36, R36, RZ, !P0 ;  /* 0x000000ff24247207 */ /* 0x000fe20004000000 */
[----:B------:R-:W-:Y:S01]  /*20210*/  IMAD R81, R4, R21, RZ ;  /* 0x0000001504517224 */ /* 0x000fe200078e02ff */
[----:B------:R-:W1:Y:S01]  /*20220*/  @P1 LDC R87, c[0x0][0xbf0] ;  /* 0x0002fc00ff571b82 */ /* 0x000e620000000800 */
[----:B--2---:R-:W-:Y:S02]  /*20230*/  IMAD.IADD R25, R9, 0x1, R86 ;  /* 0x0000000109197824 */ /* 0x004fe400078e0256 */
[----:B------:R-:W-:Y:S01]  /*20240*/  IMAD.WIDE.U32 R8, R174, UR4, R2 ;  /* 0x00000004ae087c25 */ /* 0x000fe2000f8e0002 */
[----:B------:R-:W-:Y:S02]  /*20250*/  ULDC.64 UR4, c[0x0][0xb98] ;  /* 0x0002e60000047ab9 */ /* 0x000fe40000000a00 */
[----:B------:R-:W-:Y:S01]  /*20260*/  MOV R11, R25 ;  /* 0x00000019000b7202 */ /* 0x000fe20000000f00 */
[----:B0-----:R-:W-:-:S04]  /*20270*/  @P1 IMAD.HI.U32 R10, R25, R10, RZ ;  /* 0x0000000a190a1227 */ /* 0x001fc800078e00ff */
[----:B----4-:R-:W-:Y:S01]  /*20280*/  IMAD R13, R84, 0x8, R82 ;  /* 0x00000008540d7824 */ /* 0x010fe200078e0252 */
[----:B---3--:R-:W-:Y:S01]  /*20290*/  @P1 SHF.R.U32.HI R11, RZ, R27, R10 ;  /* 0x0000001bff0b1219 */ /* 0x008fe2000001160a */
[----:B------:R-:W-:Y:S01]  /*202a0*/  IMAD.IADD R9, R9, 0x1, R15 ;  /* 0x0000000109097824 */ /* 0x000fe200078e020f */
[----:B------:R-:W2:Y:S01]  /*202b0*/  LDL R27, [R1+0x7c] ;  /* 0x00007c00011b7983 */ /* 0x000ea20000100800 */
[----:B------:R-:W-:Y:S01]  /*202c0*/  IMAD.SHL.U32 R13, R13, 0x8, RZ ;  /* 0x000000080d0d7824 */ /* 0x000fe200078e00ff */
[----:B------:R-:W-:Y:S01]  /*202d0*/  IADD3 R10, -R11, RZ, RZ ;  /* 0x000000ff0b0a7210 */ /* 0x000fe20007ffe1ff */
[----:B------:R-:W-:-:S04]  /*202e0*/  IMAD.WIDE.U32 R8, R80, UR4, R8 ;  /* 0x0000000450087c25 */ /* 0x000fc8000f8e0008 */
[----:B------:R-:W-:-:S04]  /*202f0*/  IMAD.WIDE R6, R13, 0x2, R6 ;  /* 0x000000020d067825 */ /* 0x000fc800078e0206 */
[----:B------:R-:W-:Y:S02]  /*20300*/  IMAD R15, R36, UR4, RZ ;  /* 0x00000004240f7c24 */ /* 0x000fe4000f8e02ff */
[----:B------:R-:W-:Y:S01]  /*20310*/  IMAD R13, R21, R10, R25 ;  /* 0x0000000a150d7224 */ /* 0x000fe200078e0219 */
[----:B------:R-:W-:Y:S01]  /*20320*/  IADD3 R10, P0, R11, R8, RZ ;  /* 0x000000080b0a7210 */ /* 0x000fe20007f1e0ff */
[----:B------:R-:W-:Y:S01]  /*20330*/  IMAD R12, R80, UR5, R15 ;  /* 0x00000005500c7c24 */ /* 0x000fe2000f8e020f */
[----:B------:R-:W-:Y:S01]  /*20340*/  SHF.R.S32.HI R15, RZ, 0x1f, R11 ;  /* 0x0000001fff0f7819 */ /* 0x000fe2000001140b */
[----:B------:R-:W-:Y:S01]  /*20350*/  ULDC.64 UR4, c[0x0][0xb88] ;  /* 0x0002e20000047ab9 */ /* 0x000fe20000000a00 */
[----:B------:R-:W-:Y:S02]  /*20360*/  SHF.R.S32.HI R8, RZ, 0x1f, R13 ;  /* 0x0000001fff087819 */ /* 0x000fe4000001140d */
[----:B------:R-:W-:Y:S02]  /*20370*/  IADD3.X R11, R15, R9, R12, P0, !PT ;  /* 0x000000090f0b7210 */ /* 0x000fe400007fe40c */
[----:B------:R-:W-:Y:S01]  /*20380*/  IADD3 R25, P5, R6, 0x1000, RZ ;  /* 0x0000100006197810 */ /* 0x000fe20007fbe0ff */
[----:B------:R-:W-:-:S02]  /*20390*/  IMAD R14, R8, UR4, RZ ;  /* 0x00000004080e7c24 */ /* 0x000fc4000f8e02ff */
[----:B------:R-:W-:Y:S01]  /*203a0*/  IMAD.WIDE.U32 R10, R13, UR4, R10 ;  /* 0x000000040d0a7c25 */ /* 0x000fe2000f8e000a */
[----:B------:R-:W-:-:S03]  /*203b0*/  LOP3.LUT R8, R25, 0x380, RZ, 0xc0, !PT ;  /* 0x0000038019087812 */ /* 0x000fc600078ec0ff */
[----:B------:R-:W-:Y:S01]  /*203c0*/  IMAD R15, R13, UR5, R14 ;  /* 0x000000050d0f7c24 */ /* 0x000fe2000f8e020e */
[----:B------:R-:W-:Y:S01]  /*203d0*/  ULDC.64 UR4, c[0x0][0xb50] ;  /* 0x0002d40000047ab9 */ /* 0x000fe20000000a00 */
[----:B------:R-:W-:Y:S02]  /*203e0*/  SHF.R.U64 R8, R8, 0x3, RZ ;  /* 0x0000000308087819 */ /* 0x000fe400000012ff */
[----:B------:R-:W-:Y:S01]  /*203f0*/  IMAD.IADD R11, R11, 0x1, R15 ;  /* 0x000000010b0b7824 */ /* 0x000fe200078e020f */
[----:B------:R-:W-:Y:S02]  /*20400*/  LEA R14, P0, R10, UR4, 0x2 ;  /* 0x000000040a0e7c11 */ /* 0x000fe4000f8010ff */
[----:B------:R-:W-:Y:S02]  /*20410*/  LOP3.LUT R8, R8, R25, RZ, 0x3c, !PT ;  /* 0x0000001908087212 */ /* 0x000fe400078e3cff */
[----:B------:R-:W-:Y:S02]  /*20420*/  LEA.HI.X R26, R10, UR5, R11, 0x2, P0 ;  /* 0x000000050a1a7c11 */ /* 0x000fe400080f140b */
[----:B------:R-:W-:-:S02]  /*20430*/  IADD3 R33, P2, R6, 0x5000, RZ ;  /* 0x0000500006217810 */ /* 0x000fc40007f5e0ff */
[C---:B------:R-:W-:Y:S02]  /*20440*/  IADD3 R9, P4, R6.reuse, 0x2000, RZ ;  /* 0x0000200006097810 */ /* 0x040fe40007f9e0ff */
[C---:B------:R-:W-:Y:S01]  /*20450*/  IADD3 R29, P3, R6.reuse, 0x4000, RZ ;  /* 0x00004000061d7810 */ /* 0x040fe20007f7e0ff */
[----:B------:R-:W-:Y:S01]  /*20460*/  SHFL.IDX PT, R54, R14, RZ, 0x1c1f ;  /* 0x001c1fff0e367589 */ /* 0x000fe200000e0000 */
[----:B------:R-:W-:Y:S01]  /*20470*/  IADD3 R25, P0, R6, 0x3000, RZ ;  /* 0x0000300006197810 */ /* 0x000fe20007f1e0ff */
[----:B------:R-:W-:Y:S01]  /*20480*/  IMAD.IADD R30, R30, 0x1, R86 ;  /* 0x000000011e1e7824 */ /* 0x000fe200078e0256 */
[----:B------:R-:W-:Y:S01]  /*20490*/  IADD3 R41, P6, R6, 0x6000, RZ ;  /* 0x0000600006297810 */ /* 0x000fe20007fde0ff */
[----:B------:R-:W-:Y:S01]  /*204a0*/  SHFL.IDX PT, R58, R14, 0x1, 0x1c1f ;  /* 0x003c1f000e3a7f89 */ /* 0x000fe200000e0000 */
[----:B------:R-:W-:Y:S01]  /*204b0*/  LOP3.LUT R24, R25, 0x380, RZ, 0xc0, !PT ;  /* 0x0000038019187812 */ /* 0x000fe200078ec0ff */
[----:B------:R-:W-:Y:S01]  /*204c0*/  ULDC.64 UR4, c[0x0][0xaa0] ;  /* 0x0002a80000047ab9 */ /* 0x000fe20000000a00 */
[----:B------:R-:W-:-:S02]  /*204d0*/  LOP3.LUT R32, R33, 0x380, RZ, 0xc0, !PT ;  /* 0x0000038021207812 */ /* 0x000fc400078ec0ff */
[----:B------:R-:W-:Y:S02]  /*204e0*/  SHF.R.U64 R24, R24, 0x3, RZ ;  /* 0x0000000318187819 */ /* 0x000fe400000012ff */
[----:B------:R-:W-:Y:S02]  /*204f0*/  SHF.R.U64 R32, R32, 0x3, RZ ;  /* 0x0000000320207819 */ /* 0x000fe400000012ff */
[----:B------:R-:W-:Y:S02]  /*20500*/  LOP3.LUT R24, R24, R25, RZ, 0x3c, !PT ;  /* 0x0000001918187212 */ /* 0x000fe400078e3cff */
[----:B------:R-:W-:Y:S02]  /*20510*/  IADD3.X R25, RZ, R7, RZ, P0, !PT ;  /* 0x00000007ff197210 */ /* 0x000fe400007fe4ff */
[----:B------:R-:W-:Y:S02]  /*20520*/  IADD3 R53, P0, R6, 0x9000, RZ ;  /* 0x0000900006357810 */ /* 0x000fe40007f1e0ff */
[----:B------:R-:W-:Y:S01]  /*20530*/  LOP3.LUT R32, R32, R33, RZ, 0x3c, !PT ;  /* 0x0000002120207212 */ /* 0x000fe200078e3cff */
[----:B------:R-:W-:Y:S01]  /*20540*/  IMAD.X R33, RZ, RZ, R7, P2 ;  /* 0x000000ffff217224 */ /* 0x000fe200010e0607 */
[----:B------:R-:W-:-:S02]  /*20550*/  LOP3.LUT R52, R53, 0x380, RZ, 0xc0, !PT ;  /* 0x0000038035347812 */ /* 0x000fc400078ec0ff */
[----:B------:R-:W-:Y:S01]  /*20560*/  IADD3 R61, P2, R6, 0xb000, RZ ;  /* 0x0000b000063d7810 */ /* 0x000fe20007f5e0ff */
[----:B------:R-:W0:Y:S01]  /*20570*/  SHFL.IDX PT, R55, R26, RZ, 0x1c1f ;  /* 0x001c1fff1a377589 */ /* 0x000e2200000e0000 */
[----:B------:R-:W-:Y:S02]  /*20580*/  LOP3.LUT R12, R9, 0x380, RZ, 0xc0, !PT ;  /* 0x00000380090c7812 */ /* 0x000fe400078ec0ff */
[----:B------:R-:W-:Y:S01]  /*20590*/  LOP3.LUT R28, R29, 0x380, RZ, 0xc0, !PT ;  /* 0x000003801d1c7812 */ /* 0x000fe200078ec0ff */
[----:B------:R-:W3:Y:S01]  /*205a0*/  SHFL.IDX PT, R59, R26, 0x1, 0x1c1f ;  /* 0x003c1f001a3b7f89 */ /* 0x000ee200000e0000 */
[----:B------:R-:W-:Y:S02]  /*205b0*/  SHF.R.U64 R52, R52, 0x3, RZ ;  /* 0x0000000334347819 */ /* 0x000fe400000012ff */
[----:B------:R-:W-:Y:S02]  /*205c0*/  LOP3.LUT R60, R61, 0x380, RZ, 0xc0, !PT ;  /* 0x000003803d3c7812 */ /* 0x000fe400078ec0ff */
[----:B------:R-:W-:-:S02]  /*205d0*/  SHF.R.U64 R12, R12, 0x3, RZ ;  /* 0x000000030c0c7819 */ /* 0x000fc400000012ff */
[----:B------:R-:W-:Y:S02]  /*205e0*/  SHF.R.U64 R28, R28, 0x3, RZ ;  /* 0x000000031c1c7819 */ /* 0x000fe400000012ff */
[----:B------:R-:W-:Y:S01]  /*205f0*/  LOP3.LUT R52, R52, R53, RZ, 0x3c, !PT ;  /* 0x0000003534347212 */ /* 0x000fe200078e3cff */
[--C-:B------:R-:W-:Y:S01]  /*20600*/  IMAD.X R53, RZ, RZ, R7.reuse, P0 ;  /* 0x000000ffff357224 */ /* 0x100fe200000e0607 */
[----:B------:R-:W-:Y:S01]  /*20610*/  SHF.R.U64 R60, R60, 0x3, RZ ;  /* 0x000000033c3c7819 */ /* 0x000fe200000012ff */
[--C-:B------:R-:W-:Y:S01]  /*20620*/  IMAD.X R13, RZ, RZ, R7.reuse, P4 ;  /* 0x000000ffff0d7224 */ /* 0x100fe200020e0607 */
[----:B------:R-:W-:Y:S01]  /*20630*/  LOP3.LUT R12, R12, R9, RZ, 0x3c, !PT ;  /* 0x000000090c0c7212 */ /* 0x000fe200078e3cff */
[--C-:B------:R-:W-:Y:S01]  /*20640*/  IMAD.X R9, RZ, RZ, R7.reuse, P5 ;  /* 0x000000ffff097224 */ /* 0x100fe200028e0607 */
[----:B------:R-:W-:Y:S01]  /*20650*/  LOP3.LUT R28, R28, R29, RZ, 0x3c, !PT ;  /* 0x0000001d1c1c7212 */ /* 0x000fe200078e3cff */
[----:B------:R-:W-:Y:S01]  /*20660*/  IMAD.X R29, RZ, RZ, R7, P3 ;  /* 0x000000ffff1d7224 */ /* 0x000fe200018e0607 */
[----:B------:R-:W-:-:S02]  /*20670*/  IADD3 R10, R30, 0x8, RZ ;  /* 0x000000081e0a7810 */ /* 0x000fc40007ffe0ff */
[C---:B------:R-:W-:Y:S02]  /*20680*/  IADD3 R45, P5, R6.reuse, 0x7000, RZ ;  /* 0x00007000062d7810 */ /* 0x040fe40007fbe0ff */
[----:B------:R-:W-:Y:S02]  /*20690*/  IADD3 R49, P4, R6, 0x8000, RZ ;  /* 0x0000800006317810 */ /* 0x000fe40007f9e0ff */
[----:B------:R-:W-:Y:S01]  /*206a0*/  LOP3.LUT R60, R60, R61, RZ, 0x3c, !PT ;  /* 0x0000003d3c3c7212 */ /* 0x000fe200078e3cff */
[----:B------:R-:W-:Y:S01]  /*206b0*/  IMAD.X R61, RZ, RZ, R7, P2 ;  /* 0x000000ffff3d7224 */ /* 0x000fe200010e0607 */
[----:B------:R-:W-:Y:S01]  /*206c0*/  IADD3 R57, P3, R6, 0xa000, RZ ;  /* 0x0000a00006397810 */ /* 0x000fe20007f7e0ff */
[----:B------:R-:W-:Y:S01]  /*206d0*/  IMAD R3, R3, UR4, RZ ;  /* 0x0000000403037c24 */ /* 0x000fe2000f8e02ff */
[----:B------:R-:W-:Y:S02]  /*206e0*/  LOP3.LUT R40, R41, 0x380, RZ, 0xc0, !PT ;  /* 0x0000038029287812 */ /* 0x000fe400078ec0ff */
[----:B------:R-:W-:-:S02]  /*206f0*/  LOP3.LUT R44, R45, 0x380, RZ, 0xc0, !PT ;  /* 0x000003802d2c7812 */ /* 0x000fc400078ec0ff */
[----:B------:R-:W-:Y:S02]  /*20700*/  LOP3.LUT R48, R49, 0x380, RZ, 0xc0, !PT ;  /* 0x0000038031307812 */ /* 0x000fe400078ec0ff */
[----:B------:R-:W-:Y:S01]  /*20710*/  LOP3.LUT R56, R57, 0x380, RZ, 0xc0, !PT ;  /* 0x0000038039387812 */ /* 0x000fe200078ec0ff */
[----:B------:R-:W-:Y:S01]  /*20720*/  IMAD R83, R2, UR5, R3 ;  /* 0x0000000502537c24 */ /* 0x000fe2000f8e0203 */
[----:B------:R-:W-:Y:S01]  /*20730*/  SHF.R.U64 R40, R40, 0x3, RZ ;  /* 0x0000000328287819 */ /* 0x000fe200000012ff */
[----:B------:R-:W-:Y:S01]  /*20740*/  IMAD.WIDE.U32 R2, R2, UR4, RZ ;  /* 0x0000000402027c25 */ /* 0x000fe2000f8e00ff */
[----:B------:R-:W-:Y:S01]  /*20750*/  SHF.R.U64 R44, R44, 0x3, RZ ;  /* 0x000000032c2c7819 */ /* 0x000fe200000012ff */
[----:B------:R-:W-:Y:S01]  /*20760*/  ULDC.64 UR4, c[0x0][0xae8] ;  /* 0x0002ba0000047ab9 */ /* 0x000fe20000000a00 */
[----:B------:R-:W-:Y:S02]  /*20770*/  SHF.R.U64 R48, R48, 0x3, RZ ;  /* 0x0000000330307819 */ /* 0x000fe400000012ff */
[----:B------:R-:W-:-:S02]  /*20780*/  LEA R82, R82, R84, 0x5 ;  /* 0x0000005452527211 */ /* 0x000fc400078e28ff */
[----:B------:R-:W-:Y:S01]  /*20790*/  SHF.R.U64 R56, R56, 0x3, RZ ;  /* 0x0000000338387819 */ /* 0x000fe200000012ff */
[----:B------:R-:W-:Y:S01]  /*207a0*/  IMAD.IADD R3, R3, 0x1, R83 ;  /* 0x0000000103037824 */ /* 0x000fe200078e0253 */
[----:B------:R-:W-:Y:S01]  /*207b0*/  LOP3.LUT R40, R40, R41, RZ, 0x3c, !PT ;  /* 0x0000002928287212 */ /* 0x000fe200078e3cff */
[----:B------:R-:W-:Y:S01]  /*207c0*/  IMAD R20, R20, UR4, RZ ;  /* 0x0000000414147c24 */ /* 0x000fe2000f8e02ff */
[----:B------:R-:W-:Y:S01]  /*207d0*/  LOP3.LUT R44, R44, R45, RZ, 0x3c, !PT ;  /* 0x0000002d2c2c7212 */ /* 0x000fe200078e3cff */
[--C-:B------:R-:W-:Y:S01]  /*207e0*/  IMAD.X R41, RZ, RZ, R7.reuse, P6 ;  /* 0x000000ffff297224 */ /* 0x100fe200030e0607 */
[----:B------:R-:W-:Y:S01]  /*207f0*/  LOP3.LUT R48, R48, R49, RZ, 0x3c, !PT ;  /* 0x0000003130307212 */ /* 0x000fe200078e3cff */
[--C-:B------:R-:W-:Y:S01]  /*20800*/  IMAD.X R49, RZ, RZ, R7.reuse, P4 ;  /* 0x000000ffff317224 */ /* 0x100fe200020e0607 */
[----:B------:R-:W-:Y:S01]  /*20810*/  LOP3.LUT R56, R56, R57, RZ, 0x3c, !PT ;  /* 0x0000003938387212 */ /* 0x000fe200078e3cff */
[----:B------:R-:W-:Y:S01]  /*20820*/  IMAD.IADD R82, R86, 0x1, R82 ;  /* 0x0000000156527824 */ /* 0x000fe200078e0252 */
[----:B------:R-:W-:Y:S01]  /*20830*/  IADD3.X R45, RZ, R7, RZ, P5, !PT ;  /* 0x00000007ff2d7210 */ /* 0x000fe20002ffe4ff */
[----:B------:R-:W-:Y:S01]  /*20840*/  IMAD.X R57, RZ, RZ, R7, P3 ;  /* 0x000000ffff397224 */ /* 0x000fe200018e0607 */
[----:B------:R-:W-:-:S02]  /*20850*/  IADD3 R65, P6, R6, 0xc000, RZ ;  /* 0x0000c00006417810 */ /* 0x000fc40007fde0ff */
[C---:B------:R-:W-:Y:S02]  /*20860*/  IADD3 R69, P5, R6.reuse, 0xd000, RZ ;  /* 0x0000d00006457810 */ /* 0x040fe40007fbe0ff */
[----:B------:R-:W-:Y:S01]  /*20870*/  IADD3 R73, P4, R6, 0xe000, RZ ;  /* 0x0000e00006497810 */ /* 0x000fe20007f9e0ff */
[----:B------:R-:W-:Y:S01]  /*20880*/  IMAD R83, R174, UR5, R20 ;  /* 0x00000005ae537c24 */ /* 0x000fe2000f8e0214 */
[----:B------:R-:W-:Y:S01]  /*20890*/  IADD3 R11, P3, R6, 0xf000, RZ ;  /* 0x0000f000060b7810 */ /* 0x000fe20007f7e0ff */
[----:B------:R-:W-:Y:S01]  /*208a0*/  IMAD.WIDE.U32 R2, R174, UR4, R2 ;  /* 0x00000004ae027c25 */ /* 0x000fe2000f8e0002 */
[----:B------:R-:W-:Y:S01]  /*208b0*/  LOP3.LUT R64, R65, 0x380, RZ, 0xc0, !PT ;  /* 0x0000038041407812 */ /* 0x000fe200078ec0ff */
[----:B------:R-:W-:Y:S01]  /*208c0*/  ULDC.64 UR4, c[0x0][0xaf0] ;  /* 0x0002bc0000047ab9 */ /* 0x000fe20000000a00 */
[----:B------:R-:W-:Y:S02]  /*208d0*/  LOP3.LUT R68, R69, 0x380, RZ, 0xc0, !PT ;  /* 0x0000038045447812 */ /* 0x000fe400078ec0ff */
[----:B------:R-:W-:Y:S01]  /*208e0*/  LOP3.LUT R72, R73, 0x380, RZ, 0xc0, !PT ;  /* 0x0000038049487812 */ /* 0x000fe200078ec0ff */
[----:B------:R-:W-:Y:S01]  /*208f0*/  IMAD.IADD R3, R3, 0x1, R83 ;  /* 0x0000000103037824 */ /* 0x000fe200078e0253 */
[----:B------:R-:W-:-:S02]  /*20900*/  LOP3.LUT R15, R6, 0x380, RZ, 0xc0, !PT ;  /* 0x00000380060f7812 */ /* 0x000fc400078ec0ff */
[----:B------:R-:W-:Y:S01]  /*20910*/  LOP3.LUT R4, R11, 0x380, RZ, 0xc0, !PT ;  /* 0x000003800b047812 */ /* 0x000fe200078ec0ff */
[----:B------:R-:W-:Y:S01]  /*20920*/  IMAD.MOV.U32 R83, RZ, RZ, R82 ;  /* 0x000000ffff537224 */ /* 0x000fe200078e0052 */
[----:B------:R-:W-:Y:S02]  /*20930*/  SHF.R.U64 R64, R64, 0x3, RZ ;  /* 0x0000000340407819 */ /* 0x000fe400000012ff */
[----:B------:R-:W-:Y:S02]  /*20940*/  SHF.R.U64 R68, R68, 0x3, RZ ;  /* 0x0000000344447819 */ /* 0x000fe400000012ff */
[----:B------:R-:W-:Y:S02]  /*20950*/  SHF.R.U64 R72, R72, 0x3, RZ ;  /* 0x0000000348487819 */ /* 0x000fe400000012ff */
[----:B------:R-:W-:Y:S02]  /*20960*/  SHF.R.U64 R15, R15, 0x3, RZ ;  /* 0x000000030f0f7819 */ /* 0x000fe400000012ff */
[----:B------:R-:W-:Y:S01]  /*20970*/  SHF.R.U64 R4, R4, 0x3, RZ ;  /* 0x0000000304047819 */ /* 0x000fe200000012ff */
[--C-:B------:R-:W-:Y:S01]  /*20980*/  IMAD.X R77, RZ, RZ, R7.reuse, P3 ;  /* 0x000000ffff4d7224 */ /* 0x100fe200018e0607 */
[----:B------:R-:W-:Y:S01]  /*20990*/  LOP3.LUT R64, R64, R65, RZ, 0x3c, !PT ;  /* 0x0000004140407212 */ /* 0x000fe200078e3cff */
[----:B------:R-:W-:Y:S01]  /*209a0*/  IMAD.X R65, RZ, RZ, R7, P6 ;  /* 0x000000ffff417224 */ /* 0x000fe200030e0607 */
[----:B------:R-:W-:-:S02]  /*209b0*/  LOP3.LUT R68, R68, R69, RZ, 0x3c, !PT ;  /* 0x0000004544447212 */ /* 0x000fc400078e3cff */
[----:B------:R-:W-:Y:S01]  /*209c0*/  LOP3.LUT R72, R72, R73, RZ, 0x3c, !PT ;  /* 0x0000004948487212 */ /* 0x000fe200078e3cff */
[----:B------:R-:W-:Y:S01]  /*209d0*/  IMAD.X R73, RZ, RZ, R7, P4 ;  /* 0x000000ffff497224 */ /* 0x000fe200020e0607 */
[----:B------:R-:W-:Y:S01]  /*209e0*/  LOP3.LUT R6, R15, R6, RZ, 0x3c, !PT ;  /* 0x000000060f067212 */ /* 0x000fe200078e3cff */
[----:B------:R-:W-:Y:S01]  /*209f0*/  IMAD.WIDE.U32 R2, R80, UR4, R2 ;  /* 0x0000000450027c25 */ /* 0x000fe2000f8e0002 */
[----:B------:R-:W-:Y:S02]  /*20a00*/  IADD3.X R69, RZ, R7, RZ, P5, !PT ;  /* 0x00000007ff457210 */ /* 0x000fe40002ffe4ff */
[----:B------:R-:W-:Y:S01]  /*20a10*/  LOP3.LUT R76, R4, R11, RZ, 0x3c, !PT ;  /* 0x0000000b044c7212 */ /* 0x000fe200078e3cff */
[----:B------:R-:W-:Y:S01]  /*20a20*/  IMAD.IADD R86, R84, 0x1, R86 ;  /* 0x0000000154567824 */ /* 0x000fe200078e0256 */
[----:B------:R-:W-:Y:S01]  /*20a30*/  BSSY B1, `(.L_x_1844) ;  /* 0x000004e000017945 */ /* 0x000fe20003800000 */
[----:B--2---:R-:W-:-:S04]  /*20a40*/  LOP3.LUT P0, RZ, R27, 0x3, RZ, 0xc0, !PT ;  /* 0x000000031bff7812 */ /* 0x004fc8000780c0ff */
[-C--:B------:R-:W-:Y:S02]  /*20a50*/  ISETP.GE.OR P2, PT, R30, R81.reuse, P0 ;  /* 0x000000511e00720c */ /* 0x080fe40000746670 */
[----:B------:R-:W-:-:S11]  /*20a60*/  ISETP.GE.OR P0, PT, R10, R81, P0 ;  /* 0x000000510a00720c */ /* 0x000fd60000706670 */
[----:B0-----:R0:W-:Y:S04]  /*20a70*/  @!P2 ST.E desc[UR60][R54.64], R5 ;  /* 0x000000053600a985 */ /* 0x0011e8000c10193c */
[----:B---3--:R1:W-:Y:S04]  /*20a80*/  @!P0 ST.E desc[UR60][R58.64], R0 ;  /* 0x000000003a008985 */ /* 0x0083e8000c10193c */
[----:B------:R-:W5:Y:S04]  /*20a90*/  LD.E.128 R8, desc[UR60][R8.64] ;  /* 0x0000003c08087980 */ /* 0x000f68000c101d00 */
[----:B0-----:R-:W5:Y:S01]  /*20aa0*/  LD.E.128 R4, desc[UR60][R6.64] ;  /* 0x0000003c06047980 */ /* 0x001f62000c101d00 */
[----:B-1----:R-:W-:-:S03]  /*20ab0*/  @P1 IMAD.HI.U32 R0, R82, R85, RZ ;  /* 0x0000005552001227 */ /* 0x002fc600078e00ff */
[----:B------:R-:W5:Y:S02]  /*20ac0*/  LD.E.128 R12, desc[UR60][R12.64] ;  /* 0x0000003c0c0c7980 */ /* 0x000f64000c101d00 */
[----:B------:R-:W-:Y:S01]  /*20ad0*/  @P1 SHF.R.U32.HI R83, RZ, R87, R0 ;  /* 0x00000057ff531219 */ /* 0x000fe20000011600 */
[----:B------:R-:W-:Y:S01]  /*20ae0*/  IMAD R85, R36, UR4, RZ ;  /* 0x0000000424557c24 */ /* 0x000fe2000f8e02ff */
[----:B------:R-:W5:Y:S02]  /*20af0*/  LD.E.128 R24, desc[UR60][R24.64] ;  /* 0x0000003c18187980 */ /* 0x000f64000c101d00 */
[----:B------:R-:W-:Y:S02]  /*20b00*/  SHF.R.S32.HI R0, RZ, 0x1f, R83 ;  /* 0x0000001fff007819 */ /* 0x000fe40000011453 */
[----:B------:R-:W-:Y:S01]  /*20b10*/  IADD3 R20, -R83, RZ, RZ ;  /* 0x000000ff53147210 */ /* 0x000fe20007ffe1ff */
[----:B------:R-:W-:Y:S01]  /*20b20*/  IMAD R85, R80, UR5, R85 ;  /* 0x0000000550557c24 */ /* 0x000fe2000f8e0255 */
[----:B------:R-:W-:Y:S01]  /*20b30*/  ULDC.64 UR4, c[0x0][0xae0] ;  /* 0x0002b80000047ab9 */ /* 0x000fe20000000a00 */
[----:B------:R-:W5:Y:S01]  /*20b40*/  LD.E.128 R28, desc[UR60][R28.64] ;  /* 0x0000003c1c1c7980 */ /* 0x000f62000c101d00 */
[----:B------:R-:W-:-:S02]  /*20b50*/  IMAD R0, R0, UR4, RZ ;  /* 0x0000000400007c24 */ /* 0x000fc4000f8e02ff */
[----:B------:R-:W-:Y:S01]  /*20b60*/  IMAD R21, R21, R20, R82 ;  /* 0x0000001415157224 */ /* 0x000fe200078e0252 */
[----:B------:R-:W5:Y:S01]  /*20b70*/  LD.E.128 R32, desc[UR60][R32.64] ;  /* 0x0000003c20207980 */ /* 0x000f62000c101d00 */
[----:B------:R-:W-:-:S03]  /*20b80*/  IMAD.IADD R3, R3, 0x1, R85 ;  /* 0x0000000103037824 */ /* 0x000fc600078e0255 */
[----:B------:R-:W5:Y:S01]  /*20b90*/  LD.E.128 R40, desc[UR60][R40.64] ;  /* 0x0000003c28287980 */ /* 0x000f62000c101d00 */
[----:B------:R-:W-:-:S03]  /*20ba0*/  IMAD R85, R83, UR5, R0 ;  /* 0x0000000553557c24 */ /* 0x000fc6000f8e0200 */
[----:B------:R-:W5:Y:S01]  /*20bb0*/  LD.E.128 R44, desc[UR60][R44.64] ;  /* 0x0000003c2c2c7980 */ /* 0x000f62000c101d00 */
[----:B------:R-:W-:-:S03]  /*20bc0*/  SHF.R.S32.HI R0, RZ, 0x1f, R21 ;  /* 0x0000001fff007819 */ /* 0x000fc60000011415 */
        /* <DEDUP_REMOVED lines=8> */
[----:B------:R-:W-:Y:S01]  /*20c50*/  IMAD.WIDE.U32 R2, R83, UR4, R2 ;  /* 0x0000000453027c25 */ /* 0x000fe2000f8e0002 */
[----:B------:R-:W-:Y:S01]  /*20c60*/  ULDC.64 UR4, c[0x0][0xad8] ;  /* 0x0002b60000047ab9 */ /* 0x000fe20000000a00 */
[----:B------:R-:W-:Y:S01]  /*20c70*/  @!PT LDS RZ, [RZ] ;  /* 0x00000000fffff984 */ /* 0x000fe20000000800 */
[----:B------:R-:W-:Y:S01]  /*20c80*/  @!PT LDS RZ, [RZ] ;  /* 0x00000000fffff984 */ /* 0x000fe20000000800 */
[----:B------:R-:W-:Y:S01]  /*20c90*/  @!PT LDS RZ, [RZ] ;  /* 0x00000000fffff984 */ /* 0x000fe20000000800 */
[----:B------:R-:W-:Y:S01]  /*20ca0*/  @!PT LDS RZ, [RZ] ;  /* 0x00000000fffff984 */ /* 0x000fe20000000800 */
[----:B------:R0:W-:Y:S06]  /*20cb0*/  MEMBAR.ALL.CTA ;  /* 0x0000000000007992 */ /* 0x0001ec0000008000 */
[----:B0-----:R-:W0:Y:S01]  /*20cc0*/  FENCE.VIEW.ASYNC.S ;  /* 0x00000000000073c6 */ /* 0x001e220000000000 */
[----:B------:R-:W-:-:S02]  /*20cd0*/  IMAD.IADD R3, R3, 0x1, R85 ;  /* 0x0000000103037824 */ /* 0x000fc400078e0255 */
[----:B------:R-:W-:Y:S01]  /*20ce0*/  IMAD R20, R0, UR4, RZ ;  /* 0x0000000400147c24 */ /* 0x000fe2000f8e02ff */
[C---:B------:R-:W-:Y:S01]  /*20cf0*/  IADD3 R0, R86.reuse, 0x20, RZ ;  /* 0x0000002056007810 */ /* 0x040fe20007ffe0ff */
[----:B------:R-:W-:Y:S01]  /*20d00*/  IMAD.WIDE.U32 R2, R21, UR4, R2 ;  /* 0x0000000415027c25 */ /* 0x000fe2000f8e0002 */
[----:B------:R-:W-:-:S03]  /*20d10*/  ISETP.GE.AND P2, PT, R86, R81, PT ;  /* 0x000000515600720c */ /* 0x000fc60003f46270 */
[----:B------:R-:W-:Y:S01]  /*20d20*/  IMAD R83, R21, UR5, R20 ;  /* 0x0000000515537c24 */ /* 0x000fe2000f8e0214 */
[-C--:B------:R-:W-:Y:S01]  /*20d30*/  ISETP.GE.AND P1, PT, R0, R81.reuse, PT ;  /* 0x000000510000720c */ /* 0x080fe20003f26270 */
[----:B------:R-:W-:Y:S01]  /*20d40*/  VIADD R0, R18, 0x30820 ;  /* 0x0003082012007836 */ /* 0x000fe20000000000 */
[----:B------:R-:W-:Y:S01]  /*20d50*/  ULDC.64 UR4, c[0x0][0xa80] ;  /* 0x0002a00000047ab9 */ /* 0x000fe20000000a00 */
[----:B------:R-:W-:Y:S01]  /*20d60*/  IMAD.IADD R3, R3, 0x1, R83 ;  /* 0x0000000103037824 */ /* 0x000fe200078e0253 */
[C---:B------:R-:W-:Y:S02]  /*20d70*/  LEA R36, P3, R2.reuse, UR4, 0x1 ;  /* 0x0000000402247c11 */ /* 0x040fe4000f8608ff */
[----:B------:R-:W-:Y:S02]  /*20d80*/  PRMT R0, RZ, 0x654, R0 ;  /* 0x00000654ff007816 */ /* 0x000fe40000000000 */
[----:B------:R-:W-:Y:S01]  /*20d90*/  LEA.HI.X R80, R2, UR5, R3, 0x1, P3 ;  /* 0x0000000502507c11 */ /* 0x000fe200098f0c03 */
[----:B------:R-:W-:Y:S01]  /*20da0*/  VIADD R20, R86, 0x40 ;  /* 0x0000004056147836 */ /* 0x000fe20000000000 */
[----:B0-----:R0:W1:Y:S01]  /*20db0*/  SHFL.IDX PT, R84, R36, RZ, 0x181f ;  /* 0x00181fff24547589 */ /* 0x00106200000e0000 */
[----:B------:R2:W-:Y:S03]  /*20dc0*/  SYNCS.ARRIVE.TRANS64.RED.A1T0 RZ, [R0+URZ], RZ ;  /* 0x000000ff00ff79a7 */ /* 0x0005e6000810043f */
[----:B------:R-:W-:Y:S01]  /*20dd0*/  ISETP.GE.AND P0, PT, R20, R81, PT ;  /* 0x000000511400720c */ /* 0x000fe20003f06270 */
[----:B--2---:R0:W2:Y:S01]  /*20de0*/  SHFL.IDX PT, R0, R80, RZ, 0x181f ;  /* 0x00181fff50007589 */ /* 0x0040a200000e0000 */
[----:B------:R-:W-:Y:S11]  /*20df0*/  @P2 BRA `(.L_x_1845) ;  /* 0x0000000000442947 */ /* 0x000ff60003800000 */
        /* <DEDUP_REMOVED lines=17> */
.L_x_1845:
[----:B------:R-:W-:Y:S05]  /*20f10*/  BSYNC B1 ;  /* 0x0000000000017941 */ /* 0x000fea0003800000 */
.L_x_1844:
        /* <DEDUP_REMOVED lines=9> */
[CC--:B---3--:R-:W-:Y:S02]  /*20fb0*/  @!P4 LEA R2, P6, R16.reuse, R20.reuse, 0x1 ;  /* 0x000000141002c211 */ /* 0x0c8fe400078c08ff */
        /* <DEDUP_REMOVED lines=11> */
.L_x_1847:
[----:B------:R-:W-:Y:S05]  /*21070*/  BSYNC B1 ;  /* 0x0000000000017941 */ /* 0x000fea0003800000 */
.L_x_1846:
        /* <DEDUP_REMOVED lines=9> */
[CC--:B---3--:R-:W-:Y:S02]  /*21110*/  @!P3 LEA R2, P6, R16.reuse, R8.reuse, 0x1 ;  /* 0x000000081002b211 */ /* 0x0c8fe400078c08ff */
        /* <DEDUP_REMOVED lines=11> */
.L_x_1849:
[----:B------:R-:W-:Y:S05]  /*211d0*/  BSYNC B1 ;  /* 0x0000000000017941 */ /* 0x000fea0003800000 */
.L_x_1848:
[----:B0-----:R-:W-:Y:S01]  /*211e0*/  IADD3 R0, R86, 0x60, RZ ;  /* 0x0000006056007810 */ /* 0x001fe20007ffe0ff */
[----:B--2-4-:R-:W0:Y:S03]  /*211f0*/  SHFL.IDX PT, R80, R80, 0x3, 0x181f ;  /* 0x00781f0050507f89 */ /* 0x014e2600000e0000 */
[----:B------:R-:W-:Y:S01]  /*21200*/  ISETP.GE.AND P0, PT, R0, R81, PT ;  /* 0x000000510000720c */ /* 0x000fe20003f06270 */
[----:B------:R-:W2:-:S12]  /*21210*/  SHFL.IDX PT, R36, R36, 0x3, 0x181f ;  /* 0x00781f0024247f89 */ /* 0x000e9800000e0000 */
[----:B------:R-:W-:Y:S05]  /*21220*/  @P0 BRA `(.L_x_1850) ;  /* 0x0000000c00940947 */ /* 0x000fea0003800000 */
[----:B------:R-:W-:Y:S02]  /*21230*/  ULDC UR4, c[0x0][0xac8] ;  /* 0x0002b20000047ab9 */ /* 0x000fe40000000800 */
[----:B------:R-:W-:Y:S02]  /*21240*/  ISETP.GE.AND P3, PT, R16, UR4, PT ;  /* 0x0000000410007c0c */ /* 0x000fe4000bf66270 */
[----:B------:R-:W-:Y:S02]  /*21250*/  ISETP.GE.AND P4, PT, R219, UR4, PT ;  /* 0x00000004db007c0c */ /* 0x000fe4000bf86270 */
[----:B------:R-:W-:-:S09]  /*21260*/  ISETP.GE.AND P5, PT, R19, UR4, PT ;  /* 0x0000000413007c0c */ /* 0x000fd2000bfa6270 */
[CC--:B--2---:R-:W-:Y:S02]  /*21270*/  @!P3 LEA R2, P0, R16.reuse, R36.reuse, 0x1 ;  /* 0x000000241002b211 */ /* 0x0c4fe400078008ff */
[-C--:B------:R-:W-:Y:S02]  /*21280*/  @!P4 LEA R4, P1, R201, R36.reuse, 0x1 ;  /* 0x00000024c904c211 */ /* 0x080fe400078208ff */
[----:B------:R-:W-:Y:S02]  /*21290*/  @!P5 LEA R6, P2, R19, R36, 0x1 ;  /* 0x000000241306d211 */ /* 0x000fe400078408ff */
        /* <DEDUP_REMOVED lines=12> */
.L_x_1842:
[----:B------:R-:W3:Y:S01]  /*21360*/  LDL R9, [R1+0x74] ;  /* 0x0000740001097983 */ /* 0x000ee20000100800 */
[----:B------:R-:W-:Y:S01]  /*21370*/  ULDC.64 UR4, c[0x0][0xc00] ;  /* 0x0003000000047ab9 */ /* 0x000fe20000000a00 */
[----:B------:R-:W3:Y:S01]  /*21380*/  LDC.64 R2, c[0x0][0xc00] ;  /* 0x00030000ff027b82 */ /* 0x000ee20000000a00 */
[----:B------:R-:W-:Y:S01]  /*21390*/  ISETP.NE.U32.AND P0, PT, RZ, UR4, PT ;  /* 0x00000004ff007c0c */ /* 0x000fe2000bf05070 */
[----:B0-----:R-:W-:-:S03]  /*213a0*/  IMAD.MOV.U32 R6, RZ, RZ, RZ ;  /* 0x000000ffff067224 */ /* 0x001fc600078e00ff */
[----:B------:R-:W-:Y:S01]  /*213b0*/  ISETP.NE.AND.EX P0, PT, RZ, UR5, PT, P0 ;  /* 0x00000005ff007c0c */ /* 0x000fe2000bf05300 */
[----:B------:R-:W-:Y:S02]  /*213c0*/  ULDC.64 UR4, c[0x0][0xc08] ;  /* 0x0003020000047ab9 */ /* 0x000fe40000000a00 */
[----:B------:R-:W-:Y:S01]  /*213d0*/  ISETP.NE.U32.AND P1, PT, RZ, UR4, PT ;  /* 0x00000004ff007c0c */ /* 0x000fe2000bf25070 */
[----:B------:R-:W0:Y:S03]  /*213e0*/  LDC R25, c[0x0][0xbe8] ;  /* 0x0002fa00ff197b82 */ /* 0x000e260000000800 */
[----:B------:R-:W-:-:S13]  /*213f0*/  ISETP.NE.AND.EX P1, PT, RZ, UR5, PT, P1 ;  /* 0x00000005ff007c0c */ /* 0x000fda000bf25310 */
[----:B------:R-:W4:Y:S01]  /*21400*/  @P1 LDC.64 R4, c[0x0][0xc08] ;  /* 0x00030200ff041b82 */ /* 0x000f220000000a00 */
[----:B------:R-:W-:Y:S02]  /*21410*/  ULDC UR4, c[0x0][0xa88] ;  /* 0x0002a20000047ab9 */ /* 0x000fe40000000800 */
[----:B------:R-:W-:Y:S01]  /*21420*/  IMAD.U32 R0, RZ, RZ, UR4 ;  /* 0x00000004ff007e24 */ /* 0x000fe2000f8e00ff */
[----:B------:R-:W1:Y:S01]  /*21430*/  S2R R8, SR_TID.X ;  /* 0x0000000000087919 */ /* 0x000e620000002100 */
[----:B---3--:R-:W-:-:S04]  /*21440*/  IMAD.WIDE R2, R9, 0x4, R2 ;  /* 0x0000000409027825 */ /* 0x008fc800078e0202 */
[----:B----4-:R-:W-:Y:S01]  /*21450*/  @P1 IMAD.WIDE R4, R9, 0x4, R4 ;  /* 0x0000000409041825 */ /* 0x010fe200078e0204 */
[----:B------:R3:W5:Y:S04]  /*21460*/  @P0 LDG.E R6, desc[UR60][R2.64] ;  /* 0x0000003c02060981 */ /* 0x000768000c1e1900 */
[----:B------:R3:W5:Y:S01]  /*21470*/  @P1 LDG.E R0, desc[UR60][R4.64] ;  /* 0x0000003c04001981 */ /* 0x000762000c1e1900 */
[----:B0-----:R-:W-:Y:S01]  /*21480*/  ISETP.NE.AND P2, PT, R25, 0x1, PT ;  /* 0x000000011900780c */ /* 0x001fe20003f45270 */
[----:B-1----:R-:W-:-:S05]  /*21490*/  VIADD R7, R8, 0xffffff80 ;  /* 0xffffff8008077836 */ /* 0x002fca0000000000 */
[----:B------:R-:W-:Y:S02]  /*214a0*/  ISETP.GE.AND P3, PT, R7, 0x80, PT ;  /* 0x000000800700780c */ /* 0x000fe40003f66270 */
[----:B------:R-:W-:-:S05]  /*214b0*/  SHF.R.S32.HI R7, RZ, 0x1f, R9 ;  /* 0x0000001fff077819 */ /* 0x000fca0000011409 */
[----:B------:R-:W0:Y:S08]  /*214c0*/  @P2 LDC R14, c[0x0][0xbec] ;  /* 0x0002fb00ff0e2b82 */ /* 0x000e300000000800 */
[----:B------:R-:W1:Y:S01]  /*214d0*/  @P2 LDC R27, c[0x0][0xbf0] ;  /* 0x0002fc00ff1b2b82 */ /* 0x000e620000000800 */
[----:B---3--:R-:W-:Y:S05]  /*214e0*/  @P1 BRA `(.L_x_1851) ;  /* 0x0000000000101947 */ /* 0x008fea0003800000 */
[----:B------:R-:W-:Y:S05]  /*214f0*/  @!P0 BRA `(.L_x_1851) ;  /* 0x00000000000c8947 */ /* 0x000fea0003800000 */
[----:B------:R-:W3:Y:S04]  /*21500*/  LDG.E R5, desc[UR60][R2.64] ;  /* 0x0000003c02057981 */ /* 0x000ee8000c1e1900 */
[----:B-----5:R-:W3:Y:S02]  /*21510*/  LDG.E R0, desc[UR60][R2.64+0x4] ;  /* 0x0000043c02007981 */ /* 0x020ee4000c1e1900 */
[----:B---3--:R-:W-:-:S07]  /*21520*/  IADD3 R0, -R5, R0, RZ ;  /* 0x0000000005007210 */ /* 0x008fce0007ffe1ff */
.L_x_1851:
[----:B------:R-:W3:Y:S04]  /*21530*/  LDL R24, [R1+0x70] ;  /* 0x0000700001187983 */ /* 0x000ee80000100800 */
[----:B------:R4:W5:Y:S01]  /*21540*/  LDL R20, [R1+0x48] ;  /* 0x0000480001147983 */ /* 0x0009620000100800 */
[----:B------:R-:W-:Y:S01]  /*21550*/  BSSY B1, `(.L_x_1852) ;  /* 0x000002c000017945 */ /* 0x000fe20003800000 */
[----:B------:R-:W-:Y:S02]  /*21560*/  SEL R13, R9, RZ, !P0 ;  /* 0x000000ff090d7207 */ /* 0x000fe40004000000 */
[----:B------:R-:W-:Y:S02]  /*21570*/  SEL R12, R7, RZ, !P0 ;  /* 0x000000ff070c7207 */ /* 0x000fe40004000000 */
[----:B-----5:R-:W-:-:S02]  /*21580*/  SHF.R.S32.HI R11, RZ, 0x1f, R6 ;  /* 0x0000001fff0b7819 */ /* 0x020fc40000011406 */
[----:B---3--:R-:W-:Y:S01]  /*21590*/  SHF.R.S32.HI R10, RZ, 0x1f, R24 ;  /* 0x0000001fff0a7819 */ /* 0x008fe20000011418 */
[----:B----4-:R-:W-:Y:S06]  /*215a0*/  @P3 BRA `(.L_x_1853) ;  /* 0x0000000000983947 */ /* 0x010fec0003800000 */
[----:B------:R-:W3:Y:S01]  /*215b0*/  LDC R9, c[0x0][0xbe8] ;  /* 0x0002fa00ff097b82 */ /* 0x000ee20000000800 */
[----:B------:R-:W-:Y:S01]  /*215c0*/  IADD3 R8, R20, -0x80, R8 ;  /* 0xffffff8014087810 */ /* 0x000fe20007ffe008 */
[----:B---3--:R-:W-:-:S05]  /*215d0*/  IMAD R2, R0, R9, RZ ;  /* 0x0000000900027224 */ /* 0x008fca00078e02ff */
[----:B------:R-:W-:-:S13]  /*215e0*/  ISETP.GE.AND P0, PT, R8, R2, PT ;  /* 0x000000020800720c */ /* 0x000fda0003f06270 */
[----:B------:R-:W-:Y:S05]  /*215f0*/  @P0 BRA `(.L_x_1853) ;  /* 0x0000000000840947 */ /* 0x000fea0003800000 */
[----:B------:R-:W-:Y:S01]  /*21600*/  ISETP.NE.AND P0, PT, R9, 0x1, PT ;  /* 0x000000010900780c */ /* 0x000fe20003f05270 */
[----:B------:R-:W-:Y:S01]  /*21610*/  ULDC.64 UR4, c[0x0][0xb90] ;  /* 0x0002e40000047ab9 */ /* 0x000fe20000000a00 */
[----:B------:R-:W-:Y:S02]  /*21620*/  IMAD.MOV.U32 R2, RZ, RZ, R6 ;  /* 0x000000ffff027224 */ /* 0x000fe400078e0006 */
[----:B------:R-:W-:Y:S02]  /*21630*/  IMAD R7, R10, UR4, RZ ;  /* 0x000000040a077c24 */ /* 0x000fe4000f8e02ff */
[----:B------:R-:W-:Y:S02]  /*21640*/  IMAD.MOV.U32 R3, RZ, RZ, R11 ;  /* 0x000000ffff037224 */ /* 0x000fe400078e000b */
[----:B------:R-:W-:Y:S02]  /*21650*/  IMAD.MOV.U32 R5, RZ, RZ, R8 ;  /* 0x000000ffff057224 */ /* 0x000fe400078e0008 */
[----:B------:R-:W-:-:S03]  /*21660*/  IMAD.WIDE.U32 R2, R24, UR4, R2 ;  /* 0x0000000418027c25 */ /* 0x000fc6000f8e0002 */
[----:B------:R-:W3:Y:S01]  /*21670*/  @P0 LDC R15, c[0x0][0xbec] ;  /* 0x0002fb00ff0f0b82 */ /* 0x000ee20000000800 */
[----:B------:R-:W-:Y:S01]  /*21680*/  IMAD R7, R24, UR5, R7 ;  /* 0x0000000518077c24 */ /* 0x000fe2000f8e0207 */
[----:B------:R-:W-:-:S04]  /*21690*/  ULDC.64 UR4, c[0x0][0xb98] ;  /* 0x0002e60000047ab9 */ /* 0x000fc80000000a00 */
[----:B------:R-:W-:Y:S02]  /*216a0*/  IADD3 R3, R3, R7, RZ ;  /* 0x0000000703037210 */ /* 0x000fe40007ffe0ff */
[----:B------:R-:W4:Y:S01]  /*216b0*/  @P0 LDC R21, c[0x0][0xbf0] ;  /* 0x0002fc00ff150b82 */ /* 0x000f220000000800 */
[----:B------:R-:W-:-:S04]  /*216c0*/  IMAD.WIDE.U32 R2, R13, UR4, R2 ;  /* 0x000000040d027c25 */ /* 0x000fc8000f8e0002 */
[----:B---3--:R-:W-:-:S05]  /*216d0*/  @P0 IMAD.HI.U32 R4, R8, R15, RZ ;  /* 0x0000000f08040227 */ /* 0x008fca00078e00ff */
[----:B----4-:R-:W-:Y:S01]  /*216e0*/  @P0 SHF.R.U32.HI R5, RZ, R21, R4 ;  /* 0x00000015ff050219 */ /* 0x010fe20000011604 */
[----:B------:R-:W-:-:S03]  /*216f0*/  IMAD R4, R12, UR4, RZ ;  /* 0x000000040c047c24 */ /* 0x000fc6000f8e02ff */
[----:B------:R-:W-:Y:S01]  /*21700*/  IADD3 R2, P0, R5, R2, RZ ;  /* 0x0000000205027210 */ /* 0x000fe20007f1e0ff */
[----:B------:R-:W-:-:S04]  /*21710*/  IMAD.MOV R7, RZ, RZ, -R5 ;  /* 0x000000ffff077224 */ /* 0x000fc800078e0a05 */
        /* <DEDUP_REMOVED lines=15> */
.L_x_1853:
[----:B------:R-:W-:Y:S05]  /*21810*/  BSYNC B1 ;  /* 0x0000000000017941 */ /* 0x000fea0003800000 */
.L_x_1852:
[----:B---3--:R-:W3:Y:S01]  /*21820*/  LDL R4, [R1+0x68] ;  /* 0x0000680001047983 */ /* 0x008ee20000100800 */
[----:B------:R-:W-:-:S03]  /*21830*/  ULDC.64 UR4, c[0x0][0xaa0] ;  /* 0x0002a80000047ab9 */ /* 0x000fc60000000a00 */
[----:B------:R-:W3:Y:S01]  /*21840*/  LDL R8, [R1+0x10] ;  /* 0x0000100001087983 */ /* 0x000ee20000100800 */
[----:B------:R-:W-:Y:S01]  /*21850*/  IMAD R3, R11, UR4, RZ ;  /* 0x000000040b037c24 */ /* 0x000fe2000f8e02ff */
[----:B------:R-:W-:Y:S03]  /*21860*/  BSSY B1, `(.L_x_1854) ;  /* 0x000003f000017945 */ /* 0x000fe60003800000 */
        /* <DEDUP_REMOVED lines=14> */
[----:B---3--:R-:W-:Y:S02]  /*21950*/  LEA R4, R4, R8, 0x5 ;  /* 0x0000000804047211 */ /* 0x008fe400078e28ff */
[----:B------:R-:W-:-:S03]  /*21960*/  IADD3 R8, R8, R20, RZ ;  /* 0x0000001408087210 */ /* 0x000fc60007ffe0ff */
[----:B------:R-:W-:-:S04]  /*21970*/  IMAD.IADD R9, R20, 0x1, R4 ;  /* 0x0000000114097824 */ /* 0x000fc800078e0204 */
[----:B0-----:R-:W-:-:S04]  /*21980*/  @P2 IMAD.HI.U32 R4, R9, R14, RZ ;  /* 0x0000000e09042227 */ /* 0x001fc800078e00ff */
[----:B------:R-:W-:Y:S01]  /*21990*/  IMAD.MOV.U32 R5, RZ, RZ, R9 ;  /* 0x000000ffff057224 */ /* 0x000fe200078e0009 */
[----:B-1----:R-:W-:-:S04]  /*219a0*/  @P2 SHF.R.U32.HI R5, RZ, R27, R4 ;  /* 0x0000001bff052219 */ /* 0x002fc80000011604 */
[--C-:B------:R-:W-:Y:S01]  /*219b0*/  SHF.R.S32.HI R4, RZ, 0x1f, R5.reuse ;  /* 0x0000001fff047819 */ /* 0x100fe20000011405 */
[----:B------:R-:W-:Y:S02]  /*219c0*/  IMAD.MOV R6, RZ, RZ, -R5 ;  /* 0x000000ffff067224 */ /* 0x000fe400078e0a05 */
[----:B------:R-:W-:-:S04]  /*219d0*/  IMAD.WIDE.U32 R2, R5, UR4, R2 ;  /* 0x0000000405027c25 */ /* 0x000fc8000f8e0002 */
[----:B------:R-:W-:Y:S02]  /*219e0*/  IMAD R4, R4, UR4, RZ ;  /* 0x0000000404047c24 */ /* 0x000fe4000f8e02ff */
[----:B------:R-:W-:Y:S02]  /*219f0*/  IMAD R7, R25, R6, R9 ;  /* 0x0000000619077224 */ /* 0x000fe400078e0209 */
[----:B------:R-:W-:Y:S01]  /*21a00*/  IMAD R9, R5, UR5, R4 ;  /* 0x0000000505097c24 */ /* 0x000fe2000f8e0204 */
[----:B------:R-:W-:Y:S01]  /*21a10*/  ULDC.64 UR4, c[0x0][0xad8] ;  /* 0x0002b60000047ab9 */ /* 0x000fe20000000a00 */
[----:B------:R-:W-:Y:S01]  /*21a20*/  IMAD R25, R0, R25, RZ ;  /* 0x0000001900197224 */ /* 0x000fe200078e02ff */
[----:B------:R-:W-:Y:S01]  /*21a30*/  SHF.R.S32.HI R4, RZ, 0x1f, R7 ;  /* 0x0000001fff047819 */ /* 0x000fe20000011407 */
[----:B------:R-:W-:Y:S02]  /*21a40*/  IMAD.IADD R3, R3, 0x1, R9 ;  /* 0x0000000103037824 */ /* 0x000fe400078e0209 */
[C---:B------:R-:W-:Y:S01]  /*21a50*/  VIADD R0, R8.reuse, 0x20 ;  /* 0x0000002008007836 */ /* 0x040fe20000000000 */
[----:B------:R-:W-:Y:S01]  /*21a60*/  ISETP.GE.AND P2, PT, R8, R25, PT ;  /* 0x000000190800720c */ /* 0x000fe20003f46270 */
[----:B------:R-:W-:-:S02]  /*21a70*/  IMAD R4, R4, UR4, RZ ;  /* 0x0000000404047c24 */ /* 0x000fc4000f8e02ff */
[----:B------:R-:W-:Y:S01]  /*21a80*/  IMAD.WIDE.U32 R2, R7, UR4, R2 ;  /* 0x0000000407027c25 */ /* 0x000fe2000f8e0002 */
[----:B------:R-:W-:-:S03]  /*21a90*/  ISETP.GE.AND P1, PT, R0, R25, PT ;  /* 0x000000190000720c */ /* 0x000fc60003f26270 */
        /* <DEDUP_REMOVED lines=8> */
[----:B------:R0:W3:Y:S01]  /*21b20*/  SHFL.IDX PT, R0, R5, RZ, 0x181f ;  /* 0x00181fff05007589 */ /* 0x0000e200000e0000 */
[----:B------:R-:W-:Y:S05]  /*21b30*/  @P2 BRA `(.L_x_1855) ;  /* 0x0000000000442947 */ /* 0x000fea0003800000 */
[----:B------:R-:W-:Y:S02]  /*21b40*/  ULDC UR4, c[0x0][0xac8] ;  /* 0x0002b20000047ab9 */ /* 0x000fe40000000800 */
[----:B------:R-:W-:Y:S02]  /*21b50*/  ISETP.GE.AND P5, PT, R16, UR4, PT ;  /* 0x0000000410007c0c */ /* 0x000fe4000bfa6270 */
[----:B------:R-:W-:Y:S02]  /*21b60*/  ISETP.GE.AND P4, PT, R219, UR4, PT ;  /* 0x00000004db007c0c */ /* 0x000fe4000bf86270 */
[----:B------:R-:W-:Y:S02]  /*21b70*/  ISETP.GE.AND P3, PT, R19, UR4, PT ;  /* 0x0000000413007c0c */ /* 0x000fe4000bf66270 */
[----:B------:R-:W-:-:S07]  /*21b80*/  ISETP.GE.AND P2, PT, R23, UR4, PT ;  /* 0x0000000417007c0c */ /* 0x000fce000bf46270 */
[----:B-1----:R-:W-:-:S04]  /*21b90*/  @!P5 LEA R6, P6, R16, R2, 0x1 ;  /* 0x000000021006d211 */ /* 0x002fc800078c08ff */
[----:B---3--:R-:W-:Y:S02]  /*21ba0*/  @!P5 LEA.HI.X R7, R16, R0, R17, 0x1, P6 ;  /* 0x000000001007d211 */ /* 0x008fe400030f0c11 */
        /* <DEDUP_REMOVED lines=10> */
.L_x_1855:
[----:B------:R-:W-:Y:S05]  /*21c50*/  BSYNC B1 ;  /* 0x0000000000017941 */ /* 0x000fea0003800000 */
.L_x_1854:
[----:B---3--:R3:W0:Y:S01]  /*21c60*/  SHFL.IDX PT, R0, R5, 0x1, 0x181f ;  /* 0x00381f0005007f89 */ /* 0x00862200000e0000 */
[----:B------:R-:W-:Y:S03]  /*21c70*/  BSSY B1, `(.L_x_1856) ;  /* 0x0000014000017945 */ /* 0x000fe60003800000 */
[----:B-1--4-:R3:W1:Y:S01]  /*21c80*/  SHFL.IDX PT, R2, R4, 0x1, 0x181f ;  /* 0x00381f0004027f89 */ /* 0x01266200000e0000 */
[----:B------:R-:W-:Y:S05]  /*21c90*/  @P1 BRA `(.L_x_1857) ;  /* 0x0000000000441947 */ /* 0x000fea0003800000 */
[----:B------:R-:W-:Y:S02]  /*21ca0*/  ULDC UR4, c[0x0][0xac8] ;  /* 0x0002b20000047ab9 */ /* 0x000fe40000000800 */
[----:B------:R-:W-:Y:S02]  /*21cb0*/  ISETP.GE.AND P4, PT, R16, UR4, PT ;  /* 0x0000000410007c0c */ /* 0x000fe4000bf86270 */
[----:B------:R-:W-:Y:S02]  /*21cc0*/  ISETP.GE.AND P3, PT, R219, UR4, PT ;  /* 0x00000004db007c0c */ /* 0x000fe4000bf66270 */
[----:B------:R-:W-:Y:S02]  /*21cd0*/  ISETP.GE.AND P2, PT, R19, UR4, PT ;  /* 0x0000000413007c0c */ /* 0x000fe4000bf46270 */
[----:B------:R-:W-:-:S07]  /*21ce0*/  ISETP.GE.AND P1, PT, R23, UR4, PT ;  /* 0x0000000417007c0c */ /* 0x000fce000bf26270 */
[CC--:B-1----:R-:W-:Y:S02]  /*21cf0*/  @!P4 LEA R6, P6, R16.reuse, R2.reuse, 0x1 ;  /* 0x000000021006c211 */ /* 0x0c2fe400078c08ff */
[----:B------:R-:W-:Y:S02]  /*21d00*/  @!P3 LEA R10, P5, R201, R2, 0x1 ;  /* 0x00000002c90ab211 */ /* 0x000fe400078a08ff */
[----:B0-----:R-:W-:Y:S02]  /*21d10*/  @!P4 LEA.HI.X R7, R16, R0, R17, 0x1, P6 ;  /* 0x000000001007c211 */ /* 0x001fe400030f0c11 */
        /* <DEDUP_REMOVED lines=9> */
.L_x_1857:
[----:B------:R-:W-:Y:S05]  /*21db0*/  BSYNC B1 ;  /* 0x0000000000017941 */ /* 0x000fea0003800000 */
.L_x_1856:
[----:B0-----:R0:W0:Y:S01]  /*21dc0*/  SHFL.IDX PT, R0, R5, 0x2, 0x181f ;  /* 0x00581f0005007f89 */ /* 0x00102200000e0000 */
[----:B------:R-:W-:Y:S03]  /*21dd0*/  BSSY B1, `(.L_x_1858) ;  /* 0x0000014000017945 */ /* 0x000fe60003800000 */
[----:B-1--4-:R1:W4:Y:S01]  /*21de0*/  SHFL.IDX PT, R2, R4, 0x2, 0x181f ;  /* 0x00581f0004027f89 */ /* 0x01232200000e0000 */
[----:B------:R-:W-:Y:S05]  /*21df0*/  @P0 BRA `(.L_x_1859) ;  /* 0x0000000000440947 */ /* 0x000fea0003800000 */
[----:B------:R-:W-:Y:S02]  /*21e00*/  ULDC UR4, c[0x0][0xac8] ;  /* 0x0002b20000047ab9 */ /* 0x000fe40000000800 */
[----:B------:R-:W-:Y:S02]  /*21e10*/  ISETP.GE.AND P3, PT, R16, UR4, PT ;  /* 0x0000000410007c0c */ /* 0x000fe4000bf66270 */
[----:B------:R-:W-:Y:S02]  /*21e20*/  ISETP.GE.AND P2, PT, R219, UR4, PT ;  /* 0x00000004db007c0c */ /* 0x000fe4000bf46270 */
[----:B------:R-:W-:Y:S02]  /*21e30*/  ISETP.GE.AND P1, PT, R19, UR4, PT ;  /* 0x0000000413007c0c */ /* 0x000fe4000bf26270 */
[----:B------:R-:W-:-:S07]  /*21e40*/  ISETP.GE.AND P0, PT, R23, UR4, PT ;  /* 0x0000000417007c0c */ /* 0x000fce000bf06270 */
[CC--:B----4-:R-:W-:Y:S02]  /*21e50*/  @!P3 LEA R6, P6, R16.reuse, R2.reuse, 0x1 ;  /* 0x000000021006b211 */ /* 0x0d0fe400078c08ff */
        /* <DEDUP_REMOVED lines=11> */
.L_x_1859:
[----:B------:R-:W-:Y:S05]  /*21f10*/  BSYNC B1 ;  /* 0x0000000000017941 */ /* 0x000fea0003800000 */
.L_x_1858:
[----:B0-----:R-:W-:Y:S01]  /*21f20*/  IADD3 R0, R8, 0x60, RZ ;  /* 0x0000006008007810 */ /* 0x001fe20007ffe0ff */
[----:B------:R0:W0:Y:S03]  /*21f30*/  SHFL.IDX PT, R6, R5, 0x3, 0x181f ;  /* 0x00781f0005067f89 */ /* 0x00002600000e0000 */
[----:B------:R-:W-:Y:S01]  /*21f40*/  ISETP.GE.AND P0, PT, R0, R25, PT ;  /* 0x000000190000720c */ /* 0x000fe20003f06270 */
[----:B----4-:R4:W0:-:S12]  /*21f50*/  SHFL.IDX PT, R2, R4, 0x3, 0x181f ;  /* 0x00781f0004027f89 */ /* 0x01081800000e0000 */
[----:B----4-:R-:W-:Y:S05]  /*21f60*/  @P0 BRA `(.L_x_1850) ;  /* 0x0000000000440947 */ /* 0x010fea0003800000 */
[----:B------:R-:W-:Y:S02]  /*21f70*/  ULDC UR4, c[0x0][0xac8] ;  /* 0x0002b20000047ab9 */ /* 0x000fe40000000800 */
[----:B------:R-:W-:Y:S02]  /*21f80*/  ISETP.GE.AND P3, PT, R16, UR4, PT ;  /* 0x0000000410007c0c */ /* 0x000fe4000bf66270 */
[----:B------:R-:W-:Y:S02]  /*21f90*/  ISETP.GE.AND P2, PT, R219, UR4, PT ;  /* 0x00000004db007c0c */ /* 0x000fe4000bf46270 */
[----:B------:R-:W-:Y:S02]  /*21fa0*/  ISETP.GE.AND P1, PT, R19, UR4, PT ;  /* 0x0000000413007c0c */ /* 0x000fe4000bf26270 */
[----:B------:R-:W-:-:S07]  /*21fb0*/  ISETP.GE.AND P0, PT, R23, UR4, PT ;  /* 0x0000000417007c0c */ /* 0x000fce000bf06270 */
[CC--:B01-3--:R-:W-:Y:S02]  /*21fc0*/  @!P3 LEA R4, P6, R16.reuse, R2.reuse, 0x1 ;  /* 0x000000021004b211 */ /* 0x0cbfe400078c08ff */
[-C--:B------:R-:W-:Y:S02]  /*21fd0*/  @!P2 LEA R8, P5, R201, R2.reuse, 0x1 ;  /* 0x00000002c908a211 */ /* 0x080fe400078a08ff */
[----:B------:R-:W-:Y:S02]  /*21fe0*/  @!P1 LEA R10, P4, R19, R2, 0x1 ;  /* 0x00000002130a9211 */ /* 0x000fe400078808ff */
[----:B------:R-:W-:Y:S02]  /*21ff0*/  @!P3 LEA.HI.X R5, R16, R6, R17, 0x1, P6 ;  /* 0x000000061005b211 */ /* 0x000fe400030f0c11 */
        /* <DEDUP_REMOVED lines=8> */
.L_x_1850:
[----:B------:R-:W-:Y:S05]  /*22080*/  BSYNC B0 ;  /* 0x0000000000007941 */ /* 0x000fea0003800000 */
.L_x_1841:
[----:B------:R-:W-:Y:S02]  /*22090*/  ULDC UR4, c[0x0][0xc3c] ;  /* 0x00030f0000047ab9 */ /* 0x000fe40000000800 */
[----:B--2---:R-:W-:-:S13]  /*220a0*/  ISETP.GE.AND P0, PT, R39, UR4, PT ;  /* 0x0000000427007c0c */ /* 0x004fda000bf06270 */
[----:B------:R-:W-:Y:S05]  /*220b0*/  @!P0 BRA `(.L_x_1860) ;  /* 0xfffffdf000c48947 */ /* 0x000fea000383ffff */
[----:B------:R-:W-:Y:S05]  /*220c0*/  BRA `(.L_x_1557) ;  /* 0x0000007800687947 */ /* 0x000fea0003800000 */
.L_x_1555:
        /* <DEDUP_REMOVED lines=16> */
.L_x_1861:
        /* <DEDUP_REMOVED lines=31> */
[----:B------:R-:W1:Y:S02]  /*223c0*/  SHFL.IDX PT, R6, R8, 0x1f, 0x1f ;  /* 0x03e01f0008067f89 */ /* 0x000e6400000e0000 */
[----:B-1----:R-:W-:-:S05]  /*223d0*/  IMAD R6, R6, UR5, RZ ;  /* 0x0000000506067c24 */ /* 0x002fca000f8e02ff */
[----:B0-----:R-:W-:Y:S02]  /*223e0*/  ISETP.GT.AND P6, PT, R6, UR6, PT ;  /* 0x0000000606007c0c */ /* 0x001fe4000bfc4270 */
[----:B------:R-:W-:-:S11]  /*223f0*/  MOV R3, R6 ;  /* 0x0000000600037202 */ /* 0x000fd60000000f00 */
[----:B------:R-:W-:Y:S05]  /*22400*/  @P6 BRA `(.L_x_1863) ;  /* 0x0000000000986947 */ /* 0x000fea0003800000 */
[----:B------:R-:W0:Y:S01]  /*22410*/  LDC R10, c[0x0][0xc3c] ;  /* 0x00030f00ff0a7b82 */ /* 0x000e220000000800 */
[----:B------:R-:W-:Y:S01]  /*22420*/  IMAD.MOV.U32 R6, RZ, RZ, R3 ;  /* 0x000000ffff067224 */ /* 0x000fe200078e0003 */
[----:B------:R-:W-:Y:S01]  /*22430*/  UMOV UR4, URZ ;  /* 0x0000003f00047c82 */ /* 0x000fe20008000000 */
[----:B------:R-:W-:Y:S01]  /*22440*/  ULDC UR7, c[0x0][0xc3c] ;  /* 0x00030f0000077ab9 */ /* 0x000fe20000000800 */
[----:B------:R-:W-:-:S05]  /*22450*/  ULDC UR5, c[0x0][0xc38] ;  /* 0x00030e0000057ab9 */ /* 0x000fca0000000800 */
.L_x_1867:
        /* <DEDUP_REMOVED lines=12> */
.L_x_1866:
[----:B------:R-:W-:Y:S05]  /*22520*/  BSYNC B0 ;  /* 0x0000000000007941 */ /* 0x000fea0003800000 */
.L_x_1865:
        /* <DEDUP_REMOVED lines=17> */
[----:B------:R-:W-:-:S05]  /*22640*/  IMAD.IADD R6, R3, 0x1, R6 ;  /* 0x0000000103067824 */ /* 0x000fca00078e0206 */
[----:B------:R-:W-:-:S13]  /*22650*/  ISETP.GT.AND P6, PT, R6, UR6, PT ;  /* 0x0000000606007c0c */ /* 0x000fda000bfc4270 */
[----:B------:R-:W-:Y:S05]  /*22660*/  @!P6 BRA `(.L_x_1867) ;  /* 0xfffffffc007ce947 */ /* 0x000fea000383ffff */
.L_x_1863:
[----:B------:R-:W-:-:S04]  /*22670*/  IMAD.IADD R13, R6, 0x1, -R3 ;  /* 0x00000001060d7824 */ /* 0x000fc800078e0a03 */
[----:B------:R-:W-:-:S05]  /*22680*/  IMAD R2, R8, UR5, R13 ;  /* 0x0000000508027c24 */ /* 0x000fca000f8e020d */
[----:B------:R-:W-:Y:S02]  /*22690*/  ISETP.GT.AND P0, PT, R2, UR6, PT ;  /* 0x0000000602007c0c */ /* 0x000fe4000bf04270 */
[----:B------:R-:W0:Y:S11]  /*226a0*/  LDC.64 R2, c[0x0][0xc90] ;  /* 0x00032400ff027b82 */ /* 0x000e360000000a00 */
[----:B------:R-:W-:-:S04]  /*226b0*/  VOTE.ANY R9, PT, !P0 ;  /* 0x0000000000097806 */ /* 0x000fc800040e0100 */
[----:B------:R-:W1:Y:S02]  /*226c0*/  POPC R15, R9 ;  /* 0x00000009000f7309 */ /* 0x000e640000000000 */
[----:B-1----:R-:W-:-:S05]  /*226d0*/  IADD3 R19, R15, UR4, RZ ;  /* 0x000000040f137c10 */ /* 0x002fca000fffe0ff */
        /* <DEDUP_REMOVED lines=13> */
.L_x_1868:
        /* <DEDUP_REMOVED lines=14> */
[-C--:B------:R-:W-:Y:S01]  /*22890*/  @!P1 IADD3 R3, R3, -R12.reuse, RZ ;  /* 0x8000000c03039210 */ /* 0x080fe20007ffe0ff */
[----:B------:R-:W-:Y:S01]  /*228a0*/  @!P1 VIADD R2, R2, 0x1 ;  /* 0x0000000102029836 */ /* 0x000fe20000000000 */
[----:B------:R-:W-:Y:S02]  /*228b0*/  ISETP.NE.AND P1, PT, R6, RZ, PT ;  /* 0x000000ff0600720c */ /* 0x000fe40003f25270 */
[----:B------:R-:W-:Y:S02]  /*228c0*/  ISETP.GE.U32.AND P0, PT, R3, R12, PT ;  /* 0x0000000c0300720c */ /* 0x000fe40003f06070 */
[----:B------:R-:W-:-:S04]  /*228d0*/  LOP3.LUT R3, R9, R6, RZ, 0x3c, !PT ;  /* 0x0000000609037212 */ /* 0x000fc800078e3cff */
[----:B------:R-:W-:-:S07]  /*228e0*/  ISETP.GE.AND P2, PT, R3, RZ, PT ;  /* 0x000000ff0300720c */ /* 0x000fce0003f46270 */
[----:B------:R-:W-:-:S06]  /*228f0*/  @P0 VIADD R2, R2, 0x1 ;  /* 0x0000000102020836 */ /* 0x000fcc0000000000 */
[----:B------:R-:W-:Y:S01]  /*22900*/  @!P2 IMAD.MOV R2, RZ, RZ, -R2 ;  /* 0x000000ffff02a224 */ /* 0x000fe200078e0a02 */
[----:B------:R-:W-:-:S05]  /*22910*/  @!P1 LOP3.LUT R2, RZ, R6, RZ, 0x33, !PT ;  /* 0x00000006ff029212 */ /* 0x000fca00078e33ff */
[----:B------:R-:W-:Y:S02]  /*22920*/  IMAD R8, R7, R2, RZ ;  /* 0x0000000207087224 */ /* 0x000fe400078e02ff */
[----:B------:R-:W-:-:S03]  /*22930*/  IMAD.MOV R2, RZ, RZ, -R2 ;  /* 0x000000ffff027224 */ /* 0x000fc600078e0a02 */
[----:B------:R-:W-:Y:S01]  /*22940*/  IADD3 R10, -R8, RZ, RZ ;  /* 0x000000ff080a7210 */ /* 0x000fe20007ffe1ff */
[----:B------:R-:W-:Y:S02]  /*22950*/  IMAD R13, R6, R2, R9 ;  /* 0x00000002060d7224 */ /* 0x000fe400078e0209 */
[----:B------:R-:W-:Y:S01]  /*22960*/  IMAD.MOV.U32 R2, RZ, RZ, RZ ;  /* 0x000000ffff027224 */ /* 0x000fe200078e00ff */
[----:B------:R-:W-:-:S04]  /*22970*/  VIADDMNMX R18, R10, UR5, R7, PT ;  /* 0x000000050a127c46 */ /* 0x000fc8000b800107 */
[-C--:B------:R-:W-:Y:S02]  /*22980*/  IABS R10, R18.reuse ;  /* 0x00000012000a7213 */ /* 0x080fe40000000000 */
[----:B------:R-:W-:Y:S02]  /*22990*/  IABS R6, R18 ;  /* 0x0000001200067213 */ /* 0x000fe40000000000 */
[----:B------:R-:W0:Y:S08]  /*229a0*/  I2F.RP R7, R10 ;  /* 0x0000000a00077306 */ /* 0x000e300000209400 */
[----:B0-----:R-:W0:Y:S02]  /*229b0*/  MUFU.RCP R7, R7 ;  /* 0x0000000700077308 */ /* 0x001e240000001000 */
[----:B0-----:R-:W-:-:S06]  /*229c0*/  VIADD R3, R7, 0xffffffe ;  /* 0x0ffffffe07037836 */ /* 0x001fcc0000000000 */
[----:B------:R-:W0:Y:S02]  /*229d0*/  F2I.FTZ.U32.TRUNC.NTZ R3, R3 ;  /* 0x0000000300037305 */ /* 0x000e24000021f000 */
[----:B0-----:R-:W-:-:S05]  /*229e0*/  IMAD.MOV R11, RZ, RZ, -R3 ;  /* 0x000000ffff0b7224 */ /* 0x001fca00078e0a03 */
[----:B------:R-:W-:Y:S02]  /*229f0*/  MOV R9, R11 ;  /* 0x0000000b00097202 */ /* 0x000fe40000000f00 */
[----:B------:R-:W-:-:S03]  /*22a00*/  IABS R11, R13 ;  /* 0x0000000d000b7213 */ /* 0x000fc60000000000 */
[----:B------:R-:W-:-:S04]  /*22a10*/  IMAD R9, R9, R10, RZ ;  /* 0x0000000a09097224 */ /* 0x000fc800078e02ff */
[----:B------:R-:W-:-:S04]  /*22a20*/  IMAD.HI.U32 R2, R3, R9, R2 ;  /* 0x0000000903027227 */ /* 0x000fc800078e0002 */
[----:B------:R-:W-:Y:S02]  /*22a30*/  IMAD.MOV R3, RZ, RZ, -R6 ;  /* 0x000000ffff037224 */ /* 0x000fe400078e0a06 */
[----:B------:R-:W-:-:S04]  /*22a40*/  IMAD.HI.U32 R2, R2, R11, RZ ;  /* 0x0000000b02027227 */ /* 0x000fc800078e00ff */
[----:B------:R-:W-:-:S05]  /*22a50*/  IMAD R3, R2, R3, R11 ;  /* 0x0000000302037224 */ /* 0x000fca00078e020b */
[----:B------:R-:W-:-:S13]  /*22a60*/  ISETP.GT.U32.AND P1, PT, R10, R3, PT ;  /* 0x000000030a00720c */ /* 0x000fda0003f24070 */
[----:B------:R-:W-:Y:S01]  /*22a70*/  @!P1 IMAD.IADD R3, R3, 0x1, -R10 ;  /* 0x0000000103039824 */ /* 0x000fe200078e0a0a */
[----:B------:R-:W-:Y:S02]  /*22a80*/  @!P1 IADD3 R2, R2, 0x1, RZ ;  /* 0x0000000102029810 */ /* 0x000fe40007ffe0ff */
[----:B------:R-:W-:Y:S02]  /*22a90*/  ISETP.NE.AND P1, PT, R18, RZ, PT ;  /* 0x000000ff1200720c */ /* 0x000fe40003f25270 */
[----:B------:R-:W-:Y:S02]  /*22aa0*/  ISETP.GE.U32.AND P0, PT, R3, R10, PT ;  /* 0x0000000a0300720c */ /* 0x000fe40003f06070 */
[----:B------:R-:W-:-:S04]  /*22ab0*/  LOP3.LUT R3, R13, R18, RZ, 0x3c, !PT ;  /* 0x000000120d037212 */ /* 0x000fc800078e3cff */
[----:B------:R-:W-:Y:S01]  /*22ac0*/  ISETP.GE.AND P2, PT, R3, RZ, PT ;  /* 0x000000ff0300720c */ /* 0x000fe20003f46270 */
[----:B------:R-:W-:-:S06]  /*22ad0*/  IMAD.IADD R3, R13, 0x1, R8 ;  /* 0x000000010d037824 */ /* 0x000fcc00078e0208 */
[----:B------:R-:W-:-:S06]  /*22ae0*/  @P0 VIADD R2, R2, 0x1 ;  /* 0x0000000102020836 */ /* 0x000fcc0000000000 */
[----:B------:R-:W-:Y:S01]  /*22af0*/  @!P2 IMAD.MOV R2, RZ, RZ, -R2 ;  /* 0x000000ffff02a224 */ /* 0x000fe200078e0a02 */
[----:B------:R-:W-:Y:S02]  /*22b00*/  @!P1 LOP3.LUT R2, RZ, R18, RZ, 0x33, !PT ;  /* 0x00000012ff029212 */ /* 0x000fe400078e33ff */
[----:B------:R-:W-:Y:S02]  /*22b10*/  IADD3 R18, -R18, RZ, RZ ;  /* 0x000000ff12127210 */ /* 0x000fe40007ffe1ff */
[----:B------:R-:W-:-:S03]  /*22b20*/  LOP3.LUT R17, RZ, R2, RZ, 0x33, !PT ;  /* 0x00000002ff117212 */ /* 0x000fc600078e33ff */
[----:B------:R-:W-:Y:S02]  /*22b30*/  IMAD R18, R2, R18, R3 ;  /* 0x0000001202127224 */ /* 0x000fe400078e0203 */
[----:B------:R-:W-:Y:S01]  /*22b40*/  IMAD.IADD R17, R4, 0x1, R17 ;  /* 0x0000000104117824 */ /* 0x000fe200078e0211 */
[----:B------:R-:W-:Y:S06]  /*22b50*/  BRA `(.L_x_1869) ;  /* 0x00000000000c7947 */ /* 0x000fec0003800000 */
.L_x_1864:
[----:B------:R-:W-:Y:S01]  /*22b60*/  IMAD.MOV.U32 R17, RZ, RZ, RZ ;  /* 0x000000ffff117224 */ /* 0x000fe200078e00ff */
[----:B------:R-:W-:Y:S01]  /*22b70*/  MOV R18, RZ ;  /* 0x000000ff00127202 */ /* 0x000fe20000000f00 */
[----:B------:R-:W-:-:S07]  /*22b80*/  IMAD.U32 R16, RZ, RZ, UR6 ;  /* 0x00000006ff107e24 */ /* 0x000fce000f8e00ff */
.L_x_1869:
[----:B------:R-:W-:-:S13]  /*22b90*/  ISETP.NE.AND P0, PT, R5, RZ, PT ;  /* 0x000000ff0500720c */ /* 0x000fda0003f05270 */
[----:B------:R-:W0:Y:S01]  /*22ba0*/  @!P0 S2R R3, SR_CgaCtaId ;  /* 0x0000000000038919 */ /* 0x000e220000008800 */
[----:B------:R-:W-:-:S04]  /*22bb0*/  @!P0 MOV R2, 0x400 ;  /* 0x0000040000028802 */ /* 0x000fc80000000f00 */
[----:B0-----:R-:W-:-:S05]  /*22bc0*/  @!P0 LEA R2, R3, R2, 0x18 ;  /* 0x0000000203028211 */ /* 0x001fca00078ec0ff */
[----:B------:R0:W-:Y:S01]  /*22bd0*/  @!P0 STS.128 [R2+0x308d0], R16 ;  /* 0x0308d01002008388 */ /* 0x0001e20000000c00 */
[----:B------:R-:W-:Y:S06]  /*22be0*/  BAR.ARV 0x5, 0x180 ;  /* 0x0146000000007b1d */ /* 0x000fec0000002000 */
.L_x_1862:
[----:B------:R2:W-:Y:S01]  /*22bf0*/  STL [R1+0x34], RZ ;  /* 0x000034ff01007387 */ /* 0x0005e20000100800 */
[----:B------:R-:W-:Y:S01]  /*22c00*/  ULDC UR4, c[0x0][0xc3c] ;  /* 0x00030f0000047ab9 */ /* 0x000fe20000000800 */
[----:B------:R-:W-:Y:S01]  /*22c10*/  IMAD.MOV.U32 R29, RZ, RZ, 0x1 ;  /* 0x00000001ff1d7424 */ /* 0x000fe200078e00ff */
[----:B-1----:R-:W-:Y:S01]  /*22c20*/  ISETP.GE.AND P0, PT, R19, UR4, PT ;  /* 0x0000000413007c0c */ /* 0x002fe2000bf06270 */
[----:B------:R-:W-:-:S12]  /*22c30*/  IMAD.MOV.U32 R25, RZ, RZ, RZ ;  /* 0x000000ffff197224 */ /* 0x000fd800078e00ff */
[----:B--2---:R-:W-:Y:S05]  /*22c40*/  @P0 BRA `(.L_x_1870) ;  /* 0x0000006800ac0947 */ /* 0x004fea0003800000 */
[----:B------:R-:W2:Y:S01]  /*22c50*/  LDL R4, [R1+0x20] ;  /* 0x0000200001047983 */ /* 0x000ea20000100800 */
[C---:B------:R-:W-:Y:S01]  /*22c60*/  IMAD.SHL.U32 R37, R0.reuse, 0x8, RZ ;  /* 0x0000000800257824 */ /* 0x040fe200078e00ff */
[----:B0-----:R-:W-:Y:S01]  /*22c70*/  LOP3.LUT R2, R0, 0x7f, RZ, 0xc0, !PT ;  /* 0x0000007f00027812 */ /* 0x001fe200078ec0ff */
[----:B------:R-:W0:Y:S01]  /*22c80*/  S2UR UR5, SR_CgaCtaId ;  /* 0x00000000000579c3 */ /* 0x000e220000008800 */
[----:B------:R-:W-:Y:S01]  /*22c90*/  UMOV UR4, 0x400 ;  /* 0x0000040000047882 */ /* 0x000fe20000000000 */
[----:B------:R-:W-:Y:S01]  /*22ca0*/  BSSY B8, `(.L_x_1870) ;  /* 0x00006a5000087945 */ /* 0x000fe20003800000 */
[----:B------:R-:W-:Y:S01]  /*22cb0*/  LOP3.LUT R3, R37, 0x1f8, RZ, 0xc0, !PT ;  /* 0x000001f825037812 */ /* 0x000fe200078ec0ff */
[----:B------:R-:W-:Y:S01]  /*22cc0*/  IMAD.MOV.U32 R30, RZ, RZ, 0x1 ;  /* 0x00000001ff1e7424 */ /* 0x000fe200078e00ff */
[----:B------:R-:W-:Y:S01]  /*22cd0*/  SHF.L.U32 R34, R2, 0x3, RZ ;  /* 0x0000000302227819 */ /* 0x000fe200000006ff */
[----:B------:R-:W-:Y:S01]  /*22ce0*/  IMAD.MOV.U32 R27, RZ, RZ, RZ ;  /* 0x000000ffff1b7224 */ /* 0x000fe200078e00ff */
[----:B------:R-:W-:Y:S01]  /*22cf0*/  LOP3.LUT R3, R3, 0x38, R0, 0x78, !PT ;  /* 0x0000003803037812 */ /* 0x000fe200078e7800 */
[----:B------:R-:W-:Y:S01]  /*22d00*/  IMAD.SHL.U32 R0, R0, 0x10, RZ ;  /* 0x0000001000007824 */ /* 0x000fe200078e00ff */
[----:B------:R-:W-:Y:S01]  /*22d10*/  SHF.R.U32.HI R2, RZ, 0x3, R2 ;  /* 0x00000003ff027819 */ /* 0x000fe20000011602 */
[----:B------:R-:W-:Y:S01]  /*22d20*/  IMAD.MOV.U32 R29, RZ, RZ, 0x1 ;  /* 0x00000001ff1d7424 */ /* 0x000fe200078e00ff */
[----:B------:R-:W-:Y:S01]  /*22d30*/  LOP3.LUT R34, R3, 0x200, R34, 0xf8, !PT ;  /* 0x0000020003227812 */ /* 0x000fe200078ef822 */
[----:B------:R-:W-:Y:S01]  /*22d40*/  ULDC.64 UR36, c[0x0][0x198] ;  /* 0x0000660000247ab9 */ /* 0x000fe20000000a00 */
[----:B------:R-:W-:Y:S01]  /*22d50*/  LOP3.LUT R37, R37, 0x38, RZ, 0xc0, !PT ;  /* 0x0000003825257812 */ /* 0x000fe200078ec0ff */
[----:B------:R-:W-:Y:S01]  /*22d60*/  ULDC UR38, c[0x0][0xc] ;  /* 0x0000030000267ab9 */ /* 0x000fe20000000800 */
[----:B------:R-:W-:-:S02]  /*22d70*/  LOP3.LUT R0, R2, 0x70, R0, 0xf8, !PT ;  /* 0x0000007002007812 */ /* 0x000fc400078ef800 */
[----:B------:R-:W-:Y:S02]  /*22d80*/  MOV R25, RZ ;  /* 0x000000ff00197202 */ /* 0x000fe40000000f00 */
[C---:B------:R-:W-:Y:S02]  /*22d90*/  LOP3.LUT R2, R37.reuse, 0x80, RZ, 0xfc, !PT ;  /* 0x0000008025027812 */ /* 0x040fe400078efcff */
[----:B------:R-:W-:Y:S01]  /*22da0*/  LOP3.LUT R0, R37, 0xc0, RZ, 0xfc, !PT ;  /* 0x000000c025007812 */ /* 0x000fe200078efcff */
[----:B0-----:R-:W-:-:S06]  /*22db0*/  ULEA UR4, UR5, UR4, 0x18 ;  /* 0x0000000405047291 */ /* 0x001fcc000f8ec03f */
[----:B------:R-:W-:-:S04]  /*22dc0*/  IMAD.U32 R23, RZ, RZ, UR4 ;  /* 0x00000004ff177e24 */ /* 0x000fc8000f8e00ff */
[----:B------:R-:W-:Y:S01]  /*22dd0*/  IMAD R36, R34, 0x2, R23 ;  /* 0x0000000222247824 */ /* 0x000fe200078e0217 */
[----:B--2---:R-:W-:-:S05]  /*22de0*/  LOP3.LUT R3, R4, 0x2, RZ, 0xfc, !PT ;  /* 0x0000000204037812 */ /* 0x004fca00078efcff */
[----:B------:R0:W-:Y:S04]  /*22df0*/  STL [R1+0x44], R3 ;  /* 0x0000440301007387 */ /* 0x0001e80000100800 */
[----:B------:R1:W-:Y:S01]  /*22e00*/  STL [R1+0x34], RZ ;  /* 0x000034ff01007387 */ /* 0x0003e20000100800 */
[----:B0-----:R-:W-:-:S07]  /*22e10*/  LOP3.LUT R3, R37, 0x40, RZ, 0xfc, !PT ;  /* 0x0000004025037812 */ /* 0x001fce00078efcff */
.L_x_1993:
[----:B------:R-:W-:Y:S05]  /*22e20*/  YIELD ;  /* 0x0000000000007946 */ /* 0x000fea0003800000 */
[----:B------:R-:W-:Y:S01]  /*22e30*/  ULDC.64 UR4, c[0x0][0xa28] ;  /* 0x00028a0000047ab9 */ /* 0x000fe20000000a00 */
[----:B------:R-:W-:Y:S01]  /*22e40*/  MOV R11, RZ ;  /* 0x000000ff000b7202 */ /* 0x000fe20000000f00 */
[----:B0-----:R-:W0:Y:S01]  /*22e50*/  LDC.64 R4, c[0x0][0xa00] ;  /* 0x00028000ff047b82 */ /* 0x001e220000000a00 */
[----:B------:R-:W-:Y:S01]  /*22e60*/  ISETP.NE.U32.AND P0, PT, RZ, UR4, PT ;  /* 0x00000004ff007c0c */ /* 0x000fe2000bf05070 */
[----:B------:R-:W-:-:S03]  /*22e70*/  ULDC.64 UR6, c[0x0][0xa10] ;  /* 0x0002840000067ab9 */ /* 0x000fc60000000a00 */
[----:B------:R-:W-:Y:S01]  /*22e80*/  ISETP.NE.AND.EX P0, PT, RZ, UR5, PT, P0 ;  /* 0x00000005ff007c0c */ /* 0x000fe2000bf05300 */
[----:B------:R-:W-:-:S12]  /*22e90*/  ULDC.64 UR4, c[0x0][0xa18] ;  /* 0x0002860000047ab9 */ /* 0x000fd80000000a00 */
[----:B--2---:R-:W2:Y:S01]  /*22ea0*/  @P0 LDC.64 R2, c[0x0][0xa28] ;  /* 0x00028a00ff020b82 */ /* 0x004ea20000000a00 */
[----:B------:R-:W-:Y:S01]  /*22eb0*/  ISETP.NE.U32.AND P1, PT, RZ, UR6, PT ;  /* 0x00000006ff007c0c */ /* 0x000fe2000bf25070 */
[----:B--2---:R-:W-:-:S05]  /*22ec0*/  @P0 IMAD.WIDE R2, R19, 0x4, R2 ;  /* 0x0000000413020825 */ /* 0x004fca00078e0202 */
[----:B------:R2:W3:Y:S01]  /*22ed0*/  @P0 LDG.E R11, desc[UR60][R2.64] ;  /* 0x0000003c020b0981 */ /* 0x0004e2000c1e1900 */
[----:B------:R-:W-:Y:S01]  /*22ee0*/  ISETP.NE.U32.AND P0, PT, RZ, UR4, PT ;  /* 0x00000004ff007c0c */ /* 0x000fe2000bf05070 */
[----:B------:R-:W-:Y:S01]  /*22ef0*/  IMAD.MOV.U32 R35, RZ, RZ, RZ ;  /* 0x000000ffff237224 */ /* 0x000fe200078e00ff */
[----:B------:R-:W-:Y:S01]  /*22f00*/  ISETP.NE.AND.EX P1, PT, RZ, UR7, PT, P1 ;  /* 0x00000007ff007c0c */ /* 0x000fe2000bf25310 */
[----:B------:R-:W-:Y:S01]  /*22f10*/  IMAD.MOV.U32 R0, RZ, RZ, RZ ;  /* 0x000000ffff007224 */ /* 0x000fe200078e00ff */
[----:B------:R-:W-:Y:S01]  /*22f20*/  ISETP.NE.AND.EX P2, PT, RZ, UR5, PT, P0 ;  /* 0x00000005ff007c0c */ /* 0x000fe2000bf45300 */
[----:B------:R-:W-:Y:S01]  /*22f30*/  ULDC.64 UR4, c[0x0][0xa00] ;  /* 0x0002800000047ab9 */ /* 0x000fe20000000a00 */
[----:B0-----:R-:W-:Y:S01]  /*22f40*/  IMAD.WIDE R4, R19, 0x4, R4 ;  /* 0x0000000413047825 */ /* 0x001fe200078e0204 */
[----:B------:R-:W-:Y:S01]  /*22f50*/  ISETP.NE.U32.AND P0, PT, RZ, UR4, PT ;  /* 0x00000004ff007c0c */ /* 0x000fe2000bf05070 */
[----:B--2---:R-:W0:Y:S03]  /*22f60*/  LDC.64 R2, c[0x0][0xa10] ;  /* 0x00028400ff027b82 */ /* 0x004e260000000a00 */
[----:B------:R-:W-:-:S06]  /*22f70*/  ISETP.NE.AND.EX P0, PT, RZ, UR5, PT, P0 ;  /* 0x00000005ff007c0c */ /* 0x000fcc000bf05300 */
[----:B------:R-:W2:Y:S07]  /*22f80*/  @P2 LDC.64 R6, c[0x0][0xa18] ;  /* 0x00028600ff062b82 */ /* 0x000eae0000000a00 */
[----:B------:R-:W5:Y:S01]  /*22f90*/  @P0 LDG.E R35, desc[UR60][R4.64] ;  /* 0x0000003c04230981 */ /* 0x000f62000c1e1900 */
[----:B0-----:R-:W-:-:S05]  /*22fa0*/  IMAD.WIDE R2, R19, 0x4, R2 ;  /* 0x0000000413027825 */ /* 0x001fca00078e0202 */
[----:B------:R-:W5:Y:S01]  /*22fb0*/  @P1 LDG.E R0, desc[UR60][R2.64] ;  /* 0x0000003c02001981 */ /* 0x000f62000c1e1900 */
[----:B------:R-:W-:Y:S02]  /*22fc0*/  ULDC UR4, c[0x0][0x288] ;  /* 0x0000a20000047ab9 */ /* 0x000fe40000000800 */
[----:B------:R-:W-:Y:S01]  /*22fd0*/  IMAD.U32 R31, RZ, RZ, UR4 ;  /* 0x00000004ff1f7e24 */ /* 0x000fe2000f8e00ff */
[----:B------:R-:W-:Y:S02]  /*22fe0*/  ULDC.64 UR4, c[0x0][0x418] ;  /* 0x0001060000047ab9 */ /* 0x000fe40000000a00 */
[----:B------:R-:W-:-:S03]  /*22ff0*/  UISETP.NE.U32.AND UP0, UPT, UR4, URZ, UPT ;  /* 0x0000003f0400728c */ /* 0x000fc6000bf05070 */
[----:B------:R-:W-:Y:S01]  /*23000*/  ULDC UR4, c[0x0][0x424] ;  /* 0x0001090000047ab9 */ /* 0x000fe20000000800 */
[----:B------:R-:W-:Y:S01]  /*23010*/  UISETP.NE.AND.EX UP0, UPT, UR5, URZ, UPT, UP0 ;  /* 0x0000003f0500728c */ /* 0x000fe2000bf05300 */
[----:B--2---:R-:W-:Y:S02]  /*23020*/  @P2 IMAD.WIDE R6, R19, 0x4, R6 ;  /* 0x0000000413062825 */ /* 0x004fe400078e0206 */
[----:B------:R-:W-:Y:S01]  /*23030*/  ULDC UR5, c[0x0][0x2f0] ;  /* 0x0000bc0000057ab9 */ /* 0x000fe20000000800 */
[----:B------:R-:W-:Y:S02]  /*23040*/  USEL UR4, UR4, 0x1, UP0 ;  /* 0x0000000104047887 */ /* 0x000fe40008000000 */
[----:B------:R0:W5:Y:S02]  /*23050*/  @P2 LDG.E R31, desc[UR60][R6.64] ;  /* 0x0000003c061f2981 */ /* 0x000164000c1e1900 */
[----:B------:R-:W-:-:S03]  /*23060*/  UIMAD UR4, UR4, UR5, URZ ;  /* 0x00000005040472a4 */ /* 0x000fc6000f8e023f */
[----:B------:R-:W-:-:S03]  /*23070*/  ULDC UR5, c[0x0][0x348] ;  /* 0x0000d20000057ab9 */ /* 0x000fc60000000800 */
[----:B------:R-:W-:Y:S01]  /*23080*/  IMAD.U32 R9, RZ, RZ, UR4 ;  /* 0x00000004ff097e24 */ /* 0x000fe2000f8e00ff */
[----:B0-----:R-:W-:Y:S01]  /*23090*/  MOV R6, UR5 ;  /* 0x0000000500067c02 */ /* 0x001fe20008000f00 */
[----:B---3--:R0:W-:Y:S01]  /*230a0*/  STL [R1+0x10], R11 ;  /* 0x0000100b01007387 */ /* 0x0081e20000100800 */
[----:B------:R-:W-:Y:S05]  /*230b0*/  @P2 BRA `(.L_x_1871) ;  /* 0x0000000000102947 */ /* 0x000fea0003800000 */
[----:B------:R-:W-:Y:S05]  /*230c0*/  @!P0 BRA `(.L_x_1871) ;  /* 0x00000000000c8947 */ /* 0x000fea0003800000 */
[----:B------:R-:W2:Y:S04]  /*230d0*/  LDG.E R8, desc[UR60][R4.64] ;  /* 0x0000003c04087981 */ /* 0x000ea8000c1e1900 */
[----:B-----5:R-:W2:Y:S02]  /*230e0*/  LDG.E R31, desc[UR60][R4.64+0x4] ;  /* 0x0000043c041f7981 */ /* 0x020ea4000c1e1900 */
[----:B--2---:R-:W-:-:S07]  /*230f0*/  IMAD.IADD R31, R31, 0x1, -R8 ;  /* 0x000000011f1f7824 */ /* 0x004fce00078e0a08 */
.L_x_1871:
[----:B------:R-:W-:Y:S02]  /*23100*/  ULDC.64 UR4, c[0x0][0xa20] ;  /* 0x0002880000047ab9 */ /* 0x000fe40000000a00 */
[----:B------:R-:W-:-:S04]  /*23110*/  ISETP.NE.U32.AND P0, PT, RZ, UR4, PT ;  /* 0x00000004ff007c0c */ /* 0x000fc8000bf05070 */
[----:B------:R-:W-:-:S13]  /*23120*/  ISETP.NE.AND.EX P0, PT, RZ, UR5, PT, P0 ;  /* 0x00000005ff007c0c */ /* 0x000fda000bf05300 */
[----:B------:R-:W-:Y:S05]  /*23130*/  @!P0 BRA `(.L_x_1872) ;  /* 0x0000000000108947 */ /* 0x000fea0003800000 */
[----:B------:R-:W2:Y:S02]  /*23140*/  LDC.64 R4, c[0x0][0xa20] ;  /* 0x00028800ff047b82 */ /* 0x000ea40000000a00 */
[----:B--2---:R-:W-:-:S05]  /*23150*/  IMAD.WIDE R4, R19, 0x4, R4 ;  /* 0x0000000413047825 */ /* 0x004fca00078e0204 */
[----:B------:R2:W5:Y:S01]  /*23160*/  LDG.E R9, desc[UR60][R4.64] ;  /* 0x0000003c04097981 */ /* 0x000562000c1e1900 */
[----:B------:R-:W-:Y:S05]  /*23170*/  BRA `(.L_x_1873) ;  /* 0x0000000000247947 */ /* 0x000fea0003800000 */
.L_x_1872:
[----:B------:R-:W-:Y:S02]  /*23180*/  ULDC.64 UR4, c[0x0][0xa08] ;  /* 0x0002820000047ab9 */ /* 0x000fe40000000a00 */
[----:B------:R-:W-:-:S04]  /*23190*/  ISETP.NE.U32.AND P0, PT, RZ, UR4, PT ;  /* 0x00000004ff007c0c */ /* 0x000fc8000bf05070 */
[----:B------:R-:W-:-:S13]  /*231a0*/  ISETP.NE.AND.EX P0, PT, RZ, UR5, PT, P0 ;  /* 0x00000005ff007c0c */ /* 0x000fda000bf05300 */
[----:B------:R-:W-:Y:S05]  /*231b0*/  @!P0 BRA `(.L_x_1873) ;  /* 0x0000000000148947 */ /* 0x000fea0003800000 */
[----:B------:R-:W2:Y:S02]  /*231c0*/  LDC.64 R4, c[0x0][0xa08] ;  /* 0x00028200ff047b82 */ /* 0x000ea40000000a00 */
[----:B--2---:R-:W-:-:S05]  /*231d0*/  IMAD.WIDE R4, R19, 0x4, R4 ;  /* 0x0000000413047825 */ /* 0x004fca00078e0204 */
[----:B------:R-:W2:Y:S04]  /*231e0*/  LDG.E R9, desc[UR60][R4.64] ;  /* 0x0000003c04097981 */ /* 0x000ea8000c1e1900 */
[----:B------:R-:W2:Y:S02]  /*231f0*/  LDG.E R8, desc[UR60][R4.64+0x4] ;  /* 0x0000043c04087981 */ /* 0x000ea4000c1e1900 */
[----:B--2---:R-:W-:-:S07]  /*23200*/  IMAD.IADD R9, R8, 0x1, -R9 ;  /* 0x0000000108097824 */ /* 0x004fce00078e0a09 */
.L_x_1873:
[----:B------:R-:W3:Y:S01]  /*23210*/  @P1 LDG.E R8, desc[UR60][R2.64] ;  /* 0x0000003c02081981 */ /* 0x000ee2000c1e1900 */
[----:B--2---:R-:W2:Y:S03]  /*23220*/  LDC R4, c[0x0][0x448] ;  /* 0x00011200ff047b82 */ /* 0x004ea60000000800 */
[----:B------:R-:W3:Y:S01]  /*23230*/  @P1 LDG.E R5, desc[UR60][R2.64+0x4] ;  /* 0x0000043c02051981 */ /* 0x000ee2000c1e1900 */
[----:B-----5:R-:W-:Y:S02]  /*23240*/  IMAD.IADD R9, R9, 0x1, -R11 ;  /* 0x0000000109097824 */ /* 0x020fe400078e0a0b */
[----:B------:R-:W-:-:S04]  /*23250*/  IMAD.SHL.U32 R28, R17, 0x80, RZ ;  /* 0x00000080111c7824 */ /* 0x000fc800078e00ff */
[----:B------:R-:W-:Y:S01]  /*23260*/  VIADD R7, R28, 0x7f ;  /* 0x0000007f1c077836 */ /* 0x000fe20000000000 */
[----:B--2---:R-:W-:-:S13]  /*23270*/  ISETP.NE.AND P2, PT, R4, 0x1, PT ;  /* 0x000000010400780c */ /* 0x004fda0003f45270 */
[----:B------:R-:W2:Y:S08]  /*23280*/  @P2 LDC R10, c[0x0][0x44c] ;  /* 0x00011300ff0a2b82 */ /* 0x000eb00000000800 */
[----:B------:R-:W4:Y:S01]  /*23290*/  @P2 LDC R4, c[0x0][0x450] ;  /* 0x00011400ff042b82 */ /* 0x000f220000000800 */
[----:B---3--:R-:W-:Y:S01]  /*232a0*/  @P1 IADD3 R6, -R8, R5, RZ ;  /* 0x0000000508061210 */ /* 0x008fe20007ffe1ff */
[----:B--2---:R-:W-:-:S03]  /*232b0*/  @P2 IMAD.HI.U32 R5, R7, R10, RZ ;  /* 0x0000000a07052227 */ /* 0x004fc600078e00ff */
[----:B------:R-:W-:Y:S02]  /*232c0*/  IADD3 R12, R9, R6, RZ ;  /* 0x00000006090c7210 */ /* 0x000fe40007ffe0ff */
[----:B----4-:R-:W-:Y:S02]  /*232d0*/  @P2 SHF.R.U32.HI R7, RZ, R4, R5 ;  /* 0x00000004ff072219 */ /* 0x010fe40000011605 */
[C---:B------:R-:W-:Y:S01]  /*232e0*/  IADD3 R8, R12.reuse, 0x1, -R31 ;  /* 0x000000010c087810 */ /* 0x040fe20007ffe81f */
[----:B------:R-:W-:Y:S01]  /*232f0*/  VIADD R2, R12, 0x3f ;  /* 0x0000003f0c027836 */ /* 0x000fe20000000000 */
[----:B------:R2:W-:Y:S03]  /*23300*/  STL [R1+0xc], R12 ;  /* 0x00000c0c01007387 */ /* 0x0005e60000100800 */
[----:B------:R-:W-:Y:S01]  /*23310*/  IMAD.IADD R7, R8, 0x1, R7 ;  /* 0x0000000108077824 */ /* 0x000fe200078e0207 */
[----:B------:R-:W-:-:S04]  /*23320*/  SHF.R.S32.HI R3, RZ, 0x1f, R2 ;  /* 0x0000001fff037819 */ /* 0x000fc80000011402 */
[----:B------:R-:W-:Y:S02]  /*23330*/  LEA.HI R10, R3, R2, RZ, 0x6 ;  /* 0x00000002030a7211 */ /* 0x000fe400078f30ff */
[----:B------:R-:W3:Y:S02]  /*23340*/  LDC.64 R2, c[0x0][0x9e0] ;  /* 0x00027800ff027b82 */ /* 0x000ee40000000a00 */
[----:B------:R-:W-:Y:S02]  /*23350*/  SHF.R.S32.HI R10, RZ, 0x6, R10 ;  /* 0x00000006ff0a7819 */ /* 0x000fe4000001140a */
[----:B---3--:R-:W-:Y:S01]  /*23360*/  ISETP.GE.AND P3, PT, R3, 0x1, PT ;  /* 0x000000010300780c */ /* 0x008fe20003f66270 */
[----:B------:R-:W-:-:S12]  /*23370*/  IMAD.IADD R2, R7, 0x1, R2 ;  /* 0x0000000107027824 */ /* 0x000fd800078e0202 */
[----:B--2---:R-:W-:Y:S05]  /*23380*/  @!P3 BRA `(.L_x_1874) ;  /* 0x000000000048b947 */ /* 0x004fea0003800000 */
[C---:B------:R-:W-:Y:S01]  /*23390*/  ISETP.GT.AND P0, PT, R7.reuse, RZ, PT ;  /* 0x000000ff0700720c */ /* 0x040fe20003f04270 */
[----:B------:R-:W-:Y:S01]  /*233a0*/  BSSY B0, `(.L_x_1875) ;  /* 0x000000e000007945 */ /* 0x000fe20003800000 */
[----:B0-----:R-:W-:-:S11]  /*233b0*/  IADD3 R11, R7, -0x1, RZ ;  /* 0xffffffff070b7810 */ /* 0x001fd60007ffe0ff */
        /* <DEDUP_REMOVED lines=8> */
.L_x_1876:
[----:B------:R-:W-:-:S13]  /*23440*/  ISETP.NE.AND P0, PT, R3, 0x1, PT ;  /* 0x000000010300780c */ /* 0x000fda0003f05270 */
[----:B------:R-:W0:Y:S02]  /*23450*/  @P0 LDC.64 R4, c[0x0][0x9e8] ;  /* 0x00027a00ff040b82 */ /* 0x000e240000000a00 */
[----:B0-----:R-:W-:-:S05]  /*23460*/  @P0 IMAD.HI.U32 R4, R11, R4, RZ ;  /* 0x000000040b040227 */ /* 0x001fca00078e00ff */
[----:B------:R-:W-:-:S07]  /*23470*/  @P0 SHF.R.U32.HI R11, RZ, R5, R4 ;  /* 0x00000005ff0b0219 */ /* 0x000fce0000011604 */
.L_x_1877:
[----:B------:R-:W-:Y:S05]  /*23480*/  BSYNC B0 ;  /* 0x0000000000007941 */ /* 0x000fea0003800000 */
.L_x_1875:
[----:B------:R-:W-:-:S05]  /*23490*/  IMAD R11, R11, R3, R3 ;  /* 0x000000030b0b7224 */ /* 0x000fca00078e0203 */
[----:B------:R-:W-:-:S07]  /*234a0*/  VIMNMX R2, R2, R11, PT ;  /* 0x0000000b02027248 */ /* 0x000fce0003fe0100 */
.L_x_1874:
[----:B------:R-:W2:Y:S01]  /*234b0*/  @P2 LDC R7, c[0x0][0x44c] ;  /* 0x00011300ff072b82 */ /* 0x000ea20000000800 */
[----:B------:R-:W-:Y:S01]  /*234c0*/  IMAD.MOV.U32 R4, RZ, RZ, R28 ;  /* 0x000000ffff047224 */ /* 0x000fe200078e001c */
[----:B------:R-:W-:-:S06]  /*234d0*/  ULDC UR4, c[0x0][0x9dc] ;  /* 0x0002770000047ab9 */ /* 0x000fcc0000000800 */
[----:B------:R-:W3:Y:S01]  /*234e0*/  @P2 LDC R5, c[0x0][0x450] ;  /* 0x00011400ff052b82 */ /* 0x000ee20000000800 */
[----:B--2---:R-:W-:-:S05]  /*234f0*/  @P2 IMAD.HI.U32 R7, R28, R7, RZ ;  /* 0x000000071c072227 */ /* 0x004fca00078e00ff */
[----:B---3--:R-:W-:Y:S01]  /*23500*/  @P2 SHF.R.U32.HI R4, RZ, R5, R7 ;  /* 0x00000005ff042219 */ /* 0x008fe20000011607 */
[----:B------:R-:W-:-:S05]  /*23510*/  IMAD.IADD R7, R12, 0x1, -R31 ;  /* 0x000000010c077824 */ /* 0x000fca00078e0a1f */
[----:B------:R-:W-:-:S05]  /*23520*/  IADD3 R12, R7, R4, RZ ;  /* 0x00000004070c7210 */ /* 0x000fca0007ffe0ff */
[----:B0-----:R-:W-:Y:S01]  /*23530*/  VIADD R11, R12, -UR4 ;  /* 0x800000040c0b7c36 */ /* 0x001fe20008000000 */
        /* <DEDUP_REMOVED lines=11> */
.L_x_1880:
[----:B------:R-:W-:-:S13]  /*235f0*/  ISETP.NE.AND P0, PT, R3, 0x1, PT ;  /* 0x000000010300780c */ /* 0x000fda0003f05270 */
[----:B------:R-:W0:Y:S02]  /*23600*/  @P0 LDC.64 R4, c[0x0][0x9e8] ;  /* 0x00027a00ff040b82 */ /* 0x000e240000000a00 */
[----:B0-----:R-:W-:-:S05]  /*23610*/  @P0 IMAD.HI.U32 R4, R12, R4, RZ ;  /* 0x000000040c040227 */ /* 0x001fca00078e00ff */
[----:B------:R-:W-:-:S07]  /*23620*/  @P0 SHF.R.U32.HI R12, RZ, R5, R4 ;  /* 0x00000005ff0c0219 */ /* 0x000fce0000011604 */
.L_x_1881:
[----:B------:R-:W-:Y:S05]  /*23630*/  BSYNC B0 ;  /* 0x0000000000007941 */ /* 0x000fea0003800000 */
.L_x_1879:
[----:B------:R-:W-:-:S05]  /*23640*/  IMAD R12, R12, R3, RZ ;  /* 0x000000030c0c7224 */ /* 0x000fca00078e02ff */
[----:B------:R-:W-:-:S07]  /*23650*/  VIMNMX R11, R11, R12, !PT ;  /* 0x0000000c0b0b7248 */ /* 0x000fce0007fe0100 */
.L_x_1878:
[----:B------:R-:W-:Y:S01]  /*23660*/  VIADD R2, R2, 0x3f ;  /* 0x0000003f02027836 */ /* 0x000fe20000000000 */
[----:B------:R-:W-:Y:S01]  /*23670*/  SHF.R.S32.HI R4, RZ, 0x1f, R11 ;  /* 0x0000001fff047819 */ /* 0x000fe2000001140b */
[----:B------:R-:W-:Y:S03]  /*23680*/  BSSY B0, `(.L_x_1882) ;  /* 0x0000196000007945 */ /* 0x000fe60003800000 */
[----:B------:R-:W-:Y:S02]  /*23690*/  SHF.R.S32.HI R3, RZ, 0x1f, R2 ;  /* 0x0000001fff037819 */ /* 0x000fe40000011402 */
[----:B------:R-:W-:Y:S02]  /*236a0*/  LEA.HI R4, R4, R11, RZ, 0x6 ;  /* 0x0000000b04047211 */ /* 0x000fe400078f30ff */
[----:B------:R-:W-:Y:S02]  /*236b0*/  LEA.HI R2, R3, R2, RZ, 0x6 ;  /* 0x0000000203027211 */ /* 0x000fe400078f30ff */
[----:B------:R-:W-:-:S02]  /*236c0*/  SHF.R.S32.HI R4, RZ, 0x6, R4 ;  /* 0x00000006ff047819 */ /* 0x000fc40000011404 */
[----:B------:R-:W-:Y:S02]  /*236d0*/  SHF.R.S32.HI R3, RZ, 0x6, R2 ;  /* 0x00000006ff037819 */ /* 0x000fe40000011402 */
[----:B------:R-:W-:Y:S02]  /*236e0*/  VIMNMX R2, RZ, R4, !PT ;  /* 0x00000004ff027248 */ /* 0x000fe40007fe0100 */
[----:B------:R-:W-:-:S03]  /*236f0*/  VIMNMX R4, R10, R3, PT ;  /* 0x000000030a047248 */ /* 0x000fc60003fe0100 */
[----:B------:R-:W-:Y:S01]  /*23700*/  IMAD R2, R2, 0x40, -R9 ;  /* 0x0000004002027824 */ /* 0x000fe200078e0a09 */
[----:B------:R-:W-:-:S04]  /*23710*/  LEA R9, R4, -R9, 0x6 ;  /* 0x8000000904097211 */ /* 0x000fc800078e30ff */
[----:B------:R-:W-:Y:S02]  /*23720*/  VIMNMX R9, R9, R6, PT ;  /* 0x0000000609097248 */ /* 0x000fe40003fe0100 */
[----:B------:R-:W-:-:S04]  /*23730*/  VIMNMX R2, RZ, R2, !PT ;  /* 0x00000002ff027248 */ /* 0x000fc80007fe0100 */
[----:B------:R-:W-:Y:S02]  /*23740*/  ISETP.GT.AND P0, PT, R9, R2, PT ;  /* 0x000000020900720c */ /* 0x000fe40003f04270 */
[----:B------:R-:W-:-:S11]  /*23750*/  SHF.R.U32.HI R5, RZ, 0x6, R2 ;  /* 0x00000006ff057819 */ /* 0x000fd60000011602 */
[----:B------:R-:W-:-:S05]  /*23760*/  @P0 VIADD R3, R9, 0x3f ;  /* 0x0000003f09030836 */ /* 0x000fca0000000000 */
[----:B------:R-:W-:-:S04]  /*23770*/  @P0 SHF.R.S32.HI R2, RZ, 0x1f, R3 ;  /* 0x0000001fff020819 */ /* 0x000fc80000011403 */
[----:B------:R-:W-:Y:S01]  /*23780*/  @P0 LEA.HI R3, R2, R3, RZ, 0x6 ;  /* 0x0000000302030211 */ /* 0x000fe200078f30ff */
[----:B------:R-:W-:-:S03]  /*23790*/  IMAD.MOV.U32 R2, RZ, RZ, R5 ;  /* 0x000000ffff027224 */ /* 0x000fc600078e0005 */
[----:B------:R-:W-:Y:S02]  /*237a0*/  @P0 SHF.R.S32.HI R2, RZ, 0x6, R3 ;  /* 0x00000006ff020819 */ /* 0x000fe40000011403 */
        /* <DEDUP_REMOVED lines=9> */
[----:B------:R0:W2:Y:S02]  /*23840*/  SHFL.IDX PT, R14, R3, RZ, 0x1f ;  /* 0x00001fff030e7589 */ /* 0x0000a400000e0000 */
.L_x_2085:
[----:B--2---:R-:W-:Y:S02]  /*23850*/  ISETP.NE.AND P0, PT, R14, RZ, PT ;  /* 0x000000ff0e00720c */ /* 0x004fe40003f05270 */
[----:B------:R-:W-:-:S11]  /*23860*/  PLOP3.LUT P6, PT, PT, PT, PT, 0x8, 0x0 ;  /* 0x000000000000781c */ /* 0x000fd60003fce170 */
[----:B------:R-:W-:Y:S05]  /*23870*/  @P0 BRA `(.L_x_1885) ;  /* 0x00000000000c0947 */ /* 0x000fea0003800000 */
[----:B------:R-:W-:-:S03]  /*23880*/  UMOV UR4, 0xffffffff ;  /* 0xffffffff00047882 */ /* 0x000fc60000000000 */
[----:B------:R-:W-:Y:S05]  /*23890*/  BRA.DIV UR4, `(.L_x_1886) ;  /* 0x0000007e04187947 */ /* 0x000fea000b800000 */
[----:B------:R-:W-:-:S13]  /*238a0*/  ELECT P6, URZ, PT ;  /* 0x00000000003f782f */ /* 0x000fda00038c0000 */
.L_x_1885:
[----:B0-----:R-:W2:Y:S01]  /*238b0*/  LDL R3, [R1+0x34] ;  /* 0x0000340001037983 */ /* 0x001ea20000100800 */
[----:B------:R-:W-:Y:S01]  /*238c0*/  BSSY B1, `(.L_x_1887) ;  /* 0x0000008000017945 */ /* 0x000fe20003800000 */
[----:B--2---:R-:W-:-:S05]  /*238d0*/  VIADD R3, R3, 0x1 ;  /* 0x0000000103037836 */ /* 0x004fca0000000000 */
[----:B------:R-:W-:-:S04]  /*238e0*/  LEA.HI R6, R3, R3, RZ, 0x1 ;  /* 0x0000000303067211 */ /* 0x000fc800078f08ff */
[----:B------:R-:W-:-:S04]  /*238f0*/  LOP3.LUT R6, R6, 0xfffffffe, RZ, 0xc0, !PT ;  /* 0xfffffffe06067812 */ /* 0x000fc800078ec0ff */
[----:B------:R-:W-:-:S04]  /*23900*/  IADD3 R6, R3, -R6, RZ ;  /* 0x8000000603067210 */ /* 0x000fc80007ffe0ff */
[----:B------:R-:W-:-:S04]  /*23910*/  SHF.L.U32 R6, R6, 0x1f, RZ ;  /* 0x0000001f06067819 */ /* 0x000fc800000006ff */
[----:B------:R-:W0:Y:S02]  /*23920*/  SYNCS.PHASECHK.TRANS64.TRYWAIT P0, [R23+URZ+0x30820], R6 ;  /* 0x03082006170075a7 */ /* 0x000e24000800017f */
[----:B0-----:R-:W-:Y:S05]  /*23930*/  @!P0 BRA `(.L_x_1888) ;  /* 0x0000007c00108947 */ /* 0x001fea0003800000 */
.L_x_2088:
[----:B------:R-:W-:Y:S05]  /*23940*/  BSYNC B1 ;  /* 0x0000000000017941 */ /* 0x000fea0003800000 */
.L_x_1887:
[----:B------:R-:W-:Y:S04]  /*23950*/  BSSY B1, `(.L_x_1889) ;  /* 0x00000ac000017945 */ /* 0x000fe80003800000 */
[----:B------:R-:W-:Y:S05]  /*23960*/  @!P6 BRA `(.L_x_1890) ;  /* 0x0000000800a8e947 */ /* 0x000fea0003800000 */
[----:B------:R-:W-:Y:S01]  /*23970*/  IMAD R13, R27, 0x8, R23 ;  /* 0x000000081b0d7824 */ /* 0x000fe200078e0217 */
[----:B------:R-:W-:Y:S01]  /*23980*/  SHF.L.U32 R12, R30, 0x1f, RZ ;  /* 0x0000001f1e0c7819 */ /* 0x000fe200000006ff */
[----:B------:R-:W2:Y:S01]  /*23990*/  S2R R3, SR_TID.X ;  /* 0x0000000000037919 */ /* 0x000ea20000002100 */
[----:B------:R-:W-:Y:S02]  /*239a0*/  BSSY B2, `(.L_x_1891) ;  /* 0x0000005000027945 */ /* 0x000fe40003800000 */
[----:B------:R-:W3:Y:S01]  /*239b0*/  SYNCS.PHASECHK.TRANS64.TRYWAIT P0, [R13+URZ+0x308a0], R12 ;  /* 0x0308a00c0d0075a7 */ /* 0x000ee2000800017f */
[----:B--2---:R-:W-:-:S04]  /*239c0*/  LOP3.LUT R3, R3, 0x7f, RZ, 0xc0, !PT ;  /* 0x0000007f03037812 */ /* 0x004fc800078ec0ff */
[----:B------:R-:W-:Y:S01]  /*239d0*/  ISETP.NE.AND P1, PT, R3, RZ, PT ;  /* 0x000000ff0300720c */ /* 0x000fe20003f25270 */
[----:B---3--:R-:W-:-:S12]  /*239e0*/  @!P0 BRA `(.L_x_1892) ;  /* 0x0000007800f88947 */ /* 0x008fd80003800000 */
.L_x_2089:
[----:B------:R-:W-:Y:S05]  /*239f0*/  BSYNC B2 ;  /* 0x0000000000027941 */ /* 0x000fea0003800000 */
.L_x_1891:
[----:B------:R-:W-:Y:S04]  /*23a00*/  BSSY B2, `(.L_x_1893) ;  /* 0x0000009000027945 */ /* 0x000fe80003800000 */
[----:B------:R-:W-:Y:S05]  /*23a10*/  @P1 BRA `(.L_x_1894) ;  /* 0x00000000001c1947 */ /* 0x000fea0003800000 */
[----:B0-----:R-:W0:Y:S01]  /*23a20*/  S2R R6, SR_TID.X ;  /* 0x0000000000067919 */ /* 0x001e220000002100 */
[----:B------:R-:W-:-:S04]  /*23a30*/  IMAD.MOV.U32 R3, RZ, RZ, 0x8000 ;  /* 0x00008000ff037424 */ /* 0x000fc800078e00ff */
[----:B------:R3:W-:Y:S01]  /*23a40*/  SYNCS.ARRIVE.TRANS64 RZ, [R13+URZ+0x30890], R3 ;  /* 0x030890030dff79a7 */ /* 0x0007e2000800003f */
[----:B0-----:R-:W-:-:S04]  /*23a50*/  LOP3.LUT R6, R6, 0x1f, RZ, 0xc0, !PT ;  /* 0x0000001f06067812 */ /* 0x001fc800078ec0ff */
[----:B------:R-:W-:-:S13]  /*23a60*/  ISETP.NE.AND P0, PT, R6, RZ, PT ;  /* 0x000000ff0600720c */ /* 0x000fda0003f05270 */
[----:B---3--:R-:W-:Y:S05]  /*23a70*/  @!P0 BRA `(.L_x_1894) ;  /* 0x0000000000048947 */ /* 0x008fea0003800000 */
[----:B------:R-:W-:Y:S01]  /*23a80*/  BPT.TRAP 0x1 ;  /* 0x000000040000795c */ /* 0x000fe20000300000 */
.L_x_1894:
[----:B------:R-:W-:Y:S05]  /*23a90*/  BSYNC B2 ;  /* 0x0000000000027941 */ /* 0x000fea0003800000 */
.L_x_1893:
[----:B------:R-:W-:Y:S01]  /*23aa0*/  IMAD.MOV.U32 R17, RZ, RZ, RZ ;  /* 0x000000ffff117224 */ /* 0x000fe200078e00ff */
[----:B------:R-:W-:Y:S01]  /*23ab0*/  LEA R11, R2, R0, 0x6 ;  /* 0x00000000020b7211 */ /* 0x000fe200078e30ff */
[C---:B------:R-:W-:Y:S01]  /*23ac0*/  IMAD R9, R27.reuse, 0x8000, R23 ;  /* 0x000080001b097824 */ /* 0x040fe200078e0217 */
[----:B------:R-:W-:Y:S01]  /*23ad0*/  UIADD3 UR4, UP0, UR36, 0x570, URZ ;  /* 0x0000057024047890 */ /* 0x000fe2000ff1e03f */
[----:B------:R-:W-:Y:S01]  /*23ae0*/  PLOP3.LUT P0, PT, PT, PT, PT, 0x80, 0x0 ;  /* 0x000000000000781c */ /* 0x000fe20003f0f070 */
[----:B0-----:R-:W-:Y:S01]  /*23af0*/  IMAD.SHL.U32 R6, R27, 0x4000, RZ ;  /* 0x000040001b067824 */ /* 0x001fe200078e00ff */
[----:B------:R-:W-:Y:S01]  /*23b00*/  R2UR UR10, R17 ;  /* 0x00000000110a72ca */ /* 0x000fe200000e0000 */
[----:B------:R-:W-:Y:S01]  /*23b10*/  VIADD R11, R11, 0xffffffc0 ;  /* 0xffffffc00b0b7836 */ /* 0x000fe20000000000 */
[----:B------:R-:W-:Y:S01]  /*23b20*/  IADD3 R3, R13, 0x30890, RZ ;  /* 0x000308900d037810 */ /* 0x000fe20007ffe0ff */
[----:B------:R-:W-:Y:S01]  /*23b30*/  VIADD R14, R9, 0x20400 ;  /* 0x00020400090e7836 */ /* 0x000fe20000000000 */
[----:B------:R-:W-:Y:S01]  /*23b40*/  UIADD3.X UR5, URZ, UR37, URZ, UP0, !UPT ;  /* 0x000000253f057290 */ /* 0x000fe200087fe43f */
[----:B------:R-:W-:Y:S01]  /*23b50*/  UMOV UR6, 0x0 ;  /* 0x0000000000067882 */ /* 0x000fe20000000000 */
[----:B------:R-:W-:-:S10]  /*23b60*/  UMOV UR7, 0x12f00000 ;  /* 0x12f0000000077882 */ /* 0x000fd40000000000 */
.L_x_1895:
        /* <DEDUP_REMOVED lines=16> */
.L_x_1896:
        /* <DEDUP_REMOVED lines=16> */
.L_x_1897:
        /* <DEDUP_REMOVED lines=16> */
.L_x_1898:
        /* <DEDUP_REMOVED lines=13> */
.L_x_2090:
[----:B------:R-:W-:Y:S05]  /*23f40*/  BSYNC B2 ;  /* 0x0000000000027941 */ /* 0x000fea0003800000 */
.L_x_1899:
[----:B------:R-:W-:Y:S01]  /*23f50*/  BSSY B2, `(.L_x_1901) ;  /* 0x000000b000027945 */ /* 0x000fe20003800000 */
[----:B------:R-:W-:Y:S01]  /*23f60*/  MOV R14, 0x0 ;  /* 0x00000000000e7802 */ /* 0x000fe20000000f00 */
[----:B------:R-:W-:Y:S02]  /*23f70*/  IMAD.MOV.U32 R15, RZ, RZ, 0x12f00000 ;  /* 0x12f00000ff0f7424 */ /* 0x000fe400078e00ff */
[----:B------:R-:W-:Y:S05]  /*23f80*/  @P1 BRA `(.L_x_1902) ;  /* 0x00000000001c1947 */ /* 0x000fea0003800000 */
[----:B------:R-:W3:Y:S01]  /*23f90*/  S2R R9, SR_TID.X ;  /* 0x0000000000097919 */ /* 0x000ee20000002100 */
[----:B------:R-:W-:-:S04]  /*23fa0*/  IMAD.MOV.U32 R3, RZ, RZ, 0x8000 ;  /* 0x00008000ff037424 */ /* 0x000fc800078e00ff */
[----:B------:R4:W-:Y:S01]  /*23fb0*/  SYNCS.ARRIVE.TRANS64 RZ, [R13+URZ+0x308b0], R3 ;  /* 0x0308b0030dff79a7 */ /* 0x0009e2000800003f */
[----:B---3--:R-:W-:-:S04]  /*23fc0*/  LOP3.LUT R9, R9, 0x1f, RZ, 0xc0, !PT ;  /* 0x0000001f09097812 */ /* 0x008fc800078ec0ff */
[----:B------:R-:W-:-:S13]  /*23fd0*/  ISETP.NE.AND P0, PT, R9, RZ, PT ;  /* 0x000000ff0900720c */ /* 0x000fda0003f05270 */
[----:B----4-:R-:W-:Y:S05]  /*23fe0*/  @!P0 BRA `(.L_x_1902) ;  /* 0x0000000000048947 */ /* 0x010fea0003800000 */
[----:B------:R-:W-:Y:S01]  /*23ff0*/  BPT.TRAP 0x1 ;  /* 0x000000040000795c */ /* 0x000fe20000300000 */
.L_x_1902:
[----:B------:R-:W-:Y:S05]  /*24000*/  BSYNC B2 ;  /* 0x0000000000027941 */ /* 0x000fea0003800000 */
.L_x_1901:
[----:B------:R-:W-:Y:S01]  /*24010*/  R2UR UR10, R17 ;  /* 0x00000000110a72ca */ /* 0x000fe200000e0000 */
[----:B------:R-:W-:Y:S01]  /*24020*/  IMAD R6, R6, 0x2, R23 ;  /* 0x0000000206067824 */ /* 0x000fe200078e0217 */
[----:B------:R-:W-:Y:S01]  /*24030*/  R2UR UR6, R14 ;  /* 0x000000000e0672ca */ /* 0x000fe200000e0000 */
[----:B------:R-:W-:Y:S01]  /*24040*/  UIADD3 UR4, UP0, UR36, 0x670, URZ ;  /* 0x0000067024047890 */ /* 0x000fe2000ff1e03f */
[----:B------:R-:W-:Y:S01]  /*24050*/  R2UR UR7, R15 ;  /* 0x000000000f0772ca */ /* 0x000fe200000e0000 */
[----:B------:R-:W-:Y:S01]  /*24060*/  VIADD R3, R6, 0x400 ;  /* 0x0000040006037836 */ /* 0x000fe20000000000 */
[----:B------:R-:W-:Y:S01]  /*24070*/  PLOP3.LUT P0, PT, PT, PT, PT, 0x80, 0x0 ;  /* 0x000000000000781c */ /* 0x000fe20003f0f070 */
[----:B------:R-:W-:Y:S01]  /*24080*/  UIADD3.X UR5, URZ, UR37, URZ, UP0, !UPT ;  /* 0x000000253f057290 */ /* 0x000fe200087fe43f */
[----:B0-2---:R-:W-:-:S11]  /*24090*/  IADD3 R13, R13, 0x308b0, RZ ;  /* 0x000308b00d0d7810 */ /* 0x005fd60007ffe0ff */
.L_x_1903:
        /* <DEDUP_REMOVED lines=15> */
.L_x_1904:
        /* <DEDUP_REMOVED lines=15> */
.L_x_1905:
        /* <DEDUP_REMOVED lines=15> */
.L_x_1906:
        /* <DEDUP_REMOVED lines=9> */
[----:B--2---:R-:W-:Y:S05]  /*24400*/  @P0 BRA.U.ANY `(.L_x_1906) ;  /* 0xfffffffd00d80947 */ /* 0x004fea000393ffff */
.L_x_1890:
[----:B------:R-:W-:Y:S05]  /*24410*/  BSYNC B1 ;  /* 0x0000000000017941 */ /* 0x000fea0003800000 */
.L_x_1889:
        /* <DEDUP_REMOVED lines=9> */
.L_x_1925:
[----:B------:R-:W-:Y:S05]  /*244b0*/  YIELD ;  /* 0x0000000000007946 */ /* 0x000fea0003800000 */
[----:B------:R-:W-:Y:S04]  /*244c0*/  BSSY B1, `(.L_x_1907) ;  /* 0x00000a9000017945 */ /* 0x000fe80003800000 */
[----:B------:R-:W-:Y:S05]  /*244d0*/  @!P6 BRA `(.L_x_1908) ;  /* 0x00000008009ce947 */ /* 0x000fea0003800000 */
[----:B0-----:R-:W-:Y:S01]  /*244e0*/  IMAD R6, R27, 0x8, R23 ;  /* 0x000000081b067824 */ /* 0x001fe200078e0217 */
[----:B------:R-:W-:Y:S01]  /*244f0*/  SHF.L.U32 R3, R30, 0x1f, RZ ;  /* 0x0000001f1e037819 */ /* 0x000fe200000006ff */
[----:B------:R-:W0:Y:S01]  /*24500*/  S2R R2, SR_TID.X ;  /* 0x0000000000027919 */ /* 0x000e220000002100 */
[----:B------:R-:W-:Y:S02]  /*24510*/  BSSY B2, `(.L_x_1909) ;  /* 0x0000005000027945 */ /* 0x000fe40003800000 */
[----:B------:R-:W2:Y:S01]  /*24520*/  SYNCS.PHASECHK.TRANS64.TRYWAIT P1, [R6+URZ+0x308a0], R3 ;  /* 0x0308a003060075a7 */ /* 0x000ea2000802017f */
[----:B0-----:R-:W-:-:S04]  /*24530*/  LOP3.LUT R2, R2, 0x7f, RZ, 0xc0, !PT ;  /* 0x0000007f02027812 */ /* 0x001fc800078ec0ff */
[----:B------:R-:W-:Y:S01]  /*24540*/  ISETP.NE.AND P2, PT, R2, RZ, PT ;  /* 0x000000ff0200720c */ /* 0x000fe20003f45270 */
[----:B--2---:R-:W-:-:S12]  /*24550*/  @!P1 BRA `(.L_x_1910) ;  /* 0x0000007000449947 */ /* 0x004fd80003800000 */
.L_x_2091:
[----:B------:R-:W-:Y:S05]  /*24560*/  BSYNC B2 ;  /* 0x0000000000027941 */ /* 0x000fea0003800000 */
.L_x_1909:
[----:B------:R-:W-:Y:S04]  /*24570*/  BSSY B2, `(.L_x_1911) ;  /* 0x0000009000027945 */ /* 0x000fe80003800000 */
[----:B------:R-:W-:Y:S05]  /*24580*/  @P2 BRA `(.L_x_1912) ;  /* 0x00000000001c2947 */ /* 0x000fea0003800000 */
[----:B------:R-:W2:Y:S01]  /*24590*/  S2R R11, SR_TID.X ;  /* 0x00000000000b7919 */ /* 0x000ea20000002100 */
[----:B------:R-:W-:-:S04]  /*245a0*/  MOV R2, 0x8000 ;  /* 0x0000800000027802 */ /* 0x000fc80000000f00 */
[----:B------:R3:W-:Y:S01]  /*245b0*/  SYNCS.ARRIVE.TRANS64 RZ, [R6+URZ+0x30890], R2 ;  /* 0x0308900206ff79a7 */ /* 0x0007e2000800003f */
[----:B--2---:R-:W-:-:S04]  /*245c0*/  LOP3.LUT R11, R11, 0x1f, RZ, 0xc0, !PT ;  /* 0x0000001f0b0b7812 */ /* 0x004fc800078ec0ff */
[----:B------:R-:W-:-:S13]  /*245d0*/  ISETP.NE.AND P1, PT, R11, RZ, PT ;  /* 0x000000ff0b00720c */ /* 0x000fda0003f25270 */
[----:B---3--:R-:W-:Y:S05]  /*245e0*/  @!P1 BRA `(.L_x_1912) ;  /* 0x0000000000049947 */ /* 0x008fea0003800000 */
[----:B------:R-:W-:Y:S01]  /*245f0*/  BPT.TRAP 0x1 ;  /* 0x000000040000795c */ /* 0x000fe20000300000 */
.L_x_1912:
[----:B------:R-:W-:Y:S05]  /*24600*/  BSYNC B2 ;  /* 0x0000000000027941 */ /* 0x000fea0003800000 */
.L_x_1911:
[----:B------:R-:W-:Y:S01]  /*24610*/  IMAD.MOV.U32 R14, RZ, RZ, RZ ;  /* 0x000000ffff0e7224 */ /* 0x000fe200078e00ff */
[----:B------:R-:W-:Y:S01]  /*24620*/  UIADD3 UR4, UP0, UR36, 0x570, URZ ;  /* 0x0000057024047890 */ /* 0x000fe2000ff1e03f */
[----:B------:R-:W-:Y:S01]  /*24630*/  IMAD R11, R27, 0x8000, R23 ;  /* 0x000080001b0b7824 */ /* 0x000fe200078e0217 */
[----:B------:R-:W-:Y:S01]  /*24640*/  PLOP3.LUT P1, PT, PT, PT, PT, 0x80, 0x0 ;  /* 0x000000000000781c */ /* 0x000fe20003f2f070 */
[----:B------:R-:W-:Y:S01]  /*24650*/  IMAD R12, R9, 0x40, R0 ;  /* 0x00000040090c7824 */ /* 0x000fe200078e0200 */
[----:B------:R-:W-:Y:S01]  /*24660*/  R2UR UR10, R14 ;  /* 0x000000000e0a72ca */ /* 0x000fe200000e0000 */
[----:B------:R-:W-:Y:S01]  /*24670*/  VIADD R13, R11, 0x20400 ;  /* 0x000204000b0d7836 */ /* 0x000fe20000000000 */
[----:B------:R-:W-:Y:S01]  /*24680*/  IADD3 R2, R6, 0x30890, RZ ;  /* 0x0003089006027810 */ /* 0x000fe20007ffe0ff */
[----:B------:R-:W-:Y:S01]  /*24690*/  UIADD3.X UR5, URZ, UR37, URZ, UP0, !UPT ;  /* 0x000000253f057290 */ /* 0x000fe200087fe43f */
[----:B------:R-:W-:Y:S01]  /*246a0*/  UMOV UR6, 0x0 ;  /* 0x0000000000067882 */ /* 0x000fe20000000000 */
[----:B------:R-:W-:-:S10]  /*246b0*/  UMOV UR7, 0x12f00000 ;  /* 0x12f0000000077882 */ /* 0x000fd40000000000 */
.L_x_1913:
        /* <DEDUP_REMOVED lines=10> */
[----:B------:R-:W-:Y:S01]  /*24760*/  IMAD.MOV.U32 R20, RZ, RZ, 0x40 ;  /* 0x00000040ff147424 */ /* 0x000fe200078e00ff */
[----:B------:R-:W-:Y:S01]  /*24770*/  PLOP3.LUT P1, PT, PT, PT, PT, 0x80, 0x0 ;  /* 0x000000000000781c */ /* 0x000fe20003f2f070 */
[----:B------:R-:W-:Y:S01]  /*24780*/  VIADD R13, R11, 0x22400 ;  /* 0x000224000b0d7836 */ /* 0x000fe20000000000 */
[----:B------:R-:W-:Y:S01]  /*24790*/  UMOV UR6, 0x0 ;  /* 0x0000000000067882 */ /* 0x000fe20000000000 */
[----:B------:R-:W-:Y:S01]  /*247a0*/  UMOV UR7, 0x12f00000 ;  /* 0x12f0000000077882 */ /* 0x000fe20000000000 */
[----:B------:R-:W-:-:S15]  /*247b0*/  R2UR UR10, R20 ;  /* 0x00000000140a72ca */ /* 0x000fde00000e0000 */
.L_x_1914:
        /* <DEDUP_REMOVED lines=10> */
[----:B------:R-:W-:Y:S01]  /*24860*/  MOV R17, 0x80 ;  /* 0x0000008000117802 */ /* 0x000fe20000000f00 */
[----:B------:R-:W-:Y:S01]  /*24870*/  VIADD R13, R11, 0x24400 ;  /* 0x000244000b0d7836 */ /* 0x000fe20000000000 */
[----:B------:R-:W-:Y:S01]  /*24880*/  PLOP3.LUT P1, PT, PT, PT, PT, 0x80, 0x0 ;  /* 0x000000000000781c */ /* 0x000fe20003f2f070 */
[----:B------:R-:W-:Y:S01]  /*24890*/  UMOV UR6, 0x0 ;  /* 0x0000000000067882 */ /* 0x000fe20000000000 */
[----:B------:R-:W-:Y:S01]  /*248a0*/  R2UR UR10, R17 ;  /* 0x00000000110a72ca */ /* 0x000fe200000e0000 */
[----:B------:R-:W-:-:S14]  /*248b0*/  UMOV UR7, 0x12f00000 ;  /* 0x12f0000000077882 */ /* 0x000fdc0000000000 */
.L_x_1915:
        /* <DEDUP_REMOVED lines=16> */
.L_x_1916:
        /* <DEDUP_REMOVED lines=10> */
[----:B------:R-:W2:Y:S01]  /*24a60*/  SYNCS.PHASECHK.TRANS64.TRYWAIT P1, [R6+URZ+0x308c0], R3 ;  /* 0x0308c003060075a7 */ /* 0x000ea2000802017f */
[----:B------:R-:W-:Y:S04]  /*24a70*/  BSSY B2, `(.L_x_1917) ;  /* 0x0000002000027945 */ /* 0x000fe80003800000 */
[----:B--2---:R-:W-:Y:S05]  /*24a80*/  @!P1 BRA `(.L_x_1918) ;  /* 0x0000006c000c9947 */ /* 0x004fea0003800000 */
.L_x_2092:
[----:B------:R-:W-:Y:S05]  /*24a90*/  BSYNC B2 ;  /* 0x0000000000027941 */ /* 0x000fea0003800000 */
.L_x_1917:
[----:B------:R-:W-:Y:S01]  /*24aa0*/  BSSY B2, `(.L_x_1919) ;  /* 0x000000b000027945 */ /* 0x000fe20003800000 */
[----:B------:R-:W-:Y:S01]  /*24ab0*/  MOV R2, 0x0 ;  /* 0x0000000000027802 */ /* 0x000fe20000000f00 */
[----:B0-2---:R-:W-:Y:S02]  /*24ac0*/  IMAD.MOV.U32 R3, RZ, RZ, 0x12f00000 ;  /* 0x12f00000ff037424 */ /* 0x005fe400078e00ff */
[----:B------:R-:W-:Y:S05]  /*24ad0*/  @P2 BRA `(.L_x_1920) ;  /* 0x00000000001c2947 */ /* 0x000fea0003800000 */
[----:B------:R-:W0:Y:S01]  /*24ae0*/  S2R R21, SR_TID.X ;  /* 0x0000000000157919 */ /* 0x000e220000002100 */
[----:B------:R-:W-:-:S04]  /*24af0*/  IMAD.MOV.U32 R13, RZ, RZ, 0x8000 ;  /* 0x00008000ff0d7424 */ /* 0x000fc800078e00ff */
[----:B------:R2:W-:Y:S01]  /*24b00*/  SYNCS.ARRIVE.TRANS64 RZ, [R6+URZ+0x308b0], R13 ;  /* 0x0308b00d06ff79a7 */ /* 0x0005e2000800003f */
[----:B0-----:R-:W-:-:S04]  /*24b10*/  LOP3.LUT R21, R21, 0x1f, RZ, 0xc0, !PT ;  /* 0x0000001f15157812 */ /* 0x001fc800078ec0ff */
[----:B------:R-:W-:-:S13]  /*24b20*/  ISETP.NE.AND P1, PT, R21, RZ, PT ;  /* 0x000000ff1500720c */ /* 0x000fda0003f25270 */
[----:B--2---:R-:W-:Y:S05]  /*24b30*/  @!P1 BRA `(.L_x_1920) ;  /* 0x0000000000049947 */ /* 0x004fea0003800000 */
[----:B------:R-:W-:Y:S01]  /*24b40*/  BPT.TRAP 0x1 ;  /* 0x000000040000795c */ /* 0x000fe20000300000 */
.L_x_1920:
[----:B------:R-:W-:Y:S05]  /*24b50*/  BSYNC B2 ;  /* 0x0000000000027941 */ /* 0x000fea0003800000 */
.L_x_1919:
[----:B------:R-:W-:Y:S01]  /*24b60*/  R2UR UR10, R14 ;  /* 0x000000000e0a72ca */ /* 0x000fe200000e0000 */
[----:B------:R-:W-:Y:S01]  /*24b70*/  UIADD3 UR4, UP0, UR36, 0x670, URZ ;  /* 0x0000067024047890 */ /* 0x000fe2000ff1e03f */
[----:B------:R-:W-:Y:S01]  /*24b80*/  R2UR UR6, R2 ;  /* 0x00000000020672ca */ /* 0x000fe200000e0000 */
[----:B------:R-:W-:Y:S01]  /*24b90*/  VIADD R6, R6, 0x308b0 ;  /* 0x000308b006067836 */ /* 0x000fe20000000000 */
[----:B------:R-:W-:Y:S01]  /*24ba0*/  R2UR UR7, R3 ;  /* 0x00000000030772ca */ /* 0x000fe200000e0000 */
[----:B------:R-:W-:Y:S01]  /*24bb0*/  UIADD3.X UR5, URZ, UR37, URZ, UP0, !UPT ;  /* 0x000000253f057290 */ /* 0x000fe200087fe43f */
[----:B------:R-:W-:Y:S02]  /*24bc0*/  PLOP3.LUT P1, PT, PT, PT, PT, 0x80, 0x0 ;  /* 0x000000000000781c */ /* 0x000fe40003f2f070 */
[----:B------:R-:W-:-:S11]  /*24bd0*/  IADD3 R13, R11, 0x400, RZ ;  /* 0x000004000b0d7810 */ /* 0x000fd60007ffe0ff */
.L_x_1921:
        /* <DEDUP_REMOVED lines=15> */
.L_x_1922:
        /* <DEDUP_REMOVED lines=15> */
.L_x_1923:
        /* <DEDUP_REMOVED lines=15> */
.L_x_1924:
        /* <DEDUP_REMOVED lines=10> */
.L_x_1908:
[----:B------:R-:W-:Y:S05]  /*24f50*/  BSYNC B1 ;  /* 0x0000000000017941 */ /* 0x000fea0003800000 */
.L_x_1907:
[C---:B------:R-:W-:Y:S01]  /*24f60*/  ISETP.GT.AND P2, PT, R9.reuse, R5, PT ;  /* 0x000000050900720c */ /* 0x040fe20003f44270 */
[----:B------:R-:W-:Y:S01]  /*24f70*/  VIADD R9, R9, 0xffffffff ;  /* 0xffffffff09097836 */ /* 0x000fe20000000000 */
[----:B------:R-:W-:-:S04]  /*24f80*/  IADD3 R27, R27, 0x1, RZ ;  /* 0x000000011b1b7810 */ /* 0x000fc80007ffe0ff */
[----:B------:R-:W-:-:S04]  /*24f90*/  ISETP.NE.AND P1, PT, R27, 0x2, PT ;  /* 0x000000021b00780c */ /* 0x000fc80003f25270 */
[----:B------:R-:W-:Y:S02]  /*24fa0*/  SEL R3, RZ, 0x1, P1 ;  /* 0x00000001ff037807 */ /* 0x000fe40000800000 */
[----:B------:R-:W-:Y:S02]  /*24fb0*/  SEL R27, R27, RZ, P1 ;  /* 0x000000ff1b1b7207 */ /* 0x000fe40000800000 */
[----:B------:R-:W-:Y:S01]  /*24fc0*/  LOP3.LUT R30, R30, R3, RZ, 0x3c, !PT ;  /* 0x000000031e1e7212 */ /* 0x000fe200078e3cff */
[----:B------:R-:W-:Y:S06]  /*24fd0*/  @P2 BRA `(.L_x_1925) ;  /* 0xfffffff400342947 */ /* 0x000fec000383ffff */
.L_x_1883:
[----:B------:R-:W-:Y:S05]  /*24fe0*/  BSYNC B0 ;  /* 0x0000000000007941 */ /* 0x000fea0003800000 */
.L_x_1882:
[----:B------:R-:W2:Y:S01]  /*24ff0*/  LDC R0, c[0x0][0x448] ;  /* 0x00011200ff007b82 */ /* 0x000ea20000000800 */
[----:B------:R-:W-:Y:S01]  /*25000*/  VIADD R5, R28, 0x7f ;  /* 0x0000007f1c057836 */ /* 0x000fe20000000000 */
[----:B------:R-:W-:Y:S06]  /*25010*/  @!P0 WARPSYNC.ALL ;  /* 0x0000000000008948 */ /* 0x000fec0003800000 */
[----:B------:R-:W-:Y:S01]  /*25020*/  @!P0 BAR.SYNC.DEFER_BLOCKING 0xc, 0x180 ;  /* 0x0306000000008b1d */ /* 0x000fe20000010000 */
[----:B--2---:R-:W-:-:S13]  /*25030*/  ISETP.NE.AND P1, PT, R0, 0x1, PT ;  /* 0x000000010000780c */ /* 0x004fda0003f25270 */
[----:B------:R-:W2:Y:S08]  /*25040*/  @P1 LDC R0, c[0x0][0x44c] ;  /* 0x00011300ff001b82 */ /* 0x000eb00000000800 */
[----:B------:R-:W3:Y:S01]  /*25050*/  @P1 LDC R3, c[0x0][0x450] ;  /* 0x00011400ff031b82 */ /* 0x000ee20000000800 */
[----:B--2---:R-:W-:-:S05]  /*25060*/  @P1 IMAD.HI.U32 R0, R5, R0, RZ ;  /* 0x0000000005001227 */ /* 0x004fca00078e00ff */
[----:B---3--:R-:W-:Y:S02]  /*25070*/  @P1 SHF.R.U32.HI R5, RZ, R3, R0 ;  /* 0x00000003ff051219 */ /* 0x008fe40000011600 */
[----:B------:R-:W2:Y:S03]  /*25080*/  LDC.64 R2, c[0x0][0x9e0] ;  /* 0x00027800ff027b82 */ /* 0x000ea60000000a00 */
[----:B------:R-:W-:Y:S01]  /*25090*/  IMAD.IADD R9, R8, 0x1, R5 ;  /* 0x0000000108097824 */ /* 0x000fe200078e0205 */
[----:B--2---:R-:W-:-:S04]  /*250a0*/  ISETP.GE.AND P2, PT, R3, 0x1, PT ;  /* 0x000000010300780c */ /* 0x004fc80003f46270 */
[----:B------:R-:W-:-:S09]  /*250b0*/  IADD3 R2, R9, R2, RZ ;  /* 0x0000000209027210 */ /* 0x000fd20007ffe0ff */
[----:B------:R-:W-:Y:S05]  /*250c0*/  @!P2 BRA `(.L_x_1926) ;  /* 0x000000000048a947 */ /* 0x000fea0003800000 */
[C---:B------:R-:W-:Y:S01]  /*250d0*/  ISETP.GT.AND P0, PT, R9.reuse, RZ, PT ;  /* 0x000000ff0900720c */ /* 0x040fe20003f04270 */
[----:B------:R-:W-:Y:S01]  /*250e0*/  BSSY B0, `(.L_x_1927) ;  /* 0x000000e000007945 */ /* 0x000fe20003800000 */
[----:B------:R-:W-:-:S11]  /*250f0*/  VIADD R0, R9, 0xffffffff ;  /* 0xffffffff09007836 */ /* 0x000fd60000000000 */
[----:B------:R-:W-:Y:S05]  /*25100*/  @P0 BRA `(.L_x_1928) ;  /* 0x00000000001c0947 */ /* 0x000fea0003800000 */
[----:B------:R-:W-:Y:S01]  /*25110*/  ISETP.NE.AND P0, PT, R3, 0x1, PT ;  /* 0x000000010300780c */ /* 0x000fe20003f05270 */
[----:B------:R-:W-:-:S12]  /*25120*/  IMAD.MOV R9, RZ, RZ, -R9 ;  /* 0x000000ffff097224 */ /* 0x000fd800078e0a09 */
[----:B------:R-:W2:Y:S02]  /*25130*/  @P0 LDC.64 R4, c[0x0][0x9e8] ;  /* 0x00027a00ff040b82 */ /* 0x000ea40000000a00 */
[----:B--2---:R-:W-:-:S05]  /*25140*/  @P0 IMAD.HI.U32 R4, R9, R4, RZ ;  /* 0x0000000409040227 */ /* 0x004fca00078e00ff */
[----:B------:R-:W-:-:S04]  /*25150*/  @P0 SHF.R.U32.HI R9, RZ, R5, R4 ;  /* 0x00000005ff090219 */ /* 0x000fc80000011604 */
[----:B------:R-:W-:Y:S01]  /*25160*/  LOP3.LUT R0, RZ, R9, RZ, 0x33, !PT ;  /* 0x00000009ff007212 */ /* 0x000fe200078e33ff */
[----:B------:R-:W-:Y:S06]  /*25170*/  BRA `(.L_x_1929) ;  /* 0x0000000000107947 */ /* 0x000fec0003800000 */
.L_x_1928:
[----:B------:R-:W-:-:S13]  /*25180*/  ISETP.NE.AND P0, PT, R3, 0x1, PT ;  /* 0x000000010300780c */ /* 0x000fda0003f05270 */
[----:B------:R-:W2:Y:S02]  /*25190*/  @P0 LDC.64 R4, c[0x0][0x9e8] ;  /* 0x00027a00ff040b82 */ /* 0x000ea40000000a00 */
[----:B--2---:R-:W-:-:S05]  /*251a0*/  @P0 IMAD.HI.U32 R4, R0, R4, RZ ;  /* 0x0000000400040227 */ /* 0x004fca00078e00ff */
[----:B------:R-:W-:-:S07]  /*251b0*/  @P0 SHF.R.U32.HI R0, RZ, R5, R4 ;  /* 0x00000005ff000219 */ /* 0x000fce0000011604 */
.L_x_1929:
[----:B------:R-:W-:Y:S05]  /*251c0*/  BSYNC B0 ;  /* 0x0000000000007941 */ /* 0x000fea0003800000 */
.L_x_1927:
[----:B------:R-:W-:-:S05]  /*251d0*/  IMAD R5, R0, R3, R3 ;  /* 0x0000000300057224 */ /* 0x000fca00078e0203 */
[----:B------:R-:W-:-:S07]  /*251e0*/  VIMNMX R2, R2, R5, PT ;  /* 0x0000000502027248 */ /* 0x000fce0003fe0100 */
.L_x_1926:
[----:B------:R-:W-:Y:S01]  /*251f0*/  VIADD R2, R2, 0x3f ;  /* 0x0000003f02027836 */ /* 0x000fe20000000000 */
[----:B------:R-:W2:Y:S01]  /*25200*/  @P1 LDC R9, c[0x0][0x44c] ;  /* 0x00011300ff091b82 */ /* 0x000ea20000000800 */
[----:B------:R-:W-:-:S03]  /*25210*/  ULDC UR4, c[0x0][0x9dc] ;  /* 0x0002770000047ab9 */ /* 0x000fc60000000800 */
[----:B------:R-:W-:-:S04]  /*25220*/  SHF.R.S32.HI R5, RZ, 0x1f, R2 ;  /* 0x0000001fff057819 */ /* 0x000fc80000011402 */
[----:B------:R-:W3:Y:S01]  /*25230*/  @P1 LDC R0, c[0x0][0x450] ;  /* 0x00011400ff001b82 */ /* 0x000ee20000000800 */
[----:B------:R-:W-:Y:S02]  /*25240*/  LEA.HI R5, R5, R2, RZ, 0x6 ;  /* 0x0000000205057211 */ /* 0x000fe400078f30ff */
[----:B------:R-:W-:Y:S02]  /*25250*/  MOV R2, R28 ;  /* 0x0000001c00027202 */ /* 0x000fe40000000f00 */
[----:B------:R-:W-:-:S04]  /*25260*/  SHF.R.S32.HI R5, RZ, 0x6, R5 ;  /* 0x00000006ff057819 */ /* 0x000fc80000011405 */
[----:B------:R-:W-:-:S05]  /*25270*/  VIMNMX R26, R10, R5, PT ;  /* 0x000000050a1a7248 */ /* 0x000fca0003fe0100 */
[----:B------:R4:W-:Y:S01]  /*25280*/  STL [R1+0x30], R26 ;  /* 0x0000301a01007387 */ /* 0x0009e20000100800 */
[----:B--2---:R-:W-:-:S05]  /*25290*/  @P1 IMAD.HI.U32 R9, R28, R9, RZ ;  /* 0x000000091c091227 */ /* 0x004fca00078e00ff */
[----:B---3--:R-:W-:-:S05]  /*252a0*/  @P1 SHF.R.U32.HI R2, RZ, R0, R9 ;  /* 0x00000000ff021219 */ /* 0x008fca0000011609 */
[----:B------:R-:W-:-:S04]  /*252b0*/  IMAD.IADD R7, R7, 0x1, R2 ;  /* 0x0000000107077824 */ /* 0x000fc800078e0202 */
[----:B------:R-:W-:Y:S01]  /*252c0*/  VIADD R0, R7, -UR4 ;  /* 0x8000000407007c36 */ /* 0x000fe20008000000 */
[----:B----4-:R-:W-:Y:S06]  /*252d0*/  @!P2 BRA `(.L_x_1930) ;  /* 0x000000000044a947 */ /* 0x010fec0003800000 */
[----:B------:R-:W-:Y:S01]  /*252e0*/  ISETP.GT.AND P0, PT, R7, -0x1, PT ;  /* 0xffffffff0700780c */ /* 0x000fe20003f04270 */
[----:B------:R-:W-:-:S12]  /*252f0*/  BSSY B0, `(.L_x_1931) ;  /* 0x000000d000007945 */ /* 0x000fd80003800000 */
[----:B------:R-:W-:Y:S05]  /*25300*/  @P0 BRA `(.L_x_1932) ;  /* 0x00000000001c0947 */ /* 0x000fea0003800000 */
[----:B------:R-:W-:Y:S02]  /*25310*/  ISETP.NE.AND P0, PT, R3, 0x1, PT ;  /* 0x000000010300780c */ /* 0x000fe40003f05270 */
[----:B------:R-:W-:-:S11]  /*25320*/  LOP3.LUT R7, RZ, R7, RZ, 0x33, !PT ;  /* 0x00000007ff077212 */ /* 0x000fd600078e33ff */
[----:B------:R-:W2:Y:S02]  /*25330*/  @P0 LDC.64 R4, c[0x0][0x9e8] ;  /* 0x00027a00ff040b82 */ /* 0x000ea40000000a00 */
[----:B--2---:R-:W-:-:S05]  /*25340*/  @P0 IMAD.HI.U32 R4, R7, R4, RZ ;  /* 0x0000000407040227 */ /* 0x004fca00078e00ff */
[----:B------:R-:W-:-:S04]  /*25350*/  @P0 SHF.R.U32.HI R7, RZ, R5, R4 ;  /* 0x00000005ff070219 */ /* 0x000fc80000011604 */
[----:B------:R-:W-:Y:S01]  /*25360*/  LOP3.LUT R7, RZ, R7, RZ, 0x33, !PT ;  /* 0x00000007ff077212 */ /* 0x000fe200078e33ff */
[----:B------:R-:W-:Y:S06]  /*25370*/  BRA `(.L_x_1933) ;  /* 0x0000000000107947 */ /* 0x000fec0003800000 */
.L_x_1932:
[----:B------:R-:W-:-:S13]  /*25380*/  ISETP.NE.AND P0, PT, R3, 0x1, PT ;  /* 0x000000010300780c */ /* 0x000fda0003f05270 */
[----:B------:R-:W2:Y:S02]  /*25390*/  @P0 LDC.64 R4, c[0x0][0x9e8] ;  /* 0x00027a00ff040b82 */ /* 0x000ea40000000a00 */
[----:B--2---:R-:W-:-:S05]  /*253a0*/  @P0 IMAD.HI.U32 R4, R7, R4, RZ ;  /* 0x0000000407040227 */ /* 0x004fca00078e00ff */
[----:B------:R-:W-:-:S07]  /*253b0*/  @P0 SHF.R.U32.HI R7, RZ, R5, R4 ;  /* 0x00000005ff070219 */ /* 0x000fce0000011604 */
.L_x_1933:
[----:B------:R-:W-:Y:S05]  /*253c0*/  BSYNC B0 ;  /* 0x0000000000007941 */ /* 0x000fea0003800000 */
.L_x_1931:
[----:B------:R-:W-:-:S05]  /*253d0*/  IMAD R3, R7, R3, RZ ;  /* 0x0000000307037224 */ /* 0x000fca00078e02ff */
[----:B------:R-:W-:-:S07]  /*253e0*/  VIMNMX R0, R0, R3, !PT ;  /* 0x0000000300007248 */ /* 0x000fce0007fe0100 */
.L_x_1930:
[----:B------:R-:W-:Y:S01]  /*253f0*/  SHF.R.S32.HI R3, RZ, 0x1f, R0 ;  /* 0x0000001fff037819 */ /* 0x000fe20000011400 */
[----:B------:R-:W-:Y:S03]  /*25400*/  BSSY B7, `(.L_x_1934) ;  /* 0x000036d000077945 */ /* 0x000fe60003800000 */
[----:B------:R-:W-:-:S04]  /*25410*/  LEA.HI R3, R3, R0, RZ, 0x6 ;  /* 0x0000000003037211 */ /* 0x000fc800078f30ff */
[----:B------:R-:W-:-:S04]  /*25420*/  SHF.R.S32.HI R3, RZ, 0x6, R3 ;  /* 0x00000006ff037819 */ /* 0x000fc80000011403 */
[----:B------:R-:W-:-:S04]  /*25430*/  VIMNMX R2, RZ, R3, !PT ;  /* 0x00000003ff027248 */ /* 0x000fc80007fe0100 */
[----:B------:R-:W-:Y:S01]  /*25440*/  ISETP.GT.AND P0, PT, R26, R2, PT ;  /* 0x000000021a00720c */ /* 0x000fe20003f04270 */
[----:B------:R2:W-:-:S12]  /*25450*/  STL [R1+0x14], R2 ;  /* 0x0000140201007387 */ /* 0x0005d80000100800 */
[----:B--2---:R-:W-:Y:S05]  /*25460*/  @P0 BRA `(.L_x_1935) ;  /* 0x0000000000440947 */ /* 0x004fea0003800000 */
[----:B------:R-:W2:Y:S02]  /*25470*/  S2R R2, SR_TID.X ;  /* 0x0000000000027919 */ /* 0x000ea40000002100 */
[----:B--2---:R-:W-:-:S04]  /*25480*/  LOP3.LUT R2, R2, 0x7f, RZ, 0xc0, !PT ;  /* 0x0000007f02027812 */ /* 0x004fc800078ec0ff */
[----:B------:R-:W-:-:S13]  /*25490*/  ISETP.NE.AND P0, PT, R2, RZ, PT ;  /* 0x000000ff0200720c */ /* 0x000fda0003f05270 */
[----:B------:R-:W-:Y:S05]  /*254a0*/  @P0 BRA `(.L_x_1936) ;  /* 0x0000003400880947 */ /* 0x000fea0003800000 */
[----:B------:R-:W2:Y:S01]  /*254b0*/  S2R R5, SR_LANEID ;  /* 0x0000000000057919 */ /* 0x000ea20000000000 */
[----:B------:R-:W-:Y:S01]  /*254c0*/  VOTEU.ANY UR4, UPT, PT ;  /* 0x0000000000047886 */ /* 0x000fe200038e0100 */
[----:B------:R-:W3:Y:S01]  /*254d0*/  LDC.64 R2, c[0x0][0xc60] ;  /* 0x00031800ff027b82 */ /* 0x000ee20000000a00 */
[----:B------:R-:W2:Y:S02]  /*254e0*/  FLO.U32 R0, UR4 ;  /* 0x0000000400007d00 */ /* 0x000ea400080e0000 */
[----:B--2---:R-:W-:-:S06]  /*254f0*/  ISETP.EQ.U32.AND P0, PT, R0, R5, PT ;  /* 0x000000050000720c */ /* 0x004fcc0003f02070 */
[----:B------:R-:W3:Y:S07]  /*25500*/  POPC R5, UR4 ;  /* 0x0000000400057d09 */ /* 0x000eee0008000000 */
[----:B---3--:R-:W2:Y:S01]  /*25510*/  @P0 ATOMG.E.ADD.STRONG.GPU PT, R3, desc[UR60][R2.64], R5 ;  /* 0x00000005020309a8 */ /* 0x008ea200081ee1fc */
[----:B------:R-:W3:Y:S02]  /*25520*/  S2R R4, SR_LTMASK ;  /* 0x0000000000047919 */ /* 0x000ee40000003900 */
[----:B---3--:R-:W-:-:S04]  /*25530*/  LOP3.LUT R4, R4, UR4, RZ, 0xc0, !PT ;  /* 0x0000000404047c12 */ /* 0x008fc8000f8ec0ff */
[----:B------:R-:W3:Y:S01]  /*25540*/  POPC R7, R4 ;  /* 0x0000000400077309 */ /* 0x000ee20000000000 */
[----:B--2---:R-:W3:Y:S02]  /*25550*/  SHFL.IDX PT, R0, R3, R0, 0x1f ;  /* 0x00001f0003007589 */ /* 0x004ee400000e0000 */
[----:B---3--:R-:W-:Y:S01]  /*25560*/  IADD3 R16, R0, UR38, R7 ;  /* 0x0000002600107c10 */ /* 0x008fe2000fffe007 */
[----:B------:R-:W-:Y:S06]  /*25570*/  BRA `(.L_x_1936) ;  /* 0x0000003400547947 */ /* 0x000fec0003800000 */
.L_x_1935:
        /* <DEDUP_REMOVED lines=8> */
[----:B------:R-:W-:Y:S01]  /*25600*/  MOV R4, UR6 ;  /* 0x0000000600047c02 */ /* 0x000fe20008000f00 */
[----:B------:R-:W-:Y:S01]  /*25610*/  IMAD.U32 R5, RZ, RZ, UR7 ;  /* 0x00000007ff057e24 */ /* 0x000fe2000f8e00ff */
[----:B------:R-:W2:Y:S01]  /*25620*/  LDC.64 R2, c[0x4][R2] ;  /* 0x0100000002027b82 */ /* 0x000ea20000000a00 */
        /* <DEDUP_REMOVED lines=8> */
[----:B-12---:R-:W-:Y:S05]  /*256b0*/  CALL.ABS.NOINC R2 ;  /* 0x0000000002007343 */ /* 0x006fea0003c00000 */
.L_x_1938:
[----:B------:R-:W-:Y:S05]  /*256c0*/  BSYNC B6 ;  /* 0x0000000000067941 */ /* 0x000fea0003800000 */
.L_x_1937:
        /* <DEDUP_REMOVED lines=8> */
[----:B------:R2:W3:Y:S01]  /*25750*/  LDC.64 R2, c[0x4][R17] ;  /* 0x0100000011027b82 */ /* 0x0004e20000000a00 */
[----:B------:R-:W-:Y:S01]  /*25760*/  IMAD.U32 R4, RZ, RZ, UR6 ;  /* 0x00000006ff047e24 */ /* 0x000fe2000f8e00ff */
[----:B0-----:R-:W-:Y:S01]  /*25770*/  MOV R6, UR8 ;  /* 0x0000000800067c02 */ /* 0x001fe20008000f00 */
[----:B------:R-:W-:Y:S01]  /*25780*/  IMAD.U32 R5, RZ, RZ, UR7 ;  /* 0x00000007ff057e24 */ /* 0x000fe2000f8e00ff */
[----:B------:R-:W-:Y:S01]  /*25790*/  MOV R8, 0x70 ;  /* 0x0000007000087802 */ /* 0x000fe20000000f00 */
[----:B------:R-:W-:Y:S02]  /*257a0*/  IMAD.U32 R7, RZ, RZ, UR9 ;  /* 0x00000009ff077e24 */ /* 0x000fe4000f8e00ff */
[----:B------:R-:W-:-:S02]  /*257b0*/  IMAD.U32 R10, RZ, RZ, UR4 ;  /* 0x00000004ff0a7e24 */ /* 0x000fc4000f8e00ff */
[----:B------:R-:W-:Y:S02]  /*257c0*/  IMAD.U32 R11, RZ, RZ, UR5 ;  /* 0x00000005ff0b7e24 */ /* 0x000fe4000f8e00ff */
[----:B------:R-:W-:Y:S02]  /*257d0*/  IMAD.MOV.U32 R12, RZ, RZ, 0x1 ;  /* 0x00000001ff0c7424 */ /* 0x000fe400078e00ff */
[----:B--2---:R-:W-:-:S07]  /*257e0*/  IMAD.MOV.U32 R13, RZ, RZ, RZ ;  /* 0x000000ffff0d7224 */ /* 0x004fce00078e00ff */
[----:B------:R-:W-:-:S07]  /*257f0*/  LEPC R20, `(.L_x_1941) ;  /* 0x000000001014794e */ /* 0x000fce0000000000 */
[----:B-1-3--:R-:W-:Y:S05]  /*25800*/  CALL.ABS.NOINC R2 ;  /* 0x0000000002007343 */ /* 0x00afea0003c00000 */
.L_x_1941:
        /* <DEDUP_REMOVED lines=15> */
.L_x_1940:
[----:B------:R-:W-:Y:S05]  /*25900*/  BSYNC B6 ;  /* 0x0000000000067941 */ /* 0x000fea0003800000 */
.L_x_1939:
[----:B------:R-:W-:Y:S01]  /*25910*/  ULDC.64 UR4, c[0x0][0x9f8] ;  /* 0x00027e0000047ab9 */ /* 0x000fe20000000a00 */
[----:B------:R-:W2:Y:S01]  /*25920*/  LDL R24, [R1+0xc] ;  /* 0x00000c0001187983 */ /* 0x000ea20000100800 */
[----:B------:R-:W-:Y:S01]  /*25930*/  ISETP.NE.U32.AND P0, PT, RZ, UR4, PT ;  /* 0x00000004ff007c0c */ /* 0x000fe2000bf05070 */
[----:B------:R-:W3:Y:S02]  /*25940*/  LDC R7, c[0x0][0x430] ;  /* 0x00010c00ff077b82 */ /* 0x000ee40000000800 */
[----:B------:R-:W4:Y:S01]  /*25950*/  LDL R21, [R1+0x10] ;  /* 0x0000100001157983 */ /* 0x000f220000100800 */
[----:B------:R-:W-:Y:S02]  /*25960*/  ISETP.NE.AND.EX P0, PT, RZ, UR5, PT, P0 ;  /* 0x00000005ff007c0c */ /* 0x000fe4000bf05300 */
[----:B------:R-:W-:Y:S01]  /*25970*/  MOV R33, R19 ;  /* 0x0000001300217202 */ /* 0x000fe20000000f00 */
[----:B------:R-:W4:Y:S01]  /*25980*/  LDL R17, [R1+0x44] ;  /* 0x0000440001117983 */ /* 0x000f220000100800 */
[----:B------:R-:W0:Y:S01]  /*25990*/  S2R R20, SR_TID.X ;  /* 0x0000000000147919 */ /* 0x000e220000002100 */
[----:B------:R-:W-:Y:S01]  /*259a0*/  VIADD R8, R26, 0xffffffff ;  /* 0xffffffff1a087836 */ /* 0x000fe20000000000 */
[----:B------:R-:W-:Y:S01]  /*259b0*/  LOP3.LUT R22, R22, 0xfffffffe, RZ, 0xc0, !PT ;  /* 0xfffffffe16167812 */ /* 0x000fe200078ec0ff */
[----:B------:R-:W-:-:S06]  /*259c0*/  ULDC UR4, c[0x0][0x2f4] ;  /* 0x0000bd0000047ab9 */ /* 0x000fcc0000000800 */
[----:B------:R-:W1:Y:S02]  /*259d0*/  @P0 LDC.64 R2, c[0x0][0x9f8] ;  /* 0x00027e00ff020b82 */ /* 0x000e640000000a00 */
[----:B-1----:R-:W-:Y:S01]  /*259e0*/  @P0 IMAD.WIDE R2, R19, 0x4, R2 ;  /* 0x0000000413020825 */ /* 0x002fe200078e0202 */
[----:B0-----:R-:W-:-:S04]  /*259f0*/  LOP3.LUT R20, R20, 0x7f, RZ, 0xc0, !PT ;  /* 0x0000007f14147812 */ /* 0x001fc800078ec0ff */
[----:B------:R0:W4:Y:S01]  /*25a00*/  @P0 LDG.E R33, desc[UR60][R2.64] ;  /* 0x0000003c02210981 */ /* 0x000122000c1e1900 */
[----:B------:R-:W-:Y:S02]  /*25a10*/  SHF.R.U32.HI R32, RZ, 0x3, R20 ;  /* 0x00000003ff207819 */ /* 0x000fe40000011614 */
[----:B------:R-:W1:Y:S01]  /*25a20*/  S2R R20, SR_TID.X ;  /* 0x0000000000147919 */ /* 0x000e620000002100 */
[----:B---3--:R-:W-:-:S13]  /*25a30*/  ISETP.NE.AND P1, PT, R7, 0x1, PT ;  /* 0x000000010700780c */ /* 0x008fda0003f25270 */
[----:B------:R-:W3:Y:S08]  /*25a40*/  @P1 LDC R6, c[0x0][0x434] ;  /* 0x00010d00ff061b82 */ /* 0x000ef00000000800 */
[----:B------:R-:W3:Y:S01]  /*25a50*/  @P1 LDC R0, c[0x0][0x438] ;  /* 0x00010e00ff001b82 */ /* 0x000ee20000000800 */
[----:B-1----:R-:W-:-:S05]  /*25a60*/  IMAD.SHL.U32 R20, R20, 0x10, RZ ;  /* 0x0000001014147824 */ /* 0x002fca00078e00ff */
[----:B------:R-:W-:-:S05]  /*25a70*/  LOP3.LUT R20, R32, 0x70, R20, 0xf8, !PT ;  /* 0x0000007020147812 */ /* 0x000fca00078ef814 */
[----:B------:R-:W-:Y:S01]  /*25a80*/  IMAD R5, R8, 0x40, R20 ;  /* 0x0000004008057824 */ /* 0x000fe200078e0214 */
[----:B------:R-:W-:-:S04]  /*25a90*/  LOP3.LUT R11, R37, 0x40, RZ, 0xfc, !PT ;  /* 0x00000040250b7812 */ /* 0x000fc800078efcff */
[----:B------:R-:W-:Y:S02]  /*25aa0*/  ISETP.GE.AND P3, PT, R11, UR4, PT ;  /* 0x000000040b007c0c */ /* 0x000fe4000bf66270 */
[----:B------:R-:W-:-:S04]  /*25ab0*/  LOP3.LUT R10, R37, 0x80, RZ, 0xfc, !PT ;  /* 0x00000080250a7812 */ /* 0x000fc800078efcff */
[----:B------:R-:W-:Y:S01]  /*25ac0*/  ISETP.GE.AND P2, PT, R10, UR4, PT ;  /* 0x000000040a007c0c */ /* 0x000fe2000bf46270 */
[----:B------:R-:W-:Y:S01]  /*25ad0*/  UMOV UR5, 0xffffffff ;  /* 0xffffffff00057882 */ /* 0x000fe20000000000 */
[----:B--2---:R-:W-:-:S04]  /*25ae0*/  ISETP.GE.AND P0, PT, R5, R24, PT ;  /* 0x000000180500720c */ /* 0x004fc80003f06270 */
[----:B------:R-:W-:Y:S02]  /*25af0*/  ISETP.GT.U32.OR P0, PT, R20, 0x3f, P0 ;  /* 0x0000003f1400780c */ /* 0x000fe40000704470 */
[----:B----4-:R-:W-:-:S11]  /*25b00*/  IADD3 R5, R5, R21, RZ ;  /* 0x0000001505057210 */ /* 0x010fd60007ffe0ff */
[----:B0-----:R-:W0:Y:S01]  /*25b10*/  @!P0 LDC.64 R2, c[0x0][0x428] ;  /* 0x00010a00ff028b82 */ /* 0x001e220000000a00 */
[----:B---3--:R-:W-:-:S04]  /*25b20*/  @P1 IMAD.HI.U32 R6, R5, R6, RZ ;  /* 0x0000000605061227 */ /* 0x008fc800078e00ff */
[----:B------:R-:W-:Y:S01]  /*25b30*/  IMAD.MOV.U32 R4, RZ, RZ, R5 ;  /* 0x000000ffff047224 */ /* 0x000fe200078e0005 */
[----:B------:R-:W-:-:S05]  /*25b40*/  @P1 SHF.R.U32.HI R4, RZ, R0, R6 ;  /* 0x00000000ff041219 */ /* 0x000fca0000011606 */
[----:B------:R-:W-:-:S04]  /*25b50*/  IMAD.MOV R0, RZ, RZ, -R4 ;  /* 0x000000ffff007224 */ /* 0x000fc800078e0a04 */
[----:B------:R-:W-:Y:S01]  /*25b60*/  IMAD R0, R7, R0, R5 ;  /* 0x0000000007007224 */ /* 0x000fe200078e0205 */
[--C-:B------:R-:W-:Y:S02]  /*25b70*/  @!P0 SHF.R.S32.HI R5, RZ, 0x1f, R4.reuse ;  /* 0x0000001fff058819 */ /* 0x100fe40000011404 */
[----:B------:R-:W-:Y:S01]  /*25b80*/  SHF.R.S32.HI R9, RZ, 0x1f, R33 ;  /* 0x0000001fff097819 */ /* 0x000fe20000011421 */
[----:B0-----:R-:W-:-:S04]  /*25b90*/  @!P0 IMAD.WIDE.U32 R4, R33, R2, R4 ;  /* 0x0000000221048225 */ /* 0x001fc800078e0004 */
[----:B------:R-:W-:-:S04]  /*25ba0*/  @!P0 IMAD R6, R9, R2, RZ ;  /* 0x0000000209068224 */ /* 0x000fc800078e02ff */
[----:B------:R-:W-:Y:S02]  /*25bb0*/  @!P0 IMAD R7, R33, R3, R6 ;  /* 0x0000000321078224 */ /* 0x000fe400078e0206 */
[----:B------:R-:W0:Y:S02]  /*25bc0*/  @!P0 LDC.64 R2, c[0x0][0x418] ;  /* 0x00010600ff028b82 */ /* 0x000e240000000a00 */
[----:B------:R-:W-:Y:S01]  /*25bd0*/  @!P0 IMAD.IADD R7, R5, 0x1, R7 ;  /* 0x0000000105078824 */ /* 0x000fe200078e0207 */
[C---:B0-----:R-:W-:Y:S02]  /*25be0*/  @!P0 LEA R6, P1, R4.reuse, R2, 0x2 ;  /* 0x0000000204068211 */ /* 0x041fe400078210ff */
[----:B------:R-:W-:Y:S02]  /*25bf0*/  MOV R2, RZ ;  /* 0x000000ff00027202 */ /* 0x000fe40000000f00 */
[----:B------:R-:W-:Y:S02]  /*25c00*/  @!P0 LEA.HI.X R7, R4, R3, R7, 0x2, P1 ;  /* 0x0000000304078211 */ /* 0x000fe400008f1407 */
[----:B------:R-:W-:-:S03]  /*25c10*/  ISETP.GT.U32.AND P1, PT, R20, 0x3f, PT ;  /* 0x0000003f1400780c */ /* 0x000fc60003f24070 */
[----:B------:R0:W5:Y:S01]  /*25c20*/  @!P0 LDG.E R2, desc[UR60][R6.64] ;  /* 0x0000003c06028981 */ /* 0x000162000c1e1900 */
[----:B------:R-:W-:-:S09]  /*25c30*/  ISETP.NE.AND P0, PT, R17, 0x3, PT ;  /* 0x000000031100780c */ /* 0x000fd20003f05270 */
[----:B------:R-:W-:Y:S02]  /*25c40*/  @P1 LOP3.LUT R22, R22, 0x1, RZ, 0xfc, !PT ;  /* 0x0000000116161812 */ /* 0x000fe400078efcff */
[----:B------:R-:W-:Y:S02]  /*25c50*/  ISETP.GE.AND P1, PT, R37, UR4, PT ;  /* 0x0000000425007c0c */ /* 0x000fe4000bf26270 */
[----:B------:R-:W-:-:S04]  /*25c60*/  LOP3.LUT R22, R22, 0xffffffdf, RZ, 0xc0, !PT ;  /* 0xffffffdf16167812 */ /* 0x000fc800078ec0ff */
[----:B------:R-:W-:-:S04]  /*25c70*/  @P0 LOP3.LUT R22, R22, 0x20, RZ, 0xfc, !PT ;  /* 0x0000002016160812 */ /* 0x000fc800078efcff */
[----:B------:R-:W-:-:S04]  /*25c80*/  LOP3.LUT R22, R22, 0xffffffef, RZ, 0xc0, !PT ;  /* 0xffffffef16167812 */ /* 0x000fc800078ec0ff */
[----:B------:R-:W-:Y:S01]  /*25c90*/  @P1 LOP3.LUT R22, R22, 0x10, RZ, 0xfc, !PT ;  /* 0x0000001016161812 */ /* 0x000fe200078efcff */
[----:B------:R1:W-:Y:S03]  /*25ca0*/  STL [R1+0x18], R9 ;  /* 0x0000180901007387 */ /* 0x0003e60000100800 */
[----:B------:R-:W-:-:S04]  /*25cb0*/  LOP3.LUT R22, R22, 0xfffffff7, RZ, 0xc0, !PT ;  /* 0xfffffff716167812 */ /* 0x000fc800078ec0ff */
[----:B------:R-:W-:Y:S02]  /*25cc0*/  @P3 LOP3.LUT R22, R22, 0x8, RZ, 0xfc, !PT ;  /* 0x0000000816163812 */ /* 0x000fe400078efcff */
[----:B-1----:R-:W-:Y:S02]  /*25cd0*/  LOP3.LUT R9, R37, 0xc0, RZ, 0xfc, !PT ;  /* 0x000000c025097812 */ /* 0x002fe400078efcff */
[----:B------:R-:W-:Y:S02]  /*25ce0*/  LOP3.LUT R22, R22, 0xfffffffd, RZ, 0xc0, !PT ;  /* 0xfffffffd16167812 */ /* 0x000fe400078ec0ff */
[----:B------:R-:W-:Y:S02]  /*25cf0*/  ISETP.GE.AND P1, PT, R9, UR4, PT ;  /* 0x0000000409007c0c */ /* 0x000fe4000bf26270 */
[----:B------:R-:W-:-:S04]  /*25d00*/  LOP3.LUT R22, R22, 0xfffffffb, RZ, 0xc0, !PT ;  /* 0xfffffffb16167812 */ /* 0x000fc800078ec0ff */
[----:B------:R-:W-:-:S07]  /*25d10*/  @P2 LOP3.LUT R22, R22, 0x4, RZ, 0xfc, !PT ;  /* 0x0000000416162812 */ /* 0x000fce00078efcff */
[----:B------:R-:W-:Y:S01]  /*25d20*/  @P1 LOP3.LUT R22, R22, 0x2, RZ, 0xfc, !PT ;  /* 0x0000000216161812 */ /* 0x000fe200078efcff */
[----:B0-----:R-:W-:Y:S06]  /*25d30*/  BRA.DIV UR5, `(.L_x_1942) ;  /* 0x0000005a05747947 */ /* 0x001fec000b800000 */
.L_x_2095:
[----:B------:R-:W-:Y:S01]  /*25d40*/  SHF.R.S32.HI R32, RZ, 0x1f, R18 ;  /* 0x0000001fff207819 */ /* 0x000fe20000011412 */
[----:B------:R-:W-:Y:S01]  /*25d50*/  IMAD.MOV.U32 R26, RZ, RZ, R8 ;  /* 0x000000ffff1a7224 */ /* 0x000fe200078e0008 */
[----:B------:R-:W-:Y:S06]  /*25d60*/  @!P0 BRA `(.L_x_1943) ;  /* 0x0000000000048947 */ /* 0x000fec0003800000 */
[----:B------:R-:W-:Y:S01]  /*25d70*/  BPT.TRAP 0x1 ;  /* 0x000000040000795c */ /* 0x000fe20000300000 */
.L_x_1943:
        /* <DEDUP_REMOVED lines=17> */
[----:B------:R-:W-:-:S02]  /*25e90*/  ULDC.64 UR4, c[0x0][0x318] ;  /* 0x0000c60000047ab9 */ /* 0x000fc40000000a00 */
[C---:B------:R-:W-:Y:S02]  /*25ea0*/  LEA R17, P0, R4.reuse, UR4, 0x1 ;  /* 0x0000000404117c11 */ /* 0x040fe4000f8008ff */
[----:B------:R-:W-:Y:S02]  /*25eb0*/  IADD3 R24, R5, R24, RZ ;  /* 0x0000001805187210 */ /* 0x000fe40007ffe0ff */
[----:B------:R-:W-:Y:S02]  /*25ec0*/  SHF.L.U32 R5, R29, 0x1f, RZ ;  /* 0x0000001f1d057819 */ /* 0x000fe400000006ff */
[----:B------:R-:W-:Y:S01]  /*25ed0*/  LEA.HI.X R24, R4, UR5, R24, 0x1, P0 ;  /* 0x0000000504187c11 */ /* 0x000fe200080f0c18 */
[----:B------:R-:W-:-:S05]  /*25ee0*/  IMAD R4, R25, 0x8, R23 ;  /* 0x0000000819047824 */ /* 0x000fca00078e0217 */
[----:B------:R-:W0:Y:S02]  /*25ef0*/  SYNCS.PHASECHK.TRANS64.TRYWAIT P0, [R4+URZ+0x30840], R5 ;  /* 0x03084005040075a7 */ /* 0x000e24000800017f */
[----:B0-----:R-:W-:Y:S05]  /*25f00*/  @!P0 BRA `(.L_x_1945) ;  /* 0x0000005800348947 */ /* 0x001fea0003800000 */
.L_x_2096:
[----:B------:R-:W-:Y:S05]  /*25f10*/  BSYNC B0 ;  /* 0x0000000000007941 */ /* 0x000fea0003800000 */
.L_x_1944:
[----:B------:R-:W0:Y:S01]  /*25f20*/  LDL R11, [R1+0xc] ;  /* 0x00000c00010b7983 */ /* 0x000e220000100800 */
[----:B------:R-:W-:Y:S01]  /*25f30*/  ULDC.64 UR4, c[0x0][0x300] ;  /* 0x0000c00000047ab9 */ /* 0x000fe20000000a00 */
[----:B------:R-:W-:Y:S01]  /*25f40*/  LOP3.LUT P5, RZ, R22, 0x10, RZ, 0xc0, !PT ;  /* 0x0000001016ff7812 */ /* 0x000fe200078ac0ff */
[----:B------:R-:W-:Y:S01]  /*25f50*/  IMAD R3, R3, UR4, RZ ;  /* 0x0000000403037c24 */ /* 0x000fe2000f8e02ff */
[----:B------:R-:W1:Y:S01]  /*25f60*/  S2R R10, SR_TID.X ;  /* 0x00000000000a7919 */ /* 0x000e620000002100 */
[----:B------:R-:W-:Y:S01]  /*25f70*/  IMAD.WIDE.U32 R6, R0, UR4, RZ ;  /* 0x0000000400067c25 */ /* 0x000fe2000f8e00ff */
[C---:B------:R-:W-:Y:S02]  /*25f80*/  LOP3.LUT P4, RZ, R22.reuse, 0x8, RZ, 0xc0, !PT ;  /* 0x0000000816ff7812 */ /* 0x040fe4000788c0ff */
[----:B------:R-:W-:Y:S01]  /*25f90*/  LOP3.LUT P3, RZ, R22, 0x4, RZ, 0xc0, !PT ;  /* 0x0000000416ff7812 */ /* 0x000fe2000786c0ff */
[----:B------:R-:W-:Y:S01]  /*25fa0*/  IMAD R3, R0, UR5, R3 ;  /* 0x0000000500037c24 */ /* 0x000fe2000f8e0203 */
[----:B------:R-:W-:Y:S01]  /*25fb0*/  ULDC.64 UR4, c[0x0][0x310] ;  /* 0x0000c40000047ab9 */ /* 0x000fe20000000a00 */
[----:B------:R-:W-:Y:S01]  /*25fc0*/  LOP3.LUT P2, RZ, R22, 0x2, RZ, 0xc0, !PT ;  /* 0x0000000216ff7812 */ /* 0x000fe2000784c0ff */
[----:B------:R-:W-:-:S02]  /*25fd0*/  IMAD R9, R9, UR4, RZ ;  /* 0x0000000409097c24 */ /* 0x000fc4000f8e02ff */
[----:B------:R-:W-:Y:S02]  /*25fe0*/  IMAD.IADD R7, R7, 0x1, R3 ;  /* 0x0000000107077824 */ /* 0x000fe400078e0203 */
[----:B------:R-:W-:-:S04]  /*25ff0*/  IMAD.WIDE.U32 R6, R2, UR4, R6 ;  /* 0x0000000402067c25 */ /* 0x000fc8000f8e0006 */
[----:B------:R-:W-:Y:S01]  /*26000*/  IMAD R2, R2, UR5, R9 ;  /* 0x0000000502027c24 */ /* 0x000fe2000f8e0209 */
[----:B------:R-:W-:Y:S02]  /*26010*/  ULDC.64 UR4, c[0x0][0x308] ;  /* 0x0000c20000047ab9 */ /* 0x000fe40000000a00 */
[----:B------:R-:W-:Y:S02]  /*26020*/  IMAD R0, R32, UR4, RZ ;  /* 0x0000000420007c24 */ /* 0x000fe4000f8e02ff */
[----:B------:R-:W-:Y:S01]  /*26030*/  IMAD.IADD R3, R7, 0x1, R2 ;  /* 0x0000000107037824 */ /* 0x000fe200078e0202 */
[----:B------:R-:W-:Y:S01]  /*26040*/  MOV R2, R6 ;  /* 0x0000000600027202 */ /* 0x000fe20000000f00 */
[C---:B------:R-:W-:Y:S02]  /*26050*/  IMAD R0, R18.reuse, UR5, R0 ;  /* 0x0000000512007c24 */ /* 0x040fe4000f8e0200 */
[----:B------:R-:W-:Y:S02]  /*26060*/  IMAD R7, R25, 0x4000, R34 ;  /* 0x0000400019077824 */ /* 0x000fe400078e0222 */
[----:B------:R-:W-:Y:S01]  /*26070*/  IMAD.WIDE.U32 R2, R18, UR4, R2 ;  /* 0x0000000412027c25 */ /* 0x000fe2000f8e0002 */
[----:B------:R-:W-:Y:S01]  /*26080*/  ULDC.64 UR4, c[0x0][0x2e8] ;  /* 0x0000ba0000047ab9 */ /* 0x000fe20000000a00 */
[----:B-1----:R-:W-:-:S02]  /*26090*/  LOP3.LUT R10, R10, 0x7f, RZ, 0xc0, !PT ;  /* 0x0000007f0a0a7812 */ /* 0x002fc400078ec0ff */
[----:B------:R-:W-:Y:S01]  /*260a0*/  IMAD.IADD R6, R3, 0x1, R0 ;  /* 0x0000000103067824 */ /* 0x000fe200078e0200 */
[C---:B------:R-:W-:Y:S01]  /*260b0*/  LEA R0, P0, R2.reuse, UR4, 0x1 ;  /* 0x0000000402007c11 */ /* 0x040fe2000f8008ff */
[----:B------:R-:W-:Y:S01]  /*260c0*/  UMOV UR4, 0xffffffff ;  /* 0xffffffff00047882 */ /* 0x000fe20000000000 */
[----:B------:R-:W-:Y:S02]  /*260d0*/  SHF.R.U32.HI R10, RZ, 0x3, R10 ;  /* 0x00000003ff0a7819 */ /* 0x000fe4000001160a */
[----:B------:R-:W-:Y:S01]  /*260e0*/  LEA.HI.X R6, R2, UR5, R6, 0x1, P0 ;  /* 0x0000000502067c11 */ /* 0x000fe200080f0c06 */
[----:B0-----:R-:W-:-:S04]  /*260f0*/  IMAD R5, R8, -0x40, R11 ;  /* 0xffffffc008057824 */ /* 0x001fc800078e020b */
[----:B------:R-:W-:-:S05]  /*26100*/  IMAD.IADD R5, R5, 0x1, -R10 ;  /* 0x0000000105057824 */ /* 0x000fca00078e0a0a */
[----:B------:R-:W-:Y:S01]  /*26110*/  ISETP.GE.AND P0, PT, R5, 0x1, PT ;  /* 0x000000010500780c */ /* 0x000fe20003f06270 */
[----:B------:R-:W-:-:S12]  /*26120*/  BRA.DIV UR4, `(.L_x_1946) ;  /* 0x0000005604c07947 */ /* 0x000fd8000b800000 */
[----:B------:R-:W0:Y:S01]  /*26130*/  SHFL.IDX PT, R3, R0, RZ, 0x181f ;  /* 0x00181fff00037589 */ /* 0x000e2200000e0000 */
[----:B------:R-:W-:-:S03]  /*26140*/  @P0 IMAD R9, R7, 0x2, R23 ;  /* 0x0000000207090824 */ /* 0x000fc600078e0217 */
[----:B------:R-:W1:Y:S04]  /*26150*/  SHFL.IDX PT, R2, R6, RZ, 0x181f ;  /* 0x00181fff06027589 */ /* 0x000e6800000e0000 */
        /* <DEDUP_REMOVED lines=31> */
.L_x_2106:
[----:B------:R-:W-:-:S13]  /*26350*/  ISETP.GE.AND P0, PT, R5, 0x31, PT ;  /* 0x000000310500780c */ /* 0x000fda0003f06270 */
[----:B0-----:R-:W-:Y:S01]  /*26360*/  @P0 LEA R2, P1, R37, R0, 0x1 ;  /* 0x0000000025020211 */ /* 0x001fe200078208ff */
[----:B------:R-:W-:-:S04]  /*26370*/  @P0 IMAD R7, R7, 0x2, R23 ;  /* 0x0000000207070824 */ /* 0x000fc800078e0217 */
[----:B--2---:R-:W-:-:S05]  /*26380*/  @P0 IMAD.X R3, RZ, RZ, R8, P1 ;  /* 0x000000ffff030224 */ /* 0x004fca00008e0608 */
        /* <DEDUP_REMOVED lines=9> */
.L_x_1947:
[----:B------:R-:W-:Y:S02]  /*26420*/  PLOP3.LUT P1, PT, P1, P0, PT, 0xa2, 0x0 ;  /* 0x000000000000781c */ /* 0x000fe40000f21472 */
[----:B------:R-:W-:-:S08]  /*26430*/  @P0 R2UR P1, UR4, R4 ;  /* 0x00000000040402ca */ /* 0x000fd00000020000 */
[----:B------:R-:W-:-:S05]  /*26440*/  @P0 PLOP3.LUT P0, PT, P1, PT, PT, 0x80, 0x0 ;  /* 0x000000000000081c */ /* 0x000fca0000f0f070 */
[----:B------:R-:W-:Y:S01]  /*26450*/  @!P1 SYNCS.ARRIVE.TRANS64.RED.A0T1 RZ, [UR4+0x30830], RZ ;  /* 0x030830ffffff99a7 */ /* 0x000fe20008200404 */
[----:B------:R-:W-:Y:S07]  /*26460*/  @!P1 ARRIVES.LDGSTSBAR.64.TRANSCNT [UR4+0x30830] ;  /* 0x03083000ff0099b0 */ /* 0x000fee0008000a84 */
[----:B------:R-:W-:Y:S05]  /*26470*/  @P0 BRA.U.ANY `(.L_x_1947) ;  /* 0xfffffffd00e80947 */ /* 0x000fea000393ffff */
[----:B------:R-:W-:Y:S01]  /*26480*/  NOP ;  /* 0x0000000000007918 */ /* 0x000fe20000000000 */
[----:B------:R-:W2:Y:S02]  /*26490*/  LDL R0, [R1+0x44] ;  /* 0x0000440001007983 */ /* 0x000ea40000100800 */
[----:B--2---:R-:W-:-:S13]  /*264a0*/  ISETP.NE.AND P2, PT, R0, 0x3, PT ;  /* 0x000000030000780c */ /* 0x004fda0003f45270 */
[----:B------:R-:W-:Y:S05]  /*264b0*/  @!P2 BRA `(.L_x_1948) ;  /* 0x000000000004a947 */ /* 0x000fea0003800000 */
[----:B------:R-:W-:Y:S01]  /*264c0*/  BPT.TRAP 0x1 ;  /* 0x000000040000795c */ /* 0x000fe20000300000 */
.L_x_1948:
[----:B------:R1:W-:Y:S02]  /*264d0*/  SYNCS.ARRIVE.TRANS64.A1T0 RZ, [R4+URZ+0x30830], RZ ;  /* 0x030830ff04ff79a7 */ /* 0x0003e4000810003f */
[----:B------:R-:W-:Y:S05]  /*264e0*/  WARPSYNC.ALL ;  /* 0x0000000000007948 */ /* 0x000fea0003800000 */
[----:B------:R-:W-:Y:S01]  /*264f0*/  ULDC.64 UR4, c[0x0][0xa00] ;  /* 0x0002800000047ab9 */ /* 0x000fe20000000a00 */
[----:B------:R-:W-:Y:S01]  /*26500*/  IADD3 R0, R23, 0x10400, RZ ;  /* 0x0001040017007810 */ /* 0x000fe20007ffe0ff */
[----:B------:R-:W-:Y:S01]  /*26510*/  BSSY B6, `(.L_x_1949) ;  /* 0x0000022000067945 */ /* 0x000fe20003800000 */
[----:B------:R-:W-:Y:S01]  /*26520*/  BAR.SYNC.DEFER_BLOCKING 0x8, 0x180 ;  /* 0x0206000000007b1d */ /* 0x000fe20000010000 */
[----:B------:R-:W-:Y:S02]  /*26530*/  ISETP.NE.U32.AND P0, PT, RZ, UR4, PT ;  /* 0x00000004ff007c0c */ /* 0x000fe4000bf05070 */
[----:B------:R-:W-:-:S02]  /*26540*/  LOP3.LUT P1, RZ, R0, 0x3ff, RZ, 0xc0, !PT ;  /* 0x000003ff00ff7812 */ /* 0x000fc4000782c0ff */
[----:B------:R-:W-:Y:S01]  /*26550*/  ISETP.NE.AND.EX P0, PT, RZ, UR5, PT, P0 ;  /* 0x00000005ff007c0c */ /* 0x000fe2000bf05300 */
[----:B------:R-:W-:Y:S01]  /*26560*/  ULDC.64 UR4, c[0x0][0x298] ;  /* 0x0000a60000047ab9 */ /* 0x000fe20000000a00 */
[----:B------:R-:W-:Y:S02]  /*26570*/  SHF.R.S32.HI R0, RZ, 0x1f, R19 ;  /* 0x0000001fff007819 */ /* 0x000fe40000011413 */
[----:B0-----:R-:W-:Y:S02]  /*26580*/  SEL R2, R19, RZ, !P0 ;  /* 0x000000ff13027207 */ /* 0x001fe40004000000 */
[----:B------:R-:W-:-:S05]  /*26590*/  SEL R0, R0, RZ, !P0 ;  /* 0x000000ff00007207 */ /* 0x000fca0004000000 */
[----:B------:R0:W-:Y:S04]  /*265a0*/  STL [R1+0x38], R0 ;  /* 0x0000380001007387 */ /* 0x0001e80000100800 */
[----:B------:R2:W-:Y:S01]  /*265b0*/  STL [R1+0x24], R2 ;  /* 0x0000240201007387 */ /* 0x0005e20000100800 */
[----:B0-----:R-:W-:Y:S01]  /*265c0*/  SHF.R.S32.HI R0, RZ, 0x1f, R35 ;  /* 0x0000001fff007819 */ /* 0x001fe20000011423 */
[----:B--2---:R-:W-:-:S04]  /*265d0*/  IMAD.WIDE.U32 R2, R35, UR4, RZ ;  /* 0x0000000423027c25 */ /* 0x004fc8000f8e00ff */
[----:B------:R-:W-:Y:S01]  /*265e0*/  IMAD R0, R0, UR4, RZ ;  /* 0x0000000400007c24 */ /* 0x000fe2000f8e02ff */
[----:B------:R0:W-:Y:S03]  /*265f0*/  STL.64 [R1+0x28], R2 ;  /* 0x0000280201007387 */ /* 0x0001e60000100a00 */
[----:B------:R-:W-:-:S04]  /*26600*/  IMAD R0, R35, UR5, R0 ;  /* 0x0000000523007c24 */ /* 0x000fc8000f8e0200 */
[----:B------:R-:W-:Y:S01]  /*26610*/  IMAD.IADD R35, R3, 0x1, R0 ;  /* 0x0000000103237824 */ /* 0x000fe200078e0200 */
[----:B------:R-:W-:Y:S06]  /*26620*/  @!P1 BRA `(.L_x_1950) ;  /* 0x0000000000409947 */ /* 0x000fec0003800000 */
[----:B0-----:R-:W-:Y:S01]  /*26630*/  MOV R2, 0x0 ;  /* 0x0000000000027802 */ /* 0x001fe20000000f00 */
[----:B------:R-:W-:Y:S01]  /*26640*/  ULDC.64 UR4, c[0x4][0x138] ;  /* 0x01004e0000047ab9 */ /* 0x000fe20000000a00 */
[----:B------:R-:W-:Y:S01]  /*26650*/  ULDC.64 UR6, c[0x4][0x140] ;  /* 0x0100500000067ab9 */ /* 0x000fe20000000a00 */
[----:B------:R-:W-:Y:S01]  /*26660*/  ULDC.64 UR8, c[0x4][0xb0] ;  /* 0x01002c0000087ab9 */ /* 0x000fe20000000a00 */
[----:B-1----:R-:W-:Y:S01]  /*26670*/  IMAD.U32 R4, RZ, RZ, UR4 ;  /* 0x00000004ff047e24 */ /* 0x002fe2000f8e00ff */
[----:B------:R-:W-:Y:S01]  /*26680*/  MOV R6, UR6 ;  /* 0x0000000600067c02 */ /* 0x000fe20008000f00 */
[----:B------:R-:W0:Y:S01]  /*26690*/  LDC.64 R2, c[0x4][R2] ;  /* 0x0100000002027b82 */ /* 0x000e220000000a00 */
[----:B------:R-:W-:Y:S01]  /*266a0*/  IMAD.U32 R5, RZ, RZ, UR5 ;  /* 0x00000005ff057e24 */ /* 0x000fe2000f8e00ff */
[----:B------:R-:W-:Y:S01]  /*266b0*/  MOV R8, 0x70 ;  /* 0x0000007000087802 */ /* 0x000fe20000000f00 */
[----:B------:R-:W-:Y:S02]  /*266c0*/  IMAD.U32 R7, RZ, RZ, UR7 ;  /* 0x00000007ff077e24 */ /* 0x000fe4000f8e00ff */
[----:B------:R-:W-:-:S02]  /*266d0*/  IMAD.U32 R10, RZ, RZ, UR8 ;  /* 0x00000008ff0a7e24 */ /* 0x000fc4000f8e00ff */
[----:B------:R-:W-:Y:S02]  /*266e0*/  IMAD.U32 R11, RZ, RZ, UR9 ;  /* 0x00000009ff0b7e24 */ /* 0x000fe4000f8e00ff */
[----:B------:R-:W-:Y:S02]  /*266f0*/  IMAD.MOV.U32 R12, RZ, RZ, 0x1 ;  /* 0x00000001ff0c7424 */ /* 0x000fe400078e00ff */
[----:B------:R-:W-:-:S07]  /*26700*/  IMAD.MOV.U32 R13, RZ, RZ, RZ ;  /* 0x000000ffff0d7224 */ /* 0x000fce00078e00ff */
[----:B------:R-:W-:-:S07]  /*26710*/  LEPC R20, `(.L_x_1950) ;  /* 0x000000001014794e */ /* 0x000fce0000000000 */
[----:B0-----:R-:W-:Y:S05]  /*26720*/  CALL.ABS.NOINC R2 ;  /* 0x0000000002007343 */ /* 0x001fea0003c00000 */
.L_x_1950:
[----:B------:R-:W-:Y:S05]  /*26730*/  BSYNC B6 ;  /* 0x0000000000067941 */ /* 0x000fea0003800000 */
.L_x_1949:
[----:B------:R-:W2:Y:S01]  /*26740*/  LDL.LU R20, [R1+0x38] ;  /* 0x0000380001147983 */ /* 0x000ea20000300800 */
[----:B------:R-:W-:Y:S01]  /*26750*/  ULDC.64 UR4, c[0x0][0x2d8] ;  /* 0x0000b60000047ab9 */ /* 0x000fe20000000a00 */
[----:B------:R-:W3:Y:S02]  /*26760*/  LDC R7, c[0x0][0x448] ;  /* 0x00011200ff077b82 */ /* 0x000ee40000000800 */
[----:B------:R-:W4:Y:S04]  /*26770*/  LDL.LU R21, [R1+0x24] ;  /* 0x0000240001157983 */ /* 0x000f280000300800 */
[----:B0-----:R-:W5:Y:S01]  /*26780*/  LDL.LU.64 R2, [R1+0x28] ;  /* 0x0000280001027983 */ /* 0x001f620000300a00 */
[----:B------:R-:W-:Y:S01]  /*26790*/  IMAD R0, R32, UR4, RZ ;  /* 0x0000000420007c24 */ /* 0x000fe2000f8e02ff */
[----:B------:R-:W-:-:S02]  /*267a0*/  LOP3.LUT R10, R37, 0x40, RZ, 0xfc, !PT ;  /* 0x00000040250a7812 */ /* 0x000fc400078efcff */
[C---:B------:R-:W-:Y:S01]  /*267b0*/  LOP3.LUT R8, R37.reuse, 0x80, RZ, 0xfc, !PT ;  /* 0x0000008025087812 */ /* 0x040fe200078efcff */
[----:B------:R-:W-:Y:S01]  /*267c0*/  IMAD R0, R18, UR5, R0 ;  /* 0x0000000512007c24 */ /* 0x000fe2000f8e0200 */
[----:B------:R-:W-:Y:S02]  /*267d0*/  LOP3.LUT R9, R37, 0xc0, RZ, 0xfc, !PT ;  /* 0x000000c025097812 */ /* 0x000fe400078efcff */
[----:B---3--:R-:W-:-:S13]  /*267e0*/  ISETP.NE.AND P0, PT, R7, 0x1, PT ;  /* 0x000000010700780c */ /* 0x008fda0003f05270 */
[----:B------:R-:W0:Y:S08]  /*267f0*/  @P0 LDC R5, c[0x0][0x44c] ;  /* 0x00011300ff050b82 */ /* 0x000e300000000800 */
[----:B------:R-:W3:Y:S01]  /*26800*/  @P0 LDC R6, c[0x0][0x450] ;  /* 0x00011400ff060b82 */ /* 0x000ee20000000800 */
[----:B-----5:R-:W-:Y:S02]  /*26810*/  IMAD.MOV.U32 R3, RZ, RZ, R35 ;  /* 0x000000ffff037224 */ /* 0x020fe400078e0023 */
[----:B------:R-:W-:Y:S01]  /*26820*/  IMAD.WIDE.U32 R2, R18, UR4, R2 ;  /* 0x0000000412027c25 */ /* 0x000fe2000f8e0002 */
[----:B------:R-:W-:-:S04]  /*26830*/  ULDC.64 UR4, c[0x0][0x2e0] ;  /* 0x0000b80000047ab9 */ /* 0x000fc80000000a00 */
[----:B------:R-:W-:Y:S01]  /*26840*/  IADD3 R3, R3, R0, RZ ;  /* 0x0000000003037210 */ /* 0x000fe20007ffe0ff */
[----:B--2---:R-:W-:Y:S02]  /*26850*/  IMAD R0, R20, UR4, RZ ;  /* 0x0000000414007c24 */ /* 0x004fe4000f8e02ff */
[----:B------:R-:W2:Y:S02]  /*26860*/  S2R R20, SR_TID.X ;  /* 0x0000000000147919 */ /* 0x000ea40000002100 */
[C---:B----4-:R-:W-:Y:S02]  /*26870*/  IMAD R0, R21.reuse, UR5, R0 ;  /* 0x0000000515007c24 */ /* 0x050fe4000f8e0200 */
[----:B------:R-:W-:Y:S01]  /*26880*/  IMAD.WIDE.U32 R2, R21, UR4, R2 ;  /* 0x0000000415027c25 */ /* 0x000fe2000f8e0002 */
[----:B------:R-:W-:-:S03]  /*26890*/  ULDC.64 UR4, c[0x0][0x2d0] ;  /* 0x0000b40000047ab9 */ /* 0x000fc60000000a00 */
[----:B------:R-:W-:Y:S01]  /*268a0*/  IMAD.IADD R3, R3, 0x1, R0 ;  /* 0x0000000103037824 */ /* 0x000fe200078e0200 */
[----:B--2---:R-:W-:-:S04]  /*268b0*/  LOP3.LUT R20, R20, 0x7f, RZ, 0xc0, !PT ;  /* 0x0000007f14147812 */ /* 0x004fc800078ec0ff */
[----:B------:R-:W-:Y:S02]  /*268c0*/  SHF.R.U32.HI R21, RZ, 0x3, R20 ;  /* 0x00000003ff157819 */ /* 0x000fe40000011614 */
[----:B------:R-:W2:Y:S02]  /*268d0*/  S2R R20, SR_TID.X ;  /* 0x0000000000147919 */ /* 0x000ea40000002100 */
[----:B--2---:R-:W-:-:S05]  /*268e0*/  IMAD.SHL.U32 R20, R20, 0x10, RZ ;  /* 0x0000001014147824 */ /* 0x004fca00078e00ff */
[----:B------:R-:W-:-:S05]  /*268f0*/  LOP3.LUT R20, R21, 0x70, R20, 0xf8, !PT ;  /* 0x0000007015147812 */ /* 0x000fca00078ef814 */
[----:B------:R-:W-:Y:S02]  /*26900*/  IMAD.IADD R0, R20, 0x1, R28 ;  /* 0x0000000114007824 */ /* 0x000fe400078e021c */
[----:B------:R-:W2:Y:S02]  /*26910*/  S2R R20, SR_TID.X ;  /* 0x0000000000147919 */ /* 0x000ea40000002100 */
[----:B0-----:R-:W-:Y:S01]  /*26920*/  @P0 IMAD.HI.U32 R5, R0, R5, RZ ;  /* 0x0000000500050227 */ /* 0x001fe200078e00ff */
[----:B-1----:R-:W-:-:S04]  /*26930*/  MOV R4, R0 ;  /* 0x0000000000047202 */ /* 0x002fc80000000f00 */
[----:B---3--:R-:W-:-:S05]  /*26940*/  @P0 SHF.R.U32.HI R4, RZ, R6, R5 ;  /* 0x00000006ff040219 */ /* 0x008fca0000011605 */
[----:B------:R-:W-:Y:S02]  /*26950*/  IMAD.MOV R5, RZ, RZ, -R4 ;  /* 0x000000ffff057224 */ /* 0x000fe400078e0a04 */
[----:B------:R-:W-:-:S04]  /*26960*/  IMAD.WIDE.U32 R2, R4, UR4, R2 ;  /* 0x0000000404027c25 */ /* 0x000fc8000f8e0002 */
[----:B------:R-:W-:Y:S01]  /*26970*/  IMAD R0, R7, R5, R0 ;  /* 0x0000000507007224 */ /* 0x000fe200078e0200 */
[----:B------:R-:W-:-:S05]  /*26980*/  SHF.R.S32.HI R5, RZ, 0x1f, R4 ;  /* 0x0000001fff057819 */ /* 0x000fca0000011404 */
[----:B------:R-:W-:-:S04]  /*26990*/  IMAD R5, R5, UR4, RZ ;  /* 0x0000000405057c24 */ /* 0x000fc8000f8e02ff */
[----:B------:R-:W-:Y:S01]  /*269a0*/  IMAD R5, R4, UR5, R5 ;  /* 0x0000000504057c24 */ /* 0x000fe2000f8e0205 */
[----:B------:R-:W-:Y:S01]  /*269b0*/  SHF.R.S32.HI R4, RZ, 0x1f, R0 ;  /* 0x0000001fff047819 */ /* 0x000fe20000011400 */
[----:B------:R-:W-:Y:S02]  /*269c0*/  ULDC.64 UR4, c[0x0][0x2c8] ;  /* 0x0000b20000047ab9 */ /* 0x000fe40000000a00 */
[----:B------:R-:W-:Y:S01]  /*269d0*/  IMAD.IADD R3, R3, 0x1, R5 ;  /* 0x0000000103037824 */ /* 0x000fe200078e0205 */
[----:B--2---:R-:W-:Y:S01]  /*269e0*/  LOP3.LUT R20, R20, 0x7f, RZ, 0xc0, !PT ;  /* 0x0000007f14147812 */ /* 0x004fe200078ec0ff */
[----:B------:R-:W-:Y:S02]  /*269f0*/  IMAD R4, R4, UR4, RZ ;  /* 0x0000000404047c24 */ /* 0x000fe4000f8e02ff */
[----:B------:R-:W-:-:S04]  /*26a00*/  IMAD.WIDE.U32 R2, R0, UR4, R2 ;  /* 0x0000000400027c25 */ /* 0x000fc8000f8e0002 */
[----:B------:R-:W-:Y:S01]  /*26a10*/  IMAD R0, R0, UR5, R4 ;  /* 0x0000000500007c24 */ /* 0x000fe2000f8e0204 */
[----:B------:R-:W-:Y:S02]  /*26a20*/  ULDC.64 UR4, c[0x0][0x280] ;  /* 0x0000a00000047ab9 */ /* 0x000fe40000000a00 */
[C---:B------:R-:W-:Y:S01]  /*26a30*/  LEA R4, P0, R2.reuse, UR4, 0x1 ;  /* 0x0000000402047c11 */ /* 0x040fe2000f8008ff */
[----:B------:R-:W-:Y:S01]  /*26a40*/  IMAD.IADD R0, R3, 0x1, R0 ;  /* 0x0000000103007824 */ /* 0x000fe200078e0200 */
[----:B------:R-:W-:Y:S02]  /*26a50*/  ULDC UR4, c[0x0][0x2b8] ;  /* 0x0000ae0000047ab9 */ /* 0x000fe40000000800 */
[----:B------:R-:W-:Y:S02]  /*26a60*/  ISETP.GE.AND P4, PT, R37, UR4, PT ;  /* 0x0000000425007c0c */ /* 0x000fe4000bf86270 */
[----:B------:R-:W-:Y:S01]  /*26a70*/  LEA.HI.X R0, R2, UR5, R0, 0x1, P0 ;  /* 0x0000000502007c11 */ /* 0x000fe200080f0c00 */
[----:B------:R-:W-:Y:S01]  /*26a80*/  UMOV UR5, 0xffffffff ;  /* 0xffffffff00057882 */ /* 0x000fe20000000000 */
[----:B------:R-:W-:-:S02]  /*26a90*/  ISETP.GE.AND P3, PT, R10, UR4, PT ;  /* 0x000000040a007c0c */ /* 0x000fc4000bf66270 */
[----:B------:R-:W-:Y:S02]  /*26aa0*/  ISETP.GE.AND P2, PT, R8, UR4, PT ;  /* 0x0000000408007c0c */ /* 0x000fe4000bf46270 */
[----:B------:R-:W-:Y:S02]  /*26ab0*/  ISETP.GE.AND P1, PT, R9, UR4, PT ;  /* 0x0000000409007c0c */ /* 0x000fe4000bf26270 */
[----:B------:R-:W-:Y:S01]  /*26ac0*/  SHF.R.U32.HI R8, RZ, 0x3, R20 ;  /* 0x00000003ff087819 */ /* 0x000fe20000011614 */
[----:B------:R-:W-:Y:S10]  /*26ad0*/  BRA.DIV UR5, `(.L_x_1951) ;  /* 0x0000005205bc7947 */ /* 0x000ff4000b800000 */
[----:B------:R-:W0:Y:S01]  /*26ae0*/  SHFL.IDX PT, R3, R4, RZ, 0x181f ;  /* 0x00181fff04037589 */ /* 0x000e2200000e0000 */
[----:B------:R-:W-:Y:S01]  /*26af0*/  IMAD R5, R31, R7, RZ ;  /* 0x000000071f057224 */ /* 0x000fe200078e02ff */
[----:B------:R-:W-:Y:S02]  /*26b00*/  IADD3 R28, R8, R28, RZ ;  /* 0x0000001c081c7210 */ /* 0x000fe40007ffe0ff */
[----:B------:R-:W1:Y:S02]  /*26b10*/  SHFL.IDX PT, R2, R0, RZ, 0x181f ;  /* 0x00181fff00027589 */ /* 0x000e6400000e0000 */
[C---:B------:R-:W-:Y:S01]  /*26b20*/  ISETP.GE.AND P0, PT, R28.reuse, R5, PT ;  /* 0x000000051c00720c */ /* 0x040fe20003f06270 */
[----:B------:R-:W-:Y:S01]  /*26b30*/  VIADD R6, R28, 0x10 ;  /* 0x000000101c067836 */ /* 0x000fe20000000000 */
[----:B------:R-:W-:Y:S11]  /*26b40*/  SHFL.IDX PT, R14, R4, 0x7, 0x181f ;  /* 0x00f81f00040e7f89 */ /* 0x000ff600000e0000 */
[----:B0-----:R-:W-:-:S05]  /*26b50*/  @!P0 LEA R3, P5, R37, R3, 0x1 ;  /* 0x0000000325038211 */ /* 0x001fca00078a08ff */
[----:B-1----:R-:W-:-:S05]  /*26b60*/  @!P0 IMAD.X R2, RZ, RZ, R2, P5 ;  /* 0x000000ffff028224 */ /* 0x002fca00028e0602 */
[----:B------:R-:W-:-:S04]  /*26b70*/  @!P0 LOP3.LUT R3, R3, R2, RZ, 0x3c, !PT ;  /* 0x0000000203038212 */ /* 0x000fc800078e3cff */
[----:B------:R-:W-:-:S04]  /*26b80*/  @!P0 LOP3.LUT R2, R3, R2, RZ, 0x3c, !PT ;  /* 0x0000000203028212 */ /* 0x000fc800078e3cff */
[----:B------:R-:W-:-:S05]  /*26b90*/  @!P0 LOP3.LUT R3, R3, R2, RZ, 0x3c, !PT ;  /* 0x0000000203038212 */ /* 0x000fca00078e3cff */
[----:B------:R-:W-:Y:S04]  /*26ba0*/  @!P0 LDGSTS.E.BYPASS.LTC128B.128 [R36+0x10400], desc[UR60][R2.64], !P4 ;  /* 0x1040000002248fae */ /* 0x000fe8000e101d7c */
[----:B------:R-:W-:Y:S04]  /*26bb0*/  @!P0 LDGSTS.E.BYPASS.LTC128B.128 [R36+0x14400], desc[UR60][R2.64+0x80], !P3 ;  /* 0x1440008002248fae */ /* 0x000fe8000d901d7c */
[----:B------:R-:W-:Y:S04]  /*26bc0*/  @!P0 LDGSTS.E.BYPASS.LTC128B.128 [R36+0x18400], desc[UR60][R2.64+0x100], !P2 ;  /* 0x1840010002248fae */ /* 0x000fe8000d101d7c */
[----:B------:R0:W-:Y:S01]  /*26bd0*/  @!P0 LDGSTS.E.BYPASS.LTC128B.128 [R36+0x1c400], desc[UR60][R2.64+0x180], !P1 ;  /* 0x1c40018002248fae */ /* 0x0001e2000c901d7c */
[----:B------:R-:W-:-:S02]  /*26be0*/  ISETP.GE.AND P0, PT, R6, R5, PT ;  /* 0x000000050600720c */ /* 0x000fc40003f06270 */
[----:B------:R-:W-:Y:S01]  /*26bf0*/  IADD3 R6, R28, 0x20, RZ ;  /* 0x000000201c067810 */ /* 0x000fe20007ffe0ff */
[----:B0-----:R-:W0:Y:S04]  /*26c00*/  SHFL.IDX PT, R3, R4, 0x1, 0x181f ;  /* 0x00381f0004037f89 */ /* 0x001e2800000e0000 */
[----:B------:R-:W1:Y:S06]  /*26c10*/  SHFL.IDX PT, R2, R0, 0x1, 0x181f ;  /* 0x00381f0000027f89 */ /* 0x000e6c00000e0000 */
        /* <DEDUP_REMOVED lines=9> */
[----:B------:R-:W-:Y:S01]  /*26cb0*/  ISETP.GE.AND P0, PT, R6, R5, PT ;  /* 0x000000050600720c */ /* 0x000fe20003f06270 */
[----:B------:R-:W-:-:S02]  /*26cc0*/  VIADD R6, R28, 0x30 ;  /* 0x000000301c067836 */ /* 0x000fc40000000000 */
        /* <DEDUP_REMOVED lines=50> */
[----:B------:R-:W-:-:S03]  /*26ff0*/  ISETP.GE.AND P0, PT, R6, R5, PT ;  /* 0x000000050600720c */ /* 0x000fc60003f06270 */
[----:B------:R-:W-:Y:S04]  /*27000*/  SHFL.IDX PT, R6, R0, 0x7, 0x181f ;  /* 0x00f81f0000067f89 */ /* 0x000fe800000e0000 */
[----:B0-----:R-:W0:Y:S04]  /*27010*/  SHFL.IDX PT, R3, R4, 0x6, 0x181f ;  /* 0x00d81f0004037f89 */ /* 0x001e2800000e0000 */
[----:B------:R-:W1:Y:S02]  /*27020*/  SHFL.IDX PT, R2, R0, 0x6, 0x181f ;  /* 0x00d81f0000027f89 */ /* 0x000e6400000e0000 */
[----:B0-----:R-:W-:-:S05]  /*27030*/  @!P0 LEA R3, P5, R37, R3, 0x1 ;  /* 0x0000000325038211 */ /* 0x001fca00078a08ff */
[----:B-1----:R-:W-:-:S05]  /*27040*/  @!P0 IMAD.X R2, RZ, RZ, R2, P5 ;  /* 0x000000ffff028224 */ /* 0x002fca00028e0602 */
[----:B------:R-:W-:-:S04]  /*27050*/  @!P0 LOP3.LUT R3, R3, R2, RZ, 0x3c, !PT ;  /* 0x0000000203038212 */ /* 0x000fc800078e3cff */
[----:B------:R-:W-:-:S04]  /*27060*/  @!P0 LOP3.LUT R2, R3, R2, RZ, 0x3c, !PT ;  /* 0x0000000203028212 */ /* 0x000fc800078e3cff */
[----:B------:R-:W-:-:S05]  /*27070*/  @!P0 LOP3.LUT R3, R3, R2, RZ, 0x3c, !PT ;  /* 0x0000000203038212 */ /* 0x000fca00078e3cff */
[----:B------:R0:W-:Y:S04]  /*27080*/  @!P0 LDGSTS.E.BYPASS.LTC128B.128 [R36+0x13400], desc[UR60][R2.64], !P4 ;  /* 0x1340000002248fae */ /* 0x0001e8000e101d7c */
[----:B------:R0:W-:Y:S04]  /*27090*/  @!P0 LDGSTS.E.BYPASS.LTC128B.128 [R36+0x17400], desc[UR60][R2.64+0x80], !P3 ;  /* 0x1740008002248fae */ /* 0x0001e8000d901d7c */
[----:B------:R0:W-:Y:S04]  /*270a0*/  @!P0 LDGSTS.E.BYPASS.LTC128B.128 [R36+0x1b400], desc[UR60][R2.64+0x100], !P2 ;  /* 0x1b40010002248fae */ /* 0x0001e8000d101d7c */
[----:B------:R0:W-:Y:S02]  /*270b0*/  @!P0 LDGSTS.E.BYPASS.LTC128B.128 [R36+0x1f400], desc[UR60][R2.64+0x180], !P1 ;  /* 0x1f40018002248fae */ /* 0x0001e4000c901d7c */
.L_x_2123:
[----:B------:R-:W-:Y:S01]  /*270c0*/  VIADD R28, R28, 0x70 ;  /* 0x000000701c1c7836 */ /* 0x000fe20000000000 */
[----:B------:R-:W-:Y:S04]  /*270d0*/  BSSY B0, `(.L_x_1952) ;  /* 0x000000c000007945 */ /* 0x000fe80003800000 */
[----:B------:R-:W-:-:S13]  /*270e0*/  ISETP.GE.AND P0, PT, R28, R5, PT ;  /* 0x000000051c00720c */ /* 0x000fda0003f06270 */
[----:B------:R-:W-:Y:S05]  /*270f0*/  @P0 BRA `(.L_x_1953) ;  /* 0x0000000000240947 */ /* 0x000fea0003800000 */
[----:B0-----:R-:W-:-:S05]  /*27100*/  LEA R2, P0, R37, R14, 0x1 ;  /* 0x0000000e25027211 */ /* 0x001fca00078008ff */
        /* <DEDUP_REMOVED lines=8> */
.L_x_1953:
[----:B------:R-:W-:Y:S05]  /*27190*/  BSYNC B0 ;  /* 0x0000000000007941 */ /* 0x000fea0003800000 */
.L_x_1952:
[----:B------:R-:W-:Y:S01]  /*271a0*/  NOP ;  /* 0x0000000000007918 */ /* 0x000fe20000000000 */
[----:B------:R-:W-:-:S13]  /*271b0*/  PLOP3.LUT P0, PT, PT, PT, PT, 0x80, 0x0 ;  /* 0x000000000000781c */ /* 0x000fda0003f0f070 */
.L_x_1954:
[----:B------:R-:W-:Y:S02]  /*271c0*/  PLOP3.LUT P1, PT, P1, P0, PT, 0xa2, 0x0 ;  /* 0x000000000000781c */ /* 0x000fe40000f21472 */
[----:B------:R-:W-:-:S08]  /*271d0*/  @P0 R2UR P1, UR4, R23 ;  /* 0x00000000170402ca */ /* 0x000fd00000020000 */
[----:B------:R-:W-:-:S05]  /*271e0*/  @P0 PLOP3.LUT P0, PT, P1, PT, PT, 0x80, 0x0 ;  /* 0x000000000000081c */ /* 0x000fca0000f0f070 */
[----:B------:R-:W-:Y:S01]  /*271f0*/  @!P1 SYNCS.ARRIVE.TRANS64.RED.A0T1 RZ, [UR4+0x30800], RZ ;  /* 0x030800ffffff99a7 */ /* 0x000fe20008200404 */
[----:B------:R-:W-:Y:S07]  /*27200*/  @!P1 ARRIVES.LDGSTSBAR.64.TRANSCNT [UR4+0x30800] ;  /* 0x03080000ff0099b0 */ /* 0x000fee0008000a84 */
[----:B------:R-:W-:Y:S05]  /*27210*/  @P0 BRA.U.ANY `(.L_x_1954) ;  /* 0xfffffffd00e80947 */ /* 0x000fea000393ffff */
[----:B01----:R-:W2:Y:S04]  /*27220*/  LDL.LU R3, [R1+0x34] ;  /* 0x0000340001037983 */ /* 0x003ea80000300800 */
[----:B------:R-:W3:Y:S01]  /*27230*/  LDL.LU R2, [R1+0x30] ;  /* 0x0000300001027983 */ /* 0x000ee20000300800 */
[----:B--2---:R-:W-:-:S04]  /*27240*/  IADD3 R3, R3, 0x1, RZ ;  /* 0x0000000103037810 */ /* 0x004fc80007ffe0ff */
[----:B------:R-:W-:Y:S01]  /*27250*/  LEA.HI R0, R3, R3, RZ, 0x1 ;  /* 0x0000000303007211 */ /* 0x000fe200078f08ff */
[----:B------:R0:W-:Y:S01]  /*27260*/  STL [R1+0x34], R3 ;  /* 0x0000340301007387 */ /* 0x0001e20000100800 */
[----:B---3--:R-:W-:Y:S02]  /*27270*/  VIADD R4, R2, 0xfffffffe ;  /* 0xfffffffe02047836 */ /* 0x008fe40000000000 */
        /* <DEDUP_REMOVED lines=8> */
.L_x_2124:
[----:B------:R-:W-:Y:S05]  /*27300*/  BSYNC B0 ;  /* 0x0000000000007941 */ /* 0x000fea0003800000 */
.L_x_1955:
[----:B------:R-:W2:Y:S01]  /*27310*/  LDL R2, [R1+0x14] ;  /* 0x0000140001027983 */ /* 0x000ea20000100800 */
[----:B------:R-:W-:Y:S01]  /*27320*/  BSSY B0, `(.L_x_1957) ;  /* 0x0000105000007945 */ /* 0x000fe20003800000 */
[----:B--2---:R-:W-:-:S13]  /*27330*/  ISETP.GE.AND P0, PT, R4, R2, PT ;  /* 0x000000020400720c */ /* 0x004fda0003f06270 */
[----:B------:R-:W-:Y:S05]  /*27340*/  @!P0 BRA `(.L_x_1958) ;  /* 0x0000001000088947 */ /* 0x000fea0003800000 */
[C---:B------:R-:W-:Y:S01]  /*27350*/  LOP3.LUT R5, R37.reuse, 0x40, RZ, 0xfc, !PT ;  /* 0x0000004025057812 */ /* 0x040fe200078efcff */
[----:B------:R-:W-:Y:S01]  /*27360*/  ULDC UR4, c[0x0][0x2f4] ;  /* 0x0000bd0000047ab9 */ /* 0x000fe20000000800 */
[C---:B------:R-:W-:Y:S01]  /*27370*/  LOP3.LUT R3, R37.reuse, 0x80, RZ, 0xfc, !PT ;  /* 0x0000008025037812 */ /* 0x040fe200078efcff */
[----:B------:R-:W-:Y:S01]  /*27380*/  IMAD.MOV.U32 R6, RZ, RZ, R25 ;  /* 0x000000ffff067224 */ /* 0x000fe200078e0019 */
[C---:B------:R-:W-:Y:S01]  /*27390*/  LOP3.LUT R2, R37.reuse, 0xc0, RZ, 0xfc, !PT ;  /* 0x000000c025027812 */ /* 0x040fe200078efcff */
[----:B------:R-:W-:Y:S01]  /*273a0*/  IMAD.MOV.U32 R31, RZ, RZ, R26 ;  /* 0x000000ffff1f7224 */ /* 0x000fe200078e001a */
[----:B------:R-:W-:Y:S02]  /*273b0*/  MOV R10, R29 ;  /* 0x0000001d000a7202 */ /* 0x000fe40000000f00 */
[----:B------:R-:W-:Y:S02]  /*273c0*/  ISETP.GE.AND P4, PT, R37, UR4, PT ;  /* 0x0000000425007c0c */ /* 0x000fe4000bf86270 */
[----:B------:R-:W-:-:S02]  /*273d0*/  ISETP.GE.AND P3, PT, R5, UR4, PT ;  /* 0x0000000405007c0c */ /* 0x000fc4000bf66270 */
[----:B------:R-:W-:Y:S02]  /*273e0*/  ISETP.GE.AND P2, PT, R3, UR4, PT ;  /* 0x0000000403007c0c */ /* 0x000fe4000bf46270 */
[----:B------:R-:W-:-:S13]  /*273f0*/  ISETP.GE.AND P1, PT, R2, UR4, PT ;  /* 0x0000000402007c0c */ /* 0x000fda000bf26270 */
.L_x_1971:
[----:B------:R-:W2:Y:S01]  /*27400*/  LDL R3, [R1+0x10] ;  /* 0x0000100001037983 */ /* 0x000ea20000100800 */
[----:B------:R-:W1:Y:S03]  /*27410*/  LDC R5, c[0x0][0x430] ;  /* 0x00010c00ff057b82 */ /* 0x000e660000000800 */
[----:B------:R-:W3:Y:S04]  /*27420*/  LDL R12, [R1+0x18] ;  /* 0x00001800010c7983 */ /* 0x000ee80000100800 */
[----:B------:R-:W4:Y:S01]  /*27430*/  LDL R11, [R1+0x44] ;  /* 0x00004400010b7983 */ /* 0x000f220000100800 */
[----:B0-----:R-:W0:Y:S01]  /*27440*/  S2R R0, SR_TID.X ;  /* 0x0000000000007919 */ /* 0x001e220000002100 */
[----:B------:R-:W0:Y:S01]  /*27450*/  S2R R8, SR_TID.X ;  /* 0x0000000000087919 */ /* 0x000e220000002100 */
[----:B-1----:R-:W-:-:S13]  /*27460*/  ISETP.NE.AND P0, PT, R5, 0x1, PT ;  /* 0x000000010500780c */ /* 0x002fda0003f05270 */
[----:B------:R-:W1:Y:S01]  /*27470*/  @P0 LDC R2, c[0x0][0x434] ;  /* 0x00010d00ff020b82 */ /* 0x000e620000000800 */
[----:B0-----:R-:W-:Y:S01]  /*27480*/  LOP3.LUT R0, R0, 0x7f, RZ, 0xc0, !PT ;  /* 0x0000007f00007812 */ /* 0x001fe200078ec0ff */
[----:B------:R-:W-:-:S03]  /*27490*/  IMAD.SHL.U32 R8, R8, 0x10, RZ ;  /* 0x0000001008087824 */ /* 0x000fc600078e00ff */
[----:B------:R-:W-:-:S04]  /*274a0*/  SHF.R.U32.HI R0, RZ, 0x3, R0 ;  /* 0x00000003ff007819 */ /* 0x000fc80000011600 */
[----:B------:R-:W-:Y:S02]  /*274b0*/  LOP3.LUT R8, R0, 0x70, R8, 0xf8, !PT ;  /* 0x0000007000087812 */ /* 0x000fe400078ef808 */
[----:B------:R-:W0:Y:S02]  /*274c0*/  @P0 LDC R0, c[0x0][0x438] ;  /* 0x00010e00ff000b82 */ /* 0x000e240000000800 */
[----:B------:R-:W-:Y:S01]  /*274d0*/  ISETP.GT.U32.AND P5, PT, R8, 0x3f, PT ;  /* 0x0000003f0800780c */ /* 0x000fe20003fa4070 */
[----:B------:R-:W-:Y:S01]  /*274e0*/  VIADD R25, R6, 0x1 ;  /* 0x0000000106197836 */ /* 0x000fe20000000000 */
[----:B------:R-:W-:Y:S05]  /*274f0*/  YIELD ;  /* 0x0000000000007946 */ /* 0x000fea0003800000 */
[----:B------:R-:W-:-:S02]  /*27500*/  IMAD.MOV.U32 R26, RZ, RZ, R4 ;  /* 0x000000ffff1a7224 */ /* 0x000fc400078e0004 */
[----:B--2---:R-:W-:-:S05]  /*27510*/  IMAD R3, R4, 0x40, R3 ;  /* 0x0000004004037824 */ /* 0x004fca00078e0203 */
[----:B------:R-:W-:Y:S02]  /*27520*/  IADD3 R3, R8, R3, RZ ;  /* 0x0000000308037210 */ /* 0x000fe40007ffe0ff */
[----:B------:R-:W3:Y:S03]  /*27530*/  @!P5 LDC.64 R8, c[0x0][0x428] ;  /* 0x00010a00ff08db82 */ /* 0x000ee60000000a00 */
[----:B-1----:R-:W-:-:S04]  /*27540*/  @P0 IMAD.HI.U32 R7, R3, R2, RZ ;  /* 0x0000000203070227 */ /* 0x002fc800078e00ff */
[----:B------:R-:W-:Y:S01]  /*27550*/  IMAD.MOV.U32 R2, RZ, RZ, R3 ;  /* 0x000000ffff027224 */ /* 0x000fe200078e0003 */
[----:B0-----:R-:W-:-:S05]  /*27560*/  @P0 SHF.R.U32.HI R2, RZ, R0, R7 ;  /* 0x00000000ff020219 */ /* 0x001fca0000011607 */
[----:B------:R-:W-:-:S04]  /*27570*/  IMAD.MOV R0, RZ, RZ, -R2 ;  /* 0x000000ffff007224 */ /* 0x000fc800078e0a02 */
[----:B------:R-:W-:Y:S01]  /*27580*/  IMAD R5, R5, R0, R3 ;  /* 0x0000000005057224 */ /* 0x000fe200078e0203 */
[--C-:B------:R-:W-:Y:S01]  /*27590*/  @!P5 SHF.R.S32.HI R3, RZ, 0x1f, R2.reuse ;  /* 0x0000001fff03d819 */ /* 0x100fe20000011402 */
[-C--:B---3--:R-:W-:Y:S02]  /*275a0*/  @!P5 IMAD R0, R12, R8.reuse, RZ ;  /* 0x000000080c00d224 */ /* 0x088fe400078e02ff */
[----:B------:R-:W-:-:S04]  /*275b0*/  @!P5 IMAD.WIDE.U32 R2, R33, R8, R2 ;  /* 0x000000082102d225 */ /* 0x000fc800078e0002 */
[----:B------:R-:W-:Y:S02]  /*275c0*/  @!P5 IMAD R0, R33, R9, R0 ;  /* 0x000000092100d224 */ /* 0x000fe400078e0200 */
[----:B------:R-:W0:Y:S02]  /*275d0*/  @!P5 LDC.64 R8, c[0x0][0x418] ;  /* 0x00010600ff08db82 */ /* 0x000e240000000a00 */
[----:B------:R-:W-:Y:S01]  /*275e0*/  @!P5 IMAD.IADD R0, R0, 0x1, R3 ;  /* 0x000000010000d824 */ /* 0x000fe200078e0203 */
[----:B0-----:R-:W-:-:S04]  /*275f0*/  @!P5 LEA R8, P0, R2, R8, 0x2 ;  /* 0x000000080208d211 */ /* 0x001fc800078010ff */
[----:B------:R-:W-:Y:S02]  /*27600*/  @!P5 LEA.HI.X R9, R2, R9, R0, 0x2, P0 ;  /* 0x000000090209d211 */ /* 0x000fe400000f1400 */
[----:B------:R-:W-:-:S06]  /*27610*/  MOV R0, RZ ;  /* 0x000000ff00007202 */ /* 0x000fcc0000000f00 */
[----:B------:R0:W5:Y:S01]  /*27620*/  @!P5 LDG.E R0, desc[UR60][R8.64] ;  /* 0x0000003c0800d981 */ /* 0x000162000c1e1900 */
[----:B----4-:R-:W-:Y:S02]  /*27630*/  ISETP.NE.AND P5, PT, R11, 0x3, PT ;  /* 0x000000030b00780c */ /* 0x010fe40003fa5270 */
[----:B------:R-:W-:-:S04]  /*27640*/  ISETP.NE.AND P0, PT, R25, 0x2, PT ;  /* 0x000000021900780c */ /* 0x000fc80003f05270 */
[----:B------:R-:W-:Y:S02]  /*27650*/  SEL R29, RZ, 0x1, P0 ;  /* 0x00000001ff1d7807 */ /* 0x000fe40000000000 */
[----:B------:R-:W-:Y:S02]  /*27660*/  SEL R25, R25, RZ, P0 ;  /* 0x000000ff19197207 */ /* 0x000fe40000000000 */
[----:B------:R-:W-:-:S03]  /*27670*/  LOP3.LUT R29, R10, R29, RZ, 0x3c, !PT ;  /* 0x0000001d0a1d7212 */ /* 0x000fc600078e3cff */
[----:B0-----:R-:W-:Y:S05]  /*27680*/  @!P5 BRA `(.L_x_1959) ;  /* 0x000000000004d947 */ /* 0x001fea0003800000 */
[----:B------:R-:W-:Y:S01]  /*27690*/  BPT.TRAP 0x1 ;  /* 0x000000040000795c */ /* 0x000fe20000300000 */
.L_x_1959:
[----:B------:R-:W-:Y:S01]  /*276a0*/  IMAD R7, R25, 0x8, R23 ;  /* 0x0000000819077824 */ /* 0x000fe200078e0217 */
[----:B------:R-:W-:Y:S01]  /*276b0*/  SHF.L.U32 R2, R29, 0x1f, RZ ;  /* 0x0000001f1d027819 */ /* 0x000fe200000006ff */
[----:B------:R-:W-:Y:S03]  /*276c0*/  BSSY B1, `(.L_x_1960) ;  /* 0x0000003000017945 */ /* 0x000fe60003800000 */
[----:B------:R-:W0:Y:S02]  /*276d0*/  SYNCS.PHASECHK.TRANS64.TRYWAIT P0, [R7+URZ+0x30840], R2 ;  /* 0x03084002070075a7 */ /* 0x000e24000800017f */
[----:B0-----:R-:W-:Y:S05]  /*276e0*/  @!P0 BRA `(.L_x_1961) ;  /* 0x0000005000c08947 */ /* 0x001fea0003800000 */
.L_x_2125:
[----:B------:R-:W-:Y:S05]  /*276f0*/  BSYNC B1 ;  /* 0x0000000000017941 */ /* 0x000fea0003800000 */
.L_x_1960:
        /* <DEDUP_REMOVED lines=8> */
[----:B------:R-:W-:-:S04]  /*27780*/  ULDC.64 UR4, c[0x0][0x310] ;  /* 0x0000c40000047ab9 */ /* 0x000fc80000000a00 */
[----:B------:R-:W-:Y:S01]  /*27790*/  IADD3 R3, R3, R4, RZ ;  /* 0x0000000403037210 */ /* 0x000fe20007ffe0ff */
[----:B------:R-:W-:-:S04]  /*277a0*/  IMAD R4, R28, UR4, RZ ;  /* 0x000000041c047c24 */ /* 0x000fc8000f8e02ff */
        /* <DEDUP_REMOVED lines=15> */
[----:B------:R-:W-:Y:S01]  /*278a0*/  IMAD R9, R9, 0x2, R23 ;  /* 0x0000000209097824 */ /* 0x000fe200078e0217 */
[----:B------:R-:W-:Y:S01]  /*278b0*/  SHF.L.U32 R4, R37, 0x1, RZ ;  /* 0x0000000125047819 */ /* 0x000fe200000006ff */
        /* <DEDUP_REMOVED lines=33> */
.L_x_2135:
        /* <DEDUP_REMOVED lines=17> */
.L_x_1963:
[----:B------:R-:W-:Y:S02]  /*27be0*/  PLOP3.LUT P5, PT, P5, P0, PT, 0xa2, 0x0 ;  /* 0x000000000000781c */ /* 0x000fe40002fa1472 */
[----:B------:R-:W-:-:S08]  /*27bf0*/  @P0 R2UR P5, UR4, R7 ;  /* 0x00000000070402ca */ /* 0x000fd000000a0000 */
[----:B------:R-:W-:-:S05]  /*27c00*/  @P0 PLOP3.LUT P0, PT, P5, PT, PT, 0x80, 0x0 ;  /* 0x000000000000081c */ /* 0x000fca0002f0f070 */
[----:B------:R-:W-:Y:S01]  /*27c10*/  @!P5 SYNCS.ARRIVE.TRANS64.RED.A0T1 RZ, [UR4+0x30830], RZ ;  /* 0x030830ffffffd9a7 */ /* 0x000fe20008200404 */
[----:B------:R-:W-:Y:S07]  /*27c20*/  @!P5 ARRIVES.LDGSTSBAR.64.TRANSCNT [UR4+0x30830] ;  /* 0x03083000ff00d9b0 */ /* 0x000fee0008000a84 */
[----:B------:R-:W-:Y:S05]  /*27c30*/  @P0 BRA.U.ANY `(.L_x_1963) ;  /* 0xfffffffd00e80947 */ /* 0x000fea000393ffff */
[----:B------:R-:W-:Y:S01]  /*27c40*/  NOP ;  /* 0x0000000000007918 */ /* 0x000fe20000000000 */
[----:B-1----:R-:W2:Y:S02]  /*27c50*/  LDL R2, [R1+0x44] ;  /* 0x0000440001027983 */ /* 0x002ea40000100800 */
[----:B--2---:R-:W-:-:S13]  /*27c60*/  ISETP.NE.AND P6, PT, R2, 0x3, PT ;  /* 0x000000030200780c */ /* 0x004fda0003fc5270 */
[----:B------:R-:W-:Y:S05]  /*27c70*/  @!P6 BRA `(.L_x_1964) ;  /* 0x000000000004e947 */ /* 0x000fea0003800000 */
[----:B------:R-:W-:Y:S01]  /*27c80*/  BPT.TRAP 0x1 ;  /* 0x000000040000795c */ /* 0x000fe20000300000 */
.L_x_1964:
[----:B------:R1:W-:Y:S01]  /*27c90*/  SYNCS.ARRIVE.TRANS64.A1T0 RZ, [R7+URZ+0x30830], RZ ;  /* 0x030830ff07ff79a7 */ /* 0x0003e2000810003f */
[----:B------:R-:W-:Y:S05]  /*27ca0*/  @!P6 BRA `(.L_x_1965) ;  /* 0x000000000004e947 */ /* 0x000fea0003800000 */
[----:B------:R-:W-:Y:S01]  /*27cb0*/  BPT.TRAP 0x1 ;  /* 0x000000040000795c */ /* 0x000fe20000300000 */
.L_x_1965:
[----:B------:R-:W-:Y:S01]  /*27cc0*/  SHF.L.U32 R2, R10, 0x1f, RZ ;  /* 0x0000001f0a027819 */ /* 0x000fe200000006ff */
[----:B-1----:R-:W-:Y:S01]  /*27cd0*/  IMAD R7, R6, 0x8, R23 ;  /* 0x0000000806077824 */ /* 0x002fe200078e0217 */
[----:B------:R-:W-:Y:S03]  /*27ce0*/  BSSY B1, `(.L_x_1966) ;  /* 0x0000003000017945 */ /* 0x000fe60003800000 */
[----:B------:R-:W1:Y:S02]  /*27cf0*/  SYNCS.PHASECHK.TRANS64.TRYWAIT P0, [R7+URZ+0x30860], R2 ;  /* 0x03086002070075a7 */ /* 0x000e64000800017f */
[----:B-1----:R-:W-:Y:S05]  /*27d00*/  @!P0 BRA `(.L_x_1967) ;  /* 0x0000005000c08947 */ /* 0x002fea0003800000 */
.L_x_2136:
[----:B------:R-:W-:Y:S05]  /*27d10*/  BSYNC B1 ;  /* 0x0000000000017941 */ /* 0x000fea0003800000 */
.L_x_1966:
[----:B0-----:R-:W2:Y:S01]  /*27d20*/  LDL R8, [R1+0xc] ;  /* 0x00000c0001087983 */ /* 0x001ea20000100800 */
[----:B------:R-:W0:Y:S01]  /*27d30*/  S2R R3, SR_TID.X ;  /* 0x0000000000037919 */ /* 0x000e220000002100 */
[----:B------:R-:W-:Y:S01]  /*27d40*/  UMOV UR4, 0xffffffff ;  /* 0xffffffff00047882 */ /* 0x000fe20000000000 */
[----:B------:R-:W-:Y:S01]  /*27d50*/  IMAD R6, R6, 0x4000, R34 ;  /* 0x0000400006067824 */ /* 0x000fe200078e0222 */
[----:B0-----:R-:W-:-:S04]  /*27d60*/  LOP3.LUT R3, R3, 0x7f, RZ, 0xc0, !PT ;  /* 0x0000007f03037812 */ /* 0x001fc800078ec0ff */
[----:B------:R-:W-:Y:S01]  /*27d70*/  SHF.R.U32.HI R3, RZ, 0x3, R3 ;  /* 0x00000003ff037819 */ /* 0x000fe20000011603 */
[----:B--2---:R-:W-:-:S05]  /*27d80*/  IMAD R8, R31, -0x40, R8 ;  /* 0xffffffc01f087824 */ /* 0x004fca00078e0208 */
[----:B------:R-:W-:Y:S01]  /*27d90*/  IADD3 R8, -R3, R8, RZ ;  /* 0x0000000803087210 */ /* 0x000fe20007ffe1ff */
[----:B------:R-:W-:Y:S06]  /*27da0*/  BRA.DIV UR4, `(.L_x_1968) ;  /* 0x0000005204ac7947 */ /* 0x000fec000b800000 */
[----:B-1----:R-:W0:Y:S01]  /*27db0*/  SHFL.IDX PT, R2, R17, RZ, 0x181f ;  /* 0x00181fff11027589 */ /* 0x002e2200000e0000 */
[----:B------:R-:W-:-:S03]  /*27dc0*/  IMAD R6, R6, 0x2, R23 ;  /* 0x0000000206067824 */ /* 0x000fc600078e0217 */
[----:B------:R-:W1:Y:S01]  /*27dd0*/  SHFL.IDX PT, R3, R24, RZ, 0x181f ;  /* 0x00181fff18037589 */ /* 0x000e6200000e0000 */
[----:B0-----:R-:W-:-:S05]  /*27de0*/  IADD3 R2, P0, R2, R4, RZ ;  /* 0x0000000402027210 */ /* 0x001fca0007f1e0ff */
[----:B-1----:R-:W-:Y:S01]  /*27df0*/  IMAD.X R3, RZ, RZ, R3, P0 ;  /* 0x000000ffff037224 */ /* 0x002fe200000e0603 */
        /* <DEDUP_REMOVED lines=35> */
.L_x_2146:
[----:B-1----:R-:W-:Y:S01]  /*28030*/  IADD3 R2, P0, R2, R4, RZ ;  /* 0x0000000402027210 */ /* 0x002fe20007f1e0ff */
        /* <DEDUP_REMOVED lines=32> */
.L_x_1969:
        /* <DEDUP_REMOVED lines=11> */
.L_x_1970:
[----:B------:R-:W2:Y:S01]  /*282f0*/  LDL R0, [R1+0x14] ;  /* 0x0000140001007983 */ /* 0x000ea20000100800 */
[----:B------:R1:W-:Y:S01]  /*28300*/  SYNCS.ARRIVE.TRANS64.A1T0 RZ, [R7+URZ+0x30850], RZ ;  /* 0x030850ff07ff79a7 */ /* 0x0003e2000810003f */
[C---:B------:R-:W-:Y:S01]  /*28310*/  VIADD R4, R26.reuse, 0xffffffff ;  /* 0xffffffff1a047836 */ /* 0x040fe20000000000 */
[----:B------:R-:W-:Y:S01]  /*28320*/  MOV R31, R26 ;  /* 0x0000001a001f7202 */ /* 0x000fe20000000f00 */
[----:B------:R-:W-:Y:S02]  /*28330*/  IMAD.MOV.U32 R6, RZ, RZ, R25 ;  /* 0x000000ffff067224 */ /* 0x000fe400078e0019 */
[----:B------:R-:W-:Y:S01]  /*28340*/  IMAD.MOV.U32 R10, RZ, RZ, R29 ;  /* 0x000000ffff0a7224 */ /* 0x000fe200078e001d */
[----:B--2---:R-:W-:-:S13]  /*28350*/  ISETP.GT.AND P0, PT, R26, R0, PT ;  /* 0x000000001a00720c */ /* 0x004fda0003f04270 */
[----:B-1----:R-:W-:Y:S05]  /*28360*/  @P0 BRA `(.L_x_1971) ;  /* 0xfffffff000240947 */ /* 0x002fea000383ffff */
.L_x_1958:
[----:B------:R-:W-:Y:S05]  /*28370*/  BSYNC B0 ;  /* 0x0000000000007941 */ /* 0x000fea0003800000 */
.L_x_1957:
        /* <DEDUP_REMOVED lines=8> */
[----:B------:R-:W0:Y:S02]  /*28400*/  FLO.U32 R0, UR4 ;  /* 0x0000000400007d00 */ /* 0x000e2400080e0000 */
[----:B0-----:R-:W-:-:S06]  /*28410*/  ISETP.EQ.U32.AND P0, PT, R0, R5, PT ;  /* 0x000000050000720c */ /* 0x001fcc0003f02070 */
[----:B------:R-:W1:Y:S07]  /*28420*/  POPC R5, UR4 ;  /* 0x0000000400057d09 */ /* 0x000e6e0008000000 */
[----:B-1----:R-:W2:Y:S01]  /*28430*/  @P0 ATOMG.E.ADD.STRONG.GPU PT, R3, desc[UR60][R2.64], R5 ;  /* 0x00000005020309a8 */ /* 0x002ea200081ee1fc */
[----:B------:R-:W0:Y:S02]  /*28440*/  S2R R4, SR_LTMASK ;  /* 0x0000000000047919 */ /* 0x000e240000003900 */
[----:B0-----:R-:W-:-:S04]  /*28450*/  LOP3.LUT R4, R4, UR4, RZ, 0xc0, !PT ;  /* 0x0000000404047c12 */ /* 0x001fc8000f8ec0ff */
[----:B------:R-:W0:Y:S01]  /*28460*/  POPC R7, R4 ;  /* 0x0000000400077309 */ /* 0x000e220000000000 */
[----:B--2---:R-:W0:Y:S02]  /*28470*/  SHFL.IDX PT, R0, R3, R0, 0x1f ;  /* 0x00001f0003007589 */ /* 0x004e2400000e0000 */
[----:B0-----:R-:W-:-:S07]  /*28480*/  IADD3 R16, R0, UR38, R7 ;  /* 0x0000002600107c10 */ /* 0x001fce000fffe007 */
.L_x_1973:
[----:B------:R-:W-:Y:S05]  /*28490*/  BSYNC B0 ;  /* 0x0000000000007941 */ /* 0x000fea0003800000 */
.L_x_1972:
[----:B------:R-:W2:Y:S02]  /*284a0*/  LDL R0, [R1+0x44] ;  /* 0x0000440001007983 */ /* 0x000ea40000100800 */
[----:B--2---:R-:W-:-:S13]  /*284b0*/  ISETP.NE.AND P0, PT, R0, 0x3, PT ;  /* 0x000000030000780c */ /* 0x004fda0003f05270 */
[----:B------:R-:W-:Y:S05]  /*284c0*/  @!P0 BRA `(.L_x_1974) ;  /* 0x0000000000048947 */ /* 0x000fea0003800000 */
[----:B------:R-:W-:Y:S01]  /*284d0*/  BPT.TRAP 0x1 ;  /* 0x000000040000795c */ /* 0x000fe20000300000 */
.L_x_1974:
[----:B------:R-:W2:Y:S01]  /*284e0*/  LDL.LU R0, [R1+0xc] ;  /* 0x00000c0001007983 */ /* 0x000ea20000300800 */
[----:B------:R-:W-:Y:S01]  /*284f0*/  IMAD R4, R25, 0x8, R23 ;  /* 0x0000000819047824 */ /* 0x000fe200078e0217 */
[----:B------:R-:W-:Y:S01]  /*28500*/  SHF.L.U32 R3, R29, 0x1f, RZ ;  /* 0x0000001f1d037819 */ /* 0x000fe200000006ff */
[----:B------:R-:W-:Y:S03]  /*28510*/  BSSY B0, `(.L_x_1975) ;  /* 0x0000004000007945 */ /* 0x000fe60003800000 */
[----:B------:R-:W0:Y:S01]  /*28520*/  SYNCS.PHASECHK.TRANS64.TRYWAIT P0, [R4+URZ+0x30860], R3 ;  /* 0x03086003040075a7 */ /* 0x000e22000800017f */
[----:B--2---:R-:W-:Y:S01]  /*28530*/  IMAD R5, R26, -0x40, R0 ;  /* 0xffffffc01a057824 */ /* 0x004fe200078e0200 */
[----:B0-----:R-:W-:Y:S06]  /*28540*/  @!P0 BRA `(.L_x_1976) ;  /* 0x0000005000408947 */ /* 0x001fec0003800000 */
.L_x_2147:
[----:B------:R-:W-:Y:S05]  /*28550*/  BSYNC B0 ;  /* 0x0000000000007941 */ /* 0x000fea0003800000 */
.L_x_1975:
[----:B------:R-:W1:Y:S01]  /*28560*/  S2R R0, SR_TID.X ;  /* 0x0000000000007919 */ /* 0x000e620000002100 */
[----:B------:R-:W-:Y:S01]  /*28570*/  UMOV UR4, 0xffffffff ;  /* 0xffffffff00047882 */ /* 0x000fe20000000000 */
[----:B-1----:R-:W-:-:S04]  /*28580*/  LOP3.LUT R0, R0, 0x7f, RZ, 0xc0, !PT ;  /* 0x0000007f00007812 */ /* 0x002fc800078ec0ff */
[----:B------:R-:W-:-:S05]  /*28590*/  SHF.R.U32.HI R0, RZ, 0x3, R0 ;  /* 0x00000003ff007819 */ /* 0x000fca0000011600 */
[----:B------:R-:W-:Y:S02]  /*285a0*/  IMAD.IADD R5, R5, 0x1, -R0 ;  /* 0x0000000105057824 */ /* 0x000fe400078e0a00 */
[----:B------:R-:W-:Y:S01]  /*285b0*/  IMAD R0, R25, 0x4000, R34 ;  /* 0x0000400019007824 */ /* 0x000fe200078e0222 */
[----:B------:R-:W-:Y:S06]  /*285c0*/  BRA.DIV UR4, `(.L_x_1977) ;  /* 0x0000005204347947 */ /* 0x000fec000b800000 */
[----:B------:R-:W1:Y:S01]  /*285d0*/  SHFL.IDX PT, R14, R17, RZ, 0x181f ;  /* 0x00181fff110e7589 */ /* 0x000e6200000e0000 */
[----:B------:R-:W-:Y:S01]  /*285e0*/  ULDC UR4, c[0x0][0x2f4] ;  /* 0x0000bd0000047ab9 */ /* 0x000fe20000000800 */
[C---:B------:R-:W-:Y:S01]  /*285f0*/  SHF.L.U32 R8, R37.reuse, 0x1, RZ ;  /* 0x0000000125087819 */ /* 0x040fe200000006ff */
[----:B------:R-:W-:Y:S01]  /*28600*/  IMAD R0, R0, 0x2, R23 ;  /* 0x0000000200007824 */ /* 0x000fe200078e0217 */
[----:B0-----:R-:W0:Y:S01]  /*28610*/  SHFL.IDX PT, R3, R24, RZ, 0x181f ;  /* 0x00181fff18037589 */ /* 0x001e2200000e0000 */
[C---:B------:R-:W-:Y:S02]  /*28620*/  ISETP.GE.AND P3, PT, R37.reuse, UR4, PT ;  /* 0x0000000425007c0c */ /* 0x040fe4000bf66270 */
[----:B------:R-:W-:Y:S02]  /*28630*/  LOP3.LUT R2, R37, 0x40, RZ, 0xfc, !PT ;  /* 0x0000004025027812 */ /* 0x000fe400078efcff */
[----:B------:R-:W-:Y:S02]  /*28640*/  ISETP.LT.OR P4, PT, R5, 0x1, P3 ;  /* 0x000000010500780c */ /* 0x000fe40001f81670 */
[----:B------:R-:W-:-:S02]  /*28650*/  ISETP.GE.AND P2, PT, R2, UR4, PT ;  /* 0x0000000402007c0c */ /* 0x000fc4000bf46270 */
[----:B------:R-:W-:-:S04]  /*28660*/  LOP3.LUT R2, R37, 0x80, RZ, 0xfc, !PT ;  /* 0x0000008025027812 */ /* 0x000fc800078efcff */
        /* <DEDUP_REMOVED lines=38> */
.L_x_2157:
        /* <DEDUP_REMOVED lines=15> */
.L_x_1978:
[----:B------:R-:W-:Y:S02]  /*289c0*/  PLOP3.LUT P1, PT, P1, P0, PT, 0xa2, 0x0 ;  /* 0x000000000000781c */ /* 0x000fe40000f21472 */
[----:B------:R-:W-:-:S08]  /*289d0*/  @P0 R2UR P1, UR4, R4 ;  /* 0x00000000040402ca */ /* 0x000fd00000020000 */
[----:B------:R-:W-:-:S05]  /*289e0*/  @P0 PLOP3.LUT P0, PT, P1, PT, PT, 0x80, 0x0 ;  /* 0x000000000000081c */ /* 0x000fca0000f0f070 */
[----:B------:R-:W-:Y:S01]  /*289f0*/  @!P1 SYNCS.ARRIVE.TRANS64.RED.A0T1 RZ, [UR4+0x30850], RZ ;  /* 0x030850ffffff99a7 */ /* 0x000fe20008200404 */
[----:B------:R-:W-:Y:S07]  /*28a00*/  @!P1 ARRIVES.LDGSTSBAR.64.TRANSCNT [UR4+0x30850] ;  /* 0x03085000ff0099b0 */ /* 0x000fee0008000a84 */
[----:B------:R-:W-:Y:S05]  /*28a10*/  @P0 BRA.U.ANY `(.L_x_1978) ;  /* 0xfffffffd00e80947 */ /* 0x000fea000393ffff */
[----:B------:R-:W-:Y:S01]  /*28a20*/  NOP ;  /* 0x0000000000007918 */ /* 0x000fe20000000000 */
[----:B0-----:R-:W2:Y:S02]  /*28a30*/  LDL R0, [R1+0x44] ;  /* 0x0000440001007983 */ /* 0x001ea40000100800 */
[----:B--2---:R-:W-:-:S13]  /*28a40*/  ISETP.NE.AND P2, PT, R0, 0x3, PT ;  /* 0x000000030000780c */ /* 0x004fda0003f45270 */
[----:B------:R-:W-:Y:S05]  /*28a50*/  @!P2 BRA `(.L_x_1979) ;  /* 0x000000000004a947 */ /* 0x000fea0003800000 */
[----:B------:R-:W-:Y:S01]  /*28a60*/  BPT.TRAP 0x1 ;  /* 0x000000040000795c */ /* 0x000fe20000300000 */
.L_x_1979:
[----:B------:R2:W-:Y:S01]  /*28a70*/  SYNCS.ARRIVE.TRANS64.A1T0 RZ, [R4+URZ+0x30850], RZ ;  /* 0x030850ff04ff79a7 */ /* 0x0005e2000810003f */
[----:B------:R-:W-:-:S05]  /*28a80*/  VIADD R25, R25, 0x1 ;  /* 0x0000000119197836 */ /* 0x000fca0000000000 */
[----:B------:R-:W-:-:S04]  /*28a90*/  ISETP.NE.AND P0, PT, R25, 0x2, PT ;  /* 0x000000021900780c */ /* 0x000fc80003f05270 */
[----:B------:R-:W-:Y:S02]  /*28aa0*/  SEL R0, RZ, 0x1, P0 ;  /* 0x00000001ff007807 */ /* 0x000fe40000000000 */
[----:B------:R-:W-:Y:S02]  /*28ab0*/  SEL R25, R25, RZ, P0 ;  /* 0x000000ff19197207 */ /* 0x000fe40000000000 */
[----:B--2---:R-:W-:-:S07]  /*28ac0*/  LOP3.LUT R29, R29, R0, RZ, 0x3c, !PT ;  /* 0x000000001d1d7212 */ /* 0x004fce00078e3cff */
.L_x_1936:
[----:B------:R-:W-:Y:S05]  /*28ad0*/  BSYNC B7 ;  /* 0x0000000000077941 */ /* 0x000fea0003800000 */
.L_x_1934:
[----:B------:R-:W-:-:S13]  /*28ae0*/  LOP3.LUT P0, RZ, R22, 0x40, RZ, 0xc0, !PT ;  /* 0x0000004016ff7812 */ /* 0x000fda000780c0ff */
[----:B------:R-:W-:Y:S05]  /*28af0*/  @!P0 BRA `(.L_x_1980) ;  /* 0x0000000000248947 */ /* 0x000fea0003800000 */
[----:B------:R-:W-:Y:S05]  /*28b00*/  WARPSYNC.ALL ;  /* 0x0000000000007948 */ /* 0x000fea0003800000 */
[----:B------:R-:W2:Y:S08]  /*28b10*/  S2UR UR5, SR_CgaCtaId ;  /* 0x00000000000579c3 */ /* 0x000eb00000008800 */
[----:B------:R-:W-:Y:S06]  /*28b20*/  BAR.SYNC.DEFER_BLOCKING 0x5, 0x180 ;  /* 0x0146000000007b1d */ /* 0x000fec0000010000 */
[----:B------:R-:W-:-:S02]  /*28b30*/  UMOV UR4, 0x400 ;  /* 0x0000040000047882 */ /* 0x000fc40000000000 */
[----:B--2---:R-:W-:-:S06]  /*28b40*/  ULEA UR4, UR5, UR4, 0x18 ;  /* 0x0000000405047291 */ /* 0x004fcc000f8ec03f */
[----:B0-----:R-:W-:-:S05]  /*28b50*/  IMAD.U32 R23, RZ, RZ, UR4 ;  /* 0x00000004ff177e24 */ /* 0x001fca000f8e00ff */
[----:B------:R2:W3:Y:S01]  /*28b60*/  LDS.128 R16, [R23+0x308d0] ;  /* 0x0308d00017107984 */ /* 0x0004e20000000c00 */
[----:B------:R-:W-:Y:S06]  /*28b70*/  BAR.ARV 0x4, 0x180 ;  /* 0x0106000000007b1d */ /* 0x000fec0000002000 */
[----:B------:R-:W-:Y:S05]  /*28b80*/  BRA `(.L_x_1981) ;  /* 0x0000000800cc7947 */ /* 0x000fea0003800000 */
.L_x_1980:
[----:B------:R-:W2:Y:S01]  /*28b90*/  S2R R8, SR_TID.X ;  /* 0x0000000000087919 */ /* 0x000ea20000002100 */
[----:B------:R-:W-:Y:S01]  /*28ba0*/  UMOV UR4, 0xffffffff ;  /* 0xffffffff00047882 */ /* 0x000fe20000000000 */
[----:B--2---:R-:W-:-:S04]  /*28bb0*/  LOP3.LUT R8, R8, 0x1f, RZ, 0xc0, !PT ;  /* 0x0000001f08087812 */ /* 0x004fc800078ec0ff */
[----:B------:R-:W-:Y:S01]  /*28bc0*/  ISETP.NE.AND P0, PT, R8, 0x1f, PT ;  /* 0x0000001f0800780c */ /* 0x000fe20003f05270 */
[----:B------:R-:W-:-:S12]  /*28bd0*/  BRA.DIV UR4, `(.L_x_1982) ;  /* 0x0000005204587947 */ /* 0x000fd8000b800000 */
[----:B------:R-:W-:Y:S01]  /*28be0*/  IADD3 R5, R19, R8, RZ ;  /* 0x0000000813057210 */ /* 0x000fe20007ffe0ff */
[----:B------:R-:W-:-:S03]  /*28bf0*/  ULDC UR4, c[0x0][0xc3c] ;  /* 0x00030f0000047ab9 */ /* 0x000fc60000000800 */
[----:B------:R-:W-:-:S13]  /*28c00*/  ISETP.GE.OR P1, PT, R5, UR4, !P0 ;  /* 0x0000000405007c0c */ /* 0x000fda000c726670 */
[----:B------:R-:W2:Y:S02]  /*28c10*/  @!P1 LDC.64 R2, c[0x0][0xc80] ;  /* 0x00032000ff029b82 */ /* 0x000ea40000000a00 */
[----:B--2---:R-:W-:-:S06]  /*28c20*/  @!P1 IMAD.WIDE R2, R5, 0x4, R2 ;  /* 0x0000000405029825 */ /* 0x004fcc00078e0202 */
[----:B------:R-:W2:Y:S01]  /*28c30*/  @!P1 LDG.E R2, desc[UR60][R2.64] ;  /* 0x0000003c02029981 */ /* 0x000ea2000c1e1900 */
[----:B------:R-:W-:Y:S01]  /*28c40*/  IMAD.MOV.U32 R17, RZ, RZ, RZ ;  /* 0x000000ffff117224 */ /* 0x000fe200078e00ff */
[C---:B------:R-:W-:Y:S02]  /*28c50*/  ISETP.GE.U32.AND P2, PT, R8.reuse, 0x2, PT ;  /* 0x000000020800780c */ /* 0x040fe40003f46070 */
[C---:B------:R-:W-:Y:S01]  /*28c60*/  ISETP.GE.U32.AND P3, PT, R8.reuse, 0x4, PT ;  /* 0x000000040800780c */ /* 0x040fe20003f66070 */
[----:B------:R-:W-:Y:S01]  /*28c70*/  SHFL.IDX PT, R0, R16, RZ, 0x1f ;  /* 0x00001fff10007589 */ /* 0x000fe200000e0000 */
[C---:B------:R-:W-:Y:S02]  /*28c80*/  ISETP.GE.U32.AND P4, PT, R8.reuse, 0x8, PT ;  /* 0x000000080800780c */ /* 0x040fe40003f86070 */
[C---:B------:R-:W-:Y:S01]  /*28c90*/  ISETP.GE.U32.AND P5, PT, R8.reuse, 0x10, PT ;  /* 0x000000100800780c */ /* 0x040fe20003fa6070 */
[----:B--2---:R-:W-:Y:S01]  /*28ca0*/  @!P1 IMAD.MOV.U32 R17, RZ, RZ, R2 ;  /* 0x000000ffff119224 */ /* 0x004fe200078e0002 */
[----:B------:R-:W-:-:S04]  /*28cb0*/  ISETP.NE.AND P1, PT, R8, RZ, PT ;  /* 0x000000ff0800720c */ /* 0x000fc80003f25270 */
[----:B------:R-:W2:Y:S02]  /*28cc0*/  SHFL.UP PT, R14, R17, 0x1, RZ ;  /* 0x04200000110e7989 */ /* 0x000ea400000e00ff */
[----:B--2---:R-:W-:-:S05]  /*28cd0*/  SEL R4, R14, RZ, P1 ;  /* 0x000000ff0e047207 */ /* 0x004fca0000800000 */
[----:B------:R-:W-:-:S05]  /*28ce0*/  IMAD.IADD R4, R17, 0x1, R4 ;  /* 0x0000000111047824 */ /* 0x000fca00078e0204 */
[----:B------:R-:W2:Y:S02]  /*28cf0*/  SHFL.UP PT, R14, R4, 0x2, RZ ;  /* 0x04400000040e7989 */ /* 0x000ea400000e00ff */
[----:B--2---:R-:W-:-:S04]  /*28d00*/  SEL R5, R14, RZ, P2 ;  /* 0x000000ff0e057207 */ /* 0x004fc80001000000 */
[----:B0-----:R-:W-:Y:S02]  /*28d10*/  IADD3 R6, R4, R5, RZ ;  /* 0x0000000504067210 */ /* 0x001fe40007ffe0ff */
[----:B------:R-:W-:Y:S04]  /*28d20*/  SHFL.IDX PT, R5, R16, 0x1, 0x1f ;  /* 0x00201f0010057f89 */ /* 0x000fe800000e0000 */
        /* <DEDUP_REMOVED lines=9> */
[----:B------:R0:W2:Y:S02]  /*28dc0*/  SHFL.IDX PT, R14, R2, 0x1f, 0x1f ;  /* 0x03e01f00020e7f89 */ /* 0x0000a400000e0000 */
.L_x_2167:
[----:B------:R-:W-:Y:S02]  /*28dd0*/  ULDC UR4, c[0x0][0xc38] ;  /* 0x00030e0000047ab9 */ /* 0x000fe40000000800 */
[----:B------:R-:W-:-:S05]  /*28de0*/  MOV R4, UR4 ;  /* 0x0000000400047c02 */ /* 0x000fca0008000f00 */
[----:B--2---:R-:W-:-:S04]  /*28df0*/  IMAD R14, R14, R4, RZ ;  /* 0x000000040e0e7224 */ /* 0x004fc800078e02ff */
[----:B------:R-:W-:-:S05]  /*28e00*/  IMAD.IADD R5, R5, 0x1, R14 ;  /* 0x0000000105057824 */ /* 0x000fca00078e020e */
[----:B------:R-:W-:-:S13]  /*28e10*/  ISETP.GT.AND P6, PT, R5, R0, PT ;  /* 0x000000000500720c */ /* 0x000fda0003fc4270 */
[----:B------:R-:W-:Y:S05]  /*28e20*/  @P6 BRA `(.L_x_1983) ;  /* 0x00000000009c6947 */ /* 0x000fea0003800000 */
.L_x_1988:
[----:B0-----:R-:W0:Y:S01]  /*28e30*/  LDC R2, c[0x0][0xc3c] ;  /* 0x00030f00ff027b82 */ /* 0x001e220000000800 */
[----:B------:R-:W-:-:S05]  /*28e40*/  VIADD R19, R19, 0x1f ;  /* 0x0000001f13137836 */ /* 0x000fca0000000000 */
[----:B0-----:R-:W-:-:S13]  /*28e50*/  ISETP.GE.AND P6, PT, R19, R2, PT ;  /* 0x000000021300720c */ /* 0x001fda0003fc6270 */
[----:B------:R-:W-:Y:S05]  /*28e60*/  @P6 BRA `(.L_x_1984) ;  /* 0x0000000400d06947 */ /* 0x000fea0003800000 */
[----:B------:R-:W0:Y:S01]  /*28e70*/  S2R R3, SR_TID.X ;  /* 0x0000000000037919 */ /* 0x000e220000002100 */
[----:B------:R-:W-:Y:S01]  /*28e80*/  BSSY B0, `(.L_x_1985) ;  /* 0x0000009000007945 */ /* 0x000fe20003800000 */
[----:B------:R-:W-:Y:S02]  /*28e90*/  MOV R17, RZ ;  /* 0x000000ff00117202 */ /* 0x000fe40000000f00 */
[----:B0-----:R-:W-:-:S05]  /*28ea0*/  LOP3.LUT R3, R3, 0x1f, RZ, 0xc0, !PT ;  /* 0x0000001f03037812 */ /* 0x001fca00078ec0ff */
[----:B------:R-:W-:-:S05]  /*28eb0*/  IMAD.IADD R7, R19, 0x1, R3 ;  /* 0x0000000113077824 */ /* 0x000fca00078e0203 */
[----:B------:R-:W-:-:S13]  /*28ec0*/  ISETP.GE.OR P6, PT, R7, R2, !P0 ;  /* 0x000000020700720c */ /* 0x000fda00047c6670 */
[----:B------:R-:W-:Y:S05]  /*28ed0*/  @P6 BRA `(.L_x_1986) ;  /* 0x00000000000c6947 */ /* 0x000fea0003800000 */
[----:B------:R-:W0:Y:S02]  /*28ee0*/  LDC.64 R2, c[0x0][0xc80] ;  /* 0x00032000ff027b82 */ /* 0x000e240000000a00 */
[----:B0-----:R-:W-:-:S05]  /*28ef0*/  IMAD.WIDE R2, R7, 0x4, R2 ;  /* 0x0000000407027825 */ /* 0x001fca00078e0202 */
[----:B------:R0:W5:Y:S02]  /*28f00*/  LDG.E R17, desc[UR60][R2.64] ;  /* 0x0000003c02117981 */ /* 0x000164000c1e1900 */
.L_x_1986:
[----:B------:R-:W-:Y:S05]  /*28f10*/  BSYNC B0 ;  /* 0x0000000000007941 */ /* 0x000fea0003800000 */
.L_x_1985:
[----:B------:R-:W-:-:S03]  /*28f20*/  UMOV UR4, 0xffffffff ;  /* 0xffffffff00047882 */ /* 0x000fc60000000000 */
[----:B------:R-:W-:Y:S05]  /*28f30*/  BRA.DIV UR4, `(.L_x_1987) ;  /* 0x0000005204a47947 */ /* 0x000fea000b800000 */
[----:B-----5:R-:W2:Y:S02]  /*28f40*/  SHFL.UP PT, R14, R17, 0x1, RZ ;  /* 0x04200000110e7989 */ /* 0x020ea400000e00ff */
[----:B--2---:R-:W-:-:S05]  /*28f50*/  SEL R14, R14, RZ, P1 ;  /* 0x000000ff0e0e7207 */ /* 0x004fca0000800000 */
        /* <DEDUP_REMOVED lines=13> */
[----:B------:R0:W2:Y:S02]  /*29030*/  SHFL.IDX PT, R14, R2, 0x1f, 0x1f ;  /* 0x03e01f00020e7f89 */ /* 0x0000a400000e0000 */
.L_x_2175:
[----:B------:R-:W-:Y:S02]  /*29040*/  ULDC UR4, c[0x0][0xc38] ;  /* 0x00030e0000047ab9 */ /* 0x000fe40000000800 */
[----:B------:R-:W-:-:S04]  /*29050*/  IMAD.U32 R4, RZ, RZ, UR4 ;  /* 0x00000004ff047e24 */ /* 0x000fc8000f8e00ff */
[----:B--2---:R-:W-:-:S04]  /*29060*/  IMAD R14, R14, R4, RZ ;  /* 0x000000040e0e7224 */ /* 0x004fc800078e02ff */
[----:B------:R-:W-:-:S05]  /*29070*/  IMAD.IADD R5, R14, 0x1, R5 ;  /* 0x000000010e057824 */ /* 0x000fca00078e0205 */
[----:B------:R-:W-:-:S13]  /*29080*/  ISETP.GT.AND P6, PT, R5, R0, PT ;  /* 0x000000000500720c */ /* 0x000fda0003fc4270 */
[----:B------:R-:W-:Y:S05]  /*29090*/  @!P6 BRA `(.L_x_1988) ;  /* 0xfffffffc0064e947 */ /* 0x000fea000383ffff */
.L_x_1983:
[----:B------:R-:W-:Y:S01]  /*290a0*/  IADD3 R5, -R14, R5, RZ ;  /* 0x000000050e057210 */ /* 0x000fe20007ffe1ff */
[----:B------:R-:W-:-:S04]  /*290b0*/  UMOV UR4, 0xffffffff ;  /* 0xffffffff00047882 */ /* 0x000fc80000000000 */
[----:B------:R-:W-:-:S05]  /*290c0*/  IMAD R3, R2, R4, R5 ;  /* 0x0000000402037224 */ /* 0x000fca00078e0205 */
[----:B------:R-:W-:Y:S01]  /*290d0*/  ISETP.GT.AND P6, PT, R3, R0, PT ;  /* 0x000000000300720c */ /* 0x000fe20003fc4270 */
[----:B------:R-:W-:-:S12]  /*290e0*/  BRA.DIV UR4, `(.L_x_1989) ;  /* 0x0000005204f47947 */ /* 0x000fd8000b800000 */
[----:B------:R-:W-:-:S04]  /*290f0*/  VOTE.ANY R3, PT, !P6 ;  /* 0x0000000000037806 */ /* 0x000fc800070e0100 */
[----:B------:R-:W2:Y:S02]  /*29100*/  POPC R6, R3 ;  /* 0x0000000300067309 */ /* 0x000ea40000000000 */
[----:B--2---:R2:W3:Y:S02]  /*29110*/  SHFL.IDX PT, R17, R17, R6, 0x1f ;  /* 0x00001f0611117589 */ /* 0x0044e400000e0000 */
.L_x_2179:
[----:B------:R-:W-:Y:S01]  /*29120*/  ISETP.NE.AND P0, PT, R3, RZ, PT ;  /* 0x000000ff0300720c */ /* 0x000fe20003f05270 */
[----:B------:R-:W-:-:S12]  /*29130*/  IMAD.MOV.U32 R14, RZ, RZ, RZ ;  /* 0x000000ffff0e7224 */ /* 0x000fd800078e00ff */
[----:B------:R-:W-:Y:S05]  /*29140*/  @!P0 BRA `(.L_x_1990) ;  /* 0x0000000000108947 */ /* 0x000fea0003800000 */
[----:B------:R-:W-:Y:S01]  /*29150*/  UMOV UR4, 0xffffffff ;  /* 0xffffffff00047882 */ /* 0x000fe20000000000 */
[----:B------:R-:W-:Y:S02]  /*29160*/  VIADD R12, R6, 0xffffffff ;  /* 0xffffffff060c7836 */ /* 0x000fe40000000000 */
[----:B------:R-:W-:Y:S05]  /*29170*/  BRA.DIV UR4, `(.L_x_1991) ;  /* 0x0000005604187947 */ /* 0x000fea000b800000 */
[----:B------:R4:W0:Y:S02]  /*29180*/  SHFL.IDX PT, R14, R2, R12, 0x1f ;  /* 0x00001f0c020e7589 */ /* 0x00082400000e0000 */
.L_x_1990:
[----:B0---4-:R-:W0:Y:S01]  /*29190*/  LDC.64 R2, c[0x0][0xc90] ;  /* 0x00032400ff027b82 */ /* 0x011e220000000a00 */
[----:B------:R-:W-:-:S04]  /*291a0*/  IMAD.IADD R19, R6, 0x1, R19 ;  /* 0x0000000106137824 */ /* 0x000fc800078e0213 */
[----:B0-----:R-:W-:-:S05]  /*291b0*/  IMAD.WIDE R2, R19, 0x4, R2 ;  /* 0x0000000413027825 */ /* 0x001fca00078e0202 */
[----:B------:R0:W2:Y:S01]  /*291c0*/  LDG.E R7, desc[UR60][R2.64] ;  /* 0x0000003c02077981 */ /* 0x0000a2000c1e1900 */
[----:B------:R-:W-:Y:S02]  /*291d0*/  IMAD R16, R14, R4, R5 ;  /* 0x000000040e107224 */ /* 0x000fe400078e0205 */
[----:B0-----:R-:W-:Y:S02]  /*291e0*/  IMAD.MOV.U32 R2, RZ, RZ, RZ ;  /* 0x000000ffff027224 */ /* 0x001fe400078e00ff */
[----:B--23--:R-:W-:-:S05]  /*291f0*/  IMAD R6, R17, R7, RZ ;  /* 0x0000000711067224 */ /* 0x00cfca00078e02ff */
[----:B------:R-:W-:-:S04]  /*29200*/  IABS R8, R6 ;  /* 0x0000000600087213 */ /* 0x000fc80000000000 */
[----:B------:R-:W0:Y:S08]  /*29210*/  I2F.RP R9, R8 ;  /* 0x0000000800097306 */ /* 0x000e300000209400 */
[----:B0-----:R-:W0:Y:S02]  /*29220*/  MUFU.RCP R9, R9 ;  /* 0x0000000900097308 */ /* 0x001e240000001000 */
[----:B0-----:R-:W-:-:S06]  /*29230*/  IADD3 R10, R9, 0xffffffe, RZ ;  /* 0x0ffffffe090a7810 */ /* 0x001fcc0007ffe0ff */
[----:B------:R-:W0:Y:S02]  /*29240*/  F2I.FTZ.U32.TRUNC.NTZ R3, R10 ;  /* 0x0000000a00037305 */ /* 0x000e24000021f000 */
[----:B0-----:R-:W-:-:S04]  /*29250*/  IMAD.MOV R11, RZ, RZ, -R3 ;  /* 0x000000ffff0b7224 */ /* 0x001fc800078e0a03 */
        /* <DEDUP_REMOVED lines=15> */
[----:B------:R-:W-:-:S05]  /*29350*/  @P0 VIADD R2, R2, 0x1 ;  /* 0x0000000102020836 */ /* 0x000fca0000000000 */
[----:B------:R-:W-:Y:S02]  /*29360*/  @!P2 IADD3 R2, -R2, RZ, RZ ;  /* 0x000000ff0202a210 */ /* 0x000fe40007ffe1ff */
[----:B------:R-:W-:-:S05]  /*29370*/  @!P1 LOP3.LUT R2, RZ, R6, RZ, 0x33, !PT ;  /* 0x00000006ff029212 */ /* 0x000fca00078e33ff */
[----:B------:R-:W-:Y:S02]  /*29380*/  IMAD R0, R7, R2, RZ ;  /* 0x0000000207007224 */ /* 0x000fe400078e02ff */
[----:B------:R-:W-:Y:S02]  /*29390*/  IMAD.MOV R2, RZ, RZ, -R2 ;  /* 0x000000ffff027224 */ /* 0x000fe400078e0a02 */
[----:B------:R-:W-:Y:S02]  /*293a0*/  IMAD.MOV R3, RZ, RZ, -R0 ;  /* 0x000000ffff037224 */ /* 0x000fe400078e0a00 */
        /* <DEDUP_REMOVED lines=9> */
[----:B0-----:R-:W-:-:S05]  /*29440*/  IADD3 R2, RZ, -R3, RZ ;  /* 0x80000003ff027210 */ /* 0x001fca0007ffe0ff */
        /* <DEDUP_REMOVED lines=16> */
[----:B------:R-:W-:Y:S02]  /*29550*/  @!P1 LOP3.LUT R2, RZ, R4, RZ, 0x33, !PT ;  /* 0x00000004ff029212 */ /* 0x000fe400078e33ff */
[----:B------:R-:W-:-:S05]  /*29560*/  IADD3 R4, -R4, RZ, RZ ;  /* 0x000000ff04047210 */ /* 0x000fca0007ffe1ff */
[----:B------:R-:W-:Y:S01]  /*29570*/  IMAD R18, R2, R4, R5 ;  /* 0x0000000402127224 */ /* 0x000fe200078e0205 */
[----:B------:R-:W-:-:S05]  /*29580*/  LOP3.LUT R2, RZ, R2, RZ, 0x33, !PT ;  /* 0x00000002ff027212 */ /* 0x000fca00078e33ff */
[----:B------:R-:W-:Y:S01]  /*29590*/  IMAD.IADD R17, R17, 0x1, R2 ;  /* 0x0000000111117824 */ /* 0x000fe200078e0202 */
[----:B------:R-:W-:Y:S06]  /*295a0*/  BRA `(.L_x_1992) ;  /* 0x00000000001c7947 */ /* 0x000fec0003800000 */
.L_x_1984:
[----:B------:R-:W-:Y:S01]  /*295b0*/  UMOV UR4, URZ ;  /* 0x0000003f00047c82 */ /* 0x000fe20008000000 */
[----:B------:R-:W-:Y:S01]  /*295c0*/  UMOV UR5, URZ ;  /* 0x0000003f00057c82 */ /* 0x000fe20008000000 */
[----:B------:R-:W-:Y:S01]  /*295d0*/  ULDC UR6, c[0x0][0xc3c] ;  /* 0x00030f0000067ab9 */ /* 0x000fe20000000800 */
[----:B------:R-:W-:Y:S01]  /*295e0*/  IMAD.MOV.U32 R16, RZ, RZ, R0 ;  /* 0x000000ffff107224 */ /* 0x000fe200078e0000 */
[----:B------:R-:W-:Y:S01]  /*295f0*/  MOV R18, UR5 ;  /* 0x0000000500127c02 */ /* 0x000fe20008000f00 */
[----:B------:R-:W-:Y:S02]  /*29600*/  IMAD.U32 R17, RZ, RZ, UR4 ;  /* 0x00000004ff117e24 */ /* 0x000fe4000f8e00ff */
[----:B------:R-:W-:-:S07]  /*29610*/  IMAD.U32 R19, RZ, RZ, UR6 ;  /* 0x00000006ff137e24 */ /* 0x000fce000f8e00ff */
.L_x_1992:
[----:B------:R-:W0:Y:S01]  /*29620*/  S2R R0, SR_TID.X ;  /* 0x0000000000007919 */ /* 0x000e220000002100 */
[----:B------:R-:W-:Y:S05]  /*29630*/  WARPSYNC.ALL ;  /* 0x0000000000007948 */ /* 0x000fea0003800000 */
[----:B------:R-:W-:Y:S01]  /*29640*/  BAR.SYNC.DEFER_BLOCKING 0x4, 0x180 ;  /* 0x0106000000007b1d */ /* 0x000fe20000010000 */
[----:B0-----:R-:W-:-:S04]  /*29650*/  LOP3.LUT R0, R0, 0x1f, RZ, 0xc0, !PT ;  /* 0x0000001f00007812 */ /* 0x001fc800078ec0ff */
[----:B------:R-:W-:-:S13]  /*29660*/  ISETP.NE.AND P0, PT, R0, RZ, PT ;  /* 0x000000ff0000720c */ /* 0x000fda0003f05270 */
[----:B------:R-:W0:Y:S01]  /*29670*/  @!P0 S2R R3, SR_CgaCtaId ;  /* 0x0000000000038919 */ /* 0x000e220000008800 */
[----:B------:R-:W-:-:S04]  /*29680*/  @!P0 MOV R0, 0x400 ;  /* 0x0000040000008802 */ /* 0x000fc80000000f00 */
[----:B0-----:R-:W-:-:S05]  /*29690*/  @!P0 LEA R23, R3, R0, 0x18 ;  /* 0x0000000003178211 */ /* 0x001fca00078ec0ff */
[----:B------:R0:W-:Y:S01]  /*296a0*/  @!P0 STS.128 [R23+0x308d0], R16 ;  /* 0x0308d01017008388 */ /* 0x0001e20000000c00 */
[----:B------:R-:W-:Y:S06]  /*296b0*/  BAR.ARV 0x5, 0x180 ;  /* 0x0146000000007b1d */ /* 0x000fec0000002000 */
.L_x_1981:
[----:B------:R-:W-:Y:S02]  /*296c0*/  ULDC UR4, c[0x0][0xc3c] ;  /* 0x00030f0000047ab9 */ /* 0x000fe40000000800 */
[----:B---3--:R-:W-:-:S13]  /*296d0*/  ISETP.GE.AND P0, PT, R19, UR4, PT ;  /* 0x0000000413007c0c */ /* 0x008fda000bf06270 */
[----:B------:R-:W-:Y:S05]  /*296e0*/  @!P0 BRA `(.L_x_1993) ;  /* 0xffffff9400cc8947 */ /* 0x000fea000383ffff */
[----:B------:R-:W-:Y:S05]  /*296f0*/  BSYNC B8 ;  /* 0x0000000000087941 */ /* 0x000fea0003800000 */
.L_x_1870:
[----:B------:R-:W3:Y:S01]  /*29700*/  LDL.LU R0, [R1+0x34] ;  /* 0x0000340001007983 */ /* 0x000ee20000300800 */
[----:B------:R-:W-:Y:S01]  /*29710*/  BSSY B0, `(.L_x_1994) ;  /* 0x000000b000007945 */ /* 0x000fe20003800000 */
[----:B------:R-:W4:Y:S01]  /*29720*/  S2R R5, SR_CgaCtaId ;  /* 0x0000000000057919 */ /* 0x000f220000008800 */
[----:B---3--:R-:W-:-:S05]  /*29730*/  VIADD R0, R0, 0x1 ;  /* 0x0000000100007836 */ /* 0x008fca0000000000 */
[----:B0-----:R-:W-:-:S04]  /*29740*/  LEA.HI R2, R0, R0, RZ, 0x1 ;  /* 0x0000000000027211 */ /* 0x001fc800078f08ff */
[----:B------:R-:W-:Y:S02]  /*29750*/  LOP3.LUT R3, R2, 0xfffffffe, RZ, 0xc0, !PT ;  /* 0xfffffffe02037812 */ /* 0x000fe400078ec0ff */
[----:B------:R-:W-:-:S03]  /*29760*/  MOV R2, 0x400 ;  /* 0x0000040000027802 */ /* 0x000fc60000000f00 */
[----:B------:R-:W-:Y:S01]  /*29770*/  IMAD.IADD R0, R0, 0x1, -R3 ;  /* 0x0000000100007824 */ /* 0x000fe200078e0a03 */
[----:B----4-:R-:W-:-:S04]  /*29780*/  LEA R5, R5, R2, 0x18 ;  /* 0x0000000205057211 */ /* 0x010fc800078ec0ff */
[----:B------:R-:W-:-:S04]  /*29790*/  SHF.L.U32 R0, R0, 0x1f, RZ ;  /* 0x0000001f00007819 */ /* 0x000fc800000006ff */
[----:B------:R-:W0:Y:S02]  /*297a0*/  SYNCS.PHASECHK.TRANS64.TRYWAIT P0, [R5+URZ+0x30820], R0 ;  /* 0x03082000050075a7 */ /* 0x000e24000800017f */
[----:B0-----:R-:W-:Y:S05]  /*297b0*/  @!P0 BRA `(.L_x_1995) ;  /* 0x0000004c00ac8947 */ /* 0x001fea0003800000 */
.L_x_2182:
[----:B------:R-:W-:Y:S05]  /*297c0*/  BSYNC B0 ;  /* 0x0000000000007941 */ /* 0x000fea0003800000 */
.L_x_1994:
[----:B------:R-:W-:-:S03]  /*297d0*/  UMOV UR4, 0xffffffff ;  /* 0xffffffff00047882 */ /* 0x000fc60000000000 */
[----:B------:R-:W-:Y:S05]  /*297e0*/  BRA.DIV UR4, `(.L_x_1996) ;  /* 0x0000004e04b47947 */ /* 0x000fea000b800000 */
[----:B0-----:R-:W0:Y:S02]  /*297f0*/  S2R R0, SR_TID.X ;  /* 0x0000000000007919 */ /* 0x001e240000002100 */
[----:B0-----:R-:W-:-:S04]  /*29800*/  SHF.R.U32.HI R0, RZ, 0x5, R0 ;  /* 0x00000005ff007819 */ /* 0x001fc80000011600 */
[----:B------:R-:W-:-:S05]  /*29810*/  LOP3.LUT R0, R0, 0x3, RZ, 0xc0, !PT ;  /* 0x0000000300007812 */ /* 0x000fca00078ec0ff */
[----:B------:R0:W3:Y:S02]  /*29820*/  SHFL.IDX PT, R14, R0, RZ, 0x1f ;  /* 0x00001fff000e7589 */ /* 0x0000e400000e0000 */
.L_x_2185:
[----:B---3--:R-:W-:-:S13]  /*29830*/  ISETP.NE.AND P0, PT, R14, RZ, PT ;  /* 0x000000ff0e00720c */ /* 0x008fda0003f05270 */
[----:B------:R-:W-:Y:S05]  /*29840*/  @P0 BRA `(.L_x_1557) ;  /* 0x0000000000880947 */ /* 0x000fea0003800000 */
[----:B------:R-:W-:-:S03]  /*29850*/  UMOV UR4, 0xffffffff ;  /* 0xffffffff00047882 */ /* 0x000fc60000000000 */
[----:B------:R-:W-:Y:S05]  /*29860*/  BRA.DIV UR4, `(.L_x_1997) ;  /* 0x0000004e04c87947 */ /* 0x000fea000b800000 */
[----:B------:R-:W-:-:S13]  /*29870*/  ELECT P6, URZ, PT ;  /* 0x00000000003f782f */ /* 0x000fda00038c0000 */
.L_x_2188:
[----:B------:R-:W-:Y:S05]  /*29880*/  @!P6 BRA `(.L_x_1557) ;  /* 0x000000000078e947 */ /* 0x000fea0003800000 */
[----:B0-----:R-:W3:Y:S02]  /*29890*/  LDL.LU R0, [R1+0x20] ;  /* 0x0000200001007983 */ /* 0x001ee40000300800 */
[----:B---3--:R-:W-:-:S04]  /*298a0*/  LOP3.LUT R0, R0, 0x2, RZ, 0xfc, !PT ;  /* 0x0000000200007812 */ /* 0x008fc800078efcff */
[----:B------:R-:W-:-:S13]  /*298b0*/  ISETP.NE.AND P0, PT, R0, 0x3, PT ;  /* 0x000000030000780c */ /* 0x000fda0003f05270 */
[----:B------:R-:W-:Y:S05]  /*298c0*/  @!P0 BRA `(.L_x_1998) ;  /* 0x0000000000048947 */ /* 0x000fea0003800000 */
[----:B------:R-:W-:Y:S01]  /*298d0*/  BPT.TRAP 0x1 ;  /* 0x000000040000795c */ /* 0x000fe20000300000 */
.L_x_1998:
[C---:B------:R-:W-:Y:S01]  /*298e0*/  LEA R3, R25.reuse, R5, 0x3 ;  /* 0x0000000519037211 */ /* 0x040fe200078e18ff */
[----:B------:R-:W-:Y:S01]  /*298f0*/  VIADD R25, R25, 0x1 ;  /* 0x0000000119197836 */ /* 0x000fe20000000000 */
[----:B------:R-:W-:-:S04]  /*29900*/  SHF.L.U32 R2, R29, 0x1f, RZ ;  /* 0x0000001f1d027819 */ /* 0x000fc800000006ff */
[----:B------:R-:W0:Y:S01]  /*29910*/  SYNCS.PHASECHK.TRANS64.TRYWAIT P1, [R3+URZ+0x30840], R2 ;  /* 0x03084002030075a7 */ /* 0x000e22000802017f */
[----:B------:R-:W-:-:S04]  /*29920*/  ISETP.NE.AND P2, PT, R25, 0x2, PT ;  /* 0x000000021900780c */ /* 0x000fc80003f45270 */
[----:B------:R-:W-:Y:S01]  /*29930*/  SEL R0, RZ, 0x1, P2 ;  /* 0x00000001ff007807 */ /* 0x000fe20001000000 */
[----:B0-----:R-:W-:Y:S08]  /*29940*/  @!P1 BRA `(.L_x_1999) ;  /* 0x0000004c00b09947 */ /* 0x001ff00003800000 */
.L_x_2189:
[----:B------:R-:W-:Y:S02]  /*29950*/  SEL R25, R25, RZ, P2 ;  /* 0x000000ff19197207 */ /* 0x000fe40001000000 */
[----:B------:R-:W-:Y:S01]  /*29960*/  LOP3.LUT R0, R29, R0, RZ, 0x3c, !PT ;  /* 0x000000001d007212 */ /* 0x000fe200078e3cff */
[----:B------:R-:W-:Y:S06]  /*29970*/  @!P0 BRA `(.L_x_2000) ;  /* 0x0000000000048947 */ /* 0x000fec0003800000 */
[----:B------:R-:W-:Y:S01]  /*29980*/  BPT.TRAP 0x1 ;  /* 0x000000040000795c */ /* 0x000fe20000300000 */
.L_x_2000:
[----:B------:R-:W-:Y:S01]  /*29990*/  IMAD R25, R25, 0x8, R5 ;  /* 0x0000000819197824 */ /* 0x000fe200078e0205 */
[----:B------:R-:W-:-:S04]  /*299a0*/  SHF.L.U32 R0, R0, 0x1f, RZ ;  /* 0x0000001f00007819 */ /* 0x000fc800000006ff */
[----:B------:R-:W3:Y:S02]  /*299b0*/  SYNCS.PHASECHK.TRANS64.TRYWAIT P1, [R25+URZ+0x30840], R0 ;  /* 0x03084000190075a7 */ /* 0x000ee4000802017f */
[----:B---3--:R-:W-:Y:S05]  /*299c0*/  @!P1 BRA `(.L_x_2001) ;  /* 0x0000004c00a49947 */ /* 0x008fea0003800000 */
.L_x_2190:
[----:B------:R-:W-:Y:S05]  /*299d0*/  @!P0 BRA `(.L_x_2002) ;  /* 0x0000000000048947 */ /* 0x000fea0003800000 */
[----:B------:R-:W-:Y:S01]  /*299e0*/  BPT.TRAP 0x1 ;  /* 0x000000040000795c */ /* 0x000fe20000300000 */
.L_x_2002:
[----:B------:R-:W4:Y:S02]  /*299f0*/  SYNCS.PHASECHK.TRANS64.TRYWAIT P1, [R3+URZ+0x30860], R2 ;  /* 0x03086002030075a7 */ /* 0x000f24000802017f */
[----:B----4-:R-:W-:Y:S05]  /*29a00*/  @!P1 BRA `(.L_x_2003) ;  /* 0x0000004c00a89947 */ /* 0x010fea0003800000 */
.L_x_2191:
[----:B------:R-:W-:Y:S05]  /*29a10*/  @!P0 BRA `(.L_x_2004) ;  /* 0x0000000000048947 */ /* 0x000fea0003800000 */
[----:B------:R-:W-:Y:S01]  /*29a20*/  BPT.TRAP 0x1 ;  /* 0x000000040000795c */ /* 0x000fe20000300000 */
.L_x_2004:
[----:B------:R0:W0:Y:S02]  /*29a30*/  SYNCS.PHASECHK.TRANS64.TRYWAIT P0, [R25+URZ+0x30860], R0 ;  /* 0x03086000190075a7 */ /* 0x000024000800017f */
[----:B0-----:R-:W-:Y:S05]  /*29a40*/  @!P0 NANOSLEEP.SYNCS 0x989680 ;  /* 0x009896800000895d */ /* 0x001fea0003900000 */
[----:B------:R-:W0:Y:S02]  /*29a50*/  @!P0 SYNCS.PHASECHK.TRANS64 P0, [R25+URZ+0x30860], R0 ;  /* 0x03086000190085a7 */ /* 0x000e24000800007f */
[----:B0-----:R-:W-:Y:S05]  /*29a60*/  @!P0 BRA `(.L_x_2004) ;  /* 0xfffffffc00f08947 */ /* 0x001fea000383ffff */
.L_x_1557:
[----:B------:R-:W-:Y:S05]  /*29a70*/  BSYNC B9 ;  /* 0x0000000000097941 */ /* 0x000fea0003800000 */
.L_x_1554:
[----:B------:R-:W-:Y:S05]  /*29a80*/  EXIT ;  /* 0x000000000000794d */ /* 0x000fea0003800000 */
.L_x_1583:
[----:B0-----:R0:W1:Y:S02]  /*29a90*/  SYNCS.PHASECHK.TRANS64.TRYWAIT P6, [R90+URZ+0x30890], R105 ;  /* 0x030890695a0075a7 */ /* 0x00106400080c017f */
[----:B-1----:R-:W-:Y:S05]  /*29aa0*/  @!P6 NANOSLEEP.SYNCS 0x989680 ;  /* 0x009896800000e95d */ /* 0x002fea0003900000 */
[----:B------:R-:W1:Y:S02]  /*29ab0*/  @!P6 SYNCS.PHASECHK.TRANS64 P6, [R90+URZ+0x30890], R105 ;  /* 0x030890695a00e5a7 */ /* 0x000e6400080c007f */
[----:B-1----:R-:W-:Y:S05]  /*29ac0*/  @!P6 BRA `(.L_x_1583) ;  /* 0xfffffffc00f0e947 */ /* 0x002fea000383ffff */
[----:B------:R-:W-:Y:S05]  /*29ad0*/  BRA `(.L_x_2005) ;  /* 0xfffffd9800947947 */ /* 0x000fea000383ffff */
.L_x_1584:
        /* <DEDUP_REMOVED lines=8> */
.L_x_2007:
[----:B------:R-:W-:Y:S05]  /*29b60*/  BSYNC B1 ;  /* 0x0000000000017941 */ /* 0x000fea0003800000 */
.L_x_2006:
[----:B------:R-:W-:Y:S01]  /*29b70*/  MOV R13, R107 ;  /* 0x0000006b000d7202 */ /* 0x000fe20000000f00 */
[----:B------:R-:W-:Y:S02]  /*29b80*/  IMAD.MOV.U32 R12, RZ, RZ, RZ ;  /* 0x000000ffff0c7224 */ /* 0x000fe400078e00ff */
[----:B------:R-:W-:Y:S02]  /*29b90*/  IMAD.MOV.U32 R11, RZ, RZ, 0x181f ;  /* 0x0000181fff0b7424 */ /* 0x000fe400078e00ff */
[----:B------:R-:W-:Y:S02]  /*29ba0*/  IMAD.MOV.U32 R15, RZ, RZ, -0x1 ;  /* 0xffffffffff0f7424 */ /* 0x000fe400078e00ff */
[----:B------:R-:W-:-:S07]  /*29bb0*/  IMAD.MOV.U32 R74, RZ, RZ, R14 ;  /* 0x000000ffff4a7224 */ /* 0x000fce00078e000e */
[----:B------:R-:W-:Y:S05]  /*29bc0*/  WARPSYNC.COLLECTIVE R15, `(.L_x_2008) ;  /* 0x000000000f087348 */ /* 0x000fea0003c00000 */
[----:B------:R0:W1:Y:S02]  /*29bd0*/  SHFL.IDX P6, R14, R13, R12, R11 ;  /* 0x0000000c0d0e7389 */ /* 0x00006400000c000b */
[----:B01----:R-:W-:Y:S01]  /*29be0*/  ENDCOLLECTIVE ;  /* 0x000000000000791b */ /* 0x003fe20003800000 */
.L_x_2008:
[----:B------:R-:W-:Y:S01]  /*29bf0*/  MOV R108, R14 ;  /* 0x0000000e006c7202 */ /* 0x000fe20000000f00 */
[----:B------:R-:W-:Y:S06]  /*29c00*/  BRA `(.L_x_2009) ;  /* 0xfffffd98005c7947 */ /* 0x000fec000383ffff */
.L_x_1601:
[----:B------:R-:W-:Y:S01]  /*29c10*/  BSSY B1, `(.L_x_2010) ;  /* 0x0000008000017945 */ /* 0x000fe20003800000 */
[----:B0---4-:R-:W-:Y:S01]  /*29c20*/  IMAD.MOV.U32 R13, RZ, RZ, R114 ;  /* 0x000000ffff0d7224 */ /* 0x011fe200078e0072 */
[----:B------:R-:W-:Y:S01]  /*29c30*/  MOV R15, 0xffffffff ;  /* 0xffffffff000f7802 */ /* 0x000fe20000000f00 */
[----:B------:R-:W-:Y:S02]  /*29c40*/  IMAD.MOV.U32 R12, RZ, RZ, 0x1 ;  /* 0x00000001ff0c7424 */ /* 0x000fe400078e00ff */
[----:B------:R-:W-:-:S07]  /*29c50*/  IMAD.MOV.U32 R11, RZ, RZ, 0x181f ;  /* 0x0000181fff0b7424 */ /* 0x000fce00078e00ff */
[----:B-123--:R-:W-:Y:S05]  /*29c60*/  WARPSYNC.COLLECTIVE R15, `(.L_x_2011) ;  /* 0x000000000f087348 */ /* 0x00efea0003c00000 */
[----:B------:R0:W4:Y:S02]  /*29c70*/  SHFL.IDX P6, R14, R13, R12, R11 ;  /* 0x0000000c0d0e7389 */ /* 0x00012400000c000b */
[----:B01234-:R-:W-:Y:S01]  /*29c80*/  ENDCOLLECTIVE ;  /* 0x000000000000791b */ /* 0x01ffe20003800000 */
.L_x_2011:
[----:B------:R-:W-:Y:S05]  /*29c90*/  BSYNC B1 ;  /* 0x0000000000017941 */ /* 0x000fea0003800000 */
.L_x_2010:
[----:B------:R-:W-:Y:S01]  /*29ca0*/  IMAD.MOV.U32 R13, RZ, RZ, R107 ;  /* 0x000000ffff0d7224 */ /* 0x000fe200078e006b */
[----:B------:R-:W-:Y:S01]  /*29cb0*/  MOV R11, 0x181f ;  /* 0x0000181f000b7802 */ /* 0x000fe20000000f00 */
[----:B------:R-:W-:Y:S02]  /*29cc0*/  IMAD.MOV.U32 R12, RZ, RZ, 0x1 ;  /* 0x00000001ff0c7424 */ /* 0x000fe400078e00ff */
[----:B------:R-:W-:Y:S02]  /*29cd0*/  IMAD.MOV.U32 R15, RZ, RZ, -0x1 ;  /* 0xffffffffff0f7424 */ /* 0x000fe400078e00ff */
[----:B------:R-:W-:-:S07]  /*29ce0*/  IMAD.MOV.U32 R114, RZ, RZ, R14 ;  /* 0x000000ffff727224 */ /* 0x000fce00078e000e */
[----:B------:R-:W-:Y:S05]  /*29cf0*/  WARPSYNC.COLLECTIVE R15, `(.L_x_2012) ;  /* 0x000000000f087348 */ /* 0x000fea0003c00000 */
[----:B------:R0:W1:Y:S02]  /*29d00*/  SHFL.IDX P6, R14, R13, R12, R11 ;  /* 0x0000000c0d0e7389 */ /* 0x00006400000c000b */
[----:B01----:R-:W-:Y:S01]  /*29d10*/  ENDCOLLECTIVE ;  /* 0x000000000000791b */ /* 0x003fe20003800000 */
.L_x_2012:
[----:B------:R-:W-:Y:S01]  /*29d20*/  IMAD.MOV.U32 R58, RZ, RZ, R14 ;  /* 0x000000ffff3a7224 */ /* 0x000fe200078e000e */
[----:B------:R-:W-:Y:S06]  /*29d30*/  BRA `(.L_x_2013) ;  /* 0xfffffda400647947 */ /* 0x000fec000383ffff */
.L_x_1623:
[----:B0-----:R0:W1:Y:S02]  /*29d40*/  SYNCS.PHASECHK.TRANS64.TRYWAIT P6, [R90+URZ+0x30890], R105 ;  /* 0x030890695a0075a7 */ /* 0x00106400080c017f */
[----:B-1----:R-:W-:Y:S05]  /*29d50*/  @!P6 NANOSLEEP.SYNCS 0x989680 ;  /* 0x009896800000e95d */ /* 0x002fea0003900000 */
[----:B------:R-:W1:Y:S02]  /*29d60*/  @!P6 SYNCS.PHASECHK.TRANS64 P6, [R90+URZ+0x30890], R105 ;  /* 0x030890695a00e5a7 */ /* 0x000e6400080c007f */
[----:B-1----:R-:W-:Y:S05]  /*29d70*/  @!P6 BRA `(.L_x_1623) ;  /* 0xfffffffc00f0e947 */ /* 0x002fea000383ffff */
[----:B------:R-:W-:Y:S05]  /*29d80*/  BRA `(.L_x_2014) ;  /* 0xfffffdb800a87947 */ /* 0x000fea000383ffff */
.L_x_1624:
        /* <DEDUP_REMOVED lines=8> */
.L_x_2016:
[----:B------:R-:W-:Y:S05]  /*29e10*/  BSYNC B1 ;  /* 0x0000000000017941 */ /* 0x000fea0003800000 */
.L_x_2015:
        /* <DEDUP_REMOVED lines=8> */
.L_x_2017:
[----:B------:R-:W-:Y:S01]  /*29ea0*/  MOV R108, R14 ;  /* 0x0000000e006c7202 */ /* 0x000fe20000000f00 */
[----:B------:R-:W-:Y:S06]  /*29eb0*/  BRA `(.L_x_2018) ;  /* 0xfffffdb800747947 */ /* 0x000fec000383ffff */
.L_x_1633:
[----:B------:R-:W-:Y:S01]  /*29ec0*/  BSSY B1, `(.L_x_2019) ;  /* 0x0000008000017945 */ /* 0x000fe20003800000 */
[----:B---3--:R-:W-:Y:S01]  /*29ed0*/  IMAD.MOV.U32 R13, RZ, RZ, R114 ;  /* 0x000000ffff0d7224 */ /* 0x008fe200078e0072 */
[----:B------:R-:W-:Y:S01]  /*29ee0*/  MOV R15, 0xffffffff ;  /* 0xffffffff000f7802 */ /* 0x000fe20000000f00 */
[----:B------:R-:W-:Y:S02]  /*29ef0*/  IMAD.MOV.U32 R12, RZ, RZ, 0x1 ;  /* 0x00000001ff0c7424 */ /* 0x000fe400078e00ff */
[----:B--2---:R-:W-:-:S07]  /*29f00*/  IMAD.MOV.U32 R11, RZ, RZ, 0x181f ;  /* 0x0000181fff0b7424 */ /* 0x004fce00078e00ff */
[----:B01----:R-:W-:Y:S05]  /*29f10*/  WARPSYNC.COLLECTIVE R15, `(.L_x_2020) ;  /* 0x000000000f087348 */ /* 0x003fea0003c00000 */
[----:B------:R2:W3:Y:S02]  /*29f20*/  SHFL.IDX P6, R14, R13, R12, R11 ;  /* 0x0000000c0d0e7389 */ /* 0x0004e400000c000b */
[----:B0123--:R-:W-:Y:S01]  /*29f30*/  ENDCOLLECTIVE ;  /* 0x000000000000791b */ /* 0x00ffe20003800000 */
.L_x_2020:
[----:B------:R-:W-:Y:S05]  /*29f40*/  BSYNC B1 ;  /* 0x0000000000017941 */ /* 0x000fea0003800000 */
.L_x_2019:
        /* <DEDUP_REMOVED lines=8> */
.L_x_2021:
[----:B------:R-:W-:Y:S01]  /*29fd0*/  IMAD.MOV.U32 R44, RZ, RZ, R14 ;  /* 0x000000ffff2c7224 */ /* 0x000fe200078e000e */
[----:B------:R-:W-:Y:S06]  /*29fe0*/  BRA `(.L_x_2022) ;  /* 0xfffffdc400fc7947 */ /* 0x000fec000383ffff */
.L_x_1642:
[----:B0-----:R0:W1:Y:S02]  /*29ff0*/  SYNCS.PHASECHK.TRANS64.TRYWAIT P0, [R90+URZ+0x30890], R105 ;  /* 0x030890695a0075a7 */ /* 0x001064000800017f */
[----:B-1----:R-:W-:Y:S05]  /*2a000*/  @!P0 NANOSLEEP.SYNCS 0x989680 ;  /* 0x009896800000895d */ /* 0x002fea0003900000 */
[----:B------:R-:W1:Y:S02]  /*2a010*/  @!P0 SYNCS.PHASECHK.TRANS64 P0, [R90+URZ+0x30890], R105 ;  /* 0x030890695a0085a7 */ /* 0x000e64000800007f */
[----:B-1----:R-:W-:Y:S05]  /*2a020*/  @!P0 BRA `(.L_x_1642) ;  /* 0xfffffffc00f08947 */ /* 0x002fea000383ffff */
[----:B------:R-:W-:Y:S05]  /*2a030*/  BRA `(.L_x_2023) ;  /* 0xfffffdd400d47947 */ /* 0x000fea000383ffff */
.L_x_1643:
        /* <DEDUP_REMOVED lines=8> */
.L_x_2025:
[----:B------:R-:W-:Y:S05]  /*2a0c0*/  BSYNC B1 ;  /* 0x0000000000017941 */ /* 0x000fea0003800000 */
.L_x_2024:
        /* <DEDUP_REMOVED lines=8> */
.L_x_2026:
[----:B------:R-:W-:Y:S01]  /*2a150*/  MOV R42, R14 ;  /* 0x0000000e002a7202 */ /* 0x000fe20000000f00 */
[----:B------:R-:W-:Y:S06]  /*2a160*/  BRA `(.L_x_2027) ;  /* 0xfffffdd400fc7947 */ /* 0x000fec000383ffff */
.L_x_1646:
[----:B------:R-:W-:Y:S01]  /*2a170*/  BSSY B1, `(.L_x_2028) ;  /* 0x0000008000017945 */ /* 0x000fe20003800000 */
[----:B----4-:R-:W-:Y:S01]  /*2a180*/  IMAD.MOV.U32 R13, RZ, RZ, R43 ;  /* 0x000000ffff0d7224 */ /* 0x010fe200078e002b */
[----:B------:R-:W-:Y:S01]  /*2a190*/  MOV R15, 0xffffffff ;  /* 0xffffffff000f7802 */ /* 0x000fe20000000f00 */
[----:B------:R-:W-:Y:S02]  /*2a1a0*/  IMAD.MOV.U32 R12, RZ, RZ, 0x1 ;  /* 0x00000001ff0c7424 */ /* 0x000fe400078e00ff */
[----:B------:R-:W-:-:S07]  /*2a1b0*/  IMAD.MOV.U32 R11, RZ, RZ, 0x181f ;  /* 0x0000181fff0b7424 */ /* 0x000fce00078e00ff */
[----:B0123--:R-:W-:Y:S05]  /*2a1c0*/  WARPSYNC.COLLECTIVE R15, `(.L_x_2029) ;  /* 0x000000000f087348 */ /* 0x00ffea0003c00000 */
[----:B------:R4:W0:Y:S02]  /*2a1d0*/  SHFL.IDX P6, R14, R13, R12, R11 ;  /* 0x0000000c0d0e7389 */ /* 0x00082400000c000b */
[----:B01234-:R-:W-:Y:S01]  /*2a1e0*/  ENDCOLLECTIVE ;  /* 0x000000000000791b */ /* 0x01ffe20003800000 */
.L_x_2029:
[----:B------:R-:W-:Y:S05]  /*2a1f0*/  BSYNC B1 ;  /* 0x0000000000017941 */ /* 0x000fea0003800000 */
.L_x_2028:
        /* <DEDUP_REMOVED lines=8> */
.L_x_2030:
[----:B------:R-:W-:Y:S01]  /*2a280*/  IMAD.MOV.U32 R42, RZ, RZ, R14 ;  /* 0x000000ffff2a7224 */ /* 0x000fe200078e000e */
[----:B------:R-:W-:Y:S06]  /*2a290*/  BRA `(.L_x_2031) ;  /* 0xfffffdd800207947 */ /* 0x000fec000383ffff */
.L_x_1650:
[----:B--2---:R2:W0:Y:S02]  /*2a2a0*/  SYNCS.PHASECHK.TRANS64.TRYWAIT P4, [R90+URZ+0x308b0], R105 ;  /* 0x0308b0695a0075a7 */ /* 0x004424000808017f */
[----:B0-----:R-:W-:Y:S05]  /*2a2b0*/  @!P4 NANOSLEEP.SYNCS 0x989680 ;  /* 0x009896800000c95d */ /* 0x001fea0003900000 */
[----:B------:R-:W0:Y:S02]  /*2a2c0*/  @!P4 SYNCS.PHASECHK.TRANS64 P4, [R90+URZ+0x308b0], R105 ;  /* 0x0308b0695a00c5a7 */ /* 0x000e24000808007f */
[----:B0-----:R-:W-:Y:S05]  /*2a2d0*/  @!P4 BRA `(.L_x_1650) ;  /* 0xfffffffc00f0c947 */ /* 0x001fea000383ffff */
[----:B------:R-:W-:Y:S05]  /*2a2e0*/  BRA `(.L_x_2032) ;  /* 0xfffffdd800c07947 */ /* 0x000fea000383ffff */
.L_x_1678:
        /* <DEDUP_REMOVED lines=8> */
.L_x_2034:
[----:B------:R-:W-:Y:S05]  /*2a370*/  BSYNC B1 ;  /* 0x0000000000017941 */ /* 0x000fea0003800000 */
.L_x_2033:
        /* <DEDUP_REMOVED lines=8> */
.L_x_2035:
[----:B------:R-:W-:Y:S01]  /*2a400*/  IMAD.MOV.U32 R13, RZ, RZ, R8 ;  /* 0x000000ffff0d7224 */ /* 0x000fe200078e0008 */
[----:B------:R-:W-:-:S07]  /*2a410*/  MOV R4, R14 ;  /* 0x0000000e00047202 */ /* 0x000fce0000000f00 */
[----:B------:R-:W-:Y:S05]  /*2a420*/  WARPSYNC.COLLECTIVE R15, `(.L_x_2036) ;  /* 0x000000000f087348 */ /* 0x000fea0003c00000 */
[----:B------:R0:W1:Y:S02]  /*2a430*/  SHFL.IDX P6, R14, R13, R12, R11 ;  /* 0x0000000c0d0e7389 */ /* 0x00006400000c000b */
[----:B01----:R-:W-:Y:S01]  /*2a440*/  ENDCOLLECTIVE ;  /* 0x000000000000791b */ /* 0x003fe20003800000 */
.L_x_2036:
[----:B------:R-:W-:Y:S02]  /*2a450*/  IMAD.MOV.U32 R13, RZ, RZ, R0 ;  /* 0x000000ffff0d7224 */ /* 0x000fe400078e0000 */
[----:B------:R-:W-:-:S07]  /*2a460*/  IMAD.MOV.U32 R9, RZ, RZ, R14 ;  /* 0x000000ffff097224 */ /* 0x000fce00078e000e */
[----:B------:R-:W-:Y:S05]  /*2a470*/  WARPSYNC.COLLECTIVE R15, `(.L_x_2037) ;  /* 0x000000000f087348 */ /* 0x000fea0003c00000 */
[----:B------:R0:W1:Y:S02]  /*2a480*/  SHFL.IDX P6, R14, R13, R12, R11 ;  /* 0x0000000c0d0e7389 */ /* 0x00006400000c000b */
[----:B01----:R-:W-:Y:S01]  /*2a490*/  ENDCOLLECTIVE ;  /* 0x000000000000791b */ /* 0x003fe20003800000 */
.L_x_2037:
[----:B------:R-:W-:Y:S05]  /*2a4a0*/  BRA `(.L_x_2038) ;  /* 0xfffffdf000107947 */ /* 0x000fea000383ffff */
.L_x_1681:
[----:B------:R-:W-:Y:S01]  /*2a4b0*/  BSSY B1, `(.L_x_2039) ;  /* 0x0000008000017945 */ /* 0x000fe20003800000 */
[----:B------:R-:W-:Y:S01]  /*2a4c0*/  MOV R13, R7 ;  /* 0x00000007000d7202 */ /* 0x000fe20000000f00 */
[----:B------:R-:W-:Y:S02]  /*2a4d0*/  IMAD.MOV.U32 R12, RZ, RZ, 0x1 ;  /* 0x00000001ff0c7424 */ /* 0x000fe400078e00ff */
[----:B------:R-:W-:Y:S02]  /*2a4e0*/  IMAD.MOV.U32 R11, RZ, RZ, 0x181f ;  /* 0x0000181fff0b7424 */ /* 0x000fe400078e00ff */
[----:B------:R-:W-:-:S07]  /*2a4f0*/  IMAD.MOV.U32 R15, RZ, RZ, -0x1 ;  /* 0xffffffffff0f7424 */ /* 0x000fce00078e00ff */
[----:B0---4-:R-:W-:Y:S05]  /*2a500*/  WARPSYNC.COLLECTIVE R15, `(.L_x_2040) ;  /* 0x000000000f087348 */ /* 0x011fea0003c00000 */
[----:B----4-:R1:W2:Y:S02]  /*2a510*/  SHFL.IDX P6, R14, R13, R12, R11 ;  /* 0x0000000c0d0e7389 */ /* 0x0102a400000c000b */
[----:B012---:R-:W-:Y:S01]  /*2a520*/  ENDCOLLECTIVE ;  /* 0x000000000000791b */ /* 0x007fe20003800000 */
.L_x_2040:
[----:B------:R-:W-:Y:S05]  /*2a530*/  BSYNC B1 ;  /* 0x0000000000017941 */ /* 0x000fea0003800000 */
.L_x_2039:
[----:B------:R-:W-:Y:S01]  /*2a540*/  IMAD.MOV.U32 R13, RZ, RZ, R6 ;  /* 0x000000ffff0d7224 */ /* 0x000fe200078e0006 */
[----:B------:R-:W-:Y:S01]  /*2a550*/  MOV R15, 0xffffffff ;  /* 0xffffffff000f7802 */ /* 0x000fe20000000f00 */
[----:B------:R-:W-:Y:S01]  /*2a560*/  IMAD.MOV.U32 R12, RZ, RZ, 0x1 ;  /* 0x00000001ff0c7424 */ /* 0x000fe200078e00ff */
[----:B------:R-:W-:Y:S01]  /*2a570*/  MOV R5, R14 ;  /* 0x0000000e00057202 */ /* 0x000fe20000000f00 */
[----:B------:R-:W-:-:S07]  /*2a580*/  IMAD.MOV.U32 R11, RZ, RZ, 0x181f ;  /* 0x0000181fff0b7424 */ /* 0x000fce00078e00ff */
[----:B------:R-:W-:Y:S05]  /*2a590*/  WARPSYNC.COLLECTIVE R15, `(.L_x_2041) ;  /* 0x000000000f087348 */ /* 0x000fea0003c00000 */
[----:B------:R0:W1:Y:S02]  /*2a5a0*/  SHFL.IDX P6, R14, R13, R12, R11 ;  /* 0x0000000c0d0e7389 */ /* 0x00006400000c000b */
[----:B01----:R-:W-:Y:S01]  /*2a5b0*/  ENDCOLLECTIVE ;  /* 0x000000000000791b */ /* 0x003fe20003800000 */
.L_x_2041:
[----:B------:R-:W-:Y:S02]  /*2a5c0*/  IMAD.MOV.U32 R13, RZ, RZ, R8 ;  /* 0x000000ffff0d7224 */ /* 0x000fe400078e0008 */
[----:B------:R-:W-:-:S07]  /*2a5d0*/  IMAD.MOV.U32 R4, RZ, RZ, R14 ;  /* 0x000000ffff047224 */ /* 0x000fce00078e000e */
[----:B------:R-:W-:Y:S05]  /*2a5e0*/  WARPSYNC.COLLECTIVE R15, `(.L_x_2042) ;  /* 0x000000000f087348 */ /* 0x000fea0003c00000 */
[----:B------:R0:W1:Y:S02]  /*2a5f0*/  SHFL.IDX P6, R14, R13, R12, R11 ;  /* 0x0000000c0d0e7389 */ /* 0x00006400000c000b */
[----:B01----:R-:W-:Y:S01]  /*2a600*/  ENDCOLLECTIVE ;  /* 0x000000000000791b */ /* 0x003fe20003800000 */
.L_x_2042:
[----:B------:R-:W-:Y:S01]  /*2a610*/  MOV R13, R0 ;  /* 0x00000000000d7202 */ /* 0x000fe20000000f00 */
[----:B------:R-:W-:-:S07]  /*2a620*/  IMAD.MOV.U32 R9, RZ, RZ, R14 ;  /* 0x000000ffff097224 */ /* 0x000fce00078e000e */
[----:B------:R-:W-:Y:S05]  /*2a630*/  WARPSYNC.COLLECTIVE R15, `(.L_x_2043) ;  /* 0x000000000f087348 */ /* 0x000fea0003c00000 */
[----:B------:R0:W1:Y:S02]  /*2a640*/  SHFL.IDX P6, R14, R13, R12, R11 ;  /* 0x0000000c0d0e7389 */ /* 0x00006400000c000b */
[----:B01----:R-:W-:Y:S01]  /*2a650*/  ENDCOLLECTIVE ;  /* 0x000000000000791b */ /* 0x003fe20003800000 */
.L_x_2043:
[----:B------:R-:W-:Y:S05]  /*2a660*/  BRA `(.L_x_2044) ;  /* 0xfffffdf000f87947 */ /* 0x000fea000383ffff */
.L_x_1684:
[----:B------:R-:W-:Y:S01]  /*2a670*/  BSSY B1, `(.L_x_2045) ;  /* 0x0000008000017945 */ /* 0x000fe20003800000 */
[----:B------:R-:W-:Y:S01]  /*2a680*/  IMAD.MOV.U32 R13, RZ, RZ, R7 ;  /* 0x000000ffff0d7224 */ /* 0x000fe200078e0007 */
[----:B------:R-:W-:Y:S01]  /*2a690*/  MOV R15, 0xffffffff ;  /* 0xffffffff000f7802 */ /* 0x000fe20000000f00 */
[----:B------:R-:W-:Y:S02]  /*2a6a0*/  IMAD.MOV.U32 R12, RZ, RZ, 0x2 ;  /* 0x00000002ff0c7424 */ /* 0x000fe400078e00ff */
[----:B------:R-:W-:-:S07]  /*2a6b0*/  IMAD.MOV.U32 R11, RZ, RZ, 0x181f ;  /* 0x0000181fff0b7424 */ /* 0x000fce00078e00ff */
[----:B-1--4-:R-:W-:Y:S05]  /*2a6c0*/  WARPSYNC.COLLECTIVE R15, `(.L_x_2046) ;  /* 0x000000000f087348 */ /* 0x012fea0003c00000 */
[----:B----4-:R0:W2:Y:S02]  /*2a6d0*/  SHFL.IDX P6, R14, R13, R12, R11 ;  /* 0x0000000c0d0e7389 */ /* 0x0100a400000c000b */
[----:B012---:R-:W-:Y:S01]  /*2a6e0*/  ENDCOLLECTIVE ;  /* 0x000000000000791b */ /* 0x007fe20003800000 */
.L_x_2046:
[----:B------:R-:W-:Y:S05]  /*2a6f0*/  BSYNC B1 ;  /* 0x0000000000017941 */ /* 0x000fea0003800000 */
.L_x_2045:
        /* <DEDUP_REMOVED lines=8> */
.L_x_2047:
[----:B------:R-:W-:Y:S02]  /*2a780*/  IMAD.MOV.U32 R13, RZ, RZ, R8 ;  /* 0x000000ffff0d7224 */ /* 0x000fe400078e0008 */
[----:B------:R-:W-:-:S07]  /*2a790*/  IMAD.MOV.U32 R4, RZ, RZ, R14 ;  /* 0x000000ffff047224 */ /* 0x000fce00078e000e */
[----:B------:R-:W-:Y:S05]  /*2a7a0*/  WARPSYNC.COLLECTIVE R15, `(.L_x_2048) ;  /* 0x000000000f087348 */ /* 0x000fea0003c00000 */
[----:B------:R0:W1:Y:S02]  /*2a7b0*/  SHFL.IDX P6, R14, R13, R12, R11 ;  /* 0x0000000c0d0e7389 */ /* 0x00006400000c000b */
[----:B01----:R-:W-:Y:S01]  /*2a7c0*/  ENDCOLLECTIVE ;  /* 0x000000000000791b */ /* 0x003fe20003800000 */
.L_x_2048:
[----:B------:R-:W-:Y:S01]  /*2a7d0*/  IMAD.MOV.U32 R13, RZ, RZ, R0 ;  /* 0x000000ffff0d7224 */ /* 0x000fe200078e0000 */
[----:B------:R-:W-:-:S07]  /*2a7e0*/  MOV R9, R14 ;  /* 0x0000000e00097202 */ /* 0x000fce0000000f00 */
[----:B------:R-:W-:Y:S05]  /*2a7f0*/  WARPSYNC.COLLECTIVE R15, `(.L_x_2049) ;  /* 0x000000000f087348 */ /* 0x000fea0003c00000 */
[----:B------:R0:W1:Y:S02]  /*2a800*/  SHFL.IDX P6, R14, R13, R12, R11 ;  /* 0x0000000c0d0e7389 */ /* 0x00006400000c000b */
[----:B01----:R-:W-:Y:S01]  /*2a810*/  ENDCOLLECTIVE ;  /* 0x000000000000791b */ /* 0x003fe20003800000 */
.L_x_2049:
[----:B------:R-:W-:Y:S05]  /*2a820*/  BRA `(.L_x_2050) ;  /* 0xfffffdf400d87947 */ /* 0x000fea000383ffff */
.L_x_1687:
[----:B------:R-:W-:Y:S01]  /*2a830*/  BSSY B1, `(.L_x_2051) ;  /* 0x0000008000017945 */ /* 0x000fe20003800000 */
[----:B------:R-:W-:Y:S01]  /*2a840*/  IMAD.MOV.U32 R13, RZ, RZ, R7 ;  /* 0x000000ffff0d7224 */ /* 0x000fe200078e0007 */
[----:B------:R-:W-:Y:S01]  /*2a850*/  MOV R11, 0x181f ;  /* 0x0000181f000b7802 */ /* 0x000fe20000000f00 */
[----:B------:R-:W-:Y:S02]  /*2a860*/  IMAD.MOV.U32 R12, RZ, RZ, 0x3 ;  /* 0x00000003ff0c7424 */ /* 0x000fe400078e00ff */
[----:B------:R-:W-:-:S07]  /*2a870*/  IMAD.MOV.U32 R15, RZ, RZ, -0x1 ;  /* 0xffffffffff0f7424 */ /* 0x000fce00078e00ff */
[----:B-1--4-:R-:W-:Y:S05]  /*2a880*/  WARPSYNC.COLLECTIVE R15, `(.L_x_2052) ;  /* 0x000000000f087348 */ /* 0x012fea0003c00000 */
[----:B------:R0:W2:Y:S02]  /*2a890*/  SHFL.IDX P6, R14, R13, R12, R11 ;  /* 0x0000000c0d0e7389 */ /* 0x0000a400000c000b */
[----:B012-4-:R-:W-:Y:S01]  /*2a8a0*/  ENDCOLLECTIVE ;  /* 0x000000000000791b */ /* 0x017fe20003800000 */
.L_x_2052:
[----:B------:R-:W-:Y:S05]  /*2a8b0*/  BSYNC B1 ;  /* 0x0000000000017941 */ /* 0x000fea0003800000 */
.L_x_2051:
        /* <DEDUP_REMOVED lines=8> */
.L_x_2053:
[----:B------:R-:W-:Y:S01]  /*2a940*/  MOV R13, R8 ;  /* 0x00000008000d7202 */ /* 0x000fe20000000f00 */
[----:B------:R-:W-:-:S07]  /*2a950*/  IMAD.MOV.U32 R10, RZ, RZ, R14 ;  /* 0x000000ffff0a7224 */ /* 0x000fce00078e000e */
[----:B------:R-:W-:Y:S05]  /*2a960*/  WARPSYNC.COLLECTIVE R15, `(.L_x_2054) ;  /* 0x000000000f087348 */ /* 0x000fea0003c00000 */
[----:B------:R0:W1:Y:S02]  /*2a970*/  SHFL.IDX P6, R14, R13, R12, R11 ;  /* 0x0000000c0d0e7389 */ /* 0x00006400000c000b */
[----:B01----:R-:W-:Y:S01]  /*2a980*/  ENDCOLLECTIVE ;  /* 0x000000000000791b */ /* 0x003fe20003800000 */
.L_x_2054:
[----:B------:R-:W-:Y:S02]  /*2a990*/  IMAD.MOV.U32 R13, RZ, RZ, R0 ;  /* 0x000000ffff0d7224 */ /* 0x000fe400078e0000 */
[----:B------:R-:W-:-:S07]  /*2a9a0*/  IMAD.MOV.U32 R75, RZ, RZ, R14 ;  /* 0x000000ffff4b7224 */ /* 0x000fce00078e000e */
[----:B------:R-:W-:Y:S05]  /*2a9b0*/  WARPSYNC.COLLECTIVE R15, `(.L_x_2055) ;  /* 0x000000000f087348 */ /* 0x000fea0003c00000 */
[----:B------:R0:W1:Y:S02]  /*2a9c0*/  SHFL.IDX P6, R14, R13, R12, R11 ;  /* 0x0000000c0d0e7389 */ /* 0x00006400000c000b */
[----:B01----:R-:W-:Y:S01]  /*2a9d0*/  ENDCOLLECTIVE ;  /* 0x000000000000791b */ /* 0x003fe20003800000 */
.L_x_2055:
[----:B------:R-:W-:Y:S01]  /*2a9e0*/  IMAD.MOV.U32 R0, RZ, RZ, R14 ;  /* 0x000000ffff007224 */ /* 0x000fe200078e000e */
[----:B------:R-:W-:Y:S06]  /*2a9f0*/  BRA `(.L_x_2056) ;  /* 0xfffffdf800bc7947 */ /* 0x000fec000383ffff */
.L_x_1691:
[----:B0-----:R0:W1:Y:S02]  /*2aa00*/  SYNCS.PHASECHK.TRANS64.TRYWAIT P0, [R18+URZ+0x30800], R119 ;  /* 0x03080077120075a7 */ /* 0x001064000800017f */
[----:B-1----:R-:W-:Y:S05]  /*2aa10*/  @!P0 NANOSLEEP.SYNCS 0x989680 ;  /* 0x009896800000895d */ /* 0x002fea0003900000 */
[----:B------:R-:W1:Y:S02]  /*2aa20*/  @!P0 SYNCS.PHASECHK.TRANS64 P0, [R18+URZ+0x30800], R119 ;  /* 0x03080077120085a7 */ /* 0x000e64000800007f */
[----:B-1----:R-:W-:Y:S05]  /*2aa30*/  @!P0 BRA `(.L_x_1691) ;  /* 0xfffffffc00f08947 */ /* 0x002fea000383ffff */
[----:B------:R-:W-:Y:S05]  /*2aa40*/  BRA `(.L_x_2057) ;  /* 0xfffffe0000147947 */ /* 0x000fea000383ffff */
.L_x_1723:
        /* <DEDUP_REMOVED lines=8> */
.L_x_2059:
[----:B------:R-:W-:Y:S05]  /*2aad0*/  BSYNC B1 ;  /* 0x0000000000017941 */ /* 0x000fea0003800000 */
.L_x_2058:
[----:B------:R-:W-:Y:S01]  /*2aae0*/  IMAD.MOV.U32 R13, RZ, RZ, R4 ;  /* 0x000000ffff0d7224 */ /* 0x000fe200078e0004 */
[----:B------:R-:W-:Y:S01]  /*2aaf0*/  MOV R15, 0xffffffff ;  /* 0xffffffff000f7802 */ /* 0x000fe20000000f00 */
[----:B------:R-:W-:Y:S01]  /*2ab00*/  IMAD.MOV.U32 R12, RZ, RZ, RZ ;  /* 0x000000ffff0c7224 */ /* 0x000fe200078e00ff */
[----:B------:R-:W-:Y:S01]  /*2ab10*/  MOV R6, R14 ;  /* 0x0000000e00067202 */ /* 0x000fe20000000f00 */
[----:B------:R-:W-:-:S07]  /*2ab20*/  IMAD.MOV.U32 R11, RZ, RZ, 0x181f ;  /* 0x0000181fff0b7424 */ /* 0x000fce00078e00ff */
[----:B------:R-:W-:Y:S05]  /*2ab30*/  WARPSYNC.COLLECTIVE R15, `(.L_x_2060) ;  /* 0x000000000f087348 */ /* 0x000fea0003c00000 */
[----:B------:R0:W1:Y:S02]  /*2ab40*/  SHFL.IDX P6, R14, R13, R12, R11 ;  /* 0x0000000c0d0e7389 */ /* 0x00006400000c000b */
[----:B01----:R-:W-:Y:S01]  /*2ab50*/  ENDCOLLECTIVE ;  /* 0x000000000000791b */ /* 0x003fe20003800000 */
.L_x_2060:
[----:B------:R-:W-:Y:S02]  /*2ab60*/  IMAD.MOV.U32 R13, RZ, RZ, R8 ;  /* 0x000000ffff0d7224 */ /* 0x000fe400078e0008 */
[----:B------:R-:W-:-:S07]  /*2ab70*/  IMAD.MOV.U32 R7, RZ, RZ, R14 ;  /* 0x000000ffff077224 */ /* 0x000fce00078e000e */
[----:B------:R-:W-:Y:S05]  /*2ab80*/  WARPSYNC.COLLECTIVE R15, `(.L_x_2061) ;  /* 0x000000000f087348 */ /* 0x000fea0003c00000 */
[----:B------:R0:W1:Y:S02]  /*2ab90*/  SHFL.IDX P6, R14, R13, R12, R11 ;  /* 0x0000000c0d0e7389 */ /* 0x00006400000c000b */
[----:B01----:R-:W-:Y:S01]  /*2aba0*/  ENDCOLLECTIVE ;  /* 0x000000000000791b */ /* 0x003fe20003800000 */
.L_x_2061:
[----:B------:R-:W-:Y:S01]  /*2abb0*/  MOV R13, R0 ;  /* 0x00000000000d7202 */ /* 0x000fe20000000f00 */
[----:B------:R-:W-:-:S07]  /*2abc0*/  IMAD.MOV.U32 R9, RZ, RZ, R14 ;  /* 0x000000ffff097224 */ /* 0x000fce00078e000e */
[----:B------:R-:W-:Y:S05]  /*2abd0*/  WARPSYNC.COLLECTIVE R15, `(.L_x_2062) ;  /* 0x000000000f087348 */ /* 0x000fea0003c00000 */
[----:B------:R0:W1:Y:S02]  /*2abe0*/  SHFL.IDX P6, R14, R13, R12, R11 ;  /* 0x0000000c0d0e7389 */ /* 0x00006400000c000b */
[----:B01----:R-:W-:Y:S01]  /*2abf0*/  ENDCOLLECTIVE ;  /* 0x000000000000791b */ /* 0x003fe20003800000 */
.L_x_2062:
[----:B------:R-:W-:Y:S05]  /*2ac00*/  BRA `(.L_x_2063) ;  /* 0xfffffe2c00e47947 */ /* 0x000fea000383ffff */
.L_x_1726:
[----:B------:R-:W-:Y:S01]  /*2ac10*/  BSSY B1, `(.L_x_2064) ;  /* 0x0000008000017945 */ /* 0x000fe20003800000 */
[----:B------:R-:W-:Y:S01]  /*2ac20*/  IMAD.MOV.U32 R13, RZ, RZ, R5 ;  /* 0x000000ffff0d7224 */ /* 0x000fe200078e0005 */
[----:B------:R-:W-:Y:S01]  /*2ac30*/  MOV R15, 0xffffffff ;  /* 0xffffffff000f7802 */ /* 0x000fe20000000f00 */
[----:B------:R-:W-:Y:S02]  /*2ac40*/  IMAD.MOV.U32 R12, RZ, RZ, 0x1 ;  /* 0x00000001ff0c7424 */ /* 0x000fe400078e00ff */
[----:B------:R-:W-:-:S07]  /*2ac50*/  IMAD.MOV.U32 R11, RZ, RZ, 0x181f ;  /* 0x0000181fff0b7424 */ /* 0x000fce00078e00ff */
[----:B0---4-:R-:W-:Y:S05]  /*2ac60*/  WARPSYNC.COLLECTIVE R15, `(.L_x_2065) ;  /* 0x000000000f087348 */ /* 0x011fea0003c00000 */
[----:B----4-:R1:W2:Y:S02]  /*2ac70*/  SHFL.IDX P6, R14, R13, R12, R11 ;  /* 0x0000000c0d0e7389 */ /* 0x0102a400000c000b */
[----:B012---:R-:W-:Y:S01]  /*2ac80*/  ENDCOLLECTIVE ;  /* 0x000000000000791b */ /* 0x007fe20003800000 */
.L_x_2065:
[----:B------:R-:W-:Y:S05]  /*2ac90*/  BSYNC B1 ;  /* 0x0000000000017941 */ /* 0x000fea0003800000 */
.L_x_2064:
        /* <DEDUP_REMOVED lines=8> */
.L_x_2066:
[----:B------:R-:W-:Y:S02]  /*2ad20*/  IMAD.MOV.U32 R13, RZ, RZ, R8 ;  /* 0x000000ffff0d7224 */ /* 0x000fe400078e0008 */
[----:B------:R-:W-:-:S07]  /*2ad30*/  IMAD.MOV.U32 R7, RZ, RZ, R14 ;  /* 0x000000ffff077224 */ /* 0x000fce00078e000e */
[----:B------:R-:W-:Y:S05]  /*2ad40*/  WARPSYNC.COLLECTIVE R15, `(.L_x_2067) ;  /* 0x000000000f087348 */ /* 0x000fea0003c00000 */
[----:B------:R0:W1:Y:S02]  /*2ad50*/  SHFL.IDX P6, R14, R13, R12, R11 ;  /* 0x0000000c0d0e7389 */ /* 0x00006400000c000b */
[----:B01----:R-:W-:Y:S01]  /*2ad60*/  ENDCOLLECTIVE ;  /* 0x000000000000791b */ /* 0x003fe20003800000 */
.L_x_2067:
[----:B------:R-:W-:Y:S01]  /*2ad70*/  IMAD.MOV.U32 R13, RZ, RZ, R0 ;  /* 0x000000ffff0d7224 */ /* 0x000fe200078e0000 */
[----:B------:R-:W-:-:S07]  /*2ad80*/  MOV R9, R14 ;  /* 0x0000000e00097202 */ /* 0x000fce0000000f00 */
[----:B------:R-:W-:Y:S05]  /*2ad90*/  WARPSYNC.COLLECTIVE R15, `(.L_x_2068) ;  /* 0x000000000f087348 */ /* 0x000fea0003c00000 */
[----:B------:R0:W1:Y:S02]  /*2ada0*/  SHFL.IDX P6, R14, R13, R12, R11 ;  /* 0x0000000c0d0e7389 */ /* 0x00006400000c000b */
[----:B01----:R-:W-:Y:S01]  /*2adb0*/  ENDCOLLECTIVE ;  /* 0x000000000000791b */ /* 0x003fe20003800000 */
.L_x_2068:
[----:B------:R-:W-:Y:S05]  /*2adc0*/  BRA `(.L_x_2069) ;  /* 0xfffffe3000a87947 */ /* 0x000fea000383ffff */
.L_x_1729:
[----:B------:R-:W-:Y:S01]  /*2add0*/  BSSY B1, `(.L_x_2070) ;  /* 0x0000008000017945 */ /* 0x000fe20003800000 */
[----:B------:R-:W-:Y:S01]  /*2ade0*/  IMAD.MOV.U32 R13, RZ, RZ, R5 ;  /* 0x000000ffff0d7224 */ /* 0x000fe200078e0005 */
[----:B------:R-:W-:Y:S01]  /*2adf0*/  MOV R11, 0x181f ;  /* 0x0000181f000b7802 */ /* 0x000fe20000000f00 */
[----:B------:R-:W-:Y:S02]  /*2ae00*/  IMAD.MOV.U32 R12, RZ, RZ, 0x2 ;  /* 0x00000002ff0c7424 */ /* 0x000fe400078e00ff */
[----:B------:R-:W-:-:S07]  /*2ae10*/  IMAD.MOV.U32 R15, RZ, RZ, -0x1 ;  /* 0xffffffffff0f7424 */ /* 0x000fce00078e00ff */
[----:B-1--4-:R-:W-:Y:S05]  /*2ae20*/  WARPSYNC.COLLECTIVE R15, `(.L_x_2071) ;  /* 0x000000000f087348 */ /* 0x012fea0003c00000 */
[----:B----4-:R0:W2:Y:S02]  /*2ae30*/  SHFL.IDX P6, R14, R13, R12, R11 ;  /* 0x0000000c0d0e7389 */ /* 0x0100a400000c000b */
[----:B012---:R-:W-:Y:S01]  /*2ae40*/  ENDCOLLECTIVE ;  /* 0x000000000000791b */ /* 0x007fe20003800000 */
.L_x_2071:
[----:B------:R-:W-:Y:S05]  /*2ae50*/  BSYNC B1 ;  /* 0x0000000000017941 */ /* 0x000fea0003800000 */
.L_x_2070:
        /* <DEDUP_REMOVED lines=8> */
.L_x_2072:
[----:B------:R-:W-:Y:S01]  /*2aee0*/  MOV R13, R8 ;  /* 0x00000008000d7202 */ /* 0x000fe20000000f00 */
[----:B------:R-:W-:-:S07]  /*2aef0*/  IMAD.MOV.U32 R7, RZ, RZ, R14 ;  /* 0x000000ffff077224 */ /* 0x000fce00078e000e */
[----:B------:R-:W-:Y:S05]  /*2af00*/  WARPSYNC.COLLECTIVE R15, `(.L_x_2073) ;  /* 0x000000000f087348 */ /* 0x000fea0003c00000 */
[----:B------:R0:W1:Y:S02]  /*2af10*/  SHFL.IDX P6, R14, R13, R12, R11 ;  /* 0x0000000c0d0e7389 */ /* 0x00006400000c000b */
[----:B01----:R-:W-:Y:S01]  /*2af20*/  ENDCOLLECTIVE ;  /* 0x000000000000791b */ /* 0x003fe20003800000 */
.L_x_2073:
[----:B------:R-:W-:Y:S02]  /*2af30*/  IMAD.MOV.U32 R13, RZ, RZ, R0 ;  /* 0x000000ffff0d7224 */ /* 0x000fe400078e0000 */
[----:B------:R-:W-:-:S07]  /*2af40*/  IMAD.MOV.U32 R9, RZ, RZ, R14 ;  /* 0x000000ffff097224 */ /* 0x000fce00078e000e */
[----:B------:R-:W-:Y:S05]  /*2af50*/  WARPSYNC.COLLECTIVE R15, `(.L_x_2074) ;  /* 0x000000000f087348 */ /* 0x000fea0003c00000 */
[----:B------:R0:W1:Y:S02]  /*2af60*/  SHFL.IDX P6, R14, R13, R12, R11 ;  /* 0x0000000c0d0e7389 */ /* 0x00006400000c000b */
[----:B01----:R-:W-:Y:S01]  /*2af70*/  ENDCOLLECTIVE ;  /* 0x000000000000791b */ /* 0x003fe20003800000 */
.L_x_2074:
[----:B------:R-:W-:Y:S05]  /*2af80*/  BRA `(.L_x_2075) ;  /* 0xfffffe34004c7947 */ /* 0x000fea000383ffff */
.L_x_1732:
        /* <DEDUP_REMOVED lines=8> */
.L_x_2077:
[----:B------:R-:W-:Y:S05]  /*2b010*/  BSYNC B1 ;  /* 0x0000000000017941 */ /* 0x000fea0003800000 */
.L_x_2076:
[----:B------:R-:W-:Y:S01]  /*2b020*/  MOV R13, R4 ;  /* 0x00000004000d7202 */ /* 0x000fe20000000f00 */
[----:B------:R-:W-:Y:S02]  /*2b030*/  IMAD.MOV.U32 R12, RZ, RZ, 0x3 ;  /* 0x00000003ff0c7424 */ /* 0x000fe400078e00ff */
[----:B------:R-:W-:Y:S02]  /*2b040*/  IMAD.MOV.U32 R11, RZ, RZ, 0x181f ;  /* 0x0000181fff0b7424 */ /* 0x000fe400078e00ff */
[----:B------:R-:W-:Y:S02]  /*2b050*/  IMAD.MOV.U32 R15, RZ, RZ, -0x1 ;  /* 0xffffffffff0f7424 */ /* 0x000fe400078e00ff */
[----:B------:R-:W-:-:S07]  /*2b060*/  IMAD.MOV.U32 R21, RZ, RZ, R14 ;  /* 0x000000ffff157224 */ /* 0x000fce00078e000e */
[----:B------:R-:W-:Y:S05]  /*2b070*/  WARPSYNC.COLLECTIVE R15, `(.L_x_2078) ;  /* 0x000000000f087348 */ /* 0x000fea0003c00000 */
[----:B------:R0:W1:Y:S02]  /*2b080*/  SHFL.IDX P6, R14, R13, R12, R11 ;  /* 0x0000000c0d0e7389 */ /* 0x00006400000c000b */
[----:B01----:R-:W-:Y:S01]  /*2b090*/  ENDCOLLECTIVE ;  /* 0x000000000000791b */ /* 0x003fe20003800000 */
.L_x_2078:
[----:B------:R-:W-:Y:S01]  /*2b0a0*/  IMAD.MOV.U32 R13, RZ, RZ, R8 ;  /* 0x000000ffff0d7224 */ /* 0x000fe200078e0008 */
[----:B------:R-:W-:-:S07]  /*2b0b0*/  MOV R76, R14 ;  /* 0x0000000e004c7202 */ /* 0x000fce0000000f00 */
[----:B------:R-:W-:Y:S05]  /*2b0c0*/  WARPSYNC.COLLECTIVE R15, `(.L_x_2079) ;  /* 0x000000000f087348 */ /* 0x000fea0003c00000 */
[----:B------:R0:W1:Y:S02]  /*2b0d0*/  SHFL.IDX P6, R14, R13, R12, R11 ;  /* 0x0000000c0d0e7389 */ /* 0x00006400000c000b */
[----:B01----:R-:W-:Y:S01]  /*2b0e0*/  ENDCOLLECTIVE ;  /* 0x000000000000791b */ /* 0x003fe20003800000 */
.L_x_2079:
[----:B------:R-:W-:Y:S02]  /*2b0f0*/  IMAD.MOV.U32 R13, RZ, RZ, R0 ;  /* 0x000000ffff0d7224 */ /* 0x000fe400078e0000 */
[----:B------:R-:W-:-:S07]  /*2b100*/  IMAD.MOV.U32 R77, RZ, RZ, R14 ;  /* 0x000000ffff4d7224 */ /* 0x000fce00078e000e */
[----:B------:R-:W-:Y:S05]  /*2b110*/  WARPSYNC.COLLECTIVE R15, `(.L_x_2080) ;  /* 0x000000000f087348 */ /* 0x000fea0003c00000 */
[----:B------:R0:W1:Y:S02]  /*2b120*/  SHFL.IDX P6, R14, R13, R12, R11 ;  /* 0x0000000c0d0e7389 */ /* 0x00006400000c000b */
[----:B01----:R-:W-:Y:S01]  /*2b130*/  ENDCOLLECTIVE ;  /* 0x000000000000791b */ /* 0x003fe20003800000 */
.L_x_2080:
[----:B------:R-:W-:Y:S01]  /*2b140*/  MOV R0, R14 ;  /* 0x0000000e00007202 */ /* 0x000fe20000000f00 */
[----:B------:R-:W-:Y:S06]  /*2b150*/  BRA `(.L_x_2081) ;  /* 0xfffffe3400f47947 */ /* 0x000fec000383ffff */
.L_x_1736:
[----:B0-----:R0:W1:Y:S02]  /*2b160*/  SYNCS.PHASECHK.TRANS64.TRYWAIT P0, [R18+URZ+0x30800], R115 ;  /* 0x03080073120075a7 */ /* 0x001064000800017f */
[----:B-1----:R-:W-:Y:S05]  /*2b170*/  @!P0 NANOSLEEP.SYNCS 0x989680 ;  /* 0x009896800000895d */ /* 0x002fea0003900000 */
[----:B------:R-:W1:Y:S02]  /*2b180*/  @!P0 SYNCS.PHASECHK.TRANS64 P0, [R18+URZ+0x30800], R115 ;  /* 0x03080073120085a7 */ /* 0x000e64000800007f */
[----:B-1----:R-:W-:Y:S05]  /*2b190*/  @!P0 BRA `(.L_x_1736) ;  /* 0xfffffffc00f08947 */ /* 0x002fea000383ffff */
[----:B------:R-:W-:Y:S05]  /*2b1a0*/  BRA `(.L_x_2082) ;  /* 0xfffffe3c001c7947 */ /* 0x000fea000383ffff */
.L_x_1754:
[----:B-1----:R1:W0:Y:S02]  /*2b1b0*/  SYNCS.PHASECHK.TRANS64.TRYWAIT P1, [R58+URZ+0x30830], R3 ;  /* 0x030830033a0075a7 */ /* 0x002224000802017f */
[----:B0-----:R-:W-:Y:S05]  /*2b1c0*/  @!P1 NANOSLEEP.SYNCS 0x989680 ;  /* 0x009896800000995d */ /* 0x001fea0003900000 */
[----:B------:R-:W0:Y:S02]  /*2b1d0*/  @!P1 SYNCS.PHASECHK.TRANS64 P1, [R58+URZ+0x30830], R3 ;  /* 0x030830033a0095a7 */ /* 0x000e24000802007f */
[----:B0-----:R-:W-:Y:S05]  /*2b1e0*/  @!P1 BRA `(.L_x_1754) ;  /* 0xfffffffc00f09947 */ /* 0x001fea000383ffff */
[----:B------:R-:W-:Y:S05]  /*2b1f0*/  BRA `(.L_x_1753) ;  /* 0xfffffe7000687947 */ /* 0x000fea000383ffff */
.L_x_1775:
[----:B-1----:R1:W2:Y:S02]  /*2b200*/  SYNCS.PHASECHK.TRANS64.TRYWAIT P1, [R2+URZ+0x30830], R152 ;  /* 0x03083098020075a7 */ /* 0x0022a4000802017f */
[----:B--2---:R-:W-:Y:S05]  /*2b210*/  @!P1 NANOSLEEP.SYNCS 0x989680 ;  /* 0x009896800000995d */ /* 0x004fea0003900000 */
[----:B------:R-:W2:Y:S02]  /*2b220*/  @!P1 SYNCS.PHASECHK.TRANS64 P1, [R2+URZ+0x30830], R152 ;  /* 0x03083098020095a7 */ /* 0x000ea4000802007f */
[----:B--2---:R-:W-:Y:S05]  /*2b230*/  @!P1 BRA `(.L_x_1775) ;  /* 0xfffffffc00f09947 */ /* 0x004fea000383ffff */
[----:B------:R-:W-:Y:S05]  /*2b240*/  BRA `(.L_x_1774) ;  /* 0xfffffea000047947 */ /* 0x000fea000383ffff */
.L_x_1780:
[----:B-1----:R1:W2:Y:S02]  /*2b250*/  SYNCS.PHASECHK.TRANS64.TRYWAIT P1, [R203+URZ+0x30850], R0 ;  /* 0x03085000cb0075a7 */ /* 0x0022a4000802017f */
[----:B--2---:R-:W-:Y:S05]  /*2b260*/  @!P1 NANOSLEEP.SYNCS 0x989680 ;  /* 0x009896800000995d */ /* 0x004fea0003900000 */
[----:B------:R-:W2:Y:S02]  /*2b270*/  @!P1 SYNCS.PHASECHK.TRANS64 P1, [R203+URZ+0x30850], R0 ;  /* 0x03085000cb0095a7 */ /* 0x000ea4000802007f */
[----:B--2---:R-:W-:Y:S05]  /*2b280*/  @!P1 BRA `(.L_x_1780) ;  /* 0xfffffffc00f09947 */ /* 0x004fea000383ffff */
[----:B------:R-:W-:Y:S05]  /*2b290*/  BRA `(.L_x_1779) ;  /* 0xfffffeb0007c7947 */ /* 0x000fea000383ffff */
.L_x_1803:
[----:B-1----:R1:W2:Y:S02]  /*2b2a0*/  SYNCS.PHASECHK.TRANS64.TRYWAIT P1, [R222+URZ+0x30830], R2 ;  /* 0x03083002de0075a7 */ /* 0x0022a4000802017f */
[----:B--2---:R-:W-:Y:S05]  /*2b2b0*/  @!P1 NANOSLEEP.SYNCS 0x989680 ;  /* 0x009896800000995d */ /* 0x004fea0003900000 */
[----:B------:R-:W2:Y:S02]  /*2b2c0*/  @!P1 SYNCS.PHASECHK.TRANS64 P1, [R222+URZ+0x30830], R2 ;  /* 0x03083002de0095a7 */ /* 0x000ea4000802007f */
[----:B--2---:R-:W-:Y:S05]  /*2b2d0*/  @!P1 BRA `(.L_x_1803) ;  /* 0xfffffffc00f09947 */ /* 0x004fea000383ffff */
[----:B------:R-:W-:Y:S05]  /*2b2e0*/  BRA `(.L_x_1802) ;  /* 0xfffffed400307947 */ /* 0x000fea000383ffff */
.L_x_1808:
[----:B-1----:R1:W2:Y:S02]  /*2b2f0*/  SYNCS.PHASECHK.TRANS64.TRYWAIT P1, [R13+URZ+0x30850], R0 ;  /* 0x030850000d0075a7 */ /* 0x0022a4000802017f */
[----:B--2---:R-:W-:Y:S05]  /*2b300*/  @!P1 NANOSLEEP.SYNCS 0x989680 ;  /* 0x009896800000995d */ /* 0x004fea0003900000 */
[----:B------:R-:W2:Y:S02]  /*2b310*/  @!P1 SYNCS.PHASECHK.TRANS64 P1, [R13+URZ+0x30850], R0 ;  /* 0x030850000d0095a7 */ /* 0x000ea4000802007f */
[----:B--2---:R-:W-:Y:S05]  /*2b320*/  @!P1 BRA `(.L_x_1808) ;  /* 0xfffffffc00f09947 */ /* 0x004fea000383ffff */
[----:B------:R-:W-:Y:S05]  /*2b330*/  BRA `(.L_x_1807) ;  /* 0xfffffee400ac7947 */ /* 0x000fea000383ffff */
.L_x_1818:
[----:B--2---:R2:W3:Y:S02]  /*2b340*/  SYNCS.PHASECHK.TRANS64.TRYWAIT P1, [R4+URZ+0x30830], R2 ;  /* 0x03083002040075a7 */ /* 0x0044e4000802017f */
[----:B---3--:R-:W-:Y:S05]  /*2b350*/  @!P1 NANOSLEEP.SYNCS 0x989680 ;  /* 0x009896800000995d */ /* 0x008fea0003900000 */
[----:B------:R-:W3:Y:S02]  /*2b360*/  @!P1 SYNCS.PHASECHK.TRANS64 P1, [R4+URZ+0x30830], R2 ;  /* 0x03083002040095a7 */ /* 0x000ee4000802007f */
[----:B---3--:R-:W-:Y:S05]  /*2b370*/  @!P1 BRA `(.L_x_1818) ;  /* 0xfffffffc00f09947 */ /* 0x008fea000383ffff */
[----:B------:R-:W-:Y:S05]  /*2b380*/  BRA `(.L_x_1817) ;  /* 0xfffffef800887947 */ /* 0x000fea000383ffff */
.L_x_1823:
[----:B-1----:R1:W2:Y:S02]  /*2b390*/  SYNCS.PHASECHK.TRANS64.TRYWAIT P1, [R222+URZ+0x30850], R0 ;  /* 0x03085000de0075a7 */ /* 0x0022a4000802017f */
[----:B--2---:R-:W-:Y:S05]  /*2b3a0*/  @!P1 NANOSLEEP.SYNCS 0x989680 ;  /* 0x009896800000995d */ /* 0x004fea0003900000 */
[----:B------:R-:W2:Y:S02]  /*2b3b0*/  @!P1 SYNCS.PHASECHK.TRANS64 P1, [R222+URZ+0x30850], R0 ;  /* 0x03085000de0095a7 */ /* 0x000ea4000802007f */
[----:B--2---:R-:W-:Y:S05]  /*2b3c0*/  @!P1 BRA `(.L_x_1823) ;  /* 0xfffffffc00f09947 */ /* 0x004fea000383ffff */
[----:B------:R-:W-:Y:S05]  /*2b3d0*/  BRA `(.L_x_1822) ;  /* 0xffffff0c00087947 */ /* 0x000fea000383ffff */
.L_x_1839:
[----:B--2---:R2:W3:Y:S02]  /*2b3e0*/  SYNCS.PHASECHK.TRANS64.TRYWAIT P1, [R12+URZ+0x30850], R5 ;  /* 0x030850050c0075a7 */ /* 0x0044e4000802017f */
[----:B---3--:R-:W-:Y:S05]  /*2b3f0*/  @!P1 NANOSLEEP.SYNCS 0x989680 ;  /* 0x009896800000995d */ /* 0x008fea0003900000 */
[----:B------:R-:W3:Y:S02]  /*2b400*/  @!P1 SYNCS.PHASECHK.TRANS64 P1, [R12+URZ+0x30850], R5 ;  /* 0x030850050c0095a7 */ /* 0x000ee4000802007f */
[----:B---3--:R-:W-:Y:S05]  /*2b410*/  @!P1 BRA `(.L_x_1839) ;  /* 0xfffffffc00f09947 */ /* 0x008fea000383ffff */
[----:B------:R-:W-:Y:S05]  /*2b420*/  BRA `(.L_x_1838) ;  /* 0xffffff3000c87947 */ /* 0x000fea000383ffff */
.L_x_1884:
[----:B------:R-:W0:Y:S01]  /*2b430*/  S2R R12, SR_TID.X ;  /* 0x00000000000c7919 */ /* 0x000e220000002100 */
[----:B------:R-:W-:Y:S01]  /*2b440*/  BSSY B1, `(.L_x_2083) ;  /* 0x000000a000017945 */ /* 0x000fe20003800000 */
[----:B------:R-:W-:Y:S01]  /*2b450*/  IMAD.MOV.U32 R11, RZ, RZ, 0x1f ;  /* 0x0000001fff0b7424 */ /* 0x000fe200078e00ff */
[----:B------:R-:W-:Y:S02]  /*2b460*/  MOV R15, 0xffffffff ;  /* 0xffffffff000f7802 */ /* 0x000fe40000000f00 */
[----:B0-----:R-:W-:-:S04]  /*2b470*/  SHF.R.U32.HI R12, RZ, 0x5, R12 ;  /* 0x00000005ff0c7819 */ /* 0x001fc8000001160c */
[----:B------:R-:W-:-:S05]  /*2b480*/  LOP3.LUT R12, R12, 0x3, RZ, 0xc0, !PT ;  /* 0x000000030c0c7812 */ /* 0x000fca00078ec0ff */
[----:B------:R-:W-:Y:S02]  /*2b490*/  IMAD.MOV.U32 R13, RZ, RZ, R12 ;  /* 0x000000ffff0d7224 */ /* 0x000fe400078e000c */
[----:B------:R-:W-:-:S07]  /*2b4a0*/  IMAD.MOV.U32 R12, RZ, RZ, RZ ;  /* 0x000000ffff0c7224 */ /* 0x000fce00078e00ff */
[----:B-1----:R-:W-:Y:S05]  /*2b4b0*/  WARPSYNC.COLLECTIVE R15, `(.L_x_2084) ;  /* 0x000000000f087348 */ /* 0x002fea0003c00000 */
[----:B------:R0:W2:Y:S02]  /*2b4c0*/  SHFL.IDX P6, R14, R13, R12, R11 ;  /* 0x0000000c0d0e7389 */ /* 0x0000a400000c000b */
[----:B012---:R-:W-:Y:S01]  /*2b4d0*/  ENDCOLLECTIVE ;  /* 0x000000000000791b */ /* 0x007fe20003800000 */
.L_x_2084:
[----:B------:R-:W-:Y:S05]  /*2b4e0*/  BSYNC B1 ;  /* 0x0000000000017941 */ /* 0x000fea0003800000 */
.L_x_2083:
[----:B------:R-:W-:Y:S05]  /*2b4f0*/  BRA `(.L_x_2085) ;  /* 0xffffff8000d47947 */ /* 0x000fea000383ffff */
.L_x_1886:
[----:B------:R-:W-:Y:S01]  /*2b500*/  BSSY B1, `(.L_x_2086) ;  /* 0x0000006000017945 */ /* 0x000fe20003800000 */
[----:B------:R-:W-:-:S07]  /*2b510*/  IMAD.MOV.U32 R15, RZ, RZ, -0x1 ;  /* 0xffffffffff0f7424 */ /* 0x000fce00078e00ff */
[----:B01----:R-:W-:Y:S05]  /*2b520*/  WARPSYNC.COLLECTIVE R15, `(.L_x_2087) ;  /* 0x000000000f0c7348 */ /* 0x003fea0003c00000 */
[----:B------:R-:W-:Y:S02]  /*2b530*/  ELECT P6, UR62, PT ;  /* 0x00000000003e782f */ /* 0x000fe400038c0000 */
[----:B------:R-:W-:Y:S01]  /*2b540*/  MOV R14, UR62 ;  /* 0x0000003e000e7c02 */ /* 0x000fe20008000f00 */
[----:B01----:R-:W-:Y:S10]  /*2b550*/  ENDCOLLECTIVE ;  /* 0x000000000000791b */ /* 0x003ff40003800000 */
.L_x_2087:
[----:B------:R-:W-:Y:S05]  /*2b560*/  BSYNC B1 ;  /* 0x0000000000017941 */ /* 0x000fea0003800000 */
.L_x_2086:
[----:B------:R-:W-:Y:S05]  /*2b570*/  BRA `(.L_x_1885) ;  /* 0xffffff8000cc7947 */ /* 0x000fea000383ffff */
.L_x_1888:
[----:B0-----:R0:W2:Y:S02]  /*2b580*/  SYNCS.PHASECHK.TRANS64.TRYWAIT P0, [R23+URZ+0x30820], R6 ;  /* 0x03082006170075a7 */ /* 0x0010a4000800017f */
[----:B--2---:R-:W-:Y:S05]  /*2b590*/  @!P0 NANOSLEEP.SYNCS 0x989680 ;  /* 0x009896800000895d */ /* 0x004fea0003900000 */
[----:B------:R-:W2:Y:S02]  /*2b5a0*/  @!P0 SYNCS.PHASECHK.TRANS64 P0, [R23+URZ+0x30820], R6 ;  /* 0x03082006170085a7 */ /* 0x000ea4000800007f */
[----:B--2---:R-:W-:Y:S05]  /*2b5b0*/  @!P0 BRA `(.L_x_1888) ;  /* 0xfffffffc00f08947 */ /* 0x004fea000383ffff */
[----:B------:R-:W-:Y:S05]  /*2b5c0*/  BRA `(.L_x_2088) ;  /* 0xffffff8000dc7947 */ /* 0x000fea000383ffff */
.L_x_1892:
[----:B--2---:R2:W3:Y:S02]  /*2b5d0*/  SYNCS.PHASECHK.TRANS64.TRYWAIT P0, [R13+URZ+0x308a0], R12 ;  /* 0x0308a00c0d0075a7 */ /* 0x0044e4000800017f */
[----:B---3--:R-:W-:Y:S05]  /*2b5e0*/  @!P0 NANOSLEEP.SYNCS 0x989680 ;  /* 0x009896800000895d */ /* 0x008fea0003900000 */
[----:B------:R-:W3:Y:S02]  /*2b5f0*/  @!P0 SYNCS.PHASECHK.TRANS64 P0, [R13+URZ+0x308a0], R12 ;  /* 0x0308a00c0d0085a7 */ /* 0x000ee4000800007f */
[----:B---3--:R-:W-:Y:S05]  /*2b600*/  @!P0 BRA `(.L_x_1892) ;  /* 0xfffffffc00f08947 */ /* 0x008fea000383ffff */
[----:B------:R-:W-:Y:S05]  /*2b610*/  BRA `(.L_x_2089) ;  /* 0xffffff8000f47947 */ /* 0x000fea000383ffff */
.L_x_1900:
[----:B0-----:R0:W3:Y:S02]  /*2b620*/  SYNCS.PHASECHK.TRANS64.TRYWAIT P0, [R13+URZ+0x308c0], R12 ;  /* 0x0308c00c0d0075a7 */ /* 0x0010e4000800017f */
[----:B---3--:R-:W-:Y:S05]  /*2b630*/  @!P0 NANOSLEEP.SYNCS 0x989680 ;  /* 0x009896800000895d */ /* 0x008fea0003900000 */
[----:B------:R-:W3:Y:S02]  /*2b640*/  @!P0 SYNCS.PHASECHK.TRANS64 P0, [R13+URZ+0x308c0], R12 ;  /* 0x0308c00c0d0085a7 */ /* 0x000ee4000800007f */
[----:B---3--:R-:W-:Y:S05]  /*2b650*/  @!P0 BRA `(.L_x_1900) ;  /* 0xfffffffc00f08947 */ /* 0x008fea000383ffff */
[----:B------:R-:W-:Y:S05]  /*2b660*/  BRA `(.L_x_2090) ;  /* 0xffffff8800347947 */ /* 0x000fea000383ffff */
.L_x_1910:
[----:B0-----:R0:W2:Y:S02]  /*2b670*/  SYNCS.PHASECHK.TRANS64.TRYWAIT P1, [R6+URZ+0x308a0], R3 ;  /* 0x0308a003060075a7 */ /* 0x0010a4000802017f */
[----:B--2---:R-:W-:Y:S05]  /*2b680*/  @!P1 NANOSLEEP.SYNCS 0x989680 ;  /* 0x009896800000995d */ /* 0x004fea0003900000 */
[----:B------:R-:W2:Y:S02]  /*2b690*/  @!P1 SYNCS.PHASECHK.TRANS64 P1, [R6+URZ+0x308a0], R3 ;  /* 0x0308a003060095a7 */ /* 0x000ea4000802007f */
[----:B--2---:R-:W-:Y:S05]  /*2b6a0*/  @!P1 BRA `(.L_x_1910) ;  /* 0xfffffffc00f09947 */ /* 0x004fea000383ffff */
[----:B------:R-:W-:Y:S05]  /*2b6b0*/  BRA `(.L_x_2091) ;  /* 0xffffff8c00a87947 */ /* 0x000fea000383ffff */
.L_x_1918:
[----:B--2---:R2:W3:Y:S02]  /*2b6c0*/  SYNCS.PHASECHK.TRANS64.TRYWAIT P1, [R6+URZ+0x308c0], R3 ;  /* 0x0308c003060075a7 */ /* 0x0044e4000802017f */
[----:B---3--:R-:W-:Y:S05]  /*2b6d0*/  @!P1 NANOSLEEP.SYNCS 0x989680 ;  /* 0x009896800000995d */ /* 0x008fea0003900000 */
[----:B------:R-:W3:Y:S02]  /*2b6e0*/  @!P1 SYNCS.PHASECHK.TRANS64 P1, [R6+URZ+0x308c0], R3 ;  /* 0x0308c003060095a7 */ /* 0x000ee4000802007f */
[----:B---3--:R-:W-:Y:S05]  /*2b6f0*/  @!P1 BRA `(.L_x_1918) ;  /* 0xfffffffc00f09947 */ /* 0x008fea000383ffff */
[----:B------:R-:W-:Y:S05]  /*2b700*/  BRA `(.L_x_2092) ;  /* 0xffffff9000e07947 */ /* 0x000fea000383ffff */
.L_x_1942:
        /* <DEDUP_REMOVED lines=8> */
[----:B-----5:R-:W-:Y:S05]  /*2b790*/  WARPSYNC.COLLECTIVE R15, `(.L_x_2094) ;  /* 0x000000000f087348 */ /* 0x020fea0003c00000 */
[----:B------:R0:W1:Y:S02]  /*2b7a0*/  SHFL.IDX P6, R14, R13, R12, R11 ;  /* 0x0000000c0d0e7389 */ /* 0x00006400000c000b */
[----:B01---5:R-:W-:Y:S01]  /*2b7b0*/  ENDCOLLECTIVE ;  /* 0x000000000000791b */ /* 0x023fe20003800000 */
.L_x_2094:
[----:B------:R-:W-:Y:S05]  /*2b7c0*/  BSYNC B0 ;  /* 0x0000000000007941 */ /* 0x000fea0003800000 */
.L_x_2093:
[----:B------:R-:W-:Y:S05]  /*2b7d0*/  BRA `(.L_x_2095) ;  /* 0xffffffa400587947 */ /* 0x000fea000383ffff */
.L_x_1945:
[----:B0-----:R0:W1:Y:S02]  /*2b7e0*/  SYNCS.PHASECHK.TRANS64.TRYWAIT P0, [R4+URZ+0x30840], R5 ;  /* 0x03084005040075a7 */ /* 0x001064000800017f */
[----:B-1----:R-:W-:Y:S05]  /*2b7f0*/  @!P0 NANOSLEEP.SYNCS 0x989680 ;  /* 0x009896800000895d */ /* 0x002fea0003900000 */
[----:B------:R-:W1:Y:S02]  /*2b800*/  @!P0 SYNCS.PHASECHK.TRANS64 P0, [R4+URZ+0x30840], R5 ;  /* 0x03084005040085a7 */ /* 0x000e64000800007f */
[----:B-1----:R-:W-:Y:S05]  /*2b810*/  @!P0 BRA `(.L_x_1945) ;  /* 0xfffffffc00f08947 */ /* 0x002fea000383ffff */
[----:B------:R-:W-:Y:S05]  /*2b820*/  BRA `(.L_x_2096) ;  /* 0xffffffa400b87947 */ /* 0x000fea000383ffff */
.L_x_1946:
        /* <DEDUP_REMOVED lines=8> */
.L_x_2098:
[----:B------:R-:W-:Y:S05]  /*2b8b0*/  BSYNC B0 ;  /* 0x0000000000007941 */ /* 0x000fea0003800000 */
.L_x_2097:
        /* <DEDUP_REMOVED lines=9> */
.L_x_2099:
[----:B------:R-:W-:Y:S02]  /*2b950*/  IMAD.MOV.U32 R13, RZ, RZ, R6 ;  /* 0x000000ffff0d7224 */ /* 0x000fe400078e0006 */
[----:B------:R-:W-:Y:S02]  /*2b960*/  IMAD.MOV.U32 R12, RZ, RZ, 0x1 ;  /* 0x00000001ff0c7424 */ /* 0x000fe400078e00ff */
[----:B------:R-:W-:-:S07]  /*2b970*/  IMAD.MOV.U32 R3, RZ, RZ, R14 ;  /* 0x000000ffff037224 */ /* 0x000fce00078e000e */
[----:B------:R-:W-:Y:S05]  /*2b980*/  WARPSYNC.COLLECTIVE R15, `(.L_x_2100) ;  /* 0x000000000f087348 */ /* 0x000fea0003c00000 */
[----:B------:R0:W1:Y:S02]  /*2b990*/  SHFL.IDX P6, R14, R13, R12, R11 ;  /* 0x0000000c0d0e7389 */ /* 0x00006400000c000b */
[----:B01----:R-:W-:Y:S01]  /*2b9a0*/  ENDCOLLECTIVE ;  /* 0x000000000000791b */ /* 0x003fe20003800000 */
.L_x_2100:
[----:B------:R-:W-:-:S04]  /*2b9b0*/  @P0 LEA R3, P1, R37, R3, 0x1 ;  /* 0x0000000325030211 */ /* 0x000fc800078208ff */
[----:B------:R-:W-:-:S04]  /*2b9c0*/  @P0 IADD3.X R2, RZ, R2, RZ, P1, !PT ;  /* 0x00000002ff020210 */ /* 0x000fc80000ffe4ff */
[----:B------:R-:W-:Y:S01]  /*2b9d0*/  @P0 LOP3.LUT R3, R3, R2, RZ, 0x3c, !PT ;  /* 0x0000000203030212 */ /* 0x000fe200078e3cff */
[----:B------:R-:W-:-:S03]  /*2b9e0*/  IMAD.MOV.U32 R13, RZ, RZ, R0 ;  /* 0x000000ffff0d7224 */ /* 0x000fc600078e0000 */
[----:B------:R-:W-:-:S04]  /*2b9f0*/  @P0 LOP3.LUT R2, R3, R2, RZ, 0x3c, !PT ;  /* 0x0000000203020212 */ /* 0x000fc800078e3cff */
[----:B------:R-:W-:Y:S02]  /*2ba00*/  @P0 LOP3.LUT R3, R3, R2, RZ, 0x3c, !PT ;  /* 0x0000000203030212 */ /* 0x000fe400078e3cff */
[----:B------:R-:W-:-:S03]  /*2ba10*/  MOV R8, R14 ;  /* 0x0000000e00087202 */ /* 0x000fc60000000f00 */
[----:B------:R-:W-:Y:S01]  /*2ba20*/  @!PT LDS RZ, [RZ] ;  /* 0x00000000fffff984 */ /* 0x000fe20000000800 */
[----:B------:R-:W-:Y:S01]  /*2ba30*/  @!PT LDS RZ, [RZ] ;  /* 0x00000000fffff984 */ /* 0x000fe20000000800 */
[----:B------:R-:W-:Y:S01]  /*2ba40*/  @!PT LDS RZ, [RZ] ;  /* 0x00000000fffff984 */ /* 0x000fe20000000800 */
[----:B------:R0:W-:Y:S04]  /*2ba50*/  @P0 LDGSTS.E.BYPASS.LTC128B.128 [R9+0x20400], desc[UR60][R2.64], !P5 ;  /* 0x2040000002090fae */ /* 0x0001e8000e901d7c */
[----:B0-----:R-:W-:Y:S05]  /*2ba60*/  WARPSYNC.COLLECTIVE R15, `(.L_x_2101) ;  /* 0x000000000f087348 */ /* 0x001fea0003c00000 */
[----:B------:R1:W2:Y:S02]  /*2ba70*/  SHFL.IDX P6, R14, R13, R12, R11 ;  /* 0x0000000c0d0e7389 */ /* 0x0002a400000c000b */
[----:B012---:R-:W-:Y:S01]  /*2ba80*/  ENDCOLLECTIVE ;  /* 0x000000000000791b */ /* 0x007fe20003800000 */
.L_x_2101:
[----:B------:R-:W-:Y:S01]  /*2ba90*/  @!PT LDS RZ, [RZ] ;  /* 0x00000000fffff984 */ /* 0x000fe20000000800 */
[----:B------:R-:W-:Y:S01]  /*2baa0*/  @!PT LDS RZ, [RZ] ;  /* 0x00000000fffff984 */ /* 0x000fe20000000800 */
[----:B------:R-:W-:Y:S01]  /*2bab0*/  @!PT LDS RZ, [RZ] ;  /* 0x00000000fffff984 */ /* 0x000fe20000000800 */
[----:B------:R-:W-:Y:S04]  /*2bac0*/  @P0 LDGSTS.E.BYPASS.LTC128B.128 [R9+0x22400], desc[UR60][R2.64+0x80], !P4 ;  /* 0x2240008002090fae */ /* 0x000fe8000e101d7c */
[----:B------:R-:W-:Y:S04]  /*2bad0*/  @P0 LDGSTS.E.BYPASS.LTC128B.128 [R9+0x24400], desc[UR60][R2.64+0x100], !P3 ;  /* 0x2440010002090fae */ /* 0x000fe8000d901d7c */
[----:B------:R0:W-:Y:S01]  /*2bae0*/  @P0 LDGSTS.E.BYPASS.LTC128B.128 [R9+0x26400], desc[UR60][R2.64+0x180], !P2 ;  /* 0x2640018002090fae */ /* 0x0001e2000d101d7c */
[----:B------:R-:W-:Y:S01]  /*2baf0*/  ISETP.GE.AND P0, PT, R5, 0x11, PT ;  /* 0x000000110500780c */ /* 0x000fe20003f06270 */
[----:B------:R-:W-:-:S02]  /*2bb00*/  IMAD.MOV.U32 R13, RZ, RZ, R6 ;  /* 0x000000ffff0d7224 */ /* 0x000fc400078e0006 */
[----:B------:R-:W-:Y:S02]  /*2bb10*/  IMAD.MOV.U32 R12, RZ, RZ, 0x2 ;  /* 0x00000002ff0c7424 */ /* 0x000fe400078e00ff */
[----:B0-----:R-:W-:-:S08]  /*2bb20*/  IMAD.MOV.U32 R2, RZ, RZ, R14 ;  /* 0x000000ffff027224 */ /* 0x001fd000078e000e */
[----:B------:R-:W-:Y:S05]  /*2bb30*/  WARPSYNC.COLLECTIVE R15, `(.L_x_2102) ;  /* 0x000000000f087348 */ /* 0x000fea0003c00000 */
[----:B------:R0:W1:Y:S02]  /*2bb40*/  SHFL.IDX P6, R14, R13, R12, R11 ;  /* 0x0000000c0d0e7389 */ /* 0x00006400000c000b */
[----:B01----:R-:W-:Y:S01]  /*2bb50*/  ENDCOLLECTIVE ;  /* 0x000000000000791b */ /* 0x003fe20003800000 */
.L_x_2102:
[----:B------:R-:W-:Y:S02]  /*2bb60*/  @P0 LEA R21, R7, R23, 0x1 ;  /* 0x0000001707150211 */ /* 0x000fe400078e08ff */
[----:B------:R-:W-:-:S05]  /*2bb70*/  @P0 LEA R2, P1, R37, R2, 0x1 ;  /* 0x0000000225020211 */ /* 0x000fca00078208ff */
[----:B------:R-:W-:-:S05]  /*2bb80*/  @P0 IMAD.X R3, RZ, RZ, R8, P1 ;  /* 0x000000ffff030224 */ /* 0x000fca00008e0608 */
[----:B------:R-:W-:Y:S01]  /*2bb90*/  @!PT LDS RZ, [RZ] ;  /* 0x00000000fffff984 */ /* 0x000fe20000000800 */
[----:B------:R-:W-:Y:S01]  /*2bba0*/  @!PT LDS RZ, [RZ] ;  /* 0x00000000fffff984 */ /* 0x000fe20000000800 */
[----:B------:R-:W-:Y:S01]  /*2bbb0*/  @!PT LDS RZ, [RZ] ;  /* 0x00000000fffff984 */ /* 0x000fe20000000800 */
[----:B------:R0:W-:Y:S01]  /*2bbc0*/  @P0 LDGSTS.E.BYPASS.LTC128B.128 [R21+0x20c00], desc[UR60][R2.64], !P5 ;  /* 0x20c0000002150fae */ /* 0x0001e2000e901d7c */
[----:B------:R-:W-:-:S03]  /*2bbd0*/  MOV R13, R0 ;  /* 0x00000000000d7202 */ /* 0x000fc60000000f00 */
        /* <DEDUP_REMOVED lines=8> */
.L_x_2103:
[----:B------:R-:W-:Y:S01]  /*2bc60*/  @P0 IMAD R9, R7, 0x2, R23 ;  /* 0x0000000207090824 */ /* 0x000fe200078e0217 */
[----:B------:R-:W-:Y:S01]  /*2bc70*/  MOV R13, R6 ;  /* 0x00000006000d7202 */ /* 0x000fe20000000f00 */
[----:B------:R-:W-:Y:S02]  /*2bc80*/  IMAD.MOV.U32 R12, RZ, RZ, 0x3 ;  /* 0x00000003ff0c7424 */ /* 0x000fe400078e00ff */
[----:B------:R-:W-:-:S07]  /*2bc90*/  IMAD.MOV.U32 R2, RZ, RZ, R14 ;  /* 0x000000ffff027224 */ /* 0x000fce00078e000e */
[----:B------:R-:W-:Y:S05]  /*2bca0*/  WARPSYNC.COLLECTIVE R15, `(.L_x_2104) ;  /* 0x000000000f087348 */ /* 0x000fea0003c00000 */
[----:B------:R0:W1:Y:S02]  /*2bcb0*/  SHFL.IDX P6, R14, R13, R12, R11 ;  /* 0x0000000c0d0e7389 */ /* 0x00006400000c000b */
[----:B01----:R-:W-:Y:S01]  /*2bcc0*/  ENDCOLLECTIVE ;  /* 0x000000000000791b */ /* 0x003fe20003800000 */
.L_x_2104:
        /* <DEDUP_REMOVED lines=14> */
.L_x_2105:
[----:B------:R-:W-:Y:S01]  /*2bdb0*/  MOV R0, R14 ;  /* 0x0000000e00007202 */ /* 0x000fe20000000f00 */
[----:B------:R-:W-:Y:S06]  /*2bdc0*/  BRA `(.L_x_2106) ;  /* 0xffffffa400607947 */ /* 0x000fec000383ffff */
.L_x_1951:
[----:B------:R-:W-:Y:S01]  /*2bdd0*/  IMAD.MOV.U32 R13, RZ, RZ, R0 ;  /* 0x000000ffff0d7224 */ /* 0x000fe200078e0000 */
[----:B------:R-:W-:Y:S01]  /*2bde0*/  MOV R15, 0xffffffff ;  /* 0xffffffff000f7802 */ /* 0x000fe20000000f00 */
[----:B------:R-:W-:Y:S01]  /*2bdf0*/  IMAD.MOV.U32 R12, RZ, RZ, RZ ;  /* 0x000000ffff0c7224 */ /* 0x000fe200078e00ff */
[----:B------:R-:W-:Y:S01]  /*2be00*/  IADD3 R28, R8, R28, RZ ;  /* 0x0000001c081c7210 */ /* 0x000fe20007ffe0ff */
[----:B------:R-:W-:Y:S02]  /*2be10*/  IMAD.MOV.U32 R11, RZ, RZ, 0x181f ;  /* 0x0000181fff0b7424 */ /* 0x000fe400078e00ff */
[----:B------:R-:W-:Y:S02]  /*2be20*/  IMAD R5, R31, R7, RZ ;  /* 0x000000071f057224 */ /* 0x000fe400078e02ff */
[----:B------:R-:W-:-:S07]  /*2be30*/  VIADD R6, R28, 0x10 ;  /* 0x000000101c067836 */ /* 0x000fce0000000000 */
[----:B------:R-:W-:Y:S05]  /*2be40*/  WARPSYNC.COLLECTIVE R15, `(.L_x_2107) ;  /* 0x000000000f087348 */ /* 0x000fea0003c00000 */
[----:B------:R0:W1:Y:S02]  /*2be50*/  SHFL.IDX P6, R14, R13, R12, R11 ;  /* 0x0000000c0d0e7389 */ /* 0x00006400000c000b */
[----:B01----:R-:W-:Y:S01]  /*2be60*/  ENDCOLLECTIVE ;  /* 0x000000000000791b */ /* 0x003fe20003800000 */
.L_x_2107:
[----:B------:R-:W-:Y:S01]  /*2be70*/  ISETP.GE.AND P0, PT, R28, R5, PT ;  /* 0x000000051c00720c */ /* 0x000fe20003f06270 */
[----:B------:R-:W-:Y:S02]  /*2be80*/  IMAD.MOV.U32 R13, RZ, RZ, R4 ;  /* 0x000000ffff0d7224 */ /* 0x000fe400078e0004 */
[----:B------:R-:W-:-:S10]  /*2be90*/  IMAD.MOV.U32 R2, RZ, RZ, R14 ;  /* 0x000000ffff027224 */ /* 0x000fd400078e000e */
[----:B------:R-:W-:Y:S05]  /*2bea0*/  WARPSYNC.COLLECTIVE R15, `(.L_x_2108) ;  /* 0x000000000f087348 */ /* 0x000fea0003c00000 */
[----:B------:R0:W1:Y:S02]  /*2beb0*/  SHFL.IDX P6, R14, R13, R12, R11 ;  /* 0x0000000c0d0e7389 */ /* 0x00006400000c000b */
[----:B01----:R-:W-:Y:S01]  /*2bec0*/  ENDCOLLECTIVE ;  /* 0x000000000000791b */ /* 0x003fe20003800000 */
.L_x_2108:
[----:B------:R-:W-:Y:S01]  /*2bed0*/  IMAD.MOV.U32 R13, RZ, RZ, R0 ;  /* 0x000000ffff0d7224 */ /* 0x000fe200078e0000 */
[----:B------:R-:W-:Y:S01]  /*2bee0*/  MOV R12, 0x1 ;  /* 0x00000001000c7802 */ /* 0x000fe20000000f00 */
[----:B------:R-:W-:-:S07]  /*2bef0*/  IMAD.MOV.U32 R3, RZ, RZ, R14 ;  /* 0x000000ffff037224 */ /* 0x000fce00078e000e */
[----:B------:R-:W-:Y:S05]  /*2bf00*/  WARPSYNC.COLLECTIVE R15, `(.L_x_2109) ;  /* 0x000000000f087348 */ /* 0x000fea0003c00000 */
[----:B------:R0:W1:Y:S02]  /*2bf10*/  SHFL.IDX P6, R14, R13, R12, R11 ;  /* 0x0000000c0d0e7389 */ /* 0x00006400000c000b */
[----:B01----:R-:W-:Y:S01]  /*2bf20*/  ENDCOLLECTIVE ;  /* 0x000000000000791b */ /* 0x003fe20003800000 */
.L_x_2109:
[----:B------:R-:W-:-:S05]  /*2bf30*/  @!P0 LEA R3, P5, R37, R3, 0x1 ;  /* 0x0000000325038211 */ /* 0x000fca00078a08ff */
[----:B------:R-:W-:-:S05]  /*2bf40*/  @!P0 IMAD.X R2, RZ, RZ, R2, P5 ;  /* 0x000000ffff028224 */ /* 0x000fca00028e0602 */
[----:B------:R-:W-:Y:S01]  /*2bf50*/  @!P0 LOP3.LUT R3, R3, R2, RZ, 0x3c, !PT ;  /* 0x0000000203038212 */ /* 0x000fe200078e3cff */
[----:B------:R-:W-:-:S03]  /*2bf60*/  IMAD.MOV.U32 R13, RZ, RZ, R4 ;  /* 0x000000ffff0d7224 */ /* 0x000fc600078e0004 */
[----:B------:R-:W-:-:S04]  /*2bf70*/  @!P0 LOP3.LUT R2, R3, R2, RZ, 0x3c, !PT ;  /* 0x0000000203028212 */ /* 0x000fc800078e3cff */
[----:B------:R-:W-:-:S05]  /*2bf80*/  @!P0 LOP3.LUT R3, R3, R2, RZ, 0x3c, !PT ;  /* 0x0000000203038212 */ /* 0x000fca00078e3cff */
        /* <DEDUP_REMOVED lines=12> */
.L_x_2110:
[----:B------:R-:W-:Y:S02]  /*2c050*/  IMAD.MOV.U32 R13, RZ, RZ, R0 ;  /* 0x000000ffff0d7224 */ /* 0x000fe400078e0000 */
[----:B------:R-:W-:Y:S02]  /*2c060*/  IMAD.MOV.U32 R12, RZ, RZ, 0x2 ;  /* 0x00000002ff0c7424 */ /* 0x000fe400078e00ff */
[----:B------:R-:W-:-:S07]  /*2c070*/  IMAD.MOV.U32 R3, RZ, RZ, R14 ;  /* 0x000000ffff037224 */ /* 0x000fce00078e000e */
[----:B------:R-:W-:Y:S05]  /*2c080*/  WARPSYNC.COLLECTIVE R15, `(.L_x_2111) ;  /* 0x000000000f087348 */ /* 0x000fea0003c00000 */
[----:B------:R0:W1:Y:S02]  /*2c090*/  SHFL.IDX P6, R14, R13, R12, R11 ;  /* 0x0000000c0d0e7389 */ /* 0x00006400000c000b */
[----:B01----:R-:W-:Y:S01]  /*2c0a0*/  ENDCOLLECTIVE ;  /* 0x000000000000791b */ /* 0x003fe20003800000 */
.L_x_2111:
[----:B------:R-:W-:-:S04]  /*2c0b0*/  @!P0 LEA R3, P5, R37, R3, 0x1 ;  /* 0x0000000325038211 */ /* 0x000fc800078a08ff */
[----:B------:R-:W-:-:S04]  /*2c0c0*/  @!P0 IADD3.X R2, RZ, R2, RZ, P5, !PT ;  /* 0x00000002ff028210 */ /* 0x000fc80002ffe4ff */
        /* <DEDUP_REMOVED lines=10> */
[----:B------:R0:W-:Y:S02]  /*2c170*/  @!P0 LDGSTS.E.BYPASS.LTC128B.128 [R36+0x1cc00], desc[UR60][R2.64+0x180], !P1 ;  /* 0x1cc0018002248fae */ /* 0x0001e4000c901d7c */
[----:B0-----:R-:W-:-:S05]  /*2c180*/  VIADD R2, R28, 0x20 ;  /* 0x000000201c027836 */ /* 0x001fca0000000000 */
[----:B------:R-:W-:Y:S02]  /*2c190*/  ISETP.GE.AND P0, PT, R2, R5, PT ;  /* 0x000000050200720c */ /* 0x000fe40003f06270 */
[----:B------:R-:W-:-:S11]  /*2c1a0*/  MOV R2, R14 ;  /* 0x0000000e00027202 */ /* 0x000fd60000000f00 */
[----:B------:R-:W-:Y:S05]  /*2c1b0*/  WARPSYNC.COLLECTIVE R15, `(.L_x_2112) ;  /* 0x000000000f087348 */ /* 0x000fea0003c00000 */
[----:B------:R0:W1:Y:S02]  /*2c1c0*/  SHFL.IDX P6, R14, R13, R12, R11 ;  /* 0x0000000c0d0e7389 */ /* 0x00006400000c000b */
[----:B01----:R-:W-:Y:S01]  /*2c1d0*/  ENDCOLLECTIVE ;  /* 0x000000000000791b */ /* 0x003fe20003800000 */
.L_x_2112:
[----:B------:R-:W-:Y:S02]  /*2c1e0*/  IMAD.MOV.U32 R13, RZ, RZ, R0 ;  /* 0x000000ffff0d7224 */ /* 0x000fe400078e0000 */
[----:B------:R-:W-:Y:S02]  /*2c1f0*/  IMAD.MOV.U32 R12, RZ, RZ, 0x3 ;  /* 0x00000003ff0c7424 */ /* 0x000fe400078e00ff */
[----:B------:R-:W-:-:S07]  /*2c200*/  IMAD.MOV.U32 R3, RZ, RZ, R14 ;  /* 0x000000ffff037224 */ /* 0x000fce00078e000e */
[----:B------:R-:W-:Y:S05]  /*2c210*/  WARPSYNC.COLLECTIVE R15, `(.L_x_2113) ;  /* 0x000000000f087348 */ /* 0x000fea0003c00000 */
[----:B------:R0:W1:Y:S02]  /*2c220*/  SHFL.IDX P6, R14, R13, R12, R11 ;  /* 0x0000000c0d0e7389 */ /* 0x00006400000c000b */
[----:B01----:R-:W-:Y:S01]  /*2c230*/  ENDCOLLECTIVE ;  /* 0x000000000000791b */ /* 0x003fe20003800000 */
.L_x_2113:
[----:B------:R-:W-:-:S05]  /*2c240*/  @!P0 LEA R3, P5, R37, R3, 0x1 ;  /* 0x0000000325038211 */ /* 0x000fca00078a08ff */
[----:B------:R-:W-:-:S05]  /*2c250*/  @!P0 IMAD.X R2, RZ, RZ, R2, P5 ;  /* 0x000000ffff028224 */ /* 0x000fca00028e0602 */
[----:B------:R-:W-:Y:S02]  /*2c260*/  @!P0 LOP3.LUT R3, R3, R2, RZ, 0x3c, !PT ;  /* 0x0000000203038212 */ /* 0x000fe400078e3cff */
[----:B------:R-:W-:Y:S02]  /*2c270*/  MOV R13, R4 ;  /* 0x00000004000d7202 */ /* 0x000fe40000000f00 */
        /* <DEDUP_REMOVED lines=9> */
[----:B0-----:R-:W-:-:S04]  /*2c310*/  IADD3 R2, R28, 0x30, RZ ;  /* 0x000000301c027810 */ /* 0x001fc80007ffe0ff */
[----:B------:R-:W-:Y:S01]  /*2c320*/  ISETP.GE.AND P0, PT, R2, R5, PT ;  /* 0x000000050200720c */ /* 0x000fe20003f06270 */
[----:B------:R-:W-:-:S12]  /*2c330*/  IMAD.MOV.U32 R2, RZ, RZ, R14 ;  /* 0x000000ffff027224 */ /* 0x000fd800078e000e */
[----:B------:R-:W-:Y:S05]  /*2c340*/  WARPSYNC.COLLECTIVE R15, `(.L_x_2114) ;  /* 0x000000000f087348 */ /* 0x000fea0003c00000 */
[----:B------:R0:W1:Y:S02]  /*2c350*/  SHFL.IDX P6, R14, R13, R12, R11 ;  /* 0x0000000c0d0e7389 */ /* 0x00006400000c000b */
[----:B01----:R-:W-:Y:S01]  /*2c360*/  ENDCOLLECTIVE ;  /* 0x000000000000791b */ /* 0x003fe20003800000 */
.L_x_2114:
[----:B------:R-:W-:Y:S01]  /*2c370*/  MOV R13, R0 ;  /* 0x00000000000d7202 */ /* 0x000fe20000000f00 */
[----:B------:R-:W-:Y:S02]  /*2c380*/  IMAD.MOV.U32 R12, RZ, RZ, 0x4 ;  /* 0x00000004ff0c7424 */ /* 0x000fe400078e00ff */
[----:B------:R-:W-:-:S07]  /*2c390*/  IMAD.MOV.U32 R3, RZ, RZ, R14 ;  /* 0x000000ffff037224 */ /* 0x000fce00078e000e */
[----:B------:R-:W-:Y:S05]  /*2c3a0*/  WARPSYNC.COLLECTIVE R15, `(.L_x_2115) ;  /* 0x000000000f087348 */ /* 0x000fea0003c00000 */
[----:B------:R0:W1:Y:S02]  /*2c3b0*/  SHFL.IDX P6, R14, R13, R12, R11 ;  /* 0x0000000c0d0e7389 */ /* 0x00006400000c000b */
[----:B01----:R-:W-:Y:S01]  /*2c3c0*/  ENDCOLLECTIVE ;  /* 0x000000000000791b */ /* 0x003fe20003800000 */
.L_x_2115:
        /* <DEDUP_REMOVED lines=14> */
[----:B------:R-:W-:Y:S01]  /*2c4b0*/  ISETP.GE.AND P0, PT, R2, R5, PT ;  /* 0x000000050200720c */ /* 0x000fe20003f06270 */
[----:B------:R-:W-:-:S12]  /*2c4c0*/  IMAD.MOV.U32 R2, RZ, RZ, R14 ;  /* 0x000000ffff027224 */ /* 0x000fd800078e000e */
[----:B------:R-:W-:Y:S05]  /*2c4d0*/  WARPSYNC.COLLECTIVE R15, `(.L_x_2116) ;  /* 0x000000000f087348 */ /* 0x000fea0003c00000 */
[----:B------:R0:W1:Y:S02]  /*2c4e0*/  SHFL.IDX P6, R14, R13, R12, R11 ;  /* 0x0000000c0d0e7389 */ /* 0x00006400000c000b */
[----:B01----:R-:W-:Y:S01]  /*2c4f0*/  ENDCOLLECTIVE ;  /* 0x000000000000791b */ /* 0x003fe20003800000 */
.L_x_2116:
[----:B------:R-:W-:Y:S01]  /*2c500*/  IMAD.MOV.U32 R13, RZ, RZ, R0 ;  /* 0x000000ffff0d7224 */ /* 0x000fe200078e0000 */
[----:B------:R-:W-:Y:S02]  /*2c510*/  MOV R12, 0x5 ;  /* 0x00000005000c7802 */ /* 0x000fe40000000f00 */
[----:B------:R-:W-:-:S07]  /*2c520*/  MOV R3, R14 ;  /* 0x0000000e00037202 */ /* 0x000fce0000000f00 */
[----:B------:R-:W-:Y:S05]  /*2c530*/  WARPSYNC.COLLECTIVE R15, `(.L_x_2117) ;  /* 0x000000000f087348 */ /* 0x000fea0003c00000 */
[----:B------:R0:W1:Y:S02]  /*2c540*/  SHFL.IDX P6, R14, R13, R12, R11 ;  /* 0x0000000c0d0e7389 */ /* 0x00006400000c000b */
[----:B01----:R-:W-:Y:S01]  /*2c550*/  ENDCOLLECTIVE ;  /* 0x000000000000791b */ /* 0x003fe20003800000 */
.L_x_2117:
        /* <DEDUP_REMOVED lines=19> */
.L_x_2118:
[----:B------:R-:W-:Y:S02]  /*2c690*/  IMAD.MOV.U32 R13, RZ, RZ, R0 ;  /* 0x000000ffff0d7224 */ /* 0x000fe400078e0000 */
[----:B------:R-:W-:Y:S02]  /*2c6a0*/  IMAD.MOV.U32 R12, RZ, RZ, 0x6 ;  /* 0x00000006ff0c7424 */ /* 0x000fe400078e00ff */
[----:B------:R-:W-:-:S07]  /*2c6b0*/  IMAD.MOV.U32 R3, RZ, RZ, R14 ;  /* 0x000000ffff037224 */ /* 0x000fce00078e000e */
[----:B------:R-:W-:Y:S05]  /*2c6c0*/  WARPSYNC.COLLECTIVE R15, `(.L_x_2119) ;  /* 0x000000000f087348 */ /* 0x000fea0003c00000 */
[----:B------:R0:W1:Y:S02]  /*2c6d0*/  SHFL.IDX P6, R14, R13, R12, R11 ;  /* 0x0000000c0d0e7389 */ /* 0x00006400000c000b */
[----:B01----:R-:W-:Y:S01]  /*2c6e0*/  ENDCOLLECTIVE ;  /* 0x000000000000791b */ /* 0x003fe20003800000 */
.L_x_2119:
        /* <DEDUP_REMOVED lines=19> */
.L_x_2120:
[----:B------:R-:W-:Y:S01]  /*2c820*/  MOV R13, R0 ;  /* 0x00000000000d7202 */ /* 0x000fe20000000f00 */
[----:B------:R-:W-:Y:S02]  /*2c830*/  IMAD.MOV.U32 R12, RZ, RZ, 0x7 ;  /* 0x00000007ff0c7424 */ /* 0x000fe400078e00ff */
[----:B------:R-:W-:-:S07]  /*2c840*/  IMAD.MOV.U32 R3, RZ, RZ, R14 ;  /* 0x000000ffff037224 */ /* 0x000fce00078e000e */
[----:B------:R-:W-:Y:S05]  /*2c850*/  WARPSYNC.COLLECTIVE R15, `(.L_x_2121) ;  /* 0x000000000f087348 */ /* 0x000fea0003c00000 */
[----:B------:R0:W1:Y:S02]  /*2c860*/  SHFL.IDX P6, R14, R13, R12, R11 ;  /* 0x0000000c0d0e7389 */ /* 0x00006400000c000b */
[----:B01----:R-:W-:Y:S01]  /*2c870*/  ENDCOLLECTIVE ;  /* 0x000000000000791b */ /* 0x003fe20003800000 */
.L_x_2121:
[----:B------:R-:W-:-:S05]  /*2c880*/  @!P0 LEA R3, P5, R37, R3, 0x1 ;  /* 0x0000000325038211 */ /* 0x000fca00078a08ff */
[----:B------:R-:W-:-:S05]  /*2c890*/  @!P0 IMAD.X R2, RZ, RZ, R2, P5 ;  /* 0x000000ffff028224 */ /* 0x000fca00028e0602 */
[----:B------:R-:W-:Y:S01]  /*2c8a0*/  @!P0 LOP3.LUT R3, R3, R2, RZ, 0x3c, !PT ;  /* 0x0000000203038212 */ /* 0x000fe200078e3cff */
[----:B------:R-:W-:-:S03]  /*2c8b0*/  IMAD.MOV.U32 R13, RZ, RZ, R4 ;  /* 0x000000ffff0d7224 */ /* 0x000fc600078e0004 */
[----:B------:R-:W-:-:S04]  /*2c8c0*/  @!P0 LOP3.LUT R2, R3, R2, RZ, 0x3c, !PT ;  /* 0x0000000203028212 */ /* 0x000fc800078e3cff */
[----:B------:R-:W-:Y:S01]  /*2c8d0*/  @!P0 LOP3.LUT R3, R3, R2, RZ, 0x3c, !PT ;  /* 0x0000000203038212 */ /* 0x000fe200078e3cff */
[----:B------:R-:W-:-:S04]  /*2c8e0*/  IMAD.MOV.U32 R6, RZ, RZ, R14 ;  /* 0x000000ffff067224 */ /* 0x000fc800078e000e */
        /* <DEDUP_REMOVED lines=10> */
.L_x_2122:
[----:B------:R-:W-:Y:S05]  /*2c990*/  BRA `(.L_x_2123) ;  /* 0xffffffa400c87947 */ /* 0x000fea000383ffff */
.L_x_1956:
[----:B0-----:R0:W1:Y:S02]  /*2c9a0*/  SYNCS.PHASECHK.TRANS64.TRYWAIT P0, [R23+URZ+0x30820], R0 ;  /* 0x03082000170075a7 */ /* 0x001064000800017f */
[----:B-1----:R-:W-:Y:S05]  /*2c9b0*/  @!P0 NANOSLEEP.SYNCS 0x989680 ;  /* 0x009896800000895d */ /* 0x002fea0003900000 */
[----:B------:R-:W1:Y:S02]  /*2c9c0*/  @!P0 SYNCS.PHASECHK.TRANS64 P0, [R23+URZ+0x30820], R0 ;  /* 0x03082000170085a7 */ /* 0x000e64000800007f */
[----:B-1----:R-:W-:Y:S05]  /*2c9d0*/  @!P0 BRA `(.L_x_1956) ;  /* 0xfffffffc00f08947 */ /* 0x002fea000383ffff */
[----:B------:R-:W-:Y:S05]  /*2c9e0*/  BRA `(.L_x_2124) ;  /* 0xffffffa800447947 */ /* 0x000fea000383ffff */
.L_x_1961:
[----:B0-----:R0:W1:Y:S02]  /*2c9f0*/  SYNCS.PHASECHK.TRANS64.TRYWAIT P0, [R7+URZ+0x30840], R2 ;  /* 0x03084002070075a7 */ /* 0x001064000800017f */
[----:B-1----:R-:W-:Y:S05]  /*2ca00*/  @!P0 NANOSLEEP.SYNCS 0x989680 ;  /* 0x009896800000895d */ /* 0x002fea0003900000 */
[----:B------:R-:W1:Y:S02]  /*2ca10*/  @!P0 SYNCS.PHASECHK.TRANS64 P0, [R7+URZ+0x30840], R2 ;  /* 0x03084002070085a7 */ /* 0x000e64000800007f */
[----:B-1----:R-:W-:Y:S05]  /*2ca20*/  @!P0 BRA `(.L_x_1961) ;  /* 0xfffffffc00f08947 */ /* 0x002fea000383ffff */
[----:B------:R-:W-:Y:S05]  /*2ca30*/  BRA `(.L_x_2125) ;  /* 0xffffffac002c7947 */ /* 0x000fea000383ffff */
.L_x_1962:
        /* <DEDUP_REMOVED lines=8> */
.L_x_2127:
[----:B------:R-:W-:Y:S05]  /*2cac0*/  BSYNC B1 ;  /* 0x0000000000017941 */ /* 0x000fea0003800000 */
.L_x_2126:
[----:B------:R-:W-:Y:S01]  /*2cad0*/  IMAD.MOV.U32 R13, RZ, RZ, R8 ;  /* 0x000000ffff0d7224 */ /* 0x000fe200078e0008 */
[----:B------:R-:W-:Y:S01]  /*2cae0*/  MOV R15, 0xffffffff ;  /* 0xffffffff000f7802 */ /* 0x000fe20000000f00 */
[----:B------:R-:W-:Y:S01]  /*2caf0*/  IMAD.MOV.U32 R12, RZ, RZ, RZ ;  /* 0x000000ffff0c7224 */ /* 0x000fe200078e00ff */
[----:B------:R-:W-:Y:S01]  /*2cb00*/  MOV R3, R14 ;  /* 0x0000000e00037202 */ /* 0x000fe20000000f00 */
[----:B------:R-:W-:Y:S01]  /*2cb10*/  IMAD.MOV.U32 R11, RZ, RZ, 0x181f ;  /* 0x0000181fff0b7424 */ /* 0x000fe200078e00ff */
[----:B------:R-:W-:Y:S01]  /*2cb20*/  LOP3.LUT R22, R22, 0xffff7fff, RZ, 0xc0, !PT ;  /* 0xffff7fff16167812 */ /* 0x000fe200078ec0ff */
[----:B------:R-:W-:Y:S01]  /*2cb30*/  IMAD.SHL.U32 R4, R37, 0x2, RZ ;  /* 0x0000000225047824 */ /* 0x000fe200078e00ff */
[----:B------:R-:W-:-:S07]  /*2cb40*/  LEA R9, R9, R23, 0x1 ;  /* 0x0000001709097211 */ /* 0x000fce00078e08ff */
[----:B------:R-:W-:Y:S05]  /*2cb50*/  WARPSYNC.COLLECTIVE R15, `(.L_x_2128) ;  /* 0x000000000f087348 */ /* 0x000fea0003c00000 */
[----:B------:R0:W1:Y:S02]  /*2cb60*/  SHFL.IDX P6, R14, R13, R12, R11 ;  /* 0x0000000c0d0e7389 */ /* 0x00006400000c000b */
[----:B01----:R-:W-:Y:S01]  /*2cb70*/  ENDCOLLECTIVE ;  /* 0x000000000000791b */ /* 0x003fe20003800000 */
.L_x_2128:
[----:B------:R-:W-:-:S04]  /*2cb80*/  @P3 LOP3.LUT R22, R22, 0x8000, RZ, 0xfc, !PT ;  /* 0x0000800016163812 */ /* 0x000fc800078efcff */
[C---:B------:R-:W-:Y:S02]  /*2cb90*/  LOP3.LUT P3, RZ, R22.reuse, 0x10, RZ, 0xc0, !PT ;  /* 0x0000001016ff7812 */ /* 0x040fe4000786c0ff */
[----:B------:R-:W-:-:S04]  /*2cba0*/  LOP3.LUT R22, R22, 0xffffbfff, RZ, 0xc0, !PT ;  /* 0xffffbfff16167812 */ /* 0x000fc800078ec0ff */
[----:B------:R-:W-:Y:S01]  /*2cbb0*/  @P2 LOP3.LUT R22, R22, 0x4000, RZ, 0xfc, !PT ;  /* 0x0000400016162812 */ /* 0x000fe200078efcff */
[----:B------:R-:W-:-:S03]  /*2cbc0*/  IMAD.MOV.U32 R13, RZ, RZ, R21 ;  /* 0x000000ffff0d7224 */ /* 0x000fc600078e0015 */
[C---:B------:R-:W-:Y:S01]  /*2cbd0*/  LOP3.LUT P2, RZ, R22.reuse, 0x8, RZ, 0xc0, !PT ;  /* 0x0000000816ff7812 */ /* 0x040fe2000784c0ff */
        /* <DEDUP_REMOVED lines=8> */
.L_x_2129:
[----:B------:R-:W-:-:S05]  /*2cc60*/  IADD3 R2, P0, R2, R4, RZ ;  /* 0x0000000402027210 */ /* 0x000fca0007f1e0ff */
[----:B------:R-:W-:-:S05]  /*2cc70*/  IMAD.X R3, RZ, RZ, R3, P0 ;  /* 0x000000ffff037224 */ /* 0x000fca00000e0603 */
[----:B------:R-:W-:Y:S01]  /*2cc80*/  @!PT LDS RZ, [RZ] ;  /* 0x00000000fffff984 */ /* 0x000fe20000000800 */
[----:B------:R-:W-:Y:S01]  /*2cc90*/  @!PT LDS RZ, [RZ] ;  /* 0x00000000fffff984 */ /* 0x000fe20000000800 */
[----:B------:R-:W-:Y:S01]  /*2cca0*/  @!PT LDS RZ, [RZ] ;  /* 0x00000000fffff984 */ /* 0x000fe20000000800 */
[----:B------:R0:W-:Y:S01]  /*2ccb0*/  LDGSTS.E.BYPASS.LTC128B.128 [R9+0x20400], desc[UR60][R2.64], !P3 ;  /* 0x2040000002097fae */ /* 0x0001e2000d901d7c */
[----:B------:R-:W-:-:S03]  /*2ccc0*/  MOV R13, R8 ;  /* 0x00000008000d7202 */ /* 0x000fc60000000f00 */
[----:B------:R0:W-:Y:S04]  /*2ccd0*/  LDGSTS.E.BYPASS.LTC128B.128 [R9+0x22400], desc[UR60][R2.64+0x80], !P2 ;  /* 0x2240008002097fae */ /* 0x0001e8000d101d7c */
[----:B------:R0:W-:Y:S01]  /*2cce0*/  LDGSTS.E.BYPASS.LTC128B.128 [R9+0x24400], desc[UR60][R2.64+0x100], !P1 ;  /* 0x2440010002097fae */ /* 0x0001e2000c901d7c */
[----:B------:R-:W-:-:S03]  /*2ccf0*/  IMAD.MOV.U32 R35, RZ, RZ, R14 ;  /* 0x000000ffff237224 */ /* 0x000fc600078e000e */
[----:B------:R0:W-:Y:S04]  /*2cd00*/  LDGSTS.E.BYPASS.LTC128B.128 [R9+0x26400], desc[UR60][R2.64+0x180], !P5 ;  /* 0x2640018002097fae */ /* 0x0001e8000e901d7c */
[----:B0-----:R-:W-:Y:S05]  /*2cd10*/  WARPSYNC.COLLECTIVE R15, `(.L_x_2130) ;  /* 0x000000000f087348 */ /* 0x001fea0003c00000 */
[----:B------:R1:W2:Y:S02]  /*2cd20*/  SHFL.IDX P6, R14, R13, R12, R11 ;  /* 0x0000000c0d0e7389 */ /* 0x0002a400000c000b */
[----:B012---:R-:W-:Y:S01]  /*2cd30*/  ENDCOLLECTIVE ;  /* 0x000000000000791b */ /* 0x007fe20003800000 */
.L_x_2130:
[----:B------:R-:W-:Y:S01]  /*2cd40*/  IMAD.MOV.U32 R13, RZ, RZ, R21 ;  /* 0x000000ffff0d7224 */ /* 0x000fe200078e0015 */
[----:B------:R-:W-:Y:S01]  /*2cd50*/  MOV R12, 0x2 ;  /* 0x00000002000c7802 */ /* 0x000fe20000000f00 */
[----:B------:R-:W-:-:S07]  /*2cd60*/  IMAD.MOV.U32 R2, RZ, RZ, R14 ;  /* 0x000000ffff027224 */ /* 0x000fce00078e000e */
[----:B------:R-:W-:Y:S05]  /*2cd70*/  WARPSYNC.COLLECTIVE R15, `(.L_x_2131) ;  /* 0x000000000f087348 */ /* 0x000fea0003c00000 */
[----:B------:R0:W1:Y:S02]  /*2cd80*/  SHFL.IDX P6, R14, R13, R12, R11 ;  /* 0x0000000c0d0e7389 */ /* 0x00006400000c000b */
[----:B01----:R-:W-:Y:S01]  /*2cd90*/  ENDCOLLECTIVE ;  /* 0x000000000000791b */ /* 0x003fe20003800000 */
.L_x_2131:
        /* <DEDUP_REMOVED lines=14> */
.L_x_2132:
[----:B------:R-:W-:Y:S02]  /*2ce80*/  IMAD.MOV.U32 R13, RZ, RZ, R21 ;  /* 0x000000ffff0d7224 */ /* 0x000fe400078e0015 */
[----:B------:R-:W-:Y:S02]  /*2ce90*/  IMAD.MOV.U32 R12, RZ, RZ, 0x3 ;  /* 0x00000003ff0c7424 */ /* 0x000fe400078e00ff */
[----:B------:R-:W-:-:S07]  /*2cea0*/  IMAD.MOV.U32 R2, RZ, RZ, R14 ;  /* 0x000000ffff027224 */ /* 0x000fce00078e000e */
[----:B------:R-:W-:Y:S05]  /*2ceb0*/  WARPSYNC.COLLECTIVE R15, `(.L_x_2133) ;  /* 0x000000000f087348 */ /* 0x000fea0003c00000 */
[----:B------:R0:W1:Y:S02]  /*2cec0*/  SHFL.IDX P6, R14, R13, R12, R11 ;  /* 0x0000000c0d0e7389 */ /* 0x00006400000c000b */
[----:B01----:R-:W-:Y:S01]  /*2ced0*/  ENDCOLLECTIVE ;  /* 0x000000000000791b */ /* 0x003fe20003800000 */
.L_x_2133:
[----:B------:R-:W-:-:S04]  /*2cee0*/  IADD3 R2, P0, R2, R4, RZ ;  /* 0x0000000402027210 */ /* 0x000fc80007f1e0ff */
[----:B------:R-:W-:-:S05]  /*2cef0*/  IADD3.X R3, RZ, R35, RZ, P0, !PT ;  /* 0x00000023ff037210 */ /* 0x000fca00007fe4ff */
        /* <DEDUP_REMOVED lines=15> */
.L_x_2134:
[----:B------:R-:W-:Y:S01]  /*2cff0*/  IMAD.MOV.U32 R2, RZ, RZ, R14 ;  /* 0x000000ffff027224 */ /* 0x000fe200078e000e */
[----:B------:R-:W-:Y:S06]  /*2d000*/  BRA `(.L_x_2135) ;  /* 0xffffffa800b07947 */ /* 0x000fec000383ffff */
.L_x_1967:
[----:B-1----:R1:W2:Y:S02]  /*2d010*/  SYNCS.PHASECHK.TRANS64.TRYWAIT P0, [R7+URZ+0x30860], R2 ;  /* 0x03086002070075a7 */ /* 0x0022a4000800017f */
[----:B--2---:R-:W-:Y:S05]  /*2d020*/  @!P0 NANOSLEEP.SYNCS 0x989680 ;  /* 0x009896800000895d */ /* 0x004fea0003900000 */
[----:B------:R-:W2:Y:S02]  /*2d030*/  @!P0 SYNCS.PHASECHK.TRANS64 P0, [R7+URZ+0x30860], R2 ;  /* 0x03086002070085a7 */ /* 0x000ea4000800007f */
[----:B--2---:R-:W-:Y:S05]  /*2d040*/  @!P0 BRA `(.L_x_1967) ;  /* 0xfffffffc00f08947 */ /* 0x004fea000383ffff */
[----:B------:R-:W-:Y:S05]  /*2d050*/  BRA `(.L_x_2136) ;  /* 0xffffffac002c7947 */ /* 0x000fea000383ffff */
.L_x_1968:
[----:B------:R-:W-:Y:S01]  /*2d060*/  BSSY B1, `(.L_x_2137) ;  /* 0x0000008000017945 */ /* 0x000fe20003800000 */
[----:B------:R-:W-:Y:S01]  /*2d070*/  IMAD.MOV.U32 R13, RZ, RZ, R24 ;  /* 0x000000ffff0d7224 */ /* 0x000fe200078e0018 */
[----:B------:R-:W-:Y:S01]  /*2d080*/  MOV R11, 0x181f ;  /* 0x0000181f000b7802 */ /* 0x000fe20000000f00 */
[----:B------:R-:W-:Y:S02]  /*2d090*/  IMAD.MOV.U32 R12, RZ, RZ, RZ ;  /* 0x000000ffff0c7224 */ /* 0x000fe400078e00ff */
[----:B------:R-:W-:-:S07]  /*2d0a0*/  IMAD.MOV.U32 R15, RZ, RZ, -0x1 ;  /* 0xffffffffff0f7424 */ /* 0x000fce00078e00ff */
[----:B-1----:R-:W-:Y:S05]  /*2d0b0*/  WARPSYNC.COLLECTIVE R15, `(.L_x_2138) ;  /* 0x000000000f087348 */ /* 0x002fea0003c00000 */
[----:B------:R0:W2:Y:S02]  /*2d0c0*/  SHFL.IDX P6, R14, R13, R12, R11 ;  /* 0x0000000c0d0e7389 */ /* 0x0000a400000c000b */
[----:B012---:R-:W-:Y:S01]  /*2d0d0*/  ENDCOLLECTIVE ;  /* 0x000000000000791b */ /* 0x007fe20003800000 */
.L_x_2138:
[----:B------:R-:W-:Y:S05]  /*2d0e0*/  BSYNC B1 ;  /* 0x0000000000017941 */ /* 0x000fea0003800000 */
.L_x_2137:
[----:B------:R-:W-:Y:S01]  /*2d0f0*/  IMAD.MOV.U32 R13, RZ, RZ, R17 ;  /* 0x000000ffff0d7224 */ /* 0x000fe200078e0011 */
[----:B------:R-:W-:Y:S01]  /*2d100*/  MOV R12, RZ ;  /* 0x000000ff000c7202 */ /* 0x000fe20000000f00 */
[----:B------:R-:W-:Y:S02]  /*2d110*/  IMAD.MOV.U32 R11, RZ, RZ, 0x181f ;  /* 0x0000181fff0b7424 */ /* 0x000fe400078e00ff */
[----:B------:R-:W-:Y:S02]  /*2d120*/  IMAD.MOV.U32 R15, RZ, RZ, -0x1 ;  /* 0xffffffffff0f7424 */ /* 0x000fe400078e00ff */
[----:B------:R-:W-:Y:S02]  /*2d130*/  IMAD.MOV.U32 R3, RZ, RZ, R14 ;  /* 0x000000ffff037224 */ /* 0x000fe400078e000e */
[----:B------:R-:W-:-:S07]  /*2d140*/  IMAD R6, R6, 0x2, R23 ;  /* 0x0000000206067824 */ /* 0x000fce00078e0217 */
[----:B------:R-:W-:Y:S05]  /*2d150*/  WARPSYNC.COLLECTIVE R15, `(.L_x_2139) ;  /* 0x000000000f087348 */ /* 0x000fea0003c00000 */
[----:B------:R0:W1:Y:S02]  /*2d160*/  SHFL.IDX P6, R14, R13, R12, R11 ;  /* 0x0000000c0d0e7389 */ /* 0x00006400000c000b */
[----:B01----:R-:W-:Y:S01]  /*2d170*/  ENDCOLLECTIVE ;  /* 0x000000000000791b */ /* 0x003fe20003800000 */
.L_x_2139:
[----:B------:R-:W-:Y:S02]  /*2d180*/  IMAD.MOV.U32 R13, RZ, RZ, R24 ;  /* 0x000000ffff0d7224 */ /* 0x000fe400078e0018 */
[----:B------:R-:W-:Y:S02]  /*2d190*/  IMAD.MOV.U32 R12, RZ, RZ, 0x1 ;  /* 0x00000001ff0c7424 */ /* 0x000fe400078e00ff */
[----:B------:R-:W-:-:S07]  /*2d1a0*/  IMAD.MOV.U32 R2, RZ, RZ, R14 ;  /* 0x000000ffff027224 */ /* 0x000fce00078e000e */
[----:B------:R-:W-:Y:S05]  /*2d1b0*/  WARPSYNC.COLLECTIVE R15, `(.L_x_2140) ;  /* 0x000000000f087348 */ /* 0x000fea0003c00000 */
[----:B------:R0:W1:Y:S02]  /*2d1c0*/  SHFL.IDX P6, R14, R13, R12, R11 ;  /* 0x0000000c0d0e7389 */ /* 0x00006400000c000b */
[----:B01----:R-:W-:Y:S01]  /*2d1d0*/  ENDCOLLECTIVE ;  /* 0x000000000000791b */ /* 0x003fe20003800000 */
.L_x_2140:
        /* <DEDUP_REMOVED lines=18> */
.L_x_2141:
[----:B------:R-:W-:Y:S01]  /*2d300*/  MOV R13, R24 ;  /* 0x00000018000d7202 */ /* 0x000fe20000000f00 */
[----:B------:R-:W-:Y:S02]  /*2d310*/  IMAD.MOV.U32 R12, RZ, RZ, 0x2 ;  /* 0x00000002ff0c7424 */ /* 0x000fe400078e00ff */
[----:B------:R-:W-:-:S07]  /*2d320*/  IMAD.MOV.U32 R2, RZ, RZ, R14 ;  /* 0x000000ffff027224 */ /* 0x000fce00078e000e */
[----:B------:R-:W-:Y:S05]  /*2d330*/  WARPSYNC.COLLECTIVE R15, `(.L_x_2142) ;  /* 0x000000000f087348 */ /* 0x000fea0003c00000 */
[----:B------:R0:W1:Y:S02]  /*2d340*/  SHFL.IDX P6, R14, R13, R12, R11 ;  /* 0x0000000c0d0e7389 */ /* 0x00006400000c000b */
[----:B01----:R-:W-:Y:S01]  /*2d350*/  ENDCOLLECTIVE ;  /* 0x000000000000791b */ /* 0x003fe20003800000 */
.L_x_2142:
        /* <DEDUP_REMOVED lines=18> */
.L_x_2143:
[----:B------:R-:W-:Y:S02]  /*2d480*/  IMAD.MOV.U32 R13, RZ, RZ, R24 ;  /* 0x000000ffff0d7224 */ /* 0x000fe400078e0018 */
[----:B------:R-:W-:Y:S01]  /*2d490*/  IMAD.MOV.U32 R12, RZ, RZ, 0x3 ;  /* 0x00000003ff0c7424 */ /* 0x000fe200078e00ff */
[----:B------:R-:W-:-:S07]  /*2d4a0*/  MOV R2, R14 ;  /* 0x0000000e00027202 */ /* 0x000fce0000000f00 */
[----:B------:R-:W-:Y:S05]  /*2d4b0*/  WARPSYNC.COLLECTIVE R15, `(.L_x_2144) ;  /* 0x000000000f087348 */ /* 0x000fea0003c00000 */
[----:B------:R0:W1:Y:S02]  /*2d4c0*/  SHFL.IDX P6, R14, R13, R12, R11 ;  /* 0x0000000c0d0e7389 */ /* 0x00006400000c000b */
[----:B01----:R-:W-:Y:S01]  /*2d4d0*/  ENDCOLLECTIVE ;  /* 0x000000000000791b */ /* 0x003fe20003800000 */
.L_x_2144:
        /* <DEDUP_REMOVED lines=13> */
.L_x_2145:
        /* <DEDUP_REMOVED lines=10> */
.L_x_1976:
[----:B0-----:R0:W1:Y:S02]  /*2d650*/  SYNCS.PHASECHK.TRANS64.TRYWAIT P0, [R4+URZ+0x30860], R3 ;  /* 0x03086003040075a7 */ /* 0x001064000800017f */
[----:B-1----:R-:W-:Y:S05]  /*2d660*/  @!P0 NANOSLEEP.SYNCS 0x989680 ;  /* 0x009896800000895d */ /* 0x002fea0003900000 */
[----:B------:R-:W1:Y:S02]  /*2d670*/  @!P0 SYNCS.PHASECHK.TRANS64 P0, [R4+URZ+0x30860], R3 ;  /* 0x03086003040085a7 */ /* 0x000e64000800007f */
[----:B-1----:R-:W-:Y:S05]  /*2d680*/  @!P0 BRA `(.L_x_1976) ;  /* 0xfffffffc00f08947 */ /* 0x002fea000383ffff */
[----:B------:R-:W-:Y:S05]  /*2d690*/  BRA `(.L_x_2147) ;  /* 0xffffffac00ac7947 */ /* 0x000fea000383ffff */
.L_x_1977:
        /* <DEDUP_REMOVED lines=8> */
.L_x_2149:
[----:B------:R-:W-:Y:S05]  /*2d720*/  BSYNC B0 ;  /* 0x0000000000007941 */ /* 0x000fea0003800000 */
.L_x_2148:
[----:B------:R-:W-:Y:S01]  /*2d730*/  MOV R13, R17 ;  /* 0x00000011000d7202 */ /* 0x000fe20000000f00 */
[----:B------:R-:W-:Y:S01]  /*2d740*/  IMAD.MOV.U32 R12, RZ, RZ, RZ ;  /* 0x000000ffff0c7224 */ /* 0x000fe200078e00ff */
[C---:B------:R-:W-:Y:S01]  /*2d750*/  SHF.L.U32 R8, R37.reuse, 0x1, RZ ;  /* 0x0000000125087819 */ /* 0x040fe200000006ff */
[----:B------:R-:W-:Y:S01]  /*2d760*/  IMAD.MOV.U32 R11, RZ, RZ, 0x181f ;  /* 0x0000181fff0b7424 */ /* 0x000fe200078e00ff */
[C---:B------:R-:W-:Y:S01]  /*2d770*/  LOP3.LUT R7, R37.reuse, 0x40, RZ, 0xfc, !PT ;  /* 0x0000004025077812 */ /* 0x040fe200078efcff */
[----:B------:R-:W-:Y:S01]  /*2d780*/  IMAD.MOV.U32 R15, RZ, RZ, -0x1 ;  /* 0xffffffffff0f7424 */ /* 0x000fe200078e00ff */
[----:B------:R-:W-:Y:S01]  /*2d790*/  LOP3.LUT R6, R37, 0x80, RZ, 0xfc, !PT ;  /* 0x0000008025067812 */ /* 0x000fe200078efcff */
[----:B------:R-:W-:Y:S02]  /*2d7a0*/  IMAD.MOV.U32 R3, RZ, RZ, R14 ;  /* 0x000000ffff037224 */ /* 0x000fe400078e000e */
[----:B------:R-:W-:-:S07]  /*2d7b0*/  IMAD R0, R0, 0x2, R23 ;  /* 0x0000000200007824 */ /* 0x000fce00078e0217 */
[----:B------:R-:W-:Y:S05]  /*2d7c0*/  WARPSYNC.COLLECTIVE R15, `(.L_x_2150) ;  /* 0x000000000f087348 */ /* 0x000fea0003c00000 */
[----:B------:R0:W1:Y:S02]  /*2d7d0*/  SHFL.IDX P6, R14, R13, R12, R11 ;  /* 0x0000000c0d0e7389 */ /* 0x00006400000c000b */
[----:B01----:R-:W-:Y:S01]  /*2d7e0*/  ENDCOLLECTIVE ;  /* 0x000000000000791b */ /* 0x003fe20003800000 */
.L_x_2150:
[----:B------:R-:W-:Y:S02]  /*2d7f0*/  ULDC UR4, c[0x0][0x2f4] ;  /* 0x0000bd0000047ab9 */ /* 0x000fe40000000800 */
[----:B------:R-:W-:Y:S02]  /*2d800*/  ISETP.GE.AND P3, PT, R37, UR4, PT ;  /* 0x0000000425007c0c */ /* 0x000fe4000bf66270 */
[----:B------:R-:W-:Y:S02]  /*2d810*/  ISETP.GE.AND P2, PT, R7, UR4, PT ;  /* 0x0000000407007c0c */ /* 0x000fe4000bf46270 */
[----:B------:R-:W-:Y:S02]  /*2d820*/  ISETP.LT.OR P4, PT, R5, 0x1, P3 ;  /* 0x000000010500780c */ /* 0x000fe40001f81670 */
[----:B------:R-:W-:Y:S02]  /*2d830*/  ISETP.GE.AND P1, PT, R6, UR4, PT ;  /* 0x0000000406007c0c */ /* 0x000fe4000bf26270 */
[----:B------:R-:W-:Y:S01]  /*2d840*/  LOP3.LUT R6, R37, 0xc0, RZ, 0xfc, !PT ;  /* 0x000000c025067812 */ /* 0x000fe200078efcff */
[----:B------:R-:W-:Y:S01]  /*2d850*/  IMAD.MOV.U32 R13, RZ, RZ, R24 ;  /* 0x000000ffff0d7224 */ /* 0x000fe200078e0018 */
[----:B------:R-:W-:-:S02]  /*2d860*/  MOV R12, 0x1 ;  /* 0x00000001000c7802 */ /* 0x000fc40000000f00 */
        /* <DEDUP_REMOVED lines=13> */
.L_x_2151:
[----:B------:R-:W-:Y:S01]  /*2d940*/  @!PT LDS RZ, [RZ] ;  /* 0x00000000fffff984 */ /* 0x000fe20000000800 */
[----:B------:R-:W-:Y:S01]  /*2d950*/  @!PT LDS RZ, [RZ] ;  /* 0x00000000fffff984 */ /* 0x000fe20000000800 */
[----:B------:R-:W-:Y:S01]  /*2d960*/  @!PT LDS RZ, [RZ] ;  /* 0x00000000fffff984 */ /* 0x000fe20000000800 */
[----:B------:R-:W-:Y:S01]  /*2d970*/  LDGSTS.E.BYPASS.LTC128B.128 [R0+0x4400], desc[UR60][R2.64+0x100], !P4 ;  /* 0x0440010002007fae */ /* 0x000fe2000e101d7c */
[----:B------:R-:W-:Y:S01]  /*2d980*/  ISETP.LT.OR P4, PT, R5, 0x1, P0 ;  /* 0x000000010500780c */ /* 0x000fe20000781670 */
[----:B------:R-:W-:-:S12]  /*2d990*/  IMAD.MOV.U32 R13, RZ, RZ, R17 ;  /* 0x000000ffff0d7224 */ /* 0x000fd800078e0011 */
[----:B------:R0:W-:Y:S02]  /*2d9a0*/  LDGSTS.E.BYPASS.LTC128B.128 [R0+0x6400], desc[UR60][R2.64+0x180], !P4 ;  /* 0x0640018002007fae */ /* 0x0001e4000e101d7c */
[----:B0-----:R-:W-:-:S07]  /*2d9b0*/  IMAD.MOV.U32 R3, RZ, RZ, R14 ;  /* 0x000000ffff037224 */ /* 0x001fce00078e000e */
[----:B------:R-:W-:Y:S05]  /*2d9c0*/  WARPSYNC.COLLECTIVE R15, `(.L_x_2152) ;  /* 0x000000000f087348 */ /* 0x000fea0003c00000 */
[----:B------:R0:W1:Y:S02]  /*2d9d0*/  SHFL.IDX P6, R14, R13, R12, R11 ;  /* 0x0000000c0d0e7389 */ /* 0x00006400000c000b */
[----:B01----:R-:W-:Y:S01]  /*2d9e0*/  ENDCOLLECTIVE ;  /* 0x000000000000791b */ /* 0x003fe20003800000 */
.L_x_2152:
[----:B------:R-:W-:Y:S01]  /*2d9f0*/  MOV R13, R24 ;  /* 0x00000018000d7202 */ /* 0x000fe20000000f00 */
[----:B------:R-:W-:Y:S01]  /*2da00*/  IMAD.MOV.U32 R12, RZ, RZ, 0x2 ;  /* 0x00000002ff0c7424 */ /* 0x000fe200078e00ff */
[----:B------:R-:W-:-:S13]  /*2da10*/  IADD3 R2, P4, R14, R8, RZ ;  /* 0x000000080e027210 */ /* 0x000fda0007f9e0ff */
[----:B------:R-:W-:Y:S05]  /*2da20*/  WARPSYNC.COLLECTIVE R15, `(.L_x_2153) ;  /* 0x000000000f087348 */ /* 0x000fea0003c00000 */
[----:B------:R0:W1:Y:S02]  /*2da30*/  SHFL.IDX P6, R14, R13, R12, R11 ;  /* 0x0000000c0d0e7389 */ /* 0x00006400000c000b */
[----:B01----:R-:W-:Y:S01]  /*2da40*/  ENDCOLLECTIVE ;  /* 0x000000000000791b */ /* 0x003fe20003800000 */
.L_x_2153:
        /* <DEDUP_REMOVED lines=12> */
.L_x_2154:
        /* <DEDUP_REMOVED lines=14> */
.L_x_2155:
[----:B------:R-:W-:Y:S02]  /*2dbf0*/  IADD3.X R3, RZ, R6, RZ, P4, !PT ;  /* 0x00000006ff037210 */ /* 0x000fe400027fe4ff */
        /* <DEDUP_REMOVED lines=11> */
.L_x_2156:
        /* <DEDUP_REMOVED lines=9> */
.L_x_1982:
        /* <DEDUP_REMOVED lines=8> */
.L_x_2159:
[----:B------:R-:W-:Y:S05]  /*2ddc0*/  BSYNC B0 ;  /* 0x0000000000007941 */ /* 0x000fea0003800000 */
.L_x_2158:
[----:B------:R-:W-:Y:S01]  /*2ddd0*/  IMAD.MOV.U32 R13, RZ, RZ, R16 ;  /* 0x000000ffff0d7224 */ /* 0x000fe200078e0010 */
[----:B------:R-:W-:Y:S01]  /*2dde0*/  MOV R11, 0x1f ;  /* 0x0000001f000b7802 */ /* 0x000fe20000000f00 */
[----:B------:R-:W-:Y:S02]  /*2ddf0*/  IMAD.MOV.U32 R12, RZ, RZ, 0x1 ;  /* 0x00000001ff0c7424 */ /* 0x000fe400078e00ff */
[----:B------:R-:W-:Y:S02]  /*2de00*/  IMAD.MOV.U32 R15, RZ, RZ, -0x1 ;  /* 0xffffffffff0f7424 */ /* 0x000fe400078e00ff */
[----:B------:R-:W-:Y:S02]  /*2de10*/  IMAD.IADD R7, R19, 0x1, R8 ;  /* 0x0000000113077824 */ /* 0x000fe400078e0208 */
[----:B------:R-:W-:-:S07]  /*2de20*/  IMAD.MOV.U32 R0, RZ, RZ, R14 ;  /* 0x000000ffff007224 */ /* 0x000fce00078e000e */
[----:B------:R-:W-:Y:S05]  /*2de30*/  WARPSYNC.COLLECTIVE R15, `(.L_x_2160) ;  /* 0x000000000f087348 */ /* 0x000fea0003c00000 */
[----:B------:R0:W1:Y:S02]  /*2de40*/  SHFL.IDX P6, R14, R13, R12, R11 ;  /* 0x0000000c0d0e7389 */ /* 0x00006400000c000b */
[----:B01----:R-:W-:Y:S01]  /*2de50*/  ENDCOLLECTIVE ;  /* 0x000000000000791b */ /* 0x003fe20003800000 */
.L_x_2160:
[----:B------:R-:W-:Y:S02]  /*2de60*/  ULDC UR4, c[0x0][0xc3c] ;  /* 0x00030f0000047ab9 */ /* 0x000fe40000000800 */
[----:B------:R-:W-:-:S13]  /*2de70*/  ISETP.GE.OR P1, PT, R7, UR4, !P0 ;  /* 0x0000000407007c0c */ /* 0x000fda000c726670 */
[----:B------:R-:W0:Y:S01]  /*2de80*/  @!P1 LDC.64 R2, c[0x0][0xc80] ;  /* 0x00032000ff029b82 */ /* 0x000e220000000a00 */
[----:B------:R-:W-:Y:S01]  /*2de90*/  MOV R17, RZ ;  /* 0x000000ff00117202 */ /* 0x000fe20000000f00 */
        /* <DEDUP_REMOVED lines=9> */
[----:B------:R-:W-:-:S03]  /*2df30*/  ISETP.NE.AND P1, PT, R8, RZ, PT ;  /* 0x000000ff0800720c */ /* 0x000fc60003f25270 */
[----:B------:R-:W-:-:S10]  /*2df40*/  IMAD.MOV.U32 R13, RZ, RZ, R17 ;  /* 0x000000ffff0d7224 */ /* 0x000fd400078e0011 */
[----:B------:R-:W-:Y:S05]  /*2df50*/  WARPSYNC.COLLECTIVE R15, `(.L_x_2161) ;  /* 0x000000000f087348 */ /* 0x000fea0003c00000 */
[----:B------:R0:W1:Y:S02]  /*2df60*/  SHFL.UP P6, R14, R13, R12, R11 ;  /* 0x0400000c0d0e7389 */ /* 0x00006400000c000b */
[----:B01----:R-:W-:Y:S01]  /*2df70*/  ENDCOLLECTIVE ;  /* 0x000000000000791b */ /* 0x003fe20003800000 */
.L_x_2161:
[----:B------:R-:W-:Y:S01]  /*2df80*/  IMAD.MOV.U32 R12, RZ, RZ, 0x2 ;  /* 0x00000002ff0c7424 */ /* 0x000fe200078e00ff */
[----:B------:R-:W-:-:S04]  /*2df90*/  SEL R4, R14, RZ, P1 ;  /* 0x000000ff0e047207 */ /* 0x000fc80000800000 */
[----:B------:R-:W-:-:S05]  /*2dfa0*/  IADD3 R4, R17, R4, RZ ;  /* 0x0000000411047210 */ /* 0x000fca0007ffe0ff */
[----:B------:R-:W-:-:S07]  /*2dfb0*/  IMAD.MOV.U32 R13, RZ, RZ, R4 ;  /* 0x000000ffff0d7224 */ /* 0x000fce00078e0004 */
[----:B------:R-:W-:Y:S05]  /*2dfc0*/  WARPSYNC.COLLECTIVE R15, `(.L_x_2162) ;  /* 0x000000000f087348 */ /* 0x000fea0003c00000 */
[----:B------:R0:W1:Y:S02]  /*2dfd0*/  SHFL.UP P6, R14, R13, R12, R11 ;  /* 0x0400000c0d0e7389 */ /* 0x00006400000c000b */
[----:B01----:R-:W-:Y:S01]  /*2dfe0*/  ENDCOLLECTIVE ;  /* 0x000000000000791b */ /* 0x003fe20003800000 */
.L_x_2162:
[----:B------:R-:W-:Y:S01]  /*2dff0*/  IMAD.MOV.U32 R12, RZ, RZ, 0x4 ;  /* 0x00000004ff0c7424 */ /* 0x000fe200078e00ff */
[----:B------:R-:W-:-:S05]  /*2e000*/  SEL R3, R14, RZ, P2 ;  /* 0x000000ff0e037207 */ /* 0x000fca0001000000 */
[----:B------:R-:W-:-:S05]  /*2e010*/  IMAD.IADD R6, R4, 0x1, R3 ;  /* 0x0000000104067824 */ /* 0x000fca00078e0203 */
[----:B------:R-:W-:-:S07]  /*2e020*/  MOV R13, R6 ;  /* 0x00000006000d7202 */ /* 0x000fce0000000f00 */
[----:B------:R-:W-:Y:S05]  /*2e030*/  WARPSYNC.COLLECTIVE R15, `(.L_x_2163) ;  /* 0x000000000f087348 */ /* 0x000fea0003c00000 */
[----:B------:R0:W1:Y:S02]  /*2e040*/  SHFL.UP P6, R14, R13, R12, R11 ;  /* 0x0400000c0d0e7389 */ /* 0x00006400000c000b */
[----:B01----:R-:W-:Y:S01]  /*2e050*/  ENDCOLLECTIVE ;  /* 0x000000000000791b */ /* 0x003fe20003800000 */
.L_x_2163:
[----:B------:R-:W-:Y:S02]  /*2e060*/  MOV R12, 0x8 ;  /* 0x00000008000c7802 */ /* 0x000fe40000000f00 */
[----:B------:R-:W-:-:S05]  /*2e070*/  SEL R3, R14, RZ, P3 ;  /* 0x000000ff0e037207 */ /* 0x000fca0001800000 */
[----:B------:R-:W-:-:S04]  /*2e080*/  IMAD.IADD R2, R6, 0x1, R3 ;  /* 0x0000000106027824 */ /* 0x000fc800078e0203 */
[----:B------:R-:W-:-:S07]  /*2e090*/  IMAD.MOV.U32 R13, RZ, RZ, R2 ;  /* 0x000000ffff0d7224 */ /* 0x000fce00078e0002 */
[----:B------:R-:W-:Y:S05]  /*2e0a0*/  WARPSYNC.COLLECTIVE R15, `(.L_x_2164) ;  /* 0x000000000f087348 */ /* 0x000fea0003c00000 */
[----:B------:R0:W1:Y:S02]  /*2e0b0*/  SHFL.UP P6, R14, R13, R12, R11 ;  /* 0x0400000c0d0e7389 */ /* 0x00006400000c000b */
[----:B01----:R-:W-:Y:S01]  /*2e0c0*/  ENDCOLLECTIVE ;  /* 0x000000000000791b */ /* 0x003fe20003800000 */
.L_x_2164:
[----:B------:R-:W-:Y:S01]  /*2e0d0*/  IMAD.MOV.U32 R12, RZ, RZ, 0x10 ;  /* 0x00000010ff0c7424 */ /* 0x000fe200078e00ff */
[----:B------:R-:W-:-:S05]  /*2e0e0*/  SEL R3, R14, RZ, P4 ;  /* 0x000000ff0e037207 */ /* 0x000fca0002000000 */
[----:B------:R-:W-:-:S04]  /*2e0f0*/  IMAD.IADD R3, R2, 0x1, R3 ;  /* 0x0000000102037824 */ /* 0x000fc800078e0203 */
[----:B------:R-:W-:-:S07]  /*2e100*/  IMAD.MOV.U32 R13, RZ, RZ, R3 ;  /* 0x000000ffff0d7224 */ /* 0x000fce00078e0003 */
[----:B------:R-:W-:Y:S05]  /*2e110*/  WARPSYNC.COLLECTIVE R15, `(.L_x_2165) ;  /* 0x000000000f087348 */ /* 0x000fea0003c00000 */
[----:B------:R0:W1:Y:S02]  /*2e120*/  SHFL.UP P6, R14, R13, R12, R11 ;  /* 0x0400000c0d0e7389 */ /* 0x00006400000c000b */
[----:B01----:R-:W-:Y:S01]  /*2e130*/  ENDCOLLECTIVE ;  /* 0x000000000000791b */ /* 0x003fe20003800000 */
.L_x_2165:
        /* <DEDUP_REMOVED lines=8> */
.L_x_2166:
[----:B------:R-:W-:Y:S05]  /*2e1c0*/  BRA `(.L_x_2167) ;  /* 0xffffffac00007947 */ /* 0x000fea000383ffff */
.L_x_1987:
[----:B------:R-:W-:Y:S01]  /*2e1d0*/  BSSY B0, `(.L_x_2168) ;  /* 0x0000008000007945 */ /* 0x000fe20003800000 */
[----:B-----5:R-:W-:Y:S01]  /*2e1e0*/  MOV R13, R17 ;  /* 0x00000011000d7202 */ /* 0x020fe20000000f00 */
[----:B------:R-:W-:Y:S02]  /*2e1f0*/  IMAD.MOV.U32 R12, RZ, RZ, 0x1 ;  /* 0x00000001ff0c7424 */ /* 0x000fe400078e00ff */
[----:B------:R-:W-:Y:S02]  /*2e200*/  IMAD.MOV.U32 R11, RZ, RZ, RZ ;  /* 0x000000ffff0b7224 */ /* 0x000fe400078e00ff */
[----:B------:R-:W-:-:S07]  /*2e210*/  IMAD.MOV.U32 R15, RZ, RZ, -0x1 ;  /* 0xffffffffff0f7424 */ /* 0x000fce00078e00ff */
[----:B01----:R-:W-:Y:S05]  /*2e220*/  WARPSYNC.COLLECTIVE R15, `(.L_x_2169) ;  /* 0x000000000f087348 */ /* 0x003fea0003c00000 */
[----:B------:R2:W3:Y:S02]  /*2e230*/  SHFL.UP P6, R14, R13, R12, R11 ;  /* 0x0400000c0d0e7389 */ /* 0x0004e400000c000b */
[----:B0123--:R-:W-:Y:S01]  /*2e240*/  ENDCOLLECTIVE ;  /* 0x000000000000791b */ /* 0x00ffe20003800000 */
.L_x_2169:
[----:B------:R-:W-:Y:S05]  /*2e250*/  BSYNC B0 ;  /* 0x0000000000007941 */ /* 0x000fea0003800000 */
.L_x_2168:
[----:B------:R-:W-:Y:S01]  /*2e260*/  SEL R14, R14, RZ, P1 ;  /* 0x000000ff0e0e7207 */ /* 0x000fe20000800000 */
[----:B------:R-:W-:Y:S02]  /*2e270*/  IMAD.MOV.U32 R12, RZ, RZ, 0x2 ;  /* 0x00000002ff0c7424 */ /* 0x000fe400078e00ff */
[----:B------:R-:W-:Y:S01]  /*2e280*/  IMAD.MOV.U32 R11, RZ, RZ, RZ ;  /* 0x000000ffff0b7224 */ /* 0x000fe200078e00ff */
[----:B------:R-:W-:Y:S01]  /*2e290*/  IADD3 R13, R17, R14, RZ ;  /* 0x0000000e110d7210 */ /* 0x000fe20007ffe0ff */
[----:B------:R-:W-:-:S07]  /*2e2a0*/  IMAD.MOV.U32 R15, RZ, RZ, -0x1 ;  /* 0xffffffffff0f7424 */ /* 0x000fce00078e00ff */
[----:B------:R-:W-:Y:S05]  /*2e2b0*/  WARPSYNC.COLLECTIVE R15, `(.L_x_2170) ;  /* 0x000000000f087348 */ /* 0x000fea0003c00000 */
[----:B------:R0:W1:Y:S02]  /*2e2c0*/  SHFL.UP P6, R14, R13, R12, R11 ;  /* 0x0400000c0d0e7389 */ /* 0x00006400000c000b */
[----:B01----:R-:W-:Y:S01]  /*2e2d0*/  ENDCOLLECTIVE ;  /* 0x000000000000791b */ /* 0x003fe20003800000 */
.L_x_2170:
[----:B------:R-:W-:Y:S01]  /*2e2e0*/  IMAD.MOV.U32 R12, RZ, RZ, 0x4 ;  /* 0x00000004ff0c7424 */ /* 0x000fe200078e00ff */
[----:B------:R-:W-:-:S04]  /*2e2f0*/  SEL R2, R14, RZ, P2 ;  /* 0x000000ff0e027207 */ /* 0x000fc80001000000 */
[----:B------:R-:W-:-:S05]  /*2e300*/  IADD3 R2, R13, R2, RZ ;  /* 0x000000020d027210 */ /* 0x000fca0007ffe0ff */
[----:B------:R-:W-:-:S07]  /*2e310*/  IMAD.MOV.U32 R13, RZ, RZ, R2 ;  /* 0x000000ffff0d7224 */ /* 0x000fce00078e0002 */
[----:B------:R-:W-:Y:S05]  /*2e320*/  WARPSYNC.COLLECTIVE R15, `(.L_x_2171) ;  /* 0x000000000f087348 */ /* 0x000fea0003c00000 */
[----:B------:R0:W1:Y:S02]  /*2e330*/  SHFL.UP P6, R14, R13, R12, R11 ;  /* 0x0400000c0d0e7389 */ /* 0x00006400000c000b */
[----:B01----:R-:W-:Y:S01]  /*2e340*/  ENDCOLLECTIVE ;  /* 0x000000000000791b */ /* 0x003fe20003800000 */
.L_x_2171:
[----:B------:R-:W-:Y:S01]  /*2e350*/  IMAD.MOV.U32 R12, RZ, RZ, 0x8 ;  /* 0x00000008ff0c7424 */ /* 0x000fe200078e00ff */
[----:B------:R-:W-:-:S05]  /*2e360*/  SEL R3, R14, RZ, P3 ;  /* 0x000000ff0e037207 */ /* 0x000fca0001800000 */
[----:B------:R-:W-:-:S05]  /*2e370*/  IMAD.IADD R3, R2, 0x1, R3 ;  /* 0x0000000102037824 */ /* 0x000fca00078e0203 */
[----:B------:R-:W-:-:S07]  /*2e380*/  MOV R13, R3 ;  /* 0x00000003000d7202 */ /* 0x000fce0000000f00 */
[----:B------:R-:W-:Y:S05]  /*2e390*/  WARPSYNC.COLLECTIVE R15, `(.L_x_2172) ;  /* 0x000000000f087348 */ /* 0x000fea0003c00000 */
[----:B------:R0:W1:Y:S02]  /*2e3a0*/  SHFL.UP P6, R14, R13, R12, R11 ;  /* 0x0400000c0d0e7389 */ /* 0x00006400000c000b */
[----:B01----:R-:W-:Y:S01]  /*2e3b0*/  ENDCOLLECTIVE ;  /* 0x000000000000791b */ /* 0x003fe20003800000 */
.L_x_2172:
[----:B------:R-:W-:Y:S02]  /*2e3c0*/  MOV R12, 0x10 ;  /* 0x00000010000c7802 */ /* 0x000fe40000000f00 */
[----:B------:R-:W-:-:S05]  /*2e3d0*/  SEL R4, R14, RZ, P4 ;  /* 0x000000ff0e047207 */ /* 0x000fca0002000000 */
[----:B------:R-:W-:-:S04]  /*2e3e0*/  IMAD.IADD R4, R3, 0x1, R4 ;  /* 0x0000000103047824 */ /* 0x000fc800078e0204 */
[----:B------:R-:W-:-:S07]  /*2e3f0*/  IMAD.MOV.U32 R13, RZ, RZ, R4 ;  /* 0x000000ffff0d7224 */ /* 0x000fce00078e0004 */
[----:B------:R-:W-:Y:S05]  /*2e400*/  WARPSYNC.COLLECTIVE R15, `(.L_x_2173) ;  /* 0x000000000f087348 */ /* 0x000fea0003c00000 */
[----:B------:R0:W1:Y:S02]  /*2e410*/  SHFL.UP P6, R14, R13, R12, R11 ;  /* 0x0400000c0d0e7389 */ /* 0x00006400000c000b */
[----:B01----:R-:W-:Y:S01]  /*2e420*/  ENDCOLLECTIVE ;  /* 0x000000000000791b */ /* 0x003fe20003800000 */
.L_x_2173:
[----:B------:R-:W-:Y:S01]  /*2e430*/  IMAD.MOV.U32 R12, RZ, RZ, 0x1f ;  /* 0x0000001fff0c7424 */ /* 0x000fe200078e00ff */
[----:B------:R-:W-:Y:S02]  /*2e440*/  MOV R11, 0x1f ;  /* 0x0000001f000b7802 */ /* 0x000fe40000000f00 */
[----:B------:R-:W-:-:S05]  /*2e450*/  SEL R3, R14, RZ, P5 ;  /* 0x000000ff0e037207 */ /* 0x000fca0002800000 */
[----:B------:R-:W-:-:S04]  /*2e460*/  IMAD.IADD R2, R4, 0x1, R3 ;  /* 0x0000000104027824 */ /* 0x000fc800078e0203 */
[----:B------:R-:W-:-:S07]  /*2e470*/  IMAD.MOV.U32 R13, RZ, RZ, R2 ;  /* 0x000000ffff0d7224 */ /* 0x000fce00078e0002 */
[----:B------:R-:W-:Y:S05]  /*2e480*/  WARPSYNC.COLLECTIVE R15, `(.L_x_2174) ;  /* 0x000000000f087348 */ /* 0x000fea0003c00000 */
[----:B------:R0:W1:Y:S02]  /*2e490*/  SHFL.IDX P6, R14, R13, R12, R11 ;  /* 0x0000000c0d0e7389 */ /* 0x00006400000c000b */
[----:B01----:R-:W-:Y:S01]  /*2e4a0*/  ENDCOLLECTIVE ;  /* 0x000000000000791b */ /* 0x003fe20003800000 */
.L_x_2174:
[----:B------:R-:W-:Y:S05]  /*2e4b0*/  BRA `(.L_x_2175) ;  /* 0xffffffa800e07947 */ /* 0x000fea000383ffff */
.L_x_1989:
[----:B------:R-:W-:Y:S01]  /*2e4c0*/  BSSY B0, `(.L_x_2176) ;  /* 0x0000006000007945 */ /* 0x000fe20003800000 */
[----:B------:R-:W-:Y:S01]  /*2e4d0*/  PLOP3.LUT P6, PT, P6, PT, PT, 0x8, 0x0 ;  /* 0x000000000000781c */ /* 0x000fe200037ce170 */
[----:B------:R-:W-:-:S12]  /*2e4e0*/  IMAD.MOV.U32 R15, RZ, RZ, -0x1 ;  /* 0xffffffffff0f7424 */ /* 0x000fd800078e00ff */
[----:B01----:R-:W-:Y:S05]  /*2e4f0*/  WARPSYNC.COLLECTIVE R15, `(.L_x_2177) ;  /* 0x000000000f087348 */ /* 0x003fea0003c00000 */
[----:B------:R-:W-:Y:S01]  /*2e500*/  VOTE.ANY R14, PT, P6 ;  /* 0x00000000000e7806 */ /* 0x000fe200030e0100 */
[----:B01----:R-:W-:Y:S06]  /*2e510*/  ENDCOLLECTIVE ;  /* 0x000000000000791b */ /* 0x003fec0003800000 */
.L_x_2177:
[----:B------:R-:W-:Y:S05]  /*2e520*/  BSYNC B0 ;  /* 0x0000000000007941 */ /* 0x000fea0003800000 */
.L_x_2176:
[----:B------:R-:W-:Y:S02]  /*2e530*/  IMAD.MOV.U32 R3, RZ, RZ, R14 ;  /* 0x000000ffff037224 */ /* 0x000fe400078e000e */
[----:B------:R-:W-:Y:S02]  /*2e540*/  IMAD.MOV.U32 R13, RZ, RZ, R17 ;  /* 0x000000ffff0d7224 */ /* 0x000fe400078e0011 */
[----:B------:R-:W0:Y:S01]  /*2e550*/  POPC R6, R3 ;  /* 0x0000000300067309 */ /* 0x000e220000000000 */
[----:B------:R-:W-:Y:S02]  /*2e560*/  IMAD.MOV.U32 R11, RZ, RZ, 0x1f ;  /* 0x0000001fff0b7424 */ /* 0x000fe400078e00ff */
[----:B------:R-:W-:Y:S01]  /*2e570*/  IMAD.MOV.U32 R15, RZ, RZ, -0x1 ;  /* 0xffffffffff0f7424 */ /* 0x000fe200078e00ff */
[----:B0-----:R-:W-:-:S07]  /*2e580*/  MOV R12, R6 ;  /* 0x00000006000c7202 */ /* 0x001fce0000000f00 */
[----:B------:R-:W-:Y:S05]  /*2e590*/  WARPSYNC.COLLECTIVE R15, `(.L_x_2178) ;  /* 0x000000000f087348 */ /* 0x000fea0003c00000 */
[----:B------:R0:W1:Y:S02]  /*2e5a0*/  SHFL.IDX P6, R14, R13, R12, R11 ;  /* 0x0000000c0d0e7389 */ /* 0x00006400000c000b */
[----:B01----:R-:W-:Y:S01]  /*2e5b0*/  ENDCOLLECTIVE ;  /* 0x000000000000791b */ /* 0x003fe20003800000 */
.L_x_2178:
[----:B------:R-:W-:Y:S01]  /*2e5c0*/  IMAD.MOV.U32 R17, RZ, RZ, R14 ;  /* 0x000000ffff117224 */ /* 0x000fe200078e000e */
[----:B------:R-:W-:Y:S06]  /*2e5d0*/  BRA `(.L_x_2179) ;  /* 0xffffffa800d07947 */ /* 0x000fec000383ffff */
.L_x_1991:
[----:B------:R-:W-:Y:S01]  /*2e5e0*/  BSSY B0, `(.L_x_2180) ;  /* 0x0000007000007945 */ /* 0x000fe20003800000 */
[----:B------:R-:W-:Y:S01]  /*2e5f0*/  MOV R13, R2 ;  /* 0x00000002000d7202 */ /* 0x000fe20000000f00 */
[----:B------:R-:W-:Y:S02]  /*2e600*/  IMAD.MOV.U32 R11, RZ, RZ, 0x1f ;  /* 0x0000001fff0b7424 */ /* 0x000fe400078e00ff */
[----:B------:R-:W-:-:S07]  /*2e610*/  IMAD.MOV.U32 R15, RZ, RZ, -0x1 ;  /* 0xffffffffff0f7424 */ /* 0x000fce00078e00ff */
[----:B0123--:R-:W-:Y:S05]  /*2e620*/  WARPSYNC.COLLECTIVE R15, `(.L_x_2181) ;  /* 0x000000000f087348 */ /* 0x00ffea0003c00000 */
[----:B------:R4:W0:Y:S02]  /*2e630*/  SHFL.IDX P6, R14, R13, R12, R11 ;  /* 0x0000000c0d0e7389 */ /* 0x00082400000c000b */
[----:B01234-:R-:W-:Y:S01]  /*2e640*/  ENDCOLLECTIVE ;  /* 0x000000000000791b */ /* 0x01ffe20003800000 */
.L_x_2181:
[----:B------:R-:W-:Y:S05]  /*2e650*/  BSYNC B0 ;  /* 0x0000000000007941 */ /* 0x000fea0003800000 */
.L_x_2180:
[----:B------:R-:W-:Y:S05]  /*2e660*/  BRA `(.L_x_1990) ;  /* 0xffffffa800c87947 */ /* 0x000fea000383ffff */
.L_x_1995:
[----:B0-----:R0:W3:Y:S02]  /*2e670*/  SYNCS.PHASECHK.TRANS64.TRYWAIT P0, [R5+URZ+0x30820], R0 ;  /* 0x03082000050075a7 */ /* 0x0010e4000800017f */
[----:B---3--:R-:W-:Y:S05]  /*2e680*/  @!P0 NANOSLEEP.SYNCS 0x989680 ;  /* 0x009896800000895d */ /* 0x008fea0003900000 */
[----:B------:R-:W3:Y:S02]  /*2e690*/  @!P0 SYNCS.PHASECHK.TRANS64 P0, [R5+URZ+0x30820], R0 ;  /* 0x03082000050085a7 */ /* 0x000ee4000800007f */
[----:B---3--:R-:W-:Y:S05]  /*2e6a0*/  @!P0 BRA `(.L_x_1995) ;  /* 0xfffffffc00f08947 */ /* 0x008fea000383ffff */
[----:B------:R-:W-:Y:S05]  /*2e6b0*/  BRA `(.L_x_2182) ;  /* 0xffffffb000407947 */ /* 0x000fea000383ffff */
.L_x_1996:
[----:B------:R-:W3:Y:S01]  /*2e6c0*/  S2R R2, SR_TID.X ;  /* 0x0000000000027919 */ /* 0x000ee20000002100 */
[----:B------:R-:W-:Y:S01]  /*2e6d0*/  BSSY B0, `(.L_x_2183) ;  /* 0x000000a000007945 */ /* 0x000fe20003800000 */
[----:B------:R-:W-:Y:S01]  /*2e6e0*/  IMAD.MOV.U32 R12, RZ, RZ, RZ ;  /* 0x000000ffff0c7224 */ /* 0x000fe200078e00ff */
[----:B------:R-:W-:Y:S01]  /*2e6f0*/  MOV R15, 0xffffffff ;  /* 0xffffffff000f7802 */ /* 0x000fe20000000f00 */
[----:B------:R-:W-:Y:S01]  /*2e700*/  IMAD.MOV.U32 R11, RZ, RZ, 0x1f ;  /* 0x0000001fff0b7424 */ /* 0x000fe200078e00ff */
[----:B---3--:R-:W-:-:S04]  /*2e710*/  SHF.R.U32.HI R2, RZ, 0x5, R2 ;  /* 0x00000005ff027819 */ /* 0x008fc80000011602 */
[----:B------:R-:W-:-:S04]  /*2e720*/  LOP3.LUT R2, R2, 0x3, RZ, 0xc0, !PT ;  /* 0x0000000302027812 */ /* 0x000fc800078ec0ff */
[----:B------:R-:W-:-:S07]  /*2e730*/  MOV R13, R2 ;  /* 0x00000002000d7202 */ /* 0x000fce0000000f00 */
[----:B012---:R-:W-:Y:S05]  /*2e740*/  WARPSYNC.COLLECTIVE R15, `(.L_x_2184) ;  /* 0x000000000f087348 */ /* 0x007fea0003c00000 */
[----:B------:R3:W4:Y:S02]  /*2e750*/  SHFL.IDX P6, R14, R13, R12, R11 ;  /* 0x0000000c0d0e7389 */ /* 0x00072400000c000b */
[----:B01234-:R-:W-:Y:S01]  /*2e760*/  ENDCOLLECTIVE ;  /* 0x000000000000791b */ /* 0x01ffe20003800000 */
.L_x_2184:
[----:B------:R-:W-:Y:S05]  /*2e770*/  BSYNC B0 ;  /* 0x0000000000007941 */ /* 0x000fea0003800000 */
.L_x_2183:
[----:B------:R-:W-:Y:S05]  /*2e780*/  BRA `(.L_x_2185) ;  /* 0xffffffb000287947 */ /* 0x000fea000383ffff */
.L_x_1997:
[----:B------:R-:W-:Y:S01]  /*2e790*/  BSSY B0, `(.L_x_2186) ;  /* 0x0000006000007945 */ /* 0x000fe20003800000 */
[----:B------:R-:W-:-:S07]  /*2e7a0*/  IMAD.MOV.U32 R15, RZ, RZ, -0x1 ;  /* 0xffffffffff0f7424 */ /* 0x000fce00078e00ff */
[----:B012---:R-:W-:Y:S05]  /*2e7b0*/  WARPSYNC.COLLECTIVE R15, `(.L_x_2187) ;  /* 0x000000000f0c7348 */ /* 0x007fea0003c00000 */
[----:B------:R-:W-:Y:S02]  /*2e7c0*/  ELECT P6, UR62, PT ;  /* 0x00000000003e782f */ /* 0x000fe400038c0000 */
[----:B------:R-:W-:Y:S01]  /*2e7d0*/  MOV R14, UR62 ;  /* 0x0000003e000e7c02 */ /* 0x000fe20008000f00 */
[----:B012---:R-:W-:Y:S10]  /*2e7e0*/  ENDCOLLECTIVE ;  /* 0x000000000000791b */ /* 0x007ff40003800000 */
.L_x_2187:
[----:B------:R-:W-:Y:S05]  /*2e7f0*/  BSYNC B0 ;  /* 0x0000000000007941 */ /* 0x000fea0003800000 */
.L_x_2186:
[----:B------:R-:W-:Y:S05]  /*2e800*/  BRA `(.L_x_2188) ;  /* 0xffffffb0001c7947 */ /* 0x000fea000383ffff */
.L_x_1999:
[----:B0-----:R0:W3:Y:S02]  /*2e810*/  SYNCS.PHASECHK.TRANS64.TRYWAIT P1, [R3+URZ+0x30840], R2 ;  /* 0x03084002030075a7 */ /* 0x0010e4000802017f */
[----:B---3--:R-:W-:Y:S05]  /*2e820*/  @!P1 NANOSLEEP.SYNCS 0x989680 ;  /* 0x009896800000995d */ /* 0x008fea0003900000 */
[----:B------:R-:W3:Y:S02]  /*2e830*/  @!P1 SYNCS.PHASECHK.TRANS64 P1, [R3+URZ+0x30840], R2 ;  /* 0x03084002030095a7 */ /* 0x000ee4000802007f */
[----:B---3--:R-:W-:Y:S05]  /*2e840*/  @!P1 BRA `(.L_x_1999) ;  /* 0xfffffffc00f09947 */ /* 0x008fea000383ffff */
[----:B------:R-:W-:Y:S05]  /*2e850*/  BRA `(.L_x_2189) ;  /* 0xffffffb0003c7947 */ /* 0x000fea000383ffff */
.L_x_2001:
[----:B---3--:R3:W4:Y:S02]  /*2e860*/  SYNCS.PHASECHK.TRANS64.TRYWAIT P1, [R25+URZ+0x30840], R0 ;  /* 0x03084000190075a7 */ /* 0x008724000802017f */
[----:B----4-:R-:W-:Y:S05]  /*2e870*/  @!P1 NANOSLEEP.SYNCS 0x989680 ;  /* 0x009896800000995d */ /* 0x010fea0003900000 */
[----:B------:R-:W4:Y:S02]  /*2e880*/  @!P1 SYNCS.PHASECHK.TRANS64 P1, [R25+URZ+0x30840], R0 ;  /* 0x03084000190095a7 */ /* 0x000f24000802007f */
[----:B----4-:R-:W-:Y:S05]  /*2e890*/  @!P1 BRA `(.L_x_2001) ;  /* 0xfffffffc00f09947 */ /* 0x010fea000383ffff */
[----:B------:R-:W-:Y:S05]  /*2e8a0*/  BRA `(.L_x_2190) ;  /* 0xffffffb000487947 */ /* 0x000fea000383ffff */
.L_x_2003:
[----:B----4-:R4:W0:Y:S02]  /*2e8b0*/  SYNCS.PHASECHK.TRANS64.TRYWAIT P1, [R3+URZ+0x30860], R2 ;  /* 0x03086002030075a7 */ /* 0x010824000802017f */
[----:B0-----:R-:W-:Y:S05]  /*2e8c0*/  @!P1 NANOSLEEP.SYNCS 0x989680 ;  /* 0x009896800000995d */ /* 0x001fea0003900000 */
[----:B------:R-:W0:Y:S02]  /*2e8d0*/  @!P1 SYNCS.PHASECHK.TRANS64 P1, [R3+URZ+0x30860], R2 ;  /* 0x03086002030095a7 */ /* 0x000e24000802007f */
[----:B0-----:R-:W-:Y:S05]  /*2e8e0*/  @!P1 BRA `(.L_x_2003) ;  /* 0xfffffffc00f09947 */ /* 0x001fea000383ffff */
[----:B------:R-:W-:Y:S05]  /*2e8f0*/  BRA `(.L_x_2191) ;  /* 0xffffffb000447947 */ /* 0x000fea000383ffff */
.L_x_2192:
        /* <DEDUP_REMOVED lines=16> */
.L_x_15843:


//--------------------- .text._ZN7cutlass13device_kernelIN5flash11enable_sm90INS1_16FlashAttnFwdSm90INS1_25CollectiveMainloopFwdSm90ILi2EN4cute5tupleIJNS5_1CILi1EEES8_S8_EEENS6_IJNS7_ILi128EEENS7_ILi80EEENS7_ILi256EEEEEELi256ENS_6half_tEfNS_4arch4Sm90ELb1ELb0ELb1ELb0ELb1ELb0ELb0ELb1ELb1ELb1ELb0ELb0EEENS1_21CollectiveEpilogueFwdINS6_IJSA_SC_SB_EEES9_SE_SG_Li256ELb0ELb1ELb0ELb0EEENS1_30DynamicPersistentTileSchedulerILi256ELi128ELb0ELb1ELb1EEEEEEEEEvNT_6ParamsE --------------------------
	.section	.text._ZN7cutlass13device_kernelIN5flash11enable_sm90INS1_16FlashAttnFwdSm90INS1_25CollectiveMainloopFwdSm90ILi2EN4cute5tupleIJNS5_1CILi1EEES8_S8_EEENS6_IJNS7_ILi128EEENS7_ILi80EEENS7_ILi256EEEEEELi256ENS_6half_tEfNS_4arch4Sm90ELb1ELb0ELb1ELb0ELb1ELb0ELb0ELb1ELb1ELb1ELb0ELb0EEENS1_21CollectiveEpilogueFwdINS6_IJSA_SC_SB_EEES9_SE_SG_Li256ELb0ELb1ELb0ELb0EEENS1_30DynamicPersistentTileSchedulerILi256ELi128ELb0ELb1ELb1EEEEEEEEEvNT_6ParamsE,"ax",@progbits
	.align	128
.text._ZN7cutlass13device_kernelIN5flash11enable_sm90INS1_16FlashAttnFwdSm90INS1_25CollectiveMainloopFwdSm90ILi2EN4cute5tupleIJNS5_1CILi1EEES8_S8_EEENS6_IJNS7_ILi128EEENS7_ILi80EEENS7_ILi256EEEEEELi256ENS_6half_tEfNS_4arch4Sm90ELb1ELb0ELb1ELb0ELb1ELb0ELb0ELb1ELb1ELb1ELb0ELb0EEENS1_21CollectiveEpilogueFwdINS6_IJSA_SC_SB_EEES9_SE_SG_Li256ELb0ELb1ELb0ELb0EEENS1_30DynamicPersistentTileSchedulerILi256ELi128ELb0ELb1ELb1EEEEEEEEEvNT_6ParamsE:
        .type           _ZN7cutlass13device_kernelIN5flash11enable_sm90INS1_16FlashAttnFwdSm90INS1_25CollectiveMainloopFwdSm90ILi2EN4cute5tupleIJNS5_1CILi1EEES8_S8_EEENS6_IJNS7_ILi128EEENS7_ILi80EEENS7_ILi256EEEEEELi256ENS_6half_tEfNS_4arch4Sm90ELb1ELb0ELb1ELb0ELb1ELb0ELb0ELb1ELb1ELb1ELb0ELb0EEENS1_21CollectiveEpilogueFwdINS6_IJSA_SC_SB_EEES9_SE_SG_Li256ELb0ELb1ELb0ELb0EEENS1_30DynamicPersistentTileSchedulerILi256ELi128ELb0ELb1ELb1EEEEEEEEEvNT_6ParamsE,@function
        .size           _ZN7cutlass13device_kernelIN5flash11enable_sm90INS1_16FlashAttnFwdSm90INS1_25CollectiveMainloopFwdSm90ILi2EN4cute5tupleIJNS5_1CILi1EEES8_S8_EEENS6_IJNS7_ILi128EEENS7_ILi80EEENS7_ILi256EEEEEELi256ENS_6half_tEfNS_4arch4Sm90ELb1ELb0ELb1ELb0ELb1ELb0ELb0ELb1ELb1ELb1ELb0ELb0EEENS1_21CollectiveEpilogueFwdINS6_IJSA_SC_SB_EEES9_SE_SG_Li256ELb0ELb1ELb0ELb0EEENS1_30DynamicPersistentTileSchedulerILi256ELi128ELb0ELb1ELb1EEEEEEEEEvNT_6ParamsE,(.L_x_15844 - _ZN7cutlass13device_kernelIN5flash11enable_sm90INS1_16FlashAttnFwdSm90INS1_25CollectiveMainloopFwdSm90ILi2EN4cute5tupleIJNS5_1CILi1EEES8_S8_EEENS6_IJNS7_ILi128EEENS7_ILi80EEENS7_ILi256EEEEEELi256ENS_6half_tEfNS_4arch4Sm90ELb1ELb0ELb1ELb0ELb1ELb0ELb0ELb1ELb1ELb1ELb0ELb0EEENS1_21CollectiveEpilogueFwdINS6_IJSA_SC_SB_EEES9_SE_SG_Li256ELb0ELb1ELb0ELb0EEENS1_30DynamicPersistentTileSchedulerILi256ELi128ELb0ELb1ELb1EEEEEEEEEvNT_6ParamsE)
        .other          _ZN7cutlass13device_kernelIN5flash11enable_sm90INS1_16FlashAttnFwdSm90INS1_25CollectiveMainloopFwdSm90ILi2EN4cute5tupleIJNS5_1CILi1EEES8_S8_EEENS6_IJNS7_ILi128EEENS7_ILi80EEENS7_ILi256EEEEEELi256ENS_6half_tEfNS_4arch4Sm90ELb1ELb0ELb1ELb0ELb1ELb0ELb0ELb1ELb1ELb1ELb0ELb0EEENS1_21CollectiveEpilogueFwdINS6_IJSA_SC_SB_EEES9_SE_SG_Li256ELb0ELb1ELb0ELb0EEENS1_30DynamicPersistentTileSchedulerILi256ELi128ELb0ELb1ELb1EEEEEEEEEvNT_6ParamsE,@"STO_CUDA_ENTRY STV_DEFAULT"
_ZN7cutlass13device_kernelIN5flash11enable_sm90INS1_16FlashAttnFwdSm90INS1_25CollectiveMainloopFwdSm90ILi2EN4cute5tupleIJNS5_1CILi1EEES8_S8_EEENS6_IJNS7_ILi128EEENS7_ILi80EEENS7_ILi256EEEEEELi256ENS_6half_tEfNS_4arch4Sm90ELb1ELb0ELb1ELb0ELb1ELb0ELb0ELb1ELb1ELb1ELb0ELb0EEENS1_21CollectiveEpilogueFwdINS6_IJSA_SC_SB_EEES9_SE_SG_Li256ELb0ELb1ELb0ELb0EEENS1_30DynamicPersistentTileSchedulerILi256ELi128ELb0ELb1ELb1EEEEEEEEEvNT_6ParamsE:
        /* <DEDUP_REMOVED lines=45> */
.L_x_2193:
        /* <DEDUP_REMOVED lines=22> */
.L_x_2194:
        /* <DEDUP_REMOVED lines=18> */
.L_x_2195:
        /* <DEDUP_REMOVED lines=22> */
.L_x_2196:
        /* <DEDUP_REMOVED lines=23> */
.L_x_2197:
        /* <DEDUP_REMOVED lines=10> */
.L_x_2199:
        /* <DEDUP_REMOVED lines=10> */
[----:B------:R-:W2:Y:S01]  /*0960*/  LDL R3, [R1+0x4] ;  /* 0x0000040001037983 */ /* 0x000ea20000100800 */
[----:B------:R-:W-:Y:S01]  /*0970*/  UMOV UR36, URZ ;  /* 0x0000003f00247c82 */ /* 0x000fe20008000000 */
[----:B0-----:R-:W0:Y:S02]  /*0980*/  S2R R2, SR_TID.X ;  /* 0x0000000000027919 */ /* 0x001e240000002100 */
[----:B0-----:R-:W-:-:S05]  /*0990*/  VIADD R12, R2, 0xffffff80 ;  /* 0xffffff80020c7836 */ /* 0x001fca0000000000 */
[----:B------:R-:W-:-:S04]  /*09a0*/  SHF.R.S32.HI R0, RZ, 0x1f, R12 ;  /* 0x0000001fff007819 */ /* 0x000fc8000001140c */
[CC--:B------:R-:W-:Y:S02]  /*09b0*/  LEA.HI R2, R0.reuse, R12.reuse, RZ, 0x7 ;  /* 0x0000000c00027211 */ /* 0x0c0fe400078f38ff */
[-C--:B------:R-:W-:Y:S02]  /*09c0*/  LEA.HI R4, R0, R12.reuse, RZ, 0x5 ;  /* 0x0000000c00047211 */ /* 0x080fe400078f28ff */
[----:B------:R-:W-:Y:S02]  /*09d0*/  LOP3.LUT R224, R2, 0xffffff80, RZ, 0xc0, !PT ;  /* 0xffffff8002e07812 */ /* 0x000fe400078ec0ff */
[----:B------:R-:W-:Y:S01]  /*09e0*/  LEA.HI R11, R0, R12, RZ, 0x2 ;  /* 0x0000000c000b7211 */ /* 0x000fe200078f10ff */
[----:B------:R-:W-:Y:S01]  /*09f0*/  IMAD.SHL.U32 R5, R4, 0x20, RZ ;  /* 0x0000002004057824 */ /* 0x000fe200078e00ff */
[----:B------:R-:W-:Y:S01]  /*0a00*/  SHF.R.S32.HI R225, RZ, 0x7, R2 ;  /* 0x00000007ffe17819 */ /* 0x000fe20000011402 */
[----:B------:R-:W-:Y:S01]  /*0a10*/  IMAD.IADD R224, R12, 0x1, -R224 ;  /* 0x000000010ce07824 */ /* 0x000fe200078e0ae0 */
[----:B------:R-:W-:-:S02]  /*0a20*/  LOP3.LUT R11, R11, 0xfffffffc, RZ, 0xc0, !PT ;  /* 0xfffffffc0b0b7812 */ /* 0x000fc400078ec0ff */
[----:B------:R-:W-:Y:S02]  /*0a30*/  LOP3.LUT R5, R5, 0xfffffc00, RZ, 0xc0, !PT ;  /* 0xfffffc0005057812 */ /* 0x000fe400078ec0ff */
[----:B------:R-:W-:Y:S01]  /*0a40*/  SHF.R.S32.HI R7, RZ, 0x1f, R224 ;  /* 0x0000001fff077819 */ /* 0x000fe200000114e0 */
[----:B------:R-:W-:Y:S01]  /*0a50*/  IMAD.IADD R11, R12, 0x1, -R11 ;  /* 0x000000010c0b7824 */ /* 0x000fe200078e0a0b */
[----:B------:R-:W-:Y:S02]  /*0a60*/  LEA.HI R2, R2, R225, RZ, 0x1 ;  /* 0x000000e102027211 */ /* 0x000fe400078f08ff */
[CC--:B------:R-:W-:Y:S02]  /*0a70*/  LEA.HI R8, R7.reuse, R224.reuse, RZ, 0x2 ;  /* 0x000000e007087211 */ /* 0x0c0fe400078f10ff */
[----:B------:R-:W-:Y:S02]  /*0a80*/  LEA.HI R7, R7, R224, RZ, 0x5 ;  /* 0x000000e007077211 */ /* 0x000fe400078f28ff */
[----:B------:R-:W-:-:S02]  /*0a90*/  SHF.R.S32.HI R9, RZ, 0x2, R8 ;  /* 0x00000002ff097819 */ /* 0x000fc40000011408 */
[----:B------:R-:W-:Y:S02]  /*0aa0*/  SHF.R.S32.HI R10, RZ, 0x1f, R8 ;  /* 0x0000001fff0a7819 */ /* 0x000fe40000011408 */
[----:B------:R-:W-:Y:S02]  /*0ab0*/  SHF.R.S32.HI R7, RZ, 0x5, R7 ;  /* 0x00000005ff077819 */ /* 0x000fe40000011407 */
[----:B------:R-:W-:Y:S02]  /*0ac0*/  LEA.HI R10, R10, R9, RZ, 0x3 ;  /* 0x000000090a0a7211 */ /* 0x000fe400078f18ff */
[----:B------:R-:W-:Y:S02]  /*0ad0*/  LOP3.LUT R2, R2, 0x3fffffe, RZ, 0xc0, !PT ;  /* 0x03fffffe02027812 */ /* 0x000fe400078ec0ff */
[----:B------:R-:W-:Y:S02]  /*0ae0*/  LOP3.LUT R10, R10, 0xfffffff8, RZ, 0xc0, !PT ;  /* 0xfffffff80a0a7812 */ /* 0x000fe400078ec0ff */
[----:B------:R-:W-:-:S03]  /*0af0*/  IADD3 R2, R225, -R2, RZ ;  /* 0x80000002e1027210 */ /* 0x000fc60007ffe0ff */
[----:B------:R-:W-:-:S04]  /*0b00*/  IMAD.IADD R10, R9, 0x1, -R10 ;  /* 0x00000001090a7824 */ /* 0x000fc800078e0a0a */
[----:B------:R-:W-:-:S04]  /*0b10*/  IMAD R7, R7, 0x10, R10 ;  /* 0x0000001007077824 */ /* 0x000fc800078e020a */
[----:B------:R-:W-:Y:S01]  /*0b20*/  IMAD R226, R2, 0x40, R7 ;  /* 0x0000004002e27824 */ /* 0x000fe200078e0207 */
[----:B--2---:R-:W-:Y:S02]  /*0b30*/  R2UR UR5, R3 ;  /* 0x00000000030572ca */ /* 0x004fe400000e0000 */
[CC--:B------:R-:W-:Y:S02]  /*0b40*/  LEA.HI R3, R0.reuse, R12.reuse, RZ, 0x4 ;  /* 0x0000000c00037211 */ /* 0x0c0fe400078f20ff */
[----:B------:R-:W-:Y:S02]  /*0b50*/  LEA.HI R0, R0, R12, RZ, 0x3 ;  /* 0x0000000c00007211 */ /* 0x000fe400078f18ff */
[----:B------:R-:W-:Y:S02]  /*0b60*/  SHF.R.S32.HI R6, RZ, 0x4, R3 ;  /* 0x00000004ff067819 */ /* 0x000fe40000011403 */
[C---:B------:R-:W-:Y:S02]  /*0b70*/  LOP3.LUT R4, R3.reuse, 0x3fffff0, RZ, 0xc0, !PT ;  /* 0x03fffff003047812 */ /* 0x040fe400078ec0ff */
[----:B------:R-:W-:-:S02]  /*0b80*/  LEA.HI R3, R3, R6, RZ, 0x1 ;  /* 0x0000000603037211 */ /* 0x000fc400078f08ff */
[----:B------:R-:W-:Y:S01]  /*0b90*/  IADD3 R4, R12, -R4, RZ ;  /* 0x800000040c047210 */ /* 0x000fe20007ffe0ff */
[----:B------:R-:W-:Y:S01]  /*0ba0*/  ULOP3.LUT UR6, UR5, 0x1, URZ, 0xfc, !UPT ;  /* 0x0000000105067892 */ /* 0x000fe2000f8efc3f */
[----:B------:R-:W-:Y:S02]  /*0bb0*/  LOP3.LUT R219, R0, 0xfffffff8, RZ, 0xc0, !PT ;  /* 0xfffffff800db7812 */ /* 0x000fe400078ec0ff */
[----:B------:R-:W-:Y:S01]  /*0bc0*/  LOP3.LUT R3, R3, 0x1ffffffe, RZ, 0xc0, !PT ;  /* 0x1ffffffe03037812 */ /* 0x000fe200078ec0ff */
[----:B------:R-:W-:Y:S01]  /*0bd0*/  IMAD R4, R4, 0x40, R5 ;  /* 0x0000004004047824 */ /* 0x000fe200078e0205 */
[----:B------:R-:W-:Y:S01]  /*0be0*/  LEA.HI R5, R11, R11, RZ, 0x1 ;  /* 0x0000000b0b057211 */ /* 0x000fe200078f08ff */
[----:B------:R-:W-:Y:S01]  /*0bf0*/  IMAD.IADD R219, R12, 0x1, -R219 ;  /* 0x000000010cdb7824 */ /* 0x000fe200078e0adb */
[----:B------:R-:W-:Y:S01]  /*0c00*/  MOV R2, UR6 ;  /* 0x0000000600027c02 */ /* 0x000fe20008000f00 */
[----:B------:R-:W-:Y:S01]  /*0c10*/  IMAD.IADD R3, R6, 0x1, -R3 ;  /* 0x0000000106037824 */ /* 0x000fe200078e0a03 */
[----:B------:R-:W-:Y:S01]  /*0c20*/  LOP3.LUT R6, R5, 0x1ffffffe, RZ, 0xc0, !PT ;  /* 0x1ffffffe05067812 */ /* 0x000fe200078ec0ff */
[----:B------:R-:W-:Y:S01]  /*0c30*/  IMAD.SHL.U32 R22, R219, 0x8, RZ ;  /* 0x00000008db167824 */ /* 0x000fe200078e00ff */
[----:B------:R-:W-:Y:S01]  /*0c40*/  UMOV UR5, URZ ;  /* 0x0000003f00057c82 */ /* 0x000fe20008000000 */
[----:B------:R-:W-:Y:S01]  /*0c50*/  IMAD R227, R3, 0x8, R4 ;  /* 0x0000000803e37824 */ /* 0x000fe200078e0204 */
[----:B------:R-:W-:Y:S01]  /*0c60*/  LOP3.LUT R3, R8, 0x7ffffffc, RZ, 0xc0, !PT ;  /* 0x7ffffffc08037812 */ /* 0x000fe200078ec0ff */
[----:B------:R-:W-:Y:S01]  /*0c70*/  IMAD.IADD R215, R11, 0x1, -R6 ;  /* 0x000000010bd77824 */ /* 0x000fe200078e0a06 */
[----:B------:R-:W-:Y:S01]  /*0c80*/  SHF.R.S32.HI R222, RZ, 0x3, R0 ;  /* 0x00000003ffde7819 */ /* 0x000fe20000011400 */
[C---:B------:R-:W-:Y:S01]  /*0c90*/  VIADD R217, R22.reuse, 0x40 ;  /* 0x0000004016d97836 */ /* 0x040fe20000000000 */
[----:B------:R-:W-:Y:S01]  /*0ca0*/  SHF.R.S32.HI R0, RZ, 0x1f, R22 ;  /* 0x0000001fff007819 */ /* 0x000fe20000011416 */
[C---:B------:R-:W-:Y:S01]  /*0cb0*/  VIADD R216, R22.reuse, 0x80 ;  /* 0x0000008016d87836 */ /* 0x040fe20000000000 */
[----:B------:R0:W-:Y:S01]  /*0cc0*/  STL [R1], R2 ;  /* 0x0000000201007387 */ /* 0x0001e20000100800 */
[----:B------:R-:W-:Y:S01]  /*0cd0*/  VIADD R218, R22, 0xc0 ;  /* 0x000000c016da7836 */ /* 0x000fe20000000000 */
[----:B------:R-:W-:Y:S01]  /*0ce0*/  SHF.R.S32.HI R4, RZ, 0x1f, R217 ;  /* 0x0000001fff047819 */ /* 0x000fe200000114d9 */
[----:B------:R-:W-:Y:S01]  /*0cf0*/  IMAD.U32 R223, RZ, RZ, UR5 ;  /* 0x00000005ffdf7e24 */ /* 0x000fe2000f8e00ff */
[----:B------:R-:W-:Y:S01]  /*0d00*/  LEA R215, R215, R226, 0x3 ;  /* 0x000000e2d7d77211 */ /* 0x000fe200078e18ff */
[----:B------:R-:W-:Y:S01]  /*0d10*/  IMAD.IADD R214, R224, 0x1, -R3 ;  /* 0x00000001e0d67824 */ /* 0x000fe200078e0a03 */
[----:B------:R-:W-:Y:S01]  /*0d20*/  SHF.R.S32.HI R0, RZ, 0x1f, R218 ;  /* 0x0000001fff007819 */ /* 0x000fe200000114da */
[----:B------:R-:W-:Y:S01]  /*0d30*/  IMAD.U32 R17, RZ, RZ, UR5 ;  /* 0x00000005ff117e24 */ /* 0x000fe2000f8e00ff */
[----:B0-----:R-:W-:-:S07]  /*0d40*/  SHF.R.S32.HI R2, RZ, 0x1f, R216 ;  /* 0x0000001fff027819 */ /* 0x001fce00000114d8 */
.L_x_2256:
        /* <DEDUP_REMOVED lines=21> */
.L_x_2200:
[----:B------:R-:W-:Y:S01]  /*0ea0*/  ULDC UR8, c[0x0][0xc54] ;  /* 0x0003150000087ab9 */ /* 0x000fe20000000800 */
[----:B------:R-:W-:Y:S01]  /*0eb0*/  UMOV UR4, UR9 ;  /* 0x0000000900047c82 */ /* 0x000fe20008000000 */
[----:B------:R-:W-:-:S11]  /*0ec0*/  UISETP.NE.AND UP0, UPT, UR8, 0x1, UPT ;  /* 0x000000010800788c */ /* 0x000fd6000bf05270 */
[----:B------:R-:W-:Y:S02]  /*0ed0*/  @UP0 ULDC.64 UR10, c[0x0][0xc58] ;  /* 0x00031600000a0ab9 */ /* 0x000fe40000000a00 */
[----:B------:R-:W-:-:S04]  /*0ee0*/  UIMAD.WIDE.U32 UR6, UR9, UR10, URZ ;  /* 0x0000000a090672a5 */ /* 0x000fc8000f8e003f */
[----:B------:R-:W-:-:S04]  /*0ef0*/  @UP0 USHF.R.U32.HI UR4, URZ, UR11, UR7 ;  /* 0x0000000b3f040299 */ /* 0x000fc80008011607 */
[----:B------:R-:W-:-:S12]  /*0f00*/  UIMAD UR6, UR4, UR8, URZ ;  /* 0x00000008040672a4 */ /* 0x000fd8000f8e023f */
.L_x_2201:
[----:B------:R-:W-:Y:S01]  /*0f10*/  ULDC.64 UR10, c[0x0][0x418] ;  /* 0x00010600000a7ab9 */ /* 0x000fe20000000a00 */
[----:B------:R-:W-:Y:S01]  /*0f20*/  ULOP3.LUT UR4, URZ, UR4, URZ, 0x33, !UPT ;  /* 0x000000043f047292 */ /* 0x000fe2000f8e333f */
[----:B------:R-:W-:Y:S01]  /*0f30*/  PLOP3.LUT P0, PT, PT, PT, PT, 0x80, 0x0 ;  /* 0x000000000000781c */ /* 0x000fe20003f0f070 */
[----:B------:R-:W-:Y:S01]  /*0f40*/  UISETP.NE.U32.AND UP0, UPT, UR10, URZ, UPT ;  /* 0x0000003f0a00728c */ /* 0x000fe2000bf05070 */
[----:B------:R-:W-:Y:S01]  /*0f50*/  CS2R R2, SRZ ;  /* 0x0000000000027805 */ /* 0x000fe2000001ff00 */
[----:B------:R-:W-:Y:S01]  /*0f60*/  UIADD3 UR10, UR9, -UR6, URZ ;  /* 0x80000006090a7290 */ /* 0x000fe2000fffe03f */
[----:B------:R-:W-:Y:S01]  /*0f70*/  IMAD.MOV.U32 R0, RZ, RZ, RZ ;  /* 0x000000ffff007224 */ /* 0x000fe200078e00ff */
[----:B------:R-:W-:Y:S01]  /*0f80*/  ULDC UR7, c[0x0][0x448] ;  /* 0x0001120000077ab9 */ /* 0x000fe20000000800 */
[----:B------:R-:W-:Y:S01]  /*0f90*/  ULDC UR6, c[0x0][0xc3c] ;  /* 0x00030f0000067ab9 */ /* 0x000fe20000000800 */
[----:B------:R-:W-:Y:S01]  /*0fa0*/  UISETP.NE.AND UP2, UPT, UR7, 0x1, UPT ;  /* 0x000000010700788c */ /* 0x000fe2000bf45270 */
[----:B------:R-:W-:Y:S01]  /*0fb0*/  CS2R R164, SRZ ;  /* 0x0000000000a47805 */ /* 0x000fe2000001ff00 */
[----:B------:R-:W-:Y:S01]  /*0fc0*/  UIADD3 UR4, UR4, UR6, URZ ;  /* 0x0000000604047290 */ /* 0x000fe2000fffe03f */
[----:B------:R-:W-:Y:S01]  /*0fd0*/  CS2R R162, SRZ ;  /* 0x0000000000a27805 */ /* 0x000fe2000001ff00 */
[----:B------:R-:W-:Y:S01]  /*0fe0*/  UP2UR UR6, UPR, URZ, 0x4 ;  /* 0x000000043f067883 */ /* 0x000fe20008000000 */
[----:B------:R-:W-:Y:S01]  /*0ff0*/  CS2R R148, SRZ ;  /* 0x0000000000947805 */ /* 0x000fe2000001ff00 */
[----:B------:R-:W-:Y:S01]  /*1000*/  USHF.L.U32 UR4, UR4, 0x7, URZ ;  /* 0x0000000704047899 */ /* 0x000fe2000800063f */
[----:B------:R-:W-:Y:S01]  /*1010*/  CS2R R160, SRZ ;  /* 0x0000000000a07805 */ /* 0x000fe2000001ff00 */
[----:B------:R-:W-:Y:S01]  /*1020*/  UISETP.NE.AND.EX UP0, UPT, UR11, URZ, UPT, UP0 ;  /* 0x0000003f0b00728c */ /* 0x000fe2000bf05300 */
[----:B------:R-:W-:Y:S01]  /*1030*/  CS2R R144, SRZ ;  /* 0x0000000000907805 */ /* 0x000fe2000001ff00 */
[----:B------:R-:W-:Y:S01]  /*1040*/  IMAD.U32 R212, RZ, RZ, UR6 ;  /* 0x00000006ffd47e24 */ /* 0x000fe2000f8e00ff */
[----:B------:R-:W-:Y:S01]  /*1050*/  ULDC UR9, c[0x0][0x424] ;  /* 0x0001090000097ab9 */ /* 0x000fe20000000800 */
[----:B------:R-:W-:Y:S01]  /*1060*/  IMAD.U32 R213, RZ, RZ, UR4 ;  /* 0x00000004ffd57e24 */ /* 0x000fe2000f8e00ff */
[----:B------:R-:W-:Y:S01]  /*1070*/  UIADD3 UR4, UR4, 0x7f, URZ ;  /* 0x0000007f04047890 */ /* 0x000fe2000fffe03f */
[----:B------:R-:W-:Y:S01]  /*1080*/  CS2R R128, SRZ ;  /* 0x0000000000807805 */ /* 0x000fe2000001ff00 */
[----:B------:R-:W-:Y:S01]  /*1090*/  ULDC UR8, c[0x0][0x288] ;  /* 0x0000a20000087ab9 */ /* 0x000fe20000000800 */
[----:B------:R-:W-:Y:S01]  /*10a0*/  @UP2 ULDC UR6, c[0x0][0x44c] ;  /* 0x0001130000062ab9 */ /* 0x000fe20000000800 */
[----:B------:R-:W-:Y:S01]  /*10b0*/  UIADD3 UR8, -UR8, 0x50, URZ ;  /* 0x0000005008087890 */ /* 0x000fe2000fffe13f */
[----:B------:R-:W-:Y:S01]  /*10c0*/  CS2R R140, SRZ ;  /* 0x00000000008c7805 */ /* 0x000fe2000001ff00 */
[----:B------:R-:W-:Y:S01]  /*10d0*/  UIMAD.WIDE.U32 UR6, UR4, UR6, URZ ;  /* 0x00000006040672a5 */ /* 0x000fe2000f8e003f */
[----:B------:R-:W-:Y:S01]  /*10e0*/  CS2R R124, SRZ ;  /* 0x00000000007c7805 */ /* 0x000fe2000001ff00 */
[----:B------:R-:W-:Y:S01]  /*10f0*/  USEL UR14, UR9, 0x1, UP0 ;  /* 0x00000001090e7887 */ /* 0x000fe20008000000 */
[----:B------:R-:W-:Y:S01]  /*1100*/  CS2R R96, SRZ ;  /* 0x0000000000607805 */ /* 0x000fe2000001ff00 */
[----:B------:R-:W-:Y:S01]  /*1110*/  ULDC UR12, c[0x0][0x2f0] ;  /* 0x0000bc00000c7ab9 */ /* 0x000fe20000000800 */
[----:B------:R-:W-:Y:S01]  /*1120*/  @UP2 ULDC UR9, c[0x0][0x450] ;  /* 0x0001140000092ab9 */ /* 0x000fe20000000800 */
[----:B------:R-:W-:Y:S01]  /*1130*/  UIMAD UR8, UR14, UR12, UR8 ;  /* 0x0000000c0e0872a4 */ /* 0x000fe2000f8e0208 */
[----:B------:R-:W-:Y:S01]  /*1140*/  CS2R R136, SRZ ;  /* 0x0000000000887805 */ /* 0x000fe2000001ff00 */
[----:B------:R-:W-:Y:S01]  /*1150*/  @UP2 USHF.R.U32.HI UR4, URZ, UR9, UR7 ;  /* 0x000000093f042299 */ /* 0x000fe20008011607 */
[----:B------:R-:W-:Y:S01]  /*1160*/  MOV R23, UR14 ;  /* 0x0000000e00177c02 */ /* 0x000fe20008000f00 */
[----:B------:R-:W-:Y:S01]  /*1170*/  UIMAD UR6, UR14, UR12, 0x4f ;  /* 0x0000004f0e0674a4 */ /* 0x000fe2000f8e020c */
[----:B------:R-:W-:Y:S01]  /*1180*/  CS2R R92, SRZ ;  /* 0x00000000005c7805 */ /* 0x000fe2000001ff00 */
[----:B------:R-:W-:Y:S01]  /*1190*/  UIADD3 UR8, UR8, UR4, URZ ;  /* 0x0000000408087290 */ /* 0x000fe2000fffe03f */
[----:B------:R-:W-:Y:S01]  /*11a0*/  CS2R R88, SRZ ;  /* 0x0000000000587805 */ /* 0x000fe2000001ff00 */
[----:B------:R-:W-:Y:S01]  /*11b0*/  UIMAD.WIDE UR6, UR6, 0x66666667, URZ ;  /* 0x66666667060678a5 */ /* 0x000fe2000f8e023f */
[----:B------:R-:W-:Y:S01]  /*11c0*/  CS2R R132, SRZ ;  /* 0x0000000000847805 */ /* 0x000fe2000001ff00 */
[----:B------:R-:W-:Y:S01]  /*11d0*/  UIMAD.WIDE UR8, UR8, 0x66666667, URZ ;  /* 0x66666667080878a5 */ /* 0x000fe2000f8e023f */
[----:B------:R-:W-:Y:S01]  /*11e0*/  CS2R R84, SRZ ;  /* 0x0000000000547805 */ /* 0x000fe2000001ff00 */
[----:B------:R-:W-:Y:S01]  /*11f0*/  ULDC UR13, c[0x0][0xc54] ;  /* 0x00031500000d7ab9 */ /* 0x000fe20000000800 */
[----:B------:R-:W-:Y:S01]  /*1200*/  USHF.R.U32.HI UR4, URZ, 0x1f, UR7 ;  /* 0x0000001f3f047899 */ /* 0x000fe20008011607 */
[----:B------:R-:W-:Y:S01]  /*1210*/  CS2R R80, SRZ ;  /* 0x0000000000507805 */ /* 0x000fe2000001ff00 */
[----:B------:R-:W-:Y:S01]  /*1220*/  UIMAD UR12, UR5, UR13, UR10 ;  /* 0x0000000d050c72a4 */ /* 0x000fe2000f8e020a */
[----:B------:R-:W-:Y:S01]  /*1230*/  CS2R R194, SRZ ;  /* 0x0000000000c27805 */ /* 0x000fe2000001ff00 */
[----:B------:R-:W-:Y:S01]  /*1240*/  USHF.R.U32.HI UR5, URZ, 0x1f, UR9 ;  /* 0x0000001f3f057899 */ /* 0x000fe20008011609 */
[----:B------:R-:W-:Y:S01]  /*1250*/  CS2R R76, SRZ ;  /* 0x00000000004c7805 */ /* 0x000fe2000001ff00 */
[----:B------:R-:W-:Y:S01]  /*1260*/  ULDC UR11, c[0x0][0xc48] ;  /* 0x00031200000b7ab9 */ /* 0x000fe20000000800 */
[----:B------:R-:W-:Y:S01]  /*1270*/  ULEA.HI.SX32 UR7, UR7, UR4, 0x1b ;  /* 0x0000000407077291 */ /* 0x000fe2000f8fda3f */
[----:B------:R-:W-:Y:S01]  /*1280*/  CS2R R72, SRZ ;  /* 0x0000000000487805 */ /* 0x000fe2000001ff00 */
[----:B------:R-:W-:Y:S01]  /*1290*/  UISETP.NE.AND UP1, UPT, UR11, 0x1, UPT ;  /* 0x000000010b00788c */ /* 0x000fe2000bf25270 */
[----:B------:R-:W-:Y:S01]  /*12a0*/  CS2R R68, SRZ ;  /* 0x0000000000447805 */ /* 0x000fe2000001ff00 */
[----:B------:R-:W-:Y:S01]  /*12b0*/  ULEA.HI.SX32 UR9, UR9, UR5, 0x1b ;  /* 0x0000000509097291 */ /* 0x000fe2000f8fda3f */
[----:B------:R-:W-:Y:S01]  /*12c0*/  CS2R R64, SRZ ;  /* 0x0000000000407805 */ /* 0x000fe2000001ff00 */
[----:B------:R-:W-:Y:S01]  /*12d0*/  UMOV UR14, UR12 ;  /* 0x0000000c000e7c82 */ /* 0x000fe20008000000 */
[----:B------:R-:W-:Y:S01]  /*12e0*/  CS2R R170, SRZ ;  /* 0x0000000000aa7805 */ /* 0x000fe2000001ff00 */
[----:B------:R-:W-:Y:S01]  /*12f0*/  UISETP.LT.AND UP0, UPT, UR7, UR9, UPT ;  /* 0x000000090700728c */ /* 0x000fe2000bf01270 */
[----:B------:R-:W-:-:S02]  /*1300*/  CS2R R192, SRZ ;  /* 0x0000000000c07805 */ /* 0x000fc4000001ff00 */
[----:B------:R-:W-:Y:S02]  /*1310*/  CS2R R60, SRZ ;  /* 0x00000000003c7805 */ /* 0x000fe4000001ff00 */
[----:B------:R-:W-:Y:S01]  /*1320*/  CS2R R56, SRZ ;  /* 0x0000000000387805 */ /* 0x000fe2000001ff00 */
[----:B------:R-:W-:Y:S01]  /*1330*/  USEL UR61, UR7, UR9, UP0 ;  /* 0x00000009073d7287 */ /* 0x000fe20008000000 */
[----:B------:R-:W-:Y:S01]  /*1340*/  CS2R R168, SRZ ;  /* 0x0000000000a87805 */ /* 0x000fe2000001ff00 */
[----:B------:R-:W-:Y:S01]  /*1350*/  @UP1 ULDC UR10, c[0x0][0xc4c] ;  /* 0x00031300000a1ab9 */ /* 0x000fe20000000800 */
[----:B------:R-:W-:Y:S01]  /*1360*/  @UP1 ULDC UR6, c[0x0][0xc50] ;  /* 0x0003140000061ab9 */ /* 0x000fe20000000800 */
[----:B------:R-:W-:Y:S01]  /*1370*/  UIMAD.WIDE.U32 UR4, UR12, UR10, URZ ;  /* 0x0000000a0c0472a5 */ /* 0x000fe2000f8e003f */
[----:B------:R-:W-:Y:S01]  /*1380*/  CS2R R52, SRZ ;  /* 0x0000000000347805 */ /* 0x000fe2000001ff00 */
[----:B------:R-:W-:Y:S01]  /*1390*/  UISETP.GE.AND UP0, UPT, UR61, 0x1, UPT ;  /* 0x000000013d00788c */ /* 0x000fe2000bf06270 */
[----:B------:R-:W-:Y:S01]  /*13a0*/  CS2R R48, SRZ ;  /* 0x0000000000307805 */ /* 0x000fe2000001ff00 */
[----:B------:R-:W-:Y:S01]  /*13b0*/  @UP1 USHF.R.U32.HI UR14, URZ, UR6, UR5 ;  /* 0x000000063f0e1299 */ /* 0x000fe20008011605 */
[----:B------:R-:W-:-:S02]  /*13c0*/  CS2R R190, SRZ ;  /* 0x0000000000be7805 */ /* 0x000fc4000001ff00 */
[----:B------:R-:W-:Y:S02]  /*13d0*/  CS2R R44, SRZ ;  /* 0x00000000002c7805 */ /* 0x000fe4000001ff00 */
[----:B------:R-:W-:Y:S02]  /*13e0*/  CS2R R40, SRZ ;  /* 0x0000000000287805 */ /* 0x000fe4000001ff00 */
[----:B------:R-:W-:Y:S01]  /*13f0*/  PLOP3.LUT P1, PT, PT, PT, UP0, 0x80, 0x0 ;  /* 0x000000000000781c */ /* 0x000fe20003f2f008 */
[----:B------:R-:W-:Y:S02]  /*1400*/  UIADD3 UR4, -UR14, URZ, URZ ;  /* 0x0000003f0e047290 */ /* 0x000fe4000fffe13f */
[----:B------:R-:W-:Y:S01]  /*1410*/  IMAD.U32 R221, RZ, RZ, UR14 ;  /* 0x0000000effdd7e24 */ /* 0x000fe2000f8e00ff */
[----:B------:R-:W-:Y:S02]  /*1420*/  CS2R R166, SRZ ;  /* 0x0000000000a67805 */ /* 0x000fe4000001ff00 */
[----:B------:R-:W-:Y:S01]  /*1430*/  CS2R R36, SRZ ;  /* 0x0000000000247805 */ /* 0x000fe2000001ff00 */
[----:B------:R-:W-:Y:S01]  /*1440*/  UIMAD UR4, UR11, UR4, UR12 ;  /* 0x000000040b0472a4 */ /* 0x000fe2000f8e020c */
[----:B------:R-:W-:-:S02]  /*1450*/  CS2R R32, SRZ ;  /* 0x0000000000207805 */ /* 0x000fc4000001ff00 */
[----:B------:R-:W-:Y:S01]  /*1460*/  CS2R R188, SRZ ;  /* 0x0000000000bc7805 */ /* 0x000fe2000001ff00 */
[----:B------:R-:W-:Y:S01]  /*1470*/  IMAD.MOV.U32 R16, RZ, RZ, RZ ;  /* 0x000000ffff107224 */ /* 0x000fe200078e00ff */
[----:B------:R-:W-:Y:S02]  /*1480*/  CS2R R98, SRZ ;  /* 0x0000000000627805 */ /* 0x000fe4000001ff00 */
[----:B------:R-:W-:Y:S01]  /*1490*/  CS2R R186, SRZ ;  /* 0x0000000000ba7805 */ /* 0x000fe2000001ff00 */
[----:B------:R-:W-:Y:S01]  /*14a0*/  IMAD.U32 R220, RZ, RZ, UR4 ;  /* 0x00000004ffdc7e24 */ /* 0x000fe2000f8e00ff */
        /* <DEDUP_REMOVED lines=33> */
[----:B------:R-:W-:Y:S02]  /*16c0*/  UIADD3 UR6, UR7, 0x14400, URZ ;  /* 0x0001440007067890 */ /* 0x000fe4000fffe03f */
[----:B------:R-:W-:Y:S02]  /*16d0*/  IMAD.U32 R16, RZ, RZ, UR7 ;  /* 0x00000007ff107e24 */ /* 0x000fe4000f8e00ff */
        /* <DEDUP_REMOVED lines=19> */
[----:B------:R-:W-:Y:S01]  /*1810*/  MOV R13, RZ ;  /* 0x000000ff000d7202 */ /* 0x000fe20000000f00 */
[----:B------:R-:W-:-:S02]  /*1820*/  IMAD.U32 R11, RZ, RZ, UR7 ;  /* 0x00000007ff0b7e24 */ /* 0x000fc4000f8e00ff */
[----:B------:R-:W-:Y:S02]  /*1830*/  IMAD.MOV.U32 R8, RZ, RZ, 0x70 ;  /* 0x00000070ff087424 */ /* 0x000fe400078e00ff */
[----:B0-----:R-:W-:-:S07]  /*1840*/  IMAD.MOV.U32 R12, RZ, RZ, 0x1 ;  /* 0x00000001ff0c7424 */ /* 0x001fce00078e00ff */
[----:B------:R-:W-:-:S07]  /*1850*/  LEPC R20, `(.L_x_2203) ;  /* 0x000000001014794e */ /* 0x000fce0000000000 */
[----:B-1----:R-:W-:Y:S05]  /*1860*/  CALL.ABS.NOINC R2 ;  /* 0x0000000002007343 */ /* 0x002fea0003c00000 */
.L_x_2203:
[----:B------:R-:W2:Y:S01]  /*1870*/  LDL R2, [R1] ;  /* 0x0000000001027983 */ /* 0x000ea20000100800 */
[----:B------:R-:W-:Y:S02]  /*1880*/  R2UR UR7, R223 ;  /* 0x00000000df0772ca */ /* 0x000fe400000e0000 */
[----:B------:R-:W-:-:S11]  /*1890*/  R2UR UR6, R16 ;  /* 0x00000000100672ca */ /* 0x000fd600000e0000 */
[----:B------:R-:W-:-:S04]  /*18a0*/  ULEA.HI UR4, UR7, UR7, URZ, 0x1 ;  /* 0x0000000707047291 */ /* 0x000fc8000f8f083f */
[----:B------:R-:W-:-:S04]  /*18b0*/  ULOP3.LUT UR4, UR4, 0xfffffffe, URZ, 0xc0, !UPT ;  /* 0xfffffffe04047892 */ /* 0x000fc8000f8ec03f */
[----:B------:R-:W-:-:S06]  /*18c0*/  UIADD3 UR4, UR7, -UR4, URZ ;  /* 0x8000000407047290 */ /* 0x000fcc000fffe03f */
[----:B------:R-:W-:-:S05]  /*18d0*/  IMAD.U32 R0, RZ, RZ, UR4 ;  /* 0x00000004ff007e24 */ /* 0x000fca000f8e00ff */
[----:B------:R-:W-:-:S04]  /*18e0*/  SHF.L.U32 R0, R0, 0x1f, RZ ;  /* 0x0000001f00007819 */ /* 0x000fc800000006ff */
[----:B------:R-:W0:Y:S01]  /*18f0*/  SYNCS.PHASECHK.TRANS64.TRYWAIT P1, [UR6+0x38800], R0 ;  /* 0x03880000ff0075a7 */ /* 0x000e220008020146 */
[----:B--2---:R-:W-:-:S13]  /*1900*/  R2UR UR5, R2 ;  /* 0x00000000020572ca */ /* 0x004fda00000e0000 */
[----:B------:R-:W-:-:S05]  /*1910*/  IMAD.U32 R2, RZ, RZ, UR5 ;  /* 0x00000005ff027e24 */ /* 0x000fca000f8e00ff */
[----:B------:R-:W-:Y:S01]  /*1920*/  ISETP.NE.AND P0, PT, R2, 0x3, PT ;  /* 0x000000030200780c */ /* 0x000fe20003f05270 */
[----:B0-----:R-:W-:-:S12]  /*1930*/  @!P1 BRA `(.L_x_2204) ;  /* 0x0000014800ac9947 */ /* 0x001fd80003800000 */
.L_x_2322:
[----:B------:R-:W-:Y:S05]  /*1940*/  @!P0 BRA `(.L_x_2205) ;  /* 0x0000000000048947 */ /* 0x000fea0003800000 */
[----:B------:R-:W-:Y:S01]  /*1950*/  BPT.TRAP 0x1 ;  /* 0x000000040000795c */ /* 0x000fe20000300000 */
.L_x_2205:
[----:B------:R-:W-:Y:S01]  /*1960*/  R2UR UR5, R17 ;  /* 0x00000000110572ca */ /* 0x000fe200000e0000 */
[----:B0-----:R-:W-:Y:S01]  /*1970*/  IMAD.U32 R0, RZ, RZ, UR36 ;  /* 0x00000024ff007e24 */ /* 0x001fe2000f8e00ff */
[----:B------:R-:W-:-:S11]  /*1980*/  R2UR UR4, R16 ;  /* 0x00000000100472ca */ /* 0x000fd600000e0000 */
[----:B------:R-:W-:Y:S02]  /*1990*/  IMAD.U32 R3, RZ, RZ, UR5 ;  /* 0x00000005ff037e24 */ /* 0x000fe4000f8e00ff */
[----:B------:R-:W-:-:S03]  /*19a0*/  LEA R0, R0, UR4, 0x3 ;  /* 0x0000000400007c11 */ /* 0x000fc6000f8e18ff */
[----:B------:R-:W-:-:S04]  /*19b0*/  SHF.L.U32 R3, R3, 0x1f, RZ ;  /* 0x0000001f03037819 */ /* 0x000fc800000006ff */
[----:B------:R0:W1:Y:S01]  /*19c0*/  SYNCS.PHASECHK.TRANS64.TRYWAIT P1, [R0+URZ+0x38830], R3 ;  /* 0x03883003000075a7 */ /* 0x000062000802017f */
[----:B------:R-:W-:Y:S05]  /*19d0*/  @!P0 BRA `(.L_x_2206) ;  /* 0x0000000000048947 */ /* 0x000fea0003800000 */
[----:B------:R-:W-:Y:S01]  /*19e0*/  BPT.TRAP 0x1 ;  /* 0x000000040000795c */ /* 0x000fe20000300000 */
.L_x_2206:
[----:B-1----:R-:W-:Y:S05]  /*19f0*/  @P1 BRA `(.L_x_2207) ;  /* 0x0000000000081947 */ /* 0x002fea0003800000 */
[----:B------:R-:W1:Y:S02]  /*1a00*/  SYNCS.PHASECHK.TRANS64.TRYWAIT P1, [R0+URZ+0x38830], R3 ;  /* 0x03883003000075a7 */ /* 0x000e64000802017f */
[----:B-1----:R-:W-:Y:S05]  /*1a10*/  @!P1 BRA `(.L_x_2208) ;  /* 0x0000014800909947 */ /* 0x002fea0003800000 */
.L_x_2207:
[----:B------:R-:W-:Y:S05]  /*1a20*/  WARPSYNC.ALL ;  /* 0x0000000000007948 */ /* 0x000fea0003800000 */
[----:B------:R-:W-:Y:S01]  /*1a30*/  R2UR UR4, R16 ;  /* 0x00000000100472ca */ /* 0x000fe200000e0000 */
[----:B------:R-:W-:Y:S01]  /*1a40*/  ULOP3.LUT UR5, UR37, 0x10000, URZ, 0xfc, !UPT ;  /* 0x0001000025057892 */ /* 0x000fe2000f8efc3f */
[----:B------:R-:W-:Y:S01]  /*1a50*/  WARPGROUP.ARRIVE ;  /* 0x00000000000079c5 */ /* 0x000fe20000000000 */
[----:B------:R-:W-:Y:S01]  /*1a60*/  UMOV UR17, 0x40000040 ;  /* 0x4000004000117882 */ /* 0x000fe20000000000 */
[----:B------:R-:W-:Y:S01]  /*1a70*/  UMOV UR19, 0x40000040 ;  /* 0x4000004000137882 */ /* 0x000fe20000000000 */
[----:B------:R-:W-:Y:S01]  /*1a80*/  UMOV UR9, UR17 ;  /* 0x0000001100097c82 */ /* 0x000fe20008000000 */
[----:B------:R-:W-:Y:S01]  /*1a90*/  UMOV UR11, 0x40000040 ;  /* 0x40000040000b7882 */ /* 0x000fe20000000000 */
[----:B------:R-:W-:Y:S01]  /*1aa0*/  UMOV UR13, UR17 ;  /* 0x00000011000d7c82 */ /* 0x000fe20008000000 */
[----:B------:R-:W-:Y:S01]  /*1ab0*/  UMOV UR16, UR5 ;  /* 0x0000000500107c82 */ /* 0x000fe20008000000 */
[----:B------:R-:W-:Y:S01]  /*1ac0*/  UMOV UR15, 0x40000040 ;  /* 0x40000040000f7882 */ /* 0x000fe20000000000 */
[----:B------:R-:W-:Y:S01]  /*1ad0*/  UMOV UR8, UR16 ;  /* 0x0000001000087c82 */ /* 0x000fe20008000000 */
[----:B------:R-:W-:Y:S01]  /*1ae0*/  UMOV UR12, UR16 ;  /* 0x00000010000c7c82 */ /* 0x000fe20008000000 */
[----:B------:R-:W-:Y:S01]  /*1af0*/  MOV R14, UR16 ;  /* 0x00000010000e7c02 */ /* 0x000fe20008000f00 */
[----:B------:R-:W-:Y:S01]  /*1b00*/  UIADD3 UR4, UR4, 0x24400, URZ ;  /* 0x0002440004047890 */ /* 0x000fe2000fffe03f */
[----:B------:R-:W-:Y:S01]  /*1b10*/  IMAD.U32 R15, RZ, RZ, UR17 ;  /* 0x00000011ff0f7e24 */ /* 0x000fe2000f8e00ff */
[----:B------:R-:W-:Y:S01]  /*1b20*/  UMOV UR23, 0x40000040 ;  /* 0x4000004000177882 */ /* 0x000fe20000000000 */
[----:B------:R-:W-:Y:S01]  /*1b30*/  UMOV UR27, 0x40000040 ;  /* 0x40000040001b7882 */ /* 0x000fe20000000000 */
[----:B------:R-:W-:Y:S01]  /*1b40*/  USHF.R.U32.HI UR4, URZ, 0x4, UR4 ;  /* 0x000000043f047899 */ /* 0x000fe20008011604 */
[----:B------:R-:W-:Y:S01]  /*1b50*/  MOV R4, UR39 ;  /* 0x0000002700047c02 */ /* 0x000fe20008000f00 */
[----:B------:R-:W-:Y:S01]  /*1b60*/  UMOV UR31, 0x40000040 ;  /* 0x40000040001f7882 */ /* 0x000fe20000000000 */
[----:B------:R-:W-:Y:S01]  /*1b70*/  UMOV UR35, 0x40000040 ;  /* 0x4000004000237882 */ /* 0x000fe20000000000 */
[----:B------:R-:W-:Y:S01]  /*1b80*/  ULOP3.LUT UR4, UR4, 0x3fff, URZ, 0xc0, !UPT ;  /* 0x00003fff04047892 */ /* 0x000fe2000f8ec03f */
[----:B------:R-:W-:Y:S01]  /*1b90*/  MOV R5, UR38 ;  /* 0x0000002600057c02 */ /* 0x000fe20008000f00 */
[----:B------:R-:W-:Y:S01]  /*1ba0*/  UMOV UR43, 0x40000040 ;  /* 0x40000040002b7882 */ /* 0x000fe20000000000 */
[----:B------:R-:W-:Y:S01]  /*1bb0*/  UMOV UR47, 0x40000040 ;  /* 0x40000040002f7882 */ /* 0x000fe20000000000 */
[----:B------:R-:W-:Y:S01]  /*1bc0*/  ULOP3.LUT UR6, UR4, 0x10000, URZ, 0xfc, !UPT ;  /* 0x0001000004067892 */ /* 0x000fe2000f8efc3f */
[----:B------:R-:W-:Y:S01]  /*1bd0*/  MOV R18, UR36 ;  /* 0x0000002400127c02 */ /* 0x000fe20008000f00 */
[----:B------:R-:W-:Y:S01]  /*1be0*/  UMOV UR51, 0x40000040 ;  /* 0x4000004000337882 */ /* 0x000fe20000000000 */
[----:B------:R-:W-:Y:S01]  /*1bf0*/  UMOV UR55, 0x40000040 ;  /* 0x4000004000377882 */ /* 0x000fe20000000000 */
[----:B------:R-:W-:-:S02]  /*1c00*/  UIMAD UR4, UR36, 0xa00, UR6 ;  /* 0x00000a00240478a4 */ /* 0x000fc4000f8e0206 */
[----:B------:R-:W-:Y:S01]  /*1c10*/  IMAD.U32 R19, RZ, RZ, UR6 ;  /* 0x00000006ff137e24 */ /* 0x000fe2000f8e00ff */
[----:B------:R-:W-:Y:S01]  /*1c20*/  UMOV UR59, 0x40000040 ;  /* 0x40000040003b7882 */ /* 0x000fe20000000000 */
[----:B------:R-:W-:Y:S02]  /*1c30*/  UIADD3 UR10, UR4, 0x80, URZ ;  /* 0x00000080040a7890 */ /* 0x000fe4000fffe03f */
[----:B------:R-:W-:Y:S02]  /*1c40*/  UIADD3 UR14, UR4, 0x100, URZ ;  /* 0x00000100040e7890 */ /* 0x000fe4000fffe03f */
[----:B------:R-:W-:Y:S01]  /*1c50*/  UMOV UR18, UR4 ;  /* 0x0000000400127c82 */ /* 0x000fe20008000000 */
[----:B------:R-:W-:Y:S01]  /*1c60*/  UIADD3 UR6, UR4, 0x180, URZ ;  /* 0x0000018004067890 */ /* 0x000fe2000fffe03f */
[----:B------:R-:W-:Y:S01]  /*1c70*/  HGMMA.64x16x16.F32 R56, gdesc[UR16], RZ, !UPT, gsb0 ;  /* 0x00200000103879f0 */ /* 0x000fe2000c0008ff */
[----:B------:R-:W-:Y:S01]  /*1c80*/  UIADD3 UR7, UR4, 0x200, URZ ;  /* 0x0000020004077890 */ /* 0x000fe2000fffe03f */
[----:B------:R-:W-:Y:S01]  /*1c90*/  UMOV UR19, 0x40000040 ;  /* 0x4000004000137882 */ /* 0x000fe20000000000 */
[----:B------:R-:W-:-:S02]  /*1ca0*/  UIADD3 UR22, UR4, 0x384, URZ ;  /* 0x0000038404167890 */ /* 0x000fc4000fffe03f */
[----:B------:R-:W-:Y:S02]  /*1cb0*/  UIADD3 UR26, UR4, 0x386, URZ ;  /* 0x00000386041a7890 */ /* 0x000fe4000fffe03f */
[----:B------:R-:W-:Y:S02]  /*1cc0*/  UIADD3 UR30, UR4, 0x600, URZ ;  /* 0x00000600041e7890 */ /* 0x000fe4000fffe03f */
[----:B------:R-:W-:Y:S02]  /*1cd0*/  UIADD3 UR34, UR4, 0x602, URZ ;  /* 0x0000060204227890 */ /* 0x000fe4000fffe03f */
[----:B------:R-:W-:Y:S02]  /*1ce0*/  UIADD3 UR42, UR4, 0x584, URZ ;  /* 0x00000584042a7890 */ /* 0x000fe4000fffe03f */
[----:B------:R-:W-:Y:S02]  /*1cf0*/  UIADD3 UR46, UR4, 0x586, URZ ;  /* 0x00000586042e7890 */ /* 0x000fe4000fffe03f */
[----:B------:R-:W-:-:S02]  /*1d00*/  UIADD3 UR50, UR4, 0x800, URZ ;  /* 0x0000080004327890 */ /* 0x000fc4000fffe03f */
[----:B------:R-:W-:Y:S02]  /*1d10*/  UIADD3 UR54, UR4, 0x802, URZ ;  /* 0x0000080204367890 */ /* 0x000fe4000fffe03f */
        /* <DEDUP_REMOVED lines=177> */
[----:B------:R-:W-:Y:S02]  /*2830*/  MOV R2, UR13 ;  /* 0x0000000d00027c02 */ /* 0x000fe40008000f00 */
[----:B01----:R-:W-:Y:S01]  /*2840*/  MOV R3, UR12 ;  /* 0x0000000c00037c02 */ /* 0x003fe20008000f00 */
        /* <DEDUP_REMOVED lines=308> */
[----:B------:R-:W-:-:S07]  /*3b90*/  UIADD3 UR6, UR4, 0x786, URZ ;  /* 0x0000078604067890 */ /* 0x000fce000fffe03f */
[----:B------:R-:W-:Y:S01]  /*3ba0*/  UMOV UR14, UR6 ;  /* 0x00000006000e7c82 */ /* 0x000fe20008000000 */
[----:B------:R-:W-:Y:S01]  /*3bb0*/  UIADD3 UR6, UR4, 0x906, URZ ;  /* 0x0000090604067890 */ /* 0x000fe2000fffe03f */
[----:B------:R-:W-:Y:S02]  /*3bc0*/  WARPGROUP.DEPBAR.LE gsb0, 0x0 ;  /* 0x00008000000079c5 */ /* 0x000fe40000010000 */
[----:B------:R-:W-:-:S06]  /*3bd0*/  WARPGROUP.ARRIVE ;  /* 0x00000000000079c5 */ /* 0x000fcc0000000000 */
[----:B------:R-:W-:Y:S01]  /*3be0*/  HGMMA.64x16x16.F32 R32, gdesc[UR52], R32, gsb0 ;  /* 0x00200000342079f0 */ /* 0x000fe20008000820 */
[----:B------:R-:W-:Y:S01]  /*3bf0*/  UMOV UR54, UR7 ;  /* 0x0000000700367c82 */ /* 0x000fe20008000000 */
[----:B------:R-:W-:Y:S01]  /*3c00*/  UMOV UR55, 0x40000040 ;  /* 0x4000004000377882 */ /* 0x000fe20000000000 */
        /* <DEDUP_REMOVED lines=35> */
.L_x_2209:
[----:B------:R-:W-:Y:S01]  /*3e40*/  R2UR UR4, R212 ;  /* 0x00000000d40472ca */ /* 0x000fe200000e0000 */
[----:B------:R-:W-:Y:S01]  /*3e50*/  ULDC UR6, c[0x0][0x9d8] ;  /* 0x0002760000067ab9 */ /* 0x000fe20000000800 */
[----:B------:R-:W-:Y:S01]  /*3e60*/  R2UR UR7, R213 ;  /* 0x00000000d50772ca */ /* 0x000fe200000e0000 */
[----:B------:R-:W-:Y:S01]  /*3e70*/  ULDC UR10, c[0x0][0x2f0] ;  /* 0x0000bc00000a7ab9 */ /* 0x000fe20000000800 */
[----:B------:R-:W-:Y:S01]  /*3e80*/  R2UR UR18, R23 ;  /* 0x00000000171272ca */ /* 0x000fe200000e0000 */
[----:B------:R-:W-:Y:S01]  /*3e90*/  FMUL.FTZ R49, R49, UR6 ;  /* 0x0000000631317c20 */ /* 0x000fe20008410000 */
[----:B------:R-:W-:Y:S01]  /*3ea0*/  FMUL.FTZ R58, R58, UR6 ;  /* 0x000000063a3a7c20 */ /* 0x000fe20008410000 */
[----:B------:R-:W-:Y:S01]  /*3eb0*/  FMUL.FTZ R59, R59, UR6 ;  /* 0x000000063b3b7c20 */ /* 0x000fe20008410000 */
[----:B------:R-:W-:Y:S01]  /*3ec0*/  FMUL.FTZ R62, R62, UR6 ;  /* 0x000000063e3e7c20 */ /* 0x000fe20008410000 */
[----:B------:R0:W-:Y:S01]  /*3ed0*/  MUFU.TANH R68, R49 ;  /* 0x0000003100447308 */ /* 0x0001e20000002400 */
[----:B------:R-:W-:Y:S01]  /*3ee0*/  FMUL.FTZ R63, R63, UR6 ;  /* 0x000000063f3f7c20 */ /* 0x000fe20008410000 */
[----:B------:R-:W-:Y:S01]  /*3ef0*/  ULDC UR14, c[0x0][0x288] ;  /* 0x0000a200000e7ab9 */ /* 0x000fe20000000800 */
[----:B------:R-:W-:Y:S01]  /*3f00*/  FMUL.FTZ R50, R50, UR6 ;  /* 0x0000000632327c20 */ /* 0x000fe20008410000 */
[----:B------:R-:W-:Y:S01]  /*3f10*/  UISETP.NE.AND UP0, UPT, UR4, URZ, UPT ;  /* 0x0000003f0400728c */ /* 0x000fe2000bf05270 */
[----:B------:R-:W-:Y:S01]  /*3f20*/  FMUL.FTZ R56, R56, UR6 ;  /* 0x0000000638387c20 */ /* 0x000fe20008410000 */
[----:B------:R-:W-:-:S02]  /*3f30*/  VIADD R3, R215, UR7 ;  /* 0x00000007d7037c36 */ /* 0x000fc40008000000 */
[----:B------:R-:W-:Y:S01]  /*3f40*/  FMUL.FTZ R57, R57, UR6 ;  /* 0x0000000639397c20 */ /* 0x000fe20008410000 */
[----:B------:R-:W1:Y:S01]  /*3f50*/  MUFU.TANH R58, R58 ;  /* 0x0000003a003a7308 */ /* 0x000e620000002400 */
[----:B0-----:R-:W-:Y:S01]  /*3f60*/  MOV R49, UR10 ;  /* 0x0000000a00317c02 */ /* 0x001fe20008000f00 */
[----:B------:R-:W-:Y:S01]  /*3f70*/  FMUL.FTZ R52, R52, UR6 ;  /* 0x0000000634347c20 */ /* 0x000fe20008410000 */
[----:B------:R-:W-:Y:S01]  /*3f80*/  PLOP3.LUT P1, PT, PT, PT, UP0, 0x80, 0x0 ;  /* 0x000000000000781c */ /* 0x000fe20003f2f008 */
[----:B------:R-:W-:Y:S01]  /*3f90*/  FMUL.FTZ R51, R51, UR6 ;  /* 0x0000000633337c20 */ /* 0x000fe20008410000 */
[----:B------:R-:W-:Y:S01]  /*3fa0*/  PLOP3.LUT P2, PT, PT, PT, UP0, 0x80, 0x0 ;  /* 0x000000000000781c */ /* 0x000fe20003f4f008 */
[----:B------:R-:W-:Y:S01]  /*3fb0*/  FMUL.FTZ R42, R42, UR6 ;  /* 0x000000062a2a7c20 */ /* 0x000fe20008410000 */
[----:B------:R-:W-:Y:S01]  /*3fc0*/  @UP0 ULDC UR4, c[0x0][0x44c] ;  /* 0x0001130000040ab9 */ /* 0x000fe20000000800 */
        /* <DEDUP_REMOVED lines=8> */
[----:B------:R-:W-:Y:S01]  /*4050*/  @P1 IMAD.HI.U32 R2, R3, UR4, RZ ;  /* 0x0000000403021c27 */ /* 0x000fe2000f8e00ff */
[----:B------:R-:W-:Y:S01]  /*4060*/  @UP0 ULDC UR4, c[0x0][0x450] ;  /* 0x0001140000040ab9 */ /* 0x000fe20000000800 */
[----:B------:R-:W2:Y:S02]  /*4070*/  MUFU.TANH R62, R62 ;  /* 0x0000003e003e7308 */ /* 0x000ea40000002400 */
[----:B------:R-:W-:Y:S01]  /*4080*/  FMUL.FTZ R35, R35, UR6 ;  /* 0x0000000623237c20 */ /* 0x000fe20008410000 */
[----:B------:R-:W-:Y:S01]  /*4090*/  FMUL.FTZ R34, R34, UR6 ;  /* 0x0000000622227c20 */ /* 0x000fe20008410000 */
[----:B------:R-:W-:Y:S01]  /*40a0*/  @P2 SHF.R.U32.HI R3, RZ, UR4, R2 ;  /* 0x00000004ff032c19 */ /* 0x000fe20008011602 */
[----:B------:R-:W-:Y:S01]  /*40b0*/  UIMAD UR4, UR61, -0x50, URZ ;  /* 0xffffffb03d0478a4 */ /* 0x000fe2000f8e023f */
[----:B------:R-:W-:Y:S01]  /*40c0*/  FMUL.FTZ R38, R38, UR6 ;  /* 0x0000000626267c20 */ /* 0x000fe20008410000 */
[----:B------:R-:W-:Y:S01]  /*40d0*/  FMUL.FTZ R39, R39, UR6 ;  /* 0x0000000627277c20 */ /* 0x000fe20008410000 */
[----:B------:R-:W-:Y:S01]  /*40e0*/  FMUL.FTZ R26, R26, UR6 ;  /* 0x000000061a1a7c20 */ /* 0x000fe20008410000 */
[----:B------:R-:W3:Y:S01]  /*40f0*/  SHFL.IDX PT, R18, R3, 0x1, 0x1c1f ;  /* 0x003c1f0003127f89 */ /* 0x000ee200000e0000 */
[----:B------:R-:W-:Y:S01]  /*4100*/  UIADD3 UR5, UR4, 0x51, URZ ;  /* 0x0000005104057890 */ /* 0x000fe2000fffe03f */
[----:B------:R-:W4:Y:S01]  /*4110*/  MUFU.TANH R63, R63 ;  /* 0x0000003f003f7308 */ /* 0x000f220000002400 */
[----:B------:R-:W-:Y:S01]  /*4120*/  UIMAD UR4, UR18, UR10, UR4 ;  /* 0x0000000a120472a4 */ /* 0x000fe2000f8e0204 */
[----:B------:R-:W-:Y:S01]  /*4130*/  FMUL.FTZ R27, R27, UR6 ;  /* 0x000000061b1b7c20 */ /* 0x000fe20008410000 */
[----:B------:R-:W-:Y:S01]  /*4140*/  FMUL.FTZ R30, R30, UR6 ;  /* 0x000000061e1e7c20 */ /* 0x000fe20008410000 */
[----:B------:R-:W-:Y:S01]  /*4150*/  FMUL.FTZ R31, R31, UR6 ;  /* 0x000000061f1f7c20 */ /* 0x000fe20008410000 */
[----:B------:R-:W-:Y:S01]  /*4160*/  IMAD.U32 R5, RZ, RZ, UR5 ;  /* 0x00000005ff057e24 */ /* 0x000fe2000f8e00ff */
[----:B------:R-:W-:Y:S01]  /*4170*/  UIADD3 UR4, UR4, 0x50, URZ ;  /* 0x0000005004047890 */ /* 0x000fe2000fffe03f */
[----:B------:R-:W-:Y:S01]  /*4180*/  FMUL.FTZ R61, R61, UR6 ;  /* 0x000000063d3d7c20 */ /* 0x000fe20008410000 */
[----:B------:R-:W-:Y:S01]  /*4190*/  MUFU.TANH R50, R50 ;  /* 0x0000003200327308 */ /* 0x000fe20000002400 */
[----:B------:R-:W-:Y:S01]  /*41a0*/  IMAD R2, R214, -0x2, R5 ;  /* 0xfffffffed6027824 */ /* 0x000fe200078e0205 */
[----:B------:R-:W5:Y:S01]  /*41b0*/  SHFL.IDX PT, R3, R3, RZ, 0x1c1f ;  /* 0x001c1fff03037589 */ /* 0x000f6200000e0000 */
[----:B------:R-:W-:Y:S01]  /*41c0*/  FMUL.FTZ R53, R53, UR6 ;  /* 0x0000000635357c20 */ /* 0x000fe20008410000 */
[----:B------:R-:W-:-:S02]  /*41d0*/  IMAD.U32 R21, RZ, RZ, UR4 ;  /* 0x00000004ff157e24 */ /* 0x000fc4000f8e00ff */
[----:B------:R-:W-:Y:S01]  /*41e0*/  FMUL.FTZ R40, R40, UR6 ;  /* 0x0000000628287c20 */ /* 0x000fe20008410000 */
[----:B------:R-:W-:Y:S02]  /*41f0*/  IMAD R5, R49, UR18, R2 ;  /* 0x0000001231057c24 */ /* 0x000fe4000f8e0202 */
[----:B------:R-:W-:Y:S01]  /*4200*/  FMUL.FTZ R24, R24, UR6 ;  /* 0x0000000618187c20 */ /* 0x000fe20008410000 */
[----:B------:R-:W-:Y:S01]  /*4210*/  IMAD R4, R214, -0x2, R21 ;  /* 0xfffffffed6047824 */ /* 0x000fe200078e0215 */
[----:B------:R-:W-:Y:S01]  /*4220*/  MUFU.TANH R20, R56 ;  /* 0x0000003800147308 */ /* 0x000fe20000002400 */
[----:B------:R-:W-:Y:S01]  /*4230*/  FMUL.FTZ R41, R41, UR6 ;  /* 0x0000000629297c20 */ /* 0x000fe20008410000 */
[----:B------:R-:W-:Y:S01]  /*4240*/  FMUL.FTZ R44, R44, UR6 ;  /* 0x000000062c2c7c20 */ /* 0x000fe20008410000 */
[----:B------:R-:W-:Y:S01]  /*4250*/  FMUL.FTZ R25, R25, UR6 ;  /* 0x0000000619197c20 */ /* 0x000fe20008410000 */
[----:B------:R-:W-:Y:S01]  /*4260*/  FMUL.FTZ R45, R45, UR6 ;  /* 0x000000062d2d7c20 */ /* 0x000fe20008410000 */
[----:B---3--:R-:W-:Y:S01]  /*4270*/  IADD3 R21, R18, -UR14, R5 ;  /* 0x8000000e12157c10 */ /* 0x008fe2000fffe005 */
[----:B------:R-:W-:-:S02]  /*4280*/  VIADD R5, R5, -UR14 ;  /* 0x8000000e05057c36 */ /* 0x000fc40008000000 */
[----:B------:R-:W-:Y:S01]  /*4290*/  FMUL.FTZ R32, R32, UR6 ;  /* 0x0000000620207c20 */ /* 0x000fe20008410000 */
[----:B------:R-:W-:Y:S01]  /*42a0*/  MUFU.TANH R64, R57 ;  /* 0x0000003900407308 */ /* 0x000fe20000002400 */
[----:B------:R-:W-:Y:S01]  /*42b0*/  VIMNMX R21, R4, R21, PT ;  /* 0x0000001504157248 */ /* 0x000fe20003fe0100 */
[----:B------:R-:W-:Y:S01]  /*42c0*/  FMUL.FTZ R33, R33, UR6 ;  /* 0x0000000621217c20 */ /* 0x000fe20008410000 */
[----:B------:R-:W-:Y:S01]  /*42d0*/  FMUL.FTZ R28, R28, UR6 ;  /* 0x000000061c1c7c20 */ /* 0x000fe20008410000 */
[----:B------:R-:W-:Y:S01]  /*42e0*/  FMUL.FTZ R36, R36, UR6 ;  /* 0x0000000624247c20 */ /* 0x000fe20008410000 */
[----:B------:R-:W-:Y:S01]  /*42f0*/  ISETP.GT.AND P1, PT, R21, RZ, PT ;  /* 0x000000ff1500720c */ /* 0x000fe20003f24270 */
[----:B------:R-:W-:Y:S01]  /*4300*/  FMUL.FTZ R29, R29, UR6 ;  /* 0x000000061d1d7c20 */ /* 0x000fe20008410000 */
[C---:B------:R-:W-:Y:S01]  /*4310*/  ISETP.GT.AND P2, PT, R21.reuse, 0x1, PT ;  /* 0x000000011500780c */ /* 0x040fe20003f44270 */
[----:B------:R-:W-:Y:S01]  /*4320*/  MUFU.TANH R69, R52 ;  /* 0x0000003400457308 */ /* 0x000fe20000002400 */
[----:B------:R-:W-:Y:S01]  /*4330*/  ISETP.GT.AND P3, PT, R21, 0x8, PT ;  /* 0x000000081500780c */ /* 0x000fe20003f64270 */
[----:B------:R-:W-:Y:S01]  /*4340*/  ULDC UR5, c[0x0][0x988] ;  /* 0x0002620000057ab9 */ /* 0x000fe20000000800 */
[----:B-----5:R-:W-:Y:S01]  /*4350*/  VIADDMNMX R5, R3, R5, R4, PT ;  /* 0x0000000503057246 */ /* 0x020fe20003800104 */
[----:B------:R-:W-:Y:S01]  /*4360*/  FMUL.FTZ R37, R37, UR6 ;  /* 0x0000000625257c20 */ /* 0x000fe20008410000 */
[----:B------:R-:W-:Y:S01]  /*4370*/  R2UR UR4, R0 ;  /* 0x00000000000472ca */ /* 0x000fe200000e0000 */
[----:B------:R-:W-:Y:S01]  /*4380*/  @UP0 ULDC UR6, c[0x0][0x44c] ;  /* 0x0001130000060ab9 */ /* 0x000fe20000000800 */
[----:B------:R-:W-:Y:S01]  /*4390*/  UMOV UR11, UR7 ;  /* 0x00000007000b7c82 */ /* 0x000fe20008000000 */
[----:B------:R-:W3:Y:S01]  /*43a0*/  MUFU.TANH R56, R51 ;  /* 0x0000003300387308 */ /* 0x000ee20000002400 */
[----:B------:R-:W-:Y:S01]  /*43b0*/  UIMAD.WIDE.U32 UR6, UR7, UR6, URZ ;  /* 0x00000006070672a5 */ /* 0x000fe2000f8e003f */
[----:B------:R-:W-:Y:S01]  /*43c0*/  CS2R R150, SRZ ;  /* 0x0000000000967805 */ /* 0x000fe2000001ff00 */
[----:B------:R-:W-:Y:S01]  /*43d0*/  @UP0 ULDC UR15, c[0x0][0x450] ;  /* 0x00011400000f0ab9 */ /* 0x000fe20000000800 */
[----:B------:R-:W-:Y:S01]  /*43e0*/  UIMAD UR10, UR18, UR10, -UR14 ;  /* 0x0000000a120a72a4 */ /* 0x000fe2000f8e0a0e */
[----:B------:R-:W5:Y:S01]  /*43f0*/  S2UR UR18, SR_CgaCtaId ;  /* 0x00000000001279c3 */ /* 0x000f620000008800 */
[----:B------:R-:W-:Y:S01]  /*4400*/  @UP0 USHF.R.U32.HI UR11, URZ, UR15, UR7 ;  /* 0x0000000f3f0b0299 */ /* 0x000fe20008011607 */
[----:B------:R-:W-:Y:S01]  /*4410*/  CS2R R148, SRZ ;  /* 0x0000000000947805 */ /* 0x000fe2000001ff00 */
[----:B------:R1:W-:Y:S01]  /*4420*/  MUFU.TANH R52, R42 ;  /* 0x0000002a00347308 */ /* 0x0003e20000002400 */
[----:B------:R-:W-:Y:S01]  /*4430*/  UIADD3 UR61, UR61, -0x2, URZ ;  /* 0xfffffffe3d3d7890 */ /* 0x000fe2000fffe03f */
[----:B------:R-:W-:Y:S01]  /*4440*/  CS2R R146, SRZ ;  /* 0x0000000000927805 */ /* 0x000fe2000001ff00 */
[----:B------:R-:W-:Y:S01]  /*4450*/  UIADD3 UR6, UR10, UR11, URZ ;  /* 0x0000000b0a067290 */ /* 0x000fe2000fffe03f */
[----:B------:R-:W-:Y:S01]  /*4460*/  CS2R R144, SRZ ;  /* 0x0000000000907805 */ /* 0x000fe2000001ff00 */
[----:B------:R-:W-:Y:S01]  /*4470*/  UIADD3 UR4, UR4, 0x38840, URZ ;  /* 0x0003884004047890 */ /* 0x000fe2000fffe03f */
[----:B------:R-:W-:Y:S01]  /*4480*/  CS2R R142, SRZ ;  /* 0x00000000008e7805 */ /* 0x000fe2000001ff00 */
[----:B------:R-:W-:Y:S01]  /*4490*/  UIMAD.WIDE UR6, UR6, 0x66666667, URZ ;  /* 0x66666667060678a5 */ /* 0x000fe2000f8e023f */
[----:B------:R0:W-:Y:S01]  /*44a0*/  MUFU.TANH R57, R43 ;  /* 0x0000002b00397308 */ /* 0x0001e20000002400 */
[----:B-1----:R-:W-:-:S02]  /*44b0*/  FSEL R42, R58, -INF , P1 ;  /* 0xff8000003a2a7808 */ /* 0x002fc40000800000 */
[----:B------:R-:W-:Y:S02]  /*44c0*/  CS2R R140, SRZ ;  /* 0x00000000008c7805 */ /* 0x000fe4000001ff00 */
[----:B------:R-:W-:Y:S01]  /*44d0*/  ISETP.GT.AND P1, PT, R21, 0x9, PT ;  /* 0x000000091500780c */ /* 0x000fe20003f24270 */
[----:B------:R-:W-:Y:S01]  /*44e0*/  USHF.R.U32.HI UR6, URZ, 0x1f, UR7 ;  /* 0x0000001f3f067899 */ /* 0x000fe20008011607 */
[----:B------:R-:W-:Y:S02]  /*44f0*/  CS2R R138, SRZ ;  /* 0x00000000008a7805 */ /* 0x000fe4000001ff00 */
[----:B------:R-:W-:Y:S02]  /*4500*/  CS2R R136, SRZ ;  /* 0x0000000000887805 */ /* 0x000fe4000001ff00 */
[----:B------:R-:W-:Y:S01]  /*4510*/  CS2R R134, SRZ ;  /* 0x0000000000867805 */ /* 0x000fe2000001ff00 */
[----:B------:R-:W-:Y:S01]  /*4520*/  MUFU.TANH R65, R60 ;  /* 0x0000003c00417308 */ /* 0x000fe20000002400 */
[----:B0-----:R-:W-:Y:S01]  /*4530*/  FSEL R43, R59, -INF , P2 ;  /* 0xff8000003b2b7808 */ /* 0x001fe20001000000 */
[----:B------:R-:W-:Y:S01]  /*4540*/  ULEA.HI.SX32 UR6, UR7, UR6, 0x1b ;  /* 0x0000000607067291 */ /* 0x000fe2000f8fda3f */
[----:B------:R-:W-:-:S02]  /*4550*/  ISETP.GT.AND P2, PT, R21, 0x10, PT ;  /* 0x000000101500780c */ /* 0x000fc40003f44270 */
[----:B------:R-:W-:Y:S02]  /*4560*/  CS2R R132, SRZ ;  /* 0x0000000000847805 */ /* 0x000fe4000001ff00 */
[----:B------:R-:W-:Y:S01]  /*4570*/  FMNMX.FTZ R49, R42, R43, !PT ;  /* 0x0000002b2a317209 */ /* 0x000fe20007810000 */
[----:B------:R-:W-:Y:S01]  /*4580*/  UISETP.LT.AND UP0, UPT, URZ, UR6, UPT ;  /* 0x000000063f00728c */ /* 0x000fe2000bf01270 */
[----:B------:R-:W-:Y:S01]  /*4590*/  CS2R R130, SRZ ;  /* 0x0000000000827805 */ /* 0x000fe2000001ff00 */
[----:B------:R-:W0:Y:S01]  /*45a0*/  MUFU.TANH R54, R54 ;  /* 0x0000003600367308 */ /* 0x000e220000002400 */
[----:B-----5:R-:W-:Y:S01]  /*45b0*/  UPRMT UR4, UR18, 0x654, UR4 ;  /* 0x0000065412047896 */ /* 0x020fe20008000004 */
[----:B------:R-:W-:Y:S01]  /*45c0*/  CS2R R128, SRZ ;  /* 0x0000000000807805 */ /* 0x000fe2000001ff00 */
[----:B------:R-:W-:Y:S01]  /*45d0*/  USEL UR10, URZ, UR6, !UP0 ;  /* 0x000000063f0a7287 */ /* 0x000fe2000c000000 */
[----:B------:R-:W-:Y:S02]  /*45e0*/  CS2R R126, SRZ ;  /* 0x00000000007e7805 */ /* 0x000fe4000001ff00 */
[----:B------:R-:W-:-:S02]  /*45f0*/  CS2R R124, SRZ ;  /* 0x00000000007c7805 */ /* 0x000fc4000001ff00 */
[----:B------:R-:W-:Y:S01]  /*4600*/  CS2R R122, SRZ ;  /* 0x00000000007a7805 */ /* 0x000fe2000001ff00 */
[----:B------:R-:W-:Y:S01]  /*4610*/  UISETP.GE.AND UP0, UPT, UR61, UR10, UPT ;  /* 0x0000000a3d00728c */ /* 0x000fe2000bf06270 */
[----:B------:R2:W-:Y:S01]  /*4620*/  MUFU.TANH R60, R46 ;  /* 0x0000002e003c7308 */ /* 0x0005e20000002400 */
[----:B------:R-:W-:Y:S01]  /*4630*/  IMAD.U32 R229, RZ, RZ, UR10 ;  /* 0x0000000affe57e24 */ /* 0x000fe2000f8e00ff */
[----:B------:R-:W-:Y:S01]  /*4640*/  SYNCS.ARRIVE.TRANS64.RED.A1T0 RZ, [UR4], RZ ;  /* 0x000000ffffff79a7 */ /* 0x000fe20008100404 */
[----:B------:R-:W-:Y:S02]  /*4650*/  CS2R R120, SRZ ;  /* 0x0000000000787805 */ /* 0x000fe4000001ff00 */
[----:B------:R-:W-:Y:S02]  /*4660*/  CS2R R118, SRZ ;  /* 0x0000000000767805 */ /* 0x000fe4000001ff00 */
[----:B------:R-:W-:Y:S02]  /*4670*/  CS2R R116, SRZ ;  /* 0x0000000000747805 */ /* 0x000fe4000001ff00 */
[----:B------:R-:W-:-:S02]  /*4680*/  CS2R R114, SRZ ;  /* 0x0000000000727805 */ /* 0x000fc4000001ff00 */
[----:B------:R-:W-:Y:S01]  /*4690*/  CS2R R112, SRZ ;  /* 0x0000000000707805 */ /* 0x000fe2000001ff00 */
[----:B------:R-:W1:Y:S01]  /*46a0*/  MUFU.TANH R55, R55 ;  /* 0x0000003700377308 */ /* 0x000e620000002400 */
[----:B--2---:R-:W-:Y:S02]  /*46b0*/  FSEL R46, R62, -INF , P3 ;  /* 0xff8000003e2e7808 */ /* 0x004fe40001800000 */
[----:B------:R-:W-:Y:S02]  /*46c0*/  CS2R R110, SRZ ;  /* 0x00000000006e7805 */ /* 0x000fe4000001ff00 */
[----:B------:R-:W-:Y:S02]  /*46d0*/  ISETP.GT.AND P3, PT, R5, 0x8, PT ;  /* 0x000000080500780c */ /* 0x000fe40003f64270 */
[----:B------:R-:W-:Y:S02]  /*46e0*/  CS2R R108, SRZ ;  /* 0x00000000006c7805 */ /* 0x000fe4000001ff00 */
[----:B------:R-:W-:-:S02]  /*46f0*/  FMNMX.FTZ R2, R46, R49, !PT ;  /* 0x000000312e027209 */ /* 0x000fc40007810000 */
[----:B------:R-:W-:Y:S02]  /*4700*/  CS2R R106, SRZ ;  /* 0x00000000006a7805 */ /* 0x000fe4000001ff00 */
[----:B------:R-:W-:Y:S01]  /*4710*/  CS2R R104, SRZ ;  /* 0x0000000000687805 */ /* 0x000fe2000001ff00 */
[----:B------:R4:W2:Y:S01]  /*4720*/  MUFU.TANH R18, R47 ;  /* 0x0000002f00127308 */ /* 0x0008a20000002400 */
[----:B------:R-:W-:Y:S02]  /*4730*/  CS2R R102, SRZ ;  /* 0x0000000000667805 */ /* 0x000fe4000001ff00 */
[----:B------:R-:W-:Y:S02]  /*4740*/  CS2R R100, SRZ ;  /* 0x0000000000647805 */ /* 0x000fe4000001ff00 */
[----:B------:R-:W-:Y:S02]  /*4750*/  CS2R R98, SRZ ;  /* 0x0000000000627805 */ /* 0x000fe4000001ff00 */
[----:B------:R-:W-:-:S02]  /*4760*/  CS2R R96, SRZ ;  /* 0x0000000000607805 */ /* 0x000fc4000001ff00 */
[----:B------:R-:W-:Y:S02]  /*4770*/  CS2R R94, SRZ ;  /* 0x00000000005e7805 */ /* 0x000fe4000001ff00 */
[----:B------:R-:W-:Y:S02]  /*4780*/  CS2R R92, SRZ ;  /* 0x00000000005c7805 */ /* 0x000fe4000001ff00 */
[----:B------:R-:W-:Y:S01]  /*4790*/  CS2R R90, SRZ ;  /* 0x00000000005a7805 */ /* 0x000fe2000001ff00 */
[----:B------:R5:W-:Y:S01]  /*47a0*/  MUFU.TANH R67, R48 ;  /* 0x0000003000437308 */ /* 0x000be20000002400 */
[----:B----4-:R-:W-:Y:S02]  /*47b0*/  FSEL R47, R63, -INF , P1 ;  /* 0xff8000003f2f7808 */ /* 0x010fe40000800000 */
[----:B------:R-:W-:Y:S02]  /*47c0*/  CS2R R88, SRZ ;  /* 0x0000000000587805 */ /* 0x000fe4000001ff00 */
[----:B------:R-:W-:-:S02]  /*47d0*/  ISETP.GT.AND P1, PT, R21, 0x11, PT ;  /* 0x000000111500780c */ /* 0x000fc40003f24270 */
[----:B------:R-:W-:Y:S02]  /*47e0*/  CS2R R86, SRZ ;  /* 0x0000000000567805 */ /* 0x000fe4000001ff00 */
[----:B------:R-:W-:Y:S02]  /*47f0*/  FMNMX.FTZ R51, R47, R2, !PT ;  /* 0x000000022f337209 */ /* 0x000fe40007810000 */
[----:B------:R-:W-:Y:S02]  /*4800*/  CS2R R84, SRZ ;  /* 0x0000000000547805 */ /* 0x000fe4000001ff00 */
[----:B---3--:R-:W-:Y:S01]  /*4810*/  FSEL R49, R56, -INF , P1 ;  /* 0xff80000038317808 */ /* 0x008fe20000800000 */
[----:B------:R3:W-:Y:S01]  /*4820*/  MUFU.TANH R58, R35 ;  /* 0x00000023003a7308 */ /* 0x0007e20000002400 */
[----:B-----5:R-:W-:Y:S02]  /*4830*/  FSEL R48, R50, -INF , P2 ;  /* 0xff80000032307808 */ /* 0x020fe40001000000 */
[----:B------:R-:W-:-:S02]  /*4840*/  CS2R R82, SRZ ;  /* 0x0000000000527805 */ /* 0x000fc4000001ff00 */
[C---:B------:R-:W-:Y:S02]  /*4850*/  ISETP.GT.AND P2, PT, R21.reuse, 0x18, PT ;  /* 0x000000181500780c */ /* 0x040fe40003f44270 */
[----:B------:R-:W-:Y:S02]  /*4860*/  CS2R R80, SRZ ;  /* 0x0000000000507805 */ /* 0x000fe4000001ff00 */
[----:B------:R-:W-:Y:S02]  /*4870*/  FMNMX.FTZ R2, R48, R51, !PT ;  /* 0x0000003330027209 */ /* 0x000fe40007810000 */
[----:B------:R-:W-:Y:S02]  /*4880*/  CS2R R78, SRZ ;  /* 0x00000000004e7805 */ /* 0x000fe4000001ff00 */
[----:B------:R-:W-:Y:S01]  /*4890*/  ISETP.GT.AND P1, PT, R21, 0x19, PT ;  /* 0x000000191500780c */ /* 0x000fe20003f24270 */
[----:B------:R-:W4:Y:S01]  /*48a0*/  MUFU.TANH R34, R34 ;  /* 0x0000002200227308 */ /* 0x000f220000002400 */
[----:B0-----:R-:W-:-:S02]  /*48b0*/  FSEL R50, R54, -INF , P2 ;  /* 0xff80000036327808 */ /* 0x001fc40001000000 */
[----:B------:R-:W-:Y:S02]  /*48c0*/  CS2R R76, SRZ ;  /* 0x00000000004c7805 */ /* 0x000fe4000001ff00 */
[----:B---3--:R-:W-:Y:S02]  /*48d0*/  FMNMX.FTZ R35, R49, R2, !PT ;  /* 0x0000000231237209 */ /* 0x008fe40007810000 */
[----:B------:R-:W-:Y:S02]  /*48e0*/  CS2R R74, SRZ ;  /* 0x00000000004a7805 */ /* 0x000fe4000001ff00 */
[----:B------:R-:W-:Y:S02]  /*48f0*/  ISETP.GT.AND P2, PT, R21, 0x20, PT ;  /* 0x000000201500780c */ /* 0x000fe40003f44270 */
[----:B------:R-:W-:Y:S02]  /*4900*/  CS2R R72, SRZ ;  /* 0x0000000000487805 */ /* 0x000fe4000001ff00 */
[----:B-1----:R-:W-:Y:S01]  /*4910*/  FSEL R51, R55, -INF , P1 ;  /* 0xff80000037337808 */ /* 0x002fe20000800000 */
[----:B------:R-:W0:Y:S01]  /*4920*/  MUFU.TANH R38, R38 ;  /* 0x0000002600267308 */ /* 0x000e220000002400 */
[----:B------:R-:W-:-:S02]  /*4930*/  FMNMX.FTZ R2, R50, R35, !PT ;  /* 0x0000002332027209 */ /* 0x000fc40007810000 */
[----:B------:R-:W-:Y:S02]  /*4940*/  ISETP.GT.AND P1, PT, R21, 0x21, PT ;  /* 0x000000211500780c */ /* 0x000fe40003f24270 */
[----:B------:R-:W-:Y:S02]  /*4950*/  FSEL R52, R52, -INF , P2 ;  /* 0xff80000034347808 */ /* 0x000fe40001000000 */
[----:B------:R-:W-:Y:S01]  /*4960*/  FMNMX.FTZ R35, R51, R2, !PT ;  /* 0x0000000233237209 */ /* 0x000fe20007810000 */
[----:B------:R-:W1:Y:S01]  /*4970*/  MUFU.TANH R39, R39 ;  /* 0x0000002700277308 */ /* 0x000e620000002400 */
[----:B------:R-:W-:Y:S02]  /*4980*/  ISETP.GT.AND P2, PT, R21, 0x28, PT ;  /* 0x000000281500780c */ /* 0x000fe40003f44270 */
[----:B------:R-:W-:Y:S02]  /*4990*/  FSEL R54, R57, -INF , P1 ;  /* 0xff80000039367808 */ /* 0x000fe40000800000 */
[----:B------:R-:W-:-:S02]  /*49a0*/  FMNMX.FTZ R35, R52, R35, !PT ;  /* 0x0000002334237209 */ /* 0x000fc40007810000 */
[C---:B------:R-:W-:Y:S01]  /*49b0*/  ISETP.GT.AND P1, PT, R21.reuse, 0x29, PT ;  /* 0x000000291500780c */ /* 0x040fe20003f24270 */
[----:B------:R-:W-:Y:S01]  /*49c0*/  MUFU.TANH R26, R26 ;  /* 0x0000001a001a7308 */ /* 0x000fe20000002400 */
[----:B------:R-:W-:Y:S02]  /*49d0*/  FSEL R55, R60, -INF , P2 ;  /* 0xff8000003c377808 */ /* 0x000fe40001000000 */
[----:B------:R-:W-:Y:S02]  /*49e0*/  FMNMX.FTZ R2, R54, R35, !PT ;  /* 0x0000002336027209 */ /* 0x000fe40007810000 */
[----:B------:R-:W-:Y:S02]  /*49f0*/  ISETP.GT.AND P2, PT, R21, 0x30, PT ;  /* 0x000000301500780c */ /* 0x000fe40003f44270 */
[----:B--2---:R-:W-:Y:S01]  /*4a00*/  FSEL R56, R18, -INF , P1 ;  /* 0xff80000012387808 */ /* 0x004fe20000800000 */
[----:B------:R2:W3:Y:S01]  /*4a10*/  MUFU.TANH R62, R27 ;  /* 0x0000001b003e7308 */ /* 0x0004e20000002400 */
[----:B------:R-:W-:-:S02]  /*4a20*/  FMNMX.FTZ R35, R55, R2, !PT ;  /* 0x0000000237237209 */ /* 0x000fc40007810000 */
[C---:B------:R-:W-:Y:S02]  /*4a30*/  ISETP.GT.AND P1, PT, R21.reuse, 0x31, PT ;  /* 0x000000311500780c */ /* 0x040fe40003f24270 */
[----:B----4-:R-:W-:Y:S02]  /*4a40*/  FSEL R57, R34, -INF , P2 ;  /* 0xff80000022397808 */ /* 0x010fe40001000000 */
[----:B------:R-:W-:Y:S01]  /*4a50*/  FMNMX.FTZ R2, R56, R35, !PT ;  /* 0x0000002338027209 */ /* 0x000fe20007810000 */
[----:B------:R-:W4:Y:S01]  /*4a60*/  MUFU.TANH R30, R30 ;  /* 0x0000001e001e7308 */ /* 0x000f220000002400 */
[----:B------:R-:W-:Y:S02]  /*4a70*/  ISETP.GT.AND P2, PT, R21, 0x38, PT ;  /* 0x000000381500780c */ /* 0x000fe40003f44270 */
[----:B------:R-:W-:Y:S02]  /*4a80*/  FSEL R58, R58, -INF , P1 ;  /* 0xff8000003a3a7808 */ /* 0x000fe40000800000 */
[----:B--2---:R-:W-:-:S02]  /*4a90*/  FMNMX.FTZ R27, R57, R2, !PT ;  /* 0x00000002391b7209 */ /* 0x004fc40007810000 */
[C---:B------:R-:W-:Y:S01]  /*4aa0*/  ISETP.GT.AND P1, PT, R21.reuse, 0x39, PT ;  /* 0x000000391500780c */ /* 0x040fe20003f24270 */
[----:B------:R-:W2:Y:S01]  /*4ab0*/  MUFU.TANH R31, R31 ;  /* 0x0000001f001f7308 */ /* 0x000ea20000002400 */
[----:B0-----:R-:W-:Y:S02]  /*4ac0*/  FSEL R59, R38, -INF , P2 ;  /* 0xff800000263b7808 */ /* 0x001fe40001000000 */
[----:B------:R-:W-:Y:S02]  /*4ad0*/  FMNMX.FTZ R2, R58, R27, !PT ;  /* 0x0000001b3a027209 */ /* 0x000fe40007810000 */
[----:B------:R-:W-:Y:S02]  /*4ae0*/  ISETP.GT.AND P2, PT, R21, 0x40, PT ;  /* 0x000000401500780c */ /* 0x000fe40003f44270 */
[----:B-1----:R-:W-:Y:S01]  /*4af0*/  FSEL R60, R39, -INF , P1 ;  /* 0xff800000273c7808 */ /* 0x002fe20000800000 */
[----:B------:R0:W1:Y:S01]  /*4b00*/  MUFU.TANH R66, R61 ;  /* 0x0000003d00427308 */ /* 0x0000620000002400 */
[----:B------:R-:W-:-:S02]  /*4b10*/  FMNMX.FTZ R27, R59, R2, !PT ;  /* 0x000000023b1b7209 */ /* 0x000fc40007810000 */
[C---:B------:R-:W-:Y:S02]  /*4b20*/  ISETP.GT.AND P1, PT, R21.reuse, 0x41, PT ;  /* 0x000000411500780c */ /* 0x040fe40003f24270 */
[----:B------:R-:W-:Y:S02]  /*4b30*/  FMNMX.FTZ R2, R60, R27, !PT ;  /* 0x0000001b3c027209 */ /* 0x000fe40007810000 */
[----:B---3--:R-:W-:Y:S01]  /*4b40*/  FSEL R62, R62, -INF , P1 ;  /* 0xff8000003e3e7808 */ /* 0x008fe20000800000 */
[----:B------:R-:W3:Y:S01]  /*4b50*/  MUFU.TANH R53, R53 ;  /* 0x0000003500357308 */ /* 0x000ee20000002400 */
[----:B0-----:R-:W-:Y:S02]  /*4b60*/  FSEL R61, R26, -INF , P2 ;  /* 0xff8000001a3d7808 */ /* 0x001fe40001000000 */
[----:B------:R-:W-:Y:S02]  /*4b70*/  ISETP.GT.AND P2, PT, R21, 0x48, PT ;  /* 0x000000481500780c */ /* 0x000fe40003f44270 */
[----:B------:R-:W-:-:S02]  /*4b80*/  FMNMX.FTZ R27, R61, R2, !PT ;  /* 0x000000023d1b7209 */ /* 0x000fc40007810000 */
[----:B------:R-:W-:Y:S01]  /*4b90*/  ISETP.GT.AND P1, PT, R21, 0x49, PT ;  /* 0x000000491500780c */ /* 0x000fe20003f24270 */
[----:B------:R-:W0:Y:S01]  /*4ba0*/  MUFU.TANH R40, R40 ;  /* 0x0000002800287308 */ /* 0x000e220000002400 */
[----:B----4-:R-:W-:Y:S02]  /*4bb0*/  FSEL R63, R30, -INF , P2 ;  /* 0xff8000001e3f7808 */ /* 0x010fe40001000000 */
[----:B------:R-:W-:Y:S02]  /*4bc0*/  FMNMX.FTZ R18, R62, R27, !PT ;  /* 0x0000001b3e127209 */ /* 0x000fe40007810000 */
[----:B--2---:R-:W-:Y:S02]  /*4bd0*/  FSEL R2, R31, -INF , P1 ;  /* 0xff8000001f027808 */ /* 0x004fe40000800000 */
[----:B------:R-:W-:Y:S01]  /*4be0*/  FMNMX.FTZ R21, R63, R18, !PT ;  /* 0x000000123f157209 */ /* 0x000fe20007810000 */
[----:B------:R2:W-:Y:S01]  /*4bf0*/  MUFU.TANH R71, R24 ;  /* 0x0000001800477308 */ /* 0x0005e20000002400 */
[----:B------:R-:W-:-:S02]  /*4c00*/  ISETP.GT.AND P1, PT, R5, RZ, PT ;  /* 0x000000ff0500720c */ /* 0x000fc40003f24270 */
[----:B------:R-:W-:Y:S02]  /*4c10*/  FMNMX.FTZ R21, R2, R21, !PT ;  /* 0x0000001502157209 */ /* 0x000fe40007810000 */
[----:B------:R-:W-:-:S03]  /*4c20*/  ISETP.GT.AND P2, PT, R5, 0x1, PT ;  /* 0x000000010500780c */ /* 0x000fc60003f44270 */
[----:B------:R-:W4:Y:S01]  /*4c30*/  SHFL.BFLY PT, R18, R21, 0x2, 0x1f ;  /* 0x0c401f0015127f89 */ /* 0x000f2200000e0000 */
[----:B------:R-:W5:Y:S08]  /*4c40*/  MUFU.TANH R41, R41 ;  /* 0x0000002900297308 */ /* 0x000f700000002400 */
[----:B------:R-:W5:Y:S08]  /*4c50*/  MUFU.TANH R44, R44 ;  /* 0x0000002c002c7308 */ /* 0x000f700000002400 */
[----:B------:R-:W5:Y:S01]  /*4c60*/  MUFU.TANH R34, R45 ;  /* 0x0000002d00227308 */ /* 0x000f620000002400 */
[----:B----4-:R-:W-:-:S07]  /*4c70*/  FMNMX.FTZ R30, R21, R18, !PT ;  /* 0x00000012151e7209 */ /* 0x010fce0007810000 */
[----:B------:R-:W4:Y:S01]  /*4c80*/  MUFU.TANH R38, R32 ;  /* 0x0000002000267308 */ /* 0x000f220000002400 */
[----:B------:R-:W-:Y:S02]  /*4c90*/  FSEL R18, R20, -INF , P1 ;  /* 0xff80000014127808 */ /* 0x000fe40000800000 */
[----:B------:R-:W-:Y:S01]  /*4ca0*/  FSEL R21, R64, -INF , P2 ;  /* 0xff80000040157808 */ /* 0x000fe20001000000 */
[----:B------:R-:W3:Y:S01]  /*4cb0*/  SHFL.BFLY PT, R31, R30, 0x1, 0x1f ;  /* 0x0c201f001e1f7f89 */ /* 0x000ee200000e0000 */
[----:B------:R-:W-:Y:S02]  /*4cc0*/  ISETP.GT.AND P1, PT, R5, 0x9, PT ;  /* 0x000000090500780c */ /* 0x000fe40003f24270 */
[----:B------:R-:W-:Y:S01]  /*4cd0*/  FSEL R20, R65, -INF , P3 ;  /* 0xff80000041147808 */ /* 0x000fe20001800000 */
[----:B------:R0:W-:Y:S01]  /*4ce0*/  MUFU.TANH R64, R25 ;  /* 0x0000001900407308 */ /* 0x0001e20000002400 */
[----:B------:R-:W-:Y:S02]  /*4cf0*/  FMNMX.FTZ R3, R18, R21, !PT ;  /* 0x0000001512037209 */ /* 0x000fe40007810000 */
[----:B------:R-:W-:-:S02]  /*4d00*/  ISETP.GT.AND P2, PT, R5, 0x10, PT ;  /* 0x000000100500780c */ /* 0x000fc40003f44270 */
[----:B-1----:R-:W-:Y:S02]  /*4d10*/  FSEL R26, R66, -INF , P1 ;  /* 0xff800000421a7808 */ /* 0x002fe40000800000 */
[----:B------:R-:W-:Y:S01]  /*4d20*/  FMNMX.FTZ R27, R20, R3, !PT ;  /* 0x00000003141b7209 */ /* 0x000fe20007810000 */
[----:B------:R-:W1:Y:S01]  /*4d30*/  MUFU.TANH R39, R33 ;  /* 0x0000002100277308 */ /* 0x000e620000002400 */
[----:B------:R-:W-:Y:S02]  /*4d40*/  ISETP.GT.AND P1, PT, R5, 0x11, PT ;  /* 0x000000110500780c */ /* 0x000fe40003f24270 */
[----:B--2---:R-:W-:Y:S02]  /*4d50*/  FSEL R24, R67, -INF , P2 ;  /* 0xff80000043187808 */ /* 0x004fe40001000000 */
[C---:B------:R-:W-:Y:S02]  /*4d60*/  ISETP.GT.AND P2, PT, R5.reuse, 0x18, PT ;  /* 0x000000180500780c */ /* 0x040fe40003f44270 */
[----:B------:R-:W-:Y:S01]  /*4d70*/  ISETP.GT.AND P3, PT, R5, 0x28, PT ;  /* 0x000000280500780c */ /* 0x000fe20003f64270 */
[----:B------:R2:W-:Y:S01]  /*4d80*/  MUFU.TANH R65, R28 ;  /* 0x0000001c00417308 */ /* 0x0005e20000002400 */
[----:B0-----:R-:W-:-:S02]  /*4d90*/  FSEL R25, R69, -INF , P2 ;  /* 0xff80000045197808 */ /* 0x001fc40001000000 */
[----:B------:R-:W-:Y:S02]  /*4da0*/  ISETP.GT.AND P2, PT, R5, 0x20, PT ;  /* 0x000000200500780c */ /* 0x000fe40003f44270 */
[----:B---3--:R-:W-:Y:S02]  /*4db0*/  FMNMX.FTZ R3, R30, R31, !PT ;  /* 0x0000001f1e037209 */ /* 0x008fe40007810000 */
[----:B------:R-:W-:Y:S01]  /*4dc0*/  FMNMX.FTZ R31, R26, R27, !PT ;  /* 0x0000001b1a1f7209 */ /* 0x000fe20007810000 */
[----:B------:R-:W0:Y:S01]  /*4dd0*/  MUFU.TANH R36, R36 ;  /* 0x0000002400247308 */ /* 0x000e220000002400 */
[----:B------:R-:W-:Y:S01]  /*4de0*/  FSEL R27, R68, -INF , P1 ;  /* 0xff800000441b7808 */ /* 0x000fe20000800000 */
[----:B------:R-:W-:Y:S01]  /*4df0*/  FMUL.FTZ R32, R3, UR5 ;  /* 0x0000000503207c20 */ /* 0x000fe20008410000 */
[----:B------:R-:W-:Y:S02]  /*4e00*/  FMNMX.FTZ R4, R24, R31, !PT ;  /* 0x0000001f18047209 */ /* 0x000fe40007810000 */
[----:B------:R-:W-:-:S02]  /*4e10*/  CS2R R68, SRZ ;  /* 0x0000000000447805 */ /* 0x000fc4000001ff00 */
[----:B------:R-:W-:Y:S02]  /*4e20*/  ISETP.GT.AND P1, PT, R5, 0x19, PT ;  /* 0x000000190500780c */ /* 0x000fe40003f24270 */
[----:B------:R-:W-:Y:S01]  /*4e30*/  FMNMX.FTZ R4, R27, R4, !PT ;  /* 0x000000041b047209 */ /* 0x000fe20007810000 */
[----:B------:R3:W-:Y:S01]  /*4e40*/  MUFU.TANH R66, R29 ;  /* 0x0000001d00427308 */ /* 0x0007e20000002400 */
[----:B------:R-:W-:Y:S02]  /*4e50*/  FSEL R30, R53, -INF , P1 ;  /* 0xff800000351e7808 */ /* 0x000fe40000800000 */
[----:B------:R-:W-:Y:S02]  /*4e60*/  FMNMX.FTZ R31, R25, R4, !PT ;  /* 0x00000004191f7209 */ /* 0x000fe40007810000 */
[----:B------:R-:W-:Y:S02]  /*4e70*/  ISETP.GT.AND P1, PT, R5, 0x21, PT ;  /* 0x000000210500780c */ /* 0x000fe40003f24270 */
[----:B--2---:R-:W-:Y:S01]  /*4e80*/  FSEL R28, R40, -INF , P2 ;  /* 0xff800000281c7808 */ /* 0x004fe20001000000 */
[----:B------:R2:W0:Y:S01]  /*4e90*/  MUFU.TANH R70, R37 ;  /* 0x0000002500467308 */ /* 0x0004220000002400 */
[----:B------:R-:W-:-:S02]  /*4ea0*/  FMNMX.FTZ R33, R30, R31, !PT ;  /* 0x0000001f1e217209 */ /* 0x000fc40007810000 */
[----:B-----5:R-:W-:Y:S02]  /*4eb0*/  FSEL R31, R41, -INF , P1 ;  /* 0xff800000291f7808 */ /* 0x020fe40000800000 */
[----:B------:R-:W-:Y:S02]  /*4ec0*/  FMNMX.FTZ R4, R28, R33, !PT ;  /* 0x000000211c047209 */ /* 0x000fe40007810000 */
[----:B------:R-:W-:Y:S02]  /*4ed0*/  FSETP.NEU.FTZ.AND P2, PT, R3, -INF , PT ;  /* 0xff8000000300780b */ /* 0x000fe40003f5d000 */
[----:B------:R-:W-:Y:S02]  /*4ee0*/  ISETP.GT.AND P1, PT, R5, 0x29, PT ;  /* 0x000000290500780c */ /* 0x000fe40003f24270 */
[----:B---3--:R-:W-:Y:S02]  /*4ef0*/  FSEL R29, R44, -INF , P3 ;  /* 0xff8000002c1d7808 */ /* 0x008fe40001800000 */
[----:B------:R-:W-:-:S02]  /*4f00*/  FMNMX.FTZ R4, R31, R4, !PT ;  /* 0x000000041f047209 */ /* 0x000fc40007810000 */
[----:B------:R-:W-:Y:S02]  /*4f10*/  FSEL R45, R32, RZ, P2 ;  /* 0x000000ff202d7208 */ /* 0x000fe40001000000 */
[----:B------:R-:W-:Y:S02]  /*4f20*/  ISETP.GT.AND P2, PT, R5, 0x30, PT ;  /* 0x000000300500780c */ /* 0x000fe40003f44270 */
[----:B------:R-:W-:Y:S01]  /*4f30*/  FSEL R32, R34, -INF , P1 ;  /* 0xff80000022207808 */ /* 0x000fe20000800000 */
[--C-:B------:R-:W-:Y:S01]  /*4f40*/  FFMA.FTZ R42, R42, UR5, -R45.reuse ;  /* 0x000000052a2a7c23 */ /* 0x100fe2000801082d */
[----:B------:R-:W-:Y:S01]  /*4f50*/  FMNMX.FTZ R35, R29, R4, !PT ;  /* 0x000000041d237209 */ /* 0x000fe20007810000 */
[--C-:B------:R-:W-:Y:S01]  /*4f60*/  FFMA.FTZ R43, R43, UR5, -R45.reuse ;  /* 0x000000052b2b7c23 */ /* 0x100fe2000801082d */
[----:B------:R-:W-:Y:S01]  /*4f70*/  ISETP.GT.AND P1, PT, R5, 0x31, PT ;  /* 0x000000310500780c */ /* 0x000fe20003f24270 */
[--C-:B------:R-:W-:Y:S01]  /*4f80*/  FFMA.FTZ R46, R46, UR5, -R45.reuse ;  /* 0x000000052e2e7c23 */ /* 0x100fe2000801082d */
[----:B----4-:R-:W-:Y:S01]  /*4f90*/  FSEL R33, R38, -INF , P2 ;  /* 0xff80000026217808 */ /* 0x010fe20001000000 */
[----:B------:R-:W-:Y:S01]  /*4fa0*/  MUFU.EX2 R42, R42 ;  /* 0x0000002a002a7308 */ /* 0x000fe20000000800 */
[----:B------:R-:W-:Y:S01]  /*4fb0*/  FMNMX.FTZ R4, R32, R35, !PT ;  /* 0x0000002320047209 */ /* 0x000fe20007810000 */
[--C-:B------:R-:W-:Y:S01]  /*4fc0*/  FFMA.FTZ R47, R47, UR5, -R45.reuse ;  /* 0x000000052f2f7c23 */ /* 0x100fe2000801082d */
[----:B------:R-:W-:Y:S01]  /*4fd0*/  ISETP.GT.AND P2, PT, R5, 0x38, PT ;  /* 0x000000380500780c */ /* 0x000fe20003f44270 */
[--C-:B------:R-:W-:Y:S01]  /*4fe0*/  FFMA.FTZ R48, R48, UR5, -R45.reuse ;  /* 0x0000000530307c23 */ /* 0x100fe2000801082d */
[----:B-1----:R-:W-:Y:S01]  /*4ff0*/  FSEL R34, R39, -INF , P1 ;  /* 0xff80000027227808 */ /* 0x002fe20000800000 */
[--C-:B------:R-:W-:Y:S01]  /*5000*/  FFMA.FTZ R49, R49, UR5, -R45.reuse ;  /* 0x0000000531317c23 */ /* 0x100fe2000801082d */
[----:B--2---:R-:W-:Y:S01]  /*5010*/  FMNMX.FTZ R37, R33, R4, !PT ;  /* 0x0000000421257209 */ /* 0x004fe20007810000 */
[----:B------:R-:W1:Y:S01]  /*5020*/  MUFU.EX2 R43, R43 ;  /* 0x0000002b002b7308 */ /* 0x000e620000000800 */
[----:B------:R-:W-:Y:S01]  /*5030*/  ISETP.GT.AND P1, PT, R5, 0x39, PT ;  /* 0x000000390500780c */ /* 0x000fe20003f24270 */
[--C-:B------:R-:W-:Y:S01]  /*5040*/  FFMA.FTZ R50, R50, UR5, -R45.reuse ;  /* 0x0000000532327c23 */ /* 0x100fe2000801082d */
[----:B0-----:R-:W-:Y:S01]  /*5050*/  FSEL R35, R36, -INF , P2 ;  /* 0xff80000024237808 */ /* 0x001fe20001000000 */
[--C-:B------:R-:W-:Y:S01]  /*5060*/  FFMA.FTZ R51, R51, UR5, -R45.reuse ;  /* 0x0000000533337c23 */ /* 0x100fe2000801082d */
[----:B------:R-:W-:Y:S01]  /*5070*/  FMNMX.FTZ R4, R34, R37, !PT ;  /* 0x0000002522047209 */ /* 0x000fe20007810000 */
[--C-:B------:R-:W-:Y:S01]  /*5080*/  FFMA.FTZ R52, R52, UR5, -R45.reuse ;  /* 0x0000000534347c23 */ /* 0x100fe2000801082d */
[----:B------:R-:W-:Y:S01]  /*5090*/  ISETP.GT.AND P2, PT, R5, 0x40, PT ;  /* 0x000000400500780c */ /* 0x000fe20003f44270 */
[----:B------:R-:W0:Y:S01]  /*50a0*/  MUFU.EX2 R46, R46 ;  /* 0x0000002e002e7308 */ /* 0x000e220000000800 */
[----:B------:R-:W-:Y:S01]  /*50b0*/  FSEL R36, R70, -INF , P1 ;  /* 0xff80000046247808 */ /* 0x000fe20000800000 */
[--C-:B------:R-:W-:Y:S01]  /*50c0*/  FFMA.FTZ R54, R54, UR5, -R45.reuse ;  /* 0x0000000536367c23 */ /* 0x100fe2000801082d */
[----:B------:R-:W-:Y:S01]  /*50d0*/  FMNMX.FTZ R39, R35, R4, !PT ;  /* 0x0000000423277209 */ /* 0x000fe20007810000 */
[--C-:B------:R-:W-:Y:S01]  /*50e0*/  FFMA.FTZ R55, R55, UR5, -R45.reuse ;  /* 0x0000000537377c23 */ /* 0x100fe2000801082d */
[----:B------:R-:W-:Y:S01]  /*50f0*/  ISETP.GT.AND P1, PT, R5, 0x41, PT ;  /* 0x000000410500780c */ /* 0x000fe20003f24270 */
[--C-:B------:R-:W-:Y:S01]  /*5100*/  FFMA.FTZ R56, R56, UR5, -R45.reuse ;  /* 0x0000000538387c23 */ /* 0x100fe2000801082d */
[----:B------:R-:W-:Y:S01]  /*5110*/  FSEL R37, R71, -INF , P2 ;  /* 0xff80000047257808 */ /* 0x000fe20001000000 */
[----:B------:R-:W2:Y:S01]  /*5120*/  MUFU.EX2 R47, R47 ;  /* 0x0000002f002f7308 */ /* 0x000ea20000000800 */
[----:B------:R-:W-:Y:S01]  /*5130*/  FMNMX.FTZ R4, R36, R39, !PT ;  /* 0x0000002724047209 */ /* 0x000fe20007810000 */
[--C-:B------:R-:W-:Y:S01]  /*5140*/  FFMA.FTZ R57, R57, UR5, -R45.reuse ;  /* 0x0000000539397c23 */ /* 0x100fe2000801082d */
[----:B------:R-:W-:Y:S01]  /*5150*/  ISETP.GT.AND P2, PT, R5, 0x48, PT ;  /* 0x000000480500780c */ /* 0x000fe20003f44270 */
[--C-:B------:R-:W-:Y:S01]  /*5160*/  FFMA.FTZ R58, R58, UR5, -R45.reuse ;  /* 0x000000053a3a7c23 */ /* 0x100fe2000801082d */
[----:B------:R-:W-:Y:S01]  /*5170*/  FSEL R38, R64, -INF , P1 ;  /* 0xff80000040267808 */ /* 0x000fe20000800000 */
[--C-:B------:R-:W-:Y:S01]  /*5180*/  FFMA.FTZ R59, R59, UR5, -R45.reuse ;  /* 0x000000053b3b7c23 */ /* 0x100fe2000801082d */
[----:B------:R-:W-:Y:S01]  /*5190*/  FMNMX.FTZ R39, R37, R4, !PT ;  /* 0x0000000425277209 */ /* 0x000fe20007810000 */
[----:B------:R-:W-:Y:S01]  /*51a0*/  MUFU.EX2 R48, R48 ;  /* 0x0000003000307308 */ /* 0x000fe20000000800 */
[----:B------:R-:W-:Y:S01]  /*51b0*/  ISETP.GT.AND P1, PT, R5, 0x49, PT ;  /* 0x000000490500780c */ /* 0x000fe20003f24270 */
[----:B------:R-:W-:Y:S01]  /*51c0*/  FFMA.FTZ R60, R60, UR5, -R45 ;  /* 0x000000053c3c7c23 */ /* 0x000fe2000801082d */
[----:B------:R-:W-:Y:S01]  /*51d0*/  FSEL R5, R65, -INF , P2 ;  /* 0xff80000041057808 */ /* 0x000fe20001000000 */
[----:B-1----:R-:W-:Y:S01]  /*51e0*/  FADD.FTZ R65, R42, R43 ;  /* 0x0000002b2a417221 */ /* 0x002fe20000010000 */
[----:B------:R-:W-:Y:S01]  /*51f0*/  FMNMX.FTZ R4, R38, R39, !PT ;  /* 0x0000002726047209 */ /* 0x000fe20007810000 */
[----:B------:R-:W-:Y:S01]  /*5200*/  FFMA.FTZ R61, R61, UR5, -R45 ;  /* 0x000000053d3d7c23 */ /* 0x000fe2000801082d */
[----:B------:R-:W-:Y:S01]  /*5210*/  FSEL R39, R66, -INF , P1 ;  /* 0xff80000042277808 */ /* 0x000fe20000800000 */
[----:B------:R-:W1:Y:S01]  /*5220*/  MUFU.EX2 R49, R49 ;  /* 0x0000003100317308 */ /* 0x000e620000000800 */
[----:B------:R-:W-:Y:S01]  /*5230*/  FMNMX.FTZ R4, R5, R4, !PT ;  /* 0x0000000405047209 */ /* 0x000fe20007810000 */
[----:B0-----:R-:W-:Y:S01]  /*5240*/  FADD.FTZ R44, R46, R65 ;  /* 0x000000412e2c7221 */ /* 0x001fe20000010000 */
[--C-:B------:R-:W-:Y:S01]  /*5250*/  FFMA.FTZ R62, R62, UR5, -R45.reuse ;  /* 0x000000053e3e7c23 */ /* 0x100fe2000801082d */
[--C-:B------:R-:W-:Y:S01]  /*5260*/  FFMA.FTZ R63, R63, UR5, -R45.reuse ;  /* 0x000000053f3f7c23 */ /* 0x100fe2000801082d */
[----:B------:R-:W-:Y:S01]  /*5270*/  FMNMX.FTZ R4, R39, R4, !PT ;  /* 0x0000000427047209 */ /* 0x000fe20007810000 */
[----:B--2---:R-:W-:Y:S01]  /*5280*/  FADD.FTZ R65, R47, R44 ;  /* 0x0000002c2f417221 */ /* 0x004fe20000010000 */
[----:B------:R-:W-:Y:S01]  /*5290*/  FFMA.FTZ R2, R2, UR5, -R45 ;  /* 0x0000000502027c23 */ /* 0x000fe2000801082d */
[----:B------:R-:W-:Y:S01]  /*52a0*/  MUFU.EX2 R50, R50 ;  /* 0x0000003200327308 */ /* 0x000fe20000000800 */
[----:B------:R-:W-:Y:S01]  /*52b0*/  F2FP.F16.F32.PACK_AB R209, R43, R42 ;  /* 0x0000002a2bd1723e */ /* 0x000fe200000000ff */
[----:B------:R-:W0:Y:S01]  /*52c0*/  SHFL.BFLY PT, R41, R4, 0x2, 0x1f ;  /* 0x0c401f0004297f89 */ /* 0x000e2200000e0000 */
[----:B------:R-:W-:-:S02]  /*52d0*/  F2FP.F16.F32.PACK_AB R211, R47, R46 ;  /* 0x0000002e2fd3723e */ /* 0x000fc400000000ff */
[----:B------:R-:W-:Y:S02]  /*52e0*/  CS2R R70, SRZ ;  /* 0x0000000000467805 */ /* 0x000fe4000001ff00 */
[----:B------:R-:W-:Y:S02]  /*52f0*/  CS2R R66, SRZ ;  /* 0x0000000000427805 */ /* 0x000fe4000001ff00 */
[----:B------:R-:W-:Y:S01]  /*5300*/  CS2R R46, SRZ ;  /* 0x00000000002e7805 */ /* 0x000fe2000001ff00 */
[----:B------:R-:W2:Y:S01]  /*5310*/  MUFU.EX2 R51, R51 ;  /* 0x0000003300337308 */ /* 0x000ea20000000800 */
[----:B-1----:R-:W-:-:S07]  /*5320*/  F2FP.F16.F32.PACK_AB R205, R49, R48 ;  /* 0x0000003031cd723e */ /* 0x002fce00000000ff */
[----:B------:R-:W-:Y:S08]  /*5330*/  MUFU.EX2 R52, R52 ;  /* 0x0000003400347308 */ /* 0x000ff00000000800 */
[----:B------:R-:W-:Y:S01]  /*5340*/  MUFU.EX2 R201, R54 ;  /* 0x0000003600c97308 */ /* 0x000fe20000000800 */
[----:B--2---:R-:W-:Y:S02]  /*5350*/  F2FP.F16.F32.PACK_AB R207, R51, R50 ;  /* 0x0000003233cf723e */ /* 0x004fe400000000ff */
[----:B0-----:R-:W-:-:S05]  /*5360*/  FMNMX.FTZ R41, R4, R41, !PT ;  /* 0x0000002904297209 */ /* 0x001fca0007810000 */
[----:B------:R-:W0:Y:S01]  /*5370*/  SHFL.BFLY PT, R4, R41, 0x1, 0x1f ;  /* 0x0c201f0029047f89 */ /* 0x000e2200000e0000 */
[----:B------:R-:W-:Y:S08]  /*5380*/  MUFU.EX2 R55, R55 ;  /* 0x0000003700377308 */ /* 0x000ff00000000800 */
[----:B------:R-:W1:Y:S08]  /*5390*/  MUFU.EX2 R56, R56 ;  /* 0x0000003800387308 */ /* 0x000e700000000800 */
[----:B------:R-:W-:Y:S01]  /*53a0*/  MUFU.EX2 R57, R57 ;  /* 0x0000003900397308 */ /* 0x000fe20000000800 */
[----:B0-----:R-:W-:-:S07]  /*53b0*/  FMNMX.FTZ R4, R41, R4, !PT ;  /* 0x0000000429047209 */ /* 0x001fce0007810000 */
[----:B------:R-:W0:Y:S01]  /*53c0*/  MUFU.EX2 R58, R58 ;  /* 0x0000003a003a7308 */ /* 0x000e220000000800 */
[----:B-1----:R-:W-:Y:S02]  /*53d0*/  F2FP.F16.F32.PACK_AB R203, R56, R55 ;  /* 0x0000003738cb723e */ /* 0x002fe400000000ff */
[C---:B------:R-:W-:Y:S01]  /*53e0*/  FSETP.NEU.FTZ.AND P1, PT, R4.reuse, -INF , PT ;  /* 0xff8000000400780b */ /* 0x040fe20003f3d000 */
[----:B------:R-:W-:-:S04]  /*53f0*/  FMUL.FTZ R40, R4, UR5 ;  /* 0x0000000504287c20 */ /* 0x000fc80008410000 */
[----:B------:R-:W-:Y:S01]  /*5400*/  MUFU.EX2 R59, R59 ;  /* 0x0000003b003b7308 */ /* 0x000fe20000000800 */
[----:B------:R-:W-:Y:S02]  /*5410*/  FSEL R40, R40, RZ, P1 ;  /* 0x000000ff28287208 */ /* 0x000fe40000800000 */
[----:B------:R-:W-:-:S03]  /*5420*/  PLOP3.LUT P1, PT, PT, PT, UP0, 0x80, 0x0 ;  /* 0x000000000000781c */ /* 0x000fc60003f2f008 */
        /* <DEDUP_REMOVED lines=20> */
[--C-:B------:R-:W-:Y:S01]  /*5570*/  FFMA.FTZ R5, R5, UR5, -R40.reuse ;  /* 0x0000000505057c23 */ /* 0x100fe20008010828 */
[----:B------:R-:W-:Y:S01]  /*5580*/  FFMA.FTZ R39, R39, UR5, -R40 ;  /* 0x0000000527277c23 */ /* 0x000fe20008010828 */
[----:B------:R-:W2:Y:S01]  /*5590*/  MUFU.EX2 R20, R20 ;  /* 0x0000001400147308 */ /* 0x000ea20000000800 */
[----:B0-----:R-:W-:-:S07]  /*55a0*/  F2FP.F16.F32.PACK_AB R197, R58, R57 ;  /* 0x000000393ac5723e */ /* 0x001fce00000000ff */
[----:B------:R2:W0:Y:S01]  /*55b0*/  MUFU.EX2 R41, R26 ;  /* 0x0000001a00297308 */ /* 0x0004220000000800 */
[----:B-1----:R-:W-:Y:S01]  /*55c0*/  FADD.FTZ R53, R18, R21 ;  /* 0x0000001512357221 */ /* 0x002fe20000010000 */
[----:B------:R-:W-:-:S06]  /*55d0*/  F2FP.F16.F32.PACK_AB R208, R21, R18 ;  /* 0x0000001215d0723e */ /* 0x000fcc00000000ff */
[----:B------:R-:W1:Y:S01]  /*55e0*/  MUFU.EX2 R24, R24 ;  /* 0x0000001800187308 */ /* 0x000e620000000800 */
[----:B--2---:R-:W-:-:S07]  /*55f0*/  FADD.FTZ R26, R20, R53 ;  /* 0x00000035141a7221 */ /* 0x004fce0000010000 */
[----:B------:R-:W2:Y:S01]  /*5600*/  MUFU.EX2 R27, R27 ;  /* 0x0000001b001b7308 */ /* 0x000ea20000000800 */
[C---:B0-----:R-:W-:Y:S01]  /*5610*/  FADD.FTZ R53, R41.reuse, R26 ;  /* 0x0000001a29357221 */ /* 0x041fe20000010000 */
[----:B------:R-:W-:Y:S01]  /*5620*/  FADD.FTZ R26, R48, R65 ;  /* 0x00000041301a7221 */ /* 0x000fe20000010000 */
[----:B------:R-:W-:Y:S02]  /*5630*/  F2FP.F16.F32.PACK_AB R210, R41, R20 ;  /* 0x0000001429d2723e */ /* 0x000fe400000000ff */
[----:B------:R-:W-:Y:S02]  /*5640*/  CS2R R64, SRZ ;  /* 0x0000000000407805 */ /* 0x000fe4000001ff00 */
[----:B------:R-:W-:Y:S01]  /*5650*/  CS2R R40, SRZ ;  /* 0x0000000000287805 */ /* 0x000fe2000001ff00 */
[----:B------:R-:W-:Y:S01]  /*5660*/  FADD.FTZ R45, R49, R26 ;  /* 0x0000001a312d7221 */ /* 0x000fe20000010000 */
[----:B------:R-:W-:Y:S01]  /*5670*/  CS2R R48, SRZ ;  /* 0x0000000000307805 */ /* 0x000fe2000001ff00 */
[----:B------:R-:W0:Y:S01]  /*5680*/  MUFU.EX2 R25, R25 ;  /* 0x0000001900197308 */ /* 0x000e220000000800 */
[----:B-1----:R-:W-:-:S07]  /*5690*/  FADD.FTZ R0, R24, R53 ;  /* 0x0000003518007221 */ /* 0x002fce0000010000 */
[----:B------:R-:W1:Y:S01]  /*56a0*/  MUFU.EX2 R30, R30 ;  /* 0x0000001e001e7308 */ /* 0x000e620000000800 */
[C---:B--2---:R-:W-:Y:S01]  /*56b0*/  FADD.FTZ R0, R27.reuse, R0 ;  /* 0x000000001b007221 */ /* 0x044fe20000010000 */
[----:B------:R-:W-:-:S06]  /*56c0*/  F2FP.F16.F32.PACK_AB R204, R27, R24 ;  /* 0x000000181bcc723e */ /* 0x000fcc00000000ff */
[----:B------:R-:W2:Y:S01]  /*56d0*/  MUFU.EX2 R28, R28 ;  /* 0x0000001c001c7308 */ /* 0x000ea20000000800 */
[----:B0-----:R-:W-:Y:S01]  /*56e0*/  FADD.FTZ R53, R25, R0 ;  /* 0x0000000019357221 */ /* 0x001fe20000010000 */
[----:B------:R-:W-:-:S04]  /*56f0*/  FADD.FTZ R0, R50, R45 ;  /* 0x0000002d32007221 */ /* 0x000fc80000010000 */
[----:B------:R-:W-:Y:S01]  /*5700*/  FADD.FTZ R45, R51, R0 ;  /* 0x00000000332d7221 */ /* 0x000fe20000010000 */
[----:B------:R-:W-:Y:S01]  /*5710*/  CS2R R50, SRZ ;  /* 0x0000000000327805 */ /* 0x000fe2000001ff00 */
[----:B------:R-:W0:Y:S01]  /*5720*/  MUFU.EX2 R31, R31 ;  /* 0x0000001f001f7308 */ /* 0x000e220000000800 */
[----:B-1----:R-:W-:Y:S01]  /*5730*/  FADD.FTZ R53, R30, R53 ;  /* 0x000000351e357221 */ /* 0x002fe20000010000 */
[----:B------:R-:W-:Y:S01]  /*5740*/  FADD.FTZ R26, R52, R45 ;  /* 0x0000002d341a7221 */ /* 0x000fe20000010000 */
[----:B------:R-:W-:-:S03]  /*5750*/  F2FP.F16.F32.PACK_AB R206, R30, R25 ;  /* 0x000000191ece723e */ /* 0x000fc600000000ff */
[C---:B------:R-:W-:Y:S01]  /*5760*/  FADD.FTZ R26, R201.reuse, R26 ;  /* 0x0000001ac91a7221 */ /* 0x040fe20000010000 */
[----:B------:R-:W-:Y:S01]  /*5770*/  F2FP.F16.F32.PACK_AB R201, R201, R52 ;  /* 0x00000034c9c9723e */ /* 0x000fe200000000ff */
[----:B------:R-:W1:Y:S01]  /*5780*/  MUFU.EX2 R29, R29 ;  /* 0x0000001d001d7308 */ /* 0x000e620000000800 */
[----:B--2---:R-:W-:Y:S01]  /*5790*/  FADD.FTZ R0, R28, R53 ;  /* 0x000000351c007221 */ /* 0x004fe20000010000 */
[----:B------:R-:W-:Y:S01]  /*57a0*/  FADD.FTZ R45, R55, R26 ;  /* 0x0000001a372d7221 */ /* 0x000fe20000010000 */
[----:B------:R-:W-:Y:S02]  /*57b0*/  CS2R R54, SRZ ;  /* 0x0000000000367805 */ /* 0x000fe4000001ff00 */
[----:B------:R-:W-:Y:S01]  /*57c0*/  CS2R R52, SRZ ;  /* 0x0000000000347805 */ /* 0x000fe2000001ff00 */
[----:B------:R-:W-:Y:S01]  /*57d0*/  FADD.FTZ R26, R56, R45 ;  /* 0x0000002d381a7221 */ /* 0x000fe20000010000 */
[----:B------:R-:W-:Y:S01]  /*57e0*/  CS2R R44, SRZ ;  /* 0x00000000002c7805 */ /* 0x000fe2000001ff00 */
[----:B------:R-:W2:Y:S01]  /*57f0*/  MUFU.EX2 R32, R32 ;  /* 0x0000002000207308 */ /* 0x000ea20000000800 */
[----:B0-----:R-:W-:Y:S01]  /*5800*/  FADD.FTZ R0, R31, R0 ;  /* 0x000000001f007221 */ /* 0x001fe20000010000 */
[----:B------:R-:W-:Y:S01]  /*5810*/  FADD.FTZ R21, R57, R26 ;  /* 0x0000001a39157221 */ /* 0x000fe20000010000 */
[----:B------:R-:W-:-:S02]  /*5820*/  F2FP.F16.F32.PACK_AB R200, R31, R28 ;  /* 0x0000001c1fc8723e */ /* 0x000fc400000000ff */
[----:B------:R-:W-:Y:S02]  /*5830*/  CS2R R56, SRZ ;  /* 0x0000000000387805 */ /* 0x000fe4000001ff00 */
[----:B------:R-:W-:Y:S01]  /*5840*/  CS2R R30, SRZ ;  /* 0x00000000001e7805 */ /* 0x000fe2000001ff00 */
[----:B------:R-:W-:Y:S01]  /*5850*/  FADD.FTZ R18, R58, R21 ;  /* 0x000000153a127221 */ /* 0x000fe20000010000 */
[----:B------:R-:W-:Y:S01]  /*5860*/  CS2R R26, SRZ ;  /* 0x00000000001a7805 */ /* 0x000fe2000001ff00 */
[----:B------:R-:W0:Y:S01]  /*5870*/  MUFU.EX2 R33, R33 ;  /* 0x0000002100217308 */ /* 0x000e220000000800 */
[----:B-1----:R-:W-:Y:S01]  /*5880*/  FADD.FTZ R43, R29, R0 ;  /* 0x000000001d2b7221 */ /* 0x002fe20000010000 */
[----:B------:R-:W-:-:S06]  /*5890*/  FADD.FTZ R25, R59, R18 ;  /* 0x000000123b197221 */ /* 0x000fcc0000010000 */
[----:B------:R-:W1:Y:S01]  /*58a0*/  MUFU.EX2 R34, R34 ;  /* 0x0000002200227308 */ /* 0x000e620000000800 */
[C---:B--2---:R-:W-:Y:S01]  /*58b0*/  FADD.FTZ R0, R32.reuse, R43 ;  /* 0x0000002b20007221 */ /* 0x044fe20000010000 */
[----:B------:R-:W-:Y:S02]  /*58c0*/  F2FP.F16.F32.PACK_AB R202, R32, R29 ;  /* 0x0000001d20ca723e */ /* 0x000fe400000000ff */
[----:B------:R-:W-:-:S04]  /*58d0*/  CS2R R28, SRZ ;  /* 0x00000000001c7805 */ /* 0x000fc8000001ff00 */
[----:B------:R-:W2:Y:S01]  /*58e0*/  MUFU.EX2 R35, R35 ;  /* 0x0000002300237308 */ /* 0x000ea20000000800 */
[----:B0-----:R-:W-:-:S07]  /*58f0*/  FADD.FTZ R43, R33, R0 ;  /* 0x00000000212b7221 */ /* 0x001fce0000010000 */
[----:B------:R-:W0:Y:S01]  /*5900*/  MUFU.EX2 R36, R36 ;  /* 0x0000002400247308 */ /* 0x000e220000000800 */
[C---:B-1----:R-:W-:Y:S01]  /*5910*/  FADD.FTZ R0, R34.reuse, R43 ;  /* 0x0000002b22007221 */ /* 0x042fe20000010000 */
[----:B------:R-:W-:Y:S02]  /*5920*/  F2FP.F16.F32.PACK_AB R196, R34, R33 ;  /* 0x0000002122c4723e */ /* 0x000fe400000000ff */
[----:B------:R-:W-:Y:S02]  /*5930*/  CS2R R42, SRZ ;  /* 0x00000000002a7805 */ /* 0x000fe4000001ff00 */
[----:B------:R-:W-:Y:S02]  /*5940*/  CS2R R32, SRZ ;  /* 0x0000000000207805 */ /* 0x000fe4000001ff00 */
[----:B------:R-:W1:Y:S01]  /*5950*/  MUFU.EX2 R60, R60 ;  /* 0x0000003c003c7308 */ /* 0x000e620000000800 */
[----:B--2---:R-:W-:-:S07]  /*5960*/  FADD.FTZ R21, R35, R0 ;  /* 0x0000000023157221 */ /* 0x004fce0000010000 */
[----:B------:R-:W2:Y:S01]  /*5970*/  MUFU.EX2 R37, R37 ;  /* 0x0000002500257308 */ /* 0x000ea20000000800 */
[C---:B0-----:R-:W-:Y:S01]  /*5980*/  FADD.FTZ R0, R36.reuse, R21 ;  /* 0x0000001524007221 */ /* 0x041fe20000010000 */
[----:B------:R-:W-:Y:S02]  /*5990*/  F2FP.F16.F32.PACK_AB R198, R36, R35 ;  /* 0x0000002324c6723e */ /* 0x000fe400000000ff */
[----:B------:R-:W-:-:S04]  /*59a0*/  CS2R R34, SRZ ;  /* 0x0000000000227805 */ /* 0x000fc8000001ff00 */
[----:B------:R-:W0:Y:S01]  /*59b0*/  MUFU.EX2 R61, R61 ;  /* 0x0000003d003d7308 */ /* 0x000e220000000800 */
[C---:B-1----:R-:W-:Y:S01]  /*59c0*/  FADD.FTZ R18, R60.reuse, R25 ;  /* 0x000000193c127221 */ /* 0x042fe20000010000 */
[----:B------:R-:W-:Y:S02]  /*59d0*/  F2FP.F16.F32.PACK_AB R199, R60, R59 ;  /* 0x0000003b3cc7723e */ /* 0x000fe400000000ff */
[----:B------:R-:W-:-:S04]  /*59e0*/  CS2R R58, SRZ ;  /* 0x00000000003a7805 */ /* 0x000fc8000001ff00 */
[----:B------:R-:W1:Y:S01]  /*59f0*/  MUFU.EX2 R38, R38 ;  /* 0x0000002600267308 */ /* 0x000e620000000800 */
[----:B--2---:R-:W-:-:S07]  /*5a00*/  FADD.FTZ R21, R37, R0 ;  /* 0x0000000025157221 */ /* 0x004fce0000010000 */
[----:B------:R-:W2:Y:S01]  /*5a10*/  MUFU.EX2 R62, R62 ;  /* 0x0000003e003e7308 */ /* 0x000ea20000000800 */
[----:B0-----:R-:W-:-:S07]  /*5a20*/  FADD.FTZ R25, R61, R18 ;  /* 0x000000123d197221 */ /* 0x001fce0000010000 */
[----:B------:R-:W0:Y:S01]  /*5a30*/  MUFU.EX2 R5, R5 ;  /* 0x0000000500057308 */ /* 0x000e220000000800 */
[C---:B-1----:R-:W-:Y:S01]  /*5a40*/  FADD.FTZ R0, R38.reuse, R21 ;  /* 0x0000001526007221 */ /* 0x042fe20000010000 */
[----:B------:R-:W-:Y:S02]  /*5a50*/  F2FP.F16.F32.PACK_AB R192, R38, R37 ;  /* 0x0000002526c0723e */ /* 0x000fe400000000ff */
[----:B------:R-:W-:-:S04]  /*5a60*/  CS2R R36, SRZ ;  /* 0x0000000000247805 */ /* 0x000fc8000001ff00 */
[----:B------:R-:W1:Y:S01]  /*5a70*/  MUFU.EX2 R63, R63 ;  /* 0x0000003f003f7308 */ /* 0x000e620000000800 */
[C---:B--2---:R-:W-:Y:S01]  /*5a80*/  FADD.FTZ R18, R62.reuse, R25 ;  /* 0x000000193e127221 */ /* 0x044fe20000010000 */
[----:B------:R-:W-:Y:S02]  /*5a90*/  F2FP.F16.F32.PACK_AB R193, R62, R61 ;  /* 0x0000003d3ec1723e */ /* 0x000fe400000000ff */
[----:B------:R-:W-:-:S04]  /*5aa0*/  CS2R R60, SRZ ;  /* 0x00000000003c7805 */ /* 0x000fc8000001ff00 */
[----:B------:R2:W3:Y:S01]  /*5ab0*/  MUFU.EX2 R194, R39 ;  /* 0x0000002700c27308 */ /* 0x0004e20000000800 */
[----:B0-----:R-:W-:Y:S01]  /*5ac0*/  FADD.FTZ R21, R5, R0 ;  /* 0x0000000005157221 */ /* 0x001fe20000010000 */
[----:B------:R-:W-:-:S06]  /*5ad0*/  IMAD.MOV.U32 R0, RZ, RZ, 0x3f800000 ;  /* 0x3f800000ff007424 */ /* 0x000fcc00078e00ff */
[----:B------:R-:W0:Y:S01]  /*5ae0*/  MUFU.EX2 R2, R2 ;  /* 0x0000000200027308 */ /* 0x000e220000000800 */
[----:B-1----:R-:W-:Y:S01]  /*5af0*/  FADD.FTZ R25, R63, R18 ;  /* 0x000000123f197221 */ /* 0x002fe20000010000 */
[----:B--2---:R-:W-:Y:S01]  /*5b00*/  CS2R R38, SRZ ;  /* 0x0000000000267805 */ /* 0x004fe2000001ff00 */
[C---:B---3--:R-:W-:Y:S01]  /*5b10*/  FADD.FTZ R18, R194.reuse, R21 ;  /* 0x00000015c2127221 */ /* 0x048fe20000010000 */
[----:B------:R-:W-:Y:S01]  /*5b20*/  F2FP.F16.F32.PACK_AB R194, R194, R5 ;  /* 0x00000005c2c2723e */ /* 0x000fe200000000ff */
[C---:B0-----:R-:W-:Y:S01]  /*5b30*/  FADD.FTZ R5, R2.reuse, R25 ;  /* 0x0000001902057221 */ /* 0x041fe20000010000 */
[----:B------:R-:W-:Y:S01]  /*5b40*/  F2FP.F16.F32.PACK_AB R195, R2, R63 ;  /* 0x0000003f02c3723e */ /* 0x000fe200000000ff */
[----:B------:R-:W-:Y:S01]  /*5b50*/  IMAD.MOV.U32 R2, RZ, RZ, 0x3f800000 ;  /* 0x3f800000ff027424 */ /* 0x000fe200078e00ff */
[----:B------:R-:W-:Y:S02]  /*5b60*/  CS2R R62, SRZ ;  /* 0x00000000003e7805 */ /* 0x000fe4000001ff00 */
[----:B------:R-:W-:Y:S01]  /*5b70*/  CS2R R24, SRZ ;  /* 0x0000000000187805 */ /* 0x000fe2000001ff00 */
[----:B------:R-:W-:Y:S06]  /*5b80*/  @!P1 BRA `(.L_x_2210) ;  /* 0x0000004000d49947 */ /* 0x000fec0003800000 */
[----:B------:R-:W-:Y:S01]  /*5b90*/  R2UR UR4, R17 ;  /* 0x00000000110472ca */ /* 0x000fe200000e0000 */
[----:B------:R-:W-:Y:S01]  /*5ba0*/  IMAD.MOV.U32 R21, RZ, RZ, R4 ;  /* 0x000000ffff157224 */ /* 0x000fe200078e0004 */
[----:B------:R-:W-:Y:S01]  /*5bb0*/  MOV R228, R3 ;  /* 0x0000000300e47202 */ /* 0x000fe20000000f00 */
[----:B------:R-:W-:Y:S01]  /*5bc0*/  IMAD.MOV.U32 R2, RZ, RZ, 0x3f800000 ;  /* 0x3f800000ff027424 */ /* 0x000fe200078e00ff */
[----:B------:R-:W-:Y:S01]  /*5bd0*/  UMOV UR60, UR36 ;  /* 0x00000024003c7c82 */ /* 0x000fe20008000000 */
[----:B------:R-:W-:Y:S01]  /*5be0*/  IMAD.MOV.U32 R151, RZ, RZ, RZ ;  /* 0x000000ffff977224 */ /* 0x000fe200078e00ff */
[----:B------:R-:W-:-:S07]  /*5bf0*/  ULDC UR37, c[0x0][0x9d8] ;  /* 0x0002760000257ab9 */ /* 0x000fce0000000800 */
[----:B------:R-:W-:-:S07]  /*5c00*/  IMAD.U32 R20, RZ, RZ, UR4 ;  /* 0x00000004ff147e24 */ /* 0x000fce000f8e00ff */
.L_x_2221:
[----:B------:R-:W-:Y:S01]  /*5c10*/  R2UR UR5, R20 ;  /* 0x00000000140572ca */ /* 0x000fe200000e0000 */
[----:B------:R-:W-:-:S04]  /*5c20*/  UISETP.NE.AND UP0, UPT, UR60, 0x1, UPT ;  /* 0x000000013c00788c */ /* 0x000fc8000bf05270 */
[----:B------:R-:W-:-:S08]  /*5c30*/  USEL UR4, URZ, 0x1, UP0 ;  /* 0x000000013f047887 */ /* 0x000fd00008000000 */
[----:B------:R-:W-:-:S06]  /*5c40*/  ULOP3.LUT UR4, UR5, UR4, URZ, 0x3c, !UPT ;  /* 0x0000000405047292 */ /* 0x000fcc000f8e3c3f */
[----:B------:R-:W-:Y:S01]  /*5c50*/  IMAD.U32 R17, RZ, RZ, UR4 ;  /* 0x00000004ff117e24 */ /* 0x000fe2000f8e00ff */
[----:B------:R-:W-:Y:S06]  /*5c60*/  @!P0 BRA `(.L_x_2211) ;  /* 0x0000000000048947 */ /* 0x000fec0003800000 */
[----:B------:R-:W-:Y:S01]  /*5c70*/  BPT.TRAP 0x1 ;  /* 0x000000040000795c */ /* 0x000fe20000300000 */
.L_x_2211:
[----:B------:R-:W-:Y:S01]  /*5c80*/  R2UR UR4, R16 ;  /* 0x00000000100472ca */ /* 0x000fe200000e0000 */
[----:B------:R-:W-:Y:S01]  /*5c90*/  UIADD3 UR36, UR60, 0x1, URZ ;  /* 0x000000013c247890 */ /* 0x000fe2000fffe03f */
[----:B------:R-:W-:-:S03]  /*5ca0*/  R2UR UR5, R17 ;  /* 0x00000000110572ca */ /* 0x000fc600000e0000 */
[----:B------:R-:W-:-:S04]  /*5cb0*/  UISETP.NE.AND UP0, UPT, UR36, 0x2, UPT ;  /* 0x000000022400788c */ /* 0x000fc8000bf05270 */
[----:B------:R-:W-:-:S04]  /*5cc0*/  USEL UR36, UR36, URZ, UP0 ;  /* 0x0000003f24247287 */ /* 0x000fc80008000000 */
[----:B------:R-:W-:Y:S02]  /*5cd0*/  ULEA UR4, UR36, UR4, 0x3 ;  /* 0x0000000424047291 */ /* 0x000fe4000f8e183f */
[----:B------:R-:W-:-:S04]  /*5ce0*/  MOV R4, UR5 ;  /* 0x0000000500047c02 */ /* 0x000fc80008000f00 */
[----:B------:R-:W-:Y:S01]  /*5cf0*/  SHF.L.U32 R4, R4, 0x1f, RZ ;  /* 0x0000001f04047819 */ /* 0x000fe200000006ff */
[----:B------:R-:W-:-:S03]  /*5d00*/  IMAD.U32 R3, RZ, RZ, UR4 ;  /* 0x00000004ff037e24 */ /* 0x000fc6000f8e00ff */
[----:B------:R0:W1:Y:S01]  /*5d10*/  SYNCS.PHASECHK.TRANS64.TRYWAIT P1, [UR4+0x38830], R4 ;  /* 0x03883004ff0075a7 */ /* 0x0000620008020144 */
[----:B------:R-:W-:Y:S05]  /*5d20*/  @!P0 BRA `(.L_x_2212) ;  /* 0x0000000000048947 */ /* 0x000fea0003800000 */
[----:B------:R-:W-:Y:S01]  /*5d30*/  BPT.TRAP 0x1 ;  /* 0x000000040000795c */ /* 0x000fe20000300000 */
.L_x_2212:
[----:B-1----:R-:W-:Y:S05]  /*5d40*/  @P1 BRA `(.L_x_2213) ;  /* 0x00000000000c1947 */ /* 0x002fea0003800000 */
[----:B------:R-:W-:-:S13]  /*5d50*/  R2UR UR4, R3 ;  /* 0x00000000030472ca */ /* 0x000fda00000e0000 */
[----:B------:R-:W1:Y:S02]  /*5d60*/  SYNCS.PHASECHK.TRANS64.TRYWAIT P1, [UR4+0x38830], R4 ;  /* 0x03883004ff0075a7 */ /* 0x000e640008020144 */
[----:B-1----:R-:W-:Y:S05]  /*5d70*/  @!P1 BRA `(.L_x_2214) ;  /* 0x0000010400cc9947 */ /* 0x002fea0003800000 */
.L_x_2213:
        /* <DEDUP_REMOVED lines=23> */
[----:B------:R-:W-:Y:S01]  /*5ef0*/  UIADD3 UR58, UR4, 0x80, URZ ;  /* 0x00000080043a7890 */ /* 0x000fe2000fffe03f */
[-C--:B------:R-:W-:Y:S01]  /*5f00*/  FMUL.FTZ R28, R28, R0.reuse ;  /* 0x000000001c1c7220 */ /* 0x080fe20000410000 */
        /* <DEDUP_REMOVED lines=57> */
[----:B------:R-:W-:Y:S01]  /*62a0*/  UIADD3 UR58, UR4, 0x100, URZ ;  /* 0x00000100043a7890 */ /* 0x000fe2000fffe03f */
[-C--:B------:R-:W-:Y:S01]  /*62b0*/  FMUL.FTZ R109, R109, R0.reuse ;  /* 0x000000006d6d7220 */ /* 0x080fe20000410000 */
[----:B------:R-:W-:Y:S01]  /*62c0*/  UMOV UR56, UR6 ;  /* 0x0000000600387c82 */ /* 0x000fe20008000000 */
[----:B------:R-:W-:Y:S01]  /*62d0*/  UMOV UR57, UR7 ;  /* 0x0000000700397c82 */ /* 0x000fe20008000000 */
        /* <DEDUP_REMOVED lines=95> */
[----:B------:R-:W-:Y:S01]  /*68d0*/  UIADD3 UR58, UR4, 0x200, URZ ;  /* 0x00000200043a7890 */ /* 0x000fe2000fffe03f */
[----:B------:R-:W-:Y:S01]  /*68e0*/  UMOV UR56, UR6 ;  /* 0x0000000600387c82 */ /* 0x000fe20008000000 */
[----:B------:R-:W-:Y:S01]  /*68f0*/  UMOV UR57, UR7 ;  /* 0x0000000700397c82 */ /* 0x000fe20008000000 */
[----:B------:R-:W-:Y:S01]  /*6900*/  UMOV UR59, 0x40000040 ;  /* 0x40000040003b7882 */ /* 0x000fe20000000000 */
        /* <DEDUP_REMOVED lines=141> */
[----:B------:R-:W-:Y:S02]  /*71e0*/  R2UR UR10, R6 ;  /* 0x00000000060a72ca */ /* 0x000fe400000e0000 */
[----:B------:R-:W-:-:S11]  /*71f0*/  R2UR UR11, R7 ;  /* 0x00000000070b72ca */ /* 0x000fd600000e0000 */
[----:B------:R-:W-:Y:S02]  /*7200*/  UMOV UR56, UR10 ;  /* 0x0000000a00387c82 */ /* 0x000fe40008000000 */
[----:B------:R-:W-:Y:S01]  /*7210*/  UMOV UR57, UR11 ;  /* 0x0000000b00397c82 */ /* 0x000fe20008000000 */
[----:B------:R-:W-:Y:S01]  /*7220*/  UMOV UR5, UR11 ;  /* 0x0000000b00057c82 */ /* 0x000fe20008000000 */
        /* <DEDUP_REMOVED lines=22> */
[----:B------:R-:W-:Y:S03]  /*7390*/  HGMMA.64x16x16.F32 R152, gdesc[UR12], R152, gsb0 ;  /* 0x002000000c9879f0 */ /* 0x000fe60008000898 */
        /* <DEDUP_REMOVED lines=236> */
[----:B------:R-:W-:Y:S05]  /*8260*/  @!P0 BRA `(.L_x_2215) ;  /* 0x0000000000048947 */ /* 0x000fea0003800000 */
[----:B------:R-:W-:Y:S01]  /*8270*/  BPT.TRAP 0x1 ;  /* 0x000000040000795c */ /* 0x000fe20000300000 */
.L_x_2215:
        /* <DEDUP_REMOVED lines=8> */
.L_x_2216:
[----:B--2---:R-:W-:Y:S05]  /*8300*/  @P1 BRA `(.L_x_2217) ;  /* 0x0000000000081947 */ /* 0x004fea0003800000 */
[----:B------:R-:W2:Y:S02]  /*8310*/  SYNCS.PHASECHK.TRANS64.TRYWAIT P1, [UR4+0x38850], R0 ;  /* 0x03885000ff0075a7 */ /* 0x000ea40008020144 */
[----:B--2---:R-:W-:Y:S05]  /*8320*/  @!P1 BRA `(.L_x_2218) ;  /* 0x000000e0007c9947 */ /* 0x004fea0003800000 */
.L_x_2217:
        /* <DEDUP_REMOVED lines=37> */
.L_x_2219:
[----:B------:R-:W-:Y:S01]  /*8580*/  R2UR UR6, R212 ;  /* 0x00000000d40672ca */ /* 0x000fe200000e0000 */
[----:B-12---:R-:W-:Y:S01]  /*8590*/  FMUL.FTZ R0, R187, UR37 ;  /* 0x00000025bb007c20 */ /* 0x006fe20008410000 */
[----:B------:R-:W-:Y:S01]  /*85a0*/  R2UR UR5, R213 ;  /* 0x00000000d50572ca */ /* 0x000fe200000e0000 */
[----:B------:R-:W-:Y:S01]  /*85b0*/  FMUL.FTZ R187, R188, UR37 ;  /* 0x00000025bcbb7c20 */ /* 0x000fe20008410000 */
[----:B------:R-:W-:Y:S01]  /*85c0*/  FMUL.FTZ R188, R177, UR37 ;  /* 0x00000025b1bc7c20 */ /* 0x000fe20008410000 */
[----:B------:R-:W-:Y:S01]  /*85d0*/  FMUL.FTZ R177, R179, UR37 ;  /* 0x00000025b3b17c20 */ /* 0x000fe20008410000 */
[----:B------:R-:W1:Y:S01]  /*85e0*/  LDC R193, c[0x0][0x2f0] ;  /* 0x0000bc00ffc17b82 */ /* 0x000e620000000800 */
[----:B------:R-:W-:Y:S01]  /*85f0*/  FMUL.FTZ R2, R186, UR37 ;  /* 0x00000025ba027c20 */ /* 0x000fe20008410000 */
[----:B------:R-:W-:Y:S01]  /*8600*/  FMUL.FTZ R186, R189, UR37 ;  /* 0x00000025bdba7c20 */ /* 0x000fe20008410000 */
[----:B------:R-:W-:Y:S01]  /*8610*/  R2UR UR7, R23 ;  /* 0x00000000170772ca */ /* 0x000fe200000e0000 */
[----:B------:R-:W-:Y:S01]  /*8620*/  FMUL.FTZ R192, R184, UR37 ;  /* 0x00000025b8c07c20 */ /* 0x000fe20008410000 */
[----:B------:R-:W-:Y:S01]  /*8630*/  FMUL.FTZ R184, R191, UR37 ;  /* 0x00000025bfb87c20 */ /* 0x000fe20008410000 */
[----:B------:R-:W-:Y:S01]  /*8640*/  FMUL.FTZ R191, R181, UR37 ;  /* 0x00000025b5bf7c20 */ /* 0x000fe20008410000 */
[----:B------:R-:W-:Y:S01]  /*8650*/  UISETP.NE.AND UP0, UPT, UR6, URZ, UPT ;  /* 0x0000003f0600728c */ /* 0x000fe2000bf05270 */
[----:B------:R-:W-:Y:S01]  /*8660*/  FMUL.FTZ R181, R169, UR37 ;  /* 0x00000025a9b57c20 */ /* 0x000fe20008410000 */
[----:B0-----:R-:W-:-:S02]  /*8670*/  VIADD R4, R215, UR5 ;  /* 0x00000005d7047c36 */ /* 0x001fc40008000000 */
[----:B------:R-:W-:Y:S01]  /*8680*/  FMUL.FTZ R185, R185, UR37 ;  /* 0x00000025b9b97c20 */ /* 0x000fe20008410000 */
[----:B------:R-:W-:Y:S01]  /*8690*/  IMAD.MOV.U32 R169, RZ, RZ, -0x2 ;  /* 0xfffffffeffa97424 */ /* 0x000fe200078e00ff */
[----:B------:R-:W0:Y:S01]  /*86a0*/  MUFU.TANH R192, R192 ;  /* 0x000000c000c07308 */ /* 0x000e220000002400 */
[----:B------:R-:W-:Y:S01]  /*86b0*/  PLOP3.LUT P1, PT, PT, PT, UP0, 0x80, 0x0 ;  /* 0x000000000000781c */ /* 0x000fe20003f2f008 */
[----:B------:R-:W-:Y:S01]  /*86c0*/  ULDC UR6, c[0x0][0x288] ;  /* 0x0000a20000067ab9 */ /* 0x000fe20000000800 */
[----:B------:R-:W-:Y:S01]  /*86d0*/  PLOP3.LUT P2, PT, PT, PT, UP0, 0x80, 0x0 ;  /* 0x000000000000781c */ /* 0x000fe20003f4f008 */
[----:B------:R-:W-:Y:S01]  /*86e0*/  FMUL.FTZ R20, R190, UR37 ;  /* 0x00000025be147c20 */ /* 0x000fe20008410000 */
[----:B------:R-:W-:Y:S01]  /*86f0*/  FMUL.FTZ R190, R176, UR37 ;  /* 0x00000025b0be7c20 */ /* 0x000fe20008410000 */
[----:B------:R-:W-:Y:S01]  /*8700*/  @UP0 ULDC UR5, c[0x0][0x44c] ;  /* 0x0001130000050ab9 */ /* 0x000fe20000000800 */
[----:B------:R-:W-:Y:S01]  /*8710*/  FMUL.FTZ R176, R178, UR37 ;  /* 0x00000025b2b07c20 */ /* 0x000fe20008410000 */
[----:B------:R-:W2:Y:S01]  /*8720*/  MUFU.TANH R185, R185 ;  /* 0x000000b900b97308 */ /* 0x000ea20000002400 */
[----:B------:R-:W-:Y:S01]  /*8730*/  FMUL.FTZ R178, R180, UR37 ;  /* 0x00000025b4b27c20 */ /* 0x000fe20008410000 */
[----:B------:R-:W-:Y:S01]  /*8740*/  FMUL.FTZ R180, R172, UR37 ;  /* 0x00000025acb47c20 */ /* 0x000fe20008410000 */
[----:B------:R-:W-:Y:S01]  /*8750*/  FMUL.FTZ R170, R170, UR37 ;  /* 0x00000025aaaa7c20 */ /* 0x000fe20008410000 */
[----:B------:R-:W-:Y:S01]  /*8760*/  FMUL.FTZ R171, R171, UR37 ;  /* 0x00000025abab7c20 */ /* 0x000fe20008410000 */
[----:B------:R-:W-:Y:S01]  /*8770*/  FMUL.FTZ R174, R174, UR37 ;  /* 0x00000025aeae7c20 */ /* 0x000fe20008410000 */
[----:B------:R-:W-:Y:S01]  /*8780*/  @P1 IMAD.HI.U32 R179, R4, UR5, RZ ;  /* 0x0000000504b31c27 */ /* 0x000fe2000f8e00ff */
[----:B------:R-:W-:Y:S01]  /*8790*/  @UP0 ULDC UR5, c[0x0][0x450] ;  /* 0x0001140000050ab9 */ /* 0x000fe20000000800 */
[----:B------:R-:W3:Y:S02]  /*87a0*/  MUFU.TANH R187, R187 ;  /* 0x000000bb00bb7308 */ /* 0x000ee40000002400 */
[----:B------:R-:W-:Y:S01]  /*87b0*/  FMUL.FTZ R175, R175, UR37 ;  /* 0x00000025afaf7c20 */ /* 0x000fe20008410000 */
[----:B------:R-:W-:Y:S01]  /*87c0*/  FMUL.FTZ R162, R162, UR37 ;  /* 0x00000025a2a27c20 */ /* 0x000fe20008410000 */
[----:B------:R-:W-:Y:S01]  /*87d0*/  @P2 SHF.R.U32.HI R4, RZ, UR5, R179 ;  /* 0x00000005ff042c19 */ /* 0x000fe200080116b3 */
[----:B------:R-:W-:Y:S01]  /*87e0*/  UMOV UR5, 0x1 ;  /* 0x0000000100057882 */ /* 0x000fe20000000000 */
[----:B------:R-:W-:Y:S01]  /*87f0*/  FMUL.FTZ R179, R168, UR37 ;  /* 0x00000025a8b37c20 */ /* 0x000fe20008410000 */
[----:B------:R-:W-:Y:S01]  /*8800*/  UIMAD UR5, UR61, -0x50, UR5 ;  /* 0xffffffb03d0578a4 */ /* 0x000fe2000f8e0205 */
[----:B------:R-:W-:Y:S01]  /*8810*/  FMUL.FTZ R159, R159, UR37 ;  /* 0x000000259f9f7c20 */ /* 0x000fe20008410000 */
[----:B------:R-:W4:Y:S01]  /*8820*/  SHFL.IDX PT, R189, R4, RZ, 0x1c1f ;  /* 0x001c1fff04bd7589 */ /* 0x000f2200000e0000 */
[----:B------:R-:W5:Y:S01]  /*8830*/  MUFU.TANH R186, R186 ;  /* 0x000000ba00ba7308 */ /* 0x000f620000002400 */
[----:B------:R-:W-:Y:S01]  /*8840*/  FMUL.FTZ R163, R163, UR37 ;  /* 0x00000025a3a37c20 */ /* 0x000fe20008410000 */
[----:B------:R-:W-:Y:S01]  /*8850*/  FMUL.FTZ R166, R166, UR37 ;  /* 0x00000025a6a67c20 */ /* 0x000fe20008410000 */
[----:B------:R-:W-:Y:S01]  /*8860*/  IMAD R168, R214, R169, UR5 ;  /* 0x00000005d6a87e24 */ /* 0x000fe2000f8e02a9 */
[----:B------:R-:W-:Y:S01]  /*8870*/  ULDC UR5, c[0x0][0x988] ;  /* 0x0002620000057ab9 */ /* 0x000fe20000000800 */
[----:B------:R-:W-:Y:S01]  /*8880*/  FMUL.FTZ R167, R167, UR37 ;  /* 0x00000025a7a77c20 */ /* 0x000fe20008410000 */
[----:B------:R-:W-:Y:S01]  /*8890*/  FMUL.FTZ R154, R154, UR37 ;  /* 0x000000259a9a7c20 */ /* 0x000fe20008410000 */
[----:B-1----:R-:W-:-:S02]  /*88a0*/  IMAD R168, R193, UR7, R168 ;  /* 0x00000007c1a87c24 */ /* 0x002fc4000f8e02a8 */
[----:B------:R-:W-:Y:S01]  /*88b0*/  FMUL.FTZ R193, R173, UR37 ;  /* 0x00000025adc17c20 */ /* 0x000fe20008410000 */
[----:B------:R-:W1:Y:S01]  /*88c0*/  MUFU.TANH R190, R190 ;  /* 0x000000be00be7308 */ /* 0x000e620000002400 */
[----:B------:R-:W-:Y:S01]  /*88d0*/  FMUL.FTZ R173, R160, UR37 ;  /* 0x00000025a0ad7c20 */ /* 0x000fe20008410000 */
[----:B------:R-:W-:Y:S01]  /*88e0*/  FMUL.FTZ R155, R155, UR37 ;  /* 0x000000259b9b7c20 */ /* 0x000fe20008410000 */
[----:B------:R-:W-:Y:S01]  /*88f0*/  FMUL.FTZ R158, R158, UR37 ;  /* 0x000000259e9e7c20 */ /* 0x000fe20008410000 */
[----:B------:R-:W1:Y:S04]  /*8900*/  S2UR UR7, SR_CgaCtaId ;  /* 0x00000000000779c3 */ /* 0x000e680000008800 */
[----:B------:R-:W1:Y:S01]  /*8910*/  MUFU.TANH R188, R188 ;  /* 0x000000bc00bc7308 */ /* 0x000e620000002400 */
[----:B----4-:R-:W-:-:S07]  /*8920*/  IADD3 R189, R189, -UR6, R168 ;  /* 0x80000006bdbd7c10 */ /* 0x010fce000fffe0a8 */
[----:B------:R-:W4:Y:S01]  /*8930*/  MUFU.TANH R178, R178 ;  /* 0x000000b200b27308 */ /* 0x000f220000002400 */
[C---:B------:R-:W-:Y:S02]  /*8940*/  ISETP.GT.AND P1, PT, R189.reuse, RZ, PT ;  /* 0x000000ffbd00720c */ /* 0x040fe40003f24270 */
[C---:B------:R-:W-:Y:S02]  /*8950*/  ISETP.GT.AND P2, PT, R189.reuse, 0x1, PT ;  /* 0x00000001bd00780c */ /* 0x040fe40003f44270 */
[----:B0-----:R-:W-:Y:S02]  /*8960*/  FSEL R160, R192, -INF , P1 ;  /* 0xff800000c0a07808 */ /* 0x001fe40000800000 */
[----:B------:R-:W-:Y:S01]  /*8970*/  ISETP.GT.AND P1, PT, R189, 0x8, PT ;  /* 0x00000008bd00780c */ /* 0x000fe20003f24270 */
[----:B------:R-:W0:Y:S01]  /*8980*/  MUFU.TANH R191, R191 ;  /* 0x000000bf00bf7308 */ /* 0x000e220000002400 */
[----:B--2---:R-:W-:Y:S01]  /*8990*/  FSEL R169, R185, -INF , P2 ;  /* 0xff800000b9a97808 */ /* 0x004fe20001000000 */
[----:B------:R-:W-:Y:S01]  /*89a0*/  FMUL.FTZ R185, R161, UR37 ;  /* 0x00000025a1b97c20 */ /* 0x000fe20008410000 */
[----:B------:R-:W-:-:S02]  /*89b0*/  FMNMX.FTZ R172, R160, R21, !PT ;  /* 0x00000015a0ac7209 */ /* 0x000fc40007810000 */
[----:B------:R-:W-:Y:S02]  /*89c0*/  ISETP.GT.AND P2, PT, R189, 0x9, PT ;  /* 0x00000009bd00780c */ /* 0x000fe40003f44270 */
[----:B---3--:R-:W-:Y:S01]  /*89d0*/  FSEL R161, R187, -INF , P1 ;  /* 0xff800000bba17808 */ /* 0x008fe20000800000 */
[----:B------:R2:W-:Y:S01]  /*89e0*/  MUFU.TANH R192, R173 ;  /* 0x000000ad00c07308 */ /* 0x0005e20000002400 */
[----:B------:R-:W-:Y:S02]  /*89f0*/  FMNMX.FTZ R194, R169, R172, !PT ;  /* 0x000000aca9c27209 */ /* 0x000fe40007810000 */
[C---:B------:R-:W-:Y:S02]  /*8a00*/  ISETP.GT.AND P1, PT, R189.reuse, 0x10, PT ;  /* 0x00000010bd00780c */ /* 0x040fe40003f24270 */
[----:B-----5:R-:W-:Y:S01]  /*8a10*/  FSEL R172, R186, -INF , P2 ;  /* 0xff800000baac7808 */ /* 0x020fe20001000000 */
[----:B------:R-:W-:Y:S01]  /*8a20*/  FMUL.FTZ R186, R164, UR37 ;  /* 0x00000025a4ba7c20 */ /* 0x000fe20008410000 */
[----:B------:R-:W-:Y:S01]  /*8a30*/  ISETP.GT.AND P2, PT, R189, 0x11, PT ;  /* 0x00000011bd00780c */ /* 0x000fe20003f44270 */
[----:B------:R-:W3:Y:S01]  /*8a40*/  MUFU.TANH R179, R179 ;  /* 0x000000b300b37308 */ /* 0x000ee20000002400 */
[----:B--2---:R-:W-:-:S02]  /*8a50*/  FMNMX.FTZ R173, R161, R194, !PT ;  /* 0x000000c2a1ad7209 */ /* 0x004fc40007810000 */
[----:B-1----:R-:W-:Y:S02]  /*8a60*/  FSEL R164, R190, -INF , P1 ;  /* 0xff800000bea47808 */ /* 0x002fe40000800000 */
[----:B------:R-:W-:Y:S02]  /*8a70*/  FMNMX.FTZ R187, R172, R173, !PT ;  /* 0x000000adacbb7209 */ /* 0x000fe40007810000 */
[----:B------:R-:W-:Y:S01]  /*8a80*/  FSEL R173, R188, -INF , P2 ;  /* 0xff800000bcad7808 */ /* 0x000fe20001000000 */
[----:B------:R-:W1:Y:S01]  /*8a90*/  MUFU.TANH R181, R181 ;  /* 0x000000b500b57308 */ /* 0x000e620000002400 */
[----:B------:R-:W-:Y:S02]  /*8aa0*/  ISETP.GT.AND P1, PT, R189, 0x18, PT ;  /* 0x00000018bd00780c */ /* 0x000fe40003f24270 */
[----:B------:R-:W-:Y:S01]  /*8ab0*/  FMNMX.FTZ R188, R164, R187, !PT ;  /* 0x000000bba4bc7209 */ /* 0x000fe20007810000 */
[----:B------:R-:W-:Y:S01]  /*8ac0*/  FMUL.FTZ R187, R165, UR37 ;  /* 0x00000025a5bb7c20 */ /* 0x000fe20008410000 */
[----:B------:R-:W-:-:S02]  /*8ad0*/  ISETP.GT.AND P2, PT, R189, 0x19, PT ;  /* 0x00000019bd00780c */ /* 0x000fc40003f44270 */
[----:B----4-:R-:W-:Y:S01]  /*8ae0*/  FSEL R178, R178, -INF , P1 ;  /* 0xff800000b2b27808 */ /* 0x010fe20000800000 */
[----:B------:R-:W2:Y:S01]  /*8af0*/  MUFU.TANH R180, R180 ;  /* 0x000000b400b47308 */ /* 0x000ea20000002400 */
[----:B------:R-:W-:Y:S01]  /*8b00*/  FMNMX.FTZ R195, R173, R188, !PT ;  /* 0x000000bcadc37209 */ /* 0x000fe20007810000 */
[----:B------:R-:W-:Y:S01]  /*8b10*/  FMUL.FTZ R188, R152, UR37 ;  /* 0x0000002598bc7c20 */ /* 0x000fe20008410000 */
[----:B------:R-:W-:Y:S02]  /*8b20*/  ISETP.GT.AND P1, PT, R189, 0x20, PT ;  /* 0x00000020bd00780c */ /* 0x000fe40003f24270 */
[----:B0-----:R-:W-:Y:S02]  /*8b30*/  FSEL R165, R191, -INF , P2 ;  /* 0xff800000bfa57808 */ /* 0x001fe40001000000 */
[----:B------:R-:W-:Y:S01]  /*8b40*/  FMNMX.FTZ R190, R178, R195, !PT ;  /* 0x000000c3b2be7209 */ /* 0x000fe20007810000 */
[----:B------:R-:W0:Y:S01]  /*8b50*/  MUFU.TANH R193, R193 ;  /* 0x000000c100c17308 */ /* 0x000e220000002400 */
[----:B------:R-:W-:-:S02]  /*8b60*/  ISETP.GT.AND P2, PT, R189, 0x21, PT ;  /* 0x00000021bd00780c */ /* 0x000fc40003f44270 */
[----:B---3--:R-:W-:Y:S02]  /*8b70*/  FSEL R152, R179, -INF , P1 ;  /* 0xff800000b3987808 */ /* 0x008fe40000800000 */
[----:B------:R-:W-:Y:S01]  /*8b80*/  FMNMX.FTZ R191, R165, R190, !PT ;  /* 0x000000bea5bf7209 */ /* 0x000fe20007810000 */
[----:B------:R-:W-:Y:S01]  /*8b90*/  FMUL.FTZ R190, R153, UR37 ;  /* 0x0000002599be7c20 */ /* 0x000fe20008410000 */
[----:B------:R-:W-:Y:S01]  /*8ba0*/  ISETP.GT.AND P1, PT, R189, 0x28, PT ;  /* 0x00000028bd00780c */ /* 0x000fe20003f24270 */
[----:B------:R-:W3:Y:S01]  /*8bb0*/  MUFU.TANH R185, R185 ;  /* 0x000000b900b97308 */ /* 0x000ee20000002400 */
[----:B-1----:R-:W-:Y:S02]  /*8bc0*/  FSEL R179, R181, -INF , P2 ;  /* 0xff800000b5b37808 */ /* 0x002fe40001000000 */
[----:B------:R-:W-:Y:S01]  /*8bd0*/  FMNMX.FTZ R194, R152, R191, !PT ;  /* 0x000000bf98c27209 */ /* 0x000fe20007810000 */
[----:B------:R-:W-:Y:S01]  /*8be0*/  FMUL.FTZ R191, R156, UR37 ;  /* 0x000000259cbf7c20 */ /* 0x000fe20008410000 */
[----:B------:R-:W-:-:S02]  /*8bf0*/  ISETP.GT.AND P2, PT, R189, 0x29, PT ;  /* 0x00000029bd00780c */ /* 0x000fc40003f44270 */
[----:B--2---:R-:W-:Y:S01]  /*8c00*/  FSEL R153, R180, -INF , P1 ;  /* 0xff800000b4997808 */ /* 0x004fe20000800000 */
[----:B------:R-:W1:Y:S01]  /*8c10*/  MUFU.TANH R186, R186 ;  /* 0x000000ba00ba7308 */ /* 0x000e620000002400 */
[----:B------:R-:W-:Y:S02]  /*8c20*/  FMNMX.FTZ R194, R179, R194, !PT ;  /* 0x000000c2b3c27209 */ /* 0x000fe40007810000 */
[----:B------:R-:W-:Y:S02]  /*8c30*/  ISETP.GT.AND P1, PT, R189, 0x30, PT ;  /* 0x00000030bd00780c */ /* 0x000fe40003f24270 */
[----:B0-----:R-:W-:Y:S02]  /*8c40*/  FSEL R180, R193, -INF , P2 ;  /* 0xff800000c1b47808 */ /* 0x001fe40001000000 */
[----:B------:R-:W-:Y:S01]  /*8c50*/  FMNMX.FTZ R193, R153, R194, !PT ;  /* 0x000000c299c17209 */ /* 0x000fe20007810000 */
[----:B------:R-:W0:Y:S01]  /*8c60*/  MUFU.TANH R187, R187 ;  /* 0x000000bb00bb7308 */ /* 0x000e220000002400 */
[----:B------:R-:W-:-:S02]  /*8c70*/  ISETP.GT.AND P2, PT, R189, 0x31, PT ;  /* 0x00000031bd00780c */ /* 0x000fc40003f44270 */
[----:B------:R-:W-:Y:S02]  /*8c80*/  FSEL R181, R192, -INF , P1 ;  /* 0xff800000c0b57808 */ /* 0x000fe40000800000 */
[----:B------:R-:W-:Y:S01]  /*8c90*/  FMNMX.FTZ R192, R180, R193, !PT ;  /* 0x000000c1b4c07209 */ /* 0x000fe20007810000 */
[----:B------:R-:W-:Y:S01]  /*8ca0*/  FMUL.FTZ R193, R157, UR37 ;  /* 0x000000259dc17c20 */ /* 0x000fe20008410000 */
[----:B------:R-:W-:Y:S01]  /*8cb0*/  ISETP.GT.AND P1, PT, R189, 0x38, PT ;  /* 0x00000038bd00780c */ /* 0x000fe20003f24270 */
[----:B------:R-:W2:Y:S01]  /*8cc0*/  MUFU.TANH R188, R188 ;  /* 0x000000bc00bc7308 */ /* 0x000ea20000002400 */
[----:B---3--:R-:W-:Y:S02]  /*8cd0*/  FSEL R156, R185, -INF , P2 ;  /* 0xff800000b99c7808 */ /* 0x008fe40001000000 */
[----:B------:R-:W-:Y:S01]  /*8ce0*/  FMNMX.FTZ R185, R181, R192, !PT ;  /* 0x000000c0b5b97209 */ /* 0x000fe20007810000 */
[----:B------:R-:W-:Y:S01]  /*8cf0*/  FMUL.FTZ R192, R182, UR37 ;  /* 0x00000025b6c07c20 */ /* 0x000fe20008410000 */
[----:B-1----:R-:W-:-:S02]  /*8d00*/  FSEL R157, R186, -INF , P1 ;  /* 0xff800000ba9d7808 */ /* 0x002fc40000800000 */
[C---:B------:R-:W-:Y:S01]  /*8d10*/  ISETP.GT.AND P2, PT, R189.reuse, 0x39, PT ;  /* 0x00000039bd00780c */ /* 0x040fe20003f44270 */
[----:B------:R-:W1:Y:S01]  /*8d20*/  MUFU.TANH R190, R190 ;  /* 0x000000be00be7308 */ /* 0x000e620000002400 */
[----:B------:R-:W-:Y:S02]  /*8d30*/  FMNMX.FTZ R186, R156, R185, !PT ;  /* 0x000000b99cba7209 */ /* 0x000fe40007810000 */
[----:B------:R-:W-:Y:S02]  /*8d40*/  ISETP.GT.AND P1, PT, R189, 0x40, PT ;  /* 0x00000040bd00780c */ /* 0x000fe40003f24270 */
[----:B0-----:R-:W-:Y:S02]  /*8d50*/  FSEL R185, R187, -INF , P2 ;  /* 0xff800000bbb97808 */ /* 0x001fe40001000000 */
[----:B------:R-:W-:Y:S01]  /*8d60*/  FMNMX.FTZ R194, R157, R186, !PT ;  /* 0x000000ba9dc27209 */ /* 0x000fe20007810000 */
[----:B------:R-:W0:Y:S01]  /*8d70*/  MUFU.TANH R191, R191 ;  /* 0x000000bf00bf7308 */ /* 0x000e220000002400 */
[----:B------:R-:W-:-:S02]  /*8d80*/  ISETP.GT.AND P2, PT, R189, 0x41, PT ;  /* 0x00000041bd00780c */ /* 0x000fc40003f44270 */
[----:B--2---:R-:W-:Y:S02]  /*8d90*/  FSEL R186, R188, -INF , P1 ;  /* 0xff800000bcba7808 */ /* 0x004fe40000800000 */
[----:B------:R-:W-:Y:S02]  /*8da0*/  FMNMX.FTZ R195, R185, R194, !PT ;  /* 0x000000c2b9c37209 */ /* 0x000fe40007810000 */
[----:B------:R-:W-:Y:S01]  /*8db0*/  ISETP.GT.AND P1, PT, R189, 0x48, PT ;  /* 0x00000048bd00780c */ /* 0x000fe20003f24270 */
[----:B------:R-:W2:Y:S01]  /*8dc0*/  MUFU.TANH R193, R193 ;  /* 0x000000c100c17308 */ /* 0x000ea20000002400 */
[----:B-1----:R-:W-:Y:S01]  /*8dd0*/  FSEL R187, R190, -INF , P2 ;  /* 0xff800000bebb7808 */ /* 0x002fe20001000000 */
[----:B------:R-:W-:Y:S01]  /*8de0*/  FMUL.FTZ R190, R183, UR37 ;  /* 0x00000025b7be7c20 */ /* 0x000fe20008410000 */
[----:B------:R-:W-:Y:S02]  /*8df0*/  FMNMX.FTZ R182, R186, R195, !PT ;  /* 0x000000c3bab67209 */ /* 0x000fe40007810000 */
[----:B------:R-:W-:-:S02]  /*8e00*/  ISETP.GT.AND P2, PT, R189, 0x49, PT ;  /* 0x00000049bd00780c */ /* 0x000fc40003f44270 */
[----:B------:R-:W-:Y:S01]  /*8e10*/  FMNMX.FTZ R194, R187, R182, !PT ;  /* 0x000000b6bbc27209 */ /* 0x000fe20007810000 */
[----:B------:R1:W-:Y:S01]  /*8e20*/  MUFU.TANH R188, R192 ;  /* 0x000000c000bc7308 */ /* 0x0003e20000002400 */
[----:B0-----:R-:W-:-:S04]  /*8e30*/  FSEL R183, R191, -INF , P1 ;  /* 0xff800000bfb77808 */ /* 0x001fc80000800000 */
[----:B------:R-:W-:-:S03]  /*8e40*/  FMNMX.FTZ R191, R183, R194, !PT ;  /* 0x000000c2b7bf7209 */ /* 0x000fc60007810000 */
[----:B------:R-:W0:Y:S01]  /*8e50*/  MUFU.TANH R2, R2 ;  /* 0x0000000200027308 */ /* 0x000e220000002400 */
[----:B--2---:R-:W-:-:S04]  /*8e60*/  FSEL R182, R193, -INF , P2 ;  /* 0xff800000c1b67808 */ /* 0x004fc80001000000 */
[----:B-1----:R-:W-:Y:S02]  /*8e70*/  FMNMX.FTZ R192, R182, R191, !PT ;  /* 0x000000bfb6c07209 */ /* 0x002fe40007810000 */
[----:B------:R-:W1:Y:S01]  /*8e80*/  SHFL.IDX PT, R191, R4, 0x1, 0x1c1f ;  /* 0x003c1f0004bf7f89 */ /* 0x000e6200000e0000 */
[----:B------:R-:W2:Y:S03]  /*8e90*/  MUFU.TANH R0, R0 ;  /* 0x0000000000007308 */ /* 0x000ea60000002400 */
[----:B------:R-:W3:Y:S05]  /*8ea0*/  SHFL.BFLY PT, R193, R192, 0x2, 0x1f ;  /* 0x0c401f00c0c17f89 */ /* 0x000eea00000e0000 */
[----:B------:R3:W-:Y:S08]  /*8eb0*/  MUFU.TANH R189, R190 ;  /* 0x000000be00bd7308 */ /* 0x0007f00000002400 */
[----:B------:R-:W4:Y:S01]  /*8ec0*/  MUFU.TANH R20, R20 ;  /* 0x0000001400147308 */ /* 0x000f220000002400 */
[----:B-1----:R-:W-:-:S07]  /*8ed0*/  IADD3 R168, R191, -UR6, R168 ;  /* 0x80000006bfa87c10 */ /* 0x002fce000fffe0a8 */
[----:B------:R-:W1:Y:S01]  /*8ee0*/  MUFU.TANH R184, R184 ;  /* 0x000000b800b87308 */ /* 0x000e620000002400 */
[----:B------:R-:W-:Y:S02]  /*8ef0*/  R2UR UR6, R3 ;  /* 0x00000000030672ca */ /* 0x000fe400000e0000 */
[----:B---3--:R-:W-:Y:S02]  /*8f00*/  FMNMX.FTZ R190, R192, R193, !PT ;  /* 0x000000c1c0be7209 */ /* 0x008fe40007810000 */
[C---:B------:R-:W-:Y:S02]  /*8f10*/  ISETP.GT.AND P1, PT, R168.reuse, RZ, PT ;  /* 0x000000ffa800720c */ /* 0x040fe40003f24270 */
[----:B------:R-:W-:Y:S01]  /*8f20*/  ISETP.GT.AND P2, PT, R168, 0x1, PT ;  /* 0x00000001a800780c */ /* 0x000fe20003f44270 */
[----:B------:R-:W3:Y:S01]  /*8f30*/  SHFL.BFLY PT, R193, R190, 0x1, 0x1f ;  /* 0x0c201f00bec17f89 */ /* 0x000ee200000e0000 */
[----:B------:R-:W5:Y:S01]  /*8f40*/  MUFU.TANH R176, R176 ;  /* 0x000000b000b07308 */ /* 0x000f620000002400 */
[----:B0-----:R-:W-:-:S02]  /*8f50*/  FSEL R2, R2, -INF , P1 ;  /* 0xff80000002027808 */ /* 0x001fc40000800000 */
[----:B------:R-:W-:Y:S02]  /*8f60*/  ISETP.GT.AND P1, PT, R168, 0x8, PT ;  /* 0x00000008a800780c */ /* 0x000fe40003f24270 */
[----:B--2---:R-:W-:Y:S01]  /*8f70*/  FSEL R0, R0, -INF , P2 ;  /* 0xff80000000007808 */ /* 0x004fe20001000000 */
[----:B------:R-:W-:Y:S01]  /*8f80*/  UIADD3 UR6, UR6, 0x38840, URZ ;  /* 0x0003884006067890 */ /* 0x000fe2000fffe03f */
[----:B------:R-:W-:Y:S01]  /*8f90*/  FMNMX.FTZ R191, R2, R228, !PT ;  /* 0x000000e402bf7209 */ /* 0x000fe20007810000 */
[----:B------:R-:W0:Y:S01]  /*8fa0*/  MUFU.TANH R177, R177 ;  /* 0x000000b100b17308 */ /* 0x000e220000002400 */
[----:B------:R-:W-:Y:S01]  /*8fb0*/  ISETP.GT.AND P2, PT, R168, 0x9, PT ;  /* 0x00000009a800780c */ /* 0x000fe20003f44270 */
[----:B------:R-:W-:Y:S01]  /*8fc0*/  UPRMT UR6, UR7, 0x654, UR6 ;  /* 0x0000065407067896 */ /* 0x000fe20008000006 */
[----:B----4-:R-:W-:Y:S02]  /*8fd0*/  FSEL R20, R20, -INF , P1 ;  /* 0xff80000014147808 */ /* 0x010fe40000800000 */
[----:B------:R-:W-:-:S02]  /*8fe0*/  FMNMX.FTZ R191, R0, R191, !PT ;  /* 0x000000bf00bf7209 */ /* 0x000fc40007810000 */
[----:B------:R-:W-:Y:S01]  /*8ff0*/  ISETP.GT.AND P1, PT, R168, 0x10, PT ;  /* 0x00000010a800780c */ /* 0x000fe20003f24270 */
[----:B------:R-:W2:Y:S01]  /*9000*/  MUFU.TANH R170, R170 ;  /* 0x000000aa00aa7308 */ /* 0x000ea20000002400 */
[----:B-1----:R-:W-:Y:S02]  /*9010*/  FSEL R184, R184, -INF , P2 ;  /* 0xff800000b8b87808 */ /* 0x002fe40001000000 */
[----:B------:R-:W-:Y:S01]  /*9020*/  FMNMX.FTZ R191, R20, R191, !PT ;  /* 0x000000bf14bf7209 */ /* 0x000fe20007810000 */
[----:B------:R-:W-:Y:S01]  /*9030*/  SYNCS.ARRIVE.TRANS64.RED.A1T0 RZ, [UR6], RZ ;  /* 0x000000ffffff79a7 */ /* 0x000fe20008100406 */
[----:B------:R-:W-:Y:S02]  /*9040*/  ISETP.GT.AND P2, PT, R168, 0x11, PT ;  /* 0x00000011a800780c */ /* 0x000fe40003f44270 */
[----:B-----5:R-:W-:Y:S01]  /*9050*/  FSEL R176, R176, -INF , P1 ;  /* 0xff800000b0b07808 */ /* 0x020fe20000800000 */
[----:B------:R-:W1:Y:S01]  /*9060*/  MUFU.TANH R171, R171 ;  /* 0x000000ab00ab7308 */ /* 0x000e620000002400 */
[----:B------:R-:W-:-:S02]  /*9070*/  FMNMX.FTZ R191, R184, R191, !PT ;  /* 0x000000bfb8bf7209 */ /* 0x000fc40007810000 */
[----:B---3--:R-:W-:Y:S02]  /*9080*/  FMNMX.FTZ R4, R190, R193, !PT ;  /* 0x000000c1be047209 */ /* 0x008fe40007810000 */
[----:B------:R-:W-:Y:S02]  /*9090*/  ISETP.GT.AND P3, PT, R168, 0x18, PT ;  /* 0x00000018a800780c */ /* 0x000fe40003f64270 */
[----:B0-----:R-:W-:Y:S01]  /*90a0*/  FSEL R177, R177, -INF , P2 ;  /* 0xff800000b1b17808 */ /* 0x001fe20001000000 */
[----:B------:R-:W0:Y:S01]  /*90b0*/  MUFU.TANH R174, R174 ;  /* 0x000000ae00ae7308 */ /* 0x000e220000002400 */
[----:B------:R-:W-:Y:S01]  /*90c0*/  FMNMX.FTZ R190, R176, R191, !PT ;  /* 0x000000bfb0be7209 */ /* 0x000fe20007810000 */
[----:B------:R-:W-:Y:S01]  /*90d0*/  FMUL.FTZ R192, R4, UR5 ;  /* 0x0000000504c07c20 */ /* 0x000fe20008410000 */
[----:B------:R-:W-:Y:S02]  /*90e0*/  ISETP.GT.AND P4, PT, R168, 0x19, PT ;  /* 0x00000019a800780c */ /* 0x000fe40003f84270 */
[----:B------:R-:W-:-:S02]  /*90f0*/  FSEL R188, R188, -INF , P3 ;  /* 0xff800000bcbc7808 */ /* 0x000fc40001800000 */
[----:B------:R-:W-:Y:S01]  /*9100*/  FMNMX.FTZ R191, R177, R190, !PT ;  /* 0x000000beb1bf7209 */ /* 0x000fe20007810000 */
[----:B------:R-:W3:Y:S01]  /*9110*/  MUFU.TANH R175, R175 ;  /* 0x000000af00af7308 */ /* 0x000ee20000002400 */
[----:B------:R-:W-:Y:S02]  /*9120*/  FSETP.NEU.FTZ.AND P1, PT, R4, -INF , PT ;  /* 0xff8000000400780b */ /* 0x000fe40003f3d000 */
[----:B------:R-:W-:Y:S02]  /*9130*/  ISETP.GT.AND P2, PT, R168, 0x20, PT ;  /* 0x00000020a800780c */ /* 0x000fe40003f44270 */
[----:B------:R-:W-:Y:S02]  /*9140*/  FSEL R189, R189, -INF , P4 ;  /* 0xff800000bdbd7808 */ /* 0x000fe40002000000 */
[----:B------:R-:W-:Y:S01]  /*9150*/  FMNMX.FTZ R190, R188, R191, !PT ;  /* 0x000000bfbcbe7209 */ /* 0x000fe20007810000 */
[----:B------:R4:W-:Y:S01]  /*9160*/  MUFU.TANH R3, R159 ;  /* 0x0000009f00037308 */ /* 0x0009e20000002400 */
[----:B------:R-:W-:-:S02]  /*9170*/  ISETP.GT.AND P3, PT, R168, 0x21, PT ;  /* 0x00000021a800780c */ /* 0x000fc40003f64270 */
[----:B--2---:R-:W-:Y:S02]  /*9180*/  FSEL R170, R170, -INF , P2 ;  /* 0xff800000aaaa7808 */ /* 0x004fe40001000000 */
[----:B------:R-:W-:Y:S02]  /*9190*/  FMNMX.FTZ R191, R189, R190, !PT ;  /* 0x000000bebdbf7209 */ /* 0x000fe40007810000 */
[----:B------:R-:W-:Y:S01]  /*91a0*/  ISETP.GT.AND P2, PT, R168, 0x28, PT ;  /* 0x00000028a800780c */ /* 0x000fe20003f44270 */
[----:B------:R-:W2:Y:S01]  /*91b0*/  MUFU.TANH R162, R162 ;  /* 0x000000a200a27308 */ /* 0x000ea20000002400 */
[----:B----4-:R-:W-:Y:S02]  /*91c0*/  FSEL R159, R192, RZ, P1 ;  /* 0x000000ffc09f7208 */ /* 0x010fe40000800000 */
[----:B-1----:R-:W-:Y:S02]  /*91d0*/  FSEL R171, R171, -INF , P3 ;  /* 0xff800000abab7808 */ /* 0x002fe40001800000 */
[----:B------:R-:W-:Y:S01]  /*91e0*/  ISETP.GT.AND P3, PT, R168, 0x29, PT ;  /* 0x00000029a800780c */ /* 0x000fe20003f64270 */
[--C-:B------:R-:W-:Y:S01]  /*91f0*/  FFMA.FTZ R208, R160, UR5, -R159.reuse ;  /* 0x00000005a0d07c23 */ /* 0x100fe2000801089f */
[----:B------:R-:W-:Y:S01]  /*9200*/  FMNMX.FTZ R160, R170, R191, !PT ;  /* 0x000000bfaaa07209 */ /* 0x000fe20007810000 */
[----:B------:R-:W1:Y:S01]  /*9210*/  MUFU.TANH R163, R163 ;  /* 0x000000a300a37308 */ /* 0x000e620000002400 */
[--C-:B------:R-:W-:Y:S01]  /*9220*/  FFMA.FTZ R191, R169, UR5, -R159.reuse ;  /* 0x00000005a9bf7c23 */ /* 0x100fe2000801089f */
[----:B0-----:R-:W-:Y:S01]  /*9230*/  FSEL R174, R174, -INF , P2 ;  /* 0xff800000aeae7808 */ /* 0x001fe20001000000 */
[--C-:B------:R-:W-:Y:S01]  /*9240*/  FFMA.FTZ R210, R161, UR5, -R159.reuse ;  /* 0x00000005a1d27c23 */ /* 0x100fe2000801089f */
[----:B------:R-:W-:Y:S01]  /*9250*/  FMNMX.FTZ R169, R171, R160, !PT ;  /* 0x000000a0aba97209 */ /* 0x000fe20007810000 */
[--C-:B------:R-:W-:Y:S01]  /*9260*/  FFMA.FTZ R204, R164, UR5, -R159.reuse ;  /* 0x00000005a4cc7c23 */ /* 0x100fe2000801089f */
[----:B------:R-:W-:Y:S01]  /*9270*/  ISETP.GT.AND P2, PT, R168, 0x30, PT ;  /* 0x00000030a800780c */ /* 0x000fe20003f44270 */
[--C-:B------:R-:W-:Y:S01]  /*9280*/  FFMA.FTZ R206, R178, UR5, -R159.reuse ;  /* 0x00000005b2ce7c23 */ /* 0x100fe2000801089f */
[----:B------:R-:W0:Y:S01]  /*9290*/  MUFU.TANH R166, R166 ;  /* 0x000000a600a67308 */ /* 0x000e220000002400 */
[----:B---3--:R-:W-:Y:S01]  /*92a0*/  FSEL R175, R175, -INF , P3 ;  /* 0xff800000afaf7808 */ /* 0x008fe20001800000 */
[--C-:B------:R-:W-:Y:S01]  /*92b0*/  FFMA.FTZ R198, R157, UR5, -R159.reuse ;  /* 0x000000059dc67c23 */ /* 0x100fe2000801089f */
[----:B------:R-:W-:Y:S01]  /*92c0*/  FMNMX.FTZ R190, R174, R169, !PT ;  /* 0x000000a9aebe7209 */ /* 0x000fe20007810000 */
[--C-:B------:R-:W-:Y:S01]  /*92d0*/  FFMA.FTZ R200, R152, UR5, -R159.reuse ;  /* 0x0000000598c87c23 */ /* 0x100fe2000801089f */
[----:B------:R-:W-:Y:S01]  /*92e0*/  ISETP.GT.AND P3, PT, R168, 0x31, PT ;  /* 0x00000031a800780c */ /* 0x000fe20003f64270 */
[--C-:B------:R-:W-:Y:S01]  /*92f0*/  FFMA.FTZ R202, R153, UR5, -R159.reuse ;  /* 0x0000000599ca7c23 */ /* 0x100fe2000801089f */
[----:B--2---:R-:W-:Y:S01]  /*9300*/  FSEL R162, R162, -INF , P2 ;  /* 0xff800000a2a27808 */ /* 0x004fe20001000000 */
[----:B------:R-:W2:Y:S01]  /*9310*/  MUFU.TANH R167, R167 ;  /* 0x000000a700a77308 */ /* 0x000ea20000002400 */
[----:B------:R-:W-:Y:S01]  /*9320*/  FMNMX.FTZ R161, R175, R190, !PT ;  /* 0x000000beafa17209 */ /* 0x000fe20007810000 */
[--C-:B------:R-:W-:Y:S01]  /*9330*/  FFMA.FTZ R165, R165, UR5, -R159.reuse ;  /* 0x00000005a5a57c23 */ /* 0x100fe2000801089f */
[----:B------:R-:W-:Y:S01]  /*9340*/  ISETP.GT.AND P2, PT, R168, 0x38, PT ;  /* 0x00000038a800780c */ /* 0x000fe20003f44270 */
[--C-:B------:R-:W-:Y:S01]  /*9350*/  FFMA.FTZ R196, R181, UR5, -R159.reuse ;  /* 0x00000005b5c47c23 */ /* 0x100fe2000801089f */
[----:B-1----:R-:W-:Y:S01]  /*9360*/  FSEL R163, R163, -INF , P3 ;  /* 0xff800000a3a37808 */ /* 0x002fe20001800000 */
[--C-:B------:R-:W-:Y:S01]  /*9370*/  FFMA.FTZ R153, R185, UR5, -R159.reuse ;  /* 0x00000005b9997c23 */ /* 0x100fe2000801089f */
[----:B------:R-:W-:Y:S01]  /*9380*/  FMNMX.FTZ R190, R162, R161, !PT ;  /* 0x000000a1a2be7209 */ /* 0x000fe20007810000 */
[----:B------:R-:W1:Y:S01]  /*9390*/  MUFU.TANH R154, R154 ;  /* 0x0000009a009a7308 */ /* 0x000e620000002400 */
[----:B------:R-:W-:Y:S01]  /*93a0*/  ISETP.GT.AND P3, PT, R168, 0x39, PT ;  /* 0x00000039a800780c */ /* 0x000fe20003f64270 */
[--C-:B------:R-:W-:Y:S01]  /*93b0*/  FFMA.FTZ R161, R172, UR5, -R159.reuse ;  /* 0x00000005aca17c23 */ /* 0x100fe2000801089f */
[----:B0-----:R-:W-:Y:S01]  /*93c0*/  FSEL R166, R166, -INF , P2 ;  /* 0xff800000a6a67808 */ /* 0x001fe20001000000 */
[--C-:B------:R-:W-:Y:S01]  /*93d0*/  FFMA.FTZ R192, R186, UR5, -R159.reuse ;  /* 0x00000005bac07c23 */ /* 0x100fe2000801089f */
[----:B------:R-:W-:Y:S01]  /*93e0*/  FMNMX.FTZ R169, R163, R190, !PT ;  /* 0x000000bea3a97209 */ /* 0x000fe20007810000 */
[--C-:B------:R-:W-:Y:S01]  /*93f0*/  FFMA.FTZ R152, R187, UR5, -R159.reuse ;  /* 0x00000005bb987c23 */ /* 0x100fe2000801089f */
[----:B------:R-:W-:Y:S01]  /*9400*/  ISETP.GT.AND P2, PT, R168, 0x40, PT ;  /* 0x00000040a800780c */ /* 0x000fe20003f44270 */
[----:B------:R-:W0:Y:S01]  /*9410*/  MUFU.TANH R155, R155 ;  /* 0x0000009b009b7308 */ /* 0x000e220000002400 */
[----:B--2---:R-:W-:Y:S01]  /*9420*/  FSEL R167, R167, -INF , P3 ;  /* 0xff800000a7a77808 */ /* 0x004fe20001800000 */
[----:B------:R-:W-:Y:S01]  /*9430*/  FFMA.FTZ R194, R183, UR5, -R159 ;  /* 0x00000005b7c27c23 */ /* 0x000fe2000801089f */
[----:B------:R-:W-:-:S02]  /*9440*/  FMNMX.FTZ R172, R166, R169, !PT ;  /* 0x000000a9a6ac7209 */ /* 0x000fc40007810000 */
[----:B------:R-:W-:-:S03]  /*9450*/  ISETP.GT.AND P3, PT, R168, 0x41, PT ;  /* 0x00000041a800780c */ /* 0x000fc60003f64270 */
[----:B------:R-:W2:Y:S01]  /*9460*/  MUFU.TANH R158, R158 ;  /* 0x0000009e009e7308 */ /* 0x000ea20000002400 */
[----:B-1----:R-:W-:Y:S02]  /*9470*/  FSEL R154, R154, -INF , P2 ;  /* 0xff8000009a9a7808 */ /* 0x002fe40001000000 */
[----:B------:R-:W-:-:S05]  /*9480*/  ISETP.GT.AND P2, PT, R168, 0x48, PT ;  /* 0x00000048a800780c */ /* 0x000fca0003f44270 */
[----:B------:R1:W-:Y:S01]  /*9490*/  MUFU.EX2 R160, R191 ;  /* 0x000000bf00a07308 */ /* 0x0003e20000000800 */
[----:B0-----:R-:W-:Y:S02]  /*94a0*/  FSEL R169, R155, -INF , P3 ;  /* 0xff8000009ba97808 */ /* 0x001fe40001800000 */
[----:B------:R-:W-:Y:S01]  /*94b0*/  ISETP.GT.AND P3, PT, R168, 0x49, PT ;  /* 0x00000049a800780c */ /* 0x000fe20003f64270 */
[----:B------:R-:W-:-:S03]  /*94c0*/  FFMA.FTZ R168, R173, UR5, -R159 ;  /* 0x00000005ada87c23 */ /* 0x000fc6000801089f */
[----:B------:R-:W-:Y:S01]  /*94d0*/  FSEL R173, R3, -INF , P3 ;  /* 0xff80000003ad7808 */ /* 0x000fe20001800000 */
[----:B------:R-:W-:Y:S01]  /*94e0*/  MUFU.EX2 R208, R208 ;  /* 0x000000d000d07308 */ /* 0x000fe20000000800 */
[----:B-1----:R-:W-:Y:S02]  /*94f0*/  FMNMX.FTZ R191, R167, R172, !PT ;  /* 0x000000aca7bf7209 */ /* 0x002fe40007810000 */
[----:B--2---:R-:W-:Y:S02]  /*9500*/  FSEL R172, R158, -INF , P2 ;  /* 0xff8000009eac7808 */ /* 0x004fe40001000000 */
[----:B------:R-:W-:-:S03]  /*9510*/  FMNMX.FTZ R164, R154, R191, !PT ;  /* 0x000000bf9aa47209 */ /* 0x000fc60007810000 */
[----:B------:R-:W-:Y:S01]  /*9520*/  MUFU.EX2 R210, R210 ;  /* 0x000000d200d27308 */ /* 0x000fe20000000800 */
[----:B------:R-:W-:Y:S01]  /*9530*/  FMNMX.FTZ R155, R169, R164, !PT ;  /* 0x000000a4a99b7209 */ /* 0x000fe20007810000 */
[----:B------:R-:W-:-:S03]  /*9540*/  FFMA.FTZ R164, R179, UR5, -R159 ;  /* 0x00000005b3a47c23 */ /* 0x000fc6000801089f */
[----:B------:R-:W-:Y:S01]  /*9550*/  FMNMX.FTZ R158, R172, R155, !PT ;  /* 0x0000009bac9e7209 */ /* 0x000fe20007810000 */
[--C-:B------:R-:W-:Y:S01]  /*9560*/  FFMA.FTZ R155, R156, UR5, -R159.reuse ;  /* 0x000000059c9b7c23 */ /* 0x100fe2000801089f */
[--C-:B------:R-:W-:Y:S01]  /*9570*/  FFMA.FTZ R156, R182, UR5, -R159.reuse ;  /* 0x00000005b69c7c23 */ /* 0x100fe2000801089f */
[----:B------:R-:W-:Y:S01]  /*9580*/  MUFU.EX2 R161, R161 ;  /* 0x000000a100a17308 */ /* 0x000fe20000000800 */
[----:B------:R-:W-:Y:S01]  /*9590*/  FMNMX.FTZ R3, R173, R158, !PT ;  /* 0x0000009ead037209 */ /* 0x000fe20007810000 */
[----:B------:R-:W-:-:S04]  /*95a0*/  FFMA.FTZ R158, R180, UR5, -R159 ;  /* 0x00000005b49e7c23 */ /* 0x000fc8000801089f */
[----:B------:R-:W0:Y:S02]  /*95b0*/  SHFL.BFLY PT, R178, R3, 0x2, 0x1f ;  /* 0x0c401f0003b27f89 */ /* 0x000e2400000e0000 */
[----:B------:R-:W-:Y:S08]  /*95c0*/  MUFU.EX2 R204, R204 ;  /* 0x000000cc00cc7308 */ /* 0x000ff00000000800 */
[----:B------:R-:W-:Y:S08]  /*95d0*/  MUFU.EX2 R168, R168 ;  /* 0x000000a800a87308 */ /* 0x000ff00000000800 */
[----:B------:R-:W-:Y:S01]  /*95e0*/  MUFU.EX2 R206, R206 ;  /* 0x000000ce00ce7308 */ /* 0x000fe20000000800 */
[----:B0-----:R-:W-:-:S07]  /*95f0*/  FMNMX.FTZ R178, R3, R178, !PT ;  /* 0x000000b203b27209 */ /* 0x001fce0007810000 */
[----:B------:R-:W-:Y:S01]  /*9600*/  MUFU.EX2 R165, R165 ;  /* 0x000000a500a57308 */ /* 0x000fe20000000800 */
[----:B------:R-:W0:Y:S07]  /*9610*/  SHFL.BFLY PT, R3, R178, 0x1, 0x1f ;  /* 0x0c201f00b2037f89 */ /* 0x000e2e00000e0000 */
[----:B------:R-:W-:Y:S08]  /*9620*/  MUFU.EX2 R200, R200 ;  /* 0x000000c800c87308 */ /* 0x000ff00000000800 */
[----:B------:R-:W-:Y:S08]  /*9630*/  MUFU.EX2 R164, R164 ;  /* 0x000000a400a47308 */ /* 0x000ff00000000800 */
[----:B------:R-:W-:Y:S01]  /*9640*/  MUFU.EX2 R202, R202 ;  /* 0x000000ca00ca7308 */ /* 0x000fe20000000800 */
[----:B0-----:R-:W-:-:S04]  /*9650*/  FMNMX.FTZ R3, R178, R3, !PT ;  /* 0x00000003b2037209 */ /* 0x001fc80007810000 */
[C---:B------:R-:W-:Y:S01]  /*9660*/  FSETP.NEU.FTZ.AND P2, PT, R3.reuse, -INF , PT ;  /* 0xff8000000300780b */ /* 0x040fe20003f5d000 */
[----:B------:R-:W-:Y:S02]  /*9670*/  FMUL.FTZ R157, R3, UR5 ;  /* 0x00000005039d7c20 */ /* 0x000fe40008410000 */
[----:B------:R-:W-:Y:S03]  /*9680*/  MUFU.EX2 R158, R158 ;  /* 0x0000009e009e7308 */ /* 0x000fe60000000800 */
        /* <DEDUP_REMOVED lines=9> */
[----:B------:R-:W-:Y:S01]  /*9720*/  FSEL R21, R3, RZ, P2 ;  /* 0x000000ff03157208 */ /* 0x000fe20001000000 */
[----:B------:R-:W-:Y:S01]  /*9730*/  MUFU.EX2 R209, R209 ;  /* 0x000000d100d17308 */ /* 0x000fe20000000800 */
[--C-:B------:R-:W-:Y:S01]  /*9740*/  FFMA.FTZ R159, R177, UR5, -R157.reuse ;  /* 0x00000005b19f7c23 */ /* 0x100fe2000801089d */
[----:B------:R-:W-:Y:S01]  /*9750*/  FMUL.FTZ R0, R0, UR5 ;  /* 0x0000000500007c20 */ /* 0x000fe20008410000 */
[--C-:B------:R-:W-:Y:S01]  /*9760*/  FFMA.FTZ R201, R170, UR5, -R157.reuse ;  /* 0x00000005aac97c23 */ /* 0x100fe2000801089d */
[----:B------:R-:W-:Y:S01]  /*9770*/  FADD.FTZ R21, -R21, R228 ;  /* 0x000000e415157221 */ /* 0x000fe20000010100 */
[--C-:B------:R-:W-:Y:S01]  /*9780*/  FFMA.FTZ R170, R175, UR5, -R157.reuse ;  /* 0x00000005afaa7c23 */ /* 0x100fe2000801089d */
[--C-:B------:R-:W-:Y:S01]  /*9790*/  FFMA.FTZ R207, R188, UR5, -R157.reuse ;  /* 0x00000005bccf7c23 */ /* 0x100fe2000801089d */
[--C-:B------:R-:W-:Y:S01]  /*97a0*/  FFMA.FTZ R20, R189, UR5, -R157.reuse ;  /* 0x00000005bd147c23 */ /* 0x100fe2000801089d */
[----:B------:R-:W-:Y:S01]  /*97b0*/  FMUL.FTZ R21, R21, UR5 ;  /* 0x0000000515157c20 */ /* 0x000fe20008410000 */
[----:B------:R-:W0:Y:S01]  /*97c0*/  MUFU.EX2 R0, R0 ;  /* 0x0000000000007308 */ /* 0x000e220000000800 */
[--C-:B------:R-:W-:Y:S01]  /*97d0*/  FFMA.FTZ R197, R162, UR5, -R157.reuse ;  /* 0x00000005a2c57c23 */ /* 0x100fe2000801089d */
[--C-:B------:R-:W-:Y:S01]  /*97e0*/  FFMA.FTZ R171, R171, UR5, -R157.reuse ;  /* 0x00000005abab7c23 */ /* 0x100fe2000801089d */
[--C-:B------:R-:W-:Y:S01]  /*97f0*/  FFMA.FTZ R203, R174, UR5, -R157.reuse ;  /* 0x00000005aecb7c23 */ /* 0x100fe2000801089d */
[--C-:B------:R-:W-:Y:S01]  /*9800*/  FFMA.FTZ R199, R166, UR5, -R157.reuse ;  /* 0x00000005a6c77c23 */ /* 0x100fe2000801089d */
[--C-:B------:R-:W-:Y:S01]  /*9810*/  FFMA.FTZ R163, R163, UR5, -R157.reuse ;  /* 0x00000005a3a37c23 */ /* 0x100fe2000801089d */
[--C-:B------:R-:W-:Y:S01]  /*9820*/  FFMA.FTZ R193, R154, UR5, -R157.reuse ;  /* 0x000000059ac17c23 */ /* 0x100fe2000801089d */
[----:B------:R-:W-:Y:S01]  /*9830*/  FFMA.FTZ R195, R172, UR5, -R157 ;  /* 0x00000005acc37c23 */ /* 0x000fe2000801089d */
[----:B------:R-:W1:Y:S08]  /*9840*/  MUFU.EX2 R2, R21 ;  /* 0x0000001500027308 */ /* 0x000e700000000800 */
[----:B------:R-:W2:Y:S01]  /*9850*/  MUFU.EX2 R179, R179 ;  /* 0x000000b300b37308 */ /* 0x000ea20000000800 */
[----:B0-----:R-:W-:-:S04]  /*9860*/  FFMA.FTZ R175, R0, R18, R208 ;  /* 0x0000001200af7223 */ /* 0x001fc800000100d0 */
[----:B------:R-:W-:-:S03]  /*9870*/  FADD.FTZ R175, R160, R175 ;  /* 0x000000afa0af7221 */ /* 0x000fc60000010000 */
[----:B------:R-:W0:Y:S01]  /*9880*/  MUFU.EX2 R211, R211 ;  /* 0x000000d300d37308 */ /* 0x000e220000000800 */
[----:B-1----:R-:W-:Y:S01]  /*9890*/  FFMA.FTZ R18, R2, R5, R209 ;  /* 0x0000000502127223 */ /* 0x002fe200000100d1 */
[----:B------:R-:W-:-:S04]  /*98a0*/  FADD.FTZ R162, R210, R175 ;  /* 0x000000afd2a27221 */ /* 0x000fc80000010000 */
[----:B------:R-:W-:Y:S01]  /*98b0*/  FADD.FTZ R21, R161, R162 ;  /* 0x000000a2a1157221 */ /* 0x000fe20000010000 */
[----:B------:R-:W-:Y:S01]  /*98c0*/  FFMA.FTZ R162, R167, UR5, -R157 ;  /* 0x00000005a7a27c23 */ /* 0x000fe2000801089d */
        /* <DEDUP_REMOVED lines=19> */
[----:B------:R-:W-:Y:S01]  /*9a00*/  FADD.FTZ R5, R164, R21 ;  /* 0x00000015a4057221 */ /* 0x000fe20000010000 */
[----:B------:R-:W-:-:S03]  /*9a10*/  FFMA.FTZ R21, R169, UR5, -R157 ;  /* 0x00000005a9157c23 */ /* 0x000fc6000801089d */
[----:B------:R-:W-:Y:S02]  /*9a20*/  FADD.FTZ R5, R202, R5 ;  /* 0x00000005ca057221 */ /* 0x000fe40000010000 */
[----:B------:R-:W2:Y:S01]  /*9a30*/  MUFU.EX2 R203, R203 ;  /* 0x000000cb00cb7308 */ /* 0x000ea20000000800 */
[----:B0-----:R-:W-:Y:S01]  /*9a40*/  FADD.FTZ R18, R201, R18 ;  /* 0x00000012c9127221 */ /* 0x001fe20000010000 */
[----:B------:R-:W-:-:S04]  /*9a50*/  FADD.FTZ R5, R158, R5 ;  /* 0x000000059e057221 */ /* 0x000fc80000010000 */
[----:B------:R-:W-:Y:S02]  /*9a60*/  FADD.FTZ R154, R196, R5 ;  /* 0x00000005c49a7221 */ /* 0x000fe40000010000 */
        /* <DEDUP_REMOVED lines=37> */
.L_x_2220:
[----:B------:R-:W0:Y:S01]  /*9cc0*/  S2UR UR7, SR_CgaCtaId ;  /* 0x00000000000779c3 */ /* 0x000e220000008800 */
[----:B------:R-:W-:Y:S01]  /*9cd0*/  R2UR UR6, R229 ;  /* 0x00000000e50672ca */ /* 0x000fe200000e0000 */
[----:B------:R-:W-:Y:S01]  /*9ce0*/  UIADD3 UR4, UR4, 0x38860, URZ ;  /* 0x0003886004047890 */ /* 0x000fe2000fffe03f */
[----:B------:R-:W-:Y:S01]  /*9cf0*/  F2FP.F16.F32.PACK_AB R207, R20, R207 ;  /* 0x000000cf14cf723e */ /* 0x000fe200000000ff */
[----:B------:R-:W-:Y:S01]  /*9d00*/  UMOV UR60, UR36 ;  /* 0x00000024003c7c82 */ /* 0x000fe20008000000 */
[----:B------:R-:W-:Y:S01]  /*9d10*/  F2FP.F16.F32.PACK_AB R193, R21, R193 ;  /* 0x000000c115c1723e */ /* 0x000fe200000000ff */
[----:B------:R-:W-:Y:S01]  /*9d20*/  IMAD.MOV.U32 R228, RZ, RZ, R3 ;  /* 0x000000ffffe47224 */ /* 0x000fe200078e0003 */
[----:B------:R-:W-:Y:S02]  /*9d30*/  F2FP.F16.F32.PACK_AB R208, R160, R208 ;  /* 0x000000d0a0d0723e */ /* 0x000fe400000000ff */
[----:B------:R-:W-:Y:S02]  /*9d40*/  F2FP.F16.F32.PACK_AB R209, R179, R209 ;  /* 0x000000d1b3d1723e */ /* 0x000fe400000000ff */
[----:B------:R-:W-:-:S02]  /*9d50*/  F2FP.F16.F32.PACK_AB R210, R161, R210 ;  /* 0x000000d2a1d2723e */ /* 0x000fc400000000ff */
[----:B------:R-:W-:Y:S01]  /*9d60*/  F2FP.F16.F32.PACK_AB R211, R178, R211 ;  /* 0x000000d3b2d3723e */ /* 0x000fe200000000ff */
[----:B------:R-:W-:Y:S01]  /*9d70*/  UISETP.GT.AND UP0, UPT, UR61, UR6, UPT ;  /* 0x000000063d00728c */ /* 0x000fe2000bf04270 */
[----:B------:R-:W-:Y:S01]  /*9d80*/  F2FP.F16.F32.PACK_AB R204, R168, R204 ;  /* 0x000000cca8cc723e */ /* 0x000fe200000000ff */
[----:B------:R-:W-:Y:S01]  /*9d90*/  UIADD3 UR61, UR61, -0x1, URZ ;  /* 0xffffffff3d3d7890 */ /* 0x000fe2000fffe03f */
[----:B------:R-:W-:Y:S02]  /*9da0*/  F2FP.F16.F32.PACK_AB R205, R159, R205 ;  /* 0x000000cd9fcd723e */ /* 0x000fe400000000ff */
[----:B------:R-:W-:Y:S02]  /*9db0*/  F2FP.F16.F32.PACK_AB R206, R165, R206 ;  /* 0x000000cea5ce723e */ /* 0x000fe400000000ff */
[----:B------:R-:W-:Y:S02]  /*9dc0*/  PLOP3.LUT P1, PT, PT, PT, UP0, 0x80, 0x0 ;  /* 0x000000000000781c */ /* 0x000fe40003f2f008 */
[----:B------:R-:W-:Y:S01]  /*9dd0*/  F2FP.F16.F32.PACK_AB R200, R164, R200 ;  /* 0x000000c8a4c8723e */ /* 0x000fe200000000ff */
[----:B0-----:R-:W-:Y:S01]  /*9de0*/  UPRMT UR4, UR7, 0x654, UR4 ;  /* 0x0000065407047896 */ /* 0x001fe20008000004 */
[----:B------:R-:W-:-:S02]  /*9df0*/  F2FP.F16.F32.PACK_AB R201, R171, R201 ;  /* 0x000000c9abc9723e */ /* 0x000fc400000000ff */
[----:B------:R-:W-:Y:S02]  /*9e00*/  F2FP.F16.F32.PACK_AB R202, R158, R202 ;  /* 0x000000ca9eca723e */ /* 0x000fe400000000ff */
[----:B------:R-:W-:Y:S02]  /*9e10*/  F2FP.F16.F32.PACK_AB R203, R170, R203 ;  /* 0x000000cbaacb723e */ /* 0x000fe400000000ff */
[----:B------:R-:W-:Y:S02]  /*9e20*/  F2FP.F16.F32.PACK_AB R196, R155, R196 ;  /* 0x000000c49bc4723e */ /* 0x000fe400000000ff */
[----:B------:R-:W-:Y:S01]  /*9e30*/  SYNCS.ARRIVE.TRANS64.RED.A1T0 RZ, [UR4], RZ ;  /* 0x000000ffffff79a7 */ /* 0x000fe20008100404 */
[----:B------:R-:W-:Y:S02]  /*9e40*/  R2UR UR4, R17 ;  /* 0x00000000110472ca */ /* 0x000fe400000e0000 */
[----:B------:R-:W-:Y:S02]  /*9e50*/  F2FP.F16.F32.PACK_AB R197, R163, R197 ;  /* 0x000000c5a3c5723e */ /* 0x000fe400000000ff */
[----:B------:R-:W-:-:S02]  /*9e60*/  F2FP.F16.F32.PACK_AB R198, R153, R198 ;  /* 0x000000c699c6723e */ /* 0x000fc400000000ff */
[----:B------:R-:W-:Y:S02]  /*9e70*/  F2FP.F16.F32.PACK_AB R199, R162, R199 ;  /* 0x000000c7a2c7723e */ /* 0x000fe400000000ff */
[----:B------:R-:W-:Y:S02]  /*9e80*/  F2FP.F16.F32.PACK_AB R192, R152, R192 ;  /* 0x000000c098c0723e */ /* 0x000fe400000000ff */
[----:B------:R-:W-:Y:S02]  /*9e90*/  F2FP.F16.F32.PACK_AB R194, R156, R194 ;  /* 0x000000c29cc2723e */ /* 0x000fe400000000ff */
[----:B------:R-:W-:Y:S01]  /*9ea0*/  F2FP.F16.F32.PACK_AB R195, R154, R195 ;  /* 0x000000c39ac3723e */ /* 0x000fe200000000ff */
[----:B------:R-:W-:Y:S01]  /*9eb0*/  IMAD.U32 R20, RZ, RZ, UR4 ;  /* 0x00000004ff147e24 */ /* 0x000fe2000f8e00ff */
[----:B------:R-:W-:Y:S01]  /*9ec0*/  MOV R21, R4 ;  /* 0x0000000400157202 */ /* 0x000fe20000000f00 */
[----:B------:R-:W-:Y:S06]  /*9ed0*/  @P1 BRA `(.L_x_2221) ;  /* 0xffffffbc004c1947 */ /* 0x000fec000383ffff */
.L_x_2210:
[----:B------:R-:W-:-:S13]  /*9ee0*/  ISETP.LE.AND P1, PT, RZ, UR61, PT ;  /* 0x0000003dff007c0c */ /* 0x000fda000bf23270 */
[----:B------:R-:W-:Y:S05]  /*9ef0*/  @!P1 BRA `(.L_x_2222) ;  /* 0x0000004000089947 */ /* 0x000fea0003800000 */
[----:B------:R-:W-:Y:S01]  /*9f00*/  R2UR UR4, R17 ;  /* 0x00000000110472ca */ /* 0x000fe200000e0000 */
[----:B------:R-:W-:Y:S01]  /*9f10*/  IMAD.MOV.U32 R20, RZ, RZ, R3 ;  /* 0x000000ffff147224 */ /* 0x000fe200078e0003 */
[----:B------:R-:W-:Y:S01]  /*9f20*/  UMOV UR60, UR36 ;  /* 0x00000024003c7c82 */ /* 0x000fe20008000000 */
[----:B------:R-:W-:Y:S01]  /*9f30*/  IMAD.MOV.U32 R21, RZ, RZ, R4 ;  /* 0x000000ffff157224 */ /* 0x000fe200078e0004 */
[----:B------:R-:W-:-:S09]  /*9f40*/  ULDC UR37, c[0x0][0x9d8] ;  /* 0x0002760000257ab9 */ /* 0x000fd20000000800 */
[----:B------:R-:W-:-:S07]  /*9f50*/  IMAD.U32 R23, RZ, RZ, UR4 ;  /* 0x00000004ff177e24 */ /* 0x000fce000f8e00ff */
.L_x_2233:
[----:B------:R-:W-:Y:S01]  /*9f60*/  R2UR UR5, R23 ;  /* 0x00000000170572ca */ /* 0x000fe200000e0000 */
[----:B------:R-:W-:-:S04]  /*9f70*/  UIADD3 UR36, UR60, 0x1, URZ ;  /* 0x000000013c247890 */ /* 0x000fc8000fffe03f */
[----:B------:R-:W-:-:S04]  /*9f80*/  UISETP.NE.AND UP0, UPT, UR36, 0x2, UPT ;  /* 0x000000022400788c */ /* 0x000fc8000bf05270 */
[----:B------:R-:W-:Y:S02]  /*9f90*/  USEL UR4, URZ, 0x1, UP0 ;  /* 0x000000013f047887 */ /* 0x000fe40008000000 */
[----:B------:R-:W-:Y:S02]  /*9fa0*/  USEL UR36, UR36, URZ, UP0 ;  /* 0x0000003f24247287 */ /* 0x000fe40008000000 */
[----:B------:R-:W-:-:S06]  /*9fb0*/  ULOP3.LUT UR4, UR5, UR4, URZ, 0x3c, !UPT ;  /* 0x0000000405047292 */ /* 0x000fcc000f8e3c3f */
[----:B------:R-:W-:Y:S01]  /*9fc0*/  IMAD.U32 R17, RZ, RZ, UR4 ;  /* 0x00000004ff117e24 */ /* 0x000fe2000f8e00ff */
[----:B------:R-:W-:Y:S06]  /*9fd0*/  @!P0 BRA `(.L_x_2223) ;  /* 0x0000000000048947 */ /* 0x000fec0003800000 */
[----:B------:R-:W-:Y:S01]  /*9fe0*/  BPT.TRAP 0x1 ;  /* 0x000000040000795c */ /* 0x000fe20000300000 */
.L_x_2223:
[----:B------:R-:W-:Y:S02]  /*9ff0*/  R2UR UR4, R16 ;  /* 0x00000000100472ca */ /* 0x000fe400000e0000 */
[----:B------:R-:W-:-:S11]  /*a000*/  R2UR UR5, R17 ;  /* 0x00000000110572ca */ /* 0x000fd600000e0000 */
[----:B------:R-:W-:Y:S02]  /*a010*/  ULEA UR4, UR36, UR4, 0x3 ;  /* 0x0000000424047291 */ /* 0x000fe4000f8e183f */
[----:B------:R-:W-:-:S04]  /*a020*/  MOV R3, UR5 ;  /* 0x0000000500037c02 */ /* 0x000fc80008000f00 */
[----:B------:R-:W-:-:S04]  /*a030*/  SHF.L.U32 R3, R3, 0x1f, RZ ;  /* 0x0000001f03037819 */ /* 0x000fc800000006ff */
[----:B------:R0:W1:Y:S01]  /*a040*/  SYNCS.PHASECHK.TRANS64.TRYWAIT P1, [UR4+0x38830], R3 ;  /* 0x03883003ff0075a7 */ /* 0x0000620008020144 */
[----:B------:R-:W-:Y:S05]  /*a050*/  @!P0 BRA `(.L_x_2224) ;  /* 0x0000000000048947 */ /* 0x000fea0003800000 */
[----:B------:R-:W-:Y:S01]  /*a060*/  BPT.TRAP 0x1 ;  /* 0x000000040000795c */ /* 0x000fe20000300000 */
.L_x_2224:
[----:B-1----:R-:W-:Y:S05]  /*a070*/  @P1 BRA `(.L_x_2225) ;  /* 0x0000000000081947 */ /* 0x002fea0003800000 */
[----:B------:R-:W1:Y:S02]  /*a080*/  SYNCS.PHASECHK.TRANS64.TRYWAIT P1, [UR4+0x38830], R3 ;  /* 0x03883003ff0075a7 */ /* 0x000e640008020144 */
[----:B-1----:R-:W-:Y:S05]  /*a090*/  @!P1 BRA `(.L_x_2226) ;  /* 0x000000c400389947 */ /* 0x002fea0003800000 */
.L_x_2225:
        /* <DEDUP_REMOVED lines=655> */
.L_x_2227:
[----:B------:R-:W-:Y:S02]  /*c990*/  R2UR UR4, R16 ;  /* 0x00000000100472ca */ /* 0x000fe400000e0000 */
[----:B------:R-:W-:-:S11]  /*c9a0*/  R2UR UR5, R23 ;  /* 0x00000000170572ca */ /* 0x000fd600000e0000 */
[----:B------:R-:W-:Y:S02]  /*c9b0*/  ULEA UR4, UR60, UR4, 0x3 ;  /* 0x000000043c047291 */ /* 0x000fe4000f8e183f */
[----:B------:R-:W-:-:S05]  /*c9c0*/  IMAD.U32 R0, RZ, RZ, UR5 ;  /* 0x00000005ff007e24 */ /* 0x000fca000f8e00ff */
[----:B------:R-:W-:-:S04]  /*c9d0*/  SHF.L.U32 R0, R0, 0x1f, RZ ;  /* 0x0000001f00007819 */ /* 0x000fc800000006ff */
[----:B------:R2:W3:Y:S01]  /*c9e0*/  SYNCS.PHASECHK.TRANS64.TRYWAIT P1, [UR4+0x38850], R0 ;  /* 0x03885000ff0075a7 */ /* 0x0004e20008020144 */
[----:B------:R-:W-:Y:S05]  /*c9f0*/  @!P0 BRA `(.L_x_2228) ;  /* 0x0000000000048947 */ /* 0x000fea0003800000 */
[----:B------:R-:W-:Y:S01]  /*ca00*/  BPT.TRAP 0x1 ;  /* 0x000000040000795c */ /* 0x000fe20000300000 */
.L_x_2228:
[----:B---3--:R-:W-:Y:S05]  /*ca10*/  @P1 BRA `(.L_x_2229) ;  /* 0x0000000000081947 */ /* 0x008fea0003800000 */
[----:B------:R-:W3:Y:S02]  /*ca20*/  SYNCS.PHASECHK.TRANS64.TRYWAIT P1, [UR4+0x38850], R0 ;  /* 0x03885000ff0075a7 */ /* 0x000ee40008020144 */
[----:B---3--:R-:W-:Y:S05]  /*ca30*/  @!P1 BRA `(.L_x_2230) ;  /* 0x0000009800e89947 */ /* 0x008fea0003800000 */
.L_x_2229:
        /* <DEDUP_REMOVED lines=37> */
.L_x_2231:
[----:B------:R-:W-:Y:S01]  /*cc90*/  FMUL.FTZ R23, R184, UR37 ;  /* 0x00000025b8177c20 */ /* 0x000fe20008410000 */
        /* <DEDUP_REMOVED lines=23> */
[----:B01----:R-:W-:Y:S01]  /*ce10*/  FMNMX.FTZ R3, R23, R21, !PT ;  /* 0x0000001517037209 */ /* 0x003fe20007810000 */
[----:B------:R-:W-:Y:S01]  /*ce20*/  FMUL.FTZ R175, R175, UR37 ;  /* 0x00000025afaf7c20 */ /* 0x000fe20008410000 */
[----:B------:R-:W-:Y:S01]  /*ce30*/  FMUL.FTZ R172, R172, UR37 ;  /* 0x00000025acac7c20 */ /* 0x000fe20008410000 */
[----:B------:R-:W-:Y:S01]  /*ce40*/  FMUL.FTZ R162, R162, UR37 ;  /* 0x00000025a2a27c20 */ /* 0x000fe20008410000 */
[----:B------:R-:W-:Y:S01]  /*ce50*/  FMUL.FTZ R173, R173, UR37 ;  /* 0x00000025adad7c20 */ /* 0x000fe20008410000 */
[----:B------:R-:W-:Y:S01]  /*ce60*/  FMUL.FTZ R163, R163, UR37 ;  /* 0x00000025a3a37c20 */ /* 0x000fe20008410000 */
[----:B------:R-:W-:Y:S01]  /*ce70*/  FMUL.FTZ R160, R160, UR37 ;  /* 0x00000025a0a07c20 */ /* 0x000fe20008410000 */
[----:B------:R-:W0:Y:S01]  /*ce80*/  MUFU.TANH R189, R189 ;  /* 0x000000bd00bd7308 */ /* 0x000e220000002400 */
[----:B----4-:R-:W-:Y:S01]  /*ce90*/  FMNMX.FTZ R191, R185, R20, !PT ;  /* 0x00000014b9bf7209 */ /* 0x010fe20007810000 */
[----:B------:R-:W-:Y:S01]  /*cea0*/  FMUL.FTZ R166, R166, UR37 ;  /* 0x00000025a6a67c20 */ /* 0x000fe20008410000 */
[----:B------:R-:W-:Y:S01]  /*ceb0*/  FMUL.FTZ R161, R161, UR37 ;  /* 0x00000025a1a17c20 */ /* 0x000fe20008410000 */
[----:B------:R-:W-:Y:S01]  /*cec0*/  FMUL.FTZ R167, R167, UR37 ;  /* 0x00000025a7a77c20 */ /* 0x000fe20008410000 */
[----:B------:R-:W-:Y:S01]  /*ced0*/  FMUL.FTZ R164, R164, UR37 ;  /* 0x00000025a4a47c20 */ /* 0x000fe20008410000 */
[----:B------:R-:W-:Y:S01]  /*cee0*/  FMUL.FTZ R154, R154, UR37 ;  /* 0x000000259a9a7c20 */ /* 0x000fe20008410000 */
[----:B------:R-:W-:Y:S01]  /*cef0*/  FMUL.FTZ R165, R165, UR37 ;  /* 0x00000025a5a57c20 */ /* 0x000fe20008410000 */
[----:B------:R-:W2:Y:S01]  /*cf00*/  MUFU.TANH R184, R184 ;  /* 0x000000b800b87308 */ /* 0x000ea20000002400 */
[----:B---3--:R-:W-:Y:S01]  /*cf10*/  FMNMX.FTZ R2, R186, R191, !PT ;  /* 0x000000bfba027209 */ /* 0x008fe20007810000 */
[----:B------:R-:W-:Y:S01]  /*cf20*/  FMUL.FTZ R155, R155, UR37 ;  /* 0x000000259b9b7c20 */ /* 0x000fe20008410000 */
[----:B------:R-:W-:Y:S01]  /*cf30*/  FMUL.FTZ R152, R152, UR37 ;  /* 0x0000002598987c20 */ /* 0x000fe20008410000 */
[----:B------:R-:W-:Y:S01]  /*cf40*/  FMUL.FTZ R158, R158, UR37 ;  /* 0x000000259e9e7c20 */ /* 0x000fe20008410000 */
[----:B------:R-:W-:Y:S01]  /*cf50*/  FMUL.FTZ R153, R153, UR37 ;  /* 0x0000002599997c20 */ /* 0x000fe20008410000 */
[----:B------:R-:W-:Y:S01]  /*cf60*/  FMUL.FTZ R159, R159, UR37 ;  /* 0x000000259f9f7c20 */ /* 0x000fe20008410000 */
[----:B------:R-:W-:Y:S01]  /*cf70*/  FMUL.FTZ R156, R156, UR37 ;  /* 0x000000259c9c7c20 */ /* 0x000fe20008410000 */
[----:B------:R-:W1:Y:S01]  /*cf80*/  MUFU.TANH R190, R190 ;  /* 0x000000be00be7308 */ /* 0x000e620000002400 */
[----:B0-----:R-:W-:Y:S01]  /*cf90*/  FMNMX.FTZ R191, R189, R2, !PT ;  /* 0x00000002bdbf7209 */ /* 0x001fe20007810000 */
[----:B------:R-:W-:Y:S01]  /*cfa0*/  FMUL.FTZ R157, R157, UR37 ;  /* 0x000000259d9d7c20 */ /* 0x000fe20008410000 */
[----:B------:R-:W-:Y:S01]  /*cfb0*/  ULDC UR5, c[0x0][0x988] ;  /* 0x0002620000057ab9 */ /* 0x000fe20000000800 */
[----:B------:R-:W0:Y:S01]  /*cfc0*/  S2UR UR7, SR_CgaCtaId ;  /* 0x00000000000779c3 */ /* 0x000e220000008800 */
[----:B------:R-:W-:-:S03]  /*cfd0*/  R2UR UR6, R16 ;  /* 0x00000000100672ca */ /* 0x000fc600000e0000 */
[----:B------:R-:W3:Y:S01]  /*cfe0*/  MUFU.TANH R187, R187 ;  /* 0x000000bb00bb7308 */ /* 0x000ee20000002400 */
[----:B--2---:R-:W-:-:S07]  /*cff0*/  FMNMX.FTZ R0, R184, R3, !PT ;  /* 0x00000003b8007209 */ /* 0x004fce0007810000 */
[----:B------:R-:W2:Y:S01]  /*d000*/  MUFU.TANH R178, R178 ;  /* 0x000000b200b27308 */ /* 0x000ea20000002400 */
[----:B-1----:R-:W-:Y:S01]  /*d010*/  FMNMX.FTZ R191, R190, R191, !PT ;  /* 0x000000bfbebf7209 */ /* 0x002fe20007810000 */
[----:B------:R-:W-:-:S04]  /*d020*/  ULEA UR6, UR36, UR6, 0x3 ;  /* 0x0000000624067291 */ /* 0x000fc8000f8e183f */
[----:B------:R-:W-:Y:S02]  /*d030*/  UIADD3 UR6, UR6, 0x38840, URZ ;  /* 0x0003884006067890 */ /* 0x000fe4000fffe03f */
[----:B------:R-:W1:Y:S01]  /*d040*/  MUFU.TANH R188, R188 ;  /* 0x000000bc00bc7308 */ /* 0x000e620000002400 */
[----:B---3--:R-:W-:Y:S01]  /*d050*/  FMNMX.FTZ R3, R187, R0, !PT ;  /* 0x00000000bb037209 */ /* 0x008fe20007810000 */
[----:B0-----:R-:W-:-:S06]  /*d060*/  UPRMT UR6, UR7, 0x654, UR6 ;  /* 0x0000065407067896 */ /* 0x001fcc0008000006 */
[----:B------:R-:W0:Y:S01]  /*d070*/  MUFU.TANH R179, R179 ;  /* 0x000000b300b37308 */ /* 0x000e220000002400 */
[----:B--2---:R-:W-:Y:S02]  /*d080*/  FMNMX.FTZ R2, R178, R191, !PT ;  /* 0x000000bfb2027209 */ /* 0x004fe40007810000 */
[----:B------:R-:W-:Y:S05]  /*d090*/  SYNCS.ARRIVE.TRANS64.RED.A1T0 RZ, [UR6], RZ ;  /* 0x000000ffffff79a7 */ /* 0x000fea0008100406 */
[----:B------:R-:W2:Y:S01]  /*d0a0*/  MUFU.TANH R176, R176 ;  /* 0x000000b000b07308 */ /* 0x000ea20000002400 */
[----:B-1----:R-:W-:-:S07]  /*d0b0*/  FMNMX.FTZ R3, R188, R3, !PT ;  /* 0x00000003bc037209 */ /* 0x002fce0007810000 */
[----:B------:R-:W1:Y:S01]  /*d0c0*/  MUFU.TANH R182, R182 ;  /* 0x000000b600b67308 */ /* 0x000e620000002400 */
[----:B0-----:R-:W-:-:S07]  /*d0d0*/  FMNMX.FTZ R191, R179, R2, !PT ;  /* 0x00000002b3bf7209 */ /* 0x001fce0007810000 */
[----:B------:R-:W0:Y:S01]  /*d0e0*/  MUFU.TANH R177, R177 ;  /* 0x000000b100b17308 */ /* 0x000e220000002400 */
[----:B--2---:R-:W-:-:S07]  /*d0f0*/  FMNMX.FTZ R0, R176, R3, !PT ;  /* 0x00000003b0007209 */ /* 0x004fce0007810000 */
        /* <DEDUP_REMOVED lines=53> */
[----:B--2---:R-:W-:-:S05]  /*d450*/  FMNMX.FTZ R2, R159, R2, !PT ;  /* 0x000000029f027209 */ /* 0x004fca0007810000 */
[----:B------:R-:W2:Y:S01]  /*d460*/  SHFL.BFLY PT, R193, R2, 0x2, 0x1f ;  /* 0x0c401f0002c17f89 */ /* 0x000ea200000e0000 */
[----:B-1----:R-:W-:-:S04]  /*d470*/  FMNMX.FTZ R0, R156, R3, !PT ;  /* 0x000000039c007209 */ /* 0x002fc80007810000 */
[----:B0-----:R-:W-:-:S05]  /*d480*/  FMNMX.FTZ R0, R157, R0, !PT ;  /* 0x000000009d007209 */ /* 0x001fca0007810000 */
[----:B------:R-:W0:Y:S01]  /*d490*/  SHFL.BFLY PT, R3, R0, 0x2, 0x1f ;  /* 0x0c401f0000037f89 */ /* 0x000e2200000e0000 */
[----:B--2---:R-:W-:-:S05]  /*d4a0*/  FMNMX.FTZ R193, R2, R193, !PT ;  /* 0x000000c102c17209 */ /* 0x004fca0007810000 */
[----:B------:R-:W1:Y:S01]  /*d4b0*/  SHFL.BFLY PT, R192, R193, 0x1, 0x1f ;  /* 0x0c201f00c1c07f89 */ /* 0x000e6200000e0000 */
[----:B0-----:R-:W-:-:S05]  /*d4c0*/  FMNMX.FTZ R191, R0, R3, !PT ;  /* 0x0000000300bf7209 */ /* 0x001fca0007810000 */
[----:B------:R-:W0:Y:S01]  /*d4d0*/  SHFL.BFLY PT, R4, R191, 0x1, 0x1f ;  /* 0x0c201f00bf047f89 */ /* 0x000e2200000e0000 */
[----:B-1----:R-:W-:-:S05]  /*d4e0*/  FMNMX.FTZ R3, R193, R192, !PT ;  /* 0x000000c0c1037209 */ /* 0x002fca0007810000 */
[----:B------:R-:W-:-:S04]  /*d4f0*/  FADD.FTZ R20, -R3, R20 ;  /* 0x0000001403147221 */ /* 0x000fc80000010100 */
[----:B------:R-:W-:-:S06]  /*d500*/  FMUL.FTZ R2, R20, UR5 ;  /* 0x0000000514027c20 */ /* 0x000fcc0008410000 */
[----:B------:R-:W-:Y:S01]  /*d510*/  MUFU.EX2 R2, R2 ;  /* 0x0000000200027308 */ /* 0x000fe20000000800 */
[----:B0-----:R-:W-:-:S05]  /*d520*/  FMNMX.FTZ R4, R191, R4, !PT ;  /* 0x00000004bf047209 */ /* 0x001fca0007810000 */
[C---:B------:R-:W-:Y:S01]  /*d530*/  FMUL.FTZ R20, R4.reuse, UR5 ;  /* 0x0000000504147c20 */ /* 0x040fe20008410000 */
[----:B------:R-:W-:-:S03]  /*d540*/  FADD.FTZ R21, -R4, R21 ;  /* 0x0000001504157221 */ /* 0x000fc60000010100 */
[--C-:B------:R-:W-:Y:S01]  /*d550*/  FFMA.FTZ R192, R152, UR5, -R20.reuse ;  /* 0x0000000598c07c23 */ /* 0x100fe20008010814 */
[----:B------:R-:W-:Y:S01]  /*d560*/  FMUL.FTZ R152, R3, UR5 ;  /* 0x0000000503987c20 */ /* 0x000fe20008410000 */
[--C-:B------:R-:W-:Y:S01]  /*d570*/  FFMA.FTZ R208, R23, UR5, -R20.reuse ;  /* 0x0000000517d07c23 */ /* 0x100fe20008010814 */
[----:B------:R-:W-:Y:S01]  /*d580*/  FMUL.FTZ R21, R21, UR5 ;  /* 0x0000000515157c20 */ /* 0x000fe20008410000 */
[----:B------:R-:W-:Y:S01]  /*d590*/  FFMA.FTZ R191, R184, UR5, -R20 ;  /* 0x00000005b8bf7c23 */ /* 0x000fe20008010814 */
[----:B------:R-:W-:Y:S01]  /*d5a0*/  FFMA.FTZ R209, R185, UR5, -R152 ;  /* 0x00000005b9d17c23 */ /* 0x000fe20008010898 */
[----:B------:R-:W-:Y:S01]  /*d5b0*/  FFMA.FTZ R206, R180, UR5, -R20 ;  /* 0x00000005b4ce7c23 */ /* 0x000fe20008010814 */
[----:B------:R-:W-:Y:S01]  /*d5c0*/  FFMA.FTZ R180, R186, UR5, -R152 ;  /* 0x00000005bab47c23 */ /* 0x000fe20008010898 */
[----:B------:R0:W-:Y:S01]  /*d5d0*/  MUFU.EX2 R0, R21 ;  /* 0x0000001500007308 */ /* 0x0001e20000000800 */
[----:B------:R-:W-:Y:S01]  /*d5e0*/  FFMA.FTZ R210, R187, UR5, -R20 ;  /* 0x00000005bbd27c23 */ /* 0x000fe20008010814 */
[----:B------:R-:W-:Y:S01]  /*d5f0*/  FFMA.FTZ R211, R189, UR5, -R152 ;  /* 0x00000005bdd37c23 */ /* 0x000fe20008010898 */
[--C-:B------:R-:W-:Y:S01]  /*d600*/  FFMA.FTZ R200, R168, UR5, -R20.reuse ;  /* 0x00000005a8c87c23 */ /* 0x100fe20008010814 */
[--C-:B------:R-:W-:Y:S01]  /*d610*/  FFMA.FTZ R184, R188, UR5, -R20.reuse ;  /* 0x00000005bcb87c23 */ /* 0x100fe20008010814 */
[----:B------:R-:W-:Y:S01]  /*d620*/  FFMA.FTZ R168, R173, UR5, -R20 ;  /* 0x00000005ada87c23 */ /* 0x000fe20008010814 */
[----:B------:R-:W-:Y:S01]  /*d630*/  FFMA.FTZ R173, R190, UR5, -R152 ;  /* 0x00000005bead7c23 */ /* 0x000fe20008010898 */
[----:B------:R-:W-:Y:S01]  /*d640*/  FFMA.FTZ R204, R176, UR5, -R20 ;  /* 0x00000005b0cc7c23 */ /* 0x000fe20008010814 */
[----:B------:R-:W1:Y:S01]  /*d650*/  MUFU.EX2 R208, R208 ;  /* 0x000000d000d07308 */ /* 0x000e620000000800 */
[----:B------:R-:W-:Y:S01]  /*d660*/  FFMA.FTZ R205, R178, UR5, -R152 ;  /* 0x00000005b2cd7c23 */ /* 0x000fe20008010898 */
[--C-:B------:R-:W-:Y:S01]  /*d670*/  FFMA.FTZ R177, R177, UR5, -R20.reuse ;  /* 0x00000005b1b17c23 */ /* 0x100fe20008010814 */
[----:B------:R-:W-:Y:S01]  /*d680*/  FFMA.FTZ R202, R172, UR5, -R20 ;  /* 0x00000005acca7c23 */ /* 0x000fe20008010814 */
[--C-:B------:R-:W-:Y:S01]  /*d690*/  FFMA.FTZ R172, R179, UR5, -R152.reuse ;  /* 0x00000005b3ac7c23 */ /* 0x100fe20008010898 */
[----:B------:R-:W-:Y:S01]  /*d6a0*/  FFMA.FTZ R207, R182, UR5, -R152 ;  /* 0x00000005b6cf7c23 */ /* 0x000fe20008010898 */
[--C-:B0-----:R-:W-:Y:S01]  /*d6b0*/  FFMA.FTZ R21, R153, UR5, -R20.reuse ;  /* 0x0000000599157c23 */ /* 0x101fe20008010814 */
[--C-:B------:R-:W-:Y:S01]  /*d6c0*/  FFMA.FTZ R176, R181, UR5, -R20.reuse ;  /* 0x00000005b5b07c23 */ /* 0x100fe20008010814 */
[----:B------:R-:W0:Y:S01]  /*d6d0*/  MUFU.EX2 R209, R209 ;  /* 0x000000d100d17308 */ /* 0x000e220000000800 */
[----:B------:R-:W-:Y:S01]  /*d6e0*/  FFMA.FTZ R23, R165, UR5, -R20 ;  /* 0x00000005a5177c23 */ /* 0x000fe20008010814 */
[--C-:B------:R-:W-:Y:S01]  /*d6f0*/  FFMA.FTZ R165, R183, UR5, -R152.reuse ;  /* 0x00000005b7a57c23 */ /* 0x100fe20008010898 */
[----:B------:R-:W-:Y:S01]  /*d700*/  FFMA.FTZ R201, R170, UR5, -R152 ;  /* 0x00000005aac97c23 */ /* 0x000fe20008010898 */
[--C-:B------:R-:W-:Y:S01]  /*d710*/  FFMA.FTZ R169, R169, UR5, -R20.reuse ;  /* 0x00000005a9a97c23 */ /* 0x100fe20008010814 */
[----:B------:R-:W-:Y:S01]  /*d720*/  FFMA.FTZ R198, R164, UR5, -R20 ;  /* 0x00000005a4c67c23 */ /* 0x000fe20008010814 */
[----:B------:R-:W-:Y:S01]  /*d730*/  FFMA.FTZ R164, R171, UR5, -R152 ;  /* 0x00000005aba47c23 */ /* 0x000fe20008010898 */
[----:B------:R-:W-:Y:S01]  /*d740*/  FFMA.FTZ R194, R156, UR5, -R20 ;  /* 0x000000059cc27c23 */ /* 0x000fe20008010814 */
[----:B------:R-:W2:Y:S01]  /*d750*/  MUFU.EX2 R191, R191 ;  /* 0x000000bf00bf7308 */ /* 0x000ea20000000800 */
[----:B-1----:R-:W-:Y:S01]  /*d760*/  FFMA.FTZ R18, R0, R18, R208 ;  /* 0x0000001200127223 */ /* 0x002fe200000100d0 */
[----:B------:R-:W-:Y:S01]  /*d770*/  FFMA.FTZ R203, R174, UR5, -R152 ;  /* 0x00000005aecb7c23 */ /* 0x000fe20008010898 */
[--C-:B------:R-:W-:Y:S01]  /*d780*/  FFMA.FTZ R196, R160, UR5, -R20.reuse ;  /* 0x00000005a0c47c23 */ /* 0x100fe20008010814 */
[----:B------:R-:W-:Y:S01]  /*d790*/  FFMA.FTZ R160, R161, UR5, -R20 ;  /* 0x00000005a1a07c23 */ /* 0x000fe20008010814 */
[--C-:B------:R-:W-:Y:S01]  /*d7a0*/  FFMA.FTZ R161, R175, UR5, -R152.reuse ;  /* 0x00000005afa17c23 */ /* 0x100fe20008010898 */
[----:B------:R-:W-:Y:S01]  /*d7b0*/  FFMA.FTZ R197, R162, UR5, -R152 ;  /* 0x00000005a2c57c23 */ /* 0x000fe20008010898 */
[----:B------:R-:W-:Y:S01]  /*d7c0*/  FFMA.FTZ R20, R157, UR5, -R20 ;  /* 0x000000059d147c23 */ /* 0x000fe20008010814 */
[----:B------:R-:W1:Y:S01]  /*d7d0*/  MUFU.EX2 R180, R180 ;  /* 0x000000b400b47308 */ /* 0x000e620000000800 */
[----:B0-----:R-:W-:Y:S01]  /*d7e0*/  FFMA.FTZ R5, R2, R5, R209 ;  /* 0x0000000502057223 */ /* 0x001fe200000100d1 */
[--C-:B------:R-:W-:Y:S01]  /*d7f0*/  FFMA.FTZ R157, R163, UR5, -R152.reuse ;  /* 0x00000005a39d7c23 */ /* 0x100fe20008010898 */
[--C-:B------:R-:W-:Y:S01]  /*d800*/  FFMA.FTZ R193, R154, UR5, -R152.reuse ;  /* 0x000000059ac17c23 */ /* 0x100fe20008010898 */
[--C-:B------:R-:W-:Y:S01]  /*d810*/  FFMA.FTZ R199, R166, UR5, -R152.reuse ;  /* 0x00000005a6c77c23 */ /* 0x100fe20008010898 */
[----:B------:R-:W-:-:S03]  /*d820*/  FFMA.FTZ R195, R158, UR5, -R152 ;  /* 0x000000059ec37c23 */ /* 0x000fc60008010898 */
        /* <DEDUP_REMOVED lines=18> */
[----:B------:R-:W-:-:S06]  /*d950*/  FFMA.FTZ R156, R167, UR5, -R152 ;  /* 0x00000005a79c7c23 */ /* 0x000fcc0008010898 */
        /* <DEDUP_REMOVED lines=12> */
[--C-:B------:R-:W-:Y:S01]  /*da20*/  FFMA.FTZ R153, R155, UR5, -R152.reuse ;  /* 0x000000059b997c23 */ /* 0x100fe20008010898 */
[----:B------:R-:W-:-:S05]  /*da30*/  FFMA.FTZ R152, R159, UR5, -R152 ;  /* 0x000000059f987c23 */ /* 0x000fca0008010898 */
        /* <DEDUP_REMOVED lines=46> */
.L_x_2232:
[----:B------:R-:W0:Y:S01]  /*dd20*/  S2UR UR6, SR_CgaCtaId ;  /* 0x00000000000679c3 */ /* 0x000e220000008800 */
[----:B------:R-:W-:Y:S01]  /*dd30*/  UIADD3 UR4, UR4, 0x38860, URZ ;  /* 0x0003886004047890 */ /* 0x000fe2000fffe03f */
[----:B------:R-:W-:Y:S01]  /*dd40*/  ISETP.LT.AND P1, PT, RZ, UR61, PT ;  /* 0x0000003dff007c0c */ /* 0x000fe2000bf21270 */
[----:B------:R-:W-:Y:S01]  /*dd50*/  UIADD3 UR61, UR61, -0x1, URZ ;  /* 0xffffffff3d3d7890 */ /* 0x000fe2000fffe03f */
[----:B------:R-:W-:Y:S01]  /*dd60*/  F2FP.F16.F32.PACK_AB R198, R23, R198 ;  /* 0x000000c617c6723e */ /* 0x000fe200000000ff */
[----:B------:R-:W-:Y:S01]  /*dd70*/  UMOV UR60, UR36 ;  /* 0x00000024003c7c82 */ /* 0x000fe20008000000 */
        /* <DEDUP_REMOVED lines=25> */
[----:B------:R-:W-:Y:S06]  /*df10*/  @P1 BRA `(.L_x_2233) ;  /* 0xffffffc000101947 */ /* 0x000fec000383ffff */
.L_x_2222:
        /* <DEDUP_REMOVED lines=131> */
.L_x_2234:
[----:B------:R-:W-:Y:S02]  /*e750*/  R2UR UR6, R16 ;  /* 0x00000000100672ca */ /* 0x000fe400000e0000 */
[----:B------:R-:W-:-:S11]  /*e760*/  R2UR UR4, R17 ;  /* 0x00000000110472ca */ /* 0x000fd600000e0000 */
[----:B------:R-:W-:Y:S02]  /*e770*/  ULEA UR7, UR36, UR6, 0x3 ;  /* 0x0000000624077291 */ /* 0x000fe4000f8e183f */
[----:B------:R-:W-:-:S05]  /*e780*/  IMAD.U32 R0, RZ, RZ, UR4 ;  /* 0x00000004ff007e24 */ /* 0x000fca000f8e00ff */
[----:B------:R-:W-:-:S04]  /*e790*/  SHF.L.U32 R0, R0, 0x1f, RZ ;  /* 0x0000001f00007819 */ /* 0x000fc800000006ff */
[----:B------:R0:W1:Y:S01]  /*e7a0*/  SYNCS.PHASECHK.TRANS64.TRYWAIT P1, [UR7+0x38850], R0 ;  /* 0x03885000ff0075a7 */ /* 0x0000620008020147 */
[----:B------:R-:W-:Y:S05]  /*e7b0*/  @!P0 BRA `(.L_x_2235) ;  /* 0x0000000000048947 */ /* 0x000fea0003800000 */
[----:B------:R-:W-:Y:S01]  /*e7c0*/  BPT.TRAP 0x1 ;  /* 0x000000040000795c */ /* 0x000fe20000300000 */
.L_x_2235:
[----:B-1----:R-:W-:Y:S05]  /*e7d0*/  @P1 BRA `(.L_x_2236) ;  /* 0x0000000000081947 */ /* 0x002fea0003800000 */
[----:B------:R-:W1:Y:S02]  /*e7e0*/  SYNCS.PHASECHK.TRANS64.TRYWAIT P1, [UR7+0x38850], R0 ;  /* 0x03885000ff0075a7 */ /* 0x000e640008020147 */
[----:B-1----:R-:W-:Y:S05]  /*e7f0*/  @!P1 BRA `(.L_x_2237) ;  /* 0x0000007c00909947 */ /* 0x002fea0003800000 */
.L_x_2236:
[----:B------:R-:W-:Y:S01]  /*e800*/  R2UR UR4, R16 ;  /* 0x00000000100472ca */ /* 0x000fe200000e0000 */
[----:B------:R-:W-:Y:S01]  /*e810*/  WARPGROUP.ARRIVE ;  /* 0x00000000000079c5 */ /* 0x000fe20000000000 */
[----:B------:R-:W-:Y:S01]  /*e820*/  UMOV UR11, 0x40000040 ;  /* 0x40000040000b7882 */ /* 0x000fe20000000000 */
[----:B-1----:R-:W1:Y:S01]  /*e830*/  SHFL.BFLY PT, R7, R18, 0x2, 0x1f ;  /* 0x0c401f0012077f89 */ /* 0x002e6200000e0000 */
[----:B------:R-:W-:Y:S01]  /*e840*/  MOV R6, RZ ;  /* 0x000000ff00067202 */ /* 0x000fe20000000f00 */
[----:B------:R-:W-:Y:S02]  /*e850*/  IMAD.U32 R13, RZ, RZ, UR5 ;  /* 0x00000005ff0d7e24 */ /* 0x000fe4000f8e00ff */
[----:B0-----:R-:W0:Y:S06]  /*e860*/  SHFL.BFLY PT, R0, R5, 0x2, 0x1f ;  /* 0x0c401f0005007f89 */ /* 0x001e2c00000e0000 */
[----:B------:R-:W-:-:S04]  /*e870*/  UIADD3 UR4, UR4, 0x400, URZ ;  /* 0x0000040004047890 */ /* 0x000fc8000fffe03f */
[----:B------:R-:W-:-:S04]  /*e880*/  USHF.R.U32.HI UR4, URZ, 0x4, UR4 ;  /* 0x000000043f047899 */ /* 0x000fc80008011604 */
[----:B------:R-:W-:-:S04]  /*e890*/  ULOP3.LUT UR4, UR4, 0x3fff, URZ, 0xc0, !UPT ;  /* 0x00003fff04047892 */ /* 0x000fc8000f8ec03f */
[----:B------:R-:W-:Y:S01]  /*e8a0*/  ULOP3.LUT UR4, UR4, 0x2800000, URZ, 0xfc, !UPT ;  /* 0x0280000004047892 */ /* 0x000fe2000f8efc3f */
[----:B-1----:R-:W-:-:S03]  /*e8b0*/  FADD.FTZ R7, R7, R18 ;  /* 0x0000001207077221 */ /* 0x002fc60000010000 */
[----:B------:R-:W-:Y:S01]  /*e8c0*/  UIMAD UR4, UR36, 0xa00, UR4 ;  /* 0x00000a00240478a4 */ /* 0x000fe2000f8e0204 */
[----:B0-----:R-:W-:Y:S01]  /*e8d0*/  FADD.FTZ R2, R0, R5 ;  /* 0x0000000500027221 */ /* 0x001fe20000010000 */
[----:B------:R-:W-:Y:S02]  /*e8e0*/  IMAD.MOV.U32 R5, RZ, RZ, RZ ;  /* 0x000000ffff057224 */ /* 0x000fe400078e00ff */
[----:B------:R-:W-:Y:S01]  /*e8f0*/  UIADD3 UR6, UR4, 0x80, URZ ;  /* 0x0000008004067890 */ /* 0x000fe2000fffe03f */
[----:B------:R-:W0:Y:S02]  /*e900*/  SHFL.BFLY PT, R0, R7, 0x1, 0x1f ;  /* 0x0c201f0007007f89 */ /* 0x000e2400000e0000 */
[----:B------:R-:W-:Y:S02]  /*e910*/  UMOV UR10, UR4 ;  /* 0x00000004000a7c82 */ /* 0x000fe40008000000 */
[----:B------:R-:W-:Y:S01]  /*e920*/  HGMMA.64x256x16.F32 R24, R208, gdesc[UR8].tnspB, R24, gsb0 ;  /* 0x43e00008d0187df0 */ /* 0x000fe20008000818 */
[----:B------:R-:W-:Y:S01]  /*e930*/  UMOV UR11, 0x40000040 ;  /* 0x40000040000b7882 */ /* 0x000fe20000000000 */
[----:B------:R-:W-:Y:S01]  /*e940*/  UMOV UR10, UR6 ;  /* 0x00000006000a7c82 */ /* 0x000fe20008000000 */
[----:B------:R-:W-:Y:S01]  /*e950*/  UIADD3 UR6, UR4, 0x100, URZ ;  /* 0x0000010004067890 */ /* 0x000fe2000fffe03f */
[----:B------:R-:W1:Y:S01]  /*e960*/  SHFL.BFLY PT, R9, R2, 0x1, 0x1f ;  /* 0x0c201f0002097f89 */ /* 0x000e6200000e0000 */
[----:B0-----:R-:W-:Y:S01]  /*e970*/  FADD.FTZ R11, R7, R0 ;  /* 0x00000000070b7221 */ /* 0x001fe20000010000 */
[----:B------:R-:W-:-:S02]  /*e980*/  IMAD.U32 R7, RZ, RZ, UR5 ;  /* 0x00000005ff077e24 */ /* 0x000fc4000f8e00ff */
[----:B------:R-:W-:Y:S02]  /*e990*/  IMAD.MOV.U32 R0, RZ, RZ, -0x800000 ;  /* 0xff800000ff007424 */ /* 0x000fe400078e00ff */
[----:B------:R-:W-:Y:S01]  /*e9a0*/  FSETP.NE.FTZ.AND P1, PT, R11, RZ, PT ;  /* 0x000000ff0b00720b */ /* 0x000fe20003f35000 */
[----:B-1----:R-:W-:Y:S01]  /*e9b0*/  FADD.FTZ R12, R2, R9 ;  /* 0x00000009020c7221 */ /* 0x002fe20000010000 */
[----:B------:R-:W-:-:S04]  /*e9c0*/  IMAD.MOV.U32 R2, RZ, RZ, -0x800000 ;  /* 0xff800000ff027424 */ /* 0x000fc800078e00ff */
[----:B------:R-:W-:-:S07]  /*e9d0*/  FSETP.NE.FTZ.AND P2, PT, R12, RZ, PT ;  /* 0x000000ff0c00720b */ /* 0x000fce0003f55000 */
[----:B------:R-:W0:Y:S01]  /*e9e0*/  @P1 MUFU.LG2 R8, R11 ;  /* 0x0000000b00081308 */ /* 0x000e220000000c00 */
[----:B------:R-:W-:-:S07]  /*e9f0*/  @P1 FMUL.FTZ R7, R7, 0.69314718246459960938 ;  /* 0x3f31721807071820 */ /* 0x000fce0000410000 */
[----:B------:R-:W1:Y:S01]  /*ea00*/  @P2 MUFU.LG2 R9, R12 ;  /* 0x0000000c00092308 */ /* 0x000e620000000c00 */
[----:B------:R-:W-:-:S07]  /*ea10*/  @P2 FMUL.FTZ R13, R13, 0.69314718246459960938 ;  /* 0x3f3172180d0d2820 */ /* 0x000fce0000410000 */
        /* <DEDUP_REMOVED lines=32> */
.L_x_2238:
[----:B------:R-:W0:Y:S01]  /*ec20*/  S2UR UR8, SR_CgaCtaId ;  /* 0x00000000000879c3 */ /* 0x000e220000008800 */
[----:B------:R-:W-:Y:S01]  /*ec30*/  UIADD3 UR4, UR7, 0x38860, URZ ;  /* 0x0003886007047890 */ /* 0x000fe2000fffe03f */
[----:B------:R-:W-:Y:S01]  /*ec40*/  R2UR UR6, R223 ;  /* 0x00000000df0672ca */ /* 0x000fe200000e0000 */
[----:B------:R-:W-:Y:S01]  /*ec50*/  UIADD3 UR36, UR36, 0x1, URZ ;  /* 0x0000000124247890 */ /* 0x000fe2000fffe03f */
[----:B------:R-:W-:Y:S01]  /*ec60*/  R2UR UR5, R17 ;  /* 0x00000000110572ca */ /* 0x000fe200000e0000 */
        /* <DEDUP_REMOVED lines=133> */
[----:B------:R-:W-:Y:S01]  /*f4c0*/  FMUL.FTZ R162, R147, R5 ;  /* 0x0000000593a27220 */ /* 0x000fe20000410000 */
[----:B------:R-:W-:-:S02]  /*f4d0*/  IMAD.U32 R17, RZ, RZ, UR5 ;  /* 0x00000005ff117e24 */ /* 0x000fc4000f8e00ff */
[-C--:B------:R-:W-:Y:S01]  /*f4e0*/  FMUL.FTZ R163, R150, R5.reuse ;  /* 0x0000000596a37220 */ /* 0x080fe20000410000 */
[----:B------:R-:W-:Y:S01]  /*f4f0*/  FMUL.FTZ R165, R151, R5 ;  /* 0x0000000597a57220 */ /* 0x000fe20000410000 */
[----:B------:R-:W-:-:S12]  /*f500*/  USEL UR36, UR36, URZ, UP0 ;  /* 0x0000003f24247287 */ /* 0x000fd80008000000 */
.L_x_2202:
[----:B------:R-:W0:Y:S08]  /*f510*/  S2UR UR5, SR_CgaCtaId ;  /* 0x00000000000579c3 */ /* 0x000e300000008800 */
[----:B------:R-:W-:Y:S06]  /*f520*/  BAR.SYNC.DEFER_BLOCKING 0x5, 0x180 ;  /* 0x0146000000007b1d */ /* 0x000fec0000010000 */
[----:B------:R-:W-:Y:S01]  /*f530*/  UMOV UR4, 0x400 ;  /* 0x0000040000047882 */ /* 0x000fe20000000000 */
[----:B------:R-:W-:Y:S01]  /*f540*/  BSSY B0, `(.L_x_2239) ;  /* 0x00002a5000007945 */ /* 0x000fe20003800000 */
[----:B0-----:R-:W-:-:S09]  /*f550*/  ULEA UR13, UR5, UR4, 0x18 ;  /* 0x00000004050d7291 */ /* 0x001fd2000f8ec03f */
[----:B------:R-:W0:Y:S02]  /*f560*/  LDS R4, [UR13+0x388d0] ;  /* 0x0388d00dff047984 */ /* 0x000e240008000800 */
[----:B0-----:R-:W-:Y:S01]  /*f570*/  R2UR UR4, R4 ;  /* 0x00000000040472ca */ /* 0x001fe200000e0000 */
[----:B------:R-:W-:Y:S06]  /*f580*/  BAR.ARV 0x4, 0x180 ;  /* 0x0106000000007b1d */ /* 0x000fec0000002000 */
[----:B------:R-:W-:Y:S08]  /*f590*/  @P0 BRA `(.L_x_2240) ;  /* 0x0000001c00700947 */ /* 0x000ff00003800000 */
[----:B------:R-:W0:Y:S01]  /*f5a0*/  S2UR UR5, SR_SWINHI ;  /* 0x00000000000579c3 */ /* 0x000e220000002f00 */
[----:B------:R-:W-:Y:S01]  /*f5b0*/  IMAD.MOV.U32 R18, RZ, RZ, 0x2 ;  /* 0x00000002ff127424 */ /* 0x000fe200078e00ff */
[----:B------:R-:W-:Y:S01]  /*f5c0*/  R2UR UR11, R220 ;  /* 0x00000000dc0b72ca */ /* 0x000fe200000e0000 */
[----:B------:R-:W-:Y:S01]  /*f5d0*/  IMAD R156, R222, 0x40, R22 ;  /* 0x00000040de9c7824 */ /* 0x000fe200078e0216 */
[----:B------:R-:W-:Y:S01]  /*f5e0*/  R2UR UR14, R213 ;  /* 0x00000000d50e72ca */ /* 0x000fe200000e0000 */
[----:B------:R-:W-:-:S03]  /*f5f0*/  IMAD.MOV.U32 R157, RZ, RZ, 0x2 ;  /* 0x00000002ff9d7424 */ /* 0x000fc600078e00ff */
[----:B------:R-:W-:Y:S01]  /*f600*/  BAR.SYNC.DEFER_BLOCKING 0x1, 0x100 ;  /* 0x0044000000007b1d */ /* 0x000fe20000010000 */
[----:B------:R-:W-:Y:S02]  /*f610*/  F2FP.F16.F32.PACK_AB R24, R25, R24 ;  /* 0x000000181918723e */ /* 0x000fe400000000ff */
[----:B------:R-:W-:Y:S02]  /*f620*/  R2UR UR15, R221 ;  /* 0x00000000dd0f72ca */ /* 0x000fe400000e0000 */
[----:B------:R-:W-:Y:S01]  /*f630*/  F2FP.F16.F32.PACK_AB R25, R27, R26 ;  /* 0x0000001a1b19723e */ /* 0x000fe200000000ff */
[----:B------:R-:W-:Y:S01]  /*f640*/  ULDC.64 UR8, c[0x0][0xb90] ;  /* 0x0002e40000087ab9 */ /* 0x000fe20000000a00 */
[----:B------:R-:W-:Y:S01]  /*f650*/  F2FP.F16.F32.PACK_AB R27, R31, R30 ;  /* 0x0000001e1f1b723e */ /* 0x000fe200000000ff */
[----:B------:R-:W-:Y:S01]  /*f660*/  USHF.R.S32.HI UR10, URZ, 0x1f, UR11 ;  /* 0x0000001f3f0a7899 */ /* 0x000fe2000801140b */
[----:B------:R-:W-:Y:S02]  /*f670*/  F2FP.F16.F32.PACK_AB R26, R29, R28 ;  /* 0x0000001c1d1a723e */ /* 0x000fe400000000ff */
[----:B------:R-:W-:-:S02]  /*f680*/  F2FP.F16.F32.PACK_AB R161, R162, R161 ;  /* 0x000000a1a2a1723e */ /* 0x000fc400000000ff */
[----:B------:R-:W-:-:S03]  /*f690*/  F2FP.F16.F32.PACK_AB R162, R149, R148 ;  /* 0x0000009495a2723e */ /* 0x000fc600000000ff */
[----:B------:R-:W-:Y:S01]  /*f6a0*/  USHF.R.S32.HI UR12, URZ, 0x1f, UR15 ;  /* 0x0000001f3f0c7899 */ /* 0x000fe2000801140f */
[----:B------:R-:W-:Y:S01]  /*f6b0*/  F2FP.F16.F32.PACK_AB R163, R165, R163 ;  /* 0x000000a3a5a3723e */ /* 0x000fe200000000ff */
[----:B------:R-:W-:Y:S01]  /*f6c0*/  UMOV UR6, UR13 ;  /* 0x0000000d00067c82 */ /* 0x000fe20008000000 */
[----:B0-----:R-:W-:Y:S01]  /*f6d0*/  UMOV UR7, UR5 ;  /* 0x0000000500077c82 */ /* 0x001fe20008000000 */
[----:B------:R-:W-:Y:S01]  /*f6e0*/  UIMAD UR5, UR10, UR8, URZ ;  /* 0x000000080a0572a4 */ /* 0x000fe2000f8e023f */
[----:B------:R-:W-:-:S03]  /*f6f0*/  IMAD.WIDE R18, R227, R18, UR6 ;  /* 0x00000006e3127e25 */ /* 0x000fc6000f8e0212 */
[----:B------:R-:W-:Y:S01]  /*f700*/  UIMAD UR5, UR11, UR9, UR5 ;  /* 0x000000090b0572a4 */ /* 0x000fe2000f8e0205 */
[----:B------:R-:W-:Y:S01]  /*f710*/  IMAD.WIDE R156, R156, R157, UR6 ;  /* 0x000000069c9c7e25 */ /* 0x000fe2000f8e029d */
[C---:B------:R-:W-:Y:S01]  /*f720*/  IADD3 R109, P2, R18.reuse, 0x8020, RZ ;  /* 0x00008020126d7810 */ /* 0x040fe20007f5e0ff */
[----:B------:R-:W-:Y:S01]  /*f730*/  UIMAD.WIDE.U32 UR6, UR11, UR8, URZ ;  /* 0x000000080b0672a5 */ /* 0x000fe2000f8e003f */
[C---:B------:R-:W-:Y:S02]  /*f740*/  IADD3 R135, P4, R18.reuse, 0xc040, RZ ;  /* 0x0000c04012877810 */ /* 0x040fe40007f9e0ff */
[C---:B------:R-:W-:Y:S01]  /*f750*/  LOP3.LUT R159, R18.reuse, 0x380, RZ, 0xc0, !PT ;  /* 0x00000380129f7812 */ /* 0x040fe200078ec0ff */
[--C-:B------:R-:W-:Y:S01]  /*f760*/  IMAD.X R147, RZ, RZ, R19.reuse, P2 ;  /* 0x000000ffff937224 */ /* 0x100fe200010e0613 */
[C---:B------:R-:W-:Y:S01]  /*f770*/  IADD3 R15, P3, R18.reuse, 0xc060, RZ ;  /* 0x0000c060120f7810 */ /* 0x040fe20007f7e0ff */
[----:B------:R-:W-:Y:S01]  /*f780*/  ULDC.64 UR8, c[0x0][0xb98] ;  /* 0x0002e60000087ab9 */ /* 0x000fe20000000a00 */
[----:B------:R-:W-:Y:S01]  /*f790*/  LOP3.LUT R10, R109, 0x380, RZ, 0xc0, !PT ;  /* 0x000003806d0a7812 */ /* 0x000fe200078ec0ff */
[----:B------:R-:W-:Y:S01]  /*f7a0*/  UIADD3 UR7, UR7, UR5, URZ ;  /* 0x0000000507077290 */ /* 0x000fe2000fffe03f */
[----:B------:R-:W-:Y:S01]  /*f7b0*/  LOP3.LUT R134, R135, 0x380, RZ, 0xc0, !PT ;  /* 0x0000038087867812 */ /* 0x000fe200078ec0ff */
[----:B------:R-:W-:Y:S01]  /*f7c0*/  UIMAD UR5, UR12, UR8, URZ ;  /* 0x000000080c0572a4 */ /* 0x000fe2000f8e023f */
[C---:B------:R-:W-:Y:S01]  /*f7d0*/  IADD3 R4, P2, R18.reuse, 0x4000, RZ ;  /* 0x0000400012047810 */ /* 0x040fe20007f5e0ff */
[----:B------:R-:W-:Y:S01]  /*f7e0*/  UIMAD.WIDE.U32 UR6, UR15, UR8, UR6 ;  /* 0x000000080f0672a5 */ /* 0x000fe2000f8e0006 */
[----:B------:R-:W-:Y:S01]  /*f7f0*/  SHF.R.U64 R159, R159, 0x3, RZ ;  /* 0x000000039f9f7819 */ /* 0x000fe200000012ff */
[----:B------:R-:W-:Y:S01]  /*f800*/  UIMAD UR5, UR15, UR9, UR5 ;  /* 0x000000090f0572a4 */ /* 0x000fe2000f8e0205 */
[----:B------:R-:W-:Y:S01]  /*f810*/  LOP3.LUT R14, R15, 0x380, RZ, 0xc0, !PT ;  /* 0x000003800f0e7812 */ /* 0x000fe200078ec0ff */
[----:B------:R-:W-:Y:S01]  /*f820*/  IMAD.X R127, RZ, RZ, R19, P2 ;  /* 0x000000ffff7f7224 */ /* 0x000fe200010e0613 */
[----:B------:R-:W-:Y:S01]  /*f830*/  IADD3 R115, P6, R18, 0xc000, RZ ;  /* 0x0000c00012737810 */ /* 0x000fe20007fde0ff */
[----:B------:R-:W-:Y:S01]  /*f840*/  ULDC.64 UR8, c[0x0][0xae8] ;  /* 0x0002ba0000087ab9 */ /* 0x000fe20000000a00 */
[----:B------:R-:W-:-:S02]  /*f850*/  SHF.R.U64 R10, R10, 0x3, RZ ;  /* 0x000000030a0a7819 */ /* 0x000fc400000012ff */
[----:B------:R-:W-:Y:S02]  /*f860*/  IADD3 R113, P0, R18, 0x8060, RZ ;  /* 0x0000806012717810 */ /* 0x000fe40007f1e0ff */
[----:B------:R-:W-:Y:S02]  /*f870*/  SHF.R.U64 R134, R134, 0x3, RZ ;  /* 0x0000000386867819 */ /* 0x000fe400000012ff */
[----:B------:R-:W-:Y:S01]  /*f880*/  LOP3.LUT R158, R159, R18, RZ, 0x3c, !PT ;  /* 0x000000129f9e7212 */ /* 0x000fe200078e3cff */
[----:B------:R-:W-:Y:S01]  /*f890*/  IMAD.X R151, RZ, RZ, R19, P0 ;  /* 0x000000ffff977224 */ /* 0x000fe200000e0613 */
[----:B------:R-:W-:Y:S02]  /*f8a0*/  SHF.R.U64 R14, R14, 0x3, RZ ;  /* 0x000000030e0e7819 */ /* 0x000fe400000012ff */
[----:B------:R-:W-:Y:S02]  /*f8b0*/  LOP3.LUT R8, R115, 0x380, RZ, 0xc0, !PT ;  /* 0x0000038073087812 */ /* 0x000fe400078ec0ff */
[----:B------:R-:W-:-:S02]  /*f8c0*/  MOV R159, R19 ;  /* 0x00000013009f7202 */ /* 0x000fc40000000f00 */
[----:B------:R-:W-:Y:S02]  /*f8d0*/  LOP3.LUT R146, R10, R109, RZ, 0x3c, !PT ;  /* 0x0000006d0a927212 */ /* 0x000fe400078e3cff */
[----:B------:R-:W-:Y:S02]  /*f8e0*/  LOP3.LUT R6, R113, 0x380, RZ, 0xc0, !PT ;  /* 0x0000038071067812 */ /* 0x000fe400078ec0ff */
[----:B------:R-:W-:Y:S02]  /*f8f0*/  IADD3 R109, P2, R156, 0x7000, RZ ;  /* 0x000070009c6d7810 */ /* 0x000fe40007f5e0ff */
[----:B------:R-:W-:Y:S01]  /*f900*/  LOP3.LUT R134, R134, R135, RZ, 0x3c, !PT ;  /* 0x0000008786867212 */ /* 0x000fe200078e3cff */
[--C-:B------:R-:W-:Y:S01]  /*f910*/  IMAD.X R135, RZ, RZ, R19.reuse, P4 ;  /* 0x000000ffff877224 */ /* 0x100fe200020e0613 */
[----:B------:R-:W-:Y:S01]  /*f920*/  LOP3.LUT R14, R14, R15, RZ, 0x3c, !PT ;  /* 0x0000000f0e0e7212 */ /* 0x000fe200078e3cff */
[----:B------:R-:W-:Y:S01]  /*f930*/  IMAD.X R15, RZ, RZ, R19, P3 ;  /* 0x000000ffff0f7224 */ /* 0x000fe200018e0613 */
[----:B------:R-:W-:-:S02]  /*f940*/  SHF.R.U64 R8, R8, 0x3, RZ ;  /* 0x0000000308087819 */ /* 0x000fc400000012ff */
[----:B------:R-:W-:Y:S02]  /*f950*/  MOV R159, R158 ;  /* 0x0000009e009f7202 */ /* 0x000fe40000000f00 */
[----:B------:R-:W-:Y:S01]  /*f960*/  IADD3 R107, P4, R18, 0x8000, RZ ;  /* 0x00008000126b7810 */ /* 0x000fe20007f9e0ff */
[----:B------:R-:W0:Y:S01]  /*f970*/  LDC R158, c[0x0][0xbe8] ;  /* 0x0002fa00ff9e7b82 */ /* 0x000e220000000800 */
[----:B------:R-:W-:Y:S01]  /*f980*/  SHF.R.U64 R6, R6, 0x3, RZ ;  /* 0x0000000306067819 */ /* 0x000fe200000012ff */
[----:B------:R1:W-:Y:S01]  /*f990*/  STSM.16.M88.4 [R159], R24 ;  /* 0x000000189f007844 */ /* 0x0003e20000000200 */
[----:B------:R-:W-:Y:S01]  /*f9a0*/  LOP3.LUT R108, R109, 0x380, RZ, 0xc0, !PT ;  /* 0x000003806d6c7812 */ /* 0x000fe200078ec0ff */
[----:B------:R-:W-:Y:S01]  /*f9b0*/  IMAD.X R155, RZ, RZ, R19, P4 ;  /* 0x000000ffff9b7224 */ /* 0x000fe200020e0613 */
[----:B------:R-:W-:Y:S02]  /*f9c0*/  IADD3 R21, P3, R18, 0x20, RZ ;  /* 0x0000002012157810 */ /* 0x000fe40007f7e0ff */
[----:B------:R-:W-:-:S02]  /*f9d0*/  LOP3.LUT R142, R8, R115, RZ, 0x3c, !PT ;  /* 0x00000073088e7212 */ /* 0x000fc400078e3cff */
[----:B------:R-:W-:Y:S01]  /*f9e0*/  IADD3 R111, P1, R18, 0x8040, RZ ;  /* 0x00008040126f7810 */ /* 0x000fe20007f3e0ff */
[--C-:B------:R-:W-:Y:S01]  /*f9f0*/  IMAD.X R153, RZ, RZ, R19.reuse, P3 ;  /* 0x000000ffff997224 */ /* 0x100fe200018e0613 */
[----:B------:R-:W-:Y:S02]  /*fa00*/  LOP3.LUT R150, R6, R113, RZ, 0x3c, !PT ;  /* 0x0000007106967212 */ /* 0x000fe400078e3cff */
[----:B------:R-:W-:Y:S01]  /*fa10*/  LOP3.LUT R8, R107, 0x380, RZ, 0xc0, !PT ;  /* 0x000003806b087812 */ /* 0x000fe200078ec0ff */
[----:B------:R-:W-:Y:S01]  /*fa20*/  IMAD.X R131, RZ, RZ, R19, P1 ;  /* 0x000000ffff837224 */ /* 0x000fe200008e0613 */
[----:B------:R-:W-:Y:S02]  /*fa30*/  SHF.R.U64 R108, R108, 0x3, RZ ;  /* 0x000000036c6c7819 */ /* 0x000fe400000012ff */
[----:B------:R-:W-:Y:S02]  /*fa40*/  IADD3 R139, P5, R18, 0xc020, RZ ;  /* 0x0000c020128b7810 */ /* 0x000fe40007fbe0ff */
[----:B------:R-:W-:-:S02]  /*fa50*/  LOP3.LUT R6, R21, 0x380, RZ, 0xc0, !PT ;  /* 0x0000038015067812 */ /* 0x000fc400078ec0ff */
[----:B------:R-:W-:Y:S02]  /*fa60*/  SHF.R.U64 R8, R8, 0x3, RZ ;  /* 0x0000000308087819 */ /* 0x000fe400000012ff */
[----:B------:R-:W-:Y:S01]  /*fa70*/  LOP3.LUT R108, R108, R109, RZ, 0x3c, !PT ;  /* 0x0000006d6c6c7212 */ /* 0x000fe200078e3cff */
[----:B------:R-:W-:Y:S01]  /*fa80*/  IMAD.X R109, RZ, RZ, R157, P2 ;  /* 0x000000ffff6d7224 */ /* 0x000fe200010e069d */
[----:B------:R-:W-:Y:S02]  /*fa90*/  LOP3.LUT R138, R139, 0x380, RZ, 0xc0, !PT ;  /* 0x000003808b8a7812 */ /* 0x000fe400078ec0ff */
[----:B------:R-:W-:Y:S02]  /*faa0*/  IADD3 R101, P0, R18, 0x4020, RZ ;  /* 0x0000402012657810 */ /* 0x000fe40007f1e0ff */
[----:B------:R-:W-:Y:S02]  /*fab0*/  SHF.R.U64 R6, R6, 0x3, RZ ;  /* 0x0000000306067819 */ /* 0x000fe400000012ff */
[----:B------:R-:W-:Y:S01]  /*fac0*/  IADD3 R23, P1, R18, 0x40, RZ ;  /* 0x0000004012177810 */ /* 0x000fe20007f3e0ff */
[----:B------:R-:W-:Y:S01]  /*fad0*/  IMAD.X R9, RZ, RZ, R19, P0 ;  /* 0x000000ffff097224 */ /* 0x000fe200000e0613 */
[----:B------:R-:W-:-:S02]  /*fae0*/  IADD3 R123, P2, R156, 0xe000, RZ ;  /* 0x0000e0009c7b7810 */ /* 0x000fc40007f5e0ff */
[----:B------:R-:W-:Y:S01]  /*faf0*/  LOP3.LUT R154, R8, R107, RZ, 0x3c, !PT ;  /* 0x0000006b089a7212 */ /* 0x000fe200078e3cff */
[----:B------:R-:W-:Y:S01]  /*fb00*/  IMAD.X R7, RZ, RZ, R19, P1 ;  /* 0x000000ffff077224 */ /* 0x000fe200008e0613 */
[----:B------:R-:W-:Y:S02]  /*fb10*/  SHF.R.U64 R138, R138, 0x3, RZ ;  /* 0x000000038a8a7819 */ /* 0x000fe400000012ff */
[----:B------:R-:W-:Y:S02]  /*fb20*/  LOP3.LUT R152, R6, R21, RZ, 0x3c, !PT ;  /* 0x0000001506987212 */ /* 0x000fe400078e3cff */
[----:B------:R-:W-:Y:S02]  /*fb30*/  LOP3.LUT R8, R101, 0x380, RZ, 0xc0, !PT ;  /* 0x0000038065087812 */ /* 0x000fe400078ec0ff */
[----:B------:R-:W-:Y:S02]  /*fb40*/  LOP3.LUT R6, R23, 0x380, RZ, 0xc0, !PT ;  /* 0x0000038017067812 */ /* 0x000fe400078ec0ff */
[----:B------:R-:W-:-:S02]  /*fb50*/  LOP3.LUT R122, R123, 0x380, RZ, 0xc0, !PT ;  /* 0x000003807b7a7812 */ /* 0x000fc400078ec0ff */
[----:B------:R-:W-:Y:S01]  /*fb60*/  LOP3.LUT R138, R138, R139, RZ, 0x3c, !PT ;  /* 0x0000008b8a8a7212 */ /* 0x000fe200078e3cff */
[--C-:B------:R-:W-:Y:S01]  /*fb70*/  IMAD.X R139, RZ, RZ, R19.reuse, P5 ;  /* 0x000000ffff8b7224 */ /* 0x100fe200028e0613 */
[----:B------:R-:W-:Y:S02]  /*fb80*/  IADD3.X R143, RZ, R19, RZ, P6, !PT ;  /* 0x00000013ff8f7210 */ /* 0x000fe400037fe4ff */
[----:B------:R-:W-:Y:S02]  /*fb90*/  SHF.R.U64 R8, R8, 0x3, RZ ;  /* 0x0000000308087819 */ /* 0x000fe400000012ff */
[C---:B------:R-:W-:Y:S02]  /*fba0*/  IADD3 R103, P6, R18.reuse, 0x4040, RZ ;  /* 0x0000404012677810 */ /* 0x040fe40007fde0ff */
[----:B------:R-:W-:Y:S02]  /*fbb0*/  IADD3 R20, P3, R18, 0x60, RZ ;  /* 0x0000006012147810 */ /* 0x000fe40007f7e0ff */
[----:B------:R-:W-:Y:S01]  /*fbc0*/  SHF.R.U64 R6, R6, 0x3, RZ ;  /* 0x0000000306067819 */ /* 0x000fe200000012ff */
[--C-:B------:R-:W-:Y:S01]  /*fbd0*/  IMAD.X R11, RZ, RZ, R19.reuse, P6 ;  /* 0x000000ffff0b7224 */ /* 0x100fe200030e0613 */
[----:B------:R-:W-:Y:S01]  /*fbe0*/  SHF.R.U64 R122, R122, 0x3, RZ ;  /* 0x000000037a7a7819 */ /* 0x000fe200000012ff */
[----:B------:R-:W-:Y:S01]  /*fbf0*/  IMAD.X R5, RZ, RZ, R19, P3 ;  /* 0x000000ffff057224 */ /* 0x000fe200018e0613 */
[----:B------:R-:W-:-:S02]  /*fc00*/  IADD3 R105, P5, R18, 0x4060, RZ ;  /* 0x0000406012697810 */ /* 0x000fc40007fbe0ff */
[----:B------:R-:W-:Y:S02]  /*fc10*/  LOP3.LUT R8, R8, R101, RZ, 0x3c, !PT ;  /* 0x0000006508087212 */ /* 0x000fe400078e3cff */
[----:B------:R-:W-:Y:S02]  /*fc20*/  LOP3.LUT R6, R6, R23, RZ, 0x3c, !PT ;  /* 0x0000001706067212 */ /* 0x000fe400078e3cff */
[----:B------:R-:W-:Y:S02]  /*fc30*/  LOP3.LUT R101, R4, 0x380, RZ, 0xc0, !PT ;  /* 0x0000038004657812 */ /* 0x000fe400078ec0ff */
[----:B------:R-:W-:Y:S01]  /*fc40*/  LOP3.LUT R122, R122, R123, RZ, 0x3c, !PT ;  /* 0x0000007b7a7a7212 */ /* 0x000fe200078e3cff */
[----:B------:R-:W-:Y:S01]  /*fc50*/  IMAD.X R123, RZ, RZ, R157, P2 ;  /* 0x000000ffff7b7224 */ /* 0x000fe200010e069d */
[----:B------:R-:W-:Y:S02]  /*fc60*/  IADD3.X R13, RZ, R19, RZ, P5, !PT ;  /* 0x00000013ff0d7210 */ /* 0x000fe40002ffe4ff */
[----:B------:R-:W-:-:S02]  /*fc70*/  LOP3.LUT R23, R20, 0x380, RZ, 0xc0, !PT ;  /* 0x0000038014177812 */ /* 0x000fc400078ec0ff */
[----:B------:R-:W-:Y:S02]  /*fc80*/  IADD3 R19, P3, R156, 0x1000, RZ ;  /* 0x000010009c137810 */ /* 0x000fe40007f7e0ff */
[----:B0-----:R-:W-:Y:S02]  /*fc90*/  ISETP.NE.AND P2, PT, R158, 0x1, PT ;  /* 0x000000019e00780c */ /* 0x001fe40003f45270 */
[----:B------:R-:W-:Y:S02]  /*fca0*/  SHF.R.U64 R101, R101, 0x3, RZ ;  /* 0x0000000365657819 */ /* 0x000fe400000012ff */
[----:B------:R-:W-:Y:S02]  /*fcb0*/  SHF.R.U64 R23, R23, 0x3, RZ ;  /* 0x0000000317177819 */ /* 0x000fe400000012ff */
[----:B------:R-:W-:Y:S02]  /*fcc0*/  LOP3.LUT R18, R19, 0x380, RZ, 0xc0, !PT ;  /* 0x0000038013127812 */ /* 0x000fe400078ec0ff */
[----:B------:R-:W-:-:S02]  /*fcd0*/  LOP3.LUT R12, R111, 0x380, RZ, 0xc0, !PT ;  /* 0x000003806f0c7812 */ /* 0x000fc400078ec0ff */
[----:B------:R-:W-:Y:S02]  /*fce0*/  LOP3.LUT R126, R101, R4, RZ, 0x3c, !PT ;  /* 0x00000004657e7212 */ /* 0x000fe400078e3cff */
[----:B------:R-:W-:Y:S02]  /*fcf0*/  LOP3.LUT R4, R23, R20, RZ, 0x3c, !PT ;  /* 0x0000001417047212 */ /* 0x000fe400078e3cff */
[----:B------:R-:W-:Y:S02]  /*fd00*/  SHF.R.U64 R18, R18, 0x3, RZ ;  /* 0x0000000312127819 */ /* 0x000fe400000012ff */
[----:B------:R-:W-:Y:S02]  /*fd10*/  SHF.R.U64 R12, R12, 0x3, RZ ;  /* 0x000000030c0c7819 */ /* 0x000fe400000012ff */
[----:B------:R-:W-:Y:S02]  /*fd20*/  MOV R142, R142 ;  /* 0x0000008e008e7202 */ /* 0x000fe40000000f00 */
[----:B------:R-:W-:-:S02]  /*fd30*/  MOV R143, R4 ;  /* 0x00000004008f7202 */ /* 0x000fc40000000f00 */
[----:B------:R-:W-:Y:S01]  /*fd40*/  LOP3.LUT R18, R18, R19, RZ, 0x3c, !PT ;  /* 0x0000001312127212 */ /* 0x000fe200078e3cff */
[----:B------:R-:W-:Y:S01]  /*fd50*/  IMAD.X R19, RZ, RZ, R157, P3 ;  /* 0x000000ffff137224 */ /* 0x000fe200018e069d */
[----:B------:R-:W-:Y:S02]  /*fd60*/  F2FP.F16.F32.PACK_AB R5, R35, R34 ;  /* 0x000000222305723e */ /* 0x000fe400000000ff */
[----:B------:R-:W-:Y:S01]  /*fd70*/  LOP3.LUT R130, R12, R111, RZ, 0x3c, !PT ;  /* 0x0000006f0c827212 */ /* 0x000fe200078e3cff */
[----:B------:R-:W0:Y:S01]  /*fd80*/  @P2 LDC R34, c[0x0][0xbec] ;  /* 0x0002fb00ff222b82 */ /* 0x000e220000000800 */
[----:B------:R-:W-:Y:S02]  /*fd90*/  IADD3 R111, P3, R156, 0x8000, RZ ;  /* 0x000080009c6f7810 */ /* 0x000fe40007f7e0ff */
[----:B------:R-:W-:Y:S02]  /*fda0*/  LOP3.LUT R12, R105, 0x380, RZ, 0xc0, !PT ;  /* 0x00000380690c7812 */ /* 0x000fe400078ec0ff */
[----:B------:R-:W-:-:S02]  /*fdb0*/  LOP3.LUT R110, R111, 0x380, RZ, 0xc0, !PT ;  /* 0x000003806f6e7812 */ /* 0x000fc400078ec0ff */
[----:B------:R-:W-:Y:S01]  /*fdc0*/  SHF.R.U64 R12, R12, 0x3, RZ ;  /* 0x000000030c0c7819 */ /* 0x000fe200000012ff */
[----:B------:R-:W2:Y:S01]  /*fdd0*/  @P2 LDC R35, c[0x0][0xbf0] ;  /* 0x0002fc00ff232b82 */ /* 0x000ea20000000800 */
[----:B------:R-:W-:Y:S02]  /*fde0*/  SHF.R.U64 R110, R110, 0x3, RZ ;  /* 0x000000036e6e7819 */ /* 0x000fe400000012ff */
[----:B------:R-:W-:Y:S02]  /*fdf0*/  LOP3.LUT R12, R12, R105, RZ, 0x3c, !PT ;  /* 0x000000690c0c7212 */ /* 0x000fe400078e3cff */
[----:B------:R-:W-:Y:S02]  /*fe00*/  IADD3 R105, P0, R156, 0x5000, RZ ;  /* 0x000050009c697810 */ /* 0x000fe40007f1e0ff */
[----:B------:R-:W-:Y:S01]  /*fe10*/  LOP3.LUT R110, R110, R111, RZ, 0x3c, !PT ;  /* 0x0000006f6e6e7212 */ /* 0x000fe200078e3cff */
[----:B------:R-:W-:Y:S01]  /*fe20*/  IMAD.X R111, RZ, RZ, R157, P3 ;  /* 0x000000ffff6f7224 */ /* 0x000fe200018e069d */
[----:B------:R-:W-:-:S02]  /*fe30*/  LOP3.LUT R10, R103, 0x380, RZ, 0xc0, !PT ;  /* 0x00000380670a7812 */ /* 0x000fc400078ec0ff */
[----:B------:R-:W-:Y:S02]  /*fe40*/  IADD3 R30, P3, R156, 0xf000, RZ ;  /* 0x0000f0009c1e7810 */ /* 0x000fe40007f7e0ff */
[----:B------:R-:W-:Y:S02]  /*fe50*/  LOP3.LUT R104, R105, 0x380, RZ, 0xc0, !PT ;  /* 0x0000038069687812 */ /* 0x000fe400078ec0ff */
[----:B------:R-:W-:Y:S01]  /*fe60*/  MOV R146, R146 ;  /* 0x0000009200927202 */ /* 0x000fe20000000f00 */
[----:B------:R-:W-:Y:S01]  /*fe70*/  IMAD.X R31, RZ, RZ, R157, P3 ;  /* 0x000000ffff1f7224 */ /* 0x000fe200018e069d */
[----:B------:R-:W-:Y:S02]  /*fe80*/  MOV R147, R6 ;  /* 0x0000000600937202 */ /* 0x000fe40000000f00 */
[----:B------:R-:W-:Y:S02]  /*fe90*/  SHF.R.U64 R10, R10, 0x3, RZ ;  /* 0x000000030a0a7819 */ /* 0x000fe400000012ff */
[----:B------:R-:W-:-:S02]  /*fea0*/  LOP3.LUT R23, R30, 0x380, RZ, 0xc0, !PT ;  /* 0x000003801e177812 */ /* 0x000fc400078ec0ff */
[----:B------:R-:W-:Y:S01]  /*feb0*/  F2FP.F16.F32.PACK_AB R6, R37, R172 ;  /* 0x000000ac2506723e */ /* 0x000fe200000000ff */
[----:B------:R-:W-:Y:S01]  /*fec0*/  VIADD R37, R215, UR14 ;  /* 0x0000000ed7257c36 */ /* 0x000fe20008000000 */
[----:B------:R-:W-:Y:S02]  /*fed0*/  SHF.R.U64 R104, R104, 0x3, RZ ;  /* 0x0000000368687819 */ /* 0x000fe400000012ff */
[----:B------:R-:W-:Y:S01]  /*fee0*/  LOP3.LUT R10, R10, R103, RZ, 0x3c, !PT ;  /* 0x000000670a0a7212 */ /* 0x000fe200078e3cff */
[----:B0-----:R-:W-:Y:S01]  /*fef0*/  @P2 IMAD.HI.U32 R34, R37, R34, RZ ;  /* 0x0000002225222227 */ /* 0x001fe200078e00ff */
[----:B------:R-:W-:Y:S02]  /*ff00*/  SHF.R.U64 R23, R23, 0x3, RZ ;  /* 0x0000000317177819 */ /* 0x000fe400000012ff */
[----:B------:R-:W-:Y:S01]  /*ff10*/  LOP3.LUT R104, R104, R105, RZ, 0x3c, !PT ;  /* 0x0000006968687212 */ /* 0x000fe200078e3cff */
[----:B------:R-:W-:Y:S01]  /*ff20*/  IMAD.X R105, RZ, RZ, R157, P0 ;  /* 0x000000ffff697224 */ /* 0x000fe200000e069d */
[----:B------:R-:W-:-:S02]  /*ff30*/  MOV R134, R134 ;  /* 0x0000008600867202 */ /* 0x000fc40000000f00 */
[----:B------:R-:W-:Y:S02]  /*ff40*/  MOV R138, R138 ;  /* 0x0000008a008a7202 */ /* 0x000fe40000000f00 */
[----:B------:R-:W-:Y:S02]  /*ff50*/  IADD3 R119, P0, R156, 0xc000, RZ ;  /* 0x0000c0009c777810 */ /* 0x000fe40007f1e0ff */
[----:B------:R-:W-:Y:S02]  /*ff60*/  LOP3.LUT R30, R23, R30, RZ, 0x3c, !PT ;  /* 0x0000001e171e7212 */ /* 0x000fe400078e3cff */
[----:B------:R-:W-:Y:S02]  /*ff70*/  MOV R130, R130 ;  /* 0x0000008200827202 */ /* 0x000fe40000000f00 */
[----:B------:R-:W-:Y:S02]  /*ff80*/  MOV R152, R152 ;  /* 0x0000009800987202 */ /* 0x000fe40000000f00 */
[----:B------:R-:W-:-:S02]  /*ff90*/  MOV R135, R10 ;  /* 0x0000000a00877202 */ /* 0x000fc40000000f00 */
[----:B------:R-:W-:Y:S02]  /*ffa0*/  MOV R139, R8 ;  /* 0x00000008008b7202 */ /* 0x000fe40000000f00 */
[----:B------:R-:W-:Y:S01]  /*ffb0*/  F2FP.F16.F32.PACK_AB R4, R33, R171 ;  /* 0x000000ab2104723e */ /* 0x000fe200000000ff */
[----:B------:R-:W-:Y:S01]  /*ffc0*/  IMAD.MOV.U32 R33, RZ, RZ, R37 ;  /* 0x000000ffff217224 */ /* 0x000fe200078e0025 */
[----:B------:R-:W-:Y:S02]  /*ffd0*/  F2FP.F16.F32.PACK_AB R7, R39, R38 ;  /* 0x000000262707723e */ /* 0x000fe400000000ff */
[----:B------:R-:W-:Y:S02]  /*ffe0*/  MOV R23, R14 ;  /* 0x0000000e00177202 */ /* 0x000fe40000000f00 */
[----:B------:R-:W-:Y:S01]  /*fff0*/  MOV R131, R12 ;  /* 0x0000000c00837202 */ /* 0x000fe20000000f00 */
[----:B------:R0:W-:Y:S01]  /*10000*/  STSM.16.M88.4 [R152], R4 ;  /* 0x0000000498007844 */ /* 0x0001e20000000200 */
[----:B------:R-:W-:-:S02]  /*10010*/  F2FP.F16.F32.PACK_AB R8, R41, R173 ;  /* 0x000000ad2908723e */ /* 0x000fc400000000ff */
[----:B------:R-:W-:Y:S02]  /*10020*/  F2FP.F16.F32.PACK_AB R9, R43, R42 ;  /* 0x0000002a2b09723e */ /* 0x000fe400000000ff */
[----:B------:R-:W-:Y:S02]  /*10030*/  F2FP.F16.F32.PACK_AB R10, R45, R174 ;  /* 0x000000ae2d0a723e */ /* 0x000fe400000000ff */
[----:B------:R-:W-:Y:S02]  /*10040*/  F2FP.F16.F32.PACK_AB R11, R47, R46 ;  /* 0x0000002e2f0b723e */ /* 0x000fe400000000ff */
[----:B------:R-:W-:Y:S02]  /*10050*/  F2FP.F16.F32.PACK_AB R12, R49, R175 ;  /* 0x000000af310c723e */ /* 0x000fe400000000ff */
[----:B------:R-:W-:Y:S01]  /*10060*/  F2FP.F16.F32.PACK_AB R13, R51, R50 ;  /* 0x00000032330d723e */ /* 0x000fe200000000ff */
[----:B------:R3:W-:Y:S01]  /*10070*/  STSM.16.M88.4 [R147], R8 ;  /* 0x0000000893007844 */ /* 0x0007e20000000200 */
[----:B------:R-:W-:-:S02]  /*10080*/  F2FP.F16.F32.PACK_AB R14, R53, R176 ;  /* 0x000000b0350e723e */ /* 0x000fc400000000ff */
[----:B------:R-:W-:Y:S02]  /*10090*/  F2FP.F16.F32.PACK_AB R15, R55, R54 ;  /* 0x00000036370f723e */ /* 0x000fe400000000ff */
[----:B--2---:R-:W-:Y:S02]  /*100a0*/  @P2 SHF.R.U32.HI R33, RZ, R35, R34 ;  /* 0x00000023ff212219 */ /* 0x004fe40000011622 */
[----:B------:R-:W-:Y:S01]  /*100b0*/  LOP3.LUT R118, R119, 0x380, RZ, 0xc0, !PT ;  /* 0x0000038077767812 */ /* 0x000fe200078ec0ff */
[----:B------:R2:W-:Y:S01]  /*100c0*/  STSM.16.M88.4 [R143], R12 ;  /* 0x0000000c8f007844 */ /* 0x0005e20000000200 */
[----:B------:R-:W-:Y:S01]  /*100d0*/  MOV R126, R126 ;  /* 0x0000007e007e7202 */ /* 0x000fe20000000f00 */
[----:B------:R-:W-:Y:S01]  /*100e0*/  IMAD.MOV R35, RZ, RZ, -R33 ;  /* 0x000000ffff237224 */ /* 0x000fe200078e0a21 */
[----:B-1----:R-:W-:Y:S02]  /*100f0*/  F2FP.F16.F32.PACK_AB R24, R57, R177 ;  /* 0x000000b13918723e */ /* 0x002fe400000000ff */
[----:B------:R-:W-:Y:S01]  /*10100*/  F2FP.F16.F32.PACK_AB R25, R59, R58 ;  /* 0x0000003a3b19723e */ /* 0x000fe200000000ff */
[----:B------:R-:W-:Y:S01]  /*10110*/  IMAD R35, R158, R35, R37 ;  /* 0x000000239e237224 */ /* 0x000fe200078e0225 */
[----:B------:R-:W-:-:S02]  /*10120*/  F2FP.F16.F32.PACK_AB R26, R61, R178 ;  /* 0x000000b23d1a723e */ /* 0x000fc400000000ff */
[----:B------:R-:W-:Y:S02]  /*10130*/  F2FP.F16.F32.PACK_AB R27, R63, R62 ;  /* 0x0000003e3f1b723e */ /* 0x000fe400000000ff */
[----:B0-----:R-:W-:Y:S02]  /*10140*/  F2FP.F16.F32.PACK_AB R4, R65, R179 ;  /* 0x000000b34104723e */ /* 0x001fe400000000ff */
[----:B------:R-:W-:Y:S01]  /*10150*/  F2FP.F16.F32.PACK_AB R5, R67, R66 ;  /* 0x000000424305723e */ /* 0x000fe200000000ff */
[----:B------:R-:W-:Y:S01]  /*10160*/  STSM.16.M88.4 [R126], R24 ;  /* 0x000000187e007844 */ /* 0x000fe20000000200 */
[----:B------:R-:W-:Y:S02]  /*10170*/  F2FP.F16.F32.PACK_AB R6, R69, R180 ;  /* 0x000000b44506723e */ /* 0x000fe400000000ff */
[----:B------:R-:W-:Y:S02]  /*10180*/  F2FP.F16.F32.PACK_AB R7, R71, R70 ;  /* 0x000000464707723e */ /* 0x000fe400000000ff */
[----:B------:R-:W-:-:S02]  /*10190*/  IADD3 R107, P1, R156, 0x6000, RZ ;  /* 0x000060009c6b7810 */ /* 0x000fc40007f3e0ff */
[----:B---3--:R-:W-:Y:S01]  /*101a0*/  F2FP.F16.F32.PACK_AB R8, R73, R181 ;  /* 0x000000b54908723e */ /* 0x008fe200000000ff */
[----:B------:R-:W-:Y:S01]  /*101b0*/  STSM.16.M88.4 [R139], R4 ;  /* 0x000000048b007844 */ /* 0x000fe20000000200 */
[----:B------:R-:W-:Y:S02]  /*101c0*/  F2FP.F16.F32.PACK_AB R9, R75, R74 ;  /* 0x0000004a4b09723e */ /* 0x000fe400000000ff */
[----:B------:R-:W-:Y:S02]  /*101d0*/  F2FP.F16.F32.PACK_AB R10, R77, R182 ;  /* 0x000000b64d0a723e */ /* 0x000fe400000000ff */
[----:B------:R-:W-:Y:S02]  /*101e0*/  F2FP.F16.F32.PACK_AB R11, R79, R78 ;  /* 0x0000004e4f0b723e */ /* 0x000fe400000000ff */
[----:B------:R-:W-:Y:S02]  /*101f0*/  SHF.R.U64 R118, R118, 0x3, RZ ;  /* 0x0000000376767819 */ /* 0x000fe400000012ff */
[----:B--2---:R-:W-:Y:S01]  /*10200*/  F2FP.F16.F32.PACK_AB R12, R81, R183 ;  /* 0x000000b7510c723e */ /* 0x004fe200000000ff */
[----:B------:R0:W-:Y:S01]  /*10210*/  STSM.16.M88.4 [R135], R8 ;  /* 0x0000000887007844 */ /* 0x0001e20000000200 */
[----:B------:R-:W-:-:S02]  /*10220*/  F2FP.F16.F32.PACK_AB R13, R83, R82 ;  /* 0x00000052530d723e */ /* 0x000fc400000000ff */
[----:B------:R-:W-:Y:S02]  /*10230*/  F2FP.F16.F32.PACK_AB R14, R85, R184 ;  /* 0x000000b8550e723e */ /* 0x000fe400000000ff */
[----:B------:R-:W-:Y:S02]  /*10240*/  F2FP.F16.F32.PACK_AB R15, R87, R86 ;  /* 0x00000056570f723e */ /* 0x000fe400000000ff */
[----:B------:R-:W-:Y:S02]  /*10250*/  LOP3.LUT R106, R107, 0x380, RZ, 0xc0, !PT ;  /* 0x000003806b6a7812 */ /* 0x000fe400078ec0ff */
[----:B------:R-:W-:Y:S01]  /*10260*/  LOP3.LUT R118, R118, R119, RZ, 0x3c, !PT ;  /* 0x0000007776767212 */ /* 0x000fe200078e3cff */
[----:B------:R-:W-:Y:S01]  /*10270*/  IMAD.X R119, RZ, RZ, R157, P0 ;  /* 0x000000ffff777224 */ /* 0x000fe200000e069d */
[----:B------:R1:W-:Y:S01]  /*10280*/  STSM.16.M88.4 [R131], R12 ;  /* 0x0000000c83007844 */ /* 0x0003e20000000200 */
[----:B------:R-:W-:Y:S02]  /*10290*/  SHF.R.U64 R106, R106, 0x3, RZ ;  /* 0x000000036a6a7819 */ /* 0x000fe400000012ff */
[----:B------:R-:W-:Y:S01]  /*102a0*/  MOV R154, R154 ;  /* 0x0000009a009a7202 */ /* 0x000fe20000000f00 */
[----:B0-----:R-:W-:Y:S01]  /*102b0*/  IMAD.U32 R10, RZ, RZ, UR5 ;  /* 0x00000005ff0a7e24 */ /* 0x001fe2000f8e00ff */
[----:B------:R-:W-:Y:S01]  /*102c0*/  SHF.R.S32.HI R9, RZ, 0x1f, R33 ;  /* 0x0000001fff097819 */ /* 0x000fe20000011421 */
[----:B------:R-:W-:Y:S01]  /*102d0*/  ULDC UR5, c[0x0][0xa88] ;  /* 0x0002a20000057ab9 */ /* 0x000fe20000000800 */
[----:B------:R-:W-:-:S02]  /*102e0*/  SHF.R.S32.HI R8, RZ, 0x1f, R35 ;  /* 0x0000001fff087819 */ /* 0x000fc40000011423 */
[----:B------:R-:W-:Y:S01]  /*102f0*/  LOP3.LUT R106, R106, R107, RZ, 0x3c, !PT ;  /* 0x0000006b6a6a7212 */ /* 0x000fe200078e3cff */
[----:B------:R-:W-:Y:S01]  /*10300*/  IMAD.X R107, RZ, RZ, R157, P1 ;  /* 0x000000ffff6b7224 */ /* 0x000fe200008e069d */
[----:B------:R-:W-:Y:S02]  /*10310*/  IADD3 R121, P1, R156, 0xd000, RZ ;  /* 0x0000d0009c797810 */ /* 0x000fe40007f3e0ff */
[----:B------:R-:W-:Y:S02]  /*10320*/  F2FP.F16.F32.PACK_AB R24, R89, R185 ;  /* 0x000000b95918723e */ /* 0x000fe400000000ff */
[----:B-1----:R-:W-:Y:S01]  /*10330*/  IADD3 R12, P0, R33, UR6, RZ ;  /* 0x00000006210c7c10 */ /* 0x002fe2000ff1e0ff */
[----:B------:R-:W-:Y:S01]  /*10340*/  VIADD R14, R226, UR14 ;  /* 0x0000000ee20e7c36 */ /* 0x000fe20008000000 */
[----:B------:R-:W-:Y:S02]  /*10350*/  F2FP.F16.F32.PACK_AB R25, R91, R90 ;  /* 0x0000005a5b19723e */ /* 0x000fe400000000ff */
[----:B------:R-:W-:Y:S01]  /*10360*/  IADD3.X R13, R9, UR7, R10, P0, !PT ;  /* 0x00000007090d7c10 */ /* 0x000fe200087fe40a */
[----:B------:R-:W-:Y:S01]  /*10370*/  ULDC.64 UR6, c[0x0][0xb88] ;  /* 0x0002e20000067ab9 */ /* 0x000fe20000000a00 */
[----:B------:R-:W-:Y:S01]  /*10380*/  F2FP.F16.F32.PACK_AB R26, R93, R186 ;  /* 0x000000ba5d1a723e */ /* 0x000fe200000000ff */
[----:B------:R-:W-:Y:S01]  /*10390*/  IMAD R8, R8, UR6, RZ ;  /* 0x0000000608087c24 */ /* 0x000fe2000f8e02ff */
[----:B------:R-:W-:Y:S01]  /*103a0*/  F2FP.F16.F32.PACK_AB R27, R95, R94 ;  /* 0x0000005e5f1b723e */ /* 0x000fe200000000ff */
[----:B------:R-:W-:Y:S01]  /*103b0*/  IMAD.WIDE.U32 R12, R35, UR6, R12 ;  /* 0x00000006230c7c25 */ /* 0x000fe2000f8e000c */
[----:B------:R-:W-:-:S02]  /*103c0*/  F2FP.F16.F32.PACK_AB R4, R97, R187 ;  /* 0x000000bb6104723e */ /* 0x000fc400000000ff */
[----:B------:R-:W-:Y:S01]  /*103d0*/  F2FP.F16.F32.PACK_AB R5, R99, R98 ;  /* 0x000000626305723e */ /* 0x000fe200000000ff */
[----:B------:R-:W-:Y:S01]  /*103e0*/  IMAD R35, R35, UR7, R8 ;  /* 0x0000000723237c24 */ /* 0x000fe2000f8e0208 */
[----:B------:R-:W-:Y:S01]  /*103f0*/  F2FP.F16.F32.PACK_AB R6, R164, R188 ;  /* 0x000000bca406723e */ /* 0x000fe200000000ff */
[----:B------:R-:W-:Y:S01]  /*10400*/  STSM.16.M88.4 [R154], R24 ;  /* 0x000000189a007844 */ /* 0x000fe20000000200 */
[----:B------:R-:W-:Y:S01]  /*10410*/  F2FP.F16.F32.PACK_AB R7, R16, R3 ;  /* 0x000000031007723e */ /* 0x000fe200000000ff */
[----:B------:R-:W-:Y:S01]  /*10420*/  ULDC.64 UR6, c[0x0][0xb50] ;  /* 0x0002d40000067ab9 */ /* 0x000fe20000000a00 */
[----:B------:R-:W-:Y:S01]  /*10430*/  LOP3.LUT R120, R121, 0x380, RZ, 0xc0, !PT ;  /* 0x0000038079787812 */ /* 0x000fe200078ec0ff */
[----:B------:R-:W-:Y:S01]  /*10440*/  IMAD R3, R158, UR5, RZ ;  /* 0x000000059e037c24 */ /* 0x000fe2000f8e02ff */
[----:B------:R-:W-:Y:S01]  /*10450*/  LEA R16, P3, R12, UR6, 0x2 ;  /* 0x000000060c107c11 */ /* 0x000fe2000f8610ff */
[----:B------:R0:W-:Y:S01]  /*10460*/  STSM.16.M88.4 [R146], R4 ;  /* 0x0000000492007844 */ /* 0x0001e20000000200 */
[----:B------:R-:W-:-:S02]  /*10470*/  SHF.R.U64 R120, R120, 0x3, RZ ;  /* 0x0000000378787819 */ /* 0x000fc400000012ff */
[----:B------:R-:W-:Y:S02]  /*10480*/  LOP3.LUT P0, RZ, R224, 0x3, RZ, 0xc0, !PT ;  /* 0x00000003e0ff7812 */ /* 0x000fe4000780c0ff */
[----:B------:R-:W-:Y:S02]  /*10490*/  F2FP.F16.F32.PACK_AB R8, R166, R189 ;  /* 0x000000bda608723e */ /* 0x000fe400000000ff */
[----:B------:R-:W-:Y:S02]  /*104a0*/  F2FP.F16.F32.PACK_AB R9, R36, R32 ;  /* 0x000000202409723e */ /* 0x000fe400000000ff */
[----:B------:R-:W-:Y:S02]  /*104b0*/  F2FP.F16.F32.PACK_AB R10, R167, R190 ;  /* 0x000000bea70a723e */ /* 0x000fe400000000ff */
[----:B------:R-:W-:Y:S02]  /*104c0*/  F2FP.F16.F32.PACK_AB R11, R44, R40 ;  /* 0x000000282c0b723e */ /* 0x000fe400000000ff */
[----:B------:R-:W-:Y:S01]  /*104d0*/  LOP3.LUT R120, R120, R121, RZ, 0x3c, !PT ;  /* 0x0000007978787212 */ /* 0x000fe200078e3cff */
[----:B------:R-:W-:Y:S01]  /*104e0*/  IMAD.X R121, RZ, RZ, R157, P1 ;  /* 0x000000ffff797224 */ /* 0x000fe200008e069d */
[C---:B------:R-:W-:Y:S01]  /*104f0*/  ISETP.GE.OR P1, PT, R14.reuse, R3, P0 ;  /* 0x000000030e00720c */ /* 0x040fe20000726670 */
[----:B0-----:R-:W-:Y:S01]  /*10500*/  IMAD.IADD R5, R13, 0x1, R35 ;  /* 0x000000010d057824 */ /* 0x001fe200078e0223 */
[----:B------:R-:W-:Y:S01]  /*10510*/  IADD3 R4, R14, 0x8, RZ ;  /* 0x000000080e047810 */ /* 0x000fe20007ffe0ff */
[----:B------:R0:W-:Y:S01]  /*10520*/  STSM.16.M88.4 [R130], R8 ;  /* 0x0000000882007844 */ /* 0x0001e20000000200 */
[----:B------:R-:W-:-:S02]  /*10530*/  MOV R150, R150 ;  /* 0x0000009600967202 */ /* 0x000fc40000000f00 */
[----:B------:R-:W-:Y:S02]  /*10540*/  LEA.HI.X R27, R12, UR7, R5, 0x2, P3 ;  /* 0x000000070c1b7c11 */ /* 0x000fe400098f1405 */
[----:B------:R-:W-:Y:S02]  /*10550*/  ISETP.GE.OR P0, PT, R4, R3, P0 ;  /* 0x000000030400720c */ /* 0x000fe40000706670 */
[----:B------:R-:W-:Y:S01]  /*10560*/  F2FP.F16.F32.PACK_AB R4, R168, R191 ;  /* 0x000000bfa804723e */ /* 0x000fe200000000ff */
[----:B------:R-:W-:Y:S01]  /*10570*/  SHFL.IDX PT, R49, R27, RZ, 0x1c1f ;  /* 0x001c1fff1b317589 */ /* 0x000fe200000e0000 */
[----:B------:R-:W-:Y:S02]  /*10580*/  F2FP.F16.F32.PACK_AB R5, R52, R48 ;  /* 0x000000303405723e */ /* 0x000fe400000000ff */
[----:B------:R-:W-:Y:S01]  /*10590*/  F2FP.F16.F32.PACK_AB R6, R169, R192 ;  /* 0x000000c0a906723e */ /* 0x000fe200000000ff */
[----:B------:R1:W-:Y:S01]  /*105a0*/  SHFL.IDX PT, R53, R27, 0x1, 0x1c1f ;  /* 0x003c1f001b357f89 */ /* 0x0003e200000e0000 */
[----:B------:R-:W-:-:S02]  /*105b0*/  F2FP.F16.F32.PACK_AB R7, R60, R56 ;  /* 0x000000383c07723e */ /* 0x000fc400000000ff */
[----:B------:R-:W-:Y:S01]  /*105c0*/  F2FP.F16.F32.PACK_AB R12, R129, R195 ;  /* 0x000000c3810c723e */ /* 0x000fe200000000ff */
[----:B------:R-:W2:Y:S01]  /*105d0*/  SHFL.IDX PT, R48, R16, RZ, 0x1c1f ;  /* 0x001c1fff10307589 */ /* 0x000ea200000e0000 */
[----:B0-----:R-:W-:Y:S02]  /*105e0*/  F2FP.F16.F32.PACK_AB R8, R170, R193 ;  /* 0x000000c1aa08723e */ /* 0x001fe400000000ff */
[----:B------:R-:W-:Y:S01]  /*105f0*/  F2FP.F16.F32.PACK_AB R9, R68, R64 ;  /* 0x000000404409723e */ /* 0x000fe200000000ff */
[----:B------:R-:W-:Y:S01]  /*10600*/  STSM.16.M88.4 [R150], R4 ;  /* 0x0000000496007844 */ /* 0x000fe20000000200 */
[----:B------:R-:W-:Y:S02]  /*10610*/  F2FP.F16.F32.PACK_AB R10, R125, R194 ;  /* 0x000000c27d0a723e */ /* 0x000fe400000000ff */
[----:B------:R-:W-:Y:S01]  /*10620*/  F2FP.F16.F32.PACK_AB R11, R76, R72 ;  /* 0x000000484c0b723e */ /* 0x000fe200000000ff */
[----:B------:R-:W0:Y:S01]  /*10630*/  SHFL.IDX PT, R52, R16, 0x1, 0x1c1f ;  /* 0x003c1f0010347f89 */ /* 0x000e2200000e0000 */
[----:B------:R-:W-:-:S02]  /*10640*/  F2FP.F16.F32.PACK_AB R13, R84, R80 ;  /* 0x00000050540d723e */ /* 0x000fc400000000ff */
[----:B------:R-:W-:Y:S01]  /*10650*/  F2FP.F16.F32.PACK_AB R14, R133, R132 ;  /* 0x00000084850e723e */ /* 0x000fe200000000ff */
[----:B------:R-:W-:Y:S01]  /*10660*/  STSM.16.M88.4 [R142], R8 ;  /* 0x000000088e007844 */ /* 0x000fe20000000200 */
[----:B------:R-:W-:Y:S02]  /*10670*/  F2FP.F16.F32.PACK_AB R15, R92, R88 ;  /* 0x000000585c0f723e */ /* 0x000fe400000000ff */
[----:B------:R-:W-:Y:S02]  /*10680*/  F2FP.F16.F32.PACK_AB R24, R137, R136 ;  /* 0x000000888918723e */ /* 0x000fe400000000ff */
[----:B------:R-:W-:Y:S01]  /*10690*/  F2FP.F16.F32.PACK_AB R25, R124, R96 ;  /* 0x000000607c19723e */ /* 0x000fe200000000ff */
[----:B------:R-:W-:Y:S01]  /*106a0*/  STSM.16.M88.4 [R138], R12 ;  /* 0x0000000c8a007844 */ /* 0x000fe20000000200 */
[----:B------:R-:W-:Y:S02]  /*106b0*/  F2FP.F16.F32.PACK_AB R26, R141, R140 ;  /* 0x0000008c8d1a723e */ /* 0x000fe400000000ff */
[----:B-1----:R-:W-:-:S02]  /*106c0*/  F2FP.F16.F32.PACK_AB R27, R160, R128 ;  /* 0x00000080a01b723e */ /* 0x002fc400000000ff */
[----:B------:R-:W-:Y:S02]  /*106d0*/  F2FP.F16.F32.PACK_AB R160, R145, R144 ;  /* 0x0000009091a0723e */ /* 0x000fe400000000ff */
[C---:B------:R-:W-:Y:S01]  /*106e0*/  IADD3 R100, P4, R156.reuse, 0x2000, RZ ;  /* 0x000020009c647810 */ /* 0x040fe20007f9e0ff */
[----:B------:R-:W-:Y:S01]  /*106f0*/  STSM.16.M88.4 [R134], R24 ;  /* 0x0000001886007844 */ /* 0x000fe20000000200 */
[----:B------:R-:W-:Y:S02]  /*10700*/  IADD3 R101, P5, R156, 0x3000, RZ ;  /* 0x000030009c657810 */ /* 0x000fe40007fbe0ff */
[----:B------:R-:W-:Y:S01]  /*10710*/  LOP3.LUT R21, R100, 0x380, RZ, 0xc0, !PT ;  /* 0x0000038064157812 */ /* 0x000fe200078ec0ff */
[----:B------:R1:W-:Y:S01]  /*10720*/  STSM.16.M88.4 [R23], R160 ;  /* 0x000000a017007844 */ /* 0x0003e20000000200 */
[----:B------:R-:W-:Y:S02]  /*10730*/  IADD3 R103, P6, R156, 0x4000, RZ ;  /* 0x000040009c677810 */ /* 0x000fe40007fde0ff */
[----:B------:R-:W-:Y:S01]  /*10740*/  SHF.R.U64 R21, R21, 0x3, RZ ;  /* 0x0000000315157819 */ /* 0x000fe200000012ff */
[----:B------:R-:W-:Y:S01]  /*10750*/  BAR.SYNC.DEFER_BLOCKING 0x1, 0x100 ;  /* 0x0044000000007b1d */ /* 0x000fe20000010000 */
[----:B------:R-:W-:-:S02]  /*10760*/  LOP3.LUT R102, R103, 0x380, RZ, 0xc0, !PT ;  /* 0x0000038067667812 */ /* 0x000fc400078ec0ff */
[----:B------:R-:W-:Y:S01]  /*10770*/  LOP3.LUT R20, R21, R100, RZ, 0x3c, !PT ;  /* 0x0000006415147212 */ /* 0x000fe200078e3cff */
[----:B------:R-:W-:Y:S01]  /*10780*/  UIMAD UR5, UR10, UR8, URZ ;  /* 0x000000080a0572a4 */ /* 0x000fe2000f8e023f */
[----:B------:R-:W-:Y:S01]  /*10790*/  LOP3.LUT R100, R101, 0x380, RZ, 0xc0, !PT ;  /* 0x0000038065647812 */ /* 0x000fe200078ec0ff */
[--C-:B------:R-:W-:Y:S01]  /*107a0*/  IMAD.X R21, RZ, RZ, R157.reuse, P4 ;  /* 0x000000ffff157224 */ /* 0x100fe200020e069d */
[----:B------:R-:W-:Y:S02]  /*107b0*/  SHF.R.U64 R102, R102, 0x3, RZ ;  /* 0x0000000366667819 */ /* 0x000fe400000012ff */
[----:B------:R-:W-:Y:S02]  /*107c0*/  SHF.R.U64 R100, R100, 0x3, RZ ;  /* 0x0000000364647819 */ /* 0x000fe400000012ff */
[----:B------:R-:W-:Y:S01]  /*107d0*/  LOP3.LUT R29, R156, 0x380, RZ, 0xc0, !PT ;  /* 0x000003809c1d7812 */ /* 0x000fe200078ec0ff */
[----:B-1----:R-:W1:Y:S01]  /*107e0*/  @P2 LDC R23, c[0x0][0xbf0] ;  /* 0x0002fc00ff172b82 */ /* 0x002e620000000800 */
[----:B------:R-:W-:Y:S01]  /*107f0*/  LOP3.LUT R100, R100, R101, RZ, 0x3c, !PT ;  /* 0x0000006564647212 */ /* 0x000fe200078e3cff */
[----:B------:R-:W-:Y:S01]  /*10800*/  IMAD.X R101, RZ, RZ, R157, P5 ;  /* 0x000000ffff657224 */ /* 0x000fe200028e069d */
[----:B------:R-:W-:Y:S01]  /*10810*/  LOP3.LUT R102, R102, R103, RZ, 0x3c, !PT ;  /* 0x0000006766667212 */ /* 0x000fe200078e3cff */
[----:B--2---:R2:W-:Y:S01]  /*10820*/  @!P1 ST.E desc[UR38][R48.64], R0 ;  /* 0x0000000030009985 */ /* 0x0045e2000c101926 */
[----:B------:R-:W-:Y:S01]  /*10830*/  IADD3.X R103, RZ, R157, RZ, P6, !PT ;  /* 0x0000009dff677210 */ /* 0x000fe200037fe4ff */
[----:B------:R-:W-:Y:S01]  /*10840*/  UIMAD.WIDE.U32 UR6, UR11, UR8, URZ ;  /* 0x000000080b0672a5 */ /* 0x000fe2000f8e003f */
[C---:B------:R-:W-:Y:S01]  /*10850*/  IADD3 R113, P4, R156.reuse, 0x9000, RZ ;  /* 0x000090009c717810 */ /* 0x040fe20007f9e0ff */
[----:B0-----:R0:W-:Y:S01]  /*10860*/  @!P0 ST.E desc[UR38][R52.64], R2 ;  /* 0x0000000234008985 */ /* 0x0011e2000c101926 */
[----:B------:R-:W-:Y:S01]  /*10870*/  UIMAD UR5, UR11, UR9, UR5 ;  /* 0x000000090b0572a4 */ /* 0x000fe2000f8e0205 */
[----:B------:R-:W-:-:S02]  /*10880*/  IADD3 R115, P5, R156, 0xa000, RZ ;  /* 0x0000a0009c737810 */ /* 0x000fc40007fbe0ff */
[----:B------:R3:W5:Y:S01]  /*10890*/  LD.E.128 R36, desc[UR38][R18.64] ;  /* 0x0000002612247980 */ /* 0x000762000c101d00 */
[----:B------:R-:W-:Y:S01]  /*108a0*/  IADD3 R117, P6, R156, 0xb000, RZ ;  /* 0x0000b0009c757810 */ /* 0x000fe20007fde0ff */
[----:B------:R-:W-:Y:S01]  /*108b0*/  ULDC.64 UR10, c[0x0][0xaf0] ;  /* 0x0002bc00000a7ab9 */ /* 0x000fe20000000a00 */
[----:B------:R-:W-:Y:S01]  /*108c0*/  SHF.R.U64 R29, R29, 0x3, RZ ;  /* 0x000000031d1d7819 */ /* 0x000fe200000012ff */
[----:B--2---:R-:W-:Y:S01]  /*108d0*/  IMAD R0, R219, 0x20, R222 ;  /* 0x00000020db007824 */ /* 0x004fe200078e02de */
[----:B------:R-:W-:Y:S01]  /*108e0*/  UIADD3 UR7, UR7, UR5, URZ ;  /* 0x0000000507077290 */ /* 0x000fe2000fffe03f */
[----:B------:R-:W-:Y:S01]  /*108f0*/  LOP3.LUT R112, R113, 0x380, RZ, 0xc0, !PT ;  /* 0x0000038071707812 */ /* 0x000fe200078ec0ff */
[----:B------:R2:W5:Y:S01]  /*10900*/  LD.E.128 R40, desc[UR38][R20.64] ;  /* 0x0000002614287980 */ /* 0x000562000c101d00 */
[----:B------:R-:W-:Y:S01]  /*10910*/  LOP3.LUT R114, R115, 0x380, RZ, 0xc0, !PT ;  /* 0x0000038073727812 */ /* 0x000fe200078ec0ff */
[----:B---3--:R-:W3:Y:S01]  /*10920*/  @P2 LDC R19, c[0x0][0xbec] ;  /* 0x0002fb00ff132b82 */ /* 0x008ee20000000800 */
[----:B0-----:R-:W-:Y:S01]  /*10930*/  VIADD R2, R0, UR14 ;  /* 0x0000000e00027c36 */ /* 0x001fe20008000000 */
[----:B------:R-:W-:Y:S01]  /*10940*/  UIMAD UR8, UR12, UR10, URZ ;  /* 0x0000000a0c0872a4 */ /* 0x000fe2000f8e023f */
[----:B------:R-:W-:Y:S01]  /*10950*/  LOP3.LUT R116, R117, 0x380, RZ, 0xc0, !PT ;  /* 0x0000038075747812 */ /* 0x000fe200078ec0ff */
[----:B------:R-:W-:Y:S01]  /*10960*/  UIMAD.WIDE.U32 UR6, UR15, UR10, UR6 ;  /* 0x0000000a0f0672a5 */ /* 0x000fe2000f8e0006 */
[----:B------:R-:W-:Y:S01]  /*10970*/  SHF.R.U64 R112, R112, 0x3, RZ ;  /* 0x0000000370707819 */ /* 0x000fe200000012ff */
[----:B------:R0:W5:Y:S01]  /*10980*/  LD.E.128 R4, desc[UR38][R100.64] ;  /* 0x0000002664047980 */ /* 0x000162000c101d00 */
[----:B--2---:R-:W-:Y:S01]  /*10990*/  IMAD.MOV.U32 R21, RZ, RZ, R2 ;  /* 0x000000ffff157224 */ /* 0x004fe200078e0002 */
[----:B------:R-:W-:Y:S01]  /*109a0*/  UIMAD UR5, UR15, UR11, UR8 ;  /* 0x0000000b0f0572a4 */ /* 0x000fe2000f8e0208 */
[----:B------:R-:W-:Y:S01]  /*109b0*/  SHF.R.U64 R114, R114, 0x3, RZ ;  /* 0x0000000372727819 */ /* 0x000fe200000012ff */
[----:B------:R0:W5:Y:S01]  /*109c0*/  LD.E.128 R8, desc[UR38][R102.64] ;  /* 0x0000002666087980 */ /* 0x000162000c101d00 */
[----:B------:R-:W-:Y:S01]  /*109d0*/  SHF.R.U64 R116, R116, 0x3, RZ ;  /* 0x0000000374747819 */ /* 0x000fe200000012ff */
[----:B------:R-:W-:Y:S01]  /*109e0*/  UIADD3 UR5, UR7, UR5, URZ ;  /* 0x0000000507057290 */ /* 0x000fe2000fffe03f */
[----:B------:R-:W-:Y:S01]  /*109f0*/  LOP3.LUT R28, R29, R156, RZ, 0x3c, !PT ;  /* 0x0000009c1d1c7212 */ /* 0x000fe200078e3cff */
[----:B------:R-:W-:Y:S01]  /*10a00*/  ULDC.64 UR8, c[0x0][0xae0] ;  /* 0x0002b80000087ab9 */ /* 0x000fe20000000a00 */
[----:B------:R-:W-:Y:S01]  /*10a10*/  LOP3.LUT R112, R112, R113, RZ, 0x3c, !PT ;  /* 0x0000007170707212 */ /* 0x000fe200078e3cff */
[--C-:B------:R-:W-:Y:S01]  /*10a20*/  IMAD.X R113, RZ, RZ, R157.reuse, P4 ;  /* 0x000000ffff717224 */ /* 0x100fe200020e069d */
[----:B------:R-:W-:Y:S01]  /*10a30*/  LOP3.LUT R114, R114, R115, RZ, 0x3c, !PT ;  /* 0x0000007372727212 */ /* 0x000fe200078e3cff */
[----:B------:R0:W5:Y:S01]  /*10a40*/  LD.E.128 R12, desc[UR38][R104.64] ;  /* 0x00000026680c7980 */ /* 0x000162000c101d00 */
[----:B------:R-:W-:Y:S01]  /*10a50*/  LOP3.LUT R116, R116, R117, RZ, 0x3c, !PT ;  /* 0x0000007574747212 */ /* 0x000fe200078e3cff */
[----:B------:R-:W-:Y:S01]  /*10a60*/  IMAD.X R117, RZ, RZ, R157, P6 ;  /* 0x000000ffff757224 */ /* 0x000fe200030e069d */
[-C--:B------:R-:W-:Y:S01]  /*10a70*/  MOV R29, R157.reuse ;  /* 0x0000009d001d7202 */ /* 0x080fe20000000f00 */
[----:B------:R0:W5:Y:S01]  /*10a80*/  LD.E.128 R24, desc[UR38][R106.64] ;  /* 0x000000266a187980 */ /* 0x000162000c101d00 */
[----:B------:R-:W-:Y:S01]  /*10a90*/  IADD3.X R115, RZ, R157, RZ, P5, !PT ;  /* 0x0000009dff737210 */ /* 0x000fe20002ffe4ff */
[----:B---3--:R-:W-:Y:S01]  /*10aa0*/  @P2 IMAD.HI.U32 R0, R2, R19, RZ ;  /* 0x0000001302002227 */ /* 0x008fe200078e00ff */
[----:B------:R-:W-:Y:S01]  /*10ab0*/  MOV R18, UR6 ;  /* 0x0000000600127c02 */ /* 0x000fe20008000f00 */
[----:B------:R0:W5:Y:S03]  /*10ac0*/  LD.E.128 R32, desc[UR38][R28.64] ;  /* 0x000000261c207980 */ /* 0x000166000c101d00 */
[----:B-1----:R-:W-:Y:S01]  /*10ad0*/  @P2 SHF.R.U32.HI R21, RZ, R23, R0 ;  /* 0x00000017ff152219 */ /* 0x002fe20000011600 */
[----:B------:R0:W5:Y:S03]  /*10ae0*/  LD.E.128 R44, desc[UR38][R108.64] ;  /* 0x000000266c2c7980 */ /* 0x000166000c101d00 */
[--C-:B------:R-:W-:Y:S01]  /*10af0*/  SHF.R.S32.HI R0, RZ, 0x1f, R21.reuse ;  /* 0x0000001fff007819 */ /* 0x100fe20000011415 */
[----:B------:R-:W-:Y:S01]  /*10b00*/  IMAD.MOV R23, RZ, RZ, -R21 ;  /* 0x000000ffff177224 */ /* 0x000fe200078e0a15 */
[----:B------:R0:W5:Y:S01]  /*10b10*/  LD.E.128 R64, desc[UR38][R110.64] ;  /* 0x000000266e407980 */ /* 0x000162000c101d00 */
[----:B------:R-:W-:Y:S01]  /*10b20*/  IMAD.U32 R19, RZ, RZ, UR7 ;  /* 0x00000007ff137e24 */ /* 0x000fe2000f8e00ff */
[----:B------:R-:W-:Y:S01]  /*10b30*/  ULDC.64 UR6, c[0x0][0xad8] ;  /* 0x0002b60000067ab9 */ /* 0x000fe20000000a00 */
[----:B------:R-:W-:Y:S01]  /*10b40*/  IMAD R0, R0, UR8, RZ ;  /* 0x0000000800007c24 */ /* 0x000fe2000f8e02ff */
[----:B------:R0:W5:Y:S01]  /*10b50*/  LD.E.128 R48, desc[UR38][R112.64] ;  /* 0x0000002670307980 */ /* 0x000162000c101d00 */
[----:B------:R-:W-:-:S02]  /*10b60*/  IMAD R23, R158, R23, R2 ;  /* 0x000000179e177224 */ /* 0x000fc400078e0202 */
[----:B------:R-:W-:Y:S01]  /*10b70*/  IMAD.U32 R19, RZ, RZ, UR5 ;  /* 0x00000005ff137e24 */ /* 0x000fe2000f8e00ff */
[----:B------:R0:W5:Y:S01]  /*10b80*/  LD.E.128 R52, desc[UR38][R114.64] ;  /* 0x0000002672347980 */ /* 0x000162000c101d00 */
[C---:B------:R-:W-:Y:S01]  /*10b90*/  IMAD R77, R21.reuse, UR9, R0 ;  /* 0x00000009154d7c24 */ /* 0x040fe2000f8e0200 */
[----:B------:R-:W-:Y:S02]  /*10ba0*/  SHF.R.S32.HI R0, RZ, 0x1f, R23 ;  /* 0x0000001fff007819 */ /* 0x000fe40000011417 */
[----:B------:R0:W5:Y:S01]  /*10bb0*/  LD.E.128 R56, desc[UR38][R116.64] ;  /* 0x0000002674387980 */ /* 0x000162000c101d00 */
[----:B------:R-:W-:-:S03]  /*10bc0*/  IMAD.WIDE.U32 R18, R21, UR8, R18 ;  /* 0x0000000815127c25 */ /* 0x000fc6000f8e0012 */
[----:B------:R0:W5:Y:S04]  /*10bd0*/  LD.E.128 R72, desc[UR38][R118.64] ;  /* 0x0000002676487980 */ /* 0x000168000c101d00 */
[----:B------:R0:W5:Y:S04]  /*10be0*/  LD.E.128 R68, desc[UR38][R120.64] ;  /* 0x0000002678447980 */ /* 0x000168000c101d00 */
[----:B------:R0:W5:Y:S04]  /*10bf0*/  LD.E.128 R60, desc[UR38][R122.64] ;  /* 0x000000267a3c7980 */ /* 0x000168000c101d00 */
[----:B------:R-:W5:Y:S01]  /*10c00*/  LD.E.128 R28, desc[UR38][R30.64] ;  /* 0x000000261e1c7980 */ /* 0x000f62000c101d00 */
[----:B------:R-:W-:Y:S01]  /*10c10*/  @!PT LDS RZ, [RZ] ;  /* 0x00000000fffff984 */ /* 0x000fe20000000800 */
[----:B------:R-:W-:Y:S01]  /*10c20*/  @!PT LDS RZ, [RZ] ;  /* 0x00000000fffff984 */ /* 0x000fe20000000800 */
[----:B------:R-:W-:Y:S01]  /*10c30*/  @!PT LDS RZ, [RZ] ;  /* 0x00000000fffff984 */ /* 0x000fe20000000800 */
[----:B------:R-:W-:Y:S01]  /*10c40*/  @!PT LDS RZ, [RZ] ;  /* 0x00000000fffff984 */ /* 0x000fe20000000800 */
[----:B------:R1:W-:Y:S06]  /*10c50*/  MEMBAR.ALL.CTA ;  /* 0x0000000000007992 */ /* 0x0003ec0000008000 */
[----:B-1----:R-:W1:Y:S01]  /*10c60*/  FENCE.VIEW.ASYNC.S ;  /* 0x00000000000073c6 */ /* 0x002e620000000000 */
[----:B------:R-:W-:-:S02]  /*10c70*/  IMAD.IADD R19, R19, 0x1, R77 ;  /* 0x0000000113137824 */ /* 0x000fc400078e024d */
[----:B------:R-:W-:Y:S02]  /*10c80*/  IMAD R2, R0, UR6, RZ ;  /* 0x0000000600027c24 */ /* 0x000fe4000f8e02ff */
[----:B------:R-:W-:Y:S01]  /*10c90*/  VIADD R80, R222, UR14 ;  /* 0x0000000ede507c36 */ /* 0x000fe20008000000 */
[----:B------:R-:W-:Y:S01]  /*10ca0*/  UIADD3 UR5, UR13, 0x38820, URZ ;  /* 0x000388200d057890 */ /* 0x000fe2000fffe03f */
[C---:B------:R-:W-:Y:S02]  /*10cb0*/  IMAD R21, R23.reuse, UR7, R2 ;  /* 0x0000000717157c24 */ /* 0x040fe4000f8e0202 */
[----:B------:R-:W-:Y:S01]  /*10cc0*/  IMAD.WIDE.U32 R18, R23, UR6, R18 ;  /* 0x0000000617127c25 */ /* 0x000fe2000f8e0012 */
[----:B------:R-:W-:Y:S01]  /*10cd0*/  ISETP.GE.AND P2, PT, R80, R3, PT ;  /* 0x000000035000720c */ /* 0x000fe20003f46270 */
[----:B------:R-:W-:Y:S01]  /*10ce0*/  ULDC.64 UR6, c[0x0][0xa80] ;  /* 0x0002a00000067ab9 */ /* 0x000fe20000000a00 */
[----:B------:R-:W-:Y:S01]  /*10cf0*/  UPRMT UR5, URZ, 0x654, UR5 ;  /* 0x000006543f057896 */ /* 0x000fe20008000005 */
[----:B------:R-:W-:Y:S01]  /*10d00*/  IMAD.IADD R19, R19, 0x1, R21 ;  /* 0x0000000113137824 */ /* 0x000fe200078e0215 */
[----:B------:R-:W-:Y:S01]  /*10d10*/  LEA R2, P3, R18, UR6, 0x1 ;  /* 0x0000000612027c11 */ /* 0x000fe2000f8608ff */
[----:B------:R-:W-:-:S03]  /*10d20*/  VIADD R0, R80, 0x20 ;  /* 0x0000002050007836 */ /* 0x000fc60000000000 */
[----:B------:R-:W-:Y:S02]  /*10d30*/  LEA.HI.X R16, R18, UR7, R19, 0x1, P3 ;  /* 0x0000000712107c11 */ /* 0x000fe400098f0c13 */
[-C--:B------:R-:W-:Y:S01]  /*10d40*/  ISETP.GE.AND P1, PT, R0, R3.reuse, PT ;  /* 0x000000030000720c */ /* 0x080fe20003f26270 */
[----:B-1----:R0:W1:Y:S01]  /*10d50*/  SHFL.IDX PT, R79, R2, RZ, 0x181f ;  /* 0x00181fff024f7589 */ /* 0x00206200000e0000 */
[----:B------:R-:W-:Y:S01]  /*10d60*/  IADD3 R0, R80, 0x40, RZ ;  /* 0x0000004050007810 */ /* 0x000fe20007ffe0ff */
[----:B------:R-:W-:Y:S01]  /*10d70*/  BSSY B1, `(.L_x_2241) ;  /* 0x000001a000017945 */ /* 0x000fe20003800000 */
[----:B------:R-:W-:Y:S01]  /*10d80*/  SYNCS.ARRIVE.TRANS64.RED.A1T0 RZ, [UR5], RZ ;  /* 0x000000ffffff79a7 */ /* 0x000fe20008100405 */
[----:B------:R0:W2:Y:S01]  /*10d90*/  SHFL.IDX PT, R23, R16, RZ, 0x181f ;  /* 0x00181fff10177589 */ /* 0x0000a200000e0000 */
[----:B------:R-:W-:Y:S02]  /*10da0*/  ISETP.GE.AND P0, PT, R0, R3, PT ;  /* 0x000000030000720c */ /* 0x000fe40003f06270 */
[----:B------:R-:W-:-:S02]  /*10db0*/  SHF.R.S32.HI R196, RZ, 0x1f, R218 ;  /* 0x0000001fffc47819 */ /* 0x000fc400000114da */
[----:B------:R-:W-:Y:S02]  /*10dc0*/  SHF.R.S32.HI R197, RZ, 0x1f, R216 ;  /* 0x0000001fffc57819 */ /* 0x000fe400000114d8 */
[----:B------:R-:W-:Y:S02]  /*10dd0*/  SHF.R.S32.HI R198, RZ, 0x1f, R217 ;  /* 0x0000001fffc67819 */ /* 0x000fe400000114d9 */
[----:B------:R-:W-:Y:S01]  /*10de0*/  SHF.R.S32.HI R199, RZ, 0x1f, R22 ;  /* 0x0000001fffc77819 */ /* 0x000fe20000011416 */
[----:B0-----:R-:W-:Y:S06]  /*10df0*/  @P2 BRA `(.L_x_2242) ;  /* 0x0000000000442947 */ /* 0x001fec0003800000 */
        /* <DEDUP_REMOVED lines=17> */
.L_x_2242:
[----:B------:R-:W-:Y:S05]  /*10f10*/  BSYNC B1 ;  /* 0x0000000000017941 */ /* 0x000fea0003800000 */
.L_x_2241:
[----:B0-----:R0:W3:Y:S01]  /*10f20*/  SHFL.IDX PT, R21, R16, 0x1, 0x181f ;  /* 0x00381f0010157f89 */ /* 0x0010e200000e0000 */
[----:B------:R-:W-:Y:S03]  /*10f30*/  BSSY B1, `(.L_x_2243) ;  /* 0x0000014000017945 */ /* 0x000fe60003800000 */
[----:B------:R0:W4:Y:S01]  /*10f40*/  SHFL.IDX PT, R19, R2, 0x1, 0x181f ;  /* 0x00381f0002137f89 */ /* 0x00012200000e0000 */
[----:B------:R-:W-:Y:S05]  /*10f50*/  @P1 BRA `(.L_x_2244) ;  /* 0x0000000000441947 */ /* 0x000fea0003800000 */
[----:B------:R-:W-:Y:S02]  /*10f60*/  ULDC UR5, c[0x0][0xac8] ;  /* 0x0002b20000057ab9 */ /* 0x000fe40000000800 */
[----:B------:R-:W-:Y:S02]  /*10f70*/  ISETP.GE.AND P4, PT, R22, UR5, PT ;  /* 0x0000000516007c0c */ /* 0x000fe4000bf86270 */
[----:B------:R-:W-:Y:S02]  /*10f80*/  ISETP.GE.AND P3, PT, R217, UR5, PT ;  /* 0x00000005d9007c0c */ /* 0x000fe4000bf66270 */
[----:B------:R-:W-:Y:S02]  /*10f90*/  ISETP.GE.AND P2, PT, R216, UR5, PT ;  /* 0x00000005d8007c0c */ /* 0x000fe4000bf46270 */
[----:B------:R-:W-:-:S07]  /*10fa0*/  ISETP.GE.AND P1, PT, R218, UR5, PT ;  /* 0x00000005da007c0c */ /* 0x000fce000bf26270 */
[CC--:B----45:R-:W-:Y:S02]  /*10fb0*/  @!P4 LEA R8, P6, R22.reuse, R19.reuse, 0x1 ;  /* 0x000000131608c211 */ /* 0x0f0fe400078c08ff */
[C---:B------:R-:W-:Y:S02]  /*10fc0*/  @!P3 LEA R10, P5, R217.reuse, R19, 0x1 ;  /* 0x00000013d90ab211 */ /* 0x040fe400078a08ff */
        /* <DEDUP_REMOVED lines=10> */
.L_x_2244:
[----:B------:R-:W-:Y:S05]  /*11070*/  BSYNC B1 ;  /* 0x0000000000017941 */ /* 0x000fea0003800000 */
.L_x_2243:
[----:B---3-5:R3:W0:Y:S01]  /*11080*/  SHFL.IDX PT, R15, R16, 0x2, 0x181f ;  /* 0x00581f00100f7f89 */ /* 0x02862200000e0000 */
        /* <DEDUP_REMOVED lines=8> */
[-C--:B0-----:R-:W-:Y:S02]  /*11110*/  @!P3 LEA R8, P6, R22, R11.reuse, 0x1 ;  /* 0x0000000b1608b211 */ /* 0x081fe400078c08ff */
[CC--:B------:R-:W-:Y:S02]  /*11120*/  @!P2 LEA R10, P5, R217.reuse, R11.reuse, 0x1 ;  /* 0x0000000bd90aa211 */ /* 0x0c0fe400078a08ff */
[----:B------:R-:W-:Y:S02]  /*11130*/  @!P1 LEA R12, P4, R216, R11, 0x1 ;  /* 0x0000000bd80c9211 */ /* 0x000fe400078808ff */
[----:B------:R-:W-:Y:S02]  /*11140*/  @!P3 LEA.HI.X R9, R22, R15, R199, 0x1, P6 ;  /* 0x0000000f1609b211 */ /* 0x000fe400030f0cc7 */
        /* <DEDUP_REMOVED lines=8> */
.L_x_2246:
[----:B------:R-:W-:Y:S05]  /*111d0*/  BSYNC B1 ;  /* 0x0000000000017941 */ /* 0x000fea0003800000 */
.L_x_2245:
[----:B------:R-:W-:Y:S01]  /*111e0*/  VIADD R0, R80, 0x60 ;  /* 0x0000006050007836 */ /* 0x000fe20000000000 */
[----:B0-----:R0:W0:Y:S04]  /*111f0*/  SHFL.IDX PT, R13, R16, 0x3, 0x181f ;  /* 0x00781f00100d7f89 */ /* 0x00102800000e0000 */
[----:B------:R-:W-:Y:S01]  /*11200*/  ISETP.GE.AND P0, PT, R0, R3, PT ;  /* 0x000000030000720c */ /* 0x000fe20003f06270 */
[----:B------:R0:W0:-:S12]  /*11210*/  SHFL.IDX PT, R15, R2, 0x3, 0x181f ;  /* 0x00781f00020f7f89 */ /* 0x00001800000e0000 */
[----:B------:R-:W-:Y:S05]  /*11220*/  @P0 BRA `(.L_x_2247) ;  /* 0x0000000c00580947 */ /* 0x000fea0003800000 */
[----:B------:R-:W-:Y:S02]  /*11230*/  ULDC UR5, c[0x0][0xac8] ;  /* 0x0002b20000057ab9 */ /* 0x000fe40000000800 */
[----:B------:R-:W-:Y:S02]  /*11240*/  ISETP.GE.AND P3, PT, R22, UR5, PT ;  /* 0x0000000516007c0c */ /* 0x000fe4000bf66270 */
[----:B------:R-:W-:Y:S02]  /*11250*/  ISETP.GE.AND P4, PT, R217, UR5, PT ;  /* 0x00000005d9007c0c */ /* 0x000fe4000bf86270 */
[----:B------:R-:W-:-:S09]  /*11260*/  ISETP.GE.AND P5, PT, R216, UR5, PT ;  /* 0x00000005d8007c0c */ /* 0x000fd2000bfa6270 */
[-C--:B0--3--:R-:W-:Y:S02]  /*11270*/  @!P3 LEA R2, P0, R22, R15.reuse, 0x1 ;  /* 0x0000000f1602b211 */ /* 0x089fe400078008ff */
[CC--:B------:R-:W-:Y:S02]  /*11280*/  @!P4 LEA R8, P1, R217.reuse, R15.reuse, 0x1 ;  /* 0x0000000fd908c211 */ /* 0x0c0fe400078208ff */
[----:B------:R-:W-:Y:S02]  /*11290*/  @!P5 LEA R10, P2, R216, R15, 0x1 ;  /* 0x0000000fd80ad211 */ /* 0x000fe400078408ff */
[-C--:B------:R-:W-:Y:S02]  /*112a0*/  @!P3 LEA.HI.X R3, R22, R13.reuse, R199, 0x1, P0 ;  /* 0x0000000d1603b211 */ /* 0x080fe400000f0cc7 */
        /* <DEDUP_REMOVED lines=11> */
.L_x_2240:
[----:B------:R-:W0:Y:S01]  /*11360*/  LDC R8, c[0x0][0xbe8] ;  /* 0x0002fa00ff087b82 */ /* 0x000e220000000800 */
[----:B------:R-:W1:Y:S01]  /*11370*/  S2R R0, SR_TID.X ;  /* 0x0000000000007919 */ /* 0x000e620000002100 */
[----:B------:R-:W-:Y:S01]  /*11380*/  R2UR UR6, R220 ;  /* 0x00000000dc0672ca */ /* 0x000fe200000e0000 */
[----:B------:R-:W-:Y:S01]  /*11390*/  BSSY B1, `(.L_x_2248) ;  /* 0x0000036000017945 */ /* 0x000fe20003800000 */
[----:B------:R-:W-:Y:S01]  /*113a0*/  R2UR UR5, R221 ;  /* 0x00000000dd0572ca */ /* 0x000fe200000e0000 */
[----:B------:R-:W-:-:S10]  /*113b0*/  IMAD R6, R219, 0x20, R222 ;  /* 0x00000020db067824 */ /* 0x000fd400078e02de */
[----:B------:R-:W-:Y:S02]  /*113c0*/  USHF.R.S32.HI UR8, URZ, 0x1f, UR6 ;  /* 0x0000001f3f087899 */ /* 0x000fe40008011406 */
[----:B------:R-:W-:Y:S01]  /*113d0*/  USHF.R.S32.HI UR9, URZ, 0x1f, UR5 ;  /* 0x0000001f3f097899 */ /* 0x000fe20008011405 */
[----:B0-----:R-:W-:Y:S01]  /*113e0*/  ISETP.NE.AND P1, PT, R8, 0x1, PT ;  /* 0x000000010800780c */ /* 0x001fe20003f25270 */
[----:B-1----:R-:W-:-:S12]  /*113f0*/  VIADD R0, R0, 0xffffff80 ;  /* 0xffffff8000007836 */ /* 0x002fd80000000000 */
[----:B------:R-:W0:Y:S01]  /*11400*/  @P1 LDC R9, c[0x0][0xbec] ;  /* 0x0002fb00ff091b82 */ /* 0x000e220000000800 */
[----:B------:R-:W-:-:S07]  /*11410*/  ISETP.GE.AND P0, PT, R0, 0x80, PT ;  /* 0x000000800000780c */ /* 0x000fce0003f06270 */
[----:B------:R-:W1:Y:S06]  /*11420*/  @P1 LDC R11, c[0x0][0xbf0] ;  /* 0x0002fc00ff0b1b82 */ /* 0x000e6c0000000800 */
[----:B------:R-:W-:Y:S05]  /*11430*/  @P0 BRA `(.L_x_2249) ;  /* 0x0000000000ac0947 */ /* 0x000fea0003800000 */
[----:B------:R-:W2:Y:S01]  /*11440*/  S2R R0, SR_TID.X ;  /* 0x0000000000007919 */ /* 0x000ea20000002100 */
[----:B------:R-:W3:Y:S01]  /*11450*/  LDC R3, c[0x0][0xbe8] ;  /* 0x0002fa00ff037b82 */ /* 0x000ee20000000800 */
[----:B------:R-:W-:-:S13]  /*11460*/  R2UR UR5, R213 ;  /* 0x00000000d50572ca */ /* 0x000fda00000e0000 */
[----:B------:R-:W-:Y:S01]  /*11470*/  IMAD.U32 R4, RZ, RZ, UR5 ;  /* 0x00000005ff047e24 */ /* 0x000fe2000f8e00ff */
[----:B------:R-:W-:Y:S02]  /*11480*/  ULDC UR5, c[0x0][0xa88] ;  /* 0x0002a20000057ab9 */ /* 0x000fe40000000800 */
[----:B---3--:R-:W-:Y:S02]  /*11490*/  IMAD R5, R3, UR5, RZ ;  /* 0x0000000503057c24 */ /* 0x008fe4000f8e02ff */
[----:B--2---:R-:W-:-:S04]  /*114a0*/  IADD3 R4, R4, -0x80, R0 ;  /* 0xffffff8004047810 */ /* 0x004fc80007ffe000 */
[----:B------:R-:W-:-:S13]  /*114b0*/  ISETP.GE.AND P0, PT, R4, R5, PT ;  /* 0x000000050400720c */ /* 0x000fda0003f06270 */
[----:B------:R-:W-:Y:S05]  /*114c0*/  @P0 BRA `(.L_x_2249) ;  /* 0x0000000000880947 */ /* 0x000fea0003800000 */
[----:B------:R-:W-:Y:S01]  /*114d0*/  ISETP.NE.AND P0, PT, R3, 0x1, PT ;  /* 0x000000010300780c */ /* 0x000fe20003f05270 */
[----:B------:R-:W-:Y:S01]  /*114e0*/  ULDC.64 UR10, c[0x0][0xb90] ;  /* 0x0002e400000a7ab9 */ /* 0x000fe20000000a00 */
[----:B------:R-:W-:Y:S01]  /*114f0*/  R2UR UR13, R220 ;  /* 0x00000000dc0d72ca */ /* 0x000fe200000e0000 */
[----:B------:R-:W-:Y:S01]  /*11500*/  UIMAD UR5, UR8, UR10, URZ ;  /* 0x0000000a080572a4 */ /* 0x000fe2000f8e023f */
[----:B------:R-:W-:Y:S02]  /*11510*/  R2UR UR12, R221 ;  /* 0x00000000dd0c72ca */ /* 0x000fe400000e0000 */
[----:B------:R-:W-:-:S07]  /*11520*/  MOV R2, R4 ;  /* 0x0000000400027202 */ /* 0x000fce0000000f00 */
        /* <DEDUP_REMOVED lines=28> */
.L_x_2249:
[----:B------:R-:W-:Y:S05]  /*116f0*/  BSYNC B1 ;  /* 0x0000000000017941 */ /* 0x000fea0003800000 */
.L_x_2248:
[----:B------:R-:W-:Y:S01]  /*11700*/  R2UR UR12, R213 ;  /* 0x00000000d50c72ca */ /* 0x000fe200000e0000 */
[----:B------:R-:W-:Y:S01]  /*11710*/  ULDC.64 UR10, c[0x0][0xae8] ;  /* 0x0002ba00000a7ab9 */ /* 0x000fe20000000a00 */
[----:B------:R-:W-:Y:S01]  /*11720*/  R2UR UR14, R220 ;  /* 0x00000000dc0e72ca */ /* 0x000fe200000e0000 */
[----:B------:R-:W-:Y:S01]  /*11730*/  UIMAD UR5, UR8, UR10, URZ ;  /* 0x0000000a080572a4 */ /* 0x000fe2000f8e023f */
[----:B------:R-:W-:Y:S01]  /*11740*/  R2UR UR13, R221 ;  /* 0x00000000dd0d72ca */ /* 0x000fe200000e0000 */
[----:B------:R-:W-:Y:S01]  /*11750*/  BSSY B1, `(.L_x_2250) ;  /* 0x0000041000017945 */ /* 0x000fe20003800000 */
[----:B------:R-:W-:Y:S02]  /*11760*/  SHF.R.S32.HI R16, RZ, 0x1f, R218 ;  /* 0x0000001fff107819 */ /* 0x000fe400000114da */
[----:B------:R-:W-:Y:S02]  /*11770*/  SHF.R.S32.HI R18, RZ, 0x1f, R216 ;  /* 0x0000001fff127819 */ /* 0x000fe400000114d8 */
[----:B------:R-:W-:-:S02]  /*11780*/  SHF.R.S32.HI R19, RZ, 0x1f, R217 ;  /* 0x0000001fff137819 */ /* 0x000fc400000114d9 */
[----:B------:R-:W-:Y:S01]  /*11790*/  SHF.R.S32.HI R20, RZ, 0x1f, R22 ;  /* 0x0000001fff147819 */ /* 0x000fe20000011416 */
[----:B------:R-:W-:Y:S02]  /*117a0*/  VIADD R6, R6, UR12 ;  /* 0x0000000c06067c36 */ /* 0x000fe40008000000 */
[----:B------:R-:W-:Y:S02]  /*117b0*/  UIMAD.WIDE.U32 UR6, UR14, UR10, URZ ;  /* 0x0000000a0e0672a5 */ /* 0x000fe4000f8e003f */
[----:B------:R-:W-:Y:S01]  /*117c0*/  UIMAD UR5, UR14, UR11, UR5 ;  /* 0x0000000b0e0572a4 */ /* 0x000fe2000f8e0205 */
[----:B0-----:R-:W-:Y:S01]  /*117d0*/  @P1 IMAD.HI.U32 R0, R6, R9, RZ ;  /* 0x0000000906001227 */ /* 0x001fe200078e00ff */
[----:B--2---:R-:W-:Y:S01]  /*117e0*/  MOV R5, R6 ;  /* 0x0000000600057202 */ /* 0x004fe20000000f00 */
[----:B------:R-:W-:Y:S01]  /*117f0*/  ULDC.64 UR10, c[0x0][0xaf0] ;  /* 0x0002bc00000a7ab9 */ /* 0x000fe20000000a00 */
[----:B------:R-:W-:Y:S02]  /*11800*/  UIADD3 UR7, UR7, UR5, URZ ;  /* 0x0000000507077290 */ /* 0x000fe4000fffe03f */
[----:B------:R-:W-:Y:S01]  /*11810*/  UIMAD UR5, UR9, UR10, URZ ;  /* 0x0000000a090572a4 */ /* 0x000fe2000f8e023f */
[----:B-1----:R-:W-:Y:S01]  /*11820*/  @P1 SHF.R.U32.HI R5, RZ, R11, R0 ;  /* 0x0000000bff051219 */ /* 0x002fe20000011600 */
        /* <DEDUP_REMOVED lines=8> */
[----:B------:R-:W-:Y:S01]  /*118b0*/  IMAD R7, R8, R7, R6 ;  /* 0x0000000708077224 */ /* 0x000fe200078e0206 */
[----:B------:R-:W-:Y:S01]  /*118c0*/  IADD3 R6, R222, UR12, RZ ;  /* 0x0000000cde067c10 */ /* 0x000fe2000fffe0ff */
        /* <DEDUP_REMOVED lines=8> */
[----:B------:R-:W-:Y:S02]  /*11950*/  IMAD R4, R0, UR6, RZ ;  /* 0x0000000600047c24 */ /* 0x000fe4000f8e02ff */
[----:B------:R-:W-:Y:S02]  /*11960*/  IMAD R9, R8, UR5, RZ ;  /* 0x0000000508097c24 */ /* 0x000fe4000f8e02ff */
[C---:B------:R-:W-:Y:S02]  /*11970*/  IMAD R5, R7.reuse, UR7, R4 ;  /* 0x0000000707057c24 */ /* 0x040fe4000f8e0204 */
[----:B------:R-:W-:Y:S01]  /*11980*/  IMAD.WIDE.U32 R2, R7, UR6, R2 ;  /* 0x0000000607027c25 */ /* 0x000fe2000f8e0002 */
[----:B------:R-:W-:Y:S01]  /*11990*/  ISETP.GE.AND P2, PT, R6, R9, PT ;  /* 0x000000090600720c */ /* 0x000fe20003f46270 */
[----:B------:R-:W-:-:S02]  /*119a0*/  ULDC.64 UR6, c[0x0][0xa80] ;  /* 0x0002a00000067ab9 */ /* 0x000fc40000000a00 */
[----:B------:R-:W-:Y:S01]  /*119b0*/  IMAD.IADD R3, R3, 0x1, R5 ;  /* 0x0000000103037824 */ /* 0x000fe200078e0205 */
[----:B------:R-:W-:Y:S01]  /*119c0*/  LEA R4, P3, R2, UR6, 0x1 ;  /* 0x0000000602047c11 */ /* 0x000fe2000f8608ff */
[----:B------:R-:W-:-:S03]  /*119d0*/  VIADD R0, R6, 0x20 ;  /* 0x0000002006007836 */ /* 0x000fc60000000000 */
[----:B------:R-:W-:Y:S01]  /*119e0*/  LEA.HI.X R5, R2, UR7, R3, 0x1, P3 ;  /* 0x0000000702057c11 */ /* 0x000fe200098f0c03 */
[----:B------:R0:W1:Y:S01]  /*119f0*/  SHFL.IDX PT, R7, R4, RZ, 0x181f ;  /* 0x00181fff04077589 */ /* 0x00006200000e0000 */
[-C--:B------:R-:W-:Y:S01]  /*11a00*/  ISETP.GE.AND P1, PT, R0, R9.reuse, PT ;  /* 0x000000090000720c */ /* 0x080fe20003f26270 */
[----:B------:R-:W-:Y:S02]  /*11a10*/  VIADD R0, R6, 0x40 ;  /* 0x0000004006007836 */ /* 0x000fe40000000000 */
[----:B------:R0:W2:Y:S03]  /*11a20*/  SHFL.IDX PT, R3, R5, RZ, 0x181f ;  /* 0x00181fff05037589 */ /* 0x0000a600000e0000 */
[----:B------:R-:W-:Y:S01]  /*11a30*/  ISETP.GE.AND P0, PT, R0, R9, PT ;  /* 0x000000090000720c */ /* 0x000fe20003f06270 */
[----:B------:R-:W-:-:S12]  /*11a40*/  @P2 BRA `(.L_x_2251) ;  /* 0x0000000000442947 */ /* 0x000fd80003800000 */
        /* <DEDUP_REMOVED lines=17> */
.L_x_2251:
[----:B------:R-:W-:Y:S05]  /*11b60*/  BSYNC B1 ;  /* 0x0000000000017941 */ /* 0x000fea0003800000 */
.L_x_2250:
[----:B--23--:R2:W3:Y:S01]  /*11b70*/  SHFL.IDX PT, R3, R5, 0x1, 0x181f ;  /* 0x00381f0005037f89 */ /* 0x00c4e200000e0000 */
[----:B------:R-:W-:Y:S03]  /*11b80*/  BSSY B1, `(.L_x_2252) ;  /* 0x0000014000017945 */ /* 0x000fe60003800000 */
[----:B-1----:R2:W1:Y:S01]  /*11b90*/  SHFL.IDX PT, R7, R4, 0x1, 0x181f ;  /* 0x00381f0004077f89 */ /* 0x00246200000e0000 */
[----:B------:R-:W-:Y:S05]  /*11ba0*/  @P1 BRA `(.L_x_2253) ;  /* 0x0000000000441947 */ /* 0x000fea0003800000 */
[----:B------:R-:W-:Y:S02]  /*11bb0*/  ULDC UR5, c[0x0][0xac8] ;  /* 0x0002b20000057ab9 */ /* 0x000fe40000000800 */
[----:B------:R-:W-:Y:S02]  /*11bc0*/  ISETP.GE.AND P4, PT, R22, UR5, PT ;  /* 0x0000000516007c0c */ /* 0x000fe4000bf86270 */
[----:B------:R-:W-:Y:S02]  /*11bd0*/  ISETP.GE.AND P3, PT, R217, UR5, PT ;  /* 0x00000005d9007c0c */ /* 0x000fe4000bf66270 */
[----:B------:R-:W-:Y:S02]  /*11be0*/  ISETP.GE.AND P2, PT, R216, UR5, PT ;  /* 0x00000005d8007c0c */ /* 0x000fe4000bf46270 */
[----:B------:R-:W-:-:S07]  /*11bf0*/  ISETP.GE.AND P1, PT, R218, UR5, PT ;  /* 0x00000005da007c0c */ /* 0x000fce000bf26270 */
[CC--:B-1----:R-:W-:Y:S02]  /*11c00*/  @!P4 LEA R10, P6, R22.reuse, R7.reuse, 0x1 ;  /* 0x00000007160ac211 */ /* 0x0c2fe400078c08ff */
[C---:B------:R-:W-:Y:S02]  /*11c10*/  @!P3 LEA R12, P5, R217.reuse, R7, 0x1 ;  /* 0x00000007d90cb211 */ /* 0x040fe400078a08ff */
[----:B---3--:R-:W-:Y:S02]  /*11c20*/  @!P4 LEA.HI.X R11, R22, R3, R20, 0x1, P6 ;  /* 0x00000003160bc211 */ /* 0x008fe400030f0c14 */
        /* <DEDUP_REMOVED lines=9> */
.L_x_2253:
[----:B------:R-:W-:Y:S05]  /*11cc0*/  BSYNC B1 ;  /* 0x0000000000017941 */ /* 0x000fea0003800000 */
.L_x_2252:
[----:B---34-:R3:W4:Y:S01]  /*11cd0*/  SHFL.IDX PT, R3, R5, 0x2, 0x181f ;  /* 0x00581f0005037f89 */ /* 0x01872200000e0000 */
        /* <DEDUP_REMOVED lines=8> */
[-C--:B-1----:R-:W-:Y:S02]  /*11d60*/  @!P3 LEA R10, P6, R22, R7.reuse, 0x1 ;  /* 0x00000007160ab211 */ /* 0x082fe400078c08ff */
[CC--:B------:R-:W-:Y:S02]  /*11d70*/  @!P2 LEA R12, P5, R217.reuse, R7.reuse, 0x1 ;  /* 0x00000007d90ca211 */ /* 0x0c0fe400078a08ff */
[----:B------:R-:W-:Y:S02]  /*11d80*/  @!P1 LEA R14, P4, R216, R7, 0x1 ;  /* 0x00000007d80e9211 */ /* 0x000fe400078808ff */
[----:B----4-:R-:W-:Y:S02]  /*11d90*/  @!P3 LEA.HI.X R11, R22, R3, R20, 0x1, P6 ;  /* 0x00000003160bb211 */ /* 0x010fe400030f0c14 */
        /* <DEDUP_REMOVED lines=8> */
.L_x_2255:
[----:B------:R-:W-:Y:S05]  /*11e20*/  BSYNC B1 ;  /* 0x0000000000017941 */ /* 0x000fea0003800000 */
.L_x_2254:
[----:B------:R-:W-:Y:S01]  /*11e30*/  VIADD R0, R6, 0x60 ;  /* 0x0000006006007836 */ /* 0x000fe20000000000 */
[----:B0-23--:R-:W0:Y:S04]  /*11e40*/  SHFL.IDX PT, R5, R5, 0x3, 0x181f ;  /* 0x00781f0005057f89 */ /* 0x00de2800000e0000 */
[----:B------:R-:W-:Y:S01]  /*11e50*/  ISETP.GE.AND P0, PT, R0, R9, PT ;  /* 0x000000090000720c */ /* 0x000fe20003f06270 */
[----:B-1--4-:R1:W2:-:S12]  /*11e60*/  SHFL.IDX PT, R3, R4, 0x3, 0x181f ;  /* 0x00781f0004037f89 */ /* 0x01229800000e0000 */
[----:B-1----:R-:W-:Y:S05]  /*11e70*/  @P0 BRA `(.L_x_2247) ;  /* 0x0000000000440947 */ /* 0x002fea0003800000 */
[----:B------:R-:W-:Y:S02]  /*11e80*/  ULDC UR5, c[0x0][0xac8] ;  /* 0x0002b20000057ab9 */ /* 0x000fe40000000800 */
[----:B------:R-:W-:Y:S02]  /*11e90*/  ISETP.GE.AND P3, PT, R22, UR5, PT ;  /* 0x0000000516007c0c */ /* 0x000fe4000bf66270 */
[----:B------:R-:W-:Y:S02]  /*11ea0*/  ISETP.GE.AND P2, PT, R217, UR5, PT ;  /* 0x00000005d9007c0c */ /* 0x000fe4000bf46270 */
[----:B------:R-:W-:Y:S02]  /*11eb0*/  ISETP.GE.AND P1, PT, R216, UR5, PT ;  /* 0x00000005d8007c0c */ /* 0x000fe4000bf26270 */
[----:B------:R-:W-:-:S07]  /*11ec0*/  ISETP.GE.AND P0, PT, R218, UR5, PT ;  /* 0x00000005da007c0c */ /* 0x000fce000bf06270 */
[-C--:B--2---:R-:W-:Y:S02]  /*11ed0*/  @!P3 LEA R6, P6, R22, R3.reuse, 0x1 ;  /* 0x000000031606b211 */ /* 0x084fe400078c08ff */
[CC--:B------:R-:W-:Y:S02]  /*11ee0*/  @!P2 LEA R8, P5, R217.reuse, R3.reuse, 0x1 ;  /* 0x00000003d908a211 */ /* 0x0c0fe400078a08ff */
        /* <DEDUP_REMOVED lines=10> */
.L_x_2247:
[----:B------:R-:W-:Y:S05]  /*11f90*/  BSYNC B0 ;  /* 0x0000000000007941 */ /* 0x000fea0003800000 */
.L_x_2239:
[----:B------:R-:W-:Y:S02]  /*11fa0*/  ULDC UR5, c[0x0][0xc38] ;  /* 0x00030e0000057ab9 */ /* 0x000fe40000000800 */
[----:B------:R-:W-:-:S06]  /*11fb0*/  UISETP.GE.AND UP0, UPT, UR4, UR5, UPT ;  /* 0x000000050400728c */ /* 0x000fcc000bf06270 */
[----:B------:R-:W-:-:S13]  /*11fc0*/  PLOP3.LUT P0, PT, PT, PT, UP0, 0x80, 0x0 ;  /* 0x000000000000781c */ /* 0x000fda0003f0f008 */
[----:B------:R-:W-:Y:S05]  /*11fd0*/  @!P0 BRA `(.L_x_2256) ;  /* 0xfffffeec005c8947 */ /* 0x000fea000383ffff */
[----:B------:R-:W-:Y:S05]  /*11fe0*/  EXIT ;  /* 0x000000000000794d */ /* 0x000fea0003800000 */
.L_x_2198:
[----:B------:R-:W-:-:S08]  /*11ff0*/  NOP ;  /* 0x0000000000007918 */ /* 0x000fd00000000000 */
[----:B0-----:R-:W0:-:S00]  /*12000*/  USETMAXREG.DEALLOC.CTAPOOL 0x28 ;  /* 0x00000028000079c8 */ /* 0x001e0000080e0500 */
[----:B0-----:R-:W-:-:S06]  /*12010*/  LOP3.LUT R0, R0, 0x3, RZ, 0xc0, !PT ;  /* 0x0000000300007812 */ /* 0x001fcc00078ec0ff */
[----:B------:R-:W0:Y:S01]  /*12020*/  S2UR UR10, SR_CTAID.X ;  /* 0x00000000000a79c3 */ /* 0x000e220000002500 */
[----:B------:R-:W-:Y:S01]  /*12030*/  LOP3.LUT R16, R16, 0xffff7fff, RZ, 0xc0, !PT ;  /* 0xffff7fff10107812 */ /* 0x000fe200078ec0ff */
[----:B------:R-:W-:Y:S01]  /*12040*/  STL [R1], RZ ;  /* 0x000000ff01007387 */ /* 0x000fe20000100800 */
[----:B------:R-:W-:Y:S01]  /*12050*/  IMAD.MOV.U32 R23, RZ, RZ, RZ ;  /* 0x000000ffff177224 */ /* 0x000fe200078e00ff */
[----:B------:R-:W-:Y:S02]  /*12060*/  MOV R26, 0x1 ;  /* 0x00000001001a7802 */ /* 0x000fe40000000f00 */
        /* <DEDUP_REMOVED lines=8> */
[----:B------:R-:W-:Y:S01]  /*120f0*/  ULDC UR9, c[0x0][0x2b8] ;  /* 0x0000ae0000097ab9 */ /* 0x000fe20000000800 */
[----:B------:R-:W-:Y:S01]  /*12100*/  LOP3.LUT R16, R16, 0xfffffff7, RZ, 0xc0, !PT ;  /* 0xfffffff710107812 */ /* 0x000fe200078ec0ff */
[----:B------:R-:W0:Y:S01]  /*12110*/  S2UR UR8, SR_CgaCtaId ;  /* 0x00000000000879c3 */ /* 0x000e220000008800 */
[----:B------:R-:W1:Y:S01]  /*12120*/  S2R R3, SR_TID.X ;  /* 0x0000000000037919 */ /* 0x000e620000002100 */
[----:B------:R-:W-:Y:S01]  /*12130*/  ULDC.64 UR4, c[0x0][0x418] ;  /* 0x0001060000047ab9 */ /* 0x000fe20000000a00 */
[----:B------:R-:W-:Y:S01]  /*12140*/  ULDC UR40, c[0x0][0x288] ;  /* 0x0000a20000287ab9 */ /* 0x000fe20000000800 */
[----:B------:R-:W-:Y:S01]  /*12150*/  UISETP.NE.U32.AND UP0, UPT, UR4, URZ, UPT ;  /* 0x0000003f0400728c */ /* 0x000fe2000bf05070 */
[----:B------:R3:W-:Y:S01]  /*12160*/  STL [R1], RZ ;  /* 0x000000ff01007387 */ /* 0x0007e20000100800 */
[----:B------:R-:W-:Y:S01]  /*12170*/  ULDC UR37, c[0x0][0x448] ;  /* 0x0001120000257ab9 */ /* 0x000fe20000000800 */
[----:B------:R-:W-:Y:S01]  /*12180*/  ULDC UR4, c[0x0][0x424] ;  /* 0x0001090000047ab9 */ /* 0x000fe20000000800 */
[----:B------:R-:W-:Y:S01]  /*12190*/  UISETP.NE.AND.EX UP0, UPT, UR5, URZ, UPT, UP0 ;  /* 0x0000003f0500728c */ /* 0x000fe2000bf05300 */
[----:B------:R-:W-:Y:S01]  /*121a0*/  IMAD.U32 R34, RZ, RZ, UR10 ;  /* 0x0000000aff227e24 */ /* 0x000fe2000f8e00ff */
[----:B------:R-:W-:Y:S01]  /*121b0*/  UIMAD UR37, UR37, UR40, URZ ;  /* 0x00000028252572a4 */ /* 0x000fe2000f8e023f */
[----:B------:R-:W-:Y:S01]  /*121c0*/  IMAD.MOV.U32 R26, RZ, RZ, 0x1 ;  /* 0x00000001ff1a7424 */ /* 0x000fe200078e00ff */
[----:B------:R-:W-:Y:S01]  /*121d0*/  USEL UR4, UR4, 0x1, UP0 ;  /* 0x0000000104047887 */ /* 0x000fe20008000000 */
[----:B------:R-:W-:Y:S01]  /*121e0*/  IMAD.MOV.U32 R23, RZ, RZ, RZ ;  /* 0x000000ffff177224 */ /* 0x000fe200078e00ff */
[----:B------:R-:W-:Y:S01]  /*121f0*/  UMOV UR5, 0x400 ;  /* 0x0000040000057882 */ /* 0x000fe20000000000 */
[----:B------:R-:W-:Y:S01]  /*12200*/  ULDC UR46, c[0x0][0xc] ;  /* 0x00000300002e7ab9 */ /* 0x000fe20000000800 */
[----:B0-----:R-:W-:-:S06]  /*12210*/  ULEA UR8, UR8, UR5, 0x18 ;  /* 0x0000000508087291 */ /* 0x001fcc000f8ec03f */
[----:B------:R-:W-:Y:S01]  /*12220*/  MOV R17, UR8 ;  /* 0x0000000800117c02 */ /* 0x000fe20008000f00 */
[----:B-1----:R-:W-:-:S05]  /*12230*/  IMAD.SHL.U32 R37, R3, 0x8, RZ ;  /* 0x0000000803257824 */ /* 0x002fca00078e00ff */
[----:B------:R-:W-:-:S04]  /*12240*/  LOP3.LUT R0, R37, 0x1f8, RZ, 0xc0, !PT ;  /* 0x000001f825007812 */ /* 0x000fc800078ec0ff */
[----:B------:R-:W-:-:S04]  /*12250*/  LOP3.LUT R0, R0, 0x38, R3, 0x78, !PT ;  /* 0x0000003800007812 */ /* 0x000fc800078e7803 */
[----:B------:R-:W-:Y:S02]  /*12260*/  LOP3.LUT R30, R0, 0x200, R37, 0xf8, !PT ;  /* 0x00000200001e7812 */ /* 0x000fe400078ef825 */
[----:B------:R-:W-:-:S03]  /*12270*/  LOP3.LUT R37, R37, 0x38, RZ, 0xc0, !PT ;  /* 0x0000003825257812 */ /* 0x000fc600078ec0ff */
[----:B------:R-:W-:Y:S01]  /*12280*/  IMAD R31, R30, 0x2, R17 ;  /* 0x000000021e1f7824 */ /* 0x000fe200078e0211 */
[C---:B------:R-:W-:Y:S02]  /*12290*/  LOP3.LUT R0, R37.reuse, 0x40, RZ, 0xfc, !PT ;  /* 0x0000004025007812 */ /* 0x040fe400078efcff */
[----:B------:R-:W-:Y:S02]  /*122a0*/  LOP3.LUT R2, R37, 0x80, RZ, 0xfc, !PT ;  /* 0x0000008025027812 */ /* 0x000fe400078efcff */
[----:B------:R-:W-:Y:S02]  /*122b0*/  ISETP.GE.AND P1, PT, R0, UR9, PT ;  /* 0x0000000900007c0c */ /* 0x000fe4000bf26270 */
[----:B--2---:R-:W-:Y:S02]  /*122c0*/  R2UR UR6, R4 ;  /* 0x00000000040672ca */ /* 0x004fe400000e0000 */
[C---:B------:R-:W-:Y:S01]  /*122d0*/  LOP3.LUT R4, R3.reuse, 0x7f, RZ, 0xc0, !PT ;  /* 0x0000007f03047812 */ /* 0x040fe200078ec0ff */
[----:B------:R-:W-:-:S03]  /*122e0*/  IMAD.SHL.U32 R3, R3, 0x10, RZ ;  /* 0x0000001003037824 */ /* 0x000fc600078e00ff */
[----:B------:R-:W-:-:S07]  /*122f0*/  SHF.R.U32.HI R36, RZ, 0x3, R4 ;  /* 0x00000003ff247819 */ /* 0x000fce0000011604 */
[----:B------:R-:W-:-:S03]  /*12300*/  ULOP3.LUT UR47, UR6, 0x2, URZ, 0xfc, !UPT ;  /* 0x00000002062f7892 */ /* 0x000fc6000f8efc3f */
[----:B------:R-:W-:Y:S02]  /*12310*/  ULDC.64 UR6, c[0x0][0x2f0] ;  /* 0x0000bc0000067ab9 */ /* 0x000fe40000000a00 */
[C---:B------:R-:W-:Y:S01]  /*12320*/  ISETP.GE.AND P2, PT, R0.reuse, UR7, PT ;  /* 0x0000000700007c0c */ /* 0x040fe2000bf46270 */
[----:B------:R-:W-:Y:S01]  /*12330*/  UIMAD UR36, UR4, UR6, URZ ;  /* 0x00000006042472a4 */ /* 0x000fe2000f8e023f */
[----:B------:R-:W-:Y:S02]  /*12340*/  ISETP.GE.AND P0, PT, R0, UR7, PT ;  /* 0x0000000700007c0c */ /* 0x000fe4000bf06270 */
[----:B------:R-:W-:Y:S01]  /*12350*/  LOP3.LUT R0, R36, 0x70, R3, 0xf8, !PT ;  /* 0x0000007024007812 */ /* 0x000fe200078ef803 */
[----:B------:R-:W-:Y:S01]  /*12360*/  UIADD3 UR4, UR36, 0x4f, URZ ;  /* 0x0000004f24047890 */ /* 0x000fe2000fffe03f */
[----:B------:R-:W-:Y:S01]  /*12370*/  LOP3.LUT R0, R37, 0xc0, RZ, 0xfc, !PT ;  /* 0x000000c025007812 */ /* 0x000fe200078efcff */
[----:B------:R-:W-:Y:S02]  /*12380*/  UIADD3 UR40, UR36, 0x50, -UR40 ;  /* 0x0000005024287890 */ /* 0x000fe4000fffe828 */
[----:B------:R-:W-:-:S04]  /*12390*/  UIMAD.WIDE UR4, UR4, 0x66666667, URZ ;  /* 0x66666667040478a5 */ /* 0x000fc8000f8e023f */
[----:B------:R-:W-:Y:S01]  /*123a0*/  @P2 LOP3.LUT R16, R16, 0x8, RZ, 0xfc, !PT ;  /* 0x0000000810102812 */ /* 0x000fe200078efcff */
[----:B------:R-:W-:Y:S01]  /*123b0*/  USHF.R.U32.HI UR41, URZ, 0x1f, UR5 ;  /* 0x0000001f3f297899 */ /* 0x000fe20008011605 */
[----:B------:R-:W-:Y:S02]  /*123c0*/  ISETP.GE.AND P2, PT, R2, UR7, PT ;  /* 0x0000000702007c0c */ /* 0x000fe4000bf46270 */
[----:B------:R-:W-:Y:S01]  /*123d0*/  LOP3.LUT R16, R16, 0xffffdfff, RZ, 0xc0, !PT ;  /* 0xffffdfff10107812 */ /* 0x000fe200078ec0ff */
[----:B------:R-:W-:-:S03]  /*123e0*/  ULEA.HI.SX32 UR41, UR5, UR41, 0x1b ;  /* 0x0000002905297291 */ /* 0x000fc6000f8fda3f */
        /* <DEDUP_REMOVED lines=28> */
[----:B---3--:R-:W-:-:S07]  /*125b0*/  @P0 LOP3.LUT R16, R16, 0x4000, RZ, 0xfc, !PT ;  /* 0x0000400010100812 */ /* 0x008fce00078efcff */
.L_x_2308:
        /* <DEDUP_REMOVED lines=22> */
.L_x_2258:
[----:B------:R-:W-:Y:S01]  /*12720*/  ULDC UR8, c[0x0][0xc54] ;  /* 0x0003150000087ab9 */ /* 0x000fe20000000800 */
[----:B------:R-:W-:Y:S01]  /*12730*/  UMOV UR6, UR7 ;  /* 0x0000000700067c82 */ /* 0x000fe20008000000 */
[----:B------:R-:W-:-:S11]  /*12740*/  UISETP.NE.AND UP0, UPT, UR8, 0x1, UPT ;  /* 0x000000010800788c */ /* 0x000fd6000bf05270 */
[----:B------:R-:W-:Y:S02]  /*12750*/  @UP0 ULDC.64 UR10, c[0x0][0xc58] ;  /* 0x00031600000a0ab9 */ /* 0x000fe40000000a00 */
[----:B------:R-:W-:-:S04]  /*12760*/  UIMAD.WIDE.U32 UR4, UR7, UR10, URZ ;  /* 0x0000000a070472a5 */ /* 0x000fc8000f8e003f */
[----:B------:R-:W-:-:S04]  /*12770*/  @UP0 USHF.R.U32.HI UR6, URZ, UR11, UR5 ;  /* 0x0000000b3f060299 */ /* 0x000fc80008011605 */
[----:B------:R-:W-:-:S12]  /*12780*/  UIMAD UR4, UR6, UR8, URZ ;  /* 0x00000008060472a4 */ /* 0x000fd8000f8e023f */
.L_x_2259:
[----:B------:R-:W-:Y:S01]  /*12790*/  ULDC UR5, c[0x0][0xc48] ;  /* 0x0003120000057ab9 */ /* 0x000fe20000000800 */
[----:B------:R-:W-:Y:S01]  /*127a0*/  ULDC.64 UR8, c[0x0][0xa28] ;  /* 0x00028a0000087ab9 */ /* 0x000fe20000000a00 */
[----:B------:R-:W-:Y:S01]  /*127b0*/  UISETP.NE.AND UP1, UPT, UR5, 0x1, UPT ;  /* 0x000000010500788c */ /* 0x000fe2000bf25270 */
[----:B------:R-:W-:Y:S01]  /*127c0*/  IMAD.MOV.U32 R32, RZ, RZ, RZ ;  /* 0x000000ffff207224 */ /* 0x000fe200078e00ff */
        /* <DEDUP_REMOVED lines=21> */
[----:B------:R-:W-:Y:S01]  /*12920*/  UP2UR UR48, UPR, URZ, 0x4 ;  /* 0x000000043f307883 */ /* 0x000fe20008000000 */
[----:B------:R-:W-:Y:S01]  /*12930*/  BSSY B7, `(.L_x_2260) ;  /* 0x0000356000077945 */ /* 0x000fe20003800000 */
[----:B------:R-:W-:-:S04]  /*12940*/  USHF.L.U32 UR6, UR44, 0x7, URZ ;  /* 0x000000072c067899 */ /* 0x000fc8000800063f */
[----:B------:R-:W-:Y:S01]  /*12950*/  UIADD3 UR6, UR6, 0x7f, URZ ;  /* 0x0000007f06067890 */ /* 0x000fe2000fffe03f */
[----:B------:R-:W-:Y:S01]  /*12960*/  @UP2 ULDC UR4, c[0x0][0x44c] ;  /* 0x0001130000042ab9 */ /* 0x000fe20000000800 */
[----:B------:R-:W-:Y:S02]  /*12970*/  @UP2 ULDC UR7, c[0x0][0x450] ;  /* 0x0001140000072ab9 */ /* 0x000fe40000000800 */
[----:B------:R-:W-:-:S04]  /*12980*/  UIMAD.WIDE.U32 UR4, UR6, UR4, URZ ;  /* 0x00000004060472a5 */ /* 0x000fc8000f8e003f */
[----:B------:R-:W-:-:S04]  /*12990*/  @UP2 USHF.R.U32.HI UR6, URZ, UR7, UR5 ;  /* 0x000000073f062299 */ /* 0x000fc80008011605 */
[----:B------:R-:W-:-:S04]  /*129a0*/  UIADD3 UR4, UR40, UR6, URZ ;  /* 0x0000000628047290 */ /* 0x000fc8000fffe03f */
[----:B------:R-:W-:-:S04]  /*129b0*/  UIMAD.WIDE UR4, UR4, 0x66666667, URZ ;  /* 0x66666667040478a5 */ /* 0x000fc8000f8e023f */
[----:B------:R-:W-:-:S04]  /*129c0*/  USHF.R.U32.HI UR4, URZ, 0x1f, UR5 ;  /* 0x0000001f3f047899 */ /* 0x000fc80008011605 */
[----:B------:R-:W-:-:S04]  /*129d0*/  ULEA.HI.SX32 UR4, UR5, UR4, 0x1b ;  /* 0x0000000405047291 */ /* 0x000fc8000f8fda3f */
[----:B------:R-:W-:-:S04]  /*129e0*/  UISETP.LT.AND UP0, UPT, UR41, UR4, UPT ;  /* 0x000000042900728c */ /* 0x000fc8000bf01270 */
[----:B------:R-:W-:-:S06]  /*129f0*/  USEL UR45, UR41, UR4, UP0 ;  /* 0x00000004292d7287 */ /* 0x000fcc0008000000 */
[----:B------:R-:W-:-:S13]  /*12a00*/  ISETP.LT.AND P0, PT, RZ, UR45, PT ;  /* 0x0000002dff007c0c */ /* 0x000fda000bf01270 */
[----:B0-----:R-:W-:Y:S05]  /*12a10*/  @P0 BRA `(.L_x_2261) ;  /* 0x0000000000440947 */ /* 0x001fea0003800000 */
        /* <DEDUP_REMOVED lines=17> */
.L_x_2261:
        /* <DEDUP_REMOVED lines=8> */
[----:B------:R-:W-:Y:S01]  /*12bb0*/  IMAD.U32 R5, RZ, RZ, UR5 ;  /* 0x00000005ff057e24 */ /* 0x000fe2000f8e00ff */
[----:B------:R-:W-:Y:S01]  /*12bc0*/  ULDC.64 UR4, c[0x4][0x98] ;  /* 0x0100260000047ab9 */ /* 0x000fe20000000a00 */
        /* <DEDUP_REMOVED lines=9> */
[----:B0----5:R-:W-:Y:S05]  /*12c60*/  CALL.ABS.NOINC R2 ;  /* 0x0000000002007343 */ /* 0x021fea0003c00000 */
.L_x_2264:
[----:B------:R-:W-:Y:S05]  /*12c70*/  BSYNC B6 ;  /* 0x0000000000067941 */ /* 0x000fea0003800000 */
.L_x_2263:
        /* <DEDUP_REMOVED lines=20> */
.L_x_2267:
[----:B------:R0:W1:Y:S01]  /*12dc0*/  LDC.64 R2, c[0x4][R18] ;  /* 0x0100000012027b82 */ /* 0x0000620000000a00 */
[----:B------:R-:W-:Y:S01]  /*12dd0*/  ULDC.64 UR4, c[0x4][0x138] ;  /* 0x01004e0000047ab9 */ /* 0x000fe20000000a00 */
[----:B------:R-:W-:Y:S01]  /*12de0*/  ULDC.64 UR6, c[0x4][0x140] ;  /* 0x0100500000067ab9 */ /* 0x000fe20000000a00 */
[----:B------:R-:W-:Y:S02]  /*12df0*/  IMAD.U32 R4, RZ, RZ, UR4 ;  /* 0x00000004ff047e24 */ /* 0x000fe4000f8e00ff */
        /* <DEDUP_REMOVED lines=11> */
.L_x_2266:
[----:B------:R-:W-:Y:S05]  /*12eb0*/  BSYNC B6 ;  /* 0x0000000000067941 */ /* 0x000fea0003800000 */
.L_x_2265:
        /* <DEDUP_REMOVED lines=9> */
[----:B------:R-:W-:Y:S01]  /*12f50*/  MOV R3, UR5 ;  /* 0x0000000500037c02 */ /* 0x000fe20008000f00 */
[----:B------:R-:W-:-:S04]  /*12f60*/  ULDC UR4, c[0x0][0xc48] ;  /* 0x0003120000047ab9 */ /* 0x000fc80000000800 */
[----:B------:R1:W5:Y:S01]  /*12f70*/  @P0 LDG.E R29, desc[UR38][R2.64] ;  /* 0x00000026021d0981 */ /* 0x000362000c1e1900 */
[----:B------:R-:W-:Y:S01]  /*12f80*/  UMOV UR5, 0xffffffff ;  /* 0xffffffff00057882 */ /* 0x000fe20000000000 */
[----:B------:R-:W-:Y:S02]  /*12f90*/  IMAD.U32 R22, RZ, RZ, UR4 ;  /* 0x00000004ff167e24 */ /* 0x000fe4000f8e00ff */
[----:B------:R-:W-:Y:S05]  /*12fa0*/  BRA.DIV UR5, `(.L_x_2268) ;  /* 0x0000003605bc7947 */ /* 0x000fea000b800000 */
.L_x_2324:
[----:B------:R-:W2:Y:S01]  /*12fb0*/  S2R R0, SR_TID.X ;  /* 0x0000000000007919 */ /* 0x000ea20000002100 */
[----:B------:R-:W-:Y:S01]  /*12fc0*/  UIADD3 UR4, UR45, -0x1, URZ ;  /* 0xffffffff2d047890 */ /* 0x000fe2000fffe03f */
[----:B0-----:R-:W-:Y:S02]  /*12fd0*/  ISETP.NE.AND P1, PT, R10, 0x1, PT ;  /* 0x000000010a00780c */ /* 0x001fe40003f25270 */
[----:B-----5:R-:W-:Y:S02]  /*12fe0*/  SHF.R.S32.HI R33, RZ, 0x1f, R29 ;  /* 0x0000001fff217819 */ /* 0x020fe4000001141d */
[----:B------:R-:W-:Y:S01]  /*12ff0*/  LOP3.LUT R16, R16, 0xfffffbff, RZ, 0xc0, !PT ;  /* 0xfffffbff10107812 */ /* 0x000fe200078ec0ff */
[----:B------:R-:W-:-:S08]  /*13000*/  IMAD.U32 R7, RZ, RZ, UR4 ;  /* 0x00000004ff077e24 */ /* 0x000fd0000f8e00ff */
[----:B-1----:R-:W0:Y:S01]  /*13010*/  @P1 LDC R3, c[0x0][0x434] ;  /* 0x00010d00ff031b82 */ /* 0x002e220000000800 */
[----:B------:R-:W-:-:S07]  /*13020*/  @P1 LOP3.LUT R16, R16, 0x400, RZ, 0xfc, !PT ;  /* 0x0000040010101812 */ /* 0x000fce00078efcff */
[----:B------:R-:W1:Y:S01]  /*13030*/  @P1 LDC R5, c[0x0][0x438] ;  /* 0x00010e00ff051b82 */ /* 0x000e620000000800 */
[----:B--2---:R-:W-:-:S05]  /*13040*/  IMAD.SHL.U32 R8, R0, 0x10, RZ ;  /* 0x0000001000087824 */ /* 0x004fca00078e00ff */
[----:B------:R-:W-:-:S05]  /*13050*/  LOP3.LUT R8, R36, 0x70, R8, 0xf8, !PT ;  /* 0x0000007024087812 */ /* 0x000fca00078ef808 */
[----:B------:R-:W-:-:S04]  /*13060*/  IMAD R7, R7, 0x50, R8 ;  /* 0x0000005007077824 */ /* 0x000fc800078e0208 */
[C---:B------:R-:W-:Y:S01]  /*13070*/  IMAD.IADD R0, R7.reuse, 0x1, R32 ;  /* 0x0000000107007824 */ /* 0x040fe200078e0220 */
[----:B------:R-:W-:-:S03]  /*13080*/  ISETP.GE.AND P0, PT, R7, UR36, PT ;  /* 0x0000002407007c0c */ /* 0x000fc6000bf06270 */
[----:B0-----:R-:W-:Y:S01]  /*13090*/  @P1 IMAD.HI.U32 R2, R0, R3, RZ ;  /* 0x0000000300021227 */ /* 0x001fe200078e00ff */
[----:B------:R-:W-:-:S03]  /*130a0*/  ISETP.GT.U32.OR P0, PT, R8, 0x4f, P0 ;  /* 0x0000004f0800780c */ /* 0x000fc60000704470 */
[----:B------:R-:W-:Y:S01]  /*130b0*/  IMAD.MOV.U32 R9, RZ, RZ, R0 ;  /* 0x000000ffff097224 */ /* 0x000fe200078e0000 */
[----:B-1----:R-:W-:-:S09]  /*130c0*/  @P1 SHF.R.U32.HI R9, RZ, R5, R2 ;  /* 0x00000005ff091219 */ /* 0x002fd20000011602 */
[----:B------:R-:W0:Y:S01]  /*130d0*/  @!P0 LDC.64 R6, c[0x0][0x428] ;  /* 0x00010a00ff068b82 */ /* 0x000e220000000a00 */
[----:B------:R-:W-:-:S07]  /*130e0*/  @!P0 SHF.R.S32.HI R3, RZ, 0x1f, R9 ;  /* 0x0000001fff038819 */ /* 0x000fce0000011409 */
[----:B------:R-:W1:Y:S01]  /*130f0*/  @!P0 LDC.64 R4, c[0x0][0x418] ;  /* 0x00010600ff048b82 */ /* 0x000e620000000a00 */
[----:B0-----:R-:W-:-:S04]  /*13100*/  @!P0 IMAD R2, R33, R6, RZ ;  /* 0x0000000621028224 */ /* 0x001fc800078e02ff */
[----:B------:R-:W-:Y:S01]  /*13110*/  @!P0 IMAD R7, R29, R7, R2 ;  /* 0x000000071d078224 */ /* 0x000fe200078e0202 */
[----:B------:R-:W-:-:S05]  /*13120*/  @!P0 MOV R2, R9 ;  /* 0x0000000900028202 */ /* 0x000fca0000000f00 */
[----:B------:R-:W-:-:S04]  /*13130*/  @!P0 IMAD.WIDE.U32 R2, R29, R6, R2 ;  /* 0x000000061d028225 */ /* 0x000fc800078e0002 */
[----:B------:R-:W-:Y:S01]  /*13140*/  @!P0 IMAD.IADD R3, R3, 0x1, R7 ;  /* 0x0000000103038824 */ /* 0x000fe200078e0207 */
[----:B-1----:R-:W-:Y:S01]  /*13150*/  @!P0 LEA R4, P1, R2, R4, 0x2 ;  /* 0x0000000402048211 */ /* 0x002fe200078210ff */
[----:B------:R-:W-:-:S03]  /*13160*/  IMAD.MOV.U32 R6, RZ, RZ, RZ ;  /* 0x000000ffff067224 */ /* 0x000fc600078e00ff */
[----:B------:R-:W-:Y:S01]  /*13170*/  @!P0 LEA.HI.X R5, R2, R5, R3, 0x2, P1 ;  /* 0x0000000502058211 */ /* 0x000fe200008f1403 */
[----:B------:R-:W-:-:S04]  /*13180*/  IMAD.MOV R7, RZ, RZ, -R9 ;  /* 0x000000ffff077224 */ /* 0x000fc800078e0a09 */
[----:B------:R0:W5:Y:S01]  /*13190*/  @!P0 LDG.E R6, desc[UR38][R4.64] ;  /* 0x0000002604068981 */ /* 0x000162000c1e1900 */
[----:B------:R-:W-:Y:S01]  /*131a0*/  ISETP.GT.U32.AND P0, PT, R8, 0x4f, PT ;  /* 0x0000004f0800780c */ /* 0x000fe20003f04070 */
[----:B------:R-:W-:Y:S01]  /*131b0*/  IMAD R3, RZ, RZ, -UR43 ;  /* 0x8000002bff037e24 */ /* 0x000fe2000f8e02ff */
[----:B------:R-:W-:Y:S02]  /*131c0*/  LOP3.LUT R16, R16, 0xfffffdff, RZ, 0xc0, !PT ;  /* 0xfffffdff10107812 */ /* 0x000fe400078ec0ff */
[----:B------:R-:W-:Y:S01]  /*131d0*/  MOV R24, UR4 ;  /* 0x0000000400187c02 */ /* 0x000fe20008000f00 */
[----:B------:R-:W-:Y:S02]  /*131e0*/  IMAD R22, R22, R3, UR42 ;  /* 0x0000002a16167e24 */ /* 0x000fe4000f8e0203 */
[----:B0-----:R-:W-:-:S03]  /*131f0*/  IMAD R5, R10, R7, R0 ;  /* 0x000000070a057224 */ /* 0x001fc600078e0200 */
[----:B------:R-:W-:Y:S01]  /*13200*/  SHF.R.S32.HI R28, RZ, 0x1f, R22 ;  /* 0x0000001fff1c7819 */ /* 0x000fe20000011416 */
[----:B------:R-:W-:-:S05]  /*13210*/  IMAD.U32 R0, RZ, RZ, UR47 ;  /* 0x0000002fff007e24 */ /* 0x000fca000f8e00ff */
[----:B------:R-:W-:-:S13]  /*13220*/  ISETP.NE.AND P2, PT, R0, 0x3, PT ;  /* 0x000000030000780c */ /* 0x000fda0003f45270 */
[----:B------:R-:W-:-:S04]  /*13230*/  @P2 LOP3.LUT R16, R16, 0x200, RZ, 0xfc, !PT ;  /* 0x0000020010102812 */ /* 0x000fc800078efcff */
[----:B------:R-:W-:-:S04]  /*13240*/  LOP3.LUT R16, R16, 0xfffffffe, RZ, 0xc0, !PT ;  /* 0xfffffffe10107812 */ /* 0x000fc800078ec0ff */
[----:B------:R-:W-:Y:S01]  /*13250*/  @P0 LOP3.LUT R16, R16, 0x1, RZ, 0xfc, !PT ;  /* 0x0000000110100812 */ /* 0x000fe200078efcff */
[----:B------:R-:W-:Y:S06]  /*13260*/  @!P2 BRA `(.L_x_2269) ;  /* 0x000000000004a947 */ /* 0x000fec0003800000 */
[----:B------:R-:W-:Y:S01]  /*13270*/  BPT.TRAP 0x1 ;  /* 0x000000040000795c */ /* 0x000fe20000300000 */
.L_x_2269:
[----:B------:R-:W-:Y:S01]  /*13280*/  SHF.R.S32.HI R7, RZ, 0x1f, R5 ;  /* 0x0000001fff077819 */ /* 0x000fe20000011405 */
[----:B------:R-:W-:Y:S01]  /*13290*/  ULDC.64 UR4, c[0x0][0x328] ;  /* 0x0000ca0000047ab9 */ /* 0x000fe20000000a00 */
[----:B-----5:R-:W-:Y:S01]  /*132a0*/  SHF.R.S32.HI R4, RZ, 0x1f, R6 ;  /* 0x0000001fff047819 */ /* 0x020fe20000011406 */
[----:B------:R-:W-:Y:S01]  /*132b0*/  IMAD.WIDE.U32 R2, R5, UR4, RZ ;  /* 0x0000000405027c25 */ /* 0x000fe2000f8e00ff */
[----:B------:R-:W-:Y:S03]  /*132c0*/  BSSY B0, `(.L_x_2270) ;  /* 0x0000015000007945 */ /* 0x000fe60003800000 */
[----:B------:R-:W-:-:S04]  /*132d0*/  IMAD R0, R7, UR4, RZ ;  /* 0x0000000407007c24 */ /* 0x000fc8000f8e02ff */
[----:B------:R-:W-:Y:S01]  /*132e0*/  IMAD R9, R5, UR5, R0 ;  /* 0x0000000505097c24 */ /* 0x000fe2000f8e0200 */
[----:B------:R-:W-:Y:S01]  /*132f0*/  ULDC.64 UR4, c[0x0][0x338] ;  /* 0x0000ce0000047ab9 */ /* 0x000fe20000000a00 */
[----:B------:R-:W-:Y:S02]  /*13300*/  IMAD R0, R23, 0x8, R17 ;  /* 0x0000000817007824 */ /* 0x000fe400078e0211 */
        /* <DEDUP_REMOVED lines=16> */
.L_x_2325:
[----:B------:R-:W-:Y:S05]  /*13410*/  BSYNC B0 ;  /* 0x0000000000007941 */ /* 0x000fea0003800000 */
.L_x_2270:
        /* <DEDUP_REMOVED lines=9> */
[----:B------:R-:W-:Y:S01]  /*134b0*/  ULDC.64 UR4, c[0x0][0x308] ;  /* 0x0000c20000047ab9 */ /* 0x000fe20000000a00 */
[----:B------:R-:W-:-:S03]  /*134c0*/  IMAD.MOV.U32 R7, RZ, RZ, -0x50 ;  /* 0xffffffb0ff077424 */ /* 0x000fc600078e00ff */
[----:B------:R-:W-:Y:S01]  /*134d0*/  IADD3 R3, R3, R5, RZ ;  /* 0x0000000503037210 */ /* 0x000fe20007ffe0ff */
[----:B------:R-:W-:Y:S02]  /*134e0*/  IMAD R5, R28, UR4, RZ ;  /* 0x000000041c057c24 */ /* 0x000fe4000f8e02ff */
[----:B------:R-:W-:Y:S02]  /*134f0*/  IMAD R7, R24, R7, UR36 ;  /* 0x0000002418077e24 */ /* 0x000fe4000f8e0207 */
[C---:B------:R-:W-:Y:S02]  /*13500*/  IMAD R5, R22.reuse, UR5, R5 ;  /* 0x0000000516057c24 */ /* 0x040fe4000f8e0205 */
[----:B------:R-:W-:Y:S01]  /*13510*/  IMAD.WIDE.U32 R2, R22, UR4, R2 ;  /* 0x0000000416027c25 */ /* 0x000fe2000f8e0002 */
[----:B------:R-:W-:-:S03]  /*13520*/  ULDC.64 UR4, c[0x0][0x2e8] ;  /* 0x0000ba0000047ab9 */ /* 0x000fc60000000a00 */
[----:B------:R-:W-:Y:S01]  /*13530*/  IMAD.IADD R3, R3, 0x1, R5 ;  /* 0x0000000103037824 */ /* 0x000fe200078e0205 */
[C---:B------:R-:W-:Y:S01]  /*13540*/  LEA R4, P0, R2.reuse, UR4, 0x1 ;  /* 0x0000000402047c11 */ /* 0x040fe2000f8008ff */
[----:B------:R-:W-:Y:S01]  /*13550*/  IMAD.IADD R7, R7, 0x1, -R36 ;  /* 0x0000000107077824 */ /* 0x000fe200078e0a24 */
[----:B------:R-:W-:Y:S01]  /*13560*/  UMOV UR4, 0xffffffff ;  /* 0xffffffff00047882 */ /* 0x000fe20000000000 */
[----:B------:R-:W-:Y:S01]  /*13570*/  IMAD R5, R23, 0x5000, R30 ;  /* 0x0000500017057824 */ /* 0x000fe200078e021e */
[----:B------:R-:W-:Y:S02]  /*13580*/  LEA.HI.X R6, R2, UR5, R3, 0x1, P0 ;  /* 0x0000000502067c11 */ /* 0x000fe400080f0c03 */
[----:B------:R-:W-:Y:S01]  /*13590*/  ISETP.GE.AND P0, PT, R7, 0x1, PT ;  /* 0x000000010700780c */ /* 0x000fe20003f06270 */
[----:B------:R-:W-:-:S12]  /*135a0*/  BRA.DIV UR4, `(.L_x_2272) ;  /* 0x00000032047c7947 */ /* 0x000fd8000b800000 */
[----:B------:R-:W0:Y:S01]  /*135b0*/  SHFL.IDX PT, R14, R4, RZ, 0x181f ;  /* 0x00181fff040e7589 */ /* 0x000e2200000e0000 */
[C---:B------:R-:W-:Y:S01]  /*135c0*/  LOP3.LUT P5, RZ, R16.reuse, 0x10, RZ, 0xc0, !PT ;  /* 0x0000001010ff7812 */ /* 0x040fe200078ac0ff */
[----:B------:R-:W-:Y:S01]  /*135d0*/  @P0 IMAD R9, R5, 0x2, R17 ;  /* 0x0000000205090824 */ /* 0x000fe200078e0211 */
[C---:B------:R-:W-:Y:S01]  /*135e0*/  LOP3.LUT P4, RZ, R16.reuse, 0x8, RZ, 0xc0, !PT ;  /* 0x0000000810ff7812 */ /* 0x040fe2000788c0ff */
[----:B------:R-:W1:Y:S01]  /*135f0*/  SHFL.IDX PT, R2, R6, RZ, 0x181f ;  /* 0x00181fff06027589 */ /* 0x000e6200000e0000 */
[C---:B------:R-:W-:Y:S02]  /*13600*/  LOP3.LUT P3, RZ, R16.reuse, 0x4, RZ, 0xc0, !PT ;  /* 0x0000000410ff7812 */ /* 0x040fe4000786c0ff */
[----:B------:R-:W-:Y:S01]  /*13610*/  LOP3.LUT P2, RZ, R16, 0x2, RZ, 0xc0, !PT ;  /* 0x0000000210ff7812 */ /* 0x000fe2000784c0ff */
[----:B------:R-:W-:Y:S01]  /*13620*/  SHFL.IDX PT, R8, R6, 0x1, 0x181f ;  /* 0x00381f0006087f89 */ /* 0x000fe200000e0000 */
        /* <DEDUP_REMOVED lines=21> */
[----:B0-----:R-:W-:Y:S02]  /*13780*/  @P0 LEA R14, P1, R37, R14, 0x1 ;  /* 0x0000000e250e0211 */ /* 0x001fe400078208ff */
[----:B------:R-:W-:-:S03]  /*13790*/  @P0 LEA R21, R5, R17, 0x1 ;  /* 0x0000001105150211 */ /* 0x000fc600078e08ff */
        /* <DEDUP_REMOVED lines=14> */
[----:B------:R0:W1:Y:S02]  /*13880*/  SHFL.IDX PT, R8, R6, 0x4, 0x181f ;  /* 0x00981f0006087f89 */ /* 0x00006400000e0000 */
[----:B------:R-:W-:Y:S02]  /*13890*/  @P0 MOV R3, R9 ;  /* 0x0000000900030202 */ /* 0x000fe40000000f00 */
[----:B------:R0:W2:Y:S04]  /*138a0*/  SHFL.IDX PT, R14, R4, 0x4, 0x181f ;  /* 0x00981f00040e7f89 */ /* 0x0000a800000e0000 */
[----:B------:R0:W-:Y:S04]  /*138b0*/  @P0 LDGSTS.E.BYPASS.LTC128B.128 [R25+0x25c00], desc[UR38][R2.64], !P5 ;  /* 0x25c0000002190fae */ /* 0x0001e8000e901d66 */
[----:B------:R0:W-:Y:S04]  /*138c0*/  @P0 LDGSTS.E.BYPASS.LTC128B.128 [R25+0x28400], desc[UR38][R2.64+0x80], !P4 ;  /* 0x2840008002190fae */ /* 0x0001e8000e101d66 */
[----:B------:R0:W-:Y:S04]  /*138d0*/  @P0 LDGSTS.E.BYPASS.LTC128B.128 [R25+0x2ac00], desc[UR38][R2.64+0x100], !P3 ;  /* 0x2ac0010002190fae */ /* 0x0001e8000d901d66 */
[----:B------:R0:W-:Y:S02]  /*138e0*/  @P0 LDGSTS.E.BYPASS.LTC128B.128 [R25+0x2d400], desc[UR38][R2.64+0x180], !P2 ;  /* 0x2d40018002190fae */ /* 0x0001e4000d101d66 */
.L_x_2337:
[----:B------:R-:W-:Y:S01]  /*138f0*/  ISETP.GE.AND P0, PT, R7, 0x41, PT ;  /* 0x000000410700780c */ /* 0x000fe20003f06270 */
[----:B------:R-:W-:-:S12]  /*13900*/  BSSY B0, `(.L_x_2273) ;  /* 0x0000010000007945 */ /* 0x000fd80003800000 */
[----:B------:R-:W-:Y:S05]  /*13910*/  @!P0 BRA `(.L_x_2274) ;  /* 0x0000000000388947 */ /* 0x000fea0003800000 */
[C---:B------:R-:W-:Y:S01]  /*13920*/  LOP3.LUT P4, RZ, R16.reuse, 0x10, RZ, 0xc0, !PT ;  /* 0x0000001010ff7812 */ /* 0x040fe2000788c0ff */
[----:B------:R-:W-:Y:S01]  /*13930*/  IMAD R5, R5, 0x2, R17 ;  /* 0x0000000205057824 */ /* 0x000fe200078e0211 */
[C---:B------:R-:W-:Y:S02]  /*13940*/  LOP3.LUT P3, RZ, R16.reuse, 0x8, RZ, 0xc0, !PT ;  /* 0x0000000810ff7812 */ /* 0x040fe4000786c0ff */
[C---:B------:R-:W-:Y:S02]  /*13950*/  LOP3.LUT P2, RZ, R16.reuse, 0x4, RZ, 0xc0, !PT ;  /* 0x0000000410ff7812 */ /* 0x040fe4000784c0ff */
[----:B------:R-:W-:Y:S02]  /*13960*/  LOP3.LUT P1, RZ, R16, 0x2, RZ, 0xc0, !PT ;  /* 0x0000000210ff7812 */ /* 0x000fe4000782c0ff */
[----:B0-2---:R-:W-:-:S05]  /*13970*/  LEA R2, P0, R37, R14, 0x1 ;  /* 0x0000000e25027211 */ /* 0x005fca00078008ff */
        /* <DEDUP_REMOVED lines=8> */
.L_x_2274:
[----:B------:R-:W-:Y:S05]  /*13a00*/  BSYNC B0 ;  /* 0x0000000000007941 */ /* 0x000fea0003800000 */
.L_x_2273:
[----:B------:R-:W-:Y:S01]  /*13a10*/  NOP ;  /* 0x0000000000007918 */ /* 0x000fe20000000000 */
[----:B------:R-:W-:-:S13]  /*13a20*/  PLOP3.LUT P0, PT, PT, PT, PT, 0x80, 0x0 ;  /* 0x000000000000781c */ /* 0x000fda0003f0f070 */
.L_x_2275:
        /* <DEDUP_REMOVED lines=10> */
.L_x_2276:
[----:B------:R4:W-:Y:S02]  /*13ad0*/  SYNCS.ARRIVE.TRANS64.A1T0 RZ, [R0+URZ+0x38830], RZ ;  /* 0x038830ff00ff79a7 */ /* 0x0009e4000810003f */
[----:B------:R-:W-:Y:S05]  /*13ae0*/  WARPSYNC.ALL ;  /* 0x0000000000007948 */ /* 0x000fea0003800000 */
[----:B------:R-:W-:Y:S01]  /*13af0*/  BSSY B6, `(.L_x_2277) ;  /* 0x0000015000067945 */ /* 0x000fe20003800000 */
[----:B----4-:R-:W-:Y:S01]  /*13b00*/  VIADD R0, R17, 0x14400 ;  /* 0x0001440011007836 */ /* 0x010fe20000000000 */
[----:B------:R-:W-:Y:S04]  /*13b10*/  BAR.SYNC.DEFER_BLOCKING 0x8, 0x180 ;  /* 0x0206000000007b1d */ /* 0x000fe80000010000 */
[----:B------:R-:W-:-:S13]  /*13b20*/  LOP3.LUT P0, RZ, R0, 0x3ff, RZ, 0xc0, !PT ;  /* 0x000003ff00ff7812 */ /* 0x000fda000780c0ff */
        /* <DEDUP_REMOVED lines=9> */
[----:B------:R-:W-:Y:S01]  /*13bc0*/  MOV R13, RZ ;  /* 0x000000ff000d7202 */ /* 0x000fe20000000f00 */
[----:B------:R-:W-:Y:S02]  /*13bd0*/  IMAD.U32 R7, RZ, RZ, UR9 ;  /* 0x00000009ff077e24 */ /* 0x000fe4000f8e00ff */
[----:B------:R-:W-:-:S02]  /*13be0*/  IMAD.U32 R10, RZ, RZ, UR4 ;  /* 0x00000004ff0a7e24 */ /* 0x000fc4000f8e00ff */
[----:B------:R-:W-:Y:S02]  /*13bf0*/  IMAD.U32 R11, RZ, RZ, UR5 ;  /* 0x00000005ff0b7e24 */ /* 0x000fe4000f8e00ff */
[----:B-1----:R-:W-:Y:S02]  /*13c00*/  IMAD.MOV.U32 R8, RZ, RZ, 0x70 ;  /* 0x00000070ff087424 */ /* 0x002fe400078e00ff */
[----:B------:R-:W-:-:S07]  /*13c10*/  IMAD.MOV.U32 R12, RZ, RZ, 0x1 ;  /* 0x00000001ff0c7424 */ /* 0x000fce00078e00ff */
[----:B------:R-:W-:-:S07]  /*13c20*/  LEPC R20, `(.L_x_2278) ;  /* 0x000000001014794e */ /* 0x000fce0000000000 */
[----:B0-2---:R-:W-:Y:S05]  /*13c30*/  CALL.ABS.NOINC R2 ;  /* 0x0000000002007343 */ /* 0x005fea0003c00000 */
.L_x_2278:
[----:B------:R-:W-:Y:S05]  /*13c40*/  BSYNC B6 ;  /* 0x0000000000067941 */ /* 0x000fea0003800000 */
.L_x_2277:
[----:B0--3--:R-:W0:Y:S01]  /*13c50*/  S2R R2, SR_TID.X ;  /* 0x0000000000027919 */ /* 0x009e220000002100 */
[----:B------:R-:W-:Y:S01]  /*13c60*/  UISETP.NE.AND UP0, UPT, UR48, URZ, UPT ;  /* 0x0000003f3000728c */ /* 0x000fe2000bf05270 */
[----:B------:R-:W-:Y:S01]  /*13c70*/  IMAD.U32 R0, RZ, RZ, UR44 ;  /* 0x0000002cff007e24 */ /* 0x000fe2000f8e00ff */
[----:B------:R-:W-:Y:S01]  /*13c80*/  R2UR UR6, R28 ;  /* 0x000000001c0672ca */ /* 0x000fe200000e0000 */
[----:B------:R-:W-:Y:S01]  /*13c90*/  ULDC.64 UR8, c[0x0][0x2d8] ;  /* 0x0000b60000087ab9 */ /* 0x000fe20000000a00 */
[----:B------:R-:W-:Y:S02]  /*13ca0*/  R2UR UR7, R22 ;  /* 0x00000000160772ca */ /* 0x000fe400000e0000 */
[----:B------:R-:W-:Y:S02]  /*13cb0*/  PLOP3.LUT P0, PT, PT, PT, UP0, 0x80, 0x0 ;  /* 0x000000000000781c */ /* 0x000fe40003f0f008 */
[C---:B------:R-:W-:Y:S02]  /*13cc0*/  LOP3.LUT P2, RZ, R16.reuse, 0x4000, RZ, 0xc0, !PT ;  /* 0x0000400010ff7812 */ /* 0x040fe4000784c0ff */
[C---:B------:R-:W-:Y:S01]  /*13cd0*/  LOP3.LUT P3, RZ, R16.reuse, 0x2000, RZ, 0xc0, !PT ;  /* 0x0000200010ff7812 */ /* 0x040fe2000786c0ff */
[----:B------:R-:W-:Y:S01]  /*13ce0*/  @UP0 ULDC UR4, c[0x0][0x44c] ;  /* 0x0001130000040ab9 */ /* 0x000fe20000000800 */
[----:B------:R-:W-:-:S02]  /*13cf0*/  LOP3.LUT P4, RZ, R16, 0x1000, RZ, 0xc0, !PT ;  /* 0x0000100010ff7812 */ /* 0x000fc4000788c0ff */
[----:B------:R-:W-:Y:S01]  /*13d00*/  LOP3.LUT P5, RZ, R16, 0x800, RZ, 0xc0, !PT ;  /* 0x0000080010ff7812 */ /* 0x000fe200078ac0ff */
[----:B------:R-:W-:-:S04]  /*13d10*/  UIMAD UR6, UR6, UR8, URZ ;  /* 0x00000008060672a4 */ /* 0x000fc8000f8e023f */
[----:B------:R-:W-:Y:S02]  /*13d20*/  UIMAD UR7, UR7, UR9, UR6 ;  /* 0x00000009070772a4 */ /* 0x000fe4000f8e0206 */
[----:B------:R-:W-:Y:S01]  /*13d30*/  USHF.R.S32.HI UR6, URZ, 0x1f, UR43 ;  /* 0x0000001f3f067899 */ /* 0x000fe2000801142b */
[----:B0-----:R-:W-:-:S05]  /*13d40*/  IMAD.SHL.U32 R2, R2, 0x10, RZ ;  /* 0x0000001002027824 */ /* 0x001fca00078e00ff */
[----:B------:R-:W-:-:S05]  /*13d50*/  LOP3.LUT R2, R36, 0x70, R2, 0xf8, !PT ;  /* 0x0000007024027812 */ /* 0x000fca00078ef802 */
[----:B------:R-:W-:-:S04]  /*13d60*/  IMAD R0, R0, 0x80, R2 ;  /* 0x0000008000007824 */ /* 0x000fc800078e0202 */
[----:B------:R-:W-:Y:S01]  /*13d70*/  @P0 IMAD.HI.U32 R3, R0, UR4, RZ ;  /* 0x0000000400030c27 */ /* 0x000fe2000f8e00ff */
[----:B------:R-:W-:Y:S01]  /*13d80*/  PLOP3.LUT P0, PT, PT, PT, UP0, 0x80, 0x0 ;  /* 0x000000000000781c */ /* 0x000fe20003f0f008 */
[----:B------:R-:W-:Y:S02]  /*13d90*/  @UP0 ULDC UR4, c[0x0][0x450] ;  /* 0x0001140000040ab9 */ /* 0x000fe40000000800 */
[----:B------:R-:W-:-:S10]  /*13da0*/  IMAD.MOV.U32 R2, RZ, RZ, R0 ;  /* 0x000000ffff027224 */ /* 0x000fd400078e0000 */
        /* <DEDUP_REMOVED lines=14> */
[----:B------:R-:W-:Y:S01]  /*13e90*/  MOV R9, UR8 ;  /* 0x0000000800097c02 */ /* 0x000fe20008000f00 */
        /* <DEDUP_REMOVED lines=15> */
[----:B--2---:R-:W0:Y:S01]  /*13f90*/  SHFL.IDX PT, R14, R5, RZ, 0x181f ;  /* 0x00181fff050e7589 */ /* 0x004e2200000e0000 */
[----:B------:R-:W-:-:S03]  /*13fa0*/  IMAD.U32 R3, RZ, RZ, UR44 ;  /* 0x0000002cff037e24 */ /* 0x000fc6000f8e00ff */
[----:B------:R-:W2:Y:S01]  /*13fb0*/  SHFL.IDX PT, R2, R4, RZ, 0x181f ;  /* 0x00181fff04027589 */ /* 0x000ea200000e0000 */
[----:B------:R-:W-:-:S03]  /*13fc0*/  IMAD R0, R3, 0x80, R36 ;  /* 0x0000008003007824 */ /* 0x000fc600078e0224 */
[----:B------:R-:W-:Y:S01]  /*13fd0*/  SHFL.IDX PT, R6, R4, 0x1, 0x181f ;  /* 0x00381f0004067f89 */ /* 0x000fe200000e0000 */
[C---:B------:R-:W-:Y:S01]  /*13fe0*/  VIADD R7, R0.reuse, 0x10 ;  /* 0x0000001000077836 */ /* 0x040fe20000000000 */
[----:B------:R-:W-:-:S13]  /*13ff0*/  ISETP.GE.AND P0, PT, R0, UR37, PT ;  /* 0x0000002500007c0c */ /* 0x000fda000bf06270 */
[----:B0-----:R-:W-:-:S05]  /*14000*/  @!P0 LEA R14, P1, R37, R14, 0x1 ;  /* 0x0000000e250e8211 */ /* 0x001fca00078208ff */
[----:B--2---:R-:W-:Y:S01]  /*14010*/  @!P0 IMAD.X R3, RZ, RZ, R2, P1 ;  /* 0x000000ffff038224 */ /* 0x004fe200008e0602 */
[----:B------:R-:W-:Y:S02]  /*14020*/  @!P0 MOV R2, R14 ;  /* 0x0000000e00028202 */ /* 0x000fe40000000f00 */
        /* <DEDUP_REMOVED lines=8> */
[----:B--2---:R-:W-:Y:S01]  /*140b0*/  @!P0 IMAD.MOV.U32 R2, RZ, RZ, R14 ;  /* 0x000000ffff028224 */ /* 0x004fe200078e000e */
        /* <DEDUP_REMOVED lines=10> */
[----:B------:R-:W-:Y:S01]  /*14160*/  @!P0 IADD3.X R7, RZ, R6, RZ, P1, !PT ;  /* 0x00000006ff078210 */ /* 0x000fe20000ffe4ff */
[----:B--2---:R-:W-:Y:S01]  /*14170*/  @!P0 IMAD.MOV.U32 R2, RZ, RZ, R14 ;  /* 0x000000ffff028224 */ /* 0x004fe200078e000e */
[----:B------:R-:W-:Y:S03]  /*14180*/  SHFL.IDX PT, R6, R4, 0x3, 0x181f ;  /* 0x00781f0004067f89 */ /* 0x000fe600000e0000 */
[----:B------:R-:W-:Y:S01]  /*14190*/  @!P0 IMAD.MOV.U32 R3, RZ, RZ, R7 ;  /* 0x000000ffff038224 */ /* 0x000fe200078e0007 */
[----:B------:R-:W0:Y:S01]  /*141a0*/  SHFL.IDX PT, R14, R5, 0x3, 0x181f ;  /* 0x00781f00050e7f89 */ /* 0x000e2200000e0000 */
[----:B------:R-:W-:-:S03]  /*141b0*/  VIADD R7, R0, 0x30 ;  /* 0x0000003000077836 */ /* 0x000fc60000000000 */
        /* <DEDUP_REMOVED lines=44> */
[----:B------:R0:W2:Y:S02]  /*14480*/  SHFL.IDX PT, R6, R4, 0x7, 0x181f ;  /* 0x00f81f0004067f89 */ /* 0x0000a400000e0000 */
[----:B------:R-:W-:Y:S02]  /*14490*/  @!P0 MOV R3, R7 ;  /* 0x0000000700038202 */ /* 0x000fe40000000f00 */
[----:B------:R0:W3:Y:S04]  /*144a0*/  SHFL.IDX PT, R14, R5, 0x7, 0x181f ;  /* 0x00f81f00050e7f89 */ /* 0x0000e800000e0000 */
[----:B------:R0:W-:Y:S04]  /*144b0*/  @!P0 LDGSTS.E.BYPASS.LTC128B.128 [R31+0x17400], desc[UR38][R2.64], !P2 ;  /* 0x17400000021f8fae */ /* 0x0001e8000d101d66 */
[----:B------:R0:W-:Y:S04]  /*144c0*/  @!P0 LDGSTS.E.BYPASS.LTC128B.128 [R31+0x1b400], desc[UR38][R2.64+0x80], !P3 ;  /* 0x1b400080021f8fae */ /* 0x0001e8000d901d66 */
[----:B------:R0:W-:Y:S04]  /*144d0*/  @!P0 LDGSTS.E.BYPASS.LTC128B.128 [R31+0x1f400], desc[UR38][R2.64+0x100], !P4 ;  /* 0x1f400100021f8fae */ /* 0x0001e8000e101d66 */
[----:B------:R0:W-:Y:S02]  /*144e0*/  @!P0 LDGSTS.E.BYPASS.LTC128B.128 [R31+0x23400], desc[UR38][R2.64+0x180], !P5 ;  /* 0x23400180021f8fae */ /* 0x0001e4000e901d66 */
.L_x_2354:
[----:B------:R-:W-:-:S05]  /*144f0*/  VIADD R0, R0, 0x70 ;  /* 0x0000007000007836 */ /* 0x000fca0000000000 */
[----:B------:R-:W-:-:S13]  /*14500*/  ISETP.GE.AND P0, PT, R0, UR37, PT ;  /* 0x0000002500007c0c */ /* 0x000fda000bf06270 */
[----:B0--3--:R-:W-:-:S05]  /*14510*/  @!P0 LEA R2, P1, R37, R14, 0x1 ;  /* 0x0000000e25028211 */ /* 0x009fca00078208ff */
        /* <DEDUP_REMOVED lines=10> */
.L_x_2280:
        /* <DEDUP_REMOVED lines=18> */
.L_x_2355:
[----:B------:R-:W-:Y:S05]  /*146e0*/  BSYNC B0 ;  /* 0x0000000000007941 */ /* 0x000fea0003800000 */
.L_x_2281:
[----:B------:R-:W-:-:S06]  /*146f0*/  UISETP.GE.AND UP0, UPT, UR45, 0x2, UPT ;  /* 0x000000022d00788c */ /* 0x000fcc000bf06270 */
[----:B------:R-:W-:-:S13]  /*14700*/  PLOP3.LUT P0, PT, PT, PT, UP0, 0x40, 0x0 ;  /* 0x000000000000781c */ /* 0x000fda0003f0e808 */
[----:B------:R-:W-:Y:S05]  /*14710*/  @P0 BRA `(.L_x_2283) ;  /* 0x0000000c00fc0947 */ /* 0x000fea0003800000 */
[----:B------:R-:W-:Y:S01]  /*14720*/  UIADD3 UR4, UR45, -0x2, URZ ;  /* 0xfffffffe2d047890 */ /* 0x000fe2000fffe03f */
[----:B------:R-:W-:Y:S01]  /*14730*/  BSSY B0, `(.L_x_2283) ;  /* 0x00000fd000007945 */ /* 0x000fe20003800000 */
[----:B------:R-:W-:Y:S01]  /*14740*/  IMAD.MOV.U32 R10, RZ, RZ, R26 ;  /* 0x000000ffff0a7224 */ /* 0x000fe200078e001a */
[----:B------:R-:W-:Y:S01]  /*14750*/  MOV R7, R23 ;  /* 0x0000001700077202 */ /* 0x000fe20000000f00 */
[----:B------:R-:W-:Y:S02]  /*14760*/  IMAD.MOV.U32 R27, RZ, RZ, R24 ;  /* 0x000000ffff1b7224 */ /* 0x000fe400078e0018 */
[----:B0-----:R-:W-:-:S07]  /*14770*/  IMAD.U32 R0, RZ, RZ, UR4 ;  /* 0x00000004ff007e24 */ /* 0x001fce000f8e00ff */
.L_x_2296:
[----:B------:R-:W0:Y:S01]  /*14780*/  S2R R2, SR_TID.X ;  /* 0x0000000000027919 */ /* 0x000e220000002100 */
[----:B------:R-:W2:Y:S01]  /*14790*/  LDC R3, c[0x0][0x430] ;  /* 0x00010c00ff037b82 */ /* 0x000ea20000000800 */
[----:B------:R-:W-:Y:S01]  /*147a0*/  IMAD R6, R0, 0x50, R32 ;  /* 0x0000005000067824 */ /* 0x000fe200078e0220 */
[----:B------:R-:W-:Y:S01]  /*147b0*/  LOP3.LUT P1, RZ, R16, 0x200, RZ, 0xc0, !PT ;  /* 0x0000020010ff7812 */ /* 0x000fe2000782c0ff */
[----:B------:R-:W-:Y:S01]  /*147c0*/  VIADD R23, R7, 0x1 ;  /* 0x0000000107177836 */ /* 0x000fe20000000000 */
[----:B--2---:R-:W-:Y:S01]  /*147d0*/  ISETP.NE.AND P0, PT, R3, 0x1, PT ;  /* 0x000000010300780c */ /* 0x004fe20003f05270 */
[----:B0-----:R-:W-:-:S05]  /*147e0*/  IMAD.SHL.U32 R2, R2, 0x10, RZ ;  /* 0x0000001002027824 */ /* 0x001fca00078e00ff */
[----:B------:R-:W-:-:S07]  /*147f0*/  LOP3.LUT R2, R36, 0x70, R2, 0xf8, !PT ;  /* 0x0000007024027812 */ /* 0x000fce00078ef802 */
[----:B------:R-:W0:Y:S01]  /*14800*/  @P0 LDC R3, c[0x0][0x434] ;  /* 0x00010d00ff030b82 */ /* 0x000e220000000800 */
[C---:B------:R-:W-:Y:S01]  /*14810*/  ISETP.GT.U32.AND P2, PT, R2.reuse, 0x4f, PT ;  /* 0x0000004f0200780c */ /* 0x040fe20003f44070 */
[----:B------:R-:W-:-:S06]  /*14820*/  IMAD.IADD R6, R2, 0x1, R6 ;  /* 0x0000000102067824 */ /* 0x000fcc00078e0206 */
[----:B------:R-:W2:Y:S01]  /*14830*/  @P0 LDC R9, c[0x0][0x438] ;  /* 0x00010e00ff090b82 */ /* 0x000ea20000000800 */
[----:B------:R-:W-:-:S07]  /*14840*/  IMAD.MOV.U32 R11, RZ, RZ, R6 ;  /* 0x000000ffff0b7224 */ /* 0x000fce00078e0006 */
[----:B------:R-:W3:Y:S01]  /*14850*/  @!P2 LDC.64 R4, c[0x0][0x428] ;  /* 0x00010a00ff04ab82 */ /* 0x000ee20000000a00 */
[----:B0-----:R-:W-:-:S05]  /*14860*/  @P0 IMAD.HI.U32 R2, R6, R3, RZ ;  /* 0x0000000306020227 */ /* 0x001fca00078e00ff */
[----:B--2---:R-:W-:Y:S02]  /*14870*/  @P0 SHF.R.U32.HI R11, RZ, R9, R2 ;  /* 0x00000009ff0b0219 */ /* 0x004fe40000011602 */
[----:B-1----:R-:W0:Y:S02]  /*14880*/  @!P2 LDC.64 R8, c[0x0][0x418] ;  /* 0x00010600ff08ab82 */ /* 0x002e240000000a00 */
[----:B------:R-:W-:Y:S01]  /*14890*/  @!P2 SHF.R.S32.HI R3, RZ, 0x1f, R11 ;  /* 0x0000001fff03a819 */ /* 0x000fe2000001140b */
[----:B---3--:R-:W-:-:S04]  /*148a0*/  @!P2 IMAD R2, R33, R4, RZ ;  /* 0x000000042102a224 */ /* 0x008fc800078e02ff */
[----:B------:R-:W-:Y:S01]  /*148b0*/  @!P2 IMAD R5, R29, R5, R2 ;  /* 0x000000051d05a224 */ /* 0x000fe200078e0202 */
[----:B------:R-:W-:-:S05]  /*148c0*/  @!P2 MOV R2, R11 ;  /* 0x0000000b0002a202 */ /* 0x000fca0000000f00 */
[----:B------:R-:W-:-:S04]  /*148d0*/  @!P2 IMAD.WIDE.U32 R2, R29, R4, R2 ;  /* 0x000000041d02a225 */ /* 0x000fc800078e0002 */
[----:B------:R-:W-:Y:S02]  /*148e0*/  @!P2 IMAD.IADD R3, R5, 0x1, R3 ;  /* 0x000000010503a824 */ /* 0x000fe400078e0203 */
[----:B------:R-:W-:Y:S01]  /*148f0*/  IMAD.MOV.U32 R4, RZ, RZ, RZ ;  /* 0x000000ffff047224 */ /* 0x000fe200078e00ff */
[----:B0-----:R-:W-:-:S04]  /*14900*/  @!P2 LEA R8, P0, R2, R8, 0x2 ;  /* 0x000000080208a211 */ /* 0x001fc800078010ff */
[----:B------:R-:W-:Y:S01]  /*14910*/  @!P2 LEA.HI.X R9, R2, R9, R3, 0x2, P0 ;  /* 0x000000090209a211 */ /* 0x000fe200000f1403 */
[----:B------:R-:W-:Y:S01]  /*14920*/  IMAD.MOV R5, RZ, RZ, -R11 ;  /* 0x000000ffff057224 */ /* 0x000fe200078e0a0b */
[----:B------:R-:W-:-:S03]  /*14930*/  ISETP.NE.AND P0, PT, R23, 0x2, PT ;  /* 0x000000021700780c */ /* 0x000fc60003f05270 */
[----:B------:R0:W5:Y:S01]  /*14940*/  @!P2 LDG.E R4, desc[UR38][R8.64] ;  /* 0x000000260804a981 */ /* 0x000162000c1e1900 */
[----:B------:R-:W-:Y:S05]  /*14950*/  YIELD ;  /* 0x0000000000007946 */ /* 0x000fea0003800000 */
[----:B------:R-:W-:Y:S01]  /*14960*/  ULDC UR4, c[0x0][0x430] ;  /* 0x00010c0000047ab9 */ /* 0x000fe20000000800 */
[----:B------:R-:W-:Y:S01]  /*14970*/  SEL R3, RZ, 0x1, P0 ;  /* 0x00000001ff037807 */ /* 0x000fe20000000000 */
[----:B------:R-:W-:Y:S01]  /*14980*/  IMAD R5, R5, UR4, R6 ;  /* 0x0000000405057c24 */ /* 0x000fe2000f8e0206 */
[----:B------:R-:W-:Y:S01]  /*14990*/  SEL R23, R23, RZ, P0 ;  /* 0x000000ff17177207 */ /* 0x000fe20000000000 */
[----:B------:R-:W-:Y:S01]  /*149a0*/  IMAD.MOV.U32 R24, RZ, RZ, R0 ;  /* 0x000000ffff187224 */ /* 0x000fe200078e0000 */
[----:B------:R-:W-:Y:S01]  /*149b0*/  LOP3.LUT R26, R10, R3, RZ, 0x3c, !PT ;  /* 0x000000030a1a7212 */ /* 0x000fe200078e3cff */
[----:B------:R-:W-:Y:S06]  /*149c0*/  @!P1 BRA `(.L_x_2284) ;  /* 0x0000000000049947 */ /* 0x000fec0003800000 */
[----:B------:R-:W-:Y:S01]  /*149d0*/  BPT.TRAP 0x1 ;  /* 0x000000040000795c */ /* 0x000fe20000300000 */
.L_x_2284:
[----:B------:R-:W-:Y:S01]  /*149e0*/  LEA R6, R23, R17, 0x3 ;  /* 0x0000001117067211 */ /* 0x000fe200078e18ff */
[----:B------:R-:W-:Y:S01]  /*149f0*/  BSSY B1, `(.L_x_2285) ;  /* 0x0000004000017945 */ /* 0x000fe20003800000 */
[----:B------:R-:W-:-:S04]  /*14a00*/  SHF.L.U32 R3, R26, 0x1f, RZ ;  /* 0x0000001f1a037819 */ /* 0x000fc800000006ff */
[----:B------:R-:W1:Y:S02]  /*14a10*/  SYNCS.PHASECHK.TRANS64.TRYWAIT P0, [R6+URZ+0x38840], R3 ;  /* 0x03884003060075a7 */ /* 0x000e64000800017f */
[----:B-1----:R-:W-:Y:S05]  /*14a20*/  @!P0 BRA `(.L_x_2286) ;  /* 0x0000002c00e88947 */ /* 0x002fea0003800000 */
.L_x_2356:
[----:B------:R-:W-:Y:S05]  /*14a30*/  BSYNC B1 ;  /* 0x0000000000017941 */ /* 0x000fea0003800000 */
.L_x_2285:
[----:B------:R-:W-:Y:S01]  /*14a40*/  SHF.R.S32.HI R21, RZ, 0x1f, R5 ;  /* 0x0000001fff157819 */ /* 0x000fe20000011405 */
[----:B------:R-:W-:Y:S01]  /*14a50*/  ULDC.64 UR4, c[0x0][0x300] ;  /* 0x0000c00000047ab9 */ /* 0x000fe20000000a00 */
[----:B-----5:R-:W-:Y:S01]  /*14a60*/  SHF.R.S32.HI R25, RZ, 0x1f, R4 ;  /* 0x0000001fff197819 */ /* 0x020fe20000011404 */
[----:B-1----:R-:W-:Y:S01]  /*14a70*/  IMAD.WIDE.U32 R2, R5, UR4, RZ ;  /* 0x0000000405027c25 */ /* 0x002fe2000f8e00ff */
[C---:B------:R-:W-:Y:S02]  /*14a80*/  LOP3.LUT P4, RZ, R16.reuse, 0x10, RZ, 0xc0, !PT ;  /* 0x0000001010ff7812 */ /* 0x040fe4000788c0ff */
[C---:B------:R-:W-:Y:S01]  /*14a90*/  LOP3.LUT P3, RZ, R16.reuse, 0x8, RZ, 0xc0, !PT ;  /* 0x0000000810ff7812 */ /* 0x040fe2000786c0ff */
[----:B------:R-:W-:Y:S01]  /*14aa0*/  IMAD R0, R21, UR4, RZ ;  /* 0x0000000415007c24 */ /* 0x000fe2000f8e02ff */
[C---:B------:R-:W-:Y:S02]  /*14ab0*/  LOP3.LUT P2, RZ, R16.reuse, 0x4, RZ, 0xc0, !PT ;  /* 0x0000000410ff7812 */ /* 0x040fe4000784c0ff */
[----:B------:R-:W-:Y:S01]  /*14ac0*/  LOP3.LUT P1, RZ, R16, 0x2, RZ, 0xc0, !PT ;  /* 0x0000000210ff7812 */ /* 0x000fe2000782c0ff */
[----:B0-----:R-:W-:Y:S01]  /*14ad0*/  IMAD R9, R5, UR5, R0 ;  /* 0x0000000505097c24 */ /* 0x001fe2000f8e0200 */
        /* <DEDUP_REMOVED lines=13> */
[----:B------:R-:W-:Y:S01]  /*14bb0*/  UMOV UR4, 0xffffffff ;  /* 0xffffffff00047882 */ /* 0x000fe20000000000 */
[----:B------:R-:W-:-:S03]  /*14bc0*/  IMAD R9, R23, 0x5000, R30 ;  /* 0x0000500017097824 */ /* 0x000fc600078e021e */
[----:B------:R-:W-:Y:S01]  /*14bd0*/  LEA.HI.X R20, R2, UR5, R3, 0x1, P0 ;  /* 0x0000000502147c11 */ /* 0x000fe200080f0c03 */
[----:B------:R-:W-:Y:S06]  /*14be0*/  BRA.DIV UR4, `(.L_x_2287) ;  /* 0x0000002e048c7947 */ /* 0x000fec000b800000 */
[----:B------:R-:W0:Y:S01]  /*14bf0*/  SHFL.IDX PT, R14, R8, RZ, 0x181f ;  /* 0x00181fff080e7589 */ /* 0x000e2200000e0000 */
[----:B------:R-:W-:Y:S01]  /*14c00*/  IMAD.SHL.U32 R0, R37, 0x2, RZ ;  /* 0x0000000225007824 */ /* 0x000fe200078e00ff */
[----:B------:R-:W-:Y:S02]  /*14c10*/  LEA R9, R9, R17, 0x1 ;  /* 0x0000001109097211 */ /* 0x000fe400078e08ff */
        /* <DEDUP_REMOVED lines=33> */
.L_x_2368:
[----:B0-2---:R-:W-:-:S05]  /*14e30*/  IADD3 R2, P0, R14, R0, RZ ;  /* 0x000000000e027210 */ /* 0x005fca0007f1e0ff */
[----:B-1----:R-:W-:Y:S01]  /*14e40*/  IMAD.X R3, RZ, RZ, R35, P0 ;  /* 0x000000ffff037224 */ /* 0x002fe200000e0623 */
[----:B------:R-:W-:-:S04]  /*14e50*/  PLOP3.LUT P0, PT, PT, PT, PT, 0x80, 0x0 ;  /* 0x000000000000781c */ /* 0x000fc80003f0f070 */
        /* <DEDUP_REMOVED lines=8> */
.L_x_2288:
        /* <DEDUP_REMOVED lines=10> */
.L_x_2289:
[----:B------:R1:W-:Y:S01]  /*14f80*/  SYNCS.ARRIVE.TRANS64.A1T0 RZ, [R6+URZ+0x38830], RZ ;  /* 0x038830ff06ff79a7 */ /* 0x0003e2000810003f */
[----:B------:R-:W-:Y:S05]  /*14f90*/  @!P2 BRA `(.L_x_2290) ;  /* 0x000000000004a947 */ /* 0x000fea0003800000 */
[----:B------:R-:W-:Y:S01]  /*14fa0*/  BPT.TRAP 0x1 ;  /* 0x000000040000795c */ /* 0x000fe20000300000 */
.L_x_2290:
[----:B0-----:R-:W-:Y:S01]  /*14fb0*/  SHF.L.U32 R3, R10, 0x1f, RZ ;  /* 0x0000001f0a037819 */ /* 0x001fe200000006ff */
[----:B-1----:R-:W-:Y:S01]  /*14fc0*/  IMAD R6, R7, 0x8, R17 ;  /* 0x0000000807067824 */ /* 0x002fe200078e0211 */
[----:B------:R-:W-:Y:S03]  /*14fd0*/  BSSY B1, `(.L_x_2291) ;  /* 0x0000003000017945 */ /* 0x000fe60003800000 */
[----:B------:R-:W0:Y:S02]  /*14fe0*/  SYNCS.PHASECHK.TRANS64.TRYWAIT P0, [R6+URZ+0x38860], R3 ;  /* 0x03886003060075a7 */ /* 0x000e24000800017f */
[----:B0-----:R-:W-:Y:S05]  /*14ff0*/  @!P0 BRA `(.L_x_2292) ;  /* 0x0000003000088947 */ /* 0x001fea0003800000 */
.L_x_2369:
[----:B------:R-:W-:Y:S05]  /*15000*/  BSYNC B1 ;  /* 0x0000000000017941 */ /* 0x000fea0003800000 */
.L_x_2291:
[----:B------:R-:W-:Y:S01]  /*15010*/  MOV R2, 0xffffffb0 ;  /* 0xffffffb000027802 */ /* 0x000fe20000000f00 */
[----:B------:R-:W-:Y:S01]  /*15020*/  UMOV UR4, 0xffffffff ;  /* 0xffffffff00047882 */ /* 0x000fe20000000000 */
[C---:B------:R-:W-:Y:S01]  /*15030*/  LOP3.LUT P4, RZ, R16.reuse, 0x100, RZ, 0xc0, !PT ;  /* 0x0000010010ff7812 */ /* 0x040fe2000788c0ff */
[----:B------:R-:W-:Y:S01]  /*15040*/  IMAD R7, R7, 0x5000, R30 ;  /* 0x0000500007077824 */ /* 0x000fe200078e021e */
[C---:B------:R-:W-:Y:S01]  /*15050*/  LOP3.LUT P3, RZ, R16.reuse, 0x80, RZ, 0xc0, !PT ;  /* 0x0000008010ff7812 */ /* 0x040fe2000786c0ff */
[----:B0-----:R-:W-:Y:S01]  /*15060*/  IMAD R3, R27, R2, UR36 ;  /* 0x000000241b037e24 */ /* 0x001fe2000f8e0202 */
[C---:B------:R-:W-:Y:S02]  /*15070*/  LOP3.LUT P2, RZ, R16.reuse, 0x40, RZ, 0xc0, !PT ;  /* 0x0000004010ff7812 */ /* 0x040fe4000784c0ff */
[----:B------:R-:W-:Y:S01]  /*15080*/  LOP3.LUT P1, RZ, R16, 0x20, RZ, 0xc0, !PT ;  /* 0x0000002010ff7812 */ /* 0x000fe2000782c0ff */
[----:B------:R-:W-:Y:S01]  /*15090*/  IMAD.IADD R8, R3, 0x1, -R36 ;  /* 0x0000000103087824 */ /* 0x000fe200078e0a24 */
[----:B------:R-:W-:Y:S11]  /*150a0*/  BRA.DIV UR4, `(.L_x_2293) ;  /* 0x0000002e04f07947 */ /* 0x000ff6000b800000 */
[----:B------:R-:W0:Y:S01]  /*150b0*/  SHFL.IDX PT, R14, R18, RZ, 0x181f ;  /* 0x00181fff120e7589 */ /* 0x000e2200000e0000 */
[----:B------:R-:W-:-:S03]  /*150c0*/  IMAD R7, R7, 0x2, R17 ;  /* 0x0000000207077824 */ /* 0x000fc600078e0211 */
        /* <DEDUP_REMOVED lines=49> */
.L_x_2381:
        /* <DEDUP_REMOVED lines=28> */
[----:B------:R-:W-:-:S03]  /*155a0*/  ULDC.64 UR4, c[0x0][0x318] ;  /* 0x0000c60000047ab9 */ /* 0x000fc60000000a00 */
[----:B------:R-:W-:Y:S01]  /*155b0*/  IMAD.IADD R3, R5, 0x1, R3 ;  /* 0x0000000105037824 */ /* 0x000fe200078e0203 */
[----:B------:R-:W-:-:S04]  /*155c0*/  LEA R18, P0, R2, UR4, 0x1 ;  /* 0x0000000402127c11 */ /* 0x000fc8000f8008ff */
[----:B------:R-:W-:Y:S02]  /*155d0*/  LEA.HI.X R19, R2, UR5, R3, 0x1, P0 ;  /* 0x0000000502137c11 */ /* 0x000fe400080f0c03 */
[----:B------:R-:W-:-:S13]  /*155e0*/  PLOP3.LUT P0, PT, PT, PT, PT, 0x80, 0x0 ;  /* 0x000000000000781c */ /* 0x000fda0003f0f070 */
.L_x_2294:
        /* <DEDUP_REMOVED lines=10> */
.L_x_2295:
        /* <DEDUP_REMOVED lines=8> */
.L_x_2283:
[----:B0-----:R-:W0:Y:S01]  /*15710*/  S2R R0, SR_TID.X ;  /* 0x0000000000007919 */ /* 0x001e220000002100 */
[----:B------:R-:W-:Y:S01]  /*15720*/  BSSY B0, `(.L_x_2297) ;  /* 0x0000010000007945 */ /* 0x000fe20003800000 */
[----:B0-----:R-:W-:-:S04]  /*15730*/  LOP3.LUT R0, R0, 0x7f, RZ, 0xc0, !PT ;  /* 0x0000007f00007812 */ /* 0x001fc800078ec0ff */
[----:B------:R-:W-:-:S13]  /*15740*/  ISETP.NE.AND P2, PT, R0, RZ, PT ;  /* 0x000000ff0000720c */ /* 0x000fda0003f45270 */
[----:B------:R-:W-:Y:S05]  /*15750*/  @P2 BRA `(.L_x_2298) ;  /* 0x0000000000302947 */ /* 0x000fea0003800000 */
[----:B------:R-:W0:Y:S01]  /*15760*/  S2R R7, SR_LANEID ;  /* 0x0000000000077919 */ /* 0x000e220000000000 */
[----:B------:R-:W-:Y:S01]  /*15770*/  VOTEU.ANY UR4, UPT, PT ;  /* 0x0000000000047886 */ /* 0x000fe200038e0100 */
[----:B------:R-:W2:Y:S01]  /*15780*/  LDC.64 R2, c[0x0][0xc80] ;  /* 0x00032000ff027b82 */ /* 0x000ea20000000a00 */
[----:B------:R-:W0:Y:S08]  /*15790*/  FLO.U32 R0, UR4 ;  /* 0x0000000400007d00 */ /* 0x000e3000080e0000 */
[----:B------:R-:W2:Y:S01]  /*157a0*/  POPC R5, UR4 ;  /* 0x0000000400057d09 */ /* 0x000ea20008000000 */
[----:B0-----:R-:W-:-:S13]  /*157b0*/  ISETP.EQ.U32.AND P0, PT, R0, R7, PT ;  /* 0x000000070000720c */ /* 0x001fda0003f02070 */
[----:B--2---:R-:W2:Y:S01]  /*157c0*/  @P0 ATOMG.E.ADD.STRONG.GPU PT, R3, desc[UR38][R2.64], R5 ;  /* 0x00000005020309a8 */ /* 0x004ea200081ee1e6 */
[----:B------:R-:W0:Y:S02]  /*157d0*/  S2R R4, SR_LTMASK ;  /* 0x0000000000047919 */ /* 0x000e240000003900 */
[----:B0-----:R-:W-:-:S04]  /*157e0*/  LOP3.LUT R4, R4, UR4, RZ, 0xc0, !PT ;  /* 0x0000000404047c12 */ /* 0x001fc8000f8ec0ff */
[----:B------:R-:W0:Y:S01]  /*157f0*/  POPC R7, R4 ;  /* 0x0000000400077309 */ /* 0x000e220000000000 */
[----:B--2---:R-:W0:Y:S02]  /*15800*/  SHFL.IDX PT, R0, R3, R0, 0x1f ;  /* 0x00001f0003007589 */ /* 0x004e2400000e0000 */
[----:B0-----:R-:W-:-:S07]  /*15810*/  IADD3 R34, R0, UR46, R7 ;  /* 0x0000002e00227c10 */ /* 0x001fce000fffe007 */
.L_x_2298:
[----:B------:R-:W-:Y:S05]  /*15820*/  BSYNC B0 ;  /* 0x0000000000007941 */ /* 0x000fea0003800000 */
.L_x_2297:
[----:B------:R-:W-:-:S13]  /*15830*/  LOP3.LUT P0, RZ, R16, 0x200, RZ, 0xc0, !PT ;  /* 0x0000020010ff7812 */ /* 0x000fda000780c0ff */
[----:B------:R-:W-:Y:S05]  /*15840*/  @!P0 BRA `(.L_x_2299) ;  /* 0x0000000000048947 */ /* 0x000fea0003800000 */
[----:B------:R-:W-:Y:S01]  /*15850*/  BPT.TRAP 0x1 ;  /* 0x000000040000795c */ /* 0x000fe20000300000 */
.L_x_2299:
[----:B------:R-:W-:Y:S01]  /*15860*/  IMAD R4, R23, 0x8, R17 ;  /* 0x0000000817047824 */ /* 0x000fe200078e0211 */
[----:B------:R-:W-:Y:S01]  /*15870*/  SHF.L.U32 R3, R26, 0x1f, RZ ;  /* 0x0000001f1a037819 */ /* 0x000fe200000006ff */
[----:B------:R-:W-:Y:S01]  /*15880*/  IMAD.MOV.U32 R5, RZ, RZ, -0x50 ;  /* 0xffffffb0ff057424 */ /* 0x000fe200078e00ff */
[----:B------:R-:W-:Y:S02]  /*15890*/  BSSY B0, `(.L_x_2300) ;  /* 0x0000004000007945 */ /* 0x000fe40003800000 */
[----:B------:R-:W0:Y:S01]  /*158a0*/  SYNCS.PHASECHK.TRANS64.TRYWAIT P0, [R4+URZ+0x38860], R3 ;  /* 0x03886003040075a7 */ /* 0x000e22000800017f */
[----:B------:R-:W-:Y:S01]  /*158b0*/  IMAD R5, R24, R5, UR36 ;  /* 0x0000002418057e24 */ /* 0x000fe2000f8e0205 */
[----:B0-----:R-:W-:Y:S06]  /*158c0*/  @!P0 BRA `(.L_x_2301) ;  /* 0x0000002c00b08947 */ /* 0x001fec0003800000 */
.L_x_2382:
[----:B------:R-:W-:Y:S05]  /*158d0*/  BSYNC B0 ;  /* 0x0000000000007941 */ /* 0x000fea0003800000 */
.L_x_2300:
[----:B------:R-:W-:Y:S01]  /*158e0*/  UMOV UR4, 0xffffffff ;  /* 0xffffffff00047882 */ /* 0x000fe20000000000 */
[C---:B------:R-:W-:Y:S01]  /*158f0*/  LOP3.LUT P5, RZ, R16.reuse, 0x100, RZ, 0xc0, !PT ;  /* 0x0000010010ff7812 */ /* 0x040fe200078ac0ff */
[----:B-1----:R-:W-:Y:S01]  /*15900*/  IMAD R8, R23, 0x5000, R30 ;  /* 0x0000500017087824 */ /* 0x002fe200078e021e */
[C---:B------:R-:W-:Y:S01]  /*15910*/  LOP3.LUT P4, RZ, R16.reuse, 0x80, RZ, 0xc0, !PT ;  /* 0x0000008010ff7812 */ /* 0x040fe2000788c0ff */
[----:B------:R-:W-:Y:S01]  /*15920*/  IMAD.IADD R5, R5, 0x1, -R36 ;  /* 0x0000000105057824 */ /* 0x000fe200078e0a24 */
[C---:B------:R-:W-:Y:S02]  /*15930*/  LOP3.LUT P3, RZ, R16.reuse, 0x40, RZ, 0xc0, !PT ;  /* 0x0000004010ff7812 */ /* 0x040fe4000786c0ff */
[----:B------:R-:W-:Y:S01]  /*15940*/  LOP3.LUT P1, RZ, R16, 0x20, RZ, 0xc0, !PT ;  /* 0x0000002010ff7812 */ /* 0x000fe2000782c0ff */
[----:B------:R-:W-:-:S12]  /*15950*/  BRA.DIV UR4, `(.L_x_2302) ;  /* 0x0000002e04a07947 */ /* 0x000fd8000b800000 */
[----:B------:R-:W1:Y:S01]  /*15960*/  SHFL.IDX PT, R14, R18, RZ, 0x181f ;  /* 0x00181fff120e7589 */ /* 0x000e6200000e0000 */
[----:B------:R-:W-:-:S03]  /*15970*/  SHF.L.U32 R6, R37, 0x1, RZ ;  /* 0x0000000125067819 */ /* 0x000fc600000006ff */
        /* <DEDUP_REMOVED lines=15> */
[----:B------:R-:W0:Y:S03]  /*15a70*/  SHFL.IDX PT, R14, R18, 0x2, 0x181f ;  /* 0x00581f00120e7f89 */ /* 0x000e2600000e0000 */
[----:B------:R-:W-:Y:S01]  /*15a80*/  IMAD.X R3, RZ, RZ, R7, P0 ;  /* 0x000000ffff037224 */ /* 0x000fe200000e0607 */
[----:B------:R-:W-:Y:S01]  /*15a90*/  ISETP.LT.OR P0, PT, R5, 0x11, P5 ;  /* 0x000000110500780c */ /* 0x000fe20002f01670 */
[----:B------:R-:W1:-:S12]  /*15aa0*/  SHFL.IDX PT, R7, R19, 0x2, 0x181f ;  /* 0x00581f0013077f89 */ /* 0x000e5800000e0000 */
        /* <DEDUP_REMOVED lines=8> */
[----:B------:R-:W0:Y:S03]  /*15b30*/  SHFL.IDX PT, R14, R18, 0x3, 0x181f ;  /* 0x00781f00120e7f89 */ /* 0x000e2600000e0000 */
[----:B-1----:R-:W-:Y:S01]  /*15b40*/  IMAD.X R3, RZ, RZ, R7, P0 ;  /* 0x000000ffff037224 */ /* 0x002fe200000e0607 */
        /* <DEDUP_REMOVED lines=21> */
.L_x_2394:
[----:B0--3--:R-:W-:-:S04]  /*15ca0*/  IADD3 R2, P0, R14, R6, RZ ;  /* 0x000000060e027210 */ /* 0x009fc80007f1e0ff */
        /* <DEDUP_REMOVED lines=14> */
.L_x_2303:
        /* <DEDUP_REMOVED lines=10> */
.L_x_2304:
[----:B------:R1:W-:Y:S01]  /*15e30*/  SYNCS.ARRIVE.TRANS64.A1T0 RZ, [R4+URZ+0x38850], RZ ;  /* 0x038850ff04ff79a7 */ /* 0x0003e2000810003f */
[----:B------:R-:W-:-:S05]  /*15e40*/  VIADD R23, R23, 0x1 ;  /* 0x0000000117177836 */ /* 0x000fca0000000000 */
[----:B------:R-:W-:-:S04]  /*15e50*/  ISETP.NE.AND P0, PT, R23, 0x2, PT ;  /* 0x000000021700780c */ /* 0x000fc80003f05270 */
[----:B0-----:R-:W-:Y:S02]  /*15e60*/  SEL R3, RZ, 0x1, P0 ;  /* 0x00000001ff037807 */ /* 0x001fe40000000000 */
[----:B------:R-:W-:Y:S02]  /*15e70*/  SEL R23, R23, RZ, P0 ;  /* 0x000000ff17177207 */ /* 0x000fe40000000000 */
[----:B-1----:R-:W-:-:S07]  /*15e80*/  LOP3.LUT R26, R26, R3, RZ, 0x3c, !PT ;  /* 0x000000031a1a7212 */ /* 0x002fce00078e3cff */
.L_x_2262:
[----:B------:R-:W-:Y:S05]  /*15e90*/  BSYNC B7 ;  /* 0x0000000000077941 */ /* 0x000fea0003800000 */
.L_x_2260:
        /* <DEDUP_REMOVED lines=11> */
.L_x_2305:
[----:B------:R-:W-:-:S03]  /*15f50*/  UMOV UR4, 0xffffffff ;  /* 0xffffffff00047882 */ /* 0x000fc60000000000 */
[----:B------:R-:W-:Y:S05]  /*15f60*/  BRA.DIV UR4, `(.L_x_2307) ;  /* 0x00000032040c7947 */ /* 0x000fea000b800000 */
[----:B------:R0:W1:Y:S02]  /*15f70*/  SHFL.IDX PT, R14, R34, RZ, 0x1f ;  /* 0x00001fff220e7589 */ /* 0x00006400000e0000 */
.L_x_2397:
        /* <DEDUP_REMOVED lines=8> */
.L_x_2306:
[----:B------:R-:W-:Y:S02]  /*16000*/  ULDC UR4, c[0x0][0xc38] ;  /* 0x00030e0000047ab9 */ /* 0x000fe40000000800 */
[----:B-1----:R-:W-:-:S13]  /*16010*/  ISETP.GE.AND P0, PT, R34, UR4, PT ;  /* 0x0000000422007c0c */ /* 0x002fda000bf06270 */
[----:B------:R-:W-:Y:S05]  /*16020*/  @!P0 BRA `(.L_x_2308) ;  /* 0xffffffc400648947 */ /* 0x000fea000383ffff */
.L_x_2257:
[----:B------:R-:W2:Y:S01]  /*16030*/  LDL.LU R0, [R1] ;  /* 0x0000000001007983 */ /* 0x000ea20000300800 */
[----:B------:R-:W-:Y:S01]  /*16040*/  BSSY B0, `(.L_x_2309) ;  /* 0x000000b000007945 */ /* 0x000fe20003800000 */
[----:B------:R-:W1:Y:S01]  /*16050*/  S2R R5, SR_CgaCtaId ;  /* 0x0000000000057919 */ /* 0x000e620000008800 */
[----:B--2---:R-:W-:-:S05]  /*16060*/  VIADD R0, R0, 0x1 ;  /* 0x0000000100007836 */ /* 0x004fca0000000000 */
        /* <DEDUP_REMOVED lines=8> */
.L_x_2398:
[----:B------:R-:W-:Y:S05]  /*160f0*/  BSYNC B0 ;  /* 0x0000000000007941 */ /* 0x000fea0003800000 */
.L_x_2309:
[----:B------:R-:W-:-:S03]  /*16100*/  UMOV UR4, 0xffffffff ;  /* 0xffffffff00047882 */ /* 0x000fc60000000000 */
[----:B------:R-:W-:Y:S05]  /*16110*/  BRA.DIV UR4, `(.L_x_2311) ;  /* 0x0000002e04dc7947 */ /* 0x000fea000b800000 */
[----:B-1----:R-:W1:Y:S02]  /*16120*/  S2R R0, SR_TID.X ;  /* 0x0000000000007919 */ /* 0x002e640000002100 */
[----:B-1----:R-:W-:-:S04]  /*16130*/  SHF.R.U32.HI R0, RZ, 0x5, R0 ;  /* 0x00000005ff007819 */ /* 0x002fc80000011600 */
[----:B------:R-:W-:-:S05]  /*16140*/  LOP3.LUT R0, R0, 0x3, RZ, 0xc0, !PT ;  /* 0x0000000300007812 */ /* 0x000fca00078ec0ff */
[----:B------:R1:W2:Y:S02]  /*16150*/  SHFL.IDX PT, R14, R0, RZ, 0x1f ;  /* 0x00001fff000e7589 */ /* 0x0002a400000e0000 */
.L_x_2401:
[----:B--2---:R-:W-:Y:S01]  /*16160*/  ISETP.NE.AND P0, PT, R14, RZ, PT ;  /* 0x000000ff0e00720c */ /* 0x004fe20003f05270 */
[----:B------:R-:W-:-:S12]  /*16170*/  BSSY B0, `(.L_x_2312) ;  /* 0x0000026000007945 */ /* 0x000fd80003800000 */
[----:B------:R-:W-:Y:S05]  /*16180*/  @P0 BRA `(.L_x_2313) ;  /* 0x0000000000900947 */ /* 0x000fea0003800000 */
[----:B------:R-:W-:-:S03]  /*16190*/  UMOV UR4, 0xffffffff ;  /* 0xffffffff00047882 */ /* 0x000fc60000000000 */
[----:B------:R-:W-:Y:S05]  /*161a0*/  BRA.DIV UR4, `(.L_x_2314) ;  /* 0x0000002e04ec7947 */ /* 0x000fea000b800000 */
[----:B------:R-:W-:-:S13]  /*161b0*/  ELECT P6, URZ, PT ;  /* 0x00000000003f782f */ /* 0x000fda00038c0000 */
.L_x_2404:
[----:B------:R-:W-:Y:S05]  /*161c0*/  @!P6 BRA `(.L_x_2313) ;  /* 0x000000000080e947 */ /* 0x000fea0003800000 */
[----:B-1----:R-:W2:Y:S02]  /*161d0*/  LDL R0, [R1+0x4] ;  /* 0x0000040001007983 */ /* 0x002ea40000100800 */
[----:B--2---:R-:W-:-:S13]  /*161e0*/  R2UR UR4, R0 ;  /* 0x00000000000472ca */ /* 0x004fda00000e0000 */
[----:B------:R-:W-:-:S06]  /*161f0*/  ULOP3.LUT UR4, UR4, 0x2, URZ, 0xfc, !UPT ;  /* 0x0000000204047892 */ /* 0x000fcc000f8efc3f */
[----:B------:R-:W-:-:S04]  /*16200*/  MOV R0, UR4 ;  /* 0x0000000400007c02 */ /* 0x000fc80008000f00 */
[----:B------:R-:W-:-:S13]  /*16210*/  ISETP.NE.AND P0, PT, R0, 0x3, PT ;  /* 0x000000030000780c */ /* 0x000fda0003f05270 */
[----:B------:R-:W-:Y:S05]  /*16220*/  @!P0 BRA `(.L_x_2315) ;  /* 0x0000000000048947 */ /* 0x000fea0003800000 */
[----:B------:R-:W-:Y:S01]  /*16230*/  BPT.TRAP 0x1 ;  /* 0x000000040000795c */ /* 0x000fe20000300000 */
.L_x_2315:
[C---:B------:R-:W-:Y:S01]  /*16240*/  IMAD R5, R23.reuse, 0x8, R4 ;  /* 0x0000000817057824 */ /* 0x040fe200078e0204 */
[----:B------:R-:W-:Y:S01]  /*16250*/  SHF.L.U32 R0, R26, 0x1f, RZ ;  /* 0x0000001f1a007819 */ /* 0x000fe200000006ff */
[----:B------:R-:W-:-:S03]  /*16260*/  VIADD R23, R23, 0x1 ;  /* 0x0000000117177836 */ /* 0x000fc60000000000 */
[----:B------:R-:W1:Y:S02]  /*16270*/  SYNCS.PHASECHK.TRANS64.TRYWAIT P1, [R5+URZ+0x38840], R0 ;  /* 0x03884000050075a7 */ /* 0x000e64000802017f */
[----:B------:R-:W-:-:S04]  /*16280*/  ISETP.NE.AND P2, PT, R23, 0x2, PT ;  /* 0x000000021700780c */ /* 0x000fc80003f45270 */
[----:B------:R-:W-:Y:S01]  /*16290*/  SEL R3, RZ, 0x1, P2 ;  /* 0x00000001ff037807 */ /* 0x000fe20001000000 */
[----:B-1----:R-:W-:Y:S08]  /*162a0*/  @!P1 BRA `(.L_x_2316) ;  /* 0x0000002c00cc9947 */ /* 0x002ff00003800000 */
.L_x_2405:
[----:B------:R-:W-:Y:S02]  /*162b0*/  SEL R23, R23, RZ, P2 ;  /* 0x000000ff17177207 */ /* 0x000fe40001000000 */
[----:B------:R-:W-:Y:S01]  /*162c0*/  LOP3.LUT R2, R26, R3, RZ, 0x3c, !PT ;  /* 0x000000031a027212 */ /* 0x000fe200078e3cff */
[----:B------:R-:W-:Y:S06]  /*162d0*/  @!P0 BRA `(.L_x_2317) ;  /* 0x0000000000048947 */ /* 0x000fec0003800000 */
[----:B------:R-:W-:Y:S01]  /*162e0*/  BPT.TRAP 0x1 ;  /* 0x000000040000795c */ /* 0x000fe20000300000 */
.L_x_2317:
[----:B------:R-:W-:Y:S01]  /*162f0*/  IMAD R23, R23, 0x8, R4 ;  /* 0x0000000817177824 */ /* 0x000fe200078e0204 */
[----:B------:R-:W-:-:S04]  /*16300*/  SHF.L.U32 R2, R2, 0x1f, RZ ;  /* 0x0000001f02027819 */ /* 0x000fc800000006ff */
[----:B------:R-:W2:Y:S02]  /*16310*/  SYNCS.PHASECHK.TRANS64.TRYWAIT P1, [R23+URZ+0x38840], R2 ;  /* 0x03884002170075a7 */ /* 0x000ea4000802017f */
[----:B--2---:R-:W-:Y:S05]  /*16320*/  @!P1 BRA `(.L_x_2318) ;  /* 0x0000002c00c09947 */ /* 0x004fea0003800000 */
.L_x_2406:
[----:B------:R-:W-:Y:S05]  /*16330*/  @!P0 BRA `(.L_x_2319) ;  /* 0x0000000000048947 */ /* 0x000fea0003800000 */
[----:B------:R-:W-:Y:S01]  /*16340*/  BPT.TRAP 0x1 ;  /* 0x000000040000795c */ /* 0x000fe20000300000 */
.L_x_2319:
[----:B------:R-:W3:Y:S02]  /*16350*/  SYNCS.PHASECHK.TRANS64.TRYWAIT P1, [R5+URZ+0x38860], R0 ;  /* 0x03886000050075a7 */ /* 0x000ee4000802017f */
[----:B---3--:R-:W-:Y:S05]  /*16360*/  @!P1 BRA `(.L_x_2320) ;  /* 0x0000002c00c49947 */ /* 0x008fea0003800000 */
.L_x_2407:
[----:B------:R-:W-:Y:S05]  /*16370*/  @!P0 BRA `(.L_x_2321) ;  /* 0x0000000000048947 */ /* 0x000fea0003800000 */
[----:B------:R-:W-:Y:S01]  /*16380*/  BPT.TRAP 0x1 ;  /* 0x000000040000795c */ /* 0x000fe20000300000 */
.L_x_2321:
[----:B----4-:R4:W0:Y:S02]  /*16390*/  SYNCS.PHASECHK.TRANS64.TRYWAIT P0, [R23+URZ+0x38860], R2 ;  /* 0x03886002170075a7 */ /* 0x010824000800017f */
[----:B0-----:R-:W-:Y:S05]  /*163a0*/  @!P0 NANOSLEEP.SYNCS 0x989680 ;  /* 0x009896800000895d */ /* 0x001fea0003900000 */
[----:B------:R-:W0:Y:S02]  /*163b0*/  @!P0 SYNCS.PHASECHK.TRANS64 P0, [R23+URZ+0x38860], R2 ;  /* 0x03886002170085a7 */ /* 0x000e24000800007f */
[----:B0-----:R-:W-:Y:S05]  /*163c0*/  @!P0 BRA `(.L_x_2321) ;  /* 0xfffffffc00f08947 */ /* 0x001fea000383ffff */
.L_x_2313:
[----:B------:R-:W-:Y:S05]  /*163d0*/  BSYNC B0 ;  /* 0x0000000000007941 */ /* 0x000fea0003800000 */
.L_x_2312:
[----:B------:R-:W-:Y:S05]  /*163e0*/  EXIT ;  /* 0x000000000000794d */ /* 0x000fea0003800000 */
.L_x_2204:
[----:B------:R-:W-:-:S13]  /*163f0*/  R2UR UR4, R16 ;  /* 0x00000000100472ca */ /* 0x000fda00000e0000 */
[----:B0-----:R-:W-:-:S04]  /*16400*/  IMAD.U32 R3, RZ, RZ, UR4 ;  /* 0x00000004ff037e24 */ /* 0x001fc8000f8e00ff */
[----:B------:R0:W1:Y:S03]  /*16410*/  SYNCS.PHASECHK.TRANS64.TRYWAIT P1, [R3+URZ+0x38800], R0 ;  /* 0x03880000030075a7 */ /* 0x000066000802017f */
[----:B-1----:R-:W-:Y:S05]  /*16420*/  @!P1 NANOSLEEP.SYNCS 0x989680 ;  /* 0x009896800000995d */ /* 0x002fea0003900000 */
[----:B------:R-:W1:Y:S02]  /*16430*/  @!P1 SYNCS.PHASECHK.TRANS64 P1, [R3+URZ+0x38800], R0 ;  /* 0x03880000030095a7 */ /* 0x000e64000802007f */
[----:B-1----:R-:W-:Y:S05]  /*16440*/  @!P1 BRA `(.L_x_2204) ;  /* 0xfffffffc00e89947 */ /* 0x002fea000383ffff */
[----:B------:R-:W-:Y:S05]  /*16450*/  BRA `(.L_x_2322) ;  /* 0xfffffeb400387947 */ /* 0x000fea000383ffff */
.L_x_2208:
[----:B-1----:R1:W2:Y:S02]  /*16460*/  SYNCS.PHASECHK.TRANS64.TRYWAIT P1, [R0+URZ+0x38830], R3 ;  /* 0x03883003000075a7 */ /* 0x0022a4000802017f */
[----:B--2---:R-:W-:Y:S05]  /*16470*/  @!P1 NANOSLEEP.SYNCS 0x989680 ;  /* 0x009896800000995d */ /* 0x004fea0003900000 */
[----:B------:R-:W2:Y:S02]  /*16480*/  @!P1 SYNCS.PHASECHK.TRANS64 P1, [R0+URZ+0x38830], R3 ;  /* 0x03883003000095a7 */ /* 0x000ea4000802007f */
[----:B--2---:R-:W-:Y:S05]  /*16490*/  @!P1 BRA `(.L_x_2208) ;  /* 0xfffffffc00f09947 */ /* 0x004fea000383ffff */
[----:B------:R-:W-:Y:S05]  /*164a0*/  BRA `(.L_x_2207) ;  /* 0xfffffeb4005c7947 */ /* 0x000fea000383ffff */
.L_x_2214:
[----:B------:R-:W-:-:S13]  /*164b0*/  R2UR UR4, R3 ;  /* 0x00000000030472ca */ /* 0x000fda00000e0000 */
[----:B-1----:R-:W-:-:S04]  /*164c0*/  IMAD.U32 R153, RZ, RZ, UR4 ;  /* 0x00000004ff997e24 */ /* 0x002fc8000f8e00ff */
[----:B------:R1:W2:Y:S03]  /*164d0*/  SYNCS.PHASECHK.TRANS64.TRYWAIT P1, [R153+URZ+0x38830], R4 ;  /* 0x03883004990075a7 */ /* 0x0002a6000802017f */
[----:B--2---:R-:W-:Y:S05]  /*164e0*/  @!P1 NANOSLEEP.SYNCS 0x989680 ;  /* 0x009896800000995d */ /* 0x004fea0003900000 */
[----:B------:R-:W2:Y:S02]  /*164f0*/  @!P1 SYNCS.PHASECHK.TRANS64 P1, [R153+URZ+0x38830], R4 ;  /* 0x03883004990095a7 */ /* 0x000ea4000802007f */
[----:B--2---:R-:W-:Y:S05]  /*16500*/  @!P1 BRA `(.L_x_2214) ;  /* 0xfffffffc00e89947 */ /* 0x004fea000383ffff */
[----:B------:R-:W-:Y:S05]  /*16510*/  BRA `(.L_x_2213) ;  /* 0xfffffef800187947 */ /* 0x000fea000383ffff */
.L_x_2218:
[----:B--2---:R-:W-:-:S04]  /*16520*/  MOV R2, UR4 ;  /* 0x0000000400027c02 */ /* 0x004fc80008000f00 */
[----:B------:R2:W3:Y:S03]  /*16530*/  SYNCS.PHASECHK.TRANS64.TRYWAIT P1, [R2+URZ+0x38850], R0 ;  /* 0x03885000020075a7 */ /* 0x0004e6000802017f */
[----:B---3--:R-:W-:Y:S05]  /*16540*/  @!P1 NANOSLEEP.SYNCS 0x989680 ;  /* 0x009896800000995d */ /* 0x008fea0003900000 */
[----:B------:R-:W3:Y:S02]  /*16550*/  @!P1 SYNCS.PHASECHK.TRANS64 P1, [R2+URZ+0x38850], R0 ;  /* 0x03885000020095a7 */ /* 0x000ee4000802007f */
[----:B---3--:R-:W-:Y:S05]  /*16560*/  @!P1 BRA `(.L_x_2218) ;  /* 0xfffffffc00ec9947 */ /* 0x008fea000383ffff */
[----:B------:R-:W-:Y:S05]  /*16570*/  BRA `(.L_x_2217) ;  /* 0xffffff1c006c7947 */ /* 0x000fea000383ffff */
.L_x_2226:
[----:B-1----:R-:W-:-:S04]  /*16580*/  IMAD.U32 R4, RZ, RZ, UR4 ;  /* 0x00000004ff047e24 */ /* 0x002fc8000f8e00ff */
[----:B------:R1:W2:Y:S03]  /*16590*/  SYNCS.PHASECHK.TRANS64.TRYWAIT P1, [R4+URZ+0x38830], R3 ;  /* 0x03883003040075a7 */ /* 0x0002a6000802017f */
[----:B--2---:R-:W-:Y:S05]  /*165a0*/  @!P1 NANOSLEEP.SYNCS 0x989680 ;  /* 0x009896800000995d */ /* 0x004fea0003900000 */
[----:B------:R-:W2:Y:S02]  /*165b0*/  @!P1 SYNCS.PHASECHK.TRANS64 P1, [R4+URZ+0x38830], R3 ;  /* 0x03883003040095a7 */ /* 0x000ea4000802007f */
[----:B--2---:R-:W-:Y:S05]  /*165c0*/  @!P1 BRA `(.L_x_2226) ;  /* 0xfffffffc00ec9947 */ /* 0x004fea000383ffff */
[----:B------:R-:W-:Y:S05]  /*165d0*/  BRA `(.L_x_2225) ;  /* 0xffffff3800b07947 */ /* 0x000fea000383ffff */
.L_x_2230:
[----:B---3--:R-:W-:-:S04]  /*165e0*/  IMAD.U32 R2, RZ, RZ, UR4 ;  /* 0x00000004ff027e24 */ /* 0x008fc8000f8e00ff */
[----:B------:R3:W4:Y:S03]  /*165f0*/  SYNCS.PHASECHK.TRANS64.TRYWAIT P1, [R2+URZ+0x38850], R0 ;  /* 0x03885000020075a7 */ /* 0x000726000802017f */
[----:B----4-:R-:W-:Y:S05]  /*16600*/  @!P1 NANOSLEEP.SYNCS 0x989680 ;  /* 0x009896800000995d */ /* 0x010fea0003900000 */
[----:B------:R-:W4:Y:S02]  /*16610*/  @!P1 SYNCS.PHASECHK.TRANS64 P1, [R2+URZ+0x38850], R0 ;  /* 0x03885000020095a7 */ /* 0x000f24000802007f */
[----:B----4-:R-:W-:Y:S05]  /*16620*/  @!P1 BRA `(.L_x_2230) ;  /* 0xfffffffc00ec9947 */ /* 0x010fea000383ffff */
[----:B------:R-:W-:Y:S05]  /*16630*/  BRA `(.L_x_2229) ;  /* 0xffffff6400007947 */ /* 0x000fea000383ffff */
.L_x_2237:
[----:B-1----:R-:W-:-:S04]  /*16640*/  IMAD.U32 R7, RZ, RZ, UR7 ;  /* 0x00000007ff077e24 */ /* 0x002fc8000f8e00ff */
[----:B------:R1:W2:Y:S03]  /*16650*/  SYNCS.PHASECHK.TRANS64.TRYWAIT P1, [R7+URZ+0x38850], R0 ;  /* 0x03885000070075a7 */ /* 0x0002a6000802017f */
[----:B--2---:R-:W-:Y:S05]  /*16660*/  @!P1 NANOSLEEP.SYNCS 0x989680 ;  /* 0x009896800000995d */ /* 0x004fea0003900000 */
[----:B------:R-:W2:Y:S02]  /*16670*/  @!P1 SYNCS.PHASECHK.TRANS64 P1, [R7+URZ+0x38850], R0 ;  /* 0x03885000070095a7 */ /* 0x000ea4000802007f */
[----:B--2---:R-:W-:Y:S05]  /*16680*/  @!P1 BRA `(.L_x_2237) ;  /* 0xfffffffc00ec9947 */ /* 0x004fea000383ffff */
[----:B------:R-:W-:Y:S05]  /*16690*/  BRA `(.L_x_2236) ;  /* 0xffffff8000587947 */ /* 0x000fea000383ffff */
.L_x_2268:
[----:B------:R-:W2:Y:S01]  /*166a0*/  S2R R18, SR_TID.X ;  /* 0x0000000000127919 */ /* 0x000ea20000002100 */
[----:B------:R-:W-:Y:S01]  /*166b0*/  IMAD.MOV.U32 R12, RZ, RZ, RZ ;  /* 0x000000ffff0c7224 */ /* 0x000fe200078e00ff */
[----:B------:R-:W-:Y:S01]  /*166c0*/  MOV R11, 0x1f ;  /* 0x0000001f000b7802 */ /* 0x000fe20000000f00 */
[----:B------:R-:W-:Y:S01]  /*166d0*/  IMAD.MOV.U32 R15, RZ, RZ, -0x1 ;  /* 0xffffffffff0f7424 */ /* 0x000fe200078e00ff */
[----:B--2---:R-:W-:-:S04]  /*166e0*/  SHF.R.U32.HI R18, RZ, 0x5, R18 ;  /* 0x00000005ff127819 */ /* 0x004fc80000011612 */
[----:B------:R-:W-:-:S05]  /*166f0*/  LOP3.LUT R18, R18, 0x3, RZ, 0xc0, !PT ;  /* 0x0000000312127812 */ /* 0x000fca00078ec0ff */
[----:B------:R-:W-:-:S07]  /*16700*/  IMAD.MOV.U32 R13, RZ, RZ, R18 ;  /* 0x000000ffff0d7224 */ /* 0x000fce00078e0012 */
[----:B01---5:R-:W-:Y:S05]  /*16710*/  WARPSYNC.COLLECTIVE R15, `(.L_x_2323) ;  /* 0x000000000f087348 */ /* 0x023fea0003c00000 */
[----:B------:R2:W3:Y:S02]  /*16720*/  SHFL.IDX P6, R14, R13, R12, R11 ;  /* 0x0000000c0d0e7389 */ /* 0x0004e400000c000b */
[----:B0123-5:R-:W-:Y:S01]  /*16730*/  ENDCOLLECTIVE ;  /* 0x000000000000791b */ /* 0x02ffe20003800000 */
.L_x_2323:
[----:B------:R-:W-:Y:S05]  /*16740*/  BRA `(.L_x_2324) ;  /* 0xffffffc800187947 */ /* 0x000fea000383ffff */
.L_x_2271:
[----:B0-----:R0:W1:Y:S02]  /*16750*/  SYNCS.PHASECHK.TRANS64.TRYWAIT P0, [R0+URZ+0x38840], R3 ;  /* 0x03884003000075a7 */ /* 0x001064000800017f */
[----:B-1----:R-:W-:Y:S05]  /*16760*/  @!P0 NANOSLEEP.SYNCS 0x989680 ;  /* 0x009896800000895d */ /* 0x002fea0003900000 */
[----:B------:R-:W1:Y:S02]  /*16770*/  @!P0 SYNCS.PHASECHK.TRANS64 P0, [R0+URZ+0x38840], R3 ;  /* 0x03884003000085a7 */ /* 0x000e64000800007f */
[----:B-1----:R-:W-:Y:S05]  /*16780*/  @!P0 BRA `(.L_x_2271) ;  /* 0xfffffffc00f08947 */ /* 0x002fea000383ffff */
[----:B------:R-:W-:Y:S05]  /*16790*/  BRA `(.L_x_2325) ;  /* 0xffffffcc001c7947 */ /* 0x000fea000383ffff */
.L_x_2272:
        /* <DEDUP_REMOVED lines=8> */
.L_x_2327:
[----:B------:R-:W-:Y:S05]  /*16820*/  BSYNC B0 ;  /* 0x0000000000007941 */ /* 0x000fea0003800000 */
.L_x_2326:
[----:B------:R-:W-:Y:S01]  /*16830*/  IMAD.MOV.U32 R13, RZ, RZ, R4 ;  /* 0x000000ffff0d7224 */ /* 0x000fe200078e0004 */
[----:B------:R-:W-:Y:S01]  /*16840*/  MOV R2, R14 ;  /* 0x0000000e00027202 */ /* 0x000fe20000000f00 */
[----:B------:R-:W-:Y:S01]  /*16850*/  IMAD.MOV.U32 R12, RZ, RZ, RZ ;  /* 0x000000ffff0c7224 */ /* 0x000fe200078e00ff */
[C---:B------:R-:W-:Y:S01]  /*16860*/  LOP3.LUT P5, RZ, R16.reuse, 0x10, RZ, 0xc0, !PT ;  /* 0x0000001010ff7812 */ /* 0x040fe200078ac0ff */
[----:B------:R-:W-:Y:S01]  /*16870*/  IMAD.MOV.U32 R11, RZ, RZ, 0x181f ;  /* 0x0000181fff0b7424 */ /* 0x000fe200078e00ff */
[C---:B------:R-:W-:Y:S01]  /*16880*/  LOP3.LUT P4, RZ, R16.reuse, 0x8, RZ, 0xc0, !PT ;  /* 0x0000000810ff7812 */ /* 0x040fe2000788c0ff */
[----:B------:R-:W-:Y:S01]  /*16890*/  IMAD.MOV.U32 R15, RZ, RZ, -0x1 ;  /* 0xffffffffff0f7424 */ /* 0x000fe200078e00ff */
[C---:B------:R-:W-:Y:S02]  /*168a0*/  LOP3.LUT P3, RZ, R16.reuse, 0x4, RZ, 0xc0, !PT ;  /* 0x0000000410ff7812 */ /* 0x040fe4000786c0ff */
[----:B------:R-:W-:-:S13]  /*168b0*/  LOP3.LUT P2, RZ, R16, 0x2, RZ, 0xc0, !PT ;  /* 0x0000000210ff7812 */ /* 0x000fda000784c0ff */
[----:B------:R-:W-:Y:S05]  /*168c0*/  WARPSYNC.COLLECTIVE R15, `(.L_x_2328) ;  /* 0x000000000f087348 */ /* 0x000fea0003c00000 */
[----:B------:R0:W1:Y:S02]  /*168d0*/  SHFL.IDX P6, R14, R13, R12, R11 ;  /* 0x0000000c0d0e7389 */ /* 0x00006400000c000b */
[----:B01----:R-:W-:Y:S01]  /*168e0*/  ENDCOLLECTIVE ;  /* 0x000000000000791b */ /* 0x003fe20003800000 */
.L_x_2328:
[----:B------:R-:W-:Y:S01]  /*168f0*/  @P0 LEA R9, R5, R17, 0x1 ;  /* 0x0000001105090211 */ /* 0x000fe200078e08ff */
[----:B------:R-:W-:Y:S02]  /*16900*/  IMAD.MOV.U32 R13, RZ, RZ, R6 ;  /* 0x000000ffff0d7224 */ /* 0x000fe400078e0006 */
[----:B------:R-:W-:Y:S01]  /*16910*/  IMAD.MOV.U32 R12, RZ, RZ, 0x1 ;  /* 0x00000001ff0c7424 */ /* 0x000fe200078e00ff */
[----:B------:R-:W-:-:S05]  /*16920*/  @P0 LEA R14, P1, R37, R14, 0x1 ;  /* 0x0000000e250e0211 */ /* 0x000fca00078208ff */
[----:B------:R-:W-:Y:S02]  /*16930*/  @P0 IMAD.X R3, RZ, RZ, R2, P1 ;  /* 0x000000ffff030224 */ /* 0x000fe400008e0602 */
[----:B------:R-:W-:-:S07]  /*16940*/  @P0 IMAD.MOV.U32 R2, RZ, RZ, R14 ;  /* 0x000000ffff020224 */ /* 0x000fce00078e000e */
[----:B------:R-:W-:Y:S05]  /*16950*/  WARPSYNC.COLLECTIVE R15, `(.L_x_2329) ;  /* 0x000000000f087348 */ /* 0x000fea0003c00000 */
[----:B------:R0:W1:Y:S02]  /*16960*/  SHFL.IDX P6, R14, R13, R12, R11 ;  /* 0x0000000c0d0e7389 */ /* 0x00006400000c000b */
[----:B01----:R-:W-:Y:S01]  /*16970*/  ENDCOLLECTIVE ;  /* 0x000000000000791b */ /* 0x003fe20003800000 */
.L_x_2329:
        /* <DEDUP_REMOVED lines=13> */
.L_x_2330:
        /* <DEDUP_REMOVED lines=9> */
.L_x_2331:
        /* <DEDUP_REMOVED lines=9> */
[----:B------:R-:W-:Y:S02]  /*16b70*/  ISETP.GE.AND P0, PT, R7, 0x21, PT ;  /* 0x000000210700780c */ /* 0x000fe40003f06270 */
[----:B------:R-:W-:-:S11]  /*16b80*/  MOV R8, R14 ;  /* 0x0000000e00087202 */ /* 0x000fd60000000f00 */
[----:B0-----:R-:W-:Y:S05]  /*16b90*/  WARPSYNC.COLLECTIVE R15, `(.L_x_2332) ;  /* 0x000000000f087348 */ /* 0x001fea0003c00000 */
[----:B------:R1:W2:Y:S02]  /*16ba0*/  SHFL.IDX P6, R14, R13, R12, R11 ;  /* 0x0000000c0d0e7389 */ /* 0x0002a400000c000b */
[----:B012---:R-:W-:Y:S01]  /*16bb0*/  ENDCOLLECTIVE ;  /* 0x000000000000791b */ /* 0x007fe20003800000 */
.L_x_2332:
[----:B------:R-:W-:Y:S01]  /*16bc0*/  @P0 IMAD R21, R5, 0x2, R17 ;  /* 0x0000000205150824 */ /* 0x000fe200078e0211 */
[----:B------:R-:W-:Y:S01]  /*16bd0*/  MOV R13, R6 ;  /* 0x00000006000d7202 */ /* 0x000fe20000000f00 */
[----:B------:R-:W-:Y:S01]  /*16be0*/  IMAD.MOV.U32 R12, RZ, RZ, 0x3 ;  /* 0x00000003ff0c7424 */ /* 0x000fe200078e00ff */
[----:B------:R-:W-:-:S05]  /*16bf0*/  @P0 LEA R14, P1, R37, R14, 0x1 ;  /* 0x0000000e250e0211 */ /* 0x000fca00078208ff */
[----:B------:R-:W-:-:S08]  /*16c00*/  @P0 IMAD.MOV.U32 R2, RZ, RZ, R14 ;  /* 0x000000ffff020224 */ /* 0x000fd000078e000e */
[----:B------:R-:W-:Y:S05]  /*16c10*/  WARPSYNC.COLLECTIVE R15, `(.L_x_2333) ;  /* 0x000000000f087348 */ /* 0x000fea0003c00000 */
[----:B------:R0:W1:Y:S02]  /*16c20*/  SHFL.IDX P6, R14, R13, R12, R11 ;  /* 0x0000000c0d0e7389 */ /* 0x00006400000c000b */
[----:B01----:R-:W-:Y:S01]  /*16c30*/  ENDCOLLECTIVE ;  /* 0x000000000000791b */ /* 0x003fe20003800000 */
.L_x_2333:
[----:B------:R-:W-:-:S04]  /*16c40*/  @P0 IMAD.X R9, RZ, RZ, R8, P1 ;  /* 0x000000ffff090224 */ /* 0x000fc800008e0608 */
[----:B------:R-:W-:-:S05]  /*16c50*/  @P0 IMAD.MOV.U32 R3, RZ, RZ, R9 ;  /* 0x000000ffff030224 */ /* 0x000fca00078e0009 */
        /* <DEDUP_REMOVED lines=8> */
[----:B------:R-:W-:Y:S01]  /*16ce0*/  IMAD.MOV.U32 R8, RZ, RZ, R14 ;  /* 0x000000ffff087224 */ /* 0x000fe200078e000e */
[----:B------:R-:W-:-:S13]  /*16cf0*/  ISETP.GE.AND P0, PT, R7, 0x31, PT ;  /* 0x000000310700780c */ /* 0x000fda0003f06270 */
[----:B0-----:R-:W-:Y:S05]  /*16d00*/  WARPSYNC.COLLECTIVE R15, `(.L_x_2334) ;  /* 0x000000000f087348 */ /* 0x001fea0003c00000 */
[----:B------:R1:W2:Y:S02]  /*16d10*/  SHFL.IDX P6, R14, R13, R12, R11 ;  /* 0x0000000c0d0e7389 */ /* 0x0002a400000c000b */
[----:B012---:R-:W-:Y:S01]  /*16d20*/  ENDCOLLECTIVE ;  /* 0x000000000000791b */ /* 0x007fe20003800000 */
.L_x_2334:
        /* <DEDUP_REMOVED lines=9> */
.L_x_2335:
        /* <DEDUP_REMOVED lines=9> */
[----:B------:R-:W-:-:S07]  /*16e50*/  IMAD.MOV.U32 R8, RZ, RZ, R14 ;  /* 0x000000ffff087224 */ /* 0x000fce00078e000e */
[----:B0-----:R-:W-:Y:S05]  /*16e60*/  WARPSYNC.COLLECTIVE R15, `(.L_x_2336) ;  /* 0x000000000f087348 */ /* 0x001fea0003c00000 */
[----:B------:R1:W2:Y:S02]  /*16e70*/  SHFL.IDX P6, R14, R13, R12, R11 ;  /* 0x0000000c0d0e7389 */ /* 0x0002a400000c000b */
[----:B012---:R-:W-:Y:S01]  /*16e80*/  ENDCOLLECTIVE ;  /* 0x000000000000791b */ /* 0x007fe20003800000 */
.L_x_2336:
[----:B------:R-:W-:Y:S05]  /*16e90*/  BRA `(.L_x_2337) ;  /* 0xffffffc800947947 */ /* 0x000fea000383ffff */
.L_x_2279:
[----:B------:R-:W-:Y:S01]  /*16ea0*/  MOV R13, R4 ;  /* 0x00000004000d7202 */ /* 0x000fe20000000f00 */
[----:B------:R-:W-:Y:S01]  /*16eb0*/  IMAD.MOV.U32 R12, RZ, RZ, RZ ;  /* 0x000000ffff0c7224 */ /* 0x000fe200078e00ff */
[----:B------:R-:W-:Y:S01]  /*16ec0*/  MOV R3, UR44 ;  /* 0x0000002c00037c02 */ /* 0x000fe20008000f00 */
[----:B------:R-:W-:Y:S02]  /*16ed0*/  IMAD.MOV.U32 R11, RZ, RZ, 0x181f ;  /* 0x0000181fff0b7424 */ /* 0x000fe400078e00ff */
[----:B------:R-:W-:Y:S02]  /*16ee0*/  IMAD.MOV.U32 R15, RZ, RZ, -0x1 ;  /* 0xffffffffff0f7424 */ /* 0x000fe400078e00ff */
[----:B------:R-:W-:-:S07]  /*16ef0*/  IMAD R0, R3, 0x80, R36 ;  /* 0x0000008003007824 */ /* 0x000fce00078e0224 */
[----:B-12---:R-:W-:Y:S05]  /*16f00*/  WARPSYNC.COLLECTIVE R15, `(.L_x_2338) ;  /* 0x000000000f087348 */ /* 0x006fea0003c00000 */
[----:B--2---:R0:W2:Y:S02]  /*16f10*/  SHFL.IDX P6, R14, R13, R12, R11 ;  /* 0x0000000c0d0e7389 */ /* 0x0040a400000c000b */
[----:B012---:R-:W-:Y:S01]  /*16f20*/  ENDCOLLECTIVE ;  /* 0x000000000000791b */ /* 0x007fe20003800000 */
.L_x_2338:
[C---:B------:R-:W-:Y:S01]  /*16f30*/  VIADD R6, R0.reuse, 0x10 ;  /* 0x0000001000067836 */ /* 0x040fe20000000000 */
[----:B------:R-:W-:Y:S01]  /*16f40*/  ISETP.GE.AND P0, PT, R0, UR37, PT ;  /* 0x0000002500007c0c */ /* 0x000fe2000bf06270 */
[----:B------:R-:W-:Y:S02]  /*16f50*/  IMAD.MOV.U32 R13, RZ, RZ, R5 ;  /* 0x000000ffff0d7224 */ /* 0x000fe400078e0005 */
[----:B------:R-:W-:-:S10]  /*16f60*/  IMAD.MOV.U32 R2, RZ, RZ, R14 ;  /* 0x000000ffff027224 */ /* 0x000fd400078e000e */
[----:B------:R-:W-:Y:S05]  /*16f70*/  WARPSYNC.COLLECTIVE R15, `(.L_x_2339) ;  /* 0x000000000f087348 */ /* 0x000fea0003c00000 */
[----:B------:R0:W1:Y:S02]  /*16f80*/  SHFL.IDX P6, R14, R13, R12, R11 ;  /* 0x0000000c0d0e7389 */ /* 0x00006400000c000b */
[----:B01----:R-:W-:Y:S01]  /*16f90*/  ENDCOLLECTIVE ;  /* 0x000000000000791b */ /* 0x003fe20003800000 */
.L_x_2339:
[----:B------:R-:W-:Y:S01]  /*16fa0*/  IMAD.MOV.U32 R13, RZ, RZ, R4 ;  /* 0x000000ffff0d7224 */ /* 0x000fe200078e0004 */
[----:B------:R-:W-:Y:S02]  /*16fb0*/  MOV R12, 0x1 ;  /* 0x00000001000c7802 */ /* 0x000fe40000000f00 */
[----:B------:R-:W-:-:S05]  /*16fc0*/  @!P0 LEA R14, P1, R37, R14, 0x1 ;  /* 0x0000000e250e8211 */ /* 0x000fca00078208ff */
[----:B------:R-:W-:Y:S02]  /*16fd0*/  @!P0 IMAD.X R3, RZ, RZ, R2, P1 ;  /* 0x000000ffff038224 */ /* 0x000fe400008e0602 */
[----:B------:R-:W-:-:S07]  /*16fe0*/  @!P0 IMAD.MOV.U32 R2, RZ, RZ, R14 ;  /* 0x000000ffff028224 */ /* 0x000fce00078e000e */
[----:B------:R-:W-:Y:S05]  /*16ff0*/  WARPSYNC.COLLECTIVE R15, `(.L_x_2340) ;  /* 0x000000000f087348 */ /* 0x000fea0003c00000 */
[----:B------:R0:W1:Y:S02]  /*17000*/  SHFL.IDX P6, R14, R13, R12, R11 ;  /* 0x0000000c0d0e7389 */ /* 0x00006400000c000b */
[----:B01----:R-:W-:Y:S01]  /*17010*/  ENDCOLLECTIVE ;  /* 0x000000000000791b */ /* 0x003fe20003800000 */
.L_x_2340:
        /* <DEDUP_REMOVED lines=13> */
.L_x_2341:
[----:B------:R-:W-:Y:S02]  /*170f0*/  IMAD.MOV.U32 R13, RZ, RZ, R4 ;  /* 0x000000ffff0d7224 */ /* 0x000fe400078e0004 */
[----:B------:R-:W-:Y:S01]  /*17100*/  IMAD.MOV.U32 R12, RZ, RZ, 0x2 ;  /* 0x00000002ff0c7424 */ /* 0x000fe200078e00ff */
[----:B------:R-:W-:-:S05]  /*17110*/  @!P0 LEA R14, P1, R37, R14, 0x1 ;  /* 0x0000000e250e8211 */ /* 0x000fca00078208ff */
[----:B------:R-:W-:-:S08]  /*17120*/  @!P0 IMAD.MOV.U32 R2, RZ, RZ, R14 ;  /* 0x000000ffff028224 */ /* 0x000fd000078e000e */
[----:B------:R-:W-:Y:S05]  /*17130*/  WARPSYNC.COLLECTIVE R15, `(.L_x_2342) ;  /* 0x000000000f087348 */ /* 0x000fea0003c00000 */
[----:B------:R0:W1:Y:S02]  /*17140*/  SHFL.IDX P6, R14, R13, R12, R11 ;  /* 0x0000000c0d0e7389 */ /* 0x00006400000c000b */
[----:B01----:R-:W-:Y:S01]  /*17150*/  ENDCOLLECTIVE ;  /* 0x000000000000791b */ /* 0x003fe20003800000 */
.L_x_2342:
[----:B------:R-:W-:Y:S01]  /*17160*/  @!P0 IMAD.X R7, RZ, RZ, R6, P1 ;  /* 0x000000ffff078224 */ /* 0x000fe200008e0606 */
[----:B------:R-:W-:-:S03]  /*17170*/  IADD3 R6, R0, 0x20, RZ ;  /* 0x0000002000067810 */ /* 0x000fc60007ffe0ff */
        /* <DEDUP_REMOVED lines=14> */
.L_x_2343:
[----:B------:R-:W-:Y:S02]  /*17260*/  IMAD.MOV.U32 R13, RZ, RZ, R4 ;  /* 0x000000ffff0d7224 */ /* 0x000fe400078e0004 */
[----:B------:R-:W-:Y:S01]  /*17270*/  IMAD.MOV.U32 R12, RZ, RZ, 0x3 ;  /* 0x00000003ff0c7424 */ /* 0x000fe200078e00ff */
[----:B------:R-:W-:-:S04]  /*17280*/  @!P0 LEA R14, P1, R37, R14, 0x1 ;  /* 0x0000000e250e8211 */ /* 0x000fc800078208ff */
[----:B------:R-:W-:Y:S01]  /*17290*/  @!P0 MOV R2, R14 ;  /* 0x0000000e00028202 */ /* 0x000fe20000000f00 */
[----:B------:R-:W-:-:S08]  /*172a0*/  @!P0 IMAD.X R7, RZ, RZ, R6, P1 ;  /* 0x000000ffff078224 */ /* 0x000fd000008e0606 */
[----:B------:R-:W-:Y:S05]  /*172b0*/  WARPSYNC.COLLECTIVE R15, `(.L_x_2344) ;  /* 0x000000000f087348 */ /* 0x000fea0003c00000 */
[----:B------:R0:W1:Y:S02]  /*172c0*/  SHFL.IDX P6, R14, R13, R12, R11 ;  /* 0x0000000c0d0e7389 */ /* 0x00006400000c000b */
[----:B01----:R-:W-:Y:S01]  /*172d0*/  ENDCOLLECTIVE ;  /* 0x000000000000791b */ /* 0x003fe20003800000 */
.L_x_2344:
        /* <DEDUP_REMOVED lines=15> */
.L_x_2345:
[----:B------:R-:W-:Y:S02]  /*173d0*/  IMAD.MOV.U32 R13, RZ, RZ, R4 ;  /* 0x000000ffff0d7224 */ /* 0x000fe400078e0004 */
[----:B------:R-:W-:Y:S01]  /*173e0*/  IMAD.MOV.U32 R12, RZ, RZ, 0x4 ;  /* 0x00000004ff0c7424 */ /* 0x000fe200078e00ff */
[----:B------:R-:W-:-:S05]  /*173f0*/  @!P0 LEA R14, P1, R37, R14, 0x1 ;  /* 0x0000000e250e8211 */ /* 0x000fca00078208ff */
[----:B------:R-:W-:-:S08]  /*17400*/  @!P0 IMAD.MOV.U32 R2, RZ, RZ, R14 ;  /* 0x000000ffff028224 */ /* 0x000fd000078e000e */
[----:B------:R-:W-:Y:S05]  /*17410*/  WARPSYNC.COLLECTIVE R15, `(.L_x_2346) ;  /* 0x000000000f087348 */ /* 0x000fea0003c00000 */
[----:B------:R0:W1:Y:S02]  /*17420*/  SHFL.IDX P6, R14, R13, R12, R11 ;  /* 0x0000000c0d0e7389 */ /* 0x00006400000c000b */
[----:B01----:R-:W-:Y:S01]  /*17430*/  ENDCOLLECTIVE ;  /* 0x000000000000791b */ /* 0x003fe20003800000 */
.L_x_2346:
        /* <DEDUP_REMOVED lines=16> */
.L_x_2347:
        /* <DEDUP_REMOVED lines=8> */
.L_x_2348:
        /* <DEDUP_REMOVED lines=15> */
.L_x_2349:
[----:B------:R-:W-:Y:S02]  /*176b0*/  IMAD.MOV.U32 R13, RZ, RZ, R4 ;  /* 0x000000ffff0d7224 */ /* 0x000fe400078e0004 */
[----:B------:R-:W-:Y:S01]  /*176c0*/  IMAD.MOV.U32 R12, RZ, RZ, 0x6 ;  /* 0x00000006ff0c7424 */ /* 0x000fe200078e00ff */
[----:B------:R-:W-:-:S05]  /*176d0*/  @!P0 LEA R14, P1, R37, R14, 0x1 ;  /* 0x0000000e250e8211 */ /* 0x000fca00078208ff */
[----:B------:R-:W-:-:S08]  /*176e0*/  @!P0 IMAD.MOV.U32 R2, RZ, RZ, R14 ;  /* 0x000000ffff028224 */ /* 0x000fd000078e000e */
[----:B------:R-:W-:Y:S05]  /*176f0*/  WARPSYNC.COLLECTIVE R15, `(.L_x_2350) ;  /* 0x000000000f087348 */ /* 0x000fea0003c00000 */
[----:B------:R0:W1:Y:S02]  /*17700*/  SHFL.IDX P6, R14, R13, R12, R11 ;  /* 0x0000000c0d0e7389 */ /* 0x00006400000c000b */
[----:B01----:R-:W-:Y:S01]  /*17710*/  ENDCOLLECTIVE ;  /* 0x000000000000791b */ /* 0x003fe20003800000 */
.L_x_2350:
[----:B------:R-:W-:Y:S02]  /*17720*/  @!P0 IMAD.X R7, RZ, RZ, R6, P1 ;  /* 0x000000ffff078224 */ /* 0x000fe400008e0606 */
[----:B------:R-:W-:-:S03]  /*17730*/  VIADD R6, R0, 0x60 ;  /* 0x0000006000067836 */ /* 0x000fc60000000000 */
[----:B------:R-:W-:-:S05]  /*17740*/  @!P0 MOV R3, R7 ;  /* 0x0000000700038202 */ /* 0x000fca0000000f00 */
[----:B------:R-:W-:Y:S01]  /*17750*/  @!PT LDS RZ, [RZ] ;  /* 0x00000000fffff984 */ /* 0x000fe20000000800 */
[----:B------:R-:W-:Y:S01]  /*17760*/  @!PT LDS RZ, [RZ] ;  /* 0x00000000fffff984 */ /* 0x000fe20000000800 */
[----:B------:R-:W-:Y:S01]  /*17770*/  @!PT LDS RZ, [RZ] ;  /* 0x00000000fffff984 */ /* 0x000fe20000000800 */
[----:B------:R0:W-:Y:S01]  /*17780*/  @!P0 LDGSTS.E.BYPASS.LTC128B.128 [R31+0x16c00], desc[UR38][R2.64], !P2 ;  /* 0x16c00000021f8fae */ /* 0x0001e2000d101d66 */
[----:B------:R-:W-:-:S03]  /*17790*/  MOV R13, R5 ;  /* 0x00000005000d7202 */ /* 0x000fc60000000f00 */
        /* <DEDUP_REMOVED lines=8> */
.L_x_2351:
[----:B------:R-:W-:Y:S01]  /*17820*/  IMAD.MOV.U32 R13, RZ, RZ, R4 ;  /* 0x000000ffff0d7224 */ /* 0x000fe200078e0004 */
[----:B------:R-:W-:Y:S02]  /*17830*/  MOV R12, 0x7 ;  /* 0x00000007000c7802 */ /* 0x000fe40000000f00 */
[----:B------:R-:W-:-:S05]  /*17840*/  @!P0 LEA R14, P1, R37, R14, 0x1 ;  /* 0x0000000e250e8211 */ /* 0x000fca00078208ff */
[----:B------:R-:W-:-:S08]  /*17850*/  @!P0 IMAD.MOV.U32 R2, RZ, RZ, R14 ;  /* 0x000000ffff028224 */ /* 0x000fd000078e000e */
[----:B------:R-:W-:Y:S05]  /*17860*/  WARPSYNC.COLLECTIVE R15, `(.L_x_2352) ;  /* 0x000000000f087348 */ /* 0x000fea0003c00000 */
[----:B------:R0:W1:Y:S02]  /*17870*/  SHFL.IDX P6, R14, R13, R12, R11 ;  /* 0x0000000c0d0e7389 */ /* 0x00006400000c000b */
[----:B01----:R-:W-:Y:S01]  /*17880*/  ENDCOLLECTIVE ;  /* 0x000000000000791b */ /* 0x003fe20003800000 */
.L_x_2352:
        /* <DEDUP_REMOVED lines=14> */
.L_x_2353:
[----:B------:R-:W-:Y:S05]  /*17970*/  BRA `(.L_x_2354) ;  /* 0xffffffc800dc7947 */ /* 0x000fea000383ffff */
.L_x_2282:
[----:B0-----:R0:W2:Y:S02]  /*17980*/  SYNCS.PHASECHK.TRANS64.TRYWAIT P0, [R17+URZ+0x38820], R0 ;  /* 0x03882000110075a7 */ /* 0x0010a4000800017f */
[----:B--2---:R-:W-:Y:S05]  /*17990*/  @!P0 NANOSLEEP.SYNCS 0x989680 ;  /* 0x009896800000895d */ /* 0x004fea0003900000 */
[----:B------:R-:W2:Y:S02]  /*179a0*/  @!P0 SYNCS.PHASECHK.TRANS64 P0, [R17+URZ+0x38820], R0 ;  /* 0x03882000110085a7 */ /* 0x000ea4000800007f */
[----:B--2---:R-:W-:Y:S05]  /*179b0*/  @!P0 BRA `(.L_x_2282) ;  /* 0xfffffffc00f08947 */ /* 0x004fea000383ffff */
[----:B------:R-:W-:Y:S05]  /*179c0*/  BRA `(.L_x_2355) ;  /* 0xffffffcc00447947 */ /* 0x000fea000383ffff */
.L_x_2286:
[----:B-1----:R1:W2:Y:S02]  /*179d0*/  SYNCS.PHASECHK.TRANS64.TRYWAIT P0, [R6+URZ+0x38840], R3 ;  /* 0x03884003060075a7 */ /* 0x0022a4000800017f */
[----:B--2---:R-:W-:Y:S05]  /*179e0*/  @!P0 NANOSLEEP.SYNCS 0x989680 ;  /* 0x009896800000895d */ /* 0x004fea0003900000 */
[----:B------:R-:W2:Y:S02]  /*179f0*/  @!P0 SYNCS.PHASECHK.TRANS64 P0, [R6+URZ+0x38840], R3 ;  /* 0x03884003060085a7 */ /* 0x000ea4000800007f */
[----:B--2---:R-:W-:Y:S05]  /*17a00*/  @!P0 BRA `(.L_x_2286) ;  /* 0xfffffffc00f08947 */ /* 0x004fea000383ffff */
[----:B------:R-:W-:Y:S05]  /*17a10*/  BRA `(.L_x_2356) ;  /* 0xffffffd000047947 */ /* 0x000fea000383ffff */
.L_x_2287:
        /* <DEDUP_REMOVED lines=8> */
.L_x_2358:
[----:B------:R-:W-:Y:S05]  /*17aa0*/  BSYNC B1 ;  /* 0x0000000000017941 */ /* 0x000fea0003800000 */
.L_x_2357:
[----:B------:R-:W-:Y:S01]  /*17ab0*/  IMAD.MOV.U32 R13, RZ, RZ, R8 ;  /* 0x000000ffff0d7224 */ /* 0x000fe200078e0008 */
[----:B------:R-:W-:Y:S01]  /*17ac0*/  MOV R11, 0x181f ;  /* 0x0000181f000b7802 */ /* 0x000fe20000000f00 */
[----:B------:R-:W-:Y:S02]  /*17ad0*/  IMAD.MOV.U32 R12, RZ, RZ, RZ ;  /* 0x000000ffff0c7224 */ /* 0x000fe400078e00ff */
[----:B------:R-:W-:Y:S02]  /*17ae0*/  IMAD.MOV.U32 R15, RZ, RZ, -0x1 ;  /* 0xffffffffff0f7424 */ /* 0x000fe400078e00ff */
[----:B------:R-:W-:Y:S02]  /*17af0*/  IMAD.MOV.U32 R3, RZ, RZ, R14 ;  /* 0x000000ffff037224 */ /* 0x000fe400078e000e */
[----:B------:R-:W-:-:S07]  /*17b00*/  IMAD.SHL.U32 R0, R37, 0x2, RZ ;  /* 0x0000000225007824 */ /* 0x000fce00078e00ff */
[----:B------:R-:W-:Y:S05]  /*17b10*/  WARPSYNC.COLLECTIVE R15, `(.L_x_2359) ;  /* 0x000000000f087348 */ /* 0x000fea0003c00000 */
[----:B------:R0:W1:Y:S02]  /*17b20*/  SHFL.IDX P6, R14, R13, R12, R11 ;  /* 0x0000000c0d0e7389 */ /* 0x00006400000c000b */
[----:B01----:R-:W-:Y:S01]  /*17b30*/  ENDCOLLECTIVE ;  /* 0x000000000000791b */ /* 0x003fe20003800000 */
.L_x_2359:
[----:B------:R-:W-:Y:S01]  /*17b40*/  IMAD R9, R9, 0x2, R17 ;  /* 0x0000000209097824 */ /* 0x000fe200078e0211 */
[----:B------:R-:W-:Y:S01]  /*17b50*/  MOV R13, R20 ;  /* 0x00000014000d7202 */ /* 0x000fe20000000f00 */
[----:B------:R-:W-:Y:S01]  /*17b60*/  IMAD.MOV.U32 R12, RZ, RZ, 0x1 ;  /* 0x00000001ff0c7424 */ /* 0x000fe200078e00ff */
[----:B------:R-:W-:-:S13]  /*17b70*/  IADD3 R2, P0, R14, R0, RZ ;  /* 0x000000000e027210 */ /* 0x000fda0007f1e0ff */
[----:B------:R-:W-:Y:S05]  /*17b80*/  WARPSYNC.COLLECTIVE R15, `(.L_x_2360) ;  /* 0x000000000f087348 */ /* 0x000fea0003c00000 */
[----:B------:R0:W1:Y:S02]  /*17b90*/  SHFL.IDX P6, R14, R13, R12, R11 ;  /* 0x0000000c0d0e7389 */ /* 0x00006400000c000b */
[----:B01----:R-:W-:Y:S01]  /*17ba0*/  ENDCOLLECTIVE ;  /* 0x000000000000791b */ /* 0x003fe20003800000 */
.L_x_2360:
        /* <DEDUP_REMOVED lines=13> */
.L_x_2361:
[----:B------:R-:W-:Y:S01]  /*17c80*/  MOV R13, R20 ;  /* 0x00000014000d7202 */ /* 0x000fe20000000f00 */
[----:B------:R-:W-:Y:S01]  /*17c90*/  IMAD.MOV.U32 R12, RZ, RZ, 0x2 ;  /* 0x00000002ff0c7424 */ /* 0x000fe200078e00ff */
[----:B------:R-:W-:-:S13]  /*17ca0*/  IADD3 R2, P0, R14, R0, RZ ;  /* 0x000000000e027210 */ /* 0x000fda0007f1e0ff */
[----:B------:R-:W-:Y:S05]  /*17cb0*/  WARPSYNC.COLLECTIVE R15, `(.L_x_2362) ;  /* 0x000000000f087348 */ /* 0x000fea0003c00000 */
[----:B------:R0:W1:Y:S02]  /*17cc0*/  SHFL.IDX P6, R14, R13, R12, R11 ;  /* 0x0000000c0d0e7389 */ /* 0x00006400000c000b */
[----:B01----:R-:W-:Y:S01]  /*17cd0*/  ENDCOLLECTIVE ;  /* 0x000000000000791b */ /* 0x003fe20003800000 */
.L_x_2362:
        /* <DEDUP_REMOVED lines=13> */
.L_x_2363:
[----:B------:R-:W-:Y:S01]  /*17db0*/  MOV R13, R20 ;  /* 0x00000014000d7202 */ /* 0x000fe20000000f00 */
[----:B------:R-:W-:Y:S01]  /*17dc0*/  IMAD.MOV.U32 R12, RZ, RZ, 0x3 ;  /* 0x00000003ff0c7424 */ /* 0x000fe200078e00ff */
[----:B------:R-:W-:-:S13]  /*17dd0*/  IADD3 R2, P0, R14, R0, RZ ;  /* 0x000000000e027210 */ /* 0x000fda0007f1e0ff */
[----:B------:R-:W-:Y:S05]  /*17de0*/  WARPSYNC.COLLECTIVE R15, `(.L_x_2364) ;  /* 0x000000000f087348 */ /* 0x000fea0003c00000 */
[----:B------:R0:W1:Y:S02]  /*17df0*/  SHFL.IDX P6, R14, R13, R12, R11 ;  /* 0x0000000c0d0e7389 */ /* 0x00006400000c000b */
[----:B01----:R-:W-:Y:S01]  /*17e00*/  ENDCOLLECTIVE ;  /* 0x000000000000791b */ /* 0x003fe20003800000 */
.L_x_2364:
        /* <DEDUP_REMOVED lines=13> */
.L_x_2365:
[----:B------:R-:W-:Y:S01]  /*17ee0*/  MOV R13, R20 ;  /* 0x00000014000d7202 */ /* 0x000fe20000000f00 */
[----:B------:R-:W-:Y:S01]  /*17ef0*/  IMAD.MOV.U32 R12, RZ, RZ, 0x4 ;  /* 0x00000004ff0c7424 */ /* 0x000fe200078e00ff */
[----:B------:R-:W-:-:S13]  /*17f00*/  IADD3 R2, P0, R14, R0, RZ ;  /* 0x000000000e027210 */ /* 0x000fda0007f1e0ff */
[----:B------:R-:W-:Y:S05]  /*17f10*/  WARPSYNC.COLLECTIVE R15, `(.L_x_2366) ;  /* 0x000000000f087348 */ /* 0x000fea0003c00000 */
[----:B------:R0:W1:Y:S02]  /*17f20*/  SHFL.IDX P6, R14, R13, R12, R11 ;  /* 0x0000000c0d0e7389 */ /* 0x00006400000c000b */
[----:B01----:R-:W-:Y:S01]  /*17f30*/  ENDCOLLECTIVE ;  /* 0x000000000000791b */ /* 0x003fe20003800000 */
.L_x_2366:
        /* <DEDUP_REMOVED lines=13> */
.L_x_2367:
[----:B------:R-:W-:Y:S05]  /*18010*/  BRA `(.L_x_2368) ;  /* 0xffffffcc00847947 */ /* 0x000fea000383ffff */
.L_x_2292:
[----:B0-----:R0:W1:Y:S02]  /*18020*/  SYNCS.PHASECHK.TRANS64.TRYWAIT P0, [R6+URZ+0x38860], R3 ;  /* 0x03886003060075a7 */ /* 0x001064000800017f */
[----:B-1----:R-:W-:Y:S05]  /*18030*/  @!P0 NANOSLEEP.SYNCS 0x989680 ;  /* 0x009896800000895d */ /* 0x002fea0003900000 */
[----:B------:R-:W1:Y:S02]  /*18040*/  @!P0 SYNCS.PHASECHK.TRANS64 P0, [R6+URZ+0x38860], R3 ;  /* 0x03886003060085a7 */ /* 0x000e64000800007f */
[----:B-1----:R-:W-:Y:S05]  /*18050*/  @!P0 BRA `(.L_x_2292) ;  /* 0xfffffffc00f08947 */ /* 0x002fea000383ffff */
[----:B------:R-:W-:Y:S05]  /*18060*/  BRA `(.L_x_2369) ;  /* 0xffffffcc00e47947 */ /* 0x000fea000383ffff */
.L_x_2293:
        /* <DEDUP_REMOVED lines=8> */
.L_x_2371:
[----:B------:R-:W-:Y:S05]  /*180f0*/  BSYNC B1 ;  /* 0x0000000000017941 */ /* 0x000fea0003800000 */
.L_x_2370:
        /* <DEDUP_REMOVED lines=9> */
.L_x_2372:
[----:B------:R-:W-:Y:S01]  /*18190*/  MOV R13, R19 ;  /* 0x00000013000d7202 */ /* 0x000fe20000000f00 */
[----:B------:R-:W-:Y:S01]  /*181a0*/  IMAD.MOV.U32 R12, RZ, RZ, 0x1 ;  /* 0x00000001ff0c7424 */ /* 0x000fe200078e00ff */
[----:B------:R-:W-:-:S13]  /*181b0*/  IADD3 R2, P0, R14, R0, RZ ;  /* 0x000000000e027210 */ /* 0x000fda0007f1e0ff */
[----:B------:R-:W-:Y:S05]  /*181c0*/  WARPSYNC.COLLECTIVE R15, `(.L_x_2373) ;  /* 0x000000000f087348 */ /* 0x000fea0003c00000 */
[----:B------:R0:W1:Y:S02]  /*181d0*/  SHFL.IDX P6, R14, R13, R12, R11 ;  /* 0x0000000c0d0e7389 */ /* 0x00006400000c000b */
[----:B01----:R-:W-:Y:S01]  /*181e0*/  ENDCOLLECTIVE ;  /* 0x000000000000791b */ /* 0x003fe20003800000 */
.L_x_2373:
        /* <DEDUP_REMOVED lines=17> */
.L_x_2374:
[----:B------:R-:W-:Y:S01]  /*18300*/  MOV R13, R19 ;  /* 0x00000013000d7202 */ /* 0x000fe20000000f00 */
[----:B------:R-:W-:Y:S01]  /*18310*/  IMAD.MOV.U32 R12, RZ, RZ, 0x2 ;  /* 0x00000002ff0c7424 */ /* 0x000fe200078e00ff */
[----:B------:R-:W-:-:S13]  /*18320*/  IADD3 R2, P0, R14, R0, RZ ;  /* 0x000000000e027210 */ /* 0x000fda0007f1e0ff */
[----:B------:R-:W-:Y:S05]  /*18330*/  WARPSYNC.COLLECTIVE R15, `(.L_x_2375) ;  /* 0x000000000f087348 */ /* 0x000fea0003c00000 */
[----:B------:R0:W1:Y:S02]  /*18340*/  SHFL.IDX P6, R14, R13, R12, R11 ;  /* 0x0000000c0d0e7389 */ /* 0x00006400000c000b */
[----:B01----:R-:W-:Y:S01]  /*18350*/  ENDCOLLECTIVE ;  /* 0x000000000000791b */ /* 0x003fe20003800000 */
.L_x_2375:
        /* <DEDUP_REMOVED lines=17> */
.L_x_2376:
[----:B------:R-:W-:Y:S01]  /*18470*/  MOV R13, R19 ;  /* 0x00000013000d7202 */ /* 0x000fe20000000f00 */
[----:B------:R-:W-:Y:S01]  /*18480*/  IMAD.MOV.U32 R12, RZ, RZ, 0x3 ;  /* 0x00000003ff0c7424 */ /* 0x000fe200078e00ff */
[----:B------:R-:W-:-:S13]  /*18490*/  IADD3 R2, P0, R14, R0, RZ ;  /* 0x000000000e027210 */ /* 0x000fda0007f1e0ff */
[----:B------:R-:W-:Y:S05]  /*184a0*/  WARPSYNC.COLLECTIVE R15, `(.L_x_2377) ;  /* 0x000000000f087348 */ /* 0x000fea0003c00000 */
[----:B------:R0:W1:Y:S02]  /*184b0*/  SHFL.IDX P6, R14, R13, R12, R11 ;  /* 0x0000000c0d0e7389 */ /* 0x00006400000c000b */
[----:B01----:R-:W-:Y:S01]  /*184c0*/  ENDCOLLECTIVE ;  /* 0x000000000000791b */ /* 0x003fe20003800000 */
.L_x_2377:
        /* <DEDUP_REMOVED lines=17> */
.L_x_2378:
[----:B------:R-:W-:Y:S01]  /*185e0*/  MOV R13, R19 ;  /* 0x00000013000d7202 */ /* 0x000fe20000000f00 */
[----:B------:R-:W-:Y:S01]  /*185f0*/  IMAD.MOV.U32 R12, RZ, RZ, 0x4 ;  /* 0x00000004ff0c7424 */ /* 0x000fe200078e00ff */
[----:B------:R-:W-:-:S13]  /*18600*/  IADD3 R2, P0, R14, R0, RZ ;  /* 0x000000000e027210 */ /* 0x000fda0007f1e0ff */
[----:B------:R-:W-:Y:S05]  /*18610*/  WARPSYNC.COLLECTIVE R15, `(.L_x_2379) ;  /* 0x000000000f087348 */ /* 0x000fea0003c00000 */
[----:B------:R0:W1:Y:S02]  /*18620*/  SHFL.IDX P6, R14, R13, R12, R11 ;  /* 0x0000000c0d0e7389 */ /* 0x00006400000c000b */
[----:B01----:R-:W-:Y:S01]  /*18630*/  ENDCOLLECTIVE ;  /* 0x000000000000791b */ /* 0x003fe20003800000 */
.L_x_2379:
        /* <DEDUP_REMOVED lines=12> */
.L_x_2380:
        /* <DEDUP_REMOVED lines=9> */
.L_x_2301:
[----:B0-----:R0:W2:Y:S02]  /*18790*/  SYNCS.PHASECHK.TRANS64.TRYWAIT P0, [R4+URZ+0x38860], R3 ;  /* 0x03886003040075a7 */ /* 0x0010a4000800017f */
[----:B--2---:R-:W-:Y:S05]  /*187a0*/  @!P0 NANOSLEEP.SYNCS 0x989680 ;  /* 0x009896800000895d */ /* 0x004fea0003900000 */
[----:B------:R-:W2:Y:S02]  /*187b0*/  @!P0 SYNCS.PHASECHK.TRANS64 P0, [R4+URZ+0x38860], R3 ;  /* 0x03886003040085a7 */ /* 0x000ea4000800007f */
[----:B--2---:R-:W-:Y:S05]  /*187c0*/  @!P0 BRA `(.L_x_2301) ;  /* 0xfffffffc00f08947 */ /* 0x004fea000383ffff */
[----:B------:R-:W-:Y:S05]  /*187d0*/  BRA `(.L_x_2382) ;  /* 0xffffffd0003c7947 */ /* 0x000fea000383ffff */
.L_x_2302:
        /* <DEDUP_REMOVED lines=8> */
.L_x_2384:
[----:B------:R-:W-:Y:S05]  /*18860*/  BSYNC B0 ;  /* 0x0000000000007941 */ /* 0x000fea0003800000 */
.L_x_2383:
        /* <DEDUP_REMOVED lines=9> */
.L_x_2385:
[----:B------:R-:W-:Y:S02]  /*18900*/  IMAD.MOV.U32 R13, RZ, RZ, R19 ;  /* 0x000000ffff0d7224 */ /* 0x000fe400078e0013 */
[----:B------:R-:W-:Y:S01]  /*18910*/  IMAD.MOV.U32 R12, RZ, RZ, 0x1 ;  /* 0x00000001ff0c7424 */ /* 0x000fe200078e00ff */
[----:B------:R-:W-:-:S13]  /*18920*/  IADD3 R2, P0, R14, R6, RZ ;  /* 0x000000060e027210 */ /* 0x000fda0007f1e0ff */
[----:B------:R-:W-:Y:S05]  /*18930*/  WARPSYNC.COLLECTIVE R15, `(.L_x_2386) ;  /* 0x000000000f087348 */ /* 0x000fea0003c00000 */
[----:B------:R0:W1:Y:S02]  /*18940*/  SHFL.IDX P6, R14, R13, R12, R11 ;  /* 0x0000000c0d0e7389 */ /* 0x00006400000c000b */
[----:B01----:R-:W-:Y:S01]  /*18950*/  ENDCOLLECTIVE ;  /* 0x000000000000791b */ /* 0x003fe20003800000 */
.L_x_2386:
[----:B------:R-:W-:Y:S01]  /*18960*/  IMAD.X R3, RZ, RZ, R0, P0 ;  /* 0x000000ffff037224 */ /* 0x000fe200000e0600 */
[----:B------:R-:W-:Y:S02]  /*18970*/  ISETP.LT.OR P0, PT, R5, 0x1, P5 ;  /* 0x000000010500780c */ /* 0x000fe40002f01670 */
[----:B------:R-:W-:Y:S01]  /*18980*/  LEA R0, R8, R17, 0x1 ;  /* 0x0000001108007211 */ /* 0x000fe200078e08ff */
        /* <DEDUP_REMOVED lines=10> */
.L_x_2387:
        /* <DEDUP_REMOVED lines=14> */
.L_x_2388:
[----:B------:R-:W-:Y:S02]  /*18b10*/  IADD3.X R3, RZ, R7, RZ, P0, !PT ;  /* 0x00000007ff037210 */ /* 0x000fe400007fe4ff */
        /* <DEDUP_REMOVED lines=11> */
.L_x_2389:
        /* <DEDUP_REMOVED lines=14> */
.L_x_2390:
        /* <DEDUP_REMOVED lines=12> */
.L_x_2391:
        /* <DEDUP_REMOVED lines=14> */
.L_x_2392:
        /* <DEDUP_REMOVED lines=12> */
.L_x_2393:
        /* <DEDUP_REMOVED lines=9> */
.L_x_2307:
[----:B------:R-:W-:Y:S01]  /*18fa0*/  BSSY B0, `(.L_x_2395) ;  /* 0x0000008000007945 */ /* 0x000fe20003800000 */
[----:B------:R-:W-:Y:S01]  /*18fb0*/  MOV R13, R34 ;  /* 0x00000022000d7202 */ /* 0x000fe20000000f00 */
[----:B------:R-:W-:Y:S02]  /*18fc0*/  IMAD.MOV.U32 R12, RZ, RZ, RZ ;  /* 0x000000ffff0c7224 */ /* 0x000fe400078e00ff */
[----:B------:R-:W-:Y:S02]  /*18fd0*/  IMAD.MOV.U32 R11, RZ, RZ, 0x1f ;  /* 0x0000001fff0b7424 */ /* 0x000fe400078e00ff */
[----:B------:R-:W-:-:S07]  /*18fe0*/  IMAD.MOV.U32 R15, RZ, RZ, -0x1 ;  /* 0xffffffffff0f7424 */ /* 0x000fce00078e00ff */
[----:B-----5:R-:W-:Y:S05]  /*18ff0*/  WARPSYNC.COLLECTIVE R15, `(.L_x_2396) ;  /* 0x000000000f087348 */ /* 0x020fea0003c00000 */
[----:B------:R0:W1:Y:S02]  /*19000*/  SHFL.IDX P6, R14, R13, R12, R11 ;  /* 0x0000000c0d0e7389 */ /* 0x00006400000c000b */
[----:B01---5:R-:W-:Y:S01]  /*19010*/  ENDCOLLECTIVE ;  /* 0x000000000000791b */ /* 0x023fe20003800000 */
.L_x_2396:
[----:B------:R-:W-:Y:S05]  /*19020*/  BSYNC B0 ;  /* 0x0000000000007941 */ /* 0x000fea0003800000 */
.L_x_2395:
[----:B------:R-:W-:Y:S05]  /*19030*/  BRA `(.L_x_2397) ;  /* 0xffffffcc00d07947 */ /* 0x000fea000383ffff */
.L_x_2310:
[----:B-1----:R1:W2:Y:S02]  /*19040*/  SYNCS.PHASECHK.TRANS64.TRYWAIT P0, [R4+URZ+0x38820], R0 ;  /* 0x03882000040075a7 */ /* 0x0022a4000800017f */
[----:B--2---:R-:W-:Y:S05]  /*19050*/  @!P0 NANOSLEEP.SYNCS 0x989680 ;  /* 0x009896800000895d */ /* 0x004fea0003900000 */
[----:B------:R-:W2:Y:S02]  /*19060*/  @!P0 SYNCS.PHASECHK.TRANS64 P0, [R4+URZ+0x38820], R0 ;  /* 0x03882000040085a7 */ /* 0x000ea4000800007f */
[----:B--2---:R-:W-:Y:S05]  /*19070*/  @!P0 BRA `(.L_x_2310) ;  /* 0xfffffffc00f08947 */ /* 0x004fea000383ffff */
[----:B------:R-:W-:Y:S05]  /*19080*/  BRA `(.L_x_2398) ;  /* 0xffffffd000187947 */ /* 0x000fea000383ffff */
.L_x_2311:
[----:B------:R-:W2:Y:S01]  /*19090*/  S2R R2, SR_TID.X ;  /* 0x0000000000027919 */ /* 0x000ea20000002100 */
[----:B------:R-:W-:Y:S01]  /*190a0*/  BSSY B0, `(.L_x_2399) ;  /* 0x000000a000007945 */ /* 0x000fe20003800000 */
[----:B------:R-:W-:Y:S01]  /*190b0*/  MOV R12, RZ ;  /* 0x000000ff000c7202 */ /* 0x000fe20000000f00 */
[----:B------:R-:W-:Y:S02]  /*190c0*/  IMAD.MOV.U32 R11, RZ, RZ, 0x1f ;  /* 0x0000001fff0b7424 */ /* 0x000fe400078e00ff */
[----:B------:R-:W-:Y:S01]  /*190d0*/  IMAD.MOV.U32 R15, RZ, RZ, -0x1 ;  /* 0xffffffffff0f7424 */ /* 0x000fe200078e00ff */
[----:B--2---:R-:W-:-:S04]  /*190e0*/  SHF.R.U32.HI R2, RZ, 0x5, R2 ;  /* 0x00000005ff027819 */ /* 0x004fc80000011602 */
[----:B------:R-:W-:-:S05]  /*190f0*/  LOP3.LUT R2, R2, 0x3, RZ, 0xc0, !PT ;  /* 0x0000000302027812 */ /* 0x000fca00078ec0ff */
[----:B------:R-:W-:-:S07]  /*19100*/  IMAD.MOV.U32 R13, RZ, RZ, R2 ;  /* 0x000000ffff0d7224 */ /* 0x000fce00078e0002 */
[----:B01---5:R-:W-:Y:S05]  /*19110*/  WARPSYNC.COLLECTIVE R15, `(.L_x_2400) ;  /* 0x000000000f087348 */ /* 0x023fea0003c00000 */
[----:B------:R2:W3:Y:S02]  /*19120*/  SHFL.IDX P6, R14, R13, R12, R11 ;  /* 0x0000000c0d0e7389 */ /* 0x0004e400000c000b */
[----:B0123-5:R-:W-:Y:S01]  /*19130*/  ENDCOLLECTIVE ;  /* 0x000000000000791b */ /* 0x02ffe20003800000 */
.L_x_2400:
[----:B------:R-:W-:Y:S05]  /*19140*/  BSYNC B0 ;  /* 0x0000000000007941 */ /* 0x000fea0003800000 */
.L_x_2399:
[----:B------:R-:W-:Y:S05]  /*19150*/  BRA `(.L_x_2401) ;  /* 0xffffffd000007947 */ /* 0x000fea000383ffff */
.L_x_2314:
[----:B------:R-:W-:Y:S01]  /*19160*/  BSSY B1, `(.L_x_2402) ;  /* 0x0000006000017945 */ /* 0x000fe20003800000 */
[----:B------:R-:W-:-:S07]  /*19170*/  IMAD.MOV.U32 R15, RZ, RZ, -0x1 ;  /* 0xffffffffff0f7424 */ /* 0x000fce00078e00ff */
[----:B01---5:R-:W-:Y:S05]  /*19180*/  WARPSYNC.COLLECTIVE R15, `(.L_x_2403) ;  /* 0x000000000f0c7348 */ /* 0x023fea0003c00000 */
[----:B------:R-:W-:Y:S02]  /*19190*/  ELECT P6, UR62, PT ;  /* 0x00000000003e782f */ /* 0x000fe400038c0000 */
[----:B------:R-:W-:Y:S01]  /*191a0*/  MOV R14, UR62 ;  /* 0x0000003e000e7c02 */ /* 0x000fe20008000f00 */
[----:B01---5:R-:W-:Y:S10]  /*191b0*/  ENDCOLLECTIVE ;  /* 0x000000000000791b */ /* 0x023ff40003800000 */
.L_x_2403:
[----:B------:R-:W-:Y:S05]  /*191c0*/  BSYNC B1 ;  /* 0x0000000000017941 */ /* 0x000fea0003800000 */
.L_x_2402:
[----:B------:R-:W-:Y:S05]  /*191d0*/  BRA `(.L_x_2404) ;  /* 0xffffffcc00f87947 */ /* 0x000fea000383ffff */
.L_x_2316:
[----:B-1----:R1:W2:Y:S02]  /*191e0*/  SYNCS.PHASECHK.TRANS64.TRYWAIT P1, [R5+URZ+0x38840], R0 ;  /* 0x03884000050075a7 */ /* 0x0022a4000802017f */
[----:B--2---:R-:W-:Y:S05]  /*191f0*/  @!P1 NANOSLEEP.SYNCS 0x989680 ;  /* 0x009896800000995d */ /* 0x004fea0003900000 */
[----:B------:R-:W2:Y:S02]  /*19200*/  @!P1 SYNCS.PHASECHK.TRANS64 P1, [R5+URZ+0x38840], R0 ;  /* 0x03884000050095a7 */ /* 0x000ea4000802007f */
[----:B--2---:R-:W-:Y:S05]  /*19210*/  @!P1 BRA `(.L_x_2316) ;  /* 0xfffffffc00f09947 */ /* 0x004fea000383ffff */
[----:B------:R-:W-:Y:S05]  /*19220*/  BRA `(.L_x_2405) ;  /* 0xffffffd000207947 */ /* 0x000fea000383ffff */
.L_x_2318:
[----:B--2---:R2:W3:Y:S02]  /*19230*/  SYNCS.PHASECHK.TRANS64.TRYWAIT P1, [R23+URZ+0x38840], R2 ;  /* 0x03884002170075a7 */ /* 0x0044e4000802017f */
[----:B---3--:R-:W-:Y:S05]  /*19240*/  @!P1 NANOSLEEP.SYNCS 0x989680 ;  /* 0x009896800000995d */ /* 0x008fea0003900000 */
[----:B------:R-:W3:Y:S02]  /*19250*/  @!P1 SYNCS.PHASECHK.TRANS64 P1, [R23+URZ+0x38840], R2 ;  /* 0x03884002170095a7 */ /* 0x000ee4000802007f */
[----:B---3--:R-:W-:Y:S05]  /*19260*/  @!P1 BRA `(.L_x_2318) ;  /* 0xfffffffc00f09947 */ /* 0x008fea000383ffff */
[----:B------:R-:W-:Y:S05]  /*19270*/  BRA `(.L_x_2406) ;  /* 0xffffffd0002c7947 */ /* 0x000fea000383ffff */
.L_x_2320:
[----:B---3--:R3:W4:Y:S02]  /*19280*/  SYNCS.PHASECHK.TRANS64.TRYWAIT P1, [R5+URZ+0x38860], R0 ;  /* 0x03886000050075a7 */ /* 0x008724000802017f */
[----:B----4-:R-:W-:Y:S05]  /*19290*/  @!P1 NANOSLEEP.SYNCS 0x989680 ;  /* 0x009896800000995d */ /* 0x010fea0003900000 */
[----:B------:R-:W4:Y:S02]  /*192a0*/  @!P1 SYNCS.PHASECHK.TRANS64 P1, [R5+URZ+0x38860], R0 ;  /* 0x03886000050095a7 */ /* 0x000f24000802007f */
[----:B----4-:R-:W-:Y:S05]  /*192b0*/  @!P1 BRA `(.L_x_2320) ;  /* 0xfffffffc00f09947 */ /* 0x010fea000383ffff */
[----:B------:R-:W-:Y:S05]  /*192c0*/  BRA `(.L_x_2407) ;  /* 0xffffffd000287947 */ /* 0x000fea000383ffff */
.L_x_2408:
        /* <DEDUP_REMOVED lines=11> */
.L_x_15844:


//--------------------- .text._ZN7cutlass13device_kernelIN5flash11enable_sm90INS1_16FlashAttnFwdSm90INS1_25CollectiveMainloopFwdSm90ILi2EN4cute5tupleIJNS5_1CILi1EEES8_S8_EEENS6_IJNS7_ILi128EEENS7_ILi80EEENS7_ILi256EEEEEELi256ENS_6half_tEfNS_4arch4Sm90ELb1ELb0ELb1ELb1ELb1ELb0ELb0ELb1ELb1ELb1ELb0ELb0EEENS1_21CollectiveEpilogueFwdINS6_IJSA_SC_SB_EEES9_SE_SG_Li256ELb1ELb1ELb0ELb0EEENS1_36VarlenDynamicPersistentTileSchedulerILi128ELi80ELi256ELi128ELb0ELb1ELb1ELb1ELb1ELb1EEEEEEEEEvNT_6ParamsE --------------------------
	.section	.text._ZN7cutlass13device_kernelIN5flash11enable_sm90INS1_16FlashAttnFwdSm90INS1_25CollectiveMainloopFwdSm90ILi2EN4cute5tupleIJNS5_1CILi1EEES8_S8_EEENS6_IJNS7_ILi128EEENS7_ILi80EEENS7_ILi256EEEEEELi256ENS_6half_tEfNS_4arch4Sm90ELb1ELb0ELb1ELb1ELb1ELb0ELb0ELb1ELb1ELb1ELb0ELb0EEENS1_21CollectiveEpilogueFwdINS6_IJSA_SC_SB_EEES9_SE_SG_Li256ELb1ELb1ELb0ELb0EEENS1_36VarlenDynamicPersistentTileSchedulerILi128ELi80ELi256ELi128ELb0ELb1ELb1ELb1ELb1ELb1EEEEEEEEEvNT_6ParamsE,"ax",@progbits
	.align	128
.text._ZN7cutlass13device_kernelIN5flash11enable_sm90INS1_16FlashAttnFwdSm90INS1_25CollectiveMainloopFwdSm90ILi2EN4cute5tupleIJNS5_1CILi1EEES8_S8_EEENS6_IJNS7_ILi128EEENS7_ILi80EEENS7_ILi256EEEEEELi256ENS_6half_tEfNS_4arch4Sm90ELb1ELb0ELb1ELb1ELb1ELb0ELb0ELb1ELb1ELb1ELb0ELb0EEENS1_21CollectiveEpilogueFwdINS6_IJSA_SC_SB_EEES9_SE_SG_Li256ELb1ELb1ELb0ELb0EEENS1_36VarlenDynamicPersistentTileSchedulerILi128ELi80ELi256ELi128ELb0ELb1ELb1ELb1ELb1ELb1EEEEEEEEEvNT_6ParamsE:
        .type           _ZN7cutlass13device_kernelIN5flash11enable_sm90INS1_16FlashAttnFwdSm90INS1_25CollectiveMainloopFwdSm90ILi2EN4cute5tupleIJNS5_1CILi1EEES8_S8_EEENS6_IJNS7_ILi128EEENS7_ILi80EEENS7_ILi256EEEEEELi256ENS_6half_tEfNS_4arch4Sm90ELb1ELb0ELb1ELb1ELb1ELb0ELb0ELb1ELb1ELb1ELb0ELb0EEENS1_21CollectiveEpilogueFwdINS6_IJSA_SC_SB_EEES9_SE_SG_Li256ELb1ELb1ELb0ELb0EEENS1_36VarlenDynamicPersistentTileSchedulerILi128ELi80ELi256ELi128ELb0ELb1ELb1ELb1ELb1ELb1EEEEEEEEEvNT_6ParamsE,@function
        .size           _ZN7cutlass13device_kernelIN5flash11enable_sm90INS1_16FlashAttnFwdSm90INS1_25CollectiveMainloopFwdSm90ILi2EN4cute5tupleIJNS5_1CILi1EEES8_S8_EEENS6_IJNS7_ILi128EEENS7_ILi80EEENS7_ILi256EEEEEELi256ENS_6half_tEfNS_4arch4Sm90ELb1ELb0ELb1ELb1ELb1ELb0ELb0ELb1ELb1ELb1ELb0ELb0EEENS1_21CollectiveEpilogueFwdINS6_IJSA_SC_SB_EEES9_SE_SG_Li256ELb1ELb1ELb0ELb0EEENS1_36VarlenDynamicPersistentTileSchedulerILi128ELi80ELi256ELi128ELb0ELb1ELb1ELb1ELb1ELb1EEEEEEEEEvNT_6ParamsE,(.L_x_15845 - _ZN7cutlass13device_kernelIN5flash11enable_sm90INS1_16FlashAttnFwdSm90INS1_25CollectiveMainloopFwdSm90ILi2EN4cute5tupleIJNS5_1CILi1EEES8_S8_EEENS6_IJNS7_ILi128EEENS7_ILi80EEENS7_ILi256EEEEEELi256ENS_6half_tEfNS_4arch4Sm90ELb1ELb0ELb1ELb1ELb1ELb0ELb0ELb1ELb1ELb1ELb0ELb0EEENS1_21CollectiveEpilogueFwdINS6_IJSA_SC_SB_EEES9_SE_SG_Li256ELb1ELb1ELb0ELb0EEENS1_36VarlenDynamicPersistentTileSchedulerILi128ELi80ELi256ELi128ELb0ELb1ELb1ELb1ELb1ELb1EEEEEEEEEvNT_6ParamsE)
        .other          _ZN7cutlass13device_kernelIN5flash11enable_sm90INS1_16FlashAttnFwdSm90INS1_25CollectiveMainloopFwdSm90ILi2EN4cute5tupleIJNS5_1CILi1EEES8_S8_EEENS6_IJNS7_ILi128EEENS7_ILi80EEENS7_ILi256EEEEEELi256ENS_6half_tEfNS_4arch4Sm90ELb1ELb0ELb1ELb1ELb1ELb0ELb0ELb1ELb1ELb1ELb0ELb0EEENS1_21CollectiveEpilogueFwdINS6_IJSA_SC_SB_EEES9_SE_SG_Li256ELb1ELb1ELb0ELb0EEENS1_36VarlenDynamicPersistentTileSchedulerILi128ELi80ELi256ELi128ELb0ELb1ELb1ELb1ELb1ELb1EEEEEEEEEvNT_6ParamsE,@"STO_CUDA_ENTRY STV_DEFAULT"
_ZN7cutlass13device_kernelIN5flash11enable_sm90INS1_16FlashAttnFwdSm90INS1_25CollectiveMainloopFwdSm90ILi2EN4cute5tupleIJNS5_1CILi1EEES8_S8_EEENS6_IJNS7_ILi128EEENS7_ILi80EEENS7_ILi256EEEEEELi256ENS_6half_tEfNS_4arch4Sm90ELb1ELb0ELb1ELb1ELb1ELb0ELb0ELb1ELb1ELb1ELb0ELb0EEENS1_21CollectiveEpilogueFwdINS6_IJSA_SC_SB_EEES9_SE_SG_Li256ELb1ELb1ELb0ELb0EEENS1_36VarlenDynamicPersistentTileSchedulerILi128ELi80ELi256ELi128ELb0ELb1ELb1ELb1ELb1ELb1EEEEEEEEEvNT_6ParamsE:
        /* <DEDUP_REMOVED lines=45> */
.L_x_2409:
        /* <DEDUP_REMOVED lines=22> */
.L_x_2410:
        /* <DEDUP_REMOVED lines=18> */
.L_x_2411:
        /* <DEDUP_REMOVED lines=22> */
.L_x_2412:
        /* <DEDUP_REMOVED lines=23> */
.L_x_2413:
        /* <DEDUP_REMOVED lines=10> */
.L_x_2415:
        /* <DEDUP_REMOVED lines=18> */
[----:B------:R-:W0:Y:S02]  /*09e0*/  S2R R0, SR_TID.X ;  /* 0x0000000000007919 */ /* 0x000e240000002100 */
[----:B0-----:R-:W-:-:S05]  /*09f0*/  VIADD R12, R0, 0xffffff80 ;  /* 0xffffff80000c7836 */ /* 0x001fca0000000000 */
        /* <DEDUP_REMOVED lines=9> */
[C---:B------:R-:W-:Y:S01]  /*0a90*/  IMAD.IADD R4, R12.reuse, 0x1, -R4 ;  /* 0x000000010c047824 */ /* 0x040fe200078e0a04 */
[----:B------:R-:W-:Y:S02]  /*0aa0*/  LOP3.LUT R5, R5, 0xfffffc00, RZ, 0xc0, !PT ;  /* 0xfffffc0005057812 */ /* 0x000fe400078ec0ff */
[----:B------:R-:W-:Y:S01]  /*0ab0*/  LOP3.LUT R3, R3, 0x1ffffffe, RZ, 0xc0, !PT ;  /* 0x1ffffffe03037812 */ /* 0x000fe200078ec0ff */
[----:B------:R-:W-:Y:S01]  /*0ac0*/  IMAD.IADD R11, R12, 0x1, -R11 ;  /* 0x000000010c0b7824 */ /* 0x000fe200078e0a0b */
[----:B------:R-:W-:-:S03]  /*0ad0*/  LEA R4, R4, R5, 0x6 ;  /* 0x0000000504047211 */ /* 0x000fc600078e30ff */
[----:B------:R-:W-:Y:S01]  /*0ae0*/  IMAD.IADD R3, R6, 0x1, -R3 ;  /* 0x0000000106037824 */ /* 0x000fe200078e0a03 */
[----:B------:R-:W-:-:S03]  /*0af0*/  LEA.HI R5, R11, R11, RZ, 0x1 ;  /* 0x0000000b0b057211 */ /* 0x000fc600078f08ff */
[----:B------:R-:W-:Y:S01]  /*0b00*/  IMAD R3, R3, 0x8, R4 ;  /* 0x0000000803037824 */ /* 0x000fe200078e0204 */
[----:B------:R-:W-:-:S04]  /*0b10*/  LOP3.LUT R6, R5, 0x1ffffffe, RZ, 0xc0, !PT ;  /* 0x1ffffffe05067812 */ /* 0x000fc800078ec0ff */
[----:B------:R0:W-:Y:S01]  /*0b20*/  STL [R1+0x4], R3 ;  /* 0x0000040301007387 */ /* 0x0001e20000100800 */
[----:B------:R-:W-:Y:S01]  /*0b30*/  IMAD.IADD R6, R11, 0x1, -R6 ;  /* 0x000000010b067824 */ /* 0x000fe200078e0a06 */
[----:B--2---:R-:W-:Y:S02]  /*0b40*/  R2UR UR4, R2 ;  /* 0x00000000020472ca */ /* 0x004fe400000e0000 */
[CC--:B------:R-:W-:Y:S02]  /*0b50*/  LEA.HI R2, R0.reuse, R12.reuse, RZ, 0x7 ;  /* 0x0000000c00027211 */ /* 0x0c0fe400078f38ff */
[----:B------:R-:W-:Y:S02]  /*0b60*/  LEA.HI R0, R0, R12, RZ, 0x3 ;  /* 0x0000000c00007211 */ /* 0x000fe400078f18ff */
[----:B------:R-:W-:Y:S02]  /*0b70*/  LOP3.LUT R226, R2, 0xffffff80, RZ, 0xc0, !PT ;  /* 0xffffff8002e27812 */ /* 0x000fe400078ec0ff */
[----:B------:R-:W-:-:S02]  /*0b80*/  SHF.R.S32.HI R227, RZ, 0x7, R2 ;  /* 0x00000007ffe37819 */ /* 0x000fc40000011402 */
[----:B------:R-:W-:Y:S01]  /*0b90*/  LOP3.LUT R220, R0, 0xfffffff8, RZ, 0xc0, !PT ;  /* 0xfffffff800dc7812 */ /* 0x000fe200078ec0ff */
[----:B------:R-:W-:Y:S01]  /*0ba0*/  IMAD.IADD R226, R12, 0x1, -R226 ;  /* 0x000000010ce27824 */ /* 0x000fe200078e0ae2 */
[----:B------:R-:W-:Y:S01]  /*0bb0*/  LEA.HI R2, R2, R227, RZ, 0x1 ;  /* 0x000000e302027211 */ /* 0x000fe200078f08ff */
[----:B------:R-:W-:Y:S01]  /*0bc0*/  ULOP3.LUT UR7, UR4, 0x1, URZ, 0xfc, !UPT ;  /* 0x0000000104077892 */ /* 0x000fe2000f8efc3f */
[----:B------:R-:W-:Y:S02]  /*0bd0*/  IADD3 R220, R12, -R220, RZ ;  /* 0x800000dc0cdc7210 */ /* 0x000fe40007ffe0ff */
[----:B------:R-:W-:Y:S01]  /*0be0*/  SHF.R.S32.HI R7, RZ, 0x1f, R226 ;  /* 0x0000001fff077819 */ /* 0x000fe200000114e2 */
[----:B------:R-:W-:Y:S01]  /*0bf0*/  UMOV UR4, URZ ;  /* 0x0000003f00047c82 */ /* 0x000fe20008000000 */
[----:B------:R-:W-:Y:S01]  /*0c00*/  LOP3.LUT R2, R2, 0x3fffffe, RZ, 0xc0, !PT ;  /* 0x03fffffe02027812 */ /* 0x000fe200078ec0ff */
[----:B------:R-:W-:Y:S01]  /*0c10*/  IMAD.SHL.U32 R22, R220, 0x8, RZ ;  /* 0x00000008dc167824 */ /* 0x000fe200078e00ff */
[CC--:B------:R-:W-:Y:S01]  /*0c20*/  LEA.HI R8, R7.reuse, R226.reuse, RZ, 0x2 ;  /* 0x000000e207087211 */ /* 0x0c0fe200078f10ff */
[----:B0-----:R-:W-:Y:S01]  /*0c30*/  IMAD.U32 R3, RZ, RZ, UR7 ;  /* 0x00000007ff037e24 */ /* 0x001fe2000f8e00ff */
[----:B------:R-:W-:Y:S01]  /*0c40*/  LEA.HI R7, R7, R226, RZ, 0x5 ;  /* 0x000000e207077211 */ /* 0x000fe200078f28ff */
[----:B------:R-:W-:Y:S01]  /*0c50*/  IMAD.IADD R2, R227, 0x1, -R2 ;  /* 0x00000001e3027824 */ /* 0x000fe200078e0a02 */
[--C-:B------:R-:W-:Y:S01]  /*0c60*/  SHF.R.S32.HI R9, RZ, 0x2, R8.reuse ;  /* 0x00000002ff097819 */ /* 0x100fe20000011408 */
[C---:B------:R-:W-:Y:S01]  /*0c70*/  VIADD R217, R22.reuse, 0x80 ;  /* 0x0000008016d97836 */ /* 0x040fe20000000000 */
[----:B------:R-:W-:Y:S01]  /*0c80*/  SHF.R.S32.HI R10, RZ, 0x1f, R8 ;  /* 0x0000001fff0a7819 */ /* 0x000fe20000011408 */
[----:B------:R-:W-:Y:S01]  /*0c90*/  VIADD R219, R22, 0xc0 ;  /* 0x000000c016db7836 */ /* 0x000fe20000000000 */
[----:B------:R-:W-:Y:S01]  /*0ca0*/  SHF.R.S32.HI R7, RZ, 0x5, R7 ;  /* 0x00000005ff077819 */ /* 0x000fe20000011407 */
[----:B------:R-:W-:Y:S01]  /*0cb0*/  IMAD.U32 R225, RZ, RZ, UR4 ;  /* 0x00000004ffe17e24 */ /* 0x000fe2000f8e00ff */
[----:B------:R-:W-:Y:S01]  /*0cc0*/  LEA.HI R10, R10, R9, RZ, 0x3 ;  /* 0x000000090a0a7211 */ /* 0x000fe200078f18ff */
[----:B------:R-:W-:Y:S01]  /*0cd0*/  IMAD.U32 R17, RZ, RZ, UR4 ;  /* 0x00000004ff117e24 */ /* 0x000fe2000f8e00ff */
[----:B------:R-:W-:-:S02]  /*0ce0*/  LOP3.LUT R215, R8, 0x7ffffffc, RZ, 0xc0, !PT ;  /* 0x7ffffffc08d77812 */ /* 0x000fc400078ec0ff */
[----:B------:R-:W-:Y:S02]  /*0cf0*/  LOP3.LUT R10, R10, 0xfffffff8, RZ, 0xc0, !PT ;  /* 0xfffffff80a0a7812 */ /* 0x000fe400078ec0ff */
[----:B------:R-:W-:Y:S01]  /*0d00*/  IADD3 R218, R22, 0x40, RZ ;  /* 0x0000004016da7810 */ /* 0x000fe20007ffe0ff */
[----:B------:R-:W-:Y:S01]  /*0d10*/  IMAD.IADD R215, R226, 0x1, -R215 ;  /* 0x00000001e2d77824 */ /* 0x000fe200078e0ad7 */
[----:B------:R-:W-:Y:S01]  /*0d20*/  SHF.R.S32.HI R224, RZ, 0x3, R0 ;  /* 0x00000003ffe07819 */ /* 0x000fe20000011400 */
[----:B------:R-:W-:Y:S01]  /*0d30*/  IMAD.IADD R10, R9, 0x1, -R10 ;  /* 0x00000001090a7824 */ /* 0x000fe200078e0a0a */
[----:B------:R-:W-:Y:S02]  /*0d40*/  SHF.R.S32.HI R0, RZ, 0x1f, R22 ;  /* 0x0000001fff007819 */ /* 0x000fe40000011416 */
[----:B------:R-:W-:Y:S01]  /*0d50*/  SHF.R.S32.HI R4, RZ, 0x1f, R218 ;  /* 0x0000001fff047819 */ /* 0x000fe200000114da */
[----:B------:R-:W-:Y:S01]  /*0d60*/  IMAD R7, R7, 0x10, R10 ;  /* 0x0000001007077824 */ /* 0x000fe200078e020a */
[----:B------:R-:W-:-:S03]  /*0d70*/  SHF.R.S32.HI R0, RZ, 0x1f, R219 ;  /* 0x0000001fff007819 */ /* 0x000fc600000114db */
[----:B------:R-:W-:Y:S02]  /*0d80*/  IMAD R2, R2, 0x40, R7 ;  /* 0x0000004002027824 */ /* 0x000fe400078e0207 */
[----:B------:R-:W-:Y:S02]  /*0d90*/  IMAD.MOV.U32 R7, RZ, RZ, R15 ;  /* 0x000000ffff077224 */ /* 0x000fe400078e000f */
[----:B------:R-:W-:Y:S01]  /*0da0*/  IMAD R216, R6, 0x8, R2 ;  /* 0x0000000806d87824 */ /* 0x000fe200078e0202 */
[----:B------:R-:W-:Y:S04]  /*0db0*/  STL [R1], R2 ;  /* 0x0000000201007387 */ /* 0x000fe80000100800 */
[----:B------:R0:W-:Y:S02]  /*0dc0*/  STL [R1+0x8], R3 ;  /* 0x0000080301007387 */ /* 0x0001e40000100800 */
[----:B0-----:R-:W-:-:S07]  /*0dd0*/  SHF.R.S32.HI R3, RZ, 0x1f, R217 ;  /* 0x0000001fff037819 */ /* 0x001fce00000114d9 */
.L_x_2475:
[----:B012---:R-:W0:Y:S01]  /*0de0*/  LDC.64 R2, c[0x0][0xc88] ;  /* 0x00032200ff027b82 */ /* 0x007e220000000a00 */
[----:B------:R-:W-:Y:S01]  /*0df0*/  ULDC.64 UR8, c[0x0][0xa28] ;  /* 0x00028a0000087ab9 */ /* 0x000fe20000000a00 */
[----:B------:R-:W-:Y:S01]  /*0e00*/  ULDC.64 UR10, c[0x0][0xa18] ;  /* 0x00028600000a7ab9 */ /* 0x000fe20000000a00 */
[----:B0-----:R-:W-:-:S06]  /*0e10*/  IMAD.WIDE R2, R7, 0x4, R2 ;  /* 0x0000000407027825 */ /* 0x001fcc00078e0202 */
[----:B------:R-:W2:Y:S01]  /*0e20*/  LDG.E R2, desc[UR38][R2.64] ;  /* 0x0000002602027981 */ /* 0x000ea2000c1e1900 */
        /* <DEDUP_REMOVED lines=9> */
[----:B------:R-:W-:-:S04]  /*0ec0*/  @UP0 ULEA UR8, UP2, UR4, UR8, 0x2 ;  /* 0x0000000804080291 */ /* 0x000fc8000f84103f */
[----:B------:R-:W-:Y:S02]  /*0ed0*/  @UP0 ULEA.HI.X UR9, UR4, UR9, UR7, 0x2, UP2 ;  /* 0x0000000904090291 */ /* 0x000fe400090f1407 */
[----:B------:R-:W-:Y:S01]  /*0ee0*/  MOV R223, UR7 ;  /* 0x0000000700df7c02 */ /* 0x000fe20008000f00 */
[----:B------:R-:W-:Y:S01]  /*0ef0*/  @UP1 ULEA UR10, UP0, UR4, UR10, 0x2 ;  /* 0x0000000a040a1291 */ /* 0x000fe2000f80103f */
[----:B------:R-:W-:-:S03]  /*0f00*/  IMAD.U32 R2, RZ, RZ, UR8 ;  /* 0x00000008ff027e24 */ /* 0x000fc6000f8e00ff */
[----:B------:R-:W-:Y:S01]  /*0f10*/  @UP1 ULEA.HI.X UR11, UR4, UR11, UR7, 0x2, UP0 ;  /* 0x0000000b040b1291 */ /* 0x000fe200080f1407 */
[----:B------:R-:W-:Y:S01]  /*0f20*/  IMAD.U32 R3, RZ, RZ, UR9 ;  /* 0x00000009ff037e24 */ /* 0x000fe2000f8e00ff */
[----:B------:R-:W-:Y:S01]  /*0f30*/  ULDC.64 UR8, c[0x0][0x418] ;  /* 0x0001060000087ab9 */ /* 0x000fe20000000a00 */
[----:B------:R-:W-:Y:S01]  /*0f40*/  IMAD.U32 R4, RZ, RZ, UR10 ;  /* 0x0000000aff047e24 */ /* 0x000fe2000f8e00ff */
[----:B------:R-:W-:Y:S02]  /*0f50*/  ULDC UR7, c[0x0][0x424] ;  /* 0x0001090000077ab9 */ /* 0x000fe40000000800 */
[----:B------:R-:W-:Y:S01]  /*0f60*/  IMAD.U32 R5, RZ, RZ, UR11 ;  /* 0x0000000bff057e24 */ /* 0x000fe2000f8e00ff */
[----:B------:R-:W2:Y:S01]  /*0f70*/  @P0 LDG.E R2, desc[UR38][R2.64] ;  /* 0x0000002602020981 */ /* 0x000ea2000c1e1900 */
[----:B------:R-:W-:Y:S01]  /*0f80*/  UISETP.NE.U32.AND UP0, UPT, UR8, URZ, UPT ;  /* 0x0000003f0800728c */ /* 0x000fe2000bf05070 */
[----:B------:R-:W-:Y:S02]  /*0f90*/  ULDC.64 UR10, c[0x0][0xa20] ;  /* 0x00028800000a7ab9 */ /* 0x000fe40000000a00 */
[----:B---3--:R-:W3:Y:S01]  /*0fa0*/  @P2 LDG.E R4, desc[UR38][R4.64] ;  /* 0x0000002604042981 */ /* 0x008ee2000c1e1900 */
[----:B------:R-:W-:Y:S01]  /*0fb0*/  UISETP.NE.AND.EX UP0, UPT, UR9, URZ, UPT, UP0 ;  /* 0x0000003f0900728c */ /* 0x000fe2000bf05300 */
[----:B------:R-:W-:Y:S01]  /*0fc0*/  ISETP.NE.U32.AND P1, PT, RZ, UR10, PT ;  /* 0x0000000aff007c0c */ /* 0x000fe2000bf25070 */
[----:B------:R-:W-:Y:S01]  /*0fd0*/  ULDC UR8, c[0x0][0x2f0] ;  /* 0x0000bc0000087ab9 */ /* 0x000fe20000000800 */
[----:B------:R-:W-:Y:S01]  /*0fe0*/  UMOV UR4, URZ ;  /* 0x0000003f00047c82 */ /* 0x000fe20008000000 */
[----:B------:R-:W-:Y:S01]  /*0ff0*/  USEL UR7, UR7, 0x1, UP0 ;  /* 0x0000000107077887 */ /* 0x000fe20008000000 */
[----:B------:R-:W-:Y:S01]  /*1000*/  ISETP.NE.AND.EX P1, PT, RZ, UR11, PT, P1 ;  /* 0x0000000bff007c0c */ /* 0x000fe2000bf25310 */
[----:B------:R-:W-:-:S02]  /*1010*/  IMAD.U32 R222, RZ, RZ, UR6 ;  /* 0x00000006ffde7e24 */ /* 0x000fc4000f8e00ff */
[----:B------:R-:W-:Y:S01]  /*1020*/  UIMAD UR8, UR7, UR8, URZ ;  /* 0x00000008070872a4 */ /* 0x000fe2000f8e023f */
[----:B--2---:R-:W-:Y:S02]  /*1030*/  @P0 R2UR UR4, R2 ;  /* 0x00000000020402ca */ /* 0x004fe400000e0000 */
[----:B---3--:R-:W-:-:S13]  /*1040*/  @P2 R2UR UR7, R4 ;  /* 0x00000000040722ca */ /* 0x008fda00000e0000 */
[----:B------:R-:W-:Y:S01]  /*1050*/  IMAD.U32 R23, RZ, RZ, UR7 ;  /* 0x00000007ff177e24 */ /* 0x000fe2000f8e00ff */
[----:B----4-:R-:W-:Y:S06]  /*1060*/  @P2 BRA `(.L_x_2416) ;  /* 0x0000000000442947 */ /* 0x010fec0003800000 */
[----:B------:R-:W-:Y:S02]  /*1070*/  ULDC.64 UR6, c[0x0][0xa00] ;  /* 0x0002800000067ab9 */ /* 0x000fe40000000a00 */
[----:B------:R-:W-:Y:S01]  /*1080*/  ISETP.NE.U32.AND P0, PT, RZ, UR6, PT ;  /* 0x00000006ff007c0c */ /* 0x000fe2000bf05070 */
[----:B------:R-:W-:Y:S02]  /*1090*/  ULDC UR6, c[0x0][0x288] ;  /* 0x0000a20000067ab9 */ /* 0x000fe40000000800 */
[----:B------:R-:W-:Y:S02]  /*10a0*/  MOV R23, UR6 ;  /* 0x0000000600177c02 */ /* 0x000fe40008000f00 */
        /* <DEDUP_REMOVED lines=11> */
[----:B------:R-:W-:-:S06]  /*1160*/  UIADD3 UR6, -UR6, UR7, URZ ;  /* 0x0000000706067290 */ /* 0x000fcc000fffe13f */
[----:B------:R-:W-:-:S07]  /*1170*/  IMAD.U32 R23, RZ, RZ, UR6 ;  /* 0x00000006ff177e24 */ /* 0x000fce000f8e00ff */
.L_x_2416:
[----:B------:R-:W-:Y:S05]  /*1180*/  @!P1 BRA `(.L_x_2417) ;  /* 0x0000000000249947 */ /* 0x000fea0003800000 */
[----:B------:R-:W-:Y:S02]  /*1190*/  R2UR UR7, R221 ;  /* 0x00000000dd0772ca */ /* 0x000fe400000e0000 */
[----:B------:R-:W-:-:S11]  /*11a0*/  R2UR UR8, R223 ;  /* 0x00000000df0872ca */ /* 0x000fd600000e0000 */
[----:B------:R-:W-:-:S04]  /*11b0*/  ULEA UR6, UP0, UR7, UR10, 0x2 ;  /* 0x0000000a07067291 */ /* 0x000fc8000f80103f */
[----:B------:R-:W-:Y:S02]  /*11c0*/  ULEA.HI.X UR7, UR7, UR11, UR8, 0x2, UP0 ;  /* 0x0000000b07077291 */ /* 0x000fe400080f1408 */
[----:B------:R-:W-:-:S04]  /*11d0*/  IMAD.U32 R2, RZ, RZ, UR6 ;  /* 0x00000006ff027e24 */ /* 0x000fc8000f8e00ff */
[----:B------:R-:W-:-:S05]  /*11e0*/  IMAD.U32 R3, RZ, RZ, UR7 ;  /* 0x00000007ff037e24 */ /* 0x000fca000f8e00ff */
[----:B------:R-:W2:Y:S02]  /*11f0*/  LDG.E R2, desc[UR38][R2.64] ;  /* 0x0000002602027981 */ /* 0x000ea4000c1e1900 */
[----:B--2---:R-:W-:Y:S01]  /*1200*/  R2UR UR8, R2 ;  /* 0x00000000020872ca */ /* 0x004fe200000e0000 */
[----:B------:R-:W-:-:S14]  /*1210*/  BRA `(.L_x_2418) ;  /* 0x0000000000387947 */ /* 0x000fdc0003800000 */
.L_x_2417:
[----:B------:R-:W-:Y:S02]  /*1220*/  ULDC.64 UR6, c[0x0][0xa08] ;  /* 0x0002820000067ab9 */ /* 0x000fe40000000a00 */
[----:B------:R-:W-:-:S04]  /*1230*/  ISETP.NE.U32.AND P0, PT, RZ, UR6, PT ;  /* 0x00000006ff007c0c */ /* 0x000fc8000bf05070 */
[----:B------:R-:W-:-:S13]  /*1240*/  ISETP.NE.AND.EX P0, PT, RZ, UR7, PT, P0 ;  /* 0x00000007ff007c0c */ /* 0x000fda000bf05300 */
[----:B------:R-:W-:Y:S05]  /*1250*/  @!P0 BRA `(.L_x_2418) ;  /* 0x0000000000288947 */ /* 0x000fea0003800000 */
[----:B------:R-:W-:Y:S01]  /*1260*/  R2UR UR8, R221 ;  /* 0x00000000dd0872ca */ /* 0x000fe200000e0000 */
[----:B------:R-:W-:-:S12]  /*1270*/  ULDC.64 UR6, c[0x0][0xa08] ;  /* 0x0002820000067ab9 */ /* 0x000fd80000000a00 */
[----:B------:R-:W-:-:S06]  /*1280*/  UIMAD.WIDE UR6, UR8, 0x4, UR6 ;  /* 0x00000004080678a5 */ /* 0x000fcc000f8e0206 */
[----:B------:R-:W-:Y:S01]  /*1290*/  IMAD.U32 R2, RZ, RZ, UR6 ;  /* 0x00000006ff027e24 */ /* 0x000fe2000f8e00ff */
[----:B------:R-:W-:-:S05]  /*12a0*/  MOV R3, UR7 ;  /* 0x0000000700037c02 */ /* 0x000fca0008000f00 */
[----:B------:R-:W2:Y:S04]  /*12b0*/  LDG.E R4, desc[UR38][R2.64] ;  /* 0x0000002602047981 */ /* 0x000ea8000c1e1900 */
[----:B------:R-:W3:Y:S01]  /*12c0*/  LDG.E R0, desc[UR38][R2.64+0x4] ;  /* 0x0000042602007981 */ /* 0x000ee2000c1e1900 */
[----:B--2---:R-:W-:Y:S02]  /*12d0*/  R2UR UR8, R4 ;  /* 0x00000000040872ca */ /* 0x004fe400000e0000 */
[----:B---3--:R-:W-:-:S13]  /*12e0*/  R2UR UR6, R0 ;  /* 0x00000000000672ca */ /* 0x008fda00000e0000 */
[----:B------:R-:W-:-:S12]  /*12f0*/  UIADD3 UR8, -UR8, UR6, URZ ;  /* 0x0000000608087290 */ /* 0x000fd8000fffe13f */
.L_x_2418:
[----:B------:R-:W-:Y:S01]  /*1300*/  UIADD3 UR9, -UR4, UR8, URZ ;  /* 0x0000000804097290 */ /* 0x000fe2000fffe13f */
[----:B------:R-:W-:Y:S01]  /*1310*/  R2UR UR7, R23 ;  /* 0x00000000170772ca */ /* 0x000fe200000e0000 */
[----:B------:R-:W-:Y:S01]  /*1320*/  USHF.L.U32 UR5, UR5, 0x7, URZ ;  /* 0x0000000705057899 */ /* 0x000fe2000800063f */
[----:B------:R-:W-:Y:S01]  /*1330*/  PLOP3.LUT P0, PT, PT, PT, PT, 0x80, 0x0 ;  /* 0x000000000000781c */ /* 0x000fe20003f0f070 */
[----:B------:R-:W-:Y:S01]  /*1340*/  ULDC UR4, c[0x0][0x448] ;  /* 0x0001120000047ab9 */ /* 0x000fe20000000800 */
[----:B------:R-:W-:Y:S01]  /*1350*/  CS2R R2, SRZ ;  /* 0x0000000000027805 */ /* 0x000fe2000001ff00 */
[----:B------:R-:W-:Y:S01]  /*1360*/  UISETP.NE.AND UP0, UPT, UR4, 0x1, UPT ;  /* 0x000000010400788c */ /* 0x000fe2000bf05270 */
[----:B------:R-:W-:Y:S01]  /*1370*/  IMAD.U32 R212, RZ, RZ, UR9 ;  /* 0x00000009ffd47e24 */ /* 0x000fe2000f8e00ff */
[----:B------:R-:W-:Y:S02]  /*1380*/  UIADD3 UR6, UR5, 0x7f, URZ ;  /* 0x0000007f05067890 */ /* 0x000fe4000fffe03f */
[----:B------:R-:W-:Y:S01]  /*1390*/  IMAD.U32 R214, RZ, RZ, UR5 ;  /* 0x00000005ffd67e24 */ /* 0x000fe2000f8e00ff */
[----:B------:R-:W-:Y:S01]  /*13a0*/  UP2UR UR4, UPR, URZ, 0x1 ;  /* 0x000000013f047883 */ /* 0x000fe20008000000 */
[----:B------:R-:W-:Y:S01]  /*13b0*/  IMAD.MOV.U32 R0, RZ, RZ, RZ ;  /* 0x000000ffff007224 */ /* 0x000fe200078e00ff */
[----:B------:R-:W-:-:S02]  /*13c0*/  CS2R R150, SRZ ;  /* 0x0000000000967805 */ /* 0x000fc4000001ff00 */
[----:B------:R-:W-:Y:S01]  /*13d0*/  CS2R R148, SRZ ;  /* 0x0000000000947805 */ /* 0x000fe2000001ff00 */
[----:B------:R-:W-:Y:S01]  /*13e0*/  UIADD3 UR7, UR9, 0x50, -UR7 ;  /* 0x0000005009077890 */ /* 0x000fe2000fffe807 */
[----:B------:R-:W-:Y:S01]  /*13f0*/  CS2R R146, SRZ ;  /* 0x0000000000927805 */ /* 0x000fe2000001ff00 */
[----:B------:R-:W-:Y:S01]  /*1400*/  IMAD.U32 R213, RZ, RZ, UR4 ;  /* 0x00000004ffd57e24 */ /* 0x000fe2000f8e00ff */
[----:B------:R-:W-:Y:S01]  /*1410*/  @UP0 ULDC UR4, c[0x0][0x44c] ;  /* 0x0001130000040ab9 */ /* 0x000fe20000000800 */
[----:B------:R-:W-:Y:S01]  /*1420*/  @UP0 ULDC UR8, c[0x0][0x450] ;  /* 0x0001140000080ab9 */ /* 0x000fe20000000800 */
[----:B------:R-:W-:Y:S01]  /*1430*/  UIMAD.WIDE.U32 UR4, UR6, UR4, URZ ;  /* 0x00000004060472a5 */ /* 0x000fe2000f8e003f */
[----:B------:R-:W-:Y:S01]  /*1440*/  CS2R R144, SRZ ;  /* 0x0000000000907805 */ /* 0x000fe2000001ff00 */
[----:B------:R-:W-:Y:S01]  /*1450*/  UIADD3 UR4, UR9, 0x4f, URZ ;  /* 0x0000004f09047890 */ /* 0x000fe2000fffe03f */
[----:B------:R-:W-:Y:S01]  /*1460*/  CS2R R142, SRZ ;  /* 0x00000000008e7805 */ /* 0x000fe2000001ff00 */
[----:B------:R-:W-:Y:S01]  /*1470*/  @UP0 USHF.R.U32.HI UR6, URZ, UR8, UR5 ;  /* 0x000000083f060299 */ /* 0x000fe20008011605 */
[----:B------:R-:W-:Y:S01]  /*1480*/  CS2R R140, SRZ ;  /* 0x00000000008c7805 */ /* 0x000fe2000001ff00 */
[----:B------:R-:W-:Y:S01]  /*1490*/  UIMAD.WIDE UR4, UR4, 0x66666667, URZ ;  /* 0x66666667040478a5 */ /* 0x000fe2000f8e023f */
[----:B------:R-:W-:Y:S01]  /*14a0*/  CS2R R138, SRZ ;  /* 0x00000000008a7805 */ /* 0x000fe2000001ff00 */
[----:B------:R-:W-:Y:S01]  /*14b0*/  UIADD3 UR6, UR7, UR6, URZ ;  /* 0x0000000607067290 */ /* 0x000fe2000fffe03f */
[----:B------:R-:W-:Y:S01]  /*14c0*/  CS2R R136, SRZ ;  /* 0x0000000000887805 */ /* 0x000fe2000001ff00 */
[----:B------:R-:W-:Y:S01]  /*14d0*/  USHF.R.U32.HI UR4, URZ, 0x1f, UR5 ;  /* 0x0000001f3f047899 */ /* 0x000fe20008011605 */
[----:B------:R-:W-:Y:S01]  /*14e0*/  CS2R R134, SRZ ;  /* 0x0000000000867805 */ /* 0x000fe2000001ff00 */
[----:B------:R-:W-:Y:S01]  /*14f0*/  UIMAD.WIDE UR6, UR6, 0x66666667, URZ ;  /* 0x66666667060678a5 */ /* 0x000fe2000f8e023f */
[----:B------:R-:W-:Y:S01]  /*1500*/  CS2R R132, SRZ ;  /* 0x0000000000847805 */ /* 0x000fe2000001ff00 */
[----:B------:R-:W-:Y:S01]  /*1510*/  ULEA.HI.SX32 UR4, UR5, UR4, 0x1b ;  /* 0x0000000405047291 */ /* 0x000fe2000f8fda3f */
[----:B------:R-:W-:Y:S01]  /*1520*/  CS2R R130, SRZ ;  /* 0x0000000000827805 */ /* 0x000fe2000001ff00 */
[----:B------:R-:W-:Y:S01]  /*1530*/  USHF.R.U32.HI UR6, URZ, 0x1f, UR7 ;  /* 0x0000001f3f067899 */ /* 0x000fe20008011607 */
[----:B------:R-:W-:-:S02]  /*1540*/  CS2R R128, SRZ ;  /* 0x0000000000807805 */ /* 0x000fc4000001ff00 */
[----:B------:R-:W-:Y:S02]  /*1550*/  CS2R R126, SRZ ;  /* 0x00000000007e7805 */ /* 0x000fe4000001ff00 */
[----:B------:R-:W-:Y:S01]  /*1560*/  CS2R R124, SRZ ;  /* 0x00000000007c7805 */ /* 0x000fe2000001ff00 */
[----:B------:R-:W-:Y:S01]  /*1570*/  ULEA.HI.SX32 UR6, UR7, UR6, 0x1b ;  /* 0x0000000607067291 */ /* 0x000fe2000f8fda3f */
[----:B------:R-:W-:Y:S02]  /*1580*/  CS2R R122, SRZ ;  /* 0x00000000007a7805 */ /* 0x000fe4000001ff00 */
[----:B------:R-:W-:Y:S02]  /*1590*/  CS2R R120, SRZ ;  /* 0x0000000000787805 */ /* 0x000fe4000001ff00 */
[----:B------:R-:W-:Y:S01]  /*15a0*/  CS2R R118, SRZ ;  /* 0x0000000000767805 */ /* 0x000fe2000001ff00 */
[----:B------:R-:W-:Y:S01]  /*15b0*/  UISETP.LT.AND UP0, UPT, UR4, UR6, UPT ;  /* 0x000000060400728c */ /* 0x000fe2000bf01270 */
[----:B------:R-:W-:-:S02]  /*15c0*/  CS2R R116, SRZ ;  /* 0x0000000000747805 */ /* 0x000fc4000001ff00 */
[----:B------:R-:W-:Y:S02]  /*15d0*/  CS2R R114, SRZ ;  /* 0x0000000000727805 */ /* 0x000fe4000001ff00 */
[----:B------:R-:W-:Y:S01]  /*15e0*/  CS2R R112, SRZ ;  /* 0x0000000000707805 */ /* 0x000fe2000001ff00 */
[----:B------:R-:W-:Y:S01]  /*15f0*/  USEL UR61, UR4, UR6, UP0 ;  /* 0x00000006043d7287 */ /* 0x000fe20008000000 */
[----:B------:R-:W-:Y:S02]  /*1600*/  CS2R R110, SRZ ;  /* 0x00000000006e7805 */ /* 0x000fe4000001ff00 */
[----:B------:R-:W-:Y:S02]  /*1610*/  CS2R R108, SRZ ;  /* 0x00000000006c7805 */ /* 0x000fe4000001ff00 */
[----:B------:R-:W-:Y:S01]  /*1620*/  CS2R R106, SRZ ;  /* 0x00000000006a7805 */ /* 0x000fe2000001ff00 */
[----:B------:R-:W-:Y:S01]  /*1630*/  UISETP.GE.AND UP0, UPT, UR61, 0x1, UPT ;  /* 0x000000013d00788c */ /* 0x000fe2000bf06270 */
[----:B------:R-:W-:-:S02]  /*1640*/  CS2R R104, SRZ ;  /* 0x0000000000687805 */ /* 0x000fc4000001ff00 */
[----:B------:R-:W-:Y:S02]  /*1650*/  CS2R R102, SRZ ;  /* 0x0000000000667805 */ /* 0x000fe4000001ff00 */
[----:B------:R-:W-:Y:S01]  /*1660*/  CS2R R100, SRZ ;  /* 0x0000000000647805 */ /* 0x000fe2000001ff00 */
[----:B------:R-:W-:Y:S01]  /*1670*/  IMAD.MOV.U32 R166, RZ, RZ, RZ ;  /* 0x000000ffffa67224 */ /* 0x000fe200078e00ff */
[----:B------:R-:W-:Y:S02]  /*1680*/  CS2R R164, SRZ ;  /* 0x0000000000a47805 */ /* 0x000fe4000001ff00 */
[----:B------:R-:W-:Y:S02]  /*1690*/  PLOP3.LUT P1, PT, PT, PT, UP0, 0x80, 0x0 ;  /* 0x000000000000781c */ /* 0x000fe40003f2f008 */
        /* <DEDUP_REMOVED lines=33> */
[----:B------:R-:W-:-:S02]  /*18b0*/  MOV R8, RZ ;  /* 0x000000ff00087202 */ /* 0x000fc40000000f00 */
        /* <DEDUP_REMOVED lines=36> */
.L_x_2420:
[----:B------:R-:W2:Y:S01]  /*1b00*/  LDL R2, [R1+0x8] ;  /* 0x0000080001027983 */ /* 0x000ea20000100800 */
        /* <DEDUP_REMOVED lines=12> */
.L_x_2564:
[----:B------:R-:W-:Y:S05]  /*1bd0*/  @!P0 BRA `(.L_x_2422) ;  /* 0x0000000000048947 */ /* 0x000fea0003800000 */
[----:B------:R-:W-:Y:S01]  /*1be0*/  BPT.TRAP 0x1 ;  /* 0x000000040000795c */ /* 0x000fe20000300000 */
.L_x_2422:
[----:B------:R-:W-:Y:S01]  /*1bf0*/  R2UR UR5, R17 ;  /* 0x00000000110572ca */ /* 0x000fe200000e0000 */
[----:B0-----:R-:W-:Y:S01]  /*1c00*/  IMAD.U32 R0, RZ, RZ, UR36 ;  /* 0x00000024ff007e24 */ /* 0x001fe2000f8e00ff */
[----:B------:R-:W-:-:S11]  /*1c10*/  R2UR UR4, R16 ;  /* 0x00000000100472ca */ /* 0x000fd600000e0000 */
[----:B------:R-:W-:Y:S02]  /*1c20*/  MOV R3, UR5 ;  /* 0x0000000500037c02 */ /* 0x000fe40008000f00 */
[----:B------:R-:W-:Y:S02]  /*1c30*/  LEA R0, R0, UR4, 0x3 ;  /* 0x0000000400007c11 */ /* 0x000fe4000f8e18ff */
[----:B------:R-:W-:-:S04]  /*1c40*/  SHF.L.U32 R3, R3, 0x1f, RZ ;  /* 0x0000001f03037819 */ /* 0x000fc800000006ff */
[----:B------:R0:W1:Y:S01]  /*1c50*/  SYNCS.PHASECHK.TRANS64.TRYWAIT P1, [R0+URZ+0x38830], R3 ;  /* 0x03883003000075a7 */ /* 0x000062000802017f */
[----:B------:R-:W-:Y:S05]  /*1c60*/  @!P0 BRA `(.L_x_2423) ;  /* 0x0000000000048947 */ /* 0x000fea0003800000 */
[----:B------:R-:W-:Y:S01]  /*1c70*/  BPT.TRAP 0x1 ;  /* 0x000000040000795c */ /* 0x000fe20000300000 */
.L_x_2423:
[----:B-1----:R-:W-:Y:S05]  /*1c80*/  @P1 BRA `(.L_x_2424) ;  /* 0x0000000000081947 */ /* 0x002fea0003800000 */
[----:B------:R-:W1:Y:S02]  /*1c90*/  SYNCS.PHASECHK.TRANS64.TRYWAIT P1, [R0+URZ+0x38830], R3 ;  /* 0x03883003000075a7 */ /* 0x000e64000802017f */
[----:B-1----:R-:W-:Y:S05]  /*1ca0*/  @!P1 BRA `(.L_x_2425) ;  /* 0x0000016400609947 */ /* 0x002fea0003800000 */
.L_x_2424:
        /* <DEDUP_REMOVED lines=13> */
[----:B------:R-:W-:Y:S01]  /*1d80*/  IMAD.U32 R14, RZ, RZ, UR16 ;  /* 0x00000010ff0e7e24 */ /* 0x000fe2000f8e00ff */
        /* <DEDUP_REMOVED lines=104> */
[----:B------:R-:W-:Y:S01]  /*2410*/  MOV R11, UR17 ;  /* 0x00000011000b7c02 */ /* 0x000fe20008000f00 */
        /* <DEDUP_REMOVED lines=459> */
.L_x_2426:
[----:B------:R-:W-:Y:S01]  /*40d0*/  R2UR UR4, R213 ;  /* 0x00000000d50472ca */ /* 0x000fe200000e0000 */
[----:B------:R-:W-:Y:S01]  /*40e0*/  UMOV UR5, 0xffffffb0 ;  /* 0xffffffb000057882 */ /* 0x000fe20000000000 */
[----:B------:R-:W-:Y:S01]  /*40f0*/  R2UR UR7, R214 ;  /* 0x00000000d60772ca */ /* 0x000fe200000e0000 */
[----:B------:R-:W-:Y:S01]  /*4100*/  UIMAD UR5, UR61, UR5, 0x51 ;  /* 0x000000513d0574a4 */ /* 0x000fe2000f8e0205 */
[----:B------:R-:W-:Y:S01]  /*4110*/  R2UR UR14, R212 ;  /* 0x00000000d40e72ca */ /* 0x000fe200000e0000 */
[----:B------:R-:W-:Y:S01]  /*4120*/  ULDC UR6, c[0x0][0x9d8] ;  /* 0x0002760000067ab9 */ /* 0x000fe20000000800 */
[----:B------:R-:W-:Y:S01]  /*4130*/  R2UR UR15, R23 ;  /* 0x00000000170f72ca */ /* 0x000fe200000e0000 */
[----:B------:R-:W-:Y:S01]  /*4140*/  FMUL.FTZ R58, R58, UR6 ;  /* 0x000000063a3a7c20 */ /* 0x000fe20008410000 */
[----:B------:R-:W-:Y:S01]  /*4150*/  FMUL.FTZ R59, R59, UR6 ;  /* 0x000000063b3b7c20 */ /* 0x000fe20008410000 */
[----:B------:R-:W-:Y:S01]  /*4160*/  FMUL.FTZ R62, R62, UR6 ;  /* 0x000000063e3e7c20 */ /* 0x000fe20008410000 */
[----:B------:R-:W-:Y:S01]  /*4170*/  FMUL.FTZ R63, R63, UR6 ;  /* 0x000000063f3f7c20 */ /* 0x000fe20008410000 */
[----:B------:R-:W-:Y:S01]  /*4180*/  FMUL.FTZ R50, R50, UR6 ;  /* 0x0000000632327c20 */ /* 0x000fe20008410000 */
[----:B------:R-:W-:Y:S01]  /*4190*/  FMUL.FTZ R56, R56, UR6 ;  /* 0x0000000638387c20 */ /* 0x000fe20008410000 */
[----:B------:R-:W-:Y:S01]  /*41a0*/  UISETP.NE.AND UP0, UPT, UR4, URZ, UPT ;  /* 0x0000003f0400728c */ /* 0x000fe2000bf05270 */
[----:B------:R-:W0:Y:S01]  /*41b0*/  MUFU.TANH R58, R58 ;  /* 0x0000003a003a7308 */ /* 0x000e220000002400 */
[----:B------:R-:W-:-:S02]  /*41c0*/  VIADD R3, R216, UR7 ;  /* 0x00000007d8037c36 */ /* 0x000fc40008000000 */
[----:B------:R-:W-:Y:S01]  /*41d0*/  FMUL.FTZ R51, R51, UR6 ;  /* 0x0000000633337c20 */ /* 0x000fe20008410000 */
[----:B------:R-:W-:Y:S01]  /*41e0*/  FMUL.FTZ R52, R52, UR6 ;  /* 0x0000000634347c20 */ /* 0x000fe20008410000 */
[----:B------:R-:W-:Y:S01]  /*41f0*/  FMUL.FTZ R42, R42, UR6 ;  /* 0x000000062a2a7c20 */ /* 0x000fe20008410000 */
[----:B------:R-:W-:Y:S01]  /*4200*/  PLOP3.LUT P1, PT, PT, PT, UP0, 0x80, 0x0 ;  /* 0x000000000000781c */ /* 0x000fe20003f2f008 */
[----:B------:R-:W-:Y:S01]  /*4210*/  IMAD.U32 R5, RZ, RZ, UR15 ;  /* 0x0000000fff057e24 */ /* 0x000fe2000f8e00ff */
[----:B------:R-:W-:Y:S01]  /*4220*/  PLOP3.LUT P2, PT, PT, PT, UP0, 0x80, 0x0 ;  /* 0x000000000000781c */ /* 0x000fe20003f4f008 */
[----:B------:R-:W1:Y:S01]  /*4230*/  MUFU.TANH R59, R59 ;  /* 0x0000003b003b7308 */ /* 0x000e620000002400 */
[----:B------:R-:W-:Y:S01]  /*4240*/  FMUL.FTZ R43, R43, UR6 ;  /* 0x000000062b2b7c20 */ /* 0x000fe20008410000 */
[----:B------:R-:W-:Y:S01]  /*4250*/  @UP0 ULDC UR4, c[0x0][0x44c] ;  /* 0x0001130000040ab9 */ /* 0x000fe20000000800 */
[----:B------:R-:W-:Y:S01]  /*4260*/  FMUL.FTZ R57, R57, UR6 ;  /* 0x0000000639397c20 */ /* 0x000fe20008410000 */
[----:B------:R-:W-:Y:S01]  /*4270*/  FMUL.FTZ R54, R54, UR6 ;  /* 0x0000000636367c20 */ /* 0x000fe20008410000 */
[----:B------:R-:W-:Y:S01]  /*4280*/  FMUL.FTZ R46, R46, UR6 ;  /* 0x000000062e2e7c20 */ /* 0x000fe20008410000 */
[----:B------:R-:W-:Y:S01]  /*4290*/  FMUL.FTZ R60, R60, UR6 ;  /* 0x000000063c3c7c20 */ /* 0x000fe20008410000 */
[----:B------:R-:W-:Y:S01]  /*42a0*/  FMUL.FTZ R55, R55, UR6 ;  /* 0x0000000637377c20 */ /* 0x000fe20008410000 */
[----:B------:R-:W2:Y:S01]  /*42b0*/  MUFU.TANH R62, R62 ;  /* 0x0000003e003e7308 */ /* 0x000ea20000002400 */
[----:B------:R-:W-:Y:S01]  /*42c0*/  FMUL.FTZ R47, R47, UR6 ;  /* 0x000000062f2f7c20 */ /* 0x000fe20008410000 */
[----:B------:R-:W-:Y:S01]  /*42d0*/  @P1 IMAD.HI.U32 R2, R3, UR4, RZ ;  /* 0x0000000403021c27 */ /* 0x000fe2000f8e00ff */
[----:B------:R-:W-:-:S03]  /*42e0*/  @UP0 ULDC UR4, c[0x0][0x450] ;  /* 0x0001140000040ab9 */ /* 0x000fc60000000800 */
[----:B------:R-:W-:Y:S01]  /*42f0*/  FMUL.FTZ R48, R48, UR6 ;  /* 0x0000000630307c20 */ /* 0x000fe20008410000 */
[----:B------:R-:W-:Y:S01]  /*4300*/  FMUL.FTZ R49, R49, UR6 ;  /* 0x0000000631317c20 */ /* 0x000fe20008410000 */
[----:B------:R-:W-:Y:S01]  /*4310*/  FMUL.FTZ R34, R34, UR6 ;  /* 0x0000000622227c20 */ /* 0x000fe20008410000 */
[----:B------:R-:W-:Y:S01]  /*4320*/  @P2 SHF.R.U32.HI R3, RZ, UR4, R2 ;  /* 0x00000004ff032c19 */ /* 0x000fe20008011602 */
[----:B------:R-:W-:Y:S01]  /*4330*/  UIMAD UR4, UR61, -0x50, UR14 ;  /* 0xffffffb03d0478a4 */ /* 0x000fe2000f8e020e */
[----:B------:R-:W-:Y:S01]  /*4340*/  IMAD.U32 R2, RZ, RZ, UR5 ;  /* 0x00000005ff027e24 */ /* 0x000fe2000f8e00ff */
[----:B------:R-:W3:Y:S01]  /*4350*/  MUFU.TANH R63, R63 ;  /* 0x0000003f003f7308 */ /* 0x000ee20000002400 */
[----:B------:R-:W-:Y:S01]  /*4360*/  FMUL.FTZ R35, R35, UR6 ;  /* 0x0000000623237c20 */ /* 0x000fe20008410000 */
[----:B------:R-:W4:Y:S01]  /*4370*/  SHFL.IDX PT, R18, R3, 0x1, 0x1c1f ;  /* 0x003c1f0003127f89 */ /* 0x000f2200000e0000 */
[----:B------:R-:W-:Y:S01]  /*4380*/  UIADD3 UR4, UR4, 0x50, URZ ;  /* 0x0000005004047890 */ /* 0x000fe2000fffe03f */
[----:B------:R-:W-:-:S02]  /*4390*/  IMAD R2, R215, -0x2, R2 ;  /* 0xfffffffed7027824 */ /* 0x000fc400078e0202 */
[----:B------:R-:W-:Y:S01]  /*43a0*/  FMUL.FTZ R38, R38, UR6 ;  /* 0x0000000626267c20 */ /* 0x000fe20008410000 */
[----:B------:R-:W-:Y:S01]  /*43b0*/  FMUL.FTZ R39, R39, UR6 ;  /* 0x0000000627277c20 */ /* 0x000fe20008410000 */
[----:B------:R-:W-:Y:S01]  /*43c0*/  FMUL.FTZ R26, R26, UR6 ;  /* 0x000000061a1a7c20 */ /* 0x000fe20008410000 */
[----:B------:R-:W5:Y:S01]  /*43d0*/  MUFU.TANH R50, R50 ;  /* 0x0000003200327308 */ /* 0x000f620000002400 */
[----:B------:R-:W-:Y:S01]  /*43e0*/  MOV R4, UR4 ;  /* 0x0000000400047c02 */ /* 0x000fe20008000f00 */
[----:B------:R-:W-:Y:S01]  /*43f0*/  FMUL.FTZ R27, R27, UR6 ;  /* 0x000000061b1b7c20 */ /* 0x000fe20008410000 */
[----:B------:R-:W-:Y:S01]  /*4400*/  IADD3 R5, -R5, UR14, R2 ;  /* 0x0000000e05057c10 */ /* 0x000fe2000fffe102 */
[----:B------:R-:W-:Y:S01]  /*4410*/  FMUL.FTZ R30, R30, UR6 ;  /* 0x000000061e1e7c20 */ /* 0x000fe20008410000 */
[----:B------:R-:W-:Y:S01]  /*4420*/  FMUL.FTZ R31, R31, UR6 ;  /* 0x000000061f1f7c20 */ /* 0x000fe20008410000 */
[----:B------:R-:W-:Y:S02]  /*4430*/  IMAD R4, R215, -0x2, R4 ;  /* 0xfffffffed7047824 */ /* 0x000fe400078e0204 */
[----:B------:R-:W-:Y:S01]  /*4440*/  FMUL.FTZ R61, R61, UR6 ;  /* 0x000000063d3d7c20 */ /* 0x000fe20008410000 */
[----:B------:R-:W-:Y:S01]  /*4450*/  MUFU.TANH R20, R56 ;  /* 0x0000003800147308 */ /* 0x000fe20000002400 */
[----:B------:R-:W0:Y:S01]  /*4460*/  SHFL.IDX PT, R3, R3, RZ, 0x1c1f ;  /* 0x001c1fff03037589 */ /* 0x000e2200000e0000 */
[----:B------:R-:W-:Y:S01]  /*4470*/  FMUL.FTZ R53, R53, UR6 ;  /* 0x0000000635357c20 */ /* 0x000fe20008410000 */
[----:B------:R-:W-:Y:S01]  /*4480*/  FMUL.FTZ R40, R40, UR6 ;  /* 0x0000000628287c20 */ /* 0x000fe20008410000 */
[----:B------:R-:W-:Y:S01]  /*4490*/  FMUL.FTZ R24, R24, UR6 ;  /* 0x0000000618187c20 */ /* 0x000fe20008410000 */
[----:B------:R-:W-:Y:S01]  /*44a0*/  FMUL.FTZ R41, R41, UR6 ;  /* 0x0000000629297c20 */ /* 0x000fe20008410000 */
[----:B------:R-:W-:Y:S01]  /*44b0*/  FMUL.FTZ R44, R44, UR6 ;  /* 0x000000062c2c7c20 */ /* 0x000fe20008410000 */
[----:B------:R-:W-:Y:S01]  /*44c0*/  FMUL.FTZ R25, R25, UR6 ;  /* 0x0000000619197c20 */ /* 0x000fe20008410000 */
[----:B------:R-:W-:Y:S01]  /*44d0*/  MUFU.TANH R69, R52 ;  /* 0x0000003400457308 */ /* 0x000fe20000002400 */
[----:B------:R-:W-:Y:S01]  /*44e0*/  FMUL.FTZ R45, R45, UR6 ;  /* 0x000000062d2d7c20 */ /* 0x000fe20008410000 */
[-CC-:B----4-:R-:W-:Y:S01]  /*44f0*/  VIADDMNMX R18, R18, R5.reuse, R4.reuse, PT ;  /* 0x0000000512127246 */ /* 0x190fe20003800104 */
[----:B------:R-:W-:Y:S01]  /*4500*/  FMUL.FTZ R32, R32, UR6 ;  /* 0x0000000620207c20 */ /* 0x000fe20008410000 */
[----:B------:R-:W-:Y:S01]  /*4510*/  FMUL.FTZ R28, R28, UR6 ;  /* 0x000000061c1c7c20 */ /* 0x000fe20008410000 */
[----:B------:R-:W-:Y:S01]  /*4520*/  FMUL.FTZ R33, R33, UR6 ;  /* 0x0000000621217c20 */ /* 0x000fe20008410000 */
[C---:B------:R-:W-:Y:S01]  /*4530*/  ISETP.GT.AND P1, PT, R18.reuse, RZ, PT ;  /* 0x000000ff1200720c */ /* 0x040fe20003f24270 */
[----:B------:R-:W-:Y:S01]  /*4540*/  ULDC UR5, c[0x0][0x988] ;  /* 0x0002620000057ab9 */ /* 0x000fe20000000800 */
[C---:B------:R-:W-:Y:S01]  /*4550*/  ISETP.GT.AND P2, PT, R18.reuse, 0x1, PT ;  /* 0x000000011200780c */ /* 0x040fe20003f44270 */
[----:B------:R-:W-:Y:S01]  /*4560*/  MUFU.TANH R51, R51 ;  /* 0x0000003300337308 */ /* 0x000fe20000002400 */
[----:B------:R-:W-:Y:S01]  /*4570*/  ISETP.GT.AND P3, PT, R18, 0x8, PT ;  /* 0x000000081200780c */ /* 0x000fe20003f64270 */
[----:B------:R-:W-:Y:S01]  /*4580*/  FMUL.FTZ R36, R36, UR6 ;  /* 0x0000000624247c20 */ /* 0x000fe20008410000 */
[----:B------:R-:W-:Y:S01]  /*4590*/  FMUL.FTZ R29, R29, UR6 ;  /* 0x000000061d1d7c20 */ /* 0x000fe20008410000 */
[----:B------:R-:W-:Y:S01]  /*45a0*/  FMUL.FTZ R37, R37, UR6 ;  /* 0x0000000625257c20 */ /* 0x000fe20008410000 */
[----:B------:R-:W-:Y:S01]  /*45b0*/  R2UR UR4, R0 ;  /* 0x00000000000472ca */ /* 0x000fe200000e0000 */
[----:B------:R-:W-:Y:S01]  /*45c0*/  @UP0 ULDC UR6, c[0x0][0x44c] ;  /* 0x0001130000060ab9 */ /* 0x000fe20000000800 */
[----:B------:R-:W-:Y:S01]  /*45d0*/  UMOV UR10, UR7 ;  /* 0x00000007000a7c82 */ /* 0x000fe20008000000 */
[----:B------:R4:W-:Y:S01]  /*45e0*/  MUFU.TANH R52, R42 ;  /* 0x0000002a00347308 */ /* 0x0009e20000002400 */
[----:B0-----:R-:W-:Y:S01]  /*45f0*/  VIADDMNMX R4, R3, R5, R4, PT ;  /* 0x0000000503047246 */ /* 0x001fe20003800104 */
[----:B------:R-:W-:Y:S01]  /*4600*/  UIMAD.WIDE.U32 UR6, UR7, UR6, URZ ;  /* 0x00000006070672a5 */ /* 0x000fe2000f8e003f */
[----:B------:R-:W-:Y:S01]  /*4610*/  CS2R R150, SRZ ;  /* 0x0000000000967805 */ /* 0x000fe2000001ff00 */
[----:B------:R-:W-:Y:S01]  /*4620*/  @UP0 ULDC UR11, c[0x0][0x450] ;  /* 0x00011400000b0ab9 */ /* 0x000fe20000000800 */
[----:B------:R-:W-:Y:S01]  /*4630*/  UIADD3 UR61, UR61, -0x2, URZ ;  /* 0xfffffffe3d3d7890 */ /* 0x000fe2000fffe03f */
[----:B------:R-:W-:Y:S01]  /*4640*/  CS2R R148, SRZ ;  /* 0x0000000000947805 */ /* 0x000fe2000001ff00 */
[----:B------:R-:W-:Y:S01]  /*4650*/  @UP0 USHF.R.U32.HI UR10, URZ, UR11, UR7 ;  /* 0x0000000b3f0a0299 */ /* 0x000fe20008011607 */
[----:B------:R1:W-:Y:S01]  /*4660*/  MUFU.TANH R56, R43 ;  /* 0x0000002b00387308 */ /* 0x0003e20000002400 */
[----:B----4-:R-:W-:Y:S01]  /*4670*/  FSEL R42, R58, -INF , P1 ;  /* 0xff8000003a2a7808 */ /* 0x010fe20000800000 */
[----:B------:R-:W-:Y:S01]  /*4680*/  UIADD3 UR4, UR4, 0x38840, URZ ;  /* 0x0003884004047890 */ /* 0x000fe2000fffe03f */
[----:B------:R-:W-:Y:S01]  /*4690*/  ISETP.GT.AND P1, PT, R18, 0x9, PT ;  /* 0x000000091200780c */ /* 0x000fe20003f24270 */
[----:B------:R-:W-:Y:S01]  /*46a0*/  UIADD3 UR6, UR10, UR14, -UR15 ;  /* 0x0000000e0a067290 */ /* 0x000fe2000fffe80f */
[----:B------:R-:W0:Y:S01]  /*46b0*/  S2UR UR14, SR_CgaCtaId ;  /* 0x00000000000e79c3 */ /* 0x000e220000008800 */
[----:B------:R-:W-:-:S02]  /*46c0*/  CS2R R146, SRZ ;  /* 0x0000000000927805 */ /* 0x000fc4000001ff00 */
[----:B------:R-:W-:Y:S01]  /*46d0*/  CS2R R144, SRZ ;  /* 0x0000000000907805 */ /* 0x000fe2000001ff00 */
[----:B------:R-:W-:Y:S01]  /*46e0*/  MUFU.TANH R64, R57 ;  /* 0x0000003900407308 */ /* 0x000fe20000002400 */
[----:B-1----:R-:W-:Y:S01]  /*46f0*/  FSEL R43, R59, -INF , P2 ;  /* 0xff8000003b2b7808 */ /* 0x002fe20001000000 */
[----:B------:R-:W-:Y:S01]  /*4700*/  UIMAD.WIDE UR6, UR6, 0x66666667, URZ ;  /* 0x66666667060678a5 */ /* 0x000fe2000f8e023f */
[----:B------:R-:W-:Y:S02]  /*4710*/  ISETP.GT.AND P2, PT, R18, 0x10, PT ;  /* 0x000000101200780c */ /* 0x000fe40003f44270 */
[----:B------:R-:W-:Y:S02]  /*4720*/  CS2R R142, SRZ ;  /* 0x00000000008e7805 */ /* 0x000fe4000001ff00 */
[----:B------:R-:W-:Y:S01]  /*4730*/  FMNMX.FTZ R21, R42, R43, !PT ;  /* 0x0000002b2a157209 */ /* 0x000fe20007810000 */
[----:B------:R-:W-:Y:S01]  /*4740*/  USHF.R.U32.HI UR6, URZ, 0x1f, UR7 ;  /* 0x0000001f3f067899 */ /* 0x000fe20008011607 */
[----:B------:R-:W-:Y:S01]  /*4750*/  CS2R R140, SRZ ;  /* 0x00000000008c7805 */ /* 0x000fe2000001ff00 */
[----:B------:R-:W1:Y:S01]  /*4760*/  MUFU.TANH R54, R54 ;  /* 0x0000003600367308 */ /* 0x000e620000002400 */
[----:B------:R-:W-:Y:S01]  /*4770*/  CS2R R138, SRZ ;  /* 0x00000000008a7805 */ /* 0x000fe2000001ff00 */
[----:B------:R-:W-:Y:S01]  /*4780*/  ULEA.HI.SX32 UR6, UR7, UR6, 0x1b ;  /* 0x0000000607067291 */ /* 0x000fe2000f8fda3f */
[----:B------:R-:W-:-:S02]  /*4790*/  CS2R R136, SRZ ;  /* 0x0000000000887805 */ /* 0x000fc4000001ff00 */
[----:B------:R-:W-:Y:S02]  /*47a0*/  CS2R R134, SRZ ;  /* 0x0000000000867805 */ /* 0x000fe4000001ff00 */
[----:B------:R-:W-:Y:S01]  /*47b0*/  CS2R R132, SRZ ;  /* 0x0000000000847805 */ /* 0x000fe2000001ff00 */
[----:B------:R-:W-:Y:S01]  /*47c0*/  UISETP.LT.AND UP0, UPT, URZ, UR6, UPT ;  /* 0x000000063f00728c */ /* 0x000fe2000bf01270 */
[----:B------:R-:W-:Y:S01]  /*47d0*/  CS2R R130, SRZ ;  /* 0x0000000000827805 */ /* 0x000fe2000001ff00 */
[----:B------:R2:W-:Y:S01]  /*47e0*/  MUFU.TANH R57, R46 ;  /* 0x0000002e00397308 */ /* 0x0005e20000002400 */
[----:B------:R-:W-:Y:S01]  /*47f0*/  CS2R R128, SRZ ;  /* 0x0000000000807805 */ /* 0x000fe2000001ff00 */
[----:B------:R-:W-:Y:S01]  /*4800*/  USEL UR10, URZ, UR6, !UP0 ;  /* 0x000000063f0a7287 */ /* 0x000fe2000c000000 */
[----:B------:R-:W-:Y:S02]  /*4810*/  CS2R R126, SRZ ;  /* 0x00000000007e7805 */ /* 0x000fe4000001ff00 */
[----:B------:R-:W-:Y:S01]  /*4820*/  CS2R R124, SRZ ;  /* 0x00000000007c7805 */ /* 0x000fe2000001ff00 */
[----:B0-----:R-:W-:Y:S01]  /*4830*/  UPRMT UR4, UR14, 0x654, UR4 ;  /* 0x000006540e047896 */ /* 0x001fe20008000004 */
[----:B------:R-:W-:Y:S01]  /*4840*/  CS2R R122, SRZ ;  /* 0x00000000007a7805 */ /* 0x000fe2000001ff00 */
[----:B------:R-:W-:Y:S01]  /*4850*/  UISETP.GE.AND UP0, UPT, UR61, UR10, UPT ;  /* 0x0000000a3d00728c */ /* 0x000fe2000bf06270 */
[----:B------:R-:W-:Y:S01]  /*4860*/  MUFU.TANH R65, R60 ;  /* 0x0000003c00417308 */ /* 0x000fe20000002400 */
[----:B--2---:R-:W-:Y:S01]  /*4870*/  FSEL R46, R62, -INF , P3 ;  /* 0xff8000003e2e7808 */ /* 0x004fe20001800000 */
[----:B------:R-:W-:Y:S01]  /*4880*/  IMAD.U32 R229, RZ, RZ, UR10 ;  /* 0x0000000affe57e24 */ /* 0x000fe2000f8e00ff */
[----:B------:R-:W-:-:S02]  /*4890*/  ISETP.GT.AND P3, PT, R4, 0x8, PT ;  /* 0x000000080400780c */ /* 0x000fc40003f64270 */
[----:B------:R-:W-:Y:S02]  /*48a0*/  CS2R R120, SRZ ;  /* 0x0000000000787805 */ /* 0x000fe4000001ff00 */
[----:B------:R-:W-:Y:S01]  /*48b0*/  FMNMX.FTZ R2, R46, R21, !PT ;  /* 0x000000152e027209 */ /* 0x000fe20007810000 */
[----:B------:R-:W-:Y:S01]  /*48c0*/  SYNCS.ARRIVE.TRANS64.RED.A1T0 RZ, [UR4], RZ ;  /* 0x000000ffffff79a7 */ /* 0x000fe20008100404 */
[----:B------:R-:W-:Y:S01]  /*48d0*/  CS2R R118, SRZ ;  /* 0x0000000000767805 */ /* 0x000fe2000001ff00 */
[----:B------:R-:W0:Y:S01]  /*48e0*/  MUFU.TANH R55, R55 ;  /* 0x0000003700377308 */ /* 0x000e220000002400 */
[----:B------:R-:W-:Y:S02]  /*48f0*/  CS2R R116, SRZ ;  /* 0x0000000000747805 */ /* 0x000fe4000001ff00 */
[----:B------:R-:W-:Y:S02]  /*4900*/  CS2R R114, SRZ ;  /* 0x0000000000727805 */ /* 0x000fe4000001ff00 */
[----:B------:R-:W-:-:S02]  /*4910*/  CS2R R112, SRZ ;  /* 0x0000000000707805 */ /* 0x000fc4000001ff00 */
[----:B------:R-:W-:Y:S02]  /*4920*/  CS2R R110, SRZ ;  /* 0x00000000006e7805 */ /* 0x000fe4000001ff00 */
[----:B------:R-:W-:Y:S02]  /*4930*/  CS2R R108, SRZ ;  /* 0x00000000006c7805 */ /* 0x000fe4000001ff00 */
[----:B------:R-:W-:Y:S02]  /*4940*/  CS2R R106, SRZ ;  /* 0x00000000006a7805 */ /* 0x000fe4000001ff00 */
[----:B------:R-:W-:Y:S01]  /*4950*/  CS2R R104, SRZ ;  /* 0x0000000000687805 */ /* 0x000fe2000001ff00 */
[----:B------:R3:W2:Y:S01]  /*4960*/  MUFU.TANH R60, R47 ;  /* 0x0000002f003c7308 */ /* 0x0006a20000002400 */
[----:B------:R-:W-:Y:S02]  /*4970*/  CS2R R102, SRZ ;  /* 0x0000000000667805 */ /* 0x000fe4000001ff00 */
[----:B------:R-:W-:-:S02]  /*4980*/  CS2R R100, SRZ ;  /* 0x0000000000647805 */ /* 0x000fc4000001ff00 */
[----:B------:R-:W-:Y:S02]  /*4990*/  CS2R R98, SRZ ;  /* 0x0000000000627805 */ /* 0x000fe4000001ff00 */
[----:B------:R-:W-:Y:S02]  /*49a0*/  CS2R R96, SRZ ;  /* 0x0000000000607805 */ /* 0x000fe4000001ff00 */
[----:B------:R-:W-:Y:S02]  /*49b0*/  CS2R R94, SRZ ;  /* 0x00000000005e7805 */ /* 0x000fe4000001ff00 */
[----:B------:R-:W-:Y:S02]  /*49c0*/  CS2R R92, SRZ ;  /* 0x00000000005c7805 */ /* 0x000fe4000001ff00 */
[----:B------:R-:W-:Y:S01]  /*49d0*/  CS2R R90, SRZ ;  /* 0x00000000005a7805 */ /* 0x000fe2000001ff00 */
[----:B------:R5:W-:Y:S01]  /*49e0*/  MUFU.TANH R67, R48 ;  /* 0x0000003000437308 */ /* 0x000be20000002400 */
[----:B---3--:R-:W-:-:S02]  /*49f0*/  FSEL R47, R63, -INF , P1 ;  /* 0xff8000003f2f7808 */ /* 0x008fc40000800000 */
[----:B------:R-:W-:Y:S02]  /*4a00*/  CS2R R88, SRZ ;  /* 0x0000000000587805 */ /* 0x000fe4000001ff00 */
[----:B------:R-:W-:Y:S02]  /*4a10*/  ISETP.GT.AND P1, PT, R18, 0x11, PT ;  /* 0x000000111200780c */ /* 0x000fe40003f24270 */
[----:B------:R-:W-:Y:S02]  /*4a20*/  CS2R R86, SRZ ;  /* 0x0000000000567805 */ /* 0x000fe4000001ff00 */
[----:B------:R-:W-:Y:S02]  /*4a30*/  FMNMX.FTZ R21, R47, R2, !PT ;  /* 0x000000022f157209 */ /* 0x000fe40007810000 */
[----:B------:R-:W-:Y:S02]  /*4a40*/  CS2R R84, SRZ ;  /* 0x0000000000547805 */ /* 0x000fe4000001ff00 */
[----:B------:R-:W-:Y:S01]  /*4a50*/  CS2R R82, SRZ ;  /* 0x0000000000527805 */ /* 0x000fe2000001ff00 */
[----:B------:R3:W-:Y:S01]  /*4a60*/  MUFU.TANH R68, R49 ;  /* 0x0000003100447308 */ /* 0x0007e20000002400 */
[----:B-----5:R-:W-:-:S02]  /*4a70*/  FSEL R48, R50, -INF , P2 ;  /* 0xff80000032307808 */ /* 0x020fc40001000000 */
[----:B------:R-:W-:Y:S02]  /*4a80*/  CS2R R80, SRZ ;  /* 0x0000000000507805 */ /* 0x000fe4000001ff00 */
[----:B------:R-:W-:Y:S02]  /*4a90*/  ISETP.GT.AND P2, PT, R18, 0x18, PT ;  /* 0x000000181200780c */ /* 0x000fe40003f44270 */
[----:B------:R-:W-:Y:S02]  /*4aa0*/  CS2R R78, SRZ ;  /* 0x00000000004e7805 */ /* 0x000fe4000001ff00 */
[----:B------:R-:W-:Y:S02]  /*4ab0*/  FMNMX.FTZ R2, R48, R21, !PT ;  /* 0x0000001530027209 */ /* 0x000fe40007810000 */
[----:B------:R-:W-:Y:S02]  /*4ac0*/  CS2R R76, SRZ ;  /* 0x00000000004c7805 */ /* 0x000fe4000001ff00 */
[----:B-1----:R-:W-:Y:S01]  /*4ad0*/  FSEL R50, R54, -INF , P2 ;  /* 0xff80000036327808 */ /* 0x002fe20001000000 */
[----:B------:R-:W1:Y:S01]  /*4ae0*/  MUFU.TANH R34, R34 ;  /* 0x0000002200227308 */ /* 0x000e620000002400 */
[----:B---3--:R-:W-:-:S02]  /*4af0*/  FSEL R49, R51, -INF , P1 ;  /* 0xff80000033317808 */ /* 0x008fc40000800000 */
[----:B------:R-:W-:Y:S02]  /*4b00*/  CS2R R74, SRZ ;  /* 0x00000000004a7805 */ /* 0x000fe4000001ff00 */
[C---:B------:R-:W-:Y:S02]  /*4b10*/  ISETP.GT.AND P1, PT, R18.reuse, 0x19, PT ;  /* 0x000000191200780c */ /* 0x040fe40003f24270 */
[----:B------:R-:W-:Y:S02]  /*4b20*/  CS2R R72, SRZ ;  /* 0x0000000000487805 */ /* 0x000fe4000001ff00 */
[----:B------:R-:W-:Y:S02]  /*4b30*/  FMNMX.FTZ R21, R49, R2, !PT ;  /* 0x0000000231157209 */ /* 0x000fe40007810000 */
[----:B------:R-:W-:Y:S01]  /*4b40*/  ISETP.GT.AND P2, PT, R18, 0x20, PT ;  /* 0x000000201200780c */ /* 0x000fe20003f44270 */
[----:B------:R-:W3:Y:S01]  /*4b50*/  MUFU.TANH R35, R35 ;  /* 0x0000002300237308 */ /* 0x000ee20000002400 */
[----:B0-----:R-:W-:-:S02]  /*4b60*/  FSEL R51, R55, -INF , P1 ;  /* 0xff80000037337808 */ /* 0x001fc40000800000 */
[----:B------:R-:W-:Y:S02]  /*4b70*/  FMNMX.FTZ R2, R50, R21, !PT ;  /* 0x0000001532027209 */ /* 0x000fe40007810000 */
[----:B------:R-:W-:Y:S02]  /*4b80*/  ISETP.GT.AND P1, PT, R18, 0x21, PT ;  /* 0x000000211200780c */ /* 0x000fe40003f24270 */
[----:B------:R-:W-:Y:S01]  /*4b90*/  FSEL R52, R52, -INF , P2 ;  /* 0xff80000034347808 */ /* 0x000fe20001000000 */
[----:B------:R-:W0:Y:S01]  /*4ba0*/  MUFU.TANH R38, R38 ;  /* 0x0000002600267308 */ /* 0x000e220000002400 */
[----:B------:R-:W-:Y:S02]  /*4bb0*/  FMNMX.FTZ R21, R51, R2, !PT ;  /* 0x0000000233157209 */ /* 0x000fe40007810000 */
[----:B------:R-:W-:Y:S02]  /*4bc0*/  ISETP.GT.AND P2, PT, R18, 0x28, PT ;  /* 0x000000281200780c */ /* 0x000fe40003f44270 */
[----:B------:R-:W-:-:S02]  /*4bd0*/  FSEL R54, R56, -INF , P1 ;  /* 0xff80000038367808 */ /* 0x000fc40000800000 */
[----:B------:R-:W-:Y:S01]  /*4be0*/  FMNMX.FTZ R21, R52, R21, !PT ;  /* 0x0000001534157209 */ /* 0x000fe20007810000 */
[----:B------:R-:W4:Y:S01]  /*4bf0*/  MUFU.TANH R39, R39 ;  /* 0x0000002700277308 */ /* 0x000f220000002400 */
[----:B------:R-:W-:Y:S02]  /*4c00*/  ISETP.GT.AND P1, PT, R18, 0x29, PT ;  /* 0x000000291200780c */ /* 0x000fe40003f24270 */
[----:B------:R-:W-:Y:S02]  /*4c10*/  FSEL R55, R57, -INF , P2 ;  /* 0xff80000039377808 */ /* 0x000fe40001000000 */
[----:B------:R-:W-:Y:S02]  /*4c20*/  FMNMX.FTZ R2, R54, R21, !PT ;  /* 0x0000001536027209 */ /* 0x000fe40007810000 */
[----:B------:R-:W-:Y:S01]  /*4c30*/  ISETP.GT.AND P2, PT, R18, 0x30, PT ;  /* 0x000000301200780c */ /* 0x000fe20003f44270 */
[----:B------:R-:W-:Y:S01]  /*4c40*/  MUFU.TANH R26, R26 ;  /* 0x0000001a001a7308 */ /* 0x000fe20000002400 */
[----:B--2---:R-:W-:-:S02]  /*4c50*/  FSEL R56, R60, -INF , P1 ;  /* 0xff8000003c387808 */ /* 0x004fc40000800000 */
[----:B------:R-:W-:Y:S02]  /*4c60*/  FMNMX.FTZ R21, R55, R2, !PT ;  /* 0x0000000237157209 */ /* 0x000fe40007810000 */
[----:B------:R-:W-:Y:S02]  /*4c70*/  ISETP.GT.AND P1, PT, R18, 0x31, PT ;  /* 0x000000311200780c */ /* 0x000fe40003f24270 */
[----:B-1----:R-:W-:Y:S01]  /*4c80*/  FSEL R57, R34, -INF , P2 ;  /* 0xff80000022397808 */ /* 0x002fe20001000000 */
[----:B------:R-:W1:Y:S01]  /*4c90*/  MUFU.TANH R27, R27 ;  /* 0x0000001b001b7308 */ /* 0x000e620000002400 */
[----:B------:R-:W-:Y:S02]  /*4ca0*/  FMNMX.FTZ R2, R56, R21, !PT ;  /* 0x0000001538027209 */ /* 0x000fe40007810000 */
[----:B------:R-:W-:Y:S02]  /*4cb0*/  ISETP.GT.AND P2, PT, R18, 0x38, PT ;  /* 0x000000381200780c */ /* 0x000fe40003f44270 */
[----:B---3--:R-:W-:-:S02]  /*4cc0*/  FSEL R58, R35, -INF , P1 ;  /* 0xff800000233a7808 */ /* 0x008fc40000800000 */
[----:B------:R-:W-:Y:S01]  /*4cd0*/  FMNMX.FTZ R21, R57, R2, !PT ;  /* 0x0000000239157209 */ /* 0x000fe20007810000 */
[----:B------:R-:W2:Y:S01]  /*4ce0*/  MUFU.TANH R30, R30 ;  /* 0x0000001e001e7308 */ /* 0x000ea20000002400 */
[----:B------:R-:W-:Y:S02]  /*4cf0*/  ISETP.GT.AND P1, PT, R18, 0x39, PT ;  /* 0x000000391200780c */ /* 0x000fe40003f24270 */
[----:B0-----:R-:W-:Y:S02]  /*4d00*/  FSEL R59, R38, -INF , P2 ;  /* 0xff800000263b7808 */ /* 0x001fe40001000000 */
[----:B------:R-:W-:Y:S02]  /*4d10*/  FMNMX.FTZ R2, R58, R21, !PT ;  /* 0x000000153a027209 */ /* 0x000fe40007810000 */
[----:B------:R-:W-:Y:S01]  /*4d20*/  ISETP.GT.AND P2, PT, R18, 0x40, PT ;  /* 0x000000401200780c */ /* 0x000fe20003f44270 */
[----:B------:R-:W0:Y:S01]  /*4d30*/  MUFU.TANH R31, R31 ;  /* 0x0000001f001f7308 */ /* 0x000e220000002400 */
[----:B----4-:R-:W-:-:S02]  /*4d40*/  FSEL R60, R39, -INF , P1 ;  /* 0xff800000273c7808 */ /* 0x010fc40000800000 */
[----:B------:R-:W-:Y:S02]  /*4d50*/  FMNMX.FTZ R21, R59, R2, !PT ;  /* 0x000000023b157209 */ /* 0x000fe40007810000 */
[----:B------:R-:W-:Y:S02]  /*4d60*/  ISETP.GT.AND P1, PT, R18, 0x41, PT ;  /* 0x000000411200780c */ /* 0x000fe40003f24270 */
[----:B------:R-:W-:Y:S01]  /*4d70*/  FMNMX.FTZ R2, R60, R21, !PT ;  /* 0x000000153c027209 */ /* 0x000fe20007810000 */
[----:B------:R3:W4:Y:S01]  /*4d80*/  MUFU.TANH R66, R61 ;  /* 0x0000003d00427308 */ /* 0x0007220000002400 */
[----:B-1----:R-:W-:Y:S02]  /*4d90*/  FSEL R62, R27, -INF , P1 ;  /* 0xff8000001b3e7808 */ /* 0x002fe40000800000 */
[----:B------:R-:W-:-:S05]  /*4da0*/  ISETP.GT.AND P1, PT, R18, 0x49, PT ;  /* 0x000000491200780c */ /* 0x000fca0003f24270 */
[----:B------:R-:W-:Y:S01]  /*4db0*/  MUFU.TANH R53, R53 ;  /* 0x0000003500357308 */ /* 0x000fe20000002400 */
[----:B---3--:R-:W-:Y:S02]  /*4dc0*/  FSEL R61, R26, -INF , P2 ;  /* 0xff8000001a3d7808 */ /* 0x008fe40001000000 */
[----:B------:R-:W-:Y:S02]  /*4dd0*/  ISETP.GT.AND P2, PT, R18, 0x48, PT ;  /* 0x000000481200780c */ /* 0x000fe40003f44270 */
[----:B------:R-:W-:Y:S02]  /*4de0*/  FMNMX.FTZ R21, R61, R2, !PT ;  /* 0x000000023d157209 */ /* 0x000fe40007810000 */
[----:B--2---:R-:W-:Y:S01]  /*4df0*/  FSEL R63, R30, -INF , P2 ;  /* 0xff8000001e3f7808 */ /* 0x004fe20001000000 */
[----:B------:R-:W1:Y:S01]  /*4e00*/  MUFU.TANH R40, R40 ;  /* 0x0000002800287308 */ /* 0x000e620000002400 */
[----:B------:R-:W-:Y:S02]  /*4e10*/  FMNMX.FTZ R18, R62, R21, !PT ;  /* 0x000000153e127209 */ /* 0x000fe40007810000 */
[----:B0-----:R-:W-:-:S02]  /*4e20*/  FSEL R2, R31, -INF , P1 ;  /* 0xff8000001f027808 */ /* 0x001fc40000800000 */
[----:B------:R-:W-:Y:S02]  /*4e30*/  FMNMX.FTZ R21, R63, R18, !PT ;  /* 0x000000123f157209 */ /* 0x000fe40007810000 */
[----:B------:R-:W-:Y:S01]  /*4e40*/  ISETP.GT.AND P1, PT, R4, RZ, PT ;  /* 0x000000ff0400720c */ /* 0x000fe20003f24270 */
[----:B------:R0:W-:Y:S01]  /*4e50*/  MUFU.TANH R70, R24 ;  /* 0x0000001800467308 */ /* 0x0001e20000002400 */
[----:B------:R-:W-:Y:S02]  /*4e60*/  FMNMX.FTZ R21, R2, R21, !PT ;  /* 0x0000001502157209 */ /* 0x000fe40007810000 */
[----:B------:R-:W-:Y:S02]  /*4e70*/  ISETP.GT.AND P2, PT, R4, 0x1, PT ;  /* 0x000000010400780c */ /* 0x000fe40003f44270 */
[----:B------:R-:W-:Y:S01]  /*4e80*/  FSEL R5, R20, -INF , P1 ;  /* 0xff80000014057808 */ /* 0x000fe20000800000 */
[----:B------:R-:W2:Y:S01]  /*4e90*/  SHFL.BFLY PT, R18, R21, 0x2, 0x1f ;  /* 0x0c401f0015127f89 */ /* 0x000ea200000e0000 */
[----:B------:R-:W-:Y:S01]  /*4ea0*/  ISETP.GT.AND P1, PT, R4, 0x9, PT ;  /* 0x000000090400780c */ /* 0x000fe20003f24270 */
[----:B------:R-:W3:Y:S01]  /*4eb0*/  MUFU.TANH R41, R41 ;  /* 0x0000002900297308 */ /* 0x000ee20000002400 */
[----:B------:R-:W-:-:S02]  /*4ec0*/  FSEL R20, R65, -INF , P3 ;  /* 0xff80000041147808 */ /* 0x000fc40001800000 */
[----:B------:R-:W-:-:S05]  /*4ed0*/  ISETP.GT.AND P3, PT, R4, 0x28, PT ;  /* 0x000000280400780c */ /* 0x000fca0003f64270 */
[----:B------:R-:W5:Y:S08]  /*4ee0*/  MUFU.TANH R44, R44 ;  /* 0x0000002c002c7308 */ /* 0x000f700000002400 */
[----:B------:R-:W5:Y:S01]  /*4ef0*/  MUFU.TANH R34, R45 ;  /* 0x0000002d00227308 */ /* 0x000f620000002400 */
[----:B--2---:R-:W-:Y:S02]  /*4f00*/  FMNMX.FTZ R27, R21, R18, !PT ;  /* 0x00000012151b7209 */ /* 0x004fe40007810000 */
[----:B------:R-:W-:-:S05]  /*4f10*/  FSEL R18, R64, -INF , P2 ;  /* 0xff80000040127808 */ /* 0x000fca0001000000 */
[----:B------:R-:W2:Y:S01]  /*4f20*/  MUFU.TANH R35, R32 ;  /* 0x0000002000237308 */ /* 0x000ea20000002400 */
[----:B------:R-:W-:Y:S01]  /*4f30*/  ISETP.GT.AND P2, PT, R4, 0x10, PT ;  /* 0x000000100400780c */ /* 0x000fe20003f44270 */
[----:B------:R-:W3:Y:S01]  /*4f40*/  SHFL.BFLY PT, R30, R27, 0x1, 0x1f ;  /* 0x0c201f001b1e7f89 */ /* 0x000ee200000e0000 */
[----:B------:R-:W-:Y:S02]  /*4f50*/  FMNMX.FTZ R3, R5, R18, !PT ;  /* 0x0000001205037209 */ /* 0x000fe40007810000 */
[----:B----4-:R-:W-:Y:S02]  /*4f60*/  FSEL R21, R66, -INF , P1 ;  /* 0xff80000042157808 */ /* 0x010fe40000800000 */
[----:B------:R-:W-:Y:S01]  /*4f70*/  FMNMX.FTZ R26, R20, R3, !PT ;  /* 0x00000003141a7209 */ /* 0x000fe20007810000 */
[----:B------:R4:W-:Y:S01]  /*4f80*/  MUFU.TANH R64, R25 ;  /* 0x0000001900407308 */ /* 0x0009e20000002400 */
[----:B------:R-:W-:Y:S02]  /*4f90*/  ISETP.GT.AND P1, PT, R4, 0x11, PT ;  /* 0x000000110400780c */ /* 0x000fe40003f24270 */
[----:B0-----:R-:W-:-:S02]  /*4fa0*/  FSEL R24, R67, -INF , P2 ;  /* 0xff80000043187808 */ /* 0x001fc40001000000 */
[----:B------:R-:W-:-:S03]  /*4fb0*/  ISETP.GT.AND P2, PT, R4, 0x18, PT ;  /* 0x000000180400780c */ /* 0x000fc60003f44270 */
[----:B------:R1:W-:Y:S01]  /*4fc0*/  MUFU.TANH R65, R28 ;  /* 0x0000001c00417308 */ /* 0x0003e20000002400 */
[----:B----4-:R-:W-:Y:S02]  /*4fd0*/  FSEL R25, R69, -INF , P2 ;  /* 0xff80000045197808 */ /* 0x010fe40001000000 */
[----:B------:R-:W-:-:S05]  /*4fe0*/  ISETP.GT.AND P2, PT, R4, 0x20, PT ;  /* 0x000000200400780c */ /* 0x000fca0003f44270 */
[----:B------:R-:W0:Y:S01]  /*4ff0*/  MUFU.TANH R33, R33 ;  /* 0x0000002100217308 */ /* 0x000e220000002400 */
[----:B-1----:R-:W-:Y:S02]  /*5000*/  FSEL R28, R40, -INF , P2 ;  /* 0xff800000281c7808 */ /* 0x002fe40001000000 */
[----:B---3--:R-:W-:Y:S02]  /*5010*/  FMNMX.FTZ R3, R27, R30, !PT ;  /* 0x0000001e1b037209 */ /* 0x008fe40007810000 */
[----:B------:R-:W-:Y:S02]  /*5020*/  FMNMX.FTZ R27, R21, R26, !PT ;  /* 0x0000001a151b7209 */ /* 0x000fe40007810000 */
[----:B------:R-:W-:Y:S01]  /*5030*/  FSEL R26, R68, -INF , P1 ;  /* 0xff800000441a7808 */ /* 0x000fe20000800000 */
[----:B------:R-:W-:Y:S01]  /*5040*/  FMUL.FTZ R32, R3, UR5 ;  /* 0x0000000503207c20 */ /* 0x000fe20008410000 */
[----:B------:R-:W-:Y:S01]  /*5050*/  FMNMX.FTZ R27, R24, R27, !PT ;  /* 0x0000001b181b7209 */ /* 0x000fe20007810000 */
[----:B------:R-:W1:Y:S01]  /*5060*/  MUFU.TANH R38, R36 ;  /* 0x0000002400267308 */ /* 0x000e620000002400 */
[----:B------:R-:W-:-:S02]  /*5070*/  ISETP.GT.AND P1, PT, R4, 0x19, PT ;  /* 0x000000190400780c */ /* 0x000fc40003f24270 */
[----:B------:R-:W-:Y:S02]  /*5080*/  CS2R R68, SRZ ;  /* 0x0000000000447805 */ /* 0x000fe4000001ff00 */
[----:B------:R-:W-:Y:S02]  /*5090*/  FMNMX.FTZ R30, R26, R27, !PT ;  /* 0x0000001b1a1e7209 */ /* 0x000fe40007810000 */
[----:B------:R-:W-:Y:S02]  /*50a0*/  FSEL R27, R53, -INF , P1 ;  /* 0xff800000351b7808 */ /* 0x000fe40000800000 */
[----:B------:R-:W-:Y:S01]  /*50b0*/  FMNMX.FTZ R30, R25, R30, !PT ;  /* 0x0000001e191e7209 */ /* 0x000fe20007810000 */
[----:B------:R5:W-:Y:S01]  /*50c0*/  MUFU.TANH R66, R29 ;  /* 0x0000001d00427308 */ /* 0x000be20000002400 */
[----:B------:R-:W-:Y:S02]  /*50d0*/  ISETP.GT.AND P1, PT, R4, 0x21, PT ;  /* 0x000000210400780c */ /* 0x000fe40003f24270 */
[----:B------:R-:W-:-:S02]  /*50e0*/  FMNMX.FTZ R31, R27, R30, !PT ;  /* 0x0000001e1b1f7209 */ /* 0x000fc40007810000 */
[----:B------:R-:W-:Y:S02]  /*50f0*/  FSETP.NEU.FTZ.AND P2, PT, R3, -INF , PT ;  /* 0xff8000000300780b */ /* 0x000fe40003f5d000 */
[----:B------:R-:W-:Y:S01]  /*5100*/  FSEL R30, R41, -INF , P1 ;  /* 0xff800000291e7808 */ /* 0x000fe20000800000 */
[----:B------:R3:W4:Y:S01]  /*5110*/  MUFU.TANH R39, R37 ;  /* 0x0000002500277308 */ /* 0x0007220000002400 */
[----:B------:R-:W-:Y:S02]  /*5120*/  FMNMX.FTZ R31, R28, R31, !PT ;  /* 0x0000001f1c1f7209 */ /* 0x000fe40007810000 */
[----:B------:R-:W-:Y:S02]  /*5130*/  ISETP.GT.AND P1, PT, R4, 0x29, PT ;  /* 0x000000290400780c */ /* 0x000fe40003f24270 */
[----:B------:R-:W-:Y:S02]  /*5140*/  FSEL R45, R32, RZ, P2 ;  /* 0x000000ff202d7208 */ /* 0x000fe40001000000 */
[----:B-----5:R-:W-:-:S02]  /*5150*/  FSEL R29, R44, -INF , P3 ;  /* 0xff8000002c1d7808 */ /* 0x020fc40001800000 */
        /* <DEDUP_REMOVED lines=8> */
[----:B--2---:R-:W-:Y:S01]  /*51e0*/  FSEL R32, R35, -INF , P2 ;  /* 0xff80000023207808 */ /* 0x004fe20001000000 */
[--C-:B------:R-:W-:Y:S01]  /*51f0*/  FFMA.FTZ R47, R47, UR5, -R45.reuse ;  /* 0x000000052f2f7c23 */ /* 0x100fe2000801082d */
[----:B------:R-:W-:Y:S01]  /*5200*/  ISETP.GT.AND P1, PT, R4, 0x31, PT ;  /* 0x000000310400780c */ /* 0x000fe20003f24270 */
[--C-:B------:R-:W-:Y:S01]  /*5210*/  FFMA.FTZ R48, R48, UR5, -R45.reuse ;  /* 0x0000000530307c23 */ /* 0x100fe2000801082d */
[----:B------:R-:W-:Y:S01]  /*5220*/  FMNMX.FTZ R35, R31, R34, !PT ;  /* 0x000000221f237209 */ /* 0x000fe20007810000 */
[--C-:B------:R-:W-:Y:S01]  /*5230*/  FFMA.FTZ R49, R49, UR5, -R45.reuse ;  /* 0x0000000531317c23 */ /* 0x100fe2000801082d */
[----:B------:R-:W-:Y:S01]  /*5240*/  ISETP.GT.AND P2, PT, R4, 0x38, PT ;  /* 0x000000380400780c */ /* 0x000fe20003f44270 */
[----:B------:R-:W2:Y:S01]  /*5250*/  MUFU.EX2 R209, R43 ;  /* 0x0000002b00d17308 */ /* 0x000ea20000000800 */
[----:B0-----:R-:W-:Y:S01]  /*5260*/  FSEL R33, R33, -INF , P1 ;  /* 0xff80000021217808 */ /* 0x001fe20000800000 */
[--C-:B------:R-:W-:Y:S01]  /*5270*/  FFMA.FTZ R50, R50, UR5, -R45.reuse ;  /* 0x0000000532327c23 */ /* 0x100fe2000801082d */
[----:B------:R-:W-:Y:S01]  /*5280*/  FMNMX.FTZ R36, R32, R35, !PT ;  /* 0x0000002320247209 */ /* 0x000fe20007810000 */
[--C-:B------:R-:W-:Y:S01]  /*5290*/  FFMA.FTZ R51, R51, UR5, -R45.reuse ;  /* 0x0000000533337c23 */ /* 0x100fe2000801082d */
[----:B------:R-:W-:Y:S01]  /*52a0*/  ISETP.GT.AND P1, PT, R4, 0x39, PT ;  /* 0x000000390400780c */ /* 0x000fe20003f24270 */
[--C-:B------:R-:W-:Y:S01]  /*52b0*/  FFMA.FTZ R52, R52, UR5, -R45.reuse ;  /* 0x0000000534347c23 */ /* 0x100fe2000801082d */
[----:B-1----:R-:W-:Y:S01]  /*52c0*/  FSEL R34, R38, -INF , P2 ;  /* 0xff80000026227808 */ /* 0x002fe20001000000 */
[----:B------:R-:W-:Y:S01]  /*52d0*/  MUFU.EX2 R46, R46 ;  /* 0x0000002e002e7308 */ /* 0x000fe20000000800 */
[----:B---3--:R-:W-:Y:S01]  /*52e0*/  FMNMX.FTZ R37, R33, R36, !PT ;  /* 0x0000002421257209 */ /* 0x008fe20007810000 */
[--C-:B------:R-:W-:Y:S01]  /*52f0*/  FFMA.FTZ R54, R54, UR5, -R45.reuse ;  /* 0x0000000536367c23 */ /* 0x100fe2000801082d */
[----:B------:R-:W-:Y:S01]  /*5300*/  ISETP.GT.AND P2, PT, R4, 0x40, PT ;  /* 0x000000400400780c */ /* 0x000fe20003f44270 */
[--C-:B------:R-:W-:Y:S01]  /*5310*/  FFMA.FTZ R55, R55, UR5, -R45.reuse ;  /* 0x0000000537377c23 */ /* 0x100fe2000801082d */
[----:B----4-:R-:W-:Y:S01]  /*5320*/  FSEL R35, R39, -INF , P1 ;  /* 0xff80000027237808 */ /* 0x010fe20000800000 */
[----:B------:R-:W-:Y:S01]  /*5330*/  FFMA.FTZ R56, R56, UR5, -R45 ;  /* 0x0000000538387c23 */ /* 0x000fe2000801082d */
[----:B------:R-:W-:Y:S01]  /*5340*/  FMNMX.FTZ R38, R34, R37, !PT ;  /* 0x0000002522267209 */ /* 0x000fe20007810000 */
[----:B------:R-:W0:Y:S01]  /*5350*/  MUFU.EX2 R47, R47 ;  /* 0x0000002f002f7308 */ /* 0x000e220000000800 */
[----:B------:R-:W-:Y:S01]  /*5360*/  ISETP.GT.AND P1, PT, R4, 0x41, PT ;  /* 0x000000410400780c */ /* 0x000fe20003f24270 */
[----:B--2---:R-:W-:Y:S01]  /*5370*/  FADD.FTZ R53, R42, R209 ;  /* 0x000000d12a357221 */ /* 0x004fe20000010000 */
[----:B------:R-:W-:Y:S01]  /*5380*/  FSEL R36, R70, -INF , P2 ;  /* 0xff80000046247808 */ /* 0x000fe20001000000 */
[--C-:B------:R-:W-:Y:S01]  /*5390*/  FFMA.FTZ R57, R57, UR5, -R45.reuse ;  /* 0x0000000539397c23 */ /* 0x100fe2000801082d */
[----:B------:R-:W-:Y:S01]  /*53a0*/  FMNMX.FTZ R39, R35, R38, !PT ;  /* 0x0000002623277209 */ /* 0x000fe20007810000 */
[--C-:B------:R-:W-:Y:S01]  /*53b0*/  FFMA.FTZ R58, R58, UR5, -R45.reuse ;  /* 0x000000053a3a7c23 */ /* 0x100fe2000801082d */
[----:B------:R-:W-:Y:S01]  /*53c0*/  ISETP.GT.AND P2, PT, R4, 0x48, PT ;  /* 0x000000480400780c */ /* 0x000fe20003f44270 */
[----:B------:R-:W-:Y:S01]  /*53d0*/  MUFU.EX2 R48, R48 ;  /* 0x0000003000307308 */ /* 0x000fe20000000800 */
[----:B------:R-:W-:Y:S01]  /*53e0*/  FSEL R37, R64, -INF , P1 ;  /* 0xff80000040257808 */ /* 0x000fe20000800000 */
[--C-:B------:R-:W-:Y:S01]  /*53f0*/  FFMA.FTZ R59, R59, UR5, -R45.reuse ;  /* 0x000000053b3b7c23 */ /* 0x100fe2000801082d */
[----:B------:R-:W-:Y:S01]  /*5400*/  FMNMX.FTZ R40, R36, R39, !PT ;  /* 0x0000002724287209 */ /* 0x000fe20007810000 */
[--C-:B------:R-:W-:Y:S01]  /*5410*/  FFMA.FTZ R60, R60, UR5, -R45.reuse ;  /* 0x000000053c3c7c23 */ /* 0x100fe2000801082d */
[----:B------:R-:W-:Y:S01]  /*5420*/  ISETP.GT.AND P1, PT, R4, 0x49, PT ;  /* 0x000000490400780c */ /* 0x000fe20003f24270 */
[--C-:B------:R-:W-:Y:S01]  /*5430*/  FFMA.FTZ R61, R61, UR5, -R45.reuse ;  /* 0x000000053d3d7c23 */ /* 0x100fe2000801082d */
[----:B------:R-:W-:Y:S01]  /*5440*/  FSEL R38, R65, -INF , P2 ;  /* 0xff80000041267808 */ /* 0x000fe20001000000 */
[----:B------:R-:W1:Y:S01]  /*5450*/  MUFU.EX2 R49, R49 ;  /* 0x0000003100317308 */ /* 0x000e620000000800 */
[----:B------:R-:W-:Y:S01]  /*5460*/  FMNMX.FTZ R41, R37, R40, !PT ;  /* 0x0000002825297209 */ /* 0x000fe20007810000 */
[--C-:B------:R-:W-:Y:S01]  /*5470*/  FFMA.FTZ R62, R62, UR5, -R45.reuse ;  /* 0x000000053e3e7c23 */ /* 0x100fe2000801082d */
[----:B------:R-:W-:Y:S01]  /*5480*/  FSEL R39, R66, -INF , P1 ;  /* 0xff80000042277808 */ /* 0x000fe20000800000 */
[--C-:B------:R-:W-:Y:S01]  /*5490*/  FFMA.FTZ R63, R63, UR5, -R45.reuse ;  /* 0x000000053f3f7c23 */ /* 0x100fe2000801082d */
[----:B------:R-:W-:Y:S01]  /*54a0*/  FMNMX.FTZ R4, R38, R41, !PT ;  /* 0x0000002926047209 */ /* 0x000fe20007810000 */
[----:B------:R-:W-:Y:S01]  /*54b0*/  FFMA.FTZ R2, R2, UR5, -R45 ;  /* 0x0000000502027c23 */ /* 0x000fe2000801082d */
[----:B------:R-:W-:Y:S01]  /*54c0*/  F2FP.F16.F32.PACK_AB R209, R209, R42 ;  /* 0x0000002ad1d1723e */ /* 0x000fe200000000ff */
[----:B------:R-:W-:Y:S01]  /*54d0*/  MUFU.EX2 R50, R50 ;  /* 0x0000003200327308 */ /* 0x000fe20000000800 */
[----:B------:R-:W-:-:S02]  /*54e0*/  FMNMX.FTZ R4, R39, R4, !PT ;  /* 0x0000000427047209 */ /* 0x000fc40007810000 */
[----:B------:R-:W-:Y:S02]  /*54f0*/  CS2R R70, SRZ ;  /* 0x0000000000467805 */ /* 0x000fe4000001ff00 */
[----:B0-----:R-:W-:Y:S02]  /*5500*/  F2FP.F16.F32.PACK_AB R211, R47, R46 ;  /* 0x0000002e2fd3723e */ /* 0x001fe400000000ff */
[----:B------:R-:W-:Y:S02]  /*5510*/  CS2R R66, SRZ ;  /* 0x0000000000427805 */ /* 0x000fe4000001ff00 */
[----:B------:R-:W-:Y:S01]  /*5520*/  CS2R R64, SRZ ;  /* 0x0000000000407805 */ /* 0x000fe2000001ff00 */
[----:B------:R-:W0:Y:S01]  /*5530*/  SHFL.BFLY PT, R41, R4, 0x2, 0x1f ;  /* 0x0c401f0004297f89 */ /* 0x000e2200000e0000 */
[----:B------:R-:W-:Y:S01]  /*5540*/  CS2R R44, SRZ ;  /* 0x00000000002c7805 */ /* 0x000fe2000001ff00 */
[----:B------:R-:W2:Y:S01]  /*5550*/  MUFU.EX2 R51, R51 ;  /* 0x0000003300337308 */ /* 0x000ea20000000800 */
[----:B-1----:R-:W-:-:S07]  /*5560*/  F2FP.F16.F32.PACK_AB R205, R49, R48 ;  /* 0x0000003031cd723e */ /* 0x002fce00000000ff */
[----:B------:R-:W-:Y:S08]  /*5570*/  MUFU.EX2 R52, R52 ;  /* 0x0000003400347308 */ /* 0x000ff00000000800 */
[----:B------:R-:W-:Y:S01]  /*5580*/  MUFU.EX2 R201, R54 ;  /* 0x0000003600c97308 */ /* 0x000fe20000000800 */
[----:B--2---:R-:W-:Y:S02]  /*5590*/  F2FP.F16.F32.PACK_AB R207, R51, R50 ;  /* 0x0000003233cf723e */ /* 0x004fe400000000ff */
[----:B0-----:R-:W-:-:S05]  /*55a0*/  FMNMX.FTZ R41, R4, R41, !PT ;  /* 0x0000002904297209 */ /* 0x001fca0007810000 */
[----:B------:R-:W-:Y:S01]  /*55b0*/  MUFU.EX2 R55, R55 ;  /* 0x0000003700377308 */ /* 0x000fe20000000800 */
[----:B------:R-:W0:Y:S07]  /*55c0*/  SHFL.BFLY PT, R4, R41, 0x1, 0x1f ;  /* 0x0c201f0029047f89 */ /* 0x000e2e00000e0000 */
[----:B------:R-:W1:Y:S08]  /*55d0*/  MUFU.EX2 R56, R56 ;  /* 0x0000003800387308 */ /* 0x000e700000000800 */
[----:B------:R-:W-:Y:S08]  /*55e0*/  MUFU.EX2 R57, R57 ;  /* 0x0000003900397308 */ /* 0x000ff00000000800 */
[----:B------:R-:W2:Y:S01]  /*55f0*/  MUFU.EX2 R58, R58 ;  /* 0x0000003a003a7308 */ /* 0x000ea20000000800 */
[----:B-1----:R-:W-:-:S02]  /*5600*/  F2FP.F16.F32.PACK_AB R203, R56, R55 ;  /* 0x0000003738cb723e */ /* 0x002fc400000000ff */
[----:B0-----:R-:W-:-:S04]  /*5610*/  FMNMX.FTZ R4, R41, R4, !PT ;  /* 0x0000000429047209 */ /* 0x001fc80007810000 */
        /* <DEDUP_REMOVED lines=28> */
[----:B--2---:R-:W-:Y:S01]  /*57e0*/  F2FP.F16.F32.PACK_AB R197, R58, R57 ;  /* 0x000000393ac5723e */ /* 0x004fe200000000ff */
[----:B------:R-:W-:Y:S01]  /*57f0*/  MUFU.EX2 R20, R20 ;  /* 0x0000001400147308 */ /* 0x000fe20000000800 */
[----:B0-----:R-:W-:-:S07]  /*5800*/  F2FP.F16.F32.PACK_AB R199, R60, R59 ;  /* 0x0000003b3cc7723e */ /* 0x001fce00000000ff */
[----:B------:R-:W0:Y:S01]  /*5810*/  MUFU.EX2 R21, R21 ;  /* 0x0000001500157308 */ /* 0x000e220000000800 */
[----:B-1----:R-:W-:-:S07]  /*5820*/  F2FP.F16.F32.PACK_AB R208, R18, R5 ;  /* 0x0000000512d0723e */ /* 0x002fce00000000ff */
[----:B------:R-:W-:Y:S08]  /*5830*/  MUFU.EX2 R24, R24 ;  /* 0x0000001800187308 */ /* 0x000ff00000000800 */
[----:B------:R-:W1:Y:S01]  /*5840*/  MUFU.EX2 R41, R26 ;  /* 0x0000001a00297308 */ /* 0x000e620000000800 */
[----:B0-----:R-:W-:-:S07]  /*5850*/  F2FP.F16.F32.PACK_AB R210, R21, R20 ;  /* 0x0000001415d2723e */ /* 0x001fce00000000ff */
[----:B------:R0:W-:Y:S08]  /*5860*/  MUFU.EX2 R206, R27 ;  /* 0x0000001b00ce7308 */ /* 0x0001f00000000800 */
[----:B------:R-:W2:Y:S01]  /*5870*/  MUFU.EX2 R25, R25 ;  /* 0x0000001900197308 */ /* 0x000ea20000000800 */
[----:B0-----:R-:W-:Y:S01]  /*5880*/  FADD.FTZ R27, R5, R18 ;  /* 0x00000012051b7221 */ /* 0x001fe20000010000 */
[----:B-1----:R-:W-:-:S03]  /*5890*/  F2FP.F16.F32.PACK_AB R204, R41, R24 ;  /* 0x0000001829cc723e */ /* 0x002fc600000000ff */
[----:B------:R-:W-:-:S03]  /*58a0*/  FADD.FTZ R26, R20, R27 ;  /* 0x0000001b141a7221 */ /* 0x000fc60000010000 */
[----:B------:R0:W-:Y:S01]  /*58b0*/  MUFU.EX2 R43, R30 ;  /* 0x0000001e002b7308 */ /* 0x0001e20000000800 */
[----:B------:R-:W-:-:S04]  /*58c0*/  FADD.FTZ R27, R21, R26 ;  /* 0x0000001a151b7221 */ /* 0x000fc80000010000 */
[----:B------:R-:W-:-:S03]  /*58d0*/  FADD.FTZ R0, R24, R27 ;  /* 0x0000001b18007221 */ /* 0x000fc60000010000 */
[----:B------:R1:W-:Y:S01]  /*58e0*/  MUFU.EX2 R202, R31 ;  /* 0x0000001f00ca7308 */ /* 0x0003e20000000800 */
[----:B0-----:R-:W-:Y:S01]  /*58f0*/  FADD.FTZ R30, R46, R53 ;  /* 0x000000352e1e7221 */ /* 0x001fe20000010000 */
[----:B------:R-:W-:Y:S01]  /*5900*/  FADD.FTZ R0, R41, R0 ;  /* 0x0000000029007221 */ /* 0x000fe20000010000 */
[----:B------:R-:W-:-:S05]  /*5910*/  CS2R R40, SRZ ;  /* 0x0000000000287805 */ /* 0x000fca000001ff00 */
[----:B------:R-:W0:Y:S01]  /*5920*/  MUFU.EX2 R28, R28 ;  /* 0x0000001c001c7308 */ /* 0x000e220000000800 */
[----:B-1----:R-:W-:Y:S01]  /*5930*/  FADD.FTZ R31, R47, R30 ;  /* 0x0000001e2f1f7221 */ /* 0x002fe20000010000 */
[----:B------:R-:W-:-:S03]  /*5940*/  CS2R R46, SRZ ;  /* 0x00000000002e7805 */ /* 0x000fc6000001ff00 */
[----:B------:R-:W-:Y:S01]  /*5950*/  FADD.FTZ R26, R48, R31 ;  /* 0x0000001f301a7221 */ /* 0x000fe20000010000 */
[----:B--2---:R-:W-:Y:S02]  /*5960*/  FADD.FTZ R31, R25, R0 ;  /* 0x00000000191f7221 */ /* 0x004fe40000010000 */
[----:B------:R-:W1:Y:S01]  /*5970*/  MUFU.EX2 R29, R29 ;  /* 0x0000001d001d7308 */ /* 0x000e620000000800 */
[----:B------:R-:W-:Y:S01]  /*5980*/  FADD.FTZ R27, R49, R26 ;  /* 0x0000001a311b7221 */ /* 0x000fe20000010000 */
[C---:B------:R-:W-:Y:S01]  /*5990*/  FADD.FTZ R31, R206.reuse, R31 ;  /* 0x0000001fce1f7221 */ /* 0x040fe20000010000 */
[----:B------:R-:W-:Y:S02]  /*59a0*/  F2FP.F16.F32.PACK_AB R206, R206, R25 ;  /* 0x00000019cece723e */ /* 0x000fe400000000ff */
[----:B------:R-:W-:Y:S01]  /*59b0*/  CS2R R48, SRZ ;  /* 0x0000000000307805 */ /* 0x000fe2000001ff00 */
[----:B------:R-:W-:Y:S01]  /*59c0*/  FADD.FTZ R0, R50, R27 ;  /* 0x0000001b32007221 */ /* 0x000fe20000010000 */
[----:B------:R-:W-:Y:S01]  /*59d0*/  CS2R R24, SRZ ;  /* 0x0000000000187805 */ /* 0x000fe2000001ff00 */
[----:B------:R-:W2:Y:S02]  /*59e0*/  MUFU.EX2 R32, R32 ;  /* 0x0000002000207308 */ /* 0x000ea40000000800 */
[----:B------:R-:W-:Y:S01]  /*59f0*/  FADD.FTZ R27, R51, R0 ;  /* 0x00000000331b7221 */ /* 0x000fe20000010000 */
[----:B0-----:R-:W-:Y:S01]  /*5a00*/  FADD.FTZ R0, R28, R31 ;  /* 0x0000001f1c007221 */ /* 0x001fe20000010000 */
[----:B------:R-:W-:-:S02]  /*5a10*/  F2FP.F16.F32.PACK_AB R200, R43, R28 ;  /* 0x0000001c2bc8723e */ /* 0x000fc400000000ff */
[----:B------:R-:W-:Y:S01]  /*5a20*/  CS2R R50, SRZ ;  /* 0x0000000000327805 */ /* 0x000fe2000001ff00 */
[----:B------:R-:W-:Y:S01]  /*5a30*/  FADD.FTZ R26, R52, R27 ;  /* 0x0000001b341a7221 */ /* 0x000fe20000010000 */
[----:B------:R-:W-:Y:S01]  /*5a40*/  FADD.FTZ R0, R43, R0 ;  /* 0x000000002b007221 */ /* 0x000fe20000010000 */
[----:B------:R-:W-:Y:S01]  /*5a50*/  CS2R R42, SRZ ;  /* 0x00000000002a7805 */ /* 0x000fe2000001ff00 */
[----:B------:R-:W0:Y:S01]  /*5a60*/  MUFU.EX2 R33, R33 ;  /* 0x0000002100217308 */ /* 0x000e220000000800 */
[----:B------:R-:W-:Y:S01]  /*5a70*/  FADD.FTZ R26, R201, R26 ;  /* 0x0000001ac91a7221 */ /* 0x000fe20000010000 */
[----:B-1----:R-:W-:Y:S01]  /*5a80*/  FADD.FTZ R27, R29, R0 ;  /* 0x000000001d1b7221 */ /* 0x002fe20000010000 */
[----:B------:R-:W-:Y:S02]  /*5a90*/  F2FP.F16.F32.PACK_AB R201, R201, R52 ;  /* 0x00000034c9c9723e */ /* 0x000fe400000000ff */
[----:B------:R-:W-:Y:S01]  /*5aa0*/  CS2R R52, SRZ ;  /* 0x0000000000347805 */ /* 0x000fe2000001ff00 */
[----:B------:R-:W-:Y:S01]  /*5ab0*/  FADD.FTZ R31, R55, R26 ;  /* 0x0000001a371f7221 */ /* 0x000fe20000010000 */
[C---:B------:R-:W-:Y:S01]  /*5ac0*/  FADD.FTZ R27, R202.reuse, R27 ;  /* 0x0000001bca1b7221 */ /* 0x040fe20000010000 */
[----:B------:R-:W-:Y:S01]  /*5ad0*/  F2FP.F16.F32.PACK_AB R202, R202, R29 ;  /* 0x0000001dcaca723e */ /* 0x000fe200000000ff */
[----:B------:R-:W1:Y:S01]  /*5ae0*/  MUFU.EX2 R34, R34 ;  /* 0x0000002200227308 */ /* 0x000e620000000800 */
[----:B------:R-:W-:Y:S01]  /*5af0*/  FADD.FTZ R0, R56, R31 ;  /* 0x0000001f38007221 */ /* 0x000fe20000010000 */
[----:B--2---:R-:W-:Y:S01]  /*5b00*/  FADD.FTZ R26, R32, R27 ;  /* 0x0000001b201a7221 */ /* 0x004fe20000010000 */
[----:B------:R-:W-:-:S02]  /*5b10*/  CS2R R54, SRZ ;  /* 0x0000000000367805 */ /* 0x000fc4000001ff00 */
[----:B------:R-:W-:Y:S01]  /*5b20*/  CS2R R30, SRZ ;  /* 0x00000000001e7805 */ /* 0x000fe2000001ff00 */
[----:B------:R-:W-:Y:S01]  /*5b30*/  FADD.FTZ R5, R57, R0 ;  /* 0x0000000039057221 */ /* 0x000fe20000010000 */
[----:B------:R-:W-:Y:S02]  /*5b40*/  CS2R R56, SRZ ;  /* 0x0000000000387805 */ /* 0x000fe4000001ff00 */
[----:B------:R-:W-:Y:S01]  /*5b50*/  CS2R R28, SRZ ;  /* 0x00000000001c7805 */ /* 0x000fe2000001ff00 */
[----:B------:R-:W2:Y:S01]  /*5b60*/  MUFU.EX2 R35, R35 ;  /* 0x0000002300237308 */ /* 0x000ea20000000800 */
[C---:B0-----:R-:W-:Y:S01]  /*5b70*/  FADD.FTZ R21, R33.reuse, R26 ;  /* 0x0000001a21157221 */ /* 0x041fe20000010000 */
[----:B------:R-:W-:Y:S01]  /*5b80*/  FADD.FTZ R0, R58, R5 ;  /* 0x000000053a007221 */ /* 0x000fe20000010000 */
[----:B------:R-:W-:Y:S02]  /*5b90*/  F2FP.F16.F32.PACK_AB R196, R33, R32 ;  /* 0x0000002021c4723e */ /* 0x000fe400000000ff */
[----:B------:R-:W-:-:S02]  /*5ba0*/  CS2R R32, SRZ ;  /* 0x0000000000207805 */ /* 0x000fc4000001ff00 */
        /* <DEDUP_REMOVED lines=13> */
[----:B-1----:R-:W-:-:S07]  /*5c80*/  FADD.FTZ R18, R36, R21 ;  /* 0x0000001524127221 */ /* 0x002fce0000010000 */
[----:B------:R-:W1:Y:S01]  /*5c90*/  MUFU.EX2 R63, R63 ;  /* 0x0000003f003f7308 */ /* 0x000e620000000800 */
[C---:B--2---:R-:W-:Y:S01]  /*5ca0*/  FADD.FTZ R0, R62.reuse, R5 ;  /* 0x000000053e007221 */ /* 0x044fe20000010000 */
[----:B------:R-:W-:Y:S02]  /*5cb0*/  F2FP.F16.F32.PACK_AB R193, R62, R61 ;  /* 0x0000003d3ec1723e */ /* 0x000fe400000000ff */
[----:B------:R-:W-:-:S04]  /*5cc0*/  CS2R R60, SRZ ;  /* 0x00000000003c7805 */ /* 0x000fc8000001ff00 */
[----:B------:R-:W2:Y:S01]  /*5cd0*/  MUFU.EX2 R38, R38 ;  /* 0x0000002600267308 */ /* 0x000ea20000000800 */
[C---:B0-----:R-:W-:Y:S01]  /*5ce0*/  FADD.FTZ R21, R37.reuse, R18 ;  /* 0x0000001225157221 */ /* 0x041fe20000010000 */
[----:B------:R-:W-:Y:S02]  /*5cf0*/  F2FP.F16.F32.PACK_AB R192, R37, R36 ;  /* 0x0000002425c0723e */ /* 0x000fe400000000ff */
[----:B------:R-:W-:-:S04]  /*5d00*/  CS2R R36, SRZ ;  /* 0x0000000000247805 */ /* 0x000fc8000001ff00 */
[----:B------:R-:W0:Y:S01]  /*5d10*/  MUFU.EX2 R39, R39 ;  /* 0x0000002700277308 */ /* 0x000e220000000800 */
[----:B-1----:R-:W-:Y:S01]  /*5d20*/  FADD.FTZ R5, R63, R0 ;  /* 0x000000003f057221 */ /* 0x002fe20000010000 */
[----:B------:R-:W-:-:S06]  /*5d30*/  IMAD.MOV.U32 R0, RZ, RZ, 0x3f800000 ;  /* 0x3f800000ff007424 */ /* 0x000fcc00078e00ff */
[----:B------:R-:W1:Y:S01]  /*5d40*/  MUFU.EX2 R2, R2 ;  /* 0x0000000200027308 */ /* 0x000e620000000800 */
[----:B--2---:R-:W-:-:S04]  /*5d50*/  FADD.FTZ R18, R38, R21 ;  /* 0x0000001526127221 */ /* 0x004fc80000010000 */
[C---:B0-----:R-:W-:Y:S01]  /*5d60*/  FADD.FTZ R18, R39.reuse, R18 ;  /* 0x0000001227127221 */ /* 0x041fe20000010000 */
[----:B------:R-:W-:Y:S02]  /*5d70*/  F2FP.F16.F32.PACK_AB R194, R39, R38 ;  /* 0x0000002627c2723e */ /* 0x000fe400000000ff */
[----:B------:R-:W-:Y:S01]  /*5d80*/  CS2R R38, SRZ ;  /* 0x0000000000267805 */ /* 0x000fe2000001ff00 */
[C---:B-1----:R-:W-:Y:S01]  /*5d90*/  FADD.FTZ R5, R2.reuse, R5 ;  /* 0x0000000502057221 */ /* 0x042fe20000010000 */
[----:B------:R-:W-:Y:S01]  /*5da0*/  F2FP.F16.F32.PACK_AB R195, R2, R63 ;  /* 0x0000003f02c3723e */ /* 0x000fe200000000ff */
[----:B------:R-:W-:Y:S01]  /*5db0*/  IMAD.MOV.U32 R2, RZ, RZ, 0x3f800000 ;  /* 0x3f800000ff027424 */ /* 0x000fe200078e00ff */
[----:B------:R-:W-:Y:S01]  /*5dc0*/  CS2R R62, SRZ ;  /* 0x00000000003e7805 */ /* 0x000fe2000001ff00 */
[----:B------:R-:W-:Y:S06]  /*5dd0*/  @!P1 BRA `(.L_x_2427) ;  /* 0x0000004000d49947 */ /* 0x000fec0003800000 */
[----:B------:R-:W-:Y:S01]  /*5de0*/  R2UR UR4, R17 ;  /* 0x00000000110472ca */ /* 0x000fe200000e0000 */
[----:B------:R-:W-:Y:S01]  /*5df0*/  IMAD.MOV.U32 R228, RZ, RZ, R3 ;  /* 0x000000ffffe47224 */ /* 0x000fe200078e0003 */
[----:B------:R-:W-:Y:S01]  /*5e00*/  MOV R2, 0x3f800000 ;  /* 0x3f80000000027802 */ /* 0x000fe20000000f00 */
[----:B------:R-:W-:Y:S01]  /*5e10*/  IMAD.MOV.U32 R21, RZ, RZ, R4 ;  /* 0x000000ffff157224 */ /* 0x000fe200078e0004 */
[----:B------:R-:W-:Y:S01]  /*5e20*/  UMOV UR60, UR36 ;  /* 0x00000024003c7c82 */ /* 0x000fe20008000000 */
[----:B------:R-:W-:Y:S01]  /*5e30*/  IMAD.MOV.U32 R151, RZ, RZ, RZ ;  /* 0x000000ffff977224 */ /* 0x000fe200078e00ff */
[----:B------:R-:W-:-:S07]  /*5e40*/  ULDC UR37, c[0x0][0x9d8] ;  /* 0x0002760000257ab9 */ /* 0x000fce0000000800 */
[----:B------:R-:W-:-:S07]  /*5e50*/  IMAD.U32 R20, RZ, RZ, UR4 ;  /* 0x00000004ff147e24 */ /* 0x000fce000f8e00ff */
.L_x_2438:
[----:B------:R-:W-:Y:S01]  /*5e60*/  R2UR UR5, R20 ;  /* 0x00000000140572ca */ /* 0x000fe200000e0000 */
[----:B------:R-:W-:-:S04]  /*5e70*/  UISETP.NE.AND UP0, UPT, UR60, 0x1, UPT ;  /* 0x000000013c00788c */ /* 0x000fc8000bf05270 */
[----:B------:R-:W-:-:S08]  /*5e80*/  USEL UR4, URZ, 0x1, UP0 ;  /* 0x000000013f047887 */ /* 0x000fd00008000000 */
[----:B------:R-:W-:-:S06]  /*5e90*/  ULOP3.LUT UR4, UR5, UR4, URZ, 0x3c, !UPT ;  /* 0x0000000405047292 */ /* 0x000fcc000f8e3c3f */
[----:B------:R-:W-:Y:S01]  /*5ea0*/  IMAD.U32 R17, RZ, RZ, UR4 ;  /* 0x00000004ff117e24 */ /* 0x000fe2000f8e00ff */
[----:B------:R-:W-:Y:S06]  /*5eb0*/  @!P0 BRA `(.L_x_2428) ;  /* 0x0000000000048947 */ /* 0x000fec0003800000 */
[----:B------:R-:W-:Y:S01]  /*5ec0*/  BPT.TRAP 0x1 ;  /* 0x000000040000795c */ /* 0x000fe20000300000 */
.L_x_2428:
[----:B------:R-:W-:Y:S01]  /*5ed0*/  R2UR UR4, R16 ;  /* 0x00000000100472ca */ /* 0x000fe200000e0000 */
[----:B------:R-:W-:Y:S01]  /*5ee0*/  UIADD3 UR36, UR60, 0x1, URZ ;  /* 0x000000013c247890 */ /* 0x000fe2000fffe03f */
[----:B------:R-:W-:-:S03]  /*5ef0*/  R2UR UR5, R17 ;  /* 0x00000000110572ca */ /* 0x000fc600000e0000 */
[----:B------:R-:W-:-:S04]  /*5f00*/  UISETP.NE.AND UP0, UPT, UR36, 0x2, UPT ;  /* 0x000000022400788c */ /* 0x000fc8000bf05270 */
[----:B------:R-:W-:-:S04]  /*5f10*/  USEL UR36, UR36, URZ, UP0 ;  /* 0x0000003f24247287 */ /* 0x000fc80008000000 */
[----:B------:R-:W-:Y:S02]  /*5f20*/  ULEA UR4, UR36, UR4, 0x3 ;  /* 0x0000000424047291 */ /* 0x000fe4000f8e183f */
[----:B------:R-:W-:-:S04]  /*5f30*/  IMAD.U32 R4, RZ, RZ, UR5 ;  /* 0x00000005ff047e24 */ /* 0x000fc8000f8e00ff */
[----:B------:R-:W-:Y:S01]  /*5f40*/  IMAD.U32 R3, RZ, RZ, UR4 ;  /* 0x00000004ff037e24 */ /* 0x000fe2000f8e00ff */
[----:B------:R-:W-:-:S04]  /*5f50*/  SHF.L.U32 R4, R4, 0x1f, RZ ;  /* 0x0000001f04047819 */ /* 0x000fc800000006ff */
[----:B------:R0:W1:Y:S01]  /*5f60*/  SYNCS.PHASECHK.TRANS64.TRYWAIT P1, [UR4+0x38830], R4 ;  /* 0x03883004ff0075a7 */ /* 0x0000620008020144 */
[----:B------:R-:W-:Y:S05]  /*5f70*/  @!P0 BRA `(.L_x_2429) ;  /* 0x0000000000048947 */ /* 0x000fea0003800000 */
[----:B------:R-:W-:Y:S01]  /*5f80*/  BPT.TRAP 0x1 ;  /* 0x000000040000795c */ /* 0x000fe20000300000 */
.L_x_2429:
[----:B-1----:R-:W-:Y:S05]  /*5f90*/  @P1 BRA `(.L_x_2430) ;  /* 0x00000000000c1947 */ /* 0x002fea0003800000 */
[----:B------:R-:W-:-:S13]  /*5fa0*/  R2UR UR4, R3 ;  /* 0x00000000030472ca */ /* 0x000fda00000e0000 */
[----:B------:R-:W1:Y:S02]  /*5fb0*/  SYNCS.PHASECHK.TRANS64.TRYWAIT P1, [UR4+0x38830], R4 ;  /* 0x03883004ff0075a7 */ /* 0x000e640008020144 */
[----:B-1----:R-:W-:Y:S05]  /*5fc0*/  @!P1 BRA `(.L_x_2431) ;  /* 0x0000012000ac9947 */ /* 0x002fea0003800000 */
.L_x_2430:
        /* <DEDUP_REMOVED lines=25> */
[----:B------:R-:W-:Y:S01]  /*6160*/  UMOV UR59, 0x40000040 ;  /* 0x40000040003b7882 */ /* 0x000fe20000000000 */
[----:B------:R-:W-:Y:S01]  /*6170*/  UMOV UR56, UR6 ;  /* 0x0000000600387c82 */ /* 0x000fe20008000000 */
[----:B------:R-:W-:Y:S01]  /*6180*/  UMOV UR57, UR7 ;  /* 0x0000000700397c82 */ /* 0x000fe20008000000 */
        /* <DEDUP_REMOVED lines=56> */
[----:B------:R-:W-:Y:S01]  /*6510*/  UMOV UR59, 0x40000040 ;  /* 0x40000040003b7882 */ /* 0x000fe20000000000 */
[----:B------:R-:W-:Y:S01]  /*6520*/  UMOV UR56, UR6 ;  /* 0x0000000600387c82 */ /* 0x000fe20008000000 */
[----:B------:R-:W-:Y:S01]  /*6530*/  UMOV UR57, UR7 ;  /* 0x0000000700397c82 */ /* 0x000fe20008000000 */
        /* <DEDUP_REMOVED lines=95> */
[----:B------:R-:W-:Y:S01]  /*6b30*/  UMOV UR59, 0x40000040 ;  /* 0x40000040003b7882 */ /* 0x000fe20000000000 */
[----:B------:R-:W-:Y:S01]  /*6b40*/  UMOV UR56, UR6 ;  /* 0x0000000600387c82 */ /* 0x000fe20008000000 */
[----:B------:R-:W-:Y:S01]  /*6b50*/  UMOV UR57, UR7 ;  /* 0x0000000700397c82 */ /* 0x000fe20008000000 */
[----:B------:R-:W-:Y:S02]  /*6b60*/  R2UR UR6, R8 ;  /* 0x00000000080672ca */ /* 0x000fe400000e0000 */
[----:B------:R-:W-:Y:S01]  /*6b70*/  R2UR UR7, R9 ;  /* 0x00000000090772ca */ /* 0x000fe200000e0000 */
[----:B------:R-:W-:Y:S02]  /*6b80*/  WARPGROUP.DEPBAR.LE gsb0, 0x0 ;  /* 0x00008000000079c5 */ /* 0x000fe40000010000 */
[----:B-1----:R-:W-:-:S06]  /*6b90*/  WARPGROUP.ARRIVE ;  /* 0x00000000000079c5 */ /* 0x002fcc0000000000 */
[----:B------:R-:W-:Y:S01]  /*6ba0*/  HGMMA.64x16x16.F32 R152, gdesc[UR56], RZ, !UPT, gsb0 ;  /* 0x00200000389879f0 */ /* 0x000fe2000c0008ff */
[----:B------:R-:W-:Y:S01]  /*6bb0*/  UIADD3 UR58, UR4, 0x2, URZ ;  /* 0x00000002043a7890 */ /* 0x000fe2000fffe03f */
[----:B------:R-:W-:Y:S01]  /*6bc0*/  UMOV UR59, 0x40000040 ;  /* 0x40000040003b7882 */ /* 0x000fe20000000000 */
[----:B------:R-:W-:Y:S01]  /*6bd0*/  UMOV UR56, UR14 ;  /* 0x0000000e00387c82 */ /* 0x000fe20008000000 */
[----:B------:R-:W-:Y:S01]  /*6be0*/  UMOV UR57, UR15 ;  /* 0x0000000f00397c82 */ /* 0x000fe20008000000 */
[----:B------:R-:W-:Y:S02]  /*6bf0*/  WARPGROUP.DEPBAR.LE gsb0, 0x0 ;  /* 0x00008000000079c5 */ /* 0x000fe40000010000 */
[----:B------:R-:W-:-:S06]  /*6c00*/  WARPGROUP.ARRIVE ;  /* 0x00000000000079c5 */ /* 0x000fcc0000000000 */
[----:B------:R-:W-:Y:S01]  /*6c10*/  HGMMA.64x16x16.F32 R184, gdesc[UR56], R184, gsb0 ;  /* 0x0020000038b879f0 */ /* 0x000fe200080008b8 */
        /* <DEDUP_REMOVED lines=25> */
[----:B------:R-:W-:Y:S01]  /*6db0*/  UIADD3 UR14, UR4, 0x282, URZ ;  /* 0x00000282040e7890 */ /* 0x000fe2000fffe03f */
[----:B------:R-:W-:Y:S01]  /*6dc0*/  UMOV UR15, 0x40000040 ;  /* 0x40000040000f7882 */ /* 0x000fe20000000000 */
        /* <DEDUP_REMOVED lines=368> */
.L_x_2432:
        /* <DEDUP_REMOVED lines=8> */
.L_x_2433:
[----:B--2---:R-:W-:Y:S05]  /*8550*/  @P1 BRA `(.L_x_2434) ;  /* 0x0000000000081947 */ /* 0x004fea0003800000 */
[----:B------:R-:W2:Y:S02]  /*8560*/  SYNCS.PHASECHK.TRANS64.TRYWAIT P1, [UR4+0x38850], R0 ;  /* 0x03885000ff0075a7 */ /* 0x000ea40008020144 */
[----:B--2---:R-:W-:Y:S05]  /*8570*/  @!P1 BRA `(.L_x_2435) ;  /* 0x000000fc005c9947 */ /* 0x004fea0003800000 */
.L_x_2434:
        /* <DEDUP_REMOVED lines=37> */
.L_x_2436:
[----:B------:R-:W-:Y:S01]  /*87d0*/  R2UR UR6, R213 ;  /* 0x00000000d50672ca */ /* 0x000fe200000e0000 */
[----:B-12---:R-:W-:Y:S01]  /*87e0*/  FMUL.FTZ R0, R187, UR37 ;  /* 0x00000025bb007c20 */ /* 0x006fe20008410000 */
[----:B------:R-:W-:Y:S01]  /*87f0*/  R2UR UR5, R214 ;  /* 0x00000000d60572ca */ /* 0x000fe200000e0000 */
[----:B------:R-:W-:Y:S01]  /*8800*/  FMUL.FTZ R187, R188, UR37 ;  /* 0x00000025bcbb7c20 */ /* 0x000fe20008410000 */
[----:B------:R-:W-:Y:S01]  /*8810*/  FMUL.FTZ R188, R177, UR37 ;  /* 0x00000025b1bc7c20 */ /* 0x000fe20008410000 */
[----:B------:R-:W-:Y:S01]  /*8820*/  FMUL.FTZ R177, R179, UR37 ;  /* 0x00000025b3b17c20 */ /* 0x000fe20008410000 */
[----:B------:R-:W-:Y:S01]  /*8830*/  FMUL.FTZ R2, R186, UR37 ;  /* 0x00000025ba027c20 */ /* 0x000fe20008410000 */
[----:B------:R-:W-:Y:S01]  /*8840*/  FMUL.FTZ R186, R189, UR37 ;  /* 0x00000025bdba7c20 */ /* 0x000fe20008410000 */
[----:B------:R-:W-:Y:S01]  /*8850*/  R2UR UR7, R23 ;  /* 0x00000000170772ca */ /* 0x000fe200000e0000 */
[----:B------:R-:W-:Y:S01]  /*8860*/  FMUL.FTZ R192, R184, UR37 ;  /* 0x00000025b8c07c20 */ /* 0x000fe20008410000 */
[----:B------:R-:W-:Y:S01]  /*8870*/  FMUL.FTZ R184, R191, UR37 ;  /* 0x00000025bfb87c20 */ /* 0x000fe20008410000 */
[----:B------:R-:W-:Y:S01]  /*8880*/  FMUL.FTZ R191, R181, UR37 ;  /* 0x00000025b5bf7c20 */ /* 0x000fe20008410000 */
[----:B------:R-:W-:Y:S01]  /*8890*/  FMUL.FTZ R181, R169, UR37 ;  /* 0x00000025a9b57c20 */ /* 0x000fe20008410000 */
[----:B------:R-:W-:Y:S01]  /*88a0*/  UISETP.NE.AND UP0, UPT, UR6, URZ, UPT ;  /* 0x0000003f0600728c */ /* 0x000fe2000bf05270 */
[----:B------:R-:W-:Y:S01]  /*88b0*/  R2UR UR6, R212 ;  /* 0x00000000d40672ca */ /* 0x000fe200000e0000 */
[----:B------:R-:W-:Y:S01]  /*88c0*/  FMUL.FTZ R185, R185, UR37 ;  /* 0x00000025b9b97c20 */ /* 0x000fe20008410000 */
[----:B0-----:R-:W-:Y:S01]  /*88d0*/  IADD3 R4, R216, UR5, RZ ;  /* 0x00000005d8047c10 */ /* 0x001fe2000fffe0ff */
[----:B------:R-:W0:Y:S01]  /*88e0*/  MUFU.TANH R192, R192 ;  /* 0x000000c000c07308 */ /* 0x000e220000002400 */
[----:B------:R-:W-:Y:S01]  /*88f0*/  FMUL.FTZ R20, R190, UR37 ;  /* 0x00000025be147c20 */ /* 0x000fe20008410000 */
[----:B------:R-:W-:Y:S01]  /*8900*/  PLOP3.LUT P1, PT, PT, PT, UP0, 0x80, 0x0 ;  /* 0x000000000000781c */ /* 0x000fe20003f2f008 */
[----:B------:R-:W-:Y:S01]  /*8910*/  FMUL.FTZ R190, R176, UR37 ;  /* 0x00000025b0be7c20 */ /* 0x000fe20008410000 */
[----:B------:R-:W-:Y:S01]  /*8920*/  PLOP3.LUT P2, PT, PT, PT, UP0, 0x80, 0x0 ;  /* 0x000000000000781c */ /* 0x000fe20003f4f008 */
[----:B------:R-:W-:-:S02]  /*8930*/  IMAD.U32 R169, RZ, RZ, UR7 ;  /* 0x00000007ffa97e24 */ /* 0x000fc4000f8e00ff */
[----:B------:R-:W-:Y:S01]  /*8940*/  FMUL.FTZ R193, R173, UR37 ;  /* 0x00000025adc17c20 */ /* 0x000fe20008410000 */
[----:B------:R-:W-:Y:S01]  /*8950*/  @UP0 ULDC UR5, c[0x0][0x44c] ;  /* 0x0001130000050ab9 */ /* 0x000fe20000000800 */
[----:B------:R-:W1:Y:S01]  /*8960*/  MUFU.TANH R185, R185 ;  /* 0x000000b900b97308 */ /* 0x000e620000002400 */
        /* <DEDUP_REMOVED lines=12> */
[----:B------:R-:W-:Y:S01]  /*8a30*/  UMOV UR5, 0x1 ;  /* 0x0000000100057882 */ /* 0x000fe20000000000 */
[----:B------:R-:W-:Y:S01]  /*8a40*/  FMUL.FTZ R179, R168, UR37 ;  /* 0x00000025a8b37c20 */ /* 0x000fe20008410000 */
[----:B------:R-:W-:Y:S01]  /*8a50*/  UIMAD UR5, UR61, -0x50, UR5 ;  /* 0xffffffb03d0578a4 */ /* 0x000fe2000f8e0205 */
[----:B------:R-:W-:Y:S01]  /*8a60*/  IMAD.MOV.U32 R168, RZ, RZ, -0x2 ;  /* 0xfffffffeffa87424 */ /* 0x000fe200078e00ff */
[----:B------:R-:W3:Y:S01]  /*8a70*/  SHFL.IDX PT, R189, R4, RZ, 0x1c1f ;  /* 0x001c1fff04bd7589 */ /* 0x000ee200000e0000 */
[----:B------:R-:W4:Y:S01]  /*8a80*/  MUFU.TANH R186, R186 ;  /* 0x000000ba00ba7308 */ /* 0x000f220000002400 */
[----:B------:R-:W-:Y:S01]  /*8a90*/  FMUL.FTZ R162, R162, UR37 ;  /* 0x00000025a2a27c20 */ /* 0x000fe20008410000 */
[----:B------:R-:W-:Y:S01]  /*8aa0*/  FMUL.FTZ R159, R159, UR37 ;  /* 0x000000259f9f7c20 */ /* 0x000fe20008410000 */
[----:B------:R-:W-:Y:S01]  /*8ab0*/  IMAD R168, R215, R168, UR5 ;  /* 0x00000005d7a87e24 */ /* 0x000fe2000f8e02a8 */
[----:B------:R-:W-:Y:S01]  /*8ac0*/  ULDC UR5, c[0x0][0x988] ;  /* 0x0002620000057ab9 */ /* 0x000fe20000000800 */
[----:B------:R-:W-:Y:S01]  /*8ad0*/  FMUL.FTZ R163, R163, UR37 ;  /* 0x00000025a3a37c20 */ /* 0x000fe20008410000 */
[----:B------:R-:W-:Y:S01]  /*8ae0*/  FMUL.FTZ R166, R166, UR37 ;  /* 0x00000025a6a67c20 */ /* 0x000fe20008410000 */
[----:B------:R-:W-:Y:S01]  /*8af0*/  FMUL.FTZ R167, R167, UR37 ;  /* 0x00000025a7a77c20 */ /* 0x000fe20008410000 */
[----:B------:R-:W-:Y:S01]  /*8b00*/  IADD3 R168, -R169, UR6, R168 ;  /* 0x00000006a9a87c10 */ /* 0x000fe2000fffe1a8 */
[----:B------:R-:W5:Y:S01]  /*8b10*/  MUFU.TANH R190, R190 ;  /* 0x000000be00be7308 */ /* 0x000f620000002400 */
[----:B------:R-:W-:Y:S01]  /*8b20*/  R2UR UR6, R3 ;  /* 0x00000000030672ca */ /* 0x000fe200000e0000 */
[----:B------:R-:W-:Y:S01]  /*8b30*/  FMUL.FTZ R154, R154, UR37 ;  /* 0x000000259a9a7c20 */ /* 0x000fe20008410000 */
[----:B------:R-:W-:Y:S01]  /*8b40*/  FMUL.FTZ R155, R155, UR37 ;  /* 0x000000259b9b7c20 */ /* 0x000fe20008410000 */
[----:B------:R-:W-:Y:S01]  /*8b50*/  FMUL.FTZ R158, R158, UR37 ;  /* 0x000000259e9e7c20 */ /* 0x000fe20008410000 */
[----:B------:R-:W2:Y:S03]  /*8b60*/  S2UR UR7, SR_CgaCtaId ;  /* 0x00000000000779c3 */ /* 0x000ea60000008800 */
[----:B------:R-:W5:Y:S01]  /*8b70*/  MUFU.TANH R188, R188 ;  /* 0x000000bc00bc7308 */ /* 0x000f620000002400 */
[----:B---3--:R-:W-:-:S05]  /*8b80*/  IMAD.IADD R189, R168, 0x1, R189 ;  /* 0x00000001a8bd7824 */ /* 0x008fca00078e02bd */
[----:B------:R-:W-:Y:S02]  /*8b90*/  UIADD3 UR6, UR6, 0x38840, URZ ;  /* 0x0003884006067890 */ /* 0x000fe4000fffe03f */
[----:B------:R-:W3:Y:S01]  /*8ba0*/  MUFU.TANH R178, R178 ;  /* 0x000000b200b27308 */ /* 0x000ee20000002400 */
[C---:B------:R-:W-:Y:S02]  /*8bb0*/  ISETP.GT.AND P1, PT, R189.reuse, RZ, PT ;  /* 0x000000ffbd00720c */ /* 0x040fe40003f24270 */
[----:B------:R-:W-:Y:S02]  /*8bc0*/  ISETP.GT.AND P2, PT, R189, 0x1, PT ;  /* 0x00000001bd00780c */ /* 0x000fe40003f44270 */
[----:B0-----:R-:W-:-:S03]  /*8bd0*/  FSEL R160, R192, -INF , P1 ;  /* 0xff800000c0a07808 */ /* 0x001fc60000800000 */
[----:B------:R-:W0:Y:S01]  /*8be0*/  MUFU.TANH R191, R191 ;  /* 0x000000bf00bf7308 */ /* 0x000e220000002400 */
[----:B------:R-:W-:Y:S02]  /*8bf0*/  ISETP.GT.AND P1, PT, R189, 0x8, PT ;  /* 0x00000008bd00780c */ /* 0x000fe40003f24270 */
[----:B-1----:R-:W-:Y:S01]  /*8c00*/  FSEL R169, R185, -INF , P2 ;  /* 0xff800000b9a97808 */ /* 0x002fe20001000000 */
[----:B------:R-:W-:Y:S01]  /*8c10*/  FMUL.FTZ R185, R161, UR37 ;  /* 0x00000025a1b97c20 */ /* 0x000fe20008410000 */
[----:B------:R-:W-:Y:S01]  /*8c20*/  FMNMX.FTZ R172, R160, R21, !PT ;  /* 0x00000015a0ac7209 */ /* 0x000fe20007810000 */
[----:B--2---:R-:W-:Y:S01]  /*8c30*/  UPRMT UR6, UR7, 0x654, UR6 ;  /* 0x0000065407067896 */ /* 0x004fe20008000006 */
[----:B------:R-:W-:Y:S01]  /*8c40*/  ISETP.GT.AND P2, PT, R189, 0x9, PT ;  /* 0x00000009bd00780c */ /* 0x000fe20003f44270 */
[----:B------:R1:W-:Y:S01]  /*8c50*/  MUFU.TANH R192, R173 ;  /* 0x000000ad00c07308 */ /* 0x0003e20000002400 */
[----:B------:R-:W-:Y:S02]  /*8c60*/  FSEL R161, R187, -INF , P1 ;  /* 0xff800000bba17808 */ /* 0x000fe40000800000 */
[----:B------:R-:W-:-:S02]  /*8c70*/  FMNMX.FTZ R194, R169, R172, !PT ;  /* 0x000000aca9c27209 */ /* 0x000fc40007810000 */
[----:B------:R-:W-:Y:S02]  /*8c80*/  ISETP.GT.AND P1, PT, R189, 0x10, PT ;  /* 0x00000010bd00780c */ /* 0x000fe40003f24270 */
[----:B----4-:R-:W-:Y:S01]  /*8c90*/  FSEL R172, R186, -INF , P2 ;  /* 0xff800000baac7808 */ /* 0x010fe20001000000 */
[----:B------:R-:W2:Y:S01]  /*8ca0*/  MUFU.TANH R179, R179 ;  /* 0x000000b300b37308 */ /* 0x000ea20000002400 */
[----:B-1----:R-:W-:Y:S01]  /*8cb0*/  FMNMX.FTZ R173, R161, R194, !PT ;  /* 0x000000c2a1ad7209 */ /* 0x002fe20007810000 */
[----:B------:R-:W-:Y:S01]  /*8cc0*/  FMUL.FTZ R186, R164, UR37 ;  /* 0x00000025a4ba7c20 */ /* 0x000fe20008410000 */
[----:B------:R-:W-:Y:S01]  /*8cd0*/  ISETP.GT.AND P2, PT, R189, 0x11, PT ;  /* 0x00000011bd00780c */ /* 0x000fe20003f44270 */
[----:B------:R-:W-:Y:S01]  /*8ce0*/  SYNCS.ARRIVE.TRANS64.RED.A1T0 RZ, [UR6], RZ ;  /* 0x000000ffffff79a7 */ /* 0x000fe20008100406 */
[----:B-----5:R-:W-:Y:S02]  /*8cf0*/  FSEL R164, R190, -INF , P1 ;  /* 0xff800000bea47808 */ /* 0x020fe40000800000 */
[----:B------:R-:W-:Y:S01]  /*8d00*/  FMNMX.FTZ R187, R172, R173, !PT ;  /* 0x000000adacbb7209 */ /* 0x000fe20007810000 */
[----:B------:R-:W1:Y:S01]  /*8d10*/  MUFU.TANH R181, R181 ;  /* 0x000000b500b57308 */ /* 0x000e620000002400 */
[----:B------:R-:W-:-:S02]  /*8d20*/  FSEL R173, R188, -INF , P2 ;  /* 0xff800000bcad7808 */ /* 0x000fc40001000000 */
[----:B------:R-:W-:Y:S02]  /*8d30*/  ISETP.GT.AND P1, PT, R189, 0x18, PT ;  /* 0x00000018bd00780c */ /* 0x000fe40003f24270 */
[----:B------:R-:W-:Y:S01]  /*8d40*/  FMNMX.FTZ R188, R164, R187, !PT ;  /* 0x000000bba4bc7209 */ /* 0x000fe20007810000 */
[----:B------:R-:W-:Y:S01]  /*8d50*/  FMUL.FTZ R187, R165, UR37 ;  /* 0x00000025a5bb7c20 */ /* 0x000fe20008410000 */
[----:B------:R-:W-:Y:S01]  /*8d60*/  ISETP.GT.AND P2, PT, R189, 0x19, PT ;  /* 0x00000019bd00780c */ /* 0x000fe20003f44270 */
[----:B------:R-:W4:Y:S01]  /*8d70*/  MUFU.TANH R180, R180 ;  /* 0x000000b400b47308 */ /* 0x000f220000002400 */
[----:B---3--:R-:W-:Y:S02]  /*8d80*/  FSEL R178, R178, -INF , P1 ;  /* 0xff800000b2b27808 */ /* 0x008fe40000800000 */
[----:B------:R-:W-:Y:S01]  /*8d90*/  FMNMX.FTZ R195, R173, R188, !PT ;  /* 0x000000bcadc37209 */ /* 0x000fe20007810000 */
[----:B------:R-:W-:Y:S01]  /*8da0*/  FMUL.FTZ R188, R152, UR37 ;  /* 0x0000002598bc7c20 */ /* 0x000fe20008410000 */
[----:B------:R-:W-:-:S02]  /*8db0*/  ISETP.GT.AND P1, PT, R189, 0x20, PT ;  /* 0x00000020bd00780c */ /* 0x000fc40003f24270 */
[----:B0-----:R-:W-:Y:S01]  /*8dc0*/  FSEL R165, R191, -INF , P2 ;  /* 0xff800000bfa57808 */ /* 0x001fe20001000000 */
[----:B------:R-:W0:Y:S01]  /*8dd0*/  MUFU.TANH R193, R193 ;  /* 0x000000c100c17308 */ /* 0x000e220000002400 */
[----:B------:R-:W-:Y:S02]  /*8de0*/  FMNMX.FTZ R190, R178, R195, !PT ;  /* 0x000000c3b2be7209 */ /* 0x000fe40007810000 */
[----:B------:R-:W-:Y:S02]  /*8df0*/  ISETP.GT.AND P2, PT, R189, 0x21, PT ;  /* 0x00000021bd00780c */ /* 0x000fe40003f44270 */
[----:B--2---:R-:W-:Y:S02]  /*8e00*/  FSEL R152, R179, -INF , P1 ;  /* 0xff800000b3987808 */ /* 0x004fe40000800000 */
[----:B------:R-:W-:Y:S01]  /*8e10*/  FMNMX.FTZ R191, R165, R190, !PT ;  /* 0x000000bea5bf7209 */ /* 0x000fe20007810000 */
[----:B------:R-:W2:Y:S01]  /*8e20*/  MUFU.TANH R185, R185 ;  /* 0x000000b900b97308 */ /* 0x000ea20000002400 */
[----:B------:R-:W-:Y:S01]  /*8e30*/  ISETP.GT.AND P1, PT, R189, 0x28, PT ;  /* 0x00000028bd00780c */ /* 0x000fe20003f24270 */
[----:B------:R-:W-:Y:S01]  /*8e40*/  FMUL.FTZ R190, R153, UR37 ;  /* 0x0000002599be7c20 */ /* 0x000fe20008410000 */
[----:B-1----:R-:W-:-:S02]  /*8e50*/  FSEL R179, R181, -INF , P2 ;  /* 0xff800000b5b37808 */ /* 0x002fc40001000000 */
[----:B------:R-:W-:Y:S01]  /*8e60*/  FMNMX.FTZ R194, R152, R191, !PT ;  /* 0x000000bf98c27209 */ /* 0x000fe20007810000 */
[----:B------:R-:W-:Y:S01]  /*8e70*/  FMUL.FTZ R191, R156, UR37 ;  /* 0x000000259cbf7c20 */ /* 0x000fe20008410000 */
[----:B------:R-:W-:Y:S01]  /*8e80*/  ISETP.GT.AND P2, PT, R189, 0x29, PT ;  /* 0x00000029bd00780c */ /* 0x000fe20003f44270 */
[----:B------:R-:W1:Y:S01]  /*8e90*/  MUFU.TANH R186, R186 ;  /* 0x000000ba00ba7308 */ /* 0x000e620000002400 */
[----:B----4-:R-:W-:Y:S02]  /*8ea0*/  FSEL R153, R180, -INF , P1 ;  /* 0xff800000b4997808 */ /* 0x010fe40000800000 */
[----:B------:R-:W-:Y:S02]  /*8eb0*/  FMNMX.FTZ R194, R179, R194, !PT ;  /* 0x000000c2b3c27209 */ /* 0x000fe40007810000 */
[----:B------:R-:W-:Y:S02]  /*8ec0*/  ISETP.GT.AND P1, PT, R189, 0x30, PT ;  /* 0x00000030bd00780c */ /* 0x000fe40003f24270 */
[----:B0-----:R-:W-:Y:S01]  /*8ed0*/  FSEL R180, R193, -INF , P2 ;  /* 0xff800000c1b47808 */ /* 0x001fe20001000000 */
[----:B------:R-:W0:Y:S01]  /*8ee0*/  MUFU.TANH R187, R187 ;  /* 0x000000bb00bb7308 */ /* 0x000e220000002400 */
[----:B------:R-:W-:-:S02]  /*8ef0*/  FMNMX.FTZ R193, R153, R194, !PT ;  /* 0x000000c299c17209 */ /* 0x000fc40007810000 */
[C---:B------:R-:W-:Y:S02]  /*8f00*/  ISETP.GT.AND P2, PT, R189.reuse, 0x31, PT ;  /* 0x00000031bd00780c */ /* 0x040fe40003f44270 */
[----:B------:R-:W-:Y:S02]  /*8f10*/  FSEL R181, R192, -INF , P1 ;  /* 0xff800000c0b57808 */ /* 0x000fe40000800000 */
[----:B------:R-:W-:Y:S01]  /*8f20*/  FMNMX.FTZ R192, R180, R193, !PT ;  /* 0x000000c1b4c07209 */ /* 0x000fe20007810000 */
[----:B------:R-:W3:Y:S01]  /*8f30*/  MUFU.TANH R188, R188 ;  /* 0x000000bc00bc7308 */ /* 0x000ee20000002400 */
[----:B------:R-:W-:Y:S01]  /*8f40*/  ISETP.GT.AND P1, PT, R189, 0x38, PT ;  /* 0x00000038bd00780c */ /* 0x000fe20003f24270 */
[----:B------:R-:W-:Y:S01]  /*8f50*/  FMUL.FTZ R193, R182, UR37 ;  /* 0x00000025b6c17c20 */ /* 0x000fe20008410000 */
[----:B--2---:R-:W-:Y:S02]  /*8f60*/  FSEL R156, R185, -INF , P2 ;  /* 0xff800000b99c7808 */ /* 0x004fe40001000000 */
[----:B------:R-:W-:Y:S01]  /*8f70*/  FMNMX.FTZ R185, R181, R192, !PT ;  /* 0x000000c0b5b97209 */ /* 0x000fe20007810000 */
[----:B------:R-:W-:Y:S01]  /*8f80*/  FMUL.FTZ R192, R157, UR37 ;  /* 0x000000259dc07c20 */ /* 0x000fe20008410000 */
[----:B-1----:R-:W-:Y:S01]  /*8f90*/  FSEL R157, R186, -INF , P1 ;  /* 0xff800000ba9d7808 */ /* 0x002fe20000800000 */
[----:B------:R-:W1:Y:S01]  /*8fa0*/  MUFU.TANH R190, R190 ;  /* 0x000000be00be7308 */ /* 0x000e620000002400 */
[----:B------:R-:W-:-:S02]  /*8fb0*/  ISETP.GT.AND P2, PT, R189, 0x39, PT ;  /* 0x00000039bd00780c */ /* 0x000fc40003f44270 */
[----:B------:R-:W-:Y:S02]  /*8fc0*/  FMNMX.FTZ R186, R156, R185, !PT ;  /* 0x000000b99cba7209 */ /* 0x000fe40007810000 */
[----:B------:R-:W-:Y:S02]  /*8fd0*/  ISETP.GT.AND P1, PT, R189, 0x40, PT ;  /* 0x00000040bd00780c */ /* 0x000fe40003f24270 */
[----:B0-----:R-:W-:Y:S01]  /*8fe0*/  FSEL R185, R187, -INF , P2 ;  /* 0xff800000bbb97808 */ /* 0x001fe20001000000 */
[----:B------:R-:W0:Y:S01]  /*8ff0*/  MUFU.TANH R191, R191 ;  /* 0x000000bf00bf7308 */ /* 0x000e220000002400 */
[----:B------:R-:W-:Y:S02]  /*9000*/  FMNMX.FTZ R194, R157, R186, !PT ;  /* 0x000000ba9dc27209 */ /* 0x000fe40007810000 */
[----:B------:R-:W-:Y:S02]  /*9010*/  ISETP.GT.AND P2, PT, R189, 0x41, PT ;  /* 0x00000041bd00780c */ /* 0x000fe40003f44270 */
[----:B---3--:R-:W-:-:S02]  /*9020*/  FSEL R186, R188, -INF , P1 ;  /* 0xff800000bcba7808 */ /* 0x008fc40000800000 */
[----:B------:R-:W-:Y:S01]  /*9030*/  FMNMX.FTZ R195, R185, R194, !PT ;  /* 0x000000c2b9c37209 */ /* 0x000fe20007810000 */
[----:B------:R-:W2:Y:S01]  /*9040*/  MUFU.TANH R192, R192 ;  /* 0x000000c000c07308 */ /* 0x000ea20000002400 */
[----:B------:R-:W-:Y:S02]  /*9050*/  ISETP.GT.AND P1, PT, R189, 0x48, PT ;  /* 0x00000048bd00780c */ /* 0x000fe40003f24270 */
[----:B-1----:R-:W-:Y:S01]  /*9060*/  FSEL R187, R190, -INF , P2 ;  /* 0xff800000bebb7808 */ /* 0x002fe20001000000 */
[----:B------:R-:W-:Y:S01]  /*9070*/  FMUL.FTZ R190, R183, UR37 ;  /* 0x00000025b7be7c20 */ /* 0x000fe20008410000 */
[----:B------:R-:W-:Y:S02]  /*9080*/  FMNMX.FTZ R182, R186, R195, !PT ;  /* 0x000000c3bab67209 */ /* 0x000fe40007810000 */
[----:B------:R-:W-:Y:S01]  /*9090*/  ISETP.GT.AND P2, PT, R189, 0x49, PT ;  /* 0x00000049bd00780c */ /* 0x000fe20003f44270 */
[----:B------:R1:W-:Y:S01]  /*90a0*/  MUFU.TANH R188, R193 ;  /* 0x000000c100bc7308 */ /* 0x0003e20000002400 */
[----:B0-----:R-:W-:-:S02]  /*90b0*/  FSEL R183, R191, -INF , P1 ;  /* 0xff800000bfb77808 */ /* 0x001fc40000800000 */
[----:B------:R-:W-:-:S04]  /*90c0*/  FMNMX.FTZ R194, R187, R182, !PT ;  /* 0x000000b6bbc27209 */ /* 0x000fc80007810000 */
[----:B------:R-:W-:Y:S01]  /*90d0*/  FMNMX.FTZ R191, R183, R194, !PT ;  /* 0x000000c2b7bf7209 */ /* 0x000fe20007810000 */
[----:B------:R0:W-:Y:S01]  /*90e0*/  MUFU.TANH R189, R190 ;  /* 0x000000be00bd7308 */ /* 0x0001e20000002400 */
[----:B--2---:R-:W-:Y:S01]  /*90f0*/  FSEL R182, R192, -INF , P2 ;  /* 0xff800000c0b67808 */ /* 0x004fe20001000000 */
[----:B-1----:R-:W1:Y:S03]  /*9100*/  SHFL.IDX PT, R193, R4, 0x1, 0x1c1f ;  /* 0x003c1f0004c17f89 */ /* 0x002e6600000e0000 */
[----:B------:R-:W-:-:S03]  /*9110*/  FMNMX.FTZ R191, R182, R191, !PT ;  /* 0x000000bfb6bf7209 */ /* 0x000fc60007810000 */
[----:B------:R-:W2:Y:S02]  /*9120*/  MUFU.TANH R2, R2 ;  /* 0x0000000200027308 */ /* 0x000ea40000002400 */
[----:B------:R-:W0:Y:S06]  /*9130*/  SHFL.BFLY PT, R192, R191, 0x2, 0x1f ;  /* 0x0c401f00bfc07f89 */ /* 0x000e2c00000e0000 */
[----:B------:R-:W3:Y:S08]  /*9140*/  MUFU.TANH R0, R0 ;  /* 0x0000000000007308 */ /* 0x000ef00000002400 */
[----:B------:R-:W4:Y:S01]  /*9150*/  MUFU.TANH R20, R20 ;  /* 0x0000001400147308 */ /* 0x000f220000002400 */
[----:B-1----:R-:W-:-:S05]  /*9160*/  IMAD.IADD R168, R168, 0x1, R193 ;  /* 0x00000001a8a87824 */ /* 0x002fca00078e02c1 */
[C---:B------:R-:W-:Y:S02]  /*9170*/  ISETP.GT.AND P1, PT, R168.reuse, RZ, PT ;  /* 0x000000ffa800720c */ /* 0x040fe40003f24270 */
[----:B------:R-:W1:Y:S01]  /*9180*/  MUFU.TANH R184, R184 ;  /* 0x000000b800b87308 */ /* 0x000e620000002400 */
[----:B------:R-:W-:Y:S02]  /*9190*/  ISETP.GT.AND P2, PT, R168, 0x1, PT ;  /* 0x00000001a800780c */ /* 0x000fe40003f44270 */
[----:B0-----:R-:W-:Y:S02]  /*91a0*/  FMNMX.FTZ R190, R191, R192, !PT ;  /* 0x000000c0bfbe7209 */ /* 0x001fe40007810000 */
[----:B--2---:R-:W-:Y:S02]  /*91b0*/  FSEL R2, R2, -INF , P1 ;  /* 0xff80000002027808 */ /* 0x004fe40000800000 */
[----:B------:R-:W-:Y:S01]  /*91c0*/  ISETP.GT.AND P1, PT, R168, 0x8, PT ;  /* 0x00000008a800780c */ /* 0x000fe20003f24270 */
[----:B------:R-:W0:Y:S01]  /*91d0*/  SHFL.BFLY PT, R191, R190, 0x1, 0x1f ;  /* 0x0c201f00bebf7f89 */ /* 0x000e2200000e0000 */
[----:B------:R-:W2:Y:S01]  /*91e0*/  MUFU.TANH R176, R176 ;  /* 0x000000b000b07308 */ /* 0x000ea20000002400 */
[----:B---3--:R-:W-:-:S02]  /*91f0*/  FSEL R0, R0, -INF , P2 ;  /* 0xff80000000007808 */ /* 0x008fc40001000000 */
[----:B------:R-:W-:Y:S02]  /*9200*/  ISETP.GT.AND P2, PT, R168, 0x9, PT ;  /* 0x00000009a800780c */ /* 0x000fe40003f44270 */
[----:B----4-:R-:W-:Y:S02]  /*9210*/  FSEL R20, R20, -INF , P1 ;  /* 0xff80000014147808 */ /* 0x010fe40000800000 */
[----:B------:R-:W-:Y:S01]  /*9220*/  ISETP.GT.AND P1, PT, R168, 0x10, PT ;  /* 0x00000010a800780c */ /* 0x000fe20003f24270 */
[----:B------:R-:W3:Y:S01]  /*9230*/  MUFU.TANH R177, R177 ;  /* 0x000000b100b17308 */ /* 0x000ee20000002400 */
[----:B-1----:R-:W-:Y:S02]  /*9240*/  FSEL R184, R184, -INF , P2 ;  /* 0xff800000b8b87808 */ /* 0x002fe40001000000 */
[C---:B------:R-:W-:Y:S02]  /*9250*/  ISETP.GT.AND P2, PT, R168.reuse, 0x11, PT ;  /* 0x00000011a800780c */ /* 0x040fe40003f44270 */
[----:B------:R-:W-:-:S02]  /*9260*/  ISETP.GT.AND P3, PT, R168, 0x18, PT ;  /* 0x00000018a800780c */ /* 0x000fc40003f64270 */
[----:B------:R-:W-:Y:S01]  /*9270*/  ISETP.GT.AND P4, PT, R168, 0x19, PT ;  /* 0x00000019a800780c */ /* 0x000fe20003f84270 */
[----:B------:R-:W1:Y:S01]  /*9280*/  MUFU.TANH R170, R170 ;  /* 0x000000aa00aa7308 */ /* 0x000e620000002400 */
[----:B--2---:R-:W-:Y:S02]  /*9290*/  FSEL R176, R176, -INF , P1 ;  /* 0xff800000b0b07808 */ /* 0x004fe40000800000 */
[----:B------:R-:W-:Y:S02]  /*92a0*/  FSEL R188, R188, -INF , P3 ;  /* 0xff800000bcbc7808 */ /* 0x000fe40001800000 */
[----:B------:R-:W-:Y:S02]  /*92b0*/  FSEL R189, R189, -INF , P4 ;  /* 0xff800000bdbd7808 */ /* 0x000fe40002000000 */
[----:B0-----:R-:W-:Y:S01]  /*92c0*/  FMNMX.FTZ R4, R190, R191, !PT ;  /* 0x000000bfbe047209 */ /* 0x001fe20007810000 */
[----:B------:R-:W0:Y:S01]  /*92d0*/  MUFU.TANH R171, R171 ;  /* 0x000000ab00ab7308 */ /* 0x000e220000002400 */
[----:B------:R-:W-:-:S02]  /*92e0*/  FMNMX.FTZ R191, R2, R228, !PT ;  /* 0x000000e402bf7209 */ /* 0x000fc40007810000 */
[----:B---3--:R-:W-:Y:S01]  /*92f0*/  FSEL R177, R177, -INF , P2 ;  /* 0xff800000b1b17808 */ /* 0x008fe20001000000 */
[----:B------:R-:W-:Y:S01]  /*9300*/  FMUL.FTZ R192, R4, UR5 ;  /* 0x0000000504c07c20 */ /* 0x000fe20008410000 */
[----:B------:R-:W-:Y:S02]  /*9310*/  FMNMX.FTZ R191, R0, R191, !PT ;  /* 0x000000bf00bf7209 */ /* 0x000fe40007810000 */
[----:B------:R-:W-:Y:S01]  /*9320*/  FSETP.NEU.FTZ.AND P1, PT, R4, -INF , PT ;  /* 0xff8000000400780b */ /* 0x000fe20003f3d000 */
[----:B------:R-:W2:Y:S01]  /*9330*/  MUFU.TANH R174, R174 ;  /* 0x000000ae00ae7308 */ /* 0x000ea20000002400 */
[----:B------:R-:W-:Y:S02]  /*9340*/  FMNMX.FTZ R191, R20, R191, !PT ;  /* 0x000000bf14bf7209 */ /* 0x000fe40007810000 */
[----:B------:R-:W-:Y:S02]  /*9350*/  ISETP.GT.AND P2, PT, R168, 0x20, PT ;  /* 0x00000020a800780c */ /* 0x000fe40003f44270 */
[----:B------:R-:W-:-:S02]  /*9360*/  FMNMX.FTZ R191, R184, R191, !PT ;  /* 0x000000bfb8bf7209 */ /* 0x000fc40007810000 */
[----:B------:R-:W-:Y:S01]  /*9370*/  ISETP.GT.AND P3, PT, R168, 0x21, PT ;  /* 0x00000021a800780c */ /* 0x000fe20003f64270 */
[----:B------:R-:W3:Y:S01]  /*9380*/  MUFU.TANH R175, R175 ;  /* 0x000000af00af7308 */ /* 0x000ee20000002400 */
[----:B------:R-:W-:Y:S02]  /*9390*/  FMNMX.FTZ R190, R176, R191, !PT ;  /* 0x000000bfb0be7209 */ /* 0x000fe40007810000 */
[----:B-1----:R-:W-:Y:S02]  /*93a0*/  FSEL R170, R170, -INF , P2 ;  /* 0xff800000aaaa7808 */ /* 0x002fe40001000000 */
[----:B------:R-:W-:Y:S02]  /*93b0*/  FMNMX.FTZ R191, R177, R190, !PT ;  /* 0x000000beb1bf7209 */ /* 0x000fe40007810000 */
[----:B------:R-:W-:Y:S01]  /*93c0*/  ISETP.GT.AND P2, PT, R168, 0x28, PT ;  /* 0x00000028a800780c */ /* 0x000fe20003f44270 */
[----:B------:R1:W-:Y:S01]  /*93d0*/  MUFU.TANH R3, R159 ;  /* 0x0000009f00037308 */ /* 0x0003e20000002400 */
[----:B------:R-:W-:-:S02]  /*93e0*/  FMNMX.FTZ R190, R188, R191, !PT ;  /* 0x000000bfbcbe7209 */ /* 0x000fc40007810000 */
[----:B0-----:R-:W-:Y:S02]  /*93f0*/  FSEL R171, R171, -INF , P3 ;  /* 0xff800000abab7808 */ /* 0x001fe40001800000 */
[----:B------:R-:W-:Y:S02]  /*9400*/  FMNMX.FTZ R191, R189, R190, !PT ;  /* 0x000000bebdbf7209 */ /* 0x000fe40007810000 */
[----:B------:R-:W-:Y:S01]  /*9410*/  ISETP.GT.AND P3, PT, R168, 0x29, PT ;  /* 0x00000029a800780c */ /* 0x000fe20003f64270 */
[----:B------:R-:W0:Y:S01]  /*9420*/  MUFU.TANH R162, R162 ;  /* 0x000000a200a27308 */ /* 0x000e220000002400 */
[----:B-1----:R-:W-:Y:S02]  /*9430*/  FSEL R159, R192, RZ, P1 ;  /* 0x000000ffc09f7208 */ /* 0x002fe40000800000 */
[----:B--2---:R-:W-:Y:S02]  /*9440*/  FSEL R174, R174, -INF , P2 ;  /* 0xff800000aeae7808 */ /* 0x004fe40001000000 */
[----:B------:R-:W-:Y:S01]  /*9450*/  ISETP.GT.AND P2, PT, R168, 0x30, PT ;  /* 0x00000030a800780c */ /* 0x000fe20003f44270 */
[--C-:B------:R-:W-:Y:S01]  /*9460*/  FFMA.FTZ R208, R160, UR5, -R159.reuse ;  /* 0x00000005a0d07c23 */ /* 0x100fe2000801089f */
[----:B------:R-:W-:Y:S01]  /*9470*/  FMNMX.FTZ R160, R170, R191, !PT ;  /* 0x000000bfaaa07209 */ /* 0x000fe20007810000 */
[----:B------:R-:W1:Y:S01]  /*9480*/  MUFU.TANH R163, R163 ;  /* 0x000000a300a37308 */ /* 0x000e620000002400 */
[--C-:B------:R-:W-:Y:S01]  /*9490*/  FFMA.FTZ R191, R169, UR5, -R159.reuse ;  /* 0x00000005a9bf7c23 */ /* 0x100fe2000801089f */
[----:B---3--:R-:W-:Y:S01]  /*94a0*/  FSEL R175, R175, -INF , P3 ;  /* 0xff800000afaf7808 */ /* 0x008fe20001800000 */
[--C-:B------:R-:W-:Y:S01]  /*94b0*/  FFMA.FTZ R210, R161, UR5, -R159.reuse ;  /* 0x00000005a1d27c23 */ /* 0x100fe2000801089f */
[----:B------:R-:W-:Y:S01]  /*94c0*/  FMNMX.FTZ R169, R171, R160, !PT ;  /* 0x000000a0aba97209 */ /* 0x000fe20007810000 */
[--C-:B------:R-:W-:Y:S01]  /*94d0*/  FFMA.FTZ R204, R164, UR5, -R159.reuse ;  /* 0x00000005a4cc7c23 */ /* 0x100fe2000801089f */
[----:B------:R-:W-:Y:S01]  /*94e0*/  ISETP.GT.AND P3, PT, R168, 0x31, PT ;  /* 0x00000031a800780c */ /* 0x000fe20003f64270 */
[--C-:B------:R-:W-:Y:S01]  /*94f0*/  FFMA.FTZ R206, R178, UR5, -R159.reuse ;  /* 0x00000005b2ce7c23 */ /* 0x100fe2000801089f */
[----:B------:R-:W2:Y:S01]  /*9500*/  MUFU.TANH R166, R166 ;  /* 0x000000a600a67308 */ /* 0x000ea20000002400 */
[----:B------:R-:W-:Y:S01]  /*9510*/  FMNMX.FTZ R190, R174, R169, !PT ;  /* 0x000000a9aebe7209 */ /* 0x000fe20007810000 */
[--C-:B------:R-:W-:Y:S01]  /*9520*/  FFMA.FTZ R198, R157, UR5, -R159.reuse ;  /* 0x000000059dc67c23 */ /* 0x100fe2000801089f */
[----:B0-----:R-:W-:Y:S01]  /*9530*/  FSEL R162, R162, -INF , P2 ;  /* 0xff800000a2a27808 */ /* 0x001fe20001000000 */
[--C-:B------:R-:W-:Y:S01]  /*9540*/  FFMA.FTZ R200, R152, UR5, -R159.reuse ;  /* 0x0000000598c87c23 */ /* 0x100fe2000801089f */
[----:B------:R-:W-:Y:S01]  /*9550*/  FMNMX.FTZ R161, R175, R190, !PT ;  /* 0x000000beafa17209 */ /* 0x000fe20007810000 */
[--C-:B------:R-:W-:Y:S01]  /*9560*/  FFMA.FTZ R202, R153, UR5, -R159.reuse ;  /* 0x0000000599ca7c23 */ /* 0x100fe2000801089f */
[----:B------:R-:W-:Y:S01]  /*9570*/  ISETP.GT.AND P2, PT, R168, 0x38, PT ;  /* 0x00000038a800780c */ /* 0x000fe20003f44270 */
[----:B------:R-:W0:Y:S01]  /*9580*/  MUFU.TANH R167, R167 ;  /* 0x000000a700a77308 */ /* 0x000e220000002400 */
[----:B-1----:R-:W-:Y:S01]  /*9590*/  FSEL R163, R163, -INF , P3 ;  /* 0xff800000a3a37808 */ /* 0x002fe20001800000 */
[--C-:B------:R-:W-:Y:S01]  /*95a0*/  FFMA.FTZ R165, R165, UR5, -R159.reuse ;  /* 0x00000005a5a57c23 */ /* 0x100fe2000801089f */
[----:B------:R-:W-:Y:S01]  /*95b0*/  FMNMX.FTZ R190, R162, R161, !PT ;  /* 0x000000a1a2be7209 */ /* 0x000fe20007810000 */
[--C-:B------:R-:W-:Y:S01]  /*95c0*/  FFMA.FTZ R161, R172, UR5, -R159.reuse ;  /* 0x00000005aca17c23 */ /* 0x100fe2000801089f */
[----:B------:R-:W-:Y:S01]  /*95d0*/  ISETP.GT.AND P3, PT, R168, 0x39, PT ;  /* 0x00000039a800780c */ /* 0x000fe20003f64270 */
[--C-:B------:R-:W-:Y:S01]  /*95e0*/  FFMA.FTZ R196, R181, UR5, -R159.reuse ;  /* 0x00000005b5c47c23 */ /* 0x100fe2000801089f */
[----:B------:R-:W-:Y:S01]  /*95f0*/  FMNMX.FTZ R169, R163, R190, !PT ;  /* 0x000000bea3a97209 */ /* 0x000fe20007810000 */
[----:B------:R-:W1:Y:S01]  /*9600*/  MUFU.TANH R154, R154 ;  /* 0x0000009a009a7308 */ /* 0x000e620000002400 */
[----:B--2---:R-:W-:Y:S01]  /*9610*/  FSEL R166, R166, -INF , P2 ;  /* 0xff800000a6a67808 */ /* 0x004fe20001000000 */
[--C-:B------:R-:W-:Y:S01]  /*9620*/  FFMA.FTZ R153, R185, UR5, -R159.reuse ;  /* 0x00000005b9997c23 */ /* 0x100fe2000801089f */
[----:B------:R-:W-:Y:S01]  /*9630*/  ISETP.GT.AND P2, PT, R168, 0x40, PT ;  /* 0x00000040a800780c */ /* 0x000fe20003f44270 */
[--C-:B------:R-:W-:Y:S01]  /*9640*/  FFMA.FTZ R192, R186, UR5, -R159.reuse ;  /* 0x00000005bac07c23 */ /* 0x100fe2000801089f */
[----:B------:R-:W-:Y:S01]  /*9650*/  FMNMX.FTZ R172, R166, R169, !PT ;  /* 0x000000a9a6ac7209 */ /* 0x000fe20007810000 */
[--C-:B------:R-:W-:Y:S01]  /*9660*/  FFMA.FTZ R152, R187, UR5, -R159.reuse ;  /* 0x00000005bb987c23 */ /* 0x100fe2000801089f */
[----:B------:R-:W-:Y:S01]  /*9670*/  FFMA.FTZ R194, R183, UR5, -R159 ;  /* 0x00000005b7c27c23 */ /* 0x000fe2000801089f */
[----:B------:R-:W2:Y:S01]  /*9680*/  MUFU.TANH R155, R155 ;  /* 0x0000009b009b7308 */ /* 0x000ea20000002400 */
[----:B0-----:R-:W-:-:S02]  /*9690*/  FSEL R167, R167, -INF , P3 ;  /* 0xff800000a7a77808 */ /* 0x001fc40001800000 */
[----:B------:R-:W-:-:S05]  /*96a0*/  ISETP.GT.AND P3, PT, R168, 0x41, PT ;  /* 0x00000041a800780c */ /* 0x000fca0003f64270 */
[----:B------:R-:W0:Y:S01]  /*96b0*/  MUFU.TANH R158, R158 ;  /* 0x0000009e009e7308 */ /* 0x000e220000002400 */
[----:B-1----:R-:W-:Y:S02]  /*96c0*/  FSEL R154, R154, -INF , P2 ;  /* 0xff8000009a9a7808 */ /* 0x002fe40001000000 */
[----:B------:R-:W-:-:S05]  /*96d0*/  ISETP.GT.AND P2, PT, R168, 0x48, PT ;  /* 0x00000048a800780c */ /* 0x000fca0003f44270 */
[----:B------:R1:W-:Y:S01]  /*96e0*/  MUFU.EX2 R160, R191 ;  /* 0x000000bf00a07308 */ /* 0x0003e20000000800 */
[----:B--2---:R-:W-:Y:S02]  /*96f0*/  FSEL R169, R155, -INF , P3 ;  /* 0xff8000009ba97808 */ /* 0x004fe40001800000 */
[----:B------:R-:W-:Y:S01]  /*9700*/  ISETP.GT.AND P3, PT, R168, 0x49, PT ;  /* 0x00000049a800780c */ /* 0x000fe20003f64270 */
[----:B------:R-:W-:-:S03]  /*9710*/  FFMA.FTZ R168, R173, UR5, -R159 ;  /* 0x00000005ada87c23 */ /* 0x000fc6000801089f */
[----:B------:R-:W-:Y:S01]  /*9720*/  FSEL R173, R3, -INF , P3 ;  /* 0xff80000003ad7808 */ /* 0x000fe20001800000 */
[----:B------:R-:W-:Y:S01]  /*9730*/  MUFU.EX2 R208, R208 ;  /* 0x000000d000d07308 */ /* 0x000fe20000000800 */
[----:B-1----:R-:W-:Y:S02]  /*9740*/  FMNMX.FTZ R191, R167, R172, !PT ;  /* 0x000000aca7bf7209 */ /* 0x002fe40007810000 */
[----:B0-----:R-:W-:Y:S02]  /*9750*/  FSEL R172, R158, -INF , P2 ;  /* 0xff8000009eac7808 */ /* 0x001fe40001000000 */
        /* <DEDUP_REMOVED lines=123> */
.L_x_2437:
        /* <DEDUP_REMOVED lines=31> */
[----:B------:R-:W-:Y:S02]  /*a100*/  F2FP.F16.F32.PACK_AB R195, R154, R195 ;  /* 0x000000c39ac3723e */ /* 0x000fe400000000ff */
[----:B------:R-:W-:Y:S01]  /*a110*/  MOV R20, UR4 ;  /* 0x0000000400147c02 */ /* 0x000fe20008000f00 */
[----:B------:R-:W-:Y:S06]  /*a120*/  @P1 BRA `(.L_x_2438) ;  /* 0xffffffbc004c1947 */ /* 0x000fec000383ffff */
.L_x_2427:
        /* <DEDUP_REMOVED lines=8> */
.L_x_2450:
        /* <DEDUP_REMOVED lines=9> */
.L_x_2440:
        /* <DEDUP_REMOVED lines=8> */
.L_x_2441:
[----:B-1----:R-:W-:Y:S05]  /*a2c0*/  @P1 BRA `(.L_x_2442) ;  /* 0x0000000000081947 */ /* 0x002fea0003800000 */
[----:B------:R-:W1:Y:S02]  /*a2d0*/  SYNCS.PHASECHK.TRANS64.TRYWAIT P1, [UR4+0x38830], R3 ;  /* 0x03883003ff0075a7 */ /* 0x000e640008020144 */
[----:B-1----:R-:W-:Y:S05]  /*a2e0*/  @!P1 BRA `(.L_x_2443) ;  /* 0x000000e000189947 */ /* 0x002fea0003800000 */
.L_x_2442:
        /* <DEDUP_REMOVED lines=655> */
.L_x_2444:
        /* <DEDUP_REMOVED lines=8> */
.L_x_2445:
[----:B---3--:R-:W-:Y:S05]  /*cc60*/  @P1 BRA `(.L_x_2446) ;  /* 0x0000000000081947 */ /* 0x008fea0003800000 */
[----:B------:R-:W3:Y:S02]  /*cc70*/  SYNCS.PHASECHK.TRANS64.TRYWAIT P1, [UR4+0x38850], R0 ;  /* 0x03885000ff0075a7 */ /* 0x000ee40008020144 */
[----:B---3--:R-:W-:Y:S05]  /*cc80*/  @!P1 BRA `(.L_x_2447) ;  /* 0x000000b400c89947 */ /* 0x008fea0003800000 */
.L_x_2446:
        /* <DEDUP_REMOVED lines=37> */
.L_x_2448:
        /* <DEDUP_REMOVED lines=265> */
.L_x_2449:
        /* <DEDUP_REMOVED lines=32> */
.L_x_2439:
        /* <DEDUP_REMOVED lines=131> */
.L_x_2451:
        /* <DEDUP_REMOVED lines=8> */
.L_x_2452:
[----:B-1----:R-:W-:Y:S05]  /*ea20*/  @P1 BRA `(.L_x_2453) ;  /* 0x0000000000081947 */ /* 0x002fea0003800000 */
[----:B------:R-:W1:Y:S02]  /*ea30*/  SYNCS.PHASECHK.TRANS64.TRYWAIT P1, [UR8+0x38850], R0 ;  /* 0x03885000ff0075a7 */ /* 0x000e640008020148 */
[----:B-1----:R-:W-:Y:S05]  /*ea40*/  @!P1 BRA `(.L_x_2454) ;  /* 0x0000009800709947 */ /* 0x002fea0003800000 */
.L_x_2453:
[----:B------:R-:W-:Y:S01]  /*ea50*/  R2UR UR4, R16 ;  /* 0x00000000100472ca */ /* 0x000fe200000e0000 */
[----:B------:R-:W-:Y:S01]  /*ea60*/  WARPGROUP.ARRIVE ;  /* 0x00000000000079c5 */ /* 0x000fe20000000000 */
[----:B------:R-:W-:Y:S01]  /*ea70*/  UMOV UR7, 0x40000040 ;  /* 0x4000004000077882 */ /* 0x000fe20000000000 */
[----:B-1----:R-:W1:Y:S01]  /*ea80*/  SHFL.BFLY PT, R7, R18, 0x2, 0x1f ;  /* 0x0c401f0012077f89 */ /* 0x002e6200000e0000 */
[----:B------:R-:W-:Y:S01]  /*ea90*/  IMAD.MOV.U32 R6, RZ, RZ, RZ ;  /* 0x000000ffff067224 */ /* 0x000fe200078e00ff */
[----:B------:R-:W-:Y:S02]  /*eaa0*/  MOV R13, UR5 ;  /* 0x00000005000d7c02 */ /* 0x000fe40008000f00 */
        /* <DEDUP_REMOVED lines=8> */
[----:B------:R-:W-:Y:S01]  /*eb30*/  IMAD.MOV.U32 R5, RZ, RZ, RZ ;  /* 0x000000ffff057224 */ /* 0x000fe200078e00ff */
[----:B------:R-:W0:Y:S04]  /*eb40*/  SHFL.BFLY PT, R0, R7, 0x1, 0x1f ;  /* 0x0c201f0007007f89 */ /* 0x000e2800000e0000 */
[----:B------:R-:W-:Y:S01]  /*eb50*/  UMOV UR6, UR4 ;  /* 0x0000000400067c82 */ /* 0x000fe20008000000 */
[----:B------:R-:W1:Y:S01]  /*eb60*/  SHFL.BFLY PT, R9, R2, 0x1, 0x1f ;  /* 0x0c201f0002097f89 */ /* 0x000e6200000e0000 */
[----:B------:R-:W-:Y:S01]  /*eb70*/  HGMMA.64x256x16.F32 R24, R208, gdesc[UR4].tnspB, R24, gsb0 ;  /* 0x43e00004d0187df0 */ /* 0x000fe20008000818 */
[----:B------:R-:W-:Y:S01]  /*eb80*/  UIADD3 UR6, UR4, 0x80, URZ ;  /* 0x0000008004067890 */ /* 0x000fe2000fffe03f */
[----:B------:R-:W-:Y:S01]  /*eb90*/  UMOV UR7, 0x40000040 ;  /* 0x4000004000077882 */ /* 0x000fe20000000000 */
        /* <DEDUP_REMOVED lines=42> */
.L_x_2455:
        /* <DEDUP_REMOVED lines=143> */
.L_x_2419:
[----:B------:R-:W0:Y:S08]  /*f730*/  S2UR UR4, SR_CgaCtaId ;  /* 0x00000000000479c3 */ /* 0x000e300000008800 */
[----:B------:R-:W-:Y:S06]  /*f740*/  BAR.SYNC.DEFER_BLOCKING 0x5, 0x180 ;  /* 0x0146000000007b1d */ /* 0x000fec0000010000 */
[----:B------:R-:W-:Y:S01]  /*f750*/  UMOV UR7, 0x400 ;  /* 0x0000040000077882 */ /* 0x000fe20000000000 */
[----:B------:R-:W-:Y:S01]  /*f760*/  BSSY B0, `(.L_x_2456) ;  /* 0x00002f1000007945 */ /* 0x000fe20003800000 */
[----:B0-----:R-:W-:-:S09]  /*f770*/  ULEA UR7, UR4, UR7, 0x18 ;  /* 0x0000000704077291 */ /* 0x001fd2000f8ec03f */
[----:B------:R-:W0:Y:S02]  /*f780*/  LDS.128 R4, [UR7+0x388d0] ;  /* 0x0388d007ff047984 */ /* 0x000e240008000c00 */
[----:B0-----:R-:W-:Y:S02]  /*f790*/  R2UR UR5, R5 ;  /* 0x00000000050572ca */ /* 0x001fe400000e0000 */
[----:B------:R-:W-:Y:S01]  /*f7a0*/  R2UR UR6, R6 ;  /* 0x00000000060672ca */ /* 0x000fe200000e0000 */
[----:B------:R-:W-:Y:S06]  /*f7b0*/  BAR.ARV 0x4, 0x180 ;  /* 0x0106000000007b1d */ /* 0x000fec0000002000 */
[----:B------:R-:W-:Y:S08]  /*f7c0*/  @P0 BRA `(.L_x_2457) ;  /* 0x0000002000080947 */ /* 0x000ff00003800000 */
[----:B------:R-:W2:Y:S01]  /*f7d0*/  LDL R9, [R1+0x4] ;  /* 0x0000040001097983 */ /* 0x000ea20000100800 */
[----:B------:R-:W0:Y:S01]  /*f7e0*/  S2UR UR4, SR_SWINHI ;  /* 0x00000000000479c3 */ /* 0x000e220000002f00 */
[----:B------:R-:W-:Y:S01]  /*f7f0*/  IMAD.MOV.U32 R98, RZ, RZ, 0x2 ;  /* 0x00000002ff627424 */ /* 0x000fe200078e00ff */
        /* <DEDUP_REMOVED lines=12> */
[----:B------:R-:W-:Y:S02]  /*f8c0*/  F2FP.F16.F32.PACK_AB R35, R161, R35 ;  /* 0x00000023a123723e */ /* 0x000fe400000000ff */
[----:B------:R-:W-:Y:S02]  /*f8d0*/  F2FP.F16.F32.PACK_AB R41, R160, R42 ;  /* 0x0000002aa029723e */ /* 0x000fe400000000ff */
[----:B------:R-:W-:Y:S01]  /*f8e0*/  F2FP.F16.F32.PACK_AB R48, R49, R48 ;  /* 0x000000303130723e */ /* 0x000fe200000000ff */
[----:B------:R-:W-:Y:S01]  /*f8f0*/  UMOV UR8, UR7 ;  /* 0x0000000700087c82 */ /* 0x000fe20008000000 */
[----:B0-----:R-:W-:Y:S01]  /*f900*/  UMOV UR9, UR4 ;  /* 0x0000000400097c82 */ /* 0x001fe20008000000 */
        /* <DEDUP_REMOVED lines=28> */
[----:B------:R-:W-:Y:S02]  /*fad0*/  R2UR UR12, R221 ;  /* 0x00000000dd0c72ca */ /* 0x000fe400000e0000 */
[----:B------:R-:W-:Y:S02]  /*fae0*/  R2UR UR14, R223 ;  /* 0x00000000df0e72ca */ /* 0x000fe400000e0000 */
[----:B------:R-:W-:Y:S01]  /*faf0*/  R2UR UR13, R214 ;  /* 0x00000000d60d72ca */ /* 0x000fe200000e0000 */
[----:B------:R-:W-:Y:S01]  /*fb00*/  BAR.SYNC.DEFER_BLOCKING 0x1, 0x100 ;  /* 0x0044000000007b1d */ /* 0x000fe20000010000 */
[----:B------:R-:W-:-:S02]  /*fb10*/  F2FP.F16.F32.PACK_AB R82, R85, R84 ;  /* 0x000000545552723e */ /* 0x000fc400000000ff */
[----:B------:R-:W-:Y:S02]  /*fb20*/  F2FP.F16.F32.PACK_AB R84, R89, R88 ;  /* 0x000000585954723e */ /* 0x000fe400000000ff */
[----:B------:R-:W-:Y:S01]  /*fb30*/  F2FP.F16.F32.PACK_AB R85, R91, R90 ;  /* 0x0000005a5b55723e */ /* 0x000fe200000000ff */
[----:B------:R-:W-:Y:S01]  /*fb40*/  UMOV UR4, URZ ;  /* 0x0000003f00047c82 */ /* 0x000fe20008000000 */
[----:B------:R-:W-:Y:S01]  /*fb50*/  F2FP.F16.F32.PACK_AB R86, R93, R92 ;  /* 0x0000005c5d56723e */ /* 0x000fe200000000ff */
[----:B------:R-:W-:Y:S01]  /*fb60*/  UIMAD.WIDE UR10, UR12, 0x4, UR10 ;  /* 0x000000040c0a78a5 */ /* 0x000fe2000f8e020a */
[----:B------:R-:W-:Y:S01]  /*fb70*/  F2FP.F16.F32.PACK_AB R97, R166, R165 ;  /* 0x000000a5a661723e */ /* 0x000fe200000000ff */
[----:B------:R-:W0:Y:S01]  /*fb80*/  LDC R16, c[0x0][0xbe8] ;  /* 0x0002fa00ff107b82 */ /* 0x000e220000000800 */
        /* <DEDUP_REMOVED lines=18> */
[----:B--2---:R-:W-:-:S03]  /*fcb0*/  IMAD.WIDE R98, R9, R98, UR8 ;  /* 0x0000000809627e25 */ /* 0x004fc6000f8e0262 */
[C---:B------:R-:W-:Y:S02]  /*fcc0*/  IADD3 R167, P1, R98.reuse, 0x20, RZ ;  /* 0x0000002062a77810 */ /* 0x040fe40007f3e0ff */
[C---:B------:R-:W-:Y:S02]  /*fcd0*/  IADD3 R169, P0, R98.reuse, 0x40, RZ ;  /* 0x0000004062a97810 */ /* 0x040fe40007f1e0ff */
[C---:B------:R-:W-:Y:S01]  /*fce0*/  LOP3.LUT R5, R98.reuse, 0x380, RZ, 0xc0, !PT ;  /* 0x0000038062057812 */ /* 0x040fe200078ec0ff */
[--C-:B------:R-:W-:Y:S01]  /*fcf0*/  IMAD.X R11, RZ, RZ, R99.reuse, P1 ;  /* 0x000000ffff0b7224 */ /* 0x100fe200008e0663 */
[C---:B------:R-:W-:Y:S02]  /*fd00*/  IADD3 R171, P4, R98.reuse, 0x60, RZ ;  /* 0x0000006062ab7810 */ /* 0x040fe40007f9e0ff */
[C---:B------:R-:W-:Y:S02]  /*fd10*/  IADD3 R173, P3, R98.reuse, 0x4000, RZ ;  /* 0x0000400062ad7810 */ /* 0x040fe40007f7e0ff */
[C---:B------:R-:W-:Y:S01]  /*fd20*/  IADD3 R175, P6, R98.reuse, 0x4020, RZ ;  /* 0x0000402062af7810 */ /* 0x040fe20007fde0ff */
[--C-:B------:R-:W-:Y:S01]  /*fd30*/  IMAD.X R15, RZ, RZ, R99.reuse, P4 ;  /* 0x000000ffff0f7224 */ /* 0x100fe200020e0663 */
[C---:B------:R-:W-:Y:S01]  /*fd40*/  IADD3 R177, P5, R98.reuse, 0x4040, RZ ;  /* 0x0000404062b17810 */ /* 0x040fe20007fbe0ff */
[--C-:B------:R-:W-:Y:S01]  /*fd50*/  IMAD.X R19, RZ, RZ, R99.reuse, P3 ;  /* 0x000000ffff137224 */ /* 0x100fe200018e0663 */
[C---:B------:R-:W-:Y:S01]  /*fd60*/  IADD3 R179, P2, R98.reuse, 0x4060, RZ ;  /* 0x0000406062b37810 */ /* 0x040fe20007f5e0ff */
[--C-:B------:R-:W-:Y:S01]  /*fd70*/  IMAD.X R21, RZ, RZ, R99.reuse, P6 ;  /* 0x000000ffff157224 */ /* 0x100fe200030e0663 */
[----:B------:R-:W-:Y:S01]  /*fd80*/  IADD3 R181, P1, R98, 0x8000, RZ ;  /* 0x0000800062b57810 */ /* 0x000fe20007f3e0ff */
[--C-:B------:R-:W-:Y:S01]  /*fd90*/  IMAD.X R31, RZ, RZ, R99.reuse, P5 ;  /* 0x000000ffff1f7224 */ /* 0x100fe200028e0663 */
[----:B------:R-:W-:Y:S01]  /*fda0*/  LOP3.LUT R10, R167, 0x380, RZ, 0xc0, !PT ;  /* 0x00000380a70a7812 */ /* 0x000fe200078ec0ff */
[--C-:B------:R-:W-:Y:S01]  /*fdb0*/  IMAD.X R39, RZ, RZ, R99.reuse, P2 ;  /* 0x000000ffff277224 */ /* 0x100fe200010e0663 */
[----:B------:R-:W-:Y:S01]  /*fdc0*/  LOP3.LUT R12, R169, 0x380, RZ, 0xc0, !PT ;  /* 0x00000380a90c7812 */ /* 0x000fe200078ec0ff */
[----:B------:R-:W-:Y:S01]  /*fdd0*/  IMAD.X R47, RZ, RZ, R99, P1 ;  /* 0x000000ffff2f7224 */ /* 0x000fe200008e0663 */
[----:B------:R-:W-:-:S02]  /*fde0*/  SHF.R.U64 R5, R5, 0x3, RZ ;  /* 0x0000000305057819 */ /* 0x000fc400000012ff */
[----:B------:R-:W-:Y:S02]  /*fdf0*/  LOP3.LUT R14, R171, 0x380, RZ, 0xc0, !PT ;  /* 0x00000380ab0e7812 */ /* 0x000fe400078ec0ff */
[----:B------:R-:W-:Y:S02]  /*fe00*/  LOP3.LUT R18, R173, 0x380, RZ, 0xc0, !PT ;  /* 0x00000380ad127812 */ /* 0x000fe400078ec0ff */
[----:B------:R-:W-:Y:S02]  /*fe10*/  IADD3.X R13, RZ, R99, RZ, P0, !PT ;  /* 0x00000063ff0d7210 */ /* 0x000fe400007fe4ff */
[----:B------:R-:W-:Y:S02]  /*fe20*/  SHF.R.U64 R10, R10, 0x3, RZ ;  /* 0x000000030a0a7819 */ /* 0x000fe400000012ff */
[C---:B------:R-:W-:Y:S02]  /*fe30*/  IADD3 R54, P0, R98.reuse, 0x8020, RZ ;  /* 0x0000802062367810 */ /* 0x040fe40007f1e0ff */
[----:B------:R-:W-:-:S02]  /*fe40*/  IADD3 R62, P4, R98, 0x8040, RZ ;  /* 0x00008040623e7810 */ /* 0x000fc40007f9e0ff */
        /* <DEDUP_REMOVED lines=8> */
[----:B------:R-:W-:Y:S01]  /*fed0*/  IMAD.X R95, RZ, RZ, R99, P5 ;  /* 0x000000ffff5f7224 */ /* 0x000fe200028e0663 */
[----:B------:R-:W-:-:S02]  /*fee0*/  SHF.R.U64 R12, R12, 0x3, RZ ;  /* 0x000000030c0c7819 */ /* 0x000fc400000012ff */
[----:B------:R-:W-:Y:S01]  /*fef0*/  LOP3.LUT R20, R175, 0x380, RZ, 0xc0, !PT ;  /* 0x00000380af147812 */ /* 0x000fe200078ec0ff */
[--C-:B------:R-:W-:Y:S01]  /*ff00*/  IMAD.X R9, RZ, RZ, R99.reuse, P1 ;  /* 0x000000ffff097224 */ /* 0x100fe200008e0663 */
[----:B------:R-:W-:Y:S01]  /*ff10*/  LOP3.LUT R98, R5, R98, RZ, 0x3c, !PT ;  /* 0x0000006205627212 */ /* 0x000fe200078e3cff */
[----:B------:R-:W-:Y:S01]  /*ff20*/  IMAD.X R5, RZ, RZ, R99, P2 ;  /* 0x000000ffff057224 */ /* 0x000fe200010e0663 */
[----:B------:R-:W-:Y:S02]  /*ff30*/  SHF.R.U64 R14, R14, 0x3, RZ ;  /* 0x000000030e0e7819 */ /* 0x000fe400000012ff */
[----:B------:R-:W-:Y:S02]  /*ff40*/  LOP3.LUT R30, R177, 0x380, RZ, 0xc0, !PT ;  /* 0x00000380b11e7812 */ /* 0x000fe400078ec0ff */
[----:B------:R-:W-:Y:S02]  /*ff50*/  SHF.R.U64 R18, R18, 0x3, RZ ;  /* 0x0000000312127819 */ /* 0x000fe400000012ff */
[----:B------:R-:W-:-:S02]  /*ff60*/  LOP3.LUT R38, R179, 0x380, RZ, 0xc0, !PT ;  /* 0x00000380b3267812 */ /* 0x000fc400078ec0ff */
[----:B------:R-:W-:Y:S02]  /*ff70*/  LOP3.LUT R10, R10, R167, RZ, 0x3c, !PT ;  /* 0x000000a70a0a7212 */ /* 0x000fe400078e3cff */
[----:B------:R-:W-:Y:S02]  /*ff80*/  LOP3.LUT R46, R181, 0x380, RZ, 0xc0, !PT ;  /* 0x00000380b52e7812 */ /* 0x000fe400078ec0ff */
[----:B------:R-:W-:Y:S02]  /*ff90*/  LOP3.LUT R12, R12, R169, RZ, 0x3c, !PT ;  /* 0x000000a90c0c7212 */ /* 0x000fe400078e3cff */
[----:B------:R-:W-:Y:S02]  /*ffa0*/  SHF.R.U64 R20, R20, 0x3, RZ ;  /* 0x0000000314147819 */ /* 0x000fe400000012ff */
[----:B------:R-:W-:Y:S02]  /*ffb0*/  LOP3.LUT R167, R54, 0x380, RZ, 0xc0, !PT ;  /* 0x0000038036a77812 */ /* 0x000fe400078ec0ff */
[----:B------:R-:W-:-:S02]  /*ffc0*/  IADD3.X R55, RZ, R99, RZ, P0, !PT ;  /* 0x00000063ff377210 */ /* 0x000fc400007fe4ff */
[----:B------:R-:W-:Y:S02]  /*ffd0*/  LOP3.LUT R14, R14, R171, RZ, 0x3c, !PT ;  /* 0x000000ab0e0e7212 */ /* 0x000fe400078e3cff */
[----:B------:R-:W-:Y:S02]  /*ffe0*/  SHF.R.U64 R30, R30, 0x3, RZ ;  /* 0x000000031e1e7819 */ /* 0x000fe400000012ff */
[----:B------:R-:W-:Y:S02]  /*fff0*/  LOP3.LUT R169, R62, 0x380, RZ, 0xc0, !PT ;  /* 0x000003803ea97812 */ /* 0x000fe400078ec0ff */
[----:B------:R-:W-:Y:S02]  /*10000*/  MOV R98, R98 ;  /* 0x0000006200627202 */ /* 0x000fe40000000f00 */
[----:B------:R-:W-:Y:S02]  /*10010*/  LOP3.LUT R18, R18, R173, RZ, 0x3c, !PT ;  /* 0x000000ad12127212 */ /* 0x000fe400078e3cff */
[----:B------:R-:W-:Y:S01]  /*10020*/  SHF.R.U64 R38, R38, 0x3, RZ ;  /* 0x0000000326267819 */ /* 0x000fe200000012ff */
[----:B------:R1:W-:Y:S01]  /*10030*/  STSM.16.M88.4 [R98], R24 ;  /* 0x0000001862007844 */ /* 0x0003e20000000200 */
[----:B------:R-:W-:-:S02]  /*10040*/  LOP3.LUT R171, R70, 0x380, RZ, 0xc0, !PT ;  /* 0x0000038046ab7812 */ /* 0x000fc400078ec0ff */
[----:B------:R-:W-:Y:S02]  /*10050*/  LOP3.LUT R99, R23, 0x380, RZ, 0xc0, !PT ;  /* 0x0000038017637812 */ /* 0x000fe400078ec0ff */
[----:B------:R-:W-:Y:S02]  /*10060*/  SHF.R.U64 R46, R46, 0x3, RZ ;  /* 0x000000032e2e7819 */ /* 0x000fe400000012ff */
[----:B------:R-:W-:Y:S02]  /*10070*/  LOP3.LUT R173, R78, 0x380, RZ, 0xc0, !PT ;  /* 0x000003804ead7812 */ /* 0x000fe400078ec0ff */
[----:B------:R-:W-:Y:S02]  /*10080*/  LOP3.LUT R163, R6, 0x380, RZ, 0xc0, !PT ;  /* 0x0000038006a37812 */ /* 0x000fe400078ec0ff */
[----:B------:R-:W-:Y:S02]  /*10090*/  LOP3.LUT R20, R20, R175, RZ, 0x3c, !PT ;  /* 0x000000af14147212 */ /* 0x000fe400078e3cff */
[----:B------:R-:W-:-:S02]  /*100a0*/  SHF.R.U64 R167, R167, 0x3, RZ ;  /* 0x00000003a7a77819 */ /* 0x000fc400000012ff */
[----:B------:R-:W-:Y:S02]  /*100b0*/  LOP3.LUT R94, R4, 0x380, RZ, 0xc0, !PT ;  /* 0x00000380045e7812 */ /* 0x000fe400078ec0ff */
[----:B------:R-:W-:Y:S02]  /*100c0*/  MOV R10, R10 ;  /* 0x0000000a000a7202 */ /* 0x000fe40000000f00 */
[----:B------:R-:W-:Y:S02]  /*100d0*/  LOP3.LUT R30, R30, R177, RZ, 0x3c, !PT ;  /* 0x000000b11e1e7212 */ /* 0x000fe400078e3cff */
[----:B------:R-:W-:Y:S01]  /*100e0*/  SHF.R.U64 R169, R169, 0x3, RZ ;  /* 0x00000003a9a97819 */ /* 0x000fe200000012ff */
[----:B------:R2:W-:Y:S01]  /*100f0*/  STSM.16.M88.4 [R10], R32 ;  /* 0x000000200a007844 */ /* 0x0005e20000000200 */
[----:B------:R-:W-:Y:S02]  /*10100*/  MOV R12, R12 ;  /* 0x0000000c000c7202 */ /* 0x000fe40000000f00 */
[----:B------:R-:W-:-:S02]  /*10110*/  LOP3.LUT R38, R38, R179, RZ, 0x3c, !PT ;  /* 0x000000b326267212 */ /* 0x000fc400078e3cff */
[----:B------:R-:W-:Y:S01]  /*10120*/  SHF.R.U64 R171, R171, 0x3, RZ ;  /* 0x00000003abab7819 */ /* 0x000fe200000012ff */
[----:B------:R3:W-:Y:S01]  /*10130*/  STSM.16.M88.4 [R12], R40 ;  /* 0x000000280c007844 */ /* 0x0007e20000000200 */
[----:B------:R-:W-:Y:S02]  /*10140*/  SHF.R.U64 R28, R99, 0x3, RZ ;  /* 0x00000003631c7819 */ /* 0x000fe400000012ff */
[----:B------:R-:W-:Y:S02]  /*10150*/  MOV R14, R14 ;  /* 0x0000000e000e7202 */ /* 0x000fe40000000f00 */
[----:B------:R-:W-:Y:S02]  /*10160*/  LOP3.LUT R46, R46, R181, RZ, 0x3c, !PT ;  /* 0x000000b52e2e7212 */ /* 0x000fe400078e3cff */
[----:B------:R-:W-:Y:S01]  /*10170*/  SHF.R.U64 R173, R173, 0x3, RZ ;  /* 0x00000003adad7819 */ /* 0x000fe200000012ff */
[----:B------:R4:W-:Y:S01]  /*10180*/  STSM.16.M88.4 [R14], R48 ;  /* 0x000000300e007844 */ /* 0x0009e20000000200 */
[----:B------:R-:W-:-:S02]  /*10190*/  SHF.R.U64 R99, R163, 0x3, RZ ;  /* 0x00000003a3637819 */ /* 0x000fc400000012ff */
[----:B------:R-:W-:Y:S02]  /*101a0*/  MOV R18, R18 ;  /* 0x0000001200127202 */ /* 0x000fe40000000f00 */
[----:B------:R-:W-:Y:S02]  /*101b0*/  LOP3.LUT R54, R167, R54, RZ, 0x3c, !PT ;  /* 0x00000036a7367212 */ /* 0x000fe400078e3cff */
[----:B------:R-:W-:Y:S01]  /*101c0*/  SHF.R.U64 R29, R94, 0x3, RZ ;  /* 0x000000035e1d7819 */ /* 0x000fe200000012ff */
[----:B------:R4:W-:Y:S01]  /*101d0*/  STSM.16.M88.4 [R18], R56 ;  /* 0x0000003812007844 */ /* 0x0009e20000000200 */
[----:B------:R-:W-:Y:S02]  /*101e0*/  MOV R20, R20 ;  /* 0x0000001400147202 */ /* 0x000fe40000000f00 */
[----:B------:R-:W-:Y:S02]  /*101f0*/  LOP3.LUT R62, R169, R62, RZ, 0x3c, !PT ;  /* 0x0000003ea93e7212 */ /* 0x000fe400078e3cff */
[----:B------:R-:W-:Y:S01]  /*10200*/  MOV R30, R30 ;  /* 0x0000001e001e7202 */ /* 0x000fe20000000f00 */
[----:B------:R4:W-:Y:S01]  /*10210*/  STSM.16.M88.4 [R20], R64 ;  /* 0x0000004014007844 */ /* 0x0009e20000000200 */
[----:B------:R-:W-:-:S02]  /*10220*/  LOP3.LUT R70, R171, R70, RZ, 0x3c, !PT ;  /* 0x00000046ab467212 */ /* 0x000fc400078e3cff */
[----:B------:R-:W-:Y:S01]  /*10230*/  MOV R38, R38 ;  /* 0x0000002600267202 */ /* 0x000fe20000000f00 */
[----:B------:R4:W-:Y:S01]  /*10240*/  STSM.16.M88.4 [R30], R72 ;  /* 0x000000481e007844 */ /* 0x0009e20000000200 */
[----:B------:R-:W-:Y:S02]  /*10250*/  LOP3.LUT R78, R173, R78, RZ, 0x3c, !PT ;  /* 0x0000004ead4e7212 */ /* 0x000fe400078e3cff */
[----:B------:R-:W-:Y:S01]  /*10260*/  LOP3.LUT R8, R99, R6, RZ, 0x3c, !PT ;  /* 0x0000000663087212 */ /* 0x000fe200078e3cff */
[----:B------:R4:W-:Y:S01]  /*10270*/  STSM.16.M88.4 [R38], R80 ;  /* 0x0000005026007844 */ /* 0x0009e20000000200 */
[----:B------:R-:W-:Y:S02]  /*10280*/  MOV R46, R46 ;  /* 0x0000002e002e7202 */ /* 0x000fe40000000f00 */
[----:B------:R-:W-:Y:S02]  /*10290*/  LOP3.LUT R94, R29, R4, RZ, 0x3c, !PT ;  /* 0x000000041d5e7212 */ /* 0x000fe400078e3cff */
[----:B------:R-:W-:Y:S01]  /*102a0*/  MOV R54, R54 ;  /* 0x0000003600367202 */ /* 0x000fe20000000f00 */
[----:B------:R4:W-:Y:S01]  /*102b0*/  STSM.16.M88.4 [R46], R84 ;  /* 0x000000542e007844 */ /* 0x0009e20000000200 */
[----:B-1----:R-:W-:-:S02]  /*102c0*/  F2FP.F16.F32.PACK_AB R98, R101, R100 ;  /* 0x000000646562723e */ /* 0x002fc400000000ff */
[----:B------:R-:W-:Y:S02]  /*102d0*/  F2FP.F16.F32.PACK_AB R99, R103, R102 ;  /* 0x000000666763723e */ /* 0x000fe400000000ff */
[----:B------:R-:W-:Y:S02]  /*102e0*/  LOP3.LUT R4, R28, R23, RZ, 0x3c, !PT ;  /* 0x000000171c047212 */ /* 0x000fe400078e3cff */
[----:B------:R-:W-:Y:S01]  /*102f0*/  MOV R62, R62 ;  /* 0x0000003e003e7202 */ /* 0x000fe20000000f00 */
[----:B------:R4:W-:Y:S01]  /*10300*/  STSM.16.M88.4 [R54], R96 ;  /* 0x0000006036007844 */ /* 0x0009e20000000200 */
[----:B------:R-:W-:Y:S02]  /*10310*/  MOV R70, R70 ;  /* 0x0000004600467202 */ /* 0x000fe40000000f00 */
[----:B------:R-:W-:Y:S01]  /*10320*/  MOV R78, R78 ;  /* 0x0000004e004e7202 */ /* 0x000fe20000000f00 */
[----:B------:R4:W-:Y:S01]  /*10330*/  STSM.16.M88.4 [R62], R104 ;  /* 0x000000683e007844 */ /* 0x0009e20000000200 */
[----:B------:R-:W-:-:S02]  /*10340*/  MOV R94, R94 ;  /* 0x0000005e005e7202 */ /* 0x000fc40000000f00 */
[----:B------:R-:W-:Y:S01]  /*10350*/  MOV R6, R4 ;  /* 0x0000000400067202 */ /* 0x000fe20000000f00 */
[----:B------:R4:W-:Y:S01]  /*10360*/  STSM.16.M88.4 [R70], R112 ;  /* 0x0000007046007844 */ /* 0x0009e20000000200 */
[----:B------:R-:W-:Y:S01]  /*10370*/  MOV R8, R8 ;  /* 0x0000000800087202 */ /* 0x000fe20000000f00 */
[----:B------:R-:W-:Y:S01]  /*10380*/  IMAD.U32 R5, RZ, RZ, UR11 ;  /* 0x0000000bff057e24 */ /* 0x000fe2000f8e00ff */
[----:B------:R-:W-:Y:S01]  /*10390*/  PLOP3.LUT P0, PT, PT, PT, UP0, 0x80, 0x0 ;  /* 0x000000000000781c */ /* 0x000fe20003f0f008 */
[----:B------:R4:W-:Y:S01]  /*103a0*/  STSM.16.M88.4 [R78], R120 ;  /* 0x000000784e007844 */ /* 0x0009e20000000200 */
[----:B------:R-:W-:Y:S01]  /*103b0*/  MOV R4, UR10 ;  /* 0x0000000a00047c02 */ /* 0x000fe20008000f00 */
[----:B------:R-:W-:Y:S02]  /*103c0*/  ULDC.64 UR10, c[0x0][0xc08] ;  /* 0x00030200000a7ab9 */ /* 0x000fe40000000a00 */
[----:B------:R4:W-:Y:S04]  /*103d0*/  STSM.16.M88.4 [R94], R128 ;  /* 0x000000805e007844 */ /* 0x0009e80000000200 */
[----:B------:R4:W-:Y:S04]  /*103e0*/  STSM.16.M88.4 [R6], R136 ;  /* 0x0000008806007844 */ /* 0x0009e80000000200 */
[----:B------:R4:W-:Y:S01]  /*103f0*/  STSM.16.M88.4 [R8], R144 ;  /* 0x0000009008007844 */ /* 0x0009e20000000200 */
[----:B------:R-:W-:Y:S06]  /*10400*/  BAR.SYNC.DEFER_BLOCKING 0x1, 0x100 ;  /* 0x0044000000007b1d */ /* 0x000fec0000010000 */
[----:B------:R-:W4:Y:S01]  /*10410*/  @P0 LDG.E R3, desc[UR38][R4.64] ;  /* 0x0000002604030981 */ /* 0x000f22000c1e1900 */
[----:B------:R-:W-:Y:S01]  /*10420*/  UISETP.NE.U32.AND UP1, UPT, UR10, URZ, UPT ;  /* 0x0000003f0a00728c */ /* 0x000fe2000bf25070 */
[----:B0-----:R-:W-:Y:S01]  /*10430*/  ISETP.NE.AND P1, PT, R16, 0x1, PT ;  /* 0x000000011000780c */ /* 0x001fe20003f25270 */
[----:B--2---:R-:W-:-:S02]  /*10440*/  VIADD R10, R216, UR13 ;  /* 0x0000000dd80a7c36 */ /* 0x004fc40008000000 */
[----:B------:R-:W-:-:S06]  /*10450*/  UISETP.NE.AND.EX UP1, UPT, UR11, URZ, UPT, UP1 ;  /* 0x0000003f0b00728c */ /* 0x000fcc000bf25310 */
[----:B------:R-:W-:-:S04]  /*10460*/  PLOP3.LUT P2, PT, PT, PT, UP1, 0x80, 0x0 ;  /* 0x000000000000781c */ /* 0x000fc80003f4f018 */
[----:B------:R-:W0:Y:S01]  /*10470*/  @P1 LDC R9, c[0x0][0xbec] ;  /* 0x0002fb00ff091b82 */ /* 0x000e220000000800 */
[----:B------:R-:W-:-:S04]  /*10480*/  @UP1 ULEA UR10, UP2, UR12, UR10, 0x2 ;  /* 0x0000000a0c0a1291 */ /* 0x000fc8000f84103f */
[----:B------:R-:W-:Y:S02]  /*10490*/  @UP1 ULEA.HI.X UR11, UR12, UR11, UR14, 0x2, UP2 ;  /* 0x0000000b0c0b1291 */ /* 0x000fe400090f140e */
[----:B---3--:R-:W-:Y:S01]  /*104a0*/  IMAD.U32 R12, RZ, RZ, UR10 ;  /* 0x0000000aff0c7e24 */ /* 0x008fe2000f8e00ff */
[----:B------:R-:W-:Y:S01]  /*104b0*/  ULDC UR12, c[0x0][0xa88] ;  /* 0x0002a200000c7ab9 */ /* 0x000fe20000000800 */
[----:B------:R-:W1:Y:S02]  /*104c0*/  @P1 LDC R11, c[0x0][0xbf0] ;  /* 0x0002fc00ff0b1b82 */ /* 0x000e640000000800 */
[----:B------:R-:W-:Y:S01]  /*104d0*/  IMAD.U32 R13, RZ, RZ, UR11 ;  /* 0x0000000bff0d7e24 */ /* 0x000fe2000f8e00ff */
[----:B----4-:R-:W-:Y:S01]  /*104e0*/  @P0 R2UR UR4, R3 ;  /* 0x00000000030402ca */ /* 0x010fe200000e0000 */
[----:B------:R-:W-:-:S06]  /*104f0*/  IMAD.U32 R3, RZ, RZ, UR12 ;  /* 0x0000000cff037e24 */ /* 0x000fcc000f8e00ff */
[----:B------:R2:W5:Y:S01]  /*10500*/  @P2 LDG.E R3, desc[UR38][R12.64] ;  /* 0x000000260c032981 */ /* 0x000562000c1e1900 */
[----:B01----:R-:W-:Y:S07]  /*10510*/  @P2 BRA `(.L_x_2458) ;  /* 0x0000000000102947 */ /* 0x003fee0003800000 */
[----:B------:R-:W-:Y:S05]  /*10520*/  @!P0 BRA `(.L_x_2458) ;  /* 0x00000000000c8947 */ /* 0x000fea0003800000 */
[----:B------:R-:W3:Y:S04]  /*10530*/  LDG.E R6, desc[UR38][R4.64] ;  /* 0x0000002604067981 */ /* 0x000ee8000c1e1900 */
[----:B-----5:R-:W3:Y:S02]  /*10540*/  LDG.E R3, desc[UR38][R4.64+0x4] ;  /* 0x0000042604037981 */ /* 0x020ee4000c1e1900 */
[----:B---3--:R-:W-:-:S07]  /*10550*/  IMAD.IADD R3, R3, 0x1, -R6 ;  /* 0x0000000103037824 */ /* 0x008fce00078e0a06 */
.L_x_2458:
[----:B------:R-:W3:Y:S01]  /*10560*/  LDL R14, [R1] ;  /* 0x00000000010e7983 */ /* 0x000ee20000100800 */
[----:B------:R-:W-:Y:S01]  /*10570*/  R2UR UR21, R222 ;  /* 0x00000000de1572ca */ /* 0x000fe200000e0000 */
[----:B------:R-:W-:Y:S01]  /*10580*/  ULDC.64 UR16, c[0x0][0xb90] ;  /* 0x0002e40000107ab9 */ /* 0x000fe20000000a00 */
[----:B------:R-:W-:Y:S01]  /*10590*/  R2UR UR19, R223 ;  /* 0x00000000df1372ca */ /* 0x000fe200000e0000 */
[----:B------:R-:W-:Y:S01]  /*105a0*/  @P1 IMAD.HI.U32 R4, R10, R9, RZ ;  /* 0x000000090a041227 */ /* 0x000fe200078e00ff */
[----:B------:R-:W-:Y:S01]  /*105b0*/  R2UR UR18, R221 ;  /* 0x00000000dd1272ca */ /* 0x000fe200000e0000 */
[----:B------:R-:W-:Y:S01]  /*105c0*/  USHF.R.S32.HI UR11, URZ, 0x1f, UR4 ;  /* 0x0000001f3f0b7899 */ /* 0x000fe20008011404 */
[----:B------:R-:W-:Y:S01]  /*105d0*/  MOV R8, R10 ;  /* 0x0000000a00087202 */ /* 0x000fe20000000f00 */
[----:B------:R-:W-:Y:S01]  /*105e0*/  UMOV UR10, UR4 ;  /* 0x00000004000a7c82 */ /* 0x000fe20008000000 */
[----:B------:R-:W-:Y:S01]  /*105f0*/  @P1 SHF.R.U32.HI R8, RZ, R11, R4 ;  /* 0x0000000bff081219 */ /* 0x000fe20000011604 */
[----:B------:R-:W-:Y:S01]  /*10600*/  IMAD R4, R224, 0x40, R22 ;  /* 0x00000040e0047824 */ /* 0x000fe200078e0216 */
[----:B------:R-:W-:Y:S01]  /*10610*/  R2UR UR20, R214 ;  /* 0x00000000d61472ca */ /* 0x000fe200000e0000 */
[----:B------:R-:W-:Y:S01]  /*10620*/  IMAD.MOV.U32 R5, RZ, RZ, 0x2 ;  /* 0x00000002ff057424 */ /* 0x000fe200078e00ff */
[--C-:B------:R-:W-:Y:S01]  /*10630*/  SHF.R.S32.HI R9, RZ, 0x1f, R8.reuse ;  /* 0x0000001fff097819 */ /* 0x100fe20000011408 */
[----:B------:R-:W-:Y:S01]  /*10640*/  USHF.R.S32.HI UR15, URZ, 0x1f, UR21 ;  /* 0x0000001f3f0f7899 */ /* 0x000fe20008011415 */
[----:B------:R-:W-:Y:S01]  /*10650*/  IMAD.MOV R11, RZ, RZ, -R8 ;  /* 0x000000ffff0b7224 */ /* 0x000fe200078e0a08 */
[----:B------:R-:W-:Y:S01]  /*10660*/  USEL UR19, UR19, URZ, !UP0 ;  /* 0x0000003f13137287 */ /* 0x000fe2000c000000 */
[----:B------:R-:W-:Y:S01]  /*10670*/  IMAD.WIDE R4, R4, R5, UR8 ;  /* 0x0000000804047e25 */ /* 0x000fe2000f8e0205 */
[----:B------:R-:W-:-:S02]  /*10680*/  UIMAD UR14, UR15, UR16, URZ ;  /* 0x000000100f0e72a4 */ /* 0x000fc4000f8e023f */
[----:B------:R-:W-:Y:S01]  /*10690*/  UIMAD.WIDE.U32 UR12, UR21, UR16, UR10 ;  /* 0x00000010150c72a5 */ /* 0x000fe2000f8e000a */
[----:B------:R-:W-:Y:S01]  /*106a0*/  IMAD R11, R16, R11, R10 ;  /* 0x0000000b100b7224 */ /* 0x000fe200078e020a */
[----:B------:R-:W-:Y:S01]  /*106b0*/  UIMAD UR14, UR21, UR17, UR14 ;  /* 0x00000011150e72a4 */ /* 0x000fe2000f8e020e */
[C---:B------:R-:W-:Y:S01]  /*106c0*/  IADD3 R33, P3, R4.reuse, 0x4000, RZ ;  /* 0x0000400004217810 */ /* 0x040fe20007f7e0ff */
[----:B------:R-:W-:Y:S01]  /*106d0*/  USEL UR18, UR18, URZ, !UP0 ;  /* 0x0000003f12127287 */ /* 0x000fe2000c000000 */
[----:B------:R-:W-:Y:S01]  /*106e0*/  IADD3 R37, P2, R4, 0x5000, RZ ;  /* 0x0000500004257810 */ /* 0x000fe20007f5e0ff */
[----:B------:R-:W-:Y:S01]  /*106f0*/  ULDC.64 UR16, c[0x0][0xb98] ;  /* 0x0002e60000107ab9 */ /* 0x000fe20000000a00 */
[----:B------:R-:W-:Y:S01]  /*10700*/  UIADD3 UR13, UR13, UR14, URZ ;  /* 0x0000000e0d0d7290 */ /* 0x000fe2000fffe03f */
[----:B------:R-:W-:Y:S01]  /*10710*/  SHF.R.S32.HI R6, RZ, 0x1f, R11 ;  /* 0x0000001fff067819 */ /* 0x000fe2000001140b */
[----:B------:R-:W-:Y:S01]  /*10720*/  UIMAD UR10, UR19, UR16, URZ ;  /* 0x00000010130a72a4 */ /* 0x000fe2000f8e023f */
[----:B------:R-:W-:Y:S01]  /*10730*/  LOP3.LUT R32, R33, 0x380, RZ, 0xc0, !PT ;  /* 0x0000038021207812 */ /* 0x000fe200078ec0ff */
[----:B------:R-:W-:Y:S01]  /*10740*/  UIMAD.WIDE.U32 UR12, UR18, UR16, UR12 ;  /* 0x00000010120c72a5 */ /* 0x000fe2000f8e000c */
[----:B------:R-:W-:Y:S01]  /*10750*/  LOP3.LUT R36, R37, 0x380, RZ, 0xc0, !PT ;  /* 0x0000038025247812 */ /* 0x000fe200078ec0ff */
[----:B------:R-:W-:Y:S01]  /*10760*/  UIMAD UR10, UR18, UR17, UR10 ;  /* 0x00000011120a72a4 */ /* 0x000fe2000f8e020a */
[----:B------:R-:W-:Y:S01]  /*10770*/  SHF.R.U64 R32, R32, 0x3, RZ ;  /* 0x0000000320207819 */ /* 0x000fe200000012ff */
[----:B------:R-:W-:Y:S01]  /*10780*/  ULDC.64 UR8, c[0x0][0xb88] ;  /* 0x0002e20000087ab9 */ /* 0x000fe20000000a00 */
[----:B------:R-:W-:Y:S01]  /*10790*/  SHF.R.U64 R36, R36, 0x3, RZ ;  /* 0x0000000324247819 */ /* 0x000fe200000012ff */
[----:B------:R-:W-:Y:S01]  /*107a0*/  IMAD R6, R6, UR8, RZ ;  /* 0x0000000806067c24 */ /* 0x000fe2000f8e02ff */
[----:B------:R-:W-:Y:S01]  /*107b0*/  IADD3 R8, P0, R8, UR12, RZ ;  /* 0x0000000c08087c10 */ /* 0x000fe2000ff1e0ff */
[----:B------:R-:W-:Y:S01]  /*107c0*/  IMAD.U32 R10, RZ, RZ, UR10 ;  /* 0x0000000aff0a7e24 */ /* 0x000fe2000f8e00ff */
[----:B------:R-:W-:Y:S01]  /*107d0*/  LOP3.LUT R32, R32, R33, RZ, 0x3c, !PT ;  /* 0x0000002120207212 */ /* 0x000fe200078e3cff */
[----:B------:R-:W-:Y:S01]  /*107e0*/  IMAD R15, R11, UR9, R6 ;  /* 0x000000090b0f7c24 */ /* 0x000fe2000f8e0206 */
[----:B------:R-:W-:Y:S01]  /*107f0*/  LOP3.LUT R36, R36, R37, RZ, 0x3c, !PT ;  /* 0x0000002524247212 */ /* 0x000fe200078e3cff */
[--C-:B------:R-:W-:Y:S01]  /*10800*/  IMAD.X R33, RZ, RZ, R5.reuse, P3 ;  /* 0x000000ffff217224 */ /* 0x100fe200018e0605 */
[----:B------:R-:W-:Y:S01]  /*10810*/  IADD3.X R9, R9, UR13, R10, P0, !PT ;  /* 0x0000000d09097c10 */ /* 0x000fe200087fe40a */
[----:B------:R-:W-:Y:S01]  /*10820*/  IMAD.X R37, RZ, RZ, R5, P2 ;  /* 0x000000ffff257224 */ /* 0x000fe200010e0605 */
[C---:B------:R-:W-:Y:S01]  /*10830*/  IADD3 R53, P3, R4.reuse, 0xa000, RZ ;  /* 0x0000a00004357810 */ /* 0x040fe20007f7e0ff */
[----:B-----5:R-:W-:Y:S01]  /*10840*/  IMAD R23, R3, R16, RZ ;  /* 0x0000001003177224 */ /* 0x020fe200078e02ff */
[----:B------:R-:W-:Y:S01]  /*10850*/  IADD3 R57, P2, R4, 0xb000, RZ ;  /* 0x0000b00004397810 */ /* 0x000fe20007f5e0ff */
[----:B------:R-:W-:Y:S01]  /*10860*/  IMAD.WIDE.U32 R8, R11, UR8, R8 ;  /* 0x000000080b087c25 */ /* 0x000fe2000f8e0008 */
[----:B------:R-:W-:Y:S01]  /*10870*/  ULDC.64 UR8, c[0x0][0xb50] ;  /* 0x0002d40000087ab9 */ /* 0x000fe20000000a00 */
[----:B------:R-:W-:Y:S01]  /*10880*/  LOP3.LUT R52, R53, 0x380, RZ, 0xc0, !PT ;  /* 0x0000038035347812 */ /* 0x000fe200078ec0ff */
[----:B------:R-:W-:Y:S01]  /*10890*/  ULDC.64 UR12, c[0x0][0xaa0] ;  /* 0x0002a800000c7ab9 */ /* 0x000fe20000000a00 */
[----:B------:R-:W-:Y:S01]  /*108a0*/  IMAD.IADD R9, R9, 0x1, R15 ;  /* 0x0000000109097824 */ /* 0x000fe200078e020f */
[----:B------:R-:W-:-:S02]  /*108b0*/  LEA R10, P0, R8, UR8, 0x2 ;  /* 0x00000008080a7c11 */ /* 0x000fc4000f8010ff */
[----:B------:R-:W-:Y:S02]  /*108c0*/  SHF.R.U64 R52, R52, 0x3, RZ ;  /* 0x0000000334347819 */ /* 0x000fe400000012ff */
[----:B------:R-:W-:Y:S01]  /*108d0*/  LEA.HI.X R11, R8, UR9, R9, 0x2, P0 ;  /* 0x00000009080b7c11 */ /* 0x000fe200080f1409 */
[----:B------:R-:W-:Y:S01]  /*108e0*/  SHFL.IDX PT, R18, R10, RZ, 0x1c1f ;  /* 0x001c1fff0a127589 */ /* 0x000fe200000e0000 */
[----:B------:R-:W-:Y:S02]  /*108f0*/  IADD3 R29, P0, R4, 0x3000, RZ ;  /* 0x00003000041d7810 */ /* 0x000fe40007f1e0ff */
[----:B------:R-:W-:Y:S01]  /*10900*/  LOP3.LUT R56, R57, 0x380, RZ, 0xc0, !PT ;  /* 0x0000038039387812 */ /* 0x000fe200078ec0ff */
[----:B------:R-:W0:Y:S01]  /*10910*/  SHFL.IDX PT, R19, R11, RZ, 0x1c1f ;  /* 0x001c1fff0b137589 */ /* 0x000e2200000e0000 */
[----:B------:R-:W-:Y:S02]  /*10920*/  LOP3.LUT R28, R29, 0x380, RZ, 0xc0, !PT ;  /* 0x000003801d1c7812 */ /* 0x000fe400078ec0ff */
[----:B------:R-:W-:Y:S01]  /*10930*/  LOP3.LUT R52, R52, R53, RZ, 0x3c, !PT ;  /* 0x0000003534347212 */ /* 0x000fe200078e3cff */
[----:B------:R-:W-:Y:S01]  /*10940*/  IMAD.X R53, RZ, RZ, R5, P3 ;  /* 0x000000ffff357224 */ /* 0x000fe200018e0605 */
[----:B------:R-:W-:Y:S01]  /*10950*/  SHF.R.U64 R28, R28, 0x3, RZ ;  /* 0x000000031c1c7819 */ /* 0x000fe200000012ff */
[----:B------:R-:W-:Y:S01]  /*10960*/  SHFL.IDX PT, R20, R10, 0x1, 0x1c1f ;  /* 0x003c1f000a147f89 */ /* 0x000fe200000e0000 */
[----:B--2---:R-:W-:-:S02]  /*10970*/  IADD3 R13, P5, R4, 0x1000, RZ ;  /* 0x00001000040d7810 */ /* 0x004fc40007fbe0ff */
[----:B------:R-:W-:Y:S01]  /*10980*/  LOP3.LUT R28, R28, R29, RZ, 0x3c, !PT ;  /* 0x0000001d1c1c7212 */ /* 0x000fe200078e3cff */
[----:B------:R-:W-:Y:S01]  /*10990*/  IMAD.X R29, RZ, RZ, R5, P0 ;  /* 0x000000ffff1d7224 */ /* 0x000fe200000e0605 */
[C---:B------:R-:W-:Y:S01]  /*109a0*/  IADD3 R49, P0, R4.reuse, 0x9000, RZ ;  /* 0x0000900004317810 */ /* 0x040fe20007f1e0ff */
[----:B------:R-:W1:Y:S01]  /*109b0*/  SHFL.IDX PT, R21, R11, 0x1, 0x1c1f ;  /* 0x003c1f000b157f89 */ /* 0x000e6200000e0000 */
[----:B------:R-:W-:Y:S02]  /*109c0*/  IADD3 R25, P4, R4, 0x2000, RZ ;  /* 0x0000200004197810 */ /* 0x000fe40007f9e0ff */
[----:B------:R-:W-:Y:S02]  /*109d0*/  LOP3.LUT R48, R49, 0x380, RZ, 0xc0, !PT ;  /* 0x0000038031307812 */ /* 0x000fe400078ec0ff */
[----:B------:R-:W-:Y:S02]  /*109e0*/  SHF.R.U64 R56, R56, 0x3, RZ ;  /* 0x0000000338387819 */ /* 0x000fe400000012ff */
[----:B------:R-:W-:-:S02]  /*109f0*/  SHF.R.U64 R48, R48, 0x3, RZ ;  /* 0x0000000330307819 */ /* 0x000fc400000012ff */
[----:B------:R-:W-:Y:S02]  /*10a00*/  IADD3 R8, P3, R4, 0xf000, RZ ;  /* 0x0000f00004087810 */ /* 0x000fe40007f7e0ff */
[----:B------:R-:W-:Y:S01]  /*10a10*/  LOP3.LUT R48, R48, R49, RZ, 0x3c, !PT ;  /* 0x0000003130307212 */ /* 0x000fe200078e3cff */
[--C-:B------:R-:W-:Y:S01]  /*10a20*/  IMAD.X R49, RZ, RZ, R5.reuse, P0 ;  /* 0x000000ffff317224 */ /* 0x100fe200000e0605 */
[----:B------:R-:W-:Y:S02]  /*10a30*/  LOP3.LUT P0, RZ, R226, 0x3, RZ, 0xc0, !PT ;  /* 0x00000003e2ff7812 */ /* 0x000fe4000780c0ff */
[----:B------:R-:W-:Y:S01]  /*10a40*/  IADD3 R41, P6, R4, 0x6000, RZ ;  /* 0x0000600004297810 */ /* 0x000fe20007fde0ff */
[----:B------:R-:W-:Y:S01]  /*10a50*/  UIMAD UR10, UR11, UR12, URZ ;  /* 0x0000000c0b0a72a4 */ /* 0x000fe2000f8e023f */
[----:B------:R-:W-:Y:S01]  /*10a60*/  LOP3.LUT R12, R13, 0x380, RZ, 0xc0, !PT ;  /* 0x000003800d0c7812 */ /* 0x000fe200078ec0ff */
[----:B------:R-:W-:Y:S01]  /*10a70*/  UIMAD.WIDE.U32 UR8, UR4, UR12, URZ ;  /* 0x0000000c040872a5 */ /* 0x000fe2000f8e003f */
[----:B------:R-:W-:Y:S01]  /*10a80*/  LOP3.LUT R24, R25, 0x380, RZ, 0xc0, !PT ;  /* 0x0000038019187812 */ /* 0x000fe200078ec0ff */
[--C-:B------:R-:W-:Y:S01]  /*10a90*/  IMAD.X R61, RZ, RZ, R5.reuse, P3 ;  /* 0x000000ffff3d7224 */ /* 0x100fe200018e0605 */
[----:B------:R-:W-:Y:S01]  /*10aa0*/  LOP3.LUT R56, R56, R57, RZ, 0x3c, !PT ;  /* 0x0000003938387212 */ /* 0x000fe200078e3cff */
[----:B------:R-:W-:Y:S01]  /*10ab0*/  IMAD.X R57, RZ, RZ, R5, P2 ;  /* 0x000000ffff397224 */ /* 0x000fe200010e0605 */
[----:B------:R-:W-:-:S02]  /*10ac0*/  LOP3.LUT R3, R8, 0x380, RZ, 0xc0, !PT ;  /* 0x0000038008037812 */ /* 0x000fc400078ec0ff */
[----:B------:R-:W-:Y:S02]  /*10ad0*/  SHF.R.U64 R12, R12, 0x3, RZ ;  /* 0x000000030c0c7819 */ /* 0x000fe400000012ff */
[----:B------:R-:W-:Y:S02]  /*10ae0*/  SHF.R.U64 R24, R24, 0x3, RZ ;  /* 0x0000000318187819 */ /* 0x000fe400000012ff */
[----:B------:R-:W-:Y:S02]  /*10af0*/  SHF.R.U64 R3, R3, 0x3, RZ ;  /* 0x0000000303037819 */ /* 0x000fe400000012ff */
[----:B------:R-:W-:Y:S01]  /*10b00*/  LOP3.LUT R12, R12, R13, RZ, 0x3c, !PT ;  /* 0x0000000d0c0c7212 */ /* 0x000fe200078e3cff */
[----:B------:R-:W-:Y:S01]  /*10b10*/  IMAD.X R13, RZ, RZ, R5, P5 ;  /* 0x000000ffff0d7224 */ /* 0x000fe200028e0605 */
[----:B------:R-:W-:Y:S02]  /*10b20*/  LOP3.LUT R24, R24, R25, RZ, 0x3c, !PT ;  /* 0x0000001918187212 */ /* 0x000fe400078e3cff */
[----:B------:R-:W-:-:S02]  /*10b30*/  IADD3.X R25, RZ, R5, RZ, P4, !PT ;  /* 0x00000005ff197210 */ /* 0x000fc400027fe4ff */
[C---:B------:R-:W-:Y:S02]  /*10b40*/  IADD3 R45, P5, R4.reuse, 0x7000, RZ ;  /* 0x00007000042d7810 */ /* 0x040fe40007fbe0ff */
[----:B------:R-:W-:Y:S02]  /*10b50*/  IADD3 R69, P4, R4, 0x8000, RZ ;  /* 0x0000800004457810 */ /* 0x000fe40007f9e0ff */
[----:B------:R-:W-:Y:S02]  /*10b60*/  LOP3.LUT R60, R3, R8, RZ, 0x3c, !PT ;  /* 0x00000008033c7212 */ /* 0x000fe400078e3cff */
[----:B------:R-:W2:Y:S01]  /*10b70*/  @P1 LDC R3, c[0x0][0xbec] ;  /* 0x0002fb00ff031b82 */ /* 0x000ea20000000800 */
[----:B------:R-:W-:Y:S02]  /*10b80*/  LOP3.LUT R40, R41, 0x380, RZ, 0xc0, !PT ;  /* 0x0000038029287812 */ /* 0x000fe400078ec0ff */
[----:B------:R-:W-:Y:S02]  /*10b90*/  LOP3.LUT R44, R45, 0x380, RZ, 0xc0, !PT ;  /* 0x000003802d2c7812 */ /* 0x000fe400078ec0ff */
[----:B------:R-:W-:-:S02]  /*10ba0*/  LOP3.LUT R68, R69, 0x380, RZ, 0xc0, !PT ;  /* 0x0000038045447812 */ /* 0x000fc400078ec0ff */
[----:B------:R-:W-:Y:S02]  /*10bb0*/  LOP3.LUT R9, R4, 0x380, RZ, 0xc0, !PT ;  /* 0x0000038004097812 */ /* 0x000fe400078ec0ff */
[----:B------:R-:W-:Y:S02]  /*10bc0*/  SHF.R.U64 R40, R40, 0x3, RZ ;  /* 0x0000000328287819 */ /* 0x000fe400000012ff */
[----:B------:R-:W-:Y:S02]  /*10bd0*/  SHF.R.U64 R44, R44, 0x3, RZ ;  /* 0x000000032c2c7819 */ /* 0x000fe400000012ff */
[----:B------:R-:W-:Y:S02]  /*10be0*/  SHF.R.U64 R68, R68, 0x3, RZ ;  /* 0x0000000344447819 */ /* 0x000fe400000012ff */
[----:B------:R-:W-:Y:S02]  /*10bf0*/  SHF.R.U64 R9, R9, 0x3, RZ ;  /* 0x0000000309097819 */ /* 0x000fe400000012ff */
[----:B------:R-:W-:Y:S01]  /*10c00*/  LOP3.LUT R40, R40, R41, RZ, 0x3c, !PT ;  /* 0x0000002928287212 */ /* 0x000fe200078e3cff */
[--C-:B------:R-:W-:Y:S01]  /*10c10*/  IMAD.X R41, RZ, RZ, R5.reuse, P6 ;  /* 0x000000ffff297224 */ /* 0x100fe200030e0605 */
[----:B------:R-:W-:Y:S01]  /*10c20*/  LOP3.LUT R44, R44, R45, RZ, 0x3c, !PT ;  /* 0x0000002d2c2c7212 */ /* 0x000fe200078e3cff */
[--C-:B------:R-:W-:Y:S01]  /*10c30*/  IMAD.X R45, RZ, RZ, R5.reuse, P5 ;  /* 0x000000ffff2d7224 */ /* 0x100fe200028e0605 */
[----:B------:R-:W-:Y:S01]  /*10c40*/  LOP3.LUT R68, R68, R69, RZ, 0x3c, !PT ;  /* 0x0000004544447212 */ /* 0x000fe200078e3cff */
[----:B------:R-:W-:Y:S01]  /*10c50*/  IMAD.X R69, RZ, RZ, R5, P4 ;  /* 0x000000ffff457224 */ /* 0x000fe200020e0605 */
[C---:B------:R-:W-:Y:S01]  /*10c60*/  IADD3 R77, P6, R4.reuse, 0xc000, RZ ;  /* 0x0000c000044d7810 */ /* 0x040fe20007fde0ff */
[----:B------:R-:W-:Y:S01]  /*10c70*/  UIMAD UR10, UR4, UR13, UR10 ;  /* 0x0000000d040a72a4 */ /* 0x000fe2000f8e020a */
[----:B------:R-:W-:-:S02]  /*10c80*/  IADD3 R73, P5, R4, 0xd000, RZ ;  /* 0x0000d00004497810 */ /* 0x000fc40007fbe0ff */
[----:B------:R-:W-:Y:S01]  /*10c90*/  IADD3 R65, P4, R4, 0xe000, RZ ;  /* 0x0000e00004417810 */ /* 0x000fe20007f9e0ff */
[----:B------:R-:W-:Y:S01]  /*10ca0*/  ULDC.64 UR12, c[0x0][0xae8] ;  /* 0x0002ba00000c7ab9 */ /* 0x000fe20000000a00 */
[----:B------:R-:W-:Y:S01]  /*10cb0*/  LOP3.LUT R4, R9, R4, RZ, 0x3c, !PT ;  /* 0x0000000409047212 */ /* 0x000fe200078e3cff */
[----:B------:R-:W-:Y:S01]  /*10cc0*/  UIADD3 UR9, UR9, UR10, URZ ;  /* 0x0000000a09097290 */ /* 0x000fe2000fffe03f */
[----:B------:R-:W-:Y:S01]  /*10cd0*/  LOP3.LUT R76, R77, 0x380, RZ, 0xc0, !PT ;  /* 0x000003804d4c7812 */ /* 0x000fe200078ec0ff */
[----:B------:R-:W-:Y:S01]  /*10ce0*/  UIMAD UR4, UR15, UR12, URZ ;  /* 0x0000000c0f0472a4 */ /* 0x000fe2000f8e023f */
[----:B------:R-:W-:Y:S02]  /*10cf0*/  LOP3.LUT R72, R73, 0x380, RZ, 0xc0, !PT ;  /* 0x0000038049487812 */ /* 0x000fe400078ec0ff */
[----:B------:R-:W-:Y:S01]  /*10d00*/  LOP3.LUT R64, R65, 0x380, RZ, 0xc0, !PT ;  /* 0x0000038041407812 */ /* 0x000fe200078ec0ff */
[----:B------:R-:W-:Y:S01]  /*10d10*/  UIMAD UR4, UR21, UR13, UR4 ;  /* 0x0000000d150472a4 */ /* 0x000fe2000f8e0204 */
[----:B------:R-:W-:Y:S01]  /*10d20*/  SHF.R.U64 R76, R76, 0x3, RZ ;  /* 0x000000034c4c7819 */ /* 0x000fe200000012ff */
[----:B------:R-:W-:Y:S01]  /*10d30*/  UIMAD.WIDE.U32 UR8, UR21, UR12, UR8 ;  /* 0x0000000c150872a5 */ /* 0x000fe2000f8e0008 */
[----:B------:R-:W-:Y:S01]  /*10d40*/  SHF.R.U64 R72, R72, 0x3, RZ ;  /* 0x0000000348487819 */ /* 0x000fe200000012ff */
[----:B------:R-:W-:Y:S01]  /*10d50*/  ULDC.64 UR10, c[0x0][0xaf0] ;  /* 0x0002bc00000a7ab9 */ /* 0x000fe20000000a00 */
[----:B------:R-:W-:Y:S01]  /*10d60*/  SHF.R.U64 R64, R64, 0x3, RZ ;  /* 0x0000000340407819 */ /* 0x000fe200000012ff */
[----:B------:R-:W-:Y:S01]  /*10d70*/  UIADD3 UR9, UR9, UR4, URZ ;  /* 0x0000000409097290 */ /* 0x000fe2000fffe03f */
[----:B------:R-:W-:Y:S01]  /*10d80*/  LOP3.LUT R76, R76, R77, RZ, 0x3c, !PT ;  /* 0x0000004d4c4c7212 */ /* 0x000fe200078e3cff */
[----:B------:R-:W-:Y:S01]  /*10d90*/  UIMAD UR4, UR19, UR10, URZ ;  /* 0x0000000a130472a4 */ /* 0x000fe2000f8e023f */
[----:B------:R-:W-:Y:S01]  /*10da0*/  LOP3.LUT R72, R72, R73, RZ, 0x3c, !PT ;  /* 0x0000004948487212 */ /* 0x000fe200078e3cff */
[--C-:B------:R-:W-:Y:S01]  /*10db0*/  IMAD.X R77, RZ, RZ, R5.reuse, P6 ;  /* 0x000000ffff4d7224 */ /* 0x100fe200030e0605 */
[----:B------:R-:W-:Y:S01]  /*10dc0*/  LOP3.LUT R64, R64, R65, RZ, 0x3c, !PT ;  /* 0x0000004140407212 */ /* 0x000fe200078e3cff */
[----:B------:R-:W-:Y:S01]  /*10dd0*/  IMAD.X R73, RZ, RZ, R5, P5 ;  /* 0x000000ffff497224 */ /* 0x000fe200028e0605 */
[----:B------:R-:W-:Y:S01]  /*10de0*/  IADD3.X R65, RZ, R5, RZ, P4, !PT ;  /* 0x00000005ff417210 */ /* 0x000fe200027fe4ff */
[----:B------:R-:W-:-:S02]  /*10df0*/  UIMAD UR4, UR18, UR11, UR4 ;  /* 0x0000000b120472a4 */ /* 0x000fc4000f8e0204 */
[----:B------:R-:W-:-:S03]  /*10e00*/  UIMAD.WIDE.U32 UR8, UR18, UR10, UR8 ;  /* 0x0000000a120872a5 */ /* 0x000fc6000f8e0008 */
[----:B------:R-:W-:Y:S01]  /*10e10*/  ULDC.64 UR10, c[0x0][0xae0] ;  /* 0x0002b800000a7ab9 */ /* 0x000fe20000000a00 */
[----:B------:R-:W-:Y:S01]  /*10e20*/  UIADD3 UR4, UR9, UR4, URZ ;  /* 0x0000000409047290 */ /* 0x000fe2000fffe03f */
[----:B------:R-:W-:Y:S01]  /*10e30*/  VIADD R80, R224, UR20 ;  /* 0x00000014e0507c36 */ /* 0x000fe20008000000 */
[----:B------:R-:W-:-:S04]  /*10e40*/  UIADD3 UR7, UR7, 0x38820, URZ ;  /* 0x0003882007077890 */ /* 0x000fc8000fffe03f */
[----:B------:R-:W-:Y:S01]  /*10e50*/  UPRMT UR7, URZ, 0x654, UR7 ;  /* 0x000006543f077896 */ /* 0x000fe20008000007 */
[----:B------:R-:W-:Y:S01]  /*10e60*/  BSSY B1, `(.L_x_2459) ;  /* 0x0000054000017945 */ /* 0x000fe20003800000 */
[----:B------:R-:W-:Y:S02]  /*10e70*/  SHF.R.S32.HI R81, RZ, 0x1f, R219 ;  /* 0x0000001fff517819 */ /* 0x000fe400000114db */
[----:B------:R-:W-:Y:S02]  /*10e80*/  SHF.R.S32.HI R82, RZ, 0x1f, R217 ;  /* 0x0000001fff527819 */ /* 0x000fe400000114d9 */
[----:B------:R-:W-:Y:S02]  /*10e90*/  SHF.R.S32.HI R83, RZ, 0x1f, R218 ;  /* 0x0000001fff537819 */ /* 0x000fe400000114da */
[----:B------:R-:W-:Y:S02]  /*10ea0*/  SHF.R.S32.HI R84, RZ, 0x1f, R22 ;  /* 0x0000001fff547819 */ /* 0x000fe40000011416 */
[----:B---3--:R-:W-:-:S04]  /*10eb0*/  IADD3 R14, R14, UR20, RZ ;  /* 0x000000140e0e7c10 */ /* 0x008fc8000fffe0ff */
[C---:B------:R-:W-:Y:S01]  /*10ec0*/  ISETP.GE.OR P2, PT, R14.reuse, R23, P0 ;  /* 0x000000170e00720c */ /* 0x040fe20000746670 */
[----:B------:R-:W-:-:S05]  /*10ed0*/  VIADD R6, R14, 0x8 ;  /* 0x000000080e067836 */ /* 0x000fca0000000000 */
[----:B------:R-:W-:-:S07]  /*10ee0*/  ISETP.GE.OR P0, PT, R6, R23, P0 ;  /* 0x000000170600720c */ /* 0x000fce0000706670 */
[----:B0-----:R0:W-:Y:S06]  /*10ef0*/  @!P2 ST.E desc[UR38][R18.64], R0 ;  /* 0x000000001200a985 */ /* 0x0011ec000c101926 */
[----:B-1----:R1:W-:Y:S04]  /*10f00*/  @!P0 ST.E desc[UR38][R20.64], R2 ;  /* 0x0000000214008985 */ /* 0x0023e8000c101926 */
[----:B------:R3:W5:Y:S01]  /*10f10*/  LD.E.128 R8, desc[UR38][R4.64] ;  /* 0x0000002604087980 */ /* 0x000762000c101d00 */
[----:B0-----:R-:W0:Y:S01]  /*10f20*/  @P1 LDC R19, c[0x0][0xbf0] ;  /* 0x0002fc00ff131b82 */ /* 0x001e220000000800 */
[----:B------:R-:W-:-:S02]  /*10f30*/  IMAD R0, R220, 0x20, R224 ;  /* 0x00000020dc007824 */ /* 0x000fc400078e02e0 */
[----:B------:R-:W5:Y:S01]  /*10f40*/  LD.E.128 R12, desc[UR38][R12.64] ;  /* 0x000000260c0c7980 */ /* 0x000f62000c101d00 */
[----:B-1----:R-:W-:-:S03]  /*10f50*/  IMAD.U32 R2, RZ, RZ, UR8 ;  /* 0x00000008ff027e24 */ /* 0x002fc6000f8e00ff */
[----:B------:R-:W5:Y:S01]  /*10f60*/  LD.E.128 R24, desc[UR38][R24.64] ;  /* 0x0000002618187980 */ /* 0x000f62000c101d00 */
[----:B---3--:R-:W-:-:S03]  /*10f70*/  VIADD R4, R0, UR20 ;  /* 0x0000001400047c36 */ /* 0x008fc60008000000 */
[----:B------:R-:W5:Y:S01]  /*10f80*/  LD.E.128 R28, desc[UR38][R28.64] ;  /* 0x000000261c1c7980 */ /* 0x000f62000c101d00 */
[----:B--2---:R-:W-:-:S03]  /*10f90*/  @P1 IMAD.HI.U32 R0, R4, R3, RZ ;  /* 0x0000000304001227 */ /* 0x004fc600078e00ff */
[----:B------:R-:W5:Y:S01]  /*10fa0*/  LD.E.128 R32, desc[UR38][R32.64] ;  /* 0x0000002620207980 */ /* 0x000f62000c101d00 */
[----:B------:R-:W-:-:S03]  /*10fb0*/  IMAD.MOV.U32 R5, RZ, RZ, R4 ;  /* 0x000000ffff057224 */ /* 0x000fc600078e0004 */
[----:B------:R-:W5:Y:S04]  /*10fc0*/  LD.E.128 R36, desc[UR38][R36.64] ;  /* 0x0000002624247980 */ /* 0x000f68000c101d00 */
[----:B------:R-:W5:Y:S01]  /*10fd0*/  LD.E.128 R40, desc[UR38][R40.64] ;  /* 0x0000002628287980 */ /* 0x000f62000c101d00 */
[----:B0-----:R-:W-:-:S03]  /*10fe0*/  @P1 SHF.R.U32.HI R5, RZ, R19, R0 ;  /* 0x00000013ff051219 */ /* 0x001fc60000011600 */
[----:B------:R-:W5:Y:S01]  /*10ff0*/  LD.E.128 R44, desc[UR38][R44.64] ;  /* 0x000000262c2c7980 */ /* 0x000f62000c101d00 */
[--C-:B------:R-:W-:Y:S01]  /*11000*/  SHF.R.S32.HI R0, RZ, 0x1f, R5.reuse ;  /* 0x0000001fff007819 */ /* 0x100fe20000011405 */
[----:B------:R-:W-:Y:S01]  /*11010*/  IMAD.MOV R19, RZ, RZ, -R5 ;  /* 0x000000ffff137224 */ /* 0x000fe200078e0a05 */
[----:B------:R-:W-:Y:S01]  /*11020*/  MOV R3, UR9 ;  /* 0x0000000900037c02 */ /* 0x000fe20008000f00 */
[----:B------:R-:W-:Y:S01]  /*11030*/  IMAD.U32 R3, RZ, RZ, UR4 ;  /* 0x00000004ff037e24 */ /* 0x000fe2000f8e00ff */
[----:B------:R-:W5:Y:S01]  /*11040*/  LD.E.128 R68, desc[UR38][R68.64] ;  /* 0x0000002644447980 */ /* 0x000f62000c101d00 */
[----:B------:R-:W-:Y:S01]  /*11050*/  IMAD R0, R0, UR10, RZ ;  /* 0x0000000a00007c24 */ /* 0x000fe2000f8e02ff */
[----:B------:R-:W-:Y:S01]  /*11060*/  ULDC.64 UR8, c[0x0][0xad8] ;  /* 0x0002b60000087ab9 */ /* 0x000fe20000000a00 */
[----:B------:R-:W-:Y:S01]  /*11070*/  IMAD R19, R16, R19, R4 ;  /* 0x0000001310137224 */ /* 0x000fe200078e0204 */
[----:B------:R-:W5:Y:S01]  /*11080*/  LD.E.128 R48, desc[UR38][R48.64] ;  /* 0x0000002630307980 */ /* 0x000f62000c101d00 */
[----:B------:R-:W-:-:S03]  /*11090*/  IMAD R21, R5, UR11, R0 ;  /* 0x0000000b05157c24 */ /* 0x000fc6000f8e0200 */
[----:B------:R-:W5:Y:S01]  /*110a0*/  LD.E.128 R52, desc[UR38][R52.64] ;  /* 0x0000002634347980 */ /* 0x000f62000c101d00 */
[----:B------:R-:W-:-:S03]  /*110b0*/  SHF.R.S32.HI R0, RZ, 0x1f, R19 ;  /* 0x0000001fff007819 */ /* 0x000fc60000011413 */
[----:B------:R-:W5:Y:S01]  /*110c0*/  LD.E.128 R56, desc[UR38][R56.64] ;  /* 0x0000002638387980 */ /* 0x000f62000c101d00 */
[----:B------:R-:W-:-:S03]  /*110d0*/  IMAD.WIDE.U32 R2, R5, UR10, R2 ;  /* 0x0000000a05027c25 */ /* 0x000fc6000f8e0002 */
[----:B------:R-:W5:Y:S04]  /*110e0*/  LD.E.128 R76, desc[UR38][R76.64] ;  /* 0x000000264c4c7980 */ /* 0x000f68000c101d00 */
[----:B------:R-:W5:Y:S04]  /*110f0*/  LD.E.128 R72, desc[UR38][R72.64] ;  /* 0x0000002648487980 */ /* 0x000f68000c101d00 */
[----:B------:R-:W5:Y:S04]  /*11100*/  LD.E.128 R64, desc[UR38][R64.64] ;  /* 0x0000002640407980 */ /* 0x000f68000c101d00 */
[----:B------:R-:W5:Y:S01]  /*11110*/  LD.E.128 R60, desc[UR38][R60.64] ;  /* 0x000000263c3c7980 */ /* 0x000f62000c101d00 */
[----:B------:R-:W-:Y:S01]  /*11120*/  IMAD.IADD R3, R3, 0x1, R21 ;  /* 0x0000000103037824 */ /* 0x000fe200078e0215 */
[----:B------:R-:W-:Y:S01]  /*11130*/  ISETP.GE.AND P2, PT, R80, R23, PT ;  /* 0x000000175000720c */ /* 0x000fe20003f46270 */
[----:B------:R-:W-:Y:S01]  /*11140*/  IMAD R4, R0, UR8, RZ ;  /* 0x0000000800047c24 */ /* 0x000fe2000f8e02ff */
[----:B------:R-:W-:Y:S01]  /*11150*/  @!PT LDS RZ, [RZ] ;  /* 0x00000000fffff984 */ /* 0x000fe20000000800 */
[----:B------:R-:W-:Y:S01]  /*11160*/  @!PT LDS RZ, [RZ] ;  /* 0x00000000fffff984 */ /* 0x000fe20000000800 */
[----:B------:R-:W-:Y:S01]  /*11170*/  @!PT LDS RZ, [RZ] ;  /* 0x00000000fffff984 */ /* 0x000fe20000000800 */
[----:B------:R-:W-:Y:S01]  /*11180*/  @!PT LDS RZ, [RZ] ;  /* 0x00000000fffff984 */ /* 0x000fe20000000800 */
[----:B------:R0:W-:Y:S06]  /*11190*/  MEMBAR.ALL.CTA ;  /* 0x0000000000007992 */ /* 0x0001ec0000008000 */
[----:B0-----:R-:W0:Y:S01]  /*111a0*/  FENCE.VIEW.ASYNC.S ;  /* 0x00000000000073c6 */ /* 0x001e220000000000 */
[----:B------:R-:W-:-:S04]  /*111b0*/  IMAD.WIDE.U32 R2, R19, UR8, R2 ;  /* 0x0000000813027c25 */ /* 0x000fc8000f8e0002 */
[----:B------:R-:W-:Y:S01]  /*111c0*/  IMAD R5, R19, UR9, R4 ;  /* 0x0000000913057c24 */ /* 0x000fe2000f8e0204 */
[----:B------:R-:W-:Y:S01]  /*111d0*/  ULDC.64 UR8, c[0x0][0xa80] ;  /* 0x0002a00000087ab9 */ /* 0x000fe20000000a00 */
[----:B------:R-:W-:Y:S01]  /*111e0*/  VIADD R0, R80, 0x20 ;  /* 0x0000002050007836 */ /* 0x000fe20000000000 */
[----:B------:R-:W-:Y:S01]  /*111f0*/  LEA R6, P3, R2, UR8, 0x1 ;  /* 0x0000000802067c11 */ /* 0x000fe2000f8608ff */
[----:B------:R-:W-:-:S03]  /*11200*/  IMAD.IADD R3, R3, 0x1, R5 ;  /* 0x0000000103037824 */ /* 0x000fc600078e0205 */
[-C--:B------:R-:W-:Y:S01]  /*11210*/  ISETP.GE.AND P1, PT, R0, R23.reuse, PT ;  /* 0x000000170000720c */ /* 0x080fe20003f26270 */
[----:B------:R-:W-:Y:S01]  /*11220*/  VIADD R0, R80, 0x40 ;  /* 0x0000004050007836 */ /* 0x000fe20000000000 */
[----:B------:R-:W-:Y:S01]  /*11230*/  LEA.HI.X R16, R2, UR9, R3, 0x1, P3 ;  /* 0x0000000902107c11 */ /* 0x000fe200098f0c03 */
[----:B0-----:R0:W1:Y:S03]  /*11240*/  SHFL.IDX PT, R20, R6, RZ, 0x181f ;  /* 0x00181fff06147589 */ /* 0x00106600000e0000 */
[----:B------:R-:W-:Y:S02]  /*11250*/  ISETP.GE.AND P0, PT, R0, R23, PT ;  /* 0x000000170000720c */ /* 0x000fe40003f06270 */
[----:B------:R0:W2:Y:S01]  /*11260*/  SHFL.IDX PT, R0, R16, RZ, 0x181f ;  /* 0x00181fff10007589 */ /* 0x0000a200000e0000 */
[----:B------:R-:W-:Y:S01]  /*11270*/  SYNCS.ARRIVE.TRANS64.RED.A1T0 RZ, [UR7], RZ ;  /* 0x000000ffffff79a7 */ /* 0x000fe20008100407 */
[----:B------:R-:W-:Y:S09]  /*11280*/  @P2 BRA `(.L_x_2460) ;  /* 0x0000000000442947 */ /* 0x000ff20003800000 */
        /* <DEDUP_REMOVED lines=17> */
.L_x_2460:
[----:B------:R-:W-:Y:S05]  /*113a0*/  BSYNC B1 ;  /* 0x0000000000017941 */ /* 0x000fea0003800000 */
.L_x_2459:
[----:B--2---:R2:W4:Y:S01]  /*113b0*/  SHFL.IDX PT, R0, R16, 0x1, 0x181f ;  /* 0x00381f0010007f89 */ /* 0x00452200000e0000 */
        /* <DEDUP_REMOVED lines=9> */
[----:B------:R-:W-:Y:S02]  /*11450*/  @!P3 LEA R4, P5, R218, R10, 0x1 ;  /* 0x0000000ada04b211 */ /* 0x000fe400078a08ff */
        /* <DEDUP_REMOVED lines=10> */
.L_x_2462:
[----:B------:R-:W-:Y:S05]  /*11500*/  BSYNC B1 ;  /* 0x0000000000017941 */ /* 0x000fea0003800000 */
.L_x_2461:
[----:B----4-:R4:W0:Y:S01]  /*11510*/  SHFL.IDX PT, R0, R16, 0x2, 0x181f ;  /* 0x00581f0010007f89 */ /* 0x01082200000e0000 */
        /* <DEDUP_REMOVED lines=20> */
.L_x_2464:
[----:B------:R-:W-:Y:S05]  /*11660*/  BSYNC B1 ;  /* 0x0000000000017941 */ /* 0x000fea0003800000 */
.L_x_2463:
[----:B0-----:R-:W-:Y:S01]  /*11670*/  IADD3 R0, R80, 0x60, RZ ;  /* 0x0000006050007810 */ /* 0x001fe20007ffe0ff */
[----:B--2-4-:R-:W4:Y:S03]  /*11680*/  SHFL.IDX PT, R16, R16, 0x3, 0x181f ;  /* 0x00781f0010107f89 */ /* 0x014f2600000e0000 */
[----:B------:R-:W-:Y:S01]  /*11690*/  ISETP.GE.AND P0, PT, R0, R23, PT ;  /* 0x000000170000720c */ /* 0x000fe20003f06270 */
[----:B------:R-:W0:-:S12]  /*116a0*/  SHFL.IDX PT, R6, R6, 0x3, 0x181f ;  /* 0x00781f0006067f89 */ /* 0x000e1800000e0000 */
[----:B------:R-:W-:Y:S05]  /*116b0*/  @P0 BRA `(.L_x_2465) ;  /* 0x0000000c00ec0947 */ /* 0x000fea0003800000 */
[----:B------:R-:W-:Y:S02]  /*116c0*/  ULDC UR4, c[0x0][0xac8] ;  /* 0x0002b20000047ab9 */ /* 0x000fe40000000800 */
[----:B------:R-:W-:Y:S02]  /*116d0*/  ISETP.GE.AND P3, PT, R22, UR4, PT ;  /* 0x0000000416007c0c */ /* 0x000fe4000bf66270 */
[----:B------:R-:W-:Y:S02]  /*116e0*/  ISETP.GE.AND P4, PT, R218, UR4, PT ;  /* 0x00000004da007c0c */ /* 0x000fe4000bf86270 */
[----:B------:R-:W-:-:S09]  /*116f0*/  ISETP.GE.AND P5, PT, R217, UR4, PT ;  /* 0x00000004d9007c0c */ /* 0x000fd2000bfa6270 */
[-C--:B0-----:R-:W-:Y:S02]  /*11700*/  @!P3 LEA R2, P0, R22, R6.reuse, 0x1 ;  /* 0x000000061602b211 */ /* 0x081fe400078008ff */
[-C--:B------:R-:W-:Y:S02]  /*11710*/  @!P4 LEA R4, P1, R218, R6.reuse, 0x1 ;  /* 0x00000006da04c211 */ /* 0x080fe400078208ff */
[C---:B------:R-:W-:Y:S02]  /*11720*/  @!P5 LEA R8, P2, R217.reuse, R6, 0x1 ;  /* 0x00000006d908d211 */ /* 0x040fe400078408ff */
[-C--:B----4-:R-:W-:Y:S02]  /*11730*/  @!P3 LEA.HI.X R3, R22, R16.reuse, R84, 0x1, P0 ;  /* 0x000000101603b211 */ /* 0x090fe400000f0c54 */
        /* <DEDUP_REMOVED lines=11> */
.L_x_2457:
        /* <DEDUP_REMOVED lines=24> */
[----:B------:R-:W-:-:S05]  /*11970*/  IMAD.U32 R5, RZ, RZ, UR9 ;  /* 0x00000009ff057e24 */ /* 0x000fca000f8e00ff */
        /* <DEDUP_REMOVED lines=14> */
[----:B--2---:R-:W-:-:S07]  /*11a60*/  IADD3 R0, -R5, R0, RZ ;  /* 0x0000000005007210 */ /* 0x004fce0007ffe1ff */
.L_x_2466:
        /* <DEDUP_REMOVED lines=49> */
.L_x_2468:
[----:B------:R-:W-:Y:S05]  /*11d80*/  BSYNC B1 ;  /* 0x0000000000017941 */ /* 0x000fea0003800000 */
.L_x_2467:
[----:B0-----:R-:W0:Y:S01]  /*11d90*/  @P0 LDC R3, c[0x0][0xbf0] ;  /* 0x0002fc00ff030b82 */ /* 0x001e220000000800 */
[----:B------:R-:W-:Y:S01]  /*11da0*/  ULDC.64 UR14, c[0x0][0xaa0] ;  /* 0x0002a800000e7ab9 */ /* 0x000fe20000000a00 */
[----:B------:R-:W-:Y:S01]  /*11db0*/  R2UR UR17, R222 ;  /* 0x00000000de1172ca */ /* 0x000fe200000e0000 */
[----:B------:R-:W-:Y:S01]  /*11dc0*/  UIMAD UR7, UR10, UR14, URZ ;  /* 0x0000000e0a0772a4 */ /* 0x000fe2000f8e023f */
[----:B------:R-:W-:Y:S01]  /*11dd0*/  R2UR UR16, R214 ;  /* 0x00000000d61072ca */ /* 0x000fe200000e0000 */
[----:B------:R-:W-:Y:S01]  /*11de0*/  UIMAD.WIDE.U32 UR8, UR4, UR14, URZ ;  /* 0x0000000e040872a5 */ /* 0x000fe2000f8e003f */
[----:B------:R-:W-:Y:S01]  /*11df0*/  LEA R2, R220, R224, 0x5 ;  /* 0x000000e0dc027211 */ /* 0x000fe200078e28ff */
[----:B------:R-:W-:Y:S01]  /*11e00*/  UIMAD UR7, UR4, UR15, UR7 ;  /* 0x0000000f040772a4 */ /* 0x000fe2000f8e0207 */
[----:B------:R-:W-:Y:S01]  /*11e10*/  BSSY B1, `(.L_x_2469) ;  /* 0x0000043000017945 */ /* 0x000fe20003800000 */
[----:B------:R-:W-:Y:S01]  /*11e20*/  SHF.R.S32.HI R16, RZ, 0x1f, R219 ;  /* 0x0000001fff107819 */ /* 0x000fe200000114db */
[----:B------:R-:W-:Y:S01]  /*11e30*/  ULDC.64 UR14, c[0x0][0xae8] ;  /* 0x0002ba00000e7ab9 */ /* 0x000fe20000000a00 */
[----:B------:R-:W-:Y:S01]  /*11e40*/  UIADD3 UR9, UR9, UR7, URZ ;  /* 0x0000000709097290 */ /* 0x000fe2000fffe03f */
[----:B------:R-:W-:Y:S01]  /*11e50*/  SHF.R.S32.HI R18, RZ, 0x1f, R217 ;  /* 0x0000001fff127819 */ /* 0x000fe200000114d9 */
[----:B------:R-:W-:Y:S01]  /*11e60*/  UIMAD UR4, UR11, UR14, URZ ;  /* 0x0000000e0b0472a4 */ /* 0x000fe2000f8e023f */
[----:B------:R-:W-:Y:S01]  /*11e70*/  SHF.R.S32.HI R19, RZ, 0x1f, R218 ;  /* 0x0000001fff137819 */ /* 0x000fe200000114da */
[----:B------:R-:W-:Y:S01]  /*11e80*/  UIMAD.WIDE.U32 UR8, UR17, UR14, UR8 ;  /* 0x0000000e110872a5 */ /* 0x000fe2000f8e0008 */
[----:B------:R-:W-:Y:S01]  /*11e90*/  SHF.R.S32.HI R20, RZ, 0x1f, R22 ;  /* 0x0000001fff147819 */ /* 0x000fe20000011416 */
[----:B------:R-:W-:Y:S01]  /*11ea0*/  VIADD R6, R2, UR16 ;  /* 0x0000001002067c36 */ /* 0x000fe20008000000 */
        /* <DEDUP_REMOVED lines=15> */
[----:B------:R-:W-:Y:S01]  /*11fa0*/  IMAD.U32 R2, RZ, RZ, UR8 ;  /* 0x00000008ff027e24 */ /* 0x000fe2000f8e00ff */
[----:B------:R-:W-:Y:S01]  /*11fb0*/  ULDC.64 UR8, c[0x0][0xad8] ;  /* 0x0002b60000087ab9 */ /* 0x000fe20000000a00 */
[----:B------:R-:W-:Y:S02]  /*11fc0*/  IMAD.U32 R3, RZ, RZ, UR4 ;  /* 0x00000004ff037e24 */ /* 0x000fe4000f8e00ff */
[----:B------:R-:W-:Y:S02]  /*11fd0*/  IMAD R9, R13, R9, R6 ;  /* 0x000000090d097224 */ /* 0x000fe400078e0206 */
[----:B------:R-:W-:-:S02]  /*11fe0*/  IMAD R11, R5, UR11, R4 ;  /* 0x0000000b050b7c24 */ /* 0x000fc4000f8e0204 */
        /* <DEDUP_REMOVED lines=37> */
.L_x_2470:
[----:B------:R-:W-:Y:S05]  /*12240*/  BSYNC B1 ;  /* 0x0000000000017941 */ /* 0x000fea0003800000 */
.L_x_2469:
        /* <DEDUP_REMOVED lines=21> */
.L_x_2472:
[----:B------:R-:W-:Y:S05]  /*123a0*/  BSYNC B1 ;  /* 0x0000000000017941 */ /* 0x000fea0003800000 */
.L_x_2471:
        /* <DEDUP_REMOVED lines=21> */
.L_x_2474:
[----:B------:R-:W-:Y:S05]  /*12500*/  BSYNC B1 ;  /* 0x0000000000017941 */ /* 0x000fea0003800000 */
.L_x_2473:
        /* <DEDUP_REMOVED lines=22> */
.L_x_2465:
[----:B------:R-:W-:Y:S05]  /*12670*/  BSYNC B0 ;  /* 0x0000000000007941 */ /* 0x000fea0003800000 */
.L_x_2456:
[----:B------:R-:W-:Y:S02]  /*12680*/  ULDC UR4, c[0x0][0xc3c] ;  /* 0x00030f0000047ab9 */ /* 0x000fe40000000800 */
[----:B------:R-:W-:-:S13]  /*12690*/  ISETP.GE.AND P0, PT, R7, UR4, PT ;  /* 0x0000000407007c0c */ /* 0x000fda000bf06270 */
[----:B------:R-:W-:Y:S05]  /*126a0*/  @!P0 BRA `(.L_x_2475) ;  /* 0xfffffee400cc8947 */ /* 0x000fea000383ffff */
[----:B------:R-:W-:Y:S05]  /*126b0*/  EXIT ;  /* 0x000000000000794d */ /* 0x000fea0003800000 */
.L_x_2414:
        /* <DEDUP_REMOVED lines=16> */
.L_x_2476:
        /* <DEDUP_REMOVED lines=37> */
[----:B------:R-:W-:Y:S01]  /*12a10*/  MOV R4, R3 ;  /* 0x0000000300047202 */ /* 0x000fe20000000f00 */
[----:B------:R-:W-:Y:S01]  /*12a20*/  UMOV UR4, URZ ;  /* 0x0000003f00047c82 */ /* 0x000fe20008000000 */
[----:B------:R-:W-:-:S05]  /*12a30*/  ULDC UR5, c[0x0][0xc38] ;  /* 0x00030e0000057ab9 */ /* 0x000fca0000000800 */
.L_x_2482:
        /* <DEDUP_REMOVED lines=12> */
.L_x_2481:
[----:B------:R-:W-:Y:S05]  /*12b00*/  BSYNC B0 ;  /* 0x0000000000007941 */ /* 0x000fea0003800000 */
.L_x_2480:
        /* <DEDUP_REMOVED lines=20> */
.L_x_2478:
        /* <DEDUP_REMOVED lines=20> */
.L_x_2483:
[----:B-1----:R-:W-:Y:S02]  /*12d90*/  IMAD.MOV R2, RZ, RZ, -R3 ;  /* 0x000000ffff027224 */ /* 0x002fe400078e0a03 */
[----:B---3--:R-:W-:-:S03]  /*12da0*/  IMAD R16, R16, UR5, R11 ;  /* 0x0000000510107c24 */ /* 0x008fc6000f8e020b */
[----:B------:R-:W-:Y:S02]  /*12db0*/  MOV R11, R2 ;  /* 0x00000002000b7202 */ /* 0x000fe40000000f00 */
[----:B------:R-:W-:Y:S02]  /*12dc0*/  IABS R2, R4 ;  /* 0x0000000400027213 */ /* 0x000fe40000000000 */
[----:B--2---:R-:W-:Y:S01]  /*12dd0*/  IADD3 R9, -R16, UR6, RZ ;  /* 0x0000000610097c10 */ /* 0x004fe2000fffe1ff */
[----:B------:R-:W-:Y:S02]  /*12de0*/  IMAD R11, R11, R12, RZ ;  /* 0x0000000c0b0b7224 */ /* 0x000fe400078e02ff */
[----:B------:R-:W-:Y:S01]  /*12df0*/  IMAD.MOV R8, RZ, RZ, -R2 ;  /* 0x000000ffff087224 */ /* 0x000fe200078e0a02 */
[----:B------:R-:W-:Y:S01]  /*12e00*/  IABS R6, R9 ;  /* 0x0000000900067213 */ /* 0x000fe20000000000 */
[----:B------:R-:W-:-:S04]  /*12e10*/  IMAD.MOV.U32 R2, RZ, RZ, RZ ;  /* 0x000000ffff027224 */ /* 0x000fc800078e00ff */
        /* <DEDUP_REMOVED lines=22> */
[-C--:B------:R-:W-:Y:S01]  /*12f80*/  IABS R8, R13.reuse ;  /* 0x0000000d00087213 */ /* 0x080fe20000000000 */
[----:B------:R-:W-:Y:S01]  /*12f90*/  IMAD.MOV R18, RZ, RZ, -R13 ;  /* 0x000000ffff127224 */ /* 0x000fe200078e0a0d */
[----:B0-----:R-:W-:Y:S02]  /*12fa0*/  IABS R10, R13 ;  /* 0x0000000d000a7213 */ /* 0x001fe40000000000 */
[----:B------:R-:W0:Y:S08]  /*12fb0*/  I2F.RP R6, R8 ;  /* 0x0000000800067306 */ /* 0x000e300000209400 */
[----:B0-----:R-:W0:Y:S02]  /*12fc0*/  MUFU.RCP R6, R6 ;  /* 0x0000000600067308 */ /* 0x001e240000001000 */
[----:B0-----:R-:W-:-:S06]  /*12fd0*/  VIADD R3, R6, 0xffffffe ;  /* 0x0ffffffe06037836 */ /* 0x001fcc0000000000 */
[----:B------:R-:W0:Y:S02]  /*12fe0*/  F2I.FTZ.U32.TRUNC.NTZ R3, R3 ;  /* 0x0000000300037305 */ /* 0x000e24000021f000 */
[----:B0-----:R-:W-:-:S04]  /*12ff0*/  IMAD.MOV R7, RZ, RZ, -R3 ;  /* 0x000000ffff077224 */ /* 0x001fc800078e0a03 */
        /* <DEDUP_REMOVED lines=20> */
.L_x_2479:
[----:B------:R-:W-:Y:S01]  /*13140*/  ULDC UR4, c[0x0][0xc3c] ;  /* 0x00030f0000047ab9 */ /* 0x000fe20000000800 */
[----:B------:R-:W-:Y:S02]  /*13150*/  IMAD.MOV.U32 R17, RZ, RZ, RZ ;  /* 0x000000ffff117224 */ /* 0x000fe400078e00ff */
[----:B------:R-:W-:Y:S02]  /*13160*/  IMAD.U32 R16, RZ, RZ, UR6 ;  /* 0x00000006ff107e24 */ /* 0x000fe4000f8e00ff */
[----:B------:R-:W-:Y:S02]  /*13170*/  IMAD.MOV.U32 R18, RZ, RZ, RZ ;  /* 0x000000ffff127224 */ /* 0x000fe400078e00ff */
[----:B------:R-:W-:-:S07]  /*13180*/  IMAD.U32 R19, RZ, RZ, UR4 ;  /* 0x00000004ff137e24 */ /* 0x000fce000f8e00ff */
.L_x_2484:
[----:B------:R-:W-:-:S13]  /*13190*/  ISETP.NE.AND P0, PT, R5, RZ, PT ;  /* 0x000000ff0500720c */ /* 0x000fda0003f05270 */
[----:B------:R-:W0:Y:S01]  /*131a0*/  @!P0 S2R R3, SR_CgaCtaId ;  /* 0x0000000000038919 */ /* 0x000e220000008800 */
[----:B------:R-:W-:-:S04]  /*131b0*/  @!P0 MOV R0, 0x400 ;  /* 0x0000040000008802 */ /* 0x000fc80000000f00 */
[----:B0-----:R-:W-:-:S05]  /*131c0*/  @!P0 LEA R0, R3, R0, 0x18 ;  /* 0x0000000003008211 */ /* 0x001fca00078ec0ff */
[----:B------:R1:W-:Y:S01]  /*131d0*/  @!P0 STS.128 [R0+0x388d0], R16 ;  /* 0x0388d01000008388 */ /* 0x0003e20000000c00 */
[----:B------:R-:W-:Y:S06]  /*131e0*/  BAR.ARV 0x5, 0x180 ;  /* 0x0146000000007b1d */ /* 0x000fec0000002000 */
.L_x_2477:
        /* <DEDUP_REMOVED lines=8> */
[----:B------:R-:W-:Y:S01]  /*13270*/  BSSY B8, `(.L_x_2485) ;  /* 0x00004b8000087945 */ /* 0x000fe20003800000 */
[----:B------:R-:W-:Y:S01]  /*13280*/  IMAD.MOV.U32 R28, RZ, RZ, 0x1 ;  /* 0x00000001ff1c7424 */ /* 0x000fe200078e00ff */
[----:B------:R-:W1:Y:S01]  /*13290*/  S2R R2, SR_TID.X ;  /* 0x0000000000027919 */ /* 0x000e620000002100 */
[----:B------:R-:W-:Y:S01]  /*132a0*/  IMAD.MOV.U32 R27, RZ, RZ, RZ ;  /* 0x000000ffff1b7224 */ /* 0x000fe200078e00ff */
[----:B------:R-:W-:Y:S01]  /*132b0*/  ULDC UR37, c[0x0][0xc] ;  /* 0x0000030000257ab9 */ /* 0x000fe20000000800 */
[----:B------:R3:W-:Y:S01]  /*132c0*/  STL [R1+0x28], RZ ;  /* 0x000028ff01007387 */ /* 0x0007e20000100800 */
[C---:B-1----:R-:W-:Y:S02]  /*132d0*/  SHF.L.U32 R33, R2.reuse, 0x3, RZ ;  /* 0x0000000302217819 */ /* 0x042fe400000006ff */
[----:B------:R-:W-:-:S04]  /*132e0*/  LOP3.LUT R3, R2, 0x7f, RZ, 0xc0, !PT ;  /* 0x0000007f02037812 */ /* 0x000fc800078ec0ff */
[----:B------:R-:W-:Y:S02]  /*132f0*/  SHF.R.U32.HI R3, RZ, 0x3, R3 ;  /* 0x00000003ff037819 */ /* 0x000fe40000011603 */
[----:B--2---:R-:W-:Y:S02]  /*13300*/  R2UR UR4, R0 ;  /* 0x00000000000472ca */ /* 0x004fe400000e0000 */
[----:B------:R-:W-:-:S04]  /*13310*/  LOP3.LUT R0, R33, 0x1f8, RZ, 0xc0, !PT ;  /* 0x000001f821007812 */ /* 0x000fc800078ec0ff */
[----:B------:R-:W-:Y:S01]  /*13320*/  LOP3.LUT R0, R0, 0x38, R2, 0x78, !PT ;  /* 0x0000003800007812 */ /* 0x000fe200078e7802 */
[----:B------:R-:W-:-:S03]  /*13330*/  IMAD.SHL.U32 R2, R2, 0x10, RZ ;  /* 0x0000001002027824 */ /* 0x000fc600078e00ff */
[----:B------:R-:W-:Y:S02]  /*13340*/  LOP3.LUT R32, R0, 0x200, R33, 0xf8, !PT ;  /* 0x0000020000207812 */ /* 0x000fe400078ef821 */
[----:B------:R-:W-:Y:S01]  /*13350*/  LOP3.LUT R33, R33, 0x38, RZ, 0xc0, !PT ;  /* 0x0000003821217812 */ /* 0x000fe200078ec0ff */
[----:B------:R-:W-:Y:S01]  /*13360*/  ULOP3.LUT UR36, UR4, 0x2, URZ, 0xfc, !UPT ;  /* 0x0000000204247892 */ /* 0x000fe2000f8efc3f */
[----:B------:R-:W-:Y:S02]  /*13370*/  LOP3.LUT R2, R3, 0x70, R2, 0xf8, !PT ;  /* 0x0000007003027812 */ /* 0x000fe400078ef802 */
[----:B------:R-:W-:Y:S01]  /*13380*/  UMOV UR4, 0x400 ;  /* 0x0000040000047882 */ /* 0x000fe20000000000 */
[C---:B------:R-:W-:Y:S01]  /*13390*/  LOP3.LUT R0, R33.reuse, 0x40, RZ, 0xfc, !PT ;  /* 0x0000004021007812 */ /* 0x040fe200078efcff */
[----:B0-----:R-:W-:Y:S01]  /*133a0*/  ULEA UR4, UR5, UR4, 0x18 ;  /* 0x0000000405047291 */ /* 0x001fe2000f8ec03f */
[C---:B------:R-:W-:Y:S02]  /*133b0*/  LOP3.LUT R37, R33.reuse, 0x80, RZ, 0xfc, !PT ;  /* 0x0000008021257812 */ /* 0x040fe400078efcff */
[----:B------:R-:W-:-:S03]  /*133c0*/  LOP3.LUT R36, R33, 0xc0, RZ, 0xfc, !PT ;  /* 0x000000c021247812 */ /* 0x000fc600078efcff */
[----:B------:R-:W-:-:S04]  /*133d0*/  IMAD.U32 R22, RZ, RZ, UR4 ;  /* 0x00000004ff167e24 */ /* 0x000fc8000f8e00ff */
[----:B---3--:R-:W-:-:S07]  /*133e0*/  IMAD R34, R32, 0x2, R22 ;  /* 0x0000000220227824 */ /* 0x008fce00078e0216 */
.L_x_2550:
        /* <DEDUP_REMOVED lines=16> */
[----:B------:R1:W2:Y:S01]  /*134f0*/  @P0 LDG.E R30, desc[UR38][R2.64] ;  /* 0x00000026021e0981 */ /* 0x0002a2000c1e1900 */
        /* <DEDUP_REMOVED lines=32> */
.L_x_2486:
        /* <DEDUP_REMOVED lines=9> */
.L_x_2487:
        /* <DEDUP_REMOVED lines=8> */
[----:B--2---:R-:W-:-:S07]  /*13810*/  IMAD.IADD R0, R5, 0x1, -R0 ;  /* 0x0000000105007824 */ /* 0x004fce00078e0a00 */
.L_x_2488:
[----:B------:R-:W3:Y:S01]  /*13820*/  LDL R5, [R1+0x10] ;  /* 0x0000100001057983 */ /* 0x000ee20000100800 */
[----:B-12---:R-:W1:Y:S01]  /*13830*/  LDC R2, c[0x0][0x448] ;  /* 0x00011200ff027b82 */ /* 0x006e620000000800 */
[----:B-----5:R-:W-:Y:S01]  /*13840*/  IMAD.IADD R0, R0, 0x1, -R30 ;  /* 0x0000000100007824 */ /* 0x020fe200078e0a1e */
[----:B------:R-:W-:Y:S01]  /*13850*/  LOP3.LUT R23, R23, 0xfffffeff, RZ, 0xc0, !PT ;  /* 0xfffffeff17177812 */ /* 0x000fe200078ec0ff */
[----:B------:R-:W-:Y:S03]  /*13860*/  BSSY B7, `(.L_x_2489) ;  /* 0x0000397000077945 */ /* 0x000fe60003800000 */
[----:B------:R2:W-:Y:S01]  /*13870*/  STL [R1+0x4], R0 ;  /* 0x0000040001007387 */ /* 0x0005e20000100800 */
[----:B-1----:R-:W-:Y:S02]  /*13880*/  ISETP.NE.AND P0, PT, R2, 0x1, PT ;  /* 0x000000010200780c */ /* 0x002fe40003f05270 */
[----:B------:R-:W-:-:S05]  /*13890*/  SHF.L.U32 R2, R17, 0x7, RZ ;  /* 0x0000000711027819 */ /* 0x000fca00000006ff */
[----:B------:R-:W-:-:S06]  /*138a0*/  VIADD R2, R2, 0x7f ;  /* 0x0000007f02027836 */ /* 0x000fcc0000000000 */
[----:B------:R-:W1:Y:S01]  /*138b0*/  @P0 LDC R3, c[0x0][0x44c] ;  /* 0x00011300ff030b82 */ /* 0x000e620000000800 */
[----:B------:R-:W-:-:S07]  /*138c0*/  @P0 LOP3.LUT R23, R23, 0x100, RZ, 0xfc, !PT ;  /* 0x0000010017170812 */ /* 0x000fce00078efcff */
[----:B0-----:R-:W0:Y:S01]  /*138d0*/  @P0 LDC R4, c[0x0][0x450] ;  /* 0x00011400ff040b82 */ /* 0x001e220000000800 */
[----:B-1----:R-:W-:-:S05]  /*138e0*/  @P0 IMAD.HI.U32 R3, R2, R3, RZ ;  /* 0x0000000302030227 */ /* 0x002fca00078e00ff */
[----:B0-----:R-:W-:Y:S02]  /*138f0*/  @P0 SHF.R.U32.HI R2, RZ, R4, R3 ;  /* 0x00000004ff020219 */ /* 0x001fe40000011603 */
[C---:B---3--:R-:W-:Y:S01]  /*13900*/  IADD3 R3, R0.reuse, 0x50, -R5 ;  /* 0x0000005000037810 */ /* 0x048fe20007ffe805 */
[----:B--2---:R-:W-:-:S04]  /*13910*/  VIADD R0, R0, 0x4f ;  /* 0x0000004f00007836 */ /* 0x004fc80000000000 */
[----:B------:R-:W-:Y:S02]  /*13920*/  IMAD.IADD R2, R3, 0x1, R2 ;  /* 0x0000000103027824 */ /* 0x000fe400078e0202 */
[----:B------:R-:W-:-:S04]  /*13930*/  IMAD.HI R0, R0, 0x66666667, RZ ;  /* 0x6666666700007827 */ /* 0x000fc800078e02ff */
[----:B------:R-:W-:Y:S01]  /*13940*/  IMAD.HI R2, R2, 0x66666667, RZ ;  /* 0x6666666702027827 */ /* 0x000fe200078e02ff */
[----:B------:R-:W-:-:S04]  /*13950*/  SHF.R.U32.HI R3, RZ, 0x1f, R0 ;  /* 0x0000001fff037819 */ /* 0x000fc80000011600 */
[----:B------:R-:W-:Y:S02]  /*13960*/  SHF.R.U32.HI R5, RZ, 0x1f, R2 ;  /* 0x0000001fff057819 */ /* 0x000fe40000011602 */
[----:B------:R-:W-:Y:S02]  /*13970*/  LEA.HI.SX32 R3, R0, R3, 0x1b ;  /* 0x0000000300037211 */ /* 0x000fe400078fdaff */
[----:B------:R-:W-:-:S04]  /*13980*/  LEA.HI.SX32 R2, R2, R5, 0x1b ;  /* 0x0000000502027211 */ /* 0x000fc800078fdaff */
[----:B------:R-:W-:-:S04]  /*13990*/  VIMNMX R4, R3, R2, PT ;  /* 0x0000000203047248 */ /* 0x000fc80003fe0100 */
[----:B------:R-:W-:Y:S01]  /*139a0*/  ISETP.GT.AND P0, PT, R4, RZ, PT ;  /* 0x000000ff0400720c */ /* 0x000fe20003f04270 */
[----:B------:R0:W-:-:S12]  /*139b0*/  STL [R1+0x14], R4 ;  /* 0x0000140401007387 */ /* 0x0001d80000100800 */
        /* <DEDUP_REMOVED lines=18> */
.L_x_2490:
        /* <DEDUP_REMOVED lines=20> */
.L_x_2493:
[----:B------:R-:W-:Y:S05]  /*13c20*/  BSYNC B6 ;  /* 0x0000000000067941 */ /* 0x000fea0003800000 */
.L_x_2492:
        /* <DEDUP_REMOVED lines=11> */
[----:B------:R-:W-:Y:S02]  /*13ce0*/  IMAD.U32 R5, RZ, RZ, UR7 ;  /* 0x00000007ff057e24 */ /* 0x000fe4000f8e00ff */
[----:B------:R-:W-:Y:S02]  /*13cf0*/  IMAD.U32 R6, RZ, RZ, UR8 ;  /* 0x00000008ff067e24 */ /* 0x000fe4000f8e00ff */
[----:B------:R-:W-:-:S02]  /*13d00*/  IMAD.U32 R7, RZ, RZ, UR9 ;  /* 0x00000009ff077e24 */ /* 0x000fc4000f8e00ff */
[----:B------:R-:W-:Y:S02]  /*13d10*/  IMAD.U32 R10, RZ, RZ, UR4 ;  /* 0x00000004ff0a7e24 */ /* 0x000fe4000f8e00ff */
[----:B------:R-:W-:Y:S02]  /*13d20*/  IMAD.MOV.U32 R8, RZ, RZ, 0x70 ;  /* 0x00000070ff087424 */ /* 0x000fe400078e00ff */
[----:B------:R-:W-:Y:S02]  /*13d30*/  IMAD.MOV.U32 R12, RZ, RZ, 0x1 ;  /* 0x00000001ff0c7424 */ /* 0x000fe400078e00ff */
[----:B0-----:R-:W-:-:S07]  /*13d40*/  IMAD.MOV.U32 R13, RZ, RZ, RZ ;  /* 0x000000ffff0d7224 */ /* 0x001fce00078e00ff */
[----:B------:R-:W-:-:S07]  /*13d50*/  LEPC R20, `(.L_x_2496) ;  /* 0x000000001014794e */ /* 0x000fce0000000000 */
[----:B-1----:R-:W-:Y:S05]  /*13d60*/  CALL.ABS.NOINC R2 ;  /* 0x0000000002007343 */ /* 0x002fea0003c00000 */
.L_x_2496:
[----:B------:R0:W1:Y:S01]  /*13d70*/  LDC.64 R2, c[0x4][R26] ;  /* 0x010000001a027b82 */ /* 0x0000620000000a00 */
[----:B------:R-:W-:Y:S01]  /*13d80*/  ULDC.64 UR6, c[0x4][0x138] ;  /* 0x01004e0000067ab9 */ /* 0x000fe20000000a00 */
[----:B------:R-:W-:Y:S01]  /*13d90*/  ULDC.64 UR8, c[0x4][0x140] ;  /* 0x0100500000087ab9 */ /* 0x000fe20000000a00 */
[----:B------:R-:W-:Y:S01]  /*13da0*/  ULDC.64 UR4, c[0x4][0xa8] ;  /* 0x01002a0000047ab9 */ /* 0x000fe20000000a00 */
        /* <DEDUP_REMOVED lines=11> */
.L_x_2495:
[----:B------:R-:W-:Y:S05]  /*13e60*/  BSYNC B6 ;  /* 0x0000000000067941 */ /* 0x000fea0003800000 */
.L_x_2494:
[----:B------:R-:W2:Y:S01]  /*13e70*/  LDL R2, [R1+0x14] ;  /* 0x0000140001027983 */ /* 0x000ea20000100800 */
[----:B------:R-:W-:Y:S01]  /*13e80*/  ULDC.64 UR4, c[0x0][0x9f8] ;  /* 0x00027e0000047ab9 */ /* 0x000fe20000000a00 */
[----:B------:R-:W0:Y:S01]  /*13e90*/  LDC R9, c[0x0][0x430] ;  /* 0x00010c00ff097b82 */ /* 0x000e220000000800 */
[----:B------:R-:W-:-:S04]  /*13ea0*/  ISETP.NE.U32.AND P0, PT, RZ, UR4, PT ;  /* 0x00000004ff007c0c */ /* 0x000fc8000bf05070 */
[----:B------:R-:W-:-:S13]  /*13eb0*/  ISETP.NE.AND.EX P0, PT, RZ, UR5, PT, P0 ;  /* 0x00000005ff007c0c */ /* 0x000fda000bf05300 */
[----:B------:R-:W-:Y:S01]  /*13ec0*/  @P0 IADD3 R24, P1, R24, UR4, RZ ;  /* 0x0000000418180c10 */ /* 0x000fe2000ff3e0ff */
[----:B------:R-:W-:-:S03]  /*13ed0*/  ULDC UR4, c[0x0][0x2f4] ;  /* 0x0000bd0000047ab9 */ /* 0x000fc60000000800 */
[----:B------:R-:W-:-:S05]  /*13ee0*/  @P0 IADD3.X R25, R25, UR5, RZ, P1, !PT ;  /* 0x0000000519190c10 */ /* 0x000fca0008ffe4ff */
[----:B------:R1:W5:Y:S01]  /*13ef0*/  @P0 LDG.E R31, desc[UR38][R24.64] ;  /* 0x00000026181f0981 */ /* 0x000362000c1e1900 */
[C---:B------:R-:W-:Y:S01]  /*13f00*/  ISETP.GE.AND P0, PT, R33.reuse, UR4, PT ;  /* 0x0000000421007c0c */ /* 0x040fe2000bf06270 */
[----:B------:R-:W-:Y:S01]  /*13f10*/  UMOV UR5, 0xffffffff ;  /* 0xffffffff00057882 */ /* 0x000fe20000000000 */
[----:B------:R-:W-:Y:S02]  /*13f20*/  LOP3.LUT R20, R33, 0x40, RZ, 0xfc, !PT ;  /* 0x0000004021147812 */ /* 0x000fe400078efcff */
[----:B------:R-:W-:Y:S02]  /*13f30*/  LOP3.LUT R23, R23, 0xffffffef, RZ, 0xc0, !PT ;  /* 0xffffffef17177812 */ /* 0x000fe400078ec0ff */
[----:B------:R-:W-:Y:S02]  /*13f40*/  ISETP.GE.AND P2, PT, R20, UR4, PT ;  /* 0x0000000414007c0c */ /* 0x000fe4000bf46270 */
[----:B------:R-:W-:-:S05]  /*13f50*/  ISETP.GE.AND P1, PT, R37, UR4, PT ;  /* 0x0000000425007c0c */ /* 0x000fca000bf26270 */
        /* <DEDUP_REMOVED lines=8> */
[----:B--2---:R-:W-:Y:S01]  /*13fe0*/  VIADD R26, R2, 0xffffffff ;  /* 0xffffffff021a7836 */ /* 0x004fe20000000000 */
[----:B01----:R-:W-:Y:S06]  /*13ff0*/  BRA.DIV UR5, `(.L_x_2497) ;  /* 0x00000046051c7947 */ /* 0x003fec000b800000 */
.L_x_2567:
[----:B------:R-:W0:Y:S01]  /*14000*/  S2R R0, SR_TID.X ;  /* 0x0000000000007919 */ /* 0x000e220000002100 */
[----:B------:R-:W1:Y:S01]  /*14010*/  S2R R3, SR_TID.X ;  /* 0x0000000000037919 */ /* 0x000e620000002100 */
[----:B0-----:R-:W-:-:S04]  /*14020*/  LOP3.LUT R0, R0, 0x7f, RZ, 0xc0, !PT ;  /* 0x0000007f00007812 */ /* 0x001fc800078ec0ff */
[----:B------:R-:W-:Y:S02]  /*14030*/  SHF.R.U32.HI R2, RZ, 0x3, R0 ;  /* 0x00000003ff027819 */ /* 0x000fe40000011600 */
[----:B------:R-:W2:Y:S01]  /*14040*/  LDL R0, [R1+0x4] ;  /* 0x0000040001007983 */ /* 0x000ea20000100800 */
[----:B-1----:R-:W-:Y:S02]  /*14050*/  SHF.L.U32 R8, R3, 0x4, RZ ;  /* 0x0000000403087819 */ /* 0x002fe400000006ff */
[----:B------:R-:W-:Y:S02]  /*14060*/  ISETP.NE.AND P1, PT, R9, 0x1, PT ;  /* 0x000000010900780c */ /* 0x000fe40003f25270 */
[----:B------:R-:W-:Y:S02]  /*14070*/  LOP3.LUT R8, R2, 0x70, R8, 0xf8, !PT ;  /* 0x0000007002087812 */ /* 0x000fe400078ef808 */
[----:B-----5:R-:W-:Y:S02]  /*14080*/  SHF.R.S32.HI R10, RZ, 0x1f, R31 ;  /* 0x0000001fff0a7819 */ /* 0x020fe4000001141f */
[----:B------:R-:W-:Y:S01]  /*14090*/  LOP3.LUT R23, R23, 0xffffffbf, RZ, 0xc0, !PT ;  /* 0xffffffbf17177812 */ /* 0x000fe200078ec0ff */
[----:B------:R-:W-:-:S02]  /*140a0*/  IMAD R6, R26, 0x50, R8 ;  /* 0x000000501a067824 */ /* 0x000fc400078e0208 */
[----:B------:R0:W-:Y:S04]  /*140b0*/  STL [R1+0xc], R10 ;  /* 0x00000c0a01007387 */ /* 0x0001e80000100800 */
[----:B------:R-:W1:Y:S01]  /*140c0*/  @P1 LDC R5, c[0x0][0x434] ;  /* 0x00010d00ff051b82 */ /* 0x000e620000000800 */
[----:B------:R-:W-:-:S04]  /*140d0*/  @P1 LOP3.LUT R23, R23, 0x40, RZ, 0xfc, !PT ;  /* 0x0000004017171812 */ /* 0x000fc800078efcff */
[----:B------:R-:W-:Y:S02]  /*140e0*/  LOP3.LUT R23, R23, 0xffffffdf, RZ, 0xc0, !PT ;  /* 0xffffffdf17177812 */ /* 0x000fe400078ec0ff */
[C---:B--2---:R-:W-:Y:S01]  /*140f0*/  ISETP.GE.AND P0, PT, R6.reuse, R0, PT ;  /* 0x000000000600720c */ /* 0x044fe20003f06270 */
[----:B------:R-:W-:Y:S01]  /*14100*/  IMAD.IADD R6, R6, 0x1, R30 ;  /* 0x0000000106067824 */ /* 0x000fe200078e021e */
[----:B------:R-:W2:Y:S02]  /*14110*/  @P1 LDC R0, c[0x0][0x438] ;  /* 0x00010e00ff001b82 */ /* 0x000ea40000000800 */
[----:B------:R-:W-:Y:S01]  /*14120*/  ISETP.GT.U32.OR P0, PT, R8, 0x4f, P0 ;  /* 0x0000004f0800780c */ /* 0x000fe20000704470 */
[----:B-1----:R-:W-:-:S04]  /*14130*/  @P1 IMAD.HI.U32 R4, R6, R5, RZ ;  /* 0x0000000506041227 */ /* 0x002fc800078e00ff */
[----:B------:R-:W-:-:S08]  /*14140*/  IMAD.MOV.U32 R7, RZ, RZ, R6 ;  /* 0x000000ffff077224 */ /* 0x000fd000078e0006 */
[----:B------:R-:W1:Y:S01]  /*14150*/  @!P0 LDC.64 R2, c[0x0][0x428] ;  /* 0x00010a00ff028b82 */ /* 0x000e620000000a00 */
[----:B--2---:R-:W-:-:S04]  /*14160*/  @P1 SHF.R.U32.HI R7, RZ, R0, R4 ;  /* 0x00000000ff071219 */ /* 0x004fc80000011604 */
        /* <DEDUP_REMOVED lines=10> */
[----:B------:R-:W-:Y:S01]  /*14210*/  IMAD R4, R9, R5, R6 ;  /* 0x0000000509047224 */ /* 0x000fe200078e0206 */
[----:B------:R-:W-:Y:S01]  /*14220*/  MOV R5, UR36 ;  /* 0x0000002400057c02 */ /* 0x000fe20008000f00 */
[----:B------:R-:W-:-:S03]  /*14230*/  IMAD.MOV.U32 R0, RZ, RZ, RZ ;  /* 0x000000ffff007224 */ /* 0x000fc600078e00ff */
[----:B------:R-:W-:-:S03]  /*14240*/  ISETP.NE.AND P2, PT, R5, 0x3, PT ;  /* 0x000000030500780c */ /* 0x000fc60003f45270 */
[----:B------:R0:W5:Y:S01]  /*14250*/  @!P0 LDG.E R0, desc[UR38][R2.64] ;  /* 0x0000002602008981 */ /* 0x000162000c1e1900 */
[----:B------:R-:W-:Y:S02]  /*14260*/  ISETP.GT.U32.AND P0, PT, R8, 0x4f, PT ;  /* 0x0000004f0800780c */ /* 0x000fe40003f04070 */
[----:B------:R-:W-:-:S07]  /*14270*/  SHF.R.S32.HI R30, RZ, 0x1f, R18 ;  /* 0x0000001fff1e7819 */ /* 0x000fce0000011412 */
[----:B------:R-:W-:-:S04]  /*14280*/  @P2 LOP3.LUT R23, R23, 0x20, RZ, 0xfc, !PT ;  /* 0x0000002017172812 */ /* 0x000fc800078efcff */
[----:B------:R-:W-:-:S04]  /*14290*/  LOP3.LUT R23, R23, 0xfffffffe, RZ, 0xc0, !PT ;  /* 0xfffffffe17177812 */ /* 0x000fc800078ec0ff */
[----:B------:R-:W-:Y:S01]  /*142a0*/  @P0 LOP3.LUT R23, R23, 0x1, RZ, 0xfc, !PT ;  /* 0x0000000117170812 */ /* 0x000fe200078efcff */
[----:B0-----:R-:W-:Y:S06]  /*142b0*/  @!P2 BRA `(.L_x_2498) ;  /* 0x000000000004a947 */ /* 0x001fec0003800000 */
[----:B------:R-:W-:Y:S01]  /*142c0*/  BPT.TRAP 0x1 ;  /* 0x000000040000795c */ /* 0x000fe20000300000 */
.L_x_2498:
        /* <DEDUP_REMOVED lines=25> */
.L_x_2568:
[----:B------:R-:W-:Y:S05]  /*14460*/  BSYNC B0 ;  /* 0x0000000000007941 */ /* 0x000fea0003800000 */
.L_x_2499:
        /* <DEDUP_REMOVED lines=17> */
[----:B------:R-:W-:-:S03]  /*14580*/  IMAD R7, R27, 0x5000, R32 ;  /* 0x000050001b077824 */ /* 0x000fc600078e0220 */
[----:B------:R-:W-:Y:S02]  /*14590*/  IADD3 R6, R3, R0, RZ ;  /* 0x0000000003067210 */ /* 0x000fe40007ffe0ff */
[----:B-1----:R-:W-:Y:S02]  /*145a0*/  LOP3.LUT R8, R8, 0x7f, RZ, 0xc0, !PT ;  /* 0x0000007f08087812 */ /* 0x002fe400078ec0ff */
[C---:B------:R-:W-:Y:S01]  /*145b0*/  LEA R0, P0, R2.reuse, UR4, 0x1 ;  /* 0x0000000402007c11 */ /* 0x040fe2000f8008ff */
[----:B------:R-:W-:Y:S01]  /*145c0*/  UMOV UR4, 0xffffffff ;  /* 0xffffffff00047882 */ /* 0x000fe20000000000 */
[----:B------:R-:W-:Y:S02]  /*145d0*/  SHF.R.U32.HI R8, RZ, 0x3, R8 ;  /* 0x00000003ff087819 */ /* 0x000fe40000011608 */
[----:B------:R-:W-:Y:S01]  /*145e0*/  LEA.HI.X R6, R2, UR5, R6, 0x1, P0 ;  /* 0x0000000502067c11 */ /* 0x000fe200080f0c06 */
        /* <DEDUP_REMOVED lines=33> */
[----:B------:R-:W-:-:S02]  /*14800*/  @P0 LEA R9, R7, R22, 0x1 ;  /* 0x0000001607090211 */ /* 0x000fc400078e08ff */
        /* <DEDUP_REMOVED lines=11> */
[----:B0-----:R-:W-:-:S05]  /*148c0*/  @P0 LEA R2, P1, R33, R2, 0x1 ;  /* 0x0000000221020211 */ /* 0x001fca00078208ff */
[----:B------:R-:W-:Y:S02]  /*148d0*/  @P0 IMAD.X R3, RZ, RZ, R8, P1 ;  /* 0x000000ffff030224 */ /* 0x000fe400008e0608 */
[----:B------:R0:W2:Y:S04]  /*148e0*/  SHFL.IDX PT, R8, R6, 0x4, 0x181f ;  /* 0x00981f0006087f89 */ /* 0x0000a800000e0000 */
[----:B------:R0:W-:Y:S04]  /*148f0*/  @P0 LDGSTS.E.BYPASS.LTC128B.128 [R21+0x25c00], desc[UR38][R2.64], !P5 ;  /* 0x25c0000002150fae */ /* 0x0001e8000e901d66 */
[----:B------:R0:W-:Y:S04]  /*14900*/  @P0 LDGSTS.E.BYPASS.LTC128B.128 [R21+0x28400], desc[UR38][R2.64+0x80], !P4 ;  /* 0x2840008002150fae */ /* 0x0001e8000e101d66 */
[----:B------:R0:W-:Y:S04]  /*14910*/  @P0 LDGSTS.E.BYPASS.LTC128B.128 [R21+0x2ac00], desc[UR38][R2.64+0x100], !P3 ;  /* 0x2ac0010002150fae */ /* 0x0001e8000d901d66 */
[----:B-1----:R0:W-:Y:S02]  /*14920*/  @P0 LDGSTS.E.BYPASS.LTC128B.128 [R21+0x2d400], desc[UR38][R2.64+0x180], !P2 ;  /* 0x2d40018002150fae */ /* 0x0021e4000d101d66 */
.L_x_2580:
        /* <DEDUP_REMOVED lines=17> */
.L_x_2503:
[----:B------:R-:W-:Y:S05]  /*14a40*/  BSYNC B0 ;  /* 0x0000000000007941 */ /* 0x000fea0003800000 */
.L_x_2502:
[----:B------:R-:W-:Y:S01]  /*14a50*/  NOP ;  /* 0x0000000000007918 */ /* 0x000fe20000000000 */
[----:B------:R-:W-:-:S13]  /*14a60*/  PLOP3.LUT P0, PT, PT, PT, PT, 0x80, 0x0 ;  /* 0x000000000000781c */ /* 0x000fda0003f0f070 */
.L_x_2504:
        /* <DEDUP_REMOVED lines=10> */
.L_x_2505:
        /* <DEDUP_REMOVED lines=27> */
[----:B------:R-:W-:Y:S01]  /*14cc0*/  MOV R12, 0x1 ;  /* 0x00000001000c7802 */ /* 0x000fe20000000f00 */
[----:B------:R-:W-:Y:S02]  /*14cd0*/  IMAD.U32 R7, RZ, RZ, UR9 ;  /* 0x00000009ff077e24 */ /* 0x000fe4000f8e00ff */
[----:B------:R-:W-:-:S02]  /*14ce0*/  IMAD.U32 R10, RZ, RZ, UR4 ;  /* 0x00000004ff0a7e24 */ /* 0x000fc4000f8e00ff */
[----:B------:R-:W-:Y:S02]  /*14cf0*/  IMAD.U32 R11, RZ, RZ, UR5 ;  /* 0x00000005ff0b7e24 */ /* 0x000fe4000f8e00ff */
[----:B--2---:R-:W-:Y:S02]  /*14d00*/  IMAD.MOV.U32 R8, RZ, RZ, 0x70 ;  /* 0x00000070ff087424 */ /* 0x004fe400078e00ff */
[----:B------:R-:W-:-:S07]  /*14d10*/  IMAD.MOV.U32 R13, RZ, RZ, RZ ;  /* 0x000000ffff0d7224 */ /* 0x000fce00078e00ff */
[----:B------:R-:W-:-:S07]  /*14d20*/  LEPC R20, `(.L_x_2507) ;  /* 0x000000001014794e */ /* 0x000fce0000000000 */
[----:B0-----:R-:W-:Y:S05]  /*14d30*/  CALL.ABS.NOINC R2 ;  /* 0x0000000002007343 */ /* 0x001fea0003c00000 */
.L_x_2507:
[----:B------:R-:W-:Y:S05]  /*14d40*/  BSYNC B6 ;  /* 0x0000000000067941 */ /* 0x000fea0003800000 */
.L_x_2506:
[----:B------:R-:W4:Y:S01]  /*14d50*/  LDL.LU R2, [R1+0x18] ;  /* 0x0000180001027983 */ /* 0x000f220000300800 */
[----:B------:R-:W-:-:S03]  /*14d60*/  ULDC.64 UR4, c[0x0][0x2d8] ;  /* 0x0000b60000047ab9 */ /* 0x000fc60000000a00 */
[----:B------:R-:W3:Y:S01]  /*14d70*/  LDL.LU.64 R20, [R1+0x20] ;  /* 0x0000200001147983 */ /* 0x000ee20000300a00 */
[----:B------:R-:W-:Y:S02]  /*14d80*/  IMAD.MOV.U32 R3, RZ, RZ, R35 ;  /* 0x000000ffff037224 */ /* 0x000fe400078e0023 */
[----:B------:R-:W-:Y:S01]  /*14d90*/  IMAD R0, R30, UR4, RZ ;  /* 0x000000041e007c24 */ /* 0x000fe2000f8e02ff */
[----:B------:R0:W5:Y:S03]  /*14da0*/  LDL R9, [R1+0x10] ;  /* 0x0000100001097983 */ /* 0x0001660000100800 */
[C---:B------:R-:W-:Y:S01]  /*14db0*/  IMAD R0, R18.reuse, UR5, R0 ;  /* 0x0000000512007c24 */ /* 0x040fe2000f8e0200 */
[----:B--2---:R-:W-:Y:S01]  /*14dc0*/  LOP3.LUT R8, R33, 0x40, RZ, 0xfc, !PT ;  /* 0x0000004021087812 */ /* 0x004fe200078efcff */
[----:B----4-:R-:W-:Y:S02]  /*14dd0*/  IMAD.MOV.U32 R4, RZ, RZ, R2 ;  /* 0x000000ffff047224 */ /* 0x010fe400078e0002 */
[----:B---3--:R-:W-:Y:S01]  /*14de0*/  IMAD.MOV.U32 R2, RZ, RZ, R20 ;  /* 0x000000ffff027224 */ /* 0x008fe200078e0014 */
[----:B------:R-:W1:Y:S01]  /*14df0*/  S2R R21, SR_TID.X ;  /* 0x0000000000157919 */ /* 0x000e620000002100 */
[----:B------:R-:W2:Y:S02]  /*14e00*/  LDC R20, c[0x0][0x448] ;  /* 0x00011200ff147b82 */ /* 0x000ea40000000800 */
[----:B------:R-:W-:Y:S01]  /*14e10*/  IMAD.WIDE.U32 R2, R18, UR4, R2 ;  /* 0x0000000412027c25 */ /* 0x000fe2000f8e0002 */
[----:B------:R-:W-:-:S03]  /*14e20*/  ULDC.64 UR4, c[0x0][0x2e0] ;  /* 0x0000b80000047ab9 */ /* 0x000fc60000000a00 */
[----:B------:R-:W-:Y:S02]  /*14e30*/  IMAD.IADD R3, R3, 0x1, R0 ;  /* 0x0000000103037824 */ /* 0x000fe400078e0200 */
[----:B------:R-:W-:Y:S02]  /*14e40*/  IMAD R4, R4, UR4, RZ ;  /* 0x0000000404047c24 */ /* 0x000fe4000f8e02ff */
[----:B------:R-:W-:-:S04]  /*14e50*/  IMAD.WIDE.U32 R2, R29, UR4, R2 ;  /* 0x000000041d027c25 */ /* 0x000fc8000f8e0002 */
[----:B------:R-:W-:Y:S01]  /*14e60*/  IMAD R4, R29, UR5, R4 ;  /* 0x000000051d047c24 */ /* 0x000fe2000f8e0204 */
[----:B------:R-:W-:Y:S01]  /*14e70*/  ULDC.64 UR4, c[0x0][0x2d0] ;  /* 0x0000b40000047ab9 */ /* 0x000fe20000000a00 */
[----:B--2---:R-:W-:Y:S02]  /*14e80*/  ISETP.NE.AND P6, PT, R20, 0x1, PT ;  /* 0x000000011400780c */ /* 0x004fe40003fc5270 */
[----:B------:R-:W2:Y:S01]  /*14e90*/  S2R R20, SR_TID.X ;  /* 0x0000000000147919 */ /* 0x000ea20000002100 */
[----:B-1----:R-:W-:-:S04]  /*14ea0*/  LOP3.LUT R21, R21, 0x7f, RZ, 0xc0, !PT ;  /* 0x0000007f15157812 */ /* 0x002fc800078ec0ff */
[----:B------:R-:W-:-:S06]  /*14eb0*/  SHF.R.U32.HI R21, RZ, 0x3, R21 ;  /* 0x00000003ff157819 */ /* 0x000fcc0000011615 */
[----:B------:R-:W1:Y:S08]  /*14ec0*/  @P6 LDC R7, c[0x0][0x44c] ;  /* 0x00011300ff076b82 */ /* 0x000e700000000800 */
[----:B------:R-:W3:Y:S01]  /*14ed0*/  @P6 LDC R5, c[0x0][0x450] ;  /* 0x00011400ff056b82 */ /* 0x000ee20000000800 */
[----:B--2---:R-:W-:-:S05]  /*14ee0*/  IMAD.SHL.U32 R20, R20, 0x10, RZ ;  /* 0x0000001014147824 */ /* 0x004fca00078e00ff */
[----:B------:R-:W-:-:S04]  /*14ef0*/  LOP3.LUT R20, R21, 0x70, R20, 0xf8, !PT ;  /* 0x0000007015147812 */ /* 0x000fc800078ef814 */
[----:B------:R-:W-:-:S05]  /*14f00*/  LEA R6, R17, R20, 0x7 ;  /* 0x0000001411067211 */ /* 0x000fca00078e38ff */
[----:B-1----:R-:W-:-:S04]  /*14f10*/  @P6 IMAD.HI.U32 R7, R6, R7, RZ ;  /* 0x0000000706076227 */ /* 0x002fc800078e00ff */
[----:B------:R-:W-:Y:S01]  /*14f20*/  IMAD.MOV.U32 R0, RZ, RZ, R6 ;  /* 0x000000ffff007224 */ /* 0x000fe200078e0006 */
[----:B---3--:R-:W-:Y:S02]  /*14f30*/  @P6 SHF.R.U32.HI R0, RZ, R5, R7 ;  /* 0x00000005ff006219 */ /* 0x008fe40000011607 */
[----:B------:R-:W1:Y:S01]  /*14f40*/  LDC R5, c[0x0][0x448] ;  /* 0x00011200ff057b82 */ /* 0x000e620000000800 */
[----:B------:R-:W-:Y:S02]  /*14f50*/  IMAD.IADD R3, R3, 0x1, R4 ;  /* 0x0000000103037824 */ /* 0x000fe400078e0204 */
[----:B------:R-:W-:Y:S01]  /*14f60*/  IMAD.MOV R4, RZ, RZ, -R0 ;  /* 0x000000ffff047224 */ /* 0x000fe200078e0a00 */
[----:B------:R-:W2:Y:S01]  /*14f70*/  S2R R20, SR_TID.X ;  /* 0x0000000000147919 */ /* 0x000ea20000002100 */
[----:B------:R-:W-:-:S04]  /*14f80*/  IMAD.WIDE.U32 R2, R0, UR4, R2 ;  /* 0x0000000400027c25 */ /* 0x000fc8000f8e0002 */
[----:B-1----:R-:W-:Y:S01]  /*14f90*/  IMAD R4, R5, R4, R6 ;  /* 0x0000000405047224 */ /* 0x002fe200078e0206 */
[----:B------:R-:W-:-:S05]  /*14fa0*/  SHF.R.S32.HI R6, RZ, 0x1f, R0 ;  /* 0x0000001fff067819 */ /* 0x000fca0000011400 */
        /* <DEDUP_REMOVED lines=11> */
[----:B------:R-:W-:Y:S01]  /*15060*/  ULDC UR4, c[0x0][0x2b8] ;  /* 0x0000ae0000047ab9 */ /* 0x000fe20000000800 */
[----:B--2---:R-:W-:-:S03]  /*15070*/  LOP3.LUT R20, R20, 0x7f, RZ, 0xc0, !PT ;  /* 0x0000007f14147812 */ /* 0x004fc600078ec0ff */
[----:B------:R-:W-:Y:S01]  /*15080*/  LEA.HI.X R0, R2, UR5, R3, 0x1, P0 ;  /* 0x0000000502007c11 */ /* 0x000fe200080f0c03 */
[----:B------:R-:W-:Y:S01]  /*15090*/  UMOV UR5, 0xffffffff ;  /* 0xffffffff00057882 */ /* 0x000fe20000000000 */
[----:B------:R-:W-:Y:S02]  /*150a0*/  ISETP.GE.AND P4, PT, R33, UR4, PT ;  /* 0x0000000421007c0c */ /* 0x000fe4000bf86270 */
[----:B------:R-:W-:Y:S02]  /*150b0*/  ISETP.GE.AND P3, PT, R8, UR4, PT ;  /* 0x0000000408007c0c */ /* 0x000fe4000bf66270 */
[----:B------:R-:W-:Y:S02]  /*150c0*/  ISETP.GE.AND P2, PT, R37, UR4, PT ;  /* 0x0000000425007c0c */ /* 0x000fe4000bf46270 */
[----:B------:R-:W-:Y:S02]  /*150d0*/  ISETP.GE.AND P1, PT, R36, UR4, PT ;  /* 0x0000000424007c0c */ /* 0x000fe4000bf26270 */
[----:B------:R-:W-:Y:S01]  /*150e0*/  SHF.R.U32.HI R8, RZ, 0x3, R20 ;  /* 0x00000003ff087819 */ /* 0x000fe20000011614 */
[----:B0-----:R-:W-:Y:S10]  /*150f0*/  BRA.DIV UR5, `(.L_x_2508) ;  /* 0x0000003a05f47947 */ /* 0x001ff4000b800000 */
[----:B------:R-:W0:Y:S01]  /*15100*/  SHFL.IDX PT, R14, R4, RZ, 0x181f ;  /* 0x00181fff040e7589 */ /* 0x000e2200000e0000 */
[----:B-----5:R-:W-:Y:S02]  /*15110*/  IMAD R5, R9, R5, RZ ;  /* 0x0000000509057224 */ /* 0x020fe400078e02ff */
[----:B------:R-:W-:Y:S01]  /*15120*/  IMAD R17, R17, 0x80, R8 ;  /* 0x0000008011117824 */ /* 0x000fe200078e0208 */
[----:B------:R-:W1:Y:S03]  /*15130*/  SHFL.IDX PT, R2, R0, RZ, 0x181f ;  /* 0x00181fff00027589 */ /* 0x000e6600000e0000 */
[C---:B------:R-:W-:Y:S01]  /*15140*/  VIADD R6, R17.reuse, 0x10 ;  /* 0x0000001011067836 */ /* 0x040fe20000000000 */
[----:B------:R-:W-:-:S13]  /*15150*/  ISETP.GE.AND P0, PT, R17, R5, PT ;  /* 0x000000051100720c */ /* 0x000fda0003f06270 */
        /* <DEDUP_REMOVED lines=8> */
[----:B------:R-:W-:Y:S01]  /*151e0*/  ISETP.GE.AND P0, PT, R6, R5, PT ;  /* 0x000000050600720c */ /* 0x000fe20003f06270 */
[----:B------:R-:W-:-:S02]  /*151f0*/  VIADD R6, R17, 0x20 ;  /* 0x0000002011067836 */ /* 0x000fc40000000000 */
[----:B-1----:R-:W1:Y:S10]  /*15200*/  SHFL.IDX PT, R2, R0, 0x1, 0x181f ;  /* 0x00381f0000027f89 */ /* 0x002e7400000e0000 */
[----:B0-----:R-:W-:-:S05]  /*15210*/  @!P0 LEA R14, P5, R33, R14, 0x1 ;  /* 0x0000000e210e8211 */ /* 0x001fca00078a08ff */
[----:B-1----:R-:W-:Y:S02]  /*15220*/  @!P0 IMAD.X R7, RZ, RZ, R2, P5 ;  /* 0x000000ffff078224 */ /* 0x002fe400028e0602 */
[----:B------:R-:W-:Y:S02]  /*15230*/  @!P0 IMAD.MOV.U32 R2, RZ, RZ, R14 ;  /* 0x000000ffff028224 */ /* 0x000fe400078e000e */
[----:B------:R-:W-:Y:S01]  /*15240*/  @!P0 IMAD.MOV.U32 R3, RZ, RZ, R7 ;  /* 0x000000ffff038224 */ /* 0x000fe200078e0007 */
        /* <DEDUP_REMOVED lines=8> */
[----:B0-----:R-:W-:-:S04]  /*152d0*/  @!P0 LEA R14, P5, R33, R14, 0x1 ;  /* 0x0000000e210e8211 */ /* 0x001fc800078a08ff */
[----:B-1----:R-:W-:Y:S01]  /*152e0*/  @!P0 IADD3.X R7, RZ, R2, RZ, P5, !PT ;  /* 0x00000002ff078210 */ /* 0x002fe20002ffe4ff */
[----:B------:R-:W-:Y:S02]  /*152f0*/  @!P0 IMAD.MOV.U32 R2, RZ, RZ, R14 ;  /* 0x000000ffff028224 */ /* 0x000fe400078e000e */
[----:B------:R-:W0:Y:S02]  /*15300*/  SHFL.IDX PT, R14, R4, 0x3, 0x181f ;  /* 0x00781f00040e7f89 */ /* 0x000e2400000e0000 */
[----:B------:R-:W-:-:S05]  /*15310*/  @!P0 IMAD.MOV.U32 R3, RZ, RZ, R7 ;  /* 0x000000ffff038224 */ /* 0x000fca00078e0007 */
[----:B------:R-:W-:Y:S04]  /*15320*/  @!P0 LDGSTS.E.BYPASS.LTC128B.128 [R34+0x15400], desc[UR38][R2.64], !P4 ;  /* 0x1540000002228fae */ /* 0x000fe8000e101d66 */
[----:B------:R-:W-:Y:S04]  /*15330*/  @!P0 LDGSTS.E.BYPASS.LTC128B.128 [R34+0x19400], desc[UR38][R2.64+0x80], !P3 ;  /* 0x1940008002228fae */ /* 0x000fe8000d901d66 */
[----:B------:R-:W-:Y:S04]  /*15340*/  @!P0 LDGSTS.E.BYPASS.LTC128B.128 [R34+0x1d400], desc[UR38][R2.64+0x100], !P2 ;  /* 0x1d40010002228fae */ /* 0x000fe8000d101d66 */
[----:B------:R1:W-:Y:S01]  /*15350*/  @!P0 LDGSTS.E.BYPASS.LTC128B.128 [R34+0x21400], desc[UR38][R2.64+0x180], !P1 ;  /* 0x2140018002228fae */ /* 0x0003e2000c901d66 */
[----:B------:R-:W-:-:S02]  /*15360*/  ISETP.GE.AND P0, PT, R6, R5, PT ;  /* 0x000000050600720c */ /* 0x000fc40003f06270 */
[----:B------:R-:W-:Y:S01]  /*15370*/  IADD3 R6, R17, 0x40, RZ ;  /* 0x0000004011067810 */ /* 0x000fe20007ffe0ff */
        /* <DEDUP_REMOVED lines=28> */
[----:B------:R-:W0:Y:S01]  /*15540*/  SHFL.IDX PT, R14, R4, 0x6, 0x181f ;  /* 0x00d81f00040e7f89 */ /* 0x000e2200000e0000 */
[----:B------:R-:W-:-:S05]  /*15550*/  @!P0 MOV R3, R7 ;  /* 0x0000000700038202 */ /* 0x000fca0000000f00 */
[----:B------:R-:W-:Y:S04]  /*15560*/  @!P0 LDGSTS.E.BYPASS.LTC128B.128 [R34+0x16c00], desc[UR38][R2.64], !P4 ;  /* 0x16c0000002228fae */ /* 0x000fe8000e101d66 */
[----:B------:R-:W-:Y:S04]  /*15570*/  @!P0 LDGSTS.E.BYPASS.LTC128B.128 [R34+0x1ac00], desc[UR38][R2.64+0x80], !P3 ;  /* 0x1ac0008002228fae */ /* 0x000fe8000d901d66 */
[----:B------:R-:W-:Y:S04]  /*15580*/  @!P0 LDGSTS.E.BYPASS.LTC128B.128 [R34+0x1ec00], desc[UR38][R2.64+0x100], !P2 ;  /* 0x1ec0010002228fae */ /* 0x000fe8000d101d66 */
[----:B------:R1:W-:Y:S01]  /*15590*/  @!P0 LDGSTS.E.BYPASS.LTC128B.128 [R34+0x22c00], desc[UR38][R2.64+0x180], !P1 ;  /* 0x22c0018002228fae */ /* 0x0003e2000c901d66 */
[----:B------:R-:W-:-:S03]  /*155a0*/  ISETP.GE.AND P0, PT, R6, R5, PT ;  /* 0x000000050600720c */ /* 0x000fc60003f06270 */
[----:B------:R-:W-:Y:S04]  /*155b0*/  SHFL.IDX PT, R6, R0, 0x7, 0x181f ;  /* 0x00f81f0000067f89 */ /* 0x000fe800000e0000 */
[----:B-1----:R-:W1:Y:S06]  /*155c0*/  SHFL.IDX PT, R2, R0, 0x6, 0x181f ;  /* 0x00d81f0000027f89 */ /* 0x002e6c00000e0000 */
        /* <DEDUP_REMOVED lines=8> */
[----:B------:R0:W-:Y:S02]  /*15650*/  @!P0 LDGSTS.E.BYPASS.LTC128B.128 [R34+0x23400], desc[UR38][R2.64+0x180], !P1 ;  /* 0x2340018002228fae */ /* 0x0001e4000c901d66 */
.L_x_2597:
[----:B------:R-:W-:Y:S01]  /*15660*/  VIADD R0, R17, 0x70 ;  /* 0x0000007011007836 */ /* 0x000fe20000000000 */
[----:B------:R-:W-:Y:S04]  /*15670*/  BSSY B0, `(.L_x_2509) ;  /* 0x000000c000007945 */ /* 0x000fe80003800000 */
[----:B------:R-:W-:-:S13]  /*15680*/  ISETP.GE.AND P0, PT, R0, R5, PT ;  /* 0x000000050000720c */ /* 0x000fda0003f06270 */
[----:B------:R-:W-:Y:S05]  /*15690*/  @P0 BRA `(.L_x_2510) ;  /* 0x0000000000240947 */ /* 0x000fea0003800000 */
[----:B01----:R-:W-:-:S05]  /*156a0*/  LEA R2, P0, R33, R14, 0x1 ;  /* 0x0000000e21027211 */ /* 0x003fca00078008ff */
        /* <DEDUP_REMOVED lines=8> */
.L_x_2510:
[----:B------:R-:W-:Y:S05]  /*15730*/  BSYNC B0 ;  /* 0x0000000000007941 */ /* 0x000fea0003800000 */
.L_x_2509:
[----:B------:R-:W-:Y:S01]  /*15740*/  NOP ;  /* 0x0000000000007918 */ /* 0x000fe20000000000 */
[----:B------:R-:W-:-:S13]  /*15750*/  PLOP3.LUT P0, PT, PT, PT, PT, 0x80, 0x0 ;  /* 0x000000000000781c */ /* 0x000fda0003f0f070 */
.L_x_2511:
[----:B------:R-:W-:Y:S02]  /*15760*/  PLOP3.LUT P1, PT, P1, P0, PT, 0xa2, 0x0 ;  /* 0x000000000000781c */ /* 0x000fe40000f21472 */
[----:B------:R-:W-:-:S08]  /*15770*/  @P0 R2UR P1, UR4, R22 ;  /* 0x00000000160402ca */ /* 0x000fd00000020000 */
[----:B------:R-:W-:-:S05]  /*15780*/  @P0 PLOP3.LUT P0, PT, P1, PT, PT, 0x80, 0x0 ;  /* 0x000000000000081c */ /* 0x000fca0000f0f070 */
[----:B------:R-:W-:Y:S01]  /*15790*/  @!P1 SYNCS.ARRIVE.TRANS64.RED.A0T1 RZ, [UR4+0x38800], RZ ;  /* 0x038800ffffff99a7 */ /* 0x000fe20008200404 */
[----:B------:R-:W-:Y:S07]  /*157a0*/  @!P1 ARRIVES.LDGSTSBAR.64.TRANSCNT [UR4+0x38800] ;  /* 0x03880000ff0099b0 */ /* 0x000fee0008000a84 */
[----:B------:R-:W-:Y:S05]  /*157b0*/  @P0 BRA.U.ANY `(.L_x_2511) ;  /* 0xfffffffd00e80947 */ /* 0x000fea000393ffff */
[----:B0-2---:R-:W2:Y:S02]  /*157c0*/  LDL.LU R2, [R1+0x28] ;  /* 0x0000280001027983 */ /* 0x005ea40000300800 */
        /* <DEDUP_REMOVED lines=11> */
.L_x_2598:
[----:B------:R-:W-:Y:S05]  /*15880*/  BSYNC B0 ;  /* 0x0000000000007941 */ /* 0x000fea0003800000 */
.L_x_2512:
[----:B------:R-:W2:Y:S01]  /*15890*/  LDL R0, [R1+0x14] ;  /* 0x0000140001007983 */ /* 0x000ea20000100800 */
[----:B------:R-:W-:Y:S01]  /*158a0*/  BSSY B0, `(.L_x_2514) ;  /* 0x0000115000007945 */ /* 0x000fe20003800000 */
[----:B--2---:R-:W-:-:S13]  /*158b0*/  ISETP.GE.AND P0, PT, R0, 0x2, PT ;  /* 0x000000020000780c */ /* 0x004fda0003f06270 */
[----:B------:R-:W-:Y:S05]  /*158c0*/  @!P0 BRA `(.L_x_2515) ;  /* 0x0000001000488947 */ /* 0x000fea0003800000 */
[C---:B------:R-:W-:Y:S01]  /*158d0*/  LOP3.LUT R2, R33.reuse, 0x40, RZ, 0xfc, !PT ;  /* 0x0000004021027812 */ /* 0x040fe200078efcff */
[----:B------:R-:W-:Y:S01]  /*158e0*/  ULDC UR4, c[0x0][0x2f4] ;  /* 0x0000bd0000047ab9 */ /* 0x000fe20000000800 */
[----:B------:R-:W-:Y:S01]  /*158f0*/  VIADD R0, R0, 0xfffffffe ;  /* 0xfffffffe00007836 */ /* 0x000fe20000000000 */
[----:B------:R-:W-:Y:S01]  /*15900*/  ISETP.GE.AND P4, PT, R33, UR4, PT ;  /* 0x0000000421007c0c */ /* 0x000fe2000bf86270 */
[----:B------:R-:W-:Y:S01]  /*15910*/  IMAD.MOV.U32 R17, RZ, RZ, R28 ;  /* 0x000000ffff117224 */ /* 0x000fe200078e001c */
[----:B------:R-:W-:Y:S01]  /*15920*/  ISETP.GE.AND P3, PT, R2, UR4, PT ;  /* 0x0000000402007c0c */ /* 0x000fe2000bf66270 */
[----:B------:R-:W-:Y:S01]  /*15930*/  IMAD.MOV.U32 R7, RZ, RZ, R27 ;  /* 0x000000ffff077224 */ /* 0x000fe200078e001b */
[----:B------:R-:W-:Y:S01]  /*15940*/  ISETP.GE.AND P2, PT, R37, UR4, PT ;  /* 0x0000000425007c0c */ /* 0x000fe2000bf46270 */
[----:B------:R-:W-:Y:S01]  /*15950*/  IMAD.MOV.U32 R29, RZ, RZ, R26 ;  /* 0x000000ffff1d7224 */ /* 0x000fe200078e001a */
[----:B------:R-:W-:-:S13]  /*15960*/  ISETP.GE.AND P1, PT, R36, UR4, PT ;  /* 0x0000000424007c0c */ /* 0x000fda000bf26270 */
.L_x_2528:
[----:B------:R-:W2:Y:S04]  /*15970*/  LDL R6, [R1+0x8] ;  /* 0x0000080001067983 */ /* 0x000ea80000100800 */
[----:B------:R-:W3:Y:S01]  /*15980*/  LDL R8, [R1+0xc] ;  /* 0x00000c0001087983 */ /* 0x000ee20000100800 */
[----:B------:R-:W4:Y:S01]  /*15990*/  S2R R2, SR_TID.X ;  /* 0x0000000000027919 */ /* 0x000f220000002100 */
[----:B------:R-:W1:Y:S01]  /*159a0*/  S2R R4, SR_TID.X ;  /* 0x0000000000047919 */ /* 0x000e620000002100 */
[----:B----4-:R-:W-:-:S04]  /*159b0*/  LOP3.LUT R2, R2, 0x7f, RZ, 0xc0, !PT ;  /* 0x0000007f02027812 */ /* 0x010fc800078ec0ff */
[----:B0-----:R-:W-:Y:S02]  /*159c0*/  SHF.R.U32.HI R3, RZ, 0x3, R2 ;  /* 0x00000003ff037819 */ /* 0x001fe40000011602 */
[----:B------:R-:W0:Y:S01]  /*159d0*/  LDC R2, c[0x0][0x430] ;  /* 0x00010c00ff027b82 */ /* 0x000e220000000800 */
[----:B-1----:R-:W-:-:S05]  /*159e0*/  IMAD.SHL.U32 R9, R4, 0x10, RZ ;  /* 0x0000001004097824 */ /* 0x002fca00078e00ff */
[----:B------:R-:W-:-:S04]  /*159f0*/  LOP3.LUT R9, R3, 0x70, R9, 0xf8, !PT ;  /* 0x0000007003097812 */ /* 0x000fc800078ef809 */
[----:B------:R-:W-:-:S13]  /*15a00*/  ISETP.GT.U32.AND P6, PT, R9, 0x4f, PT ;  /* 0x0000004f0900780c */ /* 0x000fda0003fc4070 */
[----:B------:R-:W3:Y:S01]  /*15a10*/  @!P6 LDC.64 R4, c[0x0][0x428] ;  /* 0x00010a00ff04eb82 */ /* 0x000ee20000000a00 */
[----:B0-----:R-:W-:-:S13]  /*15a20*/  ISETP.NE.AND P0, PT, R2, 0x1, PT ;  /* 0x000000010200780c */ /* 0x001fda0003f05270 */
[----:B------:R-:W0:Y:S08]  /*15a30*/  @P0 LDC R3, c[0x0][0x434] ;  /* 0x00010d00ff030b82 */ /* 0x000e300000000800 */
[----:B------:R-:W1:Y:S01]  /*15a40*/  @P0 LDC R2, c[0x0][0x438] ;  /* 0x00010e00ff020b82 */ /* 0x000e620000000800 */
[----:B--2---:R-:W-:-:S05]  /*15a50*/  IMAD R6, R0, 0x50, R6 ;  /* 0x0000005000067824 */ /* 0x004fca00078e0206 */
[----:B------:R-:W-:-:S05]  /*15a60*/  IADD3 R6, R9, R6, RZ ;  /* 0x0000000609067210 */ /* 0x000fca0007ffe0ff */
        /* <DEDUP_REMOVED lines=9> */
[----:B------:R-:W-:Y:S02]  /*15b00*/  @!P6 IMAD.IADD R5, R5, 0x1, R3 ;  /* 0x000000010505e824 */ /* 0x000fe400078e0203 */
[----:B------:R-:W-:Y:S01]  /*15b10*/  IMAD.MOV.U32 R4, RZ, RZ, RZ ;  /* 0x000000ffff047224 */ /* 0x000fe200078e00ff */
        /* <DEDUP_REMOVED lines=11> */
[----:B------:R-:W-:Y:S02]  /*15bd0*/  SEL R27, R27, RZ, P0 ;  /* 0x000000ff1b1b7207 */ /* 0x000fe40000000000 */
[----:B------:R-:W-:Y:S02]  /*15be0*/  MOV R26, R0 ;  /* 0x00000000001a7202 */ /* 0x000fe40000000f00 */
[----:B------:R-:W-:Y:S01]  /*15bf0*/  LOP3.LUT R28, R17, R28, RZ, 0x3c, !PT ;  /* 0x0000001c111c7212 */ /* 0x000fe200078e3cff */
[----:B0-----:R-:W-:Y:S06]  /*15c00*/  @!P5 BRA `(.L_x_2516) ;  /* 0x000000000004d947 */ /* 0x001fec0003800000 */
[----:B------:R-:W-:Y:S01]  /*15c10*/  BPT.TRAP 0x1 ;  /* 0x000000040000795c */ /* 0x000fe20000300000 */
.L_x_2516:
[----:B------:R-:W-:Y:S01]  /*15c20*/  IMAD R6, R27, 0x8, R22 ;  /* 0x000000081b067824 */ /* 0x000fe200078e0216 */
[----:B------:R-:W-:Y:S01]  /*15c30*/  SHF.L.U32 R3, R28, 0x1f, RZ ;  /* 0x0000001f1c037819 */ /* 0x000fe200000006ff */
[----:B------:R-:W-:Y:S03]  /*15c40*/  BSSY B1, `(.L_x_2517) ;  /* 0x0000003000017945 */ /* 0x000fe60003800000 */
[----:B------:R-:W0:Y:S02]  /*15c50*/  SYNCS.PHASECHK.TRANS64.TRYWAIT P0, [R6+URZ+0x38840], R3 ;  /* 0x03884003060075a7 */ /* 0x000e24000800017f */
[----:B0-----:R-:W-:Y:S05]  /*15c60*/  @!P0 BRA `(.L_x_2518) ;  /* 0x0000003800e48947 */ /* 0x001fea0003800000 */
.L_x_2599:
[----:B------:R-:W-:Y:S05]  /*15c70*/  BSYNC B1 ;  /* 0x0000000000017941 */ /* 0x000fea0003800000 */
.L_x_2517:
        /* <DEDUP_REMOVED lines=69> */
.L_x_2611:
        /* <DEDUP_REMOVED lines=17> */
.L_x_2520:
        /* <DEDUP_REMOVED lines=10> */
.L_x_2521:
[----:B------:R2:W-:Y:S01]  /*16280*/  SYNCS.ARRIVE.TRANS64.A1T0 RZ, [R6+URZ+0x38830], RZ ;  /* 0x038830ff06ff79a7 */ /* 0x0005e2000810003f */
[----:B------:R-:W-:Y:S05]  /*16290*/  @!P6 BRA `(.L_x_2522) ;  /* 0x000000000004e947 */ /* 0x000fea0003800000 */
[----:B------:R-:W-:Y:S01]  /*162a0*/  BPT.TRAP 0x1 ;  /* 0x000000040000795c */ /* 0x000fe20000300000 */
.L_x_2522:
[----:B-1----:R-:W-:Y:S01]  /*162b0*/  SHF.L.U32 R2, R17, 0x1f, RZ ;  /* 0x0000001f11027819 */ /* 0x002fe200000006ff */
[----:B--2---:R-:W-:Y:S01]  /*162c0*/  IMAD R6, R7, 0x8, R22 ;  /* 0x0000000807067824 */ /* 0x004fe200078e0216 */
[----:B------:R-:W-:Y:S03]  /*162d0*/  BSSY B1, `(.L_x_2523) ;  /* 0x0000003000017945 */ /* 0x000fe60003800000 */
[----:B------:R-:W1:Y:S02]  /*162e0*/  SYNCS.PHASECHK.TRANS64.TRYWAIT P0, [R6+URZ+0x38860], R2 ;  /* 0x03886002060075a7 */ /* 0x000e64000800017f */
[----:B-1----:R-:W-:Y:S05]  /*162f0*/  @!P0 BRA `(.L_x_2524) ;  /* 0x0000003c00188947 */ /* 0x002fea0003800000 */
.L_x_2612:
[----:B------:R-:W-:Y:S05]  /*16300*/  BSYNC B1 ;  /* 0x0000000000017941 */ /* 0x000fea0003800000 */
.L_x_2523:
        /* <DEDUP_REMOVED lines=60> */
.L_x_2624:
        /* <DEDUP_REMOVED lines=30> */
[----:B------:R-:W-:-:S04]  /*168b0*/  LEA R24, P0, R2, UR4, 0x1 ;  /* 0x0000000402187c11 */ /* 0x000fc8000f8008ff */
[----:B------:R-:W-:Y:S02]  /*168c0*/  LEA.HI.X R25, R2, UR5, R3, 0x1, P0 ;  /* 0x0000000502197c11 */ /* 0x000fe400080f0c03 */
[----:B------:R-:W-:-:S13]  /*168d0*/  PLOP3.LUT P0, PT, PT, PT, PT, 0x80, 0x0 ;  /* 0x000000000000781c */ /* 0x000fda0003f0f070 */
.L_x_2526:
        /* <DEDUP_REMOVED lines=10> */
.L_x_2527:
[C---:B------:R-:W-:Y:S01]  /*16980*/  ISETP.GT.AND P0, PT, R26.reuse, RZ, PT ;  /* 0x000000ff1a00720c */ /* 0x040fe20003f04270 */
[----:B------:R2:W-:Y:S01]  /*16990*/  SYNCS.ARRIVE.TRANS64.A1T0 RZ, [R6+URZ+0x38850], RZ ;  /* 0x038850ff06ff79a7 */ /* 0x0005e2000810003f */
[----:B------:R-:W-:Y:S02]  /*169a0*/  VIADD R0, R26, 0xffffffff ;  /* 0xffffffff1a007836 */ /* 0x000fe40000000000 */
[----:B------:R-:W-:Y:S02]  /*169b0*/  IMAD.MOV.U32 R17, RZ, RZ, R28 ;  /* 0x000000ffff117224 */ /* 0x000fe400078e001c */
[----:B------:R-:W-:Y:S02]  /*169c0*/  IMAD.MOV.U32 R7, RZ, RZ, R27 ;  /* 0x000000ffff077224 */ /* 0x000fe400078e001b */
[----:B------:R-:W-:-:S05]  /*169d0*/  IMAD.MOV.U32 R29, RZ, RZ, R26 ;  /* 0x000000ffff1d7224 */ /* 0x000fca00078e001a */
[----:B--2---:R-:W-:Y:S05]  /*169e0*/  @P0 BRA `(.L_x_2528) ;  /* 0xffffffec00e00947 */ /* 0x004fea000383ffff */
.L_x_2515:
[----:B------:R-:W-:Y:S05]  /*169f0*/  BSYNC B0 ;  /* 0x0000000000007941 */ /* 0x000fea0003800000 */
.L_x_2514:
        /* <DEDUP_REMOVED lines=17> */
.L_x_2530:
[----:B------:R-:W-:Y:S05]  /*16b10*/  BSYNC B0 ;  /* 0x0000000000007941 */ /* 0x000fea0003800000 */
.L_x_2529:
[----:B------:R-:W-:-:S13]  /*16b20*/  LOP3.LUT P0, RZ, R23, 0x20, RZ, 0xc0, !PT ;  /* 0x0000002017ff7812 */ /* 0x000fda000780c0ff */
[----:B------:R-:W-:Y:S05]  /*16b30*/  @!P0 BRA `(.L_x_2531) ;  /* 0x0000000000048947 */ /* 0x000fea0003800000 */
[----:B------:R-:W-:Y:S01]  /*16b40*/  BPT.TRAP 0x1 ;  /* 0x000000040000795c */ /* 0x000fe20000300000 */
.L_x_2531:
[----:B------:R-:W2:Y:S01]  /*16b50*/  LDL.LU R0, [R1+0x4] ;  /* 0x0000040001007983 */ /* 0x000ea20000300800 */
[----:B------:R-:W-:Y:S01]  /*16b60*/  IMAD R4, R27, 0x8, R22 ;  /* 0x000000081b047824 */ /* 0x000fe200078e0216 */
[----:B0-----:R-:W-:Y:S01]  /*16b70*/  SHF.L.U32 R3, R28, 0x1f, RZ ;  /* 0x0000001f1c037819 */ /* 0x001fe200000006ff */
[----:B------:R-:W-:Y:S03]  /*16b80*/  BSSY B0, `(.L_x_2532) ;  /* 0x0000004000007945 */ /* 0x000fe60003800000 */
[----:B------:R-:W0:Y:S01]  /*16b90*/  SYNCS.PHASECHK.TRANS64.TRYWAIT P0, [R4+URZ+0x38860], R3 ;  /* 0x03886003040075a7 */ /* 0x000e22000800017f */
[----:B--2---:R-:W-:Y:S01]  /*16ba0*/  IMAD R5, R26, -0x50, R0 ;  /* 0xffffffb01a057824 */ /* 0x004fe200078e0200 */
[----:B0-----:R-:W-:Y:S06]  /*16bb0*/  @!P0 BRA `(.L_x_2533) ;  /* 0x0000003800d48947 */ /* 0x001fec0003800000 */
.L_x_2625:
[----:B------:R-:W-:Y:S05]  /*16bc0*/  BSYNC B0 ;  /* 0x0000000000007941 */ /* 0x000fea0003800000 */
.L_x_2532:
[----:B------:R-:W2:Y:S01]  /*16bd0*/  S2R R0, SR_TID.X ;  /* 0x0000000000007919 */ /* 0x000ea20000002100 */
[----:B------:R-:W-:Y:S01]  /*16be0*/  UMOV UR4, 0xffffffff ;  /* 0xffffffff00047882 */ /* 0x000fe20000000000 */
[----:B------:R-:W-:Y:S01]  /*16bf0*/  IMAD R7, R27, 0x5000, R32 ;  /* 0x000050001b077824 */ /* 0x000fe200078e0220 */
[----:B--2---:R-:W-:-:S04]  /*16c00*/  LOP3.LUT R0, R0, 0x7f, RZ, 0xc0, !PT ;  /* 0x0000007f00007812 */ /* 0x004fc800078ec0ff */
        /* <DEDUP_REMOVED lines=61> */
.L_x_2637:
[C---:B------:R-:W-:Y:S02]  /*16fe0*/  ISETP.LT.OR P3, PT, R5.reuse, 0x41, P3 ;  /* 0x000000410500780c */ /* 0x040fe40001f61670 */
[C---:B------:R-:W-:Y:S02]  /*16ff0*/  ISETP.LT.OR P2, PT, R5.reuse, 0x41, P2 ;  /* 0x000000410500780c */ /* 0x040fe40001741670 */
[C---:B------:R-:W-:Y:S02]  /*17000*/  ISETP.LT.OR P1, PT, R5.reuse, 0x41, P1 ;  /* 0x000000410500780c */ /* 0x040fe40000f21670 */
[----:B------:R-:W-:Y:S02]  /*17010*/  ISETP.LT.OR P0, PT, R5, 0x41, P0 ;  /* 0x000000410500780c */ /* 0x000fe40000701670 */
[----:B01----:R-:W-:-:S04]  /*17020*/  IADD3 R2, P4, R14, R8, RZ ;  /* 0x000000080e027210 */ /* 0x003fc80007f9e0ff */
[----:B------:R-:W-:-:S05]  /*17030*/  IADD3.X R3, RZ, R25, RZ, P4, !PT ;  /* 0x00000019ff037210 */ /* 0x000fca00027fe4ff */
        /* <DEDUP_REMOVED lines=9> */
.L_x_2535:
        /* <DEDUP_REMOVED lines=10> */
.L_x_2536:
[----:B------:R1:W-:Y:S01]  /*17170*/  SYNCS.ARRIVE.TRANS64.A1T0 RZ, [R4+URZ+0x38850], RZ ;  /* 0x038850ff04ff79a7 */ /* 0x0003e2000810003f */
[----:B------:R-:W-:-:S05]  /*17180*/  VIADD R27, R27, 0x1 ;  /* 0x000000011b1b7836 */ /* 0x000fca0000000000 */
[----:B------:R-:W-:-:S04]  /*17190*/  ISETP.NE.AND P0, PT, R27, 0x2, PT ;  /* 0x000000021b00780c */ /* 0x000fc80003f05270 */
[----:B0-----:R-:W-:Y:S02]  /*171a0*/  SEL R3, RZ, 0x1, P0 ;  /* 0x00000001ff037807 */ /* 0x001fe40000000000 */
[----:B------:R-:W-:Y:S02]  /*171b0*/  SEL R27, R27, RZ, P0 ;  /* 0x000000ff1b1b7207 */ /* 0x000fe40000000000 */
[----:B-1----:R-:W-:-:S07]  /*171c0*/  LOP3.LUT R28, R28, R3, RZ, 0x3c, !PT ;  /* 0x000000031c1c7212 */ /* 0x002fce00078e3cff */
.L_x_2491:
[----:B------:R-:W-:Y:S05]  /*171d0*/  BSYNC B7 ;  /* 0x0000000000077941 */ /* 0x000fea0003800000 */
.L_x_2489:
        /* <DEDUP_REMOVED lines=8> */
[----:B------:R0:W1:Y:S01]  /*17260*/  LDS.128 R16, [R22+0x388d0] ;  /* 0x0388d00016107984 */ /* 0x0000620000000c00 */
[----:B------:R-:W-:Y:S06]  /*17270*/  BAR.ARV 0x4, 0x180 ;  /* 0x0106000000007b1d */ /* 0x000fec0000002000 */
[----:B------:R-:W-:Y:S05]  /*17280*/  BRA `(.L_x_2538) ;  /* 0x0000000800cc7947 */ /* 0x000fea0003800000 */
.L_x_2537:
[----:B------:R-:W0:Y:S01]  /*17290*/  S2R R0, SR_TID.X ;  /* 0x0000000000007919 */ /* 0x000e220000002100 */
[----:B------:R-:W-:Y:S01]  /*172a0*/  UMOV UR4, 0xffffffff ;  /* 0xffffffff00047882 */ /* 0x000fe20000000000 */
[----:B0-----:R-:W-:-:S04]  /*172b0*/  LOP3.LUT R8, R0, 0x1f, RZ, 0xc0, !PT ;  /* 0x0000001f00087812 */ /* 0x001fc800078ec0ff */
[----:B------:R-:W-:Y:S01]  /*172c0*/  ISETP.NE.AND P0, PT, R8, 0x1f, PT ;  /* 0x0000001f0800780c */ /* 0x000fe20003f05270 */
[----:B------:R-:W-:-:S12]  /*172d0*/  BRA.DIV UR4, `(.L_x_2539) ;  /* 0x0000003e04287947 */ /* 0x000fd8000b800000 */
[----:B------:R-:W-:Y:S01]  /*172e0*/  IMAD.IADD R5, R19, 0x1, R8 ;  /* 0x0000000113057824 */ /* 0x000fe200078e0208 */
[----:B------:R-:W-:-:S04]  /*172f0*/  ULDC UR4, c[0x0][0xc3c] ;  /* 0x00030f0000047ab9 */ /* 0x000fc80000000800 */
[----:B------:R-:W-:-:S13]  /*17300*/  ISETP.GE.OR P1, PT, R5, UR4, !P0 ;  /* 0x0000000405007c0c */ /* 0x000fda000c726670 */
[----:B------:R-:W0:Y:S02]  /*17310*/  @!P1 LDC.64 R2, c[0x0][0xc80] ;  /* 0x00032000ff029b82 */ /* 0x000e240000000a00 */
[----:B0-----:R-:W-:-:S06]  /*17320*/  @!P1 IMAD.WIDE R2, R5, 0x4, R2 ;  /* 0x0000000405029825 */ /* 0x001fcc00078e0202 */
        /* <DEDUP_REMOVED lines=26> */
.L_x_2647:
[----:B------:R-:W-:Y:S02]  /*174d0*/  ULDC UR4, c[0x0][0xc38] ;  /* 0x00030e0000047ab9 */ /* 0x000fe40000000800 */
[----:B------:R-:W-:-:S04]  /*174e0*/  IMAD.U32 R7, RZ, RZ, UR4 ;  /* 0x00000004ff077e24 */ /* 0x000fc8000f8e00ff */
[----:B-1----:R-:W-:-:S04]  /*174f0*/  IMAD R14, R14, R7, RZ ;  /* 0x000000070e0e7224 */ /* 0x002fc800078e02ff */
[----:B------:R-:W-:-:S05]  /*17500*/  IMAD.IADD R9, R4, 0x1, R14 ;  /* 0x0000000104097824 */ /* 0x000fca00078e020e */
[----:B------:R-:W-:-:S13]  /*17510*/  ISETP.GT.AND P6, PT, R9, R0, PT ;  /* 0x000000000900720c */ /* 0x000fda0003fc4270 */
[----:B------:R-:W-:Y:S05]  /*17520*/  @P6 BRA `(.L_x_2540) ;  /* 0x00000000009c6947 */ /* 0x000fea0003800000 */
.L_x_2545:
[----:B------:R-:W1:Y:S01]  /*17530*/  LDC R2, c[0x0][0xc3c] ;  /* 0x00030f00ff027b82 */ /* 0x000e620000000800 */
[----:B------:R-:W-:-:S05]  /*17540*/  VIADD R19, R19, 0x1f ;  /* 0x0000001f13137836 */ /* 0x000fca0000000000 */
[----:B-1----:R-:W-:-:S13]  /*17550*/  ISETP.GE.AND P6, PT, R19, R2, PT ;  /* 0x000000021300720c */ /* 0x002fda0003fc6270 */
[----:B------:R-:W-:Y:S05]  /*17560*/  @P6 BRA `(.L_x_2541) ;  /* 0x0000000400d06947 */ /* 0x000fea0003800000 */
[----:B------:R-:W1:Y:S01]  /*17570*/  S2R R3, SR_TID.X ;  /* 0x0000000000037919 */ /* 0x000e620000002100 */
[----:B------:R-:W-:Y:S01]  /*17580*/  BSSY B0, `(.L_x_2542) ;  /* 0x0000009000007945 */ /* 0x000fe20003800000 */
[----:B------:R-:W-:Y:S01]  /*17590*/  IMAD.MOV.U32 R5, RZ, RZ, RZ ;  /* 0x000000ffff057224 */ /* 0x000fe200078e00ff */
[----:B-1----:R-:W-:-:S04]  /*175a0*/  LOP3.LUT R3, R3, 0x1f, RZ, 0xc0, !PT ;  /* 0x0000001f03037812 */ /* 0x002fc800078ec0ff */
[----:B------:R-:W-:-:S04]  /*175b0*/  IADD3 R7, R19, R3, RZ ;  /* 0x0000000313077210 */ /* 0x000fc80007ffe0ff */
[----:B------:R-:W-:-:S13]  /*175c0*/  ISETP.GE.OR P6, PT, R7, R2, !P0 ;  /* 0x000000020700720c */ /* 0x000fda00047c6670 */
[----:B------:R-:W-:Y:S05]  /*175d0*/  @P6 BRA `(.L_x_2543) ;  /* 0x00000000000c6947 */ /* 0x000fea0003800000 */
[----:B------:R-:W1:Y:S02]  /*175e0*/  LDC.64 R2, c[0x0][0xc80] ;  /* 0x00032000ff027b82 */ /* 0x000e640000000a00 */
[----:B-1----:R-:W-:-:S05]  /*175f0*/  IMAD.WIDE R2, R7, 0x4, R2 ;  /* 0x0000000407027825 */ /* 0x002fca00078e0202 */
[----:B------:R1:W5:Y:S02]  /*17600*/  LDG.E R5, desc[UR38][R2.64] ;  /* 0x0000002602057981 */ /* 0x000364000c1e1900 */
.L_x_2543:
[----:B------:R-:W-:Y:S05]  /*17610*/  BSYNC B0 ;  /* 0x0000000000007941 */ /* 0x000fea0003800000 */
.L_x_2542:
[----:B------:R-:W-:-:S03]  /*17620*/  UMOV UR4, 0xffffffff ;  /* 0xffffffff00047882 */ /* 0x000fc60000000000 */
[----:B------:R-:W-:Y:S05]  /*17630*/  BRA.DIV UR4, `(.L_x_2544) ;  /* 0x0000003e04747947 */ /* 0x000fea000b800000 */
[----:B-----5:R-:W2:Y:S02]  /*17640*/  SHFL.UP PT, R14, R5, 0x1, RZ ;  /* 0x04200000050e7989 */ /* 0x020ea400000e00ff */
[----:B--2---:R-:W-:-:S05]  /*17650*/  SEL R14, R14, RZ, P1 ;  /* 0x000000ff0e0e7207 */ /* 0x004fca0000800000 */
        /* <DEDUP_REMOVED lines=12> */
[----:B0-----:R-:W-:-:S05]  /*17720*/  IMAD.IADD R6, R4, 0x1, R7 ;  /* 0x0000000104067824 */ /* 0x001fca00078e0207 */
[----:B------:R0:W1:Y:S02]  /*17730*/  SHFL.IDX PT, R14, R6, 0x1f, 0x1f ;  /* 0x03e01f00060e7f89 */ /* 0x00006400000e0000 */
.L_x_2655:
[----:B------:R-:W-:Y:S02]  /*17740*/  ULDC UR4, c[0x0][0xc38] ;  /* 0x00030e0000047ab9 */ /* 0x000fe40000000800 */
[----:B------:R-:W-:-:S05]  /*17750*/  MOV R7, UR4 ;  /* 0x0000000400077c02 */ /* 0x000fca0008000f00 */
[----:B-1----:R-:W-:-:S04]  /*17760*/  IMAD R14, R14, R7, RZ ;  /* 0x000000070e0e7224 */ /* 0x002fc800078e02ff */
[----:B------:R-:W-:-:S05]  /*17770*/  IMAD.IADD R9, R14, 0x1, R9 ;  /* 0x000000010e097824 */ /* 0x000fca00078e0209 */
[----:B------:R-:W-:-:S13]  /*17780*/  ISETP.GT.AND P6, PT, R9, R0, PT ;  /* 0x000000000900720c */ /* 0x000fda0003fc4270 */
[----:B------:R-:W-:Y:S05]  /*17790*/  @!P6 BRA `(.L_x_2545) ;  /* 0xfffffffc0064e947 */ /* 0x000fea000383ffff */
.L_x_2540:
        /* <DEDUP_REMOVED lines=8> */
.L_x_2659:
[----:B------:R-:W-:Y:S01]  /*17820*/  ISETP.NE.AND P0, PT, R2, RZ, PT ;  /* 0x000000ff0200720c */ /* 0x000fe20003f05270 */
[----:B------:R-:W-:-:S12]  /*17830*/  IMAD.MOV.U32 R14, RZ, RZ, RZ ;  /* 0x000000ffff0e7224 */ /* 0x000fd800078e00ff */
[----:B------:R-:W-:Y:S05]  /*17840*/  @!P0 BRA `(.L_x_2547) ;  /* 0x0000000000108947 */ /* 0x000fea0003800000 */
[----:B------:R-:W-:Y:S01]  /*17850*/  UMOV UR4, 0xffffffff ;  /* 0xffffffff00047882 */ /* 0x000fe20000000000 */
[----:B------:R-:W-:Y:S02]  /*17860*/  VIADD R12, R4, 0xffffffff ;  /* 0xffffffff040c7836 */ /* 0x000fe40000000000 */
[----:B------:R-:W-:Y:S05]  /*17870*/  BRA.DIV UR4, `(.L_x_2548) ;  /* 0x0000003e04e87947 */ /* 0x000fea000b800000 */
[----:B------:R3:W4:Y:S02]  /*17880*/  SHFL.IDX PT, R14, R6, R12, 0x1f ;  /* 0x00001f0c060e7589 */ /* 0x00072400000e0000 */
.L_x_2547:
[----:B------:R-:W5:Y:S01]  /*17890*/  LDC.64 R2, c[0x0][0xc90] ;  /* 0x00032400ff027b82 */ /* 0x000f620000000a00 */
[----:B------:R-:W-:-:S04]  /*178a0*/  IMAD.IADD R19, R4, 0x1, R19 ;  /* 0x0000000104137824 */ /* 0x000fc800078e0213 */
[----:B-----5:R-:W-:-:S05]  /*178b0*/  IMAD.WIDE R2, R19, 0x4, R2 ;  /* 0x0000000413027825 */ /* 0x020fca00078e0202 */
[----:B0--3--:R0:W1:Y:S01]  /*178c0*/  LDG.E R6, desc[UR38][R2.64] ;  /* 0x0000002602067981 */ /* 0x009062000c1e1900 */
[----:B----4-:R-:W-:Y:S02]  /*178d0*/  IMAD R16, R14, R7, R16 ;  /* 0x000000070e107224 */ /* 0x010fe400078e0210 */
[----:B0-----:R-:W-:Y:S02]  /*178e0*/  IMAD.MOV.U32 R2, RZ, RZ, RZ ;  /* 0x000000ffff027224 */ /* 0x001fe400078e00ff */
[----:B-12---:R-:W-:-:S05]  /*178f0*/  IMAD R4, R5, R6, RZ ;  /* 0x0000000605047224 */ /* 0x006fca00078e02ff */
[----:B------:R-:W-:-:S04]  /*17900*/  IABS R8, R4 ;  /* 0x0000000400087213 */ /* 0x000fc80000000000 */
[----:B------:R-:W0:Y:S08]  /*17910*/  I2F.RP R10, R8 ;  /* 0x00000008000a7306 */ /* 0x000e300000209400 */
[----:B0-----:R-:W0:Y:S02]  /*17920*/  MUFU.RCP R10, R10 ;  /* 0x0000000a000a7308 */ /* 0x001e240000001000 */
[----:B0-----:R-:W-:-:S06]  /*17930*/  VIADD R11, R10, 0xffffffe ;  /* 0x0ffffffe0a0b7836 */ /* 0x001fcc0000000000 */
[----:B------:R-:W0:Y:S02]  /*17940*/  F2I.FTZ.U32.TRUNC.NTZ R3, R11 ;  /* 0x0000000b00037305 */ /* 0x000e24000021f000 */
[----:B0-----:R-:W-:-:S05]  /*17950*/  IADD3 R9, RZ, -R3, RZ ;  /* 0x80000003ff097210 */ /* 0x001fca0007ffe0ff */
        /* <DEDUP_REMOVED lines=41> */
[-C--:B------:R-:W-:Y:S01]  /*17bf0*/  @!P1 IADD3 R4, R4, -R7.reuse, RZ ;  /* 0x8000000704049210 */ /* 0x080fe20007ffe0ff */
[----:B------:R-:W-:Y:S01]  /*17c00*/  @!P1 VIADD R2, R2, 0x1 ;  /* 0x0000000102029836 */ /* 0x000fe20000000000 */
        /* <DEDUP_REMOVED lines=10> */
.L_x_2541:
[----:B------:R-:W-:Y:S01]  /*17cb0*/  UMOV UR4, URZ ;  /* 0x0000003f00047c82 */ /* 0x000fe20008000000 */
[----:B------:R-:W-:Y:S01]  /*17cc0*/  UMOV UR5, URZ ;  /* 0x0000003f00057c82 */ /* 0x000fe20008000000 */
[----:B------:R-:W-:Y:S01]  /*17cd0*/  ULDC UR6, c[0x0][0xc3c] ;  /* 0x00030f0000067ab9 */ /* 0x000fe20000000800 */
[----:B------:R-:W-:Y:S01]  /*17ce0*/  MOV R16, R0 ;  /* 0x0000000000107202 */ /* 0x000fe20000000f00 */
[----:B------:R-:W-:Y:S02]  /*17cf0*/  IMAD.U32 R17, RZ, RZ, UR4 ;  /* 0x00000004ff117e24 */ /* 0x000fe4000f8e00ff */
[----:B------:R-:W-:Y:S02]  /*17d00*/  IMAD.U32 R18, RZ, RZ, UR5 ;  /* 0x00000005ff127e24 */ /* 0x000fe4000f8e00ff */
[----:B------:R-:W-:-:S07]  /*17d10*/  IMAD.U32 R19, RZ, RZ, UR6 ;  /* 0x00000006ff137e24 */ /* 0x000fce000f8e00ff */
.L_x_2549:
[----:B------:R-:W1:Y:S01]  /*17d20*/  S2R R0, SR_TID.X ;  /* 0x0000000000007919 */ /* 0x000e620000002100 */
        /* <DEDUP_REMOVED lines=9> */
.L_x_2538:
[----:B------:R-:W-:Y:S02]  /*17dc0*/  ULDC UR4, c[0x0][0xc3c] ;  /* 0x00030f0000047ab9 */ /* 0x000fe40000000800 */
[----:B-1----:R-:W-:-:S13]  /*17dd0*/  ISETP.GE.AND P0, PT, R19, UR4, PT ;  /* 0x0000000413007c0c */ /* 0x002fda000bf06270 */
[----:B------:R-:W-:Y:S05]  /*17de0*/  @!P0 BRA `(.L_x_2550) ;  /* 0xffffffb400808947 */ /* 0x000fea000383ffff */
[----:B------:R-:W-:Y:S05]  /*17df0*/  BSYNC B8 ;  /* 0x0000000000087941 */ /* 0x000fea0003800000 */
.L_x_2485:
[----:B-1----:R-:W3:Y:S01]  /*17e00*/  LDL.LU R0, [R1+0x28] ;  /* 0x0000280001007983 */ /* 0x002ee20000300800 */
[----:B------:R-:W-:Y:S01]  /*17e10*/  BSSY B0, `(.L_x_2551) ;  /* 0x000000b000007945 */ /* 0x000fe20003800000 */
[----:B------:R-:W1:Y:S01]  /*17e20*/  S2R R5, SR_CgaCtaId ;  /* 0x0000000000057919 */ /* 0x000e620000008800 */
[----:B---3--:R-:W-:-:S05]  /*17e30*/  VIADD R0, R0, 0x1 ;  /* 0x0000000100007836 */ /* 0x008fca0000000000 */
        /* <DEDUP_REMOVED lines=8> */
.L_x_2662:
[----:B------:R-:W-:Y:S05]  /*17ec0*/  BSYNC B0 ;  /* 0x0000000000007941 */ /* 0x000fea0003800000 */
.L_x_2551:
[----:B------:R-:W-:-:S03]  /*17ed0*/  UMOV UR4, 0xffffffff ;  /* 0xffffffff00047882 */ /* 0x000fc60000000000 */
[----:B------:R-:W-:Y:S05]  /*17ee0*/  BRA.DIV UR4, `(.L_x_2553) ;  /* 0x0000003a04847947 */ /* 0x000fea000b800000 */
[----:B-1----:R-:W1:Y:S02]  /*17ef0*/  S2R R0, SR_TID.X ;  /* 0x0000000000007919 */ /* 0x002e640000002100 */
[----:B-1----:R-:W-:-:S04]  /*17f00*/  SHF.R.U32.HI R0, RZ, 0x5, R0 ;  /* 0x00000005ff007819 */ /* 0x002fc80000011600 */
[----:B------:R-:W-:-:S05]  /*17f10*/  LOP3.LUT R0, R0, 0x3, RZ, 0xc0, !PT ;  /* 0x0000000300007812 */ /* 0x000fca00078ec0ff */
[----:B------:R1:W3:Y:S02]  /*17f20*/  SHFL.IDX PT, R14, R0, RZ, 0x1f ;  /* 0x00001fff000e7589 */ /* 0x0002e400000e0000 */
.L_x_2665:
[----:B---3--:R-:W-:Y:S01]  /*17f30*/  ISETP.NE.AND P0, PT, R14, RZ, PT ;  /* 0x000000ff0e00720c */ /* 0x008fe20003f05270 */
[----:B------:R-:W-:-:S12]  /*17f40*/  BSSY B0, `(.L_x_2554) ;  /* 0x0000026000007945 */ /* 0x000fd80003800000 */
[----:B------:R-:W-:Y:S05]  /*17f50*/  @P0 BRA `(.L_x_2555) ;  /* 0x0000000000900947 */ /* 0x000fea0003800000 */
[----:B------:R-:W-:-:S03]  /*17f60*/  UMOV UR4, 0xffffffff ;  /* 0xffffffff00047882 */ /* 0x000fc60000000000 */
[----:B------:R-:W-:Y:S05]  /*17f70*/  BRA.DIV UR4, `(.L_x_2556) ;  /* 0x0000003a04947947 */ /* 0x000fea000b800000 */
[----:B------:R-:W-:-:S13]  /*17f80*/  ELECT P6, URZ, PT ;  /* 0x00000000003f782f */ /* 0x000fda00038c0000 */
.L_x_2668:
[----:B------:R-:W-:Y:S05]  /*17f90*/  @!P6 BRA `(.L_x_2555) ;  /* 0x000000000080e947 */ /* 0x000fea0003800000 */
[----:B-1----:R-:W3:Y:S02]  /*17fa0*/  LDL R0, [R1+0x2c] ;  /* 0x00002c0001007983 */ /* 0x002ee40000100800 */
[----:B---3--:R-:W-:-:S13]  /*17fb0*/  R2UR UR4, R0 ;  /* 0x00000000000472ca */ /* 0x008fda00000e0000 */
[----:B------:R-:W-:-:S06]  /*17fc0*/  ULOP3.LUT UR4, UR4, 0x2, URZ, 0xfc, !UPT ;  /* 0x0000000204047892 */ /* 0x000fcc000f8efc3f */
[----:B------:R-:W-:-:S04]  /*17fd0*/  MOV R0, UR4 ;  /* 0x0000000400007c02 */ /* 0x000fc80008000f00 */
[----:B------:R-:W-:-:S13]  /*17fe0*/  ISETP.NE.AND P0, PT, R0, 0x3, PT ;  /* 0x000000030000780c */ /* 0x000fda0003f05270 */
[----:B------:R-:W-:Y:S05]  /*17ff0*/  @!P0 BRA `(.L_x_2557) ;  /* 0x0000000000048947 */ /* 0x000fea0003800000 */
[----:B------:R-:W-:Y:S01]  /*18000*/  BPT.TRAP 0x1 ;  /* 0x000000040000795c */ /* 0x000fe20000300000 */
.L_x_2557:
[C---:B------:R-:W-:Y:S01]  /*18010*/  IMAD R5, R27.reuse, 0x8, R4 ;  /* 0x000000081b057824 */ /* 0x040fe200078e0204 */
[----:B------:R-:W-:Y:S01]  /*18020*/  SHF.L.U32 R0, R28, 0x1f, RZ ;  /* 0x0000001f1c007819 */ /* 0x000fe200000006ff */
[----:B------:R-:W-:-:S03]  /*18030*/  VIADD R27, R27, 0x1 ;  /* 0x000000011b1b7836 */ /* 0x000fc60000000000 */
[----:B------:R-:W1:Y:S02]  /*18040*/  SYNCS.PHASECHK.TRANS64.TRYWAIT P1, [R5+URZ+0x38840], R0 ;  /* 0x03884000050075a7 */ /* 0x000e64000802017f */
[----:B------:R-:W-:-:S04]  /*18050*/  ISETP.NE.AND P2, PT, R27, 0x2, PT ;  /* 0x000000021b00780c */ /* 0x000fc80003f45270 */
[----:B------:R-:W-:Y:S01]  /*18060*/  SEL R3, RZ, 0x1, P2 ;  /* 0x00000001ff037807 */ /* 0x000fe20001000000 */
[----:B-1----:R-:W-:Y:S08]  /*18070*/  @!P1 BRA `(.L_x_2558) ;  /* 0x0000003800749947 */ /* 0x002ff00003800000 */
.L_x_2669:
[----:B------:R-:W-:Y:S02]  /*18080*/  SEL R27, R27, RZ, P2 ;  /* 0x000000ff1b1b7207 */ /* 0x000fe40001000000 */
[----:B------:R-:W-:Y:S01]  /*18090*/  LOP3.LUT R2, R28, R3, RZ, 0x3c, !PT ;  /* 0x000000031c027212 */ /* 0x000fe200078e3cff */
[----:B------:R-:W-:Y:S06]  /*180a0*/  @!P0 BRA `(.L_x_2559) ;  /* 0x0000000000048947 */ /* 0x000fec0003800000 */
[----:B------:R-:W-:Y:S01]  /*180b0*/  BPT.TRAP 0x1 ;  /* 0x000000040000795c */ /* 0x000fe20000300000 */
.L_x_2559:
[----:B------:R-:W-:Y:S01]  /*180c0*/  IMAD R27, R27, 0x8, R4 ;  /* 0x000000081b1b7824 */ /* 0x000fe200078e0204 */
[----:B------:R-:W-:-:S04]  /*180d0*/  SHF.L.U32 R2, R2, 0x1f, RZ ;  /* 0x0000001f02027819 */ /* 0x000fc800000006ff */
[----:B------:R-:W3:Y:S02]  /*180e0*/  SYNCS.PHASECHK.TRANS64.TRYWAIT P1, [R27+URZ+0x38840], R2 ;  /* 0x038840021b0075a7 */ /* 0x000ee4000802017f */
[----:B---3--:R-:W-:Y:S05]  /*180f0*/  @!P1 BRA `(.L_x_2560) ;  /* 0x0000003800689947 */ /* 0x008fea0003800000 */
.L_x_2670:
[----:B------:R-:W-:Y:S05]  /*18100*/  @!P0 BRA `(.L_x_2561) ;  /* 0x0000000000048947 */ /* 0x000fea0003800000 */
[----:B------:R-:W-:Y:S01]  /*18110*/  BPT.TRAP 0x1 ;  /* 0x000000040000795c */ /* 0x000fe20000300000 */
.L_x_2561:
[----:B------:R-:W4:Y:S02]  /*18120*/  SYNCS.PHASECHK.TRANS64.TRYWAIT P1, [R5+URZ+0x38860], R0 ;  /* 0x03886000050075a7 */ /* 0x000f24000802017f */
[----:B----4-:R-:W-:Y:S05]  /*18130*/  @!P1 BRA `(.L_x_2562) ;  /* 0x00000038006c9947 */ /* 0x010fea0003800000 */
.L_x_2671:
[----:B------:R-:W-:Y:S05]  /*18140*/  @!P0 BRA `(.L_x_2563) ;  /* 0x0000000000048947 */ /* 0x000fea0003800000 */
[----:B------:R-:W-:Y:S01]  /*18150*/  BPT.TRAP 0x1 ;  /* 0x000000040000795c */ /* 0x000fe20000300000 */
.L_x_2563:
[----:B------:R0:W0:Y:S02]  /*18160*/  SYNCS.PHASECHK.TRANS64.TRYWAIT P0, [R27+URZ+0x38860], R2 ;  /* 0x038860021b0075a7 */ /* 0x000024000800017f */
[----:B0-----:R-:W-:Y:S05]  /*18170*/  @!P0 NANOSLEEP.SYNCS 0x989680 ;  /* 0x009896800000895d */ /* 0x001fea0003900000 */
[----:B------:R-:W0:Y:S02]  /*18180*/  @!P0 SYNCS.PHASECHK.TRANS64 P0, [R27+URZ+0x38860], R2 ;  /* 0x038860021b0085a7 */ /* 0x000e24000800007f */
[----:B0-----:R-:W-:Y:S05]  /*18190*/  @!P0 BRA `(.L_x_2563) ;  /* 0xfffffffc00f08947 */ /* 0x001fea000383ffff */
.L_x_2555:
[----:B------:R-:W-:Y:S05]  /*181a0*/  BSYNC B0 ;  /* 0x0000000000007941 */ /* 0x000fea0003800000 */
.L_x_2554:
[----:B------:R-:W-:Y:S05]  /*181b0*/  EXIT ;  /* 0x000000000000794d */ /* 0x000fea0003800000 */
.L_x_2421:
[----:B------:R-:W-:-:S13]  /*181c0*/  R2UR UR4, R16 ;  /* 0x00000000100472ca */ /* 0x000fda00000e0000 */
[----:B0-----:R-:W-:-:S04]  /*181d0*/  IMAD.U32 R3, RZ, RZ, UR4 ;  /* 0x00000004ff037e24 */ /* 0x001fc8000f8e00ff */
[----:B------:R0:W1:Y:S03]  /*181e0*/  SYNCS.PHASECHK.TRANS64.TRYWAIT P1, [R3+URZ+0x38800], R0 ;  /* 0x03880000030075a7 */ /* 0x000066000802017f */
[----:B-1----:R-:W-:Y:S05]  /*181f0*/  @!P1 NANOSLEEP.SYNCS 0x989680 ;  /* 0x009896800000995d */ /* 0x002fea0003900000 */
[----:B------:R-:W1:Y:S02]  /*18200*/  @!P1 SYNCS.PHASECHK.TRANS64 P1, [R3+URZ+0x38800], R0 ;  /* 0x03880000030095a7 */ /* 0x000e64000802007f */
[----:B-1----:R-:W-:Y:S05]  /*18210*/  @!P1 BRA `(.L_x_2421) ;  /* 0xfffffffc00e89947 */ /* 0x002fea000383ffff */
[----:B------:R-:W-:Y:S05]  /*18220*/  BRA `(.L_x_2564) ;  /* 0xfffffe9800687947 */ /* 0x000fea000383ffff */
.L_x_2425:
[----:B-1----:R1:W2:Y:S02]  /*18230*/  SYNCS.PHASECHK.TRANS64.TRYWAIT P1, [R0+URZ+0x38830], R3 ;  /* 0x03883003000075a7 */ /* 0x0022a4000802017f */
[----:B--2---:R-:W-:Y:S05]  /*18240*/  @!P1 NANOSLEEP.SYNCS 0x989680 ;  /* 0x009896800000995d */ /* 0x004fea0003900000 */
[----:B------:R-:W2:Y:S02]  /*18250*/  @!P1 SYNCS.PHASECHK.TRANS64 P1, [R0+URZ+0x38830], R3 ;  /* 0x03883003000095a7 */ /* 0x000ea4000802007f */
[----:B--2---:R-:W-:Y:S05]  /*18260*/  @!P1 BRA `(.L_x_2425) ;  /* 0xfffffffc00f09947 */ /* 0x004fea000383ffff */
[----:B------:R-:W-:Y:S05]  /*18270*/  BRA `(.L_x_2424) ;  /* 0xfffffe98008c7947 */ /* 0x000fea000383ffff */
.L_x_2431:
[----:B------:R-:W-:-:S13]  /*18280*/  R2UR UR4, R3 ;  /* 0x00000000030472ca */ /* 0x000fda00000e0000 */
[----:B-1----:R-:W-:-:S04]  /*18290*/  IMAD.U32 R153, RZ, RZ, UR4 ;  /* 0x00000004ff997e24 */ /* 0x002fc8000f8e00ff */
[----:B------:R1:W2:Y:S03]  /*182a0*/  SYNCS.PHASECHK.TRANS64.TRYWAIT P1, [R153+URZ+0x38830], R4 ;  /* 0x03883004990075a7 */ /* 0x0002a6000802017f */
[----:B--2---:R-:W-:Y:S05]  /*182b0*/  @!P1 NANOSLEEP.SYNCS 0x989680 ;  /* 0x009896800000995d */ /* 0x004fea0003900000 */
[----:B------:R-:W2:Y:S02]  /*182c0*/  @!P1 SYNCS.PHASECHK.TRANS64 P1, [R153+URZ+0x38830], R4 ;  /* 0x03883004990095a7 */ /* 0x000ea4000802007f */
[----:B--2---:R-:W-:Y:S05]  /*182d0*/  @!P1 BRA `(.L_x_2431) ;  /* 0xfffffffc00e89947 */ /* 0x004fea000383ffff */
[----:B------:R-:W-:Y:S05]  /*182e0*/  BRA `(.L_x_2430) ;  /* 0xfffffedc00387947 */ /* 0x000fea000383ffff */
.L_x_2435:
[----:B--2---:R-:W-:-:S04]  /*182f0*/  MOV R2, UR4 ;  /* 0x0000000400027c02 */ /* 0x004fc80008000f00 */
[----:B------:R2:W3:Y:S03]  /*18300*/  SYNCS.PHASECHK.TRANS64.TRYWAIT P1, [R2+URZ+0x38850], R0 ;  /* 0x03885000020075a7 */ /* 0x0004e6000802017f */
[----:B---3--:R-:W-:Y:S05]  /*18310*/  @!P1 NANOSLEEP.SYNCS 0x989680 ;  /* 0x009896800000995d */ /* 0x008fea0003900000 */
[----:B------:R-:W3:Y:S02]  /*18320*/  @!P1 SYNCS.PHASECHK.TRANS64 P1, [R2+URZ+0x38850], R0 ;  /* 0x03885000020095a7 */ /* 0x000ee4000802007f */
[----:B---3--:R-:W-:Y:S05]  /*18330*/  @!P1 BRA `(.L_x_2435) ;  /* 0xfffffffc00ec9947 */ /* 0x008fea000383ffff */
[----:B------:R-:W-:Y:S05]  /*18340*/  BRA `(.L_x_2434) ;  /* 0xffffff00008c7947 */ /* 0x000fea000383ffff */
.L_x_2443:
[----:B-1----:R-:W-:-:S04]  /*18350*/  IMAD.U32 R4, RZ, RZ, UR4 ;  /* 0x00000004ff047e24 */ /* 0x002fc8000f8e00ff */
[----:B------:R1:W2:Y:S03]  /*18360*/  SYNCS.PHASECHK.TRANS64.TRYWAIT P1, [R4+URZ+0x38830], R3 ;  /* 0x03883003040075a7 */ /* 0x0002a6000802017f */
[----:B--2---:R-:W-:Y:S05]  /*18370*/  @!P1 NANOSLEEP.SYNCS 0x989680 ;  /* 0x009896800000995d */ /* 0x004fea0003900000 */
[----:B------:R-:W2:Y:S02]  /*18380*/  @!P1 SYNCS.PHASECHK.TRANS64 P1, [R4+URZ+0x38830], R3 ;  /* 0x03883003040095a7 */ /* 0x000ea4000802007f */
[----:B--2---:R-:W-:Y:S05]  /*18390*/  @!P1 BRA `(.L_x_2443) ;  /* 0xfffffffc00ec9947 */ /* 0x004fea000383ffff */
[----:B------:R-:W-:Y:S05]  /*183a0*/  BRA `(.L_x_2442) ;  /* 0xffffff1c00d07947 */ /* 0x000fea000383ffff */
.L_x_2447:
[----:B---3--:R-:W-:-:S04]  /*183b0*/  IMAD.U32 R2, RZ, RZ, UR4 ;  /* 0x00000004ff027e24 */ /* 0x008fc8000f8e00ff */
[----:B------:R3:W4:Y:S03]  /*183c0*/  SYNCS.PHASECHK.TRANS64.TRYWAIT P1, [R2+URZ+0x38850], R0 ;  /* 0x03885000020075a7 */ /* 0x000726000802017f */
[----:B----4-:R-:W-:Y:S05]  /*183d0*/  @!P1 NANOSLEEP.SYNCS 0x989680 ;  /* 0x009896800000995d */ /* 0x010fea0003900000 */
[----:B------:R-:W4:Y:S02]  /*183e0*/  @!P1 SYNCS.PHASECHK.TRANS64 P1, [R2+URZ+0x38850], R0 ;  /* 0x03885000020095a7 */ /* 0x000f24000802007f */
[----:B----4-:R-:W-:Y:S05]  /*183f0*/  @!P1 BRA `(.L_x_2447) ;  /* 0xfffffffc00ec9947 */ /* 0x010fea000383ffff */
[----:B------:R-:W-:Y:S05]  /*18400*/  BRA `(.L_x_2446) ;  /* 0xffffff4800207947 */ /* 0x000fea000383ffff */
.L_x_2454:
[----:B-1----:R-:W-:-:S04]  /*18410*/  IMAD.U32 R7, RZ, RZ, UR8 ;  /* 0x00000008ff077e24 */ /* 0x002fc8000f8e00ff */
[----:B------:R1:W2:Y:S03]  /*18420*/  SYNCS.PHASECHK.TRANS64.TRYWAIT P1, [R7+URZ+0x38850], R0 ;  /* 0x03885000070075a7 */ /* 0x0002a6000802017f */
[----:B--2---:R-:W-:Y:S05]  /*18430*/  @!P1 NANOSLEEP.SYNCS 0x989680 ;  /* 0x009896800000995d */ /* 0x004fea0003900000 */
[----:B------:R-:W2:Y:S02]  /*18440*/  @!P1 SYNCS.PHASECHK.TRANS64 P1, [R7+URZ+0x38850], R0 ;  /* 0x03885000070095a7 */ /* 0x000ea4000802007f */
[----:B--2---:R-:W-:Y:S05]  /*18450*/  @!P1 BRA `(.L_x_2454) ;  /* 0xfffffffc00ec9947 */ /* 0x004fea000383ffff */
[----:B------:R-:W-:Y:S05]  /*18460*/  BRA `(.L_x_2453) ;  /* 0xffffff6400787947 */ /* 0x000fea000383ffff */
.L_x_2497:
        /* <DEDUP_REMOVED lines=11> */
.L_x_2566:
[----:B------:R-:W-:Y:S05]  /*18520*/  BSYNC B0 ;  /* 0x0000000000007941 */ /* 0x000fea0003800000 */
.L_x_2565:
[----:B------:R-:W-:Y:S05]  /*18530*/  BRA `(.L_x_2567) ;  /* 0xffffffb800b07947 */ /* 0x000fea000383ffff */
.L_x_2500:
[----:B0-----:R0:W1:Y:S02]  /*18540*/  SYNCS.PHASECHK.TRANS64.TRYWAIT P0, [R5+URZ+0x38840], R2 ;  /* 0x03884002050075a7 */ /* 0x001064000800017f */
[----:B-1----:R-:W-:Y:S05]  /*18550*/  @!P0 NANOSLEEP.SYNCS 0x989680 ;  /* 0x009896800000895d */ /* 0x002fea0003900000 */
[----:B------:R-:W1:Y:S02]  /*18560*/  @!P0 SYNCS.PHASECHK.TRANS64 P0, [R5+URZ+0x38840], R2 ;  /* 0x03884002050085a7 */ /* 0x000e64000800007f */
[----:B-1----:R-:W-:Y:S05]  /*18570*/  @!P0 BRA `(.L_x_2500) ;  /* 0xfffffffc00f08947 */ /* 0x002fea000383ffff */
[----:B------:R-:W-:Y:S05]  /*18580*/  BRA `(.L_x_2568) ;  /* 0xffffffbc00b47947 */ /* 0x000fea000383ffff */
.L_x_2501:
        /* <DEDUP_REMOVED lines=8> */
.L_x_2570:
[----:B------:R-:W-:Y:S05]  /*18610*/  BSYNC B0 ;  /* 0x0000000000007941 */ /* 0x000fea0003800000 */
.L_x_2569:
[----:B------:R-:W-:Y:S01]  /*18620*/  IMAD.MOV.U32 R13, RZ, RZ, R0 ;  /* 0x000000ffff0d7224 */ /* 0x000fe200078e0000 */
[----:B------:R-:W-:Y:S01]  /*18630*/  MOV R2, R14 ;  /* 0x0000000e00027202 */ /* 0x000fe20000000f00 */
[----:B------:R-:W-:Y:S01]  /*18640*/  IMAD.MOV.U32 R12, RZ, RZ, RZ ;  /* 0x000000ffff0c7224 */ /* 0x000fe200078e00ff */
[C---:B------:R-:W-:Y:S01]  /*18650*/  LOP3.LUT P5, RZ, R23.reuse, 0x10, RZ, 0xc0, !PT ;  /* 0x0000001017ff7812 */ /* 0x040fe200078ac0ff */
[----:B------:R-:W-:Y:S01]  /*18660*/  IMAD.MOV.U32 R11, RZ, RZ, 0x181f ;  /* 0x0000181fff0b7424 */ /* 0x000fe200078e00ff */
[C---:B------:R-:W-:Y:S01]  /*18670*/  LOP3.LUT P4, RZ, R23.reuse, 0x8, RZ, 0xc0, !PT ;  /* 0x0000000817ff7812 */ /* 0x040fe2000788c0ff */
[----:B------:R-:W-:Y:S01]  /*18680*/  IMAD.MOV.U32 R15, RZ, RZ, -0x1 ;  /* 0xffffffffff0f7424 */ /* 0x000fe200078e00ff */
[----:B------:R-:W-:Y:S01]  /*18690*/  LOP3.LUT P3, RZ, R23, 0x4, RZ, 0xc0, !PT ;  /* 0x0000000417ff7812 */ /* 0x000fe2000786c0ff */
[----:B------:R-:W-:Y:S01]  /*186a0*/  @P0 IMAD R9, R7, 0x2, R22 ;  /* 0x0000000207090824 */ /* 0x000fe200078e0216 */
[----:B------:R-:W-:-:S13]  /*186b0*/  LOP3.LUT P2, RZ, R23, 0x2, RZ, 0xc0, !PT ;  /* 0x0000000217ff7812 */ /* 0x000fda000784c0ff */
[----:B------:R-:W-:Y:S05]  /*186c0*/  WARPSYNC.COLLECTIVE R15, `(.L_x_2571) ;  /* 0x000000000f087348 */ /* 0x000fea0003c00000 */
[----:B------:R0:W1:Y:S02]  /*186d0*/  SHFL.IDX P6, R14, R13, R12, R11 ;  /* 0x0000000c0d0e7389 */ /* 0x00006400000c000b */
[----:B01----:R-:W-:Y:S01]  /*186e0*/  ENDCOLLECTIVE ;  /* 0x000000000000791b */ /* 0x003fe20003800000 */
.L_x_2571:
[----:B------:R-:W-:Y:S02]  /*186f0*/  IMAD.MOV.U32 R13, RZ, RZ, R6 ;  /* 0x000000ffff0d7224 */ /* 0x000fe400078e0006 */
[----:B------:R-:W-:Y:S02]  /*18700*/  IMAD.MOV.U32 R12, RZ, RZ, 0x1 ;  /* 0x00000001ff0c7424 */ /* 0x000fe400078e00ff */
[----:B------:R-:W-:-:S07]  /*18710*/  IMAD.MOV.U32 R3, RZ, RZ, R14 ;  /* 0x000000ffff037224 */ /* 0x000fce00078e000e */
[----:B------:R-:W-:Y:S05]  /*18720*/  WARPSYNC.COLLECTIVE R15, `(.L_x_2572) ;  /* 0x000000000f087348 */ /* 0x000fea0003c00000 */
[----:B------:R0:W1:Y:S02]  /*18730*/  SHFL.IDX P6, R14, R13, R12, R11 ;  /* 0x0000000c0d0e7389 */ /* 0x00006400000c000b */
[----:B01----:R-:W-:Y:S01]  /*18740*/  ENDCOLLECTIVE ;  /* 0x000000000000791b */ /* 0x003fe20003800000 */
.L_x_2572:
[----:B------:R-:W-:-:S04]  /*18750*/  @P0 LEA R3, P1, R33, R3, 0x1 ;  /* 0x0000000321030211 */ /* 0x000fc800078208ff */
[----:B------:R-:W-:-:S04]  /*18760*/  @P0 IADD3.X R2, RZ, R2, RZ, P1, !PT ;  /* 0x00000002ff020210 */ /* 0x000fc80000ffe4ff */
[----:B------:R-:W-:Y:S01]  /*18770*/  @P0 LOP3.LUT R3, R3, R2, RZ, 0x3c, !PT ;  /* 0x0000000203030212 */ /* 0x000fe200078e3cff */
[----:B------:R-:W-:-:S03]  /*18780*/  IMAD.MOV.U32 R13, RZ, RZ, R0 ;  /* 0x000000ffff0d7224 */ /* 0x000fc600078e0000 */
[----:B------:R-:W-:-:S04]  /*18790*/  @P0 LOP3.LUT R2, R3, R2, RZ, 0x3c, !PT ;  /* 0x0000000203020212 */ /* 0x000fc800078e3cff */
[----:B------:R-:W-:Y:S01]  /*187a0*/  @P0 LOP3.LUT R3, R3, R2, RZ, 0x3c, !PT ;  /* 0x0000000203030212 */ /* 0x000fe200078e3cff */
[----:B------:R-:W-:-:S04]  /*187b0*/  IMAD.MOV.U32 R8, RZ, RZ, R14 ;  /* 0x000000ffff087224 */ /* 0x000fc800078e000e */
[----:B------:R-:W-:Y:S01]  /*187c0*/  @!PT LDS RZ, [RZ] ;  /* 0x00000000fffff984 */ /* 0x000fe20000000800 */
[----:B------:R-:W-:Y:S01]  /*187d0*/  @!PT LDS RZ, [RZ] ;  /* 0x00000000fffff984 */ /* 0x000fe20000000800 */
[----:B------:R-:W-:Y:S01]  /*187e0*/  @!PT LDS RZ, [RZ] ;  /* 0x00000000fffff984 */ /* 0x000fe20000000800 */
[----:B------:R0:W-:Y:S03]  /*187f0*/  @P0 LDGSTS.E.BYPASS.LTC128B.128 [R9+0x24400], desc[UR38][R2.64], !P5 ;  /* 0x2440000002090fae */ /* 0x0001e6000e901d66 */
[----:B0-----:R-:W-:Y:S05]  /*18800*/  WARPSYNC.COLLECTIVE R15, `(.L_x_2573) ;  /* 0x000000000f087348 */ /* 0x001fea0003c00000 */
[----:B------:R1:W2:Y:S02]  /*18810*/  SHFL.IDX P6, R14, R13, R12, R11 ;  /* 0x0000000c0d0e7389 */ /* 0x0002a400000c000b */
[----:B012---:R-:W-:Y:S01]  /*18820*/  ENDCOLLECTIVE ;  /* 0x000000000000791b */ /* 0x007fe20003800000 */
.L_x_2573:
        /* <DEDUP_REMOVED lines=8> */
[----:B------:R-:W-:Y:S01]  /*188b0*/  IMAD.MOV.U32 R12, RZ, RZ, 0x2 ;  /* 0x00000002ff0c7424 */ /* 0x000fe200078e00ff */
[----:B0-----:R-:W-:-:S09]  /*188c0*/  MOV R2, R14 ;  /* 0x0000000e00027202 */ /* 0x001fd20000000f00 */
[----:B------:R-:W-:Y:S05]  /*188d0*/  WARPSYNC.COLLECTIVE R15, `(.L_x_2574) ;  /* 0x000000000f087348 */ /* 0x000fea0003c00000 */
[----:B------:R0:W1:Y:S02]  /*188e0*/  SHFL.IDX P6, R14, R13, R12, R11 ;  /* 0x0000000c0d0e7389 */ /* 0x00006400000c000b */
[----:B01----:R-:W-:Y:S01]  /*188f0*/  ENDCOLLECTIVE ;  /* 0x000000000000791b */ /* 0x003fe20003800000 */
.L_x_2574:
[----:B------:R-:W-:Y:S01]  /*18900*/  @P0 IMAD R21, R7, 0x2, R22 ;  /* 0x0000000207150824 */ /* 0x000fe200078e0216 */
        /* <DEDUP_REMOVED lines=15> */
.L_x_2575:
[----:B------:R-:W-:Y:S02]  /*18a00*/  @P0 IMAD R9, R7, 0x2, R22 ;  /* 0x0000000207090824 */ /* 0x000fe400078e0216 */
[----:B------:R-:W-:Y:S02]  /*18a10*/  IMAD.MOV.U32 R13, RZ, RZ, R6 ;  /* 0x000000ffff0d7224 */ /* 0x000fe400078e0006 */
[----:B------:R-:W-:Y:S02]  /*18a20*/  IMAD.MOV.U32 R12, RZ, RZ, 0x3 ;  /* 0x00000003ff0c7424 */ /* 0x000fe400078e00ff */
[----:B------:R-:W-:-:S07]  /*18a30*/  IMAD.MOV.U32 R2, RZ, RZ, R14 ;  /* 0x000000ffff027224 */ /* 0x000fce00078e000e */
[----:B------:R-:W-:Y:S05]  /*18a40*/  WARPSYNC.COLLECTIVE R15, `(.L_x_2576) ;  /* 0x000000000f087348 */ /* 0x000fea0003c00000 */
[----:B------:R0:W1:Y:S02]  /*18a50*/  SHFL.IDX P6, R14, R13, R12, R11 ;  /* 0x0000000c0d0e7389 */ /* 0x00006400000c000b */
[----:B01----:R-:W-:Y:S01]  /*18a60*/  ENDCOLLECTIVE ;  /* 0x000000000000791b */ /* 0x003fe20003800000 */
.L_x_2576:
        /* <DEDUP_REMOVED lines=15> */
.L_x_2577:
[----:B------:R-:W-:Y:S02]  /*18b60*/  @P0 IMAD R21, R7, 0x2, R22 ;  /* 0x0000000207150824 */ /* 0x000fe400078e0216 */
[----:B------:R-:W-:Y:S01]  /*18b70*/  IMAD.MOV.U32 R13, RZ, RZ, R6 ;  /* 0x000000ffff0d7224 */ /* 0x000fe200078e0006 */
[----:B------:R-:W-:Y:S01]  /*18b80*/  MOV R12, 0x4 ;  /* 0x00000004000c7802 */ /* 0x000fe20000000f00 */
[----:B------:R-:W-:-:S07]  /*18b90*/  IMAD.MOV.U32 R2, RZ, RZ, R14 ;  /* 0x000000ffff027224 */ /* 0x000fce00078e000e */
[----:B------:R-:W-:Y:S05]  /*18ba0*/  WARPSYNC.COLLECTIVE R15, `(.L_x_2578) ;  /* 0x000000000f087348 */ /* 0x000fea0003c00000 */
[----:B------:R0:W1:Y:S02]  /*18bb0*/  SHFL.IDX P6, R14, R13, R12, R11 ;  /* 0x0000000c0d0e7389 */ /* 0x00006400000c000b */
[----:B01----:R-:W-:Y:S01]  /*18bc0*/  ENDCOLLECTIVE ;  /* 0x000000000000791b */ /* 0x003fe20003800000 */
.L_x_2578:
        /* <DEDUP_REMOVED lines=14> */
.L_x_2579:
[----:B------:R-:W-:Y:S01]  /*18cb0*/  IMAD.MOV.U32 R0, RZ, RZ, R14 ;  /* 0x000000ffff007224 */ /* 0x000fe200078e000e */
[----:B------:R-:W-:Y:S06]  /*18cc0*/  BRA `(.L_x_2580) ;  /* 0xffffffbc00187947 */ /* 0x000fec000383ffff */
.L_x_2508:
[----:B------:R-:W-:Y:S01]  /*18cd0*/  IMAD.MOV.U32 R13, RZ, RZ, R0 ;  /* 0x000000ffff0d7224 */ /* 0x000fe200078e0000 */
[----:B------:R-:W-:Y:S01]  /*18ce0*/  MOV R11, 0x181f ;  /* 0x0000181f000b7802 */ /* 0x000fe20000000f00 */
[----:B------:R-:W-:Y:S02]  /*18cf0*/  IMAD.MOV.U32 R12, RZ, RZ, RZ ;  /* 0x000000ffff0c7224 */ /* 0x000fe400078e00ff */
[----:B------:R-:W-:Y:S02]  /*18d00*/  IMAD.MOV.U32 R15, RZ, RZ, -0x1 ;  /* 0xffffffffff0f7424 */ /* 0x000fe400078e00ff */
[----:B-----5:R-:W-:Y:S02]  /*18d10*/  IMAD R5, R9, R5, RZ ;  /* 0x0000000509057224 */ /* 0x020fe400078e02ff */
[----:B------:R-:W-:-:S07]  /*18d20*/  IMAD R17, R17, 0x80, R8 ;  /* 0x0000008011117824 */ /* 0x000fce00078e0208 */
[----:B------:R-:W-:Y:S05]  /*18d30*/  WARPSYNC.COLLECTIVE R15, `(.L_x_2581) ;  /* 0x000000000f087348 */ /* 0x000fea0003c00000 */
[----:B------:R0:W1:Y:S02]  /*18d40*/  SHFL.IDX P6, R14, R13, R12, R11 ;  /* 0x0000000c0d0e7389 */ /* 0x00006400000c000b */
[----:B01----:R-:W-:Y:S01]  /*18d50*/  ENDCOLLECTIVE ;  /* 0x000000000000791b */ /* 0x003fe20003800000 */
.L_x_2581:
[C---:B------:R-:W-:Y:S01]  /*18d60*/  VIADD R6, R17.reuse, 0x10 ;  /* 0x0000001011067836 */ /* 0x040fe20000000000 */
[----:B------:R-:W-:Y:S01]  /*18d70*/  ISETP.GE.AND P0, PT, R17, R5, PT ;  /* 0x000000051100720c */ /* 0x000fe20003f06270 */
[----:B------:R-:W-:Y:S02]  /*18d80*/  IMAD.MOV.U32 R13, RZ, RZ, R4 ;  /* 0x000000ffff0d7224 */ /* 0x000fe400078e0004 */
[----:B------:R-:W-:-:S10]  /*18d90*/  IMAD.MOV.U32 R2, RZ, RZ, R14 ;  /* 0x000000ffff027224 */ /* 0x000fd400078e000e */
[----:B------:R-:W-:Y:S05]  /*18da0*/  WARPSYNC.COLLECTIVE R15, `(.L_x_2582) ;  /* 0x000000000f087348 */ /* 0x000fea0003c00000 */
[----:B------:R0:W1:Y:S02]  /*18db0*/  SHFL.IDX P6, R14, R13, R12, R11 ;  /* 0x0000000c0d0e7389 */ /* 0x00006400000c000b */
[----:B01----:R-:W-:Y:S01]  /*18dc0*/  ENDCOLLECTIVE ;  /* 0x000000000000791b */ /* 0x003fe20003800000 */
.L_x_2582:
        /* <DEDUP_REMOVED lines=8> */
.L_x_2583:
        /* <DEDUP_REMOVED lines=9> */
[----:B------:R-:W-:Y:S02]  /*18ee0*/  VIADD R6, R17, 0x20 ;  /* 0x0000002011067836 */ /* 0x000fe40000000000 */
[----:B0-----:R-:W-:-:S10]  /*18ef0*/  IMAD.MOV.U32 R2, RZ, RZ, R14 ;  /* 0x000000ffff027224 */ /* 0x001fd400078e000e */
[----:B------:R-:W-:Y:S05]  /*18f00*/  WARPSYNC.COLLECTIVE R15, `(.L_x_2584) ;  /* 0x000000000f087348 */ /* 0x000fea0003c00000 */
[----:B------:R0:W1:Y:S02]  /*18f10*/  SHFL.IDX P6, R14, R13, R12, R11 ;  /* 0x0000000c0d0e7389 */ /* 0x00006400000c000b */
[----:B01----:R-:W-:Y:S01]  /*18f20*/  ENDCOLLECTIVE ;  /* 0x000000000000791b */ /* 0x003fe20003800000 */
.L_x_2584:
        /* <DEDUP_REMOVED lines=8> */
.L_x_2585:
[----:B------:R-:W-:-:S05]  /*18fb0*/  @!P0 IMAD.MOV.U32 R3, RZ, RZ, R7 ;  /* 0x000000ffff038224 */ /* 0x000fca00078e0007 */
        /* <DEDUP_REMOVED lines=9> */
[----:B------:R-:W-:Y:S01]  /*19050*/  VIADD R6, R17, 0x30 ;  /* 0x0000003011067836 */ /* 0x000fe20000000000 */
[----:B0-----:R-:W-:-:S11]  /*19060*/  MOV R2, R14 ;  /* 0x0000000e00027202 */ /* 0x001fd60000000f00 */
[----:B------:R-:W-:Y:S05]  /*19070*/  WARPSYNC.COLLECTIVE R15, `(.L_x_2586) ;  /* 0x000000000f087348 */ /* 0x000fea0003c00000 */
[----:B------:R0:W1:Y:S02]  /*19080*/  SHFL.IDX P6, R14, R13, R12, R11 ;  /* 0x0000000c0d0e7389 */ /* 0x00006400000c000b */
[----:B01----:R-:W-:Y:S01]  /*19090*/  ENDCOLLECTIVE ;  /* 0x000000000000791b */ /* 0x003fe20003800000 */
.L_x_2586:
        /* <DEDUP_REMOVED lines=8> */
.L_x_2587:
        /* <DEDUP_REMOVED lines=10> */
[----:B------:R-:W-:Y:S02]  /*191c0*/  VIADD R6, R17, 0x40 ;  /* 0x0000004011067836 */ /* 0x000fe40000000000 */
[----:B0-----:R-:W-:-:S10]  /*191d0*/  IMAD.MOV.U32 R2, RZ, RZ, R14 ;  /* 0x000000ffff027224 */ /* 0x001fd400078e000e */
[----:B------:R-:W-:Y:S05]  /*191e0*/  WARPSYNC.COLLECTIVE R15, `(.L_x_2588) ;  /* 0x000000000f087348 */ /* 0x000fea0003c00000 */
[----:B------:R0:W1:Y:S02]  /*191f0*/  SHFL.IDX P6, R14, R13, R12, R11 ;  /* 0x0000000c0d0e7389 */ /* 0x00006400000c000b */
[----:B01----:R-:W-:Y:S01]  /*19200*/  ENDCOLLECTIVE ;  /* 0x000000000000791b */ /* 0x003fe20003800000 */
.L_x_2588:
        /* <DEDUP_REMOVED lines=8> */
.L_x_2589:
[----:B------:R-:W-:-:S05]  /*19290*/  @!P0 MOV R3, R7 ;  /* 0x0000000700038202 */ /* 0x000fca0000000f00 */
        /* <DEDUP_REMOVED lines=14> */
.L_x_2590:
        /* <DEDUP_REMOVED lines=8> */
.L_x_2591:
        /* <DEDUP_REMOVED lines=15> */
.L_x_2592:
        /* <DEDUP_REMOVED lines=8> */
.L_x_2593:
        /* <DEDUP_REMOVED lines=14> */
.L_x_2594:
        /* <DEDUP_REMOVED lines=8> */
.L_x_2595:
[----:B------:R-:W-:-:S05]  /*196d0*/  @!P0 MOV R3, R7 ;  /* 0x0000000700038202 */ /* 0x000fca0000000f00 */
        /* <DEDUP_REMOVED lines=12> */
.L_x_2596:
[----:B------:R-:W-:Y:S05]  /*197a0*/  BRA `(.L_x_2597) ;  /* 0xffffffbc00ac7947 */ /* 0x000fea000383ffff */
.L_x_2513:
[----:B0-----:R0:W2:Y:S02]  /*197b0*/  SYNCS.PHASECHK.TRANS64.TRYWAIT P0, [R22+URZ+0x38820], R3 ;  /* 0x03882003160075a7 */ /* 0x0010a4000800017f */
[----:B--2---:R-:W-:Y:S05]  /*197c0*/  @!P0 NANOSLEEP.SYNCS 0x989680 ;  /* 0x009896800000895d */ /* 0x004fea0003900000 */
[----:B------:R-:W2:Y:S02]  /*197d0*/  @!P0 SYNCS.PHASECHK.TRANS64 P0, [R22+URZ+0x38820], R3 ;  /* 0x03882003160085a7 */ /* 0x000ea4000800007f */
[----:B--2---:R-:W-:Y:S05]  /*197e0*/  @!P0 BRA `(.L_x_2513) ;  /* 0xfffffffc00f08947 */ /* 0x004fea000383ffff */
[----:B------:R-:W-:Y:S05]  /*197f0*/  BRA `(.L_x_2598) ;  /* 0xffffffc000207947 */ /* 0x000fea000383ffff */
.L_x_2518:
[----:B0-----:R0:W1:Y:S02]  /*19800*/  SYNCS.PHASECHK.TRANS64.TRYWAIT P0, [R6+URZ+0x38840], R3 ;  /* 0x03884003060075a7 */ /* 0x001064000800017f */
[----:B-1----:R-:W-:Y:S05]  /*19810*/  @!P0 NANOSLEEP.SYNCS 0x989680 ;  /* 0x009896800000895d */ /* 0x002fea0003900000 */
[----:B------:R-:W1:Y:S02]  /*19820*/  @!P0 SYNCS.PHASECHK.TRANS64 P0, [R6+URZ+0x38840], R3 ;  /* 0x03884003060085a7 */ /* 0x000e64000800007f */
[----:B-1----:R-:W-:Y:S05]  /*19830*/  @!P0 BRA `(.L_x_2518) ;  /* 0xfffffffc00f08947 */ /* 0x002fea000383ffff */
[----:B------:R-:W-:Y:S05]  /*19840*/  BRA `(.L_x_2599) ;  /* 0xffffffc400087947 */ /* 0x000fea000383ffff */
.L_x_2519:
        /* <DEDUP_REMOVED lines=8> */
.L_x_2601:
[----:B------:R-:W-:Y:S05]  /*198d0*/  BSYNC B1 ;  /* 0x0000000000017941 */ /* 0x000fea0003800000 */
.L_x_2600:
[----:B------:R-:W-:Y:S01]  /*198e0*/  IMAD.MOV.U32 R13, RZ, RZ, R8 ;  /* 0x000000ffff0d7224 */ /* 0x000fe200078e0008 */
[----:B------:R-:W-:Y:S01]  /*198f0*/  MOV R11, 0x181f ;  /* 0x0000181f000b7802 */ /* 0x000fe20000000f00 */
[----:B------:R-:W-:Y:S01]  /*19900*/  IMAD.MOV.U32 R12, RZ, RZ, RZ ;  /* 0x000000ffff0c7224 */ /* 0x000fe200078e00ff */
        /* <DEDUP_REMOVED lines=8> */
.L_x_2602:
        /* <DEDUP_REMOVED lines=14> */
.L_x_2603:
        /* <DEDUP_REMOVED lines=14> */
.L_x_2604:
[----:B------:R-:W-:Y:S01]  /*19b50*/  MOV R13, R10 ;  /* 0x0000000a000d7202 */ /* 0x000fe20000000f00 */
[----:B------:R-:W-:Y:S02]  /*19b60*/  IMAD.MOV.U32 R12, RZ, RZ, 0x2 ;  /* 0x00000002ff0c7424 */ /* 0x000fe400078e00ff */
[----:B------:R-:W-:-:S07]  /*19b70*/  IMAD.MOV.U32 R2, RZ, RZ, R14 ;  /* 0x000000ffff027224 */ /* 0x000fce00078e000e */
[----:B------:R-:W-:Y:S05]  /*19b80*/  WARPSYNC.COLLECTIVE R15, `(.L_x_2605) ;  /* 0x000000000f087348 */ /* 0x000fea0003c00000 */
[----:B------:R0:W1:Y:S02]  /*19b90*/  SHFL.IDX P6, R14, R13, R12, R11 ;  /* 0x0000000c0d0e7389 */ /* 0x00006400000c000b */
[----:B01----:R-:W-:Y:S01]  /*19ba0*/  ENDCOLLECTIVE ;  /* 0x000000000000791b */ /* 0x003fe20003800000 */
.L_x_2605:
        /* <DEDUP_REMOVED lines=14> */
.L_x_2606:
[----:B------:R-:W-:Y:S01]  /*19c90*/  MOV R13, R10 ;  /* 0x0000000a000d7202 */ /* 0x000fe20000000f00 */
[----:B------:R-:W-:Y:S02]  /*19ca0*/  IMAD.MOV.U32 R12, RZ, RZ, 0x3 ;  /* 0x00000003ff0c7424 */ /* 0x000fe400078e00ff */
[----:B------:R-:W-:-:S07]  /*19cb0*/  IMAD.MOV.U32 R2, RZ, RZ, R14 ;  /* 0x000000ffff027224 */ /* 0x000fce00078e000e */
[----:B------:R-:W-:Y:S05]  /*19cc0*/  WARPSYNC.COLLECTIVE R15, `(.L_x_2607) ;  /* 0x000000000f087348 */ /* 0x000fea0003c00000 */
[----:B------:R0:W1:Y:S02]  /*19cd0*/  SHFL.IDX P6, R14, R13, R12, R11 ;  /* 0x0000000c0d0e7389 */ /* 0x00006400000c000b */
[----:B01----:R-:W-:Y:S01]  /*19ce0*/  ENDCOLLECTIVE ;  /* 0x000000000000791b */ /* 0x003fe20003800000 */
.L_x_2607:
        /* <DEDUP_REMOVED lines=14> */
.L_x_2608:
[----:B------:R-:W-:Y:S01]  /*19dd0*/  MOV R13, R10 ;  /* 0x0000000a000d7202 */ /* 0x000fe20000000f00 */
[----:B------:R-:W-:Y:S02]  /*19de0*/  IMAD.MOV.U32 R12, RZ, RZ, 0x4 ;  /* 0x00000004ff0c7424 */ /* 0x000fe400078e00ff */
[----:B------:R-:W-:-:S07]  /*19df0*/  IMAD.MOV.U32 R2, RZ, RZ, R14 ;  /* 0x000000ffff027224 */ /* 0x000fce00078e000e */
[----:B------:R-:W-:Y:S05]  /*19e00*/  WARPSYNC.COLLECTIVE R15, `(.L_x_2609) ;  /* 0x000000000f087348 */ /* 0x000fea0003c00000 */
[----:B------:R0:W1:Y:S02]  /*19e10*/  SHFL.IDX P6, R14, R13, R12, R11 ;  /* 0x0000000c0d0e7389 */ /* 0x00006400000c000b */
[----:B01----:R-:W-:Y:S01]  /*19e20*/  ENDCOLLECTIVE ;  /* 0x000000000000791b */ /* 0x003fe20003800000 */
.L_x_2609:
        /* <DEDUP_REMOVED lines=17> */
.L_x_2610:
[----:B------:R-:W-:Y:S01]  /*19f40*/  IMAD.MOV.U32 R2, RZ, RZ, R14 ;  /* 0x000000ffff027224 */ /* 0x000fe200078e000e */
[----:B------:R-:W-:Y:S06]  /*19f50*/  BRA `(.L_x_2611) ;  /* 0xffffffc0005c7947 */ /* 0x000fec000383ffff */
.L_x_2524:
[----:B-1----:R1:W2:Y:S02]  /*19f60*/  SYNCS.PHASECHK.TRANS64.TRYWAIT P0, [R6+URZ+0x38860], R2 ;  /* 0x03886002060075a7 */ /* 0x0022a4000800017f */
[----:B--2---:R-:W-:Y:S05]  /*19f70*/  @!P0 NANOSLEEP.SYNCS 0x989680 ;  /* 0x009896800000895d */ /* 0x004fea0003900000 */
[----:B------:R-:W2:Y:S02]  /*19f80*/  @!P0 SYNCS.PHASECHK.TRANS64 P0, [R6+URZ+0x38860], R2 ;  /* 0x03886002060085a7 */ /* 0x000ea4000800007f */
[----:B--2---:R-:W-:Y:S05]  /*19f90*/  @!P0 BRA `(.L_x_2524) ;  /* 0xfffffffc00f08947 */ /* 0x004fea000383ffff */
[----:B------:R-:W-:Y:S05]  /*19fa0*/  BRA `(.L_x_2612) ;  /* 0xffffffc000d47947 */ /* 0x000fea000383ffff */
.L_x_2525:
[----:B------:R-:W-:Y:S01]  /*19fb0*/  BSSY B1, `(.L_x_2613) ;  /* 0x0000008000017945 */ /* 0x000fe20003800000 */
[----:B------:R-:W-:Y:S01]  /*19fc0*/  IMAD.MOV.U32 R13, RZ, RZ, R25 ;  /* 0x000000ffff0d7224 */ /* 0x000fe200078e0019 */
[----:B------:R-:W-:Y:S01]  /*19fd0*/  MOV R12, RZ ;  /* 0x000000ff000c7202 */ /* 0x000fe20000000f00 */
[----:B------:R-:W-:Y:S02]  /*19fe0*/  IMAD.MOV.U32 R11, RZ, RZ, 0x181f ;  /* 0x0000181fff0b7424 */ /* 0x000fe400078e00ff */
[----:B------:R-:W-:-:S07]  /*19ff0*/  IMAD.MOV.U32 R15, RZ, RZ, -0x1 ;  /* 0xffffffffff0f7424 */ /* 0x000fce00078e00ff */
[----:B-1----:R-:W-:Y:S05]  /*1a000*/  WARPSYNC.COLLECTIVE R15, `(.L_x_2614) ;  /* 0x000000000f087348 */ /* 0x002fea0003c00000 */
[----:B------:R0:W2:Y:S02]  /*1a010*/  SHFL.IDX P6, R14, R13, R12, R11 ;  /* 0x0000000c0d0e7389 */ /* 0x0000a400000c000b */
[----:B012---:R-:W-:Y:S01]  /*1a020*/  ENDCOLLECTIVE ;  /* 0x000000000000791b */ /* 0x007fe20003800000 */
.L_x_2614:
[----:B------:R-:W-:Y:S05]  /*1a030*/  BSYNC B1 ;  /* 0x0000000000017941 */ /* 0x000fea0003800000 */
.L_x_2613:
        /* <DEDUP_REMOVED lines=9> */
.L_x_2615:
[----:B------:R-:W-:Y:S01]  /*1a0d0*/  IMAD.MOV.U32 R13, RZ, RZ, R25 ;  /* 0x000000ffff0d7224 */ /* 0x000fe200078e0019 */
[----:B------:R-:W-:Y:S01]  /*1a0e0*/  MOV R12, 0x1 ;  /* 0x00000001000c7802 */ /* 0x000fe20000000f00 */
[----:B------:R-:W-:-:S07]  /*1a0f0*/  IMAD.MOV.U32 R2, RZ, RZ, R14 ;  /* 0x000000ffff027224 */ /* 0x000fce00078e000e */
[----:B------:R-:W-:Y:S05]  /*1a100*/  WARPSYNC.COLLECTIVE R15, `(.L_x_2616) ;  /* 0x000000000f087348 */ /* 0x000fea0003c00000 */
[----:B------:R0:W1:Y:S02]  /*1a110*/  SHFL.IDX P6, R14, R13, R12, R11 ;  /* 0x0000000c0d0e7389 */ /* 0x00006400000c000b */
[----:B01----:R-:W-:Y:S01]  /*1a120*/  ENDCOLLECTIVE ;  /* 0x000000000000791b */ /* 0x003fe20003800000 */
.L_x_2616:
        /* <DEDUP_REMOVED lines=18> */
.L_x_2617:
[----:B------:R-:W-:Y:S01]  /*1a250*/  IMAD.MOV.U32 R13, RZ, RZ, R25 ;  /* 0x000000ffff0d7224 */ /* 0x000fe200078e0019 */
[----:B------:R-:W-:Y:S01]  /*1a260*/  MOV R12, 0x2 ;  /* 0x00000002000c7802 */ /* 0x000fe20000000f00 */
[----:B------:R-:W-:-:S07]  /*1a270*/  IMAD.MOV.U32 R2, RZ, RZ, R14 ;  /* 0x000000ffff027224 */ /* 0x000fce00078e000e */
[----:B------:R-:W-:Y:S05]  /*1a280*/  WARPSYNC.COLLECTIVE R15, `(.L_x_2618) ;  /* 0x000000000f087348 */ /* 0x000fea0003c00000 */
[----:B------:R0:W1:Y:S02]  /*1a290*/  SHFL.IDX P6, R14, R13, R12, R11 ;  /* 0x0000000c0d0e7389 */ /* 0x00006400000c000b */
[----:B01----:R-:W-:Y:S01]  /*1a2a0*/  ENDCOLLECTIVE ;  /* 0x000000000000791b */ /* 0x003fe20003800000 */
.L_x_2618:
        /* <DEDUP_REMOVED lines=18> */
.L_x_2619:
[----:B------:R-:W-:Y:S01]  /*1a3d0*/  IMAD.MOV.U32 R13, RZ, RZ, R25 ;  /* 0x000000ffff0d7224 */ /* 0x000fe200078e0019 */
[----:B------:R-:W-:Y:S01]  /*1a3e0*/  MOV R12, 0x3 ;  /* 0x00000003000c7802 */ /* 0x000fe20000000f00 */
[----:B------:R-:W-:-:S07]  /*1a3f0*/  IMAD.MOV.U32 R2, RZ, RZ, R14 ;  /* 0x000000ffff027224 */ /* 0x000fce00078e000e */
[----:B------:R-:W-:Y:S05]  /*1a400*/  WARPSYNC.COLLECTIVE R15, `(.L_x_2620) ;  /* 0x000000000f087348 */ /* 0x000fea0003c00000 */
[----:B------:R0:W1:Y:S02]  /*1a410*/  SHFL.IDX P6, R14, R13, R12, R11 ;  /* 0x0000000c0d0e7389 */ /* 0x00006400000c000b */
[----:B01----:R-:W-:Y:S01]  /*1a420*/  ENDCOLLECTIVE ;  /* 0x000000000000791b */ /* 0x003fe20003800000 */
.L_x_2620:
        /* <DEDUP_REMOVED lines=18> */
.L_x_2621:
[----:B------:R-:W-:Y:S01]  /*1a550*/  IMAD.MOV.U32 R13, RZ, RZ, R25 ;  /* 0x000000ffff0d7224 */ /* 0x000fe200078e0019 */
[----:B------:R-:W-:Y:S01]  /*1a560*/  MOV R12, 0x4 ;  /* 0x00000004000c7802 */ /* 0x000fe20000000f00 */
[----:B------:R-:W-:-:S07]  /*1a570*/  IMAD.MOV.U32 R2, RZ, RZ, R14 ;  /* 0x000000ffff027224 */ /* 0x000fce00078e000e */
[----:B------:R-:W-:Y:S05]  /*1a580*/  WARPSYNC.COLLECTIVE R15, `(.L_x_2622) ;  /* 0x000000000f087348 */ /* 0x000fea0003c00000 */
[----:B------:R0:W1:Y:S02]  /*1a590*/  SHFL.IDX P6, R14, R13, R12, R11 ;  /* 0x0000000c0d0e7389 */ /* 0x00006400000c000b */
[----:B01----:R-:W-:Y:S01]  /*1a5a0*/  ENDCOLLECTIVE ;  /* 0x000000000000791b */ /* 0x003fe20003800000 */
.L_x_2622:
        /* <DEDUP_REMOVED lines=13> */
.L_x_2623:
        /* <DEDUP_REMOVED lines=9> */
.L_x_2533:
[----:B0-----:R0:W2:Y:S02]  /*1a710*/  SYNCS.PHASECHK.TRANS64.TRYWAIT P0, [R4+URZ+0x38860], R3 ;  /* 0x03886003040075a7 */ /* 0x0010a4000800017f */
[----:B--2---:R-:W-:Y:S05]  /*1a720*/  @!P0 NANOSLEEP.SYNCS 0x989680 ;  /* 0x009896800000895d */ /* 0x004fea0003900000 */
[----:B------:R-:W2:Y:S02]  /*1a730*/  @!P0 SYNCS.PHASECHK.TRANS64 P0, [R4+URZ+0x38860], R3 ;  /* 0x03886003040085a7 */ /* 0x000ea4000800007f */
[----:B--2---:R-:W-:Y:S05]  /*1a740*/  @!P0 BRA `(.L_x_2533) ;  /* 0xfffffffc00f08947 */ /* 0x004fea000383ffff */
[----:B------:R-:W-:Y:S05]  /*1a750*/  BRA `(.L_x_2625) ;  /* 0xffffffc400187947 */ /* 0x000fea000383ffff */
.L_x_2534:
[----:B------:R-:W-:Y:S01]  /*1a760*/  BSSY B0, `(.L_x_2626) ;  /* 0x0000008000007945 */ /* 0x000fe20003800000 */
[----:B------:R-:W-:Y:S01]  /*1a770*/  IMAD.MOV.U32 R13, RZ, RZ, R25 ;  /* 0x000000ffff0d7224 */ /* 0x000fe200078e0019 */
[----:B------:R-:W-:Y:S01]  /*1a780*/  MOV R15, 0xffffffff ;  /* 0xffffffff000f7802 */ /* 0x000fe20000000f00 */
[----:B------:R-:W-:Y:S02]  /*1a790*/  IMAD.MOV.U32 R12, RZ, RZ, RZ ;  /* 0x000000ffff0c7224 */ /* 0x000fe400078e00ff */
[----:B------:R-:W-:-:S07]  /*1a7a0*/  IMAD.MOV.U32 R11, RZ, RZ, 0x181f ;  /* 0x0000181fff0b7424 */ /* 0x000fce00078e00ff */
[----:B01----:R-:W-:Y:S05]  /*1a7b0*/  WARPSYNC.COLLECTIVE R15, `(.L_x_2627) ;  /* 0x000000000f087348 */ /* 0x003fea0003c00000 */
[----:B-1----:R1:W2:Y:S02]  /*1a7c0*/  SHFL.IDX P6, R14, R13, R12, R11 ;  /* 0x0000000c0d0e7389 */ /* 0x0022a400000c000b */
[----:B012---:R-:W-:Y:S01]  /*1a7d0*/  ENDCOLLECTIVE ;  /* 0x000000000000791b */ /* 0x007fe20003800000 */
.L_x_2627:
[----:B------:R-:W-:Y:S05]  /*1a7e0*/  BSYNC B0 ;  /* 0x0000000000007941 */ /* 0x000fea0003800000 */
.L_x_2626:
[----:B------:R-:W-:Y:S01]  /*1a7f0*/  IMAD.MOV.U32 R13, RZ, RZ, R24 ;  /* 0x000000ffff0d7224 */ /* 0x000fe200078e0018 */
[C---:B------:R-:W-:Y:S01]  /*1a800*/  SHF.L.U32 R8, R33.reuse, 0x1, RZ ;  /* 0x0000000121087819 */ /* 0x040fe200000006ff */
[----:B------:R-:W-:Y:S01]  /*1a810*/  IMAD.MOV.U32 R12, RZ, RZ, RZ ;  /* 0x000000ffff0c7224 */ /* 0x000fe200078e00ff */
[----:B------:R-:W-:Y:S01]  /*1a820*/  LOP3.LUT R0, R33, 0x40, RZ, 0xfc, !PT ;  /* 0x0000004021007812 */ /* 0x000fe200078efcff */
[----:B------:R-:W-:Y:S02]  /*1a830*/  IMAD.MOV.U32 R11, RZ, RZ, 0x181f ;  /* 0x0000181fff0b7424 */ /* 0x000fe400078e00ff */
[----:B------:R-:W-:Y:S02]  /*1a840*/  IMAD.MOV.U32 R15, RZ, RZ, -0x1 ;  /* 0xffffffffff0f7424 */ /* 0x000fe400078e00ff */
[----:B------:R-:W-:-:S07]  /*1a850*/  IMAD.MOV.U32 R3, RZ, RZ, R14 ;  /* 0x000000ffff037224 */ /* 0x000fce00078e000e */
[----:B------:R-:W-:Y:S05]  /*1a860*/  WARPSYNC.COLLECTIVE R15, `(.L_x_2628) ;  /* 0x000000000f087348 */ /* 0x000fea0003c00000 */
[----:B------:R0:W1:Y:S02]  /*1a870*/  SHFL.IDX P6, R14, R13, R12, R11 ;  /* 0x0000000c0d0e7389 */ /* 0x00006400000c000b */
[----:B01----:R-:W-:Y:S01]  /*1a880*/  ENDCOLLECTIVE ;  /* 0x000000000000791b */ /* 0x003fe20003800000 */
.L_x_2628:
        /* <DEDUP_REMOVED lines=21> */
.L_x_2629:
[----:B------:R-:W-:Y:S01]  /*1a9e0*/  @!PT LDS RZ, [RZ] ;  /* 0x00000000fffff984 */ /* 0x000fe20000000800 */
[----:B------:R-:W-:Y:S01]  /*1a9f0*/  @!PT LDS RZ, [RZ] ;  /* 0x00000000fffff984 */ /* 0x000fe20000000800 */
[----:B------:R-:W-:Y:S01]  /*1aa00*/  @!PT LDS RZ, [RZ] ;  /* 0x00000000fffff984 */ /* 0x000fe20000000800 */
[----:B------:R0:W-:Y:S01]  /*1aa10*/  LDGSTS.E.BYPASS.LTC128B.128 [R0+0x5400], desc[UR38][R2.64+0x100], !P4 ;  /* 0x0540010002007fae */ /* 0x0001e2000e101d66 */
[----:B------:R-:W-:Y:S02]  /*1aa20*/  ISETP.LT.OR P4, PT, R5, 0x1, P0 ;  /* 0x000000010500780c */ /* 0x000fe40000781670 */
[----:B------:R-:W-:-:S11]  /*1aa30*/  MOV R13, R24 ;  /* 0x00000018000d7202 */ /* 0x000fd60000000f00 */
[----:B------:R0:W-:Y:S01]  /*1aa40*/  LDGSTS.E.BYPASS.LTC128B.128 [R0+0x7c00], desc[UR38][R2.64+0x180], !P4 ;  /* 0x07c0018002007fae */ /* 0x0001e2000e101d66 */
[----:B------:R-:W-:-:S07]  /*1aa50*/  IMAD.MOV.U32 R7, RZ, RZ, R14 ;  /* 0x000000ffff077224 */ /* 0x000fce00078e000e */
[----:B0-----:R-:W-:Y:S05]  /*1aa60*/  WARPSYNC.COLLECTIVE R15, `(.L_x_2630) ;  /* 0x000000000f087348 */ /* 0x001fea0003c00000 */
[----:B------:R1:W2:Y:S02]  /*1aa70*/  SHFL.IDX P6, R14, R13, R12, R11 ;  /* 0x0000000c0d0e7389 */ /* 0x0002a400000c000b */
[----:B012---:R-:W-:Y:S01]  /*1aa80*/  ENDCOLLECTIVE ;  /* 0x000000000000791b */ /* 0x007fe20003800000 */
.L_x_2630:
[----:B------:R-:W-:Y:S02]  /*1aa90*/  IMAD.MOV.U32 R13, RZ, RZ, R25 ;  /* 0x000000ffff0d7224 */ /* 0x000fe400078e0019 */
[----:B------:R-:W-:Y:S01]  /*1aaa0*/  IMAD.MOV.U32 R12, RZ, RZ, 0x2 ;  /* 0x00000002ff0c7424 */ /* 0x000fe200078e00ff */
[----:B------:R-:W-:-:S13]  /*1aab0*/  IADD3 R2, P4, R14, R8, RZ ;  /* 0x000000080e027210 */ /* 0x000fda0007f9e0ff */
[----:B------:R-:W-:Y:S05]  /*1aac0*/  WARPSYNC.COLLECTIVE R15, `(.L_x_2631) ;  /* 0x000000000f087348 */ /* 0x000fea0003c00000 */
[----:B------:R0:W1:Y:S02]  /*1aad0*/  SHFL.IDX P6, R14, R13, R12, R11 ;  /* 0x0000000c0d0e7389 */ /* 0x00006400000c000b */
[----:B01----:R-:W-:Y:S01]  /*1aae0*/  ENDCOLLECTIVE ;  /* 0x000000000000791b */ /* 0x003fe20003800000 */
.L_x_2631:
        /* <DEDUP_REMOVED lines=12> */
.L_x_2632:
        /* <DEDUP_REMOVED lines=14> */
.L_x_2633:
        /* <DEDUP_REMOVED lines=12> */
.L_x_2634:
        /* <DEDUP_REMOVED lines=14> */
.L_x_2635:
        /* <DEDUP_REMOVED lines=12> */
.L_x_2636:
        /* <DEDUP_REMOVED lines=9> */
.L_x_2539:
        /* <DEDUP_REMOVED lines=8> */
.L_x_2639:
[----:B------:R-:W-:Y:S05]  /*1b000*/  BSYNC B0 ;  /* 0x0000000000007941 */ /* 0x000fea0003800000 */
.L_x_2638:
        /* <DEDUP_REMOVED lines=9> */
.L_x_2640:
[----:B------:R-:W-:Y:S02]  /*1b0a0*/  ULDC UR4, c[0x0][0xc3c] ;  /* 0x00030f0000047ab9 */ /* 0x000fe40000000800 */
[----:B------:R-:W-:-:S13]  /*1b0b0*/  ISETP.GE.OR P1, PT, R5, UR4, !P0 ;  /* 0x0000000405007c0c */ /* 0x000fda000c726670 */
[----:B------:R-:W0:Y:S01]  /*1b0c0*/  @!P1 LDC.64 R2, c[0x0][0xc80] ;  /* 0x00032000ff029b82 */ /* 0x000e220000000a00 */
[----:B------:R-:W-:Y:S01]  /*1b0d0*/  MOV R11, RZ ;  /* 0x000000ff000b7202 */ /* 0x000fe20000000f00 */
[----:B------:R-:W-:Y:S02]  /*1b0e0*/  IMAD.MOV.U32 R4, RZ, RZ, R14 ;  /* 0x000000ffff047224 */ /* 0x000fe400078e000e */
[----:B0-----:R-:W-:-:S06]  /*1b0f0*/  @!P1 IMAD.WIDE R2, R5, 0x4, R2 ;  /* 0x0000000405029825 */ /* 0x001fcc00078e0202 */
[----:B------:R-:W2:Y:S01]  /*1b100*/  @!P1 LDG.E R2, desc[UR38][R2.64] ;  /* 0x0000002602029981 */ /* 0x000ea2000c1e1900 */
[----:B------:R-:W-:Y:S01]  /*1b110*/  IMAD.MOV.U32 R5, RZ, RZ, RZ ;  /* 0x000000ffff057224 */ /* 0x000fe200078e00ff */
        /* <DEDUP_REMOVED lines=10> */
.L_x_2641:
[----:B------:R-:W-:Y:S01]  /*1b1c0*/  IMAD.MOV.U32 R12, RZ, RZ, 0x2 ;  /* 0x00000002ff0c7424 */ /* 0x000fe200078e00ff */
[----:B------:R-:W-:-:S05]  /*1b1d0*/  SEL R6, R14, RZ, P1 ;  /* 0x000000ff0e067207 */ /* 0x000fca0000800000 */
[----:B------:R-:W-:-:S04]  /*1b1e0*/  IMAD.IADD R6, R5, 0x1, R6 ;  /* 0x0000000105067824 */ /* 0x000fc800078e0206 */
[----:B------:R-:W-:-:S07]  /*1b1f0*/  IMAD.MOV.U32 R13, RZ, RZ, R6 ;  /* 0x000000ffff0d7224 */ /* 0x000fce00078e0006 */
[----:B------:R-:W-:Y:S05]  /*1b200*/  WARPSYNC.COLLECTIVE R15, `(.L_x_2642) ;  /* 0x000000000f087348 */ /* 0x000fea0003c00000 */
[----:B------:R0:W1:Y:S02]  /*1b210*/  SHFL.UP P6, R14, R13, R12, R11 ;  /* 0x0400000c0d0e7389 */ /* 0x00006400000c000b */
[----:B01----:R-:W-:Y:S01]  /*1b220*/  ENDCOLLECTIVE ;  /* 0x000000000000791b */ /* 0x003fe20003800000 */
.L_x_2642:
[----:B------:R-:W-:Y:S02]  /*1b230*/  MOV R12, 0x4 ;  /* 0x00000004000c7802 */ /* 0x000fe40000000f00 */
[----:B------:R-:W-:-:S05]  /*1b240*/  SEL R7, R14, RZ, P2 ;  /* 0x000000ff0e077207 */ /* 0x000fca0001000000 */
[----:B------:R-:W-:-:S04]  /*1b250*/  IMAD.IADD R7, R6, 0x1, R7 ;  /* 0x0000000106077824 */ /* 0x000fc800078e0207 */
[----:B------:R-:W-:-:S07]  /*1b260*/  IMAD.MOV.U32 R13, RZ, RZ, R7 ;  /* 0x000000ffff0d7224 */ /* 0x000fce00078e0007 */
[----:B------:R-:W-:Y:S05]  /*1b270*/  WARPSYNC.COLLECTIVE R15, `(.L_x_2643) ;  /* 0x000000000f087348 */ /* 0x000fea0003c00000 */
[----:B------:R0:W1:Y:S02]  /*1b280*/  SHFL.UP P6, R14, R13, R12, R11 ;  /* 0x0400000c0d0e7389 */ /* 0x00006400000c000b */
[----:B01----:R-:W-:Y:S01]  /*1b290*/  ENDCOLLECTIVE ;  /* 0x000000000000791b */ /* 0x003fe20003800000 */
.L_x_2643:
[----:B------:R-:W-:Y:S01]  /*1b2a0*/  IMAD.MOV.U32 R12, RZ, RZ, 0x8 ;  /* 0x00000008ff0c7424 */ /* 0x000fe200078e00ff */
[----:B------:R-:W-:-:S05]  /*1b2b0*/  SEL R2, R14, RZ, P3 ;  /* 0x000000ff0e027207 */ /* 0x000fca0001800000 */
[----:B------:R-:W-:-:S04]  /*1b2c0*/  IMAD.IADD R2, R7, 0x1, R2 ;  /* 0x0000000107027824 */ /* 0x000fc800078e0202 */
[----:B------:R-:W-:-:S07]  /*1b2d0*/  IMAD.MOV.U32 R13, RZ, RZ, R2 ;  /* 0x000000ffff0d7224 */ /* 0x000fce00078e0002 */
[----:B------:R-:W-:Y:S05]  /*1b2e0*/  WARPSYNC.COLLECTIVE R15, `(.L_x_2644) ;  /* 0x000000000f087348 */ /* 0x000fea0003c00000 */
[----:B------:R0:W1:Y:S02]  /*1b2f0*/  SHFL.UP P6, R14, R13, R12, R11 ;  /* 0x0400000c0d0e7389 */ /* 0x00006400000c000b */
[----:B01----:R-:W-:Y:S01]  /*1b300*/  ENDCOLLECTIVE ;  /* 0x000000000000791b */ /* 0x003fe20003800000 */
.L_x_2644:
[----:B------:R-:W-:Y:S02]  /*1b310*/  MOV R12, 0x10 ;  /* 0x00000010000c7802 */ /* 0x000fe40000000f00 */
[----:B------:R-:W-:-:S05]  /*1b320*/  SEL R3, R14, RZ, P4 ;  /* 0x000000ff0e037207 */ /* 0x000fca0002000000 */
[----:B------:R-:W-:-:S04]  /*1b330*/  IMAD.IADD R3, R2, 0x1, R3 ;  /* 0x0000000102037824 */ /* 0x000fc800078e0203 */
[----:B------:R-:W-:-:S07]  /*1b340*/  IMAD.MOV.U32 R13, RZ, RZ, R3 ;  /* 0x000000ffff0d7224 */ /* 0x000fce00078e0003 */
[----:B------:R-:W-:Y:S05]  /*1b350*/  WARPSYNC.COLLECTIVE R15, `(.L_x_2645) ;  /* 0x000000000f087348 */ /* 0x000fea0003c00000 */
[----:B------:R0:W1:Y:S02]  /*1b360*/  SHFL.UP P6, R14, R13, R12, R11 ;  /* 0x0400000c0d0e7389 */ /* 0x00006400000c000b */
[----:B01----:R-:W-:Y:S01]  /*1b370*/  ENDCOLLECTIVE ;  /* 0x000000000000791b */ /* 0x003fe20003800000 */
.L_x_2645:
        /* <DEDUP_REMOVED lines=8> */
.L_x_2646:
[----:B------:R-:W-:Y:S05]  /*1b400*/  BRA `(.L_x_2647) ;  /* 0xffffffc000307947 */ /* 0x000fea000383ffff */
.L_x_2544:
[----:B------:R-:W-:Y:S01]  /*1b410*/  BSSY B0, `(.L_x_2648) ;  /* 0x0000008000007945 */ /* 0x000fe20003800000 */
[----:B-----5:R-:W-:Y:S01]  /*1b420*/  IMAD.MOV.U32 R13, RZ, RZ, R5 ;  /* 0x000000ffff0d7224 */ /* 0x020fe200078e0005 */
[----:B------:R-:W-:Y:S01]  /*1b430*/  MOV R12, 0x1 ;  /* 0x00000001000c7802 */ /* 0x000fe20000000f00 */
[----:B------:R-:W-:Y:S02]  /*1b440*/  IMAD.MOV.U32 R11, RZ, RZ, RZ ;  /* 0x000000ffff0b7224 */ /* 0x000fe400078e00ff */
[----:B------:R-:W-:-:S07]  /*1b450*/  IMAD.MOV.U32 R15, RZ, RZ, -0x1 ;  /* 0xffffffffff0f7424 */ /* 0x000fce00078e00ff */
[----:B01----:R-:W-:Y:S05]  /*1b460*/  WARPSYNC.COLLECTIVE R15, `(.L_x_2649) ;  /* 0x000000000f087348 */ /* 0x003fea0003c00000 */
[----:B------:R2:W3:Y:S02]  /*1b470*/  SHFL.UP P6, R14, R13, R12, R11 ;  /* 0x0400000c0d0e7389 */ /* 0x0004e400000c000b */
[----:B0123--:R-:W-:Y:S01]  /*1b480*/  ENDCOLLECTIVE ;  /* 0x000000000000791b */ /* 0x00ffe20003800000 */
.L_x_2649:
[----:B------:R-:W-:Y:S05]  /*1b490*/  BSYNC B0 ;  /* 0x0000000000007941 */ /* 0x000fea0003800000 */
.L_x_2648:
        /* <DEDUP_REMOVED lines=8> */
.L_x_2650:
[----:B------:R-:W-:Y:S01]  /*1b520*/  IMAD.MOV.U32 R12, RZ, RZ, 0x4 ;  /* 0x00000004ff0c7424 */ /* 0x000fe200078e00ff */
[----:B------:R-:W-:-:S05]  /*1b530*/  SEL R2, R14, RZ, P2 ;  /* 0x000000ff0e027207 */ /* 0x000fca0001000000 */
[----:B------:R-:W-:-:S04]  /*1b540*/  IMAD.IADD R2, R13, 0x1, R2 ;  /* 0x000000010d027824 */ /* 0x000fc800078e0202 */
[----:B------:R-:W-:-:S07]  /*1b550*/  IMAD.MOV.U32 R13, RZ, RZ, R2 ;  /* 0x000000ffff0d7224 */ /* 0x000fce00078e0002 */
[----:B------:R-:W-:Y:S05]  /*1b560*/  WARPSYNC.COLLECTIVE R15, `(.L_x_2651) ;  /* 0x000000000f087348 */ /* 0x000fea0003c00000 */
[----:B------:R0:W1:Y:S02]  /*1b570*/  SHFL.UP P6, R14, R13, R12, R11 ;  /* 0x0400000c0d0e7389 */ /* 0x00006400000c000b */
[----:B01----:R-:W-:Y:S01]  /*1b580*/  ENDCOLLECTIVE ;  /* 0x000000000000791b */ /* 0x003fe20003800000 */
.L_x_2651:
[----:B------:R-:W-:Y:S02]  /*1b590*/  MOV R12, 0x8 ;  /* 0x00000008000c7802 */ /* 0x000fe40000000f00 */
[----:B------:R-:W-:-:S05]  /*1b5a0*/  SEL R3, R14, RZ, P3 ;  /* 0x000000ff0e037207 */ /* 0x000fca0001800000 */
[----:B------:R-:W-:-:S04]  /*1b5b0*/  IMAD.IADD R3, R2, 0x1, R3 ;  /* 0x0000000102037824 */ /* 0x000fc800078e0203 */
[----:B------:R-:W-:-:S07]  /*1b5c0*/  IMAD.MOV.U32 R13, RZ, RZ, R3 ;  /* 0x000000ffff0d7224 */ /* 0x000fce00078e0003 */
[----:B------:R-:W-:Y:S05]  /*1b5d0*/  WARPSYNC.COLLECTIVE R15, `(.L_x_2652) ;  /* 0x000000000f087348 */ /* 0x000fea0003c00000 */
[----:B------:R0:W1:Y:S02]  /*1b5e0*/  SHFL.UP P6, R14, R13, R12, R11 ;  /* 0x0400000c0d0e7389 */ /* 0x00006400000c000b */
[----:B01----:R-:W-:Y:S01]  /*1b5f0*/  ENDCOLLECTIVE ;  /* 0x000000000000791b */ /* 0x003fe20003800000 */
.L_x_2652:
[----:B------:R-:W-:Y:S01]  /*1b600*/  IMAD.MOV.U32 R12, RZ, RZ, 0x10 ;  /* 0x00000010ff0c7424 */ /* 0x000fe200078e00ff */
[----:B------:R-:W-:-:S05]  /*1b610*/  SEL R4, R14, RZ, P4 ;  /* 0x000000ff0e047207 */ /* 0x000fca0002000000 */
[----:B------:R-:W-:-:S04]  /*1b620*/  IMAD.IADD R4, R3, 0x1, R4 ;  /* 0x0000000103047824 */ /* 0x000fc800078e0204 */
[----:B------:R-:W-:-:S07]  /*1b630*/  IMAD.MOV.U32 R13, RZ, RZ, R4 ;  /* 0x000000ffff0d7224 */ /* 0x000fce00078e0004 */
[----:B------:R-:W-:Y:S05]  /*1b640*/  WARPSYNC.COLLECTIVE R15, `(.L_x_2653) ;  /* 0x000000000f087348 */ /* 0x000fea0003c00000 */
[----:B------:R0:W1:Y:S02]  /*1b650*/  SHFL.UP P6, R14, R13, R12, R11 ;  /* 0x0400000c0d0e7389 */ /* 0x00006400000c000b */
[----:B01----:R-:W-:Y:S01]  /*1b660*/  ENDCOLLECTIVE ;  /* 0x000000000000791b */ /* 0x003fe20003800000 */
.L_x_2653:
[----:B------:R-:W-:Y:S01]  /*1b670*/  MOV R12, 0x1f ;  /* 0x0000001f000c7802 */ /* 0x000fe20000000f00 */
[----:B------:R-:W-:Y:S01]  /*1b680*/  IMAD.MOV.U32 R11, RZ, RZ, 0x1f ;  /* 0x0000001fff0b7424 */ /* 0x000fe200078e00ff */
[----:B------:R-:W-:-:S05]  /*1b690*/  SEL R3, R14, RZ, P5 ;  /* 0x000000ff0e037207 */ /* 0x000fca0002800000 */
[----:B------:R-:W-:-:S04]  /*1b6a0*/  IMAD.IADD R6, R4, 0x1, R3 ;  /* 0x0000000104067824 */ /* 0x000fc800078e0203 */
[----:B------:R-:W-:-:S07]  /*1b6b0*/  IMAD.MOV.U32 R13, RZ, RZ, R6 ;  /* 0x000000ffff0d7224 */ /* 0x000fce00078e0006 */
[----:B------:R-:W-:Y:S05]  /*1b6c0*/  WARPSYNC.COLLECTIVE R15, `(.L_x_2654) ;  /* 0x000000000f087348 */ /* 0x000fea0003c00000 */
[----:B------:R0:W1:Y:S02]  /*1b6d0*/  SHFL.IDX P6, R14, R13, R12, R11 ;  /* 0x0000000c0d0e7389 */ /* 0x00006400000c000b */
[----:B01----:R-:W-:Y:S01]  /*1b6e0*/  ENDCOLLECTIVE ;  /* 0x000000000000791b */ /* 0x003fe20003800000 */
.L_x_2654:
[----:B------:R-:W-:Y:S05]  /*1b6f0*/  BRA `(.L_x_2655) ;  /* 0xffffffc000107947 */ /* 0x000fea000383ffff */
.L_x_2546:
[----:B------:R-:W-:Y:S01]  /*1b700*/  BSSY B0, `(.L_x_2656) ;  /* 0x0000006000007945 */ /* 0x000fe20003800000 */
[----:B------:R-:W-:Y:S01]  /*1b710*/  PLOP3.LUT P6, PT, P6, PT, PT, 0x8, 0x0 ;  /* 0x000000000000781c */ /* 0x000fe200037ce170 */
[----:B------:R-:W-:-:S12]  /*1b720*/  IMAD.MOV.U32 R15, RZ, RZ, -0x1 ;  /* 0xffffffffff0f7424 */ /* 0x000fd800078e00ff */
[----:B0-----:R-:W-:Y:S05]  /*1b730*/  WARPSYNC.COLLECTIVE R15, `(.L_x_2657) ;  /* 0x000000000f087348 */ /* 0x001fea0003c00000 */
[----:B------:R-:W-:Y:S01]  /*1b740*/  VOTE.ANY R14, PT, P6 ;  /* 0x00000000000e7806 */ /* 0x000fe200030e0100 */
[----:B0-----:R-:W-:Y:S06]  /*1b750*/  ENDCOLLECTIVE ;  /* 0x000000000000791b */ /* 0x001fec0003800000 */
.L_x_2657:
[----:B------:R-:W-:Y:S05]  /*1b760*/  BSYNC B0 ;  /* 0x0000000000007941 */ /* 0x000fea0003800000 */
.L_x_2656:
[----:B------:R-:W-:Y:S01]  /*1b770*/  IMAD.MOV.U32 R2, RZ, RZ, R14 ;  /* 0x000000ffff027224 */ /* 0x000fe200078e000e */
[----:B------:R-:W-:Y:S01]  /*1b780*/  MOV R11, 0x1f ;  /* 0x0000001f000b7802 */ /* 0x000fe20000000f00 */
[----:B------:R-:W-:Y:S02]  /*1b790*/  IMAD.MOV.U32 R13, RZ, RZ, R5 ;  /* 0x000000ffff0d7224 */ /* 0x000fe400078e0005 */
[----:B------:R-:W0:Y:S01]  /*1b7a0*/  POPC R4, R2 ;  /* 0x0000000200047309 */ /* 0x000e220000000000 */
[----:B------:R-:W-:Y:S02]  /*1b7b0*/  IMAD.MOV.U32 R15, RZ, RZ, -0x1 ;  /* 0xffffffffff0f7424 */ /* 0x000fe400078e00ff */
[----:B0-----:R-:W-:-:S07]  /*1b7c0*/  IMAD.MOV.U32 R12, RZ, RZ, R4 ;  /* 0x000000ffff0c7224 */ /* 0x001fce00078e0004 */
[----:B------:R-:W-:Y:S05]  /*1b7d0*/  WARPSYNC.COLLECTIVE R15, `(.L_x_2658) ;  /* 0x000000000f087348 */ /* 0x000fea0003c00000 */
[----:B------:R0:W1:Y:S02]  /*1b7e0*/  SHFL.IDX P6, R14, R13, R12, R11 ;  /* 0x0000000c0d0e7389 */ /* 0x00006400000c000b */
[----:B01----:R-:W-:Y:S01]  /*1b7f0*/  ENDCOLLECTIVE ;  /* 0x000000000000791b */ /* 0x003fe20003800000 */
.L_x_2658:
[----:B------:R-:W-:Y:S01]  /*1b800*/  IMAD.MOV.U32 R5, RZ, RZ, R14 ;  /* 0x000000ffff057224 */ /* 0x000fe200078e000e */
[----:B------:R-:W-:Y:S06]  /*1b810*/  BRA `(.L_x_2659) ;  /* 0xffffffc000007947 */ /* 0x000fec000383ffff */
.L_x_2548:
[----:B------:R-:W-:Y:S01]  /*1b820*/  BSSY B0, `(.L_x_2660) ;  /* 0x0000007000007945 */ /* 0x000fe20003800000 */
[----:B------:R-:W-:Y:S02]  /*1b830*/  IMAD.MOV.U32 R13, RZ, RZ, R6 ;  /* 0x000000ffff0d7224 */ /* 0x000fe400078e0006 */
[----:B------:R-:W-:Y:S02]  /*1b840*/  IMAD.MOV.U32 R11, RZ, RZ, 0x1f ;  /* 0x0000001fff0b7424 */ /* 0x000fe400078e00ff */
[----:B------:R-:W-:-:S07]  /*1b850*/  IMAD.MOV.U32 R15, RZ, RZ, -0x1 ;  /* 0xffffffffff0f7424 */ /* 0x000fce00078e00ff */
[----:B012---:R-:W-:Y:S05]  /*1b860*/  WARPSYNC.COLLECTIVE R15, `(.L_x_2661) ;  /* 0x000000000f087348 */ /* 0x007fea0003c00000 */
[----:B------:R3:W4:Y:S02]  /*1b870*/  SHFL.IDX P6, R14, R13, R12, R11 ;  /* 0x0000000c0d0e7389 */ /* 0x00072400000c000b */
[----:B01234-:R-:W-:Y:S01]  /*1b880*/  ENDCOLLECTIVE ;  /* 0x000000000000791b */ /* 0x01ffe20003800000 */
.L_x_2661:
[----:B------:R-:W-:Y:S05]  /*1b890*/  BSYNC B0 ;  /* 0x0000000000007941 */ /* 0x000fea0003800000 */
.L_x_2660:
[----:B------:R-:W-:Y:S05]  /*1b8a0*/  BRA `(.L_x_2547) ;  /* 0xffffffbc00f87947 */ /* 0x000fea000383ffff */
.L_x_2552:
[----:B-1----:R1:W3:Y:S02]  /*1b8b0*/  SYNCS.PHASECHK.TRANS64.TRYWAIT P0, [R4+URZ+0x38820], R0 ;  /* 0x03882000040075a7 */ /* 0x0022e4000800017f */
[----:B---3--:R-:W-:Y:S05]  /*1b8c0*/  @!P0 NANOSLEEP.SYNCS 0x989680 ;  /* 0x009896800000895d */ /* 0x008fea0003900000 */
[----:B------:R-:W3:Y:S02]  /*1b8d0*/  @!P0 SYNCS.PHASECHK.TRANS64 P0, [R4+URZ+0x38820], R0 ;  /* 0x03882000040085a7 */ /* 0x000ee4000800007f */
[----:B---3--:R-:W-:Y:S05]  /*1b8e0*/  @!P0 BRA `(.L_x_2552) ;  /* 0xfffffffc00f08947 */ /* 0x008fea000383ffff */
[----:B------:R-:W-:Y:S05]  /*1b8f0*/  BRA `(.L_x_2662) ;  /* 0xffffffc400707947 */ /* 0x000fea000383ffff */
.L_x_2553:
[----:B------:R-:W3:Y:S01]  /*1b900*/  S2R R2, SR_TID.X ;  /* 0x0000000000027919 */ /* 0x000ee20000002100 */
[----:B------:R-:W-:Y:S01]  /*1b910*/  BSSY B0, `(.L_x_2663) ;  /* 0x000000a000007945 */ /* 0x000fe20003800000 */
[----:B------:R-:W-:Y:S02]  /*1b920*/  IMAD.MOV.U32 R12, RZ, RZ, RZ ;  /* 0x000000ffff0c7224 */ /* 0x000fe400078e00ff */
[----:B------:R-:W-:Y:S02]  /*1b930*/  IMAD.MOV.U32 R11, RZ, RZ, 0x1f ;  /* 0x0000001fff0b7424 */ /* 0x000fe400078e00ff */
[----:B------:R-:W-:Y:S01]  /*1b940*/  IMAD.MOV.U32 R15, RZ, RZ, -0x1 ;  /* 0xffffffffff0f7424 */ /* 0x000fe200078e00ff */
[----:B---3--:R-:W-:-:S04]  /*1b950*/  SHF.R.U32.HI R2, RZ, 0x5, R2 ;  /* 0x00000005ff027819 */ /* 0x008fc80000011602 */
[----:B------:R-:W-:-:S04]  /*1b960*/  LOP3.LUT R2, R2, 0x3, RZ, 0xc0, !PT ;  /* 0x0000000302027812 */ /* 0x000fc800078ec0ff */
[----:B------:R-:W-:-:S07]  /*1b970*/  MOV R13, R2 ;  /* 0x00000002000d7202 */ /* 0x000fce0000000f00 */
[----:B012---:R-:W-:Y:S05]  /*1b980*/  WARPSYNC.COLLECTIVE R15, `(.L_x_2664) ;  /* 0x000000000f087348 */ /* 0x007fea0003c00000 */
[----:B------:R3:W4:Y:S02]  /*1b990*/  SHFL.IDX P6, R14, R13, R12, R11 ;  /* 0x0000000c0d0e7389 */ /* 0x00072400000c000b */
[----:B01234-:R-:W-:Y:S01]  /*1b9a0*/  ENDCOLLECTIVE ;  /* 0x000000000000791b */ /* 0x01ffe20003800000 */
.L_x_2664:
[----:B------:R-:W-:Y:S05]  /*1b9b0*/  BSYNC B0 ;  /* 0x0000000000007941 */ /* 0x000fea0003800000 */
.L_x_2663:
[----:B------:R-:W-:Y:S05]  /*1b9c0*/  BRA `(.L_x_2665) ;  /* 0xffffffc400587947 */ /* 0x000fea000383ffff */
.L_x_2556:
[----:B------:R-:W-:Y:S01]  /*1b9d0*/  BSSY B1, `(.L_x_2666) ;  /* 0x0000006000017945 */ /* 0x000fe20003800000 */
[----:B------:R-:W-:-:S07]  /*1b9e0*/  IMAD.MOV.U32 R15, RZ, RZ, -0x1 ;  /* 0xffffffffff0f7424 */ /* 0x000fce00078e00ff */
[----:B012---:R-:W-:Y:S05]  /*1b9f0*/  WARPSYNC.COLLECTIVE R15, `(.L_x_2667) ;  /* 0x000000000f0c7348 */ /* 0x007fea0003c00000 */
[----:B------:R-:W-:Y:S02]  /*1ba00*/  ELECT P6, UR62, PT ;  /* 0x00000000003e782f */ /* 0x000fe400038c0000 */
[----:B------:R-:W-:Y:S01]  /*1ba10*/  MOV R14, UR62 ;  /* 0x0000003e000e7c02 */ /* 0x000fe20008000f00 */
[----:B012---:R-:W-:Y:S10]  /*1ba20*/  ENDCOLLECTIVE ;  /* 0x000000000000791b */ /* 0x007ff40003800000 */
.L_x_2667:
[----:B------:R-:W-:Y:S05]  /*1ba30*/  BSYNC B1 ;  /* 0x0000000000017941 */ /* 0x000fea0003800000 */
.L_x_2666:
[----:B------:R-:W-:Y:S05]  /*1ba40*/  BRA `(.L_x_2668) ;  /* 0xffffffc400507947 */ /* 0x000fea000383ffff */
.L_x_2558:
[----:B-1----:R1:W3:Y:S02]  /*1ba50*/  SYNCS.PHASECHK.TRANS64.TRYWAIT P1, [R5+URZ+0x38840], R0 ;  /* 0x03884000050075a7 */ /* 0x0022e4000802017f */
[----:B---3--:R-:W-:Y:S05]  /*1ba60*/  @!P1 NANOSLEEP.SYNCS 0x989680 ;  /* 0x009896800000995d */ /* 0x008fea0003900000 */
[----:B------:R-:W3:Y:S02]  /*1ba70*/  @!P1 SYNCS.PHASECHK.TRANS64 P1, [R5+URZ+0x38840], R0 ;  /* 0x03884000050095a7 */ /* 0x000ee4000802007f */
[----:B---3--:R-:W-:Y:S05]  /*1ba80*/  @!P1 BRA `(.L_x_2558) ;  /* 0xfffffffc00f09947 */ /* 0x008fea000383ffff */
[----:B------:R-:W-:Y:S05]  /*1ba90*/  BRA `(.L_x_2669) ;  /* 0xffffffc400787947 */ /* 0x000fea000383ffff */
.L_x_2560:
[----:B---3--:R3:W4:Y:S02]  /*1baa0*/  SYNCS.PHASECHK.TRANS64.TRYWAIT P1, [R27+URZ+0x38840], R2 ;  /* 0x038840021b0075a7 */ /* 0x008724000802017f */
[----:B----4-:R-:W-:Y:S05]  /*1bab0*/  @!P1 NANOSLEEP.SYNCS 0x989680 ;  /* 0x009896800000995d */ /* 0x010fea0003900000 */
[----:B------:R-:W4:Y:S02]  /*1bac0*/  @!P1 SYNCS.PHASECHK.TRANS64 P1, [R27+URZ+0x38840], R2 ;  /* 0x038840021b0095a7 */ /* 0x000f24000802007f */
[----:B----4-:R-:W-:Y:S05]  /*1bad0*/  @!P1 BRA `(.L_x_2560) ;  /* 0xfffffffc00f09947 */ /* 0x010fea000383ffff */
[----:B------:R-:W-:Y:S05]  /*1bae0*/  BRA `(.L_x_2670) ;  /* 0xffffffc400847947 */ /* 0x000fea000383ffff */
.L_x_2562:
[----:B----4-:R4:W0:Y:S02]  /*1baf0*/  SYNCS.PHASECHK.TRANS64.TRYWAIT P1, [R5+URZ+0x38860], R0 ;  /* 0x03886000050075a7 */ /* 0x010824000802017f */
[----:B0-----:R-:W-:Y:S05]  /*1bb00*/  @!P1 NANOSLEEP.SYNCS 0x989680 ;  /* 0x009896800000995d */ /* 0x001fea0003900000 */
[----:B------:R-:W0:Y:S02]  /*1bb10*/  @!P1 SYNCS.PHASECHK.TRANS64 P1, [R5+URZ+0x38860], R0 ;  /* 0x03886000050095a7 */ /* 0x000e24000802007f */
[----:B0-----:R-:W-:Y:S05]  /*1bb20*/  @!P1 BRA `(.L_x_2562) ;  /* 0xfffffffc00f09947 */ /* 0x001fea000383ffff */
[----:B------:R-:W-:Y:S05]  /*1bb30*/  BRA `(.L_x_2671) ;  /* 0xffffffc400807947 */ /* 0x000fea000383ffff */
.L_x_2672:
        /* <DEDUP_REMOVED lines=12> */
.L_x_15845:


//--------------------- .text._ZN7cutlass13device_kernelIN5flash11enable_sm90INS1_16FlashAttnFwdSm90INS1_25CollectiveMainloopFwdSm90ILi2EN4cute5tupleIJNS5_1CILi1EEES8_S8_EEENS6_IJNS7_ILi128EEENS7_ILi80EEENS7_ILi256EEEEEELi256ENS_6half_tEfNS_4arch4Sm90ELb1ELb0ELb1ELb1ELb1ELb1ELb0ELb1ELb1ELb1ELb0ELb0EEENS1_21CollectiveEpilogueFwdINS6_IJSA_SC_SB_EEES9_SE_SG_Li256ELb1ELb1ELb0ELb0EEENS1_36VarlenDynamicPersistentTileSchedulerILi128ELi80ELi256ELi128ELb0ELb1ELb1ELb1ELb1ELb1EEEEEEEEEvNT_6ParamsE --------------------------
	.section	.text._ZN7cutlass13device_kernelIN5flash11enable_sm90INS1_16FlashAttnFwdSm90INS1_25CollectiveMainloopFwdSm90ILi2EN4cute5tupleIJNS5_1CILi1EEES8_S8_EEENS6_IJNS7_ILi128EEENS7_ILi80EEENS7_ILi256EEEEEELi256ENS_6half_tEfNS_4arch4Sm90ELb1ELb0ELb1ELb1ELb1ELb1ELb0ELb1ELb1ELb1ELb0ELb0EEENS1_21CollectiveEpilogueFwdINS6_IJSA_SC_SB_EEES9_SE_SG_Li256ELb1ELb1ELb0ELb0EEENS1_36VarlenDynamicPersistentTileSchedulerILi128ELi80ELi256ELi128ELb0ELb1ELb1ELb1ELb1ELb1EEEEEEEEEvNT_6ParamsE,"ax",@progbits
	.align	128
.text._ZN7cutlass13device_kernelIN5flash11enable_sm90INS1_16FlashAttnFwdSm90INS1_25CollectiveMainloopFwdSm90ILi2EN4cute5tupleIJNS5_1CILi1EEES8_S8_EEENS6_IJNS7_ILi128EEENS7_ILi80EEENS7_ILi256EEEEEELi256ENS_6half_tEfNS_4arch4Sm90ELb1ELb0ELb1ELb1ELb1ELb1ELb0ELb1ELb1ELb1ELb0ELb0EEENS1_21CollectiveEpilogueFwdINS6_IJSA_SC_SB_EEES9_SE_SG_Li256ELb1ELb1ELb0ELb0EEENS1_36VarlenDynamicPersistentTileSchedulerILi128ELi80ELi256ELi128ELb0ELb1ELb1ELb1ELb1ELb1EEEEEEEEEvNT_6ParamsE:
        .type           _ZN7cutlass13device_kernelIN5flash11enable_sm90INS1_16FlashAttnFwdSm90INS1_25CollectiveMainloopFwdSm90ILi2EN4cute5tupleIJNS5_1CILi1EEES8_S8_EEENS6_IJNS7_ILi128EEENS7_ILi80EEENS7_ILi256EEEEEELi256ENS_6half_tEfNS_4arch4Sm90ELb1ELb0ELb1ELb1ELb1ELb1ELb0ELb1ELb1ELb1ELb0ELb0EEENS1_21CollectiveEpilogueFwdINS6_IJSA_SC_SB_EEES9_SE_SG_Li256ELb1ELb1ELb0ELb0EEENS1_36VarlenDynamicPersistentTileSchedulerILi128ELi80ELi256ELi128ELb0ELb1ELb1ELb1ELb1ELb1EEEEEEEEEvNT_6ParamsE,@function
        .size           _ZN7cutlass13device_kernelIN5flash11enable_sm90INS1_16FlashAttnFwdSm90INS1_25CollectiveMainloopFwdSm90ILi2EN4cute5tupleIJNS5_1CILi1EEES8_S8_EEENS6_IJNS7_ILi128EEENS7_ILi80EEENS7_ILi256EEEEEELi256ENS_6half_tEfNS_4arch4Sm90ELb1ELb0ELb1ELb1ELb1ELb1ELb0ELb1ELb1ELb1ELb0ELb0EEENS1_21CollectiveEpilogueFwdINS6_IJSA_SC_SB_EEES9_SE_SG_Li256ELb1ELb1ELb0ELb0EEENS1_36VarlenDynamicPersistentTileSchedulerILi128ELi80ELi256ELi128ELb0ELb1ELb1ELb1ELb1ELb1EEEEEEEEEvNT_6ParamsE,(.L_x_15846 - _ZN7cutlass13device_kernelIN5flash11enable_sm90INS1_16FlashAttnFwdSm90INS1_25CollectiveMainloopFwdSm90ILi2EN4cute5tupleIJNS5_1CILi1EEES8_S8_EEENS6_IJNS7_ILi128EEENS7_ILi80EEENS7_ILi256EEEEEELi256ENS_6half_tEfNS_4arch4Sm90ELb1ELb0ELb1ELb1ELb1ELb1ELb0ELb1ELb1ELb1ELb0ELb0EEENS1_21CollectiveEpilogueFwdINS6_IJSA_SC_SB_EEES9_SE_SG_Li256ELb1ELb1ELb0ELb0EEENS1_36VarlenDynamicPersistentTileSchedulerILi128ELi80ELi256ELi128ELb0ELb1ELb1ELb1ELb1ELb1EEEEEEEEEvNT_6ParamsE)
        .other          _ZN7cutlass13device_kernelIN5flash11enable_sm90INS1_16FlashAttnFwdSm90INS1_25CollectiveMainloopFwdSm90ILi2EN4cute5tupleIJNS5_1CILi1EEES8_S8_EEENS6_IJNS7_ILi128EEENS7_ILi80EEENS7_ILi256EEEEEELi256ENS_6half_tEfNS_4arch4Sm90ELb1ELb0ELb1ELb1ELb1ELb1ELb0ELb1ELb1ELb1ELb0ELb0EEENS1_21CollectiveEpilogueFwdINS6_IJSA_SC_SB_EEES9_SE_SG_Li256ELb1ELb1ELb0ELb0EEENS1_36VarlenDynamicPersistentTileSchedulerILi128ELi80ELi256ELi128ELb0ELb1ELb1ELb1ELb1ELb1EEEEEEEEEvNT_6ParamsE,@"STO_CUDA_ENTRY STV_DEFAULT"
_ZN7cutlass13device_kernelIN5flash11enable_sm90INS1_16FlashAttnFwdSm90INS1_25CollectiveMainloopFwdSm90ILi2EN4cute5tupleIJNS5_1CILi1EEES8_S8_EEENS6_IJNS7_ILi128EEENS7_ILi80EEENS7_ILi256EEEEEELi256ENS_6half_tEfNS_4arch4Sm90ELb1ELb0ELb1ELb1ELb1ELb1ELb0ELb1ELb1ELb1ELb0ELb0EEENS1_21CollectiveEpilogueFwdINS6_IJSA_SC_SB_EEES9_SE_SG_Li256ELb1ELb1ELb0ELb0EEENS1_36VarlenDynamicPersistentTileSchedulerILi128ELi80ELi256ELi128ELb0ELb1ELb1ELb1ELb1ELb1EEEEEEEEEvNT_6ParamsE:
        /* <DEDUP_REMOVED lines=18> */
.L_x_2674:
[----:B------:R-:W-:Y:S05]  /*0120*/  BSYNC B0 ;  /* 0x0000000000007941 */ /* 0x000fea0003800000 */
.L_x_2673:
        /* <DEDUP_REMOVED lines=41> */
.L_x_2675:
        /* <DEDUP_REMOVED lines=22> */
.L_x_2676:
        /* <DEDUP_REMOVED lines=18> */
.L_x_2677:
        /* <DEDUP_REMOVED lines=22> */
.L_x_2678:
        /* <DEDUP_REMOVED lines=22> */
.L_x_2679:
[----:B0-----:R-:W-:Y:S01]  /*0900*/  UMOV UR4, 0x1 ;  /* 0x0000000100047882 */ /* 0x001fe20000000000 */
[----:B------:R-:W-:Y:S01]  /*0910*/  PLOP3.LUT P0, PT, PT, PT, UP0, 0x80, 0x0 ;  /* 0x000000000000781c */ /* 0x000fe20003f0f008 */
[----:B------:R-:W-:Y:S01]  /*0920*/  USEL UR4, UR4, 0x2, !UP0 ;  /* 0x0000000204047887 */ /* 0x000fe2000c000000 */
[----:B------:R-:W-:Y:S01]  /*0930*/  NOP ;  /* 0x0000000000007918 */ /* 0x000fe20000000000 */
[----:B------:R-:W-:Y:S01]  /*0940*/  ULDC.64 UR60, c[0x0][0x208] ;  /* 0x00008200003c7ab9 */ /* 0x000fe20000000a00 */
[----:B------:R-:W-:Y:S03]  /*0950*/  BSSY B9, `(.L_x_2680) ;  /* 0x0002ea8000097945 */ /* 0x000fe60003800000 */
[----:B------:R-:W-:-:S05]  /*0960*/  IMAD.U32 R3, RZ, RZ, UR4 ;  /* 0x00000004ff037e24 */ /* 0x000fca000f8e00ff */
[----:B------:R0:W-:Y:S01]  /*0970*/  STL [R1+0x90], R3 ;  /* 0x0000900301007387 */ /* 0x0001e20000100800 */
[----:B-12-4-:R-:W-:Y:S06]  /*0980*/  BAR.SYNC.DEFER_BLOCKING 0x0 ;  /* 0x0000000000007b1d */ /* 0x016fec0000010000 */
[----:B------:R-:W-:Y:S05]  /*0990*/  @!P0 BRA `(.L_x_2681) ;  /* 0x0000027400288947 */ /* 0x000fea0003800000 */
.L_x_2682:
        /* <DEDUP_REMOVED lines=10> */
[----:B------:R-:W-:-:S05]  /*0a40*/  LEA R22, R229, R22, 0x18 ;  /* 0x00000016e5167211 */ /* 0x000fca00078ec0ff */
[----:B------:R-:W1:Y:S01]  /*0a50*/  LDS.128 R28, [R22+0x388d0] ;  /* 0x0388d000161c7984 */ /* 0x000e620000000c00 */
[----:B------:R-:W-:Y:S06]  /*0a60*/  BAR.ARV 0x4, 0x180 ;  /* 0x0106000000007b1d */ /* 0x000fec0000002000 */
[----:B-1----:R-:W-:-:S13]  /*0a70*/  ISETP.GE.AND P0, PT, R31, UR4, PT ;  /* 0x000000041f007c0c */ /* 0x002fda000bf06270 */
[----:B------:R-:W-:Y:S05]  /*0a80*/  @P0 BRA `(.L_x_2683) ;  /* 0x000002e800500947 */ /* 0x000fea0003800000 */
[----:B------:R-:W2:Y:S01]  /*0a90*/  LDL R2, [R1+0x90] ;  /* 0x0000900001027983 */ /* 0x000ea20000100800 */
[----:B------:R-:W-:Y:S01]  /*0aa0*/  IADD3 R0, R0, -0x80, RZ ;  /* 0xffffff8000007810 */ /* 0x000fe20007ffe0ff */
[----:B------:R-:W-:Y:S01]  /*0ab0*/  IMAD.MOV.U32 R212, RZ, RZ, RZ ;  /* 0x000000ffffd47224 */ /* 0x000fe200078e00ff */
[----:B------:R-:W-:Y:S01]  /*0ac0*/  R2UR UR4, R22 ;  /* 0x00000000160472ca */ /* 0x000fe200000e0000 */
[----:B------:R-:W-:Y:S01]  /*0ad0*/  IMAD.MOV.U32 R227, RZ, RZ, RZ ;  /* 0x000000ffffe37224 */ /* 0x000fe200078e00ff */
[----:B0-----:R-:W-:Y:S01]  /*0ae0*/  SHF.R.S32.HI R3, RZ, 0x1f, R0 ;  /* 0x0000001fff037819 */ /* 0x001fe20000011400 */
[----:B------:R-:W-:Y:S02]  /*0af0*/  IMAD.MOV.U32 R224, RZ, RZ, RZ ;  /* 0x000000ffffe07224 */ /* 0x000fe400078e00ff */
[----:B------:R-:W-:Y:S01]  /*0b00*/  IMAD.MOV.U32 R219, RZ, RZ, RZ ;  /* 0x000000ffffdb7224 */ /* 0x000fe200078e00ff */
[CC--:B------:R-:W-:Y:S02]  /*0b10*/  LEA.HI R6, R3.reuse, R0.reuse, RZ, 0x5 ;  /* 0x0000000003067211 */ /* 0x0c0fe400078f28ff */
[----:B------:R-:W-:-:S02]  /*0b20*/  LEA.HI R4, R3, R0, RZ, 0x4 ;  /* 0x0000000003047211 */ /* 0x000fc400078f20ff */
[-C--:B------:R-:W-:Y:S01]  /*0b30*/  LEA.HI R13, R3, R0.reuse, RZ, 0x2 ;  /* 0x00000000030d7211 */ /* 0x080fe200078f10ff */
[----:B------:R-:W-:Y:S01]  /*0b40*/  IMAD.SHL.U32 R6, R6, 0x20, RZ ;  /* 0x0000002006067824 */ /* 0x000fe200078e00ff */
[----:B------:R-:W-:Y:S01]  /*0b50*/  LOP3.LUT R7, R4, 0x3fffff0, RZ, 0xc0, !PT ;  /* 0x03fffff004077812 */ /* 0x000fe200078ec0ff */
[----:B------:R-:W-:Y:S01]  /*0b60*/  UIADD3 UR4, UR4, 0x14400, URZ ;  /* 0x0001440004047890 */ /* 0x000fe2000fffe03f */
[----:B------:R-:W-:Y:S02]  /*0b70*/  LOP3.LUT R13, R13, 0xfffffffc, RZ, 0xc0, !PT ;  /* 0xfffffffc0d0d7812 */ /* 0x000fe400078ec0ff */
[----:B------:R-:W-:Y:S01]  /*0b80*/  LOP3.LUT R6, R6, 0xfffffc00, RZ, 0xc0, !PT ;  /* 0xfffffc0006067812 */ /* 0x000fe200078ec0ff */
[C---:B------:R-:W-:Y:S01]  /*0b90*/  IMAD.IADD R7, R0.reuse, 0x1, -R7 ;  /* 0x0000000100077824 */ /* 0x040fe200078e0a07 */
[----:B------:R-:W-:Y:S01]  /*0ba0*/  LEA.HI R220, R3, R0, RZ, 0x3 ;  /* 0x0000000003dc7211 */ /* 0x000fe200078f18ff */
[----:B------:R-:W-:-:S03]  /*0bb0*/  IMAD.IADD R13, R0, 0x1, -R13 ;  /* 0x00000001000d7824 */ /* 0x000fc600078e0a0d */
[----:B------:R-:W-:Y:S02]  /*0bc0*/  LEA R7, R7, R6, 0x6 ;  /* 0x0000000607077211 */ /* 0x000fe400078e30ff */
[----:B------:R-:W-:-:S04]  /*0bd0*/  LEA.HI R6, R13, R13, RZ, 0x1 ;  /* 0x0000000d0d067211 */ /* 0x000fc800078f08ff */
[----:B------:R-:W-:-:S05]  /*0be0*/  LOP3.LUT R6, R6, 0x1ffffffe, RZ, 0xc0, !PT ;  /* 0x1ffffffe06067812 */ /* 0x000fca00078ec0ff */
[----:B------:R-:W-:Y:S01]  /*0bf0*/  IMAD.IADD R13, R13, 0x1, -R6 ;  /* 0x000000010d0d7824 */ /* 0x000fe200078e0a06 */
[----:B--2---:R-:W-:Y:S02]  /*0c00*/  R2UR UR5, R2 ;  /* 0x00000000020572ca */ /* 0x004fe400000e0000 */
[CC--:B------:R-:W-:Y:S02]  /*0c10*/  LEA.HI R2, R3.reuse, R0.reuse, RZ, 0x7 ;  /* 0x0000000003027211 */ /* 0x0c0fe400078f38ff */
[----:B------:R-:W-:Y:S02]  /*0c20*/  LEA.HI R3, R3, R0, RZ, 0x6 ;  /* 0x0000000003037211 */ /* 0x000fe400078f30ff */
[----:B------:R-:W-:-:S03]  /*0c30*/  LOP3.LUT R5, R2, 0xffffff80, RZ, 0xc0, !PT ;  /* 0xffffff8002057812 */ /* 0x000fc600078ec0ff */
[----:B------:R-:W-:Y:S02]  /*0c40*/  IMAD.SHL.U32 R3, R3, 0x8, RZ ;  /* 0x0000000803037824 */ /* 0x000fe400078e00ff */
[----:B------:R-:W-:Y:S01]  /*0c50*/  IMAD.IADD R8, R0, 0x1, -R5 ;  /* 0x0000000100087824 */ /* 0x000fe200078e0a05 */
[----:B------:R-:W-:Y:S01]  /*0c60*/  SHF.R.S32.HI R5, RZ, 0x7, R2 ;  /* 0x00000007ff057819 */ /* 0x000fe20000011402 */
[----:B------:R-:W-:Y:S01]  /*0c70*/  ULOP3.LUT UR5, UR5, 0x1, URZ, 0xfc, !UPT ;  /* 0x0000000105057892 */ /* 0x000fe2000f8efc3f */
[----:B------:R-:W-:Y:S02]  /*0c80*/  LOP3.LUT R3, R3, 0xfffffe00, RZ, 0xc0, !PT ;  /* 0xfffffe0003037812 */ /* 0x000fe400078ec0ff */
[----:B------:R-:W-:Y:S02]  /*0c90*/  SHF.R.S32.HI R9, RZ, 0x1f, R8 ;  /* 0x0000001fff097819 */ /* 0x000fe40000011408 */
[----:B------:R-:W-:Y:S02]  /*0ca0*/  LEA.HI R2, R2, R5, RZ, 0x1 ;  /* 0x0000000502027211 */ /* 0x000fe400078f08ff */
[----:B------:R-:W-:-:S02]  /*0cb0*/  LEA.HI R10, R9, R8, RZ, 0x2 ;  /* 0x00000008090a7211 */ /* 0x000fc400078f10ff */
[----:B------:R-:W-:Y:S02]  /*0cc0*/  LOP3.LUT R2, R2, 0x3fffffe, RZ, 0xc0, !PT ;  /* 0x03fffffe02027812 */ /* 0x000fe400078ec0ff */
[--C-:B------:R-:W-:Y:S02]  /*0cd0*/  SHF.R.S32.HI R11, RZ, 0x2, R10.reuse ;  /* 0x00000002ff0b7819 */ /* 0x100fe4000001140a */
[----:B------:R-:W-:Y:S01]  /*0ce0*/  SHF.R.S32.HI R12, RZ, 0x1f, R10 ;  /* 0x0000001fff0c7819 */ /* 0x000fe2000001140a */
[----:B------:R-:W-:Y:S01]  /*0cf0*/  IMAD.IADD R2, R5, 0x1, -R2 ;  /* 0x0000000105027824 */ /* 0x000fe200078e0a02 */
[----:B------:R-:W-:Y:S02]  /*0d00*/  LEA.HI R9, R9, R8, RZ, 0x5 ;  /* 0x0000000809097211 */ /* 0x000fe400078f28ff */
[----:B------:R-:W-:Y:S02]  /*0d10*/  LEA.HI R12, R12, R11, RZ, 0x3 ;  /* 0x0000000b0c0c7211 */ /* 0x000fe400078f18ff */
[----:B------:R-:W-:-:S02]  /*0d20*/  SHF.R.S32.HI R5, RZ, 0x4, R4 ;  /* 0x00000004ff057819 */ /* 0x000fc40000011404 */
[----:B------:R-:W-:Y:S02]  /*0d30*/  LOP3.LUT R12, R12, 0xfffffff8, RZ, 0xc0, !PT ;  /* 0xfffffff80c0c7812 */ /* 0x000fe400078ec0ff */
[----:B------:R-:W-:Y:S02]  /*0d40*/  SHF.R.S32.HI R9, RZ, 0x5, R9 ;  /* 0x00000005ff097819 */ /* 0x000fe40000011409 */
[----:B------:R-:W-:Y:S01]  /*0d50*/  LEA.HI R4, R4, R5, RZ, 0x1 ;  /* 0x0000000504047211 */ /* 0x000fe200078f08ff */
[----:B------:R-:W-:-:S03]  /*0d60*/  IMAD.IADD R12, R11, 0x1, -R12 ;  /* 0x000000010b0c7824 */ /* 0x000fc600078e0a0c */
[----:B------:R-:W-:Y:S02]  /*0d70*/  LOP3.LUT R4, R4, 0x1ffffffe, RZ, 0xc0, !PT ;  /* 0x1ffffffe04047812 */ /* 0x000fe400078ec0ff */
[----:B------:R-:W-:-:S03]  /*0d80*/  LEA R9, R9, R12, 0x4 ;  /* 0x0000000c09097211 */ /* 0x000fc600078e20ff */
[----:B------:R-:W-:Y:S01]  /*0d90*/  IMAD.IADD R4, R5, 0x1, -R4 ;  /* 0x0000000105047824 */ /* 0x000fe200078e0a04 */
[----:B------:R-:W-:Y:S01]  /*0da0*/  LOP3.LUT R5, R220, 0xfffffff8, RZ, 0xc0, !PT ;  /* 0xfffffff8dc057812 */ /* 0x000fe200078ec0ff */
[----:B------:R-:W-:Y:S01]  /*0db0*/  IMAD R2, R2, 0x40, R9 ;  /* 0x0000004002027824 */ /* 0x000fe200078e0209 */
[----:B------:R-:W-:Y:S01]  /*0dc0*/  LOP3.LUT R9, R10, 0x7ffffffc, RZ, 0xc0, !PT ;  /* 0x7ffffffc0a097812 */ /* 0x000fe200078ec0ff */
[----:B------:R-:W-:Y:S01]  /*0dd0*/  IMAD R6, R4, 0x8, R7 ;  /* 0x0000000804067824 */ /* 0x000fe200078e0207 */
[----:B------:R-:W-:Y:S01]  /*0de0*/  IADD3 R5, R0, -R5, RZ ;  /* 0x8000000500057210 */ /* 0x000fe20007ffe0ff */
[----:B------:R-:W-:Y:S01]  /*0df0*/  IMAD R0, R13, 0x8, R2 ;  /* 0x000000080d007824 */ /* 0x000fe200078e0202 */
[----:B------:R-:W-:Y:S01]  /*0e00*/  SHF.R.S32.HI R220, RZ, 0x3, R220 ;  /* 0x00000003ffdc7819 */ /* 0x000fe200000114dc */
[----:B------:R-:W-:Y:S01]  /*0e10*/  IMAD.IADD R4, R8, 0x1, -R9 ;  /* 0x0000000108047824 */ /* 0x000fe200078e0a09 */
[----:B------:R-:W-:Y:S01]  /*0e20*/  STL [R1+0x8c], R6 ;  /* 0x00008c0601007387 */ /* 0x000fe20000100800 */
[C---:B------:R-:W-:Y:S01]  /*0e30*/  IMAD.SHL.U32 R214, R5.reuse, 0x4, RZ ;  /* 0x0000000405d67824 */ /* 0x040fe200078e00ff */
[----:B------:R-:W-:Y:S01]  /*0e40*/  SHF.L.U32 R16, R5, 0x3, RZ ;  /* 0x0000000305107819 */ /* 0x000fe200000006ff */
[----:B------:R-:W-:Y:S01]  /*0e50*/  IMAD.SHL.U32 R228, R220, 0x40, RZ ;  /* 0x00000040dce47824 */ /* 0x000fe200078e00ff */
[----:B------:R0:W-:Y:S01]  /*0e60*/  STL [R1+0x74], R4 ;  /* 0x0000740401007387 */ /* 0x0001e20000100800 */
[----:B------:R-:W-:Y:S01]  /*0e70*/  IMAD.U32 R2, RZ, RZ, UR4 ;  /* 0x00000004ff027e24 */ /* 0x000fe2000f8e00ff */
[----:B------:R-:W-:Y:S01]  /*0e80*/  SHF.R.S32.HI R17, RZ, 0x1f, R16 ;  /* 0x0000001fff117819 */ /* 0x000fe20000011410 */
[----:B------:R-:W-:Y:S01]  /*0e90*/  VIADD R221, R214, 0x40 ;  /* 0x00000040d6dd7836 */ /* 0x000fe20000000000 */
[----:B------:R1:W-:Y:S01]  /*0ea0*/  STL [R1+0x78], R0 ;  /* 0x0000780001007387 */ /* 0x0003e20000100800 */
[----:B------:R-:W-:Y:S01]  /*0eb0*/  LOP3.LUT R228, R228, 0x1c0, RZ, 0xc0, !PT ;  /* 0x000001c0e4e47812 */ /* 0x000fe200078ec0ff */
[----:B------:R-:W-:Y:S01]  /*0ec0*/  VIADD R18, R16, 0x80 ;  /* 0x0000008010127836 */ /* 0x000fe20000000000 */
[C---:B------:R-:W-:Y:S01]  /*0ed0*/  IADD3 R223, R214.reuse, 0x60, RZ ;  /* 0x00000060d6df7810 */ /* 0x040fe20007ffe0ff */
[----:B------:R-:W-:Y:S01]  /*0ee0*/  STL [R1+0x88], RZ ;  /* 0x000088ff01007387 */ /* 0x000fe20000100800 */
[----:B------:R-:W-:Y:S01]  /*0ef0*/  IMAD.IADD R213, R214, 0x1, R221 ;  /* 0x00000001d6d57824 */ /* 0x000fe200078e02dd */
[----:B0-----:R-:W-:Y:S01]  /*0f00*/  IADD3 R4, R220, 0x40, RZ ;  /* 0x00000040dc047810 */ /* 0x001fe20007ffe0ff */
[----:B------:R-:W-:Y:S01]  /*0f10*/  VIADD R19, R16, 0xc0 ;  /* 0x000000c010137836 */ /* 0x000fe20000000000 */
[----:B------:R-:W-:Y:S01]  /*0f20*/  SHF.R.S32.HI R218, RZ, 0x1f, R18 ;  /* 0x0000001fffda7819 */ /* 0x000fe20000011412 */
[----:B------:R-:W-:Y:S01]  /*0f30*/  VIADD R222, R214, 0x20 ;  /* 0x00000020d6de7836 */ /* 0x000fe20000000000 */
[----:B-1----:R-:W-:-:S02]  /*0f40*/  MOV R0, UR5 ;  /* 0x0000000500007c02 */ /* 0x002fc40008000f00 */
[----:B------:R-:W-:-:S03]  /*0f50*/  SHF.R.S32.HI R217, RZ, 0x1f, R19 ;  /* 0x0000001fffd97819 */ /* 0x000fc60000011413 */
[----:B------:R0:W-:Y:S04]  /*0f60*/  STL [R1+0x5c], R0 ;  /* 0x00005c0001007387 */ /* 0x0001e80000100800 */
[----:B------:R-:W-:Y:S04]  /*0f70*/  STL [R1+0x50], R3 ;  /* 0x0000500301007387 */ /* 0x000fe80000100800 */
[----:B------:R1:W-:Y:S01]  /*0f80*/  STL [R1+0x84], R2 ;  /* 0x0000840201007387 */ /* 0x0003e20000100800 */
[----:B0-----:R-:W-:-:S04]  /*0f90*/  IADD3 R0, R220, 0x20, RZ ;  /* 0x00000020dc007810 */ /* 0x001fc80007ffe0ff */
[----:B------:R-:W-:-:S04]  /*0fa0*/  SHF.R.S32.HI R7, RZ, 0x1f, R0 ;  /* 0x0000001fff077819 */ /* 0x000fc80000011400 */
[----:B------:R-:W-:Y:S01]  /*0fb0*/  LEA.HI R7, R7, R0, RZ, 0x3 ;  /* 0x0000000007077211 */ /* 0x000fe200078f18ff */
[----:B------:R-:W-:Y:S01]  /*0fc0*/  IMAD.SHL.U32 R0, R0, 0x40, RZ ;  /* 0x0000004000007824 */ /* 0x000fe200078e00ff */
[----:B-1----:R-:W-:-:S03]  /*0fd0*/  SHF.R.S32.HI R2, RZ, 0x1f, R4 ;  /* 0x0000001fff027819 */ /* 0x002fc60000011404 */
[----:B------:R-:W-:Y:S01]  /*0fe0*/  IMAD.SHL.U32 R7, R7, 0x40, RZ ;  /* 0x0000004007077824 */ /* 0x000fe200078e00ff */
[----:B------:R-:W-:Y:S02]  /*0ff0*/  LOP3.LUT R3, R0, 0x1c0, RZ, 0xc0, !PT ;  /* 0x000001c000037812 */ /* 0x000fe400078ec0ff */
[----:B------:R-:W-:Y:S02]  /*1000*/  SHF.R.U32.HI R0, RZ, 0x3, R228 ;  /* 0x00000003ff007819 */ /* 0x000fe400000116e4 */
[----:B------:R-:W-:Y:S02]  /*1010*/  SHF.R.S32.HI R0, RZ, 0x1f, R213 ;  /* 0x0000001fff007819 */ /* 0x000fe400000114d5 */
[----:B------:R-:W-:Y:S02]  /*1020*/  LEA.HI R2, R2, R4, RZ, 0x3 ;  /* 0x0000000402027211 */ /* 0x000fe400078f18ff */
[----:B------:R-:W-:Y:S02]  /*1030*/  LEA.HI R0, R0, R213, RZ, 0x3 ;  /* 0x000000d500007211 */ /* 0x000fe400078f18ff */
[----:B------:R-:W-:-:S02]  /*1040*/  SHF.L.U32 R2, R2, 0x6, RZ ;  /* 0x0000000602027819 */ /* 0x000fc400000006ff */
[----:B------:R-:W-:Y:S02]  /*1050*/  SHF.R.U32.HI R4, RZ, 0x3, R3 ;  /* 0x00000003ff047819 */ /* 0x000fe40000011603 */
[----:B------:R-:W-:Y:S02]  /*1060*/  LOP3.LUT R23, R0, 0xfffffff8, RZ, 0xc0, !PT ;  /* 0xfffffff800177812 */ /* 0x000fe400078ec0ff */
[----:B------:R-:W-:Y:S02]  /*1070*/  LOP3.LUT R3, R7, 0xfffffe00, RZ, 0xc0, !PT ;  /* 0xfffffe0007037812 */ /* 0x000fe400078ec0ff */
[----:B------:R-:W-:Y:S02]  /*1080*/  LOP3.LUT R0, R2, 0xfffffe00, RZ, 0xc0, !PT ;  /* 0xfffffe0002007812 */ /* 0x000fe400078ec0ff */
[----:B------:R-:W-:Y:S01]  /*1090*/  SHF.R.S32.HI R216, RZ, 0x1f, R23 ;  /* 0x0000001fffd87819 */ /* 0x000fe20000011417 */
[----:B------:R0:W-:Y:S04]  /*10a0*/  STL [R1+0x64], R3 ;  /* 0x0000640301007387 */ /* 0x0001e80000100800 */
[----:B------:R0:W-:Y:S02]  /*10b0*/  STL [R1+0x60], R0 ;  /* 0x0000600001007387 */ /* 0x0001e40000100800 */
.L_x_2955:
[----:B0-234-:R-:W0:Y:S01]  /*10c0*/  LDC.64 R2, c[0x0][0xc88] ;  /* 0x00032200ff027b82 */ /* 0x01de220000000a00 */
        /* <DEDUP_REMOVED lines=13> */
[C---:B------:R-:W-:Y:S02]  /*11a0*/  IMAD.SHL.U32 R26, R8.reuse, 0x4, RZ ;  /* 0x00000004081a7824 */ /* 0x040fe400078e00ff */
[C---:B------:R-:W-:Y:S01]  /*11b0*/  @P2 LEA R2, P3, R8.reuse, UR4, 0x2 ;  /* 0x0000000408022c11 */ /* 0x040fe2000f8610ff */
[----:B------:R0:W-:Y:S01]  /*11c0*/  STL [R1+0x7c], R8 ;  /* 0x00007c0801007387 */ /* 0x0001e20000100800 */
[C-C-:B------:R-:W-:Y:S02]  /*11d0*/  SHF.L.U64.HI R27, R8.reuse, 0x2, R0.reuse ;  /* 0x00000002081b7819 */ /* 0x140fe40000010200 */
[----:B------:R-:W-:Y:S01]  /*11e0*/  @P2 LEA.HI.X R3, R8, UR5, R0, 0x2, P3 ;  /* 0x0000000508032c11 */ /* 0x000fe200098f1400 */
[----:B------:R-:W-:Y:S01]  /*11f0*/  IMAD.MOV.U32 R0, RZ, RZ, RZ ;  /* 0x000000ffff007224 */ /* 0x000fe200078e00ff */
[----:B------:R-:W-:Y:S01]  /*1200*/  ULDC UR4, c[0x0][0x288] ;  /* 0x0000a20000047ab9 */ /* 0x000fe20000000800 */
[----:B------:R-:W-:-:S04]  /*1210*/  IADD3 R6, P4, R26, UR6, RZ ;  /* 0x000000061a067c10 */ /* 0x000fc8000ff9e0ff */
[----:B------:R0:W5:Y:S01]  /*1220*/  @P2 LDG.E R0, desc[UR60][R2.64] ;  /* 0x0000003c02002981 */ /* 0x000162000c1e1900 */
[----:B------:R-:W-:Y:S02]  /*1230*/  @P1 IADD3 R4, P2, R26, UR8, RZ ;  /* 0x000000081a041c10 */ /* 0x000fe4000ff5e0ff */
[----:B------:R-:W-:Y:S01]  /*1240*/  MOV R9, UR4 ;  /* 0x0000000400097c02 */ /* 0x000fe20008000f00 */
[----:B------:R-:W-:Y:S01]  /*1250*/  ULDC.64 UR4, c[0x0][0x418] ;  /* 0x0001060000047ab9 */ /* 0x000fe20000000a00 */
[C---:B------:R-:W-:Y:S02]  /*1260*/  @P1 IADD3.X R5, R27.reuse, UR9, RZ, P2, !PT ;  /* 0x000000091b051c10 */ /* 0x040fe400097fe4ff */
[----:B------:R-:W-:Y:S01]  /*1270*/  IADD3.X R7, R27, UR7, RZ, P4, !PT ;  /* 0x000000071b077c10 */ /* 0x000fe2000a7fe4ff */
[----:B------:R-:W-:Y:S02]  /*1280*/  UISETP.NE.U32.AND UP0, UPT, UR4, URZ, UPT ;  /* 0x0000003f0400728c */ /* 0x000fe4000bf05070 */
[----:B------:R-:W2:Y:S01]  /*1290*/  @P1 LDG.E R9, desc[UR60][R4.64] ;  /* 0x0000003c04091981 */ /* 0x000ea2000c1e1900 */
[----:B------:R-:W-:Y:S01]  /*12a0*/  ULDC UR4, c[0x0][0x424] ;  /* 0x0001090000047ab9 */ /* 0x000fe20000000800 */
[----:B------:R-:W-:-:S02]  /*12b0*/  ULDC.64 UR6, c[0x0][0xa20] ;  /* 0x0002880000067ab9 */ /* 0x000fc40000000a00 */
[----:B------:R0:W5:Y:S01]  /*12c0*/  @P0 LDG.E R118, desc[UR60][R6.64] ;  /* 0x0000003c06760981 */ /* 0x000162000c1e1900 */
[----:B------:R-:W-:Y:S01]  /*12d0*/  UISETP.NE.AND.EX UP0, UPT, UR5, URZ, UPT, UP0 ;  /* 0x0000003f0500728c */ /* 0x000fe2000bf05300 */
[----:B------:R-:W-:Y:S02]  /*12e0*/  ISETP.NE.U32.AND P2, PT, RZ, UR6, PT ;  /* 0x00000006ff007c0c */ /* 0x000fe4000bf45070 */
[----:B------:R-:W-:Y:S01]  /*12f0*/  ULDC UR5, c[0x0][0x2f0] ;  /* 0x0000bc0000057ab9 */ /* 0x000fe20000000800 */
[----:B------:R-:W-:Y:S01]  /*1300*/  USEL UR4, UR4, 0x1, UP0 ;  /* 0x0000000104047887 */ /* 0x000fe20008000000 */
[----:B------:R-:W-:-:S03]  /*1310*/  ISETP.NE.AND.EX P2, PT, RZ, UR7, PT, P2 ;  /* 0x00000007ff007c0c */ /* 0x000fc6000bf45320 */
[----:B------:R-:W-:-:S03]  /*1320*/  UIMAD UR4, UR4, UR5, URZ ;  /* 0x00000005040472a4 */ /* 0x000fc6000f8e023f */
[----:B------:R-:W-:Y:S01]  /*1330*/  ULDC UR5, c[0x0][0x348] ;  /* 0x0000d20000057ab9 */ /* 0x000fe20000000800 */
[----:B------:R-:W-:Y:S01]  /*1340*/  IMAD.MOV.U32 R91, RZ, RZ, R8 ;  /* 0x000000ffff5b7224 */ /* 0x000fe200078e0008 */
[----:B--2---:R0:W-:Y:S04]  /*1350*/  STL [R1+0x6c], R9 ;  /* 0x00006c0901007387 */ /* 0x0041e80000100800 */
[----:B------:R0:W-:Y:S01]  /*1360*/  STL [R1+0x80], R30 ;  /* 0x0000801e01007387 */ /* 0x0001e20000100800 */
[----:B------:R-:W-:Y:S01]  /*1370*/  IMAD.MOV.U32 R10, RZ, RZ, R9 ;  /* 0x000000ffff0a7224 */ /* 0x000fe200078e0009 */
[----:B------:R-:W-:Y:S06]  /*1380*/  @P1 BRA `(.L_x_2684) ;  /* 0x0000000000281947 */ /* 0x000fec0003800000 */
        /* <DEDUP_REMOVED lines=8> */
[----:B--2---:R-:W-:-:S05]  /*1410*/  IMAD.IADD R10, R5, 0x1, -R4 ;  /* 0x00000001050a7824 */ /* 0x004fca00078e0a04 */
[----:B------:R1:W-:Y:S02]  /*1420*/  STL [R1+0x6c], R10 ;  /* 0x00006c0a01007387 */ /* 0x0003e40000100800 */
.L_x_2684:
[----:B0-----:R-:W-:Y:S01]  /*1430*/  MOV R2, UR5 ;  /* 0x0000000500027c02 */ /* 0x001fe20008000f00 */
[----:B------:R-:W-:Y:S01]  /*1440*/  IMAD.U32 R25, RZ, RZ, UR4 ;  /* 0x00000004ff197e24 */ /* 0x000fe2000f8e00ff */
[----:B------:R-:W-:Y:S06]  /*1450*/  @!P2 BRA `(.L_x_2685) ;  /* 0x000000000010a947 */ /* 0x000fec0003800000 */
[----:B------:R-:W-:-:S04]  /*1460*/  IADD3 R4, P0, R26, UR6, RZ ;  /* 0x000000061a047c10 */ /* 0x000fc8000ff1e0ff */
[----:B------:R-:W-:-:S05]  /*1470*/  IADD3.X R5, R27, UR7, RZ, P0, !PT ;  /* 0x000000071b057c10 */ /* 0x000fca00087fe4ff */
[----:B------:R0:W5:Y:S01]  /*1480*/  LDG.E R25, desc[UR60][R4.64] ;  /* 0x0000003c04197981 */ /* 0x000162000c1e1900 */
[----:B------:R-:W-:Y:S05]  /*1490*/  BRA `(.L_x_2686) ;  /* 0x0000000000107947 */ /* 0x000fea0003800000 */
.L_x_2685:
[----:B------:R-:W-:Y:S05]  /*14a0*/  @!P0 BRA `(.L_x_2686) ;  /* 0x00000000000c8947 */ /* 0x000fea0003800000 */
[----:B------:R-:W2:Y:S04]  /*14b0*/  LDG.E R4, desc[UR60][R6.64] ;  /* 0x0000003c06047981 */ /* 0x000ea8000c1e1900 */
[----:B------:R-:W2:Y:S02]  /*14c0*/  LDG.E R25, desc[UR60][R6.64+0x4] ;  /* 0x0000043c06197981 */ /* 0x000ea4000c1e1900 */
[----:B--2---:R-:W-:-:S07]  /*14d0*/  IMAD.IADD R25, R25, 0x1, -R4 ;  /* 0x0000000119197824 */ /* 0x004fce00078e0a04 */
.L_x_2686:
[----:B------:R-:W-:Y:S01]  /*14e0*/  ULDC.64 UR4, c[0x0][0xa10] ;  /* 0x0002840000047ab9 */ /* 0x000fe20000000a00 */
[----:B------:R-:W2:Y:S01]  /*14f0*/  LDC R9, c[0x0][0x448] ;  /* 0x00011200ff097b82 */ /* 0x000ea20000000800 */
[----:B------:R-:W-:-:S04]  /*1500*/  ISETP.NE.U32.AND P0, PT, RZ, UR4, PT ;  /* 0x00000004ff007c0c */ /* 0x000fc8000bf05070 */
[----:B------:R-:W-:Y:S01]  /*1510*/  ISETP.NE.AND.EX P0, PT, RZ, UR5, PT, P0 ;  /* 0x00000005ff007c0c */ /* 0x000fe2000bf05300 */
[----:B------:R-:W-:-:S12]  /*1520*/  ULDC.64 UR4, c[0x0][0xa30] ;  /* 0x00028c0000047ab9 */ /* 0x000fd80000000a00 */
[----:B0-----:R-:W0:Y:S02]  /*1530*/  @P0 LDC.64 R4, c[0x0][0xa10] ;  /* 0x00028400ff040b82 */ /* 0x001e240000000a00 */
[----:B0-----:R-:W-:-:S05]  /*1540*/  @P0 IMAD.WIDE R4, R91, 0x4, R4 ;  /* 0x000000045b040825 */ /* 0x001fca00078e0204 */
[----:B------:R-:W3:Y:S04]  /*1550*/  @P0 LDG.E R3, desc[UR60][R4.64] ;  /* 0x0000003c04030981 */ /* 0x000ee8000c1e1900 */
[----:B------:R0:W3:Y:S01]  /*1560*/  @P0 LDG.E R8, desc[UR60][R4.64+0x4] ;  /* 0x0000043c04080981 */ /* 0x0000e2000c1e1900 */
[----:B------:R-:W-:Y:S01]  /*1570*/  ISETP.NE.U32.AND P1, PT, RZ, UR4, PT ;  /* 0x00000004ff007c0c */ /* 0x000fe2000bf25070 */
[----:B-----5:R-:W-:-:S03]  /*1580*/  IMAD.MOV.U32 R135, RZ, RZ, R25 ;  /* 0x000000ffff877224 */ /* 0x020fc600078e0019 */
[----:B------:R-:W-:-:S13]  /*1590*/  ISETP.NE.AND.EX P1, PT, RZ, UR5, PT, P1 ;  /* 0x00000005ff007c0c */ /* 0x000fda000bf25310 */
[----:B------:R-:W-:-:S04]  /*15a0*/  @P1 IADD3 R6, P2, R26, UR4, RZ ;  /* 0x000000041a061c10 */ /* 0x000fc8000ff5e0ff */
[----:B------:R-:W-:-:S05]  /*15b0*/  @P1 IADD3.X R7, R27, UR5, RZ, P2, !PT ;  /* 0x000000051b071c10 */ /* 0x000fca00097fe4ff */
[----:B------:R4:W5:Y:S01]  /*15c0*/  @P1 LDG.E R135, desc[UR60][R6.64] ;  /* 0x0000003c06871981 */ /* 0x000962000c1e1900 */
[----:B--2---:R-:W-:Y:S02]  /*15d0*/  ISETP.NE.AND P1, PT, R9, 0x1, PT ;  /* 0x000000010900780c */ /* 0x004fe40003f25270 */
[----:B------:R-:W-:-:S05]  /*15e0*/  SHF.L.U32 R11, R29, 0x7, RZ ;  /* 0x000000071d0b7819 */ /* 0x000fca00000006ff */
[----:B0-----:R-:W-:Y:S01]  /*15f0*/  VIADD R4, R11, 0x7f ;  /* 0x0000007f0b047836 */ /* 0x001fe20000000000 */
[----:B------:R0:W-:Y:S05]  /*1600*/  STL [R1+0x68], R11 ;  /* 0x0000680b01007387 */ /* 0x0001ea0000100800 */
[----:B------:R-:W2:Y:S08]  /*1610*/  @P1 LDC R9, c[0x0][0x44c] ;  /* 0x00011300ff091b82 */ /* 0x000eb00000000800 */
[----:B------:R-:W1:Y:S01]  /*1620*/  @P1 LDC R5, c[0x0][0x450] ;  /* 0x00011400ff051b82 */ /* 0x000e620000000800 */
[----:B---3--:R-:W-:-:S02]  /*1630*/  @P0 IMAD.IADD R2, R8, 0x1, -R3 ;  /* 0x0000000108020824 */ /* 0x008fc400078e0a03 */
[----:B------:R-:W-:Y:S02]  /*1640*/  IMAD.IADD R8, R25, 0x1, -R0 ;  /* 0x0000000119087824 */ /* 0x000fe400078e0a00 */
[----:B--2---:R-:W-:-:S03]  /*1650*/  @P1 IMAD.HI.U32 R0, R4, R9, RZ ;  /* 0x0000000904001227 */ /* 0x004fc600078e00ff */
[----:B----4-:R-:W-:Y:S01]  /*1660*/  IADD3 R6, R8, R2, RZ ;  /* 0x0000000208067210 */ /* 0x010fe20007ffe0ff */
[----:B------:R-:W-:Y:S01]  /*1670*/  IMAD.MOV R116, RZ, RZ, -R8 ;  /* 0x000000ffff747224 */ /* 0x000fe200078e0a08 */
[----:B-1----:R-:W-:Y:S02]  /*1680*/  @P1 SHF.R.U32.HI R4, RZ, R5, R0 ;  /* 0x00000005ff041219 */ /* 0x002fe40000011600 */
[C---:B------:R-:W-:Y:S01]  /*1690*/  IADD3 R139, R6.reuse, 0x50, -R10 ;  /* 0x00000050068b7810 */ /* 0x040fe20007ffe80a */
[----:B------:R-:W-:Y:S01]  /*16a0*/  VIADD R0, R6, 0x4f ;  /* 0x0000004f06007836 */ /* 0x000fe20000000000 */
[----:B------:R-:W-:Y:S01]  /*16b0*/  VIMNMX R116, RZ, R116, !PT ;  /* 0x00000074ff747248 */ /* 0x000fe20007fe0100 */
[----:B------:R0:W-:Y:S02]  /*16c0*/  STL [R1+0x70], R6 ;  /* 0x0000700601007387 */ /* 0x0001e40000100800 */
[----:B------:R-:W-:Y:S02]  /*16d0*/  IMAD.IADD R4, R139, 0x1, R4 ;  /* 0x000000018b047824 */ /* 0x000fe400078e0204 */
[----:B------:R-:W-:-:S04]  /*16e0*/  IMAD.HI R0, R0, 0x66666667, RZ ;  /* 0x6666666700007827 */ /* 0x000fc800078e02ff */
[----:B------:R-:W-:Y:S01]  /*16f0*/  IMAD.HI R4, R4, 0x66666667, RZ ;  /* 0x6666666704047827 */ /* 0x000fe200078e02ff */
[----:B------:R-:W-:-:S04]  /*1700*/  SHF.R.U32.HI R3, RZ, 0x1f, R0 ;  /* 0x0000001fff037819 */ /* 0x000fc80000011600 */
[----:B------:R-:W-:Y:S02]  /*1710*/  SHF.R.U32.HI R5, RZ, 0x1f, R4 ;  /* 0x0000001fff057819 */ /* 0x000fe40000011604 */
[----:B------:R-:W-:Y:S02]  /*1720*/  LEA.HI.SX32 R140, R0, R3, 0x1b ;  /* 0x00000003008c7211 */ /* 0x000fe400078fdaff */
[----:B------:R-:W-:-:S04]  /*1730*/  LEA.HI.SX32 R5, R4, R5, 0x1b ;  /* 0x0000000504057211 */ /* 0x000fc800078fdaff */
[----:B------:R-:W-:-:S05]  /*1740*/  VIMNMX R5, R140, R5, PT ;  /* 0x000000058c057248 */ /* 0x000fca0003fe0100 */
[----:B------:R-:W-:-:S05]  /*1750*/  IMAD R5, R5, 0x50, -R8 ;  /* 0x0000005005057824 */ /* 0x000fca00078e0a08 */
[----:B------:R-:W-:-:S04]  /*1760*/  VIMNMX R5, R5, R2, PT ;  /* 0x0000000205057248 */ /* 0x000fc80003fe0100 */
[----:B------:R-:W-:Y:S01]  /*1770*/  ISETP.GT.AND P0, PT, R5, R116, PT ;  /* 0x000000740500720c */ /* 0x000fe20003f04270 */
[----:B------:R-:W-:-:S05]  /*1780*/  IMAD.WIDE.U32 R116, R116, -0x33333333, RZ ;  /* 0xcccccccd74747825 */ /* 0x000fca00078e00ff */
[----:B------:R-:W-:-:S05]  /*1790*/  SHF.R.U32.HI R116, RZ, 0x6, R117 ;  /* 0x00000006ff747819 */ /* 0x000fca0000011675 */
[----:B------:R-:W-:Y:S02]  /*17a0*/  IMAD.MOV.U32 R24, RZ, RZ, R116 ;  /* 0x000000ffff187224 */ /* 0x000fe400078e0074 */
[----:B------:R-:W-:-:S05]  /*17b0*/  @P0 IADD3 R0, R5, 0x4f, RZ ;  /* 0x0000004f05000810 */ /* 0x000fca0007ffe0ff */
        /* <DEDUP_REMOVED lines=26> */
.L_x_2689:
[----:B------:R-:W-:Y:S05]  /*1960*/  BSYNC B6 ;  /* 0x0000000000067941 */ /* 0x000fea0003800000 */
.L_x_2688:
[----:B------:R-:W-:Y:S01]  /*1970*/  IADD3 R0, R22, 0x400, RZ ;  /* 0x0000040016007810 */ /* 0x000fe20007ffe0ff */
[----:B------:R-:W-:Y:S03]  /*1980*/  BSSY B6, `(.L_x_2690) ;  /* 0x0000013000067945 */ /* 0x000fe60003800000 */
        /* <DEDUP_REMOVED lines=18> */
.L_x_2691:
[----:B------:R-:W-:Y:S05]  /*1ab0*/  BSYNC B6 ;  /* 0x0000000000067941 */ /* 0x000fea0003800000 */
.L_x_2690:
[----:B------:R-:W2:Y:S01]  /*1ac0*/  LDL R29, [R1+0x64] ;  /* 0x00006400011d7983 */ /* 0x000ea20000100800 */
[----:B------:R-:W-:Y:S01]  /*1ad0*/  ULDC.64 UR4, c[0x0][0x9f8] ;  /* 0x00027e0000047ab9 */ /* 0x000fe20000000a00 */
[----:B------:R-:W0:Y:S01]  /*1ae0*/  LDC R115, c[0x0][0x3f4] ;  /* 0x0000fd00ff737b82 */ /* 0x000e220000000800 */
[----:B------:R-:W-:Y:S01]  /*1af0*/  ISETP.NE.U32.AND P0, PT, RZ, UR4, PT ;  /* 0x00000004ff007c0c */ /* 0x000fe2000bf05070 */
[----:B------:R-:W3:Y:S04]  /*1b00*/  LDL R31, [R1+0x50] ;  /* 0x00005000011f7983 */ /* 0x000ee80000100800 */
[----:B------:R-:W4:Y:S01]  /*1b10*/  LDL R20, [R1+0x60] ;  /* 0x0000600001147983 */ /* 0x000f220000100800 */
[----:B------:R-:W-:Y:S01]  /*1b20*/  ISETP.NE.AND.EX P0, PT, RZ, UR5, PT, P0 ;  /* 0x00000005ff007c0c */ /* 0x000fe2000bf05300 */
[----:B------:R-:W1:Y:S01]  /*1b30*/  LDC.64 R92, c[0x0][0x408] ;  /* 0x00010200ff5c7b82 */ /* 0x000e620000000a00 */
[----:B------:R-:W0:Y:S07]  /*1b40*/  S2R R0, SR_TID.X ;  /* 0x0000000000007919 */ /* 0x000e2e0000002100 */
[----:B------:R-:W1:Y:S04]  /*1b50*/  LDC.64 R98, c[0x0][0x3f8] ;  /* 0x0000fe00ff627b82 */ /* 0x000e680000000a00 */
[----:B------:R-:W-:Y:S01]  /*1b60*/  @P0 IADD3 R4, P1, R26, UR4, RZ ;  /* 0x000000041a040c10 */ /* 0x000fe2000ff3e0ff */
[----:B------:R-:W-:-:S03]  /*1b70*/  ULDC UR4, c[0x0][0x2f4] ;  /* 0x0000bd0000047ab9 */ /* 0x000fc60000000800 */
[----:B------:R-:W-:-:S05]  /*1b80*/  @P0 IADD3.X R5, R27, UR5, RZ, P1, !PT ;  /* 0x000000051b050c10 */ /* 0x000fca0008ffe4ff */
[----:B------:R0:W4:Y:S01]  /*1b90*/  @P0 LDG.E R91, desc[UR60][R4.64] ;  /* 0x0000003c045b0981 */ /* 0x000122000c1e1900 */
[----:B------:R-:W-:Y:S02]  /*1ba0*/  ISETP.GE.AND P1, PT, R213, UR4, PT ;  /* 0x00000004d5007c0c */ /* 0x000fe4000bf26270 */
[----:B------:R-:W-:Y:S02]  /*1bb0*/  ISETP.GE.AND P0, PT, R16, UR4, PT ;  /* 0x0000000410007c0c */ /* 0x000fe4000bf06270 */
[----:B------:R-:W-:-:S04]  /*1bc0*/  SEL R3, RZ, 0xffffffff, P1 ;  /* 0xffffffffff037807 */ /* 0x000fc80000800000 */
[----:B------:R-:W-:Y:S01]  /*1bd0*/  SHF.L.U32 R3, R3, 0x1, RZ ;  /* 0x0000000103037819 */ /* 0x000fe200000006ff */
[----:B0-----:R-:W-:Y:S01]  /*1be0*/  VIADD R6, R0, 0xffffff80 ;  /* 0xffffff8000067836 */ /* 0x001fe20000000000 */
[----:B------:R-:W-:Y:S02]  /*1bf0*/  SEL R0, RZ, 0x1, P0 ;  /* 0x00000001ff007807 */ /* 0x000fe40000000000 */
[----:B------:R-:W-:Y:S02]  /*1c00*/  ISETP.GE.AND P0, PT, R18, UR4, PT ;  /* 0x0000000412007c0c */ /* 0x000fe4000bf06270 */
[----:B------:R-:W-:Y:S02]  /*1c10*/  SHF.R.S32.HI R7, RZ, 0x1f, R6 ;  /* 0x0000001fff077819 */ /* 0x000fe40000011406 */
[----:B------:R-:W-:Y:S02]  /*1c20*/  LOP3.LUT R0, R3, 0x2, R0, 0xe2, !PT ;  /* 0x0000000203007812 */ /* 0x000fe400078ee200 */
[----:B------:R-:W-:-:S02]  /*1c30*/  SEL R3, RZ, 0x4, P0 ;  /* 0x00000004ff037807 */ /* 0x000fc40000000000 */
[----:B------:R-:W-:Y:S02]  /*1c40*/  ISETP.GE.AND P2, PT, R16, R115, PT ;  /* 0x000000731000720c */ /* 0x000fe40003f46270 */
[----:B------:R-:W-:Y:S02]  /*1c50*/  SHF.R.S32.HI R9, RZ, 0x1f, R220 ;  /* 0x0000001fff097819 */ /* 0x000fe400000114dc */
[----:B------:R-:W-:Y:S02]  /*1c60*/  LEA.HI R7, R7, R6, RZ, 0x3 ;  /* 0x0000000607077211 */ /* 0x000fe400078f18ff */
[----:B------:R-:W-:Y:S02]  /*1c70*/  LOP3.LUT R5, R0, R3, RZ, 0xfc, !PT ;  /* 0x0000000300057212 */ /* 0x000fe400078efcff */
[----:B------:R-:W-:Y:S01]  /*1c80*/  SEL R3, R115, RZ, P2 ;  /* 0x000000ff73037207 */ /* 0x000fe20001000000 */
[----:B-1----:R-:W-:Y:S01]  /*1c90*/  IMAD R0, R9, R92, RZ ;  /* 0x0000005c09007224 */ /* 0x002fe200078e02ff */
[----:B------:R-:W-:Y:S01]  /*1ca0*/  LOP3.LUT R7, R7, 0xfffffff8, RZ, 0xc0, !PT ;  /* 0xfffffff807077812 */ /* 0x000fe200078ec0ff */
[----:B------:R-:W-:Y:S01]  /*1cb0*/  IMAD R4, R9, R98, RZ ;  /* 0x0000006209047224 */ /* 0x000fe200078e02ff */
[----:B------:R-:W-:Y:S01]  /*1cc0*/  SHF.R.S32.HI R215, RZ, 0x1f, R214 ;  /* 0x0000001fffd77819 */ /* 0x000fe200000114d6 */
[----:B------:R-:W-:Y:S01]  /*1cd0*/  VIADD R21, R220, 0x40 ;  /* 0x00000040dc157836 */ /* 0x000fe20000000000 */
[----:B------:R-:W-:Y:S01]  /*1ce0*/  ISETP.GE.AND P1, PT, R213, R115, PT ;  /* 0x00000073d500720c */ /* 0x000fe20003f26270 */
[----:B------:R-:W-:Y:S01]  /*1cf0*/  IMAD.IADD R3, R16, 0x1, R3 ;  /* 0x0000000110037824 */ /* 0x000fe200078e0203 */
[C---:B------:R-:W-:Y:S01]  /*1d00*/  IADD3 R28, R220.reuse, 0x20, RZ ;  /* 0x00000020dc1c7810 */ /* 0x040fe20007ffe0ff */
[----:B------:R-:W-:-:S02]  /*1d10*/  VIADD R33, R220, 0x20 ;  /* 0x00000020dc217836 */ /* 0x000fc40000000000 */
[----:B------:R-:W-:Y:S02]  /*1d20*/  IMAD.IADD R15, R6, 0x1, -R7 ;  /* 0x00000001060f7824 */ /* 0x000fe400078e0a07 */
[C---:B------:R-:W-:Y:S01]  /*1d30*/  IMAD R9, R220.reuse, R93, R0 ;  /* 0x0000005ddc097224 */ /* 0x040fe200078e0200 */
[----:B------:R-:W-:Y:S01]  /*1d40*/  SEL R0, R115, RZ, P1 ;  /* 0x000000ff73007207 */ /* 0x000fe20000800000 */
[C---:B------:R-:W-:Y:S02]  /*1d50*/  IMAD R7, R220.reuse, R99, R4 ;  /* 0x00000063dc077224 */ /* 0x040fe400078e0204 */
[----:B------:R-:W-:Y:S01]  /*1d60*/  IMAD.WIDE.U32 R102, R220, R98, R214 ;  /* 0x00000062dc667225 */ /* 0x000fe200078e00d6 */
[----:B------:R-:W-:-:S03]  /*1d70*/  SHF.L.U32 R6, R21, 0x6, RZ ;  /* 0x0000000615067819 */ /* 0x000fc600000006ff */
[----:B------:R-:W-:Y:S01]  /*1d80*/  IMAD.WIDE.U32 R100, R220, R98, R16 ;  /* 0x00000062dc647225 */ /* 0x000fe200078e0010 */
[----:B------:R-:W-:-:S03]  /*1d90*/  SHF.R.S32.HI R4, RZ, 0x1f, R3 ;  /* 0x0000001fff047819 */ /* 0x000fc60000011403 */
[----:B------:R-:W-:Y:S02]  /*1da0*/  IMAD.SHL.U32 R33, R33, 0x40, RZ ;  /* 0x0000004021217824 */ /* 0x000fe400078e00ff */
[----:B------:R-:W-:Y:S02]  /*1db0*/  IMAD.SHL.U32 R28, R28, 0x40, RZ ;  /* 0x000000401c1c7824 */ /* 0x000fe400078e00ff */
[----:B------:R-:W-:Y:S02]  /*1dc0*/  IMAD.IADD R103, R103, 0x1, R7 ;  /* 0x0000000167677824 */ /* 0x000fe400078e0207 */
[----:B------:R-:W-:Y:S02]  /*1dd0*/  IMAD.IADD R101, R7, 0x1, R101 ;  /* 0x0000000107657824 */ /* 0x000fe400078e0265 */
[----:B------:R-:W-:Y:S01]  /*1de0*/  IMAD.IADD R7, R213, 0x1, R0 ;  /* 0x00000001d5077824 */ /* 0x000fe200078e0200 */
[----:B------:R-:W-:Y:S02]  /*1df0*/  LOP3.LUT R0, R6, 0x1c0, RZ, 0xc0, !PT ;  /* 0x000001c006007812 */ /* 0x000fe400078ec0ff */
[----:B------:R-:W-:-:S02]  /*1e00*/  LEA.HI R6, R4, R3, RZ, 0x6 ;  /* 0x0000000304067211 */ /* 0x000fc400078f30ff */
[----:B------:R-:W-:Y:S02]  /*1e10*/  LEA.HI R11, R4, R3, RZ, 0x3 ;  /* 0x00000003040b7211 */ /* 0x000fe400078f18ff */
[----:B------:R-:W-:Y:S02]  /*1e20*/  LOP3.LUT R33, R33, 0x1c0, RZ, 0xc0, !PT ;  /* 0x000001c021217812 */ /* 0x000fe400078ec0ff */
[----:B------:R-:W-:Y:S01]  /*1e30*/  LOP3.LUT R28, R28, 0x1c0, RZ, 0xc0, !PT ;  /* 0x000001c01c1c7812 */ /* 0x000fe200078ec0ff */
[CC--:B------:R-:W-:Y:S01]  /*1e40*/  IMAD.WIDE.U32 R96, R220.reuse, R92.reuse, R214 ;  /* 0x0000005cdc607225 */ /* 0x0c0fe200078e00d6 */
[----:B------:R-:W-:Y:S02]  /*1e50*/  SHF.R.S32.HI R4, RZ, 0x1f, R7 ;  /* 0x0000001fff047819 */ /* 0x000fe40000011407 */
[----:B------:R-:W-:Y:S01]  /*1e60*/  SHF.R.S32.HI R6, RZ, 0x6, R6 ;  /* 0x00000006ff067819 */ /* 0x000fe20000011406 */
[----:B------:R-:W-:Y:S01]  /*1e70*/  IMAD.WIDE.U32 R94, R220, R92, R16 ;  /* 0x0000005cdc5e7225 */ /* 0x000fe200078e0010 */
[----:B------:R-:W-:-:S02]  /*1e80*/  LOP3.LUT R8, R33, 0x38, R11, 0xf8, !PT ;  /* 0x0000003821087812 */ /* 0x000fc400078ef80b */
[----:B------:R-:W-:Y:S01]  /*1e90*/  SHF.R.U32.HI R28, RZ, 0x3, R28 ;  /* 0x00000003ff1c7819 */ /* 0x000fe2000001161c */
[----:B------:R-:W0:Y:S01]  /*1ea0*/  S2R R141, SR_TID.X ;  /* 0x00000000008d7919 */ /* 0x000e220000002100 */
[----:B------:R-:W-:Y:S01]  /*1eb0*/  IADD3 R97, R97, R9, RZ ;  /* 0x0000000961617210 */ /* 0x000fe20007ffe0ff */
[----:B------:R-:W-:Y:S01]  /*1ec0*/  IMAD.IADD R95, R9, 0x1, R95 ;  /* 0x00000001095f7824 */ /* 0x000fe200078e025f */
[----:B------:R-:W-:Y:S02]  /*1ed0*/  LOP3.LUT R3, R228, 0x38, R11, 0xf8, !PT ;  /* 0x00000038e4037812 */ /* 0x000fe400078ef80b */
[----:B------:R-:W-:Y:S02]  /*1ee0*/  SHF.R.U32.HI R32, RZ, 0x3, R228 ;  /* 0x00000003ff207819 */ /* 0x000fe400000116e4 */
[----:B------:R-:W-:Y:S02]  /*1ef0*/  LEA.HI R21, R4, R7, RZ, 0x3 ;  /* 0x0000000704157211 */ /* 0x000fe400078f18ff */
[----:B------:R-:W-:-:S02]  /*1f00*/  LOP3.LUT R9, R8, R28, RZ, 0x3c, !PT ;  /* 0x0000001c08097212 */ /* 0x000fc400078e3cff */
[----:B------:R-:W-:Y:S02]  /*1f10*/  LEA.HI R4, R4, R7, RZ, 0x6 ;  /* 0x0000000704047211 */ /* 0x000fe400078f30ff */
[----:B------:R-:W-:Y:S02]  /*1f20*/  SHF.R.U32.HI R138, RZ, 0x3, R0 ;  /* 0x00000003ff8a7819 */ /* 0x000fe40000011600 */
[----:B------:R-:W-:Y:S02]  /*1f30*/  LOP3.LUT R13, R0, 0x38, R11, 0xf8, !PT ;  /* 0x00000038000d7812 */ /* 0x000fe400078ef80b */
[----:B------:R-:W-:Y:S02]  /*1f40*/  LOP3.LUT R3, R3, R32, RZ, 0x3c, !PT ;  /* 0x0000002003037212 */ /* 0x000fe400078e3cff */
[----:B------:R-:W-:Y:S02]  /*1f50*/  SHF.R.S32.HI R4, RZ, 0x6, R4 ;  /* 0x00000006ff047819 */ /* 0x000fe40000011404 */
[----:B------:R-:W-:-:S02]  /*1f60*/  LOP3.LUT R13, R13, R138, RZ, 0x3c, !PT ;  /* 0x0000008a0d0d7212 */ /* 0x000fc400078e3cff */
[----:B------:R-:W-:Y:S02]  /*1f70*/  ISETP.GE.AND P0, PT, R19, UR4, PT ;  /* 0x0000000413007c0c */ /* 0x000fe4000bf06270 */
[----:B------:R-:W-:Y:S01]  /*1f80*/  LOP3.LUT R7, R33, 0x38, R21, 0xf8, !PT ;  /* 0x0000003821077812 */ /* 0x000fe200078ef815 */
[----:B-----5:R-:W-:Y:S01]  /*1f90*/  IMAD.WIDE.U32 R102, R135, R98, R102 ;  /* 0x0000006287667225 */ /* 0x020fe200078e0066 */
[C-C-:B------:R-:W-:Y:S02]  /*1fa0*/  SHF.L.U64.HI R106, R92.reuse, 0x5, R93.reuse ;  /* 0x000000055c6a7819 */ /* 0x140fe4000001025d */
[----:B------:R-:W-:Y:S01]  /*1fb0*/  LOP3.LUT R8, R7, R28, RZ, 0x3c, !PT ;  /* 0x0000001c07087212 */ /* 0x000fe200078e3cff */
[----:B------:R-:W-:Y:S01]  /*1fc0*/  IMAD R7, R93, 0x50, RZ ;  /* 0x000000505d077824 */ /* 0x000fe200078e02ff */
[C---:B------:R-:W-:Y:S01]  /*1fd0*/  SHF.L.U64.HI R110, R92.reuse, 0x6, R93 ;  /* 0x000000065c6e7819 */ /* 0x040fe2000001025d */
[----:B------:R-:W-:Y:S01]  /*1fe0*/  IMAD.SHL.U32 R107, R92, 0x20, RZ ;  /* 0x000000205c6b7824 */ /* 0x000fe200078e00ff */
[--C-:B------:R-:W-:Y:S01]  /*1ff0*/  SHF.L.U64.HI R104, R98, 0x5, R99.reuse ;  /* 0x0000000562687819 */ /* 0x100fe20000010263 */
[----:B------:R-:W-:Y:S01]  /*2000*/  IMAD.SHL.U32 R111, R92, 0x40, RZ ;  /* 0x000000405c6f7824 */ /* 0x000fe200078e00ff */
[C---:B------:R-:W-:Y:S01]  /*2010*/  SHF.L.U64.HI R108, R98.reuse, 0x6, R99 ;  /* 0x00000006626c7819 */ /* 0x040fe20000010263 */
[----:B------:R-:W-:Y:S01]  /*2020*/  IMAD.WIDE.U32 R96, R135, R92, R96 ;  /* 0x0000005c87607225 */ /* 0x000fe200078e0060 */
[----:B------:R-:W-:-:S03]  /*2030*/  SHF.L.U32 R105, R98, 0x5, RZ ;  /* 0x0000000562697819 */ /* 0x000fc600000006ff */
[----:B------:R-:W-:Y:S01]  /*2040*/  IMAD.WIDE.U32 R94, R135, R92, R94 ;  /* 0x0000005c875e7225 */ /* 0x000fe200078e005e */
[----:B------:R-:W-:-:S03]  /*2050*/  LOP3.LUT R10, R11, 0xfffffff8, RZ, 0xc0, !PT ;  /* 0xfffffff80b0a7812 */ /* 0x000fc600078ec0ff */
[----:B------:R-:W-:Y:S02]  /*2060*/  IMAD R121, R99, 0x50, RZ ;  /* 0x0000005063797824 */ /* 0x000fe400078e02ff */
[----:B------:R-:W-:Y:S02]  /*2070*/  IMAD.SHL.U32 R109, R98, 0x40, RZ ;  /* 0x00000040626d7824 */ /* 0x000fe400078e00ff */
[----:B------:R-:W-:Y:S01]  /*2080*/  IMAD.WIDE.U32 R100, R135, R98, R100 ;  /* 0x0000006287647225 */ /* 0x000fe200078e0064 */
[----:B0-----:R-:W-:-:S03]  /*2090*/  LEA.HI R141, R141, 0x8, RZ, 0x19 ;  /* 0x000000088d8d7811 */ /* 0x001fc600078fc8ff */
[----:B------:R-:W-:Y:S01]  /*20a0*/  IMAD.IADD R118, R118, 0x1, R25 ;  /* 0x0000000176767824 */ /* 0x000fe200078e0219 */
[----:B------:R-:W-:Y:S01]  /*20b0*/  SHF.L.U32 R115, R115, 0x1, RZ ;  /* 0x0000000173737819 */ /* 0x000fe200000006ff */
[----:B------:R-:W-:Y:S01]  /*20c0*/  IMAD R112, R15, 0x20, R220 ;  /* 0x000000200f707824 */ /* 0x000fe200078e02dc */
[----:B------:R-:W-:Y:S01]  /*20d0*/  SHF.R.S32.HI R28, RZ, 0x1f, R10 ;  /* 0x0000001fff1c7819 */ /* 0x000fe2000001140a */
[C---:B--2---:R-:W-:Y:S02]  /*20e0*/  IMAD R132, R6.reuse, 0x1400, R29 ;  /* 0x0000140006847824 */ /* 0x044fe400078e021d */
[----:B---3--:R-:W-:Y:S02]  /*20f0*/  IMAD R134, R6, 0x1400, R31 ;  /* 0x0000140006867824 */ /* 0x008fe400078e021f */
[----:B------:R-:W-:Y:S01]  /*2100*/  IMAD.IADD R132, R132, 0x1, R9 ;  /* 0x0000000184847824 */ /* 0x000fe200078e0209 */
[----:B------:R-:W-:Y:S01]  /*2110*/  LOP3.LUT R9, R0, 0x38, R21, 0xf8, !PT ;  /* 0x0000003800097812 */ /* 0x000fe200078ef815 */
[----:B----4-:R-:W-:-:S02]  /*2120*/  IMAD R130, R6, 0x1400, R20 ;  /* 0x0000140006827824 */ /* 0x010fc400078e0214 */
[----:B------:R-:W-:Y:S01]  /*2130*/  IMAD.IADD R134, R134, 0x1, R3 ;  /* 0x0000000186867824 */ /* 0x000fe200078e0203 */
[----:B------:R-:W-:Y:S01]  /*2140*/  LOP3.LUT R3, R228, 0x38, R21, 0xf8, !PT ;  /* 0x00000038e4037812 */ /* 0x000fe200078ef815 */
[----:B------:R-:W-:Y:S01]  /*2150*/  IMAD R133, R4, 0x1400, R31 ;  /* 0x0000140004857824 */ /* 0x000fe200078e021f */
[----:B------:R-:W-:Y:S01]  /*2160*/  IADD3 R130, R130, R13, RZ ;  /* 0x0000000d82827210 */ /* 0x000fe20007ffe0ff */
[C---:B------:R-:W-:Y:S02]  /*2170*/  IMAD R131, R4.reuse, 0x1400, R29 ;  /* 0x0000140004837824 */ /* 0x040fe400078e021d */
[----:B------:R-:W-:Y:S01]  /*2180*/  IMAD R123, R4, 0x1400, R20 ;  /* 0x00001400047b7824 */ /* 0x000fe200078e0214 */
[----:B------:R-:W-:Y:S02]  /*2190*/  LOP3.LUT R4, R9, R138, RZ, 0x3c, !PT ;  /* 0x0000008a09047212 */ /* 0x000fe400078e3cff */
[----:B------:R-:W-:Y:S02]  /*21a0*/  SHF.R.S32.HI R13, RZ, 0x1f, R135 ;  /* 0x0000001fff0d7819 */ /* 0x000fe40000011487 */
[----:B------:R-:W-:Y:S01]  /*21b0*/  LOP3.LUT R6, R3, R32, RZ, 0x3c, !PT ;  /* 0x0000002003067212 */ /* 0x000fe200078e3cff */
[----:B------:R-:W-:-:S02]  /*21c0*/  IMAD.IADD R123, R123, 0x1, R4 ;  /* 0x000000017b7b7824 */ /* 0x000fc400078e0204 */
[----:B------:R-:W-:Y:S02]  /*21d0*/  IMAD R4, R13, R92, RZ ;  /* 0x0000005c0d047224 */ /* 0x000fe400078e02ff */
[----:B------:R-:W-:Y:S02]  /*21e0*/  IMAD.IADD R133, R133, 0x1, R6 ;  /* 0x0000000185857824 */ /* 0x000fe400078e0206 */
[----:B------:R-:W-:Y:S02]  /*21f0*/  IMAD R6, R13, R98, RZ ;  /* 0x000000620d067224 */ /* 0x000fe400078e02ff */
[C---:B------:R-:W-:Y:S01]  /*2200*/  IMAD R13, R135.reuse, R93, R4 ;  /* 0x0000005d870d7224 */ /* 0x040fe200078e0204 */
[----:B------:R-:W-:Y:S01]  /*2210*/  SEL R4, RZ, 0x8, P0 ;  /* 0x00000008ff047807 */ /* 0x000fe20000000000 */
[----:B------:R-:W-:Y:S01]  /*2220*/  IMAD R9, R135, R99, R6 ;  /* 0x0000006387097224 */ /* 0x000fe200078e0206 */
[----:B------:R-:W-:Y:S01]  /*2230*/  SHF.R.S32.HI R20, RZ, 0x3, R21 ;  /* 0x00000003ff147819 */ /* 0x000fe20000011415 */
[----:B------:R-:W-:Y:S01]  /*2240*/  IMAD.WIDE.U32 R92, R92, 0x50, RZ ;  /* 0x000000505c5c7825 */ /* 0x000fe200078e00ff */
[----:B------:R-:W-:-:S02]  /*2250*/  LOP3.LUT R27, R5, R4, RZ, 0xfc, !PT ;  /* 0x00000004051b7212 */ /* 0x000fc400078efcff */
[----:B------:R-:W-:Y:S01]  /*2260*/  LOP3.LUT R21, R21, 0xfffffff8, RZ, 0xc0, !PT ;  /* 0xfffffff815157812 */ /* 0x000fe200078ec0ff */
[----:B------:R-:W-:Y:S01]  /*2270*/  IMAD.WIDE.U32 R98, R98, 0x50, RZ ;  /* 0x0000005062627825 */ /* 0x000fe200078e00ff */
[----:B------:R-:W-:Y:S02]  /*2280*/  LOP3.LUT R4, R5, 0x1, RZ, 0xc0, !PT ;  /* 0x0000000105047812 */ /* 0x000fe400078ec0ff */
[----:B------:R-:W-:Y:S01]  /*2290*/  IADD3 R5, R103, R9, RZ ;  /* 0x0000000967057210 */ /* 0x000fe20007ffe0ff */
[----:B------:R-:W-:Y:S01]  /*22a0*/  IMAD.IADD R131, R131, 0x1, R8 ;  /* 0x0000000183837824 */ /* 0x000fe200078e0208 */
[----:B------:R-:W-:Y:S01]  /*22b0*/  LOP3.LUT R25, R27, 0x2, RZ, 0xc0, !PT ;  /* 0x000000021b197812 */ /* 0x000fe200078ec0ff */
[----:B------:R-:W-:Y:S01]  /*22c0*/  IMAD.IADD R122, R93, 0x1, R7 ;  /* 0x000000015d7a7824 */ /* 0x000fe200078e0207 */
[----:B------:R-:W-:Y:S01]  /*22d0*/  LOP3.LUT R26, R27, 0x4, RZ, 0xc0, !PT ;  /* 0x000000041b1a7812 */ /* 0x000fe200078ec0ff */
[----:B------:R-:W-:Y:S01]  /*22e0*/  IMAD.IADD R6, R9, 0x1, R101 ;  /* 0x0000000109067824 */ /* 0x000fe200078e0265 */
[----:B------:R-:W-:Y:S01]  /*22f0*/  SHF.R.S32.HI R3, RZ, 0x1f, R30 ;  /* 0x0000001fff037819 */ /* 0x000fe2000001141e */
[----:B------:R-:W-:Y:S01]  /*2300*/  IMAD.IADD R121, R99, 0x1, R121 ;  /* 0x0000000163797824 */ /* 0x000fe200078e0279 */
[----:B------:R-:W-:Y:S01]  /*2310*/  SHF.R.S32.HI R9, RZ, 0x3, R11 ;  /* 0x00000003ff097819 */ /* 0x000fe2000001140b */
[----:B------:R-:W-:Y:S01]  /*2320*/  IMAD.IADD R7, R97, 0x1, R13 ;  /* 0x0000000161077824 */ /* 0x000fe200078e020d */
[----:B------:R-:W-:Y:S01]  /*2330*/  LOP3.LUT R27, R27, 0x8, RZ, 0xc0, !PT ;  /* 0x000000081b1b7812 */ /* 0x000fe200078ec0ff */
[----:B------:R-:W-:Y:S01]  /*2340*/  IMAD.IADD R8, R13, 0x1, R95 ;  /* 0x000000010d087824 */ /* 0x000fe200078e025f */
[----:B------:R-:W-:-:S02]  /*2350*/  SHF.R.S32.HI R117, RZ, 0x1f, R91 ;  /* 0x0000001fff757819 */ /* 0x000fc4000001145b */
[----:B------:R-:W-:-:S07]  /*2360*/  SHF.R.S32.HI R29, RZ, 0x1f, R21 ;  /* 0x0000001fff1d7819 */ /* 0x000fce0000011415 */
.L_x_2808:
[----:B--2---:R-:W2:Y:S01]  /*2370*/  LDL R34, [R1+0x50] ;  /* 0x0000500001227983 */ /* 0x004ea20000100800 */
[----:B------:R-:W0:Y:S01]  /*2380*/  LDC R84, c[0x0][0x430] ;  /* 0x00010c00ff547b82 */ /* 0x000e220000000800 */
[----:B------:R-:W-:Y:S02]  /*2390*/  IADD3 R24, R24, -0x1, RZ ;  /* 0xffffffff18187810 */ /* 0x000fe40007ffe0ff */
[----:B------:R-:W-:-:S03]  /*23a0*/  SHF.R.U32.HI R36, RZ, 0x3, R228 ;  /* 0x00000003ff247819 */ /* 0x000fc600000116e4 */
[----:B------:R-:W-:Y:S02]  /*23b0*/  IMAD R11, R24, 0x50, R112 ;  /* 0x00000050180b7824 */ /* 0x000fe400078e0270 */
[----:B------:R-:W1:Y:S02]  /*23c0*/  LDC R114, c[0x0][0x3f4] ;  /* 0x0000fd00ff727b82 */ /* 0x000e640000000800 */
[----:B------:R-:W-:Y:S01]  /*23d0*/  IMAD.IADD R35, R118, 0x1, R11 ;  /* 0x0000000176237824 */ /* 0x000fe200078e020b */
[----:B------:R-:W-:-:S03]  /*23e0*/  ISETP.GE.AND P0, PT, R11, R2, PT ;  /* 0x000000020b00720c */ /* 0x000fc60003f06270 */
[----:B------:R-:W-:Y:S01]  /*23f0*/  IMAD.MOV.U32 R11, RZ, RZ, R35 ;  /* 0x000000ffff0b7224 */ /* 0x000fe200078e0023 */
[----:B------:R-:W-:Y:S02]  /*2400*/  ISETP.GT.OR P0, PT, R112, 0x4f, P0 ;  /* 0x0000004f7000780c */ /* 0x000fe40000704670 */
[----:B0-----:R-:W-:-:S11]  /*2410*/  ISETP.NE.AND P3, PT, R84, 0x1, PT ;  /* 0x000000015400780c */ /* 0x001fd60003f65270 */
        /* <DEDUP_REMOVED lines=10> */
[----:B------:R-:W-:-:S05]  /*24c0*/  @!P0 IMAD.WIDE.U32 R14, R91, R32, R14 ;  /* 0x000000205b0e8225 */ /* 0x000fca00078e000e */
[----:B------:R-:W-:Y:S01]  /*24d0*/  @!P0 IADD3 R15, R15, R31, RZ ;  /* 0x0000001f0f0f8210 */ /* 0x000fe20007ffe0ff */
[----:B------:R-:W-:Y:S01]  /*24e0*/  IMAD.MOV.U32 R31, RZ, RZ, RZ ;  /* 0x000000ffff1f7224 */ /* 0x000fe200078e00ff */
[----:B---3--:R-:W-:-:S04]  /*24f0*/  @!P0 LEA R12, P3, R14, R12, 0x2 ;  /* 0x0000000c0e0c8211 */ /* 0x008fc800078610ff */
[----:B------:R-:W-:Y:S02]  /*2500*/  @!P0 LEA.HI.X R13, R14, R13, R15, 0x2, P3 ;  /* 0x0000000d0e0d8211 */ /* 0x000fe400018f140f */
[----:B------:R-:W-:-:S03]  /*2510*/  LOP3.LUT R14, R228, 0x38, R16, 0xf8, !PT ;  /* 0x00000038e40e7812 */ /* 0x000fc600078ef810 */
[----:B------:R0:W5:Y:S01]  /*2520*/  @!P0 LDG.E R31, desc[UR60][R12.64] ;  /* 0x0000003c0c1f8981 */ /* 0x000162000c1e1900 */
[----:B------:R-:W-:Y:S01]  /*2530*/  ISETP.GE.AND P0, PT, R114, 0x1, PT ;  /* 0x000000017200780c */ /* 0x000fe20003f06270 */
[----:B------:R-:W-:Y:S01]  /*2540*/  IMAD.MOV R11, RZ, RZ, -R11 ;  /* 0x000000ffff0b7224 */ /* 0x000fe200078e0a0b */
[----:B------:R-:W-:Y:S01]  /*2550*/  ISETP.GT.AND P3, PT, R24, R116, PT ;  /* 0x000000741800720c */ /* 0x000fe20003f64270 */
[----:B------:R-:W-:Y:S05]  /*2560*/  YIELD ;  /* 0x0000000000007946 */ /* 0x000fea0003800000 */
[----:B------:R-:W-:Y:S01]  /*2570*/  BSSY B0, `(.L_x_2692) ;  /* 0x00007b9000007945 */ /* 0x000fe20003800000 */
[----:B------:R-:W-:Y:S01]  /*2580*/  IMAD R84, R84, R11, R35 ;  /* 0x0000000b54547224 */ /* 0x000fe200078e0223 */
[----:B------:R-:W-:-:S02]  /*2590*/  P2R R113, PR, RZ, 0x8 ;  /* 0x00000008ff717803 */ /* 0x000fc40000000000 */
[----:B--2---:R-:W-:-:S05]  /*25a0*/  LOP3.LUT R85, R34, R14, R36, 0xf6, !PT ;  /* 0x0000000e22557212 */ /* 0x004fca00078ef624 */
[----:B------:R-:W-:-:S04]  /*25b0*/  IMAD R85, R212, 0x5000, R85 ;  /* 0x00005000d4557824 */ /* 0x000fc800078e0255 */
        /* <DEDUP_REMOVED lines=53> */
[----:B------:R-:W-:Y:S01]  /*2910*/  ISETP.GE.AND P5, PT, R214, R114, PT ;  /* 0x00000072d600720c */ /* 0x000fe20003fa6270 */
[----:B------:R-:W-:Y:S01]  /*2920*/  IMAD.X R34, R11, 0x1, R5, P0 ;  /* 0x000000010b227824 */ /* 0x000fe200000e0605 */
[----:B------:R-:W-:Y:S01]  /*2930*/  LEA R32, P0, R33, UR4, 0x1 ;  /* 0x0000000421207c11 */ /* 0x000fe2000f8008ff */
[----:B------:R-:W-:Y:S01]  /*2940*/  IMAD.X R36, R80, 0x1, R7, P4 ;  /* 0x0000000150247824 */ /* 0x000fe200020e0607 */
[----:B------:R-:W-:-:S02]  /*2950*/  CS2R R78, SRZ ;  /* 0x00000000004e7805 */ /* 0x000fc4000001ff00 */
[-C--:B------:R-:W-:Y:S02]  /*2960*/  ISETP.GE.AND P4, PT, R222, R114.reuse, PT ;  /* 0x00000072de00720c */ /* 0x080fe40003f86270 */
[----:B------:R-:W-:Y:S01]  /*2970*/  LEA.HI.X R33, R33, UR5, R34, 0x1, P0 ;  /* 0x0000000521217c11 */ /* 0x000fe200080f0c22 */
[----:B------:R-:W-:Y:S02]  /*2980*/  ULDC.64 UR4, c[0x0][0x400] ;  /* 0x0001000000047ab9 */ /* 0x000fe40000000a00 */
[C---:B------:R-:W-:Y:S02]  /*2990*/  LEA R34, P0, R35.reuse, UR4, 0x1 ;  /* 0x0000000423227c11 */ /* 0x040fe4000f8008ff */
[----:B------:R0:W5:Y:S02]  /*29a0*/  @!P5 LDG.E.64 R76, desc[UR60][R32.64] ;  /* 0x0000003c204cd981 */ /* 0x000164000c1e1b00 */
[----:B------:R-:W-:Y:S02]  /*29b0*/  LEA.HI.X R35, R35, UR5, R36, 0x1, P0 ;  /* 0x0000000523237c11 */ /* 0x000fe400080f0c24 */
        /* <DEDUP_REMOVED lines=15> */
.L_x_2696:
[----:B------:R-:W-:Y:S05]  /*2ab0*/  BSYNC B1 ;  /* 0x0000000000017941 */ /* 0x000fea0003800000 */
.L_x_2695:
[----:B0----5:R-:W-:Y:S01]  /*2ac0*/  IMAD.MOV.U32 R33, RZ, RZ, R65 ;  /* 0x000000ffff217224 */ /* 0x021fe200078e0041 */
[----:B------:R-:W-:Y:S01]  /*2ad0*/  MOV R32, R64 ;  /* 0x0000004000207202 */ /* 0x000fe20000000f00 */
[----:B------:R-:W-:Y:S01]  /*2ae0*/  IMAD.MOV.U32 R34, RZ, RZ, R68 ;  /* 0x000000ffff227224 */ /* 0x000fe200078e0044 */
[----:B------:R-:W-:Y:S01]  /*2af0*/  ISETP.GE.AND P4, PT, R37, R88, PT ;  /* 0x000000582500720c */ /* 0x000fe20003f86270 */
[----:B------:R-:W-:Y:S01]  /*2b00*/  IMAD.MOV.U32 R35, RZ, RZ, R69 ;  /* 0x000000ffff237224 */ /* 0x000fe200078e0045 */
[----:B------:R-:W-:Y:S01]  /*2b10*/  PRMT R146, R32, 0x5410, R33 ;  /* 0x0000541020927816 */ /* 0x000fe20000000021 */
[----:B------:R-:W-:Y:S01]  /*2b20*/  IMAD.MOV.U32 R33, RZ, RZ, R73 ;  /* 0x000000ffff217224 */ /* 0x000fe200078e0049 */
[----:B------:R-:W-:Y:S01]  /*2b30*/  MOV R32, R72 ;  /* 0x0000004800207202 */ /* 0x000fe20000000f00 */
[----:B------:R-:W-:Y:S01]  /*2b40*/  BSSY B1, `(.L_x_2697) ;  /* 0x0000039000017945 */ /* 0x000fe20003800000 */
        /* <DEDUP_REMOVED lines=12> */
[----:B------:R-:W-:Y:S01]  /*2c10*/  PRMT R147, R32, 0x7610, R147 ;  /* 0x0000761020937816 */ /* 0x000fe20000000093 */
[----:B------:R-:W-:Y:S01]  /*2c20*/  IMAD.MOV.U32 R33, RZ, RZ, R75 ;  /* 0x000000ffff217224 */ /* 0x000fe200078e004b */
[----:B------:R-:W-:Y:S02]  /*2c30*/  MOV R32, R74 ;  /* 0x0000004a00207202 */ /* 0x000fe40000000f00 */
[----:B------:R-:W-:-:S02]  /*2c40*/  CS2R R60, SRZ ;  /* 0x00000000003c7805 */ /* 0x000fc4000001ff00 */
[----:B------:R-:W-:Y:S01]  /*2c50*/  PRMT R160, R34, 0x5410, R35 ;  /* 0x0000541022a07816 */ /* 0x000fe20000000023 */
[----:B------:R-:W-:Y:S01]  /*2c60*/  IMAD.MOV.U32 R34, RZ, RZ, R78 ;  /* 0x000000ffff227224 */ /* 0x000fe200078e004e */
[----:B------:R-:W-:Y:S01]  /*2c70*/  PRMT R161, R32, 0x5410, R33 ;  /* 0x0000541020a17816 */ /* 0x000fe20000000021 */
[----:B------:R-:W-:Y:S01]  /*2c80*/  IMAD.MOV.U32 R35, RZ, RZ, R79 ;  /* 0x000000ffff237224 */ /* 0x000fe200078e004f */
[----:B------:R-:W-:Y:S02]  /*2c90*/  CS2R R50, SRZ ;  /* 0x0000000000327805 */ /* 0x000fe4000001ff00 */
[----:B------:R-:W-:Y:S02]  /*2ca0*/  CS2R R54, SRZ ;  /* 0x0000000000367805 */ /* 0x000fe4000001ff00 */
[----:B------:R-:W-:Y:S02]  /*2cb0*/  CS2R R58, SRZ ;  /* 0x00000000003a7805 */ /* 0x000fe4000001ff00 */
[----:B------:R-:W-:-:S02]  /*2cc0*/  CS2R R62, SRZ ;  /* 0x00000000003e7805 */ /* 0x000fc4000001ff00 */
        /* <DEDUP_REMOVED lines=32> */
.L_x_2698:
[----:B------:R-:W-:Y:S05]  /*2ed0*/  BSYNC B1 ;  /* 0x0000000000017941 */ /* 0x000fea0003800000 */
.L_x_2697:
        /* <DEDUP_REMOVED lines=43> */
.L_x_2700:
[----:B------:R-:W-:Y:S05]  /*3190*/  BSYNC B1 ;  /* 0x0000000000017941 */ /* 0x000fea0003800000 */
.L_x_2699:
[----:B------:R-:W2:Y:S01]  /*31a0*/  LDL R11, [R1+0x5c] ;  /* 0x00005c00010b7983 */ /* 0x000ea20000100800 */
[----:B0-----:R-:W-:Y:S01]  /*31b0*/  IMAD.MOV.U32 R12, RZ, RZ, R52 ;  /* 0x000000ffff0c7224 */ /* 0x001fe200078e0034 */
[----:B------:R-:W-:Y:S01]  /*31c0*/  PRMT R143, R143, 0x5410, R81 ;  /* 0x000054108f8f7816 */ /* 0x000fe20000000051 */
[----:B------:R-:W-:Y:S01]  /*31d0*/  IMAD.MOV.U32 R14, RZ, RZ, R56 ;  /* 0x000000ffff0e7224 */ /* 0x000fe200078e0038 */
[----:B------:R-:W-:-:S04]  /*31e0*/  MOV R13, R53 ;  /* 0x00000035000d7202 */ /* 0x000fc80000000f00 */
[----:B------:R-:W-:Y:S01]  /*31f0*/  PRMT R144, R12, 0x5410, R13 ;  /* 0x000054100c907816 */ /* 0x000fe2000000000d */
[----:B------:R-:W-:Y:S01]  /*3200*/  IMAD.MOV.U32 R12, RZ, RZ, R60 ;  /* 0x000000ffff0c7224 */ /* 0x000fe200078e003c */
[----:B------:R-:W-:Y:S01]  /*3210*/  PRMT R147, R147, 0x5410, R14 ;  /* 0x0000541093937816 */ /* 0x000fe2000000000e */
[----:B------:R-:W-:Y:S01]  /*3220*/  IMAD.MOV.U32 R14, RZ, RZ, R50 ;  /* 0x000000ffff0e7224 */ /* 0x000fe200078e0032 */
[----:B------:R-:W-:Y:S02]  /*3230*/  MOV R13, R61 ;  /* 0x0000003d000d7202 */ /* 0x000fe40000000f00 */
[----:B------:R-:W-:Y:S01]  /*3240*/  PRMT R149, R149, 0x5410, R12 ;  /* 0x0000541095957816 */ /* 0x000fe2000000000c */
[----:B------:R-:W-:Y:S01]  /*3250*/  IMAD.MOV.U32 R12, RZ, RZ, R54 ;  /* 0x000000ffff0c7224 */ /* 0x000fe200078e0036 */
[----:B------:R-:W-:Y:S02]  /*3260*/  PRMT R150, R13, 0x7610, R150 ;  /* 0x000076100d967816 */ /* 0x000fe40000000096 */
[----:B------:R-:W-:Y:S01]  /*3270*/  PRMT R142, R142, 0x5410, R14 ;  /* 0x000054108e8e7816 */ /* 0x000fe2000000000e */
[----:B------:R-:W-:Y:S01]  /*3280*/  IMAD.MOV.U32 R14, RZ, RZ, R58 ;  /* 0x000000ffff0e7224 */ /* 0x000fe200078e003a */
[----:B------:R-:W-:-:S04]  /*3290*/  MOV R13, R55 ;  /* 0x00000037000d7202 */ /* 0x000fc80000000f00 */
[----:B------:R-:W-:Y:S01]  /*32a0*/  PRMT R145, R12, 0x5410, R13 ;  /* 0x000054100c917816 */ /* 0x000fe2000000000d */
[----:B------:R-:W-:Y:S01]  /*32b0*/  IMAD.MOV.U32 R12, RZ, RZ, R62 ;  /* 0x000000ffff0c7224 */ /* 0x000fe200078e003e */
[----:B------:R-:W-:-:S04]  /*32c0*/  MOV R13, R63 ;  /* 0x0000003f000d7202 */ /* 0x000fc80000000f00 */
[----:B------:R-:W-:Y:S01]  /*32d0*/  PRMT R150, R150, 0x5410, R12 ;  /* 0x0000541096967816 */ /* 0x000fe2000000000c */
[----:B-----5:R-:W-:Y:S01]  /*32e0*/  IMAD.MOV.U32 R12, RZ, RZ, R36 ;  /* 0x000000ffff0c7224 */ /* 0x020fe200078e0024 */
[----:B------:R-:W-:Y:S02]  /*32f0*/  PRMT R151, R13, 0x7610, R151 ;  /* 0x000076100d977816 */ /* 0x000fe40000000097 */
[----:B------:R-:W-:-:S04]  /*3300*/  MOV R13, R37 ;  /* 0x00000025000d7202 */ /* 0x000fc80000000f00 */
[----:B------:R-:W-:Y:S01]  /*3310*/  PRMT R127, R13, 0x5410, R12 ;  /* 0x000054100d7f7816 */ /* 0x000fe2000000000c */
[----:B------:R-:W-:Y:S01]  /*3320*/  IMAD.MOV.U32 R12, RZ, RZ, R44 ;  /* 0x000000ffff0c7224 */ /* 0x000fe200078e002c */
[----:B------:R-:W-:-:S04]  /*3330*/  MOV R13, R45 ;  /* 0x0000002d000d7202 */ /* 0x000fc80000000f00 */
[----:B------:R-:W-:Y:S01]  /*3340*/  PRMT R136, R12, 0x5410, R13 ;  /* 0x000054100c887816 */ /* 0x000fe2000000000d */
[----:B------:R-:W-:Y:S01]  /*3350*/  IMAD.MOV.U32 R12, RZ, RZ, R38 ;  /* 0x000000ffff0c7224 */ /* 0x000fe200078e0026 */
[----:B------:R-:W-:-:S04]  /*3360*/  MOV R13, R39 ;  /* 0x00000027000d7202 */ /* 0x000fc80000000f00 */
[----:B------:R-:W-:Y:S01]  /*3370*/  PRMT R126, R13, 0x5410, R12 ;  /* 0x000054100d7e7816 */ /* 0x000fe2000000000c */
[----:B------:R-:W-:Y:S02]  /*3380*/  IMAD.MOV.U32 R12, RZ, RZ, R43 ;  /* 0x000000ffff0c7224 */ /* 0x000fe400078e002b */
[----:B------:R-:W-:Y:S01]  /*3390*/  IMAD.MOV.U32 R13, RZ, RZ, R46 ;  /* 0x000000ffff0d7224 */ /* 0x000fe200078e002e */
[----:B--2---:R-:W-:Y:S01]  /*33a0*/  R2UR UR4, R11 ;  /* 0x000000000b0472ca */ /* 0x004fe200000e0000 */
[----:B------:R-:W-:-:S05]  /*33b0*/  IMAD.MOV.U32 R11, RZ, RZ, R49 ;  /* 0x000000ffff0b7224 */ /* 0x000fca00078e0031 */
[----:B------:R-:W-:Y:S01]  /*33c0*/  PRMT R143, R11, 0x7610, R143 ;  /* 0x000076100b8f7816 */ /* 0x000fe2000000008f */
[----:B------:R-:W-:-:S05]  /*33d0*/  IMAD.MOV.U32 R11, RZ, RZ, R57 ;  /* 0x000000ffff0b7224 */ /* 0x000fca00078e0039 */
[----:B------:R-:W-:Y:S01]  /*33e0*/  PRMT R148, R11, 0x7610, R148 ;  /* 0x000076100b947816 */ /* 0x000fe20000000094 */
[----:B------:R-:W-:Y:S01]  /*33f0*/  IMAD.MOV.U32 R11, RZ, RZ, R51 ;  /* 0x000000ffff0b7224 */ /* 0x000fe200078e0033 */
[----:B------:R-:W-:Y:S02]  /*3400*/  UISETP.NE.AND UP0, UPT, UR4, 0x3, UPT ;  /* 0x000000030400788c */ /* 0x000fe4000bf05270 */
[----:B------:R-:W-:Y:S01]  /*3410*/  PRMT R148, R148, 0x5410, R14 ;  /* 0x0000541094947816 */ /* 0x000fe2000000000e */
[----:B------:R-:W-:Y:S01]  /*3420*/  IMAD.MOV.U32 R14, RZ, RZ, R32 ;  /* 0x000000ffff0e7224 */ /* 0x000fe200078e0020 */
[----:B------:R-:W-:Y:S01]  /*3430*/  PRMT R142, R11, 0x7610, R142 ;  /* 0x000076100b8e7816 */ /* 0x000fe2000000008e */
[----:B------:R-:W-:Y:S01]  /*3440*/  IMAD.MOV.U32 R11, RZ, RZ, R59 ;  /* 0x000000ffff0b7224 */ /* 0x000fe200078e003b */
[----:B------:R-:W-:Y:S02]  /*3450*/  PLOP3.LUT P0, PT, PT, PT, UP0, 0x80, 0x0 ;  /* 0x000000000000781c */ /* 0x000fe40003f0f008 */
[----:B------:R-:W-:Y:S01]  /*3460*/  PRMT R125, R125, 0x5410, R14 ;  /* 0x000054107d7d7816 */ /* 0x000fe2000000000e */
[----:B------:R-:W-:Y:S01]  /*3470*/  IMAD.MOV.U32 R14, RZ, RZ, R40 ;  /* 0x000000ffff0e7224 */ /* 0x000fe200078e0028 */
[----:B------:R-:W-:Y:S01]  /*3480*/  PRMT R149, R11, 0x7610, R149 ;  /* 0x000076100b957816 */ /* 0x000fe20000000095 */
[----:B------:R-:W-:-:S03]  /*3490*/  IMAD.MOV.U32 R11, RZ, RZ, R33 ;  /* 0x000000ffff0b7224 */ /* 0x000fc600078e0021 */
[----:B------:R-:W-:Y:S01]  /*34a0*/  PRMT R129, R129, 0x5410, R14 ;  /* 0x0000541081817816 */ /* 0x000fe2000000000e */
[----:B------:R-:W-:Y:S01]  /*34b0*/  IMAD.MOV.U32 R14, RZ, RZ, R34 ;  /* 0x000000ffff0e7224 */ /* 0x000fe200078e0022 */
[----:B------:R-:W-:Y:S01]  /*34c0*/  PRMT R125, R11, 0x7610, R125 ;  /* 0x000076100b7d7816 */ /* 0x000fe2000000007d */
[----:B------:R-:W-:-:S03]  /*34d0*/  IMAD.MOV.U32 R11, RZ, RZ, R41 ;  /* 0x000000ffff0b7224 */ /* 0x000fc600078e0029 */
[----:B------:R-:W-:Y:S02]  /*34e0*/  PRMT R124, R124, 0x5410, R14 ;  /* 0x000054107c7c7816 */ /* 0x000fe4000000000e */
[----:B------:R-:W-:Y:S01]  /*34f0*/  PRMT R129, R11, 0x7610, R129 ;  /* 0x000076100b817816 */ /* 0x000fe20000000081 */
[----:B------:R-:W-:Y:S01]  /*3500*/  IMAD.MOV.U32 R11, RZ, RZ, R35 ;  /* 0x000000ffff0b7224 */ /* 0x000fe200078e0023 */
[----:B------:R-:W-:-:S04]  /*3510*/  MOV R14, R47 ;  /* 0x0000002f000e7202 */ /* 0x000fc80000000f00 */
[----:B------:R-:W-:Y:S01]  /*3520*/  PRMT R124, R11, 0x7610, R124 ;  /* 0x000076100b7c7816 */ /* 0x000fe2000000007c */
[----:B------:R-:W-:Y:S01]  /*3530*/  IMAD.MOV.U32 R11, RZ, RZ, R42 ;  /* 0x000000ffff0b7224 */ /* 0x000fe200078e002a */
[----:B------:R-:W-:-:S04]  /*3540*/  PRMT R137, R13, 0x5410, R14 ;  /* 0x000054100d897816 */ /* 0x000fc8000000000e */
[----:B------:R-:W-:Y:S01]  /*3550*/  PRMT R128, R12, 0x5410, R11 ;  /* 0x000054100c807816 */ /* 0x000fe2000000000b */
[----:B------:R-:W-:Y:S06]  /*3560*/  @!P0 BRA `(.L_x_2701) ;  /* 0x0000000000048947 */ /* 0x000fec0003800000 */
[----:B------:R-:W-:Y:S01]  /*3570*/  BPT.TRAP 0x1 ;  /* 0x000000040000795c */ /* 0x000fe20000300000 */
.L_x_2701:
[----:B------:R-:W-:Y:S01]  /*3580*/  IMAD R89, R212, 0x8, R22 ;  /* 0x00000008d4597824 */ /* 0x000fe200078e0216 */
[----:B------:R-:W-:Y:S01]  /*3590*/  SHF.L.U32 R90, R227, 0x1f, RZ ;  /* 0x0000001fe35a7819 */ /* 0x000fe200000006ff */
[----:B------:R-:W-:Y:S03]  /*35a0*/  BSSY B1, `(.L_x_2702) ;  /* 0x0000003000017945 */ /* 0x000fe60003800000 */
[----:B------:R-:W0:Y:S02]  /*35b0*/  SYNCS.PHASECHK.TRANS64.TRYWAIT P6, [R89+URZ+0x38890], R90 ;  /* 0x0388905a590075a7 */ /* 0x000e2400080c017f */
[----:B0-----:R-:W-:Y:S05]  /*35c0*/  @!P6 BRA `(.L_x_2703) ;  /* 0x000002bc0088e947 */ /* 0x001fea0003800000 */
.L_x_3086:
[----:B------:R-:W-:Y:S05]  /*35d0*/  BSYNC B1 ;  /* 0x0000000000017941 */ /* 0x000fea0003800000 */
.L_x_2702:
[----:B------:R-:W-:-:S03]  /*35e0*/  UMOV UR4, 0xffffffff ;  /* 0xffffffff00047882 */ /* 0x000fc60000000000 */
[----:B------:R-:W-:Y:S05]  /*35f0*/  BRA.DIV UR4, `(.L_x_2704) ;  /* 0x000002be04907947 */ /* 0x000fea000b800000 */
[----:B------:R1:W2:Y:S04]  /*3600*/  SHFL.IDX PT, R83, R119, RZ, 0x181f ;  /* 0x00181fff77537589 */ /* 0x0002a800000e0000 */
[----:B------:R1:W3:Y:S02]  /*3610*/  SHFL.IDX PT, R82, R120, RZ, 0x181f ;  /* 0x00181fff78527589 */ /* 0x0002e400000e0000 */
.L_x_3090:
        /* <DEDUP_REMOVED lines=12> */
[----:B0-----:R-:W-:Y:S01]  /*36e0*/  HADD2.F32 R156, -RZ, R13.H0_H0 ;  /* 0x2000000dff9c7230 */ /* 0x001fe20000004100 */
[--C-:B------:R-:W-:Y:S01]  /*36f0*/  SHF.R.U64 R78, R78, 0x10, R79.reuse ;  /* 0x000000104e4e7819 */ /* 0x100fe2000000124f */
[----:B------:R-:W-:Y:S01]  /*3700*/  HADD2.F32 R154, -RZ, R15.H0_H0 ;  /* 0x2000000fff9a7230 */ /* 0x000fe20000004100 */
[----:B------:R-:W-:Y:S02]  /*3710*/  SHF.R.U32.HI R152, RZ, 0x10, R79 ;  /* 0x00000010ff987819 */ /* 0x000fe4000001164f */
[----:B------:R-:W-:Y:S01]  /*3720*/  SHF.R.U32.HI R76, RZ, 0x10, R77 ;  /* 0x00000010ff4c7819 */ /* 0x000fe2000001164d */
[----:B------:R-:W-:Y:S02]  /*3730*/  HADD2.F32 R77, -RZ, R11.H0_H0 ;  /* 0x2000000bff4d7230 */ /* 0x000fe40000004100 */
[----:B------:R-:W-:Y:S02]  /*3740*/  HADD2.F32 R79, -RZ, R78.H0_H0 ;  /* 0x2000004eff4f7230 */ /* 0x000fe40000004100 */
[----:B------:R-:W-:-:S02]  /*3750*/  HADD2.F32 R11, -RZ, R152.H0_H0 ;  /* 0x20000098ff0b7230 */ /* 0x000fc40000004100 */
[----:B------:R-:W-:Y:S02]  /*3760*/  HADD2.F32 R152, -RZ, R13.H1_H1 ;  /* 0x3000000dff987230 */ /* 0x000fe40000004100 */
[-C--:B------:R-:W-:Y:S01]  /*3770*/  FMUL.FTZ R155, R156, R79.reuse ;  /* 0x0000004f9c9b7220 */ /* 0x080fe20000410000 */
[----:B------:R-:W-:Y:S02]  /*3780*/  HADD2.F32 R78, -RZ, R15.H1_H1 ;  /* 0x3000000fff4e7230 */ /* 0x000fe40000004100 */
[----:B------:R-:W-:Y:S02]  /*3790*/  HADD2.F32 R15, -RZ, R76.H0_H0 ;  /* 0x2000004cff0f7230 */ /* 0x000fe40000004100 */
[----:B------:R-:W-:Y:S01]  /*37a0*/  FMUL.FTZ R153, R152, R79 ;  /* 0x0000004f98997220 */ /* 0x000fe20000410000 */
[-C--:B------:R-:W-:Y:S01]  /*37b0*/  FMUL.FTZ R79, R154, R11.reuse ;  /* 0x0000000b9a4f7220 */ /* 0x080fe20000410000 */
[----:B------:R-:W-:Y:S01]  /*37c0*/  FMUL.FTZ R13, R78, R11 ;  /* 0x0000000b4e0d7220 */ /* 0x000fe20000410000 */
[-C--:B------:R-:W-:Y:S01]  /*37d0*/  FFMA.FTZ R76, R152, R77.reuse, R155 ;  /* 0x0000004d984c7223 */ /* 0x080fe2000001009b */
[----:B------:R-:W-:Y:S01]  /*37e0*/  FFMA.FTZ R11, R156, R77, -R153 ;  /* 0x0000004d9c0b7223 */ /* 0x000fe20000010899 */
        /* <DEDUP_REMOVED lines=24> */
.L_x_2710:
[----:B------:R-:W-:Y:S05]  /*3970*/  BSYNC B3 ;  /* 0x0000000000037941 */ /* 0x000fea0003800000 */
.L_x_2709:
[----:B0-----:R4:W-:Y:S02]  /*3980*/  ST.E.128 desc[UR60][R80.64], R12 ;  /* 0x0000000c50007985 */ /* 0x0019e4000c101d3c */
.L_x_2708:
[----:B------:R-:W-:Y:S05]  /*3990*/  BSYNC B2 ;  /* 0x0000000000027941 */ /* 0x000fea0003800000 */
.L_x_2707:
        /* <DEDUP_REMOVED lines=27> */
[----:B------:R-:W-:Y:S01]  /*3b50*/  FFMA.FTZ R78, R78, R11, R73 ;  /* 0x0000000b4e4e7223 */ /* 0x000fe20000010049 */
[----:B------:R-:W-:-:S02]  /*3b60*/  HADD2.F32 R74, -RZ, R161.H0_H0 ;  /* 0x200000a1ff4a7230 */ /* 0x000fc40000004100 */
[----:B------:R-:W-:Y:S01]  /*3b70*/  FFMA.FTZ R75, R80, R11, -R75 ;  /* 0x0000000b504b7223 */ /* 0x000fe2000001084b */
[--C-:B------:R-:W-:Y:S01]  /*3b80*/  HADD2.F32 R15, -RZ, R12.reuse.H1_H1 ;  /* 0x3000000cff0f7230 */ /* 0x100fe20000004100 */
[----:B------:R-:W-:Y:S01]  /*3b90*/  F2FP.F16.F32.PACK_AB R152, R13, R152 ;  /* 0x000000980d98723e */ /* 0x000fe200000000ff */
[----:B------:R-:W-:Y:S02]  /*3ba0*/  HADD2.F32 R73, -RZ, R12.H0_H0 ;  /* 0x2000000cff497230 */ /* 0x000fe40000004100 */
        /* <DEDUP_REMOVED lines=9> */
[C---:B------:R-:W-:Y:S01]  /*3c40*/  FMUL.FTZ R11, R14.reuse, R11 ;  /* 0x0000000b0e0b7220 */ /* 0x040fe20000410000 */
[----:B------:R-:W-:Y:S02]  /*3c50*/  IMAD.MOV.U32 R13, RZ, RZ, R75 ;  /* 0x000000ffff0d7224 */ /* 0x000fe400078e004b */
[-C--:B------:R-:W-:Y:S01]  /*3c60*/  FFMA.FTZ R80, R73, R72.reuse, -R80 ;  /* 0x0000004849507223 */ /* 0x080fe20000010850 */
[----:B------:R-:W-:Y:S01]  /*3c70*/  FFMA.FTZ R15, R15, R72, R74 ;  /* 0x000000480f0f7223 */ /* 0x000fe2000001004a */
[-C--:B------:R-:W-:Y:S01]  /*3c80*/  FFMA.FTZ R79, R14, R159.reuse, -R79 ;  /* 0x0000009f0e4f7223 */ /* 0x080fe2000001084f */
[----:B------:R-:W-:-:S03]  /*3c90*/  FFMA.FTZ R12, R12, R159, R11 ;  /* 0x0000009f0c0c7223 */ /* 0x000fc6000001000b */
[----:B------:R-:W-:Y:S01]  /*3ca0*/  F2FP.F16.F32.PACK_AB R74, R15, R80 ;  /* 0x000000500f4a723e */ /* 0x000fe200000000ff */
[----:B------:R-:W-:Y:S01]  /*3cb0*/  IMAD.MOV.U32 R15, RZ, RZ, R152 ;  /* 0x000000ffff0f7224 */ /* 0x000fe200078e0098 */
[----:B------:R-:W-:Y:S02]  /*3cc0*/  F2FP.F16.F32.PACK_AB R14, R12, R79 ;  /* 0x0000004f0c0e723e */ /* 0x000fe400000000ff */
[----:B------:R-:W-:-:S07]  /*3cd0*/  MOV R12, R74 ;  /* 0x0000004a000c7202 */ /* 0x000fce0000000f00 */
.L_x_2714:
[----:B------:R-:W-:Y:S05]  /*3ce0*/  BSYNC B3 ;  /* 0x0000000000037941 */ /* 0x000fea0003800000 */
.L_x_2713:
[----:B0-----:R0:W-:Y:S02]  /*3cf0*/  ST.E.128 desc[UR60][R76.64], R12 ;  /* 0x0000000c4c007985 */ /* 0x0011e4000c101d3c */
.L_x_2712:
[----:B------:R-:W-:Y:S05]  /*3d00*/  BSYNC B2 ;  /* 0x0000000000027941 */ /* 0x000fea0003800000 */
.L_x_2711:
        /* <DEDUP_REMOVED lines=11> */
[----:B------:R-:W-:Y:S01]  /*3dc0*/  SHF.R.U32.HI R71, RZ, 0x10, R71 ;  /* 0x00000010ff477819 */ /* 0x000fe20000011647 */
[----:B------:R-:W-:Y:S01]  /*3dd0*/  HADD2.F32 R70, -RZ, R15.H1_H1 ;  /* 0x3000000fff467230 */ /* 0x000fe20000004100 */
[--C-:B------:R-:W-:Y:S01]  /*3de0*/  SHF.R.U64 R74, R68, 0x10, R69.reuse ;  /* 0x00000010444a7819 */ /* 0x100fe20000001245 */
[----:B------:R-:W-:Y:S01]  /*3df0*/  HADD2.F32 R76, -RZ, R76.H0_H0 ;  /* 0x2000004cff4c7230 */ /* 0x000fe20000004100 */
[----:B------:R-:W-:Y:S01]  /*3e00*/  SHF.R.U32.HI R68, RZ, 0x10, R69 ;  /* 0x00000010ff447819 */ /* 0x000fe20000011645 */
[----:B------:R-:W-:Y:S02]  /*3e10*/  HADD2.F32 R71, -RZ, R71.H0_H0 ;  /* 0x20000047ff477230 */ /* 0x000fe40000004100 */
[--C-:B------:R-:W-:Y:S02]  /*3e20*/  HADD2.F32 R13, -RZ, R11.reuse.H1_H1 ;  /* 0x3000000bff0d7230 */ /* 0x100fe40000004100 */
[----:B------:R-:W-:-:S02]  /*3e30*/  HADD2.F32 R11, -RZ, R11.H0_H0 ;  /* 0x2000000bff0b7230 */ /* 0x000fc40000004100 */
[CC--:B------:R-:W-:Y:S01]  /*3e40*/  FMUL.FTZ R78, R70.reuse, R71.reuse ;  /* 0x00000047464e7220 */ /* 0x0c0fe20000410000 */
[----:B------:R-:W-:Y:S02]  /*3e50*/  HADD2.F32 R15, -RZ, R15.H0_H0 ;  /* 0x2000000fff0f7230 */ /* 0x000fe40000004100 */
[----:B------:R-:W-:Y:S02]  /*3e60*/  HADD2.F32 R74, -RZ, R74.H0_H0 ;  /* 0x2000004aff4a7230 */ /* 0x000fe40000004100 */
[----:B------:R-:W-:Y:S02]  /*3e70*/  HADD2.F32 R69, -RZ, R68.H0_H0 ;  /* 0x20000044ff457230 */ /* 0x000fe40000004100 */
[-C--:B------:R-:W-:Y:S01]  /*3e80*/  FMUL.FTZ R68, R13, R76.reuse ;  /* 0x0000004c0d447220 */ /* 0x080fe20000410000 */
[----:B------:R-:W-:Y:S01]  /*3e90*/  FMUL.FTZ R76, R11, R76 ;  /* 0x0000004c0b4c7220 */ /* 0x000fe20000410000 */
[----:B------:R-:W-:Y:S02]  /*3ea0*/  FMUL.FTZ R71, R15, R71 ;  /* 0x000000470f477220 */ /* 0x000fe40000410000 */
[-C--:B------:R-:W-:Y:S01]  /*3eb0*/  FFMA.FTZ R11, R11, R74.reuse, -R68 ;  /* 0x0000004a0b0b7223 */ /* 0x080fe20000010844 */
[----:B------:R-:W-:Y:S01]  /*3ec0*/  FFMA.FTZ R68, R13, R74, R76 ;  /* 0x0000004a0d447223 */ /* 0x000fe2000001004c */
[-C--:B------:R-:W-:Y:S01]  /*3ed0*/  FFMA.FTZ R70, R70, R69.reuse, R71 ;  /* 0x0000004546467223 */ /* 0x080fe20000010047 */
[----:B------:R-:W-:Y:S01]  /*3ee0*/  FFMA.FTZ R13, R15, R69, -R78 ;  /* 0x000000450f0d7223 */ /* 0x000fe2000001084e */
[----:B------:R-:W-:-:S02]  /*3ef0*/  HADD2.F32 R71, -RZ, R160.H0_H0 ;  /* 0x200000a0ff477230 */ /* 0x000fc40000004100 */
[----:B------:R-:W-:Y:S01]  /*3f00*/  HADD2.F32 R160, -RZ, R160.H1_H1 ;  /* 0x300000a0ffa07230 */ /* 0x000fe20000004100 */
[----:B------:R-:W-:Y:S01]  /*3f10*/  F2FP.F16.F32.PACK_AB R11, R68, R11 ;  /* 0x0000000b440b723e */ /* 0x000fe200000000ff */
[----:B------:R-:W-:Y:S02]  /*3f20*/  HADD2.F32 R74, -RZ, R12.H1_H1 ;  /* 0x3000000cff4a7230 */ /* 0x000fe40000004100 */
[----:B------:R-:W-:Y:S02]  /*3f30*/  HADD2.F32 R69, -RZ, R14.H1_H1 ;  /* 0x3000000eff457230 */ /* 0x000fe40000004100 */
[----:B------:R-:W-:Y:S02]  /*3f40*/  HADD2.F32 R12, -RZ, R12.H0_H0 ;  /* 0x2000000cff0c7230 */ /* 0x000fe40000004100 */
[----:B------:R-:W-:Y:S01]  /*3f50*/  FMUL.FTZ R75, R74, R71 ;  /* 0x000000474a4b7220 */ /* 0x000fe20000410000 */
[----:B------:R-:W-:Y:S02]  /*3f60*/  HADD2.F32 R14, -RZ, R14.H0_H0 ;  /* 0x2000000eff0e7230 */ /* 0x000fe40000004100 */
[----:B------:R-:W-:Y:S01]  /*3f70*/  FMUL.FTZ R77, R69, R160 ;  /* 0x000000a0454d7220 */ /* 0x000fe20000410000 */
[----:B------:R-:W-:-:S02]  /*3f80*/  HADD2.F32 R15, -RZ, R158.H0_H0 ;  /* 0x2000009eff0f7230 */ /* 0x000fc40000004100 */
[----:B------:R-:W-:Y:S01]  /*3f90*/  FMUL.FTZ R71, R12, R71 ;  /* 0x000000470c477220 */ /* 0x000fe20000410000 */
[----:B------:R-:W-:Y:S02]  /*3fa0*/  HADD2.F32 R158, -RZ, R158.H1_H1 ;  /* 0x3000009eff9e7230 */ /* 0x000fe40000004100 */
[----:B------:R-:W-:Y:S01]  /*3fb0*/  FMUL.FTZ R160, R14, R160 ;  /* 0x000000a00ea07220 */ /* 0x000fe20000410000 */
[-C--:B------:R-:W-:Y:S01]  /*3fc0*/  FFMA.FTZ R75, R12, R15.reuse, -R75 ;  /* 0x0000000f0c4b7223 */ /* 0x080fe2000001084b */
[----:B------:R-:W-:Y:S01]  /*3fd0*/  FFMA.FTZ R74, R74, R15, R71 ;  /* 0x0000000f4a4a7223 */ /* 0x000fe20000010047 */
[-C--:B------:R-:W-:Y:S01]  /*3fe0*/  FFMA.FTZ R77, R14, R158.reuse, -R77 ;  /* 0x0000009e0e4d7223 */ /* 0x080fe2000001084d */
[----:B------:R-:W-:Y:S01]  /*3ff0*/  FFMA.FTZ R160, R69, R158, R160 ;  /* 0x0000009e45a07223 */ /* 0x000fe200000100a0 */
[----:B------:R-:W-:Y:S02]  /*4000*/  F2FP.F16.F32.PACK_AB R15, R70, R13 ;  /* 0x0000000d460f723e */ /* 0x000fe400000000ff */
[----:B------:R-:W-:-:S02]  /*4010*/  F2FP.F16.F32.PACK_AB R12, R74, R75 ;  /* 0x0000004b4a0c723e */ /* 0x000fc400000000ff */
[----:B------:R-:W-:Y:S02]  /*4020*/  F2FP.F16.F32.PACK_AB R14, R160, R77 ;  /* 0x0000004da00e723e */ /* 0x000fe400000000ff */
[----:B------:R-:W-:-:S07]  /*4030*/  MOV R13, R11 ;  /* 0x0000000b000d7202 */ /* 0x000fce0000000f00 */
.L_x_2718:
[----:B------:R-:W-:Y:S05]  /*4040*/  BSYNC B3 ;  /* 0x0000000000037941 */ /* 0x000fea0003800000 */
.L_x_2717:
[----:B----4-:R0:W-:Y:S02]  /*4050*/  ST.E.128 desc[UR60][R72.64], R12 ;  /* 0x0000000c48007985 */ /* 0x0101e4000c101d3c */
.L_x_2716:
[----:B------:R-:W-:Y:S05]  /*4060*/  BSYNC B2 ;  /* 0x0000000000027941 */ /* 0x000fea0003800000 */
.L_x_2715:
        /* <DEDUP_REMOVED lines=22> */
[C---:B------:R-:W-:Y:S01]  /*41d0*/  FMUL.FTZ R74, R64.reuse, R67 ;  /* 0x00000043404a7220 */ /* 0x040fe20000410000 */
[-C--:B------:R-:W-:Y:S01]  /*41e0*/  FMUL.FTZ R72, R15, R70.reuse ;  /* 0x000000460f487220 */ /* 0x080fe20000410000 */
[----:B------:R-:W-:Y:S02]  /*41f0*/  FMUL.FTZ R70, R11, R70 ;  /* 0x000000460b467220 */ /* 0x000fe40000410000 */
[-C--:B------:R-:W-:Y:S01]  /*4200*/  FFMA.FTZ R74, R13, R65.reuse, R74 ;  /* 0x000000410d4a7223 */ /* 0x080fe2000001004a */
[----:B------:R-:W-:Y:S01]  /*4210*/  FFMA.FTZ R71, R64, R65, -R71 ;  /* 0x0000004140477223 */ /* 0x000fe20000010847 */
[----:B------:R-:W-:Y:S01]  /*4220*/  FFMA.FTZ R11, R11, R66, -R72 ;  /* 0x000000420b0b7223 */ /* 0x000fe20000010848 */
[----:B------:R-:W-:-:S02]  /*4230*/  HADD2.F32 R13, -RZ, R12.H1_H1 ;  /* 0x3000000cff0d7230 */ /* 0x000fc40000004100 */
[----:B------:R-:W-:Y:S01]  /*4240*/  FFMA.FTZ R72, R15, R66, R70 ;  /* 0x000000420f487223 */ /* 0x000fe20000010046 */
        /* <DEDUP_REMOVED lines=19> */
.L_x_2720:
[----:B------:R-:W-:Y:S05]  /*4380*/  BSYNC B2 ;  /* 0x0000000000027941 */ /* 0x000fea0003800000 */
.L_x_2719:
[----:B----4-:R0:W-:Y:S02]  /*4390*/  ST.E.128 desc[UR60][R68.64], R12 ;  /* 0x0000000c44007985 */ /* 0x0101e4000c101d3c */
.L_x_2706:
[----:B------:R-:W-:Y:S05]  /*43a0*/  BSYNC B1 ;  /* 0x0000000000017941 */ /* 0x000fea0003800000 */
.L_x_2705:
[----:B------:R-:W-:-:S03]  /*43b0*/  UMOV UR4, 0xffffffff ;  /* 0xffffffff00047882 */ /* 0x000fc60000000000 */
[----:B------:R-:W-:Y:S05]  /*43c0*/  BRA.DIV UR4, `(.L_x_2721) ;  /* 0x000002b204687947 */ /* 0x000fea000b800000 */
[----:B------:R0:W0:Y:S04]  /*43d0*/  SHFL.IDX PT, R67, R119, 0x1, 0x181f ;  /* 0x00381f0077437f89 */ /* 0x00002800000e0000 */
[----:B------:R0:W0:Y:S02]  /*43e0*/  SHFL.IDX PT, R66, R120, 0x1, 0x181f ;  /* 0x00381f0078427f89 */ /* 0x00002400000e0000 */
.L_x_3094:
        /* <DEDUP_REMOVED lines=29> */
[----:B------:R-:W-:-:S02]  /*45c0*/  HADD2.F32 R60, -RZ, R150.H1_H1 ;  /* 0x30000096ff3c7230 */ /* 0x000fc40000004100 */
[----:B------:R-:W-:Y:S01]  /*45d0*/  FFMA.FTZ R63, R11, R62, R68 ;  /* 0x0000003e0b3f7223 */ /* 0x000fe20000010044 */
[----:B------:R-:W-:Y:S02]  /*45e0*/  HADD2.F32 R11, -RZ, R12.H1_H1 ;  /* 0x3000000cff0b7230 */ /* 0x000fe40000004100 */
[----:B------:R-:W-:Y:S01]  /*45f0*/  FFMA.FTZ R72, R15, R61, -R72 ;  /* 0x0000003d0f487223 */ /* 0x000fe20000010848 */
[----:B------:R-:W-:Y:S02]  /*4600*/  HADD2.F32 R13, -RZ, R14.H1_H1 ;  /* 0x3000000eff0d7230 */ /* 0x000fe40000004100 */
[----:B------:R-:W-:Y:S02]  /*4610*/  HADD2.F32 R151, -RZ, R151.H0_H0 ;  /* 0x20000097ff977230 */ /* 0x000fe40000004100 */
[----:B------:R-:W-:Y:S01]  /*4620*/  FMUL.FTZ R61, R11, R60 ;  /* 0x0000003c0b3d7220 */ /* 0x000fe20000410000 */
[----:B------:R-:W-:Y:S02]  /*4630*/  HADD2.F32 R12, -RZ, R12.H0_H0 ;  /* 0x2000000cff0c7230 */ /* 0x000fe40000004100 */
[----:B------:R-:W-:-:S02]  /*4640*/  HADD2.F32 R14, -RZ, R14.H0_H0 ;  /* 0x2000000eff0e7230 */ /* 0x000fc40000004100 */
[-C--:B------:R-:W-:Y:S01]  /*4650*/  FMUL.FTZ R69, R13, R151.reuse ;  /* 0x000000970d457220 */ /* 0x080fe20000410000 */
[----:B------:R-:W-:Y:S02]  /*4660*/  HADD2.F32 R15, -RZ, R149.H1_H1 ;  /* 0x30000095ff0f7230 */ /* 0x000fe40000004100 */
        /* <DEDUP_REMOVED lines=11> */
.L_x_2727:
[----:B------:R-:W-:Y:S05]  /*4720*/  BSYNC B3 ;  /* 0x0000000000037941 */ /* 0x000fea0003800000 */
.L_x_2726:
[----:B----4-:R0:W-:Y:S02]  /*4730*/  ST.E.128 desc[UR60][R64.64], R12 ;  /* 0x0000000c40007985 */ /* 0x0101e4000c101d3c */
.L_x_2725:
[----:B------:R-:W-:Y:S05]  /*4740*/  BSYNC B2 ;  /* 0x0000000000027941 */ /* 0x000fea0003800000 */
.L_x_2724:
        /* <DEDUP_REMOVED lines=26> */
[-C--:B------:R-:W-:Y:S01]  /*48f0*/  FFMA.FTZ R59, R11, R58.reuse, R62 ;  /* 0x0000003a0b3b7223 */ /* 0x080fe2000001003e */
[----:B------:R-:W-:Y:S01]  /*4900*/  FFMA.FTZ R64, R13, R58, -R64 ;  /* 0x0000003a0d407223 */ /* 0x000fe20000010840 */
[----:B------:R-:W-:Y:S01]  /*4910*/  FFMA.FTZ R68, R15, R57, -R68 ;  /* 0x000000390f447223 */ /* 0x000fe20000010844 */
[----:B------:R-:W-:-:S02]  /*4920*/  HADD2.F32 R11, -RZ, R12.H1_H1 ;  /* 0x3000000cff0b7230 */ /* 0x000fc40000004100 */
[----:B------:R-:W-:Y:S01]  /*4930*/  FFMA.FTZ R63, R56, R57, R63 ;  /* 0x00000039383f7223 */ /* 0x000fe2000001003f */
[----:B------:R-:W-:Y:S02]  /*4940*/  HADD2.F32 R15, -RZ, R148.H1_H1 ;  /* 0x30000094ff0f7230 */ /* 0x000fe40000004100 */
[----:B------:R-:W-:Y:S02]  /*4950*/  HADD2.F32 R12, -RZ, R12.H0_H0 ;  /* 0x2000000cff0c7230 */ /* 0x000fe40000004100 */
[--C-:B------:R-:W-:Y:S02]  /*4960*/  HADD2.F32 R13, -RZ, R14.reuse.H1_H1 ;  /* 0x3000000eff0d7230 */ /* 0x100fe40000004100 */
[-C--:B------:R-:W-:Y:S01]  /*4970*/  FMUL.FTZ R57, R11, R15.reuse ;  /* 0x0000000f0b397220 */ /* 0x080fe20000410000 */
[----:B------:R-:W-:Y:S02]  /*4980*/  HADD2.F32 R14, -RZ, R14.H0_H0 ;  /* 0x2000000eff0e7230 */ /* 0x000fe40000004100 */
[----:B------:R-:W-:Y:S01]  /*4990*/  FMUL.FTZ R56, R12, R15 ;  /* 0x0000000f0c387220 */ /* 0x000fe20000410000 */
[----:B------:R-:W-:-:S02]  /*49a0*/  HADD2.F32 R148, -RZ, R148.H0_H0 ;  /* 0x20000094ff947230 */ /* 0x000fc40000004100 */
        /* <DEDUP_REMOVED lines=9> */
[----:B------:R-:W-:Y:S01]  /*4a40*/  F2FP.F16.F32.PACK_AB R14, R58, R15 ;  /* 0x0000000f3a0e723e */ /* 0x000fe200000000ff */
[----:B------:R-:W-:Y:S01]  /*4a50*/  IMAD.MOV.U32 R15, RZ, RZ, R63 ;  /* 0x000000ffff0f7224 */ /* 0x000fe200078e003f */
[----:B------:R-:W-:-:S07]  /*4a60*/  F2FP.F16.F32.PACK_AB R12, R56, R57 ;  /* 0x00000039380c723e */ /* 0x000fce00000000ff */
.L_x_2731:
[----:B------:R-:W-:Y:S05]  /*4a70*/  BSYNC B3 ;  /* 0x0000000000037941 */ /* 0x000fea0003800000 */
.L_x_2730:
[----:B----4-:R0:W-:Y:S02]  /*4a80*/  ST.E.128 desc[UR60][R60.64], R12 ;  /* 0x0000000c3c007985 */ /* 0x0101e4000c101d3c */
.L_x_2729:
[----:B------:R-:W-:Y:S05]  /*4a90*/  BSYNC B2 ;  /* 0x0000000000027941 */ /* 0x000fea0003800000 */
.L_x_2728:
        /* <DEDUP_REMOVED lines=49> */
.L_x_2735:
[----:B------:R-:W-:Y:S05]  /*4db0*/  BSYNC B3 ;  /* 0x0000000000037941 */ /* 0x000fea0003800000 */
.L_x_2734:
[----:B----4-:R0:W-:Y:S02]  /*4dc0*/  ST.E.128 desc[UR60][R56.64], R12 ;  /* 0x0000000c38007985 */ /* 0x0101e4000c101d3c */
.L_x_2733:
[----:B------:R-:W-:Y:S05]  /*4dd0*/  BSYNC B2 ;  /* 0x0000000000027941 */ /* 0x000fea0003800000 */
.L_x_2732:
        /* <DEDUP_REMOVED lines=48> */
.L_x_2737:
[----:B------:R-:W-:Y:S05]  /*50e0*/  BSYNC B2 ;  /* 0x0000000000027941 */ /* 0x000fea0003800000 */
.L_x_2736:
[----:B----4-:R0:W-:Y:S02]  /*50f0*/  ST.E.128 desc[UR60][R52.64], R12 ;  /* 0x0000000c34007985 */ /* 0x0101e4000c101d3c */
.L_x_2723:
[----:B------:R-:W-:Y:S05]  /*5100*/  BSYNC B1 ;  /* 0x0000000000017941 */ /* 0x000fea0003800000 */
.L_x_2722:
[----:B------:R-:W-:-:S03]  /*5110*/  UMOV UR4, 0xffffffff ;  /* 0xffffffff00047882 */ /* 0x000fc60000000000 */
[----:B------:R-:W-:Y:S05]  /*5120*/  BRA.DIV UR4, `(.L_x_2738) ;  /* 0x000002a6045c7947 */ /* 0x000fea000b800000 */
[----:B01----:R-:W0:Y:S04]  /*5130*/  SHFL.IDX PT, R119, R119, 0x2, 0x181f ;  /* 0x00581f0077777f89 */ /* 0x003e2800000e0000 */
[----:B------:R-:W1:Y:S02]  /*5140*/  SHFL.IDX PT, R120, R120, 0x2, 0x181f ;  /* 0x00581f0078787f89 */ /* 0x000e6400000e0000 */
.L_x_3098:
        /* <DEDUP_REMOVED lines=50> */
.L_x_2743:
[----:B------:R-:W-:Y:S05]  /*5470*/  BSYNC B2 ;  /* 0x0000000000027941 */ /* 0x000fea0003800000 */
.L_x_2742:
[----:B--2---:R0:W-:Y:S02]  /*5480*/  ST.E.128 desc[UR60][R48.64], R12 ;  /* 0x0000000c30007985 */ /* 0x0041e4000c101d3c */
.L_x_2741:
[----:B------:R-:W-:Y:S05]  /*5490*/  BSYNC B1 ;  /* 0x0000000000017941 */ /* 0x000fea0003800000 */
.L_x_2740:
        /* <DEDUP_REMOVED lines=49> */
.L_x_2747:
[----:B------:R-:W-:Y:S05]  /*57b0*/  BSYNC B2 ;  /* 0x0000000000027941 */ /* 0x000fea0003800000 */
.L_x_2746:
[----:B----4-:R0:W-:Y:S02]  /*57c0*/  ST.E.128 desc[UR60][R44.64], R12 ;  /* 0x0000000c2c007985 */ /* 0x0101e4000c101d3c */
.L_x_2745:
[----:B------:R-:W-:Y:S05]  /*57d0*/  BSYNC B1 ;  /* 0x0000000000017941 */ /* 0x000fea0003800000 */
.L_x_2744:
        /* <DEDUP_REMOVED lines=49> */
.L_x_2751:
[----:B------:R-:W-:Y:S05]  /*5af0*/  BSYNC B2 ;  /* 0x0000000000027941 */ /* 0x000fea0003800000 */
.L_x_2750:
[----:B----4-:R0:W-:Y:S02]  /*5b00*/  ST.E.128 desc[UR60][R40.64], R12 ;  /* 0x0000000c28007985 */ /* 0x0101e4000c101d3c */
.L_x_2749:
[----:B------:R-:W-:Y:S05]  /*5b10*/  BSYNC B1 ;  /* 0x0000000000017941 */ /* 0x000fea0003800000 */
.L_x_2748:
        /* <DEDUP_REMOVED lines=48> */
.L_x_2753:
[----:B------:R-:W-:Y:S05]  /*5e20*/  BSYNC B1 ;  /* 0x0000000000017941 */ /* 0x000fea0003800000 */
.L_x_2752:
[----:B----4-:R0:W-:Y:S01]  /*5e30*/  ST.E.128 desc[UR60][R36.64], R12 ;  /* 0x0000000c24007985 */ /* 0x0101e2000c101d3c */
[----:B------:R-:W-:Y:S05]  /*5e40*/  BRA `(.L_x_2739) ;  /* 0x0000004000ac7947 */ /* 0x000fea0003800000 */
.L_x_2694:
        /* <DEDUP_REMOVED lines=17> */
[----:B------:R-:W-:Y:S02]  /*5f60*/  IADD3.X R35, R11, R6, RZ, P0, !PT ;  /* 0x000000060b237210 */ /* 0x000fe400007fe4ff */
[----:B------:R-:W-:Y:S02]  /*5f70*/  CS2R R38, SRZ ;  /* 0x0000000000267805 */ /* 0x000fe4000001ff00 */
[----:B------:R-:W-:Y:S01]  /*5f80*/  LEA R48, P4, R34, UR4, 0x1 ;  /* 0x0000000422307c11 */ /* 0x000fe2000f8808ff */
[----:B------:R-:W-:Y:S01]  /*5f90*/  IMAD.X R33, R80, 0x1, R8, P5 ;  /* 0x0000000150217824 */ /* 0x000fe200028e0608 */
        /* <DEDUP_REMOVED lines=11> */
[----:B------:R-:W-:-:S03]  /*6050*/  CS2R R32, SRZ ;  /* 0x0000000000207805 */ /* 0x000fc6000001ff00 */
[----:B------:R0:W5:Y:S04]  /*6060*/  @!P5 LDG.E.128 R40, desc[UR60][R52.64+0x80] ;  /* 0x0000803c3428d981 */ /* 0x000168000c1e1d00 */
[----:B------:R0:W5:Y:S04]  /*6070*/  @!P4 LDG.E.128 R36, desc[UR60][R48.64] ;  /* 0x0000003c3024c981 */ /* 0x000168000c1e1d00 */
[----:B------:R0:W5:Y:S04]  /*6080*/  @!P5 LDG.E.128 R32, desc[UR60][R48.64+0x80] ;  /* 0x0000803c3020d981 */ /* 0x000168000c1e1d00 */
[----:B------:R0:W5:Y:S02]  /*6090*/  @!P4 LDG.E.128 R44, desc[UR60][R52.64] ;  /* 0x0000003c342cc981 */ /* 0x000164000c1e1d00 */
.L_x_2755:
[----:B------:R-:W-:Y:S05]  /*60a0*/  BSYNC B1 ;  /* 0x0000000000017941 */ /* 0x000fea0003800000 */
.L_x_2754:
        /* <DEDUP_REMOVED lines=33> */
[----:B------:R-:W-:Y:S02]  /*62c0*/  PRMT R159, R159, 0x5410, R48 ;  /* 0x000054109f9f7816 */ /* 0x000fe40000000030 */
[----:B------:R-:W-:Y:S02]  /*62d0*/  CS2R R60, SRZ ;  /* 0x00000000003c7805 */ /* 0x000fe4000001ff00 */
        /* <DEDUP_REMOVED lines=30> */
.L_x_2757:
[----:B------:R-:W-:Y:S05]  /*64c0*/  BSYNC B1 ;  /* 0x0000000000017941 */ /* 0x000fea0003800000 */
.L_x_2756:
        /* <DEDUP_REMOVED lines=9> */
[----:B------:R-:W-:Y:S01]  /*6560*/  CS2R R78, SRZ ;  /* 0x00000000004e7805 */ /* 0x000fe2000001ff00 */
[----:B-----5:R-:W-:Y:S01]  /*6570*/  IMAD.MOV.U32 R81, RZ, RZ, R50 ;  /* 0x000000ffff517224 */ /* 0x020fe200078e0032 */
[----:B------:R-:W-:-:S03]  /*6580*/  CS2R R76, SRZ ;  /* 0x00000000004c7805 */ /* 0x000fc6000001ff00 */
[----:B------:R-:W-:Y:S05]  /*6590*/  @P5 BRA `(.L_x_2759) ;  /* 0x0000000000505947 */ /* 0x000fea0003800000 */
[----:B------:R-:W-:Y:S01]  /*65a0*/  IADD3 R14, P0, P6, R100, R109, R14 ;  /* 0x0000006d640e7210 */ /* 0x000fe20007e1e00e */
[----:B------:R-:W-:Y:S01]  /*65b0*/  ULDC.64 UR4, c[0x0][0x3e8] ;  /* 0x0000fa0000047ab9 */ /* 0x000fe20000000a00 */
[----:B------:R-:W-:Y:S02]  /*65c0*/  ULDC.64 UR6, c[0x0][0x400] ;  /* 0x0001000000067ab9 */ /* 0x000fe40000000a00 */
        /* <DEDUP_REMOVED lines=17> */
.L_x_2759:
[----:B------:R-:W-:Y:S05]  /*66e0*/  BSYNC B1 ;  /* 0x0000000000017941 */ /* 0x000fea0003800000 */
.L_x_2758:
[----:B------:R-:W2:Y:S01]  /*66f0*/  LDL R11, [R1+0x5c] ;  /* 0x00005c00010b7983 */ /* 0x000ea20000100800 */
[----:B0-----:R-:W-:Y:S01]  /*6700*/  IMAD.MOV.U32 R12, RZ, RZ, R48 ;  /* 0x000000ffff0c7224 */ /* 0x001fe200078e0030 */
[----:B------:R-:W-:Y:S01]  /*6710*/  PRMT R150, R81, 0x7610, R150 ;  /* 0x0000761051967816 */ /* 0x000fe20000000096 */
[----:B------:R-:W-:Y:S02]  /*6720*/  IMAD.MOV.U32 R13, RZ, RZ, R49 ;  /* 0x000000ffff0d7224 */ /* 0x000fe400078e0031 */
[----:B------:R-:W-:-:S03]  /*6730*/  IMAD.MOV.U32 R14, RZ, RZ, R54 ;  /* 0x000000ffff0e7224 */ /* 0x000fc600078e0036 */
[----:B------:R-:W-:Y:S01]  /*6740*/  PRMT R151, R12, 0x5410, R13 ;  /* 0x000054100c977816 */ /* 0x000fe2000000000d */
[----:B------:R-:W-:Y:S01]  /*6750*/  IMAD.MOV.U32 R12, RZ, RZ, R52 ;  /* 0x000000ffff0c7224 */ /* 0x000fe200078e0034 */
[----:B------:R-:W-:Y:S01]  /*6760*/  PRMT R161, R14, 0x7610, R161 ;  /* 0x000076100ea17816 */ /* 0x000fe200000000a1 */
[----:B------:R-:W-:Y:S02]  /*6770*/  IMAD.MOV.U32 R13, RZ, RZ, R53 ;  /* 0x000000ffff0d7224 */ /* 0x000fe400078e0035 */
[----:B------:R-:W-:-:S03]  /*6780*/  IMAD.MOV.U32 R14, RZ, RZ, R58 ;  /* 0x000000ffff0e7224 */ /* 0x000fc600078e003a */
[----:B------:R-:W-:Y:S01]  /*6790*/  PRMT R165, R13, 0x7610, R165 ;  /* 0x000076100da57816 */ /* 0x000fe200000000a5 */
[----:B------:R-:W-:Y:S01]  /*67a0*/  IMAD.MOV.U32 R13, RZ, RZ, R57 ;  /* 0x000000ffff0d7224 */ /* 0x000fe200078e0039 */
[----:B------:R-:W-:Y:S01]  /*67b0*/  PRMT R152, R14, 0x7610, R152 ;  /* 0x000076100e987816 */ /* 0x000fe20000000098 */
[----:B------:R-:W-:-:S05]  /*67c0*/  IMAD.MOV.U32 R14, RZ, RZ, R62 ;  /* 0x000000ffff0e7224 */ /* 0x000fca00078e003e */
[----:B------:R-:W-:Y:S01]  /*67d0*/  PRMT R161, R161, 0x5410, R14 ;  /* 0x00005410a1a17816 */ /* 0x000fe2000000000e */
[----:B-----5:R-:W-:-:S05]  /*67e0*/  IMAD.MOV.U32 R14, RZ, RZ, R66 ;  /* 0x000000ffff0e7224 */ /* 0x020fca00078e0042 */
[----:B------:R-:W-:Y:S01]  /*67f0*/  PRMT R142, R14, 0x7610, R142 ;  /* 0x000076100e8e7816 */ /* 0x000fe2000000008e */
[----:B------:R-:W-:-:S05]  /*6800*/  IMAD.MOV.U32 R14, RZ, RZ, R70 ;  /* 0x000000ffff0e7224 */ /* 0x000fca00078e0046 */
[----:B------:R-:W-:Y:S01]  /*6810*/  PRMT R147, R14, 0x7610, R147 ;  /* 0x000076100e937816 */ /* 0x000fe20000000093 */
[----:B------:R-:W-:-:S05]  /*6820*/  IMAD.MOV.U32 R14, RZ, RZ, R74 ;  /* 0x000000ffff0e7224 */ /* 0x000fca00078e004a */
[----:B------:R-:W-:Y:S01]  /*6830*/  PRMT R144, R14, 0x7610, R144 ;  /* 0x000076100e907816 */ /* 0x000fe20000000090 */
[----:B------:R-:W-:Y:S01]  /*6840*/  IMAD.MOV.U32 R14, RZ, RZ, R77 ;  /* 0x000000ffff0e7224 */ /* 0x000fe200078e004d */
[----:B--2---:R-:W-:Y:S02]  /*6850*/  R2UR UR4, R11 ;  /* 0x000000000b0472ca */ /* 0x004fe400000e0000 */
[----:B------:R-:W-:-:S04]  /*6860*/  MOV R11, R51 ;  /* 0x00000033000b7202 */ /* 0x000fc80000000f00 */
[----:B------:R-:W-:Y:S02]  /*6870*/  PRMT R150, R150, 0x5410, R11 ;  /* 0x0000541096967816 */ /* 0x000fe4000000000b */
[----:B------:R-:W-:-:S04]  /*6880*/  MOV R11, R55 ;  /* 0x00000037000b7202 */ /* 0x000fc80000000f00 */
[----:B------:R-:W-:Y:S01]  /*6890*/  PRMT R154, R12, 0x5410, R11 ;  /* 0x000054100c9a7816 */ /* 0x000fe2000000000b */
[----:B------:R-:W-:Y:S01]  /*68a0*/  IMAD.MOV.U32 R12, RZ, RZ, R56 ;  /* 0x000000ffff0c7224 */ /* 0x000fe200078e0038 */
[----:B------:R-:W-:Y:S01]  /*68b0*/  MOV R11, R59 ;  /* 0x0000003b000b7202 */ /* 0x000fe20000000f00 */
[----:B------:R-:W-:-:S03]  /*68c0*/  UISETP.NE.AND UP0, UPT, UR4, 0x3, UPT ;  /* 0x000000030400788c */ /* 0x000fc6000bf05270 */
[----:B------:R-:W-:Y:S01]  /*68d0*/  PRMT R153, R12, 0x5410, R13 ;  /* 0x000054100c997816 */ /* 0x000fe2000000000d */
[----:B------:R-:W-:Y:S01]  /*68e0*/  IMAD.MOV.U32 R12, RZ, RZ, R60 ;  /* 0x000000ffff0c7224 */ /* 0x000fe200078e003c */
[----:B------:R-:W-:Y:S01]  /*68f0*/  PRMT R152, R152, 0x5410, R11 ;  /* 0x0000541098987816 */ /* 0x000fe2000000000b */
[----:B------:R-:W-:Y:S01]  /*6900*/  IMAD.MOV.U32 R13, RZ, RZ, R61 ;  /* 0x000000ffff0d7224 */ /* 0x000fe200078e003d */
[----:B------:R-:W-:Y:S02]  /*6910*/  MOV R11, R63 ;  /* 0x0000003f000b7202 */ /* 0x000fe40000000f00 */
[----:B------:R-:W-:Y:S02]  /*6920*/  PLOP3.LUT P0, PT, PT, PT, UP0, 0x80, 0x0 ;  /* 0x000000000000781c */ /* 0x000fe40003f0f008 */
        /* <DEDUP_REMOVED lines=24> */
.L_x_2760:
[----:B------:R-:W-:Y:S01]  /*6ab0*/  IMAD R89, R212, 0x8, R22 ;  /* 0x00000008d4597824 */ /* 0x000fe200078e0216 */
[----:B------:R-:W-:Y:S01]  /*6ac0*/  SHF.L.U32 R90, R227, 0x1f, RZ ;  /* 0x0000001fe35a7819 */ /* 0x000fe200000006ff */
[----:B------:R-:W0:Y:S01]  /*6ad0*/  LDC R136, c[0x0][0x2f4] ;  /* 0x0000bd00ff887b82 */ /* 0x000e220000000800 */
[----:B------:R-:W-:Y:S02]  /*6ae0*/  BSSY B1, `(.L_x_2761) ;  /* 0x0000003000017945 */ /* 0x000fe40003800000 */
[----:B------:R-:W1:Y:S02]  /*6af0*/  SYNCS.PHASECHK.TRANS64.TRYWAIT P6, [R89+URZ+0x38890], R90 ;  /* 0x0388905a590075a7 */ /* 0x000e6400080c017f */
[----:B-1----:R-:W-:Y:S05]  /*6b00*/  @!P6 BRA `(.L_x_2762) ;  /* 0x0000028c0030e947 */ /* 0x002fea0003800000 */
.L_x_3099:
[----:B------:R-:W-:Y:S05]  /*6b10*/  BSYNC B1 ;  /* 0x0000000000017941 */ /* 0x000fea0003800000 */
.L_x_2761:
[----:B------:R-:W-:Y:S01]  /*6b20*/  UMOV UR4, 0xffffffff ;  /* 0xffffffff00047882 */ /* 0x000fe20000000000 */
[----:B0-----:R-:W-:Y:S02]  /*6b30*/  IADD3 R137, -R115, R136, RZ ;  /* 0x0000008873897210 */ /* 0x001fe40007ffe1ff */
[----:B------:R-:W-:Y:S05]  /*6b40*/  BRA.DIV UR4, `(.L_x_2763) ;  /* 0x0000028e04347947 */ /* 0x000fea000b800000 */
[----:B------:R0:W2:Y:S04]  /*6b50*/  SHFL.IDX PT, R125, R119, RZ, 0x181f ;  /* 0x00181fff777d7589 */ /* 0x0000a800000e0000 */
[----:B------:R0:W3:Y:S02]  /*6b60*/  SHFL.IDX PT, R124, R120, RZ, 0x181f ;  /* 0x00181fff787c7589 */ /* 0x0000e400000e0000 */
.L_x_3103:
[----:B------:R-:W-:Y:S04]  /*6b70*/  BSSY B1, `(.L_x_2764) ;  /* 0x00000ec000017945 */ /* 0x000fe80003800000 */
[----:B------:R-:W-:Y:S05]  /*6b80*/  @P3 BRA `(.L_x_2765) ;  /* 0x0000000c00a83947 */ /* 0x000fea0003800000 */
[----:B------:R-:W-:Y:S01]  /*6b90*/  ISETP.NE.AND P3, PT, R4, RZ, PT ;  /* 0x000000ff0400720c */ /* 0x000fe20003f65270 */
[----:B------:R-:W-:-:S12]  /*6ba0*/  BSSY B2, `(.L_x_2766) ;  /* 0x0000074000027945 */ /* 0x000fd80003800000 */
[----:B------:R-:W-:Y:S05]  /*6bb0*/  @!P3 BRA `(.L_x_2767) ;  /* 0x0000000400c8b947 */ /* 0x000fea0003800000 */
[----:B------:R-:W4:Y:S01]  /*6bc0*/  LDL R14, [R1+0x50] ;  /* 0x00005000010e7983 */ /* 0x000f220000100800 */
        /* <DEDUP_REMOVED lines=14> */
[----:B------:R-:W-:Y:S02]  /*6cb0*/  ISETP.GE.AND P3, PT, R129, R136, PT ;  /* 0x000000888100720c */ /* 0x000fe40003f66270 */
[----:B------:R-:W-:Y:S01]  /*6cc0*/  LOP3.LUT R11, R11, R13, RZ, 0x3c, !PT ;  /* 0x0000000d0b0b7212 */ /* 0x000fe200078e3cff */
[----:B------:R-:W-:-:S10]  /*6cd0*/  IMAD R13, R212, 0x5000, R134 ;  /* 0x00005000d40d7824 */ /* 0x000fd400078e0286 */
[----:B------:R-:W-:-:S04]  /*6ce0*/  @!P3 IMAD.WIDE R128, R129, 0x2, R124 ;  /* 0x000000028180b825 */ /* 0x000fc800078e027c */
[----:B----4-:R-:W-:-:S04]  /*6cf0*/  IMAD R12, R12, 0x1400, R14 ;  /* 0x000014000c0c7824 */ /* 0x010fc800078e020e */
[----:B------:R-:W-:Y:S02]  /*6d00*/  IMAD.IADD R11, R12, 0x1, R11 ;  /* 0x000000010c0b7824 */ /* 0x000fe400078e020b */
[----:B------:R-:W-:Y:S02]  /*6d10*/  IMAD R12, R13, 0x2, R22 ;  /* 0x000000020d0c7824 */ /* 0x000fe400078e0216 */
[----:B------:R-:W-:-:S04]  /*6d20*/  IMAD R11, R212, 0x5000, R11 ;  /* 0x00005000d40b7824 */ /* 0x000fc800078e020b */
[----:B------:R-:W2:Y:S01]  /*6d30*/  LDS.128 R12, [R12+0x24400] ;  /* 0x024400000c0c7984 */ /* 0x000ea20000000c00 */
[----:B------:R-:W-:-:S06]  /*6d40*/  LEA R80, R11, R22, 0x1 ;  /* 0x000000160b507211 */ /* 0x000fcc00078e08ff */
[----:B------:R-:W3:Y:S01]  /*6d50*/  LDS.128 R80, [R80+0x24400] ;  /* 0x0244000050507984 */ /* 0x000ee20000000c00 */
[----:B------:R-:W-:Y:S05]  /*6d60*/  @P6 BRA `(.L_x_2769) ;  /* 0x0000000400506947 */ /* 0x000fea0003800000 */
[----:B------:R-:W-:Y:S01]  /*6d70*/  SHF.R.U64 R11, R36, 0x10, R37 ;  /* 0x00000010240b7819 */ /* 0x000fe20000001225 */
[----:B--2---:R-:W-:Y:S01]  /*6d80*/  HADD2.F32 R158, -RZ, R13.H0_H0 ;  /* 0x2000000dff9e7230 */ /* 0x004fe20000004100 */
[--C-:B------:R-:W-:Y:S01]  /*6d90*/  SHF.R.U64 R36, R44, 0x10, R45.reuse ;  /* 0x000000102c247819 */ /* 0x100fe2000000122d */
[----:B------:R-:W-:Y:S01]  /*6da0*/  HADD2.F32 R155, -RZ, R155.H0_H0 ;  /* 0x2000009bff9b7230 */ /* 0x000fe20000004100 */
[----:B------:R-:W-:Y:S01]  /*6db0*/  SHF.R.U32.HI R44, RZ, 0x10, R45 ;  /* 0x00000010ff2c7819 */ /* 0x000fe2000001162d */
[----:B------:R-:W-:Y:S01]  /*6dc0*/  HADD2.F32 R13, -RZ, R13.H1_H1 ;  /* 0x3000000dff0d7230 */ /* 0x000fe20000004100 */
[--C-:B------:R-:W-:Y:S01]  /*6dd0*/  SHF.R.U64 R45, R46, 0x10, R47.reuse ;  /* 0x000000102e2d7819 */ /* 0x100fe2000000122f */
[----:B------:R-:W-:Y:S01]  /*6de0*/  HADD2.F32 R36, -RZ, R36.H0_H0 ;  /* 0x20000024ff247230 */ /* 0x000fe20000004100 */
[----:B------:R-:W-:Y:S01]  /*6df0*/  SHF.R.U32.HI R46, RZ, 0x10, R47 ;  /* 0x00000010ff2e7819 */ /* 0x000fe2000001162f */
[----:B------:R-:W-:Y:S01]  /*6e00*/  HADD2.F32 R47, -RZ, R156.H0_H0 ;  /* 0x2000009cff2f7230 */ /* 0x000fe20000004100 */
[----:B------:R-:W-:Y:S01]  /*6e10*/  SHF.R.U32.HI R37, RZ, 0x10, R37 ;  /* 0x00000010ff257819 */ /* 0x000fe20000011625 */
[--C-:B---3--:R-:W-:Y:S01]  /*6e20*/  HADD2.F32 R156, -RZ, R81.reuse.H0_H0 ;  /* 0x20000051ff9c7230 */ /* 0x108fe20000004100 */
[--C-:B------:R-:W-:Y:S01]  /*6e30*/  SHF.R.U64 R38, R38, 0x10, R39.reuse ;  /* 0x0000001026267819 */ /* 0x100fe20000001227 */
[----:B------:R-:W-:Y:S01]  /*6e40*/  HADD2.F32 R81, -RZ, R81.H1_H1 ;  /* 0x30000051ff517230 */ /* 0x000fe20000004100 */
[----:B------:R-:W-:Y:S01]  /*6e50*/  SHF.R.U32.HI R39, RZ, 0x10, R39 ;  /* 0x00000010ff277819 */ /* 0x000fe20000011627 */
[----:B------:R-:W-:-:S02]  /*6e60*/  HADD2.F32 R160, -RZ, R37.H0_H0 ;  /* 0x20000025ffa07230 */ /* 0x000fc40000004100 */
[-C--:B------:R-:W-:Y:S01]  /*6e70*/  FMUL.FTZ R37, R156, R47.reuse ;  /* 0x0000002f9c257220 */ /* 0x080fe20000410000 */
[----:B------:R-:W-:Y:S02]  /*6e80*/  HADD2.F32 R44, -RZ, R44.H0_H0 ;  /* 0x2000002cff2c7230 */ /* 0x000fe40000004100 */
[C---:B------:R-:W-:Y:S01]  /*6e90*/  FMUL.FTZ R47, R158.reuse, R47 ;  /* 0x0000002f9e2f7220 */ /* 0x040fe20000410000 */
[----:B------:R-:W-:Y:S02]  /*6ea0*/  HADD2.F32 R46, -RZ, R46.H0_H0 ;  /* 0x2000002eff2e7230 */ /* 0x000fe40000004100 */
[-C--:B------:R-:W-:Y:S01]  /*6eb0*/  FFMA.FTZ R37, R158, R155.reuse, -R37 ;  /* 0x0000009b9e257223 */ /* 0x080fe20000010825 */
[----:B------:R-:W-:Y:S02]  /*6ec0*/  HADD2.F32 R158, -RZ, R15.H0_H0 ;  /* 0x2000000fff9e7230 */ /* 0x000fe40000004100 */
[----:B------:R-:W-:Y:S01]  /*6ed0*/  FMUL.FTZ R162, R81, R44 ;  /* 0x0000002c51a27220 */ /* 0x000fe20000410000 */
[----:B------:R-:W-:Y:S01]  /*6ee0*/  FFMA.FTZ R47, R156, R155, R47 ;  /* 0x0000009b9c2f7223 */ /* 0x000fe2000001002f */
[----:B------:R-:W-:-:S02]  /*6ef0*/  HADD2.F32 R156, -RZ, R83.H0_H0 ;  /* 0x20000053ff9c7230 */ /* 0x000fc40000004100 */
[C---:B------:R-:W-:Y:S01]  /*6f00*/  FMUL.FTZ R44, R13.reuse, R44 ;  /* 0x0000002c0d2c7220 */ /* 0x040fe20000410000 */
[----:B------:R-:W-:Y:S02]  /*6f10*/  HADD2.F32 R83, -RZ, R83.H1_H1 ;  /* 0x30000053ff537230 */ /* 0x000fe40000004100 */
[-C--:B------:R-:W-:Y:S01]  /*6f20*/  FFMA.FTZ R162, R13, R160.reuse, -R162 ;  /* 0x000000a00da27223 */ /* 0x080fe200000108a2 */
[----:B------:R-:W-:Y:S02]  /*6f30*/  HADD2.F32 R15, -RZ, R15.H1_H1 ;  /* 0x3000000fff0f7230 */ /* 0x000fe40000004100 */
[----:B------:R-:W-:Y:S01]  /*6f40*/  FFMA.FTZ R44, R81, R160, R44 ;  /* 0x000000a0512c7223 */ /* 0x000fe2000001002c */
[----:B------:R-:W-:Y:S02]  /*6f50*/  HADD2.F32 R13, -RZ, R164.H0_H0 ;  /* 0x200000a4ff0d7230 */ /* 0x000fe40000004100 */
[----:B------:R-:W-:Y:S01]  /*6f60*/  FMUL.FTZ R164, R83, R46 ;  /* 0x0000002e53a47220 */ /* 0x000fe20000410000 */
[----:B------:R-:W-:-:S02]  /*6f70*/  HADD2.F32 R160, -RZ, R39.H0_H0 ;  /* 0x20000027ffa07230 */ /* 0x000fc40000004100 */
[----:B------:R-:W-:Y:S01]  /*6f80*/  FMUL.FTZ R46, R15, R46 ;  /* 0x0000002e0f2e7220 */ /* 0x000fe20000410000 */
[----:B------:R-:W-:Y:S02]  /*6f90*/  HADD2.F32 R81, -RZ, R157.H1_H1 ;  /* 0x3000009dff517230 */ /* 0x000fe40000004100 */
[-C--:B------:R-:W-:Y:S01]  /*6fa0*/  FMUL.FTZ R39, R156, R13.reuse ;  /* 0x0000000d9c277220 */ /* 0x080fe20000410000 */
[C---:B------:R-:W-:Y:S01]  /*6fb0*/  FMUL.FTZ R13, R158.reuse, R13 ;  /* 0x0000000d9e0d7220 */ /* 0x040fe20000410000 */
[-C--:B------:R-:W-:Y:S01]  /*6fc0*/  FFMA.FTZ R46, R83, R160.reuse, R46 ;  /* 0x000000a0532e7223 */ /* 0x080fe2000001002e */
[----:B------:R-:W-:Y:S02]  /*6fd0*/  HADD2.F32 R83, -RZ, R80.H1_H1 ;  /* 0x30000050ff537230 */ /* 0x000fe40000004100 */
[-C--:B------:R-:W-:Y:S01]  /*6fe0*/  FFMA.FTZ R39, R158, R81.reuse, -R39 ;  /* 0x000000519e277223 */ /* 0x080fe20000010827 */
[----:B------:R-:W-:Y:S02]  /*6ff0*/  HADD2.F32 R155, -RZ, R12.H1_H1 ;  /* 0x3000000cff9b7230 */ /* 0x000fe40000004100 */
[----:B------:R-:W-:Y:S01]  /*7000*/  FFMA.FTZ R13, R156, R81, R13 ;  /* 0x000000519c0d7223 */ /* 0x000fe2000001000d */
[----:B------:R-:W-:Y:S01]  /*7010*/  FFMA.FTZ R164, R15, R160, -R164 ;  /* 0x000000a00fa47223 */ /* 0x000fe200000108a4 */
[----:B------:R-:W-:Y:S01]  /*7020*/  HADD2.F32 R15, -RZ, R170.H0_H0 ;  /* 0x200000aaff0f7230 */ /* 0x000fe20000004100 */
[----:B------:R-:W-:Y:S01]  /*7030*/  F2FP.F16.F32.PACK_AB R37, R162, R37 ;  /* 0x00000025a225723e */ /* 0x000fe200000000ff */
[----:B------:R-:W-:-:S02]  /*7040*/  HADD2.F32 R158, -RZ, R80.H0_H0 ;  /* 0x20000050ff9e7230 */ /* 0x000fc40000004100 */
[-C--:B------:R-:W-:Y:S01]  /*7050*/  FMUL.FTZ R80, R83, R36.reuse ;  /* 0x0000002453507220 */ /* 0x080fe20000410000 */
[----:B------:R-:W-:Y:S02]  /*7060*/  HADD2.F32 R156, -RZ, R12.H0_H0 ;  /* 0x2000000cff9c7230 */ /* 0x000fe40000004100 */
[----:B------:R-:W-:Y:S01]  /*7070*/  FMUL.FTZ R36, R155, R36 ;  /* 0x000000249b247220 */ /* 0x000fe20000410000 */
[----:B------:R-:W-:Y:S02]  /*7080*/  HADD2.F32 R12, -RZ, R11.H0_H0 ;  /* 0x2000000bff0c7230 */ /* 0x000fe40000004100 */
[-C--:B------:R-:W-:Y:S01]  /*7090*/  FMUL.FTZ R11, R158, R15.reuse ;  /* 0x0000000f9e0b7220 */ /* 0x080fe20000410000 */
[----:B------:R-:W-:Y:S02]  /*70a0*/  HADD2.F32 R81, -RZ, R159.H0_H0 ;  /* 0x2000009fff517230 */ /* 0x000fe40000004100 */
[----:B------:R-:W-:Y:S01]  /*70b0*/  FMUL.FTZ R15, R156, R15 ;  /* 0x0000000f9c0f7220 */ /* 0x000fe20000410000 */
[----:B------:R-:W-:-:S02]  /*70c0*/  HADD2.F32 R45, -RZ, R45.H0_H0 ;  /* 0x2000002dff2d7230 */ /* 0x000fc40000004100 */
[-C--:B------:R-:W-:Y:S01]  /*70d0*/  FFMA.FTZ R80, R155, R12.reuse, -R80 ;  /* 0x0000000c9b507223 */ /* 0x080fe20000010850 */
[----:B------:R-:W-:Y:S01]  /*70e0*/  FFMA.FTZ R36, R83, R12, R36 ;  /* 0x0000000c53247223 */ /* 0x000fe20000010024 */
[----:B------:R-:W-:Y:S02]  /*70f0*/  HADD2.F32 R155, -RZ, R82.H0_H0 ;  /* 0x20000052ff9b7230 */ /* 0x000fe40000004100 */
[-C--:B------:R-:W-:Y:S01]  /*7100*/  FFMA.FTZ R11, R156, R81.reuse, -R11 ;  /* 0x000000519c0b7223 */ /* 0x080fe2000001080b */
[----:B------:R-:W-:Y:S02]  /*7110*/  HADD2.F32 R12, -RZ, R159.H1_H1 ;  /* 0x3000009fff0c7230 */ /* 0x000fe40000004100 */
[----:B------:R-:W-:Y:S01]  /*7120*/  FFMA.FTZ R15, R158, R81, R15 ;  /* 0x000000519e0f7223 */ /* 0x000fe2000001000f */
[----:B------:R-:W-:Y:S01]  /*7130*/  HADD2.F32 R83, -RZ, R14.H0_H0 ;  /* 0x2000000eff537230 */ /* 0x000fe20000004100 */
[----:B------:R-:W-:Y:S01]  /*7140*/  F2FP.F16.F32.PACK_AB R39, R164, R39 ;  /* 0x00000027a427723e */ /* 0x000fe200000000ff */
[----:B------:R-:W-:Y:S01]  /*7150*/  HADD2.F32 R82, -RZ, R82.H1_H1 ;  /* 0x30000052ff527230 */ /* 0x000fe20000004100 */
[----:B------:R-:W-:Y:S01]  /*7160*/  F2FP.F16.F32.PACK_AB R80, R80, R11 ;  /* 0x0000000b5050723e */ /* 0x000fe200000000ff */
[----:B------:R-:W-:Y:S01]  /*7170*/  HADD2.F32 R14, -RZ, R14.H1_H1 ;  /* 0x3000000eff0e7230 */ /* 0x000fe20000004100 */
[----:B------:R-:W-:Y:S01]  /*7180*/  F2FP.F16.F32.PACK_AB R36, R36, R15 ;  /* 0x0000000f2424723e */ /* 0x000fe200000000ff */
[----:B------:R-:W-:-:S02]  /*7190*/  HADD2.F32 R81, -RZ, R157.H0_H0 ;  /* 0x2000009dff517230 */ /* 0x000fc40000004100 */
[-C--:B------:R-:W-:Y:S01]  /*71a0*/  FMUL.FTZ R159, R82, R45.reuse ;  /* 0x0000002d529f7220 */ /* 0x080fe20000410000 */
[----:B------:R-:W-:Y:S02]  /*71b0*/  HADD2.F32 R157, -RZ, R38.H0_H0 ;  /* 0x20000026ff9d7230 */ /* 0x000fe40000004100 */
[-C--:B------:R-:W-:Y:S01]  /*71c0*/  FMUL.FTZ R38, R155, R12.reuse ;  /* 0x0000000c9b267220 */ /* 0x080fe20000410000 */
[C---:B------:R-:W-:Y:S01]  /*71d0*/  FMUL.FTZ R12, R83.reuse, R12 ;  /* 0x0000000c530c7220 */ /* 0x040fe20000410000 */
[----:B------:R-:W-:Y:S01]  /*71e0*/  FMUL.FTZ R45, R14, R45 ;  /* 0x0000002d0e2d7220 */ /* 0x000fe20000410000 */
[----:B------:R-:W-:Y:S01]  /*71f0*/  MOV R15, R39 ;  /* 0x00000027000f7202 */ /* 0x000fe20000000f00 */
[-C--:B------:R-:W-:Y:S01]  /*7200*/  FFMA.FTZ R38, R83, R81.reuse, -R38 ;  /* 0x0000005153267223 */ /* 0x080fe20000010826 */
[----:B------:R-:W-:Y:S01]  /*7210*/  FFMA.FTZ R12, R155, R81, R12 ;  /* 0x000000519b0c7223 */ /* 0x000fe2000001000c */
[-C--:B------:R-:W-:Y:S01]  /*7220*/  FFMA.FTZ R45, R82, R157.reuse, R45 ;  /* 0x0000009d522d7223 */ /* 0x080fe2000001002d */
[----:B------:R-:W-:Y:S01]  /*7230*/  FFMA.FTZ R159, R14, R157, -R159 ;  /* 0x0000009d0e9f7223 */ /* 0x000fe2000001089f */
[----:B------:R-:W-:Y:S01]  /*7240*/  F2FP.F16.F32.PACK_AB R83, R46, R13 ;  /* 0x0000000d2e53723e */ /* 0x000fe200000000ff */
[----:B------:R-:W-:Y:S01]  /*7250*/  IMAD.MOV.U32 R13, RZ, RZ, R37 ;  /* 0x000000ffff0d7224 */ /* 0x000fe200078e0025 */
[----:B------:R-:W-:-:S02]  /*7260*/  F2FP.F16.F32.PACK_AB R81, R44, R47 ;  /* 0x0000002f2c51723e */ /* 0x000fc400000000ff */
[----:B------:R-:W-:Y:S01]  /*7270*/  F2FP.F16.F32.PACK_AB R82, R45, R12 ;  /* 0x0000000c2d52723e */ /* 0x000fe200000000ff */
[----:B------:R-:W-:Y:S01]  /*7280*/  IMAD.MOV.U32 R12, RZ, RZ, R80 ;  /* 0x000000ffff0c7224 */ /* 0x000fe200078e0050 */
[----:B------:R-:W-:Y:S01]  /*7290*/  F2FP.F16.F32.PACK_AB R14, R159, R38 ;  /* 0x000000269f0e723e */ /* 0x000fe200000000ff */
[----:B------:R-:W-:-:S07]  /*72a0*/  IMAD.MOV.U32 R80, RZ, RZ, R36 ;  /* 0x000000ffff507224 */ /* 0x000fce00078e0024 */
.L_x_2769:
[----:B------:R-:W-:Y:S05]  /*72b0*/  BSYNC B3 ;  /* 0x0000000000037941 */ /* 0x000fea0003800000 */
.L_x_2768:
[----:B--2---:R4:W-:Y:S04]  /*72c0*/  ST.E.128 desc[UR60][R126.64], R12 ;  /* 0x0000000c7e007985 */ /* 0x0049e8000c101d3c */
[----:B---3--:R4:W-:Y:S02]  /*72d0*/  @!P3 ST.E.128 desc[UR60][R128.64], R80 ;  /* 0x000000508000b985 */ /* 0x0089e4000c101d3c */
.L_x_2767:
[----:B------:R-:W-:Y:S05]  /*72e0*/  BSYNC B2 ;  /* 0x0000000000027941 */ /* 0x000fea0003800000 */
.L_x_2766:
[----:B------:R-:W-:-:S13]  /*72f0*/  ISETP.NE.AND P3, PT, R25, RZ, PT ;  /* 0x000000ff1900720c */ /* 0x000fda0003f65270 */
[----:B------:R-:W-:Y:S05]  /*7300*/  @!P3 BRA `(.L_x_2765) ;  /* 0x0000000400c8b947 */ /* 0x000fea0003800000 */
[----:B----4-:R-:W4:Y:S01]  /*7310*/  LDL R15, [R1+0x50] ;  /* 0x00005000010f7983 */ /* 0x010f220000100800 */
        /* <DEDUP_REMOVED lines=15> */
[----:B------:R-:W-:-:S11]  /*7410*/  LOP3.LUT R12, R12, R14, RZ, 0x3c, !PT ;  /* 0x0000000e0c0c7212 */ /* 0x000fd600078e3cff */
[----:B------:R-:W-:-:S04]  /*7420*/  @!P3 IMAD.WIDE R124, R11, 0x2, R124 ;  /* 0x000000020b7cb825 */ /* 0x000fc800078e027c */
[----:B----4-:R-:W-:-:S04]  /*7430*/  IMAD R13, R13, 0x1400, R15 ;  /* 0x000014000d0d7824 */ /* 0x010fc800078e020f */
[----:B------:R-:W-:Y:S02]  /*7440*/  IMAD.IADD R15, R13, 0x1, R12 ;  /* 0x000000010d0f7824 */ /* 0x000fe400078e020c */
[C---:B------:R-:W-:Y:S02]  /*7450*/  IMAD R13, R212.reuse, 0x5000, R133 ;  /* 0x00005000d40d7824 */ /* 0x040fe400078e0285 */
[----:B------:R-:W-:Y:S02]  /*7460*/  IMAD R15, R212, 0x5000, R15 ;  /* 0x00005000d40f7824 */ /* 0x000fe400078e020f */
[----:B------:R-:W-:-:S03]  /*7470*/  IMAD R13, R13, 0x2, R22 ;  /* 0x000000020d0d7824 */ /* 0x000fc600078e0216 */
[----:B------:R-:W-:-:S03]  /*7480*/  LEA R36, R15, R22, 0x1 ;  /* 0x000000160f247211 */ /* 0x000fc600078e08ff */
[----:B------:R-:W2:Y:S04]  /*7490*/  LDS.128 R12, [R13+0x24400] ;  /* 0x024400000d0c7984 */ /* 0x000ea80000000c00 */
[----:B------:R-:W3:Y:S01]  /*74a0*/  LDS.128 R36, [R36+0x24400] ;  /* 0x0244000024247984 */ /* 0x000ee20000000c00 */
[----:B------:R-:W-:Y:S05]  /*74b0*/  @P6 BRA `(.L_x_2771) ;  /* 0x0000000400506947 */ /* 0x000fea0003800000 */
[----:B------:R-:W-:Y:S01]  /*74c0*/  SHF.R.U64 R11, R32, 0x10, R33 ;  /* 0x00000010200b7819 */ /* 0x000fe20000001221 */
[--C-:B---3--:R-:W-:Y:S01]  /*74d0*/  HADD2.F32 R80, -RZ, R37.reuse.H1_H1 ;  /* 0x30000025ff507230 */ /* 0x108fe20000004100 */
[--C-:B------:R-:W-:Y:S01]  /*74e0*/  SHF.R.U64 R32, R40, 0x10, R41.reuse ;  /* 0x0000001028207819 */ /* 0x100fe20000001229 */
[----:B------:R-:W-:Y:S01]  /*74f0*/  HADD2.F32 R47, -RZ, R37.H0_H0 ;  /* 0x20000025ff2f7230 */ /* 0x000fe20000004100 */
[----:B------:R-:W-:Y:S01]  /*7500*/  SHF.R.U32.HI R40, RZ, 0x10, R41 ;  /* 0x00000010ff287819 */ /* 0x000fe20000011629 */
[----:B--2---:R-:W-:Y:S01]  /*7510*/  HADD2.F32 R37, -RZ, R13.H0_H0 ;  /* 0x2000000dff257230 */ /* 0x004fe20000004100 */
[----:B------:R-:W-:Y:S01]  /*7520*/  SHF.R.U64 R41, R42, 0x10, R43 ;  /* 0x000000102a297819 */ /* 0x000fe2000000122b */
[----:B------:R-:W-:Y:S01]  /*7530*/  HADD2.F32 R46, -RZ, R169.H0_H0 ;  /* 0x200000a9ff2e7230 */ /* 0x000fe20000004100 */
[----:B------:R-:W-:Y:S01]  /*7540*/  SHF.R.U32.HI R33, RZ, 0x10, R33 ;  /* 0x00000010ff217819 */ /* 0x000fe20000011621 */
[----:B------:R-:W-:Y:S01]  /*7550*/  HADD2.F32 R81, -RZ, R40.H0_H0 ;  /* 0x20000028ff517230 */ /* 0x000fe20000004100 */
[----:B------:R-:W-:Y:S01]  /*7560*/  SHF.R.U32.HI R42, RZ, 0x10, R43 ;  /* 0x00000010ff2a7819 */ /* 0x000fe2000001162b */
[----:B------:R-:W-:Y:S01]  /*7570*/  IMAD.MOV.U32 R43, RZ, RZ, R38 ;  /* 0x000000ffff2b7224 */ /* 0x000fe200078e0026 */
[----:B------:R-:W-:Y:S01]  /*7580*/  SHF.R.U64 R34, R34, 0x10, R35 ;  /* 0x0000001022227819 */ /* 0x000fe20000001223 */
[----:B------:R-:W-:-:S02]  /*7590*/  HADD2.F32 R40, -RZ, R13.H1_H1 ;  /* 0x3000000dff287230 */ /* 0x000fc40000004100 */
[-C--:B------:R-:W-:Y:S01]  /*75a0*/  FMUL.FTZ R13, R80, R81.reuse ;  /* 0x00000051500d7220 */ /* 0x080fe20000410000 */
[----:B------:R-:W-:Y:S01]  /*75b0*/  HADD2.F32 R38, -RZ, R169.H1_H1 ;  /* 0x300000a9ff267230 */ /* 0x000fe20000004100 */
[----:B------:R-:W-:Y:S01]  /*75c0*/  SHF.R.U32.HI R35, RZ, 0x10, R35 ;  /* 0x00000010ff237819 */ /* 0x000fe20000011623 */
[----:B------:R-:W-:Y:S02]  /*75d0*/  HADD2.F32 R33, -RZ, R33.H0_H0 ;  /* 0x20000021ff217230 */ /* 0x000fe40000004100 */
[C---:B------:R-:W-:Y:S01]  /*75e0*/  FMUL.FTZ R81, R40.reuse, R81 ;  /* 0x0000005128517220 */ /* 0x040fe20000410000 */
[----:B------:R-:W-:Y:S02]  /*75f0*/  HADD2.F32 R34, -RZ, R34.H0_H0 ;  /* 0x20000022ff227230 */ /* 0x000fe40000004100 */
[-C--:B------:R-:W-:Y:S01]  /*7600*/  FMUL.FTZ R82, R47, R38.reuse ;  /* 0x000000262f527220 */ /* 0x080fe20000410000 */
[C---:B------:R-:W-:Y:S01]  /*7610*/  FMUL.FTZ R38, R37.reuse, R38 ;  /* 0x0000002625267220 */ /* 0x040fe20000410000 */
[-C--:B------:R-:W-:Y:S01]  /*7620*/  FFMA.FTZ R13, R40, R33.reuse, -R13 ;  /* 0x00000021280d7223 */ /* 0x080fe2000001080d */
[----:B------:R-:W-:Y:S01]  /*7630*/  FFMA.FTZ R81, R80, R33, R81 ;  /* 0x0000002150517223 */ /* 0x000fe20000010051 */
[----:B------:R-:W-:Y:S01]  /*7640*/  FFMA.FTZ R82, R37, R46, -R82 ;  /* 0x0000002e25527223 */ /* 0x000fe20000010852 */
[----:B------:R-:W-:-:S02]  /*7650*/  HADD2.F32 R33, -RZ, R168.H0_H0 ;  /* 0x200000a8ff217230 */ /* 0x000fc40000004100 */
[----:B------:R-:W-:Y:S01]  /*7660*/  FFMA.FTZ R38, R47, R46, R38 ;  /* 0x0000002e2f267223 */ /* 0x000fe20000010026 */
[----:B------:R-:W-:Y:S02]  /*7670*/  HADD2.F32 R168, -RZ, R168.H1_H1 ;  /* 0x300000a8ffa87230 */ /* 0x000fe40000004100 */
[--C-:B------:R-:W-:Y:S01]  /*7680*/  HADD2.F32 R37, -RZ, R39.reuse.H0_H0 ;  /* 0x20000027ff257230 */ /* 0x100fe20000004100 */
[----:B------:R-:W-:Y:S01]  /*7690*/  F2FP.F16.F32.PACK_AB R13, R13, R82 ;  /* 0x000000520d0d723e */ /* 0x000fe200000000ff */
[----:B------:R-:W-:Y:S01]  /*76a0*/  HADD2.F32 R40, -RZ, R39.H1_H1 ;  /* 0x30000027ff287230 */ /* 0x000fe20000004100 */
[----:B------:R-:W-:Y:S01]  /*76b0*/  F2FP.F16.F32.PACK_AB R38, R81, R38 ;  /* 0x000000265126723e */ /* 0x000fe200000000ff */
[----:B------:R-:W-:Y:S02]  /*76c0*/  HADD2.F32 R39, -RZ, R15.H0_H0 ;  /* 0x2000000fff277230 */ /* 0x000fe40000004100 */
[----:B------:R-:W-:Y:S01]  /*76d0*/  FMUL.FTZ R46, R37, R168 ;  /* 0x000000a8252e7220 */ /* 0x000fe20000410000 */
[----:B------:R-:W-:-:S02]  /*76e0*/  HADD2.F32 R47, -RZ, R42.H0_H0 ;  /* 0x2000002aff2f7230 */ /* 0x000fc40000004100 */
[----:B------:R-:W-:Y:S02]  /*76f0*/  HADD2.F32 R42, -RZ, R15.H1_H1 ;  /* 0x3000000fff2a7230 */ /* 0x000fe40000004100 */
[C---:B------:R-:W-:Y:S01]  /*7700*/  FMUL.FTZ R168, R39.reuse, R168 ;  /* 0x000000a827a87220 */ /* 0x040fe20000410000 */
[----:B------:R-:W-:Y:S02]  /*7710*/  HADD2.F32 R35, -RZ, R35.H0_H0 ;  /* 0x20000023ff237230 */ /* 0x000fe40000004100 */
[----:B------:R-:W-:Y:S01]  /*7720*/  FMUL.FTZ R15, R40, R47 ;  /* 0x0000002f280f7220 */ /* 0x000fe20000410000 */
[----:B------:R-:W-:Y:S01]  /*7730*/  FFMA.FTZ R46, R39, R33, -R46 ;  /* 0x00000021272e7223 */ /* 0x000fe2000001082e */
[C---:B------:R-:W-:Y:S01]  /*7740*/  FMUL.FTZ R47, R42.reuse, R47 ;  /* 0x0000002f2a2f7220 */ /* 0x040fe20000410000 */
[----:B------:R-:W-:Y:S01]  /*7750*/  FFMA.FTZ R168, R37, R33, R168 ;  /* 0x0000002125a87223 */ /* 0x000fe200000100a8 */
[----:B------:R-:W-:Y:S02]  /*7760*/  HADD2.F32 R33, -RZ, R167.H0_H0 ;  /* 0x200000a7ff217230 */ /* 0x000fe40000004100 */
[----:B------:R-:W-:Y:S01]  /*7770*/  FFMA.FTZ R15, R42, R35, -R15 ;  /* 0x000000232a0f7223 */ /* 0x000fe2000001080f */
[----:B------:R-:W-:-:S02]  /*7780*/  HADD2.F32 R37, -RZ, R32.H0_H0 ;  /* 0x20000020ff257230 */ /* 0x000fc40000004100 */
[----:B------:R-:W-:Y:S01]  /*7790*/  FFMA.FTZ R47, R40, R35, R47 ;  /* 0x00000023282f7223 */ /* 0x000fe2000001002f */
[----:B------:R-:W-:Y:S02]  /*77a0*/  HADD2.F32 R167, -RZ, R167.H1_H1 ;  /* 0x300000a7ffa77230 */ /* 0x000fe40000004100 */
[----:B------:R-:W-:Y:S01]  /*77b0*/  HADD2.F32 R32, -RZ, R36.H0_H0 ;  /* 0x20000024ff207230 */ /* 0x000fe20000004100 */
[----:B------:R-:W-:Y:S01]  /*77c0*/  F2FP.F16.F32.PACK_AB R15, R15, R46 ;  /* 0x0000002e0f0f723e */ /* 0x000fe200000000ff */
[----:B------:R-:W-:Y:S02]  /*77d0*/  HADD2.F32 R42, -RZ, R12.H0_H0 ;  /* 0x2000000cff2a7230 */ /* 0x000fe40000004100 */
[----:B------:R-:W-:Y:S02]  /*77e0*/  HADD2.F32 R36, -RZ, R36.H1_H1 ;  /* 0x30000024ff247230 */ /* 0x000fe40000004100 */
[----:B------:R-:W-:Y:S02]  /*77f0*/  HADD2.F32 R40, -RZ, R12.H1_H1 ;  /* 0x3000000cff287230 */ /* 0x000fe40000004100 */
[----:B------:R-:W-:-:S02]  /*7800*/  HADD2.F32 R35, -RZ, R11.H0_H0 ;  /* 0x2000000bff237230 */ /* 0x000fc40000004100 */
[-C--:B------:R-:W-:Y:S01]  /*7810*/  FMUL.FTZ R11, R32, R167.reuse ;  /* 0x000000a7200b7220 */ /* 0x080fe20000410000 */
[----:B------:R-:W-:Y:S01]  /*7820*/  FMUL.FTZ R167, R42, R167 ;  /* 0x000000a72aa77220 */ /* 0x000fe20000410000 */
[-C--:B------:R-:W-:Y:S01]  /*7830*/  FMUL.FTZ R39, R36, R37.reuse ;  /* 0x0000002524277220 */ /* 0x080fe20000410000 */
[----:B------:R-:W-:Y:S01]  /*7840*/  FMUL.FTZ R37, R40, R37 ;  /* 0x0000002528257220 */ /* 0x000fe20000410000 */
        /* <DEDUP_REMOVED lines=9> */
[-C--:B------:R-:W-:Y:S01]  /*78e0*/  FMUL.FTZ R41, R36, R39.reuse ;  /* 0x0000002724297220 */ /* 0x080fe20000410000 */
[--C-:B------:R-:W-:Y:S02]  /*78f0*/  HADD2.F32 R40, -RZ, R14.reuse.H0_H0 ;  /* 0x2000000eff287230 */ /* 0x100fe40000004100 */
[----:B------:R-:W-:Y:S02]  /*7900*/  HADD2.F32 R37, -RZ, R14.H1_H1 ;  /* 0x3000000eff257230 */ /* 0x000fe40000004100 */
[-C--:B------:R-:W-:Y:S01]  /*7910*/  FMUL.FTZ R80, R43, R42.reuse ;  /* 0x0000002a2b507220 */ /* 0x080fe20000410000 */
[----:B------:R-:W-:Y:S02]  /*7920*/  HADD2.F32 R35, -RZ, R166.H1_H1 ;  /* 0x300000a6ff237230 */ /* 0x000fe40000004100 */
[C---:B------:R-:W-:Y:S01]  /*7930*/  FMUL.FTZ R39, R40.reuse, R39 ;  /* 0x0000002728277220 */ /* 0x040fe20000410000 */
[C---:B------:R-:W-:Y:S01]  /*7940*/  FMUL.FTZ R42, R37.reuse, R42 ;  /* 0x0000002a252a7220 */ /* 0x040fe20000410000 */
[-C--:B------:R-:W-:Y:S01]  /*7950*/  FFMA.FTZ R37, R37, R34.reuse, -R80 ;  /* 0x0000002225257223 */ /* 0x080fe20000010850 */
[-C--:B------:R-:W-:Y:S01]  /*7960*/  FFMA.FTZ R14, R40, R35.reuse, -R41 ;  /* 0x00000023280e7223 */ /* 0x080fe20000010829 */
[----:B------:R-:W-:Y:S01]  /*7970*/  FFMA.FTZ R35, R36, R35, R39 ;  /* 0x0000002324237223 */ /* 0x000fe20000010027 */
[----:B------:R-:W-:Y:S01]  /*7980*/  FFMA.FTZ R42, R43, R34, R42 ;  /* 0x000000222b2a7223 */ /* 0x000fe2000001002a */
[----:B------:R-:W-:Y:S01]  /*7990*/  F2FP.F16.F32.PACK_AB R36, R33, R12 ;  /* 0x0000000c2124723e */ /* 0x000fe200000000ff */
[----:B------:R-:W-:Y:S01]  /*79a0*/  IMAD.MOV.U32 R12, RZ, RZ, R32 ;  /* 0x000000ffff0c7224 */ /* 0x000fe200078e0020 */
[----:B------:R-:W-:Y:S01]  /*79b0*/  F2FP.F16.F32.PACK_AB R14, R37, R14 ;  /* 0x0000000e250e723e */ /* 0x000fe200000000ff */
[----:B------:R-:W-:Y:S01]  /*79c0*/  IMAD.MOV.U32 R37, RZ, RZ, R38 ;  /* 0x000000ffff257224 */ /* 0x000fe200078e0026 */
[----:B------:R-:W-:-:S02]  /*79d0*/  F2FP.F16.F32.PACK_AB R42, R42, R35 ;  /* 0x000000232a2a723e */ /* 0x000fc400000000ff */
[----:B------:R-:W-:Y:S02]  /*79e0*/  F2FP.F16.F32.PACK_AB R39, R47, R168 ;  /* 0x000000a82f27723e */ /* 0x000fe400000000ff */
[----:B------:R-:W-:-:S07]  /*79f0*/  MOV R38, R42 ;  /* 0x0000002a00267202 */ /* 0x000fce0000000f00 */
.L_x_2771:
[----:B------:R-:W-:Y:S05]  /*7a00*/  BSYNC B2 ;  /* 0x0000000000027941 */ /* 0x000fea0003800000 */
.L_x_2770:
[----:B--2---:R2:W-:Y:S04]  /*7a10*/  ST.E.128 desc[UR60][R44.64], R12 ;  /* 0x0000000c2c007985 */ /* 0x0045e8000c101d3c */
[----:B---3--:R2:W-:Y:S02]  /*7a20*/  @!P3 ST.E.128 desc[UR60][R124.64], R36 ;  /* 0x000000247c00b985 */ /* 0x0085e4000c101d3c */
.L_x_2765:
[----:B------:R-:W-:Y:S05]  /*7a30*/  BSYNC B1 ;  /* 0x0000000000017941 */ /* 0x000fea0003800000 */
.L_x_2764:
[----:B------:R-:W-:-:S03]  /*7a40*/  UMOV UR4, 0xffffffff ;  /* 0xffffffff00047882 */ /* 0x000fc60000000000 */
[----:B------:R-:W-:Y:S05]  /*7a50*/  BRA.DIV UR4, `(.L_x_2772) ;  /* 0x0000027e04bc7947 */ /* 0x000fea000b800000 */
[----:B--2---:R2:W0:Y:S04]  /*7a60*/  SHFL.IDX PT, R37, R119, 0x1, 0x181f ;  /* 0x00381f0077257f89 */ /* 0x00442800000e0000 */
[----:B------:R2:W0:Y:S02]  /*7a70*/  SHFL.IDX PT, R36, R120, 0x1, 0x181f ;  /* 0x00381f0078247f89 */ /* 0x00042400000e0000 */
.L_x_3107:
[----:B------:R-:W-:Y:S04]  /*7a80*/  BSSY B1, `(.L_x_2773) ;  /* 0x00000fc000017945 */ /* 0x000fe80003800000 */
[----:B------:R-:W-:Y:S05]  /*7a90*/  @P4 BRA `(.L_x_2774) ;  /* 0x0000000c00e84947 */ /* 0x000fea0003800000 */
[----:B------:R-:W-:Y:S01]  /*7aa0*/  ISETP.NE.AND P3, PT, R4, RZ, PT ;  /* 0x000000ff0400720c */ /* 0x000fe20003f65270 */
[----:B------:R-:W-:-:S12]  /*7ab0*/  BSSY B2, `(.L_x_2775) ;  /* 0x000007b000027945 */ /* 0x000fd80003800000 */
[----:B------:R-:W-:Y:S05]  /*7ac0*/  @!P3 BRA `(.L_x_2776) ;  /* 0x0000000400e4b947 */ /* 0x000fea0003800000 */
[----:B----4-:R-:W4:Y:S01]  /*7ad0*/  LDL R14, [R1+0x64] ;  /* 0x00006400010e7983 */ /* 0x010f220000100800 */
[----:B------:R-:W-:Y:S01]  /*7ae0*/  SEL R11, R115, R137, !P2 ;  /* 0x00000089730b7207 */ /* 0x000fe20005000000 */
[C---:B------:R-:W-:Y:S01]  /*7af0*/  VIADD R13, R220.reuse, 0x20 ;  /* 0x00000020dc0d7836 */ /* 0x040fe20000000000 */
[----:B------:R-:W-:Y:S01]  /*7b00*/  IADD3 R15, R220, 0x20, RZ ;  /* 0x00000020dc0f7810 */ /* 0x000fe20007ffe0ff */
[----:B------:R-:W-:Y:S01]  /*7b10*/  BSSY B3, `(.L_x_2777) ;  /* 0x0000072000037945 */ /* 0x000fe20003800000 */
[----:B------:R-:W-:Y:S01]  /*7b20*/  SHF.R.S32.HI R12, RZ, 0x1f, R11 ;  /* 0x0000001fff0c7819 */ /* 0x000fe2000001140b */
[----:B------:R-:W-:Y:S01]  /*7b30*/  IMAD.SHL.U32 R13, R13, 0x40, RZ ;  /* 0x000000400d0d7824 */ /* 0x000fe200078e00ff */
[----:B0-----:R-:W-:Y:S01]  /*7b40*/  LEA R38, P4, R10, R36, 0x1 ;  /* 0x000000240a267211 */ /* 0x001fe200078808ff */
        /* <DEDUP_REMOVED lines=9> */
[----:B------:R-:W-:-:S02]  /*7be0*/  LEA.HI.X R39, R10, R37, R28, 0x1, P4 ;  /* 0x000000250a277211 */ /* 0x000fc400020f0c1c */
[----:B------:R-:W-:Y:S02]  /*7bf0*/  SHF.R.S32.HI R12, RZ, 0x3, R11 ;  /* 0x00000003ff0c7819 */ /* 0x000fe4000001140b */
[----:B------:R-:W-:Y:S02]  /*7c00*/  LOP3.LUT R11, R15, 0x38, R41, 0xf8, !PT ;  /* 0x000000380f0b7812 */ /* 0x000fe400078ef829 */
[----:B------:R-:W-:Y:S02]  /*7c10*/  ISETP.GE.AND P4, PT, R16, R114, PT ;  /* 0x000000721000720c */ /* 0x000fe40003f86270 */
[----:B------:R-:W-:Y:S02]  /*7c20*/  LOP3.LUT R11, R11, R13, RZ, 0x3c, !PT ;  /* 0x0000000d0b0b7212 */ /* 0x000fe400078e3cff */
[----:B------:R-:W-:-:S13]  /*7c30*/  ISETP.GE.AND P3, PT, R41, R136, PT ;  /* 0x000000882900720c */ /* 0x000fda0003f66270 */
[----:B------:R-:W-:-:S04]  /*7c40*/  @!P3 IMAD.WIDE R40, R41, 0x2, R36 ;  /* 0x000000022928b825 */ /* 0x000fc800078e0224 */
[----:B----4-:R-:W-:-:S04]  /*7c50*/  IMAD R12, R12, 0x1400, R14 ;  /* 0x000014000c0c7824 */ /* 0x010fc800078e020e */
[----:B------:R-:W-:Y:S02]  /*7c60*/  IMAD.IADD R13, R12, 0x1, R11 ;  /* 0x000000010c0d7824 */ /* 0x000fe400078e020b */
[C---:B------:R-:W-:Y:S02]  /*7c70*/  IMAD R11, R212.reuse, 0x5000, R132 ;  /* 0x00005000d40b7824 */ /* 0x040fe400078e0284 */
[----:B------:R-:W-:Y:S02]  /*7c80*/  IMAD R13, R212, 0x5000, R13 ;  /* 0x00005000d40d7824 */ /* 0x000fe400078e020d */
[----:B------:R-:W-:-:S03]  /*7c90*/  IMAD R11, R11, 0x2, R22 ;  /* 0x000000020b0b7824 */ /* 0x000fc600078e0216 */
[----:B------:R-:W-:Y:S02]  /*7ca0*/  LEA R32, R13, R22, 0x1 ;  /* 0x000000160d207211 */ /* 0x000fe400078e08ff */
[----:B------:R0:W4:Y:S04]  /*7cb0*/  LDS.128 R12, [R11+0x24400] ;  /* 0x024400000b0c7984 */ /* 0x0001280000000c00 */
[----:B------:R-:W0:Y:S01]  /*7cc0*/  LDS.128 R32, [R32+0x24400] ;  /* 0x0244000020207984 */ /* 0x000e220000000c00 */
[----:B------:R-:W-:Y:S05]  /*7cd0*/  @P4 BRA `(.L_x_2778) ;  /* 0x0000000400544947 */ /* 0x000fea0003800000 */
[----:B------:R-:W-:Y:S01]  /*7ce0*/  SHF.R.U64 R42, R60, 0x10, R61 ;  /* 0x000000103c2a7819 */ /* 0x000fe2000000123d */
[----:B0-----:R-:W-:Y:S01]  /*7cf0*/  IMAD.MOV.U32 R45, RZ, RZ, R33 ;  /* 0x000000ffff2d7224 */ /* 0x001fe200078e0021 */
[----:B------:R-:W-:Y:S01]  /*7d00*/  SHF.R.U32.HI R60, RZ, 0x10, R61 ;  /* 0x00000010ff3c7819 */ /* 0x000fe2000001163d */
[----:B----4-:R-:W-:Y:S01]  /*7d10*/  IMAD.MOV.U32 R33, RZ, RZ, R15 ;  /* 0x000000ffff217224 */ /* 0x010fe200078e000f */
[--C-:B------:R-:W-:Y:S01]  /*7d20*/  SHF.R.U64 R11, R52, 0x10, R53.reuse ;  /* 0x00000010340b7819 */ /* 0x100fe20000001235 */
[----:B------:R-:W-:Y:S01]  /*7d30*/  HADD2.F32 R82, -RZ, R165.H1_H1 ;  /* 0x300000a5ff527230 */ /* 0x000fe20000004100 */
[----:B------:R-:W-:Y:S01]  /*7d40*/  SHF.R.U32.HI R52, RZ, 0x10, R53 ;  /* 0x00000010ff347819 */ /* 0x000fe20000011635 */
[--C-:B------:R-:W-:Y:S01]  /*7d50*/  HADD2.F32 R47, -RZ, R45.reuse.H0_H0 ;  /* 0x2000002dff2f7230 */ /* 0x100fe20000004100 */
[--C-:B------:R-:W-:Y:S01]  /*7d60*/  SHF.R.U64 R44, R62, 0x10, R63.reuse ;  /* 0x000000103e2c7819 */ /* 0x100fe2000000123f */
[----:B------:R-:W-:Y:S01]  /*7d70*/  HADD2.F32 R45, -RZ, R45.H1_H1 ;  /* 0x3000002dff2d7230 */ /* 0x000fe20000004100 */
[----:B------:R-:W-:Y:S01]  /*7d80*/  SHF.R.U32.HI R62, RZ, 0x10, R63 ;  /* 0x00000010ff3e7819 */ /* 0x000fe2000001163f */
[----:B------:R-:W-:-:S02]  /*7d90*/  HADD2.F32 R60, -RZ, R60.H0_H0 ;  /* 0x2000003cff3c7230 */ /* 0x000fc40000004100 */
[----:B---3--:R-:W-:Y:S01]  /*7da0*/  FMUL.FTZ R124, R47, R82 ;  /* 0x000000522f7c7220 */ /* 0x008fe20000410000 */
[--C-:B------:R-:W-:Y:S01]  /*7db0*/  HADD2.F32 R15, -RZ, R13.reuse.H0_H0 ;  /* 0x2000000dff0f7230 */ /* 0x100fe20000004100 */
[--C-:B------:R-:W-:Y:S01]  /*7dc0*/  SHF.R.U64 R43, R54, 0x10, R55.reuse ;  /* 0x00000010362b7819 */ /* 0x100fe20000001237 */
[----:B------:R-:W-:Y:S02]  /*7dd0*/  HADD2.F32 R46, -RZ, R13.H1_H1 ;  /* 0x3000000dff2e7230 */ /* 0x000fe40000004100 */
[----:B------:R-:W-:Y:S01]  /*7de0*/  FMUL.FTZ R53, R45, R60 ;  /* 0x0000003c2d357220 */ /* 0x000fe20000410000 */
[----:B------:R-:W-:Y:S02]  /*7df0*/  HADD2.F32 R80, -RZ, R165.H0_H0 ;  /* 0x200000a5ff507230 */ /* 0x000fe40000004100 */
[C---:B------:R-:W-:Y:S01]  /*7e00*/  FMUL.FTZ R82, R15.reuse, R82 ;  /* 0x000000520f527220 */ /* 0x040fe20000410000 */
[----:B------:R-:W-:Y:S02]  /*7e10*/  HADD2.F32 R52, -RZ, R52.H0_H0 ;  /* 0x20000034ff347230 */ /* 0x000fe40000004100 */
[C---:B------:R-:W-:Y:S01]  /*7e20*/  FMUL.FTZ R60, R46.reuse, R60 ;  /* 0x0000003c2e3c7220 */ /* 0x040fe20000410000 */
[----:B------:R-:W-:Y:S01]  /*7e30*/  SHF.R.U32.HI R54, RZ, 0x10, R55 ;  /* 0x00000010ff367819 */ /* 0x000fe20000011637 */
[-C--:B------:R-:W-:Y:S01]  /*7e40*/  FFMA.FTZ R13, R15, R80.reuse, -R124 ;  /* 0x000000500f0d7223 */ /* 0x080fe2000001087c */
[----:B------:R-:W-:Y:S01]  /*7e50*/  FFMA.FTZ R15, R47, R80, R82 ;  /* 0x000000502f0f7223 */ /* 0x000fe20000010052 */
[-C--:B------:R-:W-:Y:S01]  /*7e60*/  FFMA.FTZ R46, R46, R52.reuse, -R53 ;  /* 0x000000342e2e7223 */ /* 0x080fe20000010835 */
[----:B------:R-:W-:Y:S01]  /*7e70*/  FFMA.FTZ R52, R45, R52, R60 ;  /* 0x000000342d347223 */ /* 0x000fe2000001003c */
[----:B------:R-:W-:-:S02]  /*7e80*/  HADD2.F32 R82, -RZ, R163.H1_H1 ;  /* 0x300000a3ff527230 */ /* 0x000fc40000004100 */
[--C-:B------:R-:W-:Y:S01]  /*7e90*/  HADD2.F32 R47, -RZ, R35.reuse.H0_H0 ;  /* 0x20000023ff2f7230 */ /* 0x100fe20000004100 */
[----:B------:R-:W-:Y:S01]  /*7ea0*/  F2FP.F16.F32.PACK_AB R13, R46, R13 ;  /* 0x0000000d2e0d723e */ /* 0x000fe200000000ff */
[----:B------:R-:W-:Y:S02]  /*7eb0*/  HADD2.F32 R60, -RZ, R35.H1_H1 ;  /* 0x30000023ff3c7230 */ /* 0x000fe40000004100 */
[--C-:B------:R-:W-:Y:S02]  /*7ec0*/  HADD2.F32 R35, -RZ, R33.reuse.H0_H0 ;  /* 0x20000021ff237230 */ /* 0x100fe40000004100 */
[----:B------:R-:W-:Y:S02]  /*7ed0*/  HADD2.F32 R62, -RZ, R62.H0_H0 ;  /* 0x2000003eff3e7230 */ /* 0x000fe40000004100 */
[----:B------:R-:W-:Y:S02]  /*7ee0*/  HADD2.F32 R45, -RZ, R33.H1_H1 ;  /* 0x30000021ff2d7230 */ /* 0x000fe40000004100 */
[----:B------:R-:W-:-:S02]  /*7ef0*/  HADD2.F32 R80, -RZ, R154.H1_H1 ;  /* 0x3000009aff507230 */ /* 0x000fc40000004100 */
[C---:B------:R-:W-:Y:S01]  /*7f00*/  FMUL.FTZ R124, R60.reuse, R62 ;  /* 0x0000003e3c7c7220 */ /* 0x040fe20000410000 */
[----:B------:R-:W-:Y:S02]  /*7f10*/  HADD2.F32 R53, -RZ, R54.H0_H0 ;  /* 0x20000036ff357230 */ /* 0x000fe40000004100 */
[-C--:B------:R-:W-:Y:S01]  /*7f20*/  FMUL.FTZ R54, R47, R82.reuse ;  /* 0x000000522f367220 */ /* 0x080fe20000410000 */
[----:B------:R-:W-:Y:S01]  /*7f30*/  FMUL.FTZ R82, R35, R82 ;  /* 0x0000005223527220 */ /* 0x000fe20000410000 */
[----:B------:R-:W-:Y:S01]  /*7f40*/  FMUL.FTZ R55, R45, R62 ;  /* 0x0000003e2d377220 */ /* 0x000fe20000410000 */
[----:B------:R-:W-:Y:S02]  /*7f50*/  HADD2.F32 R163, -RZ, R163.H0_H0 ;  /* 0x200000a3ffa37230 */ /* 0x000fe40000004100 */
[-C--:B------:R-:W-:Y:S01]  /*7f60*/  FFMA.FTZ R33, R35, R80.reuse, -R54 ;  /* 0x0000005023217223 */ /* 0x080fe20000010836 */
[----:B------:R-:W-:Y:S01]  /*7f70*/  FFMA.FTZ R35, R47, R80, R82 ;  /* 0x000000502f237223 */ /* 0x000fe20000010052 */
[-C--:B------:R-:W-:Y:S01]  /*7f80*/  FFMA.FTZ R54, R45, R53.reuse, -R124 ;  /* 0x000000352d367223 */ /* 0x080fe2000001087c */
[----:B------:R-:W-:Y:S01]  /*7f90*/  FFMA.FTZ R60, R60, R53, R55 ;  /* 0x000000353c3c7223 */ /* 0x000fe20000010037 */
[----:B------:R-:W-:-:S02]  /*7fa0*/  HADD2.F32 R55, -RZ, R42.H0_H0 ;  /* 0x2000002aff377230 */ /* 0x000fc40000004100 */
[--C-:B------:R-:W-:Y:S01]  /*7fb0*/  HADD2.F32 R45, -RZ, R32.reuse.H0_H0 ;  /* 0x20000020ff2d7230 */ /* 0x100fe20000004100 */
[----:B------:R-:W-:Y:S01]  /*7fc0*/  F2FP.F16.F32.PACK_AB R54, R54, R33 ;  /* 0x000000213636723e */ /* 0x000fe200000000ff */
[----:B------:R-:W-:Y:S01]  /*7fd0*/  HADD2.F32 R47, -RZ, R32.H1_H1 ;  /* 0x30000020ff2f7230 */ /* 0x000fe20000004100 */
[----:B------:R-:W-:Y:S01]  /*7fe0*/  F2FP.F16.F32.PACK_AB R33, R52, R15 ;  /* 0x0000000f3421723e */ /* 0x000fe200000000ff */
[--C-:B------:R-:W-:Y:S01]  /*7ff0*/  HADD2.F32 R32, -RZ, R12.reuse.H1_H1 ;  /* 0x3000000cff207230 */ /* 0x100fe20000004100 */
[----:B------:R-:W-:Y:S01]  /*8000*/  F2FP.F16.F32.PACK_AB R35, R60, R35 ;  /* 0x000000233c23723e */ /* 0x000fe200000000ff */
[----:B------:R-:W-:Y:S02]  /*8010*/  HADD2.F32 R42, -RZ, R12.H0_H0 ;  /* 0x2000000cff2a7230 */ /* 0x000fe40000004100 */
[-C--:B------:R-:W-:Y:S01]  /*8020*/  FMUL.FTZ R61, R47, R55.reuse ;  /* 0x000000372f3d7220 */ /* 0x080fe20000410000 */
[----:B------:R-:W-:Y:S02]  /*8030*/  HADD2.F32 R53, -RZ, R11.H0_H0 ;  /* 0x2000000bff357230 */ /* 0x000fe40000004100 */
[----:B------:R-:W-:Y:S01]  /*8040*/  FMUL.FTZ R62, R32, R55 ;  /* 0x00000037203e7220 */ /* 0x000fe20000410000 */
[----:B------:R-:W-:-:S02]  /*8050*/  HADD2.F32 R154, -RZ, R154.H0_H0 ;  /* 0x2000009aff9a7230 */ /* 0x000fc40000004100 */
[-C--:B------:R-:W-:Y:S01]  /*8060*/  FMUL.FTZ R12, R42, R163.reuse ;  /* 0x000000a32a0c7220 */ /* 0x080fe20000410000 */
[----:B------:R-:W-:Y:S01]  /*8070*/  FMUL.FTZ R11, R45, R163 ;  /* 0x000000a32d0b7220 */ /* 0x000fe20000410000 */
[-C--:B------:R-:W-:Y:S01]  /*8080*/  FFMA.FTZ R32, R32, R53.reuse, -R61 ;  /* 0x0000003520207223 */ /* 0x080fe2000001083d */
[----:B------:R-:W-:Y:S01]  /*8090*/  FFMA.FTZ R53, R47, R53, R62 ;  /* 0x000000352f357223 */ /* 0x000fe2000001003e */
[-C--:B------:R-:W-:Y:S01]  /*80a0*/  FFMA.FTZ R12, R45, R154.reuse, R12 ;  /* 0x0000009a2d0c7223 */ /* 0x080fe2000001000c */
[----:B------:R-:W-:Y:S02]  /*80b0*/  HADD2.F32 R47, -RZ, R44.H0_H0 ;  /* 0x2000002cff2f7230 */ /* 0x000fe40000004100 */
[----:B------:R-:W-:Y:S01]  /*80c0*/  FFMA.FTZ R11, R42, R154, -R11 ;  /* 0x0000009a2a0b7223 */ /* 0x000fe2000001080b */
[----:B------:R-:W-:Y:S02]  /*80d0*/  HADD2.F32 R45, -RZ, R161.H0_H0 ;  /* 0x200000a1ff2d7230 */ /* 0x000fe40000004100 */
[----:B------:R-:W-:-:S02]  /*80e0*/  HADD2.F32 R44, -RZ, R34.H0_H0 ;  /* 0x20000022ff2c7230 */ /* 0x000fc40000004100 */
[----:B------:R-:W-:Y:S01]  /*80f0*/  HADD2.F32 R161, -RZ, R161.H1_H1 ;  /* 0x300000a1ffa17230 */ /* 0x000fe20000004100 */
[----:B------:R-:W-:Y:S01]  /*8100*/  F2FP.F16.F32.PACK_AB R32, R32, R11 ;  /* 0x0000000b2020723e */ /* 0x000fe200000000ff */
[----:B------:R-:W-:Y:S02]  /*8110*/  HADD2.F32 R42, -RZ, R14.H0_H0 ;  /* 0x2000000eff2a7230 */ /* 0x000fe40000004100 */
[----:B------:R-:W-:Y:S02]  /*8120*/  HADD2.F32 R34, -RZ, R34.H1_H1 ;  /* 0x30000022ff227230 */ /* 0x000fe40000004100 */
[-C--:B------:R-:W-:Y:S01]  /*8130*/  FMUL.FTZ R55, R44, R161.reuse ;  /* 0x000000a12c377220 */ /* 0x080fe20000410000 */
[----:B------:R-:W-:Y:S02]  /*8140*/  HADD2.F32 R14, -RZ, R14.H1_H1 ;  /* 0x3000000eff0e7230 */ /* 0x000fe40000004100 */
[----:B------:R-:W-:Y:S01]  /*8150*/  FMUL.FTZ R161, R42, R161 ;  /* 0x000000a12aa17220 */ /* 0x000fe20000410000 */
[----:B------:R-:W-:-:S02]  /*8160*/  HADD2.F32 R43, -RZ, R43.H0_H0 ;  /* 0x2000002bff2b7230 */ /* 0x000fc40000004100 */
[----:B------:R-:W-:Y:S01]  /*8170*/  FMUL.FTZ R61, R34, R47 ;  /* 0x0000002f223d7220 */ /* 0x000fe20000410000 */
[----:B------:R-:W-:Y:S01]  /*8180*/  FFMA.FTZ R55, R42, R45, -R55 ;  /* 0x0000002d2a377223 */ /* 0x000fe20000010837 */
[----:B------:R-:W-:Y:S01]  /*8190*/  FMUL.FTZ R47, R14, R47 ;  /* 0x0000002f0e2f7220 */ /* 0x000fe20000410000 */
[----:B------:R-:W-:Y:S01]  /*81a0*/  FFMA.FTZ R161, R44, R45, R161 ;  /* 0x0000002d2ca17223 */ /* 0x000fe200000100a1 */
[-C--:B------:R-:W-:Y:S01]  /*81b0*/  FFMA.FTZ R14, R14, R43.reuse, -R61 ;  /* 0x0000002b0e0e7223 */ /* 0x080fe2000001083d */
[----:B------:R-:W-:Y:S01]  /*81c0*/  F2FP.F16.F32.PACK_AB R42, R53, R12 ;  /* 0x0000000c352a723e */ /* 0x000fe200000000ff */
[----:B------:R-:W-:Y:S01]  /*81d0*/  FFMA.FTZ R34, R34, R43, R47 ;  /* 0x0000002b22227223 */ /* 0x000fe2000001002f */
[----:B------:R-:W-:Y:S02]  /*81e0*/  IMAD.MOV.U32 R12, RZ, RZ, R32 ;  /* 0x000000ffff0c7224 */ /* 0x000fe400078e0020 */
[----:B------:R-:W-:Y:S01]  /*81f0*/  F2FP.F16.F32.PACK_AB R14, R14, R55 ;  /* 0x000000370e0e723e */ /* 0x000fe200000000ff */
[----:B------:R-:W-:Y:S01]  /*8200*/  IMAD.MOV.U32 R15, RZ, RZ, R54 ;  /* 0x000000ffff0f7224 */ /* 0x000fe200078e0036 */
[----:B------:R-:W-:-:S02]  /*8210*/  F2FP.F16.F32.PACK_AB R34, R34, R161 ;  /* 0x000000a12222723e */ /* 0x000fc400000000ff */
[----:B------:R-:W-:-:S07]  /*8220*/  MOV R32, R42 ;  /* 0x0000002a00207202 */ /* 0x000fce0000000f00 */
.L_x_2778:
[----:B------:R-:W-:Y:S05]  /*8230*/  BSYNC B3 ;  /* 0x0000000000037941 */ /* 0x000fea0003800000 */
.L_x_2777:
[----:B----4-:R4:W-:Y:S04]  /*8240*/  ST.E.128 desc[UR60][R38.64], R12 ;  /* 0x0000000c26007985 */ /* 0x0109e8000c101d3c */
[----:B0-----:R4:W-:Y:S02]  /*8250*/  @!P3 ST.E.128 desc[UR60][R40.64], R32 ;  /* 0x000000202800b985 */ /* 0x0019e4000c101d3c */
.L_x_2776:
[----:B------:R-:W-:Y:S05]  /*8260*/  BSYNC B2 ;  /* 0x0000000000027941 */ /* 0x000fea0003800000 */
.L_x_2775:
[----:B------:R-:W-:-:S13]  /*8270*/  ISETP.NE.AND P3, PT, R25, RZ, PT ;  /* 0x000000ff1900720c */ /* 0x000fda0003f65270 */
[----:B------:R-:W-:Y:S05]  /*8280*/  @!P3 BRA `(.L_x_2774) ;  /* 0x0000000400ecb947 */ /* 0x000fea0003800000 */
[----:B----4-:R-:W4:Y:S01]  /*8290*/  LDL R14, [R1+0x64] ;  /* 0x00006400010e7983 */ /* 0x010f220000100800 */
[----:B------:R-:W-:Y:S01]  /*82a0*/  SEL R11, R115, R137, !P1 ;  /* 0x00000089730b7207 */ /* 0x000fe20004800000 */
[C---:B------:R-:W-:Y:S01]  /*82b0*/  VIADD R13, R220.reuse, 0x20 ;  /* 0x00000020dc0d7836 */ /* 0x040fe20000000000 */
        /* <DEDUP_REMOVED lines=21> */
[----:B----4-:R-:W-:-:S04]  /*8410*/  IMAD R12, R12, 0x1400, R14 ;  /* 0x000014000c0c7824 */ /* 0x010fc800078e020e */
[----:B------:R-:W-:Y:S02]  /*8420*/  IMAD.IADD R13, R12, 0x1, R11 ;  /* 0x000000010c0d7824 */ /* 0x000fe400078e020b */
[C---:B------:R-:W-:Y:S02]  /*8430*/  IMAD R11, R212.reuse, 0x5000, R131 ;  /* 0x00005000d40b7824 */ /* 0x040fe400078e0283 */
[----:B------:R-:W-:-:S03]  /*8440*/  IMAD R13, R212, 0x5000, R13 ;  /* 0x00005000d40d7824 */ /* 0x000fc600078e020d */
[----:B------:R-:W-:Y:S01]  /*8450*/  LEA R11, R11, R22, 0x1 ;  /* 0x000000160b0b7211 */ /* 0x000fe200078e08ff */
[----:B------:R-:W-:-:S04]  /*8460*/  IMAD R32, R13, 0x2, R22 ;  /* 0x000000020d207824 */ /* 0x000fc800078e0216 */
[----:B------:R0:W4:Y:S04]  /*8470*/  LDS.128 R12, [R11+0x24400] ;  /* 0x024400000b0c7984 */ /* 0x0001280000000c00 */
[----:B------:R-:W0:Y:S01]  /*8480*/  LDS.128 R32, [R32+0x24400] ;  /* 0x0244000020207984 */ /* 0x000e220000000c00 */
[----:B------:R-:W-:Y:S05]  /*8490*/  @P4 BRA `(.L_x_2780) ;  /* 0x00000004005c4947 */ /* 0x000fea0003800000 */
[----:B----4-:R-:W-:Y:S01]  /*84a0*/  IMAD.MOV.U32 R43, RZ, RZ, R12 ;  /* 0x000000ffff2b7224 */ /* 0x010fe200078e000c */
[----:B------:R-:W-:Y:S01]  /*84b0*/  SHF.R.U64 R40, R48, 0x10, R49 ;  /* 0x0000001030287819 */ /* 0x000fe20000001231 */
[----:B0-----:R-:W-:Y:S01]  /*84c0*/  IMAD.MOV.U32 R12, RZ, RZ, R33 ;  /* 0x000000ffff0c7224 */ /* 0x001fe200078e0021 */
[----:B------:R-:W-:Y:S01]  /*84d0*/  SHF.R.U32.HI R48, RZ, 0x10, R57 ;  /* 0x00000010ff307819 */ /* 0x000fe20000011639 */
[----:B------:R-:W-:Y:S01]  /*84e0*/  IMAD.MOV.U32 R45, RZ, RZ, R35 ;  /* 0x000000ffff2d7224 */ /* 0x000fe200078e0023 */
[----:B------:R-:W-:Y:S01]  /*84f0*/  SHF.R.U32.HI R46, RZ, 0x10, R49 ;  /* 0x00000010ff2e7819 */ /* 0x000fe20000011631 */
[----:B------:R-:W-:Y:S01]  /*8500*/  HADD2.F32 R49, -RZ, R153.H1_H1 ;  /* 0x30000099ff317230 */ /* 0x000fe20000004100 */
[----:B------:R-:W-:Y:S01]  /*8510*/  MOV R44, R32 ;  /* 0x00000020002c7202 */ /* 0x000fe20000000f00 */
[--C-:B------:R-:W-:Y:S01]  /*8520*/  HADD2.F32 R32, -RZ, R12.reuse.H0_H0 ;  /* 0x2000000cff207230 */ /* 0x100fe20000004100 */
[----:B------:R-:W-:Y:S01]  /*8530*/  SHF.R.U64 R11, R50, 0x10, R51 ;  /* 0x00000010320b7819 */ /* 0x000fe20000001233 */
[----:B------:R-:W-:Y:S01]  /*8540*/  HADD2.F32 R35, -RZ, R12.H1_H1 ;  /* 0x3000000cff237230 */ /* 0x000fe20000004100 */
[----:B------:R-:W-:Y:S01]  /*8550*/  SHF.R.U32.HI R52, RZ, 0x10, R59 ;  /* 0x00000010ff347819 */ /* 0x000fe2000001163b */
[----:B------:R-:W-:Y:S01]  /*8560*/  IMAD.MOV.U32 R33, RZ, RZ, R15 ;  /* 0x000000ffff217224 */ /* 0x000fe200078e000f */
[----:B------:R-:W-:Y:S01]  /*8570*/  SHF.R.U32.HI R51, RZ, 0x10, R51 ;  /* 0x00000010ff337819 */ /* 0x000fe20000011633 */
[--C-:B------:R-:W-:Y:S01]  /*8580*/  HADD2.F32 R12, -RZ, R13.reuse.H0_H0 ;  /* 0x2000000dff0c7230 */ /* 0x100fe20000004100 */
[----:B------:R-:W-:Y:S01]  /*8590*/  SHF.R.U64 R42, R56, 0x10, R57 ;  /* 0x00000010382a7819 */ /* 0x000fe20000001239 */
[----:B------:R-:W-:Y:S01]  /*85a0*/  HADD2.F32 R48, -RZ, R48.H0_H0 ;  /* 0x20000030ff307230 */ /* 0x000fe20000004100 */
[----:B------:R-:W-:Y:S01]  /*85b0*/  SHF.R.U64 R41, R58, 0x10, R59 ;  /* 0x000000103a297819 */ /* 0x000fe2000000123b */
        /* <DEDUP_REMOVED lines=15> */
[----:B------:R-:W-:Y:S02]  /*86b0*/  HADD2.F32 R52, -RZ, R52.H0_H0 ;  /* 0x20000034ff347230 */ /* 0x000fe40000004100 */
[----:B------:R-:W-:Y:S01]  /*86c0*/  FMUL.FTZ R54, R46, R49 ;  /* 0x000000312e367220 */ /* 0x000fe20000410000 */
[--C-:B------:R-:W-:Y:S02]  /*86d0*/  HADD2.F32 R35, -RZ, R33.reuse.H0_H0 ;  /* 0x20000021ff237230 */ /* 0x100fe40000004100 */
[----:B------:R-:W-:Y:S02]  /*86e0*/  HADD2.F32 R48, -RZ, R150.H1_H1 ;  /* 0x30000096ff307230 */ /* 0x000fe40000004100 */
[----:B------:R-:W-:Y:S01]  /*86f0*/  FMUL.FTZ R56, R47, R52 ;  /* 0x000000342f387220 */ /* 0x000fe20000410000 */
[----:B------:R-:W-:-:S02]  /*8700*/  HADD2.F32 R45, -RZ, R33.H1_H1 ;  /* 0x30000021ff2d7230 */ /* 0x000fc40000004100 */
[C---:B------:R-:W-:Y:S01]  /*8710*/  FMUL.FTZ R49, R35.reuse, R49 ;  /* 0x0000003123317220 */ /* 0x040fe20000410000 */
[----:B------:R-:W-:Y:S02]  /*8720*/  HADD2.F32 R50, -RZ, R51.H0_H0 ;  /* 0x20000033ff327230 */ /* 0x000fe40000004100 */
[----:B------:R-:W-:Y:S01]  /*8730*/  FFMA.FTZ R33, R35, R48, -R54 ;  /* 0x0000003023217223 */ /* 0x000fe20000010836 */
[----:B------:R-:W-:Y:S02]  /*8740*/  HADD2.F32 R40, -RZ, R40.H0_H0 ;  /* 0x20000028ff287230 */ /* 0x000fe40000004100 */
[C---:B------:R-:W-:Y:S01]  /*8750*/  FMUL.FTZ R52, R45.reuse, R52 ;  /* 0x000000342d347220 */ /* 0x040fe20000410000 */
[----:B------:R-:W-:Y:S01]  /*8760*/  FFMA.FTZ R35, R46, R48, R49 ;  /* 0x000000302e237223 */ /* 0x000fe20000010031 */
[-C--:B------:R-:W-:Y:S01]  /*8770*/  FFMA.FTZ R56, R45, R50.reuse, -R56 ;  /* 0x000000322d387223 */ /* 0x080fe20000010838 */
[----:B------:R-:W-:Y:S02]  /*8780*/  HADD2.F32 R45, -RZ, R44.H0_H0 ;  /* 0x2000002cff2d7230 */ /* 0x000fe40000004100 */
[----:B------:R-:W-:Y:S01]  /*8790*/  FFMA.FTZ R52, R47, R50, R52 ;  /* 0x000000322f347223 */ /* 0x000fe20000010034 */
[----:B------:R-:W-:-:S02]  /*87a0*/  HADD2.F32 R46, -RZ, R42.H0_H0 ;  /* 0x2000002aff2e7230 */ /* 0x000fc40000004100 */
[----:B------:R-:W-:Y:S01]  /*87b0*/  HADD2.F32 R44, -RZ, R44.H1_H1 ;  /* 0x3000002cff2c7230 */ /* 0x000fe20000004100 */
[----:B------:R-:W-:Y:S01]  /*87c0*/  F2FP.F16.F32.PACK_AB R56, R56, R33 ;  /* 0x000000213838723e */ /* 0x000fe200000000ff */
[--C-:B------:R-:W-:Y:S01]  /*87d0*/  HADD2.F32 R42, -RZ, R43.reuse.H0_H0 ;  /* 0x2000002bff2a7230 */ /* 0x100fe20000004100 */
[----:B------:R-:W-:Y:S01]  /*87e0*/  F2FP.F16.F32.PACK_AB R33, R32, R13 ;  /* 0x0000000d2021723e */ /* 0x000fe200000000ff */
[----:B------:R-:W-:Y:S02]  /*87f0*/  HADD2.F32 R43, -RZ, R43.H1_H1 ;  /* 0x3000002bff2b7230 */ /* 0x000fe40000004100 */
[-C--:B------:R-:W-:Y:S01]  /*8800*/  FMUL.FTZ R50, R44, R46.reuse ;  /* 0x0000002e2c327220 */ /* 0x080fe20000410000 */
[----:B------:R-:W-:Y:S01]  /*8810*/  HADD2.F32 R153, -RZ, R153.H0_H0 ;  /* 0x20000099ff997230 */ /* 0x000fe20000004100 */
[----:B------:R-:W-:Y:S01]  /*8820*/  F2FP.F16.F32.PACK_AB R35, R52, R35 ;  /* 0x000000233423723e */ /* 0x000fe200000000ff */
[----:B------:R-:W-:Y:S02]  /*8830*/  HADD2.F32 R151, -RZ, R151.H0_H0 ;  /* 0x20000097ff977230 */ /* 0x000fe40000004100 */
[C---:B------:R-:W-:Y:S01]  /*8840*/  FMUL.FTZ R49, R43.reuse, R46 ;  /* 0x0000002e2b317220 */ /* 0x040fe20000410000 */
[----:B------:R-:W-:Y:S01]  /*8850*/  FFMA.FTZ R50, R43, R40, -R50 ;  /* 0x000000282b327223 */ /* 0x000fe20000010832 */
[----:B------:R-:W-:-:S02]  /*8860*/  HADD2.F32 R43, -RZ, R41.H0_H0 ;  /* 0x20000029ff2b7230 */ /* 0x000fc40000004100 */
[-C--:B------:R-:W-:Y:S01]  /*8870*/  FMUL.FTZ R48, R42, R153.reuse ;  /* 0x000000992a307220 */ /* 0x080fe20000410000 */
[----:B------:R-:W-:Y:S01]  /*8880*/  FFMA.FTZ R49, R44, R40, R49 ;  /* 0x000000282c317223 */ /* 0x000fe20000010031 */
[----:B------:R-:W-:Y:S02]  /*8890*/  HADD2.F32 R41, -RZ, R34.H0_H0 ;  /* 0x20000022ff297230 */ /* 0x000fe40000004100 */
[C---:B------:R-:W-:Y:S01]  /*88a0*/  FMUL.FTZ R47, R45.reuse, R153 ;  /* 0x000000992d2f7220 */ /* 0x040fe20000410000 */
[----:B------:R-:W-:Y:S02]  /*88b0*/  HADD2.F32 R152, -RZ, R152.H0_H0 ;  /* 0x20000098ff987230 */ /* 0x000fe40000004100 */
[-C--:B------:R-:W-:Y:S01]  /*88c0*/  FFMA.FTZ R48, R45, R151.reuse, R48 ;  /* 0x000000972d307223 */ /* 0x080fe20000010030 */
[----:B------:R-:W-:Y:S02]  /*88d0*/  HADD2.F32 R40, -RZ, R14.H0_H0 ;  /* 0x2000000eff287230 */ /* 0x000fe40000004100 */
[----:B------:R-:W-:Y:S01]  /*88e0*/  FFMA.FTZ R47, R42, R151, -R47 ;  /* 0x000000972a2f7223 */ /* 0x000fe2000001082f */
[----:B------:R-:W-:-:S02]  /*88f0*/  HADD2.F32 R34, -RZ, R34.H1_H1 ;  /* 0x30000022ff227230 */ /* 0x000fc40000004100 */
[-C--:B------:R-:W-:Y:S01]  /*8900*/  FMUL.FTZ R45, R41, R152.reuse ;  /* 0x00000098292d7220 */ /* 0x080fe20000410000 */
[----:B------:R-:W-:Y:S02]  /*8910*/  HADD2.F32 R14, -RZ, R14.H1_H1 ;  /* 0x3000000eff0e7230 */ /* 0x000fe40000004100 */
[----:B------:R-:W-:Y:S01]  /*8920*/  FMUL.FTZ R152, R40, R152 ;  /* 0x0000009828987220 */ /* 0x000fe20000410000 */
[----:B------:R-:W-:Y:S02]  /*8930*/  HADD2.F32 R150, -RZ, R150.H0_H0 ;  /* 0x20000096ff967230 */ /* 0x000fe40000004100 */
[-C--:B------:R-:W-:Y:S01]  /*8940*/  FMUL.FTZ R51, R34, R43.reuse ;  /* 0x0000002b22337220 */ /* 0x080fe20000410000 */
[----:B------:R-:W-:Y:S02]  /*8950*/  HADD2.F32 R11, -RZ, R11.H0_H0 ;  /* 0x2000000bff0b7230 */ /* 0x000fe40000004100 */
[----:B------:R-:W-:Y:S01]  /*8960*/  FMUL.FTZ R43, R14, R43 ;  /* 0x0000002b0e2b7220 */ /* 0x000fe20000410000 */
[----:B------:R-:W-:-:S02]  /*8970*/  IMAD.MOV.U32 R13, RZ, RZ, R15 ;  /* 0x000000ffff0d7224 */ /* 0x000fc400078e000f */
[-C--:B------:R-:W-:Y:S01]  /*8980*/  FFMA.FTZ R45, R40, R150.reuse, -R45 ;  /* 0x00000096282d7223 */ /* 0x080fe2000001082d */
[----:B------:R-:W-:Y:S01]  /*8990*/  FFMA.FTZ R152, R41, R150, R152 ;  /* 0x0000009629987223 */ /* 0x000fe20000010098 */
[-C--:B------:R-:W-:Y:S01]  /*89a0*/  FFMA.FTZ R14, R14, R11.reuse, -R51 ;  /* 0x0000000b0e0e7223 */ /* 0x080fe20000010833 */
[----:B------:R-:W-:Y:S01]  /*89b0*/  FFMA.FTZ R43, R34, R11, R43 ;  /* 0x0000000b222b7223 */ /* 0x000fe2000001002b */
[----:B------:R-:W-:Y:S02]  /*89c0*/  F2FP.F16.F32.PACK_AB R12, R50, R47 ;  /* 0x0000002f320c723e */ /* 0x000fe400000000ff */
[----:B------:R-:W-:Y:S02]  /*89d0*/  F2FP.F16.F32.PACK_AB R32, R49, R48 ;  /* 0x000000303120723e */ /* 0x000fe400000000ff */
[----:B------:R-:W-:Y:S02]  /*89e0*/  F2FP.F16.F32.PACK_AB R14, R14, R45 ;  /* 0x0000002d0e0e723e */ /* 0x000fe400000000ff */
[----:B------:R-:W-:-:S02]  /*89f0*/  F2FP.F16.F32.PACK_AB R34, R43, R152 ;  /* 0x000000982b22723e */ /* 0x000fc400000000ff */
[----:B------:R-:W-:-:S07]  /*8a00*/  MOV R15, R56 ;  /* 0x00000038000f7202 */ /* 0x000fce0000000f00 */
.L_x_2780:
[----:B------:R-:W-:Y:S05]  /*8a10*/  BSYNC B2 ;  /* 0x0000000000027941 */ /* 0x000fea0003800000 */
.L_x_2779:
[----:B----4-:R4:W-:Y:S04]  /*8a20*/  ST.E.128 desc[UR60][R38.64], R12 ;  /* 0x0000000c26007985 */ /* 0x0109e8000c101d3c */
[----:B0-----:R4:W-:Y:S02]  /*8a30*/  @!P3 ST.E.128 desc[UR60][R36.64], R32 ;  /* 0x000000202400b985 */ /* 0x0019e4000c101d3c */
.L_x_2774:
[----:B------:R-:W-:Y:S05]  /*8a40*/  BSYNC B1 ;  /* 0x0000000000017941 */ /* 0x000fea0003800000 */
.L_x_2773:
[----:B------:R-:W-:-:S03]  /*8a50*/  UMOV UR4, 0xffffffff ;  /* 0xffffffff00047882 */ /* 0x000fc60000000000 */
[----:B------:R-:W-:Y:S05]  /*8a60*/  BRA.DIV UR4, `(.L_x_2781) ;  /* 0x0000027204047947 */ /* 0x000fea000b800000 */
[----:B0---4-:R0:W4:Y:S04]  /*8a70*/  SHFL.IDX PT, R37, R119, 0x2, 0x181f ;  /* 0x00581f0077257f89 */ /* 0x01112800000e0000 */
[----:B------:R0:W0:Y:S02]  /*8a80*/  SHFL.IDX PT, R36, R120, 0x2, 0x181f ;  /* 0x00581f0078247f89 */ /* 0x00002400000e0000 */
.L_x_3111:
[----:B------:R-:W-:Y:S05]  /*8a90*/  @P5 BRA `(.L_x_2739) ;  /* 0x0000001400985947 */ /* 0x000fea0003800000 */
[----:B------:R-:W-:Y:S01]  /*8aa0*/  ISETP.NE.AND P3, PT, R4, RZ, PT ;  /* 0x000000ff0400720c */ /* 0x000fe20003f65270 */
[----:B------:R-:W-:-:S12]  /*8ab0*/  BSSY B1, `(.L_x_2782) ;  /* 0x0000075000017945 */ /* 0x000fd80003800000 */
[----:B------:R-:W-:Y:S05]  /*8ac0*/  @!P3 BRA `(.L_x_2783) ;  /* 0x0000000400ccb947 */ /* 0x000fea0003800000 */
[----:B------:R-:W5:Y:S01]  /*8ad0*/  LDL R13, [R1+0x60] ;  /* 0x00006000010d7983 */ /* 0x000f620000100800 */
[----:B------:R-:W-:Y:S01]  /*8ae0*/  SEL R11, R115, R137, !P2 ;  /* 0x00000089730b7207 */ /* 0x000fe20005000000 */
[----:B------:R-:W-:Y:S01]  /*8af0*/  BSSY B2, `(.L_x_2784) ;  /* 0x000006e000027945 */ /* 0x000fe20003800000 */
[----:B------:R-:W-:Y:S02]  /*8b00*/  ISETP.GE.AND P4, PT, R16, R114, PT ;  /* 0x000000721000720c */ /* 0x000fe40003f86270 */
[----:B------:R-:W-:Y:S02]  /*8b10*/  SHF.R.S32.HI R12, RZ, 0x1f, R11 ;  /* 0x0000001fff0c7819 */ /* 0x000fe4000001140b */
[----:B0-----:R-:W-:Y:S02]  /*8b20*/  LEA R38, P3, R10, R36, 0x1 ;  /* 0x000000240a267211 */ /* 0x001fe400078608ff */
[----:B------:R-:W-:Y:S02]  /*8b30*/  LEA.HI R12, R12, R11, RZ, 0x4 ;  /* 0x0000000b0c0c7211 */ /* 0x000fe400078f20ff */
[----:B----4-:R-:W-:-:S02]  /*8b40*/  LEA.HI.X R39, R10, R37, R28, 0x1, P3 ;  /* 0x000000250a277211 */ /* 0x010fc400018f0c1c */
[----:B------:R-:W-:-:S04]  /*8b50*/  LEA.HI.SX32 R12, R12, R9, 0x1c ;  /* 0x000000090c0c7211 */ /* 0x000fc800078fe2ff */
[----:B------:R-:W-:Y:S01]  /*8b60*/  SHF.R.S32.HI R11, RZ, 0x1f, R12 ;  /* 0x0000001fff0b7819 */ /* 0x000fe2000001140c */
[----:B------:R-:W-:-:S03]  /*8b70*/  IMAD.SHL.U32 R41, R12, 0x8, RZ ;  /* 0x000000080c297824 */ /* 0x000fc600078e00ff */
[----:B------:R-:W-:Y:S02]  /*8b80*/  LEA.HI R11, R11, R12, RZ, 0x3 ;  /* 0x0000000c0b0b7211 */ /* 0x000fe400078f18ff */
[----:B------:R-:W-:Y:S02]  /*8b90*/  ISETP.GE.AND P5, PT, R41, R136, PT ;  /* 0x000000882900720c */ /* 0x000fe40003fa6270 */
[----:B------:R-:W-:Y:S02]  /*8ba0*/  SHF.R.S32.HI R12, RZ, 0x3, R11 ;  /* 0x00000003ff0c7819 */ /* 0x000fe4000001140b */
[----:B------:R-:W-:-:S04]  /*8bb0*/  LOP3.LUT R11, R0, 0x38, R41, 0xf8, !PT ;  /* 0x00000038000b7812 */ /* 0x000fc800078ef829 */
[----:B------:R-:W-:-:S05]  /*8bc0*/  LOP3.LUT R11, R11, R138, RZ, 0x3c, !PT ;  /* 0x0000008a0b0b7212 */ /* 0x000fca00078e3cff */
[----:B------:R-:W-:-:S04]  /*8bd0*/  @!P5 IMAD.WIDE R40, R41, 0x2, R36 ;  /* 0x000000022928d825 */ /* 0x000fc800078e0224 */
[----:B-----5:R-:W-:-:S04]  /*8be0*/  IMAD R12, R12, 0x1400, R13 ;  /* 0x000014000c0c7824 */ /* 0x020fc800078e020d */
        /* <DEDUP_REMOVED lines=8> */
[----:B------:R-:W-:Y:S01]  /*8c70*/  SHF.R.U32.HI R50, RZ, 0x10, R77 ;  /* 0x00000010ff327819 */ /* 0x000fe2000001164d */
[----:B----4-:R-:W-:Y:S01]  /*8c80*/  IMAD.MOV.U32 R44, RZ, RZ, R12 ;  /* 0x000000ffff2c7224 */ /* 0x010fe200078e000c */
[----:B0-----:R-:W-:Y:S01]  /*8c90*/  MOV R46, R35 ;  /* 0x00000023002e7202 */ /* 0x001fe20000000f00 */
[----:B------:R-:W-:Y:S01]  /*8ca0*/  IMAD.MOV.U32 R45, RZ, RZ, R32 ;  /* 0x000000ffff2d7224 */ /* 0x000fe200078e0020 */
[----:B------:R-:W-:Y:S01]  /*8cb0*/  SHF.R.U32.HI R48, RZ, 0x10, R69 ;  /* 0x00000010ff307819 */ /* 0x000fe20000011645 */
[----:B------:R-:W-:Y:S01]  /*8cc0*/  HADD2.F32 R49, -RZ, R149.H1_H1 ;  /* 0x30000095ff317230 */ /* 0x000fe20000004100 */
[--C-:B------:R-:W-:Y:S01]  /*8cd0*/  SHF.R.U64 R42, R78, 0x10, R79.reuse ;  /* 0x000000104e2a7819 */ /* 0x100fe2000000124f */
[--C-:B------:R-:W-:Y:S01]  /*8ce0*/  HADD2.F32 R35, -RZ, R33.reuse.H0_H0 ;  /* 0x20000021ff237230 */ /* 0x100fe20000004100 */
[----:B------:R-:W-:Y:S01]  /*8cf0*/  SHF.R.U32.HI R78, RZ, 0x10, R79 ;  /* 0x00000010ff4e7819 */ /* 0x000fe2000001164f */
[----:B------:R-:W-:Y:S01]  /*8d00*/  IMAD.MOV.U32 R32, RZ, RZ, R15 ;  /* 0x000000ffff207224 */ /* 0x000fe200078e000f */
[--C-:B------:R-:W-:Y:S01]  /*8d10*/  SHF.R.U64 R11, R70, 0x10, R71.reuse ;  /* 0x00000010460b7819 */ /* 0x100fe20000001247 */
[----:B------:R-:W-:Y:S01]  /*8d20*/  HADD2.F32 R33, -RZ, R33.H1_H1 ;  /* 0x30000021ff217230 */ /* 0x000fe20000004100 */
        /* <DEDUP_REMOVED lines=18> */
[----:B------:R-:W-:Y:S02]  /*8e50*/  HADD2.F32 R46, -RZ, R46.H1_H1 ;  /* 0x3000002eff2e7230 */ /* 0x000fe40000004100 */
[----:B------:R-:W-:Y:S02]  /*8e60*/  HADD2.F32 R50, -RZ, R148.H1_H1 ;  /* 0x30000094ff327230 */ /* 0x000fe40000004100 */
[--C-:B------:R-:W-:Y:S02]  /*8e70*/  HADD2.F32 R15, -RZ, R32.reuse.H0_H0 ;  /* 0x20000020ff0f7230 */ /* 0x100fe40000004100 */
[----:B------:R-:W-:Y:S01]  /*8e80*/  FMUL.FTZ R51, R46, R47 ;  /* 0x0000002f2e337220 */ /* 0x000fe20000410000 */
[----:B------:R-:W-:-:S02]  /*8e90*/  HADD2.F32 R32, -RZ, R32.H1_H1 ;  /* 0x30000020ff207230 */ /* 0x000fc40000004100 */
[-C--:B------:R-:W-:Y:S01]  /*8ea0*/  FMUL.FTZ R54, R33, R50.reuse ;  /* 0x0000003221367220 */ /* 0x080fe20000410000 */
[----:B------:R-:W-:Y:S02]  /*8eb0*/  HADD2.F32 R35, -RZ, R70.H0_H0 ;  /* 0x20000046ff237230 */ /* 0x000fe40000004100 */
[----:B------:R-:W-:Y:S01]  /*8ec0*/  FMUL.FTZ R50, R15, R50 ;  /* 0x000000320f327220 */ /* 0x000fe20000410000 */
[----:B------:R-:W-:Y:S02]  /*8ed0*/  HADD2.F32 R48, -RZ, R146.H1_H1 ;  /* 0x30000092ff307230 */ /* 0x000fe40000004100 */
        /* <DEDUP_REMOVED lines=30> */
[----:B------:R-:W-:-:S02]  /*90c0*/  HADD2.F32 R147, -RZ, R147.H0_H0 ;  /* 0x20000093ff937230 */ /* 0x000fc40000004100 */
[-C--:B------:R-:W-:Y:S01]  /*90d0*/  FMUL.FTZ R42, R32, R148.reuse ;  /* 0x00000094202a7220 */ /* 0x080fe20000410000 */
[----:B------:R-:W-:Y:S02]  /*90e0*/  HADD2.F32 R11, -RZ, R11.H0_H0 ;  /* 0x2000000bff0b7230 */ /* 0x000fe40000004100 */
[C---:B------:R-:W-:Y:S01]  /*90f0*/  FMUL.FTZ R43, R15.reuse, R148 ;  /* 0x000000940f2b7220 */ /* 0x040fe20000410000 */
[----:B------:R-:W-:Y:S01]  /*9100*/  FMUL.FTZ R33, R14, R33 ;  /* 0x000000210e217220 */ /* 0x000fe20000410000 */
[-C--:B------:R-:W-:Y:S01]  /*9110*/  FFMA.FTZ R42, R15, R147.reuse, -R42 ;  /* 0x000000930f2a7223 */ /* 0x080fe2000001082a */
        /* <DEDUP_REMOVED lines=11> */
.L_x_2785:
[----:B------:R-:W-:Y:S05]  /*91d0*/  BSYNC B2 ;  /* 0x0000000000027941 */ /* 0x000fea0003800000 */
.L_x_2784:
[----:B----4-:R4:W-:Y:S04]  /*91e0*/  ST.E.128 desc[UR60][R38.64], R12 ;  /* 0x0000000c26007985 */ /* 0x0109e8000c101d3c */
[----:B0-----:R4:W-:Y:S02]  /*91f0*/  @!P5 ST.E.128 desc[UR60][R40.64], R32 ;  /* 0x000000202800d985 */ /* 0x0019e4000c101d3c */
.L_x_2783:
[----:B------:R-:W-:Y:S05]  /*9200*/  BSYNC B1 ;  /* 0x0000000000017941 */ /* 0x000fea0003800000 */
.L_x_2782:
[----:B------:R-:W-:-:S13]  /*9210*/  ISETP.NE.AND P3, PT, R25, RZ, PT ;  /* 0x000000ff1900720c */ /* 0x000fda0003f65270 */
[----:B------:R-:W-:Y:S05]  /*9220*/  @!P3 BRA `(.L_x_2739) ;  /* 0x0000000c00b4b947 */ /* 0x000fea0003800000 */
[----:B----4-:R-:W4:Y:S01]  /*9230*/  LDL R14, [R1+0x60] ;  /* 0x00006000010e7983 */ /* 0x010f220000100800 */
[----:B------:R-:W-:Y:S01]  /*9240*/  SEL R137, R115, R137, !P1 ;  /* 0x0000008973897207 */ /* 0x000fe20004800000 */
[----:B------:R-:W-:Y:S01]  /*9250*/  BSSY B1, `(.L_x_2786) ;  /* 0x000006c000017945 */ /* 0x000fe20003800000 */
[----:B------:R-:W-:Y:S02]  /*9260*/  ISETP.GE.AND P4, PT, R213, R114, PT ;  /* 0x00000072d500720c */ /* 0x000fe40003f86270 */
[----:B------:R-:W-:Y:S02]  /*9270*/  SHF.R.S32.HI R12, RZ, 0x1f, R137 ;  /* 0x0000001fff0c7819 */ /* 0x000fe40000011489 */
[C---:B0-----:R-:W-:Y:S02]  /*9280*/  LEA R38, P3, R21.reuse, R36, 0x1 ;  /* 0x0000002415267211 */ /* 0x041fe400078608ff */
[----:B------:R-:W-:Y:S02]  /*9290*/  LEA.HI R137, R12, R137, RZ, 0x4 ;  /* 0x000000890c897211 */ /* 0x000fe400078f20ff */
[----:B------:R-:W-:-:S02]  /*92a0*/  LEA.HI.X R39, R21, R37, R29, 0x1, P3 ;  /* 0x0000002515277211 */ /* 0x000fc400018f0c1d */
[----:B------:R-:W-:-:S04]  /*92b0*/  LEA.HI.SX32 R137, R137, R20, 0x1c ;  /* 0x0000001489897211 */ /* 0x000fc800078fe2ff */
[----:B------:R-:W-:Y:S01]  /*92c0*/  SHF.R.S32.HI R12, RZ, 0x1f, R137 ;  /* 0x0000001fff0c7819 */ /* 0x000fe20000011489 */
[----:B------:R-:W-:-:S03]  /*92d0*/  IMAD.SHL.U32 R11, R137, 0x8, RZ ;  /* 0x00000008890b7824 */ /* 0x000fc600078e00ff */
[----:B------:R-:W-:Y:S02]  /*92e0*/  LEA.HI R12, R12, R137, RZ, 0x3 ;  /* 0x000000890c0c7211 */ /* 0x000fe400078f18ff */
[----:B------:R-:W-:Y:S02]  /*92f0*/  LOP3.LUT R13, R0, 0x38, R11, 0xf8, !PT ;  /* 0x00000038000d7812 */ /* 0x000fe400078ef80b */
[----:B------:R-:W-:Y:S02]  /*9300*/  SHF.R.S32.HI R12, RZ, 0x3, R12 ;  /* 0x00000003ff0c7819 */ /* 0x000fe4000001140c */
[----:B------:R-:W-:-:S03]  /*9310*/  LOP3.LUT R13, R13, R138, RZ, 0x3c, !PT ;  /* 0x0000008a0d0d7212 */ /* 0x000fc600078e3cff */
[----:B----4-:R-:W-:-:S05]  /*9320*/  IMAD R12, R12, 0x1400, R14 ;  /* 0x000014000c0c7824 */ /* 0x010fca00078e020e */
[----:B------:R-:W-:Y:S01]  /*9330*/  IADD3 R15, R12, R13, RZ ;  /* 0x0000000d0c0f7210 */ /* 0x000fe20007ffe0ff */
[----:B------:R-:W-:-:S04]  /*9340*/  IMAD R13, R212, 0x5000, R123 ;  /* 0x00005000d40d7824 */ /* 0x000fc800078e027b */
[----:B------:R-:W-:Y:S02]  /*9350*/  IMAD R15, R212, 0x5000, R15 ;  /* 0x00005000d40f7824 */ /* 0x000fe400078e020f */
[--C-:B------:R-:W-:Y:S02]  /*9360*/  IMAD R13, R13, 0x2, R22.reuse ;  /* 0x000000020d0d7824 */ /* 0x100fe400078e0216 */
[----:B------:R-:W-:-:S04]  /*9370*/  IMAD R32, R15, 0x2, R22 ;  /* 0x000000020f207824 */ /* 0x000fc800078e0216 */
[----:B------:R-:W0:Y:S04]  /*9380*/  LDS.128 R12, [R13+0x24400] ;  /* 0x024400000d0c7984 */ /* 0x000e280000000c00 */
[----:B------:R-:W4:Y:S01]  /*9390*/  LDS.128 R32, [R32+0x24400] ;  /* 0x0244000020207984 */ /* 0x000f220000000c00 */
[----:B------:R-:W-:Y:S05]  /*93a0*/  @P4 BRA `(.L_x_2787) ;  /* 0x0000000400584947 */ /* 0x000fea0003800000 */
[----:B------:R-:W-:Y:S01]  /*93b0*/  SHF.R.U32.HI R44, RZ, 0x10, R73 ;  /* 0x00000010ff2c7819 */ /* 0x000fe20000011649 */
[----:B----4-:R-:W-:Y:S01]  /*93c0*/  IMAD.MOV.U32 R40, RZ, RZ, R32 ;  /* 0x000000ffff287224 */ /* 0x010fe200078e0020 */
        /* <DEDUP_REMOVED lines=76> */
[----:B------:R-:W-:-:S02]  /*9890*/  F2FP.F16.F32.PACK_AB R12, R35, R34 ;  /* 0x00000022230c723e */ /* 0x000fc400000000ff */
[----:B------:R-:W-:Y:S02]  /*98a0*/  F2FP.F16.F32.PACK_AB R13, R46, R47 ;  /* 0x0000002f2e0d723e */ /* 0x000fe400000000ff */
[----:B------:R-:W-:Y:S01]  /*98b0*/  F2FP.F16.F32.PACK_AB R14, R32, R33 ;  /* 0x00000021200e723e */ /* 0x000fe200000000ff */
[----:B------:R-:W-:Y:S01]  /*98c0*/  IMAD.MOV.U32 R32, RZ, RZ, R44 ;  /* 0x000000ffff207224 */ /* 0x000fe200078e002c */
[----:B------:R-:W-:Y:S01]  /*98d0*/  F2FP.F16.F32.PACK_AB R15, R49, R50 ;  /* 0x00000032310f723e */ /* 0x000fe200000000ff */
[----:B------:R-:W-:Y:S01]  /*98e0*/  IMAD.MOV.U32 R33, RZ, RZ, R45 ;  /* 0x000000ffff217224 */ /* 0x000fe200078e002d */
[----:B------:R-:W-:Y:S02]  /*98f0*/  F2FP.F16.F32.PACK_AB R34, R41, R144 ;  /* 0x000000902922723e */ /* 0x000fe400000000ff */
[----:B------:R-:W-:-:S07]  /*9900*/  MOV R35, R51 ;  /* 0x0000003300237202 */ /* 0x000fce0000000f00 */
.L_x_2787:
[----:B------:R-:W-:Y:S05]  /*9910*/  BSYNC B1 ;  /* 0x0000000000017941 */ /* 0x000fea0003800000 */
.L_x_2786:
[----:B0-----:R0:W-:Y:S01]  /*9920*/  ST.E.128 desc[UR60][R38.64], R12 ;  /* 0x0000000c26007985 */ /* 0x0011e2000c101d3c */
[----:B------:R-:W-:-:S13]  /*9930*/  ISETP.GE.AND P3, PT, R11, R136, PT ;  /* 0x000000880b00720c */ /* 0x000fda0003f66270 */
[----:B------:R-:W-:Y:S05]  /*9940*/  @P3 BRA `(.L_x_2739) ;  /* 0x0000000400ec3947 */ /* 0x000fea0003800000 */
[----:B------:R-:W-:-:S05]  /*9950*/  IMAD.WIDE R36, R11, 0x2, R36 ;  /* 0x000000020b247825 */ /* 0x000fca00078e0224 */
[----:B----4-:R4:W-:Y:S01]  /*9960*/  ST.E.128 desc[UR60][R36.64], R32 ;  /* 0x0000002024007985 */ /* 0x0109e2000c101d3c */
[----:B------:R-:W-:Y:S05]  /*9970*/  BRA `(.L_x_2739) ;  /* 0x0000000400e07947 */ /* 0x000fea0003800000 */
.L_x_2693:
[----:B------:R-:W2:Y:S02]  /*9980*/  LDL R11, [R1+0x5c] ;  /* 0x00005c00010b7983 */ /* 0x000ea40000100800 */
[----:B--2---:R-:W-:-:S13]  /*9990*/  R2UR UR4, R11 ;  /* 0x000000000b0472ca */ /* 0x004fda00000e0000 */
[----:B------:R-:W-:-:S06]  /*99a0*/  UISETP.NE.AND UP0, UPT, UR4, 0x3, UPT ;  /* 0x000000030400788c */ /* 0x000fcc000bf05270 */
[----:B------:R-:W-:-:S13]  /*99b0*/  PLOP3.LUT P0, PT, PT, PT, UP0, 0x80, 0x0 ;  /* 0x000000000000781c */ /* 0x000fda0003f0f008 */
[----:B------:R-:W-:Y:S05]  /*99c0*/  @!P0 BRA `(.L_x_2788) ;  /* 0x0000000000048947 */ /* 0x000fea0003800000 */
[----:B------:R-:W-:Y:S01]  /*99d0*/  BPT.TRAP 0x1 ;  /* 0x000000040000795c */ /* 0x000fe20000300000 */
.L_x_2788:
[----:B------:R-:W-:Y:S01]  /*99e0*/  IMAD R89, R212, 0x8, R22 ;  /* 0x00000008d4597824 */ /* 0x000fe200078e0216 */
[----:B------:R-:W-:Y:S01]  /*99f0*/  SHF.L.U32 R90, R227, 0x1f, RZ ;  /* 0x0000001fe35a7819 */ /* 0x000fe200000006ff */
[----:B------:R-:W-:Y:S01]  /*9a00*/  BSSY B1, `(.L_x_2789) ;  /* 0x0000004000017945 */ /* 0x000fe20003800000 */
[----:B------:R-:W-:Y:S02]  /*9a10*/  SHF.R.S32.HI R86, RZ, 0x1f, R84 ;  /* 0x0000001fff567819 */ /* 0x000fe40000011454 */
[----:B------:R-:W0:Y:S02]  /*9a20*/  SYNCS.PHASECHK.TRANS64.TRYWAIT P3, [R89+URZ+0x38890], R90 ;  /* 0x0388905a590075a7 */ /* 0x000e24000806017f */
[----:B0-----:R-:W-:Y:S05]  /*9a30*/  @!P3 BRA `(.L_x_2790) ;  /* 0x00000260005cb947 */ /* 0x001fea0003800000 */
.L_x_3112:
[----:B------:R-:W-:Y:S05]  /*9a40*/  BSYNC B1 ;  /* 0x0000000000017941 */ /* 0x000fea0003800000 */
.L_x_2789:
        /* <DEDUP_REMOVED lines=13> */
[----:B------:R-:W-:Y:S02]  /*9b20*/  IMAD R15, R3, UR4, RZ ;  /* 0x00000004030f7c24 */ /* 0x000fe4000f8e02ff */
[----:B------:R-:W-:Y:S02]  /*9b30*/  IMAD.IADD R13, R13, 0x1, R11 ;  /* 0x000000010d0d7824 */ /* 0x000fe400078e020b */
[C---:B------:R-:W-:Y:S02]  /*9b40*/  IMAD R15, R30.reuse, UR5, R15 ;  /* 0x000000051e0f7c24 */ /* 0x040fe4000f8e020f */
[----:B------:R-:W-:Y:S01]  /*9b50*/  IMAD.WIDE.U32 R12, R30, UR4, R12 ;  /* 0x000000041e0c7c25 */ /* 0x000fe2000f8e000c */
[----:B------:R-:W-:-:S03]  /*9b60*/  ULDC.64 UR4, c[0x0][0x2e8] ;  /* 0x0000ba0000047ab9 */ /* 0x000fc60000000a00 */
[----:B------:R-:W-:Y:S01]  /*9b70*/  IMAD.IADD R42, R88, 0x1, -R220 ;  /* 0x00000001582a7824 */ /* 0x000fe200078e0adc */
[----:B------:R-:W-:Y:S02]  /*9b80*/  IADD3 R15, R13, R15, RZ ;  /* 0x0000000f0d0f7210 */ /* 0x000fe40007ffe0ff */
[----:B------:R-:W-:Y:S01]  /*9b90*/  LEA R40, P3, R12, UR4, 0x1 ;  /* 0x000000040c287c11 */ /* 0x000fe2000f8608ff */
[----:B------:R-:W-:-:S03]  /*9ba0*/  UMOV UR4, 0xffffffff ;  /* 0xffffffff00047882 */ /* 0x000fc60000000000 */
[----:B------:R-:W-:Y:S02]  /*9bb0*/  LEA.HI.X R41, R12, UR5, R15, 0x1, P3 ;  /* 0x000000050c297c11 */ /* 0x000fe400098f0c0f */
[----:B------:R-:W-:Y:S01]  /*9bc0*/  ISETP.GE.AND P3, PT, R42, 0x1, PT ;  /* 0x000000012a00780c */ /* 0x000fe20003f66270 */
[----:B------:R-:W-:-:S12]  /*9bd0*/  BRA.DIV UR4, `(.L_x_2791) ;  /* 0x0000026204087947 */ /* 0x000fd8000b800000 */
[----:B------:R1:W2:Y:S04]  /*9be0*/  SHFL.IDX PT, R39, R41, RZ, 0x181f ;  /* 0x00181fff29277589 */ /* 0x0002a800000e0000 */
[----:B------:R1:W3:Y:S02]  /*9bf0*/  SHFL.IDX PT, R38, R40, RZ, 0x181f ;  /* 0x00181fff28267589 */ /* 0x0002e400000e0000 */
.L_x_3116:
        /* <DEDUP_REMOVED lines=23> */
.L_x_2793:
[----:B------:R-:W-:Y:S05]  /*9d70*/  BSYNC B1 ;  /* 0x0000000000017941 */ /* 0x000fea0003800000 */
.L_x_2792:
[----:B------:R-:W-:-:S03]  /*9d80*/  UMOV UR4, 0xffffffff ;  /* 0xffffffff00047882 */ /* 0x000fc60000000000 */
[----:B------:R-:W-:Y:S05]  /*9d90*/  BRA.DIV UR4, `(.L_x_2794) ;  /* 0x0000025e04e47947 */ /* 0x000fea000b800000 */
[----:B--2---:R2:W0:Y:S04]  /*9da0*/  SHFL.IDX PT, R39, R41, 0x1, 0x181f ;  /* 0x00381f0029277f89 */ /* 0x00442800000e0000 */
[----:B---3--:R2:W3:Y:S02]  /*9db0*/  SHFL.IDX PT, R38, R40, 0x1, 0x181f ;  /* 0x00381f0028267f89 */ /* 0x0084e400000e0000 */
.L_x_3120:
[----:B------:R-:W-:Y:S01]  /*9dc0*/  ISETP.GE.AND P3, PT, R42, 0x21, PT ;  /* 0x000000212a00780c */ /* 0x000fe20003f66270 */
[----:B------:R-:W-:-:S12]  /*9dd0*/  BSSY B1, `(.L_x_2795) ;  /* 0x0000017000017945 */ /* 0x000fd80003800000 */
        /* <DEDUP_REMOVED lines=22> */
.L_x_2796:
[----:B------:R-:W-:Y:S05]  /*9f40*/  BSYNC B1 ;  /* 0x0000000000017941 */ /* 0x000fea0003800000 */
.L_x_2795:
[----:B------:R-:W-:-:S03]  /*9f50*/  UMOV UR4, 0xffffffff ;  /* 0xffffffff00047882 */ /* 0x000fc60000000000 */
[----:B------:R-:W-:Y:S05]  /*9f60*/  BRA.DIV UR4, `(.L_x_2797) ;  /* 0x0000025e04bc7947 */ /* 0x000fea000b800000 */
[----:B0-----:R0:W0:Y:S04]  /*9f70*/  SHFL.IDX PT, R39, R41, 0x2, 0x181f ;  /* 0x00581f0029277f89 */ /* 0x00102800000e0000 */
[----:B---3--:R3:W0:Y:S02]  /*9f80*/  SHFL.IDX PT, R38, R40, 0x2, 0x181f ;  /* 0x00581f0028267f89 */ /* 0x00862400000e0000 */
.L_x_3124:
[----:B------:R-:W-:-:S13]  /*9f90*/  ISETP.GE.AND P3, PT, R42, 0x41, PT ;  /* 0x000000412a00780c */ /* 0x000fda0003f66270 */
[----:B------:R-:W-:Y:S05]  /*9fa0*/  @!P3 BRA `(.L_x_2739) ;  /* 0x000000000054b947 */ /* 0x000fea0003800000 */
[----:B------:R-:W-:Y:S02]  /*9fb0*/  ULDC UR4, c[0x0][0x2f4] ;  /* 0x0000bd0000047ab9 */ /* 0x000fe40000000800 */
[----:B------:R-:W-:Y:S02]  /*9fc0*/  ISETP.GE.AND P5, PT, R16, UR4, PT ;  /* 0x0000000410007c0c */ /* 0x000fe4000bfa6270 */
[----:B------:R-:W-:-:S11]  /*9fd0*/  ISETP.GE.AND P4, PT, R213, UR4, PT ;  /* 0x00000004d5007c0c */ /* 0x000fd6000bf86270 */
[----:B----4-:R-:W4:Y:S01]  /*9fe0*/  @!P5 LDS.128 R12, [R85+0x26400] ;  /* 0x02640000550cd984 */ /* 0x010f220000000c00 */
[----:B0-----:R-:W-:-:S04]  /*9ff0*/  @!P5 LEA R32, P3, R16, R38, 0x1 ;  /* 0x000000261020d211 */ /* 0x001fc800078608ff */
[----:B------:R-:W-:Y:S02]  /*a000*/  @!P5 LEA.HI.X R33, R16, R39, R17, 0x1, P3 ;  /* 0x000000271021d211 */ /* 0x000fe400018f0c11 */
        /* <DEDUP_REMOVED lines=15> */
.L_x_2739:
[----:B------:R-:W-:Y:S05]  /*a100*/  BSYNC B0 ;  /* 0x0000000000007941 */ /* 0x000fea0003800000 */
.L_x_2692:
[----:B------:R-:W5:Y:S01]  /*a110*/  S2R R11, SR_TID.X ;  /* 0x00000000000b7919 */ /* 0x000f620000002100 */
        /* <DEDUP_REMOVED lines=8> */
[----:B-----5:R-:W-:Y:S01]  /*a1a0*/  LOP3.LUT R11, R11, 0x7f, RZ, 0xc0, !PT ;  /* 0x0000007f0b0b7812 */ /* 0x020fe200078ec0ff */
[----:B--2---:R2:W-:Y:S03]  /*a1b0*/  BAR.SYNC.DEFER_BLOCKING R141, 0x80 ;  /* 0x0002008d0000751d */ /* 0x0045e60000010000 */
[----:B------:R-:W-:-:S13]  /*a1c0*/  ISETP.NE.AND P3, PT, R11, RZ, PT ;  /* 0x000000ff0b00720c */ /* 0x000fda0003f65270 */
[----:B------:R-:W-:-:S05]  /*a1d0*/  @!P3 VIADD R11, R89, 0x388a0 ;  /* 0x000388a0590bb836 */ /* 0x000fca0000000000 */
[----:B------:R-:W-:-:S04]  /*a1e0*/  @!P3 PRMT R11, RZ, 0x654, R11 ;  /* 0x00000654ff0bb816 */ /* 0x000fc8000000000b */
[----:B------:R2:W-:Y:S01]  /*a1f0*/  @!P3 SYNCS.ARRIVE.TRANS64.RED.A1T0 RZ, [R11+URZ], RZ ;  /* 0x000000ff0bffb9a7 */ /* 0x0005e2000810043f */
[----:B------:R-:W-:Y:S05]  /*a200*/  @!P0 BRA `(.L_x_2799) ;  /* 0x0000000000048947 */ /* 0x000fea0003800000 */
[----:B------:R-:W-:Y:S01]  /*a210*/  BPT.TRAP 0x1 ;  /* 0x000000040000795c */ /* 0x000fe20000300000 */
.L_x_2799:
[----:B------:R-:W-:Y:S05]  /*a220*/  BSYNC B0 ;  /* 0x0000000000007941 */ /* 0x000fea0003800000 */
.L_x_2798:
[----:B------:R-:W5:Y:S01]  /*a230*/  SYNCS.PHASECHK.TRANS64.TRYWAIT P0, [R89+URZ+0x388b0], R90 ;  /* 0x0388b05a590075a7 */ /* 0x000f62000800017f */
[----:B------:R-:W-:Y:S04]  /*a240*/  BSSY B0, `(.L_x_2800) ;  /* 0x0000002000007945 */ /* 0x000fe80003800000 */
[----:B-----5:R-:W-:Y:S05]  /*a250*/  @!P0 BRA `(.L_x_2801) ;  /* 0x0000025c004c8947 */ /* 0x020fea0003800000 */
.L_x_3125:
[----:B------:R-:W-:Y:S05]  /*a260*/  BSYNC B0 ;  /* 0x0000000000007941 */ /* 0x000fea0003800000 */
.L_x_2800:
[----:B------:R-:W-:Y:S01]  /*a270*/  ULDC.64 UR4, c[0x0][0x328] ;  /* 0x0000ca0000047ab9 */ /* 0x000fe20000000a00 */
[----:B------:R-:W-:Y:S01]  /*a280*/  IMAD.IADD R88, R88, 0x1, -R220 ;  /* 0x0000000158587824 */ /* 0x000fe200078e0adc */
[----:B------:R-:W-:Y:S01]  /*a290*/  BSSY B0, `(.L_x_2802) ;  /* 0x000002c000007945 */ /* 0x000fe20003800000 */
[----:B--2---:R-:W-:Y:S02]  /*a2a0*/  IMAD R11, R86, UR4, RZ ;  /* 0x00000004560b7c24 */ /* 0x004fe4000f8e02ff */
[----:B0---4-:R-:W-:Y:S01]  /*a2b0*/  IMAD.WIDE.U32 R12, R84, UR4, RZ ;  /* 0x00000004540c7c25 */ /* 0x011fe2000f8e00ff */
        /* <DEDUP_REMOVED lines=20> */
[----:B------:R-:W-:Y:S02]  /*a400*/  ULDC UR4, c[0x0][0x2f4] ;  /* 0x0000bd0000047ab9 */ /* 0x000fe40000000800 */
[----:B------:R-:W-:-:S13]  /*a410*/  ISETP.GE.AND P5, PT, R16, UR4, PT ;  /* 0x0000000410007c0c */ /* 0x000fda000bfa6270 */
        /* <DEDUP_REMOVED lines=19> */
.L_x_2803:
[----:B------:R-:W-:Y:S05]  /*a550*/  BSYNC B0 ;  /* 0x0000000000007941 */ /* 0x000fea0003800000 */
.L_x_2802:
[----:B----4-:R4:W0:Y:S01]  /*a560*/  SHFL.IDX PT, R39, R11, 0x1, 0x181f ;  /* 0x00381f000b277f89 */ /* 0x01082200000e0000 */
[----:B------:R-:W-:Y:S03]  /*a570*/  BSSY B0, `(.L_x_2804) ;  /* 0x0000018000007945 */ /* 0x000fe60003800000 */
[----:B--2---:R4:W2:Y:S01]  /*a580*/  SHFL.IDX PT, R38, R31, 0x1, 0x181f ;  /* 0x00381f001f267f89 */ /* 0x0048a200000e0000 */
[----:B------:R-:W-:Y:S05]  /*a590*/  @!P0 BRA `(.L_x_2805) ;  /* 0x0000000000548947 */ /* 0x000fea0003800000 */
[----:B------:R-:W-:Y:S02]  /*a5a0*/  ULDC UR4, c[0x0][0x2f4] ;  /* 0x0000bd0000047ab9 */ /* 0x000fe40000000800 */
[----:B------:R-:W-:Y:S02]  /*a5b0*/  ISETP.GE.AND P5, PT, R16, UR4, PT ;  /* 0x0000000410007c0c */ /* 0x000fe4000bfa6270 */
        /* <DEDUP_REMOVED lines=19> */
.L_x_2805:
[----:B------:R-:W-:Y:S05]  /*a6f0*/  BSYNC B0 ;  /* 0x0000000000007941 */ /* 0x000fea0003800000 */
.L_x_2804:
[----:B------:R-:W-:Y:S01]  /*a700*/  ISETP.GE.AND P0, PT, R88, 0x41, PT ;  /* 0x000000415800780c */ /* 0x000fe20003f06270 */
[----:B0---4-:R-:W0:Y:S01]  /*a710*/  SHFL.IDX PT, R11, R11, 0x2, 0x181f ;  /* 0x00581f000b0b7f89 */ /* 0x011e2200000e0000 */
[----:B------:R-:W-:Y:S03]  /*a720*/  BSSY B0, `(.L_x_2806) ;  /* 0x0000018000007945 */ /* 0x000fe60003800000 */
[----:B------:R-:W4:Y:S08]  /*a730*/  SHFL.IDX PT, R31, R31, 0x2, 0x181f ;  /* 0x00581f001f1f7f89 */ /* 0x000f3000000e0000 */
[----:B------:R-:W-:Y:S05]  /*a740*/  @!P0 BRA `(.L_x_2807) ;  /* 0x0000000000548947 */ /* 0x000fea0003800000 */
[----:B------:R-:W-:Y:S02]  /*a750*/  ULDC UR4, c[0x0][0x2f4] ;  /* 0x0000bd0000047ab9 */ /* 0x000fe40000000800 */
[----:B------:R-:W-:Y:S02]  /*a760*/  ISETP.GE.AND P5, PT, R16, UR4, PT ;  /* 0x0000000410007c0c */ /* 0x000fe4000bfa6270 */
        /* <DEDUP_REMOVED lines=19> */
.L_x_2807:
[----:B------:R-:W-:Y:S05]  /*a8a0*/  BSYNC B0 ;  /* 0x0000000000007941 */ /* 0x000fea0003800000 */
.L_x_2806:
[----:B------:R-:W-:Y:S01]  /*a8b0*/  @!PT LDS RZ, [RZ] ;  /* 0x00000000fffff984 */ /* 0x000fe20000000800 */
[----:B------:R-:W-:Y:S01]  /*a8c0*/  @!PT LDS RZ, [RZ] ;  /* 0x00000000fffff984 */ /* 0x000fe20000000800 */
[----:B------:R-:W-:Y:S01]  /*a8d0*/  @!PT LDS RZ, [RZ] ;  /* 0x00000000fffff984 */ /* 0x000fe20000000800 */
[----:B------:R-:W-:Y:S01]  /*a8e0*/  @!PT LDS RZ, [RZ] ;  /* 0x00000000fffff984 */ /* 0x000fe20000000800 */
[----:B------:R5:W-:Y:S06]  /*a8f0*/  MEMBAR.ALL.CTA ;  /* 0x0000000000007992 */ /* 0x000bec0000008000 */
[----:B-----5:R-:W5:Y:S01]  /*a900*/  FENCE.VIEW.ASYNC.S ;  /* 0x00000000000073c6 */ /* 0x020f620000000000 */
[----:B-1----:R-:W-:Y:S01]  /*a910*/  @!P3 VIADD R89, R89, 0x388c0 ;  /* 0x000388c05959b836 */ /* 0x002fe20000000000 */
[----:B-----5:R1:W-:Y:S01]  /*a920*/  BAR.SYNC.DEFER_BLOCKING R141, 0x80 ;  /* 0x0002008d0000751d */ /* 0x0203e20000010000 */
[----:B------:R-:W-:-:S03]  /*a930*/  ISETP.NE.AND P4, PT, R113, RZ, PT ;  /* 0x000000ff7100720c */ /* 0x000fc60003f85270 */
[----:B------:R-:W-:Y:S02]  /*a940*/  @!P3 PRMT R89, RZ, 0x654, R89 ;  /* 0x00000654ff59b816 */ /* 0x000fe40000000059 */
[----:B------:R-:W-:Y:S02]  /*a950*/  IADD3 R212, R212, 0x1, RZ ;  /* 0x00000001d4d47810 */ /* 0x000fe40007ffe0ff */
[----:B------:R-:W-:Y:S01]  /*a960*/  PLOP3.LUT P0, PT, PT, PT, PT, 0x8, 0x0 ;  /* 0x000000000000781c */ /* 0x000fe20003f0e170 */
[----:B------:R1:W-:Y:S01]  /*a970*/  @!P3 SYNCS.ARRIVE.TRANS64.RED.A1T0 RZ, [R89+URZ], RZ ;  /* 0x000000ff59ffb9a7 */ /* 0x0003e2000810043f */
[----:B------:R-:W-:-:S04]  /*a980*/  ISETP.NE.AND P3, PT, R212, 0x2, PT ;  /* 0x00000002d400780c */ /* 0x000fc80003f65270 */
[----:B0-----:R-:W-:Y:S02]  /*a990*/  SEL R12, RZ, 0x1, P3 ;  /* 0x00000001ff0c7807 */ /* 0x001fe40001800000 */
[----:B------:R-:W-:Y:S02]  /*a9a0*/  SEL R212, R212, RZ, P3 ;  /* 0x000000ffd4d47207 */ /* 0x000fe40001800000 */
[----:B------:R-:W-:Y:S01]  /*a9b0*/  LOP3.LUT R227, R227, R12, RZ, 0x3c, !PT ;  /* 0x0000000ce3e37212 */ /* 0x000fe200078e3cff */
[----:B-1----:R-:W-:Y:S06]  /*a9c0*/  @P4 BRA `(.L_x_2808) ;  /* 0xffffff7800684947 */ /* 0x002fec000383ffff */
.L_x_2687:
[----:B------:R-:W4:Y:S01]  /*a9d0*/  LDL R11, [R1+0x68] ;  /* 0x00006800010b7983 */ /* 0x000f220000100800 */
[----:B------:R-:W0:Y:S01]  /*a9e0*/  LDC R0, c[0x0][0x448] ;  /* 0x00011200ff007b82 */ /* 0x000e220000000800 */
        /* <DEDUP_REMOVED lines=23> */
[----:B0-----:R-:W-:Y:S02]  /*ab60*/  ISETP.NE.AND P1, PT, R0, 0x1, PT ;  /* 0x000000010000780c */ /* 0x001fe40003f25270 */
        /* <DEDUP_REMOVED lines=12> */
[----:B------:R-:W0:Y:S01]  /*ac30*/  @P1 LDC R3, c[0x0][0x44c] ;  /* 0x00011300ff031b82 */ /* 0x000e220000000800 */
[----:B------:R-:W-:Y:S02]  /*ac40*/  CS2R R86, SRZ ;  /* 0x0000000000567805 */ /* 0x000fe4000001ff00 */
[----:B------:R-:W-:-:S02]  /*ac50*/  CS2R R60, SRZ ;  /* 0x00000000003c7805 */ /* 0x000fc4000001ff00 */
[----:B------:R-:W-:Y:S02]  /*ac60*/  CS2R R82, SRZ ;  /* 0x0000000000527805 */ /* 0x000fe4000001ff00 */
[----:B------:R-:W-:Y:S02]  /*ac70*/  CS2R R56, SRZ ;  /* 0x0000000000387805 */ /* 0x000fe4000001ff00 */
[----:B------:R-:W-:Y:S02]  /*ac80*/  CS2R R166, SRZ ;  /* 0x0000000000a67805 */ /* 0x000fe4000001ff00 */
[----:B------:R-:W-:Y:S02]  /*ac90*/  CS2R R78, SRZ ;  /* 0x00000000004e7805 */ /* 0x000fe4000001ff00 */
[----:B------:R-:W-:Y:S01]  /*aca0*/  CS2R R48, SRZ ;  /* 0x0000000000307805 */ /* 0x000fe2000001ff00 */
[----:B------:R-:W1:Y:S01]  /*acb0*/  @P1 LDC R2, c[0x0][0x450] ;  /* 0x00011400ff021b82 */ /* 0x000e620000000800 */
        /* <DEDUP_REMOVED lines=15> */
[----:B--2---:R-:W-:Y:S01]  /*adb0*/  CS2R R38, SRZ ;  /* 0x0000000000267805 */ /* 0x004fe2000001ff00 */
[----:B------:R-:W-:Y:S01]  /*adc0*/  IMAD.MOV.U32 R24, RZ, RZ, RZ ;  /* 0x000000ffff187224 */ /* 0x000fe200078e00ff */
[----:B------:R-:W-:Y:S02]  /*add0*/  CS2R R34, SRZ ;  /* 0x0000000000227805 */ /* 0x000fe4000001ff00 */
[----:B------:R-:W-:Y:S01]  /*ade0*/  CS2R R32, SRZ ;  /* 0x0000000000207805 */ /* 0x000fe2000001ff00 */
[----:B------:R-:W-:Y:S02]  /*adf0*/  IMAD.MOV.U32 R4, RZ, RZ, RZ ;  /* 0x000000ffff047224 */ /* 0x000fe400078e00ff */
[----:B------:R-:W-:-:S02]  /*ae00*/  IMAD.MOV.U32 R9, RZ, RZ, RZ ;  /* 0x000000ffff097224 */ /* 0x000fc400078e00ff */
[----:B------:R-:W-:Y:S02]  /*ae10*/  IMAD.MOV.U32 R26, RZ, RZ, RZ ;  /* 0x000000ffff1a7224 */ /* 0x000fe400078e00ff */
[----:B----4-:R-:W-:Y:S01]  /*ae20*/  VIADD R0, R11, 0x7f ;  /* 0x0000007f0b007836 */ /* 0x010fe20000000000 */
[----:B------:R-:W-:-:S03]  /*ae30*/  CS2R R10, SRZ ;  /* 0x00000000000a7805 */ /* 0x000fc6000001ff00 */
[----:B0-----:R-:W-:-:S05]  /*ae40*/  @P1 IMAD.HI.U32 R3, R0, R3, RZ ;  /* 0x0000000300031227 */ /* 0x001fca00078e00ff */
[----:B-1----:R-:W-:Y:S02]  /*ae50*/  @P1 SHF.R.U32.HI R0, RZ, R2, R3 ;  /* 0x00000002ff001219 */ /* 0x002fe40000011603 */
[----:B------:R-:W-:-:S03]  /*ae60*/  PLOP3.LUT P1, PT, PT, PT, PT, 0x80, 0x0 ;  /* 0x000000000000781c */ /* 0x000fc60003f2f070 */
[----:B------:R-:W-:Y:S01]  /*ae70*/  IMAD.IADD R0, R139, 0x1, R0 ;  /* 0x000000018b007824 */ /* 0x000fe200078e0200 */
[----:B------:R-:W-:-:S03]  /*ae80*/  CS2R R138, SRZ ;  /* 0x00000000008a7805 */ /* 0x000fc6000001ff00 */
[----:B------:R-:W-:-:S05]  /*ae90*/  IMAD.HI R0, R0, 0x66666667, RZ ;  /* 0x6666666700007827 */ /* 0x000fca00078e02ff */
[----:B------:R-:W-:-:S04]  /*aea0*/  SHF.R.U32.HI R3, RZ, 0x1f, R0 ;  /* 0x0000001fff037819 */ /* 0x000fc80000011600 */
[----:B------:R-:W-:Y:S01]  /*aeb0*/  LEA.HI.SX32 R3, R0, R3, 0x1b ;  /* 0x0000000300037211 */ /* 0x000fe200078fdaff */
[----:B------:R-:W-:-:S03]  /*aec0*/  IMAD.MOV.U32 R0, RZ, RZ, RZ ;  /* 0x000000ffff007224 */ /* 0x000fc600078e00ff */
[----:B------:R-:W-:Y:S02]  /*aed0*/  VIMNMX R2, R140, R3, PT ;  /* 0x000000038c027248 */ /* 0x000fe40003fe0100 */
[----:B------:R-:W-:Y:S02]  /*aee0*/  CS2R R140, SRZ ;  /* 0x00000000008c7805 */ /* 0x000fe4000001ff00 */
[----:B------:R-:W-:Y:S02]  /*aef0*/  MOV R3, RZ ;  /* 0x000000ff00037202 */ /* 0x000fe40000000f00 */
[----:B------:R-:W-:Y:S01]  /*af00*/  ISETP.GE.AND P2, PT, R2, 0x1, PT ;  /* 0x000000010200780c */ /* 0x000fe20003f46270 */
[----:B------:R-:W-:-:S12]  /*af10*/  @P0 BRA `(.L_x_2810) ;  /* 0x0000000000080947 */ /* 0x000fd80003800000 */
[----:B------:R-:W0:Y:S02]  /*af20*/  FENCE.VIEW.ASYNC.G ;  /* 0x00000000000073c6 */ /* 0x000e240000000100 */
[----:B0-----:R-:W-:Y:S06]  /*af30*/  BAR.ARV 0xc, 0x180 ;  /* 0x0306000000007b1d */ /* 0x001fec0000002000 */
.L_x_2810:
[----:B------:R-:W-:Y:S05]  /*af40*/  BSYNC B0 ;  /* 0x0000000000007941 */ /* 0x000fea0003800000 */
.L_x_2809:
[----:B------:R-:W-:Y:S01]  /*af50*/  IMAD.MOV.U32 R25, RZ, RZ, RZ ;  /* 0x000000ffff197224 */ /* 0x000fe200078e00ff */
[----:B------:R-:W-:Y:S01]  /*af60*/  MOV R8, RZ ;  /* 0x000000ff00087202 */ /* 0x000fe20000000f00 */
[----:B------:R-:W-:Y:S06]  /*af70*/  @!P2 BRA `(.L_x_2811) ;  /* 0x0000019c00f4a947 */ /* 0x000fec0003800000 */
[----:B------:R-:W2:Y:S01]  /*af80*/  LDL R5, [R1+0x84] ;  /* 0x0000840001057983 */ /* 0x000ea20000100800 */
[----:B------:R-:W0:Y:S02]  /*af90*/  S2R R0, SR_TID.X ;  /* 0x0000000000007919 */ /* 0x000e240000002100 */
[----:B0-----:R-:W-:-:S05]  /*afa0*/  VIADD R28, R0, 0xffffff80 ;  /* 0xffffff80001c7836 */ /* 0x001fca0000000000 */
        /* <DEDUP_REMOVED lines=30> */
.L_x_2812:
[----:B------:R-:W-:Y:S02]  /*b190*/  ULDC UR4, c[0x0][0x3f4] ;  /* 0x0000fd0000047ab9 */ /* 0x000fe40000000800 */
[----:B------:R-:W-:-:S13]  /*b1a0*/  ISETP.LT.AND P0, PT, RZ, UR4, PT ;  /* 0x00000004ff007c0c */ /* 0x000fda000bf01270 */
[----:B------:R-:W-:Y:S05]  /*b1b0*/  @P0 BRA `(.L_x_2813) ;  /* 0x0000000000400947 */ /* 0x000fea0003800000 */
[----:B------:R-:W2:Y:S02]  /*b1c0*/  LDL R20, [R1+0x88] ;  /* 0x0000880001147983 */ /* 0x000ea40000100800 */
[----:B--2---:R-:W-:-:S04]  /*b1d0*/  LEA.HI R0, R20, R20, RZ, 0x1 ;  /* 0x0000001414007211 */ /* 0x004fc800078f08ff */
[----:B------:R-:W-:-:S04]  /*b1e0*/  LOP3.LUT R0, R0, 0xfffffffe, RZ, 0xc0, !PT ;  /* 0xfffffffe00007812 */ /* 0x000fc800078ec0ff */
[----:B------:R-:W-:-:S04]  /*b1f0*/  IADD3 R0, R20, -R0, RZ ;  /* 0x8000000014007210 */ /* 0x000fc80007ffe0ff */
[----:B------:R-:W-:-:S04]  /*b200*/  SHF.L.U32 R3, R0, 0x1f, RZ ;  /* 0x0000001f00037819 */ /* 0x000fc800000006ff */
[----:B------:R0:W1:Y:S03]  /*b210*/  SYNCS.PHASECHK.TRANS64.TRYWAIT P0, [R22+URZ+0x38800], R3 ;  /* 0x03880003160075a7 */ /* 0x000066000800017f */
[----:B-1----:R-:W-:Y:S05]  /*b220*/  @!P0 NANOSLEEP.SYNCS 0x989680 ;  /* 0x009896800000895d */ /* 0x002fea0003900000 */
[----:B------:R-:W1:Y:S01]  /*b230*/  @!P0 SYNCS.PHASECHK.TRANS64 P0, [R22+URZ+0x38800], R3 ;  /* 0x03880003160085a7 */ /* 0x000e62000800007f */
[----:B------:R-:W-:Y:S04]  /*b240*/  BSSY B0, `(.L_x_2814) ;  /* 0x0000006000007945 */ /* 0x000fe80003800000 */
[----:B-1----:R-:W-:Y:S05]  /*b250*/  @P0 BRA `(.L_x_2815) ;  /* 0x0000000000100947 */ /* 0x002fea0003800000 */
.L_x_2816:
[----:B-1----:R1:W2:Y:S02]  /*b260*/  SYNCS.PHASECHK.TRANS64.TRYWAIT P0, [R22+URZ+0x38800], R3 ;  /* 0x03880003160075a7 */ /* 0x0022a4000800017f */
[----:B--2---:R-:W-:Y:S05]  /*b270*/  @!P0 NANOSLEEP.SYNCS 0x989680 ;  /* 0x009896800000895d */ /* 0x004fea0003900000 */
[----:B------:R-:W2:Y:S02]  /*b280*/  @!P0 SYNCS.PHASECHK.TRANS64 P0, [R22+URZ+0x38800], R3 ;  /* 0x03880003160085a7 */ /* 0x000ea4000800007f */
[----:B--2---:R-:W-:Y:S05]  /*b290*/  @!P0 BRA `(.L_x_2816) ;  /* 0xfffffffc00f08947 */ /* 0x004fea000383ffff */
.L_x_2815:
[----:B------:R-:W-:Y:S05]  /*b2a0*/  BSYNC B0 ;  /* 0x0000000000007941 */ /* 0x000fea0003800000 */
.L_x_2814:
[----:B------:R-:W-:Y:S05]  /*b2b0*/  BRA `(.L_x_2817) ;  /* 0x0000009400607947 */ /* 0x000fea0003800000 */
.L_x_2813:
[----:B------:R-:W2:Y:S01]  /*b2c0*/  LDL R30, [R1+0x84] ;  /* 0x00008400011e7983 */ /* 0x000ea20000100800 */
[----:B-----5:R-:W-:Y:S01]  /*b2d0*/  SHF.R.S32.HI R0, RZ, 0x1f, R135 ;  /* 0x0000001fff007819 */ /* 0x020fe20000011487 */
[----:B------:R-:W-:Y:S02]  /*b2e0*/  ULDC.64 UR6, c[0x0][0x408] ;  /* 0x0001020000067ab9 */ /* 0x000fe40000000a00 */
[----:B------:R-:W-:Y:S01]  /*b2f0*/  IMAD.WIDE.U32 R26, R135, UR6, RZ ;  /* 0x00000006871a7c25 */ /* 0x000fe2000f8e00ff */
[----:B--2---:R-:W-:-:S13]  /*b300*/  R2UR UR4, R30 ;  /* 0x000000001e0472ca */ /* 0x004fda00000e0000 */
[----:B------:R-:W-:-:S03]  /*b310*/  ULOP3.LUT UP0, URZ, UR4, 0x3ff, URZ, 0xc0, !UPT ;  /* 0x000003ff043f7892 */ /* 0x000fc6000f80c03f */
[----:B------:R-:W-:Y:S02]  /*b320*/  ULDC.64 UR4, c[0x0][0x3f8] ;  /* 0x0000fe0000047ab9 */ /* 0x000fe40000000a00 */
[C---:B------:R-:W-:Y:S01]  /*b330*/  IMAD R4, R0.reuse, UR4, RZ ;  /* 0x0000000400047c24 */ /* 0x040fe2000f8e02ff */
[----:B------:R-:W-:Y:S01]  /*b340*/  PLOP3.LUT P0, PT, PT, PT, UP0, 0x80, 0x0 ;  /* 0x000000000000781c */ /* 0x000fe20003f0f008 */
[----:B------:R-:W-:Y:S02]  /*b350*/  IMAD R0, R0, UR6, RZ ;  /* 0x0000000600007c24 */ /* 0x000fe4000f8e02ff */
[----:B------:R-:W-:-:S04]  /*b360*/  IMAD.WIDE.U32 R24, R135, UR4, RZ ;  /* 0x0000000487187c25 */ /* 0x000fc8000f8e00ff */
[C---:B------:R-:W-:Y:S02]  /*b370*/  IMAD R29, R135.reuse, UR5, R4 ;  /* 0x00000005871d7c24 */ /* 0x040fe4000f8e0204 */
[----:B------:R-:W-:Y:S02]  /*b380*/  IMAD R31, R135, UR7, R0 ;  /* 0x00000007871f7c24 */ /* 0x000fe4000f8e0200 */
[----:B------:R-:W-:Y:S02]  /*b390*/  IMAD.IADD R29, R29, 0x1, R25 ;  /* 0x000000011d1d7824 */ /* 0x000fe400078e0219 */
[----:B------:R-:W-:Y:S01]  /*b3a0*/  IMAD.IADD R31, R31, 0x1, R27 ;  /* 0x000000011f1f7824 */ /* 0x000fe200078e021b */
[----:B------:R-:W-:Y:S06]  /*b3b0*/  @!P0 BRA `(.L_x_2818) ;  /* 0x0000000000408947 */ /* 0x000fec0003800000 */
        /* <DEDUP_REMOVED lines=16> */
.L_x_2818:
[----:B------:R-:W2:Y:S01]  /*b4c0*/  LDL R20, [R1+0x50] ;  /* 0x0000500001147983 */ /* 0x000ea20000100800 */
[----:B------:R-:W-:-:S03]  /*b4d0*/  ULDC.U8 UR4, c[0x0][0x410] ;  /* 0x0001040000047ab9 */ /* 0x000fc60000000000 */
[----:B------:R-:W3:Y:S01]  /*b4e0*/  LDL R126, [R1+0x68] ;  /* 0x00006800017e7983 */ /* 0x000ee20000100800 */
[----:B------:R-:W-:Y:S01]  /*b4f0*/  R2UR UR5, R30 ;  /* 0x000000001e0572ca */ /* 0x000fe200000e0000 */
[----:B------:R-:W-:Y:S01]  /*b500*/  BSSY B0, `(.L_x_2819) ;  /* 0x000092b000007945 */ /* 0x000fe20003800000 */
[----:B------:R-:W-:Y:S01]  /*b510*/  ISETP.NE.AND P0, PT, RZ, UR4, PT ;  /* 0x00000004ff007c0c */ /* 0x000fe2000bf05270 */
[C---:B------:R-:W-:Y:S01]  /*b520*/  VIADD R3, R220.reuse, 0x60 ;  /* 0x00000060dc037836 */ /* 0x040fe20000000000 */
[----:B------:R-:W-:Y:S01]  /*b530*/  LEA.HI R33, R33, R28, RZ, 0x3 ;  /* 0x0000001c21217211 */ /* 0x000fe200078f18ff */
[----:B------:R-:W-:Y:S01]  /*b540*/  VIADD R89, R220, 0x20 ;  /* 0x00000020dc597836 */ /* 0x000fe20000000000 */
[----:B------:R-:W-:Y:S02]  /*b550*/  SHF.R.U32.HI R21, RZ, 0x3, R228 ;  /* 0x00000003ff157819 */ /* 0x000fe400000116e4 */
[----:B------:R-:W-:Y:S02]  /*b560*/  LOP3.LUT R0, R228, 0x38, R16, 0xf8, !PT ;  /* 0x00000038e4007812 */ /* 0x000fe400078ef810 */
[----:B------:R-:W-:-:S02]  /*b570*/  LOP3.LUT R33, R33, 0xfffffff8, RZ, 0xc0, !PT ;  /* 0xfffffff821217812 */ /* 0x000fc400078ec0ff */
[----:B--2---:R-:W-:Y:S02]  /*b580*/  LOP3.LUT R87, R20, R0, R21, 0xf6, !PT ;  /* 0x0000000014577212 */ /* 0x004fe400078ef615 */
[----:B------:R-:W-:Y:S01]  /*b590*/  IADD3 R0, R28, -R33, RZ ;  /* 0x800000211c007210 */ /* 0x000fe20007ffe0ff */
[----:B---3--:R-:W-:Y:S01]  /*b5a0*/  IMAD.IADD R85, R220, 0x1, R126 ;  /* 0x00000001dc557824 */ /* 0x008fe200078e027e */
[----:B------:R-:W-:-:S04]  /*b5b0*/  LEA R87, R87, UR5, 0x1 ;  /* 0x0000000557577c11 */ /* 0x000fc8000f8e08ff */
[----:B------:R-:W-:Y:S01]  /*b5c0*/  LEA R7, R0, R85, 0x5 ;  /* 0x0000005500077211 */ /* 0x000fe200078e28ff */
[----:B------:R-:W-:Y:S06]  /*b5d0*/  @!P0 BRA `(.L_x_2820) ;  /* 0x0000004400e08947 */ /* 0x000fec0003800000 */
[----:B------:R-:W0:Y:S01]  /*b5e0*/  LDC R116, c[0x0][0x448] ;  /* 0x00011200ff747b82 */ /* 0x000e220000000800 */
[----:B------:R-:W-:Y:S01]  /*b5f0*/  ULDC.64 UR4, c[0x0][0x3f8] ;  /* 0x0000fe0000047ab9 */ /* 0x000fe20000000a00 */
[----:B------:R-:W-:Y:S01]  /*b600*/  ULDC.64 UR6, c[0x0][0x408] ;  /* 0x0001020000067ab9 */ /* 0x000fe20000000a00 */
[----:B------:R-:W-:Y:S01]  /*b610*/  IMAD.MOV.U32 R4, RZ, RZ, R24 ;  /* 0x000000ffff047224 */ /* 0x000fe200078e0018 */
[----:B------:R-:W-:Y:S01]  /*b620*/  MOV R9, R31 ;  /* 0x0000001f00097202 */ /* 0x000fe20000000f00 */
[----:B------:R-:W-:Y:S01]  /*b630*/  IMAD.MOV.U32 R8, RZ, RZ, R26 ;  /* 0x000000ffff087224 */ /* 0x000fe200078e001a */
[----:B------:R-:W-:Y:S02]  /*b640*/  SHF.R.S32.HI R86, RZ, 0x1f, R223 ;  /* 0x0000001fff567819 */ /* 0x000fe400000114df */
[----:B------:R-:W-:Y:S02]  /*b650*/  SHF.R.S32.HI R94, RZ, 0x1f, R221 ;  /* 0x0000001fff5e7819 */ /* 0x000fe400000114dd */
[----:B------:R-:W-:-:S02]  /*b660*/  SHF.R.S32.HI R77, RZ, 0x1f, R214 ;  /* 0x0000001fff4d7819 */ /* 0x000fc400000114d6 */
[----:B------:R-:W-:Y:S02]  /*b670*/  SHF.R.S32.HI R93, RZ, 0x1f, R222 ;  /* 0x0000001fff5d7819 */ /* 0x000fe400000114de */
[----:B0-----:R-:W-:-:S13]  /*b680*/  ISETP.NE.AND P0, PT, R116, 0x1, PT ;  /* 0x000000017400780c */ /* 0x001fda0003f05270 */
[----:B------:R-:W0:Y:S08]  /*b690*/  @P0 LDC R0, c[0x0][0x44c] ;  /* 0x00011300ff000b82 */ /* 0x000e300000000800 */
[----:B------:R-:W1:Y:S01]  /*b6a0*/  @P0 LDC R5, c[0x0][0x450] ;  /* 0x00011400ff050b82 */ /* 0x000e620000000800 */
[----:B0-----:R-:W-:-:S05]  /*b6b0*/  @P0 IMAD.HI.U32 R0, R7, R0, RZ ;  /* 0x0000000007000227 */ /* 0x001fca00078e00ff */
[----:B-1----:R-:W-:Y:S01]  /*b6c0*/  @P0 SHF.R.U32.HI R7, RZ, R5, R0 ;  /* 0x00000005ff070219 */ /* 0x002fe20000011600 */
[----:B------:R-:W-:-:S03]  /*b6d0*/  IMAD.MOV.U32 R5, RZ, RZ, R29 ;  /* 0x000000ffff057224 */ /* 0x000fc600078e001d */
        /* <DEDUP_REMOVED lines=21> */
.L_x_3131:
[----:B------:R-:W5:Y:S01]  /*b830*/  LDL R10, [R1+0x6c] ;  /* 0x00006c00010a7983 */ /* 0x000f620000100800 */
        /* <DEDUP_REMOVED lines=9> */
[----:B-----5:R-:W-:-:S05]  /*b8d0*/  IMAD R116, R10, R116, RZ ;  /* 0x000000740a747224 */ /* 0x020fca00078e02ff */
[----:B------:R-:W-:-:S13]  /*b8e0*/  ISETP.GE.AND P0, PT, R85, R116, PT ;  /* 0x000000745500720c */ /* 0x000fda0003f06270 */
        /* <DEDUP_REMOVED lines=10> */
[----:B------:R-:W-:Y:S02]  /*b990*/  @!P2 SHF.L.U32 R24, R222, 0x1, RZ ;  /* 0x00000001de18a819 */ /* 0x000fe400000006ff */
[----:B------:R-:W-:Y:S01]  /*b9a0*/  @!P1 IMAD.SHL.U32 R28, R221, 0x2, RZ ;  /* 0x00000002dd1c9824 */ /* 0x000fe200078e00ff */
[-C--:B--2---:R-:W-:Y:S01]  /*b9b0*/  @!P3 IADD3 R10, P5, R5, R12.reuse, RZ ;  /* 0x0000000c050ab210 */ /* 0x084fe20007fbe0ff */
[----:B------:R-:W-:Y:S01]  /*b9c0*/  @!P0 IMAD.SHL.U32 R15, R223, 0x2, RZ ;  /* 0x00000002df0f8824 */ /* 0x000fe200078e00ff */
[----:B----4-:R-:W-:Y:S02]  /*b9d0*/  @!P3 IADD3 R12, P4, R14, R12, RZ ;  /* 0x0000000c0e0cb210 */ /* 0x010fe40007f9e0ff */
[----:B------:R-:W-:Y:S01]  /*b9e0*/  @!P2 SHF.L.U64.HI R25, R222, 0x1, R93 ;  /* 0x00000001de19a819 */ /* 0x000fe2000001025d */
[----:B-1----:R-:W-:Y:S01]  /*b9f0*/  @!P3 IMAD.X R11, R4, 0x1, R13, P5 ;  /* 0x00000001040bb824 */ /* 0x002fe200028e060d */
[----:B------:R-:W-:Y:S02]  /*ba00*/  @!P2 IADD3 R20, P6, R5, R24, RZ ;  /* 0x000000180514a210 */ /* 0x000fe40007fde0ff */
[----:B---3--:R-:W-:-:S02]  /*ba10*/  @!P3 IADD3.X R13, R9, R13, RZ, P4, !PT ;  /* 0x0000000d090db210 */ /* 0x008fc400027fe4ff */
[----:B------:R-:W-:Y:S01]  /*ba20*/  @!P1 SHF.L.U64.HI R29, R221, 0x1, R94 ;  /* 0x00000001dd1d9819 */ /* 0x000fe2000001025e */
[--C-:B------:R-:W-:Y:S01]  /*ba30*/  @!P2 IMAD.X R21, R4, 0x1, R25.reuse, P6 ;  /* 0x000000010415a824 */ /* 0x100fe200030e0619 */
[C---:B------:R-:W-:Y:S02]  /*ba40*/  @!P2 IADD3 R24, P5, R14.reuse, R24, RZ ;  /* 0x000000180e18a210 */ /* 0x040fe40007fbe0ff */
[----:B------:R-:W-:Y:S02]  /*ba50*/  CS2R R74, SRZ ;  /* 0x00000000004a7805 */ /* 0x000fe4000001ff00 */
[-C--:B------:R-:W-:Y:S02]  /*ba60*/  @!P1 IADD3 R26, P4, R5, R28.reuse, RZ ;  /* 0x0000001c051a9210 */ /* 0x080fe40007f9e0ff */
[----:B------:R-:W-:Y:S02]  /*ba70*/  CS2R R72, SRZ ;  /* 0x0000000000487805 */ /* 0x000fe4000001ff00 */
[----:B------:R-:W-:Y:S01]  /*ba80*/  @!P1 IADD3 R28, P6, R14, R28, RZ ;  /* 0x0000001c0e1c9210 */ /* 0x000fe20007fde0ff */
[----:B------:R-:W-:Y:S01]  /*ba90*/  @!P2 IMAD.X R25, R9, 0x1, R25, P5 ;  /* 0x000000010919a824 */ /* 0x000fe200028e0619 */
[----:B------:R-:W-:Y:S01]  /*baa0*/  @!P0 SHF.L.U64.HI R32, R223, 0x1, R86 ;  /* 0x00000001df208819 */ /* 0x000fe20000010256 */
[----:B------:R-:W-:Y:S01]  /*bab0*/  @!P1 IMAD.X R27, R4, 0x1, R29, P4 ;  /* 0x00000001041b9824 */ /* 0x000fe200020e061d */
[----:B------:R-:W-:-:S02]  /*bac0*/  @!P0 IADD3 R30, P5, R5, R15, RZ ;  /* 0x0000000f051e8210 */ /* 0x000fc40007fbe0ff */
[----:B------:R-:W-:Y:S02]  /*bad0*/  CS2R R68, SRZ ;  /* 0x0000000000447805 */ /* 0x000fe4000001ff00 */
[----:B------:R-:W-:Y:S02]  /*bae0*/  @!P0 IADD3 R14, P4, R14, R15, RZ ;  /* 0x0000000f0e0e8210 */ /* 0x000fe40007f9e0ff */
[----:B------:R-:W-:Y:S02]  /*baf0*/  CS2R R66, SRZ ;  /* 0x0000000000427805 */ /* 0x000fe4000001ff00 */
[----:B------:R-:W-:Y:S02]  /*bb00*/  CS2R R64, SRZ ;  /* 0x0000000000407805 */ /* 0x000fe4000001ff00 */
[----:B------:R-:W-:Y:S02]  /*bb10*/  CS2R R62, SRZ ;  /* 0x00000000003e7805 */ /* 0x000fe4000001ff00 */
[C---:B------:R-:W-:Y:S01]  /*bb20*/  @!P1 IADD3.X R29, R9.reuse, R29, RZ, P6, !PT ;  /* 0x0000001d091d9210 */ /* 0x040fe200037fe4ff */
[--C-:B------:R-:W-:Y:S01]  /*bb30*/  @!P0 IMAD.X R31, R4, 0x1, R32.reuse, P5 ;  /* 0x00000001041f8824 */ /* 0x100fe200028e0620 */
[----:B------:R1:W5:Y:S01]  /*bb40*/  @!P3 LD.E.64 R80, desc[UR60][R10.64] ;  /* 0x0000003c0a50b980 */ /* 0x000362000c101b00 */
[----:B------:R-:W-:-:S03]  /*bb50*/  @!P0 IMAD.X R15, R9, 0x1, R32, P4 ;  /* 0x00000001090f8824 */ /* 0x000fc600020e0620 */
[----:B------:R1:W5:Y:S04]  /*bb60*/  @!P3 LD.E.64 R78, desc[UR60][R12.64] ;  /* 0x0000003c0c4eb980 */ /* 0x000368000c101b00 */
[----:B------:R1:W5:Y:S04]  /*bb70*/  @!P2 LD.E.64 R74, desc[UR60][R20.64] ;  /* 0x0000003c144aa980 */ /* 0x000368000c101b00 */
[----:B------:R1:W5:Y:S04]  /*bb80*/  @!P2 LD.E.64 R72, desc[UR60][R24.64] ;  /* 0x0000003c1848a980 */ /* 0x000368000c101b00 */
[----:B------:R1:W5:Y:S04]  /*bb90*/  @!P1 LD.E.64 R68, desc[UR60][R26.64] ;  /* 0x0000003c1a449980 */ /* 0x000368000c101b00 */
[----:B------:R1:W5:Y:S04]  /*bba0*/  @!P1 LD.E.64 R66, desc[UR60][R28.64] ;  /* 0x0000003c1c429980 */ /* 0x000368000c101b00 */
[----:B------:R1:W5:Y:S04]  /*bbb0*/  @!P0 LD.E.64 R64, desc[UR60][R30.64] ;  /* 0x0000003c1e408980 */ /* 0x000368000c101b00 */
[----:B------:R1:W5:Y:S02]  /*bbc0*/  @!P0 LD.E.64 R62, desc[UR60][R14.64] ;  /* 0x0000003c0e3e8980 */ /* 0x000364000c101b00 */
.L_x_2823:
[----:B------:R-:W-:Y:S05]  /*bbd0*/  BSYNC B1 ;  /* 0x0000000000017941 */ /* 0x000fea0003800000 */
.L_x_2822:
[----:B-1---5:R-:W-:Y:S01]  /*bbe0*/  IMAD.MOV.U32 R4, RZ, RZ, R64 ;  /* 0x000000ffff047224 */ /* 0x022fe200078e0040 */
[----:B--2---:R-:W-:Y:S01]  /*bbf0*/  MOV R5, R65 ;  /* 0x0000004100057202 */ /* 0x004fe20000000f00 */
        /* <DEDUP_REMOVED lines=29> */
.L_x_3137:
        /* <DEDUP_REMOVED lines=18> */
[----:B------:R-:W-:-:S04]  /*bef0*/  @!P3 SHF.L.U32 R12, R214, 0x1, RZ ;  /* 0x00000001d60cb819 */ /* 0x000fc800000006ff */
[----:B------:R-:W-:Y:S01]  /*bf00*/  @!P2 IMAD.SHL.U32 R24, R222, 0x2, RZ ;  /* 0x00000002de18a824 */ /* 0x000fe200078e00ff */
[----:B------:R-:W-:Y:S01]  /*bf10*/  @!P3 SHF.L.U64.HI R13, R214, 0x1, R77 ;  /* 0x00000001d60db819 */ /* 0x000fe2000001024d */
[----:B------:R-:W-:Y:S01]  /*bf20*/  @!P1 IMAD.SHL.U32 R28, R221, 0x2, RZ ;  /* 0x00000002dd1c9824 */ /* 0x000fe200078e00ff */
[-C--:B---3--:R-:W-:Y:S01]  /*bf30*/  @!P3 IADD3 R10, P5, R5, R12.reuse, RZ ;  /* 0x0000000c050ab210 */ /* 0x088fe20007fbe0ff */
[----:B------:R-:W-:Y:S01]  /*bf40*/  @!P0 IMAD.SHL.U32 R31, R223, 0x2, RZ ;  /* 0x00000002df1f8824 */ /* 0x000fe200078e00ff */
[----:B----4-:R-:W-:Y:S02]  /*bf50*/  @!P3 IADD3 R12, P4, R14, R12, RZ ;  /* 0x0000000c0e0cb210 */ /* 0x010fe40007f9e0ff */
[----:B------:R-:W-:Y:S02]  /*bf60*/  @!P2 SHF.L.U64.HI R15, R222, 0x1, R93 ;  /* 0x00000001de0fa819 */ /* 0x000fe4000001025d */
[-C--:B------:R-:W-:Y:S02]  /*bf70*/  @!P2 IADD3 R20, P6, R5, R24.reuse, RZ ;  /* 0x000000180514a210 */ /* 0x080fe40007fde0ff */
[----:B--2---:R-:W-:Y:S01]  /*bf80*/  @!P3 IADD3.X R11, R4, R13, RZ, P5, !PT ;  /* 0x0000000d040bb210 */ /* 0x004fe20002ffe4ff */
[----:B0-----:R-:W-:Y:S01]  /*bf90*/  @!P3 IMAD.X R13, R9, 0x1, R13, P4 ;  /* 0x00000001090db824 */ /* 0x001fe200020e060d */
[----:B------:R-:W-:Y:S01]  /*bfa0*/  @!P2 IADD3 R24, P5, R14, R24, RZ ;  /* 0x000000180e18a210 */ /* 0x000fe20007fbe0ff */
[----:B------:R-:W-:Y:S01]  /*bfb0*/  @!P2 IMAD.X R21, R4, 0x1, R15, P6 ;  /* 0x000000010415a824 */ /* 0x000fe200030e060f */
[----:B------:R-:W-:-:S02]  /*bfc0*/  @!P1 SHF.L.U64.HI R29, R221, 0x1, R94 ;  /* 0x00000001dd1d9819 */ /* 0x000fc4000001025e */
[----:B------:R-:W-:Y:S02]  /*bfd0*/  CS2R R56, SRZ ;  /* 0x0000000000387805 */ /* 0x000fe4000001ff00 */
[-C--:B------:R-:W-:Y:S01]  /*bfe0*/  @!P1 IADD3 R26, P4, R5, R28.reuse, RZ ;  /* 0x0000001c051a9210 */ /* 0x080fe20007f9e0ff */
[----:B------:R-:W-:Y:S01]  /*bff0*/  @!P2 IMAD.X R25, R9, 0x1, R15, P5 ;  /* 0x000000010919a824 */ /* 0x000fe200028e060f */
[----:B------:R-:W-:Y:S02]  /*c000*/  @!P1 IADD3 R28, P6, R14, R28, RZ ;  /* 0x0000001c0e1c9210 */ /* 0x000fe40007fde0ff */
[----:B------:R-:W-:Y:S02]  /*c010*/  CS2R R54, SRZ ;  /* 0x0000000000367805 */ /* 0x000fe4000001ff00 */
[----:B------:R-:W-:Y:S02]  /*c020*/  @!P1 IADD3.X R27, R4, R29, RZ, P4, !PT ;  /* 0x0000001d041b9210 */ /* 0x000fe400027fe4ff */
[----:B------:R-:W-:-:S02]  /*c030*/  CS2R R52, SRZ ;  /* 0x0000000000347805 */ /* 0x000fc4000001ff00 */
[----:B------:R-:W-:Y:S02]  /*c040*/  @!P0 SHF.L.U64.HI R32, R223, 0x1, R86 ;  /* 0x00000001df208819 */ /* 0x000fe40000010256 */
[----:B------:R-:W-:Y:S02]  /*c050*/  CS2R R50, SRZ ;  /* 0x0000000000327805 */ /* 0x000fe4000001ff00 */
[-C--:B------:R-:W-:Y:S02]  /*c060*/  @!P0 IADD3 R30, P5, R5, R31.reuse, RZ ;  /* 0x0000001f051e8210 */ /* 0x080fe40007fbe0ff */
[----:B------:R-:W-:Y:S02]  /*c070*/  CS2R R46, SRZ ;  /* 0x00000000002e7805 */ /* 0x000fe4000001ff00 */
[----:B------:R-:W-:Y:S02]  /*c080*/  @!P0 IADD3 R14, P4, R14, R31, RZ ;  /* 0x0000001f0e0e8210 */ /* 0x000fe40007f9e0ff */
[----:B------:R-:W-:Y:S01]  /*c090*/  CS2R R48, SRZ ;  /* 0x0000000000307805 */ /* 0x000fe2000001ff00 */
[----:B------:R-:W-:Y:S01]  /*c0a0*/  @!P1 IMAD.X R29, R9, 0x1, R29, P6 ;  /* 0x00000001091d9824 */ /* 0x000fe200030e061d */
[----:B------:R0:W5:Y:S01]  /*c0b0*/  @!P3 LD.E.64 R60, desc[UR60][R10.64] ;  /* 0x0000003c0a3cb980 */ /* 0x000162000c101b00 */
[----:B------:R-:W-:-:S02]  /*c0c0*/  @!P0 IMAD.X R31, R4, 0x1, R32, P5 ;  /* 0x00000001041f8824 */ /* 0x000fc400028e0620 */
        /* <DEDUP_REMOVED lines=8> */
.L_x_2826:
[----:B------:R-:W-:Y:S05]  /*c150*/  BSYNC B1 ;  /* 0x0000000000017941 */ /* 0x000fea0003800000 */
.L_x_2825:
        /* <DEDUP_REMOVED lines=30> */
.L_x_3143:
        /* <DEDUP_REMOVED lines=22> */
[----:B------:R-:W-:Y:S01]  /*c4a0*/  @!P2 SHF.L.U64.HI R11, R222, 0x1, R93 ;  /* 0x00000001de0ba819 */ /* 0x000fe2000001025d */
[----:B------:R-:W-:Y:S01]  /*c4b0*/  @!P1 IMAD.SHL.U32 R12, R221, 0x2, RZ ;  /* 0x00000002dd0c9824 */ /* 0x000fe200078e00ff */
[CC--:B---3--:R-:W-:Y:S02]  /*c4c0*/  @!P3 IADD3 R70, P5, R5.reuse, R32.reuse, RZ ;  /* 0x000000200546b210 */ /* 0x0c8fe40007fbe0ff */
[----:B0-----:R-:W-:Y:S02]  /*c4d0*/  @!P3 IADD3 R32, P4, R14, R32, RZ ;  /* 0x000000200e20b210 */ /* 0x001fe40007f9e0ff */
[-C--:B------:R-:W-:Y:S01]  /*c4e0*/  @!P2 IADD3 R30, P6, R5, R24.reuse, RZ ;  /* 0x00000018051ea210 */ /* 0x080fe20007fde0ff */
[--C-:B--2---:R-:W-:Y:S01]  /*c4f0*/  @!P3 IMAD.X R71, R4, 0x1, R10.reuse, P5 ;  /* 0x000000010447b824 */ /* 0x104fe200028e060a */
[----:B------:R-:W-:Y:S01]  /*c500*/  @!P2 IADD3 R24, P5, R14, R24, RZ ;  /* 0x000000180e18a210 */ /* 0x000fe20007fbe0ff */
[----:B------:R-:W-:Y:S01]  /*c510*/  @!P3 IMAD.X R33, R9, 0x1, R10, P4 ;  /* 0x000000010921b824 */ /* 0x000fe200020e060a */
[----:B------:R-:W-:Y:S01]  /*c520*/  @!P1 SHF.L.U64.HI R13, R221, 0x1, R94 ;  /* 0x00000001dd0d9819 */ /* 0x000fe2000001025e */
[----:B------:R-:W-:Y:S01]  /*c530*/  @!P2 IMAD.X R31, R4, 0x1, R11, P6 ;  /* 0x00000001041fa824 */ /* 0x000fe200030e060b */
[----:B------:R-:W-:-:S02]  /*c540*/  @!P0 SHF.L.U32 R26, R223, 0x1, RZ ;  /* 0x00000001df1a8819 */ /* 0x000fc400000006ff */
[----:B------:R-:W-:Y:S02]  /*c550*/  CS2R R38, SRZ ;  /* 0x0000000000267805 */ /* 0x000fe4000001ff00 */
[-C--:B------:R-:W-:Y:S02]  /*c560*/  @!P1 IADD3 R20, P4, R5, R12.reuse, RZ ;  /* 0x0000000c05149210 */ /* 0x080fe40007f9e0ff */
[----:B------:R-:W-:Y:S02]  /*c570*/  CS2R R40, SRZ ;  /* 0x0000000000287805 */ /* 0x000fe4000001ff00 */
[----:B------:R-:W-:Y:S02]  /*c580*/  @!P1 IADD3 R10, P6, R14, R12, RZ ;  /* 0x0000000c0e0a9210 */ /* 0x000fe40007fde0ff */
[----:B------:R-:W-:Y:S02]  /*c590*/  CS2R R34, SRZ ;  /* 0x0000000000227805 */ /* 0x000fe4000001ff00 */
[----:B------:R-:W-:Y:S01]  /*c5a0*/  @!P2 IADD3.X R25, R9, R11, RZ, P5, !PT ;  /* 0x0000000b0919a210 */ /* 0x000fe20002ffe4ff */
[--C-:B------:R-:W-:Y:S01]  /*c5b0*/  @!P1 IMAD.X R21, R4, 0x1, R13.reuse, P4 ;  /* 0x0000000104159824 */ /* 0x100fe200020e060d */
[----:B------:R-:W-:Y:S01]  /*c5c0*/  @!P0 SHF.L.U64.HI R15, R223, 0x1, R86 ;  /* 0x00000001df0f8819 */ /* 0x000fe20000010256 */
[----:B------:R-:W-:Y:S01]  /*c5d0*/  @!P1 IMAD.X R11, R9, 0x1, R13, P6 ;  /* 0x00000001090b9824 */ /* 0x000fe200030e060d */
[----:B------:R-:W-:-:S02]  /*c5e0*/  @!P0 IADD3 R12, P5, R5, R26, RZ ;  /* 0x0000001a050c8210 */ /* 0x000fc40007fbe0ff */
[----:B------:R-:W-:Y:S02]  /*c5f0*/  CS2R R36, SRZ ;  /* 0x0000000000247805 */ /* 0x000fe4000001ff00 */
[----:B------:R-:W-:Y:S02]  /*c600*/  @!P0 IADD3 R14, P4, R14, R26, RZ ;  /* 0x0000001a0e0e8210 */ /* 0x000fe40007f9e0ff */
[----:B------:R-:W-:Y:S02]  /*c610*/  CS2R R28, SRZ ;  /* 0x00000000001c7805 */ /* 0x000fe4000001ff00 */
[----:B------:R-:W-:Y:S01]  /*c620*/  CS2R R26, SRZ ;  /* 0x00000000001a7805 */ /* 0x000fe2000001ff00 */
[----:B------:R-:W-:Y:S01]  /*c630*/  @!P0 IMAD.X R13, R4, 0x1, R15, P5 ;  /* 0x00000001040d8824 */ /* 0x000fe200028e060f */
[----:B------:R-:W-:Y:S01]  /*c640*/  @!P0 IADD3.X R15, R9, R15, RZ, P4, !PT ;  /* 0x0000000f090f8210 */ /* 0x000fe200027fe4ff */
        /* <DEDUP_REMOVED lines=8> */
.L_x_2829:
[----:B------:R-:W-:Y:S05]  /*c6d0*/  BSYNC B1 ;  /* 0x0000000000017941 */ /* 0x000fea0003800000 */
.L_x_2828:
[----:B--2--5:R-:W-:Y:S01]  /*c6e0*/  IMAD.MOV.U32 R4, RZ, RZ, R28 ;  /* 0x000000ffff047224 */ /* 0x024fe200078e001c */
[----:B0-----:R-:W-:Y:S01]  /*c6f0*/  MOV R10, R35 ;  /* 0x00000023000a7202 */ /* 0x001fe20000000f00 */
[----:B---3--:R-:W-:Y:S01]  /*c700*/  IMAD.MOV.U32 R5, RZ, RZ, R29 ;  /* 0x000000ffff057224 */ /* 0x008fe200078e001d */
        /* <DEDUP_REMOVED lines=27> */
[----:B------:R0:W0:Y:S02]  /*c8c0*/  SHFL.IDX PT, R14, R0, 0x3, 0x181f ;  /* 0x00781f00000e7f89 */ /* 0x00002400000e0000 */
.L_x_3149:
[----:B01----:R-:W4:Y:S01]  /*c8d0*/  LDL R8, [R1+0x88] ;  /* 0x0000880001087983 */ /* 0x003f220000100800 */
        /* <DEDUP_REMOVED lines=26> */
[-C--:B---3--:R-:W-:Y:S01]  /*ca80*/  @!P3 IADD3 R106, P5, R71, R104.reuse, RZ ;  /* 0x00000068476ab210 */ /* 0x088fe20007fbe0ff */
[----:B------:R-:W-:Y:S01]  /*ca90*/  @!P0 IMAD.SHL.U32 R15, R223, 0x2, RZ ;  /* 0x00000002df0f8824 */ /* 0x000fe200078e00ff */
[----:B------:R-:W-:Y:S02]  /*caa0*/  @!P3 IADD3 R104, P4, R14, R104, RZ ;  /* 0x000000680e68b210 */ /* 0x000fe40007f9e0ff */
[----:B------:R-:W-:Y:S01]  /*cab0*/  @!P2 SHF.L.U64.HI R93, R222, 0x1, R93 ;  /* 0x00000001de5da819 */ /* 0x000fe2000001025d */
[----:B--2---:R-:W-:Y:S01]  /*cac0*/  @!P3 IMAD.X R107, R70, 0x1, R77, P5 ;  /* 0x00000001466bb824 */ /* 0x004fe200028e064d */
[----:B------:R-:W-:Y:S02]  /*cad0*/  @!P2 IADD3 R100, P6, R71, R98, RZ ;  /* 0x000000624764a210 */ /* 0x000fe40007fde0ff */
[----:B------:R-:W-:-:S02]  /*cae0*/  @!P3 IADD3.X R105, R76, R77, RZ, P4, !PT ;  /* 0x0000004d4c69b210 */ /* 0x000fc400027fe4ff */
        /* <DEDUP_REMOVED lines=14> */
[----:B------:R-:W-:Y:S01]  /*cbd0*/  @!P1 IADD3.X R13, R76, R5, RZ, P6, !PT ;  /* 0x000000054c0d9210 */ /* 0x000fe200037fe4ff */
[--C-:B------:R-:W-:Y:S01]  /*cbe0*/  @!P0 IMAD.X R95, R70, 0x1, R7.reuse, P5 ;  /* 0x00000001465f8824 */ /* 0x100fe200028e0607 */
[----:B------:R-:W-:Y:S01]  /*cbf0*/  CS2R R4, SRZ ;  /* 0x0000000000047805 */ /* 0x000fe2000001ff00 */
[----:B------:R-:W-:Y:S01]  /*cc00*/  @!P0 IMAD.X R15, R76, 0x1, R7, P4 ;  /* 0x000000014c0f8824 */ /* 0x000fe200020e0607 */
[----:B------:R-:W-:Y:S01]  /*cc10*/  CS2R R6, SRZ ;  /* 0x0000000000067805 */ /* 0x000fe2000001ff00 */
        /* <DEDUP_REMOVED lines=8> */
.L_x_2832:
[----:B------:R-:W-:Y:S05]  /*cca0*/  BSYNC B1 ;  /* 0x0000000000017941 */ /* 0x000fea0003800000 */
.L_x_2831:
[----:B------:R-:W1:Y:S01]  /*ccb0*/  SYNCS.PHASECHK.TRANS64.TRYWAIT P0, [R22+URZ+0x38800], R125 ;  /* 0x0388007d160075a7 */ /* 0x000e62000800017f */
[----:B-----5:R-:W-:Y:S01]  /*ccc0*/  IMAD.MOV.U32 R0, RZ, RZ, R4 ;  /* 0x000000ffff007224 */ /* 0x020fe200078e0004 */
[----:B0-----:R-:W-:Y:S01]  /*ccd0*/  MOV R12, R5 ;  /* 0x00000005000c7202 */ /* 0x001fe20000000f00 */
[----:B------:R-:W-:Y:S01]  /*cce0*/  IMAD.MOV.U32 R13, RZ, RZ, R6 ;  /* 0x000000ffff0d7224 */ /* 0x000fe200078e0006 */
[----:B------:R-:W-:Y:S01]  /*ccf0*/  MOV R15, R25 ;  /* 0x00000019000f7202 */ /* 0x000fe20000000f00 */
[----:B------:R-:W-:Y:S01]  /*cd00*/  IMAD.MOV.U32 R14, RZ, RZ, R30 ;  /* 0x000000ffff0e7224 */ /* 0x000fe200078e001e */
[----:B--2---:R-:W-:Y:S01]  /*cd10*/  PRMT R70, R0, 0x5410, R12 ;  /* 0x0000541000467816 */ /* 0x004fe2000000000c */
        /* <DEDUP_REMOVED lines=13> */
[----:B---3--:R-:W-:Y:S01]  /*cdf0*/  PRMT R71, R13, 0x5410, R14 ;  /* 0x000054100d477816 */ /* 0x008fe2000000000e */
        /* <DEDUP_REMOVED lines=8> */
[----:B-1----:R-:W-:Y:S10]  /*ce80*/  @!P0 BRA `(.L_x_2834) ;  /* 0x0000023800148947 */ /* 0x002ff40003800000 */
.L_x_3150:
[----:B------:R-:W-:Y:S05]  /*ce90*/  BSYNC B1 ;  /* 0x0000000000017941 */ /* 0x000fea0003800000 */
.L_x_2833:
[----:B------:R-:W-:Y:S01]  /*cea0*/  BSSY B1, `(.L_x_2835) ;  /* 0x00000ba000017945 */ /* 0x000fe20003800000 */
[----:B------:R-:W-:-:S03]  /*ceb0*/  PRMT R94, R12, 0x5410, R13 ;  /* 0x000054100c5e7816 */ /* 0x000fc6000000000d */
[----:B------:R-:W-:Y:S05]  /*cec0*/  @P1 BRA `(.L_x_2836) ;  /* 0x0000000800dc1947 */ /* 0x000fea0003800000 */
[----:B------:R-:W1:Y:S01]  /*ced0*/  LDC R12, c[0x0][0x3f4] ;  /* 0x0000fd00ff0c7b82 */ /* 0x000e620000000800 */
[----:B------:R-:W-:Y:S01]  /*cee0*/  BSSY B2, `(.L_x_2837) ;  /* 0x0000030000027945 */ /* 0x000fe20003800000 */
[-C--:B-1----:R-:W-:Y:S02]  /*cef0*/  ISETP.GE.AND P0, PT, R214, R12.reuse, PT ;  /* 0x0000000cd600720c */ /* 0x082fe40003f06270 */
[-C--:B------:R-:W-:Y:S02]  /*cf00*/  ISETP.GE.AND P1, PT, R222, R12.reuse, PT ;  /* 0x0000000cde00720c */ /* 0x080fe40003f26270 */
[-C--:B------:R-:W-:Y:S02]  /*cf10*/  ISETP.GE.AND P2, PT, R221, R12.reuse, PT ;  /* 0x0000000cdd00720c */ /* 0x080fe40003f46270 */
[----:B------:R-:W-:-:S07]  /*cf20*/  ISETP.GE.AND P3, PT, R223, R12, PT ;  /* 0x0000000cdf00720c */ /* 0x000fce0003f66270 */
[----:B------:R-:W-:Y:S06]  /*cf30*/  @P0 BRA `(.L_x_2838) ;  /* 0x0000000000a80947 */ /* 0x000fec0003800000 */
[----:B------:R-:W1:Y:S01]  /*cf40*/  LDS.128 R12, [R87] ;  /* 0x00000000570c7984 */ /* 0x000e620000000c00 */
        /* <DEDUP_REMOVED lines=40> */
[----:B------:R1:W-:Y:S02]  /*d1d0*/  STS.128 [R87], R12 ;  /* 0x0000000c57007388 */ /* 0x0003e40000000c00 */
.L_x_2838:
[----:B------:R-:W-:Y:S05]  /*d1e0*/  BSYNC B2 ;  /* 0x0000000000027941 */ /* 0x000fea0003800000 */
.L_x_2837:
[----:B------:R-:W-:Y:S04]  /*d1f0*/  BSSY B2, `(.L_x_2839) ;  /* 0x000002c000027945 */ /* 0x000fe80003800000 */
[----:B------:R-:W-:Y:S05]  /*d200*/  @P1 BRA `(.L_x_2840) ;  /* 0x0000000000a81947 */ /* 0x000fea0003800000 */
[----:B-1----:R-:W1:Y:S01]  /*d210*/  LDS.128 R12, [R87+0x4000] ;  /* 0x00400000570c7984 */ /* 0x002e620000000c00 */
        /* <DEDUP_REMOVED lines=41> */
.L_x_2840:
[----:B------:R-:W-:Y:S05]  /*d4b0*/  BSYNC B2 ;  /* 0x0000000000027941 */ /* 0x000fea0003800000 */
.L_x_2839:
[----:B------:R-:W-:Y:S04]  /*d4c0*/  BSSY B2, `(.L_x_2841) ;  /* 0x000002c000027945 */ /* 0x000fe80003800000 */
[----:B------:R-:W-:Y:S05]  /*d4d0*/  @P2 BRA `(.L_x_2842) ;  /* 0x0000000000a82947 */ /* 0x000fea0003800000 */
[----:B-12---:R-:W1:Y:S01]  /*d4e0*/  LDS.128 R12, [R87+0x8000] ;  /* 0x00800000570c7984 */ /* 0x006e620000000c00 */
[----:B------:R-:W-:Y:S01]  /*d4f0*/  SHF.R.U32.HI R73, RZ, 0x10, R69 ;  /* 0x00000010ff497819 */ /* 0x000fe20000011645 */
[----:B------:R-:W-:Y:S01]  /*d500*/  HADD2.F32 R72, -RZ, R119.H1_H1 ;  /* 0x30000077ff487230 */ /* 0x000fe20000004100 */
[----:B------:R-:W-:Y:S01]  /*d510*/  SHF.R.U32.HI R75, RZ, 0x10, R67 ;  /* 0x00000010ff4b7819 */ /* 0x000fe20000011643 */
        /* <DEDUP_REMOVED lines=38> */
.L_x_2842:
[----:B------:R-:W-:Y:S05]  /*d780*/  BSYNC B2 ;  /* 0x0000000000027941 */ /* 0x000fea0003800000 */
.L_x_2841:
[----:B------:R-:W-:Y:S05]  /*d790*/  @P3 BRA `(.L_x_2836) ;  /* 0x0000000000a83947 */ /* 0x000fea0003800000 */
[----:B-123--:R-:W1:Y:S01]  /*d7a0*/  LDS.128 R12, [R87+0xc000] ;  /* 0x00c00000570c7984 */ /* 0x00ee620000000c00 */
        /* <DEDUP_REMOVED lines=41> */
.L_x_2836:
[----:B------:R-:W-:Y:S05]  /*da40*/  BSYNC B1 ;  /* 0x0000000000017941 */ /* 0x000fea0003800000 */
.L_x_2835:
[----:B------:R-:W-:Y:S01]  /*da50*/  ISETP.GE.AND P0, PT, R89, R0, PT ;  /* 0x000000005900720c */ /* 0x000fe20003f06270 */
[----:B------:R-:W-:-:S12]  /*da60*/  BSSY B1, `(.L_x_2843) ;  /* 0x00000b9000017945 */ /* 0x000fd80003800000 */
[----:B------:R-:W-:Y:S05]  /*da70*/  @P0 BRA `(.L_x_2844) ;  /* 0x0000000800dc0947 */ /* 0x000fea0003800000 */
[----:B-1234-:R-:W1:Y:S01]  /*da80*/  LDC R12, c[0x0][0x3f4] ;  /* 0x0000fd00ff0c7b82 */ /* 0x01ee620000000800 */
[----:B------:R-:W-:Y:S01]  /*da90*/  BSSY B2, `(.L_x_2845) ;  /* 0x0000030000027945 */ /* 0x000fe20003800000 */
[-C--:B-1----:R-:W-:Y:S02]  /*daa0*/  ISETP.GE.AND P0, PT, R214, R12.reuse, PT ;  /* 0x0000000cd600720c */ /* 0x082fe40003f06270 */
[-C--:B------:R-:W-:Y:S02]  /*dab0*/  ISETP.GE.AND P1, PT, R222, R12.reuse, PT ;  /* 0x0000000cde00720c */ /* 0x080fe40003f26270 */
[-C--:B------:R-:W-:Y:S02]  /*dac0*/  ISETP.GE.AND P2, PT, R221, R12.reuse, PT ;  /* 0x0000000cdd00720c */ /* 0x080fe40003f46270 */
[----:B------:R-:W-:-:S07]  /*dad0*/  ISETP.GE.AND P3, PT, R223, R12, PT ;  /* 0x0000000cdf00720c */ /* 0x000fce0003f66270 */
[----:B------:R-:W-:Y:S06]  /*dae0*/  @P0 BRA `(.L_x_2846) ;  /* 0x0000000000a80947 */ /* 0x000fec0003800000 */
[----:B------:R-:W1:Y:S01]  /*daf0*/  LDS.128 R12, [R87+0x1000] ;  /* 0x00100000570c7984 */ /* 0x000e620000000c00 */
[----:B------:R-:W-:Y:S01]  /*db00*/  SHF.R.U32.HI R63, RZ, 0x10, R61 ;  /* 0x00000010ff3f7819 */ /* 0x000fe2000001163d */
[----:B------:R-:W-:Y:S01]  /*db10*/  HADD2.F32 R62, -RZ, R114.H0_H0 ;  /* 0x20000072ff3e7230 */ /* 0x000fe20000004100 */
[----:B------:R-:W-:Y:S01]  /*db20*/  SHF.R.U32.HI R65, RZ, 0x10, R59 ;  /* 0x00000010ff417819 */ /* 0x000fe2000001163b */
        /* <DEDUP_REMOVED lines=38> */
.L_x_2846:
[----:B------:R-:W-:Y:S05]  /*dd90*/  BSYNC B2 ;  /* 0x0000000000027941 */ /* 0x000fea0003800000 */
.L_x_2845:
[----:B------:R-:W-:Y:S04]  /*dda0*/  BSSY B2, `(.L_x_2847) ;  /* 0x000002c000027945 */ /* 0x000fe80003800000 */
[----:B------:R-:W-:Y:S05]  /*ddb0*/  @P1 BRA `(.L_x_2848) ;  /* 0x0000000000a81947 */ /* 0x000fea0003800000 */
[----:B-1----:R-:W1:Y:S01]  /*ddc0*/  LDS.128 R12, [R87+0x5000] ;  /* 0x00500000570c7984 */ /* 0x002e620000000c00 */
        /* <DEDUP_REMOVED lines=41> */
.L_x_2848:
[----:B------:R-:W-:Y:S05]  /*e060*/  BSYNC B2 ;  /* 0x0000000000027941 */ /* 0x000fea0003800000 */
.L_x_2847:
[----:B------:R-:W-:Y:S04]  /*e070*/  BSSY B2, `(.L_x_2849) ;  /* 0x000002c000027945 */ /* 0x000fe80003800000 */
[----:B------:R-:W-:Y:S05]  /*e080*/  @P2 BRA `(.L_x_2850) ;  /* 0x0000000000a82947 */ /* 0x000fea0003800000 */
[----:B-12---:R-:W1:Y:S01]  /*e090*/  LDS.128 R12, [R87+0x9000] ;  /* 0x00900000570c7984 */ /* 0x006e620000000c00 */
        /* <DEDUP_REMOVED lines=41> */
.L_x_2850:
[----:B------:R-:W-:Y:S05]  /*e330*/  BSYNC B2 ;  /* 0x0000000000027941 */ /* 0x000fea0003800000 */
.L_x_2849:
[----:B------:R-:W-:Y:S05]  /*e340*/  @P3 BRA `(.L_x_2844) ;  /* 0x0000000000a83947 */ /* 0x000fea0003800000 */
[----:B-123--:R-:W1:Y:S01]  /*e350*/  LDS.128 R12, [R87+0xd000] ;  /* 0x00d00000570c7984 */ /* 0x00ee620000000c00 */
[----:B------:R-:W-:Y:S01]  /*e360*/  SHF.R.U32.HI R51, RZ, 0x10, R47 ;  /* 0x00000010ff337819 */ /* 0x000fe2000001162f */
[----:B------:R-:W-:Y:S01]  /*e370*/  HADD2.F32 R50, -RZ, R108.H1_H1 ;  /* 0x3000006cff327230 */ /* 0x000fe20000004100 */
[--C-:B------:R-:W-:Y:S01]  /*e380*/  SHF.R.U32.HI R53, RZ, 0x10, R49.reuse ;  /* 0x00000010ff357819 */ /* 0x100fe20000011631 */
[----:B------:R-:W-:Y:S01]  /*e390*/  HADD2.F32 R52, -RZ, R109.H0_H0 ;  /* 0x2000006dff347230 */ /* 0x000fe20000004100 */
        /* <DEDUP_REMOVED lines=37> */
.L_x_2844:
[----:B------:R-:W-:Y:S05]  /*e5f0*/  BSYNC B1 ;  /* 0x0000000000017941 */ /* 0x000fea0003800000 */
.L_x_2843:
[----:B-1234-:R-:W-:Y:S01]  /*e600*/  VIADD R12, R220, 0x40 ;  /* 0x00000040dc0c7836 */ /* 0x01efe20000000000 */
[----:B------:R-:W-:Y:S04]  /*e610*/  BSSY B1, `(.L_x_2851) ;  /* 0x00000ba000017945 */ /* 0x000fe80003800000 */
[----:B------:R-:W-:-:S13]  /*e620*/  ISETP.GE.AND P0, PT, R12, R0, PT ;  /* 0x000000000c00720c */ /* 0x000fda0003f06270 */
        /* <DEDUP_REMOVED lines=50> */
.L_x_2854:
[----:B------:R-:W-:Y:S05]  /*e950*/  BSYNC B2 ;  /* 0x0000000000027941 */ /* 0x000fea0003800000 */
.L_x_2853:
[----:B------:R-:W-:Y:S04]  /*e960*/  BSSY B2, `(.L_x_2855) ;  /* 0x000002c000027945 */ /* 0x000fe80003800000 */
[----:B------:R-:W-:Y:S05]  /*e970*/  @P1 BRA `(.L_x_2856) ;  /* 0x0000000000a81947 */ /* 0x000fea0003800000 */
[----:B-1----:R-:W1:Y:S01]  /*e980*/  LDS.128 R12, [R87+0x6000] ;  /* 0x00600000570c7984 */ /* 0x002e620000000c00 */
        /* <DEDUP_REMOVED lines=41> */
.L_x_2856:
[----:B------:R-:W-:Y:S05]  /*ec20*/  BSYNC B2 ;  /* 0x0000000000027941 */ /* 0x000fea0003800000 */
.L_x_2855:
[----:B------:R-:W-:Y:S04]  /*ec30*/  BSSY B2, `(.L_x_2857) ;  /* 0x000002c000027945 */ /* 0x000fe80003800000 */
[----:B------:R-:W-:Y:S05]  /*ec40*/  @P2 BRA `(.L_x_2858) ;  /* 0x0000000000a82947 */ /* 0x000fea0003800000 */
[----:B-12---:R-:W1:Y:S01]  /*ec50*/  LDS.128 R12, [R87+0xa000] ;  /* 0x00a00000570c7984 */ /* 0x006e620000000c00 */
        /* <DEDUP_REMOVED lines=41> */
.L_x_2858:
[----:B------:R-:W-:Y:S05]  /*eef0*/  BSYNC B2 ;  /* 0x0000000000027941 */ /* 0x000fea0003800000 */
.L_x_2857:
[----:B------:R-:W-:Y:S05]  /*ef00*/  @P3 BRA `(.L_x_2852) ;  /* 0x0000000000a83947 */ /* 0x000fea0003800000 */
[----:B-123--:R-:W1:Y:S01]  /*ef10*/  LDS.128 R12, [R87+0xe000] ;  /* 0x00e00000570c7984 */ /* 0x00ee620000000c00 */
        /* <DEDUP_REMOVED lines=41> */
.L_x_2852:
[----:B------:R-:W-:Y:S05]  /*f1b0*/  BSYNC B1 ;  /* 0x0000000000017941 */ /* 0x000fea0003800000 */
.L_x_2851:
[----:B------:R-:W-:-:S13]  /*f1c0*/  ISETP.GE.AND P0, PT, R3, R0, PT ;  /* 0x000000000300720c */ /* 0x000fda0003f06270 */
[----:B------:R-:W-:Y:S05]  /*f1d0*/  @P0 BRA `(.L_x_2859) ;  /* 0x0000005400740947 */ /* 0x000fea0003800000 */
[----:B------:R-:W5:Y:S01]  /*f1e0*/  LDC R0, c[0x0][0x3f4] ;  /* 0x0000fd00ff007b82 */ /* 0x000f620000000800 */
[----:B------:R-:W-:Y:S01]  /*f1f0*/  BSSY B1, `(.L_x_2860) ;  /* 0x0000030000017945 */ /* 0x000fe20003800000 */
[-C--:B-----5:R-:W-:Y:S02]  /*f200*/  ISETP.GE.AND P0, PT, R214, R0.reuse, PT ;  /* 0x00000000d600720c */ /* 0x0a0fe40003f06270 */
[-C--:B------:R-:W-:Y:S02]  /*f210*/  ISETP.GE.AND P1, PT, R222, R0.reuse, PT ;  /* 0x00000000de00720c */ /* 0x080fe40003f26270 */
[-C--:B------:R-:W-:Y:S02]  /*f220*/  ISETP.GE.AND P2, PT, R221, R0.reuse, PT ;  /* 0x00000000dd00720c */ /* 0x080fe40003f46270 */
[----:B------:R-:W-:-:S07]  /*f230*/  ISETP.GE.AND P3, PT, R223, R0, PT ;  /* 0x00000000df00720c */ /* 0x000fce0003f66270 */
[----:B------:R-:W-:Y:S06]  /*f240*/  @P0 BRA `(.L_x_2861) ;  /* 0x0000000000a80947 */ /* 0x000fec0003800000 */
[----:B-1234-:R-:W1:Y:S01]  /*f250*/  LDS.128 R12, [R87+0x3000] ;  /* 0x00300000570c7984 */ /* 0x01ee620000000c00 */
        /* <DEDUP_REMOVED lines=10> */
[--C-:B-1----:R-:W-:Y:S02]  /*f300*/  HADD2.F32 R27, -RZ, R15.reuse.H1_H1 ;  /* 0x3000000fff1b7230 */ /* 0x102fe40000004100 */
        /* <DEDUP_REMOVED lines=30> */
.L_x_2861:
[----:B------:R-:W-:Y:S05]  /*f4f0*/  BSYNC B1 ;  /* 0x0000000000017941 */ /* 0x000fea0003800000 */
.L_x_2860:
[----:B------:R-:W-:Y:S04]  /*f500*/  BSSY B1, `(.L_x_2862) ;  /* 0x000002c000017945 */ /* 0x000fe80003800000 */
[----:B------:R-:W-:Y:S05]  /*f510*/  @P1 BRA `(.L_x_2863) ;  /* 0x0000000000a81947 */ /* 0x000fea0003800000 */
[----:B-1234-:R-:W1:Y:S01]  /*f520*/  LDS.128 R12, [R87+0x7000] ;  /* 0x00700000570c7984 */ /* 0x01ee620000000c00 */
[----:B------:R-:W-:Y:S01]  /*f530*/  SHF.R.U32.HI R26, RZ, 0x10, R25 ;  /* 0x00000010ff1a7819 */ /* 0x000fe20000011619 */
[--C-:B------:R-:W-:Y:S01]  /*f540*/  HADD2.F32 R27, -RZ, R85.reuse.H1_H1 ;  /* 0x30000055ff1b7230 */ /* 0x100fe20000004100 */
        /* <DEDUP_REMOVED lines=24> */
[C---:B------:R-:W-:Y:S01]  /*f6d0*/  FMUL.FTZ R24, R14.reuse, R85 ;  /* 0x000000550e187220 */ /* 0x040fe20000410000 */
[----:B------:R-:W-:Y:S02]  /*f6e0*/  HADD2.F32 R12, -RZ, R32.H0_H0 ;  /* 0x20000020ff0c7230 */ /* 0x000fe40000004100 */
[----:B------:R-:W-:Y:S01]  /*f6f0*/  FMUL.FTZ R26, R14, R86 ;  /* 0x000000560e1a7220 */ /* 0x000fe20000410000 */
[----:B------:R-:W-:Y:S01]  /*f700*/  FFMA.FTZ R0, R0, R27, R29 ;  /* 0x0000001b00007223 */ /* 0x000fe2000001001d */
[----:B------:R-:W-:Y:S01]  /*f710*/  FMUL.FTZ R14, R13, R20 ;  /* 0x000000140d0e7220 */ /* 0x000fe20000410000 */
[----:B------:R-:W-:Y:S01]  /*f720*/  FFMA.FTZ R24, R15, R86, -R24 ;  /* 0x000000560f187223 */ /* 0x000fe20000010818 */
[-C--:B------:R-:W-:Y:S01]  /*f730*/  FMUL.FTZ R25, R13, R12.reuse ;  /* 0x0000000c0d197220 */ /* 0x080fe20000410000 */
[----:B------:R-:W-:Y:S01]  /*f740*/  FFMA.FTZ R85, R15, R85, R26 ;  /* 0x000000550f557223 */ /* 0x000fe2000001001a */
[----:B------:R-:W-:Y:S01]  /*f750*/  FFMA.FTZ R13, R3, R12, -R14 ;  /* 0x0000000c030d7223 */ /* 0x000fe2000001080e */
[----:B------:R-:W-:Y:S01]  /*f760*/  F2FP.F16.F32.PACK_AB R15, R31, R28 ;  /* 0x0000001c1f0f723e */ /* 0x000fe200000000ff */
[----:B------:R-:W-:Y:S01]  /*f770*/  FFMA.FTZ R20, R3, R20, R25 ;  /* 0x0000001403147223 */ /* 0x000fe20000010019 */
[----:B------:R-:W-:-:S02]  /*f780*/  F2FP.F16.F32.PACK_AB R12, R0, R21 ;  /* 0x00000015000c723e */ /* 0x000fc400000000ff */
[----:B------:R-:W-:Y:S02]  /*f790*/  F2FP.F16.F32.PACK_AB R14, R85, R24 ;  /* 0x00000018550e723e */ /* 0x000fe400000000ff */
[----:B------:R-:W-:-:S05]  /*f7a0*/  F2FP.F16.F32.PACK_AB R13, R20, R13 ;  /* 0x0000000d140d723e */ /* 0x000fca00000000ff */
[----:B------:R1:W-:Y:S02]  /*f7b0*/  STS.128 [R87+0x7000], R12 ;  /* 0x0070000c57007388 */ /* 0x0003e40000000c00 */
.L_x_2863:
[----:B------:R-:W-:Y:S05]  /*f7c0*/  BSYNC B1 ;  /* 0x0000000000017941 */ /* 0x000fea0003800000 */
.L_x_2862:
[----:B------:R-:W-:Y:S04]  /*f7d0*/  BSSY B1, `(.L_x_2864) ;  /* 0x000002c000017945 */ /* 0x000fe80003800000 */
[----:B------:R-:W-:Y:S05]  /*f7e0*/  @P2 BRA `(.L_x_2865) ;  /* 0x0000000000a82947 */ /* 0x000fea0003800000 */
[----:B-1234-:R-:W1:Y:S01]  /*f7f0*/  LDS.128 R12, [R87+0xb000] ;  /* 0x00b00000570c7984 */ /* 0x01ee620000000c00 */
[--C-:B------:R-:W-:Y:S01]  /*f800*/  SHF.R.U64 R28, R6, 0x10, R7.reuse ;  /* 0x00000010061c7819 */ /* 0x100fe20000001207 */
[--C-:B------:R-:W-:Y:S01]  /*f810*/  HADD2.F32 R21, -RZ, R77.reuse.H0_H0 ;  /* 0x2000004dff157230 */ /* 0x100fe20000004100 */
[----:B------:R-:W-:Y:S01]  /*f820*/  SHF.R.U32.HI R6, RZ, 0x10, R7 ;  /* 0x00000010ff067819 */ /* 0x000fe20000011607 */
[----:B------:R-:W-:Y:S01]  /*f830*/  HADD2.F32 R77, -RZ, R77.H1_H1 ;  /* 0x3000004dff4d7230 */ /* 0x000fe20000004100 */
[--C-:B------:R-:W-:Y:S02]  /*f840*/  SHF.R.U32.HI R20, RZ, 0x10, R11.reuse ;  /* 0x00000010ff147819 */ /* 0x100fe4000001160b */
[----:B------:R-:W-:Y:S01]  /*f850*/  SHF.R.U64 R26, R10, 0x10, R11 ;  /* 0x000000100a1a7819 */ /* 0x000fe2000000120b */
[----:B------:R-:W-:Y:S02]  /*f860*/  HADD2.F32 R10, -RZ, R6.H0_H0 ;  /* 0x20000006ff0a7230 */ /* 0x000fe40000004100 */
[----:B------:R-:W-:-:S02]  /*f870*/  HADD2.F32 R20, -RZ, R20.H0_H0 ;  /* 0x20000014ff147230 */ /* 0x000fc40000004100 */
[----:B------:R-:W-:Y:S02]  /*f880*/  HADD2.F32 R11, -RZ, R76.H0_H0 ;  /* 0x2000004cff0b7230 */ /* 0x000fe40000004100 */
[--C-:B-1----:R-:W-:Y:S02]  /*f890*/  HADD2.F32 R7, -RZ, R15.reuse.H0_H0 ;  /* 0x2000000fff077230 */ /* 0x102fe40000004100 */
        /* <DEDUP_REMOVED lines=11> */
[--C-:B------:R-:W-:Y:S02]  /*f950*/  HADD2.F32 R3, -RZ, R13.reuse.H0_H0 ;  /* 0x2000000dff037230 */ /* 0x100fe40000004100 */
[C---:B------:R-:W-:Y:S01]  /*f960*/  FFMA.FTZ R11, R0.reuse, R11, -R15 ;  /* 0x0000000b000b7223 */ /* 0x040fe2000001080f */
[----:B------:R-:W-:Y:S02]  /*f970*/  HADD2.F32 R7, -RZ, R76.H1_H1 ;  /* 0x3000004cff077230 */ /* 0x000fe40000004100 */
[----:B------:R-:W-:Y:S01]  /*f980*/  FFMA.FTZ R0, R0, R21, R25 ;  /* 0x0000001500007223 */ /* 0x000fe20000010019 */
[----:B------:R-:W-:-:S02]  /*f990*/  HADD2.F32 R13, -RZ, R13.H1_H1 ;  /* 0x3000000dff0d7230 */ /* 0x000fc40000004100 */
[C---:B------:R-:W-:Y:S01]  /*f9a0*/  FMUL.FTZ R21, R14.reuse, R77 ;  /* 0x0000004d0e157220 */ /* 0x040fe20000410000 */
[----:B------:R-:W-:Y:S02]  /*f9b0*/  HADD2.F32 R12, -RZ, R26.H0_H0 ;  /* 0x2000001aff0c7230 */ /* 0x000fe40000004100 */
[-C--:B------:R-:W-:Y:S01]  /*f9c0*/  FMUL.FTZ R20, R14, R7.reuse ;  /* 0x000000070e147220 */ /* 0x080fe20000410000 */
[----:B------:R-:W-:Y:S02]  /*f9d0*/  HADD2.F32 R10, -RZ, R28.H0_H0 ;  /* 0x2000001cff0a7230 */ /* 0x000fe40000004100 */
[C---:B------:R-:W-:Y:S01]  /*f9e0*/  FFMA.FTZ R21, R6.reuse, R7, -R21 ;  /* 0x0000000706157223 */ /* 0x040fe20000010815 */
[C---:B------:R-:W-:Y:S01]  /*f9f0*/  FMUL.FTZ R14, R13.reuse, R12 ;  /* 0x0000000c0d0e7220 */ /* 0x040fe20000410000 */
[----:B------:R-:W-:Y:S01]  /*fa00*/  FFMA.FTZ R20, R6, R77, R20 ;  /* 0x0000004d06147223 */ /* 0x000fe20000010014 */
[-C--:B------:R-:W-:Y:S02]  /*fa10*/  FMUL.FTZ R15, R13, R10.reuse ;  /* 0x0000000a0d0f7220 */ /* 0x080fe40000410000 */
[----:B------:R-:W-:-:S02]  /*fa20*/  FFMA.FTZ R13, R3, R10, -R14 ;  /* 0x0000000a030d7223 */ /* 0x000fc4000001080e */
[----:B------:R-:W-:Y:S01]  /*fa30*/  FFMA.FTZ R6, R3, R12, R15 ;  /* 0x0000000c03067223 */ /* 0x000fe2000001000f */
[----:B------:R-:W-:Y:S02]  /*fa40*/  F2FP.F16.F32.PACK_AB R15, R27, R24 ;  /* 0x000000181b0f723e */ /* 0x000fe400000000ff */
[----:B------:R-:W-:Y:S02]  /*fa50*/  F2FP.F16.F32.PACK_AB R14, R20, R21 ;  /* 0x00000015140e723e */ /* 0x000fe400000000ff */
[----:B------:R-:W-:Y:S02]  /*fa60*/  F2FP.F16.F32.PACK_AB R12, R0, R11 ;  /* 0x0000000b000c723e */ /* 0x000fe400000000ff */
[----:B------:R-:W-:-:S05]  /*fa70*/  F2FP.F16.F32.PACK_AB R13, R6, R13 ;  /* 0x0000000d060d723e */ /* 0x000fca00000000ff */
[----:B------:R1:W-:Y:S02]  /*fa80*/  STS.128 [R87+0xb000], R12 ;  /* 0x00b0000c57007388 */ /* 0x0003e40000000c00 */
.L_x_2865:
[----:B------:R-:W-:Y:S05]  /*fa90*/  BSYNC B1 ;  /* 0x0000000000017941 */ /* 0x000fea0003800000 */
.L_x_2864:
[----:B------:R-:W-:Y:S05]  /*faa0*/  @P3 BRA `(.L_x_2859) ;  /* 0x0000004c00403947 */ /* 0x000fea0003800000 */
[----:B-1234-:R-:W1:Y:S01]  /*fab0*/  LDS.128 R12, [R87+0xf000] ;  /* 0x00f00000570c7984 */ /* 0x01ee620000000c00 */
[--C-:B------:R-:W-:Y:S01]  /*fac0*/  SHF.R.U64 R24, R8, 0x10, R9.reuse ;  /* 0x0000001008187819 */ /* 0x100fe20000001209 */
[----:B------:R-:W-:Y:S01]  /*fad0*/  HADD2.F32 R7, -RZ, R70.H0_H0 ;  /* 0x20000046ff077230 */ /* 0x000fe20000004100 */
[----:B------:R-:W-:Y:S01]  /*fae0*/  SHF.R.U32.HI R8, RZ, 0x10, R9 ;  /* 0x00000010ff087819 */ /* 0x000fe20000011609 */
[--C-:B------:R-:W-:Y:S01]  /*faf0*/  HADD2.F32 R9, -RZ, R71.reuse.H0_H0 ;  /* 0x20000047ff097230 */ /* 0x100fe20000004100 */
[--C-:B------:R-:W-:Y:S01]  /*fb00*/  SHF.R.U32.HI R6, RZ, 0x10, R5.reuse ;  /* 0x00000010ff067819 */ /* 0x100fe20000011605 */
[----:B------:R-:W-:Y:S01]  /*fb10*/  HADD2.F32 R71, -RZ, R71.H1_H1 ;  /* 0x30000047ff477230 */ /* 0x000fe20000004100 */
[----:B------:R-:W-:Y:S01]  /*fb20*/  SHF.R.U64 R25, R4, 0x10, R5 ;  /* 0x0000001004197819 */ /* 0x000fe20000001205 */
[----:B------:R-:W-:Y:S02]  /*fb30*/  HADD2.F32 R8, -RZ, R8.H0_H0 ;  /* 0x20000008ff087230 */ /* 0x000fe40000004100 */
[----:B------:R-:W-:-:S02]  /*fb40*/  HADD2.F32 R6, -RZ, R6.H0_H0 ;  /* 0x20000006ff067230 */ /* 0x000fc40000004100 */
[--C-:B-1----:R-:W-:Y:S02]  /*fb50*/  HADD2.F32 R5, -RZ, R15.reuse.H0_H0 ;  /* 0x2000000fff057230 */ /* 0x102fe40000004100 */
[----:B------:R-:W-:Y:S02]  /*fb60*/  HADD2.F32 R15, -RZ, R15.H1_H1 ;  /* 0x3000000fff0f7230 */ /* 0x000fe40000004100 */
[--C-:B------:R-:W-:Y:S02]  /*fb70*/  HADD2.F32 R0, -RZ, R12.reuse.H0_H0 ;  /* 0x2000000cff007230 */ /* 0x100fe40000004100 */
[----:B------:R-:W-:Y:S02]  /*fb80*/  HADD2.F32 R12, -RZ, R12.H1_H1 ;  /* 0x3000000cff0c7230 */ /* 0x000fe40000004100 */
[C---:B------:R-:W-:Y:S01]  /*fb90*/  FMUL.FTZ R10, R15.reuse, R8 ;  /* 0x000000080f0a7220 */ /* 0x040fe20000410000 */
[----:B------:R-:W-:Y:S01]  /*fba0*/  FMUL.FTZ R15, R15, R6 ;  /* 0x000000060f0f7220 */ /* 0x000fe20000410000 */
[----:B------:R-:W-:-:S02]  /*fbb0*/  HADD2.F32 R4, -RZ, R14.H0_H0 ;  /* 0x2000000eff047230 */ /* 0x000fc40000004100 */
[--C-:B------:R-:W-:Y:S02]  /*fbc0*/  HADD2.F32 R3, -RZ, R13.reuse.H0_H0 ;  /* 0x2000000dff037230 */ /* 0x100fe40000004100 */
[C---:B------:R-:W-:Y:S01]  /*fbd0*/  FFMA.FTZ R21, R5.reuse, R8, R15 ;  /* 0x0000000805157223 */ /* 0x040fe2000001000f */
[----:B------:R-:W-:Y:S02]  /*fbe0*/  HADD2.F32 R14, -RZ, R14.H1_H1 ;  /* 0x3000000eff0e7230 */ /* 0x000fe40000004100 */
[C---:B------:R-:W-:Y:S01]  /*fbf0*/  FMUL.FTZ R11, R12.reuse, R9 ;  /* 0x000000090c0b7220 */ /* 0x040fe20000410000 */
[----:B------:R-:W-:Y:S02]  /*fc00*/  HADD2.F32 R13, -RZ, R13.H1_H1 ;  /* 0x3000000dff0d7230 */ /* 0x000fe40000004100 */
[----:B------:R-:W-:Y:S01]  /*fc10*/  FFMA.FTZ R20, R5, R6, -R10 ;  /* 0x0000000605147223 */ /* 0x000fe2000001080a */
[----:B------:R-:W-:Y:S02]  /*fc20*/  HADD2.F32 R8, -RZ, R24.H0_H0 ;  /* 0x20000018ff087230 */ /* 0x000fe40000004100 */
[----:B------:R-:W-:Y:S01]  /*fc30*/  FMUL.FTZ R15, R12, R7 ;  /* 0x000000070c0f7220 */ /* 0x000fe20000410000 */
[----:B------:R-:W-:-:S02]  /*fc40*/  HADD2.F32 R5, -RZ, R70.H1_H1 ;  /* 0x30000046ff057230 */ /* 0x000fc40000004100 */
[----:B------:R-:W-:Y:S01]  /*fc50*/  FFMA.FTZ R11, R0, R7, -R11 ;  /* 0x00000007000b7223 */ /* 0x000fe2000001080b */
[----:B------:R-:W-:Y:S02]  /*fc60*/  HADD2.F32 R6, -RZ, R25.H0_H0 ;  /* 0x20000019ff067230 */ /* 0x000fe40000004100 */
[C---:B------:R-:W-:Y:S01]  /*fc70*/  FMUL.FTZ R7, R14.reuse, R71 ;  /* 0x000000470e077220 */ /* 0x040fe20000410000 */
[C---:B------:R-:W-:Y:S01]  /*fc80*/  FMUL.FTZ R10, R13.reuse, R8 ;  /* 0x000000080d0a7220 */ /* 0x040fe20000410000 */
[----:B------:R-:W-:Y:S01]  /*fc90*/  FMUL.FTZ R14, R14, R5 ;  /* 0x000000050e0e7220 */ /* 0x000fe20000410000 */
[----:B------:R-:W-:Y:S01]  /*fca0*/  FFMA.FTZ R0, R0, R9, R15 ;  /* 0x0000000900007223 */ /* 0x000fe2000001000f */
        /* <DEDUP_REMOVED lines=9> */
[----:B------:R1:W-:Y:S01]  /*fd40*/  STS.128 [R87+0xf000], R4 ;  /* 0x00f0000457007388 */ /* 0x0003e20000000c00 */
[----:B------:R-:W-:Y:S05]  /*fd50*/  BRA `(.L_x_2859) ;  /* 0x0000004800947947 */ /* 0x000fea0003800000 */
.L_x_2820:
[----:B------:R-:W0:Y:S01]  /*fd60*/  LDC R86, c[0x0][0x448] ;  /* 0x00011200ff567b82 */ /* 0x000e220000000800 */
[----:B------:R-:W-:Y:S01]  /*fd70*/  ULDC.64 UR4, c[0x0][0x3f8] ;  /* 0x0000fe0000047ab9 */ /* 0x000fe20000000a00 */
[----:B------:R-:W-:Y:S01]  /*fd80*/  MOV R25, R29 ;  /* 0x0000001d00197202 */ /* 0x000fe20000000f00 */
[----:B------:R-:W-:Y:S01]  /*fd90*/  ULDC.64 UR6, c[0x0][0x408] ;  /* 0x0001020000067ab9 */ /* 0x000fe20000000a00 */
        /* <DEDUP_REMOVED lines=27> */
.L_x_3156:
        /* <DEDUP_REMOVED lines=18> */
[----:B------:R-:W-:-:S07]  /*10070*/  CS2R R58, SRZ ;  /* 0x00000000003a7805 */ /* 0x000fce000001ff00 */
[----:B------:R-:W-:-:S04]  /*10080*/  @!P4 SHF.L.U32 R20, R16, 0x1, RZ ;  /* 0x000000011014c819 */ /* 0x000fc800000006ff */
[----:B------:R-:W-:Y:S01]  /*10090*/  @!P5 IMAD.SHL.U32 R15, R23, 0x2, RZ ;  /* 0x00000002170fd824 */ /* 0x000fe200078e00ff */
[----:B------:R-:W-:Y:S02]  /*100a0*/  @!P4 SHF.L.U64.HI R11, R16, 0x1, R17 ;  /* 0x00000001100bc819 */ /* 0x000fe40000010211 */
[CC--:B--2---:R-:W-:Y:S02]  /*100b0*/  @!P4 IADD3 R12, P0, R7.reuse, R20.reuse, RZ ;  /* 0x00000014070cc210 */ /* 0x0c4fe40007f1e0ff */
[C---:B----4-:R-:W-:Y:S02]  /*100c0*/  @!P4 IADD3 R20, P1, R14.reuse, R20, RZ ;  /* 0x000000140e14c210 */ /* 0x050fe40007f3e0ff */
[-C--:B------:R-:W-:Y:S02]  /*100d0*/  @!P5 IADD3 R24, P2, R7, R15.reuse, RZ ;  /* 0x0000000f0718d210 */ /* 0x080fe40007f5e0ff */
[----:B------:R-:W-:Y:S02]  /*100e0*/  CS2R R56, SRZ ;  /* 0x0000000000387805 */ /* 0x000fe4000001ff00 */
[----:B------:R-:W-:-:S02]  /*100f0*/  @!P5 IADD3 R14, P3, R14, R15, RZ ;  /* 0x0000000f0e0ed210 */ /* 0x000fc40007f7e0ff */
[----:B------:R-:W-:Y:S02]  /*10100*/  CS2R R70, SRZ ;  /* 0x0000000000467805 */ /* 0x000fe4000001ff00 */
[----:B------:R-:W-:Y:S02]  /*10110*/  @!P5 SHF.L.U64.HI R7, R23, 0x1, R216 ;  /* 0x000000011707d819 */ /* 0x000fe400000102d8 */
[----:B------:R-:W-:Y:S02]  /*10120*/  CS2R R68, SRZ ;  /* 0x0000000000447805 */ /* 0x000fe4000001ff00 */
[----:B------:R-:W-:Y:S02]  /*10130*/  CS2R R62, SRZ ;  /* 0x00000000003e7805 */ /* 0x000fe4000001ff00 */
[----:B------:R-:W-:Y:S01]  /*10140*/  CS2R R60, SRZ ;  /* 0x00000000003c7805 */ /* 0x000fe2000001ff00 */
[C-C-:B-1----:R-:W-:Y:S01]  /*10150*/  @!P4 IMAD.X R13, R6.reuse, 0x1, R11.reuse, P0 ;  /* 0x00000001060dc824 */ /* 0x142fe200000e060b */
[----:B------:R-:W-:Y:S01]  /*10160*/  @!P5 IADD3.X R25, R6, R7, RZ, P2, !PT ;  /* 0x000000070619d210 */ /* 0x000fe200017fe4ff */
[----:B---3--:R-:W-:-:S02]  /*10170*/  @!P4 IMAD.X R21, R10, 0x1, R11, P1 ;  /* 0x000000010a15c824 */ /* 0x008fc400008e060b */
[----:B------:R-:W-:Y:S01]  /*10180*/  @!P5 IMAD.X R15, R10, 0x1, R7, P3 ;  /* 0x000000010a0fd824 */ /* 0x000fe200018e0607 */
[----:B------:R1:W5:Y:S04]  /*10190*/  @!P4 LD.E.128 R64, desc[UR60][R12.64] ;  /* 0x0000003c0c40c980 */ /* 0x000368000c101d00 */
[----:B------:R1:W5:Y:S04]  /*101a0*/  @!P4 LD.E.128 R56, desc[UR60][R20.64] ;  /* 0x0000003c1438c980 */ /* 0x000368000c101d00 */
[----:B------:R1:W5:Y:S04]  /*101b0*/  @!P5 LD.E.128 R68, desc[UR60][R24.64] ;  /* 0x0000003c1844d980 */ /* 0x000368000c101d00 */
[----:B------:R1:W5:Y:S02]  /*101c0*/  @!P5 LD.E.128 R60, desc[UR60][R14.64] ;  /* 0x0000003c0e3cd980 */ /* 0x000364000c101d00 */
.L_x_2868:
[----:B------:R-:W-:Y:S05]  /*101d0*/  BSYNC B1 ;  /* 0x0000000000017941 */ /* 0x000fea0003800000 */
.L_x_2867:
[----:B-1---5:R-:W-:Y:S01]  /*101e0*/  IMAD.MOV.U32 R6, RZ, RZ, R70 ;  /* 0x000000ffff067224 */ /* 0x022fe200078e0046 */
[----:B---3--:R-:W-:Y:S01]  /*101f0*/  MOV R10, R68 ;  /* 0x00000044000a7202 */ /* 0x008fe20000000f00 */
[----:B--2---:R-:W-:Y:S01]  /*10200*/  IMAD.MOV.U32 R7, RZ, RZ, R71 ;  /* 0x000000ffff077224 */ /* 0x004fe200078e0047 */
[----:B------:R-:W-:Y:S01]  /*10210*/  UMOV UR4, 0xffffffff ;  /* 0xffffffff00047882 */ /* 0x000fe20000000000 */
[----:B------:R-:W-:Y:S01]  /*10220*/  IMAD.MOV.U32 R11, RZ, RZ, R69 ;  /* 0x000000ffff0b7224 */ /* 0x000fe200078e0045 */
[----:B------:R-:W-:Y:S02]  /*10230*/  CS2R R54, SRZ ;  /* 0x0000000000367805 */ /* 0x000fe4000001ff00 */
[----:B------:R-:W-:Y:S01]  /*10240*/  PRMT R113, R6, 0x5410, R7 ;  /* 0x0000541006717816 */ /* 0x000fe20000000007 */
[----:B------:R-:W-:Y:S01]  /*10250*/  IMAD.MOV.U32 R6, RZ, RZ, R66 ;  /* 0x000000ffff067224 */ /* 0x000fe200078e0042 */
        /* <DEDUP_REMOVED lines=15> */
[----:B------:R-:W-:Y:S01]  /*10350*/  MOV R10, R56 ;  /* 0x00000038000a7202 */ /* 0x000fe20000000f00 */
[----:B------:R-:W-:-:S03]  /*10360*/  IMAD.MOV.U32 R11, RZ, RZ, R57 ;  /* 0x000000ffff0b7224 */ /* 0x000fc600078e0039 */
        /* <DEDUP_REMOVED lines=8> */
.L_x_3162:
        /* <DEDUP_REMOVED lines=20> */
[CC--:B---3--:R-:W-:Y:S02]  /*10530*/  @!P4 IADD3 R12, P0, R7.reuse, R20.reuse, RZ ;  /* 0x00000014070cc210 */ /* 0x0c8fe40007f1e0ff */
[----:B------:R-:W-:Y:S02]  /*10540*/  @!P5 IADD3 R24, P2, R7, R15, RZ ;  /* 0x0000000f0718d210 */ /* 0x000fe40007f5e0ff */
[----:B----4-:R-:W-:Y:S02]  /*10550*/  @!P4 IADD3 R20, P1, R14, R20, RZ ;  /* 0x000000140e14c210 */ /* 0x010fe40007f3e0ff */
[----:B------:R-:W-:Y:S02]  /*10560*/  CS2R R40, SRZ ;  /* 0x0000000000287805 */ /* 0x000fe4000001ff00 */
[----:B------:R-:W-:-:S02]  /*10570*/  @!P5 SHF.L.U64.HI R7, R23, 0x1, R216 ;  /* 0x000000011707d819 */ /* 0x000fc400000102d8 */
[----:B------:R-:W-:Y:S02]  /*10580*/  CS2R R54, SRZ ;  /* 0x0000000000367805 */ /* 0x000fe4000001ff00 */
[----:B------:R-:W-:Y:S02]  /*10590*/  @!P5 IADD3 R14, P3, R14, R15, RZ ;  /* 0x0000000f0e0ed210 */ /* 0x000fe40007f7e0ff */
[----:B------:R-:W-:Y:S02]  /*105a0*/  CS2R R52, SRZ ;  /* 0x0000000000347805 */ /* 0x000fe4000001ff00 */
[----:B------:R-:W-:Y:S02]  /*105b0*/  CS2R R46, SRZ ;  /* 0x00000000002e7805 */ /* 0x000fe4000001ff00 */
[----:B------:R-:W-:Y:S01]  /*105c0*/  CS2R R44, SRZ ;  /* 0x00000000002c7805 */ /* 0x000fe2000001ff00 */
[--C-:B--2---:R-:W-:Y:S01]  /*105d0*/  @!P4 IMAD.X R13, R6, 0x1, R11.reuse, P0 ;  /* 0x00000001060dc824 */ /* 0x104fe200000e060b */
[C---:B0-----:R-:W-:Y:S01]  /*105e0*/  @!P5 IADD3.X R15, R10.reuse, R7, RZ, P3, !PT ;  /* 0x000000070a0fd210 */ /* 0x041fe20001ffe4ff */
[----:B------:R-:W-:-:S02]  /*105f0*/  @!P4 IMAD.X R21, R10, 0x1, R11, P1 ;  /* 0x000000010a15c824 */ /* 0x000fc400008e060b */
[----:B------:R-:W-:Y:S01]  /*10600*/  @!P5 IMAD.X R25, R6, 0x1, R7, P2 ;  /* 0x000000010619d824 */ /* 0x000fe200010e0607 */
[----:B------:R0:W5:Y:S04]  /*10610*/  @!P4 LD.E.128 R48, desc[UR60][R12.64] ;  /* 0x0000003c0c30c980 */ /* 0x000168000c101d00 */
[----:B------:R0:W5:Y:S04]  /*10620*/  @!P4 LD.E.128 R40, desc[UR60][R20.64] ;  /* 0x0000003c1428c980 */ /* 0x000168000c101d00 */
[----:B------:R0:W5:Y:S04]  /*10630*/  @!P5 LD.E.128 R52, desc[UR60][R24.64] ;  /* 0x0000003c1834d980 */ /* 0x000168000c101d00 */
[----:B------:R0:W5:Y:S02]  /*10640*/  @!P5 LD.E.128 R44, desc[UR60][R14.64] ;  /* 0x0000003c0e2cd980 */ /* 0x000164000c101d00 */
.L_x_2871:
[----:B------:R-:W-:Y:S05]  /*10650*/  BSYNC B1 ;  /* 0x0000000000017941 */ /* 0x000fea0003800000 */
.L_x_2870:
[----:B--2--5:R-:W-:Y:S01]  /*10660*/  IMAD.MOV.U32 R6, RZ, RZ, R54 ;  /* 0x000000ffff067224 */ /* 0x024fe200078e0036 */
[----:B------:R-:W-:Y:S01]  /*10670*/  MOV R11, R53 ;  /* 0x00000035000b7202 */ /* 0x000fe20000000f00 */
[----:B---3--:R-:W-:Y:S01]  /*10680*/  IMAD.MOV.U32 R7, RZ, RZ, R55 ;  /* 0x000000ffff077224 */ /* 0x008fe200078e0037 */
[----:B------:R-:W-:Y:S01]  /*10690*/  UMOV UR4, 0xffffffff ;  /* 0xffffffff00047882 */ /* 0x000fe20000000000 */
[----:B0-----:R-:W-:-:S03]  /*106a0*/  IMAD.MOV.U32 R10, RZ, RZ, R52 ;  /* 0x000000ffff0a7224 */ /* 0x001fc600078e0034 */
        /* <DEDUP_REMOVED lines=25> */
.L_x_3168:
        /* <DEDUP_REMOVED lines=21> */
[C---:B0-----:R-:W-:Y:S02]  /*10990*/  @!P4 IADD3 R12, P1, R14.reuse, R12, RZ ;  /* 0x0000000c0e0cc210 */ /* 0x041fe40007f3e0ff */
[-C--:B------:R-:W-:Y:S02]  /*109a0*/  @!P5 IADD3 R20, P2, R7, R15.reuse, RZ ;  /* 0x0000000f0714d210 */ /* 0x080fe40007f5e0ff */
[----:B------:R-:W-:Y:S02]  /*109b0*/  @!P5 IADD3 R14, P3, R14, R15, RZ ;  /* 0x0000000f0e0ed210 */ /* 0x000fe40007f7e0ff */
[----:B------:R-:W-:Y:S02]  /*109c0*/  CS2R R34, SRZ ;  /* 0x0000000000227805 */ /* 0x000fe4000001ff00 */
[----:B------:R-:W-:-:S02]  /*109d0*/  @!P5 SHF.L.U64.HI R7, R23, 0x1, R216 ;  /* 0x000000011707d819 */ /* 0x000fc400000102d8 */
[----:B------:R-:W-:Y:S02]  /*109e0*/  CS2R R32, SRZ ;  /* 0x0000000000207805 */ /* 0x000fe4000001ff00 */
[----:B------:R-:W-:Y:S02]  /*109f0*/  CS2R R24, SRZ ;  /* 0x0000000000187805 */ /* 0x000fe4000001ff00 */
[----:B------:R-:W-:Y:S02]  /*10a00*/  CS2R R26, SRZ ;  /* 0x00000000001a7805 */ /* 0x000fe4000001ff00 */
[----:B------:R-:W-:Y:S02]  /*10a10*/  CS2R R38, SRZ ;  /* 0x0000000000267805 */ /* 0x000fe4000001ff00 */
[----:B------:R-:W-:Y:S02]  /*10a20*/  CS2R R36, SRZ ;  /* 0x0000000000247805 */ /* 0x000fe4000001ff00 */
[----:B--2---:R-:W-:Y:S01]  /*10a30*/  @!P4 IADD3.X R73, R6, R11, RZ, P0, !PT ;  /* 0x0000000b0649c210 */ /* 0x004fe200007fe4ff */
[----:B------:R-:W-:-:S02]  /*10a40*/  @!P4 IMAD.X R13, R10, 0x1, R11, P1 ;  /* 0x000000010a0dc824 */ /* 0x000fc400008e060b */
[--C-:B------:R-:W-:Y:S02]  /*10a50*/  @!P5 IMAD.X R21, R6, 0x1, R7.reuse, P2 ;  /* 0x000000010615d824 */ /* 0x100fe400010e0607 */
[----:B------:R-:W-:Y:S01]  /*10a60*/  @!P5 IMAD.X R15, R10, 0x1, R7, P3 ;  /* 0x000000010a0fd824 */ /* 0x000fe200018e0607 */
[----:B------:R0:W5:Y:S04]  /*10a70*/  @!P4 LD.E.128 R28, desc[UR60][R72.64] ;  /* 0x0000003c481cc980 */ /* 0x000168000c101d00 */
[----:B------:R0:W5:Y:S04]  /*10a80*/  @!P4 LD.E.128 R32, desc[UR60][R12.64] ;  /* 0x0000003c0c20c980 */ /* 0x000168000c101d00 */
[----:B------:R0:W5:Y:S04]  /*10a90*/  @!P5 LD.E.128 R24, desc[UR60][R20.64] ;  /* 0x0000003c1418d980 */ /* 0x000168000c101d00 */
[----:B------:R0:W5:Y:S02]  /*10aa0*/  @!P5 LD.E.128 R36, desc[UR60][R14.64] ;  /* 0x0000003c0e24d980 */ /* 0x000164000c101d00 */
.L_x_2874:
[----:B------:R-:W-:Y:S05]  /*10ab0*/  BSYNC B1 ;  /* 0x0000000000017941 */ /* 0x000fea0003800000 */
.L_x_2873:
        /* <DEDUP_REMOVED lines=30> */
[----:B------:R0:W0:Y:S02]  /*10ca0*/  SHFL.IDX PT, R77, R4, 0x3, 0x181f ;  /* 0x00781f00044d7f89 */ /* 0x00002400000e0000 */
.L_x_3174:
[----:B------:R-:W5:Y:S01]  /*10cb0*/  LDL R13, [R1+0x88] ;  /* 0x00008800010d7983 */ /* 0x000f620000100800 */
[----:B------:R-:W-:Y:S01]  /*10cc0*/  IADD3 R85, R85, 0x60, RZ ;  /* 0x0000006055557810 */ /* 0x000fe20007ffe0ff */
[----:B------:R-:W-:Y:S01]  /*10cd0*/  BSSY B1, `(.L_x_2876) ;  /* 0x0000029000017945 */ /* 0x000fe20003800000 */
[----:B01--4-:R-:W-:Y:S02]  /*10ce0*/  CS2R R4, SRZ ;  /* 0x0000000000047805 */ /* 0x013fe4000001ff00 */
[----:B------:R-:W-:Y:S02]  /*10cf0*/  CS2R R10, SRZ ;  /* 0x00000000000a7805 */ /* 0x000fe4000001ff00 */
[----:B------:R-:W-:Y:S02]  /*10d00*/  ISETP.GE.AND P0, PT, R85, R86, PT ;  /* 0x000000565500720c */ /* 0x000fe40003f06270 */
[----:B------:R-:W-:Y:S02]  /*10d10*/  CS2R R14, SRZ ;  /* 0x00000000000e7805 */ /* 0x000fe4000001ff00 */
[----:B------:R-:W-:-:S02]  /*10d20*/  CS2R R72, SRZ ;  /* 0x0000000000487805 */ /* 0x000fc4000001ff00 */
[----:B------:R-:W-:Y:S02]  /*10d30*/  CS2R R74, SRZ ;  /* 0x00000000004a7805 */ /* 0x000fe4000001ff00 */
[----:B-----5:R-:W-:-:S04]  /*10d40*/  LEA.HI R8, R13, R13, RZ, 0x1 ;  /* 0x0000000d0d087211 */ /* 0x020fc800078f08ff */
[----:B------:R-:W-:Y:S02]  /*10d50*/  LOP3.LUT R12, R8, 0xfffffffe, RZ, 0xc0, !PT ;  /* 0xfffffffe080c7812 */ /* 0x000fe400078ec0ff */
[----:B------:R-:W-:-:S03]  /*10d60*/  CS2R R8, SRZ ;  /* 0x0000000000087805 */ /* 0x000fc6000001ff00 */
        /* <DEDUP_REMOVED lines=11> */
[C---:B------:R-:W-:Y:S01]  /*10e20*/  @!P5 IMAD.SHL.U32 R82, R23.reuse, 0x2, RZ ;  /* 0x000000021752d824 */ /* 0x040fe200078e00ff */
[----:B------:R-:W-:Y:S02]  /*10e30*/  @!P5 SHF.L.U64.HI R7, R23, 0x1, R216 ;  /* 0x000000011707d819 */ /* 0x000fe400000102d8 */
[C---:B---3--:R-:W-:Y:S02]  /*10e40*/  @!P4 IADD3 R90, P0, R21.reuse, R78, RZ ;  /* 0x0000004e155ac210 */ /* 0x048fe40007f1e0ff */
[----:B------:R-:W-:Y:S02]  /*10e50*/  @!P5 IADD3 R80, P2, R21, R82, RZ ;  /* 0x000000521550d210 */ /* 0x000fe40007f5e0ff */
[C---:B------:R-:W-:Y:S02]  /*10e60*/  @!P4 IADD3 R78, P1, R77.reuse, R78, RZ ;  /* 0x0000004e4d4ec210 */ /* 0x040fe40007f3e0ff */
[----:B------:R-:W-:Y:S01]  /*10e70*/  @!P5 IADD3 R82, P3, R77, R82, RZ ;  /* 0x000000524d52d210 */ /* 0x000fe20007f7e0ff */
[C---:B--2---:R-:W-:Y:S01]  /*10e80*/  @!P5 IMAD.X R81, R20.reuse, 0x1, R7, P2 ;  /* 0x000000011451d824 */ /* 0x044fe200010e0607 */
[----:B------:R-:W-:Y:S01]  /*10e90*/  @!P4 IADD3.X R91, R20, R5, RZ, P0, !PT ;  /* 0x00000005145bc210 */ /* 0x000fe200007fe4ff */
[C---:B------:R-:W-:Y:S01]  /*10ea0*/  @!P4 IMAD.X R79, R76.reuse, 0x1, R5, P1 ;  /* 0x000000014c4fc824 */ /* 0x040fe200008e0605 */
[----:B------:R-:W-:Y:S01]  /*10eb0*/  CS2R R10, SRZ ;  /* 0x00000000000a7805 */ /* 0x000fe2000001ff00 */
[----:B------:R-:W-:Y:S01]  /*10ec0*/  @!P5 IMAD.X R83, R76, 0x1, R7, P3 ;  /* 0x000000014c53d824 */ /* 0x000fe200018e0607 */
[----:B------:R-:W-:-:S02]  /*10ed0*/  CS2R R8, SRZ ;  /* 0x0000000000087805 */ /* 0x000fc4000001ff00 */
[----:B------:R-:W-:Y:S02]  /*10ee0*/  CS2R R72, SRZ ;  /* 0x0000000000487805 */ /* 0x000fe4000001ff00 */
[----:B------:R-:W-:Y:S02]  /*10ef0*/  CS2R R74, SRZ ;  /* 0x00000000004a7805 */ /* 0x000fe4000001ff00 */
[----:B------:R-:W-:Y:S02]  /*10f00*/  CS2R R6, SRZ ;  /* 0x0000000000067805 */ /* 0x000fe4000001ff00 */
[----:B------:R-:W-:Y:S01]  /*10f10*/  CS2R R4, SRZ ;  /* 0x0000000000047805 */ /* 0x000fe2000001ff00 */
[----:B------:R0:W5:Y:S04]  /*10f20*/  @!P4 LD.E.128 R12, desc[UR60][R90.64] ;  /* 0x0000003c5a0cc980 */ /* 0x000168000c101d00 */
[----:B------:R0:W5:Y:S04]  /*10f30*/  @!P4 LD.E.128 R8, desc[UR60][R78.64] ;  /* 0x0000003c4e08c980 */ /* 0x000168000c101d00 */
[----:B------:R0:W5:Y:S04]  /*10f40*/  @!P5 LD.E.128 R72, desc[UR60][R80.64] ;  /* 0x0000003c5048d980 */ /* 0x000168000c101d00 */
[----:B------:R0:W5:Y:S02]  /*10f50*/  @!P5 LD.E.128 R4, desc[UR60][R82.64] ;  /* 0x0000003c5204d980 */ /* 0x000164000c101d00 */
.L_x_2877:
[----:B------:R-:W-:Y:S05]  /*10f60*/  BSYNC B1 ;  /* 0x0000000000017941 */ /* 0x000fea0003800000 */
.L_x_2876:
[----:B0-----:R-:W4:Y:S01]  /*10f70*/  LDL R78, [R1+0x68] ;  /* 0x00006800014e7983 */ /* 0x001f220000100800 */
[----:B------:R-:W0:Y:S01]  /*10f80*/  SYNCS.PHASECHK.TRANS64.TRYWAIT P0, [R22+URZ+0x38800], R85 ;  /* 0x03880055160075a7 */ /* 0x000e22000800017f */
[----:B---3-5:R-:W-:Y:S01]  /*10f90*/  IMAD.MOV.U32 R21, RZ, RZ, R7 ;  /* 0x000000ffff157224 */ /* 0x028fe200078e0007 */
[----:B--2---:R-:W-:Y:S01]  /*10fa0*/  MOV R20, R6 ;  /* 0x0000000600147202 */ /* 0x004fe20000000f00 */
[----:B------:R-:W-:Y:S01]  /*10fb0*/  IMAD.MOV.U32 R76, RZ, RZ, R5 ;  /* 0x000000ffff4c7224 */ /* 0x000fe200078e0005 */
[----:B------:R-:W-:Y:S01]  /*10fc0*/  MOV R77, R10 ;  /* 0x0000000a004d7202 */ /* 0x000fe20000000f00 */
[----:B------:R-:W-:Y:S01]  /*10fd0*/  BSSY B1, `(.L_x_2878) ;  /* 0x000001c000017945 */ /* 0x000fe20003800000 */
        /* <DEDUP_REMOVED lines=8> */
[----:B------:R-:W-:Y:S02]  /*11060*/  IMAD.MOV.U32 R20, RZ, RZ, R11 ;  /* 0x000000ffff147224 */ /* 0x000fe400078e000b */
[----:B------:R-:W-:Y:S01]  /*11070*/  IMAD.MOV.U32 R77, RZ, RZ, R74 ;  /* 0x000000ffff4d7224 */ /* 0x000fe200078e004a */
[----:B------:R-:W-:Y:S01]  /*11080*/  PRMT R98, R21, 0x5410, R76 ;  /* 0x0000541015627816 */ /* 0x000fe2000000004c */
[----:B------:R-:W-:Y:S01]  /*11090*/  IMAD.MOV.U32 R21, RZ, RZ, R14 ;  /* 0x000000ffff157224 */ /* 0x000fe200078e000e */
[----:B------:R-:W-:Y:S01]  /*110a0*/  PRMT R97, R97, 0x5410, R20 ;  /* 0x0000541061617816 */ /* 0x000fe20000000014 */
[----:B------:R-:W-:Y:S01]  /*110b0*/  IMAD.MOV.U32 R76, RZ, RZ, R15 ;  /* 0x000000ffff4c7224 */ /* 0x000fe200078e000f */
[----:B------:R-:W-:Y:S01]  /*110c0*/  PRMT R92, R77, 0x7610, R92 ;  /* 0x000076104d5c7816 */ /* 0x000fe2000000005c */
[----:B------:R-:W-:-:S03]  /*110d0*/  IMAD.MOV.U32 R20, RZ, RZ, R13 ;  /* 0x000000ffff147224 */ /* 0x000fc600078e000d */
        /* <DEDUP_REMOVED lines=10> */
[----:B0-----:R-:W-:-:S12]  /*11180*/  @!P0 BRA `(.L_x_2879) ;  /* 0x000001fc002c8947 */ /* 0x001fd80003800000 */
.L_x_3175:
[----:B------:R-:W-:Y:S05]  /*11190*/  BSYNC B1 ;  /* 0x0000000000017941 */ /* 0x000fea0003800000 */
.L_x_2878:
[----:B------:R-:W-:Y:S01]  /*111a0*/  BSSY B1, `(.L_x_2880) ;  /* 0x00000d2000017945 */ /* 0x000fe20003800000 */
[----:B------:R-:W-:Y:S02]  /*111b0*/  PRMT R92, R92, 0x5410, R76 ;  /* 0x000054105c5c7816 */ /* 0x000fe4000000004c */
[----:B0-----:R-:W-:Y:S01]  /*111c0*/  SHF.R.S32.HI R85, RZ, 0x3, R21 ;  /* 0x00000003ff557819 */ /* 0x001fe20000011415 */
[----:B------:R-:W-:Y:S06]  /*111d0*/  @P1 BRA `(.L_x_2881) ;  /* 0x0000000c00381947 */ /* 0x000fec0003800000 */
[----:B------:R0:W5:Y:S01]  /*111e0*/  LDL R137, [R1+0x50] ;  /* 0x0000500001897983 */ /* 0x0001620000100800 */
[----:B------:R-:W1:Y:S01]  /*111f0*/  LDC R117, c[0x0][0x3f4] ;  /* 0x0000fd00ff757b82 */ /* 0x000e620000000800 */
[----:B------:R-:W-:Y:S01]  /*11200*/  BSSY B2, `(.L_x_2882) ;  /* 0x0000063000027945 */ /* 0x000fe20003800000 */
[----:B------:R-:W-:Y:S02]  /*11210*/  SHF.R.U32.HI R138, RZ, 0x3, R228 ;  /* 0x00000003ff8a7819 */ /* 0x000fe400000116e4 */
[-C--:B-1----:R-:W-:Y:S02]  /*11220*/  ISETP.GE.AND P0, PT, R16, R117.reuse, PT ;  /* 0x000000751000720c */ /* 0x082fe40003f06270 */
[----:B------:R-:W-:-:S11]  /*11230*/  ISETP.GE.AND P1, PT, R213, R117, PT ;  /* 0x00000075d500720c */ /* 0x000fd60003f26270 */
[----:B0-----:R-:W-:Y:S05]  /*11240*/  @P0 BRA `(.L_x_2883) ;  /* 0x0000000400780947 */ /* 0x001fea0003800000 */
[----:B------:R-:W-:Y:S01]  /*11250*/  LEA.HI R76, R117, R0, RZ, 0x1d ;  /* 0x00000000754c7211 */ /* 0x000fe200078fe8ff */
[--C-:B------:R-:W-:Y:S01]  /*11260*/  HADD2.F32 R133, -RZ, R123.reuse.H1_H1 ;  /* 0x3000007bff857230 */ /* 0x100fe20000004100 */
[----:B------:R-:W-:Y:S01]  /*11270*/  SHF.R.U32.HI R124, RZ, 0x10, R57 ;  /* 0x00000010ff7c7819 */ /* 0x000fe20000011639 */
[----:B------:R-:W-:Y:S01]  /*11280*/  HADD2.F32 R131, -RZ, R123.H0_H0 ;  /* 0x2000007bff837230 */ /* 0x000fe20000004100 */
[----:B------:R-:W-:Y:S02]  /*11290*/  SHF.R.S32.HI R79, RZ, 0x1f, R76 ;  /* 0x0000001fff4f7819 */ /* 0x000fe4000001144c */
[----:B------:R-:W-:Y:S01]  /*112a0*/  SHF.L.U32 R77, R76, 0x3, RZ ;  /* 0x000000034c4d7819 */ /* 0x000fe200000006ff */
[----:B------:R-:W-:Y:S01]  /*112b0*/  HADD2.F32 R130, -RZ, R124.H0_H0 ;  /* 0x2000007cff827230 */ /* 0x000fe20000004100 */
[----:B------:R-:W-:Y:S02]  /*112c0*/  LEA.HI R79, R79, R76, RZ, 0x3 ;  /* 0x0000004c4f4f7211 */ /* 0x000fe400078f18ff */
[----:B------:R-:W-:-:S02]  /*112d0*/  LOP3.LUT R77, R228, 0x38, R77, 0xf8, !PT ;  /* 0x00000038e44d7812 */ /* 0x000fc400078ef84d */
[--C-:B------:R-:W-:Y:S01]  /*112e0*/  SHF.R.U64 R64, R64, 0x10, R65.reuse ;  /* 0x0000001040407819 */ /* 0x100fe20000001241 */
[----:B------:R-:W-:Y:S01]  /*112f0*/  IMAD.SHL.U32 R79, R79, 0x400, RZ ;  /* 0x000004004f4f7824 */ /* 0x000fe200078e00ff */
[----:B------:R-:W-:Y:S02]  /*11300*/  LOP3.LUT R81, R77, R138, RZ, 0x3c, !PT ;  /* 0x0000008a4d517212 */ /* 0x000fe400078e3cff */
[----:B------:R-:W-:Y:S02]  /*11310*/  SHF.R.U32.HI R65, RZ, 0x10, R65 ;  /* 0x00000010ff417819 */ /* 0x000fe40000011641 */
[----:B------:R-:W-:Y:S02]  /*11320*/  LOP3.LUT R80, R79, 0x7fffe000, RZ, 0xc0, !PT ;  /* 0x7fffe0004f507812 */ /* 0x000fe400078ec0ff */
[----:B------:R-:W0:Y:S01]  /*11330*/  LDS.128 R76, [R87] ;  /* 0x00000000574c7984 */ /* 0x000e220000000c00 */
[----:B------:R-:W-:Y:S01]  /*11340*/  HADD2.F32 R132, -RZ, R65.H0_H0 ;  /* 0x20000041ff847230 */ /* 0x000fe20000004100 */
[----:B-----5:R-:W-:-:S02]  /*11350*/  IADD3 R81, R81, R80, R137 ;  /* 0x0000005051517210 */ /* 0x020fc40007ffe089 */
[----:B------:R-:W-:Y:S02]  /*11360*/  SHF.R.U64 R56, R56, 0x10, R57 ;  /* 0x0000001038387819 */ /* 0x000fe40000001239 */
[--C-:B------:R-:W-:Y:S01]  /*11370*/  SHF.R.U64 R57, R66, 0x10, R67.reuse ;  /* 0x0000001042397819 */ /* 0x100fe20000001243 */
[----:B------:R-:W-:Y:S01]  /*11380*/  IMAD R118, R81, 0x2, R22 ;  /* 0x0000000251767824 */ /* 0x000fe200078e0216 */
[----:B------:R-:W-:Y:S02]  /*11390*/  SHF.R.U32.HI R66, RZ, 0x10, R67 ;  /* 0x00000010ff427819 */ /* 0x000fe40000011643 */
[--C-:B------:R-:W-:Y:S01]  /*113a0*/  SHF.R.U64 R58, R58, 0x10, R59.reuse ;  /* 0x000000103a3a7819 */ /* 0x100fe2000000123b */
[----:B------:R-:W-:Y:S01]  /*113b0*/  HADD2.F32 R57, -RZ, R57.H0_H0 ;  /* 0x20000039ff397230 */ /* 0x000fe20000004100 */
[----:B------:R-:W1:Y:S01]  /*113c0*/  LDS.128 R80, [R118+0x14400] ;  /* 0x0144000076507984 */ /* 0x000e620000000c00 */
[----:B------:R-:W-:Y:S01]  /*113d0*/  SHF.R.U32.HI R59, RZ, 0x10, R59 ;  /* 0x00000010ff3b7819 */ /* 0x000fe2000001163b */
[----:B0-----:R-:W-:-:S02]  /*113e0*/  HADD2.F32 R126, -RZ, R77.H0_H0 ;  /* 0x2000004dff7e7230 */ /* 0x001fc40000004100 */
[----:B------:R-:W-:Y:S02]  /*113f0*/  HADD2.F32 R125, -RZ, R77.H1_H1 ;  /* 0x3000004dff7d7230 */ /* 0x000fe40000004100 */
[----:B------:R-:W-:Y:S02]  /*11400*/  HADD2.F32 R77, -RZ, R76.H0_H0 ;  /* 0x2000004cff4d7230 */ /* 0x000fe40000004100 */
[----:B------:R-:W-:Y:S02]  /*11410*/  HADD2.F32 R67, -RZ, R78.H0_H0 ;  /* 0x2000004eff437230 */ /* 0x000fe40000004100 */
[--C-:B------:R-:W-:Y:S02]  /*11420*/  HADD2.F32 R122, -RZ, R79.reuse.H0_H0 ;  /* 0x2000004fff7a7230 */ /* 0x100fe40000004100 */
[----:B------:R-:W-:Y:S02]  /*11430*/  HADD2.F32 R79, -RZ, R79.H1_H1 ;  /* 0x3000004fff4f7230 */ /* 0x000fe40000004100 */
[----:B-1----:R-:W-:-:S02]  /*11440*/  HADD2.F32 R129, -RZ, R81.H0_H0 ;  /* 0x20000051ff817230 */ /* 0x002fc40000004100 */
[----:B------:R-:W-:Y:S02]  /*11450*/  HADD2.F32 R127, -RZ, R81.H1_H1 ;  /* 0x30000051ff7f7230 */ /* 0x000fe40000004100 */
[----:B------:R-:W-:Y:S02]  /*11460*/  HADD2.F32 R128, -RZ, R80.H0_H0 ;  /* 0x20000050ff807230 */ /* 0x000fe40000004100 */
[C---:B------:R-:W-:Y:S01]  /*11470*/  FMUL.FTZ R135, R129.reuse, R133 ;  /* 0x0000008581877220 */ /* 0x040fe20000410000 */
[-C--:B------:R-:W-:Y:S01]  /*11480*/  FMUL.FTZ R129, R129, R131.reuse ;  /* 0x0000008381817220 */ /* 0x080fe20000410000 */
[----:B------:R-:W-:Y:S01]  /*11490*/  FMUL.FTZ R134, R127, R130 ;  /* 0x000000827f867220 */ /* 0x000fe20000410000 */
[----:B------:R-:W-:Y:S02]  /*114a0*/  HADD2.F32 R123, -RZ, R82.H0_H0 ;  /* 0x20000052ff7b7230 */ /* 0x000fe40000004100 */
[C---:B------:R-:W-:Y:S01]  /*114b0*/  FFMA.FTZ R124, R126.reuse, R131, -R135 ;  /* 0x000000837e7c7223 */ /* 0x040fe20000010887 */
[----:B------:R-:W-:Y:S01]  /*114c0*/  FFMA.FTZ R65, R126, R133, R129 ;  /* 0x000000857e417223 */ /* 0x000fe20000010081 */
[----:B------:R-:W-:-:S02]  /*114d0*/  HADD2.F32 R131, -RZ, R119.H0_H0 ;  /* 0x20000077ff837230 */ /* 0x000fc40000004100 */
[-C--:B------:R-:W-:Y:S01]  /*114e0*/  FMUL.FTZ R126, R127, R132.reuse ;  /* 0x000000847f7e7220 */ /* 0x080fe20000410000 */
[----:B------:R-:W-:Y:S02]  /*114f0*/  HADD2.F32 R129, -RZ, R121.H0_H0 ;  /* 0x20000079ff817230 */ /* 0x000fe40000004100 */
[C---:B------:R-:W-:Y:S01]  /*11500*/  FFMA.FTZ R127, R125.reuse, R132, -R134 ;  /* 0x000000847d7f7223 */ /* 0x040fe20000010886 */
[----:B------:R-:W-:Y:S02]  /*11510*/  HADD2.F32 R132, -RZ, R119.H1_H1 ;  /* 0x30000077ff847230 */ /* 0x000fe40000004100 */
[C---:B------:R-:W-:Y:S01]  /*11520*/  FMUL.FTZ R134, R128.reuse, R131 ;  /* 0x0000008380867220 */ /* 0x040fe20000410000 */
[----:B------:R-:W-:Y:S01]  /*11530*/  FFMA.FTZ R126, R125, R130, R126 ;  /* 0x000000827d7e7223 */ /* 0x000fe2000001007e */
[----:B------:R-:W-:Y:S01]  /*11540*/  FMUL.FTZ R136, R128, R129 ;  /* 0x0000008180887220 */ /* 0x000fe20000410000 */
[----:B------:R-:W-:Y:S02]  /*11550*/  HADD2.F32 R128, -RZ, R120.H1_H1 ;  /* 0x30000078ff807230 */ /* 0x000fe40000004100 */
[----:B------:R-:W-:Y:S01]  /*11560*/  FMUL.FTZ R130, R123, R132 ;  /* 0x000000847b827220 */ /* 0x000fe20000410000 */
[----:B------:R-:W-:-:S02]  /*11570*/  HADD2.F32 R81, -RZ, R83.H0_H0 ;  /* 0x20000053ff517230 */ /* 0x000fc40000004100 */
[C---:B------:R-:W-:Y:S01]  /*11580*/  FFMA.FTZ R119, R77.reuse, R129, -R134 ;  /* 0x000000814d777223 */ /* 0x040fe20000010886 */
[----:B------:R-:W-:Y:S02]  /*11590*/  HADD2.F32 R121, -RZ, R121.H1_H1 ;  /* 0x30000079ff797230 */ /* 0x000fe40000004100 */
[----:B------:R-:W-:Y:S01]  /*115a0*/  FFMA.FTZ R77, R77, R131, R136 ;  /* 0x000000834d4d7223 */ /* 0x000fe20000010088 */
[----:B------:R-:W-:Y:S02]  /*115b0*/  HADD2.F32 R125, -RZ, R120.H0_H0 ;  /* 0x20000078ff7d7230 */ /* 0x000fe40000004100 */
[-C--:B------:R-:W-:Y:S01]  /*115c0*/  FFMA.FTZ R120, R67, R128.reuse, -R130 ;  /* 0x0000008043787223 */ /* 0x080fe20000010882 */
[----:B------:R-:W-:Y:S01]  /*115d0*/  FMUL.FTZ R134, R123, R128 ;  /* 0x000000807b867220 */ /* 0x000fe20000410000 */
[----:B------:R-:W-:Y:S02]  /*115e0*/  HADD2.F32 R130, -RZ, R59.H0_H0 ;  /* 0x2000003bff827230 */ /* 0x000fe40000004100 */
[----:B------:R-:W-:Y:S01]  /*115f0*/  FMUL.FTZ R136, R81, R121 ;  /* 0x0000007951887220 */ /* 0x000fe20000410000 */
[----:B------:R-:W-:-:S02]  /*11600*/  HADD2.F32 R83, -RZ, R83.H1_H1 ;  /* 0x30000053ff537230 */ /* 0x000fc40000004100 */
[-C--:B------:R-:W-:Y:S01]  /*11610*/  FMUL.FTZ R59, R81, R125.reuse ;  /* 0x0000007d513b7220 */ /* 0x080fe20000410000 */
[----:B------:R-:W-:Y:S02]  /*11620*/  HADD2.F32 R128, -RZ, R66.H0_H0 ;  /* 0x20000042ff807230 */ /* 0x000fe40000004100 */
[----:B------:R-:W-:Y:S01]  /*11630*/  FFMA.FTZ R66, R67, R132, R134 ;  /* 0x0000008443427223 */ /* 0x000fe20000010086 */
[C---:B------:R-:W-:Y:S01]  /*11640*/  FFMA.FTZ R136, R122.reuse, R125, R136 ;  /* 0x0000007d7a887223 */ /* 0x040fe20000010088 */
[----:B------:R-:W-:Y:S01]  /*11650*/  FFMA.FTZ R121, R122, R121, -R59 ;  /* 0x000000797a797223 */ /* 0x000fe2000001083b */
[----:B------:R-:W-:Y:S02]  /*11660*/  HADD2.F32 R80, -RZ, R80.H1_H1 ;  /* 0x30000050ff507230 */ /* 0x000fe40000004100 */
[C---:B------:R-:W-:Y:S01]  /*11670*/  FMUL.FTZ R132, R83.reuse, R130 ;  /* 0x0000008253847220 */ /* 0x040fe20000410000 */
[----:B------:R-:W-:Y:S02]  /*11680*/  HADD2.F32 R82, -RZ, R82.H1_H1 ;  /* 0x30000052ff527230 */ /* 0x000fe40000004100 */
[----:B------:R-:W-:Y:S01]  /*11690*/  FMUL.FTZ R122, R83, R128 ;  /* 0x00000080537a7220 */ /* 0x000fe20000410000 */
[----:B------:R-:W-:-:S02]  /*116a0*/  HADD2.F32 R67, -RZ, R56.H0_H0 ;  /* 0x20000038ff437230 */ /* 0x000fc40000004100 */
        /* <DEDUP_REMOVED lines=24> */
.L_x_2883:
[----:B------:R-:W-:Y:S05]  /*11830*/  BSYNC B2 ;  /* 0x0000000000027941 */ /* 0x000fea0003800000 */
.L_x_2882:
[----:B------:R-:W-:Y:S05]  /*11840*/  @P1 BRA `(.L_x_2881) ;  /* 0x00000004009c1947 */ /* 0x000fea0003800000 */
[----:B0-----:R-:W2:Y:S01]  /*11850*/  LDL R56, [R1+0x84] ;  /* 0x0000840001387983 */ /* 0x001ea20000100800 */
[----:B------:R-:W-:Y:S01]  /*11860*/  LEA.HI R117, R117, R85, RZ, 0x1d ;  /* 0x0000005575757211 */ /* 0x000fe200078fe8ff */
[----:B------:R-:W-:Y:S01]  /*11870*/  HADD2.F32 R121, -RZ, R116.H1_H1 ;  /* 0x30000074ff797230 */ /* 0x000fe20000004100 */
[----:B------:R-:W-:Y:S01]  /*11880*/  LOP3.LUT R57, R228, 0x38, R21, 0xf8, !PT ;  /* 0x00000038e4397812 */ /* 0x000fe200078ef815 */
[----:B------:R-:W-:Y:S01]  /*11890*/  HADD2.F32 R119, -RZ, R114.H1_H1 ;  /* 0x30000072ff777230 */ /* 0x000fe20000004100 */
[----:B------:R-:W-:Y:S01]  /*118a0*/  SHF.R.U32.HI R118, RZ, 0x10, R61 ;  /* 0x00000010ff767819 */ /* 0x000fe2000001163d */
[----:B------:R-:W-:Y:S01]  /*118b0*/  HADD2.F32 R116, -RZ, R116.H0_H0 ;  /* 0x20000074ff747230 */ /* 0x000fe20000004100 */
[----:B------:R-:W-:Y:S01]  /*118c0*/  LOP3.LUT R59, R57, R138, RZ, 0x3c, !PT ;  /* 0x0000008a393b7212 */ /* 0x000fe200078e3cff */
[----:B------:R-:W-:Y:S01]  /*118d0*/  HADD2.F32 R114, -RZ, R114.H0_H0 ;  /* 0x20000072ff727230 */ /* 0x000fe20000004100 */
[----:B------:R-:W-:Y:S01]  /*118e0*/  SHF.L.U32 R57, R117, 0x3, RZ ;  /* 0x0000000375397819 */ /* 0x000fe200000006ff */
[----:B------:R-:W-:Y:S01]  /*118f0*/  HADD2.F32 R118, -RZ, R118.H0_H0 ;  /* 0x20000076ff767230 */ /* 0x000fe20000004100 */
[----:B------:R-:W-:-:S02]  /*11900*/  SHF.R.U64 R68, R68, 0x10, R69 ;  /* 0x0000001044447819 */ /* 0x000fc40000001245 */
[----:B------:R-:W-:Y:S02]  /*11910*/  LOP3.LUT R57, R228, 0x38, R57, 0xf8, !PT ;  /* 0x00000038e4397812 */ /* 0x000fe400078ef839 */
[----:B------:R-:W-:Y:S02]  /*11920*/  SHF.R.U32.HI R120, RZ, 0x10, R69 ;  /* 0x00000010ff787819 */ /* 0x000fe40000011645 */
[----:B------:R-:W-:Y:S02]  /*11930*/  LOP3.LUT R65, R57, R138, RZ, 0x3c, !PT ;  /* 0x0000008a39417212 */ /* 0x000fe400078e3cff */
[----:B------:R-:W-:Y:S02]  /*11940*/  SHF.R.U64 R69, R60, 0x10, R61 ;  /* 0x000000103c457819 */ /* 0x000fe4000000123d */
[--C-:B------:R-:W-:Y:S02]  /*11950*/  SHF.R.U64 R60, R70, 0x10, R71.reuse ;  /* 0x00000010463c7819 */ /* 0x100fe40000001247 */
[----:B------:R-:W-:Y:S01]  /*11960*/  SHF.R.U32.HI R70, RZ, 0x10, R71 ;  /* 0x00000010ff467819 */ /* 0x000fe20000011647 */
[----:B------:R-:W-:Y:S01]  /*11970*/  HADD2.F32 R69, -RZ, R69.H0_H0 ;  /* 0x20000045ff457230 */ /* 0x000fe20000004100 */
[----:B------:R-:W-:-:S02]  /*11980*/  SHF.R.U64 R61, R62, 0x10, R63 ;  /* 0x000000103e3d7819 */ /* 0x000fc4000000123f */
[----:B------:R-:W-:Y:S01]  /*11990*/  SHF.R.U32.HI R62, RZ, 0x10, R63 ;  /* 0x00000010ff3e7819 */ /* 0x000fe2000001163f */
[----:B------:R-:W-:-:S04]  /*119a0*/  HADD2.F32 R70, -RZ, R70.H0_H0 ;  /* 0x20000046ff467230 */ /* 0x000fc80000004100 */
[----:B------:R-:W-:Y:S01]  /*119b0*/  HADD2.F32 R62, -RZ, R62.H0_H0 ;  /* 0x2000003eff3e7230 */ /* 0x000fe20000004100 */
[----:B--2---:R-:W-:Y:S02]  /*119c0*/  R2UR UR4, R56 ;  /* 0x00000000380472ca */ /* 0x004fe400000e0000 */
[----:B------:R-:W-:-:S05]  /*119d0*/  LEA.HI R56, R20, R213, RZ, 0x6 ;  /* 0x000000d514387211 */ /* 0x000fca00078f30ff */
[----:B------:R-:W-:Y:S01]  /*119e0*/  IMAD.SHL.U32 R58, R56, 0x80, RZ ;  /* 0x00000080383a7824 */ /* 0x000fe200078e00ff */
[----:B------:R-:W-:-:S04]  /*119f0*/  SHF.R.S32.HI R56, RZ, 0x1f, R117 ;  /* 0x0000001fff387819 */ /* 0x000fc80000011475 */
[----:B------:R-:W-:Y:S02]  /*11a00*/  LEA.HI R56, R56, R117, RZ, 0x3 ;  /* 0x0000007538387211 */ /* 0x000fe400078f18ff */
[----:B------:R-:W-:-:S03]  /*11a10*/  LOP3.LUT R58, R58, 0xffffe000, RZ, 0xc0, !PT ;  /* 0xffffe0003a3a7812 */ /* 0x000fc600078ec0ff */
[----:B------:R-:W-:Y:S01]  /*11a20*/  IMAD.SHL.U32 R56, R56, 0x400, RZ ;  /* 0x0000040038387824 */ /* 0x000fe200078e00ff */
[----:B-----5:R-:W-:-:S04]  /*11a30*/  IADD3 R58, R59, R58, R137 ;  /* 0x0000003a3b3a7210 */ /* 0x020fc80007ffe089 */
[----:B------:R-:W-:Y:S02]  /*11a40*/  LOP3.LUT R64, R56, 0x7fffe000, RZ, 0xc0, !PT ;  /* 0x7fffe00038407812 */ /* 0x000fe400078ec0ff */
[----:B------:R-:W-:Y:S02]  /*11a50*/  LEA R76, R58, UR4, 0x1 ;  /* 0x000000043a4c7c11 */ /* 0x000fe4000f8e08ff */
[----:B------:R-:W-:-:S03]  /*11a60*/  IADD3 R65, R65, R64, R137 ;  /* 0x0000004041417210 */ /* 0x000fc60007ffe089 */
[----:B------:R-:W0:Y:S02]  /*11a70*/  LDS.128 R56, [R76] ;  /* 0x000000004c387984 */ /* 0x000e240000000c00 */
[----:B------:R-:W-:-:S05]  /*11a80*/  IMAD R77, R65, 0x2, R22 ;  /* 0x00000002414d7824 */ /* 0x000fca00078e0216 */
[----:B------:R-:W1:Y:S01]  /*11a90*/  LDS.128 R64, [R77+0x14400] ;  /* 0x014400004d407984 */ /* 0x000e620000000c00 */
[--C-:B0-----:R-:W-:Y:S02]  /*11aa0*/  HADD2.F32 R78, -RZ, R57.reuse.H0_H0 ;  /* 0x20000039ff4e7230 */ /* 0x101fe40000004100 */
[----:B------:R-:W-:Y:S02]  /*11ab0*/  HADD2.F32 R80, -RZ, R57.H1_H1 ;  /* 0x30000039ff507230 */ /* 0x000fe40000004100 */
[----:B------:R-:W-:Y:S02]  /*11ac0*/  HADD2.F32 R81, -RZ, R56.H0_H0 ;  /* 0x20000038ff517230 */ /* 0x000fe40000004100 */
[----:B------:R-:W-:Y:S02]  /*11ad0*/  HADD2.F32 R57, -RZ, R58.H0_H0 ;  /* 0x2000003aff397230 */ /* 0x000fe40000004100 */
[--C-:B-1----:R-:W-:Y:S02]  /*11ae0*/  HADD2.F32 R82, -RZ, R65.reuse.H0_H0 ;  /* 0x20000041ff527230 */ /* 0x102fe40000004100 */
[----:B------:R-:W-:-:S02]  /*11af0*/  HADD2.F32 R83, -RZ, R65.H1_H1 ;  /* 0x30000041ff537230 */ /* 0x000fc40000004100 */
[--C-:B------:R-:W-:Y:S02]  /*11b00*/  HADD2.F32 R117, -RZ, R67.reuse.H0_H0 ;  /* 0x20000043ff757230 */ /* 0x100fe40000004100 */
[C---:B------:R-:W-:Y:S01]  /*11b10*/  FMUL.FTZ R65, R82.reuse, R121 ;  /* 0x0000007952417220 */ /* 0x040fe20000410000 */
[----:B------:R-:W-:Y:S02]  /*11b20*/  HADD2.F32 R71, -RZ, R67.H1_H1 ;  /* 0x30000043ff477230 */ /* 0x000fe40000004100 */
[-C--:B------:R-:W-:Y:S01]  /*11b30*/  FMUL.FTZ R67, R82, R119.reuse ;  /* 0x0000007752437220 */ /* 0x080fe20000410000 */
[----:B------:R-:W-:Y:S02]  /*11b40*/  HADD2.F32 R82, -RZ, R120.H0_H0 ;  /* 0x20000078ff527230 */ /* 0x000fe40000004100 */
[C---:B------:R-:W-:Y:S01]  /*11b50*/  FFMA.FTZ R65, R78.reuse, R119, -R65 ;  /* 0x000000774e417223 */ /* 0x040fe20000010841 */
[----:B------:R-:W-:Y:S02]  /*11b60*/  HADD2.F32 R79, -RZ, R64.H0_H0 ;  /* 0x20000040ff4f7230 */ /* 0x000fe40000004100 */
[C---:B------:R-:W-:Y:S01]  /*11b70*/  FMUL.FTZ R119, R83.reuse, R118 ;  /* 0x0000007653777220 */ /* 0x040fe20000410000 */
[----:B------:R-:W-:Y:S01]  /*11b80*/  FFMA.FTZ R67, R78, R121, R67 ;  /* 0x000000794e437223 */ /* 0x000fe20000010043 */
[----:B------:R-:W-:Y:S01]  /*11b90*/  FMUL.FTZ R121, R83, R82 ;  /* 0x0000005253797220 */ /* 0x000fe20000410000 */
[----:B------:R-:W-:-:S02]  /*11ba0*/  HADD2.F32 R87, -RZ, R66.H0_H0 ;  /* 0x20000042ff577230 */ /* 0x000fc40000004100 */
[C---:B------:R-:W-:Y:S01]  /*11bb0*/  FFMA.FTZ R78, R80.reuse, R82, -R119 ;  /* 0x00000052504e7223 */ /* 0x040fe20000010877 */
[C---:B------:R-:W-:Y:S01]  /*11bc0*/  FMUL.FTZ R82, R79.reuse, R116 ;  /* 0x000000744f527220 */ /* 0x040fe20000410000 */
[----:B------:R-:W-:Y:S02]  /*11bd0*/  HADD2.F32 R120, -RZ, R115.H0_H0 ;  /* 0x20000073ff787230 */ /* 0x000fe40000004100 */
[----:B------:R-:W-:Y:S01]  /*11be0*/  FMUL.FTZ R83, R79, R114 ;  /* 0x000000724f537220 */ /* 0x000fe20000410000 */
[----:B------:R-:W-:Y:S01]  /*11bf0*/  FFMA.FTZ R80, R80, R118, R121 ;  /* 0x0000007650507223 */ /* 0x000fe20000010079 */
[C---:B------:R-:W-:Y:S01]  /*11c00*/  FFMA.FTZ R79, R81.reuse, R114, -R82 ;  /* 0x00000072514f7223 */ /* 0x040fe20000010852 */
[----:B------:R-:W-:Y:S02]  /*11c10*/  HADD2.F32 R82, -RZ, R113.H0_H0 ;  /* 0x20000071ff527230 */ /* 0x000fe40000004100 */
[----:B------:R-:W-:Y:S01]  /*11c20*/  FFMA.FTZ R83, R81, R116, R83 ;  /* 0x0000007451537223 */ /* 0x000fe20000010053 */
[----:B------:R-:W-:Y:S01]  /*11c30*/  FMUL.FTZ R118, R87, R120 ;  /* 0x0000007857767220 */ /* 0x000fe20000410000 */
[----:B------:R-:W-:-:S02]  /*11c40*/  HADD2.F32 R116, -RZ, R115.H1_H1 ;  /* 0x30000073ff747230 */ /* 0x000fc40000004100 */
[----:B------:R-:W-:Y:S02]  /*11c50*/  HADD2.F32 R114, -RZ, R113.H1_H1 ;  /* 0x30000071ff727230 */ /* 0x000fe40000004100 */
[-C--:B------:R-:W-:Y:S01]  /*11c60*/  FMUL.FTZ R122, R87, R82.reuse ;  /* 0x00000052577a7220 */ /* 0x080fe20000410000 */
[--C-:B------:R-:W-:Y:S02]  /*11c70*/  HADD2.F32 R63, -RZ, R59.reuse.H0_H0 ;  /* 0x2000003bff3f7230 */ /* 0x100fe40000004100 */
[----:B------:R-:W-:Y:S01]  /*11c80*/  FFMA.FTZ R118, R57, R82, -R118 ;  /* 0x0000005239767223 */ /* 0x000fe20000010876 */
[C---:B------:R-:W-:Y:S01]  /*11c90*/  FMUL.FTZ R82, R117.reuse, R116 ;  /* 0x0000007475527220 */ /* 0x040fe20000410000 */
[----:B------:R-:W-:Y:S01]  /*11ca0*/  FMUL.FTZ R117, R117, R114 ;  /* 0x0000007275757220 */ /* 0x000fe20000410000 */
[----:B------:R-:W-:Y:S02]  /*11cb0*/  HADD2.F32 R59, -RZ, R59.H1_H1 ;  /* 0x3000003bff3b7230 */ /* 0x000fe40000004100 */
[----:B------:R-:W-:Y:S01]  /*11cc0*/  FFMA.FTZ R122, R57, R120, R122 ;  /* 0x00000078397a7223 */ /* 0x000fe2000001007a */
[----:B------:R-:W-:Y:S01]  /*11cd0*/  FFMA.FTZ R82, R63, R114, -R82 ;  /* 0x000000723f527223 */ /* 0x000fe20000010852 */
[----:B------:R-:W-:-:S02]  /*11ce0*/  HADD2.F32 R64, -RZ, R64.H1_H1 ;  /* 0x30000040ff407230 */ /* 0x000fc40000004100 */
[----:B------:R-:W-:Y:S01]  /*11cf0*/  FMUL.FTZ R120, R71, R62 ;  /* 0x0000003e47787220 */ /* 0x000fe20000410000 */
[----:B------:R-:W-:Y:S01]  /*11d00*/  FFMA.FTZ R117, R63, R116, R117 ;  /* 0x000000743f757223 */ /* 0x000fe20000010075 */
[-C--:B------:R-:W-:Y:S01]  /*11d10*/  FMUL.FTZ R114, R71, R70.reuse ;  /* 0x0000004647727220 */ /* 0x080fe20000410000 */
[----:B------:R-:W-:Y:S02]  /*11d20*/  HADD2.F32 R66, -RZ, R66.H1_H1 ;  /* 0x30000042ff427230 */ /* 0x000fe40000004100 */
        /* <DEDUP_REMOVED lines=8> */
[C---:B------:R-:W-:Y:S01]  /*11db0*/  FMUL.FTZ R71, R66.reuse, R63 ;  /* 0x0000003f42477220 */ /* 0x040fe20000410000 */
        /* <DEDUP_REMOVED lines=16> */
.L_x_2881:
[----:B------:R-:W-:Y:S05]  /*11ec0*/  BSYNC B1 ;  /* 0x0000000000017941 */ /* 0x000fea0003800000 */
.L_x_2880:
[----:B------:R-:W-:Y:S01]  /*11ed0*/  ISETP.GE.AND P0, PT, R89, R86, PT ;  /* 0x000000565900720c */ /* 0x000fe20003f06270 */
[----:B------:R-:W-:-:S12]  /*11ee0*/  BSSY B1, `(.L_x_2884) ;  /* 0x00000da000017945 */ /* 0x000fd80003800000 */
[----:B------:R-:W-:Y:S05]  /*11ef0*/  @P0 BRA `(.L_x_2885) ;  /* 0x0000000c00600947 */ /* 0x000fea0003800000 */
[----:B------:R2:W5:Y:S01]  /*11f00*/  LDL R115, [R1+0x84] ;  /* 0x0000840001737983 */ /* 0x0005620000100800 */
[----:B0-----:R-:W0:Y:S03]  /*11f10*/  LDC R64, c[0x0][0x3f4] ;  /* 0x0000fd00ff407b82 */ /* 0x001e260000000800 */
[----:B------:R2:W5:Y:S01]  /*11f20*/  LDL R87, [R1+0x64] ;  /* 0x0000640001577983 */ /* 0x0005620000100800 */
[C---:B------:R-:W-:Y:S01]  /*11f30*/  VIADD R113, R220.reuse, 0x20 ;  /* 0x00000020dc717836 */ /* 0x040fe20000000000 */
[----:B------:R-:W-:Y:S01]  /*11f40*/  BSSY B2, `(.L_x_2886) ;  /* 0x000006c000027945 */ /* 0x000fe20003800000 */
[----:B------:R-:W-:-:S03]  /*11f50*/  VIADD R114, R220, 0x20 ;  /* 0x00000020dc727836 */ /* 0x000fc60000000000 */
[----:B------:R-:W-:Y:S01]  /*11f60*/  SHF.L.U32 R113, R113, 0x6, RZ ;  /* 0x0000000671717819 */ /* 0x000fe200000006ff */
[----:B------:R-:W-:-:S03]  /*11f70*/  IMAD.SHL.U32 R114, R114, 0x40, RZ ;  /* 0x0000004072727824 */ /* 0x000fc600078e00ff */
[----:B------:R-:W-:Y:S02]  /*11f80*/  LOP3.LUT R113, R113, 0x1c0, RZ, 0xc0, !PT ;  /* 0x000001c071717812 */ /* 0x000fe400078ec0ff */
[----:B------:R-:W-:Y:S02]  /*11f90*/  LOP3.LUT R114, R114, 0x1c0, RZ, 0xc0, !PT ;  /* 0x000001c072727812 */ /* 0x000fe400078ec0ff */
[----:B------:R-:W-:Y:S02]  /*11fa0*/  SHF.R.U32.HI R113, RZ, 0x3, R113 ;  /* 0x00000003ff717819 */ /* 0x000fe40000011671 */
[-C--:B0-----:R-:W-:Y:S02]  /*11fb0*/  ISETP.GE.AND P0, PT, R16, R64.reuse, PT ;  /* 0x000000401000720c */ /* 0x081fe40003f06270 */
[----:B------:R-:W-:-:S11]  /*11fc0*/  ISETP.GE.AND P1, PT, R213, R64, PT ;  /* 0x00000040d500720c */ /* 0x000fd60003f26270 */
[----:B--2---:R-:W-:Y:S05]  /*11fd0*/  @P0 BRA `(.L_x_2887) ;  /* 0x0000000400880947 */ /* 0x004fea0003800000 */
[----:B-1----:R-:W-:Y:S01]  /*11fe0*/  LEA.HI R56, R64, R0, RZ, 0x1d ;  /* 0x0000000040387211 */ /* 0x002fe200078fe8ff */
[----:B------:R-:W-:Y:S01]  /*11ff0*/  HADD2.F32 R78, -RZ, R112.H1_H1 ;  /* 0x30000070ff4e7230 */ /* 0x000fe20000004100 */
[----:B-----5:R-:W-:Y:S01]  /*12000*/  R2UR UR4, R115 ;  /* 0x00000000730472ca */ /* 0x020fe200000e0000 */
[----:B------:R-:W-:Y:S01]  /*12010*/  HADD2.F32 R76, -RZ, R110.H1_H1 ;  /* 0x3000006eff4c7230 */ /* 0x000fe20000004100 */
[----:B------:R-:W-:Y:S01]  /*12020*/  SHF.R.S32.HI R59, RZ, 0x1f, R56 ;  /* 0x0000001fff3b7819 */ /* 0x000fe20000011438 */
[----:B------:R-:W-:Y:S01]  /*12030*/  IMAD.SHL.U32 R57, R56, 0x8, RZ ;  /* 0x0000000838397824 */ /* 0x000fe200078e00ff */
[C---:B------:R-:W-:Y:S01]  /*12040*/  LOP3.LUT R58, R114.reuse, 0x38, R16, 0xf8, !PT ;  /* 0x00000038723a7812 */ /* 0x040fe200078ef810 */
[----:B------:R-:W-:Y:S01]  /*12050*/  HADD2.F32 R112, -RZ, R112.H0_H0 ;  /* 0x20000070ff707230 */ /* 0x000fe20000004100 */
[----:B------:R-:W-:Y:S01]  /*12060*/  LEA.HI R59, R59, R56, RZ, 0x3 ;  /* 0x000000383b3b7211 */ /* 0x000fe200078f18ff */
[----:B------:R-:W-:Y:S01]  /*12070*/  HADD2.F32 R110, -RZ, R110.H0_H0 ;  /* 0x2000006eff6e7230 */ /* 0x000fe20000004100 */
[----:B------:R-:W-:-:S02]  /*12080*/  LOP3.LUT R56, R114, 0x38, R57, 0xf8, !PT ;  /* 0x0000003872387812 */ /* 0x000fc400078ef839 */
[----:B------:R-:W-:Y:S02]  /*12090*/  SHF.L.U32 R59, R59, 0xa, RZ ;  /* 0x0000000a3b3b7819 */ /* 0x000fe400000006ff */
[----:B------:R-:W-:Y:S02]  /*120a0*/  LOP3.LUT R60, R56, R113, RZ, 0x3c, !PT ;  /* 0x00000071383c7212 */ /* 0x000fe400078e3cff */
[----:B------:R-:W-:Y:S02]  /*120b0*/  LOP3.LUT R61, R59, 0x7fffe000, RZ, 0xc0, !PT ;  /* 0x7fffe0003b3d7812 */ /* 0x000fe400078ec0ff */
[----:B------:R-:W-:Y:S02]  /*120c0*/  LOP3.LUT R58, R87, R58, R113, 0xf6, !PT ;  /* 0x0000003a573a7212 */ /* 0x000fe400078ef671 */
[----:B------:R-:W-:Y:S02]  /*120d0*/  IADD3 R61, R60, R61, R87 ;  /* 0x0000003d3c3d7210 */ /* 0x000fe40007ffe057 */
[----:B------:R-:W-:-:S02]  /*120e0*/  LEA R65, R58, UR4, 0x1 ;  /* 0x000000043a417c11 */ /* 0x000fc4000f8e08ff */
[----:B------:R-:W-:Y:S01]  /*120f0*/  SHF.R.U32.HI R71, RZ, 0x10, R41 ;  /* 0x00000010ff477819 */ /* 0x000fe20000011629 */
[----:B------:R-:W-:Y:S01]  /*12100*/  IMAD R66, R61, 0x2, R22 ;  /* 0x000000023d427824 */ /* 0x000fe200078e0216 */
[--C-:B------:R-:W-:Y:S01]  /*12110*/  SHF.R.U64 R48, R48, 0x10, R49.reuse ;  /* 0x0000001030307819 */ /* 0x100fe20000001231 */
[----:B------:R-:W0:Y:S01]  /*12120*/  LDS.128 R56, [R65] ;  /* 0x0000000041387984 */ /* 0x000e220000000c00 */
[----:B------:R-:W-:Y:S01]  /*12130*/  SHF.R.U32.HI R77, RZ, 0x10, R49 ;  /* 0x00000010ff4d7819 */ /* 0x000fe20000011631 */
[----:B------:R-:W-:Y:S01]  /*12140*/  HADD2.F32 R71, -RZ, R71.H0_H0 ;  /* 0x20000047ff477230 */ /* 0x000fe20000004100 */
[----:B------:R-:W-:Y:S01]  /*12150*/  SHF.R.U64 R49, R40, 0x10, R41 ;  /* 0x0000001028317819 */ /* 0x000fe20000001229 */
[----:B------:R-:W1:Y:S01]  /*12160*/  LDS.128 R60, [R66+0x14400] ;  /* 0x01440000423c7984 */ /* 0x000e620000000c00 */
[--C-:B------:R-:W-:Y:S02]  /*12170*/  SHF.R.U64 R41, R42, 0x10, R43.reuse ;  /* 0x000000102a297819 */ /* 0x100fe4000000122b */
[----:B------:R-:W-:Y:S01]  /*12180*/  SHF.R.U32.HI R81, RZ, 0x10, R43 ;  /* 0x00000010ff517819 */ /* 0x000fe2000001162b */
[----:B------:R-:W-:Y:S01]  /*12190*/  HADD2.F32 R49, -RZ, R49.H0_H0 ;  /* 0x20000031ff317230 */ /* 0x000fe20000004100 */
[----:B------:R-:W-:-:S02]  /*121a0*/  SHF.R.U32.HI R83, RZ, 0x10, R51 ;  /* 0x00000010ff537819 */ /* 0x000fc40000011633 */
[----:B------:R-:W-:Y:S01]  /*121b0*/  SHF.R.U64 R40, R50, 0x10, R51 ;  /* 0x0000001032287819 */ /* 0x000fe20000001233 */
[--C-:B0-----:R-:W-:Y:S02]  /*121c0*/  HADD2.F32 R43, -RZ, R57.reuse.H0_H0 ;  /* 0x20000039ff2b7230 */ /* 0x101fe40000004100 */
[----:B------:R-:W-:Y:S02]  /*121d0*/  HADD2.F32 R57, -RZ, R57.H1_H1 ;  /* 0x30000039ff397230 */ /* 0x000fe40000004100 */
[--C-:B-1----:R-:W-:Y:S02]  /*121e0*/  HADD2.F32 R67, -RZ, R61.reuse.H0_H0 ;  /* 0x2000003dff437230 */ /* 0x102fe40000004100 */
[----:B------:R-:W-:Y:S02]  /*121f0*/  HADD2.F32 R68, -RZ, R61.H1_H1 ;  /* 0x3000003dff447230 */ /* 0x000fe40000004100 */
[----:B------:R-:W-:Y:S02]  /*12200*/  HADD2.F32 R61, -RZ, R60.H0_H0 ;  /* 0x2000003cff3d7230 */ /* 0x000fe40000004100 */
[C---:B------:R-:W-:Y:S01]  /*12210*/  FMUL.FTZ R80, R67.reuse, R78 ;  /* 0x0000004e43507220 */ /* 0x040fe20000410000 */
[----:B------:R-:W-:Y:S01]  /*12220*/  FMUL.FTZ R82, R67, R76 ;  /* 0x0000004c43527220 */ /* 0x000fe20000410000 */
[----:B------:R-:W-:-:S02]  /*12230*/  HADD2.F32 R67, -RZ, R77.H0_H0 ;  /* 0x2000004dff437230 */ /* 0x000fc40000004100 */
[C---:B------:R-:W-:Y:S01]  /*12240*/  FFMA.FTZ R80, R43.reuse, R76, -R80 ;  /* 0x0000004c2b507223 */ /* 0x040fe20000010850 */
[----:B------:R-:W-:Y:S02]  /*12250*/  HADD2.F32 R42, -RZ, R56.H0_H0 ;  /* 0x20000038ff2a7230 */ /* 0x000fe40000004100 */
[C---:B------:R-:W-:Y:S01]  /*12260*/  FMUL.FTZ R76, R68.reuse, R71 ;  /* 0x00000047444c7220 */ /* 0x040fe20000410000 */
[----:B------:R-:W-:Y:S01]  /*12270*/  FFMA.FTZ R82, R43, R78, R82 ;  /* 0x0000004e2b527223 */ /* 0x000fe20000010052 */
[----:B------:R-:W-:Y:S01]  /*12280*/  FMUL.FTZ R43, R61, R112 ;  /* 0x000000703d2b7220 */ /* 0x000fe20000410000 */
[-C--:B------:R-:W-:Y:S01]  /*12290*/  FMUL.FTZ R68, R68, R67.reuse ;  /* 0x0000004344447220 */ /* 0x080fe20000410000 */
[----:B------:R-:W-:Y:S01]  /*122a0*/  FFMA.FTZ R77, R57, R67, -R76 ;  /* 0x00000043394d7223 */ /* 0x000fe2000001084c */
[-C--:B------:R-:W-:Y:S01]  /*122b0*/  FMUL.FTZ R61, R61, R110.reuse ;  /* 0x0000006e3d3d7220 */ /* 0x080fe20000410000 */
[----:B------:R-:W-:Y:S02]  /*122c0*/  HADD2.F32 R67, -RZ, R111.H0_H0 ;  /* 0x2000006fff437230 */ /* 0x000fe40000004100 */
[----:B------:R-:W-:Y:S01]  /*122d0*/  FFMA.FTZ R110, R42, R110, -R43 ;  /* 0x0000006e2a6e7223 */ /* 0x000fe2000001082b */
[----:B------:R-:W-:-:S02]  /*122e0*/  HADD2.F32 R70, -RZ, R63.H0_H0 ;  /* 0x2000003fff467230 */ /* 0x000fc40000004100 */
[----:B------:R-:W-:Y:S01]  /*122f0*/  FFMA.FTZ R71, R57, R71, R68 ;  /* 0x0000004739477223 */ /* 0x000fe20000010044 */
[----:B------:R-:W-:Y:S02]  /*12300*/  HADD2.F32 R43, -RZ, R109.H0_H0 ;  /* 0x2000006dff2b7230 */ /* 0x000fe40000004100 */
[----:B------:R-:W-:Y:S01]  /*12310*/  FFMA.FTZ R61, R42, R112, R61 ;  /* 0x000000702a3d7223 */ /* 0x000fe2000001003d */
[----:B------:R-:W-:Y:S02]  /*12320*/  HADD2.F32 R111, -RZ, R111.H1_H1 ;  /* 0x3000006fff6f7230 */ /* 0x000fe40000004100 */
[----:B------:R-:W-:Y:S02]  /*12330*/  HADD2.F32 R109, -RZ, R109.H1_H1 ;  /* 0x3000006dff6d7230 */ /* 0x000fe40000004100 */
[----:B------:R-:W-:Y:S02]  /*12340*/  HADD2.F32 R69, -RZ, R62.H0_H0 ;  /* 0x2000003eff457230 */ /* 0x000fe40000004100 */
[----:B------:R-:W-:Y:S01]  /*12350*/  FMUL.FTZ R76, R70, R111 ;  /* 0x0000006f464c7220 */ /* 0x000fe20000410000 */
[----:B------:R-:W-:-:S02]  /*12360*/  HADD2.F32 R51, -RZ, R59.H0_H0 ;  /* 0x2000003bff337230 */ /* 0x000fc40000004100 */
[----:B------:R-:W-:Y:S01]  /*12370*/  FMUL.FTZ R70, R70, R109 ;  /* 0x0000006d46467220 */ /* 0x000fe20000410000 */
[----:B------:R-:W-:Y:S02]  /*12380*/  HADD2.F32 R50, -RZ, R58.H0_H0 ;  /* 0x2000003aff327230 */ /* 0x000fe40000004100 */
[C---:B------:R-:W-:Y:S01]  /*12390*/  FMUL.FTZ R57, R69.reuse, R67 ;  /* 0x0000004345397220 */ /* 0x040fe20000410000 */
[----:B------:R-:W-:Y:S02]  /*123a0*/  HADD2.F32 R63, -RZ, R63.H1_H1 ;  /* 0x3000003fff3f7230 */ /* 0x000fe40000004100 */
[----:B------:R-:W-:Y:S01]  /*123b0*/  FMUL.FTZ R79, R69, R43 ;  /* 0x0000002b454f7220 */ /* 0x000fe20000410000 */
[----:B------:R-:W-:Y:S02]  /*123c0*/  HADD2.F32 R68, -RZ, R81.H0_H0 ;  /* 0x20000051ff447230 */ /* 0x000fe40000004100 */
[----:B------:R-:W-:Y:S01]  /*123d0*/  FFMA.FTZ R76, R51, R109, -R76 ;  /* 0x0000006d334c7223 */ /* 0x000fe2000001084c */
[----:B------:R-:W-:-:S02]  /*123e0*/  HADD2.F32 R42, -RZ, R83.H0_H0 ;  /* 0x20000053ff2a7230 */ /* 0x000fc40000004100 */
[----:B------:R-:W-:Y:S01]  /*123f0*/  FFMA.FTZ R70, R51, R111, R70 ;  /* 0x0000006f33467223 */ /* 0x000fe20000010046 */
[----:B------:R-:W-:Y:S02]  /*12400*/  HADD2.F32 R59, -RZ, R59.H1_H1 ;  /* 0x3000003bff3b7230 */ /* 0x000fe40000004100 */
[----:B------:R-:W-:Y:S01]  /*12410*/  FFMA.FTZ R69, R50, R43, -R57 ;  /* 0x0000002b32457223 */ /* 0x000fe20000010839 */
[----:B------:R-:W-:Y:S02]  /*12420*/  HADD2.F32 R60, -RZ, R60.H1_H1 ;  /* 0x3000003cff3c7230 */ /* 0x000fe40000004100 */
[C---:B------:R-:W-:Y:S01]  /*12430*/  FMUL.FTZ R78, R63.reuse, R68 ;  /* 0x000000443f4e7220 */ /* 0x040fe20000410000 */
[----:B------:R-:W-:Y:S02]  /*12440*/  HADD2.F32 R62, -RZ, R62.H1_H1 ;  /* 0x3000003eff3e7230 */ /* 0x000fe40000004100 */
        /* <DEDUP_REMOVED lines=27> */
.L_x_2887:
[----:B------:R-:W-:Y:S05]  /*12600*/  BSYNC B2 ;  /* 0x0000000000027941 */ /* 0x000fea0003800000 */
.L_x_2886:
[----:B------:R-:W-:Y:S05]  /*12610*/  @P1 BRA `(.L_x_2885) ;  /* 0x0000000400981947 */ /* 0x000fea0003800000 */
[----:B0-----:R-:W-:Y:S01]  /*12620*/  LEA.HI R40, R20, R213, RZ, 0x6 ;  /* 0x000000d514287211 */ /* 0x001fe200078f30ff */
[----:B-1----:R-:W-:Y:S01]  /*12630*/  HADD2.F32 R59, -RZ, R105.H0_H0 ;  /* 0x20000069ff3b7230 */ /* 0x002fe20000004100 */
[----:B------:R-:W-:Y:S01]  /*12640*/  LEA.HI R64, R64, R85, RZ, 0x1d ;  /* 0x0000005540407211 */ /* 0x000fe200078fe8ff */
[--C-:B------:R-:W-:Y:S01]  /*12650*/  HADD2.F32 R61, -RZ, R108.reuse.H1_H1 ;  /* 0x3000006cff3d7230 */ /* 0x100fe20000004100 */
[----:B------:R-:W-:Y:S01]  /*12660*/  LOP3.LUT R42, R114, 0x38, R21, 0xf8, !PT ;  /* 0x00000038722a7812 */ /* 0x000fe200078ef815 */
[----:B------:R-:W-:Y:S01]  /*12670*/  IMAD.SHL.U32 R40, R40, 0x80, RZ ;  /* 0x0000008028287824 */ /* 0x000fe200078e00ff */
[----:B------:R-:W-:Y:S01]  /*12680*/  SHF.R.S32.HI R41, RZ, 0x1f, R64 ;  /* 0x0000001fff297819 */ /* 0x000fe20000011440 */
[----:B------:R-:W-:Y:S01]  /*12690*/  HADD2.F32 R108, -RZ, R108.H0_H0 ;  /* 0x2000006cff6c7230 */ /* 0x000fe20000004100 */
[----:B------:R-:W-:Y:S02]  /*126a0*/  LOP3.LUT R43, R42, R113, RZ, 0x3c, !PT ;  /* 0x000000712a2b7212 */ /* 0x000fe400078e3cff */
[----:B------:R-:W-:Y:S01]  /*126b0*/  LOP3.LUT R42, R40, 0xffffe000, RZ, 0xc0, !PT ;  /* 0xffffe000282a7812 */ /* 0x000fe200078ec0ff */
[----:B------:R-:W-:Y:S01]  /*126c0*/  IMAD.SHL.U32 R40, R64, 0x8, RZ ;  /* 0x0000000840287824 */ /* 0x000fe200078e00ff */
[----:B------:R-:W-:-:S02]  /*126d0*/  LEA.HI R41, R41, R64, RZ, 0x3 ;  /* 0x0000004029297211 */ /* 0x000fc400078f18ff */
[----:B-----5:R-:W-:Y:S02]  /*126e0*/  R2UR UR4, R115 ;  /* 0x00000000730472ca */ /* 0x020fe400000e0000 */
[----:B------:R-:W-:Y:S02]  /*126f0*/  LOP3.LUT R40, R114, 0x38, R40, 0xf8, !PT ;  /* 0x0000003872287812 */ /* 0x000fe400078ef828 */
[----:B------:R-:W-:Y:S02]  /*12700*/  SHF.L.U32 R41, R41, 0xa, RZ ;  /* 0x0000000a29297819 */ /* 0x000fe400000006ff */
[----:B------:R-:W-:Y:S02]  /*12710*/  LOP3.LUT R48, R40, R113, RZ, 0x3c, !PT ;  /* 0x0000007128307212 */ /* 0x000fe400078e3cff */
[----:B------:R-:W-:Y:S02]  /*12720*/  LOP3.LUT R57, R41, 0x7fffe000, RZ, 0xc0, !PT ;  /* 0x7fffe00029397812 */ /* 0x000fe400078ec0ff */
[----:B------:R-:W-:-:S02]  /*12730*/  IADD3 R42, R43, R42, R87 ;  /* 0x0000002a2b2a7210 */ /* 0x000fc40007ffe057 */
[----:B------:R-:W-:Y:S02]  /*12740*/  IADD3 R57, R48, R57, R87 ;  /* 0x0000003930397210 */ /* 0x000fe40007ffe057 */
[----:B------:R-:W-:Y:S02]  /*12750*/  LEA R56, R42, UR4, 0x1 ;  /* 0x000000042a387c11 */ /* 0x000fe4000f8e08ff */
        /* <DEDUP_REMOVED lines=8> */
[----:B------:R-:W-:-:S02]  /*127e0*/  SHF.R.U64 R70, R54, 0x10, R55 ;  /* 0x0000001036467819 */ /* 0x000fc40000001237 */
[----:B------:R-:W-:Y:S02]  /*127f0*/  SHF.R.U32.HI R66, RZ, 0x10, R55 ;  /* 0x00000010ff427819 */ /* 0x000fe40000011637 */
[--C-:B------:R-:W-:Y:S02]  /*12800*/  SHF.R.U32.HI R64, RZ, 0x10, R47.reuse ;  /* 0x00000010ff407819 */ /* 0x100fe4000001162f */
[----:B------:R-:W-:Y:S01]  /*12810*/  SHF.R.U64 R67, R46, 0x10, R47 ;  /* 0x000000102e437819 */ /* 0x000fe2000000122f */
[--C-:B0-----:R-:W-:Y:S02]  /*12820*/  HADD2.F32 R44, -RZ, R41.reuse.H0_H0 ;  /* 0x20000029ff2c7230 */ /* 0x101fe40000004100 */
[----:B------:R-:W-:Y:S02]  /*12830*/  HADD2.F32 R45, -RZ, R41.H1_H1 ;  /* 0x30000029ff2d7230 */ /* 0x000fe40000004100 */
[--C-:B-1----:R-:W-:Y:S02]  /*12840*/  HADD2.F32 R52, -RZ, R49.reuse.H0_H0 ;  /* 0x20000031ff347230 */ /* 0x102fe40000004100 */
[----:B------:R-:W-:-:S02]  /*12850*/  HADD2.F32 R53, -RZ, R49.H1_H1 ;  /* 0x30000031ff357230 */ /* 0x000fc40000004100 */
[----:B------:R-:W-:Y:S02]  /*12860*/  HADD2.F32 R49, -RZ, R48.H0_H0 ;  /* 0x20000030ff317230 */ /* 0x000fe40000004100 */
[C---:B------:R-:W-:Y:S01]  /*12870*/  FMUL.FTZ R63, R52.reuse, R61 ;  /* 0x0000003d343f7220 */ /* 0x040fe20000410000 */
[-C--:B------:R-:W-:Y:S01]  /*12880*/  FMUL.FTZ R65, R52, R59.reuse ;  /* 0x0000003b34417220 */ /* 0x080fe20000410000 */
[----:B------:R-:W-:Y:S02]  /*12890*/  HADD2.F32 R52, -RZ, R60.H0_H0 ;  /* 0x2000003cff347230 */ /* 0x000fe40000004100 */
[C---:B------:R-:W-:Y:S01]  /*128a0*/  FMUL.FTZ R60, R53.reuse, R58 ;  /* 0x0000003a353c7220 */ /* 0x040fe20000410000 */
[C---:B------:R-:W-:Y:S01]  /*128b0*/  FFMA.FTZ R63, R44.reuse, R59, -R63 ;  /* 0x0000003b2c3f7223 */ /* 0x040fe2000001083f */
[----:B------:R-:W-:Y:S01]  /*128c0*/  FFMA.FTZ R65, R44, R61, R65 ;  /* 0x0000003d2c417223 */ /* 0x000fe20000010041 */
[----:B------:R-:W-:Y:S02]  /*128d0*/  HADD2.F32 R44, -RZ, R105.H1_H1 ;  /* 0x30000069ff2c7230 */ /* 0x000fe40000004100 */
[----:B------:R-:W-:Y:S01]  /*128e0*/  FMUL.FTZ R62, R53, R52 ;  /* 0x00000034353e7220 */ /* 0x000fe20000410000 */
[----:B------:R-:W-:-:S02]  /*128f0*/  HADD2.F32 R41, -RZ, R40.H0_H0 ;  /* 0x20000028ff297230 */ /* 0x000fc40000004100 */
[----:B------:R-:W-:Y:S01]  /*12900*/  FFMA.FTZ R60, R45, R52, -R60 ;  /* 0x000000342d3c7223 */ /* 0x000fe2000001083c */
[----:B------:R-:W-:Y:S01]  /*12910*/  FMUL.FTZ R52, R49, R108 ;  /* 0x0000006c31347220 */ /* 0x000fe20000410000 */
[----:B------:R-:W-:Y:S01]  /*12920*/  FFMA.FTZ R62, R45, R58, R62 ;  /* 0x0000003a2d3e7223 */ /* 0x000fe2000001003e */
[----:B------:R-:W-:Y:S02]  /*12930*/  HADD2.F32 R54, -RZ, R50.H0_H0 ;  /* 0x20000032ff367230 */ /* 0x000fe40000004100 */
[-C--:B------:R-:W-:Y:S01]  /*12940*/  FMUL.FTZ R49, R49, R44.reuse ;  /* 0x0000002c31317220 */ /* 0x080fe20000410000 */
[----:B------:R-:W-:Y:S02]  /*12950*/  HADD2.F32 R53, -RZ, R107.H0_H0 ;  /* 0x2000006bff357230 */ /* 0x000fe40000004100 */
[C---:B------:R-:W-:Y:S01]  /*12960*/  FFMA.FTZ R58, R41.reuse, R44, -R52 ;  /* 0x0000002c293a7223 */ /* 0x040fe20000010834 */
[----:B------:R-:W-:Y:S02]  /*12970*/  HADD2.F32 R45, -RZ, R106.H1_H1 ;  /* 0x3000006aff2d7230 */ /* 0x000fe40000004100 */
[----:B------:R-:W-:Y:S01]  /*12980*/  FFMA.FTZ R108, R41, R108, R49 ;  /* 0x0000006c296c7223 */ /* 0x000fe20000010031 */
[----:B------:R-:W-:-:S02]  /*12990*/  HADD2.F32 R55, -RZ, R51.H0_H0 ;  /* 0x20000033ff377230 */ /* 0x000fc40000004100 */
[C---:B------:R-:W-:Y:S01]  /*129a0*/  FMUL.FTZ R41, R54.reuse, R53 ;  /* 0x0000003536297220 */ /* 0x040fe20000410000 */
[----:B------:R-:W-:Y:S02]  /*129b0*/  HADD2.F32 R52, -RZ, R107.H1_H1 ;  /* 0x3000006bff347230 */ /* 0x000fe40000004100 */
[----:B------:R-:W-:Y:S01]  /*129c0*/  FMUL.FTZ R49, R54, R45 ;  /* 0x0000002d36317220 */ /* 0x000fe20000410000 */
[----:B------:R-:W-:Y:S02]  /*129d0*/  HADD2.F32 R106, -RZ, R106.H0_H0 ;  /* 0x2000006aff6a7230 */ /* 0x000fe40000004100 */
[----:B------:R-:W-:Y:S02]  /*129e0*/  HADD2.F32 R54, -RZ, R64.H0_H0 ;  /* 0x20000040ff367230 */ /* 0x000fe40000004100 */
[C---:B------:R-:W-:Y:S01]  /*129f0*/  FMUL.FTZ R64, R55.reuse, R52 ;  /* 0x0000003437407220 */ /* 0x040fe20000410000 */
[----:B------:R-:W-:Y:S02]  /*12a00*/  HADD2.F32 R47, -RZ, R43.H0_H0 ;  /* 0x2000002bff2f7230 */ /* 0x000fe40000004100 */
[----:B------:R-:W-:Y:S01]  /*12a10*/  FMUL.FTZ R55, R55, R106 ;  /* 0x0000006a37377220 */ /* 0x000fe20000410000 */
[----:B------:R-:W-:-:S02]  /*12a20*/  HADD2.F32 R46, -RZ, R42.H0_H0 ;  /* 0x2000002aff2e7230 */ /* 0x000fc40000004100 */
[----:B------:R-:W-:Y:S02]  /*12a30*/  HADD2.F32 R51, -RZ, R51.H1_H1 ;  /* 0x30000033ff337230 */ /* 0x000fe40000004100 */
[C---:B------:R-:W-:Y:S01]  /*12a40*/  FFMA.FTZ R64, R47.reuse, R106, -R64 ;  /* 0x0000006a2f407223 */ /* 0x040fe20000010840 */
[----:B------:R-:W-:Y:S02]  /*12a50*/  HADD2.F32 R44, -RZ, R66.H0_H0 ;  /* 0x20000042ff2c7230 */ /* 0x000fe40000004100 */
[----:B------:R-:W-:Y:S01]  /*12a60*/  FFMA.FTZ R52, R47, R52, R55 ;  /* 0x000000342f347223 */ /* 0x000fe20000010037 */
[----:B------:R-:W-:Y:S02]  /*12a70*/  HADD2.F32 R43, -RZ, R43.H1_H1 ;  /* 0x3000002bff2b7230 */ /* 0x000fe40000004100 */
[----:B------:R-:W-:Y:S01]  /*12a80*/  FFMA.FTZ R59, R46, R45, -R41 ;  /* 0x0000002d2e3b7223 */ /* 0x000fe20000010829 */
[----:B------:R-:W-:Y:S02]  /*12a90*/  HADD2.F32 R48, -RZ, R48.H1_H1 ;  /* 0x30000030ff307230 */ /* 0x000fe40000004100 */
[C---:B------:R-:W-:Y:S01]  /*12aa0*/  FMUL.FTZ R66, R51.reuse, R54 ;  /* 0x0000003633427220 */ /* 0x040fe20000410000 */
[----:B------:R-:W-:Y:S01]  /*12ab0*/  FMUL.FTZ R68, R51, R44 ;  /* 0x0000002c33447220 */ /* 0x000fe20000410000 */
[----:B------:R-:W-:-:S02]  /*12ac0*/  HADD2.F32 R47, -RZ, R69.H0_H0 ;  /* 0x20000045ff2f7230 */ /* 0x000fc40000004100 */
[----:B------:R-:W-:Y:S01]  /*12ad0*/  FFMA.FTZ R46, R46, R53, R49 ;  /* 0x000000352e2e7223 */ /* 0x000fe20000010031 */
[----:B------:R-:W-:Y:S02]  /*12ae0*/  HADD2.F32 R41, -RZ, R71.H0_H0 ;  /* 0x20000047ff297230 */ /* 0x000fe40000004100 */
[C---:B------:R-:W-:Y:S01]  /*12af0*/  FFMA.FTZ R61, R43.reuse, R44, -R66 ;  /* 0x0000002c2b3d7223 */ /* 0x040fe20000010842 */
[----:B------:R-:W-:Y:S02]  /*12b00*/  HADD2.F32 R50, -RZ, R50.H1_H1 ;  /* 0x30000032ff327230 */ /* 0x000fe40000004100 */
        /* <DEDUP_REMOVED lines=23> */
.L_x_2885:
[----:B------:R-:W-:Y:S05]  /*12c80*/  BSYNC B1 ;  /* 0x0000000000017941 */ /* 0x000fea0003800000 */
.L_x_2884:
[----:B0-2---:R-:W-:Y:S01]  /*12c90*/  VIADD R40, R220, 0x40 ;  /* 0x00000040dc287836 */ /* 0x005fe20000000000 */
[----:B------:R-:W-:Y:S04]  /*12ca0*/  BSSY B1, `(.L_x_2888) ;  /* 0x00000d7000017945 */ /* 0x000fe80003800000 */
[----:B------:R-:W-:-:S13]  /*12cb0*/  ISETP.GE.AND P0, PT, R40, R86, PT ;  /* 0x000000562800720c */ /* 0x000fda0003f06270 */
[----:B------:R-:W-:Y:S05]  /*12cc0*/  @P0 BRA `(.L_x_2889) ;  /* 0x0000000c00500947 */ /* 0x000fea0003800000 */
[----:B------:R0:W5:Y:S01]  /*12cd0*/  LDL R69, [R1+0x84] ;  /* 0x0000840001457983 */ /* 0x0001620000100800 */
[----:B------:R-:W2:Y:S03]  /*12ce0*/  LDC R49, c[0x0][0x3f4] ;  /* 0x0000fd00ff317b82 */ /* 0x000ea60000000800 */
[----:B------:R0:W5:Y:S01]  /*12cf0*/  LDL R68, [R1+0x60] ;  /* 0x0000600001447983 */ /* 0x0001620000100800 */
[----:B------:R-:W-:Y:S01]  /*12d00*/  IMAD.SHL.U32 R50, R40, 0x40, RZ ;  /* 0x0000004028327824 */ /* 0x000fe200078e00ff */
[----:B------:R-:W-:Y:S04]  /*12d10*/  BSSY B2, `(.L_x_2890) ;  /* 0x0000068000027945 */ /* 0x000fe80003800000 */
[----:B------:R-:W-:-:S04]  /*12d20*/  LOP3.LUT R50, R50, 0x1c0, RZ, 0xc0, !PT ;  /* 0x000001c032327812 */ /* 0x000fc800078ec0ff */
[----:B------:R-:W-:Y:S02]  /*12d30*/  SHF.R.U32.HI R48, RZ, 0x3, R50 ;  /* 0x00000003ff307819 */ /* 0x000fe40000011632 */
[-C--:B--2---:R-:W-:Y:S02]  /*12d40*/  ISETP.GE.AND P0, PT, R16, R49.reuse, PT ;  /* 0x000000311000720c */ /* 0x084fe40003f06270 */
[----:B------:R-:W-:-:S11]  /*12d50*/  ISETP.GE.AND P1, PT, R213, R49, PT ;  /* 0x00000031d500720c */ /* 0x000fd60003f26270 */
[----:B0-----:R-:W-:Y:S05]  /*12d60*/  @P0 BRA `(.L_x_2891) ;  /* 0x0000000400880947 */ /* 0x001fea0003800000 */
[----:B------:R-:W-:Y:S01]  /*12d70*/  LEA.HI R40, R49, R0, RZ, 0x1d ;  /* 0x0000000031287211 */ /* 0x000fe200078fe8ff */
[----:B-1----:R-:W-:Y:S01]  /*12d80*/  HADD2.F32 R56, -RZ, R102.H1_H1 ;  /* 0x30000066ff387230 */ /* 0x002fe20000004100 */
[----:B-----5:R-:W-:Y:S01]  /*12d90*/  R2UR UR4, R69 ;  /* 0x00000000450472ca */ /* 0x020fe200000e0000 */
[--C-:B------:R-:W-:Y:S01]  /*12da0*/  HADD2.F32 R54, -RZ, R103.reuse.H1_H1 ;  /* 0x30000067ff367230 */ /* 0x100fe20000004100 */
[----:B------:R-:W-:Y:S01]  /*12db0*/  SHF.R.S32.HI R43, RZ, 0x1f, R40 ;  /* 0x0000001fff2b7819 */ /* 0x000fe20000011428 */
[----:B------:R-:W-:Y:S01]  /*12dc0*/  HADD2.F32 R103, -RZ, R103.H0_H0 ;  /* 0x20000067ff677230 */ /* 0x000fe20000004100 */
[----:B------:R-:W-:Y:S02]  /*12dd0*/  LOP3.LUT R45, R50, 0x38, R16, 0xf8, !PT ;  /* 0x00000038322d7812 */ /* 0x000fe400078ef810 */
[----:B------:R-:W-:Y:S02]  /*12de0*/  LEA.HI R43, R43, R40, RZ, 0x3 ;  /* 0x000000282b2b7211 */ /* 0x000fe400078f18ff */
[----:B------:R-:W-:-:S02]  /*12df0*/  SHF.L.U32 R41, R40, 0x3, RZ ;  /* 0x0000000328297819 */ /* 0x000fc400000006ff */
[----:B------:R-:W-:Y:S01]  /*12e00*/  LOP3.LUT R45, R68, R45, R48, 0xf6, !PT ;  /* 0x0000002d442d7212 */ /* 0x000fe200078ef630 */
[----:B------:R-:W-:Y:S01]  /*12e10*/  IMAD.SHL.U32 R43, R43, 0x400, RZ ;  /* 0x000004002b2b7824 */ /* 0x000fe200078e00ff */
[----:B------:R-:W-:Y:S02]  /*12e20*/  LOP3.LUT R41, R50, 0x38, R41, 0xf8, !PT ;  /* 0x0000003832297812 */ /* 0x000fe400078ef829 */
[----:B------:R-:W-:Y:S02]  /*12e30*/  LEA R51, R45, UR4, 0x1 ;  /* 0x000000042d337c11 */ /* 0x000fe4000f8e08ff */
[----:B------:R-:W-:Y:S02]  /*12e40*/  LOP3.LUT R44, R41, R48, RZ, 0x3c, !PT ;  /* 0x00000030292c7212 */ /* 0x000fe400078e3cff */
[----:B------:R-:W-:Y:S02]  /*12e50*/  LOP3.LUT R45, R43, 0x7fffe000, RZ, 0xc0, !PT ;  /* 0x7fffe0002b2d7812 */ /* 0x000fe400078ec0ff */
[----:B------:R-:W0:Y:S01]  /*12e60*/  LDS.128 R40, [R51] ;  /* 0x0000000033287984 */ /* 0x000e220000000c00 */
[----:B------:R-:W-:-:S02]  /*12e70*/  SHF.R.U64 R63, R32, 0x10, R33 ;  /* 0x00000010203f7819 */ /* 0x000fc40000001221 */
[----:B------:R-:W-:Y:S02]  /*12e80*/  IADD3 R45, R44, R45, R68 ;  /* 0x0000002d2c2d7210 */ /* 0x000fe40007ffe044 */
[----:B------:R-:W-:Y:S02]  /*12e90*/  SHF.R.U32.HI R58, RZ, 0x10, R33 ;  /* 0x00000010ff3a7819 */ /* 0x000fe40000011621 */
[--C-:B------:R-:W-:Y:S01]  /*12ea0*/  SHF.R.U64 R67, R28, 0x10, R29.reuse ;  /* 0x000000101c437819 */ /* 0x100fe2000000121d */
[----:B------:R-:W-:Y:S01]  /*12eb0*/  IMAD R52, R45, 0x2, R22 ;  /* 0x000000022d347824 */ /* 0x000fe200078e0216 */
[----:B------:R-:W-:Y:S01]  /*12ec0*/  SHF.R.U32.HI R53, RZ, 0x10, R29 ;  /* 0x00000010ff357819 */ /* 0x000fe2000001161d */
[----:B------:R-:W-:Y:S01]  /*12ed0*/  HADD2.F32 R58, -RZ, R58.H0_H0 ;  /* 0x2000003aff3a7230 */ /* 0x000fe20000004100 */
[--C-:B------:R-:W-:Y:S02]  /*12ee0*/  SHF.R.U64 R61, R34, 0x10, R35.reuse ;  /* 0x00000010223d7819 */ /* 0x100fe40000001223 */
[----:B------:R-:W1:Y:S01]  /*12ef0*/  LDS.128 R44, [R52+0x14400] ;  /* 0x01440000342c7984 */ /* 0x000e620000000c00 */
[----:B------:R-:W-:-:S02]  /*12f00*/  SHF.R.U32.HI R59, RZ, 0x10, R35 ;  /* 0x00000010ff3b7819 */ /* 0x000fc40000011623 */
[--C-:B------:R-:W-:Y:S02]  /*12f10*/  SHF.R.U32.HI R65, RZ, 0x10, R31.reuse ;  /* 0x00000010ff417819 */ /* 0x100fe4000001161f */
[----:B------:R-:W-:Y:S01]  /*12f20*/  SHF.R.U64 R66, R30, 0x10, R31 ;  /* 0x000000101e427819 */ /* 0x000fe2000000121f */
[--C-:B0-----:R-:W-:Y:S02]  /*12f30*/  HADD2.F32 R29, -RZ, R41.reuse.H0_H0 ;  /* 0x20000029ff1d7230 */ /* 0x101fe40000004100 */
[----:B------:R-:W-:Y:S02]  /*12f40*/  HADD2.F32 R41, -RZ, R41.H1_H1 ;  /* 0x30000029ff297230 */ /* 0x000fe40000004100 */
[----:B------:R-:W-:Y:S02]  /*12f50*/  HADD2.F32 R28, -RZ, R40.H0_H0 ;  /* 0x20000028ff1c7230 */ /* 0x000fe40000004100 */
[----:B------:R-:W-:Y:S02]  /*12f60*/  HADD2.F32 R30, -RZ, R42.H0_H0 ;  /* 0x2000002aff1e7230 */ /* 0x000fe40000004100 */
[----:B------:R-:W-:-:S02]  /*12f70*/  HADD2.F32 R31, -RZ, R43.H0_H0 ;  /* 0x2000002bff1f7230 */ /* 0x000fc40000004100 */
[----:B------:R-:W-:Y:S02]  /*12f80*/  HADD2.F32 R43, -RZ, R43.H1_H1 ;  /* 0x3000002bff2b7230 */ /* 0x000fe40000004100 */
[----:B------:R-:W-:Y:S02]  /*12f90*/  HADD2.F32 R40, -RZ, R40.H1_H1 ;  /* 0x30000028ff287230 */ /* 0x000fe40000004100 */
[--C-:B-1----:R-:W-:Y:S02]  /*12fa0*/  HADD2.F32 R33, -RZ, R45.reuse.H0_H0 ;  /* 0x2000002dff217230 */ /* 0x102fe40000004100 */
[----:B------:R-:W-:Y:S02]  /*12fb0*/  HADD2.F32 R45, -RZ, R45.H1_H1 ;  /* 0x3000002dff2d7230 */ /* 0x000fe40000004100 */
[----:B------:R-:W-:Y:S02]  /*12fc0*/  HADD2.F32 R32, -RZ, R44.H0_H0 ;  /* 0x2000002cff207230 */ /* 0x000fe40000004100 */
[C---:B------:R-:W-:Y:S01]  /*12fd0*/  FMUL.FTZ R60, R33.reuse, R56 ;  /* 0x00000038213c7220 */ /* 0x040fe20000410000 */
[----:B------:R-:W-:Y:S01]  /*12fe0*/  FMUL.FTZ R62, R33, R54 ;  /* 0x00000036213e7220 */ /* 0x000fe20000410000 */
[----:B------:R-:W-:-:S02]  /*12ff0*/  HADD2.F32 R33, -RZ, R102.H0_H0 ;  /* 0x20000066ff217230 */ /* 0x000fc40000004100 */
[----:B------:R-:W-:Y:S01]  /*13000*/  FMUL.FTZ R64, R45, R58 ;  /* 0x0000003a2d407220 */ /* 0x000fe20000410000 */
[C---:B------:R-:W-:Y:S01]  /*13010*/  FFMA.FTZ R60, R29.reuse, R54, -R60 ;  /* 0x000000361d3c7223 */ /* 0x040fe2000001083c */
[----:B------:R-:W-:Y:S02]  /*13020*/  HADD2.F32 R54, -RZ, R53.H0_H0 ;  /* 0x20000035ff367230 */ /* 0x000fe40000004100 */
[----:B------:R-:W-:Y:S01]  /*13030*/  FFMA.FTZ R62, R29, R56, R62 ;  /* 0x000000381d3e7223 */ /* 0x000fe2000001003e */
[C---:B------:R-:W-:Y:S01]  /*13040*/  FMUL.FTZ R29, R32.reuse, R33 ;  /* 0x00000021201d7220 */ /* 0x040fe20000410000 */
[-C--:B------:R-:W-:Y:S01]  /*13050*/  FMUL.FTZ R32, R32, R103.reuse ;  /* 0x0000006720207220 */ /* 0x080fe20000410000 */
[----:B------:R-:W-:Y:S02]  /*13060*/  HADD2.F32 R34, -RZ, R46.H0_H0 ;  /* 0x2000002eff227230 */ /* 0x000fe40000004100 */
[-C--:B------:R-:W-:Y:S01]  /*13070*/  FMUL.FTZ R56, R45, R54.reuse ;  /* 0x000000362d387220 */ /* 0x080fe20000410000 */
[----:B------:R-:W-:Y:S01]  /*13080*/  FFMA.FTZ R53, R41, R54, -R64 ;  /* 0x0000003629357223 */ /* 0x000fe20000010840 */
[----:B------:R-:W-:Y:S01]  /*13090*/  FFMA.FTZ R103, R28, R103, -R29 ;  /* 0x000000671c677223 */ /* 0x000fe2000001081d */
[----:B------:R-:W-:-:S02]  /*130a0*/  HADD2.F32 R35, -RZ, R47.H0_H0 ;  /* 0x2000002fff237230 */ /* 0x000fc40000004100 */
[----:B------:R-:W-:Y:S01]  /*130b0*/  FFMA.FTZ R55, R41, R58, R56 ;  /* 0x0000003a29377223 */ /* 0x000fe20000010038 */
[----:B------:R-:W-:Y:S01]  /*130c0*/  FFMA.FTZ R41, R28, R33, R32 ;  /* 0x000000211c297223 */ /* 0x000fe20000010020 */
[--C-:B------:R-:W-:Y:S02]  /*130d0*/  HADD2.F32 R45, -RZ, R101.reuse.H0_H0 ;  /* 0x20000065ff2d7230 */ /* 0x100fe40000004100 */
[--C-:B------:R-:W-:Y:S02]  /*130e0*/  HADD2.F32 R29, -RZ, R104.reuse.H0_H0 ;  /* 0x20000068ff1d7230 */ /* 0x100fe40000004100 */
[----:B------:R-:W-:Y:S02]  /*130f0*/  HADD2.F32 R32, -RZ, R101.H1_H1 ;  /* 0x30000065ff207230 */ /* 0x000fe40000004100 */
[C---:B------:R-:W-:Y:S01]  /*13100*/  FMUL.FTZ R33, R34.reuse, R45 ;  /* 0x0000002d22217220 */ /* 0x040fe20000410000 */
[----:B------:R-:W-:Y:S02]  /*13110*/  HADD2.F32 R104, -RZ, R104.H1_H1 ;  /* 0x30000068ff687230 */ /* 0x000fe40000004100 */
[----:B------:R-:W-:Y:S01]  /*13120*/  FMUL.FTZ R57, R34, R29 ;  /* 0x0000001d22397220 */ /* 0x000fe20000410000 */
[----:B------:R-:W-:-:S02]  /*13130*/  HADD2.F32 R47, -RZ, R47.H1_H1 ;  /* 0x3000002fff2f7230 */ /* 0x000fc40000004100 */
[C---:B------:R-:W-:Y:S01]  /*13140*/  FMUL.FTZ R56, R35.reuse, R32 ;  /* 0x0000002023387220 */ /* 0x040fe20000410000 */
[----:B------:R-:W-:Y:S02]  /*13150*/  HADD2.F32 R34, -RZ, R59.H0_H0 ;  /* 0x2000003bff227230 */ /* 0x000fe40000004100 */
[----:B------:R-:W-:Y:S01]  /*13160*/  FMUL.FTZ R35, R35, R104 ;  /* 0x0000006823237220 */ /* 0x000fe20000410000 */
[----:B------:R-:W-:Y:S02]  /*13170*/  HADD2.F32 R28, -RZ, R65.H0_H0 ;  /* 0x20000041ff1c7230 */ /* 0x000fe40000004100 */
[C---:B------:R-:W-:Y:S01]  /*13180*/  FFMA.FTZ R54, R30.reuse, R29, -R33 ;  /* 0x0000001d1e367223 */ /* 0x040fe20000010821 */
[----:B------:R-:W-:Y:S01]  /*13190*/  FFMA.FTZ R57, R30, R45, R57 ;  /* 0x0000002d1e397223 */ /* 0x000fe20000010039 */
[----:B------:R-:W-:Y:S01]  /*131a0*/  FFMA.FTZ R30, R31, R32, R35 ;  /* 0x000000201f1e7223 */ /* 0x000fe20000010023 */
[----:B------:R-:W-:Y:S02]  /*131b0*/  HADD2.F32 R44, -RZ, R44.H1_H1 ;  /* 0x3000002cff2c7230 */ /* 0x000fe40000004100 */
[----:B------:R-:W-:Y:S01]  /*131c0*/  FMUL.FTZ R58, R47, R34 ;  /* 0x000000222f3a7220 */ /* 0x000fe20000410000 */
[----:B------:R-:W-:-:S02]  /*131d0*/  HADD2.F32 R46, -RZ, R46.H1_H1 ;  /* 0x3000002eff2e7230 */ /* 0x000fc40000004100 */
[----:B------:R-:W-:Y:S01]  /*131e0*/  FFMA.FTZ R56, R31, R104, -R56 ;  /* 0x000000681f387223 */ /* 0x000fe20000010838 */
        /* <DEDUP_REMOVED lines=10> */
[-C--:B------:R-:W-:Y:S01]  /*13290*/  FMUL.FTZ R44, R44, R29.reuse ;  /* 0x0000001d2c2c7220 */ /* 0x080fe20000410000 */
[----:B------:R-:W-:Y:S01]  /*132a0*/  FFMA.FTZ R28, R40, R29, -R43 ;  /* 0x0000001d281c7223 */ /* 0x000fe2000001082b */
[-C--:B------:R-:W-:Y:S01]  /*132b0*/  FMUL.FTZ R46, R46, R31.reuse ;  /* 0x0000001f2e2e7220 */ /* 0x080fe20000410000 */
        /* <DEDUP_REMOVED lines=13> */
.L_x_2891:
[----:B------:R-:W-:Y:S05]  /*13390*/  BSYNC B2 ;  /* 0x0000000000027941 */ /* 0x000fea0003800000 */
.L_x_2890:
[----:B------:R-:W-:Y:S05]  /*133a0*/  @P1 BRA `(.L_x_2889) ;  /* 0x0000000400981947 */ /* 0x000fea0003800000 */
[----:B0-----:R-:W-:Y:S01]  /*133b0*/  LEA.HI R28, R20, R213, RZ, 0x6 ;  /* 0x000000d5141c7211 */ /* 0x001fe200078f30ff */
[----:B------:R-:W-:Y:S01]  /*133c0*/  HADD2.F32 R43, -RZ, R94.H0_H0 ;  /* 0x2000005eff2b7230 */ /* 0x000fe20000004100 */
[----:B------:R-:W-:Y:S01]  /*133d0*/  LEA.HI R49, R49, R85, RZ, 0x1d ;  /* 0x0000005531317211 */ /* 0x000fe200078fe8ff */
[----:B------:R-:W-:Y:S01]  /*133e0*/  HADD2.F32 R41, -RZ, R96.H1_H1 ;  /* 0x30000060ff297230 */ /* 0x000fe20000004100 */
[----:B------:R-:W-:Y:S01]  /*133f0*/  LOP3.LUT R31, R50, 0x38, R21, 0xf8, !PT ;  /* 0x00000038321f7812 */ /* 0x000fe200078ef815 */
[----:B------:R-:W-:Y:S01]  /*13400*/  IMAD.SHL.U32 R29, R28, 0x80, RZ ;  /* 0x000000801c1d7824 */ /* 0x000fe200078e00ff */
[----:B------:R-:W-:Y:S01]  /*13410*/  SHF.R.S32.HI R28, RZ, 0x1f, R49 ;  /* 0x0000001fff1c7819 */ /* 0x000fe20000011431 */
[----:B------:R-:W-:Y:S01]  /*13420*/  HADD2.F32 R94, -RZ, R94.H1_H1 ;  /* 0x3000005eff5e7230 */ /* 0x000fe20000004100 */
[----:B------:R-:W-:Y:S01]  /*13430*/  LOP3.LUT R31, R31, R48, RZ, 0x3c, !PT ;  /* 0x000000301f1f7212 */ /* 0x000fe200078e3cff */
[----:B------:R-:W-:Y:S01]  /*13440*/  HADD2.F32 R96, -RZ, R96.H0_H0 ;  /* 0x20000060ff607230 */ /* 0x000fe20000004100 */
[----:B------:R-:W-:-:S02]  /*13450*/  LEA.HI R28, R28, R49, RZ, 0x3 ;  /* 0x000000311c1c7211 */ /* 0x000fc400078f18ff */
[----:B------:R-:W-:Y:S02]  /*13460*/  LOP3.LUT R30, R29, 0xffffe000, RZ, 0xc0, !PT ;  /* 0xffffe0001d1e7812 */ /* 0x000fe400078ec0ff */
[----:B------:R-:W-:Y:S01]  /*13470*/  SHF.L.U32 R29, R49, 0x3, RZ ;  /* 0x00000003311d7819 */ /* 0x000fe200000006ff */
[----:B------:R-:W-:Y:S01]  /*13480*/  IMAD.SHL.U32 R28, R28, 0x400, RZ ;  /* 0x000004001c1c7824 */ /* 0x000fe200078e00ff */
[----:B-----5:R-:W-:Y:S02]  /*13490*/  R2UR UR4, R69 ;  /* 0x00000000450472ca */ /* 0x020fe400000e0000 */
[----:B------:R-:W-:Y:S02]  /*134a0*/  LOP3.LUT R29, R50, 0x38, R29, 0xf8, !PT ;  /* 0x00000038321d7812 */ /* 0x000fe400078ef81d */
[----:B------:R-:W-:Y:S02]  /*134b0*/  LOP3.LUT R33, R28, 0x7fffe000, RZ, 0xc0, !PT ;  /* 0x7fffe0001c217812 */ /* 0x000fe400078ec0ff */
[----:B------:R-:W-:-:S02]  /*134c0*/  LOP3.LUT R48, R29, R48, RZ, 0x3c, !PT ;  /* 0x000000301d307212 */ /* 0x000fc400078e3cff */
[--C-:B------:R-:W-:Y:S02]  /*134d0*/  IADD3 R30, R31, R30, R68.reuse ;  /* 0x0000001e1f1e7210 */ /* 0x100fe40007ffe044 */
[----:B------:R-:W-:Y:S02]  /*134e0*/  IADD3 R33, R48, R33, R68 ;  /* 0x0000002130217210 */ /* 0x000fe40007ffe044 */
[--C-:B------:R-:W-:Y:S02]  /*134f0*/  SHF.R.U64 R47, R38, 0x10, R39.reuse ;  /* 0x00000010262f7819 */ /* 0x100fe40000001227 */
[----:B------:R-:W-:Y:S01]  /*13500*/  LEA R55, R30, UR4, 0x1 ;  /* 0x000000041e377c11 */ /* 0x000fe2000f8e08ff */
[----:B------:R-:W-:Y:S01]  /*13510*/  IMAD R40, R33, 0x2, R22 ;  /* 0x0000000221287824 */ /* 0x000fe200078e0216 */
[----:B------:R-:W-:Y:S02]  /*13520*/  SHF.R.U32.HI R46, RZ, 0x10, R39 ;  /* 0x00000010ff2e7819 */ /* 0x000fe40000011627 */
[--C-:B------:R-:W-:Y:S01]  /*13530*/  SHF.R.U64 R52, R26, 0x10, R27.reuse ;  /* 0x000000101a347819 */ /* 0x100fe2000000121b */
[----:B------:R-:W0:Y:S01]  /*13540*/  LDS.128 R28, [R55] ;  /* 0x00000000371c7984 */ /* 0x000e220000000c00 */
[----:B------:R-:W-:Y:S01]  /*13550*/  SHF.R.U32.HI R44, RZ, 0x10, R27 ;  /* 0x00000010ff2c7819 */ /* 0x000fe2000001161b */
[----:B------:R-:W-:Y:S01]  /*13560*/  HADD2.F32 R46, -RZ, R46.H0_H0 ;  /* 0x2000002eff2e7230 */ /* 0x000fe20000004100 */
[----:B------:R-:W-:Y:S01]  /*13570*/  SHF.R.U32.HI R49, RZ, 0x10, R37 ;  /* 0x00000010ff317819 */ /* 0x000fe20000011625 */
[----:B------:R-:W2:Y:S01]  /*13580*/  LDS.128 R32, [R40+0x14400] ;  /* 0x0144000028207984 */ /* 0x000ea20000000c00 */
[----:B------:R-:W-:-:S02]  /*13590*/  SHF.R.U64 R54, R24, 0x10, R25 ;  /* 0x0000001018367819 */ /* 0x000fc40000001219 */
[----:B------:R-:W-:Y:S02]  /*135a0*/  SHF.R.U32.HI R53, RZ, 0x10, R25 ;  /* 0x00000010ff357819 */ /* 0x000fe40000011619 */
[----:B------:R-:W-:Y:S01]  /*135b0*/  SHF.R.U64 R51, R36, 0x10, R37 ;  /* 0x0000001024337819 */ /* 0x000fe20000001225 */
[--C-:B0-----:R-:W-:Y:S02]  /*135c0*/  HADD2.F32 R27, -RZ, R31.reuse.H0_H0 ;  /* 0x2000001fff1b7230 */ /* 0x101fe40000004100 */
[----:B------:R-:W-:Y:S02]  /*135d0*/  HADD2.F32 R31, -RZ, R31.H1_H1 ;  /* 0x3000001fff1f7230 */ /* 0x000fe40000004100 */
[--C-:B--2---:R-:W-:Y:S02]  /*135e0*/  HADD2.F32 R38, -RZ, R35.reuse.H0_H0 ;  /* 0x20000023ff267230 */ /* 0x104fe40000004100 */
[----:B------:R-:W-:Y:S02]  /*135f0*/  HADD2.F32 R39, -RZ, R35.H1_H1 ;  /* 0x30000023ff277230 */ /* 0x000fe40000004100 */
[----:B------:R-:W-:-:S02]  /*13600*/  HADD2.F32 R35, -RZ, R33.H0_H0 ;  /* 0x20000021ff237230 */ /* 0x000fc40000004100 */
[C---:B------:R-:W-:Y:S01]  /*13610*/  FMUL.FTZ R42, R38.reuse, R43 ;  /* 0x0000002b262a7220 */ /* 0x040fe20000410000 */
[-C--:B------:R-:W-:Y:S01]  /*13620*/  FMUL.FTZ R38, R38, R41.reuse ;  /* 0x0000002926267220 */ /* 0x080fe20000410000 */
[----:B------:R-:W-:Y:S01]  /*13630*/  FMUL.FTZ R48, R39, R46 ;  /* 0x0000002e27307220 */ /* 0x000fe20000410000 */
[----:B------:R-:W-:Y:S02]  /*13640*/  HADD2.F32 R25, -RZ, R29.H0_H0 ;  /* 0x2000001dff197230 */ /* 0x000fe40000004100 */
[C---:B------:R-:W-:Y:S01]  /*13650*/  FFMA.FTZ R45, R27.reuse, R41, -R42 ;  /* 0x000000291b2d7223 */ /* 0x040fe2000001082a */
[----:B------:R-:W-:Y:S02]  /*13660*/  HADD2.F32 R42, -RZ, R44.H0_H0 ;  /* 0x2000002cff2a7230 */ /* 0x000fe40000004100 */
[----:B------:R-:W-:Y:S01]  /*13670*/  FFMA.FTZ R43, R27, R43, R38 ;  /* 0x0000002b1b2b7223 */ /* 0x000fe20000010026 */
[----:B------:R-:W-:Y:S02]  /*13680*/  HADD2.F32 R44, -RZ, R93.H0_H0 ;  /* 0x2000005dff2c7230 */ /* 0x000fe40000004100 */
[----:B------:R-:W-:-:S02]  /*13690*/  HADD2.F32 R38, -RZ, R95.H1_H1 ;  /* 0x3000005fff267230 */ /* 0x000fc40000004100 */
[-C--:B------:R-:W-:Y:S01]  /*136a0*/  FMUL.FTZ R50, R39, R42.reuse ;  /* 0x0000002a27327220 */ /* 0x080fe20000410000 */
[----:B------:R-:W-:Y:S01]  /*136b0*/  FFMA.FTZ R48, R31, R42, -R48 ;  /* 0x0000002a1f307223 */ /* 0x000fe20000010830 */
[----:B------:R-:W-:Y:S02]  /*136c0*/  HADD2.F32 R36, -RZ, R33.H1_H1 ;  /* 0x30000021ff247230 */ /* 0x000fe40000004100 */
        /* <DEDUP_REMOVED lines=8> */
[----:B------:R-:W-:Y:S01]  /*13750*/  FFMA.FTZ R35, R25, R44, R35 ;  /* 0x0000002c19237223 */ /* 0x000fe20000010023 */
[----:B------:R-:W-:Y:S02]  /*13760*/  HADD2.F32 R37, -RZ, R34.H0_H0 ;  /* 0x20000022ff257230 */ /* 0x000fe40000004100 */
[-C--:B------:R-:W-:Y:S01]  /*13770*/  FMUL.FTZ R44, R36, R27.reuse ;  /* 0x0000001b242c7220 */ /* 0x080fe20000410000 */
[----:B------:R-:W-:Y:S02]  /*13780*/  HADD2.F32 R93, -RZ, R93.H1_H1 ;  /* 0x3000005dff5d7230 */ /* 0x000fe40000004100 */
[----:B------:R-:W-:Y:S01]  /*13790*/  FFMA.FTZ R41, R29, R27, -R38 ;  /* 0x0000001b1d297223 */ /* 0x000fe20000010826 */
[----:B------:R-:W-:-:S02]  /*137a0*/  HADD2.F32 R95, -RZ, R95.H0_H0 ;  /* 0x2000005fff5f7230 */ /* 0x000fc40000004100 */
[----:B------:R-:W-:Y:S01]  /*137b0*/  FMUL.FTZ R27, R37, R94 ;  /* 0x0000005e251b7220 */ /* 0x000fe20000410000 */
[----:B------:R-:W-:Y:S02]  /*137c0*/  HADD2.F32 R24, -RZ, R28.H0_H0 ;  /* 0x2000001cff187230 */ /* 0x000fe40000004100 */
[----:B------:R-:W-:Y:S01]  /*137d0*/  FMUL.FTZ R25, R33, R93 ;  /* 0x0000005d21197220 */ /* 0x000fe20000410000 */
[----:B------:R-:W-:Y:S02]  /*137e0*/  HADD2.F32 R26, -RZ, R30.H0_H0 ;  /* 0x2000001eff1a7230 */ /* 0x000fe40000004100 */
[----:B------:R-:W-:Y:S01]  /*137f0*/  FFMA.FTZ R50, R31, R46, R50 ;  /* 0x0000002e1f327223 */ /* 0x000fe20000010032 */
[----:B------:R-:W-:Y:S01]  /*13800*/  FMUL.FTZ R36, R33, R95 ;  /* 0x0000005f21247220 */ /* 0x000fe20000410000 */
[----:B------:R-:W-:Y:S01]  /*13810*/  FFMA.FTZ R44, R29, R39, R44 ;  /* 0x000000271d2c7223 */ /* 0x000fe2000001002c */
[----:B------:R-:W-:Y:S01]  /*13820*/  FMUL.FTZ R37, R37, R96 ;  /* 0x0000006025257220 */ /* 0x000fe20000410000 */
[----:B------:R-:W-:-:S02]  /*13830*/  HADD2.F32 R32, -RZ, R32.H1_H1 ;  /* 0x30000020ff207230 */ /* 0x000fc40000004100 */
[----:B------:R-:W-:Y:S01]  /*13840*/  FFMA.FTZ R95, R24, R95, -R25 ;  /* 0x0000005f185f7223 */ /* 0x000fe20000010819 */
[----:B------:R-:W-:Y:S02]  /*13850*/  HADD2.F32 R34, -RZ, R34.H1_H1 ;  /* 0x30000022ff227230 */ /* 0x000fe40000004100 */
[----:B------:R-:W-:Y:S01]  /*13860*/  FFMA.FTZ R96, R26, R96, -R27 ;  /* 0x000000601a607223 */ /* 0x000fe2000001081b */
[----:B------:R-:W-:Y:S02]  /*13870*/  HADD2.F32 R29, -RZ, R51.H0_H0 ;  /* 0x20000033ff1d7230 */ /* 0x000fe40000004100 */
[----:B------:R-:W-:Y:S01]  /*13880*/  FFMA.FTZ R36, R24, R93, R36 ;  /* 0x0000005d18247223 */ /* 0x000fe20000010024 */
[----:B------:R-:W-:Y:S02]  /*13890*/  HADD2.F32 R31, -RZ, R47.H0_H0 ;  /* 0x2000002fff1f7230 */ /* 0x000fe40000004100 */
[----:B------:R-:W-:Y:S01]  /*138a0*/  FFMA.FTZ R37, R26, R94, R37 ;  /* 0x0000005e1a257223 */ /* 0x000fe20000010025 */
[----:B------:R-:W-:-:S02]  /*138b0*/  HADD2.F32 R25, -RZ, R54.H0_H0 ;  /* 0x20000036ff197230 */ /* 0x000fc40000004100 */
[----:B------:R-:W-:Y:S01]  /*138c0*/  FMUL.FTZ R33, R32, R29 ;  /* 0x0000001d20217220 */ /* 0x000fe20000410000 */
[----:B------:R-:W-:Y:S02]  /*138d0*/  HADD2.F32 R27, -RZ, R52.H0_H0 ;  /* 0x20000034ff1b7230 */ /* 0x000fe40000004100 */
        /* <DEDUP_REMOVED lines=19> */
.L_x_2889:
[----:B------:R-:W-:Y:S05]  /*13a10*/  BSYNC B1 ;  /* 0x0000000000017941 */ /* 0x000fea0003800000 */
.L_x_2888:
[----:B------:R-:W-:-:S13]  /*13a20*/  ISETP.GE.AND P0, PT, R3, R86, PT ;  /* 0x000000560300720c */ /* 0x000fda0003f06270 */
[----:B------:R-:W-:Y:S05]  /*13a30*/  @P0 BRA `(.L_x_2859) ;  /* 0x0000000c005c0947 */ /* 0x000fea0003800000 */
[----:B------:R3:W5:Y:S01]  /*13a40*/  LDL R49, [R1+0x84] ;  /* 0x0000840001317983 */ /* 0x0007620000100800 */
[----:B------:R-:W4:Y:S01]  /*13a50*/  LDC R44, c[0x0][0x3f4] ;  /* 0x0000fd00ff2c7b82 */ /* 0x000f220000000800 */
[----:B--2---:R-:W-:Y:S01]  /*13a60*/  SHF.R.S32.HI R26, RZ, 0x1f, R3 ;  /* 0x0000001fff1a7819 */ /* 0x004fe20000011403 */
[----:B------:R-:W-:Y:S01]  /*13a70*/  IMAD.SHL.U32 R24, R3, 0x40, RZ ;  /* 0x0000004003187824 */ /* 0x000fe200078e00ff */
[----:B------:R-:W-:Y:S02]  /*13a80*/  BSSY B1, `(.L_x_2892) ;  /* 0x000006b000017945 */ /* 0x000fe40003800000 */
[----:B------:R-:W-:Y:S02]  /*13a90*/  LEA.HI R26, R26, R3, RZ, 0x3 ;  /* 0x000000031a1a7211 */ /* 0x000fe400078f18ff */
[----:B------:R-:W-:Y:S02]  /*13aa0*/  LOP3.LUT R45, R24, 0x1c0, RZ, 0xc0, !PT ;  /* 0x000001c0182d7812 */ /* 0x000fe400078ec0ff */
[----:B------:R-:W-:-:S02]  /*13ab0*/  SHF.L.U32 R26, R26, 0x6, RZ ;  /* 0x000000061a1a7819 */ /* 0x000fc400000006ff */
[----:B------:R-:W-:Y:S02]  /*13ac0*/  SHF.R.U32.HI R47, RZ, 0x3, R45 ;  /* 0x00000003ff2f7819 */ /* 0x000fe4000001162d */
[----:B------:R-:W-:Y:S02]  /*13ad0*/  LOP3.LUT R46, R26, 0xfffffe00, RZ, 0xc0, !PT ;  /* 0xfffffe001a2e7812 */ /* 0x000fe400078ec0ff */
[-C--:B----4-:R-:W-:Y:S02]  /*13ae0*/  ISETP.GE.AND P0, PT, R16, R44.reuse, PT ;  /* 0x0000002c1000720c */ /* 0x090fe40003f06270 */
[----:B------:R-:W-:-:S11]  /*13af0*/  ISETP.GE.AND P1, PT, R213, R44, PT ;  /* 0x0000002cd500720c */ /* 0x000fd60003f26270 */
[----:B---3--:R-:W-:Y:S05]  /*13b00*/  @P0 BRA `(.L_x_2893) ;  /* 0x0000000400880947 */ /* 0x008fea0003800000 */
[----:B------:R-:W-:Y:S01]  /*13b10*/  LEA.HI R0, R44, R0, RZ, 0x1d ;  /* 0x000000002c007211 */ /* 0x000fe200078fe8ff */
[--C-:B0-----:R-:W-:Y:S01]  /*13b20*/  HADD2.F32 R33, -RZ, R98.reuse.H1_H1 ;  /* 0x30000062ff217230 */ /* 0x101fe20000004100 */
[----:B-----5:R-:W-:Y:S01]  /*13b30*/  R2UR UR4, R49 ;  /* 0x00000000310472ca */ /* 0x020fe200000e0000 */
[----:B------:R-:W-:Y:S01]  /*13b40*/  HADD2.F32 R98, -RZ, R98.H0_H0 ;  /* 0x20000062ff627230 */ /* 0x000fe20000004100 */
[----:B------:R-:W-:Y:S01]  /*13b50*/  SHF.R.S32.HI R25, RZ, 0x1f, R0 ;  /* 0x0000001fff197819 */ /* 0x000fe20000011400 */
[----:B------:R-:W-:Y:S01]  /*13b60*/  IMAD.SHL.U32 R3, R0, 0x8, RZ ;  /* 0x0000000800037824 */ /* 0x000fe200078e00ff */
[----:B------:R-:W-:Y:S02]  /*13b70*/  LOP3.LUT R24, R45, 0x38, R16, 0xf8, !PT ;  /* 0x000000382d187812 */ /* 0x000fe400078ef810 */
[----:B------:R-:W-:Y:S02]  /*13b80*/  LEA.HI R25, R25, R0, RZ, 0x3 ;  /* 0x0000000019197211 */ /* 0x000fe400078f18ff */
[----:B------:R-:W-:-:S02]  /*13b90*/  LOP3.LUT R0, R45, 0x38, R3, 0xf8, !PT ;  /* 0x000000382d007812 */ /* 0x000fc400078ef803 */
[----:B------:R-:W-:Y:S01]  /*13ba0*/  LOP3.LUT R24, R46, R24, R47, 0xf6, !PT ;  /* 0x000000182e187212 */ /* 0x000fe200078ef62f */
[----:B------:R-:W-:Y:S01]  /*13bb0*/  IMAD.SHL.U32 R25, R25, 0x400, RZ ;  /* 0x0000040019197824 */ /* 0x000fe200078e00ff */
[----:B------:R-:W-:Y:S02]  /*13bc0*/  LOP3.LUT R0, R0, R47, RZ, 0x3c, !PT ;  /* 0x0000002f00007212 */ /* 0x000fe400078e3cff */
[----:B------:R-:W-:Y:S02]  /*13bd0*/  LEA R48, R24, UR4, 0x1 ;  /* 0x0000000418307c11 */ /* 0x000fe4000f8e08ff */
[----:B------:R-:W-:Y:S02]  /*13be0*/  LOP3.LUT R3, R25, 0x7fffe000, RZ, 0xc0, !PT ;  /* 0x7fffe00019037812 */ /* 0x000fe400078ec0ff */
[----:B------:R-:W-:Y:S01]  /*13bf0*/  SHF.R.U32.HI R32, RZ, 0x10, R9 ;  /* 0x00000010ff207819 */ /* 0x000fe20000011609 */
[----:B------:R-:W0:Y:S01]  /*13c00*/  LDS.128 R24, [R48] ;  /* 0x0000000030187984 */ /* 0x000e220000000c00 */
[----:B------:R-:W-:-:S02]  /*13c10*/  IADD3 R3, R0, R3, R46 ;  /* 0x0000000300037210 */ /* 0x000fc40007ffe02e */
[----:B------:R-:W-:Y:S01]  /*13c20*/  SHF.R.U64 R43, R12, 0x10, R13 ;  /* 0x000000100c2b7819 */ /* 0x000fe2000000120d */
[----:B------:R-:W-:Y:S01]  /*13c30*/  HADD2.F32 R32, -RZ, R32.H0_H0 ;  /* 0x20000020ff207230 */ /* 0x000fe20000004100 */
[--C-:B------:R-:W-:Y:S01]  /*13c40*/  SHF.R.U64 R42, R14, 0x10, R15.reuse ;  /* 0x000000100e2a7819 */ /* 0x100fe2000000120f */
[----:B------:R-:W-:Y:S01]  /*13c50*/  IMAD R3, R3, 0x2, R22 ;  /* 0x0000000203037824 */ /* 0x000fe200078e0216 */
[----:B------:R-:W-:Y:S01]  /*13c60*/  SHF.R.U32.HI R41, RZ, 0x10, R15 ;  /* 0x00000010ff297819 */ /* 0x000fe2000001160f */
[--C-:B------:R-:W-:Y:S01]  /*13c70*/  HADD2.F32 R15, -RZ, R99.reuse.H1_H1 ;  /* 0x30000063ff0f7230 */ /* 0x100fe20000004100 */
[----:B------:R-:W-:Y:S01]  /*13c80*/  SHF.R.U32.HI R34, RZ, 0x10, R13 ;  /* 0x00000010ff227819 */ /* 0x000fe2000001160d */
[----:B------:R-:W-:Y:S01]  /*13c90*/  HADD2.F32 R99, -RZ, R99.H0_H0 ;  /* 0x20000063ff637230 */ /* 0x000fe20000004100 */
[----:B------:R-:W2:Y:S01]  /*13ca0*/  LDS.128 R28, [R3+0x14400] ;  /* 0x01440000031c7984 */ /* 0x000ea20000000c00 */
[----:B------:R-:W-:Y:S02]  /*13cb0*/  SHF.R.U64 R40, R8, 0x10, R9 ;  /* 0x0000001008287819 */ /* 0x000fe40000001209 */
[----:B------:R-:W-:-:S02]  /*13cc0*/  SHF.R.U64 R39, R10, 0x10, R11 ;  /* 0x000000100a277819 */ /* 0x000fc4000000120b */
[----:B------:R-:W-:Y:S01]  /*13cd0*/  SHF.R.U32.HI R38, RZ, 0x10, R11 ;  /* 0x00000010ff267819 */ /* 0x000fe2000001160b */
[--C-:B0-----:R-:W-:Y:S02]  /*13ce0*/  HADD2.F32 R8, -RZ, R25.reuse.H0_H0 ;  /* 0x20000019ff087230 */ /* 0x101fe40000004100 */
[----:B------:R-:W-:Y:S02]  /*13cf0*/  HADD2.F32 R25, -RZ, R25.H1_H1 ;  /* 0x30000019ff197230 */ /* 0x000fe40000004100 */
[----:B------:R-:W-:Y:S02]  /*13d00*/  HADD2.F32 R0, -RZ, R24.H0_H0 ;  /* 0x20000018ff007230 */ /* 0x000fe40000004100 */
[----:B------:R-:W-:Y:S02]  /*13d10*/  HADD2.F32 R9, -RZ, R26.H0_H0 ;  /* 0x2000001aff097230 */ /* 0x000fe40000004100 */
[--C-:B------:R-:W-:Y:S02]  /*13d20*/  HADD2.F32 R10, -RZ, R27.reuse.H0_H0 ;  /* 0x2000001bff0a7230 */ /* 0x100fe40000004100 */
[----:B------:R-:W-:-:S02]  /*13d30*/  HADD2.F32 R27, -RZ, R27.H1_H1 ;  /* 0x3000001bff1b7230 */ /* 0x000fc40000004100 */
[--C-:B--2---:R-:W-:Y:S02]  /*13d40*/  HADD2.F32 R12, -RZ, R29.reuse.H0_H0 ;  /* 0x2000001dff0c7230 */ /* 0x104fe40000004100 */
        /* <DEDUP_REMOVED lines=8> */
[----:B------:R-:W-:Y:S01]  /*13dd0*/  FMUL.FTZ R15, R11, R98 ;  /* 0x000000620b0f7220 */ /* 0x000fe20000410000 */
[-C--:B------:R-:W-:Y:S01]  /*13de0*/  FMUL.FTZ R8, R29, R12.reuse ;  /* 0x0000000c1d087220 */ /* 0x080fe20000410000 */
[----:B------:R-:W-:Y:S01]  /*13df0*/  FFMA.FTZ R34, R25, R12, -R34 ;  /* 0x0000000c19227223 */ /* 0x000fe20000010822 */
[----:B------:R-:W-:-:S02]  /*13e00*/  HADD2.F32 R13, -RZ, R30.H0_H0 ;  /* 0x2000001eff0d7230 */ /* 0x000fc40000004100 */
[-C--:B------:R-:W-:Y:S01]  /*13e10*/  FMUL.FTZ R11, R11, R99.reuse ;  /* 0x000000630b0b7220 */ /* 0x080fe20000410000 */
[----:B------:R-:W-:Y:S02]  /*13e20*/  HADD2.F32 R12, -RZ, R97.H0_H0 ;  /* 0x20000061ff0c7230 */ /* 0x000fe40000004100 */
[----:B------:R-:W-:Y:S01]  /*13e30*/  FFMA.FTZ R32, R25, R32, R8 ;  /* 0x0000002019207223 */ /* 0x000fe20000010008 */
[C---:B------:R-:W-:Y:S01]  /*13e40*/  FFMA.FTZ R99, R0.reuse, R99, -R15 ;  /* 0x0000006300637223 */ /* 0x040fe2000001080f */
[--C-:B------:R-:W-:Y:S02]  /*13e50*/  HADD2.F32 R8, -RZ, R100.reuse.H0_H0 ;  /* 0x20000064ff087230 */ /* 0x100fe40000004100 */
[----:B------:R-:W-:Y:S01]  /*13e60*/  FFMA.FTZ R98, R0, R98, R11 ;  /* 0x0000006200627223 */ /* 0x000fe2000001000b */
[----:B------:R-:W-:Y:S01]  /*13e70*/  FMUL.FTZ R0, R13, R12 ;  /* 0x0000000c0d007220 */ /* 0x000fe20000410000 */
[----:B------:R-:W-:Y:S02]  /*13e80*/  HADD2.F32 R14, -RZ, R31.H0_H0 ;  /* 0x2000001fff0e7230 */ /* 0x000fe40000004100 */
[----:B------:R-:W-:-:S02]  /*13e90*/  HADD2.F32 R11, -RZ, R100.H1_H1 ;  /* 0x30000064ff0b7230 */ /* 0x000fc40000004100 */
[-C--:B------:R-:W-:Y:S01]  /*13ea0*/  FMUL.FTZ R36, R13, R8.reuse ;  /* 0x000000080d247220 */ /* 0x080fe20000410000 */
[----:B------:R-:W-:Y:S02]  /*13eb0*/  HADD2.F32 R97, -RZ, R97.H1_H1 ;  /* 0x30000061ff617230 */ /* 0x000fe40000004100 */
[----:B------:R-:W-:Y:S01]  /*13ec0*/  FFMA.FTZ R29, R9, R8, -R0 ;  /* 0x00000008091d7223 */ /* 0x000fe20000010800 */
[----:B------:R-:W-:Y:S02]  /*13ed0*/  HADD2.F32 R8, -RZ, R38.H0_H0 ;  /* 0x20000026ff087230 */ /* 0x000fe40000004100 */
[C---:B------:R-:W-:Y:S01]  /*13ee0*/  FMUL.FTZ R38, R14.reuse, R11 ;  /* 0x0000000b0e267220 */ /* 0x040fe20000410000 */
[----:B------:R-:W-:Y:S02]  /*13ef0*/  HADD2.F32 R31, -RZ, R31.H1_H1 ;  /* 0x3000001fff1f7230 */ /* 0x000fe40000004100 */
[----:B------:R-:W-:Y:S01]  /*13f00*/  FMUL.FTZ R13, R14, R97 ;  /* 0x000000610e0d7220 */ /* 0x000fe20000410000 */
[----:B------:R-:W-:-:S02]  /*13f10*/  HADD2.F32 R0, -RZ, R41.H0_H0 ;  /* 0x20000029ff007230 */ /* 0x000fc40000004100 */
[----:B------:R-:W-:Y:S01]  /*13f20*/  FFMA.FTZ R14, R9, R12, R36 ;  /* 0x0000000c090e7223 */ /* 0x000fe20000010024 */
[C---:B------:R-:W-:Y:S01]  /*13f30*/  FFMA.FTZ R38, R10.reuse, R97, R38 ;  /* 0x000000610a267223 */ /* 0x040fe20000010026 */
[----:B------:R-:W-:Y:S01]  /*13f40*/  FFMA.FTZ R12, R10, R11, -R13 ;  /* 0x0000000b0a0c7223 */ /* 0x000fe2000001080d */
[----:B------:R-:W-:Y:S02]  /*13f50*/  HADD2.F32 R28, -RZ, R28.H1_H1 ;  /* 0x3000001cff1c7230 */ /* 0x000fe40000004100 */
[C---:B------:R-:W-:Y:S01]  /*13f60*/  FMUL.FTZ R36, R31.reuse, R8 ;  /* 0x000000081f247220 */ /* 0x040fe20000410000 */
[----:B------:R-:W-:Y:S02]  /*13f70*/  HADD2.F32 R30, -RZ, R30.H1_H1 ;  /* 0x3000001eff1e7230 */ /* 0x000fe40000004100 */
[-C--:B------:R-:W-:Y:S01]  /*13f80*/  FMUL.FTZ R10, R31, R0.reuse ;  /* 0x000000001f0a7220 */ /* 0x080fe20000410000 */
[----:B------:R-:W-:Y:S02]  /*13f90*/  HADD2.F32 R13, -RZ, R40.H0_H0 ;  /* 0x20000028ff0d7230 */ /* 0x000fe40000004100 */
[----:B------:R-:W-:Y:S01]  /*13fa0*/  FFMA.FTZ R31, R27, R0, -R36 ;  /* 0x000000001b1f7223 */ /* 0x000fe20000010824 */
[----:B------:R-:W-:-:S02]  /*13fb0*/  HADD2.F32 R15, -RZ, R39.H0_H0 ;  /* 0x20000027ff0f7230 */ /* 0x000fc40000004100 */
[----:B------:R-:W-:Y:S01]  /*13fc0*/  FFMA.FTZ R33, R27, R8, R10 ;  /* 0x000000081b217223 */ /* 0x000fe2000001000a */
[----:B------:R-:W-:Y:S02]  /*13fd0*/  HADD2.F32 R9, -RZ, R43.H0_H0 ;  /* 0x2000002bff097230 */ /* 0x000fe40000004100 */
[----:B------:R-:W-:Y:S01]  /*13fe0*/  FMUL.FTZ R25, R28, R13 ;  /* 0x0000000d1c197220 */ /* 0x000fe20000410000 */
[----:B------:R-:W-:Y:S02]  /*13ff0*/  HADD2.F32 R11, -RZ, R42.H0_H0 ;  /* 0x2000002aff0b7230 */ /* 0x000fe40000004100 */
[----:B------:R-:W-:Y:S01]  /*14000*/  FMUL.FTZ R27, R30, R15 ;  /* 0x0000000f1e1b7220 */ /* 0x000fe20000410000 */
[----:B------:R-:W-:Y:S02]  /*14010*/  HADD2.F32 R24, -RZ, R24.H1_H1 ;  /* 0x30000018ff187230 */ /* 0x000fe40000004100 */
[----:B------:R-:W-:Y:S01]  /*14020*/  FMUL.FTZ R28, R28, R9 ;  /* 0x000000091c1c7220 */ /* 0x000fe20000410000 */
[----:B------:R-:W-:-:S02]  /*14030*/  HADD2.F32 R26, -RZ, R26.H1_H1 ;  /* 0x3000001aff1a7230 */ /* 0x000fc40000004100 */
[----:B------:R-:W-:Y:S01]  /*14040*/  FMUL.FTZ R30, R30, R11 ;  /* 0x0000000b1e1e7220 */ /* 0x000fe20000410000 */
[C---:B------:R-:W-:Y:S01]  /*14050*/  FFMA.FTZ R8, R24.reuse, R9, -R25 ;  /* 0x0000000918087223 */ /* 0x040fe20000010819 */
[----:B------:R-:W-:Y:S01]  /*14060*/  FFMA.FTZ R25, R24, R13, R28 ;  /* 0x0000000d18197223 */ /* 0x000fe2000001001c */
[C---:B------:R-:W-:Y:S01]  /*14070*/  FFMA.FTZ R10, R26.reuse, R11, -R27 ;  /* 0x0000000b1a0a7223 */ /* 0x040fe2000001081b */
[----:B------:R-:W-:Y:S01]  /*14080*/  FFMA.FTZ R27, R26, R15, R30 ;  /* 0x0000000f1a1b7223 */ /* 0x000fe2000001001e */
[----:B------:R-:W-:Y:S02]  /*14090*/  F2FP.F16.F32.PACK_AB R11, R31, R12 ;  /* 0x0000000c1f0b723e */ /* 0x000fe400000000ff */
        /* <DEDUP_REMOVED lines=9> */
.L_x_2893:
[----:B------:R-:W-:Y:S05]  /*14130*/  BSYNC B1 ;  /* 0x0000000000017941 */ /* 0x000fea0003800000 */
.L_x_2892:
[----:B------:R-:W-:Y:S05]  /*14140*/  @P1 BRA `(.L_x_2859) ;  /* 0x0000000400981947 */ /* 0x000fea0003800000 */
[----:B------:R-:W-:Y:S01]  /*14150*/  LEA.HI R44, R44, R85, RZ, 0x1d ;  /* 0x000000552c2c7211 */ /* 0x000fe200078fe8ff */
[--C-:B------:R-:W-:Y:S01]  /*14160*/  HADD2.F32 R25, -RZ, R91.reuse.H1_H1 ;  /* 0x3000005bff197230 */ /* 0x100fe20000004100 */
[----:B------:R-:W-:Y:S01]  /*14170*/  LOP3.LUT R0, R45, 0x38, R21, 0xf8, !PT ;  /* 0x000000382d007812 */ /* 0x000fe200078ef815 */
[--C-:B------:R-:W-:Y:S01]  /*14180*/  HADD2.F32 R27, -RZ, R90.reuse.H1_H1 ;  /* 0x3000005aff1b7230 */ /* 0x100fe20000004100 */
[----:B--2---:R-:W-:Y:S01]  /*14190*/  SHF.R.S32.HI R3, RZ, 0x1f, R44 ;  /* 0x0000001fff037819 */ /* 0x004fe2000001142c */
[----:B------:R-:W-:Y:S01]  /*141a0*/  HADD2.F32 R90, -RZ, R90.H0_H0 ;  /* 0x2000005aff5a7230 */ /* 0x000fe20000004100 */
[----:B------:R-:W-:Y:S01]  /*141b0*/  LOP3.LUT R8, R0, R47, RZ, 0x3c, !PT ;  /* 0x0000002f00087212 */ /* 0x000fe200078e3cff */
[----:B------:R-:W-:Y:S01]  /*141c0*/  IMAD.SHL.U32 R0, R44, 0x8, RZ ;  /* 0x000000082c007824 */ /* 0x000fe200078e00ff */
[----:B------:R-:W-:Y:S01]  /*141d0*/  LEA.HI R3, R3, R44, RZ, 0x3 ;  /* 0x0000002c03037211 */ /* 0x000fe200078f18ff */
[----:B------:R-:W-:Y:S01]  /*141e0*/  HADD2.F32 R91, -RZ, R91.H0_H0 ;  /* 0x2000005bff5b7230 */ /* 0x000fe20000004100 */
[----:B------:R-:W-:-:S02]  /*141f0*/  LEA.HI R20, R20, R213, RZ, 0x6 ;  /* 0x000000d514147211 */ /* 0x000fc400078f30ff */
[----:B------:R-:W-:Y:S01]  /*14200*/  LOP3.LUT R0, R45, 0x38, R0, 0xf8, !PT ;  /* 0x000000382d007812 */ /* 0x000fe200078ef800 */
[----:B------:R-:W-:Y:S01]  /*14210*/  IMAD.SHL.U32 R3, R3, 0x400, RZ ;  /* 0x0000040003037824 */ /* 0x000fe200078e00ff */
[----:B-----5:R-:W-:Y:S02]  /*14220*/  R2UR UR4, R49 ;  /* 0x00000000310472ca */ /* 0x020fe400000e0000 */
[----:B------:R-:W-:Y:S02]  /*14230*/  LOP3.LUT R0, R0, R47, RZ, 0x3c, !PT ;  /* 0x0000002f00007212 */ /* 0x000fe400078e3cff */
[----:B------:R-:W-:Y:S02]  /*14240*/  LOP3.LUT R3, R3, 0x7fffe000, RZ, 0xc0, !PT ;  /* 0x7fffe00003037812 */ /* 0x000fe400078ec0ff */
[----:B------:R-:W-:Y:S02]  /*14250*/  SHF.L.U32 R20, R20, 0x7, RZ ;  /* 0x0000000714147819 */ /* 0x000fe400000006ff */
[----:B------:R-:W-:-:S02]  /*14260*/  IADD3 R3, R0, R3, R46 ;  /* 0x0000000300037210 */ /* 0x000fc40007ffe02e */
[----:B------:R-:W-:Y:S02]  /*14270*/  LOP3.LUT R9, R20, 0xffffe000, RZ, 0xc0, !PT ;  /* 0xffffe00014097812 */ /* 0x000fe400078ec0ff */
[----:B------:R-:W-:Y:S01]  /*14280*/  SHF.R.U32.HI R26, RZ, 0x10, R5 ;  /* 0x00000010ff1a7819 */ /* 0x000fe20000011605 */
[----:B------:R-:W-:Y:S01]  /*14290*/  IMAD R3, R3, 0x2, R22 ;  /* 0x0000000203037824 */ /* 0x000fe200078e0216 */
[----:B------:R-:W-:Y:S02]  /*142a0*/  IADD3 R8, R8, R9, R46 ;  /* 0x0000000908087210 */ /* 0x000fe40007ffe02e */
[--C-:B------:R-:W-:Y:S01]  /*142b0*/  SHF.R.U64 R36, R72, 0x10, R73.reuse ;  /* 0x0000001048247819 */ /* 0x100fe20000001249 */
[----:B------:R-:W-:Y:S01]  /*142c0*/  HADD2.F32 R26, -RZ, R26.H0_H0 ;  /* 0x2000001aff1a7230 */ /* 0x000fe20000004100 */
[----:B------:R-:W-:Y:S01]  /*142d0*/  LEA R37, R8, UR4, 0x1 ;  /* 0x0000000408257c11 */ /* 0x000fe2000f8e08ff */
[----:B------:R-:W2:Y:S01]  /*142e0*/  LDS.128 R12, [R3+0x14400] ;  /* 0x01440000030c7984 */ /* 0x000ea20000000c00 */
[----:B------:R-:W-:-:S02]  /*142f0*/  SHF.R.U32.HI R72, RZ, 0x10, R73 ;  /* 0x00000010ff487819 */ /* 0x000fc40000011649 */
[----:B0-----:R-:W-:Y:S01]  /*14300*/  SHF.R.U64 R34, R4, 0x10, R5 ;  /* 0x0000001004227819 */ /* 0x001fe20000001205 */
[----:B------:R-:W0:Y:S01]  /*14310*/  LDS.128 R8, [R37] ;  /* 0x0000000025087984 */ /* 0x000e220000000c00 */
[--C-:B------:R-:W-:Y:S02]  /*14320*/  SHF.R.U64 R33, R6, 0x10, R7.reuse ;  /* 0x0000001006217819 */ /* 0x100fe40000001207 */
[----:B------:R-:W-:Y:S02]  /*14330*/  SHF.R.U32.HI R32, RZ, 0x10, R7 ;  /* 0x00000010ff207819 */ /* 0x000fe40000011607 */
[--C-:B------:R-:W-:Y:S02]  /*14340*/  SHF.R.U64 R35, R74, 0x10, R75.reuse ;  /* 0x000000104a237819 */ /* 0x100fe4000000124b */
[----:B------:R-:W-:Y:S01]  /*14350*/  SHF.R.U32.HI R74, RZ, 0x10, R75 ;  /* 0x00000010ff4a7819 */ /* 0x000fe2000001164b */
[--C-:B--2---:R-:W-:Y:S02]  /*14360*/  HADD2.F32 R20, -RZ, R13.reuse.H0_H0 ;  /* 0x2000000dff147230 */ /* 0x104fe40000004100 */
[----:B------:R-:W-:-:S02]  /*14370*/  HADD2.F32 R13, -RZ, R13.H1_H1 ;  /* 0x3000000dff0d7230 */ /* 0x000fc40000004100 */
[--C-:B0-----:R-:W-:Y:S02]  /*14380*/  HADD2.F32 R4, -RZ, R9.reuse.H0_H0 ;  /* 0x20000009ff047230 */ /* 0x101fe40000004100 */
[C---:B------:R-:W-:Y:S01]  /*14390*/  FMUL.FTZ R29, R20.reuse, R27 ;  /* 0x0000001b141d7220 */ /* 0x040fe20000410000 */
[-C--:B------:R-:W-:Y:S01]  /*143a0*/  FMUL.FTZ R31, R20, R25.reuse ;  /* 0x00000019141f7220 */ /* 0x080fe20000410000 */
[----:B------:R-:W-:Y:S02]  /*143b0*/  HADD2.F32 R20, -RZ, R72.H0_H0 ;  /* 0x20000048ff147230 */ /* 0x000fe40000004100 */
[----:B------:R-:W-:Y:S01]  /*143c0*/  FMUL.FTZ R28, R13, R26 ;  /* 0x0000001a0d1c7220 */ /* 0x000fe20000410000 */
[----:B------:R-:W-:Y:S02]  /*143d0*/  HADD2.F32 R9, -RZ, R9.H1_H1 ;  /* 0x30000009ff097230 */ /* 0x000fe40000004100 */
[----:B------:R-:W-:Y:S01]  /*143e0*/  FFMA.FTZ R29, R4, R25, -R29 ;  /* 0x00000019041d7223 */ /* 0x000fe2000001081d */
[----:B------:R-:W-:-:S02]  /*143f0*/  HADD2.F32 R7, -RZ, R12.H0_H0 ;  /* 0x2000000cff077230 */ /* 0x000fc40000004100 */
[----:B------:R-:W-:Y:S01]  /*14400*/  FFMA.FTZ R31, R4, R27, R31 ;  /* 0x0000001b041f7223 */ /* 0x000fe2000001001f */
[-C--:B------:R-:W-:Y:S01]  /*14410*/  FMUL.FTZ R4, R13, R20.reuse ;  /* 0x000000140d047220 */ /* 0x080fe20000410000 */
[----:B------:R-:W-:Y:S02]  /*14420*/  HADD2.F32 R0, -RZ, R8.H0_H0 ;  /* 0x20000008ff007230 */ /* 0x000fe40000004100 */
[----:B------:R-:W-:Y:S01]  /*14430*/  FFMA.FTZ R28, R9, R20, -R28 ;  /* 0x00000014091c7223 */ /* 0x000fe2000001081c */
[C---:B------:R-:W-:Y:S01]  /*14440*/  FMUL.FTZ R13, R7.reuse, R90 ;  /* 0x0000005a070d7220 */ /* 0x040fe20000410000 */
[----:B------:R-:W-:Y:S02]  /*14450*/  HADD2.F32 R21, -RZ, R14.H0_H0 ;  /* 0x2000000eff157230 */ /* 0x000fe40000004100 */
[----:B------:R-:W-:Y:S01]  /*14460*/  FMUL.FTZ R7, R7, R91 ;  /* 0x0000005b07077220 */ /* 0x000fe20000410000 */
[----:B------:R-:W-:Y:S02]  /*14470*/  HADD2.F32 R20, -RZ, R88.H0_H0 ;  /* 0x20000058ff147230 */ /* 0x000fe40000004100 */
[----:B------:R-:W-:Y:S01]  /*14480*/  FFMA.FTZ R26, R9, R26, R4 ;  /* 0x0000001a091a7223 */ /* 0x000fe20000010004 */
[----:B------:R-:W-:-:S02]  /*14490*/  HADD2.F32 R4, -RZ, R92.H0_H0 ;  /* 0x2000005cff047230 */ /* 0x000fc40000004100 */
[C---:B------:R-:W-:Y:S01]  /*144a0*/  FFMA.FTZ R91, R0.reuse, R91, -R13 ;  /* 0x0000005b005b7223 */ /* 0x040fe2000001080d */
[----:B------:R-:W-:Y:S02]  /*144b0*/  HADD2.F32 R5, -RZ, R10.H0_H0 ;  /* 0x2000000aff057230 */ /* 0x000fe40000004100 */
[----:B------:R-:W-:Y:S01]  /*144c0*/  FFMA.FTZ R90, R0, R90, R7 ;  /* 0x0000005a005a7223 */ /* 0x000fe20000010007 */
[----:B------:R-:W-:Y:S02]  /*144d0*/  HADD2.F32 R24, -RZ, R15.H0_H0 ;  /* 0x2000000fff187230 */ /* 0x000fe40000004100 */
[C---:B------:R-:W-:Y:S01]  /*144e0*/  FMUL.FTZ R0, R21.reuse, R20 ;  /* 0x0000001415007220 */ /* 0x040fe20000410000 */
[----:B------:R-:W-:Y:S02]  /*144f0*/  HADD2.F32 R9, -RZ, R88.H1_H1 ;  /* 0x30000058ff097230 */ /* 0x000fe40000004100 */
[----:B------:R-:W-:Y:S01]  /*14500*/  FMUL.FTZ R30, R21, R4 ;  /* 0x00000004151e7220 */ /* 0x000fe20000410000 */
[----:B------:R-:W-:-:S02]  /*14510*/  HADD2.F32 R7, -RZ, R92.H1_H1 ;  /* 0x3000005cff077230 */ /* 0x000fc40000004100 */
[C---:B------:R-:W-:Y:S01]  /*14520*/  FFMA.FTZ R21, R5.reuse, R4, -R0 ;  /* 0x0000000405157223 */ /* 0x040fe20000010800 */
[----:B------:R-:W-:Y:S02]  /*14530*/  HADD2.F32 R6, -RZ, R11.H0_H0 ;  /* 0x2000000bff067230 */ /* 0x000fe40000004100 */
[C---:B------:R-:W-:Y:S01]  /*14540*/  FMUL.FTZ R13, R24.reuse, R9 ;  /* 0x00000009180d7220 */ /* 0x040fe20000410000 */
[----:B------:R-:W-:Y:S02]  /*14550*/  HADD2.F32 R15, -RZ, R15.H1_H1 ;  /* 0x3000000fff0f7230 */ /* 0x000fe40000004100 */
[----:B------:R-:W-:Y:S01]  /*14560*/  FMUL.FTZ R24, R24, R7 ;  /* 0x0000000718187220 */ /* 0x000fe20000410000 */
[----:B------:R-:W-:Y:S02]  /*14570*/  HADD2.F32 R4, -RZ, R32.H0_H0 ;  /* 0x20000020ff047230 */ /* 0x000fe40000004100 */
[----:B------:R-:W-:Y:S01]  /*14580*/  FFMA.FTZ R30, R5, R20, R30 ;  /* 0x00000014051e7223 */ /* 0x000fe2000001001e */
[----:B------:R-:W-:-:S02]  /*14590*/  HADD2.F32 R0, -RZ, R74.H0_H0 ;  /* 0x2000004aff007230 */ /* 0x000fc40000004100 */
[C---:B------:R-:W-:Y:S01]  /*145a0*/  FFMA.FTZ R20, R6.reuse, R7, -R13 ;  /* 0x0000000706147223 */ /* 0x040fe2000001080d */
[----:B------:R-:W-:Y:S02]  /*145b0*/  HADD2.F32 R11, -RZ, R11.H1_H1 ;  /* 0x3000000bff0b7230 */ /* 0x000fe40000004100 */
[----:B------:R-:W-:Y:S01]  /*145c0*/  FFMA.FTZ R24, R6, R9, R24 ;  /* 0x0000000906187223 */ /* 0x000fe20000010018 */
        /* <DEDUP_REMOVED lines=30> */
.L_x_2859:
[----:B------:R-:W-:Y:S05]  /*147b0*/  BSYNC B0 ;  /* 0x0000000000007941 */ /* 0x000fea0003800000 */
.L_x_2819:
[----:B------:R-:W-:Y:S01]  /*147c0*/  @!PT LDS RZ, [RZ] ;  /* 0x00000000fffff984 */ /* 0x000fe20000000800 */
[----:B------:R-:W-:Y:S01]  /*147d0*/  @!PT LDS RZ, [RZ] ;  /* 0x00000000fffff984 */ /* 0x000fe20000000800 */
[----:B------:R-:W-:Y:S01]  /*147e0*/  @!PT LDS RZ, [RZ] ;  /* 0x00000000fffff984 */ /* 0x000fe20000000800 */
[----:B------:R-:W-:Y:S01]  /*147f0*/  @!PT LDS RZ, [RZ] ;  /* 0x00000000fffff984 */ /* 0x000fe20000000800 */
[----:B------:R0:W-:Y:S06]  /*14800*/  MEMBAR.ALL.CTA ;  /* 0x0000000000007992 */ /* 0x0001ec0000008000 */
[----:B0-----:R-:W0:Y:S01]  /*14810*/  FENCE.VIEW.ASYNC.S ;  /* 0x00000000000073c6 */ /* 0x001e220000000000 */
[----:B------:R-:W-:Y:S05]  /*14820*/  WARPSYNC.ALL ;  /* 0x0000000000007948 */ /* 0x000fea0003800000 */
[----:B0-----:R-:W-:Y:S06]  /*14830*/  BAR.SYNC.DEFER_BLOCKING 0xd, 0x100 ;  /* 0x0344000000007b1d */ /* 0x001fec0000010000 */
.L_x_2817:
[----:B------:R-:W2:Y:S02]  /*14840*/  LDL R0, [R1+0x5c] ;  /* 0x00005c0001007983 */ /* 0x000ea40000100800 */
[----:B--2---:R-:W-:-:S13]  /*14850*/  R2UR UR4, R0 ;  /* 0x00000000000472ca */ /* 0x004fda00000e0000 */
[----:B------:R-:W-:-:S04]  /*14860*/  MOV R0, UR4 ;  /* 0x0000000400007c02 */ /* 0x000fc80008000f00 */
[----:B------:R-:W-:-:S13]  /*14870*/  ISETP.NE.AND P0, PT, R0, 0x3, PT ;  /* 0x000000030000780c */ /* 0x000fda0003f05270 */
[----:B------:R-:W-:Y:S05]  /*14880*/  @!P0 BRA `(.L_x_2894) ;  /* 0x0000000000048947 */ /* 0x000fea0003800000 */
[----:B------:R-:W-:Y:S01]  /*14890*/  BPT.TRAP 0x1 ;  /* 0x000000040000795c */ /* 0x000fe20000300000 */
.L_x_2894:
[----:B------:R-:W-:Y:S01]  /*148a0*/  IMAD R0, R219, 0x8, R22 ;  /* 0x00000008db007824 */ /* 0x000fe200078e0216 */
[----:B01-3--:R-:W-:-:S04]  /*148b0*/  SHF.L.U32 R3, R224, 0x1f, RZ ;  /* 0x0000001fe0037819 */ /* 0x00bfc800000006ff */
[----:B------:R0:W1:Y:S01]  /*148c0*/  SYNCS.PHASECHK.TRANS64.TRYWAIT P1, [R0+URZ+0x38830], R3 ;  /* 0x03883003000075a7 */ /* 0x000062000802017f */
[----:B------:R-:W-:Y:S05]  /*148d0*/  @!P0 BRA `(.L_x_2895) ;  /* 0x0000000000048947 */ /* 0x000fea0003800000 */
[----:B------:R-:W-:Y:S01]  /*148e0*/  BPT.TRAP 0x1 ;  /* 0x000000040000795c */ /* 0x000fe20000300000 */
.L_x_2895:
[----:B-1----:R-:W-:Y:S05]  /*148f0*/  @P1 BRA `(.L_x_2896) ;  /* 0x0000000000081947 */ /* 0x002fea0003800000 */
[----:B------:R-:W1:Y:S02]  /*14900*/  SYNCS.PHASECHK.TRANS64.TRYWAIT P1, [R0+URZ+0x38830], R3 ;  /* 0x03883003000075a7 */ /* 0x000e64000802017f */
[----:B-1----:R-:W-:Y:S05]  /*14910*/  @!P1 BRA `(.L_x_2897) ;  /* 0x000001c4005c9947 */ /* 0x002fea0003800000 */
.L_x_2896:
[----:B------:R-:W-:Y:S05]  /*14920*/  WARPSYNC.ALL ;  /* 0x0000000000007948 */ /* 0x000fea0003800000 */
[----:B01----:R-:W-:Y:S01]  /*14930*/  VIADD R3, R22, 0x24400 ;  /* 0x0002440016037836 */ /* 0x003fe20000000000 */
[----:B------:R-:W-:Y:S01]  /*14940*/  R2UR UR20, R84 ;  /* 0x00000000541472ca */ /* 0x000fe200000e0000 */
[----:B------:R-:W-:Y:S01]  /*14950*/  IMAD.MOV.U32 R5, RZ, RZ, 0x40000040 ;  /* 0x40000040ff057424 */ /* 0x000fe200078e00ff */
[----:B------:R-:W-:Y:S01]  /*14960*/  WARPGROUP.ARRIVE ;  /* 0x00000000000079c5 */ /* 0x000fe20000000000 */
[----:B------:R-:W-:Y:S01]  /*14970*/  UMOV UR25, 0x40000040 ;  /* 0x4000004000197882 */ /* 0x000fe20000000000 */
[----:B------:R-:W-:Y:S01]  /*14980*/  SHF.R.U32.HI R3, RZ, 0x4, R3 ;  /* 0x00000004ff037819 */ /* 0x000fe20000011603 */
[----:B------:R-:W-:Y:S01]  /*14990*/  IMAD.MOV.U32 R7, RZ, RZ, 0x40000040 ;  /* 0x40000040ff077424 */ /* 0x000fe200078e00ff */
[----:B------:R-:W-:Y:S01]  /*149a0*/  R2UR UR27, R5 ;  /* 0x00000000051b72ca */ /* 0x000fe200000e0000 */
[----:B------:R-:W-:Y:S01]  /*149b0*/  UMOV UR17, UR25 ;  /* 0x0000001900117c82 */ /* 0x000fe20008000000 */
[----:B------:R-:W-:Y:S01]  /*149c0*/  LOP3.LUT R3, R3, 0x3fff, RZ, 0xc0, !PT ;  /* 0x00003fff03037812 */ /* 0x000fe200078ec0ff */
[----:B------:R-:W-:Y:S01]  /*149d0*/  UMOV UR5, UR17 ;  /* 0x0000001100057c82 */ /* 0x000fe20008000000 */
[----:B------:R-:W-:Y:S01]  /*149e0*/  R2UR UR7, R7 ;  /* 0x00000000070772ca */ /* 0x000fe200000e0000 */
[----:B------:R-:W-:Y:S01]  /*149f0*/  UMOV UR9, UR17 ;  /* 0x0000001100097c82 */ /* 0x000fe20008000000 */
[----:B------:R-:W-:Y:S01]  /*14a00*/  LOP3.LUT R4, R3, 0x10000, RZ, 0xfc, !PT ;  /* 0x0001000003047812 */ /* 0x000fe200078efcff */
[----:B------:R-:W-:Y:S01]  /*14a10*/  ULOP3.LUT UR20, UR20, 0x10000, URZ, 0xfc, !UPT ;  /* 0x0001000014147892 */ /* 0x000fe2000f8efc3f */
[----:B------:R-:W-:Y:S01]  /*14a20*/  MOV R9, 0x40000040 ;  /* 0x4000004000097802 */ /* 0x000fe20000000f00 */
[----:B------:R-:W-:Y:S01]  /*14a30*/  UMOV UR13, UR17 ;  /* 0x00000011000d7c82 */ /* 0x000fe20008000000 */
[----:B------:R-:W-:Y:S01]  /*14a40*/  R2UR UR15, R7 ;  /* 0x00000000070f72ca */ /* 0x000fe200000e0000 */
[----:B------:R0:W-:Y:S01]  /*14a50*/  STL [R1+0x54], R4 ;  /* 0x0000540401007387 */ /* 0x0001e20000100800 */
[C---:B------:R-:W-:Y:S01]  /*14a60*/  R2UR UR11, R9.reuse ;  /* 0x00000000090b72ca */ /* 0x040fe200000e0000 */
[----:B------:R-:W-:Y:S01]  /*14a70*/  IMAD.MOV.U32 R7, RZ, RZ, 0x40000040 ;  /* 0x40000040ff077424 */ /* 0x000fe200078e00ff */
[----:B------:R-:W-:Y:S01]  /*14a80*/  UMOV UR24, UR20 ;  /* 0x0000001400187c82 */ /* 0x000fe20008000000 */
[----:B------:R-:W-:Y:S01]  /*14a90*/  R2UR UR19, R9 ;  /* 0x00000000091372ca */ /* 0x000fe200000e0000 */
[----:B------:R-:W-:Y:S01]  /*14aa0*/  UMOV UR16, UR24 ;  /* 0x0000001800107c82 */ /* 0x000fe20008000000 */
[----:B----4-:R-:W-:Y:S01]  /*14ab0*/  IMAD.U32 R12, RZ, RZ, UR24 ;  /* 0x00000018ff0c7e24 */ /* 0x010fe2000f8e00ff */
[----:B------:R-:W-:Y:S01]  /*14ac0*/  UMOV UR4, UR16 ;  /* 0x0000001000047c82 */ /* 0x000fe20008000000 */
[----:B------:R-:W-:Y:S01]  /*14ad0*/  UMOV UR8, UR16 ;  /* 0x0000001000087c82 */ /* 0x000fe20008000000 */
[----:B------:R-:W-:Y:S01]  /*14ae0*/  UMOV UR12, UR16 ;  /* 0x00000010000c7c82 */ /* 0x000fe20008000000 */
[----:B0-----:R-:W-:Y:S01]  /*14af0*/  IMAD R4, R219, 0xa00, R4 ;  /* 0x00000a00db047824 */ /* 0x001fe200078e0204 */
[----:B------:R-:W-:Y:S01]  /*14b00*/  MOV R9, 0x40000040 ;  /* 0x4000004000097802 */ /* 0x000fe20000000f00 */
[----:B------:R-:W-:Y:S01]  /*14b10*/  IMAD.U32 R13, RZ, RZ, UR25 ;  /* 0x00000019ff0d7e24 */ /* 0x000fe2000f8e00ff */
[----:B------:R-:W-:Y:S01]  /*14b20*/  UIADD3 UR56, UR20, 0x804, URZ ;  /* 0x0000080414387890 */ /* 0x000fe2000fffe03f */
[C---:B------:R-:W-:Y:S01]  /*14b30*/  VIADD R6, R4.reuse, 0x80 ;  /* 0x0000008004067836 */ /* 0x040fe20000000000 */
[C---:B------:R-:W-:Y:S01]  /*14b40*/  R2UR UR26, R4.reuse ;  /* 0x00000000041a72ca */ /* 0x040fe200000e0000 */
[C---:B------:R-:W-:Y:S01]  /*14b50*/  VIADD R10, R4.reuse, 0x102 ;  /* 0x00000102040a7836 */ /* 0x040fe20000000000 */
[----:B------:R-:W-:Y:S01]  /*14b60*/  IADD3 R8, R4, 0x100, RZ ;  /* 0x0000010004087810 */ /* 0x000fe20007ffe0ff */
[----:B------:R-:W-:Y:S01]  /*14b70*/  IMAD.MOV.U32 R11, RZ, RZ, 0x40000040 ;  /* 0x40000040ff0b7424 */ /* 0x000fe200078e00ff */
[----:B------:R-:W-:Y:S01]  /*14b80*/  R2UR UR6, R6 ;  /* 0x00000000060672ca */ /* 0x000fe200000e0000 */
[----:B------:R-:W-:Y:S01]  /*14b90*/  VIADD R6, R4, 0x180 ;  /* 0x0000018004067836 */ /* 0x000fe20000000000 */
[----:B------:R-:W-:Y:S01]  /*14ba0*/  R2UR UR10, R8 ;  /* 0x00000000080a72ca */ /* 0x000fe200000e0000 */
[----:B------:R-:W-:Y:S01]  /*14bb0*/  VIADD R8, R4, 0x200 ;  /* 0x0000020004087836 */ /* 0x000fe20000000000 */
[----:B------:R0:W-:Y:S01]  /*14bc0*/  STL.64 [R1+0x48], R12 ;  /* 0x0000480c01007387 */ /* 0x0001e20000100a00 */
[----:B------:R-:W-:Y:S01]  /*14bd0*/  UMOV UR57, 0x40000040 ;  /* 0x4000004000397882 */ /* 0x000fe20000000000 */
[----:B------:R-:W-:Y:S01]  /*14be0*/  R2UR UR14, R6 ;  /* 0x00000000060e72ca */ /* 0x000fe200000e0000 */
[----:B------:R-:W-:Y:S01]  /*14bf0*/  UIADD3 UR52, UR20, 0x806, URZ ;  /* 0x0000080614347890 */ /* 0x000fe2000fffe03f */
[----:B------:R-:W-:Y:S01]  /*14c00*/  R2UR UR18, R8 ;  /* 0x00000000081272ca */ /* 0x000fe200000e0000 */
[----:B------:R-:W-:Y:S01]  /*14c10*/  HGMMA.64x16x16.F32 R56, gdesc[UR24], RZ, !UPT, gsb0 ;  /* 0x00200000183879f0 */ /* 0x000fe2000c0008ff */
[C---:B------:R-:W-:Y:S01]  /*14c20*/  IADD3 R6, R4.reuse, 0x2, RZ ;  /* 0x0000000204067810 */ /* 0x040fe20007ffe0ff */
[----:B------:R-:W-:Y:S01]  /*14c30*/  UMOV UR25, 0x40000040 ;  /* 0x4000004000197882 */ /* 0x000fe20000000000 */
[----:B------:R-:W-:Y:S01]  /*14c40*/  R2UR UR27, R7 ;  /* 0x00000000071b72ca */ /* 0x000fe200000e0000 */
[----:B------:R-:W-:Y:S01]  /*14c50*/  VIADD R8, R4, 0x82 ;  /* 0x0000008204087836 */ /* 0x000fe20000000000 */
[----:B------:R-:W-:Y:S01]  /*14c60*/  R2UR UR26, R6 ;  /* 0x00000000061a72ca */ /* 0x000fe200000e0000 */
[----:B------:R-:W-:Y:S01]  /*14c70*/  VIADD R6, R4, 0x182 ;  /* 0x0000018204067836 */ /* 0x000fe20000000000 */
[----:B------:R-:W-:Y:S01]  /*14c80*/  MOV R7, 0x40000040 ;  /* 0x4000004000077802 */ /* 0x000fe20000000f00 */
[----:B0-----:R-:W-:Y:S01]  /*14c90*/  IMAD.U32 R13, RZ, RZ, UR25 ;  /* 0x00000019ff0d7e24 */ /* 0x001fe2000f8e00ff */
[----:B------:R-:W-:Y:S01]  /*14ca0*/  UMOV UR53, 0x40000040 ;  /* 0x4000004000357882 */ /* 0x000fe20000000000 */
        /* <DEDUP_REMOVED lines=8> */
[----:B------:R-:W-:Y:S01]  /*14d30*/  UMOV UR37, 0x40000040 ;  /* 0x4000004000257882 */ /* 0x000fe20000000000 */
[----:B------:R-:W-:-:S02]  /*14d40*/  WARPGROUP.DEPBAR.LE gsb0, 0x0 ;  /* 0x00008000000079c5 */ /* 0x000fc40000010000 */
[----:B-----5:R-:W-:-:S06]  /*14d50*/  WARPGROUP.ARRIVE ;  /* 0x00000000000079c5 */ /* 0x020fcc0000000000 */
[----:B------:R-:W-:Y:S01]  /*14d60*/  HGMMA.64x16x16.F32 R48, gdesc[UR4], RZ, !UPT, gsb0 ;  /* 0x00200000043079f0 */ /* 0x000fe2000c0008ff */
[----:B------:R-:W-:Y:S01]  /*14d70*/  UIADD3 UR4, UR20, 0x2, URZ ;  /* 0x0000000214047890 */ /* 0x000fe2000fffe03f */
[----:B------:R-:W-:Y:S01]  /*14d80*/  R2UR UR6, R8 ;  /* 0x00000000080672ca */ /* 0x000fe200000e0000 */
[----:B------:R-:W-:Y:S01]  /*14d90*/  VIADD R8, R4, 0x202 ;  /* 0x0000020204087836 */ /* 0x000fe20000000000 */
[----:B------:R-:W-:Y:S01]  /*14da0*/  R2UR UR7, R9 ;  /* 0x00000000090772ca */ /* 0x000fe200000e0000 */
[----:B------:R-:W-:-:S03]  /*14db0*/  IMAD.MOV.U32 R9, RZ, RZ, 0x40000040 ;  /* 0x40000040ff097424 */ /* 0x000fc600078e00ff */
[----:B------:R-:W-:Y:S02]  /*14dc0*/  UMOV UR24, UR4 ;  /* 0x0000000400187c82 */ /* 0x000fe40008000000 */
[----:B------:R-:W-:-:S05]  /*14dd0*/  IMAD.U32 R12, RZ, RZ, UR24 ;  /* 0x00000018ff0c7e24 */ /* 0x000fca000f8e00ff */
[----:B------:R0:W-:Y:S01]  /*14de0*/  STL.64 [R1+0x40], R12 ;  /* 0x0000400c01007387 */ /* 0x0001e20000100a00 */
[----:B------:R-:W-:Y:S02]  /*14df0*/  WARPGROUP.DEPBAR.LE gsb0, 0x0 ;  /* 0x00008000000079c5 */ /* 0x000fe40000010000 */
[----:B------:R-:W-:-:S06]  /*14e00*/  WARPGROUP.ARRIVE ;  /* 0x00000000000079c5 */ /* 0x000fcc0000000000 */
[----:B------:R-:W-:Y:S01]  /*14e10*/  HGMMA.64x16x16.F32 R40, gdesc[UR8], RZ, !UPT, gsb0 ;  /* 0x00200000082879f0 */ /* 0x000fe2000c0008ff */
[----:B------:R-:W-:Y:S01]  /*14e20*/  R2UR UR10, R10 ;  /* 0x000000000a0a72ca */ /* 0x000fe200000e0000 */
[----:B------:R-:W-:Y:S01]  /*14e30*/  VIADD R10, R4, 0x104 ;  /* 0x00000104040a7836 */ /* 0x000fe20000000000 */
[----:B------:R-:W-:Y:S01]  /*14e40*/  R2UR UR11, R11 ;  /* 0x000000000b0b72ca */ /* 0x000fe200000e0000 */
[----:B------:R-:W-:Y:S01]  /*14e50*/  IMAD.MOV.U32 R11, RZ, RZ, 0x40000040 ;  /* 0x40000040ff0b7424 */ /* 0x000fe200078e00ff */
[----:B------:R-:W-:Y:S02]  /*14e60*/  WARPGROUP.DEPBAR.LE gsb0, 0x0 ;  /* 0x00008000000079c5 */ /* 0x000fe40000010000 */
[----:B------:R-:W-:-:S06]  /*14e70*/  WARPGROUP.ARRIVE ;  /* 0x00000000000079c5 */ /* 0x000fcc0000000000 */
[----:B------:R-:W-:Y:S01]  /*14e80*/  HGMMA.64x16x16.F32 R32, gdesc[UR12], RZ, !UPT, gsb0 ;  /* 0x002000000c2079f0 */ /* 0x000fe2000c0008ff */
[----:B------:R-:W-:Y:S02]  /*14e90*/  R2UR UR14, R6 ;  /* 0x00000000060e72ca */ /* 0x000fe400000e0000 */
[----:B------:R-:W-:Y:S01]  /*14ea0*/  R2UR UR15, R7 ;  /* 0x00000000070f72ca */ /* 0x000fe200000e0000 */
[----:B------:R-:W-:Y:S01]  /*14eb0*/  IMAD.MOV.U32 R7, RZ, RZ, 0x40000040 ;  /* 0x40000040ff077424 */ /* 0x000fe200078e00ff */
[----:B------:R-:W-:Y:S01]  /*14ec0*/  IADD3 R6, R4, 0x4, RZ ;  /* 0x0000000404067810 */ /* 0x000fe20007ffe0ff */
        /* <DEDUP_REMOVED lines=13> */
[----:B------:R-:W-:-:S02]  /*14fa0*/  R2UR UR19, R9 ;  /* 0x00000000091372ca */ /* 0x000fc400000e0000 */
[----:B------:R-:W-:Y:S01]  /*14fb0*/  MOV R9, 0x40000040 ;  /* 0x4000004000097802 */ /* 0x000fe20000000f00 */
[----:B------:R-:W-:Y:S02]  /*14fc0*/  WARPGROUP.DEPBAR.LE gsb0, 0x0 ;  /* 0x00008000000079c5 */ /* 0x000fe40000010000 */
[----:B------:R-:W-:-:S06]  /*14fd0*/  WARPGROUP.ARRIVE ;  /* 0x00000000000079c5 */ /* 0x000fcc0000000000 */
[----:B------:R-:W-:Y:S01]  /*14fe0*/  HGMMA.64x16x16.F32 R56, gdesc[UR24], R56, gsb0 ;  /* 0x00200000183879f0 */ /* 0x000fe20008000838 */
[----:B------:R-:W-:Y:S01]  /*14ff0*/  R2UR UR26, R6 ;  /* 0x00000000061a72ca */ /* 0x000fe200000e0000 */
[----:B------:R-:W-:Y:S01]  /*15000*/  UMOV UR25, 0x40000040 ;  /* 0x4000004000197882 */ /* 0x000fe20000000000 */
[----:B------:R-:W-:Y:S01]  /*15010*/  R2UR UR27, R7 ;  /* 0x00000000071b72ca */ /* 0x000fe200000e0000 */
[----:B------:R-:W-:Y:S01]  /*15020*/  VIADD R6, R4, 0x184 ;  /* 0x0000018404067836 */ /* 0x000fe20000000000 */
[----:B------:R-:W-:Y:S01]  /*15030*/  MOV R7, 0x40000040 ;  /* 0x4000004000077802 */ /* 0x000fe20000000f00 */
[----:B0-----:R-:W-:Y:S01]  /*15040*/  IMAD.U32 R13, RZ, RZ, UR25 ;  /* 0x00000019ff0d7e24 */ /* 0x001fe2000f8e00ff */
[----:B------:R-:W-:Y:S02]  /*15050*/  WARPGROUP.DEPBAR.LE gsb0, 0x0 ;  /* 0x00008000000079c5 */ /* 0x000fe40000010000 */
[----:B------:R-:W-:-:S06]  /*15060*/  WARPGROUP.ARRIVE ;  /* 0x00000000000079c5 */ /* 0x000fcc0000000000 */
[----:B------:R-:W-:Y:S01]  /*15070*/  HGMMA.64x16x16.F32 R48, gdesc[UR4], R48, gsb0 ;  /* 0x00200000043079f0 */ /* 0x000fe20008000830 */
        /* <DEDUP_REMOVED lines=13> */
[----:B------:R-:W-:Y:S01]  /*15150*/  R2UR UR11, R11 ;  /* 0x000000000b0b72ca */ /* 0x000fe200000e0000 */
[----:B------:R-:W-:Y:S01]  /*15160*/  IMAD.MOV.U32 R11, RZ, RZ, 0x40000040 ;  /* 0x40000040ff0b7424 */ /* 0x000fe200078e00ff */
[----:B------:R-:W-:Y:S02]  /*15170*/  WARPGROUP.DEPBAR.LE gsb0, 0x0 ;  /* 0x00008000000079c5 */ /* 0x000fe40000010000 */
[----:B------:R-:W-:-:S06]  /*15180*/  WARPGROUP.ARRIVE ;  /* 0x00000000000079c5 */ /* 0x000fcc0000000000 */
[----:B------:R-:W-:Y:S01]  /*15190*/  HGMMA.64x16x16.F32 R32, gdesc[UR12], R32, gsb0 ;  /* 0x002000000c2079f0 */ /* 0x000fe20008000820 */
[----:B------:R-:W-:Y:S02]  /*151a0*/  R2UR UR14, R6 ;  /* 0x00000000060e72ca */ /* 0x000fe400000e0000 */
[----:B------:R-:W-:Y:S01]  /*151b0*/  R2UR UR15, R7 ;  /* 0x00000000070f72ca */ /* 0x000fe200000e0000 */
[----:B------:R-:W-:Y:S01]  /*151c0*/  IMAD.MOV.U32 R7, RZ, RZ, 0x40000040 ;  /* 0x40000040ff077424 */ /* 0x000fe200078e00ff */
[----:B------:R-:W-:Y:S01]  /*151d0*/  IADD3 R6, R4, 0x6, RZ ;  /* 0x0000000604067810 */ /* 0x000fe20007ffe0ff */
        /* <DEDUP_REMOVED lines=328> */
[----:B------:R0:W-:Y:S01]  /*16660*/  STL.64 [R1], R12 ;  /* 0x0000000c01007387 */ /* 0x0001e20000100a00 */
[----:B------:R-:W-:Y:S02]  /*16670*/  WARPGROUP.DEPBAR.LE gsb0, 0x0 ;  /* 0x00008000000079c5 */ /* 0x000fe40000010000 */
[----:B------:R-:W-:-:S06]  /*16680*/  WARPGROUP.ARRIVE ;  /* 0x00000000000079c5 */ /* 0x000fcc0000000000 */
[----:B------:R-:W-:Y:S01]  /*16690*/  HGMMA.64x16x16.F32 R40, gdesc[UR8], R40, gsb0 ;  /* 0x00200000082879f0 */ /* 0x000fe20008000828 */
[----:B------:R-:W-:Y:S02]  /*166a0*/  R2UR UR10, R6 ;  /* 0x00000000060a72ca */ /* 0x000fe400000e0000 */
[----:B------:R-:W-:Y:S01]  /*166b0*/  R2UR UR11, R7 ;  /* 0x00000000070b72ca */ /* 0x000fe200000e0000 */
[----:B------:R-:W-:Y:S01]  /*166c0*/  IMAD.MOV.U32 R7, RZ, RZ, 0x40000040 ;  /* 0x40000040ff077424 */ /* 0x000fe200078e00ff */
[----:B------:R-:W-:-:S04]  /*166d0*/  IADD3 R6, R4, 0x504, RZ ;  /* 0x0000050404067810 */ /* 0x000fc80007ffe0ff */
[----:B------:R-:W-:Y:S01]  /*166e0*/  R2UR UR58, R6 ;  /* 0x00000000063a72ca */ /* 0x000fe200000e0000 */
[----:B------:R-:W-:Y:S01]  /*166f0*/  VIADD R6, R4, 0x684 ;  /* 0x0000068404067836 */ /* 0x000fe20000000000 */
[----:B------:R-:W-:Y:S02]  /*16700*/  R2UR UR59, R7 ;  /* 0x00000000073b72ca */ /* 0x000fe400000e0000 */
        /* <DEDUP_REMOVED lines=21> */
[----:B------:R-:W-:Y:S02]  /*16860*/  R2UR UR15, R9 ;  /* 0x00000000090f72ca */ /* 0x000fe400000e0000 */
[----:B------:R-:W-:Y:S01]  /*16870*/  MOV R9, 0x40000040 ;  /* 0x4000004000097802 */ /* 0x000fe20000000f00 */
        /* <DEDUP_REMOVED lines=213> */
[C---:B------:R-:W-:Y:S02]  /*175d0*/  VIADD R8, R4.reuse, 0x806 ;  /* 0x0000080604087836 */ /* 0x040fe40000000000 */
[----:B------:R-:W-:Y:S02]  /*175e0*/  IMAD.MOV.U32 R9, RZ, RZ, 0x40000040 ;  /* 0x40000040ff097424 */ /* 0x000fe400078e00ff */
[----:B------:R-:W-:Y:S01]  /*175f0*/  VIADD R4, R4, 0x986 ;  /* 0x0000098604047836 */ /* 0x000fe20000000000 */
        /* <DEDUP_REMOVED lines=49> */
.L_x_2898:
[----:B------:R-:W2:Y:S01]  /*17910*/  LDL R8, [R1+0x78] ;  /* 0x0000780001087983 */ /* 0x000ea20000100800 */
[----:B------:R-:W0:Y:S01]  /*17920*/  LDC R6, c[0x0][0x448] ;  /* 0x00011200ff067b82 */ /* 0x000e220000000800 */
[----:B------:R-:W-:Y:S02]  /*17930*/  ULDC UR4, c[0x0][0x9d8] ;  /* 0x0002760000047ab9 */ /* 0x000fe40000000800 */
[----:B------:R-:W2:Y:S04]  /*17940*/  LDL R69, [R1+0x68] ;  /* 0x0000680001457983 */ /* 0x000ea80000100800 */
[----:B------:R-:W3:Y:S04]  /*17950*/  LDL R65, [R1+0x70] ;  /* 0x0000700001417983 */ /* 0x000ee80000100800 */
[----:B------:R-:W4:Y:S04]  /*17960*/  LDL R21, [R1+0x74] ;  /* 0x0000740001157983 */ /* 0x000f280000100800 */
[----:B------:R-:W5:Y:S01]  /*17970*/  LDL R67, [R1+0x6c] ;  /* 0x00006c0001437983 */ /* 0x000f620000100800 */
[----:B------:R-:W-:Y:S01]  /*17980*/  VIADD R0, R0, 0x38840 ;  /* 0x0003884000007836 */ /* 0x000fe20000000000 */
[----:B------:R-:W-:Y:S01]  /*17990*/  ULDC UR38, c[0x0][0x9d8] ;  /* 0x0002760000267ab9 */ /* 0x000fe20000000800 */
[----:B------:R-:W-:Y:S01]  /*179a0*/  ULDC UR39, c[0x0][0x9d8] ;  /* 0x0002760000277ab9 */ /* 0x000fe20000000800 */
[----:B------:R-:W-:Y:S01]  /*179b0*/  ULDC UR42, c[0x0][0x988] ;  /* 0x00026200002a7ab9 */ /* 0x000fe20000000800 */
[----:B------:R-:W-:Y:S01]  /*179c0*/  ULDC UR43, c[0x0][0x988] ;  /* 0x00026200002b7ab9 */ /* 0x000fe20000000800 */
[----:B0-----:R-:W-:-:S13]  /*179d0*/  ISETP.NE.AND P1, PT, R6, 0x1, PT ;  /* 0x000000010600780c */ /* 0x001fda0003f25270 */
[----:B------:R-:W0:Y:S08]  /*179e0*/  @P1 LDC R13, c[0x0][0x44c] ;  /* 0x00011300ff0d1b82 */ /* 0x000e300000000800 */
[----:B------:R-:W1:Y:S01]  /*179f0*/  @P1 LDC R15, c[0x0][0x450] ;  /* 0x00011400ff0f1b82 */ /* 0x000e620000000800 */
[----:B------:R-:W-:Y:S01]  /*17a00*/  FMUL.FTZ R58, R58, UR4 ;  /* 0x000000043a3a7c20 */ /* 0x000fe20008410000 */
[----:B------:R-:W-:Y:S01]  /*17a10*/  FMUL.FTZ R59, R59, UR4 ;  /* 0x000000043b3b7c20 */ /* 0x000fe20008410000 */
[----:B------:R-:W-:Y:S01]  /*17a20*/  FMUL.FTZ R62, R62, UR4 ;  /* 0x000000043e3e7c20 */ /* 0x000fe20008410000 */
[----:B------:R-:W-:Y:S01]  /*17a30*/  FMUL.FTZ R50, R50, UR4 ;  /* 0x0000000432327c20 */ /* 0x000fe20008410000 */
[----:B------:R-:W-:-:S02]  /*17a40*/  FMUL.FTZ R63, R63, UR4 ;  /* 0x000000043f3f7c20 */ /* 0x000fc40008410000 */
[----:B------:R-:W5:Y:S08]  /*17a50*/  MUFU.TANH R58, R58 ;  /* 0x0000003a003a7308 */ /* 0x000f700000002400 */
[----:B------:R-:W5:Y:S01]  /*17a60*/  MUFU.TANH R59, R59 ;  /* 0x0000003b003b7308 */ /* 0x000f620000002400 */
[----:B------:R-:W-:-:S07]  /*17a70*/  FMUL.FTZ R51, R51, UR4 ;  /* 0x0000000433337c20 */ /* 0x000fce0008410000 */
[----:B------:R-:W5:Y:S08]  /*17a80*/  MUFU.TANH R70, R62 ;  /* 0x0000003e00467308 */ /* 0x000f700000002400 */
[----:B------:R5:W-:Y:S01]  /*17a90*/  MUFU.TANH R12, R50 ;  /* 0x00000032000c7308 */ /* 0x000be20000002400 */
[----:B------:R-:W-:Y:S01]  /*17aa0*/  FMUL.FTZ R43, R43, UR4 ;  /* 0x000000042b2b7c20 */ /* 0x000fe20008410000 */
[----:B------:R-:W-:-:S06]  /*17ab0*/  FMUL.FTZ R54, R54, UR4 ;  /* 0x0000000436367c20 */ /* 0x000fcc0008410000 */
[----:B------:R-:W5:Y:S01]  /*17ac0*/  MUFU.TANH R63, R63 ;  /* 0x0000003f003f7308 */ /* 0x000f620000002400 */
[----:B------:R-:W-:Y:S01]  /*17ad0*/  FMUL.FTZ R11, R48, UR4 ;  /* 0x00000004300b7c20 */ /* 0x000fe20008410000 */
[----:B------:R-:W-:Y:S01]  /*17ae0*/  FMUL.FTZ R47, R47, UR4 ;  /* 0x000000042f2f7c20 */ /* 0x000fe20008410000 */
[----:B------:R-:W-:Y:S01]  /*17af0*/  FMUL.FTZ R9, R49, UR4 ;  /* 0x0000000431097c20 */ /* 0x000fe20008410000 */
[----:B------:R-:W-:-:S04]  /*17b00*/  FMUL.FTZ R55, R55, UR4 ;  /* 0x0000000437377c20 */ /* 0x000fc80008410000 */
[----:B------:R-:W5:Y:S01]  /*17b10*/  MUFU.TANH R51, R51 ;  /* 0x0000003300337308 */ /* 0x000f620000002400 */
[----:B------:R-:W-:-:S07]  /*17b20*/  FMUL.FTZ R42, R42, UR4 ;  /* 0x000000042a2a7c20 */ /* 0x000fce0008410000 */
[----:B------:R5:W-:Y:S08]  /*17b30*/  MUFU.TANH R48, R43 ;  /* 0x0000002b00307308 */ /* 0x000bf00000002400 */
[----:B------:R-:W5:Y:S08]  /*17b40*/  MUFU.TANH R54, R54 ;  /* 0x0000003600367308 */ /* 0x000f700000002400 */
[----:B------:R5:W-:Y:S01]  /*17b50*/  MUFU.TANH R49, R47 ;  /* 0x0000002f00317308 */ /* 0x000be20000002400 */
[----:B------:R-:W-:-:S07]  /*17b60*/  FMUL.FTZ R46, R46, UR4 ;  /* 0x000000042e2e7c20 */ /* 0x000fce0008410000 */
[----:B------:R-:W5:Y:S08]  /*17b70*/  MUFU.TANH R14, R55 ;  /* 0x00000037000e7308 */ /* 0x000f700000002400 */
[----:B------:R5:W5:Y:S01]  /*17b80*/  MUFU.TANH R20, R42 ;  /* 0x0000002a00147308 */ /* 0x000b620000002400 */
[----:B------:R-:W-:Y:S01]  /*17b90*/  FMUL.FTZ R34, R34, UR4 ;  /* 0x0000000422227c20 */ /* 0x000fe20008410000 */
[----:B------:R-:W-:-:S06]  /*17ba0*/  FMUL.FTZ R35, R35, UR4 ;  /* 0x0000000423237c20 */ /* 0x000fcc0008410000 */
[----:B------:R-:W5:Y:S01]  /*17bb0*/  MUFU.TANH R46, R46 ;  /* 0x0000002e002e7308 */ /* 0x000f620000002400 */
[----:B------:R-:W-:Y:S01]  /*17bc0*/  FMUL.FTZ R38, R38, UR4 ;  /* 0x0000000426267c20 */ /* 0x000fe20008410000 */
[----:B------:R-:W-:-:S06]  /*17bd0*/  FMUL.FTZ R39, R39, UR4 ;  /* 0x0000000427277c20 */ /* 0x000fcc0008410000 */
[----:B------:R5:W5:Y:S01]  /*17be0*/  MUFU.TANH R55, R34 ;  /* 0x0000002200377308 */ /* 0x000b620000002400 */
[----:B------:R-:W-:-:S07]  /*17bf0*/  FMUL.FTZ R3, R56, UR4 ;  /* 0x0000000438037c20 */ /* 0x000fce0008410000 */
[----:B------:R-:W5:Y:S08]  /*17c00*/  MUFU.TANH R35, R35 ;  /* 0x0000002300237308 */ /* 0x000f700000002400 */
[----:B------:R5:W5:Y:S01]  /*17c10*/  MUFU.TANH R56, R38 ;  /* 0x0000002600387308 */ /* 0x000b620000002400 */
[----:B------:R-:W-:-:S07]  /*17c20*/  FMUL.FTZ R27, R27, UR4 ;  /* 0x000000041b1b7c20 */ /* 0x000fce0008410000 */
[----:B------:R-:W5:Y:S01]  /*17c30*/  MUFU.TANH R39, R39 ;  /* 0x0000002700277308 */ /* 0x000f620000002400 */
[----:B------:R-:W-:-:S07]  /*17c40*/  FMUL.FTZ R31, R31, UR4 ;  /* 0x000000041f1f7c20 */ /* 0x000fce0008410000 */
[----:B------:R-:W-:Y:S08]  /*17c50*/  MUFU.TANH R80, R27 ;  /* 0x0000001b00507308 */ /* 0x000ff00000002400 */
[----:B------:R-:W-:Y:S01]  /*17c60*/  MUFU.TANH R31, R31 ;  /* 0x0000001f001f7308 */ /* 0x000fe20000002400 */
[----:B--2---:R-:W-:-:S05]  /*17c70*/  IADD3 R6, R8, R69, RZ ;  /* 0x0000004508067210 */ /* 0x004fca0007ffe0ff */
[----:B0-----:R-:W-:-:S04]  /*17c80*/  @P1 IMAD.HI.U32 R8, R6, R13, RZ ;  /* 0x0000000d06081227 */ /* 0x001fc800078e00ff */
[----:B------:R-:W-:Y:S01]  /*17c90*/  IMAD.MOV.U32 R13, RZ, RZ, R6 ;  /* 0x000000ffff0d7224 */ /* 0x000fe200078e0006 */
[----:B-1----:R-:W-:-:S05]  /*17ca0*/  @P1 SHF.R.U32.HI R13, RZ, R15, R8 ;  /* 0x0000000fff0d1219 */ /* 0x002fca0000011608 */
[----:B------:R-:W0:Y:S01]  /*17cb0*/  SHFL.IDX PT, R10, R13, 0x1, 0x1c1f ;  /* 0x003c1f000d0a7f89 */ /* 0x000e2200000e0000 */
[----:B------:R-:W-:Y:S02]  /*17cc0*/  IMAD.MOV.U32 R15, RZ, RZ, -0x50 ;  /* 0xffffffb0ff0f7424 */ /* 0x000fe400078e00ff */
[C---:B---3--:R-:W-:Y:S02]  /*17cd0*/  IMAD R6, R2.reuse, -0x50, R65 ;  /* 0xffffffb002067824 */ /* 0x048fe400078e0241 */
[----:B------:R-:W-:Y:S02]  /*17ce0*/  IMAD R8, R2, R15, 0x51 ;  /* 0x0000005102087424 */ /* 0x000fe400078e020f */
[----:B------:R-:W-:Y:S02]  /*17cf0*/  VIADD R6, R6, 0x50 ;  /* 0x0000005006067836 */ /* 0x000fe40000000000 */
[C---:B----4-:R-:W-:Y:S02]  /*17d00*/  IMAD R8, R21.reuse, -0x2, R8 ;  /* 0xfffffffe15087824 */ /* 0x050fe400078e0208 */
[----:B------:R-:W-:-:S03]  /*17d10*/  IMAD R15, R21, -0x2, R6 ;  /* 0xfffffffe150f7824 */ /* 0x000fc600078e0206 */
[----:B-----5:R-:W-:-:S04]  /*17d20*/  IADD3 R50, -R67, R8, R65 ;  /* 0x0000000843327210 */ /* 0x020fc80007ffe141 */
[----:B0-----:R-:W-:-:S04]  /*17d30*/  VIADDMNMX R21, R10, R50, R15, PT ;  /* 0x000000320a157246 */ /* 0x001fc8000380010f */
[C---:B------:R-:W-:Y:S02]  /*17d40*/  ISETP.GT.AND P2, PT, R21.reuse, RZ, PT ;  /* 0x000000ff1500720c */ /* 0x040fe40003f44270 */
[C---:B------:R-:W-:Y:S02]  /*17d50*/  ISETP.GT.AND P3, PT, R21.reuse, 0x1, PT ;  /* 0x000000011500780c */ /* 0x040fe40003f64270 */
[----:B------:R-:W-:Y:S02]  /*17d60*/  ISETP.GT.AND P4, PT, R21, 0x8, PT ;  /* 0x000000081500780c */ /* 0x000fe40003f84270 */
[----:B------:R-:W-:Y:S02]  /*17d70*/  FSEL R62, R58, -INF , P2 ;  /* 0xff8000003a3e7808 */ /* 0x000fe40001000000 */
[----:B------:R-:W-:Y:S02]  /*17d80*/  FSEL R43, R59, -INF , P3 ;  /* 0xff8000003b2b7808 */ /* 0x000fe40001800000 */
[----:B------:R-:W-:-:S02]  /*17d90*/  ISETP.GT.AND P2, PT, R21, 0x9, PT ;  /* 0x000000091500780c */ /* 0x000fc40003f44270 */
[----:B------:R-:W-:Y:S02]  /*17da0*/  FSEL R70, R70, -INF , P4 ;  /* 0xff80000046467808 */ /* 0x000fe40002000000 */
[----:B------:R-:W-:Y:S02]  /*17db0*/  FMNMX.FTZ R47, R62, R43, !PT ;  /* 0x0000002b3e2f7209 */ /* 0x000fe40007810000 */
[----:B------:R-:W-:Y:S02]  /*17dc0*/  ISETP.GT.AND P3, PT, R21, 0x10, PT ;  /* 0x000000101500780c */ /* 0x000fe40003f64270 */
[----:B------:R-:W-:Y:S02]  /*17dd0*/  FSEL R42, R63, -INF , P2 ;  /* 0xff8000003f2a7808 */ /* 0x000fe40001000000 */
[----:B------:R-:W-:Y:S02]  /*17de0*/  FMNMX.FTZ R47, R70, R47, !PT ;  /* 0x0000002f462f7209 */ /* 0x000fe40007810000 */
        /* <DEDUP_REMOVED lines=9> */
[C---:B------:R-:W-:Y:S02]  /*17e80*/  ISETP.GT.AND P3, PT, R21.reuse, 0x20, PT ;  /* 0x000000201500780c */ /* 0x040fe40003f64270 */
[----:B------:R-:W-:Y:S02]  /*17e90*/  FSEL R14, R14, -INF , P2 ;  /* 0xff8000000e0e7808 */ /* 0x000fe40001000000 */
[----:B------:R-:W-:Y:S02]  /*17ea0*/  FMNMX.FTZ R47, R10, R47, !PT ;  /* 0x0000002f0a2f7209 */ /* 0x000fe40007810000 */
[----:B------:R-:W-:-:S02]  /*17eb0*/  ISETP.GT.AND P2, PT, R21, 0x21, PT ;  /* 0x000000211500780c */ /* 0x000fc40003f44270 */
[----:B------:R-:W-:Y:S02]  /*17ec0*/  FSEL R20, R20, -INF , P3 ;  /* 0xff80000014147808 */ /* 0x000fe40001800000 */
[----:B------:R-:W-:Y:S01]  /*17ed0*/  FMNMX.FTZ R47, R14, R47, !PT ;  /* 0x0000002f0e2f7209 */ /* 0x000fe20007810000 */
[----:B------:R-:W-:Y:S01]  /*17ee0*/  FMUL.FTZ R6, R26, UR4 ;  /* 0x000000041a067c20 */ /* 0x000fe20008410000 */
[C---:B------:R-:W-:Y:S02]  /*17ef0*/  ISETP.GT.AND P3, PT, R21.reuse, 0x28, PT ;  /* 0x000000281500780c */ /* 0x040fe40003f64270 */
[----:B------:R-:W-:Y:S02]  /*17f00*/  FSEL R26, R48, -INF , P2 ;  /* 0xff800000301a7808 */ /* 0x000fe40001000000 */
[----:B------:R-:W-:Y:S02]  /*17f10*/  FMNMX.FTZ R47, R20, R47, !PT ;  /* 0x0000002f142f7209 */ /* 0x000fe40007810000 */
[----:B------:R-:W-:-:S02]  /*17f20*/  ISETP.GT.AND P2, PT, R21, 0x29, PT ;  /* 0x000000291500780c */ /* 0x000fc40003f44270 */
[----:B------:R-:W-:Y:S02]  /*17f30*/  FSEL R34, R46, -INF , P3 ;  /* 0xff8000002e227808 */ /* 0x000fe40001800000 */
[----:B------:R-:W-:Y:S02]  /*17f40*/  FMNMX.FTZ R47, R26, R47, !PT ;  /* 0x0000002f1a2f7209 */ /* 0x000fe40007810000 */
[----:B------:R-:W-:Y:S02]  /*17f50*/  ISETP.GT.AND P3, PT, R21, 0x30, PT ;  /* 0x000000301500780c */ /* 0x000fe40003f64270 */
[----:B------:R-:W-:Y:S02]  /*17f60*/  FSEL R38, R49, -INF , P2 ;  /* 0xff80000031267808 */ /* 0x000fe40001000000 */
[----:B------:R-:W-:Y:S01]  /*17f70*/  FMNMX.FTZ R47, R34, R47, !PT ;  /* 0x0000002f222f7209 */ /* 0x000fe20007810000 */
[----:B------:R0:W1:Y:S01]  /*17f80*/  MUFU.TANH R78, R6 ;  /* 0x00000006004e7308 */ /* 0x0000620000002400 */
[----:B------:R-:W-:-:S02]  /*17f90*/  ISETP.GT.AND P2, PT, R21, 0x31, PT ;  /* 0x000000311500780c */ /* 0x000fc40003f44270 */
[----:B------:R-:W-:Y:S01]  /*17fa0*/  FMNMX.FTZ R47, R38, R47, !PT ;  /* 0x0000002f262f7209 */ /* 0x000fe20007810000 */
[----:B0-----:R-:W-:Y:S01]  /*17fb0*/  FMUL.FTZ R6, R30, UR4 ;  /* 0x000000041e067c20 */ /* 0x001fe20008410000 */
[----:B------:R-:W-:Y:S02]  /*17fc0*/  FSEL R30, R55, -INF , P3 ;  /* 0xff800000371e7808 */ /* 0x000fe40001800000 */
[----:B------:R-:W-:Y:S02]  /*17fd0*/  ISETP.GT.AND P3, PT, R21, 0x38, PT ;  /* 0x000000381500780c */ /* 0x000fe40003f64270 */
[----:B------:R-:W-:Y:S02]  /*17fe0*/  FSEL R46, R35, -INF , P2 ;  /* 0xff800000232e7808 */ /* 0x000fe40001000000 */
[----:B------:R-:W-:Y:S01]  /*17ff0*/  FMNMX.FTZ R47, R30, R47, !PT ;  /* 0x0000002f1e2f7209 */ /* 0x000fe20007810000 */
[----:B------:R-:W0:Y:S01]  /*18000*/  MUFU.TANH R6, R6 ;  /* 0x0000000600067308 */ /* 0x000e220000002400 */
[----:B------:R-:W-:-:S02]  /*18010*/  ISETP.GT.AND P2, PT, R21, 0x39, PT ;  /* 0x000000391500780c */ /* 0x000fc40003f44270 */
[----:B------:R-:W-:Y:S02]  /*18020*/  FSEL R48, R56, -INF , P3 ;  /* 0xff80000038307808 */ /* 0x000fe40001800000 */
[----:B------:R-:W-:Y:S02]  /*18030*/  FMNMX.FTZ R47, R46, R47, !PT ;  /* 0x0000002f2e2f7209 */ /* 0x000fe40007810000 */
[----:B------:R-:W-:Y:S02]  /*18040*/  ISETP.GT.AND P3, PT, R21, 0x40, PT ;  /* 0x000000401500780c */ /* 0x000fe40003f64270 */
[----:B------:R-:W-:Y:S02]  /*18050*/  FSEL R76, R39, -INF , P2 ;  /* 0xff800000274c7808 */ /* 0x000fe40001000000 */
[----:B------:R-:W-:Y:S02]  /*18060*/  FMNMX.FTZ R47, R48, R47, !PT ;  /* 0x0000002f302f7209 */ /* 0x000fe40007810000 */
[----:B------:R-:W-:-:S02]  /*18070*/  ISETP.GT.AND P2, PT, R21, 0x41, PT ;  /* 0x000000411500780c */ /* 0x000fc40003f44270 */
[----:B-1----:R-:W-:Y:S02]  /*18080*/  FSEL R78, R78, -INF , P3 ;  /* 0xff8000004e4e7808 */ /* 0x002fe40001800000 */
[----:B------:R-:W-:Y:S02]  /*18090*/  FMNMX.FTZ R47, R76, R47, !PT ;  /* 0x0000002f4c2f7209 */ /* 0x000fe40007810000 */
[C---:B------:R-:W-:Y:S02]  /*180a0*/  ISETP.GT.AND P3, PT, R21.reuse, 0x48, PT ;  /* 0x000000481500780c */ /* 0x040fe40003f64270 */
[----:B------:R-:W-:Y:S02]  /*180b0*/  FSEL R80, R80, -INF , P2 ;  /* 0xff80000050507808 */ /* 0x000fe40001000000 */
[----:B------:R-:W-:Y:S02]  /*180c0*/  FMNMX.FTZ R47, R78, R47, !PT ;  /* 0x0000002f4e2f7209 */ /* 0x000fe40007810000 */
[----:B------:R-:W-:-:S02]  /*180d0*/  ISETP.GT.AND P2, PT, R21, 0x49, PT ;  /* 0x000000491500780c */ /* 0x000fc40003f44270 */
[----:B0-----:R-:W-:Y:S02]  /*180e0*/  FSEL R82, R6, -INF , P3 ;  /* 0xff80000006527808 */ /* 0x001fe40001800000 */
[----:B------:R-:W-:Y:S02]  /*180f0*/  FMNMX.FTZ R47, R80, R47, !PT ;  /* 0x0000002f502f7209 */ /* 0x000fe40007810000 */
[----:B------:R-:W-:Y:S02]  /*18100*/  FSEL R6, R31, -INF , P2 ;  /* 0xff8000001f067808 */ /* 0x000fe40001000000 */
[----:B------:R-:W-:Y:S01]  /*18110*/  FMNMX.FTZ R47, R82, R47, !PT ;  /* 0x0000002f522f7209 */ /* 0x000fe20007810000 */
[----:B------:R-:W-:-:S03]  /*18120*/  FMUL.FTZ R52, R52, UR4 ;  /* 0x0000000434347c20 */ /* 0x000fc60008410000 */
[----:B------:R-:W-:Y:S01]  /*18130*/  FMNMX.FTZ R47, R6, R47, !PT ;  /* 0x0000002f062f7209 */ /* 0x000fe20007810000 */
[----:B------:R0:W-:Y:S01]  /*18140*/  MUFU.TANH R27, R52 ;  /* 0x00000034001b7308 */ /* 0x0001e20000002400 */
[----:B------:R-:W1:Y:S04]  /*18150*/  SHFL.IDX PT, R13, R13, RZ, 0x1c1f ;  /* 0x001c1fff0d0d7589 */ /* 0x000e6800000e0000 */
[----:B0-----:R-:W0:Y:S01]  /*18160*/  SHFL.BFLY PT, R52, R47, 0x2, 0x1f ;  /* 0x0c401f002f347f89 */ /* 0x001e2200000e0000 */
[----:B------:R-:W-:Y:S01]  /*18170*/  FMUL.FTZ R4, R57, UR4 ;  /* 0x0000000439047c20 */ /* 0x000fe20008410000 */
[----:B------:R-:W-:Y:S01]  /*18180*/  FMUL.FTZ R7, R60, UR4 ;  /* 0x000000043c077c20 */ /* 0x000fe20008410000 */
[----:B------:R-:W-:Y:S01]  /*18190*/  MUFU.TANH R3, R3 ;  /* 0x0000000300037308 */ /* 0x000fe20000002400 */
[----:B------:R-:W-:-:S07]  /*181a0*/  FMUL.FTZ R5, R61, UR4 ;  /* 0x000000043d057c20 */ /* 0x000fce0008410000 */
[----:B------:R-:W2:Y:S08]  /*181b0*/  MUFU.TANH R4, R4 ;  /* 0x0000000400047308 */ /* 0x000eb00000002400 */
[----:B------:R-:W3:Y:S01]  /*181c0*/  MUFU.TANH R7, R7 ;  /* 0x0000000700077308 */ /* 0x000ee20000002400 */
[----:B-1----:R-:W-:Y:S02]  /*181d0*/  VIADDMNMX R15, R13, R50, R15, PT ;  /* 0x000000320d0f7246 */ /* 0x002fe4000380010f */
[----:B0-----:R-:W-:-:S05]  /*181e0*/  FMNMX.FTZ R52, R47, R52, !PT ;  /* 0x000000342f347209 */ /* 0x001fca0007810000 */
[----:B------:R-:W0:Y:S01]  /*181f0*/  MUFU.TANH R5, R5 ;  /* 0x0000000500057308 */ /* 0x000e220000002400 */
[----:B------:R-:W-:Y:S01]  /*18200*/  FMUL.FTZ R32, R32, UR4 ;  /* 0x0000000420207c20 */ /* 0x000fe20008410000 */
[----:B------:R-:W1:Y:S01]  /*18210*/  SHFL.BFLY PT, R21, R52, 0x1, 0x1f ;  /* 0x0c201f0034157f89 */ /* 0x000e6200000e0000 */
[C---:B------:R-:W-:Y:S02]  /*18220*/  ISETP.GT.AND P2, PT, R15.reuse, RZ, PT ;  /* 0x000000ff0f00720c */ /* 0x040fe40003f44270 */
[----:B------:R-:W-:-:S03]  /*18230*/  ISETP.GT.AND P3, PT, R15, 0x1, PT ;  /* 0x000000010f00780c */ /* 0x000fc60003f64270 */
[----:B------:R-:W-:Y:S01]  /*18240*/  MUFU.TANH R11, R11 ;  /* 0x0000000b000b7308 */ /* 0x000fe20000002400 */
[----:B------:R-:W-:Y:S01]  /*18250*/  FMUL.FTZ R36, R36, UR4 ;  /* 0x0000000424247c20 */ /* 0x000fe20008410000 */
[----:B------:R-:W-:Y:S01]  /*18260*/  ISETP.GT.AND P4, PT, R15, 0x8, PT ;  /* 0x000000080f00780c */ /* 0x000fe20003f84270 */
[----:B------:R-:W-:Y:S01]  /*18270*/  FMUL.FTZ R53, R53, UR4 ;  /* 0x0000000435357c20 */ /* 0x000fe20008410000 */
[----:B--2---:R-:W-:-:S04]  /*18280*/  FSEL R13, R4, -INF , P3 ;  /* 0xff800000040d7808 */ /* 0x004fc80001800000 */
[----:B------:R-:W2:Y:S01]  /*18290*/  MUFU.TANH R9, R9 ;  /* 0x0000000900097308 */ /* 0x000ea20000002400 */
[----:B------:R-:W-:-:S07]  /*182a0*/  FMUL.FTZ R40, R40, UR4 ;  /* 0x0000000428287c20 */ /* 0x000fce0008410000 */
[----:B------:R4:W-:Y:S01]  /*182b0*/  MUFU.TANH R35, R32 ;  /* 0x0000002000237308 */ /* 0x0009e20000002400 */
[----:B------:R-:W-:Y:S01]  /*182c0*/  FMUL.FTZ R44, R44, UR4 ;  /* 0x000000042c2c7c20 */ /* 0x000fe20008410000 */
[----:B----4-:R-:W-:-:S06]  /*182d0*/  FSEL R32, R3, -INF , P2 ;  /* 0xff80000003207808 */ /* 0x010fcc0001000000 */
[----:B------:R3:W-:Y:S01]  /*182e0*/  MUFU.TANH R66, R36 ;  /* 0x0000002400427308 */ /* 0x0007e20000002400 */
[----:B------:R-:W-:Y:S02]  /*182f0*/  ISETP.GT.AND P2, PT, R15, 0x9, PT ;  /* 0x000000090f00780c */ /* 0x000fe40003f44270 */
[----:B------:R-:W-:Y:S01]  /*18300*/  FMNMX.FTZ R3, R32, R13, !PT ;  /* 0x0000000d20037209 */ /* 0x000fe20007810000 */
[----:B------:R-:W-:Y:S01]  /*18310*/  FMUL.FTZ R41, R41, UR4 ;  /* 0x0000000429297c20 */ /* 0x000fe20008410000 */
[----:B------:R-:W-:Y:S02]  /*18320*/  ISETP.GT.AND P3, PT, R15, 0x10, PT ;  /* 0x000000100f00780c */ /* 0x000fe40003f64270 */
[----:B---3--:R-:W-:Y:S01]  /*18330*/  FSEL R36, R7, -INF , P4 ;  /* 0xff80000007247808 */ /* 0x008fe20002000000 */
[----:B------:R-:W3:Y:S03]  /*18340*/  MUFU.TANH R53, R53 ;  /* 0x0000003500357308 */ /* 0x000ee60000002400 */
[----:B------:R-:W-:-:S05]  /*18350*/  FMNMX.FTZ R3, R36, R3, !PT ;  /* 0x0000000324037209 */ /* 0x000fca0007810000 */
[----:B------:R0:W4:Y:S02]  /*18360*/  MUFU.TANH R31, R40 ;  /* 0x00000028001f7308 */ /* 0x0001240000002400 */
[----:B0-----:R-:W-:-:S06]  /*18370*/  FSEL R40, R5, -INF , P2 ;  /* 0xff80000005287808 */ /* 0x001fcc0001000000 */
[----:B------:R0:W-:Y:S01]  /*18380*/  MUFU.TANH R58, R44 ;  /* 0x0000002c003a7308 */ /* 0x0001e20000002400 */
[----:B------:R-:W-:Y:S02]  /*18390*/  ISETP.GT.AND P2, PT, R15, 0x11, PT ;  /* 0x000000110f00780c */ /* 0x000fe40003f44270 */
[----:B------:R-:W-:Y:S01]  /*183a0*/  FMNMX.FTZ R3, R40, R3, !PT ;  /* 0x0000000328037209 */ /* 0x000fe20007810000 */
[----:B------:R-:W-:Y:S01]  /*183b0*/  FMUL.FTZ R45, R45, UR4 ;  /* 0x000000042d2d7c20 */ /* 0x000fe20008410000 */
[----:B--2---:R-:W-:Y:S02]  /*183c0*/  FSEL R50, R9, -INF , P2 ;  /* 0xff80000009327808 */ /* 0x004fe40001000000 */
[----:B0-----:R-:W-:Y:S01]  /*183d0*/  FSEL R44, R11, -INF , P3 ;  /* 0xff8000000b2c7808 */ /* 0x001fe20001800000 */
[----:B------:R-:W0:Y:S01]  /*183e0*/  MUFU.TANH R41, R41 ;  /* 0x0000002900297308 */ /* 0x000e220000002400 */
[----:B------:R-:W-:Y:S02]  /*183f0*/  ISETP.GT.AND P3, PT, R15, 0x18, PT ;  /* 0x000000180f00780c */ /* 0x000fe40003f64270 */
[----:B------:R-:W-:-:S02]  /*18400*/  FMNMX.FTZ R5, R44, R3, !PT ;  /* 0x000000032c057209 */ /* 0x000fc40007810000 */
[----:B-1----:R-:W-:Y:S02]  /*18410*/  FMNMX.FTZ R4, R52, R21, !PT ;  /* 0x0000001534047209 */ /* 0x002fe40007810000 */
[----:B------:R-:W-:Y:S02]  /*18420*/  ISETP.GT.AND P2, PT, R15, 0x19, PT ;  /* 0x000000190f00780c */ /* 0x000fe40003f44270 */
[----:B------:R-:W-:Y:S02]  /*18430*/  FSEL R52, R27, -INF , P3 ;  /* 0xff8000001b347808 */ /* 0x000fe40001800000 */
[----:B------:R-:W-:Y:S01]  /*18440*/  FMNMX.FTZ R5, R50, R5, !PT ;  /* 0x0000000532057209 */ /* 0x000fe20007810000 */
[----:B------:R-:W1:Y:S01]  /*18450*/  MUFU.TANH R45, R45 ;  /* 0x0000002d002d7308 */ /* 0x000e620000002400 */
[----:B------:R-:W-:Y:S01]  /*18460*/  FMUL.FTZ R28, R28, UR4 ;  /* 0x000000041c1c7c20 */ /* 0x000fe20008410000 */
[----:B------:R-:W-:Y:S01]  /*18470*/  ISETP.GT.AND P3, PT, R15, 0x20, PT ;  /* 0x000000200f00780c */ /* 0x000fe20003f64270 */
[----:B------:R-:W-:Y:S01]  /*18480*/  FMUL.FTZ R33, R33, UR4 ;  /* 0x0000000421217c20 */ /* 0x000fe20008410000 */
[----:B---3--:R-:W-:Y:S01]  /*18490*/  FSEL R54, R53, -INF , P2 ;  /* 0xff80000035367808 */ /* 0x008fe20001000000 */
[----:B------:R-:W-:Y:S01]  /*184a0*/  FMUL.FTZ R37, R37, UR4 ;  /* 0x0000000425257c20 */ /* 0x000fe20008410000 */
[----:B------:R-:W-:Y:S01]  /*184b0*/  FMNMX.FTZ R5, R52, R5, !PT ;  /* 0x0000000534057209 */ /* 0x000fe20007810000 */
[----:B------:R-:W-:Y:S01]  /*184c0*/  FMUL.FTZ R24, R24, UR4 ;  /* 0x0000000418187c20 */ /* 0x000fe20008410000 */
[----:B------:R-:W-:Y:S01]  /*184d0*/  FMUL.FTZ R25, R25, UR4 ;  /* 0x0000000419197c20 */ /* 0x000fe20008410000 */
[----:B------:R-:W-:Y:S01]  /*184e0*/  FMUL.FTZ R29, R29, UR4 ;  /* 0x000000041d1d7c20 */ /* 0x000fe20008410000 */
[----:B------:R-:W-:Y:S01]  /*184f0*/  ULDC UR4, c[0x0][0x988] ;  /* 0x0002620000047ab9 */ /* 0x000fe20000000800 */
[----:B------:R4:W-:Y:S01]  /*18500*/  MUFU.TANH R11, R28 ;  /* 0x0000001c000b7308 */ /* 0x0009e20000002400 */
[----:B------:R-:W-:Y:S01]  /*18510*/  MOV R3, UR4 ;  /* 0x0000000400037c02 */ /* 0x000fe20008000f00 */
[----:B------:R-:W2:Y:S01]  /*18520*/  @P1 LDC R27, c[0x0][0x450] ;  /* 0x00011400ff1b1b82 */ /* 0x000ea20000000800 */
[----:B------:R-:W-:-:S02]  /*18530*/  ISETP.GT.AND P2, PT, R15, 0x21, PT ;  /* 0x000000210f00780c */ /* 0x000fc40003f44270 */
[----:B------:R-:W-:Y:S02]  /*18540*/  FMNMX.FTZ R5, R54, R5, !PT ;  /* 0x0000000536057209 */ /* 0x000fe40007810000 */
[----:B----4-:R-:W-:Y:S01]  /*18550*/  FSEL R28, R31, -INF , P3 ;  /* 0xff8000001f1c7808 */ /* 0x010fe20001800000 */
[----:B------:R-:W3:Y:S01]  /*18560*/  MUFU.TANH R33, R33 ;  /* 0x0000002100217308 */ /* 0x000ee20000002400 */
[----:B------:R-:W-:Y:S01]  /*18570*/  ISETP.GT.AND P4, PT, R15, 0x28, PT ;  /* 0x000000280f00780c */ /* 0x000fe20003f84270 */
[----:B------:R-:W-:Y:S01]  /*18580*/  FMUL.FTZ R7, R4, R3 ;  /* 0x0000000304077220 */ /* 0x000fe20000410000 */
[----:B0-----:R-:W-:Y:S02]  /*18590*/  FSEL R56, R41, -INF , P2 ;  /* 0xff80000029387808 */ /* 0x001fe40001000000 */
[----:B------:R-:W-:Y:S02]  /*185a0*/  FMNMX.FTZ R5, R28, R5, !PT ;  /* 0x000000051c057209 */ /* 0x000fe40007810000 */
[----:B------:R-:W-:Y:S01]  /*185b0*/  FSETP.NEU.FTZ.AND P3, PT, R4, -INF , PT ;  /* 0xff8000000400780b */ /* 0x000fe20003f7d000 */
[----:B------:R0:W-:Y:S01]  /*185c0*/  MUFU.TANH R74, R29 ;  /* 0x0000001d004a7308 */ /* 0x0001e20000002400 */
[----:B------:R-:W-:-:S02]  /*185d0*/  ISETP.GT.AND P2, PT, R15, 0x29, PT ;  /* 0x000000290f00780c */ /* 0x000fc40003f44270 */
[----:B------:R-:W-:Y:S02]  /*185e0*/  FSEL R58, R58, -INF , P4 ;  /* 0xff8000003a3a7808 */ /* 0x000fe40002000000 */
[----:B------:R-:W-:Y:S02]  /*185f0*/  FMNMX.FTZ R5, R56, R5, !PT ;  /* 0x0000000538057209 */ /* 0x000fe40007810000 */
[----:B-1----:R-:W-:Y:S01]  /*18600*/  FSEL R60, R45, -INF , P2 ;  /* 0xff8000002d3c7808 */ /* 0x002fe20001000000 */
[----:B------:R-:W1:Y:S01]  /*18610*/  MUFU.TANH R37, R37 ;  /* 0x0000002500257308 */ /* 0x000e620000002400 */
[----:B0-----:R-:W-:Y:S02]  /*18620*/  FSEL R29, R7, RZ, P3 ;  /* 0x000000ff071d7208 */ /* 0x001fe40001800000 */
[C---:B------:R-:W-:Y:S02]  /*18630*/  ISETP.GT.AND P3, PT, R15.reuse, 0x30, PT ;  /* 0x000000300f00780c */ /* 0x040fe40003f64270 */
[----:B------:R-:W-:Y:S01]  /*18640*/  FMNMX.FTZ R5, R58, R5, !PT ;  /* 0x000000053a057209 */ /* 0x000fe20007810000 */
[----:B------:R-:W-:Y:S01]  /*18650*/  FFMA.FTZ R209, R62, R3, -R29 ;  /* 0x000000033ed17223 */ /* 0x000fe2000001081d */
[----:B------:R-:W-:Y:S01]  /*18660*/  ISETP.GT.AND P2, PT, R15, 0x31, PT ;  /* 0x000000310f00780c */ /* 0x000fe20003f44270 */
[----:B------:R-:W0:Y:S01]  /*18670*/  MUFU.TANH R39, R24 ;  /* 0x0000001800277308 */ /* 0x000e220000002400 */
[----:B------:R-:W-:-:S02]  /*18680*/  FSEL R62, R35, -INF , P3 ;  /* 0xff800000233e7808 */ /* 0x000fc40001800000 */
[----:B------:R-:W-:Y:S02]  /*18690*/  FMNMX.FTZ R5, R60, R5, !PT ;  /* 0x000000053c057209 */ /* 0x000fe40007810000 */
[----:B------:R-:W-:Y:S02]  /*186a0*/  ISETP.GT.AND P3, PT, R15, 0x38, PT ;  /* 0x000000380f00780c */ /* 0x000fe40003f64270 */
[----:B---3--:R-:W-:Y:S01]  /*186b0*/  FSEL R64, R33, -INF , P2 ;  /* 0xff80000021407808 */ /* 0x008fe20001000000 */
[----:B------:R-:W3:Y:S01]  /*186c0*/  MUFU.TANH R25, R25 ;  /* 0x0000001900197308 */ /* 0x000ee20000002400 */
[----:B------:R-:W-:Y:S02]  /*186d0*/  FMNMX.FTZ R5, R62, R5, !PT ;  /* 0x000000053e057209 */ /* 0x000fe40007810000 */
[----:B------:R-:W-:Y:S02]  /*186e0*/  ISETP.GT.AND P2, PT, R15, 0x39, PT ;  /* 0x000000390f00780c */ /* 0x000fe40003f44270 */
[----:B------:R-:W-:-:S02]  /*186f0*/  FSEL R66, R66, -INF , P3 ;  /* 0xff80000042427808 */ /* 0x000fc40001800000 */
[----:B------:R-:W-:Y:S02]  /*18700*/  FMNMX.FTZ R5, R64, R5, !PT ;  /* 0x0000000540057209 */ /* 0x000fe40007810000 */
[----:B------:R-:W-:Y:S02]  /*18710*/  ISETP.GT.AND P3, PT, R15, 0x40, PT ;  /* 0x000000400f00780c */ /* 0x000fe40003f64270 */
[----:B-1----:R-:W-:Y:S02]  /*18720*/  FSEL R68, R37, -INF , P2 ;  /* 0xff80000025447808 */ /* 0x002fe40001000000 */
[----:B------:R-:W-:Y:S01]  /*18730*/  FMNMX.FTZ R5, R66, R5, !PT ;  /* 0x0000000542057209 */ /* 0x000fe20007810000 */
[----:B------:R-:W-:Y:S01]  /*18740*/  FFMA.FTZ R7, R70, R3, -R29 ;  /* 0x0000000346077223 */ /* 0x000fe2000001081d */
[----:B------:R-:W-:Y:S02]  /*18750*/  ISETP.GT.AND P2, PT, R15, 0x41, PT ;  /* 0x000000410f00780c */ /* 0x000fe40003f44270 */
[----:B0-----:R-:W-:-:S02]  /*18760*/  FSEL R70, R39, -INF , P3 ;  /* 0xff80000027467808 */ /* 0x001fc40001800000 */
[----:B------:R-:W-:Y:S02]  /*18770*/  FMNMX.FTZ R5, R68, R5, !PT ;  /* 0x0000000544057209 */ /* 0x000fe40007810000 */
[----:B------:R-:W-:Y:S02]  /*18780*/  ISETP.GT.AND P3, PT, R15, 0x48, PT ;  /* 0x000000480f00780c */ /* 0x000fe40003f64270 */
[----:B---3--:R-:W-:Y:S02]  /*18790*/  FSEL R72, R25, -INF , P2 ;  /* 0xff80000019487808 */ /* 0x008fe40001000000 */
[----:B------:R-:W-:Y:S01]  /*187a0*/  FMNMX.FTZ R5, R70, R5, !PT ;  /* 0x0000000546057209 */ /* 0x000fe20007810000 */
[----:B------:R-:W-:Y:S01]  /*187b0*/  FFMA.FTZ R9, R42, R3, -R29 ;  /* 0x000000032a097223 */ /* 0x000fe2000001081d */
[----:B------:R-:W-:Y:S02]  /*187c0*/  ISETP.GT.AND P2, PT, R15, 0x49, PT ;  /* 0x000000490f00780c */ /* 0x000fe40003f44270 */
[----:B------:R-:W-:-:S02]  /*187d0*/  FSEL R42, R11, -INF , P3 ;  /* 0xff8000000b2a7808 */ /* 0x000fc40001800000 */
[----:B------:R-:W-:Y:S02]  /*187e0*/  FMNMX.FTZ R5, R72, R5, !PT ;  /* 0x0000000548057209 */ /* 0x000fe40007810000 */
[----:B------:R-:W-:Y:S02]  /*187f0*/  FSEL R74, R74, -INF , P2 ;  /* 0xff8000004a4a7808 */ /* 0x000fe40001000000 */
[----:B------:R-:W-:Y:S01]  /*18800*/  FMNMX.FTZ R5, R42, R5, !PT ;  /* 0x000000052a057209 */ /* 0x000fe20007810000 */
[----:B------:R0:W-:Y:S03]  /*18810*/  MUFU.EX2 R211, R7 ;  /* 0x0000000700d37308 */ /* 0x0001e60000000800 */
[----:B------:R-:W-:Y:S01]  /*18820*/  FMNMX.FTZ R5, R74, R5, !PT ;  /* 0x000000054a057209 */ /* 0x000fe20007810000 */
[----:B0-----:R-:W-:-:S04]  /*18830*/  FFMA.FTZ R7, R8, R3, -R29 ;  /* 0x0000000308077223 */ /* 0x001fc8000001081d */
[----:B------:R-:W0:Y:S02]  /*18840*/  SHFL.BFLY PT, R8, R5, 0x2, 0x1f ;  /* 0x0c401f0005087f89 */ /* 0x000e2400000e0000 */
[----:B0-----:R-:W-:-:S05]  /*18850*/  FMNMX.FTZ R8, R5, R8, !PT ;  /* 0x0000000805087209 */ /* 0x001fca0007810000 */
[----:B------:R-:W0:Y:S01]  /*18860*/  SHFL.BFLY PT, R5, R8, 0x1, 0x1f ;  /* 0x0c201f0008057f89 */ /* 0x000e2200000e0000 */
[----:B------:R1:W-:Y:S01]  /*18870*/  MUFU.EX2 R205, R7 ;  /* 0x0000000700cd7308 */ /* 0x0003e20000000800 */
[----:B------:R-:W-:Y:S01]  /*18880*/  FFMA.FTZ R24, R43, R3, -R29 ;  /* 0x000000032b187223 */ /* 0x000fe2000001081d */
[----:B0-----:R-:W-:Y:S02]  /*18890*/  FMNMX.FTZ R5, R8, R5, !PT ;  /* 0x0000000508057209 */ /* 0x001fe40007810000 */
[----:B------:R-:W0:Y:S02]  /*188a0*/  @P1 LDC R8, c[0x0][0x44c] ;  /* 0x00011300ff081b82 */ /* 0x000e240000000800 */
[C---:B------:R-:W-:Y:S01]  /*188b0*/  FSETP.NEU.FTZ.AND P2, PT, R5.reuse, -INF , PT ;  /* 0xff8000000500780b */ /* 0x040fe20003f5d000 */
[----:B-1----:R-:W-:-:S05]  /*188c0*/  FMUL.FTZ R7, R5, R3 ;  /* 0x0000000305077220 */ /* 0x002fca0000410000 */
[----:B------:R-:W-:-:S05]  /*188d0*/  FSEL R7, R7, RZ, P2 ;  /* 0x000000ff07077208 */ /* 0x000fca0001000000 */
[-CC-:B------:R-:W-:Y:S01]  /*188e0*/  FFMA.FTZ R32, R32, R3.reuse, -R7.reuse ;  /* 0x0000000320207223 */ /* 0x180fe20000010807 */
[-CC-:B------:R-:W-:Y:S01]  /*188f0*/  FFMA.FTZ R13, R13, R3.reuse, -R7.reuse ;  /* 0x000000030d0d7223 */ /* 0x180fe20000010807 */
[-CC-:B------:R-:W-:Y:S01]  /*18900*/  FFMA.FTZ R36, R36, R3.reuse, -R7.reuse ;  /* 0x0000000324247223 */ /* 0x180fe20000010807 */
[----:B------:R-:W-:Y:S01]  /*18910*/  MUFU.EX2 R209, R209 ;  /* 0x000000d100d17308 */ /* 0x000fe20000000800 */
[----:B------:R-:W-:-:S07]  /*18920*/  FFMA.FTZ R40, R40, R3, -R7 ;  /* 0x0000000328287223 */ /* 0x000fce0000010807 */
[----:B------:R-:W-:Y:S01]  /*18930*/  MUFU.EX2 R24, R24 ;  /* 0x0000001800187308 */ /* 0x000fe20000000800 */
[----:B------:R-:W-:-:S07]  /*18940*/  FFMA.FTZ R44, R44, R3, -R7 ;  /* 0x000000032c2c7223 */ /* 0x000fce0000010807 */
[----:B------:R-:W-:Y:S08]  /*18950*/  MUFU.EX2 R32, R32 ;  /* 0x0000002000207308 */ /* 0x000ff00000000800 */
[----:B------:R-:W1:Y:S01]  /*18960*/  MUFU.EX2 R13, R13 ;  /* 0x0000000d000d7308 */ /* 0x000e620000000800 */
[-CC-:B------:R-:W-:Y:S01]  /*18970*/  FFMA.FTZ R12, R12, R3.reuse, -R29.reuse ;  /* 0x000000030c0c7223 */ /* 0x180fe2000001081d */
[----:B------:R-:W-:-:S06]  /*18980*/  FFMA.FTZ R14, R14, R3, -R29 ;  /* 0x000000030e0e7223 */ /* 0x000fcc000001081d */
[----:B------:R-:W3:Y:S01]  /*18990*/  MUFU.EX2 R36, R36 ;  /* 0x0000002400247308 */ /* 0x000ee20000000800 */
[----:B0-----:R-:W-:-:S04]  /*189a0*/  @P1 IMAD.HI.U32 R8, R69, R8, RZ ;  /* 0x0000000845081227 */ /* 0x001fc800078e00ff */
[----:B------:R-:W-:-:S03]  /*189b0*/  FFMA.FTZ R50, R50, R3, -R7 ;  /* 0x0000000332327223 */ /* 0x000fc60000010807 */
[----:B------:R-:W-:Y:S01]  /*189c0*/  MUFU.EX2 R84, R9 ;  /* 0x0000000900547308 */ /* 0x000fe20000000800 */
[----:B------:R-:W-:-:S07]  /*189d0*/  FFMA.FTZ R52, R52, R3, -R7 ;  /* 0x0000000334347223 */ /* 0x000fce0000010807 */
[----:B------:R-:W0:Y:S01]  /*189e0*/  MUFU.EX2 R9, R40 ;  /* 0x0000002800097308 */ /* 0x000e220000000800 */
[----:B------:R-:W-:Y:S01]  /*189f0*/  FFMA.FTZ R10, R10, R3, -R29 ;  /* 0x000000030a0a7223 */ /* 0x000fe2000001081d */
[----:B-1----:R-:W-:-:S06]  /*18a00*/  FADD.FTZ R31, R32, R13 ;  /* 0x0000000d201f7221 */ /* 0x002fcc0000010000 */
[----:B------:R-:W1:Y:S01]  /*18a10*/  MUFU.EX2 R44, R44 ;  /* 0x0000002c002c7308 */ /* 0x000e620000000800 */
[----:B------:R-:W-:-:S07]  /*18a20*/  FFMA.FTZ R54, R54, R3, -R7 ;  /* 0x0000000336367223 */ /* 0x000fce0000010807 */
[----:B------:R4:W-:Y:S08]  /*18a30*/  MUFU.EX2 R207, R14 ;  /* 0x0000000e00cf7308 */ /* 0x0009f00000000800 */
[----:B------:R-:W5:Y:S01]  /*18a40*/  MUFU.EX2 R12, R12 ;  /* 0x0000000c000c7308 */ /* 0x000f620000000800 */
[----:B----4-:R-:W-:Y:S01]  /*18a50*/  IMAD.MOV.U32 R14, RZ, RZ, R69 ;  /* 0x000000ffff0e7224 */ /* 0x010fe200078e0045 */
[----:B--2---:R-:W-:Y:S01]  /*18a60*/  @P1 SHF.R.U32.HI R14, RZ, R27, R8 ;  /* 0x0000001bff0e1219 */ /* 0x004fe20000011608 */
[----:B------:R-:W-:-:S05]  /*18a70*/  FADD.FTZ R8, R209, R24 ;  /* 0x00000018d1087221 */ /* 0x000fca0000010000 */
[----:B------:R-:W2:Y:S01]  /*18a80*/  MUFU.EX2 R11, R50 ;  /* 0x00000032000b7308 */ /* 0x000ea20000000800 */
[----:B------:R-:W-:Y:S01]  /*18a90*/  FADD.FTZ R33, R211, R8 ;  /* 0x00000008d3217221 */ /* 0x000fe20000010000 */
[----:B---3--:R-:W-:Y:S01]  /*18aa0*/  FADD.FTZ R8, R36, R31 ;  /* 0x0000001f24087221 */ /* 0x008fe20000010000 */
[----:B------:R-:W-:-:S05]  /*18ab0*/  FFMA.FTZ R28, R28, R3, -R7 ;  /* 0x000000031c1c7223 */ /* 0x000fca0000010807 */
[----:B------:R-:W3:Y:S01]  /*18ac0*/  MUFU.EX2 R52, R52 ;  /* 0x0000003400347308 */ /* 0x000ee20000000800 */
[----:B------:R-:W-:Y:S01]  /*18ad0*/  FFMA.FTZ R20, R20, R3, -R29 ;  /* 0x0000000314147223 */ /* 0x000fe2000001081d */
[----:B0-----:R-:W-:Y:S01]  /*18ae0*/  FADD.FTZ R31, R9, R8 ;  /* 0x00000008091f7221 */ /* 0x001fe20000010000 */
[----:B------:R-:W-:Y:S01]  /*18af0*/  PRMT R0, R229, 0x654, R0 ;  /* 0x00000654e5007816 */ /* 0x000fe20000000000 */
[----:B------:R-:W-:-:S04]  /*18b00*/  FADD.FTZ R33, R84, R33 ;  /* 0x0000002154217221 */ /* 0x000fc80000010000 */
[----:B------:R-:W0:Y:S01]  /*18b10*/  MUFU.EX2 R10, R10 ;  /* 0x0000000a000a7308 */ /* 0x000e220000000800 */
[-C--:B------:R-:W-:Y:S01]  /*18b20*/  FFMA.FTZ R56, R56, R3.reuse, -R7 ;  /* 0x0000000338387223 */ /* 0x080fe20000010807 */
[----:B-1----:R-:W-:Y:S01]  /*18b30*/  FADD.FTZ R8, R44, R31 ;  /* 0x0000001f2c087221 */ /* 0x002fe20000010000 */
[-C--:B------:R-:W-:Y:S01]  /*18b40*/  FFMA.FTZ R58, R58, R3.reuse, -R7 ;  /* 0x000000033a3a7223 */ /* 0x080fe20000010807 */
[----:B------:R5:W-:Y:S04]  /*18b50*/  SYNCS.ARRIVE.TRANS64.RED.A1T0 RZ, [R0+URZ], RZ ;  /* 0x000000ff00ff79a7 */ /* 0x000be8000810043f */
[----:B------:R-:W1:Y:S01]  /*18b60*/  MUFU.EX2 R15, R54 ;  /* 0x00000036000f7308 */ /* 0x000e620000000800 */
[-CC-:B------:R-:W-:Y:S01]  /*18b70*/  FFMA.FTZ R26, R26, R3.reuse, -R29.reuse ;  /* 0x000000031a1a7223 */ /* 0x180fe2000001081d */
[----:B------:R-:W-:Y:S01]  /*18b80*/  FFMA.FTZ R34, R34, R3, -R29 ;  /* 0x0000000322227223 */ /* 0x000fe2000001081d */
[----:B-----5:R-:W-:-:S05]  /*18b90*/  FADD.FTZ R0, R12, R33 ;  /* 0x000000210c007221 */ /* 0x020fca0000010000 */
[----:B------:R-:W4:Y:S01]  /*18ba0*/  MUFU.EX2 R28, R28 ;  /* 0x0000001c001c7308 */ /* 0x000f220000000800 */
[----:B--2---:R-:W-:Y:S01]  /*18bb0*/  FADD.FTZ R31, R11, R8 ;  /* 0x000000080b1f7221 */ /* 0x004fe20000010000 */
[----:B------:R-:W-:Y:S01]  /*18bc0*/  FADD.FTZ R33, R205, R0 ;  /* 0x00000000cd217221 */ /* 0x000fe20000010000 */
[----:B------:R-:W-:-:S05]  /*18bd0*/  FFMA.FTZ R60, R60, R3, -R7 ;  /* 0x000000033c3c7223 */ /* 0x000fca0000010807 */
[----:B------:R-:W2:Y:S01]  /*18be0*/  MUFU.EX2 R20, R20 ;  /* 0x0000001400147308 */ /* 0x000ea20000000800 */
[----:B------:R-:W-:Y:S01]  /*18bf0*/  FFMA.FTZ R0, R6, R3, -R29 ;  /* 0x0000000306007223 */ /* 0x000fe2000001081d */
[----:B---3--:R-:W-:-:S06]  /*18c00*/  FADD.FTZ R6, R52, R31 ;  /* 0x0000001f34067221 */ /* 0x008fcc0000010000 */
[----:B------:R-:W3:Y:S01]  /*18c10*/  MUFU.EX2 R21, R56 ;  /* 0x0000003800157308 */ /* 0x000ee20000000800 */
[-C--:B------:R-:W-:Y:S01]  /*18c20*/  FFMA.FTZ R62, R62, R3.reuse, -R7 ;  /* 0x000000033e3e7223 */ /* 0x080fe20000010807 */
[----:B------:R-:W-:Y:S01]  /*18c30*/  FFMA.FTZ R38, R38, R3, -R29 ;  /* 0x0000000326267223 */ /* 0x000fe2000001081d */
[----:B0-----:R-:W-:-:S05]  /*18c40*/  FADD.FTZ R8, R10, R33 ;  /* 0x000000210a087221 */ /* 0x001fca0000010000 */
[----:B------:R-:W0:Y:S01]  /*18c50*/  MUFU.EX2 R201, R26 ;  /* 0x0000001a00c97308 */ /* 0x000e220000000800 */
[----:B------:R-:W-:Y:S01]  /*18c60*/  FFMA.FTZ R30, R30, R3, -R29 ;  /* 0x000000031e1e7223 */ /* 0x000fe2000001081d */
[----:B------:R-:W-:Y:S01]  /*18c70*/  IADD3 R14, R14, R65, -R67 ;  /* 0x000000410e0e7210 */ /* 0x000fe20007ffe843 */
[----:B-1----:R-:W-:-:S05]  /*18c80*/  FADD.FTZ R31, R15, R6 ;  /* 0x000000060f1f7221 */ /* 0x002fca0000010000 */
[----:B------:R-:W1:Y:S01]  /*18c90*/  MUFU.EX2 R58, R58 ;  /* 0x0000003a003a7308 */ /* 0x000e620000000800 */
[----:B------:R-:W-:Y:S01]  /*18ca0*/  FFMA.FTZ R64, R64, R3, -R7 ;  /* 0x0000000340407223 */ /* 0x000fe20000010807 */
[----:B------:R-:W-:-:S06]  /*18cb0*/  FADD.FTZ R33, R207, R8 ;  /* 0x00000008cf217221 */ /* 0x000fcc0000010000 */
[----:B------:R-:W5:Y:S01]  /*18cc0*/  MUFU.EX2 R34, R34 ;  /* 0x0000002200227308 */ /* 0x000f620000000800 */
[----:B----4-:R-:W-:Y:S01]  /*18cd0*/  FADD.FTZ R8, R28, R31 ;  /* 0x0000001f1c087221 */ /* 0x010fe20000010000 */
[----:B------:R-:W-:-:S06]  /*18ce0*/  FFMA.FTZ R66, R66, R3, -R7 ;  /* 0x0000000342427223 */ /* 0x000fcc0000010807 */
[----:B------:R-:W4:Y:S01]  /*18cf0*/  MUFU.EX2 R25, R60 ;  /* 0x0000003c00197308 */ /* 0x000f220000000800 */
[----:B------:R-:W-:-:S04]  /*18d00*/  IMAD.HI R14, R14, 0x66666667, RZ ;  /* 0x666666670e0e7827 */ /* 0x000fc800078e02ff */
[----:B--2---:R-:W-:-:S03]  /*18d10*/  FADD.FTZ R6, R20, R33 ;  /* 0x0000002114067221 */ /* 0x004fc60000010000 */
[----:B------:R-:W2:Y:S01]  /*18d20*/  MUFU.EX2 R203, R38 ;  /* 0x0000002600cb7308 */ /* 0x000ea20000000800 */
[----:B---3--:R-:W-:-:S07]  /*18d30*/  FADD.FTZ R31, R21, R8 ;  /* 0x00000008151f7221 */ /* 0x008fce0000010000 */
[----:B------:R-:W3:Y:S01]  /*18d40*/  MUFU.EX2 R62, R62 ;  /* 0x0000003e003e7308 */ /* 0x000ee20000000800 */
[----:B------:R-:W-:Y:S01]  /*18d50*/  SHF.R.U32.HI R35, RZ, 0x1f, R14 ;  /* 0x0000001fff237819 */ /* 0x000fe2000001160e */
[----:B------:R-:W-:Y:S01]  /*18d60*/  FFMA.FTZ R68, R68, R3, -R7 ;  /* 0x0000000344447223 */ /* 0x000fe20000010807 */
[----:B0-----:R-:W-:-:S05]  /*18d70*/  FADD.FTZ R33, R201, R6 ;  /* 0x00000006c9217221 */ /* 0x001fca0000010000 */
[----:B------:R-:W0:Y:S01]  /*18d80*/  MUFU.EX2 R30, R30 ;  /* 0x0000001e001e7308 */ /* 0x000e220000000800 */
[----:B-1----:R-:W-:Y:S01]  /*18d90*/  FADD.FTZ R8, R58, R31 ;  /* 0x0000001f3a087221 */ /* 0x002fe20000010000 */
[----:B------:R-:W-:-:S06]  /*18da0*/  FFMA.FTZ R70, R70, R3, -R7 ;  /* 0x0000000346467223 */ /* 0x000fcc0000010807 */
[----:B------:R-:W1:Y:S01]  /*18db0*/  MUFU.EX2 R27, R64 ;  /* 0x00000040001b7308 */ /* 0x000e620000000800 */
[-CC-:B------:R-:W-:Y:S01]  /*18dc0*/  FFMA.FTZ R46, R46, R3.reuse, -R29.reuse ;  /* 0x000000032e2e7223 */ /* 0x180fe2000001081d */
[-CC-:B------:R-:W-:Y:S01]  /*18dd0*/  FFMA.FTZ R48, R48, R3.reuse, -R29.reuse ;  /* 0x0000000330307223 */ /* 0x180fe2000001081d */
[-CC-:B------:R-:W-:Y:S01]  /*18de0*/  FFMA.FTZ R76, R76, R3.reuse, -R29.reuse ;  /* 0x000000034c4c7223 */ /* 0x180fe2000001081d */
[-CC-:B------:R-:W-:Y:S01]  /*18df0*/  FFMA.FTZ R78, R78, R3.reuse, -R29.reuse ;  /* 0x000000034e4e7223 */ /* 0x180fe2000001081d */
[----:B------:R-:W-:-:S03]  /*18e00*/  FFMA.FTZ R80, R80, R3, -R29 ;  /* 0x0000000350507223 */ /* 0x000fc6000001081d */
[----:B------:R-:W1:Y:S01]  /*18e10*/  MUFU.EX2 R66, R66 ;  /* 0x0000004200427308 */ /* 0x000e620000000800 */
[----:B------:R-:W-:Y:S01]  /*18e20*/  FFMA.FTZ R82, R82, R3, -R29 ;  /* 0x0000000352527223 */ /* 0x000fe2000001081d */
[----:B------:R-:W-:Y:S01]  /*18e30*/  LEA.HI.SX32 R6, R14, R35, 0x1b ;  /* 0x000000230e067211 */ /* 0x000fe200078fdaff */
[----:B-----5:R-:W-:Y:S01]  /*18e40*/  FADD.FTZ R14, R34, R33 ;  /* 0x00000021220e7221 */ /* 0x020fe20000010000 */
[----:B----4-:R-:W-:-:S04]  /*18e50*/  FADD.FTZ R31, R25, R8 ;  /* 0x00000008191f7221 */ /* 0x010fc80000010000 */
[----:B------:R-:W4:Y:S01]  /*18e60*/  MUFU.EX2 R29, R68 ;  /* 0x00000044001d7308 */ /* 0x000f220000000800 */
[-C--:B------:R-:W-:Y:S01]  /*18e70*/  FFMA.FTZ R72, R72, R3.reuse, -R7 ;  /* 0x0000000348487223 */ /* 0x080fe20000010807 */
[----:B--2---:R-:W-:Y:S01]  /*18e80*/  FADD.FTZ R33, R203, R14 ;  /* 0x0000000ecb217221 */ /* 0x004fe20000010000 */
[----:B---3--:R-:W-:Y:S01]  /*18e90*/  FADD.FTZ R8, R62, R31 ;  /* 0x0000001f3e087221 */ /* 0x008fe20000010000 */
[-CC-:B------:R-:W-:Y:S01]  /*18ea0*/  FFMA.FTZ R42, R42, R3.reuse, -R7.reuse ;  /* 0x000000032a2a7223 */ /* 0x180fe20000010807 */
[----:B------:R-:W-:-:S03]  /*18eb0*/  FFMA.FTZ R74, R74, R3, -R7 ;  /* 0x000000034a4a7223 */ /* 0x000fc60000010807 */
[----:B------:R-:W2:Y:S01]  /*18ec0*/  MUFU.EX2 R70, R70 ;  /* 0x0000004600467308 */ /* 0x000ea20000000800 */
[----:B------:R-:W-:Y:S01]  /*18ed0*/  F2FP.F16.F32.PACK_AB R205, R205, R12 ;  /* 0x0000000ccdcd723e */ /* 0x000fe200000000ff */
[----:B0-----:R-:W-:Y:S01]  /*18ee0*/  FADD.FTZ R12, R30, R33 ;  /* 0x000000211e0c7221 */ /* 0x001fe20000010000 */
[----:B-1----:R-:W-:-:S05]  /*18ef0*/  FADD.FTZ R33, R27, R8 ;  /* 0x000000081b217221 */ /* 0x002fca0000010000 */
[----:B------:R-:W0:Y:S01]  /*18f00*/  MUFU.EX2 R197, R46 ;  /* 0x0000002e00c57308 */ /* 0x000e220000000800 */
[----:B------:R-:W-:-:S07]  /*18f10*/  FADD.FTZ R8, R66, R33 ;  /* 0x0000002142087221 */ /* 0x000fce0000010000 */
[----:B------:R-:W1:Y:S01]  /*18f20*/  MUFU.EX2 R7, R72 ;  /* 0x0000004800077308 */ /* 0x000e620000000800 */
[----:B------:R-:W-:Y:S01]  /*18f30*/  F2FP.F16.F32.PACK_AB R210, R9, R36 ;  /* 0x0000002409d2723e */ /* 0x000fe200000000ff */
[----:B----4-:R-:W-:-:S06]  /*18f40*/  FADD.FTZ R9, R29, R8 ;  /* 0x000000081d097221 */ /* 0x010fcc0000010000 */
[----:B------:R-:W3:Y:S08]  /*18f50*/  MUFU.EX2 R48, R48 ;  /* 0x0000003000307308 */ /* 0x000ef00000000800 */
[----:B------:R-:W4:Y:S01]  /*18f60*/  MUFU.EX2 R42, R42 ;  /* 0x0000002a002a7308 */ /* 0x000f220000000800 */
[----:B--2---:R-:W-:-:S07]  /*18f70*/  FADD.FTZ R8, R70, R9 ;  /* 0x0000000946087221 */ /* 0x004fce0000010000 */
[----:B------:R-:W2:Y:S01]  /*18f80*/  MUFU.EX2 R199, R76 ;  /* 0x0000004c00c77308 */ /* 0x000ea20000000800 */
[----:B0-----:R-:W-:Y:S01]  /*18f90*/  FADD.FTZ R31, R197, R12 ;  /* 0x0000000cc51f7221 */ /* 0x001fe20000010000 */
[----:B-1----:R-:W-:-:S06]  /*18fa0*/  FADD.FTZ R9, R7, R8 ;  /* 0x0000000807097221 */ /* 0x002fcc0000010000 */
[----:B------:R-:W0:Y:S01]  /*18fb0*/  MUFU.EX2 R78, R78 ;  /* 0x0000004e004e7308 */ /* 0x000e220000000800 */
[----:B------:R-:W-:Y:S01]  /*18fc0*/  F2FP.F16.F32.PACK_AB R207, R207, R10 ;  /* 0x0000000acfcf723e */ /* 0x000fe200000000ff */
[----:B---3--:R-:W-:-:S06]  /*18fd0*/  FADD.FTZ R10, R48, R31 ;  /* 0x0000001f300a7221 */ /* 0x008fcc0000010000 */
[----:B------:R-:W1:Y:S01]  /*18fe0*/  MUFU.EX2 R193, R80 ;  /* 0x0000005000c17308 */ /* 0x000e620000000800 */
[----:B----4-:R-:W-:Y:S01]  /*18ff0*/  FADD.FTZ R226, R42, R9 ;  /* 0x000000092ae27221 */ /* 0x010fe20000010000 */
[----:B------:R-:W-:Y:S01]  /*19000*/  VIADD R9, R2, 0xfffffffe ;  /* 0xfffffffe02097836 */ /* 0x000fe20000000000 */
[----:B------:R-:W-:-:S05]  /*19010*/  VIMNMX R26, RZ, R6, !PT ;  /* 0x00000006ff1a7248 */ /* 0x000fca0007fe0100 */
[----:B------:R-:W3:Y:S01]  /*19020*/  MUFU.EX2 R82, R82 ;  /* 0x0000005200527308 */ /* 0x000ee20000000800 */
[----:B--2---:R-:W-:Y:S01]  /*19030*/  FADD.FTZ R33, R199, R10 ;  /* 0x0000000ac7217221 */ /* 0x004fe20000010000 */
[----:B------:R-:W-:-:S06]  /*19040*/  ISETP.GE.AND P2, PT, R9, R26, PT ;  /* 0x0000001a0900720c */ /* 0x000fcc0003f46270 */
[----:B------:R3:W2:Y:S01]  /*19050*/  MUFU.EX2 R195, R0 ;  /* 0x0000000000c37308 */ /* 0x0006a20000000800 */
[----:B0-----:R-:W-:-:S07]  /*19060*/  FADD.FTZ R10, R78, R33 ;  /* 0x000000214e0a7221 */ /* 0x001fce0000010000 */
[----:B------:R-:W0:Y:S01]  /*19070*/  MUFU.EX2 R31, R74 ;  /* 0x0000004a001f7308 */ /* 0x000e220000000800 */
[----:B------:R-:W-:Y:S01]  /*19080*/  F2FP.F16.F32.PACK_AB R204, R11, R44 ;  /* 0x0000002c0bcc723e */ /* 0x000fe200000000ff */
[----:B-1----:R-:W-:Y:S01]  /*19090*/  FADD.FTZ R11, R193, R10 ;  /* 0x0000000ac10b7221 */ /* 0x002fe20000010000 */
[----:B------:R-:W-:Y:S03]  /*190a0*/  BSSY B0, `(.L_x_2899) ;  /* 0x00005a7000007945 */ /* 0x000fe60003800000 */
[----:B---3--:R-:W-:Y:S01]  /*190b0*/  FADD.FTZ R0, R82, R11 ;  /* 0x0000000b52007221 */ /* 0x008fe20000010000 */
[----:B------:R-:W-:Y:S01]  /*190c0*/  F2FP.F16.F32.PACK_AB R209, R24, R209 ;  /* 0x000000d118d1723e */ /* 0x000fe200000000ff */
[----:B------:R1:W-:Y:S01]  /*190d0*/  STL [R1+0x58], R26 ;  /* 0x0000581a01007387 */ /* 0x0003e20000100800 */
[----:B------:R-:W-:Y:S01]  /*190e0*/  F2FP.F16.F32.PACK_AB R211, R84, R211 ;  /* 0x000000d354d3723e */ /* 0x000fe200000000ff */
[----:B--2---:R-:W-:Y:S01]  /*190f0*/  FADD.FTZ R225, R195, R0 ;  /* 0x00000000c3e17221 */ /* 0x004fe20000010000 */
[----:B------:R-:W-:Y:S01]  /*19100*/  F2FP.F16.F32.PACK_AB R203, R203, R34 ;  /* 0x00000022cbcb723e */ /* 0x000fe200000000ff */
[----:B------:R-:W-:Y:S01]  /*19110*/  IMAD.MOV.U32 R0, RZ, RZ, 0x3f800000 ;  /* 0x3f800000ff007424 */ /* 0x000fe200078e00ff */
[----:B------:R-:W-:-:S02]  /*19120*/  F2FP.F16.F32.PACK_AB R197, R197, R30 ;  /* 0x0000001ec5c5723e */ /* 0x000fc400000000ff */
[----:B------:R-:W-:Y:S02]  /*19130*/  CS2R R150, SRZ ;  /* 0x0000000000967805 */ /* 0x000fe4000001ff00 */
[----:B------:R-:W-:Y:S02]  /*19140*/  F2FP.F16.F32.PACK_AB R199, R199, R48 ;  /* 0x00000030c7c7723e */ /* 0x000fe400000000ff */
[----:B------:R-:W-:Y:S02]  /*19150*/  CS2R R148, SRZ ;  /* 0x0000000000947805 */ /* 0x000fe4000001ff00 */
[----:B------:R-:W-:Y:S01]  /*19160*/  F2FP.F16.F32.PACK_AB R208, R13, R32 ;  /* 0x000000200dd0723e */ /* 0x000fe200000000ff */
[----:B0-----:R-:W-:Y:S01]  /*19170*/  FADD.FTZ R226, R31, R226 ;  /* 0x000000e21fe27221 */ /* 0x001fe20000010000 */
[----:B------:R-:W-:Y:S02]  /*19180*/  F2FP.F16.F32.PACK_AB R206, R15, R52 ;  /* 0x000000340fce723e */ /* 0x000fe400000000ff */
[----:B------:R-:W-:-:S02]  /*19190*/  CS2R R146, SRZ ;  /* 0x0000000000927805 */ /* 0x000fc4000001ff00 */
[----:B------:R-:W-:Y:S02]  /*191a0*/  F2FP.F16.F32.PACK_AB R200, R21, R28 ;  /* 0x0000001c15c8723e */ /* 0x000fe400000000ff */
[----:B------:R-:W-:Y:S02]  /*191b0*/  CS2R R144, SRZ ;  /* 0x0000000000907805 */ /* 0x000fe4000001ff00 */
[----:B------:R-:W-:Y:S02]  /*191c0*/  F2FP.F16.F32.PACK_AB R202, R25, R58 ;  /* 0x0000003a19ca723e */ /* 0x000fe400000000ff */
[----:B------:R-:W-:Y:S02]  /*191d0*/  CS2R R142, SRZ ;  /* 0x00000000008e7805 */ /* 0x000fe4000001ff00 */
        /* <DEDUP_REMOVED lines=14> */
[----:B------:R-:W-:Y:S02]  /*192c0*/  MOV R2, 0x3f800000 ;  /* 0x3f80000000027802 */ /* 0x000fe40000000f00 */
        /* <DEDUP_REMOVED lines=50> */
[----:B-1----:R-:W-:Y:S02]  /*195f0*/  CS2R R26, SRZ ;  /* 0x00000000001a7805 */ /* 0x002fe4000001ff00 */
[----:B------:R-:W-:Y:S01]  /*19600*/  CS2R R24, SRZ ;  /* 0x0000000000187805 */ /* 0x000fe2000001ff00 */
[----:B------:R-:W-:Y:S06]  /*19610*/  @!P2 BRA `(.L_x_2900) ;  /* 0x00000054003ca947 */ /* 0x000fec0003800000 */
[----:B------:R-:W-:Y:S01]  /*19620*/  BSSY B1, `(.L_x_2901) ;  /* 0x000054d000017945 */ /* 0x000fe20003800000 */
[----:B------:R-:W-:Y:S01]  /*19630*/  IMAD.MOV.U32 R13, RZ, RZ, R4 ;  /* 0x000000ffff0d7224 */ /* 0x000fe200078e0004 */
[----:B------:R-:W-:Y:S01]  /*19640*/  MOV R8, R9 ;  /* 0x0000000900087202 */ /* 0x000fe20000000f00 */
[----:B------:R-:W-:Y:S01]  /*19650*/  IMAD.MOV.U32 R12, RZ, RZ, R5 ;  /* 0x000000ffff0c7224 */ /* 0x000fe200078e0005 */
[----:B------:R-:W-:Y:S01]  /*19660*/  MOV R151, RZ ;  /* 0x000000ff00977202 */ /* 0x000fe20000000f00 */
[----:B------:R-:W-:Y:S02]  /*19670*/  IMAD.MOV.U32 R7, RZ, RZ, R224 ;  /* 0x000000ffff077224 */ /* 0x000fe400078e00e0 */
[----:B------:R-:W-:Y:S02]  /*19680*/  IMAD.MOV.U32 R6, RZ, RZ, R219 ;  /* 0x000000ffff067224 */ /* 0x000fe400078e00db */
[----:B------:R-:W-:-:S07]  /*19690*/  IMAD.MOV.U32 R2, RZ, RZ, 0x3f800000 ;  /* 0x3f800000ff027424 */ /* 0x000fce00078e00ff */
.L_x_2914:
[----:B------:R-:W-:-:S04]  /*196a0*/  ISETP.NE.AND P2, PT, R6, 0x1, PT ;  /* 0x000000010600780c */ /* 0x000fc80003f45270 */
[----:B------:R-:W-:-:S04]  /*196b0*/  SEL R224, RZ, 0x1, P2 ;  /* 0x00000001ffe07807 */ /* 0x000fc80001000000 */
[----:B------:R-:W-:Y:S01]  /*196c0*/  LOP3.LUT R224, R7, R224, RZ, 0x3c, !PT ;  /* 0x000000e007e07212 */ /* 0x000fe200078e3cff */
[----:B------:R-:W-:Y:S06]  /*196d0*/  @!P0 BRA `(.L_x_2902) ;  /* 0x0000000000048947 */ /* 0x000fec0003800000 */
[----:B------:R-:W-:Y:S01]  /*196e0*/  BPT.TRAP 0x1 ;  /* 0x000000040000795c */ /* 0x000fe20000300000 */
.L_x_2902:
        /* <DEDUP_REMOVED lines=8> */
.L_x_2903:
        /* <DEDUP_REMOVED lines=8> */
.L_x_2905:
[----:B------:R-:W-:Y:S05]  /*197f0*/  BSYNC B2 ;  /* 0x0000000000027941 */ /* 0x000fea0003800000 */
.L_x_2904:
[----:B------:R-:W2:Y:S01]  /*19800*/  LDL.64 R152, [R1+0x48] ;  /* 0x0000480001987983 */ /* 0x000ea20000100a00 */
[----:B01----:R-:W-:-:S03]  /*19810*/  IMAD.MOV.U32 R4, RZ, RZ, R3 ;  /* 0x000000ffff047224 */ /* 0x003fc600078e0003 */
[----:B------:R-:W3:Y:S01]  /*19820*/  LDL.64 R20, [R1+0x40] ;  /* 0x0000400001147983 */ /* 0x000ee20000100a00 */
[----:B------:R-:W-:Y:S01]  /*19830*/  IMAD.MOV.U32 R5, RZ, RZ, 0x40000040 ;  /* 0x40000040ff057424 */ /* 0x000fe200078e00ff */
[----:B------:R-:W-:-:S04]  /*19840*/  R2UR UR10, R4 ;  /* 0x00000000040a72ca */ /* 0x000fc800000e0000 */
[C---:B------:R-:W-:Y:S01]  /*19850*/  R2UR UR11, R5.reuse ;  /* 0x00000000050b72ca */ /* 0x040fe200000e0000 */
[----:B------:R-:W-:Y:S01]  /*19860*/  WARPGROUP.ARRIVE ;  /* 0x00000000000079c5 */ /* 0x000fe20000000000 */
[----:B------:R-:W-:Y:S02]  /*19870*/  MOV R4, R11 ;  /* 0x0000000b00047202 */ /* 0x000fe40000000f00 */
[----:B------:R-:W-:Y:S02]  /*19880*/  R2UR UR19, R5 ;  /* 0x00000000051372ca */ /* 0x000fe400000e0000 */
[----:B------:R-:W-:Y:S01]  /*19890*/  R2UR UR18, R4 ;  /* 0x00000000041272ca */ /* 0x000fe200000e0000 */
[----:B------:R-:W-:Y:S01]  /*198a0*/  IMAD.MOV.U32 R15, RZ, RZ, 0x40000040 ;  /* 0x40000040ff0f7424 */ /* 0x000fe200078e00ff */
[----:B------:R-:W-:-:S04]  /*198b0*/  R2UR UR14, R14 ;  /* 0x000000000e0e72ca */ /* 0x000fc800000e0000 */
[----:B------:R-:W-:Y:S01]  /*198c0*/  R2UR UR15, R15 ;  /* 0x000000000f0f72ca */ /* 0x000fe200000e0000 */
[----:B------:R-:W-:Y:S01]  /*198d0*/  VIADD R10, R3, 0x180 ;  /* 0x00000180030a7836 */ /* 0x000fe20000000000 */
[----:B--2---:R-:W-:Y:S02]  /*198e0*/  R2UR UR20, R152 ;  /* 0x00000000981472ca */ /* 0x004fe400000e0000 */
[----:B------:R-:W-:Y:S01]  /*198f0*/  R2UR UR21, R153 ;  /* 0x00000000991572ca */ /* 0x000fe200000e0000 */
[----:B------:R-:W-:Y:S01]  /*19900*/  IMAD.MOV.U32 R11, RZ, RZ, 0x40000040 ;  /* 0x40000040ff0b7424 */ /* 0x000fe200078e00ff */
[----:B------:R-:W2:Y:S01]  /*19910*/  LDL.64 R152, [R1+0x38] ;  /* 0x0000380001987983 */ /* 0x000ea20000100a00 */
[----:B------:R-:W-:Y:S01]  /*19920*/  VIADD R4, R3, 0x200 ;  /* 0x0000020003047836 */ /* 0x000fe20000000000 */
[----:B------:R-:W-:Y:S02]  /*19930*/  R2UR UR27, R5 ;  /* 0x00000000051b72ca */ /* 0x000fe400000e0000 */
[----:B---3--:R-:W-:Y:S01]  /*19940*/  R2UR UR32, R20 ;  /* 0x00000000142072ca */ /* 0x008fe200000e0000 */
[----:B------:R-:W3:Y:S01]  /*19950*/  LDL.64 R14, [R1+0x28] ;  /* 0x00002800010e7983 */ /* 0x000ee20000100a00 */
[----:B------:R-:W-:-:S03]  /*19960*/  R2UR UR33, R21 ;  /* 0x00000000152172ca */ /* 0x000fc600000e0000 */
[----:B------:R-:W-:Y:S02]  /*19970*/  UMOV UR8, UR20 ;  /* 0x0000001400087c82 */ /* 0x000fe40008000000 */
[----:B------:R-:W-:Y:S01]  /*19980*/  UMOV UR9, UR21 ;  /* 0x0000001500097c82 */ /* 0x000fe20008000000 */
[----:B------:R-:W-:Y:S01]  /*19990*/  UMOV UR16, UR20 ;  /* 0x0000001400107c82 */ /* 0x000fe20008000000 */
[----:B------:R-:W-:Y:S01]  /*199a0*/  HGMMA.64x16x16.F32 R184, gdesc[UR8], RZ, !UPT, gsb0 ;  /* 0x0020000008b879f0 */ /* 0x000fe2000c0008ff */
[----:B------:R-:W-:Y:S01]  /*199b0*/  UMOV UR17, UR21 ;  /* 0x0000001500117c82 */ /* 0x000fe20008000000 */
[----:B------:R-:W-:Y:S01]  /*199c0*/  UMOV UR12, UR20 ;  /* 0x00000014000c7c82 */ /* 0x000fe20008000000 */
[----:B------:R-:W-:Y:S01]  /*199d0*/  UMOV UR13, UR21 ;  /* 0x00000015000d7c82 */ /* 0x000fe20008000000 */
[----:B------:R-:W-:Y:S01]  /*199e0*/  R2UR UR6, R10 ;  /* 0x000000000a0672ca */ /* 0x000fe200000e0000 */
[----:B------:R-:W-:Y:S01]  /*199f0*/  UMOV UR4, UR20 ;  /* 0x0000001400047c82 */ /* 0x000fe20008000000 */
[----:B------:R-:W-:Y:S01]  /*19a00*/  R2UR UR7, R11 ;  /* 0x000000000b0772ca */ /* 0x000fe200000e0000 */
[----:B------:R-:W-:Y:S01]  /*19a10*/  UMOV UR5, UR21 ;  /* 0x0000001500057c82 */ /* 0x000fe20008000000 */
[----:B------:R-:W-:Y:S01]  /*19a20*/  R2UR UR26, R4 ;  /* 0x00000000041a72ca */ /* 0x000fe200000e0000 */
[----:B------:R-:W-:Y:S01]  /*19a30*/  UMOV UR24, UR20 ;  /* 0x0000001400187c82 */ /* 0x000fe20008000000 */
[----:B------:R-:W-:Y:S01]  /*19a40*/  UMOV UR25, UR21 ;  /* 0x0000001500197c82 */ /* 0x000fe20008000000 */
[----:B------:R-:W-:Y:S01]  /*19a50*/  MOV R5, 0x40000040 ;  /* 0x4000004000057802 */ /* 0x000fe20000000f00 */
[----:B------:R-:W4:Y:S01]  /*19a60*/  LDL.64 R20, [R1+0x30] ;  /* 0x0000300001147983 */ /* 0x000f220000100a00 */
[----:B------:R-:W-:-:S02]  /*19a70*/  WARPGROUP.DEPBAR.LE gsb0, 0x0 ;  /* 0x00008000000079c5 */ /* 0x000fc40000010000 */
[----:B------:R-:W-:-:S06]  /*19a80*/  WARPGROUP.ARRIVE ;  /* 0x00000000000079c5 */ /* 0x000fcc0000000000 */
[----:B------:R-:W-:Y:S03]  /*19a90*/  HGMMA.64x16x16.F32 R176, gdesc[UR16], RZ, !UPT, gsb0 ;  /* 0x0020000010b079f0 */ /* 0x000fe6000c0008ff */
[----:B------:R-:W-:Y:S02]  /*19aa0*/  WARPGROUP.DEPBAR.LE gsb0, 0x0 ;  /* 0x00008000000079c5 */ /* 0x000fe40000010000 */
[----:B------:R-:W-:-:S06]  /*19ab0*/  WARPGROUP.ARRIVE ;  /* 0x00000000000079c5 */ /* 0x000fcc0000000000 */
[----:B------:R-:W-:Y:S03]  /*19ac0*/  HGMMA.64x16x16.F32 R168, gdesc[UR12], RZ, !UPT, gsb0 ;  /* 0x002000000ca879f0 */ /* 0x000fe6000c0008ff */
[----:B------:R-:W-:Y:S02]  /*19ad0*/  WARPGROUP.DEPBAR.LE gsb0, 0x0 ;  /* 0x00008000000079c5 */ /* 0x000fe40000010000 */
[----:B------:R-:W-:-:S06]  /*19ae0*/  WARPGROUP.ARRIVE ;  /* 0x00000000000079c5 */ /* 0x000fcc0000000000 */
[----:B------:R-:W-:Y:S01]  /*19af0*/  HGMMA.64x16x16.F32 R160, gdesc[UR4], RZ, !UPT, gsb0 ;  /* 0x0020000004a079f0 */ /* 0x000fe2000c0008ff */
[----:B------:R-:W-:Y:S01]  /*19b00*/  IMAD.MOV.U32 R11, RZ, RZ, 0x40000040 ;  /* 0x40000040ff0b7424 */ /* 0x000fe200078e00ff */
[----:B------:R-:W-:Y:S01]  /*19b10*/  IADD3 R10, R3, 0x2, RZ ;  /* 0x00000002030a7810 */ /* 0x000fe20007ffe0ff */
[----:B------:R-:W-:-:S03]  /*19b20*/  WARPGROUP.DEPBAR.LE gsb0, 0x0 ;  /* 0x00008000000079c5 */ /* 0x000fc60000010000 */
[----:B------:R-:W-:Y:S02]  /*19b30*/  R2UR UR10, R10 ;  /* 0x000000000a0a72ca */ /* 0x000fe400000e0000 */
[----:B--2---:R-:W-:Y:S02]  /*19b40*/  R2UR UR28, R152 ;  /* 0x00000000981c72ca */ /* 0x004fe400000e0000 */
[----:B------:R-:W-:Y:S02]  /*19b50*/  R2UR UR29, R153 ;  /* 0x00000000991d72ca */ /* 0x000fe400000e0000 */
[----:B------:R-:W-:-:S06]  /*19b60*/  WARPGROUP.ARRIVE ;  /* 0x00000000000079c5 */ /* 0x000fcc0000000000 */
[----:B------:R-:W-:Y:S01]  /*19b70*/  HGMMA.64x16x16.F32 R152, gdesc[UR24], RZ, !UPT, gsb0 ;  /* 0x00200000189879f0 */ /* 0x000fe2000c0008ff */
[----:B------:R-:W-:Y:S01]  /*19b80*/  R2UR UR11, R11 ;  /* 0x000000000b0b72ca */ /* 0x000fe200000e0000 */
[----:B------:R-:W-:Y:S01]  /*19b90*/  UMOV UR8, UR32 ;  /* 0x0000002000087c82 */ /* 0x000fe20008000000 */
[----:B------:R-:W-:Y:S01]  /*19ba0*/  UMOV UR9, UR33 ;  /* 0x0000002100097c82 */ /* 0x000fe20008000000 */
[----:B------:R-:W-:Y:S01]  /*19bb0*/  VIADD R4, R3, 0x82 ;  /* 0x0000008203047836 */ /* 0x000fe20000000000 */
[----:B------:R-:W-:Y:S02]  /*19bc0*/  WARPGROUP.DEPBAR.LE gsb0, 0x0 ;  /* 0x00008000000079c5 */ /* 0x000fe40000010000 */
[----:B------:R-:W-:-:S07]  /*19bd0*/  WARPGROUP.ARRIVE ;  /* 0x00000000000079c5 */ /* 0x000fce0000000000 */
[----:B------:R-:W-:Y:S01]  /*19be0*/  HGMMA.64x16x16.F32 R184, gdesc[UR8], R184, gsb0 ;  /* 0x0020000008b879f0 */ /* 0x000fe200080008b8 */
        /* <DEDUP_REMOVED lines=13> */
[----:B------:R-:W-:Y:S02]  /*19cc0*/  VIADD R4, R3, 0x182 ;  /* 0x0000018203047836 */ /* 0x000fe40000000000 */
[----:B------:R-:W-:Y:S01]  /*19cd0*/  IMAD.MOV.U32 R5, RZ, RZ, 0x40000040 ;  /* 0x40000040ff057424 */ /* 0x000fe200078e00ff */
[----:B------:R-:W-:Y:S01]  /*19ce0*/  UMOV UR12, UR32 ;  /* 0x00000020000c7c82 */ /* 0x000fe20008000000 */
[----:B------:R-:W-:Y:S01]  /*19cf0*/  UMOV UR13, UR33 ;  /* 0x00000021000d7c82 */ /* 0x000fe20008000000 */
        /* <DEDUP_REMOVED lines=11> */
[----:B------:R-:W-:Y:S01]  /*19db0*/  IMAD.MOV.U32 R5, RZ, RZ, 0x40000040 ;  /* 0x40000040ff057424 */ /* 0x000fe200078e00ff */
[----:B------:R-:W-:Y:S01]  /*19dc0*/  UMOV UR16, UR28 ;  /* 0x0000001c00107c82 */ /* 0x000fe20008000000 */
[----:B------:R-:W-:Y:S01]  /*19dd0*/  UMOV UR17, UR29 ;  /* 0x0000001d00117c82 */ /* 0x000fe20008000000 */
[----:B----4-:R-:W-:Y:S01]  /*19de0*/  R2UR UR46, R20 ;  /* 0x00000000142e72ca */ /* 0x010fe200000e0000 */
[----:B------:R-:W2:Y:S01]  /*19df0*/  LDL.64 R10, [R1+0x20] ;  /* 0x00002000010a7983 */ /* 0x000ea20000100a00 */
[----:B------:R-:W-:-:S02]  /*19e00*/  WARPGROUP.DEPBAR.LE gsb0, 0x0 ;  /* 0x00008000000079c5 */ /* 0x000fc40000010000 */
[----:B------:R-:W-:-:S06]  /*19e10*/  WARPGROUP.ARRIVE ;  /* 0x00000000000079c5 */ /* 0x000fcc0000000000 */
[----:B------:R-:W-:Y:S01]  /*19e20*/  HGMMA.64x16x16.F32 R160, gdesc[UR12], R160, gsb0 ;  /* 0x002000000ca079f0 */ /* 0x000fe200080008a0 */
[----:B------:R-:W-:Y:S02]  /*19e30*/  IADD3 R4, R3, 0x202, RZ ;  /* 0x0000020203047810 */ /* 0x000fe40007ffe0ff */
        /* <DEDUP_REMOVED lines=43> */
[----:B------:R-:W-:Y:S02]  /*1a0f0*/  IADD3 R4, R3, 0x6, RZ ;  /* 0x0000000603047810 */ /* 0x000fe40007ffe0ff */
[----:B------:R-:W-:Y:S02]  /*1a100*/  R2UR UR47, R21 ;  /* 0x00000000152f72ca */ /* 0x000fe400000e0000 */
[----:B------:R-:W-:Y:S02]  /*1a110*/  R2UR UR30, R4 ;  /* 0x00000000041e72ca */ /* 0x000fe400000e0000 */
[----:B------:R-:W-:Y:S01]  /*1a120*/  R2UR UR31, R5 ;  /* 0x00000000051f72ca */ /* 0x000fe200000e0000 */
[----:B------:R-:W-:-:S08]  /*1a130*/  UMOV UR28, UR46 ;  /* 0x0000002e001c7c82 */ /* 0x000fd00008000000 */
[----:B------:R-:W-:Y:S01]  /*1a140*/  UMOV UR29, UR47 ;  /* 0x0000002f001d7c82 */ /* 0x000fe20008000000 */
[----:B------:R-:W-:Y:S02]  /*1a150*/  IMAD.MOV.U32 R5, RZ, RZ, 0x40000040 ;  /* 0x40000040ff057424 */ /* 0x000fe400078e00ff */
[----:B------:R-:W-:Y:S01]  /*1a160*/  VIADD R4, R3, 0x86 ;  /* 0x0000008603047836 */ /* 0x000fe20000000000 */
[----:B------:R-:W-:Y:S02]  /*1a170*/  WARPGROUP.DEPBAR.LE gsb0, 0x0 ;  /* 0x00008000000079c5 */ /* 0x000fe40000010000 */
[----:B------:R-:W-:-:S06]  /*1a180*/  WARPGROUP.ARRIVE ;  /* 0x00000000000079c5 */ /* 0x000fcc0000000000 */
[----:B------:R-:W-:Y:S01]  /*1a190*/  HGMMA.64x16x16.F32 R184, gdesc[UR28], R184, gsb0 ;  /* 0x002000001cb879f0 */ /* 0x000fe200080008b8 */
[----:B------:R-:W-:Y:S01]  /*1a1a0*/  R2UR UR15, R5 ;  /* 0x00000000050f72ca */ /* 0x000fe200000e0000 */
[----:B------:R-:W-:Y:S01]  /*1a1b0*/  IMAD.MOV.U32 R5, RZ, RZ, 0x40000040 ;  /* 0x40000040ff057424 */ /* 0x000fe200078e00ff */
[----:B------:R-:W-:Y:S02]  /*1a1c0*/  R2UR UR14, R4 ;  /* 0x00000000040e72ca */ /* 0x000fe400000e0000 */
[----:B------:R-:W-:Y:S02]  /*1a1d0*/  IADD3 R4, R3, 0x106, RZ ;  /* 0x0000010603047810 */ /* 0x000fe40007ffe0ff */
[----:B------:R-:W-:Y:S01]  /*1a1e0*/  R2UR UR23, R5 ;  /* 0x00000000051772ca */ /* 0x000fe200000e0000 */
[----:B------:R-:W-:Y:S01]  /*1a1f0*/  IMAD.MOV.U32 R5, RZ, RZ, 0x40000040 ;  /* 0x40000040ff057424 */ /* 0x000fe200078e00ff */
[----:B------:R-:W-:Y:S01]  /*1a200*/  R2UR UR22, R4 ;  /* 0x00000000041672ca */ /* 0x000fe200000e0000 */
[----:B------:R-:W-:-:S03]  /*1a210*/  VIADD R4, R3, 0x186 ;  /* 0x0000018603047836 */ /* 0x000fc60000000000 */
[----:B------:R-:W-:Y:S01]  /*1a220*/  R2UR UR7, R5 ;  /* 0x00000000050772ca */ /* 0x000fe200000e0000 */
[----:B------:R-:W-:Y:S01]  /*1a230*/  IMAD.MOV.U32 R5, RZ, RZ, 0x40000040 ;  /* 0x40000040ff057424 */ /* 0x000fe200078e00ff */
[----:B------:R-:W-:Y:S02]  /*1a240*/  R2UR UR6, R4 ;  /* 0x00000000040672ca */ /* 0x000fe400000e0000 */
[----:B------:R-:W-:Y:S02]  /*1a250*/  IADD3 R4, R3, 0x206, RZ ;  /* 0x0000020603047810 */ /* 0x000fe40007ffe0ff */
[----:B------:R-:W-:Y:S02]  /*1a260*/  R2UR UR13, R5 ;  /* 0x00000000050d72ca */ /* 0x000fe400000e0000 */
[----:B------:R-:W-:-:S11]  /*1a270*/  R2UR UR12, R4 ;  /* 0x00000000040c72ca */ /* 0x000fd600000e0000 */
[----:B------:R-:W-:Y:S01]  /*1a280*/  UMOV UR31, UR13 ;  /* 0x0000000d001f7c82 */ /* 0x000fe20008000000 */
[----:B------:R-:W-:Y:S01]  /*1a290*/  UMOV UR13, UR47 ;  /* 0x0000002f000d7c82 */ /* 0x000fe20008000000 */
[----:B------:R-:W-:Y:S01]  /*1a2a0*/  UMOV UR30, UR12 ;  /* 0x0000000c001e7c82 */ /* 0x000fe20008000000 */
[----:B------:R-:W-:Y:S01]  /*1a2b0*/  UMOV UR12, UR46 ;  /* 0x0000002e000c7c82 */ /* 0x000fe20008000000 */
        /* <DEDUP_REMOVED lines=15> */
[----:B------:R-:W-:Y:S01]  /*1a3b0*/  VIADD R4, R3, 0x280 ;  /* 0x0000028003047836 */ /* 0x000fe20000000000 */
[----:B------:R-:W-:Y:S02]  /*1a3c0*/  WARPGROUP.DEPBAR.LE gsb0, 0x0 ;  /* 0x00008000000079c5 */ /* 0x000fe40000010000 */
[----:B------:R-:W-:-:S06]  /*1a3d0*/  WARPGROUP.ARRIVE ;  /* 0x00000000000079c5 */ /* 0x000fcc0000000000 */
[----:B------:R-:W-:Y:S01]  /*1a3e0*/  HGMMA.64x16x16.F32 R152, gdesc[UR28], R152, gsb0 ;  /* 0x002000001c9879f0 */ /* 0x000fe20008000898 */
[----:B------:R-:W-:Y:S01]  /*1a3f0*/  IMAD.MOV.U32 R5, RZ, RZ, 0x40000040 ;  /* 0x40000040ff057424 */ /* 0x000fe200078e00ff */
        /* <DEDUP_REMOVED lines=41> */
[----:B------:R-:W-:Y:S01]  /*1a690*/  IMAD.MOV.U32 R5, RZ, RZ, 0x40000040 ;  /* 0x40000040ff057424 */ /* 0x000fe200078e00ff */
[----:B------:R-:W-:-:S04]  /*1a6a0*/  IADD3 R4, R3, 0x282, RZ ;  /* 0x0000028203047810 */ /* 0x000fc80007ffe0ff */
[----:B------:R-:W-:Y:S01]  /*1a6b0*/  R2UR UR7, R5 ;  /* 0x00000000050772ca */ /* 0x000fe200000e0000 */
[----:B------:R-:W-:Y:S01]  /*1a6c0*/  IMAD.MOV.U32 R5, RZ, RZ, 0x40000040 ;  /* 0x40000040ff057424 */ /* 0x000fe200078e00ff */
[----:B------:R-:W-:Y:S01]  /*1a6d0*/  R2UR UR6, R4 ;  /* 0x00000000040672ca */ /* 0x000fe200000e0000 */
[----:B------:R-:W-:-:S03]  /*1a6e0*/  VIADD R4, R3, 0x302 ;  /* 0x0000030203047836 */ /* 0x000fc60000000000 */
[----:B------:R-:W-:Y:S01]  /*1a6f0*/  R2UR UR15, R5 ;  /* 0x00000000050f72ca */ /* 0x000fe200000e0000 */
[----:B------:R-:W-:Y:S02]  /*1a700*/  WARPGROUP.DEPBAR.LE gsb0, 0x0 ;  /* 0x00008000000079c5 */ /* 0x000fe40000010000 */
[----:B------:R-:W-:-:S06]  /*1a710*/  WARPGROUP.ARRIVE ;  /* 0x00000000000079c5 */ /* 0x000fcc0000000000 */
[----:B------:R-:W-:Y:S01]  /*1a720*/  HGMMA.64x16x16.F32 R152, gdesc[UR24], R152, gsb0 ;  /* 0x00200000189879f0 */ /* 0x000fe20008000898 */
        /* <DEDUP_REMOVED lines=12> */
[----:B------:R-:W-:Y:S02]  /*1a7f0*/  R2UR UR4, R4 ;  /* 0x00000000040472ca */ /* 0x000fe400000e0000 */
[----:B--2---:R-:W-:-:S02]  /*1a800*/  R2UR UR28, R10 ;  /* 0x000000000a1c72ca */ /* 0x004fc400000e0000 */
[----:B------:R-:W-:Y:S02]  /*1a810*/  R2UR UR29, R11 ;  /* 0x000000000b1d72ca */ /* 0x000fe400000e0000 */
[----:B------:R-:W2:Y:S05]  /*1a820*/  LDL.64 R10, [R1+0x10] ;  /* 0x00001000010a7983 */ /* 0x000eaa0000100a00 */
[----:B------:R-:W-:Y:S02]  /*1a830*/  UMOV UR27, UR5 ;  /* 0x00000005001b7c82 */ /* 0x000fe40008000000 */
[----:B------:R-:W-:Y:S02]  /*1a840*/  UMOV UR26, UR4 ;  /* 0x00000004001a7c82 */ /* 0x000fe40008000000 */
[----:B------:R-:W-:-:S02]  /*1a850*/  UMOV UR4, UR28 ;  /* 0x0000001c00047c82 */ /* 0x000fc40008000000 */
        /* <DEDUP_REMOVED lines=77> */
[----:B------:R-:W2:Y:S01]  /*1ad30*/  LDL.64 R10, [R1] ;  /* 0x00000000010a7983 */ /* 0x000ea20000100a00 */
        /* <DEDUP_REMOVED lines=535> */
.L_x_2907:
[----:B------:R-:W-:Y:S01]  /*1ceb0*/  SHF.L.U32 R0, R7, 0x1f, RZ ;  /* 0x0000001f07007819 */ /* 0x000fe200000006ff */
[----:B------:R-:W-:-:S04]  /*1cec0*/  IMAD R7, R6, 0x8, R22 ;  /* 0x0000000806077824 */ /* 0x000fc800078e0216 */
[----:B------:R0:W1:Y:S01]  /*1ced0*/  SYNCS.PHASECHK.TRANS64.TRYWAIT P2, [R7+URZ+0x38850], R0 ;  /* 0x03885000070075a7 */ /* 0x000062000804017f */
[----:B------:R-:W-:Y:S05]  /*1cee0*/  @!P0 BRA `(.L_x_2908) ;  /* 0x0000000000048947 */ /* 0x000fea0003800000 */
[----:B------:R-:W-:Y:S01]  /*1cef0*/  BPT.TRAP 0x1 ;  /* 0x000000040000795c */ /* 0x000fe20000300000 */
.L_x_2908:
[----:B------:R-:W-:Y:S04]  /*1cf00*/  BSSY B2, `(.L_x_2909) ;  /* 0x0000004000027945 */ /* 0x000fe80003800000 */
[----:B-1----:R-:W-:Y:S05]  /*1cf10*/  @P2 BRA `(.L_x_2910) ;  /* 0x0000000000082947 */ /* 0x002fea0003800000 */
[----:B------:R-:W1:Y:S02]  /*1cf20*/  SYNCS.PHASECHK.TRANS64.TRYWAIT P2, [R7+URZ+0x38850], R0 ;  /* 0x03885000070075a7 */ /* 0x000e64000804017f */
[----:B-1----:R-:W-:Y:S05]  /*1cf30*/  @!P2 BRA `(.L_x_2911) ;  /* 0x0000013c00fca947 */ /* 0x002fea0003800000 */
.L_x_2910:
[----:B------:R-:W-:Y:S05]  /*1cf40*/  BSYNC B2 ;  /* 0x0000000000027941 */ /* 0x000fea0003800000 */
.L_x_2909:
[----:B01----:R-:W-:Y:S01]  /*1cf50*/  VIADD R0, R22, 0x400 ;  /* 0x0000040016007836 */ /* 0x003fe20000000000 */
[----:B------:R-:W-:Y:S01]  /*1cf60*/  MOV R3, 0x40000040 ;  /* 0x4000004000037802 */ /* 0x000fe20000000f00 */
[----:B------:R-:W-:Y:S01]  /*1cf70*/  WARPGROUP.ARRIVE ;  /* 0x00000000000079c5 */ /* 0x000fe20000000000 */
[----:B------:R-:W-:Y:S02]  /*1cf80*/  IMAD.MOV.U32 R5, RZ, RZ, 0x40000040 ;  /* 0x40000040ff057424 */ /* 0x000fe400078e00ff */
[----:B------:R-:W-:Y:S02]  /*1cf90*/  SHF.R.U32.HI R0, RZ, 0x4, R0 ;  /* 0x00000004ff007819 */ /* 0x000fe40000011600 */
[----:B------:R-:W-:Y:S02]  /*1cfa0*/  R2UR UR7, R3 ;  /* 0x00000000030772ca */ /* 0x000fe400000e0000 */
[----:B------:R-:W-:Y:S02]  /*1cfb0*/  LOP3.LUT R0, R0, 0x3fff, RZ, 0xc0, !PT ;  /* 0x00003fff00007812 */ /* 0x000fe400078ec0ff */
[----:B------:R-:W-:-:S02]  /*1cfc0*/  MOV R3, 0x40000040 ;  /* 0x4000004000037802 */ /* 0x000fc40000000f00 */
[----:B------:R-:W-:-:S05]  /*1cfd0*/  LOP3.LUT R0, R0, 0x2800000, RZ, 0xfc, !PT ;  /* 0x0280000000007812 */ /* 0x000fca00078efcff */
[----:B------:R-:W-:-:S04]  /*1cfe0*/  IMAD R2, R6, 0xa00, R0 ;  /* 0x00000a0006027824 */ /* 0x000fc800078e0200 */
[C---:B------:R-:W-:Y:S01]  /*1cff0*/  VIADD R4, R2.reuse, 0x80 ;  /* 0x0000008002047836 */ /* 0x040fe20000000000 */
[----:B------:R-:W-:-:S13]  /*1d000*/  R2UR UR6, R2 ;  /* 0x00000000020672ca */ /* 0x000fda00000e0000 */
        /* <DEDUP_REMOVED lines=12> */
[----:B------:R-:W-:Y:S02]  /*1d0d0*/  IMAD.MOV.U32 R5, RZ, RZ, 0x40000040 ;  /* 0x40000040ff057424 */ /* 0x000fe400078e00ff */
        /* <DEDUP_REMOVED lines=20> */
.L_x_2912:
[----:B------:R-:W2:Y:S01]  /*1d220*/  LDL R4, [R1+0x68] ;  /* 0x0000680001047983 */ /* 0x000ea20000100800 */
[----:B------:R-:W0:Y:S03]  /*1d230*/  @P1 LDC R2, c[0x0][0x44c] ;  /* 0x00011300ff021b82 */ /* 0x000e260000000800 */
[----:B------:R-:W2:Y:S04]  /*1d240*/  LDL R3, [R1+0x78] ;  /* 0x0000780001037983 */ /* 0x000ea80000100800 */
[----:B------:R-:W3:Y:S01]  /*1d250*/  LDL R196, [R1+0x74] ;  /* 0x0000740001c47983 */ /* 0x000ee20000100800 */
[----:B------:R-:W1:Y:S03]  /*1d260*/  @P1 LDC R0, c[0x0][0x450] ;  /* 0x00011400ff001b82 */ /* 0x000e660000000800 */
[----:B------:R-:W4:Y:S04]  /*1d270*/  LDL R195, [R1+0x70] ;  /* 0x0000700001c37983 */ /* 0x000f280000100800 */
[----:B------:R-:W4:Y:S01]  /*1d280*/  LDL R194, [R1+0x6c] ;  /* 0x00006c0001c27983 */ /* 0x000f220000100800 */
[----:B------:R-:W-:Y:S01]  /*1d290*/  FMUL.FTZ R11, R169, UR39 ;  /* 0x00000027a90b7c20 */ /* 0x000fe20008410000 */
[----:B------:R-:W-:Y:S01]  /*1d2a0*/  FMUL.FTZ R169, R173, UR39 ;  /* 0x00000027ada97c20 */ /* 0x000fe20008410000 */
[----:B------:R-:W-:Y:S01]  /*1d2b0*/  FMUL.FTZ R10, R172, UR39 ;  /* 0x00000027ac0a7c20 */ /* 0x000fe20008410000 */
[----:B------:R-:W-:Y:S01]  /*1d2c0*/  FMUL.FTZ R172, R160, UR39 ;  /* 0x00000027a0ac7c20 */ /* 0x000fe20008410000 */
[----:B------:R-:W-:-:S02]  /*1d2d0*/  IMAD.MOV.U32 R160, RZ, RZ, -0x50 ;  /* 0xffffffb0ffa07424 */ /* 0x000fc400078e00ff */
[----:B------:R-:W-:Y:S02]  /*1d2e0*/  FMUL.FTZ R6, R189, UR39 ;  /* 0x00000027bd067c20 */ /* 0x000fe40008410000 */
[----:B------:R-:W-:Y:S02]  /*1d2f0*/  IMAD R160, R8, R160, 0x1 ;  /* 0x0000000108a07424 */ /* 0x000fe400078e02a0 */
[----:B------:R-:W-:Y:S01]  /*1d300*/  FMUL.FTZ R176, R176, UR39 ;  /* 0x00000027b0b07c20 */ /* 0x000fe20008410000 */
[----:B------:R-:W-:Y:S01]  /*1d310*/  FMUL.FTZ R14, R168, UR39 ;  /* 0x00000027a80e7c20 */ /* 0x000fe20008410000 */
[----:B------:R-:W5:Y:S01]  /*1d320*/  MUFU.TANH R6, R6 ;  /* 0x0000000600067308 */ /* 0x000f620000002400 */
[----:B------:R-:W-:Y:S01]  /*1d330*/  FMUL.FTZ R161, R161, UR39 ;  /* 0x00000027a1a17c20 */ /* 0x000fe20008410000 */
[----:B------:R-:W-:-:S06]  /*1d340*/  FMUL.FTZ R164, R164, UR39 ;  /* 0x00000027a4a47c20 */ /* 0x000fcc0008410000 */
[----:B------:R-:W5:Y:S08]  /*1d350*/  MUFU.TANH R176, R176 ;  /* 0x000000b000b07308 */ /* 0x000f700000002400 */
[----:B------:R-:W5:Y:S01]  /*1d360*/  MUFU.TANH R14, R14 ;  /* 0x0000000e000e7308 */ /* 0x000f620000002400 */
[----:B------:R-:W-:-:S07]  /*1d370*/  FMUL.FTZ R21, R177, UR39 ;  /* 0x00000027b1157c20 */ /* 0x000fce0008410000 */
[----:B------:R-:W-:Y:S08]  /*1d380*/  MUFU.TANH R11, R11 ;  /* 0x0000000b000b7308 */ /* 0x000ff00000002400 */
[----:B------:R-:W-:Y:S01]  /*1d390*/  MUFU.TANH R161, R161 ;  /* 0x000000a100a17308 */ /* 0x000fe20000002400 */
[----:B------:R-:W-:-:S07]  /*1d3a0*/  FMUL.FTZ R20, R180, UR39 ;  /* 0x00000027b4147c20 */ /* 0x000fce0008410000 */
[----:B------:R-:W-:Y:S01]  /*1d3b0*/  MUFU.TANH R164, R164 ;  /* 0x000000a400a47308 */ /* 0x000fe20000002400 */
[----:B------:R-:W-:-:S07]  /*1d3c0*/  FMUL.FTZ R15, R181, UR39 ;  /* 0x00000027b50f7c20 */ /* 0x000fce0008410000 */
[----:B------:R-:W-:Y:S08]  /*1d3d0*/  MUFU.TANH R20, R20 ;  /* 0x0000001400147308 */ /* 0x000ff00000002400 */
[----:B------:R-:W-:Y:S08]  /*1d3e0*/  MUFU.TANH R21, R21 ;  /* 0x0000001500157308 */ /* 0x000ff00000002400 */
[----:B------:R-:W-:Y:S08]  /*1d3f0*/  MUFU.TANH R169, R169 ;  /* 0x000000a900a97308 */ /* 0x000ff00000002400 */
[----:B------:R-:W-:Y:S08]  /*1d400*/  MUFU.TANH R15, R15 ;  /* 0x0000000f000f7308 */ /* 0x000ff00000002400 */
[----:B------:R-:W-:Y:S01]  /*1d410*/  MUFU.TANH R10, R10 ;  /* 0x0000000a000a7308 */ /* 0x000fe20000002400 */
[----:B------:R-:W-:-:S07]  /*1d420*/  FMUL.FTZ R165, R165, UR39 ;  /* 0x00000027a5a57c20 */ /* 0x000fce0008410000 */
[----:B------:R-:W-:Y:S01]  /*1d430*/  MUFU.TANH R172, R172 ;  /* 0x000000ac00ac7308 */ /* 0x000fe20000002400 */
[----:B------:R-:W-:Y:S01]  /*1d440*/  FMUL.FTZ R5, R191, UR39 ;  /* 0x00000027bf057c20 */ /* 0x000fe20008410000 */
        /* <DEDUP_REMOVED lines=8> */
[----:B------:R-:W-:Y:S01]  /*1d4d0*/  FMUL.FTZ R171, R171, UR39 ;  /* 0x00000027abab7c20 */ /* 0x000fe20008410000 */
[----:B------:R-:W-:-:S05]  /*1d4e0*/  FMUL.FTZ R162, R162, UR39 ;  /* 0x00000027a2a27c20 */ /* 0x000fca0008410000 */
[----:B------:R-:W-:Y:S01]  /*1d4f0*/  MUFU.TANH R186, R186 ;  /* 0x000000ba00ba7308 */ /* 0x000fe20000002400 */
[----:B------:R-:W-:Y:S01]  /*1d500*/  FMUL.FTZ R189, R175, UR39 ;  /* 0x00000027afbd7c20 */ /* 0x000fe20008410000 */
[----:B------:R-:W-:-:S06]  /*1d510*/  FMUL.FTZ R190, R166, UR39 ;  /* 0x00000027a6be7c20 */ /* 0x000fcc0008410000 */
[----:B------:R-:W-:Y:S01]  /*1d520*/  MUFU.TANH R192, R192 ;  /* 0x000000c000c07308 */ /* 0x000fe20000002400 */
[----:B------:R-:W-:-:S07]  /*1d530*/  FMUL.FTZ R187, R154, UR39 ;  /* 0x000000279abb7c20 */ /* 0x000fce0008410000 */
[----:B------:R-:W-:Y:S01]  /*1d540*/  MUFU.TANH R5, R5 ;  /* 0x0000000500057308 */ /* 0x000fe20000002400 */
[----:B--2---:R-:W-:-:S04]  /*1d550*/  IMAD.IADD R3, R3, 0x1, R4 ;  /* 0x0000000103037824 */ /* 0x004fc800078e0204 */
[----:B0-----:R-:W-:-:S05]  /*1d560*/  @P1 IMAD.HI.U32 R2, R3, R2, RZ ;  /* 0x0000000203021227 */ /* 0x001fca00078e00ff */
[----:B-1----:R-:W-:-:S05]  /*1d570*/  @P1 SHF.R.U32.HI R3, RZ, R0, R2 ;  /* 0x00000000ff031219 */ /* 0x002fca0000011602 */
[----:B------:R-:W0:Y:S01]  /*1d580*/  SHFL.IDX PT, R173, R3, RZ, 0x1c1f ;  /* 0x001c1fff03ad7589 */ /* 0x000e2200000e0000 */
[----:B---3--:R-:W-:Y:S02]  /*1d590*/  IMAD R160, R196, -0x2, R160 ;  /* 0xfffffffec4a07824 */ /* 0x008fe400078e02a0 */
[----:B------:R-:W-:Y:S01]  /*1d5a0*/  FMUL.FTZ R2, R184, UR39 ;  /* 0x00000027b8027c20 */ /* 0x000fe20008410000 */
[----:B------:R-:W-:Y:S02]  /*1d5b0*/  FMUL.FTZ R0, R185, UR39 ;  /* 0x00000027b9007c20 */ /* 0x000fe40008410000 */
[----:B----4-:R-:W-:-:S03]  /*1d5c0*/  IADD3 R168, -R194, R160, R195 ;  /* 0x000000a0c2a87210 */ /* 0x010fc60007ffe1c3 */
[----:B------:R-:W1:Y:S01]  /*1d5d0*/  MUFU.TANH R2, R2 ;  /* 0x0000000200027308 */ /* 0x000e620000002400 */
[----:B------:R-:W-:-:S07]  /*1d5e0*/  FMUL.FTZ R4, R188, UR39 ;  /* 0x00000027bc047c20 */ /* 0x000fce0008410000 */
[----:B------:R-:W2:Y:S01]  /*1d5f0*/  MUFU.TANH R0, R0 ;  /* 0x0000000000007308 */ /* 0x000ea20000002400 */
[----:B0-----:R-:W-:-:S07]  /*1d600*/  IMAD.IADD R160, R168, 0x1, R173 ;  /* 0x00000001a8a07824 */ /* 0x001fce00078e02ad */
[----:B------:R-:W0:Y:S01]  /*1d610*/  MUFU.TANH R4, R4 ;  /* 0x0000000400047308 */ /* 0x000e220000002400 */
[C---:B------:R-:W-:Y:S02]  /*1d620*/  ISETP.GT.AND P5, PT, R160.reuse, 0x9, PT ;  /* 0x00000009a000780c */ /* 0x040fe40003fa4270 */
[----:B------:R-:W-:Y:S02]  /*1d630*/  ISETP.GT.AND P4, PT, R160, 0x10, PT ;  /* 0x00000010a000780c */ /* 0x000fe40003f84270 */
[----:B-----5:R-:W-:Y:S02]  /*1d640*/  FSEL R177, R6, -INF , P5 ;  /* 0xff80000006b17808 */ /* 0x020fe40002800000 */
[C---:B------:R-:W-:Y:S02]  /*1d650*/  ISETP.GT.AND P5, PT, R160.reuse, 0x20, PT ;  /* 0x00000020a000780c */ /* 0x040fe40003fa4270 */
[----:B------:R-:W-:Y:S02]  /*1d660*/  ISETP.GT.AND P3, PT, R160, RZ, PT ;  /* 0x000000ffa000720c */ /* 0x000fe40003f64270 */
[----:B------:R-:W-:-:S02]  /*1d670*/  FSEL R176, R176, -INF , P4 ;  /* 0xff800000b0b07808 */ /* 0x000fc40002000000 */
[----:B------:R-:W-:Y:S02]  /*1d680*/  ISETP.GT.AND P4, PT, R160, 0x21, PT ;  /* 0x00000021a000780c */ /* 0x000fe40003f84270 */
[----:B------:R-:W-:Y:S02]  /*1d690*/  FSEL R14, R14, -INF , P5 ;  /* 0xff8000000e0e7808 */ /* 0x000fe40002800000 */
[C---:B------:R-:W-:Y:S02]  /*1d6a0*/  ISETP.GT.AND P5, PT, R160.reuse, 0x31, PT ;  /* 0x00000031a000780c */ /* 0x040fe40003fa4270 */
[----:B------:R-:W-:Y:S02]  /*1d6b0*/  ISETP.GT.AND P2, PT, R160, 0x1, PT ;  /* 0x00000001a000780c */ /* 0x000fe40003f44270 */
[----:B-1----:R-:W-:Y:S01]  /*1d6c0*/  FSEL R181, R2, -INF , P3 ;  /* 0xff80000002b57808 */ /* 0x002fe20001800000 */
[----:B------:R-:W-:Y:S01]  /*1d6d0*/  FMUL.FTZ R185, R179, UR39 ;  /* 0x00000027b3b97c20 */ /* 0x000fe20008410000 */
[----:B------:R-:W-:-:S02]  /*1d6e0*/  FSEL R11, R11, -INF , P4 ;  /* 0xff8000000b0b7808 */ /* 0x000fc40002000000 */
[C---:B------:R-:W-:Y:S02]  /*1d6f0*/  ISETP.GT.AND P4, PT, R160.reuse, 0x38, PT ;  /* 0x00000038a000780c */ /* 0x040fe40003f84270 */
[----:B------:R-:W-:Y:S02]  /*1d700*/  FSEL R2, R161, -INF , P5 ;  /* 0xff800000a1027808 */ /* 0x000fe40002800000 */
[----:B------:R-:W-:Y:S02]  /*1d710*/  ISETP.GT.AND P6, PT, R160, 0x8, PT ;  /* 0x00000008a000780c */ /* 0x000fe40003fc4270 */
[----:B--2---:R-:W-:Y:S02]  /*1d720*/  FSEL R179, R0, -INF , P2 ;  /* 0xff80000000b37808 */ /* 0x004fe40001000000 */
[----:B------:R-:W-:Y:S01]  /*1d730*/  FMNMX.FTZ R161, R181, R12, !PT ;  /* 0x0000000cb5a17209 */ /* 0x000fe20007810000 */
[----:B------:R-:W-:Y:S01]  /*1d740*/  FMUL.FTZ R184, R178, UR39 ;  /* 0x00000027b2b87c20 */ /* 0x000fe20008410000 */
[----:B------:R-:W-:-:S02]  /*1d750*/  FSEL R0, R164, -INF , P4 ;  /* 0xff800000a4007808 */ /* 0x000fc40002000000 */
[----:B0-----:R-:W-:Y:S02]  /*1d760*/  FSEL R178, R4, -INF , P6 ;  /* 0xff80000004b27808 */ /* 0x001fe40003000000 */
[----:B------:R-:W-:Y:S02]  /*1d770*/  FMNMX.FTZ R164, R179, R161, !PT ;  /* 0x000000a1b3a47209 */ /* 0x000fe40007810000 */
[----:B------:R-:W-:Y:S02]  /*1d780*/  ISETP.GT.AND P2, PT, R160, 0x18, PT ;  /* 0x00000018a000780c */ /* 0x000fe40003f44270 */
[----:B------:R-:W-:Y:S02]  /*1d790*/  FMNMX.FTZ R164, R178, R164, !PT ;  /* 0x000000a4b2a47209 */ /* 0x000fe40007810000 */
[----:B------:R-:W-:Y:S02]  /*1d7a0*/  ISETP.GT.AND P3, PT, R160, 0x11, PT ;  /* 0x00000011a000780c */ /* 0x000fe40003f64270 */
[----:B------:R-:W-:-:S02]  /*1d7b0*/  FMNMX.FTZ R164, R177, R164, !PT ;  /* 0x000000a4b1a47209 */ /* 0x000fc40007810000 */
[----:B------:R-:W-:Y:S02]  /*1d7c0*/  FSEL R20, R20, -INF , P2 ;  /* 0xff80000014147808 */ /* 0x000fe40001000000 */
[----:B------:R-:W-:Y:S02]  /*1d7d0*/  ISETP.GT.AND P2, PT, R160, 0x29, PT ;  /* 0x00000029a000780c */ /* 0x000fe40003f44270 */
[----:B------:R-:W-:Y:S02]  /*1d7e0*/  FSEL R21, R21, -INF , P3 ;  /* 0xff80000015157808 */ /* 0x000fe40001800000 */
[----:B------:R-:W-:Y:S02]  /*1d7f0*/  FMNMX.FTZ R164, R176, R164, !PT ;  /* 0x000000a4b0a47209 */ /* 0x000fe40007810000 */
[----:B------:R-:W-:Y:S02]  /*1d800*/  FSEL R6, R169, -INF , P2 ;  /* 0xff800000a9067808 */ /* 0x000fe40001000000 */
[----:B------:R-:W-:-:S02]  /*1d810*/  ISETP.GT.AND P6, PT, R160, 0x19, PT ;  /* 0x00000019a000780c */ /* 0x000fc40003fc4270 */
[----:B------:R-:W-:Y:S02]  /*1d820*/  FMNMX.FTZ R169, R21, R164, !PT ;  /* 0x000000a415a97209 */ /* 0x000fe40007810000 */
[----:B------:R-:W-:Y:S02]  /*1d830*/  FSEL R15, R15, -INF , P6 ;  /* 0xff8000000f0f7808 */ /* 0x000fe40003000000 */
[----:B------:R-:W-:-:S04]  /*1d840*/  FMNMX.FTZ R169, R20, R169, !PT ;  /* 0x000000a914a97209 */ /* 0x000fc80007810000 */
[----:B------:R-:W-:Y:S02]  /*1d850*/  FMNMX.FTZ R169, R15, R169, !PT ;  /* 0x000000a90fa97209 */ /* 0x000fe40007810000 */
[----:B------:R-:W-:Y:S02]  /*1d860*/  ISETP.GT.AND P3, PT, R160, 0x28, PT ;  /* 0x00000028a000780c */ /* 0x000fe40003f64270 */
[----:B------:R-:W-:Y:S01]  /*1d870*/  FMNMX.FTZ R169, R14, R169, !PT ;  /* 0x000000a90ea97209 */ /* 0x000fe20007810000 */
[----:B------:R0:W1:Y:S01]  /*1d880*/  MUFU.TANH R164, R165 ;  /* 0x000000a500a47308 */ /* 0x0000620000002400 */
[----:B------:R-:W-:Y:S02]  /*1d890*/  FSEL R10, R10, -INF , P3 ;  /* 0xff8000000a0a7808 */ /* 0x000fe40001800000 */
[----:B------:R-:W-:Y:S02]  /*1d8a0*/  FMNMX.FTZ R169, R11, R169, !PT ;  /* 0x000000a90ba97209 */ /* 0x000fe40007810000 */
[----:B------:R-:W-:Y:S01]  /*1d8b0*/  ISETP.GT.AND P6, PT, R160, 0x30, PT ;  /* 0x00000030a000780c */ /* 0x000fe20003fc4270 */
[----:B0-----:R-:W-:Y:S01]  /*1d8c0*/  FMUL.FTZ R165, R152, UR39 ;  /* 0x0000002798a57c20 */ /* 0x001fe20008410000 */
[----:B------:R-:W-:Y:S01]  /*1d8d0*/  FMNMX.FTZ R169, R10, R169, !PT ;  /* 0x000000a90aa97209 */ /* 0x000fe20007810000 */
[----:B------:R-:W-:Y:S01]  /*1d8e0*/  FMUL.FTZ R152, R153, UR39 ;  /* 0x0000002799987c20 */ /* 0x000fe20008410000 */
[----:B------:R-:W-:Y:S01]  /*1d8f0*/  FSEL R4, R172, -INF , P6 ;  /* 0xff800000ac047808 */ /* 0x000fe20003000000 */
[----:B------:R-:W-:Y:S01]  /*1d900*/  FMUL.FTZ R153, R156, UR39 ;  /* 0x000000279c997c20 */ /* 0x000fe20008410000 */
[----:B------:R-:W-:Y:S01]  /*1d910*/  FMNMX.FTZ R169, R6, R169, !PT ;  /* 0x000000a906a97209 */ /* 0x000fe20007810000 */
[----:B------:R-:W0:Y:S01]  /*1d920*/  MUFU.TANH R165, R165 ;  /* 0x000000a500a57308 */ /* 0x000e220000002400 */
[----:B------:R-:W-:-:S02]  /*1d930*/  FMUL.FTZ R156, R157, UR39 ;  /* 0x000000279d9c7c20 */ /* 0x000fc40008410000 */
[----:B------:R-:W-:-:S05]  /*1d940*/  FMNMX.FTZ R169, R4, R169, !PT ;  /* 0x000000a904a97209 */ /* 0x000fca0007810000 */
[----:B------:R-:W2:Y:S01]  /*1d950*/  MUFU.TANH R152, R152 ;  /* 0x0000009800987308 */ /* 0x000ea20000002400 */
[----:B------:R-:W-:Y:S02]  /*1d960*/  ISETP.GT.AND P3, PT, R160, 0x39, PT ;  /* 0x00000039a000780c */ /* 0x000fe40003f64270 */
[----:B------:R-:W-:-:S05]  /*1d970*/  FMNMX.FTZ R157, R2, R169, !PT ;  /* 0x000000a9029d7209 */ /* 0x000fca0007810000 */
[----:B------:R-:W3:Y:S01]  /*1d980*/  MUFU.TANH R153, R153 ;  /* 0x0000009900997308 */ /* 0x000ee20000002400 */
[----:B------:R-:W-:Y:S02]  /*1d990*/  ISETP.GT.AND P2, PT, R160, 0x40, PT ;  /* 0x00000040a000780c */ /* 0x000fe40003f44270 */
[----:B-1----:R-:W-:Y:S02]  /*1d9a0*/  FSEL R164, R164, -INF , P3 ;  /* 0xff800000a4a47808 */ /* 0x002fe40001800000 */
[----:B------:R-:W-:-:S03]  /*1d9b0*/  FMNMX.FTZ R157, R0, R157, !PT ;  /* 0x0000009d009d7209 */ /* 0x000fc60007810000 */
[----:B------:R-:W1:Y:S01]  /*1d9c0*/  MUFU.TANH R156, R156 ;  /* 0x0000009c009c7308 */ /* 0x000e620000002400 */
[----:B------:R-:W-:Y:S02]  /*1d9d0*/  ISETP.GT.AND P6, PT, R160, 0x41, PT ;  /* 0x00000041a000780c */ /* 0x000fe40003fc4270 */
[----:B0-----:R-:W-:Y:S02]  /*1d9e0*/  FSEL R165, R165, -INF , P2 ;  /* 0xff800000a5a57808 */ /* 0x001fe40001000000 */
[----:B------:R-:W-:Y:S02]  /*1d9f0*/  FMNMX.FTZ R169, R164, R157, !PT ;  /* 0x0000009da4a97209 */ /* 0x000fe40007810000 */
[----:B------:R-:W-:Y:S02]  /*1da00*/  ISETP.GT.AND P5, PT, R160, 0x48, PT ;  /* 0x00000048a000780c */ /* 0x000fe40003fa4270 */
[----:B--2---:R-:W-:Y:S02]  /*1da10*/  FSEL R157, R152, -INF , P6 ;  /* 0xff800000989d7808 */ /* 0x004fe40003000000 */
[----:B------:R-:W-:-:S02]  /*1da20*/  FMNMX.FTZ R169, R165, R169, !PT ;  /* 0x000000a9a5a97209 */ /* 0x000fc40007810000 */
[----:B---3--:R-:W-:Y:S02]  /*1da30*/  FSEL R153, R153, -INF , P5 ;  /* 0xff80000099997808 */ /* 0x008fe40002800000 */
[----:B------:R-:W-:Y:S02]  /*1da40*/  FMNMX.FTZ R169, R157, R169, !PT ;  /* 0x000000a99da97209 */ /* 0x000fe40007810000 */
[----:B------:R-:W-:Y:S02]  /*1da50*/  ISETP.GT.AND P4, PT, R160, 0x49, PT ;  /* 0x00000049a000780c */ /* 0x000fe40003f84270 */
[----:B------:R-:W-:Y:S02]  /*1da60*/  FMNMX.FTZ R169, R153, R169, !PT ;  /* 0x000000a999a97209 */ /* 0x000fe40007810000 */
[----:B-1----:R-:W-:-:S04]  /*1da70*/  FSEL R156, R156, -INF , P4 ;  /* 0xff8000009c9c7808 */ /* 0x002fc80002000000 */
[----:B------:R-:W-:Y:S02]  /*1da80*/  FMNMX.FTZ R191, R156, R169, !PT ;  /* 0x000000a99cbf7209 */ /* 0x000fe40007810000 */
[----:B------:R0:W1:Y:S01]  /*1da90*/  SHFL.IDX PT, R169, R3, 0x1, 0x1c1f ;  /* 0x003c1f0003a97f89 */ /* 0x00006200000e0000 */
[----:B------:R-:W2:Y:S01]  /*1daa0*/  MUFU.TANH R184, R184 ;  /* 0x000000b800b87308 */ /* 0x000ea20000002400 */
[----:B------:R-:W-:-:S07]  /*1dab0*/  FMUL.FTZ R188, R174, UR39 ;  /* 0x00000027aebc7c20 */ /* 0x000fce0008410000 */
[----:B0-----:R0:W-:Y:S01]  /*1dac0*/  MUFU.TANH R3, R163 ;  /* 0x000000a300037308 */ /* 0x0011e20000002400 */
[----:B------:R-:W-:Y:S01]  /*1dad0*/  FMUL.FTZ R152, R167, UR39 ;  /* 0x00000027a7987c20 */ /* 0x000fe20008410000 */
[----:B0-----:R-:W0:Y:S06]  /*1dae0*/  SHFL.BFLY PT, R163, R191, 0x2, 0x1f ;  /* 0x0c401f00bfa37f89 */ /* 0x001e2c00000e0000 */
[----:B------:R-:W3:Y:S01]  /*1daf0*/  MUFU.TANH R182, R182 ;  /* 0x000000b600b67308 */ /* 0x000ee20000002400 */
[----:B-1----:R-:W-:-:S07]  /*1db00*/  IADD3 R154, R168, R169, RZ ;  /* 0x000000a9a89a7210 */ /* 0x002fce0007ffe0ff */
[----:B------:R-:W1:Y:S01]  /*1db10*/  MUFU.TANH R185, R185 ;  /* 0x000000b900b97308 */ /* 0x000e620000002400 */
[----:B------:R-:W-:-:S07]  /*1db20*/  ISETP.GT.AND P2, PT, R154, 0x8, PT ;  /* 0x000000089a00780c */ /* 0x000fce0003f44270 */
[----:B------:R-:W4:Y:S08]  /*1db30*/  MUFU.TANH R180, R180 ;  /* 0x000000b400b47308 */ /* 0x000f300000002400 */
[----:B------:R2:W5:Y:S08]  /*1db40*/  MUFU.TANH R160, R170 ;  /* 0x000000aa00a07308 */ /* 0x0005700000002400 */
[----:B------:R1:W0:Y:S01]  /*1db50*/  MUFU.TANH R161, R171 ;  /* 0x000000ab00a17308 */ /* 0x0002220000002400 */
[----:B------:R-:W-:-:S02]  /*1db60*/  ISETP.GT.AND P4, PT, R154, RZ, PT ;  /* 0x000000ff9a00720c */ /* 0x000fc40003f84270 */
[----:B------:R-:W-:-:S05]  /*1db70*/  ISETP.GT.AND P3, PT, R154, 0x1, PT ;  /* 0x000000019a00780c */ /* 0x000fca0003f64270 */
[----:B------:R-:W0:Y:S01]  /*1db80*/  MUFU.TANH R162, R162 ;  /* 0x000000a200a27308 */ /* 0x000e220000002400 */
[C---:B------:R-:W-:Y:S02]  /*1db90*/  ISETP.GT.AND P6, PT, R154.reuse, 0x9, PT ;  /* 0x000000099a00780c */ /* 0x040fe40003fc4270 */
[----:B------:R-:W-:-:S05]  /*1dba0*/  ISETP.GT.AND P5, PT, R154, 0x10, PT ;  /* 0x000000109a00780c */ /* 0x000fca0003fa4270 */
[----:B------:R-:W0:Y:S01]  /*1dbb0*/  MUFU.TANH R188, R188 ;  /* 0x000000bc00bc7308 */ /* 0x000e220000002400 */
[----:B------:R-:W-:-:S07]  /*1dbc0*/  FSEL R168, R186, -INF , P2 ;  /* 0xff800000baa87808 */ /* 0x000fce0001000000 */
[----:B------:R-:W0:Y:S01]  /*1dbd0*/  MUFU.TANH R189, R189 ;  /* 0x000000bd00bd7308 */ /* 0x000e220000002400 */
[----:B------:R-:W-:-:S07]  /*1dbe0*/  FSEL R166, R193, -INF , P4 ;  /* 0xff800000c1a67808 */ /* 0x000fce0002000000 */
[----:B------:R-:W0:Y:S01]  /*1dbf0*/  MUFU.TANH R190, R190 ;  /* 0x000000be00be7308 */ /* 0x000e220000002400 */
[----:B------:R-:W-:Y:S02]  /*1dc00*/  FSEL R167, R192, -INF , P3 ;  /* 0xff800000c0a77808 */ /* 0x000fe40001800000 */
[----:B------:R-:W-:Y:S02]  /*1dc10*/  ISETP.GT.AND P2, PT, R154, 0x19, PT ;  /* 0x000000199a00780c */ /* 0x000fe40003f44270 */
[----:B------:R-:W-:-:S03]  /*1dc20*/  FSEL R169, R5, -INF , P6 ;  /* 0xff80000005a97808 */ /* 0x000fc60003000000 */
[----:B------:R-:W0:Y:S01]  /*1dc30*/  MUFU.TANH R152, R152 ;  /* 0x0000009800987308 */ /* 0x000e220000002400 */
[----:B--2---:R-:W-:Y:S02]  /*1dc40*/  FSEL R170, R184, -INF , P5 ;  /* 0xff800000b8aa7808 */ /* 0x004fe40002800000 */
[C---:B------:R-:W-:Y:S02]  /*1dc50*/  ISETP.GT.AND P4, PT, R154.reuse, 0x11, PT ;  /* 0x000000119a00780c */ /* 0x040fe40003f84270 */
[C---:B------:R-:W-:Y:S02]  /*1dc60*/  ISETP.GT.AND P3, PT, R154.reuse, 0x18, PT ;  /* 0x000000189a00780c */ /* 0x040fe40003f64270 */
[C---:B------:R-:W-:Y:S02]  /*1dc70*/  ISETP.GT.AND P6, PT, R154.reuse, 0x20, PT ;  /* 0x000000209a00780c */ /* 0x040fe40003fc4270 */
[----:B------:R-:W-:Y:S02]  /*1dc80*/  ISETP.GT.AND P5, PT, R154, 0x21, PT ;  /* 0x000000219a00780c */ /* 0x000fe40003fa4270 */
[----:B---3--:R-:W-:-:S02]  /*1dc90*/  FSEL R173, R182, -INF , P2 ;  /* 0xff800000b6ad7808 */ /* 0x008fc40001000000 */
[----:B-1----:R-:W-:Y:S02]  /*1dca0*/  FSEL R171, R185, -INF , P4 ;  /* 0xff800000b9ab7808 */ /* 0x002fe40002000000 */
[----:B----4-:R-:W-:Y:S02]  /*1dcb0*/  FSEL R172, R180, -INF , P3 ;  /* 0xff800000b4ac7808 */ /* 0x010fe40001800000 */
[----:B------:R-:W-:Y:S02]  /*1dcc0*/  ISETP.GT.AND P2, PT, R154, 0x30, PT ;  /* 0x000000309a00780c */ /* 0x000fe40003f44270 */
[----:B-----5:R-:W-:Y:S02]  /*1dcd0*/  FSEL R174, R160, -INF , P6 ;  /* 0xff800000a0ae7808 */ /* 0x020fe40003000000 */
[----:B0-----:R-:W-:Y:S02]  /*1dce0*/  FSEL R175, R161, -INF , P5 ;  /* 0xff800000a1af7808 */ /* 0x001fe40002800000 */
[----:B------:R-:W-:-:S02]  /*1dcf0*/  ISETP.GT.AND P4, PT, R154, 0x28, PT ;  /* 0x000000289a00780c */ /* 0x000fc40003f84270 */
[C---:B------:R-:W-:Y:S02]  /*1dd00*/  ISETP.GT.AND P3, PT, R154.reuse, 0x29, PT ;  /* 0x000000299a00780c */ /* 0x040fe40003f64270 */
[C---:B------:R-:W-:Y:S02]  /*1dd10*/  ISETP.GT.AND P6, PT, R154.reuse, 0x31, PT ;  /* 0x000000319a00780c */ /* 0x040fe40003fc4270 */
[----:B------:R-:W-:Y:S01]  /*1dd20*/  ISETP.GT.AND P5, PT, R154, 0x38, PT ;  /* 0x000000389a00780c */ /* 0x000fe20003fa4270 */
[----:B------:R-:W-:Y:S01]  /*1dd30*/  FMUL.FTZ R183, R155, UR39 ;  /* 0x000000279bb77c20 */ /* 0x000fe20008410000 */
[----:B------:R-:W-:Y:S02]  /*1dd40*/  FMNMX.FTZ R191, R191, R163, !PT ;  /* 0x000000a3bfbf7209 */ /* 0x000fe40007810000 */
[----:B------:R-:W-:Y:S02]  /*1dd50*/  FSEL R163, R162, -INF , P2 ;  /* 0xff800000a2a37808 */ /* 0x000fe40001000000 */
[----:B------:R-:W-:-:S02]  /*1dd60*/  FSEL R155, R188, -INF , P4 ;  /* 0xff800000bc9b7808 */ /* 0x000fc40002000000 */
[----:B------:R-:W-:Y:S02]  /*1dd70*/  FSEL R160, R189, -INF , P3 ;  /* 0xff800000bda07808 */ /* 0x000fe40001800000 */
[----:B------:R-:W-:Y:S02]  /*1dd80*/  FSEL R161, R3, -INF , P6 ;  /* 0xff80000003a17808 */ /* 0x000fe40003000000 */
[----:B------:R-:W-:Y:S02]  /*1dd90*/  FSEL R162, R190, -INF , P5 ;  /* 0xff800000bea27808 */ /* 0x000fe40002800000 */
[C---:B------:R-:W-:Y:S02]  /*1dda0*/  ISETP.GT.AND P4, PT, R154.reuse, 0x39, PT ;  /* 0x000000399a00780c */ /* 0x040fe40003f84270 */
[C---:B------:R-:W-:Y:S02]  /*1ddb0*/  ISETP.GT.AND P3, PT, R154.reuse, 0x40, PT ;  /* 0x000000409a00780c */ /* 0x040fe40003f64270 */
[----:B------:R-:W-:-:S02]  /*1ddc0*/  ISETP.GT.AND P2, PT, R154, 0x41, PT ;  /* 0x000000419a00780c */ /* 0x000fc40003f44270 */
[C---:B------:R-:W-:Y:S02]  /*1ddd0*/  ISETP.GT.AND P6, PT, R154.reuse, 0x48, PT ;  /* 0x000000489a00780c */ /* 0x040fe40003fc4270 */
[----:B------:R-:W-:Y:S02]  /*1dde0*/  ISETP.GT.AND P5, PT, R154, 0x49, PT ;  /* 0x000000499a00780c */ /* 0x000fe40003fa4270 */
[----:B------:R-:W-:Y:S01]  /*1ddf0*/  FMNMX.FTZ R154, R166, R13, !PT ;  /* 0x0000000da69a7209 */ /* 0x000fe20007810000 */
[----:B------:R-:W-:Y:S01]  /*1de00*/  FMUL.FTZ R182, R158, UR39 ;  /* 0x000000279eb67c20 */ /* 0x000fe20008410000 */
[----:B------:R-:W-:Y:S02]  /*1de10*/  FSEL R158, R152, -INF , P4 ;  /* 0xff800000989e7808 */ /* 0x000fe40002000000 */
[----:B------:R-:W-:Y:S01]  /*1de20*/  FMNMX.FTZ R152, R167, R154, !PT ;  /* 0x0000009aa7987209 */ /* 0x000fe20007810000 */
[----:B------:R-:W0:Y:S03]  /*1de30*/  SHFL.BFLY PT, R5, R191, 0x1, 0x1f ;  /* 0x0c201f00bf057f89 */ /* 0x000e2600000e0000 */
[----:B------:R-:W-:-:S04]  /*1de40*/  FMNMX.FTZ R152, R168, R152, !PT ;  /* 0x00000098a8987209 */ /* 0x000fc80007810000 */
[----:B------:R-:W-:-:S04]  /*1de50*/  FMNMX.FTZ R152, R169, R152, !PT ;  /* 0x00000098a9987209 */ /* 0x000fc80007810000 */
[----:B------:R-:W-:-:S04]  /*1de60*/  FMNMX.FTZ R152, R170, R152, !PT ;  /* 0x00000098aa987209 */ /* 0x000fc80007810000 */
[----:B------:R-:W-:-:S04]  /*1de70*/  FMNMX.FTZ R152, R171, R152, !PT ;  /* 0x00000098ab987209 */ /* 0x000fc80007810000 */
[----:B------:R-:W-:-:S04]  /*1de80*/  FMNMX.FTZ R152, R172, R152, !PT ;  /* 0x00000098ac987209 */ /* 0x000fc80007810000 */
[----:B------:R-:W-:Y:S01]  /*1de90*/  FMNMX.FTZ R152, R173, R152, !PT ;  /* 0x00000098ad987209 */ /* 0x000fe20007810000 */
[----:B------:R-:W-:Y:S01]  /*1dea0*/  IMAD.U32 R3, RZ, RZ, UR43 ;  /* 0x0000002bff037e24 */ /* 0x000fe2000f8e00ff */
[----:B0-----:R-:W-:Y:S02]  /*1deb0*/  FMNMX.FTZ R5, R191, R5, !PT ;  /* 0x00000005bf057209 */ /* 0x001fe40007810000 */
[----:B------:R-:W-:Y:S02]  /*1dec0*/  FMNMX.FTZ R152, R174, R152, !PT ;  /* 0x00000098ae987209 */ /* 0x000fe40007810000 */
[C---:B------:R-:W-:Y:S01]  /*1ded0*/  FSETP.NEU.FTZ.AND P4, PT, R5.reuse, -INF , PT ;  /* 0xff8000000500780b */ /* 0x040fe20003f9d000 */
[----:B------:R-:W-:Y:S01]  /*1dee0*/  FMUL.FTZ R180, R5, R3 ;  /* 0x0000000305b47220 */ /* 0x000fe20000410000 */
[----:B------:R-:W-:Y:S01]  /*1def0*/  FMNMX.FTZ R152, R175, R152, !PT ;  /* 0x00000098af987209 */ /* 0x000fe20007810000 */
[----:B------:R-:W-:Y:S03]  /*1df00*/  MUFU.TANH R187, R187 ;  /* 0x000000bb00bb7308 */ /* 0x000fe60000002400 */
[----:B------:R-:W-:-:S02]  /*1df10*/  FMNMX.FTZ R152, R155, R152, !PT ;  /* 0x000000989b987209 */ /* 0x000fc40007810000 */
[----:B------:R-:W-:Y:S02]  /*1df20*/  FSEL R180, R180, RZ, P4 ;  /* 0x000000ffb4b47208 */ /* 0x000fe40002000000 */
[----:B------:R-:W-:Y:S01]  /*1df30*/  FMNMX.FTZ R152, R160, R152, !PT ;  /* 0x00000098a0987209 */ /* 0x000fe20007810000 */
[----:B------:R-:W0:Y:S02]  /*1df40*/  MUFU.TANH R183, R183 ;  /* 0x000000b700b77308 */ /* 0x000e240000002400 */
[----:B------:R-:W-:Y:S01]  /*1df50*/  FFMA.FTZ R154, R177, R3, -R180 ;  /* 0x00000003b19a7223 */ /* 0x000fe200000108b4 */
[----:B------:R-:W-:Y:S01]  /*1df60*/  FMNMX.FTZ R177, R163, R152, !PT ;  /* 0x00000098a3b17209 */ /* 0x000fe20007810000 */
[----:B------:R-:W-:-:S03]  /*1df70*/  FMUL.FTZ R184, R159, UR39 ;  /* 0x000000279fb87c20 */ /* 0x000fc60008410000 */
[----:B------:R-:W-:Y:S01]  /*1df80*/  FMNMX.FTZ R177, R161, R177, !PT ;  /* 0x000000b1a1b17209 */ /* 0x000fe20007810000 */
[----:B------:R-:W1:Y:S01]  /*1df90*/  MUFU.TANH R182, R182 ;  /* 0x000000b600b67308 */ /* 0x000e620000002400 */
[-CC-:B------:R-:W-:Y:S01]  /*1dfa0*/  FFMA.FTZ R176, R176, R3.reuse, -R180.reuse ;  /* 0x00000003b0b07223 */ /* 0x180fe200000108b4 */
[----:B------:R-:W-:Y:S01]  /*1dfb0*/  FFMA.FTZ R204, R21, R3, -R180 ;  /* 0x0000000315cc7223 */ /* 0x000fe200000108b4 */
[----:B------:R-:W-:-:S05]  /*1dfc0*/  FMNMX.FTZ R21, R162, R177, !PT ;  /* 0x000000b1a2157209 */ /* 0x000fca0007810000 */
[----:B------:R-:W2:Y:S01]  /*1dfd0*/  MUFU.TANH R184, R184 ;  /* 0x000000b800b87308 */ /* 0x000ea20000002400 */
[----:B------:R-:W-:Y:S02]  /*1dfe0*/  FMNMX.FTZ R21, R158, R21, !PT ;  /* 0x000000159e157209 */ /* 0x000fe40007810000 */
[----:B0-----:R-:W-:-:S05]  /*1dff0*/  FSEL R177, R183, -INF , P2 ;  /* 0xff800000b7b17808 */ /* 0x001fca0001000000 */
[----:B------:R0:W-:Y:S01]  /*1e000*/  MUFU.EX2 R152, R176 ;  /* 0x000000b000987308 */ /* 0x0001e20000000800 */
[----:B------:R-:W-:Y:S01]  /*1e010*/  FFMA.FTZ R210, R178, R3, -R180 ;  /* 0x00000003b2d27223 */ /* 0x000fe200000108b4 */
[----:B0-----:R-:W-:-:S04]  /*1e020*/  FSEL R176, R187, -INF , P3 ;  /* 0xff800000bbb07808 */ /* 0x001fc80001800000 */
[----:B------:R-:W-:Y:S02]  /*1e030*/  FMNMX.FTZ R21, R176, R21, !PT ;  /* 0x00000015b0157209 */ /* 0x000fe40007810000 */
[----:B-1----:R-:W-:Y:S02]  /*1e040*/  FSEL R178, R182, -INF , P6 ;  /* 0xff800000b6b27808 */ /* 0x002fe40003000000 */
[----:B------:R-:W-:Y:S01]  /*1e050*/  FMNMX.FTZ R21, R177, R21, !PT ;  /* 0x00000015b1157209 */ /* 0x000fe20007810000 */
[-CC-:B------:R-:W-:Y:S01]  /*1e060*/  FFMA.FTZ R208, R181, R3.reuse, -R180.reuse ;  /* 0x00000003b5d07223 */ /* 0x180fe200000108b4 */
[----:B------:R-:W-:Y:S01]  /*1e070*/  FFMA.FTZ R159, R179, R3, -R180 ;  /* 0x00000003b39f7223 */ /* 0x000fe200000108b4 */
[----:B--2---:R-:W-:Y:S02]  /*1e080*/  FSEL R179, R184, -INF , P5 ;  /* 0xff800000b8b37808 */ /* 0x004fe40002800000 */
[----:B------:R-:W-:-:S04]  /*1e090*/  FMNMX.FTZ R181, R178, R21, !PT ;  /* 0x00000015b2b57209 */ /* 0x000fc80007810000 */
[----:B------:R-:W-:Y:S01]  /*1e0a0*/  FMNMX.FTZ R181, R179, R181, !PT ;  /* 0x000000b5b3b57209 */ /* 0x000fe20007810000 */
[----:B------:R-:W-:-:S04]  /*1e0b0*/  FFMA.FTZ R200, R14, R3, -R180 ;  /* 0x000000030ec87223 */ /* 0x000fc800000108b4 */
[----:B------:R-:W0:Y:S01]  /*1e0c0*/  SHFL.BFLY PT, R14, R181, 0x2, 0x1f ;  /* 0x0c401f00b50e7f89 */ /* 0x000e2200000e0000 */
[-CC-:B------:R-:W-:Y:S01]  /*1e0d0*/  FFMA.FTZ R196, R4, R3.reuse, -R180.reuse ;  /* 0x0000000304c47223 */ /* 0x180fe200000108b4 */
[----:B0-----:R-:W-:Y:S01]  /*1e0e0*/  FMNMX.FTZ R4, R181, R14, !PT ;  /* 0x0000000eb5047209 */ /* 0x001fe20007810000 */
[----:B------:R-:W-:-:S04]  /*1e0f0*/  FFMA.FTZ R14, R2, R3, -R180 ;  /* 0x00000003020e7223 */ /* 0x000fc800000108b4 */
[----:B------:R-:W0:Y:S01]  /*1e100*/  SHFL.BFLY PT, R2, R4, 0x1, 0x1f ;  /* 0x0c201f0004027f89 */ /* 0x000e2200000e0000 */
[-CC-:B------:R-:W-:Y:S01]  /*1e110*/  FFMA.FTZ R198, R0, R3.reuse, -R180.reuse ;  /* 0x0000000300c67223 */ /* 0x180fe200000108b4 */
[----:B------:R-:W-:Y:S01]  /*1e120*/  FFMA.FTZ R194, R156, R3, -R180 ;  /* 0x000000039cc27223 */ /* 0x000fe200000108b4 */
[----:B------:R-:W-:-:S05]  /*1e130*/  FSEL R0, R5, RZ, P4 ;  /* 0x000000ff05007208 */ /* 0x000fca0002000000 */
[----:B------:R-:W-:Y:S01]  /*1e140*/  FADD.FTZ R0, -R0, R12 ;  /* 0x0000000c00007221 */ /* 0x000fe20000010100 */
[----:B0-----:R-:W-:-:S04]  /*1e150*/  FMNMX.FTZ R4, R4, R2, !PT ;  /* 0x0000000204047209 */ /* 0x001fc80007810000 */
[C---:B------:R-:W-:Y:S01]  /*1e160*/  FSETP.NEU.FTZ.AND P2, PT, R4.reuse, -INF , PT ;  /* 0xff8000000400780b */ /* 0x040fe20003f5d000 */
[----:B------:R-:W-:-:S03]  /*1e170*/  FMUL.FTZ R156, R4, R3 ;  /* 0x00000003049c7220 */ /* 0x000fc60000410000 */
[----:B------:R-:W-:Y:S02]  /*1e180*/  FSEL R2, R4, RZ, P2 ;  /* 0x000000ff04027208 */ /* 0x000fe40001000000 */
[----:B------:R-:W-:-:S03]  /*1e190*/  FSEL R156, R156, RZ, P2 ;  /* 0x000000ff9c9c7208 */ /* 0x000fc60001000000 */
[----:B------:R-:W-:Y:S01]  /*1e1a0*/  FADD.FTZ R2, -R2, R13 ;  /* 0x0000000d02027221 */ /* 0x000fe20000010100 */
[-C--:B------:R-:W-:Y:S01]  /*1e1b0*/  FMUL.FTZ R0, R0, R3.reuse ;  /* 0x0000000300007220 */ /* 0x080fe20000410000 */
[-C--:B------:R-:W-:Y:S02]  /*1e1c0*/  FFMA.FTZ R209, R166, R3.reuse, -R156 ;  /* 0x00000003a6d17223 */ /* 0x080fe4000001089c */
[-C--:B------:R-:W-:Y:S01]  /*1e1d0*/  FMUL.FTZ R2, R2, R3.reuse ;  /* 0x0000000302027220 */ /* 0x080fe20000410000 */
[-C--:B------:R-:W-:Y:S01]  /*1e1e0*/  FFMA.FTZ R192, R165, R3.reuse, -R180 ;  /* 0x00000003a5c07223 */ /* 0x080fe200000108b4 */
[-CC-:B------:R-:W-:Y:S01]  /*1e1f0*/  FFMA.FTZ R165, R167, R3.reuse, -R156.reuse ;  /* 0x00000003a7a57223 */ /* 0x180fe2000001089c */
[----:B------:R-:W-:Y:S01]  /*1e200*/  MUFU.EX2 R208, R208 ;  /* 0x000000d000d07308 */ /* 0x000fe20000000800 */
[-C--:B------:R-:W-:Y:S01]  /*1e210*/  FFMA.FTZ R211, R168, R3.reuse, -R156 ;  /* 0x00000003a8d37223 */ /* 0x080fe2000001089c */
[-CC-:B------:R-:W-:Y:S01]  /*1e220*/  FFMA.FTZ R206, R20, R3.reuse, -R180.reuse ;  /* 0x0000000314ce7223 */ /* 0x180fe200000108b4 */
[----:B------:R-:W-:-:S05]  /*1e230*/  FFMA.FTZ R20, R11, R3, -R180 ;  /* 0x000000030b147223 */ /* 0x000fca00000108b4 */
[----:B------:R-:W0:Y:S01]  /*1e240*/  MUFU.EX2 R0, R0 ;  /* 0x0000000000007308 */ /* 0x000e220000000800 */
[-C--:B------:R-:W-:Y:S01]  /*1e250*/  FFMA.FTZ R11, R164, R3.reuse, -R180 ;  /* 0x00000003a40b7223 */ /* 0x080fe200000108b4 */
[----:B------:R-:W-:-:S06]  /*1e260*/  FFMA.FTZ R164, R169, R3, -R156 ;  /* 0x00000003a9a47223 */ /* 0x000fcc000001089c */
[----:B------:R-:W-:Y:S08]  /*1e270*/  MUFU.EX2 R209, R209 ;  /* 0x000000d100d17308 */ /* 0x000ff00000000800 */
[----:B------:R-:W1:Y:S01]  /*1e280*/  MUFU.EX2 R2, R2 ;  /* 0x0000000200027308 */ /* 0x000e620000000800 */
[----:B------:R-:W-:-:S07]  /*1e290*/  VIADD R9, R9, 0x38840 ;  /* 0x0003884009097836 */ /* 0x000fce0000000000 */
[----:B------:R-:W2:Y:S01]  /*1e2a0*/  MUFU.EX2 R159, R159 ;  /* 0x0000009f009f7308 */ /* 0x000ea20000000800 */
[----:B------:R-:W-:-:S07]  /*1e2b0*/  FFMA.FTZ R205, R170, R3, -R156 ;  /* 0x00000003aacd7223 */ /* 0x000fce000001089c */
[----:B------:R-:W3:Y:S01]  /*1e2c0*/  MUFU.EX2 R165, R165 ;  /* 0x000000a500a57308 */ /* 0x000ee20000000800 */
[-CC-:B------:R-:W-:Y:S01]  /*1e2d0*/  FFMA.FTZ R15, R15, R3.reuse, -R180.reuse ;  /* 0x000000030f0f7223 */ /* 0x180fe200000108b4 */
[----:B------:R-:W-:-:S06]  /*1e2e0*/  FFMA.FTZ R202, R10, R3, -R180 ;  /* 0x000000030aca7223 */ /* 0x000fcc00000108b4 */
[----:B------:R-:W4:Y:S01]  /*1e2f0*/  MUFU.EX2 R210, R210 ;  /* 0x000000d200d27308 */ /* 0x000f220000000800 */
[-C--:B------:R-:W-:Y:S01]  /*1e300*/  FFMA.FTZ R10, R157, R3.reuse, -R180 ;  /* 0x000000039d0a7223 */ /* 0x080fe200000108b4 */
[----:B------:R-:W-:-:S06]  /*1e310*/  FFMA.FTZ R157, R171, R3, -R156 ;  /* 0x00000003ab9d7223 */ /* 0x000fcc000001089c */
[----:B------:R-:W5:Y:S01]  /*1e320*/  MUFU.EX2 R211, R211 ;  /* 0x000000d300d37308 */ /* 0x000f620000000800 */
[----:B------:R-:W-:Y:S01]  /*1e330*/  PRMT R9, R229, 0x654, R9 ;  /* 0x00000654e5097816 */ /* 0x000fe20000000009 */
[----:B0-----:R-:W-:-:S06]  /*1e340*/  FFMA.FTZ R226, R0, R226, R208 ;  /* 0x000000e200e27223 */ /* 0x001fcc00000100d0 */
[----:B------:R-:W0:Y:S01]  /*1e350*/  MUFU.EX2 R154, R154 ;  /* 0x0000009a009a7308 */ /* 0x000e220000000800 */
[----:B-1----:R-:W-:Y:S01]  /*1e360*/  FFMA.FTZ R225, R2, R225, R209 ;  /* 0x000000e102e17223 */ /* 0x002fe200000100d1 */
[-CC-:B------:R-:W-:Y:S01]  /*1e370*/  FFMA.FTZ R207, R172, R3.reuse, -R156.reuse ;  /* 0x00000003accf7223 */ /* 0x180fe2000001089c */
[-CC-:B------:R-:W-:Y:S01]  /*1e380*/  FFMA.FTZ R203, R155, R3.reuse, -R156.reuse ;  /* 0x000000039bcb7223 */ /* 0x180fe2000001089c */
[----:B------:R1:W-:Y:S04]  /*1e390*/  SYNCS.ARRIVE.TRANS64.RED.A1T0 RZ, [R9+URZ], RZ ;  /* 0x000000ff09ff79a7 */ /* 0x0003e8000810043f */
[----:B------:R-:W0:Y:S01]  /*1e3a0*/  MUFU.EX2 R164, R164 ;  /* 0x000000a400a47308 */ /* 0x000e220000000800 */
[-CC-:B------:R-:W-:Y:S01]  /*1e3b0*/  FFMA.FTZ R201, R174, R3.reuse, -R156.reuse ;  /* 0x00000003aec97223 */ /* 0x180fe2000001089c */
[-CC-:B------:R-:W-:Y:S01]  /*1e3c0*/  FFMA.FTZ R12, R175, R3.reuse, -R156.reuse ;  /* 0x00000003af0c7223 */ /* 0x180fe2000001089c */
[-CC-:B------:R-:W-:Y:S01]  /*1e3d0*/  FFMA.FTZ R155, R160, R3.reuse, -R156.reuse ;  /* 0x00000003a09b7223 */ /* 0x180fe2000001089c */
[-CC-:B------:R-:W-:Y:S01]  /*1e3e0*/  FFMA.FTZ R197, R163, R3.reuse, -R156.reuse ;  /* 0x00000003a3c57223 */ /* 0x180fe2000001089c */
[----:B------:R-:W-:-:S03]  /*1e3f0*/  FFMA.FTZ R161, R161, R3, -R156 ;  /* 0x00000003a1a17223 */ /* 0x000fc6000001089c */
[----:B------:R2:W-:Y:S01]  /*1e400*/  MUFU.EX2 R21, R15 ;  /* 0x0000000f00157308 */ /* 0x0005e20000000800 */
[-CC-:B------:R-:W-:Y:S01]  /*1e410*/  FFMA.FTZ R199, R162, R3.reuse, -R156.reuse ;  /* 0x00000003a2c77223 */ /* 0x180fe2000001089c */
[-CC-:B-1----:R-:W-:Y:S01]  /*1e420*/  FFMA.FTZ R9, R158, R3.reuse, -R156.reuse ;  /* 0x000000039e097223 */ /* 0x182fe2000001089c */
[-CC-:B------:R-:W-:Y:S01]  /*1e430*/  FFMA.FTZ R193, R176, R3.reuse, -R156.reuse ;  /* 0x00000003b0c17223 */ /* 0x180fe2000001089c */
[-CC-:B------:R-:W-:Y:S01]  /*1e440*/  FFMA.FTZ R13, R177, R3.reuse, -R156.reuse ;  /* 0x00000003b10d7223 */ /* 0x180fe2000001089c */
[----:B------:R-:W-:-:S03]  /*1e450*/  FFMA.FTZ R195, R178, R3, -R156 ;  /* 0x00000003b2c37223 */ /* 0x000fc6000001089c */
[----:B------:R-:W1:Y:S01]  /*1e460*/  MUFU.EX2 R205, R205 ;  /* 0x000000cd00cd7308 */ /* 0x000e620000000800 */
[-CC-:B--2---:R-:W-:Y:S01]  /*1e470*/  FFMA.FTZ R15, R6, R3.reuse, -R180.reuse ;  /* 0x00000003060f7223 */ /* 0x184fe200000108b4 */
[-C--:B------:R-:W-:Y:S01]  /*1e480*/  FFMA.FTZ R6, R153, R3.reuse, -R180 ;  /* 0x0000000399067223 */ /* 0x080fe200000108b4 */
[-CC-:B------:R-:W-:Y:S01]  /*1e490*/  FFMA.FTZ R153, R173, R3.reuse, -R156.reuse ;  /* 0x00000003ad997223 */ /* 0x180fe2000001089c */
[----:B------:R-:W-:Y:S01]  /*1e4a0*/  FFMA.FTZ R179, R179, R3, -R156 ;  /* 0x00000003b3b37223 */ /* 0x000fe2000001089c */
[----:B------:R-:W-:Y:S01]  /*1e4b0*/  FADD.FTZ R156, R159, R226 ;  /* 0x000000e29f9c7221 */ /* 0x000fe20000010000 */
[----:B---3--:R-:W-:Y:S02]  /*1e4c0*/  FADD.FTZ R160, R165, R225 ;  /* 0x000000e1a5a07221 */ /* 0x008fe40000010000 */
[----:B------:R-:W2:Y:S01]  /*1e4d0*/  MUFU.EX2 R204, R204 ;  /* 0x000000cc00cc7308 */ /* 0x000ea20000000800 */
[----:B----4-:R-:W-:Y:S01]  /*1e4e0*/  FADD.FTZ R156, R210, R156 ;  /* 0x0000009cd29c7221 */ /* 0x010fe20000010000 */
[----:B-----5:R-:W-:-:S06]  /*1e4f0*/  FADD.FTZ R160, R211, R160 ;  /* 0x000000a0d3a07221 */ /* 0x020fcc0000010000 */
[----:B------:R-:W3:Y:S01]  /*1e500*/  MUFU.EX2 R157, R157 ;  /* 0x0000009d009d7308 */ /* 0x000ee20000000800 */
[----:B0-----:R-:W-:Y:S01]  /*1e510*/  FADD.FTZ R156, R154, R156 ;  /* 0x0000009c9a9c7221 */ /* 0x001fe20000010000 */
[----:B------:R-:W-:-:S06]  /*1e520*/  FADD.FTZ R160, R164, R160 ;  /* 0x000000a0a4a07221 */ /* 0x000fcc0000010000 */
[----:B------:R-:W0:Y:S08]  /*1e530*/  MUFU.EX2 R206, R206 ;  /* 0x000000ce00ce7308 */ /* 0x000e300000000800 */
[----:B------:R-:W4:Y:S01]  /*1e540*/  MUFU.EX2 R207, R207 ;  /* 0x000000cf00cf7308 */ /* 0x000f220000000800 */
[----:B------:R-:W-:Y:S01]  /*1e550*/  FADD.FTZ R156, R152, R156 ;  /* 0x0000009c989c7221 */ /* 0x000fe20000010000 */
[----:B-1----:R-:W-:-:S06]  /*1e560*/  FADD.FTZ R160, R205, R160 ;  /* 0x000000a0cda07221 */ /* 0x002fcc0000010000 */
[----:B------:R-:W1:Y:S01]  /*1e570*/  MUFU.EX2 R153, R153 ;  /* 0x0000009900997308 */ /* 0x000e620000000800 */
[----:B--2---:R-:W-:-:S07]  /*1e580*/  FADD.FTZ R156, R204, R156 ;  /* 0x0000009ccc9c7221 */ /* 0x004fce0000010000 */
[----:B------:R-:W2:Y:S08]  /*1e590*/  MUFU.EX2 R200, R200 ;  /* 0x000000c800c87308 */ /* 0x000eb00000000800 */
[----:B------:R-:W5:Y:S08]  /*1e5a0*/  MUFU.EX2 R201, R201 ;  /* 0x000000c900c97308 */ /* 0x000f700000000800 */
[----:B------:R-:W5:Y:S08]  /*1e5b0*/  MUFU.EX2 R20, R20 ;  /* 0x0000001400147308 */ /* 0x000f700000000800 */
[----:B------:R-:W5:Y:S08]  /*1e5c0*/  MUFU.EX2 R12, R12 ;  /* 0x0000000c000c7308 */ /* 0x000f700000000800 */
[----:B------:R3:W-:Y:S02]  /*1e5d0*/  MUFU.EX2 R158, R161 ;  /* 0x000000a1009e7308 */ /* 0x0007e40000000800 */
[----:B---3--:R-:W-:-:S06]  /*1e5e0*/  FADD.FTZ R161, R157, R160 ;  /* 0x000000a09da17221 */ /* 0x008fcc0000010000 */
[----:B------:R-:W3:Y:S01]  /*1e5f0*/  MUFU.EX2 R202, R202 ;  /* 0x000000ca00ca7308 */ /* 0x000ee20000000800 */
[----:B0-----:R-:W-:Y:S01]  /*1e600*/  FADD.FTZ R160, R206, R156 ;  /* 0x0000009ccea07221 */ /* 0x001fe20000010000 */
[----:B----4-:R-:W-:-:S06]  /*1e610*/  FADD.FTZ R161, R207, R161 ;  /* 0x000000a1cfa17221 */ /* 0x010fcc0000010000 */
[----:B------:R-:W0:Y:S08]  /*1e620*/  MUFU.EX2 R203, R203 ;  /* 0x000000cb00cb7308 */ /* 0x000e300000000800 */
[----:B------:R4:W-:Y:S08]  /*1e630*/  MUFU.EX2 R156, R9 ;  /* 0x00000009009c7308 */ /* 0x0009f00000000800 */
[----:B------:R-:W0:Y:S01]  /*1e640*/  MUFU.EX2 R15, R15 ;  /* 0x0000000f000f7308 */ /* 0x000e220000000800 */
[----:B----4-:R-:W-:Y:S01]  /*1e650*/  FADD.FTZ R9, R21, R160 ;  /* 0x000000a015097221 */ /* 0x010fe20000010000 */
[----:B-1----:R-:W-:-:S06]  /*1e660*/  FADD.FTZ R160, R153, R161 ;  /* 0x000000a199a07221 */ /* 0x002fcc0000010000 */
[----:B------:R-:W1:Y:S01]  /*1e670*/  MUFU.EX2 R155, R155 ;  /* 0x0000009b009b7308 */ /* 0x000e620000000800 */
[----:B--2---:R-:W-:Y:S01]  /*1e680*/  FADD.FTZ R9, R200, R9 ;  /* 0x00000009c8097221 */ /* 0x004fe20000010000 */
[----:B-----5:R-:W-:-:S06]  /*1e690*/  FADD.FTZ R160, R201, R160 ;  /* 0x000000a0c9a07221 */ /* 0x020fcc0000010000 */
[----:B------:R-:W2:Y:S01]  /*1e6a0*/  MUFU.EX2 R196, R196 ;  /* 0x000000c400c47308 */ /* 0x000ea20000000800 */
[----:B------:R-:W-:Y:S01]  /*1e6b0*/  FADD.FTZ R9, R20, R9 ;  /* 0x0000000914097221 */ /* 0x000fe20000010000 */
[----:B------:R-:W-:-:S06]  /*1e6c0*/  FADD.FTZ R160, R12, R160 ;  /* 0x000000a00ca07221 */ /* 0x000fcc0000010000 */
[----:B------:R-:W4:Y:S01]  /*1e6d0*/  MUFU.EX2 R197, R197 ;  /* 0x000000c500c57308 */ /* 0x000f220000000800 */
[----:B---3--:R-:W-:Y:S01]  /*1e6e0*/  FADD.FTZ R9, R202, R9 ;  /* 0x00000009ca097221 */ /* 0x008fe20000010000 */
[----:B0-----:R-:W-:-:S06]  /*1e6f0*/  FADD.FTZ R160, R203, R160 ;  /* 0x000000a0cba07221 */ /* 0x001fcc0000010000 */
[----:B------:R-:W0:Y:S01]  /*1e700*/  MUFU.EX2 R14, R14 ;  /* 0x0000000e000e7308 */ /* 0x000e220000000800 */
[----:B------:R-:W-:Y:S01]  /*1e710*/  FADD.FTZ R9, R15, R9 ;  /* 0x000000090f097221 */ /* 0x000fe20000010000 */
[----:B-1----:R-:W-:-:S06]  /*1e720*/  FADD.FTZ R160, R155, R160 ;  /* 0x000000a09ba07221 */ /* 0x002fcc0000010000 */
[----:B------:R-:W1:Y:S08]  /*1e730*/  MUFU.EX2 R198, R198 ;  /* 0x000000c600c67308 */ /* 0x000e700000000800 */
[----:B------:R-:W3:Y:S01]  /*1e740*/  MUFU.EX2 R199, R199 ;  /* 0x000000c700c77308 */ /* 0x000ee20000000800 */
[----:B--2---:R-:W-:Y:S01]  /*1e750*/  FADD.FTZ R9, R196, R9 ;  /* 0x00000009c4097221 */ /* 0x004fe20000010000 */
[----:B----4-:R-:W-:-:S06]  /*1e760*/  FADD.FTZ R160, R197, R160 ;  /* 0x000000a0c5a07221 */ /* 0x010fcc0000010000 */
[----:B------:R-:W2:Y:S01]  /*1e770*/  MUFU.EX2 R11, R11 ;  /* 0x0000000b000b7308 */ /* 0x000ea20000000800 */
[----:B0-----:R-:W-:Y:S01]  /*1e780*/  FADD.FTZ R9, R14, R9 ;  /* 0x000000090e097221 */ /* 0x001fe20000010000 */
[----:B------:R-:W-:-:S06]  /*1e790*/  FADD.FTZ R161, R158, R160 ;  /* 0x000000a09ea17221 */ /* 0x000fcc0000010000 */
[----:B------:R-:W0:Y:S08]  /*1e7a0*/  MUFU.EX2 R192, R192 ;  /* 0x000000c000c07308 */ /* 0x000e300000000800 */
[----:B------:R-:W4:Y:S01]  /*1e7b0*/  MUFU.EX2 R193, R193 ;  /* 0x000000c100c17308 */ /* 0x000f220000000800 */
[----:B-1----:R-:W-:Y:S01]  /*1e7c0*/  FADD.FTZ R160, R198, R9 ;  /* 0x00000009c6a07221 */ /* 0x002fe20000010000 */
[----:B---3--:R-:W-:-:S06]  /*1e7d0*/  FADD.FTZ R161, R199, R161 ;  /* 0x000000a1c7a17221 */ /* 0x008fcc0000010000 */
[----:B------:R-:W1:Y:S08]  /*1e7e0*/  MUFU.EX2 R10, R10 ;  /* 0x0000000a000a7308 */ /* 0x000e700000000800 */
[----:B------:R-:W3:Y:S01]  /*1e7f0*/  MUFU.EX2 R13, R13 ;  /* 0x0000000d000d7308 */ /* 0x000ee20000000800 */
[----:B--2---:R-:W-:Y:S01]  /*1e800*/  FADD.FTZ R160, R11, R160 ;  /* 0x000000a00ba07221 */ /* 0x004fe20000010000 */
[----:B------:R-:W-:-:S06]  /*1e810*/  FADD.FTZ R161, R156, R161 ;  /* 0x000000a19ca17221 */ /* 0x000fcc0000010000 */
[----:B------:R-:W2:Y:S08]  /*1e820*/  MUFU.EX2 R6, R6 ;  /* 0x0000000600067308 */ /* 0x000eb00000000800 */
[----:B------:R-:W5:Y:S01]  /*1e830*/  MUFU.EX2 R195, R195 ;  /* 0x000000c300c37308 */ /* 0x000f620000000800 */
[----:B0-----:R-:W-:Y:S01]  /*1e840*/  FADD.FTZ R160, R192, R160 ;  /* 0x000000a0c0a07221 */ /* 0x001fe20000010000 */
[----:B----4-:R-:W-:-:S06]  /*1e850*/  FADD.FTZ R161, R193, R161 ;  /* 0x000000a1c1a17221 */ /* 0x010fcc0000010000 */
[----:B------:R-:W0:Y:S08]  /*1e860*/  MUFU.EX2 R194, R194 ;  /* 0x000000c200c27308 */ /* 0x000e300000000800 */
[----:B------:R-:W4:Y:S01]  /*1e870*/  MUFU.EX2 R9, R179 ;  /* 0x000000b300097308 */ /* 0x000f220000000800 */
[----:B-1----:R-:W-:Y:S01]  /*1e880*/  FADD.FTZ R160, R10, R160 ;  /* 0x000000a00aa07221 */ /* 0x002fe20000010000 */
[----:B---3--:R-:W-:-:S03]  /*1e890*/  FADD.FTZ R161, R13, R161 ;  /* 0x000000a10da17221 */ /* 0x008fc60000010000 */
[----:B--2---:R-:W-:Y:S01]  /*1e8a0*/  FADD.FTZ R160, R6, R160 ;  /* 0x000000a006a07221 */ /* 0x004fe20000010000 */
[----:B-----5:R-:W-:-:S03]  /*1e8b0*/  FADD.FTZ R161, R195, R161 ;  /* 0x000000a1c3a17221 */ /* 0x020fc60000010000 */
[----:B0-----:R-:W-:Y:S01]  /*1e8c0*/  FADD.FTZ R226, R194, R160 ;  /* 0x000000a0c2e27221 */ /* 0x001fe20000010000 */
[----:B----4-:R-:W-:Y:S01]  /*1e8d0*/  FADD.FTZ R225, R9, R161 ;  /* 0x000000a109e17221 */ /* 0x010fe20000010000 */
[----:B------:R-:W-:Y:S06]  /*1e8e0*/  @!P0 BRA `(.L_x_2913) ;  /* 0x0000000000048947 */ /* 0x000fec0003800000 */
[----:B------:R-:W-:Y:S01]  /*1e8f0*/  BPT.TRAP 0x1 ;  /* 0x000000040000795c */ /* 0x000fe20000300000 */
.L_x_2913:
        /* <DEDUP_REMOVED lines=28> */
[----:B--2---:R-:W-:-:S02]  /*1eac0*/  ISETP.GT.AND P2, PT, R8, R160, PT ;  /* 0x000000a00800720c */ /* 0x004fc40003f44270 */
[----:B------:R-:W-:-:S11]  /*1ead0*/  IADD3 R8, R8, -0x1, RZ ;  /* 0xffffffff08087810 */ /* 0x000fd60007ffe0ff */
[----:B------:R-:W-:Y:S05]  /*1eae0*/  @P2 BRA `(.L_x_2914) ;  /* 0xffffffa800ec2947 */ /* 0x000fea000383ffff */
[----:B------:R-:W-:Y:S05]  /*1eaf0*/  BSYNC B1 ;  /* 0x0000000000017941 */ /* 0x000fea0003800000 */
.L_x_2901:
[----:B------:R-:W-:-:S07]  /*1eb00*/  IMAD.MOV.U32 R9, RZ, RZ, R8 ;  /* 0x000000ffff097224 */ /* 0x000fce00078e0008 */
.L_x_2900:
[----:B------:R-:W-:Y:S05]  /*1eb10*/  BSYNC B0 ;  /* 0x0000000000007941 */ /* 0x000fea0003800000 */
.L_x_2899:
[----:B------:R-:W-:Y:S01]  /*1eb20*/  ISETP.GE.AND P1, PT, R9, RZ, PT ;  /* 0x000000ff0900720c */ /* 0x000fe20003f26270 */
[----:B------:R-:W-:-:S12]  /*1eb30*/  BSSY B0, `(.L_x_2915) ;  /* 0x00004e3000007945 */ /* 0x000fd80003800000 */
[----:B------:R-:W-:Y:S05]  /*1eb40*/  @!P1 BRA `(.L_x_2916) ;  /* 0x0000004c00849947 */ /* 0x000fea0003800000 */
[----:B------:R-:W-:Y:S01]  /*1eb50*/  IMAD.MOV.U32 R14, RZ, RZ, R4 ;  /* 0x000000ffff0e7224 */ /* 0x000fe200078e0004 */
[----:B------:R-:W-:Y:S01]  /*1eb60*/  MOV R10, R224 ;  /* 0x000000e0000a7202 */ /* 0x000fe20000000f00 */
[----:B------:R-:W-:Y:S02]  /*1eb70*/  IMAD.MOV.U32 R11, RZ, RZ, R5 ;  /* 0x000000ffff0b7224 */ /* 0x000fe400078e0005 */
[----:B------:R-:W-:-:S07]  /*1eb80*/  IMAD.MOV.U32 R8, RZ, RZ, R219 ;  /* 0x000000ffff087224 */ /* 0x000fce00078e00db */
.L_x_2929:
[----:B------:R-:W-:-:S05]  /*1eb90*/  VIADD R15, R8, 0x1 ;  /* 0x00000001080f7836 */ /* 0x000fca0000000000 */
[----:B------:R-:W-:-:S04]  /*1eba0*/  ISETP.NE.AND P1, PT, R15, 0x2, PT ;  /* 0x000000020f00780c */ /* 0x000fc80003f25270 */
[----:B------:R-:W-:Y:S02]  /*1ebb0*/  SEL R15, R15, RZ, P1 ;  /* 0x000000ff0f0f7207 */ /* 0x000fe40000800000 */
[----:B------:R-:W-:-:S03]  /*1ebc0*/  SEL R3, RZ, 0x1, P1 ;  /* 0x00000001ff037807 */ /* 0x000fc60000800000 */
[----:B------:R-:W-:Y:S01]  /*1ebd0*/  IMAD.MOV.U32 R219, RZ, RZ, R15 ;  /* 0x000000ffffdb7224 */ /* 0x000fe200078e000f */
[----:B------:R-:W-:Y:S01]  /*1ebe0*/  LOP3.LUT R224, R10, R3, RZ, 0x3c, !PT ;  /* 0x000000030ae07212 */ /* 0x000fe200078e3cff */
[----:B------:R-:W-:Y:S06]  /*1ebf0*/  @!P0 BRA `(.L_x_2917) ;  /* 0x0000000000048947 */ /* 0x000fec0003800000 */
[----:B------:R-:W-:Y:S01]  /*1ec00*/  BPT.TRAP 0x1 ;  /* 0x000000040000795c */ /* 0x000fe20000300000 */
.L_x_2917:
[----:B------:R-:W-:Y:S02]  /*1ec10*/  LEA R3, R219, R22, 0x3 ;  /* 0x00000016db037211 */ /* 0x000fe400078e18ff */
[----:B------:R-:W-:-:S04]  /*1ec20*/  SHF.L.U32 R6, R224, 0x1f, RZ ;  /* 0x0000001fe0067819 */ /* 0x000fc800000006ff */
[----:B------:R0:W1:Y:S01]  /*1ec30*/  SYNCS.PHASECHK.TRANS64.TRYWAIT P1, [R3+URZ+0x38830], R6 ;  /* 0x03883006030075a7 */ /* 0x000062000802017f */
[----:B------:R-:W-:Y:S05]  /*1ec40*/  @!P0 BRA `(.L_x_2918) ;  /* 0x0000000000048947 */ /* 0x000fea0003800000 */
[----:B------:R-:W-:Y:S01]  /*1ec50*/  BPT.TRAP 0x1 ;  /* 0x000000040000795c */ /* 0x000fe20000300000 */
.L_x_2918:
[----:B------:R-:W2:Y:S01]  /*1ec60*/  LDL R4, [R1+0x54] ;  /* 0x0000540001047983 */ /* 0x000ea20000100800 */
[----:B------:R-:W-:Y:S01]  /*1ec70*/  BSSY B1, `(.L_x_2919) ;  /* 0x0000007000017945 */ /* 0x000fe20003800000 */
[----:B------:R-:W-:Y:S02]  /*1ec80*/  IMAD.MOV.U32 R5, RZ, RZ, 0x40000040 ;  /* 0x40000040ff057424 */ /* 0x000fe400078e00ff */
[----:B--2---:R-:W-:-:S04]  /*1ec90*/  IMAD R4, R219, 0xa00, R4 ;  /* 0x00000a00db047824 */ /* 0x004fc800078e0204 */
[----:B------:R-:W-:Y:S01]  /*1eca0*/  VIADD R20, R4, 0x80 ;  /* 0x0000008004147836 */ /* 0x000fe20000000000 */
[----:B-1----:R-:W-:Y:S06]  /*1ecb0*/  @P1 BRA `(.L_x_2920) ;  /* 0x0000000000081947 */ /* 0x002fec0003800000 */
[----:B------:R-:W1:Y:S02]  /*1ecc0*/  SYNCS.PHASECHK.TRANS64.TRYWAIT P1, [R3+URZ+0x38830], R6 ;  /* 0x03883006030075a7 */ /* 0x000e64000802017f */
[----:B-1----:R-:W-:Y:S05]  /*1ecd0*/  @!P1 BRA `(.L_x_2921) ;  /* 0x0000012000a89947 */ /* 0x002fea0003800000 */
.L_x_2920:
[----:B------:R-:W-:Y:S05]  /*1ece0*/  BSYNC B1 ;  /* 0x0000000000017941 */ /* 0x000fea0003800000 */
.L_x_2919:
[----:B------:R-:W2:Y:S04]  /*1ecf0*/  LDL.64 R152, [R1+0x40] ;  /* 0x0000400001987983 */ /* 0x000ea80000100a00 */
[----:B------:R-:W3:Y:S01]  /*1ed00*/  LDL.64 R154, [R1+0x48] ;  /* 0x00004800019a7983 */ /* 0x000ee20000100a00 */
[----:B------:R-:W-:Y:S02]  /*1ed10*/  R2UR UR10, R4 ;  /* 0x00000000040a72ca */ /* 0x000fe400000e0000 */
[----:B------:R-:W-:Y:S01]  /*1ed20*/  R2UR UR11, R5 ;  /* 0x00000000050b72ca */ /* 0x000fe200000e0000 */
[----:B------:R-:W-:Y:S01]  /*1ed30*/  WARPGROUP.ARRIVE ;  /* 0x00000000000079c5 */ /* 0x000fe20000000000 */
[----:B------:R-:W-:Y:S01]  /*1ed40*/  IMAD.MOV.U32 R21, RZ, RZ, 0x40000040 ;  /* 0x40000040ff157424 */ /* 0x000fe200078e00ff */
[----:B------:R-:W-:-:S04]  /*1ed50*/  R2UR UR18, R20 ;  /* 0x00000000141272ca */ /* 0x000fc800000e0000 */
[----:B------:R-:W-:Y:S01]  /*1ed60*/  R2UR UR19, R21 ;  /* 0x00000000151372ca */ /* 0x000fe200000e0000 */
[C---:B------:R-:W-:Y:S02]  /*1ed70*/  VIADD R12, R4.reuse, 0x100 ;  /* 0x00000100040c7836 */ /* 0x040fe40000000000 */
[----:B------:R-:W-:Y:S01]  /*1ed80*/  IMAD.MOV.U32 R13, RZ, RZ, 0x40000040 ;  /* 0x40000040ff0d7424 */ /* 0x000fe200078e00ff */
[----:B01----:R-:W-:Y:S01]  /*1ed90*/  IADD3 R6, R4, 0x180, RZ ;  /* 0x0000018004067810 */ /* 0x003fe20007ffe0ff */
[----:B------:R-:W4:Y:S01]  /*1eda0*/  LDL.64 R20, [R1+0x30] ;  /* 0x0000300001147983 */ /* 0x000f220000100a00 */
[----:B------:R-:W-:Y:S02]  /*1edb0*/  R2UR UR14, R12 ;  /* 0x000000000c0e72ca */ /* 0x000fe400000e0000 */
[----:B------:R-:W-:Y:S02]  /*1edc0*/  R2UR UR15, R13 ;  /* 0x000000000d0f72ca */ /* 0x000fe400000e0000 */
[----:B------:R-:W-:-:S02]  /*1edd0*/  MOV R7, 0x40000040 ;  /* 0x4000004000077802 */ /* 0x000fc40000000f00 */
[----:B------:R-:W-:Y:S02]  /*1ede0*/  R2UR UR6, R6 ;  /* 0x00000000060672ca */ /* 0x000fe400000e0000 */
[----:B------:R-:W-:Y:S02]  /*1edf0*/  R2UR UR7, R7 ;  /* 0x00000000070772ca */ /* 0x000fe400000e0000 */
[----:B--2---:R-:W-:Y:S02]  /*1ee00*/  R2UR UR32, R152 ;  /* 0x00000000982072ca */ /* 0x004fe400000e0000 */
[----:B------:R-:W-:Y:S02]  /*1ee10*/  R2UR UR33, R153 ;  /* 0x00000000992172ca */ /* 0x000fe400000e0000 */
        /* <DEDUP_REMOVED lines=18> */
[----:B------:R-:W-:Y:S01]  /*1ef40*/  VIADD R12, R4, 0x200 ;  /* 0x00000200040c7836 */ /* 0x000fe20000000000 */
[----:B------:R-:W-:Y:S02]  /*1ef50*/  WARPGROUP.DEPBAR.LE gsb0, 0x0 ;  /* 0x00008000000079c5 */ /* 0x000fe40000010000 */
        /* <DEDUP_REMOVED lines=8> */
[----:B------:R-:W-:Y:S01]  /*1efe0*/  VIADD R6, R4, 0x2 ;  /* 0x0000000204067836 */ /* 0x000fe20000000000 */
[----:B--2---:R-:W-:Y:S02]  /*1eff0*/  R2UR UR28, R152 ;  /* 0x00000000981c72ca */ /* 0x004fe400000e0000 */
[----:B------:R-:W-:Y:S02]  /*1f000*/  R2UR UR29, R153 ;  /* 0x00000000991d72ca */ /* 0x000fe400000e0000 */
[----:B------:R-:W-:-:S06]  /*1f010*/  WARPGROUP.ARRIVE ;  /* 0x00000000000079c5 */ /* 0x000fcc0000000000 */
[----:B------:R-:W-:Y:S01]  /*1f020*/  HGMMA.64x16x16.F32 R152, gdesc[UR24], RZ, !UPT, gsb0 ;  /* 0x00200000189879f0 */ /* 0x000fe2000c0008ff */
[----:B------:R-:W-:Y:S02]  /*1f030*/  MOV R7, 0x40000040 ;  /* 0x4000004000077802 */ /* 0x000fe40000000f00 */
        /* <DEDUP_REMOVED lines=88> */
[----:B------:R-:W-:Y:S02]  /*1f5c0*/  R2UR UR47, R21 ;  /* 0x00000000152f72ca */ /* 0x000fe400000e0000 */
[----:B------:R-:W3:Y:S01]  /*1f5d0*/  LDL.64 R20, [R1+0x28] ;  /* 0x0000280001147983 */ /* 0x000ee20000100a00 */
[----:B------:R-:W-:Y:S02]  /*1f5e0*/  VIADD R6, R4, 0x6 ;  /* 0x0000000604067836 */ /* 0x000fe40000000000 */
[----:B------:R-:W-:-:S03]  /*1f5f0*/  IMAD.MOV.U32 R7, RZ, RZ, 0x40000040 ;  /* 0x40000040ff077424 */ /* 0x000fc600078e00ff */
[----:B------:R-:W-:Y:S02]  /*1f600*/  R2UR UR30, R6 ;  /* 0x00000000061e72ca */ /* 0x000fe400000e0000 */
[----:B------:R-:W-:Y:S01]  /*1f610*/  R2UR UR31, R7 ;  /* 0x00000000071f72ca */ /* 0x000fe200000e0000 */
[----:B------:R-:W-:Y:S02]  /*1f620*/  UMOV UR28, UR46 ;  /* 0x0000002e001c7c82 */ /* 0x000fe40008000000 */
[----:B------:R-:W-:Y:S01]  /*1f630*/  UMOV UR29, UR47 ;  /* 0x0000002f001d7c82 */ /* 0x000fe20008000000 */
[----:B------:R-:W-:Y:S01]  /*1f640*/  IMAD.MOV.U32 R7, RZ, RZ, 0x40000040 ;  /* 0x40000040ff077424 */ /* 0x000fe200078e00ff */
[----:B------:R-:W-:-:S04]  /*1f650*/  IADD3 R6, R4, 0x86, RZ ;  /* 0x0000008604067810 */ /* 0x000fc80007ffe0ff */
[----:B------:R-:W-:Y:S01]  /*1f660*/  R2UR UR15, R7 ;  /* 0x00000000070f72ca */ /* 0x000fe200000e0000 */
[----:B------:R-:W-:Y:S02]  /*1f670*/  WARPGROUP.DEPBAR.LE gsb0, 0x0 ;  /* 0x00008000000079c5 */ /* 0x000fe40000010000 */
[----:B------:R-:W-:-:S06]  /*1f680*/  WARPGROUP.ARRIVE ;  /* 0x00000000000079c5 */ /* 0x000fcc0000000000 */
[----:B------:R-:W-:Y:S01]  /*1f690*/  HGMMA.64x16x16.F32 R184, gdesc[UR28], R184, gsb0 ;  /* 0x002000001cb879f0 */ /* 0x000fe200080008b8 */
[----:B------:R-:W-:Y:S01]  /*1f6a0*/  R2UR UR14, R6 ;  /* 0x00000000060e72ca */ /* 0x000fe200000e0000 */
[----:B------:R-:W-:Y:S02]  /*1f6b0*/  IMAD.MOV.U32 R7, RZ, RZ, 0x40000040 ;  /* 0x40000040ff077424 */ /* 0x000fe400078e00ff */
[----:B------:R-:W-:-:S03]  /*1f6c0*/  VIADD R6, R4, 0x106 ;  /* 0x0000010604067836 */ /* 0x000fc60000000000 */
        /* <DEDUP_REMOVED lines=29> */
[----:B------:R-:W-:Y:S01]  /*1f8a0*/  IMAD.MOV.U32 R7, RZ, RZ, 0x40000040 ;  /* 0x40000040ff077424 */ /* 0x000fe200078e00ff */
[----:B------:R-:W-:Y:S02]  /*1f8b0*/  WARPGROUP.DEPBAR.LE gsb0, 0x0 ;  /* 0x00008000000079c5 */ /* 0x000fe40000010000 */
[----:B------:R-:W-:-:S06]  /*1f8c0*/  WARPGROUP.ARRIVE ;  /* 0x00000000000079c5 */ /* 0x000fcc0000000000 */
[----:B------:R-:W-:Y:S01]  /*1f8d0*/  HGMMA.64x16x16.F32 R152, gdesc[UR28], R152, gsb0 ;  /* 0x002000001c9879f0 */ /* 0x000fe20008000898 */
        /* <DEDUP_REMOVED lines=62> */
[----:B------:R-:W-:Y:S01]  /*1fcc0*/  VIADD R6, R4, 0x482 ;  /* 0x0000048204067836 */ /* 0x000fe20000000000 */
[----:B--2---:R-:W-:-:S02]  /*1fcd0*/  R2UR UR28, R12 ;  /* 0x000000000c1c72ca */ /* 0x004fc400000e0000 */
[----:B------:R-:W-:Y:S02]  /*1fce0*/  R2UR UR5, R7 ;  /* 0x00000000070572ca */ /* 0x000fe400000e0000 */
[----:B------:R-:W-:Y:S02]  /*1fcf0*/  R2UR UR4, R6 ;  /* 0x00000000060472ca */ /* 0x000fe400000e0000 */
[----:B------:R-:W-:Y:S02]  /*1fd00*/  R2UR UR29, R13 ;  /* 0x000000000d1d72ca */ /* 0x000fe400000e0000 */
[----:B------:R-:W2:Y:S07]  /*1fd10*/  LDL.64 R12, [R1+0x10] ;  /* 0x00001000010c7983 */ /* 0x000eae0000100a00 */
[----:B------:R-:W-:-:S02]  /*1fd20*/  UMOV UR27, UR5 ;  /* 0x00000005001b7c82 */ /* 0x000fc40008000000 */
        /* <DEDUP_REMOVED lines=615> */
.L_x_2922:
[----:B------:R-:W-:Y:S02]  /*223a0*/  SHF.L.U32 R0, R10, 0x1f, RZ ;  /* 0x0000001f0a007819 */ /* 0x000fe400000006ff */
[----:B------:R-:W-:-:S04]  /*223b0*/  LEA R6, R8, R22, 0x3 ;  /* 0x0000001608067211 */ /* 0x000fc800078e18ff */
[----:B------:R0:W1:Y:S01]  /*223c0*/  SYNCS.PHASECHK.TRANS64.TRYWAIT P1, [R6+URZ+0x38850], R0 ;  /* 0x03885000060075a7 */ /* 0x000062000802017f */
[----:B------:R-:W-:Y:S05]  /*223d0*/  @!P0 BRA `(.L_x_2923) ;  /* 0x0000000000048947 */ /* 0x000fea0003800000 */
[----:B------:R-:W-:Y:S01]  /*223e0*/  BPT.TRAP 0x1 ;  /* 0x000000040000795c */ /* 0x000fe20000300000 */
.L_x_2923:
[----:B------:R-:W-:Y:S04]  /*223f0*/  BSSY B1, `(.L_x_2924) ;  /* 0x0000004000017945 */ /* 0x000fe80003800000 */
[----:B-1----:R-:W-:Y:S05]  /*22400*/  @P1 BRA `(.L_x_2925) ;  /* 0x0000000000081947 */ /* 0x002fea0003800000 */
[----:B------:R-:W1:Y:S02]  /*22410*/  SYNCS.PHASECHK.TRANS64.TRYWAIT P1, [R6+URZ+0x38850], R0 ;  /* 0x03885000060075a7 */ /* 0x000e64000802017f */
[----:B-1----:R-:W-:Y:S05]  /*22420*/  @!P1 BRA `(.L_x_2926) ;  /* 0x000000e800e89947 */ /* 0x002fea0003800000 */
.L_x_2925:
[----:B------:R-:W-:Y:S05]  /*22430*/  BSYNC B1 ;  /* 0x0000000000017941 */ /* 0x000fea0003800000 */
.L_x_2924:
        /* <DEDUP_REMOVED lines=45> */
.L_x_2927:
        /* <DEDUP_REMOVED lines=22> */
[----:B------:R-:W2:Y:S01]  /*22870*/  MUFU.TANH R193, R193 ;  /* 0x000000c100c17308 */ /* 0x000ea20000002400 */
        /* <DEDUP_REMOVED lines=16> */
[----:B--2---:R-:W-:Y:S01]  /*22980*/  FMNMX.FTZ R0, R193, R14, !PT ;  /* 0x0000000ec1007209 */ /* 0x004fe20007810000 */
        /* <DEDUP_REMOVED lines=10> */
[----:B------:R-:W-:Y:S01]  /*22a30*/  IMAD.U32 R3, RZ, RZ, UR42 ;  /* 0x0000002aff037e24 */ /* 0x000fe2000f8e00ff */
[----:B------:R-:W-:-:S03]  /*22a40*/  LEA R15, R15, R22, 0x3 ;  /* 0x000000160f0f7211 */ /* 0x000fc600078e18ff */
        /* <DEDUP_REMOVED lines=67> */
[----:B-1----:R-:W-:-:S05]  /*22e80*/  FMNMX.FTZ R5, R157, R2, !PT ;  /* 0x000000029d057209 */ /* 0x002fca0007810000 */
[----:B------:R-:W1:Y:S01]  /*22e90*/  SHFL.BFLY PT, R2, R5, 0x2, 0x1f ;  /* 0x0c401f0005027f89 */ /* 0x000e6200000e0000 */
[----:B--2---:R-:W-:-:S04]  /*22ea0*/  FMNMX.FTZ R0, R158, R0, !PT ;  /* 0x000000009e007209 */ /* 0x004fc80007810000 */
[----:B0-----:R-:W-:-:S05]  /*22eb0*/  FMNMX.FTZ R4, R159, R0, !PT ;  /* 0x000000009f047209 */ /* 0x001fca0007810000 */
[----:B------:R-:W0:Y:S01]  /*22ec0*/  SHFL.BFLY PT, R0, R4, 0x2, 0x1f ;  /* 0x0c401f0004007f89 */ /* 0x000e2200000e0000 */
[----:B-1----:R-:W-:-:S05]  /*22ed0*/  FMNMX.FTZ R5, R5, R2, !PT ;  /* 0x0000000205057209 */ /* 0x002fca0007810000 */
[----:B------:R-:W1:Y:S01]  /*22ee0*/  SHFL.BFLY PT, R2, R5, 0x1, 0x1f ;  /* 0x0c201f0005027f89 */ /* 0x000e6200000e0000 */
[----:B0-----:R-:W-:-:S05]  /*22ef0*/  FMNMX.FTZ R4, R4, R0, !PT ;  /* 0x0000000004047209 */ /* 0x001fca0007810000 */
[----:B------:R-:W0:Y:S01]  /*22f00*/  SHFL.BFLY PT, R0, R4, 0x1, 0x1f ;  /* 0x0c201f0004007f89 */ /* 0x000e2200000e0000 */
[----:B-1----:R-:W-:Y:S02]  /*22f10*/  FMNMX.FTZ R5, R5, R2, !PT ;  /* 0x0000000205057209 */ /* 0x002fe40007810000 */
[----:B0-----:R-:W-:-:S03]  /*22f20*/  FMNMX.FTZ R4, R4, R0, !PT ;  /* 0x0000000004047209 */ /* 0x001fc60007810000 */
[C---:B------:R-:W-:Y:S01]  /*22f30*/  FADD.FTZ R0, -R5.reuse, R11 ;  /* 0x0000000b05007221 */ /* 0x040fe20000010100 */
[----:B------:R-:W-:Y:S01]  /*22f40*/  FMUL.FTZ R11, R5, R3 ;  /* 0x00000003050b7220 */ /* 0x000fe20000410000 */
[----:B------:R-:W-:-:S03]  /*22f50*/  FADD.FTZ R2, -R4, R14 ;  /* 0x0000000e04027221 */ /* 0x000fc60000010100 */
[-CC-:B------:R-:W-:Y:S01]  /*22f60*/  FFMA.FTZ R192, R152, R3.reuse, -R11.reuse ;  /* 0x0000000398c07223 */ /* 0x180fe2000001080b */
[-C--:B------:R-:W-:Y:S01]  /*22f70*/  FMUL.FTZ R152, R4, R3.reuse ;  /* 0x0000000304987220 */ /* 0x080fe20000410000 */
[-C--:B------:R-:W-:Y:S01]  /*22f80*/  FMUL.FTZ R0, R0, R3.reuse ;  /* 0x0000000300007220 */ /* 0x080fe20000410000 */
        /* <DEDUP_REMOVED lines=24> */
[----:B------:R-:W-:Y:S01]  /*23110*/  FFMA.FTZ R156, R184, R3, -R152 ;  /* 0x00000003b89c7223 */ /* 0x000fe20000010898 */
[----:B------:R-:W-:-:S02]  /*23120*/  VIADD R160, R15, 0x38840 ;  /* 0x000388400fa07836 */ /* 0x000fc40000000000 */
[-CC-:B------:R-:W-:Y:S01]  /*23130*/  FFMA.FTZ R205, R21, R3.reuse, -R152.reuse ;  /* 0x0000000315cd7223 */ /* 0x180fe20000010898 */
[-CC-:B------:R-:W-:Y:S01]  /*23140*/  FFMA.FTZ R153, R176, R3.reuse, -R152.reuse ;  /* 0x00000003b0997223 */ /* 0x180fe20000010898 */
[-CC-:B------:R-:W-:Y:S01]  /*23150*/  FFMA.FTZ R207, R179, R3.reuse, -R152.reuse ;  /* 0x00000003b3cf7223 */ /* 0x180fe20000010898 */
[-C--:B------:R-:W-:Y:S01]  /*23160*/  FFMA.FTZ R193, R154, R3.reuse, -R152 ;  /* 0x000000039ac17223 */ /* 0x080fe20000010898 */
[----:B------:R-:W-:Y:S01]  /*23170*/  MUFU.EX2 R2, R2 ;  /* 0x0000000200027308 */ /* 0x000fe20000000800 */
[----:B------:R-:W-:Y:S01]  /*23180*/  PRMT R160, R229, 0x654, R160 ;  /* 0x00000654e5a07816 */ /* 0x000fe200000000a0 */
[-CC-:B------:R-:W-:Y:S01]  /*23190*/  FFMA.FTZ R21, R180, R3.reuse, -R152.reuse ;  /* 0x00000003b4157223 */ /* 0x180fe20000010898 */
[-CC-:B------:R-:W-:Y:S01]  /*231a0*/  FFMA.FTZ R201, R170, R3.reuse, -R152.reuse ;  /* 0x00000003aac97223 */ /* 0x180fe20000010898 */
[-CC-:B------:R-:W-:Y:S01]  /*231b0*/  FFMA.FTZ R171, R171, R3.reuse, -R152.reuse ;  /* 0x00000003abab7223 */ /* 0x180fe20000010898 */
[----:B------:R0:W-:Y:S01]  /*231c0*/  SYNCS.ARRIVE.TRANS64.RED.A1T0 RZ, [R160+URZ], RZ ;  /* 0x000000ffa0ff79a7 */ /* 0x0001e2000810043f */
[-CC-:B------:R-:W-:Y:S01]  /*231d0*/  FFMA.FTZ R203, R174, R3.reuse, -R152.reuse ;  /* 0x00000003aecb7223 */ /* 0x180fe20000010898 */
[-CC-:B------:R-:W-:Y:S01]  /*231e0*/  FFMA.FTZ R197, R162, R3.reuse, -R152.reuse ;  /* 0x00000003a2c57223 */ /* 0x180fe20000010898 */
[----:B------:R-:W1:Y:S01]  /*231f0*/  MUFU.EX2 R208, R208 ;  /* 0x000000d000d07308 */ /* 0x000e620000000800 */
[-CC-:B------:R-:W-:Y:S01]  /*23200*/  FFMA.FTZ R163, R163, R3.reuse, -R152.reuse ;  /* 0x00000003a3a37223 */ /* 0x180fe20000010898 */
[-CC-:B------:R-:W-:Y:S01]  /*23210*/  FFMA.FTZ R199, R166, R3.reuse, -R152.reuse ;  /* 0x00000003a6c77223 */ /* 0x180fe20000010898 */
[-CC-:B------:R-:W-:Y:S01]  /*23220*/  FFMA.FTZ R167, R167, R3.reuse, -R152.reuse ;  /* 0x00000003a7a77223 */ /* 0x180fe20000010898 */
[-CC-:B------:R-:W-:Y:S01]  /*23230*/  FFMA.FTZ R154, R155, R3.reuse, -R152.reuse ;  /* 0x000000039b9a7223 */ /* 0x180fe20000010898 */
[-CC-:B0-----:R-:W-:Y:S01]  /*23240*/  FFMA.FTZ R160, R175, R3.reuse, -R152.reuse ;  /* 0x00000003afa07223 */ /* 0x181fe20000010898 */
[-CC-:B------:R-:W-:Y:S01]  /*23250*/  FFMA.FTZ R195, R158, R3.reuse, -R152.reuse ;  /* 0x000000039ec37223 */ /* 0x180fe20000010898 */
[----:B------:R-:W-:Y:S01]  /*23260*/  FFMA.FTZ R152, R159, R3, -R152 ;  /* 0x000000039f987223 */ /* 0x000fe20000010898 */
[----:B------:R-:W0:Y:S08]  /*23270*/  MUFU.EX2 R209, R209 ;  /* 0x000000d100d17308 */ /* 0x000e300000000800 */
[----:B------:R-:W2:Y:S01]  /*23280*/  MUFU.EX2 R182, R182 ;  /* 0x000000b600b67308 */ /* 0x000ea20000000800 */
[----:B-1----:R-:W-:-:S07]  /*23290*/  FFMA.FTZ R226, R0, R226, R208 ;  /* 0x000000e200e27223 */ /* 0x002fce00000100d0 */
[----:B------:R-:W1:Y:S01]  /*232a0*/  MUFU.EX2 R157, R157 ;  /* 0x0000009d009d7308 */ /* 0x000e620000000800 */
[----:B0-----:R-:W-:-:S07]  /*232b0*/  FFMA.FTZ R225, R2, R225, R209 ;  /* 0x000000e102e17223 */ /* 0x001fce00000100d1 */
        /* <DEDUP_REMOVED lines=76> */
.L_x_2928:
[----:B------:R-:W-:Y:S01]  /*23780*/  ISETP.GT.AND P1, PT, R9, RZ, PT ;  /* 0x000000ff0900720c */ /* 0x000fe20003f24270 */
[----:B------:R-:W-:Y:S01]  /*23790*/  VIADD R6, R6, 0x38860 ;  /* 0x0003886006067836 */ /* 0x000fe20000000000 */
[----:B------:R-:W-:Y:S01]  /*237a0*/  F2FP.F16.F32.PACK_AB R206, R14, R206 ;  /* 0x000000ce0ece723e */ /* 0x000fe200000000ff */
[----:B------:R-:W-:Y:S01]  /*237b0*/  IMAD.MOV.U32 R14, RZ, RZ, R4 ;  /* 0x000000ffff0e7224 */ /* 0x000fe200078e0004 */
[----:B------:R-:W-:Y:S02]  /*237c0*/  F2FP.F16.F32.PACK_AB R196, R10, R196 ;  /* 0x000000c40ac4723e */ /* 0x000fe400000000ff */
[----:B------:R-:W-:Y:S02]  /*237d0*/  PRMT R6, R229, 0x654, R6 ;  /* 0x00000654e5067816 */ /* 0x000fe40000000006 */
[----:B------:R-:W-:Y:S01]  /*237e0*/  F2FP.F16.F32.PACK_AB R198, R8, R198 ;  /* 0x000000c608c6723e */ /* 0x000fe200000000ff */
[----:B------:R-:W-:Y:S01]  /*237f0*/  IMAD.MOV.U32 R8, RZ, RZ, R219 ;  /* 0x000000ffff087224 */ /* 0x000fe200078e00db */
[----:B------:R0:W-:Y:S01]  /*23800*/  SYNCS.ARRIVE.TRANS64.RED.A1T0 RZ, [R6+URZ], RZ ;  /* 0x000000ff06ff79a7 */ /* 0x0001e2000810043f */
        /* <DEDUP_REMOVED lines=18> */
[----:B------:R-:W-:Y:S02]  /*23930*/  IADD3 R9, R9, -0x1, RZ ;  /* 0xffffffff09097810 */ /* 0x000fe40007ffe0ff */
[----:B------:R-:W-:Y:S01]  /*23940*/  MOV R10, R224 ;  /* 0x000000e0000a7202 */ /* 0x000fe20000000f00 */
[----:B0-----:R-:W-:Y:S06]  /*23950*/  @P1 BRA `(.L_x_2929) ;  /* 0xffffffb0008c1947 */ /* 0x001fec000383ffff */
.L_x_2916:
[----:B------:R-:W-:Y:S05]  /*23960*/  BSYNC B0 ;  /* 0x0000000000007941 */ /* 0x000fea0003800000 */
.L_x_2915:
        /* <DEDUP_REMOVED lines=131> */
.L_x_2930:
[----:B------:R-:W-:Y:S01]  /*241a0*/  IMAD R8, R219, 0x8, R22 ;  /* 0x00000008db087824 */ /* 0x000fe200078e0216 */
[----:B------:R-:W-:-:S04]  /*241b0*/  SHF.L.U32 R7, R224, 0x1f, RZ ;  /* 0x0000001fe0077819 */ /* 0x000fc800000006ff */
[----:B------:R0:W1:Y:S01]  /*241c0*/  SYNCS.PHASECHK.TRANS64.TRYWAIT P1, [R8+URZ+0x38850], R7 ;  /* 0x03885007080075a7 */ /* 0x000062000802017f */
[----:B------:R-:W-:Y:S05]  /*241d0*/  @!P0 BRA `(.L_x_2931) ;  /* 0x0000000000048947 */ /* 0x000fea0003800000 */
[----:B------:R-:W-:Y:S01]  /*241e0*/  BPT.TRAP 0x1 ;  /* 0x000000040000795c */ /* 0x000fe20000300000 */
.L_x_2931:
[----:B------:R-:W-:Y:S01]  /*241f0*/  IADD3 R22, R22, 0x400, RZ ;  /* 0x0000040016167810 */ /* 0x000fe20007ffe0ff */
[----:B------:R-:W-:Y:S03]  /*24200*/  BSSY B0, `(.L_x_2932) ;  /* 0x0000008000007945 */ /* 0x000fe60003800000 */
[----:B------:R-:W-:-:S04]  /*24210*/  SHF.R.U32.HI R22, RZ, 0x4, R22 ;  /* 0x00000004ff167819 */ /* 0x000fc80000011616 */
[----:B------:R-:W-:-:S04]  /*24220*/  LOP3.LUT R22, R22, 0x3fff, RZ, 0xc0, !PT ;  /* 0x00003fff16167812 */ /* 0x000fc800078ec0ff */
[----:B------:R-:W-:-:S05]  /*24230*/  LOP3.LUT R0, R22, 0x2800000, RZ, 0xfc, !PT ;  /* 0x0280000016007812 */ /* 0x000fca00078efcff */
[----:B------:R-:W-:Y:S01]  /*24240*/  IMAD R0, R219, 0xa00, R0 ;  /* 0x00000a00db007824 */ /* 0x000fe200078e0200 */
[----:B-1----:R-:W-:Y:S06]  /*24250*/  @P1 BRA `(.L_x_2933) ;  /* 0x0000000000081947 */ /* 0x002fec0003800000 */
[----:B------:R-:W1:Y:S02]  /*24260*/  SYNCS.PHASECHK.TRANS64.TRYWAIT P1, [R8+URZ+0x38850], R7 ;  /* 0x03885007080075a7 */ /* 0x000e64000802017f */
[----:B-1----:R-:W-:Y:S05]  /*24270*/  @!P1 BRA `(.L_x_2934) ;  /* 0x000000cc00689947 */ /* 0x002fea0003800000 */
.L_x_2933:
[----:B------:R-:W-:Y:S05]  /*24280*/  BSYNC B0 ;  /* 0x0000000000007941 */ /* 0x000fea0003800000 */
.L_x_2932:
[----:B------:R-:W-:Y:S01]  /*24290*/  IMAD.MOV.U32 R6, RZ, RZ, R0 ;  /* 0x000000ffff067224 */ /* 0x000fe200078e0000 */
[----:B------:R-:W-:Y:S01]  /*242a0*/  WARPGROUP.ARRIVE ;  /* 0x00000000000079c5 */ /* 0x000fe20000000000 */
[----:B01----:R-:W-:Y:S01]  /*242b0*/  IMAD.MOV.U32 R7, RZ, RZ, 0x40000040 ;  /* 0x40000040ff077424 */ /* 0x003fe200078e00ff */
[----:B------:R-:W0:Y:S02]  /*242c0*/  SHFL.BFLY PT, R2, R225, 0x2, 0x1f ;  /* 0x0c401f00e1027f89 */ /* 0x000e2400000e0000 */
[----:B------:R-:W-:Y:S02]  /*242d0*/  R2UR UR6, R6 ;  /* 0x00000000060672ca */ /* 0x000fe400000e0000 */
[----:B------:R-:W-:Y:S01]  /*242e0*/  R2UR UR7, R7 ;  /* 0x00000000070772ca */ /* 0x000fe200000e0000 */
[----:B------:R-:W-:Y:S01]  /*242f0*/  IMAD.MOV.U32 R7, RZ, RZ, 0x40000040 ;  /* 0x40000040ff077424 */ /* 0x000fe200078e00ff */
        /* <DEDUP_REMOVED lines=27> */
[----:B0-----:R-:W-:Y:S01]  /*244b0*/  FADD.FTZ R6, R2, R225 ;  /* 0x000000e102067221 */ /* 0x001fe20000010000 */
[----:B------:R-:W-:Y:S02]  /*244c0*/  R2UR UR7, R7 ;  /* 0x00000000070772ca */ /* 0x000fe400000e0000 */
[----:B------:R-:W0:Y:S01]  /*244d0*/  SHFL.BFLY PT, R7, R226, 0x2, 0x1f ;  /* 0x0c401f00e2077f89 */ /* 0x000e2200000e0000 */
[----:B------:R-:W-:-:S03]  /*244e0*/  MOV R2, RZ ;  /* 0x000000ff00027202 */ /* 0x000fc60000000f00 */
[----:B------:R-:W1:Y:S01]  /*244f0*/  SHFL.BFLY PT, R9, R6, 0x1, 0x1f ;  /* 0x0c201f0006097f89 */ /* 0x000e6200000e0000 */
[----:B0-----:R-:W-:Y:S01]  /*24500*/  FADD.FTZ R0, R7, R226 ;  /* 0x000000e207007221 */ /* 0x001fe20000010000 */
[----:B-1----:R-:W-:-:S04]  /*24510*/  FADD.FTZ R13, R6, R9 ;  /* 0x00000009060d7221 */ /* 0x002fc80000010000 */
[----:B------:R-:W0:Y:S01]  /*24520*/  SHFL.BFLY PT, R7, R0, 0x1, 0x1f ;  /* 0x0c201f0000077f89 */ /* 0x000e2200000e0000 */
[----:B------:R-:W-:Y:S01]  /*24530*/  IMAD.MOV.U32 R6, RZ, RZ, -0x800000 ;  /* 0xff800000ff067424 */ /* 0x000fe200078e00ff */
[----:B------:R-:W-:-:S13]  /*24540*/  FSETP.NE.FTZ.AND P2, PT, R13, RZ, PT ;  /* 0x000000ff0d00720b */ /* 0x000fda0003f55000 */
[----:B------:R-:W1:Y:S01]  /*24550*/  @P2 MUFU.LG2 R11, R13 ;  /* 0x0000000d000b2308 */ /* 0x000e620000000c00 */
[----:B------:R-:W-:Y:S01]  /*24560*/  @P2 FMUL.FTZ R14, R3, 0.69314718246459960938 ;  /* 0x3f317218030e2820 */ /* 0x000fe20000410000 */
[----:B0-----:R-:W-:Y:S01]  /*24570*/  FADD.FTZ R12, R0, R7 ;  /* 0x00000007000c7221 */ /* 0x001fe20000010000 */
[----:B------:R-:W-:-:S05]  /*24580*/  IMAD.MOV.U32 R7, RZ, RZ, RZ ;  /* 0x000000ffff077224 */ /* 0x000fca00078e00ff */
[----:B------:R-:W-:Y:S01]  /*24590*/  @P2 MUFU.RCP R2, R13 ;  /* 0x0000000d00022308 */ /* 0x000fe20000001000 */
[----:B------:R-:W-:Y:S01]  /*245a0*/  IMAD.MOV.U32 R0, RZ, RZ, -0x800000 ;  /* 0xff800000ff007424 */ /* 0x000fe200078e00ff */
[----:B------:R-:W-:Y:S01]  /*245b0*/  FSETP.NE.FTZ.AND P1, PT, R12, RZ, PT ;  /* 0x000000ff0c00720b */ /* 0x000fe20003f35000 */
[----:B-1----:R-:W-:-:S04]  /*245c0*/  @P2 FMUL.FTZ R11, R11, 0.69314718246459960938 ;  /* 0x3f3172180b0b2820 */ /* 0x002fc80000410000 */
[----:B------:R-:W-:-:S08]  /*245d0*/  @P2 FFMA.FTZ R0, R14, R4, R11 ;  /* 0x000000040e002223 */ /* 0x000fd0000001000b */
[----:B------:R-:W0:Y:S01]  /*245e0*/  @P1 MUFU.LG2 R9, R12 ;  /* 0x0000000c00091308 */ /* 0x000e220000000c00 */
[----:B------:R-:W-:-:S07]  /*245f0*/  @P1 FMUL.FTZ R10, R3, 0.69314718246459960938 ;  /* 0x3f317218030a1820 */ /* 0x000fce0000410000 */
[----:B------:R1:W2:Y:S01]  /*24600*/  @P1 MUFU.RCP R7, R12 ;  /* 0x0000000c00071308 */ /* 0x0002a20000001000 */
[----:B0-----:R-:W-:-:S04]  /*24610*/  @P1 FMUL.FTZ R9, R9, 0.69314718246459960938 ;  /* 0x3f31721809091820 */ /* 0x001fc80000410000 */
[----:B------:R-:W-:Y:S01]  /*24620*/  @P1 FFMA.FTZ R6, R10, R5, R9 ;  /* 0x000000050a061223 */ /* 0x000fe20000010009 */
[----:B------:R-:W-:Y:S02]  /*24630*/  WARPGROUP.DEPBAR.LE gsb0, 0x0 ;  /* 0x00008000000079c5 */ /* 0x000fe40000010000 */
[----:B------:R-:W-:-:S06]  /*24640*/  WARPGROUP.ARRIVE ;  /* 0x00000000000079c5 */ /* 0x000fcc0000000000 */
[----:B------:R-:W-:Y:S03]  /*24650*/  HGMMA.64x256x16.F32 R24, R192, gdesc[UR4].tnspB, R24, gsb0 ;  /* 0x43e00004c0187df0 */ /* 0x000fe60008000818 */
[----:B------:R-:W-:Y:S02]  /*24660*/  WARPGROUP.DEPBAR.LE gsb0, 0x0 ;  /* 0x00008000000079c5 */ /* 0x000fe40000010000 */
[----:B-12---:R-:W-:Y:S05]  /*24670*/  @!P0 BRA `(.L_x_2935) ;  /* 0x0000000000048947 */ /* 0x006fea0003800000 */
[----:B------:R-:W-:Y:S01]  /*24680*/  BPT.TRAP 0x1 ;  /* 0x000000040000795c */ /* 0x000fe20000300000 */
.L_x_2935:
[----:B------:R-:W2:Y:S01]  /*24690*/  LDL.LU R12, [R1+0x88] ;  /* 0x00008800010c7983 */ /* 0x000ea20000300800 */
[----:B------:R-:W-:Y:S01]  /*246a0*/  IADD3 R4, R8, 0x38860, RZ ;  /* 0x0003886008047810 */ /* 0x000fe20007ffe0ff */
[----:B------:R-:W-:Y:S02]  /*246b0*/  VIADD R219, R219, 0x1 ;  /* 0x00000001dbdb7836 */ /* 0x000fe40000000000 */
[-C--:B------:R-:W-:Y:S01]  /*246c0*/  FMUL.FTZ R8, R24, R7.reuse ;  /* 0x0000000718087220 */ /* 0x080fe20000410000 */
[-C--:B------:R-:W-:Y:S01]  /*246d0*/  FMUL.FTZ R24, R36, R7.reuse ;  /* 0x0000000724187220 */ /* 0x080fe20000410000 */
[----:B------:R-:W-:Y:S01]  /*246e0*/  PRMT R229, R229, 0x654, R4 ;  /* 0x00000654e5e57816 */ /* 0x000fe20000000004 */
[-C--:B------:R-:W-:Y:S01]  /*246f0*/  FMUL.FTZ R157, R40, R7.reuse ;  /* 0x00000007289d7220 */ /* 0x080fe20000410000 */
[----:B------:R-:W-:Y:S01]  /*24700*/  ISETP.NE.AND P0, PT, R219, 0x2, PT ;  /* 0x00000002db00780c */ /* 0x000fe20003f05270 */
[-C--:B------:R-:W-:Y:S01]  /*24710*/  FMUL.FTZ R159, R48, R7.reuse ;  /* 0x00000007309f7220 */ /* 0x080fe20000410000 */
[----:B------:R0:W-:Y:S01]  /*24720*/  SYNCS.ARRIVE.TRANS64.RED.A1T0 RZ, [R229+URZ], RZ ;  /* 0x000000ffe5ff79a7 */ /* 0x0001e2000810043f */
[-C--:B------:R-:W-:Y:S01]  /*24730*/  FMUL.FTZ R161, R56, R7.reuse ;  /* 0x0000000738a17220 */ /* 0x080fe20000410000 */
        /* <DEDUP_REMOVED lines=126> */
[----:B------:R-:W-:Y:S01]  /*24f20*/  SEL R219, R219, RZ, P0 ;  /* 0x000000ffdbdb7207 */ /* 0x000fe20000000000 */
[----:B--2---:R-:W-:-:S05]  /*24f30*/  VIADD R12, R12, 0x1 ;  /* 0x000000010c0c7836 */ /* 0x004fca0000000000 */
[----:B------:R0:W-:Y:S02]  /*24f40*/  STL [R1+0x88], R12 ;  /* 0x0000880c01007387 */ /* 0x0001e40000100800 */
.L_x_2811:
[----:B------:R-:W0:Y:S08]  /*24f50*/  S2UR UR4, SR_CgaCtaId ;  /* 0x00000000000479c3 */ /* 0x000e300000008800 */
[----:B------:R-:W-:Y:S01]  /*24f60*/  BAR.SYNC.DEFER_BLOCKING 0x5, 0x180 ;  /* 0x0146000000007b1d */ /* 0x000fe20000010000 */
[----:B------:R-:W-:-:S05]  /*24f70*/  MOV R22, 0x400 ;  /* 0x0000040000167802 */ /* 0x000fca0000000f00 */
[----:B------:R-:W-:Y:S01]  /*24f80*/  BSSY B0, `(.L_x_2936) ;  /* 0x00002e7000007945 */ /* 0x000fe20003800000 */
[----:B0-----:R-:W-:-:S04]  /*24f90*/  MOV R229, UR4 ;  /* 0x0000000400e57c02 */ /* 0x001fc80008000f00 */
[----:B------:R-:W-:-:S05]  /*24fa0*/  LEA R22, R229, R22, 0x18 ;  /* 0x00000016e5167211 */ /* 0x000fca00078ec0ff */
[----:B------:R0:W1:Y:S01]  /*24fb0*/  LDS.128 R28, [R22+0x388d0] ;  /* 0x0388d000161c7984 */ /* 0x0000620000000c00 */
[----:B------:R-:W-:Y:S06]  /*24fc0*/  BAR.ARV 0x4, 0x180 ;  /* 0x0106000000007b1d */ /* 0x000fec0000002000 */
[----:B------:R-:W-:Y:S05]  /*24fd0*/  @P1 BRA `(.L_x_2937) ;  /* 0x0000002000241947 */ /* 0x000fea0003800000 */
[----:B------:R-:W2:Y:S04]  /*24fe0*/  LDL R2, [R1+0x8c] ;  /* 0x00008c0001027983 */ /* 0x000ea80000100800 */
[----:B------:R-:W3:Y:S01]  /*24ff0*/  LDL R179, [R1+0x7c] ;  /* 0x00007c0001b37983 */ /* 0x000ee20000100800 */
[----:B------:R-:W4:Y:S01]  /*25000*/  S2R R5, SR_SWINHI ;  /* 0x0000000000057919 */ /* 0x000f220000002f00 */
[----:B------:R-:W-:Y:S01]  /*25010*/  F2FP.F16.F32.PACK_AB R9, R9, R26 ;  /* 0x0000001a0909723e */ /* 0x000fe200000000ff */
[----:B------:R-:W-:Y:S01]  /*25020*/  ULDC.64 UR4, c[0x0][0xc00] ;  /* 0x0003000000047ab9 */ /* 0x000fe20000000a00 */
[----:B------:R-:W3:Y:S04]  /*25030*/  LDL R180, [R1+0x78] ;  /* 0x0000780001b47983 */ /* 0x000ee80000100800 */
[----:B------:R-:W3:Y:S01]  /*25040*/  LDL R178, [R1+0x68] ;  /* 0x0000680001b27983 */ /* 0x000ee20000100800 */
[----:B------:R-:W-:-:S02]  /*25050*/  MOV R20, R22 ;  /* 0x0000001600147202 */ /* 0x000fc40000000f00 */
[----:B----4-:R-:W-:Y:S02]  /*25060*/  MOV R21, R5 ;  /* 0x0000000500157202 */ /* 0x010fe40000000f00 */
[----:B------:R-:W-:Y:S02]  /*25070*/  F2FP.F16.F32.PACK_AB R8, R25, R8 ;  /* 0x000000081908723e */ /* 0x000fe400000000ff */
[----:B------:R-:W-:Y:S02]  /*25080*/  F2FP.F16.F32.PACK_AB R10, R3, R10 ;  /* 0x0000000a030a723e */ /* 0x000fe400000000ff */
[----:B------:R-:W-:Y:S02]  /*25090*/  F2FP.F16.F32.PACK_AB R11, R11, R4 ;  /* 0x000000040b0b723e */ /* 0x000fe400000000ff */
[----:B------:R-:W-:Y:S02]  /*250a0*/  F2FP.F16.F32.PACK_AB R144, R145, R144 ;  /* 0x000000909190723e */ /* 0x000fe400000000ff */
[----:B------:R-:W-:-:S02]  /*250b0*/  F2FP.F16.F32.PACK_AB R145, R147, R146 ;  /* 0x000000929391723e */ /* 0x000fc400000000ff */
[----:B------:R-:W-:Y:S02]  /*250c0*/  F2FP.F16.F32.PACK_AB R146, R149, R148 ;  /* 0x000000949592723e */ /* 0x000fe400000000ff */
[----:B------:R-:W-:Y:S01]  /*250d0*/  F2FP.F16.F32.PACK_AB R147, R151, R150 ;  /* 0x000000969793723e */ /* 0x000fe200000000ff */
[----:B------:R-:W-:Y:S01]  /*250e0*/  BAR.SYNC.DEFER_BLOCKING 0x1, 0x100 ;  /* 0x0044000000007b1d */ /* 0x000fe20000010000 */
[----:B--2---:R-:W-:-:S03]  /*250f0*/  IMAD.WIDE R110, R2, 0x2, R20 ;  /* 0x00000002026e7825 */ /* 0x004fc600078e0214 */
[C---:B------:R-:W-:Y:S02]  /*25100*/  IADD3 R72, P3, R110.reuse, 0x4000, RZ ;  /* 0x000040006e487810 */ /* 0x040fe40007f7e0ff */
[----:B------:R-:W-:Y:S02]  /*25110*/  IADD3 R12, P1, R110, 0x20, RZ ;  /* 0x000000206e0c7810 */ /* 0x000fe40007f3e0ff */
[----:B------:R-:W-:-:S03]  /*25120*/  LOP3.LUT R108, R72, 0x380, RZ, 0xc0, !PT ;  /* 0x00000380486c7812 */ /* 0x000fc600078ec0ff */
[--C-:B------:R-:W-:Y:S01]  /*25130*/  IMAD.X R13, RZ, RZ, R111.reuse, P1 ;  /* 0x000000ffff0d7224 */ /* 0x100fe200008e066f */
[----:B------:R-:W-:Y:S02]  /*25140*/  SHF.R.U64 R108, R108, 0x3, RZ ;  /* 0x000000036c6c7819 */ /* 0x000fe400000012ff */
[C---:B------:R-:W-:Y:S02]  /*25150*/  IADD3 R88, P1, R110.reuse, 0x8000, RZ ;  /* 0x000080006e587810 */ /* 0x040fe40007f3e0ff */
[----:B------:R-:W-:Y:S02]  /*25160*/  IADD3 R14, P0, R110, 0x40, RZ ;  /* 0x000000406e0e7810 */ /* 0x000fe40007f1e0ff */
[----:B------:R-:W-:Y:S02]  /*25170*/  LOP3.LUT R72, R108, R72, RZ, 0x3c, !PT ;  /* 0x000000486c487212 */ /* 0x000fe400078e3cff */
[----:B------:R-:W-:Y:S01]  /*25180*/  LOP3.LUT R108, R88, 0x380, RZ, 0xc0, !PT ;  /* 0x00000380586c7812 */ /* 0x000fe200078ec0ff */
[----:B------:R-:W-:Y:S01]  /*25190*/  IMAD.X R15, RZ, RZ, R111, P0 ;  /* 0x000000ffff0f7224 */ /* 0x000fe200000e066f */
[----:B------:R-:W-:-:S02]  /*251a0*/  IADD3 R92, P0, R110, 0x8020, RZ ;  /* 0x000080206e5c7810 */ /* 0x000fc40007f1e0ff */
[----:B------:R-:W-:Y:S02]  /*251b0*/  SHF.R.U64 R108, R108, 0x3, RZ ;  /* 0x000000036c6c7819 */ /* 0x000fe400000012ff */
[C---:B------:R-:W-:Y:S02]  /*251c0*/  IADD3 R84, P2, R110.reuse, 0x4060, RZ ;  /* 0x000040606e547810 */ /* 0x040fe40007f5e0ff */
[----:B------:R-:W-:Y:S02]  /*251d0*/  IADD3 R68, P4, R110, 0x60, RZ ;  /* 0x000000606e447810 */ /* 0x000fe40007f9e0ff */
[----:B------:R-:W-:Y:S02]  /*251e0*/  LOP3.LUT R88, R108, R88, RZ, 0x3c, !PT ;  /* 0x000000586c587212 */ /* 0x000fe400078e3cff */
[C---:B------:R-:W-:Y:S02]  /*251f0*/  LOP3.LUT R5, R110.reuse, 0x380, RZ, 0xc0, !PT ;  /* 0x000003806e057812 */ /* 0x040fe400078ec0ff */
[----:B------:R-:W-:-:S02]  /*25200*/  IADD3 R80, P5, R110, 0x4040, RZ ;  /* 0x000040406e507810 */ /* 0x000fc40007fbe0ff */
[----:B------:R-:W-:Y:S02]  /*25210*/  LOP3.LUT R108, R92, 0x380, RZ, 0xc0, !PT ;  /* 0x000003805c6c7812 */ /* 0x000fe400078ec0ff */
[----:B------:R-:W-:Y:S01]  /*25220*/  IADD3 R76, P6, R110, 0x4020, RZ ;  /* 0x000040206e4c7810 */ /* 0x000fe20007fde0ff */
[--C-:B------:R-:W-:Y:S01]  /*25230*/  IMAD.X R85, RZ, RZ, R111.reuse, P2 ;  /* 0x000000ffff557224 */ /* 0x100fe200010e066f */
[----:B-----5:R-:W-:Y:S01]  /*25240*/  LOP3.LUT R135, R68, 0x380, RZ, 0xc0, !PT ;  /* 0x0000038044877812 */ /* 0x020fe200078ec0ff */
[----:B------:R-:W-:Y:S01]  /*25250*/  IMAD.X R89, RZ, RZ, R111, P1 ;  /* 0x000000ffff597224 */ /* 0x000fe200008e066f */
[----:B------:R-:W-:Y:S02]  /*25260*/  IADD3.X R81, RZ, R111, RZ, P5, !PT ;  /* 0x0000006fff517210 */ /* 0x000fe40002ffe4ff */
[----:B-1----:R-:W-:Y:S02]  /*25270*/  IADD3 R28, P2, R110, 0xc040, RZ ;  /* 0x0000c0406e1c7810 */ /* 0x002fe40007f5e0ff */
[----:B------:R-:W-:-:S02]  /*25280*/  SHF.R.U64 R5, R5, 0x3, RZ ;  /* 0x0000000305057819 */ /* 0x000fc400000012ff */
[----:B------:R-:W-:Y:S01]  /*25290*/  SHF.R.U64 R108, R108, 0x3, RZ ;  /* 0x000000036c6c7819 */ /* 0x000fe200000012ff */
[--C-:B------:R-:W-:Y:S01]  /*252a0*/  IMAD.X R73, RZ, RZ, R111.reuse, P3 ;  /* 0x000000ffff497224 */ /* 0x100fe200018e066f */
[C---:B------:R-:W-:Y:S01]  /*252b0*/  IADD3 R2, P5, R110.reuse, 0xc020, RZ ;  /* 0x0000c0206e027810 */ /* 0x040fe20007fbe0ff */
[----:B------:R-:W-:Y:S01]  /*252c0*/  IMAD.X R77, RZ, RZ, R111, P6 ;  /* 0x000000ffff4d7224 */ /* 0x000fe200030e066f */
[----:B------:R-:W-:Y:S02]  /*252d0*/  IADD3 R128, P1, R110, 0xc060, RZ ;  /* 0x0000c0606e807810 */ /* 0x000fe40007f3e0ff */
[----:B------:R-:W-:Y:S02]  /*252e0*/  IADD3.X R69, RZ, R111, RZ, P4, !PT ;  /* 0x0000006fff457210 */ /* 0x000fe400027fe4ff */
[----:B------:R-:W-:Y:S02]  /*252f0*/  LOP3.LUT R177, R12, 0x380, RZ, 0xc0, !PT ;  /* 0x000003800cb17812 */ /* 0x000fe400078ec0ff */
[----:B------:R-:W-:-:S02]  /*25300*/  LOP3.LUT R176, R14, 0x380, RZ, 0xc0, !PT ;  /* 0x000003800eb07812 */ /* 0x000fc400078ec0ff */
[C---:B------:R-:W-:Y:S02]  /*25310*/  IADD3 R96, P4, R110.reuse, 0x8040, RZ ;  /* 0x000080406e607810 */ /* 0x040fe40007f9e0ff */
[C---:B------:R-:W-:Y:S02]  /*25320*/  IADD3 R100, P3, R110.reuse, 0x8060, RZ ;  /* 0x000080606e647810 */ /* 0x040fe40007f7e0ff */
[----:B------:R-:W-:Y:S02]  /*25330*/  IADD3 R104, P6, R110, 0xc000, RZ ;  /* 0x0000c0006e687810 */ /* 0x000fe40007fde0ff */
[----:B------:R-:W-:Y:S02]  /*25340*/  SHF.R.U64 R135, R135, 0x3, RZ ;  /* 0x0000000387877819 */ /* 0x000fe400000012ff */
[----:B------:R-:W-:Y:S02]  /*25350*/  LOP3.LUT R110, R5, R110, RZ, 0x3c, !PT ;  /* 0x0000006e056e7212 */ /* 0x000fe400078e3cff */
[----:B------:R-:W-:-:S02]  /*25360*/  LOP3.LUT R92, R108, R92, RZ, 0x3c, !PT ;  /* 0x0000005c6c5c7212 */ /* 0x000fc400078e3cff */
[----:B------:R-:W-:Y:S02]  /*25370*/  LOP3.LUT R26, R28, 0x380, RZ, 0xc0, !PT ;  /* 0x000003801c1a7812 */ /* 0x000fe400078ec0ff */
[----:B------:R-:W-:Y:S02]  /*25380*/  LOP3.LUT R25, R2, 0x380, RZ, 0xc0, !PT ;  /* 0x0000038002197812 */ /* 0x000fe400078ec0ff */
[----:B------:R-:W-:Y:S02]  /*25390*/  LOP3.LUT R108, R128, 0x380, RZ, 0xc0, !PT ;  /* 0x00000380806c7812 */ /* 0x000fe400078ec0ff */
[----:B------:R-:W-:Y:S02]  /*253a0*/  SHF.R.U64 R177, R177, 0x3, RZ ;  /* 0x00000003b1b17819 */ /* 0x000fe400000012ff */
[----:B------:R-:W-:Y:S02]  /*253b0*/  SHF.R.U64 R176, R176, 0x3, RZ ;  /* 0x00000003b0b07819 */ /* 0x000fe400000012ff */
[----:B------:R-:W-:-:S02]  /*253c0*/  LOP3.LUT R68, R135, R68, RZ, 0x3c, !PT ;  /* 0x0000004487447212 */ /* 0x000fc400078e3cff */
[----:B------:R-:W-:Y:S02]  /*253d0*/  LOP3.LUT R135, R84, 0x380, RZ, 0xc0, !PT ;  /* 0x0000038054877812 */ /* 0x000fe400078ec0ff */
[----:B------:R-:W-:Y:S02]  /*253e0*/  MOV R110, R110 ;  /* 0x0000006e006e7202 */ /* 0x000fe40000000f00 */
[----:B------:R-:W-:Y:S02]  /*253f0*/  SHF.R.U64 R26, R26, 0x3, RZ ;  /* 0x000000031a1a7819 */ /* 0x000fe400000012ff */
[----:B------:R-:W-:Y:S02]  /*25400*/  SHF.R.U64 R25, R25, 0x3, RZ ;  /* 0x0000000319197819 */ /* 0x000fe400000012ff */
[----:B------:R-:W-:Y:S01]  /*25410*/  SHF.R.U64 R3, R108, 0x3, RZ ;  /* 0x000000036c037819 */ /* 0x000fe200000012ff */
[----:B------:R-:W-:Y:S01]  /*25420*/  IMAD.X R5, RZ, RZ, R111, P2 ;  /* 0x000000ffff057224 */ /* 0x000fe200010e066f */
[----:B------:R-:W-:-:S02]  /*25430*/  LOP3.LUT R12, R177, R12, RZ, 0x3c, !PT ;  /* 0x0000000cb10c7212 */ /* 0x000fc400078e3cff */
[----:B------:R-:W-:Y:S02]  /*25440*/  LOP3.LUT R14, R176, R14, RZ, 0x3c, !PT ;  /* 0x0000000eb00e7212 */ /* 0x000fe400078e3cff */
[----:B------:R-:W-:Y:S01]  /*25450*/  LOP3.LUT R177, R76, 0x380, RZ, 0xc0, !PT ;  /* 0x000003804cb17812 */ /* 0x000fe200078ec0ff */
[----:B------:R1:W-:Y:S01]  /*25460*/  STSM.16.M88.4 [R110], R8 ;  /* 0x000000086e007844 */ /* 0x0003e20000000200 */
[----:B------:R-:W-:Y:S02]  /*25470*/  SHF.R.U64 R135, R135, 0x3, RZ ;  /* 0x0000000387877819 */ /* 0x000fe400000012ff */
[----:B------:R-:W-:Y:S02]  /*25480*/  LOP3.LUT R4, R26, R28, RZ, 0x3c, !PT ;  /* 0x0000001c1a047212 */ /* 0x000fe400078e3cff */
[----:B------:R-:W-:Y:S02]  /*25490*/  LOP3.LUT R176, R80, 0x380, RZ, 0xc0, !PT ;  /* 0x0000038050b07812 */ /* 0x000fe400078ec0ff */
[----:B------:R-:W-:-:S02]  /*254a0*/  IADD3.X R27, RZ, R111, RZ, P1, !PT ;  /* 0x0000006fff1b7210 */ /* 0x000fc40000ffe4ff */
[----:B------:R-:W-:Y:S01]  /*254b0*/  MOV R72, R72 ;  /* 0x0000004800487202 */ /* 0x000fe20000000f00 */
[--C-:B------:R-:W-:Y:S01]  /*254c0*/  IMAD.X R97, RZ, RZ, R111.reuse, P4 ;  /* 0x000000ffff617224 */ /* 0x100fe200020e066f */
[----:B------:R-:W-:Y:S02]  /*254d0*/  LOP3.LUT R108, R25, R2, RZ, 0x3c, !PT ;  /* 0x00000002196c7212 */ /* 0x000fe400078e3cff */
[----:B------:R-:W-:Y:S02]  /*254e0*/  IADD3.X R93, RZ, R111, RZ, P0, !PT ;  /* 0x0000006fff5d7210 */ /* 0x000fe400007fe4ff */
[----:B------:R-:W-:Y:S01]  /*254f0*/  MOV R88, R88 ;  /* 0x0000005800587202 */ /* 0x000fe20000000f00 */
[--C-:B------:R-:W-:Y:S01]  /*25500*/  IMAD.X R101, RZ, RZ, R111.reuse, P3 ;  /* 0x000000ffff657224 */ /* 0x100fe200018e066f */
[----:B------:R-:W-:Y:S01]  /*25510*/  LOP3.LUT R26, R3, R128, RZ, 0x3c, !PT ;  /* 0x00000080031a7212 */ /* 0x000fe200078e3cff */
[----:B------:R-:W-:Y:S01]  /*25520*/  IMAD.X R109, RZ, RZ, R111, P5 ;  /* 0x000000ffff6d7224 */ /* 0x000fe200028e066f */
[----:B------:R-:W-:Y:S01]  /*25530*/  MOV R3, R12 ;  /* 0x0000000c00037202 */ /* 0x000fe20000000f00 */
[----:B------:R-:W2:Y:S01]  /*25540*/  LDC R28, c[0x0][0xbe8] ;  /* 0x0002fa00ff1c7b82 */ /* 0x000ea20000000800 */
[----:B------:R-:W-:-:S02]  /*25550*/  MOV R25, R14 ;  /* 0x0000000e00197202 */ /* 0x000fc40000000f00 */
[----:B-1----:R-:W-:Y:S02]  /*25560*/  F2FP.F16.F32.PACK_AB R8, R33, R32 ;  /* 0x000000202108723e */ /* 0x002fe400000000ff */
[----:B------:R-:W-:Y:S02]  /*25570*/  F2FP.F16.F32.PACK_AB R9, R35, R34 ;  /* 0x000000222309723e */ /* 0x000fe400000000ff */
[----:B------:R-:W-:Y:S02]  /*25580*/  F2FP.F16.F32.PACK_AB R10, R37, R24 ;  /* 0x00000018250a723e */ /* 0x000fe400000000ff */
[----:B------:R-:W-:Y:S02]  /*25590*/  F2FP.F16.F32.PACK_AB R11, R39, R38 ;  /* 0x00000026270b723e */ /* 0x000fe400000000ff */
[----:B------:R-:W-:Y:S02]  /*255a0*/  SHF.R.U64 R177, R177, 0x3, RZ ;  /* 0x00000003b1b17819 */ /* 0x000fe400000012ff */
[----:B------:R-:W-:-:S02]  /*255b0*/  F2FP.F16.F32.PACK_AB R12, R41, R157 ;  /* 0x0000009d290c723e */ /* 0x000fc400000000ff */
[----:B------:R-:W-:Y:S02]  /*255c0*/  F2FP.F16.F32.PACK_AB R13, R43, R42 ;  /* 0x0000002a2b0d723e */ /* 0x000fe400000000ff */
[----:B------:R-:W-:Y:S02]  /*255d0*/  F2FP.F16.F32.PACK_AB R14, R45, R158 ;  /* 0x0000009e2d0e723e */ /* 0x000fe400000000ff */
[----:B------:R-:W-:Y:S02]  /*255e0*/  F2FP.F16.F32.PACK_AB R15, R47, R46 ;  /* 0x0000002e2f0f723e */ /* 0x000fe400000000ff */
[----:B------:R-:W-:Y:S02]  /*255f0*/  LOP3.LUT R84, R135, R84, RZ, 0x3c, !PT ;  /* 0x0000005487547212 */ /* 0x000fe400078e3cff */
[----:B------:R-:W-:Y:S02]  /*25600*/  MOV R4, R4 ;  /* 0x0000000400047202 */ /* 0x000fe40000000f00 */
[----:B------:R-:W-:Y:S01]  /*25610*/  SHF.R.U64 R176, R176, 0x3, RZ ;  /* 0x00000003b0b07819 */ /* 0x000fe200000012ff */
[----:B------:R-:W1:Y:S01]  /*25620*/  S2R R5, SR_TID.X ;  /* 0x0000000000057919 */ /* 0x000e620000002100 */
[----:B------:R-:W-:-:S02]  /*25630*/  LOP3.LUT R135, R96, 0x380, RZ, 0xc0, !PT ;  /* 0x0000038060877812 */ /* 0x000fc400078ec0ff */
[----:B------:R-:W-:Y:S01]  /*25640*/  LOP3.LUT R76, R177, R76, RZ, 0x3c, !PT ;  /* 0x0000004cb14c7212 */ /* 0x000fe200078e3cff */
[----:B------:R-:W-:Y:S01]  /*25650*/  STSM.16.M88.4 [R3], R8 ;  /* 0x0000000803007844 */ /* 0x000fe20000000200 */
[----:B------:R-:W-:Y:S02]  /*25660*/  MOV R2, R26 ;  /* 0x0000001a00027202 */ /* 0x000fe40000000f00 */
[----:B------:R-:W-:Y:S01]  /*25670*/  LOP3.LUT R80, R176, R80, RZ, 0x3c, !PT ;  /* 0x00000050b0507212 */ /* 0x000fe200078e3cff */
[----:B------:R4:W-:Y:S01]  /*25680*/  STSM.16.M88.4 [R25], R12 ;  /* 0x0000000c19007844 */ /* 0x0009e20000000200 */
[----:B------:R-:W-:Y:S02]  /*25690*/  SHF.R.U64 R135, R135, 0x3, RZ ;  /* 0x0000000387877819 */ /* 0x000fe400000012ff */
[----:B------:R-:W-:Y:S02]  /*256a0*/  MOV R68, R68 ;  /* 0x0000004400447202 */ /* 0x000fe40000000f00 */
[----:B------:R-:W-:-:S02]  /*256b0*/  F2FP.F16.F32.PACK_AB R24, R49, R159 ;  /* 0x0000009f3118723e */ /* 0x000fc400000000ff */
[----:B------:R-:W-:Y:S02]  /*256c0*/  F2FP.F16.F32.PACK_AB R26, R53, R160 ;  /* 0x000000a0351a723e */ /* 0x000fe400000000ff */
[----:B------:R-:W-:Y:S02]  /*256d0*/  F2FP.F16.F32.PACK_AB R27, R55, R54 ;  /* 0x00000036371b723e */ /* 0x000fe400000000ff */
[----:B------:R-:W-:Y:S02]  /*256e0*/  LOP3.LUT R176, R100, 0x380, RZ, 0xc0, !PT ;  /* 0x0000038064b07812 */ /* 0x000fe400078ec0ff */
[----:B------:R-:W-:Y:S02]  /*256f0*/  F2FP.F16.F32.PACK_AB R32, R57, R161 ;  /* 0x000000a13920723e */ /* 0x000fe400000000ff */
[----:B------:R-:W-:Y:S02]  /*25700*/  F2FP.F16.F32.PACK_AB R33, R59, R58 ;  /* 0x0000003a3b21723e */ /* 0x000fe400000000ff */
[----:B----4-:R-:W-:-:S02]  /*25710*/  F2FP.F16.F32.PACK_AB R25, R51, R50 ;  /* 0x000000323319723e */ /* 0x010fc400000000ff */
[----:B------:R-:W-:Y:S02]  /*25720*/  F2FP.F16.F32.PACK_AB R34, R61, R162 ;  /* 0x000000a23d22723e */ /* 0x000fe400000000ff */
[----:B------:R-:W-:Y:S02]  /*25730*/  F2FP.F16.F32.PACK_AB R35, R63, R62 ;  /* 0x0000003e3f23723e */ /* 0x000fe400000000ff */
[----:B------:R-:W-:Y:S02]  /*25740*/  LOP3.LUT R177, R104, 0x380, RZ, 0xc0, !PT ;  /* 0x0000038068b17812 */ /* 0x000fe400078ec0ff */
[----:B------:R-:W-:Y:S02]  /*25750*/  MOV R76, R76 ;  /* 0x0000004c004c7202 */ /* 0x000fe40000000f00 */
[----:B------:R-:W-:Y:S02]  /*25760*/  F2FP.F16.F32.PACK_AB R8, R65, R163 ;  /* 0x000000a34108723e */ /* 0x000fe400000000ff */
[----:B------:R-:W-:-:S02]  /*25770*/  F2FP.F16.F32.PACK_AB R9, R67, R66 ;  /* 0x000000424309723e */ /* 0x000fc400000000ff */
[----:B------:R-:W-:Y:S02]  /*25780*/  F2FP.F16.F32.PACK_AB R10, R36, R164 ;  /* 0x000000a4240a723e */ /* 0x000fe400000000ff */
[----:B------:R-:W-:Y:S01]  /*25790*/  F2FP.F16.F32.PACK_AB R11, R71, R70 ;  /* 0x00000046470b723e */ /* 0x000fe200000000ff */
[----:B------:R-:W-:Y:S01]  /*257a0*/  STSM.16.M88.4 [R68], R24 ;  /* 0x0000001844007844 */ /* 0x000fe20000000200 */
[----:B------:R-:W-:Y:S02]  /*257b0*/  LOP3.LUT R96, R135, R96, RZ, 0x3c, !PT ;  /* 0x0000006087607212 */ /* 0x000fe400078e3cff */
[----:B------:R-:W-:Y:S02]  /*257c0*/  MOV R80, R80 ;  /* 0x0000005000507202 */ /* 0x000fe40000000f00 */
[----:B------:R-:W-:Y:S02]  /*257d0*/  F2FP.F16.F32.PACK_AB R12, R40, R165 ;  /* 0x000000a5280c723e */ /* 0x000fe400000000ff */
[----:B------:R-:W-:-:S02]  /*257e0*/  F2FP.F16.F32.PACK_AB R13, R75, R74 ;  /* 0x0000004a4b0d723e */ /* 0x000fc400000000ff */
[----:B------:R-:W-:Y:S02]  /*257f0*/  F2FP.F16.F32.PACK_AB R14, R48, R166 ;  /* 0x000000a6300e723e */ /* 0x000fe400000000ff */
[----:B------:R-:W-:Y:S01]  /*25800*/  F2FP.F16.F32.PACK_AB R15, R79, R78 ;  /* 0x0000004e4f0f723e */ /* 0x000fe200000000ff */
[----:B------:R-:W-:Y:S01]  /*25810*/  STSM.16.M88.4 [R72], R32 ;  /* 0x0000002048007844 */ /* 0x000fe20000000200 */
[----:B------:R-:W-:Y:S02]  /*25820*/  SHF.R.U64 R176, R176, 0x3, RZ ;  /* 0x00000003b0b07819 */ /* 0x000fe400000012ff */
[----:B------:R-:W-:Y:S02]  /*25830*/  MOV R84, R84 ;  /* 0x0000005400547202 */ /* 0x000fe40000000f00 */
[----:B------:R-:W-:Y:S02]  /*25840*/  F2FP.F16.F32.PACK_AB R36, R56, R167 ;  /* 0x000000a73824723e */ /* 0x000fe400000000ff */
[----:B------:R-:W-:-:S02]  /*25850*/  F2FP.F16.F32.PACK_AB R37, R83, R82 ;  /* 0x000000525325723e */ /* 0x000fc400000000ff */
[----:B------:R-:W-:Y:S02]  /*25860*/  F2FP.F16.F32.PACK_AB R38, R60, R168 ;  /* 0x000000a83c26723e */ /* 0x000fe400000000ff */
[----:B------:R-:W-:Y:S01]  /*25870*/  F2FP.F16.F32.PACK_AB R39, R87, R86 ;  /* 0x000000565727723e */ /* 0x000fe200000000ff */
[----:B------:R4:W-:Y:S01]  /*25880*/  STSM.16.M88.4 [R76], R8 ;  /* 0x000000084c007844 */ /* 0x0009e20000000200 */
[----:B------:R-:W-:Y:S02]  /*25890*/  SHF.R.U64 R177, R177, 0x3, RZ ;  /* 0x00000003b1b17819 */ /* 0x000fe400000012ff */
[----:B------:R-:W-:Y:S02]  /*258a0*/  F2FP.F16.F32.PACK_AB R40, R64, R169 ;  /* 0x000000a94028723e */ /* 0x000fe400000000ff */
[----:B------:R-:W-:Y:S02]  /*258b0*/  F2FP.F16.F32.PACK_AB R41, R91, R90 ;  /* 0x0000005a5b29723e */ /* 0x000fe400000000ff */
[----:B------:R-:W-:-:S02]  /*258c0*/  F2FP.F16.F32.PACK_AB R42, R152, R170 ;  /* 0x000000aa982a723e */ /* 0x000fc400000000ff */
[----:B------:R-:W-:Y:S02]  /*258d0*/  F2FP.F16.F32.PACK_AB R43, R95, R94 ;  /* 0x0000005e5f2b723e */ /* 0x000fe400000000ff */
[----:B------:R-:W-:Y:S02]  /*258e0*/  MOV R92, R92 ;  /* 0x0000005c005c7202 */ /* 0x000fe40000000f00 */
[----:B------:R-:W-:Y:S02]  /*258f0*/  F2FP.F16.F32.PACK_AB R48, R153, R171 ;  /* 0x000000ab9930723e */ /* 0x000fe400000000ff */
[----:B------:R-:W-:Y:S02]  /*25900*/  F2FP.F16.F32.PACK_AB R49, R99, R98 ;  /* 0x000000626331723e */ /* 0x000fe400000000ff */
[----:B------:R-:W-:Y:S02]  /*25910*/  F2FP.F16.F32.PACK_AB R50, R154, R172 ;  /* 0x000000ac9a32723e */ /* 0x000fe400000000ff */
[----:B------:R-:W-:Y:S01]  /*25920*/  F2FP.F16.F32.PACK_AB R51, R103, R102 ;  /* 0x000000666733723e */ /* 0x000fe200000000ff */
[----:B------:R0:W-:Y:S01]  /*25930*/  STSM.16.M88.4 [R80], R12 ;  /* 0x0000000c50007844 */ /* 0x0001e20000000200 */
[----:B------:R-:W-:Y:S01]  /*25940*/  MOV R96, R96 ;  /* 0x0000006000607202 */ /* 0x000fe20000000f00 */
[----:B---3--:R-:W-:Y:S01]  /*25950*/  IMAD.SHL.U32 R3, R179, 0x4, RZ ;  /* 0x00000004b3037824 */ /* 0x008fe200078e00ff */
[----:B----4-:R-:W-:-:S02]  /*25960*/  F2FP.F16.F32.PACK_AB R8, R155, R173 ;  /* 0x000000ad9b08723e */ /* 0x010fc400000000ff */
[----:B------:R-:W-:Y:S02]  /*25970*/  F2FP.F16.F32.PACK_AB R9, R107, R106 ;  /* 0x0000006a6b09723e */ /* 0x000fe400000000ff */
[----:B------:R-:W-:Y:S02]  /*25980*/  F2FP.F16.F32.PACK_AB R10, R156, R174 ;  /* 0x000000ae9c0a723e */ /* 0x000fe400000000ff */
[----:B------:R-:W-:Y:S01]  /*25990*/  F2FP.F16.F32.PACK_AB R11, R44, R7 ;  /* 0x000000072c0b723e */ /* 0x000fe200000000ff */
[----:B------:R-:W-:Y:S01]  /*259a0*/  STSM.16.M88.4 [R84], R36 ;  /* 0x0000002454007844 */ /* 0x000fe20000000200 */
[----:B------:R-:W-:Y:S02]  /*259b0*/  LOP3.LUT R100, R176, R100, RZ, 0x3c, !PT ;  /* 0x00000064b0647212 */ /* 0x000fe400078e3cff */
[----:B------:R-:W-:Y:S01]  /*259c0*/  IADD3.X R105, RZ, R111, RZ, P6, !PT ;  /* 0x0000006fff697210 */ /* 0x000fe200037fe4ff */
[----:B------:R-:W-:Y:S01]  /*259d0*/  STSM.16.M88.4 [R88], R40 ;  /* 0x0000002858007844 */ /* 0x000fe20000000200 */
[----:B------:R-:W-:-:S02]  /*259e0*/  LOP3.LUT R104, R177, R104, RZ, 0x3c, !PT ;  /* 0x00000068b1687212 */ /* 0x000fc400078e3cff */
[----:B------:R-:W-:Y:S01]  /*259f0*/  SHF.R.S32.HI R82, RZ, 0x1f, R179 ;  /* 0x0000001fff527819 */ /* 0x000fe200000114b3 */
[----:B------:R-:W-:Y:S01]  /*25a00*/  STSM.16.M88.4 [R92], R48 ;  /* 0x000000305c007844 */ /* 0x000fe20000000200 */
[----:B------:R-:W-:Y:S02]  /*25a10*/  MOV R100, R100 ;  /* 0x0000006400647202 */ /* 0x000fe40000000f00 */
[----:B0-----:R-:W-:Y:S01]  /*25a20*/  F2FP.F16.F32.PACK_AB R12, R113, R112 ;  /* 0x00000070710c723e */ /* 0x001fe200000000ff */
[----:B------:R0:W-:Y:S01]  /*25a30*/  STSM.16.M88.4 [R96], R8 ;  /* 0x0000000860007844 */ /* 0x0001e20000000200 */
[----:B------:R-:W-:Y:S02]  /*25a40*/  F2FP.F16.F32.PACK_AB R13, R115, R114 ;  /* 0x00000072730d723e */ /* 0x000fe400000000ff */
[----:B------:R-:W-:Y:S02]  /*25a50*/  F2FP.F16.F32.PACK_AB R14, R117, R116 ;  /* 0x00000074750e723e */ /* 0x000fe400000000ff */
[----:B------:R-:W-:-:S02]  /*25a60*/  F2FP.F16.F32.PACK_AB R15, R119, R118 ;  /* 0x00000076770f723e */ /* 0x000fc400000000ff */
[----:B------:R-:W-:Y:S02]  /*25a70*/  MOV R104, R104 ;  /* 0x0000006800687202 */ /* 0x000fe40000000f00 */
[----:B------:R-:W-:Y:S02]  /*25a80*/  F2FP.F16.F32.PACK_AB R24, R121, R120 ;  /* 0x000000787918723e */ /* 0x000fe400000000ff */
[----:B------:R-:W-:Y:S02]  /*25a90*/  F2FP.F16.F32.PACK_AB R25, R123, R122 ;  /* 0x0000007a7b19723e */ /* 0x000fe400000000ff */
[----:B------:R-:W-:Y:S02]  /*25aa0*/  F2FP.F16.F32.PACK_AB R26, R125, R124 ;  /* 0x0000007c7d1a723e */ /* 0x000fe400000000ff */
[----:B------:R-:W-:Y:S02]  /*25ab0*/  F2FP.F16.F32.PACK_AB R27, R127, R126 ;  /* 0x0000007e7f1b723e */ /* 0x000fe400000000ff */
[----:B------:R-:W-:-:S02]  /*25ac0*/  ISETP.NE.U32.AND P0, PT, RZ, UR4, PT ;  /* 0x00000004ff007c0c */ /* 0x000fc4000bf05070 */
[----:B0-----:R-:W-:Y:S02]  /*25ad0*/  SHF.L.U64.HI R11, R179, 0x2, R82 ;  /* 0x00000002b30b7819 */ /* 0x001fe40000010252 */
[----:B------:R-:W-:Y:S02]  /*25ae0*/  IADD3 R8, P1, R3, UR4, RZ ;  /* 0x0000000403087c10 */ /* 0x000fe4000ff3e0ff */
[----:B------:R-:W-:Y:S02]  /*25af0*/  MOV R108, R108 ;  /* 0x0000006c006c7202 */ /* 0x000fe40000000f00 */
[----:B------:R-:W-:Y:S02]  /*25b00*/  F2FP.F16.F32.PACK_AB R32, R129, R175 ;  /* 0x000000af8120723e */ /* 0x000fe400000000ff */
[----:B------:R-:W-:Y:S02]  /*25b10*/  F2FP.F16.F32.PACK_AB R33, R131, R130 ;  /* 0x000000828321723e */ /* 0x000fe400000000ff */
[----:B------:R-:W-:-:S02]  /*25b20*/  F2FP.F16.F32.PACK_AB R34, R133, R132 ;  /* 0x000000848522723e */ /* 0x000fc400000000ff */
[----:B------:R-:W-:Y:S02]  /*25b30*/  F2FP.F16.F32.PACK_AB R35, R52, R134 ;  /* 0x000000863423723e */ /* 0x000fe400000000ff */
[----:B------:R-:W-:Y:S02]  /*25b40*/  F2FP.F16.F32.PACK_AB R36, R137, R136 ;  /* 0x000000888924723e */ /* 0x000fe400000000ff */
[----:B------:R-:W-:Y:S02]  /*25b50*/  F2FP.F16.F32.PACK_AB R37, R139, R138 ;  /* 0x0000008a8b25723e */ /* 0x000fe400000000ff */
[----:B------:R-:W-:Y:S02]  /*25b60*/  F2FP.F16.F32.PACK_AB R38, R141, R140 ;  /* 0x0000008c8d26723e */ /* 0x000fe400000000ff */
[----:B------:R-:W-:Y:S01]  /*25b70*/  F2FP.F16.F32.PACK_AB R39, R143, R142 ;  /* 0x0000008e8f27723e */ /* 0x000fe200000000ff */
[----:B------:R-:W-:Y:S01]  /*25b80*/  STSM.16.M88.4 [R100], R12 ;  /* 0x0000000c64007844 */ /* 0x000fe20000000200 */
[----:B------:R-:W-:-:S02]  /*25b90*/  ISETP.NE.AND.EX P0, PT, RZ, UR5, PT, P0 ;  /* 0x00000005ff007c0c */ /* 0x000fc4000bf05300 */
[----:B------:R-:W-:Y:S01]  /*25ba0*/  IADD3.X R9, R11, UR5, RZ, P1, !PT ;  /* 0x000000050b097c10 */ /* 0x000fe20008ffe4ff */
[----:B------:R-:W-:Y:S01]  /*25bb0*/  STSM.16.M88.4 [R104], R24 ;  /* 0x0000001868007844 */ /* 0x000fe20000000200 */
[----:B------:R-:W-:Y:S02]  /*25bc0*/  ULDC.64 UR4, c[0x0][0xc08] ;  /* 0x0003020000047ab9 */ /* 0x000fe40000000a00 */
[----:B------:R-:W-:Y:S01]  /*25bd0*/  ISETP.NE.U32.AND P2, PT, RZ, UR4, PT ;  /* 0x00000004ff007c0c */ /* 0x000fe2000bf45070 */
[----:B------:R-:W-:Y:S04]  /*25be0*/  STSM.16.M88.4 [R108], R32 ;  /* 0x000000206c007844 */ /* 0x000fe80000000200 */
[----:B------:R-:W-:Y:S01]  /*25bf0*/  STSM.16.M88.4 [R4], R36 ;  /* 0x0000002404007844 */ /* 0x000fe20000000200 */
[----:B------:R-:W-:-:S03]  /*25c00*/  ISETP.NE.AND.EX P2, PT, RZ, UR5, PT, P2 ;  /* 0x00000005ff007c0c */ /* 0x000fc6000bf45320 */
[----:B------:R0:W-:Y:S01]  /*25c10*/  STSM.16.M88.4 [R2], R144 ;  /* 0x0000009002007844 */ /* 0x0001e20000000200 */
[----:B-1----:R-:W-:Y:S01]  /*25c20*/  IADD3 R5, R5, -0x80, RZ ;  /* 0xffffff8005057810 */ /* 0x002fe20007ffe0ff */
[----:B------:R-:W-:Y:S01]  /*25c30*/  IMAD.MOV.U32 R81, RZ, RZ, RZ ;  /* 0x000000ffff517224 */ /* 0x000fe200078e00ff */
[----:B------:R-:W-:Y:S02]  /*25c40*/  BAR.SYNC.DEFER_BLOCKING 0x1, 0x100 ;  /* 0x0044000000007b1d */ /* 0x000fe40000010000 */
[----:B0-----:R-:W-:-:S04]  /*25c50*/  SHF.R.S32.HI R2, RZ, 0x1f, R5 ;  /* 0x0000001fff027819 */ /* 0x001fc80000011405 */
[CC--:B------:R-:W-:Y:S02]  /*25c60*/  LEA.HI R7, R2.reuse, R5.reuse, RZ, 0x3 ;  /* 0x0000000502077211 */ /* 0x0c0fe400078f18ff */
[----:B------:R-:W-:Y:S02]  /*25c70*/  LEA.HI R10, R2, R5, RZ, 0x7 ;  /* 0x00000005020a7211 */ /* 0x000fe400078f38ff */
[----:B------:R-:W-:Y:S01]  /*25c80*/  @P2 IADD3 R2, P3, R3, UR4, RZ ;  /* 0x0000000403022c10 */ /* 0x000fe2000ff7e0ff */
[----:B------:R-:W-:Y:S01]  /*25c90*/  ULDC UR4, c[0x0][0xa88] ;  /* 0x0002a20000047ab9 */ /* 0x000fe20000000800 */
[----:B------:R-:W-:Y:S01]  /*25ca0*/  LOP3.LUT R14, R7, 0xfffffff8, RZ, 0xc0, !PT ;  /* 0xfffffff8070e7812 */ /* 0x000fe200078ec0ff */
[----:B------:R-:W-:Y:S01]  /*25cb0*/  IMAD.U32 R7, RZ, RZ, UR4 ;  /* 0x00000004ff077e24 */ /* 0x000fe2000f8e00ff */
[----:B------:R-:W-:Y:S01]  /*25cc0*/  @P2 IADD3.X R3, R11, UR5, RZ, P3, !PT ;  /* 0x000000050b032c10 */ /* 0x000fe20009ffe4ff */
[----:B------:R0:W5:Y:S04]  /*25cd0*/  @P0 LDG.E R81, desc[UR60][R8.64] ;  /* 0x0000003c08510981 */ /* 0x000168000c1e1900 */
[----:B------:R0:W5:Y:S01]  /*25ce0*/  @P2 LDG.E R7, desc[UR60][R2.64] ;  /* 0x0000003c02072981 */ /* 0x000162000c1e1900 */
[----:B--2---:R-:W-:-:S13]  /*25cf0*/  ISETP.NE.AND P1, PT, R28, 0x1, PT ;  /* 0x000000011c00780c */ /* 0x004fda0003f25270 */
[----:B------:R-:W1:Y:S08]  /*25d00*/  @P1 LDC R4, c[0x0][0xbec] ;  /* 0x0002fb00ff041b82 */ /* 0x000e700000000800 */
[----:B------:R-:W2:Y:S01]  /*25d10*/  @P1 LDC R15, c[0x0][0xbf0] ;  /* 0x0002fc00ff0f1b82 */ /* 0x000ea20000000800 */
[----:B------:R-:W-:Y:S01]  /*25d20*/  LOP3.LUT R12, R10, 0xffffff80, RZ, 0xc0, !PT ;  /* 0xffffff800a0c7812 */ /* 0x000fe200078ec0ff */
[----:B------:R-:W-:Y:S01]  /*25d30*/  IMAD.IADD R25, R180, 0x1, R178 ;  /* 0x00000001b4197824 */ /* 0x000fe200078e02b2 */
[----:B------:R-:W-:-:S02]  /*25d40*/  IADD3 R83, R5, -R14, RZ ;  /* 0x8000000e05537210 */ /* 0x000fc40007ffe0ff */
[----:B------:R-:W-:Y:S01]  /*25d50*/  SHF.R.S32.HI R27, RZ, 0x7, R10 ;  /* 0x00000007ff1b7819 */ /* 0x000fe2000001140a */
[----:B------:R-:W-:Y:S01]  /*25d60*/  IMAD.IADD R12, R5, 0x1, -R12 ;  /* 0x00000001050c7824 */ /* 0x000fe200078e0a0c */
[----:B0-----:R-:W-:Y:S06]  /*25d70*/  @P2 BRA `(.L_x_2938) ;  /* 0x0000000000102947 */ /* 0x001fec0003800000 */
[----:B------:R-:W-:Y:S05]  /*25d80*/  @!P0 BRA `(.L_x_2938) ;  /* 0x00000000000c8947 */ /* 0x000fea0003800000 */
[----:B------:R-:W3:Y:S04]  /*25d90*/  LDG.E R2, desc[UR60][R8.64] ;  /* 0x0000003c08027981 */ /* 0x000ee8000c1e1900 */
[----:B-----5:R-:W3:Y:S02]  /*25da0*/  LDG.E R7, desc[UR60][R8.64+0x4] ;  /* 0x0000043c08077981 */ /* 0x020ee4000c1e1900 */
[----:B---3--:R-:W-:-:S07]  /*25db0*/  IMAD.IADD R7, R7, 0x1, -R2 ;  /* 0x0000000107077824 */ /* 0x008fce00078e0a02 */
.L_x_2938:
[----:B------:R-:W3:Y:S01]  /*25dc0*/  LDL.LU R88, [R1+0x80] ;  /* 0x0000800001587983 */ /* 0x000ee20000300800 */
[----:B------:R-:W-:Y:S01]  /*25dd0*/  ULDC.64 UR4, c[0x0][0xb90] ;  /* 0x0002e40000047ab9 */ /* 0x000fe20000000a00 */
[----:B-1----:R-:W-:Y:S01]  /*25de0*/  @P1 IMAD.HI.U32 R8, R25, R4, RZ ;  /* 0x0000000419081227 */ /* 0x002fe200078e00ff */
[----:B-----5:R-:W-:Y:S01]  /*25df0*/  SHF.R.S32.HI R3, RZ, 0x1f, R81 ;  /* 0x0000001fff037819 */ /* 0x020fe20000011451 */
[----:B------:R-:W0:Y:S01]  /*25e00*/  @P1 LDC R86, c[0x0][0xbec] ;  /* 0x0002fb00ff561b82 */ /* 0x000e220000000800 */
[----:B------:R-:W-:Y:S01]  /*25e10*/  MOV R2, R81 ;  /* 0x0000005100027202 */ /* 0x000fe20000000f00 */
[----:B------:R-:W-:Y:S01]  /*25e20*/  IMAD R11, R220, 0x8, R83 ;  /* 0x00000008dc0b7824 */ /* 0x000fe200078e0253 */
[----:B------:R-:W-:Y:S02]  /*25e30*/  MOV R9, R25 ;  /* 0x0000001900097202 */ /* 0x000fe40000000f00 */
[----:B------:R-:W-:Y:S01]  /*25e40*/  SEL R80, R179, RZ, !P0 ;  /* 0x000000ffb3507207 */ /* 0x000fe20004000000 */
[----:B------:R-:W-:Y:S01]  /*25e50*/  IMAD.SHL.U32 R11, R11, 0x8, RZ ;  /* 0x000000080b0b7824 */ /* 0x000fe200078e00ff */
[----:B------:R-:W-:Y:S01]  /*25e60*/  SEL R82, R82, RZ, !P0 ;  /* 0x000000ff52527207 */ /* 0x000fe20004000000 */
[----:B------:R-:W1:Y:S01]  /*25e70*/  @P1 LDC R87, c[0x0][0xbf0] ;  /* 0x0002fc00ff571b82 */ /* 0x000e620000000800 */
[----:B--2---:R-:W-:Y:S01]  /*25e80*/  @P1 SHF.R.U32.HI R9, RZ, R15, R8 ;  /* 0x0000000fff091219 */ /* 0x004fe20000011608 */
[----:B------:R-:W-:Y:S01]  /*25e90*/  IMAD.WIDE R20, R11, 0x2, R20 ;  /* 0x000000020b147825 */ /* 0x000fe200078e0214 */
[----:B------:R-:W-:-:S02]  /*25ea0*/  LEA.HI R10, R10, R27, RZ, 0x1 ;  /* 0x0000001b0a0a7211 */ /* 0x000fc400078f08ff */
[----:B------:R-:W-:Y:S02]  /*25eb0*/  IADD3 R11, -R9, RZ, RZ ;  /* 0x000000ff090b7210 */ /* 0x000fe40007ffe1ff */
[----:B------:R-:W-:Y:S02]  /*25ec0*/  SHF.R.S32.HI R15, RZ, 0x1f, R12 ;  /* 0x0000001fff0f7819 */ /* 0x000fe4000001140c */
[----:B------:R-:W-:Y:S01]  /*25ed0*/  LOP3.LUT R10, R10, 0x3fffffe, RZ, 0xc0, !PT ;  /* 0x03fffffe0a0a7812 */ /* 0x000fe200078ec0ff */
[----:B------:R-:W-:Y:S01]  /*25ee0*/  IMAD R11, R28, R11, R25 ;  /* 0x0000000b1c0b7224 */ /* 0x000fe200078e0219 */
[CC--:B------:R-:W-:Y:S02]  /*25ef0*/  LEA.HI R8, R15.reuse, R12.reuse, RZ, 0x2 ;  /* 0x0000000c0f087211 */ /* 0x0c0fe400078f10ff */
[----:B------:R-:W-:Y:S01]  /*25f00*/  LEA.HI R14, R15, R12, RZ, 0x5 ;  /* 0x0000000c0f0e7211 */ /* 0x000fe200078f28ff */
[----:B------:R-:W-:Y:S01]  /*25f10*/  IMAD.IADD R27, R27, 0x1, -R10 ;  /* 0x000000011b1b7824 */ /* 0x000fe200078e0a0a */
[----:B------:R-:W-:-:S02]  /*25f20*/  SHF.R.S32.HI R10, RZ, 0x2, R8 ;  /* 0x00000002ff0a7819 */ /* 0x000fc40000011408 */
[----:B------:R-:W-:Y:S02]  /*25f30*/  SHF.R.S32.HI R25, RZ, 0x1f, R8 ;  /* 0x0000001fff197819 */ /* 0x000fe40000011408 */
[----:B------:R-:W-:Y:S02]  /*25f40*/  SHF.R.S32.HI R14, RZ, 0x5, R14 ;  /* 0x00000005ff0e7819 */ /* 0x000fe4000001140e */
[----:B------:R-:W-:Y:S02]  /*25f50*/  LEA.HI R25, R25, R10, RZ, 0x3 ;  /* 0x0000000a19197211 */ /* 0x000fe400078f18ff */
[----:B------:R-:W-:Y:S02]  /*25f60*/  IADD3 R33, P4, R20, 0x4000, RZ ;  /* 0x0000400014217810 */ /* 0x000fe40007f9e0ff */
[----:B------:R-:W-:Y:S02]  /*25f70*/  LOP3.LUT R25, R25, 0xfffffff8, RZ, 0xc0, !PT ;  /* 0xfffffff819197812 */ /* 0x000fe400078ec0ff */
[----:B------:R-:W-:-:S02]  /*25f80*/  LOP3.LUT P0, RZ, R12, 0x3, RZ, 0xc0, !PT ;  /* 0x000000030cff7812 */ /* 0x000fc4000780c0ff */
[----:B------:R-:W-:Y:S01]  /*25f90*/  LOP3.LUT R32, R33, 0x380, RZ, 0xc0, !PT ;  /* 0x0000038021207812 */ /* 0x000fe200078ec0ff */
[----:B------:R-:W-:-:S03]  /*25fa0*/  IMAD.IADD R25, R10, 0x1, -R25 ;  /* 0x000000010a197824 */ /* 0x000fc600078e0a19 */
[----:B------:R-:W-:Y:S02]  /*25fb0*/  SHF.R.U64 R32, R32, 0x3, RZ ;  /* 0x0000000320207819 */ /* 0x000fe400000012ff */
[----:B------:R-:W-:Y:S02]  /*25fc0*/  LEA R14, R14, R25, 0x4 ;  /* 0x000000190e0e7211 */ /* 0x000fe400078e20ff */
[----:B------:R-:W-:Y:S02]  /*25fd0*/  IADD3 R25, P5, R20, 0x3000, RZ ;  /* 0x0000300014197810 */ /* 0x000fe40007fbe0ff */
[----:B------:R-:W-:Y:S01]  /*25fe0*/  LOP3.LUT R32, R32, R33, RZ, 0x3c, !PT ;  /* 0x0000002120207212 */ /* 0x000fe200078e3cff */
[----:B------:R-:W-:Y:S01]  /*25ff0*/  IMAD R14, R27, 0x40, R14 ;  /* 0x000000401b0e7824 */ /* 0x000fe200078e020e */
[----:B------:R-:W-:Y:S01]  /*26000*/  LOP3.LUT R24, R25, 0x380, RZ, 0xc0, !PT ;  /* 0x0000038019187812 */ /* 0x000fe200078ec0ff */
[----:B------:R-:W-:Y:S01]  /*26010*/  IMAD.X R33, RZ, RZ, R21, P4 ;  /* 0x000000ffff217224 */ /* 0x000fe200020e0615 */
[----:B------:R-:W-:-:S02]  /*26020*/  IADD3 R53, P4, R20, 0x9000, RZ ;  /* 0x0000900014357810 */ /* 0x000fc40007f9e0ff */
[----:B------:R-:W-:Y:S02]  /*26030*/  SHF.R.U64 R24, R24, 0x3, RZ ;  /* 0x0000000318187819 */ /* 0x000fe400000012ff */
[----:B------:R-:W-:Y:S02]  /*26040*/  LOP3.LUT R52, R53, 0x380, RZ, 0xc0, !PT ;  /* 0x0000038035347812 */ /* 0x000fe400078ec0ff */
[----:B------:R-:W-:Y:S02]  /*26050*/  LOP3.LUT R24, R24, R25, RZ, 0x3c, !PT ;  /* 0x0000001918187212 */ /* 0x000fe400078e3cff */
[----:B------:R-:W-:Y:S02]  /*26060*/  IADD3.X R25, RZ, R21, RZ, P5, !PT ;  /* 0x00000015ff197210 */ /* 0x000fe40002ffe4ff */
[----:B------:R-:W-:Y:S02]  /*26070*/  IADD3 R49, P5, R20, 0x8000, RZ ;  /* 0x0000800014317810 */ /* 0x000fe40007fbe0ff */
[----:B------:R-:W-:-:S02]  /*26080*/  SHF.R.U64 R52, R52, 0x3, RZ ;  /* 0x0000000334347819 */ /* 0x000fc400000012ff */
[----:B------:R-:W-:Y:S02]  /*26090*/  LOP3.LUT R48, R49, 0x380, RZ, 0xc0, !PT ;  /* 0x0000038031307812 */ /* 0x000fe400078ec0ff */
[----:B------:R-:W-:Y:S02]  /*260a0*/  LOP3.LUT R52, R52, R53, RZ, 0x3c, !PT ;  /* 0x0000003534347212 */ /* 0x000fe400078e3cff */
[----:B------:R-:W-:Y:S02]  /*260b0*/  SHF.R.U64 R48, R48, 0x3, RZ ;  /* 0x0000000330307819 */ /* 0x000fe400000012ff */
[----:B------:R-:W-:Y:S02]  /*260c0*/  IADD3.X R53, RZ, R21, RZ, P4, !PT ;  /* 0x00000015ff357210 */ /* 0x000fe400027fe4ff */
[----:B------:R-:W-:Y:S01]  /*260d0*/  LOP3.LUT R48, R48, R49, RZ, 0x3c, !PT ;  /* 0x0000003130307212 */ /* 0x000fe200078e3cff */
[----:B------:R-:W-:Y:S01]  /*260e0*/  IMAD.X R49, RZ, RZ, R21, P5 ;  /* 0x000000ffff317224 */ /* 0x000fe200028e0615 */
[----:B------:R-:W-:-:S02]  /*260f0*/  IADD3 R69, P5, R20, 0xd000, RZ ;  /* 0x0000d00014457810 */ /* 0x000fc40007fbe0ff */
[----:B------:R-:W-:Y:S02]  /*26100*/  IADD3 R73, P4, R20, 0xe000, RZ ;  /* 0x0000e00014497810 */ /* 0x000fe40007f9e0ff */
[----:B------:R-:W-:Y:S02]  /*26110*/  LOP3.LUT R68, R69, 0x380, RZ, 0xc0, !PT ;  /* 0x0000038045447812 */ /* 0x000fe400078ec0ff */
[----:B------:R-:W-:Y:S02]  /*26120*/  LOP3.LUT R72, R73, 0x380, RZ, 0xc0, !PT ;  /* 0x0000038049487812 */ /* 0x000fe400078ec0ff */
[----:B------:R-:W-:Y:S02]  /*26130*/  SHF.R.U64 R68, R68, 0x3, RZ ;  /* 0x0000000344447819 */ /* 0x000fe400000012ff */
[----:B------:R-:W-:Y:S01]  /*26140*/  SHF.R.U64 R72, R72, 0x3, RZ ;  /* 0x0000000348487819 */ /* 0x000fe200000012ff */
[----:B------:R-:W-:Y:S01]  /*26150*/  IMAD R85, R83, 0x20, R220 ;  /* 0x0000002053557824 */ /* 0x000fe200078e02dc */
[----:B------:R-:W-:Y:S01]  /*26160*/  LOP3.LUT R68, R68, R69, RZ, 0x3c, !PT ;  /* 0x0000004544447212 */ /* 0x000fe200078e3cff */
[--C-:B------:R-:W-:Y:S01]  /*26170*/  IMAD.X R69, RZ, RZ, R21.reuse, P5 ;  /* 0x000000ffff457224 */ /* 0x100fe200028e0615 */
[----:B------:R-:W-:Y:S01]  /*26180*/  LOP3.LUT R72, R72, R73, RZ, 0x3c, !PT ;  /* 0x0000004948487212 */ /* 0x000fe200078e3cff */
[----:B------:R-:W-:Y:S01]  /*26190*/  IMAD.X R73, RZ, RZ, R21, P4 ;  /* 0x000000ffff497224 */ /* 0x000fe200020e0615 */
[----:B------:R-:W-:Y:S01]  /*261a0*/  IADD3 R85, R178, R85, RZ ;  /* 0x00000055b2557210 */ /* 0x000fe20007ffe0ff */
[----:B------:R-:W-:Y:S01]  /*261b0*/  BSSY B1, `(.L_x_2939) ;  /* 0x00000a7000017945 */ /* 0x000fe20003800000 */
[----:B---3--:R-:W-:-:S05]  /*261c0*/  SHF.R.S32.HI R84, RZ, 0x1f, R88 ;  /* 0x0000001fff547819 */ /* 0x008fca0000011458 */
        /* <DEDUP_REMOVED lines=8> */
[----:B------:R-:W-:Y:S01]  /*26250*/  SHF.R.S32.HI R13, RZ, 0x1f, R9 ;  /* 0x0000001fff0d7819 */ /* 0x000fe20000011409 */
[----:B------:R-:W-:Y:S01]  /*26260*/  ULDC.64 UR4, c[0x0][0xb88] ;  /* 0x0002e20000047ab9 */ /* 0x000fe20000000a00 */
[----:B------:R-:W-:-:S04]  /*26270*/  IADD3 R4, P2, R9, R4, RZ ;  /* 0x0000000409047210 */ /* 0x000fc80007f5e0ff */
[----:B------:R-:W-:Y:S02]  /*26280*/  IADD3.X R5, R13, R5, R2, P2, !PT ;  /* 0x000000050d057210 */ /* 0x000fe400017fe402 */
[----:B------:R-:W-:Y:S02]  /*26290*/  SHF.R.S32.HI R2, RZ, 0x1f, R11 ;  /* 0x0000001fff027819 */ /* 0x000fe4000001140b */
[C---:B------:R-:W-:Y:S01]  /*262a0*/  IADD3 R9, P2, R20.reuse, 0x1000, RZ ;  /* 0x0000100014097810 */ /* 0x040fe20007f5e0ff */
[----:B------:R-:W-:Y:S01]  /*262b0*/  IMAD.WIDE.U32 R4, R11, UR4, R4 ;  /* 0x000000040b047c25 */ /* 0x000fe2000f8e0004 */
[----:B------:R-:W-:Y:S02]  /*262c0*/  IADD3 R13, P6, R20, 0x2000, RZ ;  /* 0x00002000140d7810 */ /* 0x000fe40007fde0ff */
[----:B------:R-:W-:Y:S01]  /*262d0*/  LOP3.LUT R8, R9, 0x380, RZ, 0xc0, !PT ;  /* 0x0000038009087812 */ /* 0x000fe200078ec0ff */
[----:B------:R-:W-:Y:S01]  /*262e0*/  IMAD R2, R2, UR4, RZ ;  /* 0x0000000402027c24 */ /* 0x000fe2000f8e02ff */
[----:B------:R-:W-:-:S02]  /*262f0*/  LOP3.LUT R12, R13, 0x380, RZ, 0xc0, !PT ;  /* 0x000003800d0c7812 */ /* 0x000fc400078ec0ff */
[----:B------:R-:W-:Y:S01]  /*26300*/  SHF.R.U64 R8, R8, 0x3, RZ ;  /* 0x0000000308087819 */ /* 0x000fe200000012ff */
[----:B------:R-:W-:Y:S01]  /*26310*/  IMAD R15, R11, UR5, R2 ;  /* 0x000000050b0f7c24 */ /* 0x000fe2000f8e0202 */
[----:B------:R-:W-:Y:S01]  /*26320*/  ULDC.64 UR4, c[0x0][0xb50] ;  /* 0x0002d40000047ab9 */ /* 0x000fe20000000a00 */
[----:B------:R-:W-:Y:S01]  /*26330*/  SHF.R.U64 R12, R12, 0x3, RZ ;  /* 0x000000030c0c7819 */ /* 0x000fe200000012ff */
[----:B------:R-:W-:Y:S01]  /*26340*/  IMAD R2, R7, R28, RZ ;  /* 0x0000001c07027224 */ /* 0x000fe200078e02ff */
[----:B------:R-:W-:Y:S01]  /*26350*/  LOP3.LUT R8, R8, R9, RZ, 0x3c, !PT ;  /* 0x0000000908087212 */ /* 0x000fe200078e3cff */
[----:B------:R-:W-:Y:S01]  /*26360*/  IMAD.IADD R5, R5, 0x1, R15 ;  /* 0x0000000105057824 */ /* 0x000fe200078e020f */
[----:B------:R-:W-:Y:S01]  /*26370*/  LEA R10, P3, R4, UR4, 0x2 ;  /* 0x00000004040a7c11 */ /* 0x000fe2000f8610ff */
[----:B------:R-:W-:Y:S01]  /*26380*/  IMAD.X R9, RZ, RZ, R21, P2 ;  /* 0x000000ffff097224 */ /* 0x000fe200010e0615 */
[----:B------:R-:W-:Y:S01]  /*26390*/  IADD3 R41, P2, R20, 0x6000, RZ ;  /* 0x0000600014297810 */ /* 0x000fe20007f5e0ff */
[----:B------:R-:W-:Y:S01]  /*263a0*/  IMAD.IADD R15, R14, 0x1, R178 ;  /* 0x000000010e0f7824 */ /* 0x000fe200078e02b2 */
[----:B------:R-:W-:Y:S01]  /*263b0*/  LEA.HI.X R4, R4, UR5, R5, 0x2, P3 ;  /* 0x0000000504047c11 */ /* 0x000fe200098f1405 */
[----:B------:R-:W-:Y:S01]  /*263c0*/  SHFL.IDX PT, R54, R10, RZ, 0x1c1f ;  /* 0x001c1fff0a367589 */ /* 0x000fe200000e0000 */
[----:B------:R-:W-:Y:S01]  /*263d0*/  IADD3 R37, P3, R20, 0x5000, RZ ;  /* 0x0000500014257810 */ /* 0x000fe20007f7e0ff */
[----:B------:R-:W-:Y:S01]  /*263e0*/  VIADD R5, R15, 0x8 ;  /* 0x000000080f057836 */ /* 0x000fe20000000000 */
[----:B------:R-:W-:Y:S01]  /*263f0*/  LOP3.LUT R40, R41, 0x380, RZ, 0xc0, !PT ;  /* 0x0000038029287812 */ /* 0x000fe200078ec0ff */
[----:B------:R-:W2:Y:S01]  /*26400*/  SHFL.IDX PT, R55, R4, RZ, 0x1c1f ;  /* 0x001c1fff04377589 */ /* 0x000ea200000e0000 */
[----:B------:R-:W-:Y:S01]  /*26410*/  LOP3.LUT R36, R37, 0x380, RZ, 0xc0, !PT ;  /* 0x0000038025247812 */ /* 0x000fe200078ec0ff */
[----:B------:R-:W-:Y:S01]  /*26420*/  ULDC.64 UR4, c[0x0][0xaa0] ;  /* 0x0002a80000047ab9 */ /* 0x000fe20000000a00 */
[----:B------:R-:W-:Y:S01]  /*26430*/  SHF.R.U64 R40, R40, 0x3, RZ ;  /* 0x0000000328287819 */ /* 0x000fe200000012ff */
[----:B------:R-:W-:Y:S01]  /*26440*/  SHFL.IDX PT, R58, R10, 0x1, 0x1c1f ;  /* 0x003c1f000a3a7f89 */ /* 0x000fe200000e0000 */
[----:B------:R-:W-:-:S02]  /*26450*/  SHF.R.U64 R36, R36, 0x3, RZ ;  /* 0x0000000324247819 */ /* 0x000fc400000012ff */
[----:B------:R-:W-:Y:S01]  /*26460*/  LOP3.LUT R40, R40, R41, RZ, 0x3c, !PT ;  /* 0x0000002928287212 */ /* 0x000fe200078e3cff */
[----:B------:R3:W4:Y:S01]  /*26470*/  SHFL.IDX PT, R59, R4, 0x1, 0x1c1f ;  /* 0x003c1f00043b7f89 */ /* 0x00072200000e0000 */
[----:B------:R-:W-:Y:S02]  /*26480*/  IADD3.X R41, RZ, R21, RZ, P2, !PT ;  /* 0x00000015ff297210 */ /* 0x000fe400017fe4ff */
[----:B------:R-:W-:Y:S02]  /*26490*/  IADD3 R61, P2, R20, 0xb000, RZ ;  /* 0x0000b000143d7810 */ /* 0x000fe40007f5e0ff */
[----:B------:R-:W-:Y:S01]  /*264a0*/  LOP3.LUT R36, R36, R37, RZ, 0x3c, !PT ;  /* 0x0000002524247212 */ /* 0x000fe200078e3cff */
[--C-:B------:R-:W-:Y:S01]  /*264b0*/  IMAD.X R37, RZ, RZ, R21.reuse, P3 ;  /* 0x000000ffff257224 */ /* 0x100fe200018e0615 */
[----:B------:R-:W-:Y:S01]  /*264c0*/  LOP3.LUT R12, R12, R13, RZ, 0x3c, !PT ;  /* 0x0000000d0c0c7212 */ /* 0x000fe200078e3cff */
[----:B------:R-:W-:Y:S01]  /*264d0*/  IMAD.X R13, RZ, RZ, R21, P6 ;  /* 0x000000ffff0d7224 */ /* 0x000fe200030e0615 */
[----:B------:R-:W-:-:S02]  /*264e0*/  IADD3 R57, P3, R20, 0xa000, RZ ;  /* 0x0000a00014397810 */ /* 0x000fc40007f7e0ff */
[----:B------:R-:W-:Y:S02]  /*264f0*/  LOP3.LUT R60, R61, 0x380, RZ, 0xc0, !PT ;  /* 0x000003803d3c7812 */ /* 0x000fe400078ec0ff */
[----:B------:R-:W-:Y:S02]  /*26500*/  IADD3 R45, P6, R20, 0x7000, RZ ;  /* 0x00007000142d7810 */ /* 0x000fe40007fde0ff */
[----:B------:R-:W-:Y:S02]  /*26510*/  LOP3.LUT R56, R57, 0x380, RZ, 0xc0, !PT ;  /* 0x0000038039387812 */ /* 0x000fe400078ec0ff */
[----:B------:R-:W-:Y:S02]  /*26520*/  SHF.R.U64 R60, R60, 0x3, RZ ;  /* 0x000000033c3c7819 */ /* 0x000fe400000012ff */
[----:B------:R-:W-:Y:S02]  /*26530*/  LOP3.LUT R44, R45, 0x380, RZ, 0xc0, !PT ;  /* 0x000003802d2c7812 */ /* 0x000fe400078ec0ff */
[----:B------:R-:W-:-:S02]  /*26540*/  SHF.R.U64 R56, R56, 0x3, RZ ;  /* 0x0000000338387819 */ /* 0x000fc400000012ff */
[----:B------:R-:W-:Y:S01]  /*26550*/  LOP3.LUT R60, R60, R61, RZ, 0x3c, !PT ;  /* 0x0000003d3c3c7212 */ /* 0x000fe200078e3cff */
[--C-:B------:R-:W-:Y:S01]  /*26560*/  IMAD.X R61, RZ, RZ, R21.reuse, P2 ;  /* 0x000000ffff3d7224 */ /* 0x100fe200010e0615 */
[----:B------:R-:W-:Y:S02]  /*26570*/  SHF.R.U64 R44, R44, 0x3, RZ ;  /* 0x000000032c2c7819 */ /* 0x000fe400000012ff */
[-C--:B------:R-:W-:Y:S02]  /*26580*/  ISETP.GE.OR P2, PT, R15, R2.reuse, P0 ;  /* 0x000000020f00720c */ /* 0x080fe40000746670 */
[----:B------:R-:W-:Y:S02]  /*26590*/  ISETP.GE.OR P0, PT, R5, R2, P0 ;  /* 0x000000020500720c */ /* 0x000fe40000706670 */
[----:B------:R-:W-:Y:S02]  /*265a0*/  LOP3.LUT R56, R56, R57, RZ, 0x3c, !PT ;  /* 0x0000003938387212 */ /* 0x000fe400078e3cff */
[----:B------:R-:W-:Y:S01]  /*265b0*/  LOP3.LUT R44, R44, R45, RZ, 0x3c, !PT ;  /* 0x0000002d2c2c7212 */ /* 0x000fe200078e3cff */
[----:B------:R-:W-:Y:S01]  /*265c0*/  IMAD.X R45, RZ, RZ, R21, P6 ;  /* 0x000000ffff2d7224 */ /* 0x000fe200030e0615 */
[----:B------:R-:W-:-:S02]  /*265d0*/  IADD3.X R57, RZ, R21, RZ, P3, !PT ;  /* 0x00000015ff397210 */ /* 0x000fc40001ffe4ff */
[C---:B------:R-:W-:Y:S02]  /*265e0*/  IADD3 R7, P3, R20.reuse, 0xf000, RZ ;  /* 0x0000f00014077810 */ /* 0x040fe40007f7e0ff */
[C---:B------:R-:W-:Y:S01]  /*265f0*/  IADD3 R65, P6, R20.reuse, 0xc000, RZ ;  /* 0x0000c00014417810 */ /* 0x040fe20007fde0ff */
[----:B--2---:R-:W-:Y:S01]  /*26600*/  @!P2 ST.E desc[UR60][R54.64], R6 ;  /* 0x000000063600a985 */ /* 0x004fe2000c10193c */
[----:B------:R-:W-:Y:S02]  /*26610*/  LOP3.LUT R11, R20, 0x380, RZ, 0xc0, !PT ;  /* 0x00000380140b7812 */ /* 0x000fe400078ec0ff */
[----:B---3--:R-:W-:Y:S01]  /*26620*/  LOP3.LUT R4, R7, 0x380, RZ, 0xc0, !PT ;  /* 0x0000038007047812 */ /* 0x008fe200078ec0ff */
[----:B----4-:R2:W-:Y:S01]  /*26630*/  @!P0 ST.E desc[UR60][R58.64], R0 ;  /* 0x000000003a008985 */ /* 0x0105e2000c10193c */
[----:B------:R-:W-:Y:S02]  /*26640*/  LOP3.LUT R64, R65, 0x380, RZ, 0xc0, !PT ;  /* 0x0000038041407812 */ /* 0x000fe400078ec0ff */
[----:B------:R-:W-:Y:S01]  /*26650*/  SHF.R.U64 R11, R11, 0x3, RZ ;  /* 0x000000030b0b7819 */ /* 0x000fe200000012ff */
[----:B------:R-:W5:Y:S01]  /*26660*/  LD.E.128 R12, desc[UR60][R12.64] ;  /* 0x0000003c0c0c7980 */ /* 0x000f62000c101d00 */
[----:B------:R-:W-:-:S02]  /*26670*/  SHF.R.U64 R4, R4, 0x3, RZ ;  /* 0x0000000304047819 */ /* 0x000fc400000012ff */
[----:B------:R-:W-:Y:S01]  /*26680*/  SHF.R.U64 R64, R64, 0x3, RZ ;  /* 0x0000000340407819 */ /* 0x000fe200000012ff */
[----:B------:R-:W5:Y:S01]  /*26690*/  LD.E.128 R24, desc[UR60][R24.64] ;  /* 0x0000003c18187980 */ /* 0x000f62000c101d00 */
[----:B------:R-:W-:Y:S02]  /*266a0*/  LOP3.LUT R20, R11, R20, RZ, 0x3c, !PT ;  /* 0x000000140b147212 */ /* 0x000fe400078e3cff */
[----:B------:R-:W-:Y:S01]  /*266b0*/  LOP3.LUT R64, R64, R65, RZ, 0x3c, !PT ;  /* 0x0000004140407212 */ /* 0x000fe200078e3cff */
[----:B--2---:R-:W-:Y:S01]  /*266c0*/  IMAD R0, R3, UR4, RZ ;  /* 0x0000000403007c24 */ /* 0x004fe2000f8e02ff */
[----:B------:R-:W-:Y:S01]  /*266d0*/  LOP3.LUT R76, R4, R7, RZ, 0x3c, !PT ;  /* 0x00000007044c7212 */ /* 0x000fe200078e3cff */
[----:B------:R-:W5:Y:S01]  /*266e0*/  LD.E.128 R8, desc[UR60][R8.64] ;  /* 0x0000003c08087980 */ /* 0x000f62000c101d00 */
[-C--:B------:R-:W-:Y:S01]  /*266f0*/  IADD3.X R65, RZ, R21.reuse, RZ, P6, !PT ;  /* 0x00000015ff417210 */ /* 0x080fe200037fe4ff */
[----:B------:R-:W-:Y:S01]  /*26700*/  IMAD R3, R81, UR5, R0 ;  /* 0x0000000551037c24 */ /* 0x000fe2000f8e0200 */
[----:B------:R-:W-:Y:S01]  /*26710*/  IADD3.X R77, RZ, R21, RZ, P3, !PT ;  /* 0x00000015ff4d7210 */ /* 0x000fe20001ffe4ff */
[----:B------:R2:W5:Y:S01]  /*26720*/  LD.E.128 R4, desc[UR60][R20.64] ;  /* 0x0000003c14047980 */ /* 0x000562000c101d00 */
[----:B0-----:R-:W-:-:S03]  /*26730*/  @P1 IMAD.HI.U32 R0, R85, R86, RZ ;  /* 0x0000005655001227 */ /* 0x001fc600078e00ff */
[----:B------:R-:W5:Y:S04]  /*26740*/  LD.E.128 R32, desc[UR60][R32.64] ;  /* 0x0000003c20207980 */ /* 0x000f68000c101d00 */
[----:B------:R-:W5:Y:S01]  /*26750*/  LD.E.128 R36, desc[UR60][R36.64] ;  /* 0x0000003c24247980 */ /* 0x000f62000c101d00 */
[----:B--2---:R-:W-:Y:S01]  /*26760*/  IMAD.WIDE.U32 R20, R81, UR4, RZ ;  /* 0x0000000451147c25 */ /* 0x004fe2000f8e00ff */
[----:B------:R-:W-:Y:S02]  /*26770*/  ULDC.64 UR4, c[0x0][0xae8] ;  /* 0x0002ba0000047ab9 */ /* 0x000fe40000000a00 */
[----:B------:R-:W5:Y:S01]  /*26780*/  LD.E.128 R40, desc[UR60][R40.64] ;  /* 0x0000003c28287980 */ /* 0x000f62000c101d00 */
[----:B------:R-:W-:Y:S02]  /*26790*/  IMAD.IADD R21, R21, 0x1, R3 ;  /* 0x0000000115157824 */ /* 0x000fe400078e0203 */
[----:B------:R-:W-:Y:S01]  /*267a0*/  IMAD R84, R84, UR4, RZ ;  /* 0x0000000454547c24 */ /* 0x000fe2000f8e02ff */
[----:B------:R-:W5:Y:S01]  /*267b0*/  LD.E.128 R44, desc[UR60][R44.64] ;  /* 0x0000003c2c2c7980 */ /* 0x000f62000c101d00 */
[----:B------:R-:W-:-:S03]  /*267c0*/  IMAD.WIDE.U32 R20, R88, UR4, R20 ;  /* 0x0000000458147c25 */ /* 0x000fc6000f8e0014 */
[----:B------:R-:W5:Y:S01]  /*267d0*/  LD.E.128 R48, desc[UR60][R48.64] ;  /* 0x0000003c30307980 */ /* 0x000f62000c101d00 */
[----:B------:R-:W-:Y:S01]  /*267e0*/  IMAD R3, R88, UR5, R84 ;  /* 0x0000000558037c24 */ /* 0x000fe2000f8e0254 */
[----:B------:R-:W-:Y:S02]  /*267f0*/  ULDC.64 UR4, c[0x0][0xaf0] ;  /* 0x0002bc0000047ab9 */ /* 0x000fe40000000a00 */
[----:B------:R-:W-:Y:S01]  /*26800*/  IMAD R81, R82, UR4, RZ ;  /* 0x0000000452517c24 */ /* 0x000fe2000f8e02ff */
[----:B------:R-:W5:Y:S01]  /*26810*/  LD.E.128 R52, desc[UR60][R52.64] ;  /* 0x0000003c34347980 */ /* 0x000f62000c101d00 */
[----:B------:R-:W-:Y:S02]  /*26820*/  IMAD.IADD R21, R21, 0x1, R3 ;  /* 0x0000000115157824 */ /* 0x000fe400078e0203 */
[----:B------:R-:W-:Y:S01]  /*26830*/  IMAD.MOV.U32 R3, RZ, RZ, R85 ;  /* 0x000000ffff037224 */ /* 0x000fe200078e0055 */
[----:B-1----:R-:W-:Y:S01]  /*26840*/  @P1 SHF.R.U32.HI R3, RZ, R87, R0 ;  /* 0x00000057ff031219 */ /* 0x002fe20000011600 */
[C---:B------:R-:W-:Y:S01]  /*26850*/  IMAD R83, R80.reuse, UR5, R81 ;  /* 0x0000000550537c24 */ /* 0x040fe2000f8e0251 */
[----:B------:R-:W5:Y:S01]  /*26860*/  LD.E.128 R56, desc[UR60][R56.64] ;  /* 0x0000003c38387980 */ /* 0x000f62000c101d00 */
[----:B------:R-:W-:Y:S01]  /*26870*/  IMAD.WIDE.U32 R80, R80, UR4, R20 ;  /* 0x0000000450507c25 */ /* 0x000fe2000f8e0014 */
[----:B------:R-:W-:Y:S01]  /*26880*/  SHF.R.S32.HI R0, RZ, 0x1f, R3 ;  /* 0x0000001fff007819 */ /* 0x000fe20000011403 */
[----:B------:R-:W-:Y:S01]  /*26890*/  ULDC.64 UR4, c[0x0][0xae0] ;  /* 0x0002b80000047ab9 */ /* 0x000fe20000000a00 */
[----:B------:R-:W-:Y:S01]  /*268a0*/  IADD3 R21, -R3, RZ, RZ ;  /* 0x000000ff03157210 */ /* 0x000fe20007ffe1ff */
[----:B------:R-:W-:Y:S01]  /*268b0*/  IMAD.IADD R81, R81, 0x1, R83 ;  /* 0x0000000151517824 */ /* 0x000fe200078e0253 */
[----:B------:R-:W5:Y:S01]  /*268c0*/  LD.E.128 R60, desc[UR60][R60.64] ;  /* 0x0000003c3c3c7980 */ /* 0x000f62000c101d00 */
[----:B------:R-:W-:-:S02]  /*268d0*/  IMAD R0, R0, UR4, RZ ;  /* 0x0000000400007c24 */ /* 0x000fc4000f8e02ff */
[----:B------:R-:W-:Y:S01]  /*268e0*/  IMAD R83, R28, R21, R85 ;  /* 0x000000151c537224 */ /* 0x000fe200078e0255 */
[----:B------:R-:W5:Y:S01]  /*268f0*/  LD.E.128 R64, desc[UR60][R64.64] ;  /* 0x0000003c40407980 */ /* 0x000f62000c101d00 */
[C---:B------:R-:W-:Y:S02]  /*26900*/  IMAD R85, R3.reuse, UR5, R0 ;  /* 0x0000000503557c24 */ /* 0x040fe4000f8e0200 */
[----:B------:R-:W-:Y:S01]  /*26910*/  IMAD.WIDE.U32 R20, R3, UR4, R80 ;  /* 0x0000000403147c25 */ /* 0x000fe2000f8e0050 */
[----:B------:R-:W5:Y:S01]  /*26920*/  LD.E.128 R68, desc[UR60][R68.64] ;  /* 0x0000003c44447980 */ /* 0x000f62000c101d00 */
[----:B------:R-:W-:Y:S01]  /*26930*/  SHF.R.S32.HI R0, RZ, 0x1f, R83 ;  /* 0x0000001fff007819 */ /* 0x000fe20000011453 */
[----:B------:R-:W-:Y:S02]  /*26940*/  ULDC.64 UR4, c[0x0][0xad8] ;  /* 0x0002b60000047ab9 */ /* 0x000fe40000000a00 */
        /* <DEDUP_REMOVED lines=10> */
[----:B------:R-:W-:Y:S02]  /*269f0*/  IMAD.IADD R87, R220, 0x1, R178 ;  /* 0x00000001dc577824 */ /* 0x000fe400078e02b2 */
        /* <DEDUP_REMOVED lines=8> */
[-C--:B------:R-:W-:Y:S02]  /*26a80*/  ISETP.GE.AND P1, PT, R3, R2.reuse, PT ;  /* 0x000000020300720c */ /* 0x080fe40003f26270 */
[----:B------:R-:W-:Y:S02]  /*26a90*/  IADD3 R3, R87, 0x40, RZ ;  /* 0x0000004057037810 */ /* 0x000fe40007ffe0ff */
[----:B------:R-:W-:Y:S02]  /*26aa0*/  LEA.HI.X R86, R20, UR5, R21, 0x1, P3 ;  /* 0x0000000514567c11 */ /* 0x000fe400098f0c15 */
[----:B------:R-:W-:Y:S01]  /*26ab0*/  PRMT R0, RZ, 0x654, R0 ;  /* 0x00000654ff007816 */ /* 0x000fe20000000000 */
[----:B0-----:R0:W1:Y:S01]  /*26ac0*/  SHFL.IDX PT, R84, R28, RZ, 0x181f ;  /* 0x00181fff1c547589 */ /* 0x00106200000e0000 */
[----:B------:R-:W-:Y:S02]  /*26ad0*/  ISETP.GE.AND P0, PT, R3, R2, PT ;  /* 0x000000020300720c */ /* 0x000fe40003f06270 */
[----:B------:R0:W-:Y:S01]  /*26ae0*/  SYNCS.ARRIVE.TRANS64.RED.A1T0 RZ, [R0+URZ], RZ ;  /* 0x000000ff00ff79a7 */ /* 0x0001e2000810043f */
[----:B------:R0:W2:Y:S01]  /*26af0*/  SHFL.IDX PT, R3, R86, RZ, 0x181f ;  /* 0x00181fff56037589 */ /* 0x0000a200000e0000 */
        /* <DEDUP_REMOVED lines=18> */
.L_x_2940:
[----:B------:R-:W-:Y:S05]  /*26c20*/  BSYNC B1 ;  /* 0x0000000000017941 */ /* 0x000fea0003800000 */
.L_x_2939:
        /* <DEDUP_REMOVED lines=21> */
.L_x_2942:
[----:B------:R-:W-:Y:S05]  /*26d80*/  BSYNC B1 ;  /* 0x0000000000017941 */ /* 0x000fea0003800000 */
.L_x_2941:
        /* <DEDUP_REMOVED lines=11> */
[-C--:B------:R-:W-:Y:S02]  /*26e40*/  @!P1 LEA R8, P4, R18, R10.reuse, 0x1 ;  /* 0x0000000a12089211 */ /* 0x080fe400078808ff */
[-C--:B0-----:R-:W-:Y:S02]  /*26e50*/  @!P3 LEA.HI.X R5, R16, R3.reuse, R17, 0x1, P6 ;  /* 0x000000031005b211 */ /* 0x081fe400030f0c11 */
        /* <DEDUP_REMOVED lines=8> */
.L_x_2944:
[----:B------:R-:W-:Y:S05]  /*26ee0*/  BSYNC B1 ;  /* 0x0000000000017941 */ /* 0x000fea0003800000 */
.L_x_2943:
[----:B0-----:R-:W-:Y:S01]  /*26ef0*/  VIADD R3, R87, 0x60 ;  /* 0x0000006057037836 */ /* 0x001fe20000000000 */
[----:B------:R0:W0:Y:S04]  /*26f00*/  SHFL.IDX PT, R9, R86, 0x3, 0x181f ;  /* 0x00781f0056097f89 */ /* 0x00002800000e0000 */
[----:B------:R-:W-:Y:S01]  /*26f10*/  ISETP.GE.AND P0, PT, R3, R2, PT ;  /* 0x000000020300720c */ /* 0x000fe20003f06270 */
[----:B--2-4-:R-:W2:-:S12]  /*26f20*/  SHFL.IDX PT, R28, R28, 0x3, 0x181f ;  /* 0x00781f001c1c7f89 */ /* 0x014e9800000e0000 */
[----:B------:R-:W-:Y:S05]  /*26f30*/  @P0 BRA `(.L_x_2945) ;  /* 0x0000000c00ac0947 */ /* 0x000fea0003800000 */
[----:B------:R-:W-:Y:S02]  /*26f40*/  ULDC UR4, c[0x0][0xac8] ;  /* 0x0002b20000047ab9 */ /* 0x000fe40000000800 */
[----:B------:R-:W-:Y:S02]  /*26f50*/  ISETP.GE.AND P3, PT, R16, UR4, PT ;  /* 0x0000000410007c0c */ /* 0x000fe4000bf66270 */
[----:B------:R-:W-:Y:S02]  /*26f60*/  ISETP.GE.AND P4, PT, R213, UR4, PT ;  /* 0x00000004d5007c0c */ /* 0x000fe4000bf86270 */
[----:B------:R-:W-:-:S09]  /*26f70*/  ISETP.GE.AND P5, PT, R18, UR4, PT ;  /* 0x0000000412007c0c */ /* 0x000fd2000bfa6270 */
[-C--:B--2---:R-:W-:Y:S02]  /*26f80*/  @!P3 LEA R2, P0, R16, R28.reuse, 0x1 ;  /* 0x0000001c1002b211 */ /* 0x084fe400078008ff */
[CC--:B------:R-:W-:Y:S02]  /*26f90*/  @!P4 LEA R4, P1, R23.reuse, R28.reuse, 0x1 ;  /* 0x0000001c1704c211 */ /* 0x0c0fe400078208ff */
        /* <DEDUP_REMOVED lines=13> */
.L_x_2937:
[----:B------:R-:W2:Y:S01]  /*27070*/  LDL R11, [R1+0x7c] ;  /* 0x00007c00010b7983 */ /* 0x000ea20000100800 */
[----:B------:R-:W-:Y:S01]  /*27080*/  ULDC.64 UR4, c[0x0][0xc00] ;  /* 0x0003000000047ab9 */ /* 0x000fe20000000a00 */
[----:B------:R-:W-:Y:S01]  /*27090*/  IMAD.MOV.U32 R6, RZ, RZ, RZ ;  /* 0x000000ffff067224 */ /* 0x000fe200078e00ff */
[----:B------:R-:W-:Y:S01]  /*270a0*/  ISETP.NE.U32.AND P0, PT, RZ, UR4, PT ;  /* 0x00000004ff007c0c */ /* 0x000fe2000bf05070 */
[----:B------:R-:W3:Y:S03]  /*270b0*/  LDC R25, c[0x0][0xbe8] ;  /* 0x0002fa00ff197b82 */ /* 0x000ee60000000800 */
[----:B------:R-:W-:Y:S02]  /*270c0*/  ISETP.NE.AND.EX P0, PT, RZ, UR5, PT, P0 ;  /* 0x00000005ff007c0c */ /* 0x000fe4000bf05300 */
[----:B--2---:R-:W-:Y:S02]  /*270d0*/  SHF.L.U32 R4, R11, 0x2, RZ ;  /* 0x000000020b047819 */ /* 0x004fe400000006ff */
[----:B------:R-:W-:-:S02]  /*270e0*/  SHF.R.S32.HI R12, RZ, 0x1f, R11 ;  /* 0x0000001fff0c7819 */ /* 0x000fc4000001140b */
        /* <DEDUP_REMOVED lines=9> */
[----:B------:R-:W-:Y:S01]  /*27180*/  @P1 IADD3.X R5, R0, UR5, RZ, P2, !PT ;  /* 0x0000000500051c10 */ /* 0x000fe200097fe4ff */
[----:B------:R-:W-:-:S06]  /*27190*/  IMAD.U32 R0, RZ, RZ, UR4 ;  /* 0x00000004ff007e24 */ /* 0x000fcc000f8e00ff */
[----:B------:R2:W5:Y:S01]  /*271a0*/  @P1 LDG.E R0, desc[UR60][R4.64] ;  /* 0x0000003c04001981 */ /* 0x000562000c1e1900 */
[----:B---3--:R-:W-:Y:S01]  /*271b0*/  ISETP.NE.AND P2, PT, R25, 0x1, PT ;  /* 0x000000011900780c */ /* 0x008fe20003f45270 */
[----:B------:R-:W3:Y:S01]  /*271c0*/  S2R R8, SR_TID.X ;  /* 0x0000000000087919 */ /* 0x000ee20000002100 */
[----:B------:R-:W4:Y:S11]  /*271d0*/  S2R R9, SR_TID.X ;  /* 0x0000000000097919 */ /* 0x000f360000002100 */
[----:B------:R-:W0:Y:S01]  /*271e0*/  @P2 LDC R14, c[0x0][0xbec] ;  /* 0x0002fb00ff0e2b82 */ /* 0x000e220000000800 */
[----:B---3--:R-:W-:-:S04]  /*271f0*/  IADD3 R7, R8, -0x80, RZ ;  /* 0xffffff8008077810 */ /* 0x008fc80007ffe0ff */
[----:B------:R-:W-:Y:S01]  /*27200*/  ISETP.GE.AND P3, PT, R7, 0x80, PT ;  /* 0x000000800700780c */ /* 0x000fe20003f66270 */
[----:B----4-:R-:W-:Y:S01]  /*27210*/  VIADD R20, R9, 0xffffff80 ;  /* 0xffffff8009147836 */ /* 0x010fe20000000000 */
[----:B--2---:R-:W-:Y:S11]  /*27220*/  @P1 BRA `(.L_x_2946) ;  /* 0x0000000000101947 */ /* 0x004ff60003800000 */
[----:B------:R-:W-:Y:S05]  /*27230*/  @!P0 BRA `(.L_x_2946) ;  /* 0x00000000000c8947 */ /* 0x000fea0003800000 */
[----:B------:R-:W2:Y:S04]  /*27240*/  LDG.E R5, desc[UR60][R2.64] ;  /* 0x0000003c02057981 */ /* 0x000ea8000c1e1900 */
[----:B-----5:R-:W2:Y:S02]  /*27250*/  LDG.E R0, desc[UR60][R2.64+0x4] ;  /* 0x0000043c02007981 */ /* 0x020ea4000c1e1900 */
[----:B--2---:R-:W-:-:S07]  /*27260*/  IMAD.IADD R0, R0, 0x1, -R5 ;  /* 0x0000000100007824 */ /* 0x004fce00078e0a05 */
.L_x_2946:
[----:B------:R-:W2:Y:S04]  /*27270*/  LDL R27, [R1+0x80] ;  /* 0x00008000011b7983 */ /* 0x000ea80000100800 */
[----:B------:R3:W5:Y:S01]  /*27280*/  LDL R26, [R1+0x68] ;  /* 0x00006800011a7983 */ /* 0x0007620000100800 */
[----:B------:R-:W-:Y:S01]  /*27290*/  SHF.R.S32.HI R3, RZ, 0x1f, R20 ;  /* 0x0000001fff037819 */ /* 0x000fe20000011414 */
[----:B------:R-:W-:Y:S01]  /*272a0*/  BSSY B1, `(.L_x_2947) ;  /* 0x000002d000017945 */ /* 0x000fe20003800000 */
[----:B------:R-:W-:Y:S02]  /*272b0*/  SEL R13, R11, RZ, !P0 ;  /* 0x000000ff0b0d7207 */ /* 0x000fe40004000000 */
[----:B------:R-:W-:Y:S02]  /*272c0*/  SEL R12, R12, RZ, !P0 ;  /* 0x000000ff0c0c7207 */ /* 0x000fe40004000000 */
[----:B------:R-:W-:-:S02]  /*272d0*/  LEA.HI R24, R3, R20, RZ, 0x3 ;  /* 0x0000001403187211 */ /* 0x000fc400078f18ff */
[----:B-----5:R-:W-:Y:S02]  /*272e0*/  SHF.R.S32.HI R11, RZ, 0x1f, R6 ;  /* 0x0000001fff0b7819 */ /* 0x020fe40000011406 */
[----:B--2---:R-:W-:Y:S01]  /*272f0*/  SHF.R.S32.HI R10, RZ, 0x1f, R27 ;  /* 0x0000001fff0a7819 */ /* 0x004fe2000001141b */
[----:B---3--:R-:W-:Y:S06]  /*27300*/  @P3 BRA `(.L_x_2948) ;  /* 0x0000000000983947 */ /* 0x008fec0003800000 */
[----:B------:R-:W2:Y:S01]  /*27310*/  LDC R9, c[0x0][0xbe8] ;  /* 0x0002fa00ff097b82 */ /* 0x000ea20000000800 */
[----:B------:R-:W-:Y:S01]  /*27320*/  IADD3 R8, R26, -0x80, R8 ;  /* 0xffffff801a087810 */ /* 0x000fe20007ffe008 */
[----:B--2---:R-:W-:-:S05]  /*27330*/  IMAD R2, R0, R9, RZ ;  /* 0x0000000900027224 */ /* 0x004fca00078e02ff */
[----:B------:R-:W-:-:S13]  /*27340*/  ISETP.GE.AND P0, PT, R8, R2, PT ;  /* 0x000000020800720c */ /* 0x000fda0003f06270 */
[----:B------:R-:W-:Y:S05]  /*27350*/  @P0 BRA `(.L_x_2948) ;  /* 0x0000000000840947 */ /* 0x000fea0003800000 */
[----:B------:R-:W-:Y:S01]  /*27360*/  ISETP.NE.AND P0, PT, R9, 0x1, PT ;  /* 0x000000010900780c */ /* 0x000fe20003f05270 */
[----:B------:R-:W-:Y:S01]  /*27370*/  ULDC.64 UR4, c[0x0][0xb90] ;  /* 0x0002e40000047ab9 */ /* 0x000fe20000000a00 */
[----:B------:R-:W-:Y:S01]  /*27380*/  IMAD.MOV.U32 R2, RZ, RZ, R6 ;  /* 0x000000ffff027224 */ /* 0x000fe200078e0006 */
[----:B------:R-:W-:Y:S01]  /*27390*/  MOV R5, R8 ;  /* 0x0000000800057202 */ /* 0x000fe20000000f00 */
[----:B------:R-:W-:Y:S02]  /*273a0*/  IMAD R7, R10, UR4, RZ ;  /* 0x000000040a077c24 */ /* 0x000fe4000f8e02ff */
[----:B------:R-:W-:Y:S02]  /*273b0*/  IMAD.MOV.U32 R3, RZ, RZ, R11 ;  /* 0x000000ffff037224 */ /* 0x000fe400078e000b */
[C---:B------:R-:W-:Y:S02]  /*273c0*/  IMAD R7, R27.reuse, UR5, R7 ;  /* 0x000000051b077c24 */ /* 0x040fe4000f8e0207 */
[----:B------:R-:W-:Y:S01]  /*273d0*/  IMAD.WIDE.U32 R2, R27, UR4, R2 ;  /* 0x000000041b027c25 */ /* 0x000fe2000f8e0002 */
[----:B------:R-:W-:-:S02]  /*273e0*/  ULDC.64 UR4, c[0x0][0xb98] ;  /* 0x0002e60000047ab9 */ /* 0x000fc40000000a00 */
[----:B------:R-:W2:Y:S02]  /*273f0*/  @P0 LDC R15, c[0x0][0xbec] ;  /* 0x0002fb00ff0f0b82 */ /* 0x000ea40000000800 */
[----:B------:R-:W-:-:S03]  /*27400*/  IADD3 R3, R3, R7, RZ ;  /* 0x0000000703037210 */ /* 0x000fc60007ffe0ff */
[----:B------:R-:W-:-:S03]  /*27410*/  IMAD.WIDE.U32 R2, R13, UR4, R2 ;  /* 0x000000040d027c25 */ /* 0x000fc6000f8e0002 */
[----:B------:R-:W3:Y:S01]  /*27420*/  @P0 LDC R21, c[0x0][0xbf0] ;  /* 0x0002fc00ff150b82 */ /* 0x000ee20000000800 */
[----:B--2---:R-:W-:-:S05]  /*27430*/  @P0 IMAD.HI.U32 R4, R8, R15, RZ ;  /* 0x0000000f08040227 */ /* 0x004fca00078e00ff */
[----:B---3--:R-:W-:Y:S01]  /*27440*/  @P0 SHF.R.U32.HI R5, RZ, R21, R4 ;  /* 0x00000015ff050219 */ /* 0x008fe20000011604 */
        /* <DEDUP_REMOVED lines=15> */
[----:B------:R-:W-:Y:S02]  /*27540*/  LEA.HI.X R5, R2, UR5, R3, 0x2, P0 ;  /* 0x0000000502057c11 */ /* 0x000fe400080f1403 */
[----:B------:R-:W-:-:S05]  /*27550*/  MOV R3, 0xff800000 ;  /* 0xff80000000037802 */ /* 0x000fca0000000f00 */
[----:B------:R2:W-:Y:S02]  /*27560*/  STG.E desc[UR60][R4.64], R3 ;  /* 0x0000000304007986 */ /* 0x0005e4000c10193c */
.L_x_2948:
[----:B------:R-:W-:Y:S05]  /*27570*/  BSYNC B1 ;  /* 0x0000000000017941 */ /* 0x000fea0003800000 */
.L_x_2947:
[----:B------:R-:W3:Y:S01]  /*27580*/  @P2 LDC R15, c[0x0][0xbf0] ;  /* 0x0002fc00ff0f2b82 */ /* 0x000ee20000000800 */
[----:B------:R-:W-:Y:S01]  /*27590*/  ULDC.64 UR4, c[0x0][0xaa0] ;  /* 0x0002a80000047ab9 */ /* 0x000fe20000000a00 */
[----:B--2---:R-:W-:Y:S01]  /*275a0*/  LOP3.LUT R5, R24, 0xfffffff8, RZ, 0xc0, !PT ;  /* 0xfffffff818057812 */ /* 0x004fe200078ec0ff */
[----:B------:R-:W-:Y:S01]  /*275b0*/  IMAD R3, R11, UR4, RZ ;  /* 0x000000040b037c24 */ /* 0x000fe2000f8e02ff */
[----:B------:R-:W-:Y:S03]  /*275c0*/  BSSY B1, `(.L_x_2949) ;  /* 0x0000040000017945 */ /* 0x000fe60003800000 */
[----:B------:R-:W-:Y:S02]  /*275d0*/  IMAD.IADD R7, R20, 0x1, -R5 ;  /* 0x0000000114077824 */ /* 0x000fe400078e0a05 */
[C---:B------:R-:W-:Y:S02]  /*275e0*/  IMAD R5, R6.reuse, UR5, R3 ;  /* 0x0000000506057c24 */ /* 0x040fe4000f8e0203 */
[----:B------:R-:W-:Y:S01]  /*275f0*/  IMAD.WIDE.U32 R2, R6, UR4, RZ ;  /* 0x0000000406027c25 */ /* 0x000fe2000f8e00ff */
[----:B------:R-:W-:-:S03]  /*27600*/  ULDC.64 UR4, c[0x0][0xae8] ;  /* 0x0002ba0000047ab9 */ /* 0x000fc60000000a00 */
[----:B------:R-:W-:Y:S01]  /*27610*/  IMAD R4, R7, 0x20, R220 ;  /* 0x0000002007047824 */ /* 0x000fe200078e02dc */
[----:B------:R-:W-:Y:S01]  /*27620*/  IADD3 R3, R3, R5, RZ ;  /* 0x0000000503037210 */ /* 0x000fe20007ffe0ff */
[----:B------:R-:W-:Y:S02]  /*27630*/  IMAD R6, R10, UR4, RZ ;  /* 0x000000040a067c24 */ /* 0x000fe4000f8e02ff */
[----:B------:R-:W-:Y:S02]  /*27640*/  IMAD.IADD R9, R26, 0x1, R4 ;  /* 0x000000011a097824 */ /* 0x000fe400078e0204 */
[C---:B------:R-:W-:Y:S02]  /*27650*/  IMAD R7, R27.reuse, UR5, R6 ;  /* 0x000000051b077c24 */ /* 0x040fe4000f8e0206 */
[----:B------:R-:W-:Y:S01]  /*27660*/  IMAD.WIDE.U32 R2, R27, UR4, R2 ;  /* 0x000000041b027c25 */ /* 0x000fe2000f8e0002 */
[----:B------:R-:W-:-:S03]  /*27670*/  ULDC.64 UR4, c[0x0][0xaf0] ;  /* 0x0002bc0000047ab9 */ /* 0x000fc60000000a00 */
[----:B0-----:R-:W-:Y:S01]  /*27680*/  @P2 IMAD.HI.U32 R4, R9, R14, RZ ;  /* 0x0000000e09042227 */ /* 0x001fe200078e00ff */
[----:B------:R-:W-:-:S03]  /*27690*/  IADD3 R3, R3, R7, RZ ;  /* 0x0000000703037210 */ /* 0x000fc60007ffe0ff */
[----:B------:R-:W-:Y:S01]  /*276a0*/  IMAD.MOV.U32 R5, RZ, RZ, R9 ;  /* 0x000000ffff057224 */ /* 0x000fe200078e0009 */
[----:B---3--:R-:W-:Y:S01]  /*276b0*/  @P2 SHF.R.U32.HI R5, RZ, R15, R4 ;  /* 0x0000000fff052219 */ /* 0x008fe20000011604 */
[----:B------:R-:W-:Y:S02]  /*276c0*/  IMAD R6, R12, UR4, RZ ;  /* 0x000000040c067c24 */ /* 0x000fe4000f8e02ff */
[----:B------:R-:W-:Y:S01]  /*276d0*/  IMAD.WIDE.U32 R2, R13, UR4, R2 ;  /* 0x000000040d027c25 */ /* 0x000fe2000f8e0002 */
[----:B------:R-:W-:-:S03]  /*276e0*/  SHF.R.S32.HI R4, RZ, 0x1f, R5 ;  /* 0x0000001fff047819 */ /* 0x000fc60000011405 */
[----:B------:R-:W-:Y:S01]  /*276f0*/  IMAD R7, R13, UR5, R6 ;  /* 0x000000050d077c24 */ /* 0x000fe2000f8e0206 */
[----:B------:R-:W-:Y:S01]  /*27700*/  ULDC.64 UR4, c[0x0][0xae0] ;  /* 0x0002b80000047ab9 */ /* 0x000fe20000000a00 */
[----:B------:R-:W-:Y:S02]  /*27710*/  IMAD.MOV R6, RZ, RZ, -R5 ;  /* 0x000000ffff067224 */ /* 0x000fe400078e0a05 */
[----:B------:R-:W-:Y:S02]  /*27720*/  IMAD.IADD R3, R3, 0x1, R7 ;  /* 0x0000000103037824 */ /* 0x000fe400078e0207 */
[----:B------:R-:W-:Y:S02]  /*27730*/  IMAD R4, R4, UR4, RZ ;  /* 0x0000000404047c24 */ /* 0x000fe4000f8e02ff */
[----:B------:R-:W-:Y:S02]  /*27740*/  IMAD R7, R25, R6, R9 ;  /* 0x0000000619077224 */ /* 0x000fe400078e0209 */
[----:B------:R-:W-:-:S02]  /*27750*/  IMAD R9, R5, UR5, R4 ;  /* 0x0000000505097c24 */ /* 0x000fc4000f8e0204 */
[----:B------:R-:W-:Y:S01]  /*27760*/  IMAD.WIDE.U32 R2, R5, UR4, R2 ;  /* 0x0000000405027c25 */ /* 0x000fe2000f8e0002 */
[----:B------:R-:W-:Y:S01]  /*27770*/  SHF.R.S32.HI R4, RZ, 0x1f, R7 ;  /* 0x0000001fff047819 */ /* 0x000fe20000011407 */
[----:B------:R-:W-:Y:S02]  /*27780*/  ULDC.64 UR4, c[0x0][0xad8] ;  /* 0x0002b60000047ab9 */ /* 0x000fe40000000a00 */
[----:B------:R-:W-:Y:S01]  /*27790*/  IMAD.IADD R6, R220, 0x1, R26 ;  /* 0x00000001dc067824 */ /* 0x000fe200078e021a */
[----:B------:R-:W-:Y:S01]  /*277a0*/  IADD3 R3, R3, R9, RZ ;  /* 0x0000000903037210 */ /* 0x000fe20007ffe0ff */
[----:B------:R-:W-:Y:S02]  /*277b0*/  IMAD R4, R4, UR4, RZ ;  /* 0x0000000404047c24 */ /* 0x000fe4000f8e02ff */
[----:B------:R-:W-:Y:S02]  /*277c0*/  IMAD R25, R0, R25, RZ ;  /* 0x0000001900197224 */ /* 0x000fe400078e02ff */
[----:B------:R-:W-:-:S02]  /*277d0*/  IMAD R5, R7, UR5, R4 ;  /* 0x0000000507057c24 */ /* 0x000fc4000f8e0204 */
[----:B------:R-:W-:Y:S01]  /*277e0*/  IMAD.WIDE.U32 R2, R7, UR4, R2 ;  /* 0x0000000407027c25 */ /* 0x000fe2000f8e0002 */
[----:B------:R-:W-:Y:S01]  /*277f0*/  ISETP.GE.AND P2, PT, R6, R25, PT ;  /* 0x000000190600720c */ /* 0x000fe20003f46270 */
[----:B------:R-:W-:Y:S02]  /*27800*/  ULDC.64 UR4, c[0x0][0xa80] ;  /* 0x0002a00000047ab9 */ /* 0x000fe40000000a00 */
[----:B------:R-:W-:Y:S01]  /*27810*/  IMAD.IADD R3, R3, 0x1, R5 ;  /* 0x0000000103037824 */ /* 0x000fe200078e0205 */
[----:B------:R-:W-:Y:S01]  /*27820*/  LEA R4, P3, R2, UR4, 0x1 ;  /* 0x0000000402047c11 */ /* 0x000fe2000f8608ff */
[----:B------:R-:W-:-:S03]  /*27830*/  VIADD R0, R6, 0x20 ;  /* 0x0000002006007836 */ /* 0x000fc60000000000 */
[----:B------:R-:W-:Y:S02]  /*27840*/  LEA.HI.X R5, R2, UR5, R3, 0x1, P3 ;  /* 0x0000000502057c11 */ /* 0x000fe400098f0c03 */
[----:B------:R-:W-:Y:S01]  /*27850*/  ISETP.GE.AND P1, PT, R0, R25, PT ;  /* 0x000000190000720c */ /* 0x000fe20003f26270 */
[----:B------:R0:W2:Y:S01]  /*27860*/  SHFL.IDX PT, R2, R4, RZ, 0x181f ;  /* 0x00181fff04027589 */ /* 0x0000a200000e0000 */
[----:B------:R-:W-:-:S03]  /*27870*/  IADD3 R0, R6, 0x40, RZ ;  /* 0x0000004006007810 */ /* 0x000fc60007ffe0ff */
[----:B------:R0:W3:Y:S01]  /*27880*/  SHFL.IDX PT, R3, R5, RZ, 0x181f ;  /* 0x00181fff05037589 */ /* 0x0000e200000e0000 */
[----:B------:R-:W-:Y:S01]  /*27890*/  ISETP.GE.AND P0, PT, R0, R25, PT ;  /* 0x000000190000720c */ /* 0x000fe20003f06270 */
[----:B------:R-:W-:-:S12]  /*278a0*/  @P2 BRA `(.L_x_2950) ;  /* 0x0000000000442947 */ /* 0x000fd80003800000 */
[----:B------:R-:W-:Y:S02]  /*278b0*/  ULDC UR4, c[0x0][0xac8] ;  /* 0x0002b20000047ab9 */ /* 0x000fe40000000800 */
[----:B------:R-:W-:Y:S02]  /*278c0*/  ISETP.GE.AND P5, PT, R16, UR4, PT ;  /* 0x0000000410007c0c */ /* 0x000fe4000bfa6270 */
[----:B------:R-:W-:Y:S02]  /*278d0*/  ISETP.GE.AND P4, PT, R213, UR4, PT ;  /* 0x00000004d5007c0c */ /* 0x000fe4000bf86270 */
[----:B------:R-:W-:Y:S02]  /*278e0*/  ISETP.GE.AND P3, PT, R18, UR4, PT ;  /* 0x0000000412007c0c */ /* 0x000fe4000bf66270 */
[----:B------:R-:W-:-:S07]  /*278f0*/  ISETP.GE.AND P2, PT, R19, UR4, PT ;  /* 0x0000000413007c0c */ /* 0x000fce000bf46270 */
[----:B--2---:R-:W-:-:S04]  /*27900*/  @!P5 LEA R8, P6, R16, R2, 0x1 ;  /* 0x000000021008d211 */ /* 0x004fc800078c08ff */
        /* <DEDUP_REMOVED lines=11> */
.L_x_2950:
[----:B------:R-:W-:Y:S05]  /*279c0*/  BSYNC B1 ;  /* 0x0000000000017941 */ /* 0x000fea0003800000 */
.L_x_2949:
[----:B---34-:R3:W4:Y:S01]  /*279d0*/  SHFL.IDX PT, R3, R5, 0x1, 0x181f ;  /* 0x00381f0005037f89 */ /* 0x01872200000e0000 */
        /* <DEDUP_REMOVED lines=8> */
[CC--:B--2---:R-:W-:Y:S02]  /*27a60*/  @!P4 LEA R8, P6, R16.reuse, R2.reuse, 0x1 ;  /* 0x000000021008c211 */ /* 0x0c4fe400078c08ff */
[CC--:B------:R-:W-:Y:S02]  /*27a70*/  @!P3 LEA R10, P5, R23.reuse, R2.reuse, 0x1 ;  /* 0x00000002170ab211 */ /* 0x0c0fe400078a08ff */
[-C--:B----4-:R-:W-:Y:S02]  /*27a80*/  @!P4 LEA.HI.X R9, R16, R3.reuse, R17, 0x1, P6 ;  /* 0x000000031009c211 */ /* 0x090fe400030f0c11 */
        /* <DEDUP_REMOVED lines=9> */
.L_x_2952:
[----:B------:R-:W-:Y:S05]  /*27b20*/  BSYNC B1 ;  /* 0x0000000000017941 */ /* 0x000fea0003800000 */
.L_x_2951:
[----:B--2-4-:R2:W4:Y:S01]  /*27b30*/  SHFL.IDX PT, R3, R5, 0x2, 0x181f ;  /* 0x00581f0005037f89 */ /* 0x01452200000e0000 */
        /* <DEDUP_REMOVED lines=20> */
.L_x_2954:
[----:B------:R-:W-:Y:S05]  /*27c80*/  BSYNC B1 ;  /* 0x0000000000017941 */ /* 0x000fea0003800000 */
.L_x_2953:
[----:B------:R-:W-:Y:S01]  /*27c90*/  VIADD R0, R6, 0x60 ;  /* 0x0000006006007836 */ /* 0x000fe20000000000 */
[----:B0-23--:R-:W0:Y:S04]  /*27ca0*/  SHFL.IDX PT, R5, R5, 0x3, 0x181f ;  /* 0x00781f0005057f89 */ /* 0x00de2800000e0000 */
[----:B------:R-:W-:Y:S01]  /*27cb0*/  ISETP.GE.AND P0, PT, R0, R25, PT ;  /* 0x000000190000720c */ /* 0x000fe20003f06270 */
[----:B------:R2:W3:-:S12]  /*27cc0*/  SHFL.IDX PT, R2, R4, 0x3, 0x181f ;  /* 0x00781f0004027f89 */ /* 0x0004d800000e0000 */
[----:B--2---:R-:W-:Y:S05]  /*27cd0*/  @P0 BRA `(.L_x_2945) ;  /* 0x0000000000440947 */ /* 0x004fea0003800000 */
        /* <DEDUP_REMOVED lines=17> */
.L_x_2945:
[----:B------:R-:W-:Y:S05]  /*27df0*/  BSYNC B0 ;  /* 0x0000000000007941 */ /* 0x000fea0003800000 */
.L_x_2936:
[----:B------:R-:W-:Y:S02]  /*27e00*/  ULDC UR4, c[0x0][0xc3c] ;  /* 0x00030f0000047ab9 */ /* 0x000fe40000000800 */
[----:B-1----:R-:W-:-:S13]  /*27e10*/  ISETP.GE.AND P0, PT, R31, UR4, PT ;  /* 0x000000041f007c0c */ /* 0x002fda000bf06270 */
[----:B------:R-:W-:Y:S05]  /*27e20*/  @!P0 BRA `(.L_x_2955) ;  /* 0xfffffd9000a48947 */ /* 0x000fea000383ffff */
[----:B------:R-:W-:Y:S05]  /*27e30*/  BRA `(.L_x_2683) ;  /* 0x0000007400647947 */ /* 0x000fea0003800000 */
.L_x_2681:
[----:B------:R-:W-:-:S08]  /*27e40*/  NOP ;  /* 0x0000000000007918 */ /* 0x000fd00000000000 */
[----:B0-----:R-:W0:-:S00]  /*27e50*/  USETMAXREG.DEALLOC.CTAPOOL 0x28 ;  /* 0x00000028000079c8 */ /* 0x001e0000080e0500 */
[----:B0-----:R-:W-:Y:S02]  /*27e60*/  LOP3.LUT R2, R2, 0x3, RZ, 0xc0, !PT ;  /* 0x0000000302027812 */ /* 0x001fe400078ec0ff */
[----:B------:R-:W-:Y:S02]  /*27e70*/  LOP3.LUT R23, R23, 0xffffffbf, RZ, 0xc0, !PT ;  /* 0xffffffbf17177812 */ /* 0x000fe400078ec0ff */
[----:B------:R-:W-:Y:S02]  /*27e80*/  MOV R4, RZ ;  /* 0x000000ff00047202 */ /* 0x000fe40000000f00 */
        /* <DEDUP_REMOVED lines=11> */
.L_x_2956:
        /* <DEDUP_REMOVED lines=11> */
[C---:B------:R-:W-:Y:S02]  /*27ff0*/  ISETP.GE.U32.AND P2, PT, R5.reuse, 0x2, PT ;  /* 0x000000020500780c */ /* 0x040fe40003f46070 */
[C---:B------:R-:W-:Y:S02]  /*28000*/  ISETP.GE.U32.AND P3, PT, R5.reuse, 0x4, PT ;  /* 0x000000040500780c */ /* 0x040fe40003f66070 */
[C---:B------:R-:W-:Y:S02]  /*28010*/  ISETP.GE.U32.AND P4, PT, R5.reuse, 0x8, PT ;  /* 0x000000080500780c */ /* 0x040fe40003f86070 */
[----:B------:R-:W-:Y:S02]  /*28020*/  ISETP.GE.U32.AND P5, PT, R5, 0x10, PT ;  /* 0x000000100500780c */ /* 0x000fe40003fa6070 */
[----:B------:R-:W-:Y:S01]  /*28030*/  MOV R16, RZ ;  /* 0x000000ff00107202 */ /* 0x000fe20000000f00 */
        /* <DEDUP_REMOVED lines=20> */
[----:B------:R-:W0:Y:S01]  /*28180*/  LDC R10, c[0x0][0xc3c] ;  /* 0x00030f00ff0a7b82 */ /* 0x000e220000000800 */
[----:B------:R-:W-:Y:S01]  /*28190*/  IMAD.MOV.U32 R6, RZ, RZ, R3 ;  /* 0x000000ffff067224 */ /* 0x000fe200078e0003 */
[----:B------:R-:W-:Y:S01]  /*281a0*/  UMOV UR4, URZ ;  /* 0x0000003f00047c82 */ /* 0x000fe20008000000 */
[----:B------:R-:W-:Y:S01]  /*281b0*/  ULDC UR7, c[0x0][0xc3c] ;  /* 0x00030f0000077ab9 */ /* 0x000fe20000000800 */
[----:B------:R-:W-:-:S05]  /*281c0*/  ULDC UR5, c[0x0][0xc38] ;  /* 0x00030e0000057ab9 */ /* 0x000fca0000000800 */
.L_x_2962:
[----:B------:R-:W-:Y:S01]  /*281d0*/  UIADD3 UR4, UR4, 0x1f, URZ ;  /* 0x0000001f04047890 */ /* 0x000fe2000fffe03f */
[----:B------:R-:W-:-:S05]  /*281e0*/  MOV R19, UR7 ;  /* 0x0000000700137c02 */ /* 0x000fca0008000f00 */
        /* <DEDUP_REMOVED lines=10> */
.L_x_2961:
[----:B------:R-:W-:Y:S05]  /*28290*/  BSYNC B0 ;  /* 0x0000000000007941 */ /* 0x000fea0003800000 */
.L_x_2960:
[----:B0----5:R-:W0:Y:S02]  /*282a0*/  SHFL.UP PT, R2, R4, 0x1, RZ ;  /* 0x0420000004027989 */ /* 0x021e2400000e00ff */
        /* <DEDUP_REMOVED lines=19> */
.L_x_2958:
[----:B------:R-:W-:-:S05]  /*283e0*/  IADD3 R13, -R3, R6, RZ ;  /* 0x00000006030d7210 */ /* 0x000fca0007ffe1ff */
        /* <DEDUP_REMOVED lines=17> */
[----:B------:R-:W-:-:S05]  /*28500*/  IADD3 R9, R15, -0x1, RZ ;  /* 0xffffffff0f097810 */ /* 0x000fca0007ffe0ff */
[----:B------:R2:W3:Y:S02]  /*28510*/  SHFL.IDX PT, R16, R8, R9, 0x1f ;  /* 0x00001f0908107589 */ /* 0x0004e400000e0000 */
.L_x_2963:
[----:B---3--:R-:W-:Y:S01]  /*28520*/  IMAD R16, R16, UR5, R13 ;  /* 0x0000000510107c24 */ /* 0x008fe2000f8e020d */
[----:B------:R-:W-:Y:S01]  /*28530*/  IABS R2, R6 ;  /* 0x0000000600027213 */ /* 0x000fe20000000000 */
[----:B01----:R-:W-:-:S03]  /*28540*/  IMAD.MOV R11, RZ, RZ, -R3 ;  /* 0x000000ffff0b7224 */ /* 0x003fc600078e0a03 */
[----:B--2---:R-:W-:Y:S01]  /*28550*/  IADD3 R9, -R16, UR6, RZ ;  /* 0x0000000610097c10 */ /* 0x004fe2000fffe1ff */
[----:B------:R-:W-:Y:S01]  /*28560*/  IMAD.MOV R10, RZ, RZ, -R2 ;  /* 0x000000ffff0a7224 */ /* 0x000fe200078e0a02 */
[----:B------:R-:W-:Y:S01]  /*28570*/  MOV R2, RZ ;  /* 0x000000ff00027202 */ /* 0x000fe20000000f00 */
[----:B------:R-:W-:Y:S01]  /*28580*/  IMAD R11, R11, R12, RZ ;  /* 0x0000000c0b0b7224 */ /* 0x000fe200078e02ff */
        /* <DEDUP_REMOVED lines=16> */
[----:B------:R-:W-:Y:S01]  /*28690*/  IMAD R8, R7, R2, RZ ;  /* 0x0000000207087224 */ /* 0x000fe200078e02ff */
[----:B------:R-:W-:-:S03]  /*286a0*/  IADD3 R2, -R2, RZ, RZ ;  /* 0x000000ff02027210 */ /* 0x000fc60007ffe1ff */
[----:B------:R-:W-:Y:S02]  /*286b0*/  IMAD.MOV R10, RZ, RZ, -R8 ;  /* 0x000000ffff0a7224 */ /* 0x000fe400078e0a08 */
[----:B------:R-:W-:Y:S01]  /*286c0*/  IMAD R13, R6, R2, R9 ;  /* 0x00000002060d7224 */ /* 0x000fe200078e0209 */
[----:B------:R-:W-:Y:S02]  /*286d0*/  MOV R2, RZ ;  /* 0x000000ff00027202 */ /* 0x000fe40000000f00 */
[----:B------:R-:W-:-:S04]  /*286e0*/  VIADDMNMX R18, R10, UR5, R7, PT ;  /* 0x000000050a127c46 */ /* 0x000fc8000b800107 */
[-C--:B------:R-:W-:Y:S02]  /*286f0*/  IABS R10, R18.reuse ;  /* 0x00000012000a7213 */ /* 0x080fe40000000000 */
[----:B------:R-:W-:Y:S02]  /*28700*/  IABS R6, R18 ;  /* 0x0000001200067213 */ /* 0x000fe40000000000 */
        /* <DEDUP_REMOVED lines=18> */
[----:B------:R-:W-:Y:S02]  /*28830*/  ISETP.GE.AND P2, PT, R3, RZ, PT ;  /* 0x000000ff0300720c */ /* 0x000fe40003f46270 */
[----:B------:R-:W-:-:S05]  /*28840*/  IADD3 R3, R13, R8, RZ ;  /* 0x000000080d037210 */ /* 0x000fca0007ffe0ff */
[----:B------:R-:W-:-:S06]  /*28850*/  @P0 VIADD R2, R2, 0x1 ;  /* 0x0000000102020836 */ /* 0x000fcc0000000000 */
[----:B------:R-:W-:Y:S01]  /*28860*/  @!P2 IMAD.MOV R2, RZ, RZ, -R2 ;  /* 0x000000ffff02a224 */ /* 0x000fe200078e0a02 */
[----:B------:R-:W-:Y:S01]  /*28870*/  @!P1 LOP3.LUT R2, RZ, R18, RZ, 0x33, !PT ;  /* 0x00000012ff029212 */ /* 0x000fe200078e33ff */
[----:B------:R-:W-:-:S03]  /*28880*/  IMAD.MOV R18, RZ, RZ, -R18 ;  /* 0x000000ffff127224 */ /* 0x000fc600078e0a12 */
[----:B------:R-:W-:Y:S01]  /*28890*/  LOP3.LUT R17, RZ, R2, RZ, 0x33, !PT ;  /* 0x00000002ff117212 */ /* 0x000fe200078e33ff */
[----:B------:R-:W-:-:S04]  /*288a0*/  IMAD R18, R2, R18, R3 ;  /* 0x0000001202127224 */ /* 0x000fc800078e0203 */
[----:B------:R-:W-:Y:S01]  /*288b0*/  IMAD.IADD R17, R4, 0x1, R17 ;  /* 0x0000000104117824 */ /* 0x000fe200078e0211 */
[----:B------:R-:W-:Y:S06]  /*288c0*/  BRA `(.L_x_2964) ;  /* 0x00000000000c7947 */ /* 0x000fec0003800000 */
.L_x_2959:
[----:B------:R-:W-:Y:S01]  /*288d0*/  MOV R17, RZ ;  /* 0x000000ff00117202 */ /* 0x000fe20000000f00 */
[----:B------:R-:W-:Y:S02]  /*288e0*/  IMAD.U32 R16, RZ, RZ, UR6 ;  /* 0x00000006ff107e24 */ /* 0x000fe4000f8e00ff */
[----:B------:R-:W-:-:S07]  /*288f0*/  IMAD.MOV.U32 R18, RZ, RZ, RZ ;  /* 0x000000ffff127224 */ /* 0x000fce00078e00ff */
.L_x_2964:
[----:B------:R-:W-:-:S13]  /*28900*/  ISETP.NE.AND P0, PT, R5, RZ, PT ;  /* 0x000000ff0500720c */ /* 0x000fda0003f05270 */
[----:B------:R-:W0:Y:S01]  /*28910*/  @!P0 S2R R3, SR_CgaCtaId ;  /* 0x0000000000038919 */ /* 0x000e220000008800 */
[----:B------:R-:W-:-:S04]  /*28920*/  @!P0 MOV R2, 0x400 ;  /* 0x0000040000028802 */ /* 0x000fc80000000f00 */
[----:B0-----:R-:W-:-:S05]  /*28930*/  @!P0 LEA R2, R3, R2, 0x18 ;  /* 0x0000000203028211 */ /* 0x001fca00078ec0ff */
[----:B------:R1:W-:Y:S01]  /*28940*/  @!P0 STS.128 [R2+0x388d0], R16 ;  /* 0x0388d01002008388 */ /* 0x0003e20000000c00 */
[----:B------:R-:W-:Y:S06]  /*28950*/  BAR.ARV 0x5, 0x180 ;  /* 0x0146000000007b1d */ /* 0x000fec0000002000 */
.L_x_2957:
[----:B------:R2:W-:Y:S01]  /*28960*/  STL [R1+0x30], RZ ;  /* 0x000030ff01007387 */ /* 0x0005e20000100800 */
[----:B------:R-:W-:Y:S01]  /*28970*/  ULDC UR4, c[0x0][0xc3c] ;  /* 0x00030f0000047ab9 */ /* 0x000fe20000000800 */
[----:B------:R-:W-:Y:S01]  /*28980*/  MOV R29, 0x1 ;  /* 0x00000001001d7802 */ /* 0x000fe20000000f00 */
[----:B------:R-:W-:Y:S01]  /*28990*/  IMAD.MOV.U32 R27, RZ, RZ, RZ ;  /* 0x000000ffff1b7224 */ /* 0x000fe200078e00ff */
[----:B0-----:R-:W-:-:S13]  /*289a0*/  ISETP.GE.AND P0, PT, R19, UR4, PT ;  /* 0x0000000413007c0c */ /* 0x001fda000bf06270 */
[----:B--2---:R-:W-:Y:S05]  /*289b0*/  @P0 BRA `(.L_x_2965) ;  /* 0x0000006400a00947 */ /* 0x004fea0003800000 */
[----:B-1----:R-:W2:Y:S01]  /*289c0*/  LDL R2, [R1+0x90] ;  /* 0x0000900001027983 */ /* 0x002ea20000100800 */
[----:B------:R-:W0:Y:S01]  /*289d0*/  S2UR UR5, SR_CgaCtaId ;  /* 0x00000000000579c3 */ /* 0x000e220000008800 */
[----:B------:R-:W-:Y:S01]  /*289e0*/  IMAD.SHL.U32 R36, R0, 0x8, RZ ;  /* 0x0000000800247824 */ /* 0x000fe200078e00ff */
[----:B------:R-:W-:Y:S01]  /*289f0*/  BSSY B8, `(.L_x_2965) ;  /* 0x0000664000087945 */ /* 0x000fe20003800000 */
[----:B------:R1:W-:Y:S01]  /*28a00*/  STL [R1+0x30], RZ ;  /* 0x000030ff01007387 */ /* 0x0003e20000100800 */
[----:B------:R-:W-:Y:S01]  /*28a10*/  IMAD.MOV.U32 R30, RZ, RZ, 0x1 ;  /* 0x00000001ff1e7424 */ /* 0x000fe200078e00ff */
[----:B------:R-:W-:Y:S01]  /*28a20*/  MOV R28, RZ ;  /* 0x000000ff001c7202 */ /* 0x000fe20000000f00 */
[----:B------:R-:W-:Y:S01]  /*28a30*/  IMAD.MOV.U32 R27, RZ, RZ, RZ ;  /* 0x000000ffff1b7224 */ /* 0x000fe200078e00ff */
[C---:B------:R-:W-:Y:S01]  /*28a40*/  LOP3.LUT R3, R36.reuse, 0x1f8, RZ, 0xc0, !PT ;  /* 0x000001f824037812 */ /* 0x040fe200078ec0ff */
[----:B------:R-:W-:Y:S01]  /*28a50*/  IMAD.MOV.U32 R29, RZ, RZ, 0x1 ;  /* 0x00000001ff1d7424 */ /* 0x000fe200078e00ff */
[----:B------:R-:W-:Y:S01]  /*28a60*/  LOP3.LUT R36, R36, 0x38, RZ, 0xc0, !PT ;  /* 0x0000003824247812 */ /* 0x000fe200078ec0ff */
[----:B------:R-:W-:Y:S01]  /*28a70*/  ULDC.64 UR36, c[0x0][0x198] ;  /* 0x0000660000247ab9 */ /* 0x000fe20000000a00 */
[----:B------:R-:W-:Y:S01]  /*28a80*/  LOP3.LUT R3, R3, 0x38, R0, 0x78, !PT ;  /* 0x0000003803037812 */ /* 0x000fe200078e7800 */
[----:B------:R-:W-:Y:S01]  /*28a90*/  ULDC UR38, c[0x0][0xc] ;  /* 0x0000030000267ab9 */ /* 0x000fe20000000800 */
[----:B--2---:R-:W-:-:S02]  /*28aa0*/  R2UR UR4, R2 ;  /* 0x00000000020472ca */ /* 0x004fc400000e0000 */
[C---:B------:R-:W-:Y:S01]  /*28ab0*/  LOP3.LUT R2, R0.reuse, 0x7f, RZ, 0xc0, !PT ;  /* 0x0000007f00027812 */ /* 0x040fe200078ec0ff */
[----:B------:R-:W-:-:S03]  /*28ac0*/  IMAD.SHL.U32 R0, R0, 0x10, RZ ;  /* 0x0000001000007824 */ /* 0x000fc600078e00ff */
[----:B------:R-:W-:Y:S02]  /*28ad0*/  SHF.L.U32 R34, R2, 0x3, RZ ;  /* 0x0000000302227819 */ /* 0x000fe400000006ff */
[----:B------:R-:W-:Y:S02]  /*28ae0*/  SHF.R.U32.HI R2, RZ, 0x3, R2 ;  /* 0x00000003ff027819 */ /* 0x000fe40000011602 */
[----:B------:R-:W-:Y:S02]  /*28af0*/  LOP3.LUT R34, R3, 0x200, R34, 0xf8, !PT ;  /* 0x0000020003227812 */ /* 0x000fe400078ef822 */
[----:B------:R-:W-:Y:S01]  /*28b00*/  LOP3.LUT R0, R2, 0x70, R0, 0xf8, !PT ;  /* 0x0000007002007812 */ /* 0x000fe200078ef800 */
[----:B------:R-:W-:Y:S01]  /*28b10*/  ULOP3.LUT UR39, UR4, 0x2, URZ, 0xfc, !UPT ;  /* 0x0000000204277892 */ /* 0x000fe2000f8efc3f */
[C---:B------:R-:W-:Y:S02]  /*28b20*/  LOP3.LUT R3, R36.reuse, 0x40, RZ, 0xfc, !PT ;  /* 0x0000004024037812 */ /* 0x040fe400078efcff */
[----:B------:R-:W-:Y:S01]  /*28b30*/  UMOV UR4, 0x400 ;  /* 0x0000040000047882 */ /* 0x000fe20000000000 */
[C---:B------:R-:W-:Y:S01]  /*28b40*/  LOP3.LUT R2, R36.reuse, 0x80, RZ, 0xfc, !PT ;  /* 0x0000008024027812 */ /* 0x040fe200078efcff */
[----:B0-----:R-:W-:Y:S01]  /*28b50*/  ULEA UR4, UR5, UR4, 0x18 ;  /* 0x0000000405047291 */ /* 0x001fe2000f8ec03f */
[----:B------:R-:W-:-:S05]  /*28b60*/  LOP3.LUT R0, R36, 0xc0, RZ, 0xfc, !PT ;  /* 0x000000c024007812 */ /* 0x000fca00078efcff */
[----:B------:R-:W-:-:S05]  /*28b70*/  MOV R22, UR4 ;  /* 0x0000000400167c02 */ /* 0x000fca0008000f00 */
[----:B-1----:R-:W-:-:S07]  /*28b80*/  IMAD R37, R34, 0x2, R22 ;  /* 0x0000000222257824 */ /* 0x002fce00078e0216 */
.L_x_3074:
[----:B0-----:R-:W0:Y:S02]  /*28b90*/  LDC.64 R2, c[0x0][0xc88] ;  /* 0x00032200ff027b82 */ /* 0x001e240000000a00 */
[----:B0-----:R-:W-:-:S05]  /*28ba0*/  IMAD.WIDE R2, R19, 0x4, R2 ;  /* 0x0000000413027825 */ /* 0x001fca00078e0202 */
[----:B--2---:R-:W2:Y:S01]  /*28bb0*/  LDG.E R31, desc[UR60][R2.64] ;  /* 0x0000003c021f7981 */ /* 0x004ea2000c1e1900 */
[----:B------:R-:W-:Y:S05]  /*28bc0*/  YIELD ;  /* 0x0000000000007946 */ /* 0x000fea0003800000 */
[----:B------:R-:W-:Y:S01]  /*28bd0*/  ULDC.64 UR4, c[0x0][0xa28] ;  /* 0x00028a0000047ab9 */ /* 0x000fe20000000a00 */
[----:B------:R-:W-:Y:S01]  /*28be0*/  ULDC.64 UR8, c[0x0][0xa18] ;  /* 0x0002860000087ab9 */ /* 0x000fe20000000a00 */
[----:B------:R-:W-:Y:S01]  /*28bf0*/  ISETP.NE.U32.AND P0, PT, RZ, UR4, PT ;  /* 0x00000004ff007c0c */ /* 0x000fe2000bf05070 */
[----:B------:R-:W-:Y:S01]  /*28c00*/  IMAD.MOV.U32 R11, RZ, RZ, RZ ;  /* 0x000000ffff0b7224 */ /* 0x000fe200078e00ff */
[----:B------:R-:W-:-:S02]  /*28c10*/  ULDC.64 UR6, c[0x0][0xa10] ;  /* 0x0002840000067ab9 */ /* 0x000fc40000000a00 */
[----:B------:R-:W-:Y:S02]  /*28c20*/  ISETP.NE.AND.EX P0, PT, RZ, UR5, PT, P0 ;  /* 0x00000005ff007c0c */ /* 0x000fe4000bf05300 */
[----:B------:R-:W-:-:S04]  /*28c30*/  ISETP.NE.U32.AND P2, PT, RZ, UR8, PT ;  /* 0x00000008ff007c0c */ /* 0x000fc8000bf45070 */
[----:B------:R-:W-:Y:S01]  /*28c40*/  ISETP.NE.AND.EX P2, PT, RZ, UR9, PT, P2 ;  /* 0x00000009ff007c0c */ /* 0x000fe2000bf45320 */
[----:B------:R-:W-:Y:S01]  /*28c50*/  IMAD.MOV.U32 R35, RZ, RZ, RZ ;  /* 0x000000ffff237224 */ /* 0x000fe200078e00ff */
[----:B--2---:R-:W-:-:S05]  /*28c60*/  SHF.R.S32.HI R0, RZ, 0x1f, R31 ;  /* 0x0000001fff007819 */ /* 0x004fca000001141f */
[C---:B------:R-:W-:Y:S02]  /*28c70*/  @P0 LEA R2, P1, R31.reuse, UR4, 0x2 ;  /* 0x000000041f020c11 */ /* 0x040fe4000f8210ff */
[C---:B------:R-:W-:Y:S01]  /*28c80*/  SHF.L.U32 R24, R31.reuse, 0x2, RZ ;  /* 0x000000021f187819 */ /* 0x040fe200000006ff */
[----:B------:R0:W-:Y:S01]  /*28c90*/  STL [R1+0x24], R0 ;  /* 0x0000240001007387 */ /* 0x0001e20000100800 */
[C-C-:B------:R-:W-:Y:S01]  /*28ca0*/  @P0 LEA.HI.X R3, R31.reuse, UR5, R0.reuse, 0x2, P1 ;  /* 0x000000051f030c11 */ /* 0x140fe200088f1400 */
[----:B------:R-:W-:Y:S01]  /*28cb0*/  ULDC.64 UR4, c[0x0][0xa00] ;  /* 0x0002800000047ab9 */ /* 0x000fe20000000a00 */
[----:B------:R-:W-:-:S03]  /*28cc0*/  SHF.L.U64.HI R25, R31, 0x2, R0 ;  /* 0x000000021f197819 */ /* 0x000fc60000010200 */
[----:B-1----:R1:W2:Y:S01]  /*28cd0*/  @P0 LDG.E R11, desc[UR60][R2.64] ;  /* 0x0000003c020b0981 */ /* 0x0022a2000c1e1900 */
        /* <DEDUP_REMOVED lines=8> */
[----:B------:R-:W-:-:S02]  /*28d60*/  IADD3.X R5, R25, UR7, RZ, P4, !PT ;  /* 0x0000000719057c10 */ /* 0x000fc4000a7fe4ff */
[C---:B------:R-:W-:Y:S02]  /*28d70*/  IADD3.X R3, R25.reuse, UR5, RZ, P3, !PT ;  /* 0x0000000519037c10 */ /* 0x040fe40009ffe4ff */
[----:B------:R-:W-:Y:S02]  /*28d80*/  @P2 IADD3 R6, P3, R24, UR8, RZ ;  /* 0x0000000818062c10 */ /* 0x000fe4000ff7e0ff */
[----:B------:R-:W-:Y:S01]  /*28d90*/  MOV R8, UR4 ;  /* 0x0000000400087c02 */ /* 0x000fe20008000f00 */
[----:B------:R-:W5:Y:S01]  /*28da0*/  @P0 LDG.E R35, desc[UR60][R2.64] ;  /* 0x0000003c02230981 */ /* 0x000f62000c1e1900 */
[----:B------:R-:W-:Y:S01]  /*28db0*/  @P2 IADD3.X R7, R25, UR9, RZ, P3, !PT ;  /* 0x0000000919072c10 */ /* 0x000fe20009ffe4ff */
[----:B------:R-:W-:Y:S02]  /*28dc0*/  ULDC.64 UR4, c[0x0][0x418] ;  /* 0x0001060000047ab9 */ /* 0x000fe40000000a00 */
[----:B------:R-:W5:Y:S04]  /*28dd0*/  @P1 LDG.E R0, desc[UR60][R4.64] ;  /* 0x0000003c04001981 */ /* 0x000f68000c1e1900 */
[----:B------:R0:W3:Y:S01]  /*28de0*/  @P2 LDG.E R8, desc[UR60][R6.64] ;  /* 0x0000003c06082981 */ /* 0x0000e2000c1e1900 */
[----:B------:R-:W-:-:S03]  /*28df0*/  UISETP.NE.U32.AND UP0, UPT, UR4, URZ, UPT ;  /* 0x0000003f0400728c */ /* 0x000fc6000bf05070 */
[----:B------:R-:W-:Y:S01]  /*28e00*/  ULDC UR4, c[0x0][0x424] ;  /* 0x0001090000047ab9 */ /* 0x000fe20000000800 */
[----:B------:R-:W-:-:S03]  /*28e10*/  UISETP.NE.AND.EX UP0, UPT, UR5, URZ, UPT, UP0 ;  /* 0x0000003f0500728c */ /* 0x000fc6000bf05300 */
[----:B------:R-:W-:Y:S01]  /*28e20*/  ULDC UR5, c[0x0][0x2f0] ;  /* 0x0000bc0000057ab9 */ /* 0x000fe20000000800 */
[----:B------:R-:W-:-:S04]  /*28e30*/  USEL UR4, UR4, 0x1, UP0 ;  /* 0x0000000104047887 */ /* 0x000fc80008000000 */
[----:B------:R-:W-:-:S03]  /*28e40*/  UIMAD UR4, UR4, UR5, URZ ;  /* 0x00000005040472a4 */ /* 0x000fc6000f8e023f */
[----:B------:R-:W-:Y:S02]  /*28e50*/  ULDC UR5, c[0x0][0x348] ;  /* 0x0000d20000057ab9 */ /* 0x000fe40000000800 */
[----:B0-----:R-:W-:Y:S01]  /*28e60*/  IMAD.U32 R6, RZ, RZ, UR5 ;  /* 0x00000005ff067e24 */ /* 0x001fe2000f8e00ff */
[----:B------:R-:W-:Y:S01]  /*28e70*/  MOV R7, UR4 ;  /* 0x0000000400077c02 */ /* 0x000fe20008000f00 */
[----:B---3--:R0:W-:Y:S01]  /*28e80*/  STL [R1+0x1c], R8 ;  /* 0x00001c0801007387 */ /* 0x0081e20000100800 */
[----:B------:R-:W-:-:S03]  /*28e90*/  IMAD.MOV.U32 R10, RZ, RZ, R8 ;  /* 0x000000ffff0a7224 */ /* 0x000fc600078e0008 */
[----:B--2---:R0:W-:Y:S01]  /*28ea0*/  STL [R1+0x10], R11 ;  /* 0x0000100b01007387 */ /* 0x0041e20000100800 */
[----:B------:R-:W-:Y:S05]  /*28eb0*/  @P2 BRA `(.L_x_2966) ;  /* 0x0000000000142947 */ /* 0x000fea0003800000 */
[----:B------:R-:W-:Y:S05]  /*28ec0*/  @!P0 BRA `(.L_x_2966) ;  /* 0x0000000000108947 */ /* 0x000fea0003800000 */
[----:B0-----:R-:W2:Y:S04]  /*28ed0*/  LDG.E R8, desc[UR60][R2.64] ;  /* 0x0000003c02087981 */ /* 0x001ea8000c1e1900 */
[----:B------:R-:W2:Y:S02]  /*28ee0*/  LDG.E R9, desc[UR60][R2.64+0x4] ;  /* 0x0000043c02097981 */ /* 0x000ea4000c1e1900 */
[----:B--2---:R-:W-:-:S05]  /*28ef0*/  IMAD.IADD R10, R9, 0x1, -R8 ;  /* 0x00000001090a7824 */ /* 0x004fca00078e0a08 */
[----:B------:R1:W-:Y:S02]  /*28f00*/  STL [R1+0x1c], R10 ;  /* 0x00001c0a01007387 */ /* 0x0003e40000100800 */
.L_x_2966:
[----:B------:R-:W-:Y:S01]  /*28f10*/  ULDC.64 UR4, c[0x0][0xa20] ;  /* 0x0002880000047ab9 */ /* 0x000fe20000000a00 */
[----:B------:R-:W-:Y:S01]  /*28f20*/  IMAD.MOV.U32 R33, RZ, RZ, R31 ;  /* 0x000000ffff217224 */ /* 0x000fe200078e001f */
[----:B------:R-:W-:-:S04]  /*28f30*/  ISETP.NE.U32.AND P0, PT, RZ, UR4, PT ;  /* 0x00000004ff007c0c */ /* 0x000fc8000bf05070 */
[----:B------:R-:W-:-:S13]  /*28f40*/  ISETP.NE.AND.EX P0, PT, RZ, UR5, PT, P0 ;  /* 0x00000005ff007c0c */ /* 0x000fda000bf05300 */
[----:B------:R-:W-:Y:S05]  /*28f50*/  @!P0 BRA `(.L_x_2967) ;  /* 0x0000000000108947 */ /* 0x000fea0003800000 */
[----:B------:R-:W-:-:S04]  /*28f60*/  IADD3 R2, P0, R24, UR4, RZ ;  /* 0x0000000418027c10 */ /* 0x000fc8000ff1e0ff */
[----:B------:R-:W-:-:S05]  /*28f70*/  IADD3.X R3, R25, UR5, RZ, P0, !PT ;  /* 0x0000000519037c10 */ /* 0x000fca00087fe4ff */
[----:B------:R2:W5:Y:S01]  /*28f80*/  LDG.E R7, desc[UR60][R2.64] ;  /* 0x0000003c02077981 */ /* 0x000562000c1e1900 */
[----:B------:R-:W-:Y:S05]  /*28f90*/  BRA `(.L_x_2968) ;  /* 0x0000000000247947 */ /* 0x000fea0003800000 */
.L_x_2967:
[----:B------:R-:W-:Y:S02]  /*28fa0*/  ULDC.64 UR4, c[0x0][0xa08] ;  /* 0x0002820000047ab9 */ /* 0x000fe40000000a00 */
[----:B------:R-:W-:-:S04]  /*28fb0*/  ISETP.NE.U32.AND P0, PT, RZ, UR4, PT ;  /* 0x00000004ff007c0c */ /* 0x000fc8000bf05070 */
[----:B------:R-:W-:-:S13]  /*28fc0*/  ISETP.NE.AND.EX P0, PT, RZ, UR5, PT, P0 ;  /* 0x00000005ff007c0c */ /* 0x000fda000bf05300 */
[----:B------:R-:W-:Y:S05]  /*28fd0*/  @!P0 BRA `(.L_x_2968) ;  /* 0x0000000000148947 */ /* 0x000fea0003800000 */
[----:B------:R-:W2:Y:S02]  /*28fe0*/  LDC.64 R2, c[0x0][0xa08] ;  /* 0x00028200ff027b82 */ /* 0x000ea40000000a00 */
[----:B--2---:R-:W-:-:S05]  /*28ff0*/  IMAD.WIDE R2, R33, 0x4, R2 ;  /* 0x0000000421027825 */ /* 0x004fca00078e0202 */
[----:B------:R-:W2:Y:S04]  /*29000*/  LDG.E R7, desc[UR60][R2.64] ;  /* 0x0000003c02077981 */ /* 0x000ea8000c1e1900 */
[----:B0-----:R-:W2:Y:S02]  /*29010*/  LDG.E R8, desc[UR60][R2.64+0x4] ;  /* 0x0000043c02087981 */ /* 0x001ea4000c1e1900 */
[----:B--2---:R-:W-:-:S07]  /*29020*/  IADD3 R7, -R7, R8, RZ ;  /* 0x0000000807077210 */ /* 0x004fce0007ffe1ff */
.L_x_2968:
[----:B--2---:R-:W2:Y:S01]  /*29030*/  @P1 LDG.E R2, desc[UR60][R4.64] ;  /* 0x0000003c04021981 */ /* 0x004ea2000c1e1900 */
[----:B------:R-:W3:Y:S03]  /*29040*/  LDC R3, c[0x0][0x448] ;  /* 0x00011200ff037b82 */ /* 0x000ee60000000800 */
[----:B------:R4:W2:Y:S01]  /*29050*/  @P1 LDG.E R5, desc[UR60][R4.64+0x4] ;  /* 0x0000043c04051981 */ /* 0x0008a2000c1e1900 */
[----:B-----5:R-:W-:Y:S01]  /*29060*/  IMAD.IADD R7, R7, 0x1, -R11 ;  /* 0x0000000107077824 */ /* 0x020fe200078e0a0b */
[----:B------:R-:W-:Y:S01]  /*29070*/  BSSY B0, `(.L_x_2969) ;  /* 0x00001a3000007945 */ /* 0x000fe20003800000 */
[----:B---3--:R-:W-:-:S13]  /*29080*/  ISETP.NE.AND P0, PT, R3, 0x1, PT ;  /* 0x000000010300780c */ /* 0x008fda0003f05270 */
[----:B----4-:R-:W3:Y:S08]  /*29090*/  @P0 LDC R4, c[0x0][0x44c] ;  /* 0x00011300ff040b82 */ /* 0x010ef00000000800 */
[----:B------:R-:W4:Y:S01]  /*290a0*/  @P0 LDC R3, c[0x0][0x450] ;  /* 0x00011400ff030b82 */ /* 0x000f220000000800 */
[----:B--2---:R-:W-:Y:S02]  /*290b0*/  @P1 IMAD.IADD R6, R5, 0x1, -R2 ;  /* 0x0000000105061824 */ /* 0x004fe400078e0a02 */
[----:B------:R-:W-:-:S05]  /*290c0*/  IMAD.SHL.U32 R2, R17, 0x80, RZ ;  /* 0x0000008011027824 */ /* 0x000fca00078e00ff */
[----:B------:R-:W-:-:S05]  /*290d0*/  IADD3 R2, R2, 0x7f, RZ ;  /* 0x0000007f02027810 */ /* 0x000fca0007ffe0ff */
[----:B---3--:R-:W-:-:S04]  /*290e0*/  @P0 IMAD.HI.U32 R5, R2, R4, RZ ;  /* 0x0000000402050227 */ /* 0x008fc800078e00ff */
[----:B------:R-:W-:Y:S01]  /*290f0*/  IMAD.MOV.U32 R4, RZ, RZ, R2 ;  /* 0x000000ffff047224 */ /* 0x000fe200078e0002 */
[----:B----4-:R-:W-:Y:S02]  /*29100*/  @P0 SHF.R.U32.HI R4, RZ, R3, R5 ;  /* 0x00000003ff040219 */ /* 0x010fe40000011605 */
[----:B------:R-:W-:-:S05]  /*29110*/  IADD3 R5, R7, R6, RZ ;  /* 0x0000000607057210 */ /* 0x000fca0007ffe0ff */
[----:B------:R-:W-:Y:S01]  /*29120*/  VIADD R3, R5, 0x4f ;  /* 0x0000004f05037836 */ /* 0x000fe20000000000 */
[----:B------:R2:W-:Y:S03]  /*29130*/  STL [R1+0xc], R5 ;  /* 0x00000c0501007387 */ /* 0x0005e60000100800 */
[----:B------:R-:W-:-:S05]  /*29140*/  IMAD.HI R3, R3, 0x66666667, RZ ;  /* 0x6666666703037827 */ /* 0x000fca00078e02ff */
[----:B------:R-:W-:-:S04]  /*29150*/  SHF.R.U32.HI R2, RZ, 0x1f, R3 ;  /* 0x0000001fff027819 */ /* 0x000fc80000011603 */
[----:B------:R-:W-:Y:S02]  /*29160*/  LEA.HI.SX32 R3, R3, R2, 0x1b ;  /* 0x0000000203037211 */ /* 0x000fe400078fdaff */
[----:B------:R-:W-:-:S05]  /*29170*/  IADD3 R2, R5, 0x50, -R10 ;  /* 0x0000005005027810 */ /* 0x000fca0007ffe80a */
[----:B------:R-:W-:-:S04]  /*29180*/  IMAD.IADD R4, R2, 0x1, R4 ;  /* 0x0000000102047824 */ /* 0x000fc800078e0204 */
[----:B------:R-:W-:-:S05]  /*29190*/  IMAD.HI R4, R4, 0x66666667, RZ ;  /* 0x6666666704047827 */ /* 0x000fca00078e02ff */
[----:B--2---:R-:W-:-:S04]  /*291a0*/  SHF.R.U32.HI R5, RZ, 0x1f, R4 ;  /* 0x0000001fff057819 */ /* 0x004fc80000011604 */
[----:B------:R-:W-:-:S04]  /*291b0*/  LEA.HI.SX32 R5, R4, R5, 0x1b ;  /* 0x0000000504057211 */ /* 0x000fc800078fdaff */
[----:B------:R-:W-:-:S05]  /*291c0*/  VIMNMX R4, R3, R5, PT ;  /* 0x0000000503047248 */ /* 0x000fca0003fe0100 */
[----:B------:R-:W-:Y:S01]  /*291d0*/  IMAD R4, R4, 0x50, -R7 ;  /* 0x0000005004047824 */ /* 0x000fe200078e0a07 */
[----:B------:R-:W-:-:S04]  /*291e0*/  IADD3 R7, -R7, RZ, RZ ;  /* 0x000000ff07077210 */ /* 0x000fc80007ffe1ff */
[----:B------:R-:W-:Y:S02]  /*291f0*/  VIMNMX R4, R4, R6, PT ;  /* 0x0000000604047248 */ /* 0x000fe40003fe0100 */
[----:B------:R-:W-:-:S04]  /*29200*/  VIMNMX R7, RZ, R7, !PT ;  /* 0x00000007ff077248 */ /* 0x000fc80007fe0100 */
        /* <DEDUP_REMOVED lines=14> */
[----:B------:R-:W2:Y:S02]  /*292f0*/  S2R R7, SR_TID.X ;  /* 0x0000000000077919 */ /* 0x000ea40000002100 */
[----:B--2---:R-:W-:-:S04]  /*29300*/  SHF.R.U32.HI R7, RZ, 0x5, R7 ;  /* 0x00000005ff077819 */ /* 0x004fc80000011607 */
[----:B------:R-:W-:-:S05]  /*29310*/  LOP3.LUT R7, R7, 0x3, RZ, 0xc0, !PT ;  /* 0x0000000307077812 */ /* 0x000fca00078ec0ff */
[----:B------:R2:W3:Y:S02]  /*29320*/  SHFL.IDX PT, R14, R7, RZ, 0x1f ;  /* 0x00001fff070e7589 */ /* 0x0004e400000e0000 */
.L_x_3178:
[----:B---3--:R-:W-:Y:S02]  /*29330*/  ISETP.NE.AND P0, PT, R14, RZ, PT ;  /* 0x000000ff0e00720c */ /* 0x008fe40003f05270 */
[----:B------:R-:W-:-:S11]  /*29340*/  PLOP3.LUT P6, PT, PT, PT, PT, 0x8, 0x0 ;  /* 0x000000000000781c */ /* 0x000fd60003fce170 */
[----:B------:R-:W-:Y:S05]  /*29350*/  @P0 BRA `(.L_x_2972) ;  /* 0x00000000000c0947 */ /* 0x000fea0003800000 */
[----:B------:R-:W-:-:S03]  /*29360*/  UMOV UR4, 0xffffffff ;  /* 0xffffffff00047882 */ /* 0x000fc60000000000 */
[----:B------:R-:W-:Y:S05]  /*29370*/  BRA.DIV UR4, `(.L_x_2973) ;  /* 0x0000007e04707947 */ /* 0x000fea000b800000 */
[----:B------:R-:W-:-:S13]  /*29380*/  ELECT P6, URZ, PT ;  /* 0x00000000003f782f */ /* 0x000fda00038c0000 */
.L_x_2972:
[----:B--2---:R-:W2:Y:S01]  /*29390*/  LDL R7, [R1+0x30] ;  /* 0x0000300001077983 */ /* 0x004ea20000100800 */
[----:B------:R-:W-:Y:S01]  /*293a0*/  BSSY B1, `(.L_x_2974) ;  /* 0x0000008000017945 */ /* 0x000fe20003800000 */
[----:B--2---:R-:W-:-:S04]  /*293b0*/  IADD3 R7, R7, 0x1, RZ ;  /* 0x0000000107077810 */ /* 0x004fc80007ffe0ff */
[----:B0-----:R-:W-:-:S04]  /*293c0*/  LEA.HI R8, R7, R7, RZ, 0x1 ;  /* 0x0000000707087211 */ /* 0x001fc800078f08ff */
[----:B------:R-:W-:-:S05]  /*293d0*/  LOP3.LUT R8, R8, 0xfffffffe, RZ, 0xc0, !PT ;  /* 0xfffffffe08087812 */ /* 0x000fca00078ec0ff */
[----:B------:R-:W-:-:S05]  /*293e0*/  IMAD.IADD R7, R7, 0x1, -R8 ;  /* 0x0000000107077824 */ /* 0x000fca00078e0a08 */
[----:B------:R-:W-:-:S04]  /*293f0*/  SHF.L.U32 R7, R7, 0x1f, RZ ;  /* 0x0000001f07077819 */ /* 0x000fc800000006ff */
[----:B------:R-:W0:Y:S02]  /*29400*/  SYNCS.PHASECHK.TRANS64.TRYWAIT P0, [R22+URZ+0x38820], R7 ;  /* 0x03882007160075a7 */ /* 0x000e24000800017f */
[----:B0-----:R-:W-:Y:S05]  /*29410*/  @!P0 BRA `(.L_x_2975) ;  /* 0x0000007c00688947 */ /* 0x001fea0003800000 */
.L_x_3181:
[----:B------:R-:W-:Y:S05]  /*29420*/  BSYNC B1 ;  /* 0x0000000000017941 */ /* 0x000fea0003800000 */
.L_x_2974:
[----:B------:R-:W-:Y:S04]  /*29430*/  BSSY B1, `(.L_x_2976) ;  /* 0x00000aa000017945 */ /* 0x000fe80003800000 */
[----:B------:R-:W-:Y:S05]  /*29440*/  @!P6 BRA `(.L_x_2977) ;  /* 0x0000000800a0e947 */ /* 0x000fea0003800000 */
[----:B------:R-:W-:Y:S01]  /*29450*/  IMAD R11, R28, 0x8, R22 ;  /* 0x000000081c0b7824 */ /* 0x000fe200078e0216 */
[----:B-1----:R-:W-:Y:S01]  /*29460*/  SHF.L.U32 R10, R30, 0x1f, RZ ;  /* 0x0000001f1e0a7819 */ /* 0x002fe200000006ff */
[----:B------:R-:W1:Y:S01]  /*29470*/  S2R R8, SR_TID.X ;  /* 0x0000000000087919 */ /* 0x000e620000002100 */
[----:B------:R-:W-:Y:S02]  /*29480*/  BSSY B2, `(.L_x_2978) ;  /* 0x0000005000027945 */ /* 0x000fe40003800000 */
[----:B------:R-:W2:Y:S01]  /*29490*/  SYNCS.PHASECHK.TRANS64.TRYWAIT P0, [R11+URZ+0x388a0], R10 ;  /* 0x0388a00a0b0075a7 */ /* 0x000ea2000800017f */
[----:B-1----:R-:W-:-:S04]  /*294a0*/  LOP3.LUT R8, R8, 0x7f, RZ, 0xc0, !PT ;  /* 0x0000007f08087812 */ /* 0x002fc800078ec0ff */
[----:B------:R-:W-:Y:S01]  /*294b0*/  ISETP.NE.AND P1, PT, R8, RZ, PT ;  /* 0x000000ff0800720c */ /* 0x000fe20003f25270 */
[----:B--2---:R-:W-:-:S12]  /*294c0*/  @!P0 BRA `(.L_x_2979) ;  /* 0x0000007c00508947 */ /* 0x004fd80003800000 */
.L_x_3182:
[----:B------:R-:W-:Y:S05]  /*294d0*/  BSYNC B2 ;  /* 0x0000000000027941 */ /* 0x000fea0003800000 */
.L_x_2978:
        /* <DEDUP_REMOVED lines=9> */
.L_x_2981:
[----:B------:R-:W-:Y:S05]  /*29570*/  BSYNC B2 ;  /* 0x0000000000027941 */ /* 0x000fea0003800000 */
.L_x_2980:
        /* <DEDUP_REMOVED lines=12> */
.L_x_2982:
        /* <DEDUP_REMOVED lines=16> */
.L_x_2983:
        /* <DEDUP_REMOVED lines=16> */
.L_x_2984:
        /* <DEDUP_REMOVED lines=16> */
.L_x_2985:
        /* <DEDUP_REMOVED lines=13> */
.L_x_3183:
[----:B------:R-:W-:Y:S05]  /*29a10*/  BSYNC B2 ;  /* 0x0000000000027941 */ /* 0x000fea0003800000 */
.L_x_2986:
        /* <DEDUP_REMOVED lines=11> */
.L_x_2989:
[----:B------:R-:W-:Y:S05]  /*29ad0*/  BSYNC B2 ;  /* 0x0000000000027941 */ /* 0x000fea0003800000 */
.L_x_2988:
        /* <DEDUP_REMOVED lines=8> */
.L_x_2990:
        /* <DEDUP_REMOVED lines=15> */
.L_x_2991:
        /* <DEDUP_REMOVED lines=15> */
.L_x_2992:
        /* <DEDUP_REMOVED lines=15> */
.L_x_2993:
        /* <DEDUP_REMOVED lines=10> */
.L_x_2977:
[----:B------:R-:W-:Y:S05]  /*29ed0*/  BSYNC B1 ;  /* 0x0000000000017941 */ /* 0x000fea0003800000 */
.L_x_2976:
        /* <DEDUP_REMOVED lines=9> */
.L_x_3012:
[----:B------:R-:W-:Y:S05]  /*29f70*/  YIELD ;  /* 0x0000000000007946 */ /* 0x000fea0003800000 */
[----:B------:R-:W-:Y:S04]  /*29f80*/  BSSY B1, `(.L_x_2994) ;  /* 0x00000a9000017945 */ /* 0x000fe80003800000 */
[----:B------:R-:W-:Y:S05]  /*29f90*/  @!P6 BRA `(.L_x_2995) ;  /* 0x00000008009ce947 */ /* 0x000fea0003800000 */
[----:B-1----:R-:W-:Y:S01]  /*29fa0*/  LEA R10, R28, R22, 0x3 ;  /* 0x000000161c0a7211 */ /* 0x002fe200078e18ff */
[----:B------:R-:W1:Y:S01]  /*29fb0*/  S2R R5, SR_TID.X ;  /* 0x0000000000057919 */ /* 0x000e620000002100 */
[----:B------:R-:W-:Y:S01]  /*29fc0*/  SHF.L.U32 R9, R30, 0x1f, RZ ;  /* 0x0000001f1e097819 */ /* 0x000fe200000006ff */
[----:B------:R-:W-:Y:S03]  /*29fd0*/  BSSY B2, `(.L_x_2996) ;  /* 0x0000005000027945 */ /* 0x000fe60003800000 */
[----:B------:R-:W2:Y:S01]  /*29fe0*/  SYNCS.PHASECHK.TRANS64.TRYWAIT P1, [R10+URZ+0x388a0], R9 ;  /* 0x0388a0090a0075a7 */ /* 0x000ea2000802017f */
[----:B-1----:R-:W-:-:S04]  /*29ff0*/  LOP3.LUT R5, R5, 0x7f, RZ, 0xc0, !PT ;  /* 0x0000007f05057812 */ /* 0x002fc800078ec0ff */
[----:B------:R-:W-:Y:S01]  /*2a000*/  ISETP.NE.AND P2, PT, R5, RZ, PT ;  /* 0x000000ff0500720c */ /* 0x000fe20003f45270 */
[----:B--2---:R-:W-:-:S12]  /*2a010*/  @!P1 BRA `(.L_x_2997) ;  /* 0x0000007000a49947 */ /* 0x004fd80003800000 */
.L_x_3184:
[----:B------:R-:W-:Y:S05]  /*2a020*/  BSYNC B2 ;  /* 0x0000000000027941 */ /* 0x000fea0003800000 */
.L_x_2996:
        /* <DEDUP_REMOVED lines=9> */
.L_x_2999:
[----:B------:R-:W-:Y:S05]  /*2a0c0*/  BSYNC B2 ;  /* 0x0000000000027941 */ /* 0x000fea0003800000 */
.L_x_2998:
        /* <DEDUP_REMOVED lines=11> */
.L_x_3000:
        /* <DEDUP_REMOVED lines=16> */
.L_x_3001:
        /* <DEDUP_REMOVED lines=16> */
.L_x_3002:
        /* <DEDUP_REMOVED lines=16> */
.L_x_3003:
        /* <DEDUP_REMOVED lines=13> */
.L_x_3185:
[----:B------:R-:W-:Y:S05]  /*2a550*/  BSYNC B2 ;  /* 0x0000000000027941 */ /* 0x000fea0003800000 */
.L_x_3004:
        /* <DEDUP_REMOVED lines=11> */
.L_x_3007:
[----:B------:R-:W-:Y:S05]  /*2a610*/  BSYNC B2 ;  /* 0x0000000000027941 */ /* 0x000fea0003800000 */
.L_x_3006:
        /* <DEDUP_REMOVED lines=8> */
.L_x_3008:
        /* <DEDUP_REMOVED lines=15> */
.L_x_3009:
        /* <DEDUP_REMOVED lines=15> */
.L_x_3010:
        /* <DEDUP_REMOVED lines=15> */
.L_x_3011:
        /* <DEDUP_REMOVED lines=10> */
.L_x_2995:
[----:B------:R-:W-:Y:S05]  /*2aa10*/  BSYNC B1 ;  /* 0x0000000000017941 */ /* 0x000fea0003800000 */
.L_x_2994:
        /* <DEDUP_REMOVED lines=8> */
.L_x_2970:
[----:B------:R-:W-:Y:S05]  /*2aaa0*/  BSYNC B0 ;  /* 0x0000000000007941 */ /* 0x000fea0003800000 */
.L_x_2969:
[----:B------:R-:W2:Y:S01]  /*2aab0*/  LDC R0, c[0x0][0x448] ;  /* 0x00011200ff007b82 */ /* 0x000ea20000000800 */
[----:B------:R-:W-:Y:S01]  /*2aac0*/  LEA R4, R17, 0x7f, 0x7 ;  /* 0x0000007f11047811 */ /* 0x000fe200078e38ff */
[----:B------:R-:W-:Y:S05]  /*2aad0*/  @!P0 WARPSYNC.ALL ;  /* 0x0000000000008948 */ /* 0x000fea0003800000 */
[----:B------:R-:W-:Y:S01]  /*2aae0*/  BSSY B7, `(.L_x_3013) ;  /* 0x0000393000077945 */ /* 0x000fe20003800000 */
[----:B------:R-:W-:Y:S01]  /*2aaf0*/  @!P0 BAR.SYNC.DEFER_BLOCKING 0xc, 0x180 ;  /* 0x0306000000008b1d */ /* 0x000fe20000010000 */
[----:B--2---:R-:W-:-:S13]  /*2ab00*/  ISETP.NE.AND P1, PT, R0, 0x1, PT ;  /* 0x000000010000780c */ /* 0x004fda0003f25270 */
[----:B0-----:R-:W0:Y:S08]  /*2ab10*/  @P1 LDC R7, c[0x0][0x44c] ;  /* 0x00011300ff071b82 */ /* 0x001e300000000800 */
[----:B------:R-:W2:Y:S01]  /*2ab20*/  @P1 LDC R5, c[0x0][0x450] ;  /* 0x00011400ff051b82 */ /* 0x000ea20000000800 */
[----:B0-----:R-:W-:-:S05]  /*2ab30*/  @P1 IMAD.HI.U32 R0, R4, R7, RZ ;  /* 0x0000000704001227 */ /* 0x001fca00078e00ff */
[----:B--2---:R-:W-:-:S04]  /*2ab40*/  @P1 SHF.R.U32.HI R4, RZ, R5, R0 ;  /* 0x00000005ff041219 */ /* 0x004fc80000011600 */
[----:B------:R-:W-:-:S05]  /*2ab50*/  IADD3 R4, R2, R4, RZ ;  /* 0x0000000402047210 */ /* 0x000fca0007ffe0ff */
[----:B------:R-:W-:-:S05]  /*2ab60*/  IMAD.HI R4, R4, 0x66666667, RZ ;  /* 0x6666666704047827 */ /* 0x000fca00078e02ff */
[----:B------:R-:W-:-:S04]  /*2ab70*/  SHF.R.U32.HI R5, RZ, 0x1f, R4 ;  /* 0x0000001fff057819 */ /* 0x000fc80000011604 */
        /* <DEDUP_REMOVED lines=11> */
[----:B------:R-:W2:Y:S01]  /*2ac30*/  LDC.64 R2, c[0x0][0xc60] ;  /* 0x00031800ff027b82 */ /* 0x000ea20000000a00 */
[----:B------:R-:W0:Y:S02]  /*2ac40*/  FLO.U32 R0, UR4 ;  /* 0x0000000400007d00 */ /* 0x000e2400080e0000 */
[----:B0-----:R-:W-:-:S06]  /*2ac50*/  ISETP.EQ.U32.AND P0, PT, R0, R5, PT ;  /* 0x000000050000720c */ /* 0x001fcc0003f02070 */
[----:B------:R-:W2:Y:S07]  /*2ac60*/  POPC R5, UR4 ;  /* 0x0000000400057d09 */ /* 0x000eae0008000000 */
[----:B--2---:R-:W2:Y:S01]  /*2ac70*/  @P0 ATOMG.E.ADD.STRONG.GPU PT, R3, desc[UR60][R2.64], R5 ;  /* 0x00000005020309a8 */ /* 0x004ea200081ee1fc */
[----:B------:R-:W0:Y:S02]  /*2ac80*/  S2R R4, SR_LTMASK ;  /* 0x0000000000047919 */ /* 0x000e240000003900 */
[----:B0-----:R-:W-:-:S04]  /*2ac90*/  LOP3.LUT R4, R4, UR4, RZ, 0xc0, !PT ;  /* 0x0000000404047c12 */ /* 0x001fc8000f8ec0ff */
[----:B------:R-:W0:Y:S01]  /*2aca0*/  POPC R7, R4 ;  /* 0x0000000400077309 */ /* 0x000e220000000000 */
[----:B--2---:R-:W0:Y:S02]  /*2acb0*/  SHFL.IDX PT, R0, R3, R0, 0x1f ;  /* 0x00001f0003007589 */ /* 0x004e2400000e0000 */
[----:B0-----:R-:W-:Y:S01]  /*2acc0*/  IADD3 R16, R0, UR38, R7 ;  /* 0x0000002600107c10 */ /* 0x001fe2000fffe007 */
[----:B------:R-:W-:Y:S06]  /*2acd0*/  BRA `(.L_x_3015) ;  /* 0x0000003400cc7947 */ /* 0x000fec0003800000 */
.L_x_3014:
        /* <DEDUP_REMOVED lines=12> */
[----:B-1----:R-:W-:Y:S01]  /*2ada0*/  MOV R10, UR4 ;  /* 0x00000004000a7c02 */ /* 0x002fe20008000f00 */
[----:B------:R-:W-:Y:S01]  /*2adb0*/  IMAD.U32 R7, RZ, RZ, UR9 ;  /* 0x00000009ff077e24 */ /* 0x000fe2000f8e00ff */
[----:B------:R-:W-:Y:S01]  /*2adc0*/  MOV R12, 0x1 ;  /* 0x00000001000c7802 */ /* 0x000fe20000000f00 */
[----:B------:R-:W-:-:S02]  /*2add0*/  IMAD.U32 R11, RZ, RZ, UR5 ;  /* 0x00000005ff0b7e24 */ /* 0x000fc4000f8e00ff */
[----:B------:R-:W-:Y:S02]  /*2ade0*/  IMAD.MOV.U32 R8, RZ, RZ, 0x70 ;  /* 0x00000070ff087424 */ /* 0x000fe400078e00ff */
[----:B------:R-:W-:-:S07]  /*2adf0*/  IMAD.MOV.U32 R13, RZ, RZ, RZ ;  /* 0x000000ffff0d7224 */ /* 0x000fce00078e00ff */
[----:B------:R-:W-:-:S07]  /*2ae00*/  LEPC R20, `(.L_x_3017) ;  /* 0x000000001014794e */ /* 0x000fce0000000000 */
[----:B0-----:R-:W-:Y:S05]  /*2ae10*/  CALL.ABS.NOINC R2 ;  /* 0x0000000002007343 */ /* 0x001fea0003c00000 */
.L_x_3017:
[----:B------:R-:W-:Y:S05]  /*2ae20*/  BSYNC B6 ;  /* 0x0000000000067941 */ /* 0x000fea0003800000 */
.L_x_3016:
        /* <DEDUP_REMOVED lines=9> */
[----:B------:R-:W-:Y:S01]  /*2aec0*/  MOV R4, UR6 ;  /* 0x0000000600047c02 */ /* 0x000fe20008000f00 */
[----:B------:R-:W-:Y:S01]  /*2aed0*/  IMAD.U32 R5, RZ, RZ, UR7 ;  /* 0x00000007ff057e24 */ /* 0x000fe2000f8e00ff */
[----:B------:R-:W-:Y:S01]  /*2aee0*/  MOV R7, UR9 ;  /* 0x0000000900077c02 */ /* 0x000fe20008000f00 */
[----:B------:R-:W-:Y:S01]  /*2aef0*/  IMAD.U32 R6, RZ, RZ, UR8 ;  /* 0x00000008ff067e24 */ /* 0x000fe2000f8e00ff */
[----:B------:R-:W-:Y:S01]  /*2af00*/  MOV R8, 0x70 ;  /* 0x0000007000087802 */ /* 0x000fe20000000f00 */
[----:B-1----:R-:W-:-:S02]  /*2af10*/  IMAD.U32 R10, RZ, RZ, UR4 ;  /* 0x00000004ff0a7e24 */ /* 0x002fc4000f8e00ff */
[----:B------:R-:W-:Y:S02]  /*2af20*/  IMAD.U32 R11, RZ, RZ, UR5 ;  /* 0x00000005ff0b7e24 */ /* 0x000fe4000f8e00ff */
[----:B------:R-:W-:Y:S02]  /*2af30*/  IMAD.MOV.U32 R12, RZ, RZ, 0x1 ;  /* 0x00000001ff0c7424 */ /* 0x000fe400078e00ff */
[----:B0-----:R-:W-:-:S07]  /*2af40*/  IMAD.MOV.U32 R13, RZ, RZ, RZ ;  /* 0x000000ffff0d7224 */ /* 0x001fce00078e00ff */
[----:B------:R-:W-:-:S07]  /*2af50*/  LEPC R20, `(.L_x_3020) ;  /* 0x000000001014794e */ /* 0x000fce0000000000 */
[----:B--2---:R-:W-:Y:S05]  /*2af60*/  CALL.ABS.NOINC R2 ;  /* 0x0000000002007343 */ /* 0x004fea0003c00000 */
.L_x_3020:
[----:B------:R0:W1:Y:S01]  /*2af70*/  LDC.64 R2, c[0x4][R26] ;  /* 0x010000001a027b82 */ /* 0x0000620000000a00 */
[----:B------:R-:W-:Y:S01]  /*2af80*/  ULDC.64 UR4, c[0x4][0x138] ;  /* 0x01004e0000047ab9 */ /* 0x000fe20000000a00 */
[----:B------:R-:W-:Y:S01]  /*2af90*/  ULDC.64 UR6, c[0x4][0x140] ;  /* 0x0100500000067ab9 */ /* 0x000fe20000000a00 */
[----:B------:R-:W-:Y:S01]  /*2afa0*/  ULDC.64 UR8, c[0x4][0xa8] ;  /* 0x01002a0000087ab9 */ /* 0x000fe20000000a00 */
[----:B------:R-:W-:Y:S01]  /*2afb0*/  MOV R4, UR4 ;  /* 0x0000000400047c02 */ /* 0x000fe20008000f00 */
[----:B------:R-:W-:Y:S01]  /*2afc0*/  IMAD.U32 R5, RZ, RZ, UR5 ;  /* 0x00000005ff057e24 */ /* 0x000fe2000f8e00ff */
[----:B------:R-:W-:Y:S01]  /*2afd0*/  MOV R7, UR7 ;  /* 0x0000000700077c02 */ /* 0x000fe20008000f00 */
[----:B------:R-:W-:Y:S01]  /*2afe0*/  IMAD.U32 R6, RZ, RZ, UR6 ;  /* 0x00000006ff067e24 */ /* 0x000fe2000f8e00ff */
[----:B------:R-:W-:Y:S01]  /*2aff0*/  MOV R8, 0x70 ;  /* 0x0000007000087802 */ /* 0x000fe20000000f00 */
[----:B------:R-:W-:Y:S02]  /*2b000*/  IMAD.U32 R10, RZ, RZ, UR8 ;  /* 0x00000008ff0a7e24 */ /* 0x000fe4000f8e00ff */
[----:B------:R-:W-:-:S02]  /*2b010*/  IMAD.U32 R11, RZ, RZ, UR9 ;  /* 0x00000009ff0b7e24 */ /* 0x000fc4000f8e00ff */
[----:B------:R-:W-:Y:S02]  /*2b020*/  IMAD.MOV.U32 R12, RZ, RZ, 0x1 ;  /* 0x00000001ff0c7424 */ /* 0x000fe400078e00ff */
[----:B0-----:R-:W-:-:S07]  /*2b030*/  IMAD.MOV.U32 R13, RZ, RZ, RZ ;  /* 0x000000ffff0d7224 */ /* 0x001fce00078e00ff */
[----:B------:R-:W-:-:S07]  /*2b040*/  LEPC R20, `(.L_x_3019) ;  /* 0x000000001014794e */ /* 0x000fce0000000000 */
[----:B-1----:R-:W-:Y:S05]  /*2b050*/  CALL.ABS.NOINC R2 ;  /* 0x0000000002007343 */ /* 0x002fea0003c00000 */
.L_x_3019:
[----:B------:R-:W-:Y:S05]  /*2b060*/  BSYNC B6 ;  /* 0x0000000000067941 */ /* 0x000fea0003800000 */
.L_x_3018:
[----:B------:R-:W2:Y:S01]  /*2b070*/  LDL R21, [R1+0xc] ;  /* 0x00000c0001157983 */ /* 0x000ea20000100800 */
[----:B------:R-:W-:Y:S01]  /*2b080*/  ULDC.64 UR4, c[0x0][0x9f8] ;  /* 0x00027e0000047ab9 */ /* 0x000fe20000000a00 */
[----:B------:R-:W0:Y:S01]  /*2b090*/  LDC R0, c[0x0][0x430] ;  /* 0x00010c00ff007b82 */ /* 0x000e220000000800 */
[----:B------:R-:W-:Y:S01]  /*2b0a0*/  ISETP.NE.U32.AND P0, PT, RZ, UR4, PT ;  /* 0x00000004ff007c0c */ /* 0x000fe2000bf05070 */
[----:B------:R-:W3:Y:S03]  /*2b0b0*/  LDL R2, [R1+0x10] ;  /* 0x0000100001027983 */ /* 0x000ee60000100800 */
[----:B------:R-:W-:Y:S01]  /*2b0c0*/  ISETP.NE.AND.EX P0, PT, RZ, UR5, PT, P0 ;  /* 0x00000005ff007c0c */ /* 0x000fe2000bf05300 */
[----:B------:R-:W4:-:S12]  /*2b0d0*/  S2R R20, SR_TID.X ;  /* 0x0000000000147919 */ /* 0x000f180000002100 */
[----:B------:R-:W-:Y:S01]  /*2b0e0*/  @P0 IADD3 R24, P1, R24, UR4, RZ ;  /* 0x0000000418180c10 */ /* 0x000fe2000ff3e0ff */
[----:B------:R-:W-:-:S03]  /*2b0f0*/  ULDC UR4, c[0x0][0x2f4] ;  /* 0x0000bd0000047ab9 */ /* 0x000fc60000000800 */
[----:B------:R-:W-:-:S05]  /*2b100*/  @P0 IADD3.X R25, R25, UR5, RZ, P1, !PT ;  /* 0x0000000519190c10 */ /* 0x000fca0008ffe4ff */
[----:B------:R-:W3:Y:S01]  /*2b110*/  @P0 LDG.E R33, desc[UR60][R24.64] ;  /* 0x0000003c18210981 */ /* 0x000ee2000c1e1900 */
[----:B----4-:R-:W-:-:S04]  /*2b120*/  LOP3.LUT R20, R20, 0x7f, RZ, 0xc0, !PT ;  /* 0x0000007f14147812 */ /* 0x010fc800078ec0ff */
[----:B------:R-:W-:Y:S02]  /*2b130*/  SHF.R.U32.HI R26, RZ, 0x3, R20 ;  /* 0x00000003ff1a7819 */ /* 0x000fe40000011614 */
[----:B------:R-:W4:Y:S01]  /*2b140*/  S2R R20, SR_TID.X ;  /* 0x0000000000147919 */ /* 0x000f220000002100 */
[----:B0-----:R-:W-:-:S13]  /*2b150*/  ISETP.NE.AND P1, PT, R0, 0x1, PT ;  /* 0x000000010000780c */ /* 0x001fda0003f25270 */
[----:B------:R-:W0:Y:S08]  /*2b160*/  @P1 LDC R7, c[0x0][0x434] ;  /* 0x00010d00ff071b82 */ /* 0x000e300000000800 */
[----:B------:R-:W1:Y:S01]  /*2b170*/  @P1 LDC R5, c[0x0][0x438] ;  /* 0x00010e00ff051b82 */ /* 0x000e620000000800 */
[----:B----4-:R-:W-:-:S04]  /*2b180*/  SHF.L.U32 R20, R20, 0x4, RZ ;  /* 0x0000000414147819 */ /* 0x010fc800000006ff */
[----:B------:R-:W-:Y:S01]  /*2b190*/  LOP3.LUT R20, R26, 0x70, R20, 0xf8, !PT ;  /* 0x000000701a147812 */ /* 0x000fe200078ef814 */
[----:B------:R-:W-:-:S04]  /*2b1a0*/  VIADD R26, R32, 0xffffffff ;  /* 0xffffffff201a7836 */ /* 0x000fc80000000000 */
[----:B------:R-:W-:Y:S01]  /*2b1b0*/  IMAD R6, R26, 0x50, R20 ;  /* 0x000000501a067824 */ /* 0x000fe200078e0214 */
[----:B------:R-:W-:Y:S02]  /*2b1c0*/  LOP3.LUT R23, R23, 0xfffffffe, RZ, 0xc0, !PT ;  /* 0xfffffffe17177812 */ /* 0x000fe400078ec0ff */
[----:B------:R-:W-:Y:S01]  /*2b1d0*/  LOP3.LUT R9, R36, 0x80, RZ, 0xfc, !PT ;  /* 0x0000008024097812 */ /* 0x000fe200078efcff */
[----:B------:R-:W-:Y:S01]  /*2b1e0*/  UMOV UR5, 0xffffffff ;  /* 0xffffffff00057882 */ /* 0x000fe20000000000 */
[----:B--2---:R-:W-:-:S04]  /*2b1f0*/  ISETP.GE.AND P0, PT, R6, R21, PT ;  /* 0x000000150600720c */ /* 0x004fc80003f06270 */
[----:B------:R-:W-:Y:S01]  /*2b200*/  ISETP.GT.U32.OR P0, PT, R20, 0x4f, P0 ;  /* 0x0000004f1400780c */ /* 0x000fe20000704470 */
[----:B---3--:R-:W-:-:S04]  /*2b210*/  IMAD.IADD R6, R6, 0x1, R2 ;  /* 0x0000000106067824 */ /* 0x008fc800078e0202 */
[----:B0-----:R-:W-:-:S08]  /*2b220*/  @P1 IMAD.HI.U32 R7, R6, R7, RZ ;  /* 0x0000000706071227 */ /* 0x001fd000078e00ff */
[----:B------:R-:W0:Y:S01]  /*2b230*/  @!P0 LDC.64 R2, c[0x0][0x428] ;  /* 0x00010a00ff028b82 */ /* 0x000e220000000a00 */
[----:B------:R-:W-:Y:S02]  /*2b240*/  MOV R4, R6 ;  /* 0x0000000600047202 */ /* 0x000fe40000000f00 */
[----:B-1----:R-:W-:-:S05]  /*2b250*/  @P1 SHF.R.U32.HI R4, RZ, R5, R7 ;  /* 0x00000005ff041219 */ /* 0x002fca0000011607 */
[----:B------:R-:W-:Y:S01]  /*2b260*/  IMAD.MOV R5, RZ, RZ, -R4 ;  /* 0x000000ffff057224 */ /* 0x000fe200078e0a04 */
[----:B------:R-:W-:-:S03]  /*2b270*/  SHF.R.S32.HI R8, RZ, 0x1f, R33 ;  /* 0x0000001fff087819 */ /* 0x000fc60000011421 */
[----:B------:R-:W-:Y:S01]  /*2b280*/  IMAD R0, R0, R5, R6 ;  /* 0x0000000500007224 */ /* 0x000fe200078e0206 */
[--C-:B------:R-:W-:Y:S01]  /*2b290*/  @!P0 SHF.R.S32.HI R5, RZ, 0x1f, R4.reuse ;  /* 0x0000001fff058819 */ /* 0x100fe20000011404 */
[-C--:B0-----:R-:W-:Y:S02]  /*2b2a0*/  @!P0 IMAD R6, R8, R2.reuse, RZ ;  /* 0x0000000208068224 */ /* 0x081fe400078e02ff */
[----:B------:R-:W-:-:S04]  /*2b2b0*/  @!P0 IMAD.WIDE.U32 R4, R33, R2, R4 ;  /* 0x0000000221048225 */ /* 0x000fc800078e0004 */
[----:B------:R-:W-:Y:S02]  /*2b2c0*/  @!P0 IMAD R6, R33, R3, R6 ;  /* 0x0000000321068224 */ /* 0x000fe400078e0206 */
[----:B------:R-:W0:Y:S02]  /*2b2d0*/  @!P0 LDC.64 R2, c[0x0][0x418] ;  /* 0x00010600ff028b82 */ /* 0x000e240000000a00 */
[----:B------:R-:W-:Y:S02]  /*2b2e0*/  @!P0 IMAD.IADD R6, R5, 0x1, R6 ;  /* 0x0000000105068824 */ /* 0x000fe400078e0206 */
[----:B------:R-:W-:Y:S01]  /*2b2f0*/  IMAD.U32 R5, RZ, RZ, UR39 ;  /* 0x00000027ff057e24 */ /* 0x000fe2000f8e00ff */
[----:B0-----:R-:W-:-:S04]  /*2b300*/  @!P0 LEA R2, P1, R4, R2, 0x2 ;  /* 0x0000000204028211 */ /* 0x001fc800078210ff */
[----:B------:R-:W-:Y:S02]  /*2b310*/  @!P0 LEA.HI.X R3, R4, R3, R6, 0x2, P1 ;  /* 0x0000000304038211 */ /* 0x000fe400008f1406 */
[----:B------:R-:W-:-:S06]  /*2b320*/  MOV R4, RZ ;  /* 0x000000ff00047202 */ /* 0x000fcc0000000f00 */
        /* <DEDUP_REMOVED lines=22> */
.L_x_3188:
[----:B------:R-:W-:Y:S01]  /*2b490*/  SHF.R.S32.HI R32, RZ, 0x1f, R18 ;  /* 0x0000001fff207819 */ /* 0x000fe20000011412 */
[----:B------:R-:W-:Y:S06]  /*2b4a0*/  @!P2 BRA `(.L_x_3022) ;  /* 0x000000000004a947 */ /* 0x000fec0003800000 */
[----:B------:R-:W-:Y:S01]  /*2b4b0*/  BPT.TRAP 0x1 ;  /* 0x000000040000795c */ /* 0x000fe20000300000 */
.L_x_3022:
        /* <DEDUP_REMOVED lines=25> */
.L_x_3189:
[----:B------:R-:W-:Y:S05]  /*2b650*/  BSYNC B0 ;  /* 0x0000000000007941 */ /* 0x000fea0003800000 */
.L_x_3023:
        /* <DEDUP_REMOVED lines=8> */
[----:B------:R-:W-:Y:S02]  /*2b6e0*/  IADD3 R3, R3, R6, RZ ;  /* 0x0000000603037210 */ /* 0x000fe40007ffe0ff */
        /* <DEDUP_REMOVED lines=10> */
[----:B-1----:R-:W-:Y:S02]  /*2b790*/  LOP3.LUT R8, R8, 0x7f, RZ, 0xc0, !PT ;  /* 0x0000007f08087812 */ /* 0x002fe400078ec0ff */
[C---:B------:R-:W-:Y:S01]  /*2b7a0*/  LEA R0, P0, R2.reuse, UR4, 0x1 ;  /* 0x0000000402007c11 */ /* 0x040fe2000f8008ff */
[----:B------:R-:W-:Y:S01]  /*2b7b0*/  UMOV UR4, 0xffffffff ;  /* 0xffffffff00047882 */ /* 0x000fe20000000000 */
[----:B------:R-:W-:Y:S02]  /*2b7c0*/  SHF.R.U32.HI R8, RZ, 0x3, R8 ;  /* 0x00000003ff087819 */ /* 0x000fe40000011608 */
[----:B------:R-:W-:Y:S01]  /*2b7d0*/  LEA.HI.X R6, R2, UR5, R6, 0x1, P0 ;  /* 0x0000000502067c11 */ /* 0x000fe200080f0c06 */
[----:B--2---:R-:W-:-:S05]  /*2b7e0*/  IMAD R4, R26, -0x50, R9 ;  /* 0xffffffb01a047824 */ /* 0x004fca00078e0209 */
[----:B------:R-:W-:-:S04]  /*2b7f0*/  IADD3 R4, -R8, R4, RZ ;  /* 0x0000000408047210 */ /* 0x000fc80007ffe1ff */
        /* <DEDUP_REMOVED lines=50> */
.L_x_3201:
        /* <DEDUP_REMOVED lines=8> */
[----:B0-----:R-:W-:-:S04]  /*2bba0*/  LEA R2, P0, R36, R0, 0x1 ;  /* 0x0000000024027211 */ /* 0x001fc800078008ff */
[----:B--2---:R-:W-:-:S05]  /*2bbb0*/  IADD3.X R3, RZ, R8, RZ, P0, !PT ;  /* 0x00000008ff037210 */ /* 0x004fca00007fe4ff */
[----:B------:R-:W-:Y:S01]  /*2bbc0*/  @!PT LDS RZ, [RZ] ;  /* 0x00000000fffff984 */ /* 0x000fe20000000800 */
[----:B------:R-:W-:Y:S01]  /*2bbd0*/  @!PT LDS RZ, [RZ] ;  /* 0x00000000fffff984 */ /* 0x000fe20000000800 */
[----:B------:R-:W-:Y:S01]  /*2bbe0*/  @!PT LDS RZ, [RZ] ;  /* 0x00000000fffff984 */ /* 0x000fe20000000800 */
[----:B------:R1:W-:Y:S04]  /*2bbf0*/  LDGSTS.E.BYPASS.LTC128B.128 [R7+0x26400], desc[UR60][R2.64], !P4 ;  /* 0x2640000002077fae */ /* 0x0003e8000e101d7c */
[----:B------:R1:W-:Y:S04]  /*2bc00*/  LDGSTS.E.BYPASS.LTC128B.128 [R7+0x28c00], desc[UR60][R2.64+0x80], !P3 ;  /* 0x28c0008002077fae */ /* 0x0003e8000d901d7c */
[----:B------:R1:W-:Y:S04]  /*2bc10*/  LDGSTS.E.BYPASS.LTC128B.128 [R7+0x2b400], desc[UR60][R2.64+0x100], !P2 ;  /* 0x2b40010002077fae */ /* 0x0003e8000d101d7c */
[----:B------:R1:W-:Y:S02]  /*2bc20*/  LDGSTS.E.BYPASS.LTC128B.128 [R7+0x2dc00], desc[UR60][R2.64+0x180], !P1 ;  /* 0x2dc0018002077fae */ /* 0x0003e4000c901d7c */
.L_x_3027:
[----:B------:R-:W-:Y:S05]  /*2bc30*/  BSYNC B0 ;  /* 0x0000000000007941 */ /* 0x000fea0003800000 */
.L_x_3026:
[----:B------:R-:W-:Y:S01]  /*2bc40*/  NOP ;  /* 0x0000000000007918 */ /* 0x000fe20000000000 */
[----:B------:R-:W-:-:S13]  /*2bc50*/  PLOP3.LUT P0, PT, PT, PT, PT, 0x80, 0x0 ;  /* 0x000000000000781c */ /* 0x000fda0003f0f070 */
.L_x_3028:
        /* <DEDUP_REMOVED lines=10> */
.L_x_3029:
        /* <DEDUP_REMOVED lines=37> */
.L_x_3031:
[----:B------:R-:W-:Y:S05]  /*2bf50*/  BSYNC B6 ;  /* 0x0000000000067941 */ /* 0x000fea0003800000 */
.L_x_3030:
[----:B------:R-:W3:Y:S01]  /*2bf60*/  LDL.LU R20, [R1+0x24] ;  /* 0x0000240001147983 */ /* 0x000ee20000300800 */
[----:B------:R-:W-:Y:S01]  /*2bf70*/  ULDC.64 UR4, c[0x0][0x2d8] ;  /* 0x0000b60000047ab9 */ /* 0x000fe20000000a00 */
[----:B------:R-:W0:Y:S02]  /*2bf80*/  LDC R7, c[0x0][0x448] ;  /* 0x00011200ff077b82 */ /* 0x000e240000000800 */
[----:B------:R-:W4:Y:S01]  /*2bf90*/  LDL.LU.64 R2, [R1+0x28] ;  /* 0x0000280001027983 */ /* 0x000f220000300a00 */
[----:B------:R-:W-:-:S03]  /*2bfa0*/  IMAD R0, R32, UR4, RZ ;  /* 0x0000000420007c24 */ /* 0x000fc6000f8e02ff */
[----:B------:R1:W5:Y:S01]  /*2bfb0*/  LDL R9, [R1+0x1c] ;  /* 0x00001c0001097983 */ /* 0x0003620000100800 */
[----:B------:R-:W-:Y:S01]  /*2bfc0*/  IMAD R0, R18, UR5, R0 ;  /* 0x0000000512007c24 */ /* 0x000fe2000f8e0200 */
[----:B0-----:R-:W-:-:S13]  /*2bfd0*/  ISETP.NE.AND P0, PT, R7, 0x1, PT ;  /* 0x000000010700780c */ /* 0x001fda0003f05270 */
[----:B------:R-:W0:Y:S01]  /*2bfe0*/  @P0 LDC R6, c[0x0][0x44c] ;  /* 0x00011300ff060b82 */ /* 0x000e220000000800 */
[C---:B------:R-:W-:Y:S02]  /*2bff0*/  LOP3.LUT R11, R36.reuse, 0x40, RZ, 0xfc, !PT ;  /* 0x00000040240b7812 */ /* 0x040fe400078efcff */
[C---:B--2---:R-:W-:Y:S02]  /*2c000*/  LOP3.LUT R8, R36.reuse, 0x80, RZ, 0xfc, !PT ;  /* 0x0000008024087812 */ /* 0x044fe400078efcff */
[----:B------:R-:W-:Y:S01]  /*2c010*/  LOP3.LUT R10, R36, 0xc0, RZ, 0xfc, !PT ;  /* 0x000000c0240a7812 */ /* 0x000fe200078efcff */
[----:B----4-:R-:W-:Y:S02]  /*2c020*/  IMAD.MOV.U32 R3, RZ, RZ, R35 ;  /* 0x000000ffff037224 */ /* 0x010fe400078e0023 */
        /* <DEDUP_REMOVED lines=8> */
[----:B------:R-:W-:Y:S02]  /*2c0b0*/  IADD3 R3, R3, R0, RZ ;  /* 0x0000000003037210 */ /* 0x000fe40007ffe0ff */
[----:B------:R-:W3:Y:S01]  /*2c0c0*/  @P0 LDC R0, c[0x0][0x450] ;  /* 0x00011400ff000b82 */ /* 0x000ee20000000800 */
[----:B--2---:R-:W-:-:S04]  /*2c0d0*/  LOP3.LUT R20, R20, 0x7f, RZ, 0xc0, !PT ;  /* 0x0000007f14147812 */ /* 0x004fc800078ec0ff */
[----:B------:R-:W-:Y:S02]  /*2c0e0*/  SHF.R.U32.HI R21, RZ, 0x3, R20 ;  /* 0x00000003ff157819 */ /* 0x000fe40000011614 */
[----:B------:R-:W2:Y:S02]  /*2c0f0*/  S2R R20, SR_TID.X ;  /* 0x0000000000147919 */ /* 0x000ea40000002100 */
[----:B--2---:R-:W-:-:S05]  /*2c100*/  IMAD.SHL.U32 R20, R20, 0x10, RZ ;  /* 0x0000001014147824 */ /* 0x004fca00078e00ff */
[----:B------:R-:W-:-:S05]  /*2c110*/  LOP3.LUT R20, R21, 0x70, R20, 0xf8, !PT ;  /* 0x0000007015147812 */ /* 0x000fca00078ef814 */
[----:B------:R-:W-:-:S04]  /*2c120*/  IMAD R5, R17, 0x80, R20 ;  /* 0x0000008011057824 */ /* 0x000fc800078e0214 */
[----:B0-----:R-:W-:Y:S01]  /*2c130*/  @P0 IMAD.HI.U32 R6, R5, R6, RZ ;  /* 0x0000000605060227 */ /* 0x001fe200078e00ff */
[----:B------:R-:W-:-:S04]  /*2c140*/  MOV R4, R5 ;  /* 0x0000000500047202 */ /* 0x000fc80000000f00 */
[----:B---3--:R-:W-:Y:S01]  /*2c150*/  @P0 SHF.R.U32.HI R4, RZ, R0, R6 ;  /* 0x00000000ff040219 */ /* 0x008fe20000011606 */
        /* <DEDUP_REMOVED lines=15> */
[----:B------:R-:W-:Y:S01]  /*2c250*/  ULDC UR4, c[0x0][0x2b8] ;  /* 0x0000ae0000047ab9 */ /* 0x000fe20000000800 */
[----:B------:R-:W-:Y:S02]  /*2c260*/  IADD3 R0, R3, R5, RZ ;  /* 0x0000000503007210 */ /* 0x000fe40007ffe0ff */
[----:B0-----:R-:W-:Y:S02]  /*2c270*/  LOP3.LUT R20, R20, 0x7f, RZ, 0xc0, !PT ;  /* 0x0000007f14147812 */ /* 0x001fe400078ec0ff */
[----:B------:R-:W-:Y:S01]  /*2c280*/  LEA.HI.X R0, R2, UR5, R0, 0x1, P0 ;  /* 0x0000000502007c11 */ /* 0x000fe200080f0c00 */
[----:B------:R-:W-:Y:S01]  /*2c290*/  UMOV UR5, 0xffffffff ;  /* 0xffffffff00057882 */ /* 0x000fe20000000000 */
[----:B------:R-:W-:-:S02]  /*2c2a0*/  ISETP.GE.AND P4, PT, R36, UR4, PT ;  /* 0x0000000424007c0c */ /* 0x000fc4000bf86270 */
[----:B------:R-:W-:Y:S02]  /*2c2b0*/  ISETP.GE.AND P3, PT, R11, UR4, PT ;  /* 0x000000040b007c0c */ /* 0x000fe4000bf66270 */
[----:B------:R-:W-:Y:S02]  /*2c2c0*/  ISETP.GE.AND P2, PT, R8, UR4, PT ;  /* 0x0000000408007c0c */ /* 0x000fe4000bf46270 */
[----:B------:R-:W-:Y:S02]  /*2c2d0*/  ISETP.GE.AND P1, PT, R10, UR4, PT ;  /* 0x000000040a007c0c */ /* 0x000fe4000bf26270 */
[----:B------:R-:W-:Y:S01]  /*2c2e0*/  SHF.R.U32.HI R8, RZ, 0x3, R20 ;  /* 0x00000003ff087819 */ /* 0x000fe20000011614 */
[----:B-1----:R-:W-:Y:S10]  /*2c2f0*/  BRA.DIV UR5, `(.L_x_3032) ;  /* 0x0000005a052c7947 */ /* 0x002ff4000b800000 */
[----:B------:R-:W0:Y:S01]  /*2c300*/  SHFL.IDX PT, R3, R4, RZ, 0x181f ;  /* 0x00181fff04037589 */ /* 0x000e2200000e0000 */
[----:B-----5:R-:W-:Y:S02]  /*2c310*/  IMAD R5, R9, R7, RZ ;  /* 0x0000000709057224 */ /* 0x020fe400078e02ff */
[----:B------:R-:W-:Y:S01]  /*2c320*/  IMAD R17, R17, 0x80, R8 ;  /* 0x0000008011117824 */ /* 0x000fe200078e0208 */
        /* <DEDUP_REMOVED lines=28> */
[----:B------:R-:W-:Y:S01]  /*2c4f0*/  @!P0 IMAD.MOV.U32 R2, RZ, RZ, R6 ;  /* 0x000000ffff028224 */ /* 0x000fe200078e0006 */
[----:B------:R-:W-:-:S03]  /*2c500*/  IADD3 R6, R17, 0x30, RZ ;  /* 0x0000003011067810 */ /* 0x000fc60007ffe0ff */
        /* <DEDUP_REMOVED lines=47> */
[----:B------:R0:W1:Y:S01]  /*2c800*/  SHFL.IDX PT, R6, R0, 0x7, 0x181f ;  /* 0x00f81f0000067f89 */ /* 0x00006200000e0000 */
[----:B------:R-:W-:-:S05]  /*2c810*/  @!P0 MOV R3, R7 ;  /* 0x0000000700038202 */ /* 0x000fca0000000f00 */
[----:B------:R0:W-:Y:S04]  /*2c820*/  @!P0 LDGSTS.E.BYPASS.LTC128B.128 [R37+0x17400], desc[UR60][R2.64], !P4 ;  /* 0x1740000002258fae */ /* 0x0001e8000e101d7c */
[----:B------:R0:W-:Y:S04]  /*2c830*/  @!P0 LDGSTS.E.BYPASS.LTC128B.128 [R37+0x1b400], desc[UR60][R2.64+0x80], !P3 ;  /* 0x1b40008002258fae */ /* 0x0001e8000d901d7c */
[----:B------:R0:W-:Y:S04]  /*2c840*/  @!P0 LDGSTS.E.BYPASS.LTC128B.128 [R37+0x1f400], desc[UR60][R2.64+0x100], !P2 ;  /* 0x1f40010002258fae */ /* 0x0001e8000d101d7c */
[----:B------:R0:W-:Y:S02]  /*2c850*/  @!P0 LDGSTS.E.BYPASS.LTC128B.128 [R37+0x23400], desc[UR60][R2.64+0x180], !P1 ;  /* 0x2340018002258fae */ /* 0x0001e4000c901d7c */
.L_x_3218:
        /* <DEDUP_REMOVED lines=13> */
.L_x_3034:
[----:B------:R-:W-:Y:S05]  /*2c930*/  BSYNC B0 ;  /* 0x0000000000007941 */ /* 0x000fea0003800000 */
.L_x_3033:
[----:B------:R-:W-:Y:S01]  /*2c940*/  NOP ;  /* 0x0000000000007918 */ /* 0x000fe20000000000 */
[----:B------:R-:W-:-:S13]  /*2c950*/  PLOP3.LUT P0, PT, PT, PT, PT, 0x80, 0x0 ;  /* 0x000000000000781c */ /* 0x000fda0003f0f070 */
.L_x_3035:
        /* <DEDUP_REMOVED lines=18> */
.L_x_3219:
[----:B------:R-:W-:Y:S05]  /*2ca80*/  BSYNC B0 ;  /* 0x0000000000007941 */ /* 0x000fea0003800000 */
.L_x_3036:
[----:B------:R-:W2:Y:S01]  /*2ca90*/  LDL R0, [R1+0x20] ;  /* 0x0000200001007983 */ /* 0x000ea20000100800 */
[----:B------:R-:W-:Y:S01]  /*2caa0*/  BSSY B0, `(.L_x_3038) ;  /* 0x0000117000007945 */ /* 0x000fe20003800000 */
[----:B--2---:R-:W-:-:S13]  /*2cab0*/  ISETP.GE.AND P0, PT, R0, 0x2, PT ;  /* 0x000000020000780c */ /* 0x004fda0003f06270 */
[----:B------:R-:W-:Y:S05]  /*2cac0*/  @!P0 BRA `(.L_x_3039) ;  /* 0x0000001000508947 */ /* 0x000fea0003800000 */
[C---:B------:R-:W-:Y:S01]  /*2cad0*/  LOP3.LUT R5, R36.reuse, 0x40, RZ, 0xfc, !PT ;  /* 0x0000004024057812 */ /* 0x040fe200078efcff */
[----:B------:R-:W-:Y:S01]  /*2cae0*/  ULDC UR4, c[0x0][0x2f4] ;  /* 0x0000bd0000047ab9 */ /* 0x000fe20000000800 */
[----:B------:R-:W-:Y:S01]  /*2caf0*/  LOP3.LUT R4, R36, 0x80, RZ, 0xfc, !PT ;  /* 0x0000008024047812 */ /* 0x000fe200078efcff */
[----:B------:R-:W-:Y:S01]  /*2cb00*/  VIADD R0, R0, 0xfffffffe ;  /* 0xfffffffe00007836 */ /* 0x000fe20000000000 */
[C---:B------:R-:W-:Y:S01]  /*2cb10*/  LOP3.LUT R2, R36.reuse, 0xc0, RZ, 0xfc, !PT ;  /* 0x000000c024027812 */ /* 0x040fe200078efcff */
[----:B------:R-:W-:Y:S01]  /*2cb20*/  IMAD.MOV.U32 R17, RZ, RZ, R29 ;  /* 0x000000ffff117224 */ /* 0x000fe200078e001d */
[----:B------:R-:W-:Y:S01]  /*2cb30*/  MOV R7, R27 ;  /* 0x0000001b00077202 */ /* 0x000fe20000000f00 */
[----:B------:R-:W-:Y:S01]  /*2cb40*/  IMAD.MOV.U32 R31, RZ, RZ, R26 ;  /* 0x000000ffff1f7224 */ /* 0x000fe200078e001a */
[----:B------:R-:W-:Y:S02]  /*2cb50*/  ISETP.GE.AND P4, PT, R36, UR4, PT ;  /* 0x0000000424007c0c */ /* 0x000fe4000bf86270 */
[----:B------:R-:W-:-:S02]  /*2cb60*/  ISETP.GE.AND P3, PT, R5, UR4, PT ;  /* 0x0000000405007c0c */ /* 0x000fc4000bf66270 */
[----:B------:R-:W-:Y:S02]  /*2cb70*/  ISETP.GE.AND P2, PT, R4, UR4, PT ;  /* 0x0000000404007c0c */ /* 0x000fe4000bf46270 */
[----:B------:R-:W-:-:S13]  /*2cb80*/  ISETP.GE.AND P1, PT, R2, UR4, PT ;  /* 0x0000000402007c0c */ /* 0x000fda000bf26270 */
.L_x_3052:
[----:B------:R-:W1:Y:S01]  /*2cb90*/  LDL R5, [R1+0x10] ;  /* 0x0000100001057983 */ /* 0x000e620000100800 */
[----:B------:R-:W2:Y:S03]  /*2cba0*/  LDC R11, c[0x0][0x430] ;  /* 0x00010c00ff0b7b82 */ /* 0x000ea60000000800 */
[----:B------:R-:W3:Y:S01]  /*2cbb0*/  LDL R8, [R1+0x14] ;  /* 0x0000140001087983 */ /* 0x000ee20000100800 */
[----:B------:R-:W4:Y:S01]  /*2cbc0*/  S2R R2, SR_TID.X ;  /* 0x0000000000027919 */ /* 0x000f220000002100 */
[----:B------:R-:W4:Y:S01]  /*2cbd0*/  S2R R4, SR_TID.X ;  /* 0x0000000000047919 */ /* 0x000f220000002100 */
[----:B--2---:R-:W-:-:S13]  /*2cbe0*/  ISETP.NE.AND P0, PT, R11, 0x1, PT ;  /* 0x000000010b00780c */ /* 0x004fda0003f05270 */
[----:B0-----:R-:W0:Y:S01]  /*2cbf0*/  @P0 LDC R3, c[0x0][0x434] ;  /* 0x00010d00ff030b82 */ /* 0x001e220000000800 */
[----:B----4-:R-:W-:-:S04]  /*2cc00*/  LOP3.LUT R2, R2, 0x7f, RZ, 0xc0, !PT ;  /* 0x0000007f02027812 */ /* 0x010fc800078ec0ff */
[----:B------:R-:W-:Y:S02]  /*2cc10*/  SHF.R.U32.HI R2, RZ, 0x3, R2 ;  /* 0x00000003ff027819 */ /* 0x000fe40000011602 */
[----:B------:R-:W-:-:S04]  /*2cc20*/  SHF.L.U32 R4, R4, 0x4, RZ ;  /* 0x0000000404047819 */ /* 0x000fc800000006ff */
[----:B------:R-:W-:Y:S02]  /*2cc30*/  LOP3.LUT R4, R2, 0x70, R4, 0xf8, !PT ;  /* 0x0000007002047812 */ /* 0x000fe400078ef804 */
[----:B------:R-:W2:Y:S02]  /*2cc40*/  @P0 LDC R2, c[0x0][0x438] ;  /* 0x00010e00ff020b82 */ /* 0x000ea40000000800 */
[----:B------:R-:W-:Y:S01]  /*2cc50*/  ISETP.GT.U32.AND P6, PT, R4, 0x4f, PT ;  /* 0x0000004f0400780c */ /* 0x000fe20003fc4070 */
[----:B-1----:R-:W-:-:S04]  /*2cc60*/  IMAD R6, R0, 0x50, R5 ;  /* 0x0000005000067824 */ /* 0x002fc800078e0205 */
[----:B------:R-:W-:-:S08]  /*2cc70*/  IMAD.IADD R6, R4, 0x1, R6 ;  /* 0x0000000104067824 */ /* 0x000fd000078e0206 */
[----:B------:R-:W1:Y:S01]  /*2cc80*/  @!P6 LDC.64 R4, c[0x0][0x428] ;  /* 0x00010a00ff04eb82 */ /* 0x000e620000000a00 */
[----:B0-----:R-:W-:-:S04]  /*2cc90*/  @P0 IMAD.HI.U32 R3, R6, R3, RZ ;  /* 0x0000000306030227 */ /* 0x001fc800078e00ff */
[----:B------:R-:W-:Y:S01]  /*2cca0*/  IMAD.MOV.U32 R10, RZ, RZ, R6 ;  /* 0x000000ffff0a7224 */ /* 0x000fe200078e0006 */
[----:B--2---:R-:W-:-:S04]  /*2ccb0*/  @P0 SHF.R.U32.HI R10, RZ, R2, R3 ;  /* 0x00000002ff0a0219 */ /* 0x004fc80000011603 */
[----:B------:R-:W-:Y:S02]  /*2ccc0*/  @!P6 SHF.R.S32.HI R3, RZ, 0x1f, R10 ;  /* 0x0000001fff03e819 */ /* 0x000fe4000001140a */
[----:B------:R-:W-:-:S05]  /*2ccd0*/  @!P6 MOV R2, R10 ;  /* 0x0000000a0002e202 */ /* 0x000fca0000000f00 */
[----:B-1----:R-:W-:-:S04]  /*2cce0*/  @!P6 IMAD.WIDE.U32 R2, R33, R4, R2 ;  /* 0x000000042102e225 */ /* 0x002fc800078e0002 */
[----:B---3--:R-:W-:Y:S02]  /*2ccf0*/  @!P6 IMAD R4, R8, R4, RZ ;  /* 0x000000040804e224 */ /* 0x008fe400078e02ff */
[----:B------:R-:W0:Y:S02]  /*2cd00*/  @!P6 LDC.64 R8, c[0x0][0x418] ;  /* 0x00010600ff08eb82 */ /* 0x000e240000000a00 */
[----:B------:R-:W-:-:S04]  /*2cd10*/  @!P6 IMAD R5, R33, R5, R4 ;  /* 0x000000052105e224 */ /* 0x000fc800078e0204 */
[----:B------:R-:W-:Y:S02]  /*2cd20*/  @!P6 IMAD.IADD R3, R5, 0x1, R3 ;  /* 0x000000010503e824 */ /* 0x000fe400078e0203 */
[----:B------:R-:W-:Y:S01]  /*2cd30*/  IMAD.MOV.U32 R4, RZ, RZ, RZ ;  /* 0x000000ffff047224 */ /* 0x000fe200078e00ff */
[----:B0-----:R-:W-:-:S04]  /*2cd40*/  @!P6 LEA R8, P0, R2, R8, 0x2 ;  /* 0x000000080208e211 */ /* 0x001fc800078010ff */
[----:B------:R-:W-:-:S05]  /*2cd50*/  @!P6 LEA.HI.X R9, R2, R9, R3, 0x2, P0 ;  /* 0x000000090209e211 */ /* 0x000fca00000f1403 */
[----:B------:R0:W5:Y:S01]  /*2cd60*/  @!P6 LDG.E R4, desc[UR60][R8.64] ;  /* 0x0000003c0804e981 */ /* 0x000162000c1e1900 */
[----:B------:R-:W-:Y:S02]  /*2cd70*/  LOP3.LUT P5, RZ, R23, 0x20, RZ, 0xc0, !PT ;  /* 0x0000002017ff7812 */ /* 0x000fe400078ac0ff */
[----:B------:R-:W-:-:S04]  /*2cd80*/  IADD3 R27, R7, 0x1, RZ ;  /* 0x00000001071b7810 */ /* 0x000fc80007ffe0ff */
[----:B------:R-:W-:Y:S01]  /*2cd90*/  ISETP.NE.AND P0, PT, R27, 0x2, PT ;  /* 0x000000021b00780c */ /* 0x000fe20003f05270 */
[----:B------:R-:W-:Y:S01]  /*2cda0*/  IMAD.MOV R5, RZ, RZ, -R10 ;  /* 0x000000ffff057224 */ /* 0x000fe200078e0a0a */
[----:B------:R-:W-:Y:S05]  /*2cdb0*/  YIELD ;  /* 0x0000000000007946 */ /* 0x000fea0003800000 */
[----:B------:R-:W-:Y:S01]  /*2cdc0*/  SEL R29, RZ, 0x1, P0 ;  /* 0x00000001ff1d7807 */ /* 0x000fe20000000000 */
[----:B------:R-:W-:Y:S01]  /*2cdd0*/  IMAD R5, R11, R5, R6 ;  /* 0x000000050b057224 */ /* 0x000fe200078e0206 */
[----:B------:R-:W-:Y:S01]  /*2cde0*/  SEL R27, R27, RZ, P0 ;  /* 0x000000ff1b1b7207 */ /* 0x000fe20000000000 */
[----:B------:R-:W-:Y:S01]  /*2cdf0*/  IMAD.MOV.U32 R26, RZ, RZ, R0 ;  /* 0x000000ffff1a7224 */ /* 0x000fe200078e0000 */
[----:B------:R-:W-:Y:S01]  /*2ce00*/  LOP3.LUT R29, R17, R29, RZ, 0x3c, !PT ;  /* 0x0000001d111d7212 */ /* 0x000fe200078e3cff */
[----:B0-----:R-:W-:Y:S06]  /*2ce10*/  @!P5 BRA `(.L_x_3040) ;  /* 0x000000000004d947 */ /* 0x001fec0003800000 */
[----:B------:R-:W-:Y:S01]  /*2ce20*/  BPT.TRAP 0x1 ;  /* 0x000000040000795c */ /* 0x000fe20000300000 */
.L_x_3040:
[----:B------:R-:W-:Y:S01]  /*2ce30*/  LEA R6, R27, R22, 0x3 ;  /* 0x000000161b067211 */ /* 0x000fe200078e18ff */
[----:B------:R-:W-:Y:S01]  /*2ce40*/  BSSY B1, `(.L_x_3041) ;  /* 0x0000004000017945 */ /* 0x000fe20003800000 */
[----:B------:R-:W-:-:S04]  /*2ce50*/  SHF.L.U32 R3, R29, 0x1f, RZ ;  /* 0x0000001f1d037819 */ /* 0x000fc800000006ff */
[----:B------:R-:W0:Y:S02]  /*2ce60*/  SYNCS.PHASECHK.TRANS64.TRYWAIT P0, [R6+URZ+0x38840], R3 ;  /* 0x03884003060075a7 */ /* 0x000e24000800017f */
[----:B0-----:R-:W-:Y:S05]  /*2ce70*/  @!P0 BRA `(.L_x_3042) ;  /* 0x0000005800348947 */ /* 0x001fea0003800000 */
.L_x_3220:
[----:B------:R-:W-:Y:S05]  /*2ce80*/  BSYNC B1 ;  /* 0x0000000000017941 */ /* 0x000fea0003800000 */
.L_x_3041:
        /* <DEDUP_REMOVED lines=69> */
.L_x_3232:
        /* <DEDUP_REMOVED lines=17> */
.L_x_3044:
        /* <DEDUP_REMOVED lines=10> */
.L_x_3045:
[----:B------:R2:W-:Y:S01]  /*2d490*/  SYNCS.ARRIVE.TRANS64.A1T0 RZ, [R6+URZ+0x38830], RZ ;  /* 0x038830ff06ff79a7 */ /* 0x0005e2000810003f */
[----:B------:R-:W-:Y:S05]  /*2d4a0*/  @!P6 BRA `(.L_x_3046) ;  /* 0x000000000004e947 */ /* 0x000fea0003800000 */
[----:B------:R-:W-:Y:S01]  /*2d4b0*/  BPT.TRAP 0x1 ;  /* 0x000000040000795c */ /* 0x000fe20000300000 */
.L_x_3046:
[----:B-1----:R-:W-:Y:S01]  /*2d4c0*/  SHF.L.U32 R2, R17, 0x1f, RZ ;  /* 0x0000001f11027819 */ /* 0x002fe200000006ff */
[----:B--2---:R-:W-:Y:S01]  /*2d4d0*/  IMAD R6, R7, 0x8, R22 ;  /* 0x0000000807067824 */ /* 0x004fe200078e0216 */
[----:B------:R-:W-:Y:S03]  /*2d4e0*/  BSSY B1, `(.L_x_3047) ;  /* 0x0000003000017945 */ /* 0x000fe60003800000 */
[----:B------:R-:W1:Y:S02]  /*2d4f0*/  SYNCS.PHASECHK.TRANS64.TRYWAIT P0, [R6+URZ+0x38860], R2 ;  /* 0x03886002060075a7 */ /* 0x000e64000800017f */
[----:B-1----:R-:W-:Y:S05]  /*2d500*/  @!P0 BRA `(.L_x_3048) ;  /* 0x0000005800688947 */ /* 0x002fea0003800000 */
.L_x_3233:
[----:B------:R-:W-:Y:S05]  /*2d510*/  BSYNC B1 ;  /* 0x0000000000017941 */ /* 0x000fea0003800000 */
.L_x_3047:
        /* <DEDUP_REMOVED lines=61> */
.L_x_3245:
[----:B-1----:R-:W-:Y:S01]  /*2d8f0*/  IADD3 R2, P0, R2, R0, RZ ;  /* 0x0000000002027210 */ /* 0x002fe20007f1e0ff */
[----:B------:R-:W-:Y:S02]  /*2d900*/  ULDC.64 UR4, c[0x0][0x328] ;  /* 0x0000ca0000047ab9 */ /* 0x000fe40000000a00 */
[----:B------:R-:W-:Y:S01]  /*2d910*/  IMAD R20, R20, UR4, RZ ;  /* 0x0000000414147c24 */ /* 0x000fe2000f8e02ff */
[----:B------:R-:W-:Y:S02]  /*2d920*/  IADD3.X R3, RZ, R25, RZ, P0, !PT ;  /* 0x00000019ff037210 */ /* 0x000fe400007fe4ff */
        /* <DEDUP_REMOVED lines=13> */
[----:B-1----:R-:W-:Y:S01]  /*2da00*/  IMAD.WIDE.U32 R2, R5, UR4, RZ ;  /* 0x0000000405027c25 */ /* 0x002fe2000f8e00ff */
        /* <DEDUP_REMOVED lines=15> */
.L_x_3050:
        /* <DEDUP_REMOVED lines=10> */
.L_x_3051:
[C---:B------:R-:W-:Y:S01]  /*2dba0*/  ISETP.GT.AND P0, PT, R26.reuse, RZ, PT ;  /* 0x000000ff1a00720c */ /* 0x040fe20003f04270 */
[----:B------:R2:W-:Y:S01]  /*2dbb0*/  SYNCS.ARRIVE.TRANS64.A1T0 RZ, [R6+URZ+0x38850], RZ ;  /* 0x038850ff06ff79a7 */ /* 0x0005e2000810003f */
[----:B------:R-:W-:Y:S01]  /*2dbc0*/  VIADD R0, R26, 0xffffffff ;  /* 0xffffffff1a007836 */ /* 0x000fe20000000000 */
[----:B------:R-:W-:Y:S01]  /*2dbd0*/  MOV R17, R29 ;  /* 0x0000001d00117202 */ /* 0x000fe20000000f00 */
[----:B------:R-:W-:Y:S02]  /*2dbe0*/  IMAD.MOV.U32 R7, RZ, RZ, R27 ;  /* 0x000000ffff077224 */ /* 0x000fe400078e001b */
[----:B------:R-:W-:-:S07]  /*2dbf0*/  IMAD.MOV.U32 R31, RZ, RZ, R26 ;  /* 0x000000ffff1f7224 */ /* 0x000fce00078e001a */
[----:B--2---:R-:W-:Y:S05]  /*2dc00*/  @P0 BRA `(.L_x_3052) ;  /* 0xffffffec00e00947 */ /* 0x004fea000383ffff */
.L_x_3039:
[----:B------:R-:W-:Y:S05]  /*2dc10*/  BSYNC B0 ;  /* 0x0000000000007941 */ /* 0x000fea0003800000 */
.L_x_3038:
        /* <DEDUP_REMOVED lines=17> */
.L_x_3054:
[----:B------:R-:W-:Y:S05]  /*2dd30*/  BSYNC B0 ;  /* 0x0000000000007941 */ /* 0x000fea0003800000 */
.L_x_3053:
[----:B------:R-:W-:-:S13]  /*2dd40*/  LOP3.LUT P0, RZ, R23, 0x20, RZ, 0xc0, !PT ;  /* 0x0000002017ff7812 */ /* 0x000fda000780c0ff */
[----:B------:R-:W-:Y:S05]  /*2dd50*/  @!P0 BRA `(.L_x_3055) ;  /* 0x0000000000048947 */ /* 0x000fea0003800000 */
[----:B------:R-:W-:Y:S01]  /*2dd60*/  BPT.TRAP 0x1 ;  /* 0x000000040000795c */ /* 0x000fe20000300000 */
.L_x_3055:
[----:B------:R-:W2:Y:S01]  /*2dd70*/  LDL.LU R0, [R1+0xc] ;  /* 0x00000c0001007983 */ /* 0x000ea20000300800 */
[----:B------:R-:W-:Y:S01]  /*2dd80*/  IMAD R4, R27, 0x8, R22 ;  /* 0x000000081b047824 */ /* 0x000fe200078e0216 */
[----:B0-----:R-:W-:Y:S01]  /*2dd90*/  SHF.L.U32 R3, R29, 0x1f, RZ ;  /* 0x0000001f1d037819 */ /* 0x001fe200000006ff */
[----:B------:R-:W-:Y:S03]  /*2dda0*/  BSSY B0, `(.L_x_3056) ;  /* 0x0000004000007945 */ /* 0x000fe60003800000 */
[----:B------:R-:W0:Y:S01]  /*2ddb0*/  SYNCS.PHASECHK.TRANS64.TRYWAIT P0, [R4+URZ+0x38860], R3 ;  /* 0x03886003040075a7 */ /* 0x000e22000800017f */
[----:B--2---:R-:W-:Y:S01]  /*2ddc0*/  IMAD R5, R26, -0x50, R0 ;  /* 0xffffffb01a057824 */ /* 0x004fe200078e0200 */
[----:B0-----:R-:W-:Y:S06]  /*2ddd0*/  @!P0 BRA `(.L_x_3057) ;  /* 0x0000005800248947 */ /* 0x001fec0003800000 */
.L_x_3246:
[----:B------:R-:W-:Y:S05]  /*2dde0*/  BSYNC B0 ;  /* 0x0000000000007941 */ /* 0x000fea0003800000 */
.L_x_3056:
[----:B------:R-:W2:Y:S01]  /*2ddf0*/  S2R R0, SR_TID.X ;  /* 0x0000000000007919 */ /* 0x000ea20000002100 */
[----:B------:R-:W-:Y:S01]  /*2de00*/  UMOV UR4, 0xffffffff ;  /* 0xffffffff00047882 */ /* 0x000fe20000000000 */
[----:B------:R-:W-:Y:S01]  /*2de10*/  IMAD R7, R27, 0x5000, R34 ;  /* 0x000050001b077824 */ /* 0x000fe200078e0222 */
        /* <DEDUP_REMOVED lines=10> */
[----:B------:R-:W-:Y:S01]  /*2dec0*/  IMAD R0, R7, 0x2, R22 ;  /* 0x0000000207007824 */ /* 0x000fe200078e0216 */
[----:B------:R-:W-:Y:S02]  /*2ded0*/  ISETP.LT.OR P4, PT, R5, 0x1, P3 ;  /* 0x000000010500780c */ /* 0x000fe40001f81670 */
[----:B------:R-:W-:Y:S02]  /*2dee0*/  ISETP.GE.AND P2, PT, R2, UR4, PT ;  /* 0x0000000402007c0c */ /* 0x000fe4000bf46270 */
[----:B------:R-:W-:-:S04]  /*2def0*/  LOP3.LUT R2, R36, 0x80, RZ, 0xfc, !PT ;  /* 0x0000008024027812 */ /* 0x000fc800078efcff */
[----:B------:R-:W-:Y:S02]  /*2df00*/  ISETP.GE.AND P1, PT, R2, UR4, PT ;  /* 0x0000000402007c0c */ /* 0x000fe4000bf26270 */
[----:B------:R-:W-:Y:S02]  /*2df10*/  LOP3.LUT R2, R36, 0xc0, RZ, 0xfc, !PT ;  /* 0x000000c024027812 */ /* 0x000fe400078efcff */
[----:B-1----:R-:W-:Y:S02]  /*2df20*/  IADD3 R6, P0, R14, R8, RZ ;  /* 0x000000080e067210 */ /* 0x002fe40007f1e0ff */
[----:B------:R-:W1:Y:S02]  /*2df30*/  SHFL.IDX PT, R14, R24, 0x1, 0x181f ;  /* 0x00381f00180e7f89 */ /* 0x000e6400000e0000 */
[----:B0-----:R-:W-:Y:S02]  /*2df40*/  IADD3.X R7, RZ, R3, RZ, P0, !PT ;  /* 0x00000003ff077210 */ /* 0x001fe400007fe4ff */
        /* <DEDUP_REMOVED lines=45> */
.L_x_3258:
        /* <DEDUP_REMOVED lines=15> */
.L_x_3059:
        /* <DEDUP_REMOVED lines=10> */
.L_x_3060:
[----:B------:R1:W-:Y:S01]  /*2e3b0*/  SYNCS.ARRIVE.TRANS64.A1T0 RZ, [R4+URZ+0x38850], RZ ;  /* 0x038850ff04ff79a7 */ /* 0x0003e2000810003f */
[----:B------:R-:W-:-:S05]  /*2e3c0*/  VIADD R27, R27, 0x1 ;  /* 0x000000011b1b7836 */ /* 0x000fca0000000000 */
[----:B------:R-:W-:-:S04]  /*2e3d0*/  ISETP.NE.AND P0, PT, R27, 0x2, PT ;  /* 0x000000021b00780c */ /* 0x000fc80003f05270 */
[----:B0-----:R-:W-:Y:S02]  /*2e3e0*/  SEL R0, RZ, 0x1, P0 ;  /* 0x00000001ff007807 */ /* 0x001fe40000000000 */
[----:B------:R-:W-:Y:S02]  /*2e3f0*/  SEL R27, R27, RZ, P0 ;  /* 0x000000ff1b1b7207 */ /* 0x000fe40000000000 */
[----:B-1----:R-:W-:-:S07]  /*2e400*/  LOP3.LUT R29, R29, R0, RZ, 0x3c, !PT ;  /* 0x000000001d1d7212 */ /* 0x002fce00078e3cff */
.L_x_3015:
[----:B------:R-:W-:Y:S05]  /*2e410*/  BSYNC B7 ;  /* 0x0000000000077941 */ /* 0x000fea0003800000 */
.L_x_3013:
[----:B------:R-:W-:-:S13]  /*2e420*/  LOP3.LUT P0, RZ, R23, 0x40, RZ, 0xc0, !PT ;  /* 0x0000004017ff7812 */ /* 0x000fda000780c0ff */
[----:B------:R-:W-:Y:S05]  /*2e430*/  @!P0 BRA `(.L_x_3061) ;  /* 0x0000000000248947 */ /* 0x000fea0003800000 */
[----:B------:R-:W-:Y:S05]  /*2e440*/  WARPSYNC.ALL ;  /* 0x0000000000007948 */ /* 0x000fea0003800000 */
[----:B------:R-:W0:Y:S08]  /*2e450*/  S2UR UR5, SR_CgaCtaId ;  /* 0x00000000000579c3 */ /* 0x000e300000008800 */
[----:B------:R-:W-:Y:S06]  /*2e460*/  BAR.SYNC.DEFER_BLOCKING 0x5, 0x180 ;  /* 0x0146000000007b1d */ /* 0x000fec0000010000 */
[----:B------:R-:W-:-:S02]  /*2e470*/  UMOV UR4, 0x400 ;  /* 0x0000040000047882 */ /* 0x000fc40000000000 */
[----:B0-----:R-:W-:-:S06]  /*2e480*/  ULEA UR4, UR5, UR4, 0x18 ;  /* 0x0000000405047291 */ /* 0x001fcc000f8ec03f */
[----:B------:R-:W-:-:S05]  /*2e490*/  MOV R22, UR4 ;  /* 0x0000000400167c02 */ /* 0x000fca0008000f00 */
[----:B------:R2:W3:Y:S01]  /*2e4a0*/  LDS.128 R16, [R22+0x388d0] ;  /* 0x0388d00016107984 */ /* 0x0004e20000000c00 */
[----:B------:R-:W-:Y:S06]  /*2e4b0*/  BAR.ARV 0x4, 0x180 ;  /* 0x0106000000007b1d */ /* 0x000fec0000002000 */
[----:B------:R-:W-:Y:S05]  /*2e4c0*/  BRA `(.L_x_3062) ;  /* 0x0000000800cc7947 */ /* 0x000fea0003800000 */
.L_x_3061:
        /* <DEDUP_REMOVED lines=16> */
[----:B------:R-:W-:Y:S01]  /*2e5d0*/  ISETP.GE.U32.AND P5, PT, R7, 0x10, PT ;  /* 0x000000100700780c */ /* 0x000fe20003fa6070 */
[----:B------:R-:W-:Y:S01]  /*2e5e0*/  SHFL.IDX PT, R4, R16, 0x1, 0x1f ;  /* 0x00201f0010047f89 */ /* 0x000fe200000e0000 */
[----:B--2---:R-:W-:-:S02]  /*2e5f0*/  @!P1 MOV R17, R2 ;  /* 0x0000000200119202 */ /* 0x004fc40000000f00 */
[----:B------:R-:W-:-:S03]  /*2e600*/  ISETP.NE.AND P1, PT, R7, RZ, PT ;  /* 0x000000ff0700720c */ /* 0x000fc60003f25270 */
        /* <DEDUP_REMOVED lines=15> */
[----:B------:R0:W2:Y:S02]  /*2e700*/  SHFL.IDX PT, R14, R2, 0x1f, 0x1f ;  /* 0x03e01f00020e7f89 */ /* 0x0000a400000e0000 */
.L_x_3268:
[----:B------:R-:W-:Y:S02]  /*2e710*/  ULDC UR4, c[0x0][0xc38] ;  /* 0x00030e0000047ab9 */ /* 0x000fe40000000800 */
[----:B------:R-:W-:-:S05]  /*2e720*/  MOV R5, UR4 ;  /* 0x0000000400057c02 */ /* 0x000fca0008000f00 */
[----:B--2---:R-:W-:-:S04]  /*2e730*/  IMAD R14, R14, R5, RZ ;  /* 0x000000050e0e7224 */ /* 0x004fc800078e02ff */
[----:B------:R-:W-:-:S05]  /*2e740*/  IMAD.IADD R7, R4, 0x1, R14 ;  /* 0x0000000104077824 */ /* 0x000fca00078e020e */
[----:B------:R-:W-:-:S13]  /*2e750*/  ISETP.GT.AND P6, PT, R7, R0, PT ;  /* 0x000000000700720c */ /* 0x000fda0003fc4270 */
[----:B------:R-:W-:Y:S05]  /*2e760*/  @P6 BRA `(.L_x_3064) ;  /* 0x00000000009c6947 */ /* 0x000fea0003800000 */
.L_x_3069:
[----:B0-----:R-:W0:Y:S01]  /*2e770*/  LDC R2, c[0x0][0xc3c] ;  /* 0x00030f00ff027b82 */ /* 0x001e220000000800 */
[----:B------:R-:W-:-:S05]  /*2e780*/  VIADD R19, R19, 0x1f ;  /* 0x0000001f13137836 */ /* 0x000fca0000000000 */
[----:B0-----:R-:W-:-:S13]  /*2e790*/  ISETP.GE.AND P6, PT, R19, R2, PT ;  /* 0x000000021300720c */ /* 0x001fda0003fc6270 */
[----:B------:R-:W-:Y:S05]  /*2e7a0*/  @P6 BRA `(.L_x_3065) ;  /* 0x0000000400d06947 */ /* 0x000fea0003800000 */
[----:B------:R-:W0:Y:S01]  /*2e7b0*/  S2R R3, SR_TID.X ;  /* 0x0000000000037919 */ /* 0x000e220000002100 */
[----:B------:R-:W-:Y:S01]  /*2e7c0*/  BSSY B0, `(.L_x_3066) ;  /* 0x0000009000007945 */ /* 0x000fe20003800000 */
[----:B------:R-:W-:Y:S01]  /*2e7d0*/  IMAD.MOV.U32 R17, RZ, RZ, RZ ;  /* 0x000000ffff117224 */ /* 0x000fe200078e00ff */
[----:B0-----:R-:W-:-:S04]  /*2e7e0*/  LOP3.LUT R3, R3, 0x1f, RZ, 0xc0, !PT ;  /* 0x0000001f03037812 */ /* 0x001fc800078ec0ff */
[----:B------:R-:W-:-:S04]  /*2e7f0*/  IADD3 R5, R19, R3, RZ ;  /* 0x0000000313057210 */ /* 0x000fc80007ffe0ff */
[----:B------:R-:W-:-:S13]  /*2e800*/  ISETP.GE.OR P6, PT, R5, R2, !P0 ;  /* 0x000000020500720c */ /* 0x000fda00047c6670 */
[----:B------:R-:W-:Y:S05]  /*2e810*/  @P6 BRA `(.L_x_3067) ;  /* 0x00000000000c6947 */ /* 0x000fea0003800000 */
[----:B------:R-:W0:Y:S02]  /*2e820*/  LDC.64 R2, c[0x0][0xc80] ;  /* 0x00032000ff027b82 */ /* 0x000e240000000a00 */
[----:B0-----:R-:W-:-:S05]  /*2e830*/  IMAD.WIDE R2, R5, 0x4, R2 ;  /* 0x0000000405027825 */ /* 0x001fca00078e0202 */
[----:B------:R0:W5:Y:S02]  /*2e840*/  LDG.E R17, desc[UR60][R2.64] ;  /* 0x0000003c02117981 */ /* 0x000164000c1e1900 */
.L_x_3067:
[----:B------:R-:W-:Y:S05]  /*2e850*/  BSYNC B0 ;  /* 0x0000000000007941 */ /* 0x000fea0003800000 */
.L_x_3066:
[----:B------:R-:W-:-:S03]  /*2e860*/  UMOV UR4, 0xffffffff ;  /* 0xffffffff00047882 */ /* 0x000fc60000000000 */
[----:B------:R-:W-:Y:S05]  /*2e870*/  BRA.DIV UR4, `(.L_x_3068) ;  /* 0x0000005a04b87947 */ /* 0x000fea000b800000 */
[----:B-----5:R-:W2:Y:S02]  /*2e880*/  SHFL.UP PT, R14, R17, 0x1, RZ ;  /* 0x04200000110e7989 */ /* 0x020ea400000e00ff */
[----:B--2---:R-:W-:-:S05]  /*2e890*/  SEL R14, R14, RZ, P1 ;  /* 0x000000ff0e0e7207 */ /* 0x004fca0000800000 */
        /* <DEDUP_REMOVED lines=13> */
[----:B------:R0:W2:Y:S02]  /*2e970*/  SHFL.IDX PT, R14, R2, 0x1f, 0x1f ;  /* 0x03e01f00020e7f89 */ /* 0x0000a400000e0000 */
.L_x_3276:
[----:B------:R-:W-:Y:S02]  /*2e980*/  ULDC UR4, c[0x0][0xc38] ;  /* 0x00030e0000047ab9 */ /* 0x000fe40000000800 */
[----:B------:R-:W-:-:S04]  /*2e990*/  IMAD.U32 R5, RZ, RZ, UR4 ;  /* 0x00000004ff057e24 */ /* 0x000fc8000f8e00ff */
[----:B--2---:R-:W-:-:S04]  /*2e9a0*/  IMAD R14, R14, R5, RZ ;  /* 0x000000050e0e7224 */ /* 0x004fc800078e02ff */
[----:B------:R-:W-:-:S05]  /*2e9b0*/  IMAD.IADD R7, R14, 0x1, R7 ;  /* 0x000000010e077824 */ /* 0x000fca00078e0207 */
[----:B------:R-:W-:-:S13]  /*2e9c0*/  ISETP.GT.AND P6, PT, R7, R0, PT ;  /* 0x000000000700720c */ /* 0x000fda0003fc4270 */
[----:B------:R-:W-:Y:S05]  /*2e9d0*/  @!P6 BRA `(.L_x_3069) ;  /* 0xfffffffc0064e947 */ /* 0x000fea000383ffff */
.L_x_3064:
        /* <DEDUP_REMOVED lines=8> */
.L_x_3280:
[----:B------:R-:W-:Y:S01]  /*2ea60*/  ISETP.NE.AND P0, PT, R3, RZ, PT ;  /* 0x000000ff0300720c */ /* 0x000fe20003f05270 */
[----:B------:R-:W-:-:S12]  /*2ea70*/  IMAD.MOV.U32 R14, RZ, RZ, RZ ;  /* 0x000000ffff0e7224 */ /* 0x000fd800078e00ff */
[----:B------:R-:W-:Y:S05]  /*2ea80*/  @!P0 BRA `(.L_x_3071) ;  /* 0x0000000000108947 */ /* 0x000fea0003800000 */
[----:B------:R-:W-:Y:S01]  /*2ea90*/  UMOV UR4, 0xffffffff ;  /* 0xffffffff00047882 */ /* 0x000fe20000000000 */
[----:B------:R-:W-:Y:S02]  /*2eaa0*/  VIADD R12, R4, 0xffffffff ;  /* 0xffffffff040c7836 */ /* 0x000fe40000000000 */
[----:B------:R-:W-:Y:S05]  /*2eab0*/  BRA.DIV UR4, `(.L_x_3072) ;  /* 0x0000005e042c7947 */ /* 0x000fea000b800000 */
[----:B------:R4:W0:Y:S02]  /*2eac0*/  SHFL.IDX PT, R14, R2, R12, 0x1f ;  /* 0x00001f0c020e7589 */ /* 0x00082400000e0000 */
.L_x_3071:
[----:B0---4-:R-:W0:Y:S01]  /*2ead0*/  LDC.64 R2, c[0x0][0xc90] ;  /* 0x00032400ff027b82 */ /* 0x011e220000000a00 */
[----:B------:R-:W-:-:S05]  /*2eae0*/  IADD3 R19, R4, R19, RZ ;  /* 0x0000001304137210 */ /* 0x000fca0007ffe0ff */
[----:B0-----:R-:W-:-:S05]  /*2eaf0*/  IMAD.WIDE R2, R19, 0x4, R2 ;  /* 0x0000000413027825 */ /* 0x001fca00078e0202 */
[----:B------:R0:W2:Y:S01]  /*2eb00*/  LDG.E R6, desc[UR60][R2.64] ;  /* 0x0000003c02067981 */ /* 0x0000a2000c1e1900 */
[----:B------:R-:W-:Y:S01]  /*2eb10*/  IMAD R16, R14, R5, R16 ;  /* 0x000000050e107224 */ /* 0x000fe200078e0210 */
[----:B0-----:R-:W-:Y:S01]  /*2eb20*/  MOV R2, RZ ;  /* 0x000000ff00027202 */ /* 0x001fe20000000f00 */
[----:B--23--:R-:W-:-:S05]  /*2eb30*/  IMAD R4, R17, R6, RZ ;  /* 0x0000000611047224 */ /* 0x00cfca00078e02ff */
[----:B------:R-:W-:-:S04]  /*2eb40*/  IABS R7, R4 ;  /* 0x0000000400077213 */ /* 0x000fc80000000000 */
[----:B------:R-:W0:Y:S08]  /*2eb50*/  I2F.RP R8, R7 ;  /* 0x0000000700087306 */ /* 0x000e300000209400 */
[----:B0-----:R-:W1:Y:S02]  /*2eb60*/  MUFU.RCP R8, R8 ;  /* 0x0000000800087308 */ /* 0x001e640000001000 */
[----:B-1----:R-:W-:-:S06]  /*2eb70*/  VIADD R10, R8, 0xffffffe ;  /* 0x0ffffffe080a7836 */ /* 0x002fcc0000000000 */
        /* <DEDUP_REMOVED lines=23> */
[----:B------:R-:W-:Y:S02]  /*2ecf0*/  IMAD R4, R4, R2, R9 ;  /* 0x0000000204047224 */ /* 0x000fe400078e0209 */
[----:B------:R-:W-:Y:S01]  /*2ed00*/  IMAD.MOV.U32 R2, RZ, RZ, RZ ;  /* 0x000000ffff027224 */ /* 0x000fe200078e00ff */
[----:B------:R-:W-:-:S04]  /*2ed10*/  VIADDMNMX R5, R3, R5, R6, PT ;  /* 0x0000000503057246 */ /* 0x000fc80003800106 */
[-C--:B------:R-:W-:Y:S02]  /*2ed20*/  IABS R6, R5.reuse ;  /* 0x0000000500067213 */ /* 0x080fe40000000000 */
[----:B------:R-:W-:Y:S02]  /*2ed30*/  IABS R8, R5 ;  /* 0x0000000500087213 */ /* 0x000fe40000000000 */
[----:B------:R-:W0:Y:S08]  /*2ed40*/  I2F.RP R7, R6 ;  /* 0x0000000600077306 */ /* 0x000e300000209400 */
[----:B0-----:R-:W0:Y:S02]  /*2ed50*/  MUFU.RCP R7, R7 ;  /* 0x0000000700077308 */ /* 0x001e240000001000 */
[----:B0-----:R-:W-:Y:S01]  /*2ed60*/  VIADD R3, R7, 0xffffffe ;  /* 0x0ffffffe07037836 */ /* 0x001fe20000000000 */
[----:B------:R-:W-:-:S05]  /*2ed70*/  IABS R7, R4 ;  /* 0x0000000400077213 */ /* 0x000fca0000000000 */
        /* <DEDUP_REMOVED lines=15> */
[----:B------:R-:W-:-:S06]  /*2ee70*/  @P0 IADD3 R2, R2, 0x1, RZ ;  /* 0x0000000102020810 */ /* 0x000fcc0007ffe0ff */
[----:B------:R-:W-:Y:S01]  /*2ee80*/  @!P2 IMAD.MOV R2, RZ, RZ, -R2 ;  /* 0x000000ffff02a224 */ /* 0x000fe200078e0a02 */
[----:B------:R-:W-:Y:S02]  /*2ee90*/  @!P1 LOP3.LUT R2, RZ, R5, RZ, 0x33, !PT ;  /* 0x00000005ff029212 */ /* 0x000fe400078e33ff */
[----:B------:R-:W-:-:S05]  /*2eea0*/  IADD3 R5, -R5, RZ, RZ ;  /* 0x000000ff05057210 */ /* 0x000fca0007ffe1ff */
[----:B------:R-:W-:Y:S01]  /*2eeb0*/  IMAD R18, R2, R5, R3 ;  /* 0x0000000502127224 */ /* 0x000fe200078e0203 */
[----:B------:R-:W-:-:S05]  /*2eec0*/  LOP3.LUT R2, RZ, R2, RZ, 0x33, !PT ;  /* 0x00000002ff027212 */ /* 0x000fca00078e33ff */
[----:B------:R-:W-:Y:S01]  /*2eed0*/  IMAD.IADD R17, R17, 0x1, R2 ;  /* 0x0000000111117824 */ /* 0x000fe200078e0202 */
[----:B------:R-:W-:Y:S06]  /*2eee0*/  BRA `(.L_x_3073) ;  /* 0x00000000001c7947 */ /* 0x000fec0003800000 */
.L_x_3065:
[----:B------:R-:W-:Y:S01]  /*2eef0*/  UMOV UR4, URZ ;  /* 0x0000003f00047c82 */ /* 0x000fe20008000000 */
[----:B------:R-:W-:Y:S01]  /*2ef00*/  UMOV UR5, URZ ;  /* 0x0000003f00057c82 */ /* 0x000fe20008000000 */
[----:B------:R-:W-:Y:S01]  /*2ef10*/  ULDC UR6, c[0x0][0xc3c] ;  /* 0x00030f0000067ab9 */ /* 0x000fe20000000800 */
[----:B------:R-:W-:Y:S01]  /*2ef20*/  IMAD.MOV.U32 R16, RZ, RZ, R0 ;  /* 0x000000ffff107224 */ /* 0x000fe200078e0000 */
[----:B------:R-:W-:Y:S01]  /*2ef30*/  MOV R17, UR4 ;  /* 0x0000000400117c02 */ /* 0x000fe20008000f00 */
[----:B------:R-:W-:Y:S02]  /*2ef40*/  IMAD.U32 R18, RZ, RZ, UR5 ;  /* 0x00000005ff127e24 */ /* 0x000fe4000f8e00ff */
[----:B------:R-:W-:-:S07]  /*2ef50*/  IMAD.U32 R19, RZ, RZ, UR6 ;  /* 0x00000006ff137e24 */ /* 0x000fce000f8e00ff */
.L_x_3073:
        /* <DEDUP_REMOVED lines=10> */
.L_x_3062:
[----:B------:R-:W-:Y:S02]  /*2f000*/  ULDC UR4, c[0x0][0xc3c] ;  /* 0x00030f0000047ab9 */ /* 0x000fe40000000800 */
[----:B---3--:R-:W-:-:S13]  /*2f010*/  ISETP.GE.AND P0, PT, R19, UR4, PT ;  /* 0x0000000413007c0c */ /* 0x008fda000bf06270 */
[----:B------:R-:W-:Y:S05]  /*2f020*/  @!P0 BRA `(.L_x_3074) ;  /* 0xffffff9800d88947 */ /* 0x000fea000383ffff */
[----:B------:R-:W-:Y:S05]  /*2f030*/  BSYNC B8 ;  /* 0x0000000000087941 */ /* 0x000fea0003800000 */
.L_x_2965:
[----:B------:R-:W3:Y:S01]  /*2f040*/  LDL.LU R0, [R1+0x30] ;  /* 0x0000300001007983 */ /* 0x000ee20000300800 */
[----:B------:R-:W-:Y:S01]  /*2f050*/  BSSY B0, `(.L_x_3075) ;  /* 0x000000b000007945 */ /* 0x000fe20003800000 */
[----:B------:R-:W4:Y:S01]  /*2f060*/  S2R R5, SR_CgaCtaId ;  /* 0x0000000000057919 */ /* 0x000f220000008800 */
[----:B---3--:R-:W-:-:S04]  /*2f070*/  IADD3 R0, R0, 0x1, RZ ;  /* 0x0000000100007810 */ /* 0x008fc80007ffe0ff */
        /* <DEDUP_REMOVED lines=8> */
.L_x_3283:
[----:B------:R-:W-:Y:S05]  /*2f100*/  BSYNC B0 ;  /* 0x0000000000007941 */ /* 0x000fea0003800000 */
.L_x_3075:
[----:B------:R-:W-:-:S03]  /*2f110*/  UMOV UR4, 0xffffffff ;  /* 0xffffffff00047882 */ /* 0x000fc60000000000 */
[----:B------:R-:W-:Y:S05]  /*2f120*/  BRA.DIV UR4, `(.L_x_3077) ;  /* 0x0000005604c87947 */ /* 0x000fea000b800000 */
[----:B-1----:R-:W1:Y:S02]  /*2f130*/  S2R R0, SR_TID.X ;  /* 0x0000000000007919 */ /* 0x002e640000002100 */
[----:B-1----:R-:W-:-:S04]  /*2f140*/  SHF.R.U32.HI R0, RZ, 0x5, R0 ;  /* 0x00000005ff007819 */ /* 0x002fc80000011600 */
[----:B------:R-:W-:-:S05]  /*2f150*/  LOP3.LUT R0, R0, 0x3, RZ, 0xc0, !PT ;  /* 0x0000000300007812 */ /* 0x000fca00078ec0ff */
[----:B------:R1:W3:Y:S02]  /*2f160*/  SHFL.IDX PT, R14, R0, RZ, 0x1f ;  /* 0x00001fff000e7589 */ /* 0x0002e400000e0000 */
.L_x_3286:
[----:B---3--:R-:W-:-:S13]  /*2f170*/  ISETP.NE.AND P0, PT, R14, RZ, PT ;  /* 0x000000ff0e00720c */ /* 0x008fda0003f05270 */
[----:B------:R-:W-:Y:S05]  /*2f180*/  @P0 BRA `(.L_x_2683) ;  /* 0x0000000000900947 */ /* 0x000fea0003800000 */
[----:B------:R-:W-:-:S03]  /*2f190*/  UMOV UR4, 0xffffffff ;  /* 0xffffffff00047882 */ /* 0x000fc60000000000 */
[----:B------:R-:W-:Y:S05]  /*2f1a0*/  BRA.DIV UR4, `(.L_x_3078) ;  /* 0x0000005604dc7947 */ /* 0x000fea000b800000 */
[----:B------:R-:W-:-:S13]  /*2f1b0*/  ELECT P6, URZ, PT ;  /* 0x00000000003f782f */ /* 0x000fda00038c0000 */
.L_x_3289:
[----:B------:R-:W-:Y:S05]  /*2f1c0*/  @!P6 BRA `(.L_x_2683) ;  /* 0x000000000080e947 */ /* 0x000fea0003800000 */
[----:B-1----:R-:W3:Y:S02]  /*2f1d0*/  LDL R0, [R1+0x90] ;  /* 0x0000900001007983 */ /* 0x002ee40000100800 */
[----:B---3--:R-:W-:-:S13]  /*2f1e0*/  R2UR UR4, R0 ;  /* 0x00000000000472ca */ /* 0x008fda00000e0000 */
[----:B------:R-:W-:-:S06]  /*2f1f0*/  ULOP3.LUT UR4, UR4, 0x2, URZ, 0xfc, !UPT ;  /* 0x0000000204047892 */ /* 0x000fcc000f8efc3f */
[----:B------:R-:W-:-:S05]  /*2f200*/  IMAD.U32 R0, RZ, RZ, UR4 ;  /* 0x00000004ff007e24 */ /* 0x000fca000f8e00ff */
[----:B------:R-:W-:-:S13]  /*2f210*/  ISETP.NE.AND P0, PT, R0, 0x3, PT ;  /* 0x000000030000780c */ /* 0x000fda0003f05270 */
[----:B------:R-:W-:Y:S05]  /*2f220*/  @!P0 BRA `(.L_x_3079) ;  /* 0x0000000000048947 */ /* 0x000fea0003800000 */
[----:B------:R-:W-:Y:S01]  /*2f230*/  BPT.TRAP 0x1 ;  /* 0x000000040000795c */ /* 0x000fe20000300000 */
.L_x_3079:
[C---:B------:R-:W-:Y:S01]  /*2f240*/  LEA R3, R27.reuse, R5, 0x3 ;  /* 0x000000051b037211 */ /* 0x040fe200078e18ff */
[----:B------:R-:W-:Y:S01]  /*2f250*/  VIADD R27, R27, 0x1 ;  /* 0x000000011b1b7836 */ /* 0x000fe20000000000 */
[----:B------:R-:W-:-:S04]  /*2f260*/  SHF.L.U32 R2, R29, 0x1f, RZ ;  /* 0x0000001f1d027819 */ /* 0x000fc800000006ff */
[----:B------:R-:W1:Y:S01]  /*2f270*/  SYNCS.PHASECHK.TRANS64.TRYWAIT P1, [R3+URZ+0x38840], R2 ;  /* 0x03884002030075a7 */ /* 0x000e62000802017f */
[----:B------:R-:W-:-:S04]  /*2f280*/  ISETP.NE.AND P2, PT, R27, 0x2, PT ;  /* 0x000000021b00780c */ /* 0x000fc80003f45270 */
[----:B------:R-:W-:Y:S01]  /*2f290*/  SEL R0, RZ, 0x1, P2 ;  /* 0x00000001ff007807 */ /* 0x000fe20001000000 */
[----:B-1----:R-:W-:Y:S08]  /*2f2a0*/  @!P1 BRA `(.L_x_3080) ;  /* 0x0000005400bc9947 */ /* 0x002ff00003800000 */
.L_x_3290:
[----:B------:R-:W-:Y:S02]  /*2f2b0*/  SEL R27, R27, RZ, P2 ;  /* 0x000000ff1b1b7207 */ /* 0x000fe40001000000 */
[----:B------:R-:W-:Y:S01]  /*2f2c0*/  LOP3.LUT R0, R29, R0, RZ, 0x3c, !PT ;  /* 0x000000001d007212 */ /* 0x000fe200078e3cff */
[----:B------:R-:W-:Y:S06]  /*2f2d0*/  @!P0 BRA `(.L_x_3081) ;  /* 0x0000000000048947 */ /* 0x000fec0003800000 */
[----:B------:R-:W-:Y:S01]  /*2f2e0*/  BPT.TRAP 0x1 ;  /* 0x000000040000795c */ /* 0x000fe20000300000 */
.L_x_3081:
[----:B------:R-:W-:Y:S01]  /*2f2f0*/  IMAD R27, R27, 0x8, R5 ;  /* 0x000000081b1b7824 */ /* 0x000fe200078e0205 */
[----:B------:R-:W-:-:S04]  /*2f300*/  SHF.L.U32 R0, R0, 0x1f, RZ ;  /* 0x0000001f00007819 */ /* 0x000fc800000006ff */
[----:B------:R-:W3:Y:S02]  /*2f310*/  SYNCS.PHASECHK.TRANS64.TRYWAIT P1, [R27+URZ+0x38840], R0 ;  /* 0x038840001b0075a7 */ /* 0x000ee4000802017f */
[----:B---3--:R-:W-:Y:S05]  /*2f320*/  @!P1 BRA `(.L_x_3082) ;  /* 0x0000005400b09947 */ /* 0x008fea0003800000 */
.L_x_3291:
[----:B------:R-:W-:Y:S05]  /*2f330*/  @!P0 BRA `(.L_x_3083) ;  /* 0x0000000000048947 */ /* 0x000fea0003800000 */
[----:B------:R-:W-:Y:S01]  /*2f340*/  BPT.TRAP 0x1 ;  /* 0x000000040000795c */ /* 0x000fe20000300000 */
.L_x_3083:
[----:B------:R-:W4:Y:S02]  /*2f350*/  SYNCS.PHASECHK.TRANS64.TRYWAIT P1, [R3+URZ+0x38860], R2 ;  /* 0x03886002030075a7 */ /* 0x000f24000802017f */
[----:B----4-:R-:W-:Y:S05]  /*2f360*/  @!P1 BRA `(.L_x_3084) ;  /* 0x0000005400b49947 */ /* 0x010fea0003800000 */
.L_x_3292:
[----:B------:R-:W-:Y:S05]  /*2f370*/  @!P0 BRA `(.L_x_3085) ;  /* 0x0000000000048947 */ /* 0x000fea0003800000 */
[----:B------:R-:W-:Y:S01]  /*2f380*/  BPT.TRAP 0x1 ;  /* 0x000000040000795c */ /* 0x000fe20000300000 */
.L_x_3085:
[----:B------:R0:W0:Y:S02]  /*2f390*/  SYNCS.PHASECHK.TRANS64.TRYWAIT P0, [R27+URZ+0x38860], R0 ;  /* 0x038860001b0075a7 */ /* 0x000024000800017f */
[----:B0-----:R-:W-:Y:S05]  /*2f3a0*/  @!P0 NANOSLEEP.SYNCS 0x989680 ;  /* 0x009896800000895d */ /* 0x001fea0003900000 */
[----:B------:R-:W0:Y:S02]  /*2f3b0*/  @!P0 SYNCS.PHASECHK.TRANS64 P0, [R27+URZ+0x38860], R0 ;  /* 0x038860001b0085a7 */ /* 0x000e24000800007f */
[----:B0-----:R-:W-:Y:S05]  /*2f3c0*/  @!P0 BRA `(.L_x_3085) ;  /* 0xfffffffc00f08947 */ /* 0x001fea000383ffff */
.L_x_2683:
[----:B------:R-:W-:Y:S05]  /*2f3d0*/  BSYNC B9 ;  /* 0x0000000000097941 */ /* 0x000fea0003800000 */
.L_x_2680:
[----:B------:R-:W-:Y:S05]  /*2f3e0*/  EXIT ;  /* 0x000000000000794d */ /* 0x000fea0003800000 */
.L_x_2703:
[----:B0-----:R0:W1:Y:S02]  /*2f3f0*/  SYNCS.PHASECHK.TRANS64.TRYWAIT P6, [R89+URZ+0x38890], R90 ;  /* 0x0388905a590075a7 */ /* 0x00106400080c017f */
[----:B-1----:R-:W-:Y:S05]  /*2f400*/  @!P6 NANOSLEEP.SYNCS 0x989680 ;  /* 0x009896800000e95d */ /* 0x002fea0003900000 */
[----:B------:R-:W1:Y:S02]  /*2f410*/  @!P6 SYNCS.PHASECHK.TRANS64 P6, [R89+URZ+0x38890], R90 ;  /* 0x0388905a5900e5a7 */ /* 0x000e6400080c007f */
[----:B-1----:R-:W-:Y:S05]  /*2f420*/  @!P6 BRA `(.L_x_2703) ;  /* 0xfffffffc00f0e947 */ /* 0x002fea000383ffff */
[----:B------:R-:W-:Y:S05]  /*2f430*/  BRA `(.L_x_3086) ;  /* 0xfffffd4000647947 */ /* 0x000fea000383ffff */
.L_x_2704:
        /* <DEDUP_REMOVED lines=8> */
.L_x_3088:
[----:B------:R-:W-:Y:S05]  /*2f4c0*/  BSYNC B1 ;  /* 0x0000000000017941 */ /* 0x000fea0003800000 */
.L_x_3087:
[----:B------:R-:W-:Y:S01]  /*2f4d0*/  IMAD.MOV.U32 R13, RZ, RZ, R120 ;  /* 0x000000ffff0d7224 */ /* 0x000fe200078e0078 */
[----:B------:R-:W-:Y:S01]  /*2f4e0*/  MOV R12, RZ ;  /* 0x000000ff000c7202 */ /* 0x000fe20000000f00 */
[----:B------:R-:W-:Y:S02]  /*2f4f0*/  IMAD.MOV.U32 R11, RZ, RZ, 0x181f ;  /* 0x0000181fff0b7424 */ /* 0x000fe400078e00ff */
[----:B------:R-:W-:Y:S02]  /*2f500*/  IMAD.MOV.U32 R15, RZ, RZ, -0x1 ;  /* 0xffffffffff0f7424 */ /* 0x000fe400078e00ff */
[----:B------:R-:W-:-:S07]  /*2f510*/  IMAD.MOV.U32 R83, RZ, RZ, R14 ;  /* 0x000000ffff537224 */ /* 0x000fce00078e000e */
[----:B------:R-:W-:Y:S05]  /*2f520*/  WARPSYNC.COLLECTIVE R15, `(.L_x_3089) ;  /* 0x000000000f087348 */ /* 0x000fea0003c00000 */
[----:B------:R0:W1:Y:S02]  /*2f530*/  SHFL.IDX P6, R14, R13, R12, R11 ;  /* 0x0000000c0d0e7389 */ /* 0x00006400000c000b */
[----:B01----:R-:W-:Y:S01]  /*2f540*/  ENDCOLLECTIVE ;  /* 0x000000000000791b */ /* 0x003fe20003800000 */
.L_x_3089:
[----:B------:R-:W-:Y:S01]  /*2f550*/  MOV R82, R14 ;  /* 0x0000000e00527202 */ /* 0x000fe20000000f00 */
[----:B------:R-:W-:Y:S06]  /*2f560*/  BRA `(.L_x_3090) ;  /* 0xfffffd40002c7947 */ /* 0x000fec000383ffff */
.L_x_2721:
[----:B------:R-:W-:Y:S01]  /*2f570*/  BSSY B1, `(.L_x_3091) ;  /* 0x0000008000017945 */ /* 0x000fe20003800000 */
[----:B0---4-:R-:W-:Y:S01]  /*2f580*/  IMAD.MOV.U32 R13, RZ, RZ, R119 ;  /* 0x000000ffff0d7224 */ /* 0x011fe200078e0077 */
[----:B------:R-:W-:Y:S01]  /*2f590*/  MOV R11, 0x181f ;  /* 0x0000181f000b7802 */ /* 0x000fe20000000f00 */
[----:B------:R-:W-:Y:S02]  /*2f5a0*/  IMAD.MOV.U32 R12, RZ, RZ, 0x1 ;  /* 0x00000001ff0c7424 */ /* 0x000fe400078e00ff */
[----:B------:R-:W-:-:S07]  /*2f5b0*/  IMAD.MOV.U32 R15, RZ, RZ, -0x1 ;  /* 0xffffffffff0f7424 */ /* 0x000fce00078e00ff */
[----:B-123--:R-:W-:Y:S05]  /*2f5c0*/  WARPSYNC.COLLECTIVE R15, `(.L_x_3092) ;  /* 0x000000000f087348 */ /* 0x00efea0003c00000 */
[----:B------:R0:W4:Y:S02]  /*2f5d0*/  SHFL.IDX P6, R14, R13, R12, R11 ;  /* 0x0000000c0d0e7389 */ /* 0x00012400000c000b */
[----:B01234-:R-:W-:Y:S01]  /*2f5e0*/  ENDCOLLECTIVE ;  /* 0x000000000000791b */ /* 0x01ffe20003800000 */
.L_x_3092:
[----:B------:R-:W-:Y:S05]  /*2f5f0*/  BSYNC B1 ;  /* 0x0000000000017941 */ /* 0x000fea0003800000 */
.L_x_3091:
[----:B------:R-:W-:Y:S01]  /*2f600*/  MOV R13, R120 ;  /* 0x00000078000d7202 */ /* 0x000fe20000000f00 */
[----:B------:R-:W-:Y:S01]  /*2f610*/  IMAD.MOV.U32 R12, RZ, RZ, 0x1 ;  /* 0x00000001ff0c7424 */ /* 0x000fe200078e00ff */
[----:B------:R-:W-:Y:S01]  /*2f620*/  MOV R15, 0xffffffff ;  /* 0xffffffff000f7802 */ /* 0x000fe20000000f00 */
[----:B------:R-:W-:Y:S02]  /*2f630*/  IMAD.MOV.U32 R11, RZ, RZ, 0x181f ;  /* 0x0000181fff0b7424 */ /* 0x000fe400078e00ff */
[----:B------:R-:W-:-:S07]  /*2f640*/  IMAD.MOV.U32 R67, RZ, RZ, R14 ;  /* 0x000000ffff437224 */ /* 0x000fce00078e000e */
[----:B------:R-:W-:Y:S05]  /*2f650*/  WARPSYNC.COLLECTIVE R15, `(.L_x_3093) ;  /* 0x000000000f087348 */ /* 0x000fea0003c00000 */
[----:B------:R0:W1:Y:S02]  /*2f660*/  SHFL.IDX P6, R14, R13, R12, R11 ;  /* 0x0000000c0d0e7389 */ /* 0x00006400000c000b */
[----:B01----:R-:W-:Y:S01]  /*2f670*/  ENDCOLLECTIVE ;  /* 0x000000000000791b */ /* 0x003fe20003800000 */
.L_x_3093:
[----:B------:R-:W-:Y:S01]  /*2f680*/  IMAD.MOV.U32 R66, RZ, RZ, R14 ;  /* 0x000000ffff427224 */ /* 0x000fe200078e000e */
[----:B------:R-:W-:Y:S06]  /*2f690*/  BRA `(.L_x_3094) ;  /* 0xfffffd4c00547947 */ /* 0x000fec000383ffff */
.L_x_2738:
        /* <DEDUP_REMOVED lines=8> */
.L_x_3096:
[----:B------:R-:W-:Y:S05]  /*2f720*/  BSYNC B1 ;  /* 0x0000000000017941 */ /* 0x000fea0003800000 */
.L_x_3095:
[----:B------:R-:W-:Y:S01]  /*2f730*/  IMAD.MOV.U32 R13, RZ, RZ, R120 ;  /* 0x000000ffff0d7224 */ /* 0x000fe200078e0078 */
[----:B------:R-:W-:Y:S01]  /*2f740*/  MOV R11, 0x181f ;  /* 0x0000181f000b7802 */ /* 0x000fe20000000f00 */
[----:B------:R-:W-:Y:S01]  /*2f750*/  IMAD.MOV.U32 R12, RZ, RZ, 0x2 ;  /* 0x00000002ff0c7424 */ /* 0x000fe200078e00ff */
[----:B------:R-:W-:Y:S01]  /*2f760*/  MOV R119, R14 ;  /* 0x0000000e00777202 */ /* 0x000fe20000000f00 */
[----:B------:R-:W-:-:S07]  /*2f770*/  IMAD.MOV.U32 R15, RZ, RZ, -0x1 ;  /* 0xffffffffff0f7424 */ /* 0x000fce00078e00ff */
[----:B------:R-:W-:Y:S05]  /*2f780*/  WARPSYNC.COLLECTIVE R15, `(.L_x_3097) ;  /* 0x000000000f087348 */ /* 0x000fea0003c00000 */
[----:B------:R0:W1:Y:S02]  /*2f790*/  SHFL.IDX P6, R14, R13, R12, R11 ;  /* 0x0000000c0d0e7389 */ /* 0x00006400000c000b */
[----:B01----:R-:W-:Y:S01]  /*2f7a0*/  ENDCOLLECTIVE ;  /* 0x000000000000791b */ /* 0x003fe20003800000 */
.L_x_3097:
[----:B------:R-:W-:Y:S01]  /*2f7b0*/  IMAD.MOV.U32 R120, RZ, RZ, R14 ;  /* 0x000000ffff787224 */ /* 0x000fe200078e000e */
[----:B------:R-:W-:Y:S06]  /*2f7c0*/  BRA `(.L_x_3098) ;  /* 0xfffffd5800607947 */ /* 0x000fec000383ffff */
.L_x_2762:
[----:B-1----:R1:W2:Y:S02]  /*2f7d0*/  SYNCS.PHASECHK.TRANS64.TRYWAIT P6, [R89+URZ+0x38890], R90 ;  /* 0x0388905a590075a7 */ /* 0x0022a400080c017f */
[----:B--2---:R-:W-:Y:S05]  /*2f7e0*/  @!P6 NANOSLEEP.SYNCS 0x989680 ;  /* 0x009896800000e95d */ /* 0x004fea0003900000 */
[----:B------:R-:W2:Y:S02]  /*2f7f0*/  @!P6 SYNCS.PHASECHK.TRANS64 P6, [R89+URZ+0x38890], R90 ;  /* 0x0388905a5900e5a7 */ /* 0x000ea400080c007f */
[----:B--2---:R-:W-:Y:S05]  /*2f800*/  @!P6 BRA `(.L_x_2762) ;  /* 0xfffffffc00f0e947 */ /* 0x004fea000383ffff */
[----:B------:R-:W-:Y:S05]  /*2f810*/  BRA `(.L_x_3099) ;  /* 0xfffffd7000bc7947 */ /* 0x000fea000383ffff */
.L_x_2763:
[----:B------:R-:W-:Y:S01]  /*2f820*/  BSSY B1, `(.L_x_3100) ;  /* 0x0000008000017945 */ /* 0x000fe20003800000 */
[----:B------:R-:W-:Y:S01]  /*2f830*/  MOV R13, R119 ;  /* 0x00000077000d7202 */ /* 0x000fe20000000f00 */
[----:B------:R-:W-:Y:S01]  /*2f840*/  IMAD.MOV.U32 R12, RZ, RZ, RZ ;  /* 0x000000ffff0c7224 */ /* 0x000fe200078e00ff */
[----:B------:R-:W-:Y:S01]  /*2f850*/  MOV R15, 0xffffffff ;  /* 0xffffffff000f7802 */ /* 0x000fe20000000f00 */
[----:B------:R-:W-:-:S07]  /*2f860*/  IMAD.MOV.U32 R11, RZ, RZ, 0x181f ;  /* 0x0000181fff0b7424 */ /* 0x000fce00078e00ff */
[----:B-1----:R-:W-:Y:S05]  /*2f870*/  WARPSYNC.COLLECTIVE R15, `(.L_x_3101) ;  /* 0x000000000f087348 */ /* 0x002fea0003c00000 */
[----:B------:R0:W2:Y:S02]  /*2f880*/  SHFL.IDX P6, R14, R13, R12, R11 ;  /* 0x0000000c0d0e7389 */ /* 0x0000a400000c000b */
[----:B012---:R-:W-:Y:S01]  /*2f890*/  ENDCOLLECTIVE ;  /* 0x000000000000791b */ /* 0x007fe20003800000 */
.L_x_3101:
[----:B------:R-:W-:Y:S05]  /*2f8a0*/  BSYNC B1 ;  /* 0x0000000000017941 */ /* 0x000fea0003800000 */
.L_x_3100:
        /* <DEDUP_REMOVED lines=8> */
.L_x_3102:
[----:B------:R-:W-:Y:S01]  /*2f930*/  MOV R124, R14 ;  /* 0x0000000e007c7202 */ /* 0x000fe20000000f00 */
[----:B------:R-:W-:Y:S06]  /*2f940*/  BRA `(.L_x_3103) ;  /* 0xfffffd7000887947 */ /* 0x000fec000383ffff */
.L_x_2772:
[----:B------:R-:W-:Y:S01]  /*2f950*/  BSSY B1, `(.L_x_3104) ;  /* 0x0000008000017945 */ /* 0x000fe20003800000 */
[----:B--2-4-:R-:W-:Y:S01]  /*2f960*/  IMAD.MOV.U32 R13, RZ, RZ, R119 ;  /* 0x000000ffff0d7224 */ /* 0x014fe200078e0077 */
[----:B------:R-:W-:Y:S01]  /*2f970*/  MOV R11, 0x181f ;  /* 0x0000181f000b7802 */ /* 0x000fe20000000f00 */
[----:B------:R-:W-:Y:S02]  /*2f980*/  IMAD.MOV.U32 R12, RZ, RZ, 0x1 ;  /* 0x00000001ff0c7424 */ /* 0x000fe400078e00ff */
[----:B------:R-:W-:-:S07]  /*2f990*/  IMAD.MOV.U32 R15, RZ, RZ, -0x1 ;  /* 0xffffffffff0f7424 */ /* 0x000fce00078e00ff */
[----:B01-3--:R-:W-:Y:S05]  /*2f9a0*/  WARPSYNC.COLLECTIVE R15, `(.L_x_3105) ;  /* 0x000000000f087348 */ /* 0x00bfea0003c00000 */
[----:B------:R2:W4:Y:S02]  /*2f9b0*/  SHFL.IDX P6, R14, R13, R12, R11 ;  /* 0x0000000c0d0e7389 */ /* 0x00052400000c000b */
[----:B01234-:R-:W-:Y:S01]  /*2f9c0*/  ENDCOLLECTIVE ;  /* 0x000000000000791b */ /* 0x01ffe20003800000 */
.L_x_3105:
[----:B------:R-:W-:Y:S05]  /*2f9d0*/  BSYNC B1 ;  /* 0x0000000000017941 */ /* 0x000fea0003800000 */
.L_x_3104:
        /* <DEDUP_REMOVED lines=8> */
.L_x_3106:
[----:B------:R-:W-:Y:S01]  /*2fa60*/  IMAD.MOV.U32 R36, RZ, RZ, R14 ;  /* 0x000000ffff247224 */ /* 0x000fe200078e000e */
[----:B------:R-:W-:Y:S06]  /*2fa70*/  BRA `(.L_x_3107) ;  /* 0xfffffd8000007947 */ /* 0x000fec000383ffff */
.L_x_2781:
[----:B------:R-:W-:Y:S01]  /*2fa80*/  BSSY B1, `(.L_x_3108) ;  /* 0x0000008000017945 */ /* 0x000fe20003800000 */
[----:B----4-:R-:W-:Y:S01]  /*2fa90*/  IMAD.MOV.U32 R13, RZ, RZ, R119 ;  /* 0x000000ffff0d7224 */ /* 0x010fe200078e0077 */
[----:B------:R-:W-:Y:S01]  /*2faa0*/  MOV R12, 0x2 ;  /* 0x00000002000c7802 */ /* 0x000fe20000000f00 */
[----:B------:R-:W-:Y:S02]  /*2fab0*/  IMAD.MOV.U32 R11, RZ, RZ, 0x181f ;  /* 0x0000181fff0b7424 */ /* 0x000fe400078e00ff */
[----:B------:R-:W-:-:S07]  /*2fac0*/  IMAD.MOV.U32 R15, RZ, RZ, -0x1 ;  /* 0xffffffffff0f7424 */ /* 0x000fce00078e00ff */
[----:B0123--:R-:W-:Y:S05]  /*2fad0*/  WARPSYNC.COLLECTIVE R15, `(.L_x_3109) ;  /* 0x000000000f087348 */ /* 0x00ffea0003c00000 */
[----:B------:R4:W0:Y:S02]  /*2fae0*/  SHFL.IDX P6, R14, R13, R12, R11 ;  /* 0x0000000c0d0e7389 */ /* 0x00082400000c000b */
[----:B01234-:R-:W-:Y:S01]  /*2faf0*/  ENDCOLLECTIVE ;  /* 0x000000000000791b */ /* 0x01ffe20003800000 */
.L_x_3109:
[----:B------:R-:W-:Y:S05]  /*2fb00*/  BSYNC B1 ;  /* 0x0000000000017941 */ /* 0x000fea0003800000 */
.L_x_3108:
        /* <DEDUP_REMOVED lines=8> */
.L_x_3110:
[----:B------:R-:W-:Y:S01]  /*2fb90*/  IMAD.MOV.U32 R36, RZ, RZ, R14 ;  /* 0x000000ffff247224 */ /* 0x000fe200078e000e */
[----:B------:R-:W-:Y:S06]  /*2fba0*/  BRA `(.L_x_3111) ;  /* 0xfffffd8c00b87947 */ /* 0x000fec000383ffff */
.L_x_2790:
[----:B0-----:R0:W1:Y:S02]  /*2fbb0*/  SYNCS.PHASECHK.TRANS64.TRYWAIT P3, [R89+URZ+0x38890], R90 ;  /* 0x0388905a590075a7 */ /* 0x001064000806017f */
[----:B-1----:R-:W-:Y:S05]  /*2fbc0*/  @!P3 NANOSLEEP.SYNCS 0x989680 ;  /* 0x009896800000b95d */ /* 0x002fea0003900000 */
[----:B------:R-:W1:Y:S02]  /*2fbd0*/  @!P3 SYNCS.PHASECHK.TRANS64 P3, [R89+URZ+0x38890], R90 ;  /* 0x0388905a5900b5a7 */ /* 0x000e64000806007f */
[----:B-1----:R-:W-:Y:S05]  /*2fbe0*/  @!P3 BRA `(.L_x_2790) ;  /* 0xfffffffc00f0b947 */ /* 0x002fea000383ffff */
[----:B------:R-:W-:Y:S05]  /*2fbf0*/  BRA `(.L_x_3112) ;  /* 0xfffffd9c00907947 */ /* 0x000fea000383ffff */
.L_x_2791:
        /* <DEDUP_REMOVED lines=8> */
.L_x_3114:
[----:B------:R-:W-:Y:S05]  /*2fc80*/  BSYNC B1 ;  /* 0x0000000000017941 */ /* 0x000fea0003800000 */
.L_x_3113:
        /* <DEDUP_REMOVED lines=8> */
.L_x_3115:
[----:B------:R-:W-:Y:S01]  /*2fd10*/  MOV R38, R14 ;  /* 0x0000000e00267202 */ /* 0x000fe20000000f00 */
[----:B------:R-:W-:Y:S06]  /*2fd20*/  BRA `(.L_x_3116) ;  /* 0xfffffd9c00b47947 */ /* 0x000fec000383ffff */
.L_x_2794:
        /* <DEDUP_REMOVED lines=8> */
.L_x_3118:
[----:B------:R-:W-:Y:S05]  /*2fdb0*/  BSYNC B1 ;  /* 0x0000000000017941 */ /* 0x000fea0003800000 */
.L_x_3117:
        /* <DEDUP_REMOVED lines=8> */
.L_x_3119:
[----:B------:R-:W-:Y:S01]  /*2fe40*/  IMAD.MOV.U32 R38, RZ, RZ, R14 ;  /* 0x000000ffff267224 */ /* 0x000fe200078e000e */
[----:B------:R-:W-:Y:S06]  /*2fe50*/  BRA `(.L_x_3120) ;  /* 0xfffffd9c00d87947 */ /* 0x000fec000383ffff */
.L_x_2797:
        /* <DEDUP_REMOVED lines=8> */
.L_x_3122:
[----:B------:R-:W-:Y:S05]  /*2fee0*/  BSYNC B1 ;  /* 0x0000000000017941 */ /* 0x000fea0003800000 */
.L_x_3121:
        /* <DEDUP_REMOVED lines=8> */
.L_x_3123:
[----:B------:R-:W-:Y:S01]  /*2ff70*/  IMAD.MOV.U32 R38, RZ, RZ, R14 ;  /* 0x000000ffff267224 */ /* 0x000fe200078e000e */
[----:B------:R-:W-:Y:S06]  /*2ff80*/  BRA `(.L_x_3124) ;  /* 0xfffffda000007947 */ /* 0x000fec000383ffff */
.L_x_2801:
[----:B------:R0:W0:Y:S02]  /*2ff90*/  SYNCS.PHASECHK.TRANS64.TRYWAIT P0, [R89+URZ+0x388b0], R90 ;  /* 0x0388b05a590075a7 */ /* 0x000024000800017f */
[----:B0-----:R-:W-:Y:S05]  /*2ffa0*/  @!P0 NANOSLEEP.SYNCS 0x989680 ;  /* 0x009896800000895d */ /* 0x001fea0003900000 */
[----:B------:R-:W0:Y:S02]  /*2ffb0*/  @!P0 SYNCS.PHASECHK.TRANS64 P0, [R89+URZ+0x388b0], R90 ;  /* 0x0388b05a590085a7 */ /* 0x000e24000800007f */
[----:B0-----:R-:W-:Y:S05]  /*2ffc0*/  @!P0 BRA `(.L_x_2801) ;  /* 0xfffffffc00f08947 */ /* 0x001fea000383ffff */
[----:B------:R-:W-:Y:S05]  /*2ffd0*/  BRA `(.L_x_3125) ;  /* 0xfffffda000a07947 */ /* 0x000fea000383ffff */
.L_x_2821:
[----:B------:R-:W-:Y:S01]  /*2ffe0*/  BSSY B1, `(.L_x_3126) ;  /* 0x0000008000017945 */ /* 0x000fe20003800000 */
[----:B------:R-:W-:Y:S01]  /*2fff0*/  MOV R13, R7 ;  /* 0x00000007000d7202 */ /* 0x000fe20000000f00 */
[----:B------:R-:W-:Y:S01]  /*30000*/  IMAD.MOV.U32 R12, RZ, RZ, RZ ;  /* 0x000000ffff0c7224 */ /* 0x000fe200078e00ff */
[----:B------:R-:W-:Y:S01]  /*30010*/  MOV R15, 0xffffffff ;  /* 0xffffffff000f7802 */ /* 0x000fe20000000f00 */
[----:B------:R-:W-:-:S07]  /*30020*/  IMAD.MOV.U32 R11, RZ, RZ, 0x181f ;  /* 0x0000181fff0b7424 */ /* 0x000fce00078e00ff */
[----:B------:R-:W-:Y:S05]  /*30030*/  WARPSYNC.COLLECTIVE R15, `(.L_x_3127) ;  /* 0x000000000f087348 */ /* 0x000fea0003c00000 */
[----:B------:R0:W1:Y:S02]  /*30040*/  SHFL.IDX P6, R14, R13, R12, R11 ;  /* 0x0000000c0d0e7389 */ /* 0x00006400000c000b */
[----:B01----:R-:W-:Y:S01]  /*30050*/  ENDCOLLECTIVE ;  /* 0x000000000000791b */ /* 0x003fe20003800000 */
.L_x_3127:
[----:B------:R-:W-:Y:S05]  /*30060*/  BSYNC B1 ;  /* 0x0000000000017941 */ /* 0x000fea0003800000 */
.L_x_3126:
        /* <DEDUP_REMOVED lines=8> */
.L_x_3128:
[----:B------:R-:W-:Y:S01]  /*300f0*/  IMAD.MOV.U32 R13, RZ, RZ, R8 ;  /* 0x000000ffff0d7224 */ /* 0x000fe200078e0008 */
[----:B------:R-:W-:-:S07]  /*30100*/  MOV R5, R14 ;  /* 0x0000000e00057202 */ /* 0x000fce0000000f00 */
[----:B------:R-:W-:Y:S05]  /*30110*/  WARPSYNC.COLLECTIVE R15, `(.L_x_3129) ;  /* 0x000000000f087348 */ /* 0x000fea0003c00000 */
[----:B------:R0:W1:Y:S02]  /*30120*/  SHFL.IDX P6, R14, R13, R12, R11 ;  /* 0x0000000c0d0e7389 */ /* 0x00006400000c000b */
[----:B01----:R-:W-:Y:S01]  /*30130*/  ENDCOLLECTIVE ;  /* 0x000000000000791b */ /* 0x003fe20003800000 */
.L_x_3129:
[----:B------:R-:W-:Y:S01]  /*30140*/  MOV R13, R0 ;  /* 0x00000000000d7202 */ /* 0x000fe20000000f00 */
[----:B------:R-:W-:-:S07]  /*30150*/  IMAD.MOV.U32 R9, RZ, RZ, R14 ;  /* 0x000000ffff097224 */ /* 0x000fce00078e000e */
[----:B------:R-:W-:Y:S05]  /*30160*/  WARPSYNC.COLLECTIVE R15, `(.L_x_3130) ;  /* 0x000000000f087348 */ /* 0x000fea0003c00000 */
[----:B------:R0:W1:Y:S02]  /*30170*/  SHFL.IDX P6, R14, R13, R12, R11 ;  /* 0x0000000c0d0e7389 */ /* 0x00006400000c000b */
[----:B01----:R-:W-:Y:S01]  /*30180*/  ENDCOLLECTIVE ;  /* 0x000000000000791b */ /* 0x003fe20003800000 */
.L_x_3130:
[----:B------:R-:W-:Y:S05]  /*30190*/  BRA `(.L_x_3131) ;  /* 0xfffffdb400a47947 */ /* 0x000fea000383ffff */
.L_x_2824:
[----:B------:R-:W-:Y:S01]  /*301a0*/  BSSY B1, `(.L_x_3132) ;  /* 0x0000008000017945 */ /* 0x000fe20003800000 */
[----:B------:R-:W-:Y:S01]  /*301b0*/  IMAD.MOV.U32 R13, RZ, RZ, R7 ;  /* 0x000000ffff0d7224 */ /* 0x000fe200078e0007 */
[----:B------:R-:W-:Y:S01]  /*301c0*/  MOV R11, 0x181f ;  /* 0x0000181f000b7802 */ /* 0x000fe20000000f00 */
[----:B------:R-:W-:Y:S02]  /*301d0*/  IMAD.MOV.U32 R12, RZ, RZ, 0x1 ;  /* 0x00000001ff0c7424 */ /* 0x000fe400078e00ff */
[----:B------:R-:W-:-:S07]  /*301e0*/  IMAD.MOV.U32 R15, RZ, RZ, -0x1 ;  /* 0xffffffffff0f7424 */ /* 0x000fce00078e00ff */
[----:B0---4-:R-:W-:Y:S05]  /*301f0*/  WARPSYNC.COLLECTIVE R15, `(.L_x_3133) ;  /* 0x000000000f087348 */ /* 0x011fea0003c00000 */
[----:B----4-:R1:W2:Y:S02]  /*30200*/  SHFL.IDX P6, R14, R13, R12, R11 ;  /* 0x0000000c0d0e7389 */ /* 0x0102a400000c000b */
[----:B012---:R-:W-:Y:S01]  /*30210*/  ENDCOLLECTIVE ;  /* 0x000000000000791b */ /* 0x007fe20003800000 */
.L_x_3133:
[----:B------:R-:W-:Y:S05]  /*30220*/  BSYNC B1 ;  /* 0x0000000000017941 */ /* 0x000fea0003800000 */
.L_x_3132:
        /* <DEDUP_REMOVED lines=8> */
.L_x_3134:
[----:B------:R-:W-:Y:S02]  /*302b0*/  IMAD.MOV.U32 R13, RZ, RZ, R8 ;  /* 0x000000ffff0d7224 */ /* 0x000fe400078e0008 */
[----:B------:R-:W-:-:S07]  /*302c0*/  IMAD.MOV.U32 R5, RZ, RZ, R14 ;  /* 0x000000ffff057224 */ /* 0x000fce00078e000e */
[----:B------:R-:W-:Y:S05]  /*302d0*/  WARPSYNC.COLLECTIVE R15, `(.L_x_3135) ;  /* 0x000000000f087348 */ /* 0x000fea0003c00000 */
[----:B------:R0:W1:Y:S02]  /*302e0*/  SHFL.IDX P6, R14, R13, R12, R11 ;  /* 0x0000000c0d0e7389 */ /* 0x00006400000c000b */
[----:B01----:R-:W-:Y:S01]  /*302f0*/  ENDCOLLECTIVE ;  /* 0x000000000000791b */ /* 0x003fe20003800000 */
.L_x_3135:
[----:B------:R-:W-:Y:S01]  /*30300*/  IMAD.MOV.U32 R13, RZ, RZ, R0 ;  /* 0x000000ffff0d7224 */ /* 0x000fe200078e0000 */
[----:B------:R-:W-:-:S07]  /*30310*/  MOV R9, R14 ;  /* 0x0000000e00097202 */ /* 0x000fce0000000f00 */
[----:B------:R-:W-:Y:S05]  /*30320*/  WARPSYNC.COLLECTIVE R15, `(.L_x_3136) ;  /* 0x000000000f087348 */ /* 0x000fea0003c00000 */
[----:B------:R0:W1:Y:S02]  /*30330*/  SHFL.IDX P6, R14, R13, R12, R11 ;  /* 0x0000000c0d0e7389 */ /* 0x00006400000c000b */
[----:B01----:R-:W-:Y:S01]  /*30340*/  ENDCOLLECTIVE ;  /* 0x000000000000791b */ /* 0x003fe20003800000 */
.L_x_3136:
[----:B------:R-:W-:Y:S05]  /*30350*/  BRA `(.L_x_3137) ;  /* 0xfffffdb8009c7947 */ /* 0x000fea000383ffff */
.L_x_2827:
        /* <DEDUP_REMOVED lines=8> */
.L_x_3139:
[----:B------:R-:W-:Y:S05]  /*303e0*/  BSYNC B1 ;  /* 0x0000000000017941 */ /* 0x000fea0003800000 */
.L_x_3138:
        /* <DEDUP_REMOVED lines=8> */
.L_x_3140:
[----:B------:R-:W-:Y:S01]  /*30470*/  MOV R13, R8 ;  /* 0x00000008000d7202 */ /* 0x000fe20000000f00 */
[----:B------:R-:W-:-:S07]  /*30480*/  IMAD.MOV.U32 R5, RZ, RZ, R14 ;  /* 0x000000ffff057224 */ /* 0x000fce00078e000e */
[----:B------:R-:W-:Y:S05]  /*30490*/  WARPSYNC.COLLECTIVE R15, `(.L_x_3141) ;  /* 0x000000000f087348 */ /* 0x000fea0003c00000 */
[----:B------:R0:W1:Y:S02]  /*304a0*/  SHFL.IDX P6, R14, R13, R12, R11 ;  /* 0x0000000c0d0e7389 */ /* 0x00006400000c000b */
[----:B01----:R-:W-:Y:S01]  /*304b0*/  ENDCOLLECTIVE ;  /* 0x000000000000791b */ /* 0x003fe20003800000 */
.L_x_3141:
[----:B------:R-:W-:Y:S02]  /*304c0*/  IMAD.MOV.U32 R13, RZ, RZ, R0 ;  /* 0x000000ffff0d7224 */ /* 0x000fe400078e0000 */
[----:B------:R-:W-:-:S07]  /*304d0*/  IMAD.MOV.U32 R9, RZ, RZ, R14 ;  /* 0x000000ffff097224 */ /* 0x000fce00078e000e */
[----:B------:R-:W-:Y:S05]  /*304e0*/  WARPSYNC.COLLECTIVE R15, `(.L_x_3142) ;  /* 0x000000000f087348 */ /* 0x000fea0003c00000 */
[----:B------:R0:W1:Y:S02]  /*304f0*/  SHFL.IDX P6, R14, R13, R12, R11 ;  /* 0x0000000c0d0e7389 */ /* 0x00006400000c000b */
[----:B01----:R-:W-:Y:S01]  /*30500*/  ENDCOLLECTIVE ;  /* 0x000000000000791b */ /* 0x003fe20003800000 */
.L_x_3142:
[----:B------:R-:W-:Y:S05]  /*30510*/  BRA `(.L_x_3143) ;  /* 0xfffffdbc00887947 */ /* 0x000fea000383ffff */
.L_x_2830:
[----:B------:R-:W-:Y:S01]  /*30520*/  BSSY B1, `(.L_x_3144) ;  /* 0x0000008000017945 */ /* 0x000fe20003800000 */
[----:B------:R-:W-:Y:S01]  /*30530*/  MOV R13, R7 ;  /* 0x00000007000d7202 */ /* 0x000fe20000000f00 */
[----:B------:R-:W-:Y:S01]  /*30540*/  IMAD.MOV.U32 R12, RZ, RZ, 0x3 ;  /* 0x00000003ff0c7424 */ /* 0x000fe200078e00ff */
[----:B------:R-:W-:Y:S01]  /*30550*/  MOV R15, 0xffffffff ;  /* 0xffffffff000f7802 */ /* 0x000fe20000000f00 */
[----:B------:R-:W-:-:S07]  /*30560*/  IMAD.MOV.U32 R11, RZ, RZ, 0x181f ;  /* 0x0000181fff0b7424 */ /* 0x000fce00078e00ff */
[----:B-1--4-:R-:W-:Y:S05]  /*30570*/  WARPSYNC.COLLECTIVE R15, `(.L_x_3145) ;  /* 0x000000000f087348 */ /* 0x012fea0003c00000 */
[----:B------:R0:W2:Y:S02]  /*30580*/  SHFL.IDX P6, R14, R13, R12, R11 ;  /* 0x0000000c0d0e7389 */ /* 0x0000a400000c000b */
[----:B012-4-:R-:W-:Y:S01]  /*30590*/  ENDCOLLECTIVE ;  /* 0x000000000000791b */ /* 0x017fe20003800000 */
.L_x_3145:
[----:B------:R-:W-:Y:S05]  /*305a0*/  BSYNC B1 ;  /* 0x0000000000017941 */ /* 0x000fea0003800000 */
.L_x_3144:
        /* <DEDUP_REMOVED lines=8> */
.L_x_3146:
[----:B------:R-:W-:Y:S01]  /*30630*/  IMAD.MOV.U32 R13, RZ, RZ, R8 ;  /* 0x000000ffff0d7224 */ /* 0x000fe200078e0008 */
[----:B------:R-:W-:-:S07]  /*30640*/  MOV R71, R14 ;  /* 0x0000000e00477202 */ /* 0x000fce0000000f00 */
[----:B------:R-:W-:Y:S05]  /*30650*/  WARPSYNC.COLLECTIVE R15, `(.L_x_3147) ;  /* 0x000000000f087348 */ /* 0x000fea0003c00000 */
[----:B------:R0:W1:Y:S02]  /*30660*/  SHFL.IDX P6, R14, R13, R12, R11 ;  /* 0x0000000c0d0e7389 */ /* 0x00006400000c000b */
[----:B01----:R-:W-:Y:S01]  /*30670*/  ENDCOLLECTIVE ;  /* 0x000000000000791b */ /* 0x003fe20003800000 */
.L_x_3147:
[----:B------:R-:W-:Y:S01]  /*30680*/  MOV R13, R0 ;  /* 0x00000000000d7202 */ /* 0x000fe20000000f00 */
[----:B------:R-:W-:-:S07]  /*30690*/  IMAD.MOV.U32 R76, RZ, RZ, R14 ;  /* 0x000000ffff4c7224 */ /* 0x000fce00078e000e */
[----:B------:R-:W-:Y:S05]  /*306a0*/  WARPSYNC.COLLECTIVE R15, `(.L_x_3148) ;  /* 0x000000000f087348 */ /* 0x000fea0003c00000 */
[----:B------:R0:W1:Y:S02]  /*306b0*/  SHFL.IDX P6, R14, R13, R12, R11 ;  /* 0x0000000c0d0e7389 */ /* 0x00006400000c000b */
[----:B01----:R-:W-:Y:S01]  /*306c0*/  ENDCOLLECTIVE ;  /* 0x000000000000791b */ /* 0x003fe20003800000 */
.L_x_3148:
[----:B------:R-:W-:Y:S05]  /*306d0*/  BRA `(.L_x_3149) ;  /* 0xfffffdc0007c7947 */ /* 0x000fea000383ffff */
.L_x_2834:
[----:B0-----:R0:W1:Y:S02]  /*306e0*/  SYNCS.PHASECHK.TRANS64.TRYWAIT P0, [R22+URZ+0x38800], R125 ;  /* 0x0388007d160075a7 */ /* 0x001064000800017f */
[----:B-1----:R-:W-:Y:S05]  /*306f0*/  @!P0 NANOSLEEP.SYNCS 0x989680 ;  /* 0x009896800000895d */ /* 0x002fea0003900000 */
[----:B------:R-:W1:Y:S02]  /*30700*/  @!P0 SYNCS.PHASECHK.TRANS64 P0, [R22+URZ+0x38800], R125 ;  /* 0x0388007d160085a7 */ /* 0x000e64000800007f */
[----:B-1----:R-:W-:Y:S05]  /*30710*/  @!P0 BRA `(.L_x_2834) ;  /* 0xfffffffc00f08947 */ /* 0x002fea000383ffff */
[----:B------:R-:W-:Y:S05]  /*30720*/  BRA `(.L_x_3150) ;  /* 0xfffffdc400d87947 */ /* 0x000fea000383ffff */
.L_x_2866:
        /* <DEDUP_REMOVED lines=8> */
.L_x_3152:
[----:B------:R-:W-:Y:S05]  /*307b0*/  BSYNC B1 ;  /* 0x0000000000017941 */ /* 0x000fea0003800000 */
.L_x_3151:
[----:B------:R-:W-:Y:S01]  /*307c0*/  MOV R13, R5 ;  /* 0x00000005000d7202 */ /* 0x000fe20000000f00 */
[----:B------:R-:W-:Y:S01]  /*307d0*/  IMAD.MOV.U32 R12, RZ, RZ, RZ ;  /* 0x000000ffff0c7224 */ /* 0x000fe200078e00ff */
[----:B------:R-:W-:Y:S01]  /*307e0*/  MOV R15, 0xffffffff ;  /* 0xffffffff000f7802 */ /* 0x000fe20000000f00 */
[----:B------:R-:W-:Y:S02]  /*307f0*/  IMAD.MOV.U32 R11, RZ, RZ, 0x181f ;  /* 0x0000181fff0b7424 */ /* 0x000fe400078e00ff */
[----:B------:R-:W-:-:S07]  /*30800*/  IMAD.MOV.U32 R6, RZ, RZ, R14 ;  /* 0x000000ffff067224 */ /* 0x000fce00078e000e */
[----:B------:R-:W-:Y:S05]  /*30810*/  WARPSYNC.COLLECTIVE R15, `(.L_x_3153) ;  /* 0x000000000f087348 */ /* 0x000fea0003c00000 */
[----:B------:R0:W1:Y:S02]  /*30820*/  SHFL.IDX P6, R14, R13, R12, R11 ;  /* 0x0000000c0d0e7389 */ /* 0x00006400000c000b */
[----:B01----:R-:W-:Y:S01]  /*30830*/  ENDCOLLECTIVE ;  /* 0x000000000000791b */ /* 0x003fe20003800000 */
.L_x_3153:
[----:B------:R-:W-:Y:S02]  /*30840*/  IMAD.MOV.U32 R13, RZ, RZ, R9 ;  /* 0x000000ffff0d7224 */ /* 0x000fe400078e0009 */
[----:B------:R-:W-:-:S07]  /*30850*/  IMAD.MOV.U32 R7, RZ, RZ, R14 ;  /* 0x000000ffff077224 */ /* 0x000fce00078e000e */
[----:B------:R-:W-:Y:S05]  /*30860*/  WARPSYNC.COLLECTIVE R15, `(.L_x_3154) ;  /* 0x000000000f087348 */ /* 0x000fea0003c00000 */
[----:B------:R0:W1:Y:S02]  /*30870*/  SHFL.IDX P6, R14, R13, R12, R11 ;  /* 0x0000000c0d0e7389 */ /* 0x00006400000c000b */
[----:B01----:R-:W-:Y:S01]  /*30880*/  ENDCOLLECTIVE ;  /* 0x000000000000791b */ /* 0x003fe20003800000 */
.L_x_3154:
[----:B------:R-:W-:Y:S01]  /*30890*/  IMAD.MOV.U32 R13, RZ, RZ, R4 ;  /* 0x000000ffff0d7224 */ /* 0x000fe200078e0004 */
[----:B------:R-:W-:-:S07]  /*308a0*/  MOV R10, R14 ;  /* 0x0000000e000a7202 */ /* 0x000fce0000000f00 */
[----:B------:R-:W-:Y:S05]  /*308b0*/  WARPSYNC.COLLECTIVE R15, `(.L_x_3155) ;  /* 0x000000000f087348 */ /* 0x000fea0003c00000 */
[----:B------:R0:W1:Y:S02]  /*308c0*/  SHFL.IDX P6, R14, R13, R12, R11 ;  /* 0x0000000c0d0e7389 */ /* 0x00006400000c000b */
[----:B01----:R-:W-:Y:S01]  /*308d0*/  ENDCOLLECTIVE ;  /* 0x000000000000791b */ /* 0x003fe20003800000 */
.L_x_3155:
[----:B------:R-:W-:Y:S05]  /*308e0*/  BRA `(.L_x_3156) ;  /* 0xfffffdf400987947 */ /* 0x000fea000383ffff */
.L_x_2869:
        /* <DEDUP_REMOVED lines=8> */
.L_x_3158:
[----:B------:R-:W-:Y:S05]  /*30970*/  BSYNC B1 ;  /* 0x0000000000017941 */ /* 0x000fea0003800000 */
.L_x_3157:
        /* <DEDUP_REMOVED lines=8> */
.L_x_3159:
[----:B------:R-:W-:Y:S01]  /*30a00*/  MOV R13, R9 ;  /* 0x00000009000d7202 */ /* 0x000fe20000000f00 */
[----:B------:R-:W-:-:S07]  /*30a10*/  IMAD.MOV.U32 R7, RZ, RZ, R14 ;  /* 0x000000ffff077224 */ /* 0x000fce00078e000e */
[----:B------:R-:W-:Y:S05]  /*30a20*/  WARPSYNC.COLLECTIVE R15, `(.L_x_3160) ;  /* 0x000000000f087348 */ /* 0x000fea0003c00000 */
[----:B------:R0:W1:Y:S02]  /*30a30*/  SHFL.IDX P6, R14, R13, R12, R11 ;  /* 0x0000000c0d0e7389 */ /* 0x00006400000c000b */
[----:B01----:R-:W-:Y:S01]  /*30a40*/  ENDCOLLECTIVE ;  /* 0x000000000000791b */ /* 0x003fe20003800000 */
.L_x_3160:
[----:B------:R-:W-:Y:S02]  /*30a50*/  IMAD.MOV.U32 R13, RZ, RZ, R4 ;  /* 0x000000ffff0d7224 */ /* 0x000fe400078e0004 */
[----:B------:R-:W-:-:S07]  /*30a60*/  IMAD.MOV.U32 R10, RZ, RZ, R14 ;  /* 0x000000ffff0a7224 */ /* 0x000fce00078e000e */
[----:B------:R-:W-:Y:S05]  /*30a70*/  WARPSYNC.COLLECTIVE R15, `(.L_x_3161) ;  /* 0x000000000f087348 */ /* 0x000fea0003c00000 */
[----:B------:R0:W1:Y:S02]  /*30a80*/  SHFL.IDX P6, R14, R13, R12, R11 ;  /* 0x0000000c0d0e7389 */ /* 0x00006400000c000b */
[----:B01----:R-:W-:Y:S01]  /*30a90*/  ENDCOLLECTIVE ;  /* 0x000000000000791b */ /* 0x003fe20003800000 */
.L_x_3161:
[----:B------:R-:W-:Y:S05]  /*30aa0*/  BRA `(.L_x_3162) ;  /* 0xfffffdf800507947 */ /* 0x000fea000383ffff */
.L_x_2872:
[----:B------:R-:W-:Y:S01]  /*30ab0*/  BSSY B1, `(.L_x_3163) ;  /* 0x0000008000017945 */ /* 0x000fe20003800000 */
[----:B------:R-:W-:Y:S01]  /*30ac0*/  MOV R13, R8 ;  /* 0x00000008000d7202 */ /* 0x000fe20000000f00 */
[----:B------:R-:W-:Y:S01]  /*30ad0*/  IMAD.MOV.U32 R12, RZ, RZ, 0x2 ;  /* 0x00000002ff0c7424 */ /* 0x000fe200078e00ff */
[----:B------:R-:W-:Y:S01]  /*30ae0*/  MOV R15, 0xffffffff ;  /* 0xffffffff000f7802 */ /* 0x000fe20000000f00 */
[----:B------:R-:W-:-:S07]  /*30af0*/  IMAD.MOV.U32 R11, RZ, RZ, 0x181f ;  /* 0x0000181fff0b7424 */ /* 0x000fce00078e00ff */
[----:B-1--4-:R-:W-:Y:S05]  /*30b00*/  WARPSYNC.COLLECTIVE R15, `(.L_x_3164) ;  /* 0x000000000f087348 */ /* 0x012fea0003c00000 */
[----:B----4-:R0:W2:Y:S02]  /*30b10*/  SHFL.IDX P6, R14, R13, R12, R11 ;  /* 0x0000000c0d0e7389 */ /* 0x0100a400000c000b */
[----:B012---:R-:W-:Y:S01]  /*30b20*/  ENDCOLLECTIVE ;  /* 0x000000000000791b */ /* 0x007fe20003800000 */
.L_x_3164:
[----:B------:R-:W-:Y:S05]  /*30b30*/  BSYNC B1 ;  /* 0x0000000000017941 */ /* 0x000fea0003800000 */
.L_x_3163:
        /* <DEDUP_REMOVED lines=8> */
.L_x_3165:
[----:B------:R-:W-:Y:S01]  /*30bc0*/  IMAD.MOV.U32 R13, RZ, RZ, R9 ;  /* 0x000000ffff0d7224 */ /* 0x000fe200078e0009 */
[----:B------:R-:W-:-:S07]  /*30bd0*/  MOV R7, R14 ;  /* 0x0000000e00077202 */ /* 0x000fce0000000f00 */
[----:B------:R-:W-:Y:S05]  /*30be0*/  WARPSYNC.COLLECTIVE R15, `(.L_x_3166) ;  /* 0x000000000f087348 */ /* 0x000fea0003c00000 */
[----:B------:R0:W1:Y:S02]  /*30bf0*/  SHFL.IDX P6, R14, R13, R12, R11 ;  /* 0x0000000c0d0e7389 */ /* 0x00006400000c000b */
[----:B01----:R-:W-:Y:S01]  /*30c00*/  ENDCOLLECTIVE ;  /* 0x000000000000791b */ /* 0x003fe20003800000 */
.L_x_3166:
[----:B------:R-:W-:Y:S01]  /*30c10*/  MOV R13, R4 ;  /* 0x00000004000d7202 */ /* 0x000fe20000000f00 */
[----:B------:R-:W-:-:S07]  /*30c20*/  IMAD.MOV.U32 R10, RZ, RZ, R14 ;  /* 0x000000ffff0a7224 */ /* 0x000fce00078e000e */
[----:B------:R-:W-:Y:S05]  /*30c30*/  WARPSYNC.COLLECTIVE R15, `(.L_x_3167) ;  /* 0x000000000f087348 */ /* 0x000fea0003c00000 */
[----:B------:R0:W1:Y:S02]  /*30c40*/  SHFL.IDX P6, R14, R13, R12, R11 ;  /* 0x0000000c0d0e7389 */ /* 0x00006400000c000b */
[----:B01----:R-:W-:Y:S01]  /*30c50*/  ENDCOLLECTIVE ;  /* 0x000000000000791b */ /* 0x003fe20003800000 */
.L_x_3167:
[----:B------:R-:W-:Y:S05]  /*30c60*/  BRA `(.L_x_3168) ;  /* 0xfffffdf800f47947 */ /* 0x000fea000383ffff */
.L_x_2875:
        /* <DEDUP_REMOVED lines=8> */
.L_x_3170:
[----:B------:R-:W-:Y:S05]  /*30cf0*/  BSYNC B1 ;  /* 0x0000000000017941 */ /* 0x000fea0003800000 */
.L_x_3169:
        /* <DEDUP_REMOVED lines=8> */
.L_x_3171:
[----:B------:R-:W-:Y:S02]  /*30d80*/  IMAD.MOV.U32 R13, RZ, RZ, R9 ;  /* 0x000000ffff0d7224 */ /* 0x000fe400078e0009 */
[----:B------:R-:W-:-:S07]  /*30d90*/  IMAD.MOV.U32 R21, RZ, RZ, R14 ;  /* 0x000000ffff157224 */ /* 0x000fce00078e000e */
[----:B------:R-:W-:Y:S05]  /*30da0*/  WARPSYNC.COLLECTIVE R15, `(.L_x_3172) ;  /* 0x000000000f087348 */ /* 0x000fea0003c00000 */
[----:B------:R0:W1:Y:S02]  /*30db0*/  SHFL.IDX P6, R14, R13, R12, R11 ;  /* 0x0000000c0d0e7389 */ /* 0x00006400000c000b */
[----:B01----:R-:W-:Y:S01]  /*30dc0*/  ENDCOLLECTIVE ;  /* 0x000000000000791b */ /* 0x003fe20003800000 */
.L_x_3172:
[----:B------:R-:W-:Y:S01]  /*30dd0*/  IMAD.MOV.U32 R13, RZ, RZ, R4 ;  /* 0x000000ffff0d7224 */ /* 0x000fe200078e0004 */
[----:B------:R-:W-:-:S07]  /*30de0*/  MOV R76, R14 ;  /* 0x0000000e004c7202 */ /* 0x000fce0000000f00 */
[----:B------:R-:W-:Y:S05]  /*30df0*/  WARPSYNC.COLLECTIVE R15, `(.L_x_3173) ;  /* 0x000000000f087348 */ /* 0x000fea0003c00000 */
[----:B------:R0:W1:Y:S02]  /*30e00*/  SHFL.IDX P6, R14, R13, R12, R11 ;  /* 0x0000000c0d0e7389 */ /* 0x00006400000c000b */
[----:B01----:R-:W-:Y:S01]  /*30e10*/  ENDCOLLECTIVE ;  /* 0x000000000000791b */ /* 0x003fe20003800000 */
.L_x_3173:
[----:B------:R-:W-:Y:S01]  /*30e20*/  IMAD.MOV.U32 R77, RZ, RZ, R14 ;  /* 0x000000ffff4d7224 */ /* 0x000fe200078e000e */
[----:B------:R-:W-:Y:S06]  /*30e30*/  BRA `(.L_x_3174) ;  /* 0xfffffdfc009c7947 */ /* 0x000fec000383ffff */
.L_x_2879:
[----:B0-----:R0:W1:Y:S02]  /*30e40*/  SYNCS.PHASECHK.TRANS64.TRYWAIT P0, [R22+URZ+0x38800], R85 ;  /* 0x03880055160075a7 */ /* 0x001064000800017f */
[----:B-1----:R-:W-:Y:S05]  /*30e50*/  @!P0 NANOSLEEP.SYNCS 0x989680 ;  /* 0x009896800000895d */ /* 0x002fea0003900000 */
[----:B------:R-:W1:Y:S02]  /*30e60*/  @!P0 SYNCS.PHASECHK.TRANS64 P0, [R22+URZ+0x38800], R85 ;  /* 0x03880055160085a7 */ /* 0x000e64000800007f */
[----:B-1----:R-:W-:Y:S05]  /*30e70*/  @!P0 BRA `(.L_x_2879) ;  /* 0xfffffffc00f08947 */ /* 0x002fea000383ffff */
[----:B------:R-:W-:Y:S05]  /*30e80*/  BRA `(.L_x_3175) ;  /* 0xfffffe0000c07947 */ /* 0x000fea000383ffff */
.L_x_2897:
[----:B-1----:R1:W2:Y:S02]  /*30e90*/  SYNCS.PHASECHK.TRANS64.TRYWAIT P1, [R0+URZ+0x38830], R3 ;  /* 0x03883003000075a7 */ /* 0x0022a4000802017f */
[----:B--2---:R-:W-:Y:S05]  /*30ea0*/  @!P1 NANOSLEEP.SYNCS 0x989680 ;  /* 0x009896800000995d */ /* 0x004fea0003900000 */
[----:B------:R-:W2:Y:S02]  /*30eb0*/  @!P1 SYNCS.PHASECHK.TRANS64 P1, [R0+URZ+0x38830], R3 ;  /* 0x03883003000095a7 */ /* 0x000ea4000802007f */
[----:B--2---:R-:W-:Y:S05]  /*30ec0*/  @!P1 BRA `(.L_x_2897) ;  /* 0xfffffffc00f09947 */ /* 0x004fea000383ffff */
[----:B------:R-:W-:Y:S05]  /*30ed0*/  BRA `(.L_x_2896) ;  /* 0xfffffe3800907947 */ /* 0x000fea000383ffff */
.L_x_2906:
[----:B-1----:R1:W2:Y:S02]  /*30ee0*/  SYNCS.PHASECHK.TRANS64.TRYWAIT P2, [R9+URZ+0x38830], R4 ;  /* 0x03883004090075a7 */ /* 0x0022a4000804017f */
[----:B--2---:R-:W-:Y:S05]  /*30ef0*/  @!P2 NANOSLEEP.SYNCS 0x989680 ;  /* 0x009896800000a95d */ /* 0x004fea0003900000 */
[----:B------:R-:W2:Y:S02]  /*30f00*/  @!P2 SYNCS.PHASECHK.TRANS64 P2, [R9+URZ+0x38830], R4 ;  /* 0x038830040900a5a7 */ /* 0x000ea4000804007f */
[----:B--2---:R-:W-:Y:S05]  /*30f10*/  @!P2 BRA `(.L_x_2906) ;  /* 0xfffffffc00f0a947 */ /* 0x004fea000383ffff */
[----:B------:R-:W-:Y:S05]  /*30f20*/  BRA `(.L_x_2905) ;  /* 0xfffffe8800307947 */ /* 0x000fea000383ffff */
.L_x_2911:
[----:B-1----:R1:W2:Y:S02]  /*30f30*/  SYNCS.PHASECHK.TRANS64.TRYWAIT P2, [R7+URZ+0x38850], R0 ;  /* 0x03885000070075a7 */ /* 0x0022a4000804017f */
[----:B--2---:R-:W-:Y:S05]  /*30f40*/  @!P2 NANOSLEEP.SYNCS 0x989680 ;  /* 0x009896800000a95d */ /* 0x004fea0003900000 */
[----:B------:R-:W2:Y:S02]  /*30f50*/  @!P2 SYNCS.PHASECHK.TRANS64 P2, [R7+URZ+0x38850], R0 ;  /* 0x038850000700a5a7 */ /* 0x000ea4000804007f */
[----:B--2---:R-:W-:Y:S05]  /*30f60*/  @!P2 BRA `(.L_x_2911) ;  /* 0xfffffffc00f0a947 */ /* 0x004fea000383ffff */
[----:B------:R-:W-:Y:S05]  /*30f70*/  BRA `(.L_x_2910) ;  /* 0xfffffebc00f07947 */ /* 0x000fea000383ffff */
.L_x_2921:
[----:B-1----:R1:W2:Y:S02]  /*30f80*/  SYNCS.PHASECHK.TRANS64.TRYWAIT P1, [R3+URZ+0x38830], R6 ;  /* 0x03883006030075a7 */ /* 0x0022a4000802017f */
[----:B--2---:R-:W-:Y:S05]  /*30f90*/  @!P1 NANOSLEEP.SYNCS 0x989680 ;  /* 0x009896800000995d */ /* 0x004fea0003900000 */
[----:B------:R-:W2:Y:S02]  /*30fa0*/  @!P1 SYNCS.PHASECHK.TRANS64 P1, [R3+URZ+0x38830], R6 ;  /* 0x03883006030095a7 */ /* 0x000ea4000802007f */
[----:B--2---:R-:W-:Y:S05]  /*30fb0*/  @!P1 BRA `(.L_x_2921) ;  /* 0xfffffffc00f09947 */ /* 0x004fea000383ffff */
[----:B------:R-:W-:Y:S05]  /*30fc0*/  BRA `(.L_x_2920) ;  /* 0xfffffedc00447947 */ /* 0x000fea000383ffff */
.L_x_2926:
[----:B-1----:R1:W2:Y:S02]  /*30fd0*/  SYNCS.PHASECHK.TRANS64.TRYWAIT P1, [R6+URZ+0x38850], R0 ;  /* 0x03885000060075a7 */ /* 0x0022a4000802017f */
[----:B--2---:R-:W-:Y:S05]  /*30fe0*/  @!P1 NANOSLEEP.SYNCS 0x989680 ;  /* 0x009896800000995d */ /* 0x004fea0003900000 */
[----:B------:R-:W2:Y:S02]  /*30ff0*/  @!P1 SYNCS.PHASECHK.TRANS64 P1, [R6+URZ+0x38850], R0 ;  /* 0x03885000060095a7 */ /* 0x000ea4000802007f */
[----:B--2---:R-:W-:Y:S05]  /*31000*/  @!P1 BRA `(.L_x_2926) ;  /* 0xfffffffc00f09947 */ /* 0x004fea000383ffff */
[----:B------:R-:W-:Y:S05]  /*31010*/  BRA `(.L_x_2925) ;  /* 0xffffff1400047947 */ /* 0x000fea000383ffff */
.L_x_2934:
[----:B-1----:R1:W2:Y:S02]  /*31020*/  SYNCS.PHASECHK.TRANS64.TRYWAIT P1, [R8+URZ+0x38850], R7 ;  /* 0x03885007080075a7 */ /* 0x0022a4000802017f */
[----:B--2---:R-:W-:Y:S05]  /*31030*/  @!P1 NANOSLEEP.SYNCS 0x989680 ;  /* 0x009896800000995d */ /* 0x004fea0003900000 */
[----:B------:R-:W2:Y:S02]  /*31040*/  @!P1 SYNCS.PHASECHK.TRANS64 P1, [R8+URZ+0x38850], R7 ;  /* 0x03885007080095a7 */ /* 0x000ea4000802007f */
[----:B--2---:R-:W-:Y:S05]  /*31050*/  @!P1 BRA `(.L_x_2934) ;  /* 0xfffffffc00f09947 */ /* 0x004fea000383ffff */
[----:B------:R-:W-:Y:S05]  /*31060*/  BRA `(.L_x_2933) ;  /* 0xffffff3000847947 */ /* 0x000fea000383ffff */
.L_x_2971:
[----:B0-----:R-:W0:Y:S01]  /*31070*/  S2R R8, SR_TID.X ;  /* 0x0000000000087919 */ /* 0x001e220000002100 */
[----:B------:R-:W-:Y:S01]  /*31080*/  BSSY B1, `(.L_x_3176) ;  /* 0x000000a000017945 */ /* 0x000fe20003800000 */
[----:B------:R-:W-:Y:S01]  /*31090*/  IMAD.MOV.U32 R12, RZ, RZ, RZ ;  /* 0x000000ffff0c7224 */ /* 0x000fe200078e00ff */
[----:B------:R-:W-:Y:S01]  /*310a0*/  MOV R15, 0xffffffff ;  /* 0xffffffff000f7802 */ /* 0x000fe20000000f00 */
[----:B------:R-:W-:Y:S01]  /*310b0*/  IMAD.MOV.U32 R11, RZ, RZ, 0x1f ;  /* 0x0000001fff0b7424 */ /* 0x000fe200078e00ff */
[----:B0-----:R-:W-:-:S04]  /*310c0*/  SHF.R.U32.HI R8, RZ, 0x5, R8 ;  /* 0x00000005ff087819 */ /* 0x001fc80000011608 */
[----:B------:R-:W-:-:S04]  /*310d0*/  LOP3.LUT R8, R8, 0x3, RZ, 0xc0, !PT ;  /* 0x0000000308087812 */ /* 0x000fc800078ec0ff */
[----:B------:R-:W-:-:S07]  /*310e0*/  MOV R13, R8 ;  /* 0x00000008000d7202 */ /* 0x000fce0000000f00 */
[----:B-1----:R-:W-:Y:S05]  /*310f0*/  WARPSYNC.COLLECTIVE R15, `(.L_x_3177) ;  /* 0x000000000f087348 */ /* 0x002fea0003c00000 */
[----:B------:R0:W2:Y:S02]  /*31100*/  SHFL.IDX P6, R14, R13, R12, R11 ;  /* 0x0000000c0d0e7389 */ /* 0x0000a400000c000b */
[----:B012---:R-:W-:Y:S01]  /*31110*/  ENDCOLLECTIVE ;  /* 0x000000000000791b */ /* 0x007fe20003800000 */
.L_x_3177:
[----:B------:R-:W-:Y:S05]  /*31120*/  BSYNC B1 ;  /* 0x0000000000017941 */ /* 0x000fea0003800000 */
.L_x_3176:
[----:B------:R-:W-:Y:S05]  /*31130*/  BRA `(.L_x_3178) ;  /* 0xffffff80007c7947 */ /* 0x000fea000383ffff */
.L_x_2973:
[----:B------:R-:W-:Y:S01]  /*31140*/  BSSY B1, `(.L_x_3179) ;  /* 0x0000006000017945 */ /* 0x000fe20003800000 */
[----:B------:R-:W-:-:S07]  /*31150*/  IMAD.MOV.U32 R15, RZ, RZ, -0x1 ;  /* 0xffffffffff0f7424 */ /* 0x000fce00078e00ff */
[----:B012---:R-:W-:Y:S05]  /*31160*/  WARPSYNC.COLLECTIVE R15, `(.L_x_3180) ;  /* 0x000000000f0c7348 */ /* 0x007fea0003c00000 */
[----:B------:R-:W-:Y:S02]  /*31170*/  ELECT P6, UR62, PT ;  /* 0x00000000003e782f */ /* 0x000fe400038c0000 */
[----:B------:R-:W-:Y:S01]  /*31180*/  MOV R14, UR62 ;  /* 0x0000003e000e7c02 */ /* 0x000fe20008000f00 */
[----:B012---:R-:W-:Y:S10]  /*31190*/  ENDCOLLECTIVE ;  /* 0x000000000000791b */ /* 0x007ff40003800000 */
.L_x_3180:
[----:B------:R-:W-:Y:S05]  /*311a0*/  BSYNC B1 ;  /* 0x0000000000017941 */ /* 0x000fea0003800000 */
.L_x_3179:
[----:B------:R-:W-:Y:S05]  /*311b0*/  BRA `(.L_x_2972) ;  /* 0xffffff8000747947 */ /* 0x000fea000383ffff */
.L_x_2975:
[----:B0-----:R0:W2:Y:S02]  /*311c0*/  SYNCS.PHASECHK.TRANS64.TRYWAIT P0, [R22+URZ+0x38820], R7 ;  /* 0x03882007160075a7 */ /* 0x0010a4000800017f */
[----:B--2---:R-:W-:Y:S05]  /*311d0*/  @!P0 NANOSLEEP.SYNCS 0x989680 ;  /* 0x009896800000895d */ /* 0x004fea0003900000 */
[----:B------:R-:W2:Y:S02]  /*311e0*/  @!P0 SYNCS.PHASECHK.TRANS64 P0, [R22+URZ+0x38820], R7 ;  /* 0x03882007160085a7 */ /* 0x000ea4000800007f */
[----:B--2---:R-:W-:Y:S05]  /*311f0*/  @!P0 BRA `(.L_x_2975) ;  /* 0xfffffffc00f08947 */ /* 0x004fea000383ffff */
[----:B------:R-:W-:Y:S05]  /*31200*/  BRA `(.L_x_3181) ;  /* 0xffffff8000847947 */ /* 0x000fea000383ffff */
.L_x_2979:
[----:B-1----:R1:W2:Y:S02]  /*31210*/  SYNCS.PHASECHK.TRANS64.TRYWAIT P0, [R11+URZ+0x388a0], R10 ;  /* 0x0388a00a0b0075a7 */ /* 0x0022a4000800017f */
[----:B--2---:R-:W-:Y:S05]  /*31220*/  @!P0 NANOSLEEP.SYNCS 0x989680 ;  /* 0x009896800000895d */ /* 0x004fea0003900000 */
[----:B------:R-:W2:Y:S02]  /*31230*/  @!P0 SYNCS.PHASECHK.TRANS64 P0, [R11+URZ+0x388a0], R10 ;  /* 0x0388a00a0b0085a7 */ /* 0x000ea4000800007f */
[----:B--2---:R-:W-:Y:S05]  /*31240*/  @!P0 BRA `(.L_x_2979) ;  /* 0xfffffffc00f08947 */ /* 0x004fea000383ffff */
[----:B------:R-:W-:Y:S05]  /*31250*/  BRA `(.L_x_3182) ;  /* 0xffffff80009c7947 */ /* 0x000fea000383ffff */
.L_x_2987:
[----:B0-----:R0:W2:Y:S02]  /*31260*/  SYNCS.PHASECHK.TRANS64.TRYWAIT P0, [R11+URZ+0x388c0], R10 ;  /* 0x0388c00a0b0075a7 */ /* 0x0010a4000800017f */
[----:B--2---:R-:W-:Y:S05]  /*31270*/  @!P0 NANOSLEEP.SYNCS 0x989680 ;  /* 0x009896800000895d */ /* 0x004fea0003900000 */
[----:B------:R-:W2:Y:S02]  /*31280*/  @!P0 SYNCS.PHASECHK.TRANS64 P0, [R11+URZ+0x388c0], R10 ;  /* 0x0388c00a0b0085a7 */ /* 0x000ea4000800007f */
[----:B--2---:R-:W-:Y:S05]  /*31290*/  @!P0 BRA `(.L_x_2987) ;  /* 0xfffffffc00f08947 */ /* 0x004fea000383ffff */
[----:B------:R-:W-:Y:S05]  /*312a0*/  BRA `(.L_x_3183) ;  /* 0xffffff8400d87947 */ /* 0x000fea000383ffff */
.L_x_2997:
[----:B-1----:R1:W2:Y:S02]  /*312b0*/  SYNCS.PHASECHK.TRANS64.TRYWAIT P1, [R10+URZ+0x388a0], R9 ;  /* 0x0388a0090a0075a7 */ /* 0x0022a4000802017f */
[----:B--2---:R-:W-:Y:S05]  /*312c0*/  @!P1 NANOSLEEP.SYNCS 0x989680 ;  /* 0x009896800000995d */ /* 0x004fea0003900000 */
[----:B------:R-:W2:Y:S02]  /*312d0*/  @!P1 SYNCS.PHASECHK.TRANS64 P1, [R10+URZ+0x388a0], R9 ;  /* 0x0388a0090a0095a7 */ /* 0x000ea4000802007f */
[----:B--2---:R-:W-:Y:S05]  /*312e0*/  @!P1 BRA `(.L_x_2997) ;  /* 0xfffffffc00f09947 */ /* 0x004fea000383ffff */
[----:B------:R-:W-:Y:S05]  /*312f0*/  BRA `(.L_x_3184) ;  /* 0xffffff8c00487947 */ /* 0x000fea000383ffff */
.L_x_3005:
[----:B0-----:R0:W2:Y:S02]  /*31300*/  SYNCS.PHASECHK.TRANS64.TRYWAIT P1, [R10+URZ+0x388c0], R9 ;  /* 0x0388c0090a0075a7 */ /* 0x0010a4000802017f */
[----:B--2---:R-:W-:Y:S05]  /*31310*/  @!P1 NANOSLEEP.SYNCS 0x989680 ;  /* 0x009896800000995d */ /* 0x004fea0003900000 */
[----:B------:R-:W2:Y:S02]  /*31320*/  @!P1 SYNCS.PHASECHK.TRANS64 P1, [R10+URZ+0x388c0], R9 ;  /* 0x0388c0090a0095a7 */ /* 0x000ea4000802007f */
[----:B--2---:R-:W-:Y:S05]  /*31330*/  @!P1 BRA `(.L_x_3005) ;  /* 0xfffffffc00f09947 */ /* 0x004fea000383ffff */
[----:B------:R-:W-:Y:S05]  /*31340*/  BRA `(.L_x_3185) ;  /* 0xffffff9000807947 */ /* 0x000fea000383ffff */
.L_x_3021:
[----:B------:R-:W0:Y:S01]  /*31350*/  S2R R7, SR_TID.X ;  /* 0x0000000000077919 */ /* 0x000e220000002100 */
[----:B------:R-:W-:Y:S01]  /*31360*/  BSSY B0, `(.L_x_3186) ;  /* 0x000000a000007945 */ /* 0x000fe20003800000 */
[----:B------:R-:W-:Y:S01]  /*31370*/  MOV R12, RZ ;  /* 0x000000ff000c7202 */ /* 0x000fe20000000f00 */
        /* <DEDUP_REMOVED lines=8> */
.L_x_3187:
[----:B------:R-:W-:Y:S05]  /*31400*/  BSYNC B0 ;  /* 0x0000000000007941 */ /* 0x000fea0003800000 */
.L_x_3186:
[----:B------:R-:W-:Y:S05]  /*31410*/  BRA `(.L_x_3188) ;  /* 0xffffffa0001c7947 */ /* 0x000fea000383ffff */
.L_x_3024:
[----:B0-----:R0:W1:Y:S02]  /*31420*/  SYNCS.PHASECHK.TRANS64.TRYWAIT P0, [R5+URZ+0x38840], R2 ;  /* 0x03884002050075a7 */ /* 0x001064000800017f */
[----:B-1----:R-:W-:Y:S05]  /*31430*/  @!P0 NANOSLEEP.SYNCS 0x989680 ;  /* 0x009896800000895d */ /* 0x002fea0003900000 */
[----:B------:R-:W1:Y:S02]  /*31440*/  @!P0 SYNCS.PHASECHK.TRANS64 P0, [R5+URZ+0x38840], R2 ;  /* 0x03884002050085a7 */ /* 0x000e64000800007f */
[----:B-1----:R-:W-:Y:S05]  /*31450*/  @!P0 BRA `(.L_x_3024) ;  /* 0xfffffffc00f08947 */ /* 0x002fea000383ffff */
[----:B------:R-:W-:Y:S05]  /*31460*/  BRA `(.L_x_3189) ;  /* 0xffffffa000787947 */ /* 0x000fea000383ffff */
.L_x_3025:
        /* <DEDUP_REMOVED lines=8> */
.L_x_3191:
[----:B------:R-:W-:Y:S05]  /*314f0*/  BSYNC B0 ;  /* 0x0000000000007941 */ /* 0x000fea0003800000 */
.L_x_3190:
[----:B------:R-:W-:Y:S01]  /*31500*/  IMAD.MOV.U32 R13, RZ, RZ, R0 ;  /* 0x000000ffff0d7224 */ /* 0x000fe200078e0000 */
[----:B------:R-:W-:Y:S01]  /*31510*/  MOV R12, RZ ;  /* 0x000000ff000c7202 */ /* 0x000fe20000000f00 */
[----:B------:R-:W-:Y:S01]  /*31520*/  IMAD.MOV.U32 R11, RZ, RZ, 0x181f ;  /* 0x0000181fff0b7424 */ /* 0x000fe200078e00ff */
[C---:B------:R-:W-:Y:S01]  /*31530*/  LOP3.LUT P5, RZ, R23.reuse, 0x10, RZ, 0xc0, !PT ;  /* 0x0000001017ff7812 */ /* 0x040fe200078ac0ff */
[----:B------:R-:W-:Y:S01]  /*31540*/  IMAD.MOV.U32 R15, RZ, RZ, -0x1 ;  /* 0xffffffffff0f7424 */ /* 0x000fe200078e00ff */
[C---:B------:R-:W-:Y:S01]  /*31550*/  LOP3.LUT P4, RZ, R23.reuse, 0x8, RZ, 0xc0, !PT ;  /* 0x0000000817ff7812 */ /* 0x040fe2000788c0ff */
[----:B------:R-:W-:Y:S01]  /*31560*/  IMAD.MOV.U32 R2, RZ, RZ, R14 ;  /* 0x000000ffff027224 */ /* 0x000fe200078e000e */
[----:B------:R-:W-:Y:S01]  /*31570*/  LOP3.LUT P3, RZ, R23, 0x4, RZ, 0xc0, !PT ;  /* 0x0000000417ff7812 */ /* 0x000fe2000786c0ff */
[----:B------:R-:W-:-:S12]  /*31580*/  @P0 IMAD R9, R7, 0x2, R22 ;  /* 0x0000000207090824 */ /* 0x000fd800078e0216 */
[----:B------:R-:W-:Y:S05]  /*31590*/  WARPSYNC.COLLECTIVE R15, `(.L_x_3192) ;  /* 0x000000000f087348 */ /* 0x000fea0003c00000 */
[----:B------:R0:W1:Y:S02]  /*315a0*/  SHFL.IDX P6, R14, R13, R12, R11 ;  /* 0x0000000c0d0e7389 */ /* 0x00006400000c000b */
[----:B01----:R-:W-:Y:S01]  /*315b0*/  ENDCOLLECTIVE ;  /* 0x000000000000791b */ /* 0x003fe20003800000 */
.L_x_3192:
[----:B------:R-:W-:Y:S02]  /*315c0*/  LOP3.LUT P2, RZ, R23, 0x2, RZ, 0xc0, !PT ;  /* 0x0000000217ff7812 */ /* 0x000fe4000784c0ff */
[----:B------:R-:W-:Y:S01]  /*315d0*/  MOV R13, R6 ;  /* 0x00000006000d7202 */ /* 0x000fe20000000f00 */
[----:B------:R-:W-:Y:S01]  /*315e0*/  IMAD.MOV.U32 R12, RZ, RZ, 0x1 ;  /* 0x00000001ff0c7424 */ /* 0x000fe200078e00ff */
[----:B------:R-:W-:-:S09]  /*315f0*/  MOV R3, R14 ;  /* 0x0000000e00037202 */ /* 0x000fd20000000f00 */
[----:B------:R-:W-:Y:S05]  /*31600*/  WARPSYNC.COLLECTIVE R15, `(.L_x_3193) ;  /* 0x000000000f087348 */ /* 0x000fea0003c00000 */
[----:B------:R0:W1:Y:S02]  /*31610*/  SHFL.IDX P6, R14, R13, R12, R11 ;  /* 0x0000000c0d0e7389 */ /* 0x00006400000c000b */
[----:B01----:R-:W-:Y:S01]  /*31620*/  ENDCOLLECTIVE ;  /* 0x000000000000791b */ /* 0x003fe20003800000 */
.L_x_3193:
[----:B------:R-:W-:-:S05]  /*31630*/  @P0 LEA R3, P1, R36, R3, 0x1 ;  /* 0x0000000324030211 */ /* 0x000fca00078208ff */
[----:B------:R-:W-:-:S05]  /*31640*/  @P0 IMAD.X R2, RZ, RZ, R2, P1 ;  /* 0x000000ffff020224 */ /* 0x000fca00008e0602 */
[----:B------:R-:W-:Y:S02]  /*31650*/  @P0 LOP3.LUT R3, R3, R2, RZ, 0x3c, !PT ;  /* 0x0000000203030212 */ /* 0x000fe400078e3cff */
[----:B------:R-:W-:Y:S02]  /*31660*/  MOV R13, R0 ;  /* 0x00000000000d7202 */ /* 0x000fe40000000f00 */
        /* <DEDUP_REMOVED lines=10> */
.L_x_3194:
        /* <DEDUP_REMOVED lines=13> */
.L_x_3195:
        /* <DEDUP_REMOVED lines=16> */
.L_x_3196:
[----:B------:R-:W-:Y:S02]  /*318e0*/  @P0 IMAD R9, R7, 0x2, R22 ;  /* 0x0000000207090824 */ /* 0x000fe400078e0216 */
[----:B------:R-:W-:Y:S01]  /*318f0*/  IMAD.MOV.U32 R13, RZ, RZ, R6 ;  /* 0x000000ffff0d7224 */ /* 0x000fe200078e0006 */
[----:B------:R-:W-:Y:S01]  /*31900*/  MOV R12, 0x3 ;  /* 0x00000003000c7802 */ /* 0x000fe20000000f00 */
[----:B------:R-:W-:-:S07]  /*31910*/  IMAD.MOV.U32 R2, RZ, RZ, R14 ;  /* 0x000000ffff027224 */ /* 0x000fce00078e000e */
[----:B------:R-:W-:Y:S05]  /*31920*/  WARPSYNC.COLLECTIVE R15, `(.L_x_3197) ;  /* 0x000000000f087348 */ /* 0x000fea0003c00000 */
[----:B------:R0:W1:Y:S02]  /*31930*/  SHFL.IDX P6, R14, R13, R12, R11 ;  /* 0x0000000c0d0e7389 */ /* 0x00006400000c000b */
[----:B01----:R-:W-:Y:S01]  /*31940*/  ENDCOLLECTIVE ;  /* 0x000000000000791b */ /* 0x003fe20003800000 */
.L_x_3197:
[----:B------:R-:W-:-:S04]  /*31950*/  @P0 LEA R2, P1, R36, R2, 0x1 ;  /* 0x0000000224020211 */ /* 0x000fc800078208ff */
[----:B------:R-:W-:-:S05]  /*31960*/  @P0 IADD3.X R3, RZ, R8, RZ, P1, !PT ;  /* 0x00000008ff030210 */ /* 0x000fca0000ffe4ff */
        /* <DEDUP_REMOVED lines=13> */
.L_x_3198:
[----:B------:R-:W-:Y:S01]  /*31a40*/  @P0 IMAD R21, R7, 0x2, R22 ;  /* 0x0000000207150824 */ /* 0x000fe200078e0216 */
[----:B------:R-:W-:Y:S01]  /*31a50*/  MOV R13, R6 ;  /* 0x00000006000d7202 */ /* 0x000fe20000000f00 */
[----:B------:R-:W-:Y:S01]  /*31a60*/  IMAD.MOV.U32 R12, RZ, RZ, 0x4 ;  /* 0x00000004ff0c7424 */ /* 0x000fe200078e00ff */
[----:B------:R-:W-:-:S07]  /*31a70*/  MOV R2, R14 ;  /* 0x0000000e00027202 */ /* 0x000fce0000000f00 */
[----:B------:R-:W-:Y:S05]  /*31a80*/  WARPSYNC.COLLECTIVE R15, `(.L_x_3199) ;  /* 0x000000000f087348 */ /* 0x000fea0003c00000 */
[----:B------:R0:W1:Y:S02]  /*31a90*/  SHFL.IDX P6, R14, R13, R12, R11 ;  /* 0x0000000c0d0e7389 */ /* 0x00006400000c000b */
[----:B01----:R-:W-:Y:S01]  /*31aa0*/  ENDCOLLECTIVE ;  /* 0x000000000000791b */ /* 0x003fe20003800000 */
.L_x_3199:
        /* <DEDUP_REMOVED lines=10> */
[----:B------:R0:W-:Y:S04]  /*31b50*/  @P0 LDGSTS.E.BYPASS.LTC128B.128 [R21+0x2d400], desc[UR60][R2.64+0x180], !P2 ;  /* 0x2d40018002150fae */ /* 0x0001e8000d101d7c */
[----:B0-----:R-:W-:Y:S05]  /*31b60*/  WARPSYNC.COLLECTIVE R15, `(.L_x_3200) ;  /* 0x000000000f087348 */ /* 0x001fea0003c00000 */
[----:B------:R1:W2:Y:S02]  /*31b70*/  SHFL.IDX P6, R14, R13, R12, R11 ;  /* 0x0000000c0d0e7389 */ /* 0x0002a400000c000b */
[----:B012---:R-:W-:Y:S01]  /*31b80*/  ENDCOLLECTIVE ;  /* 0x000000000000791b */ /* 0x007fe20003800000 */
.L_x_3200:
[----:B------:R-:W-:Y:S01]  /*31b90*/  IMAD.MOV.U32 R0, RZ, RZ, R14 ;  /* 0x000000ffff007224 */ /* 0x000fe200078e000e */
[----:B------:R-:W-:Y:S06]  /*31ba0*/  BRA `(.L_x_3201) ;  /* 0xffffff9c00dc7947 */ /* 0x000fec000383ffff */
.L_x_3032:
[----:B------:R-:W-:Y:S01]  /*31bb0*/  IMAD.MOV.U32 R13, RZ, RZ, R0 ;  /* 0x000000ffff0d7224 */ /* 0x000fe200078e0000 */
[----:B------:R-:W-:Y:S01]  /*31bc0*/  MOV R12, RZ ;  /* 0x000000ff000c7202 */ /* 0x000fe20000000f00 */
[----:B------:R-:W-:Y:S01]  /*31bd0*/  IMAD.MOV.U32 R11, RZ, RZ, 0x181f ;  /* 0x0000181fff0b7424 */ /* 0x000fe200078e00ff */
[----:B------:R-:W-:Y:S01]  /*31be0*/  LEA R17, R17, R8, 0x7 ;  /* 0x0000000811117211 */ /* 0x000fe200078e38ff */
[----:B------:R-:W-:Y:S02]  /*31bf0*/  IMAD.MOV.U32 R15, RZ, RZ, -0x1 ;  /* 0xffffffffff0f7424 */ /* 0x000fe400078e00ff */
[----:B-----5:R-:W-:-:S07]  /*31c00*/  IMAD R5, R9, R7, RZ ;  /* 0x0000000709057224 */ /* 0x020fce00078e02ff */
[----:B------:R-:W-:Y:S05]  /*31c10*/  WARPSYNC.COLLECTIVE R15, `(.L_x_3202) ;  /* 0x000000000f087348 */ /* 0x000fea0003c00000 */
[----:B------:R0:W1:Y:S02]  /*31c20*/  SHFL.IDX P6, R14, R13, R12, R11 ;  /* 0x0000000c0d0e7389 */ /* 0x00006400000c000b */
[----:B01----:R-:W-:Y:S01]  /*31c30*/  ENDCOLLECTIVE ;  /* 0x000000000000791b */ /* 0x003fe20003800000 */
.L_x_3202:
[----:B------:R-:W-:Y:S01]  /*31c40*/  ISETP.GE.AND P0, PT, R17, R5, PT ;  /* 0x000000051100720c */ /* 0x000fe20003f06270 */
[----:B------:R-:W-:Y:S01]  /*31c50*/  IMAD.MOV.U32 R13, RZ, RZ, R4 ;  /* 0x000000ffff0d7224 */ /* 0x000fe200078e0004 */
[----:B------:R-:W-:-:S11]  /*31c60*/  MOV R2, R14 ;  /* 0x0000000e00027202 */ /* 0x000fd60000000f00 */
[----:B------:R-:W-:Y:S05]  /*31c70*/  WARPSYNC.COLLECTIVE R15, `(.L_x_3203) ;  /* 0x000000000f087348 */ /* 0x000fea0003c00000 */
[----:B------:R0:W1:Y:S02]  /*31c80*/  SHFL.IDX P6, R14, R13, R12, R11 ;  /* 0x0000000c0d0e7389 */ /* 0x00006400000c000b */
[----:B01----:R-:W-:Y:S01]  /*31c90*/  ENDCOLLECTIVE ;  /* 0x000000000000791b */ /* 0x003fe20003800000 */
.L_x_3203:
[----:B------:R-:W-:Y:S02]  /*31ca0*/  IMAD.MOV.U32 R13, RZ, RZ, R0 ;  /* 0x000000ffff0d7224 */ /* 0x000fe400078e0000 */
[----:B------:R-:W-:Y:S02]  /*31cb0*/  IMAD.MOV.U32 R12, RZ, RZ, 0x1 ;  /* 0x00000001ff0c7424 */ /* 0x000fe400078e00ff */
[----:B------:R-:W-:-:S07]  /*31cc0*/  IMAD.MOV.U32 R3, RZ, RZ, R14 ;  /* 0x000000ffff037224 */ /* 0x000fce00078e000e */
[----:B------:R-:W-:Y:S05]  /*31cd0*/  WARPSYNC.COLLECTIVE R15, `(.L_x_3204) ;  /* 0x000000000f087348 */ /* 0x000fea0003c00000 */
[----:B------:R0:W1:Y:S02]  /*31ce0*/  SHFL.IDX P6, R14, R13, R12, R11 ;  /* 0x0000000c0d0e7389 */ /* 0x00006400000c000b */
[----:B01----:R-:W-:Y:S01]  /*31cf0*/  ENDCOLLECTIVE ;  /* 0x000000000000791b */ /* 0x003fe20003800000 */
.L_x_3204:
[----:B------:R-:W-:-:S05]  /*31d00*/  @!P0 LEA R6, P5, R36, R3, 0x1 ;  /* 0x0000000324068211 */ /* 0x000fca00078a08ff */
[----:B------:R-:W-:Y:S02]  /*31d10*/  @!P0 IMAD.X R3, RZ, RZ, R2, P5 ;  /* 0x000000ffff038224 */ /* 0x000fe400028e0602 */
[----:B------:R-:W-:Y:S01]  /*31d20*/  @!P0 IMAD.MOV.U32 R2, RZ, RZ, R6 ;  /* 0x000000ffff028224 */ /* 0x000fe200078e0006 */
[----:B------:R-:W-:Y:S01]  /*31d30*/  IADD3 R6, R17, 0x10, RZ ;  /* 0x0000001011067810 */ /* 0x000fe20007ffe0ff */
        /* <DEDUP_REMOVED lines=8> */
[----:B------:R-:W-:-:S02]  /*31dc0*/  ISETP.GE.AND P0, PT, R6, R5, PT ;  /* 0x000000050600720c */ /* 0x000fc40003f06270 */
[----:B0-----:R-:W-:-:S11]  /*31dd0*/  MOV R2, R14 ;  /* 0x0000000e00027202 */ /* 0x001fd60000000f00 */
[----:B------:R-:W-:Y:S05]  /*31de0*/  WARPSYNC.COLLECTIVE R15, `(.L_x_3205) ;  /* 0x000000000f087348 */ /* 0x000fea0003c00000 */
[----:B------:R0:W1:Y:S02]  /*31df0*/  SHFL.IDX P6, R14, R13, R12, R11 ;  /* 0x0000000c0d0e7389 */ /* 0x00006400000c000b */
[----:B01----:R-:W-:Y:S01]  /*31e00*/  ENDCOLLECTIVE ;  /* 0x000000000000791b */ /* 0x003fe20003800000 */
.L_x_3205:
[----:B------:R-:W-:Y:S02]  /*31e10*/  IMAD.MOV.U32 R13, RZ, RZ, R0 ;  /* 0x000000ffff0d7224 */ /* 0x000fe400078e0000 */
[----:B------:R-:W-:Y:S02]  /*31e20*/  IMAD.MOV.U32 R12, RZ, RZ, 0x2 ;  /* 0x00000002ff0c7424 */ /* 0x000fe400078e00ff */
[----:B------:R-:W-:-:S07]  /*31e30*/  IMAD.MOV.U32 R3, RZ, RZ, R14 ;  /* 0x000000ffff037224 */ /* 0x000fce00078e000e */
[----:B------:R-:W-:Y:S05]  /*31e40*/  WARPSYNC.COLLECTIVE R15, `(.L_x_3206) ;  /* 0x000000000f087348 */ /* 0x000fea0003c00000 */
[----:B------:R0:W1:Y:S02]  /*31e50*/  SHFL.IDX P6, R14, R13, R12, R11 ;  /* 0x0000000c0d0e7389 */ /* 0x00006400000c000b */
[----:B01----:R-:W-:Y:S01]  /*31e60*/  ENDCOLLECTIVE ;  /* 0x000000000000791b */ /* 0x003fe20003800000 */
.L_x_3206:
[----:B------:R-:W-:-:S04]  /*31e70*/  @!P0 LEA R6, P5, R36, R3, 0x1 ;  /* 0x0000000324068211 */ /* 0x000fc800078a08ff */
[----:B------:R-:W-:Y:S01]  /*31e80*/  @!P0 IADD3.X R7, RZ, R2, RZ, P5, !PT ;  /* 0x00000002ff078210 */ /* 0x000fe20002ffe4ff */
[----:B------:R-:W-:Y:S01]  /*31e90*/  @!P0 IMAD.MOV.U32 R2, RZ, RZ, R6 ;  /* 0x000000ffff028224 */ /* 0x000fe200078e0006 */
[----:B------:R-:W-:-:S03]  /*31ea0*/  IADD3 R6, R17, 0x20, RZ ;  /* 0x0000002011067810 */ /* 0x000fc60007ffe0ff */
        /* <DEDUP_REMOVED lines=14> */
.L_x_3207:
[----:B------:R-:W-:Y:S02]  /*31f90*/  IMAD.MOV.U32 R13, RZ, RZ, R0 ;  /* 0x000000ffff0d7224 */ /* 0x000fe400078e0000 */
[----:B------:R-:W-:Y:S02]  /*31fa0*/  IMAD.MOV.U32 R12, RZ, RZ, 0x3 ;  /* 0x00000003ff0c7424 */ /* 0x000fe400078e00ff */
[----:B------:R-:W-:-:S07]  /*31fb0*/  IMAD.MOV.U32 R3, RZ, RZ, R14 ;  /* 0x000000ffff037224 */ /* 0x000fce00078e000e */
[----:B------:R-:W-:Y:S05]  /*31fc0*/  WARPSYNC.COLLECTIVE R15, `(.L_x_3208) ;  /* 0x000000000f087348 */ /* 0x000fea0003c00000 */
[----:B------:R0:W1:Y:S02]  /*31fd0*/  SHFL.IDX P6, R14, R13, R12, R11 ;  /* 0x0000000c0d0e7389 */ /* 0x00006400000c000b */
[----:B01----:R-:W-:Y:S01]  /*31fe0*/  ENDCOLLECTIVE ;  /* 0x000000000000791b */ /* 0x003fe20003800000 */
.L_x_3208:
        /* <DEDUP_REMOVED lines=18> */
.L_x_3209:
[----:B------:R-:W-:Y:S02]  /*32110*/  IMAD.MOV.U32 R13, RZ, RZ, R0 ;  /* 0x000000ffff0d7224 */ /* 0x000fe400078e0000 */
[----:B------:R-:W-:Y:S02]  /*32120*/  IMAD.MOV.U32 R12, RZ, RZ, 0x4 ;  /* 0x00000004ff0c7424 */ /* 0x000fe400078e00ff */
[----:B------:R-:W-:-:S07]  /*32130*/  IMAD.MOV.U32 R3, RZ, RZ, R14 ;  /* 0x000000ffff037224 */ /* 0x000fce00078e000e */
[----:B------:R-:W-:Y:S05]  /*32140*/  WARPSYNC.COLLECTIVE R15, `(.L_x_3210) ;  /* 0x000000000f087348 */ /* 0x000fea0003c00000 */
[----:B------:R0:W1:Y:S02]  /*32150*/  SHFL.IDX P6, R14, R13, R12, R11 ;  /* 0x0000000c0d0e7389 */ /* 0x00006400000c000b */
[----:B01----:R-:W-:Y:S01]  /*32160*/  ENDCOLLECTIVE ;  /* 0x000000000000791b */ /* 0x003fe20003800000 */
.L_x_3210:
        /* <DEDUP_REMOVED lines=18> */
.L_x_3211:
[----:B------:R-:W-:Y:S02]  /*32290*/  IMAD.MOV.U32 R13, RZ, RZ, R0 ;  /* 0x000000ffff0d7224 */ /* 0x000fe400078e0000 */
[----:B------:R-:W-:Y:S02]  /*322a0*/  IMAD.MOV.U32 R12, RZ, RZ, 0x5 ;  /* 0x00000005ff0c7424 */ /* 0x000fe400078e00ff */
[----:B------:R-:W-:-:S07]  /*322b0*/  IMAD.MOV.U32 R3, RZ, RZ, R14 ;  /* 0x000000ffff037224 */ /* 0x000fce00078e000e */
[----:B------:R-:W-:Y:S05]  /*322c0*/  WARPSYNC.COLLECTIVE R15, `(.L_x_3212) ;  /* 0x000000000f087348 */ /* 0x000fea0003c00000 */
[----:B------:R0:W1:Y:S02]  /*322d0*/  SHFL.IDX P6, R14, R13, R12, R11 ;  /* 0x0000000c0d0e7389 */ /* 0x00006400000c000b */
[----:B01----:R-:W-:Y:S01]  /*322e0*/  ENDCOLLECTIVE ;  /* 0x000000000000791b */ /* 0x003fe20003800000 */
.L_x_3212:
        /* <DEDUP_REMOVED lines=18> */
.L_x_3213:
[----:B------:R-:W-:Y:S02]  /*32410*/  IMAD.MOV.U32 R13, RZ, RZ, R0 ;  /* 0x000000ffff0d7224 */ /* 0x000fe400078e0000 */
[----:B------:R-:W-:Y:S02]  /*32420*/  IMAD.MOV.U32 R12, RZ, RZ, 0x6 ;  /* 0x00000006ff0c7424 */ /* 0x000fe400078e00ff */
[----:B------:R-:W-:-:S07]  /*32430*/  IMAD.MOV.U32 R3, RZ, RZ, R14 ;  /* 0x000000ffff037224 */ /* 0x000fce00078e000e */
[----:B------:R-:W-:Y:S05]  /*32440*/  WARPSYNC.COLLECTIVE R15, `(.L_x_3214) ;  /* 0x000000000f087348 */ /* 0x000fea0003c00000 */
[----:B------:R0:W1:Y:S02]  /*32450*/  SHFL.IDX P6, R14, R13, R12, R11 ;  /* 0x0000000c0d0e7389 */ /* 0x00006400000c000b */
[----:B01----:R-:W-:Y:S01]  /*32460*/  ENDCOLLECTIVE ;  /* 0x000000000000791b */ /* 0x003fe20003800000 */
.L_x_3214:
        /* <DEDUP_REMOVED lines=18> */
.L_x_3215:
[----:B------:R-:W-:Y:S01]  /*32590*/  MOV R13, R0 ;  /* 0x00000000000d7202 */ /* 0x000fe20000000f00 */
[----:B------:R-:W-:Y:S02]  /*325a0*/  IMAD.MOV.U32 R12, RZ, RZ, 0x7 ;  /* 0x00000007ff0c7424 */ /* 0x000fe400078e00ff */
[----:B------:R-:W-:-:S07]  /*325b0*/  IMAD.MOV.U32 R3, RZ, RZ, R14 ;  /* 0x000000ffff037224 */ /* 0x000fce00078e000e */
[----:B------:R-:W-:Y:S05]  /*325c0*/  WARPSYNC.COLLECTIVE R15, `(.L_x_3216) ;  /* 0x000000000f087348 */ /* 0x000fea0003c00000 */
[----:B------:R0:W1:Y:S02]  /*325d0*/  SHFL.IDX P6, R14, R13, R12, R11 ;  /* 0x0000000c0d0e7389 */ /* 0x00006400000c000b */
[----:B01----:R-:W-:Y:S01]  /*325e0*/  ENDCOLLECTIVE ;  /* 0x000000000000791b */ /* 0x003fe20003800000 */
.L_x_3216:
[----:B------:R-:W-:-:S04]  /*325f0*/  @!P0 LEA R6, P5, R36, R3, 0x1 ;  /* 0x0000000324068211 */ /* 0x000fc800078a08ff */
[----:B------:R-:W-:Y:S01]  /*32600*/  @!P0 IADD3.X R7, RZ, R2, RZ, P5, !PT ;  /* 0x00000002ff078210 */ /* 0x000fe20002ffe4ff */
[----:B------:R-:W-:-:S04]  /*32610*/  @!P0 IMAD.MOV.U32 R2, RZ, RZ, R6 ;  /* 0x000000ffff028224 */ /* 0x000fc800078e0006 */
[----:B------:R-:W-:Y:S01]  /*32620*/  @!P0 IMAD.MOV.U32 R3, RZ, RZ, R7 ;  /* 0x000000ffff038224 */ /* 0x000fe200078e0007 */
[----:B------:R-:W-:-:S04]  /*32630*/  MOV R13, R4 ;  /* 0x00000004000d7202 */ /* 0x000fc80000000f00 */
[----:B------:R-:W-:Y:S01]  /*32640*/  @!PT LDS RZ, [RZ] ;  /* 0x00000000fffff984 */ /* 0x000fe20000000800 */
[----:B------:R-:W-:Y:S01]  /*32650*/  @!PT LDS RZ, [RZ] ;  /* 0x00000000fffff984 */ /* 0x000fe20000000800 */
[----:B------:R-:W-:Y:S01]  /*32660*/  @!PT LDS RZ, [RZ] ;  /* 0x00000000fffff984 */ /* 0x000fe20000000800 */
[----:B------:R0:W-:Y:S04]  /*32670*/  @!P0 LDGSTS.E.BYPASS.LTC128B.128 [R37+0x17400], desc[UR60][R2.64], !P4 ;  /* 0x1740000002258fae */ /* 0x0001e8000e101d7c */
[----:B------:R0:W-:Y:S01]  /*32680*/  @!P0 LDGSTS.E.BYPASS.LTC128B.128 [R37+0x1b400], desc[UR60][R2.64+0x80], !P3 ;  /* 0x1b40008002258fae */ /* 0x0001e2000d901d7c */
[----:B------:R-:W-:-:S03]  /*32690*/  IMAD.MOV.U32 R6, RZ, RZ, R14 ;  /* 0x000000ffff067224 */ /* 0x000fc600078e000e */
[----:B------:R0:W-:Y:S04]  /*326a0*/  @!P0 LDGSTS.E.BYPASS.LTC128B.128 [R37+0x1f400], desc[UR60][R2.64+0x100], !P2 ;  /* 0x1f40010002258fae */ /* 0x0001e8000d101d7c */
[----:B------:R0:W-:Y:S02]  /*326b0*/  @!P0 LDGSTS.E.BYPASS.LTC128B.128 [R37+0x23400], desc[UR60][R2.64+0x180], !P1 ;  /* 0x2340018002258fae */ /* 0x0001e4000c901d7c */
[----:B0-----:R-:W-:Y:S05]  /*326c0*/  WARPSYNC.COLLECTIVE R15, `(.L_x_3217) ;  /* 0x000000000f087348 */ /* 0x001fea0003c00000 */
[----:B------:R1:W2:Y:S02]  /*326d0*/  SHFL.IDX P6, R14, R13, R12, R11 ;  /* 0x0000000c0d0e7389 */ /* 0x0002a400000c000b */
[----:B012---:R-:W-:Y:S01]  /*326e0*/  ENDCOLLECTIVE ;  /* 0x000000000000791b */ /* 0x007fe20003800000 */
.L_x_3217:
[----:B------:R-:W-:Y:S05]  /*326f0*/  BRA `(.L_x_3218) ;  /* 0xffffffa000587947 */ /* 0x000fea000383ffff */
.L_x_3037:
[----:B0-----:R0:W2:Y:S02]  /*32700*/  SYNCS.PHASECHK.TRANS64.TRYWAIT P0, [R22+URZ+0x38820], R3 ;  /* 0x03882003160075a7 */ /* 0x0010a4000800017f */
[----:B--2---:R-:W-:Y:S05]  /*32710*/  @!P0 NANOSLEEP.SYNCS 0x989680 ;  /* 0x009896800000895d */ /* 0x004fea0003900000 */
[----:B------:R-:W2:Y:S02]  /*32720*/  @!P0 SYNCS.PHASECHK.TRANS64 P0, [R22+URZ+0x38820], R3 ;  /* 0x03882003160085a7 */ /* 0x000ea4000800007f */
[----:B--2---:R-:W-:Y:S05]  /*32730*/  @!P0 BRA `(.L_x_3037) ;  /* 0xfffffffc00f08947 */ /* 0x004fea000383ffff */
[----:B------:R-:W-:Y:S05]  /*32740*/  BRA `(.L_x_3219) ;  /* 0xffffffa000cc7947 */ /* 0x000fea000383ffff */
.L_x_3042:
[----:B0-----:R0:W1:Y:S02]  /*32750*/  SYNCS.PHASECHK.TRANS64.TRYWAIT P0, [R6+URZ+0x38840], R3 ;  /* 0x03884003060075a7 */ /* 0x001064000800017f */
[----:B-1----:R-:W-:Y:S05]  /*32760*/  @!P0 NANOSLEEP.SYNCS 0x989680 ;  /* 0x009896800000895d */ /* 0x002fea0003900000 */
[----:B------:R-:W1:Y:S02]  /*32770*/  @!P0 SYNCS.PHASECHK.TRANS64 P0, [R6+URZ+0x38840], R3 ;  /* 0x03884003060085a7 */ /* 0x000e64000800007f */
[----:B-1----:R-:W-:Y:S05]  /*32780*/  @!P0 BRA `(.L_x_3042) ;  /* 0xfffffffc00f08947 */ /* 0x002fea000383ffff */
[----:B------:R-:W-:Y:S05]  /*32790*/  BRA `(.L_x_3220) ;  /* 0xffffffa400b87947 */ /* 0x000fea000383ffff */
.L_x_3043:
        /* <DEDUP_REMOVED lines=8> */
.L_x_3222:
[----:B------:R-:W-:Y:S05]  /*32820*/  BSYNC B1 ;  /* 0x0000000000017941 */ /* 0x000fea0003800000 */
.L_x_3221:
[----:B------:R-:W-:Y:S01]  /*32830*/  MOV R13, R8 ;  /* 0x00000008000d7202 */ /* 0x000fe20000000f00 */
[----:B------:R-:W-:Y:S01]  /*32840*/  IMAD.MOV.U32 R12, RZ, RZ, RZ ;  /* 0x000000ffff0c7224 */ /* 0x000fe200078e00ff */
[----:B------:R-:W-:Y:S01]  /*32850*/  MOV R15, 0xffffffff ;  /* 0xffffffff000f7802 */ /* 0x000fe20000000f00 */
[----:B------:R-:W-:Y:S01]  /*32860*/  IMAD.MOV.U32 R11, RZ, RZ, 0x181f ;  /* 0x0000181fff0b7424 */ /* 0x000fe200078e00ff */
[----:B------:R-:W-:Y:S01]  /*32870*/  LOP3.LUT R23, R23, 0xfffffdff, RZ, 0xc0, !PT ;  /* 0xfffffdff17177812 */ /* 0x000fe200078ec0ff */
[----:B------:R-:W-:Y:S02]  /*32880*/  IMAD.MOV.U32 R3, RZ, RZ, R14 ;  /* 0x000000ffff037224 */ /* 0x000fe400078e000e */
[----:B------:R-:W-:-:S07]  /*32890*/  IMAD.SHL.U32 R0, R36, 0x2, RZ ;  /* 0x0000000224007824 */ /* 0x000fce00078e00ff */
[----:B------:R-:W-:Y:S05]  /*328a0*/  WARPSYNC.COLLECTIVE R15, `(.L_x_3223) ;  /* 0x000000000f087348 */ /* 0x000fea0003c00000 */
[----:B------:R0:W1:Y:S02]  /*328b0*/  SHFL.IDX P6, R14, R13, R12, R11 ;  /* 0x0000000c0d0e7389 */ /* 0x00006400000c000b */
[----:B01----:R-:W-:Y:S01]  /*328c0*/  ENDCOLLECTIVE ;  /* 0x000000000000791b */ /* 0x003fe20003800000 */
.L_x_3223:
[----:B------:R-:W-:Y:S01]  /*328d0*/  @P3 LOP3.LUT R23, R23, 0x200, RZ, 0xfc, !PT ;  /* 0x0000020017173812 */ /* 0x000fe200078efcff */
[----:B------:R-:W-:-:S03]  /*328e0*/  IMAD R9, R9, 0x2, R22 ;  /* 0x0000000209097824 */ /* 0x000fc600078e0216 */
        /* <DEDUP_REMOVED lines=8> */
[----:B------:R-:W-:-:S07]  /*32970*/  IMAD.MOV.U32 R2, RZ, RZ, R14 ;  /* 0x000000ffff027224 */ /* 0x000fce00078e000e */
[----:B------:R-:W-:Y:S05]  /*32980*/  WARPSYNC.COLLECTIVE R15, `(.L_x_3224) ;  /* 0x000000000f087348 */ /* 0x000fea0003c00000 */
[----:B------:R0:W1:Y:S02]  /*32990*/  SHFL.IDX P6, R14, R13, R12, R11 ;  /* 0x0000000c0d0e7389 */ /* 0x00006400000c000b */
[----:B01----:R-:W-:Y:S01]  /*329a0*/  ENDCOLLECTIVE ;  /* 0x000000000000791b */ /* 0x003fe20003800000 */
.L_x_3224:
[----:B------:R-:W-:Y:S02]  /*329b0*/  LOP3.LUT P1, RZ, R23, 0x4, RZ, 0xc0, !PT ;  /* 0x0000000417ff7812 */ /* 0x000fe4000782c0ff */
        /* <DEDUP_REMOVED lines=14> */
.L_x_3225:
[----:B------:R-:W-:Y:S01]  /*32aa0*/  IMAD.MOV.U32 R13, RZ, RZ, R10 ;  /* 0x000000ffff0d7224 */ /* 0x000fe200078e000a */
[----:B------:R-:W-:Y:S02]  /*32ab0*/  MOV R12, 0x2 ;  /* 0x00000002000c7802 */ /* 0x000fe40000000f00 */
[----:B------:R-:W-:-:S07]  /*32ac0*/  MOV R2, R14 ;  /* 0x0000000e00027202 */ /* 0x000fce0000000f00 */
[----:B------:R-:W-:Y:S05]  /*32ad0*/  WARPSYNC.COLLECTIVE R15, `(.L_x_3226) ;  /* 0x000000000f087348 */ /* 0x000fea0003c00000 */
[----:B------:R0:W1:Y:S02]  /*32ae0*/  SHFL.IDX P6, R14, R13, R12, R11 ;  /* 0x0000000c0d0e7389 */ /* 0x00006400000c000b */
[----:B01----:R-:W-:Y:S01]  /*32af0*/  ENDCOLLECTIVE ;  /* 0x000000000000791b */ /* 0x003fe20003800000 */
.L_x_3226:
        /* <DEDUP_REMOVED lines=14> */
.L_x_3227:
[----:B------:R-:W-:Y:S01]  /*32be0*/  IMAD.MOV.U32 R13, RZ, RZ, R10 ;  /* 0x000000ffff0d7224 */ /* 0x000fe200078e000a */
[----:B------:R-:W-:Y:S02]  /*32bf0*/  MOV R12, 0x3 ;  /* 0x00000003000c7802 */ /* 0x000fe40000000f00 */
[----:B------:R-:W-:-:S07]  /*32c00*/  MOV R2, R14 ;  /* 0x0000000e00027202 */ /* 0x000fce0000000f00 */
[----:B------:R-:W-:Y:S05]  /*32c10*/  WARPSYNC.COLLECTIVE R15, `(.L_x_3228) ;  /* 0x000000000f087348 */ /* 0x000fea0003c00000 */
[----:B------:R0:W1:Y:S02]  /*32c20*/  SHFL.IDX P6, R14, R13, R12, R11 ;  /* 0x0000000c0d0e7389 */ /* 0x00006400000c000b */
[----:B01----:R-:W-:Y:S01]  /*32c30*/  ENDCOLLECTIVE ;  /* 0x000000000000791b */ /* 0x003fe20003800000 */
.L_x_3228:
        /* <DEDUP_REMOVED lines=14> */
.L_x_3229:
[----:B------:R-:W-:Y:S01]  /*32d20*/  IMAD.MOV.U32 R13, RZ, RZ, R10 ;  /* 0x000000ffff0d7224 */ /* 0x000fe200078e000a */
[----:B------:R-:W-:Y:S02]  /*32d30*/  MOV R12, 0x4 ;  /* 0x00000004000c7802 */ /* 0x000fe40000000f00 */
[----:B------:R-:W-:-:S07]  /*32d40*/  MOV R2, R14 ;  /* 0x0000000e00027202 */ /* 0x000fce0000000f00 */
[----:B------:R-:W-:Y:S05]  /*32d50*/  WARPSYNC.COLLECTIVE R15, `(.L_x_3230) ;  /* 0x000000000f087348 */ /* 0x000fea0003c00000 */
[----:B------:R0:W1:Y:S02]  /*32d60*/  SHFL.IDX P6, R14, R13, R12, R11 ;  /* 0x0000000c0d0e7389 */ /* 0x00006400000c000b */
[----:B01----:R-:W-:Y:S01]  /*32d70*/  ENDCOLLECTIVE ;  /* 0x000000000000791b */ /* 0x003fe20003800000 */
.L_x_3230:
[----:B------:R-:W-:-:S05]  /*32d80*/  IADD3 R2, P0, R2, R0, RZ ;  /* 0x0000000002027210 */ /* 0x000fca0007f1e0ff */
[----:B------:R-:W-:-:S05]  /*32d90*/  IMAD.X R3, RZ, RZ, R35, P0 ;  /* 0x000000ffff037224 */ /* 0x000fca00000e0623 */
[----:B------:R-:W-:Y:S01]  /*32da0*/  @!PT LDS RZ, [RZ] ;  /* 0x00000000fffff984 */ /* 0x000fe20000000800 */
[----:B------:R-:W-:Y:S01]  /*32db0*/  @!PT LDS RZ, [RZ] ;  /* 0x00000000fffff984 */ /* 0x000fe20000000800 */
[----:B------:R-:W-:Y:S01]  /*32dc0*/  @!PT LDS RZ, [RZ] ;  /* 0x00000000fffff984 */ /* 0x000fe20000000800 */
[----:B------:R0:W-:Y:S01]  /*32dd0*/  LDGSTS.E.BYPASS.LTC128B.128 [R9+0x25c00], desc[UR60][R2.64], !P3 ;  /* 0x25c0000002097fae */ /* 0x0001e2000d901d7c */
[C---:B------:R-:W-:Y:S01]  /*32de0*/  LOP3.LUT P3, RZ, R23.reuse, 0x200, RZ, 0xc0, !PT ;  /* 0x0000020017ff7812 */ /* 0x040fe2000786c0ff */
[----:B------:R-:W-:Y:S02]  /*32df0*/  IMAD.MOV.U32 R13, RZ, RZ, R8 ;  /* 0x000000ffff0d7224 */ /* 0x000fe400078e0008 */
        /* <DEDUP_REMOVED lines=9> */
.L_x_3231:
[----:B------:R-:W-:Y:S01]  /*32e90*/  MOV R2, R14 ;  /* 0x0000000e00027202 */ /* 0x000fe20000000f00 */
[----:B------:R-:W-:Y:S06]  /*32ea0*/  BRA `(.L_x_3232) ;  /* 0xffffffa4000c7947 */ /* 0x000fec000383ffff */
.L_x_3048:
[----:B-1----:R1:W2:Y:S02]  /*32eb0*/  SYNCS.PHASECHK.TRANS64.TRYWAIT P0, [R6+URZ+0x38860], R2 ;  /* 0x03886002060075a7 */ /* 0x0022a4000800017f */
[----:B--2---:R-:W-:Y:S05]  /*32ec0*/  @!P0 NANOSLEEP.SYNCS 0x989680 ;  /* 0x009896800000895d */ /* 0x004fea0003900000 */
[----:B------:R-:W2:Y:S02]  /*32ed0*/  @!P0 SYNCS.PHASECHK.TRANS64 P0, [R6+URZ+0x38860], R2 ;  /* 0x03886002060085a7 */ /* 0x000ea4000800007f */
[----:B--2---:R-:W-:Y:S05]  /*32ee0*/  @!P0 BRA `(.L_x_3048) ;  /* 0xfffffffc00f08947 */ /* 0x004fea000383ffff */
[----:B------:R-:W-:Y:S05]  /*32ef0*/  BRA `(.L_x_3233) ;  /* 0xffffffa400847947 */ /* 0x000fea000383ffff */
.L_x_3049:
        /* <DEDUP_REMOVED lines=8> */
.L_x_3235:
[----:B------:R-:W-:Y:S05]  /*32f80*/  BSYNC B1 ;  /* 0x0000000000017941 */ /* 0x000fea0003800000 */
.L_x_3234:
[----:B------:R-:W-:Y:S01]  /*32f90*/  MOV R13, R24 ;  /* 0x00000018000d7202 */ /* 0x000fe20000000f00 */
[----:B------:R-:W-:Y:S01]  /*32fa0*/  IMAD.MOV.U32 R12, RZ, RZ, RZ ;  /* 0x000000ffff0c7224 */ /* 0x000fe200078e00ff */
[----:B------:R-:W-:Y:S01]  /*32fb0*/  MOV R15, 0xffffffff ;  /* 0xffffffff000f7802 */ /* 0x000fe20000000f00 */
[----:B------:R-:W-:Y:S01]  /*32fc0*/  IMAD.MOV.U32 R11, RZ, RZ, 0x181f ;  /* 0x0000181fff0b7424 */ /* 0x000fe200078e00ff */
[----:B------:R-:W-:Y:S01]  /*32fd0*/  LEA R7, R7, R22, 0x1 ;  /* 0x0000001607077211 */ /* 0x000fe200078e08ff */
[----:B------:R-:W-:-:S07]  /*32fe0*/  IMAD.MOV.U32 R3, RZ, RZ, R14 ;  /* 0x000000ffff037224 */ /* 0x000fce00078e000e */
[----:B------:R-:W-:Y:S05]  /*32ff0*/  WARPSYNC.COLLECTIVE R15, `(.L_x_3236) ;  /* 0x000000000f087348 */ /* 0x000fea0003c00000 */
[----:B------:R0:W1:Y:S02]  /*33000*/  SHFL.IDX P6, R14, R13, R12, R11 ;  /* 0x0000000c0d0e7389 */ /* 0x00006400000c000b */
[----:B01----:R-:W-:Y:S01]  /*33010*/  ENDCOLLECTIVE ;  /* 0x000000000000791b */ /* 0x003fe20003800000 */
.L_x_3236:
[----:B------:R-:W-:Y:S02]  /*33020*/  IMAD.MOV.U32 R13, RZ, RZ, R25 ;  /* 0x000000ffff0d7224 */ /* 0x000fe400078e0019 */
[----:B------:R-:W-:Y:S02]  /*33030*/  IMAD.MOV.U32 R12, RZ, RZ, 0x1 ;  /* 0x00000001ff0c7424 */ /* 0x000fe400078e00ff */
[----:B------:R-:W-:-:S07]  /*33040*/  IMAD.MOV.U32 R2, RZ, RZ, R14 ;  /* 0x000000ffff027224 */ /* 0x000fce00078e000e */
[----:B------:R-:W-:Y:S05]  /*33050*/  WARPSYNC.COLLECTIVE R15, `(.L_x_3237) ;  /* 0x000000000f087348 */ /* 0x000fea0003c00000 */
[----:B------:R0:W1:Y:S02]  /*33060*/  SHFL.IDX P6, R14, R13, R12, R11 ;  /* 0x0000000c0d0e7389 */ /* 0x00006400000c000b */
[----:B01----:R-:W-:Y:S01]  /*33070*/  ENDCOLLECTIVE ;  /* 0x000000000000791b */ /* 0x003fe20003800000 */
.L_x_3237:
        /* <DEDUP_REMOVED lines=18> */
.L_x_3238:
[----:B------:R-:W-:Y:S02]  /*331a0*/  IMAD.MOV.U32 R13, RZ, RZ, R25 ;  /* 0x000000ffff0d7224 */ /* 0x000fe400078e0019 */
[----:B------:R-:W-:Y:S02]  /*331b0*/  IMAD.MOV.U32 R12, RZ, RZ, 0x2 ;  /* 0x00000002ff0c7424 */ /* 0x000fe400078e00ff */
[----:B------:R-:W-:-:S07]  /*331c0*/  IMAD.MOV.U32 R2, RZ, RZ, R14 ;  /* 0x000000ffff027224 */ /* 0x000fce00078e000e */
[----:B------:R-:W-:Y:S05]  /*331d0*/  WARPSYNC.COLLECTIVE R15, `(.L_x_3239) ;  /* 0x000000000f087348 */ /* 0x000fea0003c00000 */
[----:B------:R0:W1:Y:S02]  /*331e0*/  SHFL.IDX P6, R14, R13, R12, R11 ;  /* 0x0000000c0d0e7389 */ /* 0x00006400000c000b */
[----:B01----:R-:W-:Y:S01]  /*331f0*/  ENDCOLLECTIVE ;  /* 0x000000000000791b */ /* 0x003fe20003800000 */
.L_x_3239:
        /* <DEDUP_REMOVED lines=18> */
.L_x_3240:
[----:B------:R-:W-:Y:S02]  /*33320*/  IMAD.MOV.U32 R13, RZ, RZ, R25 ;  /* 0x000000ffff0d7224 */ /* 0x000fe400078e0019 */
[----:B------:R-:W-:Y:S02]  /*33330*/  IMAD.MOV.U32 R12, RZ, RZ, 0x3 ;  /* 0x00000003ff0c7424 */ /* 0x000fe400078e00ff */
[----:B------:R-:W-:-:S07]  /*33340*/  IMAD.MOV.U32 R2, RZ, RZ, R14 ;  /* 0x000000ffff027224 */ /* 0x000fce00078e000e */
[----:B------:R-:W-:Y:S05]  /*33350*/  WARPSYNC.COLLECTIVE R15, `(.L_x_3241) ;  /* 0x000000000f087348 */ /* 0x000fea0003c00000 */
[----:B------:R0:W1:Y:S02]  /*33360*/  SHFL.IDX P6, R14, R13, R12, R11 ;  /* 0x0000000c0d0e7389 */ /* 0x00006400000c000b */
[----:B01----:R-:W-:Y:S01]  /*33370*/  ENDCOLLECTIVE ;  /* 0x000000000000791b */ /* 0x003fe20003800000 */
.L_x_3241:
        /* <DEDUP_REMOVED lines=18> */
.L_x_3242:
[----:B------:R-:W-:Y:S02]  /*334a0*/  IMAD.MOV.U32 R13, RZ, RZ, R25 ;  /* 0x000000ffff0d7224 */ /* 0x000fe400078e0019 */
[----:B------:R-:W-:Y:S02]  /*334b0*/  IMAD.MOV.U32 R12, RZ, RZ, 0x4 ;  /* 0x00000004ff0c7424 */ /* 0x000fe400078e00ff */
[----:B------:R-:W-:-:S07]  /*334c0*/  IMAD.MOV.U32 R2, RZ, RZ, R14 ;  /* 0x000000ffff027224 */ /* 0x000fce00078e000e */
[----:B------:R-:W-:Y:S05]  /*334d0*/  WARPSYNC.COLLECTIVE R15, `(.L_x_3243) ;  /* 0x000000000f087348 */ /* 0x000fea0003c00000 */
[----:B------:R0:W1:Y:S02]  /*334e0*/  SHFL.IDX P6, R14, R13, R12, R11 ;  /* 0x0000000c0d0e7389 */ /* 0x00006400000c000b */
[----:B01----:R-:W-:Y:S01]  /*334f0*/  ENDCOLLECTIVE ;  /* 0x000000000000791b */ /* 0x003fe20003800000 */
.L_x_3243:
[----:B------:R-:W-:-:S04]  /*33500*/  IADD3 R2, P0, R2, R0, RZ ;  /* 0x0000000002027210 */ /* 0x000fc80007f1e0ff */
        /* <DEDUP_REMOVED lines=12> */
.L_x_3244:
        /* <DEDUP_REMOVED lines=10> */
.L_x_3057:
[----:B0-----:R0:W2:Y:S02]  /*33670*/  SYNCS.PHASECHK.TRANS64.TRYWAIT P0, [R4+URZ+0x38860], R3 ;  /* 0x03886003040075a7 */ /* 0x0010a4000800017f */
[----:B--2---:R-:W-:Y:S05]  /*33680*/  @!P0 NANOSLEEP.SYNCS 0x989680 ;  /* 0x009896800000895d */ /* 0x004fea0003900000 */
[----:B------:R-:W2:Y:S02]  /*33690*/  @!P0 SYNCS.PHASECHK.TRANS64 P0, [R4+URZ+0x38860], R3 ;  /* 0x03886003040085a7 */ /* 0x000ea4000800007f */
[----:B--2---:R-:W-:Y:S05]  /*336a0*/  @!P0 BRA `(.L_x_3057) ;  /* 0xfffffffc00f08947 */ /* 0x004fea000383ffff */
[----:B------:R-:W-:Y:S05]  /*336b0*/  BRA `(.L_x_3246) ;  /* 0xffffffa400c87947 */ /* 0x000fea000383ffff */
.L_x_3058:
[----:B------:R-:W-:Y:S01]  /*336c0*/  BSSY B0, `(.L_x_3247) ;  /* 0x0000008000007945 */ /* 0x000fe20003800000 */
[----:B------:R-:W-:Y:S01]  /*336d0*/  MOV R13, R25 ;  /* 0x00000019000d7202 */ /* 0x000fe20000000f00 */
[----:B------:R-:W-:Y:S01]  /*336e0*/  IMAD.MOV.U32 R12, RZ, RZ, RZ ;  /* 0x000000ffff0c7224 */ /* 0x000fe200078e00ff */
[----:B------:R-:W-:Y:S01]  /*336f0*/  MOV R15, 0xffffffff ;  /* 0xffffffff000f7802 */ /* 0x000fe20000000f00 */
[----:B------:R-:W-:-:S07]  /*33700*/  IMAD.MOV.U32 R11, RZ, RZ, 0x181f ;  /* 0x0000181fff0b7424 */ /* 0x000fce00078e00ff */
[----:B01----:R-:W-:Y:S05]  /*33710*/  WARPSYNC.COLLECTIVE R15, `(.L_x_3248) ;  /* 0x000000000f087348 */ /* 0x003fea0003c00000 */
[----:B------:R2:W3:Y:S02]  /*33720*/  SHFL.IDX P6, R14, R13, R12, R11 ;  /* 0x0000000c0d0e7389 */ /* 0x0004e400000c000b */
[----:B0123--:R-:W-:Y:S01]  /*33730*/  ENDCOLLECTIVE ;  /* 0x000000000000791b */ /* 0x00ffe20003800000 */
.L_x_3248:
[----:B------:R-:W-:Y:S05]  /*33740*/  BSYNC B0 ;  /* 0x0000000000007941 */ /* 0x000fea0003800000 */
.L_x_3247:
[----:B------:R-:W-:Y:S01]  /*33750*/  IMAD.MOV.U32 R13, RZ, RZ, R24 ;  /* 0x000000ffff0d7224 */ /* 0x000fe200078e0018 */
[----:B------:R-:W-:Y:S01]  /*33760*/  MOV R12, RZ ;  /* 0x000000ff000c7202 */ /* 0x000fe20000000f00 */
[----:B------:R-:W-:Y:S01]  /*33770*/  IMAD.MOV.U32 R11, RZ, RZ, 0x181f ;  /* 0x0000181fff0b7424 */ /* 0x000fe200078e00ff */
[C---:B------:R-:W-:Y:S01]  /*33780*/  SHF.L.U32 R8, R36.reuse, 0x1, RZ ;  /* 0x0000000124087819 */ /* 0x040fe200000006ff */
[----:B------:R-:W-:Y:S01]  /*33790*/  IMAD.MOV.U32 R15, RZ, RZ, -0x1 ;  /* 0xffffffffff0f7424 */ /* 0x000fe200078e00ff */
[C---:B------:R-:W-:Y:S01]  /*337a0*/  LOP3.LUT R0, R36.reuse, 0x40, RZ, 0xfc, !PT ;  /* 0x0000004024007812 */ /* 0x040fe200078efcff */
[----:B------:R-:W-:Y:S01]  /*337b0*/  IMAD.MOV.U32 R3, RZ, RZ, R14 ;  /* 0x000000ffff037224 */ /* 0x000fe200078e000e */
[----:B------:R-:W-:-:S07]  /*337c0*/  LOP3.LUT R6, R36, 0x80, RZ, 0xfc, !PT ;  /* 0x0000008024067812 */ /* 0x000fce00078efcff */
[----:B------:R-:W-:Y:S05]  /*337d0*/  WARPSYNC.COLLECTIVE R15, `(.L_x_3249) ;  /* 0x000000000f087348 */ /* 0x000fea0003c00000 */
[----:B------:R0:W1:Y:S02]  /*337e0*/  SHFL.IDX P6, R14, R13, R12, R11 ;  /* 0x0000000c0d0e7389 */ /* 0x00006400000c000b */
[----:B01----:R-:W-:Y:S01]  /*337f0*/  ENDCOLLECTIVE ;  /* 0x000000000000791b */ /* 0x003fe20003800000 */
.L_x_3249:
[----:B------:R-:W-:Y:S02]  /*33800*/  ULDC UR4, c[0x0][0x2f4] ;  /* 0x0000bd0000047ab9 */ /* 0x000fe40000000800 */
[----:B------:R-:W-:Y:S02]  /*33810*/  ISETP.GE.AND P3, PT, R36, UR4, PT ;  /* 0x0000000424007c0c */ /* 0x000fe4000bf66270 */
[----:B------:R-:W-:Y:S01]  /*33820*/  ISETP.GE.AND P2, PT, R0, UR4, PT ;  /* 0x0000000400007c0c */ /* 0x000fe2000bf46270 */
[----:B------:R-:W-:Y:S01]  /*33830*/  IMAD R0, R7, 0x2, R22 ;  /* 0x0000000207007824 */ /* 0x000fe200078e0216 */
[----:B------:R-:W-:Y:S02]  /*33840*/  ISETP.LT.OR P4, PT, R5, 0x1, P3 ;  /* 0x000000010500780c */ /* 0x000fe40001f81670 */
[----:B------:R-:W-:Y:S02]  /*33850*/  ISETP.GE.AND P1, PT, R6, UR4, PT ;  /* 0x0000000406007c0c */ /* 0x000fe4000bf26270 */
[----:B------:R-:W-:-:S02]  /*33860*/  LOP3.LUT R6, R36, 0xc0, RZ, 0xfc, !PT ;  /* 0x000000c024067812 */ /* 0x000fc400078efcff */
[----:B------:R-:W-:Y:S01]  /*33870*/  MOV R13, R25 ;  /* 0x00000019000d7202 */ /* 0x000fe20000000f00 */
        /* <DEDUP_REMOVED lines=14> */
.L_x_3250:
[----:B------:R-:W-:Y:S01]  /*33960*/  @!PT LDS RZ, [RZ] ;  /* 0x00000000fffff984 */ /* 0x000fe20000000800 */
[----:B------:R-:W-:Y:S01]  /*33970*/  @!PT LDS RZ, [RZ] ;  /* 0x00000000fffff984 */ /* 0x000fe20000000800 */
[----:B------:R-:W-:Y:S01]  /*33980*/  @!PT LDS RZ, [RZ] ;  /* 0x00000000fffff984 */ /* 0x000fe20000000800 */
[----:B------:R-:W-:Y:S01]  /*33990*/  LDGSTS.E.BYPASS.LTC128B.128 [R0+0x5400], desc[UR60][R2.64+0x100], !P4 ;  /* 0x0540010002007fae */ /* 0x000fe2000e101d7c */
[----:B------:R-:W-:Y:S02]  /*339a0*/  ISETP.LT.OR P4, PT, R5, 0x1, P0 ;  /* 0x000000010500780c */ /* 0x000fe40000781670 */
[----:B------:R-:W-:-:S11]  /*339b0*/  MOV R13, R24 ;  /* 0x00000018000d7202 */ /* 0x000fd60000000f00 */
[----:B------:R0:W-:Y:S02]  /*339c0*/  LDGSTS.E.BYPASS.LTC128B.128 [R0+0x7c00], desc[UR60][R2.64+0x180], !P4 ;  /* 0x07c0018002007fae */ /* 0x0001e4000e101d7c */
[----:B0-----:R-:W-:-:S07]  /*339d0*/  IMAD.MOV.U32 R3, RZ, RZ, R14 ;  /* 0x000000ffff037224 */ /* 0x001fce00078e000e */
[----:B------:R-:W-:Y:S05]  /*339e0*/  WARPSYNC.COLLECTIVE R15, `(.L_x_3251) ;  /* 0x000000000f087348 */ /* 0x000fea0003c00000 */
[----:B------:R0:W1:Y:S02]  /*339f0*/  SHFL.IDX P6, R14, R13, R12, R11 ;  /* 0x0000000c0d0e7389 */ /* 0x00006400000c000b */
[----:B01----:R-:W-:Y:S01]  /*33a00*/  ENDCOLLECTIVE ;  /* 0x000000000000791b */ /* 0x003fe20003800000 */
.L_x_3251:
[----:B------:R-:W-:Y:S01]  /*33a10*/  IMAD.MOV.U32 R13, RZ, RZ, R25 ;  /* 0x000000ffff0d7224 */ /* 0x000fe200078e0019 */
[----:B------:R-:W-:Y:S02]  /*33a20*/  MOV R12, 0x2 ;  /* 0x00000002000c7802 */ /* 0x000fe40000000f00 */
[----:B------:R-:W-:-:S13]  /*33a30*/  IADD3 R2, P4, R14, R8, RZ ;  /* 0x000000080e027210 */ /* 0x000fda0007f9e0ff */
[----:B------:R-:W-:Y:S05]  /*33a40*/  WARPSYNC.COLLECTIVE R15, `(.L_x_3252) ;  /* 0x000000000f087348 */ /* 0x000fea0003c00000 */
[----:B------:R0:W1:Y:S02]  /*33a50*/  SHFL.IDX P6, R14, R13, R12, R11 ;  /* 0x0000000c0d0e7389 */ /* 0x00006400000c000b */
[----:B01----:R-:W-:Y:S01]  /*33a60*/  ENDCOLLECTIVE ;  /* 0x000000000000791b */ /* 0x003fe20003800000 */
.L_x_3252:
        /* <DEDUP_REMOVED lines=12> */
.L_x_3253:
        /* <DEDUP_REMOVED lines=14> */
.L_x_3254:
        /* <DEDUP_REMOVED lines=17> */
.L_x_3255:
[----:B------:R-:W-:Y:S01]  /*33d20*/  MOV R13, R25 ;  /* 0x00000019000d7202 */ /* 0x000fe20000000f00 */
[----:B------:R-:W-:Y:S01]  /*33d30*/  IMAD.MOV.U32 R12, RZ, RZ, 0x4 ;  /* 0x00000004ff0c7424 */ /* 0x000fe200078e00ff */
[----:B------:R-:W-:-:S13]  /*33d40*/  IADD3 R2, P4, R14, R8, RZ ;  /* 0x000000080e027210 */ /* 0x000fda0007f9e0ff */
[----:B------:R-:W-:Y:S05]  /*33d50*/  WARPSYNC.COLLECTIVE R15, `(.L_x_3256) ;  /* 0x000000000f087348 */ /* 0x000fea0003c00000 */
[----:B------:R0:W1:Y:S02]  /*33d60*/  SHFL.IDX P6, R14, R13, R12, R11 ;  /* 0x0000000c0d0e7389 */ /* 0x00006400000c000b */
[----:B01----:R-:W-:Y:S01]  /*33d70*/  ENDCOLLECTIVE ;  /* 0x000000000000791b */ /* 0x003fe20003800000 */
.L_x_3256:
        /* <DEDUP_REMOVED lines=12> */
.L_x_3257:
        /* <DEDUP_REMOVED lines=9> */
.L_x_3063:
        /* <DEDUP_REMOVED lines=8> */
.L_x_3260:
[----:B------:R-:W-:Y:S05]  /*33f50*/  BSYNC B0 ;  /* 0x0000000000007941 */ /* 0x000fea0003800000 */
.L_x_3259:
[----:B------:R-:W-:Y:S01]  /*33f60*/  MOV R13, R16 ;  /* 0x00000010000d7202 */ /* 0x000fe20000000f00 */
[----:B------:R-:W-:Y:S01]  /*33f70*/  IMAD.MOV.U32 R12, RZ, RZ, 0x1 ;  /* 0x00000001ff0c7424 */ /* 0x000fe200078e00ff */
[----:B------:R-:W-:Y:S01]  /*33f80*/  MOV R15, 0xffffffff ;  /* 0xffffffff000f7802 */ /* 0x000fe20000000f00 */
[----:B------:R-:W-:Y:S02]  /*33f90*/  IMAD.MOV.U32 R11, RZ, RZ, 0x1f ;  /* 0x0000001fff0b7424 */ /* 0x000fe400078e00ff */
[----:B------:R-:W-:Y:S02]  /*33fa0*/  IMAD.IADD R5, R19, 0x1, R7 ;  /* 0x0000000113057824 */ /* 0x000fe400078e0207 */
[----:B------:R-:W-:-:S07]  /*33fb0*/  IMAD.MOV.U32 R0, RZ, RZ, R14 ;  /* 0x000000ffff007224 */ /* 0x000fce00078e000e */
[----:B------:R-:W-:Y:S05]  /*33fc0*/  WARPSYNC.COLLECTIVE R15, `(.L_x_3261) ;  /* 0x000000000f087348 */ /* 0x000fea0003c00000 */
[----:B------:R0:W1:Y:S02]  /*33fd0*/  SHFL.IDX P6, R14, R13, R12, R11 ;  /* 0x0000000c0d0e7389 */ /* 0x00006400000c000b */
[----:B01----:R-:W-:Y:S01]  /*33fe0*/  ENDCOLLECTIVE ;  /* 0x000000000000791b */ /* 0x003fe20003800000 */
.L_x_3261:
[----:B------:R-:W-:Y:S02]  /*33ff0*/  ULDC UR4, c[0x0][0xc3c] ;  /* 0x00030f0000047ab9 */ /* 0x000fe40000000800 */
[----:B------:R-:W-:-:S13]  /*34000*/  ISETP.GE.OR P1, PT, R5, UR4, !P0 ;  /* 0x0000000405007c0c */ /* 0x000fda000c726670 */
[----:B------:R-:W0:Y:S01]  /*34010*/  @!P1 LDC.64 R2, c[0x0][0xc80] ;  /* 0x00032000ff029b82 */ /* 0x000e220000000a00 */
[----:B------:R-:W-:Y:S02]  /*34020*/  MOV R17, RZ ;  /* 0x000000ff00117202 */ /* 0x000fe40000000f00 */
[----:B------:R-:W-:Y:S01]  /*34030*/  MOV R11, RZ ;  /* 0x000000ff000b7202 */ /* 0x000fe20000000f00 */
        /* <DEDUP_REMOVED lines=13> */
.L_x_3262:
[----:B------:R-:W-:Y:S02]  /*34110*/  MOV R12, 0x2 ;  /* 0x00000002000c7802 */ /* 0x000fe40000000f00 */
[----:B------:R-:W-:-:S05]  /*34120*/  SEL R14, R14, RZ, P1 ;  /* 0x000000ff0e0e7207 */ /* 0x000fca0000800000 */
[----:B------:R-:W-:-:S04]  /*34130*/  IMAD.IADD R5, R17, 0x1, R14 ;  /* 0x0000000111057824 */ /* 0x000fc800078e020e */
[----:B------:R-:W-:-:S07]  /*34140*/  IMAD.MOV.U32 R13, RZ, RZ, R5 ;  /* 0x000000ffff0d7224 */ /* 0x000fce00078e0005 */
[----:B------:R-:W-:Y:S05]  /*34150*/  WARPSYNC.COLLECTIVE R15, `(.L_x_3263) ;  /* 0x000000000f087348 */ /* 0x000fea0003c00000 */
[----:B------:R0:W1:Y:S02]  /*34160*/  SHFL.UP P6, R14, R13, R12, R11 ;  /* 0x0400000c0d0e7389 */ /* 0x00006400000c000b */
[----:B01----:R-:W-:Y:S01]  /*34170*/  ENDCOLLECTIVE ;  /* 0x000000000000791b */ /* 0x003fe20003800000 */
.L_x_3263:
[----:B------:R-:W-:Y:S02]  /*34180*/  MOV R12, 0x4 ;  /* 0x00000004000c7802 */ /* 0x000fe40000000f00 */
[----:B------:R-:W-:-:S05]  /*34190*/  SEL R6, R14, RZ, P2 ;  /* 0x000000ff0e067207 */ /* 0x000fca0001000000 */
[----:B------:R-:W-:-:S04]  /*341a0*/  IMAD.IADD R6, R5, 0x1, R6 ;  /* 0x0000000105067824 */ /* 0x000fc800078e0206 */
[----:B------:R-:W-:-:S07]  /*341b0*/  IMAD.MOV.U32 R13, RZ, RZ, R6 ;  /* 0x000000ffff0d7224 */ /* 0x000fce00078e0006 */
[----:B------:R-:W-:Y:S05]  /*341c0*/  WARPSYNC.COLLECTIVE R15, `(.L_x_3264) ;  /* 0x000000000f087348 */ /* 0x000fea0003c00000 */
[----:B------:R0:W1:Y:S02]  /*341d0*/  SHFL.UP P6, R14, R13, R12, R11 ;  /* 0x0400000c0d0e7389 */ /* 0x00006400000c000b */
[----:B01----:R-:W-:Y:S01]  /*341e0*/  ENDCOLLECTIVE ;  /* 0x000000000000791b */ /* 0x003fe20003800000 */
.L_x_3264:
[----:B------:R-:W-:Y:S02]  /*341f0*/  MOV R12, 0x8 ;  /* 0x00000008000c7802 */ /* 0x000fe40000000f00 */
[----:B------:R-:W-:-:S05]  /*34200*/  SEL R3, R14, RZ, P3 ;  /* 0x000000ff0e037207 */ /* 0x000fca0001800000 */
[----:B------:R-:W-:-:S04]  /*34210*/  IMAD.IADD R2, R6, 0x1, R3 ;  /* 0x0000000106027824 */ /* 0x000fc800078e0203 */
[----:B------:R-:W-:-:S07]  /*34220*/  IMAD.MOV.U32 R13, RZ, RZ, R2 ;  /* 0x000000ffff0d7224 */ /* 0x000fce00078e0002 */
[----:B------:R-:W-:Y:S05]  /*34230*/  WARPSYNC.COLLECTIVE R15, `(.L_x_3265) ;  /* 0x000000000f087348 */ /* 0x000fea0003c00000 */
[----:B------:R0:W1:Y:S02]  /*34240*/  SHFL.UP P6, R14, R13, R12, R11 ;  /* 0x0400000c0d0e7389 */ /* 0x00006400000c000b */
[----:B01----:R-:W-:Y:S01]  /*34250*/  ENDCOLLECTIVE ;  /* 0x000000000000791b */ /* 0x003fe20003800000 */
.L_x_3265:
[----:B------:R-:W-:Y:S02]  /*34260*/  MOV R12, 0x10 ;  /* 0x00000010000c7802 */ /* 0x000fe40000000f00 */
[----:B------:R-:W-:-:S05]  /*34270*/  SEL R3, R14, RZ, P4 ;  /* 0x000000ff0e037207 */ /* 0x000fca0002000000 */
[----:B------:R-:W-:-:S04]  /*34280*/  IMAD.IADD R3, R2, 0x1, R3 ;  /* 0x0000000102037824 */ /* 0x000fc800078e0203 */
[----:B------:R-:W-:-:S07]  /*34290*/  IMAD.MOV.U32 R13, RZ, RZ, R3 ;  /* 0x000000ffff0d7224 */ /* 0x000fce00078e0003 */
[----:B------:R-:W-:Y:S05]  /*342a0*/  WARPSYNC.COLLECTIVE R15, `(.L_x_3266) ;  /* 0x000000000f087348 */ /* 0x000fea0003c00000 */
[----:B------:R0:W1:Y:S02]  /*342b0*/  SHFL.UP P6, R14, R13, R12, R11 ;  /* 0x0400000c0d0e7389 */ /* 0x00006400000c000b */
[----:B01----:R-:W-:Y:S01]  /*342c0*/  ENDCOLLECTIVE ;  /* 0x000000000000791b */ /* 0x003fe20003800000 */
.L_x_3266:
        /* <DEDUP_REMOVED lines=8> */
.L_x_3267:
[----:B------:R-:W-:Y:S05]  /*34350*/  BRA `(.L_x_3268) ;  /* 0xffffffa000ec7947 */ /* 0x000fea000383ffff */
.L_x_3068:
        /* <DEDUP_REMOVED lines=8> */
.L_x_3270:
[----:B------:R-:W-:Y:S05]  /*343e0*/  BSYNC B0 ;  /* 0x0000000000007941 */ /* 0x000fea0003800000 */
.L_x_3269:
[----:B------:R-:W-:Y:S01]  /*343f0*/  SEL R14, R14, RZ, P1 ;  /* 0x000000ff0e0e7207 */ /* 0x000fe20000800000 */
[----:B------:R-:W-:Y:S01]  /*34400*/  IMAD.MOV.U32 R12, RZ, RZ, 0x2 ;  /* 0x00000002ff0c7424 */ /* 0x000fe200078e00ff */
[----:B------:R-:W-:Y:S01]  /*34410*/  MOV R15, 0xffffffff ;  /* 0xffffffff000f7802 */ /* 0x000fe20000000f00 */
[----:B------:R-:W-:Y:S01]  /*34420*/  IMAD.MOV.U32 R11, RZ, RZ, RZ ;  /* 0x000000ffff0b7224 */ /* 0x000fe200078e00ff */
[----:B------:R-:W-:-:S07]  /*34430*/  IADD3 R13, R17, R14, RZ ;  /* 0x0000000e110d7210 */ /* 0x000fce0007ffe0ff */
[----:B------:R-:W-:Y:S05]  /*34440*/  WARPSYNC.COLLECTIVE R15, `(.L_x_3271) ;  /* 0x000000000f087348 */ /* 0x000fea0003c00000 */
[----:B------:R0:W1:Y:S02]  /*34450*/  SHFL.UP P6, R14, R13, R12, R11 ;  /* 0x0400000c0d0e7389 */ /* 0x00006400000c000b */
[----:B01----:R-:W-:Y:S01]  /*34460*/  ENDCOLLECTIVE ;  /* 0x000000000000791b */ /* 0x003fe20003800000 */
.L_x_3271:
[----:B------:R-:W-:Y:S02]  /*34470*/  MOV R12, 0x4 ;  /* 0x00000004000c7802 */ /* 0x000fe40000000f00 */
[----:B------:R-:W-:-:S05]  /*34480*/  SEL R2, R14, RZ, P2 ;  /* 0x000000ff0e027207 */ /* 0x000fca0001000000 */
[----:B------:R-:W-:-:S04]  /*34490*/  IMAD.IADD R2, R13, 0x1, R2 ;  /* 0x000000010d027824 */ /* 0x000fc800078e0202 */
[----:B------:R-:W-:-:S07]  /*344a0*/  IMAD.MOV.U32 R13, RZ, RZ, R2 ;  /* 0x000000ffff0d7224 */ /* 0x000fce00078e0002 */
[----:B------:R-:W-:Y:S05]  /*344b0*/  WARPSYNC.COLLECTIVE R15, `(.L_x_3272) ;  /* 0x000000000f087348 */ /* 0x000fea0003c00000 */
[----:B------:R0:W1:Y:S02]  /*344c0*/  SHFL.UP P6, R14, R13, R12, R11 ;  /* 0x0400000c0d0e7389 */ /* 0x00006400000c000b */
[----:B01----:R-:W-:Y:S01]  /*344d0*/  ENDCOLLECTIVE ;  /* 0x000000000000791b */ /* 0x003fe20003800000 */
.L_x_3272:
[----:B------:R-:W-:Y:S02]  /*344e0*/  MOV R12, 0x8 ;  /* 0x00000008000c7802 */ /* 0x000fe40000000f00 */
[----:B------:R-:W-:-:S05]  /*344f0*/  SEL R3, R14, RZ, P3 ;  /* 0x000000ff0e037207 */ /* 0x000fca0001800000 */
[----:B------:R-:W-:-:S04]  /*34500*/  IMAD.IADD R3, R2, 0x1, R3 ;  /* 0x0000000102037824 */ /* 0x000fc800078e0203 */
[----:B------:R-:W-:-:S07]  /*34510*/  IMAD.MOV.U32 R13, RZ, RZ, R3 ;  /* 0x000000ffff0d7224 */ /* 0x000fce00078e0003 */
[----:B------:R-:W-:Y:S05]  /*34520*/  WARPSYNC.COLLECTIVE R15, `(.L_x_3273) ;  /* 0x000000000f087348 */ /* 0x000fea0003c00000 */
[----:B------:R0:W1:Y:S02]  /*34530*/  SHFL.UP P6, R14, R13, R12, R11 ;  /* 0x0400000c0d0e7389 */ /* 0x00006400000c000b */
[----:B01----:R-:W-:Y:S01]  /*34540*/  ENDCOLLECTIVE ;  /* 0x000000000000791b */ /* 0x003fe20003800000 */
.L_x_3273:
[----:B------:R-:W-:Y:S02]  /*34550*/  MOV R12, 0x10 ;  /* 0x00000010000c7802 */ /* 0x000fe40000000f00 */
[----:B------:R-:W-:-:S05]  /*34560*/  SEL R4, R14, RZ, P4 ;  /* 0x000000ff0e047207 */ /* 0x000fca0002000000 */
[----:B------:R-:W-:-:S04]  /*34570*/  IMAD.IADD R4, R3, 0x1, R4 ;  /* 0x0000000103047824 */ /* 0x000fc800078e0204 */
[----:B------:R-:W-:-:S07]  /*34580*/  IMAD.MOV.U32 R13, RZ, RZ, R4 ;  /* 0x000000ffff0d7224 */ /* 0x000fce00078e0004 */
[----:B------:R-:W-:Y:S05]  /*34590*/  WARPSYNC.COLLECTIVE R15, `(.L_x_3274) ;  /* 0x000000000f087348 */ /* 0x000fea0003c00000 */
[----:B------:R0:W1:Y:S02]  /*345a0*/  SHFL.UP P6, R14, R13, R12, R11 ;  /* 0x0400000c0d0e7389 */ /* 0x00006400000c000b */
[----:B01----:R-:W-:Y:S01]  /*345b0*/  ENDCOLLECTIVE ;  /* 0x000000000000791b */ /* 0x003fe20003800000 */
.L_x_3274:
        /* <DEDUP_REMOVED lines=8> */
.L_x_3275:
[----:B------:R-:W-:Y:S05]  /*34640*/  BRA `(.L_x_3276) ;  /* 0xffffffa000cc7947 */ /* 0x000fea000383ffff */
.L_x_3070:
[----:B------:R-:W-:Y:S01]  /*34650*/  BSSY B0, `(.L_x_3277) ;  /* 0x0000006000007945 */ /* 0x000fe20003800000 */
[----:B------:R-:W-:Y:S01]  /*34660*/  PLOP3.LUT P6, PT, P6, PT, PT, 0x8, 0x0 ;  /* 0x000000000000781c */ /* 0x000fe200037ce170 */
[----:B------:R-:W-:-:S12]  /*34670*/  IMAD.MOV.U32 R15, RZ, RZ, -0x1 ;  /* 0xffffffffff0f7424 */ /* 0x000fd800078e00ff */
[----:B01----:R-:W-:Y:S05]  /*34680*/  WARPSYNC.COLLECTIVE R15, `(.L_x_3278) ;  /* 0x000000000f087348 */ /* 0x003fea0003c00000 */
[----:B------:R-:W-:Y:S01]  /*34690*/  VOTE.ANY R14, PT, P6 ;  /* 0x00000000000e7806 */ /* 0x000fe200030e0100 */
[----:B01----:R-:W-:Y:S06]  /*346a0*/  ENDCOLLECTIVE ;  /* 0x000000000000791b */ /* 0x003fec0003800000 */
.L_x_3278:
[----:B------:R-:W-:Y:S05]  /*346b0*/  BSYNC B0 ;  /* 0x0000000000007941 */ /* 0x000fea0003800000 */
.L_x_3277:
[----:B------:R-:W-:Y:S01]  /*346c0*/  MOV R3, R14 ;  /* 0x0000000e00037202 */ /* 0x000fe20000000f00 */
[----:B------:R-:W-:Y:S01]  /*346d0*/  IMAD.MOV.U32 R13, RZ, RZ, R17 ;  /* 0x000000ffff0d7224 */ /* 0x000fe200078e0011 */
[----:B------:R-:W-:Y:S01]  /*346e0*/  MOV R11, 0x1f ;  /* 0x0000001f000b7802 */ /* 0x000fe20000000f00 */
[----:B------:R-:W-:Y:S01]  /*346f0*/  IMAD.MOV.U32 R15, RZ, RZ, -0x1 ;  /* 0xffffffffff0f7424 */ /* 0x000fe200078e00ff */
[----:B------:R-:W0:Y:S02]  /*34700*/  POPC R4, R3 ;  /* 0x0000000300047309 */ /* 0x000e240000000000 */
[----:B0-----:R-:W-:-:S07]  /*34710*/  IMAD.MOV.U32 R12, RZ, RZ, R4 ;  /* 0x000000ffff0c7224 */ /* 0x001fce00078e0004 */
[----:B------:R-:W-:Y:S05]  /*34720*/  WARPSYNC.COLLECTIVE R15, `(.L_x_3279) ;  /* 0x000000000f087348 */ /* 0x000fea0003c00000 */
[----:B------:R0:W1:Y:S02]  /*34730*/  SHFL.IDX P6, R14, R13, R12, R11 ;  /* 0x0000000c0d0e7389 */ /* 0x00006400000c000b */
[----:B01----:R-:W-:Y:S01]  /*34740*/  ENDCOLLECTIVE ;  /* 0x000000000000791b */ /* 0x003fe20003800000 */
.L_x_3279:
[----:B------:R-:W-:Y:S01]  /*34750*/  IMAD.MOV.U32 R17, RZ, RZ, R14 ;  /* 0x000000ffff117224 */ /* 0x000fe200078e000e */
[----:B------:R-:W-:Y:S06]  /*34760*/  BRA `(.L_x_3280) ;  /* 0xffffffa000bc7947 */ /* 0x000fec000383ffff */
.L_x_3072:
[----:B------:R-:W-:Y:S01]  /*34770*/  BSSY B0, `(.L_x_3281) ;  /* 0x0000007000007945 */ /* 0x000fe20003800000 */
[----:B------:R-:W-:Y:S01]  /*34780*/  MOV R13, R2 ;  /* 0x00000002000d7202 */ /* 0x000fe20000000f00 */
[----:B------:R-:W-:Y:S02]  /*34790*/  IMAD.MOV.U32 R11, RZ, RZ, 0x1f ;  /* 0x0000001fff0b7424 */ /* 0x000fe400078e00ff */
[----:B------:R-:W-:-:S07]  /*347a0*/  IMAD.MOV.U32 R15, RZ, RZ, -0x1 ;  /* 0xffffffffff0f7424 */ /* 0x000fce00078e00ff */
[----:B0123--:R-:W-:Y:S05]  /*347b0*/  WARPSYNC.COLLECTIVE R15, `(.L_x_3282) ;  /* 0x000000000f087348 */ /* 0x00ffea0003c00000 */
[----:B------:R4:W0:Y:S02]  /*347c0*/  SHFL.IDX P6, R14, R13, R12, R11 ;  /* 0x0000000c0d0e7389 */ /* 0x00082400000c000b */
[----:B01234-:R-:W-:Y:S01]  /*347d0*/  ENDCOLLECTIVE ;  /* 0x000000000000791b */ /* 0x01ffe20003800000 */
.L_x_3282:
[----:B------:R-:W-:Y:S05]  /*347e0*/  BSYNC B0 ;  /* 0x0000000000007941 */ /* 0x000fea0003800000 */
.L_x_3281:
[----:B------:R-:W-:Y:S05]  /*347f0*/  BRA `(.L_x_3071) ;  /* 0xffffffa000b47947 */ /* 0x000fea000383ffff */
.L_x_3076:
[----:B-1----:R1:W3:Y:S02]  /*34800*/  SYNCS.PHASECHK.TRANS64.TRYWAIT P0, [R5+URZ+0x38820], R0 ;  /* 0x03882000050075a7 */ /* 0x0022e4000800017f */
[----:B---3--:R-:W-:Y:S05]  /*34810*/  @!P0 NANOSLEEP.SYNCS 0x989680 ;  /* 0x009896800000895d */ /* 0x008fea0003900000 */
[----:B------:R-:W3:Y:S02]  /*34820*/  @!P0 SYNCS.PHASECHK.TRANS64 P0, [R5+URZ+0x38820], R0 ;  /* 0x03882000050085a7 */ /* 0x000ee4000800007f */
[----:B---3--:R-:W-:Y:S05]  /*34830*/  @!P0 BRA `(.L_x_3076) ;  /* 0xfffffffc00f08947 */ /* 0x008fea000383ffff */
[----:B------:R-:W-:Y:S05]  /*34840*/  BRA `(.L_x_3283) ;  /* 0xffffffa8002c7947 */ /* 0x000fea000383ffff */
.L_x_3077:
        /* <DEDUP_REMOVED lines=11> */
.L_x_3285:
[----:B------:R-:W-:Y:S05]  /*34900*/  BSYNC B0 ;  /* 0x0000000000007941 */ /* 0x000fea0003800000 */
.L_x_3284:
[----:B------:R-:W-:Y:S05]  /*34910*/  BRA `(.L_x_3286) ;  /* 0xffffffa800147947 */ /* 0x000fea000383ffff */
.L_x_3078:
[----:B------:R-:W-:Y:S01]  /*34920*/  BSSY B0, `(.L_x_3287) ;  /* 0x0000006000007945 */ /* 0x000fe20003800000 */
[----:B------:R-:W-:-:S07]  /*34930*/  IMAD.MOV.U32 R15, RZ, RZ, -0x1 ;  /* 0xffffffffff0f7424 */ /* 0x000fce00078e00ff */
[----:B012---:R-:W-:Y:S05]  /*34940*/  WARPSYNC.COLLECTIVE R15, `(.L_x_3288) ;  /* 0x000000000f0c7348 */ /* 0x007fea0003c00000 */
[----:B------:R-:W-:Y:S02]  /*34950*/  ELECT P6, UR62, PT ;  /* 0x00000000003e782f */ /* 0x000fe400038c0000 */
[----:B------:R-:W-:Y:S01]  /*34960*/  MOV R14, UR62 ;  /* 0x0000003e000e7c02 */ /* 0x000fe20008000f00 */
[----:B012---:R-:W-:Y:S10]  /*34970*/  ENDCOLLECTIVE ;  /* 0x000000000000791b */ /* 0x007ff40003800000 */
.L_x_3288:
[----:B------:R-:W-:Y:S05]  /*34980*/  BSYNC B0 ;  /* 0x0000000000007941 */ /* 0x000fea0003800000 */
.L_x_3287:
[----:B------:R-:W-:Y:S05]  /*34990*/  BRA `(.L_x_3289) ;  /* 0xffffffa800087947 */ /* 0x000fea000383ffff */
.L_x_3080:
[----:B-1----:R1:W3:Y:S02]  /*349a0*/  SYNCS.PHASECHK.TRANS64.TRYWAIT P1, [R3+URZ+0x38840], R2 ;  /* 0x03884002030075a7 */ /* 0x0022e4000802017f */
[----:B---3--:R-:W-:Y:S05]  /*349b0*/  @!P1 NANOSLEEP.SYNCS 0x989680 ;  /* 0x009896800000995d */ /* 0x008fea0003900000 */
[----:B------:R-:W3:Y:S02]  /*349c0*/  @!P1 SYNCS.PHASECHK.TRANS64 P1, [R3+URZ+0x38840], R2 ;  /* 0x03884002030095a7 */ /* 0x000ee4000802007f */
[----:B---3--:R-:W-:Y:S05]  /*349d0*/  @!P1 BRA `(.L_x_3080) ;  /* 0xfffffffc00f09947 */ /* 0x008fea000383ffff */
[----:B------:R-:W-:Y:S05]  /*349e0*/  BRA `(.L_x_3290) ;  /* 0xffffffa800307947 */ /* 0x000fea000383ffff */
.L_x_3082:
[----:B---3--:R3:W4:Y:S02]  /*349f0*/  SYNCS.PHASECHK.TRANS64.TRYWAIT P1, [R27+URZ+0x38840], R0 ;  /* 0x038840001b0075a7 */ /* 0x008724000802017f */
[----:B----4-:R-:W-:Y:S05]  /*34a00*/  @!P1 NANOSLEEP.SYNCS 0x989680 ;  /* 0x009896800000995d */ /* 0x010fea0003900000 */
[----:B------:R-:W4:Y:S02]  /*34a10*/  @!P1 SYNCS.PHASECHK.TRANS64 P1, [R27+URZ+0x38840], R0 ;  /* 0x038840001b0095a7 */ /* 0x000f24000802007f */
[----:B----4-:R-:W-:Y:S05]  /*34a20*/  @!P1 BRA `(.L_x_3082) ;  /* 0xfffffffc00f09947 */ /* 0x010fea000383ffff */
[----:B------:R-:W-:Y:S05]  /*34a30*/  BRA `(.L_x_3291) ;  /* 0xffffffa8003c7947 */ /* 0x000fea000383ffff */
.L_x_3084:
[----:B----4-:R4:W0:Y:S02]  /*34a40*/  SYNCS.PHASECHK.TRANS64.TRYWAIT P1, [R3+URZ+0x38860], R2 ;  /* 0x03886002030075a7 */ /* 0x010824000802017f */
[----:B0-----:R-:W-:Y:S05]  /*34a50*/  @!P1 NANOSLEEP.SYNCS 0x989680 ;  /* 0x009896800000995d */ /* 0x001fea0003900000 */
[----:B------:R-:W0:Y:S02]  /*34a60*/  @!P1 SYNCS.PHASECHK.TRANS64 P1, [R3+URZ+0x38860], R2 ;  /* 0x03886002030095a7 */ /* 0x000e24000802007f */
[----:B0-----:R-:W-:Y:S05]  /*34a70*/  @!P1 BRA `(.L_x_3084) ;  /* 0xfffffffc00f09947 */ /* 0x001fea000383ffff */
[----:B------:R-:W-:Y:S05]  /*34a80*/  BRA `(.L_x_3292) ;  /* 0xffffffa800387947 */ /* 0x000fea000383ffff */
.L_x_3293:
        /* <DEDUP_REMOVED lines=15> */
.L_x_15846:


//--------------------- .text._ZN7cutlass13device_kernelIN5flash11enable_sm90INS1_16FlashAttnFwdSm90INS1_25CollectiveMainloopFwdSm90ILi2EN4cute5tupleIJNS5_1CILi1EEES8_S8_EEENS6_IJNS7_ILi128EEENS7_ILi96EEENS7_ILi192EEEEEELi192ENS_6half_tEfNS_4arch4Sm90ELb0ELb0ELb1ELb0ELb1ELb0ELb0ELb1ELb1ELb1ELb0ELb0EEENS1_21CollectiveEpilogueFwdINS6_IJSA_SC_SB_EEES9_SE_SG_Li256ELb0ELb1ELb0ELb0EEENS1_29StaticPersistentTileSchedulerILb0EEEEEEEEEvNT_6ParamsE --------------------------
	.section	.text._ZN7cutlass13device_kernelIN5flash11enable_sm90INS1_16FlashAttnFwdSm90INS1_25CollectiveMainloopFwdSm90ILi2EN4cute5tupleIJNS5_1CILi1EEES8_S8_EEENS6_IJNS7_ILi128EEENS7_ILi96EEENS7_ILi192EEEEEELi192ENS_6half_tEfNS_4arch4Sm90ELb0ELb0ELb1ELb0ELb1ELb0ELb0ELb1ELb1ELb1ELb0ELb0EEENS1_21CollectiveEpilogueFwdINS6_IJSA_SC_SB_EEES9_SE_SG_Li256ELb0ELb1ELb0ELb0EEENS1_29StaticPersistentTileSchedulerILb0EEEEEEEEEvNT_6ParamsE,"ax",@progbits
	.align	128
.text._ZN7cutlass13device_kernelIN5flash11enable_sm90INS1_16FlashAttnFwdSm90INS1_25CollectiveMainloopFwdSm90ILi2EN4cute5tupleIJNS5_1CILi1EEES8_S8_EEENS6_IJNS7_ILi128EEENS7_ILi96EEENS7_ILi192EEEEEELi192ENS_6half_tEfNS_4arch4Sm90ELb0ELb0ELb1ELb0ELb1ELb0ELb0ELb1ELb1ELb1ELb0ELb0EEENS1_21CollectiveEpilogueFwdINS6_IJSA_SC_SB_EEES9_SE_SG_Li256ELb0ELb1ELb0ELb0EEENS1_29StaticPersistentTileSchedulerILb0EEEEEEEEEvNT_6ParamsE:
        .type           _ZN7cutlass13device_kernelIN5flash11enable_sm90INS1_16FlashAttnFwdSm90INS1_25CollectiveMainloopFwdSm90ILi2EN4cute5tupleIJNS5_1CILi1EEES8_S8_EEENS6_IJNS7_ILi128EEENS7_ILi96EEENS7_ILi192EEEEEELi192ENS_6half_tEfNS_4arch4Sm90ELb0ELb0ELb1ELb0ELb1ELb0ELb0ELb1ELb1ELb1ELb0ELb0EEENS1_21CollectiveEpilogueFwdINS6_IJSA_SC_SB_EEES9_SE_SG_Li256ELb0ELb1ELb0ELb0EEENS1_29StaticPersistentTileSchedulerILb0EEEEEEEEEvNT_6ParamsE,@function
        .size           _ZN7cutlass13device_kernelIN5flash11enable_sm90INS1_16FlashAttnFwdSm90INS1_25CollectiveMainloopFwdSm90ILi2EN4cute5tupleIJNS5_1CILi1EEES8_S8_EEENS6_IJNS7_ILi128EEENS7_ILi96EEENS7_ILi192EEEEEELi192ENS_6half_tEfNS_4arch4Sm90ELb0ELb0ELb1ELb0ELb1ELb0ELb0ELb1ELb1ELb1ELb0ELb0EEENS1_21CollectiveEpilogueFwdINS6_IJSA_SC_SB_EEES9_SE_SG_Li256ELb0ELb1ELb0ELb0EEENS1_29StaticPersistentTileSchedulerILb0EEEEEEEEEvNT_6ParamsE,(.L_x_15847 - _ZN7cutlass13device_kernelIN5flash11enable_sm90INS1_16FlashAttnFwdSm90INS1_25CollectiveMainloopFwdSm90ILi2EN4cute5tupleIJNS5_1CILi1EEES8_S8_EEENS6_IJNS7_ILi128EEENS7_ILi96EEENS7_ILi192EEEEEELi192ENS_6half_tEfNS_4arch4Sm90ELb0ELb0ELb1ELb0ELb1ELb0ELb0ELb1ELb1ELb1ELb0ELb0EEENS1_21CollectiveEpilogueFwdINS6_IJSA_SC_SB_EEES9_SE_SG_Li256ELb0ELb1ELb0ELb0EEENS1_29StaticPersistentTileSchedulerILb0EEEEEEEEEvNT_6ParamsE)
        .other          _ZN7cutlass13device_kernelIN5flash11enable_sm90INS1_16FlashAttnFwdSm90INS1_25CollectiveMainloopFwdSm90ILi2EN4cute5tupleIJNS5_1CILi1EEES8_S8_EEENS6_IJNS7_ILi128EEENS7_ILi96EEENS7_ILi192EEEEEELi192ENS_6half_tEfNS_4arch4Sm90ELb0ELb0ELb1ELb0ELb1ELb0ELb0ELb1ELb1ELb1ELb0ELb0EEENS1_21CollectiveEpilogueFwdINS6_IJSA_SC_SB_EEES9_SE_SG_Li256ELb0ELb1ELb0ELb0EEENS1_29StaticPersistentTileSchedulerILb0EEEEEEEEEvNT_6ParamsE,@"STO_CUDA_ENTRY STV_DEFAULT"
_ZN7cutlass13device_kernelIN5flash11enable_sm90INS1_16FlashAttnFwdSm90INS1_25CollectiveMainloopFwdSm90ILi2EN4cute5tupleIJNS5_1CILi1EEES8_S8_EEENS6_IJNS7_ILi128EEENS7_ILi96EEENS7_ILi192EEEEEELi192ENS_6half_tEfNS_4arch4Sm90ELb0ELb0ELb1ELb0ELb1ELb0ELb0ELb1ELb1ELb1ELb0ELb0EEENS1_21CollectiveEpilogueFwdINS6_IJSA_SC_SB_EEES9_SE_SG_Li256ELb0ELb1ELb0ELb0EEENS1_29StaticPersistentTileSchedulerILb0EEEEEEEEEvNT_6ParamsE:
        /* <DEDUP_REMOVED lines=45> */
.L_x_3294:
        /* <DEDUP_REMOVED lines=22> */
.L_x_3295:
        /* <DEDUP_REMOVED lines=18> */
.L_x_3296:
        /* <DEDUP_REMOVED lines=22> */
.L_x_3297:
        /* <DEDUP_REMOVED lines=23> */
.L_x_3298:
        /* <DEDUP_REMOVED lines=10> */
.L_x_3300:
        /* <DEDUP_REMOVED lines=11> */
[----:B------:R-:W-:Y:S01]  /*0970*/  MOV R11, 0xfffffffe ;  /* 0xfffffffe000b7802 */ /* 0x000fe20000000f00 */
[----:B------:R-:W-:Y:S01]  /*0980*/  IMAD.U32 R22, RZ, RZ, UR4 ;  /* 0x00000004ff167e24 */ /* 0x000fe2000f8e00ff */
[----:B------:R-:W-:Y:S01]  /*0990*/  UMOV UR39, URZ ;  /* 0x0000003f00277c82 */ /* 0x000fe20008000000 */
[----:B------:R-:W-:Y:S01]  /*09a0*/  UMOV UR38, URZ ;  /* 0x0000003f00267c82 */ /* 0x000fe20008000000 */
[----:B------:R-:W-:-:S04]  /*09b0*/  SHF.R.S32.HI R0, RZ, 0x1f, R19 ;  /* 0x0000001fff007819 */ /* 0x000fc80000011413 */
[CC--:B------:R-:W-:Y:S02]  /*09c0*/  LEA.HI R3, R0.reuse, R19.reuse, RZ, 0x7 ;  /* 0x0000001300037211 */ /* 0x0c0fe400078f38ff */
[CC--:B------:R-:W-:Y:S02]  /*09d0*/  LEA.HI R5, R0.reuse, R19.reuse, RZ, 0x5 ;  /* 0x0000001300057211 */ /* 0x0c0fe400078f28ff */
[CC--:B------:R-:W-:Y:S02]  /*09e0*/  LEA.HI R4, R0.reuse, R19.reuse, RZ, 0x4 ;  /* 0x0000001300047211 */ /* 0x0c0fe400078f20ff */
[CC--:B------:R-:W-:Y:S01]  /*09f0*/  LEA.HI R6, R0.reuse, R19.reuse, RZ, 0x2 ;  /* 0x0000001300067211 */ /* 0x0c0fe200078f10ff */
[----:B------:R-:W-:Y:S01]  /*0a00*/  IMAD.SHL.U32 R7, R5, 0x20, RZ ;  /* 0x0000002005077824 */ /* 0x000fe200078e00ff */
[----:B------:R-:W-:Y:S02]  /*0a10*/  LEA.HI R23, R0, R19, RZ, 0x3 ;  /* 0x0000001300177211 */ /* 0x000fe400078f18ff */
[----:B------:R-:W-:-:S02]  /*0a20*/  SHF.R.S32.HI R5, RZ, 0x4, R4 ;  /* 0x00000004ff057819 */ /* 0x000fc40000011404 */
[----:B------:R-:W-:Y:S02]  /*0a30*/  LOP3.LUT R10, R6, 0xfffffffc, RZ, 0xc0, !PT ;  /* 0xfffffffc060a7812 */ /* 0x000fe400078ec0ff */
[C---:B------:R-:W-:Y:S02]  /*0a40*/  LOP3.LUT R6, R4.reuse, 0x3fffff0, RZ, 0xc0, !PT ;  /* 0x03fffff004067812 */ /* 0x040fe400078ec0ff */
[----:B------:R-:W-:Y:S01]  /*0a50*/  LEA.HI R4, R4, R5, RZ, 0x1 ;  /* 0x0000000504047211 */ /* 0x000fe200078f08ff */
[C---:B------:R-:W-:Y:S01]  /*0a60*/  IMAD.IADD R10, R19.reuse, 0x1, -R10 ;  /* 0x00000001130a7824 */ /* 0x040fe200078e0a0a */
[----:B------:R-:W-:Y:S01]  /*0a70*/  SHF.R.S32.HI R196, RZ, 0x7, R3 ;  /* 0x00000007ffc47819 */ /* 0x000fe20000011403 */
[----:B------:R-:W-:Y:S01]  /*0a80*/  IMAD.IADD R6, R19, 0x1, -R6 ;  /* 0x0000000113067824 */ /* 0x000fe200078e0a06 */
[----:B------:R-:W-:Y:S02]  /*0a90*/  LOP3.LUT R4, R4, 0x1ffffffe, RZ, 0xc0, !PT ;  /* 0x1ffffffe04047812 */ /* 0x000fe400078ec0ff */
[----:B------:R-:W-:-:S02]  /*0aa0*/  LOP3.LUT R12, R23, 0xfffffff8, RZ, 0xc0, !PT ;  /* 0xfffffff8170c7812 */ /* 0x000fc400078ec0ff */
[----:B------:R-:W-:Y:S01]  /*0ab0*/  LOP3.LUT R7, R7, 0xfffffc00, RZ, 0xc0, !PT ;  /* 0xfffffc0007077812 */ /* 0x000fe200078ec0ff */
[----:B------:R-:W-:Y:S01]  /*0ac0*/  IMAD.IADD R4, R5, 0x1, -R4 ;  /* 0x0000000105047824 */ /* 0x000fe200078e0a04 */
[----:B------:R-:W-:Y:S02]  /*0ad0*/  LEA.HI R5, R10, R10, RZ, 0x1 ;  /* 0x0000000a0a057211 */ /* 0x000fe400078f08ff */
[----:B------:R-:W-:Y:S01]  /*0ae0*/  SHF.R.S32.HI R23, RZ, 0x3, R23 ;  /* 0x00000003ff177819 */ /* 0x000fe20000011417 */
[----:B------:R-:W-:Y:S01]  /*0af0*/  IMAD R7, R6, 0x40, R7 ;  /* 0x0000004006077824 */ /* 0x000fe200078e0207 */
[----:B------:R-:W-:-:S03]  /*0b00*/  LOP3.LUT R5, R5, 0x1ffffffe, RZ, 0xc0, !PT ;  /* 0x1ffffffe05057812 */ /* 0x000fc600078ec0ff */
[----:B------:R-:W-:Y:S02]  /*0b10*/  IMAD R199, R4, 0x8, R7 ;  /* 0x0000000804c77824 */ /* 0x000fe400078e0207 */
[----:B------:R-:W-:Y:S01]  /*0b20*/  IMAD.IADD R198, R10, 0x1, -R5 ;  /* 0x000000010ac67824 */ /* 0x000fe200078e0a05 */
[----:B--2---:R-:W-:Y:S02]  /*0b30*/  R2UR UR5, R2 ;  /* 0x00000000020572ca */ /* 0x004fe400000e0000 */
[C---:B------:R-:W-:Y:S02]  /*0b40*/  LOP3.LUT R2, R3.reuse, 0xffffff80, RZ, 0xc0, !PT ;  /* 0xffffff8003027812 */ /* 0x040fe400078ec0ff */
[----:B------:R-:W-:Y:S02]  /*0b50*/  LEA.HI R3, R3, R196, RZ, 0x1 ;  /* 0x000000c403037211 */ /* 0x000fe400078f08ff */
[----:B------:R-:W-:Y:S02]  /*0b60*/  IADD3 R193, R19, -R2, RZ ;  /* 0x8000000213c17210 */ /* 0x000fe40007ffe0ff */
[----:B------:R-:W-:-:S02]  /*0b70*/  LOP3.LUT R3, R3, 0x3fffffe, RZ, 0xc0, !PT ;  /* 0x03fffffe03037812 */ /* 0x000fc400078ec0ff */
[----:B------:R-:W-:Y:S02]  /*0b80*/  SHF.R.S32.HI R2, RZ, 0x1f, R193 ;  /* 0x0000001fff027819 */ /* 0x000fe400000114c1 */
[----:B------:R-:W-:Y:S01]  /*0b90*/  IADD3 R19, R19, -R12, RZ ;  /* 0x8000000c13137210 */ /* 0x000fe20007ffe0ff */
[----:B------:R-:W-:Y:S01]  /*0ba0*/  IMAD.IADD R3, R196, 0x1, -R3 ;  /* 0x00000001c4037824 */ /* 0x000fe200078e0a03 */
[CC--:B------:R-:W-:Y:S01]  /*0bb0*/  LEA.HI R0, R2.reuse, R193.reuse, RZ, 0x2 ;  /* 0x000000c102007211 */ /* 0x0c0fe200078f10ff */
[----:B------:R-:W-:Y:S01]  /*0bc0*/  ULOP3.LUT UR4, UR5, 0x1, URZ, 0xfc, !UPT ;  /* 0x0000000105047892 */ /* 0x000fe2000f8efc3f */
[----:B------:R-:W-:Y:S01]  /*0bd0*/  LEA.HI R2, R2, R193, RZ, 0x5 ;  /* 0x000000c102027211 */ /* 0x000fe200078f28ff */
[----:B------:R-:W-:Y:S01]  /*0be0*/  IMAD.SHL.U32 R16, R19, 0x8, RZ ;  /* 0x0000000813107824 */ /* 0x000fe200078e00ff */
[--C-:B------:R-:W-:Y:S02]  /*0bf0*/  SHF.R.S32.HI R8, RZ, 0x2, R0.reuse ;  /* 0x00000002ff087819 */ /* 0x100fe40000011400 */
[----:B------:R-:W-:Y:S01]  /*0c00*/  SHF.R.S32.HI R9, RZ, 0x1f, R0 ;  /* 0x0000001fff097819 */ /* 0x000fe20000011400 */
[C---:B------:R-:W-:Y:S01]  /*0c10*/  VIADD R18, R16.reuse, 0x40 ;  /* 0x0000004010127836 */ /* 0x040fe20000000000 */
[----:B------:R-:W-:Y:S01]  /*0c20*/  SHF.R.S32.HI R2, RZ, 0x5, R2 ;  /* 0x00000005ff027819 */ /* 0x000fe20000011402 */
[----:B------:R-:W-:Y:S01]  /*0c30*/  VIADD R17, R16, 0x80 ;  /* 0x0000008010117836 */ /* 0x000fe20000000000 */
[----:B------:R-:W-:Y:S01]  /*0c40*/  LEA.HI R9, R9, R8, RZ, 0x3 ;  /* 0x0000000809097211 */ /* 0x000fe200078f18ff */
[----:B------:R-:W-:Y:S01]  /*0c50*/  IMAD.U32 R201, RZ, RZ, UR4 ;  /* 0x00000004ffc97e24 */ /* 0x000fe2000f8e00ff */
[----:B------:R-:W-:Y:S01]  /*0c60*/  LOP3.LUT R0, R0, 0x7ffffffc, RZ, 0xc0, !PT ;  /* 0x7ffffffc00007812 */ /* 0x000fe200078ec0ff */
[----:B------:R-:W-:Y:S01]  /*0c70*/  UMOV UR4, URZ ;  /* 0x0000003f00047c82 */ /* 0x000fe20008000000 */
[----:B------:R-:W-:-:S02]  /*0c80*/  LOP3.LUT R9, R9, 0xfffffff8, RZ, 0xc0, !PT ;  /* 0xfffffff809097812 */ /* 0x000fc400078ec0ff */
[----:B------:R-:W-:Y:S01]  /*0c90*/  SHF.R.S32.HI R203, RZ, 0x1f, R18 ;  /* 0x0000001fffcb7819 */ /* 0x000fe20000011412 */
[----:B------:R-:W-:Y:S01]  /*0ca0*/  IMAD.IADD R0, R193, 0x1, -R0 ;  /* 0x00000001c1007824 */ /* 0x000fe200078e0a00 */
[----:B------:R-:W-:Y:S01]  /*0cb0*/  MOV R192, UR4 ;  /* 0x0000000400c07c02 */ /* 0x000fe20008000f00 */
[----:B------:R-:W-:Y:S01]  /*0cc0*/  IMAD.IADD R9, R8, 0x1, -R9 ;  /* 0x0000000108097824 */ /* 0x000fe200078e0a09 */
[----:B------:R-:W-:Y:S01]  /*0cd0*/  SHF.R.S32.HI R202, RZ, 0x1f, R17 ;  /* 0x0000001fffca7819 */ /* 0x000fe20000011411 */
[----:B------:R-:W-:-:S03]  /*0ce0*/  IMAD R200, R0, R11, 0x60 ;  /* 0x0000006000c87424 */ /* 0x000fc600078e020b */
[----:B------:R-:W-:-:S04]  /*0cf0*/  LEA R2, R2, R9, 0x4 ;  /* 0x0000000902027211 */ /* 0x000fc800078e20ff */
[----:B------:R-:W-:-:S05]  /*0d00*/  LEA R197, R3, R2, 0x6 ;  /* 0x0000000203c57211 */ /* 0x000fca00078e30ff */
[----:B------:R-:W-:-:S07]  /*0d10*/  IMAD R198, R198, 0x8, R197 ;  /* 0x00000008c6c67824 */ /* 0x000fce00078e02c5 */
.L_x_3333:
[----:B0-----:R-:W0:Y:S01]  /*0d20*/  SHFL.IDX PT, R0, R196, RZ, 0x1f ;  /* 0x00001fffc4007589 */ /* 0x001e2200000e0000 */
[----:B-1----:R-:W1:Y:S01]  /*0d30*/  S2UR UR5, SR_CgaCtaId ;  /* 0x00000000000579c3 */ /* 0x002e620000008800 */
[----:B------:R-:W-:Y:S01]  /*0d40*/  ULDC.64 UR6, c[0x0][0x418] ;  /* 0x0001060000067ab9 */ /* 0x000fe20000000a00 */
[----:B------:R-:W-:Y:S01]  /*0d50*/  ULDC UR4, c[0x0][0xc38] ;  /* 0x00030e0000047ab9 */ /* 0x000fe20000000800 */
[----:B------:R-:W-:Y:S01]  /*0d60*/  UISETP.NE.U32.AND UP0, UPT, UR6, URZ, UPT ;  /* 0x0000003f0600728c */ /* 0x000fe2000bf05070 */
[----:B------:R-:W-:Y:S01]  /*0d70*/  R2UR UR13, R22 ;  /* 0x00000000160d72ca */ /* 0x000fe200000e0000 */
[----:B------:R-:W-:Y:S02]  /*0d80*/  UISETP.NE.AND UP1, UPT, UR4, 0x1, UPT ;  /* 0x000000010400788c */ /* 0x000fe4000bf25270 */
[----:B------:R-:W-:Y:S01]  /*0d90*/  UISETP.NE.AND.EX UP0, UPT, UR7, URZ, UPT, UP0 ;  /* 0x0000003f0700728c */ /* 0x000fe2000bf05300 */
[----:B------:R-:W-:Y:S01]  /*0da0*/  ULDC UR4, c[0x0][0xc44] ;  /* 0x0003110000047ab9 */ /* 0x000fe20000000800 */
[----:B------:R-:W-:Y:S01]  /*0db0*/  ULDC UR61, c[0x0][0x424] ;  /* 0x00010900003d7ab9 */ /* 0x000fe20000000800 */
[----:B------:R-:W-:Y:S01]  /*0dc0*/  UISETP.NE.AND UP2, UPT, UR4, 0x1, UPT ;  /* 0x000000010400788c */ /* 0x000fe2000bf45270 */
[----:B------:R-:W-:Y:S01]  /*0dd0*/  UMOV UR40, 0x400 ;  /* 0x0000040000287882 */ /* 0x000fe20000000000 */
[----:B------:R-:W-:-:S04]  /*0de0*/  USEL UR61, UR61, 0x1, UP0 ;  /* 0x000000013d3d7887 */ /* 0x000fc80008000000 */
[----:B------:R-:W-:Y:S01]  /*0df0*/  @UP1 ULDC UR4, c[0x0][0xc3c] ;  /* 0x00030f0000041ab9 */ /* 0x000fe20000000800 */
[----:B------:R-:W-:Y:S01]  /*0e00*/  ULDC UR10, c[0x0][0x2f0] ;  /* 0x0000bc00000a7ab9 */ /* 0x000fe20000000800 */
[----:B------:R-:W-:Y:S01]  /*0e10*/  @UP1 ULDC UR12, c[0x0][0xc40] ;  /* 0x00031000000c1ab9 */ /* 0x000fe20000000800 */
[----:B------:R-:W-:Y:S01]  /*0e20*/  UIMAD UR61, UR61, UR10, URZ ;  /* 0x0000000a3d3d72a4 */ /* 0x000fe2000f8e023f */
[----:B------:R-:W-:Y:S01]  /*0e30*/  UMOV UR14, UR13 ;  /* 0x0000000d000e7c82 */ /* 0x000fe20008000000 */
[----:B------:R-:W-:Y:S01]  /*0e40*/  @UP2 ULDC.64 UR8, c[0x0][0xc48] ;  /* 0x0003120000082ab9 */ /* 0x000fe20000000a00 */
[----:B0-----:R-:W-:Y:S01]  /*0e50*/  R2UR UR6, R0 ;  /* 0x00000000000672ca */ /* 0x001fe200000e0000 */
[----:B-1----:R-:W-:Y:S02]  /*0e60*/  ULEA UR40, UR5, UR40, 0x18 ;  /* 0x0000002805287291 */ /* 0x002fe4000f8ec03f */
[----:B------:R-:W-:Y:S02]  /*0e70*/  UIMAD.WIDE.U32 UR4, UR13, UR4, URZ ;  /* 0x000000040d0472a5 */ /* 0x000fe4000f8e003f */
[----:B------:R-:W-:-:S02]  /*0e80*/  UIADD3 UR11, UR40, 0x12400, URZ ;  /* 0x00012400280b7890 */ /* 0x000fc4000fffe03f */
[----:B------:R-:W-:Y:S02]  /*0e90*/  @UP1 USHF.R.U32.HI UR14, URZ, UR12, UR5 ;  /* 0x0000000c3f0e1299 */ /* 0x000fe40008011605 */
[----:B------:R-:W-:Y:S02]  /*0ea0*/  ULOP3.LUT UP0, URZ, UR11, 0x1bf, URZ, 0xc0, !UPT ;  /* 0x000001bf0b3f7892 */ /* 0x000fe4000f80c03f */
[----:B------:R-:W-:Y:S02]  /*0eb0*/  UIMAD.WIDE.U32 UR4, UR14, UR8, URZ ;  /* 0x000000080e0472a5 */ /* 0x000fe4000f8e003f */
[----:B------:R-:W-:Y:S01]  /*0ec0*/  ULEA.HI UR7, UR6, UR6, URZ, 0x1 ;  /* 0x0000000606077291 */ /* 0x000fe2000f8f083f */
[----:B------:R-:W-:Y:S01]  /*0ed0*/  IMAD.U32 R195, RZ, RZ, UR14 ;  /* 0x0000000effc37e24 */ /* 0x000fe2000f8e00ff */
[----:B------:R-:W-:Y:S01]  /*0ee0*/  PLOP3.LUT P0, PT, PT, PT, UP0, 0x80, 0x0 ;  /* 0x000000000000781c */ /* 0x000fe20003f0f008 */
[----:B------:R-:W-:Y:S01]  /*0ef0*/  UMOV UR60, UR14 ;  /* 0x0000000e003c7c82 */ /* 0x000fe20008000000 */
[----:B------:R-:W-:-:S02]  /*0f00*/  ULOP3.LUT UR7, UR7, 0x1e, URZ, 0xc0, !UPT ;  /* 0x0000001e07077892 */ /* 0x000fc4000f8ec03f */
[----:B------:R-:W-:Y:S02]  /*0f10*/  @UP2 USHF.R.U32.HI UR60, URZ, UR9, UR5 ;  /* 0x000000093f3c2299 */ /* 0x000fe40008011605 */
[----:B------:R-:W-:Y:S02]  /*0f20*/  UIADD3 UR7, UR6, -UR7, URZ ;  /* 0x8000000706077290 */ /* 0x000fe4000fffe03f */
[----:B------:R-:W-:Y:S02]  /*0f30*/  UIADD3 UR6, UR61, 0x5f, URZ ;  /* 0x0000005f3d067890 */ /* 0x000fe4000fffe03f */
[----:B------:R-:W-:Y:S02]  /*0f40*/  ULEA UR8, UR7, UR11, 0xd ;  /* 0x0000000b07087291 */ /* 0x000fe4000f8e683f */
[----:B------:R-:W-:Y:S02]  /*0f50*/  UIMAD.WIDE UR6, UR6, 0x2aaaaaab, URZ ;  /* 0x2aaaaaab060678a5 */ /* 0x000fe4000f8e023f */
[----:B------:R-:W-:-:S02]  /*0f60*/  USHF.R.U32.HI UR8, URZ, 0x4, UR8 ;  /* 0x000000043f087899 */ /* 0x000fc40008011608 */
[----:B------:R-:W-:Y:S02]  /*0f70*/  USHF.R.U32.HI UR4, URZ, 0x1f, UR7 ;  /* 0x0000001f3f047899 */ /* 0x000fe40008011607 */
[----:B------:R-:W-:Y:S02]  /*0f80*/  ULOP3.LUT UR41, UR8, 0x3fff, URZ, 0xc0, !UPT ;  /* 0x00003fff08297892 */ /* 0x000fe4000f8ec03f */
[----:B------:R-:W-:-:S03]  /*0f90*/  ULEA.HI.SX32 UR5, UR7, UR4, 0x1c ;  /* 0x0000000407057291 */ /* 0x000fc6000f8fe23f */
[----:B------:R-:W-:Y:S02]  /*0fa0*/  UMOV UR4, UR13 ;  /* 0x0000000d00047c82 */ /* 0x000fe40008000000 */
[----:B------:R-:W-:Y:S01]  /*0fb0*/  IMAD.U32 R194, RZ, RZ, UR4 ;  /* 0x00000004ffc27e24 */ /* 0x000fe2000f8e00ff */
[----:B------:R-:W-:Y:S01]  /*0fc0*/  MOV R120, UR5 ;  /* 0x0000000500787c02 */ /* 0x000fe20008000f00 */
[----:B--234-:R-:W-:Y:S06]  /*0fd0*/  @!P0 BRA `(.L_x_3301) ;  /* 0x0000000000408947 */ /* 0x01cfec0003800000 */
        /* <DEDUP_REMOVED lines=16> */
.L_x_3301:
[----:B------:R-:W-:Y:S02]  /*10e0*/  R2UR UR4, R192 ;  /* 0x00000000c00472ca */ /* 0x000fe400000e0000 */
[----:B------:R-:W-:-:S11]  /*10f0*/  R2UR UR5, R201 ;  /* 0x00000000c90572ca */ /* 0x000fd600000e0000 */
[----:B------:R-:W-:Y:S02]  /*1100*/  ULOP3.LUT UR4, UR4, 0x1, URZ, 0xc0, !UPT ;  /* 0x0000000104047892 */ /* 0x000fe4000f8ec03f */
[----:B------:R-:W-:-:S04]  /*1110*/  IMAD.U32 R2, RZ, RZ, UR5 ;  /* 0x00000005ff027e24 */ /* 0x000fc8000f8e00ff */
[----:B------:R-:W-:Y:S01]  /*1120*/  IMAD.U32 R0, RZ, RZ, UR4 ;  /* 0x00000004ff007e24 */ /* 0x000fe2000f8e00ff */
[----:B------:R-:W-:-:S04]  /*1130*/  ISETP.NE.AND P0, PT, R2, 0x3, PT ;  /* 0x000000030200780c */ /* 0x000fc80003f05270 */
[----:B------:R-:W-:-:S04]  /*1140*/  SHF.L.U32 R0, R0, 0x1f, RZ ;  /* 0x0000001f00007819 */ /* 0x000fc800000006ff */
[----:B------:R-:W0:Y:S02]  /*1150*/  SYNCS.PHASECHK.TRANS64.TRYWAIT P1, [UR40+0x30800], R0 ;  /* 0x03080000ff0075a7 */ /* 0x000e240008020168 */
[----:B0-----:R-:W-:Y:S05]  /*1160*/  @!P1 BRA `(.L_x_3302) ;  /* 0x000000b000a49947 */ /* 0x001fea0003800000 */
.L_x_3383:
[----:B------:R-:W-:Y:S05]  /*1170*/  @!P0 BRA `(.L_x_3303) ;  /* 0x0000000000048947 */ /* 0x000fea0003800000 */
[----:B------:R-:W-:Y:S01]  /*1180*/  BPT.TRAP 0x1 ;  /* 0x000000040000795c */ /* 0x000fe20000300000 */
.L_x_3303:
[----:B0-----:R-:W-:Y:S01]  /*1190*/  IMAD.U32 R3, RZ, RZ, UR39 ;  /* 0x00000027ff037e24 */ /* 0x001fe2000f8e00ff */
[----:B------:R-:W-:-:S04]  /*11a0*/  MOV R0, UR38 ;  /* 0x0000002600007c02 */ /* 0x000fc80008000f00 */
[----:B------:R-:W-:Y:S02]  /*11b0*/  LEA R0, R0, UR40, 0x3 ;  /* 0x0000002800007c11 */ /* 0x000fe4000f8e18ff */
[----:B------:R-:W-:-:S04]  /*11c0*/  SHF.L.U32 R3, R3, 0x1f, RZ ;  /* 0x0000001f03037819 */ /* 0x000fc800000006ff */
[----:B------:R0:W1:Y:S01]  /*11d0*/  SYNCS.PHASECHK.TRANS64.TRYWAIT P1, [R0+URZ+0x30830], R3 ;  /* 0x03083003000075a7 */ /* 0x000062000802017f */
[----:B------:R-:W-:Y:S05]  /*11e0*/  @!P0 BRA `(.L_x_3304) ;  /* 0x0000000000048947 */ /* 0x000fea0003800000 */
[----:B------:R-:W-:Y:S01]  /*11f0*/  BPT.TRAP 0x1 ;  /* 0x000000040000795c */ /* 0x000fe20000300000 */
.L_x_3304:
[----:B------:R-:W-:Y:S01]  /*1200*/  IMAD.MOV.U32 R119, RZ, RZ, RZ ;  /* 0x000000ffff777224 */ /* 0x000fe200078e00ff */
[----:B-1----:R-:W-:Y:S06]  /*1210*/  @P1 BRA `(.L_x_3305) ;  /* 0x0000000000081947 */ /* 0x002fec0003800000 */
[----:B------:R-:W1:Y:S02]  /*1220*/  SYNCS.PHASECHK.TRANS64.TRYWAIT P1, [R0+URZ+0x30830], R3 ;  /* 0x03083003000075a7 */ /* 0x000e64000802017f */
[----:B-1----:R-:W-:Y:S05]  /*1230*/  @!P1 BRA `(.L_x_3306) ;  /* 0x000000b000889947 */ /* 0x002fea0003800000 */
.L_x_3305:
[----:B------:R-:W-:Y:S05]  /*1240*/  WARPSYNC.ALL ;  /* 0x0000000000007948 */ /* 0x000fea0003800000 */
[----:B------:R-:W-:Y:S01]  /*1250*/  UIADD3 UR40, UR40, 0x1e400, URZ ;  /* 0x0001e40028287890 */ /* 0x000fe2000fffe03f */
[----:B------:R-:W-:Y:S01]  /*1260*/  WARPGROUP.ARRIVE ;  /* 0x00000000000079c5 */ /* 0x000fe20000000000 */
[----:B------:R-:W-:Y:S02]  /*1270*/  ULOP3.LUT UR4, UR41, 0x10000, URZ, 0xfc, !UPT ;  /* 0x0001000029047892 */ /* 0x000fe4000f8efc3f */
[----:B------:R-:W-:Y:S01]  /*1280*/  USHF.R.U32.HI UR40, URZ, 0x4, UR40 ;  /* 0x000000043f287899 */ /* 0x000fe20008011628 */
[----:B------:R-:W-:Y:S01]  /*1290*/  UMOV UR13, 0x40000040 ;  /* 0x40000040000d7882 */ /* 0x000fe20000000000 */
[----:B------:R-:W-:-:S02]  /*12a0*/  UMOV UR15, 0x40000040 ;  /* 0x40000040000f7882 */ /* 0x000fc40000000000 */
[----:B------:R-:W-:Y:S01]  /*12b0*/  ULOP3.LUT UR11, UR40, 0x3fff, URZ, 0xc0, !UPT ;  /* 0x00003fff280b7892 */ /* 0x000fe2000f8ec03f */
[----:B------:R-:W-:Y:S01]  /*12c0*/  MOV R9, UR13 ;  /* 0x0000000d00097c02 */ /* 0x000fe20008000f00 */
[----:B------:R-:W-:Y:S01]  /*12d0*/  UMOV UR12, UR4 ;  /* 0x00000004000c7c82 */ /* 0x000fe20008000000 */
[----:B------:R-:W-:Y:S01]  /*12e0*/  UIADD3 UR6, UR4, 0x2, URZ ;  /* 0x0000000204067890 */ /* 0x000fe2000fffe03f */
[----:B------:R-:W-:Y:S01]  /*12f0*/  IMAD.U32 R8, RZ, RZ, UR12 ;  /* 0x0000000cff087e24 */ /* 0x000fe2000f8e00ff */
[----:B------:R-:W-:Y:S02]  /*1300*/  ULOP3.LUT UR11, UR11, 0x10000, URZ, 0xfc, !UPT ;  /* 0x000100000b0b7892 */ /* 0x000fe4000f8efc3f */
[----:B------:R-:W-:Y:S02]  /*1310*/  UIADD3 UR56, UR4, 0x4, URZ ;  /* 0x0000000404387890 */ /* 0x000fe4000fffe03f */
[----:B------:R-:W-:Y:S01]  /*1320*/  UIMAD UR5, UR38, 0x900, UR11 ;  /* 0x00000900260578a4 */ /* 0x000fe2000f8e020b */
[----:B------:R-:W-:Y:S01]  /*1330*/  UMOV UR57, 0x40000040 ;  /* 0x4000004000397882 */ /* 0x000fe20000000000 */
[----:B------:R-:W-:-:S02]  /*1340*/  UMOV UR59, 0x40000040 ;  /* 0x40000040003b7882 */ /* 0x000fc40000000000 */
[----:B------:R-:W-:Y:S02]  /*1350*/  UIADD3 UR7, UR5, 0x2, URZ ;  /* 0x0000000205077890 */ /* 0x000fe4000fffe03f */
[----:B------:R-:W-:Y:S02]  /*1360*/  UIADD3 UR58, UR5, 0x4, URZ ;  /* 0x00000004053a7890 */ /* 0x000fe4000fffe03f */
[----:B------:R-:W-:Y:S01]  /*1370*/  UMOV UR14, UR5 ;  /* 0x00000005000e7c82 */ /* 0x000fe20008000000 */
[----:B------:R-:W-:Y:S01]  /*1380*/  UIADD3 UR52, UR4, 0x6, URZ ;  /* 0x0000000604347890 */ /* 0x000fe2000fffe03f */
[----:B------:R-:W-:Y:S01]  /*1390*/  HGMMA.64x96x16.F32 R24, gdesc[UR12], RZ, !UPT, gsb0 ;  /* 0x016000000c1879f0 */ /* 0x000fe2000c0008ff */
[----:B------:R-:W-:Y:S01]  /*13a0*/  UMOV UR12, UR6 ;  /* 0x00000006000c7c82 */ /* 0x000fe20008000000 */
[----:B------:R-:W-:Y:S01]  /*13b0*/  UMOV UR13, 0x40000040 ;  /* 0x40000040000d7882 */ /* 0x000fe20000000000 */
[----:B------:R-:W-:Y:S01]  /*13c0*/  UMOV UR14, UR7 ;  /* 0x00000007000e7c82 */ /* 0x000fe20008000000 */
[----:B------:R-:W-:Y:S01]  /*13d0*/  UMOV UR15, 0x40000040 ;  /* 0x40000040000f7882 */ /* 0x000fe20000000000 */
[----:B------:R-:W-:Y:S01]  /*13e0*/  UIADD3 UR54, UR5, 0x6, URZ ;  /* 0x0000000605367890 */ /* 0x000fe2000fffe03f */
[----:B------:R-:W-:Y:S01]  /*13f0*/  IMAD.U32 R6, RZ, RZ, UR12 ;  /* 0x0000000cff067e24 */ /* 0x000fe2000f8e00ff */
[----:B------:R-:W-:Y:S01]  /*1400*/  UMOV UR53, 0x40000040 ;  /* 0x4000004000357882 */ /* 0x000fe20000000000 */
[----:B------:R-:W-:Y:S01]  /*1410*/  UMOV UR55, 0x40000040 ;  /* 0x4000004000377882 */ /* 0x000fe20000000000 */
[----:B------:R-:W-:Y:S01]  /*1420*/  UIADD3 UR48, UR4, 0x400, URZ ;  /* 0x0000040004307890 */ /* 0x000fe2000fffe03f */
[----:B------:R-:W-:Y:S01]  /*1430*/  IMAD.U32 R7, RZ, RZ, UR13 ;  /* 0x0000000dff077e24 */ /* 0x000fe2000f8e00ff */
        /* <DEDUP_REMOVED lines=29> */
[----:B------:R-:W-:Y:S01]  /*1610*/  HGMMA.64x96x16.F32 R24, gdesc[UR12], R24, gsb0 ;  /* 0x016000000c1879f0 */ /* 0x000fe20008000818 */
[----:B------:R-:W-:Y:S02]  /*1620*/  UIADD3 UR12, UR4, 0x404, URZ ;  /* 0x00000404040c7890 */ /* 0x000fe4000fffe03f */
[----:B------:R-:W-:Y:S01]  /*1630*/  UIADD3 UR14, UR5, 0x304, URZ ;  /* 0x00000304050e7890 */ /* 0x000fe2000fffe03f */
[----:B------:R-:W-:Y:S01]  /*1640*/  UMOV UR13, 0x40000040 ;  /* 0x40000040000d7882 */ /* 0x000fe20000000000 */
[----:B------:R-:W-:Y:S01]  /*1650*/  UMOV UR15, 0x40000040 ;  /* 0x40000040000f7882 */ /* 0x000fe20000000000 */
[----:B------:R-:W-:Y:S02]  /*1660*/  WARPGROUP.DEPBAR.LE gsb0, 0x0 ;  /* 0x00008000000079c5 */ /* 0x000fe40000010000 */
[----:B------:R-:W-:-:S06]  /*1670*/  WARPGROUP.ARRIVE ;  /* 0x00000000000079c5 */ /* 0x000fcc0000000000 */
[----:B------:R-:W-:Y:S03]  /*1680*/  HGMMA.64x96x16.F32 R24, gdesc[UR56], R24, gsb0 ;  /* 0x01600000381879f0 */ /* 0x000fe60008000818 */
        /* <DEDUP_REMOVED lines=28> */
[----:B------:R-:W-:Y:S05]  /*1850*/  @!P0 BRA `(.L_x_3307) ;  /* 0x0000000000048947 */ /* 0x000fea0003800000 */
[----:B------:R-:W-:Y:S01]  /*1860*/  BPT.TRAP 0x1 ;  /* 0x000000040000795c */ /* 0x000fe20000300000 */
.L_x_3307:
[----:B------:R-:W-:Y:S01]  /*1870*/  R2UR UR5, R120 ;  /* 0x00000000780572ca */ /* 0x000fe200000e0000 */
[----:B------:R-:W-:Y:S01]  /*1880*/  ULDC UR4, c[0x0][0x9d8] ;  /* 0x0002760000047ab9 */ /* 0x000fe20000000800 */
[----:B01----:R-:W-:Y:S02]  /*1890*/  VIADD R3, R200, UR61 ;  /* 0x0000003dc8037c36 */ /* 0x003fe40008000000 */
        /* <DEDUP_REMOVED lines=9> */
[----:B------:R-:W-:Y:S01]  /*1930*/  FMUL.FTZ R36, R36, UR4 ;  /* 0x0000000424247c20 */ /* 0x000fe20008410000 */
[----:B------:R-:W-:Y:S01]  /*1940*/  MOV R4, UR5 ;  /* 0x0000000500047c02 */ /* 0x000fe20008000f00 */
[----:B------:R-:W-:Y:S01]  /*1950*/  FMUL.FTZ R31, R31, UR4 ;  /* 0x000000041f1f7c20 */ /* 0x000fe20008410000 */
[----:B------:R-:W-:Y:S01]  /*1960*/  FMUL.FTZ R37, R37, UR4 ;  /* 0x0000000425257c20 */ /* 0x000fe20008410000 */
[----:B------:R-:W-:Y:S01]  /*1970*/  FMUL.FTZ R30, R30, UR4 ;  /* 0x000000041e1e7c20 */ /* 0x000fe20008410000 */
[----:B------:R-:W0:Y:S01]  /*1980*/  MUFU.TANH R25, R25 ;  /* 0x0000001900197308 */ /* 0x000e220000002400 */
[----:B------:R-:W-:-:S02]  /*1990*/  IMAD R3, R4, -0x60, R3 ;  /* 0xffffffa004037824 */ /* 0x000fc400078e0203 */
[----:B------:R-:W-:Y:S01]  /*19a0*/  FMUL.FTZ R40, R40, UR4 ;  /* 0x0000000428287c20 */ /* 0x000fe20008410000 */
[----:B------:R-:W-:Y:S01]  /*19b0*/  FMUL.FTZ R35, R35, UR4 ;  /* 0x0000000423237c20 */ /* 0x000fe20008410000 */
[----:B------:R-:W-:Y:S01]  /*19c0*/  FMUL.FTZ R41, R41, UR4 ;  /* 0x0000000429297c20 */ /* 0x000fe20008410000 */
[----:B------:R-:W-:Y:S01]  /*19d0*/  FMUL.FTZ R34, R34, UR4 ;  /* 0x0000000422227c20 */ /* 0x000fe20008410000 */
[C---:B------:R-:W-:Y:S01]  /*19e0*/  ISETP.GT.AND P6, PT, R3.reuse, RZ, PT ;  /* 0x000000ff0300720c */ /* 0x040fe20003fc4270 */
[----:B------:R-:W-:Y:S01]  /*19f0*/  FMUL.FTZ R44, R44, UR4 ;  /* 0x000000042c2c7c20 */ /* 0x000fe20008410000 */
[----:B------:R-:W-:Y:S01]  /*1a00*/  MUFU.TANH R28, R28 ;  /* 0x0000001c001c7308 */ /* 0x000fe20000002400 */
[C---:B------:R-:W-:Y:S01]  /*1a10*/  ISETP.GT.AND P5, PT, R3.reuse, 0x1, PT ;  /* 0x000000010300780c */ /* 0x040fe20003fa4270 */
[----:B------:R-:W-:Y:S01]  /*1a20*/  FMUL.FTZ R38, R38, UR4 ;  /* 0x0000000426267c20 */ /* 0x000fe20008410000 */
[----:B------:R-:W-:Y:S01]  /*1a30*/  ISETP.GT.AND P4, PT, R3, 0x8, PT ;  /* 0x000000080300780c */ /* 0x000fe20003f84270 */
[----:B------:R-:W-:Y:S01]  /*1a40*/  FMUL.FTZ R45, R45, UR4 ;  /* 0x000000042d2d7c20 */ /* 0x000fe20008410000 */
[----:B------:R-:W-:Y:S01]  /*1a50*/  ISETP.GT.AND P3, PT, R3, 0x9, PT ;  /* 0x000000090300780c */ /* 0x000fe20003f64270 */
[----:B------:R-:W-:Y:S01]  /*1a60*/  FMUL.FTZ R39, R39, UR4 ;  /* 0x0000000427277c20 */ /* 0x000fe20008410000 */
[----:B------:R-:W-:Y:S01]  /*1a70*/  ISETP.GT.AND P2, PT, R3, 0x10, PT ;  /* 0x000000100300780c */ /* 0x000fe20003f44270 */
[----:B------:R-:W1:Y:S01]  /*1a80*/  MUFU.TANH R29, R29 ;  /* 0x0000001d001d7308 */ /* 0x000e620000002400 */
[----:B0-----:R-:W-:Y:S01]  /*1a90*/  FSEL R10, R25, -INF , P5 ;  /* 0xff800000190a7808 */ /* 0x001fe20002800000 */
[----:B------:R-:W-:Y:S01]  /*1aa0*/  FMUL.FTZ R48, R48, UR4 ;  /* 0x0000000430307c20 */ /* 0x000fe20008410000 */
[----:B------:R-:W-:Y:S01]  /*1ab0*/  ISETP.GT.AND P1, PT, R3, 0x11, PT ;  /* 0x000000110300780c */ /* 0x000fe20003f24270 */
        /* <DEDUP_REMOVED lines=13> */
[----:B-1----:R-:W-:Y:S01]  /*1b90*/  FSEL R29, R29, -INF , P3 ;  /* 0xff8000001d1d7808 */ /* 0x002fe20001800000 */
[----:B------:R-:W-:Y:S01]  /*1ba0*/  FMUL.FTZ R60, R60, UR4 ;  /* 0x000000043c3c7c20 */ /* 0x000fe20008410000 */
[----:B------:R-:W-:Y:S01]  /*1bb0*/  FMUL.FTZ R54, R54, UR4 ;  /* 0x0000000436367c20 */ /* 0x000fe20008410000 */
[----:B------:R-:W-:Y:S01]  /*1bc0*/  FMUL.FTZ R61, R61, UR4 ;  /* 0x000000043d3d7c20 */ /* 0x000fe20008410000 */
[----:B------:R-:W-:Y:S01]  /*1bd0*/  FMUL.FTZ R55, R55, UR4 ;  /* 0x0000000437377c20 */ /* 0x000fe20008410000 */
[----:B------:R-:W-:Y:S01]  /*1be0*/  FMUL.FTZ R64, R64, UR4 ;  /* 0x0000000440407c20 */ /* 0x000fe20008410000 */
[----:B------:R-:W-:Y:S01]  /*1bf0*/  FMUL.FTZ R58, R58, UR4 ;  /* 0x000000043a3a7c20 */ /* 0x000fe20008410000 */
[----:B------:R1:W2:Y:S01]  /*1c00*/  MUFU.TANH R2, R27 ;  /* 0x0000001b00027308 */ /* 0x0002a20000002400 */
[----:B------:R-:W-:Y:S01]  /*1c10*/  FMUL.FTZ R65, R65, UR4 ;  /* 0x0000000441417c20 */ /* 0x000fe20008410000 */
[----:B------:R-:W-:Y:S01]  /*1c20*/  FMUL.FTZ R59, R59, UR4 ;  /* 0x000000043b3b7c20 */ /* 0x000fe20008410000 */
[----:B------:R-:W-:Y:S01]  /*1c30*/  FMUL.FTZ R68, R68, UR4 ;  /* 0x0000000444447c20 */ /* 0x000fe20008410000 */
[----:B------:R-:W-:Y:S01]  /*1c40*/  FMUL.FTZ R69, R69, UR4 ;  /* 0x0000000445457c20 */ /* 0x000fe20008410000 */
[----:B------:R-:W-:Y:S01]  /*1c50*/  FMUL.FTZ R62, R62, UR4 ;  /* 0x000000043e3e7c20 */ /* 0x000fe20008410000 */
[----:B------:R-:W-:Y:S01]  /*1c60*/  ULDC UR5, c[0x0][0x988] ;  /* 0x0002620000057ab9 */ /* 0x000fe20000000800 */
[----:B------:R-:W-:Y:S01]  /*1c70*/  FMUL.FTZ R63, R63, UR4 ;  /* 0x000000043f3f7c20 */ /* 0x000fe20008410000 */
[----:B------:R-:W3:Y:S01]  /*1c80*/  MUFU.TANH R33, R33 ;  /* 0x0000002100217308 */ /* 0x000ee20000002400 */
[----:B-1----:R-:W-:Y:S01]  /*1c90*/  FSEL R27, R24, -INF , P6 ;  /* 0xff800000181b7808 */ /* 0x002fe20003000000 */
[----:B------:R-:W-:Y:S01]  /*1ca0*/  FMUL.FTZ R66, R66, UR4 ;  /* 0x0000000442427c20 */ /* 0x000fe20008410000 */
[----:B0-----:R-:W-:Y:S01]  /*1cb0*/  FSEL R5, R5, -INF , P6 ;  /* 0xff80000005057808 */ /* 0x001fe20003000000 */
[----:B------:R-:W-:Y:S01]  /*1cc0*/  FMUL.FTZ R67, R67, UR4 ;  /* 0x0000000443437c20 */ /* 0x000fe20008410000 */
[----:B------:R-:W-:Y:S01]  /*1cd0*/  FMNMX.FTZ R4, R27, R10, !PT ;  /* 0x0000000a1b047209 */ /* 0x000fe20007810000 */
[----:B------:R-:W-:Y:S01]  /*1ce0*/  FMUL.FTZ R70, R70, UR4 ;  /* 0x0000000446467c20 */ /* 0x000fe20008410000 */
[----:B------:R-:W-:Y:S01]  /*1cf0*/  ISETP.GT.AND P6, PT, R3, 0x18, PT ;  /* 0x000000180300780c */ /* 0x000fe20003fc4270 */
[----:B------:R0:W1:Y:S01]  /*1d00*/  MUFU.TANH R13, R31 ;  /* 0x0000001f000d7308 */ /* 0x0000620000002400 */
[----:B--2---:R-:W-:Y:S01]  /*1d10*/  FSEL R2, R2, -INF , P5 ;  /* 0xff80000002027808 */ /* 0x004fe20002800000 */
[----:B------:R-:W-:Y:S01]  /*1d20*/  FMUL.FTZ R71, R71, UR4 ;  /* 0x0000000447477c20 */ /* 0x000fe20008410000 */
[----:B------:R-:W-:Y:S01]  /*1d30*/  ISETP.GT.AND P5, PT, R3, 0x19, PT ;  /* 0x000000190300780c */ /* 0x000fe20003fa4270 */
[----:B------:R-:W2:Y:S01]  /*1d40*/  S2UR UR6, SR_CgaCtaId ;  /* 0x00000000000679c3 */ /* 0x000ea20000008800 */
[----:B------:R-:W-:Y:S01]  /*1d50*/  P2R R14, PR, RZ, 0x1 ;  /* 0x00000001ff0e7803 */ /* 0x000fe20000000000 */
[----:B------:R-:W-:Y:S01]  /*1d60*/  UISETP.GE.AND UP0, UPT, UR61, 0x61, UPT ;  /* 0x000000613d00788c */ /* 0x000fe2000bf06270 */
[----:B------:R-:W-:Y:S01]  /*1d70*/  R2UR UR4, R0 ;  /* 0x00000000000472ca */ /* 0x000fe200000e0000 */
[----:B------:R-:W4:Y:S01]  /*1d80*/  MUFU.TANH R36, R36 ;  /* 0x0000002400247308 */ /* 0x000f220000002400 */
[----:B0-----:R-:W-:Y:S01]  /*1d90*/  FSEL R31, R28, -INF , P4 ;  /* 0xff8000001c1f7808 */ /* 0x001fe20002000000 */
[--C-:B------:R-:W-:Y:S01]  /*1da0*/  IMAD.MOV.U32 R117, RZ, RZ, R119.reuse ;  /* 0x000000ffff757224 */ /* 0x100fe200078e0077 */
[----:B---3--:R-:W-:Y:S01]  /*1db0*/  FSEL R33, R33, -INF , P1 ;  /* 0xff80000021217808 */ /* 0x008fe20000800000 */
[--C-:B------:R-:W-:Y:S01]  /*1dc0*/  IMAD.MOV.U32 R116, RZ, RZ, R119.reuse ;  /* 0x000000ffff747224 */ /* 0x100fe200078e0077 */
[----:B------:R-:W-:Y:S01]  /*1dd0*/  FMNMX.FTZ R4, R31, R4, !PT ;  /* 0x000000041f047209 */ /* 0x000fe20007810000 */
[--C-:B------:R-:W-:Y:S01]  /*1de0*/  IMAD.MOV.U32 R115, RZ, RZ, R119.reuse ;  /* 0x000000ffff737224 */ /* 0x100fe200078e0077 */
[-C--:B------:R-:W-:Y:S01]  /*1df0*/  MOV R118, R119.reuse ;  /* 0x0000007700767202 */ /* 0x080fe20000000f00 */
[----:B------:R-:W0:Y:S01]  /*1e00*/  MUFU.TANH R11, R30 ;  /* 0x0000001e000b7308 */ /* 0x000e220000002400 */
[----:B------:R-:W-:Y:S01]  /*1e10*/  FMNMX.FTZ R4, R29, R4, !PT ;  /* 0x000000041d047209 */ /* 0x000fe20007810000 */
[--C-:B------:R-:W-:Y:S01]  /*1e20*/  IMAD.MOV.U32 R113, RZ, RZ, R119.reuse ;  /* 0x000000ffff717224 */ /* 0x100fe200078e0077 */
[----:B-1----:R-:W-:Y:S01]  /*1e30*/  FSEL R13, R13, -INF , P3 ;  /* 0xff8000000d0d7808 */ /* 0x002fe20001800000 */
[----:B------:R-:W-:Y:S01]  /*1e40*/  UIADD3 UR4, UR4, 0x30840, URZ ;  /* 0x0003084004047890 */ /* 0x000fe2000fffe03f */
[----:B------:R-:W-:Y:S01]  /*1e50*/  ISETP.GT.AND P3, PT, R3, 0x21, PT ;  /* 0x000000210300780c */ /* 0x000fe20003f64270 */
[--C-:B------:R-:W-:Y:S01]  /*1e60*/  IMAD.MOV.U32 R112, RZ, RZ, R119.reuse ;  /* 0x000000ffff707224 */ /* 0x100fe200078e0077 */
[-C--:B------:R-:W-:Y:S01]  /*1e70*/  MOV R114, R119.reuse ;  /* 0x0000007700727202 */ /* 0x080fe20000000f00 */
[----:B------:R-:W1:Y:S01]  /*1e80*/  MUFU.TANH R37, R37 ;  /* 0x0000002500257308 */ /* 0x000e620000002400 */
[----:B----4-:R-:W-:Y:S01]  /*1e90*/  FSEL R73, R36, -INF , P6 ;  /* 0xff80000024497808 */ /* 0x010fe20003000000 */
[--C-:B------:R-:W-:Y:S01]  /*1ea0*/  IMAD.MOV.U32 R111, RZ, RZ, R119.reuse ;  /* 0x000000ffff6f7224 */ /* 0x100fe200078e0077 */
[-C--:B------:R-:W-:Y:S01]  /*1eb0*/  MOV R110, R119.reuse ;  /* 0x00000077006e7202 */ /* 0x080fe20000000f00 */
[----:B--2---:R-:W-:Y:S01]  /*1ec0*/  UPRMT UR4, UR6, 0x654, UR4 ;  /* 0x0000065406047896 */ /* 0x004fe20008000004 */
[--C-:B------:R-:W-:Y:S01]  /*1ed0*/  IMAD.MOV.U32 R109, RZ, RZ, R119.reuse ;  /* 0x000000ffff6d7224 */ /* 0x100fe200078e0077 */
[-C--:B------:R-:W-:Y:S01]  /*1ee0*/  MOV R107, R119.reuse ;  /* 0x00000077006b7202 */ /* 0x080fe20000000f00 */
[--C-:B------:R-:W-:Y:S01]  /*1ef0*/  IMAD.MOV.U32 R108, RZ, RZ, R119.reuse ;  /* 0x000000ffff6c7224 */ /* 0x100fe200078e0077 */
[----:B------:R2:W3:Y:S01]  /*1f00*/  MUFU.TANH R21, R35 ;  /* 0x0000002300157308 */ /* 0x0004e20000002400 */
[----:B0-----:R-:W-:Y:S01]  /*1f10*/  FSEL R11, R11, -INF , P4 ;  /* 0xff8000000b0b7808 */ /* 0x001fe20002000000 */
[--C-:B------:R-:W-:Y:S01]  /*1f20*/  IMAD.MOV.U32 R106, RZ, RZ, R119.reuse ;  /* 0x000000ffff6a7224 */ /* 0x100fe200078e0077 */
[----:B------:R-:W-:Y:S01]  /*1f30*/  ISETP.GT.AND P4, PT, R3, 0x20, PT ;  /* 0x000000200300780c */ /* 0x000fe20003f84270 */
[--C-:B------:R-:W-:Y:S01]  /*1f40*/  IMAD.MOV.U32 R105, RZ, RZ, R119.reuse ;  /* 0x000000ffff697224 */ /* 0x100fe200078e0077 */
[----:B------:R-:W-:Y:S01]  /*1f50*/  SYNCS.ARRIVE.TRANS64.RED.A1T0 RZ, [UR4], RZ ;  /* 0x000000ffffff79a7 */ /* 0x000fe20008100404 */
[-C--:B------:R-:W-:Y:S01]  /*1f60*/  MOV R104, R119.reuse ;  /* 0x0000007700687202 */ /* 0x080fe20000000f00 */
[--C-:B------:R-:W-:Y:S01]  /*1f70*/  IMAD.MOV.U32 R102, RZ, RZ, R119.reuse ;  /* 0x000000ffff667224 */ /* 0x100fe200078e0077 */
[----:B------:R-:W0:Y:S01]  /*1f80*/  MUFU.TANH R40, R40 ;  /* 0x0000002800287308 */ /* 0x000e220000002400 */
[----:B--2---:R-:W-:Y:S01]  /*1f90*/  FSEL R35, R32, -INF , P2 ;  /* 0xff80000020237808 */ /* 0x004fe20001000000 */
[--C-:B------:R-:W-:Y:S01]  /*1fa0*/  IMAD.MOV.U32 R100, RZ, RZ, R119.reuse ;  /* 0x000000ffff647224 */ /* 0x100fe200078e0077 */
[----:B-1----:R-:W-:Y:S01]  /*1fb0*/  FSEL R75, R37, -INF , P5 ;  /* 0xff800000254b7808 */ /* 0x002fe20002800000 */
[--C-:B------:R-:W-:Y:S01]  /*1fc0*/  IMAD.MOV.U32 R96, RZ, RZ, R119.reuse ;  /* 0x000000ffff607224 */ /* 0x100fe200078e0077 */
[----:B------:R-:W-:Y:S01]  /*1fd0*/  FMNMX.FTZ R4, R35, R4, !PT ;  /* 0x0000000423047209 */ /* 0x000fe20007810000 */
[--C-:B------:R-:W-:Y:S01]  /*1fe0*/  IMAD.MOV.U32 R94, RZ, RZ, R119.reuse ;  /* 0x000000ffff5e7224 */ /* 0x100fe200078e0077 */
[-C--:B------:R-:W-:Y:S01]  /*1ff0*/  MOV R98, R119.reuse ;  /* 0x0000007700627202 */ /* 0x080fe20000000f00 */
[----:B------:R-:W1:Y:S01]  /*2000*/  MUFU.TANH R15, R34 ;  /* 0x00000022000f7308 */ /* 0x000e620000002400 */
[----:B------:R-:W-:Y:S01]  /*2010*/  FMNMX.FTZ R4, R33, R4, !PT ;  /* 0x0000000421047209 */ /* 0x000fe20007810000 */
[--C-:B------:R-:W-:Y:S01]  /*2020*/  IMAD.MOV.U32 R90, RZ, RZ, R119.reuse ;  /* 0x000000ffff5a7224 */ /* 0x100fe200078e0077 */
[----:B---3--:R-:W-:Y:S01]  /*2030*/  FSEL R21, R21, -INF , P1 ;  /* 0xff80000015157808 */ /* 0x008fe20000800000 */
[--C-:B------:R-:W-:Y:S01]  /*2040*/  IMAD.MOV.U32 R88, RZ, RZ, R119.reuse ;  /* 0x000000ffff587224 */ /* 0x100fe200078e0077 */
[----:B------:R-:W-:Y:S01]  /*2050*/  FMNMX.FTZ R4, R73, R4, !PT ;  /* 0x0000000449047209 */ /* 0x000fe20007810000 */
[--C-:B------:R-:W-:Y:S01]  /*2060*/  IMAD.MOV.U32 R84, RZ, RZ, R119.reuse ;  /* 0x000000ffff547224 */ /* 0x100fe200078e0077 */
[----:B------:R-:W-:Y:S01]  /*2070*/  ISETP.GT.AND P1, PT, R3, 0x29, PT ;  /* 0x000000290300780c */ /* 0x000fe20003f24270 */
[----:B------:R-:W2:Y:S01]  /*2080*/  MUFU.TANH R41, R41 ;  /* 0x0000002900297308 */ /* 0x000ea20000002400 */
[----:B0-----:R-:W-:Y:S01]  /*2090*/  FSEL R77, R40, -INF , P4 ;  /* 0xff800000284d7808 */ /* 0x001fe20002000000 */
[--C-:B------:R-:W-:Y:S01]  /*20a0*/  IMAD.MOV.U32 R82, RZ, RZ, R119.reuse ;  /* 0x000000ffff527224 */ /* 0x100fe200078e0077 */
[----:B------:R-:W-:Y:S01]  /*20b0*/  FMNMX.FTZ R4, R75, R4, !PT ;  /* 0x000000044b047209 */ /* 0x000fe20007810000 */
[--C-:B------:R-:W-:Y:S01]  /*20c0*/  IMAD.MOV.U32 R78, RZ, RZ, R119.reuse ;  /* 0x000000ffff4e7224 */ /* 0x100fe200078e0077 */
[----:B------:R-:W-:Y:S01]  /*20d0*/  MOV R92, R119 ;  /* 0x00000077005c7202 */ /* 0x000fe20000000f00 */
[--C-:B------:R-:W-:Y:S01]  /*20e0*/  IMAD.MOV.U32 R76, RZ, RZ, R119.reuse ;  /* 0x000000ffff4c7224 */ /* 0x100fe200078e0077 */
[----:B------:R-:W-:Y:S01]  /*20f0*/  FMNMX.FTZ R4, R77, R4, !PT ;  /* 0x000000044d047209 */ /* 0x000fe20007810000 */
[----:B------:R-:W0:Y:S01]  /*2100*/  MUFU.TANH R44, R44 ;  /* 0x0000002c002c7308 */ /* 0x000e220000002400 */
[----:B-1----:R-:W-:Y:S01]  /*2110*/  FSEL R15, R15, -INF , P2 ;  /* 0xff8000000f0f7808 */ /* 0x002fe20001000000 */
[----:B------:R-:W-:Y:S01]  /*2120*/  IMAD.MOV.U32 R72, RZ, RZ, R119 ;  /* 0x000000ffff487224 */ /* 0x000fe200078e0077 */
[----:B------:R-:W-:-:S02]  /*2130*/  ISETP.GT.AND P2, PT, R3, 0x28, PT ;  /* 0x000000280300780c */ /* 0x000fc40003f44270 */
[-C--:B------:R-:W-:Y:S02]  /*2140*/  MOV R86, R119.reuse ;  /* 0x0000007700567202 */ /* 0x080fe40000000f00 */
[-C--:B------:R-:W-:Y:S01]  /*2150*/  MOV R80, R119.reuse ;  /* 0x0000007700507202 */ /* 0x080fe20000000f00 */
[----:B------:R-:W1:Y:S01]  /*2160*/  MUFU.TANH R38, R38 ;  /* 0x0000002600267308 */ /* 0x000e620000002400 */
[----:B--2---:R-:W-:Y:S02]  /*2170*/  FSEL R79, R41, -INF , P3 ;  /* 0xff800000294f7808 */ /* 0x004fe40001800000 */
[----:B------:R-:W-:Y:S02]  /*2180*/  MOV R74, R119 ;  /* 0x00000077004a7202 */ /* 0x000fe40000000f00 */
[----:B------:R-:W-:-:S03]  /*2190*/  FMNMX.FTZ R4, R79, R4, !PT ;  /* 0x000000044f047209 */ /* 0x000fc60007810000 */
[----:B------:R-:W2:Y:S01]  /*21a0*/  MUFU.TANH R45, R45 ;  /* 0x0000002d002d7308 */ /* 0x000ea20000002400 */
[----:B0-----:R-:W-:Y:S02]  /*21b0*/  FSEL R81, R44, -INF , P2 ;  /* 0xff8000002c517808 */ /* 0x001fe40001000000 */
[----:B------:R-:W-:Y:S02]  /*21c0*/  MOV R44, R119 ;  /* 0x00000077002c7202 */ /* 0x000fe40000000f00 */
        /* <DEDUP_REMOVED lines=8> */
[----:B0-----:R-:W-:Y:S02]  /*2250*/  FSEL R39, R39, -INF , P5 ;  /* 0xff80000027277808 */ /* 0x001fe40002800000 */
[----:B------:R-:W-:-:S05]  /*2260*/  ISETP.GT.AND P5, PT, R3, 0x31, PT ;  /* 0x000000310300780c */ /* 0x000fca0003fa4270 */
[----:B------:R-:W0:Y:S01]  /*2270*/  MUFU.TANH R49, R49 ;  /* 0x0000003100317308 */ /* 0x000e220000002400 */
[----:B-1----:R-:W-:Y:S01]  /*2280*/  FSEL R85, R48, -INF , P6 ;  /* 0xff80000030557808 */ /* 0x002fe20003000000 */
[----:B------:R-:W-:-:S03]  /*2290*/  IMAD.MOV.U32 R48, RZ, RZ, R119 ;  /* 0x000000ffff307224 */ /* 0x000fc600078e0077 */
[----:B------:R-:W-:-:S03]  /*22a0*/  FMNMX.FTZ R4, R85, R4, !PT ;  /* 0x0000000455047209 */ /* 0x000fc60007810000 */
[----:B------:R-:W1:Y:S01]  /*22b0*/  MUFU.TANH R43, R43 ;  /* 0x0000002b002b7308 */ /* 0x000e620000002400 */
[----:B--2---:R-:W-:Y:S01]  /*22c0*/  FSEL R41, R42, -INF , P4 ;  /* 0xff8000002a297808 */ /* 0x004fe20002000000 */
[----:B------:R-:W-:Y:S01]  /*22d0*/  IMAD.MOV.U32 R42, RZ, RZ, R119 ;  /* 0x000000ffff2a7224 */ /* 0x000fe200078e0077 */
        /* <DEDUP_REMOVED lines=8> */
[----:B--2---:R-:W-:Y:S01]  /*2360*/  FSEL R89, R52, -INF , P4 ;  /* 0xff80000034597808 */ /* 0x004fe20002000000 */
[----:B------:R-:W-:-:S03]  /*2370*/  IMAD.MOV.U32 R52, RZ, RZ, R119 ;  /* 0x000000ffff347224 */ /* 0x000fc600078e0077 */
[----:B------:R-:W-:-:S03]  /*2380*/  FMNMX.FTZ R4, R89, R4, !PT ;  /* 0x0000000459047209 */ /* 0x000fc60007810000 */
[----:B------:R-:W2:Y:S01]  /*2390*/  MUFU.TANH R47, R47 ;  /* 0x0000002f002f7308 */ /* 0x000ea20000002400 */
[----:B0-----:R-:W-:Y:S01]  /*23a0*/  FSEL R45, R46, -INF , P2 ;  /* 0xff8000002e2d7808 */ /* 0x001fe20001000000 */
[----:B------:R-:W-:Y:S01]  /*23b0*/  IMAD.MOV.U32 R46, RZ, RZ, R119 ;  /* 0x000000ffff2e7224 */ /* 0x000fe200078e0077 */
[----:B------:R-:W-:-:S05]  /*23c0*/  ISETP.GT.AND P2, PT, R3, 0x40, PT ;  /* 0x000000400300780c */ /* 0x000fca0003f44270 */
[----:B------:R-:W0:Y:S01]  /*23d0*/  MUFU.TANH R56, R56 ;  /* 0x0000003800387308 */ /* 0x000e220000002400 */
[----:B-1----:R-:W-:-:S04]  /*23e0*/  FSEL R91, R53, -INF , P3 ;  /* 0xff800000355b7808 */ /* 0x002fc80001800000 */
[----:B------:R-:W-:-:S03]  /*23f0*/  FMNMX.FTZ R4, R91, R4, !PT ;  /* 0x000000045b047209 */ /* 0x000fc60007810000 */
[----:B------:R-:W1:Y:S01]  /*2400*/  MUFU.TANH R50, R50 ;  /* 0x0000003200327308 */ /* 0x000e620000002400 */
[----:B--2---:R-:W-:Y:S02]  /*2410*/  FSEL R47, R47, -INF , P1 ;  /* 0xff8000002f2f7808 */ /* 0x004fe40000800000 */
[----:B------:R-:W-:-:S05]  /*2420*/  ISETP.GT.AND P1, PT, R3, 0x41, PT ;  /* 0x000000410300780c */ /* 0x000fca0003f24270 */
[----:B------:R-:W2:Y:S01]  /*2430*/  MUFU.TANH R57, R57 ;  /* 0x0000003900397308 */ /* 0x000ea20000002400 */
[----:B0-----:R-:W-:Y:S02]  /*2440*/  FSEL R93, R56, -INF , P2 ;  /* 0xff800000385d7808 */ /* 0x001fe40001000000 */
[----:B------:R-:W-:Y:S02]  /*2450*/  MOV R56, R119 ;  /* 0x0000007700387202 */ /* 0x000fe40000000f00 */
[----:B------:R-:W-:-:S03]  /*2460*/  FMNMX.FTZ R4, R93, R4, !PT ;  /* 0x000000045d047209 */ /* 0x000fc60007810000 */
[----:B------:R-:W0:Y:S01]  /*2470*/  MUFU.TANH R51, R51 ;  /* 0x0000003300337308 */ /* 0x000e220000002400 */
[----:B-1----:R-:W-:Y:S02]  /*2480*/  FSEL R49, R50, -INF , P6 ;  /* 0xff80000032317808 */ /* 0x002fe40003000000 */
[----:B------:R-:W-:Y:S02]  /*2490*/  ISETP.GT.AND P6, PT, R3, 0x48, PT ;  /* 0x000000480300780c */ /* 0x000fe40003fc4270 */
[----:B------:R-:W-:-:S03]  /*24a0*/  MOV R50, R119 ;  /* 0x0000007700327202 */ /* 0x000fc60000000f00 */
        /* <DEDUP_REMOVED lines=34> */
[----:B------:R-:W-:Y:S01]  /*26d0*/  MUFU.TANH R62, R62 ;  /* 0x0000003e003e7308 */ /* 0x000fe20000002400 */
[----:B0-----:R-:W-:Y:S02]  /*26e0*/  FSEL R59, R68, -INF , P2 ;  /* 0xff800000443b7808 */ /* 0x001fe40001000000 */
[----:B------:R-:W-:Y:S02]  /*26f0*/  MOV R68, R119 ;  /* 0x0000007700447202 */ /* 0x000fe40000000f00 */
[----:B------:R-:W-:-:S03]  /*2700*/  FMNMX.FTZ R4, R59, R4, !PT ;  /* 0x000000043b047209 */ /* 0x000fc60007810000 */
[----:B------:R-:W0:Y:S01]  /*2710*/  MUFU.TANH R63, R63 ;  /* 0x0000003f003f7308 */ /* 0x000e220000002400 */
[----:B-1----:R-:W-:-:S04]  /*2720*/  FSEL R69, R69, -INF , P1 ;  /* 0xff80000045457808 */ /* 0x002fc80000800000 */
[----:B------:R-:W-:Y:S01]  /*2730*/  FMNMX.FTZ R12, R69, R4, !PT ;  /* 0x00000004450c7209 */ /* 0x000fe20007810000 */
[----:B------:R-:W-:Y:S02]  /*2740*/  IMAD.U32 R4, RZ, RZ, UR5 ;  /* 0x00000005ff047e24 */ /* 0x000fe4000f8e00ff */
[----:B------:R-:W-:Y:S02]  /*2750*/  MUFU.TANH R66, R66 ;  /* 0x0000004200427308 */ /* 0x000fe40000002400 */
[----:B------:R-:W1:Y:S06]  /*2760*/  SHFL.BFLY PT, R3, R12, 0x2, 0x1f ;  /* 0x0c401f000c037f89 */ /* 0x000e6c00000e0000 */
[----:B------:R-:W2:Y:S01]  /*2770*/  MUFU.TANH R67, R67 ;  /* 0x0000004300437308 */ /* 0x000ea20000002400 */
[----:B0-----:R-:W-:-:S07]  /*2780*/  FSEL R63, R63, -INF , P5 ;  /* 0xff8000003f3f7808 */ /* 0x001fce0002800000 */
[----:B------:R-:W-:Y:S08]  /*2790*/  MUFU.TANH R70, R70 ;  /* 0x0000004600467308 */ /* 0x000ff00000002400 */
[----:B------:R-:W0:Y:S01]  /*27a0*/  MUFU.TANH R71, R71 ;  /* 0x0000004700477308 */ /* 0x000e220000002400 */
[----:B--2---:R-:W-:Y:S02]  /*27b0*/  FSEL R67, R67, -INF , P3 ;  /* 0xff80000043437808 */ /* 0x004fe40001800000 */
[----:B-1----:R-:W-:-:S02]  /*27c0*/  FMNMX.FTZ R20, R12, R3, !PT ;  /* 0x000000030c147209 */ /* 0x002fc40007810000 */
[----:B------:R-:W-:-:S03]  /*27d0*/  FMNMX.FTZ R12, R5, R2, !PT ;  /* 0x00000002050c7209 */ /* 0x000fc60007810000 */
[----:B------:R-:W1:Y:S01]  /*27e0*/  SHFL.BFLY PT, R3, R20, 0x1, 0x1f ;  /* 0x0c201f0014037f89 */ /* 0x000e6200000e0000 */
[----:B------:R-:W-:-:S04]  /*27f0*/  FMNMX.FTZ R12, R11, R12, !PT ;  /* 0x0000000c0b0c7209 */ /* 0x000fc80007810000 */
[----:B------:R-:W-:-:S04]  /*2800*/  FMNMX.FTZ R12, R13, R12, !PT ;  /* 0x0000000c0d0c7209 */ /* 0x000fc80007810000 */
[----:B------:R-:W-:Y:S02]  /*2810*/  FMNMX.FTZ R12, R15, R12, !PT ;  /* 0x0000000c0f0c7209 */ /* 0x000fe40007810000 */
[----:B0-----:R-:W-:Y:S02]  /*2820*/  FSEL R71, R71, -INF , P1 ;  /* 0xff80000047477808 */ /* 0x001fe40000800000 */
[----:B------:R-:W-:-:S04]  /*2830*/  FMNMX.FTZ R12, R21, R12, !PT ;  /* 0x0000000c150c7209 */ /* 0x000fc80007810000 */
[----:B------:R-:W-:-:S04]  /*2840*/  FMNMX.FTZ R12, R37, R12, !PT ;  /* 0x0000000c250c7209 */ /* 0x000fc80007810000 */
[----:B------:R-:W-:Y:S02]  /*2850*/  FMNMX.FTZ R12, R39, R12, !PT ;  /* 0x0000000c270c7209 */ /* 0x000fe40007810000 */
[----:B-1----:R-:W-:Y:S02]  /*2860*/  FMNMX.FTZ R3, R20, R3, !PT ;  /* 0x0000000314037209 */ /* 0x002fe40007810000 */
[----:B------:R-:W-:Y:S02]  /*2870*/  FMNMX.FTZ R12, R41, R12, !PT ;  /* 0x0000000c290c7209 */ /* 0x000fe40007810000 */
[C---:B------:R-:W-:Y:S01]  /*2880*/  FSETP.NEU.FTZ.AND P0, PT, R3.reuse, -INF , PT ;  /* 0xff8000000300780b */ /* 0x040fe20003f1d000 */
[----:B------:R-:W-:Y:S01]  /*2890*/  FMUL.FTZ R24, R3, R4 ;  /* 0x0000000403187220 */ /* 0x000fe20000410000 */
[----:B------:R-:W-:-:S04]  /*28a0*/  FMNMX.FTZ R12, R43, R12, !PT ;  /* 0x0000000c2b0c7209 */ /* 0x000fc80007810000 */
[----:B------:R-:W-:Y:S02]  /*28b0*/  FMNMX.FTZ R12, R45, R12, !PT ;  /* 0x0000000c2d0c7209 */ /* 0x000fe40007810000 */
[----:B------:R-:W-:Y:S02]  /*28c0*/  FSEL R24, R24, RZ, P0 ;  /* 0x000000ff18187208 */ /* 0x000fe40000000000 */
[----:B------:R-:W-:Y:S02]  /*28d0*/  FMNMX.FTZ R12, R47, R12, !PT ;  /* 0x0000000c2f0c7209 */ /* 0x000fe40007810000 */
[----:B------:R-:W-:Y:S01]  /*28e0*/  ISETP.NE.AND P0, PT, R14, RZ, PT ;  /* 0x000000ff0e00720c */ /* 0x000fe20003f05270 */
[--C-:B------:R-:W-:Y:S01]  /*28f0*/  FFMA.FTZ R27, R27, R4, -R24.reuse ;  /* 0x000000041b1b7223 */ /* 0x100fe20000010818 */
[----:B------:R-:W-:Y:S01]  /*2900*/  FMNMX.FTZ R12, R49, R12, !PT ;  /* 0x0000000c310c7209 */ /* 0x000fe20007810000 */
[-CC-:B------:R-:W-:Y:S01]  /*2910*/  FFMA.FTZ R29, R29, R4.reuse, -R24.reuse ;  /* 0x000000041d1d7223 */ /* 0x180fe20000010818 */
[--C-:B------:R-:W-:Y:S01]  /*2920*/  FFMA.FTZ R31, R31, R4, -R24.reuse ;  /* 0x000000041f1f7223 */ /* 0x100fe20000010818 */
[----:B------:R0:W-:Y:S01]  /*2930*/  MUFU.EX2 R188, R27 ;  /* 0x0000001b00bc7308 */ /* 0x0001e20000000800 */
[----:B------:R-:W-:Y:S01]  /*2940*/  FMNMX.FTZ R12, R51, R12, !PT ;  /* 0x0000000c330c7209 */ /* 0x000fe20007810000 */
[-CC-:B------:R-:W-:Y:S01]  /*2950*/  FFMA.FTZ R33, R33, R4.reuse, -R24.reuse ;  /* 0x0000000421217223 */ /* 0x180fe20000010818 */
[-CC-:B------:R-:W-:Y:S01]  /*2960*/  FFMA.FTZ R10, R10, R4.reuse, -R24.reuse ;  /* 0x000000040a0a7223 */ /* 0x180fe20000010818 */
[--C-:B------:R-:W-:Y:S01]  /*2970*/  FFMA.FTZ R35, R35, R4, -R24.reuse ;  /* 0x0000000423237223 */ /* 0x100fe20000010818 */
[----:B------:R-:W-:Y:S01]  /*2980*/  FMNMX.FTZ R12, R53, R12, !PT ;  /* 0x0000000c350c7209 */ /* 0x000fe20007810000 */
[-CC-:B------:R-:W-:Y:S01]  /*2990*/  FFMA.FTZ R73, R73, R4.reuse, -R24.reuse ;  /* 0x0000000449497223 */ /* 0x180fe20000010818 */
[--C-:B------:R-:W-:Y:S01]  /*29a0*/  FFMA.FTZ R75, R75, R4, -R24.reuse ;  /* 0x000000044b4b7223 */ /* 0x100fe20000010818 */
[----:B------:R1:W-:Y:S01]  /*29b0*/  MUFU.EX2 R103, R29 ;  /* 0x0000001d00677308 */ /* 0x0003e20000000800 */
[----:B------:R-:W-:Y:S01]  /*29c0*/  FMNMX.FTZ R12, R55, R12, !PT ;  /* 0x0000000c370c7209 */ /* 0x000fe20007810000 */
[-CC-:B------:R-:W-:Y:S01]  /*29d0*/  FFMA.FTZ R77, R77, R4.reuse, -R24.reuse ;  /* 0x000000044d4d7223 */ /* 0x180fe20000010818 */
[----:B0-----:R-:W-:Y:S01]  /*29e0*/  FSEL R27, R62, -INF , P6 ;  /* 0xff8000003e1b7808 */ /* 0x001fe20003000000 */
[--C-:B------:R-:W-:Y:S01]  /*29f0*/  FFMA.FTZ R79, R79, R4, -R24.reuse ;  /* 0x000000044f4f7223 */ /* 0x100fe20000010818 */
[----:B------:R-:W-:Y:S01]  /*2a00*/  FMNMX.FTZ R12, R57, R12, !PT ;  /* 0x0000000c390c7209 */ /* 0x000fe20007810000 */
[-CC-:B------:R-:W-:Y:S01]  /*2a10*/  FFMA.FTZ R81, R81, R4.reuse, -R24.reuse ;  /* 0x0000000451517223 */ /* 0x180fe20000010818 */
[--C-:B------:R-:W-:Y:S01]  /*2a20*/  FFMA.FTZ R83, R83, R4, -R24.reuse ;  /* 0x0000000453537223 */ /* 0x100fe20000010818 */
[----:B------:R0:W-:Y:S01]  /*2a30*/  MUFU.EX2 R190, R31 ;  /* 0x0000001f00be7308 */ /* 0x0001e20000000800 */
[----:B------:R-:W-:Y:S01]  /*2a40*/  FMNMX.FTZ R12, R25, R12, !PT ;  /* 0x0000000c190c7209 */ /* 0x000fe20007810000 */
[-CC-:B------:R-:W-:Y:S01]  /*2a50*/  FFMA.FTZ R85, R85, R4.reuse, -R24.reuse ;  /* 0x0000000455557223 */ /* 0x180fe20000010818 */
[----:B-1----:R-:W-:Y:S01]  /*2a60*/  FSEL R29, R66, -INF , P4 ;  /* 0xff800000421d7808 */ /* 0x002fe20002000000 */
        /* <DEDUP_REMOVED lines=12> */
[----:B------:R-:W0:Y:S01]  /*2b30*/  MUFU.EX2 R101, R10 ;  /* 0x0000000a00657308 */ /* 0x000e220000000800 */
[----:B------:R-:W-:Y:S01]  /*2b40*/  FMNMX.FTZ R12, R67, R12, !PT ;  /* 0x0000000c430c7209 */ /* 0x000fe20007810000 */
[-CC-:B------:R-:W-:Y:S01]  /*2b50*/  FFMA.FTZ R99, R99, R4.reuse, -R24.reuse ;  /* 0x0000000463637223 */ /* 0x180fe20000010818 */
[-CC-:B------:R-:W-:Y:S01]  /*2b60*/  FFMA.FTZ R65, R65, R4.reuse, -R24.reuse ;  /* 0x0000000441417223 */ /* 0x180fe20000010818 */
[--C-:B------:R-:W-:Y:S01]  /*2b70*/  FFMA.FTZ R59, R59, R4, -R24.reuse ;  /* 0x000000043b3b7223 */ /* 0x100fe20000010818 */
[----:B------:R-:W-:Y:S01]  /*2b80*/  FMNMX.FTZ R12, R31, R12, !PT ;  /* 0x0000000c1f0c7209 */ /* 0x000fe20007810000 */
[----:B------:R-:W-:Y:S01]  /*2b90*/  FFMA.FTZ R24, R69, R4, -R24 ;  /* 0x0000000445187223 */ /* 0x000fe20000010818 */
[--C-:B------:R-:W-:Y:S01]  /*2ba0*/  IMAD.MOV.U32 R70, RZ, RZ, R119.reuse ;  /* 0x000000ffff467224 */ /* 0x100fe200078e0077 */
[----:B------:R-:W2:Y:S01]  /*2bb0*/  MUFU.EX2 R35, R35 ;  /* 0x0000002300237308 */ /* 0x000ea20000000800 */
[----:B------:R-:W-:Y:S01]  /*2bc0*/  FMNMX.FTZ R12, R71, R12, !PT ;  /* 0x0000000c470c7209 */ /* 0x000fe20007810000 */
[--C-:B------:R-:W-:Y:S01]  /*2bd0*/  IMAD.MOV.U32 R69, RZ, RZ, R119.reuse ;  /* 0x000000ffff457224 */ /* 0x100fe200078e0077 */
[----:B------:R-:W-:Y:S01]  /*2be0*/  MOV R62, R119 ;  /* 0x00000077003e7202 */ /* 0x000fe20000000f00 */
[----:B------:R-:W-:-:S02]  /*2bf0*/  IMAD.MOV.U32 R66, RZ, RZ, R119 ;  /* 0x000000ffff427224 */ /* 0x000fc400078e0077 */
[----:B-1----:R-:W1:Y:S02]  /*2c00*/  SHFL.BFLY PT, R33, R12, 0x2, 0x1f ;  /* 0x0c401f000c217f89 */ /* 0x002e6400000e0000 */
[----:B------:R-:W-:Y:S08]  /*2c10*/  MUFU.EX2 R73, R73 ;  /* 0x0000004900497308 */ /* 0x000ff00000000800 */
[----:B------:R3:W-:Y:S08]  /*2c20*/  MUFU.EX2 R186, R75 ;  /* 0x0000004b00ba7308 */ /* 0x0007f00000000800 */
[----:B------:R-:W-:Y:S01]  /*2c30*/  MUFU.EX2 R77, R77 ;  /* 0x0000004d004d7308 */ /* 0x000fe20000000800 */
[----:B---3--:R-:W-:Y:S01]  /*2c40*/  IMAD.MOV.U32 R75, RZ, RZ, R119 ;  /* 0x000000ffff4b7224 */ /* 0x008fe200078e0077 */
[----:B-1----:R-:W-:-:S06]  /*2c50*/  FMNMX.FTZ R33, R12, R33, !PT ;  /* 0x000000210c217209 */ /* 0x002fcc0007810000 */
[----:B------:R1:W-:Y:S01]  /*2c60*/  MUFU.EX2 R180, R79 ;  /* 0x0000004f00b47308 */ /* 0x0003e20000000800 */
[----:B------:R-:W3:Y:S07]  /*2c70*/  SHFL.BFLY PT, R10, R33, 0x1, 0x1f ;  /* 0x0c201f00210a7f89 */ /* 0x000eee00000e0000 */
[----:B------:R-:W-:Y:S01]  /*2c80*/  MUFU.EX2 R81, R81 ;  /* 0x0000005100517308 */ /* 0x000fe20000000800 */
[----:B-1----:R-:W-:-:S07]  /*2c90*/  IMAD.MOV.U32 R79, RZ, RZ, R119 ;  /* 0x000000ffff4f7224 */ /* 0x002fce00078e0077 */
[----:B------:R1:W-:Y:S08]  /*2ca0*/  MUFU.EX2 R182, R83 ;  /* 0x0000005300b67308 */ /* 0x0003f00000000800 */
[----:B------:R-:W-:Y:S01]  /*2cb0*/  MUFU.EX2 R85, R85 ;  /* 0x0000005500557308 */ /* 0x000fe20000000800 */
[----:B-1----:R-:W-:Y:S02]  /*2cc0*/  MOV R83, R119 ;  /* 0x0000007700537202 */ /* 0x002fe40000000f00 */
[----:B---3--:R-:W-:Y:S01]  /*2cd0*/  FMNMX.FTZ R10, R33, R10, !PT ;  /* 0x0000000a210a7209 */ /* 0x008fe20007810000 */
[----:B------:R-:W-:-:S03]  /*2ce0*/  IMAD.MOV.U32 R33, RZ, RZ, R119 ;  /* 0x000000ffff217224 */ /* 0x000fc600078e0077 */
[C---:B------:R-:W-:Y:S01]  /*2cf0*/  FSETP.NEU.FTZ.AND P1, PT, R10.reuse, -INF , PT ;  /* 0xff8000000a00780b */ /* 0x040fe20003f3d000 */
[-C--:B------:R-:W-:Y:S01]  /*2d00*/  FMUL.FTZ R12, R10, R4.reuse ;  /* 0x000000040a0c7220 */ /* 0x080fe20000410000 */
[----:B------:R-:W-:Y:S04]  /*2d10*/  MUFU.EX2 R176, R87 ;  /* 0x0000005700b07308 */ /* 0x000fe80000000800 */
[----:B------:R-:W-:Y:S02]  /*2d20*/  FSEL R12, R12, RZ, P1 ;  /* 0x000000ff0c0c7208 */ /* 0x000fe40000800000 */
[----:B------:R-:W-:Y:S02]  /*2d30*/  PLOP3.LUT P1, PT, PT, PT, UP0, 0x80, 0x0 ;  /* 0x000000000000781c */ /* 0x000fe40003f2f008 */
        /* <DEDUP_REMOVED lines=17> */
[----:B0-----:R-:W-:Y:S01]  /*2e50*/  FADD.FTZ R5, R188, R101 ;  /* 0x00000065bc057221 */ /* 0x001fe20000010000 */
[-CC-:B------:R-:W-:Y:S01]  /*2e60*/  FFMA.FTZ R53, R53, R4.reuse, -R12.reuse ;  /* 0x0000000435357223 */ /* 0x180fe2000001080c */
[-CC-:B------:R-:W-:Y:S01]  /*2e70*/  FFMA.FTZ R55, R55, R4.reuse, -R12.reuse ;  /* 0x0000000437377223 */ /* 0x180fe2000001080c */
[-CC-:B------:R-:W-:Y:S01]  /*2e80*/  FFMA.FTZ R57, R57, R4.reuse, -R12.reuse ;  /* 0x0000000439397223 */ /* 0x180fe2000001080c */
[----:B------:R-:W-:Y:S01]  /*2e90*/  FADD.FTZ R34, R190, R5 ;  /* 0x00000005be227221 */ /* 0x000fe20000010000 */
[-CC-:B------:R-:W-:Y:S01]  /*2ea0*/  FFMA.FTZ R25, R25, R4.reuse, -R12.reuse ;  /* 0x0000000419197223 */ /* 0x180fe2000001080c */
[-C--:B------:R-:W-:Y:S01]  /*2eb0*/  FFMA.FTZ R27, R27, R4.reuse, -R12 ;  /* 0x000000041b1b7223 */ /* 0x080fe2000001080c */
[----:B------:R-:W0:Y:S01]  /*2ec0*/  MUFU.EX2 R11, R11 ;  /* 0x0000000b000b7308 */ /* 0x000e220000000800 */
[----:B------:R-:W-:Y:S01]  /*2ed0*/  FADD.FTZ R34, R103, R34 ;  /* 0x0000002267227221 */ /* 0x000fe20000010000 */
[-CC-:B------:R-:W-:Y:S01]  /*2ee0*/  FFMA.FTZ R63, R63, R4.reuse, -R12.reuse ;  /* 0x000000043f3f7223 */ /* 0x180fe2000001080c */
[-CC-:B------:R-:W-:Y:S01]  /*2ef0*/  FFMA.FTZ R29, R29, R4.reuse, -R12.reuse ;  /* 0x000000041d1d7223 */ /* 0x180fe2000001080c */
[-C--:B------:R-:W-:Y:S01]  /*2f00*/  FFMA.FTZ R67, R67, R4.reuse, -R12 ;  /* 0x0000000443437223 */ /* 0x080fe2000001080c */
[----:B--2---:R-:W-:Y:S01]  /*2f10*/  FADD.FTZ R5, R35, R34 ;  /* 0x0000002223057221 */ /* 0x004fe20000010000 */
[-CC-:B------:R-:W-:Y:S01]  /*2f20*/  FFMA.FTZ R31, R31, R4.reuse, -R12.reuse ;  /* 0x000000041f1f7223 */ /* 0x180fe2000001080c */
[----:B------:R-:W-:Y:S01]  /*2f30*/  FFMA.FTZ R71, R71, R4, -R12 ;  /* 0x0000000447477223 */ /* 0x000fe2000001080c */
[----:B------:R2:W3:Y:S01]  /*2f40*/  MUFU.EX2 R14, R13 ;  /* 0x0000000d000e7308 */ /* 0x0004e20000000800 */
[----:B-1----:R-:W-:Y:S01]  /*2f50*/  FADD.FTZ R34, R189, R2 ;  /* 0x00000002bd227221 */ /* 0x002fe20000010000 */
[----:B------:R-:W-:Y:S01]  /*2f60*/  FADD.FTZ R36, R184, R5 ;  /* 0x00000005b8247221 */ /* 0x000fe20000010000 */
[----:B------:R-:W-:Y:S01]  /*2f70*/  F2FP.F16.F32.PACK_AB R189, R2, R189 ;  /* 0x000000bd02bd723e */ /* 0x000fe200000000ff */
[----:B------:R-:W-:Y:S01]  /*2f80*/  IMAD.MOV.U32 R87, RZ, RZ, R119 ;  /* 0x000000ffff577224 */ /* 0x000fe200078e0077 */
[----:B------:R-:W-:-:S02]  /*2f90*/  F2FP.F16.F32.PACK_AB R188, R101, R188 ;  /* 0x000000bc65bc723e */ /* 0x000fc400000000ff */
[----:B------:R-:W-:Y:S01]  /*2fa0*/  F2FP.F16.F32.PACK_AB R190, R103, R190 ;  /* 0x000000be67be723e */ /* 0x000fe200000000ff */
[----:B------:R-:W1:Y:S01]  /*2fb0*/  MUFU.EX2 R15, R15 ;  /* 0x0000000f000f7308 */ /* 0x000e620000000800 */
[----:B0-----:R-:W-:Y:S01]  /*2fc0*/  FADD.FTZ R5, R11, R34 ;  /* 0x000000220b057221 */ /* 0x001fe20000010000 */
[----:B--2---:R-:W-:Y:S01]  /*2fd0*/  FADD.FTZ R13, R73, R36 ;  /* 0x00000024490d7221 */ /* 0x004fe20000010000 */
[----:B------:R-:W-:Y:S01]  /*2fe0*/  F2FP.F16.F32.PACK_AB R184, R184, R35 ;  /* 0x00000023b8b8723e */ /* 0x000fe200000000ff */
[----:B------:R-:W-:Y:S01]  /*2ff0*/  IMAD.MOV.U32 R103, RZ, RZ, R119 ;  /* 0x000000ffff677224 */ /* 0x000fe200078e0077 */
[----:B------:R-:W-:Y:S01]  /*3000*/  MOV R101, R119 ;  /* 0x0000007700657202 */ /* 0x000fe20000000f00 */
[C---:B------:R-:W-:Y:S01]  /*3010*/  FADD.FTZ R38, R186.reuse, R13 ;  /* 0x0000000dba267221 */ /* 0x040fe20000010000 */
[----:B------:R-:W-:Y:S01]  /*3020*/  F2FP.F16.F32.PACK_AB R186, R186, R73 ;  /* 0x00000049baba723e */ /* 0x000fe200000000ff */
[----:B------:R-:W0:Y:S01]  /*3030*/  MUFU.EX2 R20, R21 ;  /* 0x0000001500147308 */ /* 0x000e220000000800 */
[C---:B---3--:R-:W-:Y:S01]  /*3040*/  FADD.FTZ R36, R14.reuse, R5 ;  /* 0x000000050e247221 */ /* 0x048fe20000010000 */
[----:B------:R-:W-:Y:S01]  /*3050*/  FADD.FTZ R13, R77, R38 ;  /* 0x000000264d0d7221 */ /* 0x000fe20000010000 */
[----:B------:R-:W-:Y:S01]  /*3060*/  F2FP.F16.F32.PACK_AB R191, R14, R11 ;  /* 0x0000000b0ebf723e */ /* 0x000fe200000000ff */
[----:B------:R-:W-:Y:S01]  /*3070*/  IMAD.MOV.U32 R73, RZ, RZ, R119 ;  /* 0x000000ffff497224 */ /* 0x000fe200078e0077 */
[----:B------:R-:W-:Y:S01]  /*3080*/  MOV R35, R119 ;  /* 0x0000007700237202 */ /* 0x000fe20000000f00 */
[C---:B------:R-:W-:Y:S01]  /*3090*/  FADD.FTZ R38, R180.reuse, R13 ;  /* 0x0000000db4267221 */ /* 0x040fe20000010000 */
[----:B------:R-:W-:Y:S01]  /*30a0*/  F2FP.F16.F32.PACK_AB R180, R180, R77 ;  /* 0x0000004db4b4723e */ /* 0x000fe200000000ff */
[----:B------:R-:W2:Y:S01]  /*30b0*/  MUFU.EX2 R37, R37 ;  /* 0x0000002500257308 */ /* 0x000ea20000000800 */
[----:B-1----:R-:W-:Y:S01]  /*30c0*/  FADD.FTZ R5, R15, R36 ;  /* 0x000000240f057221 */ /* 0x002fe20000010000 */
[----:B------:R-:W-:Y:S01]  /*30d0*/  FADD.FTZ R13, R81, R38 ;  /* 0x00000026510d7221 */ /* 0x000fe20000010000 */
[----:B------:R-:W-:-:S03]  /*30e0*/  MOV R77, R119 ;  /* 0x00000077004d7202 */ /* 0x000fc60000000f00 */
[C---:B------:R-:W-:Y:S01]  /*30f0*/  FADD.FTZ R40, R182.reuse, R13 ;  /* 0x0000000db6287221 */ /* 0x040fe20000010000 */
[----:B------:R-:W-:Y:S01]  /*3100*/  F2FP.F16.F32.PACK_AB R182, R182, R81 ;  /* 0x00000051b6b6723e */ /* 0x000fe200000000ff */
[----:B------:R1:W3:Y:S01]  /*3110*/  MUFU.EX2 R26, R39 ;  /* 0x00000027001a7308 */ /* 0x0002e20000000800 */
[C---:B0-----:R-:W-:Y:S01]  /*3120*/  FADD.FTZ R36, R20.reuse, R5 ;  /* 0x0000000514247221 */ /* 0x041fe20000010000 */
[----:B------:R-:W-:Y:S01]  /*3130*/  FADD.FTZ R13, R85, R40 ;  /* 0x00000028550d7221 */ /* 0x000fe20000010000 */
[----:B------:R-:W-:Y:S01]  /*3140*/  F2FP.F16.F32.PACK_AB R185, R20, R15 ;  /* 0x0000000f14b9723e */ /* 0x000fe200000000ff */
[----:B------:R-:W-:-:S04]  /*3150*/  IMAD.MOV.U32 R81, RZ, RZ, R119 ;  /* 0x000000ffff517224 */ /* 0x000fc800078e0077 */
[----:B------:R-:W0:Y:S01]  /*3160*/  MUFU.EX2 R41, R41 ;  /* 0x0000002900297308 */ /* 0x000e220000000800 */
[----:B--2---:R-:W-:Y:S01]  /*3170*/  FADD.FTZ R5, R37, R36 ;  /* 0x0000002425057221 */ /* 0x004fe20000010000 */
[----:B-1----:R-:W-:-:S06]  /*3180*/  IMAD.MOV.U32 R39, RZ, RZ, R119 ;  /* 0x000000ffff277224 */ /* 0x002fcc00078e0077 */
[----:B------:R1:W2:Y:S01]  /*3190*/  MUFU.EX2 R28, R43 ;  /* 0x0000002b001c7308 */ /* 0x0002a20000000800 */
[C---:B---3--:R-:W-:Y:S01]  /*31a0*/  FADD.FTZ R38, R26.reuse, R5 ;  /* 0x000000051a267221 */ /* 0x048fe20000010000 */
[----:B------:R-:W-:Y:S01]  /*31b0*/  F2FP.F16.F32.PACK_AB R187, R26, R37 ;  /* 0x000000251abb723e */ /* 0x000fe200000000ff */
[----:B------:R-:W-:Y:S01]  /*31c0*/  IMAD.MOV.U32 R37, RZ, RZ, R119 ;  /* 0x000000ffff257224 */ /* 0x000fe200078e0077 */
[----:B------:R-:W-:-:S04]  /*31d0*/  MOV R26, R119 ;  /* 0x00000077001a7202 */ /* 0x000fc80000000f00 */
[----:B------:R-:W3:Y:S01]  /*31e0*/  MUFU.EX2 R45, R45 ;  /* 0x0000002d002d7308 */ /* 0x000ee20000000800 */
[----:B0-----:R-:W-:Y:S01]  /*31f0*/  FADD.FTZ R5, R41, R38 ;  /* 0x0000002629057221 */ /* 0x001fe20000010000 */
[C---:B------:R-:W-:Y:S01]  /*3200*/  FADD.FTZ R38, R176.reuse, R13 ;  /* 0x0000000db0267221 */ /* 0x040fe20000010000 */
[----:B------:R-:W-:Y:S01]  /*3210*/  F2FP.F16.F32.PACK_AB R176, R176, R85 ;  /* 0x00000055b0b0723e */ /* 0x000fe200000000ff */
[--C-:B------:R-:W-:Y:S02]  /*3220*/  IMAD.MOV.U32 R85, RZ, RZ, R119.reuse ;  /* 0x000000ffff557224 */ /* 0x100fe400078e0077 */
[----:B------:R-:W-:Y:S01]  /*3230*/  FADD.FTZ R13, R89, R38 ;  /* 0x00000026590d7221 */ /* 0x000fe20000010000 */
[----:B-1----:R-:W-:Y:S01]  /*3240*/  IMAD.MOV.U32 R43, RZ, RZ, R119 ;  /* 0x000000ffff2b7224 */ /* 0x002fe200078e0077 */
[----:B------:R0:W1:Y:S01]  /*3250*/  MUFU.EX2 R30, R47 ;  /* 0x0000002f001e7308 */ /* 0x0000620000000800 */
[C---:B--2---:R-:W-:Y:S01]  /*3260*/  FADD.FTZ R0, R28.reuse, R5 ;  /* 0x000000051c007221 */ /* 0x044fe20000010000 */
[----:B------:R-:W-:Y:S01]  /*3270*/  F2FP.F16.F32.PACK_AB R181, R28, R41 ;  /* 0x000000291cb5723e */ /* 0x000fe200000000ff */
[----:B------:R-:W-:Y:S01]  /*3280*/  IMAD.MOV.U32 R28, RZ, RZ, R119 ;  /* 0x000000ffff1c7224 */ /* 0x000fe200078e0077 */
[----:B------:R-:W-:-:S04]  /*3290*/  MOV R41, R119 ;  /* 0x0000007700297202 */ /* 0x000fc80000000f00 */
[----:B------:R2:W4:Y:S01]  /*32a0*/  MUFU.EX2 R178, R91 ;  /* 0x0000005b00b27308 */ /* 0x0005220000000800 */
[----:B---3--:R-:W-:Y:S01]  /*32b0*/  FADD.FTZ R5, R45, R0 ;  /* 0x000000002d057221 */ /* 0x008fe20000010000 */
[----:B0-----:R-:W-:-:S06]  /*32c0*/  MOV R47, R119 ;  /* 0x00000077002f7202 */ /* 0x001fcc0000000f00 */
[----:B------:R-:W0:Y:S01]  /*32d0*/  MUFU.EX2 R49, R49 ;  /* 0x0000003100317308 */ /* 0x000e220000000800 */
[C---:B-1----:R-:W-:Y:S01]  /*32e0*/  FADD.FTZ R38, R30.reuse, R5 ;  /* 0x000000051e267221 */ /* 0x042fe20000010000 */
[----:B------:R-:W-:Y:S01]  /*32f0*/  F2FP.F16.F32.PACK_AB R183, R30, R45 ;  /* 0x0000002d1eb7723e */ /* 0x000fe200000000ff */
[--C-:B--2---:R-:W-:Y:S02]  /*3300*/  IMAD.MOV.U32 R91, RZ, RZ, R119.reuse ;  /* 0x000000ffff5b7224 */ /* 0x104fe400078e0077 */
[--C-:B------:R-:W-:Y:S02]  /*3310*/  IMAD.MOV.U32 R45, RZ, RZ, R119.reuse ;  /* 0x000000ffff2d7224 */ /* 0x100fe400078e0077 */
[----:B------:R-:W-:Y:S01]  /*3320*/  IMAD.MOV.U32 R30, RZ, RZ, R119 ;  /* 0x000000ffff1e7224 */ /* 0x000fe200078e0077 */
[----:B------:R-:W1:Y:S01]  /*3330*/  MUFU.EX2 R93, R93 ;  /* 0x0000005d005d7308 */ /* 0x000e620000000800 */
[C---:B----4-:R-:W-:Y:S01]  /*3340*/  FADD.FTZ R40, R178.reuse, R13 ;  /* 0x0000000db2287221 */ /* 0x050fe20000010000 */
[----:B------:R-:W-:-:S02]  /*3350*/  F2FP.F16.F32.PACK_AB R178, R178, R89 ;  /* 0x00000059b2b2723e */ /* 0x000fc400000000ff */
[----:B------:R-:W-:-:S04]  /*3360*/  MOV R89, R119 ;  /* 0x0000007700597202 */ /* 0x000fc80000000f00 */
[----:B------:R2:W3:Y:S01]  /*3370*/  MUFU.EX2 R32, R51 ;  /* 0x0000003300207308 */ /* 0x0004e20000000800 */
[----:B0-----:R-:W-:-:S07]  /*3380*/  FADD.FTZ R5, R49, R38 ;  /* 0x0000002631057221 */ /* 0x001fce0000010000 */
[----:B------:R0:W4:Y:S01]  /*3390*/  MUFU.EX2 R172, R95 ;  /* 0x0000005f00ac7308 */ /* 0x0001220000000800 */
[----:B-1----:R-:W-:Y:S01]  /*33a0*/  FADD.FTZ R13, R93, R40 ;  /* 0x000000285d0d7221 */ /* 0x002fe20000010000 */
[----:B--2---:R-:W-:-:S06]  /*33b0*/  IMAD.MOV.U32 R51, RZ, RZ, R119 ;  /* 0x000000ffff337224 */ /* 0x004fcc00078e0077 */
[----:B------:R-:W1:Y:S01]  /*33c0*/  MUFU.EX2 R53, R53 ;  /* 0x0000003500357308 */ /* 0x000e620000000800 */
[C---:B---3--:R-:W-:Y:S01]  /*33d0*/  FADD.FTZ R12, R32.reuse, R5 ;  /* 0x00000005200c7221 */ /* 0x048fe20000010000 */
[----:B------:R-:W-:Y:S01]  /*33e0*/  F2FP.F16.F32.PACK_AB R177, R32, R49 ;  /* 0x0000003120b1723e */ /* 0x000fe200000000ff */
[----:B------:R-:W-:Y:S01]  /*33f0*/  IMAD.MOV.U32 R49, RZ, RZ, R119 ;  /* 0x000000ffff317224 */ /* 0x000fe200078e0077 */
[-C--:B0-----:R-:W-:Y:S02]  /*3400*/  MOV R95, R119.reuse ;  /* 0x00000077005f7202 */ /* 0x081fe40000000f00 */
[----:B------:R-:W-:Y:S02]  /*3410*/  MOV R32, R119 ;  /* 0x0000007700207202 */ /* 0x000fe40000000f00 */
[----:B------:R-:W0:Y:S01]  /*3420*/  MUFU.EX2 R97, R97 ;  /* 0x0000006100617308 */ /* 0x000e220000000800 */
[C---:B----4-:R-:W-:Y:S01]  /*3430*/  FADD.FTZ R38, R172.reuse, R13 ;  /* 0x0000000dac267221 */ /* 0x050fe20000010000 */
[----:B------:R-:W-:Y:S01]  /*3440*/  F2FP.F16.F32.PACK_AB R172, R172, R93 ;  /* 0x0000005dacac723e */ /* 0x000fe200000000ff */
[----:B------:R-:W-:-:S05]  /*3450*/  IMAD.MOV.U32 R93, RZ, RZ, R119 ;  /* 0x000000ffff5d7224 */ /* 0x000fca00078e0077 */
[----:B------:R2:W3:Y:S01]  /*3460*/  MUFU.EX2 R34, R55 ;  /* 0x0000003700227308 */ /* 0x0004e20000000800 */
[----:B-1----:R-:W-:-:S07]  /*3470*/  FADD.FTZ R5, R53, R12 ;  /* 0x0000000c35057221 */ /* 0x002fce0000010000 */
[----:B------:R1:W4:Y:S01]  /*3480*/  MUFU.EX2 R174, R61 ;  /* 0x0000003d00ae7308 */ /* 0x0003220000000800 */
[----:B0-----:R-:W-:Y:S01]  /*3490*/  FADD.FTZ R13, R97, R38 ;  /* 0x00000026610d7221 */ /* 0x001fe20000010000 */
[----:B--2---:R-:W-:-:S06]  /*34a0*/  IMAD.MOV.U32 R55, RZ, RZ, R119 ;  /* 0x000000ffff377224 */ /* 0x004fcc00078e0077 */
[----:B------:R-:W0:Y:S01]  /*34b0*/  MUFU.EX2 R57, R57 ;  /* 0x0000003900397308 */ /* 0x000e220000000800 */
[C---:B---3--:R-:W-:Y:S01]  /*34c0*/  FADD.FTZ R38, R34.reuse, R5 ;  /* 0x0000000522267221 */ /* 0x048fe20000010000 */
[----:B------:R-:W-:Y:S01]  /*34d0*/  F2FP.F16.F32.PACK_AB R179, R34, R53 ;  /* 0x0000003522b3723e */ /* 0x000fe200000000ff */
[--C-:B-1----:R-:W-:Y:S01]  /*34e0*/  IMAD.MOV.U32 R61, RZ, RZ, R119.reuse ;  /* 0x000000ffff3d7224 */ /* 0x102fe200078e0077 */
[----:B------:R-:W-:Y:S01]  /*34f0*/  MOV R53, R119 ;  /* 0x0000007700357202 */ /* 0x000fe20000000f00 */
[----:B------:R-:W-:-:S03]  /*3500*/  IMAD.MOV.U32 R34, RZ, RZ, R119 ;  /* 0x000000ffff227224 */ /* 0x000fc600078e0077 */
[----:B------:R-:W1:Y:S01]  /*3510*/  MUFU.EX2 R99, R99 ;  /* 0x0000006300637308 */ /* 0x000e620000000800 */
[C---:B----4-:R-:W-:Y:S01]  /*3520*/  FADD.FTZ R40, R174.reuse, R13 ;  /* 0x0000000dae287221 */ /* 0x050fe20000010000 */
[----:B------:R-:W-:Y:S01]  /*3530*/  F2FP.F16.F32.PACK_AB R174, R174, R97 ;  /* 0x00000061aeae723e */ /* 0x000fe200000000ff */
[----:B------:R-:W-:-:S05]  /*3540*/  IMAD.MOV.U32 R97, RZ, RZ, R119 ;  /* 0x000000ffff617224 */ /* 0x000fca00078e0077 */
        /* <DEDUP_REMOVED lines=8> */
[--C-:B------:R-:W-:Y:S01]  /*35d0*/  IMAD.MOV.U32 R57, RZ, RZ, R119.reuse ;  /* 0x000000ffff397224 */ /* 0x100fe200078e0077 */
[----:B0-----:R-:W-:Y:S01]  /*35e0*/  MOV R65, R119 ;  /* 0x0000007700417202 */ /* 0x001fe20000000f00 */
[----:B------:R-:W-:-:S03]  /*35f0*/  IMAD.MOV.U32 R36, RZ, RZ, R119 ;  /* 0x000000ffff247224 */ /* 0x000fc600078e0077 */
[----:B------:R-:W0:Y:S01]  /*3600*/  MUFU.EX2 R59, R59 ;  /* 0x0000003b003b7308 */ /* 0x000e220000000800 */
[C---:B----4-:R-:W-:Y:S01]  /*3610*/  FADD.FTZ R40, R168.reuse, R13 ;  /* 0x0000000da8287221 */ /* 0x050fe20000010000 */
[----:B------:R-:W-:Y:S01]  /*3620*/  F2FP.F16.F32.PACK_AB R168, R168, R99 ;  /* 0x00000063a8a8723e */ /* 0x000fe200000000ff */
[----:B------:R-:W-:-:S05]  /*3630*/  IMAD.MOV.U32 R99, RZ, RZ, R119 ;  /* 0x000000ffff637224 */ /* 0x000fca00078e0077 */
[----:B------:R2:W3:Y:S01]  /*3640*/  MUFU.EX2 R0, R63 ;  /* 0x0000003f00007308 */ /* 0x0004e20000000800 */
[----:B-1----:R-:W-:-:S07]  /*3650*/  FADD.FTZ R5, R27, R38 ;  /* 0x000000261b057221 */ /* 0x002fce0000010000 */
[----:B------:R-:W1:Y:S01]  /*3660*/  MUFU.EX2 R29, R29 ;  /* 0x0000001d001d7308 */ /* 0x000e620000000800 */
[----:B0-----:R-:W-:Y:S01]  /*3670*/  FADD.FTZ R13, R59, R40 ;  /* 0x000000283b0d7221 */ /* 0x001fe20000010000 */
[----:B--2---:R-:W-:-:S06]  /*3680*/  IMAD.MOV.U32 R63, RZ, RZ, R119 ;  /* 0x000000ffff3f7224 */ /* 0x004fcc00078e0077 */
[----:B------:R0:W2:Y:S01]  /*3690*/  MUFU.EX2 R12, R67 ;  /* 0x00000043000c7308 */ /* 0x0000a20000000800 */
[C---:B---3--:R-:W-:Y:S01]  /*36a0*/  FADD.FTZ R40, R0.reuse, R5 ;  /* 0x0000000500287221 */ /* 0x048fe20000010000 */
[----:B------:R-:W-:Y:S01]  /*36b0*/  F2FP.F16.F32.PACK_AB R175, R0, R27 ;  /* 0x0000001b00af723e */ /* 0x000fe200000000ff */
[----:B------:R-:W-:Y:S02]  /*36c0*/  IMAD.MOV.U32 R0, RZ, RZ, 0x3f800000 ;  /* 0x3f800000ff007424 */ /* 0x000fe400078e00ff */
[----:B------:R-:W-:-:S03]  /*36d0*/  IMAD.MOV.U32 R27, RZ, RZ, R119 ;  /* 0x000000ffff1b7224 */ /* 0x000fc600078e0077 */
[----:B------:R-:W3:Y:S01]  /*36e0*/  MUFU.EX2 R31, R31 ;  /* 0x0000001f001f7308 */ /* 0x000ee20000000800 */
[----:B-1----:R-:W-:Y:S01]  /*36f0*/  FADD.FTZ R11, R29, R40 ;  /* 0x000000281d0b7221 */ /* 0x002fe20000010000 */
[--C-:B0-----:R-:W-:Y:S02]  /*3700*/  IMAD.MOV.U32 R67, RZ, RZ, R119.reuse ;  /* 0x000000ffff437224 */ /* 0x101fe400078e0077 */
[----:B------:R-:W-:-:S04]  /*3710*/  IMAD.MOV.U32 R40, RZ, RZ, R119 ;  /* 0x000000ffff287224 */ /* 0x000fc800078e0077 */
[----:B------:R-:W0:Y:S01]  /*3720*/  MUFU.EX2 R24, R24 ;  /* 0x0000001800187308 */ /* 0x000e220000000800 */
[C---:B--2---:R-:W-:Y:S01]  /*3730*/  FADD.FTZ R2, R12.reuse, R11 ;  /* 0x0000000b0c027221 */ /* 0x044fe20000010000 */
[----:B------:R-:W-:Y:S02]  /*3740*/  F2FP.F16.F32.PACK_AB R169, R12, R29 ;  /* 0x0000001d0ca9723e */ /* 0x000fe400000000ff */
[----:B------:R-:W-:-:S04]  /*3750*/  MOV R29, R119 ;  /* 0x00000077001d7202 */ /* 0x000fc80000000f00 */
[----:B------:R1:W2:Y:S01]  /*3760*/  MUFU.EX2 R38, R71 ;  /* 0x0000004700267308 */ /* 0x0002a20000000800 */
[----:B---3--:R-:W-:Y:S01]  /*3770*/  FADD.FTZ R11, R31, R2 ;  /* 0x000000021f0b7221 */ /* 0x008fe20000010000 */
[C---:B0-----:R-:W-:Y:S01]  /*3780*/  FADD.FTZ R5, R24.reuse, R13 ;  /* 0x0000000d18057221 */ /* 0x041fe20000010000 */
[----:B------:R-:W-:Y:S01]  /*3790*/  F2FP.F16.F32.PACK_AB R170, R24, R59 ;  /* 0x0000003b18aa723e */ /* 0x000fe200000000ff */
[----:B------:R-:W-:Y:S01]  /*37a0*/  IMAD.MOV.U32 R24, RZ, RZ, R119 ;  /* 0x000000ffff187224 */ /* 0x000fe200078e0077 */
[-C--:B-1----:R-:W-:Y:S02]  /*37b0*/  MOV R71, R119.reuse ;  /* 0x0000007700477202 */ /* 0x082fe40000000f00 */
[----:B------:R-:W-:Y:S01]  /*37c0*/  MOV R59, R119 ;  /* 0x00000077003b7202 */ /* 0x000fe20000000f00 */
[C---:B--2---:R-:W-:Y:S01]  /*37d0*/  FADD.FTZ R2, R38.reuse, R11 ;  /* 0x0000000b26027221 */ /* 0x044fe20000010000 */
[----:B------:R-:W-:Y:S01]  /*37e0*/  F2FP.F16.F32.PACK_AB R171, R38, R31 ;  /* 0x0000001f26ab723e */ /* 0x000fe200000000ff */
[----:B------:R-:W-:Y:S01]  /*37f0*/  IMAD.MOV.U32 R11, RZ, RZ, 0x3f800000 ;  /* 0x3f800000ff0b7424 */ /* 0x000fe200078e00ff */
[----:B------:R-:W-:Y:S01]  /*3800*/  MOV R38, R119 ;  /* 0x0000007700267202 */ /* 0x000fe20000000f00 */
[----:B------:R-:W-:Y:S01]  /*3810*/  IMAD.MOV.U32 R31, RZ, RZ, R119 ;  /* 0x000000ffff1f7224 */ /* 0x000fe200078e0077 */
[----:B------:R-:W-:Y:S06]  /*3820*/  @!P1 BRA `(.L_x_3308) ;  /* 0x0000002400fc9947 */ /* 0x000fec0003800000 */
[----:B------:R-:W-:Y:S01]  /*3830*/  R2UR UR4, R120 ;  /* 0x00000000780472ca */ /* 0x000fe200000e0000 */
[----:B------:R-:W-:Y:S01]  /*3840*/  IMAD.MOV.U32 R12, RZ, RZ, R3 ;  /* 0x000000ffff0c7224 */ /* 0x000fe200078e0003 */
[----:B------:R-:W-:Y:S01]  /*3850*/  MOV R13, R10 ;  /* 0x0000000a000d7202 */ /* 0x000fe20000000f00 */
[----:B------:R-:W-:Y:S01]  /*3860*/  IMAD.MOV.U32 R0, RZ, RZ, 0x3f800000 ;  /* 0x3f800000ff007424 */ /* 0x000fe200078e00ff */
        /* <DEDUP_REMOVED lines=47> */
[----:B------:R-:W-:Y:S01]  /*3b60*/  CS2R R24, SRZ ;  /* 0x0000000000187805 */ /* 0x000fe2000001ff00 */
[----:B------:R-:W-:Y:S01]  /*3b70*/  UIADD3 UR4, UR4, -0x2, URZ ;  /* 0xfffffffe04047890 */ /* 0x000fe2000fffe03f */
[----:B------:R-:W-:Y:S01]  /*3b80*/  UMOV UR5, UR39 ;  /* 0x0000002700057c82 */ /* 0x000fe20008000000 */
[----:B------:R-:W-:Y:S01]  /*3b90*/  UMOV UR6, UR38 ;  /* 0x0000002600067c82 */ /* 0x000fe20008000000 */
[----:B------:R-:W-:-:S09]  /*3ba0*/  ULDC UR7, c[0x0][0x9d8] ;  /* 0x0002760000077ab9 */ /* 0x000fd20000000800 */
.L_x_3319:
[----:B------:R-:W-:-:S04]  /*3bb0*/  UISETP.NE.AND UP0, UPT, UR6, 0x1, UPT ;  /* 0x000000010600788c */ /* 0x000fc8000bf05270 */
[----:B------:R-:W-:-:S04]  /*3bc0*/  USEL UR39, URZ, 0x1, UP0 ;  /* 0x000000013f277887 */ /* 0x000fc80008000000 */
[----:B------:R-:W-:Y:S01]  /*3bd0*/  ULOP3.LUT UR39, UR5, UR39, URZ, 0x3c, !UPT ;  /* 0x0000002705277292 */ /* 0x000fe2000f8e3c3f */
[----:B------:R-:W-:Y:S11]  /*3be0*/  @!P0 BRA `(.L_x_3309) ;  /* 0x0000000000048947 */ /* 0x000ff60003800000 */
[----:B------:R-:W-:Y:S01]  /*3bf0*/  BPT.TRAP 0x1 ;  /* 0x000000040000795c */ /* 0x000fe20000300000 */
.L_x_3309:
[----:B------:R-:W0:Y:S01]  /*3c00*/  S2UR UR42, SR_CgaCtaId ;  /* 0x00000000002a79c3 */ /* 0x000e220000008800 */
[----:B------:R-:W-:Y:S01]  /*3c10*/  UIADD3 UR38, UR6, 0x1, URZ ;  /* 0x0000000106267890 */ /* 0x000fe2000fffe03f */
[----:B------:R-:W-:Y:S01]  /*3c20*/  MOV R3, UR39 ;  /* 0x0000002700037c02 */ /* 0x000fe20008000f00 */
[----:B------:R-:W-:Y:S02]  /*3c30*/  UMOV UR8, 0x400 ;  /* 0x0000040000087882 */ /* 0x000fe40000000000 */
[----:B------:R-:W-:Y:S01]  /*3c40*/  UISETP.NE.AND UP0, UPT, UR38, 0x2, UPT ;  /* 0x000000022600788c */ /* 0x000fe2000bf05270 */
[----:B------:R-:W-:-:S03]  /*3c50*/  SHF.L.U32 R3, R3, 0x1f, RZ ;  /* 0x0000001f03037819 */ /* 0x000fc600000006ff */
[----:B------:R-:W-:Y:S02]  /*3c60*/  USEL UR38, UR38, URZ, UP0 ;  /* 0x0000003f26267287 */ /* 0x000fe40008000000 */
[----:B0-----:R-:W-:-:S04]  /*3c70*/  ULEA UR8, UR42, UR8, 0x18 ;  /* 0x000000082a087291 */ /* 0x001fc8000f8ec03f */
[----:B------:R-:W-:-:S09]  /*3c80*/  ULEA UR9, UR38, UR8, 0x3 ;  /* 0x0000000826097291 */ /* 0x000fd2000f8e183f */
[----:B------:R0:W1:Y:S01]  /*3c90*/  SYNCS.PHASECHK.TRANS64.TRYWAIT P1, [UR9+0x30830], R3 ;  /* 0x03083003ff0075a7 */ /* 0x0000620008020149 */
[----:B------:R-:W-:Y:S05]  /*3ca0*/  @!P0 BRA `(.L_x_3310) ;  /* 0x0000000000048947 */ /* 0x000fea0003800000 */
[----:B------:R-:W-:Y:S01]  /*3cb0*/  BPT.TRAP 0x1 ;  /* 0x000000040000795c */ /* 0x000fe20000300000 */
.L_x_3310:
[----:B-1----:R-:W-:Y:S05]  /*3cc0*/  @P1 BRA `(.L_x_3311) ;  /* 0x0000000000081947 */ /* 0x002fea0003800000 */
[----:B------:R-:W1:Y:S02]  /*3cd0*/  SYNCS.PHASECHK.TRANS64.TRYWAIT P1, [UR9+0x30830], R3 ;  /* 0x03083003ff0075a7 */ /* 0x000e640008020149 */
[----:B-1----:R-:W-:Y:S05]  /*3ce0*/  @!P1 BRA `(.L_x_3312) ;  /* 0x0000008400f09947 */ /* 0x002fea0003800000 */
.L_x_3311:
[----:B------:R-:W-:Y:S01]  /*3cf0*/  R2UR UR32, R8 ;  /* 0x00000000082072ca */ /* 0x000fe200000e0000 */
[----:B------:R-:W-:Y:S01]  /*3d00*/  UIMAD UR10, UR38, 0x900, UR11 ;  /* 0x00000900260a78a4 */ /* 0x000fe2000f8e020b */
        /* <DEDUP_REMOVED lines=13> */
[----:B------:R-:W-:Y:S01]  /*3de0*/  HGMMA.64x96x16.F32 R120, gdesc[UR32], RZ, !UPT, gsb0 ;  /* 0x01600000207879f0 */ /* 0x000fe2000c0008ff */
        /* <DEDUP_REMOVED lines=103> */
[----:B------:R-:W-:Y:S01]  /*4460*/  HGMMA.64x96x16.F32 R120, gdesc[UR32], R120, gsb0 ;  /* 0x01600000207879f0 */ /* 0x000fe20008000878 */
[----:B------:R-:W-:Y:S01]  /*4470*/  UIADD3 UR34, UR10, 0x4, URZ ;  /* 0x000000040a227890 */ /* 0x000fe2000fffe03f */
[----:B------:R-:W-:Y:S01]  /*4480*/  UMOV UR32, UR56 ;  /* 0x0000003800207c82 */ /* 0x000fe20008000000 */
[----:B------:R-:W-:Y:S01]  /*4490*/  UMOV UR33, UR57 ;  /* 0x0000003900217c82 */ /* 0x000fe20008000000 */
[----:B------:R-:W-:Y:S01]  /*44a0*/  UMOV UR35, 0x40000040 ;  /* 0x4000004000237882 */ /* 0x000fe20000000000 */
[----:B------:R-:W-:Y:S02]  /*44b0*/  WARPGROUP.DEPBAR.LE gsb0, 0x0 ;  /* 0x00008000000079c5 */ /* 0x000fe40000010000 */
        /* <DEDUP_REMOVED lines=48> */
.L_x_3313:
[----:B------:R-:W-:Y:S01]  /*47c0*/  ULEA UR10, UR6, UR8, 0x3 ;  /* 0x00000008060a7291 */ /* 0x000fe2000f8e183f */
[----:B------:R-:W-:-:S05]  /*47d0*/  IMAD.U32 R0, RZ, RZ, UR5 ;  /* 0x00000005ff007e24 */ /* 0x000fca000f8e00ff */
[----:B------:R-:W-:-:S04]  /*47e0*/  SHF.L.U32 R0, R0, 0x1f, RZ ;  /* 0x0000001f00007819 */ /* 0x000fc800000006ff */
[----:B------:R2:W3:Y:S01]  /*47f0*/  SYNCS.PHASECHK.TRANS64.TRYWAIT P1, [UR10+0x30850], R0 ;  /* 0x03085000ff0075a7 */ /* 0x0004e2000802014a */
[----:B------:R-:W-:Y:S05]  /*4800*/  @!P0 BRA `(.L_x_3314) ;  /* 0x0000000000048947 */ /* 0x000fea0003800000 */
[----:B------:R-:W-:Y:S01]  /*4810*/  BPT.TRAP 0x1 ;  /* 0x000000040000795c */ /* 0x000fe20000300000 */
.L_x_3314:
[----:B---3--:R-:W-:Y:S05]  /*4820*/  @P1 BRA `(.L_x_3315) ;  /* 0x0000000000081947 */ /* 0x008fea0003800000 */
[----:B------:R-:W3:Y:S02]  /*4830*/  SYNCS.PHASECHK.TRANS64.TRYWAIT P1, [UR10+0x30850], R0 ;  /* 0x03085000ff0075a7 */ /* 0x000ee4000802014a */
[----:B---3--:R-:W-:Y:S05]  /*4840*/  @!P1 BRA `(.L_x_3316) ;  /* 0x0000007c00309947 */ /* 0x008fea0003800000 */
.L_x_3315:
[----:B------:R-:W-:Y:S01]  /*4850*/  UIADD3 UR8, UR8, 0x400, URZ ;  /* 0x0000040008087890 */ /* 0x000fe2000fffe03f */
[----:B------:R-:W-:Y:S01]  /*4860*/  WARPGROUP.ARRIVE ;  /* 0x00000000000079c5 */ /* 0x000fe20000000000 */
[----:B------:R-:W-:Y:S02]  /*4870*/  UMOV UR15, 0x40000040 ;  /* 0x40000040000f7882 */ /* 0x000fe40000000000 */
[----:B------:R-:W-:-:S04]  /*4880*/  USHF.R.U32.HI UR8, URZ, 0x4, UR8 ;  /* 0x000000043f087899 */ /* 0x000fc80008011608 */
[----:B------:R-:W-:-:S04]  /*4890*/  ULOP3.LUT UR8, UR8, 0x3fff, URZ, 0xc0, !UPT ;  /* 0x00003fff08087892 */ /* 0x000fc8000f8ec03f */
[----:B------:R-:W-:-:S04]  /*48a0*/  ULOP3.LUT UR5, UR8, 0x3000000, URZ, 0xfc, !UPT ;  /* 0x0300000008057892 */ /* 0x000fc8000f8efc3f */
[----:B------:R-:W-:-:S07]  /*48b0*/  UIMAD UR5, UR6, 0x900, UR5 ;  /* 0x00000900060578a4 */ /* 0x000fce000f8e0205 */
[----:B------:R-:W-:Y:S02]  /*48c0*/  UMOV UR14, UR5 ;  /* 0x00000005000e7c82 */ /* 0x000fe40008000000 */
[----:B------:R-:W-:Y:S01]  /*48d0*/  HGMMA.64x192x16.F32 R24, R188, gdesc[UR12].tnspB, R24, gsb0 ;  /* 0x42e0000cbc187df0 */ /* 0x000fe20008000818 */
[----:B------:R-:W-:Y:S01]  /*48e0*/  UIADD3 UR14, UR5, 0x80, URZ ;  /* 0x00000080050e7890 */ /* 0x000fe2000fffe03f */
[----:B------:R-:W-:Y:S01]  /*48f0*/  UMOV UR15, 0x40000040 ;  /* 0x40000040000f7882 */ /* 0x000fe20000000000 */
[----:B------:R-:W-:Y:S02]  /*4900*/  WARPGROUP.DEPBAR.LE gsb0, 0x0 ;  /* 0x00008000000079c5 */ /* 0x000fe40000010000 */
[----:B------:R-:W-:-:S15]  /*4910*/  WARPGROUP.ARRIVE ;  /* 0x00000000000079c5 */ /* 0x000fde0000000000 */
        /* <DEDUP_REMOVED lines=20> */
[----:B------:R-:W-:Y:S03]  /*4a60*/  HGMMA.64x192x16.F32 R24, R168, gdesc[UR12].tnspB, R24, gsb0 ;  /* 0x42e0000ca8187df0 */ /* 0x000fe60008000818 */
[----:B------:R-:W-:Y:S02]  /*4a70*/  WARPGROUP.DEPBAR.LE gsb0, 0x0 ;  /* 0x00008000000079c5 */ /* 0x000fe40000010000 */
[----:B------:R-:W-:Y:S05]  /*4a80*/  @!P0 BRA `(.L_x_3317) ;  /* 0x0000000000048947 */ /* 0x000fea0003800000 */
[----:B------:R-:W-:Y:S01]  /*4a90*/  BPT.TRAP 0x1 ;  /* 0x000000040000795c */ /* 0x000fe20000300000 */
.L_x_3317:
        /* <DEDUP_REMOVED lines=55> */
[----:B--2---:R-:W-:Y:S01]  /*4e10*/  FMNMX.FTZ R0, R173, R0, !PT ;  /* 0x00000000ad007209 */ /* 0x004fe20007810000 */
[----:B------:R-:W-:Y:S01]  /*4e20*/  FMUL.FTZ R221, R164, UR7 ;  /* 0x00000007a4dd7c20 */ /* 0x000fe20008410000 */
[----:B------:R-:W-:Y:S01]  /*4e30*/  FMUL.FTZ R223, R165, UR7 ;  /* 0x00000007a5df7c20 */ /* 0x000fe20008410000 */
[----:B------:R-:W-:Y:S01]  /*4e40*/  FMUL.FTZ R163, R166, UR7 ;  /* 0x00000007a6a37c20 */ /* 0x000fe20008410000 */
[----:B------:R-:W-:Y:S01]  /*4e50*/  FMUL.FTZ R165, R167, UR7 ;  /* 0x00000007a7a57c20 */ /* 0x000fe20008410000 */
[----:B------:R-:W-:-:S02]  /*4e60*/  UIADD3 UR9, UR9, 0x30840, URZ ;  /* 0x0003084009097890 */ /* 0x000fc4000fffe03f */
[----:B------:R-:W2:Y:S01]  /*4e70*/  MUFU.TANH R121, R121 ;  /* 0x0000007900797308 */ /* 0x000ea20000002400 */
[----:B-1----:R-:W-:Y:S01]  /*4e80*/  FMNMX.FTZ R0, R175, R0, !PT ;  /* 0x00000000af007209 */ /* 0x002fe20007810000 */
[----:B------:R-:W-:-:S06]  /*4e90*/  UPRMT UR9, UR42, 0x654, UR9 ;  /* 0x000006542a097896 */ /* 0x000fcc0008000009 */
[----:B------:R-:W1:Y:S01]  /*4ea0*/  MUFU.TANH R177, R177 ;  /* 0x000000b100b17308 */ /* 0x000e620000002400 */
[----:B0-----:R-:W-:Y:S02]  /*4eb0*/  FMNMX.FTZ R4, R21, R4, !PT ;  /* 0x0000000415047209 */ /* 0x001fe40007810000 */
[----:B------:R-:W-:Y:S05]  /*4ec0*/  SYNCS.ARRIVE.TRANS64.RED.A1T0 RZ, [UR9], RZ ;  /* 0x000000ffffff79a7 */ /* 0x000fea0008100409 */
        /* <DEDUP_REMOVED lines=77> */
[----:B0-----:R-:W-:-:S05]  /*53a0*/  FMNMX.FTZ R0, R223, R0, !PT ;  /* 0x00000000df007209 */ /* 0x001fca0007810000 */
[----:B------:R-:W0:Y:S01]  /*53b0*/  SHFL.BFLY PT, R3, R0, 0x2, 0x1f ;  /* 0x0c401f0000037f89 */ /* 0x000e2200000e0000 */
[----:B--2---:R-:W-:-:S04]  /*53c0*/  FMNMX.FTZ R4, R163, R4, !PT ;  /* 0x00000004a3047209 */ /* 0x004fc80007810000 */
[----:B-1----:R-:W-:-:S05]  /*53d0*/  FMNMX.FTZ R11, R165, R4, !PT ;  /* 0x00000004a50b7209 */ /* 0x002fca0007810000 */
[----:B------:R-:W1:Y:S01]  /*53e0*/  SHFL.BFLY PT, R4, R11, 0x2, 0x1f ;  /* 0x0c401f000b047f89 */ /* 0x000e6200000e0000 */
[----:B0-----:R-:W-:-:S05]  /*53f0*/  FMNMX.FTZ R20, R0, R3, !PT ;  /* 0x0000000300147209 */ /* 0x001fca0007810000 */
[----:B------:R-:W0:Y:S01]  /*5400*/  SHFL.BFLY PT, R3, R20, 0x1, 0x1f ;  /* 0x0c201f0014037f89 */ /* 0x000e2200000e0000 */
[----:B-1----:R-:W-:Y:S02]  /*5410*/  FMNMX.FTZ R120, R11, R4, !PT ;  /* 0x000000040b787209 */ /* 0x002fe40007810000 */
[----:B------:R-:W1:Y:S03]  /*5420*/  LDC R4, c[0x0][0x988] ;  /* 0x00026200ff047b82 */ /* 0x000e660000000800 */
[----:B------:R-:W2:Y:S01]  /*5430*/  SHFL.BFLY PT, R167, R120, 0x1, 0x1f ;  /* 0x0c201f0078a77f89 */ /* 0x000ea200000e0000 */
[----:B0-----:R-:W-:Y:S02]  /*5440*/  FMNMX.FTZ R3, R20, R3, !PT ;  /* 0x0000000314037209 */ /* 0x001fe40007810000 */
[----:B--2---:R-:W-:-:S03]  /*5450*/  FMNMX.FTZ R10, R120, R167, !PT ;  /* 0x000000a7780a7209 */ /* 0x004fc60007810000 */
[C---:B------:R-:W-:Y:S01]  /*5460*/  FADD.FTZ R167, -R3.reuse, R12 ;  /* 0x0000000c03a77221 */ /* 0x040fe20000010100 */
[----:B-1----:R-:W-:-:S03]  /*5470*/  FMUL.FTZ R12, R3, R4 ;  /* 0x00000004030c7220 */ /* 0x002fc60000410000 */
[-C--:B------:R-:W-:Y:S01]  /*5480*/  FMUL.FTZ R167, R167, R4.reuse ;  /* 0x00000004a7a77220 */ /* 0x080fe20000410000 */
[C---:B------:R-:W-:Y:S01]  /*5490*/  FADD.FTZ R13, -R10.reuse, R13 ;  /* 0x0000000d0a0d7221 */ /* 0x040fe20000010100 */
[-CC-:B------:R-:W-:Y:S01]  /*54a0*/  FFMA.FTZ R175, R175, R4.reuse, -R12.reuse ;  /* 0x00000004afaf7223 */ /* 0x180fe2000001080c */
[-CC-:B------:R-:W-:Y:S01]  /*54b0*/  FFMA.FTZ R188, R169, R4.reuse, -R12.reuse ;  /* 0x00000004a9bc7223 */ /* 0x180fe2000001080c */
[----:B------:R-:W-:Y:S01]  /*54c0*/  MUFU.EX2 R11, R167 ;  /* 0x000000a7000b7308 */ /* 0x000fe20000000800 */
[-C--:B------:R-:W-:Y:S01]  /*54d0*/  FMUL.FTZ R0, R13, R4.reuse ;  /* 0x000000040d007220 */ /* 0x080fe20000410000 */
        /* <DEDUP_REMOVED lines=15> */
[-CC-:B0-----:R-:W-:Y:S01]  /*55d0*/  FFMA.FTZ R175, R191, R4.reuse, -R12.reuse ;  /* 0x00000004bfaf7223 */ /* 0x181fe2000001080c */
        /* <DEDUP_REMOVED lines=8> */
[----:B------:R-:W0:Y:S03]  /*5660*/  MUFU.EX2 R188, R188 ;  /* 0x000000bc00bc7308 */ /* 0x000e260000000800 */
        /* <DEDUP_REMOVED lines=14> */
[----:B0-----:R-:W-:Y:S01]  /*5750*/  FFMA.FTZ R130, R11, R5, R188 ;  /* 0x000000050b827223 */ /* 0x001fe200000100bc */
[-CC-:B------:R-:W-:Y:S01]  /*5760*/  FFMA.FTZ R15, R139, R4.reuse, -R12.reuse ;  /* 0x000000048b0f7223 */ /* 0x180fe2000001080c */
[-CC-:B------:R-:W-:Y:S01]  /*5770*/  FFMA.FTZ R128, R141, R4.reuse, -R12.reuse ;  /* 0x000000048d807223 */ /* 0x180fe2000001080c */
[-CC-:B------:R-:W-:Y:S01]  /*5780*/  FFMA.FTZ R21, R143, R4.reuse, -R12.reuse ;  /* 0x000000048f157223 */ /* 0x180fe2000001080c */
[-CC-:B------:R-:W-:Y:S01]  /*5790*/  FFMA.FTZ R153, R153, R4.reuse, -R12.reuse ;  /* 0x0000000499997223 */ /* 0x180fe2000001080c */
[-CC-:B------:R-:W-:Y:S01]  /*57a0*/  FFMA.FTZ R155, R155, R4.reuse, -R12.reuse ;  /* 0x000000049b9b7223 */ /* 0x180fe2000001080c */
[-CC-:B------:R-:W-:Y:S01]  /*57b0*/  FFMA.FTZ R159, R159, R4.reuse, -R12.reuse ;  /* 0x000000049f9f7223 */ /* 0x180fe2000001080c */
[----:B------:R-:W0:Y:S01]  /*57c0*/  MUFU.EX2 R13, R13 ;  /* 0x0000000d000d7308 */ /* 0x000e220000000800 */
[----:B------:R-:W-:-:S07]  /*57d0*/  FFMA.FTZ R163, R163, R4, -R12 ;  /* 0x00000004a3a37223 */ /* 0x000fce000001080c */
[----:B------:R-:W2:Y:S01]  /*57e0*/  MUFU.EX2 R14, R14 ;  /* 0x0000000e000e7308 */ /* 0x000ea20000000800 */
[----:B-1----:R-:W-:-:S07]  /*57f0*/  FFMA.FTZ R5, R0, R2, R189 ;  /* 0x0000000200057223 */ /* 0x002fce00000100bd */
[----:B------:R-:W1:Y:S01]  /*5800*/  MUFU.EX2 R190, R190 ;  /* 0x000000be00be7308 */ /* 0x000e620000000800 */
[----:B0-----:R-:W-:Y:S01]  /*5810*/  FADD.FTZ R121, R13, R130 ;  /* 0x000000820d797221 */ /* 0x001fe20000010000 */
[----:B------:R-:W-:-:S06]  /*5820*/  FFMA.FTZ R130, R145, R4, -R12 ;  /* 0x0000000491827223 */ /* 0x000fcc000001080c */
[----:B------:R-:W0:Y:S01]  /*5830*/  MUFU.EX2 R191, R191 ;  /* 0x000000bf00bf7308 */ /* 0x000e220000000800 */
[----:B--2---:R-:W-:-:S07]  /*5840*/  FADD.FTZ R2, R14, R5 ;  /* 0x000000050e027221 */ /* 0x004fce0000010000 */
[----:B------:R-:W2:Y:S01]  /*5850*/  MUFU.EX2 R20, R20 ;  /* 0x0000001400147308 */ /* 0x000ea20000000800 */
[----:B-1----:R-:W-:Y:S01]  /*5860*/  FADD.FTZ R132, R190, R121 ;  /* 0x00000079be847221 */ /* 0x002fe20000010000 */
[----:B------:R-:W-:-:S03]  /*5870*/  FFMA.FTZ R121, R147, R4, -R12 ;  /* 0x0000000493797223 */ /* 0x000fc6000001080c */
        /* <DEDUP_REMOVED lines=11> */
[----:B------:R-:W-:-:S06]  /*5930*/  FFMA.FTZ R132, R149, R4, -R12 ;  /* 0x0000000495847223 */ /* 0x000fcc000001080c */
[----:B------:R-:W2:Y:S01]  /*5940*/  MUFU.EX2 R187, R187 ;  /* 0x000000bb00bb7308 */ /* 0x000ea20000000800 */
[----:B-1----:R-:W-:-:S07]  /*5950*/  FADD.FTZ R2, R120, R5 ;  /* 0x0000000578027221 */ /* 0x002fce0000010000 */
[----:B------:R-:W1:Y:S01]  /*5960*/  MUFU.EX2 R171, R171 ;  /* 0x000000ab00ab7308 */ /* 0x000e620000000800 */
[----:B0-----:R-:W-:Y:S01]  /*5970*/  FADD.FTZ R134, R186, R123 ;  /* 0x0000007bba867221 */ /* 0x001fe20000010000 */
[-CC-:B------:R-:W-:Y:S01]  /*5980*/  FFMA.FTZ R123, R151, R4.reuse, -R12.reuse ;  /* 0x00000004977b7223 */ /* 0x180fe2000001080c */
[----:B------:R-:W-:-:S05]  /*5990*/  FFMA.FTZ R12, R165, R4, -R12 ;  /* 0x00000004a50c7223 */ /* 0x000fca000001080c */
        /* <DEDUP_REMOVED lines=70> */
.L_x_3318:
[----:B------:R-:W-:Y:S01]  /*5e00*/  UIADD3 UR10, UR10, 0x30860, URZ ;  /* 0x000308600a0a7890 */ /* 0x000fe2000fffe03f */
[----:B------:R-:W-:Y:S01]  /*5e10*/  ISETP.LT.AND P1, PT, RZ, UR4, PT ;  /* 0x00000004ff007c0c */ /* 0x000fe2000bf21270 */
[----:B------:R-:W-:Y:S01]  /*5e20*/  UIADD3 UR4, UR4, -0x1, URZ ;  /* 0xffffffff04047890 */ /* 0x000fe2000fffe03f */
[----:B------:R-:W-:Y:S01]  /*5e30*/  F2FP.F16.F32.PACK_AB R186, R171, R186 ;  /* 0x000000baabba723e */ /* 0x000fe200000000ff */
[----:B------:R-:W-:Y:S01]  /*5e40*/  UPRMT UR10, UR42, 0x654, UR10 ;  /* 0x000006542a0a7896 */ /* 0x000fe2000800000a */
[----:B------:R-:W-:Y:S01]  /*5e50*/  F2FP.F16.F32.PACK_AB R188, R13, R188 ;  /* 0x000000bc0dbc723e */ /* 0x000fe200000000ff */
[----:B------:R-:W-:Y:S01]  /*5e60*/  UMOV UR5, UR39 ;  /* 0x0000002700057c82 */ /* 0x000fe20008000000 */
[----:B------:R-:W-:Y:S01]  /*5e70*/  UMOV UR6, UR38 ;  /* 0x0000002600067c82 */ /* 0x000fe20008000000 */
[----:B------:R-:W-:Y:S01]  /*5e80*/  F2FP.F16.F32.PACK_AB R184, R169, R184 ;  /* 0x000000b8a9b8723e */ /* 0x000fe200000000ff */
[----:B------:R-:W-:Y:S01]  /*5e90*/  IMAD.MOV.U32 R13, RZ, RZ, R10 ;  /* 0x000000ffff0d7224 */ /* 0x000fe200078e000a */
[----:B------:R-:W-:-:S02]  /*5ea0*/  F2FP.F16.F32.PACK_AB R180, R173, R180 ;  /* 0x000000b4adb4723e */ /* 0x000fc400000000ff */
[----:B------:R-:W-:Y:S01]  /*5eb0*/  F2FP.F16.F32.PACK_AB R182, R175, R182 ;  /* 0x000000b6afb6723e */ /* 0x000fe200000000ff */
[----:B------:R-:W-:Y:S01]  /*5ec0*/  SYNCS.ARRIVE.TRANS64.RED.A1T0 RZ, [UR10], RZ ;  /* 0x000000ffffff79a7 */ /* 0x000fe2000810040a */
        /* <DEDUP_REMOVED lines=19> */
[----:B------:R-:W-:Y:S01]  /*6000*/  MOV R12, R3 ;  /* 0x00000003000c7202 */ /* 0x000fe20000000f00 */
[----:B------:R-:W-:Y:S06]  /*6010*/  @P1 BRA `(.L_x_3319) ;  /* 0xffffffd800e41947 */ /* 0x000fec000383ffff */
.L_x_3308:
        /* <DEDUP_REMOVED lines=99> */
.L_x_3320:
[----:B------:R-:W0:Y:S01]  /*6650*/  S2UR UR13, SR_CgaCtaId ;  /* 0x00000000000d79c3 */ /* 0x000e220000008800 */
[----:B------:R-:W-:Y:S01]  /*6660*/  UMOV UR4, 0x400 ;  /* 0x0000040000047882 */ /* 0x000fe20000000000 */
[----:B------:R-:W-:-:S05]  /*6670*/  IMAD.U32 R0, RZ, RZ, UR39 ;  /* 0x00000027ff007e24 */ /* 0x000fca000f8e00ff */
[----:B------:R-:W-:Y:S01]  /*6680*/  SHF.L.U32 R0, R0, 0x1f, RZ ;  /* 0x0000001f00007819 */ /* 0x000fe200000006ff */
[----:B0-----:R-:W-:-:S04]  /*6690*/  ULEA UR4, UR13, UR4, 0x18 ;  /* 0x000000040d047291 */ /* 0x001fc8000f8ec03f */
[----:B------:R-:W-:-:S09]  /*66a0*/  ULEA UR10, UR38, UR4, 0x3 ;  /* 0x00000004260a7291 */ /* 0x000fd2000f8e183f */
[----:B------:R0:W1:Y:S01]  /*66b0*/  SYNCS.PHASECHK.TRANS64.TRYWAIT P1, [UR10+0x30850], R0 ;  /* 0x03085000ff0075a7 */ /* 0x000062000802014a */
[----:B------:R-:W-:Y:S05]  /*66c0*/  @!P0 BRA `(.L_x_3321) ;  /* 0x0000000000048947 */ /* 0x000fea0003800000 */
[----:B------:R-:W-:Y:S01]  /*66d0*/  BPT.TRAP 0x1 ;  /* 0x000000040000795c */ /* 0x000fe20000300000 */
.L_x_3321:
[----:B-1----:R-:W-:Y:S05]  /*66e0*/  @P1 BRA `(.L_x_3322) ;  /* 0x0000000000081947 */ /* 0x002fea0003800000 */
[----:B------:R-:W1:Y:S02]  /*66f0*/  SYNCS.PHASECHK.TRANS64.TRYWAIT P1, [UR10+0x30850], R0 ;  /* 0x03085000ff0075a7 */ /* 0x000e64000802014a */
[----:B-1----:R-:W-:Y:S05]  /*6700*/  @!P1 BRA `(.L_x_3323) ;  /* 0x0000005c00989947 */ /* 0x002fea0003800000 */
.L_x_3322:
[----:B------:R-:W-:Y:S01]  /*6710*/  UIADD3 UR5, UR4, 0x400, URZ ;  /* 0x0000040004057890 */ /* 0x000fe2000fffe03f */
[----:B------:R-:W-:Y:S01]  /*6720*/  WARPGROUP.ARRIVE ;  /* 0x00000000000079c5 */ /* 0x000fe20000000000 */
[----:B------:R-:W-:Y:S01]  /*6730*/  UMOV UR7, 0x40000040 ;  /* 0x4000004000077882 */ /* 0x000fe20000000000 */
[----:B------:R-:W-:Y:S01]  /*6740*/  UMOV UR15, 0x40000040 ;  /* 0x40000040000f7882 */ /* 0x000fe20000000000 */
[----:B------:R-:W-:Y:S01]  /*6750*/  USHF.R.U32.HI UR5, URZ, 0x4, UR5 ;  /* 0x000000043f057899 */ /* 0x000fe20008011605 */
[----:B01----:R-:W0:Y:S01]  /*6760*/  SHFL.BFLY PT, R0, R5, 0x2, 0x1f ;  /* 0x0c401f0005007f89 */ /* 0x003e2200000e0000 */
[----:B------:R-:W-:Y:S02]  /*6770*/  CS2R R20, SRZ ;  /* 0x0000000000147805 */ /* 0x000fe4000001ff00 */
[----:B------:R-:W-:Y:S01]  /*6780*/  ULOP3.LUT UR5, UR5, 0x3fff, URZ, 0xc0, !UPT ;  /* 0x00003fff05057892 */ /* 0x000fe2000f8ec03f */
[----:B------:R-:W1:Y:S03]  /*6790*/  SHFL.BFLY PT, R7, R2, 0x2, 0x1f ;  /* 0x0c401f0002077f89 */ /* 0x000e6600000e0000 */
[----:B------:R-:W-:-:S04]  /*67a0*/  ULOP3.LUT UR5, UR5, 0x3000000, URZ, 0xfc, !UPT ;  /* 0x0300000005057892 */ /* 0x000fc8000f8efc3f */
[----:B------:R-:W-:-:S04]  /*67b0*/  UIMAD UR6, UR38, 0x900, UR5 ;  /* 0x00000900260678a4 */ /* 0x000fc8000f8e0205 */
[----:B------:R-:W-:-:S05]  /*67c0*/  UIADD3 UR8, UR6, 0x80, URZ ;  /* 0x0000008006087890 */ /* 0x000fca000fffe03f */
[----:B------:R-:W-:Y:S01]  /*67d0*/  HGMMA.64x192x16.F32 R24, R188, gdesc[UR4].tnspB, R24, gsb0 ;  /* 0x42e00004bc187df0 */ /* 0x000fe20008000818 */
[----:B------:R-:W-:Y:S01]  /*67e0*/  UMOV UR7, 0x40000040 ;  /* 0x4000004000077882 */ /* 0x000fe20000000000 */
[----:B------:R-:W-:Y:S01]  /*67f0*/  UMOV UR14, UR8 ;  /* 0x00000008000e7c82 */ /* 0x000fe20008000000 */
[----:B------:R-:W-:Y:S01]  /*6800*/  UIADD3 UR8, UR6, 0x100, URZ ;  /* 0x0000010006087890 */ /* 0x000fe2000fffe03f */
[----:B0-----:R-:W-:Y:S01]  /*6810*/  FADD.FTZ R0, R0, R5 ;  /* 0x0000000500007221 */ /* 0x001fe20000010000 */
[----:B-1----:R-:W-:Y:S01]  /*6820*/  FADD.FTZ R6, R7, R2 ;  /* 0x0000000207067221 */ /* 0x002fe20000010000 */
[----:B------:R-:W-:-:S03]  /*6830*/  IMAD.MOV.U32 R2, RZ, RZ, -0x800000 ;  /* 0xff800000ff027424 */ /* 0x000fc600078e00ff */
[----:B------:R-:W0:Y:S04]  /*6840*/  SHFL.BFLY PT, R7, R0, 0x1, 0x1f ;  /* 0x0c201f0000077f89 */ /* 0x000e2800000e0000 */
[----:B------:R-:W1:Y:S01]  /*6850*/  SHFL.BFLY PT, R9, R6, 0x1, 0x1f ;  /* 0x0c201f0006097f89 */ /* 0x000e6200000e0000 */
[----:B0-----:R-:W-:Y:S01]  /*6860*/  FADD.FTZ R8, R0, R7 ;  /* 0x0000000700087221 */ /* 0x001fe20000010000 */
[----:B------:R-:W-:Y:S01]  /*6870*/  MOV R0, 0xff800000 ;  /* 0xff80000000007802 */ /* 0x000fe20000000f00 */
[----:B-1----:R-:W-:-:S03]  /*6880*/  FADD.FTZ R9, R6, R9 ;  /* 0x0000000906097221 */ /* 0x002fc60000010000 */
[----:B------:R-:W-:Y:S02]  /*6890*/  FSETP.NE.FTZ.AND P1, PT, R8, RZ, PT ;  /* 0x000000ff0800720b */ /* 0x000fe40003f35000 */
[----:B------:R-:W-:-:S11]  /*68a0*/  FSETP.NE.FTZ.AND P2, PT, R9, RZ, PT ;  /* 0x000000ff0900720b */ /* 0x000fd60003f55000 */
[----:B------:R-:W0:Y:S01]  /*68b0*/  @P1 MUFU.LG2 R7, R8 ;  /* 0x0000000800071308 */ /* 0x000e220000000c00 */
[C---:B------:R-:W-:Y:S01]  /*68c0*/  @P1 FMUL.FTZ R6, R4.reuse, 0.69314718246459960938 ;  /* 0x3f31721804061820 */ /* 0x040fe20000410000 */
[----:B------:R-:W-:-:S06]  /*68d0*/  @P2 FMUL.FTZ R4, R4, 0.69314718246459960938 ;  /* 0x3f31721804042820 */ /* 0x000fcc0000410000 */
        /* <DEDUP_REMOVED lines=9> */
[----:B------:R-:W-:Y:S01]  /*6970*/  HGMMA.64x192x16.F32 R24, R184, gdesc[UR12].tnspB, R24, gsb0 ;  /* 0x42e0000cb8187df0 */ /* 0x000fe20008000818 */
[----:B------:R-:W-:Y:S01]  /*6980*/  UMOV UR14, UR8 ;  /* 0x00000008000e7c82 */ /* 0x000fe20008000000 */
[----:B------:R-:W-:Y:S01]  /*6990*/  UMOV UR15, 0x40000040 ;  /* 0x40000040000f7882 */ /* 0x000fe20000000000 */
[----:B------:R-:W-:Y:S01]  /*69a0*/  UIADD3 UR8, UR6, 0x180, URZ ;  /* 0x0000018006087890 */ /* 0x000fe2000fffe03f */
[----:B------:R-:W-:Y:S02]  /*69b0*/  WARPGROUP.DEPBAR.LE gsb0, 0x0 ;  /* 0x00008000000079c5 */ /* 0x000fe40000010000 */
[----:B------:R-:W-:-:S14]  /*69c0*/  WARPGROUP.ARRIVE ;  /* 0x00000000000079c5 */ /* 0x000fdc0000000000 */
[----:B------:R-:W-:Y:S01]  /*69d0*/  HGMMA.64x192x16.F32 R24, R180, gdesc[UR12].tnspB, R24, gsb0 ;  /* 0x42e0000cb4187df0 */ /* 0x000fe20008000818 */
[----:B------:R-:W-:Y:S01]  /*69e0*/  UMOV UR14, UR8 ;  /* 0x00000008000e7c82 */ /* 0x000fe20008000000 */
[----:B------:R-:W-:Y:S01]  /*69f0*/  UMOV UR15, 0x40000040 ;  /* 0x40000040000f7882 */ /* 0x000fe20000000000 */
[----:B------:R-:W-:Y:S02]  /*6a00*/  UIADD3 UR8, UR6, 0x200, URZ ;  /* 0x0000020006087890 */ /* 0x000fe4000fffe03f */
[----:B------:R-:W-:Y:S01]  /*6a10*/  UIADD3 UR6, UR6, 0x280, URZ ;  /* 0x0000028006067890 */ /* 0x000fe2000fffe03f */
[----:B------:R-:W-:Y:S02]  /*6a20*/  WARPGROUP.DEPBAR.LE gsb0, 0x0 ;  /* 0x00008000000079c5 */ /* 0x000fe40000010000 */
[----:B------:R-:W-:-:S12]  /*6a30*/  WARPGROUP.ARRIVE ;  /* 0x00000000000079c5 */ /* 0x000fd80000000000 */
[----:B------:R-:W-:Y:S01]  /*6a40*/  HGMMA.64x192x16.F32 R24, R176, gdesc[UR12].tnspB, R24, gsb0 ;  /* 0x42e0000cb0187df0 */ /* 0x000fe20008000818 */
[----:B------:R-:W-:Y:S01]  /*6a50*/  UMOV UR14, UR8 ;  /* 0x00000008000e7c82 */ /* 0x000fe20008000000 */
[----:B------:R-:W-:Y:S01]  /*6a60*/  UMOV UR15, 0x40000040 ;  /* 0x40000040000f7882 */ /* 0x000fe20000000000 */
[----:B------:R-:W-:Y:S02]  /*6a70*/  WARPGROUP.DEPBAR.LE gsb0, 0x0 ;  /* 0x00008000000079c5 */ /* 0x000fe40000010000 */
[----:B------:R-:W-:-:S15]  /*6a80*/  WARPGROUP.ARRIVE ;  /* 0x00000000000079c5 */ /* 0x000fde0000000000 */
[----:B------:R-:W-:Y:S03]  /*6a90*/  HGMMA.64x192x16.F32 R24, R172, gdesc[UR12].tnspB, R24, gsb0 ;  /* 0x42e0000cac187df0 */ /* 0x000fe60008000818 */
[----:B------:R-:W-:Y:S02]  /*6aa0*/  WARPGROUP.DEPBAR.LE gsb0, 0x0 ;  /* 0x00008000000079c5 */ /* 0x000fe40000010000 */
[----:B------:R-:W-:-:S15]  /*6ab0*/  WARPGROUP.ARRIVE ;  /* 0x00000000000079c5 */ /* 0x000fde0000000000 */
[----:B------:R-:W-:Y:S03]  /*6ac0*/  HGMMA.64x192x16.F32 R24, R168, gdesc[UR4].tnspB, R24, gsb0 ;  /* 0x42e00004a8187df0 */ /* 0x000fe60008000818 */
[----:B------:R-:W-:Y:S02]  /*6ad0*/  WARPGROUP.DEPBAR.LE gsb0, 0x0 ;  /* 0x00008000000079c5 */ /* 0x000fe40000010000 */
[----:B0-23--:R-:W-:Y:S05]  /*6ae0*/  @!P0 BRA `(.L_x_3324) ;  /* 0x0000000000048947 */ /* 0x00dfea0003800000 */
[----:B------:R-:W-:Y:S01]  /*6af0*/  BPT.TRAP 0x1 ;  /* 0x000000040000795c */ /* 0x000fe20000300000 */
.L_x_3324:
[----:B------:R-:W0:Y:S01]  /*6b00*/  S2UR UR5, SR_SWINHI ;  /* 0x00000000000579c3 */ /* 0x000e220000002f00 */
        /* <DEDUP_REMOVED lines=26> */
[----:B------:R-:W-:-:S02]  /*6cb0*/  IMAD.U32 R48, RZ, RZ, UR6 ;  /* 0x00000006ff307e24 */ /* 0x000fc4000f8e00ff */
[-C--:B------:R-:W-:Y:S01]  /*6cc0*/  FMUL.FTZ R127, R67, R20.reuse ;  /* 0x00000014437f7220 */ /* 0x080fe20000410000 */
[----:B------:R-:W-:Y:S02]  /*6cd0*/  IMAD.U32 R49, RZ, RZ, UR7 ;  /* 0x00000007ff317e24 */ /* 0x000fe4000f8e00ff */
        /* <DEDUP_REMOVED lines=27> */
[----:B------:R-:W-:Y:S01]  /*6e90*/  LOP3.LUT R20, R35, 0x380, RZ, 0xc0, !PT ;  /* 0x0000038023147812 */ /* 0x000fe200078ec0ff */
[-C--:B------:R-:W-:Y:S01]  /*6ea0*/  FMUL.FTZ R6, R29, R21.reuse ;  /* 0x000000151d067220 */ /* 0x080fe20000410000 */
[----:B------:R-:W-:Y:S01]  /*6eb0*/  IADD3 R29, P3, R90, 0x20, RZ ;  /* 0x000000205a1d7810 */ /* 0x000fe20007f7e0ff */
[----:B------:R-:W-:Y:S01]  /*6ec0*/  FMUL.FTZ R3, R33, R21 ;  /* 0x0000001521037220 */ /* 0x000fe20000410000 */
[----:B------:R-:W-:Y:S01]  /*6ed0*/  SHF.R.U64 R20, R20, 0x3, RZ ;  /* 0x0000000314147819 */ /* 0x000fe200000012ff */
[--C-:B------:R-:W-:Y:S01]  /*6ee0*/  IMAD.X R87, RZ, RZ, R91.reuse, P1 ;  /* 0x000000ffff577224 */ /* 0x100fe200008e065b */
[----:B------:R-:W-:Y:S01]  /*6ef0*/  IADD3 R38, P6, R90, 0x8040, RZ ;  /* 0x000080405a267810 */ /* 0x000fe20007fde0ff */
[----:B------:R-:W-:Y:S01]  /*6f00*/  UIADD3 UR5, -UR60, URZ, URZ ;  /* 0x0000003f3c057290 */ /* 0x000fe2000fffe13f */
[----:B------:R-:W-:Y:S01]  /*6f10*/  LOP3.LUT R86, R20, R35, RZ, 0x3c, !PT ;  /* 0x0000002314567212 */ /* 0x000fe200078e3cff */
[-C--:B------:R-:W-:Y:S01]  /*6f20*/  FMUL.FTZ R4, R25, R21.reuse ;  /* 0x0000001519047220 */ /* 0x080fe20000410000 */
[----:B------:R-:W-:Y:S01]  /*6f30*/  LOP3.LUT R20, R29, 0x380, RZ, 0xc0, !PT ;  /* 0x000003801d147812 */ /* 0x000fe200078ec0ff */
[----:B------:R-:W-:Y:S01]  /*6f40*/  IMAD.X R79, RZ, RZ, R91, P6 ;  /* 0x000000ffff4f7224 */ /* 0x000fe200030e065b */
[----:B------:R-:W-:Y:S01]  /*6f50*/  R2UR UR15, R195 ;  /* 0x00000000c30f72ca */ /* 0x000fe200000e0000 */
[-C--:B------:R-:W-:Y:S01]  /*6f60*/  FMUL.FTZ R5, R24, R21.reuse ;  /* 0x0000001518057220 */ /* 0x080fe20000410000 */
[----:B------:R-:W-:Y:S01]  /*6f70*/  SHF.R.U64 R20, R20, 0x3, RZ ;  /* 0x0000000314147819 */ /* 0x000fe200000012ff */
[----:B------:R-:W-:Y:S01]  /*6f80*/  FMUL.FTZ R14, R53, R21 ;  /* 0x00000015350e7220 */ /* 0x000fe20000410000 */
[----:B------:R-:W-:Y:S01]  /*6f90*/  IADD3 R33, P6, R90, 0x4000, RZ ;  /* 0x000040005a217810 */ /* 0x000fe20007fde0ff */
[----:B------:R-:W-:Y:S01]  /*6fa0*/  ULDC UR11, c[0x0][0xc44] ;  /* 0x00031100000b7ab9 */ /* 0x000fe20000000800 */
[----:B------:R-:W-:Y:S01]  /*6fb0*/  LOP3.LUT R70, R20, R29, RZ, 0x3c, !PT ;  /* 0x0000001d14467212 */ /* 0x000fe200078e3cff */
[-C--:B------:R-:W-:Y:S01]  /*6fc0*/  FMUL.FTZ R7, R28, R21.reuse ;  /* 0x000000151c077220 */ /* 0x080fe20000410000 */
[----:B------:R-:W-:Y:S01]  /*6fd0*/  LOP3.LUT R20, R33, 0x380, RZ, 0xc0, !PT ;  /* 0x0000038021147812 */ /* 0x000fe200078ec0ff */
[-C--:B------:R-:W-:Y:S01]  /*6fe0*/  FMUL.FTZ R122, R32, R21.reuse ;  /* 0x00000015207a7220 */ /* 0x080fe20000410000 */
[----:B------:R-:W-:Y:S01]  /*6ff0*/  IADD3 R31, P1, R90, 0x40, RZ ;  /* 0x000000405a1f7810 */ /* 0x000fe20007f3e0ff */
[-C--:B------:R-:W-:Y:S01]  /*7000*/  FMUL.FTZ R8, R37, R21.reuse ;  /* 0x0000001525087220 */ /* 0x080fe20000410000 */
[----:B------:R-:W-:Y:S01]  /*7010*/  SHF.R.U64 R20, R20, 0x3, RZ ;  /* 0x0000000314147819 */ /* 0x000fe200000012ff */
        /* <DEDUP_REMOVED lines=38> */
[----:B------:R-:W-:Y:S01]  /*7280*/  LEA R21, R23, R16, 0x6 ;  /* 0x0000001017157211 */ /* 0x000fe200078e30ff */
[----:B------:R-:W-:Y:S01]  /*7290*/  UIMAD UR11, UR11, UR5, UR15 ;  /* 0x000000050b0b72a4 */ /* 0x000fe2000f8e020f */
[----:B------:R-:W-:Y:S01]  /*72a0*/  LOP3.LUT R58, R20, R33, RZ, 0x3c, !PT ;  /* 0x00000021143a7212 */ /* 0x000fe200078e3cff */
[----:B------:R-:W0:Y:S01]  /*72b0*/  LDC R52, c[0x0][0xbe8] ;  /* 0x0002fa00ff347b82 */ /* 0x000e220000000800 */
[----:B------:R-:W-:Y:S01]  /*72c0*/  IADD3 R30, P4, R90, 0x4040, RZ ;  /* 0x000040405a1e7810 */ /* 0x000fe20007f9e0ff */
[----:B------:R-:W-:Y:S01]  /*72d0*/  USHF.R.S32.HI UR12, URZ, 0x1f, UR11 ;  /* 0x0000001f3f0c7899 */ /* 0x000fe2000801140b */
[----:B------:R-:W-:Y:S01]  /*72e0*/  LOP3.LUT R20, R31, 0x380, RZ, 0xc0, !PT ;  /* 0x000003801f147812 */ /* 0x000fe200078ec0ff */
[----:B------:R-:W-:Y:S01]  /*72f0*/  IMAD.WIDE R48, R21, 0x2, R48 ;  /* 0x0000000215307825 */ /* 0x000fe200078e0230 */
[----:B------:R-:W-:Y:S01]  /*7300*/  LOP3.LUT R29, R30, 0x380, RZ, 0xc0, !PT ;  /* 0x000003801e1d7812 */ /* 0x000fe200078ec0ff */
[----:B------:R-:W-:Y:S01]  /*7310*/  ULDC.64 UR8, c[0x0][0xb90] ;  /* 0x0002e40000087ab9 */ /* 0x000fe20000000a00 */
[----:B------:R-:W-:Y:S01]  /*7320*/  SHF.R.U64 R20, R20, 0x3, RZ ;  /* 0x0000000314147819 */ /* 0x000fe200000012ff */
[----:B------:R-:W-:Y:S01]  /*7330*/  UIMAD UR5, UR12, UR8, URZ ;  /* 0x000000080c0572a4 */ /* 0x000fe2000f8e023f */
[--C-:B------:R-:W-:Y:S01]  /*7340*/  IMAD.X R63, RZ, RZ, R91.reuse, P1 ;  /* 0x000000ffff3f7224 */ /* 0x100fe200008e065b */
[----:B------:R-:W-:Y:S01]  /*7350*/  UIMAD.WIDE.U32 UR6, UR11, UR8, URZ ;  /* 0x000000080b0672a5 */ /* 0x000fe2000f8e003f */
[----:B------:R-:W-:Y:S01]  /*7360*/  SHF.R.U64 R29, R29, 0x3, RZ ;  /* 0x000000031d1d7819 */ /* 0x000fe200000012ff */
[----:B------:R-:W-:Y:S01]  /*7370*/  UIMAD UR5, UR11, UR9, UR5 ;  /* 0x000000090b0572a4 */ /* 0x000fe2000f8e0205 */
[----:B------:R-:W-:Y:S01]  /*7380*/  LOP3.LUT R62, R20, R31, RZ, 0x3c, !PT ;  /* 0x0000001f143e7212 */ /* 0x000fe200078e3cff */
[----:B------:R-:W1:Y:S01]  /*7390*/  LDC R157, c[0x0][0xc38] ;  /* 0x00030e00ff9d7b82 */ /* 0x000e620000000800 */
[----:B------:R-:W-:Y:S01]  /*73a0*/  IADD3 R31, P1, R48, 0x4000, RZ ;  /* 0x00004000301f7810 */ /* 0x000fe20007f3e0ff */
[----:B------:R-:W-:Y:S01]  /*73b0*/  IMAD.X R55, RZ, RZ, R91, P4 ;  /* 0x000000ffff377224 */ /* 0x000fe200020e065b */
[----:B------:R-:W-:Y:S01]  /*73c0*/  LOP3.LUT R54, R29, R30, RZ, 0x3c, !PT ;  /* 0x0000001e1d367212 */ /* 0x000fe200078e3cff */
[----:B------:R-:W-:Y:S01]  /*73d0*/  IMAD.U32 R51, RZ, RZ, UR7 ;  /* 0x00000007ff337e24 */ /* 0x000fe2000f8e00ff */
[----:B------:R-:W-:Y:S01]  /*73e0*/  LOP3.LUT R30, R31, 0x380, RZ, 0xc0, !PT ;  /* 0x000003801f1e7812 */ /* 0x000fe200078ec0ff */
[----:B------:R-:W-:Y:S01]  /*73f0*/  ULDC.64 UR8, c[0x0][0xae8] ;  /* 0x0002ba0000087ab9 */ /* 0x000fe20000000a00 */
[----:B------:R-:W-:Y:S01]  /*7400*/  MOV R50, UR6 ;  /* 0x0000000600327c02 */ /* 0x000fe20008000f00 */
[----:B------:R-:W-:Y:S01]  /*7410*/  UIADD3 UR6, UR7, UR5, URZ ;  /* 0x0000000507067290 */ /* 0x000fe2000fffe03f */
[----:B------:R-:W-:Y:S01]  /*7420*/  IADD3 R75, P5, R90, 0x8060, RZ ;  /* 0x000080605a4b7810 */ /* 0x000fe20007fbe0ff */
[----:B------:R-:W-:Y:S01]  /*7430*/  UIADD3 UR5, UR10, 0x30860, URZ ;  /* 0x000308600a057890 */ /* 0x000fe2000fffe03f */
[----:B------:R-:W-:Y:S01]  /*7440*/  SHF.R.U64 R30, R30, 0x3, RZ ;  /* 0x000000031e1e7819 */ /* 0x000fe200000012ff */
[----:B------:R-:W-:Y:S01]  /*7450*/  USHF.R.S32.HI UR10, URZ, 0x1f, UR60 ;  /* 0x0000001f3f0a7899 */ /* 0x000fe2000801143c */
[----:B------:R-:W-:Y:S01]  /*7460*/  LOP3.LUT R74, R75, 0x380, RZ, 0xc0, !PT ;  /* 0x000003804b4a7812 */ /* 0x000fe200078ec0ff */
[----:B------:R-:W-:Y:S01]  /*7470*/  UPRMT UR5, UR13, 0x654, UR5 ;  /* 0x000006540d057896 */ /* 0x000fe20008000005 */
[----:B------:R-:W-:Y:S01]  /*7480*/  LOP3.LUT R30, R30, R31, RZ, 0x3c, !PT ;  /* 0x0000001f1e1e7212 */ /* 0x000fe200078e3cff */
[----:B------:R-:W-:Y:S01]  /*7490*/  IMAD.U32 R51, RZ, RZ, UR6 ;  /* 0x00000006ff337e24 */ /* 0x000fe2000f8e00ff */
[----:B------:R-:W-:Y:S01]  /*74a0*/  LOP3.LUT R21, R90, 0x380, RZ, 0xc0, !PT ;  /* 0x000003805a157812 */ /* 0x000fe200078ec0ff */
[----:B------:R-:W-:Y:S01]  /*74b0*/  ULDC.64 UR6, c[0x0][0xb88] ;  /* 0x0002e20000067ab9 */ /* 0x000fe20000000a00 */
[----:B------:R-:W-:-:S02]  /*74c0*/  IADD3.X R31, RZ, R49, RZ, P1, !PT ;  /* 0x00000031ff1f7210 */ /* 0x000fc40000ffe4ff */
[----:B------:R-:W-:Y:S02]  /*74d0*/  SHF.R.U64 R74, R74, 0x3, RZ ;  /* 0x000000034a4a7819 */ /* 0x000fe400000012ff */
[----:B------:R-:W-:Y:S01]  /*74e0*/  IADD3 R36, P0, R90, 0x8020, RZ ;  /* 0x000080205a247810 */ /* 0x000fe20007f1e0ff */
[----:B------:R-:W-:Y:S01]  /*74f0*/  SYNCS.ARRIVE.TRANS64.RED.A1T0 RZ, [UR5], RZ ;  /* 0x000000ffffff79a7 */ /* 0x000fe20008100405 */
[----:B0-----:R-:W-:Y:S01]  /*7500*/  ISETP.NE.AND P1, PT, R52, 0x1, PT ;  /* 0x000000013400780c */ /* 0x001fe20003f25270 */
[----:B------:R-:W-:Y:S01]  /*7510*/  ULDC UR5, c[0x0][0xa88] ;  /* 0x0002a20000057ab9 */ /* 0x000fe20000000800 */
[----:B------:R-:W-:Y:S02]  /*7520*/  SHF.R.U64 R21, R21, 0x3, RZ ;  /* 0x0000000315157819 */ /* 0x000fe400000012ff */
[----:B------:R-:W-:Y:S01]  /*7530*/  LOP3.LUT R74, R74, R75, RZ, 0x3c, !PT ;  /* 0x0000004b4a4a7212 */ /* 0x000fe200078e3cff */
[----:B------:R-:W-:Y:S01]  /*7540*/  IMAD.X R75, RZ, RZ, R91, P5 ;  /* 0x000000ffff4b7224 */ /* 0x000fe200028e065b */
[----:B------:R-:W-:-:S02]  /*7550*/  LOP3.LUT R34, R36, 0x380, RZ, 0xc0, !PT ;  /* 0x0000038024227812 */ /* 0x000fc400078ec0ff */
[-C--:B------:R-:W-:Y:S02]  /*7560*/  IADD3.X R83, RZ, R91.reuse, RZ, P0, !PT ;  /* 0x0000005bff537210 */ /* 0x080fe400007fe4ff */
[C---:B------:R-:W-:Y:S02]  /*7570*/  IADD3 R32, P2, R90.reuse, 0x4060, RZ ;  /* 0x000040605a207810 */ /* 0x040fe40007f5e0ff */
[C---:B------:R-:W-:Y:S02]  /*7580*/  IADD3 R28, P5, R90.reuse, 0x4020, RZ ;  /* 0x000040205a1c7810 */ /* 0x040fe40007fbe0ff */
[----:B------:R-:W-:Y:S01]  /*7590*/  IADD3 R26, P0, R90, 0x60, RZ ;  /* 0x000000605a1a7810 */ /* 0x000fe20007f1e0ff */
[--C-:B------:R-:W-:Y:S01]  /*75a0*/  IMAD.X R67, RZ, RZ, R91.reuse, P2 ;  /* 0x000000ffff437224 */ /* 0x100fe200010e065b */
[----:B------:R-:W-:Y:S01]  /*75b0*/  LOP3.LUT R90, R21, R90, RZ, 0x3c, !PT ;  /* 0x0000005a155a7212 */ /* 0x000fe200078e3cff */
[--C-:B------:R-:W-:Y:S01]  /*75c0*/  IMAD.X R57, RZ, RZ, R91.reuse, P5 ;  /* 0x000000ffff397224 */ /* 0x100fe200028e065b */
[----:B------:R-:W-:Y:S01]  /*75d0*/  SHF.R.U64 R21, R34, 0x3, RZ ;  /* 0x0000000322157819 */ /* 0x000fe200000012ff */
[----:B------:R-:W-:Y:S01]  /*75e0*/  IMAD.X R27, RZ, RZ, R91, P0 ;  /* 0x000000ffff1b7224 */ /* 0x000fe200000e065b */
[----:B------:R-:W-:-:S02]  /*75f0*/  IADD3.X R71, RZ, R91, RZ, P3, !PT ;  /* 0x0000005bff477210 */ /* 0x000fc40001ffe4ff */
[-C--:B------:R-:W-:Y:S02]  /*7600*/  IADD3.X R59, RZ, R91.reuse, RZ, P6, !PT ;  /* 0x0000005bff3b7210 */ /* 0x080fe400037fe4ff */
[----:B------:R-:W-:Y:S02]  /*7610*/  LOP3.LUT R82, R21, R36, RZ, 0x3c, !PT ;  /* 0x0000002415527212 */ /* 0x000fe400078e3cff */
[----:B------:R-:W-:Y:S02]  /*7620*/  MOV R90, R90 ;  /* 0x0000005a005a7202 */ /* 0x000fe40000000f00 */
[----:B------:R-:W-:Y:S01]  /*7630*/  LOP3.LUT R21, R32, 0x380, RZ, 0xc0, !PT ;  /* 0x0000038020157812 */ /* 0x000fe200078ec0ff */
[----:B------:R-:W0:Y:S01]  /*7640*/  @P1 LDC R91, c[0x0][0xbec] ;  /* 0x0002fb00ff5b1b82 */ /* 0x000e220000000800 */
[----:B------:R-:W-:Y:S02]  /*7650*/  R2UR UR14, R194 ;  /* 0x00000000c20e72ca */ /* 0x000fe400000e0000 */
[----:B------:R-:W-:-:S02]  /*7660*/  F2FP.F16.F32.PACK_AB R6, R6, R7 ;  /* 0x000000070606723e */ /* 0x000fc400000000ff */
[----:B------:R-:W-:Y:S02]  /*7670*/  SHF.R.U64 R21, R21, 0x3, RZ ;  /* 0x0000000315157819 */ /* 0x000fe400000012ff */
[----:B------:R-:W-:Y:S02]  /*7680*/  F2FP.F16.F32.PACK_AB R7, R151, R154 ;  /* 0x0000009a9707723e */ /* 0x000fe400000000ff */
[----:B------:R-:W2:Y:S01]  /*7690*/  @P1 LDC R151, c[0x0][0xbf0] ;  /* 0x0002fc00ff971b82 */ /* 0x000ea20000000800 */
[----:B------:R-:W-:Y:S02]  /*76a0*/  LOP3.LUT R66, R21, R32, RZ, 0x3c, !PT ;  /* 0x0000002015427212 */ /* 0x000fe400078e3cff */
[----:B------:R-:W-:Y:S01]  /*76b0*/  MOV R75, R74 ;  /* 0x0000004a004b7202 */ /* 0x000fe20000000f00 */
[----:B------:R-:W-:Y:S01]  /*76c0*/  IMAD R74, RZ, RZ, -UR15 ;  /* 0x8000000fff4a7e24 */ /* 0x000fe2000f8e02ff */
[----:B------:R-:W-:Y:S02]  /*76d0*/  F2FP.F16.F32.PACK_AB R4, R4, R5 ;  /* 0x000000050404723e */ /* 0x000fe400000000ff */
[----:B------:R-:W-:Y:S01]  /*76e0*/  R2UR UR13, R22 ;  /* 0x00000000160d72ca */ /* 0x000fe200000e0000 */
[----:B-1----:R-:W-:Y:S01]  /*76f0*/  IMAD R74, R157, R74, UR14 ;  /* 0x0000000e9d4a7e24 */ /* 0x002fe2000f8e024a */
[----:B------:R-:W-:Y:S01]  /*7700*/  F2FP.F16.F32.PACK_AB R5, R153, R156 ;  /* 0x0000009c9905723e */ /* 0x000fe200000000ff */
[----:B------:R-:W-:Y:S01]  /*7710*/  BAR.SYNC.DEFER_BLOCKING 0x1, 0x100 ;  /* 0x0044000000007b1d */ /* 0x000fe20000010000 */
[----:B------:R-:W-:-:S02]  /*7720*/  MOV R22, R66 ;  /* 0x0000004200167202 */ /* 0x000fc40000000f00 */
[----:B------:R-:W-:Y:S02]  /*7730*/  LOP3.LUT R21, R28, 0x380, RZ, 0xc0, !PT ;  /* 0x000003801c157812 */ /* 0x000fe400078ec0ff */
[----:B------:R-:W-:-:S03]  /*7740*/  IADD3 R29, P0, R48, 0x5000, RZ ;  /* 0x00005000301d7810 */ /* 0x000fc60007f1e0ff */
[----:B------:R-:W1:Y:S01]  /*7750*/  LDC.64 R66, c[0x0][0xb98] ;  /* 0x0002e600ff427b82 */ /* 0x000e620000000a00 */
[----:B------:R-:W-:Y:S02]  /*7760*/  SHF.R.U64 R21, R21, 0x3, RZ ;  /* 0x0000000315157819 */ /* 0x000fe400000012ff */
[----:B------:R-:W-:Y:S02]  /*7770*/  MOV R54, R54 ;  /* 0x0000003600367202 */ /* 0x000fe40000000f00 */
[----:B------:R-:W-:Y:S02]  /*7780*/  LOP3.LUT R56, R21, R28, RZ, 0x3c, !PT ;  /* 0x0000001c15387212 */ /* 0x000fe400078e3cff */
[----:B------:R-:W-:Y:S02]  /*7790*/  LOP3.LUT R21, R26, 0x380, RZ, 0xc0, !PT ;  /* 0x000003801a157812 */ /* 0x000fe400078ec0ff */
[----:B------:R-:W-:Y:S02]  /*77a0*/  LOP3.LUT R28, R29, 0x380, RZ, 0xc0, !PT ;  /* 0x000003801d1c7812 */ /* 0x000fe400078ec0ff */
[----:B------:R-:W-:-:S02]  /*77b0*/  SHF.R.U64 R21, R21, 0x3, RZ ;  /* 0x0000000315157819 */ /* 0x000fc400000012ff */
[----:B------:R-:W-:Y:S02]  /*77c0*/  SHF.R.U64 R28, R28, 0x3, RZ ;  /* 0x000000031c1c7819 */ /* 0x000fe400000012ff */
[----:B------:R-:W-:Y:S02]  /*77d0*/  LOP3.LUT R26, R21, R26, RZ, 0x3c, !PT ;  /* 0x0000001a151a7212 */ /* 0x000fe400078e3cff */
[----:B------:R-:W-:Y:S01]  /*77e0*/  LOP3.LUT R28, R28, R29, RZ, 0x3c, !PT ;  /* 0x0000001d1c1c7212 */ /* 0x000fe200078e3cff */
[----:B------:R3:W-:Y:S01]  /*77f0*/  STSM.16.M88.4 [R90], R4 ;  /* 0x000000045a007844 */ /* 0x0007e20000000200 */
[----:B------:R-:W-:Y:S01]  /*7800*/  IMAD.X R29, RZ, RZ, R49, P0 ;  /* 0x000000ffff1d7224 */ /* 0x000fe200000e0631 */
[----:B------:R-:W-:Y:S02]  /*7810*/  MOV R70, R70 ;  /* 0x0000004600467202 */ /* 0x000fe40000000f00 */
[----:B------:R-:W-:Y:S02]  /*7820*/  MOV R56, R56 ;  /* 0x0000003800387202 */ /* 0x000fe40000000f00 */
[----:B------:R-:W-:Y:S01]  /*7830*/  IADD3 R155, P0, R48, 0xb000, RZ ;  /* 0x0000b000309b7810 */ /* 0x000fe20007f1e0ff */
[----:B-1----:R-:W-:Y:S01]  /*7840*/  IMAD.WIDE.U32 R50, R66, UR60, R50 ;  /* 0x0000003c42327c25 */ /* 0x002fe2000f8e0032 */
[----:B------:R-:W-:-:S02]  /*7850*/  MOV R62, R62 ;  /* 0x0000003e003e7202 */ /* 0x000fc40000000f00 */
[----:B------:R-:W-:Y:S01]  /*7860*/  F2FP.F16.F32.PACK_AB R10, R10, R13 ;  /* 0x0000000d0a0a723e */ /* 0x000fe200000000ff */
[----:B------:R-:W-:Y:S01]  /*7870*/  IMAD.X R47, RZ, RZ, R49, P0 ;  /* 0x000000ffff2f7224 */ /* 0x000fe200000e0631 */
[----:B------:R-:W-:Y:S01]  /*7880*/  MOV R57, R26 ;  /* 0x0000001a00397202 */ /* 0x000fe20000000f00 */
[----:B------:R-:W-:Y:S01]  /*7890*/  IMAD R26, R66, UR10, RZ ;  /* 0x0000000a421a7c24 */ /* 0x000fe2000f8e02ff */
[----:B------:R-:W-:Y:S02]  /*78a0*/  LOP3.LUT R37, R38, 0x380, RZ, 0xc0, !PT ;  /* 0x0000038026257812 */ /* 0x000fe400078ec0ff */
[----:B---3--:R-:W-:Y:S01]  /*78b0*/  LEA R90, R74, R198, 0x7 ;  /* 0x000000c64a5a7211 */ /* 0x008fe200078e38ff */
[----:B------:R-:W-:Y:S01]  /*78c0*/  IMAD R67, R67, UR60, R26 ;  /* 0x0000003c43437c24 */ /* 0x000fe2000f8e021a */
[----:B------:R-:W-:Y:S02]  /*78d0*/  F2FP.F16.F32.PACK_AB R6, R8, R11 ;  /* 0x0000000b0806723e */ /* 0x000fe400000000ff */
[----:B------:R-:W-:Y:S01]  /*78e0*/  F2FP.F16.F32.PACK_AB R5, R147, R148 ;  /* 0x000000949305723e */ /* 0x000fe200000000ff */
[----:B0-----:R-:W-:Y:S01]  /*78f0*/  @P1 IMAD.HI.U32 R4, R90, R91, RZ ;  /* 0x0000005b5a041227 */ /* 0x001fe200078e00ff */
[----:B------:R-:W-:-:S02]  /*7900*/  F2FP.F16.F32.PACK_AB R7, R146, R149 ;  /* 0x000000959207723e */ /* 0x000fc400000000ff */
[----:B------:R-:W-:Y:S01]  /*7910*/  F2FP.F16.F32.PACK_AB R8, R9, R120 ;  /* 0x000000780908723e */ /* 0x000fe200000000ff */
[----:B------:R-:W-:Y:S01]  /*7920*/  IMAD.MOV.U32 R55, RZ, RZ, R90 ;  /* 0x000000ffff377224 */ /* 0x000fe200078e005a */
[----:B--2---:R-:W-:Y:S02]  /*7930*/  @P1 SHF.R.U32.HI R55, RZ, R151, R4 ;  /* 0x00000097ff371219 */ /* 0x004fe40000011604 */
[----:B------:R-:W-:Y:S02]  /*7940*/  F2FP.F16.F32.PACK_AB R4, R3, R122 ;  /* 0x0000007a0304723e */ /* 0x000fe400000000ff */
[----:B------:R-:W-:Y:S01]  /*7950*/  F2FP.F16.F32.PACK_AB R9, R143, R152 ;  /* 0x000000988f09723e */ /* 0x000fe200000000ff */
[----:B------:R-:W-:Y:S01]  /*7960*/  IMAD.MOV R3, RZ, RZ, -R55 ;  /* 0x000000ffff037224 */ /* 0x000fe200078e0a37 */
[----:B------:R-:W-:Y:S01]  /*7970*/  F2FP.F16.F32.PACK_AB R11, R145, R150 ;  /* 0x00000096910b723e */ /* 0x000fe200000000ff */
[----:B------:R-:W-:Y:S01]  /*7980*/  STSM.16.M88.4 [R70], R4 ;  /* 0x0000000446007844 */ /* 0x000fe20000000200 */
[----:B------:R-:W-:Y:S01]  /*7990*/  SHF.R.U64 R37, R37, 0x3, RZ ;  /* 0x0000000325257819 */ /* 0x000fe200000012ff */
[----:B------:R-:W-:Y:S01]  /*79a0*/  IMAD R3, R52, R3, R90 ;  /* 0x0000000334037224 */ /* 0x000fe200078e025a */
[----:B------:R-:W-:Y:S01]  /*79b0*/  IADD3 R39, P3, R48, 0x7000, RZ ;  /* 0x0000700030277810 */ /* 0x000fe20007f7e0ff */
[----:B------:R0:W-:Y:S01]  /*79c0*/  STSM.16.M88.4 [R62], R8 ;  /* 0x000000083e007844 */ /* 0x0001e20000000200 */
[----:B------:R-:W-:-:S02]  /*79d0*/  IADD3 R50, P0, R55, R50, RZ ;  /* 0x0000003237327210 */ /* 0x000fc40007f1e0ff */
[----:B------:R-:W-:Y:S02]  /*79e0*/  LOP3.LUT R78, R37, R38, RZ, 0x3c, !PT ;  /* 0x00000026254e7212 */ /* 0x000fe400078e3cff */
[----:B------:R-:W-:Y:S02]  /*79f0*/  IADD3 R21, P2, R48, 0x6000, RZ ;  /* 0x0000600030157810 */ /* 0x000fe40007f5e0ff */
[----:B------:R-:W-:Y:S02]  /*7a00*/  LOP3.LUT R38, R39, 0x380, RZ, 0xc0, !PT ;  /* 0x0000038027267812 */ /* 0x000fe400078ec0ff */
[----:B------:R-:W-:Y:S02]  /*7a10*/  F2FP.F16.F32.PACK_AB R12, R12, R15 ;  /* 0x0000000f0c0c723e */ /* 0x000fe400000000ff */
[----:B------:R-:W-:Y:S02]  /*7a20*/  F2FP.F16.F32.PACK_AB R13, R131, R144 ;  /* 0x00000090830d723e */ /* 0x000fe400000000ff */
[----:B------:R-:W-:-:S02]  /*7a30*/  F2FP.F16.F32.PACK_AB R14, R14, R53 ;  /* 0x000000350e0e723e */ /* 0x000fc400000000ff */
[----:B------:R-:W-:Y:S02]  /*7a40*/  F2FP.F16.F32.PACK_AB R15, R132, R141 ;  /* 0x0000008d840f723e */ /* 0x000fe400000000ff */
[----:B0-----:R-:W-:Y:S02]  /*7a50*/  SHF.R.S32.HI R9, RZ, 0x1f, R55 ;  /* 0x0000001fff097819 */ /* 0x001fe40000011437 */
[----:B------:R-:W-:Y:S01]  /*7a60*/  SHF.R.S32.HI R8, RZ, 0x1f, R3 ;  /* 0x0000001fff087819 */ /* 0x000fe20000011403 */
[----:B------:R0:W-:Y:S01]  /*7a70*/  STSM.16.M88.4 [R57], R12 ;  /* 0x0000000c39007844 */ /* 0x0001e20000000200 */
[----:B------:R-:W-:Y:S02]  /*7a80*/  IADD3.X R51, R9, R51, R67, P0, !PT ;  /* 0x0000003309337210 */ /* 0x000fe400007fe443 */
[----:B------:R-:W-:Y:S01]  /*7a90*/  F2FP.F16.F32.PACK_AB R24, R24, R25 ;  /* 0x000000191818723e */ /* 0x000fe200000000ff */
[----:B------:R-:W-:Y:S01]  /*7aa0*/  IMAD R8, R8, UR6, RZ ;  /* 0x0000000608087c24 */ /* 0x000fe2000f8e02ff */
[----:B------:R-:W-:Y:S01]  /*7ab0*/  MOV R58, R58 ;  /* 0x0000003a003a7202 */ /* 0x000fe20000000f00 */
[----:B------:R-:W-:Y:S01]  /*7ac0*/  IMAD.WIDE.U32 R50, R3, UR6, R50 ;  /* 0x0000000603327c25 */ /* 0x000fe2000f8e0032 */
[----:B------:R-:W-:-:S02]  /*7ad0*/  F2FP.F16.F32.PACK_AB R25, R129, R142 ;  /* 0x0000008e8119723e */ /* 0x000fc400000000ff */
[----:B------:R-:W-:Y:S01]  /*7ae0*/  F2FP.F16.F32.PACK_AB R26, R61, R60 ;  /* 0x0000003c3d1a723e */ /* 0x000fe200000000ff */
[----:B------:R-:W-:Y:S01]  /*7af0*/  IMAD R53, R3, UR7, R8 ;  /* 0x0000000703357c24 */ /* 0x000fe2000f8e0208 */
[----:B------:R-:W-:Y:S01]  /*7b00*/  F2FP.F16.F32.PACK_AB R27, R130, R139 ;  /* 0x0000008b821b723e */ /* 0x000fe200000000ff */
[----:B------:R-:W-:Y:S01]  /*7b10*/  ULDC.64 UR6, c[0x0][0xb50] ;  /* 0x0002d40000067ab9 */ /* 0x000fe20000000a00 */
[----:B------:R-:W-:Y:S01]  /*7b20*/  LOP3.LUT R20, R21, 0x380, RZ, 0xc0, !PT ;  /* 0x0000038015147812 */ /* 0x000fe200078ec0ff */
[----:B------:R-:W-:Y:S01]  /*7b30*/  IMAD R3, R52, UR5, RZ ;  /* 0x0000000534037c24 */ /* 0x000fe2000f8e02ff */
[----:B------:R-:W-:Y:S01]  /*7b40*/  F2FP.F16.F32.PACK_AB R4, R65, R64 ;  /* 0x000000404104723e */ /* 0x000fe200000000ff */
[----:B------:R-:W-:Y:S01]  /*7b50*/  STSM.16.M88.4 [R58], R24 ;  /* 0x000000183a007844 */ /* 0x000fe20000000200 */
[----:B------:R-:W-:Y:S02]  /*7b60*/  F2FP.F16.F32.PACK_AB R5, R127, R140 ;  /* 0x0000008c7f05723e */ /* 0x000fe400000000ff */
[----:B------:R-:W-:-:S02]  /*7b70*/  F2FP.F16.F32.PACK_AB R6, R69, R68 ;  /* 0x000000444506723e */ /* 0x000fc400000000ff */
[----:B------:R-:W-:Y:S02]  /*7b80*/  F2FP.F16.F32.PACK_AB R7, R128, R137 ;  /* 0x000000898007723e */ /* 0x000fe400000000ff */
[----:B------:R-:W-:Y:S02]  /*7b90*/  SHF.R.U64 R38, R38, 0x3, RZ ;  /* 0x0000000326267819 */ /* 0x000fe400000012ff */
[----:B------:R-:W-:Y:S01]  /*7ba0*/  LEA R60, R74, R197, 0x7 ;  /* 0x000000c54a3c7211 */ /* 0x000fe200078e38ff */
[----:B------:R1:W-:Y:S01]  /*7bb0*/  STSM.16.M88.4 [R56], R4 ;  /* 0x0000000438007844 */ /* 0x0003e20000000200 */
[----:B------:R-:W-:Y:S02]  /*7bc0*/  SHF.R.U64 R20, R20, 0x3, RZ ;  /* 0x0000000314147819 */ /* 0x000fe400000012ff */
[----:B------:R-:W-:Y:S02]  /*7bd0*/  LOP3.LUT R38, R38, R39, RZ, 0x3c, !PT ;  /* 0x0000002726267212 */ /* 0x000fe400078e3cff */
[----:B------:R-:W-:-:S02]  /*7be0*/  IADD3.X R39, RZ, R49, RZ, P3, !PT ;  /* 0x00000031ff277210 */ /* 0x000fc40001ffe4ff */
[----:B------:R-:W-:Y:S02]  /*7bf0*/  LOP3.LUT P0, RZ, R193, 0x3, RZ, 0xc0, !PT ;  /* 0x00000003c1ff7812 */ /* 0x000fe4000780c0ff */
[----:B0-----:R-:W-:Y:S02]  /*7c00*/  LEA R12, P3, R50, UR6, 0x2 ;  /* 0x00000006320c7c11 */ /* 0x001fe4000f8610ff */
[----:B------:R-:W-:Y:S01]  /*7c10*/  LOP3.LUT R20, R20, R21, RZ, 0x3c, !PT ;  /* 0x0000001514147212 */ /* 0x000fe200078e3cff */
[----:B------:R-:W-:Y:S01]  /*7c20*/  IMAD.X R21, RZ, RZ, R49, P2 ;  /* 0x000000ffff157224 */ /* 0x000fe200010e0631 */
[C---:B------:R-:W-:Y:S02]  /*7c30*/  ISETP.GE.OR P2, PT, R60.reuse, R3, P0 ;  /* 0x000000033c00720c */ /* 0x040fe40000746670 */
[----:B------:R-:W-:Y:S01]  /*7c40*/  F2FP.F16.F32.PACK_AB R8, R73, R72 ;  /* 0x000000484908723e */ /* 0x000fe200000000ff */
[----:B-1----:R-:W-:Y:S01]  /*7c50*/  VIADD R4, R60, 0x8 ;  /* 0x000000083c047836 */ /* 0x002fe20000000000 */
[----:B------:R-:W-:Y:S01]  /*7c60*/  F2FP.F16.F32.PACK_AB R9, R126, R135 ;  /* 0x000000877e09723e */ /* 0x000fe200000000ff */
[----:B------:R-:W-:Y:S01]  /*7c70*/  IMAD.IADD R5, R51, 0x1, R53 ;  /* 0x0000000133057824 */ /* 0x000fe200078e0235 */
[----:B------:R-:W-:-:S02]  /*7c80*/  F2FP.F16.F32.PACK_AB R10, R77, R76 ;  /* 0x0000004c4d0a723e */ /* 0x000fc400000000ff */
[----:B------:R-:W-:Y:S02]  /*7c90*/  F2FP.F16.F32.PACK_AB R11, R121, R138 ;  /* 0x0000008a790b723e */ /* 0x000fe400000000ff */
[----:B------:R-:W-:Y:S02]  /*7ca0*/  ISETP.GE.OR P0, PT, R4, R3, P0 ;  /* 0x000000030400720c */ /* 0x000fe40000706670 */
[----:B------:R-:W-:Y:S01]  /*7cb0*/  LEA.HI.X R13, R50, UR7, R5, 0x2, P3 ;  /* 0x00000007320d7c11 */ /* 0x000fe200098f1405 */
[----:B------:R-:W-:Y:S01]  /*7cc0*/  STSM.16.M88.4 [R54], R8 ;  /* 0x0000000836007844 */ /* 0x000fe20000000200 */
[----:B------:R-:W-:Y:S02]  /*7cd0*/  F2FP.F16.F32.PACK_AB R4, R81, R80 ;  /* 0x000000505104723e */ /* 0x000fe400000000ff */
[----:B------:R-:W-:Y:S01]  /*7ce0*/  F2FP.F16.F32.PACK_AB R5, R123, R136 ;  /* 0x000000887b05723e */ /* 0x000fe200000000ff */
[----:B------:R-:W-:Y:S01]  /*7cf0*/  SHFL.IDX PT, R50, R12, RZ, 0x1c1f ;  /* 0x001c1fff0c327589 */ /* 0x000fe200000e0000 */
[----:B------:R-:W-:-:S02]  /*7d00*/  F2FP.F16.F32.PACK_AB R6, R85, R84 ;  /* 0x000000545506723e */ /* 0x000fc400000000ff */
[----:B------:R-:W-:Y:S01]  /*7d10*/  F2FP.F16.F32.PACK_AB R7, R124, R133 ;  /* 0x000000857c07723e */ /* 0x000fe200000000ff */
[----:B------:R-:W0:Y:S01]  /*7d20*/  SHFL.IDX PT, R51, R13, RZ, 0x1c1f ;  /* 0x001c1fff0d337589 */ /* 0x000e2200000e0000 */
[----:B------:R-:W-:Y:S02]  /*7d30*/  F2FP.F16.F32.PACK_AB R88, R89, R88 ;  /* 0x000000585958723e */ /* 0x000fe400000000ff */
[----:B------:R-:W-:Y:S01]  /*7d40*/  F2FP.F16.F32.PACK_AB R96, R97, R96 ;  /* 0x000000606160723e */ /* 0x000fe200000000ff */
[----:B------:R-:W-:Y:S01]  /*7d50*/  STSM.16.M88.4 [R22], R4 ;  /* 0x0000000416007844 */ /* 0x000fe20000000200 */
[----:B------:R-:W-:Y:S02]  /*7d60*/  MOV R86, R86 ;  /* 0x0000005600567202 */ /* 0x000fe40000000f00 */
[----:B------:R-:W-:Y:S01]  /*7d70*/  F2FP.F16.F32.PACK_AB R89, R125, R134 ;  /* 0x000000867d59723e */ /* 0x000fe200000000ff */
[----:B------:R-:W-:Y:S01]  /*7d80*/  SHFL.IDX PT, R54, R12, 0x1, 0x1c1f ;  /* 0x003c1f000c367f89 */ /* 0x000fe200000e0000 */
[----:B------:R-:W-:-:S02]  /*7d90*/  F2FP.F16.F32.PACK_AB R90, R93, R92 ;  /* 0x0000005c5d5a723e */ /* 0x000fc400000000ff */
[----:B------:R-:W-:Y:S01]  /*7da0*/  F2FP.F16.F32.PACK_AB R91, R95, R94 ;  /* 0x0000005e5f5b723e */ /* 0x000fe200000000ff */
[----:B------:R-:W1:Y:S01]  /*7db0*/  SHFL.IDX PT, R55, R13, 0x1, 0x1c1f ;  /* 0x003c1f000d377f89 */ /* 0x000e6200000e0000 */
[----:B------:R-:W-:Y:S02]  /*7dc0*/  F2FP.F16.F32.PACK_AB R97, R99, R98 ;  /* 0x000000626361723e */ /* 0x000fe400000000ff */
[----:B------:R-:W-:Y:S01]  /*7dd0*/  F2FP.F16.F32.PACK_AB R104, R105, R104 ;  /* 0x000000686968723e */ /* 0x000fe200000000ff */
[----:B------:R-:W-:Y:S01]  /*7de0*/  STSM.16.M88.4 [R86], R88 ;  /* 0x0000005856007844 */ /* 0x000fe20000000200 */
[----:B------:R-:W-:Y:S02]  /*7df0*/  MOV R82, R82 ;  /* 0x0000005200527202 */ /* 0x000fe40000000f00 */
[----:B------:R-:W-:Y:S02]  /*7e00*/  F2FP.F16.F32.PACK_AB R98, R101, R100 ;  /* 0x000000646562723e */ /* 0x000fe400000000ff */
[----:B------:R-:W-:-:S02]  /*7e10*/  F2FP.F16.F32.PACK_AB R99, R103, R102 ;  /* 0x000000666763723e */ /* 0x000fc400000000ff */
[----:B------:R-:W-:Y:S02]  /*7e20*/  F2FP.F16.F32.PACK_AB R105, R107, R106 ;  /* 0x0000006a6b69723e */ /* 0x000fe400000000ff */
[----:B------:R-:W-:Y:S01]  /*7e30*/  F2FP.F16.F32.PACK_AB R112, R113, R112 ;  /* 0x000000707170723e */ /* 0x000fe200000000ff */
[----:B------:R-:W-:Y:S01]  /*7e40*/  STSM.16.M88.4 [R82], R96 ;  /* 0x0000006052007844 */ /* 0x000fe20000000200 */
[----:B------:R-:W-:Y:S02]  /*7e50*/  MOV R78, R78 ;  /* 0x0000004e004e7202 */ /* 0x000fe40000000f00 */
[----:B------:R-:W-:Y:S02]  /*7e60*/  F2FP.F16.F32.PACK_AB R106, R109, R108 ;  /* 0x0000006c6d6a723e */ /* 0x000fe400000000ff */
[----:B------:R-:W-:Y:S02]  /*7e70*/  F2FP.F16.F32.PACK_AB R107, R111, R110 ;  /* 0x0000006e6f6b723e */ /* 0x000fe400000000ff */
[----:B------:R-:W-:-:S02]  /*7e80*/  F2FP.F16.F32.PACK_AB R113, R115, R114 ;  /* 0x000000727371723e */ /* 0x000fc400000000ff */
[----:B------:R-:W-:Y:S01]  /*7e90*/  F2FP.F16.F32.PACK_AB R114, R117, R116 ;  /* 0x000000747572723e */ /* 0x000fe200000000ff */
[----:B------:R-:W-:Y:S01]  /*7ea0*/  STSM.16.M88.4 [R78], R104 ;  /* 0x000000684e007844 */ /* 0x000fe20000000200 */
[----:B------:R-:W-:Y:S02]  /*7eb0*/  F2FP.F16.F32.PACK_AB R115, R119, R118 ;  /* 0x000000767773723e */ /* 0x000fe400000000ff */
[C---:B------:R-:W-:Y:S02]  /*7ec0*/  IADD3 R35, P5, R48.reuse, 0x2000, RZ ;  /* 0x0000200030237810 */ /* 0x040fe40007fbe0ff */
[----:B------:R-:W-:Y:S01]  /*7ed0*/  IADD3 R33, P6, R48, 0x3000, RZ ;  /* 0x0000300030217810 */ /* 0x000fe20007fde0ff */
[----:B------:R-:W-:Y:S01]  /*7ee0*/  STSM.16.M88.4 [R75], R112 ;  /* 0x000000704b007844 */ /* 0x000fe20000000200 */
[----:B------:R-:W-:Y:S02]  /*7ef0*/  LOP3.LUT R34, R35, 0x380, RZ, 0xc0, !PT ;  /* 0x0000038023227812 */ /* 0x000fe400078ec0ff */
[----:B------:R-:W-:Y:S01]  /*7f00*/  LOP3.LUT R32, R33, 0x380, RZ, 0xc0, !PT ;  /* 0x0000038021207812 */ /* 0x000fe200078ec0ff */
[----:B------:R-:W-:Y:S01]  /*7f10*/  BAR.SYNC.DEFER_BLOCKING 0x1, 0x100 ;  /* 0x0044000000007b1d */ /* 0x000fe20000010000 */
[----:B------:R-:W-:-:S02]  /*7f20*/  SHF.R.U64 R34, R34, 0x3, RZ ;  /* 0x0000000322227819 */ /* 0x000fc400000012ff */
[----:B------:R-:W-:Y:S02]  /*7f30*/  SHF.R.U64 R32, R32, 0x3, RZ ;  /* 0x0000000320207819 */ /* 0x000fe400000012ff */
[----:B------:R-:W-:Y:S01]  /*7f40*/  LOP3.LUT R34, R34, R35, RZ, 0x3c, !PT ;  /* 0x0000002322227212 */ /* 0x000fe200078e3cff */
[--C-:B------:R-:W-:Y:S01]  /*7f50*/  IMAD.X R35, RZ, RZ, R49.reuse, P5 ;  /* 0x000000ffff237224 */ /* 0x100fe200028e0631 */
[----:B------:R-:W-:Y:S01]  /*7f60*/  LOP3.LUT R32, R32, R33, RZ, 0x3c, !PT ;  /* 0x0000002120207212 */ /* 0x000fe200078e3cff */
[----:B------:R-:W-:Y:S01]  /*7f70*/  IMAD.X R33, RZ, RZ, R49, P6 ;  /* 0x000000ffff217224 */ /* 0x000fe200030e0631 */
[C---:B------:R-:W-:Y:S02]  /*7f80*/  IADD3 R37, P4, R48.reuse, 0x1000, RZ ;  /* 0x0000100030257810 */ /* 0x040fe40007f9e0ff */
[----:B------:R-:W-:Y:S02]  /*7f90*/  IADD3 R43, P5, R48, 0x9000, RZ ;  /* 0x00009000302b7810 */ /* 0x000fe40007fbe0ff */
[----:B------:R-:W-:-:S02]  /*7fa0*/  LOP3.LUT R36, R37, 0x380, RZ, 0xc0, !PT ;  /* 0x0000038025247812 */ /* 0x000fc400078ec0ff */
[----:B------:R-:W-:Y:S02]  /*7fb0*/  LOP3.LUT R42, R43, 0x380, RZ, 0xc0, !PT ;  /* 0x000003802b2a7812 */ /* 0x000fe400078ec0ff */
[----:B------:R-:W-:Y:S01]  /*7fc0*/  SHF.R.U64 R36, R36, 0x3, RZ ;  /* 0x0000000324247819 */ /* 0x000fe200000012ff */
[----:B------:R-:W-:Y:S01]  /*7fd0*/  UIMAD UR5, UR12, UR8, URZ ;  /* 0x000000080c0572a4 */ /* 0x000fe2000f8e023f */
[----:B------:R-:W-:Y:S02]  /*7fe0*/  SHF.R.U64 R42, R42, 0x3, RZ ;  /* 0x000000032a2a7819 */ /* 0x000fe400000012ff */
[----:B------:R-:W-:Y:S02]  /*7ff0*/  LOP3.LUT R36, R36, R37, RZ, 0x3c, !PT ;  /* 0x0000002524247212 */ /* 0x000fe400078e3cff */
[----:B------:R-:W-:Y:S01]  /*8000*/  IADD3.X R37, RZ, R49, RZ, P4, !PT ;  /* 0x00000031ff257210 */ /* 0x000fe200027fe4ff */
[----:B0-----:R-:W-:Y:S01]  /*8010*/  @!P2 ST.E desc[UR36][R50.64], R2 ;  /* 0x000000023200a985 */ /* 0x001fe2000c101924 */
[C---:B------:R-:W-:Y:S01]  /*8020*/  IADD3 R41, P4, R48.reuse, 0x8000, RZ ;  /* 0x0000800030297810 */ /* 0x040fe20007f9e0ff */
[----:B------:R-:W-:Y:S01]  /*8030*/  UIMAD.WIDE.U32 UR6, UR11, UR8, URZ ;  /* 0x000000080b0672a5 */ /* 0x000fe2000f8e003f */
[----:B------:R-:W-:Y:S01]  /*8040*/  IADD3 R45, P6, R48, 0xa000, RZ ;  /* 0x0000a000302d7810 */ /* 0x000fe20007fde0ff */
[----:B-1----:R0:W-:Y:S01]  /*8050*/  @!P0 ST.E desc[UR36][R54.64], R0 ;  /* 0x0000000036008985 */ /* 0x0021e2000c101924 */
[----:B------:R-:W-:Y:S01]  /*8060*/  UIMAD UR5, UR11, UR9, UR5 ;  /* 0x000000090b0572a4 */ /* 0x000fe2000f8e0205 */
[----:B------:R-:W-:-:S02]  /*8070*/  LOP3.LUT R42, R42, R43, RZ, 0x3c, !PT ;  /* 0x0000002b2a2a7212 */ /* 0x000fc400078e3cff */
[----:B------:R1:W5:Y:S01]  /*8080*/  LD.E.128 R8, desc[UR36][R34.64] ;  /* 0x0000002422087980 */ /* 0x000362000c101d00 */
[----:B------:R-:W-:Y:S01]  /*8090*/  LOP3.LUT R40, R41, 0x380, RZ, 0xc0, !PT ;  /* 0x0000038029287812 */ /* 0x000fe200078ec0ff */
[----:B------:R-:W-:Y:S01]  /*80a0*/  ULDC.64 UR8, c[0x0][0xaf0] ;  /* 0x0002bc0000087ab9 */ /* 0x000fe20000000a00 */
[----:B------:R-:W-:Y:S01]  /*80b0*/  LOP3.LUT R44, R45, 0x380, RZ, 0xc0, !PT ;  /* 0x000003802d2c7812 */ /* 0x000fe200078ec0ff */
[----:B------:R2:W5:Y:S01]  /*80c0*/  LD.E.128 R4, desc[UR36][R32.64] ;  /* 0x0000002420047980 */ /* 0x000562000c101d00 */
[----:B------:R-:W-:Y:S02]  /*80d0*/  LOP3.LUT R43, R48, 0x380, RZ, 0xc0, !PT ;  /* 0x00000380302b7812 */ /* 0x000fe400078ec0ff */
[----:B------:R-:W-:Y:S01]  /*80e0*/  LOP3.LUT R46, R155, 0x380, RZ, 0xc0, !PT ;  /* 0x000003809b2e7812 */ /* 0x000fe200078ec0ff */
[----:B0-----:R-:W0:Y:S01]  /*80f0*/  @P1 LDC R0, c[0x0][0xbec] ;  /* 0x0002fb00ff001b82 */ /* 0x001e220000000800 */
[----:B------:R3:W5:Y:S01]  /*8100*/  LD.E.128 R84, desc[UR36][R30.64] ;  /* 0x000000241e547980 */ /* 0x000762000c101d00 */
[----:B------:R-:W-:Y:S01]  /*8110*/  UIADD3 UR7, UR7, UR5, URZ ;  /* 0x0000000507077290 */ /* 0x000fe2000fffe03f */
[----:B------:R-:W-:-:S02]  /*8120*/  SHF.R.U64 R40, R40, 0x3, RZ ;  /* 0x0000000328287819 */ /* 0x000fc400000012ff */
[----:B------:R4:W5:Y:S03]  /*8130*/  LD.E.128 R56, desc[UR36][R20.64] ;  /* 0x0000002414387980 */ /* 0x000966000c101d00 */
[----:B-1----:R-:W1:Y:S01]  /*8140*/  @P1 LDC R35, c[0x0][0xbf0] ;  /* 0x0002fc00ff231b82 */ /* 0x002e620000000800 */
[----:B--2---:R-:W-:Y:S01]  /*8150*/  LEA R33, R19, R23, 0x5 ;  /* 0x0000001713217211 */ /* 0x004fe200078e28ff */
[----:B------:R2:W5:Y:S01]  /*8160*/  LD.E.128 R64, desc[UR36][R28.64] ;  /* 0x000000241c407980 */ /* 0x000562000c101d00 */
[----:B------:R-:W-:Y:S02]  /*8170*/  SHF.R.U64 R44, R44, 0x3, RZ ;  /* 0x000000032c2c7819 */ /* 0x000fe400000012ff */
[----:B------:R-:W-:Y:S01]  /*8180*/  SHF.R.U64 R43, R43, 0x3, RZ ;  /* 0x000000032b2b7819 */ /* 0x000fe200000012ff */
[----:B------:R0:W5:Y:S01]  /*8190*/  LD.E.128 R24, desc[UR36][R36.64] ;  /* 0x0000002424187980 */ /* 0x000162000c101d00 */
[----:B------:R-:W-:Y:S01]  /*81a0*/  SHF.R.U64 R46, R46, 0x3, RZ ;  /* 0x000000032e2e7819 */ /* 0x000fe200000012ff */
[----:B---3--:R-:W3:Y:S01]  /*81b0*/  LDC.64 R30, c[0x0][0xae0] ;  /* 0x0002b800ff1e7b82 */ /* 0x008ee20000000a00 */
[----:B------:R-:W-:Y:S01]  /*81c0*/  IMAD R33, R74, 0x80, R33 ;  /* 0x000000804a217824 */ /* 0x000fe200078e0221 */
[----:B------:R-:W-:Y:S01]  /*81d0*/  UIMAD UR5, UR10, UR8, URZ ;  /* 0x000000080a0572a4 */ /* 0x000fe2000f8e023f */
[----:B------:R-:W-:Y:S01]  /*81e0*/  LOP3.LUT R40, R40, R41, RZ, 0x3c, !PT ;  /* 0x0000002928287212 */ /* 0x000fe200078e3cff */
[----:B------:R-:W-:Y:S01]  /*81f0*/  IMAD.X R41, RZ, RZ, R49, P4 ;  /* 0x000000ffff297224 */ /* 0x000fe200020e0631 */
[----:B------:R-:W-:Y:S01]  /*8200*/  LOP3.LUT R44, R44, R45, RZ, 0x3c, !PT ;  /* 0x0000002d2c2c7212 */ /* 0x000fe200078e3cff */
[----:B------:R0:W5:Y:S01]  /*8210*/  LD.E.128 R12, desc[UR36][R38.64] ;  /* 0x00000024260c7980 */ /* 0x000162000c101d00 */
[----:B------:R-:W-:Y:S01]  /*8220*/  LOP3.LUT R48, R43, R48, RZ, 0x3c, !PT ;  /* 0x000000302b307212 */ /* 0x000fe200078e3cff */
[----:B0-----:R-:W-:Y:S01]  /*8230*/  @P1 IMAD.HI.U32 R0, R33, R0, RZ ;  /* 0x0000000021001227 */ /* 0x001fe200078e00ff */
[----:B------:R-:W-:-:S03]  /*8240*/  LOP3.LUT R46, R46, R155, RZ, 0x3c, !PT ;  /* 0x0000009b2e2e7212 */ /* 0x000fc600078e3cff */
[----:B----4-:R-:W-:Y:S01]  /*8250*/  IMAD.MOV.U32 R20, RZ, RZ, R33 ;  /* 0x000000ffff147224 */ /* 0x010fe200078e0021 */
[----:B------:R-:W-:Y:S01]  /*8260*/  UIMAD UR5, UR60, UR9, UR5 ;  /* 0x000000093c0572a4 */ /* 0x000fe2000f8e0205 */
[----:B------:R-:W-:Y:S01]  /*8270*/  IMAD.X R43, RZ, RZ, R49, P5 ;  /* 0x000000ffff2b7224 */ /* 0x000fe200028e0631 */
[----:B------:R-:W-:Y:S01]  /*8280*/  IADD3.X R45, RZ, R49, RZ, P6, !PT ;  /* 0x00000031ff2d7210 */ /* 0x000fe200037fe4ff */
[----:B------:R0:W5:Y:S01]  /*8290*/  LD.E.128 R60, desc[UR36][R48.64] ;  /* 0x00000024303c7980 */ /* 0x000162000c101d00 */
[----:B-1----:R-:W-:Y:S01]  /*82a0*/  @P1 SHF.R.U32.HI R20, RZ, R35, R0 ;  /* 0x00000023ff141219 */ /* 0x002fe20000011600 */
[----:B------:R-:W-:Y:S02]  /*82b0*/  UIMAD.WIDE.U32 UR60, UR60, UR8, UR6 ;  /* 0x000000083c3c72a5 */ /* 0x000fe4000f8e0006 */
[----:B------:R0:W5:Y:S01]  /*82c0*/  LD.E.128 R80, desc[UR36][R40.64] ;  /* 0x0000002428507980 */ /* 0x000162000c101d00 */
[----:B--2---:R-:W-:Y:S02]  /*82d0*/  IADD3 R29, -R20, RZ, RZ ;  /* 0x000000ff141d7210 */ /* 0x004fe40007ffe1ff */
[----:B------:R-:W-:Y:S01]  /*82e0*/  SHF.R.S32.HI R21, RZ, 0x1f, R20 ;  /* 0x0000001fff157819 */ /* 0x000fe20000011414 */
[----:B------:R-:W-:Y:S01]  /*82f0*/  UIADD3 UR61, UR61, UR5, URZ ;  /* 0x000000053d3d7290 */ /* 0x000fe2000fffe03f */
[----:B------:R0:W5:Y:S01]  /*8300*/  LD.E.128 R76, desc[UR36][R42.64] ;  /* 0x000000242a4c7980 */ /* 0x000162000c101d00 */
[----:B------:R-:W-:Y:S01]  /*8310*/  IMAD R29, R52, R29, R33 ;  /* 0x0000001d341d7224 */ /* 0x000fe200078e0221 */
[----:B------:R-:W-:Y:S01]  /*8320*/  ULDC.64 UR6, c[0x0][0xad8] ;  /* 0x0002b60000067ab9 */ /* 0x000fe20000000a00 */
[----:B---3--:R-:W-:Y:S01]  /*8330*/  IMAD R21, R21, R30, RZ ;  /* 0x0000001e15157224 */ /* 0x008fe200078e02ff */
[----:B------:R0:W5:Y:S02]  /*8340*/  LD.E.128 R68, desc[UR36][R44.64] ;  /* 0x000000242c447980 */ /* 0x000164000c101d00 */
[----:B------:R-:W-:-:S02]  /*8350*/  SHF.R.S32.HI R0, RZ, 0x1f, R29 ;  /* 0x0000001fff007819 */ /* 0x000fc4000001141d */
[----:B------:R0:W5:Y:S01]  /*8360*/  LD.E.128 R48, desc[UR36][R46.64] ;  /* 0x000000242e307980 */ /* 0x000162000c101d00 */
[C---:B------:R-:W-:Y:S01]  /*8370*/  IMAD R31, R20.reuse, R31, R21 ;  /* 0x0000001f141f7224 */ /* 0x040fe200078e0215 */
[----:B------:R-:W-:Y:S01]  /*8380*/  @!PT LDS RZ, [RZ] ;  /* 0x00000000fffff984 */ /* 0x000fe20000000800 */
[----:B------:R-:W-:Y:S01]  /*8390*/  @!PT LDS RZ, [RZ] ;  /* 0x00000000fffff984 */ /* 0x000fe20000000800 */
[----:B------:R-:W-:Y:S01]  /*83a0*/  @!PT LDS RZ, [RZ] ;  /* 0x00000000fffff984 */ /* 0x000fe20000000800 */
[----:B------:R-:W-:Y:S01]  /*83b0*/  @!PT LDS RZ, [RZ] ;  /* 0x00000000fffff984 */ /* 0x000fe20000000800 */
[----:B------:R1:W-:Y:S06]  /*83c0*/  MEMBAR.ALL.CTA ;  /* 0x0000000000007992 */ /* 0x0003ec0000008000 */
[----:B-1----:R-:W1:Y:S01]  /*83d0*/  FENCE.VIEW.ASYNC.S ;  /* 0x00000000000073c6 */ /* 0x002e620000000000 */
[----:B------:R-:W-:-:S04]  /*83e0*/  IMAD.WIDE.U32 R20, R20, R30, UR60 ;  /* 0x0000003c14147e25 */ /* 0x000fc8000f8e001e */
[----:B------:R-:W-:Y:S02]  /*83f0*/  IMAD.IADD R21, R21, 0x1, R31 ;  /* 0x0000000115157824 */ /* 0x000fe400078e021f */
[----:B------:R-:W-:Y:S02]  /*8400*/  IMAD R2, R0, UR6, RZ ;  /* 0x0000000600027c24 */ /* 0x000fe4000f8e02ff */
[----:B------:R-:W-:Y:S01]  /*8410*/  IMAD R74, R74, 0x80, R23 ;  /* 0x000000804a4a7824 */ /* 0x000fe200078e0217 */
[----:B------:R-:W-:Y:S01]  /*8420*/  UIADD3 UR4, UR4, 0x30820, URZ ;  /* 0x0003082004047890 */ /* 0x000fe2000fffe03f */
[C---:B------:R-:W-:Y:S02]  /*8430*/  IMAD R31, R29.reuse, UR7, R2 ;  /* 0x000000071d1f7c24 */ /* 0x040fe4000f8e0202 */
[----:B------:R-:W-:Y:S01]  /*8440*/  IMAD.WIDE.U32 R20, R29, UR6, R20 ;  /* 0x000000061d147c25 */ /* 0x000fe2000f8e0014 */
[----:B------:R-:W-:Y:S01]  /*8450*/  UIADD3 UR38, UR38, 0x1, URZ ;  /* 0x0000000126267890 */ /* 0x000fe2000fffe03f */
[-C--:B------:R-:W-:Y:S01]  /*8460*/  ISETP.GE.AND P2, PT, R74, R3.reuse, PT ;  /* 0x000000034a00720c */ /* 0x080fe20003f46270 */
[----:B------:R-:W-:Y:S01]  /*8470*/  ULDC.64 UR6, c[0x0][0xa80] ;  /* 0x0002a00000067ab9 */ /* 0x000fe20000000a00 */
[----:B------:R-:W-:Y:S01]  /*8480*/  IMAD.IADD R21, R21, 0x1, R31 ;  /* 0x0000000115157824 */ /* 0x000fe200078e021f */
[----:B------:R-:W-:Y:S01]  /*8490*/  UPRMT UR4, URZ, 0x654, UR4 ;  /* 0x000006543f047896 */ /* 0x000fe20008000004 */
[----:B------:R-:W-:Y:S01]  /*84a0*/  LEA R2, P3, R20, UR6, 0x1 ;  /* 0x0000000614027c11 */ /* 0x000fe2000f8608ff */
[----:B------:R-:W-:Y:S01]  /*84b0*/  ULDC UR5, c[0x0][0xc] ;  /* 0x0000030000057ab9 */ /* 0x000fe20000000800 */
[----:B------:R-:W-:Y:S01]  /*84c0*/  UISETP.NE.AND UP0, UPT, UR38, 0x2, UPT ;  /* 0x000000022600788c */ /* 0x000fe2000bf05270 */
[----:B------:R-:W-:Y:S01]  /*84d0*/  IADD3 R0, R74, 0x20, RZ ;  /* 0x000000204a007810 */ /* 0x000fe20007ffe0ff */
[----:B------:R-:W-:Y:S01]  /*84e0*/  UIADD3 UR13, UR5, UR13, URZ ;  /* 0x0000000d050d7290 */ /* 0x000fe2000fffe03f */
[----:B------:R-:W-:Y:S01]  /*84f0*/  LEA.HI.X R34, R20, UR7, R21, 0x1, P3 ;  /* 0x0000000714227c11 */ /* 0x000fe200098f0c15 */
[----:B------:R-:W-:Y:S01]  /*8500*/  USEL UR6, URZ, 0x1, UP0 ;  /* 0x000000013f067887 */ /* 0x000fe20008000000 */
[-C--:B------:R-:W-:Y:S01]  /*8510*/  ISETP.GE.AND P0, PT, R0, R3.reuse, PT ;  /* 0x000000030000720c */ /* 0x080fe20003f06270 */
[----:B------:R-:W-:Y:S01]  /*8520*/  VIADD R0, R74, 0x40 ;  /* 0x000000404a007836 */ /* 0x000fe20000000000 */
[----:B------:R-:W-:Y:S01]  /*8530*/  USEL UR38, UR38, URZ, UP0 ;  /* 0x0000003f26267287 */ /* 0x000fe20008000000 */
[----:B-1----:R0:W1:Y:S01]  /*8540*/  SHFL.IDX PT, R28, R2, RZ, 0x181f ;  /* 0x00181fff021c7589 */ /* 0x00206200000e0000 */
[----:B------:R-:W-:Y:S01]  /*8550*/  ULOP3.LUT UR39, UR39, UR6, URZ, 0x3c, !UPT ;  /* 0x0000000627277292 */ /* 0x000fe2000f8e3c3f */
[----:B------:R-:W-:Y:S01]  /*8560*/  MOV R22, UR13 ;  /* 0x0000000d00167c02 */ /* 0x000fe20008000f00 */
[----:B------:R-:W-:Y:S01]  /*8570*/  SYNCS.ARRIVE.TRANS64.RED.A1T0 RZ, [UR4], RZ ;  /* 0x000000ffffff79a7 */ /* 0x000fe20008100404 */
[----:B------:R0:W2:Y:S01]  /*8580*/  SHFL.IDX PT, R29, R34, RZ, 0x181f ;  /* 0x00181fff221d7589 */ /* 0x0000a200000e0000 */
[----:B------:R-:W-:Y:S01]  /*8590*/  BSSY B0, `(.L_x_3325) ;  /* 0x000000f000007945 */ /* 0x000fe20003800000 */
[----:B------:R-:W-:-:S03]  /*85a0*/  ISETP.GE.AND P1, PT, R0, R3, PT ;  /* 0x000000030000720c */ /* 0x000fc60003f26270 */
[----:B------:R-:W-:Y:S10]  /*85b0*/  @P2 BRA `(.L_x_3326) ;  /* 0x0000000000302947 */ /* 0x000ff40003800000 */
[----:B------:R-:W-:Y:S02]  /*85c0*/  ULDC UR4, c[0x0][0xac8] ;  /* 0x0002b20000047ab9 */ /* 0x000fe40000000800 */
[----:B------:R-:W-:Y:S02]  /*85d0*/  ISETP.GE.AND P3, PT, R18, UR4, PT ;  /* 0x0000000412007c0c */ /* 0x000fe4000bf66270 */
[----:B------:R-:W-:Y:S02]  /*85e0*/  ISETP.GE.AND P4, PT, R17, UR4, PT ;  /* 0x0000000411007c0c */ /* 0x000fe4000bf86270 */
[----:B------:R-:W-:-:S09]  /*85f0*/  ISETP.GE.AND P2, PT, R16, UR4, PT ;  /* 0x0000000410007c0c */ /* 0x000fd2000bf46270 */
[-C--:B-1----:R-:W-:Y:S02]  /*8600*/  @!P3 LEA R30, P5, R18, R28.reuse, 0x1 ;  /* 0x0000001c121eb211 */ /* 0x082fe400078a08ff */
[C---:B------:R-:W-:Y:S02]  /*8610*/  @!P4 LEA R32, P6, R17.reuse, R28, 0x1 ;  /* 0x0000001c1120c211 */ /* 0x040fe400078c08ff */
[----:B--2---:R-:W-:Y:S01]  /*8620*/  @!P2 IMAD.WIDE R20, R16, 0x2, R28 ;  /* 0x000000021014a825 */ /* 0x004fe200078e021c */
[-C--:B------:R-:W-:Y:S02]  /*8630*/  @!P3 LEA.HI.X R31, R18, R29.reuse, R203, 0x1, P5 ;  /* 0x0000001d121fb211 */ /* 0x080fe400028f0ccb */
[----:B------:R-:W-:Y:S02]  /*8640*/  @!P4 LEA.HI.X R33, R17, R29, R202, 0x1, P6 ;  /* 0x0000001d1121c211 */ /* 0x000fe400030f0cca */
[----:B-----5:R3:W-:Y:S04]  /*8650*/  @!P2 ST.E.128 desc[UR36][R20.64], R60 ;  /* 0x0000003c1400a985 */ /* 0x0207e8000c101d24 */
[----:B------:R3:W-:Y:S04]  /*8660*/  @!P3 ST.E.128 desc[UR36][R30.64], R84 ;  /* 0x000000541e00b985 */ /* 0x0007e8000c101d24 */
[----:B------:R3:W-:Y:S02]  /*8670*/  @!P4 ST.E.128 desc[UR36][R32.64], R80 ;  /* 0x000000502000c985 */ /* 0x0007e4000c101d24 */
.L_x_3326:
[----:B------:R-:W-:Y:S05]  /*8680*/  BSYNC B0 ;  /* 0x0000000000007941 */ /* 0x000fea0003800000 */
.L_x_3325:
[----:B--2---:R2:W4:Y:S01]  /*8690*/  SHFL.IDX PT, R29, R34, 0x1, 0x181f ;  /* 0x00381f00221d7f89 */ /* 0x00452200000e0000 */
[----:B------:R-:W-:Y:S03]  /*86a0*/  BSSY B0, `(.L_x_3327) ;  /* 0x000000f000007945 */ /* 0x000fe60003800000 */
[----:B-1----:R2:W1:Y:S01]  /*86b0*/  SHFL.IDX PT, R28, R2, 0x1, 0x181f ;  /* 0x00381f00021c7f89 */ /* 0x00246200000e0000 */
[----:B------:R-:W-:Y:S05]  /*86c0*/  @P0 BRA `(.L_x_3328) ;  /* 0x0000000000300947 */ /* 0x000fea0003800000 */
[----:B------:R-:W-:Y:S02]  /*86d0*/  ULDC UR4, c[0x0][0xac8] ;  /* 0x0002b20000047ab9 */ /* 0x000fe40000000800 */
[----:B------:R-:W-:Y:S02]  /*86e0*/  ISETP.GE.AND P4, PT, R18, UR4, PT ;  /* 0x0000000412007c0c */ /* 0x000fe4000bf86270 */
[----:B------:R-:W-:Y:S02]  /*86f0*/  ISETP.GE.AND P5, PT, R17, UR4, PT ;  /* 0x0000000411007c0c */ /* 0x000fe4000bfa6270 */
[----:B------:R-:W-:-:S09]  /*8700*/  ISETP.GE.AND P3, PT, R16, UR4, PT ;  /* 0x0000000410007c0c */ /* 0x000fd2000bf66270 */
[-C--:B-1-3--:R-:W-:Y:S02]  /*8710*/  @!P4 LEA R30, P0, R18, R28.reuse, 0x1 ;  /* 0x0000001c121ec211 */ /* 0x08afe400078008ff */
[C---:B------:R-:W-:Y:S02]  /*8720*/  @!P5 LEA R32, P2, R17.reuse, R28, 0x1 ;  /* 0x0000001c1120d211 */ /* 0x040fe400078408ff */
[----:B----4-:R-:W-:Y:S01]  /*8730*/  @!P3 IMAD.WIDE R20, R16, 0x2, R28 ;  /* 0x000000021014b825 */ /* 0x010fe200078e021c */
[-C--:B------:R-:W-:Y:S02]  /*8740*/  @!P4 LEA.HI.X R31, R18, R29.reuse, R203, 0x1, P0 ;  /* 0x0000001d121fc211 */ /* 0x080fe400000f0ccb */
[----:B------:R-:W-:Y:S02]  /*8750*/  @!P5 LEA.HI.X R33, R17, R29, R202, 0x1, P2 ;  /* 0x0000001d1121d211 */ /* 0x000fe400010f0cca */
[----:B-----5:R1:W-:Y:S04]  /*8760*/  @!P3 ST.E.128 desc[UR36][R20.64], R24 ;  /* 0x000000181400b985 */ /* 0x0203e8000c101d24 */
[----:B------:R1:W-:Y:S04]  /*8770*/  @!P4 ST.E.128 desc[UR36][R30.64], R64 ;  /* 0x000000401e00c985 */ /* 0x0003e8000c101d24 */
[----:B------:R1:W-:Y:S02]  /*8780*/  @!P5 ST.E.128 desc[UR36][R32.64], R76 ;  /* 0x0000004c2000d985 */ /* 0x0003e4000c101d24 */
.L_x_3328:
[----:B------:R-:W-:Y:S05]  /*8790*/  BSYNC B0 ;  /* 0x0000000000007941 */ /* 0x000fea0003800000 */
.L_x_3327:
[----:B-1---5:R1:W0:Y:S01]  /*87a0*/  SHFL.IDX PT, R25, R34, 0x2, 0x181f ;  /* 0x00581f0022197f89 */ /* 0x02222200000e0000 */
[----:B------:R-:W-:Y:S03]  /*87b0*/  BSSY B0, `(.L_x_3329) ;  /* 0x000000f000007945 */ /* 0x000fe60003800000 */
[----:B------:R1:W0:Y:S01]  /*87c0*/  SHFL.IDX PT, R24, R2, 0x2, 0x181f ;  /* 0x00581f0002187f89 */ /* 0x00022200000e0000 */
[----:B------:R-:W-:Y:S05]  /*87d0*/  @P1 BRA `(.L_x_3330) ;  /* 0x0000000000301947 */ /* 0x000fea0003800000 */
[----:B------:R-:W-:Y:S02]  /*87e0*/  ULDC UR4, c[0x0][0xac8] ;  /* 0x0002b20000047ab9 */ /* 0x000fe40000000800 */
[----:B------:R-:W-:Y:S02]  /*87f0*/  ISETP.GE.AND P3, PT, R18, UR4, PT ;  /* 0x0000000412007c0c */ /* 0x000fe4000bf66270 */
[----:B------:R-:W-:Y:S02]  /*8800*/  ISETP.GE.AND P4, PT, R17, UR4, PT ;  /* 0x0000000411007c0c */ /* 0x000fe4000bf86270 */
[----:B------:R-:W-:-:S09]  /*8810*/  ISETP.GE.AND P2, PT, R16, UR4, PT ;  /* 0x0000000410007c0c */ /* 0x000fd2000bf46270 */
[-C--:B0-----:R-:W-:Y:S02]  /*8820*/  @!P3 LEA R26, P0, R18, R24.reuse, 0x1 ;  /* 0x00000018121ab211 */ /* 0x081fe400078008ff */
[C---:B------:R-:W-:Y:S02]  /*8830*/  @!P4 LEA R28, P1, R17.reuse, R24, 0x1 ;  /* 0x00000018111cc211 */ /* 0x040fe400078208ff */
[----:B---3--:R-:W-:Y:S01]  /*8840*/  @!P2 IMAD.WIDE R20, R16, 0x2, R24 ;  /* 0x000000021014a825 */ /* 0x008fe200078e0218 */
[-C--:B------:R-:W-:Y:S02]  /*8850*/  @!P3 LEA.HI.X R27, R18, R25.reuse, R203, 0x1, P0 ;  /* 0x00000019121bb211 */ /* 0x080fe400000f0ccb */
[----:B----4-:R-:W-:Y:S02]  /*8860*/  @!P4 LEA.HI.X R29, R17, R25, R202, 0x1, P1 ;  /* 0x00000019111dc211 */ /* 0x010fe400008f0cca */
[----:B------:R0:W-:Y:S04]  /*8870*/  @!P2 ST.E.128 desc[UR36][R20.64], R8 ;  /* 0x000000081400a985 */ /* 0x0001e8000c101d24 */
[----:B------:R0:W-:Y:S04]  /*8880*/  @!P3 ST.E.128 desc[UR36][R26.64], R56 ;  /* 0x000000381a00b985 */ /* 0x0001e8000c101d24 */
[----:B------:R0:W-:Y:S02]  /*8890*/  @!P4 ST.E.128 desc[UR36][R28.64], R68 ;  /* 0x000000441c00c985 */ /* 0x0001e4000c101d24 */
.L_x_3330:
[----:B------:R-:W-:Y:S05]  /*88a0*/  BSYNC B0 ;  /* 0x0000000000007941 */ /* 0x000fea0003800000 */
.L_x_3329:
[----:B------:R-:W-:Y:S01]  /*88b0*/  R2UR UR4, R192 ;  /* 0x00000000c00472ca */ /* 0x000fe200000e0000 */
[----:B------:R-:W-:Y:S01]  /*88c0*/  VIADD R0, R74, 0x60 ;  /* 0x000000604a007836 */ /* 0x000fe20000000000 */
[----:B0-----:R0:W0:Y:S01]  /*88d0*/  SHFL.IDX PT, R9, R34, 0x3, 0x181f ;  /* 0x00781f0022097f89 */ /* 0x00102200000e0000 */
[----:B------:R-:W-:Y:S03]  /*88e0*/  BSSY B0, `(.L_x_3331) ;  /* 0x0000012000007945 */ /* 0x000fe60003800000 */
[----:B------:R-:W-:Y:S01]  /*88f0*/  ISETP.GE.AND P0, PT, R0, R3, PT ;  /* 0x000000030000720c */ /* 0x000fe20003f06270 */
[----:B------:R0:W0:Y:S06]  /*8900*/  SHFL.IDX PT, R8, R2, 0x3, 0x181f ;  /* 0x00781f0002087f89 */ /* 0x00002c00000e0000 */
[----:B------:R-:W-:-:S06]  /*8910*/  UIADD3 UR4, UR4, 0x1, URZ ;  /* 0x0000000104047890 */ /* 0x000fcc000fffe03f */
[----:B------:R-:W-:Y:S01]  /*8920*/  IMAD.U32 R192, RZ, RZ, UR4 ;  /* 0x00000004ffc07e24 */ /* 0x000fe2000f8e00ff */
[----:B------:R-:W-:Y:S06]  /*8930*/  @P0 BRA `(.L_x_3332) ;  /* 0x0000000000300947 */ /* 0x000fec0003800000 */
[----:B------:R-:W-:Y:S02]  /*8940*/  ULDC UR4, c[0x0][0xac8] ;  /* 0x0002b20000047ab9 */ /* 0x000fe40000000800 */
[----:B------:R-:W-:Y:S02]  /*8950*/  ISETP.GE.AND P3, PT, R18, UR4, PT ;  /* 0x0000000412007c0c */ /* 0x000fe4000bf66270 */
[----:B------:R-:W-:Y:S02]  /*8960*/  ISETP.GE.AND P4, PT, R17, UR4, PT ;  /* 0x0000000411007c0c */ /* 0x000fe4000bf86270 */
[----:B------:R-:W-:-:S09]  /*8970*/  ISETP.GE.AND P2, PT, R16, UR4, PT ;  /* 0x0000000410007c0c */ /* 0x000fd2000bf46270 */
[-C--:B0-----:R-:W-:Y:S02]  /*8980*/  @!P3 LEA R10, P0, R18, R8.reuse, 0x1 ;  /* 0x00000008120ab211 */ /* 0x081fe400078008ff */
[C---:B---3--:R-:W-:Y:S02]  /*8990*/  @!P4 LEA R20, P1, R17.reuse, R8, 0x1 ;  /* 0x000000081114c211 */ /* 0x048fe400078208ff */
[----:B-12---:R-:W-:Y:S01]  /*89a0*/  @!P2 IMAD.WIDE R2, R16, 0x2, R8 ;  /* 0x000000021002a825 */ /* 0x006fe200078e0208 */
[-C--:B------:R-:W-:Y:S02]  /*89b0*/  @!P3 LEA.HI.X R11, R18, R9.reuse, R203, 0x1, P0 ;  /* 0x00000009120bb211 */ /* 0x080fe400000f0ccb */
[----:B------:R-:W-:Y:S02]  /*89c0*/  @!P4 LEA.HI.X R21, R17, R9, R202, 0x1, P1 ;  /* 0x000000091115c211 */ /* 0x000fe400008f0cca */
[----:B------:R0:W-:Y:S04]  /*89d0*/  @!P2 ST.E.128 desc[UR36][R2.64], R4 ;  /* 0x000000040200a985 */ /* 0x0001e8000c101d24 */
[----:B------:R0:W-:Y:S04]  /*89e0*/  @!P3 ST.E.128 desc[UR36][R10.64], R12 ;  /* 0x0000000c0a00b985 */ /* 0x0001e8000c101d24 */
[----:B------:R0:W-:Y:S02]  /*89f0*/  @!P4 ST.E.128 desc[UR36][R20.64], R48 ;  /* 0x000000301400c985 */ /* 0x0001e4000c101d24 */
.L_x_3332:
[----:B------:R-:W-:Y:S05]  /*8a00*/  BSYNC B0 ;  /* 0x0000000000007941 */ /* 0x000fea0003800000 */
.L_x_3331:
[----:B------:R-:W5:Y:S01]  /*8a10*/  LDC R0, c[0x0][0xc34] ;  /* 0x00030d00ff007b82 */ /* 0x000f620000000800 */
[----:B------:R-:W-:-:S13]  /*8a20*/  R2UR UR4, R22 ;  /* 0x00000000160472ca */ /* 0x000fda00000e0000 */
[----:B-----5:R-:W-:-:S13]  /*8a30*/  ISETP.LE.AND P0, PT, R0, UR4, PT ;  /* 0x0000000400007c0c */ /* 0x020fda000bf03270 */
[----:B------:R-:W-:Y:S05]  /*8a40*/  @!P0 BRA `(.L_x_3333) ;  /* 0xffffff8000b48947 */ /* 0x000fea000383ffff */
[----:B------:R-:W-:Y:S05]  /*8a50*/  EXIT ;  /* 0x000000000000794d */ /* 0x000fea0003800000 */
.L_x_3299:
[----:B------:R-:W-:-:S08]  /*8a60*/  NOP ;  /* 0x0000000000007918 */ /* 0x000fd00000000000 */
[----:B0-----:R-:W0:-:S00]  /*8a70*/  USETMAXREG.DEALLOC.CTAPOOL 0x28 ;  /* 0x00000028000079c8 */ /* 0x001e0000080e0500 */
[----:B------:R-:W1:Y:S01]  /*8a80*/  S2UR UR9, SR_CTAID.X ;  /* 0x00000000000979c3 */ /* 0x000e620000002500 */
[----:B0-----:R-:W-:Y:S01]  /*8a90*/  MOV R25, 0x1 ;  /* 0x0000000100197802 */ /* 0x001fe20000000f00 */
[----:B------:R-:W-:Y:S02]  /*8aa0*/  IMAD.MOV.U32 R22, RZ, RZ, RZ ;  /* 0x000000ffff167224 */ /* 0x000fe400078e00ff */
[----:B------:R-:W-:-:S04]  /*8ab0*/  IMAD.MOV.U32 R0, RZ, RZ, 0x1 ;  /* 0x00000001ff007424 */ /* 0x000fc800078e00ff */
[----:B------:R-:W1:Y:S02]  /*8ac0*/  LDC R2, c[0x0][0xc34] ;  /* 0x00030d00ff027b82 */ /* 0x000e640000000800 */
[----:B-1----:R-:W-:-:S13]  /*8ad0*/  ISETP.LE.AND P0, PT, R2, UR9, PT ;  /* 0x0000000902007c0c */ /* 0x002fda000bf03270 */
[----:B------:R-:W-:Y:S05]  /*8ae0*/  @P0 BRA `(.L_x_3334) ;  /* 0x0000003400680947 */ /* 0x000fea0003800000 */
[----:B------:R-:W2:Y:S01]  /*8af0*/  LDL R4, [R1+0x4] ;  /* 0x0000040001047983 */ /* 0x000ea20000100800 */
[----:B------:R-:W-:Y:S01]  /*8b00*/  SHF.L.U32 R27, R3, 0x3, RZ ;  /* 0x00000003031b7819 */ /* 0x000fe200000006ff */
[----:B------:R-:W-:Y:S01]  /*8b10*/  ULDC.64 UR6, c[0x0][0x2f0] ;  /* 0x0000bc0000067ab9 */ /* 0x000fe20000000a00 */
[----:B------:R-:W-:Y:S01]  /*8b20*/  ULDC UR8, c[0x0][0x2b8] ;  /* 0x0000ae0000087ab9 */ /* 0x000fe20000000800 */
[----:B------:R-:W-:Y:S01]  /*8b30*/  LOP3.LUT R16, R16, 0xfffffffd, RZ, 0xc0, !PT ;  /* 0xfffffffd10107812 */ /* 0x000fe200078ec0ff */
[----:B------:R-:W-:Y:S01]  /*8b40*/  ULDC.64 UR4, c[0x0][0x418] ;  /* 0x0001060000047ab9 */ /* 0x000fe20000000a00 */
[C---:B------:R-:W-:Y:S01]  /*8b50*/  LOP3.LUT R0, R27.reuse, 0x1f8, RZ, 0xc0, !PT ;  /* 0x000001f81b007812 */ /* 0x040fe200078ec0ff */
[----:B------:R-:W-:Y:S01]  /*8b60*/  UISETP.NE.U32.AND UP0, UPT, UR4, URZ, UPT ;  /* 0x0000003f0400728c */ /* 0x000fe2000bf05070 */
[----:B------:R-:W-:Y:S01]  /*8b70*/  LOP3.LUT R37, R27, 0x38, RZ, 0xc0, !PT ;  /* 0x000000381b257812 */ /* 0x000fe200078ec0ff */
[----:B------:R0:W-:Y:S01]  /*8b80*/  STL [R1], RZ ;  /* 0x000000ff01007387 */ /* 0x0001e20000100800 */
[----:B------:R-:W-:Y:S01]  /*8b90*/  LOP3.LUT R0, R0, 0x38, R3, 0x78, !PT ;  /* 0x0000003800007812 */ /* 0x000fe200078e7803 */
[----:B------:R-:W-:Y:S01]  /*8ba0*/  UISETP.NE.AND.EX UP0, UPT, UR5, URZ, UPT, UP0 ;  /* 0x0000003f0500728c */ /* 0x000fe2000bf05300 */
[C---:B------:R-:W-:Y:S01]  /*8bb0*/  LOP3.LUT R2, R37.reuse, 0x80, RZ, 0xfc, !PT ;  /* 0x0000008025027812 */ /* 0x040fe200078efcff */
[----:B------:R-:W-:Y:S01]  /*8bc0*/  ULDC UR4, c[0x0][0x424] ;  /* 0x0001090000047ab9 */ /* 0x000fe20000000800 */
[----:B------:R-:W-:Y:S01]  /*8bd0*/  LOP3.LUT R27, R0, 0x200, R27, 0xf8, !PT ;  /* 0x00000200001b7812 */ /* 0x000fe200078ef81b */
[----:B------:R-:W-:Y:S01]  /*8be0*/  USEL UR4, UR4, 0x1, UP0 ;  /* 0x0000000104047887 */ /* 0x000fe20008000000 */
[----:B------:R-:W-:Y:S01]  /*8bf0*/  LOP3.LUT R0, R37, 0x40, RZ, 0xfc, !PT ;  /* 0x0000004025007812 */ /* 0x000fe200078efcff */
[----:B------:R-:W-:Y:S01]  /*8c00*/  UMOV UR39, 0x400 ;  /* 0x0000040000277882 */ /* 0x000fe20000000000 */
[----:B------:R-:W-:Y:S01]  /*8c10*/  SHF.R.U32.HI R34, RZ, 0x3, R3 ;  /* 0x00000003ff227819 */ /* 0x000fe20000011603 */
[----:B------:R-:W-:Y:S01]  /*8c20*/  UIMAD UR38, UR4, UR6, URZ ;  /* 0x00000006042672a4 */ /* 0x000fe2000f8e023f */
[C---:B------:R-:W-:Y:S01]  /*8c30*/  ISETP.GE.AND P2, PT, R0.reuse, UR7, PT ;  /* 0x0000000700007c0c */ /* 0x040fe2000bf46270 */
[----:B------:R-:W-:Y:S01]  /*8c40*/  IMAD.SHL.U32 R3, R3, 0x10, RZ ;  /* 0x0000001003037824 */ /* 0x000fe200078e00ff */
[C---:B------:R-:W-:Y:S01]  /*8c50*/  ISETP.GE.AND P1, PT, R0.reuse, UR8, PT ;  /* 0x0000000800007c0c */ /* 0x040fe2000bf26270 */
[----:B------:R-:W-:Y:S01]  /*8c60*/  UIADD3 UR4, UR38, 0x5f, URZ ;  /* 0x0000005f26047890 */ /* 0x000fe2000fffe03f */
[----:B------:R-:W-:Y:S01]  /*8c70*/  ISETP.GE.AND P0, PT, R0, UR7, PT ;  /* 0x0000000700007c0c */ /* 0x000fe2000bf06270 */
[----:B------:R-:W1:Y:S01]  /*8c80*/  S2UR UR6, SR_CgaCtaId ;  /* 0x00000000000679c3 */ /* 0x000e620000008800 */
[----:B------:R-:W-:Y:S01]  /*8c90*/  LOP3.LUT R34, R34, 0xf, RZ, 0xc0, !PT ;  /* 0x0000000f22227812 */ /* 0x000fe200078ec0ff */
[----:B------:R-:W-:Y:S01]  /*8ca0*/  UIMAD.WIDE UR4, UR4, 0x2aaaaaab, URZ ;  /* 0x2aaaaaab040478a5 */ /* 0x000fe2000f8e023f */
[----:B------:R-:W-:Y:S01]  /*8cb0*/  MOV R36, UR9 ;  /* 0x0000000900247c02 */ /* 0x000fe20008000f00 */
[----:B------:R-:W-:Y:S01]  /*8cc0*/  IMAD.MOV.U32 R25, RZ, RZ, 0x1 ;  /* 0x00000001ff197424 */ /* 0x000fe200078e00ff */
[----:B------:R-:W-:Y:S01]  /*8cd0*/  LOP3.LUT R26, R34, 0x70, R3, 0xf8, !PT ;  /* 0x00000070221a7812 */ /* 0x000fe200078ef803 */
[----:B------:R-:W-:Y:S01]  /*8ce0*/  USHF.R.U32.HI UR4, URZ, 0x1f, UR5 ;  /* 0x0000001f3f047899 */ /* 0x000fe20008011605 */
[----:B------:R-:W-:Y:S01]  /*8cf0*/  IMAD.MOV.U32 R22, RZ, RZ, RZ ;  /* 0x000000ffff167224 */ /* 0x000fe200078e00ff */
[----:B------:R-:W-:Y:S01]  /*8d00*/  @P2 LOP3.LUT R16, R16, 0x2, RZ, 0xfc, !PT ;  /* 0x0000000210102812 */ /* 0x000fe200078efcff */
[----:B------:R-:W-:Y:S01]  /*8d10*/  ULDC UR40, c[0x0][0x448] ;  /* 0x0001120000287ab9 */ /* 0x000fe20000000800 */
[----:B------:R-:W-:Y:S01]  /*8d20*/  ULEA.HI.SX32 UR5, UR5, UR4, 0x1c ;  /* 0x0000000405057291 */ /* 0x000fe2000f8fe23f */
[----:B------:R-:W-:Y:S01]  /*8d30*/  ISETP.GE.AND P2, PT, R37, UR7, PT ;  /* 0x0000000725007c0c */ /* 0x000fe2000bf46270 */
[----:B------:R-:W-:Y:S01]  /*8d40*/  ULDC UR44, c[0x0][0xc] ;  /* 0x00000300002c7ab9 */ /* 0x000fe20000000800 */
[----:B------:R-:W-:Y:S01]  /*8d50*/  LOP3.LUT R16, R16, 0xfffffbff, RZ, 0xc0, !PT ;  /* 0xfffffbff10107812 */ /* 0x000fe200078ec0ff */
[----:B------:R-:W-:Y:S01]  /*8d60*/  UIADD3 UR43, UR5, -0x1, URZ ;  /* 0xffffffff052b7890 */ /* 0x000fe2000fffe03f */
[----:B------:R-:W-:-:S02]  /*8d70*/  ULDC UR4, c[0x0][0x288] ;  /* 0x0000a20000047ab9 */ /* 0x000fc40000000800 */
[----:B------:R-:W-:Y:S01]  /*8d80*/  @P1 LOP3.LUT R16, R16, 0x400, RZ, 0xfc, !PT ;  /* 0x0000040010101812 */ /* 0x000fe200078efcff */
[----:B------:R-:W-:Y:S01]  /*8d90*/  UIMAD UR40, UR40, UR4, URZ ;  /* 0x00000004282872a4 */ /* 0x000fe2000f8e023f */
[----:B------:R-:W-:Y:S01]  /*8da0*/  ISETP.GE.AND P1, PT, R2, UR8, PT ;  /* 0x0000000802007c0c */ /* 0x000fe2000bf26270 */
[----:B------:R-:W-:Y:S01]  /*8db0*/  IMAD.U32 R3, RZ, RZ, UR43 ;  /* 0x0000002bff037e24 */ /* 0x000fe2000f8e00ff */
[----:B------:R-:W-:Y:S01]  /*8dc0*/  LOP3.LUT R16, R16, 0xffffffef, RZ, 0xc0, !PT ;  /* 0xffffffef10107812 */ /* 0x000fe200078ec0ff */
[----:B------:R-:W-:Y:S02]  /*8dd0*/  UIADD3 UR41, UR5, -0x2, URZ ;  /* 0xfffffffe05297890 */ /* 0x000fe4000fffe03f */
[----:B-1----:R-:W-:Y:S01]  /*8de0*/  ULEA UR39, UR6, UR39, 0x18 ;  /* 0x0000002706277291 */ /* 0x002fe2000f8ec03f */
[----:B------:R-:W-:Y:S01]  /*8df0*/  @P0 LOP3.LUT R16, R16, 0x10, RZ, 0xfc, !PT ;  /* 0x0000001010100812 */ /* 0x000fe200078efcff */
[----:B------:R-:W-:Y:S01]  /*8e00*/  UIMAD UR6, UR43, -0x60, UR38 ;  /* 0xffffffa02b0678a4 */ /* 0x000fe2000f8e0226 */
[----:B------:R-:W-:-:S02]  /*8e10*/  ISETP.GE.AND P0, PT, R2, UR7, PT ;  /* 0x0000000702007c0c */ /* 0x000fc4000bf06270 */
[----:B------:R-:W-:Y:S02]  /*8e20*/  LOP3.LUT R16, R16, 0xfffffffe, RZ, 0xc0, !PT ;  /* 0xfffffffe10107812 */ /* 0x000fe400078ec0ff */
[----:B------:R-:W-:Y:S02]  /*8e30*/  LEA R0, R27, UR39, 0x1 ;  /* 0x000000271b007c11 */ /* 0x000fe4000f8e08ff */
[----:B------:R-:W-:-:S07]  /*8e40*/  IADD3 R33, -R34, UR6, RZ ;  /* 0x0000000622217c10 */ /* 0x000fce000fffe1ff */
[----:B------:R-:W-:Y:S02]  /*8e50*/  @P0 LOP3.LUT R16, R16, 0x1, RZ, 0xfc, !PT ;  /* 0x0000000110100812 */ /* 0x000fe400078efcff */
[----:B------:R-:W-:Y:S02]  /*8e60*/  ISETP.GE.AND P0, PT, R2, UR7, PT ;  /* 0x0000000702007c0c */ /* 0x000fe4000bf06270 */
[----:B------:R-:W-:-:S04]  /*8e70*/  LOP3.LUT R16, R16, 0xfffffdff, RZ, 0xc0, !PT ;  /* 0xfffffdff10107812 */ /* 0x000fc800078ec0ff */
[----:B------:R-:W-:Y:S02]  /*8e80*/  @P1 LOP3.LUT R16, R16, 0x200, RZ, 0xfc, !PT ;  /* 0x0000020010101812 */ /* 0x000fe400078efcff */
[----:B------:R-:W-:Y:S02]  /*8e90*/  ISETP.GE.AND P1, PT, R37, UR7, PT ;  /* 0x0000000725007c0c */ /* 0x000fe4000bf26270 */
[----:B------:R-:W-:-:S04]  /*8ea0*/  LOP3.LUT R16, R16, 0xfffffff7, RZ, 0xc0, !PT ;  /* 0xfffffff710107812 */ /* 0x000fc800078ec0ff */
[----:B------:R-:W-:-:S04]  /*8eb0*/  @P0 LOP3.LUT R16, R16, 0x8, RZ, 0xfc, !PT ;  /* 0x0000000810100812 */ /* 0x000fc800078efcff */
[----:B------:R-:W-:Y:S02]  /*8ec0*/  LOP3.LUT R16, R16, 0xfffffeff, RZ, 0xc0, !PT ;  /* 0xfffffeff10107812 */ /* 0x000fe400078ec0ff */
[----:B--2---:R-:W-:Y:S01]  /*8ed0*/  R2UR UR10, R4 ;  /* 0x00000000040a72ca */ /* 0x004fe200000e0000 */
[----:B------:R-:W-:-:S05]  /*8ee0*/  IMAD R4, R3, 0x60, R26 ;  /* 0x0000006003047824 */ /* 0x000fca00078e021a */
[----:B------:R-:W-:-:S04]  /*8ef0*/  ISETP.GE.AND P0, PT, R4, UR38, PT ;  /* 0x0000002604007c0c */ /* 0x000fc8000bf06270 */
[----:B------:R-:W-:-:S03]  /*8f00*/  ISETP.LT.U32.AND P0, PT, R26, 0x60, !P0 ;  /* 0x000000601a00780c */ /* 0x000fc60004701070 */
[----:B------:R-:W-:-:S10]  /*8f10*/  ULOP3.LUT UR42, UR10, 0x2, URZ, 0xfc, !UPT ;  /* 0x000000020a2a7892 */ /* 0x000fd4000f8efc3f */
        /* <DEDUP_REMOVED lines=8> */
.L_x_3369:
[----:B0-----:R-:W0:Y:S01]  /*8fa0*/  LDC R0, c[0x0][0xc38] ;  /* 0x00030e00ff007b82 */ /* 0x001e220000000800 */
[----:B------:R-:W-:Y:S01]  /*8fb0*/  MOV R24, R36 ;  /* 0x0000002400187202 */ /* 0x000fe20000000f00 */
        /* <DEDUP_REMOVED lines=8> */
[----:B------:R-:W0:Y:S03]  /*9040*/  LDC R0, c[0x0][0xc44] ;  /* 0x00031100ff007b82 */ /* 0x000e260000000800 */
[----:B------:R-:W-:Y:S01]  /*9050*/  IMAD.MOV.U32 R23, RZ, RZ, R24 ;  /* 0x000000ffff177224 */ /* 0x000fe200078e0018 */
        /* <DEDUP_REMOVED lines=29> */
.L_x_3335:
        /* <DEDUP_REMOVED lines=9> */
[----:B------:R-:W-:Y:S01]  /*92c0*/  MOV R4, UR6 ;  /* 0x0000000600047c02 */ /* 0x000fe20008000f00 */
[----:B------:R-:W-:Y:S01]  /*92d0*/  IMAD.U32 R5, RZ, RZ, UR7 ;  /* 0x00000007ff057e24 */ /* 0x000fe2000f8e00ff */
        /* <DEDUP_REMOVED lines=9> */
.L_x_3337:
[----:B------:R0:W1:Y:S01]  /*9370*/  LDC.64 R2, c[0x4][R17] ;  /* 0x0100000011027b82 */ /* 0x0000620000000a00 */
[----:B------:R-:W-:Y:S01]  /*9380*/  ULDC.64 UR4, c[0x4][0x138] ;  /* 0x01004e0000047ab9 */ /* 0x000fe20000000a00 */
[----:B------:R-:W-:Y:S01]  /*9390*/  ULDC.64 UR6, c[0x4][0x140] ;  /* 0x0100500000067ab9 */ /* 0x000fe20000000a00 */
[----:B------:R-:W-:Y:S01]  /*93a0*/  MOV R4, UR4 ;  /* 0x0000000400047c02 */ /* 0x000fe20008000f00 */
        /* <DEDUP_REMOVED lines=11> */
.L_x_3336:
[----:B------:R-:W-:Y:S01]  /*9460*/  ULDC.64 UR4, c[0x0][0x9f8] ;  /* 0x00027e0000047ab9 */ /* 0x000fe20000000a00 */
[----:B------:R-:W-:Y:S01]  /*9470*/  MOV R30, R23 ;  /* 0x00000017001e7202 */ /* 0x000fe20000000f00 */
[----:B------:R-:W0:Y:S01]  /*9480*/  LDC R8, c[0x0][0x430] ;  /* 0x00010c00ff087b82 */ /* 0x000e220000000800 */
[----:B------:R-:W-:Y:S01]  /*9490*/  ISETP.NE.U32.AND P0, PT, RZ, UR4, PT ;  /* 0x00000004ff007c0c */ /* 0x000fe2000bf05070 */
[----:B------:R-:W-:Y:S01]  /*94a0*/  IMAD.MOV R19, RZ, RZ, -R23 ;  /* 0x000000ffff137224 */ /* 0x000fe200078e0a17 */
[----:B------:R-:W-:Y:S02]  /*94b0*/  ULDC UR4, c[0x0][0xc44] ;  /* 0x0003110000047ab9 */ /* 0x000fe40000000800 */
[----:B------:R-:W-:-:S13]  /*94c0*/  ISETP.NE.AND.EX P0, PT, RZ, UR5, PT, P0 ;  /* 0x00000005ff007c0c */ /* 0x000fda000bf05300 */
[----:B------:R-:W1:Y:S02]  /*94d0*/  @P0 LDC.64 R2, c[0x0][0x9f8] ;  /* 0x00027e00ff020b82 */ /* 0x000e640000000a00 */
[----:B-1----:R-:W-:-:S05]  /*94e0*/  @P0 IMAD.WIDE R2, R23, 0x4, R2 ;  /* 0x0000000417020825 */ /* 0x002fca00078e0202 */
[----:B------:R1:W5:Y:S01]  /*94f0*/  @P0 LDG.E R30, desc[UR36][R2.64] ;  /* 0x00000024021e0981 */ /* 0x000362000c1e1900 */
[----:B------:R-:W-:Y:S01]  /*9500*/  UMOV UR5, 0xffffffff ;  /* 0xffffffff00057882 */ /* 0x000fe20000000000 */
[----:B------:R-:W-:Y:S02]  /*9510*/  IMAD R19, R19, UR4, R24 ;  /* 0x0000000413137c24 */ /* 0x000fe4000f8e0218 */
[----:B0-----:R-:W-:Y:S05]  /*9520*/  BRA.DIV UR5, `(.L_x_3338) ;  /* 0x0000003205287947 */ /* 0x001fea000b800000 */
.L_x_3386:
[----:B------:R-:W-:Y:S01]  /*9530*/  ISETP.NE.AND P0, PT, R8, 0x1, PT ;  /* 0x000000010800780c */ /* 0x000fe20003f05270 */
[----:B------:R-:W-:Y:S01]  /*9540*/  IMAD.U32 R0, RZ, RZ, UR43 ;  /* 0x0000002bff007e24 */ /* 0x000fe2000f8e00ff */
[----:B------:R-:W-:Y:S02]  /*9550*/  LOP3.LUT P1, RZ, R16, 0x100, RZ, 0xc0, !PT ;  /* 0x0000010010ff7812 */ /* 0x000fe4000782c0ff */
[----:B-----5:R-:W-:Y:S01]  /*9560*/  SHF.R.S32.HI R32, RZ, 0x1f, R30 ;  /* 0x0000001fff207819 */ /* 0x020fe2000001141e */
[----:B------:R-:W-:Y:S01]  /*9570*/  IMAD R0, R0, 0x60, R26 ;  /* 0x0000006000007824 */ /* 0x000fe200078e021a */
[----:B------:R-:W-:-:S04]  /*9580*/  LOP3.LUT R16, R16, 0xffffff7f, RZ, 0xc0, !PT ;  /* 0xffffff7f10107812 */ /* 0x000fc800078ec0ff */
[----:B------:R-:W-:-:S03]  /*9590*/  IADD3 R0, R0, R31, RZ ;  /* 0x0000001f00007210 */ /* 0x000fc60007ffe0ff */
[----:B-1----:R-:W0:Y:S01]  /*95a0*/  @P0 LDC R3, c[0x0][0x434] ;  /* 0x00010d00ff030b82 */ /* 0x002e220000000800 */
[----:B------:R-:W-:Y:S01]  /*95b0*/  @P0 LOP3.LUT R16, R16, 0x80, RZ, 0xfc, !PT ;  /* 0x0000008010100812 */ /* 0x000fe200078efcff */
[----:B------:R-:W-:-:S06]  /*95c0*/  IMAD.MOV.U32 R9, RZ, RZ, R0 ;  /* 0x000000ffff097224 */ /* 0x000fcc00078e0000 */
[----:B------:R-:W1:Y:S08]  /*95d0*/  @P0 LDC R5, c[0x0][0x438] ;  /* 0x00010e00ff050b82 */ /* 0x000e700000000800 */
[----:B------:R-:W2:Y:S01]  /*95e0*/  @P1 LDC.64 R6, c[0x0][0x428] ;  /* 0x00010a00ff061b82 */ /* 0x000ea20000000a00 */
[----:B0-----:R-:W-:-:S05]  /*95f0*/  @P0 IMAD.HI.U32 R2, R0, R3, RZ ;  /* 0x0000000300020227 */ /* 0x001fca00078e00ff */
[----:B-1----:R-:W-:Y:S02]  /*9600*/  @P0 SHF.R.U32.HI R9, RZ, R5, R2 ;  /* 0x00000005ff090219 */ /* 0x002fe40000011602 */
[----:B------:R-:W0:Y:S02]  /*9610*/  @P1 LDC.64 R4, c[0x0][0x418] ;  /* 0x00010600ff041b82 */ /* 0x000e240000000a00 */
[----:B------:R-:W-:Y:S01]  /*9620*/  @P1 SHF.R.S32.HI R3, RZ, 0x1f, R9 ;  /* 0x0000001fff031819 */ /* 0x000fe20000011409 */
[----:B--2---:R-:W-:-:S04]  /*9630*/  @P1 IMAD R2, R32, R6, RZ ;  /* 0x0000000620021224 */ /* 0x004fc800078e02ff */
[----:B------:R-:W-:Y:S02]  /*9640*/  @P1 IMAD R7, R30, R7, R2 ;  /* 0x000000071e071224 */ /* 0x000fe400078e0202 */
[----:B------:R-:W-:-:S04]  /*9650*/  @P1 IMAD.MOV.U32 R2, RZ, RZ, R9 ;  /* 0x000000ffff021224 */ /* 0x000fc800078e0009 */
[----:B------:R-:W-:-:S04]  /*9660*/  @P1 IMAD.WIDE.U32 R2, R30, R6, R2 ;  /* 0x000000061e021225 */ /* 0x000fc800078e0002 */
[----:B------:R-:W-:Y:S01]  /*9670*/  IMAD.MOV.U32 R6, RZ, RZ, RZ ;  /* 0x000000ffff067224 */ /* 0x000fe200078e00ff */
[----:B------:R-:W-:Y:S02]  /*9680*/  @P1 IADD3 R3, R3, R7, RZ ;  /* 0x0000000703031210 */ /* 0x000fe40007ffe0ff */
[----:B0-----:R-:W-:-:S04]  /*9690*/  @P1 LEA R4, P0, R2, R4, 0x2 ;  /* 0x0000000402041211 */ /* 0x001fc800078010ff */
[----:B------:R-:W-:Y:S01]  /*96a0*/  @P1 LEA.HI.X R5, R2, R5, R3, 0x2, P0 ;  /* 0x0000000502051211 */ /* 0x000fe200000f1403 */
[----:B------:R-:W-:-:S04]  /*96b0*/  IMAD.MOV R3, RZ, RZ, -R9 ;  /* 0x000000ffff037224 */ /* 0x000fc800078e0a09 */
[----:B------:R0:W5:Y:S01]  /*96c0*/  @P1 LDG.E R6, desc[UR36][R4.64] ;  /* 0x0000002404061981 */ /* 0x000162000c1e1900 */
[----:B------:R-:W-:Y:S02]  /*96d0*/  LOP3.LUT R16, R16, 0xffffffbf, RZ, 0xc0, !PT ;  /* 0xffffffbf10107812 */ /* 0x000fe400078ec0ff */
[----:B------:R-:W-:Y:S01]  /*96e0*/  SHF.R.S32.HI R29, RZ, 0x1f, R19 ;  /* 0x0000001fff1d7819 */ /* 0x000fe20000011413 */
[----:B0-----:R-:W-:Y:S01]  /*96f0*/  IMAD R5, R8, R3, R0 ;  /* 0x0000000308057224 */ /* 0x001fe200078e0200 */
[----:B------:R-:W-:-:S04]  /*9700*/  MOV R0, UR42 ;  /* 0x0000002a00007c02 */ /* 0x000fc80008000f00 */
[----:B------:R-:W-:-:S13]  /*9710*/  ISETP.NE.AND P0, PT, R0, 0x3, PT ;  /* 0x000000030000780c */ /* 0x000fda0003f05270 */
[----:B------:R-:W-:Y:S01]  /*9720*/  @P0 LOP3.LUT R16, R16, 0x40, RZ, 0xfc, !PT ;  /* 0x0000004010100812 */ /* 0x000fe200078efcff */
[----:B------:R-:W-:Y:S06]  /*9730*/  @!P0 BRA `(.L_x_3339) ;  /* 0x0000000000048947 */ /* 0x000fec0003800000 */
[----:B------:R-:W-:Y:S01]  /*9740*/  BPT.TRAP 0x1 ;  /* 0x000000040000795c */ /* 0x000fe20000300000 */
.L_x_3339:
        /* <DEDUP_REMOVED lines=15> */
[C---:B------:R-:W-:Y:S01]  /*9840*/  IMAD R9, R19.reuse, UR5, R0 ;  /* 0x0000000513097c24 */ /* 0x040fe2000f8e0200 */
[----:B------:R-:W-:Y:S01]  /*9850*/  LEA R0, R22, UR39, 0x3 ;  /* 0x0000002716007c11 */ /* 0x000fe2000f8e18ff */
[----:B------:R-:W-:Y:S01]  /*9860*/  IMAD.WIDE.U32 R2, R19, UR4, R2 ;  /* 0x0000000413027c25 */ /* 0x000fe2000f8e0002 */
[----:B------:R-:W-:-:S02]  /*9870*/  ULDC.64 UR4, c[0x0][0x318] ;  /* 0x0000c60000047ab9 */ /* 0x000fc40000000a00 */
[----:B------:R-:W-:Y:S02]  /*9880*/  LEA R17, P0, R2, UR4, 0x1 ;  /* 0x0000000402117c11 */ /* 0x000fe4000f8008ff */
[----:B------:R-:W-:-:S04]  /*9890*/  IADD3 R3, R3, R9, RZ ;  /* 0x0000000903037210 */ /* 0x000fc80007ffe0ff */
[----:B------:R-:W-:Y:S02]  /*98a0*/  LEA.HI.X R18, R2, UR5, R3, 0x1, P0 ;  /* 0x0000000502127c11 */ /* 0x000fe400080f0c03 */
[----:B------:R-:W-:-:S04]  /*98b0*/  SHF.L.U32 R3, R25, 0x1f, RZ ;  /* 0x0000001f19037819 */ /* 0x000fc800000006ff */
[----:B------:R-:W0:Y:S02]  /*98c0*/  SYNCS.PHASECHK.TRANS64.TRYWAIT P0, [R0+URZ+0x30840], R3 ;  /* 0x03084003000075a7 */ /* 0x000e24000800017f */
[----:B0-----:R-:W-:Y:S05]  /*98d0*/  @!P0 BRA `(.L_x_3341) ;  /* 0x0000002c00708947 */ /* 0x001fea0003800000 */
.L_x_3387:
[----:B------:R-:W-:Y:S05]  /*98e0*/  BSYNC B0 ;  /* 0x0000000000007941 */ /* 0x000fea0003800000 */
.L_x_3340:
[----:B------:R-:W-:Y:S01]  /*98f0*/  ULDC.64 UR4, c[0x0][0x300] ;  /* 0x0000c00000047ab9 */ /* 0x000fe20000000a00 */
[C---:B------:R-:W-:Y:S01]  /*9900*/  LOP3.LUT P4, RZ, R16.reuse, 0x4, RZ, 0xc0, !PT ;  /* 0x0000000410ff7812 */ /* 0x040fe2000788c0ff */
[----:B------:R-:W-:Y:S01]  /*9910*/  IMAD R2, R7, UR4, RZ ;  /* 0x0000000407027c24 */ /* 0x000fe2000f8e02ff */
[C---:B------:R-:W-:Y:S02]  /*9920*/  LOP3.LUT P3, RZ, R16.reuse, 0x2, RZ, 0xc0, !PT ;  /* 0x0000000210ff7812 */ /* 0x040fe4000786c0ff */
[----:B------:R-:W-:Y:S01]  /*9930*/  LOP3.LUT P2, RZ, R16, 0x1, RZ, 0xc0, !PT ;  /* 0x0000000110ff7812 */ /* 0x000fe2000784c0ff */
        /* <DEDUP_REMOVED lines=13> */
[----:B------:R-:W-:Y:S01]  /*9a10*/  IADD3 R3, R3, R5, RZ ;  /* 0x0000000503037210 */ /* 0x000fe20007ffe0ff */
[----:B------:R-:W-:Y:S01]  /*9a20*/  IMAD R5, R22, 0x4800, R27 ;  /* 0x0000480016057824 */ /* 0x000fe200078e021b */
[----:B------:R-:W-:Y:S01]  /*9a30*/  LEA R4, P0, R2, UR4, 0x1 ;  /* 0x0000000402047c11 */ /* 0x000fe2000f8008ff */
[----:B------:R-:W-:-:S03]  /*9a40*/  UMOV UR4, 0xffffffff ;  /* 0xffffffff00047882 */ /* 0x000fc60000000000 */
[----:B------:R-:W-:Y:S01]  /*9a50*/  LEA.HI.X R6, R2, UR5, R3, 0x1, P0 ;  /* 0x0000000502067c11 */ /* 0x000fe200080f0c03 */
[----:B------:R-:W-:Y:S08]  /*9a60*/  BRA.DIV UR4, `(.L_x_3342) ;  /* 0x0000002e04207947 */ /* 0x000ff0000b800000 */
[----:B------:R-:W0:Y:S01]  /*9a70*/  SHFL.IDX PT, R14, R4, RZ, 0x181f ;  /* 0x00181fff040e7589 */ /* 0x000e2200000e0000 */
[----:B------:R-:W-:-:S03]  /*9a80*/  ISETP.GE.AND P0, PT, R33, 0x1, PT ;  /* 0x000000012100780c */ /* 0x000fc60003f06270 */
[----:B------:R-:W1:Y:S04]  /*9a90*/  SHFL.IDX PT, R2, R6, RZ, 0x181f ;  /* 0x00181fff06027589 */ /* 0x000e6800000e0000 */
[----:B------:R-:W-:Y:S06]  /*9aa0*/  SHFL.IDX PT, R8, R6, 0x1, 0x181f ;  /* 0x00381f0006087f89 */ /* 0x000fec00000e0000 */
[----:B------:R-:W-:-:S02]  /*9ab0*/  @P0 LEA R7, R5, UR39, 0x1 ;  /* 0x0000002705070c11 */ /* 0x000fc4000f8e08ff */
[----:B0-----:R-:W-:-:S05]  /*9ac0*/  @P0 LEA R14, P1, R37, R14, 0x1 ;  /* 0x0000000e250e0211 */ /* 0x001fca00078208ff */
[----:B-1----:R-:W-:Y:S02]  /*9ad0*/  @P0 IMAD.X R3, RZ, RZ, R2, P1 ;  /* 0x000000ffff030224 */ /* 0x002fe400008e0602 */
[----:B------:R-:W-:Y:S02]  /*9ae0*/  @P0 IMAD.MOV.U32 R2, RZ, RZ, R14 ;  /* 0x000000ffff020224 */ /* 0x000fe400078e000e */
[----:B------:R-:W0:Y:S04]  /*9af0*/  SHFL.IDX PT, R14, R4, 0x1, 0x181f ;  /* 0x00381f00040e7f89 */ /* 0x000e2800000e0000 */
[----:B------:R-:W-:Y:S04]  /*9b00*/  @P0 LDGSTS.E.BYPASS.LTC128B.128 [R7+0x1e400], desc[UR36][R2.64], !P4 ;  /* 0x1e40000002070fae */ /* 0x000fe8000e101d64 */
[----:B------:R-:W-:Y:S04]  /*9b10*/  @P0 LDGSTS.E.BYPASS.LTC128B.128 [R7+0x21400], desc[UR36][R2.64+0x80], !P3 ;  /* 0x2140008002070fae */ /* 0x000fe8000d901d64 */
[----:B------:R1:W-:Y:S01]  /*9b20*/  @P0 LDGSTS.E.BYPASS.LTC128B.128 [R7+0x24400], desc[UR36][R2.64+0x100], !P2 ;  /* 0x2440010002070fae */ /* 0x0003e2000d101d64 */
[----:B------:R-:W-:-:S03]  /*9b30*/  ISETP.GE.AND P0, PT, R33, 0x11, PT ;  /* 0x000000112100780c */ /* 0x000fc60003f06270 */
[----:B-1----:R-:W-:Y:S10]  /*9b40*/  SHFL.IDX PT, R7, R6, 0x2, 0x181f ;  /* 0x00581f0006077f89 */ /* 0x002ff400000e0000 */
[----:B0-----:R-:W-:-:S02]  /*9b50*/  @P0 LEA R14, P1, R37, R14, 0x1 ;  /* 0x0000000e250e0211 */ /* 0x001fc400078208ff */
[----:B------:R-:W-:Y:S02]  /*9b60*/  @P0 LEA R21, R5, UR39, 0x1 ;  /* 0x0000002705150c11 */ /* 0x000fe4000f8e08ff */
[----:B------:R-:W-:Y:S01]  /*9b70*/  @P0 IADD3.X R9, RZ, R8, RZ, P1, !PT ;  /* 0x00000008ff090210 */ /* 0x000fe20000ffe4ff */
[----:B------:R-:W-:Y:S02]  /*9b80*/  @P0 IMAD.MOV.U32 R2, RZ, RZ, R14 ;  /* 0x000000ffff020224 */ /* 0x000fe400078e000e */
[----:B------:R-:W0:Y:S02]  /*9b90*/  SHFL.IDX PT, R14, R4, 0x2, 0x181f ;  /* 0x00581f00040e7f89 */ /* 0x000e2400000e0000 */
[----:B------:R-:W-:-:S05]  /*9ba0*/  @P0 IMAD.MOV.U32 R3, RZ, RZ, R9 ;  /* 0x000000ffff030224 */ /* 0x000fca00078e0009 */
[----:B------:R-:W-:Y:S04]  /*9bb0*/  @P0 LDGSTS.E.BYPASS.LTC128B.128 [R21+0x1ec00], desc[UR36][R2.64], !P4 ;  /* 0x1ec0000002150fae */ /* 0x000fe8000e101d64 */
[----:B------:R-:W-:Y:S04]  /*9bc0*/  @P0 LDGSTS.E.BYPASS.LTC128B.128 [R21+0x21c00], desc[UR36][R2.64+0x80], !P3 ;  /* 0x21c0008002150fae */ /* 0x000fe8000d901d64 */
[----:B------:R1:W-:Y:S01]  /*9bd0*/  @P0 LDGSTS.E.BYPASS.LTC128B.128 [R21+0x24c00], desc[UR36][R2.64+0x100], !P2 ;  /* 0x24c0010002150fae */ /* 0x0003e2000d101d64 */
[----:B------:R-:W-:-:S13]  /*9be0*/  ISETP.GE.AND P0, PT, R33, 0x21, PT ;  /* 0x000000212100780c */ /* 0x000fda0003f06270 */
[----:B0-----:R-:W-:Y:S02]  /*9bf0*/  @P0 LEA R14, P1, R37, R14, 0x1 ;  /* 0x0000000e250e0211 */ /* 0x001fe400078208ff */
[----:B------:R-:W-:Y:S02]  /*9c00*/  @P0 LEA R9, R5, UR39, 0x1 ;  /* 0x0000002705090c11 */ /* 0x000fe4000f8e08ff */
[----:B------:R-:W-:Y:S01]  /*9c10*/  @P0 IADD3.X R7, RZ, R7, RZ, P1, !PT ;  /* 0x00000007ff070210 */ /* 0x000fe20000ffe4ff */
[----:B-1----:R-:W-:Y:S02]  /*9c20*/  @P0 IMAD.MOV.U32 R2, RZ, RZ, R14 ;  /* 0x000000ffff020224 */ /* 0x002fe400078e000e */
[----:B------:R-:W0:Y:S02]  /*9c30*/  SHFL.IDX PT, R14, R4, 0x3, 0x181f ;  /* 0x00781f00040e7f89 */ /* 0x000e2400000e0000 */
[----:B------:R-:W-:Y:S02]  /*9c40*/  @P0 IMAD.MOV.U32 R3, RZ, RZ, R7 ;  /* 0x000000ffff030224 */ /* 0x000fe400078e0007 */
[----:B------:R-:W1:Y:S04]  /*9c50*/  SHFL.IDX PT, R7, R6, 0x3, 0x181f ;  /* 0x00781f0006077f89 */ /* 0x000e6800000e0000 */
[----:B------:R-:W-:Y:S04]  /*9c60*/  @P0 LDGSTS.E.BYPASS.LTC128B.128 [R9+0x1f400], desc[UR36][R2.64], !P4 ;  /* 0x1f40000002090fae */ /* 0x000fe8000e101d64 */
[----:B------:R-:W-:Y:S04]  /*9c70*/  @P0 LDGSTS.E.BYPASS.LTC128B.128 [R9+0x22400], desc[UR36][R2.64+0x80], !P3 ;  /* 0x2240008002090fae */ /* 0x000fe8000d901d64 */
[----:B------:R2:W-:Y:S01]  /*9c80*/  @P0 LDGSTS.E.BYPASS.LTC128B.128 [R9+0x25400], desc[UR36][R2.64+0x100], !P2 ;  /* 0x2540010002090fae */ /* 0x0005e2000d101d64 */
[----:B------:R-:W-:-:S13]  /*9c90*/  ISETP.GE.AND P0, PT, R33, 0x31, PT ;  /* 0x000000312100780c */ /* 0x000fda0003f06270 */
[----:B0-----:R-:W-:Y:S02]  /*9ca0*/  @P0 LEA R14, P1, R37, R14, 0x1 ;  /* 0x0000000e250e0211 */ /* 0x001fe400078208ff */
[----:B------:R-:W-:Y:S02]  /*9cb0*/  @P0 LEA R21, R5, UR39, 0x1 ;  /* 0x0000002705150c11 */ /* 0x000fe4000f8e08ff */
[----:B-1----:R-:W-:Y:S01]  /*9cc0*/  @P0 IADD3.X R7, RZ, R7, RZ, P1, !PT ;  /* 0x00000007ff070210 */ /* 0x002fe20000ffe4ff */
[----:B--2---:R-:W-:Y:S02]  /*9cd0*/  @P0 IMAD.MOV.U32 R2, RZ, RZ, R14 ;  /* 0x000000ffff020224 */ /* 0x004fe400078e000e */
        /* <DEDUP_REMOVED lines=11> */
[----:B------:R0:W1:Y:S02]  /*9d90*/  SHFL.IDX PT, R14, R4, 0x5, 0x181f ;  /* 0x00b81f00040e7f89 */ /* 0x00006400000e0000 */
[----:B------:R-:W-:Y:S02]  /*9da0*/  @P0 IMAD.MOV.U32 R3, RZ, RZ, R7 ;  /* 0x000000ffff030224 */ /* 0x000fe400078e0007 */
[----:B------:R0:W2:Y:S04]  /*9db0*/  SHFL.IDX PT, R7, R6, 0x5, 0x181f ;  /* 0x00b81f0006077f89 */ /* 0x0000a800000e0000 */
[----:B------:R0:W-:Y:S04]  /*9dc0*/  @P0 LDGSTS.E.BYPASS.LTC128B.128 [R9+0x20400], desc[UR36][R2.64], !P4 ;  /* 0x2040000002090fae */ /* 0x0001e8000e101d64 */
[----:B------:R0:W-:Y:S04]  /*9dd0*/  @P0 LDGSTS.E.BYPASS.LTC128B.128 [R9+0x23400], desc[UR36][R2.64+0x80], !P3 ;  /* 0x2340008002090fae */ /* 0x0001e8000d901d64 */
[----:B------:R0:W-:Y:S02]  /*9de0*/  @P0 LDGSTS.E.BYPASS.LTC128B.128 [R9+0x26400], desc[UR36][R2.64+0x100], !P2 ;  /* 0x2640010002090fae */ /* 0x0001e4000d101d64 */
.L_x_3401:
[----:B------:R-:W-:-:S13]  /*9df0*/  ISETP.GE.AND P0, PT, R33, 0x51, PT ;  /* 0x000000512100780c */ /* 0x000fda0003f06270 */
[----:B01----:R-:W-:Y:S02]  /*9e00*/  @P0 LEA R2, P1, R37, R14, 0x1 ;  /* 0x0000000e25020211 */ /* 0x003fe400078208ff */
[----:B------:R-:W-:Y:S02]  /*9e10*/  @P0 LEA R5, R5, UR39, 0x1 ;  /* 0x0000002705050c11 */ /* 0x000fe4000f8e08ff */
[----:B--2---:R-:W-:-:S05]  /*9e20*/  @P0 IADD3.X R3, RZ, R7, RZ, P1, !PT ;  /* 0x00000007ff030210 */ /* 0x004fca0000ffe4ff */
[----:B------:R-:W-:Y:S01]  /*9e30*/  @!PT LDS RZ, [RZ] ;  /* 0x00000000fffff984 */ /* 0x000fe20000000800 */
[----:B------:R-:W-:Y:S01]  /*9e40*/  @!PT LDS RZ, [RZ] ;  /* 0x00000000fffff984 */ /* 0x000fe20000000800 */
[----:B------:R-:W-:Y:S01]  /*9e50*/  @!PT LDS RZ, [RZ] ;  /* 0x00000000fffff984 */ /* 0x000fe20000000800 */
[----:B------:R0:W-:Y:S04]  /*9e60*/  @P0 LDGSTS.E.BYPASS.LTC128B.128 [R5+0x20c00], desc[UR36][R2.64], !P4 ;  /* 0x20c0000002050fae */ /* 0x0001e8000e101d64 */
[----:B------:R0:W-:Y:S04]  /*9e70*/  @P0 LDGSTS.E.BYPASS.LTC128B.128 [R5+0x23c00], desc[UR36][R2.64+0x80], !P3 ;  /* 0x23c0008002050fae */ /* 0x0001e8000d901d64 */
[----:B------:R0:W-:Y:S01]  /*9e80*/  @P0 LDGSTS.E.BYPASS.LTC128B.128 [R5+0x26c00], desc[UR36][R2.64+0x100], !P2 ;  /* 0x26c0010002050fae */ /* 0x0001e2000d101d64 */
[----:B------:R-:W-:Y:S01]  /*9e90*/  PLOP3.LUT P0, PT, PT, PT, PT, 0x80, 0x0 ;  /* 0x000000000000781c */ /* 0x000fe20003f0f070 */
[----:B------:R-:W-:-:S12]  /*9ea0*/  NOP ;  /* 0x0000000000007918 */ /* 0x000fd80000000000 */
.L_x_3343:
        /* <DEDUP_REMOVED lines=10> */
.L_x_3344:
[----:B------:R1:W-:Y:S02]  /*9f50*/  SYNCS.ARRIVE.TRANS64.A1T0 RZ, [R0+URZ+0x30830], RZ ;  /* 0x030830ff00ff79a7 */ /* 0x0003e4000810003f */
[----:B------:R-:W-:Y:S05]  /*9f60*/  WARPSYNC.ALL ;  /* 0x0000000000007948 */ /* 0x000fea0003800000 */
[----:B------:R-:W-:-:S04]  /*9f70*/  UIADD3 UR4, UR39, 0x12400, URZ ;  /* 0x0001240027047890 */ /* 0x000fc8000fffe03f */
[----:B------:R-:W-:Y:S01]  /*9f80*/  ULOP3.LUT UP0, URZ, UR4, 0x3ff, URZ, 0xc0, !UPT ;  /* 0x000003ff043f7892 */ /* 0x000fe2000f80c03f */
[----:B------:R-:W-:Y:S05]  /*9f90*/  BAR.SYNC.DEFER_BLOCKING 0x8, 0x180 ;  /* 0x0206000000007b1d */ /* 0x000fea0000010000 */
[----:B------:R-:W-:-:S13]  /*9fa0*/  PLOP3.LUT P0, PT, PT, PT, UP0, 0x80, 0x0 ;  /* 0x000000000000781c */ /* 0x000fda0003f0f008 */
[----:B------:R-:W-:Y:S05]  /*9fb0*/  @!P0 BRA `(.L_x_3345) ;  /* 0x0000000000408947 */ /* 0x000fea0003800000 */
[----:B0-----:R-:W-:Y:S01]  /*9fc0*/  MOV R2, 0x0 ;  /* 0x0000000000027802 */ /* 0x001fe20000000f00 */
        /* <DEDUP_REMOVED lines=11> */
[----:B------:R-:W-:Y:S02]  /*a080*/  IMAD.MOV.U32 R8, RZ, RZ, 0x70 ;  /* 0x00000070ff087424 */ /* 0x000fe400078e00ff */
[----:B------:R-:W-:-:S07]  /*a090*/  IMAD.MOV.U32 R12, RZ, RZ, 0x1 ;  /* 0x00000001ff0c7424 */ /* 0x000fce00078e00ff */
[----:B------:R-:W-:-:S07]  /*a0a0*/  LEPC R20, `(.L_x_3345) ;  /* 0x000000001014794e */ /* 0x000fce0000000000 */
[----:B01----:R-:W-:Y:S05]  /*a0b0*/  CALL.ABS.NOINC R2 ;  /* 0x0000000002007343 */ /* 0x003fea0003c00000 */
.L_x_3345:
[----:B-1----:R-:W1:Y:S01]  /*a0c0*/  LDC R0, c[0x0][0x448] ;  /* 0x00011200ff007b82 */ /* 0x002e620000000800 */
[----:B0-----:R-:W-:Y:S01]  /*a0d0*/  IMAD.MOV R3, RZ, RZ, -R24 ;  /* 0x000000ffff037224 */ /* 0x001fe200078e0a18 */
[----:B------:R-:W-:Y:S01]  /*a0e0*/  ULDC UR4, c[0x0][0xc38] ;  /* 0x00030e0000047ab9 */ /* 0x000fe20000000800 */
[----:B------:R-:W-:Y:S02]  /*a0f0*/  SHF.R.S32.HI R6, RZ, 0x1f, R23 ;  /* 0x0000001fff067819 */ /* 0x000fe40000011417 */
[----:B------:R-:W-:Y:S01]  /*a100*/  IMAD R4, R3, UR4, R36 ;  /* 0x0000000403047c24 */ /* 0x000fe2000f8e0224 */
[----:B------:R-:W-:Y:S01]  /*a110*/  ULDC.64 UR4, c[0x0][0x2d8] ;  /* 0x0000b60000047ab9 */ /* 0x000fe20000000a00 */
[----:B------:R-:W-:Y:S02]  /*a120*/  LOP3.LUT P3, RZ, R16, 0x800, RZ, 0xc0, !PT ;  /* 0x0000080010ff7812 */ /* 0x000fe4000786c0ff */
[----:B------:R-:W-:Y:S01]  /*a130*/  IMAD.SHL.U32 R4, R4, 0x80, RZ ;  /* 0x0000008004047824 */ /* 0x000fe200078e00ff */
[----:B------:R-:W-:-:S02]  /*a140*/  LOP3.LUT P4, RZ, R16, 0x400, RZ, 0xc0, !PT ;  /* 0x0000040010ff7812 */ /* 0x000fc4000788c0ff */
[----:B------:R-:W-:Y:S02]  /*a150*/  LOP3.LUT P5, RZ, R16, 0x200, RZ, 0xc0, !PT ;  /* 0x0000020010ff7812 */ /* 0x000fe400078ac0ff */
[----:B------:R-:W-:Y:S02]  /*a160*/  LOP3.LUT R7, R26, R4, RZ, 0xfc, !PT ;  /* 0x000000041a077212 */ /* 0x000fe400078efcff */
[----:B------:R-:W-:Y:S02]  /*a170*/  LEA R20, R27, UR39, 0x1 ;  /* 0x000000271b147c11 */ /* 0x000fe4000f8e08ff */
[----:B------:R-:W-:Y:S02]  /*a180*/  MOV R5, R7 ;  /* 0x0000000700057202 */ /* 0x000fe40000000f00 */
[----:B-1----:R-:W-:-:S13]  /*a190*/  ISETP.NE.AND P0, PT, R0, 0x1, PT ;  /* 0x000000010000780c */ /* 0x002fda0003f05270 */
[----:B------:R-:W0:Y:S08]  /*a1a0*/  @P0 LDC R2, c[0x0][0x44c] ;  /* 0x00011300ff020b82 */ /* 0x000e300000000800 */
[----:B------:R-:W1:Y:S01]  /*a1b0*/  @P0 LDC R9, c[0x0][0x450] ;  /* 0x00011400ff090b82 */ /* 0x000e620000000800 */
[----:B0-----:R-:W-:-:S05]  /*a1c0*/  @P0 IMAD.HI.U32 R2, R7, R2, RZ ;  /* 0x0000000207020227 */ /* 0x001fca00078e00ff */
[----:B-1----:R-:W-:Y:S01]  /*a1d0*/  @P0 SHF.R.U32.HI R5, RZ, R9, R2 ;  /* 0x00000009ff050219 */ /* 0x002fe20000011602 */
[----:B------:R-:W-:-:S04]  /*a1e0*/  IMAD R2, R29, UR4, RZ ;  /* 0x000000041d027c24 */ /* 0x000fc8000f8e02ff */
[C---:B------:R-:W-:Y:S02]  /*a1f0*/  IMAD R9, R19.reuse, UR5, R2 ;  /* 0x0000000513097c24 */ /* 0x040fe4000f8e0202 */
[----:B------:R-:W-:Y:S01]  /*a200*/  IMAD.WIDE.U32 R2, R19, UR4, RZ ;  /* 0x0000000413027c25 */ /* 0x000fe2000f8e00ff */
[----:B------:R-:W-:-:S03]  /*a210*/  ULDC.64 UR4, c[0x0][0x2e0] ;  /* 0x0000b80000047ab9 */ /* 0x000fc60000000a00 */
[----:B------:R-:W-:Y:S02]  /*a220*/  IMAD R6, R6, UR4, RZ ;  /* 0x0000000406067c24 */ /* 0x000fe4000f8e02ff */
[----:B------:R-:W-:Y:S02]  /*a230*/  IMAD.IADD R3, R3, 0x1, R9 ;  /* 0x0000000103037824 */ /* 0x000fe400078e0209 */
[C---:B------:R-:W-:Y:S02]  /*a240*/  IMAD R9, R23.reuse, UR5, R6 ;  /* 0x0000000517097c24 */ /* 0x040fe4000f8e0206 */
[----:B------:R-:W-:Y:S02]  /*a250*/  IMAD.MOV R6, RZ, RZ, -R5 ;  /* 0x000000ffff067224 */ /* 0x000fe400078e0a05 */
[----:B------:R-:W-:Y:S01]  /*a260*/  IMAD.WIDE.U32 R2, R23, UR4, R2 ;  /* 0x0000000417027c25 */ /* 0x000fe2000f8e0002 */
[----:B------:R-:W-:-:S03]  /*a270*/  ULDC.64 UR4, c[0x0][0x2d0] ;  /* 0x0000b40000047ab9 */ /* 0x000fc60000000a00 */
[----:B------:R-:W-:Y:S01]  /*a280*/  IMAD R7, R0, R6, R7 ;  /* 0x0000000600077224 */ /* 0x000fe200078e0207 */
[----:B------:R-:W-:Y:S02]  /*a290*/  SHF.R.S32.HI R0, RZ, 0x1f, R5 ;  /* 0x0000001fff007819 */ /* 0x000fe40000011405 */
[----:B------:R-:W-:-:S03]  /*a2a0*/  IADD3 R3, R3, R9, RZ ;  /* 0x0000000903037210 */ /* 0x000fc60007ffe0ff */
        /* <DEDUP_REMOVED lines=16> */
[----:B------:R-:W-:-:S03]  /*a3b0*/  IADD3 R4, R34, R4, RZ ;  /* 0x0000000422047210 */ /* 0x000fc60007ffe0ff */
[----:B------:R-:W1:Y:S01]  /*a3c0*/  SHFL.IDX PT, R2, R5, RZ, 0x181f ;  /* 0x00181fff05027589 */ /* 0x000e6200000e0000 */
[C---:B------:R-:W-:Y:S02]  /*a3d0*/  ISETP.GE.AND P0, PT, R4.reuse, UR40, PT ;  /* 0x0000002804007c0c */ /* 0x040fe4000bf06270 */
[----:B------:R-:W-:Y:S01]  /*a3e0*/  IADD3 R7, R4, 0x10, RZ ;  /* 0x0000001004077810 */ /* 0x000fe20007ffe0ff */
[----:B------:R-:W-:Y:S10]  /*a3f0*/  SHFL.IDX PT, R6, R5, 0x1, 0x181f ;  /* 0x00381f0005067f89 */ /* 0x000ff400000e0000 */
[----:B0-----:R-:W-:-:S05]  /*a400*/  @!P0 LEA R14, P1, R37, R14, 0x1 ;  /* 0x0000000e250e8211 */ /* 0x001fca00078208ff */
[----:B-1----:R-:W-:Y:S02]  /*a410*/  @!P0 IMAD.X R3, RZ, RZ, R2, P1 ;  /* 0x000000ffff038224 */ /* 0x002fe400008e0602 */
[----:B------:R-:W-:Y:S02]  /*a420*/  @!P0 IMAD.MOV.U32 R2, RZ, RZ, R14 ;  /* 0x000000ffff028224 */ /* 0x000fe400078e000e */
[----:B------:R-:W0:Y:S04]  /*a430*/  SHFL.IDX PT, R14, R0, 0x1, 0x181f ;  /* 0x00381f00000e7f89 */ /* 0x000e2800000e0000 */
        /* <DEDUP_REMOVED lines=62> */
[----:B------:R0:W1:Y:S03]  /*a820*/  SHFL.IDX PT, R6, R5, 0x7, 0x181f ;  /* 0x00f81f0005067f89 */ /* 0x00006600000e0000 */
[----:B------:R-:W-:Y:S01]  /*a830*/  @!P0 IMAD.MOV.U32 R3, RZ, RZ, R7 ;  /* 0x000000ffff038224 */ /* 0x000fe200078e0007 */
[----:B------:R0:W2:Y:S04]  /*a840*/  SHFL.IDX PT, R14, R0, 0x7, 0x181f ;  /* 0x00f81f00000e7f89 */ /* 0x0000a800000e0000 */
[----:B------:R0:W-:Y:S04]  /*a850*/  @!P0 LDGSTS.E.BYPASS.LTC128B.128 [R20+0x15400], desc[UR36][R2.64], !P3 ;  /* 0x1540000002148fae */ /* 0x0001e8000d901d64 */
[----:B------:R0:W-:Y:S04]  /*a860*/  @!P0 LDGSTS.E.BYPASS.LTC128B.128 [R20+0x19400], desc[UR36][R2.64+0x80], !P4 ;  /* 0x1940008002148fae */ /* 0x0001e8000e101d64 */
[----:B------:R0:W-:Y:S02]  /*a870*/  @!P0 LDGSTS.E.BYPASS.LTC128B.128 [R20+0x1d400], desc[UR36][R2.64+0x100], !P5 ;  /* 0x1d40010002148fae */ /* 0x0001e4000e901d64 */
.L_x_3418:
[----:B0-----:R-:W3:Y:S01]  /*a880*/  LDL R0, [R1] ;  /* 0x0000000001007983 */ /* 0x001ee20000100800 */
[----:B------:R-:W-:-:S04]  /*a890*/  IADD3 R4, R4, 0x70, RZ ;  /* 0x0000007004047810 */ /* 0x000fc80007ffe0ff */
        /* <DEDUP_REMOVED lines=19> */
.L_x_3419:
[----:B------:R-:W-:Y:S05]  /*a9d0*/  BSYNC B0 ;  /* 0x0000000000007941 */ /* 0x000fea0003800000 */
.L_x_3347:
[----:B------:R-:W-:Y:S01]  /*a9e0*/  UISETP.GE.AND UP0, UPT, UR38, 0x61, UPT ;  /* 0x000000612600788c */ /* 0x000fe2000bf06270 */
[----:B------:R-:W-:-:S05]  /*a9f0*/  IMAD.U32 R20, RZ, RZ, UR43 ;  /* 0x0000002bff147e24 */ /* 0x000fca000f8e00ff */
[----:B------:R-:W-:-:S13]  /*aa00*/  PLOP3.LUT P0, PT, PT, PT, UP0, 0x40, 0x0 ;  /* 0x000000000000781c */ /* 0x000fda0003f0e808 */
[----:B------:R-:W-:Y:S05]  /*aa10*/  @P0 BRA `(.L_x_3349) ;  /* 0x0000000c00e80947 */ /* 0x000fea0003800000 */
[----:B------:R-:W-:Y:S01]  /*aa20*/  BSSY B0, `(.L_x_3349) ;  /* 0x00000f9000007945 */ /* 0x000fe20003800000 */
[----:B------:R-:W-:Y:S01]  /*aa30*/  MOV R21, R25 ;  /* 0x0000001900157202 */ /* 0x000fe20000000f00 */
[----:B------:R-:W-:Y:S01]  /*aa40*/  IMAD.MOV.U32 R7, RZ, RZ, R22 ;  /* 0x000000ffff077224 */ /* 0x000fe200078e0016 */
[----:B------:R-:W-:Y:S01]  /*aa50*/  MOV R28, UR43 ;  /* 0x0000002b001c7c02 */ /* 0x000fe20008000f00 */
[----:B------:R-:W-:-:S07]  /*aa60*/  IMAD.U32 R6, RZ, RZ, UR41 ;  /* 0x00000029ff067e24 */ /* 0x000fce000f8e00ff */
.L_x_3362:
[----:B0-----:R-:W0:Y:S01]  /*aa70*/  LDC R0, c[0x0][0x430] ;  /* 0x00010c00ff007b82 */ /* 0x001e220000000800 */
[----:B------:R-:W-:Y:S01]  /*aa80*/  ISETP.GT.U32.AND P0, PT, R26, 0x5f, PT ;  /* 0x0000005f1a00780c */ /* 0x000fe20003f04070 */
[----:B------:R-:W-:Y:S01]  /*aa90*/  IMAD R3, R6, 0x60, R31 ;  /* 0x0000006006037824 */ /* 0x000fe200078e021f */
[----:B------:R-:W-:Y:S01]  /*aaa0*/  LOP3.LUT P2, RZ, R16, 0x40, RZ, 0xc0, !PT ;  /* 0x0000004010ff7812 */ /* 0x000fe2000784c0ff */
[----:B------:R-:W-:Y:S02]  /*aab0*/  ULDC UR4, c[0x0][0x430] ;  /* 0x00010c0000047ab9 */ /* 0x000fe40000000800 */
[----:B------:R-:W-:-:S04]  /*aac0*/  IMAD.IADD R10, R26, 0x1, R3 ;  /* 0x000000011a0a7824 */ /* 0x000fc800078e0203 */
[----:B------:R-:W-:-:S04]  /*aad0*/  IMAD.MOV.U32 R11, RZ, RZ, R10 ;  /* 0x000000ffff0b7224 */ /* 0x000fc800078e000a */
[----:B------:R-:W1:Y:S01]  /*aae0*/  @!P0 LDC.64 R8, c[0x0][0x428] ;  /* 0x00010a00ff088b82 */ /* 0x000e620000000a00 */
[----:B0-----:R-:W-:-:S13]  /*aaf0*/  ISETP.NE.AND P1, PT, R0, 0x1, PT ;  /* 0x000000010000780c */ /* 0x001fda0003f25270 */
[----:B------:R-:W0:Y:S08]  /*ab00*/  @P1 LDC R5, c[0x0][0x434] ;  /* 0x00010d00ff051b82 */ /* 0x000e300000000800 */
[----:B------:R-:W2:Y:S01]  /*ab10*/  @P1 LDC R3, c[0x0][0x438] ;  /* 0x00010e00ff031b82 */ /* 0x000ea20000000800 */
[----:B0-----:R-:W-:-:S07]  /*ab20*/  @P1 IMAD.HI.U32 R0, R10, R5, RZ ;  /* 0x000000050a001227 */ /* 0x001fce00078e00ff */
[----:B------:R-:W0:Y:S01]  /*ab30*/  @!P0 LDC.64 R4, c[0x0][0x418] ;  /* 0x00010600ff048b82 */ /* 0x000e220000000a00 */
[----:B--2---:R-:W-:Y:S01]  /*ab40*/  @P1 SHF.R.U32.HI R11, RZ, R3, R0 ;  /* 0x00000003ff0b1219 */ /* 0x004fe20000011600 */
[----:B-1----:R-:W-:-:S03]  /*ab50*/  @!P0 IMAD R0, R32, R8, RZ ;  /* 0x0000000820008224 */ /* 0x002fc600078e02ff */
[----:B------:R-:W-:Y:S01]  /*ab60*/  @!P0 SHF.R.S32.HI R3, RZ, 0x1f, R11 ;  /* 0x0000001fff038819 */ /* 0x000fe2000001140b */
[----:B------:R-:W-:Y:S01]  /*ab70*/  @!P0 IMAD R9, R30, R9, R0 ;  /* 0x000000091e098224 */ /* 0x000fe200078e0200 */
[----:B------:R-:W-:-:S05]  /*ab80*/  @!P0 MOV R2, R11 ;  /* 0x0000000b00028202 */ /* 0x000fca0000000f00 */
[----:B------:R-:W-:-:S04]  /*ab90*/  @!P0 IMAD.WIDE.U32 R2, R30, R8, R2 ;  /* 0x000000081e028225 */ /* 0x000fc800078e0002 */
[----:B------:R-:W-:Y:S01]  /*aba0*/  @!P0 IMAD.IADD R0, R9, 0x1, R3 ;  /* 0x0000000109008824 */ /* 0x000fe200078e0203 */
[----:B0-----:R-:W-:-:S04]  /*abb0*/  @!P0 LEA R4, P1, R2, R4, 0x2 ;  /* 0x0000000402048211 */ /* 0x001fc800078210ff */
[----:B------:R-:W-:Y:S01]  /*abc0*/  @!P0 LEA.HI.X R5, R2, R5, R0, 0x2, P1 ;  /* 0x0000000502058211 */ /* 0x000fe200008f1400 */
[----:B------:R-:W-:Y:S01]  /*abd0*/  IMAD.MOV.U32 R0, RZ, RZ, RZ ;  /* 0x000000ffff007224 */ /* 0x000fe200078e00ff */
[----:B------:R-:W-:Y:S01]  /*abe0*/  IADD3 R22, R7, 0x1, RZ ;  /* 0x0000000107167810 */ /* 0x000fe20007ffe0ff */
[----:B------:R-:W-:-:S04]  /*abf0*/  IMAD.MOV R3, RZ, RZ, -R11 ;  /* 0x000000ffff037224 */ /* 0x000fc800078e0a0b */
[----:B------:R0:W5:Y:S01]  /*ac00*/  @!P0 LDG.E R0, desc[UR36][R4.64] ;  /* 0x0000002404008981 */ /* 0x000162000c1e1900 */
[----:B------:R-:W-:Y:S01]  /*ac10*/  ISETP.NE.AND P0, PT, R22, 0x2, PT ;  /* 0x000000021600780c */ /* 0x000fe20003f05270 */
[----:B------:R-:W-:-:S03]  /*ac20*/  IMAD.MOV.U32 R20, RZ, RZ, R6 ;  /* 0x000000ffff147224 */ /* 0x000fc600078e0006 */
[----:B------:R-:W-:Y:S02]  /*ac30*/  SEL R2, RZ, 0x1, P0 ;  /* 0x00000001ff027807 */ /* 0x000fe40000000000 */
[----:B------:R-:W-:Y:S02]  /*ac40*/  SEL R22, R22, RZ, P0 ;  /* 0x000000ff16167207 */ /* 0x000fe40000000000 */
[----:B------:R-:W-:Y:S01]  /*ac50*/  LOP3.LUT R25, R21, R2, RZ, 0x3c, !PT ;  /* 0x0000000215197212 */ /* 0x000fe200078e3cff */
[----:B0-----:R-:W-:Y:S01]  /*ac60*/  IMAD R5, R3, UR4, R10 ;  /* 0x0000000403057c24 */ /* 0x001fe2000f8e020a */
[----:B------:R-:W-:Y:S06]  /*ac70*/  @!P2 BRA `(.L_x_3350) ;  /* 0x000000000004a947 */ /* 0x000fec0003800000 */
[----:B------:R-:W-:Y:S01]  /*ac80*/  BPT.TRAP 0x1 ;  /* 0x000000040000795c */ /* 0x000fe20000300000 */
.L_x_3350:
[----:B------:R-:W-:Y:S01]  /*ac90*/  LEA R6, R22, UR39, 0x3 ;  /* 0x0000002716067c11 */ /* 0x000fe2000f8e18ff */
[----:B------:R-:W-:Y:S01]  /*aca0*/  BSSY B1, `(.L_x_3351) ;  /* 0x0000004000017945 */ /* 0x000fe20003800000 */
[----:B------:R-:W-:-:S04]  /*acb0*/  SHF.L.U32 R3, R25, 0x1f, RZ ;  /* 0x0000001f19037819 */ /* 0x000fc800000006ff */
[----:B------:R-:W0:Y:S02]  /*acc0*/  SYNCS.PHASECHK.TRANS64.TRYWAIT P0, [R6+URZ+0x30840], R3 ;  /* 0x03084003060075a7 */ /* 0x000e24000800017f */
[----:B0-----:R-:W-:Y:S05]  /*acd0*/  @!P0 BRA `(.L_x_3352) ;  /* 0x0000002c00308947 */ /* 0x001fea0003800000 */
.L_x_3420:
[----:B------:R-:W-:Y:S05]  /*ace0*/  BSYNC B1 ;  /* 0x0000000000017941 */ /* 0x000fea0003800000 */
.L_x_3351:
[----:B------:R-:W-:Y:S01]  /*acf0*/  SHF.R.S32.HI R23, RZ, 0x1f, R5 ;  /* 0x0000001fff177819 */ /* 0x000fe20000011405 */
[----:B------:R-:W-:Y:S01]  /*ad00*/  ULDC.64 UR4, c[0x0][0x300] ;  /* 0x0000c00000047ab9 */ /* 0x000fe20000000a00 */
[----:B-----5:R-:W-:Y:S02]  /*ad10*/  SHF.R.S32.HI R24, RZ, 0x1f, R0 ;  /* 0x0000001fff187819 */ /* 0x020fe40000011400 */
[C---:B------:R-:W-:Y:S01]  /*ad20*/  LOP3.LUT P3, RZ, R16.reuse, 0x4, RZ, 0xc0, !PT ;  /* 0x0000000410ff7812 */ /* 0x040fe2000786c0ff */
[----:B------:R-:W-:Y:S01]  /*ad30*/  IMAD R2, R23, UR4, RZ ;  /* 0x0000000417027c24 */ /* 0x000fe2000f8e02ff */
[C---:B------:R-:W-:Y:S02]  /*ad40*/  LOP3.LUT P2, RZ, R16.reuse, 0x2, RZ, 0xc0, !PT ;  /* 0x0000000210ff7812 */ /* 0x040fe4000784c0ff */
[----:B------:R-:W-:Y:S01]  /*ad50*/  LOP3.LUT P1, RZ, R16, 0x1, RZ, 0xc0, !PT ;  /* 0x0000000110ff7812 */ /* 0x000fe2000782c0ff */
[C---:B------:R-:W-:Y:S02]  /*ad60*/  IMAD R9, R5.reuse, UR5, R2 ;  /* 0x0000000505097c24 */ /* 0x040fe4000f8e0202 */
[----:B0-----:R-:W-:Y:S01]  /*ad70*/  IMAD.WIDE.U32 R2, R5, UR4, RZ ;  /* 0x0000000405027c25 */ /* 0x001fe2000f8e00ff */
        /* <DEDUP_REMOVED lines=18> */
[----:B------:R-:W-:Y:S02]  /*aea0*/  SHF.L.U32 R4, R37, 0x1, RZ ;  /* 0x0000000125047819 */ /* 0x000fe400000006ff */
[----:B------:R-:W-:Y:S01]  /*aeb0*/  LEA R9, R9, UR39, 0x1 ;  /* 0x0000002709097c11 */ /* 0x000fe2000f8e08ff */
[----:B------:R-:W1:Y:S04]  /*aec0*/  SHFL.IDX PT, R3, R10, RZ, 0x181f ;  /* 0x00181fff0a037589 */ /* 0x000e6800000e0000 */
[----:B------:R-:W-:Y:S01]  /*aed0*/  SHFL.IDX PT, R35, R10, 0x2, 0x181f ;  /* 0x00581f000a237f89 */ /* 0x000fe200000e0000 */
[----:B0-----:R-:W-:-:S03]  /*aee0*/  IADD3 R2, P0, R14, R4, RZ ;  /* 0x000000040e027210 */ /* 0x001fc60007f1e0ff */
[----:B------:R-:W0:Y:S02]  /*aef0*/  SHFL.IDX PT, R14, R8, 0x1, 0x181f ;  /* 0x00381f00080e7f89 */ /* 0x000e2400000e0000 */
[----:B-1----:R-:W-:-:S05]  /*af00*/  IMAD.X R3, RZ, RZ, R3, P0 ;  /* 0x000000ffff037224 */ /* 0x002fca00000e0603 */
[----:B------:R-:W-:Y:S04]  /*af10*/  LDGSTS.E.BYPASS.LTC128B.128 [R9+0x1e400], desc[UR36][R2.64], !P3 ;  /* 0x1e40000002097fae */ /* 0x000fe8000d901d64 */
[----:B------:R-:W-:Y:S04]  /*af20*/  LDGSTS.E.BYPASS.LTC128B.128 [R9+0x21400], desc[UR36][R2.64+0x80], !P2 ;  /* 0x2140008002097fae */ /* 0x000fe8000d101d64 */
[----:B------:R1:W-:Y:S04]  /*af30*/  LDGSTS.E.BYPASS.LTC128B.128 [R9+0x24400], desc[UR36][R2.64+0x100], !P1 ;  /* 0x2440010002097fae */ /* 0x0003e8000c901d64 */
[----:B-1----:R-:W1:Y:S01]  /*af40*/  SHFL.IDX PT, R3, R10, 0x1, 0x181f ;  /* 0x00381f000a037f89 */ /* 0x002e6200000e0000 */
[----:B0-----:R-:W-:-:S03]  /*af50*/  IADD3 R2, P0, R14, R4, RZ ;  /* 0x000000040e027210 */ /* 0x001fc60007f1e0ff */
[----:B------:R-:W0:Y:S02]  /*af60*/  SHFL.IDX PT, R14, R8, 0x2, 0x181f ;  /* 0x00581f00080e7f89 */ /* 0x000e2400000e0000 */
[----:B-1----:R-:W-:-:S05]  /*af70*/  IMAD.X R3, RZ, RZ, R3, P0 ;  /* 0x000000ffff037224 */ /* 0x002fca00000e0603 */
        /* <DEDUP_REMOVED lines=23> */
[----:B------:R0:W-:Y:S02]  /*b0f0*/  LDGSTS.E.BYPASS.LTC128B.128 [R9+0x26400], desc[UR36][R2.64+0x100], !P1 ;  /* 0x2640010002097fae */ /* 0x0001e4000c901d64 */
.L_x_3434:
        /* <DEDUP_REMOVED lines=8> */
[----:B------:R0:W-:Y:S01]  /*b180*/  LDGSTS.E.BYPASS.LTC128B.128 [R9+0x26c00], desc[UR36][R2.64+0x100], !P1 ;  /* 0x26c0010002097fae */ /* 0x0001e2000c901d64 */
[----:B------:R-:W-:Y:S01]  /*b190*/  NOP ;  /* 0x0000000000007918 */ /* 0x000fe20000000000 */
.L_x_3354:
        /* <DEDUP_REMOVED lines=10> */
.L_x_3355:
[----:B------:R1:W-:Y:S01]  /*b240*/  SYNCS.ARRIVE.TRANS64.A1T0 RZ, [R6+URZ+0x30830], RZ ;  /* 0x030830ff06ff79a7 */ /* 0x0003e2000810003f */
[----:B------:R-:W-:Y:S05]  /*b250*/  @!P2 BRA `(.L_x_3356) ;  /* 0x000000000004a947 */ /* 0x000fea0003800000 */
[----:B------:R-:W-:Y:S01]  /*b260*/  BPT.TRAP 0x1 ;  /* 0x000000040000795c */ /* 0x000fe20000300000 */
.L_x_3356:
[----:B0-----:R-:W-:Y:S01]  /*b270*/  SHF.L.U32 R9, R21, 0x1f, RZ ;  /* 0x0000001f15097819 */ /* 0x001fe200000006ff */
[----:B------:R-:W-:Y:S01]  /*b280*/  IMAD.MOV.U32 R3, RZ, RZ, -0x60 ;  /* 0xffffffa0ff037424 */ /* 0x000fe200078e00ff */
[----:B-1----:R-:W-:Y:S01]  /*b290*/  LEA R6, R7, UR39, 0x3 ;  /* 0x0000002707067c11 */ /* 0x002fe2000f8e18ff */
[----:B------:R-:W-:Y:S02]  /*b2a0*/  BSSY B1, `(.L_x_3357) ;  /* 0x0000004000017945 */ /* 0x000fe40003800000 */
[----:B------:R-:W-:Y:S01]  /*b2b0*/  IMAD R3, R28, R3, UR38 ;  /* 0x000000261c037e24 */ /* 0x000fe2000f8e0203 */
[----:B------:R-:W0:Y:S02]  /*b2c0*/  SYNCS.PHASECHK.TRANS64.TRYWAIT P0, [R6+URZ+0x30860], R9 ;  /* 0x03086009060075a7 */ /* 0x000e24000800017f */
[----:B0-----:R-:W-:Y:S05]  /*b2d0*/  @!P0 BRA `(.L_x_3358) ;  /* 0x0000002c007c8947 */ /* 0x001fea0003800000 */
.L_x_3435:
[----:B------:R-:W-:Y:S05]  /*b2e0*/  BSYNC B1 ;  /* 0x0000000000017941 */ /* 0x000fea0003800000 */
.L_x_3357:
[----:B------:R-:W-:Y:S01]  /*b2f0*/  UMOV UR4, 0xffffffff ;  /* 0xffffffff00047882 */ /* 0x000fe20000000000 */
[C---:B------:R-:W-:Y:S01]  /*b300*/  LOP3.LUT P3, RZ, R16.reuse, 0x20, RZ, 0xc0, !PT ;  /* 0x0000002010ff7812 */ /* 0x040fe2000786c0ff */
[----:B------:R-:W-:Y:S01]  /*b310*/  IMAD R7, R7, 0x4800, R27 ;  /* 0x0000480007077824 */ /* 0x000fe200078e021b */
[C---:B------:R-:W-:Y:S01]  /*b320*/  LOP3.LUT P2, RZ, R16.reuse, 0x10, RZ, 0xc0, !PT ;  /* 0x0000001010ff7812 */ /* 0x040fe2000784c0ff */
[----:B------:R-:W-:Y:S01]  /*b330*/  IMAD.IADD R8, R3, 0x1, -R34 ;  /* 0x0000000103087824 */ /* 0x000fe200078e0a22 */
[----:B------:R-:W-:Y:S01]  /*b340*/  LOP3.LUT P1, RZ, R16, 0x8, RZ, 0xc0, !PT ;  /* 0x0000000810ff7812 */ /* 0x000fe2000782c0ff */
[----:B------:R-:W-:-:S12]  /*b350*/  BRA.DIV UR4, `(.L_x_3359) ;  /* 0x0000002e04707947 */ /* 0x000fd8000b800000 */
[----:B------:R-:W1:Y:S01]  /*b360*/  SHFL.IDX PT, R14, R17, RZ, 0x181f ;  /* 0x00181fff110e7589 */ /* 0x000e6200000e0000 */
[----:B------:R-:W-:-:S03]  /*b370*/  LEA R7, R7, UR39, 0x1 ;  /* 0x0000002707077c11 */ /* 0x000fc6000f8e08ff */
[----:B------:R-:W2:Y:S01]  /*b380*/  SHFL.IDX PT, R3, R18, RZ, 0x181f ;  /* 0x00181fff12037589 */ /* 0x000ea200000e0000 */
[----:B-1----:R-:W-:-:S03]  /*b390*/  IADD3 R2, P0, R14, R4, RZ ;  /* 0x000000040e027210 */ /* 0x002fc60007f1e0ff */
[----:B------:R-:W1:Y:S01]  /*b3a0*/  SHFL.IDX PT, R14, R17, 0x1, 0x181f ;  /* 0x00381f00110e7f89 */ /* 0x000e6200000e0000 */
[----:B--2---:R-:W-:Y:S02]  /*b3b0*/  IADD3.X R3, RZ, R3, RZ, P0, !PT ;  /* 0x00000003ff037210 */ /* 0x004fe400007fe4ff */
[----:B------:R-:W-:-:S13]  /*b3c0*/  ISETP.LT.OR P0, PT, R8, 0x1, P3 ;  /* 0x000000010800780c */ /* 0x000fda0001f01670 */
[----:B------:R-:W-:Y:S01]  /*b3d0*/  LDGSTS.E.BYPASS.LTC128B.128 [R7+0x400], desc[UR36][R2.64], !P0 ;  /* 0x0040000002077fae */ /* 0x000fe2000c101d64 */
[----:B------:R-:W-:-:S13]  /*b3e0*/  ISETP.LT.OR P0, PT, R8, 0x1, P2 ;  /* 0x000000010800780c */ /* 0x000fda0001701670 */
[----:B------:R-:W-:Y:S01]  /*b3f0*/  LDGSTS.E.BYPASS.LTC128B.128 [R7+0x3400], desc[UR36][R2.64+0x80], !P0 ;  /* 0x0340008002077fae */ /* 0x000fe2000c101d64 */
[----:B------:R-:W-:-:S13]  /*b400*/  ISETP.LT.OR P0, PT, R8, 0x1, P1 ;  /* 0x000000010800780c */ /* 0x000fda0000f01670 */
[----:B------:R2:W-:Y:S04]  /*b410*/  LDGSTS.E.BYPASS.LTC128B.128 [R7+0x6400], desc[UR36][R2.64+0x100], !P0 ;  /* 0x0640010002077fae */ /* 0x0005e8000c101d64 */
[----:B--2---:R-:W2:Y:S01]  /*b420*/  SHFL.IDX PT, R3, R18, 0x1, 0x181f ;  /* 0x00381f0012037f89 */ /* 0x004ea200000e0000 */
[----:B-1----:R-:W-:-:S03]  /*b430*/  IADD3 R2, P0, R14, R4, RZ ;  /* 0x000000040e027210 */ /* 0x002fc60007f1e0ff */
[----:B------:R-:W1:Y:S02]  /*b440*/  SHFL.IDX PT, R14, R17, 0x2, 0x181f ;  /* 0x00581f00110e7f89 */ /* 0x000e6400000e0000 */
[----:B--2---:R-:W-:Y:S01]  /*b450*/  IMAD.X R3, RZ, RZ, R3, P0 ;  /* 0x000000ffff037224 */ /* 0x004fe200000e0603 */
        /* <DEDUP_REMOVED lines=28> */
[----:B------:R-:W1:Y:S04]  /*b620*/  SHFL.IDX PT, R18, R18, 0x5, 0x181f ;  /* 0x00b81f0012127f89 */ /* 0x000e6800000e0000 */
[----:B------:R3:W4:Y:S01]  /*b630*/  SHFL.IDX PT, R14, R17, 0x5, 0x181f ;  /* 0x00b81f00110e7f89 */ /* 0x00072200000e0000 */
[----:B--2---:R-:W-:Y:S01]  /*b640*/  IMAD.X R3, RZ, RZ, R3, P0 ;  /* 0x000000ffff037224 */ /* 0x004fe200000e0603 */
[----:B------:R-:W-:-:S13]  /*b650*/  ISETP.LT.OR P0, PT, R8, 0x41, P3 ;  /* 0x000000410800780c */ /* 0x000fda0001f01670 */
[----:B------:R3:W-:Y:S01]  /*b660*/  LDGSTS.E.BYPASS.LTC128B.128 [R7+0x2400], desc[UR36][R2.64], !P0 ;  /* 0x0240000002077fae */ /* 0x0007e2000c101d64 */
[----:B------:R-:W-:-:S13]  /*b670*/  ISETP.LT.OR P0, PT, R8, 0x41, P2 ;  /* 0x000000410800780c */ /* 0x000fda0001701670 */
[----:B------:R3:W-:Y:S01]  /*b680*/  LDGSTS.E.BYPASS.LTC128B.128 [R7+0x5400], desc[UR36][R2.64+0x80], !P0 ;  /* 0x0540008002077fae */ /* 0x0007e2000c101d64 */
[----:B------:R-:W-:-:S13]  /*b690*/  ISETP.LT.OR P0, PT, R8, 0x41, P1 ;  /* 0x000000410800780c */ /* 0x000fda0000f01670 */
[----:B-1--4-:R3:W-:Y:S02]  /*b6a0*/  LDGSTS.E.BYPASS.LTC128B.128 [R7+0x8400], desc[UR36][R2.64+0x100], !P0 ;  /* 0x0840010002077fae */ /* 0x0127e4000c101d64 */
.L_x_3449:
        /* <DEDUP_REMOVED lines=14> */
[----:B0-----:R-:W-:Y:S01]  /*b790*/  IMAD.WIDE.U32 R2, R5, UR4, RZ ;  /* 0x0000000405027c25 */ /* 0x001fe2000f8e00ff */
[----:B------:R-:W-:-:S03]  /*b7a0*/  ULDC.64 UR4, c[0x0][0x338] ;  /* 0x0000ce0000047ab9 */ /* 0x000fc60000000a00 */
[----:B------:R-:W-:Y:S01]  /*b7b0*/  IMAD R5, R24, UR4, RZ ;  /* 0x0000000418057c24 */ /* 0x000fe2000f8e02ff */
[----:B------:R-:W-:-:S03]  /*b7c0*/  IADD3 R3, R3, R9, RZ ;  /* 0x0000000903037210 */ /* 0x000fc60007ffe0ff */
[C---:B------:R-:W-:Y:S02]  /*b7d0*/  IMAD R5, R0.reuse, UR5, R5 ;  /* 0x0000000500057c24 */ /* 0x040fe4000f8e0205 */
[----:B------:R-:W-:Y:S01]  /*b7e0*/  IMAD.WIDE.U32 R2, R0, UR4, R2 ;  /* 0x0000000400027c25 */ /* 0x000fe2000f8e0002 */
[----:B------:R-:W-:-:S03]  /*b7f0*/  ULDC.64 UR4, c[0x0][0x330] ;  /* 0x0000cc0000047ab9 */ /* 0x000fc60000000a00 */
[----:B------:R-:W-:Y:S02]  /*b800*/  IMAD R0, R29, UR4, RZ ;  /* 0x000000041d007c24 */ /* 0x000fe4000f8e02ff */
[----:B------:R-:W-:Y:S02]  /*b810*/  IMAD.IADD R3, R3, 0x1, R5 ;  /* 0x0000000103037824 */ /* 0x000fe400078e0205 */
        /* <DEDUP_REMOVED lines=8> */
.L_x_3360:
        /* <DEDUP_REMOVED lines=10> */
.L_x_3361:
[C---:B------:R-:W-:Y:S01]  /*b940*/  ISETP.GT.AND P0, PT, R20.reuse, RZ, PT ;  /* 0x000000ff1400720c */ /* 0x040fe20003f04270 */
[----:B------:R0:W-:Y:S01]  /*b950*/  SYNCS.ARRIVE.TRANS64.A1T0 RZ, [R6+URZ+0x30850], RZ ;  /* 0x030850ff06ff79a7 */ /* 0x0001e2000810003f */
[----:B------:R-:W-:Y:S01]  /*b960*/  IMAD.MOV.U32 R21, RZ, RZ, R25 ;  /* 0x000000ffff157224 */ /* 0x000fe200078e0019 */
[----:B------:R-:W-:Y:S01]  /*b970*/  MOV R28, R20 ;  /* 0x00000014001c7202 */ /* 0x000fe20000000f00 */
[----:B------:R-:W-:Y:S01]  /*b980*/  IMAD.MOV.U32 R7, RZ, RZ, R22 ;  /* 0x000000ffff077224 */ /* 0x000fe200078e0016 */
[----:B0-----:R-:W-:-:S08]  /*b990*/  IADD3 R6, R20, -0x1, RZ ;  /* 0xffffffff14067810 */ /* 0x001fd00007ffe0ff */
[----:B------:R-:W-:Y:S05]  /*b9a0*/  @P0 BRA `(.L_x_3362) ;  /* 0xfffffff000300947 */ /* 0x000fea000383ffff */
[----:B------:R-:W-:Y:S05]  /*b9b0*/  BSYNC B0 ;  /* 0x0000000000007941 */ /* 0x000fea0003800000 */
.L_x_3349:
[----:B------:R-:W-:-:S13]  /*b9c0*/  LOP3.LUT P0, RZ, R16, 0x40, RZ, 0xc0, !PT ;  /* 0x0000004010ff7812 */ /* 0x000fda000780c0ff */
[----:B------:R-:W-:Y:S05]  /*b9d0*/  @!P0 BRA `(.L_x_3363) ;  /* 0x0000000000048947 */ /* 0x000fea0003800000 */
[----:B------:R-:W-:Y:S01]  /*b9e0*/  BPT.TRAP 0x1 ;  /* 0x000000040000795c */ /* 0x000fe20000300000 */
.L_x_3363:
[----:B------:R-:W-:Y:S01]  /*b9f0*/  LEA R4, R22, UR39, 0x3 ;  /* 0x0000002716047c11 */ /* 0x000fe2000f8e18ff */
[----:B------:R-:W-:Y:S01]  /*ba00*/  IMAD.MOV.U32 R5, RZ, RZ, -0x60 ;  /* 0xffffffa0ff057424 */ /* 0x000fe200078e00ff */
[----:B0-----:R-:W-:Y:S01]  /*ba10*/  SHF.L.U32 R3, R25, 0x1f, RZ ;  /* 0x0000001f19037819 */ /* 0x001fe200000006ff */
[----:B------:R-:W-:Y:S02]  /*ba20*/  BSSY B0, `(.L_x_3364) ;  /* 0x0000004000007945 */ /* 0x000fe40003800000 */
[----:B------:R-:W-:Y:S01]  /*ba30*/  IMAD R5, R20, R5, UR38 ;  /* 0x0000002614057e24 */ /* 0x000fe2000f8e0205 */
[----:B------:R-:W0:Y:S02]  /*ba40*/  SYNCS.PHASECHK.TRANS64.TRYWAIT P0, [R4+URZ+0x30860], R3 ;  /* 0x03086003040075a7 */ /* 0x000e24000800017f */
[----:B0-----:R-:W-:Y:S05]  /*ba50*/  @!P0 BRA `(.L_x_3365) ;  /* 0x0000002c00ac8947 */ /* 0x001fea0003800000 */
.L_x_3450:
[----:B------:R-:W-:Y:S05]  /*ba60*/  BSYNC B0 ;  /* 0x0000000000007941 */ /* 0x000fea0003800000 */
.L_x_3364:
[----:B------:R-:W-:Y:S01]  /*ba70*/  UMOV UR4, 0xffffffff ;  /* 0xffffffff00047882 */ /* 0x000fe20000000000 */
[----:B------:R-:W-:Y:S01]  /*ba80*/  LOP3.LUT P3, RZ, R16, 0x20, RZ, 0xc0, !PT ;  /* 0x0000002010ff7812 */ /* 0x000fe2000786c0ff */
[----:B------:R-:W-:Y:S01]  /*ba90*/  IMAD R7, R22, 0x4800, R27 ;  /* 0x0000480016077824 */ /* 0x000fe200078e021b */
[C---:B------:R-:W-:Y:S01]  /*baa0*/  LOP3.LUT P2, RZ, R16.reuse, 0x10, RZ, 0xc0, !PT ;  /* 0x0000001010ff7812 */ /* 0x040fe2000784c0ff */
[----:B------:R-:W-:Y:S01]  /*bab0*/  IMAD.IADD R5, R5, 0x1, -R34 ;  /* 0x0000000105057824 */ /* 0x000fe200078e0a22 */
[----:B------:R-:W-:Y:S01]  /*bac0*/  LOP3.LUT P1, RZ, R16, 0x8, RZ, 0xc0, !PT ;  /* 0x0000000810ff7812 */ /* 0x000fe2000782c0ff */
[----:B------:R-:W-:-:S12]  /*bad0*/  BRA.DIV UR4, `(.L_x_3366) ;  /* 0x0000002e04a07947 */ /* 0x000fd8000b800000 */
[----:B------:R-:W1:Y:S01]  /*bae0*/  SHFL.IDX PT, R14, R17, RZ, 0x181f ;  /* 0x00181fff110e7589 */ /* 0x000e6200000e0000 */
[----:B------:R-:W-:-:S03]  /*baf0*/  SHF.L.U32 R6, R37, 0x1, RZ ;  /* 0x0000000125067819 */ /* 0x000fc600000006ff */
[----:B------:R-:W0:Y:S01]  /*bb00*/  SHFL.IDX PT, R0, R18, RZ, 0x181f ;  /* 0x00181fff12007589 */ /* 0x000e2200000e0000 */
[----:B-1----:R-:W-:-:S03]  /*bb10*/  IADD3 R2, P0, R14, R6, RZ ;  /* 0x000000060e027210 */ /* 0x002fc60007f1e0ff */
[----:B------:R-:W1:Y:S02]  /*bb20*/  SHFL.IDX PT, R14, R17, 0x1, 0x181f ;  /* 0x00381f00110e7f89 */ /* 0x000e6400000e0000 */
[----:B0-----:R-:W-:Y:S01]  /*bb30*/  IMAD.X R3, RZ, RZ, R0, P0 ;  /* 0x000000ffff037224 */ /* 0x001fe200000e0600 */
[----:B------:R-:W-:Y:S02]  /*bb40*/  ISETP.LT.OR P0, PT, R5, 0x1, P3 ;  /* 0x000000010500780c */ /* 0x000fe40001f01670 */
[----:B------:R-:W-:Y:S02]  /*bb50*/  LEA R0, R7, UR39, 0x1 ;  /* 0x0000002707007c11 */ /* 0x000fe4000f8e08ff */
[----:B------:R-:W0:Y:S09]  /*bb60*/  SHFL.IDX PT, R7, R18, 0x1, 0x181f ;  /* 0x00381f0012077f89 */ /* 0x000e3200000e0000 */
        /* <DEDUP_REMOVED lines=14> */
[----:B------:R1:W-:Y:S02]  /*bc50*/  LDGSTS.E.BYPASS.LTC128B.128 [R0+0x6c00], desc[UR36][R2.64+0x100], !P0 ;  /* 0x06c0010002007fae */ /* 0x0003e4000c101d64 */
[----:B-1----:R-:W-:Y:S02]  /*bc60*/  IADD3 R2, P0, R14, R6, RZ ;  /* 0x000000060e027210 */ /* 0x002fe40007f1e0ff */
[----:B------:R-:W1:Y:S02]  /*bc70*/  SHFL.IDX PT, R14, R17, 0x3, 0x181f ;  /* 0x00781f00110e7f89 */ /* 0x000e6400000e0000 */
[----:B0-----:R-:W-:Y:S02]  /*bc80*/  IADD3.X R3, RZ, R7, RZ, P0, !PT ;  /* 0x00000007ff037210 */ /* 0x001fe400007fe4ff */
        /* <DEDUP_REMOVED lines=18> */
[----:B------:R1:W2:Y:S03]  /*bdb0*/  SHFL.IDX PT, R14, R17, 0x5, 0x181f ;  /* 0x00b81f00110e7f89 */ /* 0x0002a600000e0000 */
[----:B0-----:R-:W-:Y:S01]  /*bdc0*/  IMAD.X R3, RZ, RZ, R7, P0 ;  /* 0x000000ffff037224 */ /* 0x001fe200000e0607 */
[----:B------:R-:W-:Y:S01]  /*bdd0*/  ISETP.LT.OR P0, PT, R5, 0x41, P3 ;  /* 0x000000410500780c */ /* 0x000fe20001f01670 */
[----:B------:R1:W3:-:S12]  /*bde0*/  SHFL.IDX PT, R7, R18, 0x5, 0x181f ;  /* 0x00b81f0012077f89 */ /* 0x0002d800000e0000 */
[----:B------:R1:W-:Y:S01]  /*bdf0*/  LDGSTS.E.BYPASS.LTC128B.128 [R0+0x2400], desc[UR36][R2.64], !P0 ;  /* 0x0240000002007fae */ /* 0x0003e2000c101d64 */
[----:B------:R-:W-:-:S13]  /*be00*/  ISETP.LT.OR P0, PT, R5, 0x41, P2 ;  /* 0x000000410500780c */ /* 0x000fda0001701670 */
[----:B------:R1:W-:Y:S01]  /*be10*/  LDGSTS.E.BYPASS.LTC128B.128 [R0+0x5400], desc[UR36][R2.64+0x80], !P0 ;  /* 0x0540008002007fae */ /* 0x0003e2000c101d64 */
[----:B------:R-:W-:-:S13]  /*be20*/  ISETP.LT.OR P0, PT, R5, 0x41, P1 ;  /* 0x000000410500780c */ /* 0x000fda0000f01670 */
[----:B--23--:R1:W-:Y:S02]  /*be30*/  LDGSTS.E.BYPASS.LTC128B.128 [R0+0x8400], desc[UR36][R2.64+0x100], !P0 ;  /* 0x0840010002007fae */ /* 0x00c3e4000c101d64 */
.L_x_3464:
[----:B01----:R-:W-:-:S04]  /*be40*/  IADD3 R2, P0, R14, R6, RZ ;  /* 0x000000060e027210 */ /* 0x003fc80007f1e0ff */
        /* <DEDUP_REMOVED lines=10> */
[----:B------:R-:W-:Y:S01]  /*bef0*/  PLOP3.LUT P0, PT, PT, PT, PT, 0x80, 0x0 ;  /* 0x000000000000781c */ /* 0x000fe20003f0f070 */
[----:B------:R-:W-:-:S12]  /*bf00*/  NOP ;  /* 0x0000000000007918 */ /* 0x000fd80000000000 */
.L_x_3367:
        /* <DEDUP_REMOVED lines=10> */
.L_x_3368:
[----:B0-----:R-:W2:Y:S01]  /*bfb0*/  LDL.LU R2, [R1] ;  /* 0x0000000001027983 */ /* 0x001ea20000300800 */
[----:B------:R-:W-:Y:S01]  /*bfc0*/  VIADD R22, R22, 0x1 ;  /* 0x0000000116167836 */ /* 0x000fe20000000000 */
[----:B------:R-:W-:Y:S01]  /*bfd0*/  ULDC UR4, c[0x0][0xc34] ;  /* 0x00030d0000047ab9 */ /* 0x000fe20000000800 */
[----:B------:R-:W-:Y:S01]  /*bfe0*/  VIADD R36, R36, UR44 ;  /* 0x0000002c24247c36 */ /* 0x000fe20008000000 */
[----:B------:R0:W-:Y:S02]  /*bff0*/  SYNCS.ARRIVE.TRANS64.A1T0 RZ, [R4+URZ+0x30850], RZ ;  /* 0x030850ff04ff79a7 */ /* 0x0001e4000810003f */
[----:B------:R-:W-:-:S04]  /*c000*/  ISETP.NE.AND P0, PT, R22, 0x2, PT ;  /* 0x000000021600780c */ /* 0x000fc80003f05270 */
[----:B------:R-:W-:Y:S02]  /*c010*/  SEL R22, R22, RZ, P0 ;  /* 0x000000ff16167207 */ /* 0x000fe40000000000 */
[----:B------:R-:W-:Y:S02]  /*c020*/  SEL R0, RZ, 0x1, P0 ;  /* 0x00000001ff007807 */ /* 0x000fe40000000000 */
[----:B------:R-:W-:Y:S02]  /*c030*/  ISETP.GE.AND P0, PT, R36, UR4, PT ;  /* 0x0000000424007c0c */ /* 0x000fe4000bf06270 */
[----:B------:R-:W-:Y:S02]  /*c040*/  LOP3.LUT R25, R25, R0, RZ, 0x3c, !PT ;  /* 0x0000000019197212 */ /* 0x000fe400078e3cff */
[----:B--2---:R-:W-:-:S05]  /*c050*/  IADD3 R2, R2, 0x1, RZ ;  /* 0x0000000102027810 */ /* 0x004fca0007ffe0ff */
[----:B------:R0:W-:Y:S04]  /*c060*/  STL [R1], R2 ;  /* 0x0000000201007387 */ /* 0x0001e80000100800 */
[----:B------:R-:W-:Y:S05]  /*c070*/  @!P0 BRA `(.L_x_3369) ;  /* 0xffffffcc00c88947 */ /* 0x000fea000383ffff */
[----:B------:R-:W-:-:S07]  /*c080*/  LOP3.LUT R0, R2, 0x1, RZ, 0xc, !PT ;  /* 0x0000000102007812 */ /* 0x000fce00078e0cff */
.L_x_3334:
[----:B------:R-:W1:Y:S01]  /*c090*/  S2R R3, SR_CgaCtaId ;  /* 0x0000000000037919 */ /* 0x000e620000008800 */
[----:B0-----:R-:W-:Y:S01]  /*c0a0*/  MOV R2, 0x400 ;  /* 0x0000040000027802 */ /* 0x001fe20000000f00 */
[----:B------:R-:W-:Y:S01]  /*c0b0*/  BSSY B0, `(.L_x_3370) ;  /* 0x0000005000007945 */ /* 0x000fe20003800000 */
[----:B------:R-:W-:Y:S02]  /*c0c0*/  SHF.L.U32 R0, R0, 0x1f, RZ ;  /* 0x0000001f00007819 */ /* 0x000fe400000006ff */
[----:B-1----:R-:W-:-:S04]  /*c0d0*/  LEA R5, R3, R2, 0x18 ;  /* 0x0000000203057211 */ /* 0x002fc800078ec0ff */
[----:B------:R-:W0:Y:S02]  /*c0e0*/  SYNCS.PHASECHK.TRANS64.TRYWAIT P0, [R5+URZ+0x30820], R0 ;  /* 0x03082000050075a7 */ /* 0x000e24000800017f */
[----:B0-----:R-:W-:Y:S05]  /*c0f0*/  @!P0 BRA `(.L_x_3371) ;  /* 0x0000003000488947 */ /* 0x001fea0003800000 */
.L_x_3465:
[----:B------:R-:W-:Y:S05]  /*c100*/  BSYNC B0 ;  /* 0x0000000000007941 */ /* 0x000fea0003800000 */
.L_x_3370:
[----:B------:R-:W-:-:S03]  /*c110*/  UMOV UR4, 0xffffffff ;  /* 0xffffffff00047882 */ /* 0x000fc60000000000 */
[----:B------:R-:W-:Y:S05]  /*c120*/  BRA.DIV UR4, `(.L_x_3372) ;  /* 0x0000003204507947 */ /* 0x000fea000b800000 */
[----:B0-----:R-:W0:Y:S02]  /*c130*/  S2R R0, SR_TID.X ;  /* 0x0000000000007919 */ /* 0x001e240000002100 */
[----:B0-----:R-:W-:-:S04]  /*c140*/  SHF.R.U32.HI R0, RZ, 0x5, R0 ;  /* 0x00000005ff007819 */ /* 0x001fc80000011600 */
[----:B------:R-:W-:-:S05]  /*c150*/  LOP3.LUT R0, R0, 0x3, RZ, 0xc0, !PT ;  /* 0x0000000300007812 */ /* 0x000fca00078ec0ff */
[----:B------:R0:W1:Y:S02]  /*c160*/  SHFL.IDX PT, R14, R0, RZ, 0x1f ;  /* 0x00001fff000e7589 */ /* 0x00006400000e0000 */
.L_x_3468:
[----:B-1----:R-:W-:Y:S01]  /*c170*/  ISETP.NE.AND P0, PT, R14, RZ, PT ;  /* 0x000000ff0e00720c */ /* 0x002fe20003f05270 */
[----:B------:R-:W-:-:S12]  /*c180*/  BSSY B0, `(.L_x_3373) ;  /* 0x0000026000007945 */ /* 0x000fd80003800000 */
[----:B------:R-:W-:Y:S05]  /*c190*/  @P0 BRA `(.L_x_3374) ;  /* 0x0000000000900947 */ /* 0x000fea0003800000 */
[----:B------:R-:W-:-:S03]  /*c1a0*/  UMOV UR4, 0xffffffff ;  /* 0xffffffff00047882 */ /* 0x000fc60000000000 */
[----:B------:R-:W-:Y:S05]  /*c1b0*/  BRA.DIV UR4, `(.L_x_3375) ;  /* 0x0000003204607947 */ /* 0x000fea000b800000 */
[----:B------:R-:W-:-:S13]  /*c1c0*/  ELECT P6, URZ, PT ;  /* 0x00000000003f782f */ /* 0x000fda00038c0000 */
.L_x_3471:
        /* <DEDUP_REMOVED lines=8> */
.L_x_3376:
[C---:B------:R-:W-:Y:S01]  /*c250*/  IMAD R3, R22.reuse, 0x8, R5 ;  /* 0x0000000816037824 */ /* 0x040fe200078e0205 */
[----:B------:R-:W-:Y:S02]  /*c260*/  SHF.L.U32 R2, R25, 0x1f, RZ ;  /* 0x0000001f19027819 */ /* 0x000fe400000006ff */
[----:B------:R-:W-:Y:S02]  /*c270*/  IADD3 R22, R22, 0x1, RZ ;  /* 0x0000000116167810 */ /* 0x000fe40007ffe0ff */
[----:B------:R-:W0:Y:S02]  /*c280*/  SYNCS.PHASECHK.TRANS64.TRYWAIT P1, [R3+URZ+0x30840], R2 ;  /* 0x03084002030075a7 */ /* 0x000e24000802017f */
[----:B------:R-:W-:-:S04]  /*c290*/  ISETP.NE.AND P2, PT, R22, 0x2, PT ;  /* 0x000000021600780c */ /* 0x000fc80003f45270 */
[----:B------:R-:W-:Y:S01]  /*c2a0*/  SEL R0, RZ, 0x1, P2 ;  /* 0x00000001ff007807 */ /* 0x000fe20001000000 */
[----:B0-----:R-:W-:Y:S08]  /*c2b0*/  @!P1 BRA `(.L_x_3377) ;  /* 0x0000003000409947 */ /* 0x001ff00003800000 */
.L_x_3472:
[----:B------:R-:W-:Y:S02]  /*c2c0*/  SEL R22, R22, RZ, P2 ;  /* 0x000000ff16167207 */ /* 0x000fe40001000000 */
[----:B------:R-:W-:Y:S01]  /*c2d0*/  LOP3.LUT R0, R25, R0, RZ, 0x3c, !PT ;  /* 0x0000000019007212 */ /* 0x000fe200078e3cff */
[----:B------:R-:W-:Y:S06]  /*c2e0*/  @!P0 BRA `(.L_x_3378) ;  /* 0x0000000000048947 */ /* 0x000fec0003800000 */
[----:B------:R-:W-:Y:S01]  /*c2f0*/  BPT.TRAP 0x1 ;  /* 0x000000040000795c */ /* 0x000fe20000300000 */
.L_x_3378:
[----:B------:R-:W-:Y:S01]  /*c300*/  IMAD R5, R22, 0x8, R5 ;  /* 0x0000000816057824 */ /* 0x000fe200078e0205 */
[----:B------:R-:W-:-:S04]  /*c310*/  SHF.L.U32 R0, R0, 0x1f, RZ ;  /* 0x0000001f00007819 */ /* 0x000fc800000006ff */
[----:B------:R-:W1:Y:S02]  /*c320*/  SYNCS.PHASECHK.TRANS64.TRYWAIT P1, [R5+URZ+0x30840], R0 ;  /* 0x03084000050075a7 */ /* 0x000e64000802017f */
[----:B-1----:R-:W-:Y:S05]  /*c330*/  @!P1 BRA `(.L_x_3379) ;  /* 0x0000003000349947 */ /* 0x002fea0003800000 */
.L_x_3473:
[----:B------:R-:W-:Y:S05]  /*c340*/  @!P0 BRA `(.L_x_3380) ;  /* 0x0000000000048947 */ /* 0x000fea0003800000 */
[----:B------:R-:W-:Y:S01]  /*c350*/  BPT.TRAP 0x1 ;  /* 0x000000040000795c */ /* 0x000fe20000300000 */
.L_x_3380:
[----:B------:R-:W2:Y:S02]  /*c360*/  SYNCS.PHASECHK.TRANS64.TRYWAIT P1, [R3+URZ+0x30860], R2 ;  /* 0x03086002030075a7 */ /* 0x000ea4000802017f */
[----:B--2---:R-:W-:Y:S05]  /*c370*/  @!P1 BRA `(.L_x_3381) ;  /* 0x0000003000389947 */ /* 0x004fea0003800000 */
.L_x_3474:
[----:B------:R-:W-:Y:S05]  /*c380*/  @!P0 BRA `(.L_x_3382) ;  /* 0x0000000000048947 */ /* 0x000fea0003800000 */
[----:B------:R-:W-:Y:S01]  /*c390*/  BPT.TRAP 0x1 ;  /* 0x000000040000795c */ /* 0x000fe20000300000 */
.L_x_3382:
[----:B---3--:R3:W4:Y:S02]  /*c3a0*/  SYNCS.PHASECHK.TRANS64.TRYWAIT P0, [R5+URZ+0x30860], R0 ;  /* 0x03086000050075a7 */ /* 0x008724000800017f */
[----:B----4-:R-:W-:Y:S05]  /*c3b0*/  @!P0 NANOSLEEP.SYNCS 0x989680 ;  /* 0x009896800000895d */ /* 0x010fea0003900000 */
[----:B------:R-:W4:Y:S02]  /*c3c0*/  @!P0 SYNCS.PHASECHK.TRANS64 P0, [R5+URZ+0x30860], R0 ;  /* 0x03086000050085a7 */ /* 0x000f24000800007f */
[----:B----4-:R-:W-:Y:S05]  /*c3d0*/  @!P0 BRA `(.L_x_3382) ;  /* 0xfffffffc00f08947 */ /* 0x010fea000383ffff */
.L_x_3374:
[----:B------:R-:W-:Y:S05]  /*c3e0*/  BSYNC B0 ;  /* 0x0000000000007941 */ /* 0x000fea0003800000 */
.L_x_3373:
[----:B------:R-:W-:Y:S05]  /*c3f0*/  EXIT ;  /* 0x000000000000794d */ /* 0x000fea0003800000 */
.L_x_3302:
[----:B0-----:R-:W-:-:S04]  /*c400*/  IMAD.U32 R3, RZ, RZ, UR40 ;  /* 0x00000028ff037e24 */ /* 0x001fc8000f8e00ff */
[----:B------:R0:W1:Y:S03]  /*c410*/  SYNCS.PHASECHK.TRANS64.TRYWAIT P1, [R3+URZ+0x30800], R0 ;  /* 0x03080000030075a7 */ /* 0x000066000802017f */
[----:B-1----:R-:W-:Y:S05]  /*c420*/  @!P1 NANOSLEEP.SYNCS 0x989680 ;  /* 0x009896800000995d */ /* 0x002fea0003900000 */
[----:B------:R-:W1:Y:S02]  /*c430*/  @!P1 SYNCS.PHASECHK.TRANS64 P1, [R3+URZ+0x30800], R0 ;  /* 0x03080000030095a7 */ /* 0x000e64000802007f */
[----:B-1----:R-:W-:Y:S05]  /*c440*/  @!P1 BRA `(.L_x_3302) ;  /* 0xfffffffc00ec9947 */ /* 0x002fea000383ffff */
[----:B------:R-:W-:Y:S05]  /*c450*/  BRA `(.L_x_3383) ;  /* 0xffffff4c00447947 */ /* 0x000fea000383ffff */
.L_x_3306:
[----:B-1----:R1:W2:Y:S02]  /*c460*/  SYNCS.PHASECHK.TRANS64.TRYWAIT P1, [R0+URZ+0x30830], R3 ;  /* 0x03083003000075a7 */ /* 0x0022a4000802017f */
[----:B--2---:R-:W-:Y:S05]  /*c470*/  @!P1 NANOSLEEP.SYNCS 0x989680 ;  /* 0x009896800000995d */ /* 0x004fea0003900000 */
[----:B------:R-:W2:Y:S02]  /*c480*/  @!P1 SYNCS.PHASECHK.TRANS64 P1, [R0+URZ+0x30830], R3 ;  /* 0x03083003000095a7 */ /* 0x000ea4000802007f */
[----:B--2---:R-:W-:Y:S05]  /*c490*/  @!P1 BRA `(.L_x_3306) ;  /* 0xfffffffc00f09947 */ /* 0x004fea000383ffff */
[----:B------:R-:W-:Y:S05]  /*c4a0*/  BRA `(.L_x_3305) ;  /* 0xffffff4c00647947 */ /* 0x000fea000383ffff */
.L_x_3312:
[----:B-1----:R-:W-:-:S04]  /*c4b0*/  MOV R4, UR9 ;  /* 0x0000000900047c02 */ /* 0x002fc80008000f00 */
[----:B------:R1:W2:Y:S03]  /*c4c0*/  SYNCS.PHASECHK.TRANS64.TRYWAIT P1, [R4+URZ+0x30830], R3 ;  /* 0x03083003040075a7 */ /* 0x0002a6000802017f */
[----:B--2---:R-:W-:Y:S05]  /*c4d0*/  @!P1 NANOSLEEP.SYNCS 0x989680 ;  /* 0x009896800000995d */ /* 0x004fea0003900000 */
[----:B------:R-:W2:Y:S02]  /*c4e0*/  @!P1 SYNCS.PHASECHK.TRANS64 P1, [R4+URZ+0x30830], R3 ;  /* 0x03083003040095a7 */ /* 0x000ea4000802007f */
[----:B--2---:R-:W-:Y:S05]  /*c4f0*/  @!P1 BRA `(.L_x_3312) ;  /* 0xfffffffc00ec9947 */ /* 0x004fea000383ffff */
[----:B------:R-:W-:Y:S05]  /*c500*/  BRA `(.L_x_3311) ;  /* 0xffffff7400f87947 */ /* 0x000fea000383ffff */
.L_x_3316:
[----:B01----:R-:W-:-:S04]  /*c510*/  IMAD.U32 R3, RZ, RZ, UR10 ;  /* 0x0000000aff037e24 */ /* 0x003fc8000f8e00ff */
[----:B------:R0:W1:Y:S03]  /*c520*/  SYNCS.PHASECHK.TRANS64.TRYWAIT P1, [R3+URZ+0x30850], R0 ;  /* 0x03085000030075a7 */ /* 0x000066000802017f */
[----:B-1----:R-:W-:Y:S05]  /*c530*/  @!P1 NANOSLEEP.SYNCS 0x989680 ;  /* 0x009896800000995d */ /* 0x002fea0003900000 */
[----:B------:R-:W1:Y:S02]  /*c540*/  @!P1 SYNCS.PHASECHK.TRANS64 P1, [R3+URZ+0x30850], R0 ;  /* 0x03085000030095a7 */ /* 0x000e64000802007f */
[----:B-1----:R-:W-:Y:S05]  /*c550*/  @!P1 BRA `(.L_x_3316) ;  /* 0xfffffffc00ec9947 */ /* 0x002fea000383ffff */
[----:B------:R-:W-:Y:S05]  /*c560*/  BRA `(.L_x_3315) ;  /* 0xffffff8000b87947 */ /* 0x000fea000383ffff */
.L_x_3323:
[----:B-1----:R-:W-:-:S04]  /*c570*/  IMAD.U32 R7, RZ, RZ, UR10 ;  /* 0x0000000aff077e24 */ /* 0x002fc8000f8e00ff */
[----:B------:R1:W2:Y:S03]  /*c580*/  SYNCS.PHASECHK.TRANS64.TRYWAIT P1, [R7+URZ+0x30850], R0 ;  /* 0x03085000070075a7 */ /* 0x0002a6000802017f */
[----:B--2---:R-:W-:Y:S05]  /*c590*/  @!P1 NANOSLEEP.SYNCS 0x989680 ;  /* 0x009896800000995d */ /* 0x004fea0003900000 */
[----:B------:R-:W2:Y:S02]  /*c5a0*/  @!P1 SYNCS.PHASECHK.TRANS64 P1, [R7+URZ+0x30850], R0 ;  /* 0x03085000070095a7 */ /* 0x000ea4000802007f */
[----:B--2---:R-:W-:Y:S05]  /*c5b0*/  @!P1 BRA `(.L_x_3323) ;  /* 0xfffffffc00ec9947 */ /* 0x004fea000383ffff */
[----:B------:R-:W-:Y:S05]  /*c5c0*/  BRA `(.L_x_3322) ;  /* 0xffffffa000507947 */ /* 0x000fea000383ffff */
.L_x_3338:
[----:B------:R-:W0:Y:S01]  /*c5d0*/  S2R R17, SR_TID.X ;  /* 0x0000000000117919 */ /* 0x000e220000002100 */
[----:B------:R-:W-:Y:S01]  /*c5e0*/  BSSY B0, `(.L_x_3384) ;  /* 0x000000a000007945 */ /* 0x000fe20003800000 */
[----:B------:R-:W-:Y:S01]  /*c5f0*/  IMAD.MOV.U32 R12, RZ, RZ, RZ ;  /* 0x000000ffff0c7224 */ /* 0x000fe200078e00ff */
[----:B------:R-:W-:Y:S01]  /*c600*/  MOV R15, 0xffffffff ;  /* 0xffffffff000f7802 */ /* 0x000fe20000000f00 */
[----:B------:R-:W-:Y:S01]  /*c610*/  IMAD.MOV.U32 R11, RZ, RZ, 0x1f ;  /* 0x0000001fff0b7424 */ /* 0x000fe200078e00ff */
[----:B0-----:R-:W-:-:S04]  /*c620*/  SHF.R.U32.HI R17, RZ, 0x5, R17 ;  /* 0x00000005ff117819 */ /* 0x001fc80000011611 */
[----:B------:R-:W-:-:S04]  /*c630*/  LOP3.LUT R17, R17, 0x3, RZ, 0xc0, !PT ;  /* 0x0000000311117812 */ /* 0x000fc800078ec0ff */
[----:B------:R-:W-:-:S07]  /*c640*/  MOV R13, R17 ;  /* 0x00000011000d7202 */ /* 0x000fce0000000f00 */
[----:B-1---5:R-:W-:Y:S05]  /*c650*/  WARPSYNC.COLLECTIVE R15, `(.L_x_3385) ;  /* 0x000000000f087348 */ /* 0x022fea0003c00000 */
[----:B------:R0:W2:Y:S02]  /*c660*/  SHFL.IDX P6, R14, R13, R12, R11 ;  /* 0x0000000c0d0e7389 */ /* 0x0000a400000c000b */
[----:B012--5:R-:W-:Y:S01]  /*c670*/  ENDCOLLECTIVE ;  /* 0x000000000000791b */ /* 0x027fe20003800000 */
.L_x_3385:
[----:B------:R-:W-:Y:S05]  /*c680*/  BSYNC B0 ;  /* 0x0000000000007941 */ /* 0x000fea0003800000 */
.L_x_3384:
[----:B------:R-:W-:Y:S05]  /*c690*/  BRA `(.L_x_3386) ;  /* 0xffffffcc00a47947 */ /* 0x000fea000383ffff */
.L_x_3341:
[----:B0-----:R0:W1:Y:S02]  /*c6a0*/  SYNCS.PHASECHK.TRANS64.TRYWAIT P0, [R0+URZ+0x30840], R3 ;  /* 0x03084003000075a7 */ /* 0x001064000800017f */
[----:B-1----:R-:W-:Y:S05]  /*c6b0*/  @!P0 NANOSLEEP.SYNCS 0x989680 ;  /* 0x009896800000895d */ /* 0x002fea0003900000 */
[----:B------:R-:W1:Y:S02]  /*c6c0*/  @!P0 SYNCS.PHASECHK.TRANS64 P0, [R0+URZ+0x30840], R3 ;  /* 0x03084003000085a7 */ /* 0x000e64000800007f */
[----:B-1----:R-:W-:Y:S05]  /*c6d0*/  @!P0 BRA `(.L_x_3341) ;  /* 0xfffffffc00f08947 */ /* 0x002fea000383ffff */
[----:B------:R-:W-:Y:S05]  /*c6e0*/  BRA `(.L_x_3387) ;  /* 0xffffffd0007c7947 */ /* 0x000fea000383ffff */
.L_x_3342:
        /* <DEDUP_REMOVED lines=8> */
.L_x_3389:
[----:B------:R-:W-:Y:S05]  /*c770*/  BSYNC B0 ;  /* 0x0000000000007941 */ /* 0x000fea0003800000 */
.L_x_3388:
[----:B------:R-:W-:Y:S01]  /*c780*/  MOV R13, R4 ;  /* 0x00000004000d7202 */ /* 0x000fe20000000f00 */
[----:B------:R-:W-:Y:S01]  /*c790*/  IMAD.MOV.U32 R12, RZ, RZ, RZ ;  /* 0x000000ffff0c7224 */ /* 0x000fe200078e00ff */
[----:B------:R-:W-:Y:S01]  /*c7a0*/  MOV R15, 0xffffffff ;  /* 0xffffffff000f7802 */ /* 0x000fe20000000f00 */
[----:B------:R-:W-:Y:S01]  /*c7b0*/  IMAD.MOV.U32 R11, RZ, RZ, 0x181f ;  /* 0x0000181fff0b7424 */ /* 0x000fe200078e00ff */
[----:B------:R-:W-:Y:S01]  /*c7c0*/  ISETP.GE.AND P0, PT, R33, 0x1, PT ;  /* 0x000000012100780c */ /* 0x000fe20003f06270 */
[----:B------:R-:W-:-:S12]  /*c7d0*/  IMAD.MOV.U32 R2, RZ, RZ, R14 ;  /* 0x000000ffff027224 */ /* 0x000fd800078e000e */
[----:B------:R-:W-:Y:S05]  /*c7e0*/  WARPSYNC.COLLECTIVE R15, `(.L_x_3390) ;  /* 0x000000000f087348 */ /* 0x000fea0003c00000 */
[----:B------:R0:W1:Y:S02]  /*c7f0*/  SHFL.IDX P6, R14, R13, R12, R11 ;  /* 0x0000000c0d0e7389 */ /* 0x00006400000c000b */
[----:B01----:R-:W-:Y:S01]  /*c800*/  ENDCOLLECTIVE ;  /* 0x000000000000791b */ /* 0x003fe20003800000 */
.L_x_3390:
[----:B------:R-:W-:Y:S02]  /*c810*/  @P0 LEA R7, R5, UR39, 0x1 ;  /* 0x0000002705070c11 */ /* 0x000fe4000f8e08ff */
        /* <DEDUP_REMOVED lines=8> */
.L_x_3391:
[----:B------:R-:W-:Y:S01]  /*c8a0*/  @!PT LDS RZ, [RZ] ;  /* 0x00000000fffff984 */ /* 0x000fe20000000800 */
[----:B------:R-:W-:Y:S01]  /*c8b0*/  @!PT LDS RZ, [RZ] ;  /* 0x00000000fffff984 */ /* 0x000fe20000000800 */
[----:B------:R-:W-:Y:S01]  /*c8c0*/  @!PT LDS RZ, [RZ] ;  /* 0x00000000fffff984 */ /* 0x000fe20000000800 */
[----:B------:R0:W-:Y:S04]  /*c8d0*/  @P0 LDGSTS.E.BYPASS.LTC128B.128 [R7+0x1e400], desc[UR36][R2.64], !P4 ;  /* 0x1e40000002070fae */ /* 0x0001e8000e101d64 */
[----:B------:R0:W-:Y:S04]  /*c8e0*/  @P0 LDGSTS.E.BYPASS.LTC128B.128 [R7+0x21400], desc[UR36][R2.64+0x80], !P3 ;  /* 0x2140008002070fae */ /* 0x0001e8000d901d64 */
[----:B------:R0:W-:Y:S01]  /*c8f0*/  @P0 LDGSTS.E.BYPASS.LTC128B.128 [R7+0x24400], desc[UR36][R2.64+0x100], !P2 ;  /* 0x2440010002070fae */ /* 0x0001e2000d101d64 */
[----:B------:R-:W-:Y:S02]  /*c900*/  ISETP.GE.AND P0, PT, R33, 0x11, PT ;  /* 0x000000112100780c */ /* 0x000fe40003f06270 */
[----:B------:R-:W-:Y:S01]  /*c910*/  MOV R13, R4 ;  /* 0x00000004000d7202 */ /* 0x000fe20000000f00 */
[----:B------:R-:W-:-:S10]  /*c920*/  IMAD.MOV.U32 R8, RZ, RZ, R14 ;  /* 0x000000ffff087224 */ /* 0x000fd400078e000e */
[----:B0-----:R-:W-:Y:S05]  /*c930*/  WARPSYNC.COLLECTIVE R15, `(.L_x_3392) ;  /* 0x000000000f087348 */ /* 0x001fea0003c00000 */
[----:B------:R1:W2:Y:S02]  /*c940*/  SHFL.IDX P6, R14, R13, R12, R11 ;  /* 0x0000000c0d0e7389 */ /* 0x0002a400000c000b */
[----:B012---:R-:W-:Y:S01]  /*c950*/  ENDCOLLECTIVE ;  /* 0x000000000000791b */ /* 0x007fe20003800000 */
.L_x_3392:
        /* <DEDUP_REMOVED lines=8> */
.L_x_3393:
        /* <DEDUP_REMOVED lines=14> */
.L_x_3394:
        /* <DEDUP_REMOVED lines=9> */
.L_x_3395:
[----:B------:R-:W-:-:S05]  /*cb50*/  @P0 IMAD.MOV.U32 R3, RZ, RZ, R7 ;  /* 0x000000ffff030224 */ /* 0x000fca00078e0007 */
[----:B------:R-:W-:Y:S01]  /*cb60*/  @!PT LDS RZ, [RZ] ;  /* 0x00000000fffff984 */ /* 0x000fe20000000800 */
[----:B------:R-:W-:Y:S01]  /*cb70*/  @!PT LDS RZ, [RZ] ;  /* 0x00000000fffff984 */ /* 0x000fe20000000800 */
[----:B------:R-:W-:Y:S01]  /*cb80*/  @!PT LDS RZ, [RZ] ;  /* 0x00000000fffff984 */ /* 0x000fe20000000800 */
        /* <DEDUP_REMOVED lines=9> */
.L_x_3396:
        /* <DEDUP_REMOVED lines=9> */
.L_x_3397:
[----:B------:R-:W-:-:S05]  /*ccb0*/  @P0 IMAD.MOV.U32 R3, RZ, RZ, R7 ;  /* 0x000000ffff030224 */ /* 0x000fca00078e0007 */
[----:B------:R-:W-:Y:S01]  /*ccc0*/  @!PT LDS RZ, [RZ] ;  /* 0x00000000fffff984 */ /* 0x000fe20000000800 */
[----:B------:R-:W-:Y:S01]  /*ccd0*/  @!PT LDS RZ, [RZ] ;  /* 0x00000000fffff984 */ /* 0x000fe20000000800 */
[----:B------:R-:W-:Y:S01]  /*cce0*/  @!PT LDS RZ, [RZ] ;  /* 0x00000000fffff984 */ /* 0x000fe20000000800 */
[----:B------:R0:W-:Y:S04]  /*ccf0*/  @P0 LDGSTS.E.BYPASS.LTC128B.128 [R21+0x1fc00], desc[UR36][R2.64], !P4 ;  /* 0x1fc0000002150fae */ /* 0x0001e8000e101d64 */
[----:B------:R0:W-:Y:S01]  /*cd00*/  @P0 LDGSTS.E.BYPASS.LTC128B.128 [R21+0x22c00], desc[UR36][R2.64+0x80], !P3 ;  /* 0x22c0008002150fae */ /* 0x0001e2000d901d64 */
[----:B------:R-:W-:-:S03]  /*cd10*/  MOV R13, R4 ;  /* 0x00000004000d7202 */ /* 0x000fc60000000f00 */
[----:B------:R0:W-:Y:S01]  /*cd20*/  @P0 LDGSTS.E.BYPASS.LTC128B.128 [R21+0x25c00], desc[UR36][R2.64+0x100], !P2 ;  /* 0x25c0010002150fae */ /* 0x0001e2000d101d64 */
[----:B------:R-:W-:Y:S01]  /*cd30*/  ISETP.GE.AND P0, PT, R33, 0x41, PT ;  /* 0x000000412100780c */ /* 0x000fe20003f06270 */
[----:B------:R-:W-:-:S12]  /*cd40*/  IMAD.MOV.U32 R7, RZ, RZ, R14 ;  /* 0x000000ffff077224 */ /* 0x000fd800078e000e */
[----:B0-----:R-:W-:Y:S05]  /*cd50*/  WARPSYNC.COLLECTIVE R15, `(.L_x_3398) ;  /* 0x000000000f087348 */ /* 0x001fea0003c00000 */
[----:B------:R1:W2:Y:S02]  /*cd60*/  SHFL.IDX P6, R14, R13, R12, R11 ;  /* 0x0000000c0d0e7389 */ /* 0x0002a400000c000b */
[----:B012---:R-:W-:Y:S01]  /*cd70*/  ENDCOLLECTIVE ;  /* 0x000000000000791b */ /* 0x007fe20003800000 */
.L_x_3398:
        /* <DEDUP_REMOVED lines=8> */
.L_x_3399:
        /* <DEDUP_REMOVED lines=13> */
.L_x_3400:
[----:B------:R-:W-:Y:S05]  /*ced0*/  BRA `(.L_x_3401) ;  /* 0xffffffcc00c47947 */ /* 0x000fea000383ffff */
.L_x_3346:
[----:B------:R-:W-:Y:S01]  /*cee0*/  IMAD.MOV.U32 R13, RZ, RZ, R5 ;  /* 0x000000ffff0d7224 */ /* 0x000fe200078e0005 */
[----:B------:R-:W-:Y:S01]  /*cef0*/  MOV R12, RZ ;  /* 0x000000ff000c7202 */ /* 0x000fe20000000f00 */
[----:B------:R-:W-:Y:S02]  /*cf00*/  IMAD.MOV.U32 R11, RZ, RZ, 0x181f ;  /* 0x0000181fff0b7424 */ /* 0x000fe400078e00ff */
[----:B------:R-:W-:Y:S02]  /*cf10*/  IMAD.MOV.U32 R15, RZ, RZ, -0x1 ;  /* 0xffffffffff0f7424 */ /* 0x000fe400078e00ff */
[----:B------:R-:W-:-:S07]  /*cf20*/  IMAD.IADD R4, R34, 0x1, R4 ;  /* 0x0000000122047824 */ /* 0x000fce00078e0204 */
[----:B------:R-:W-:Y:S05]  /*cf30*/  WARPSYNC.COLLECTIVE R15, `(.L_x_3402) ;  /* 0x000000000f087348 */ /* 0x000fea0003c00000 */
[----:B------:R0:W1:Y:S02]  /*cf40*/  SHFL.IDX P6, R14, R13, R12, R11 ;  /* 0x0000000c0d0e7389 */ /* 0x00006400000c000b */
[----:B01----:R-:W-:Y:S01]  /*cf50*/  ENDCOLLECTIVE ;  /* 0x000000000000791b */ /* 0x003fe20003800000 */
.L_x_3402:
[C---:B------:R-:W-:Y:S01]  /*cf60*/  VIADD R6, R4.reuse, 0x10 ;  /* 0x0000001004067836 */ /* 0x040fe20000000000 */
[----:B------:R-:W-:Y:S01]  /*cf70*/  ISETP.GE.AND P0, PT, R4, UR40, PT ;  /* 0x0000002804007c0c */ /* 0x000fe2000bf06270 */
[----:B------:R-:W-:Y:S01]  /*cf80*/  IMAD.MOV.U32 R13, RZ, RZ, R0 ;  /* 0x000000ffff0d7224 */ /* 0x000fe200078e0000 */
[----:B------:R-:W-:-:S11]  /*cf90*/  MOV R2, R14 ;  /* 0x0000000e00027202 */ /* 0x000fd60000000f00 */
[----:B------:R-:W-:Y:S05]  /*cfa0*/  WARPSYNC.COLLECTIVE R15, `(.L_x_3403) ;  /* 0x000000000f087348 */ /* 0x000fea0003c00000 */
[----:B------:R0:W1:Y:S02]  /*cfb0*/  SHFL.IDX P6, R14, R13, R12, R11 ;  /* 0x0000000c0d0e7389 */ /* 0x00006400000c000b */
[----:B01----:R-:W-:Y:S01]  /*cfc0*/  ENDCOLLECTIVE ;  /* 0x000000000000791b */ /* 0x003fe20003800000 */
.L_x_3403:
        /* <DEDUP_REMOVED lines=8> */
.L_x_3404:
[----:B------:R-:W-:Y:S01]  /*d050*/  @!PT LDS RZ, [RZ] ;  /* 0x00000000fffff984 */ /* 0x000fe20000000800 */
[----:B------:R-:W-:Y:S01]  /*d060*/  @!PT LDS RZ, [RZ] ;  /* 0x00000000fffff984 */ /* 0x000fe20000000800 */
[----:B------:R-:W-:Y:S01]  /*d070*/  @!PT LDS RZ, [RZ] ;  /* 0x00000000fffff984 */ /* 0x000fe20000000800 */
[----:B------:R0:W-:Y:S04]  /*d080*/  @!P0 LDGSTS.E.BYPASS.LTC128B.128 [R20+0x12400], desc[UR36][R2.64], !P3 ;  /* 0x1240000002148fae */ /* 0x0001e8000d901d64 */
[----:B------:R0:W-:Y:S04]  /*d090*/  @!P0 LDGSTS.E.BYPASS.LTC128B.128 [R20+0x16400], desc[UR36][R2.64+0x80], !P4 ;  /* 0x1640008002148fae */ /* 0x0001e8000e101d64 */
[----:B------:R0:W-:Y:S01]  /*d0a0*/  @!P0 LDGSTS.E.BYPASS.LTC128B.128 [R20+0x1a400], desc[UR36][R2.64+0x100], !P5 ;  /* 0x1a40010002148fae */ /* 0x0001e2000e901d64 */
[----:B------:R-:W-:Y:S02]  /*d0b0*/  ISETP.GE.AND P0, PT, R6, UR40, PT ;  /* 0x0000002806007c0c */ /* 0x000fe4000bf06270 */
[----:B------:R-:W-:Y:S01]  /*d0c0*/  MOV R13, R0 ;  /* 0x00000000000d7202 */ /* 0x000fe20000000f00 */
[----:B------:R-:W-:-:S10]  /*d0d0*/  IMAD.MOV.U32 R6, RZ, RZ, R14 ;  /* 0x000000ffff067224 */ /* 0x000fd400078e000e */
[----:B0-----:R-:W-:Y:S05]  /*d0e0*/  WARPSYNC.COLLECTIVE R15, `(.L_x_3405) ;  /* 0x000000000f087348 */ /* 0x001fea0003c00000 */
[----:B------:R1:W2:Y:S02]  /*d0f0*/  SHFL.IDX P6, R14, R13, R12, R11 ;  /* 0x0000000c0d0e7389 */ /* 0x0002a400000c000b */
[----:B012---:R-:W-:Y:S01]  /*d100*/  ENDCOLLECTIVE ;  /* 0x000000000000791b */ /* 0x007fe20003800000 */
.L_x_3405:
[----:B------:R-:W-:Y:S01]  /*d110*/  IMAD.MOV.U32 R13, RZ, RZ, R5 ;  /* 0x000000ffff0d7224 */ /* 0x000fe200078e0005 */
[----:B------:R-:W-:Y:S02]  /*d120*/  MOV R12, 0x2 ;  /* 0x00000002000c7802 */ /* 0x000fe40000000f00 */
[----:B------:R-:W-:-:S05]  /*d130*/  @!P0 LEA R14, P1, R37, R14, 0x1 ;  /* 0x0000000e250e8211 */ /* 0x000fca00078208ff */
[----:B------:R-:W-:-:S08]  /*d140*/  @!P0 IMAD.MOV.U32 R2, RZ, RZ, R14 ;  /* 0x000000ffff028224 */ /* 0x000fd000078e000e */
[----:B------:R-:W-:Y:S05]  /*d150*/  WARPSYNC.COLLECTIVE R15, `(.L_x_3406) ;  /* 0x000000000f087348 */ /* 0x000fea0003c00000 */
[----:B------:R0:W1:Y:S02]  /*d160*/  SHFL.IDX P6, R14, R13, R12, R11 ;  /* 0x0000000c0d0e7389 */ /* 0x00006400000c000b */
[----:B01----:R-:W-:Y:S01]  /*d170*/  ENDCOLLECTIVE ;  /* 0x000000000000791b */ /* 0x003fe20003800000 */
.L_x_3406:
        /* <DEDUP_REMOVED lines=15> */
.L_x_3407:
        /* <DEDUP_REMOVED lines=9> */
.L_x_3408:
[----:B------:R-:W-:-:S05]  /*d300*/  @!P0 IMAD.MOV.U32 R3, RZ, RZ, R7 ;  /* 0x000000ffff038224 */ /* 0x000fca00078e0007 */
[----:B------:R-:W-:Y:S01]  /*d310*/  @!PT LDS RZ, [RZ] ;  /* 0x00000000fffff984 */ /* 0x000fe20000000800 */
[----:B------:R-:W-:Y:S01]  /*d320*/  @!PT LDS RZ, [RZ] ;  /* 0x00000000fffff984 */ /* 0x000fe20000000800 */
[----:B------:R-:W-:Y:S01]  /*d330*/  @!PT LDS RZ, [RZ] ;  /* 0x00000000fffff984 */ /* 0x000fe20000000800 */
[----:B------:R0:W-:Y:S04]  /*d340*/  @!P0 LDGSTS.E.BYPASS.LTC128B.128 [R20+0x13400], desc[UR36][R2.64], !P3 ;  /* 0x1340000002148fae */ /* 0x0001e8000d901d64 */
[----:B------:R0:W-:Y:S01]  /*d350*/  @!P0 LDGSTS.E.BYPASS.LTC128B.128 [R20+0x17400], desc[UR36][R2.64+0x80], !P4 ;  /* 0x1740008002148fae */ /* 0x0001e2000e101d64 */
[----:B------:R-:W-:-:S03]  /*d360*/  IMAD.MOV.U32 R13, RZ, RZ, R0 ;  /* 0x000000ffff0d7224 */ /* 0x000fc600078e0000 */
[----:B------:R0:W-:Y:S01]  /*d370*/  @!P0 LDGSTS.E.BYPASS.LTC128B.128 [R20+0x1b400], desc[UR36][R2.64+0x100], !P5 ;  /* 0x1b40010002148fae */ /* 0x0001e2000e901d64 */
[----:B------:R-:W-:Y:S02]  /*d380*/  ISETP.GE.AND P0, PT, R6, UR40, PT ;  /* 0x0000002806007c0c */ /* 0x000fe4000bf06270 */
[----:B------:R-:W-:-:S11]  /*d390*/  MOV R6, R14 ;  /* 0x0000000e00067202 */ /* 0x000fd60000000f00 */
[----:B0-----:R-:W-:Y:S05]  /*d3a0*/  WARPSYNC.COLLECTIVE R15, `(.L_x_3409) ;  /* 0x000000000f087348 */ /* 0x001fea0003c00000 */
[----:B------:R1:W2:Y:S02]  /*d3b0*/  SHFL.IDX P6, R14, R13, R12, R11 ;  /* 0x0000000c0d0e7389 */ /* 0x0002a400000c000b */
[----:B012---:R-:W-:Y:S01]  /*d3c0*/  ENDCOLLECTIVE ;  /* 0x000000000000791b */ /* 0x007fe20003800000 */
.L_x_3409:
        /* <DEDUP_REMOVED lines=8> */
.L_x_3410:
        /* <DEDUP_REMOVED lines=14> */
.L_x_3411:
[----:B------:R-:W-:Y:S01]  /*d530*/  IMAD.MOV.U32 R13, RZ, RZ, R5 ;  /* 0x000000ffff0d7224 */ /* 0x000fe200078e0005 */
[----:B------:R-:W-:Y:S02]  /*d540*/  MOV R12, 0x5 ;  /* 0x00000005000c7802 */ /* 0x000fe40000000f00 */
[----:B------:R-:W-:-:S05]  /*d550*/  @!P0 LEA R14, P1, R37, R14, 0x1 ;  /* 0x0000000e250e8211 */ /* 0x000fca00078208ff */
[----:B------:R-:W-:-:S08]  /*d560*/  @!P0 IMAD.MOV.U32 R2, RZ, RZ, R14 ;  /* 0x000000ffff028224 */ /* 0x000fd000078e000e */
[----:B------:R-:W-:Y:S05]  /*d570*/  WARPSYNC.COLLECTIVE R15, `(.L_x_3412) ;  /* 0x000000000f087348 */ /* 0x000fea0003c00000 */
[----:B------:R0:W1:Y:S02]  /*d580*/  SHFL.IDX P6, R14, R13, R12, R11 ;  /* 0x0000000c0d0e7389 */ /* 0x00006400000c000b */
[----:B01----:R-:W-:Y:S01]  /*d590*/  ENDCOLLECTIVE ;  /* 0x000000000000791b */ /* 0x003fe20003800000 */
.L_x_3412:
        /* <DEDUP_REMOVED lines=15> */
.L_x_3413:
        /* <DEDUP_REMOVED lines=9> */
.L_x_3414:
        /* <DEDUP_REMOVED lines=13> */
.L_x_3415:
        /* <DEDUP_REMOVED lines=8> */
.L_x_3416:
        /* <DEDUP_REMOVED lines=8> */
[----:B------:R-:W-:-:S07]  /*d8f0*/  IMAD.MOV.U32 R6, RZ, RZ, R14 ;  /* 0x000000ffff067224 */ /* 0x000fce00078e000e */
[----:B0-----:R-:W-:Y:S05]  /*d900*/  WARPSYNC.COLLECTIVE R15, `(.L_x_3417) ;  /* 0x000000000f087348 */ /* 0x001fea0003c00000 */
[----:B------:R1:W2:Y:S02]  /*d910*/  SHFL.IDX P6, R14, R13, R12, R11 ;  /* 0x0000000c0d0e7389 */ /* 0x0002a400000c000b */
[----:B012---:R-:W-:Y:S01]  /*d920*/  ENDCOLLECTIVE ;  /* 0x000000000000791b */ /* 0x007fe20003800000 */
.L_x_3417:
[----:B------:R-:W-:Y:S05]  /*d930*/  BRA `(.L_x_3418) ;  /* 0xffffffcc00d07947 */ /* 0x000fea000383ffff */
.L_x_3348:
[----:B0-----:R-:W-:-:S04]  /*d940*/  MOV R3, UR39 ;  /* 0x0000002700037c02 */ /* 0x001fc80008000f00 */
[----:B------:R0:W1:Y:S03]  /*d950*/  SYNCS.PHASECHK.TRANS64.TRYWAIT P0, [R3+URZ+0x30820], R0 ;  /* 0x03082000030075a7 */ /* 0x000066000800017f */
[----:B-1----:R-:W-:Y:S05]  /*d960*/  @!P0 NANOSLEEP.SYNCS 0x989680 ;  /* 0x009896800000895d */ /* 0x002fea0003900000 */
[----:B------:R-:W1:Y:S02]  /*d970*/  @!P0 SYNCS.PHASECHK.TRANS64 P0, [R3+URZ+0x30820], R0 ;  /* 0x03082000030085a7 */ /* 0x000e64000800007f */
[----:B-1----:R-:W-:Y:S05]  /*d980*/  @!P0 BRA `(.L_x_3348) ;  /* 0xfffffffc00ec8947 */ /* 0x002fea000383ffff */
[----:B------:R-:W-:Y:S05]  /*d990*/  BRA `(.L_x_3419) ;  /* 0xffffffd0000c7947 */ /* 0x000fea000383ffff */
.L_x_3352:
[----:B0-----:R0:W1:Y:S02]  /*d9a0*/  SYNCS.PHASECHK.TRANS64.TRYWAIT P0, [R6+URZ+0x30840], R3 ;  /* 0x03084003060075a7 */ /* 0x001064000800017f */
[----:B-1----:R-:W-:Y:S05]  /*d9b0*/  @!P0 NANOSLEEP.SYNCS 0x989680 ;  /* 0x009896800000895d */ /* 0x002fea0003900000 */
[----:B------:R-:W1:Y:S02]  /*d9c0*/  @!P0 SYNCS.PHASECHK.TRANS64 P0, [R6+URZ+0x30840], R3 ;  /* 0x03084003060085a7 */ /* 0x000e64000800007f */
[----:B-1----:R-:W-:Y:S05]  /*d9d0*/  @!P0 BRA `(.L_x_3352) ;  /* 0xfffffffc00f08947 */ /* 0x002fea000383ffff */
[----:B------:R-:W-:Y:S05]  /*d9e0*/  BRA `(.L_x_3420) ;  /* 0xffffffd000bc7947 */ /* 0x000fea000383ffff */
.L_x_3353:
        /* <DEDUP_REMOVED lines=8> */
.L_x_3422:
[----:B------:R-:W-:Y:S05]  /*da70*/  BSYNC B1 ;  /* 0x0000000000017941 */ /* 0x000fea0003800000 */
.L_x_3421:
        /* <DEDUP_REMOVED lines=10> */
.L_x_3423:
[----:B------:R-:W-:Y:S01]  /*db20*/  MOV R13, R10 ;  /* 0x0000000a000d7202 */ /* 0x000fe20000000f00 */
[----:B------:R-:W-:Y:S01]  /*db30*/  IMAD.MOV.U32 R12, RZ, RZ, 0x1 ;  /* 0x00000001ff0c7424 */ /* 0x000fe200078e00ff */
[----:B------:R-:W-:-:S13]  /*db40*/  IADD3 R2, P0, R14, R4, RZ ;  /* 0x000000040e027210 */ /* 0x000fda0007f1e0ff */
[----:B------:R-:W-:Y:S05]  /*db50*/  WARPSYNC.COLLECTIVE R15, `(.L_x_3424) ;  /* 0x000000000f087348 */ /* 0x000fea0003c00000 */
[----:B------:R0:W1:Y:S02]  /*db60*/  SHFL.IDX P6, R14, R13, R12, R11 ;  /* 0x0000000c0d0e7389 */ /* 0x00006400000c000b */
[----:B01----:R-:W-:Y:S01]  /*db70*/  ENDCOLLECTIVE ;  /* 0x000000000000791b */ /* 0x003fe20003800000 */
.L_x_3424:
[----:B------:R-:W-:-:S05]  /*db80*/  IMAD.X R3, RZ, RZ, R3, P0 ;  /* 0x000000ffff037224 */ /* 0x000fca00000e0603 */
[----:B------:R-:W-:Y:S01]  /*db90*/  @!PT LDS RZ, [RZ] ;  /* 0x00000000fffff984 */ /* 0x000fe20000000800 */
[----:B------:R-:W-:Y:S01]  /*dba0*/  @!PT LDS RZ, [RZ] ;  /* 0x00000000fffff984 */ /* 0x000fe20000000800 */
[----:B------:R-:W-:Y:S01]  /*dbb0*/  @!PT LDS RZ, [RZ] ;  /* 0x00000000fffff984 */ /* 0x000fe20000000800 */
[----:B------:R-:W-:Y:S04]  /*dbc0*/  LDGSTS.E.BYPASS.LTC128B.128 [R9+0x1e400], desc[UR36][R2.64], !P3 ;  /* 0x1e40000002097fae */ /* 0x000fe8000d901d64 */
[----:B------:R-:W-:Y:S01]  /*dbd0*/  LDGSTS.E.BYPASS.LTC128B.128 [R9+0x21400], desc[UR36][R2.64+0x80], !P2 ;  /* 0x2140008002097fae */ /* 0x000fe2000d101d64 */
[----:B------:R-:W-:-:S03]  /*dbe0*/  MOV R13, R8 ;  /* 0x00000008000d7202 */ /* 0x000fc60000000f00 */
[----:B------:R0:W-:Y:S02]  /*dbf0*/  LDGSTS.E.BYPASS.LTC128B.128 [R9+0x24400], desc[UR36][R2.64+0x100], !P1 ;  /* 0x2440010002097fae */ /* 0x0001e4000c901d64 */
[----:B0-----:R-:W-:-:S07]  /*dc00*/  IMAD.MOV.U32 R3, RZ, RZ, R14 ;  /* 0x000000ffff037224 */ /* 0x001fce00078e000e */
[----:B------:R-:W-:Y:S05]  /*dc10*/  WARPSYNC.COLLECTIVE R15, `(.L_x_3425) ;  /* 0x000000000f087348 */ /* 0x000fea0003c00000 */
[----:B------:R0:W1:Y:S02]  /*dc20*/  SHFL.IDX P6, R14, R13, R12, R11 ;  /* 0x0000000c0d0e7389 */ /* 0x00006400000c000b */
[----:B01----:R-:W-:Y:S01]  /*dc30*/  ENDCOLLECTIVE ;  /* 0x000000000000791b */ /* 0x003fe20003800000 */
.L_x_3425:
[----:B------:R-:W-:Y:S01]  /*dc40*/  IMAD.MOV.U32 R13, RZ, RZ, R10 ;  /* 0x000000ffff0d7224 */ /* 0x000fe200078e000a */
[----:B------:R-:W-:Y:S02]  /*dc50*/  MOV R12, 0x2 ;  /* 0x00000002000c7802 */ /* 0x000fe40000000f00 */
[----:B------:R-:W-:-:S13]  /*dc60*/  IADD3 R2, P0, R14, R4, RZ ;  /* 0x000000040e027210 */ /* 0x000fda0007f1e0ff */
[----:B------:R-:W-:Y:S05]  /*dc70*/  WARPSYNC.COLLECTIVE R15, `(.L_x_3426) ;  /* 0x000000000f087348 */ /* 0x000fea0003c00000 */
[----:B------:R0:W1:Y:S02]  /*dc80*/  SHFL.IDX P6, R14, R13, R12, R11 ;  /* 0x0000000c0d0e7389 */ /* 0x00006400000c000b */
[----:B01----:R-:W-:Y:S01]  /*dc90*/  ENDCOLLECTIVE ;  /* 0x000000000000791b */ /* 0x003fe20003800000 */
.L_x_3426:
[----:B------:R-:W-:-:S05]  /*dca0*/  IMAD.X R3, RZ, RZ, R3, P0 ;  /* 0x000000ffff037224 */ /* 0x000fca00000e0603 */
[----:B------:R-:W-:Y:S01]  /*dcb0*/  @!PT LDS RZ, [RZ] ;  /* 0x00000000fffff984 */ /* 0x000fe20000000800 */
[----:B------:R-:W-:Y:S01]  /*dcc0*/  @!PT LDS RZ, [RZ] ;  /* 0x00000000fffff984 */ /* 0x000fe20000000800 */
[----:B------:R-:W-:Y:S01]  /*dcd0*/  @!PT LDS RZ, [RZ] ;  /* 0x00000000fffff984 */ /* 0x000fe20000000800 */
[----:B------:R0:W-:Y:S04]  /*dce0*/  LDGSTS.E.BYPASS.LTC128B.128 [R9+0x1ec00], desc[UR36][R2.64], !P3 ;  /* 0x1ec0000002097fae */ /* 0x0001e8000d901d64 */
[----:B------:R0:W-:Y:S01]  /*dcf0*/  LDGSTS.E.BYPASS.LTC128B.128 [R9+0x21c00], desc[UR36][R2.64+0x80], !P2 ;  /* 0x21c0008002097fae */ /* 0x0001e2000d101d64 */
[----:B------:R-:W-:-:S03]  /*dd00*/  IMAD.MOV.U32 R13, RZ, RZ, R8 ;  /* 0x000000ffff0d7224 */ /* 0x000fc600078e0008 */
[----:B------:R0:W-:Y:S01]  /*dd10*/  LDGSTS.E.BYPASS.LTC128B.128 [R9+0x24c00], desc[UR36][R2.64+0x100], !P1 ;  /* 0x24c0010002097fae */ /* 0x0001e2000c901d64 */
[----:B------:R-:W-:-:S07]  /*dd20*/  IMAD.MOV.U32 R35, RZ, RZ, R14 ;  /* 0x000000ffff237224 */ /* 0x000fce00078e000e */
[----:B0-----:R-:W-:Y:S05]  /*dd30*/  WARPSYNC.COLLECTIVE R15, `(.L_x_3427) ;  /* 0x000000000f087348 */ /* 0x001fea0003c00000 */
[----:B------:R1:W2:Y:S02]  /*dd40*/  SHFL.IDX P6, R14, R13, R12, R11 ;  /* 0x0000000c0d0e7389 */ /* 0x0002a400000c000b */
[----:B012---:R-:W-:Y:S01]  /*dd50*/  ENDCOLLECTIVE ;  /* 0x000000000000791b */ /* 0x007fe20003800000 */
.L_x_3427:
[----:B------:R-:W-:Y:S02]  /*dd60*/  IMAD.MOV.U32 R13, RZ, RZ, R10 ;  /* 0x000000ffff0d7224 */ /* 0x000fe400078e000a */
[----:B------:R-:W-:Y:S01]  /*dd70*/  IMAD.MOV.U32 R12, RZ, RZ, 0x3 ;  /* 0x00000003ff0c7424 */ /* 0x000fe200078e00ff */
[----:B------:R-:W-:-:S13]  /*dd80*/  IADD3 R2, P0, R14, R4, RZ ;  /* 0x000000040e027210 */ /* 0x000fda0007f1e0ff */
[----:B------:R-:W-:Y:S05]  /*dd90*/  WARPSYNC.COLLECTIVE R15, `(.L_x_3428) ;  /* 0x000000000f087348 */ /* 0x000fea0003c00000 */
[----:B------:R0:W1:Y:S02]  /*dda0*/  SHFL.IDX P6, R14, R13, R12, R11 ;  /* 0x0000000c0d0e7389 */ /* 0x00006400000c000b */
[----:B01----:R-:W-:Y:S01]  /*ddb0*/  ENDCOLLECTIVE ;  /* 0x000000000000791b */ /* 0x003fe20003800000 */
.L_x_3428:
[----:B------:R-:W-:-:S05]  /*ddc0*/  IADD3.X R3, RZ, R35, RZ, P0, !PT ;  /* 0x00000023ff037210 */ /* 0x000fca00007fe4ff */
[----:B------:R-:W-:Y:S01]  /*ddd0*/  @!PT LDS RZ, [RZ] ;  /* 0x00000000fffff984 */ /* 0x000fe20000000800 */
[----:B------:R-:W-:Y:S01]  /*dde0*/  @!PT LDS RZ, [RZ] ;  /* 0x00000000fffff984 */ /* 0x000fe20000000800 */
[----:B------:R-:W-:Y:S01]  /*ddf0*/  @!PT LDS RZ, [RZ] ;  /* 0x00000000fffff984 */ /* 0x000fe20000000800 */
[----:B------:R0:W-:Y:S04]  /*de00*/  LDGSTS.E.BYPASS.LTC128B.128 [R9+0x1f400], desc[UR36][R2.64], !P3 ;  /* 0x1f40000002097fae */ /* 0x0001e8000d901d64 */
[----:B------:R0:W-:Y:S01]  /*de10*/  LDGSTS.E.BYPASS.LTC128B.128 [R9+0x22400], desc[UR36][R2.64+0x80], !P2 ;  /* 0x2240008002097fae */ /* 0x0001e2000d101d64 */
[----:B------:R-:W-:-:S03]  /*de20*/  IMAD.MOV.U32 R13, RZ, RZ, R8 ;  /* 0x000000ffff0d7224 */ /* 0x000fc600078e0008 */
[----:B------:R0:W-:Y:S01]  /*de30*/  LDGSTS.E.BYPASS.LTC128B.128 [R9+0x25400], desc[UR36][R2.64+0x100], !P1 ;  /* 0x2540010002097fae */ /* 0x0001e2000c901d64 */
[----:B------:R-:W-:-:S07]  /*de40*/  MOV R35, R14 ;  /* 0x0000000e00237202 */ /* 0x000fce0000000f00 */
[----:B0-----:R-:W-:Y:S05]  /*de50*/  WARPSYNC.COLLECTIVE R15, `(.L_x_3429) ;  /* 0x000000000f087348 */ /* 0x001fea0003c00000 */
[----:B------:R1:W2:Y:S02]  /*de60*/  SHFL.IDX P6, R14, R13, R12, R11 ;  /* 0x0000000c0d0e7389 */ /* 0x0002a400000c000b */
[----:B012---:R-:W-:Y:S01]  /*de70*/  ENDCOLLECTIVE ;  /* 0x000000000000791b */ /* 0x007fe20003800000 */
.L_x_3429:
[----:B------:R-:W-:Y:S01]  /*de80*/  MOV R13, R10 ;  /* 0x0000000a000d7202 */ /* 0x000fe20000000f00 */
[----:B------:R-:W-:Y:S01]  /*de90*/  IMAD.MOV.U32 R12, RZ, RZ, 0x4 ;  /* 0x00000004ff0c7424 */ /* 0x000fe200078e00ff */
[----:B------:R-:W-:-:S13]  /*dea0*/  IADD3 R2, P0, R14, R4, RZ ;  /* 0x000000040e027210 */ /* 0x000fda0007f1e0ff */
[----:B------:R-:W-:Y:S05]  /*deb0*/  WARPSYNC.COLLECTIVE R15, `(.L_x_3430) ;  /* 0x000000000f087348 */ /* 0x000fea0003c00000 */
[----:B------:R0:W1:Y:S02]  /*dec0*/  SHFL.IDX P6, R14, R13, R12, R11 ;  /* 0x0000000c0d0e7389 */ /* 0x00006400000c000b */
[----:B01----:R-:W-:Y:S01]  /*ded0*/  ENDCOLLECTIVE ;  /* 0x000000000000791b */ /* 0x003fe20003800000 */
.L_x_3430:
[----:B------:R-:W-:-:S05]  /*dee0*/  IMAD.X R3, RZ, RZ, R35, P0 ;  /* 0x000000ffff037224 */ /* 0x000fca00000e0623 */
[----:B------:R-:W-:Y:S01]  /*def0*/  @!PT LDS RZ, [RZ] ;  /* 0x00000000fffff984 */ /* 0x000fe20000000800 */
[----:B------:R-:W-:Y:S01]  /*df00*/  @!PT LDS RZ, [RZ] ;  /* 0x00000000fffff984 */ /* 0x000fe20000000800 */
[----:B------:R-:W-:Y:S01]  /*df10*/  @!PT LDS RZ, [RZ] ;  /* 0x00000000fffff984 */ /* 0x000fe20000000800 */
[----:B------:R0:W-:Y:S04]  /*df20*/  LDGSTS.E.BYPASS.LTC128B.128 [R9+0x1fc00], desc[UR36][R2.64], !P3 ;  /* 0x1fc0000002097fae */ /* 0x0001e8000d901d64 */
[----:B------:R0:W-:Y:S01]  /*df30*/  LDGSTS.E.BYPASS.LTC128B.128 [R9+0x22c00], desc[UR36][R2.64+0x80], !P2 ;  /* 0x22c0008002097fae */ /* 0x0001e2000d101d64 */
[----:B------:R-:W-:-:S03]  /*df40*/  MOV R13, R8 ;  /* 0x00000008000d7202 */ /* 0x000fc60000000f00 */
[----:B------:R0:W-:Y:S01]  /*df50*/  LDGSTS.E.BYPASS.LTC128B.128 [R9+0x25c00], desc[UR36][R2.64+0x100], !P1 ;  /* 0x25c0010002097fae */ /* 0x0001e2000c901d64 */
[----:B------:R-:W-:-:S07]  /*df60*/  IMAD.MOV.U32 R35, RZ, RZ, R14 ;  /* 0x000000ffff237224 */ /* 0x000fce00078e000e */
[----:B0-----:R-:W-:Y:S05]  /*df70*/  WARPSYNC.COLLECTIVE R15, `(.L_x_3431) ;  /* 0x000000000f087348 */ /* 0x001fea0003c00000 */
[----:B------:R1:W2:Y:S02]  /*df80*/  SHFL.IDX P6, R14, R13, R12, R11 ;  /* 0x0000000c0d0e7389 */ /* 0x0002a400000c000b */
[----:B012---:R-:W-:Y:S01]  /*df90*/  ENDCOLLECTIVE ;  /* 0x000000000000791b */ /* 0x007fe20003800000 */
.L_x_3431:
[----:B------:R-:W-:Y:S01]  /*dfa0*/  IMAD.MOV.U32 R13, RZ, RZ, R10 ;  /* 0x000000ffff0d7224 */ /* 0x000fe200078e000a */
[----:B------:R-:W-:Y:S02]  /*dfb0*/  MOV R12, 0x5 ;  /* 0x00000005000c7802 */ /* 0x000fe40000000f00 */
[----:B------:R-:W-:-:S13]  /*dfc0*/  IADD3 R2, P0, R14, R4, RZ ;  /* 0x000000040e027210 */ /* 0x000fda0007f1e0ff */
[----:B------:R-:W-:Y:S05]  /*dfd0*/  WARPSYNC.COLLECTIVE R15, `(.L_x_3432) ;  /* 0x000000000f087348 */ /* 0x000fea0003c00000 */
[----:B------:R0:W1:Y:S02]  /*dfe0*/  SHFL.IDX P6, R14, R13, R12, R11 ;  /* 0x0000000c0d0e7389 */ /* 0x00006400000c000b */
[----:B01----:R-:W-:Y:S01]  /*dff0*/  ENDCOLLECTIVE ;  /* 0x000000000000791b */ /* 0x003fe20003800000 */
.L_x_3432:
        /* <DEDUP_REMOVED lines=12> */
.L_x_3433:
[----:B------:R-:W-:Y:S05]  /*e0c0*/  BRA `(.L_x_3434) ;  /* 0xffffffd0000c7947 */ /* 0x000fea000383ffff */
.L_x_3358:
[----:B0-----:R0:W1:Y:S02]  /*e0d0*/  SYNCS.PHASECHK.TRANS64.TRYWAIT P0, [R6+URZ+0x30860], R9 ;  /* 0x03086009060075a7 */ /* 0x001064000800017f */
[----:B-1----:R-:W-:Y:S05]  /*e0e0*/  @!P0 NANOSLEEP.SYNCS 0x989680 ;  /* 0x009896800000895d */ /* 0x002fea0003900000 */
[----:B------:R-:W1:Y:S02]  /*e0f0*/  @!P0 SYNCS.PHASECHK.TRANS64 P0, [R6+URZ+0x30860], R9 ;  /* 0x03086009060085a7 */ /* 0x000e64000800007f */
[----:B-1----:R-:W-:Y:S05]  /*e100*/  @!P0 BRA `(.L_x_3358) ;  /* 0xfffffffc00f08947 */ /* 0x002fea000383ffff */
[----:B------:R-:W-:Y:S05]  /*e110*/  BRA `(.L_x_3435) ;  /* 0xffffffd000707947 */ /* 0x000fea000383ffff */
.L_x_3359:
        /* <DEDUP_REMOVED lines=8> */
.L_x_3437:
[----:B------:R-:W-:Y:S05]  /*e1a0*/  BSYNC B1 ;  /* 0x0000000000017941 */ /* 0x000fea0003800000 */
.L_x_3436:
[----:B------:R-:W-:Y:S01]  /*e1b0*/  IMAD.MOV.U32 R13, RZ, RZ, R17 ;  /* 0x000000ffff0d7224 */ /* 0x000fe200078e0011 */
[----:B------:R-:W-:Y:S01]  /*e1c0*/  MOV R12, RZ ;  /* 0x000000ff000c7202 */ /* 0x000fe20000000f00 */
[----:B------:R-:W-:Y:S01]  /*e1d0*/  IMAD.MOV.U32 R11, RZ, RZ, 0x181f ;  /* 0x0000181fff0b7424 */ /* 0x000fe200078e00ff */
[----:B------:R-:W-:Y:S01]  /*e1e0*/  LEA R7, R7, UR39, 0x1 ;  /* 0x0000002707077c11 */ /* 0x000fe2000f8e08ff */
[----:B------:R-:W-:Y:S02]  /*e1f0*/  IMAD.MOV.U32 R15, RZ, RZ, -0x1 ;  /* 0xffffffffff0f7424 */ /* 0x000fe400078e00ff */
[----:B------:R-:W-:-:S07]  /*e200*/  IMAD.MOV.U32 R3, RZ, RZ, R14 ;  /* 0x000000ffff037224 */ /* 0x000fce00078e000e */
[----:B------:R-:W-:Y:S05]  /*e210*/  WARPSYNC.COLLECTIVE R15, `(.L_x_3438) ;  /* 0x000000000f087348 */ /* 0x000fea0003c00000 */
[----:B------:R0:W1:Y:S02]  /*e220*/  SHFL.IDX P6, R14, R13, R12, R11 ;  /* 0x0000000c0d0e7389 */ /* 0x00006400000c000b */
[----:B01----:R-:W-:Y:S01]  /*e230*/  ENDCOLLECTIVE ;  /* 0x000000000000791b */ /* 0x003fe20003800000 */
.L_x_3438:
[----:B------:R-:W-:Y:S02]  /*e240*/  IMAD.MOV.U32 R13, RZ, RZ, R18 ;  /* 0x000000ffff0d7224 */ /* 0x000fe400078e0012 */
[----:B------:R-:W-:Y:S01]  /*e250*/  IMAD.MOV.U32 R12, RZ, RZ, 0x1 ;  /* 0x00000001ff0c7424 */ /* 0x000fe200078e00ff */
[----:B------:R-:W-:-:S13]  /*e260*/  IADD3 R2, P0, R14, R4, RZ ;  /* 0x000000040e027210 */ /* 0x000fda0007f1e0ff */
[----:B------:R-:W-:Y:S05]  /*e270*/  WARPSYNC.COLLECTIVE R15, `(.L_x_3439) ;  /* 0x000000000f087348 */ /* 0x000fea0003c00000 */
[----:B------:R0:W1:Y:S02]  /*e280*/  SHFL.IDX P6, R14, R13, R12, R11 ;  /* 0x0000000c0d0e7389 */ /* 0x00006400000c000b */
[----:B01----:R-:W-:Y:S01]  /*e290*/  ENDCOLLECTIVE ;  /* 0x000000000000791b */ /* 0x003fe20003800000 */
.L_x_3439:
        /* <DEDUP_REMOVED lines=15> */
.L_x_3440:
[----:B------:R-:W-:Y:S01]  /*e390*/  MOV R13, R18 ;  /* 0x00000012000d7202 */ /* 0x000fe20000000f00 */
[----:B------:R-:W-:Y:S01]  /*e3a0*/  IMAD.MOV.U32 R12, RZ, RZ, 0x2 ;  /* 0x00000002ff0c7424 */ /* 0x000fe200078e00ff */
[----:B------:R-:W-:-:S13]  /*e3b0*/  IADD3 R2, P0, R14, R4, RZ ;  /* 0x000000040e027210 */ /* 0x000fda0007f1e0ff */
[----:B------:R-:W-:Y:S05]  /*e3c0*/  WARPSYNC.COLLECTIVE R15, `(.L_x_3441) ;  /* 0x000000000f087348 */ /* 0x000fea0003c00000 */
[----:B------:R0:W1:Y:S02]  /*e3d0*/  SHFL.IDX P6, R14, R13, R12, R11 ;  /* 0x0000000c0d0e7389 */ /* 0x00006400000c000b */
[----:B01----:R-:W-:Y:S01]  /*e3e0*/  ENDCOLLECTIVE ;  /* 0x000000000000791b */ /* 0x003fe20003800000 */
.L_x_3441:
        /* <DEDUP_REMOVED lines=15> */
.L_x_3442:
[----:B------:R-:W-:Y:S01]  /*e4e0*/  IMAD.MOV.U32 R13, RZ, RZ, R18 ;  /* 0x000000ffff0d7224 */ /* 0x000fe200078e0012 */
[----:B------:R-:W-:Y:S02]  /*e4f0*/  MOV R12, 0x3 ;  /* 0x00000003000c7802 */ /* 0x000fe40000000f00 */
[----:B------:R-:W-:-:S13]  /*e500*/  IADD3 R2, P0, R14, R4, RZ ;  /* 0x000000040e027210 */ /* 0x000fda0007f1e0ff */
[----:B------:R-:W-:Y:S05]  /*e510*/  WARPSYNC.COLLECTIVE R15, `(.L_x_3443) ;  /* 0x000000000f087348 */ /* 0x000fea0003c00000 */
[----:B------:R0:W1:Y:S02]  /*e520*/  SHFL.IDX P6, R14, R13, R12, R11 ;  /* 0x0000000c0d0e7389 */ /* 0x00006400000c000b */
[----:B01----:R-:W-:Y:S01]  /*e530*/  ENDCOLLECTIVE ;  /* 0x000000000000791b */ /* 0x003fe20003800000 */
.L_x_3443:
        /* <DEDUP_REMOVED lines=15> */
.L_x_3444:
[----:B------:R-:W-:Y:S02]  /*e630*/  IMAD.MOV.U32 R13, RZ, RZ, R18 ;  /* 0x000000ffff0d7224 */ /* 0x000fe400078e0012 */
[----:B------:R-:W-:Y:S01]  /*e640*/  IMAD.MOV.U32 R12, RZ, RZ, 0x4 ;  /* 0x00000004ff0c7424 */ /* 0x000fe200078e00ff */
[----:B------:R-:W-:-:S13]  /*e650*/  IADD3 R2, P0, R14, R4, RZ ;  /* 0x000000040e027210 */ /* 0x000fda0007f1e0ff */
[----:B------:R-:W-:Y:S05]  /*e660*/  WARPSYNC.COLLECTIVE R15, `(.L_x_3445) ;  /* 0x000000000f087348 */ /* 0x000fea0003c00000 */
[----:B------:R0:W1:Y:S02]  /*e670*/  SHFL.IDX P6, R14, R13, R12, R11 ;  /* 0x0000000c0d0e7389 */ /* 0x00006400000c000b */
[----:B01----:R-:W-:Y:S01]  /*e680*/  ENDCOLLECTIVE ;  /* 0x000000000000791b */ /* 0x003fe20003800000 */
.L_x_3445:
        /* <DEDUP_REMOVED lines=15> */
.L_x_3446:
[----:B------:R-:W-:Y:S01]  /*e780*/  MOV R13, R18 ;  /* 0x00000012000d7202 */ /* 0x000fe20000000f00 */
[----:B------:R-:W-:Y:S01]  /*e790*/  IMAD.MOV.U32 R12, RZ, RZ, 0x5 ;  /* 0x00000005ff0c7424 */ /* 0x000fe200078e00ff */
[----:B------:R-:W-:-:S13]  /*e7a0*/  IADD3 R2, P0, R14, R4, RZ ;  /* 0x000000040e027210 */ /* 0x000fda0007f1e0ff */
[----:B------:R-:W-:Y:S05]  /*e7b0*/  WARPSYNC.COLLECTIVE R15, `(.L_x_3447) ;  /* 0x000000000f087348 */ /* 0x000fea0003c00000 */
[----:B------:R0:W1:Y:S02]  /*e7c0*/  SHFL.IDX P6, R14, R13, R12, R11 ;  /* 0x0000000c0d0e7389 */ /* 0x00006400000c000b */
[----:B01----:R-:W-:Y:S01]  /*e7d0*/  ENDCOLLECTIVE ;  /* 0x000000000000791b */ /* 0x003fe20003800000 */
.L_x_3447:
        /* <DEDUP_REMOVED lines=12> */
.L_x_3448:
[----:B------:R-:W-:Y:S01]  /*e8a0*/  @!PT LDS RZ, [RZ] ;  /* 0x00000000fffff984 */ /* 0x000fe20000000800 */
[----:B------:R-:W-:Y:S01]  /*e8b0*/  @!PT LDS RZ, [RZ] ;  /* 0x00000000fffff984 */ /* 0x000fe20000000800 */
[----:B------:R-:W-:Y:S01]  /*e8c0*/  @!PT LDS RZ, [RZ] ;  /* 0x00000000fffff984 */ /* 0x000fe20000000800 */
[----:B------:R0:W-:Y:S01]  /*e8d0*/  LDGSTS.E.BYPASS.LTC128B.128 [R7+0x5400], desc[UR36][R2.64+0x80], !P0 ;  /* 0x0540008002077fae */ /* 0x0001e2000c101d64 */
[----:B------:R-:W-:-:S13]  /*e8e0*/  ISETP.LT.OR P0, PT, R8, 0x41, P1 ;  /* 0x000000410800780c */ /* 0x000fda0000f01670 */
[----:B------:R0:W-:Y:S01]  /*e8f0*/  LDGSTS.E.BYPASS.LTC128B.128 [R7+0x8400], desc[UR36][R2.64+0x100], !P0 ;  /* 0x0840010002077fae */ /* 0x0001e2000c101d64 */
[----:B------:R-:W-:Y:S05]  /*e900*/  BRA `(.L_x_3449) ;  /* 0xffffffcc00687947 */ /* 0x000fea000383ffff */
.L_x_3365:
[----:B0-----:R0:W1:Y:S02]  /*e910*/  SYNCS.PHASECHK.TRANS64.TRYWAIT P0, [R4+URZ+0x30860], R3 ;  /* 0x03086003040075a7 */ /* 0x001064000800017f */
[----:B-1----:R-:W-:Y:S05]  /*e920*/  @!P0 NANOSLEEP.SYNCS 0x989680 ;  /* 0x009896800000895d */ /* 0x002fea0003900000 */
[----:B------:R-:W1:Y:S02]  /*e930*/  @!P0 SYNCS.PHASECHK.TRANS64 P0, [R4+URZ+0x30860], R3 ;  /* 0x03086003040085a7 */ /* 0x000e64000800007f */
[----:B-1----:R-:W-:Y:S05]  /*e940*/  @!P0 BRA `(.L_x_3365) ;  /* 0xfffffffc00f08947 */ /* 0x002fea000383ffff */
[----:B------:R-:W-:Y:S05]  /*e950*/  BRA `(.L_x_3450) ;  /* 0xffffffd000407947 */ /* 0x000fea000383ffff */
.L_x_3366:
        /* <DEDUP_REMOVED lines=8> */
.L_x_3452:
[----:B------:R-:W-:Y:S05]  /*e9e0*/  BSYNC B0 ;  /* 0x0000000000007941 */ /* 0x000fea0003800000 */
.L_x_3451:
[----:B------:R-:W-:Y:S01]  /*e9f0*/  MOV R13, R17 ;  /* 0x00000011000d7202 */ /* 0x000fe20000000f00 */
[----:B------:R-:W-:Y:S01]  /*ea00*/  IMAD.MOV.U32 R12, RZ, RZ, RZ ;  /* 0x000000ffff0c7224 */ /* 0x000fe200078e00ff */
[----:B------:R-:W-:Y:S01]  /*ea10*/  MOV R15, 0xffffffff ;  /* 0xffffffff000f7802 */ /* 0x000fe20000000f00 */
[----:B------:R-:W-:Y:S02]  /*ea20*/  IMAD.MOV.U32 R11, RZ, RZ, 0x181f ;  /* 0x0000181fff0b7424 */ /* 0x000fe400078e00ff */
[----:B------:R-:W-:Y:S02]  /*ea30*/  IMAD.MOV.U32 R0, RZ, RZ, R14 ;  /* 0x000000ffff007224 */ /* 0x000fe400078e000e */
[----:B------:R-:W-:-:S07]  /*ea40*/  IMAD.SHL.U32 R6, R37, 0x2, RZ ;  /* 0x0000000225067824 */ /* 0x000fce00078e00ff */
[----:B------:R-:W-:Y:S05]  /*ea50*/  WARPSYNC.COLLECTIVE R15, `(.L_x_3453) ;  /* 0x000000000f087348 */ /* 0x000fea0003c00000 */
[----:B------:R0:W1:Y:S02]  /*ea60*/  SHFL.IDX P6, R14, R13, R12, R11 ;  /* 0x0000000c0d0e7389 */ /* 0x00006400000c000b */
[----:B01----:R-:W-:Y:S01]  /*ea70*/  ENDCOLLECTIVE ;  /* 0x000000000000791b */ /* 0x003fe20003800000 */
.L_x_3453:
[----:B------:R-:W-:Y:S01]  /*ea80*/  MOV R13, R18 ;  /* 0x00000012000d7202 */ /* 0x000fe20000000f00 */
[----:B------:R-:W-:Y:S01]  /*ea90*/  IMAD.MOV.U32 R12, RZ, RZ, 0x1 ;  /* 0x00000001ff0c7424 */ /* 0x000fe200078e00ff */
[----:B------:R-:W-:-:S13]  /*eaa0*/  IADD3 R2, P0, R14, R6, RZ ;  /* 0x000000060e027210 */ /* 0x000fda0007f1e0ff */
[----:B------:R-:W-:Y:S05]  /*eab0*/  WARPSYNC.COLLECTIVE R15, `(.L_x_3454) ;  /* 0x000000000f087348 */ /* 0x000fea0003c00000 */
[----:B------:R0:W1:Y:S02]  /*eac0*/  SHFL.IDX P6, R14, R13, R12, R11 ;  /* 0x0000000c0d0e7389 */ /* 0x00006400000c000b */
[----:B01----:R-:W-:Y:S01]  /*ead0*/  ENDCOLLECTIVE ;  /* 0x000000000000791b */ /* 0x003fe20003800000 */
.L_x_3454:
[----:B------:R-:W-:Y:S01]  /*eae0*/  IMAD.X R3, RZ, RZ, R0, P0 ;  /* 0x000000ffff037224 */ /* 0x000fe200000e0600 */
[----:B------:R-:W-:Y:S02]  /*eaf0*/  ISETP.LT.OR P0, PT, R5, 0x1, P3 ;  /* 0x000000010500780c */ /* 0x000fe40001f01670 */
[----:B------:R-:W-:Y:S02]  /*eb00*/  LEA R0, R7, UR39, 0x1 ;  /* 0x0000002707007c11 */ /* 0x000fe4000f8e08ff */
[----:B------:R-:W-:-:S09]  /*eb10*/  MOV R13, R17 ;  /* 0x00000011000d7202 */ /* 0x000fd20000000f00 */
        /* <DEDUP_REMOVED lines=9> */
.L_x_3455:
[----:B------:R-:W-:Y:S01]  /*ebb0*/  @!PT LDS RZ, [RZ] ;  /* 0x00000000fffff984 */ /* 0x000fe20000000800 */
[----:B------:R-:W-:Y:S01]  /*ebc0*/  @!PT LDS RZ, [RZ] ;  /* 0x00000000fffff984 */ /* 0x000fe20000000800 */
[----:B------:R-:W-:Y:S01]  /*ebd0*/  @!PT LDS RZ, [RZ] ;  /* 0x00000000fffff984 */ /* 0x000fe20000000800 */
[----:B------:R-:W-:Y:S01]  /*ebe0*/  LDGSTS.E.BYPASS.LTC128B.128 [R0+0x3400], desc[UR36][R2.64+0x80], !P0 ;  /* 0x0340008002007fae */ /* 0x000fe2000c101d64 */
[----:B------:R-:W-:Y:S01]  /*ebf0*/  ISETP.LT.OR P0, PT, R5, 0x1, P1 ;  /* 0x000000010500780c */ /* 0x000fe20000f01670 */
[----:B------:R-:W-:Y:S01]  /*ec00*/  IMAD.MOV.U32 R13, RZ, RZ, R18 ;  /* 0x000000ffff0d7224 */ /* 0x000fe200078e0012 */
[----:B------:R-:W-:-:S11]  /*ec10*/  MOV R12, 0x2 ;  /* 0x00000002000c7802 */ /* 0x000fd60000000f00 */
[----:B------:R0:W-:Y:S02]  /*ec20*/  LDGSTS.E.BYPASS.LTC128B.128 [R0+0x6400], desc[UR36][R2.64+0x100], !P0 ;  /* 0x0640010002007fae */ /* 0x0001e4000c101d64 */
[----:B0-----:R-:W-:-:S13]  /*ec30*/  IADD3 R2, P0, R14, R6, RZ ;  /* 0x000000060e027210 */ /* 0x001fda0007f1e0ff */
[----:B------:R-:W-:Y:S05]  /*ec40*/  WARPSYNC.COLLECTIVE R15, `(.L_x_3456) ;  /* 0x000000000f087348 */ /* 0x000fea0003c00000 */
[----:B------:R0:W1:Y:S02]  /*ec50*/  SHFL.IDX P6, R14, R13, R12, R11 ;  /* 0x0000000c0d0e7389 */ /* 0x00006400000c000b */
[----:B01----:R-:W-:Y:S01]  /*ec60*/  ENDCOLLECTIVE ;  /* 0x000000000000791b */ /* 0x003fe20003800000 */
.L_x_3456:
        /* <DEDUP_REMOVED lines=12> */
.L_x_3457:
[----:B------:R-:W-:Y:S01]  /*ed30*/  @!PT LDS RZ, [RZ] ;  /* 0x00000000fffff984 */ /* 0x000fe20000000800 */
[----:B------:R-:W-:Y:S01]  /*ed40*/  @!PT LDS RZ, [RZ] ;  /* 0x00000000fffff984 */ /* 0x000fe20000000800 */
[----:B------:R-:W-:Y:S01]  /*ed50*/  @!PT LDS RZ, [RZ] ;  /* 0x00000000fffff984 */ /* 0x000fe20000000800 */
[----:B------:R-:W-:Y:S01]  /*ed60*/  LDGSTS.E.BYPASS.LTC128B.128 [R0+0x3c00], desc[UR36][R2.64+0x80], !P0 ;  /* 0x03c0008002007fae */ /* 0x000fe2000c101d64 */
[----:B------:R-:W-:Y:S01]  /*ed70*/  ISETP.LT.OR P0, PT, R5, 0x11, P1 ;  /* 0x000000110500780c */ /* 0x000fe20000f01670 */
[----:B------:R-:W-:Y:S02]  /*ed80*/  IMAD.MOV.U32 R13, RZ, RZ, R18 ;  /* 0x000000ffff0d7224 */ /* 0x000fe400078e0012 */
[----:B------:R-:W-:-:S10]  /*ed90*/  IMAD.MOV.U32 R12, RZ, RZ, 0x3 ;  /* 0x00000003ff0c7424 */ /* 0x000fd400078e00ff */
[----:B------:R0:W-:Y:S02]  /*eda0*/  LDGSTS.E.BYPASS.LTC128B.128 [R0+0x6c00], desc[UR36][R2.64+0x100], !P0 ;  /* 0x06c0010002007fae */ /* 0x0001e4000c101d64 */
[----:B0-----:R-:W-:-:S13]  /*edb0*/  IADD3 R2, P0, R14, R6, RZ ;  /* 0x000000060e027210 */ /* 0x001fda0007f1e0ff */
[----:B------:R-:W-:Y:S05]  /*edc0*/  WARPSYNC.COLLECTIVE R15, `(.L_x_3458) ;  /* 0x000000000f087348 */ /* 0x000fea0003c00000 */
[----:B------:R0:W1:Y:S02]  /*edd0*/  SHFL.IDX P6, R14, R13, R12, R11 ;  /* 0x0000000c0d0e7389 */ /* 0x00006400000c000b */
[----:B01----:R-:W-:Y:S01]  /*ede0*/  ENDCOLLECTIVE ;  /* 0x000000000000791b */ /* 0x003fe20003800000 */
.L_x_3458:
        /* <DEDUP_REMOVED lines=12> */
.L_x_3459:
[----:B------:R-:W-:Y:S01]  /*eeb0*/  @!PT LDS RZ, [RZ] ;  /* 0x00000000fffff984 */ /* 0x000fe20000000800 */
[----:B------:R-:W-:Y:S01]  /*eec0*/  @!PT LDS RZ, [RZ] ;  /* 0x00000000fffff984 */ /* 0x000fe20000000800 */
[----:B------:R-:W-:Y:S01]  /*eed0*/  @!PT LDS RZ, [RZ] ;  /* 0x00000000fffff984 */ /* 0x000fe20000000800 */
[----:B------:R-:W-:Y:S01]  /*eee0*/  LDGSTS.E.BYPASS.LTC128B.128 [R0+0x4400], desc[UR36][R2.64+0x80], !P0 ;  /* 0x0440008002007fae */ /* 0x000fe2000c101d64 */
[----:B------:R-:W-:Y:S02]  /*eef0*/  ISETP.LT.OR P0, PT, R5, 0x21, P1 ;  /* 0x000000210500780c */ /* 0x000fe40000f01670 */
[----:B------:R-:W-:Y:S01]  /*ef00*/  MOV R13, R18 ;  /* 0x00000012000d7202 */ /* 0x000fe20000000f00 */
[----:B------:R-:W-:-:S10]  /*ef10*/  IMAD.MOV.U32 R12, RZ, RZ, 0x4 ;  /* 0x00000004ff0c7424 */ /* 0x000fd400078e00ff */
[----:B------:R0:W-:Y:S02]  /*ef20*/  LDGSTS.E.BYPASS.LTC128B.128 [R0+0x7400], desc[UR36][R2.64+0x100], !P0 ;  /* 0x0740010002007fae */ /* 0x0001e4000c101d64 */
[----:B0-----:R-:W-:-:S13]  /*ef30*/  IADD3 R2, P0, R14, R6, RZ ;  /* 0x000000060e027210 */ /* 0x001fda0007f1e0ff */
[----:B------:R-:W-:Y:S05]  /*ef40*/  WARPSYNC.COLLECTIVE R15, `(.L_x_3460) ;  /* 0x000000000f087348 */ /* 0x000fea0003c00000 */
[----:B------:R0:W1:Y:S02]  /*ef50*/  SHFL.IDX P6, R14, R13, R12, R11 ;  /* 0x0000000c0d0e7389 */ /* 0x00006400000c000b */
[----:B01----:R-:W-:Y:S01]  /*ef60*/  ENDCOLLECTIVE ;  /* 0x000000000000791b */ /* 0x003fe20003800000 */
.L_x_3460:
        /* <DEDUP_REMOVED lines=12> */
.L_x_3461:
        /* <DEDUP_REMOVED lines=12> */
.L_x_3462:
        /* <DEDUP_REMOVED lines=12> */
.L_x_3463:
[----:B------:R-:W-:Y:S01]  /*f1b0*/  @!PT LDS RZ, [RZ] ;  /* 0x00000000fffff984 */ /* 0x000fe20000000800 */
[----:B------:R-:W-:Y:S01]  /*f1c0*/  @!PT LDS RZ, [RZ] ;  /* 0x00000000fffff984 */ /* 0x000fe20000000800 */
[----:B------:R-:W-:Y:S01]  /*f1d0*/  @!PT LDS RZ, [RZ] ;  /* 0x00000000fffff984 */ /* 0x000fe20000000800 */
[----:B------:R0:W-:Y:S01]  /*f1e0*/  LDGSTS.E.BYPASS.LTC128B.128 [R0+0x5400], desc[UR36][R2.64+0x80], !P0 ;  /* 0x0540008002007fae */ /* 0x0001e2000c101d64 */
[----:B------:R-:W-:-:S13]  /*f1f0*/  ISETP.LT.OR P0, PT, R5, 0x41, P1 ;  /* 0x000000410500780c */ /* 0x000fda0000f01670 */
[----:B------:R0:W-:Y:S01]  /*f200*/  LDGSTS.E.BYPASS.LTC128B.128 [R0+0x8400], desc[UR36][R2.64+0x100], !P0 ;  /* 0x0840010002007fae */ /* 0x0001e2000c101d64 */
[----:B------:R-:W-:Y:S05]  /*f210*/  BRA `(.L_x_3464) ;  /* 0xffffffcc00087947 */ /* 0x000fea000383ffff */
.L_x_3371:
[----:B0-----:R0:W1:Y:S02]  /*f220*/  SYNCS.PHASECHK.TRANS64.TRYWAIT P0, [R5+URZ+0x30820], R0 ;  /* 0x03082000050075a7 */ /* 0x001064000800017f */
[----:B-1----:R-:W-:Y:S05]  /*f230*/  @!P0 NANOSLEEP.SYNCS 0x989680 ;  /* 0x009896800000895d */ /* 0x002fea0003900000 */
[----:B------:R-:W1:Y:S02]  /*f240*/  @!P0 SYNCS.PHASECHK.TRANS64 P0, [R5+URZ+0x30820], R0 ;  /* 0x03082000050085a7 */ /* 0x000e64000800007f */
[----:B-1----:R-:W-:Y:S05]  /*f250*/  @!P0 BRA `(.L_x_3371) ;  /* 0xfffffffc00f08947 */ /* 0x002fea000383ffff */
[----:B------:R-:W-:Y:S05]  /*f260*/  BRA `(.L_x_3465) ;  /* 0xffffffcc00a47947 */ /* 0x000fea000383ffff */
.L_x_3372:
        /* <DEDUP_REMOVED lines=11> */
.L_x_3467:
[----:B------:R-:W-:Y:S05]  /*f320*/  BSYNC B0 ;  /* 0x0000000000007941 */ /* 0x000fea0003800000 */
.L_x_3466:
[----:B------:R-:W-:Y:S05]  /*f330*/  BRA `(.L_x_3468) ;  /* 0xffffffcc008c7947 */ /* 0x000fea000383ffff */
.L_x_3375:
[----:B------:R-:W-:Y:S01]  /*f340*/  BSSY B1, `(.L_x_3469) ;  /* 0x0000006000017945 */ /* 0x000fe20003800000 */
[----:B------:R-:W-:-:S07]  /*f350*/  IMAD.MOV.U32 R15, RZ, RZ, -0x1 ;  /* 0xffffffffff0f7424 */ /* 0x000fce00078e00ff */
[----:B0-----:R-:W-:Y:S05]  /*f360*/  WARPSYNC.COLLECTIVE R15, `(.L_x_3470) ;  /* 0x000000000f0c7348 */ /* 0x001fea0003c00000 */
[----:B------:R-:W-:Y:S02]  /*f370*/  ELECT P6, UR62, PT ;  /* 0x00000000003e782f */ /* 0x000fe400038c0000 */
[----:B------:R-:W-:Y:S01]  /*f380*/  MOV R14, UR62 ;  /* 0x0000003e000e7c02 */ /* 0x000fe20008000f00 */
[----:B0-----:R-:W-:Y:S10]  /*f390*/  ENDCOLLECTIVE ;  /* 0x000000000000791b */ /* 0x001ff40003800000 */
.L_x_3470:
[----:B------:R-:W-:Y:S05]  /*f3a0*/  BSYNC B1 ;  /* 0x0000000000017941 */ /* 0x000fea0003800000 */
.L_x_3469:
[----:B------:R-:W-:Y:S05]  /*f3b0*/  BRA `(.L_x_3471) ;  /* 0xffffffcc00847947 */ /* 0x000fea000383ffff */
.L_x_3377:
[----:B0-----:R0:W1:Y:S02]  /*f3c0*/  SYNCS.PHASECHK.TRANS64.TRYWAIT P1, [R3+URZ+0x30840], R2 ;  /* 0x03084002030075a7 */ /* 0x001064000802017f */
[----:B-1----:R-:W-:Y:S05]  /*f3d0*/  @!P1 NANOSLEEP.SYNCS 0x989680 ;  /* 0x009896800000995d */ /* 0x002fea0003900000 */
[----:B------:R-:W1:Y:S02]  /*f3e0*/  @!P1 SYNCS.PHASECHK.TRANS64 P1, [R3+URZ+0x30840], R2 ;  /* 0x03084002030095a7 */ /* 0x000e64000802007f */
[----:B-1----:R-:W-:Y:S05]  /*f3f0*/  @!P1 BRA `(.L_x_3377) ;  /* 0xfffffffc00f09947 */ /* 0x002fea000383ffff */
[----:B------:R-:W-:Y:S05]  /*f400*/  BRA `(.L_x_3472) ;  /* 0xffffffcc00ac7947 */ /* 0x000fea000383ffff */
.L_x_3379:
[----:B-1----:R1:W2:Y:S02]  /*f410*/  SYNCS.PHASECHK.TRANS64.TRYWAIT P1, [R5+URZ+0x30840], R0 ;  /* 0x03084000050075a7 */ /* 0x0022a4000802017f */
[----:B--2---:R-:W-:Y:S05]  /*f420*/  @!P1 NANOSLEEP.SYNCS 0x989680 ;  /* 0x009896800000995d */ /* 0x004fea0003900000 */
[----:B------:R-:W2:Y:S02]  /*f430*/  @!P1 SYNCS.PHASECHK.TRANS64 P1, [R5+URZ+0x30840], R0 ;  /* 0x03084000050095a7 */ /* 0x000ea4000802007f */
[----:B--2---:R-:W-:Y:S05]  /*f440*/  @!P1 BRA `(.L_x_3379) ;  /* 0xfffffffc00f09947 */ /* 0x004fea000383ffff */
[----:B------:R-:W-:Y:S05]  /*f450*/  BRA `(.L_x_3473) ;  /* 0xffffffcc00b87947 */ /* 0x000fea000383ffff */
.L_x_3381:
[----:B--2---:R2:W3:Y:S02]  /*f460*/  SYNCS.PHASECHK.TRANS64.TRYWAIT P1, [R3+URZ+0x30860], R2 ;  /* 0x03086002030075a7 */ /* 0x0044e4000802017f */
[----:B---3--:R-:W-:Y:S05]  /*f470*/  @!P1 NANOSLEEP.SYNCS 0x989680 ;  /* 0x009896800000995d */ /* 0x008fea0003900000 */
[----:B------:R-:W3:Y:S02]  /*f480*/  @!P1 SYNCS.PHASECHK.TRANS64 P1, [R3+URZ+0x30860], R2 ;  /* 0x03086002030095a7 */ /* 0x000ee4000802007f */
[----:B---3--:R-:W-:Y:S05]  /*f490*/  @!P1 BRA `(.L_x_3381) ;  /* 0xfffffffc00f09947 */ /* 0x008fea000383ffff */
[----:B------:R-:W-:Y:S05]  /*f4a0*/  BRA `(.L_x_3474) ;  /* 0xffffffcc00b47947 */ /* 0x000fea000383ffff */
.L_x_3475:
        /* <DEDUP_REMOVED lines=13> */
.L_x_15847:


//--------------------- .text._ZN7cutlass13device_kernelIN5flash11enable_sm90INS1_16FlashAttnFwdSm90INS1_25CollectiveMainloopFwdSm90ILi2EN4cute5tupleIJNS5_1CILi1EEES8_S8_EEENS6_IJNS7_ILi128EEENS7_ILi96EEENS7_ILi192EEEEEELi192ENS_6half_tEfNS_4arch4Sm90ELb0ELb0ELb1ELb1ELb1ELb0ELb0ELb1ELb1ELb1ELb0ELb0EEENS1_21CollectiveEpilogueFwdINS6_IJSA_SC_SB_EEES9_SE_SG_Li256ELb1ELb1ELb0ELb0EEENS1_36VarlenDynamicPersistentTileSchedulerILi128ELi96ELi256ELi128ELb0ELb1ELb1ELb0ELb1ELb1EEEEEEEEEvNT_6ParamsE --------------------------
	.section	.text._ZN7cutlass13device_kernelIN5flash11enable_sm90INS1_16FlashAttnFwdSm90INS1_25CollectiveMainloopFwdSm90ILi2EN4cute5tupleIJNS5_1CILi1EEES8_S8_EEENS6_IJNS7_ILi128EEENS7_ILi96EEENS7_ILi192EEEEEELi192ENS_6half_tEfNS_4arch4Sm90ELb0ELb0ELb1ELb1ELb1ELb0ELb0ELb1ELb1ELb1ELb0ELb0EEENS1_21CollectiveEpilogueFwdINS6_IJSA_SC_SB_EEES9_SE_SG_Li256ELb1ELb1ELb0ELb0EEENS1_36VarlenDynamicPersistentTileSchedulerILi128ELi96ELi256ELi128ELb0ELb1ELb1ELb0ELb1ELb1EEEEEEEEEvNT_6ParamsE,"ax",@progbits
	.align	128
.text._ZN7cutlass13device_kernelIN5flash11enable_sm90INS1_16FlashAttnFwdSm90INS1_25CollectiveMainloopFwdSm90ILi2EN4cute5tupleIJNS5_1CILi1EEES8_S8_EEENS6_IJNS7_ILi128EEENS7_ILi96EEENS7_ILi192EEEEEELi192ENS_6half_tEfNS_4arch4Sm90ELb0ELb0ELb1ELb1ELb1ELb0ELb0ELb1ELb1ELb1ELb0ELb0EEENS1_21CollectiveEpilogueFwdINS6_IJSA_SC_SB_EEES9_SE_SG_Li256ELb1ELb1ELb0ELb0EEENS1_36VarlenDynamicPersistentTileSchedulerILi128ELi96ELi256ELi128ELb0ELb1ELb1ELb0ELb1ELb1EEEEEEEEEvNT_6ParamsE:
        .type           _ZN7cutlass13device_kernelIN5flash11enable_sm90INS1_16FlashAttnFwdSm90INS1_25CollectiveMainloopFwdSm90ILi2EN4cute5tupleIJNS5_1CILi1EEES8_S8_EEENS6_IJNS7_ILi128EEENS7_ILi96EEENS7_ILi192EEEEEELi192ENS_6half_tEfNS_4arch4Sm90ELb0ELb0ELb1ELb1ELb1ELb0ELb0ELb1ELb1ELb1ELb0ELb0EEENS1_21CollectiveEpilogueFwdINS6_IJSA_SC_SB_EEES9_SE_SG_Li256ELb1ELb1ELb0ELb0EEENS1_36VarlenDynamicPersistentTileSchedulerILi128ELi96ELi256ELi128ELb0ELb1ELb1ELb0ELb1ELb1EEEEEEEEEvNT_6ParamsE,@function
        .size           _ZN7cutlass13device_kernelIN5flash11enable_sm90INS1_16FlashAttnFwdSm90INS1_25CollectiveMainloopFwdSm90ILi2EN4cute5tupleIJNS5_1CILi1EEES8_S8_EEENS6_IJNS7_ILi128EEENS7_ILi96EEENS7_ILi192EEEEEELi192ENS_6half_tEfNS_4arch4Sm90ELb0ELb0ELb1ELb1ELb1ELb0ELb0ELb1ELb1ELb1ELb0ELb0EEENS1_21CollectiveEpilogueFwdINS6_IJSA_SC_SB_EEES9_SE_SG_Li256ELb1ELb1ELb0ELb0EEENS1_36VarlenDynamicPersistentTileSchedulerILi128ELi96ELi256ELi128ELb0ELb1ELb1ELb0ELb1ELb1EEEEEEEEEvNT_6ParamsE,(.L_x_15848 - _ZN7cutlass13device_kernelIN5flash11enable_sm90INS1_16FlashAttnFwdSm90INS1_25CollectiveMainloopFwdSm90ILi2EN4cute5tupleIJNS5_1CILi1EEES8_S8_EEENS6_IJNS7_ILi128EEENS7_ILi96EEENS7_ILi192EEEEEELi192ENS_6half_tEfNS_4arch4Sm90ELb0ELb0ELb1ELb1ELb1ELb0ELb0ELb1ELb1ELb1ELb0ELb0EEENS1_21CollectiveEpilogueFwdINS6_IJSA_SC_SB_EEES9_SE_SG_Li256ELb1ELb1ELb0ELb0EEENS1_36VarlenDynamicPersistentTileSchedulerILi128ELi96ELi256ELi128ELb0ELb1ELb1ELb0ELb1ELb1EEEEEEEEEvNT_6ParamsE)
        .other          _ZN7cutlass13device_kernelIN5flash11enable_sm90INS1_16FlashAttnFwdSm90INS1_25CollectiveMainloopFwdSm90ILi2EN4cute5tupleIJNS5_1CILi1EEES8_S8_EEENS6_IJNS7_ILi128EEENS7_ILi96EEENS7_ILi192EEEEEELi192ENS_6half_tEfNS_4arch4Sm90ELb0ELb0ELb1ELb1ELb1ELb0ELb0ELb1ELb1ELb1ELb0ELb0EEENS1_21CollectiveEpilogueFwdINS6_IJSA_SC_SB_EEES9_SE_SG_Li256ELb1ELb1ELb0ELb0EEENS1_36VarlenDynamicPersistentTileSchedulerILi128ELi96ELi256ELi128ELb0ELb1ELb1ELb0ELb1ELb1EEEEEEEEEvNT_6ParamsE,@"STO_CUDA_ENTRY STV_DEFAULT"
_ZN7cutlass13device_kernelIN5flash11enable_sm90INS1_16FlashAttnFwdSm90INS1_25CollectiveMainloopFwdSm90ILi2EN4cute5tupleIJNS5_1CILi1EEES8_S8_EEENS6_IJNS7_ILi128EEENS7_ILi96EEENS7_ILi192EEEEEELi192ENS_6half_tEfNS_4arch4Sm90ELb0ELb0ELb1ELb1ELb1ELb0ELb0ELb1ELb1ELb1ELb0ELb0EEENS1_21CollectiveEpilogueFwdINS6_IJSA_SC_SB_EEES9_SE_SG_Li256ELb1ELb1ELb0ELb0EEENS1_36VarlenDynamicPersistentTileSchedulerILi128ELi96ELi256ELi128ELb0ELb1ELb1ELb0ELb1ELb1EEEEEEEEEvNT_6ParamsE:
        /* <DEDUP_REMOVED lines=45> */
.L_x_3476:
        /* <DEDUP_REMOVED lines=22> */
.L_x_3477:
        /* <DEDUP_REMOVED lines=18> */
.L_x_3478:
        /* <DEDUP_REMOVED lines=22> */
.L_x_3479:
        /* <DEDUP_REMOVED lines=23> */
.L_x_3480:
        /* <DEDUP_REMOVED lines=10> */
.L_x_3482:
        /* <DEDUP_REMOVED lines=19> */
[----:B------:R-:W-:Y:S01]  /*09f0*/  UMOV UR38, URZ ;  /* 0x0000003f00267c82 */ /* 0x000fe20008000000 */
[----:B0-----:R-:W-:-:S05]  /*0a00*/  VIADD R204, R0, 0xffffff80 ;  /* 0xffffff8000cc7836 */ /* 0x001fca0000000000 */
[----:B------:R-:W-:-:S04]  /*0a10*/  SHF.R.S32.HI R3, RZ, 0x1f, R204 ;  /* 0x0000001fff037819 */ /* 0x000fc800000114cc */
[CC--:B------:R-:W-:Y:S02]  /*0a20*/  LEA.HI R0, R3.reuse, R204.reuse, RZ, 0x7 ;  /* 0x000000cc03007211 */ /* 0x0c0fe400078f38ff */
[----:B------:R-:W-:Y:S02]  /*0a30*/  LEA.HI R4, R3, R204, RZ, 0x5 ;  /* 0x000000cc03047211 */ /* 0x000fe400078f28ff */
[----:B------:R-:W-:Y:S02]  /*0a40*/  LOP3.LUT R5, R0, 0xffffff80, RZ, 0xc0, !PT ;  /* 0xffffff8000057812 */ /* 0x000fe400078ec0ff */
[----:B------:R-:W-:Y:S02]  /*0a50*/  SHF.L.U32 R4, R4, 0x5, RZ ;  /* 0x0000000504047819 */ /* 0x000fe400000006ff */
[----:B------:R-:W-:Y:S01]  /*0a60*/  SHF.R.S32.HI R195, RZ, 0x7, R0 ;  /* 0x00000007ffc37819 */ /* 0x000fe20000011400 */
[----:B------:R-:W-:Y:S01]  /*0a70*/  IMAD.IADD R194, R204, 0x1, -R5 ;  /* 0x00000001ccc27824 */ /* 0x000fe200078e0a05 */
[----:B------:R-:W-:-:S02]  /*0a80*/  LOP3.LUT R4, R4, 0xfffffc00, RZ, 0xc0, !PT ;  /* 0xfffffc0004047812 */ /* 0x000fc400078ec0ff */
[----:B------:R-:W-:Y:S02]  /*0a90*/  LEA.HI R0, R0, R195, RZ, 0x1 ;  /* 0x000000c300007211 */ /* 0x000fe400078f08ff */
[----:B------:R-:W-:Y:S02]  /*0aa0*/  SHF.R.S32.HI R9, RZ, 0x1f, R194 ;  /* 0x0000001fff097819 */ /* 0x000fe400000114c2 */
[----:B------:R-:W-:Y:S02]  /*0ab0*/  LOP3.LUT R0, R0, 0x3fffffe, RZ, 0xc0, !PT ;  /* 0x03fffffe00007812 */ /* 0x000fe400078ec0ff */
[CC--:B------:R-:W-:Y:S02]  /*0ac0*/  LEA.HI R6, R9.reuse, R194.reuse, RZ, 0x2 ;  /* 0x000000c209067211 */ /* 0x0c0fe400078f10ff */
[----:B------:R-:W-:Y:S02]  /*0ad0*/  LEA.HI R9, R9, R194, RZ, 0x5 ;  /* 0x000000c209097211 */ /* 0x000fe400078f28ff */
[----:B------:R-:W-:-:S02]  /*0ae0*/  SHF.R.S32.HI R8, RZ, 0x2, R6 ;  /* 0x00000002ff087819 */ /* 0x000fc40000011406 */
[----:B------:R-:W-:Y:S02]  /*0af0*/  SHF.R.S32.HI R11, RZ, 0x1f, R6 ;  /* 0x0000001fff0b7819 */ /* 0x000fe40000011406 */
[----:B------:R-:W-:Y:S02]  /*0b00*/  SHF.R.S32.HI R9, RZ, 0x5, R9 ;  /* 0x00000005ff097819 */ /* 0x000fe40000011409 */
[----:B------:R-:W-:Y:S02]  /*0b10*/  LEA.HI R11, R11, R8, RZ, 0x3 ;  /* 0x000000080b0b7211 */ /* 0x000fe400078f18ff */
[----:B------:R-:W-:Y:S02]  /*0b20*/  IADD3 R0, R195, -R0, RZ ;  /* 0x80000000c3007210 */ /* 0x000fe40007ffe0ff */
[----:B------:R-:W-:-:S04]  /*0b30*/  LOP3.LUT R11, R11, 0xfffffff8, RZ, 0xc0, !PT ;  /* 0xfffffff80b0b7812 */ /* 0x000fc800078ec0ff */
[----:B------:R-:W-:-:S05]  /*0b40*/  IADD3 R8, R8, -R11, RZ ;  /* 0x8000000b08087210 */ /* 0x000fca0007ffe0ff */
[----:B------:R-:W-:-:S04]  /*0b50*/  IMAD R9, R9, 0x10, R8 ;  /* 0x0000001009097824 */ /* 0x000fc800078e0208 */
[----:B------:R-:W-:Y:S01]  /*0b60*/  IMAD R196, R0, 0x40, R9 ;  /* 0x0000004000c47824 */ /* 0x000fe200078e0209 */
[----:B--2---:R-:W-:Y:S02]  /*0b70*/  R2UR UR4, R2 ;  /* 0x00000000020472ca */ /* 0x004fe400000e0000 */
[----:B------:R-:W-:-:S04]  /*0b80*/  LEA.HI R2, R3, R204, RZ, 0x4 ;  /* 0x000000cc03027211 */ /* 0x000fc800078f20ff */
[----:B------:R-:W-:Y:S02]  /*0b90*/  SHF.R.S32.HI R7, RZ, 0x4, R2 ;  /* 0x00000004ff077819 */ /* 0x000fe40000011402 */
[C---:B------:R-:W-:Y:S02]  /*0ba0*/  LOP3.LUT R5, R2.reuse, 0x3fffff0, RZ, 0xc0, !PT ;  /* 0x03fffff002057812 */ /* 0x040fe400078ec0ff */
[----:B------:R-:W-:-:S03]  /*0bb0*/  LEA.HI R2, R2, R7, RZ, 0x1 ;  /* 0x0000000702027211 */ /* 0x000fc600078f08ff */
[----:B------:R-:W-:Y:S01]  /*0bc0*/  IMAD.IADD R5, R204, 0x1, -R5 ;  /* 0x00000001cc057824 */ /* 0x000fe200078e0a05 */
[----:B------:R-:W-:Y:S01]  /*0bd0*/  LOP3.LUT R2, R2, 0x1ffffffe, RZ, 0xc0, !PT ;  /* 0x1ffffffe02027812 */ /* 0x000fe200078ec0ff */
[----:B------:R-:W-:Y:S02]  /*0be0*/  ULOP3.LUT UR7, UR4, 0x1, URZ, 0xfc, !UPT ;  /* 0x0000000104077892 */ /* 0x000fe4000f8efc3f */
[----:B------:R-:W-:Y:S01]  /*0bf0*/  IMAD R5, R5, 0x40, R4 ;  /* 0x0000004005057824 */ /* 0x000fe200078e0204 */
[-C--:B------:R-:W-:Y:S01]  /*0c00*/  LEA.HI R4, R3, R204.reuse, RZ, 0x2 ;  /* 0x000000cc03047211 */ /* 0x080fe200078f10ff */
[----:B------:R-:W-:Y:S01]  /*0c10*/  IMAD.IADD R2, R7, 0x1, -R2 ;  /* 0x0000000107027824 */ /* 0x000fe200078e0a02 */
[----:B------:R-:W-:Y:S01]  /*0c20*/  LEA.HI R3, R3, R204, RZ, 0x3 ;  /* 0x000000cc03037211 */ /* 0x000fe200078f18ff */
[----:B------:R-:W-:Y:S01]  /*0c30*/  UMOV UR4, URZ ;  /* 0x0000003f00047c82 */ /* 0x000fe20008000000 */
[----:B------:R-:W-:Y:S01]  /*0c40*/  LOP3.LUT R7, R6, 0x7ffffffc, RZ, 0xc0, !PT ;  /* 0x7ffffffc06077812 */ /* 0x000fe200078ec0ff */
[----:B------:R-:W-:Y:S01]  /*0c50*/  IMAD R199, R2, 0x8, R5 ;  /* 0x0000000802c77824 */ /* 0x000fe200078e0205 */
[----:B------:R-:W-:Y:S01]  /*0c60*/  LOP3.LUT R5, R4, 0xfffffffc, RZ, 0xc0, !PT ;  /* 0xfffffffc04057812 */ /* 0x000fe200078ec0ff */
[----:B------:R-:W-:Y:S01]  /*0c70*/  IMAD.MOV.U32 R4, RZ, RZ, -0x2 ;  /* 0xfffffffeff047424 */ /* 0x000fe200078e00ff */
[----:B------:R-:W-:Y:S01]  /*0c80*/  LOP3.LUT R19, R3, 0xfffffff8, RZ, 0xc0, !PT ;  /* 0xfffffff803137812 */ /* 0x000fe200078ec0ff */
[----:B------:R-:W-:Y:S01]  /*0c90*/  IMAD.IADD R7, R194, 0x1, -R7 ;  /* 0x00000001c2077824 */ /* 0x000fe200078e0a07 */
[----:B------:R-:W-:Y:S01]  /*0ca0*/  SHF.R.S32.HI R23, RZ, 0x3, R3 ;  /* 0x00000003ff177819 */ /* 0x000fe20000011403 */
[----:B------:R-:W-:-:S02]  /*0cb0*/  IMAD.IADD R5, R204, 0x1, -R5 ;  /* 0x00000001cc057824 */ /* 0x000fc400078e0a05 */
[----:B------:R-:W-:Y:S02]  /*0cc0*/  IMAD.IADD R19, R204, 0x1, -R19 ;  /* 0x00000001cc137824 */ /* 0x000fe400078e0a13 */
[----:B------:R-:W-:Y:S01]  /*0cd0*/  IMAD R197, R7, R4, 0x60 ;  /* 0x0000006007c57424 */ /* 0x000fe200078e0204 */
[----:B------:R-:W-:Y:S01]  /*0ce0*/  LEA.HI R2, R5, R5, RZ, 0x1 ;  /* 0x0000000505027211 */ /* 0x000fe200078f08ff */
[----:B------:R-:W-:Y:S02]  /*0cf0*/  IMAD.SHL.U32 R16, R19, 0x8, RZ ;  /* 0x0000000813107824 */ /* 0x000fe400078e00ff */
[----:B------:R-:W-:Y:S01]  /*0d00*/  IMAD.U32 R200, RZ, RZ, UR7 ;  /* 0x00000007ffc87e24 */ /* 0x000fe2000f8e00ff */
[----:B------:R-:W-:Y:S01]  /*0d10*/  LOP3.LUT R2, R2, 0x1ffffffe, RZ, 0xc0, !PT ;  /* 0x1ffffffe02027812 */ /* 0x000fe200078ec0ff */
[C---:B------:R-:W-:Y:S01]  /*0d20*/  VIADD R18, R16.reuse, 0x80 ;  /* 0x0000008010127836 */ /* 0x040fe20000000000 */
[----:B------:R-:W-:Y:S01]  /*0d30*/  IADD3 R17, R16, 0x40, RZ ;  /* 0x0000004010117810 */ /* 0x000fe20007ffe0ff */
[----:B------:R-:W-:Y:S01]  /*0d40*/  IMAD.U32 R193, RZ, RZ, UR4 ;  /* 0x00000004ffc17e24 */ /* 0x000fe2000f8e00ff */
[----:B------:R-:W-:Y:S01]  /*0d50*/  SHF.R.S32.HI R203, RZ, 0x1f, R16 ;  /* 0x0000001fffcb7819 */ /* 0x000fe20000011410 */
[----:B------:R-:W-:Y:S01]  /*0d60*/  IMAD.IADD R5, R5, 0x1, -R2 ;  /* 0x0000000105057824 */ /* 0x000fe200078e0a02 */
[----:B------:R-:W-:-:S02]  /*0d70*/  SHF.R.S32.HI R202, RZ, 0x1f, R17 ;  /* 0x0000001fffca7819 */ /* 0x000fc40000011411 */
[----:B------:R-:W-:Y:S01]  /*0d80*/  SHF.R.S32.HI R201, RZ, 0x1f, R18 ;  /* 0x0000001fffc97819 */ /* 0x000fe20000011412 */
[----:B------:R-:W-:-:S07]  /*0d90*/  IMAD R198, R5, 0x8, R196 ;  /* 0x0000000805c67824 */ /* 0x000fce00078e02c4 */
.L_x_3528:
[----:B012---:R-:W0:Y:S01]  /*0da0*/  LDC.64 R2, c[0x0][0xc88] ;  /* 0x00032200ff027b82 */ /* 0x007e220000000a00 */
[----:B------:R-:W-:Y:S01]  /*0db0*/  ULDC.64 UR8, c[0x0][0xa28] ;  /* 0x00028a0000087ab9 */ /* 0x000fe20000000a00 */
[----:B------:R-:W-:Y:S01]  /*0dc0*/  ULDC.64 UR10, c[0x0][0xa20] ;  /* 0x00028800000a7ab9 */ /* 0x000fe20000000a00 */
[----:B------:R-:W-:Y:S01]  /*0dd0*/  MOV R22, UR5 ;  /* 0x0000000500167c02 */ /* 0x000fe20008000f00 */
[----:B------:R-:W-:Y:S01]  /*0de0*/  ULDC UR7, c[0x0][0x2f0] ;  /* 0x0000bc0000077ab9 */ /* 0x000fe20000000800 */
[----:B0-----:R-:W-:Y:S01]  /*0df0*/  IMAD.WIDE R2, R39, 0x4, R2 ;  /* 0x0000000427027825 */ /* 0x001fe200078e0202 */
[----:B------:R-:W-:Y:S02]  /*0e00*/  UISETP.NE.U32.AND UP0, UPT, UR8, URZ, UPT ;  /* 0x0000003f0800728c */ /* 0x000fe4000bf05070 */
[----:B------:R-:W-:Y:S01]  /*0e10*/  UISETP.NE.U32.AND UP1, UPT, UR10, URZ, UPT ;  /* 0x0000003f0a00728c */ /* 0x000fe2000bf25070 */
[----:B------:R-:W-:Y:S02]  /*0e20*/  ULDC UR5, c[0x0][0x424] ;  /* 0x0001090000057ab9 */ /* 0x000fe40000000800 */
[----:B------:R-:W2:Y:S01]  /*0e30*/  LDG.E R2, desc[UR36][R2.64] ;  /* 0x0000002402027981 */ /* 0x000ea2000c1e1900 */
[----:B------:R-:W-:-:S02]  /*0e40*/  UISETP.NE.AND.EX UP0, UPT, UR9, URZ, UPT, UP0 ;  /* 0x0000003f0900728c */ /* 0x000fc4000bf05300 */
[----:B------:R-:W-:-:S04]  /*0e50*/  UISETP.NE.AND.EX UP1, UPT, UR11, URZ, UPT, UP1 ;  /* 0x0000003f0b00728c */ /* 0x000fc8000bf25310 */
[----:B------:R-:W-:Y:S02]  /*0e60*/  PLOP3.LUT P0, PT, PT, PT, UP0, 0x80, 0x0 ;  /* 0x000000000000781c */ /* 0x000fe40003f0f008 */
[----:B------:R-:W-:Y:S02]  /*0e70*/  PLOP3.LUT P1, PT, PT, PT, UP1, 0x80, 0x0 ;  /* 0x000000000000781c */ /* 0x000fe40003f2f018 */
[----:B--2---:R-:W-:-:S13]  /*0e80*/  R2UR UR60, R2 ;  /* 0x00000000023c72ca */ /* 0x004fda00000e0000 */
[----:B------:R-:W-:Y:S02]  /*0e90*/  USHF.R.S32.HI UR4, URZ, 0x1f, UR60 ;  /* 0x0000001f3f047899 */ /* 0x000fe4000801143c */
[----:B------:R-:W-:Y:S02]  /*0ea0*/  @UP0 ULEA UR8, UP2, UR60, UR8, 0x2 ;  /* 0x000000083c080291 */ /* 0x000fe4000f84103f */
[----:B------:R-:W-:Y:S02]  /*0eb0*/  @UP1 ULEA UR10, UP3, UR60, UR10, 0x2 ;  /* 0x0000000a3c0a1291 */ /* 0x000fe4000f86103f */
[----:B------:R-:W-:Y:S02]  /*0ec0*/  @UP0 ULEA.HI.X UR9, UR60, UR9, UR4, 0x2, UP2 ;  /* 0x000000093c090291 */ /* 0x000fe400090f1404 */
[----:B------:R-:W-:Y:S01]  /*0ed0*/  MOV R192, UR4 ;  /* 0x0000000400c07c02 */ /* 0x000fe20008000f00 */
[----:B------:R-:W-:Y:S01]  /*0ee0*/  @UP1 ULEA.HI.X UR11, UR60, UR11, UR4, 0x2, UP3 ;  /* 0x0000000b3c0b1291 */ /* 0x000fe200098f1404 */
[----:B------:R-:W-:-:S02]  /*0ef0*/  IMAD.U32 R2, RZ, RZ, UR8 ;  /* 0x00000008ff027e24 */ /* 0x000fc4000f8e00ff */
[----:B------:R-:W-:Y:S02]  /*0f00*/  IMAD.U32 R4, RZ, RZ, UR10 ;  /* 0x0000000aff047e24 */ /* 0x000fe4000f8e00ff */
[----:B------:R-:W-:Y:S01]  /*0f10*/  IMAD.U32 R3, RZ, RZ, UR9 ;  /* 0x00000009ff037e24 */ /* 0x000fe2000f8e00ff */
[----:B------:R-:W-:Y:S01]  /*0f20*/  ULDC.64 UR8, c[0x0][0x418] ;  /* 0x0001060000087ab9 */ /* 0x000fe20000000a00 */
[----:B------:R-:W-:-:S03]  /*0f30*/  IMAD.U32 R5, RZ, RZ, UR11 ;  /* 0x0000000bff057e24 */ /* 0x000fc6000f8e00ff */
[----:B------:R-:W2:Y:S04]  /*0f40*/  @P0 LDG.E R2, desc[UR36][R2.64] ;  /* 0x0000002402020981 */ /* 0x000ea8000c1e1900 */
[----:B---3--:R-:W3:Y:S01]  /*0f50*/  @P1 LDG.E R4, desc[UR36][R4.64] ;  /* 0x0000002404041981 */ /* 0x008ee2000c1e1900 */
[----:B------:R-:W-:Y:S01]  /*0f60*/  UISETP.NE.U32.AND UP0, UPT, UR8, URZ, UPT ;  /* 0x0000003f0800728c */ /* 0x000fe2000bf05070 */
[----:B------:R-:W-:Y:S01]  /*0f70*/  IMAD.MOV.U32 R0, RZ, RZ, RZ ;  /* 0x000000ffff007224 */ /* 0x000fe200078e00ff */
[----:B------:R-:W-:Y:S01]  /*0f80*/  UMOV UR4, URZ ;  /* 0x0000003f00047c82 */ /* 0x000fe20008000000 */
[----:B------:R-:W-:Y:S01]  /*0f90*/  UMOV UR61, UR6 ;  /* 0x00000006003d7c82 */ /* 0x000fe20008000000 */
[----:B------:R-:W-:Y:S01]  /*0fa0*/  UISETP.NE.AND.EX UP0, UPT, UR9, URZ, UPT, UP0 ;  /* 0x0000003f0900728c */ /* 0x000fe2000bf05300 */
[----:B------:R-:W-:-:S02]  /*0fb0*/  CS2R R118, SRZ ;  /* 0x0000000000767805 */ /* 0x000fc4000001ff00 */
[----:B------:R-:W-:Y:S02]  /*0fc0*/  CS2R R116, SRZ ;  /* 0x0000000000747805 */ /* 0x000fe4000001ff00 */
[----:B------:R-:W-:Y:S01]  /*0fd0*/  CS2R R114, SRZ ;  /* 0x0000000000727805 */ /* 0x000fe2000001ff00 */
[----:B------:R-:W-:Y:S01]  /*0fe0*/  USEL UR5, UR5, 0x1, UP0 ;  /* 0x0000000105057887 */ /* 0x000fe20008000000 */
[----:B------:R-:W-:Y:S02]  /*0ff0*/  CS2R R112, SRZ ;  /* 0x0000000000707805 */ /* 0x000fe4000001ff00 */
[----:B------:R-:W-:Y:S02]  /*1000*/  CS2R R110, SRZ ;  /* 0x00000000006e7805 */ /* 0x000fe4000001ff00 */
[----:B------:R-:W-:Y:S01]  /*1010*/  CS2R R108, SRZ ;  /* 0x00000000006c7805 */ /* 0x000fe2000001ff00 */
[----:B------:R-:W-:Y:S01]  /*1020*/  UIMAD UR5, UR5, UR7, URZ ;  /* 0x00000007050572a4 */ /* 0x000fe2000f8e023f */
[----:B------:R-:W-:-:S02]  /*1030*/  CS2R R106, SRZ ;  /* 0x00000000006a7805 */ /* 0x000fc4000001ff00 */
[----:B------:R-:W-:Y:S01]  /*1040*/  CS2R R104, SRZ ;  /* 0x0000000000687805 */ /* 0x000fe2000001ff00 */
[----:B------:R-:W-:Y:S01]  /*1050*/  IMAD.MOV.U32 R46, RZ, RZ, RZ ;  /* 0x000000ffff2e7224 */ /* 0x000fe200078e00ff */
        /* <DEDUP_REMOVED lines=28> */
[----:B------:R-:W-:Y:S01]  /*1220*/  MOV R128, RZ ;  /* 0x000000ff00807202 */ /* 0x000fe20000000f00 */
[----:B------:R-:W-:Y:S01]  /*1230*/  IMAD.MOV.U32 R125, RZ, RZ, RZ ;  /* 0x000000ffff7d7224 */ /* 0x000fe200078e00ff */
[----:B------:R-:W-:-:S02]  /*1240*/  CS2R R44, SRZ ;  /* 0x00000000002c7805 */ /* 0x000fc4000001ff00 */
[----:B------:R-:W-:Y:S01]  /*1250*/  CS2R R126, SRZ ;  /* 0x00000000007e7805 */ /* 0x000fe2000001ff00 */
[----:B------:R-:W-:Y:S01]  /*1260*/  IMAD.MOV.U32 R41, RZ, RZ, RZ ;  /* 0x000000ffff297224 */ /* 0x000fe200078e00ff */
[----:B--2---:R-:W-:Y:S01]  /*1270*/  @P0 R2UR UR4, R2 ;  /* 0x00000000020402ca */ /* 0x004fe200000e0000 */
[----:B------:R-:W-:Y:S01]  /*1280*/  IMAD.MOV.U32 R2, RZ, RZ, RZ ;  /* 0x000000ffff027224 */ /* 0x000fe200078e00ff */
[----:B------:R-:W-:Y:S02]  /*1290*/  PLOP3.LUT P0, PT, PT, PT, PT, 0x80, 0x0 ;  /* 0x000000000000781c */ /* 0x000fe40003f0f070 */
[----:B---3--:R-:W-:Y:S01]  /*12a0*/  @P1 R2UR UR5, R4 ;  /* 0x00000000040512ca */ /* 0x008fe200000e0000 */
[----:B----4-:R-:W-:-:S14]  /*12b0*/  @P1 BRA `(.L_x_3483) ;  /* 0x0000000000341947 */ /* 0x010fdc0003800000 */
        /* <DEDUP_REMOVED lines=13> */
.L_x_3483:
[----:B------:R-:W-:Y:S01]  /*1390*/  UIADD3 UR6, -UR4, UR5, URZ ;  /* 0x0000000504067290 */ /* 0x000fe2000fffe13f */
[----:B------:R-:W-:Y:S02]  /*13a0*/  MOV R40, RZ ;  /* 0x000000ff00287202 */ /* 0x000fe40000000f00 */
[----:B------:R-:W-:Y:S01]  /*13b0*/  CS2R R132, SRZ ;  /* 0x0000000000847805 */ /* 0x000fe2000001ff00 */
[----:B------:R-:W-:Y:S01]  /*13c0*/  IMAD.MOV.U32 R129, RZ, RZ, RZ ;  /* 0x000000ffff817224 */ /* 0x000fe200078e00ff */
[----:B------:R-:W-:Y:S01]  /*13d0*/  UIADD3 UR4, UR6, 0x5f, URZ ;  /* 0x0000005f06047890 */ /* 0x000fe2000fffe03f */
[----:B------:R-:W-:Y:S01]  /*13e0*/  CS2R R122, SRZ ;  /* 0x00000000007a7805 */ /* 0x000fe2000001ff00 */
[----:B------:R-:W-:Y:S02]  /*13f0*/  UISETP.GE.AND UP0, UPT, UR6, 0x1, UPT ;  /* 0x000000010600788c */ /* 0x000fe4000bf06270 */
[----:B------:R-:W-:Y:S01]  /*1400*/  IMAD.U32 R102, RZ, RZ, UR6 ;  /* 0x00000006ff667e24 */ /* 0x000fe2000f8e00ff */
[----:B------:R-:W-:Y:S01]  /*1410*/  UIMAD.WIDE UR4, UR4, 0x2aaaaaab, URZ ;  /* 0x2aaaaaab040478a5 */ /* 0x000fe2000f8e023f */
[----:B------:R-:W-:Y:S01]  /*1420*/  IMAD.MOV.U32 R3, RZ, RZ, RZ ;  /* 0x000000ffff037224 */ /* 0x000fe200078e00ff */
[----:B------:R-:W-:Y:S01]  /*1430*/  CS2R R130, SRZ ;  /* 0x0000000000827805 */ /* 0x000fe2000001ff00 */
[----:B------:R-:W-:Y:S01]  /*1440*/  IMAD.MOV.U32 R124, RZ, RZ, RZ ;  /* 0x000000ffff7c7224 */ /* 0x000fe200078e00ff */
[----:B------:R-:W-:Y:S01]  /*1450*/  PLOP3.LUT P1, PT, PT, PT, UP0, 0x80, 0x0 ;  /* 0x000000000000781c */ /* 0x000fe20003f2f008 */
[----:B------:R-:W-:Y:S01]  /*1460*/  USHF.R.U32.HI UR4, URZ, 0x1f, UR5 ;  /* 0x0000001f3f047899 */ /* 0x000fe20008011605 */
[----:B------:R-:W-:Y:S01]  /*1470*/  MOV R121, RZ ;  /* 0x000000ff00797202 */ /* 0x000fe20000000f00 */
[----:B------:R-:W-:Y:S01]  /*1480*/  IMAD.MOV.U32 R136, RZ, RZ, RZ ;  /* 0x000000ffff887224 */ /* 0x000fe200078e00ff */
[----:B------:R-:W-:Y:S01]  /*1490*/  CS2R R6, SRZ ;  /* 0x0000000000067805 */ /* 0x000fe2000001ff00 */
[----:B------:R-:W-:Y:S01]  /*14a0*/  ULEA.HI.SX32 UR4, UR5, UR4, 0x1c ;  /* 0x0000000405047291 */ /* 0x000fe2000f8fe23f */
[----:B------:R-:W-:Y:S01]  /*14b0*/  CS2R R134, SRZ ;  /* 0x0000000000867805 */ /* 0x000fe2000001ff00 */
[----:B------:R-:W-:-:S04]  /*14c0*/  IMAD.MOV.U32 R24, RZ, RZ, RZ ;  /* 0x000000ffff187224 */ /* 0x000fc800078e00ff */
[----:B------:R-:W-:Y:S02]  /*14d0*/  IMAD.U32 R120, RZ, RZ, UR4 ;  /* 0x00000004ff787e24 */ /* 0x000fe4000f8e00ff */
[----:B------:R-:W-:Y:S05]  /*14e0*/  @!P1 BRA `(.L_x_3484) ;  /* 0x0000006000cc9947 */ /* 0x000fea0003800000 */
        /* <DEDUP_REMOVED lines=31> */
.L_x_3485:
        /* <DEDUP_REMOVED lines=11> */
.L_x_3615:
[----:B------:R-:W-:Y:S05]  /*1790*/  @!P0 BRA `(.L_x_3487) ;  /* 0x0000000000048947 */ /* 0x000fea0003800000 */
[----:B------:R-:W-:Y:S01]  /*17a0*/  BPT.TRAP 0x1 ;  /* 0x000000040000795c */ /* 0x000fe20000300000 */
.L_x_3487:
[----:B0-----:R-:W-:Y:S01]  /*17b0*/  IMAD.U32 R3, RZ, RZ, UR39 ;  /* 0x00000027ff037e24 */ /* 0x001fe2000f8e00ff */
[----:B------:R-:W-:-:S04]  /*17c0*/  MOV R0, UR38 ;  /* 0x0000002600007c02 */ /* 0x000fc80008000f00 */
[----:B------:R-:W-:Y:S02]  /*17d0*/  LEA R0, R0, UR40, 0x3 ;  /* 0x0000002800007c11 */ /* 0x000fe4000f8e18ff */
[----:B------:R-:W-:-:S04]  /*17e0*/  SHF.L.U32 R3, R3, 0x1f, RZ ;  /* 0x0000001f03037819 */ /* 0x000fc800000006ff */
[----:B------:R0:W1:Y:S01]  /*17f0*/  SYNCS.PHASECHK.TRANS64.TRYWAIT P1, [R0+URZ+0x30830], R3 ;  /* 0x03083003000075a7 */ /* 0x000062000802017f */
[----:B------:R-:W-:Y:S05]  /*1800*/  @!P0 BRA `(.L_x_3488) ;  /* 0x0000000000048947 */ /* 0x000fea0003800000 */
[----:B------:R-:W-:Y:S01]  /*1810*/  BPT.TRAP 0x1 ;  /* 0x000000040000795c */ /* 0x000fe20000300000 */
.L_x_3488:
[----:B------:R-:W-:Y:S01]  /*1820*/  IMAD.MOV.U32 R119, RZ, RZ, RZ ;  /* 0x000000ffff777224 */ /* 0x000fe200078e00ff */
[----:B-1----:R-:W-:Y:S06]  /*1830*/  @P1 BRA `(.L_x_3489) ;  /* 0x0000000000081947 */ /* 0x002fec0003800000 */
[----:B------:R-:W1:Y:S02]  /*1840*/  SYNCS.PHASECHK.TRANS64.TRYWAIT P1, [R0+URZ+0x30830], R3 ;  /* 0x03083003000075a7 */ /* 0x000e64000802017f */
[----:B-1----:R-:W-:Y:S05]  /*1850*/  @!P1 BRA `(.L_x_3490) ;  /* 0x000000dc002c9947 */ /* 0x002fea0003800000 */
.L_x_3489:
        /* <DEDUP_REMOVED lines=8> */
[----:B------:R-:W-:Y:S01]  /*18e0*/  IMAD.U32 R9, RZ, RZ, UR13 ;  /* 0x0000000dff097e24 */ /* 0x000fe2000f8e00ff */
        /* <DEDUP_REMOVED lines=18> */
[----:B------:R-:W-:Y:S01]  /*1a10*/  MOV R6, UR12 ;  /* 0x0000000c00067c02 */ /* 0x000fe20008000f00 */
        /* <DEDUP_REMOVED lines=71> */
.L_x_3491:
        /* <DEDUP_REMOVED lines=13> */
[----:B------:R-:W-:-:S02]  /*1f60*/  IMAD.U32 R4, RZ, RZ, UR5 ;  /* 0x00000005ff047e24 */ /* 0x000fc4000f8e00ff */
[----:B------:R-:W-:Y:S01]  /*1f70*/  FMUL.FTZ R36, R36, UR4 ;  /* 0x0000000424247c20 */ /* 0x000fe20008410000 */
[----:B01----:R-:W-:Y:S02]  /*1f80*/  VIADD R3, R197, UR6 ;  /* 0x00000006c5037c36 */ /* 0x003fe40008000000 */
[----:B------:R-:W-:Y:S01]  /*1f90*/  FMUL.FTZ R39, R39, UR4 ;  /* 0x0000000427277c20 */ /* 0x000fe20008410000 */
[----:B------:R-:W0:Y:S01]  /*1fa0*/  MUFU.TANH R25, R25 ;  /* 0x0000001900197308 */ /* 0x000e220000002400 */
[----:B------:R-:W-:Y:S01]  /*1fb0*/  FMUL.FTZ R37, R37, UR4 ;  /* 0x0000000425257c20 */ /* 0x000fe20008410000 */
[----:B------:R-:W-:Y:S02]  /*1fc0*/  IMAD R3, R4, -0x60, R3 ;  /* 0xffffffa004037824 */ /* 0x000fe400078e0203 */
[----:B------:R-:W-:Y:S01]  /*1fd0*/  FMUL.FTZ R30, R30, UR4 ;  /* 0x000000041e1e7c20 */ /* 0x000fe20008410000 */
[----:B------:R-:W-:Y:S01]  /*1fe0*/  FMUL.FTZ R40, R40, UR4 ;  /* 0x0000000428287c20 */ /* 0x000fe20008410000 */
[----:B------:R-:W-:Y:S01]  /*1ff0*/  FMUL.FTZ R31, R31, UR4 ;  /* 0x000000041f1f7c20 */ /* 0x000fe20008410000 */
[----:B------:R-:W-:Y:S01]  /*2000*/  FMUL.FTZ R41, R41, UR4 ;  /* 0x0000000429297c20 */ /* 0x000fe20008410000 */
[C---:B------:R-:W-:Y:S01]  /*2010*/  ISETP.GT.AND P6, PT, R3.reuse, RZ, PT ;  /* 0x000000ff0300720c */ /* 0x040fe20003fc4270 */
[----:B------:R-:W-:Y:S01]  /*2020*/  MUFU.TANH R28, R28 ;  /* 0x0000001c001c7308 */ /* 0x000fe20000002400 */
[C---:B------:R-:W-:Y:S01]  /*2030*/  ISETP.GT.AND P5, PT, R3.reuse, 0x1, PT ;  /* 0x000000010300780c */ /* 0x040fe20003fa4270 */
[----:B------:R-:W-:Y:S01]  /*2040*/  FMUL.FTZ R34, R34, UR4 ;  /* 0x0000000422227c20 */ /* 0x000fe20008410000 */
[C---:B------:R-:W-:Y:S01]  /*2050*/  ISETP.GT.AND P4, PT, R3.reuse, 0x8, PT ;  /* 0x000000080300780c */ /* 0x040fe20003f84270 */
[----:B------:R-:W-:Y:S01]  /*2060*/  FMUL.FTZ R44, R44, UR4 ;  /* 0x000000042c2c7c20 */ /* 0x000fe20008410000 */
[C---:B------:R-:W-:Y:S01]  /*2070*/  ISETP.GT.AND P3, PT, R3.reuse, 0x9, PT ;  /* 0x000000090300780c */ /* 0x040fe20003f64270 */
        /* <DEDUP_REMOVED lines=19> */
[----:B-1----:R-:W-:Y:S01]  /*21b0*/  FSEL R73, R29, -INF , P3 ;  /* 0xff8000001d497808 */ /* 0x002fe20001800000 */
[----:B------:R-:W-:Y:S01]  /*21c0*/  FMUL.FTZ R51, R51, UR4 ;  /* 0x0000000433337c20 */ /* 0x000fe20008410000 */
[----:B------:R-:W-:Y:S01]  /*21d0*/  FMUL.FTZ R60, R60, UR4 ;  /* 0x000000043c3c7c20 */ /* 0x000fe20008410000 */
[----:B------:R-:W-:Y:S01]  /*21e0*/  FMUL.FTZ R54, R54, UR4 ;  /* 0x0000000436367c20 */ /* 0x000fe20008410000 */
[----:B------:R-:W-:Y:S01]  /*21f0*/  FMUL.FTZ R61, R61, UR4 ;  /* 0x000000043d3d7c20 */ /* 0x000fe20008410000 */
[----:B------:R-:W-:Y:S01]  /*2200*/  FMUL.FTZ R55, R55, UR4 ;  /* 0x0000000437377c20 */ /* 0x000fe20008410000 */
[----:B------:R-:W-:Y:S01]  /*2210*/  FMUL.FTZ R64, R64, UR4 ;  /* 0x0000000440407c20 */ /* 0x000fe20008410000 */
[----:B------:R-:W1:Y:S01]  /*2220*/  MUFU.TANH R33, R33 ;  /* 0x0000002100217308 */ /* 0x000e620000002400 */
[----:B0-----:R-:W-:Y:S01]  /*2230*/  FSEL R75, R32, -INF , P2 ;  /* 0xff800000204b7808 */ /* 0x001fe20001000000 */
[----:B------:R-:W-:Y:S01]  /*2240*/  FMUL.FTZ R65, R65, UR4 ;  /* 0x0000000441417c20 */ /* 0x000fe20008410000 */
[----:B------:R-:W-:Y:S01]  /*2250*/  FMUL.FTZ R58, R58, UR4 ;  /* 0x000000043a3a7c20 */ /* 0x000fe20008410000 */
[----:B------:R-:W-:Y:S01]  /*2260*/  FMUL.FTZ R59, R59, UR4 ;  /* 0x000000043b3b7c20 */ /* 0x000fe20008410000 */
[----:B------:R-:W-:Y:S01]  /*2270*/  FMUL.FTZ R68, R68, UR4 ;  /* 0x0000000444447c20 */ /* 0x000fe20008410000 */
[----:B------:R-:W-:Y:S01]  /*2280*/  FMUL.FTZ R69, R69, UR4 ;  /* 0x0000000445457c20 */ /* 0x000fe20008410000 */
[----:B------:R-:W-:Y:S01]  /*2290*/  ULDC UR5, c[0x0][0x988] ;  /* 0x0002620000057ab9 */ /* 0x000fe20000000800 */
[----:B------:R0:W3:Y:S01]  /*22a0*/  MUFU.TANH R21, R35 ;  /* 0x0000002300157308 */ /* 0x0000e20000002400 */
[----:B--2---:R-:W-:Y:S01]  /*22b0*/  FSEL R5, R5, -INF , P6 ;  /* 0xff80000005057808 */ /* 0x004fe20003000000 */
[----:B------:R-:W-:Y:S01]  /*22c0*/  FMUL.FTZ R62, R62, UR4 ;  /* 0x000000043e3e7c20 */ /* 0x000fe20008410000 */
[----:B------:R-:W-:Y:S01]  /*22d0*/  P2R R12, PR, RZ, 0x1 ;  /* 0x00000001ff0c7803 */ /* 0x000fe20000000000 */
[----:B------:R-:W-:Y:S01]  /*22e0*/  FMUL.FTZ R63, R63, UR4 ;  /* 0x000000043f3f7c20 */ /* 0x000fe20008410000 */
[----:B------:R-:W-:Y:S01]  /*22f0*/  FMUL.FTZ R66, R66, UR4 ;  /* 0x0000000442427c20 */ /* 0x000fe20008410000 */
[----:B------:R-:W-:Y:S01]  /*2300*/  FMUL.FTZ R67, R67, UR4 ;  /* 0x0000000443437c20 */ /* 0x000fe20008410000 */
[----:B------:R-:W-:Y:S01]  /*2310*/  FMUL.FTZ R70, R70, UR4 ;  /* 0x0000000446467c20 */ /* 0x000fe20008410000 */
[----:B------:R-:W2:Y:S01]  /*2320*/  MUFU.TANH R2, R27 ;  /* 0x0000001b00027308 */ /* 0x000ea20000002400 */
[----:B0-----:R-:W-:Y:S01]  /*2330*/  FSEL R35, R24, -INF , P6 ;  /* 0xff80000018237808 */ /* 0x001fe20003000000 */
[----:B------:R-:W-:Y:S01]  /*2340*/  FMUL.FTZ R71, R71, UR4 ;  /* 0x0000000447477c20 */ /* 0x000fe20008410000 */
[----:B------:R-:W-:Y:S01]  /*2350*/  ISETP.GT.AND P6, PT, R3, 0x18, PT ;  /* 0x000000180300780c */ /* 0x000fe20003fc4270 */
[----:B------:R-:W-:Y:S01]  /*2360*/  UISETP.GE.AND UP0, UPT, UR6, 0x61, UPT ;  /* 0x000000610600788c */ /* 0x000fe2000bf06270 */
[----:B------:R-:W-:Y:S01]  /*2370*/  FMNMX.FTZ R4, R35, R10, !PT ;  /* 0x0000000a23047209 */ /* 0x000fe20007810000 */
[--C-:B------:R-:W-:Y:S01]  /*2380*/  IMAD.MOV.U32 R118, RZ, RZ, R119.reuse ;  /* 0x000000ffff767224 */ /* 0x100fe200078e0077 */
[----:B-1----:R-:W-:Y:S01]  /*2390*/  FSEL R33, R33, -INF , P1 ;  /* 0xff80000021217808 */ /* 0x002fe20000800000 */
[----:B------:R-:W0:Y:S01]  /*23a0*/  MUFU.TANH R36, R36 ;  /* 0x0000002400247308 */ /* 0x000e220000002400 */
[----:B---3--:R-:W-:Y:S01]  /*23b0*/  FSEL R21, R21, -INF , P1 ;  /* 0xff80000015157808 */ /* 0x008fe20000800000 */
[--C-:B------:R-:W-:Y:S01]  /*23c0*/  IMAD.MOV.U32 R117, RZ, RZ, R119.reuse ;  /* 0x000000ffff757224 */ /* 0x100fe200078e0077 */
[C---:B------:R-:W-:Y:S01]  /*23d0*/  ISETP.GT.AND P1, PT, R3.reuse, 0x29, PT ;  /* 0x000000290300780c */ /* 0x040fe20003f24270 */
[--C-:B------:R-:W-:Y:S01]  /*23e0*/  IMAD.MOV.U32 R116, RZ, RZ, R119.reuse ;  /* 0x000000ffff747224 */ /* 0x100fe200078e0077 */
[----:B------:R-:W-:Y:S01]  /*23f0*/  R2UR UR4, R0 ;  /* 0x00000000000472ca */ /* 0x000fe200000e0000 */
[--C-:B------:R-:W-:Y:S01]  /*2400*/  IMAD.MOV.U32 R114, RZ, RZ, R119.reuse ;  /* 0x000000ffff727224 */ /* 0x100fe200078e0077 */
[-C--:B------:R-:W-:Y:S01]  /*2410*/  MOV R115, R119.reuse ;  /* 0x0000007700737202 */ /* 0x080fe20000000f00 */
[----:B------:R1:W3:Y:S01]  /*2420*/  MUFU.TANH R27, R39 ;  /* 0x00000027001b7308 */ /* 0x0002e20000002400 */
        /* <DEDUP_REMOVED lines=8> */
[----:B-1----:R-:W-:Y:S01]  /*24b0*/  FSEL R39, R28, -INF , P4 ;  /* 0xff8000001c277808 */ /* 0x002fe20002000000 */
[----:B------:R-:W-:Y:S01]  /*24c0*/  UIADD3 UR4, UR4, 0x30840, URZ ;  /* 0x0003084004047890 */ /* 0x000fe2000fffe03f */
[----:B0-----:R-:W-:Y:S01]  /*24d0*/  FSEL R77, R36, -INF , P6 ;  /* 0xff800000244d7808 */ /* 0x001fe20003000000 */
[--C-:B------:R-:W-:Y:S01]  /*24e0*/  IMAD.MOV.U32 R109, RZ, RZ, R119.reuse ;  /* 0x000000ffff6d7224 */ /* 0x100fe200078e0077 */
[----:B------:R-:W-:Y:S01]  /*24f0*/  FMNMX.FTZ R4, R39, R4, !PT ;  /* 0x0000000427047209 */ /* 0x000fe20007810000 */
[--C-:B------:R-:W-:Y:S01]  /*2500*/  IMAD.MOV.U32 R108, RZ, RZ, R119.reuse ;  /* 0x000000ffff6c7224 */ /* 0x100fe200078e0077 */
[-C--:B------:R-:W-:Y:S01]  /*2510*/  MOV R100, R119.reuse ;  /* 0x0000007700647202 */ /* 0x080fe20000000f00 */
[----:B------:R-:W0:Y:S01]  /*2520*/  MUFU.TANH R37, R37 ;  /* 0x0000002500257308 */ /* 0x000e220000002400 */
[----:B------:R-:W-:Y:S01]  /*2530*/  FMNMX.FTZ R4, R73, R4, !PT ;  /* 0x0000000449047209 */ /* 0x000fe20007810000 */
[--C-:B------:R-:W-:Y:S01]  /*2540*/  IMAD.MOV.U32 R107, RZ, RZ, R119.reuse ;  /* 0x000000ffff6b7224 */ /* 0x100fe200078e0077 */
[----:B---3--:R-:W-:Y:S01]  /*2550*/  FSEL R27, R27, -INF , P5 ;  /* 0xff8000001b1b7808 */ /* 0x008fe20002800000 */
[--C-:B------:R-:W-:Y:S01]  /*2560*/  IMAD.MOV.U32 R106, RZ, RZ, R119.reuse ;  /* 0x000000ffff6a7224 */ /* 0x100fe200078e0077 */
[----:B------:R-:W-:Y:S01]  /*2570*/  FMNMX.FTZ R4, R75, R4, !PT ;  /* 0x000000044b047209 */ /* 0x000fe20007810000 */
[--C-:B------:R-:W-:Y:S01]  /*2580*/  IMAD.MOV.U32 R104, RZ, RZ, R119.reuse ;  /* 0x000000ffff687224 */ /* 0x100fe200078e0077 */
[-C--:B------:R-:W-:Y:S01]  /*2590*/  MOV R90, R119.reuse ;  /* 0x00000077005a7202 */ /* 0x080fe20000000f00 */
[----:B------:R-:W1:Y:S01]  /*25a0*/  MUFU.TANH R13, R31 ;  /* 0x0000001f000d7308 */ /* 0x000e620000002400 */
[----:B------:R-:W-:Y:S01]  /*25b0*/  FMNMX.FTZ R4, R33, R4, !PT ;  /* 0x0000000421047209 */ /* 0x000fe20007810000 */
[--C-:B------:R-:W-:Y:S01]  /*25c0*/  IMAD.MOV.U32 R103, RZ, RZ, R119.reuse ;  /* 0x000000ffff677224 */ /* 0x100fe200078e0077 */
[----:B--2---:R-:W-:Y:S01]  /*25d0*/  FSEL R11, R11, -INF , P4 ;  /* 0xff8000000b0b7808 */ /* 0x004fe20002000000 */
[--C-:B------:R-:W-:Y:S01]  /*25e0*/  IMAD.MOV.U32 R102, RZ, RZ, R119.reuse ;  /* 0x000000ffff667224 */ /* 0x100fe200078e0077 */
[----:B------:R-:W-:Y:S01]  /*25f0*/  ISETP.GT.AND P4, PT, R3, 0x20, PT ;  /* 0x000000200300780c */ /* 0x000fe20003f84270 */
[--C-:B------:R-:W-:Y:S01]  /*2600*/  IMAD.MOV.U32 R98, RZ, RZ, R119.reuse ;  /* 0x000000ffff627224 */ /* 0x100fe200078e0077 */
[----:B------:R-:W-:Y:S01]  /*2610*/  FMNMX.FTZ R4, R77, R4, !PT ;  /* 0x000000044d047209 */ /* 0x000fe20007810000 */
[----:B------:R-:W2:Y:S01]  /*2620*/  MUFU.TANH R40, R40 ;  /* 0x0000002800287308 */ /* 0x000ea20000002400 */
[----:B0-----:R-:W-:Y:S01]  /*2630*/  FSEL R37, R37, -INF , P5 ;  /* 0xff80000025257808 */ /* 0x001fe20002800000 */
[--C-:B------:R-:W-:Y:S01]  /*2640*/  IMAD.MOV.U32 R96, RZ, RZ, R119.reuse ;  /* 0x000000ffff607224 */ /* 0x100fe200078e0077 */
[----:B------:R-:W-:Y:S01]  /*2650*/  ISETP.GT.AND P5, PT, R3, 0x31, PT ;  /* 0x000000310300780c */ /* 0x000fe20003fa4270 */
[--C-:B------:R-:W-:Y:S01]  /*2660*/  IMAD.MOV.U32 R94, RZ, RZ, R119.reuse ;  /* 0x000000ffff5e7224 */ /* 0x100fe200078e0077 */
[----:B------:R-:W-:Y:S01]  /*2670*/  FMNMX.FTZ R4, R37, R4, !PT ;  /* 0x0000000425047209 */ /* 0x000fe20007810000 */
[--C-:B------:R-:W-:Y:S01]  /*2680*/  IMAD.MOV.U32 R92, RZ, RZ, R119.reuse ;  /* 0x000000ffff5c7224 */ /* 0x100fe200078e0077 */
[----:B------:R-:W-:Y:S01]  /*2690*/  MOV R80, R119 ;  /* 0x0000007700507202 */ /* 0x000fe20000000f00 */
        /* <DEDUP_REMOVED lines=21> */
[----:B--2---:R-:W-:Y:S01]  /*27f0*/  FSEL R83, R44, -INF , P2 ;  /* 0xff8000002c537808 */ /* 0x004fe20001000000 */
[----:B------:R-:W-:-:S03]  /*2800*/  IMAD.MOV.U32 R44, RZ, RZ, R119 ;  /* 0x000000ffff2c7224 */ /* 0x000fc600078e0077 */
[----:B------:R-:W-:-:S03]  /*2810*/  FMNMX.FTZ R4, R83, R4, !PT ;  /* 0x0000000453047209 */ /* 0x000fc60007810000 */
[----:B------:R-:W2:Y:S01]  /*2820*/  MUFU.TANH R48, R48 ;  /* 0x0000003000307308 */ /* 0x000ea20000002400 */
[----:B0-----:R-:W-:Y:S02]  /*2830*/  FSEL R25, R38, -INF , P6 ;  /* 0xff80000026197808 */ /* 0x001fe40003000000 */
[----:B------:R-:W-:-:S05]  /*2840*/  ISETP.GT.AND P6, PT, R3, 0x30, PT ;  /* 0x000000300300780c */ /* 0x000fca0003fc4270 */
        /* <DEDUP_REMOVED lines=17> */
[----:B0-----:R-:W-:Y:S01]  /*2960*/  FSEL R91, R52, -INF , P4 ;  /* 0xff800000345b7808 */ /* 0x001fe20002000000 */
[----:B------:R-:W-:-:S03]  /*2970*/  IMAD.MOV.U32 R52, RZ, RZ, R119 ;  /* 0x000000ffff347224 */ /* 0x000fc600078e0077 */
[----:B------:R-:W-:-:S03]  /*2980*/  FMNMX.FTZ R4, R91, R4, !PT ;  /* 0x000000045b047209 */ /* 0x000fc60007810000 */
[----:B------:R-:W0:Y:S01]  /*2990*/  MUFU.TANH R47, R47 ;  /* 0x0000002f002f7308 */ /* 0x000e220000002400 */
[----:B-1----:R-:W-:Y:S01]  /*29a0*/  FSEL R45, R46, -INF , P2 ;  /* 0xff8000002e2d7808 */ /* 0x002fe20001000000 */
[----:B------:R-:W-:Y:S01]  /*29b0*/  IMAD.MOV.U32 R46, RZ, RZ, R119 ;  /* 0x000000ffff2e7224 */ /* 0x000fe200078e0077 */
        /* <DEDUP_REMOVED lines=12> */
[----:B--2---:R-:W-:Y:S02]  /*2a80*/  FSEL R49, R50, -INF , P6 ;  /* 0xff80000032317808 */ /* 0x004fe40003000000 */
[----:B------:R-:W-:Y:S02]  /*2a90*/  ISETP.GT.AND P6, PT, R3, 0x48, PT ;  /* 0x000000480300780c */ /* 0x000fe40003fc4270 */
[----:B------:R-:W-:-:S03]  /*2aa0*/  MOV R50, R119 ;  /* 0x0000007700327202 */ /* 0x000fc60000000f00 */
[----:B------:R-:W2:Y:S01]  /*2ab0*/  MUFU.TANH R60, R60 ;  /* 0x0000003c003c7308 */ /* 0x000ea20000002400 */
[----:B0-----:R-:W-:-:S04]  /*2ac0*/  FSEL R57, R57, -INF , P1 ;  /* 0xff80000039397808 */ /* 0x001fc80000800000 */
[----:B------:R-:W-:-:S03]  /*2ad0*/  FMNMX.FTZ R4, R57, R4, !PT ;  /* 0x0000000439047209 */ /* 0x000fc60007810000 */
[----:B------:R-:W0:Y:S01]  /*2ae0*/  MUFU.TANH R54, R54 ;  /* 0x0000003600367308 */ /* 0x000e220000002400 */
[----:B-1----:R-:W-:Y:S02]  /*2af0*/  FSEL R51, R51, -INF , P5 ;  /* 0xff80000033337808 */ /* 0x002fe40002800000 */
[----:B------:R-:W-:-:S05]  /*2b00*/  ISETP.GT.AND P5, PT, R3, 0x49, PT ;  /* 0x000000490300780c */ /* 0x000fca0003fa4270 */
[----:B------:R-:W1:Y:S01]  /*2b10*/  MUFU.TANH R61, R61 ;  /* 0x0000003d003d7308 */ /* 0x000e620000002400 */
[----:B--2---:R-:W-:Y:S02]  /*2b20*/  FSEL R97, R60, -INF , P6 ;  /* 0xff8000003c617808 */ /* 0x004fe40003000000 */
[----:B------:R-:W-:Y:S02]  /*2b30*/  MOV R60, R119 ;  /* 0x00000077003c7202 */ /* 0x000fe40000000f00 */
        /* <DEDUP_REMOVED lines=8> */
[----:B------:R1:W3:Y:S01]  /*2bc0*/  MUFU.TANH R31, R58 ;  /* 0x0000003a001f7308 */ /* 0x0002e20000002400 */
[----:B--2---:R-:W-:Y:S02]  /*2bd0*/  FSEL R55, R55, -INF , P3 ;  /* 0xff80000037377808 */ /* 0x004fe40001800000 */
[----:B------:R-:W-:-:S05]  /*2be0*/  ISETP.GT.AND P3, PT, R3, 0x51, PT ;  /* 0x000000510300780c */ /* 0x000fca0003f64270 */
[----:B------:R-:W2:Y:S01]  /*2bf0*/  MUFU.TANH R65, R65 ;  /* 0x0000004100417308 */ /* 0x000ea20000002400 */
[----:B0-----:R-:W-:Y:S01]  /*2c00*/  FSEL R99, R64, -INF , P4 ;  /* 0xff80000040637808 */ /* 0x001fe20002000000 */
[--C-:B------:R-:W-:Y:S02]  /*2c10*/  IMAD.MOV.U32 R64, RZ, RZ, R119.reuse ;  /* 0x000000ffff407224 */ /* 0x100fe400078e0077 */
[----:B-1----:R-:W-:Y:S01]  /*2c20*/  IMAD.MOV.U32 R58, RZ, RZ, R119 ;  /* 0x000000ffff3a7224 */ /* 0x002fe200078e0077 */
[----:B------:R-:W-:-:S03]  /*2c30*/  FMNMX.FTZ R4, R99, R4, !PT ;  /* 0x0000000463047209 */ /* 0x000fc60007810000 */
[----:B------:R-:W0:Y:S01]  /*2c40*/  MUFU.TANH R59, R59 ;  /* 0x0000003b003b7308 */ /* 0x000e220000002400 */
[----:B---3--:R-:W-:Y:S02]  /*2c50*/  FSEL R31, R31, -INF , P2 ;  /* 0xff8000001f1f7808 */ /* 0x008fe40001000000 */
[----:B------:R-:W-:-:S05]  /*2c60*/  ISETP.GT.AND P2, PT, R3, 0x58, PT ;  /* 0x000000580300780c */ /* 0x000fca0003f44270 */
[----:B------:R-:W1:Y:S01]  /*2c70*/  MUFU.TANH R68, R68 ;  /* 0x0000004400447308 */ /* 0x000e620000002400 */
[----:B--2---:R-:W-:-:S04]  /*2c80*/  FSEL R65, R65, -INF , P3 ;  /* 0xff80000041417808 */ /* 0x004fc80001800000 */
[----:B------:R-:W-:-:S03]  /*2c90*/  FMNMX.FTZ R4, R65, R4, !PT ;  /* 0x0000000441047209 */ /* 0x000fc60007810000 */
[----:B------:R-:W2:Y:S01]  /*2ca0*/  MUFU.TANH R69, R69 ;  /* 0x0000004500457308 */ /* 0x000ea20000002400 */
[----:B0-----:R-:W-:Y:S02]  /*2cb0*/  FSEL R29, R59, -INF , P1 ;  /* 0xff8000003b1d7808 */ /* 0x001fe40000800000 */
[----:B------:R-:W-:-:S05]  /*2cc0*/  ISETP.GT.AND P1, PT, R3, 0x59, PT ;  /* 0x000000590300780c */ /* 0x000fca0003f24270 */
[----:B------:R-:W-:Y:S01]  /*2cd0*/  MUFU.TANH R62, R62 ;  /* 0x0000003e003e7308 */ /* 0x000fe20000002400 */
[----:B-1----:R-:W-:Y:S01]  /*2ce0*/  FSEL R59, R68, -INF , P2 ;  /* 0xff800000443b7808 */ /* 0x002fe20001000000 */
[----:B------:R-:W-:-:S03]  /*2cf0*/  IMAD.MOV.U32 R68, RZ, RZ, R119 ;  /* 0x000000ffff447224 */ /* 0x000fc600078e0077 */
[----:B------:R-:W-:-:S03]  /*2d00*/  FMNMX.FTZ R4, R59, R4, !PT ;  /* 0x000000043b047209 */ /* 0x000fc60007810000 */
[----:B------:R-:W0:Y:S01]  /*2d10*/  MUFU.TANH R63, R63 ;  /* 0x0000003f003f7308 */ /* 0x000e220000002400 */
[----:B--2---:R-:W-:-:S04]  /*2d20*/  FSEL R69, R69, -INF , P1 ;  /* 0xff80000045457808 */ /* 0x004fc80000800000 */
[----:B------:R-:W-:Y:S01]  /*2d30*/  FMNMX.FTZ R14, R69, R4, !PT ;  /* 0x00000004450e7209 */ /* 0x000fe20007810000 */
[----:B------:R-:W-:Y:S01]  /*2d40*/  IMAD.U32 R4, RZ, RZ, UR5 ;  /* 0x00000005ff047e24 */ /* 0x000fe2000f8e00ff */
[----:B------:R-:W1:Y:S01]  /*2d50*/  S2UR UR5, SR_CgaCtaId ;  /* 0x00000000000579c3 */ /* 0x000e620000008800 */
[----:B------:R-:W-:Y:S02]  /*2d60*/  MUFU.TANH R66, R66 ;  /* 0x0000004200427308 */ /* 0x000fe40000002400 */
[----:B------:R-:W2:Y:S06]  /*2d70*/  SHFL.BFLY PT, R3, R14, 0x2, 0x1f ;  /* 0x0c401f000e037f89 */ /* 0x000eac00000e0000 */
[----:B------:R-:W3:Y:S01]  /*2d80*/  MUFU.TANH R67, R67 ;  /* 0x0000004300437308 */ /* 0x000ee20000002400 */
[----:B0-----:R-:W-:-:S07]  /*2d90*/  FSEL R63, R63, -INF , P5 ;  /* 0xff8000003f3f7808 */ /* 0x001fce0002800000 */
[----:B------:R-:W-:Y:S01]  /*2da0*/  MUFU.TANH R70, R70 ;  /* 0x0000004600467308 */ /* 0x000fe20000002400 */
[----:B-1----:R-:W-:-:S07]  /*2db0*/  UPRMT UR4, UR5, 0x654, UR4 ;  /* 0x0000065405047896 */ /* 0x002fce0008000004 */
[----:B------:R-:W0:Y:S01]  /*2dc0*/  MUFU.TANH R71, R71 ;  /* 0x0000004700477308 */ /* 0x000e220000002400 */
[----:B---3--:R-:W-:Y:S02]  /*2dd0*/  FSEL R67, R67, -INF , P3 ;  /* 0xff80000043437808 */ /* 0x008fe40001800000 */
[----:B--2---:R-:W-:-:S05]  /*2de0*/  FMNMX.FTZ R20, R14, R3, !PT ;  /* 0x000000030e147209 */ /* 0x004fca0007810000 */
[----:B------:R-:W1:Y:S01]  /*2df0*/  SHFL.BFLY PT, R3, R20, 0x1, 0x1f ;  /* 0x0c201f0014037f89 */ /* 0x000e6200000e0000 */
[----:B------:R-:W-:Y:S01]  /*2e00*/  SYNCS.ARRIVE.TRANS64.RED.A1T0 RZ, [UR4], RZ ;  /* 0x000000ffffff79a7 */ /* 0x000fe20008100404 */
[----:B0-----:R-:W-:Y:S02]  /*2e10*/  FSEL R71, R71, -INF , P1 ;  /* 0xff80000047477808 */ /* 0x001fe40000800000 */
[----:B-1----:R-:W-:-:S04]  /*2e20*/  FMNMX.FTZ R3, R20, R3, !PT ;  /* 0x0000000314037209 */ /* 0x002fc80007810000 */
[C---:B------:R-:W-:Y:S01]  /*2e30*/  FSETP.NEU.FTZ.AND P0, PT, R3.reuse, -INF , PT ;  /* 0xff8000000300780b */ /* 0x040fe20003f1d000 */
[----:B------:R-:W-:-:S05]  /*2e40*/  FMUL.FTZ R24, R3, R4 ;  /* 0x0000000403187220 */ /* 0x000fca0000410000 */
[----:B------:R-:W-:Y:S02]  /*2e50*/  FSEL R24, R24, RZ, P0 ;  /* 0x000000ff18187208 */ /* 0x000fe40000000000 */
[----:B------:R-:W-:Y:S02]  /*2e60*/  ISETP.NE.AND P0, PT, R12, RZ, PT ;  /* 0x000000ff0c00720c */ /* 0x000fe40003f05270 */
[----:B------:R-:W-:Y:S01]  /*2e70*/  FMNMX.FTZ R12, R5, R2, !PT ;  /* 0x00000002050c7209 */ /* 0x000fe20007810000 */
[-CC-:B------:R-:W-:Y:S01]  /*2e80*/  FFMA.FTZ R10, R10, R4.reuse, -R24.reuse ;  /* 0x000000040a0a7223 */ /* 0x180fe20000010818 */
[-CC-:B------:R-:W-:Y:S01]  /*2e90*/  FFMA.FTZ R35, R35, R4.reuse, -R24.reuse ;  /* 0x0000000423237223 */ /* 0x180fe20000010818 */
[--C-:B------:R-:W-:Y:S01]  /*2ea0*/  FFMA.FTZ R14, R37, R4, -R24.reuse ;  /* 0x00000004250e7223 */ /* 0x100fe20000010818 */
[----:B------:R-:W-:Y:S01]  /*2eb0*/  FMNMX.FTZ R12, R11, R12, !PT ;  /* 0x0000000c0b0c7209 */ /* 0x000fe20007810000 */
[----:B------:R0:W-:Y:S01]  /*2ec0*/  MUFU.EX2 R101, R10 ;  /* 0x0000000a00657308 */ /* 0x0001e20000000800 */
[----:B------:R-:W-:Y:S01]  /*2ed0*/  FSEL R37, R70, -INF , P2 ;  /* 0xff80000046257808 */ /* 0x000fe20001000000 */
[--C-:B------:R-:W-:Y:S01]  /*2ee0*/  FFMA.FTZ R39, R39, R4, -R24.reuse ;  /* 0x0000000427277223 */ /* 0x100fe20000010818 */
[----:B------:R-:W-:Y:S01]  /*2ef0*/  FMNMX.FTZ R12, R13, R12, !PT ;  /* 0x0000000c0d0c7209 */ /* 0x000fe20007810000 */
[-CC-:B------:R-:W-:Y:S01]  /*2f00*/  FFMA.FTZ R73, R73, R4.reuse, -R24.reuse ;  /* 0x0000000449497223 */ /* 0x180fe20000010818 */
[-CC-:B------:R-:W-:Y:S01]  /*2f10*/  FFMA.FTZ R75, R75, R4.reuse, -R24.reuse ;  /* 0x000000044b4b7223 */ /* 0x180fe20000010818 */
[--C-:B------:R-:W-:Y:S01]  /*2f20*/  FFMA.FTZ R77, R77, R4, -R24.reuse ;  /* 0x000000044d4d7223 */ /* 0x100fe20000010818 */
[----:B------:R-:W-:Y:S01]  /*2f30*/  FMNMX.FTZ R12, R15, R12, !PT ;  /* 0x0000000c0f0c7209 */ /* 0x000fe20007810000 */
[----:B------:R1:W-:Y:S01]  /*2f40*/  MUFU.EX2 R188, R35 ;  /* 0x0000002300bc7308 */ /* 0x0003e20000000800 */
[-CC-:B0-----:R-:W-:Y:S01]  /*2f50*/  FFMA.FTZ R10, R33, R4.reuse, -R24.reuse ;  /* 0x00000004210a7223 */ /* 0x181fe20000010818 */
[----:B------:R-:W-:Y:S01]  /*2f60*/  FSEL R33, R62, -INF , P6 ;  /* 0xff8000003e217808 */ /* 0x000fe20003000000 */
[--C-:B------:R-:W-:Y:S01]  /*2f70*/  FFMA.FTZ R79, R79, R4, -R24.reuse ;  /* 0x000000044f4f7223 */ /* 0x100fe20000010818 */
[----:B------:R-:W-:Y:S01]  /*2f80*/  FMNMX.FTZ R12, R21, R12, !PT ;  /* 0x0000000c150c7209 */ /* 0x000fe20007810000 */
[-CC-:B------:R-:W-:Y:S01]  /*2f90*/  FFMA.FTZ R81, R81, R4.reuse, -R24.reuse ;  /* 0x0000000451517223 */ /* 0x180fe20000010818 */
[-CC-:B------:R-:W-:Y:S01]  /*2fa0*/  FFMA.FTZ R83, R83, R4.reuse, -R24.reuse ;  /* 0x0000000453537223 */ /* 0x180fe20000010818 */
[--C-:B------:R-:W-:Y:S01]  /*2fb0*/  FFMA.FTZ R85, R85, R4, -R24.reuse ;  /* 0x0000000455557223 */ /* 0x100fe20000010818 */
[----:B------:R-:W-:Y:S01]  /*2fc0*/  FMNMX.FTZ R12, R25, R12, !PT ;  /* 0x0000000c190c7209 */ /* 0x000fe20007810000 */
[----:B------:R-:W-:Y:S01]  /*2fd0*/  MUFU.EX2 R190, R39 ;  /* 0x0000002700be7308 */ /* 0x000fe20000000800 */
[----:B-1----:R-:W-:Y:S01]  /*2fe0*/  FSEL R35, R66, -INF , P4 ;  /* 0xff80000042237808 */ /* 0x002fe20002000000 */
[--C-:B------:R-:W-:Y:S01]  /*2ff0*/  FFMA.FTZ R87, R87, R4, -R24.reuse ;  /* 0x0000000457577223 */ /* 0x100fe20000010818 */
[----:B------:R-:W-:Y:S01]  /*3000*/  FMNMX.FTZ R12, R27, R12, !PT ;  /* 0x0000000c1b0c7209 */ /* 0x000fe20007810000 */
[-CC-:B------:R-:W-:Y:S01]  /*3010*/  FFMA.FTZ R89, R89, R4.reuse, -R24.reuse ;  /* 0x0000000459597223 */ /* 0x180fe20000010818 */
[-CC-:B------:R-:W-:Y:S01]  /*3020*/  FFMA.FTZ R91, R91, R4.reuse, -R24.reuse ;  /* 0x000000045b5b7223 */ /* 0x180fe20000010818 */
[--C-:B------:R-:W-:Y:S01]  /*3030*/  FFMA.FTZ R93, R93, R4, -R24.reuse ;  /* 0x000000045d5d7223 */ /* 0x100fe20000010818 */
[----:B------:R-:W-:Y:S01]  /*3040*/  FMNMX.FTZ R12, R41, R12, !PT ;  /* 0x0000000c290c7209 */ /* 0x000fe20007810000 */
[----:B------:R-:W-:Y:S01]  /*3050*/  MUFU.EX2 R184, R10 ;  /* 0x0000000a00b87308 */ /* 0x000fe20000000800 */
        /* <DEDUP_REMOVED lines=11> */
[----:B------:R-:W-:Y:S01]  /*3110*/  FFMA.FTZ R24, R69, R4, -R24 ;  /* 0x0000000445187223 */ /* 0x000fe20000010818 */
[----:B------:R-:W-:Y:S01]  /*3120*/  MOV R70, R119 ;  /* 0x0000007700467202 */ /* 0x000fe20000000f00 */
[--C-:B------:R-:W-:Y:S01]  /*3130*/  IMAD.MOV.U32 R69, RZ, RZ, R119.reuse ;  /* 0x000000ffff457224 */ /* 0x100fe200078e0077 */
[----:B------:R-:W-:Y:S01]  /*3140*/  FMNMX.FTZ R12, R49, R12, !PT ;  /* 0x0000000c310c7209 */ /* 0x000fe20007810000 */
[----:B------:R-:W-:Y:S01]  /*3150*/  MUFU.EX2 R75, R75 ;  /* 0x0000004b004b7308 */ /* 0x000fe20000000800 */
[----:B------:R-:W-:-:S02]  /*3160*/  IMAD.MOV.U32 R66, RZ, RZ, R119 ;  /* 0x000000ffff427224 */ /* 0x000fc400078e0077 */
[----:B------:R-:W-:Y:S01]  /*3170*/  FMNMX.FTZ R12, R51, R12, !PT ;  /* 0x0000000c330c7209 */ /* 0x000fe20007810000 */
[----:B------:R-:W-:-:S03]  /*3180*/  IMAD.MOV.U32 R62, RZ, RZ, R119 ;  /* 0x000000ffff3e7224 */ /* 0x000fc600078e0077 */
[----:B------:R-:W-:Y:S01]  /*3190*/  FMNMX.FTZ R12, R53, R12, !PT ;  /* 0x0000000c350c7209 */ /* 0x000fe20007810000 */
[----:B------:R-:W-:Y:S03]  /*31a0*/  MUFU.EX2 R77, R77 ;  /* 0x0000004d004d7308 */ /* 0x000fe60000000800 */
[----:B------:R-:W-:-:S04]  /*31b0*/  FMNMX.FTZ R12, R55, R12, !PT ;  /* 0x0000000c370c7209 */ /* 0x000fc80007810000 */
[----:B------:R-:W-:Y:S01]  /*31c0*/  FMNMX.FTZ R12, R31, R12, !PT ;  /* 0x0000000c1f0c7209 */ /* 0x000fe20007810000 */
[----:B------:R-:W0:Y:S03]  /*31d0*/  MUFU.EX2 R14, R14 ;  /* 0x0000000e000e7308 */ /* 0x000e260000000800 */
[----:B------:R-:W-:-:S04]  /*31e0*/  FMNMX.FTZ R12, R29, R12, !PT ;  /* 0x0000000c1d0c7209 */ /* 0x000fc80007810000 */
[----:B------:R-:W-:Y:S01]  /*31f0*/  FMNMX.FTZ R12, R33, R12, !PT ;  /* 0x0000000c210c7209 */ /* 0x000fe20007810000 */
[----:B------:R-:W-:Y:S03]  /*3200*/  MUFU.EX2 R79, R79 ;  /* 0x0000004f004f7308 */ /* 0x000fe60000000800 */
[----:B------:R-:W-:-:S04]  /*3210*/  FMNMX.FTZ R12, R63, R12, !PT ;  /* 0x0000000c3f0c7209 */ /* 0x000fc80007810000 */
[----:B------:R-:W-:Y:S01]  /*3220*/  FMNMX.FTZ R12, R35, R12, !PT ;  /* 0x0000000c230c7209 */ /* 0x000fe20007810000 */
[----:B------:R1:W-:Y:S01]  /*3230*/  MUFU.EX2 R180, R81 ;  /* 0x0000005100b47308 */ /* 0x0003e20000000800 */
[----:B0-----:R-:W-:Y:S02]  /*3240*/  F2FP.F16.F32.PACK_AB R186, R14, R77 ;  /* 0x0000004d0eba723e */ /* 0x001fe400000000ff */
[----:B------:R-:W-:-:S04]  /*3250*/  FMNMX.FTZ R12, R67, R12, !PT ;  /* 0x0000000c430c7209 */ /* 0x000fc80007810000 */
[----:B------:R-:W-:Y:S01]  /*3260*/  FMNMX.FTZ R12, R37, R12, !PT ;  /* 0x0000000c250c7209 */ /* 0x000fe20007810000 */
[----:B------:R-:W-:Y:S01]  /*3270*/  MUFU.EX2 R83, R83 ;  /* 0x0000005300537308 */ /* 0x000fe20000000800 */
[----:B-1----:R-:W-:Y:S02]  /*3280*/  IMAD.MOV.U32 R81, RZ, RZ, R119 ;  /* 0x000000ffff517224 */ /* 0x002fe400078e0077 */
[----:B------:R-:W-:-:S05]  /*3290*/  FMNMX.FTZ R12, R71, R12, !PT ;  /* 0x0000000c470c7209 */ /* 0x000fca0007810000 */
[----:B------:R-:W0:Y:S01]  /*32a0*/  SHFL.BFLY PT, R39, R12, 0x2, 0x1f ;  /* 0x0c401f000c277f89 */ /* 0x000e2200000e0000 */
[----:B------:R1:W-:Y:S08]  /*32b0*/  MUFU.EX2 R182, R85 ;  /* 0x0000005500b67308 */ /* 0x0003f00000000800 */
[----:B------:R-:W-:Y:S01]  /*32c0*/  MUFU.EX2 R87, R87 ;  /* 0x0000005700577308 */ /* 0x000fe20000000800 */
[----:B-1----:R-:W-:-:S07]  /*32d0*/  MOV R85, R119 ;  /* 0x0000007700557202 */ /* 0x002fce0000000f00 */
[----:B------:R1:W-:Y:S01]  /*32e0*/  MUFU.EX2 R176, R89 ;  /* 0x0000005900b07308 */ /* 0x0003e20000000800 */
[----:B0-----:R-:W-:-:S07]  /*32f0*/  FMNMX.FTZ R39, R12, R39, !PT ;  /* 0x000000270c277209 */ /* 0x001fce0007810000 */
[----:B------:R-:W-:Y:S01]  /*3300*/  MUFU.EX2 R91, R91 ;  /* 0x0000005b005b7308 */ /* 0x000fe20000000800 */
[--C-:B-1----:R-:W-:Y:S01]  /*3310*/  IMAD.MOV.U32 R89, RZ, RZ, R119.reuse ;  /* 0x000000ffff597224 */ /* 0x102fe200078e0077 */
[----:B------:R-:W0:Y:S06]  /*3320*/  SHFL.BFLY PT, R10, R39, 0x1, 0x1f ;  /* 0x0c201f00270a7f89 */ /* 0x000e2c00000e0000 */
[----:B------:R1:W-:Y:S08]  /*3330*/  MUFU.EX2 R178, R93 ;  /* 0x0000005d00b27308 */ /* 0x0003f00000000800 */
[----:B------:R-:W-:Y:S01]  /*3340*/  MUFU.EX2 R95, R95 ;  /* 0x0000005f005f7308 */ /* 0x000fe20000000800 */
[----:B-1----:R-:W-:-:S07]  /*3350*/  IMAD.MOV.U32 R93, RZ, RZ, R119 ;  /* 0x000000ffff5d7224 */ /* 0x002fce00078e0077 */
[----:B------:R1:W-:Y:S01]  /*3360*/  MUFU.EX2 R172, R57 ;  /* 0x0000003900ac7308 */ /* 0x0003e20000000800 */
[----:B0-----:R-:W-:Y:S01]  /*3370*/  FMNMX.FTZ R10, R39, R10, !PT ;  /* 0x0000000a270a7209 */ /* 0x001fe20007810000 */
[----:B------:R-:W-:-:S03]  /*3380*/  IMAD.MOV.U32 R39, RZ, RZ, R119 ;  /* 0x000000ffff277224 */ /* 0x000fc600078e0077 */
[C---:B------:R-:W-:Y:S01]  /*3390*/  FSETP.NEU.FTZ.AND P1, PT, R10.reuse, -INF , PT ;  /* 0xff8000000a00780b */ /* 0x040fe20003f3d000 */
[----:B------:R-:W-:Y:S02]  /*33a0*/  FMUL.FTZ R12, R10, R4 ;  /* 0x000000040a0c7220 */ /* 0x000fe40000410000 */
[----:B------:R-:W-:Y:S01]  /*33b0*/  MUFU.EX2 R97, R97 ;  /* 0x0000006100617308 */ /* 0x000fe20000000800 */
[----:B-1----:R-:W-:Y:S02]  /*33c0*/  IMAD.MOV.U32 R57, RZ, RZ, R119 ;  /* 0x000000ffff397224 */ /* 0x002fe400078e0077 */
[----:B------:R-:W-:Y:S02]  /*33d0*/  FSEL R12, R12, RZ, P1 ;  /* 0x000000ff0c0c7208 */ /* 0x000fe40000800000 */
[----:B------:R-:W-:-:S03]  /*33e0*/  PLOP3.LUT P1, PT, PT, PT, UP0, 0x80, 0x0 ;  /* 0x000000000000781c */ /* 0x000fc60003f2f008 */
        /* <DEDUP_REMOVED lines=29> */
[----:B------:R-:W-:Y:S01]  /*35c0*/  FADD.FTZ R5, R75, R36 ;  /* 0x000000244b057221 */ /* 0x000fe20000010000 */
[-CC-:B------:R-:W-:Y:S01]  /*35d0*/  FFMA.FTZ R37, R37, R4.reuse, -R12.reuse ;  /* 0x0000000425257223 */ /* 0x180fe2000001080c */
[----:B------:R-:W-:Y:S01]  /*35e0*/  FFMA.FTZ R71, R71, R4, -R12 ;  /* 0x0000000447477223 */ /* 0x000fe2000001080c */
[----:B------:R2:W3:Y:S01]  /*35f0*/  MUFU.EX2 R20, R13 ;  /* 0x0000000d00147308 */ /* 0x0004e20000000800 */
[----:B-1----:R-:W-:Y:S01]  /*3600*/  FADD.FTZ R36, R189, R2 ;  /* 0x00000002bd247221 */ /* 0x002fe20000010000 */
[----:B------:R-:W-:Y:S01]  /*3610*/  FADD.FTZ R38, R184, R5 ;  /* 0x00000005b8267221 */ /* 0x000fe20000010000 */
[----:B------:R-:W-:Y:S01]  /*3620*/  F2FP.F16.F32.PACK_AB R189, R2, R189 ;  /* 0x000000bd02bd723e */ /* 0x000fe200000000ff */
[--C-:B------:R-:W-:Y:S01]  /*3630*/  IMAD.MOV.U32 R61, RZ, RZ, R119.reuse ;  /* 0x000000ffff3d7224 */ /* 0x100fe200078e0077 */
[----:B------:R-:W-:Y:S01]  /*3640*/  F2FP.F16.F32.PACK_AB R188, R101, R188 ;  /* 0x000000bc65bc723e */ /* 0x000fe200000000ff */
[--C-:B------:R-:W-:Y:S01]  /*3650*/  IMAD.MOV.U32 R101, RZ, RZ, R119.reuse ;  /* 0x000000ffff657224 */ /* 0x100fe200078e0077 */
[----:B------:R-:W-:Y:S01]  /*3660*/  F2FP.F16.F32.PACK_AB R190, R73, R190 ;  /* 0x000000be49be723e */ /* 0x000fe200000000ff */
[----:B------:R-:W1:Y:S01]  /*3670*/  MUFU.EX2 R15, R15 ;  /* 0x0000000f000f7308 */ /* 0x000e620000000800 */
[----:B0-----:R-:W-:Y:S01]  /*3680*/  FADD.FTZ R5, R11, R36 ;  /* 0x000000240b057221 */ /* 0x001fe20000010000 */
[----:B--2---:R-:W-:Y:S01]  /*3690*/  FADD.FTZ R13, R77, R38 ;  /* 0x000000264d0d7221 */ /* 0x004fe20000010000 */
[----:B------:R-:W-:Y:S01]  /*36a0*/  F2FP.F16.F32.PACK_AB R184, R184, R75 ;  /* 0x0000004bb8b8723e */ /* 0x000fe200000000ff */
[----:B------:R-:W-:Y:S01]  /*36b0*/  IMAD.MOV.U32 R77, RZ, RZ, R119 ;  /* 0x000000ffff4d7224 */ /* 0x000fe200078e0077 */
[----:B------:R-:W-:Y:S01]  /*36c0*/  MOV R75, R119 ;  /* 0x00000077004b7202 */ /* 0x000fe20000000f00 */
[----:B------:R-:W-:Y:S01]  /*36d0*/  FADD.FTZ R40, R14, R13 ;  /* 0x0000000d0e287221 */ /* 0x000fe20000010000 */
[----:B------:R-:W-:Y:S01]  /*36e0*/  IMAD.MOV.U32 R73, RZ, RZ, R119 ;  /* 0x000000ffff497224 */ /* 0x000fe200078e0077 */
[----:B------:R-:W0:Y:S01]  /*36f0*/  MUFU.EX2 R26, R21 ;  /* 0x00000015001a7308 */ /* 0x000e220000000800 */
[C---:B---3--:R-:W-:Y:S01]  /*3700*/  FADD.FTZ R38, R20.reuse, R5 ;  /* 0x0000000514267221 */ /* 0x048fe20000010000 */
[----:B------:R-:W-:Y:S01]  /*3710*/  FADD.FTZ R13, R79, R40 ;  /* 0x000000284f0d7221 */ /* 0x000fe20000010000 */
[----:B------:R-:W-:-:S03]  /*3720*/  F2FP.F16.F32.PACK_AB R191, R20, R11 ;  /* 0x0000000b14bf723e */ /* 0x000fc600000000ff */
[C---:B------:R-:W-:Y:S01]  /*3730*/  FADD.FTZ R40, R180.reuse, R13 ;  /* 0x0000000db4287221 */ /* 0x040fe20000010000 */
[----:B------:R-:W-:Y:S01]  /*3740*/  F2FP.F16.F32.PACK_AB R180, R180, R79 ;  /* 0x0000004fb4b4723e */ /* 0x000fe200000000ff */
[----:B------:R-:W2:Y:S01]  /*3750*/  MUFU.EX2 R25, R25 ;  /* 0x0000001900197308 */ /* 0x000ea20000000800 */
[----:B-1----:R-:W-:Y:S01]  /*3760*/  FADD.FTZ R5, R15, R38 ;  /* 0x000000260f057221 */ /* 0x002fe20000010000 */
[----:B------:R-:W-:Y:S01]  /*3770*/  FADD.FTZ R13, R83, R40 ;  /* 0x00000028530d7221 */ /* 0x000fe20000010000 */
[----:B------:R-:W-:-:S03]  /*3780*/  IMAD.MOV.U32 R79, RZ, RZ, R119 ;  /* 0x000000ffff4f7224 */ /* 0x000fc600078e0077 */
[C---:B------:R-:W-:Y:S01]  /*3790*/  FADD.FTZ R42, R182.reuse, R13 ;  /* 0x0000000db62a7221 */ /* 0x040fe20000010000 */
[----:B------:R-:W-:Y:S01]  /*37a0*/  F2FP.F16.F32.PACK_AB R182, R182, R83 ;  /* 0x00000053b6b6723e */ /* 0x000fe200000000ff */
[----:B------:R1:W3:Y:S01]  /*37b0*/  MUFU.EX2 R28, R27 ;  /* 0x0000001b001c7308 */ /* 0x0002e20000000800 */
[C---:B0-----:R-:W-:Y:S01]  /*37c0*/  FADD.FTZ R38, R26.reuse, R5 ;  /* 0x000000051a267221 */ /* 0x041fe20000010000 */
[----:B------:R-:W-:Y:S01]  /*37d0*/  FADD.FTZ R13, R87, R42 ;  /* 0x0000002a570d7221 */ /* 0x000fe20000010000 */
[----:B------:R-:W-:Y:S01]  /*37e0*/  F2FP.F16.F32.PACK_AB R185, R26, R15 ;  /* 0x0000000f1ab9723e */ /* 0x000fe200000000ff */
[--C-:B------:R-:W-:Y:S02]  /*37f0*/  IMAD.MOV.U32 R83, RZ, RZ, R119.reuse ;  /* 0x000000ffff537224 */ /* 0x100fe400078e0077 */
[--C-:B------:R-:W-:Y:S02]  /*3800*/  IMAD.MOV.U32 R26, RZ, RZ, R119.reuse ;  /* 0x000000ffff1a7224 */ /* 0x100fe400078e0077 */
        /* <DEDUP_REMOVED lines=16> */
[----:B--2---:R-:W-:Y:S01]  /*3910*/  FADD.FTZ R0, R30, R5 ;  /* 0x000000051e007221 */ /* 0x004fe20000010000 */
[C---:B------:R-:W-:Y:S01]  /*3920*/  FADD.FTZ R42, R178.reuse, R13 ;  /* 0x0000000db22a7221 */ /* 0x040fe20000010000 */
[----:B------:R-:W-:Y:S01]  /*3930*/  F2FP.F16.F32.PACK_AB R178, R178, R91 ;  /* 0x0000005bb2b2723e */ /* 0x000fe200000000ff */
[--C-:B------:R-:W-:Y:S01]  /*3940*/  IMAD.MOV.U32 R91, RZ, RZ, R119.reuse ;  /* 0x000000ffff5b7224 */ /* 0x100fe200078e0077 */
[----:B------:R-:W-:Y:S01]  /*3950*/  F2FP.F16.F32.PACK_AB R181, R30, R41 ;  /* 0x000000291eb5723e */ /* 0x000fe200000000ff */
[----:B------:R-:W-:Y:S01]  /*3960*/  FADD.FTZ R13, R95, R42 ;  /* 0x0000002a5f0d7221 */ /* 0x000fe20000010000 */
[--C-:B------:R-:W-:Y:S01]  /*3970*/  IMAD.MOV.U32 R42, RZ, RZ, R119.reuse ;  /* 0x000000ffff2a7224 */ /* 0x100fe200078e0077 */
[----:B------:R-:W2:Y:S01]  /*3980*/  MUFU.EX2 R49, R49 ;  /* 0x0000003100317308 */ /* 0x000ea20000000800 */
[----:B---3--:R-:W-:Y:S01]  /*3990*/  FADD.FTZ R5, R45, R0 ;  /* 0x000000002d057221 */ /* 0x008fe20000010000 */
[--C-:B0-----:R-:W-:Y:S01]  /*39a0*/  IMAD.MOV.U32 R47, RZ, RZ, R119.reuse ;  /* 0x000000ffff2f7224 */ /* 0x101fe200078e0077 */
[----:B------:R-:W-:Y:S01]  /*39b0*/  MOV R30, R119 ;  /* 0x00000077001e7202 */ /* 0x000fe20000000f00 */
[----:B------:R-:W-:-:S04]  /*39c0*/  IMAD.MOV.U32 R41, RZ, RZ, R119 ;  /* 0x000000ffff297224 */ /* 0x000fc800078e0077 */
[----:B------:R0:W3:Y:S01]  /*39d0*/  MUFU.EX2 R34, R51 ;  /* 0x0000003300227308 */ /* 0x0000e20000000800 */
[C---:B-1----:R-:W-:Y:S01]  /*39e0*/  FADD.FTZ R40, R32.reuse, R5 ;  /* 0x0000000520287221 */ /* 0x042fe20000010000 */
[----:B------:R-:W-:Y:S01]  /*39f0*/  F2FP.F16.F32.PACK_AB R183, R32, R45 ;  /* 0x0000002d20b7723e */ /* 0x000fe200000000ff */
[----:B------:R-:W-:Y:S01]  /*3a00*/  IMAD.MOV.U32 R32, RZ, RZ, R119 ;  /* 0x000000ffff207224 */ /* 0x000fe200078e0077 */
[----:B------:R-:W-:-:S04]  /*3a10*/  MOV R45, R119 ;  /* 0x00000077002d7202 */ /* 0x000fc80000000f00 */
[----:B------:R-:W1:Y:S01]  /*3a20*/  MUFU.EX2 R53, R53 ;  /* 0x0000003500357308 */ /* 0x000e620000000800 */
[----:B--2---:R-:W-:Y:S01]  /*3a30*/  FADD.FTZ R5, R49, R40 ;  /* 0x0000002831057221 */ /* 0x004fe20000010000 */
[C---:B------:R-:W-:Y:S01]  /*3a40*/  FADD.FTZ R40, R172.reuse, R13 ;  /* 0x0000000dac287221 */ /* 0x040fe20000010000 */
[----:B------:R-:W-:Y:S01]  /*3a50*/  F2FP.F16.F32.PACK_AB R172, R172, R95 ;  /* 0x0000005facac723e */ /* 0x000fe200000000ff */
[----:B0-----:R-:W-:Y:S01]  /*3a60*/  IMAD.MOV.U32 R51, RZ, RZ, R119 ;  /* 0x000000ffff337224 */ /* 0x001fe200078e0077 */
[----:B------:R-:W-:Y:S01]  /*3a70*/  MOV R95, R119 ;  /* 0x00000077005f7202 */ /* 0x000fe20000000f00 */
[----:B------:R-:W-:Y:S02]  /*3a80*/  FADD.FTZ R13, R97, R40 ;  /* 0x00000028610d7221 */ /* 0x000fe40000010000 */
[----:B------:R0:W2:Y:S01]  /*3a90*/  MUFU.EX2 R36, R55 ;  /* 0x0000003700247308 */ /* 0x0000a20000000800 */
[----:B---3--:R-:W-:Y:S01]  /*3aa0*/  FADD.FTZ R12, R34, R5 ;  /* 0x00000005220c7221 */ /* 0x008fe20000010000 */
[C---:B------:R-:W-:Y:S01]  /*3ab0*/  FADD.FTZ R40, R174.reuse, R13 ;  /* 0x0000000dae287221 */ /* 0x040fe20000010000 */
[----:B------:R-:W-:Y:S01]  /*3ac0*/  F2FP.F16.F32.PACK_AB R174, R174, R97 ;  /* 0x00000061aeae723e */ /* 0x000fe200000000ff */
[--C-:B------:R-:W-:Y:S01]  /*3ad0*/  IMAD.MOV.U32 R97, RZ, RZ, R119.reuse ;  /* 0x000000ffff617224 */ /* 0x100fe200078e0077 */
[----:B------:R-:W-:Y:S01]  /*3ae0*/  F2FP.F16.F32.PACK_AB R177, R34, R49 ;  /* 0x0000003122b1723e */ /* 0x000fe200000000ff */
[----:B------:R-:W-:-:S02]  /*3af0*/  IMAD.MOV.U32 R49, RZ, RZ, R119 ;  /* 0x000000ffff317224 */ /* 0x000fc400078e0077 */
[----:B------:R-:W3:Y:S01]  /*3b00*/  MUFU.EX2 R31, R31 ;  /* 0x0000001f001f7308 */ /* 0x000ee20000000800 */
[----:B-1----:R-:W-:Y:S01]  /*3b10*/  FADD.FTZ R5, R53, R12 ;  /* 0x0000000c35057221 */ /* 0x002fe20000010000 */
[----:B0-----:R-:W-:Y:S01]  /*3b20*/  MOV R55, R119 ;  /* 0x0000007700377202 */ /* 0x001fe20000000f00 */
[----:B------:R-:W-:-:S05]  /*3b30*/  IMAD.MOV.U32 R34, RZ, RZ, R119 ;  /* 0x000000ffff227224 */ /* 0x000fca00078e0077 */
[----:B------:R-:W0:Y:S01]  /*3b40*/  MUFU.EX2 R99, R99 ;  /* 0x0000006300637308 */ /* 0x000e220000000800 */
[C---:B--2---:R-:W-:Y:S01]  /*3b50*/  FADD.FTZ R14, R36.reuse, R5 ;  /* 0x00000005240e7221 */ /* 0x044fe20000010000 */
[----:B------:R-:W-:Y:S01]  /*3b60*/  F2FP.F16.F32.PACK_AB R179, R36, R53 ;  /* 0x0000003524b3723e */ /* 0x000fe200000000ff */
[--C-:B------:R-:W-:Y:S02]  /*3b70*/  IMAD.MOV.U32 R53, RZ, RZ, R119.reuse ;  /* 0x000000ffff357224 */ /* 0x100fe400078e0077 */
[----:B------:R-:W-:-:S03]  /*3b80*/  IMAD.MOV.U32 R36, RZ, RZ, R119 ;  /* 0x000000ffff247224 */ /* 0x000fc600078e0077 */
[----:B------:R1:W2:Y:S01]  /*3b90*/  MUFU.EX2 R38, R29 ;  /* 0x0000001d00267308 */ /* 0x0002a20000000800 */
[----:B---3--:R-:W-:-:S07]  /*3ba0*/  FADD.FTZ R5, R31, R14 ;  /* 0x0000000e1f057221 */ /* 0x008fce0000010000 */
[----:B------:R3:W4:Y:S01]  /*3bb0*/  MUFU.EX2 R168, R65 ;  /* 0x0000004100a87308 */ /* 0x0007220000000800 */
[----:B0-----:R-:W-:Y:S01]  /*3bc0*/  FADD.FTZ R13, R99, R40 ;  /* 0x00000028630d7221 */ /* 0x001fe20000010000 */
[----:B-1----:R-:W-:-:S06]  /*3bd0*/  IMAD.MOV.U32 R29, RZ, RZ, R119 ;  /* 0x000000ffff1d7224 */ /* 0x002fcc00078e0077 */
[----:B------:R-:W0:Y:S01]  /*3be0*/  MUFU.EX2 R33, R33 ;  /* 0x0000002100217308 */ /* 0x000e220000000800 */
[C---:B--2---:R-:W-:Y:S01]  /*3bf0*/  FADD.FTZ R14, R38.reuse, R5 ;  /* 0x00000005260e7221 */ /* 0x044fe20000010000 */
[----:B------:R-:W-:Y:S01]  /*3c00*/  F2FP.F16.F32.PACK_AB R173, R38, R31 ;  /* 0x0000001f26ad723e */ /* 0x000fe200000000ff */
[--C-:B------:R-:W-:Y:S01]  /*3c10*/  IMAD.MOV.U32 R38, RZ, RZ, R119.reuse ;  /* 0x000000ffff267224 */ /* 0x100fe200078e0077 */
[----:B---3--:R-:W-:Y:S01]  /*3c20*/  MOV R65, R119 ;  /* 0x0000007700417202 */ /* 0x008fe20000000f00 */
[----:B------:R-:W-:-:S03]  /*3c30*/  IMAD.MOV.U32 R31, RZ, RZ, R119 ;  /* 0x000000ffff1f7224 */ /* 0x000fc600078e0077 */
[----:B------:R-:W1:Y:S01]  /*3c40*/  MUFU.EX2 R59, R59 ;  /* 0x0000003b003b7308 */ /* 0x000e620000000800 */
[C---:B----4-:R-:W-:Y:S01]  /*3c50*/  FADD.FTZ R40, R168.reuse, R13 ;  /* 0x0000000da8287221 */ /* 0x050fe20000010000 */
[----:B------:R-:W-:Y:S01]  /*3c60*/  F2FP.F16.F32.PACK_AB R168, R168, R99 ;  /* 0x00000063a8a8723e */ /* 0x000fe200000000ff */
[----:B------:R-:W-:-:S05]  /*3c70*/  IMAD.MOV.U32 R99, RZ, RZ, R119 ;  /* 0x000000ffff637224 */ /* 0x000fca00078e0077 */
[----:B------:R2:W3:Y:S01]  /*3c80*/  MUFU.EX2 R0, R63 ;  /* 0x0000003f00007308 */ /* 0x0004e20000000800 */
[----:B0-----:R-:W-:-:S07]  /*3c90*/  FADD.FTZ R5, R33, R14 ;  /* 0x0000000e21057221 */ /* 0x001fce0000010000 */
[----:B------:R-:W0:Y:S01]  /*3ca0*/  MUFU.EX2 R35, R35 ;  /* 0x0000002300237308 */ /* 0x000e220000000800 */
[----:B-1----:R-:W-:Y:S01]  /*3cb0*/  FADD.FTZ R13, R59, R40 ;  /* 0x000000283b0d7221 */ /* 0x002fe20000010000 */
[----:B--2---:R-:W-:-:S06]  /*3cc0*/  IMAD.MOV.U32 R63, RZ, RZ, R119 ;  /* 0x000000ffff3f7224 */ /* 0x004fcc00078e0077 */
[----:B------:R1:W2:Y:S01]  /*3cd0*/  MUFU.EX2 R12, R67 ;  /* 0x00000043000c7308 */ /* 0x0002a20000000800 */
[C---:B---3--:R-:W-:Y:S01]  /*3ce0*/  FADD.FTZ R40, R0.reuse, R5 ;  /* 0x0000000500287221 */ /* 0x048fe20000010000 */
[----:B------:R-:W-:Y:S01]  /*3cf0*/  F2FP.F16.F32.PACK_AB R175, R0, R33 ;  /* 0x0000002100af723e */ /* 0x000fe200000000ff */
[----:B------:R-:W-:Y:S01]  /*3d00*/  IMAD.MOV.U32 R33, RZ, RZ, R119 ;  /* 0x000000ffff217224 */ /* 0x000fe200078e0077 */
[----:B------:R-:W-:-:S04]  /*3d10*/  MOV R0, 0x3f800000 ;  /* 0x3f80000000007802 */ /* 0x000fc80000000f00 */
[----:B------:R-:W3:Y:S01]  /*3d20*/  MUFU.EX2 R37, R37 ;  /* 0x0000002500257308 */ /* 0x000ee20000000800 */
[----:B0-----:R-:W-:Y:S01]  /*3d30*/  FADD.FTZ R11, R35, R40 ;  /* 0x00000028230b7221 */ /* 0x001fe20000010000 */
[----:B-1----:R-:W-:Y:S01]  /*3d40*/  IMAD.MOV.U32 R67, RZ, RZ, R119 ;  /* 0x000000ffff437224 */ /* 0x002fe200078e0077 */
[----:B------:R-:W-:-:S05]  /*3d50*/  MOV R40, R119 ;  /* 0x0000007700287202 */ /* 0x000fca0000000f00 */
        /* <DEDUP_REMOVED lines=8> */
[--C-:B-1----:R-:W-:Y:S02]  /*3de0*/  IMAD.MOV.U32 R71, RZ, RZ, R119.reuse ;  /* 0x000000ffff477224 */ /* 0x102fe400078e0077 */
[--C-:B------:R-:W-:Y:S02]  /*3df0*/  IMAD.MOV.U32 R59, RZ, RZ, R119.reuse ;  /* 0x000000ffff3b7224 */ /* 0x100fe400078e0077 */
[----:B------:R-:W-:Y:S02]  /*3e00*/  IMAD.MOV.U32 R24, RZ, RZ, R119 ;  /* 0x000000ffff187224 */ /* 0x000fe400078e0077 */
[C---:B--2---:R-:W-:Y:S01]  /*3e10*/  FADD.FTZ R2, R14.reuse, R11 ;  /* 0x0000000b0e027221 */ /* 0x044fe20000010000 */
[----:B------:R-:W-:Y:S01]  /*3e20*/  F2FP.F16.F32.PACK_AB R171, R14, R37 ;  /* 0x000000250eab723e */ /* 0x000fe200000000ff */
[----:B------:R-:W-:-:S02]  /*3e30*/  IMAD.MOV.U32 R11, RZ, RZ, 0x3f800000 ;  /* 0x3f800000ff0b7424 */ /* 0x000fc400078e00ff */
[----:B------:R-:W-:Y:S01]  /*3e40*/  IMAD.MOV.U32 R37, RZ, RZ, R119 ;  /* 0x000000ffff257224 */ /* 0x000fe200078e0077 */
[----:B------:R-:W-:Y:S06]  /*3e50*/  @!P1 BRA `(.L_x_3492) ;  /* 0x0000002400fc9947 */ /* 0x000fec0003800000 */
[----:B------:R-:W-:Y:S01]  /*3e60*/  R2UR UR4, R120 ;  /* 0x00000000780472ca */ /* 0x000fe200000e0000 */
[----:B------:R-:W-:Y:S01]  /*3e70*/  IMAD.MOV.U32 R13, RZ, RZ, R10 ;  /* 0x000000ffff0d7224 */ /* 0x000fe200078e000a */
[----:B------:R-:W-:Y:S01]  /*3e80*/  CS2R R118, SRZ ;  /* 0x0000000000767805 */ /* 0x000fe2000001ff00 */
[----:B------:R-:W-:Y:S01]  /*3e90*/  IMAD.MOV.U32 R12, RZ, RZ, R3 ;  /* 0x000000ffff0c7224 */ /* 0x000fe200078e0003 */
[----:B------:R-:W-:Y:S01]  /*3ea0*/  CS2R R114, SRZ ;  /* 0x0000000000727805 */ /* 0x000fe2000001ff00 */
[----:B------:R-:W-:Y:S01]  /*3eb0*/  IMAD.MOV.U32 R0, RZ, RZ, 0x3f800000 ;  /* 0x3f800000ff007424 */ /* 0x000fe200078e00ff */
        /* <DEDUP_REMOVED lines=46> */
[----:B------:R-:W-:Y:S01]  /*41a0*/  UIADD3 UR4, UR4, -0x2, URZ ;  /* 0xfffffffe04047890 */ /* 0x000fe2000fffe03f */
[----:B------:R-:W-:Y:S01]  /*41b0*/  UMOV UR5, UR39 ;  /* 0x0000002700057c82 */ /* 0x000fe20008000000 */
[----:B------:R-:W-:Y:S01]  /*41c0*/  UMOV UR6, UR38 ;  /* 0x0000002600067c82 */ /* 0x000fe20008000000 */
[----:B------:R-:W-:-:S09]  /*41d0*/  ULDC UR7, c[0x0][0x9d8] ;  /* 0x0002760000077ab9 */ /* 0x000fd20000000800 */
.L_x_3503:
[----:B------:R-:W-:-:S04]  /*41e0*/  UISETP.NE.AND UP0, UPT, UR6, 0x1, UPT ;  /* 0x000000010600788c */ /* 0x000fc8000bf05270 */
[----:B------:R-:W-:-:S04]  /*41f0*/  USEL UR39, URZ, 0x1, UP0 ;  /* 0x000000013f277887 */ /* 0x000fc80008000000 */
[----:B------:R-:W-:Y:S01]  /*4200*/  ULOP3.LUT UR39, UR5, UR39, URZ, 0x3c, !UPT ;  /* 0x0000002705277292 */ /* 0x000fe2000f8e3c3f */
[----:B------:R-:W-:Y:S11]  /*4210*/  @!P0 BRA `(.L_x_3493) ;  /* 0x0000000000048947 */ /* 0x000ff60003800000 */
[----:B------:R-:W-:Y:S01]  /*4220*/  BPT.TRAP 0x1 ;  /* 0x000000040000795c */ /* 0x000fe20000300000 */
.L_x_3493:
        /* <DEDUP_REMOVED lines=12> */
.L_x_3494:
[----:B-1----:R-:W-:Y:S05]  /*42f0*/  @P1 BRA `(.L_x_3495) ;  /* 0x0000000000081947 */ /* 0x002fea0003800000 */
[----:B------:R-:W1:Y:S02]  /*4300*/  SYNCS.PHASECHK.TRANS64.TRYWAIT P1, [UR9+0x30830], R3 ;  /* 0x03083003ff0075a7 */ /* 0x000e640008020149 */
[----:B-1----:R-:W-:Y:S05]  /*4310*/  @!P1 BRA `(.L_x_3496) ;  /* 0x000000b000909947 */ /* 0x002fea0003800000 */
.L_x_3495:
        /* <DEDUP_REMOVED lines=173> */
.L_x_3497:
[----:B------:R-:W-:Y:S01]  /*4df0*/  ULEA UR10, UR6, UR8, 0x3 ;  /* 0x00000008060a7291 */ /* 0x000fe2000f8e183f */
[----:B------:R-:W-:-:S05]  /*4e00*/  IMAD.U32 R0, RZ, RZ, UR5 ;  /* 0x00000005ff007e24 */ /* 0x000fca000f8e00ff */
[----:B------:R-:W-:-:S04]  /*4e10*/  SHF.L.U32 R0, R0, 0x1f, RZ ;  /* 0x0000001f00007819 */ /* 0x000fc800000006ff */
[----:B------:R2:W3:Y:S01]  /*4e20*/  SYNCS.PHASECHK.TRANS64.TRYWAIT P1, [UR10+0x30850], R0 ;  /* 0x03085000ff0075a7 */ /* 0x0004e2000802014a */
[----:B------:R-:W-:Y:S05]  /*4e30*/  @!P0 BRA `(.L_x_3498) ;  /* 0x0000000000048947 */ /* 0x000fea0003800000 */
[----:B------:R-:W-:Y:S01]  /*4e40*/  BPT.TRAP 0x1 ;  /* 0x000000040000795c */ /* 0x000fe20000300000 */
.L_x_3498:
[----:B---3--:R-:W-:Y:S05]  /*4e50*/  @P1 BRA `(.L_x_3499) ;  /* 0x0000000000081947 */ /* 0x008fea0003800000 */
[----:B------:R-:W3:Y:S02]  /*4e60*/  SYNCS.PHASECHK.TRANS64.TRYWAIT P1, [UR10+0x30850], R0 ;  /* 0x03085000ff0075a7 */ /* 0x000ee4000802014a */
[----:B---3--:R-:W-:Y:S05]  /*4e70*/  @!P1 BRA `(.L_x_3500) ;  /* 0x000000a400d09947 */ /* 0x008fea0003800000 */
.L_x_3499:
        /* <DEDUP_REMOVED lines=37> */
.L_x_3501:
        /* <DEDUP_REMOVED lines=209> */
[----:B------:R-:W-:Y:S01]  /*5de0*/  FFMA.FTZ R163, R163, R4, -R12 ;  /* 0x00000004a3a37223 */ /* 0x000fe2000001080c */
[----:B------:R-:W0:Y:S08]  /*5df0*/  MUFU.EX2 R13, R13 ;  /* 0x0000000d000d7308 */ /* 0x000e300000000800 */
        /* <DEDUP_REMOVED lines=26> */
[----:B------:R-:W-:-:S06]  /*5fa0*/  FFMA.FTZ R123, R151, R4, -R12 ;  /* 0x00000004977b7223 */ /* 0x000fcc000001080c */
        /* <DEDUP_REMOVED lines=72> */
.L_x_3502:
        /* <DEDUP_REMOVED lines=32> */
[----:B------:R-:W-:Y:S01]  /*6630*/  F2FP.F16.F32.PACK_AB R170, R161, R170 ;  /* 0x000000aaa1aa723e */ /* 0x000fe200000000ff */
[----:B------:R-:W-:Y:S06]  /*6640*/  @P1 BRA `(.L_x_3503) ;  /* 0xffffffd800e41947 */ /* 0x000fec000383ffff */
.L_x_3492:
        /* <DEDUP_REMOVED lines=99> */
.L_x_3504:
        /* <DEDUP_REMOVED lines=9> */
.L_x_3505:
[----:B-1----:R-:W-:Y:S05]  /*6d10*/  @P1 BRA `(.L_x_3506) ;  /* 0x0000000000081947 */ /* 0x002fea0003800000 */
[----:B------:R-:W1:Y:S02]  /*6d20*/  SYNCS.PHASECHK.TRANS64.TRYWAIT P1, [UR5+0x30850], R0 ;  /* 0x03085000ff0075a7 */ /* 0x000e640008020145 */
[----:B-1----:R-:W-:Y:S05]  /*6d30*/  @!P1 BRA `(.L_x_3507) ;  /* 0x0000008800389947 */ /* 0x002fea0003800000 */
.L_x_3506:
[----:B------:R-:W-:Y:S01]  /*6d40*/  UIADD3 UR4, UR4, 0x400, URZ ;  /* 0x0000040004047890 */ /* 0x000fe2000fffe03f */
[----:B------:R-:W-:Y:S01]  /*6d50*/  WARPGROUP.ARRIVE ;  /* 0x00000000000079c5 */ /* 0x000fe20000000000 */
[----:B------:R-:W-:Y:S01]  /*6d60*/  UMOV UR11, 0x40000040 ;  /* 0x40000040000b7882 */ /* 0x000fe20000000000 */
[----:B01----:R-:W0:Y:S01]  /*6d70*/  SHFL.BFLY PT, R0, R5, 0x2, 0x1f ;  /* 0x0c401f0005007f89 */ /* 0x003e2200000e0000 */
[----:B------:R-:W-:Y:S01]  /*6d80*/  USHF.R.U32.HI UR4, URZ, 0x4, UR4 ;  /* 0x000000043f047899 */ /* 0x000fe20008011604 */
[----:B------:R-:W-:Y:S02]  /*6d90*/  IMAD.MOV.U32 R8, RZ, RZ, RZ ;  /* 0x000000ffff087224 */ /* 0x000fe400078e00ff */
[----:B------:R-:W1:Y:S01]  /*6da0*/  SHFL.BFLY PT, R7, R2, 0x2, 0x1f ;  /* 0x0c401f0002077f89 */ /* 0x000e6200000e0000 */
[----:B------:R-:W-:-:S04]  /*6db0*/  ULOP3.LUT UR4, UR4, 0x3fff, URZ, 0xc0, !UPT ;  /* 0x00003fff04047892 */ /* 0x000fc8000f8ec03f */
[----:B------:R-:W-:-:S04]  /*6dc0*/  ULOP3.LUT UR4, UR4, 0x3000000, URZ, 0xfc, !UPT ;  /* 0x0300000004047892 */ /* 0x000fc8000f8efc3f */
[----:B------:R-:W-:-:S04]  /*6dd0*/  UIMAD UR4, UR38, 0x900, UR4 ;  /* 0x00000900260478a4 */ /* 0x000fc8000f8e0204 */
[----:B------:R-:W-:-:S03]  /*6de0*/  UIADD3 UR6, UR4, 0x80, URZ ;  /* 0x0000008004067890 */ /* 0x000fc6000fffe03f */
[----:B------:R-:W-:Y:S02]  /*6df0*/  UMOV UR10, UR4 ;  /* 0x00000004000a7c82 */ /* 0x000fe40008000000 */
[----:B------:R-:W-:Y:S01]  /*6e00*/  HGMMA.64x192x16.F32 R24, R188, gdesc[UR8].tnspB, R24, gsb0 ;  /* 0x42e00008bc187df0 */ /* 0x000fe20008000818 */
[----:B------:R-:W-:Y:S01]  /*6e10*/  UMOV UR11, 0x40000040 ;  /* 0x40000040000b7882 */ /* 0x000fe20000000000 */
[----:B------:R-:W-:Y:S01]  /*6e20*/  UMOV UR10, UR6 ;  /* 0x00000006000a7c82 */ /* 0x000fe20008000000 */
[----:B------:R-:W-:Y:S01]  /*6e30*/  UIADD3 UR6, UR4, 0x100, URZ ;  /* 0x0000010004067890 */ /* 0x000fe2000fffe03f */
[----:B0-----:R-:W-:Y:S01]  /*6e40*/  FADD.FTZ R0, R0, R5 ;  /* 0x0000000500007221 */ /* 0x001fe20000010000 */
[----:B------:R-:W-:Y:S01]  /*6e50*/  MOV R5, RZ ;  /* 0x000000ff00057202 */ /* 0x000fe20000000f00 */
[----:B-1----:R-:W-:Y:S01]  /*6e60*/  FADD.FTZ R6, R7, R2 ;  /* 0x0000000207067221 */ /* 0x002fe20000010000 */
[----:B------:R-:W-:Y:S02]  /*6e70*/  IMAD.MOV.U32 R2, RZ, RZ, -0x800000 ;  /* 0xff800000ff027424 */ /* 0x000fe400078e00ff */
[----:B------:R-:W0:Y:S04]  /*6e80*/  SHFL.BFLY PT, R7, R0, 0x1, 0x1f ;  /* 0x0c201f0000077f89 */ /* 0x000e2800000e0000 */
[----:B------:R-:W1:Y:S01]  /*6e90*/  SHFL.BFLY PT, R9, R6, 0x1, 0x1f ;  /* 0x0c201f0006097f89 */ /* 0x000e6200000e0000 */
[----:B0-----:R-:W-:Y:S01]  /*6ea0*/  FADD.FTZ R11, R0, R7 ;  /* 0x00000007000b7221 */ /* 0x001fe20000010000 */
[----:B------:R-:W-:-:S02]  /*6eb0*/  IMAD.MOV.U32 R0, RZ, RZ, -0x800000 ;  /* 0xff800000ff007424 */ /* 0x000fc400078e00ff */
[----:B-1----:R-:W-:Y:S02]  /*6ec0*/  FADD.FTZ R12, R6, R9 ;  /* 0x00000009060c7221 */ /* 0x002fe40000010000 */
[----:B------:R-:W-:-:S03]  /*6ed0*/  FSETP.NE.FTZ.AND P1, PT, R11, RZ, PT ;  /* 0x000000ff0b00720b */ /* 0x000fc60003f35000 */
[----:B------:R-:W-:-:S10]  /*6ee0*/  FSETP.NE.FTZ.AND P2, PT, R12, RZ, PT ;  /* 0x000000ff0c00720b */ /* 0x000fd40003f55000 */
[----:B------:R-:W0:Y:S01]  /*6ef0*/  @P1 MUFU.LG2 R7, R11 ;  /* 0x0000000b00071308 */ /* 0x000e220000000c00 */
[C---:B------:R-:W-:Y:S02]  /*6f00*/  @P1 FMUL.FTZ R6, R4.reuse, 0.69314718246459960938 ;  /* 0x3f31721804061820 */ /* 0x040fe40000410000 */
[----:B------:R-:W-:-:S05]  /*6f10*/  @P2 FMUL.FTZ R4, R4, 0.69314718246459960938 ;  /* 0x3f31721804042820 */ /* 0x000fca0000410000 */
        /* <DEDUP_REMOVED lines=27> */
[----:B------:R-:W-:Y:S01]  /*70d0*/  HGMMA.64x192x16.F32 R24, R172, gdesc[UR8].tnspB, R24, gsb0 ;  /* 0x42e00008ac187df0 */ /* 0x000fe20008000818 */
[----:B------:R-:W-:Y:S01]  /*70e0*/  UMOV UR10, UR4 ;  /* 0x00000004000a7c82 */ /* 0x000fe20008000000 */
[----:B------:R-:W-:Y:S01]  /*70f0*/  UMOV UR11, 0x40000040 ;  /* 0x40000040000b7882 */ /* 0x000fe20000000000 */
[----:B------:R-:W-:Y:S02]  /*7100*/  WARPGROUP.DEPBAR.LE gsb0, 0x0 ;  /* 0x00008000000079c5 */ /* 0x000fe40000010000 */
[----:B------:R-:W-:-:S15]  /*7110*/  WARPGROUP.ARRIVE ;  /* 0x00000000000079c5 */ /* 0x000fde0000000000 */
[----:B------:R-:W-:Y:S03]  /*7120*/  HGMMA.64x192x16.F32 R24, R168, gdesc[UR8].tnspB, R24, gsb0 ;  /* 0x42e00008a8187df0 */ /* 0x000fe60008000818 */
[----:B------:R-:W-:Y:S02]  /*7130*/  WARPGROUP.DEPBAR.LE gsb0, 0x0 ;  /* 0x00008000000079c5 */ /* 0x000fe40000010000 */
[----:B0-23--:R-:W-:Y:S05]  /*7140*/  @!P0 BRA `(.L_x_3508) ;  /* 0x0000000000048947 */ /* 0x00dfea0003800000 */
[----:B------:R-:W-:Y:S01]  /*7150*/  BPT.TRAP 0x1 ;  /* 0x000000040000795c */ /* 0x000fe20000300000 */
.L_x_3508:
[----:B------:R-:W-:Y:S01]  /*7160*/  R2UR UR6, R193 ;  /* 0x00000000c10672ca */ /* 0x000fe200000e0000 */
[----:B------:R-:W-:Y:S01]  /*7170*/  UIADD3 UR4, UR5, 0x30860, URZ ;  /* 0x0003086005047890 */ /* 0x000fe2000fffe03f */
[-C--:B------:R-:W-:Y:S01]  /*7180*/  FMUL.FTZ R127, R43, R8.reuse ;  /* 0x000000082b7f7220 */ /* 0x080fe20000410000 */
[----:B------:R-:W-:Y:S01]  /*7190*/  UIADD3 UR38, UR38, 0x1, URZ ;  /* 0x0000000126267890 */ /* 0x000fe2000fffe03f */
[-C--:B------:R-:W-:Y:S01]  /*71a0*/  FMUL.FTZ R125, R46, R8.reuse ;  /* 0x000000082e7d7220 */ /* 0x080fe20000410000 */
        /* <DEDUP_REMOVED lines=103> */
.L_x_3484:
[----:B------:R-:W0:Y:S01]  /*7820*/  S2R R5, SR_CgaCtaId ;  /* 0x0000000000057919 */ /* 0x000e220000008800 */
[----:B------:R-:W-:Y:S01]  /*7830*/  MOV R42, 0x400 ;  /* 0x00000400002a7802 */ /* 0x000fe20000000f00 */
[----:B------:R-:W-:Y:S01]  /*7840*/  BSSY B0, `(.L_x_3509) ;  /* 0x000027f000007945 */ /* 0x000fe20003800000 */
[----:B------:R-:W-:Y:S02]  /*7850*/  BAR.SYNC.DEFER_BLOCKING 0x5, 0x180 ;  /* 0x0146000000007b1d */ /* 0x000fe40000010000 */
[----:B0-----:R-:W-:-:S05]  /*7860*/  LEA R42, R5, R42, 0x18 ;  /* 0x0000002a052a7211 */ /* 0x001fca00078ec0ff */
[----:B------:R-:W0:Y:S02]  /*7870*/  LDS.128 R36, [R42+0x308d0] ;  /* 0x0308d0002a247984 */ /* 0x000e240000000c00 */
[----:B0-----:R-:W-:Y:S02]  /*7880*/  R2UR UR5, R37 ;  /* 0x00000000250572ca */ /* 0x001fe400000e0000 */
        /* <DEDUP_REMOVED lines=14> */
[----:B------:R-:W-:Y:S01]  /*7970*/  F2FP.F16.F32.PACK_AB R99, R46, R99 ;  /* 0x000000632e63723e */ /* 0x000fe200000000ff */
[----:B------:R-:W-:Y:S01]  /*7980*/  UIMAD.WIDE UR8, UR60, 0x4, UR8 ;  /* 0x000000043c0878a5 */ /* 0x000fe2000f8e0208 */
[----:B------:R-:W-:-:S02]  /*7990*/  F2FP.F16.F32.PACK_AB R105, R107, R106 ;  /* 0x0000006a6b69723e */ /* 0x000fc400000000ff */
[----:B------:R-:W-:Y:S02]  /*79a0*/  F2FP.F16.F32.PACK_AB R112, R113, R112 ;  /* 0x000000707170723e */ /* 0x000fe400000000ff */
[----:B------:R-:W-:Y:S02]  /*79b0*/  F2FP.F16.F32.PACK_AB R106, R109, R108 ;  /* 0x0000006c6d6a723e */ /* 0x000fe400000000ff */
[----:B------:R-:W-:Y:S02]  /*79c0*/  F2FP.F16.F32.PACK_AB R107, R111, R110 ;  /* 0x0000006e6f6b723e */ /* 0x000fe400000000ff */
[----:B------:R-:W-:Y:S02]  /*79d0*/  F2FP.F16.F32.PACK_AB R113, R115, R114 ;  /* 0x000000727371723e */ /* 0x000fe400000000ff */
[----:B------:R-:W-:Y:S02]  /*79e0*/  F2FP.F16.F32.PACK_AB R114, R117, R116 ;  /* 0x000000747572723e */ /* 0x000fe400000000ff */
[----:B------:R-:W-:-:S02]  /*79f0*/  F2FP.F16.F32.PACK_AB R115, R119, R118 ;  /* 0x000000767773723e */ /* 0x000fc400000000ff */
[----:B------:R-:W-:Y:S02]  /*7a00*/  R2UR UR4, R192 ;  /* 0x00000000c00472ca */ /* 0x000fe400000e0000 */
[----:B------:R-:W-:Y:S02]  /*7a10*/  R2UR UR10, R22 ;  /* 0x00000000160a72ca */ /* 0x000fe400000e0000 */
[----:B------:R-:W-:Y:S02]  /*7a20*/  MOV R20, R42 ;  /* 0x0000002a00147202 */ /* 0x000fe40000000f00 */
[----:B0-----:R-:W-:-:S03]  /*7a30*/  MOV R21, R5 ;  /* 0x0000000500157202 */ /* 0x001fc60000000f00 */
[----:B------:R-:W-:-:S03]  /*7a40*/  IMAD.WIDE R4, R199, 0x2, R20 ;  /* 0x00000002c7047825 */ /* 0x000fc600078e0214 */
[C---:B------:R-:W-:Y:S02]  /*7a50*/  IADD3 R137, P6, R4.reuse, 0x60, RZ ;  /* 0x0000006004897810 */ /* 0x040fe40007fde0ff */
[C---:B------:R-:W-:Y:S02]  /*7a60*/  LOP3.LUT R25, R4.reuse, 0x380, RZ, 0xc0, !PT ;  /* 0x0000038004197812 */ /* 0x040fe400078ec0ff */
[C---:B------:R-:W-:Y:S01]  /*7a70*/  IADD3 R103, P1, R4.reuse, 0x40, RZ ;  /* 0x0000004004677810 */ /* 0x040fe20007f3e0ff */
[--C-:B------:R-:W-:Y:S01]  /*7a80*/  IMAD.X R13, RZ, RZ, R5.reuse, P6 ;  /* 0x000000ffff0d7224 */ /* 0x100fe200030e0605 */
[C---:B------:R-:W-:Y:S02]  /*7a90*/  IADD3 R139, P5, R4.reuse, 0x4000, RZ ;  /* 0x00004000048b7810 */ /* 0x040fe40007fbe0ff */
[----:B------:R-:W-:Y:S01]  /*7aa0*/  IADD3 R47, P2, R4, 0x20, RZ ;  /* 0x00000020042f7810 */ /* 0x000fe20007f5e0ff */
[--C-:B------:R-:W-:Y:S01]  /*7ab0*/  IMAD.X R11, RZ, RZ, R5.reuse, P1 ;  /* 0x000000ffff0b7224 */ /* 0x100fe200008e0605 */
[----:B------:R-:W-:Y:S01]  /*7ac0*/  LOP3.LUT R12, R137, 0x380, RZ, 0xc0, !PT ;  /* 0x00000380890c7812 */ /* 0x000fe200078ec0ff */
[----:B------:R-:W-:Y:S01]  /*7ad0*/  IMAD.X R15, RZ, RZ, R5, P5 ;  /* 0x000000ffff0f7224 */ /* 0x000fe200028e0605 */
[----:B------:R-:W-:-:S02]  /*7ae0*/  SHF.R.U64 R25, R25, 0x3, RZ ;  /* 0x0000000319197819 */ /* 0x000fc400000012ff */
[----:B------:R-:W-:Y:S02]  /*7af0*/  IADD3.X R9, RZ, R5, RZ, P2, !PT ;  /* 0x00000005ff097210 */ /* 0x000fe400017fe4ff */
[C---:B------:R-:W-:Y:S02]  /*7b00*/  IADD3 R141, P0, R4.reuse, 0x4020, RZ ;  /* 0x00004020048d7810 */ /* 0x040fe40007f1e0ff */
[C---:B------:R-:W-:Y:S02]  /*7b10*/  IADD3 R143, P4, R4.reuse, 0x4040, RZ ;  /* 0x00004040048f7810 */ /* 0x040fe40007f9e0ff */
[C---:B------:R-:W-:Y:S01]  /*7b20*/  IADD3 R145, P3, R4.reuse, 0x4060, RZ ;  /* 0x0000406004917810 */ /* 0x040fe20007f7e0ff */
[--C-:B------:R-:W-:Y:S01]  /*7b30*/  IMAD.X R27, RZ, RZ, R5.reuse, P0 ;  /* 0x000000ffff1b7224 */ /* 0x100fe200000e0605 */
[C---:B------:R-:W-:Y:S02]  /*7b40*/  IADD3 R147, P2, R4.reuse, 0x8000, RZ ;  /* 0x0000800004937810 */ /* 0x040fe40007f5e0ff */
[C---:B------:R-:W-:Y:S01]  /*7b50*/  IADD3 R149, P1, R4.reuse, 0x8020, RZ ;  /* 0x0000802004957810 */ /* 0x040fe20007f3e0ff */
[--C-:B------:R-:W-:Y:S01]  /*7b60*/  IMAD.X R31, RZ, RZ, R5.reuse, P3 ;  /* 0x000000ffff1f7224 */ /* 0x100fe200018e0605 */
[C---:B------:R-:W-:Y:S01]  /*7b70*/  IADD3 R151, P6, R4.reuse, 0x8040, RZ ;  /* 0x0000804004977810 */ /* 0x040fe20007fde0ff */
[--C-:B------:R-:W-:Y:S01]  /*7b80*/  IMAD.X R33, RZ, RZ, R5.reuse, P2 ;  /* 0x000000ffff217224 */ /* 0x100fe200010e0605 */
[----:B------:R-:W-:Y:S01]  /*7b90*/  IADD3 R153, P5, R4, 0x8060, RZ ;  /* 0x0000806004997810 */ /* 0x000fe20007fbe0ff */
[--C-:B------:R-:W-:Y:S01]  /*7ba0*/  IMAD.X R35, RZ, RZ, R5.reuse, P1 ;  /* 0x000000ffff237224 */ /* 0x100fe200008e0605 */
[----:B------:R-:W-:Y:S01]  /*7bb0*/  SHF.R.U64 R12, R12, 0x3, RZ ;  /* 0x000000030c0c7819 */ /* 0x000fe200000012ff */
[----:B------:R-:W-:Y:S01]  /*7bc0*/  IMAD.X R37, RZ, RZ, R5, P6 ;  /* 0x000000ffff257224 */ /* 0x000fe200030e0605 */
[----:B------:R-:W-:-:S02]  /*7bd0*/  LOP3.LUT R4, R25, R4, RZ, 0x3c, !PT ;  /* 0x0000000419047212 */ /* 0x000fc400078e3cff */
[----:B------:R-:W-:Y:S02]  /*7be0*/  LOP3.LUT R12, R12, R137, RZ, 0x3c, !PT ;  /* 0x000000890c0c7212 */ /* 0x000fe400078e3cff */
[----:B------:R-:W-:Y:S02]  /*7bf0*/  LOP3.LUT R8, R47, 0x380, RZ, 0xc0, !PT ;  /* 0x000003802f087812 */ /* 0x000fe400078ec0ff */
[----:B------:R-:W-:Y:S02]  /*7c00*/  LOP3.LUT R10, R103, 0x380, RZ, 0xc0, !PT ;  /* 0x00000380670a7812 */ /* 0x000fe400078ec0ff */
[----:B------:R-:W-:Y:S02]  /*7c10*/  MOV R137, R4 ;  /* 0x0000000400897202 */ /* 0x000fe40000000f00 */
[----:B------:R-:W-:Y:S02]  /*7c20*/  LOP3.LUT R14, R139, 0x380, RZ, 0xc0, !PT ;  /* 0x000003808b0e7812 */ /* 0x000fe400078ec0ff */
[----:B------:R-:W-:-:S02]  /*7c30*/  F2FP.F16.F32.PACK_AB R4, R123, R24 ;  /* 0x000000187b04723e */ /* 0x000fc400000000ff */
[----:B------:R-:W-:Y:S02]  /*7c40*/  LOP3.LUT R32, R147, 0x380, RZ, 0xc0, !PT ;  /* 0x0000038093207812 */ /* 0x000fe400078ec0ff */
[----:B------:R-:W-:Y:S02]  /*7c50*/  LOP3.LUT R24, R149, 0x380, RZ, 0xc0, !PT ;  /* 0x0000038095187812 */ /* 0x000fe400078ec0ff */
[----:B------:R-:W-:Y:S02]  /*7c60*/  LOP3.LUT R26, R141, 0x380, RZ, 0xc0, !PT ;  /* 0x000003808d1a7812 */ /* 0x000fe400078ec0ff */
[----:B------:R-:W-:Y:S02]  /*7c70*/  LOP3.LUT R38, R153, 0x380, RZ, 0xc0, !PT ;  /* 0x0000038099267812 */ /* 0x000fe400078ec0ff */
[----:B------:R-:W-:Y:S02]  /*7c80*/  SHF.R.U64 R8, R8, 0x3, RZ ;  /* 0x0000000308087819 */ /* 0x000fe400000012ff */
[----:B------:R-:W-:-:S02]  /*7c90*/  SHF.R.U64 R10, R10, 0x3, RZ ;  /* 0x000000030a0a7819 */ /* 0x000fc400000012ff */
[----:B------:R-:W-:Y:S02]  /*7ca0*/  LOP3.LUT R28, R143, 0x380, RZ, 0xc0, !PT ;  /* 0x000003808f1c7812 */ /* 0x000fe400078ec0ff */
[----:B------:R-:W-:Y:S02]  /*7cb0*/  LOP3.LUT R30, R145, 0x380, RZ, 0xc0, !PT ;  /* 0x00000380911e7812 */ /* 0x000fe400078ec0ff */
[-C--:B------:R-:W-:Y:S02]  /*7cc0*/  IADD3.X R29, RZ, R5.reuse, RZ, P4, !PT ;  /* 0x00000005ff1d7210 */ /* 0x080fe400027fe4ff */
[----:B------:R-:W-:Y:S02]  /*7cd0*/  IADD3.X R25, RZ, R5, RZ, P5, !PT ;  /* 0x00000005ff197210 */ /* 0x000fe40002ffe4ff */
[----:B------:R-:W-:Y:S02]  /*7ce0*/  SHF.R.U64 R14, R14, 0x3, RZ ;  /* 0x000000030e0e7819 */ /* 0x000fe400000012ff */
[----:B------:R-:W-:-:S02]  /*7cf0*/  SHF.R.U64 R32, R32, 0x3, RZ ;  /* 0x0000000320207819 */ /* 0x000fc400000012ff */
[----:B------:R-:W-:Y:S01]  /*7d00*/  F2FP.F16.F32.PACK_AB R5, R135, R134 ;  /* 0x000000868705723e */ /* 0x000fe200000000ff */
[----:B------:R-:W-:Y:S01]  /*7d10*/  BAR.SYNC.DEFER_BLOCKING 0x1, 0x100 ;  /* 0x0044000000007b1d */ /* 0x000fe20000010000 */
[----:B------:R-:W-:Y:S02]  /*7d20*/  SHF.R.U64 R24, R24, 0x3, RZ ;  /* 0x0000000318187819 */ /* 0x000fe400000012ff */
[----:B------:R-:W-:Y:S02]  /*7d30*/  SHF.R.U64 R26, R26, 0x3, RZ ;  /* 0x000000031a1a7819 */ /* 0x000fe400000012ff */
[----:B------:R-:W-:Y:S02]  /*7d40*/  SHF.R.U64 R38, R38, 0x3, RZ ;  /* 0x0000000326267819 */ /* 0x000fe400000012ff */
[----:B------:R-:W-:Y:S02]  /*7d50*/  LOP3.LUT R8, R8, R47, RZ, 0x3c, !PT ;  /* 0x0000002f08087212 */ /* 0x000fe400078e3cff */
[----:B------:R-:W-:-:S02]  /*7d60*/  LOP3.LUT R10, R10, R103, RZ, 0x3c, !PT ;  /* 0x000000670a0a7212 */ /* 0x000fc400078e3cff */
[----:B------:R-:W-:Y:S02]  /*7d70*/  SHF.R.U64 R28, R28, 0x3, RZ ;  /* 0x000000031c1c7819 */ /* 0x000fe400000012ff */
[----:B------:R-:W-:Y:S02]  /*7d80*/  SHF.R.U64 R30, R30, 0x3, RZ ;  /* 0x000000031e1e7819 */ /* 0x000fe400000012ff */
[----:B------:R-:W-:Y:S02]  /*7d90*/  LOP3.LUT R14, R14, R139, RZ, 0x3c, !PT ;  /* 0x0000008b0e0e7212 */ /* 0x000fe400078e3cff */
[----:B------:R-:W-:Y:S02]  /*7da0*/  LOP3.LUT R32, R32, R147, RZ, 0x3c, !PT ;  /* 0x0000009320207212 */ /* 0x000fe400078e3cff */
[----:B------:R-:W-:Y:S02]  /*7db0*/  LOP3.LUT R36, R151, 0x380, RZ, 0xc0, !PT ;  /* 0x0000038097247812 */ /* 0x000fe400078ec0ff */
[----:B------:R-:W-:-:S02]  /*7dc0*/  LOP3.LUT R34, R24, R149, RZ, 0x3c, !PT ;  /* 0x0000009518227212 */ /* 0x000fc400078e3cff */
[----:B------:R-:W-:Y:S01]  /*7dd0*/  LOP3.LUT R26, R26, R141, RZ, 0x3c, !PT ;  /* 0x0000008d1a1a7212 */ /* 0x000fe200078e3cff */
[----:B------:R0:W-:Y:S01]  /*7de0*/  STSM.16.M88.4 [R137], R4 ;  /* 0x0000000489007844 */ /* 0x0001e20000000200 */
[----:B------:R-:W-:Y:S02]  /*7df0*/  LOP3.LUT R24, R38, R153, RZ, 0x3c, !PT ;  /* 0x0000009926187212 */ /* 0x000fe400078e3cff */
[----:B------:R-:W-:Y:S02]  /*7e00*/  LOP3.LUT R28, R28, R143, RZ, 0x3c, !PT ;  /* 0x0000008f1c1c7212 */ /* 0x000fe400078e3cff */
[----:B------:R-:W-:Y:S02]  /*7e10*/  LOP3.LUT R30, R30, R145, RZ, 0x3c, !PT ;  /* 0x000000911e1e7212 */ /* 0x000fe400078e3cff */
[----:B------:R-:W-:Y:S02]  /*7e20*/  MOV R133, R8 ;  /* 0x0000000800857202 */ /* 0x000fe40000000f00 */
[----:B------:R-:W-:-:S02]  /*7e30*/  MOV R123, R10 ;  /* 0x0000000a007b7202 */ /* 0x000fc40000000f00 */
[----:B------:R-:W-:Y:S02]  /*7e40*/  MOV R120, R12 ;  /* 0x0000000c00787202 */ /* 0x000fe40000000f00 */
[----:B------:R-:W-:Y:S02]  /*7e50*/  MOV R103, R14 ;  /* 0x0000000e00677202 */ /* 0x000fe40000000f00 */
[----:B------:R-:W-:Y:S02]  /*7e60*/  F2FP.F16.F32.PACK_AB R8, R41, R40 ;  /* 0x000000282908723e */ /* 0x000fe400000000ff */
[----:B0-----:R-:W-:Y:S02]  /*7e70*/  F2FP.F16.F32.PACK_AB R4, R124, R121 ;  /* 0x000000797c04723e */ /* 0x001fe400000000ff */
[----:B------:R-:W-:Y:S02]  /*7e80*/  F2FP.F16.F32.PACK_AB R5, R131, R130 ;  /* 0x000000828305723e */ /* 0x000fe400000000ff */
[----:B------:R-:W-:-:S02]  /*7e90*/  F2FP.F16.F32.PACK_AB R6, R122, R3 ;  /* 0x000000037a06723e */ /* 0x000fc400000000ff */
[----:B------:R-:W-:Y:S02]  /*7ea0*/  F2FP.F16.F32.PACK_AB R7, R132, R129 ;  /* 0x000000818407723e */ /* 0x000fe400000000ff */
[----:B------:R-:W-:Y:S02]  /*7eb0*/  F2FP.F16.F32.PACK_AB R9, R127, R126 ;  /* 0x0000007e7f09723e */ /* 0x000fe400000000ff */
[----:B------:R-:W-:Y:S01]  /*7ec0*/  F2FP.F16.F32.PACK_AB R10, R45, R44 ;  /* 0x0000002c2d0a723e */ /* 0x000fe200000000ff */
[----:B------:R0:W-:Y:S01]  /*7ed0*/  STSM.16.M88.4 [R133], R4 ;  /* 0x0000000485007844 */ /* 0x0001e20000000200 */
[----:B------:R-:W-:Y:S02]  /*7ee0*/  F2FP.F16.F32.PACK_AB R11, R128, R125 ;  /* 0x0000007d800b723e */ /* 0x000fe400000000ff */
[----:B------:R-:W-:Y:S02]  /*7ef0*/  SHF.R.U64 R36, R36, 0x3, RZ ;  /* 0x0000000324247819 */ /* 0x000fe400000012ff */
[----:B------:R-:W-:Y:S01]  /*7f00*/  MOV R33, R32 ;  /* 0x0000002000217202 */ /* 0x000fe20000000f00 */
[----:B------:R1:W-:Y:S01]  /*7f10*/  STSM.16.M88.4 [R123], R8 ;  /* 0x000000087b007844 */ /* 0x0003e20000000200 */
[----:B------:R-:W-:-:S02]  /*7f20*/  F2FP.F16.F32.PACK_AB R12, R49, R48 ;  /* 0x00000030310c723e */ /* 0x000fc400000000ff */
[----:B------:R-:W-:Y:S02]  /*7f30*/  F2FP.F16.F32.PACK_AB R13, R51, R50 ;  /* 0x00000032330d723e */ /* 0x000fe400000000ff */
[----:B------:R-:W-:Y:S02]  /*7f40*/  F2FP.F16.F32.PACK_AB R14, R53, R52 ;  /* 0x00000034350e723e */ /* 0x000fe400000000ff */
[----:B------:R-:W-:Y:S02]  /*7f50*/  F2FP.F16.F32.PACK_AB R15, R55, R54 ;  /* 0x00000036370f723e */ /* 0x000fe400000000ff */
[----:B------:R-:W-:Y:S02]  /*7f60*/  MOV R102, R26 ;  /* 0x0000001a00667202 */ /* 0x000fe40000000f00 */
[----:B------:R-:W-:Y:S01]  /*7f70*/  MOV R32, R24 ;  /* 0x0000001800207202 */ /* 0x000fe20000000f00 */
[----:B------:R2:W-:Y:S01]  /*7f80*/  STSM.16.M88.4 [R120], R12 ;  /* 0x0000000c78007844 */ /* 0x0005e20000000200 */
[----:B------:R-:W-:-:S02]  /*7f90*/  MOV R47, R28 ;  /* 0x0000001c002f7202 */ /* 0x000fc40000000f00 */
[----:B------:R-:W-:Y:S02]  /*7fa0*/  MOV R38, R30 ;  /* 0x0000001e00267202 */ /* 0x000fe40000000f00 */
[----:B------:R-:W-:Y:S02]  /*7fb0*/  F2FP.F16.F32.PACK_AB R24, R57, R56 ;  /* 0x000000383918723e */ /* 0x000fe400000000ff */
[----:B------:R-:W-:Y:S02]  /*7fc0*/  F2FP.F16.F32.PACK_AB R25, R59, R58 ;  /* 0x0000003a3b19723e */ /* 0x000fe400000000ff */
[----:B------:R-:W-:Y:S02]  /*7fd0*/  F2FP.F16.F32.PACK_AB R26, R61, R60 ;  /* 0x0000003c3d1a723e */ /* 0x000fe400000000ff */
[----:B------:R-:W-:Y:S02]  /*7fe0*/  F2FP.F16.F32.PACK_AB R27, R63, R62 ;  /* 0x0000003e3f1b723e */ /* 0x000fe400000000ff */
[----:B------:R-:W-:-:S02]  /*7ff0*/  F2FP.F16.F32.PACK_AB R28, R65, R64 ;  /* 0x00000040411c723e */ /* 0x000fc400000000ff */
[----:B------:R-:W-:Y:S01]  /*8000*/  F2FP.F16.F32.PACK_AB R29, R67, R66 ;  /* 0x00000042431d723e */ /* 0x000fe200000000ff */
[----:B------:R-:W-:Y:S01]  /*8010*/  STSM.16.M88.4 [R103], R24 ;  /* 0x0000001867007844 */ /* 0x000fe20000000200 */
[----:B------:R-:W-:Y:S02]  /*8020*/  F2FP.F16.F32.PACK_AB R30, R69, R68 ;  /* 0x00000044451e723e */ /* 0x000fe400000000ff */
[----:B------:R-:W-:Y:S02]  /*8030*/  F2FP.F16.F32.PACK_AB R31, R71, R70 ;  /* 0x00000046471f723e */ /* 0x000fe400000000ff */
[----:B------:R-:W-:Y:S02]  /*8040*/  LOP3.LUT R36, R36, R151, RZ, 0x3c, !PT ;  /* 0x0000009724247212 */ /* 0x000fe400078e3cff */
[----:B0-----:R-:W-:Y:S01]  /*8050*/  F2FP.F16.F32.PACK_AB R4, R73, R72 ;  /* 0x000000484904723e */ /* 0x001fe200000000ff */
[----:B------:R-:W-:Y:S01]  /*8060*/  STSM.16.M88.4 [R102], R28 ;  /* 0x0000001c66007844 */ /* 0x000fe20000000200 */
[----:B------:R-:W-:-:S02]  /*8070*/  F2FP.F16.F32.PACK_AB R5, R75, R74 ;  /* 0x0000004a4b05723e */ /* 0x000fc400000000ff */
[----:B------:R-:W-:Y:S02]  /*8080*/  F2FP.F16.F32.PACK_AB R6, R77, R76 ;  /* 0x0000004c4d06723e */ /* 0x000fe400000000ff */
[----:B------:R-:W-:Y:S02]  /*8090*/  F2FP.F16.F32.PACK_AB R7, R79, R78 ;  /* 0x0000004e4f07723e */ /* 0x000fe400000000ff */
[----:B-1----:R-:W-:Y:S02]  /*80a0*/  F2FP.F16.F32.PACK_AB R8, R81, R80 ;  /* 0x000000505108723e */ /* 0x002fe400000000ff */
[----:B------:R-:W-:Y:S01]  /*80b0*/  F2FP.F16.F32.PACK_AB R9, R83, R82 ;  /* 0x000000525309723e */ /* 0x000fe200000000ff */
[----:B------:R0:W-:Y:S01]  /*80c0*/  STSM.16.M88.4 [R47], R4 ;  /* 0x000000042f007844 */ /* 0x0001e20000000200 */
[----:B------:R-:W-:Y:S02]  /*80d0*/  F2FP.F16.F32.PACK_AB R10, R85, R84 ;  /* 0x00000054550a723e */ /* 0x000fe400000000ff */
[----:B------:R-:W-:-:S02]  /*80e0*/  F2FP.F16.F32.PACK_AB R11, R87, R86 ;  /* 0x00000056570b723e */ /* 0x000fc400000000ff */
[----:B--2---:R-:W-:Y:S02]  /*80f0*/  F2FP.F16.F32.PACK_AB R12, R89, R88 ;  /* 0x00000058590c723e */ /* 0x004fe400000000ff */
[----:B------:R-:W-:Y:S01]  /*8100*/  F2FP.F16.F32.PACK_AB R13, R91, R90 ;  /* 0x0000005a5b0d723e */ /* 0x000fe200000000ff */
[----:B------:R1:W-:Y:S01]  /*8110*/  STSM.16.M88.4 [R38], R8 ;  /* 0x0000000826007844 */ /* 0x0003e20000000200 */
[----:B------:R-:W-:Y:S02]  /*8120*/  F2FP.F16.F32.PACK_AB R14, R93, R92 ;  /* 0x0000005c5d0e723e */ /* 0x000fe400000000ff */
[----:B------:R-:W-:Y:S02]  /*8130*/  F2FP.F16.F32.PACK_AB R15, R95, R94 ;  /* 0x0000005e5f0f723e */ /* 0x000fe400000000ff */
[----:B------:R-:W-:Y:S02]  /*8140*/  MOV R34, R34 ;  /* 0x0000002200227202 */ /* 0x000fe40000000f00 */
[----:B------:R-:W-:Y:S01]  /*8150*/  MOV R36, R36 ;  /* 0x0000002400247202 */ /* 0x000fe20000000f00 */
[----:B------:R2:W-:Y:S01]  /*8160*/  STSM.16.M88.4 [R33], R12 ;  /* 0x0000000c21007844 */ /* 0x0005e20000000200 */
[----:B------:R-:W-:Y:S01]  /*8170*/  PLOP3.LUT P0, PT, PT, PT, UP0, 0x80, 0x0 ;  /* 0x000000000000781c */ /* 0x000fe20003f0f008 */
[----:B0-----:R-:W-:-:S02]  /*8180*/  IMAD.U32 R4, RZ, RZ, UR8 ;  /* 0x00000008ff047e24 */ /* 0x001fc4000f8e00ff */
[----:B------:R2:W-:Y:S01]  /*8190*/  STSM.16.M88.4 [R34], R96 ;  /* 0x0000006022007844 */ /* 0x0005e20000000200 */
[----:B------:R-:W-:Y:S01]  /*81a0*/  IMAD.U32 R5, RZ, RZ, UR9 ;  /* 0x00000009ff057e24 */ /* 0x000fe2000f8e00ff */
[----:B------:R-:W-:Y:S02]  /*81b0*/  ULDC.64 UR8, c[0x0][0xc08] ;  /* 0x0003020000087ab9 */ /* 0x000fe40000000a00 */
[----:B------:R2:W-:Y:S01]  /*81c0*/  STSM.16.M88.4 [R36], R104 ;  /* 0x0000006824007844 */ /* 0x0005e20000000200 */
[----:B------:R-:W-:Y:S01]  /*81d0*/  ULDC UR7, c[0x0][0xa88] ;  /* 0x0002a20000077ab9 */ /* 0x000fe20000000800 */
[----:B-1----:R-:W0:Y:S02]  /*81e0*/  LDC R38, c[0x0][0xbe8] ;  /* 0x0002fa00ff267b82 */ /* 0x002e240000000800 */
[----:B------:R2:W-:Y:S06]  /*81f0*/  STSM.16.M88.4 [R32], R112 ;  /* 0x0000007020007844 */ /* 0x0005ec0000000200 */
[----:B------:R-:W-:Y:S06]  /*8200*/  BAR.SYNC.DEFER_BLOCKING 0x1, 0x100 ;  /* 0x0044000000007b1d */ /* 0x000fec0000010000 */
[----:B------:R-:W3:Y:S01]  /*8210*/  @P0 LDG.E R3, desc[UR36][R4.64] ;  /* 0x0000002404030981 */ /* 0x000ee2000c1e1900 */
[----:B------:R-:W-:Y:S01]  /*8220*/  UISETP.NE.U32.AND UP1, UPT, UR8, URZ, UPT ;  /* 0x0000003f0800728c */ /* 0x000fe2000bf25070 */
[----:B0-----:R-:W-:Y:S01]  /*8230*/  ISETP.NE.AND P1, PT, R38, 0x1, PT ;  /* 0x000000012600780c */ /* 0x001fe20003f25270 */
[----:B------:R-:W-:-:S02]  /*8240*/  IMAD.U32 R9, RZ, RZ, UR10 ;  /* 0x0000000aff097e24 */ /* 0x000fc4000f8e00ff */
[----:B------:R-:W-:-:S06]  /*8250*/  UISETP.NE.AND.EX UP1, UPT, UR9, URZ, UPT, UP1 ;  /* 0x0000003f0900728c */ /* 0x000fcc000bf25310 */
[----:B------:R-:W-:-:S04]  /*8260*/  PLOP3.LUT P2, PT, PT, PT, UP1, 0x80, 0x0 ;  /* 0x000000000000781c */ /* 0x000fc80003f4f018 */
[----:B------:R-:W0:Y:S01]  /*8270*/  @P1 LDC R6, c[0x0][0xbec] ;  /* 0x0002fb00ff061b82 */ /* 0x000e220000000800 */
[----:B------:R-:W-:-:S04]  /*8280*/  @UP1 ULEA UR8, UP2, UR60, UR8, 0x2 ;  /* 0x000000083c081291 */ /* 0x000fc8000f84103f */
[----:B------:R-:W-:Y:S02]  /*8290*/  @UP1 ULEA.HI.X UR9, UR60, UR9, UR4, 0x2, UP2 ;  /* 0x000000093c091291 */ /* 0x000fe400090f1404 */
[----:B------:R-:W-:Y:S01]  /*82a0*/  IMAD.U32 R10, RZ, RZ, UR8 ;  /* 0x00000008ff0a7e24 */ /* 0x000fe2000f8e00ff */
[----:B------:R-:W-:Y:S01]  /*82b0*/  UMOV UR4, URZ ;  /* 0x0000003f00047c82 */ /* 0x000fe20008000000 */
[----:B------:R-:W1:Y:S02]  /*82c0*/  @P1 LDC R8, c[0x0][0xbf0] ;  /* 0x0002fc00ff081b82 */ /* 0x000e640000000800 */
[----:B------:R-:W-:Y:S02]  /*82d0*/  MOV R11, UR9 ;  /* 0x00000009000b7c02 */ /* 0x000fe40008000f00 */
[----:B---3--:R-:W-:Y:S01]  /*82e0*/  @P0 R2UR UR4, R3 ;  /* 0x00000000030402ca */ /* 0x008fe200000e0000 */
[----:B------:R-:W-:-:S06]  /*82f0*/  IMAD.U32 R3, RZ, RZ, UR7 ;  /* 0x00000007ff037e24 */ /* 0x000fcc000f8e00ff */
[----:B------:R2:W5:Y:S01]  /*8300*/  @P2 LDG.E R3, desc[UR36][R10.64] ;  /* 0x000000240a032981 */ /* 0x000562000c1e1900 */
[----:B01----:R-:W-:Y:S07]  /*8310*/  @P2 BRA `(.L_x_3511) ;  /* 0x0000000000102947 */ /* 0x003fee0003800000 */
[----:B------:R-:W-:Y:S05]  /*8320*/  @!P0 BRA `(.L_x_3511) ;  /* 0x00000000000c8947 */ /* 0x000fea0003800000 */
[----:B--2---:R-:W2:Y:S04]  /*8330*/  LDG.E R10, desc[UR36][R4.64] ;  /* 0x00000024040a7981 */ /* 0x004ea8000c1e1900 */
[----:B-----5:R-:W2:Y:S02]  /*8340*/  LDG.E R3, desc[UR36][R4.64+0x4] ;  /* 0x0000042404037981 */ /* 0x020ea4000c1e1900 */
[----:B--2---:R-:W-:-:S07]  /*8350*/  IMAD.IADD R3, R3, 0x1, -R10 ;  /* 0x0000000103037824 */ /* 0x004fce00078e0a0a */
.L_x_3511:
[----:B------:R-:W-:Y:S01]  /*8360*/  R2UR UR15, R192 ;  /* 0x00000000c00f72ca */ /* 0x000fe200000e0000 */
[----:B------:R-:W-:Y:S01]  /*8370*/  USHF.R.S32.HI UR14, URZ, 0x1f, UR61 ;  /* 0x0000001f3f0e7899 */ /* 0x000fe2000801143d */
[----:B------:R-:W-:Y:S01]  /*8380*/  IMAD R9, R9, 0x80, R198 ;  /* 0x0000008009097824 */ /* 0x000fe200078e02c6 */
[----:B------:R-:W-:Y:S01]  /*8390*/  ULDC.64 UR12, c[0x0][0xb90] ;  /* 0x0002e400000c7ab9 */ /* 0x000fe20000000a00 */
[----:B------:R-:W-:Y:S01]  /*83a0*/  USHF.R.S32.HI UR11, URZ, 0x1f, UR4 ;  /* 0x0000001f3f0b7899 */ /* 0x000fe20008011404 */
[----:B------:R-:W-:Y:S01]  /*83b0*/  R2UR UR16, R22 ;  /* 0x00000000161072ca */ /* 0x000fe200000e0000 */
[----:B------:R-:W-:Y:S01]  /*83c0*/  UIMAD UR7, UR14, UR12, URZ ;  /* 0x0000000c0e0772a4 */ /* 0x000fe2000f8e023f */
[----:B------:R-:W-:Y:S01]  /*83d0*/  @P1 IMAD.HI.U32 R5, R9, R6, RZ ;  /* 0x0000000609051227 */ /* 0x000fe200078e00ff */
[----:B------:R-:W-:Y:S01]  /*83e0*/  UMOV UR10, UR4 ;  /* 0x00000004000a7c82 */ /* 0x000fe20008000000 */
[----:B------:R-:W-:Y:S02]  /*83f0*/  USEL UR60, UR60, URZ, !UP0 ;  /* 0x0000003f3c3c7287 */ /* 0x000fe4000c000000 */
[----:B------:R-:W-:Y:S01]  /*8400*/  UIMAD.WIDE.U32 UR8, UR61, UR12, UR10 ;  /* 0x0000000c3d0872a5 */ /* 0x000fe2000f8e000a */
[----:B------:R-:W-:Y:S01]  /*8410*/  IMAD.MOV.U32 R4, RZ, RZ, R9 ;  /* 0x000000ffff047224 */ /* 0x000fe200078e0009 */
[----:B------:R-:W-:Y:S01]  /*8420*/  UIMAD UR7, UR61, UR13, UR7 ;  /* 0x0000000d3d0772a4 */ /* 0x000fe2000f8e0207 */
[----:B------:R-:W-:Y:S01]  /*8430*/  @P1 SHF.R.U32.HI R4, RZ, R8, R5 ;  /* 0x00000008ff041219 */ /* 0x000fe20000011605 */
[----:B------:R-:W-:Y:S01]  /*8440*/  USEL UR15, UR15, URZ, !UP0 ;  /* 0x0000003f0f0f7287 */ /* 0x000fe2000c000000 */
[----:B------:R-:W-:Y:S01]  /*8450*/  LEA R5, R23, R16, 0x6 ;  /* 0x0000001017057211 */ /* 0x000fe200078e30ff */
[----:B------:R-:W-:Y:S01]  /*8460*/  ULDC.64 UR12, c[0x0][0xb98] ;  /* 0x0002e600000c7ab9 */ /* 0x000fe20000000a00 */
[----:B------:R-:W-:Y:S01]  /*8470*/  UIADD3 UR9, UR9, UR7, URZ ;  /* 0x0000000709097290 */ /* 0x000fe2000fffe03f */
[----:B------:R-:W-:Y:S01]  /*8480*/  IMAD.MOV R7, RZ, RZ, -R4 ;  /* 0x000000ffff077224 */ /* 0x000fe200078e0a04 */
[----:B------:R-:W-:Y:S01]  /*8490*/  UIMAD UR7, UR15, UR12, URZ ;  /* 0x0000000c0f0772a4 */ /* 0x000fe2000f8e023f */
[----:B------:R-:W-:Y:S01]  /*84a0*/  IMAD.WIDE R20, R5, 0x2, R20 ;  /* 0x0000000205147825 */ /* 0x000fe200078e0214 */
[----:B------:R-:W-:Y:S01]  /*84b0*/  UIMAD.WIDE.U32 UR8, UR60, UR12, UR8 ;  /* 0x0000000c3c0872a5 */ /* 0x000fe2000f8e0008 */
[----:B------:R-:W-:Y:S01]  /*84c0*/  SHF.R.S32.HI R5, RZ, 0x1f, R4 ;  /* 0x0000001fff057819 */ /* 0x000fe20000011404 */
[----:B------:R-:W-:Y:S01]  /*84d0*/  UIMAD UR7, UR60, UR13, UR7 ;  /* 0x0000000d3c0772a4 */ /* 0x000fe2000f8e0207 */
[----:B------:R-:W-:Y:S01]  /*84e0*/  IMAD R7, R38, R7, R9 ;  /* 0x0000000726077224 */ /* 0x000fe200078e0209 */
[----:B--2---:R-:W-:Y:S01]  /*84f0*/  IADD3 R11, P6, R20, 0x2000, RZ ;  /* 0x00002000140b7810 */ /* 0x004fe20007fde0ff */
[----:B-----5:R-:W-:Y:S01]  /*8500*/  IMAD R43, R3, R38, RZ ;  /* 0x00000026032b7224 */ /* 0x020fe200078e02ff */
[----:B------:R-:W-:Y:S01]  /*8510*/  IADD3 R4, P0, R4, UR8, RZ ;  /* 0x0000000804047c10 */ /* 0x000fe2000ff1e0ff */
[----:B------:R-:W-:Y:S01]  /*8520*/  ULDC.64 UR12, c[0x0][0xaa0] ;  /* 0x0002a800000c7ab9 */ /* 0x000fe20000000a00 */
[----:B------:R-:W-:Y:S01]  /*8530*/  IMAD.U32 R6, RZ, RZ, UR7 ;  /* 0x00000007ff067e24 */ /* 0x000fe2000f8e00ff */
[----:B------:R-:W-:-:S02]  /*8540*/  LOP3.LUT R8, R11, 0x380, RZ, 0xc0, !PT ;  /* 0x000003800b087812 */ /* 0x000fc400078ec0ff */
[----:B------:R-:W-:Y:S02]  /*8550*/  IADD3 R13, P2, R20, 0x1000, RZ ;  /* 0x00001000140d7810 */ /* 0x000fe40007f5e0ff */
[----:B------:R-:W-:Y:S01]  /*8560*/  IADD3.X R5, R5, UR9, R6, P0, !PT ;  /* 0x0000000905057c10 */ /* 0x000fe200087fe406 */
[----:B------:R-:W-:Y:S01]  /*8570*/  ULDC.64 UR8, c[0x0][0xb88] ;  /* 0x0002e20000087ab9 */ /* 0x000fe20000000a00 */
[----:B------:R-:W-:Y:S02]  /*8580*/  SHF.R.S32.HI R6, RZ, 0x1f, R7 ;  /* 0x0000001fff067819 */ /* 0x000fe40000011407 */
[----:B------:R-:W-:Y:S01]  /*8590*/  SHF.R.U64 R8, R8, 0x3, RZ ;  /* 0x0000000308087819 */ /* 0x000fe200000012ff */
[----:B------:R-:W-:Y:S01]  /*85a0*/  IMAD.WIDE.U32 R4, R7, UR8, R4 ;  /* 0x0000000807047c25 */ /* 0x000fe2000f8e0004 */
[----:B------:R-:W-:Y:S02]  /*85b0*/  LOP3.LUT R12, R13, 0x380, RZ, 0xc0, !PT ;  /* 0x000003800d0c7812 */ /* 0x000fe400078ec0ff */
[----:B------:R-:W-:Y:S01]  /*85c0*/  LOP3.LUT R8, R8, R11, RZ, 0x3c, !PT ;  /* 0x0000000b08087212 */ /* 0x000fe200078e3cff */
[----:B------:R-:W-:Y:S01]  /*85d0*/  IMAD R10, R6, UR8, RZ ;  /* 0x00000008060a7c24 */ /* 0x000fe2000f8e02ff */
[----:B------:R-:W-:-:S02]  /*85e0*/  SHF.R.U64 R12, R12, 0x3, RZ ;  /* 0x000000030c0c7819 */ /* 0x000fc400000012ff */
[----:B------:R-:W-:Y:S01]  /*85f0*/  IADD3 R45, P0, R20, 0x5000, RZ ;  /* 0x00005000142d7810 */ /* 0x000fe20007f1e0ff */
[----:B------:R-:W-:Y:S01]  /*8600*/  IMAD R11, R7, UR9, R10 ;  /* 0x00000009070b7c24 */ /* 0x000fe2000f8e020a */
[----:B------:R-:W-:Y:S01]  /*8610*/  ULDC.64 UR8, c[0x0][0xb50] ;  /* 0x0002d40000087ab9 */ /* 0x000fe20000000a00 */
[----:B------:R-:W-:Y:S01]  /*8620*/  LOP3.LUT R12, R12, R13, RZ, 0x3c, !PT ;  /* 0x0000000d0c0c7212 */ /* 0x000fe200078e3cff */
[----:B------:R-:W-:Y:S01]  /*8630*/  IMAD.X R13, RZ, RZ, R21, P2 ;  /* 0x000000ffff0d7224 */ /* 0x000fe200010e0615 */
[----:B------:R-:W-:Y:S01]  /*8640*/  LOP3.LUT R44, R45, 0x380, RZ, 0xc0, !PT ;  /* 0x000003802d2c7812 */ /* 0x000fe200078ec0ff */
[----:B------:R-:W-:Y:S01]  /*8650*/  IMAD.IADD R5, R5, 0x1, R11 ;  /* 0x0000000105057824 */ /* 0x000fe200078e020b */
[----:B------:R-:W-:Y:S02]  /*8660*/  LEA R11, P3, R4, UR8, 0x2 ;  /* 0x00000008040b7c11 */ /* 0x000fe4000f8610ff */
[----:B------:R-:W-:Y:S02]  /*8670*/  IADD3 R25, P2, R20, 0x7000, RZ ;  /* 0x0000700014197810 */ /* 0x000fe40007f5e0ff */
[----:B------:R-:W-:Y:S01]  /*8680*/  LEA.HI.X R14, R4, UR9, R5, 0x2, P3 ;  /* 0x00000009040e7c11 */ /* 0x000fe200098f1405 */
[----:B------:R-:W-:Y:S01]  /*8690*/  SHFL.IDX PT, R36, R11, RZ, 0x1c1f ;  /* 0x001c1fff0b247589 */ /* 0x000fe200000e0000 */
[----:B------:R-:W-:Y:S01]  /*86a0*/  IADD3 R33, P3, R20, 0x6000, RZ ;  /* 0x0000600014217810 */ /* 0x000fe20007f7e0ff */
[----:B------:R-:W-:Y:S01]  /*86b0*/  IMAD.U32 R5, RZ, RZ, UR16 ;  /* 0x00000010ff057e24 */ /* 0x000fe2000f8e00ff */
[----:B------:R-:W-:Y:S01]  /*86c0*/  SHF.R.U64 R44, R44, 0x3, RZ ;  /* 0x000000032c2c7819 */ /* 0x000fe200000012ff */
[----:B------:R-:W0:Y:S01]  /*86d0*/  SHFL.IDX PT, R37, R14, RZ, 0x1c1f ;  /* 0x001c1fff0e257589 */ /* 0x000e2200000e0000 */
[----:B------:R-:W-:Y:S01]  /*86e0*/  LOP3.LUT R32, R33, 0x380, RZ, 0xc0, !PT ;  /* 0x0000038021207812 */ /* 0x000fe200078ec0ff */
[----:B------:R-:W-:Y:S01]  /*86f0*/  IMAD R22, R5, 0x80, R196 ;  /* 0x0000008005167824 */ /* 0x000fe200078e02c4 */
[----:B------:R-:W-:Y:S01]  /*8700*/  LOP3.LUT R24, R25, 0x380, RZ, 0xc0, !PT ;  /* 0x0000038019187812 */ /* 0x000fe200078ec0ff */
[----:B------:R-:W-:Y:S01]  /*8710*/  SHFL.IDX PT, R40, R11, 0x1, 0x1c1f ;  /* 0x003c1f000b287f89 */ /* 0x000fe200000e0000 */
[----:B------:R-:W-:Y:S01]  /*8720*/  SHF.R.U64 R32, R32, 0x3, RZ ;  /* 0x0000000320207819 */ /* 0x000fe200000012ff */
[----:B------:R-:W-:Y:S01]  /*8730*/  VIADD R4, R22, 0x8 ;  /* 0x0000000816047836 */ /* 0x000fe20000000000 */
[----:B------:R-:W-:Y:S01]  /*8740*/  LOP3.LUT R44, R44, R45, RZ, 0x3c, !PT ;  /* 0x0000002d2c2c7212 */ /* 0x000fe200078e3cff */
[----:B------:R-:W1:Y:S01]  /*8750*/  SHFL.IDX PT, R41, R14, 0x1, 0x1c1f ;  /* 0x003c1f000e297f89 */ /* 0x000e6200000e0000 */
[----:B------:R-:W-:Y:S01]  /*8760*/  LOP3.LUT R32, R32, R33, RZ, 0x3c, !PT ;  /* 0x0000002120207212 */ /* 0x000fe200078e3cff */
[----:B------:R-:W-:Y:S01]  /*8770*/  IMAD.X R33, RZ, RZ, R21, P3 ;  /* 0x000000ffff217224 */ /* 0x000fe200018e0615 */
[----:B------:R-:W-:-:S02]  /*8780*/  SHF.R.U64 R24, R24, 0x3, RZ ;  /* 0x0000000318187819 */ /* 0x000fc400000012ff */
[C---:B------:R-:W-:Y:S02]  /*8790*/  IADD3 R9, P5, R20.reuse, 0x3000, RZ ;  /* 0x0000300014097810 */ /* 0x040fe40007fbe0ff */
[C---:B------:R-:W-:Y:S02]  /*87a0*/  IADD3 R53, P4, R20.reuse, 0x4000, RZ ;  /* 0x0000400014357810 */ /* 0x040fe40007f9e0ff */
[----:B------:R-:W-:Y:S01]  /*87b0*/  IADD3.X R45, RZ, R21, RZ, P0, !PT ;  /* 0x00000015ff2d7210 */ /* 0x000fe200007fe4ff */
[--C-:B------:R-:W-:Y:S01]  /*87c0*/  IMAD.X R7, RZ, RZ, R21.reuse, P5 ;  /* 0x000000ffff077224 */ /* 0x100fe200028e0615 */
[----:B------:R-:W-:Y:S02]  /*87d0*/  IADD3 R10, P3, R20, 0xb000, RZ ;  /* 0x0000b000140a7810 */ /* 0x000fe40007f7e0ff */
[----:B------:R-:W-:Y:S02]  /*87e0*/  LOP3.LUT P0, RZ, R194, 0x3, RZ, 0xc0, !PT ;  /* 0x00000003c2ff7812 */ /* 0x000fe4000780c0ff */
[----:B------:R-:W-:Y:S01]  /*87f0*/  LOP3.LUT R24, R24, R25, RZ, 0x3c, !PT ;  /* 0x0000001918187212 */ /* 0x000fe200078e3cff */
[--C-:B------:R-:W-:Y:S01]  /*8800*/  IMAD.X R25, RZ, RZ, R21.reuse, P2 ;  /* 0x000000ffff197224 */ /* 0x100fe200010e0615 */
[----:B------:R-:W-:Y:S01]  /*8810*/  LOP3.LUT R6, R9, 0x380, RZ, 0xc0, !PT ;  /* 0x0000038009067812 */ /* 0x000fe200078ec0ff */
[----:B------:R-:W-:Y:S01]  /*8820*/  UIMAD UR7, UR11, UR12, URZ ;  /* 0x0000000c0b0772a4 */ /* 0x000fe2000f8e023f */
[----:B------:R-:W-:Y:S01]  /*8830*/  LOP3.LUT R52, R53, 0x380, RZ, 0xc0, !PT ;  /* 0x0000038035347812 */ /* 0x000fe200078ec0ff */
[----:B------:R-:W-:Y:S01]  /*8840*/  IMAD.X R49, RZ, RZ, R21, P3 ;  /* 0x000000ffff317224 */ /* 0x000fe200018e0615 */
[----:B------:R-:W-:Y:S01]  /*8850*/  LOP3.LUT R3, R10, 0x380, RZ, 0xc0, !PT ;  /* 0x000003800a037812 */ /* 0x000fe200078ec0ff */
[----:B------:R-:W-:Y:S01]  /*8860*/  UIMAD.WIDE.U32 UR8, UR4, UR12, URZ ;  /* 0x0000000c040872a5 */ /* 0x000fe2000f8e003f */
[----:B------:R-:W-:Y:S01]  /*8870*/  ISETP.GE.OR P2, PT, R22, R43, P0 ;  /* 0x0000002b1600720c */ /* 0x000fe20000746670 */
[----:B------:R-:W-:Y:S01]  /*8880*/  ULDC.64 UR10, c[0x0][0xae8] ;  /* 0x0002ba00000a7ab9 */ /* 0x000fe20000000a00 */
[----:B------:R-:W-:-:S02]  /*8890*/  SHF.R.U64 R6, R6, 0x3, RZ ;  /* 0x0000000306067819 */ /* 0x000fc400000012ff */
[----:B------:R-:W-:Y:S02]  /*88a0*/  SHF.R.U64 R52, R52, 0x3, RZ ;  /* 0x0000000334347819 */ /* 0x000fe400000012ff */
[----:B------:R-:W-:Y:S02]  /*88b0*/  SHF.R.U64 R3, R3, 0x3, RZ ;  /* 0x0000000303037819 */ /* 0x000fe400000012ff */
[----:B------:R-:W-:Y:S02]  /*88c0*/  LOP3.LUT R6, R6, R9, RZ, 0x3c, !PT ;  /* 0x0000000906067212 */ /* 0x000fe400078e3cff */
[----:B------:R-:W-:Y:S01]  /*88d0*/  LOP3.LUT R52, R52, R53, RZ, 0x3c, !PT ;  /* 0x0000003534347212 */ /* 0x000fe200078e3cff */
[----:B------:R-:W-:Y:S01]  /*88e0*/  IMAD.X R53, RZ, RZ, R21, P4 ;  /* 0x000000ffff357224 */ /* 0x000fe200020e0615 */
[----:B------:R-:W-:Y:S01]  /*88f0*/  IADD3.X R9, RZ, R21, RZ, P6, !PT ;  /* 0x00000015ff097210 */ /* 0x000fe200037fe4ff */
[----:B0-----:R0:W-:Y:S01]  /*8900*/  @!P2 ST.E desc[UR36][R36.64], R0 ;  /* 0x000000002400a985 */ /* 0x0011e2000c101924 */
[----:B------:R-:W-:-:S02]  /*8910*/  ISETP.GE.OR P0, PT, R4, R43, P0 ;  /* 0x0000002b0400720c */ /* 0x000fc40000706670 */
[----:B------:R-:W-:Y:S02]  /*8920*/  LOP3.LUT R48, R3, R10, RZ, 0x3c, !PT ;  /* 0x0000000a03307212 */ /* 0x000fe400078e3cff */
[C---:B------:R-:W-:Y:S01]  /*8930*/  IADD3 R65, P6, R20.reuse, 0x8000, RZ ;  /* 0x0000800014417810 */ /* 0x040fe20007fde0ff */
[----:B------:R-:W2:Y:S01]  /*8940*/  @P1 LDC R3, c[0x0][0xbec] ;  /* 0x0002fb00ff031b82 */ /* 0x000ea20000000800 */
[C---:B------:R-:W-:Y:S02]  /*8950*/  IADD3 R61, P5, R20.reuse, 0x9000, RZ ;  /* 0x00009000143d7810 */ /* 0x040fe40007fbe0ff */
[C---:B------:R-:W-:Y:S02]  /*8960*/  IADD3 R57, P4, R20.reuse, 0xa000, RZ ;  /* 0x0000a00014397810 */ /* 0x040fe40007f9e0ff */
[----:B------:R-:W-:Y:S02]  /*8970*/  LOP3.LUT R5, R20, 0x380, RZ, 0xc0, !PT ;  /* 0x0000038014057812 */ /* 0x000fe400078ec0ff */
[----:B------:R-:W-:Y:S01]  /*8980*/  LOP3.LUT R64, R65, 0x380, RZ, 0xc0, !PT ;  /* 0x0000038041407812 */ /* 0x000fe200078ec0ff */
[----:B0-----:R-:W0:Y:S01]  /*8990*/  @P1 LDC R37, c[0x0][0xbf0] ;  /* 0x0002fc00ff251b82 */ /* 0x001e220000000800 */
[----:B------:R-:W-:Y:S01]  /*89a0*/  LOP3.LUT R60, R61, 0x380, RZ, 0xc0, !PT ;  /* 0x000003803d3c7812 */ /* 0x000fe200078ec0ff */
[----:B-1----:R1:W-:Y:S01]  /*89b0*/  @!P0 ST.E desc[UR36][R40.64], R2 ;  /* 0x0000000228008985 */ /* 0x0023e2000c101924 */
[----:B------:R-:W-:-:S02]  /*89c0*/  LOP3.LUT R56, R57, 0x380, RZ, 0xc0, !PT ;  /* 0x0000038039387812 */ /* 0x000fc400078ec0ff */
[----:B------:R-:W-:Y:S01]  /*89d0*/  SHF.R.U64 R5, R5, 0x3, RZ ;  /* 0x0000000305057819 */ /* 0x000fe200000012ff */
[----:B------:R-:W-:Y:S01]  /*89e0*/  UIMAD UR7, UR4, UR13, UR7 ;  /* 0x0000000d040772a4 */ /* 0x000fe2000f8e0207 */
[----:B------:R-:W-:Y:S01]  /*89f0*/  SHF.R.U64 R64, R64, 0x3, RZ ;  /* 0x0000000340407819 */ /* 0x000fe200000012ff */
[----:B------:R-:W-:Y:S01]  /*8a00*/  IMAD R0, R19, 0x20, R23 ;  /* 0x0000002013007824 */ /* 0x000fe200078e0217 */
        /* <DEDUP_REMOVED lines=8> */
[----:B------:R3:W5:Y:S01]  /*8a90*/  LD.E.128 R28, desc[UR36][R20.64] ;  /* 0x00000024141c7980 */ /* 0x000762000c101d00 */
[----:B------:R-:W-:Y:S01]  /*8aa0*/  LOP3.LUT R56, R56, R57, RZ, 0x3c, !PT ;  /* 0x0000003938387212 */ /* 0x000fe200078e3cff */
[----:B------:R-:W-:Y:S01]  /*8ab0*/  IMAD.X R57, RZ, RZ, R21, P4 ;  /* 0x000000ffff397224 */ /* 0x000fe200020e0615 */
[----:B------:R-:W-:Y:S01]  /*8ac0*/  IADD3.X R61, RZ, R21, RZ, P5, !PT ;  /* 0x00000015ff3d7210 */ /* 0x000fe20002ffe4ff */
[----:B------:R-:W-:Y:S01]  /*8ad0*/  UIADD3 UR9, UR9, UR7, URZ ;  /* 0x0000000709097290 */ /* 0x000fe2000fffe03f */
[----:B------:R-:W5:Y:S01]  /*8ae0*/  LD.E.128 R4, desc[UR36][R6.64] ;  /* 0x0000002406047980 */ /* 0x000f62000c101d00 */
[----:B------:R-:W-:-:S03]  /*8af0*/  UIMAD UR4, UR14, UR10, URZ ;  /* 0x0000000a0e0472a4 */ /* 0x000fc6000f8e023f */
[----:B------:R-:W5:Y:S01]  /*8b00*/  LD.E.128 R52, desc[UR36][R52.64] ;  /* 0x0000002434347980 */ /* 0x000f62000c101d00 */
[----:B---3--:R-:W-:Y:S01]  /*8b10*/  IMAD.U32 R21, RZ, RZ, UR16 ;  /* 0x00000010ff157e24 */ /* 0x008fe2000f8e00ff */
[----:B------:R-:W-:Y:S02]  /*8b20*/  UIMAD UR4, UR61, UR11, UR4 ;  /* 0x0000000b3d0472a4 */ /* 0x000fe4000f8e0204 */
[----:B------:R-:W-:Y:S01]  /*8b30*/  UIMAD.WIDE.U32 UR8, UR61, UR10, UR8 ;  /* 0x0000000a3d0872a5 */ /* 0x000fe2000f8e0008 */
[----:B------:R-:W5:Y:S01]  /*8b40*/  LD.E.128 R44, desc[UR36][R44.64] ;  /* 0x000000242c2c7980 */ /* 0x000f62000c101d00 */
[----:B------:R-:W-:Y:S01]  /*8b50*/  LEA R20, R21, R0, 0x7 ;  /* 0x0000000015147211 */ /* 0x000fe200078e38ff */
[----:B------:R-:W-:Y:S01]  /*8b60*/  ULDC.64 UR10, c[0x0][0xaf0] ;  /* 0x0002bc00000a7ab9 */ /* 0x000fe20000000a00 */
[----:B------:R-:W-:Y:S01]  /*8b70*/  UIADD3 UR9, UR9, UR4, URZ ;  /* 0x0000000409097290 */ /* 0x000fe2000fffe03f */
[----:B------:R-:W5:Y:S02]  /*8b80*/  LD.E.128 R32, desc[UR36][R32.64] ;  /* 0x0000002420207980 */ /* 0x000f64000c101d00 */
[----:B--2---:R-:W-:Y:S01]  /*8b90*/  @P1 IMAD.HI.U32 R0, R20, R3, RZ ;  /* 0x0000000314001227 */ /* 0x004fe200078e00ff */
[----:B------:R-:W-:Y:S01]  /*8ba0*/  UIMAD UR4, UR15, UR10, URZ ;  /* 0x0000000a0f0472a4 */ /* 0x000fe2000f8e023f */
[----:B------:R-:W5:Y:S01]  /*8bb0*/  LD.E.128 R24, desc[UR36][R24.64] ;  /* 0x0000002418187980 */ /* 0x000f62000c101d00 */
[----:B------:R-:W-:Y:S01]  /*8bc0*/  UIMAD.WIDE.U32 UR8, UR60, UR10, UR8 ;  /* 0x0000000a3c0872a5 */ /* 0x000fe2000f8e0008 */
[----:B------:R-:W-:Y:S01]  /*8bd0*/  IMAD.MOV.U32 R21, RZ, RZ, R20 ;  /* 0x000000ffff157224 */ /* 0x000fe200078e0014 */
[----:B0-----:R-:W-:Y:S01]  /*8be0*/  @P1 SHF.R.U32.HI R21, RZ, R37, R0 ;  /* 0x00000025ff151219 */ /* 0x001fe20000011600 */
[----:B------:R-:W-:Y:S01]  /*8bf0*/  UIMAD UR4, UR60, UR11, UR4 ;  /* 0x0000000b3c0472a4 */ /* 0x000fe2000f8e0204 */
[----:B------:R-:W5:Y:S02]  /*8c00*/  LD.E.128 R64, desc[UR36][R64.64] ;  /* 0x0000002440407980 */ /* 0x000f64000c101d00 */
[----:B------:R-:W-:Y:S01]  /*8c10*/  SHF.R.S32.HI R0, RZ, 0x1f, R21 ;  /* 0x0000001fff007819 */ /* 0x000fe20000011415 */
[----:B------:R-:W-:Y:S01]  /*8c20*/  UIADD3 UR4, UR9, UR4, URZ ;  /* 0x0000000409047290 */ /* 0x000fe2000fffe03f */
[----:B------:R-:W-:Y:S01]  /*8c30*/  IADD3 R37, -R21, RZ, RZ ;  /* 0x000000ff15257210 */ /* 0x000fe20007ffe1ff */
[----:B-1----:R-:W-:Y:S01]  /*8c40*/  IMAD.U32 R2, RZ, RZ, UR8 ;  /* 0x00000008ff027e24 */ /* 0x002fe2000f8e00ff */
[----:B------:R-:W5:Y:S01]  /*8c50*/  LD.E.128 R60, desc[UR36][R60.64] ;  /* 0x000000243c3c7980 */ /* 0x000f62000c101d00 */
        /* <DEDUP_REMOVED lines=8> */
[----:B------:R-:W-:Y:S01]  /*8ce0*/  SHF.R.S32.HI R0, RZ, 0x1f, R37 ;  /* 0x0000001fff007819 */ /* 0x000fe20000011425 */
[----:B------:R-:W-:Y:S01]  /*8cf0*/  @!PT LDS RZ, [RZ] ;  /* 0x00000000fffff984 */ /* 0x000fe20000000800 */
[----:B------:R-:W-:Y:S01]  /*8d00*/  @!PT LDS RZ, [RZ] ;  /* 0x00000000fffff984 */ /* 0x000fe20000000800 */
[----:B------:R-:W-:Y:S01]  /*8d10*/  @!PT LDS RZ, [RZ] ;  /* 0x00000000fffff984 */ /* 0x000fe20000000800 */
[----:B------:R-:W-:Y:S01]  /*8d20*/  @!PT LDS RZ, [RZ] ;  /* 0x00000000fffff984 */ /* 0x000fe20000000800 */
[----:B------:R0:W-:Y:S06]  /*8d30*/  MEMBAR.ALL.CTA ;  /* 0x0000000000007992 */ /* 0x0001ec0000008000 */
[----:B0-----:R-:W0:Y:S01]  /*8d40*/  FENCE.VIEW.ASYNC.S ;  /* 0x00000000000073c6 */ /* 0x001e220000000000 */
[----:B------:R-:W-:Y:S01]  /*8d50*/  IMAD.WIDE.U32 R2, R21, UR8, R2 ;  /* 0x0000000815027c25 */ /* 0x000fe2000f8e0002 */
[----:B------:R-:W-:-:S03]  /*8d60*/  ULDC.64 UR8, c[0x0][0xad8] ;  /* 0x0002b60000087ab9 */ /* 0x000fc60000000a00 */
[----:B------:R-:W-:Y:S02]  /*8d70*/  IMAD.U32 R40, RZ, RZ, UR16 ;  /* 0x00000010ff287e24 */ /* 0x000fe4000f8e00ff */
[----:B------:R-:W-:Y:S02]  /*8d80*/  IMAD.IADD R3, R3, 0x1, R41 ;  /* 0x0000000103037824 */ /* 0x000fe400078e0229 */
[----:B------:R-:W-:Y:S02]  /*8d90*/  IMAD R20, R0, UR8, RZ ;  /* 0x0000000800147c24 */ /* 0x000fe4000f8e02ff */
[----:B------:R-:W-:Y:S02]  /*8da0*/  IMAD R40, R40, 0x80, R23 ;  /* 0x0000008028287824 */ /* 0x000fe400078e0217 */
[C---:B------:R-:W-:Y:S02]  /*8db0*/  IMAD R21, R37.reuse, UR9, R20 ;  /* 0x0000000925157c24 */ /* 0x040fe4000f8e0214 */
[----:B------:R-:W-:Y:S01]  /*8dc0*/  IMAD.WIDE.U32 R2, R37, UR8, R2 ;  /* 0x0000000825027c25 */ /* 0x000fe2000f8e0002 */
[----:B------:R-:W-:Y:S01]  /*8dd0*/  ISETP.GE.AND P2, PT, R40, R43, PT ;  /* 0x0000002b2800720c */ /* 0x000fe20003f46270 */
[----:B------:R-:W-:-:S02]  /*8de0*/  ULDC.64 UR8, c[0x0][0xa80] ;  /* 0x0002a00000087ab9 */ /* 0x000fc40000000a00 */
[----:B------:R-:W-:Y:S01]  /*8df0*/  VIADD R0, R40, 0x20 ;  /* 0x0000002028007836 */ /* 0x000fe20000000000 */
[----:B------:R-:W-:Y:S01]  /*8e00*/  LEA R22, P3, R2, UR8, 0x1 ;  /* 0x0000000802167c11 */ /* 0x000fe2000f8608ff */
[----:B------:R-:W-:Y:S01]  /*8e10*/  IMAD.IADD R3, R3, 0x1, R21 ;  /* 0x0000000103037824 */ /* 0x000fe200078e0215 */
[----:B------:R-:W-:Y:S02]  /*8e20*/  IADD3 R42, R42, 0x30820, RZ ;  /* 0x000308202a2a7810 */ /* 0x000fe40007ffe0ff */
        /* <DEDUP_REMOVED lines=13> */
[----:B------:R-:W-:-:S09]  /*8f00*/  ISETP.GE.AND P2, PT, R18, UR4, PT ;  /* 0x0000000412007c0c */ /* 0x000fd2000bf46270 */
[CC--:B-1----:R-:W-:Y:S02]  /*8f10*/  @!P4 LEA R2, P6, R16.reuse, R37.reuse, 0x1 ;  /* 0x000000251002c211 */ /* 0x0c2fe400078c08ff */
[CC--:B------:R-:W-:Y:S02]  /*8f20*/  @!P3 LEA R20, P5, R17.reuse, R37.reuse, 0x1 ;  /* 0x000000251114b211 */ /* 0x0c0fe400078a08ff */
[-C--:B--2---:R-:W-:Y:S02]  /*8f30*/  @!P4 LEA.HI.X R3, R16, R0.reuse, R203, 0x1, P6 ;  /* 0x000000001003c211 */ /* 0x084fe400030f0ccb */
[C---:B------:R-:W-:Y:S02]  /*8f40*/  @!P2 LEA R36, P6, R18.reuse, R37, 0x1 ;  /* 0x000000251224a211 */ /* 0x040fe400078c08ff */
[-C--:B------:R-:W-:Y:S01]  /*8f50*/  @!P3 LEA.HI.X R21, R17, R0.reuse, R202, 0x1, P5 ;  /* 0x000000001115b211 */ /* 0x080fe200028f0cca */
[----:B-----5:R3:W-:Y:S01]  /*8f60*/  @!P4 ST.E.128 desc[UR36][R2.64], R28 ;  /* 0x0000001c0200c985 */ /* 0x0207e2000c101d24 */
[----:B------:R-:W-:-:S03]  /*8f70*/  @!P2 LEA.HI.X R37, R18, R0, R201, 0x1, P6 ;  /* 0x000000001225a211 */ /* 0x000fc600030f0cc9 */
[----:B------:R3:W-:Y:S04]  /*8f80*/  @!P3 ST.E.128 desc[UR36][R20.64], R52 ;  /* 0x000000341400b985 */ /* 0x0007e8000c101d24 */
[----:B------:R3:W-:Y:S02]  /*8f90*/  @!P2 ST.E.128 desc[UR36][R36.64], R64 ;  /* 0x000000402400a985 */ /* 0x0007e4000c101d24 */
.L_x_3513:
[----:B------:R-:W-:Y:S05]  /*8fa0*/  BSYNC B1 ;  /* 0x0000000000017941 */ /* 0x000fea0003800000 */
.L_x_3512:
[----:B--2---:R2:W4:Y:S01]  /*8fb0*/  SHFL.IDX PT, R0, R38, 0x1, 0x181f ;  /* 0x00381f0026007f89 */ /* 0x00452200000e0000 */
[----:B------:R-:W-:Y:S03]  /*8fc0*/  BSSY B1, `(.L_x_3514) ;  /* 0x0000010000017945 */ /* 0x000fe60003800000 */
[----:B---3-5:R2:W3:Y:S01]  /*8fd0*/  SHFL.IDX PT, R29, R22, 0x1, 0x181f ;  /* 0x00381f00161d7f89 */ /* 0x0284e200000e0000 */
[----:B------:R-:W-:Y:S05]  /*8fe0*/  @P1 BRA `(.L_x_3515) ;  /* 0x0000000000341947 */ /* 0x000fea0003800000 */
[----:B------:R-:W-:Y:S02]  /*8ff0*/  ULDC UR4, c[0x0][0xac8] ;  /* 0x0002b20000047ab9 */ /* 0x000fe40000000800 */
[----:B------:R-:W-:Y:S02]  /*9000*/  ISETP.GE.AND P4, PT, R16, UR4, PT ;  /* 0x0000000410007c0c */ /* 0x000fe4000bf86270 */
[----:B------:R-:W-:Y:S02]  /*9010*/  ISETP.GE.AND P5, PT, R17, UR4, PT ;  /* 0x0000000411007c0c */ /* 0x000fe4000bfa6270 */
[----:B------:R-:W-:-:S09]  /*9020*/  ISETP.GE.AND P6, PT, R18, UR4, PT ;  /* 0x0000000412007c0c */ /* 0x000fd2000bfc6270 */
[-C--:B---3--:R-:W-:Y:S02]  /*9030*/  @!P4 LEA R2, P1, R16, R29.reuse, 0x1 ;  /* 0x0000001d1002c211 */ /* 0x088fe400078208ff */
[CC--:B------:R-:W-:Y:S02]  /*9040*/  @!P5 LEA R20, P2, R17.reuse, R29.reuse, 0x1 ;  /* 0x0000001d1114d211 */ /* 0x0c0fe400078408ff */
[----:B------:R-:W-:Y:S02]  /*9050*/  @!P6 LEA R28, P3, R18, R29, 0x1 ;  /* 0x0000001d121ce211 */ /* 0x000fe400078608ff */
[-C--:B----4-:R-:W-:Y:S02]  /*9060*/  @!P4 LEA.HI.X R3, R16, R0.reuse, R203, 0x1, P1 ;  /* 0x000000001003c211 */ /* 0x090fe400008f0ccb */
[-C--:B------:R-:W-:Y:S02]  /*9070*/  @!P5 LEA.HI.X R21, R17, R0.reuse, R202, 0x1, P2 ;  /* 0x000000001115d211 */ /* 0x080fe400010f0cca */
[----:B------:R-:W-:Y:S01]  /*9080*/  @!P6 LEA.HI.X R29, R18, R0, R201, 0x1, P3 ;  /* 0x00000000121de211 */ /* 0x000fe200018f0cc9 */
[----:B------:R3:W-:Y:S04]  /*9090*/  @!P4 ST.E.128 desc[UR36][R2.64], R12 ;  /* 0x0000000c0200c985 */ /* 0x0007e8000c101d24 */
[----:B------:R3:W-:Y:S04]  /*90a0*/  @!P5 ST.E.128 desc[UR36][R20.64], R44 ;  /* 0x0000002c1400d985 */ /* 0x0007e8000c101d24 */
[----:B------:R3:W-:Y:S02]  /*90b0*/  @!P6 ST.E.128 desc[UR36][R28.64], R60 ;  /* 0x0000003c1c00e985 */ /* 0x0007e4000c101d24 */
.L_x_3515:
[----:B------:R-:W-:Y:S05]  /*90c0*/  BSYNC B1 ;  /* 0x0000000000017941 */ /* 0x000fea0003800000 */
.L_x_3514:
[----:B----4-:R4:W0:Y:S01]  /*90d0*/  SHFL.IDX PT, R0, R38, 0x2, 0x181f ;  /* 0x00581f0026007f89 */ /* 0x01082200000e0000 */
[----:B------:R-:W-:Y:S03]  /*90e0*/  BSSY B1, `(.L_x_3516) ;  /* 0x0000010000017945 */ /* 0x000fe60003800000 */
[----:B---3--:R4:W3:Y:S01]  /*90f0*/  SHFL.IDX PT, R15, R22, 0x2, 0x181f ;  /* 0x00581f00160f7f89 */ /* 0x0088e200000e0000 */
        /* <DEDUP_REMOVED lines=8> */
[-C--:B0-----:R-:W-:Y:S02]  /*9180*/  @!P3 LEA.HI.X R3, R16, R0.reuse, R203, 0x1, P0 ;  /* 0x000000001003b211 */ /* 0x081fe400000f0ccb */
[-C--:B------:R-:W-:Y:S02]  /*9190*/  @!P4 LEA.HI.X R13, R17, R0.reuse, R202, 0x1, P1 ;  /* 0x00000000110dc211 */ /* 0x080fe400008f0cca */
[----:B------:R-:W-:Y:S01]  /*91a0*/  @!P5 LEA.HI.X R15, R18, R0, R201, 0x1, P2 ;  /* 0x00000000120fd211 */ /* 0x000fe200010f0cc9 */
[----:B------:R0:W-:Y:S04]  /*91b0*/  @!P3 ST.E.128 desc[UR36][R2.64], R8 ;  /* 0x000000080200b985 */ /* 0x0001e8000c101d24 */
[----:B------:R0:W-:Y:S04]  /*91c0*/  @!P4 ST.E.128 desc[UR36][R12.64], R32 ;  /* 0x000000200c00c985 */ /* 0x0001e8000c101d24 */
[----:B------:R0:W-:Y:S02]  /*91d0*/  @!P5 ST.E.128 desc[UR36][R14.64], R56 ;  /* 0x000000380e00d985 */ /* 0x0001e4000c101d24 */
.L_x_3517:
[----:B------:R-:W-:Y:S05]  /*91e0*/  BSYNC B1 ;  /* 0x0000000000017941 */ /* 0x000fea0003800000 */
.L_x_3516:
[----:B0-----:R-:W-:Y:S01]  /*91f0*/  VIADD R0, R40, 0x60 ;  /* 0x0000006028007836 */ /* 0x001fe20000000000 */
[----:B--2-4-:R-:W4:Y:S04]  /*9200*/  SHFL.IDX PT, R38, R38, 0x3, 0x181f ;  /* 0x00781f0026267f89 */ /* 0x014f2800000e0000 */
[----:B------:R-:W-:Y:S01]  /*9210*/  ISETP.GE.AND P0, PT, R0, R43, PT ;  /* 0x0000002b0000720c */ /* 0x000fe20003f06270 */
[----:B------:R0:W2:-:S12]  /*9220*/  SHFL.IDX PT, R11, R22, 0x3, 0x181f ;  /* 0x00781f00160b7f89 */ /* 0x00009800000e0000 */
[----:B0-----:R-:W-:Y:S05]  /*9230*/  @P0 BRA `(.L_x_3518) ;  /* 0x0000000c007c0947 */ /* 0x001fea0003800000 */
[----:B------:R-:W-:Y:S02]  /*9240*/  ULDC UR4, c[0x0][0xac8] ;  /* 0x0002b20000047ab9 */ /* 0x000fe40000000800 */
[----:B------:R-:W-:Y:S02]  /*9250*/  ISETP.GE.AND P2, PT, R16, UR4, PT ;  /* 0x0000000410007c0c */ /* 0x000fe4000bf46270 */
[----:B------:R-:W-:-:S11]  /*9260*/  ISETP.GE.AND P3, PT, R17, UR4, PT ;  /* 0x0000000411007c0c */ /* 0x000fd6000bf66270 */
[CC--:B--2---:R-:W-:Y:S02]  /*9270*/  @!P2 LEA R2, P0, R16.reuse, R11.reuse, 0x1 ;  /* 0x0000000b1002a211 */ /* 0x0c4fe400078008ff */
[C---:B------:R-:W-:Y:S02]  /*9280*/  @!P3 LEA R8, P1, R17.reuse, R11, 0x1 ;  /* 0x0000000b1108b211 */ /* 0x040fe400078208ff */
[-C--:B----4-:R-:W-:Y:S02]  /*9290*/  @!P2 LEA.HI.X R3, R16, R38.reuse, R203, 0x1, P0 ;  /* 0x000000261003a211 */ /* 0x090fe400000f0ccb */
[----:B------:R-:W-:Y:S02]  /*92a0*/  @!P3 LEA.HI.X R9, R17, R38, R202, 0x1, P1 ;  /* 0x000000261109b211 */ /* 0x000fe400008f0cca */
[----:B------:R-:W-:Y:S01]  /*92b0*/  ISETP.GE.AND P0, PT, R18, UR4, PT ;  /* 0x0000000412007c0c */ /* 0x000fe2000bf06270 */
[----:B------:R0:W-:Y:S04]  /*92c0*/  @!P2 ST.E.128 desc[UR36][R2.64], R4 ;  /* 0x000000040200a985 */ /* 0x0001e8000c101d24 */
[----:B------:R0:W-:Y:S08]  /*92d0*/  @!P3 ST.E.128 desc[UR36][R8.64], R24 ;  /* 0x000000180800b985 */ /* 0x0001f0000c101d24 */
[----:B------:R-:W-:Y:S05]  /*92e0*/  @P0 BRA `(.L_x_3518) ;  /* 0x0000000c00500947 */ /* 0x000fea0003800000 */
[----:B0-----:R-:W-:-:S04]  /*92f0*/  LEA R2, P0, R18, R11, 0x1 ;  /* 0x0000000b12027211 */ /* 0x001fc800078008ff */
[----:B------:R-:W-:-:S05]  /*9300*/  LEA.HI.X R3, R18, R38, R201, 0x1, P0 ;  /* 0x0000002612037211 */ /* 0x000fca00000f0cc9 */
[----:B------:R0:W-:Y:S01]  /*9310*/  ST.E.128 desc[UR36][R2.64], R48 ;  /* 0x0000003002007985 */ /* 0x0001e2000c101d24 */
[----:B------:R-:W-:Y:S05]  /*9320*/  BRA `(.L_x_3518) ;  /* 0x0000000c00407947 */ /* 0x000fea0003800000 */
.L_x_3510:
[----:B------:R-:W-:Y:S01]  /*9330*/  R2UR UR4, R192 ;  /* 0x00000000c00472ca */ /* 0x000fe200000e0000 */
[----:B------:R-:W-:Y:S01]  /*9340*/  ULDC.64 UR10, c[0x0][0xc00] ;  /* 0x00030000000a7ab9 */ /* 0x000fe20000000a00 */
[----:B------:R-:W-:Y:S01]  /*9350*/  USHF.L.U32 UR8, UR60, 0x2, URZ ;  /* 0x000000023c087899 */ /* 0x000fe2000800063f */
[----:B------:R-:W0:Y:S01]  /*9360*/  LDC R11, c[0x0][0xbe8] ;  /* 0x0002fa00ff0b7b82 */ /* 0x000e220000000800 */
[----:B------:R-:W-:-:S04]  /*9370*/  UISETP.NE.U32.AND UP0, UPT, UR10, URZ, UPT ;  /* 0x0000003f0a00728c */ /* 0x000fc8000bf05070 */
[----:B------:R-:W-:-:S05]  /*9380*/  UISETP.NE.AND.EX UP0, UPT, UR11, URZ, UPT, UP0 ;  /* 0x0000003f0b00728c */ /* 0x000fca000bf05300 */
[----:B------:R-:W-:Y:S01]  /*9390*/  USHF.L.U64.HI UR9, UR60, 0x2, UR4 ;  /* 0x000000023c097899 */ /* 0x000fe20008010204 */
[----:B------:R-:W-:Y:S01]  /*93a0*/  PLOP3.LUT P2, PT, PT, PT, UP0, 0x80, 0x0 ;  /* 0x000000000000781c */ /* 0x000fe20003f4f008 */
[----:B------:R-:W-:-:S04]  /*93b0*/  UIADD3 UR4, UP1, UR8, UR10, URZ ;  /* 0x0000000a08047290 */ /* 0x000fc8000ff3e03f */
[----:B------:R-:W-:Y:S02]  /*93c0*/  UIADD3.X UR7, UR9, UR11, URZ, UP1, !UPT ;  /* 0x0000000b09077290 */ /* 0x000fe40008ffe43f */
[----:B------:R-:W-:Y:S01]  /*93d0*/  IMAD.U32 R2, RZ, RZ, UR4 ;  /* 0x00000004ff027e24 */ /* 0x000fe2000f8e00ff */
[----:B------:R-:W-:Y:S02]  /*93e0*/  ULDC.64 UR10, c[0x0][0xc08] ;  /* 0x00030200000a7ab9 */ /* 0x000fe40000000a00 */
[----:B------:R-:W-:Y:S01]  /*93f0*/  UISETP.NE.U32.AND UP1, UPT, UR10, URZ, UPT ;  /* 0x0000003f0a00728c */ /* 0x000fe2000bf25070 */
[----:B------:R-:W-:-:S03]  /*9400*/  MOV R3, UR7 ;  /* 0x0000000700037c02 */ /* 0x000fc60008000f00 */
        /* <DEDUP_REMOVED lines=13> */
[----:B------:R-:W-:-:S10]  /*94e0*/  ISETP.GE.AND P1, PT, R204, 0x80, PT ;  /* 0x00000080cc00780c */ /* 0x000fd40003f26270 */
[----:B------:R-:W0:Y:S01]  /*94f0*/  @P0 LDC R9, c[0x0][0xbec] ;  /* 0x0002fb00ff090b82 */ /* 0x000e220000000800 */
[----:B--2---:R-:W-:-:S13]  /*9500*/  @P2 R2UR UR4, R6 ;  /* 0x00000000060422ca */ /* 0x004fda00000e0000 */
[----:B------:R-:W-:Y:S01]  /*9510*/  USHF.R.S32.HI UR10, URZ, 0x1f, UR4 ;  /* 0x0000001f3f0a7899 */ /* 0x000fe20008011404 */
[----:B01----:R-:W-:Y:S11]  /*9520*/  @P3 BRA `(.L_x_3519) ;  /* 0x0000000000103947 */ /* 0x003ff60003800000 */
[----:B------:R-:W-:Y:S05]  /*9530*/  @!P2 BRA `(.L_x_3519) ;  /* 0x00000000000ca947 */ /* 0x000fea0003800000 */
[----:B------:R-:W2:Y:S04]  /*9540*/  LDG.E R5, desc[UR36][R2.64] ;  /* 0x0000002402057981 */ /* 0x000ea8000c1e1900 */
[----:B-----5:R-:W2:Y:S02]  /*9550*/  LDG.E R0, desc[UR36][R2.64+0x4] ;  /* 0x0000042402007981 */ /* 0x020ea4000c1e1900 */
[----:B--2---:R-:W-:-:S07]  /*9560*/  IMAD.IADD R0, R0, 0x1, -R5 ;  /* 0x0000000100007824 */ /* 0x004fce00078e0a05 */
.L_x_3519:
[----:B------:R-:W-:Y:S01]  /*9570*/  R2UR UR7, R192 ;  /* 0x00000000c00772ca */ /* 0x000fe200000e0000 */
[----:B------:R-:W-:Y:S01]  /*9580*/  USEL UR60, UR60, URZ, !UP0 ;  /* 0x0000003f3c3c7287 */ /* 0x000fe2000c000000 */
[----:B------:R-:W-:Y:S11]  /*9590*/  BSSY B1, `(.L_x_3520) ;  /* 0x000002e000017945 */ /* 0x000ff60003800000 */
[----:B------:R-:W-:Y:S01]  /*95a0*/  USEL UR12, UR7, URZ, !UP0 ;  /* 0x0000003f070c7287 */ /* 0x000fe2000c000000 */
[----:B------:R-:W-:Y:S11]  /*95b0*/  @P1 BRA `(.L_x_3521) ;  /* 0x0000000000ac1947 */ /* 0x000ff60003800000 */
[----:B------:R-:W0:Y:S01]  /*95c0*/  S2R R3, SR_TID.X ;  /* 0x0000000000037919 */ /* 0x000e220000002100 */
[----:B------:R-:W1:Y:S01]  /*95d0*/  LDC R7, c[0x0][0xbe8] ;  /* 0x0002fa00ff077b82 */ /* 0x000e620000000800 */
[----:B------:R-:W-:-:S13]  /*95e0*/  R2UR UR7, R22 ;  /* 0x00000000160772ca */ /* 0x000fda00000e0000 */
[----:B------:R-:W-:-:S05]  /*95f0*/  MOV R2, UR7 ;  /* 0x0000000700027c02 */ /* 0x000fca0008000f00 */
[----:B0-----:R-:W-:Y:S02]  /*9600*/  IMAD R2, R2, 0x80, R3 ;  /* 0x0000008002027824 */ /* 0x001fe400078e0203 */
[----:B-1---5:R-:W-:Y:S02]  /*9610*/  IMAD R3, R0, R7, RZ ;  /* 0x0000000700037224 */ /* 0x022fe400078e02ff */
[----:B------:R-:W-:-:S05]  /*9620*/  VIADD R4, R2, 0xffffff80 ;  /* 0xffffff8002047836 */ /* 0x000fca0000000000 */
[----:B------:R-:W-:-:S13]  /*9630*/  ISETP.GE.AND P1, PT, R4, R3, PT ;  /* 0x000000030400720c */ /* 0x000fda0003f26270 */
[----:B------:R-:W-:Y:S05]  /*9640*/  @P1 BRA `(.L_x_3521) ;  /* 0x0000000000881947 */ /* 0x000fea0003800000 */
[----:B------:R-:W-:Y:S01]  /*9650*/  ISETP.NE.AND P1, PT, R7, 0x1, PT ;  /* 0x000000010700780c */ /* 0x000fe20003f25270 */
[----:B------:R-:W-:Y:S01]  /*9660*/  ULDC.64 UR14, c[0x0][0xb90] ;  /* 0x0002e400000e7ab9 */ /* 0x000fe20000000a00 */
[----:B------:R-:W-:Y:S01]  /*9670*/  UMOV UR8, UR4 ;  /* 0x0000000400087c82 */ /* 0x000fe20008000000 */
[----:B------:R-:W-:Y:S01]  /*9680*/  UIMAD UR7, UR11, UR14, URZ ;  /* 0x0000000e0b0772a4 */ /* 0x000fe2000f8e023f */
[----:B------:R-:W-:Y:S01]  /*9690*/  IMAD.MOV.U32 R2, RZ, RZ, R4 ;  /* 0x000000ffff027224 */ /* 0x000fe200078e0004 */
[----:B------:R-:W-:Y:S02]  /*96a0*/  UMOV UR9, UR10 ;  /* 0x0000000a00097c82 */ /* 0x000fe40008000000 */
[----:B------:R-:W-:Y:S02]  /*96b0*/  UIMAD.WIDE.U32 UR8, UR61, UR14, UR8 ;  /* 0x0000000e3d0872a5 */ /* 0x000fe4000f8e0008 */
[----:B------:R-:W-:-:S03]  /*96c0*/  UIMAD UR7, UR61, UR15, UR7 ;  /* 0x0000000f3d0772a4 */ /* 0x000fc6000f8e0207 */
[----:B------:R-:W-:Y:S01]  /*96d0*/  ULDC.64 UR14, c[0x0][0xb98] ;  /* 0x0002e600000e7ab9 */ /* 0x000fe20000000a00 */
[----:B------:R-:W0:Y:S01]  /*96e0*/  @P1 LDC R3, c[0x0][0xbec] ;  /* 0x0002fb00ff031b82 */ /* 0x000e220000000800 */
[----:B------:R-:W-:Y:S02]  /*96f0*/  UIADD3 UR9, UR9, UR7, URZ ;  /* 0x0000000709097290 */ /* 0x000fe4000fffe03f */
[----:B------:R-:W-:Y:S02]  /*9700*/  UIMAD UR7, UR12, UR14, URZ ;  /* 0x0000000e0c0772a4 */ /* 0x000fe4000f8e023f */
[----:B------:R-:W-:Y:S02]  /*9710*/  UIMAD.WIDE.U32 UR8, UR60, UR14, UR8 ;  /* 0x0000000e3c0872a5 */ /* 0x000fe4000f8e0008 */
[----:B------:R-:W-:Y:S01]  /*9720*/  UIMAD UR7, UR60, UR15, UR7 ;  /* 0x0000000f3c0772a4 */ /* 0x000fe2000f8e0207 */
[----:B------:R-:W1:Y:S02]  /*9730*/  @P1 LDC R6, c[0x0][0xbf0] ;  /* 0x0002fc00ff061b82 */ /* 0x000e640000000800 */
[----:B------:R-:W-:Y:S01]  /*9740*/  ULDC.64 UR14, c[0x0][0xb88] ;  /* 0x0002e200000e7ab9 */ /* 0x000fe20000000a00 */
[----:B0-----:R-:W-:-:S05]  /*9750*/  @P1 IMAD.HI.U32 R3, R4, R3, RZ ;  /* 0x0000000304031227 */ /* 0x001fca00078e00ff */
[----:B-1----:R-:W-:Y:S02]  /*9760*/  @P1 SHF.R.U32.HI R2, RZ, R6, R3 ;  /* 0x00000006ff021219 */ /* 0x002fe40000011603 */
[----:B------:R-:W-:Y:S02]  /*9770*/  MOV R6, UR7 ;  /* 0x0000000700067c02 */ /* 0x000fe40008000f00 */
        /* <DEDUP_REMOVED lines=15> */
.L_x_3521:
[----:B------:R-:W-:Y:S05]  /*9870*/  BSYNC B1 ;  /* 0x0000000000017941 */ /* 0x000fea0003800000 */
.L_x_3520:
[----:B------:R-:W-:Y:S01]  /*9880*/  R2UR UR13, R22 ;  /* 0x00000000160d72ca */ /* 0x000fe200000e0000 */
[----:B0-----:R-:W0:Y:S01]  /*9890*/  @P0 LDC R3, c[0x0][0xbf0] ;  /* 0x0002fc00ff030b82 */ /* 0x001e220000000800 */
[----:B------:R-:W-:Y:S01]  /*98a0*/  ULDC.64 UR14, c[0x0][0xaa0] ;  /* 0x0002a800000e7ab9 */ /* 0x000fe20000000a00 */
[----:B------:R-:W-:Y:S01]  /*98b0*/  IMAD R2, R19, 0x20, R23 ;  /* 0x0000002013027824 */ /* 0x000fe200078e0217 */
[----:B------:R-:W-:Y:S01]  /*98c0*/  UIMAD UR7, UR10, UR14, URZ ;  /* 0x0000000e0a0772a4 */ /* 0x000fe2000f8e023f */
[----:B------:R-:W-:Y:S01]  /*98d0*/  BSSY B1, `(.L_x_3522) ;  /* 0x000003f000017945 */ /* 0x000fe20003800000 */
[----:B------:R-:W-:Y:S02]  /*98e0*/  UIMAD.WIDE.U32 UR8, UR4, UR14, URZ ;  /* 0x0000000e040872a5 */ /* 0x000fe4000f8e003f */
[----:B------:R-:W-:-:S03]  /*98f0*/  UIMAD UR7, UR4, UR15, UR7 ;  /* 0x0000000f040772a4 */ /* 0x000fc6000f8e0207 */
[----:B------:R-:W-:Y:S01]  /*9900*/  ULDC.64 UR14, c[0x0][0xae8] ;  /* 0x0002ba00000e7ab9 */ /* 0x000fe20000000a00 */
[----:B------:R-:W-:Y:S01]  /*9910*/  UIADD3 UR9, UR9, UR7, URZ ;  /* 0x0000000709097290 */ /* 0x000fe2000fffe03f */
[----:B------:R-:W-:Y:S01]  /*9920*/  IMAD.U32 R5, RZ, RZ, UR13 ;  /* 0x0000000dff057e24 */ /* 0x000fe2000f8e00ff */
[----:B------:R-:W-:Y:S02]  /*9930*/  UIMAD UR4, UR11, UR14, URZ ;  /* 0x0000000e0b0472a4 */ /* 0x000fe4000f8e023f */
[----:B------:R-:W-:Y:S02]  /*9940*/  UIMAD.WIDE.U32 UR8, UR61, UR14, UR8 ;  /* 0x0000000e3d0872a5 */ /* 0x000fe4000f8e0008 */
[----:B------:R-:W-:Y:S01]  /*9950*/  LEA R6, R5, R2, 0x7 ;  /* 0x0000000205067211 */ /* 0x000fe200078e38ff */
[----:B------:R-:W-:Y:S01]  /*9960*/  UIMAD UR4, UR61, UR15, UR4 ;  /* 0x0000000f3d0472a4 */ /* 0x000fe2000f8e0204 */
[----:B------:R-:W-:-:S03]  /*9970*/  ULDC.64 UR10, c[0x0][0xaf0] ;  /* 0x0002bc00000a7ab9 */ /* 0x000fc60000000a00 */
        /* <DEDUP_REMOVED lines=30> */
[----:B------:R-:W-:Y:S01]  /*9b60*/  LEA R4, P3, R2, UR8, 0x1 ;  /* 0x0000000802047c11 */ /* 0x000fe2000f8608ff */
[----:B------:R-:W-:-:S03]  /*9b70*/  IMAD.IADD R3, R3, 0x1, R5 ;  /* 0x0000000103037824 */ /* 0x000fc600078e0205 */
[-C--:B------:R-:W-:Y:S02]  /*9b80*/  ISETP.GE.AND P1, PT, R0, R11.reuse, PT ;  /* 0x0000000b0000720c */ /* 0x080fe40003f26270 */
[----:B------:R-:W-:Y:S02]  /*9b90*/  IADD3 R0, R6, 0x40, RZ ;  /* 0x0000004006007810 */ /* 0x000fe40007ffe0ff */
        /* <DEDUP_REMOVED lines=14> */
[----:B------:R3:W-:Y:S01]  /*9c80*/  @!P4 ST.E.128 desc[UR36][R8.64], RZ ;  /* 0x000000ff0800c985 */ /* 0x0007e2000c101d24 */
[----:B------:R-:W-:-:S03]  /*9c90*/  @!P2 LEA.HI.X R3, R18, R0, R201, 0x1, P6 ;  /* 0x000000001203a211 */ /* 0x000fc600030f0cc9 */
[----:B------:R3:W-:Y:S04]  /*9ca0*/  @!P3 ST.E.128 desc[UR36][R12.64], RZ ;  /* 0x000000ff0c00b985 */ /* 0x0007e8000c101d24 */
[----:B------:R3:W-:Y:S02]  /*9cb0*/  @!P2 ST.E.128 desc[UR36][R2.64], RZ ;  /* 0x000000ff0200a985 */ /* 0x0007e4000c101d24 */
.L_x_3523:
[----:B------:R-:W-:Y:S05]  /*9cc0*/  BSYNC B1 ;  /* 0x0000000000017941 */ /* 0x000fea0003800000 */
.L_x_3522:
[----:B--2---:R2:W4:Y:S01]  /*9cd0*/  SHFL.IDX PT, R0, R5, 0x1, 0x181f ;  /* 0x00381f0005007f89 */ /* 0x00452200000e0000 */
[----:B------:R-:W-:Y:S03]  /*9ce0*/  BSSY B1, `(.L_x_3524) ;  /* 0x0000010000017945 */ /* 0x000fe60003800000 */
[----:B-1-3--:R2:W1:Y:S01]  /*9cf0*/  SHFL.IDX PT, R3, R4, 0x1, 0x181f ;  /* 0x00381f0004037f89 */ /* 0x00a46200000e0000 */
[----:B------:R-:W-:Y:S05]  /*9d00*/  @P1 BRA `(.L_x_3525) ;  /* 0x0000000000341947 */ /* 0x000fea0003800000 */
[----:B------:R-:W-:Y:S02]  /*9d10*/  ULDC UR4, c[0x0][0xac8] ;  /* 0x0002b20000047ab9 */ /* 0x000fe40000000800 */
[----:B------:R-:W-:Y:S02]  /*9d20*/  ISETP.GE.AND P4, PT, R16, UR4, PT ;  /* 0x0000000410007c0c */ /* 0x000fe4000bf86270 */
[----:B------:R-:W-:Y:S02]  /*9d30*/  ISETP.GE.AND P5, PT, R17, UR4, PT ;  /* 0x0000000411007c0c */ /* 0x000fe4000bfa6270 */
[----:B------:R-:W-:-:S09]  /*9d40*/  ISETP.GE.AND P6, PT, R18, UR4, PT ;  /* 0x0000000412007c0c */ /* 0x000fd2000bfc6270 */
[-C--:B-1----:R-:W-:Y:S02]  /*9d50*/  @!P4 LEA R8, P1, R16, R3.reuse, 0x1 ;  /* 0x000000031008c211 */ /* 0x082fe400078208ff */
[CC--:B------:R-:W-:Y:S02]  /*9d60*/  @!P5 LEA R12, P2, R17.reuse, R3.reuse, 0x1 ;  /* 0x00000003110cd211 */ /* 0x0c0fe400078408ff */
[----:B------:R-:W-:Y:S02]  /*9d70*/  @!P6 LEA R2, P3, R18, R3, 0x1 ;  /* 0x000000031202e211 */ /* 0x000fe400078608ff */
[-C--:B----4-:R-:W-:Y:S02]  /*9d80*/  @!P4 LEA.HI.X R9, R16, R0.reuse, R203, 0x1, P1 ;  /* 0x000000001009c211 */ /* 0x090fe400008f0ccb */
[-C--:B------:R-:W-:Y:S02]  /*9d90*/  @!P5 LEA.HI.X R13, R17, R0.reuse, R202, 0x1, P2 ;  /* 0x00000000110dd211 */ /* 0x080fe400010f0cca */
[----:B------:R-:W-:Y:S01]  /*9da0*/  @!P6 LEA.HI.X R3, R18, R0, R201, 0x1, P3 ;  /* 0x000000001203e211 */ /* 0x000fe200018f0cc9 */
[----:B------:R3:W-:Y:S04]  /*9db0*/  @!P4 ST.E.128 desc[UR36][R8.64], RZ ;  /* 0x000000ff0800c985 */ /* 0x0007e8000c101d24 */
[----:B------:R3:W-:Y:S04]  /*9dc0*/  @!P5 ST.E.128 desc[UR36][R12.64], RZ ;  /* 0x000000ff0c00d985 */ /* 0x0007e8000c101d24 */
[----:B------:R3:W-:Y:S02]  /*9dd0*/  @!P6 ST.E.128 desc[UR36][R2.64], RZ ;  /* 0x000000ff0200e985 */ /* 0x0007e4000c101d24 */
.L_x_3525:
[----:B------:R-:W-:Y:S05]  /*9de0*/  BSYNC B1 ;  /* 0x0000000000017941 */ /* 0x000fea0003800000 */
.L_x_3524:
[----:B----4-:R4:W0:Y:S01]  /*9df0*/  SHFL.IDX PT, R0, R5, 0x2, 0x181f ;  /* 0x00581f0005007f89 */ /* 0x01082200000e0000 */
        /* <DEDUP_REMOVED lines=10> */
[-C--:B0-----:R-:W-:Y:S02]  /*9ea0*/  @!P3 LEA.HI.X R9, R16, R0.reuse, R203, 0x1, P0 ;  /* 0x000000001009b211 */ /* 0x081fe400000f0ccb */
[-C--:B------:R-:W-:Y:S02]  /*9eb0*/  @!P4 LEA.HI.X R13, R17, R0.reuse, R202, 0x1, P1 ;  /* 0x00000000110dc211 */ /* 0x080fe400008f0cca */
[----:B------:R-:W-:Y:S01]  /*9ec0*/  @!P5 LEA.HI.X R3, R18, R0, R201, 0x1, P2 ;  /* 0x000000001203d211 */ /* 0x000fe200010f0cc9 */
[----:B------:R3:W-:Y:S04]  /*9ed0*/  @!P3 ST.E.128 desc[UR36][R8.64], RZ ;  /* 0x000000ff0800b985 */ /* 0x0007e8000c101d24 */
[----:B------:R3:W-:Y:S04]  /*9ee0*/  @!P4 ST.E.128 desc[UR36][R12.64], RZ ;  /* 0x000000ff0c00c985 */ /* 0x0007e8000c101d24 */
[----:B------:R3:W-:Y:S02]  /*9ef0*/  @!P5 ST.E.128 desc[UR36][R2.64], RZ ;  /* 0x000000ff0200d985 */ /* 0x0007e4000c101d24 */
.L_x_3527:
[----:B------:R-:W-:Y:S05]  /*9f00*/  BSYNC B1 ;  /* 0x0000000000017941 */ /* 0x000fea0003800000 */
.L_x_3526:
        /* <DEDUP_REMOVED lines=18> */
.L_x_3518:
[----:B------:R-:W-:Y:S05]  /*a030*/  BSYNC B0 ;  /* 0x0000000000007941 */ /* 0x000fea0003800000 */
.L_x_3509:
[----:B------:R-:W-:Y:S02]  /*a040*/  ULDC UR4, c[0x0][0xc3c] ;  /* 0x00030f0000047ab9 */ /* 0x000fe40000000800 */
[----:B------:R-:W-:-:S13]  /*a050*/  ISETP.GE.AND P0, PT, R39, UR4, PT ;  /* 0x0000000427007c0c */ /* 0x000fda000bf06270 */
[----:B------:R-:W-:Y:S05]  /*a060*/  @!P0 BRA `(.L_x_3528) ;  /* 0xffffff6c004c8947 */ /* 0x000fea000383ffff */
[----:B------:R-:W-:Y:S05]  /*a070*/  EXIT ;  /* 0x000000000000794d */ /* 0x000fea0003800000 */
.L_x_3481:
        /* <DEDUP_REMOVED lines=16> */
.L_x_3529:
        /* <DEDUP_REMOVED lines=34> */
[----:B-1----:R-:W-:Y:S02]  /*a3a0*/  ISETP.GT.AND P6, PT, R4, UR6, PT ;  /* 0x0000000604007c0c */ /* 0x002fe4000bfc4270 */
[----:B------:R-:W-:-:S11]  /*a3b0*/  MOV R3, R4 ;  /* 0x0000000400037202 */ /* 0x000fd60000000f00 */
[----:B------:R-:W-:Y:S05]  /*a3c0*/  @P6 BRA `(.L_x_3531) ;  /* 0x0000000000946947 */ /* 0x000fea0003800000 */
[----:B------:R-:W-:Y:S01]  /*a3d0*/  IMAD.MOV.U32 R4, RZ, RZ, R3 ;  /* 0x000000ffff047224 */ /* 0x000fe200078e0003 */
[----:B------:R-:W-:Y:S01]  /*a3e0*/  UMOV UR4, URZ ;  /* 0x0000003f00047c82 */ /* 0x000fe20008000000 */
[----:B------:R-:W-:-:S05]  /*a3f0*/  ULDC UR5, c[0x0][0xc38] ;  /* 0x00030e0000057ab9 */ /* 0x000fca0000000800 */
.L_x_3535:
        /* <DEDUP_REMOVED lines=12> */
.L_x_3534:
[----:B------:R-:W-:Y:S05]  /*a4c0*/  BSYNC B0 ;  /* 0x0000000000007941 */ /* 0x000fea0003800000 */
.L_x_3533:
[----:B0----5:R-:W0:Y:S02]  /*a4d0*/  SHFL.UP PT, R2, R0, 0x1, RZ ;  /* 0x0420000000027989 */ /* 0x021e2400000e00ff */
        /* <DEDUP_REMOVED lines=19> */
[----:B------:R-:W-:-:S07]  /*a610*/  MOV R7, R9 ;  /* 0x0000000900077202 */ /* 0x000fce0000000f00 */
.L_x_3531:
        /* <DEDUP_REMOVED lines=15> */
.L_x_3536:
        /* <DEDUP_REMOVED lines=20> */
[----:B------:R-:W-:-:S07]  /*a850*/  ISETP.GE.AND P2, PT, R0, RZ, PT ;  /* 0x000000ff0000720c */ /* 0x000fce0003f46270 */
[----:B------:R-:W-:-:S06]  /*a860*/  @P0 VIADD R2, R2, 0x1 ;  /* 0x0000000102020836 */ /* 0x000fcc0000000000 */
[----:B------:R-:W-:Y:S01]  /*a870*/  @!P2 IMAD.MOV R2, RZ, RZ, -R2 ;  /* 0x000000ffff02a224 */ /* 0x000fe200078e0a02 */
[----:B------:R-:W-:-:S04]  /*a880*/  @!P1 LOP3.LUT R2, RZ, R10, RZ, 0x33, !PT ;  /* 0x0000000aff029212 */ /* 0x000fc800078e33ff */
[----:B------:R-:W-:Y:S01]  /*a890*/  MOV R18, R2 ;  /* 0x0000000200127202 */ /* 0x000fe20000000f00 */
[----:B------:R-:W-:-:S04]  /*a8a0*/  IMAD.MOV R17, RZ, RZ, -R2 ;  /* 0x000000ffff117224 */ /* 0x000fc800078e0a02 */
[----:B------:R-:W-:Y:S01]  /*a8b0*/  IMAD R17, R10, R17, R11 ;  /* 0x000000110a117224 */ /* 0x000fe200078e020b */
[----:B------:R-:W-:Y:S06]  /*a8c0*/  BRA `(.L_x_3537) ;  /* 0x0000000000147947 */ /* 0x000fec0003800000 */
.L_x_3532:
[----:B------:R-:W-:Y:S01]  /*a8d0*/  ULDC UR4, c[0x0][0xc3c] ;  /* 0x00030f0000047ab9 */ /* 0x000fe20000000800 */
[----:B------:R-:W-:Y:S02]  /*a8e0*/  IMAD.MOV.U32 R17, RZ, RZ, RZ ;  /* 0x000000ffff117224 */ /* 0x000fe400078e00ff */
[----:B------:R-:W-:Y:S02]  /*a8f0*/  IMAD.U32 R16, RZ, RZ, UR6 ;  /* 0x00000006ff107e24 */ /* 0x000fe4000f8e00ff */
[----:B------:R-:W-:Y:S02]  /*a900*/  IMAD.MOV.U32 R18, RZ, RZ, RZ ;  /* 0x000000ffff127224 */ /* 0x000fe400078e00ff */
[----:B------:R-:W-:-:S07]  /*a910*/  IMAD.U32 R19, RZ, RZ, UR4 ;  /* 0x00000004ff137e24 */ /* 0x000fce000f8e00ff */
.L_x_3537:
[----:B------:R-:W-:-:S13]  /*a920*/  ISETP.NE.AND P0, PT, R5, RZ, PT ;  /* 0x000000ff0500720c */ /* 0x000fda0003f05270 */
[----:B------:R-:W0:Y:S01]  /*a930*/  @!P0 S2R R3, SR_CgaCtaId ;  /* 0x0000000000038919 */ /* 0x000e220000008800 */
[----:B------:R-:W-:-:S04]  /*a940*/  @!P0 MOV R0, 0x400 ;  /* 0x0000040000008802 */ /* 0x000fc80000000f00 */
[----:B0-----:R-:W-:-:S05]  /*a950*/  @!P0 LEA R0, R3, R0, 0x18 ;  /* 0x0000000003008211 */ /* 0x001fca00078ec0ff */
[----:B------:R0:W-:Y:S01]  /*a960*/  @!P0 STS.128 [R0+0x308d0], R16 ;  /* 0x0308d01000008388 */ /* 0x0001e20000000c00 */
[----:B------:R-:W-:Y:S06]  /*a970*/  BAR.ARV 0x5, 0x180 ;  /* 0x0146000000007b1d */ /* 0x000fec0000002000 */
.L_x_3530:
[----:B------:R2:W-:Y:S01]  /*a980*/  STL [R1+0x1c], RZ ;  /* 0x00001cff01007387 */ /* 0x0005e20000100800 */
[----:B------:R-:W-:Y:S01]  /*a990*/  ULDC UR4, c[0x0][0xc3c] ;  /* 0x00030f0000047ab9 */ /* 0x000fe20000000800 */
[----:B------:R-:W-:Y:S01]  /*a9a0*/  MOV R28, 0x1 ;  /* 0x00000001001c7802 */ /* 0x000fe20000000f00 */
[----:B------:R-:W-:Y:S01]  /*a9b0*/  IMAD.MOV.U32 R27, RZ, RZ, RZ ;  /* 0x000000ffff1b7224 */ /* 0x000fe200078e00ff */
[----:B-1----:R-:W-:-:S13]  /*a9c0*/  ISETP.GE.AND P0, PT, R19, UR4, PT ;  /* 0x0000000413007c0c */ /* 0x002fda000bf06270 */
[----:B--2---:R-:W-:Y:S05]  /*a9d0*/  @P0 BRA `(.L_x_3538) ;  /* 0x0000004400c40947 */ /* 0x004fea0003800000 */
[----:B0-----:R-:W2:Y:S01]  /*a9e0*/  LDL R0, [R1+0x28] ;  /* 0x0000280001007983 */ /* 0x001ea20000100800 */
[----:B------:R-:W0:Y:S01]  /*a9f0*/  S2UR UR5, SR_CgaCtaId ;  /* 0x00000000000579c3 */ /* 0x000e220000008800 */
[----:B------:R-:W-:Y:S01]  /*aa00*/  BSSY B8, `(.L_x_3538) ;  /* 0x000046e000087945 */ /* 0x000fe20003800000 */
[----:B------:R-:W-:Y:S01]  /*aa10*/  IMAD.MOV.U32 R28, RZ, RZ, 0x1 ;  /* 0x00000001ff1c7424 */ /* 0x000fe200078e00ff */
[----:B------:R-:W1:Y:S01]  /*aa20*/  S2R R4, SR_TID.X ;  /* 0x0000000000047919 */ /* 0x000e620000002100 */
[----:B------:R-:W-:Y:S01]  /*aa30*/  MOV R27, RZ ;  /* 0x000000ff001b7202 */ /* 0x000fe20000000f00 */
[----:B------:R-:W-:Y:S01]  /*aa40*/  ULDC UR39, c[0x0][0xc] ;  /* 0x0000030000277ab9 */ /* 0x000fe20000000800 */
[----:B------:R3:W-:Y:S01]  /*aa50*/  STL [R1+0x1c], RZ ;  /* 0x00001cff01007387 */ /* 0x0007e20000100800 */
[C---:B-1----:R-:W-:Y:S01]  /*aa60*/  IMAD.SHL.U32 R32, R4.reuse, 0x8, RZ ;  /* 0x0000000804207824 */ /* 0x042fe200078e00ff */
        /* <DEDUP_REMOVED lines=13> */
[----:B------:R-:W-:-:S05]  /*ab40*/  LOP3.LUT R33, R32, 0x80, RZ, 0xfc, !PT ;  /* 0x0000008020217812 */ /* 0x000fca00078efcff */
[----:B------:R-:W-:-:S04]  /*ab50*/  IMAD.U32 R22, RZ, RZ, UR4 ;  /* 0x00000004ff167e24 */ /* 0x000fc8000f8e00ff */
[----:B---3--:R-:W-:-:S07]  /*ab60*/  IMAD R37, R36, 0x2, R22 ;  /* 0x0000000224257824 */ /* 0x008fce00078e0216 */
.L_x_3601:
[----:B0-----:R-:W0:Y:S02]  /*ab70*/  LDC.64 R2, c[0x0][0xc88] ;  /* 0x00032200ff027b82 */ /* 0x001e240000000a00 */
[----:B0-----:R-:W-:-:S05]  /*ab80*/  IMAD.WIDE R2, R19, 0x4, R2 ;  /* 0x0000000413027825 */ /* 0x001fca00078e0202 */
[----:B------:R-:W2:Y:S01]  /*ab90*/  LDG.E R29, desc[UR36][R2.64] ;  /* 0x00000024021d7981 */ /* 0x000ea2000c1e1900 */
[----:B------:R-:W-:Y:S05]  /*aba0*/  YIELD ;  /* 0x0000000000007946 */ /* 0x000fea0003800000 */
[----:B------:R-:W-:Y:S01]  /*abb0*/  ULDC.64 UR4, c[0x0][0xa28] ;  /* 0x00028a0000047ab9 */ /* 0x000fe20000000a00 */
[----:B------:R-:W-:Y:S01]  /*abc0*/  IMAD.MOV.U32 R30, RZ, RZ, RZ ;  /* 0x000000ffff1e7224 */ /* 0x000fe200078e00ff */
[----:B------:R-:W-:Y:S01]  /*abd0*/  ISETP.NE.U32.AND P0, PT, RZ, UR4, PT ;  /* 0x00000004ff007c0c */ /* 0x000fe2000bf05070 */
[----:B------:R-:W-:-:S03]  /*abe0*/  ULDC.64 UR6, c[0x0][0xa18] ;  /* 0x0002860000067ab9 */ /* 0x000fc60000000a00 */
[----:B------:R-:W-:Y:S02]  /*abf0*/  ISETP.NE.AND.EX P0, PT, RZ, UR5, PT, P0 ;  /* 0x00000005ff007c0c */ /* 0x000fe4000bf05300 */
[----:B------:R-:W-:Y:S02]  /*ac00*/  MOV R35, RZ ;  /* 0x000000ff00237202 */ /* 0x000fe40000000f00 */
[----:B--2---:R-:W-:-:S09]  /*ac10*/  SHF.R.S32.HI R0, RZ, 0x1f, R29 ;  /* 0x0000001fff007819 */ /* 0x004fd2000001141d */
[C---:B------:R-:W-:Y:S01]  /*ac20*/  @P0 LEA R2, P1, R29.reuse, UR4, 0x2 ;  /* 0x000000041d020c11 */ /* 0x040fe2000f8210ff */
[C---:B------:R-:W-:Y:S01]  /*ac30*/  IMAD.SHL.U32 R24, R29.reuse, 0x4, RZ ;  /* 0x000000041d187824 */ /* 0x040fe200078e00ff */
[C-C-:B------:R-:W-:Y:S01]  /*ac40*/  SHF.L.U64.HI R25, R29.reuse, 0x2, R0.reuse ;  /* 0x000000021d197819 */ /* 0x140fe20000010200 */
[----:B------:R0:W-:Y:S01]  /*ac50*/  STL [R1+0x10], R0 ;  /* 0x0000100001007387 */ /* 0x0001e20000100800 */
[----:B------:R-:W-:Y:S01]  /*ac60*/  @P0 LEA.HI.X R3, R29, UR5, R0, 0x2, P1 ;  /* 0x000000051d030c11 */ /* 0x000fe200088f1400 */
[----:B------:R-:W-:-:S04]  /*ac70*/  ULDC.64 UR4, c[0x0][0xa00] ;  /* 0x0002800000047ab9 */ /* 0x000fc80000000a00 */
[----:B-1----:R1:W2:Y:S01]  /*ac80*/  @P0 LDG.E R30, desc[UR36][R2.64] ;  /* 0x00000024021e0981 */ /* 0x0022a2000c1e1900 */
[----:B------:R-:W-:Y:S02]  /*ac90*/  ISETP.NE.U32.AND P0, PT, RZ, UR4, PT ;  /* 0x00000004ff007c0c */ /* 0x000fe4000bf05070 */
[----:B------:R-:W-:Y:S02]  /*aca0*/  LOP3.LUT R23, R23, 0xffffffbf, RZ, 0xc0, !PT ;  /* 0xffffffbf17177812 */ /* 0x000fe400078ec0ff */
[----:B------:R-:W-:Y:S02]  /*acb0*/  ISETP.NE.AND.EX P2, PT, RZ, UR5, PT, P0 ;  /* 0x00000005ff007c0c */ /* 0x000fe4000bf45300 */
[----:B------:R-:W-:Y:S02]  /*acc0*/  ISETP.NE.U32.AND P0, PT, RZ, UR6, PT ;  /* 0x00000006ff007c0c */ /* 0x000fe4000bf05070 */
[----:B-1----:R-:W-:Y:S02]  /*acd0*/  IADD3 R2, P1, R24, UR4, RZ ;  /* 0x0000000418027c10 */ /* 0x002fe4000ff3e0ff */
[----:B------:R-:W-:-:S02]  /*ace0*/  ISETP.NE.AND.EX P0, PT, RZ, UR7, PT, P0 ;  /* 0x00000007ff007c0c */ /* 0x000fc4000bf05300 */
[----:B------:R-:W-:Y:S01]  /*acf0*/  IADD3.X R3, R25, UR5, RZ, P1, !PT ;  /* 0x0000000519037c10 */ /* 0x000fe20008ffe4ff */
[----:B------:R-:W-:-:S04]  /*ad00*/  ULDC.64 UR4, c[0x0][0x418] ;  /* 0x0001060000047ab9 */ /* 0x000fc80000000a00 */
[----:B------:R-:W-:Y:S01]  /*ad10*/  @P2 LOP3.LUT R23, R23, 0x40, RZ, 0xfc, !PT ;  /* 0x0000004017172812 */ /* 0x000fe200078efcff */
[----:B------:R1:W5:Y:S05]  /*ad20*/  @P2 LDG.E R35, desc[UR36][R2.64] ;  /* 0x0000002402232981 */ /* 0x00036a000c1e1900 */
[----:B------:R-:W-:-:S04]  /*ad30*/  @P0 IADD3 R4, P1, R24, UR6, RZ ;  /* 0x0000000618040c10 */ /* 0x000fc8000ff3e0ff */
[----:B------:R-:W-:-:S05]  /*ad40*/  @P0 IADD3.X R5, R25, UR7, RZ, P1, !PT ;  /* 0x0000000719050c10 */ /* 0x000fca0008ffe4ff */
[----:B---3--:R-:W3:Y:S01]  /*ad50*/  @P0 LDG.E R4, desc[UR36][R4.64] ;  /* 0x0000002404040981 */ /* 0x008ee2000c1e1900 */
        /* <DEDUP_REMOVED lines=18> */
.L_x_3539:
        /* <DEDUP_REMOVED lines=9> */
.L_x_3540:
        /* <DEDUP_REMOVED lines=9> */
.L_x_3541:
        /* <DEDUP_REMOVED lines=17> */
[----:B------:R-:W1:Y:S08]  /*b0b0*/  FLO.U32 R0, UR4 ;  /* 0x0000000400007d00 */ /* 0x000e7000080e0000 */
[----:B------:R-:W2:Y:S01]  /*b0c0*/  POPC R5, UR4 ;  /* 0x0000000400057d09 */ /* 0x000ea20008000000 */
[----:B-1----:R-:W-:-:S13]  /*b0d0*/  ISETP.EQ.U32.AND P0, PT, R0, R7, PT ;  /* 0x000000070000720c */ /* 0x002fda0003f02070 */
[----:B--2---:R-:W2:Y:S01]  /*b0e0*/  @P0 ATOMG.E.ADD.STRONG.GPU PT, R3, desc[UR36][R2.64], R5 ;  /* 0x00000005020309a8 */ /* 0x004ea200081ee1e4 */
[----:B0-----:R-:W0:Y:S02]  /*b0f0*/  S2R R4, SR_LTMASK ;  /* 0x0000000000047919 */ /* 0x001e240000003900 */
[----:B0-----:R-:W-:-:S04]  /*b100*/  LOP3.LUT R4, R4, UR4, RZ, 0xc0, !PT ;  /* 0x0000000404047c12 */ /* 0x001fc8000f8ec0ff */
[----:B------:R-:W0:Y:S01]  /*b110*/  POPC R7, R4 ;  /* 0x0000000400077309 */ /* 0x000e220000000000 */
[----:B--2---:R-:W0:Y:S02]  /*b120*/  SHFL.IDX PT, R0, R3, R0, 0x1f ;  /* 0x00001f0003007589 */ /* 0x004e2400000e0000 */
[----:B0-----:R-:W-:Y:S01]  /*b130*/  IADD3 R16, R0, UR39, R7 ;  /* 0x0000002700107c10 */ /* 0x001fe2000fffe007 */
[----:B------:R-:W-:Y:S06]  /*b140*/  BRA `(.L_x_3544) ;  /* 0x0000003400687947 */ /* 0x000fec0003800000 */
.L_x_3543:
        /* <DEDUP_REMOVED lines=20> */
.L_x_3546:
[----:B------:R-:W-:Y:S05]  /*b290*/  BSYNC B6 ;  /* 0x0000000000067941 */ /* 0x000fea0003800000 */
.L_x_3545:
        /* <DEDUP_REMOVED lines=11> */
[----:B------:R-:W-:Y:S01]  /*b350*/  IMAD.U32 R6, RZ, RZ, UR8 ;  /* 0x00000008ff067e24 */ /* 0x000fe2000f8e00ff */
[----:B------:R-:W-:Y:S01]  /*b360*/  MOV R8, 0x70 ;  /* 0x0000007000087802 */ /* 0x000fe20000000f00 */
[----:B------:R-:W-:Y:S02]  /*b370*/  IMAD.U32 R7, RZ, RZ, UR9 ;  /* 0x00000009ff077e24 */ /* 0x000fe4000f8e00ff */
[----:B------:R-:W-:-:S02]  /*b380*/  IMAD.U32 R10, RZ, RZ, UR4 ;  /* 0x00000004ff0a7e24 */ /* 0x000fc4000f8e00ff */
[----:B------:R-:W-:Y:S02]  /*b390*/  IMAD.U32 R11, RZ, RZ, UR5 ;  /* 0x00000005ff0b7e24 */ /* 0x000fe4000f8e00ff */
[----:B------:R-:W-:Y:S02]  /*b3a0*/  IMAD.MOV.U32 R12, RZ, RZ, 0x1 ;  /* 0x00000001ff0c7424 */ /* 0x000fe400078e00ff */
[----:B-1----:R-:W-:-:S07]  /*b3b0*/  IMAD.MOV.U32 R13, RZ, RZ, RZ ;  /* 0x000000ffff0d7224 */ /* 0x002fce00078e00ff */
[----:B------:R-:W-:-:S07]  /*b3c0*/  LEPC R20, `(.L_x_3549) ;  /* 0x000000001014794e */ /* 0x000fce0000000000 */
[----:B--2---:R-:W-:Y:S05]  /*b3d0*/  CALL.ABS.NOINC R2 ;  /* 0x0000000002007343 */ /* 0x004fea0003c00000 */
.L_x_3549:
        /* <DEDUP_REMOVED lines=15> */
.L_x_3548:
[----:B------:R-:W-:Y:S05]  /*b4d0*/  BSYNC B6 ;  /* 0x0000000000067941 */ /* 0x000fea0003800000 */
.L_x_3547:
        /* <DEDUP_REMOVED lines=9> */
[----:B------:R-:W-:Y:S01]  /*b570*/  LOP3.LUT R23, R23, 0xffffffdf, RZ, 0xc0, !PT ;  /* 0xffffffdf17177812 */ /* 0x000fe200078ec0ff */
[----:B------:R-:W-:Y:S01]  /*b580*/  ULDC UR4, c[0x0][0x2f4] ;  /* 0x0000bd0000047ab9 */ /* 0x000fe20000000800 */
[----:B------:R-:W-:-:S05]  /*b590*/  @P0 IADD3.X R25, R25, UR5, RZ, P1, !PT ;  /* 0x0000000519190c10 */ /* 0x000fca0008ffe4ff */
[----:B------:R-:W3:Y:S01]  /*b5a0*/  @P0 LDG.E R31, desc[UR36][R24.64] ;  /* 0x00000024181f0981 */ /* 0x000ee2000c1e1900 */
[----:B-1----:R-:W-:Y:S02]  /*b5b0*/  ISETP.NE.AND P2, PT, R8, 0x1, PT ;  /* 0x000000010800780c */ /* 0x002fe40003f45270 */
[----:B----4-:R-:W-:-:S04]  /*b5c0*/  LOP3.LUT R20, R20, 0x7f, RZ, 0xc0, !PT ;  /* 0x0000007f14147812 */ /* 0x010fc800078ec0ff */
[----:B------:R-:W-:-:S07]  /*b5d0*/  SHF.R.U32.HI R0, RZ, 0x3, R20 ;  /* 0x00000003ff007819 */ /* 0x000fce0000011614 */
[----:B------:R-:W1:Y:S08]  /*b5e0*/  @P2 LDC R7, c[0x0][0x434] ;  /* 0x00010d00ff072b82 */ /* 0x000e700000000800 */
[----:B------:R-:W4:Y:S01]  /*b5f0*/  @P2 LDC R5, c[0x0][0x438] ;  /* 0x00010e00ff052b82 */ /* 0x000f220000000800 */
[----:B0-----:R-:W-:-:S05]  /*b600*/  IMAD.SHL.U32 R20, R21, 0x10, RZ ;  /* 0x0000001015147824 */ /* 0x001fca00078e00ff */
[----:B------:R-:W-:Y:S02]  /*b610*/  LOP3.LUT R20, R0, 0x70, R20, 0xf8, !PT ;  /* 0x0000007000147812 */ /* 0x000fe400078ef814 */
        /* <DEDUP_REMOVED lines=8> */
[----:B-1----:R-:W-:-:S08]  /*b6a0*/  @P2 IMAD.HI.U32 R6, R0, R7, RZ ;  /* 0x0000000700062227 */ /* 0x002fd000078e00ff */
[----:B------:R-:W0:Y:S01]  /*b6b0*/  @!P0 LDC.64 R2, c[0x0][0x428] ;  /* 0x00010a00ff028b82 */ /* 0x000e220000000a00 */
[----:B------:R-:W-:Y:S02]  /*b6c0*/  MOV R4, R0 ;  /* 0x0000000000047202 */ /* 0x000fe40000000f00 */
[----:B----4-:R-:W-:Y:S02]  /*b6d0*/  @P2 SHF.R.U32.HI R4, RZ, R5, R6 ;  /* 0x00000005ff042219 */ /* 0x010fe40000011606 */
[----:B------:R-:W-:-:S03]  /*b6e0*/  SHF.R.S32.HI R6, RZ, 0x1f, R31 ;  /* 0x0000001fff067819 */ /* 0x000fc6000001141f */
[----:B------:R-:W-:Y:S02]  /*b6f0*/  IMAD.MOV R5, RZ, RZ, -R4 ;  /* 0x000000ffff057224 */ /* 0x000fe400078e0a04 */
[----:B------:R0:W-:Y:S02]  /*b700*/  STL [R1+0x8], R6 ;  /* 0x0000080601007387 */ /* 0x0001e40000100800 */
[----:B------:R-:W-:Y:S01]  /*b710*/  IMAD R0, R8, R5, R0 ;  /* 0x0000000508007224 */ /* 0x000fe200078e0200 */
[--C-:B------:R-:W-:Y:S01]  /*b720*/  @!P0 SHF.R.S32.HI R5, RZ, 0x1f, R4.reuse ;  /* 0x0000001fff058819 */ /* 0x100fe20000011404 */
[-C--:B0-----:R-:W-:Y:S02]  /*b730*/  @!P0 IMAD R6, R6, R2.reuse, RZ ;  /* 0x0000000206068224 */ /* 0x081fe400078e02ff */
[----:B------:R-:W-:-:S04]  /*b740*/  @!P0 IMAD.WIDE.U32 R4, R31, R2, R4 ;  /* 0x000000021f048225 */ /* 0x000fc800078e0004 */
[----:B------:R-:W-:Y:S02]  /*b750*/  @!P0 IMAD R6, R31, R3, R6 ;  /* 0x000000031f068224 */ /* 0x000fe400078e0206 */
[----:B------:R-:W0:Y:S02]  /*b760*/  @!P0 LDC.64 R2, c[0x0][0x418] ;  /* 0x00010600ff028b82 */ /* 0x000e240000000a00 */
[----:B------:R-:W-:Y:S02]  /*b770*/  @!P0 IMAD.IADD R6, R5, 0x1, R6 ;  /* 0x0000000105068824 */ /* 0x000fe400078e0206 */
[----:B------:R-:W-:-:S05]  /*b780*/  IMAD.U32 R5, RZ, RZ, UR38 ;  /* 0x00000026ff057e24 */ /* 0x000fca000f8e00ff */
[----:B------:R-:W-:Y:S02]  /*b790*/  ISETP.NE.AND P2, PT, R5, 0x3, PT ;  /* 0x000000030500780c */ /* 0x000fe40003f45270 */
[----:B0-----:R-:W-:-:S04]  /*b7a0*/  @!P0 LEA R2, P1, R4, R2, 0x2 ;  /* 0x0000000204028211 */ /* 0x001fc800078210ff */
[----:B------:R-:W-:Y:S01]  /*b7b0*/  @!P0 LEA.HI.X R3, R4, R3, R6, 0x2, P1 ;  /* 0x0000000304038211 */ /* 0x000fe200008f1406 */
[----:B------:R-:W-:-:S06]  /*b7c0*/  IMAD.MOV.U32 R4, RZ, RZ, RZ ;  /* 0x000000ffff047224 */ /* 0x000fcc00078e00ff */
[----:B------:R0:W5:Y:S01]  /*b7d0*/  @!P0 LDG.E R4, desc[UR36][R2.64] ;  /* 0x0000002402048981 */ /* 0x000162000c1e1900 */
[----:B------:R-:W-:Y:S02]  /*b7e0*/  ISETP.GE.AND P0, PT, R32, UR4, PT ;  /* 0x0000000420007c0c */ /* 0x000fe4000bf06270 */
[----:B------:R-:W-:-:S04]  /*b7f0*/  @P2 LOP3.LUT R23, R23, 0x10, RZ, 0xfc, !PT ;  /* 0x0000001017172812 */ /* 0x000fc800078efcff */
[----:B------:R-:W-:Y:S02]  /*b800*/  LOP3.LUT R23, R23, 0xfffffffb, RZ, 0xc0, !PT ;  /* 0xfffffffb17177812 */ /* 0x000fe400078ec0ff */
[----:B------:R-:W-:-:S05]  /*b810*/  ISETP.GE.AND P1, PT, R34, UR4, PT ;  /* 0x0000000422007c0c */ /* 0x000fca000bf26270 */
[----:B------:R-:W-:Y:S02]  /*b820*/  @P0 LOP3.LUT R23, R23, 0x4, RZ, 0xfc, !PT ;  /* 0x0000000417170812 */ /* 0x000fe400078efcff */
[----:B------:R-:W-:Y:S02]  /*b830*/  ISETP.GE.AND P0, PT, R33, UR4, PT ;  /* 0x0000000421007c0c */ /* 0x000fe4000bf06270 */
[----:B------:R-:W-:-:S04]  /*b840*/  LOP3.LUT R23, R23, 0xfffffffe, RZ, 0xc0, !PT ;  /* 0xfffffffe17177812 */ /* 0x000fc800078ec0ff */
[----:B------:R-:W-:-:S04]  /*b850*/  LOP3.LUT R23, R23, 0xfffffffd, RZ, 0xc0, !PT ;  /* 0xfffffffd17177812 */ /* 0x000fc800078ec0ff */
[----:B------:R-:W-:-:S04]  /*b860*/  @P1 LOP3.LUT R23, R23, 0x2, RZ, 0xfc, !PT ;  /* 0x0000000217171812 */ /* 0x000fc800078efcff */
[----:B------:R-:W-:Y:S01]  /*b870*/  @P0 LOP3.LUT R23, R23, 0x1, RZ, 0xfc, !PT ;  /* 0x0000000117170812 */ /* 0x000fe200078efcff */
[----:B0-----:R-:W-:Y:S06]  /*b880*/  BRA.DIV UR5, `(.L_x_3550) ;  /* 0x0000003e057c7947 */ /* 0x001fec000b800000 */
.L_x_3618:
[----:B------:R-:W-:Y:S02]  /*b890*/  ISETP.GT.U32.AND P0, PT, R20, 0x5f, PT ;  /* 0x0000005f1400780c */ /* 0x000fe40003f04070 */
[----:B------:R-:W-:Y:S02]  /*b8a0*/  LOP3.LUT R23, R23, 0xfffffff7, RZ, 0xc0, !PT ;  /* 0xfffffff717177812 */ /* 0x000fe400078ec0ff */
[----:B------:R-:W-:-:S09]  /*b8b0*/  SHF.R.S32.HI R30, RZ, 0x1f, R18 ;  /* 0x0000001fff1e7819 */ /* 0x000fd20000011412 */
[----:B------:R-:W-:Y:S01]  /*b8c0*/  @P0 LOP3.LUT R23, R23, 0x8, RZ, 0xfc, !PT ;  /* 0x0000000817170812 */ /* 0x000fe200078efcff */
[----:B------:R-:W-:Y:S06]  /*b8d0*/  @!P2 BRA `(.L_x_3551) ;  /* 0x000000000004a947 */ /* 0x000fec0003800000 */
[----:B------:R-:W-:Y:S01]  /*b8e0*/  BPT.TRAP 0x1 ;  /* 0x000000040000795c */ /* 0x000fe20000300000 */
.L_x_3551:
[----:B------:R-:W-:Y:S01]  /*b8f0*/  SHF.R.S32.HI R5, RZ, 0x1f, R0 ;  /* 0x0000001fff057819 */ /* 0x000fe20000011400 */
[----:B------:R-:W-:Y:S01]  /*b900*/  ULDC.64 UR4, c[0x0][0x328] ;  /* 0x0000ca0000047ab9 */ /* 0x000fe20000000a00 */
[----:B------:R-:W-:Y:S03]  /*b910*/  BSSY B0, `(.L_x_3552) ;  /* 0x0000017000007945 */ /* 0x000fe60003800000 */
[----:B------:R-:W-:-:S04]  /*b920*/  IMAD R3, R5, UR4, RZ ;  /* 0x0000000405037c24 */ /* 0x000fc8000f8e02ff */
[C---:B------:R-:W-:Y:S02]  /*b930*/  IMAD R6, R0.reuse, UR5, R3 ;  /* 0x0000000500067c24 */ /* 0x040fe4000f8e0203 */
[----:B------:R-:W-:Y:S01]  /*b940*/  IMAD.WIDE.U32 R2, R0, UR4, RZ ;  /* 0x0000000400027c25 */ /* 0x000fe2000f8e00ff */
[----:B------:R-:W-:-:S04]  /*b950*/  ULDC.64 UR4, c[0x0][0x338] ;  /* 0x0000ce0000047ab9 */ /* 0x000fc80000000a00 */
[----:B------:R-:W-:Y:S02]  /*b960*/  IADD3 R3, R3, R6, RZ ;  /* 0x0000000603037210 */ /* 0x000fe40007ffe0ff */
        /* <DEDUP_REMOVED lines=17> */
.L_x_3619:
[----:B------:R-:W-:Y:S05]  /*ba80*/  BSYNC B0 ;  /* 0x0000000000007941 */ /* 0x000fea0003800000 */
.L_x_3552:
[----:B------:R-:W2:Y:S01]  /*ba90*/  LDL R9, [R1] ;  /* 0x0000000001097983 */ /* 0x000ea20000100800 */
[----:B------:R-:W-:Y:S01]  /*baa0*/  ULDC.64 UR4, c[0x0][0x300] ;  /* 0x0000c00000047ab9 */ /* 0x000fe20000000a00 */
[----:B------:R-:W-:Y:S01]  /*bab0*/  LOP3.LUT P4, RZ, R23, 0x4, RZ, 0xc0, !PT ;  /* 0x0000000417ff7812 */ /* 0x000fe2000788c0ff */
[----:B------:R-:W-:Y:S01]  /*bac0*/  IMAD R5, R5, UR4, RZ ;  /* 0x0000000405057c24 */ /* 0x000fe2000f8e02ff */
[----:B------:R-:W1:Y:S01]  /*bad0*/  S2R R8, SR_TID.X ;  /* 0x0000000000087919 */ /* 0x000e620000002100 */
[C---:B0-----:R-:W-:Y:S01]  /*bae0*/  IMAD.WIDE.U32 R2, R0.reuse, UR4, RZ ;  /* 0x0000000400027c25 */ /* 0x041fe2000f8e00ff */
[C---:B------:R-:W-:Y:S02]  /*baf0*/  LOP3.LUT P3, RZ, R23.reuse, 0x2, RZ, 0xc0, !PT ;  /* 0x0000000217ff7812 */ /* 0x040fe4000786c0ff */
[----:B------:R-:W-:Y:S01]  /*bb00*/  LOP3.LUT P2, RZ, R23, 0x1, RZ, 0xc0, !PT ;  /* 0x0000000117ff7812 */ /* 0x000fe2000784c0ff */
        /* <DEDUP_REMOVED lines=24> */
[----:B------:R-:W-:-:S03]  /*bc90*/  @P0 IMAD R8, R5, 0x2, R22 ;  /* 0x0000000205080824 */ /* 0x000fc600078e0216 */
[----:B------:R-:W1:Y:S01]  /*bca0*/  SHFL.IDX PT, R2, R0, RZ, 0x181f ;  /* 0x00181fff00027589 */ /* 0x000e6200000e0000 */
[----:B0-----:R-:W-:-:S05]  /*bcb0*/  @P0 LEA R3, P1, R32, R3, 0x1 ;  /* 0x0000000320030211 */ /* 0x001fca00078208ff */
[----:B-1----:R-:W-:Y:S01]  /*bcc0*/  @P0 IMAD.X R2, RZ, RZ, R2, P1 ;  /* 0x000000ffff020224 */ /* 0x002fe200008e0602 */
[----:B------:R-:W-:-:S04]  /*bcd0*/  ISETP.GE.AND P1, PT, R6, 0x11, PT ;  /* 0x000000110600780c */ /* 0x000fc80003f26270 */
[----:B------:R-:W-:-:S04]  /*bce0*/  @P0 LOP3.LUT R3, R3, R2, RZ, 0x3c, !PT ;  /* 0x0000000203030212 */ /* 0x000fc800078e3cff */
[----:B------:R-:W-:-:S04]  /*bcf0*/  @P0 LOP3.LUT R2, R3, R2, RZ, 0x3c, !PT ;  /* 0x0000000203020212 */ /* 0x000fc800078e3cff */
[----:B------:R-:W-:-:S05]  /*bd00*/  @P0 LOP3.LUT R3, R3, R2, RZ, 0x3c, !PT ;  /* 0x0000000203030212 */ /* 0x000fca00078e3cff */
[----:B------:R-:W-:Y:S01]  /*bd10*/  @!PT LDS RZ, [RZ] ;  /* 0x00000000fffff984 */ /* 0x000fe20000000800 */
[----:B------:R-:W-:Y:S04]  /*bd20*/  @P0 LDGSTS.E.BYPASS.LTC128B.128 [R8+0x1e400], desc[UR36][R2.64], !P4 ;  /* 0x1e40000002080fae */ /* 0x000fe8000e101d64 */
[----:B------:R-:W-:Y:S04]  /*bd30*/  @P0 LDGSTS.E.BYPASS.LTC128B.128 [R8+0x21400], desc[UR36][R2.64+0x80], !P3 ;  /* 0x2140008002080fae */ /* 0x000fe8000d901d64 */
[----:B------:R0:W-:Y:S04]  /*bd40*/  @P0 LDGSTS.E.BYPASS.LTC128B.128 [R8+0x24400], desc[UR36][R2.64+0x100], !P2 ;  /* 0x2440010002080fae */ /* 0x0001e8000d101d64 */
[----:B0-----:R-:W0:Y:S01]  /*bd50*/  SHFL.IDX PT, R3, R4, 0x1, 0x181f ;  /* 0x00381f0004037f89 */ /* 0x001e2200000e0000 */
[----:B------:R-:W-:-:S03]  /*bd60*/  @P1 IMAD R8, R5, 0x2, R22 ;  /* 0x0000000205081824 */ /* 0x000fc600078e0216 */
[----:B------:R-:W1:Y:S01]  /*bd70*/  SHFL.IDX PT, R2, R0, 0x1, 0x181f ;  /* 0x00381f0000027f89 */ /* 0x000e6200000e0000 */
[----:B0-----:R-:W-:-:S04]  /*bd80*/  @P1 LEA R3, P0, R32, R3, 0x1 ;  /* 0x0000000320031211 */ /* 0x001fc800078008ff */
[----:B-1----:R-:W-:-:S04]  /*bd90*/  @P1 IADD3.X R2, RZ, R2, RZ, P0, !PT ;  /* 0x00000002ff021210 */ /* 0x002fc800007fe4ff */
[----:B------:R-:W-:-:S04]  /*bda0*/  @P1 LOP3.LUT R3, R3, R2, RZ, 0x3c, !PT ;  /* 0x0000000203031212 */ /* 0x000fc800078e3cff */
[----:B------:R-:W-:-:S04]  /*bdb0*/  @P1 LOP3.LUT R2, R3, R2, RZ, 0x3c, !PT ;  /* 0x0000000203021212 */ /* 0x000fc800078e3cff */
[----:B------:R-:W-:-:S05]  /*bdc0*/  @P1 LOP3.LUT R3, R3, R2, RZ, 0x3c, !PT ;  /* 0x0000000203031212 */ /* 0x000fca00078e3cff */
        /* <DEDUP_REMOVED lines=8> */
[----:B-1----:R-:W-:-:S05]  /*be50*/  @P1 IMAD.X R2, RZ, RZ, R2, P0 ;  /* 0x000000ffff021224 */ /* 0x002fca00000e0602 */
        /* <DEDUP_REMOVED lines=8> */
[----:B------:R-:W-:Y:S01]  /*bee0*/  @P1 LEA R8, R5, R22, 0x1 ;  /* 0x0000001605081211 */ /* 0x000fe200078e08ff */
        /* <DEDUP_REMOVED lines=12> */
[----:B------:R-:W1:Y:S04]  /*bfb0*/  SHFL.IDX PT, R2, R0, 0x4, 0x181f ;  /* 0x00981f0000027f89 */ /* 0x000e6800000e0000 */
[----:B------:R-:W2:Y:S01]  /*bfc0*/  SHFL.IDX PT, R0, R0, 0x5, 0x181f ;  /* 0x00b81f0000007f89 */ /* 0x000ea200000e0000 */
[----:B0-----:R-:W-:-:S05]  /*bfd0*/  @P1 LEA R3, P0, R32, R3, 0x1 ;  /* 0x0000000320031211 */ /* 0x001fca00078008ff */
[----:B-1----:R-:W-:-:S05]  /*bfe0*/  @P1 IMAD.X R2, RZ, RZ, R2, P0 ;  /* 0x000000ffff021224 */ /* 0x002fca00000e0602 */
[----:B------:R-:W-:-:S04]  /*bff0*/  @P1 LOP3.LUT R3, R3, R2, RZ, 0x3c, !PT ;  /* 0x0000000203031212 */ /* 0x000fc800078e3cff */
[----:B------:R-:W-:-:S04]  /*c000*/  @P1 LOP3.LUT R2, R3, R2, RZ, 0x3c, !PT ;  /* 0x0000000203021212 */ /* 0x000fc800078e3cff */
[----:B------:R-:W-:-:S05]  /*c010*/  @P1 LOP3.LUT R3, R3, R2, RZ, 0x3c, !PT ;  /* 0x0000000203031212 */ /* 0x000fca00078e3cff */
[----:B------:R-:W-:Y:S04]  /*c020*/  @P1 LDGSTS.E.BYPASS.LTC128B.128 [R8+0x20400], desc[UR36][R2.64], !P4 ;  /* 0x2040000002081fae */ /* 0x000fe8000e101d64 */
[----:B------:R-:W-:Y:S04]  /*c030*/  @P1 LDGSTS.E.BYPASS.LTC128B.128 [R8+0x23400], desc[UR36][R2.64+0x80], !P3 ;  /* 0x2340008002081fae */ /* 0x000fe8000d901d64 */
[----:B------:R0:W-:Y:S04]  /*c040*/  @P1 LDGSTS.E.BYPASS.LTC128B.128 [R8+0x26400], desc[UR36][R2.64+0x100], !P2 ;  /* 0x2640010002081fae */ /* 0x0001e8000d101d64 */
[----:B0-2---:R0:W1:Y:S02]  /*c050*/  SHFL.IDX PT, R2, R4, 0x5, 0x181f ;  /* 0x00b81f0004027f89 */ /* 0x00506400000e0000 */
.L_x_3633:
[----:B------:R-:W-:-:S13]  /*c060*/  ISETP.GE.AND P0, PT, R6, 0x51, PT ;  /* 0x000000510600780c */ /* 0x000fda0003f06270 */
[----:B-1----:R-:W-:Y:S01]  /*c070*/  @P0 LEA R2, P1, R32, R2, 0x1 ;  /* 0x0000000220020211 */ /* 0x002fe200078208ff */
[----:B------:R-:W-:-:S04]  /*c080*/  @P0 IMAD R5, R5, 0x2, R22 ;  /* 0x0000000205050824 */ /* 0x000fc800078e0216 */
[----:B------:R-:W-:-:S05]  /*c090*/  @P0 IMAD.X R3, RZ, RZ, R0, P1 ;  /* 0x000000ffff030224 */ /* 0x000fca00008e0600 */
        /* <DEDUP_REMOVED lines=8> */
.L_x_3555:
        /* <DEDUP_REMOVED lines=10> */
.L_x_3556:
[----:B------:R2:W5:Y:S01]  /*c1c0*/  LDL.LU R0, [R1+0x10] ;  /* 0x0000100001007983 */ /* 0x0005620000300800 */
[----:B------:R-:W-:Y:S01]  /*c1d0*/  LOP3.LUT P0, RZ, R23, 0x40, RZ, 0xc0, !PT ;  /* 0x0000004017ff7812 */ /* 0x000fe2000780c0ff */
[----:B------:R2:W-:-:S12]  /*c1e0*/  SYNCS.ARRIVE.TRANS64.A1T0 RZ, [R7+URZ+0x30830], RZ ;  /* 0x030830ff07ff79a7 */ /* 0x0005d8000810003f */
[----:B------:R-:W-:Y:S05]  /*c1f0*/  WARPSYNC.ALL ;  /* 0x0000000000007948 */ /* 0x000fea0003800000 */
[----:B------:R-:W-:Y:S01]  /*c200*/  ULDC.64 UR4, c[0x0][0x298] ;  /* 0x0000a60000047ab9 */ /* 0x000fe20000000a00 */
[----:B------:R-:W-:Y:S01]  /*c210*/  SEL R29, R29, RZ, !P0 ;  /* 0x000000ff1d1d7207 */ /* 0x000fe20004000000 */
[----:B01----:R-:W-:Y:S01]  /*c220*/  IMAD.WIDE.U32 R4, R35, UR4, RZ ;  /* 0x0000000423047c25 */ /* 0x003fe2000f8e00ff */
[----:B------:R-:W-:Y:S01]  /*c230*/  BSSY B6, `(.L_x_3557) ;  /* 0x000001c000067945 */ /* 0x000fe20003800000 */
[----:B------:R-:W-:Y:S01]  /*c240*/  BAR.SYNC.DEFER_BLOCKING 0x8, 0x180 ;  /* 0x0206000000007b1d */ /* 0x000fe20000010000 */
[----:B-----5:R-:W-:-:S02]  /*c250*/  SEL R2, R0, RZ, !P0 ;  /* 0x000000ff00027207 */ /* 0x020fc40004000000 */
[----:B------:R-:W-:-:S03]  /*c260*/  SHF.R.S32.HI R0, RZ, 0x1f, R35 ;  /* 0x0000001fff007819 */ /* 0x000fc60000011423 */
[----:B------:R0:W-:Y:S02]  /*c270*/  STL [R1+0x24], R2 ;  /* 0x0000240201007387 */ /* 0x0001e40000100800 */
[----:B------:R-:W-:Y:S02]  /*c280*/  IMAD R0, R0, UR4, RZ ;  /* 0x0000000400007c24 */ /* 0x000fe4000f8e02ff */
[----:B------:R1:W-:Y:S02]  /*c290*/  STL.64 [R1+0x10], R4 ;  /* 0x0000100401007387 */ /* 0x0003e40000100a00 */
[----:B------:R-:W-:Y:S01]  /*c2a0*/  IMAD R0, R35, UR5, R0 ;  /* 0x0000000523007c24 */ /* 0x000fe2000f8e0200 */
[----:B0-----:R-:W-:-:S03]  /*c2b0*/  IADD3 R2, R22, 0x12400, RZ ;  /* 0x0001240016027810 */ /* 0x001fc60007ffe0ff */
[----:B------:R-:W-:Y:S01]  /*c2c0*/  IMAD.IADD R35, R5, 0x1, R0 ;  /* 0x0000000105237824 */ /* 0x000fe200078e0200 */
[----:B------:R-:W-:-:S13]  /*c2d0*/  LOP3.LUT P0, RZ, R2, 0x3ff, RZ, 0xc0, !PT ;  /* 0x000003ff02ff7812 */ /* 0x000fda000780c0ff */
[----:B-1----:R-:W-:Y:S05]  /*c2e0*/  @!P0 BRA `(.L_x_3558) ;  /* 0x0000000000408947 */ /* 0x002fea0003800000 */
[----:B------:R-:W-:Y:S01]  /*c2f0*/  MOV R2, 0x0 ;  /* 0x0000000000027802 */ /* 0x000fe20000000f00 */
[----:B------:R-:W-:Y:S01]  /*c300*/  ULDC.64 UR6, c[0x4][0x138] ;  /* 0x01004e0000067ab9 */ /* 0x000fe20000000a00 */
[----:B------:R-:W-:Y:S01]  /*c310*/  ULDC.64 UR8, c[0x4][0x140] ;  /* 0x0100500000087ab9 */ /* 0x000fe20000000a00 */
[----:B------:R-:W-:Y:S01]  /*c320*/  ULDC.64 UR4, c[0x4][0x88] ;  /* 0x0100220000047ab9 */ /* 0x000fe20000000a00 */
[----:B------:R-:W-:Y:S01]  /*c330*/  IMAD.U32 R4, RZ, RZ, UR6 ;  /* 0x00000006ff047e24 */ /* 0x000fe2000f8e00ff */
[----:B--2---:R-:W-:Y:S01]  /*c340*/  MOV R7, UR9 ;  /* 0x0000000900077c02 */ /* 0x004fe20008000f00 */
        /* <DEDUP_REMOVED lines=10> */
.L_x_3558:
[----:B------:R-:W-:Y:S05]  /*c3f0*/  BSYNC B6 ;  /* 0x0000000000067941 */ /* 0x000fea0003800000 */
.L_x_3557:
[----:B------:R-:W3:Y:S01]  /*c400*/  LDL.LU R20, [R1+0x24] ;  /* 0x0000240001147983 */ /* 0x000ee20000300800 */
[----:B------:R-:W0:Y:S01]  /*c410*/  LDC R6, c[0x0][0x448] ;  /* 0x00011200ff067b82 */ /* 0x000e220000000800 */
[----:B------:R-:W-:Y:S02]  /*c420*/  ULDC.64 UR4, c[0x0][0x2d8] ;  /* 0x0000b60000047ab9 */ /* 0x000fe40000000a00 */
[----:B------:R-:W4:Y:S01]  /*c430*/  LDL.LU.64 R2, [R1+0x10] ;  /* 0x0000100001027983 */ /* 0x000f220000300a00 */
[----:B------:R-:W-:Y:S01]  /*c440*/  SHF.L.U32 R4, R17, 0x7, RZ ;  /* 0x0000000711047819 */ /* 0x000fe200000006ff */
[----:B------:R-:W-:Y:S02]  /*c450*/  IMAD R0, R30, UR4, RZ ;  /* 0x000000041e007c24 */ /* 0x000fe4000f8e02ff */
[----:B------:R1:W5:Y:S02]  /*c460*/  LDL R17, [R1+0x18] ;  /* 0x0000180001117983 */ /* 0x0003640000100800 */
[----:B------:R-:W-:Y:S01]  /*c470*/  IMAD R5, R18, UR5, R0 ;  /* 0x0000000512057c24 */ /* 0x000fe2000f8e0200 */
[----:B0-----:R-:W-:-:S13]  /*c480*/  ISETP.NE.AND P0, PT, R6, 0x1, PT ;  /* 0x000000010600780c */ /* 0x001fda0003f05270 */
[----:B------:R-:W0:Y:S01]  /*c490*/  @P0 LDC R8, c[0x0][0x450] ;  /* 0x00011400ff080b82 */ /* 0x000e220000000800 */
[----:B---3--:R-:W-:Y:S02]  /*c4a0*/  IMAD.MOV.U32 R21, RZ, RZ, R20 ;  /* 0x000000ffff157224 */ /* 0x008fe400078e0014 */
[----:B------:R-:W3:Y:S01]  /*c4b0*/  S2R R20, SR_TID.X ;  /* 0x0000000000147919 */ /* 0x000ee20000002100 */
[----:B----4-:R-:W-:Y:S02]  /*c4c0*/  IMAD.MOV.U32 R3, RZ, RZ, R35 ;  /* 0x000000ffff037224 */ /* 0x010fe400078e0023 */
[----:B------:R-:W-:Y:S01]  /*c4d0*/  IMAD.WIDE.U32 R2, R18, UR4, R2 ;  /* 0x0000000412027c25 */ /* 0x000fe2000f8e0002 */
[----:B------:R-:W-:-:S03]  /*c4e0*/  ULDC.64 UR4, c[0x0][0x2e0] ;  /* 0x0000b80000047ab9 */ /* 0x000fc60000000a00 */
[----:B------:R-:W-:Y:S02]  /*c4f0*/  IMAD.IADD R3, R3, 0x1, R5 ;  /* 0x0000000103037824 */ /* 0x000fe400078e0205 */
[----:B------:R-:W4:Y:S01]  /*c500*/  @P0 LDC R5, c[0x0][0x44c] ;  /* 0x00011300ff050b82 */ /* 0x000f220000000800 */
[----:B------:R-:W-:Y:S02]  /*c510*/  IMAD R0, R21, UR4, RZ ;  /* 0x0000000415007c24 */ /* 0x000fe4000f8e02ff */
[----:B------:R-:W-:-:S04]  /*c520*/  IMAD.WIDE.U32 R2, R29, UR4, R2 ;  /* 0x000000041d027c25 */ /* 0x000fc8000f8e0002 */
[----:B------:R-:W-:Y:S01]  /*c530*/  IMAD R0, R29, UR5, R0 ;  /* 0x000000051d007c24 */ /* 0x000fe2000f8e0200 */
[----:B------:R-:W-:Y:S01]  /*c540*/  ULDC.64 UR4, c[0x0][0x2d0] ;  /* 0x0000b40000047ab9 */ /* 0x000fe20000000a00 */
[C---:B---3--:R-:W-:Y:S01]  /*c550*/  LOP3.LUT R21, R20.reuse, 0x7f, RZ, 0xc0, !PT ;  /* 0x0000007f14157812 */ /* 0x048fe200078ec0ff */
[----:B------:R-:W-:-:S03]  /*c560*/  IMAD.SHL.U32 R20, R20, 0x10, RZ ;  /* 0x0000001014147824 */ /* 0x000fc600078e00ff */
[----:B------:R-:W-:-:S04]  /*c570*/  SHF.R.U32.HI R21, RZ, 0x3, R21 ;  /* 0x00000003ff157819 */ /* 0x000fc80000011615 */
[----:B------:R-:W-:-:S04]  /*c580*/  LOP3.LUT R20, R21, 0x70, R20, 0xf8, !PT ;  /* 0x0000007015147812 */ /* 0x000fc800078ef814 */
[----:B--2---:R-:W-:-:S05]  /*c590*/  LOP3.LUT R7, R20, R4, RZ, 0xfc, !PT ;  /* 0x0000000414077212 */ /* 0x004fca00078efcff */
[----:B----4-:R-:W-:-:S04]  /*c5a0*/  @P0 IMAD.HI.U32 R9, R7, R5, RZ ;  /* 0x0000000507090227 */ /* 0x010fc800078e00ff */
[----:B------:R-:W-:Y:S01]  /*c5b0*/  IMAD.MOV.U32 R5, RZ, RZ, R7 ;  /* 0x000000ffff057224 */ /* 0x000fe200078e0007 */
[----:B0-----:R-:W-:Y:S01]  /*c5c0*/  @P0 SHF.R.U32.HI R5, RZ, R8, R9 ;  /* 0x00000008ff050219 */ /* 0x001fe20000011609 */
[----:B------:R-:W-:Y:S01]  /*c5d0*/  IMAD.IADD R3, R3, 0x1, R0 ;  /* 0x0000000103037824 */ /* 0x000fe200078e0200 */
[----:B------:R-:W0:Y:S03]  /*c5e0*/  S2R R20, SR_TID.X ;  /* 0x0000000000147919 */ /* 0x000e260000002100 */
        /* <DEDUP_REMOVED lines=36> */
[----:B------:R1:W-:Y:S01]  /*c830*/  @!P1 LDGSTS.E.BYPASS.LTC128B.128 [R37+0x1a400], desc[UR36][R2.64+0x100], !P0 ;  /* 0x1a40010002259fae */ /* 0x0003e2000c101d64 */
[----:B------:R-:W-:-:S03]  /*c840*/  ISETP.GE.AND P1, PT, R7, R6, PT ;  /* 0x000000060700720c */ /* 0x000fc60003f26270 */
[----:B-1----:R-:W1:Y:S10]  /*c850*/  SHFL.IDX PT, R2, R5, 0x1, 0x181f ;  /* 0x00381f0005027f89 */ /* 0x002e7400000e0000 */
[----:B0-----:R-:W-:-:S04]  /*c860*/  @!P1 LEA R14, P4, R32, R14, 0x1 ;  /* 0x0000000e200e9211 */ /* 0x001fc800078808ff */
[----:B-1----:R-:W-:Y:S01]  /*c870*/  @!P1 IADD3.X R7, RZ, R2, RZ, P4, !PT ;  /* 0x00000002ff079210 */ /* 0x002fe200027fe4ff */
[----:B------:R-:W-:Y:S02]  /*c880*/  @!P1 IMAD.MOV.U32 R2, RZ, RZ, R14 ;  /* 0x000000ffff029224 */ /* 0x000fe400078e000e */
[----:B------:R-:W0:Y:S02]  /*c890*/  SHFL.IDX PT, R14, R0, 0x2, 0x181f ;  /* 0x00581f00000e7f89 */ /* 0x000e2400000e0000 */
[----:B------:R-:W-:Y:S02]  /*c8a0*/  @!P1 IMAD.MOV.U32 R3, RZ, RZ, R7 ;  /* 0x000000ffff039224 */ /* 0x000fe400078e0007 */
[----:B------:R-:W-:-:S03]  /*c8b0*/  VIADD R7, R4, 0x20 ;  /* 0x0000002004077836 */ /* 0x000fc60000000000 */
        /* <DEDUP_REMOVED lines=19> */
[----:B------:R-:W0:Y:S01]  /*c9f0*/  SHFL.IDX PT, R14, R0, 0x4, 0x181f ;  /* 0x00981f00000e7f89 */ /* 0x000e2200000e0000 */
[----:B------:R-:W-:Y:S01]  /*ca00*/  @!P1 MOV R3, R7 ;  /* 0x0000000700039202 */ /* 0x000fe20000000f00 */
[----:B------:R-:W-:-:S04]  /*ca10*/  VIADD R7, R4, 0x40 ;  /* 0x0000004004077836 */ /* 0x000fc80000000000 */
        /* <DEDUP_REMOVED lines=24> */
[----:B------:R1:W-:Y:S01]  /*cba0*/  @!P1 LDGSTS.E.BYPASS.LTC128B.128 [R37+0x1cc00], desc[UR36][R2.64+0x100], !P0 ;  /* 0x1cc0010002259fae */ /* 0x0003e2000c101d64 */
[----:B------:R-:W-:-:S03]  /*cbb0*/  ISETP.GE.AND P1, PT, R7, R6, PT ;  /* 0x000000060700720c */ /* 0x000fc60003f26270 */
[----:B-1----:R-:W1:Y:S10]  /*cbc0*/  SHFL.IDX PT, R2, R5, 0x6, 0x181f ;  /* 0x00d81f0005027f89 */ /* 0x002e7400000e0000 */
[----:B0-----:R-:W-:Y:S01]  /*cbd0*/  @!P1 LEA R14, P4, R32, R14, 0x1 ;  /* 0x0000000e200e9211 */ /* 0x001fe200078808ff */
[----:B------:R-:W0:Y:S03]  /*cbe0*/  SHFL.IDX PT, R5, R5, 0x7, 0x181f ;  /* 0x00f81f0005057f89 */ /* 0x000e2600000e0000 */
[----:B-1----:R-:W-:Y:S01]  /*cbf0*/  @!P1 IADD3.X R7, RZ, R2, RZ, P4, !PT ;  /* 0x00000002ff079210 */ /* 0x002fe200027fe4ff */
[----:B------:R-:W-:-:S02]  /*cc00*/  @!P1 IMAD.MOV.U32 R2, RZ, RZ, R14 ;  /* 0x000000ffff029224 */ /* 0x000fc400078e000e */
[----:B------:R1:W2:Y:S02]  /*cc10*/  SHFL.IDX PT, R14, R0, 0x7, 0x181f ;  /* 0x00f81f00000e7f89 */ /* 0x0002a400000e0000 */
[----:B------:R-:W-:-:S05]  /*cc20*/  @!P1 IMAD.MOV.U32 R3, RZ, RZ, R7 ;  /* 0x000000ffff039224 */ /* 0x000fca00078e0007 */
[----:B------:R1:W-:Y:S04]  /*cc30*/  @!P1 LDGSTS.E.BYPASS.LTC128B.128 [R37+0x15400], desc[UR36][R2.64], !P3 ;  /* 0x1540000002259fae */ /* 0x0003e8000d901d64 */
[----:B------:R1:W-:Y:S04]  /*cc40*/  @!P1 LDGSTS.E.BYPASS.LTC128B.128 [R37+0x19400], desc[UR36][R2.64+0x80], !P2 ;  /* 0x1940008002259fae */ /* 0x0003e8000d101d64 */
[----:B0-----:R1:W-:Y:S02]  /*cc50*/  @!P1 LDGSTS.E.BYPASS.LTC128B.128 [R37+0x1d400], desc[UR36][R2.64+0x100], !P0 ;  /* 0x1d40010002259fae */ /* 0x0013e4000c101d64 */
.L_x_3650:
[----:B-1----:R-:W-:Y:S01]  /*cc60*/  VIADD R3, R4, 0x70 ;  /* 0x0000007004037836 */ /* 0x002fe20000000000 */
[----:B------:R-:W-:Y:S04]  /*cc70*/  BSSY B0, `(.L_x_3560) ;  /* 0x000000b000007945 */ /* 0x000fe80003800000 */
[----:B------:R-:W-:-:S13]  /*cc80*/  ISETP.GE.AND P1, PT, R3, R6, PT ;  /* 0x000000060300720c */ /* 0x000fda0003f26270 */
[----:B------:R-:W-:Y:S05]  /*cc90*/  @P1 BRA `(.L_x_3561) ;  /* 0x0000000000201947 */ /* 0x000fea0003800000 */
[----:B--2---:R-:W-:-:S05]  /*cca0*/  LEA R2, P1, R32, R14, 0x1 ;  /* 0x0000000e20027211 */ /* 0x004fca00078208ff */
[----:B------:R-:W-:-:S05]  /*ccb0*/  IMAD.X R3, RZ, RZ, R5, P1 ;  /* 0x000000ffff037224 */ /* 0x000fca00008e0605 */
[----:B------:R-:W-:Y:S01]  /*ccc0*/  @!PT LDS RZ, [RZ] ;  /* 0x00000000fffff984 */ /* 0x000fe20000000800 */
[----:B------:R-:W-:Y:S01]  /*ccd0*/  @!PT LDS RZ, [RZ] ;  /* 0x00000000fffff984 */ /* 0x000fe20000000800 */
[----:B------:R-:W-:Y:S01]  /*cce0*/  @!PT LDS RZ, [RZ] ;  /* 0x00000000fffff984 */ /* 0x000fe20000000800 */
[----:B------:R0:W-:Y:S04]  /*ccf0*/  LDGSTS.E.BYPASS.LTC128B.128 [R37+0x15c00], desc[UR36][R2.64], !P3 ;  /* 0x15c0000002257fae */ /* 0x0001e8000d901d64 */
[----:B------:R0:W-:Y:S04]  /*cd00*/  LDGSTS.E.BYPASS.LTC128B.128 [R37+0x19c00], desc[UR36][R2.64+0x80], !P2 ;  /* 0x19c0008002257fae */ /* 0x0001e8000d101d64 */
[----:B------:R0:W-:Y:S02]  /*cd10*/  LDGSTS.E.BYPASS.LTC128B.128 [R37+0x1dc00], desc[UR36][R2.64+0x100], !P0 ;  /* 0x1dc0010002257fae */ /* 0x0001e4000c101d64 */
.L_x_3561:
[----:B------:R-:W-:Y:S05]  /*cd20*/  BSYNC B0 ;  /* 0x0000000000007941 */ /* 0x000fea0003800000 */
.L_x_3560:
[----:B------:R-:W-:Y:S01]  /*cd30*/  NOP ;  /* 0x0000000000007918 */ /* 0x000fe20000000000 */
[----:B------:R-:W-:-:S13]  /*cd40*/  PLOP3.LUT P0, PT, PT, PT, PT, 0x80, 0x0 ;  /* 0x000000000000781c */ /* 0x000fda0003f0f070 */
.L_x_3562:
        /* <DEDUP_REMOVED lines=18> */
.L_x_3651:
[----:B------:R-:W-:Y:S05]  /*ce70*/  BSYNC B0 ;  /* 0x0000000000007941 */ /* 0x000fea0003800000 */
.L_x_3563:
[----:B------:R-:W3:Y:S01]  /*ce80*/  LDL R0, [R1] ;  /* 0x0000000001007983 */ /* 0x000ee20000100800 */
[----:B------:R-:W-:Y:S01]  /*ce90*/  BSSY B0, `(.L_x_3565) ;  /* 0x000010a000007945 */ /* 0x000fe20003800000 */
[----:B---3--:R-:W-:-:S13]  /*cea0*/  ISETP.GE.AND P0, PT, R0, 0x61, PT ;  /* 0x000000610000780c */ /* 0x008fda0003f06270 */
[----:B------:R-:W-:Y:S05]  /*ceb0*/  @!P0 BRA `(.L_x_3566) ;  /* 0x00000010001c8947 */ /* 0x000fea0003800000 */
[----:B------:R-:W3:Y:S01]  /*cec0*/  LDL.LU R0, [R1+0x20] ;  /* 0x0000200001007983 */ /* 0x000ee20000300800 */
[----:B------:R-:W-:Y:S01]  /*ced0*/  ULDC UR4, c[0x0][0x2f4] ;  /* 0x0000bd0000047ab9 */ /* 0x000fe20000000800 */
[----:B------:R-:W-:Y:S01]  /*cee0*/  IMAD.MOV.U32 R17, RZ, RZ, R28 ;  /* 0x000000ffff117224 */ /* 0x000fe200078e001c */
[----:B------:R-:W-:Y:S01]  /*cef0*/  MOV R29, R26 ;  /* 0x0000001a001d7202 */ /* 0x000fe20000000f00 */
[----:B------:R-:W-:Y:S01]  /*cf00*/  IMAD.MOV.U32 R10, RZ, RZ, R27 ;  /* 0x000000ffff0a7224 */ /* 0x000fe200078e001b */
[----:B------:R-:W-:Y:S02]  /*cf10*/  ISETP.GE.AND P3, PT, R32, UR4, PT ;  /* 0x0000000420007c0c */ /* 0x000fe4000bf66270 */
[----:B------:R-:W-:Y:S02]  /*cf20*/  ISETP.GE.AND P2, PT, R34, UR4, PT ;  /* 0x0000000422007c0c */ /* 0x000fe4000bf46270 */
[----:B------:R-:W-:Y:S01]  /*cf30*/  ISETP.GE.AND P1, PT, R33, UR4, PT ;  /* 0x0000000421007c0c */ /* 0x000fe2000bf26270 */
[----:B---3--:R-:W-:-:S12]  /*cf40*/  VIADD R8, R0, 0xfffffffe ;  /* 0xfffffffe00087836 */ /* 0x008fd80000000000 */
.L_x_3579:
[----:B------:R-:W3:Y:S04]  /*cf50*/  LDL R5, [R1+0x4] ;  /* 0x0000040001057983 */ /* 0x000ee80000100800 */
[----:B------:R-:W4:Y:S01]  /*cf60*/  LDL R12, [R1+0x8] ;  /* 0x00000800010c7983 */ /* 0x000f220000100800 */
[----:B------:R-:W1:Y:S01]  /*cf70*/  S2R R0, SR_TID.X ;  /* 0x0000000000007919 */ /* 0x000e620000002100 */
[----:B------:R-:W2:Y:S01]  /*cf80*/  S2R R4, SR_TID.X ;  /* 0x0000000000047919 */ /* 0x000ea20000002100 */
[----:B-1----:R-:W-:-:S04]  /*cf90*/  LOP3.LUT R0, R0, 0x7f, RZ, 0xc0, !PT ;  /* 0x0000007f00007812 */ /* 0x002fc800078ec0ff */
[----:B0-----:R-:W-:Y:S02]  /*cfa0*/  SHF.R.U32.HI R3, RZ, 0x3, R0 ;  /* 0x00000003ff037819 */ /* 0x001fe40000011600 */
[----:B------:R-:W0:Y:S01]  /*cfb0*/  LDC R0, c[0x0][0x430] ;  /* 0x00010c00ff007b82 */ /* 0x000e220000000800 */
[----:B--2---:R-:W-:-:S05]  /*cfc0*/  IMAD.SHL.U32 R4, R4, 0x10, RZ ;  /* 0x0000001004047824 */ /* 0x004fca00078e00ff */
[----:B------:R-:W-:-:S04]  /*cfd0*/  LOP3.LUT R4, R3, 0x70, R4, 0xf8, !PT ;  /* 0x0000007003047812 */ /* 0x000fc800078ef804 */
[----:B------:R-:W-:-:S13]  /*cfe0*/  ISETP.GT.U32.AND P5, PT, R4, 0x5f, PT ;  /* 0x0000005f0400780c */ /* 0x000fda0003fa4070 */
[----:B------:R-:W4:Y:S01]  /*cff0*/  @!P5 LDC.64 R6, c[0x0][0x428] ;  /* 0x00010a00ff06db82 */ /* 0x000f220000000a00 */
[----:B0-----:R-:W-:-:S13]  /*d000*/  ISETP.NE.AND P0, PT, R0, 0x1, PT ;  /* 0x000000010000780c */ /* 0x001fda0003f05270 */
[----:B------:R-:W0:Y:S08]  /*d010*/  @P0 LDC R0, c[0x0][0x434] ;  /* 0x00010d00ff000b82 */ /* 0x000e300000000800 */
[----:B------:R-:W1:Y:S01]  /*d020*/  @P0 LDC R3, c[0x0][0x438] ;  /* 0x00010e00ff030b82 */ /* 0x000e620000000800 */
[----:B---3--:R-:W-:-:S04]  /*d030*/  IMAD R9, R8, 0x60, R5 ;  /* 0x0000006008097824 */ /* 0x008fc800078e0205 */
[----:B------:R-:W-:-:S03]  /*d040*/  IMAD.IADD R9, R4, 0x1, R9 ;  /* 0x0000000104097824 */ /* 0x000fc600078e0209 */
[----:B------:R-:W2:Y:S01]  /*d050*/  @!P5 LDC.64 R4, c[0x0][0x418] ;  /* 0x00010600ff04db82 */ /* 0x000ea20000000a00 */
[----:B0-----:R-:W-:-:S04]  /*d060*/  @P0 IMAD.HI.U32 R0, R9, R0, RZ ;  /* 0x0000000009000227 */ /* 0x001fc800078e00ff */
[----:B------:R-:W-:Y:S01]  /*d070*/  IMAD.MOV.U32 R11, RZ, RZ, R9 ;  /* 0x000000ffff0b7224 */ /* 0x000fe200078e0009 */
[----:B-1----:R-:W-:Y:S01]  /*d080*/  @P0 SHF.R.U32.HI R11, RZ, R3, R0 ;  /* 0x00000003ff0b0219 */ /* 0x002fe20000011600 */
[----:B----4-:R-:W-:-:S03]  /*d090*/  @!P5 IMAD R0, R12, R6, RZ ;  /* 0x000000060c00d224 */ /* 0x010fc600078e02ff */
[--C-:B------:R-:W-:Y:S01]  /*d0a0*/  @!P5 SHF.R.S32.HI R3, RZ, 0x1f, R11.reuse ;  /* 0x0000001fff03d819 */ /* 0x100fe2000001140b */
[----:B------:R-:W-:Y:S02]  /*d0b0*/  @!P5 IMAD.MOV.U32 R2, RZ, RZ, R11 ;  /* 0x000000ffff02d224 */ /* 0x000fe400078e000b */
[C---:B------:R-:W-:Y:S02]  /*d0c0*/  @!P5 IMAD R7, R31.reuse, R7, R0 ;  /* 0x000000071f07d224 */ /* 0x040fe400078e0200 */
[----:B------:R-:W-:-:S05]  /*d0d0*/  @!P5 IMAD.WIDE.U32 R2, R31, R6, R2 ;  /* 0x000000061f02d225 */ /* 0x000fca00078e0002 */
[----:B------:R-:W-:Y:S02]  /*d0e0*/  @!P5 IADD3 R7, R7, R3, RZ ;  /* 0x000000030707d210 */ /* 0x000fe40007ffe0ff */
[----:B--2---:R-:W-:Y:S01]  /*d0f0*/  @!P5 LEA R4, P0, R2, R4, 0x2 ;  /* 0x000000040204d211 */ /* 0x004fe200078010ff */
[----:B------:R-:W-:-:S03]  /*d100*/  IMAD.MOV.U32 R0, RZ, RZ, RZ ;  /* 0x000000ffff007224 */ /* 0x000fc600078e00ff */
        /* <DEDUP_REMOVED lines=15> */
.L_x_3567:
[----:B------:R-:W-:Y:S01]  /*d200*/  LEA R7, R27, R22, 0x3 ;  /* 0x000000161b077211 */ /* 0x000fe200078e18ff */
[----:B------:R-:W-:Y:S01]  /*d210*/  BSSY B1, `(.L_x_3568) ;  /* 0x0000004000017945 */ /* 0x000fe20003800000 */
[----:B------:R-:W-:-:S04]  /*d220*/  SHF.L.U32 R2, R28, 0x1f, RZ ;  /* 0x0000001f1c027819 */ /* 0x000fc800000006ff */
[----:B------:R-:W0:Y:S02]  /*d230*/  SYNCS.PHASECHK.TRANS64.TRYWAIT P0, [R7+URZ+0x30840], R2 ;  /* 0x03084002070075a7 */ /* 0x000e24000800017f */
[----:B0-----:R-:W-:Y:S05]  /*d240*/  @!P0 BRA `(.L_x_3569) ;  /* 0x0000003800288947 */ /* 0x001fea0003800000 */
.L_x_3652:
[----:B------:R-:W-:Y:S05]  /*d250*/  BSYNC B1 ;  /* 0x0000000000017941 */ /* 0x000fea0003800000 */
.L_x_3568:
[----:B------:R-:W-:Y:S01]  /*d260*/  SHF.R.S32.HI R20, RZ, 0x1f, R9 ;  /* 0x0000001fff147819 */ /* 0x000fe20000011409 */
[----:B------:R-:W-:Y:S01]  /*d270*/  ULDC.64 UR4, c[0x0][0x300] ;  /* 0x0000c00000047ab9 */ /* 0x000fe20000000a00 */
[----:B-----5:R-:W-:Y:S01]  /*d280*/  SHF.R.S32.HI R21, RZ, 0x1f, R0 ;  /* 0x0000001fff157819 */ /* 0x020fe20000011400 */
[----:B0-----:R-:W-:Y:S01]  /*d290*/  IMAD.WIDE.U32 R2, R9, UR4, RZ ;  /* 0x0000000409027c25 */ /* 0x001fe2000f8e00ff */
[C---:B------:R-:W-:Y:S02]  /*d2a0*/  LOP3.LUT P5, RZ, R23.reuse, 0x2, RZ, 0xc0, !PT ;  /* 0x0000000217ff7812 */ /* 0x040fe400078ac0ff */
[----:B------:R-:W-:Y:S01]  /*d2b0*/  LOP3.LUT P4, RZ, R23, 0x1, RZ, 0xc0, !PT ;  /* 0x0000000117ff7812 */ /* 0x000fe2000788c0ff */
        /* <DEDUP_REMOVED lines=20> */
[----:B------:R-:W-:Y:S01]  /*d400*/  IMAD.SHL.U32 R4, R32, 0x2, RZ ;  /* 0x0000000220047824 */ /* 0x000fe200078e00ff */
[----:B------:R-:W-:Y:S01]  /*d410*/  LOP3.LUT P6, RZ, R23, 0x4, RZ, 0xc0, !PT ;  /* 0x0000000417ff7812 */ /* 0x000fe200078cc0ff */
[----:B------:R-:W-:Y:S01]  /*d420*/  IMAD R5, R5, 0x2, R22 ;  /* 0x0000000205057824 */ /* 0x000fe200078e0216 */
[----:B------:R-:W1:Y:S04]  /*d430*/  SHFL.IDX PT, R3, R6, RZ, 0x181f ;  /* 0x00181fff06037589 */ /* 0x000e6800000e0000 */
[----:B------:R-:W-:Y:S01]  /*d440*/  SHFL.IDX PT, R35, R6, 0x2, 0x181f ;  /* 0x00581f0006237f89 */ /* 0x000fe200000e0000 */
[----:B0-----:R-:W-:-:S04]  /*d450*/  IADD3 R2, P0, R2, R4, RZ ;  /* 0x0000000402027210 */ /* 0x001fc80007f1e0ff */
[----:B-1----:R-:W-:-:S05]  /*d460*/  IADD3.X R3, RZ, R3, RZ, P0, !PT ;  /* 0x00000003ff037210 */ /* 0x002fca00007fe4ff */
[----:B------:R-:W-:Y:S04]  /*d470*/  LDGSTS.E.BYPASS.LTC128B.128 [R5+0x1e400], desc[UR36][R2.64], !P6 ;  /* 0x1e40000002057fae */ /* 0x000fe8000f101d64 */
[----:B------:R-:W-:Y:S04]  /*d480*/  LDGSTS.E.BYPASS.LTC128B.128 [R5+0x21400], desc[UR36][R2.64+0x80], !P5 ;  /* 0x2140008002057fae */ /* 0x000fe8000e901d64 */
[----:B------:R0:W-:Y:S04]  /*d490*/  LDGSTS.E.BYPASS.LTC128B.128 [R5+0x24400], desc[UR36][R2.64+0x100], !P4 ;  /* 0x2440010002057fae */ /* 0x0001e8000e101d64 */
[----:B0-----:R-:W0:Y:S04]  /*d4a0*/  SHFL.IDX PT, R2, R8, 0x1, 0x181f ;  /* 0x00381f0008027f89 */ /* 0x001e2800000e0000 */
[----:B------:R-:W1:Y:S01]  /*d4b0*/  SHFL.IDX PT, R3, R6, 0x1, 0x181f ;  /* 0x00381f0006037f89 */ /* 0x000e6200000e0000 */
[----:B0-----:R-:W-:-:S05]  /*d4c0*/  IADD3 R2, P0, R2, R4, RZ ;  /* 0x0000000402027210 */ /* 0x001fca0007f1e0ff */
[----:B-1----:R-:W-:-:S05]  /*d4d0*/  IMAD.X R3, RZ, RZ, R3, P0 ;  /* 0x000000ffff037224 */ /* 0x002fca00000e0603 */
        /* <DEDUP_REMOVED lines=18> */
[----:B0-----:R-:W-:-:S04]  /*d600*/  IADD3 R2, P0, R2, R4, RZ ;  /* 0x0000000402027210 */ /* 0x001fc80007f1e0ff */
[----:B------:R-:W-:Y:S02]  /*d610*/  IADD3.X R3, RZ, R35, RZ, P0, !PT ;  /* 0x00000023ff037210 */ /* 0x000fe400007fe4ff */
[----:B------:R0:W1:Y:S04]  /*d620*/  SHFL.IDX PT, R35, R6, 0x5, 0x181f ;  /* 0x00b81f0006237f89 */ /* 0x00006800000e0000 */
[----:B------:R-:W-:Y:S04]  /*d630*/  LDGSTS.E.BYPASS.LTC128B.128 [R5+0x20400], desc[UR36][R2.64], !P6 ;  /* 0x2040000002057fae */ /* 0x000fe8000f101d64 */
[----:B------:R-:W-:Y:S04]  /*d640*/  LDGSTS.E.BYPASS.LTC128B.128 [R5+0x23400], desc[UR36][R2.64+0x80], !P5 ;  /* 0x2340008002057fae */ /* 0x000fe8000e901d64 */
[----:B------:R2:W-:Y:S04]  /*d650*/  LDGSTS.E.BYPASS.LTC128B.128 [R5+0x26400], desc[UR36][R2.64+0x100], !P4 ;  /* 0x2640010002057fae */ /* 0x0005e8000e101d64 */
[----:B-12---:R0:W2:Y:S02]  /*d660*/  SHFL.IDX PT, R2, R8, 0x5, 0x181f ;  /* 0x00b81f0008027f89 */ /* 0x0060a400000e0000 */
.L_x_3666:
[----:B------:R-:W-:Y:S02]  /*d670*/  LOP3.LUT P6, RZ, R23, 0x4, RZ, 0xc0, !PT ;  /* 0x0000000417ff7812 */ /* 0x000fe400078cc0ff */
[----:B--2---:R-:W-:-:S05]  /*d680*/  IADD3 R2, P0, R2, R4, RZ ;  /* 0x0000000402027210 */ /* 0x004fca0007f1e0ff */
[----:B------:R-:W-:Y:S01]  /*d690*/  IMAD.X R3, RZ, RZ, R35, P0 ;  /* 0x000000ffff037224 */ /* 0x000fe200000e0623 */
[----:B------:R-:W-:-:S05]  /*d6a0*/  PLOP3.LUT P0, PT, PT, PT, PT, 0x80, 0x0 ;  /* 0x000000000000781c */ /* 0x000fca0003f0f070 */
[----:B------:R-:W-:Y:S01]  /*d6b0*/  @!PT LDS RZ, [RZ] ;  /* 0x00000000fffff984 */ /* 0x000fe20000000800 */
[----:B------:R-:W-:Y:S01]  /*d6c0*/  @!PT LDS RZ, [RZ] ;  /* 0x00000000fffff984 */ /* 0x000fe20000000800 */
[----:B------:R-:W-:Y:S01]  /*d6d0*/  @!PT LDS RZ, [RZ] ;  /* 0x00000000fffff984 */ /* 0x000fe20000000800 */
[----:B------:R1:W-:Y:S04]  /*d6e0*/  LDGSTS.E.BYPASS.LTC128B.128 [R5+0x20c00], desc[UR36][R2.64], !P6 ;  /* 0x20c0000002057fae */ /* 0x0003e8000f101d64 */
[----:B------:R1:W-:Y:S04]  /*d6f0*/  LDGSTS.E.BYPASS.LTC128B.128 [R5+0x23c00], desc[UR36][R2.64+0x80], !P5 ;  /* 0x23c0008002057fae */ /* 0x0003e8000e901d64 */
[----:B------:R1:W-:Y:S01]  /*d700*/  LDGSTS.E.BYPASS.LTC128B.128 [R5+0x26c00], desc[UR36][R2.64+0x100], !P4 ;  /* 0x26c0010002057fae */ /* 0x0003e2000e101d64 */
[----:B------:R-:W-:Y:S01]  /*d710*/  NOP ;  /* 0x0000000000007918 */ /* 0x000fe20000000000 */
.L_x_3571:
        /* <DEDUP_REMOVED lines=10> */
.L_x_3572:
[----:B------:R2:W-:Y:S01]  /*d7c0*/  SYNCS.ARRIVE.TRANS64.A1T0 RZ, [R7+URZ+0x30830], RZ ;  /* 0x030830ff07ff79a7 */ /* 0x0005e2000810003f */
[----:B------:R-:W-:Y:S05]  /*d7d0*/  @!P5 BRA `(.L_x_3573) ;  /* 0x000000000004d947 */ /* 0x000fea0003800000 */
[----:B------:R-:W-:Y:S01]  /*d7e0*/  BPT.TRAP 0x1 ;  /* 0x000000040000795c */ /* 0x000fe20000300000 */
.L_x_3573:
[----:B-1----:R-:W2:Y:S01]  /*d7f0*/  LDL R3, [R1] ;  /* 0x0000000001037983 */ /* 0x002ea20000100800 */
[----:B------:R-:W-:Y:S01]  /*d800*/  SHF.L.U32 R2, R17, 0x1f, RZ ;  /* 0x0000001f11027819 */ /* 0x000fe200000006ff */
[----:B0-----:R-:W-:Y:S01]  /*d810*/  IMAD R6, R10, 0x8, R22 ;  /* 0x000000080a067824 */ /* 0x001fe200078e0216 */
[----:B------:R-:W-:Y:S03]  /*d820*/  BSSY B1, `(.L_x_3574) ;  /* 0x0000004000017945 */ /* 0x000fe60003800000 */
[----:B------:R-:W0:Y:S01]  /*d830*/  SYNCS.PHASECHK.TRANS64.TRYWAIT P0, [R6+URZ+0x30860], R2 ;  /* 0x03086002060075a7 */ /* 0x000e22000800017f */
[----:B--2---:R-:W-:Y:S01]  /*d840*/  IMAD R7, R29, -0x60, R3 ;  /* 0xffffffa01d077824 */ /* 0x004fe200078e0203 */
[----:B0-----:R-:W-:Y:S06]  /*d850*/  @!P0 BRA `(.L_x_3575) ;  /* 0x0000003800988947 */ /* 0x001fec0003800000 */
.L_x_3667:
[----:B------:R-:W-:Y:S05]  /*d860*/  BSYNC B1 ;  /* 0x0000000000017941 */ /* 0x000fea0003800000 */
.L_x_3574:
[----:B------:R-:W1:Y:S01]  /*d870*/  S2R R3, SR_TID.X ;  /* 0x0000000000037919 */ /* 0x000e620000002100 */
[----:B------:R-:W-:Y:S01]  /*d880*/  UMOV UR4, 0xffffffff ;  /* 0xffffffff00047882 */ /* 0x000fe20000000000 */
[----:B------:R-:W-:Y:S01]  /*d890*/  IMAD R5, R10, 0x4800, R36 ;  /* 0x000048000a057824 */ /* 0x000fe200078e0224 */
[----:B-1----:R-:W-:-:S04]  /*d8a0*/  LOP3.LUT R3, R3, 0x7f, RZ, 0xc0, !PT ;  /* 0x0000007f03037812 */ /* 0x002fc800078ec0ff */
[----:B------:R-:W-:-:S05]  /*d8b0*/  SHF.R.U32.HI R3, RZ, 0x3, R3 ;  /* 0x00000003ff037819 */ /* 0x000fca0000011603 */
[----:B------:R-:W-:Y:S01]  /*d8c0*/  IMAD.IADD R7, R7, 0x1, -R3 ;  /* 0x0000000107077824 */ /* 0x000fe200078e0a03 */
[----:B------:R-:W-:Y:S06]  /*d8d0*/  BRA.DIV UR4, `(.L_x_3576) ;  /* 0x0000003a048c7947 */ /* 0x000fec000b800000 */
[----:B0-----:R-:W0:Y:S01]  /*d8e0*/  SHFL.IDX PT, R2, R24, RZ, 0x181f ;  /* 0x00181fff18027589 */ /* 0x001e2200000e0000 */
[----:B------:R-:W-:-:S03]  /*d8f0*/  LEA R5, R5, R22, 0x1 ;  /* 0x0000001605057211 */ /* 0x000fc600078e08ff */
        /* <DEDUP_REMOVED lines=50> */
[----:B--2---:R0:W-:Y:S02]  /*dc20*/  LDGSTS.E.BYPASS.LTC128B.128 [R5+0x8400], desc[UR36][R2.64+0x100], !P0 ;  /* 0x0840010002057fae */ /* 0x0041e4000c101d64 */
.L_x_3681:
[----:B01----:R-:W-:Y:S01]  /*dc30*/  IADD3 R2, P0, R14, R4, RZ ;  /* 0x000000040e027210 */ /* 0x003fe20007f1e0ff */
[----:B------:R-:W-:Y:S02]  /*dc40*/  ULDC.64 UR4, c[0x0][0x328] ;  /* 0x0000ca0000047ab9 */ /* 0x000fe40000000a00 */
[----:B------:R-:W-:Y:S01]  /*dc50*/  IMAD R20, R20, UR4, RZ ;  /* 0x0000000414147c24 */ /* 0x000fe2000f8e02ff */
[----:B------:R-:W-:Y:S02]  /*dc60*/  IADD3.X R3, RZ, R25, RZ, P0, !PT ;  /* 0x00000019ff037210 */ /* 0x000fe400007fe4ff */
[----:B------:R-:W-:-:S13]  /*dc70*/  ISETP.LT.OR P0, PT, R7, 0x51, P3 ;  /* 0x000000510700780c */ /* 0x000fda0001f01670 */
[----:B------:R-:W-:Y:S01]  /*dc80*/  @!PT LDS RZ, [RZ] ;  /* 0x00000000fffff984 */ /* 0x000fe20000000800 */
[----:B------:R-:W-:Y:S01]  /*dc90*/  @!PT LDS RZ, [RZ] ;  /* 0x00000000fffff984 */ /* 0x000fe20000000800 */
[----:B------:R-:W-:Y:S01]  /*dca0*/  @!PT LDS RZ, [RZ] ;  /* 0x00000000fffff984 */ /* 0x000fe20000000800 */
        /* <DEDUP_REMOVED lines=23> */
.L_x_3577:
        /* <DEDUP_REMOVED lines=10> */
.L_x_3578:
[C---:B------:R-:W-:Y:S01]  /*dec0*/  ISETP.GT.AND P0, PT, R26.reuse, RZ, PT ;  /* 0x000000ff1a00720c */ /* 0x040fe20003f04270 */
[----:B------:R1:W-:Y:S01]  /*ded0*/  SYNCS.ARRIVE.TRANS64.A1T0 RZ, [R6+URZ+0x30850], RZ ;  /* 0x030850ff06ff79a7 */ /* 0x0003e2000810003f */
[----:B------:R-:W-:Y:S01]  /*dee0*/  VIADD R8, R26, 0xffffffff ;  /* 0xffffffff1a087836 */ /* 0x000fe20000000000 */
[----:B------:R-:W-:Y:S01]  /*def0*/  MOV R17, R28 ;  /* 0x0000001c00117202 */ /* 0x000fe20000000f00 */
[----:B------:R-:W-:Y:S02]  /*df00*/  IMAD.MOV.U32 R10, RZ, RZ, R27 ;  /* 0x000000ffff0a7224 */ /* 0x000fe400078e001b */
[----:B------:R-:W-:-:S07]  /*df10*/  IMAD.MOV.U32 R29, RZ, RZ, R26 ;  /* 0x000000ffff1d7224 */ /* 0x000fce00078e001a */
[----:B-1----:R-:W-:Y:S05]  /*df20*/  @P0 BRA `(.L_x_3579) ;  /* 0xfffffff000080947 */ /* 0x002fea000383ffff */
.L_x_3566:
[----:B------:R-:W-:Y:S05]  /*df30*/  BSYNC B0 ;  /* 0x0000000000007941 */ /* 0x000fea0003800000 */
.L_x_3565:
[----:B------:R-:W1:Y:S01]  /*df40*/  S2R R0, SR_TID.X ;  /* 0x0000000000007919 */ /* 0x000e620000002100 */
[----:B------:R-:W-:Y:S01]  /*df50*/  BSSY B0, `(.L_x_3580) ;  /* 0x0000010000007945 */ /* 0x000fe20003800000 */
[----:B-1----:R-:W-:-:S04]  /*df60*/  LOP3.LUT R0, R0, 0x7f, RZ, 0xc0, !PT ;  /* 0x0000007f00007812 */ /* 0x002fc800078ec0ff */
[----:B------:R-:W-:-:S13]  /*df70*/  ISETP.NE.AND P0, PT, R0, RZ, PT ;  /* 0x000000ff0000720c */ /* 0x000fda0003f05270 */
[----:B------:R-:W-:Y:S05]  /*df80*/  @P0 BRA `(.L_x_3581) ;  /* 0x0000000000300947 */ /* 0x000fea0003800000 */
[----:B------:R-:W1:Y:S01]  /*df90*/  S2R R5, SR_LANEID ;  /* 0x0000000000057919 */ /* 0x000e620000000000 */
[----:B------:R-:W-:Y:S01]  /*dfa0*/  VOTEU.ANY UR4, UPT, PT ;  /* 0x0000000000047886 */ /* 0x000fe200038e0100 */
[----:B0-----:R-:W0:Y:S01]  /*dfb0*/  LDC.64 R2, c[0x0][0xc60] ;  /* 0x00031800ff027b82 */ /* 0x001e220000000a00 */
[----:B------:R-:W1:Y:S02]  /*dfc0*/  FLO.U32 R0, UR4 ;  /* 0x0000000400007d00 */ /* 0x000e6400080e0000 */
[----:B-1----:R-:W-:-:S06]  /*dfd0*/  ISETP.EQ.U32.AND P0, PT, R0, R5, PT ;  /* 0x000000050000720c */ /* 0x002fcc0003f02070 */
[----:B------:R-:W0:Y:S07]  /*dfe0*/  POPC R5, UR4 ;  /* 0x0000000400057d09 */ /* 0x000e2e0008000000 */
[----:B0-----:R-:W3:Y:S01]  /*dff0*/  @P0 ATOMG.E.ADD.STRONG.GPU PT, R3, desc[UR36][R2.64], R5 ;  /* 0x00000005020309a8 */ /* 0x001ee200081ee1e4 */
[----:B------:R-:W0:Y:S02]  /*e000*/  S2R R4, SR_LTMASK ;  /* 0x0000000000047919 */ /* 0x000e240000003900 */
[----:B0-----:R-:W-:-:S04]  /*e010*/  LOP3.LUT R4, R4, UR4, RZ, 0xc0, !PT ;  /* 0x0000000404047c12 */ /* 0x001fc8000f8ec0ff */
[----:B------:R-:W0:Y:S01]  /*e020*/  POPC R7, R4 ;  /* 0x0000000400077309 */ /* 0x000e220000000000 */
[----:B---3--:R-:W0:Y:S02]  /*e030*/  SHFL.IDX PT, R0, R3, R0, 0x1f ;  /* 0x00001f0003007589 */ /* 0x008e2400000e0000 */
[----:B0-----:R-:W-:-:S07]  /*e040*/  IADD3 R16, R0, UR39, R7 ;  /* 0x0000002700107c10 */ /* 0x001fce000fffe007 */
.L_x_3581:
[----:B------:R-:W-:Y:S05]  /*e050*/  BSYNC B0 ;  /* 0x0000000000007941 */ /* 0x000fea0003800000 */
.L_x_3580:
[----:B------:R-:W-:-:S13]  /*e060*/  LOP3.LUT P0, RZ, R23, 0x10, RZ, 0xc0, !PT ;  /* 0x0000001017ff7812 */ /* 0x000fda000780c0ff */
[----:B------:R-:W-:Y:S05]  /*e070*/  @!P0 BRA `(.L_x_3582) ;  /* 0x0000000000048947 */ /* 0x000fea0003800000 */
[----:B------:R-:W-:Y:S01]  /*e080*/  BPT.TRAP 0x1 ;  /* 0x000000040000795c */ /* 0x000fe20000300000 */
.L_x_3582:
[----:B------:R-:W3:Y:S01]  /*e090*/  LDL.LU R2, [R1] ;  /* 0x0000000001027983 */ /* 0x000ee20000300800 */
[----:B------:R-:W-:Y:S01]  /*e0a0*/  IMAD R0, R27, 0x8, R22 ;  /* 0x000000081b007824 */ /* 0x000fe200078e0216 */
[----:B0-----:R-:W-:Y:S01]  /*e0b0*/  SHF.L.U32 R3, R28, 0x1f, RZ ;  /* 0x0000001f1c037819 */ /* 0x001fe200000006ff */
[----:B------:R-:W-:Y:S03]  /*e0c0*/  BSSY B0, `(.L_x_3583) ;  /* 0x0000004000007945 */ /* 0x000fe60003800000 */
[----:B------:R-:W0:Y:S01]  /*e0d0*/  SYNCS.PHASECHK.TRANS64.TRYWAIT P0, [R0+URZ+0x30860], R3 ;  /* 0x03086003000075a7 */ /* 0x000e22000800017f */
[----:B---3--:R-:W-:Y:S01]  /*e0e0*/  IMAD R6, R26, -0x60, R2 ;  /* 0xffffffa01a067824 */ /* 0x008fe200078e0202 */
[----:B0-----:R-:W-:Y:S06]  /*e0f0*/  @!P0 BRA `(.L_x_3584) ;  /* 0x0000003800948947 */ /* 0x001fec0003800000 */
.L_x_3682:
[----:B------:R-:W-:Y:S05]  /*e100*/  BSYNC B0 ;  /* 0x0000000000007941 */ /* 0x000fea0003800000 */
.L_x_3583:
[----:B------:R-:W1:Y:S01]  /*e110*/  S2R R2, SR_TID.X ;  /* 0x0000000000027919 */ /* 0x000e620000002100 */
[----:B------:R-:W-:Y:S01]  /*e120*/  UMOV UR4, 0xffffffff ;  /* 0xffffffff00047882 */ /* 0x000fe20000000000 */
[----:B------:R-:W-:Y:S01]  /*e130*/  IMAD R7, R27, 0x4800, R36 ;  /* 0x000048001b077824 */ /* 0x000fe200078e0224 */
[----:B-1----:R-:W-:-:S04]  /*e140*/  LOP3.LUT R2, R2, 0x7f, RZ, 0xc0, !PT ;  /* 0x0000007f02027812 */ /* 0x002fc800078ec0ff */
[----:B------:R-:W-:-:S05]  /*e150*/  SHF.R.U32.HI R2, RZ, 0x3, R2 ;  /* 0x00000003ff027819 */ /* 0x000fca0000011602 */
[----:B------:R-:W-:Y:S01]  /*e160*/  IMAD.IADD R6, R6, 0x1, -R2 ;  /* 0x0000000106067824 */ /* 0x000fe200078e0a02 */
[----:B------:R-:W-:Y:S06]  /*e170*/  BRA.DIV UR4, `(.L_x_3585) ;  /* 0x0000003a04887947 */ /* 0x000fec000b800000 */
[----:B--2---:R-:W1:Y:S01]  /*e180*/  SHFL.IDX PT, R14, R24, RZ, 0x181f ;  /* 0x00181fff180e7589 */ /* 0x004e6200000e0000 */
[----:B------:R-:W-:Y:S01]  /*e190*/  ULDC UR4, c[0x0][0x2f4] ;  /* 0x0000bd0000047ab9 */ /* 0x000fe20000000800 */
[C---:B------:R-:W-:Y:S01]  /*e1a0*/  SHF.L.U32 R5, R32.reuse, 0x1, RZ ;  /* 0x0000000120057819 */ /* 0x040fe200000006ff */
[----:B------:R-:W-:Y:S01]  /*e1b0*/  IMAD R4, R7, 0x2, R22 ;  /* 0x0000000207047824 */ /* 0x000fe200078e0216 */
[----:B0-----:R-:W0:Y:S01]  /*e1c0*/  SHFL.IDX PT, R3, R25, RZ, 0x181f ;  /* 0x00181fff19037589 */ /* 0x001e2200000e0000 */
[----:B------:R-:W-:Y:S02]  /*e1d0*/  ISETP.GE.AND P2, PT, R32, UR4, PT ;  /* 0x0000000420007c0c */ /* 0x000fe4000bf46270 */
[----:B------:R-:W-:Y:S01]  /*e1e0*/  ISETP.GE.AND P1, PT, R34, UR4, PT ;  /* 0x0000000422007c0c */ /* 0x000fe2000bf26270 */
[----:B------:R-:W-:Y:S01]  /*e1f0*/  SHFL.IDX PT, R7, R25, 0x1, 0x181f ;  /* 0x00381f0019077f89 */ /* 0x000fe200000e0000 */
[C---:B------:R-:W-:Y:S02]  /*e200*/  ISETP.LT.OR P4, PT, R6.reuse, 0x1, P2 ;  /* 0x000000010600780c */ /* 0x040fe40001781670 */
[----:B------:R-:W-:-:S02]  /*e210*/  ISETP.LT.OR P3, PT, R6, 0x1, P1 ;  /* 0x000000010600780c */ /* 0x000fc40000f61670 */
[----:B-1----:R-:W-:Y:S02]  /*e220*/  IADD3 R2, P0, R14, R5, RZ ;  /* 0x000000050e027210 */ /* 0x002fe40007f1e0ff */
[----:B------:R-:W1:Y:S03]  /*e230*/  SHFL.IDX PT, R14, R24, 0x1, 0x181f ;  /* 0x00381f00180e7f89 */ /* 0x000e6600000e0000 */
[----:B0-----:R-:W-:Y:S01]  /*e240*/  IMAD.X R3, RZ, RZ, R3, P0 ;  /* 0x000000ffff037224 */ /* 0x001fe200000e0603 */
[----:B------:R-:W-:-:S04]  /*e250*/  ISETP.GE.AND P0, PT, R33, UR4, PT ;  /* 0x0000000421007c0c */ /* 0x000fc8000bf06270 */
[----:B------:R-:W-:Y:S01]  /*e260*/  LDGSTS.E.BYPASS.LTC128B.128 [R4+0x400], desc[UR36][R2.64], !P4 ;  /* 0x0040000002047fae */ /* 0x000fe2000e101d64 */
[----:B------:R-:W-:-:S03]  /*e270*/  ISETP.LT.OR P4, PT, R6, 0x1, P0 ;  /* 0x000000010600780c */ /* 0x000fc60000781670 */
[----:B------:R-:W-:Y:S10]  /*e280*/  LDGSTS.E.BYPASS.LTC128B.128 [R4+0x3400], desc[UR36][R2.64+0x80], !P3 ;  /* 0x0340008002047fae */ /* 0x000ff4000d901d64 */
[----:B------:R1:W-:Y:S01]  /*e290*/  LDGSTS.E.BYPASS.LTC128B.128 [R4+0x6400], desc[UR36][R2.64+0x100], !P4 ;  /* 0x0640010002047fae */ /* 0x0003e2000e101d64 */
[----:B------:R-:W-:-:S02]  /*e2a0*/  ISETP.LT.OR P4, PT, R6, 0x11, P2 ;  /* 0x000000110600780c */ /* 0x000fc40001781670 */
[----:B-1----:R-:W-:Y:S02]  /*e2b0*/  IADD3 R2, P3, R14, R5, RZ ;  /* 0x000000050e027210 */ /* 0x002fe40007f7e0ff */
[----:B------:R-:W0:Y:S03]  /*e2c0*/  SHFL.IDX PT, R14, R24, 0x2, 0x181f ;  /* 0x00581f00180e7f89 */ /* 0x000e2600000e0000 */
[----:B------:R-:W-:Y:S01]  /*e2d0*/  IMAD.X R3, RZ, RZ, R7, P3 ;  /* 0x000000ffff037224 */ /* 0x000fe200018e0607 */
[C---:B------:R-:W-:Y:S01]  /*e2e0*/  ISETP.LT.OR P3, PT, R6.reuse, 0x11, P1 ;  /* 0x000000110600780c */ /* 0x040fe20000f61670 */
[----:B------:R-:W1:Y:S04]  /*e2f0*/  SHFL.IDX PT, R7, R25, 0x2, 0x181f ;  /* 0x00581f0019077f89 */ /* 0x000e6800000e0000 */
[----:B------:R-:W-:Y:S01]  /*e300*/  LDGSTS.E.BYPASS.LTC128B.128 [R4+0xc00], desc[UR36][R2.64], !P4 ;  /* 0x00c0000002047fae */ /* 0x000fe2000e101d64 */
[----:B------:R-:W-:-:S07]  /*e310*/  ISETP.LT.OR P4, PT, R6, 0x11, P0 ;  /* 0x000000110600780c */ /* 0x000fce0000781670 */
[----:B------:R-:W-:Y:S06]  /*e320*/  LDGSTS.E.BYPASS.LTC128B.128 [R4+0x3c00], desc[UR36][R2.64+0x80], !P3 ;  /* 0x03c0008002047fae */ /* 0x000fec000d901d64 */
[----:B------:R0:W-:Y:S01]  /*e330*/  LDGSTS.E.BYPASS.LTC128B.128 [R4+0x6c00], desc[UR36][R2.64+0x100], !P4 ;  /* 0x06c0010002047fae */ /* 0x0001e2000e101d64 */
[----:B------:R-:W-:Y:S02]  /*e340*/  ISETP.LT.OR P4, PT, R6, 0x21, P2 ;  /* 0x000000210600780c */ /* 0x000fe40001781670 */
[----:B0-----:R-:W-:Y:S02]  /*e350*/  IADD3 R2, P3, R14, R5, RZ ;  /* 0x000000050e027210 */ /* 0x001fe40007f7e0ff */
[----:B------:R-:W0:Y:S03]  /*e360*/  SHFL.IDX PT, R14, R24, 0x3, 0x181f ;  /* 0x00781f00180e7f89 */ /* 0x000e2600000e0000 */
[----:B-1----:R-:W-:Y:S01]  /*e370*/  IMAD.X R3, RZ, RZ, R7, P3 ;  /* 0x000000ffff037224 */ /* 0x002fe200018e0607 */
        /* <DEDUP_REMOVED lines=8> */
[----:B------:R-:W0:Y:S02]  /*e400*/  SHFL.IDX PT, R14, R24, 0x4, 0x181f ;  /* 0x00981f00180e7f89 */ /* 0x000e2400000e0000 */
[----:B-1----:R-:W-:-:S02]  /*e410*/  IADD3.X R3, RZ, R7, RZ, P3, !PT ;  /* 0x00000007ff037210 */ /* 0x002fc40001ffe4ff */
[----:B------:R-:W1:Y:S01]  /*e420*/  SHFL.IDX PT, R7, R25, 0x4, 0x181f ;  /* 0x00981f0019077f89 */ /* 0x000e6200000e0000 */
[----:B------:R-:W-:-:S04]  /*e430*/  ISETP.LT.OR P3, PT, R6, 0x31, P1 ;  /* 0x000000310600780c */ /* 0x000fc80000f61670 */
[----:B------:R-:W-:Y:S01]  /*e440*/  LDGSTS.E.BYPASS.LTC128B.128 [R4+0x1c00], desc[UR36][R2.64], !P4 ;  /* 0x01c0000002047fae */ /* 0x000fe2000e101d64 */
[----:B------:R-:W-:-:S03]  /*e450*/  ISETP.LT.OR P4, PT, R6, 0x31, P0 ;  /* 0x000000310600780c */ /* 0x000fc60000781670 */
[----:B------:R-:W2:Y:S05]  /*e460*/  SHFL.IDX PT, R25, R25, 0x5, 0x181f ;  /* 0x00b81f0019197f89 */ /* 0x000eaa00000e0000 */
[----:B------:R-:W-:Y:S05]  /*e470*/  LDGSTS.E.BYPASS.LTC128B.128 [R4+0x4c00], desc[UR36][R2.64+0x80], !P3 ;  /* 0x04c0008002047fae */ /* 0x000fea000d901d64 */
[----:B------:R0:W-:Y:S01]  /*e480*/  LDGSTS.E.BYPASS.LTC128B.128 [R4+0x7c00], desc[UR36][R2.64+0x100], !P4 ;  /* 0x07c0010002047fae */ /* 0x0001e2000e101d64 */
[----:B------:R-:W-:-:S02]  /*e490*/  ISETP.LT.OR P4, PT, R6, 0x41, P2 ;  /* 0x000000410600780c */ /* 0x000fc40001781670 */
[----:B0-----:R-:W-:Y:S02]  /*e4a0*/  IADD3 R2, P3, R14, R5, RZ ;  /* 0x000000050e027210 */ /* 0x001fe40007f7e0ff */
[----:B------:R0:W3:Y:S03]  /*e4b0*/  SHFL.IDX PT, R14, R24, 0x5, 0x181f ;  /* 0x00b81f00180e7f89 */ /* 0x0000e600000e0000 */
[----:B-1----:R-:W-:Y:S01]  /*e4c0*/  IMAD.X R3, RZ, RZ, R7, P3 ;  /* 0x000000ffff037224 */ /* 0x002fe200018e0607 */
[----:B------:R-:W-:-:S05]  /*e4d0*/  ISETP.LT.OR P3, PT, R6, 0x41, P1 ;  /* 0x000000410600780c */ /* 0x000fca0000f61670 */
[----:B------:R0:W-:Y:S01]  /*e4e0*/  LDGSTS.E.BYPASS.LTC128B.128 [R4+0x2400], desc[UR36][R2.64], !P4 ;  /* 0x0240000002047fae */ /* 0x0001e2000e101d64 */
[----:B------:R-:W-:-:S07]  /*e4f0*/  ISETP.LT.OR P4, PT, R6, 0x41, P0 ;  /* 0x000000410600780c */ /* 0x000fce0000781670 */
[----:B------:R0:W-:Y:S06]  /*e500*/  LDGSTS.E.BYPASS.LTC128B.128 [R4+0x5400], desc[UR36][R2.64+0x80], !P3 ;  /* 0x0540008002047fae */ /* 0x0001ec000d901d64 */
[----:B--2---:R0:W-:Y:S02]  /*e510*/  LDGSTS.E.BYPASS.LTC128B.128 [R4+0x8400], desc[UR36][R2.64+0x100], !P4 ;  /* 0x0840010002047fae */ /* 0x0041e4000e101d64 */
.L_x_3696:
[C---:B------:R-:W-:Y:S02]  /*e520*/  ISETP.LT.OR P2, PT, R6.reuse, 0x51, P2 ;  /* 0x000000510600780c */ /* 0x040fe40001741670 */
[C---:B------:R-:W-:Y:S02]  /*e530*/  ISETP.LT.OR P1, PT, R6.reuse, 0x51, P1 ;  /* 0x000000510600780c */ /* 0x040fe40000f21670 */
[----:B------:R-:W-:Y:S02]  /*e540*/  ISETP.LT.OR P0, PT, R6, 0x51, P0 ;  /* 0x000000510600780c */ /* 0x000fe40000701670 */
[----:B0--3--:R-:W-:-:S05]  /*e550*/  IADD3 R2, P3, R14, R5, RZ ;  /* 0x000000050e027210 */ /* 0x009fca0007f7e0ff */
[----:B------:R-:W-:-:S05]  /*e560*/  IMAD.X R3, RZ, RZ, R25, P3 ;  /* 0x000000ffff037224 */ /* 0x000fca00018e0619 */
[----:B------:R-:W-:Y:S01]  /*e570*/  @!PT LDS RZ, [RZ] ;  /* 0x00000000fffff984 */ /* 0x000fe20000000800 */
[----:B------:R-:W-:Y:S01]  /*e580*/  @!PT LDS RZ, [RZ] ;  /* 0x00000000fffff984 */ /* 0x000fe20000000800 */
[----:B------:R-:W-:Y:S01]  /*e590*/  @!PT LDS RZ, [RZ] ;  /* 0x00000000fffff984 */ /* 0x000fe20000000800 */
[----:B------:R0:W-:Y:S04]  /*e5a0*/  LDGSTS.E.BYPASS.LTC128B.128 [R4+0x2c00], desc[UR36][R2.64], !P2 ;  /* 0x02c0000002047fae */ /* 0x0001e8000d101d64 */
[----:B------:R0:W-:Y:S04]  /*e5b0*/  LDGSTS.E.BYPASS.LTC128B.128 [R4+0x5c00], desc[UR36][R2.64+0x80], !P1 ;  /* 0x05c0008002047fae */ /* 0x0001e8000c901d64 */
[----:B------:R0:W-:Y:S01]  /*e5c0*/  LDGSTS.E.BYPASS.LTC128B.128 [R4+0x8c00], desc[UR36][R2.64+0x100], !P0 ;  /* 0x08c0010002047fae */ /* 0x0001e2000c101d64 */
[----:B------:R-:W-:Y:S01]  /*e5d0*/  PLOP3.LUT P0, PT, PT, PT, PT, 0x80, 0x0 ;  /* 0x000000000000781c */ /* 0x000fe20003f0f070 */
[----:B------:R-:W-:-:S12]  /*e5e0*/  NOP ;  /* 0x0000000000007918 */ /* 0x000fd80000000000 */
.L_x_3586:
        /* <DEDUP_REMOVED lines=10> */
.L_x_3587:
[----:B------:R1:W-:Y:S01]  /*e690*/  SYNCS.ARRIVE.TRANS64.A1T0 RZ, [R0+URZ+0x30850], RZ ;  /* 0x030850ff00ff79a7 */ /* 0x0003e2000810003f */
[----:B------:R-:W-:-:S05]  /*e6a0*/  VIADD R27, R27, 0x1 ;  /* 0x000000011b1b7836 */ /* 0x000fca0000000000 */
[----:B------:R-:W-:-:S04]  /*e6b0*/  ISETP.NE.AND P0, PT, R27, 0x2, PT ;  /* 0x000000021b00780c */ /* 0x000fc80003f05270 */
[----:B0-----:R-:W-:Y:S02]  /*e6c0*/  SEL R3, RZ, 0x1, P0 ;  /* 0x00000001ff037807 */ /* 0x001fe40000000000 */
[----:B------:R-:W-:Y:S02]  /*e6d0*/  SEL R27, R27, RZ, P0 ;  /* 0x000000ff1b1b7207 */ /* 0x000fe40000000000 */
[----:B-1----:R-:W-:-:S07]  /*e6e0*/  LOP3.LUT R28, R28, R3, RZ, 0x3c, !PT ;  /* 0x000000031c1c7212 */ /* 0x002fce00078e3cff */
.L_x_3544:
[----:B------:R-:W-:Y:S05]  /*e6f0*/  BSYNC B7 ;  /* 0x0000000000077941 */ /* 0x000fea0003800000 */
.L_x_3542:
        /* <DEDUP_REMOVED lines=11> */
.L_x_3588:
[----:B------:R-:W1:Y:S01]  /*e7b0*/  S2R R0, SR_TID.X ;  /* 0x0000000000007919 */ /* 0x000e620000002100 */
[----:B------:R-:W-:Y:S01]  /*e7c0*/  UMOV UR4, 0xffffffff ;  /* 0xffffffff00047882 */ /* 0x000fe20000000000 */
[----:B-1----:R-:W-:-:S04]  /*e7d0*/  LOP3.LUT R8, R0, 0x1f, RZ, 0xc0, !PT ;  /* 0x0000001f00087812 */ /* 0x002fc800078ec0ff */
[----:B------:R-:W-:Y:S01]  /*e7e0*/  ISETP.NE.AND P0, PT, R8, 0x1f, PT ;  /* 0x0000001f0800780c */ /* 0x000fe20003f05270 */
[----:B------:R-:W-:-:S12]  /*e7f0*/  BRA.DIV UR4, `(.L_x_3590) ;  /* 0x0000003a04ec7947 */ /* 0x000fd8000b800000 */
[----:B------:R-:W-:Y:S01]  /*e800*/  IADD3 R5, R19, R8, RZ ;  /* 0x0000000813057210 */ /* 0x000fe20007ffe0ff */
[----:B------:R-:W-:-:S03]  /*e810*/  ULDC UR4, c[0x0][0xc3c] ;  /* 0x00030f0000047ab9 */ /* 0x000fc60000000800 */
        /* <DEDUP_REMOVED lines=9> */
[C---:B------:R-:W-:Y:S01]  /*e8b0*/  ISETP.GE.U32.AND P5, PT, R8.reuse, 0x10, PT ;  /* 0x000000100800780c */ /* 0x040fe20003fa6070 */
[----:B--2---:R-:W-:Y:S01]  /*e8c0*/  @!P1 IMAD.MOV.U32 R4, RZ, RZ, R2 ;  /* 0x000000ffff049224 */ /* 0x004fe200078e0002 */
[----:B------:R-:W-:-:S04]  /*e8d0*/  ISETP.NE.AND P1, PT, R8, RZ, PT ;  /* 0x000000ff0800720c */ /* 0x000fc80003f25270 */
        /* <DEDUP_REMOVED lines=16> */
[----:B------:R0:W1:Y:S02]  /*e9e0*/  SHFL.IDX PT, R14, R6, 0x1f, 0x1f ;  /* 0x03e01f00060e7f89 */ /* 0x00006400000e0000 */
.L_x_3706:
[----:B------:R-:W-:Y:S02]  /*e9f0*/  ULDC UR4, c[0x0][0xc38] ;  /* 0x00030e0000047ab9 */ /* 0x000fe40000000800 */
[----:B------:R-:W-:-:S04]  /*ea00*/  IMAD.U32 R7, RZ, RZ, UR4 ;  /* 0x00000004ff077e24 */ /* 0x000fc8000f8e00ff */
[----:B-1----:R-:W-:-:S04]  /*ea10*/  IMAD R3, R14, R7, RZ ;  /* 0x000000070e037224 */ /* 0x002fc800078e02ff */
[----:B------:R-:W-:-:S05]  /*ea20*/  IMAD.IADD R8, R0, 0x1, R3 ;  /* 0x0000000100087824 */ /* 0x000fca00078e0203 */
[----:B------:R-:W-:-:S13]  /*ea30*/  ISETP.GT.AND P6, PT, R8, R5, PT ;  /* 0x000000050800720c */ /* 0x000fda0003fc4270 */
[----:B------:R-:W-:Y:S05]  /*ea40*/  @P6 BRA `(.L_x_3591) ;  /* 0x00000000009c6947 */ /* 0x000fea0003800000 */
.L_x_3596:
[----:B------:R-:W1:Y:S01]  /*ea50*/  LDC R0, c[0x0][0xc3c] ;  /* 0x00030f00ff007b82 */ /* 0x000e620000000800 */
[----:B------:R-:W-:-:S04]  /*ea60*/  IADD3 R19, R19, 0x1f, RZ ;  /* 0x0000001f13137810 */ /* 0x000fc80007ffe0ff */
        /* <DEDUP_REMOVED lines=12> */
.L_x_3594:
[----:B------:R-:W-:Y:S05]  /*eb30*/  BSYNC B0 ;  /* 0x0000000000007941 */ /* 0x000fea0003800000 */
.L_x_3593:
[----:B------:R-:W-:-:S03]  /*eb40*/  UMOV UR4, 0xffffffff ;  /* 0xffffffff00047882 */ /* 0x000fc60000000000 */
[----:B------:R-:W-:Y:S05]  /*eb50*/  BRA.DIV UR4, `(.L_x_3595) ;  /* 0x0000003e04387947 */ /* 0x000fea000b800000 */
[----:B-----5:R-:W2:Y:S02]  /*eb60*/  SHFL.UP PT, R14, R4, 0x1, RZ ;  /* 0x04200000040e7989 */ /* 0x020ea400000e00ff */
[----:B--2---:R-:W-:-:S05]  /*eb70*/  SEL R13, R14, RZ, P1 ;  /* 0x000000ff0e0d7207 */ /* 0x004fca0000800000 */
[----:B------:R-:W-:-:S05]  /*eb80*/  IMAD.IADD R13, R4, 0x1, R13 ;  /* 0x00000001040d7824 */ /* 0x000fca00078e020d */
[----:B------:R-:W2:Y:S02]  /*eb90*/  SHFL.UP PT, R14, R13, 0x2, RZ ;  /* 0x044000000d0e7989 */ /* 0x000ea400000e00ff */
[----:B--2---:R-:W-:-:S05]  /*eba0*/  SEL R0, R14, RZ, P2 ;  /* 0x000000ff0e007207 */ /* 0x004fca0001000000 */
[----:B------:R-:W-:-:S05]  /*ebb0*/  IMAD.IADD R0, R13, 0x1, R0 ;  /* 0x000000010d007824 */ /* 0x000fca00078e0200 */
[----:B------:R-:W1:Y:S02]  /*ebc0*/  SHFL.UP PT, R14, R0, 0x4, RZ ;  /* 0x04800000000e7989 */ /* 0x000e6400000e00ff */
[----:B-1----:R-:W-:-:S04]  /*ebd0*/  SEL R3, R14, RZ, P3 ;  /* 0x000000ff0e037207 */ /* 0x002fc80001800000 */
[----:B------:R-:W-:-:S05]  /*ebe0*/  IADD3 R2, R0, R3, RZ ;  /* 0x0000000300027210 */ /* 0x000fca0007ffe0ff */
[----:B------:R-:W1:Y:S02]  /*ebf0*/  SHFL.UP PT, R14, R2, 0x8, RZ ;  /* 0x05000000020e7989 */ /* 0x000e6400000e00ff */
[----:B-1----:R-:W-:-:S05]  /*ec00*/  SEL R3, R14, RZ, P4 ;  /* 0x000000ff0e037207 */ /* 0x002fca0002000000 */
[----:B------:R-:W-:-:S05]  /*ec10*/  IMAD.IADD R3, R2, 0x1, R3 ;  /* 0x0000000102037824 */ /* 0x000fca00078e0203 */
[----:B------:R-:W0:Y:S02]  /*ec20*/  SHFL.UP PT, R14, R3, 0x10, RZ ;  /* 0x06000000030e7989 */ /* 0x000e2400000e00ff */
[----:B0-----:R-:W-:-:S05]  /*ec30*/  SEL R6, R14, RZ, P5 ;  /* 0x000000ff0e067207 */ /* 0x001fca0002800000 */
[----:B------:R-:W-:-:S05]  /*ec40*/  IMAD.IADD R6, R3, 0x1, R6 ;  /* 0x0000000103067824 */ /* 0x000fca00078e0206 */
[----:B------:R0:W1:Y:S02]  /*ec50*/  SHFL.IDX PT, R14, R6, 0x1f, 0x1f ;  /* 0x03e01f00060e7f89 */ /* 0x00006400000e0000 */
.L_x_3714:
[----:B------:R-:W-:Y:S02]  /*ec60*/  ULDC UR4, c[0x0][0xc38] ;  /* 0x00030e0000047ab9 */ /* 0x000fe40000000800 */
[----:B------:R-:W-:-:S04]  /*ec70*/  IMAD.U32 R7, RZ, RZ, UR4 ;  /* 0x00000004ff077e24 */ /* 0x000fc8000f8e00ff */
[----:B-1----:R-:W-:-:S04]  /*ec80*/  IMAD R3, R14, R7, RZ ;  /* 0x000000070e037224 */ /* 0x002fc800078e02ff */
[----:B------:R-:W-:-:S05]  /*ec90*/  IMAD.IADD R8, R3, 0x1, R8 ;  /* 0x0000000103087824 */ /* 0x000fca00078e0208 */
[----:B------:R-:W-:-:S13]  /*eca0*/  ISETP.GT.AND P6, PT, R8, R5, PT ;  /* 0x000000050800720c */ /* 0x000fda0003fc4270 */
[----:B------:R-:W-:Y:S05]  /*ecb0*/  @!P6 BRA `(.L_x_3596) ;  /* 0xfffffffc0064e947 */ /* 0x000fea000383ffff */
.L_x_3591:
        /* <DEDUP_REMOVED lines=8> */
.L_x_3718:
[----:B------:R-:W-:Y:S01]  /*ed40*/  ISETP.NE.AND P0, PT, R2, RZ, PT ;  /* 0x000000ff0200720c */ /* 0x000fe20003f05270 */
[----:B------:R-:W-:-:S12]  /*ed50*/  IMAD.MOV.U32 R14, RZ, RZ, RZ ;  /* 0x000000ffff0e7224 */ /* 0x000fd800078e00ff */
[----:B------:R-:W-:Y:S05]  /*ed60*/  @!P0 BRA `(.L_x_3598) ;  /* 0x0000000000108947 */ /* 0x000fea0003800000 */
[----:B------:R-:W-:Y:S01]  /*ed70*/  UMOV UR4, 0xffffffff ;  /* 0xffffffff00047882 */ /* 0x000fe20000000000 */
[----:B------:R-:W-:Y:S02]  /*ed80*/  VIADD R12, R0, 0xffffffff ;  /* 0xffffffff000c7836 */ /* 0x000fe40000000000 */
[----:B------:R-:W-:Y:S05]  /*ed90*/  BRA.DIV UR4, `(.L_x_3599) ;  /* 0x0000003e04ac7947 */ /* 0x000fea000b800000 */
[----:B------:R3:W4:Y:S02]  /*eda0*/  SHFL.IDX PT, R14, R6, R12, 0x1f ;  /* 0x00001f0c060e7589 */ /* 0x00072400000e0000 */
.L_x_3598:
[----:B0-23--:R-:W-:Y:S01]  /*edb0*/  IABS R6, R4 ;  /* 0x0000000400067213 */ /* 0x00dfe20000000000 */
[----:B----4-:R-:W-:Y:S01]  /*edc0*/  IMAD R16, R14, R7, R8 ;  /* 0x000000070e107224 */ /* 0x010fe200078e0208 */
[----:B------:R-:W-:Y:S02]  /*edd0*/  IADD3 R19, R0, R19, RZ ;  /* 0x0000001300137210 */ /* 0x000fe40007ffe0ff */
[----:B------:R-:W0:Y:S08]  /*ede0*/  I2F.RP R9, R6 ;  /* 0x0000000600097306 */ /* 0x000e300000209400 */
[----:B0-----:R-:W0:Y:S02]  /*edf0*/  MUFU.RCP R9, R9 ;  /* 0x0000000900097308 */ /* 0x001e240000001000 */
[----:B0-----:R-:W-:-:S06]  /*ee00*/  VIADD R2, R9, 0xffffffe ;  /* 0x0ffffffe09027836 */ /* 0x001fcc0000000000 */
[----:B------:R0:W2:Y:S02]  /*ee10*/  F2I.FTZ.U32.TRUNC.NTZ R3, R2 ;  /* 0x0000000200037305 */ /* 0x0000a4000021f000 */
[----:B0-----:R-:W-:Y:S01]  /*ee20*/  MOV R2, RZ ;  /* 0x000000ff00027202 */ /* 0x001fe20000000f00 */
[----:B--2---:R-:W-:-:S04]  /*ee30*/  IMAD.MOV R7, RZ, RZ, -R3 ;  /* 0x000000ffff077224 */ /* 0x004fc800078e0a03 */
        /* <DEDUP_REMOVED lines=15> */
[----:B------:R-:W-:-:S04]  /*ef30*/  @P0 VIADD R3, R3, 0x1 ;  /* 0x0000000103030836 */ /* 0x000fc80000000000 */
[----:B------:R-:W-:Y:S01]  /*ef40*/  @!P2 IMAD.MOV R3, RZ, RZ, -R3 ;  /* 0x000000ffff03a224 */ /* 0x000fe200078e0a03 */
[----:B------:R-:W-:-:S05]  /*ef50*/  @!P1 LOP3.LUT R3, RZ, R4, RZ, 0x33, !PT ;  /* 0x00000004ff039212 */ /* 0x000fca00078e33ff */
[--C-:B------:R-:W-:Y:S02]  /*ef60*/  IMAD.MOV R17, RZ, RZ, -R3.reuse ;  /* 0x000000ffff117224 */ /* 0x100fe400078e0a03 */
[----:B------:R-:W-:Y:S02]  /*ef70*/  IMAD.MOV.U32 R18, RZ, RZ, R3 ;  /* 0x000000ffff127224 */ /* 0x000fe400078e0003 */
[----:B------:R-:W-:Y:S01]  /*ef80*/  IMAD R17, R4, R17, R7 ;  /* 0x0000001104117224 */ /* 0x000fe200078e0207 */
[----:B------:R-:W-:Y:S06]  /*ef90*/  BRA `(.L_x_3600) ;  /* 0x00000000001c7947 */ /* 0x000fec0003800000 */
.L_x_3592:
[----:B------:R-:W-:Y:S01]  /*efa0*/  UMOV UR4, URZ ;  /* 0x0000003f00047c82 */ /* 0x000fe20008000000 */
[----:B------:R-:W-:Y:S01]  /*efb0*/  UMOV UR5, URZ ;  /* 0x0000003f00057c82 */ /* 0x000fe20008000000 */
[----:B------:R-:W-:Y:S01]  /*efc0*/  ULDC UR6, c[0x0][0xc3c] ;  /* 0x00030f0000067ab9 */ /* 0x000fe20000000800 */
[----:B------:R-:W-:Y:S01]  /*efd0*/  IMAD.MOV.U32 R16, RZ, RZ, R5 ;  /* 0x000000ffff107224 */ /* 0x000fe200078e0005 */
[----:B------:R-:W-:Y:S01]  /*efe0*/  MOV R18, UR5 ;  /* 0x0000000500127c02 */ /* 0x000fe20008000f00 */
[----:B------:R-:W-:Y:S02]  /*eff0*/  IMAD.U32 R17, RZ, RZ, UR4 ;  /* 0x00000004ff117e24 */ /* 0x000fe4000f8e00ff */
[----:B------:R-:W-:-:S07]  /*f000*/  IMAD.U32 R19, RZ, RZ, UR6 ;  /* 0x00000006ff137e24 */ /* 0x000fce000f8e00ff */
.L_x_3600:
        /* <DEDUP_REMOVED lines=10> */
.L_x_3589:
[----:B------:R-:W-:Y:S02]  /*f0b0*/  ULDC UR4, c[0x0][0xc3c] ;  /* 0x00030f0000047ab9 */ /* 0x000fe40000000800 */
[----:B--2---:R-:W-:-:S13]  /*f0c0*/  ISETP.GE.AND P0, PT, R19, UR4, PT ;  /* 0x0000000413007c0c */ /* 0x004fda000bf06270 */
[----:B------:R-:W-:Y:S05]  /*f0d0*/  @!P0 BRA `(.L_x_3601) ;  /* 0xffffffb800a48947 */ /* 0x000fea000383ffff */
[----:B------:R-:W-:Y:S05]  /*f0e0*/  BSYNC B8 ;  /* 0x0000000000087941 */ /* 0x000fea0003800000 */
.L_x_3538:
[----:B0-----:R-:W2:Y:S01]  /*f0f0*/  LDL.LU R0, [R1+0x1c] ;  /* 0x00001c0001007983 */ /* 0x001ea20000300800 */
[----:B------:R-:W-:Y:S01]  /*f100*/  BSSY B0, `(.L_x_3602) ;  /* 0x000000b000007945 */ /* 0x000fe20003800000 */
[----:B------:R-:W0:Y:S01]  /*f110*/  S2R R5, SR_CgaCtaId ;  /* 0x0000000000057919 */ /* 0x000e220000008800 */
[----:B--2---:R-:W-:-:S05]  /*f120*/  VIADD R0, R0, 0x1 ;  /* 0x0000000100007836 */ /* 0x004fca0000000000 */
        /* <DEDUP_REMOVED lines=8> */
.L_x_3721:
[----:B------:R-:W-:Y:S05]  /*f1b0*/  BSYNC B0 ;  /* 0x0000000000007941 */ /* 0x000fea0003800000 */
.L_x_3602:
[----:B------:R-:W-:-:S03]  /*f1c0*/  UMOV UR4, 0xffffffff ;  /* 0xffffffff00047882 */ /* 0x000fc60000000000 */
[----:B------:R-:W-:Y:S05]  /*f1d0*/  BRA.DIV UR4, `(.L_x_3604) ;  /* 0x0000003a04d47947 */ /* 0x000fea000b800000 */
[----:B0-----:R-:W0:Y:S02]  /*f1e0*/  S2R R0, SR_TID.X ;  /* 0x0000000000007919 */ /* 0x001e240000002100 */
[----:B0-----:R-:W-:-:S04]  /*f1f0*/  SHF.R.U32.HI R0, RZ, 0x5, R0 ;  /* 0x00000005ff007819 */ /* 0x001fc80000011600 */
[----:B------:R-:W-:-:S05]  /*f200*/  LOP3.LUT R0, R0, 0x3, RZ, 0xc0, !PT ;  /* 0x0000000300007812 */ /* 0x000fca00078ec0ff */
[----:B------:R0:W2:Y:S02]  /*f210*/  SHFL.IDX PT, R14, R0, RZ, 0x1f ;  /* 0x00001fff000e7589 */ /* 0x0000a400000e0000 */
.L_x_3724:
[----:B--2---:R-:W-:Y:S01]  /*f220*/  ISETP.NE.AND P0, PT, R14, RZ, PT ;  /* 0x000000ff0e00720c */ /* 0x004fe20003f05270 */
[----:B------:R-:W-:-:S12]  /*f230*/  BSSY B0, `(.L_x_3605) ;  /* 0x0000026000007945 */ /* 0x000fd80003800000 */
[----:B------:R-:W-:Y:S05]  /*f240*/  @P0 BRA `(.L_x_3606) ;  /* 0x0000000000900947 */ /* 0x000fea0003800000 */
[----:B------:R-:W-:-:S03]  /*f250*/  UMOV UR4, 0xffffffff ;  /* 0xffffffff00047882 */ /* 0x000fc60000000000 */
[----:B------:R-:W-:Y:S05]  /*f260*/  BRA.DIV UR4, `(.L_x_3607) ;  /* 0x0000003a04e47947 */ /* 0x000fea000b800000 */
[----:B------:R-:W-:-:S13]  /*f270*/  ELECT P6, URZ, PT ;  /* 0x00000000003f782f */ /* 0x000fda00038c0000 */
.L_x_3727:
[----:B------:R-:W-:Y:S05]  /*f280*/  @!P6 BRA `(.L_x_3606) ;  /* 0x000000000080e947 */ /* 0x000fea0003800000 */
[----:B0-----:R-:W2:Y:S02]  /*f290*/  LDL R0, [R1+0x28] ;  /* 0x0000280001007983 */ /* 0x001ea40000100800 */
[----:B--2---:R-:W-:-:S13]  /*f2a0*/  R2UR UR4, R0 ;  /* 0x00000000000472ca */ /* 0x004fda00000e0000 */
[----:B------:R-:W-:-:S06]  /*f2b0*/  ULOP3.LUT UR4, UR4, 0x2, URZ, 0xfc, !UPT ;  /* 0x0000000204047892 */ /* 0x000fcc000f8efc3f */
[----:B------:R-:W-:-:S04]  /*f2c0*/  MOV R0, UR4 ;  /* 0x0000000400007c02 */ /* 0x000fc80008000f00 */
[----:B------:R-:W-:-:S13]  /*f2d0*/  ISETP.NE.AND P0, PT, R0, 0x3, PT ;  /* 0x000000030000780c */ /* 0x000fda0003f05270 */
[----:B------:R-:W-:Y:S05]  /*f2e0*/  @!P0 BRA `(.L_x_3608) ;  /* 0x0000000000048947 */ /* 0x000fea0003800000 */
[----:B------:R-:W-:Y:S01]  /*f2f0*/  BPT.TRAP 0x1 ;  /* 0x000000040000795c */ /* 0x000fe20000300000 */
.L_x_3608:
[C---:B------:R-:W-:Y:S01]  /*f300*/  IMAD R5, R27.reuse, 0x8, R4 ;  /* 0x000000081b057824 */ /* 0x040fe200078e0204 */
[----:B------:R-:W-:Y:S01]  /*f310*/  SHF.L.U32 R0, R28, 0x1f, RZ ;  /* 0x0000001f1c007819 */ /* 0x000fe200000006ff */
[----:B------:R-:W-:-:S03]  /*f320*/  VIADD R27, R27, 0x1 ;  /* 0x000000011b1b7836 */ /* 0x000fc60000000000 */
[----:B------:R-:W0:Y:S02]  /*f330*/  SYNCS.PHASECHK.TRANS64.TRYWAIT P1, [R5+URZ+0x30840], R0 ;  /* 0x03084000050075a7 */ /* 0x000e24000802017f */
[----:B------:R-:W-:-:S04]  /*f340*/  ISETP.NE.AND P2, PT, R27, 0x2, PT ;  /* 0x000000021b00780c */ /* 0x000fc80003f45270 */
[----:B------:R-:W-:Y:S01]  /*f350*/  SEL R3, RZ, 0x1, P2 ;  /* 0x00000001ff037807 */ /* 0x000fe20001000000 */
[----:B0-----:R-:W-:Y:S08]  /*f360*/  @!P1 BRA `(.L_x_3609) ;  /* 0x0000003800c49947 */ /* 0x001ff00003800000 */
.L_x_3728:
[----:B------:R-:W-:Y:S02]  /*f370*/  SEL R27, R27, RZ, P2 ;  /* 0x000000ff1b1b7207 */ /* 0x000fe40001000000 */
[----:B------:R-:W-:Y:S01]  /*f380*/  LOP3.LUT R2, R28, R3, RZ, 0x3c, !PT ;  /* 0x000000031c027212 */ /* 0x000fe200078e3cff */
[----:B------:R-:W-:Y:S06]  /*f390*/  @!P0 BRA `(.L_x_3610) ;  /* 0x0000000000048947 */ /* 0x000fec0003800000 */
[----:B------:R-:W-:Y:S01]  /*f3a0*/  BPT.TRAP 0x1 ;  /* 0x000000040000795c */ /* 0x000fe20000300000 */
.L_x_3610:
[----:B------:R-:W-:Y:S01]  /*f3b0*/  IMAD R27, R27, 0x8, R4 ;  /* 0x000000081b1b7824 */ /* 0x000fe200078e0204 */
[----:B------:R-:W-:-:S04]  /*f3c0*/  SHF.L.U32 R2, R2, 0x1f, RZ ;  /* 0x0000001f02027819 */ /* 0x000fc800000006ff */
[----:B------:R-:W2:Y:S02]  /*f3d0*/  SYNCS.PHASECHK.TRANS64.TRYWAIT P1, [R27+URZ+0x30840], R2 ;  /* 0x030840021b0075a7 */ /* 0x000ea4000802017f */
[----:B--2---:R-:W-:Y:S05]  /*f3e0*/  @!P1 BRA `(.L_x_3611) ;  /* 0x0000003800b89947 */ /* 0x004fea0003800000 */
.L_x_3729:
[----:B------:R-:W-:Y:S05]  /*f3f0*/  @!P0 BRA `(.L_x_3612) ;  /* 0x0000000000048947 */ /* 0x000fea0003800000 */
[----:B------:R-:W-:Y:S01]  /*f400*/  BPT.TRAP 0x1 ;  /* 0x000000040000795c */ /* 0x000fe20000300000 */
.L_x_3612:
[----:B------:R-:W4:Y:S02]  /*f410*/  SYNCS.PHASECHK.TRANS64.TRYWAIT P1, [R5+URZ+0x30860], R0 ;  /* 0x03086000050075a7 */ /* 0x000f24000802017f */
[----:B----4-:R-:W-:Y:S05]  /*f420*/  @!P1 BRA `(.L_x_3613) ;  /* 0x0000003800bc9947 */ /* 0x010fea0003800000 */
.L_x_3730:
[----:B------:R-:W-:Y:S05]  /*f430*/  @!P0 BRA `(.L_x_3614) ;  /* 0x0000000000048947 */ /* 0x000fea0003800000 */
[----:B------:R-:W-:Y:S01]  /*f440*/  BPT.TRAP 0x1 ;  /* 0x000000040000795c */ /* 0x000fe20000300000 */
.L_x_3614:
[----:B------:R0:W0:Y:S02]  /*f450*/  SYNCS.PHASECHK.TRANS64.TRYWAIT P0, [R27+URZ+0x30860], R2 ;  /* 0x030860021b0075a7 */ /* 0x000024000800017f */
[----:B0-----:R-:W-:Y:S05]  /*f460*/  @!P0 NANOSLEEP.SYNCS 0x989680 ;  /* 0x009896800000895d */ /* 0x001fea0003900000 */
[----:B------:R-:W0:Y:S02]  /*f470*/  @!P0 SYNCS.PHASECHK.TRANS64 P0, [R27+URZ+0x30860], R2 ;  /* 0x030860021b0085a7 */ /* 0x000e24000800007f */
[----:B0-----:R-:W-:Y:S05]  /*f480*/  @!P0 BRA `(.L_x_3614) ;  /* 0xfffffffc00f08947 */ /* 0x001fea000383ffff */
.L_x_3606:
[----:B------:R-:W-:Y:S05]  /*f490*/  BSYNC B0 ;  /* 0x0000000000007941 */ /* 0x000fea0003800000 */
.L_x_3605:
[----:B------:R-:W-:Y:S05]  /*f4a0*/  EXIT ;  /* 0x000000000000794d */ /* 0x000fea0003800000 */
.L_x_3486:
[----:B0-----:R-:W-:-:S04]  /*f4b0*/  MOV R3, UR40 ;  /* 0x0000002800037c02 */ /* 0x001fc80008000f00 */
[----:B------:R0:W1:Y:S03]  /*f4c0*/  SYNCS.PHASECHK.TRANS64.TRYWAIT P1, [R3+URZ+0x30800], R0 ;  /* 0x03080000030075a7 */ /* 0x000066000802017f */
[----:B-1----:R-:W-:Y:S05]  /*f4d0*/  @!P1 NANOSLEEP.SYNCS 0x989680 ;  /* 0x009896800000995d */ /* 0x002fea0003900000 */
[----:B------:R-:W1:Y:S02]  /*f4e0*/  @!P1 SYNCS.PHASECHK.TRANS64 P1, [R3+URZ+0x30800], R0 ;  /* 0x03080000030095a7 */ /* 0x000e64000802007f */
[----:B-1----:R-:W-:Y:S05]  /*f4f0*/  @!P1 BRA `(.L_x_3486) ;  /* 0xfffffffc00ec9947 */ /* 0x002fea000383ffff */
[----:B------:R-:W-:Y:S05]  /*f500*/  BRA `(.L_x_3615) ;  /* 0xffffff2000a07947 */ /* 0x000fea000383ffff */
.L_x_3490:
[----:B-1----:R1:W2:Y:S02]  /*f510*/  SYNCS.PHASECHK.TRANS64.TRYWAIT P1, [R0+URZ+0x30830], R3 ;  /* 0x03083003000075a7 */ /* 0x0022a4000802017f */
[----:B--2---:R-:W-:Y:S05]  /*f520*/  @!P1 NANOSLEEP.SYNCS 0x989680 ;  /* 0x009896800000995d */ /* 0x004fea0003900000 */
[----:B------:R-:W2:Y:S02]  /*f530*/  @!P1 SYNCS.PHASECHK.TRANS64 P1, [R0+URZ+0x30830], R3 ;  /* 0x03083003000095a7 */ /* 0x000ea4000802007f */
[----:B--2---:R-:W-:Y:S05]  /*f540*/  @!P1 BRA `(.L_x_3490) ;  /* 0xfffffffc00f09947 */ /* 0x004fea000383ffff */
[----:B------:R-:W-:Y:S05]  /*f550*/  BRA `(.L_x_3489) ;  /* 0xffffff2000c07947 */ /* 0x000fea000383ffff */
.L_x_3496:
[----:B-1----:R-:W-:-:S04]  /*f560*/  IMAD.U32 R4, RZ, RZ, UR9 ;  /* 0x00000009ff047e24 */ /* 0x002fc8000f8e00ff */
[----:B------:R1:W2:Y:S03]  /*f570*/  SYNCS.PHASECHK.TRANS64.TRYWAIT P1, [R4+URZ+0x30830], R3 ;  /* 0x03083003040075a7 */ /* 0x0002a6000802017f */
[----:B--2---:R-:W-:Y:S05]  /*f580*/  @!P1 NANOSLEEP.SYNCS 0x989680 ;  /* 0x009896800000995d */ /* 0x004fea0003900000 */
[----:B------:R-:W2:Y:S02]  /*f590*/  @!P1 SYNCS.PHASECHK.TRANS64 P1, [R4+URZ+0x30830], R3 ;  /* 0x03083003040095a7 */ /* 0x000ea4000802007f */
[----:B--2---:R-:W-:Y:S05]  /*f5a0*/  @!P1 BRA `(.L_x_3496) ;  /* 0xfffffffc00ec9947 */ /* 0x004fea000383ffff */
[----:B------:R-:W-:Y:S05]  /*f5b0*/  BRA `(.L_x_3495) ;  /* 0xffffff4c00587947 */ /* 0x000fea000383ffff */
.L_x_3500:
[----:B01----:R-:W-:-:S04]  /*f5c0*/  IMAD.U32 R3, RZ, RZ, UR10 ;  /* 0x0000000aff037e24 */ /* 0x003fc8000f8e00ff */
[----:B------:R0:W1:Y:S03]  /*f5d0*/  SYNCS.PHASECHK.TRANS64.TRYWAIT P1, [R3+URZ+0x30850], R0 ;  /* 0x03085000030075a7 */ /* 0x000066000802017f */
[----:B-1----:R-:W-:Y:S05]  /*f5e0*/  @!P1 NANOSLEEP.SYNCS 0x989680 ;  /* 0x009896800000995d */ /* 0x002fea0003900000 */
[----:B------:R-:W1:Y:S02]  /*f5f0*/  @!P1 SYNCS.PHASECHK.TRANS64 P1, [R3+URZ+0x30850], R0 ;  /* 0x03085000030095a7 */ /* 0x000e64000802007f */
[----:B-1----:R-:W-:Y:S05]  /*f600*/  @!P1 BRA `(.L_x_3500) ;  /* 0xfffffffc00ec9947 */ /* 0x002fea000383ffff */
[----:B------:R-:W-:Y:S05]  /*f610*/  BRA `(.L_x_3499) ;  /* 0xffffff5800187947 */ /* 0x000fea000383ffff */
.L_x_3507:
[----:B-1----:R-:W-:-:S04]  /*f620*/  IMAD.U32 R7, RZ, RZ, UR5 ;  /* 0x00000005ff077e24 */ /* 0x002fc8000f8e00ff */
[----:B------:R1:W2:Y:S03]  /*f630*/  SYNCS.PHASECHK.TRANS64.TRYWAIT P1, [R7+URZ+0x30850], R0 ;  /* 0x03085000070075a7 */ /* 0x0002a6000802017f */
[----:B--2---:R-:W-:Y:S05]  /*f640*/  @!P1 NANOSLEEP.SYNCS 0x989680 ;  /* 0x009896800000995d */ /* 0x004fea0003900000 */
[----:B------:R-:W2:Y:S02]  /*f650*/  @!P1 SYNCS.PHASECHK.TRANS64 P1, [R7+URZ+0x30850], R0 ;  /* 0x03085000070095a7 */ /* 0x000ea4000802007f */
[----:B--2---:R-:W-:Y:S05]  /*f660*/  @!P1 BRA `(.L_x_3507) ;  /* 0xfffffffc00ec9947 */ /* 0x004fea000383ffff */
[----:B------:R-:W-:Y:S05]  /*f670*/  BRA `(.L_x_3506) ;  /* 0xffffff7400b07947 */ /* 0x000fea000383ffff */
.L_x_3550:
[----:B------:R-:W-:Y:S01]  /*f680*/  SHF.R.U32.HI R8, RZ, 0x5, R21 ;  /* 0x00000005ff087819 */ /* 0x000fe20000011615 */
[----:B------:R-:W-:Y:S01]  /*f690*/  BSSY B0, `(.L_x_3616) ;  /* 0x0000009000007945 */ /* 0x000fe20003800000 */
[----:B------:R-:W-:Y:S02]  /*f6a0*/  IMAD.MOV.U32 R12, RZ, RZ, RZ ;  /* 0x000000ffff0c7224 */ /* 0x000fe400078e00ff */
[----:B------:R-:W-:Y:S01]  /*f6b0*/  LOP3.LUT R8, R8, 0x3, RZ, 0xc0, !PT ;  /* 0x0000000308087812 */ /* 0x000fe200078ec0ff */
[----:B------:R-:W-:Y:S02]  /*f6c0*/  IMAD.MOV.U32 R11, RZ, RZ, 0x1f ;  /* 0x0000001fff0b7424 */ /* 0x000fe400078e00ff */
[----:B------:R-:W-:Y:S01]  /*f6d0*/  IMAD.MOV.U32 R15, RZ, RZ, -0x1 ;  /* 0xffffffffff0f7424 */ /* 0x000fe200078e00ff */
[----:B------:R-:W-:-:S07]  /*f6e0*/  MOV R13, R8 ;  /* 0x00000008000d7202 */ /* 0x000fce0000000f00 */
[----:B-----5:R-:W-:Y:S05]  /*f6f0*/  WARPSYNC.COLLECTIVE R15, `(.L_x_3617) ;  /* 0x000000000f087348 */ /* 0x020fea0003c00000 */
[----:B------:R0:W1:Y:S02]  /*f700*/  SHFL.IDX P6, R14, R13, R12, R11 ;  /* 0x0000000c0d0e7389 */ /* 0x00006400000c000b */
[----:B01---5:R-:W-:Y:S01]  /*f710*/  ENDCOLLECTIVE ;  /* 0x000000000000791b */ /* 0x023fe20003800000 */
.L_x_3617:
[----:B------:R-:W-:Y:S05]  /*f720*/  BSYNC B0 ;  /* 0x0000000000007941 */ /* 0x000fea0003800000 */
.L_x_3616:
[----:B------:R-:W-:Y:S05]  /*f730*/  BRA `(.L_x_3618) ;  /* 0xffffffc000547947 */ /* 0x000fea000383ffff */
.L_x_3553:
[----:B0-----:R0:W1:Y:S02]  /*f740*/  SYNCS.PHASECHK.TRANS64.TRYWAIT P0, [R7+URZ+0x30840], R2 ;  /* 0x03084002070075a7 */ /* 0x001064000800017f */
[----:B-1----:R-:W-:Y:S05]  /*f750*/  @!P0 NANOSLEEP.SYNCS 0x989680 ;  /* 0x009896800000895d */ /* 0x002fea0003900000 */
[----:B------:R-:W1:Y:S02]  /*f760*/  @!P0 SYNCS.PHASECHK.TRANS64 P0, [R7+URZ+0x30840], R2 ;  /* 0x03084002070085a7 */ /* 0x000e64000800007f */
[----:B-1----:R-:W-:Y:S05]  /*f770*/  @!P0 BRA `(.L_x_3553) ;  /* 0xfffffffc00f08947 */ /* 0x002fea000383ffff */
[----:B------:R-:W-:Y:S05]  /*f780*/  BRA `(.L_x_3619) ;  /* 0xffffffc000bc7947 */ /* 0x000fea000383ffff */
.L_x_3554:
        /* <DEDUP_REMOVED lines=8> */
.L_x_3621:
[----:B------:R-:W-:Y:S05]  /*f810*/  BSYNC B0 ;  /* 0x0000000000007941 */ /* 0x000fea0003800000 */
.L_x_3620:
[----:B------:R-:W-:Y:S01]  /*f820*/  IMAD.MOV.U32 R13, RZ, RZ, R4 ;  /* 0x000000ffff0d7224 */ /* 0x000fe200078e0004 */
[----:B------:R-:W-:Y:S01]  /*f830*/  MOV R15, 0xffffffff ;  /* 0xffffffff000f7802 */ /* 0x000fe20000000f00 */
[----:B------:R-:W-:Y:S01]  /*f840*/  IMAD.MOV.U32 R12, RZ, RZ, RZ ;  /* 0x000000ffff0c7224 */ /* 0x000fe200078e00ff */
[----:B------:R-:W-:Y:S01]  /*f850*/  MOV R2, R14 ;  /* 0x0000000e00027202 */ /* 0x000fe20000000f00 */
[----:B------:R-:W-:Y:S02]  /*f860*/  IMAD.MOV.U32 R11, RZ, RZ, 0x181f ;  /* 0x0000181fff0b7424 */ /* 0x000fe400078e00ff */
[----:B------:R-:W-:-:S07]  /*f870*/  @P0 IMAD R8, R5, 0x2, R22 ;  /* 0x0000000205080824 */ /* 0x000fce00078e0216 */
[----:B------:R-:W-:Y:S05]  /*f880*/  WARPSYNC.COLLECTIVE R15, `(.L_x_3622) ;  /* 0x000000000f087348 */ /* 0x000fea0003c00000 */
[----:B------:R0:W1:Y:S02]  /*f890*/  SHFL.IDX P6, R14, R13, R12, R11 ;  /* 0x0000000c0d0e7389 */ /* 0x00006400000c000b */
[----:B01----:R-:W-:Y:S01]  /*f8a0*/  ENDCOLLECTIVE ;  /* 0x000000000000791b */ /* 0x003fe20003800000 */
.L_x_3622:
[----:B------:R-:W-:Y:S01]  /*f8b0*/  MOV R13, R0 ;  /* 0x00000000000d7202 */ /* 0x000fe20000000f00 */
[----:B------:R-:W-:Y:S02]  /*f8c0*/  IMAD.MOV.U32 R12, RZ, RZ, 0x1 ;  /* 0x00000001ff0c7424 */ /* 0x000fe400078e00ff */
[----:B------:R-:W-:-:S07]  /*f8d0*/  IMAD.MOV.U32 R3, RZ, RZ, R14 ;  /* 0x000000ffff037224 */ /* 0x000fce00078e000e */
[----:B------:R-:W-:Y:S05]  /*f8e0*/  WARPSYNC.COLLECTIVE R15, `(.L_x_3623) ;  /* 0x000000000f087348 */ /* 0x000fea0003c00000 */
[----:B------:R0:W1:Y:S02]  /*f8f0*/  SHFL.IDX P6, R14, R13, R12, R11 ;  /* 0x0000000c0d0e7389 */ /* 0x00006400000c000b */
[----:B01----:R-:W-:Y:S01]  /*f900*/  ENDCOLLECTIVE ;  /* 0x000000000000791b */ /* 0x003fe20003800000 */
.L_x_3623:
[----:B------:R-:W-:-:S05]  /*f910*/  @P0 LEA R3, P1, R32, R3, 0x1 ;  /* 0x0000000320030211 */ /* 0x000fca00078208ff */
[----:B------:R-:W-:Y:S01]  /*f920*/  @P0 IMAD.X R2, RZ, RZ, R2, P1 ;  /* 0x000000ffff020224 */ /* 0x000fe200008e0602 */
[----:B------:R-:W-:-:S04]  /*f930*/  ISETP.GE.AND P1, PT, R6, 0x11, PT ;  /* 0x000000110600780c */ /* 0x000fc80003f26270 */
[----:B------:R-:W-:Y:S01]  /*f940*/  @P0 LOP3.LUT R3, R3, R2, RZ, 0x3c, !PT ;  /* 0x0000000203030212 */ /* 0x000fe200078e3cff */
[----:B------:R-:W-:-:S03]  /*f950*/  IMAD.MOV.U32 R13, RZ, RZ, R4 ;  /* 0x000000ffff0d7224 */ /* 0x000fc600078e0004 */
[----:B------:R-:W-:-:S04]  /*f960*/  @P0 LOP3.LUT R2, R3, R2, RZ, 0x3c, !PT ;  /* 0x0000000203020212 */ /* 0x000fc800078e3cff */
[----:B------:R-:W-:-:S05]  /*f970*/  @P0 LOP3.LUT R3, R3, R2, RZ, 0x3c, !PT ;  /* 0x0000000203030212 */ /* 0x000fca00078e3cff */
[----:B------:R-:W-:Y:S01]  /*f980*/  @!PT LDS RZ, [RZ] ;  /* 0x00000000fffff984 */ /* 0x000fe20000000800 */
[----:B------:R-:W-:Y:S01]  /*f990*/  @!PT LDS RZ, [RZ] ;  /* 0x00000000fffff984 */ /* 0x000fe20000000800 */
[----:B------:R-:W-:Y:S01]  /*f9a0*/  @!PT LDS RZ, [RZ] ;  /* 0x00000000fffff984 */ /* 0x000fe20000000800 */
[----:B------:R-:W-:Y:S04]  /*f9b0*/  @P0 LDGSTS.E.BYPASS.LTC128B.128 [R8+0x1e400], desc[UR36][R2.64], !P4 ;  /* 0x1e40000002080fae */ /* 0x000fe8000e101d64 */
[----:B------:R-:W-:Y:S04]  /*f9c0*/  @P0 LDGSTS.E.BYPASS.LTC128B.128 [R8+0x21400], desc[UR36][R2.64+0x80], !P3 ;  /* 0x2140008002080fae */ /* 0x000fe8000d901d64 */
[----:B------:R0:W-:Y:S02]  /*f9d0*/  @P0 LDGSTS.E.BYPASS.LTC128B.128 [R8+0x24400], desc[UR36][R2.64+0x100], !P2 ;  /* 0x2440010002080fae */ /* 0x0001e4000d101d64 */
[----:B0-----:R-:W-:-:S07]  /*f9e0*/  IMAD.MOV.U32 R2, RZ, RZ, R14 ;  /* 0x000000ffff027224 */ /* 0x001fce00078e000e */
[----:B------:R-:W-:Y:S05]  /*f9f0*/  WARPSYNC.COLLECTIVE R15, `(.L_x_3624) ;  /* 0x000000000f087348 */ /* 0x000fea0003c00000 */
[----:B------:R0:W1:Y:S02]  /*fa00*/  SHFL.IDX P6, R14, R13, R12, R11 ;  /* 0x0000000c0d0e7389 */ /* 0x00006400000c000b */
[----:B01----:R-:W-:Y:S01]  /*fa10*/  ENDCOLLECTIVE ;  /* 0x000000000000791b */ /* 0x003fe20003800000 */
.L_x_3624:
[----:B------:R-:W-:Y:S02]  /*fa20*/  @P1 IMAD R8, R5, 0x2, R22 ;  /* 0x0000000205081824 */ /* 0x000fe400078e0216 */
[----:B------:R-:W-:Y:S01]  /*fa30*/  IMAD.MOV.U32 R13, RZ, RZ, R0 ;  /* 0x000000ffff0d7224 */ /* 0x000fe200078e0000 */
[----:B------:R-:W-:Y:S02]  /*fa40*/  MOV R12, 0x2 ;  /* 0x00000002000c7802 */ /* 0x000fe40000000f00 */
[----:B------:R-:W-:-:S07]  /*fa50*/  MOV R3, R14 ;  /* 0x0000000e00037202 */ /* 0x000fce0000000f00 */
[----:B------:R-:W-:Y:S05]  /*fa60*/  WARPSYNC.COLLECTIVE R15, `(.L_x_3625) ;  /* 0x000000000f087348 */ /* 0x000fea0003c00000 */
[----:B------:R0:W1:Y:S02]  /*fa70*/  SHFL.IDX P6, R14, R13, R12, R11 ;  /* 0x0000000c0d0e7389 */ /* 0x00006400000c000b */
[----:B01----:R-:W-:Y:S01]  /*fa80*/  ENDCOLLECTIVE ;  /* 0x000000000000791b */ /* 0x003fe20003800000 */
.L_x_3625:
[----:B------:R-:W-:-:S05]  /*fa90*/  @P1 LEA R3, P0, R32, R3, 0x1 ;  /* 0x0000000320031211 */ /* 0x000fca00078008ff */
[----:B------:R-:W-:-:S05]  /*faa0*/  @P1 IMAD.X R2, RZ, RZ, R2, P0 ;  /* 0x000000ffff021224 */ /* 0x000fca00000e0602 */
        /* <DEDUP_REMOVED lines=9> */
[----:B------:R0:W-:Y:S01]  /*fb40*/  @P1 LDGSTS.E.BYPASS.LTC128B.128 [R8+0x24c00], desc[UR36][R2.64+0x100], !P2 ;  /* 0x24c0010002081fae */ /* 0x0001e2000d101d64 */
[----:B------:R-:W-:Y:S01]  /*fb50*/  ISETP.GE.AND P1, PT, R6, 0x21, PT ;  /* 0x000000210600780c */ /* 0x000fe20003f26270 */
[----:B0-----:R-:W-:-:S12]  /*fb60*/  IMAD.MOV.U32 R2, RZ, RZ, R14 ;  /* 0x000000ffff027224 */ /* 0x001fd800078e000e */
[----:B------:R-:W-:Y:S05]  /*fb70*/  WARPSYNC.COLLECTIVE R15, `(.L_x_3626) ;  /* 0x000000000f087348 */ /* 0x000fea0003c00000 */
[----:B------:R0:W1:Y:S02]  /*fb80*/  SHFL.IDX P6, R14, R13, R12, R11 ;  /* 0x0000000c0d0e7389 */ /* 0x00006400000c000b */
[----:B01----:R-:W-:Y:S01]  /*fb90*/  ENDCOLLECTIVE ;  /* 0x000000000000791b */ /* 0x003fe20003800000 */
.L_x_3626:
[----:B------:R-:W-:Y:S02]  /*fba0*/  @P1 IMAD R8, R5, 0x2, R22 ;  /* 0x0000000205081824 */ /* 0x000fe400078e0216 */
[----:B------:R-:W-:Y:S02]  /*fbb0*/  IMAD.MOV.U32 R13, RZ, RZ, R0 ;  /* 0x000000ffff0d7224 */ /* 0x000fe400078e0000 */
[----:B------:R-:W-:Y:S02]  /*fbc0*/  IMAD.MOV.U32 R12, RZ, RZ, 0x3 ;  /* 0x00000003ff0c7424 */ /* 0x000fe400078e00ff */
[----:B------:R-:W-:-:S07]  /*fbd0*/  IMAD.MOV.U32 R3, RZ, RZ, R14 ;  /* 0x000000ffff037224 */ /* 0x000fce00078e000e */
[----:B------:R-:W-:Y:S05]  /*fbe0*/  WARPSYNC.COLLECTIVE R15, `(.L_x_3627) ;  /* 0x000000000f087348 */ /* 0x000fea0003c00000 */
[----:B------:R0:W1:Y:S02]  /*fbf0*/  SHFL.IDX P6, R14, R13, R12, R11 ;  /* 0x0000000c0d0e7389 */ /* 0x00006400000c000b */
[----:B01----:R-:W-:Y:S01]  /*fc00*/  ENDCOLLECTIVE ;  /* 0x000000000000791b */ /* 0x003fe20003800000 */
.L_x_3627:
[----:B------:R-:W-:-:S04]  /*fc10*/  @P1 LEA R3, P0, R32, R3, 0x1 ;  /* 0x0000000320031211 */ /* 0x000fc800078008ff */
[----:B------:R-:W-:-:S04]  /*fc20*/  @P1 IADD3.X R2, RZ, R2, RZ, P0, !PT ;  /* 0x00000002ff021210 */ /* 0x000fc800007fe4ff */
        /* <DEDUP_REMOVED lines=10> */
[----:B------:R-:W-:Y:S02]  /*fcd0*/  ISETP.GE.AND P1, PT, R6, 0x31, PT ;  /* 0x000000310600780c */ /* 0x000fe40003f26270 */
[----:B0-----:R-:W-:-:S11]  /*fce0*/  MOV R2, R14 ;  /* 0x0000000e00027202 */ /* 0x001fd60000000f00 */
[----:B------:R-:W-:Y:S05]  /*fcf0*/  WARPSYNC.COLLECTIVE R15, `(.L_x_3628) ;  /* 0x000000000f087348 */ /* 0x000fea0003c00000 */
[----:B------:R0:W1:Y:S02]  /*fd00*/  SHFL.IDX P6, R14, R13, R12, R11 ;  /* 0x0000000c0d0e7389 */ /* 0x00006400000c000b */
[----:B01----:R-:W-:Y:S01]  /*fd10*/  ENDCOLLECTIVE ;  /* 0x000000000000791b */ /* 0x003fe20003800000 */
.L_x_3628:
[----:B------:R-:W-:Y:S01]  /*fd20*/  @P1 LEA R8, R5, R22, 0x1 ;  /* 0x0000001605081211 */ /* 0x000fe200078e08ff */
[----:B------:R-:W-:Y:S02]  /*fd30*/  IMAD.MOV.U32 R13, RZ, RZ, R0 ;  /* 0x000000ffff0d7224 */ /* 0x000fe400078e0000 */
[----:B------:R-:W-:Y:S02]  /*fd40*/  IMAD.MOV.U32 R12, RZ, RZ, 0x4 ;  /* 0x00000004ff0c7424 */ /* 0x000fe400078e00ff */
[----:B------:R-:W-:-:S07]  /*fd50*/  IMAD.MOV.U32 R3, RZ, RZ, R14 ;  /* 0x000000ffff037224 */ /* 0x000fce00078e000e */
[----:B------:R-:W-:Y:S05]  /*fd60*/  WARPSYNC.COLLECTIVE R15, `(.L_x_3629) ;  /* 0x000000000f087348 */ /* 0x000fea0003c00000 */
[----:B------:R0:W1:Y:S02]  /*fd70*/  SHFL.IDX P6, R14, R13, R12, R11 ;  /* 0x0000000c0d0e7389 */ /* 0x00006400000c000b */
[----:B01----:R-:W-:Y:S01]  /*fd80*/  ENDCOLLECTIVE ;  /* 0x000000000000791b */ /* 0x003fe20003800000 */
.L_x_3629:
[----:B------:R-:W-:-:S05]  /*fd90*/  @P1 LEA R3, P0, R32, R3, 0x1 ;  /* 0x0000000320031211 */ /* 0x000fca00078008ff */
[----:B------:R-:W-:-:S05]  /*fda0*/  @P1 IMAD.X R2, RZ, RZ, R2, P0 ;  /* 0x000000ffff021224 */ /* 0x000fca00000e0602 */
[----:B------:R-:W-:Y:S02]  /*fdb0*/  @P1 LOP3.LUT R3, R3, R2, RZ, 0x3c, !PT ;  /* 0x0000000203031212 */ /* 0x000fe400078e3cff */
[----:B------:R-:W-:Y:S02]  /*fdc0*/  MOV R13, R4 ;  /* 0x00000004000d7202 */ /* 0x000fe40000000f00 */
        /* <DEDUP_REMOVED lines=13> */
.L_x_3630:
[----:B------:R-:W-:Y:S01]  /*fea0*/  @P1 IMAD R8, R5, 0x2, R22 ;  /* 0x0000000205081824 */ /* 0x000fe200078e0216 */
[----:B------:R-:W-:Y:S01]  /*feb0*/  MOV R13, R0 ;  /* 0x00000000000d7202 */ /* 0x000fe20000000f00 */
[----:B------:R-:W-:Y:S02]  /*fec0*/  IMAD.MOV.U32 R12, RZ, RZ, 0x5 ;  /* 0x00000005ff0c7424 */ /* 0x000fe400078e00ff */
[----:B------:R-:W-:-:S07]  /*fed0*/  IMAD.MOV.U32 R3, RZ, RZ, R14 ;  /* 0x000000ffff037224 */ /* 0x000fce00078e000e */
[----:B------:R-:W-:Y:S05]  /*fee0*/  WARPSYNC.COLLECTIVE R15, `(.L_x_3631) ;  /* 0x000000000f087348 */ /* 0x000fea0003c00000 */
[----:B------:R0:W1:Y:S02]  /*fef0*/  SHFL.IDX P6, R14, R13, R12, R11 ;  /* 0x0000000c0d0e7389 */ /* 0x00006400000c000b */
[----:B01----:R-:W-:Y:S01]  /*ff00*/  ENDCOLLECTIVE ;  /* 0x000000000000791b */ /* 0x003fe20003800000 */
.L_x_3631:
        /* <DEDUP_REMOVED lines=10> */
.L_x_3632:
[----:B------:R-:W-:Y:S01]  /*ffb0*/  @!PT LDS RZ, [RZ] ;  /* 0x00000000fffff984 */ /* 0x000fe20000000800 */
[----:B------:R-:W-:Y:S01]  /*ffc0*/  @!PT LDS RZ, [RZ] ;  /* 0x00000000fffff984 */ /* 0x000fe20000000800 */
[----:B------:R-:W-:Y:S01]  /*ffd0*/  @!PT LDS RZ, [RZ] ;  /* 0x00000000fffff984 */ /* 0x000fe20000000800 */
[----:B------:R-:W-:Y:S04]  /*ffe0*/  @P1 LDGSTS.E.BYPASS.LTC128B.128 [R8+0x20400], desc[UR36][R2.64], !P4 ;  /* 0x2040000002081fae */ /* 0x000fe8000e101d64 */
[----:B------:R-:W-:Y:S04]  /*fff0*/  @P1 LDGSTS.E.BYPASS.LTC128B.128 [R8+0x23400], desc[UR36][R2.64+0x80], !P3 ;  /* 0x2340008002081fae */ /* 0x000fe8000d901d64 */
[----:B------:R0:W-:Y:S02]  /*10000*/  @P1 LDGSTS.E.BYPASS.LTC128B.128 [R8+0x26400], desc[UR36][R2.64+0x100], !P2 ;  /* 0x2640010002081fae */ /* 0x0001e4000d101d64 */
[----:B0-----:R-:W-:Y:S01]  /*10010*/  MOV R2, R14 ;  /* 0x0000000e00027202 */ /* 0x001fe20000000f00 */
[----:B------:R-:W-:Y:S06]  /*10020*/  BRA `(.L_x_3633) ;  /* 0xffffffc0000c7947 */ /* 0x000fec000383ffff */
.L_x_3559:
[----:B------:R-:W-:Y:S01]  /*10030*/  IMAD.MOV.U32 R13, RZ, RZ, R5 ;  /* 0x000000ffff0d7224 */ /* 0x000fe200078e0005 */
[----:B------:R-:W-:Y:S01]  /*10040*/  MOV R15, 0xffffffff ;  /* 0xffffffff000f7802 */ /* 0x000fe20000000f00 */
[----:B------:R-:W-:Y:S02]  /*10050*/  IMAD.MOV.U32 R12, RZ, RZ, RZ ;  /* 0x000000ffff0c7224 */ /* 0x000fe400078e00ff */
[----:B------:R-:W-:Y:S02]  /*10060*/  IMAD.MOV.U32 R11, RZ, RZ, 0x181f ;  /* 0x0000181fff0b7424 */ /* 0x000fe400078e00ff */
[----:B-----5:R-:W-:Y:S02]  /*10070*/  IMAD R6, R17, R6, RZ ;  /* 0x0000000611067224 */ /* 0x020fe400078e02ff */
[----:B------:R-:W-:-:S07]  /*10080*/  IMAD.IADD R4, R10, 0x1, R4 ;  /* 0x000000010a047824 */ /* 0x000fce00078e0204 */
[----:B------:R-:W-:Y:S05]  /*10090*/  WARPSYNC.COLLECTIVE R15, `(.L_x_3634) ;  /* 0x000000000f087348 */ /* 0x000fea0003c00000 */
[----:B------:R0:W1:Y:S02]  /*100a0*/  SHFL.IDX P6, R14, R13, R12, R11 ;  /* 0x0000000c0d0e7389 */ /* 0x00006400000c000b */
[----:B01----:R-:W-:Y:S01]  /*100b0*/  ENDCOLLECTIVE ;  /* 0x000000000000791b */ /* 0x003fe20003800000 */
.L_x_3634:
[C---:B------:R-:W-:Y:S01]  /*100c0*/  VIADD R7, R4.reuse, 0x10 ;  /* 0x0000001004077836 */ /* 0x040fe20000000000 */
[----:B------:R-:W-:Y:S01]  /*100d0*/  ISETP.GE.AND P1, PT, R4, R6, PT ;  /* 0x000000060400720c */ /* 0x000fe20003f26270 */
[----:B------:R-:W-:Y:S02]  /*100e0*/  IMAD.MOV.U32 R13, RZ, RZ, R0 ;  /* 0x000000ffff0d7224 */ /* 0x000fe400078e0000 */
[----:B------:R-:W-:-:S10]  /*100f0*/  IMAD.MOV.U32 R2, RZ, RZ, R14 ;  /* 0x000000ffff027224 */ /* 0x000fd400078e000e */
[----:B------:R-:W-:Y:S05]  /*10100*/  WARPSYNC.COLLECTIVE R15, `(.L_x_3635) ;  /* 0x000000000f087348 */ /* 0x000fea0003c00000 */
[----:B------:R0:W1:Y:S02]  /*10110*/  SHFL.IDX P6, R14, R13, R12, R11 ;  /* 0x0000000c0d0e7389 */ /* 0x00006400000c000b */
[----:B01----:R-:W-:Y:S01]  /*10120*/  ENDCOLLECTIVE ;  /* 0x000000000000791b */ /* 0x003fe20003800000 */
.L_x_3635:
        /* <DEDUP_REMOVED lines=8> */
.L_x_3636:
[----:B------:R-:W-:Y:S01]  /*101b0*/  @!PT LDS RZ, [RZ] ;  /* 0x00000000fffff984 */ /* 0x000fe20000000800 */
[----:B------:R-:W-:Y:S01]  /*101c0*/  @!PT LDS RZ, [RZ] ;  /* 0x00000000fffff984 */ /* 0x000fe20000000800 */
[----:B------:R-:W-:Y:S01]  /*101d0*/  @!PT LDS RZ, [RZ] ;  /* 0x00000000fffff984 */ /* 0x000fe20000000800 */
[----:B------:R-:W-:Y:S04]  /*101e0*/  @!P1 LDGSTS.E.BYPASS.LTC128B.128 [R37+0x12400], desc[UR36][R2.64], !P3 ;  /* 0x1240000002259fae */ /* 0x000fe8000d901d64 */
[----:B------:R-:W-:Y:S04]  /*101f0*/  @!P1 LDGSTS.E.BYPASS.LTC128B.128 [R37+0x16400], desc[UR36][R2.64+0x80], !P2 ;  /* 0x1640008002259fae */ /* 0x000fe8000d101d64 */
[----:B------:R0:W-:Y:S01]  /*10200*/  @!P1 LDGSTS.E.BYPASS.LTC128B.128 [R37+0x1a400], desc[UR36][R2.64+0x100], !P0 ;  /* 0x1a40010002259fae */ /* 0x0001e2000c101d64 */
[----:B------:R-:W-:Y:S01]  /*10210*/  ISETP.GE.AND P1, PT, R7, R6, PT ;  /* 0x000000060700720c */ /* 0x000fe20003f26270 */
[----:B------:R-:W-:-:S02]  /*10220*/  IMAD.MOV.U32 R13, RZ, RZ, R0 ;  /* 0x000000ffff0d7224 */ /* 0x000fc400078e0000 */
[----:B0-----:R-:W-:-:S10]  /*10230*/  IMAD.MOV.U32 R2, RZ, RZ, R14 ;  /* 0x000000ffff027224 */ /* 0x001fd400078e000e */
[----:B------:R-:W-:Y:S05]  /*10240*/  WARPSYNC.COLLECTIVE R15, `(.L_x_3637) ;  /* 0x000000000f087348 */ /* 0x000fea0003c00000 */
[----:B------:R0:W1:Y:S02]  /*10250*/  SHFL.IDX P6, R14, R13, R12, R11 ;  /* 0x0000000c0d0e7389 */ /* 0x00006400000c000b */
[----:B01----:R-:W-:Y:S01]  /*10260*/  ENDCOLLECTIVE ;  /* 0x000000000000791b */ /* 0x003fe20003800000 */
.L_x_3637:
[----:B------:R-:W-:Y:S01]  /*10270*/  IMAD.MOV.U32 R13, RZ, RZ, R5 ;  /* 0x000000ffff0d7224 */ /* 0x000fe200078e0005 */
[----:B------:R-:W-:Y:S02]  /*10280*/  MOV R12, 0x2 ;  /* 0x00000002000c7802 */ /* 0x000fe40000000f00 */
[----:B------:R-:W-:-:S05]  /*10290*/  @!P1 LEA R14, P4, R32, R14, 0x1 ;  /* 0x0000000e200e9211 */ /* 0x000fca00078808ff */
[----:B------:R-:W-:Y:S01]  /*102a0*/  @!P1 IMAD.X R7, RZ, RZ, R2, P4 ;  /* 0x000000ffff079224 */ /* 0x000fe200020e0602 */
[----:B------:R-:W-:-:S07]  /*102b0*/  @!P1 MOV R2, R14 ;  /* 0x0000000e00029202 */ /* 0x000fce0000000f00 */
[----:B------:R-:W-:Y:S05]  /*102c0*/  WARPSYNC.COLLECTIVE R15, `(.L_x_3638) ;  /* 0x000000000f087348 */ /* 0x000fea0003c00000 */
[----:B------:R0:W1:Y:S02]  /*102d0*/  SHFL.IDX P6, R14, R13, R12, R11 ;  /* 0x0000000c0d0e7389 */ /* 0x00006400000c000b */
[----:B01----:R-:W-:Y:S01]  /*102e0*/  ENDCOLLECTIVE ;  /* 0x000000000000791b */ /* 0x003fe20003800000 */
.L_x_3638:
        /* <DEDUP_REMOVED lines=14> */
.L_x_3639:
        /* <DEDUP_REMOVED lines=8> */
.L_x_3640:
        /* <DEDUP_REMOVED lines=14> */
.L_x_3641:
        /* <DEDUP_REMOVED lines=8> */
.L_x_3642:
        /* <DEDUP_REMOVED lines=14> */
.L_x_3643:
        /* <DEDUP_REMOVED lines=8> */
.L_x_3644:
        /* <DEDUP_REMOVED lines=14> */
.L_x_3645:
        /* <DEDUP_REMOVED lines=8> */
.L_x_3646:
        /* <DEDUP_REMOVED lines=14> */
.L_x_3647:
        /* <DEDUP_REMOVED lines=8> */
.L_x_3648:
        /* <DEDUP_REMOVED lines=8> */
[----:B------:R-:W-:-:S07]  /*10a50*/  MOV R5, R14 ;  /* 0x0000000e00057202 */ /* 0x000fce0000000f00 */
[----:B0-----:R-:W-:Y:S05]  /*10a60*/  WARPSYNC.COLLECTIVE R15, `(.L_x_3649) ;  /* 0x000000000f087348 */ /* 0x001fea0003c00000 */
[----:B------:R1:W2:Y:S02]  /*10a70*/  SHFL.IDX P6, R14, R13, R12, R11 ;  /* 0x0000000c0d0e7389 */ /* 0x0002a400000c000b */
[----:B012---:R-:W-:Y:S01]  /*10a80*/  ENDCOLLECTIVE ;  /* 0x000000000000791b */ /* 0x007fe20003800000 */
.L_x_3649:
[----:B------:R-:W-:Y:S05]  /*10a90*/  BRA `(.L_x_3650) ;  /* 0xffffffc000707947 */ /* 0x000fea000383ffff */
.L_x_3564:
[----:B0-----:R0:W1:Y:S02]  /*10aa0*/  SYNCS.PHASECHK.TRANS64.TRYWAIT P0, [R22+URZ+0x30820], R3 ;  /* 0x03082003160075a7 */ /* 0x001064000800017f */
[----:B-1----:R-:W-:Y:S05]  /*10ab0*/  @!P0 NANOSLEEP.SYNCS 0x989680 ;  /* 0x009896800000895d */ /* 0x002fea0003900000 */
[----:B------:R-:W1:Y:S02]  /*10ac0*/  @!P0 SYNCS.PHASECHK.TRANS64 P0, [R22+URZ+0x30820], R3 ;  /* 0x03082003160085a7 */ /* 0x000e64000800007f */
[----:B-1----:R-:W-:Y:S05]  /*10ad0*/  @!P0 BRA `(.L_x_3564) ;  /* 0xfffffffc00f08947 */ /* 0x002fea000383ffff */
[----:B------:R-:W-:Y:S05]  /*10ae0*/  BRA `(.L_x_3651) ;  /* 0xffffffc000e07947 */ /* 0x000fea000383ffff */
.L_x_3569:
[----:B0-----:R0:W1:Y:S02]  /*10af0*/  SYNCS.PHASECHK.TRANS64.TRYWAIT P0, [R7+URZ+0x30840], R2 ;  /* 0x03084002070075a7 */ /* 0x001064000800017f */
[----:B-1----:R-:W-:Y:S05]  /*10b00*/  @!P0 NANOSLEEP.SYNCS 0x989680 ;  /* 0x009896800000895d */ /* 0x002fea0003900000 */
[----:B------:R-:W1:Y:S02]  /*10b10*/  @!P0 SYNCS.PHASECHK.TRANS64 P0, [R7+URZ+0x30840], R2 ;  /* 0x03084002070085a7 */ /* 0x000e64000800007f */
[----:B-1----:R-:W-:Y:S05]  /*10b20*/  @!P0 BRA `(.L_x_3569) ;  /* 0xfffffffc00f08947 */ /* 0x002fea000383ffff */
[----:B------:R-:W-:Y:S05]  /*10b30*/  BRA `(.L_x_3652) ;  /* 0xffffffc400c47947 */ /* 0x000fea000383ffff */
.L_x_3570:
        /* <DEDUP_REMOVED lines=8> */
.L_x_3654:
[----:B------:R-:W-:Y:S05]  /*10bc0*/  BSYNC B1 ;  /* 0x0000000000017941 */ /* 0x000fea0003800000 */
.L_x_3653:
[----:B------:R-:W-:Y:S01]  /*10bd0*/  IMAD.MOV.U32 R13, RZ, RZ, R8 ;  /* 0x000000ffff0d7224 */ /* 0x000fe200078e0008 */
[----:B------:R-:W-:Y:S01]  /*10be0*/  MOV R12, RZ ;  /* 0x000000ff000c7202 */ /* 0x000fe20000000f00 */
[----:B------:R-:W-:Y:S01]  /*10bf0*/  IMAD.MOV.U32 R11, RZ, RZ, 0x181f ;  /* 0x0000181fff0b7424 */ /* 0x000fe200078e00ff */
[----:B------:R-:W-:Y:S01]  /*10c00*/  LOP3.LUT R23, R23, 0xfffffeff, RZ, 0xc0, !PT ;  /* 0xfffffeff17177812 */ /* 0x000fe200078ec0ff */
[----:B------:R-:W-:Y:S01]  /*10c10*/  IMAD.MOV.U32 R15, RZ, RZ, -0x1 ;  /* 0xffffffffff0f7424 */ /* 0x000fe200078e00ff */
[----:B------:R-:W-:Y:S01]  /*10c20*/  SHF.L.U32 R4, R32, 0x1, RZ ;  /* 0x0000000120047819 */ /* 0x000fe200000006ff */
[----:B------:R-:W-:Y:S01]  /*10c30*/  IMAD.MOV.U32 R3, RZ, RZ, R14 ;  /* 0x000000ffff037224 */ /* 0x000fe200078e000e */
[----:B------:R-:W-:Y:S01]  /*10c40*/  @P1 LOP3.LUT R23, R23, 0x100, RZ, 0xfc, !PT ;  /* 0x0000010017171812 */ /* 0x000fe200078efcff */
[----:B------:R-:W-:-:S07]  /*10c50*/  IMAD R5, R5, 0x2, R22 ;  /* 0x0000000205057824 */ /* 0x000fce00078e0216 */
[----:B------:R-:W-:Y:S05]  /*10c60*/  WARPSYNC.COLLECTIVE R15, `(.L_x_3655) ;  /* 0x000000000f087348 */ /* 0x000fea0003c00000 */
[----:B------:R0:W1:Y:S02]  /*10c70*/  SHFL.IDX P6, R14, R13, R12, R11 ;  /* 0x0000000c0d0e7389 */ /* 0x00006400000c000b */
[----:B01----:R-:W-:Y:S01]  /*10c80*/  ENDCOLLECTIVE ;  /* 0x000000000000791b */ /* 0x003fe20003800000 */
.L_x_3655:
[----:B------:R-:W-:Y:S01]  /*10c90*/  LOP3.LUT P1, RZ, R23, 0x4, RZ, 0xc0, !PT ;  /* 0x0000000417ff7812 */ /* 0x000fe2000782c0ff */
[----:B------:R-:W-:Y:S01]  /*10ca0*/  IMAD.MOV.U32 R13, RZ, RZ, R6 ;  /* 0x000000ffff0d7224 */ /* 0x000fe200078e0006 */
[----:B------:R-:W-:Y:S01]  /*10cb0*/  MOV R12, 0x1 ;  /* 0x00000001000c7802 */ /* 0x000fe20000000f00 */
[----:B------:R-:W-:-:S10]  /*10cc0*/  IMAD.MOV.U32 R2, RZ, RZ, R14 ;  /* 0x000000ffff027224 */ /* 0x000fd400078e000e */
[----:B------:R-:W-:Y:S05]  /*10cd0*/  WARPSYNC.COLLECTIVE R15, `(.L_x_3656) ;  /* 0x000000000f087348 */ /* 0x000fea0003c00000 */
[----:B------:R0:W1:Y:S02]  /*10ce0*/  SHFL.IDX P6, R14, R13, R12, R11 ;  /* 0x0000000c0d0e7389 */ /* 0x00006400000c000b */
[----:B01----:R-:W-:Y:S01]  /*10cf0*/  ENDCOLLECTIVE ;  /* 0x000000000000791b */ /* 0x003fe20003800000 */
.L_x_3656:
[----:B------:R-:W-:-:S05]  /*10d00*/  IADD3 R2, P0, R2, R4, RZ ;  /* 0x0000000402027210 */ /* 0x000fca0007f1e0ff */
[----:B------:R-:W-:-:S05]  /*10d10*/  IMAD.X R3, RZ, RZ, R3, P0 ;  /* 0x000000ffff037224 */ /* 0x000fca00000e0603 */
[----:B------:R-:W-:Y:S01]  /*10d20*/  @!PT LDS RZ, [RZ] ;  /* 0x00000000fffff984 */ /* 0x000fe20000000800 */
[----:B------:R-:W-:Y:S01]  /*10d30*/  @!PT LDS RZ, [RZ] ;  /* 0x00000000fffff984 */ /* 0x000fe20000000800 */
[----:B------:R-:W-:Y:S01]  /*10d40*/  @!PT LDS RZ, [RZ] ;  /* 0x00000000fffff984 */ /* 0x000fe20000000800 */
[----:B------:R-:W-:Y:S01]  /*10d50*/  LDGSTS.E.BYPASS.LTC128B.128 [R5+0x1e400], desc[UR36][R2.64], !P1 ;  /* 0x1e40000002057fae */ /* 0x000fe2000c901d64 */
[----:B------:R-:W-:-:S03]  /*10d60*/  IMAD.MOV.U32 R13, RZ, RZ, R8 ;  /* 0x000000ffff0d7224 */ /* 0x000fc600078e0008 */
[----:B------:R-:W-:Y:S04]  /*10d70*/  LDGSTS.E.BYPASS.LTC128B.128 [R5+0x21400], desc[UR36][R2.64+0x80], !P5 ;  /* 0x2140008002057fae */ /* 0x000fe8000e901d64 */
[----:B------:R0:W-:Y:S02]  /*10d80*/  LDGSTS.E.BYPASS.LTC128B.128 [R5+0x24400], desc[UR36][R2.64+0x100], !P4 ;  /* 0x2440010002057fae */ /* 0x0001e4000e101d64 */
[----:B0-----:R-:W-:-:S07]  /*10d90*/  IMAD.MOV.U32 R3, RZ, RZ, R14 ;  /* 0x000000ffff037224 */ /* 0x001fce00078e000e */
[----:B------:R-:W-:Y:S05]  /*10da0*/  WARPSYNC.COLLECTIVE R15, `(.L_x_3657) ;  /* 0x000000000f087348 */ /* 0x000fea0003c00000 */
[----:B------:R0:W1:Y:S02]  /*10db0*/  SHFL.IDX P6, R14, R13, R12, R11 ;  /* 0x0000000c0d0e7389 */ /* 0x00006400000c000b */
[----:B01----:R-:W-:Y:S01]  /*10dc0*/  ENDCOLLECTIVE ;  /* 0x000000000000791b */ /* 0x003fe20003800000 */
.L_x_3657:
[----:B------:R-:W-:Y:S02]  /*10dd0*/  IMAD.MOV.U32 R13, RZ, RZ, R6 ;  /* 0x000000ffff0d7224 */ /* 0x000fe400078e0006 */
[----:B------:R-:W-:Y:S02]  /*10de0*/  IMAD.MOV.U32 R12, RZ, RZ, 0x2 ;  /* 0x00000002ff0c7424 */ /* 0x000fe400078e00ff */
[----:B------:R-:W-:-:S07]  /*10df0*/  IMAD.MOV.U32 R2, RZ, RZ, R14 ;  /* 0x000000ffff027224 */ /* 0x000fce00078e000e */
[----:B------:R-:W-:Y:S05]  /*10e00*/  WARPSYNC.COLLECTIVE R15, `(.L_x_3658) ;  /* 0x000000000f087348 */ /* 0x000fea0003c00000 */
[----:B------:R0:W1:Y:S02]  /*10e10*/  SHFL.IDX P6, R14, R13, R12, R11 ;  /* 0x0000000c0d0e7389 */ /* 0x00006400000c000b */
[----:B01----:R-:W-:Y:S01]  /*10e20*/  ENDCOLLECTIVE ;  /* 0x000000000000791b */ /* 0x003fe20003800000 */
.L_x_3658:
[----:B------:R-:W-:-:S04]  /*10e30*/  IADD3 R2, P0, R2, R4, RZ ;  /* 0x0000000402027210 */ /* 0x000fc80007f1e0ff */
[----:B------:R-:W-:-:S05]  /*10e40*/  IADD3.X R3, RZ, R3, RZ, P0, !PT ;  /* 0x00000003ff037210 */ /* 0x000fca00007fe4ff */
[----:B------:R-:W-:Y:S01]  /*10e50*/  @!PT LDS RZ, [RZ] ;  /* 0x00000000fffff984 */ /* 0x000fe20000000800 */
[----:B------:R-:W-:Y:S01]  /*10e60*/  @!PT LDS RZ, [RZ] ;  /* 0x00000000fffff984 */ /* 0x000fe20000000800 */
[----:B------:R-:W-:Y:S01]  /*10e70*/  @!PT LDS RZ, [RZ] ;  /* 0x00000000fffff984 */ /* 0x000fe20000000800 */
        /* <DEDUP_REMOVED lines=8> */
.L_x_3659:
[----:B------:R-:W-:Y:S01]  /*10f00*/  IMAD.MOV.U32 R13, RZ, RZ, R6 ;  /* 0x000000ffff0d7224 */ /* 0x000fe200078e0006 */
[----:B------:R-:W-:Y:S01]  /*10f10*/  MOV R12, 0x3 ;  /* 0x00000003000c7802 */ /* 0x000fe20000000f00 */
[----:B------:R-:W-:-:S07]  /*10f20*/  IMAD.MOV.U32 R2, RZ, RZ, R14 ;  /* 0x000000ffff027224 */ /* 0x000fce00078e000e */
[----:B------:R-:W-:Y:S05]  /*10f30*/  WARPSYNC.COLLECTIVE R15, `(.L_x_3660) ;  /* 0x000000000f087348 */ /* 0x000fea0003c00000 */
[----:B------:R0:W1:Y:S02]  /*10f40*/  SHFL.IDX P6, R14, R13, R12, R11 ;  /* 0x0000000c0d0e7389 */ /* 0x00006400000c000b */
[----:B01----:R-:W-:Y:S01]  /*10f50*/  ENDCOLLECTIVE ;  /* 0x000000000000791b */ /* 0x003fe20003800000 */
.L_x_3660:
        /* <DEDUP_REMOVED lines=13> */
.L_x_3661:
[----:B------:R-:W-:Y:S02]  /*11030*/  IMAD.MOV.U32 R13, RZ, RZ, R6 ;  /* 0x000000ffff0d7224 */ /* 0x000fe400078e0006 */
[----:B------:R-:W-:Y:S02]  /*11040*/  IMAD.MOV.U32 R12, RZ, RZ, 0x4 ;  /* 0x00000004ff0c7424 */ /* 0x000fe400078e00ff */
[----:B------:R-:W-:-:S07]  /*11050*/  IMAD.MOV.U32 R2, RZ, RZ, R14 ;  /* 0x000000ffff027224 */ /* 0x000fce00078e000e */
[----:B------:R-:W-:Y:S05]  /*11060*/  WARPSYNC.COLLECTIVE R15, `(.L_x_3662) ;  /* 0x000000000f087348 */ /* 0x000fea0003c00000 */
[----:B------:R0:W1:Y:S02]  /*11070*/  SHFL.IDX P6, R14, R13, R12, R11 ;  /* 0x0000000c0d0e7389 */ /* 0x00006400000c000b */
[----:B01----:R-:W-:Y:S01]  /*11080*/  ENDCOLLECTIVE ;  /* 0x000000000000791b */ /* 0x003fe20003800000 */
.L_x_3662:
        /* <DEDUP_REMOVED lines=13> */
.L_x_3663:
[----:B------:R-:W-:Y:S01]  /*11160*/  IMAD.MOV.U32 R13, RZ, RZ, R6 ;  /* 0x000000ffff0d7224 */ /* 0x000fe200078e0006 */
[----:B------:R-:W-:Y:S01]  /*11170*/  MOV R12, 0x5 ;  /* 0x00000005000c7802 */ /* 0x000fe20000000f00 */
[----:B------:R-:W-:-:S07]  /*11180*/  IMAD.MOV.U32 R2, RZ, RZ, R14 ;  /* 0x000000ffff027224 */ /* 0x000fce00078e000e */
[----:B------:R-:W-:Y:S05]  /*11190*/  WARPSYNC.COLLECTIVE R15, `(.L_x_3664) ;  /* 0x000000000f087348 */ /* 0x000fea0003c00000 */
[----:B------:R0:W1:Y:S02]  /*111a0*/  SHFL.IDX P6, R14, R13, R12, R11 ;  /* 0x0000000c0d0e7389 */ /* 0x00006400000c000b */
[----:B01----:R-:W-:Y:S01]  /*111b0*/  ENDCOLLECTIVE ;  /* 0x000000000000791b */ /* 0x003fe20003800000 */
.L_x_3664:
[----:B------:R-:W-:-:S05]  /*111c0*/  IADD3 R2, P0, R2, R4, RZ ;  /* 0x0000000402027210 */ /* 0x000fca0007f1e0ff */
[----:B------:R-:W-:-:S05]  /*111d0*/  IMAD.X R3, RZ, RZ, R35, P0 ;  /* 0x000000ffff037224 */ /* 0x000fca00000e0623 */
[----:B------:R-:W-:Y:S01]  /*111e0*/  @!PT LDS RZ, [RZ] ;  /* 0x00000000fffff984 */ /* 0x000fe20000000800 */
[----:B------:R-:W-:Y:S01]  /*111f0*/  @!PT LDS RZ, [RZ] ;  /* 0x00000000fffff984 */ /* 0x000fe20000000800 */
[----:B------:R-:W-:Y:S01]  /*11200*/  @!PT LDS RZ, [RZ] ;  /* 0x00000000fffff984 */ /* 0x000fe20000000800 */
[----:B------:R0:W-:Y:S01]  /*11210*/  LDGSTS.E.BYPASS.LTC128B.128 [R5+0x20400], desc[UR36][R2.64], !P1 ;  /* 0x2040000002057fae */ /* 0x0001e2000c901d64 */
[----:B------:R-:W-:Y:S01]  /*11220*/  IMAD.MOV.U32 R13, RZ, RZ, R8 ;  /* 0x000000ffff0d7224 */ /* 0x000fe200078e0008 */
[----:B------:R-:W-:Y:S02]  /*11230*/  LOP3.LUT P1, RZ, R23, 0x100, RZ, 0xc0, !PT ;  /* 0x0000010017ff7812 */ /* 0x000fe4000782c0ff */
[----:B------:R0:W-:Y:S04]  /*11240*/  LDGSTS.E.BYPASS.LTC128B.128 [R5+0x23400], desc[UR36][R2.64+0x80], !P5 ;  /* 0x2340008002057fae */ /* 0x0001e8000e901d64 */
[----:B------:R0:W-:Y:S01]  /*11250*/  LDGSTS.E.BYPASS.LTC128B.128 [R5+0x26400], desc[UR36][R2.64+0x100], !P4 ;  /* 0x2640010002057fae */ /* 0x0001e2000e101d64 */
[----:B------:R-:W-:-:S07]  /*11260*/  IMAD.MOV.U32 R35, RZ, RZ, R14 ;  /* 0x000000ffff237224 */ /* 0x000fce00078e000e */
[----:B0-----:R-:W-:Y:S05]  /*11270*/  WARPSYNC.COLLECTIVE R15, `(.L_x_3665) ;  /* 0x000000000f087348 */ /* 0x001fea0003c00000 */
[----:B------:R1:W2:Y:S02]  /*11280*/  SHFL.IDX P6, R14, R13, R12, R11 ;  /* 0x0000000c0d0e7389 */ /* 0x0002a400000c000b */
[----:B012---:R-:W-:Y:S01]  /*11290*/  ENDCOLLECTIVE ;  /* 0x000000000000791b */ /* 0x007fe20003800000 */
.L_x_3665:
[----:B------:R-:W-:Y:S01]  /*112a0*/  IMAD.MOV.U32 R2, RZ, RZ, R14 ;  /* 0x000000ffff027224 */ /* 0x000fe200078e000e */
[----:B------:R-:W-:Y:S06]  /*112b0*/  BRA `(.L_x_3666) ;  /* 0xffffffc000ec7947 */ /* 0x000fec000383ffff */
.L_x_3575:
[----:B0-----:R0:W1:Y:S02]  /*112c0*/  SYNCS.PHASECHK.TRANS64.TRYWAIT P0, [R6+URZ+0x30860], R2 ;  /* 0x03086002060075a7 */ /* 0x001064000800017f */
[----:B-1----:R-:W-:Y:S05]  /*112d0*/  @!P0 NANOSLEEP.SYNCS 0x989680 ;  /* 0x009896800000895d */ /* 0x002fea0003900000 */
[----:B------:R-:W1:Y:S02]  /*112e0*/  @!P0 SYNCS.PHASECHK.TRANS64 P0, [R6+URZ+0x30860], R2 ;  /* 0x03086002060085a7 */ /* 0x000e64000800007f */
[----:B-1----:R-:W-:Y:S05]  /*112f0*/  @!P0 BRA `(.L_x_3575) ;  /* 0xfffffffc00f08947 */ /* 0x002fea000383ffff */
[----:B------:R-:W-:Y:S05]  /*11300*/  BRA `(.L_x_3667) ;  /* 0xffffffc400547947 */ /* 0x000fea000383ffff */
.L_x_3576:
        /* <DEDUP_REMOVED lines=8> */
.L_x_3669:
[----:B------:R-:W-:Y:S05]  /*11390*/  BSYNC B1 ;  /* 0x0000000000017941 */ /* 0x000fea0003800000 */
.L_x_3668:
[----:B------:R-:W-:Y:S01]  /*113a0*/  IMAD.MOV.U32 R13, RZ, RZ, R24 ;  /* 0x000000ffff0d7224 */ /* 0x000fe200078e0018 */
[----:B------:R-:W-:Y:S01]  /*113b0*/  MOV R15, 0xffffffff ;  /* 0xffffffff000f7802 */ /* 0x000fe20000000f00 */
[----:B------:R-:W-:Y:S01]  /*113c0*/  IMAD.MOV.U32 R12, RZ, RZ, RZ ;  /* 0x000000ffff0c7224 */ /* 0x000fe200078e00ff */
[----:B------:R-:W-:Y:S01]  /*113d0*/  MOV R3, R14 ;  /* 0x0000000e00037202 */ /* 0x000fe20000000f00 */
[----:B------:R-:W-:Y:S02]  /*113e0*/  IMAD.MOV.U32 R11, RZ, RZ, 0x181f ;  /* 0x0000181fff0b7424 */ /* 0x000fe400078e00ff */
[----:B------:R-:W-:-:S07]  /*113f0*/  IMAD R5, R5, 0x2, R22 ;  /* 0x0000000205057824 */ /* 0x000fce00078e0216 */
[----:B------:R-:W-:Y:S05]  /*11400*/  WARPSYNC.COLLECTIVE R15, `(.L_x_3670) ;  /* 0x000000000f087348 */ /* 0x000fea0003c00000 */
[----:B------:R0:W1:Y:S02]  /*11410*/  SHFL.IDX P6, R14, R13, R12, R11 ;  /* 0x0000000c0d0e7389 */ /* 0x00006400000c000b */
[----:B01----:R-:W-:Y:S01]  /*11420*/  ENDCOLLECTIVE ;  /* 0x000000000000791b */ /* 0x003fe20003800000 */
.L_x_3670:
[----:B------:R-:W-:Y:S01]  /*11430*/  MOV R13, R25 ;  /* 0x00000019000d7202 */ /* 0x000fe20000000f00 */
[----:B------:R-:W-:Y:S02]  /*11440*/  IMAD.MOV.U32 R12, RZ, RZ, 0x1 ;  /* 0x00000001ff0c7424 */ /* 0x000fe400078e00ff */
[----:B------:R-:W-:-:S07]  /*11450*/  IMAD.MOV.U32 R2, RZ, RZ, R14 ;  /* 0x000000ffff027224 */ /* 0x000fce00078e000e */
[----:B------:R-:W-:Y:S05]  /*11460*/  WARPSYNC.COLLECTIVE R15, `(.L_x_3671) ;  /* 0x000000000f087348 */ /* 0x000fea0003c00000 */
[----:B------:R0:W1:Y:S02]  /*11470*/  SHFL.IDX P6, R14, R13, R12, R11 ;  /* 0x0000000c0d0e7389 */ /* 0x00006400000c000b */
[----:B01----:R-:W-:Y:S01]  /*11480*/  ENDCOLLECTIVE ;  /* 0x000000000000791b */ /* 0x003fe20003800000 */
.L_x_3671:
        /* <DEDUP_REMOVED lines=16> */
.L_x_3672:
[----:B------:R-:W-:Y:S02]  /*11590*/  IMAD.MOV.U32 R13, RZ, RZ, R25 ;  /* 0x000000ffff0d7224 */ /* 0x000fe400078e0019 */
[----:B------:R-:W-:Y:S01]  /*115a0*/  IMAD.MOV.U32 R12, RZ, RZ, 0x2 ;  /* 0x00000002ff0c7424 */ /* 0x000fe200078e00ff */
[----:B------:R-:W-:-:S07]  /*115b0*/  MOV R2, R14 ;  /* 0x0000000e00027202 */ /* 0x000fce0000000f00 */
[----:B------:R-:W-:Y:S05]  /*115c0*/  WARPSYNC.COLLECTIVE R15, `(.L_x_3673) ;  /* 0x000000000f087348 */ /* 0x000fea0003c00000 */
[----:B------:R0:W1:Y:S02]  /*115d0*/  SHFL.IDX P6, R14, R13, R12, R11 ;  /* 0x0000000c0d0e7389 */ /* 0x00006400000c000b */
[----:B01----:R-:W-:Y:S01]  /*115e0*/  ENDCOLLECTIVE ;  /* 0x000000000000791b */ /* 0x003fe20003800000 */
.L_x_3673:
        /* <DEDUP_REMOVED lines=16> */
.L_x_3674:
[----:B------:R-:W-:Y:S01]  /*116f0*/  MOV R13, R25 ;  /* 0x00000019000d7202 */ /* 0x000fe20000000f00 */
[----:B------:R-:W-:Y:S02]  /*11700*/  IMAD.MOV.U32 R12, RZ, RZ, 0x3 ;  /* 0x00000003ff0c7424 */ /* 0x000fe400078e00ff */
[----:B------:R-:W-:-:S07]  /*11710*/  IMAD.MOV.U32 R2, RZ, RZ, R14 ;  /* 0x000000ffff027224 */ /* 0x000fce00078e000e */
[----:B------:R-:W-:Y:S05]  /*11720*/  WARPSYNC.COLLECTIVE R15, `(.L_x_3675) ;  /* 0x000000000f087348 */ /* 0x000fea0003c00000 */
[----:B------:R0:W1:Y:S02]  /*11730*/  SHFL.IDX P6, R14, R13, R12, R11 ;  /* 0x0000000c0d0e7389 */ /* 0x00006400000c000b */
[----:B01----:R-:W-:Y:S01]  /*11740*/  ENDCOLLECTIVE ;  /* 0x000000000000791b */ /* 0x003fe20003800000 */
.L_x_3675:
        /* <DEDUP_REMOVED lines=16> */
.L_x_3676:
[----:B------:R-:W-:Y:S02]  /*11850*/  IMAD.MOV.U32 R13, RZ, RZ, R25 ;  /* 0x000000ffff0d7224 */ /* 0x000fe400078e0019 */
[----:B------:R-:W-:Y:S01]  /*11860*/  IMAD.MOV.U32 R12, RZ, RZ, 0x4 ;  /* 0x00000004ff0c7424 */ /* 0x000fe200078e00ff */
[----:B------:R-:W-:-:S07]  /*11870*/  MOV R2, R14 ;  /* 0x0000000e00027202 */ /* 0x000fce0000000f00 */
[----:B------:R-:W-:Y:S05]  /*11880*/  WARPSYNC.COLLECTIVE R15, `(.L_x_3677) ;  /* 0x000000000f087348 */ /* 0x000fea0003c00000 */
[----:B------:R0:W1:Y:S02]  /*11890*/  SHFL.IDX P6, R14, R13, R12, R11 ;  /* 0x0000000c0d0e7389 */ /* 0x00006400000c000b */
[----:B01----:R-:W-:Y:S01]  /*118a0*/  ENDCOLLECTIVE ;  /* 0x000000000000791b */ /* 0x003fe20003800000 */
.L_x_3677:
        /* <DEDUP_REMOVED lines=16> */
.L_x_3678:
[----:B------:R-:W-:Y:S01]  /*119b0*/  MOV R13, R25 ;  /* 0x00000019000d7202 */ /* 0x000fe20000000f00 */
[----:B------:R-:W-:Y:S02]  /*119c0*/  IMAD.MOV.U32 R12, RZ, RZ, 0x5 ;  /* 0x00000005ff0c7424 */ /* 0x000fe400078e00ff */
[----:B------:R-:W-:-:S07]  /*119d0*/  IMAD.MOV.U32 R2, RZ, RZ, R14 ;  /* 0x000000ffff027224 */ /* 0x000fce00078e000e */
[----:B------:R-:W-:Y:S05]  /*119e0*/  WARPSYNC.COLLECTIVE R15, `(.L_x_3679) ;  /* 0x000000000f087348 */ /* 0x000fea0003c00000 */
[----:B------:R0:W1:Y:S02]  /*119f0*/  SHFL.IDX P6, R14, R13, R12, R11 ;  /* 0x0000000c0d0e7389 */ /* 0x00006400000c000b */
[----:B01----:R-:W-:Y:S01]  /*11a00*/  ENDCOLLECTIVE ;  /* 0x000000000000791b */ /* 0x003fe20003800000 */
.L_x_3679:
        /* <DEDUP_REMOVED lines=13> */
.L_x_3680:
[----:B------:R-:W-:Y:S01]  /*11ae0*/  @!PT LDS RZ, [RZ] ;  /* 0x00000000fffff984 */ /* 0x000fe20000000800 */
[----:B------:R-:W-:Y:S01]  /*11af0*/  @!PT LDS RZ, [RZ] ;  /* 0x00000000fffff984 */ /* 0x000fe20000000800 */
[----:B------:R-:W-:Y:S01]  /*11b00*/  @!PT LDS RZ, [RZ] ;  /* 0x00000000fffff984 */ /* 0x000fe20000000800 */
[----:B------:R1:W-:Y:S01]  /*11b10*/  LDGSTS.E.BYPASS.LTC128B.128 [R5+0x5400], desc[UR36][R2.64+0x80], !P0 ;  /* 0x0540008002057fae */ /* 0x0003e2000c101d64 */
[----:B------:R-:W-:-:S13]  /*11b20*/  ISETP.LT.OR P0, PT, R7, 0x41, P1 ;  /* 0x000000410700780c */ /* 0x000fda0000f01670 */
[----:B------:R1:W-:Y:S01]  /*11b30*/  LDGSTS.E.BYPASS.LTC128B.128 [R5+0x8400], desc[UR36][R2.64+0x100], !P0 ;  /* 0x0840010002057fae */ /* 0x0003e2000c101d64 */
[----:B------:R-:W-:Y:S05]  /*11b40*/  BRA `(.L_x_3681) ;  /* 0xffffffc000387947 */ /* 0x000fea000383ffff */
.L_x_3584:
[----:B0-----:R0:W1:Y:S02]  /*11b50*/  SYNCS.PHASECHK.TRANS64.TRYWAIT P0, [R0+URZ+0x30860], R3 ;  /* 0x03086003000075a7 */ /* 0x001064000800017f */
[----:B-1----:R-:W-:Y:S05]  /*11b60*/  @!P0 NANOSLEEP.SYNCS 0x989680 ;  /* 0x009896800000895d */ /* 0x002fea0003900000 */
[----:B------:R-:W1:Y:S02]  /*11b70*/  @!P0 SYNCS.PHASECHK.TRANS64 P0, [R0+URZ+0x30860], R3 ;  /* 0x03086003000085a7 */ /* 0x000e64000800007f */
[----:B-1----:R-:W-:Y:S05]  /*11b80*/  @!P0 BRA `(.L_x_3584) ;  /* 0xfffffffc00f08947 */ /* 0x002fea000383ffff */
[----:B------:R-:W-:Y:S05]  /*11b90*/  BRA `(.L_x_3682) ;  /* 0xffffffc400587947 */ /* 0x000fea000383ffff */
.L_x_3585:
[----:B------:R-:W-:Y:S01]  /*11ba0*/  BSSY B0, `(.L_x_3683) ;  /* 0x0000008000007945 */ /* 0x000fe20003800000 */
[----:B------:R-:W-:Y:S01]  /*11bb0*/  MOV R13, R25 ;  /* 0x00000019000d7202 */ /* 0x000fe20000000f00 */
[----:B------:R-:W-:Y:S02]  /*11bc0*/  IMAD.MOV.U32 R12, RZ, RZ, RZ ;  /* 0x000000ffff0c7224 */ /* 0x000fe400078e00ff */
[----:B------:R-:W-:Y:S02]  /*11bd0*/  IMAD.MOV.U32 R11, RZ, RZ, 0x181f ;  /* 0x0000181fff0b7424 */ /* 0x000fe400078e00ff */
[----:B------:R-:W-:-:S07]  /*11be0*/  IMAD.MOV.U32 R15, RZ, RZ, -0x1 ;  /* 0xffffffffff0f7424 */ /* 0x000fce00078e00ff */
[----:B0-2---:R-:W-:Y:S05]  /*11bf0*/  WARPSYNC.COLLECTIVE R15, `(.L_x_3684) ;  /* 0x000000000f087348 */ /* 0x005fea0003c00000 */
[----:B--2---:R1:W2:Y:S02]  /*11c00*/  SHFL.IDX P6, R14, R13, R12, R11 ;  /* 0x0000000c0d0e7389 */ /* 0x0042a400000c000b */
[----:B012---:R-:W-:Y:S01]  /*11c10*/  ENDCOLLECTIVE ;  /* 0x000000000000791b */ /* 0x007fe20003800000 */
.L_x_3684:
[----:B------:R-:W-:Y:S05]  /*11c20*/  BSYNC B0 ;  /* 0x0000000000007941 */ /* 0x000fea0003800000 */
.L_x_3683:
[----:B------:R-:W-:Y:S01]  /*11c30*/  IMAD.MOV.U32 R13, RZ, RZ, R24 ;  /* 0x000000ffff0d7224 */ /* 0x000fe200078e0018 */
[----:B------:R-:W-:Y:S01]  /*11c40*/  MOV R15, 0xffffffff ;  /* 0xffffffff000f7802 */ /* 0x000fe20000000f00 */
[----:B------:R-:W-:Y:S01]  /*11c50*/  IMAD.MOV.U32 R12, RZ, RZ, RZ ;  /* 0x000000ffff0c7224 */ /* 0x000fe200078e00ff */
[----:B------:R-:W-:Y:S01]  /*11c60*/  MOV R3, R14 ;  /* 0x0000000e00037202 */ /* 0x000fe20000000f00 */
[----:B------:R-:W-:Y:S02]  /*11c70*/  IMAD.MOV.U32 R11, RZ, RZ, 0x181f ;  /* 0x0000181fff0b7424 */ /* 0x000fe400078e00ff */
[----:B------:R-:W-:Y:S02]  /*11c80*/  IMAD.SHL.U32 R5, R32, 0x2, RZ ;  /* 0x0000000220057824 */ /* 0x000fe400078e00ff */
[----:B------:R-:W-:-:S07]  /*11c90*/  IMAD R4, R7, 0x2, R22 ;  /* 0x0000000207047824 */ /* 0x000fce00078e0216 */
[----:B------:R-:W-:Y:S05]  /*11ca0*/  WARPSYNC.COLLECTIVE R15, `(.L_x_3685) ;  /* 0x000000000f087348 */ /* 0x000fea0003c00000 */
[----:B------:R0:W1:Y:S02]  /*11cb0*/  SHFL.IDX P6, R14, R13, R12, R11 ;  /* 0x0000000c0d0e7389 */ /* 0x00006400000c000b */
[----:B01----:R-:W-:Y:S01]  /*11cc0*/  ENDCOLLECTIVE ;  /* 0x000000000000791b */ /* 0x003fe20003800000 */
.L_x_3685:
[----:B------:R-:W-:Y:S02]  /*11cd0*/  ULDC UR4, c[0x0][0x2f4] ;  /* 0x0000bd0000047ab9 */ /* 0x000fe40000000800 */
[----:B------:R-:W-:Y:S02]  /*11ce0*/  ISETP.GE.AND P2, PT, R32, UR4, PT ;  /* 0x0000000420007c0c */ /* 0x000fe4000bf46270 */
[----:B------:R-:W-:Y:S02]  /*11cf0*/  ISETP.GE.AND P1, PT, R34, UR4, PT ;  /* 0x0000000422007c0c */ /* 0x000fe4000bf26270 */
[C---:B------:R-:W-:Y:S02]  /*11d00*/  ISETP.LT.OR P3, PT, R6.reuse, 0x1, P2 ;  /* 0x000000010600780c */ /* 0x040fe40001761670 */
[----:B------:R-:W-:Y:S02]  /*11d10*/  ISETP.LT.OR P4, PT, R6, 0x1, P1 ;  /* 0x000000010600780c */ /* 0x000fe40000f81670 */
[----:B------:R-:W-:Y:S01]  /*11d20*/  MOV R13, R25 ;  /* 0x00000019000d7202 */ /* 0x000fe20000000f00 */
[----:B------:R-:W-:Y:S01]  /*11d30*/  IMAD.MOV.U32 R12, RZ, RZ, 0x1 ;  /* 0x00000001ff0c7424 */ /* 0x000fe200078e00ff */
[----:B------:R-:W-:-:S05]  /*11d40*/  IADD3 R2, P0, R14, R5, RZ ;  /* 0x000000050e027210 */ /* 0x000fca0007f1e0ff */
[----:B------:R-:W-:Y:S01]  /*11d50*/  IMAD.X R3, RZ, RZ, R3, P0 ;  /* 0x000000ffff037224 */ /* 0x000fe200000e0603 */
[----:B------:R-:W-:-:S13]  /*11d60*/  ISETP.GE.AND P0, PT, R33, UR4, PT ;  /* 0x0000000421007c0c */ /* 0x000fda000bf06270 */
[----:B------:R-:W-:Y:S05]  /*11d70*/  WARPSYNC.COLLECTIVE R15, `(.L_x_3686) ;  /* 0x000000000f087348 */ /* 0x000fea0003c00000 */
[----:B------:R0:W1:Y:S02]  /*11d80*/  SHFL.IDX P6, R14, R13, R12, R11 ;  /* 0x0000000c0d0e7389 */ /* 0x00006400000c000b */
[----:B01----:R-:W-:Y:S01]  /*11d90*/  ENDCOLLECTIVE ;  /* 0x000000000000791b */ /* 0x003fe20003800000 */
.L_x_3686:
[----:B------:R-:W-:Y:S01]  /*11da0*/  @!PT LDS RZ, [RZ] ;  /* 0x00000000fffff984 */ /* 0x000fe20000000800 */
[----:B------:R-:W-:Y:S01]  /*11db0*/  @!PT LDS RZ, [RZ] ;  /* 0x00000000fffff984 */ /* 0x000fe20000000800 */
[----:B------:R-:W-:Y:S01]  /*11dc0*/  @!PT LDS RZ, [RZ] ;  /* 0x00000000fffff984 */ /* 0x000fe20000000800 */
[----:B------:R0:W-:Y:S01]  /*11dd0*/  LDGSTS.E.BYPASS.LTC128B.128 [R4+0x400], desc[UR36][R2.64], !P3 ;  /* 0x0040000002047fae */ /* 0x0001e2000d901d64 */
[----:B------:R-:W-:-:S03]  /*11de0*/  ISETP.LT.OR P3, PT, R6, 0x1, P0 ;  /* 0x000000010600780c */ /* 0x000fc60000761670 */
[----:B------:R0:W-:Y:S01]  /*11df0*/  LDGSTS.E.BYPASS.LTC128B.128 [R4+0x3400], desc[UR36][R2.64+0x80], !P4 ;  /* 0x0340008002047fae */ /* 0x0001e2000e101d64 */
[----:B------:R-:W-:-:S09]  /*11e00*/  IMAD.MOV.U32 R13, RZ, RZ, R24 ;  /* 0x000000ffff0d7224 */ /* 0x000fd200078e0018 */
[----:B------:R0:W-:Y:S01]  /*11e10*/  LDGSTS.E.BYPASS.LTC128B.128 [R4+0x6400], desc[UR36][R2.64+0x100], !P3 ;  /* 0x0640010002047fae */ /* 0x0001e2000d901d64 */
[----:B------:R-:W-:Y:S01]  /*11e20*/  ISETP.LT.OR P3, PT, R6, 0x11, P2 ;  /* 0x000000110600780c */ /* 0x000fe20001761670 */
[----:B------:R-:W-:-:S12]  /*11e30*/  IMAD.MOV.U32 R7, RZ, RZ, R14 ;  /* 0x000000ffff077224 */ /* 0x000fd800078e000e */
[----:B0-----:R-:W-:Y:S05]  /*11e40*/  WARPSYNC.COLLECTIVE R15, `(.L_x_3687) ;  /* 0x000000000f087348 */ /* 0x001fea0003c00000 */
[----:B------:R1:W2:Y:S02]  /*11e50*/  SHFL.IDX P6, R14, R13, R12, R11 ;  /* 0x0000000c0d0e7389 */ /* 0x0002a400000c000b */
[----:B012---:R-:W-:Y:S01]  /*11e60*/  ENDCOLLECTIVE ;  /* 0x000000000000791b */ /* 0x007fe20003800000 */
.L_x_3687:
[----:B------:R-:W-:Y:S02]  /*11e70*/  IMAD.MOV.U32 R13, RZ, RZ, R25 ;  /* 0x000000ffff0d7224 */ /* 0x000fe400078e0019 */
[----:B------:R-:W-:Y:S01]  /*11e80*/  IMAD.MOV.U32 R12, RZ, RZ, 0x2 ;  /* 0x00000002ff0c7424 */ /* 0x000fe200078e00ff */
[----:B------:R-:W-:-:S13]  /*11e90*/  IADD3 R2, P4, R14, R5, RZ ;  /* 0x000000050e027210 */ /* 0x000fda0007f9e0ff */
[----:B------:R-:W-:Y:S05]  /*11ea0*/  WARPSYNC.COLLECTIVE R15, `(.L_x_3688) ;  /* 0x000000000f087348 */ /* 0x000fea0003c00000 */
[----:B------:R0:W1:Y:S02]  /*11eb0*/  SHFL.IDX P6, R14, R13, R12, R11 ;  /* 0x0000000c0d0e7389 */ /* 0x00006400000c000b */
[----:B01----:R-:W-:Y:S01]  /*11ec0*/  ENDCOLLECTIVE ;  /* 0x000000000000791b */ /* 0x003fe20003800000 */
.L_x_3688:
[----:B------:R-:W-:Y:S02]  /*11ed0*/  IADD3.X R3, RZ, R7, RZ, P4, !PT ;  /* 0x00000007ff037210 */ /* 0x000fe400027fe4ff */
[----:B------:R-:W-:-:S03]  /*11ee0*/  ISETP.LT.OR P4, PT, R6, 0x11, P1 ;  /* 0x000000110600780c */ /* 0x000fc60000f81670 */
[----:B------:R-:W-:Y:S01]  /*11ef0*/  @!PT LDS RZ, [RZ] ;  /* 0x00000000fffff984 */ /* 0x000fe20000000800 */
[----:B------:R-:W-:Y:S01]  /*11f00*/  @!PT LDS RZ, [RZ] ;  /* 0x00000000fffff984 */ /* 0x000fe20000000800 */
[----:B------:R-:W-:Y:S01]  /*11f10*/  @!PT LDS RZ, [RZ] ;  /* 0x00000000fffff984 */ /* 0x000fe20000000800 */
[----:B------:R0:W-:Y:S01]  /*11f20*/  LDGSTS.E.BYPASS.LTC128B.128 [R4+0xc00], desc[UR36][R2.64], !P3 ;  /* 0x00c0000002047fae */ /* 0x0001e2000d901d64 */
[----:B------:R-:W-:Y:S02]  /*11f30*/  ISETP.LT.OR P3, PT, R6, 0x11, P0 ;  /* 0x000000110600780c */ /* 0x000fe40000761670 */
[----:B------:R-:W-:-:S07]  /*11f40*/  MOV R13, R24 ;  /* 0x00000018000d7202 */ /* 0x000fce0000000f00 */
[----:B------:R0:W-:Y:S04]  /*11f50*/  LDGSTS.E.BYPASS.LTC128B.128 [R4+0x3c00], desc[UR36][R2.64+0x80], !P4 ;  /* 0x03c0008002047fae */ /* 0x0001e8000e101d64 */
[----:B------:R0:W-:Y:S01]  /*11f60*/  LDGSTS.E.BYPASS.LTC128B.128 [R4+0x6c00], desc[UR36][R2.64+0x100], !P3 ;  /* 0x06c0010002047fae */ /* 0x0001e2000d901d64 */
[----:B------:R-:W-:Y:S01]  /*11f70*/  ISETP.LT.OR P3, PT, R6, 0x21, P2 ;  /* 0x000000210600780c */ /* 0x000fe20001761670 */
[----:B------:R-:W-:-:S12]  /*11f80*/  IMAD.MOV.U32 R7, RZ, RZ, R14 ;  /* 0x000000ffff077224 */ /* 0x000fd800078e000e */
[----:B0-----:R-:W-:Y:S05]  /*11f90*/  WARPSYNC.COLLECTIVE R15, `(.L_x_3689) ;  /* 0x000000000f087348 */ /* 0x001fea0003c00000 */
[----:B------:R1:W2:Y:S02]  /*11fa0*/  SHFL.IDX P6, R14, R13, R12, R11 ;  /* 0x0000000c0d0e7389 */ /* 0x0002a400000c000b */
[----:B012---:R-:W-:Y:S01]  /*11fb0*/  ENDCOLLECTIVE ;  /* 0x000000000000791b */ /* 0x007fe20003800000 */
.L_x_3689:
[----:B------:R-:W-:Y:S02]  /*11fc0*/  IMAD.MOV.U32 R13, RZ, RZ, R25 ;  /* 0x000000ffff0d7224 */ /* 0x000fe400078e0019 */
[----:B------:R-:W-:Y:S01]  /*11fd0*/  IMAD.MOV.U32 R12, RZ, RZ, 0x3 ;  /* 0x00000003ff0c7424 */ /* 0x000fe200078e00ff */
[----:B------:R-:W-:-:S13]  /*11fe0*/  IADD3 R2, P4, R14, R5, RZ ;  /* 0x000000050e027210 */ /* 0x000fda0007f9e0ff */
[----:B------:R-:W-:Y:S05]  /*11ff0*/  WARPSYNC.COLLECTIVE R15, `(.L_x_3690) ;  /* 0x000000000f087348 */ /* 0x000fea0003c00000 */
[----:B------:R0:W1:Y:S02]  /*12000*/  SHFL.IDX P6, R14, R13, R12, R11 ;  /* 0x0000000c0d0e7389 */ /* 0x00006400000c000b */
[----:B01----:R-:W-:Y:S01]  /*12010*/  ENDCOLLECTIVE ;  /* 0x000000000000791b */ /* 0x003fe20003800000 */
.L_x_3690:
[----:B------:R-:W-:Y:S01]  /*12020*/  IMAD.X R3, RZ, RZ, R7, P4 ;  /* 0x000000ffff037224 */ /* 0x000fe200020e0607 */
[----:B------:R-:W-:-:S04]  /*12030*/  ISETP.LT.OR P4, PT, R6, 0x21, P1 ;  /* 0x000000210600780c */ /* 0x000fc80000f81670 */
[----:B------:R-:W-:Y:S01]  /*12040*/  @!PT LDS RZ, [RZ] ;  /* 0x00000000fffff984 */ /* 0x000fe20000000800 */
[----:B------:R-:W-:Y:S01]  /*12050*/  @!PT LDS RZ, [RZ] ;  /* 0x00000000fffff984 */ /* 0x000fe20000000800 */
[----:B------:R-:W-:Y:S01]  /*12060*/  @!PT LDS RZ, [RZ] ;  /* 0x00000000fffff984 */ /* 0x000fe20000000800 */
[----:B------:R0:W-:Y:S01]  /*12070*/  LDGSTS.E.BYPASS.LTC128B.128 [R4+0x1400], desc[UR36][R2.64], !P3 ;  /* 0x0140000002047fae */ /* 0x0001e2000d901d64 */
[----:B------:R-:W-:Y:S01]  /*12080*/  ISETP.LT.OR P3, PT, R6, 0x21, P0 ;  /* 0x000000210600780c */ /* 0x000fe20000761670 */
[----:B------:R-:W-:-:S07]  /*12090*/  IMAD.MOV.U32 R13, RZ, RZ, R24 ;  /* 0x000000ffff0d7224 */ /* 0x000fce00078e0018 */
[----:B------:R0:W-:Y:S05]  /*120a0*/  LDGSTS.E.BYPASS.LTC128B.128 [R4+0x4400], desc[UR36][R2.64+0x80], !P4 ;  /* 0x0440008002047fae */ /* 0x0001ea000e101d64 */
[----:B------:R0:W-:Y:S01]  /*120b0*/  LDGSTS.E.BYPASS.LTC128B.128 [R4+0x7400], desc[UR36][R2.64+0x100], !P3 ;  /* 0x0740010002047fae */ /* 0x0001e2000d901d64 */
[----:B------:R-:W-:Y:S02]  /*120c0*/  ISETP.LT.OR P3, PT, R6, 0x31, P2 ;  /* 0x000000310600780c */ /* 0x000fe40001761670 */
[----:B------:R-:W-:-:S11]  /*120d0*/  MOV R7, R14 ;  /* 0x0000000e00077202 */ /* 0x000fd60000000f00 */
[----:B0-----:R-:W-:Y:S05]  /*120e0*/  WARPSYNC.COLLECTIVE R15, `(.L_x_3691) ;  /* 0x000000000f087348 */ /* 0x001fea0003c00000 */
[----:B------:R1:W2:Y:S02]  /*120f0*/  SHFL.IDX P6, R14, R13, R12, R11 ;  /* 0x0000000c0d0e7389 */ /* 0x0002a400000c000b */
[----:B012---:R-:W-:Y:S01]  /*12100*/  ENDCOLLECTIVE ;  /* 0x000000000000791b */ /* 0x007fe20003800000 */
.L_x_3691:
[----:B------:R-:W-:Y:S01]  /*12110*/  IMAD.MOV.U32 R13, RZ, RZ, R25 ;  /* 0x000000ffff0d7224 */ /* 0x000fe200078e0019 */
[----:B------:R-:W-:Y:S02]  /*12120*/  MOV R12, 0x4 ;  /* 0x00000004000c7802 */ /* 0x000fe40000000f00 */
[----:B------:R-:W-:-:S13]  /*12130*/  IADD3 R2, P4, R14, R5, RZ ;  /* 0x000000050e027210 */ /* 0x000fda0007f9e0ff */
[----:B------:R-:W-:Y:S05]  /*12140*/  WARPSYNC.COLLECTIVE R15, `(.L_x_3692) ;  /* 0x000000000f087348 */ /* 0x000fea0003c00000 */
[----:B------:R0:W1:Y:S02]  /*12150*/  SHFL.IDX P6, R14, R13, R12, R11 ;  /* 0x0000000c0d0e7389 */ /* 0x00006400000c000b */
[----:B01----:R-:W-:Y:S01]  /*12160*/  ENDCOLLECTIVE ;  /* 0x000000000000791b */ /* 0x003fe20003800000 */
.L_x_3692:
        /* <DEDUP_REMOVED lines=10> */
[----:B------:R-:W-:Y:S01]  /*12210*/  ISETP.LT.OR P3, PT, R6, 0x41, P2 ;  /* 0x000000410600780c */ /* 0x000fe20001761670 */
[----:B------:R-:W-:-:S12]  /*12220*/  IMAD.MOV.U32 R7, RZ, RZ, R14 ;  /* 0x000000ffff077224 */ /* 0x000fd800078e000e */
[----:B0-----:R-:W-:Y:S05]  /*12230*/  WARPSYNC.COLLECTIVE R15, `(.L_x_3693) ;  /* 0x000000000f087348 */ /* 0x001fea0003c00000 */
[----:B------:R1:W2:Y:S02]  /*12240*/  SHFL.IDX P6, R14, R13, R12, R11 ;  /* 0x0000000c0d0e7389 */ /* 0x0002a400000c000b */
[----:B012---:R-:W-:Y:S01]  /*12250*/  ENDCOLLECTIVE ;  /* 0x000000000000791b */ /* 0x007fe20003800000 */
.L_x_3693:
[----:B------:R-:W-:Y:S01]  /*12260*/  MOV R13, R25 ;  /* 0x00000019000d7202 */ /* 0x000fe20000000f00 */
[----:B------:R-:W-:Y:S01]  /*12270*/  IMAD.MOV.U32 R12, RZ, RZ, 0x5 ;  /* 0x00000005ff0c7424 */ /* 0x000fe200078e00ff */
[----:B------:R-:W-:-:S13]  /*12280*/  IADD3 R2, P4, R14, R5, RZ ;  /* 0x000000050e027210 */ /* 0x000fda0007f9e0ff */
[----:B------:R-:W-:Y:S05]  /*12290*/  WARPSYNC.COLLECTIVE R15, `(.L_x_3694) ;  /* 0x000000000f087348 */ /* 0x000fea0003c00000 */
[----:B------:R0:W1:Y:S02]  /*122a0*/  SHFL.IDX P6, R14, R13, R12, R11 ;  /* 0x0000000c0d0e7389 */ /* 0x00006400000c000b */
[----:B01----:R-:W-:Y:S01]  /*122b0*/  ENDCOLLECTIVE ;  /* 0x000000000000791b */ /* 0x003fe20003800000 */
.L_x_3694:
        /* <DEDUP_REMOVED lines=10> */
[----:B------:R-:W-:-:S07]  /*12360*/  IMAD.MOV.U32 R25, RZ, RZ, R14 ;  /* 0x000000ffff197224 */ /* 0x000fce00078e000e */
[----:B0-----:R-:W-:Y:S05]  /*12370*/  WARPSYNC.COLLECTIVE R15, `(.L_x_3695) ;  /* 0x000000000f087348 */ /* 0x001fea0003c00000 */
[----:B------:R1:W2:Y:S02]  /*12380*/  SHFL.IDX P6, R14, R13, R12, R11 ;  /* 0x0000000c0d0e7389 */ /* 0x0002a400000c000b */
[----:B012---:R-:W-:Y:S01]  /*12390*/  ENDCOLLECTIVE ;  /* 0x000000000000791b */ /* 0x007fe20003800000 */
.L_x_3695:
[----:B------:R-:W-:Y:S05]  /*123a0*/  BRA `(.L_x_3696) ;  /* 0xffffffc0005c7947 */ /* 0x000fea000383ffff */
.L_x_3590:
        /* <DEDUP_REMOVED lines=8> */
.L_x_3698:
[----:B------:R-:W-:Y:S05]  /*12430*/  BSYNC B0 ;  /* 0x0000000000007941 */ /* 0x000fea0003800000 */
.L_x_3697:
[----:B------:R-:W-:Y:S01]  /*12440*/  IMAD.MOV.U32 R13, RZ, RZ, R16 ;  /* 0x000000ffff0d7224 */ /* 0x000fe200078e0010 */
[----:B------:R-:W-:Y:S01]  /*12450*/  MOV R15, 0xffffffff ;  /* 0xffffffff000f7802 */ /* 0x000fe20000000f00 */
[----:B------:R-:W-:Y:S01]  /*12460*/  IMAD.MOV.U32 R12, RZ, RZ, 0x1 ;  /* 0x00000001ff0c7424 */ /* 0x000fe200078e00ff */
[----:B------:R-:W-:Y:S01]  /*12470*/  MOV R5, R14 ;  /* 0x0000000e00057202 */ /* 0x000fe20000000f00 */
[----:B------:R-:W-:Y:S02]  /*12480*/  IMAD.MOV.U32 R11, RZ, RZ, 0x1f ;  /* 0x0000001fff0b7424 */ /* 0x000fe400078e00ff */
[----:B------:R-:W-:-:S07]  /*12490*/  IMAD.IADD R7, R19, 0x1, R8 ;  /* 0x0000000113077824 */ /* 0x000fce00078e0208 */
[----:B------:R-:W-:Y:S05]  /*124a0*/  WARPSYNC.COLLECTIVE R15, `(.L_x_3699) ;  /* 0x000000000f087348 */ /* 0x000fea0003c00000 */
[----:B------:R0:W1:Y:S02]  /*124b0*/  SHFL.IDX P6, R14, R13, R12, R11 ;  /* 0x0000000c0d0e7389 */ /* 0x00006400000c000b */
[----:B01----:R-:W-:Y:S01]  /*124c0*/  ENDCOLLECTIVE ;  /* 0x000000000000791b */ /* 0x003fe20003800000 */
.L_x_3699:
        /* <DEDUP_REMOVED lines=18> */
.L_x_3700:
[----:B------:R-:W-:Y:S01]  /*125f0*/  IMAD.MOV.U32 R12, RZ, RZ, 0x2 ;  /* 0x00000002ff0c7424 */ /* 0x000fe200078e00ff */
[----:B------:R-:W-:-:S05]  /*12600*/  SEL R7, R14, RZ, P1 ;  /* 0x000000ff0e077207 */ /* 0x000fca0000800000 */
[----:B------:R-:W-:-:S05]  /*12610*/  IMAD.IADD R6, R4, 0x1, R7 ;  /* 0x0000000104067824 */ /* 0x000fca00078e0207 */
[----:B------:R-:W-:-:S07]  /*12620*/  MOV R13, R6 ;  /* 0x00000006000d7202 */ /* 0x000fce0000000f00 */
[----:B------:R-:W-:Y:S05]  /*12630*/  WARPSYNC.COLLECTIVE R15, `(.L_x_3701) ;  /* 0x000000000f087348 */ /* 0x000fea0003c00000 */
[----:B------:R0:W1:Y:S02]  /*12640*/  SHFL.UP P6, R14, R13, R12, R11 ;  /* 0x0400000c0d0e7389 */ /* 0x00006400000c000b */
[----:B01----:R-:W-:Y:S01]  /*12650*/  ENDCOLLECTIVE ;  /* 0x000000000000791b */ /* 0x003fe20003800000 */
.L_x_3701:
[----:B------:R-:W-:Y:S02]  /*12660*/  MOV R12, 0x4 ;  /* 0x00000004000c7802 */ /* 0x000fe40000000f00 */
[----:B------:R-:W-:-:S05]  /*12670*/  SEL R7, R14, RZ, P2 ;  /* 0x000000ff0e077207 */ /* 0x000fca0001000000 */
[----:B------:R-:W-:-:S04]  /*12680*/  IMAD.IADD R7, R6, 0x1, R7 ;  /* 0x0000000106077824 */ /* 0x000fc800078e0207 */
[----:B------:R-:W-:-:S07]  /*12690*/  IMAD.MOV.U32 R13, RZ, RZ, R7 ;  /* 0x000000ffff0d7224 */ /* 0x000fce00078e0007 */
[----:B------:R-:W-:Y:S05]  /*126a0*/  WARPSYNC.COLLECTIVE R15, `(.L_x_3702) ;  /* 0x000000000f087348 */ /* 0x000fea0003c00000 */
[----:B------:R0:W1:Y:S02]  /*126b0*/  SHFL.UP P6, R14, R13, R12, R11 ;  /* 0x0400000c0d0e7389 */ /* 0x00006400000c000b */
[----:B01----:R-:W-:Y:S01]  /*126c0*/  ENDCOLLECTIVE ;  /* 0x000000000000791b */ /* 0x003fe20003800000 */
.L_x_3702:
[----:B------:R-:W-:Y:S01]  /*126d0*/  IMAD.MOV.U32 R12, RZ, RZ, 0x8 ;  /* 0x00000008ff0c7424 */ /* 0x000fe200078e00ff */
[----:B------:R-:W-:-:S05]  /*126e0*/  SEL R2, R14, RZ, P3 ;  /* 0x000000ff0e027207 */ /* 0x000fca0001800000 */
[----:B------:R-:W-:-:S04]  /*126f0*/  IMAD.IADD R2, R7, 0x1, R2 ;  /* 0x0000000107027824 */ /* 0x000fc800078e0202 */
[----:B------:R-:W-:-:S07]  /*12700*/  IMAD.MOV.U32 R13, RZ, RZ, R2 ;  /* 0x000000ffff0d7224 */ /* 0x000fce00078e0002 */
[----:B------:R-:W-:Y:S05]  /*12710*/  WARPSYNC.COLLECTIVE R15, `(.L_x_3703) ;  /* 0x000000000f087348 */ /* 0x000fea0003c00000 */
[----:B------:R0:W1:Y:S02]  /*12720*/  SHFL.UP P6, R14, R13, R12, R11 ;  /* 0x0400000c0d0e7389 */ /* 0x00006400000c000b */
[----:B01----:R-:W-:Y:S01]  /*12730*/  ENDCOLLECTIVE ;  /* 0x000000000000791b */ /* 0x003fe20003800000 */
.L_x_3703:
[----:B------:R-:W-:Y:S01]  /*12740*/  IMAD.MOV.U32 R12, RZ, RZ, 0x10 ;  /* 0x00000010ff0c7424 */ /* 0x000fe200078e00ff */
[----:B------:R-:W-:-:S04]  /*12750*/  SEL R3, R14, RZ, P4 ;  /* 0x000000ff0e037207 */ /* 0x000fc80002000000 */
[----:B------:R-:W-:-:S05]  /*12760*/  IADD3 R3, R2, R3, RZ ;  /* 0x0000000302037210 */ /* 0x000fca0007ffe0ff */
[----:B------:R-:W-:-:S07]  /*12770*/  IMAD.MOV.U32 R13, RZ, RZ, R3 ;  /* 0x000000ffff0d7224 */ /* 0x000fce00078e0003 */
[----:B------:R-:W-:Y:S05]  /*12780*/  WARPSYNC.COLLECTIVE R15, `(.L_x_3704) ;  /* 0x000000000f087348 */ /* 0x000fea0003c00000 */
[----:B------:R0:W1:Y:S02]  /*12790*/  SHFL.UP P6, R14, R13, R12, R11 ;  /* 0x0400000c0d0e7389 */ /* 0x00006400000c000b */
[----:B01----:R-:W-:Y:S01]  /*127a0*/  ENDCOLLECTIVE ;  /* 0x000000000000791b */ /* 0x003fe20003800000 */
.L_x_3704:
        /* <DEDUP_REMOVED lines=8> */
.L_x_3705:
[----:B------:R-:W-:Y:S05]  /*12830*/  BRA `(.L_x_3706) ;  /* 0xffffffc0006c7947 */ /* 0x000fea000383ffff */
.L_x_3595:
        /* <DEDUP_REMOVED lines=8> */
.L_x_3708:
[----:B------:R-:W-:Y:S05]  /*128c0*/  BSYNC B0 ;  /* 0x0000000000007941 */ /* 0x000fea0003800000 */
.L_x_3707:
[----:B------:R-:W-:Y:S01]  /*128d0*/  SEL R13, R14, RZ, P1 ;  /* 0x000000ff0e0d7207 */ /* 0x000fe20000800000 */
[----:B------:R-:W-:Y:S01]  /*128e0*/  IMAD.MOV.U32 R11, RZ, RZ, RZ ;  /* 0x000000ffff0b7224 */ /* 0x000fe200078e00ff */
[----:B------:R-:W-:Y:S01]  /*128f0*/  MOV R12, 0x2 ;  /* 0x00000002000c7802 */ /* 0x000fe20000000f00 */
[----:B------:R-:W-:Y:S02]  /*12900*/  IMAD.MOV.U32 R15, RZ, RZ, -0x1 ;  /* 0xffffffffff0f7424 */ /* 0x000fe400078e00ff */
[----:B------:R-:W-:-:S07]  /*12910*/  IMAD.IADD R13, R4, 0x1, R13 ;  /* 0x00000001040d7824 */ /* 0x000fce00078e020d */
[----:B------:R-:W-:Y:S05]  /*12920*/  WARPSYNC.COLLECTIVE R15, `(.L_x_3709) ;  /* 0x000000000f087348 */ /* 0x000fea0003c00000 */
[----:B------:R0:W1:Y:S02]  /*12930*/  SHFL.UP P6, R14, R13, R12, R11 ;  /* 0x0400000c0d0e7389 */ /* 0x00006400000c000b */
[----:B01----:R-:W-:Y:S01]  /*12940*/  ENDCOLLECTIVE ;  /* 0x000000000000791b */ /* 0x003fe20003800000 */
.L_x_3709:
[----:B------:R-:W-:Y:S01]  /*12950*/  IMAD.MOV.U32 R12, RZ, RZ, 0x4 ;  /* 0x00000004ff0c7424 */ /* 0x000fe200078e00ff */
[----:B------:R-:W-:-:S05]  /*12960*/  SEL R0, R14, RZ, P2 ;  /* 0x000000ff0e007207 */ /* 0x000fca0001000000 */
[----:B------:R-:W-:-:S05]  /*12970*/  IMAD.IADD R0, R13, 0x1, R0 ;  /* 0x000000010d007824 */ /* 0x000fca00078e0200 */
[----:B------:R-:W-:-:S07]  /*12980*/  MOV R13, R0 ;  /* 0x00000000000d7202 */ /* 0x000fce0000000f00 */
[----:B------:R-:W-:Y:S05]  /*12990*/  WARPSYNC.COLLECTIVE R15, `(.L_x_3710) ;  /* 0x000000000f087348 */ /* 0x000fea0003c00000 */
[----:B------:R0:W1:Y:S02]  /*129a0*/  SHFL.UP P6, R14, R13, R12, R11 ;  /* 0x0400000c0d0e7389 */ /* 0x00006400000c000b */
[----:B01----:R-:W-:Y:S01]  /*129b0*/  ENDCOLLECTIVE ;  /* 0x000000000000791b */ /* 0x003fe20003800000 */
.L_x_3710:
[----:B------:R-:W-:Y:S02]  /*129c0*/  MOV R12, 0x8 ;  /* 0x00000008000c7802 */ /* 0x000fe40000000f00 */
[----:B------:R-:W-:-:S05]  /*129d0*/  SEL R3, R14, RZ, P3 ;  /* 0x000000ff0e037207 */ /* 0x000fca0001800000 */
[----:B------:R-:W-:-:S04]  /*129e0*/  IMAD.IADD R2, R0, 0x1, R3 ;  /* 0x0000000100027824 */ /* 0x000fc800078e0203 */
[----:B------:R-:W-:-:S07]  /*129f0*/  IMAD.MOV.U32 R13, RZ, RZ, R2 ;  /* 0x000000ffff0d7224 */ /* 0x000fce00078e0002 */
[----:B------:R-:W-:Y:S05]  /*12a00*/  WARPSYNC.COLLECTIVE R15, `(.L_x_3711) ;  /* 0x000000000f087348 */ /* 0x000fea0003c00000 */
[----:B------:R0:W1:Y:S02]  /*12a10*/  SHFL.UP P6, R14, R13, R12, R11 ;  /* 0x0400000c0d0e7389 */ /* 0x00006400000c000b */
[----:B01----:R-:W-:Y:S01]  /*12a20*/  ENDCOLLECTIVE ;  /* 0x000000000000791b */ /* 0x003fe20003800000 */
.L_x_3711:
[----:B------:R-:W-:Y:S01]  /*12a30*/  IMAD.MOV.U32 R12, RZ, RZ, 0x10 ;  /* 0x00000010ff0c7424 */ /* 0x000fe200078e00ff */
[----:B------:R-:W-:-:S05]  /*12a40*/  SEL R3, R14, RZ, P4 ;  /* 0x000000ff0e037207 */ /* 0x000fca0002000000 */
[----:B------:R-:W-:-:S04]  /*12a50*/  IMAD.IADD R3, R2, 0x1, R3 ;  /* 0x0000000102037824 */ /* 0x000fc800078e0203 */
[----:B------:R-:W-:-:S07]  /*12a60*/  IMAD.MOV.U32 R13, RZ, RZ, R3 ;  /* 0x000000ffff0d7224 */ /* 0x000fce00078e0003 */
[----:B------:R-:W-:Y:S05]  /*12a70*/  WARPSYNC.COLLECTIVE R15, `(.L_x_3712) ;  /* 0x000000000f087348 */ /* 0x000fea0003c00000 */
[----:B------:R0:W1:Y:S02]  /*12a80*/  SHFL.UP P6, R14, R13, R12, R11 ;  /* 0x0400000c0d0e7389 */ /* 0x00006400000c000b */
[----:B01----:R-:W-:Y:S01]  /*12a90*/  ENDCOLLECTIVE ;  /* 0x000000000000791b */ /* 0x003fe20003800000 */
.L_x_3712:
        /* <DEDUP_REMOVED lines=8> */
.L_x_3713:
[----:B------:R-:W-:Y:S05]  /*12b20*/  BRA `(.L_x_3714) ;  /* 0xffffffc0004c7947 */ /* 0x000fea000383ffff */
.L_x_3597:
[----:B------:R-:W-:Y:S01]  /*12b30*/  BSSY B0, `(.L_x_3715) ;  /* 0x0000006000007945 */ /* 0x000fe20003800000 */
[----:B------:R-:W-:Y:S02]  /*12b40*/  PLOP3.LUT P6, PT, P6, PT, PT, 0x8, 0x0 ;  /* 0x000000000000781c */ /* 0x000fe400037ce170 */
[----:B------:R-:W-:-:S11]  /*12b50*/  MOV R15, 0xffffffff ;  /* 0xffffffff000f7802 */ /* 0x000fd60000000f00 */
[----:B0-----:R-:W-:Y:S05]  /*12b60*/  WARPSYNC.COLLECTIVE R15, `(.L_x_3716) ;  /* 0x000000000f087348 */ /* 0x001fea0003c00000 */
[----:B------:R-:W-:Y:S01]  /*12b70*/  VOTE.ANY R14, PT, P6 ;  /* 0x00000000000e7806 */ /* 0x000fe200030e0100 */
[----:B0-----:R-:W-:Y:S06]  /*12b80*/  ENDCOLLECTIVE ;  /* 0x000000000000791b */ /* 0x001fec0003800000 */
.L_x_3716:
[----:B------:R-:W-:Y:S05]  /*12b90*/  BSYNC B0 ;  /* 0x0000000000007941 */ /* 0x000fea0003800000 */
.L_x_3715:
        /* <DEDUP_REMOVED lines=9> */
.L_x_3717:
[----:B------:R-:W-:Y:S01]  /*12c30*/  IMAD.MOV.U32 R4, RZ, RZ, R14 ;  /* 0x000000ffff047224 */ /* 0x000fe200078e000e */
[----:B------:R-:W-:Y:S06]  /*12c40*/  BRA `(.L_x_3718) ;  /* 0xffffffc0003c7947 */ /* 0x000fec000383ffff */
.L_x_3599:
[----:B------:R-:W-:Y:S01]  /*12c50*/  BSSY B0, `(.L_x_3719) ;  /* 0x0000007000007945 */ /* 0x000fe20003800000 */
[----:B------:R-:W-:Y:S01]  /*12c60*/  IMAD.MOV.U32 R13, RZ, RZ, R6 ;  /* 0x000000ffff0d7224 */ /* 0x000fe200078e0006 */
[----:B------:R-:W-:Y:S01]  /*12c70*/  MOV R11, 0x1f ;  /* 0x0000001f000b7802 */ /* 0x000fe20000000f00 */
[----:B------:R-:W-:-:S07]  /*12c80*/  IMAD.MOV.U32 R15, RZ, RZ, -0x1 ;  /* 0xffffffffff0f7424 */ /* 0x000fce00078e00ff */
[----:B012---:R-:W-:Y:S05]  /*12c90*/  WARPSYNC.COLLECTIVE R15, `(.L_x_3720) ;  /* 0x000000000f087348 */ /* 0x007fea0003c00000 */
[----:B------:R3:W4:Y:S02]  /*12ca0*/  SHFL.IDX P6, R14, R13, R12, R11 ;  /* 0x0000000c0d0e7389 */ /* 0x00072400000c000b */
[----:B01234-:R-:W-:Y:S01]  /*12cb0*/  ENDCOLLECTIVE ;  /* 0x000000000000791b */ /* 0x01ffe20003800000 */
.L_x_3720:
[----:B------:R-:W-:Y:S05]  /*12cc0*/  BSYNC B0 ;  /* 0x0000000000007941 */ /* 0x000fea0003800000 */
.L_x_3719:
[----:B------:R-:W-:Y:S05]  /*12cd0*/  BRA `(.L_x_3598) ;  /* 0xffffffc000347947 */ /* 0x000fea000383ffff */
.L_x_3603:
[----:B0-----:R0:W2:Y:S02]  /*12ce0*/  SYNCS.PHASECHK.TRANS64.TRYWAIT P0, [R4+URZ+0x30820], R0 ;  /* 0x03082000040075a7 */ /* 0x0010a4000800017f */
[----:B--2---:R-:W-:Y:S05]  /*12cf0*/  @!P0 NANOSLEEP.SYNCS 0x989680 ;  /* 0x009896800000895d */ /* 0x004fea0003900000 */
[----:B------:R-:W2:Y:S02]  /*12d00*/  @!P0 SYNCS.PHASECHK.TRANS64 P0, [R4+URZ+0x30820], R0 ;  /* 0x03082000040085a7 */ /* 0x000ea4000800007f */
[----:B--2---:R-:W-:Y:S05]  /*12d10*/  @!P0 BRA `(.L_x_3603) ;  /* 0xfffffffc00f08947 */ /* 0x004fea000383ffff */
[----:B------:R-:W-:Y:S05]  /*12d20*/  BRA `(.L_x_3721) ;  /* 0xffffffc400207947 */ /* 0x000fea000383ffff */
.L_x_3604:
[----:B------:R-:W2:Y:S01]  /*12d30*/  S2R R2, SR_TID.X ;  /* 0x0000000000027919 */ /* 0x000ea20000002100 */
[----:B------:R-:W-:Y:S01]  /*12d40*/  BSSY B0, `(.L_x_3722) ;  /* 0x000000a000007945 */ /* 0x000fe20003800000 */
[----:B------:R-:W-:Y:S01]  /*12d50*/  IMAD.MOV.U32 R12, RZ, RZ, RZ ;  /* 0x000000ffff0c7224 */ /* 0x000fe200078e00ff */
[----:B------:R-:W-:Y:S01]  /*12d60*/  MOV R11, 0x1f ;  /* 0x0000001f000b7802 */ /* 0x000fe20000000f00 */
[----:B------:R-:W-:Y:S01]  /*12d70*/  IMAD.MOV.U32 R15, RZ, RZ, -0x1 ;  /* 0xffffffffff0f7424 */ /* 0x000fe200078e00ff */
[----:B--2---:R-:W-:-:S04]  /*12d80*/  SHF.R.U32.HI R2, RZ, 0x5, R2 ;  /* 0x00000005ff027819 */ /* 0x004fc80000011602 */
[----:B------:R-:W-:-:S05]  /*12d90*/  LOP3.LUT R2, R2, 0x3, RZ, 0xc0, !PT ;  /* 0x0000000302027812 */ /* 0x000fca00078ec0ff */
[----:B------:R-:W-:-:S07]  /*12da0*/  IMAD.MOV.U32 R13, RZ, RZ, R2 ;  /* 0x000000ffff0d7224 */ /* 0x000fce00078e0002 */
[----:B01-3--:R-:W-:Y:S05]  /*12db0*/  WARPSYNC.COLLECTIVE R15, `(.L_x_3723) ;  /* 0x000000000f087348 */ /* 0x00bfea0003c00000 */
[----:B------:R2:W4:Y:S02]  /*12dc0*/  SHFL.IDX P6, R14, R13, R12, R11 ;  /* 0x0000000c0d0e7389 */ /* 0x00052400000c000b */
[----:B01234-:R-:W-:Y:S01]  /*12dd0*/  ENDCOLLECTIVE ;  /* 0x000000000000791b */ /* 0x01ffe20003800000 */
.L_x_3723:
[----:B------:R-:W-:Y:S05]  /*12de0*/  BSYNC B0 ;  /* 0x0000000000007941 */ /* 0x000fea0003800000 */
.L_x_3722:
[----:B------:R-:W-:Y:S05]  /*12df0*/  BRA `(.L_x_3724) ;  /* 0xffffffc400087947 */ /* 0x000fea000383ffff */
.L_x_3607:
[----:B------:R-:W-:Y:S01]  /*12e00*/  BSSY B1, `(.L_x_3725) ;  /* 0x0000006000017945 */ /* 0x000fe20003800000 */
[----:B------:R-:W-:-:S07]  /*12e10*/  IMAD.MOV.U32 R15, RZ, RZ, -0x1 ;  /* 0xffffffffff0f7424 */ /* 0x000fce00078e00ff */
[----:B01-3--:R-:W-:Y:S05]  /*12e20*/  WARPSYNC.COLLECTIVE R15, `(.L_x_3726) ;  /* 0x000000000f0c7348 */ /* 0x00bfea0003c00000 */
[----:B------:R-:W-:Y:S02]  /*12e30*/  ELECT P6, UR62, PT ;  /* 0x00000000003e782f */ /* 0x000fe400038c0000 */
[----:B------:R-:W-:Y:S01]  /*12e40*/  MOV R14, UR62 ;  /* 0x0000003e000e7c02 */ /* 0x000fe20008000f00 */
[----:B01-3--:R-:W-:Y:S10]  /*12e50*/  ENDCOLLECTIVE ;  /* 0x000000000000791b */ /* 0x00bff40003800000 */
.L_x_3726:
[----:B------:R-:W-:Y:S05]  /*12e60*/  BSYNC B1 ;  /* 0x0000000000017941 */ /* 0x000fea0003800000 */
.L_x_3725:
[----:B------:R-:W-:Y:S05]  /*12e70*/  BRA `(.L_x_3727) ;  /* 0xffffffc400007947 */ /* 0x000fea000383ffff */
.L_x_3609:
[----:B0-----:R0:W2:Y:S02]  /*12e80*/  SYNCS.PHASECHK.TRANS64.TRYWAIT P1, [R5+URZ+0x30840], R0 ;  /* 0x03084000050075a7 */ /* 0x0010a4000802017f */
[----:B--2---:R-:W-:Y:S05]  /*12e90*/  @!P1 NANOSLEEP.SYNCS 0x989680 ;  /* 0x009896800000995d */ /* 0x004fea0003900000 */
[----:B------:R-:W2:Y:S02]  /*12ea0*/  @!P1 SYNCS.PHASECHK.TRANS64 P1, [R5+URZ+0x30840], R0 ;  /* 0x03084000050095a7 */ /* 0x000ea4000802007f */
[----:B--2---:R-:W-:Y:S05]  /*12eb0*/  @!P1 BRA `(.L_x_3609) ;  /* 0xfffffffc00f09947 */ /* 0x004fea000383ffff */
[----:B------:R-:W-:Y:S05]  /*12ec0*/  BRA `(.L_x_3728) ;  /* 0xffffffc400287947 */ /* 0x000fea000383ffff */
.L_x_3611:
[----:B--2---:R2:W4:Y:S02]  /*12ed0*/  SYNCS.PHASECHK.TRANS64.TRYWAIT P1, [R27+URZ+0x30840], R2 ;  /* 0x030840021b0075a7 */ /* 0x004524000802017f */
[----:B----4-:R-:W-:Y:S05]  /*12ee0*/  @!P1 NANOSLEEP.SYNCS 0x989680 ;  /* 0x009896800000995d */ /* 0x010fea0003900000 */
[----:B------:R-:W4:Y:S02]  /*12ef0*/  @!P1 SYNCS.PHASECHK.TRANS64 P1, [R27+URZ+0x30840], R2 ;  /* 0x030840021b0095a7 */ /* 0x000f24000802007f */
[----:B----4-:R-:W-:Y:S05]  /*12f00*/  @!P1 BRA `(.L_x_3611) ;  /* 0xfffffffc00f09947 */ /* 0x010fea000383ffff */
[----:B------:R-:W-:Y:S05]  /*12f10*/  BRA `(.L_x_3729) ;  /* 0xffffffc400347947 */ /* 0x000fea000383ffff */
.L_x_3613:
[----:B----4-:R4:W0:Y:S02]  /*12f20*/  SYNCS.PHASECHK.TRANS64.TRYWAIT P1, [R5+URZ+0x30860], R0 ;  /* 0x03086000050075a7 */ /* 0x010824000802017f */
[----:B0-----:R-:W-:Y:S05]  /*12f30*/  @!P1 NANOSLEEP.SYNCS 0x989680 ;  /* 0x009896800000995d */ /* 0x001fea0003900000 */
[----:B------:R-:W0:Y:S02]  /*12f40*/  @!P1 SYNCS.PHASECHK.TRANS64 P1, [R5+URZ+0x30860], R0 ;  /* 0x03086000050095a7 */ /* 0x000e24000802007f */
[----:B0-----:R-:W-:Y:S05]  /*12f50*/  @!P1 BRA `(.L_x_3613) ;  /* 0xfffffffc00f09947 */ /* 0x001fea000383ffff */
[----:B------:R-:W-:Y:S05]  /*12f60*/  BRA `(.L_x_3730) ;  /* 0xffffffc400307947 */ /* 0x000fea000383ffff */
.L_x_3731:
        /* <DEDUP_REMOVED lines=9> */
.L_x_15848:


//--------------------- .text._ZN7cutlass13device_kernelIN5flash11enable_sm90INS1_16FlashAttnFwdSm90INS1_25CollectiveMainloopFwdSm90ILi2EN4cute5tupleIJNS5_1CILi1EEES8_S8_EEENS6_IJNS7_ILi128EEENS7_ILi96EEENS7_ILi192EEEEEELi192ENS_6half_tEfNS_4arch4Sm90ELb0ELb0ELb1ELb1ELb1ELb1ELb0ELb1ELb1ELb1ELb0ELb0EEENS1_21CollectiveEpilogueFwdINS6_IJSA_SC_SB_EEES9_SE_SG_Li256ELb1ELb1ELb0ELb0EEENS1_36VarlenDynamicPersistentTileSchedulerILi128ELi96ELi256ELi128ELb0ELb1ELb1ELb0ELb1ELb1EEEEEEEEEvNT_6ParamsE --------------------------
	.section	.text._ZN7cutlass13device_kernelIN5flash11enable_sm90INS1_16FlashAttnFwdSm90INS1_25CollectiveMainloopFwdSm90ILi2EN4cute5tupleIJNS5_1CILi1EEES8_S8_EEENS6_IJNS7_ILi128EEENS7_ILi96EEENS7_ILi192EEEEEELi192ENS_6half_tEfNS_4arch4Sm90ELb0ELb0ELb1ELb1ELb1ELb1ELb0ELb1ELb1ELb1ELb0ELb0EEENS1_21CollectiveEpilogueFwdINS6_IJSA_SC_SB_EEES9_SE_SG_Li256ELb1ELb1ELb0ELb0EEENS1_36VarlenDynamicPersistentTileSchedulerILi128ELi96ELi256ELi128ELb0ELb1ELb1ELb0ELb1ELb1EEEEEEEEEvNT_6ParamsE,"ax",@progbits
	.align	128
.text._ZN7cutlass13device_kernelIN5flash11enable_sm90INS1_16FlashAttnFwdSm90INS1_25CollectiveMainloopFwdSm90ILi2EN4cute5tupleIJNS5_1CILi1EEES8_S8_EEENS6_IJNS7_ILi128EEENS7_ILi96EEENS7_ILi192EEEEEELi192ENS_6half_tEfNS_4arch4Sm90ELb0ELb0ELb1ELb1ELb1ELb1ELb0ELb1ELb1ELb1ELb0ELb0EEENS1_21CollectiveEpilogueFwdINS6_IJSA_SC_SB_EEES9_SE_SG_Li256ELb1ELb1ELb0ELb0EEENS1_36VarlenDynamicPersistentTileSchedulerILi128ELi96ELi256ELi128ELb0ELb1ELb1ELb0ELb1ELb1EEEEEEEEEvNT_6ParamsE:
        .type           _ZN7cutlass13device_kernelIN5flash11enable_sm90INS1_16FlashAttnFwdSm90INS1_25CollectiveMainloopFwdSm90ILi2EN4cute5tupleIJNS5_1CILi1EEES8_S8_EEENS6_IJNS7_ILi128EEENS7_ILi96EEENS7_ILi192EEEEEELi192ENS_6half_tEfNS_4arch4Sm90ELb0ELb0ELb1ELb1ELb1ELb1ELb0ELb1ELb1ELb1ELb0ELb0EEENS1_21CollectiveEpilogueFwdINS6_IJSA_SC_SB_EEES9_SE_SG_Li256ELb1ELb1ELb0ELb0EEENS1_36VarlenDynamicPersistentTileSchedulerILi128ELi96ELi256ELi128ELb0ELb1ELb1ELb0ELb1ELb1EEEEEEEEEvNT_6ParamsE,@function
        .size           _ZN7cutlass13device_kernelIN5flash11enable_sm90INS1_16FlashAttnFwdSm90INS1_25CollectiveMainloopFwdSm90ILi2EN4cute5tupleIJNS5_1CILi1EEES8_S8_EEENS6_IJNS7_ILi128EEENS7_ILi96EEENS7_ILi192EEEEEELi192ENS_6half_tEfNS_4arch4Sm90ELb0ELb0ELb1ELb1ELb1ELb1ELb0ELb1ELb1ELb1ELb0ELb0EEENS1_21CollectiveEpilogueFwdINS6_IJSA_SC_SB_EEES9_SE_SG_Li256ELb1ELb1ELb0ELb0EEENS1_36VarlenDynamicPersistentTileSchedulerILi128ELi96ELi256ELi128ELb0ELb1ELb1ELb0ELb1ELb1EEEEEEEEEvNT_6ParamsE,(.L_x_15849 - _ZN7cutlass13device_kernelIN5flash11enable_sm90INS1_16FlashAttnFwdSm90INS1_25CollectiveMainloopFwdSm90ILi2EN4cute5tupleIJNS5_1CILi1EEES8_S8_EEENS6_IJNS7_ILi128EEENS7_ILi96EEENS7_ILi192EEEEEELi192ENS_6half_tEfNS_4arch4Sm90ELb0ELb0ELb1ELb1ELb1ELb1ELb0ELb1ELb1ELb1ELb0ELb0EEENS1_21CollectiveEpilogueFwdINS6_IJSA_SC_SB_EEES9_SE_SG_Li256ELb1ELb1ELb0ELb0EEENS1_36VarlenDynamicPersistentTileSchedulerILi128ELi96ELi256ELi128ELb0ELb1ELb1ELb0ELb1ELb1EEEEEEEEEvNT_6ParamsE)
        .other          _ZN7cutlass13device_kernelIN5flash11enable_sm90INS1_16FlashAttnFwdSm90INS1_25CollectiveMainloopFwdSm90ILi2EN4cute5tupleIJNS5_1CILi1EEES8_S8_EEENS6_IJNS7_ILi128EEENS7_ILi96EEENS7_ILi192EEEEEELi192ENS_6half_tEfNS_4arch4Sm90ELb0ELb0ELb1ELb1ELb1ELb1ELb0ELb1ELb1ELb1ELb0ELb0EEENS1_21CollectiveEpilogueFwdINS6_IJSA_SC_SB_EEES9_SE_SG_Li256ELb1ELb1ELb0ELb0EEENS1_36VarlenDynamicPersistentTileSchedulerILi128ELi96ELi256ELi128ELb0ELb1ELb1ELb0ELb1ELb1EEEEEEEEEvNT_6ParamsE,@"STO_CUDA_ENTRY STV_DEFAULT"
_ZN7cutlass13device_kernelIN5flash11enable_sm90INS1_16FlashAttnFwdSm90INS1_25CollectiveMainloopFwdSm90ILi2EN4cute5tupleIJNS5_1CILi1EEES8_S8_EEENS6_IJNS7_ILi128EEENS7_ILi96EEENS7_ILi192EEEEEELi192ENS_6half_tEfNS_4arch4Sm90ELb0ELb0ELb1ELb1ELb1ELb1ELb0ELb1ELb1ELb1ELb0ELb0EEENS1_21CollectiveEpilogueFwdINS6_IJSA_SC_SB_EEES9_SE_SG_Li256ELb1ELb1ELb0ELb0EEENS1_36VarlenDynamicPersistentTileSchedulerILi128ELi96ELi256ELi128ELb0ELb1ELb1ELb0ELb1ELb1EEEEEEEEEvNT_6ParamsE:
        /* <DEDUP_REMOVED lines=18> */
.L_x_3733:
[----:B------:R-:W-:Y:S05]  /*0120*/  BSYNC B0 ;  /* 0x0000000000007941 */ /* 0x000fea0003800000 */
.L_x_3732:
        /* <DEDUP_REMOVED lines=41> */
.L_x_3734:
        /* <DEDUP_REMOVED lines=22> */
.L_x_3735:
        /* <DEDUP_REMOVED lines=18> */
.L_x_3736:
        /* <DEDUP_REMOVED lines=22> */
.L_x_3737:
        /* <DEDUP_REMOVED lines=22> */
.L_x_3738:
[----:B------:R-:W-:Y:S01]  /*0900*/  PLOP3.LUT P0, PT, PT, PT, UP0, 0x80, 0x0 ;  /* 0x000000000000781c */ /* 0x000fe20003f0f008 */
[----:B------:R-:W-:Y:S01]  /*0910*/  UMOV UR61, 0x1 ;  /* 0x00000001003d7882 */ /* 0x000fe20000000000 */
[----:B------:R-:W-:Y:S01]  /*0920*/  NOP ;  /* 0x0000000000007918 */ /* 0x000fe20000000000 */
[----:B------:R-:W-:Y:S01]  /*0930*/  USEL UR61, UR61, 0x2, !UP0 ;  /* 0x000000023d3d7887 */ /* 0x000fe2000c000000 */
[----:B------:R-:W-:Y:S01]  /*0940*/  BSSY B9, `(.L_x_3739) ;  /* 0x0001fba000097945 */ /* 0x000fe20003800000 */
[----:B------:R-:W-:Y:S01]  /*0950*/  ULDC.64 UR56, c[0x0][0x208] ;  /* 0x0000820000387ab9 */ /* 0x000fe20000000a00 */
[----:B012-4-:R-:W-:Y:S07]  /*0960*/  BAR.SYNC.DEFER_BLOCKING 0x0 ;  /* 0x0000000000007b1d */ /* 0x017fee0000010000 */
[----:B------:R-:W-:Y:S05]  /*0970*/  @!P0 BRA `(.L_x_3740) ;  /* 0x0000019000288947 */ /* 0x000fea0003800000 */
.L_x_3741:
        /* <DEDUP_REMOVED lines=10> */
[----:B------:R-:W-:-:S05]  /*0a20*/  LEA R2, R222, R3, 0x18 ;  /* 0x00000003de027211 */ /* 0x000fca00078ec0ff */
[----:B------:R-:W0:Y:S01]  /*0a30*/  LDS.128 R28, [R2+0x308d0] ;  /* 0x0308d000021c7984 */ /* 0x000e220000000c00 */
[----:B------:R-:W-:Y:S06]  /*0a40*/  BAR.ARV 0x4, 0x180 ;  /* 0x0106000000007b1d */ /* 0x000fec0000002000 */
[----:B0-----:R-:W-:-:S13]  /*0a50*/  ISETP.GE.AND P0, PT, R31, UR4, PT ;  /* 0x000000041f007c0c */ /* 0x001fda000bf06270 */
[----:B------:R-:W-:Y:S05]  /*0a60*/  @P0 BRA `(.L_x_3742) ;  /* 0x000001f8009c0947 */ /* 0x000fea0003800000 */
[----:B------:R-:W-:Y:S01]  /*0a70*/  IADD3 R16, R0, -0x80, RZ ;  /* 0xffffff8000107810 */ /* 0x000fe20007ffe0ff */
[----:B------:R-:W-:Y:S01]  /*0a80*/  IMAD.MOV.U32 R14, RZ, RZ, -0x2 ;  /* 0xfffffffeff0e7424 */ /* 0x000fe200078e00ff */
[----:B------:R-:W-:Y:S01]  /*0a90*/  R2UR UR60, R2 ;  /* 0x00000000023c72ca */ /* 0x000fe200000e0000 */
[----:B------:R-:W-:Y:S01]  /*0aa0*/  IMAD.MOV.U32 R18, RZ, RZ, RZ ;  /* 0x000000ffff127224 */ /* 0x000fe200078e00ff */
[----:B------:R-:W-:Y:S01]  /*0ab0*/  SHF.R.S32.HI R0, RZ, 0x1f, R16 ;  /* 0x0000001fff007819 */ /* 0x000fe20000011410 */
[----:B------:R-:W-:Y:S01]  /*0ac0*/  IMAD.MOV.U32 R220, RZ, RZ, RZ ;  /* 0x000000ffffdc7224 */ /* 0x000fe200078e00ff */
[----:B------:R-:W-:Y:S01]  /*0ad0*/  MOV R202, RZ ;  /* 0x000000ff00ca7202 */ /* 0x000fe20000000f00 */
[----:B------:R-:W-:Y:S01]  /*0ae0*/  IMAD.MOV.U32 R209, RZ, RZ, RZ ;  /* 0x000000ffffd17224 */ /* 0x000fe200078e00ff */
[CC--:B------:R-:W-:Y:S01]  /*0af0*/  LEA.HI R3, R0.reuse, R16.reuse, RZ, 0x7 ;  /* 0x0000001000037211 */ /* 0x0c0fe200078f38ff */
[----:B------:R-:W-:Y:S01]  /*0b00*/  ULOP3.LUT UR59, UR61, 0x1, URZ, 0xfc, !UPT ;  /* 0x000000013d3b7892 */ /* 0x000fe2000f8efc3f */
[----:B------:R-:W-:-:S02]  /*0b10*/  LEA.HI R6, R0, R16, RZ, 0x5 ;  /* 0x0000001000067211 */ /* 0x000fc400078f28ff */
[C---:B------:R-:W-:Y:S02]  /*0b20*/  LOP3.LUT R4, R3.reuse, 0xffffff80, RZ, 0xc0, !PT ;  /* 0xffffff8003047812 */ /* 0x040fe400078ec0ff */
[----:B------:R-:W-:Y:S01]  /*0b30*/  SHF.R.S32.HI R6, RZ, 0x5, R6 ;  /* 0x00000005ff067819 */ /* 0x000fe20000011406 */
[----:B------:R-:W-:Y:S01]  /*0b40*/  UIADD3 UR60, UR60, 0x12400, URZ ;  /* 0x000124003c3c7890 */ /* 0x000fe2000fffe03f */
[----:B------:R-:W-:Y:S01]  /*0b50*/  SHF.R.S32.HI R13, RZ, 0x7, R3 ;  /* 0x00000007ff0d7819 */ /* 0x000fe20000011403 */
[----:B------:R-:W-:Y:S01]  /*0b60*/  IMAD.IADD R15, R16, 0x1, -R4 ;  /* 0x00000001100f7824 */ /* 0x000fe200078e0a04 */
[----:B------:R-:W-:Y:S01]  /*0b70*/  LEA.HI R4, R0, R16, RZ, 0x4 ;  /* 0x0000001000047211 */ /* 0x000fe200078f20ff */
[----:B------:R-:W-:Y:S01]  /*0b80*/  IMAD.SHL.U32 R218, R6, 0x200, RZ ;  /* 0x0000020006da7824 */ /* 0x000fe200078e00ff */
[----:B------:R-:W-:Y:S02]  /*0b90*/  LEA.HI R3, R3, R13, RZ, 0x1 ;  /* 0x0000000d03037211 */ /* 0x000fe400078f08ff */
[----:B------:R-:W-:-:S02]  /*0ba0*/  SHF.R.S32.HI R7, RZ, 0x4, R4 ;  /* 0x00000004ff077819 */ /* 0x000fc40000011404 */
[----:B------:R-:W-:Y:S02]  /*0bb0*/  SHF.R.S32.HI R8, RZ, 0x1f, R15 ;  /* 0x0000001fff087819 */ /* 0x000fe4000001140f */
[C---:B------:R-:W-:Y:S02]  /*0bc0*/  LOP3.LUT R5, R4.reuse, 0x3fffff0, RZ, 0xc0, !PT ;  /* 0x03fffff004057812 */ /* 0x040fe400078ec0ff */
[----:B------:R-:W-:Y:S02]  /*0bd0*/  LEA.HI R4, R4, R7, RZ, 0x1 ;  /* 0x0000000704047211 */ /* 0x000fe400078f08ff */
[----:B------:R-:W-:Y:S01]  /*0be0*/  LEA.HI R9, R8, R15, RZ, 0x2 ;  /* 0x0000000f08097211 */ /* 0x000fe200078f10ff */
[----:B------:R-:W-:Y:S01]  /*0bf0*/  IMAD.IADD R5, R16, 0x1, -R5 ;  /* 0x0000000110057824 */ /* 0x000fe200078e0a05 */
[----:B------:R-:W-:Y:S02]  /*0c00*/  LOP3.LUT R4, R4, 0x1ffffffe, RZ, 0xc0, !PT ;  /* 0x1ffffffe04047812 */ /* 0x000fe400078ec0ff */
[----:B------:R-:W-:-:S02]  /*0c10*/  SHF.R.S32.HI R10, RZ, 0x2, R9 ;  /* 0x00000002ff0a7819 */ /* 0x000fc40000011409 */
[----:B------:R-:W-:Y:S01]  /*0c20*/  SHF.R.S32.HI R11, RZ, 0x1f, R9 ;  /* 0x0000001fff0b7819 */ /* 0x000fe20000011409 */
[----:B------:R-:W-:Y:S01]  /*0c30*/  IMAD.IADD R4, R7, 0x1, -R4 ;  /* 0x0000000107047824 */ /* 0x000fe200078e0a04 */
[----:B------:R-:W-:Y:S02]  /*0c40*/  LEA R5, R6, R5, 0x4 ;  /* 0x0000000506057211 */ /* 0x000fe400078e20ff */
[----:B------:R-:W-:Y:S02]  /*0c50*/  LEA.HI R11, R11, R10, RZ, 0x3 ;  /* 0x0000000a0b0b7211 */ /* 0x000fe400078f18ff */
[----:B------:R-:W-:Y:S01]  /*0c60*/  LOP3.LUT R9, R9, 0x7ffffffc, RZ, 0xc0, !PT ;  /* 0x7ffffffc09097812 */ /* 0x000fe200078ec0ff */
[----:B------:R-:W-:Y:S01]  /*0c70*/  IMAD R12, R5, 0x8, R4 ;  /* 0x00000008050c7824 */ /* 0x000fe200078e0204 */
[----:B------:R-:W-:Y:S02]  /*0c80*/  LOP3.LUT R11, R11, 0xfffffff8, RZ, 0xc0, !PT ;  /* 0xfffffff80b0b7812 */ /* 0x000fe400078ec0ff */
[----:B------:R-:W-:Y:S01]  /*0c90*/  LEA.HI R4, R0, R16, RZ, 0x2 ;  /* 0x0000001000047211 */ /* 0x000fe200078f10ff */
[----:B------:R-:W-:Y:S01]  /*0ca0*/  IMAD.IADD R9, R15, 0x1, -R9 ;  /* 0x000000010f097824 */ /* 0x000fe200078e0a09 */
[----:B------:R-:W-:Y:S01]  /*0cb0*/  LEA.HI R8, R8, R15, RZ, 0x5 ;  /* 0x0000000f08087211 */ /* 0x000fe200078f28ff */
[----:B------:R-:W-:Y:S01]  /*0cc0*/  IMAD.SHL.U32 R21, R12, 0x8, RZ ;  /* 0x000000080c157824 */ /* 0x000fe200078e00ff */
[----:B------:R-:W-:Y:S01]  /*0cd0*/  IADD3 R11, R10, -R11, RZ ;  /* 0x8000000b0a0b7210 */ /* 0x000fe20007ffe0ff */
[----:B------:R-:W-:Y:S01]  /*0ce0*/  IMAD R5, R9, R14, 0x60 ;  /* 0x0000006009057424 */ /* 0x000fe200078e020e */
[----:B------:R-:W-:-:S02]  /*0cf0*/  SHF.R.S32.HI R201, RZ, 0x2, R4 ;  /* 0x00000002ffc97819 */ /* 0x000fc40000011404 */
[----:B------:R-:W-:Y:S02]  /*0d00*/  SHF.R.S32.HI R10, RZ, 0x1f, R4 ;  /* 0x0000001fff0a7819 */ /* 0x000fe40000011404 */
[----:B------:R-:W-:Y:S01]  /*0d10*/  LOP3.LUT R4, R4, 0xfffffffc, RZ, 0xc0, !PT ;  /* 0xfffffffc04047812 */ /* 0x000fe200078ec0ff */
[----:B------:R0:W-:Y:S01]  /*0d20*/  STL [R1+0x78], R5 ;  /* 0x0000780501007387 */ /* 0x0001e20000100800 */
[----:B------:R-:W-:Y:S02]  /*0d30*/  SHF.R.S32.HI R8, RZ, 0x5, R8 ;  /* 0x00000005ff087819 */ /* 0x000fe40000011408 */
[----:B------:R-:W-:Y:S01]  /*0d40*/  LOP3.LUT R3, R3, 0x3fffffe, RZ, 0xc0, !PT ;  /* 0x03fffffe03037812 */ /* 0x000fe200078ec0ff */
[----:B------:R-:W-:Y:S01]  /*0d50*/  IMAD.IADD R15, R16, 0x1, -R4 ;  /* 0x00000001100f7824 */ /* 0x000fe200078e0a04 */
[----:B------:R-:W-:Y:S02]  /*0d60*/  LEA R8, R8, R11, 0x4 ;  /* 0x0000000b08087211 */ /* 0x000fe400078e20ff */
[----:B------:R-:W-:Y:S01]  /*0d70*/  LEA.HI R10, R10, R201, RZ, 0x3 ;  /* 0x000000c90a0a7211 */ /* 0x000fe200078f18ff */
[----:B------:R-:W-:Y:S01]  /*0d80*/  IMAD.IADD R3, R13, 0x1, -R3 ;  /* 0x000000010d037824 */ /* 0x000fe200078e0a03 */
[----:B------:R-:W-:-:S02]  /*0d90*/  SHF.L.U32 R194, R15, 0x2, RZ ;  /* 0x000000020fc27819 */ /* 0x000fc400000006ff */
[----:B0-----:R-:W-:Y:S01]  /*0da0*/  IADD3 R5, R201, 0x40, RZ ;  /* 0x00000040c9057810 */ /* 0x001fe20007ffe0ff */
[----:B------:R-:W-:Y:S01]  /*0db0*/  IMAD R11, R3, 0x40, R8 ;  /* 0x00000040030b7824 */ /* 0x000fe200078e0208 */
[----:B------:R-:W-:Y:S01]  /*0dc0*/  LOP3.LUT R10, R10, 0xfffffff8, RZ, 0xc0, !PT ;  /* 0xfffffff80a0a7812 */ /* 0x000fe200078ec0ff */
[C---:B------:R-:W-:Y:S01]  /*0dd0*/  VIADD R207, R194.reuse, 0x40 ;  /* 0x00000040c2cf7836 */ /* 0x040fe20000000000 */
[----:B------:R-:W-:Y:S01]  /*0de0*/  SHF.R.S32.HI R3, RZ, 0x1f, R5 ;  /* 0x0000001fff037819 */ /* 0x000fe20000011405 */
[----:B------:R-:W-:Y:S01]  /*0df0*/  IMAD.SHL.U32 R203, R5, 0x40, RZ ;  /* 0x0000004005cb7824 */ /* 0x000fe200078e00ff */
[C---:B------:R-:W-:Y:S01]  /*0e00*/  IADD3 R204, R194.reuse, 0x20, RZ ;  /* 0x00000020c2cc7810 */ /* 0x040fe20007ffe0ff */
[----:B------:R-:W-:Y:S01]  /*0e10*/  IMAD.IADD R224, R201, 0x1, -R10 ;  /* 0x00000001c9e07824 */ /* 0x000fe200078e0a0a */
[----:B------:R-:W-:Y:S01]  /*0e20*/  LEA.HI R3, R3, R5, RZ, 0x3 ;  /* 0x0000000503037211 */ /* 0x000fe200078f18ff */
[C---:B------:R-:W-:Y:S01]  /*0e30*/  IMAD.IADD R192, R194.reuse, 0x1, R207 ;  /* 0x00000001c2c07824 */ /* 0x040fe200078e02cf */
[----:B------:R-:W-:Y:S01]  /*0e40*/  IADD3 R193, R194, R204, RZ ;  /* 0x000000ccc2c17210 */ /* 0x000fe20007ffe0ff */
[----:B------:R-:W-:Y:S01]  /*0e50*/  IMAD.SHL.U32 R216, R224, 0x40, RZ ;  /* 0x00000040e0d87824 */ /* 0x000fe200078e00ff */
[----:B------:R-:W-:Y:S01]  /*0e60*/  LOP3.LUT R203, R203, 0x1c0, RZ, 0xc0, !PT ;  /* 0x000001c0cbcb7812 */ /* 0x000fe200078ec0ff */
[----:B------:R-:W-:Y:S01]  /*0e70*/  IMAD.SHL.U32 R3, R3, 0x40, RZ ;  /* 0x0000004003037824 */ /* 0x000fe200078e00ff */
[----:B------:R-:W-:Y:S01]  /*0e80*/  SHF.R.S32.HI R4, RZ, 0x1f, R193 ;  /* 0x0000001fff047819 */ /* 0x000fe200000114c1 */
[----:B------:R-:W-:Y:S01]  /*0e90*/  VIADD R205, R194, 0x30 ;  /* 0x00000030c2cd7836 */ /* 0x000fe20000000000 */
[----:B------:R-:W-:Y:S01]  /*0ea0*/  LOP3.LUT R216, R216, 0x1c0, RZ, 0xc0, !PT ;  /* 0x000001c0d8d87812 */ /* 0x000fe200078ec0ff */
[----:B------:R-:W-:Y:S01]  /*0eb0*/  VIADD R208, R194, 0x50 ;  /* 0x00000050c2d07836 */ /* 0x000fe20000000000 */
[----:B------:R-:W-:Y:S01]  /*0ec0*/  LOP3.LUT R219, R3, 0xfffffe00, RZ, 0xc0, !PT ;  /* 0xfffffe0003db7812 */ /* 0x000fe200078ec0ff */
[----:B------:R-:W-:Y:S01]  /*0ed0*/  STL [R1+0x74], R11 ;  /* 0x0000740b01007387 */ /* 0x000fe20000100800 */
[----:B------:R-:W-:-:S02]  /*0ee0*/  SHF.R.S32.HI R3, RZ, 0x1f, R192 ;  /* 0x0000001fff037819 */ /* 0x000fc400000114c0 */
[CC--:B------:R-:W-:Y:S01]  /*0ef0*/  LEA.HI R196, R4.reuse, R193.reuse, RZ, 0x3 ;  /* 0x000000c104c47211 */ /* 0x0c0fe200078f18ff */
[----:B------:R-:W-:Y:S01]  /*0f00*/  STL [R1+0x40], RZ ;  /* 0x000040ff01007387 */ /* 0x000fe20000100800 */
[----:B------:R-:W-:Y:S02]  /*0f10*/  LEA.HI R4, R4, R193, RZ, 0x6 ;  /* 0x000000c104047211 */ /* 0x000fe400078f30ff */
[CC--:B------:R-:W-:Y:S01]  /*0f20*/  LEA.HI R5, R3.reuse, R192.reuse, RZ, 0x6 ;  /* 0x000000c003057211 */ /* 0x0c0fe200078f30ff */
[----:B------:R-:W-:Y:S01]  /*0f30*/  STL [R1+0x80], R21 ;  /* 0x0000801501007387 */ /* 0x000fe20000100800 */
[----:B------:R-:W-:Y:S02]  /*0f40*/  LEA.HI R197, R3, R192, RZ, 0x3 ;  /* 0x000000c003c57211 */ /* 0x000fe400078f18ff */
[----:B------:R-:W-:Y:S01]  /*0f50*/  SHF.L.U32 R3, R4, 0x7, RZ ;  /* 0x0000000704037819 */ /* 0x000fe200000006ff */
[----:B------:R-:W-:Y:S01]  /*0f60*/  IMAD.SHL.U32 R5, R5, 0x80, RZ ;  /* 0x0000008005057824 */ /* 0x000fe200078e00ff */
[----:B------:R-:W-:-:S02]  /*0f70*/  SHF.R.U32.HI R13, RZ, 0x3, R203 ;  /* 0x00000003ff0d7819 */ /* 0x000fc400000116cb */
[----:B------:R-:W-:Y:S02]  /*0f80*/  SHF.R.U32.HI R217, RZ, 0x3, R216 ;  /* 0x00000003ffd97819 */ /* 0x000fe400000116d8 */
[--C-:B------:R-:W-:Y:S02]  /*0f90*/  LOP3.LUT R4, R216, 0x38, R196.reuse, 0xf8, !PT ;  /* 0x00000038d8047812 */ /* 0x100fe400078ef8c4 */
[----:B------:R-:W-:Y:S02]  /*0fa0*/  LOP3.LUT R7, R203, 0x38, R196, 0xf8, !PT ;  /* 0x00000038cb077812 */ /* 0x000fe400078ef8c4 */
[----:B------:R-:W-:Y:S02]  /*0fb0*/  LOP3.LUT R3, R3, 0xffffe000, RZ, 0xc0, !PT ;  /* 0xffffe00003037812 */ /* 0x000fe400078ec0ff */
[----:B------:R-:W-:Y:S02]  /*0fc0*/  LOP3.LUT R4, R4, R217, RZ, 0x3c, !PT ;  /* 0x000000d904047212 */ /* 0x000fe400078e3cff */
[----:B------:R-:W-:-:S02]  /*0fd0*/  LOP3.LUT R8, R7, R13, RZ, 0x3c, !PT ;  /* 0x0000000d07087212 */ /* 0x000fc400078e3cff */
[--C-:B------:R-:W-:Y:S02]  /*0fe0*/  LOP3.LUT R6, R216, 0x38, R197.reuse, 0xf8, !PT ;  /* 0x00000038d8067812 */ /* 0x100fe400078ef8c5 */
[----:B------:R-:W-:Y:S02]  /*0ff0*/  LOP3.LUT R9, R203, 0x38, R197, 0xf8, !PT ;  /* 0x00000038cb097812 */ /* 0x000fe400078ef8c5 */
[-C--:B------:R-:W-:Y:S02]  /*1000*/  IADD3 R4, R4, R3.reuse, R218 ;  /* 0x0000000304047210 */ /* 0x080fe40007ffe0da */
[----:B------:R-:W-:Y:S02]  /*1010*/  IADD3 R8, R8, R3, R219 ;  /* 0x0000000308087210 */ /* 0x000fe40007ffe0db */
[----:B------:R-:W-:Y:S02]  /*1020*/  LEA.HI R0, R0, R16, RZ, 0x3 ;  /* 0x0000001000007211 */ /* 0x000fe400078f18ff */
[----:B------:R-:W-:-:S02]  /*1030*/  LEA.HI R3, R15, R15, RZ, 0x1 ;  /* 0x0000000f0f037211 */ /* 0x000fc400078f08ff */
[----:B------:R-:W-:Y:S02]  /*1040*/  LOP3.LUT R5, R5, 0xffffe000, RZ, 0xc0, !PT ;  /* 0xffffe00005057812 */ /* 0x000fe400078ec0ff */
[----:B------:R-:W-:Y:S02]  /*1050*/  LOP3.LUT R6, R6, R217, RZ, 0x3c, !PT ;  /* 0x000000d906067212 */ /* 0x000fe400078e3cff */
[----:B------:R-:W-:Y:S02]  /*1060*/  LOP3.LUT R10, R9, R13, RZ, 0x3c, !PT ;  /* 0x0000000d090a7212 */ /* 0x000fe400078e3cff */
[----:B------:R-:W-:Y:S02]  /*1070*/  IADD3 R206, R194, 0x10, RZ ;  /* 0x00000010c2ce7810 */ /* 0x000fe40007ffe0ff */
[----:B------:R-:W-:Y:S02]  /*1080*/  LOP3.LUT R226, R0, 0xfffffff8, RZ, 0xc0, !PT ;  /* 0xfffffff800e27812 */ /* 0x000fe400078ec0ff */
[----:B------:R-:W-:-:S02]  /*1090*/  LOP3.LUT R3, R3, 0x1ffffffe, RZ, 0xc0, !PT ;  /* 0x1ffffffe03037812 */ /* 0x000fc400078ec0ff */
[-C--:B------:R-:W-:Y:S02]  /*10a0*/  IADD3 R6, R6, R5.reuse, R218 ;  /* 0x0000000506067210 */ /* 0x080fe40007ffe0da */
[----:B------:R-:W-:Y:S01]  /*10b0*/  IADD3 R10, R10, R5, R219 ;  /* 0x000000050a0a7210 */ /* 0x000fe20007ffe0db */
[C---:B------:R-:W-:Y:S01]  /*10c0*/  IMAD.IADD R3, R15.reuse, 0x1, -R3 ;  /* 0x000000010f037824 */ /* 0x040fe200078e0a03 */
[----:B------:R-:W-:Y:S02]  /*10d0*/  SHF.R.S32.HI R5, RZ, 0x1f, R206 ;  /* 0x0000001fff057819 */ /* 0x000fe400000114ce */
[----:B------:R-:W-:Y:S02]  /*10e0*/  SHF.R.S32.HI R7, RZ, 0x1f, R204 ;  /* 0x0000001fff077819 */ /* 0x000fe400000114cc */
[----:B------:R-:W-:Y:S01]  /*10f0*/  IADD3 R226, R16, -R226, RZ ;  /* 0x800000e210e27210 */ /* 0x000fe20007ffe0ff */
[----:B------:R-:W-:Y:S01]  /*1100*/  IMAD.SHL.U32 R16, R15, 0x8, RZ ;  /* 0x000000080f107824 */ /* 0x000fe200078e00ff */
[----:B------:R-:W-:-:S02]  /*1110*/  SHF.R.S32.HI R14, RZ, 0x1f, R205 ;  /* 0x0000001fff0e7819 */ /* 0x000fc400000114cd */
[----:B------:R-:W-:Y:S01]  /*1120*/  SHF.L.U64.HI R15, R206, 0x1, R5 ;  /* 0x00000001ce0f7819 */ /* 0x000fe20000010205 */
[----:B------:R-:W-:Y:S01]  /*1130*/  IMAD.SHL.U32 R223, R226, 0x8, RZ ;  /* 0x00000008e2df7824 */ /* 0x000fe200078e00ff */
[----:B------:R-:W-:Y:S01]  /*1140*/  SHF.L.U64.HI R12, R204, 0x1, R7 ;  /* 0x00000001cc0c7819 */ /* 0x000fe20000010207 */
[C---:B------:R-:W-:Y:S01]  /*1150*/  VIADD R19, R16.reuse, 0x80 ;  /* 0x0000008010137836 */ /* 0x040fe20000000000 */
[----:B------:R-:W-:Y:S01]  /*1160*/  SHF.L.U64.HI R5, R205, 0x1, R14 ;  /* 0x00000001cd057819 */ /* 0x000fe2000001020e */
[----:B------:R-:W-:Y:S01]  /*1170*/  STL [R1+0x4c], R15 ;  /* 0x00004c0f01007387 */ /* 0x000fe20000100800 */
[----:B------:R-:W-:Y:S01]  /*1180*/  SHF.R.S32.HI R20, RZ, 0x1f, R207 ;  /* 0x0000001fff147819 */ /* 0x000fe200000114cf */
[----:B------:R-:W-:Y:S01]  /*1190*/  VIADD R23, R16, 0xa0 ;  /* 0x000000a010177836 */ /* 0x000fe20000000000 */
[----:B------:R-:W-:Y:S01]  /*11a0*/  SHF.R.S32.HI R9, RZ, 0x1f, R208 ;  /* 0x0000001fff097819 */ /* 0x000fe200000114d0 */
[----:B------:R-:W-:Y:S01]  /*11b0*/  STL [R1+0x50], R12 ;  /* 0x0000500c01007387 */ /* 0x000fe20000100800 */
[----:B------:R-:W-:-:S02]  /*11c0*/  SHF.R.S32.HI R0, RZ, 0x3, R0 ;  /* 0x00000003ff007819 */ /* 0x000fc40000011400 */
[----:B------:R-:W-:Y:S01]  /*11d0*/  LOP3.LUT R0, R203, 0x38, R16, 0xf8, !PT ;  /* 0x00000038cb007812 */ /* 0x000fe200078ef810 */
[----:B------:R0:W-:Y:S01]  /*11e0*/  STL [R1+0x54], R5 ;  /* 0x0000540501007387 */ /* 0x0001e20000100800 */
[----:B------:R-:W-:Y:S02]  /*11f0*/  SHF.L.U64.HI R7, R207, 0x1, R20 ;  /* 0x00000001cf077819 */ /* 0x000fe40000010214 */
[----:B------:R-:W-:Y:S02]  /*1200*/  LOP3.LUT R0, R219, R0, R13, 0xf6, !PT ;  /* 0x00000000db007212 */ /* 0x000fe400078ef60d */
[----:B------:R-:W-:Y:S01]  /*1210*/  LEA R4, R4, UR60, 0x1 ;  /* 0x0000003c04047c11 */ /* 0x000fe2000f8e08ff */
[----:B------:R-:W-:Y:S01]  /*1220*/  STL [R1+0x58], R7 ;  /* 0x0000580701007387 */ /* 0x000fe20000100800 */
[----:B------:R-:W-:Y:S02]  /*1230*/  IADD3 R22, R16, 0x60, RZ ;  /* 0x0000006010167810 */ /* 0x000fe40007ffe0ff */
[----:B------:R-:W-:-:S02]  /*1240*/  SHF.R.S32.HI R17, RZ, 0x1f, R16 ;  /* 0x0000001fff117819 */ /* 0x000fc40000011410 */
[----:B0-----:R-:W-:Y:S02]  /*1250*/  SHF.L.U64.HI R5, R208, 0x1, R9 ;  /* 0x00000001d0057819 */ /* 0x001fe40000010209 */
[----:B------:R-:W-:Y:S02]  /*1260*/  IADD3 R225, R223, 0x80, RZ ;  /* 0x00000080dfe17810 */ /* 0x000fe40007ffe0ff */
[----:B------:R-:W-:Y:S01]  /*1270*/  SHF.R.S32.HI R200, RZ, 0x1f, R22 ;  /* 0x0000001fffc87819 */ /* 0x000fe20000011416 */
[----:B------:R0:W-:Y:S01]  /*1280*/  STL [R1+0x5c], R5 ;  /* 0x00005c0501007387 */ /* 0x0001e20000100800 */
[----:B------:R-:W-:Y:S02]  /*1290*/  SHF.R.S32.HI R199, RZ, 0x1f, R19 ;  /* 0x0000001fffc77819 */ /* 0x000fe40000011413 */
[----:B------:R-:W-:Y:S02]  /*12a0*/  SHF.R.S32.HI R198, RZ, 0x1f, R23 ;  /* 0x0000001fffc67819 */ /* 0x000fe40000011417 */
[----:B------:R-:W-:-:S02]  /*12b0*/  SHF.R.S32.HI R196, RZ, 0x3, R196 ;  /* 0x00000003ffc47819 */ /* 0x000fc400000114c4 */
[----:B------:R-:W-:Y:S02]  /*12c0*/  SHF.R.S32.HI R197, RZ, 0x3, R197 ;  /* 0x00000003ffc57819 */ /* 0x000fe400000114c5 */
[----:B0-----:R-:W-:Y:S02]  /*12d0*/  LEA R5, R0, UR60, 0x1 ;  /* 0x0000003c00057c11 */ /* 0x001fe4000f8e08ff */
[----:B------:R-:W-:-:S03]  /*12e0*/  LEA R0, R8, UR60, 0x1 ;  /* 0x0000003c08007c11 */ /* 0x000fc6000f8e08ff */
[----:B------:R0:W-:Y:S04]  /*12f0*/  STL [R1+0x6c], R5 ;  /* 0x00006c0501007387 */ /* 0x0001e80000100800 */
[----:B------:R1:W-:Y:S04]  /*1300*/  STL [R1+0x70], R4 ;  /* 0x0000700401007387 */ /* 0x0003e80000100800 */
[----:B------:R2:W-:Y:S01]  /*1310*/  STL [R1+0x64], R0 ;  /* 0x0000640001007387 */ /* 0x0005e20000100800 */
[----:B0-----:R-:W-:Y:S02]  /*1320*/  LEA R5, R6, UR60, 0x1 ;  /* 0x0000003c06057c11 */ /* 0x001fe4000f8e08ff */
[----:B-1----:R-:W-:-:S03]  /*1330*/  LEA R4, R10, UR60, 0x1 ;  /* 0x0000003c0a047c11 */ /* 0x002fc6000f8e08ff */
[----:B------:R0:W-:Y:S01]  /*1340*/  STL [R1+0x68], R5 ;  /* 0x0000680501007387 */ /* 0x0001e20000100800 */
[----:B--2---:R-:W-:-:S05]  /*1350*/  LEA R0, R3, R11, 0x3 ;  /* 0x0000000b03007211 */ /* 0x004fca00078e18ff */
[----:B------:R0:W-:Y:S04]  /*1360*/  STL [R1+0x7c], R0 ;  /* 0x00007c0001007387 */ /* 0x0001e80000100800 */
[----:B------:R0:W-:Y:S02]  /*1370*/  STL [R1+0x60], R4 ;  /* 0x0000600401007387 */ /* 0x0001e40000100800 */
.L_x_3957:
[----:B0-----:R-:W0:Y:S01]  /*1380*/  LDC.64 R4, c[0x0][0xc88] ;  /* 0x00032200ff047b82 */ /* 0x001e220000000a00 */
[----:B------:R-:W-:Y:S01]  /*1390*/  ULDC.64 UR4, c[0x0][0xa28] ;  /* 0x00028a0000047ab9 */ /* 0x000fe20000000a00 */
[----:B------:R-:W-:Y:S01]  /*13a0*/  ULDC.64 UR8, c[0x0][0xa18] ;  /* 0x0002860000087ab9 */ /* 0x000fe20000000a00 */
[----:B------:R-:W-:Y:S01]  /*13b0*/  ULDC.64 UR6, c[0x0][0xa08] ;  /* 0x0002820000067ab9 */ /* 0x000fe20000000a00 */
[----:B0-----:R-:W-:-:S05]  /*13c0*/  IMAD.WIDE R4, R31, 0x4, R4 ;  /* 0x000000041f047825 */ /* 0x001fca00078e0204 */
[----:B----4-:R-:W2:Y:S01]  /*13d0*/  LDG.E R3, desc[UR56][R4.64] ;  /* 0x0000003804037981 */ /* 0x010ea2000c1e1900 */
[----:B------:R-:W-:Y:S02]  /*13e0*/  ISETP.NE.U32.AND P2, PT, RZ, UR4, PT ;  /* 0x00000004ff007c0c */ /* 0x000fe4000bf45070 */
[----:B------:R-:W-:Y:S02]  /*13f0*/  ISETP.NE.U32.AND P1, PT, RZ, UR8, PT ;  /* 0x00000008ff007c0c */ /* 0x000fe4000bf25070 */
[----:B------:R-:W-:Y:S02]  /*1400*/  ISETP.NE.AND.EX P2, PT, RZ, UR5, PT, P2 ;  /* 0x00000005ff007c0c */ /* 0x000fe4000bf45320 */
[----:B------:R-:W-:Y:S02]  /*1410*/  ISETP.NE.AND.EX P1, PT, RZ, UR9, PT, P1 ;  /* 0x00000009ff007c0c */ /* 0x000fe4000bf25310 */
[----:B------:R-:W-:Y:S02]  /*1420*/  ISETP.NE.U32.AND P0, PT, RZ, UR6, PT ;  /* 0x00000006ff007c0c */ /* 0x000fe4000bf05070 */
[----:B------:R-:W-:-:S02]  /*1430*/  MOV R28, RZ ;  /* 0x000000ff001c7202 */ /* 0x000fc40000000f00 */
[----:B------:R-:W-:Y:S02]  /*1440*/  ISETP.NE.AND.EX P0, PT, RZ, UR7, PT, P0 ;  /* 0x00000007ff007c0c */ /* 0x000fe4000bf05300 */
[----:B--2---:R-:W-:Y:S01]  /*1450*/  SHF.R.S32.HI R0, RZ, 0x1f, R3 ;  /* 0x0000001fff007819 */ /* 0x004fe20000011403 */
[----:B------:R-:W-:Y:S02]  /*1460*/  STL [R1+0x4], R3 ;  /* 0x0000040301007387 */ /* 0x000fe40000100800 */
[C---:B------:R-:W-:Y:S01]  /*1470*/  @P2 LEA R4, P3, R3.reuse, UR4, 0x2 ;  /* 0x0000000403042c11 */ /* 0x040fe2000f8610ff */
[C---:B------:R-:W-:Y:S01]  /*1480*/  IMAD.SHL.U32 R228, R3.reuse, 0x4, RZ ;  /* 0x0000000403e47824 */ /* 0x040fe200078e00ff */
[C-C-:B------:R-:W-:Y:S01]  /*1490*/  SHF.L.U64.HI R229, R3.reuse, 0x2, R0.reuse ;  /* 0x0000000203e57819 */ /* 0x140fe20000010200 */
[----:B------:R0:W-:Y:S01]  /*14a0*/  STL [R1+0x48], R0 ;  /* 0x0000480001007387 */ /* 0x0001e20000100800 */
[----:B------:R-:W-:Y:S01]  /*14b0*/  @P2 LEA.HI.X R5, R3, UR5, R0, 0x2, P3 ;  /* 0x0000000503052c11 */ /* 0x000fe200098f1400 */
[----:B------:R-:W-:Y:S01]  /*14c0*/  ULDC UR4, c[0x0][0x288] ;  /* 0x0000a20000047ab9 */ /* 0x000fe20000000800 */
[----:B---3--:R-:W-:Y:S01]  /*14d0*/  IADD3 R8, P4, R228, UR6, RZ ;  /* 0x00000006e4087c10 */ /* 0x008fe2000ff9e0ff */
[----:B0-----:R-:W-:-:S03]  /*14e0*/  IMAD.MOV.U32 R0, RZ, RZ, RZ ;  /* 0x000000ffff007224 */ /* 0x001fc600078e00ff */
[----:B------:R-:W-:Y:S01]  /*14f0*/  IADD3.X R9, R229, UR7, RZ, P4, !PT ;  /* 0x00000007e5097c10 */ /* 0x000fe2000a7fe4ff */
[----:B------:R-:W-:Y:S01]  /*1500*/  IMAD.U32 R141, RZ, RZ, UR4 ;  /* 0x00000004ff8d7e24 */ /* 0x000fe2000f8e00ff */
[----:B------:R0:W-:Y:S01]  /*1510*/  STL [R1+0x44], R29 ;  /* 0x0000441d01007387 */ /* 0x0001e20000100800 */
[----:B------:R-:W-:-:S03]  /*1520*/  ULDC.64 UR4, c[0x0][0x418] ;  /* 0x0001060000047ab9 */ /* 0x000fc60000000a00 */
[----:B------:R0:W5:Y:S01]  /*1530*/  @P2 LDG.E R0, desc[UR56][R4.64] ;  /* 0x0000003804002981 */ /* 0x000162000c1e1900 */
[----:B------:R-:W-:-:S03]  /*1540*/  @P1 IADD3 R6, P2, R228, UR8, RZ ;  /* 0x00000008e4061c10 */ /* 0x000fc6000ff5e0ff */
[----:B------:R0:W5:Y:S01]  /*1550*/  @P0 LDG.E R28, desc[UR56][R8.64] ;  /* 0x00000038081c0981 */ /* 0x000162000c1e1900 */
[----:B------:R-:W-:Y:S01]  /*1560*/  @P1 IADD3.X R7, R229, UR9, RZ, P2, !PT ;  /* 0x00000009e5071c10 */ /* 0x000fe200097fe4ff */
[----:B------:R-:W-:Y:S01]  /*1570*/  UISETP.NE.U32.AND UP0, UPT, UR4, URZ, UPT ;  /* 0x0000003f0400728c */ /* 0x000fe2000bf05070 */
[----:B------:R-:W-:Y:S02]  /*1580*/  ULDC.64 UR8, c[0x0][0xa20] ;  /* 0x0002880000087ab9 */ /* 0x000fe40000000a00 */
[----:B------:R-:W-:Y:S01]  /*1590*/  ULDC UR4, c[0x0][0x424] ;  /* 0x0001090000047ab9 */ /* 0x000fe20000000800 */
[----:B------:R0:W5:Y:S01]  /*15a0*/  @P1 LDG.E R141, desc[UR56][R6.64] ;  /* 0x00000038068d1981 */ /* 0x000162000c1e1900 */
[----:B------:R-:W-:Y:S01]  /*15b0*/  UISETP.NE.AND.EX UP0, UPT, UR5, URZ, UPT, UP0 ;  /* 0x0000003f0500728c */ /* 0x000fe2000bf05300 */
[----:B------:R-:W-:Y:S01]  /*15c0*/  ISETP.NE.U32.AND P2, PT, RZ, UR8, PT ;  /* 0x00000008ff007c0c */ /* 0x000fe2000bf45070 */
[----:B------:R-:W-:Y:S01]  /*15d0*/  IMAD.MOV.U32 R227, RZ, RZ, R30 ;  /* 0x000000ffffe37224 */ /* 0x000fe200078e001e */
[----:B------:R-:W-:Y:S01]  /*15e0*/  ULDC UR5, c[0x0][0x2f0] ;  /* 0x0000bc0000057ab9 */ /* 0x000fe20000000800 */
[----:B------:R-:W-:Y:S01]  /*15f0*/  USEL UR4, UR4, 0x1, UP0 ;  /* 0x0000000104047887 */ /* 0x000fe20008000000 */
[----:B------:R-:W-:-:S02]  /*1600*/  ISETP.NE.AND.EX P2, PT, RZ, UR9, PT, P2 ;  /* 0x00000009ff007c0c */ /* 0x000fc4000bf45320 */
[----:B------:R-:W-:Y:S01]  /*1610*/  MOV R26, R3 ;  /* 0x00000003001a7202 */ /* 0x000fe20000000f00 */
[----:B------:R-:W-:-:S03]  /*1620*/  UIMAD UR4, UR4, UR5, URZ ;  /* 0x00000005040472a4 */ /* 0x000fc6000f8e023f */
[----:B------:R-:W-:Y:S01]  /*1630*/  ULDC UR5, c[0x0][0x348] ;  /* 0x0000d20000057ab9 */ /* 0x000fe20000000800 */
[----:B01----:R-:W-:Y:S08]  /*1640*/  @P1 BRA `(.L_x_3743) ;  /* 0x0000000000241947 */ /* 0x003ff00003800000 */
        /* <DEDUP_REMOVED lines=9> */
.L_x_3743:
[----:B------:R-:W-:Y:S01]  /*16e0*/  IMAD.U32 R25, RZ, RZ, UR5 ;  /* 0x00000005ff197e24 */ /* 0x000fe2000f8e00ff */
[----:B------:R-:W-:Y:S01]  /*16f0*/  MOV R27, UR4 ;  /* 0x00000004001b7c02 */ /* 0x000fe20008000f00 */
[----:B------:R-:W-:Y:S06]  /*1700*/  @!P2 BRA `(.L_x_3744) ;  /* 0x000000000010a947 */ /* 0x000fec0003800000 */
[----:B------:R-:W-:-:S04]  /*1710*/  IADD3 R4, P0, R228, UR8, RZ ;  /* 0x00000008e4047c10 */ /* 0x000fc8000ff1e0ff */
[----:B------:R-:W-:-:S05]  /*1720*/  IADD3.X R5, R229, UR9, RZ, P0, !PT ;  /* 0x00000009e5057c10 */ /* 0x000fca00087fe4ff */
[----:B------:R0:W5:Y:S01]  /*1730*/  LDG.E R27, desc[UR56][R4.64] ;  /* 0x00000038041b7981 */ /* 0x000162000c1e1900 */
[----:B------:R-:W-:Y:S05]  /*1740*/  BRA `(.L_x_3745) ;  /* 0x0000000000107947 */ /* 0x000fea0003800000 */
.L_x_3744:
[----:B------:R-:W-:Y:S05]  /*1750*/  @!P0 BRA `(.L_x_3745) ;  /* 0x00000000000c8947 */ /* 0x000fea0003800000 */
[----:B------:R-:W2:Y:S04]  /*1760*/  LDG.E R4, desc[UR56][R8.64] ;  /* 0x0000003808047981 */ /* 0x000ea8000c1e1900 */
[----:B------:R-:W2:Y:S02]  /*1770*/  LDG.E R27, desc[UR56][R8.64+0x4] ;  /* 0x00000438081b7981 */ /* 0x000ea4000c1e1900 */
[----:B--2---:R-:W-:-:S07]  /*1780*/  IMAD.IADD R27, R27, 0x1, -R4 ;  /* 0x000000011b1b7824 */ /* 0x004fce00078e0a04 */
.L_x_3745:
[----:B------:R-:W-:Y:S02]  /*1790*/  ULDC.64 UR4, c[0x0][0xa10] ;  /* 0x0002840000047ab9 */ /* 0x000fe40000000a00 */
[----:B------:R-:W-:-:S04]  /*17a0*/  ISETP.NE.U32.AND P0, PT, RZ, UR4, PT ;  /* 0x00000004ff007c0c */ /* 0x000fc8000bf05070 */
[----:B------:R-:W-:Y:S01]  /*17b0*/  ISETP.NE.AND.EX P0, PT, RZ, UR5, PT, P0 ;  /* 0x00000005ff007c0c */ /* 0x000fe2000bf05300 */
[----:B------:R-:W-:-:S12]  /*17c0*/  ULDC.64 UR4, c[0x0][0xa30] ;  /* 0x00028c0000047ab9 */ /* 0x000fd80000000a00 */
[----:B0-----:R-:W0:Y:S02]  /*17d0*/  @P0 LDC.64 R4, c[0x0][0xa10] ;  /* 0x00028400ff040b82 */ /* 0x001e240000000a00 */
[----:B0-----:R-:W-:-:S05]  /*17e0*/  @P0 IMAD.WIDE R4, R26, 0x4, R4 ;  /* 0x000000041a040825 */ /* 0x001fca00078e0204 */
[----:B------:R-:W2:Y:S04]  /*17f0*/  @P0 LDG.E R3, desc[UR56][R4.64] ;  /* 0x0000003804030981 */ /* 0x000ea8000c1e1900 */
[----:B------:R0:W2:Y:S01]  /*1800*/  @P0 LDG.E R8, desc[UR56][R4.64+0x4] ;  /* 0x0000043804080981 */ /* 0x0000a2000c1e1900 */
[----:B------:R-:W-:Y:S01]  /*1810*/  ISETP.NE.U32.AND P1, PT, RZ, UR4, PT ;  /* 0x00000004ff007c0c */ /* 0x000fe2000bf25070 */
[----:B-----5:R-:W-:-:S03]  /*1820*/  IMAD.MOV.U32 R137, RZ, RZ, R27 ;  /* 0x000000ffff897224 */ /* 0x020fc600078e001b */
[----:B------:R-:W-:-:S13]  /*1830*/  ISETP.NE.AND.EX P1, PT, RZ, UR5, PT, P1 ;  /* 0x00000005ff007c0c */ /* 0x000fda000bf25310 */
[----:B------:R-:W-:-:S04]  /*1840*/  @P1 IADD3 R6, P2, R228, UR4, RZ ;  /* 0x00000004e4061c10 */ /* 0x000fc8000ff5e0ff */
[----:B------:R-:W-:-:S05]  /*1850*/  @P1 IADD3.X R7, R229, UR5, RZ, P2, !PT ;  /* 0x00000005e5071c10 */ /* 0x000fca00097fe4ff */
[----:B------:R1:W5:Y:S01]  /*1860*/  @P1 LDG.E R137, desc[UR56][R6.64] ;  /* 0x0000003806891981 */ /* 0x000362000c1e1900 */
[----:B------:R-:W-:Y:S02]  /*1870*/  IADD3 R10, -R0, R27, RZ ;  /* 0x0000001b000a7210 */ /* 0x000fe40007ffe1ff */
[----:B------:R-:W-:-:S03]  /*1880*/  PLOP3.LUT P2, PT, PT, PT, PT, 0x80, 0x0 ;  /* 0x000000000000781c */ /* 0x000fc60003f4f070 */
[----:B0-----:R-:W-:-:S05]  /*1890*/  IMAD.MOV R4, RZ, RZ, -R10 ;  /* 0x000000ffff047224 */ /* 0x001fca00078e0a0a */
[----:B------:R-:W-:Y:S01]  /*18a0*/  VIMNMX R4, RZ, R4, !PT ;  /* 0x00000004ff047248 */ /* 0x000fe20007fe0100 */
        /* <DEDUP_REMOVED lines=15> */
[----:B------:R-:W-:-:S04]  /*19a0*/  @P0 LEA.HI.SX32 R24, R0, R3, 0x1c ;  /* 0x0000000300180211 */ /* 0x000fc800078fe2ff */
[----:B------:R-:W-:-:S13]  /*19b0*/  ISETP.GT.AND P0, PT, R24, R123, PT ;  /* 0x0000007b1800720c */ /* 0x000fda0003f04270 */
[----:B-1----:R-:W-:Y:S05]  /*19c0*/  @!P0 BRA `(.L_x_3746) ;  /* 0x0000008c00b48947 */ /* 0x002fea0003800000 */
        /* <DEDUP_REMOVED lines=20> */
.L_x_3748:
[----:B------:R-:W-:Y:S05]  /*1b10*/  BSYNC B6 ;  /* 0x0000000000067941 */ /* 0x000fea0003800000 */
.L_x_3747:
        /* <DEDUP_REMOVED lines=20> */
.L_x_3750:
[----:B------:R-:W-:Y:S05]  /*1c60*/  BSYNC B6 ;  /* 0x0000000000067941 */ /* 0x000fea0003800000 */
.L_x_3749:
[----:B------:R-:W-:Y:S01]  /*1c70*/  ULDC.64 UR4, c[0x0][0x9f8] ;  /* 0x00027e0000047ab9 */ /* 0x000fe20000000a00 */
[----:B------:R-:W2:Y:S01]  /*1c80*/  LDL.LU R20, [R1] ;  /* 0x0000000001147983 */ /* 0x000ea20000300800 */
[----:B------:R-:W-:Y:S01]  /*1c90*/  ISETP.NE.U32.AND P0, PT, RZ, UR4, PT ;  /* 0x00000004ff007c0c */ /* 0x000fe2000bf05070 */
[----:B------:R-:W0:Y:S03]  /*1ca0*/  LDC.64 R96, c[0x0][0x3f8] ;  /* 0x0000fe00ff607b82 */ /* 0x000e260000000a00 */
[----:B------:R-:W-:-:S05]  /*1cb0*/  ISETP.NE.AND.EX P0, PT, RZ, UR5, PT, P0 ;  /* 0x00000005ff007c0c */ /* 0x000fca000bf05300 */
[----:B------:R-:W1:Y:S08]  /*1cc0*/  LDC R15, c[0x0][0x3f4] ;  /* 0x0000fd00ff0f7b82 */ /* 0x000e700000000800 */
[----:B------:R-:W-:Y:S01]  /*1cd0*/  @P0 IADD3 R4, P1, R228, UR4, RZ ;  /* 0x00000004e4040c10 */ /* 0x000fe2000ff3e0ff */
[----:B------:R-:W-:Y:S01]  /*1ce0*/  ULDC UR4, c[0x0][0x2f4] ;  /* 0x0000bd0000047ab9 */ /* 0x000fe20000000800 */
[----:B------:R-:W3:Y:S02]  /*1cf0*/  LDC.64 R90, c[0x0][0x408] ;  /* 0x00010200ff5a7b82 */ /* 0x000ee40000000a00 */
[----:B------:R-:W-:-:S05]  /*1d00*/  @P0 IADD3.X R5, R229, UR5, RZ, P1, !PT ;  /* 0x00000005e5050c10 */ /* 0x000fca0008ffe4ff */
[----:B------:R4:W2:Y:S01]  /*1d10*/  @P0 LDG.E R26, desc[UR56][R4.64] ;  /* 0x00000038041a0981 */ /* 0x0008a2000c1e1900 */
[----:B------:R-:W-:Y:S01]  /*1d20*/  ISETP.GE.AND P1, PT, R193, UR4, PT ;  /* 0x00000004c1007c0c */ /* 0x000fe2000bf26270 */
[----:B0-----:R-:W-:Y:S01]  /*1d30*/  IMAD.WIDE.U32 R98, R201, R96, R16 ;  /* 0x00000060c9627225 */ /* 0x001fe200078e0010 */
[----:B------:R-:W-:Y:S01]  /*1d40*/  ISETP.GE.AND P0, PT, R16, UR4, PT ;  /* 0x0000000410007c0c */ /* 0x000fe2000bf06270 */
[----:B------:R-:W0:Y:S01]  /*1d50*/  S2R R31, SR_TID.X ;  /* 0x00000000001f7919 */ /* 0x000e220000002100 */
[----:B------:R-:W-:Y:S02]  /*1d60*/  SEL R3, RZ, 0xffffffff, P1 ;  /* 0xffffffffff037807 */ /* 0x000fe40000800000 */
[----:B------:R-:W-:Y:S01]  /*1d70*/  SEL R0, RZ, 0x1, P0 ;  /* 0x00000001ff007807 */ /* 0x000fe20000000000 */
[----:B------:R-:W0:Y:S01]  /*1d80*/  S2R R138, SR_TID.X ;  /* 0x00000000008a7919 */ /* 0x000e220000002100 */
[----:B------:R-:W-:Y:S01]  /*1d90*/  SHF.L.U32 R3, R3, 0x1, RZ ;  /* 0x0000000103037819 */ /* 0x000fe200000006ff */
[----:B-1----:R-:W-:Y:S01]  /*1da0*/  IMAD.SHL.U32 R122, R15, 0x2, RZ ;  /* 0x000000020f7a7824 */ /* 0x002fe200078e00ff */
[----:B----4-:R-:W-:-:S02]  /*1db0*/  SHF.R.S32.HI R5, RZ, 0x1f, R201 ;  /* 0x0000001fff057819 */ /* 0x010fc400000114c9 */
[----:B------:R-:W-:Y:S02]  /*1dc0*/  ISETP.GE.AND P0, PT, R192, UR4, PT ;  /* 0x00000004c0007c0c */ /* 0x000fe4000bf06270 */
[----:B------:R-:W-:Y:S01]  /*1dd0*/  ISETP.GE.AND P1, PT, R22, UR4, PT ;  /* 0x0000000416007c0c */ /* 0x000fe2000bf26270 */
[----:B------:R-:W-:Y:S01]  /*1de0*/  IMAD R6, R5, R96, RZ ;  /* 0x0000006005067224 */ /* 0x000fe200078e02ff */
[----:B------:R-:W-:Y:S01]  /*1df0*/  LOP3.LUT R0, R3, 0x2, R0, 0xe2, !PT ;  /* 0x0000000203007812 */ /* 0x000fe200078ee200 */
[C---:B---3--:R-:W-:Y:S01]  /*1e00*/  IMAD.WIDE.U32 R92, R201.reuse, R90, R16 ;  /* 0x0000005ac95c7225 */ /* 0x048fe200078e0010 */
[----:B------:R-:W-:Y:S02]  /*1e10*/  SHF.R.S32.HI R195, RZ, 0x1f, R194 ;  /* 0x0000001fffc37819 */ /* 0x000fe400000114c2 */
[----:B------:R-:W-:Y:S01]  /*1e20*/  SEL R3, RZ, 0x4, P0 ;  /* 0x00000004ff037807 */ /* 0x000fe20000000000 */
[C---:B------:R-:W-:Y:S01]  /*1e30*/  IMAD R7, R201.reuse, R97, R6 ;  /* 0x00000061c9077224 */ /* 0x040fe200078e0206 */
[----:B------:R-:W-:Y:S01]  /*1e40*/  SEL R4, RZ, 0x8, P1 ;  /* 0x00000008ff047807 */ /* 0x000fe20000800000 */
[----:B------:R-:W-:Y:S01]  /*1e50*/  IMAD.WIDE.U32 R100, R201, R96, R194 ;  /* 0x00000060c9647225 */ /* 0x000fe200078e00c2 */
[----:B------:R-:W-:-:S02]  /*1e60*/  ISETP.GE.AND P2, PT, R19, UR4, PT ;  /* 0x0000000413007c0c */ /* 0x000fc4000bf46270 */
[----:B------:R-:W-:Y:S01]  /*1e70*/  LOP3.LUT R0, R4, R0, R3, 0xfe, !PT ;  /* 0x0000000004007212 */ /* 0x000fe200078efe03 */
[----:B------:R-:W-:Y:S01]  /*1e80*/  IMAD.IADD R101, R101, 0x1, R7 ;  /* 0x0000000165657824 */ /* 0x000fe200078e0207 */
[----:B------:R-:W-:Y:S01]  /*1e90*/  SEL R3, RZ, 0x10, P2 ;  /* 0x00000010ff037807 */ /* 0x000fe20001000000 */
[----:B------:R-:W-:Y:S01]  /*1ea0*/  IMAD.IADD R99, R7, 0x1, R99 ;  /* 0x0000000107637824 */ /* 0x000fe200078e0263 */
[----:B------:R-:W-:Y:S01]  /*1eb0*/  ISETP.GE.AND P0, PT, R16, R15, PT ;  /* 0x0000000f1000720c */ /* 0x000fe20003f06270 */
[-C--:B------:R-:W-:Y:S01]  /*1ec0*/  IMAD.WIDE.U32 R94, R201, R90.reuse, R194 ;  /* 0x0000005ac95e7225 */ /* 0x080fe200078e00c2 */
[----:B------:R-:W-:Y:S02]  /*1ed0*/  LOP3.LUT R7, R0, R3, RZ, 0xfc, !PT ;  /* 0x0000000300077212 */ /* 0x000fe400078efcff */
[-C--:B------:R-:W-:Y:S01]  /*1ee0*/  ISETP.GE.AND P1, PT, R193, R15.reuse, PT ;  /* 0x0000000fc100720c */ /* 0x080fe20003f26270 */
[----:B------:R-:W-:Y:S01]  /*1ef0*/  IMAD R0, R5, R90, RZ ;  /* 0x0000005a05007224 */ /* 0x000fe200078e02ff */
[----:B------:R-:W-:Y:S01]  /*1f00*/  SEL R3, R15, RZ, P0 ;  /* 0x000000ff0f037207 */ /* 0x000fe20000000000 */
[----:B0-----:R-:W-:Y:S01]  /*1f10*/  VIADD R31, R31, 0xffffff80 ;  /* 0xffffff801f1f7836 */ /* 0x001fe20000000000 */
[----:B------:R-:W-:Y:S01]  /*1f20*/  ISETP.GE.AND P3, PT, R192, R15, PT ;  /* 0x0000000fc000720c */ /* 0x000fe20003f66270 */
[----:B------:R-:W-:Y:S01]  /*1f30*/  IMAD R5, R201, R91, R0 ;  /* 0x0000005bc9057224 */ /* 0x000fe200078e0200 */
[----:B------:R-:W-:Y:S01]  /*1f40*/  SEL R0, R15, RZ, P1 ;  /* 0x000000ff0f007207 */ /* 0x000fe20000800000 */
[----:B-----5:R-:W-:Y:S01]  /*1f50*/  IMAD.WIDE.U32 R100, R137, R96, R100 ;  /* 0x0000006089647225 */ /* 0x020fe200078e0064 */
[----:B------:R-:W-:-:S02]  /*1f60*/  IADD3 R3, R16, R3, RZ ;  /* 0x0000000310037210 */ /* 0x000fc40007ffe0ff */
[----:B------:R-:W-:Y:S01]  /*1f70*/  SEL R9, R15, RZ, P3 ;  /* 0x000000ff0f097207 */ /* 0x000fe20001800000 */
[----:B------:R-:W-:Y:S01]  /*1f80*/  IMAD.IADD R95, R95, 0x1, R5 ;  /* 0x000000015f5f7824 */ /* 0x000fe200078e0205 */
[----:B------:R-:W-:Y:S01]  /*1f90*/  SHF.R.U32.HI R21, RZ, 0x3, R203 ;  /* 0x00000003ff157819 */ /* 0x000fe200000116cb */
[----:B------:R-:W-:Y:S01]  /*1fa0*/  IMAD.IADD R93, R5, 0x1, R93 ;  /* 0x00000001055d7824 */ /* 0x000fe200078e025d */
[----:B------:R-:W-:Y:S01]  /*1fb0*/  LOP3.LUT P2, RZ, R224, 0x4, RZ, 0xc0, !PT ;  /* 0x00000004e0ff7812 */ /* 0x000fe2000784c0ff */
[----:B------:R-:W-:Y:S01]  /*1fc0*/  IMAD.IADD R5, R193, 0x1, R0 ;  /* 0x00000001c1057824 */ /* 0x000fe200078e0200 */
[----:B------:R-:W-:Y:S01]  /*1fd0*/  SHF.R.S32.HI R0, RZ, 0x1f, R3 ;  /* 0x0000001fff007819 */ /* 0x000fe20000011403 */
[----:B------:R-:W-:Y:S01]  /*1fe0*/  IMAD.IADD R10, R192, 0x1, R9 ;  /* 0x00000001c00a7824 */ /* 0x000fe200078e0209 */
[----:B------:R-:W-:Y:S01]  /*1ff0*/  SHF.L.U64.HI R105, R96, 0x6, R97 ;  /* 0x0000000660697819 */ /* 0x000fe20000010261 */
[----:B------:R-:W-:Y:S01]  /*2000*/  IMAD.WIDE.U32 R98, R137, R96, R98 ;  /* 0x0000006089627225 */ /* 0x000fe200078e0062 */
[----:B------:R-:W-:-:S02]  /*2010*/  SHF.R.S32.HI R6, RZ, 0x1f, R5 ;  /* 0x0000001fff067819 */ /* 0x000fc40000011405 */
[CC--:B------:R-:W-:Y:S01]  /*2020*/  LEA.HI R4, R0.reuse, R3.reuse, RZ, 0x3 ;  /* 0x0000000300047211 */ /* 0x0c0fe200078f18ff */
[----:B------:R-:W-:Y:S01]  /*2030*/  IMAD R127, R91, 0x60, RZ ;  /* 0x000000605b7f7824 */ /* 0x000fe200078e02ff */
[----:B------:R-:W-:Y:S01]  /*2040*/  LEA.HI R0, R0, R3, RZ, 0x6 ;  /* 0x0000000300007211 */ /* 0x000fe200078f30ff */
[----:B------:R-:W-:Y:S01]  /*2050*/  IMAD.SHL.U32 R108, R90, 0x40, RZ ;  /* 0x000000405a6c7824 */ /* 0x000fe200078e00ff */
[CC--:B------:R-:W-:Y:S01]  /*2060*/  LEA.HI R8, R6.reuse, R5.reuse, RZ, 0x6 ;  /* 0x0000000506087211 */ /* 0x0c0fe200078f30ff */
[CC--:B------:R-:W-:Y:S01]  /*2070*/  IMAD.WIDE.U32 R94, R137.reuse, R90.reuse, R94 ;  /* 0x0000005a895e7225 */ /* 0x0c0fe200078e005e */
[----:B------:R-:W-:Y:S02]  /*2080*/  SHF.R.S32.HI R11, RZ, 0x1f, R10 ;  /* 0x0000001fff0b7819 */ /* 0x000fe4000001140a */
[----:B------:R-:W-:Y:S01]  /*2090*/  LEA.HI R5, R6, R5, RZ, 0x3 ;  /* 0x0000000506057211 */ /* 0x000fe200078f18ff */
[----:B------:R-:W-:Y:S01]  /*20a0*/  IMAD.WIDE.U32 R92, R137, R90, R92 ;  /* 0x0000005a895c7225 */ /* 0x000fe200078e005c */
[----:B------:R-:W-:-:S02]  /*20b0*/  SHF.R.S32.HI R3, RZ, 0x6, R0 ;  /* 0x00000006ff037819 */ /* 0x000fc40000011400 */
[C-C-:B------:R-:W-:Y:S02]  /*20c0*/  LOP3.LUT R0, R216.reuse, 0x38, R4.reuse, 0xf8, !PT ;  /* 0x00000038d8007812 */ /* 0x140fe400078ef804 */
[----:B------:R-:W-:Y:S01]  /*20d0*/  LOP3.LUT R9, R203, 0x38, R4, 0xf8, !PT ;  /* 0x00000038cb097812 */ /* 0x000fe200078ef804 */
[----:B------:R-:W-:Y:S01]  /*20e0*/  IMAD R136, R3, 0x1800, R218 ;  /* 0x0000180003887824 */ /* 0x000fe200078e02da */
[-C--:B------:R-:W-:Y:S01]  /*20f0*/  LEA.HI R12, R11, R10.reuse, RZ, 0x3 ;  /* 0x0000000a0b0c7211 */ /* 0x080fe200078f18ff */
[----:B------:R-:W-:Y:S01]  /*2100*/  IMAD R133, R3, 0x1800, R219 ;  /* 0x0000180003857824 */ /* 0x000fe200078e02db */
[----:B------:R-:W-:Y:S02]  /*2110*/  LOP3.LUT R6, R216, 0x38, R5, 0xf8, !PT ;  /* 0x00000038d8067812 */ /* 0x000fe400078ef805 */
[----:B------:R-:W-:Y:S02]  /*2120*/  LEA.HI R10, R11, R10, RZ, 0x6 ;  /* 0x0000000a0b0a7211 */ /* 0x000fe400078f30ff */
[----:B------:R-:W-:-:S02]  /*2130*/  SHF.R.S32.HI R8, RZ, 0x6, R8 ;  /* 0x00000006ff087819 */ /* 0x000fc40000011408 */
[----:B------:R-:W-:Y:S02]  /*2140*/  LOP3.LUT R3, R0, R217, RZ, 0x3c, !PT ;  /* 0x000000d900037212 */ /* 0x000fe400078e3cff */
[----:B------:R-:W-:Y:S01]  /*2150*/  LOP3.LUT R0, R9, R21, RZ, 0x3c, !PT ;  /* 0x0000001509007212 */ /* 0x000fe200078e3cff */
[----:B------:R-:W-:Y:S01]  /*2160*/  IMAD R134, R8, 0x1800, R218 ;  /* 0x0000180008867824 */ /* 0x000fe200078e02da */
[----:B------:R-:W-:Y:S01]  /*2170*/  LOP3.LUT R9, R6, R217, RZ, 0x3c, !PT ;  /* 0x000000d906097212 */ /* 0x000fe200078e3cff */
[----:B------:R-:W-:Y:S01]  /*2180*/  IMAD R130, R8, 0x1800, R219 ;  /* 0x0000180008827824 */ /* 0x000fe200078e02db */
[----:B------:R-:W-:Y:S01]  /*2190*/  SHF.R.S32.HI R10, RZ, 0x6, R10 ;  /* 0x00000006ff0a7819 */ /* 0x000fe2000001140a */
[----:B------:R-:W-:Y:S01]  /*21a0*/  IMAD.IADD R133, R133, 0x1, R0 ;  /* 0x0000000185857824 */ /* 0x000fe200078e0200 */
[C---:B------:R-:W-:Y:S01]  /*21b0*/  LOP3.LUT R6, R203.reuse, 0x38, R12, 0xf8, !PT ;  /* 0x00000038cb067812 */ /* 0x040fe200078ef80c */
[----:B------:R-:W-:Y:S01]  /*21c0*/  IMAD.IADD R134, R134, 0x1, R9 ;  /* 0x0000000186867824 */ /* 0x000fe200078e0209 */
[----:B------:R-:W-:Y:S01]  /*21d0*/  IADD3 R136, R136, R3, RZ ;  /* 0x0000000388887210 */ /* 0x000fe20007ffe0ff */
[C---:B------:R-:W-:Y:S01]  /*21e0*/  IMAD R129, R10.reuse, 0x1800, R219 ;  /* 0x000018000a817824 */ /* 0x040fe200078e02db */
[----:B------:R-:W-:Y:S01]  /*21f0*/  LOP3.LUT R3, R203, 0x38, R5, 0xf8, !PT ;  /* 0x00000038cb037812 */ /* 0x000fe200078ef805 */
[----:B------:R-:W-:Y:S01]  /*2200*/  IMAD R132, R10, 0x1800, R218 ;  /* 0x000018000a847824 */ /* 0x000fe200078e02da */
[----:B------:R-:W-:-:S02]  /*2210*/  LOP3.LUT R0, R216, 0x38, R12, 0xf8, !PT ;  /* 0x00000038d8007812 */ /* 0x000fc400078ef80c */
[-C--:B------:R-:W-:Y:S02]  /*2220*/  LOP3.LUT R6, R6, R21.reuse, RZ, 0x3c, !PT ;  /* 0x0000001506067212 */ /* 0x080fe400078e3cff */
[----:B------:R-:W-:Y:S02]  /*2230*/  SHF.R.S32.HI R11, RZ, 0x1f, R137 ;  /* 0x0000001fff0b7819 */ /* 0x000fe40000011489 */
[----:B------:R-:W-:Y:S01]  /*2240*/  LOP3.LUT R9, R3, R21, RZ, 0x3c, !PT ;  /* 0x0000001503097212 */ /* 0x000fe200078e3cff */
[----:B------:R-:W-:Y:S01]  /*2250*/  IMAD.IADD R129, R129, 0x1, R6 ;  /* 0x0000000181817824 */ /* 0x000fe200078e0206 */
[----:B------:R-:W-:Y:S01]  /*2260*/  LOP3.LUT R3, R0, R217, RZ, 0x3c, !PT ;  /* 0x000000d900037212 */ /* 0x000fe200078e3cff */
[----:B------:R-:W-:Y:S01]  /*2270*/  IMAD R0, R11, R96, RZ ;  /* 0x000000600b007224 */ /* 0x000fe200078e02ff */
[----:B------:R-:W-:Y:S02]  /*2280*/  SHF.R.S32.HI R21, RZ, 0x1f, R31 ;  /* 0x0000001fff157819 */ /* 0x000fe4000001141f */
[----:B------:R-:W-:Y:S01]  /*2290*/  LOP3.LUT R6, R216, 0x18, R16, 0xf8, !PT ;  /* 0x00000018d8067812 */ /* 0x000fe200078ef810 */
[----:B------:R-:W-:Y:S01]  /*22a0*/  IMAD.IADD R132, R132, 0x1, R3 ;  /* 0x0000000184847824 */ /* 0x000fe200078e0203 */
[----:B------:R-:W-:Y:S01]  /*22b0*/  LEA.HI R21, R21, R31, RZ, 0x2 ;  /* 0x0000001f15157211 */ /* 0x000fe200078f10ff */
[----:B------:R-:W-:Y:S01]  /*22c0*/  IMAD R13, R137, R97, R0 ;  /* 0x00000061890d7224 */ /* 0x000fe200078e0200 */
[----:B------:R-:W-:Y:S01]  /*22d0*/  LOP3.LUT R3, R6, R217, RZ, 0x3c, !PT ;  /* 0x000000d906037212 */ /* 0x000fe200078e3cff */
[----:B------:R-:W-:Y:S01]  /*22e0*/  IMAD R0, R11, R90, RZ ;  /* 0x0000005a0b007224 */ /* 0x000fe200078e02ff */
[----:B------:R-:W-:Y:S01]  /*22f0*/  LOP3.LUT R21, R21, 0xfffffffc, RZ, 0xc0, !PT ;  /* 0xfffffffc15157812 */ /* 0x000fe200078ec0ff */
[----:B------:R-:W-:Y:S01]  /*2300*/  IMAD.IADD R102, R13, 0x1, R99 ;  /* 0x000000010d667824 */ /* 0x000fe200078e0263 */
[----:B------:R-:W-:Y:S01]  /*2310*/  IADD3 R130, R130, R9, RZ ;  /* 0x0000000982827210 */ /* 0x000fe20007ffe0ff */
[----:B------:R-:W-:Y:S01]  /*2320*/  IMAD R9, R97, 0x60, RZ ;  /* 0x0000006061097824 */ /* 0x000fe200078e02ff */
[C---:B------:R-:W-:Y:S01]  /*2330*/  SHF.L.U32 R106, R96.reuse, 0x6, RZ ;  /* 0x00000006606a7819 */ /* 0x040fe200000006ff */
[----:B------:R-:W-:Y:S01]  /*2340*/  IMAD.WIDE.U32 R96, R96, 0x60, RZ ;  /* 0x0000006060607825 */ /* 0x000fe200078e00ff */
[----:B------:R-:W-:-:S02]  /*2350*/  IADD3 R128, R218, R3, RZ ;  /* 0x00000003da807210 */ /* 0x000fc40007ffe0ff */
[----:B------:R-:W-:Y:S01]  /*2360*/  SHF.R.S32.HI R115, RZ, 0x3, R4 ;  /* 0x00000003ff737819 */ /* 0x000fe20000011404 */
[----:B------:R-:W-:Y:S01]  /*2370*/  IMAD R89, R137, R91, R0 ;  /* 0x0000005b89597224 */ /* 0x000fe200078e0200 */
[----:B------:R-:W-:Y:S01]  /*2380*/  LOP3.LUT R3, R4, 0xfffffff8, RZ, 0xc0, !PT ;  /* 0xfffffff804037812 */ /* 0x000fe200078ec0ff */
[----:B------:R-:W-:Y:S01]  /*2390*/  IMAD.IADD R126, R97, 0x1, R9 ;  /* 0x00000001617e7824 */ /* 0x000fe200078e0209 */
[C---:B------:R-:W-:Y:S01]  /*23a0*/  SHF.L.U64.HI R107, R90.reuse, 0x6, R91 ;  /* 0x000000065a6b7819 */ /* 0x040fe2000001025b */
[----:B------:R-:W-:Y:S01]  /*23b0*/  IMAD.WIDE.U32 R90, R90, 0x60, RZ ;  /* 0x000000605a5a7825 */ /* 0x000fe200078e00ff */
[----:B------:R-:W-:Y:S02]  /*23c0*/  IADD3 R21, R31, -R21, RZ ;  /* 0x800000151f157210 */ /* 0x000fe40007ffe0ff */
[----:B------:R-:W-:Y:S01]  /*23d0*/  SHF.R.S32.HI R114, RZ, 0x3, R5 ;  /* 0x00000003ff727819 */ /* 0x000fe20000011405 */
[----:B------:R-:W-:Y:S01]  /*23e0*/  IMAD.IADD R103, R95, 0x1, R89 ;  /* 0x000000015f677824 */ /* 0x000fe200078e0259 */
[----:B------:R-:W-:Y:S01]  /*23f0*/  LOP3.LUT R4, R5, 0xfffffff8, RZ, 0xc0, !PT ;  /* 0xfffffff805047812 */ /* 0x000fe200078ec0ff */
[----:B------:R-:W-:Y:S01]  /*2400*/  IMAD R112, R21, 0x40, R201 ;  /* 0x0000004015707824 */ /* 0x000fe200078e02c9 */
[----:B------:R-:W-:Y:S01]  /*2410*/  LOP3.LUT R5, R12, 0xfffffff8, RZ, 0xc0, !PT ;  /* 0xfffffff80c057812 */ /* 0x000fe200078ec0ff */
[----:B------:R-:W-:Y:S01]  /*2420*/  IMAD.IADD R127, R91, 0x1, R127 ;  /* 0x000000015b7f7824 */ /* 0x000fe200078e027f */
[----:B------:R-:W-:-:S02]  /*2430*/  IADD3 R125, R28, R27, RZ ;  /* 0x0000001b1c7d7210 */ /* 0x000fc40007ffe0ff */
[----:B------:R-:W-:Y:S02]  /*2440*/  SHF.R.S32.HI R0, RZ, 0x1f, R30 ;  /* 0x0000001fff007819 */ /* 0x000fe4000001141e */
[----:B------:R-:W-:Y:S02]  /*2450*/  LEA.HI R138, R138, 0x8, RZ, 0x19 ;  /* 0x000000088a8a7811 */ /* 0x000fe400078fc8ff */
[----:B------:R-:W-:Y:S02]  /*2460*/  IADD3 R104, R101, R13, RZ ;  /* 0x0000000d65687210 */ /* 0x000fe40007ffe0ff */
[----:B------:R-:W-:Y:S02]  /*2470*/  IADD3 R89, R89, R93, RZ ;  /* 0x0000005d59597210 */ /* 0x000fe40007ffe0ff */
[----:B------:R-:W-:Y:S02]  /*2480*/  SHF.R.S32.HI R113, RZ, 0x3, R12 ;  /* 0x00000003ff717819 */ /* 0x000fe4000001140c */
[----:B------:R-:W-:-:S02]  /*2490*/  SHF.R.S32.HI R111, RZ, 0x1f, R3 ;  /* 0x0000001fff6f7819 */ /* 0x000fc40000011403 */
[----:B------:R-:W-:Y:S02]  /*24a0*/  SHF.R.S32.HI R110, RZ, 0x1f, R4 ;  /* 0x0000001fff6e7819 */ /* 0x000fe40000011404 */
[----:B------:R-:W-:Y:S02]  /*24b0*/  SHF.R.S32.HI R109, RZ, 0x1f, R5 ;  /* 0x0000001fff6d7819 */ /* 0x000fe40000011405 */
[----:B--2---:R-:W-:-:S04]  /*24c0*/  LOP3.LUT R20, R20, 0xfffffffe, RZ, 0xc0, !PT ;  /* 0xfffffffe14147812 */ /* 0x004fc800078ec0ff */
[----:B------:R-:W-:-:S04]  /*24d0*/  @P3 LOP3.LUT R20, R20, 0x1, RZ, 0xfc, !PT ;  /* 0x0000000114143812 */ /* 0x000fc800078efcff */
[----:B------:R-:W-:-:S04]  /*24e0*/  LOP3.LUT R20, R20, 0xfffffffb, RZ, 0xc0, !PT ;  /* 0xfffffffb14147812 */ /* 0x000fc800078ec0ff */
[----:B------:R-:W-:Y:S02]  /*24f0*/  @P2 LOP3.LUT R20, R20, 0x4, RZ, 0xfc, !PT ;  /* 0x0000000414142812 */ /* 0x000fe400078efcff */
[----:B------:R-:W-:-:S03]  /*2500*/  ISETP.GE.AND P2, PT, R23, UR4, PT ;  /* 0x0000000417007c0c */ /* 0x000fc6000bf46270 */
[----:B------:R0:W-:Y:S01]  /*2510*/  STL [R1], R20 ;  /* 0x0000001401007387 */ /* 0x0001e20000100800 */
[----:B------:R-:W-:-:S04]  /*2520*/  SEL R6, RZ, 0x20, P2 ;  /* 0x00000020ff067807 */ /* 0x000fc80001000000 */
[C---:B0-----:R-:W-:Y:S02]  /*2530*/  LOP3.LUT R20, R7.reuse, R6, RZ, 0xfc, !PT ;  /* 0x0000000607147212 */ /* 0x041fe400078efcff */
[----:B------:R-:W-:Y:S02]  /*2540*/  LOP3.LUT R6, R7, 0x1, RZ, 0xc0, !PT ;  /* 0x0000000107067812 */ /* 0x000fe400078ec0ff */
[C---:B------:R-:W-:Y:S02]  /*2550*/  LOP3.LUT R7, R20.reuse, 0x2, RZ, 0xc0, !PT ;  /* 0x0000000214077812 */ /* 0x040fe400078ec0ff */
[C---:B------:R-:W-:Y:S02]  /*2560*/  LOP3.LUT R8, R20.reuse, 0x4, RZ, 0xc0, !PT ;  /* 0x0000000414087812 */ /* 0x040fe400078ec0ff */
[C---:B------:R-:W-:Y:S02]  /*2570*/  LOP3.LUT R9, R20.reuse, 0x8, RZ, 0xc0, !PT ;  /* 0x0000000814097812 */ /* 0x040fe400078ec0ff */
[----:B------:R-:W-:-:S02]  /*2580*/  LOP3.LUT R10, R20, 0x10, RZ, 0xc0, !PT ;  /* 0x00000010140a7812 */ /* 0x000fc400078ec0ff */
[----:B------:R-:W-:Y:S02]  /*2590*/  SHF.R.S32.HI R124, RZ, 0x1f, R26 ;  /* 0x0000001fff7c7819 */ /* 0x000fe4000001141a */
[----:B------:R-:W-:-:S07]  /*25a0*/  LOP3.LUT R20, R20, 0x20, RZ, 0xc0, !PT ;  /* 0x0000002014147812 */ /* 0x000fce00078ec0ff */
.L_x_3856:
[----:B--2---:R-:W2:Y:S01]  /*25b0*/  LDL.LU R35, [R1] ;  /* 0x0000000001237983 */ /* 0x004ea20000300800 */
[----:B------:R-:W0:Y:S01]  /*25c0*/  LDC R27, c[0x0][0x430] ;  /* 0x00010c00ff1b7b82 */ /* 0x000e220000000800 */
[----:B------:R-:W-:Y:S02]  /*25d0*/  VIADD R24, R24, 0xffffffff ;  /* 0xffffffff18187836 */ /* 0x000fe40000000000 */
[----:B------:R-:W-:Y:S02]  /*25e0*/  IMAD.MOV.U32 R21, RZ, RZ, RZ ;  /* 0x000000ffff157224 */ /* 0x000fe400078e00ff */
[----:B----4-:R-:W-:-:S03]  /*25f0*/  IMAD R12, R24, 0x60, R112 ;  /* 0x00000060180c7824 */ /* 0x010fc600078e0270 */
[----:B------:R-:W1:Y:S01]  /*2600*/  LDC R121, c[0x0][0x3f4] ;  /* 0x0000fd00ff797b82 */ /* 0x000e620000000800 */
[----:B------:R-:W-:Y:S01]  /*2610*/  IMAD.IADD R34, R125, 0x1, R12 ;  /* 0x000000017d227824 */ /* 0x000fe200078e020c */
[----:B------:R-:W-:-:S04]  /*2620*/  ISETP.GE.AND P2, PT, R12, R25, PT ;  /* 0x000000190c00720c */ /* 0x000fc80003f46270 */
[----:B------:R-:W-:Y:S02]  /*2630*/  ISETP.GT.OR P2, PT, R112, 0x5f, P2 ;  /* 0x0000005f7000780c */ /* 0x000fe40001744670 */
[----:B------:R-:W-:Y:S02]  /*2640*/  MOV R32, R34 ;  /* 0x0000002200207202 */ /* 0x000fe40000000f00 */
[----:B0-----:R-:W-:-:S09]  /*2650*/  ISETP.NE.AND P3, PT, R27, 0x1, PT ;  /* 0x000000011b00780c */ /* 0x001fd20003f65270 */
[----:B------:R-:W0:Y:S08]  /*2660*/  @!P2 LDC.64 R14, c[0x0][0x428] ;  /* 0x00010a00ff0eab82 */ /* 0x000e300000000a00 */
[----:B------:R-:W3:Y:S08]  /*2670*/  @!P2 LDC.64 R12, c[0x0][0x418] ;  /* 0x00010600ff0cab82 */ /* 0x000ef00000000a00 */
[----:B------:R-:W4:Y:S08]  /*2680*/  @P3 LDC R11, c[0x0][0x434] ;  /* 0x00010d00ff0b3b82 */ /* 0x000f300000000800 */
[----:B------:R-:W1:Y:S01]  /*2690*/  @P3 LDC R28, c[0x0][0x438] ;  /* 0x00010e00ff1c3b82 */ /* 0x000e620000000800 */
[----:B----4-:R-:W-:-:S05]  /*26a0*/  @P3 IMAD.HI.U32 R11, R34, R11, RZ ;  /* 0x0000000b220b3227 */ /* 0x010fca00078e00ff */
[----:B-1----:R-:W-:Y:S01]  /*26b0*/  @P3 SHF.R.U32.HI R32, RZ, R28, R11 ;  /* 0x0000001cff203219 */ /* 0x002fe2000001160b */
[----:B0-----:R-:W-:-:S03]  /*26c0*/  @!P2 IMAD R11, R124, R14, RZ ;  /* 0x0000000e7c0ba224 */ /* 0x001fc600078e02ff */
[--C-:B------:R-:W-:Y:S01]  /*26d0*/  @!P2 SHF.R.S32.HI R33, RZ, 0x1f, R32.reuse ;  /* 0x0000001fff21a819 */ /* 0x100fe20000011420 */
[C---:B------:R-:W-:Y:S02]  /*26e0*/  @!P2 IMAD R11, R26.reuse, R15, R11 ;  /* 0x0000000f1a0ba224 */ /* 0x040fe400078e020b */
[----:B------:R-:W-:-:S04]  /*26f0*/  @!P2 IMAD.WIDE.U32 R14, R26, R14, R32 ;  /* 0x0000000e1a0ea225 */ /* 0x000fc800078e0020 */
[----:B------:R-:W-:Y:S01]  /*2700*/  @!P2 IMAD.IADD R11, R15, 0x1, R11 ;  /* 0x000000010f0ba824 */ /* 0x000fe200078e020b */
[----:B---3--:R-:W-:-:S04]  /*2710*/  @!P2 LEA R12, P3, R14, R12, 0x2 ;  /* 0x0000000c0e0ca211 */ /* 0x008fc800078610ff */
[----:B------:R-:W-:-:S05]  /*2720*/  @!P2 LEA.HI.X R13, R14, R13, R11, 0x2, P3 ;  /* 0x0000000d0e0da211 */ /* 0x000fca00018f140b */
[----:B------:R0:W5:Y:S01]  /*2730*/  @!P2 LDG.E R21, desc[UR56][R12.64] ;  /* 0x000000380c15a981 */ /* 0x000162000c1e1900 */
[----:B------:R-:W-:Y:S01]  /*2740*/  ISETP.GT.AND P2, PT, R24, R123, PT ;  /* 0x0000007b1800720c */ /* 0x000fe20003f44270 */
[----:B------:R-:W-:Y:S01]  /*2750*/  IMAD R11, R18, 0x4800, R128 ;  /* 0x00004800120b7824 */ /* 0x000fe200078e0280 */
[----:B------:R-:W-:Y:S01]  /*2760*/  LOP3.LUT P4, RZ, R224, 0x4, RZ, 0xc0, !PT ;  /* 0x00000004e0ff7812 */ /* 0x000fe2000788c0ff */
[----:B------:R-:W-:Y:S05]  /*2770*/  YIELD ;  /* 0x0000000000007946 */ /* 0x000fea0003800000 */
[----:B------:R-:W-:Y:S01]  /*2780*/  IADD3 R14, -R32, RZ, RZ ;  /* 0x000000ff200e7210 */ /* 0x000fe20007ffe1ff */
[C---:B------:R-:W-:Y:S01]  /*2790*/  VIADD R31, R11.reuse, 0x20 ;  /* 0x000000200b1f7836 */ /* 0x040fe20000000000 */
[----:B------:R-:W-:Y:S01]  /*27a0*/  BSSY B0, `(.L_x_3751) ;  /* 0x0000786000007945 */ /* 0x000fe20003800000 */
[----:B------:R-:W-:-:S02]  /*27b0*/  LEA R28, R11, R116, 0x1 ;  /* 0x000000740b1c7211 */ /* 0x000fc400078e08ff */
[----:B------:R-:W-:Y:S02]  /*27c0*/  IMAD R27, R27, R14, R34 ;  /* 0x0000000e1b1b7224 */ /* 0x000fe400078e0222 */
[----:B------:R-:W-:-:S04]  /*27d0*/  @P4 VIADD R31, R11, 0xffffffe0 ;  /* 0xffffffe00b1f4836 */ /* 0x000fc80000000000 */
[----:B------:R-:W-:Y:S01]  /*27e0*/  IMAD R31, R31, 0x2, R116 ;  /* 0x000000021f1f7824 */ /* 0x000fe200078e0274 */
[----:B--2---:R-:W-:-:S04]  /*27f0*/  LOP3.LUT R35, R35, 0xfffffffd, RZ, 0xc0, !PT ;  /* 0xfffffffd23237812 */ /* 0x004fc800078ec0ff */
[----:B------:R-:W-:Y:S02]  /*2800*/  @P2 LOP3.LUT R35, R35, 0x2, RZ, 0xfc, !PT ;  /* 0x0000000223232812 */ /* 0x000fe400078efcff */
[----:B------:R-:W-:-:S03]  /*2810*/  ISETP.GE.AND P2, PT, R121, 0x1, PT ;  /* 0x000000017900780c */ /* 0x000fc60003f46270 */
[----:B------:R0:W-:Y:S10]  /*2820*/  STL [R1], R35 ;  /* 0x0000002301007387 */ /* 0x0001f40000100800 */
[----:B0-----:R-:W-:Y:S05]  /*2830*/  @!P2 BRA `(.L_x_3752) ;  /* 0x00000070001ca947 */ /* 0x001fea0003800000 */
[----:B------:R-:W-:Y:S01]  /*2840*/  SHF.R.S32.HI R84, RZ, 0x1f, R27 ;  /* 0x0000001fff547819 */ /* 0x000fe2000001141b */
[----:B------:R-:W-:Y:S01]  /*2850*/  ULDC.64 UR4, c[0x0][0x300] ;  /* 0x0000c00000047ab9 */ /* 0x000fe20000000a00 */
[----:B-----5:R-:W-:Y:S01]  /*2860*/  SHF.R.S32.HI R85, RZ, 0x1f, R21 ;  /* 0x0000001fff557819 */ /* 0x020fe20000011415 */
[----:B------:R-:W-:Y:S01]  /*2870*/  IMAD.WIDE.U32 R12, R27, UR4, RZ ;  /* 0x000000041b0c7c25 */ /* 0x000fe2000f8e00ff */
[----:B------:R-:W-:Y:S02]  /*2880*/  ULDC.U8 UR6, c[0x0][0x410] ;  /* 0x0001040000067ab9 */ /* 0x000fe40000000000 */
[----:B------:R-:W-:Y:S01]  /*2890*/  ISETP.NE.AND P2, PT, RZ, UR6, PT ;  /* 0x00000006ff007c0c */ /* 0x000fe2000bf45270 */
[----:B------:R-:W-:Y:S02]  /*28a0*/  IMAD R14, R84, UR4, RZ ;  /* 0x00000004540e7c24 */ /* 0x000fe4000f8e02ff */
[----:B------:R-:W-:Y:S02]  /*28b0*/  IMAD R32, R127, R24, RZ ;  /* 0x000000187f207224 */ /* 0x000fe400078e02ff */
[----:B------:R-:W-:Y:S01]  /*28c0*/  IMAD R11, R27, UR5, R14 ;  /* 0x000000051b0b7c24 */ /* 0x000fe2000f8e020e */
[----:B------:R-:W-:Y:S01]  /*28d0*/  ULDC.64 UR4, c[0x0][0x310] ;  /* 0x0000c40000047ab9 */ /* 0x000fe20000000a00 */
[----:B------:R-:W-:-:S02]  /*28e0*/  IMAD R86, R24, -0x60, R25 ;  /* 0xffffffa018567824 */ /* 0x000fc400078e0219 */
[----:B------:R-:W-:Y:S02]  /*28f0*/  IMAD R14, R85, UR4, RZ ;  /* 0x00000004550e7c24 */ /* 0x000fe4000f8e02ff */
[----:B------:R-:W-:Y:S01]  /*2900*/  IMAD.IADD R13, R13, 0x1, R11 ;  /* 0x000000010d0d7824 */ /* 0x000fe200078e020b */
[----:B------:R-:W-:Y:S01]  /*2910*/  SHF.R.S32.HI R11, RZ, 0x1f, R24 ;  /* 0x0000001fff0b7819 */ /* 0x000fe20000011418 */
[C---:B------:R-:W-:Y:S01]  /*2920*/  IMAD R15, R21.reuse, UR5, R14 ;  /* 0x00000005150f7c24 */ /* 0x040fe2000f8e020e */
[----:B------:R-:W-:Y:S01]  /*2930*/  VIMNMX R86, R86, 0x60, PT ;  /* 0x0000006056567848 */ /* 0x000fe20003fe0100 */
[----:B------:R-:W-:Y:S01]  /*2940*/  IMAD.WIDE.U32 R12, R21, UR4, R12 ;  /* 0x00000004150c7c25 */ /* 0x000fe2000f8e000c */
[----:B------:R-:W-:-:S03]  /*2950*/  ULDC.64 UR4, c[0x0][0x308] ;  /* 0x0000c20000047ab9 */ /* 0x000fc60000000a00 */
[----:B------:R-:W-:Y:S01]  /*2960*/  IMAD R37, R11, R90, R32 ;  /* 0x0000005a0b257224 */ /* 0x000fe200078e0220 */
[----:B------:R-:W-:Y:S01]  /*2970*/  IADD3 R13, R13, R15, RZ ;  /* 0x0000000f0d0d7210 */ /* 0x000fe20007ffe0ff */
[----:B------:R-:W-:Y:S02]  /*2980*/  IMAD R15, R0, UR4, RZ ;  /* 0x00000004000f7c24 */ /* 0x000fe4000f8e02ff */
[----:B------:R-:W-:Y:S02]  /*2990*/  IMAD R14, R126, R24, RZ ;  /* 0x000000187e0e7224 */ /* 0x000fe400078e02ff */
[C---:B------:R-:W-:Y:S02]  /*29a0*/  IMAD R117, R30.reuse, UR5, R15 ;  /* 0x000000051e757c24 */ /* 0x040fe4000f8e020f */
[----:B------:R-:W-:Y:S01]  /*29b0*/  IMAD.WIDE.U32 R32, R30, UR4, R12 ;  /* 0x000000041e207c25 */ /* 0x000fe2000f8e000c */
[----:B------:R-:W-:-:S03]  /*29c0*/  ULDC.64 UR4, c[0x0][0x2e8] ;  /* 0x0000ba0000047ab9 */ /* 0x000fc60000000a00 */
[----:B------:R-:W-:Y:S01]  /*29d0*/  IMAD.IADD R117, R33, 0x1, R117 ;  /* 0x0000000121757824 */ /* 0x000fe200078e0275 */
[----:B------:R-:W-:Y:S01]  /*29e0*/  LEA R120, P3, R32, UR4, 0x1 ;  /* 0x0000000420787c11 */ /* 0x000fe2000f8608ff */
[----:B------:R-:W-:Y:S02]  /*29f0*/  IMAD R35, R11, R96, R14 ;  /* 0x000000600b237224 */ /* 0x000fe400078e020e */
[----:B------:R-:W-:Y:S01]  /*2a00*/  IMAD.WIDE.U32 R12, R90, R24, RZ ;  /* 0x000000185a0c7225 */ /* 0x000fe200078e00ff */
[----:B------:R-:W-:-:S03]  /*2a10*/  LEA.HI.X R117, R32, UR5, R117, 0x1, P3 ;  /* 0x0000000520757c11 */ /* 0x000fc600098f0c75 */
[----:B------:R-:W-:Y:S01]  /*2a20*/  IMAD.WIDE.U32 R14, R96, R24, RZ ;  /* 0x00000018600e7225 */ /* 0x000fe200078e00ff */
[----:B------:R-:W-:-:S03]  /*2a30*/  IADD3 R80, R13, R37, RZ ;  /* 0x000000250d507210 */ /* 0x000fc60007ffe0ff */
[----:B------:R-:W-:Y:S01]  /*2a40*/  IMAD.IADD R11, R15, 0x1, R35 ;  /* 0x000000010f0b7824 */ /* 0x000fe200078e0223 */
[----:B------:R-:W-:Y:S06]  /*2a50*/  @!P2 BRA `(.L_x_3753) ;  /* 0x00000034004ca947 */ /* 0x000fec0003800000 */
[----:B------:R-:W-:Y:S01]  /*2a60*/  ISETP.GE.AND P3, PT, R201, R86, PT ;  /* 0x00000056c900720c */ /* 0x000fe20003f66270 */
        /* <DEDUP_REMOVED lines=14> */
[----:B------:R-:W-:Y:S06]  /*2b50*/  @P3 BRA `(.L_x_3755) ;  /* 0x0000000000a03947 */ /* 0x000fec0003800000 */
[----:B------:R-:W-:Y:S01]  /*2b60*/  IADD3 R35, P2, R100, R14, RZ ;  /* 0x0000000e64237210 */ /* 0x000fe20007f5e0ff */
[----:B------:R-:W-:Y:S01]  /*2b70*/  ULDC.64 UR4, c[0x0][0x3e8] ;  /* 0x0000fa0000047ab9 */ /* 0x000fe20000000a00 */
[----:B------:R-:W-:Y:S02]  /*2b80*/  CS2R R76, SRZ ;  /* 0x00000000004c7805 */ /* 0x000fe4000001ff00 */
[----:B------:R-:W-:Y:S01]  /*2b90*/  CS2R R78, SRZ ;  /* 0x00000000004e7805 */ /* 0x000fe2000001ff00 */
[----:B------:R-:W-:Y:S01]  /*2ba0*/  IMAD.X R36, R11, 0x1, R104, P2 ;  /* 0x000000010b247824 */ /* 0x000fe200010e0668 */
[----:B------:R-:W-:-:S04]  /*2bb0*/  LEA R34, P2, R35, UR4, 0x1 ;  /* 0x0000000423227c11 */ /* 0x000fc8000f8408ff */
[----:B------:R-:W-:Y:S01]  /*2bc0*/  LEA.HI.X R35, R35, UR5, R36, 0x1, P2 ;  /* 0x0000000523237c11 */ /* 0x000fe200090f0c24 */
[----:B------:R-:W-:Y:S01]  /*2bd0*/  ULDC.64 UR4, c[0x0][0x400] ;  /* 0x0001000000047ab9 */ /* 0x000fe20000000a00 */
[----:B------:R-:W-:-:S05]  /*2be0*/  IADD3 R37, P2, R94, R12, RZ ;  /* 0x0000000c5e257210 */ /* 0x000fca0007f5e0ff */
[----:B------:R-:W-:Y:S01]  /*2bf0*/  IMAD.X R38, R80, 0x1, R103, P2 ;  /* 0x0000000150267824 */ /* 0x000fe200010e0667 */
        /* <DEDUP_REMOVED lines=30> */
.L_x_3755:
[----:B------:R-:W-:Y:S05]  /*2de0*/  BSYNC B1 ;  /* 0x0000000000017941 */ /* 0x000fea0003800000 */
.L_x_3754:
        /* <DEDUP_REMOVED lines=13> */
[----:B-----5:R-:W-:Y:S01]  /*2ec0*/  IMAD.MOV.U32 R81, RZ, RZ, R56 ;  /* 0x000000ffff517224 */ /* 0x020fe200078e0038 */
[----:B------:R-:W-:Y:S01]  /*2ed0*/  CS2R R54, SRZ ;  /* 0x0000000000367805 */ /* 0x000fe2000001ff00 */
[----:B------:R-:W-:Y:S01]  /*2ee0*/  IMAD.MOV.U32 R82, RZ, RZ, R57 ;  /* 0x000000ffff527224 */ /* 0x000fe200078e0039 */
[----:B------:R-:W-:Y:S06]  /*2ef0*/  @P4 BRA `(.L_x_3757) ;  /* 0x0000000000a04947 */ /* 0x000fec0003800000 */
[----:B------:R-:W-:Y:S01]  /*2f00*/  IADD3 R14, P2, P5, R100, R14, R106 ;  /* 0x0000000e640e7210 */ /* 0x000fe20007d5e06a */
[----:B------:R-:W-:Y:S01]  /*2f10*/  ULDC.64 UR4, c[0x0][0x3e8] ;  /* 0x0000fa0000047ab9 */ /* 0x000fe20000000a00 */
[----:B------:R-:W-:Y:S02]  /*2f20*/  CS2R R52, SRZ ;  /* 0x0000000000347805 */ /* 0x000fe4000001ff00 */
[----:B------:R-:W-:Y:S02]  /*2f30*/  CS2R R54, SRZ ;  /* 0x0000000000367805 */ /* 0x000fe4000001ff00 */
[----:B------:R-:W-:Y:S02]  /*2f40*/  IADD3.X R13, R104, R11, R105, P2, P5 ;  /* 0x0000000b680d7210 */ /* 0x000fe400017ea469 */
[----:B------:R-:W-:-:S04]  /*2f50*/  IADD3 R11, P2, P5, R94, R12, R108 ;  /* 0x0000000c5e0b7210 */ /* 0x000fc80007d5e06c */
[----:B------:R-:W-:Y:S02]  /*2f60*/  IADD3.X R80, R103, R80, R107, P2, P5 ;  /* 0x0000005067507210 */ /* 0x000fe400017ea46b */
[----:B------:R-:W-:-:S04]  /*2f70*/  LEA R12, P2, R14, UR4, 0x1 ;  /* 0x000000040e0c7c11 */ /* 0x000fc8000f8408ff */
[----:B------:R-:W-:Y:S01]  /*2f80*/  LEA.HI.X R13, R14, UR5, R13, 0x1, P2 ;  /* 0x000000050e0d7c11 */ /* 0x000fe200090f0c0d */
[----:B------:R-:W-:Y:S02]  /*2f90*/  ULDC.64 UR4, c[0x0][0x400] ;  /* 0x0001000000047ab9 */ /* 0x000fe40000000a00 */
        /* <DEDUP_REMOVED lines=30> */
.L_x_3757:
[----:B------:R-:W-:Y:S05]  /*3180*/  BSYNC B1 ;  /* 0x0000000000017941 */ /* 0x000fea0003800000 */
.L_x_3756:
[----:B0-----:R-:W-:Y:S01]  /*3190*/  IMAD.MOV.U32 R12, RZ, RZ, R61 ;  /* 0x000000ffff0c7224 */ /* 0x001fe200078e003d */
[----:B------:R-:W-:Y:S01]  /*31a0*/  MOV R11, R60 ;  /* 0x0000003c000b7202 */ /* 0x000fe20000000f00 */
[----:B------:R-:W-:Y:S01]  /*31b0*/  IMAD.MOV.U32 R13, RZ, RZ, R68 ;  /* 0x000000ffff0d7224 */ /* 0x000fe200078e0044 */
[----:B------:R-:W-:Y:S01]  /*31c0*/  UISETP.NE.AND UP0, UPT, UR59, 0x3, UPT ;  /* 0x000000033b00788c */ /* 0x000fe2000bf05270 */
        /* <DEDUP_REMOVED lines=33> */
[----:B-----5:R-:W-:Y:S01]  /*33e0*/  IMAD.MOV.U32 R11, RZ, RZ, R32 ;  /* 0x000000ffff0b7224 */ /* 0x020fe200078e0020 */
        /* <DEDUP_REMOVED lines=11> */
[----:B------:R-:W-:Y:S02]  /*34a0*/  PLOP3.LUT P2, PT, PT, PT, UP0, 0x80, 0x0 ;  /* 0x000000000000781c */ /* 0x000fe40003f4f008 */
[----:B------:R-:W-:Y:S01]  /*34b0*/  PRMT R135, R14, 0x5410, R13 ;  /* 0x000054100e877816 */ /* 0x000fe2000000000d */
[----:B------:R-:W-:Y:S01]  /*34c0*/  IMAD.MOV.U32 R13, RZ, RZ, R49 ;  /* 0x000000ffff0d7224 */ /* 0x000fe200078e0031 */
[----:B------:R-:W-:Y:S01]  /*34d0*/  PRMT R140, R12, 0x5410, R11 ;  /* 0x000054100c8c7816 */ /* 0x000fe2000000000b */
[----:B------:R-:W-:Y:S01]  /*34e0*/  IMAD.MOV.U32 R12, RZ, RZ, R52 ;  /* 0x000000ffff0c7224 */ /* 0x000fe200078e0034 */
[----:B------:R-:W-:-:S02]  /*34f0*/  MOV R14, R48 ;  /* 0x00000030000e7202 */ /* 0x000fc40000000f00 */
[----:B------:R-:W-:Y:S02]  /*3500*/  MOV R11, R53 ;  /* 0x00000035000b7202 */ /* 0x000fe40000000f00 */
        /* <DEDUP_REMOVED lines=17> */
[----:B------:R-:W-:Y:S02]  /*3620*/  MOV R14, R50 ;  /* 0x00000032000e7202 */ /* 0x000fe40000000f00 */
[----:B------:R-:W-:Y:S02]  /*3630*/  MOV R11, R55 ;  /* 0x00000037000b7202 */ /* 0x000fe40000000f00 */
[----:B------:R-:W-:Y:S02]  /*3640*/  PRMT R150, R14, 0x5410, R13 ;  /* 0x000054100e967816 */ /* 0x000fe4000000000d */
[----:B------:R-:W-:Y:S01]  /*3650*/  PRMT R152, R12, 0x5410, R11 ;  /* 0x000054100c987816 */ /* 0x000fe2000000000b */
[----:B------:R-:W-:Y:S06]  /*3660*/  @!P2 BRA `(.L_x_3758) ;  /* 0x000000000004a947 */ /* 0x000fec0003800000 */
[----:B------:R-:W-:Y:S01]  /*3670*/  BPT.TRAP 0x1 ;  /* 0x000000040000795c */ /* 0x000fe20000300000 */
.L_x_3758:
[----:B------:R-:W-:Y:S01]  /*3680*/  IMAD R87, R18, 0x8, R2 ;  /* 0x0000000812577824 */ /* 0x000fe200078e0202 */
[----:B------:R-:W-:Y:S01]  /*3690*/  SHF.L.U32 R88, R202, 0x1f, RZ ;  /* 0x0000001fca587819 */ /* 0x000fe200000006ff */
[----:B------:R-:W-:Y:S03]  /*36a0*/  BSSY B1, `(.L_x_3759) ;  /* 0x0000003000017945 */ /* 0x000fe60003800000 */
[----:B------:R-:W0:Y:S02]  /*36b0*/  SYNCS.PHASECHK.TRANS64.TRYWAIT P5, [R87+URZ+0x30890], R88 ;  /* 0x03089058570075a7 */ /* 0x000e2400080a017f */
[----:B0-----:R-:W-:Y:S05]  /*36c0*/  @!P5 BRA `(.L_x_3760) ;  /* 0x000001cc008cd947 */ /* 0x001fea0003800000 */
.L_x_4082:
[----:B------:R-:W-:Y:S05]  /*36d0*/  BSYNC B1 ;  /* 0x0000000000017941 */ /* 0x000fea0003800000 */
.L_x_3759:
[----:B------:R-:W-:-:S03]  /*36e0*/  UMOV UR4, 0xffffffff ;  /* 0xffffffff00047882 */ /* 0x000fc60000000000 */
[----:B------:R-:W-:Y:S05]  /*36f0*/  BRA.DIV UR4, `(.L_x_3761) ;  /* 0x000001ce04947947 */ /* 0x000fea000b800000 */
[----:B------:R1:W2:Y:S04]  /*3700*/  SHFL.IDX PT, R82, R117, RZ, 0x1c1f ;  /* 0x001c1fff75527589 */ /* 0x0002a800000e0000 */
[----:B------:R1:W3:Y:S02]  /*3710*/  SHFL.IDX PT, R11, R120, RZ, 0x1c1f ;  /* 0x001c1fff780b7589 */ /* 0x0002e400000e0000 */
.L_x_4086:
        /* <DEDUP_REMOVED lines=12> */
[----:B0-----:R-:W-:Y:S01]  /*37e0*/  IMAD.MOV.U32 R78, RZ, RZ, R13 ;  /* 0x000000ffff4e7224 */ /* 0x001fe200078e000d */
[----:B------:R-:W-:Y:S02]  /*37f0*/  SHF.R.U64 R76, R76, 0x10, R77 ;  /* 0x000000104c4c7819 */ /* 0x000fe4000000124d */
[----:B------:R-:W-:Y:S01]  /*3800*/  SHF.R.U32.HI R79, RZ, 0x10, R79 ;  /* 0x00000010ff4f7819 */ /* 0x000fe2000001164f */
[----:B------:R-:W-:Y:S02]  /*3810*/  HADD2.F32 R146, -RZ, R146.H0_H0 ;  /* 0x20000092ff927230 */ /* 0x000fe40000004100 */
[--C-:B------:R-:W-:Y:S02]  /*3820*/  HADD2.F32 R13, -RZ, R78.reuse.H1_H1 ;  /* 0x3000004eff0d7230 */ /* 0x100fe40000004100 */
[----:B------:R-:W-:Y:S02]  /*3830*/  HADD2.F32 R145, -RZ, R78.H0_H0 ;  /* 0x2000004eff917230 */ /* 0x000fe40000004100 */
[----:B------:R-:W-:-:S02]  /*3840*/  HADD2.F32 R76, -RZ, R76.H0_H0 ;  /* 0x2000004cff4c7230 */ /* 0x000fc40000004100 */
[-C--:B------:R-:W-:Y:S01]  /*3850*/  FMUL.FTZ R78, R13, R146.reuse ;  /* 0x000000920d4e7220 */ /* 0x080fe20000410000 */
[----:B------:R-:W-:-:S03]  /*3860*/  FMUL.FTZ R146, R145, R146 ;  /* 0x0000009291927220 */ /* 0x000fc60000410000 */
[-C--:B------:R-:W-:Y:S01]  /*3870*/  FFMA.FTZ R78, R145, R76.reuse, -R78 ;  /* 0x0000004c914e7223 */ /* 0x080fe2000001084e */
[----:B------:R-:W-:Y:S02]  /*3880*/  IMAD.MOV.U32 R145, RZ, RZ, R15 ;  /* 0x000000ffff917224 */ /* 0x000fe400078e000f */
[----:B------:R-:W-:Y:S01]  /*3890*/  FFMA.FTZ R13, R13, R76, R146 ;  /* 0x0000004c0d0d7223 */ /* 0x000fe20000010092 */
[----:B------:R-:W-:Y:S02]  /*38a0*/  SHF.R.U32.HI R76, RZ, 0x10, R77 ;  /* 0x00000010ff4c7819 */ /* 0x000fe4000001164d */
[----:B------:R-:W-:Y:S01]  /*38b0*/  MOV R77, R12 ;  /* 0x0000000c004d7202 */ /* 0x000fe20000000f00 */
[----:B------:R-:W-:Y:S01]  /*38c0*/  HADD2.F32 R12, -RZ, R79.H0_H0 ;  /* 0x2000004fff0c7230 */ /* 0x000fe20000004100 */
[----:B------:R-:W-:Y:S01]  /*38d0*/  F2FP.F16.F32.PACK_AB R13, R13, R78 ;  /* 0x0000004e0d0d723e */ /* 0x000fe200000000ff */
[--C-:B------:R-:W-:Y:S02]  /*38e0*/  HADD2.F32 R15, -RZ, R145.reuse.H1_H1 ;  /* 0x30000091ff0f7230 */ /* 0x100fe40000004100 */
[----:B------:R-:W-:-:S02]  /*38f0*/  HADD2.F32 R79, -RZ, R145.H0_H0 ;  /* 0x20000091ff4f7230 */ /* 0x000fc40000004100 */
[----:B------:R-:W-:Y:S02]  /*3900*/  HADD2.F32 R76, -RZ, R76.H0_H0 ;  /* 0x2000004cff4c7230 */ /* 0x000fe40000004100 */
[-C--:B------:R-:W-:Y:S01]  /*3910*/  FMUL.FTZ R146, R15, R12.reuse ;  /* 0x0000000c0f927220 */ /* 0x080fe20000410000 */
[----:B------:R-:W-:Y:S02]  /*3920*/  HADD2.F32 R145, -RZ, R149.H1_H1 ;  /* 0x30000095ff917230 */ /* 0x000fe40000004100 */
[C---:B------:R-:W-:Y:S01]  /*3930*/  FMUL.FTZ R148, R79.reuse, R12 ;  /* 0x0000000c4f947220 */ /* 0x040fe20000410000 */
[-C--:B------:R-:W-:Y:S01]  /*3940*/  FFMA.FTZ R12, R79, R76.reuse, -R146 ;  /* 0x0000004c4f0c7223 */ /* 0x080fe20000010892 */
[----:B------:R-:W-:Y:S02]  /*3950*/  HADD2.F32 R146, -RZ, R77.H0_H0 ;  /* 0x2000004dff927230 */ /* 0x000fe40000004100 */
[----:B------:R-:W-:Y:S01]  /*3960*/  FFMA.FTZ R15, R15, R76, R148 ;  /* 0x0000004c0f0f7223 */ /* 0x000fe20000010094 */
[----:B------:R-:W-:-:S02]  /*3970*/  IMAD.MOV.U32 R76, RZ, RZ, R14 ;  /* 0x000000ffff4c7224 */ /* 0x000fc400078e000e */
[----:B------:R-:W-:Y:S02]  /*3980*/  HADD2.F32 R14, -RZ, R77.H1_H1 ;  /* 0x3000004dff0e7230 */ /* 0x000fe40000004100 */
[----:B------:R-:W-:Y:S01]  /*3990*/  HADD2.F32 R79, -RZ, R149.H0_H0 ;  /* 0x20000095ff4f7230 */ /* 0x000fe20000004100 */
[----:B------:R-:W-:Y:S01]  /*39a0*/  F2FP.F16.F32.PACK_AB R15, R15, R12 ;  /* 0x0000000c0f0f723e */ /* 0x000fe200000000ff */
[----:B------:R-:W-:Y:S02]  /*39b0*/  HADD2.F32 R149, -RZ, R163.H1_H1 ;  /* 0x300000a3ff957230 */ /* 0x000fe40000004100 */
[-C--:B------:R-:W-:Y:S01]  /*39c0*/  FMUL.FTZ R77, R14, R145.reuse ;  /* 0x000000910e4d7220 */ /* 0x080fe20000410000 */
[----:B------:R-:W-:-:S03]  /*39d0*/  FMUL.FTZ R145, R146, R145 ;  /* 0x0000009192917220 */ /* 0x000fc60000410000 */
[-C--:B------:R-:W-:Y:S01]  /*39e0*/  FFMA.FTZ R77, R146, R79.reuse, -R77 ;  /* 0x0000004f924d7223 */ /* 0x080fe2000001084d */
[--C-:B------:R-:W-:Y:S02]  /*39f0*/  HADD2.F32 R146, -RZ, R76.reuse.H0_H0 ;  /* 0x2000004cff927230 */ /* 0x100fe40000004100 */
[----:B------:R-:W-:Y:S01]  /*3a00*/  FFMA.FTZ R14, R14, R79, R145 ;  /* 0x0000004f0e0e7223 */ /* 0x000fe20000010091 */
[----:B------:R-:W-:Y:S02]  /*3a10*/  HADD2.F32 R76, -RZ, R76.H1_H1 ;  /* 0x3000004cff4c7230 */ /* 0x000fe40000004100 */
[----:B------:R-:W-:Y:S02]  /*3a20*/  HADD2.F32 R79, -RZ, R161.H0_H0 ;  /* 0x200000a1ff4f7230 */ /* 0x000fe40000004100 */
[----:B------:R-:W-:Y:S01]  /*3a30*/  F2FP.F16.F32.PACK_AB R12, R14, R77 ;  /* 0x0000004d0e0c723e */ /* 0x000fe200000000ff */
[-C--:B------:R-:W-:Y:S01]  /*3a40*/  FMUL.FTZ R145, R76, R149.reuse ;  /* 0x000000954c917220 */ /* 0x080fe20000410000 */
[----:B------:R-:W-:-:S03]  /*3a50*/  FMUL.FTZ R149, R146, R149 ;  /* 0x0000009592957220 */ /* 0x000fc60000410000 */
[-C--:B------:R-:W-:Y:S01]  /*3a60*/  FFMA.FTZ R145, R146, R79.reuse, -R145 ;  /* 0x0000004f92917223 */ /* 0x080fe20000010891 */
[----:B------:R-:W-:-:S05]  /*3a70*/  FFMA.FTZ R76, R76, R79, R149 ;  /* 0x0000004f4c4c7223 */ /* 0x000fca0000010095 */
[----:B------:R-:W-:-:S07]  /*3a80*/  F2FP.F16.F32.PACK_AB R14, R76, R145 ;  /* 0x000000914c0e723e */ /* 0x000fce00000000ff */
.L_x_3767:
[----:B------:R-:W-:Y:S05]  /*3a90*/  BSYNC B3 ;  /* 0x0000000000037941 */ /* 0x000fea0003800000 */
.L_x_3766:
[----:B0-----:R4:W-:Y:S02]  /*3aa0*/  ST.E.128 desc[UR56][R80.64], R12 ;  /* 0x0000000c50007985 */ /* 0x0019e4000c101d38 */
.L_x_3765:
[----:B------:R-:W-:Y:S05]  /*3ab0*/  BSYNC B2 ;  /* 0x0000000000027941 */ /* 0x000fea0003800000 */
.L_x_3764:
[----:B------:R-:W-:Y:S01]  /*3ac0*/  ISETP.NE.AND P3, PT, R7, RZ, PT ;  /* 0x000000ff0700720c */ /* 0x000fe20003f65270 */
[----:B------:R-:W-:-:S12]  /*3ad0*/  BSSY B2, `(.L_x_3768) ;  /* 0x0000035000027945 */ /* 0x000fd80003800000 */
[----:B------:R-:W-:Y:S05]  /*3ae0*/  @!P3 BRA `(.L_x_3769) ;  /* 0x0000000000ccb947 */ /* 0x000fea0003800000 */
[----:B----4-:R4:W0:Y:S01]  /*3af0*/  LDS.128 R12, [R31+0x1e000] ;  /* 0x01e000001f0c7984 */ /* 0x0108220000000c00 */
[----:B------:R-:W-:Y:S01]  /*3b00*/  ISETP.GE.AND P3, PT, R206, R121, PT ;  /* 0x00000079ce00720c */ /* 0x000fe20003f66270 */
[----:B---3--:R-:W-:Y:S01]  /*3b10*/  IMAD.MOV.U32 R76, RZ, RZ, R11 ;  /* 0x000000ffff4c7224 */ /* 0x008fe200078e000b */
[----:B------:R-:W-:Y:S01]  /*3b20*/  SHF.L.U32 R79, R196, 0x3, RZ ;  /* 0x00000003c44f7819 */ /* 0x000fe200000006ff */
[----:B--2---:R-:W-:Y:S01]  /*3b30*/  IMAD.MOV.U32 R77, RZ, RZ, R82 ;  /* 0x000000ffff4d7224 */ /* 0x004fe200078e0052 */
[----:B------:R-:W-:Y:S03]  /*3b40*/  BSSY B3, `(.L_x_3770) ;  /* 0x000002c000037945 */ /* 0x000fe60003800000 */
[----:B------:R-:W-:-:S06]  /*3b50*/  IMAD.WIDE R76, R79, 0x2, R76 ;  /* 0x000000024f4c7825 */ /* 0x000fcc00078e024c */
[----:B----4-:R-:W-:Y:S05]  /*3b60*/  @P3 BRA `(.L_x_3771) ;  /* 0x0000000000a43947 */ /* 0x010fea0003800000 */
[----:B------:R-:W-:Y:S01]  /*3b70*/  SHF.R.U64 R78, R74, 0x10, R75 ;  /* 0x000000104a4e7819 */ /* 0x000fe2000000124b */
[----:B------:R-:W-:Y:S01]  /*3b80*/  HADD2.F32 R80, -RZ, R162.H1_H1 ;  /* 0x300000a2ff507230 */ /* 0x000fe20000004100 */
[----:B0-----:R-:W-:Y:S01]  /*3b90*/  MOV R74, R13 ;  /* 0x0000000d004a7202 */ /* 0x001fe20000000f00 */
[----:B------:R-:W-:Y:S01]  /*3ba0*/  HADD2.F32 R81, -RZ, R14.H0_H0 ;  /* 0x2000000eff517230 */ /* 0x000fe20000004100 */
[----:B------:R-:W-:Y:S01]  /*3bb0*/  SHF.R.U64 R72, R72, 0x10, R73 ;  /* 0x0000001048487819 */ /* 0x000fe20000001249 */
[----:B------:R-:W-:Y:S02]  /*3bc0*/  HADD2.F32 R78, -RZ, R78.H0_H0 ;  /* 0x2000004eff4e7230 */ /* 0x000fe40000004100 */
[--C-:B------:R-:W-:Y:S02]  /*3bd0*/  HADD2.F32 R13, -RZ, R74.reuse.H1_H1 ;  /* 0x3000004aff0d7230 */ /* 0x100fe40000004100 */
[----:B------:R-:W-:Y:S02]  /*3be0*/  HADD2.F32 R79, -RZ, R74.H0_H0 ;  /* 0x2000004aff4f7230 */ /* 0x000fe40000004100 */
[----:B------:R-:W-:-:S02]  /*3bf0*/  HADD2.F32 R72, -RZ, R72.H0_H0 ;  /* 0x20000048ff487230 */ /* 0x000fc40000004100 */
[-C--:B------:R-:W-:Y:S01]  /*3c00*/  FMUL.FTZ R74, R13, R78.reuse ;  /* 0x0000004e0d4a7220 */ /* 0x080fe20000410000 */
[----:B------:R-:W-:-:S03]  /*3c10*/  FMUL.FTZ R78, R79, R78 ;  /* 0x0000004e4f4e7220 */ /* 0x000fc60000410000 */
[-C--:B------:R-:W-:Y:S01]  /*3c20*/  FFMA.FTZ R74, R79, R72.reuse, -R74 ;  /* 0x000000484f4a7223 */ /* 0x080fe2000001084a */
[----:B------:R-:W-:Y:S02]  /*3c30*/  HADD2.F32 R79, -RZ, R14.H1_H1 ;  /* 0x3000000eff4f7230 */ /* 0x000fe40000004100 */
[----:B------:R-:W-:Y:S01]  /*3c40*/  FFMA.FTZ R13, R13, R72, R78 ;  /* 0x000000480d0d7223 */ /* 0x000fe2000001004e */
[----:B------:R-:W-:Y:S01]  /*3c50*/  SHF.R.U32.HI R72, RZ, 0x10, R75 ;  /* 0x00000010ff487819 */ /* 0x000fe2000001164b */
[--C-:B------:R-:W-:Y:S01]  /*3c60*/  HADD2.F32 R78, -RZ, R15.reuse.H0_H0 ;  /* 0x2000000fff4e7230 */ /* 0x100fe20000004100 */
[----:B------:R-:W-:Y:S01]  /*3c70*/  SHF.R.U32.HI R75, RZ, 0x10, R73 ;  /* 0x00000010ff4b7819 */ /* 0x000fe20000011649 */
[----:B------:R-:W-:Y:S01]  /*3c80*/  HADD2.F32 R14, -RZ, R160.H1_H1 ;  /* 0x300000a0ff0e7230 */ /* 0x000fe20000004100 */
[----:B------:R-:W-:Y:S01]  /*3c90*/  F2FP.F16.F32.PACK_AB R13, R13, R74 ;  /* 0x0000004a0d0d723e */ /* 0x000fe200000000ff */
[----:B------:R-:W-:Y:S02]  /*3ca0*/  HADD2.F32 R73, -RZ, R72.H0_H0 ;  /* 0x20000048ff497230 */ /* 0x000fe40000004100 */
[----:B------:R-:W-:-:S02]  /*3cb0*/  HADD2.F32 R72, -RZ, R15.H1_H1 ;  /* 0x3000000fff487230 */ /* 0x000fc40000004100 */
[----:B------:R-:W-:-:S03]  /*3cc0*/  HADD2.F32 R75, -RZ, R75.H0_H0 ;  /* 0x2000004bff4b7230 */ /* 0x000fc60000004100 */
[-C--:B------:R-:W-:Y:S01]  /*3cd0*/  FMUL.FTZ R15, R72, R73.reuse ;  /* 0x00000049480f7220 */ /* 0x080fe20000410000 */
[----:B------:R-:W-:-:S03]  /*3ce0*/  FMUL.FTZ R73, R78, R73 ;  /* 0x000000494e497220 */ /* 0x000fc60000410000 */
[-C--:B------:R-:W-:Y:S01]  /*3cf0*/  FFMA.FTZ R15, R78, R75.reuse, -R15 ;  /* 0x0000004b4e0f7223 */ /* 0x080fe2000001080f */
[----:B------:R-:W-:Y:S01]  /*3d00*/  FFMA.FTZ R72, R72, R75, R73 ;  /* 0x0000004b48487223 */ /* 0x000fe20000010049 */
[--C-:B------:R-:W-:Y:S02]  /*3d10*/  HADD2.F32 R73, -RZ, R12.reuse.H1_H1 ;  /* 0x3000000cff497230 */ /* 0x100fe40000004100 */
[----:B------:R-:W-:Y:S02]  /*3d20*/  HADD2.F32 R75, -RZ, R12.H0_H0 ;  /* 0x2000000cff4b7230 */ /* 0x000fe40000004100 */
[----:B------:R-:W-:Y:S02]  /*3d30*/  HADD2.F32 R78, -RZ, R160.H0_H0 ;  /* 0x200000a0ff4e7230 */ /* 0x000fe40000004100 */
[-C--:B------:R-:W-:Y:S01]  /*3d40*/  FMUL.FTZ R12, R73, R80.reuse ;  /* 0x00000050490c7220 */ /* 0x080fe20000410000 */
[----:B------:R-:W-:Y:S01]  /*3d50*/  F2FP.F16.F32.PACK_AB R15, R72, R15 ;  /* 0x0000000f480f723e */ /* 0x000fe200000000ff */
[----:B------:R-:W-:-:S02]  /*3d60*/  FMUL.FTZ R80, R75, R80 ;  /* 0x000000504b507220 */ /* 0x000fc40000410000 */
[-C--:B------:R-:W-:Y:S01]  /*3d70*/  FFMA.FTZ R75, R75, R78.reuse, -R12 ;  /* 0x0000004e4b4b7223 */ /* 0x080fe2000001080c */
[----:B------:R-:W-:Y:S02]  /*3d80*/  HADD2.F32 R12, -RZ, R163.H0_H0 ;  /* 0x200000a3ff0c7230 */ /* 0x000fe40000004100 */
[----:B------:R-:W-:-:S03]  /*3d90*/  FFMA.FTZ R80, R73, R78, R80 ;  /* 0x0000004e49507223 */ /* 0x000fc60000010050 */
[-C--:B------:R-:W-:Y:S01]  /*3da0*/  FMUL.FTZ R78, R79, R12.reuse ;  /* 0x0000000c4f4e7220 */ /* 0x080fe20000410000 */
[----:B------:R-:W-:-:S03]  /*3db0*/  FMUL.FTZ R12, R81, R12 ;  /* 0x0000000c510c7220 */ /* 0x000fc60000410000 */
[-C--:B------:R-:W-:Y:S01]  /*3dc0*/  FFMA.FTZ R78, R81, R14.reuse, -R78 ;  /* 0x0000000e514e7223 */ /* 0x080fe2000001084e */
[----:B------:R-:W-:Y:S01]  /*3dd0*/  FFMA.FTZ R79, R79, R14, R12 ;  /* 0x0000000e4f4f7223 */ /* 0x000fe2000001000c */
[----:B------:R-:W-:-:S04]  /*3de0*/  F2FP.F16.F32.PACK_AB R12, R80, R75 ;  /* 0x0000004b500c723e */ /* 0x000fc800000000ff */
[----:B------:R-:W-:-:S07]  /*3df0*/  F2FP.F16.F32.PACK_AB R14, R79, R78 ;  /* 0x0000004e4f0e723e */ /* 0x000fce00000000ff */
.L_x_3771:
[----:B------:R-:W-:Y:S05]  /*3e00*/  BSYNC B3 ;  /* 0x0000000000037941 */ /* 0x000fea0003800000 */
.L_x_3770:
[----:B0-----:R0:W-:Y:S02]  /*3e10*/  ST.E.128 desc[UR56][R76.64], R12 ;  /* 0x0000000c4c007985 */ /* 0x0011e4000c101d38 */
.L_x_3769:
[----:B------:R-:W-:Y:S05]  /*3e20*/  BSYNC B2 ;  /* 0x0000000000027941 */ /* 0x000fea0003800000 */
.L_x_3768:
[----:B------:R-:W-:Y:S01]  /*3e30*/  ISETP.NE.AND P3, PT, R8, RZ, PT ;  /* 0x000000ff0800720c */ /* 0x000fe20003f65270 */
[----:B------:R-:W-:-:S12]  /*3e40*/  BSSY B2, `(.L_x_3772) ;  /* 0x0000035000027945 */ /* 0x000fd80003800000 */
[----:B------:R-:W-:Y:S05]  /*3e50*/  @!P3 BRA `(.L_x_3773) ;  /* 0x0000000000ccb947 */ /* 0x000fea0003800000 */
[----:B0---4-:R0:W4:Y:S01]  /*3e60*/  LDS.128 R12, [R28+0x21000] ;  /* 0x021000001c0c7984 */ /* 0x0111220000000c00 */
[----:B------:R-:W-:Y:S01]  /*3e70*/  ISETP.GE.AND P3, PT, R204, R121, PT ;  /* 0x00000079cc00720c */ /* 0x000fe20003f66270 */
[----:B------:R-:W-:Y:S01]  /*3e80*/  IMAD.SHL.U32 R75, R197, 0x8, RZ ;  /* 0x00000008c54b7824 */ /* 0x000fe200078e00ff */
[----:B--2---:R-:W-:Y:S01]  /*3e90*/  MOV R73, R82 ;  /* 0x0000005200497202 */ /* 0x004fe20000000f00 */
[----:B---3--:R-:W-:Y:S01]  /*3ea0*/  IMAD.MOV.U32 R72, RZ, RZ, R11 ;  /* 0x000000ffff487224 */ /* 0x008fe200078e000b */
[----:B------:R-:W-:Y:S03]  /*3eb0*/  BSSY B3, `(.L_x_3774) ;  /* 0x000002c000037945 */ /* 0x000fe60003800000 */
[----:B------:R-:W-:-:S06]  /*3ec0*/  IMAD.WIDE R72, R75, 0x2, R72 ;  /* 0x000000024b487825 */ /* 0x000fcc00078e0248 */
[----:B0-----:R-:W-:Y:S05]  /*3ed0*/  @P3 BRA `(.L_x_3775) ;  /* 0x0000000000a43947 */ /* 0x001fea0003800000 */
[----:B------:R-:W-:Y:S01]  /*3ee0*/  SHF.R.U64 R74, R68, 0x10, R69 ;  /* 0x00000010444a7819 */ /* 0x000fe20000001245 */
[----:B----4-:R-:W-:Y:S01]  /*3ef0*/  HADD2.F32 R76, -RZ, R15.H0_H0 ;  /* 0x2000000fff4c7230 */ /* 0x010fe20000004100 */
[----:B------:R-:W-:Y:S01]  /*3f00*/  SHF.R.U32.HI R75, RZ, 0x10, R71 ;  /* 0x00000010ff4b7819 */ /* 0x000fe20000011647 */
[----:B------:R-:W-:Y:S01]  /*3f10*/  HADD2.F32 R79, -RZ, R159.H1_H1 ;  /* 0x3000009fff4f7230 */ /* 0x000fe20000004100 */
[----:B------:R-:W-:Y:S01]  /*3f20*/  SHF.R.U32.HI R68, RZ, 0x10, R69 ;  /* 0x00000010ff447819 */ /* 0x000fe20000011645 */
[----:B------:R-:W-:Y:S01]  /*3f30*/  HADD2.F32 R74, -RZ, R74.H0_H0 ;  /* 0x2000004aff4a7230 */ /* 0x000fe20000004100 */
[----:B------:R-:W-:Y:S01]  /*3f40*/  SHF.R.U64 R69, R70, 0x10, R71 ;  /* 0x0000001046457819 */ /* 0x000fe20000001247 */
[----:B------:R-:W-:Y:S02]  /*3f50*/  HADD2.F32 R75, -RZ, R75.H0_H0 ;  /* 0x2000004bff4b7230 */ /* 0x000fe40000004100 */
[----:B------:R-:W-:Y:S02]  /*3f60*/  HADD2.F32 R70, -RZ, R15.H1_H1 ;  /* 0x3000000fff467230 */ /* 0x000fe40000004100 */
[----:B------:R-:W-:-:S02]  /*3f70*/  HADD2.F32 R78, -RZ, R69.H0_H0 ;  /* 0x20000045ff4e7230 */ /* 0x000fc40000004100 */
[--C-:B------:R-:W-:Y:S02]  /*3f80*/  HADD2.F32 R69, -RZ, R13.reuse.H1_H1 ;  /* 0x3000000dff457230 */ /* 0x100fe40000004100 */
[-C--:B------:R-:W-:Y:S01]  /*3f90*/  FMUL.FTZ R15, R70, R75.reuse ;  /* 0x0000004b460f7220 */ /* 0x080fe20000410000 */
[----:B------:R-:W-:Y:S02]  /*3fa0*/  HADD2.F32 R13, -RZ, R13.H0_H0 ;  /* 0x2000000dff0d7230 */ /* 0x000fe40000004100 */
[C---:B------:R-:W-:Y:S01]  /*3fb0*/  FMUL.FTZ R75, R76.reuse, R75 ;  /* 0x0000004b4c4b7220 */ /* 0x040fe20000410000 */
[----:B------:R-:W-:Y:S02]  /*3fc0*/  HADD2.F32 R71, -RZ, R68.H0_H0 ;  /* 0x20000044ff477230 */ /* 0x000fe40000004100 */
[-C--:B------:R-:W-:Y:S01]  /*3fd0*/  FMUL.FTZ R68, R69, R78.reuse ;  /* 0x0000004e45447220 */ /* 0x080fe20000410000 */
[----:B------:R-:W-:Y:S02]  /*3fe0*/  FMUL.FTZ R78, R13, R78 ;  /* 0x0000004e0d4e7220 */ /* 0x000fe40000410000 */
[-C--:B------:R-:W-:Y:S01]  /*3ff0*/  FFMA.FTZ R15, R76, R71.reuse, -R15 ;  /* 0x000000474c0f7223 */ /* 0x080fe2000001080f */
[----:B------:R-:W-:Y:S01]  /*4000*/  FFMA.FTZ R70, R70, R71, R75 ;  /* 0x0000004746467223 */ /* 0x000fe2000001004b */
[----:B------:R-:W-:-:S02]  /*4010*/  HADD2.F32 R71, -RZ, R161.H1_H1 ;  /* 0x300000a1ff477230 */ /* 0x000fc40000004100 */
[-C--:B------:R-:W-:Y:S01]  /*4020*/  FFMA.FTZ R13, R13, R74.reuse, -R68 ;  /* 0x0000004a0d0d7223 */ /* 0x080fe20000010844 */
[--C-:B------:R-:W-:Y:S02]  /*4030*/  HADD2.F32 R75, -RZ, R12.reuse.H1_H1 ;  /* 0x3000000cff4b7230 */ /* 0x100fe40000004100 */
[----:B------:R-:W-:Y:S01]  /*4040*/  FFMA.FTZ R68, R69, R74, R78 ;  /* 0x0000004a45447223 */ /* 0x000fe2000001004e */
[----:B------:R-:W-:Y:S01]  /*4050*/  HADD2.F32 R76, -RZ, R12.H0_H0 ;  /* 0x2000000cff4c7230 */ /* 0x000fe20000004100 */
[----:B------:R-:W-:Y:S01]  /*4060*/  F2FP.F16.F32.PACK_AB R15, R70, R15 ;  /* 0x0000000f460f723e */ /* 0x000fe200000000ff */
[----:B------:R-:W-:Y:S02]  /*4070*/  HADD2.F32 R69, -RZ, R162.H0_H0 ;  /* 0x200000a2ff457230 */ /* 0x000fe40000004100 */
[-C--:B------:R-:W-:Y:S01]  /*4080*/  FMUL.FTZ R77, R75, R71.reuse ;  /* 0x000000474b4d7220 */ /* 0x080fe20000410000 */
[--C-:B------:R-:W-:Y:S02]  /*4090*/  HADD2.F32 R12, -RZ, R14.reuse.H1_H1 ;  /* 0x3000000eff0c7230 */ /* 0x100fe40000004100 */
[----:B------:R-:W-:Y:S01]  /*40a0*/  FMUL.FTZ R78, R76, R71 ;  /* 0x000000474c4e7220 */ /* 0x000fe20000410000 */
[----:B------:R-:W-:Y:S01]  /*40b0*/  HADD2.F32 R74, -RZ, R159.H0_H0 ;  /* 0x2000009fff4a7230 */ /* 0x000fe20000004100 */
[----:B------:R-:W-:Y:S01]  /*40c0*/  F2FP.F16.F32.PACK_AB R13, R68, R13 ;  /* 0x0000000d440d723e */ /* 0x000fe200000000ff */
[----:B------:R-:W-:-:S02]  /*40d0*/  HADD2.F32 R14, -RZ, R14.H0_H0 ;  /* 0x2000000eff0e7230 */ /* 0x000fc40000004100 */
[-C--:B------:R-:W-:Y:S01]  /*40e0*/  FMUL.FTZ R71, R12, R69.reuse ;  /* 0x000000450c477220 */ /* 0x080fe20000410000 */
[-C--:B------:R-:W-:Y:S01]  /*40f0*/  FFMA.FTZ R77, R76, R74.reuse, -R77 ;  /* 0x0000004a4c4d7223 */ /* 0x080fe2000001084d */
[----:B------:R-:W-:Y:S01]  /*4100*/  FFMA.FTZ R78, R75, R74, R78 ;  /* 0x0000004a4b4e7223 */ /* 0x000fe2000001004e */
[C---:B------:R-:W-:Y:S01]  /*4110*/  FMUL.FTZ R69, R14.reuse, R69 ;  /* 0x000000450e457220 */ /* 0x040fe20000410000 */
[----:B------:R-:W-:-:S03]  /*4120*/  FFMA.FTZ R71, R14, R79, -R71 ;  /* 0x0000004f0e477223 */ /* 0x000fc60000010847 */
[----:B------:R-:W-:Y:S01]  /*4130*/  FFMA.FTZ R12, R12, R79, R69 ;  /* 0x0000004f0c0c7223 */ /* 0x000fe20000010045 */
[----:B------:R-:W-:-:S04]  /*4140*/  F2FP.F16.F32.PACK_AB R78, R78, R77 ;  /* 0x0000004d4e4e723e */ /* 0x000fc800000000ff */
[----:B------:R-:W-:Y:S01]  /*4150*/  F2FP.F16.F32.PACK_AB R14, R12, R71 ;  /* 0x000000470c0e723e */ /* 0x000fe200000000ff */
[----:B------:R-:W-:-:S07]  /*4160*/  IMAD.MOV.U32 R12, RZ, RZ, R78 ;  /* 0x000000ffff0c7224 */ /* 0x000fce00078e004e */
.L_x_3775:
[----:B------:R-:W-:Y:S05]  /*4170*/  BSYNC B3 ;  /* 0x0000000000037941 */ /* 0x000fea0003800000 */
.L_x_3774:
[----:B----4-:R0:W-:Y:S02]  /*4180*/  ST.E.128 desc[UR56][R72.64], R12 ;  /* 0x0000000c48007985 */ /* 0x0101e4000c101d38 */
.L_x_3773:
[----:B------:R-:W-:Y:S05]  /*4190*/  BSYNC B2 ;  /* 0x0000000000027941 */ /* 0x000fea0003800000 */
.L_x_3772:
        /* <DEDUP_REMOVED lines=10> */
[----:B----4-:R-:W-:Y:S01]  /*4240*/  HADD2.F32 R72, -RZ, R15.H0_H0 ;  /* 0x2000000fff487230 */ /* 0x010fe20000004100 */
[----:B------:R-:W-:Y:S01]  /*4250*/  SHF.R.U32.HI R71, RZ, 0x10, R67 ;  /* 0x00000010ff477819 */ /* 0x000fe20000011643 */
[----:B------:R-:W-:Y:S01]  /*4260*/  HADD2.F32 R75, -RZ, R157.H0_H0 ;  /* 0x2000009dff4b7230 */ /* 0x000fe20000004100 */
        /* <DEDUP_REMOVED lines=23> */
[----:B------:R-:W-:Y:S02]  /*43e0*/  HADD2.F32 R12, -RZ, R14.H1_H1 ;  /* 0x3000000eff0c7230 */ /* 0x000fe40000004100 */
[----:B------:R-:W-:Y:S01]  /*43f0*/  FMUL.FTZ R74, R72, R67 ;  /* 0x00000043484a7220 */ /* 0x000fe20000410000 */
[----:B------:R-:W-:Y:S01]  /*4400*/  HADD2.F32 R70, -RZ, R158.H1_H1 ;  /* 0x3000009eff467230 */ /* 0x000fe20000004100 */
        /* <DEDUP_REMOVED lines=11> */
.L_x_3779:
[----:B------:R-:W-:Y:S05]  /*44c0*/  BSYNC B3 ;  /* 0x0000000000037941 */ /* 0x000fea0003800000 */
.L_x_3778:
[----:B----4-:R0:W-:Y:S02]  /*44d0*/  ST.E.128 desc[UR56][R68.64], R12 ;  /* 0x0000000c44007985 */ /* 0x0101e4000c101d38 */
.L_x_3777:
[----:B------:R-:W-:Y:S05]  /*44e0*/  BSYNC B2 ;  /* 0x0000000000027941 */ /* 0x000fea0003800000 */
.L_x_3776:
        /* <DEDUP_REMOVED lines=10> */
[----:B----4-:R-:W-:Y:S01]  /*4590*/  HADD2.F32 R67, -RZ, R13.H1_H1 ;  /* 0x3000000dff437230 */ /* 0x010fe20000004100 */
[----:B------:R-:W-:Y:S01]  /*45a0*/  SHF.R.U32.HI R63, RZ, 0x10, R63 ;  /* 0x00000010ff3f7819 */ /* 0x000fe2000001163f */
[----:B------:R-:W-:Y:S01]  /*45b0*/  HADD2.F32 R66, -RZ, R15.H1_H1 ;  /* 0x3000000fff427230 */ /* 0x000fe20000004100 */
[--C-:B------:R-:W-:Y:S01]  /*45c0*/  SHF.R.U64 R60, R60, 0x10, R61.reuse ;  /* 0x000000103c3c7819 */ /* 0x100fe2000000123d */
[----:B------:R-:W-:Y:S01]  /*45d0*/  HADD2.F32 R62, -RZ, R62.H0_H0 ;  /* 0x2000003eff3e7230 */ /* 0x000fe20000004100 */
[----:B------:R-:W-:Y:S01]  /*45e0*/  SHF.R.U32.HI R61, RZ, 0x10, R61 ;  /* 0x00000010ff3d7819 */ /* 0x000fe2000001163d */
[----:B------:R-:W-:Y:S02]  /*45f0*/  HADD2.F32 R63, -RZ, R63.H0_H0 ;  /* 0x2000003fff3f7230 */ /* 0x000fe40000004100 */
[----:B------:R-:W-:Y:S02]  /*4600*/  HADD2.F32 R13, -RZ, R13.H0_H0 ;  /* 0x2000000dff0d7230 */ /* 0x000fe40000004100 */
[----:B------:R-:W-:Y:S01]  /*4610*/  FMUL.FTZ R70, R67, R62 ;  /* 0x0000003e43467220 */ /* 0x000fe20000410000 */
[----:B------:R-:W-:-:S02]  /*4620*/  HADD2.F32 R68, -RZ, R15.H0_H0 ;  /* 0x2000000fff447230 */ /* 0x000fc40000004100 */
[-C--:B------:R-:W-:Y:S01]  /*4630*/  FMUL.FTZ R15, R66, R63.reuse ;  /* 0x0000003f420f7220 */ /* 0x080fe20000410000 */
[----:B------:R-:W-:Y:S02]  /*4640*/  HADD2.F32 R60, -RZ, R60.H0_H0 ;  /* 0x2000003cff3c7230 */ /* 0x000fe40000004100 */
[C---:B------:R-:W-:Y:S01]  /*4650*/  FMUL.FTZ R62, R13.reuse, R62 ;  /* 0x0000003e0d3e7220 */ /* 0x040fe20000410000 */
[----:B------:R-:W-:Y:S02]  /*4660*/  HADD2.F32 R61, -RZ, R61.H0_H0 ;  /* 0x2000003dff3d7230 */ /* 0x000fe40000004100 */
[----:B------:R-:W-:Y:S01]  /*4670*/  FMUL.FTZ R63, R68, R63 ;  /* 0x0000003f443f7220 */ /* 0x000fe20000410000 */
[-C--:B------:R-:W-:Y:S01]  /*4680*/  FFMA.FTZ R70, R13, R60.reuse, -R70 ;  /* 0x0000003c0d467223 */ /* 0x080fe20000010846 */
[----:B------:R-:W-:Y:S02]  /*4690*/  FFMA.FTZ R67, R67, R60, R62 ;  /* 0x0000003c43437223 */ /* 0x000fe4000001003e */
[----:B------:R-:W-:Y:S01]  /*46a0*/  FFMA.FTZ R66, R66, R61, R63 ;  /* 0x0000003d42427223 */ /* 0x000fe2000001003f */
[----:B------:R-:W-:-:S02]  /*46b0*/  HADD2.F32 R63, -RZ, R156.H0_H0 ;  /* 0x2000009cff3f7230 */ /* 0x000fc40000004100 */
[----:B------:R-:W-:Y:S01]  /*46c0*/  FFMA.FTZ R15, R68, R61, -R15 ;  /* 0x0000003d440f7223 */ /* 0x000fe2000001080f */
[--C-:B------:R-:W-:Y:S02]  /*46d0*/  HADD2.F32 R60, -RZ, R12.reuse.H1_H1 ;  /* 0x3000000cff3c7230 */ /* 0x100fe40000004100 */
[----:B------:R-:W-:Y:S02]  /*46e0*/  HADD2.F32 R62, -RZ, R12.H0_H0 ;  /* 0x2000000cff3e7230 */ /* 0x000fe40000004100 */
[----:B------:R-:W-:Y:S02]  /*46f0*/  HADD2.F32 R61, -RZ, R156.H1_H1 ;  /* 0x3000009cff3d7230 */ /* 0x000fe40000004100 */
[-C--:B------:R-:W-:Y:S01]  /*4700*/  FMUL.FTZ R69, R60, R63.reuse ;  /* 0x0000003f3c457220 */ /* 0x080fe20000410000 */
[--C-:B------:R-:W-:Y:S02]  /*4710*/  HADD2.F32 R12, -RZ, R14.reuse.H1_H1 ;  /* 0x3000000eff0c7230 */ /* 0x100fe40000004100 */
[----:B------:R-:W-:Y:S01]  /*4720*/  FMUL.FTZ R63, R62, R63 ;  /* 0x0000003f3e3f7220 */ /* 0x000fe20000410000 */
[----:B------:R-:W-:Y:S01]  /*4730*/  HADD2.F32 R14, -RZ, R14.H0_H0 ;  /* 0x2000000eff0e7230 */ /* 0x000fe20000004100 */
[----:B------:R-:W-:Y:S01]  /*4740*/  F2FP.F16.F32.PACK_AB R15, R66, R15 ;  /* 0x0000000f420f723e */ /* 0x000fe200000000ff */
[----:B------:R-:W-:-:S02]  /*4750*/  HADD2.F32 R13, -RZ, R155.H1_H1 ;  /* 0x3000009bff0d7230 */ /* 0x000fc40000004100 */
[-C--:B------:R-:W-:Y:S01]  /*4760*/  FMUL.FTZ R71, R12, R61.reuse ;  /* 0x0000003d0c477220 */ /* 0x080fe20000410000 */
[----:B------:R-:W-:Y:S02]  /*4770*/  HADD2.F32 R155, -RZ, R155.H0_H0 ;  /* 0x2000009bff9b7230 */ /* 0x000fe40000004100 */
        /* <DEDUP_REMOVED lines=9> */
.L_x_3783:
[----:B------:R-:W-:Y:S05]  /*4810*/  BSYNC B3 ;  /* 0x0000000000037941 */ /* 0x000fea0003800000 */
.L_x_3782:
[----:B----4-:R0:W-:Y:S02]  /*4820*/  ST.E.128 desc[UR56][R64.64], R12 ;  /* 0x0000000c40007985 */ /* 0x0101e4000c101d38 */
.L_x_3781:
[----:B------:R-:W-:Y:S05]  /*4830*/  BSYNC B2 ;  /* 0x0000000000027941 */ /* 0x000fea0003800000 */
.L_x_3780:
        /* <DEDUP_REMOVED lines=8> */
[--C-:B------:R-:W-:Y:S02]  /*48c0*/  SHF.R.U64 R11, R58, 0x10, R59.reuse ;  /* 0x000000103a0b7819 */ /* 0x100fe4000000123b */
[----:B------:R-:W-:Y:S02]  /*48d0*/  SHF.R.U32.HI R64, RZ, 0x10, R59 ;  /* 0x00000010ff407819 */ /* 0x000fe4000001163b */
[--C-:B------:R-:W-:Y:S01]  /*48e0*/  SHF.R.U64 R63, R56, 0x10, R57.reuse ;  /* 0x00000010383f7819 */ /* 0x100fe20000001239 */
[----:B----4-:R-:W-:Y:S01]  /*48f0*/  IMAD.MOV.U32 R56, RZ, RZ, R12 ;  /* 0x000000ffff387224 */ /* 0x010fe200078e000c */
[----:B------:R-:W-:Y:S01]  /*4900*/  SHF.R.U32.HI R62, RZ, 0x10, R57 ;  /* 0x00000010ff3e7819 */ /* 0x000fe20000011639 */
[----:B------:R-:W-:Y:S02]  /*4910*/  HADD2.F32 R59, -RZ, R11.H0_H0 ;  /* 0x2000000bff3b7230 */ /* 0x000fe40000004100 */
[----:B------:R-:W-:Y:S02]  /*4920*/  HADD2.F32 R12, -RZ, R13.H1_H1 ;  /* 0x3000000dff0c7230 */ /* 0x000fe40000004100 */
[----:B------:R-:W-:-:S02]  /*4930*/  HADD2.F32 R64, -RZ, R64.H0_H0 ;  /* 0x20000040ff407230 */ /* 0x000fc40000004100 */
[----:B------:R-:W-:Y:S02]  /*4940*/  HADD2.F32 R11, -RZ, R13.H0_H0 ;  /* 0x2000000dff0b7230 */ /* 0x000fe40000004100 */
[-C--:B------:R-:W-:Y:S01]  /*4950*/  FMUL.FTZ R66, R12, R59.reuse ;  /* 0x0000003b0c427220 */ /* 0x080fe20000410000 */
[--C-:B------:R-:W-:Y:S02]  /*4960*/  HADD2.F32 R57, -RZ, R15.reuse.H1_H1 ;  /* 0x3000000fff397230 */ /* 0x100fe40000004100 */
[----:B------:R-:W-:Y:S02]  /*4970*/  HADD2.F32 R13, -RZ, R15.H0_H0 ;  /* 0x2000000fff0d7230 */ /* 0x000fe40000004100 */
[----:B------:R-:W-:Y:S01]  /*4980*/  FMUL.FTZ R59, R11, R59 ;  /* 0x0000003b0b3b7220 */ /* 0x000fe20000410000 */
[----:B------:R-:W-:Y:S02]  /*4990*/  HADD2.F32 R58, -RZ, R63.H0_H0 ;  /* 0x2000003fff3a7230 */ /* 0x000fe40000004100 */
[----:B------:R-:W-:Y:S01]  /*49a0*/  FMUL.FTZ R68, R57, R64 ;  /* 0x0000004039447220 */ /* 0x000fe20000410000 */
[----:B------:R-:W-:-:S02]  /*49b0*/  HADD2.F32 R62, -RZ, R62.H0_H0 ;  /* 0x2000003eff3e7230 */ /* 0x000fc40000004100 */
[----:B------:R-:W-:Y:S01]  /*49c0*/  FMUL.FTZ R64, R13, R64 ;  /* 0x000000400d407220 */ /* 0x000fe20000410000 */
[----:B------:R-:W-:Y:S02]  /*49d0*/  HADD2.F32 R15, -RZ, R56.H1_H1 ;  /* 0x30000038ff0f7230 */ /* 0x000fe40000004100 */
[----:B------:R-:W-:Y:S01]  /*49e0*/  FFMA.FTZ R12, R12, R58, R59 ;  /* 0x0000003a0c0c7223 */ /* 0x000fe2000001003b */
[----:B------:R-:W-:Y:S02]  /*49f0*/  HADD2.F32 R59, -RZ, R154.H0_H0 ;  /* 0x2000009aff3b7230 */ /* 0x000fe40000004100 */
[----:B------:R-:W-:Y:S01]  /*4a00*/  FFMA.FTZ R64, R57, R62, R64 ;  /* 0x0000003e39407223 */ /* 0x000fe20000010040 */
[----:B------:R-:W-:Y:S02]  /*4a10*/  HADD2.F32 R56, -RZ, R56.H0_H0 ;  /* 0x20000038ff387230 */ /* 0x000fe40000004100 */
[----:B------:R-:W-:Y:S01]  /*4a20*/  FFMA.FTZ R11, R11, R58, -R66 ;  /* 0x0000003a0b0b7223 */ /* 0x000fe20000010842 */
[----:B------:R-:W-:-:S02]  /*4a30*/  HADD2.F32 R154, -RZ, R154.H1_H1 ;  /* 0x3000009aff9a7230 */ /* 0x000fc40000004100 */
[----:B------:R-:W-:Y:S01]  /*4a40*/  FFMA.FTZ R13, R13, R62, -R68 ;  /* 0x0000003e0d0d7223 */ /* 0x000fe20000010844 */
[--C-:B------:R-:W-:Y:S02]  /*4a50*/  HADD2.F32 R57, -RZ, R14.reuse.H1_H1 ;  /* 0x3000000eff397230 */ /* 0x100fe40000004100 */
[-C--:B------:R-:W-:Y:S01]  /*4a60*/  FMUL.FTZ R63, R15, R59.reuse ;  /* 0x0000003b0f3f7220 */ /* 0x080fe20000410000 */
[----:B------:R-:W-:Y:S02]  /*4a70*/  HADD2.F32 R14, -RZ, R14.H0_H0 ;  /* 0x2000000eff0e7230 */ /* 0x000fe40000004100 */
[----:B------:R-:W-:Y:S01]  /*4a80*/  FMUL.FTZ R62, R56, R59 ;  /* 0x0000003b383e7220 */ /* 0x000fe20000410000 */
[--C-:B------:R-:W-:Y:S02]  /*4a90*/  HADD2.F32 R58, -RZ, R153.reuse.H0_H0 ;  /* 0x20000099ff3a7230 */ /* 0x100fe40000004100 */
[----:B------:R-:W-:Y:S01]  /*4aa0*/  FMUL.FTZ R59, R57, R154 ;  /* 0x0000009a393b7220 */ /* 0x000fe20000410000 */
[----:B------:R-:W-:-:S02]  /*4ab0*/  HADD2.F32 R153, -RZ, R153.H1_H1 ;  /* 0x30000099ff997230 */ /* 0x000fc40000004100 */
        /* <DEDUP_REMOVED lines=8> */
[----:B------:R-:W-:Y:S02]  /*4b40*/  F2FP.F16.F32.PACK_AB R12, R62, R63 ;  /* 0x0000003f3e0c723e */ /* 0x000fe400000000ff */
[----:B------:R-:W-:-:S07]  /*4b50*/  F2FP.F16.F32.PACK_AB R14, R154, R59 ;  /* 0x0000003b9a0e723e */ /* 0x000fce00000000ff */
.L_x_3785:
[----:B------:R-:W-:Y:S05]  /*4b60*/  BSYNC B2 ;  /* 0x0000000000027941 */ /* 0x000fea0003800000 */
.L_x_3784:
[----:B----4-:R0:W-:Y:S02]  /*4b70*/  ST.E.128 desc[UR56][R60.64], R12 ;  /* 0x0000000c3c007985 */ /* 0x0101e4000c101d38 */
.L_x_3763:
[----:B------:R-:W-:Y:S05]  /*4b80*/  BSYNC B1 ;  /* 0x0000000000017941 */ /* 0x000fea0003800000 */
.L_x_3762:
[----:B------:R-:W-:-:S03]  /*4b90*/  UMOV UR4, 0xffffffff ;  /* 0xffffffff00047882 */ /* 0x000fc60000000000 */
[----:B------:R-:W-:Y:S05]  /*4ba0*/  BRA.DIV UR4, `(.L_x_3786) ;  /* 0x000001ba04b47947 */ /* 0x000fea000b800000 */
[----:B-1----:R-:W1:Y:S04]  /*4bb0*/  SHFL.IDX PT, R117, R117, 0x1, 0x1c1f ;  /* 0x003c1f0075757f89 */ /* 0x002e6800000e0000 */
[----:B------:R-:W0:Y:S02]  /*4bc0*/  SHFL.IDX PT, R120, R120, 0x1, 0x1c1f ;  /* 0x003c1f0078787f89 */ /* 0x000e2400000e0000 */
.L_x_4090:
[----:B------:R-:W-:Y:S05]  /*4bd0*/  @P4 BRA `(.L_x_3787) ;  /* 0x0000005400084947 */ /* 0x000fea0003800000 */
[----:B------:R-:W-:Y:S01]  /*4be0*/  ISETP.NE.AND P3, PT, R6, RZ, PT ;  /* 0x000000ff0600720c */ /* 0x000fe20003f65270 */
[----:B------:R-:W-:-:S12]  /*4bf0*/  BSSY B1, `(.L_x_3788) ;  /* 0x0000032000017945 */ /* 0x000fd80003800000 */
[----:B------:R-:W-:Y:S05]  /*4c00*/  @!P3 BRA `(.L_x_3789) ;  /* 0x0000000000c0b947 */ /* 0x000fea0003800000 */
[----:B0---4-:R0:W4:Y:S01]  /*4c10*/  LDS.128 R12, [R28+0x20000] ;  /* 0x020000001c0c7984 */ /* 0x0111220000000c00 */
[C---:B------:R-:W-:Y:S01]  /*4c20*/  LEA R56, P3, R16.reuse, R120, 0x1 ;  /* 0x0000007810387211 */ /* 0x040fe200078608ff */
[----:B------:R-:W-:Y:S03]  /*4c30*/  BSSY B2, `(.L_x_3790) ;  /* 0x000002c000027945 */ /* 0x000fe60003800000 */
[----:B-1----:R-:W-:Y:S02]  /*4c40*/  LEA.HI.X R57, R16, R117, R17, 0x1, P3 ;  /* 0x0000007510397211 */ /* 0x002fe400018f0c11 */
[----:B------:R-:W-:-:S13]  /*4c50*/  ISETP.GE.AND P3, PT, R194, R121, PT ;  /* 0x00000079c200720c */ /* 0x000fda0003f66270 */
[----:B0-----:R-:W-:Y:S05]  /*4c60*/  @P3 BRA `(.L_x_3791) ;  /* 0x0000000000a03947 */ /* 0x001fea0003800000 */
[----:B---3--:R-:W-:Y:S01]  /*4c70*/  SHF.R.U64 R11, R52, 0x10, R53 ;  /* 0x00000010340b7819 */ /* 0x008fe20000001235 */
        /* <DEDUP_REMOVED lines=39> */
.L_x_3791:
[----:B------:R-:W-:Y:S05]  /*4ef0*/  BSYNC B2 ;  /* 0x0000000000027941 */ /* 0x000fea0003800000 */
.L_x_3790:
[----:B----4-:R0:W-:Y:S02]  /*4f00*/  ST.E.128 desc[UR56][R56.64], R12 ;  /* 0x0000000c38007985 */ /* 0x0101e4000c101d38 */
.L_x_3789:
[----:B------:R-:W-:Y:S05]  /*4f10*/  BSYNC B1 ;  /* 0x0000000000017941 */ /* 0x000fea0003800000 */
.L_x_3788:
[----:B------:R-:W-:Y:S01]  /*4f20*/  ISETP.NE.AND P3, PT, R7, RZ, PT ;  /* 0x000000ff0700720c */ /* 0x000fe20003f65270 */
[----:B------:R-:W-:-:S12]  /*4f30*/  BSSY B1, `(.L_x_3792) ;  /* 0x0000034000017945 */ /* 0x000fd80003800000 */
[----:B------:R-:W-:Y:S05]  /*4f40*/  @!P3 BRA `(.L_x_3793) ;  /* 0x0000000000c8b947 */ /* 0x000fea0003800000 */
[----:B0---4-:R0:W4:Y:S01]  /*4f50*/  LDS.128 R12, [R31+0x20000] ;  /* 0x020000001f0c7984 */ /* 0x0111220000000c00 */
[----:B------:R-:W-:Y:S01]  /*4f60*/  ISETP.GE.AND P3, PT, R206, R121, PT ;  /* 0x00000079ce00720c */ /* 0x000fe20003f66270 */
[----:B------:R-:W-:Y:S01]  /*4f70*/  IMAD.MOV.U32 R52, RZ, RZ, R120 ;  /* 0x000000ffff347224 */ /* 0x000fe200078e0078 */
[----:B---3--:R-:W-:Y:S01]  /*4f80*/  SHF.L.U32 R11, R196, 0x3, RZ ;  /* 0x00000003c40b7819 */ /* 0x008fe200000006ff */
[----:B-1----:R-:W-:Y:S01]  /*4f90*/  IMAD.MOV.U32 R53, RZ, RZ, R117 ;  /* 0x000000ffff357224 */ /* 0x002fe200078e0075 */
[----:B------:R-:W-:Y:S03]  /*4fa0*/  BSSY B2, `(.L_x_3794) ;  /* 0x000002b000027945 */ /* 0x000fe60003800000 */
[----:B------:R-:W-:-:S06]  /*4fb0*/  IMAD.WIDE R52, R11, 0x2, R52 ;  /* 0x000000020b347825 */ /* 0x000fcc00078e0234 */
        /* <DEDUP_REMOVED lines=41> */
.L_x_3795:
[----:B------:R-:W-:Y:S05]  /*5250*/  BSYNC B2 ;  /* 0x0000000000027941 */ /* 0x000fea0003800000 */
.L_x_3794:
[----:B----4-:R0:W-:Y:S02]  /*5260*/  ST.E.128 desc[UR56][R52.64], R12 ;  /* 0x0000000c34007985 */ /* 0x0101e4000c101d38 */
.L_x_3793:
[----:B------:R-:W-:Y:S05]  /*5270*/  BSYNC B1 ;  /* 0x0000000000017941 */ /* 0x000fea0003800000 */
.L_x_3792:
        /* <DEDUP_REMOVED lines=51> */
.L_x_3799:
[----:B------:R-:W-:Y:S05]  /*55b0*/  BSYNC B2 ;  /* 0x0000000000027941 */ /* 0x000fea0003800000 */
.L_x_3798:
[----:B----4-:R0:W-:Y:S02]  /*55c0*/  ST.E.128 desc[UR56][R48.64], R12 ;  /* 0x0000000c30007985 */ /* 0x0101e4000c101d38 */
.L_x_3797:
[----:B------:R-:W-:Y:S05]  /*55d0*/  BSYNC B1 ;  /* 0x0000000000017941 */ /* 0x000fea0003800000 */
.L_x_3796:
        /* <DEDUP_REMOVED lines=49> */
.L_x_3803:
[----:B------:R-:W-:Y:S05]  /*58f0*/  BSYNC B2 ;  /* 0x0000000000027941 */ /* 0x000fea0003800000 */
.L_x_3802:
[----:B----4-:R0:W-:Y:S02]  /*5900*/  ST.E.128 desc[UR56][R44.64], R12 ;  /* 0x0000000c2c007985 */ /* 0x0101e4000c101d38 */
.L_x_3801:
[----:B------:R-:W-:Y:S05]  /*5910*/  BSYNC B1 ;  /* 0x0000000000017941 */ /* 0x000fea0003800000 */
.L_x_3800:
        /* <DEDUP_REMOVED lines=49> */
.L_x_3807:
[----:B------:R-:W-:Y:S05]  /*5c30*/  BSYNC B2 ;  /* 0x0000000000027941 */ /* 0x000fea0003800000 */
.L_x_3806:
[----:B----4-:R0:W-:Y:S02]  /*5c40*/  ST.E.128 desc[UR56][R40.64], R12 ;  /* 0x0000000c28007985 */ /* 0x0101e4000c101d38 */
.L_x_3805:
[----:B------:R-:W-:Y:S05]  /*5c50*/  BSYNC B1 ;  /* 0x0000000000017941 */ /* 0x000fea0003800000 */
.L_x_3804:
[----:B------:R-:W-:-:S13]  /*5c60*/  ISETP.NE.AND P3, PT, R20, RZ, PT ;  /* 0x000000ff1400720c */ /* 0x000fda0003f65270 */
        /* <DEDUP_REMOVED lines=47> */
.L_x_3809:
[----:B------:R-:W-:Y:S05]  /*5f60*/  BSYNC B1 ;  /* 0x0000000000017941 */ /* 0x000fea0003800000 */
.L_x_3808:
[----:B----4-:R0:W-:Y:S01]  /*5f70*/  ST.E.128 desc[UR56][R36.64], R12 ;  /* 0x0000000c24007985 */ /* 0x0101e2000c101d38 */
[----:B------:R-:W-:Y:S05]  /*5f80*/  BRA `(.L_x_3787) ;  /* 0x00000040001c7947 */ /* 0x000fea0003800000 */
.L_x_3753:
        /* <DEDUP_REMOVED lines=19> */
[----:B------:R-:W-:Y:S02]  /*60c0*/  CS2R R40, SRZ ;  /* 0x0000000000287805 */ /* 0x000fe4000001ff00 */
[----:B------:R-:W-:Y:S02]  /*60d0*/  IADD3.X R33, R11, R102, RZ, P2, !PT ;  /* 0x000000660b217210 */ /* 0x000fe400017fe4ff */
[----:B------:R-:W-:Y:S02]  /*60e0*/  CS2R R54, SRZ ;  /* 0x0000000000367805 */ /* 0x000fe4000001ff00 */
[----:B------:R-:W-:-:S02]  /*60f0*/  LEA R56, P2, R32, UR4, 0x1 ;  /* 0x0000000420387c11 */ /* 0x000fc4000f8408ff */
[----:B------:R-:W-:Y:S02]  /*6100*/  CS2R R52, SRZ ;  /* 0x0000000000347805 */ /* 0x000fe4000001ff00 */
        /* <DEDUP_REMOVED lines=13> */
[----:B------:R-:W-:Y:S02]  /*61e0*/  ISETP.GE.AND P2, PT, R193, R121, PT ;  /* 0x00000079c100720c */ /* 0x000fe40003f46270 */
[----:B------:R-:W-:Y:S02]  /*61f0*/  CS2R R34, SRZ ;  /* 0x0000000000227805 */ /* 0x000fe4000001ff00 */
[----:B------:R-:W-:Y:S02]  /*6200*/  CS2R R32, SRZ ;  /* 0x0000000000207805 */ /* 0x000fe4000001ff00 */
[----:B------:R-:W-:-:S02]  /*6210*/  CS2R R46, SRZ ;  /* 0x00000000002e7805 */ /* 0x000fc4000001ff00 */
[----:B------:R-:W-:-:S05]  /*6220*/  CS2R R44, SRZ ;  /* 0x00000000002c7805 */ /* 0x000fca000001ff00 */
[----:B------:R0:W5:Y:S04]  /*6230*/  @!P2 LDG.E.128 R36, desc[UR56][R56.64+0x40] ;  /* 0x000040383824a981 */ /* 0x000168000c1e1d00 */
[----:B------:R0:W5:Y:S01]  /*6240*/  @!P2 LDG.E.128 R48, desc[UR56][R60.64+0x40] ;  /* 0x000040383c30a981 */ /* 0x000162000c1e1d00 */
[----:B------:R-:W-:-:S13]  /*6250*/  ISETP.GE.AND P2, PT, R192, R121, PT ;  /* 0x00000079c000720c */ /* 0x000fda0003f46270 */
[----:B------:R0:W5:Y:S04]  /*6260*/  @!P2 LDG.E.128 R32, desc[UR56][R56.64+0x80] ;  /* 0x000080383820a981 */ /* 0x000168000c1e1d00 */
[----:B------:R0:W5:Y:S02]  /*6270*/  @!P2 LDG.E.128 R44, desc[UR56][R60.64+0x80] ;  /* 0x000080383c2ca981 */ /* 0x000164000c1e1d00 */
.L_x_3811:
[----:B------:R-:W-:Y:S05]  /*6280*/  BSYNC B1 ;  /* 0x0000000000017941 */ /* 0x000fea0003800000 */
.L_x_3810:
        /* <DEDUP_REMOVED lines=10> */
[----:B------:R-:W-:Y:S02]  /*6330*/  CS2R R74, SRZ ;  /* 0x00000000004a7805 */ /* 0x000fe4000001ff00 */
[----:B------:R-:W-:Y:S02]  /*6340*/  CS2R R72, SRZ ;  /* 0x0000000000487805 */ /* 0x000fe4000001ff00 */
[----:B------:R-:W-:-:S02]  /*6350*/  CS2R R78, SRZ ;  /* 0x00000000004e7805 */ /* 0x000fc4000001ff00 */
[----:B-----5:R-:W-:Y:S01]  /*6360*/  MOV R81, R34 ;  /* 0x0000002200517202 */ /* 0x020fe20000000f00 */
[----:B------:R-:W-:Y:S01]  /*6370*/  IMAD.MOV.U32 R82, RZ, RZ, R35 ;  /* 0x000000ffff527224 */ /* 0x000fe200078e0023 */
[----:B------:R-:W-:Y:S01]  /*6380*/  CS2R R76, SRZ ;  /* 0x00000000004c7805 */ /* 0x000fe2000001ff00 */
[----:B------:R-:W-:Y:S06]  /*6390*/  @P4 BRA `(.L_x_3813) ;  /* 0x00000000007c4947 */ /* 0x000fec0003800000 */
[----:B------:R-:W-:Y:S01]  /*63a0*/  IADD3 R14, P2, P5, R98, R14, R106 ;  /* 0x0000000e620e7210 */ /* 0x000fe20007d5e06a */
[----:B------:R-:W-:Y:S01]  /*63b0*/  ULDC.64 UR4, c[0x0][0x3e8] ;  /* 0x0000fa0000047ab9 */ /* 0x000fe20000000a00 */
[----:B------:R-:W-:Y:S02]  /*63c0*/  CS2R R66, SRZ ;  /* 0x0000000000427805 */ /* 0x000fe4000001ff00 */
[----:B------:R-:W-:Y:S02]  /*63d0*/  CS2R R64, SRZ ;  /* 0x0000000000407805 */ /* 0x000fe4000001ff00 */
[----:B------:R-:W-:Y:S02]  /*63e0*/  IADD3.X R13, R102, R11, R105, P2, P5 ;  /* 0x0000000b660d7210 */ /* 0x000fe400017ea469 */
[----:B------:R-:W-:Y:S02]  /*63f0*/  CS2R R78, SRZ ;  /* 0x00000000004e7805 */ /* 0x000fe4000001ff00 */
[----:B------:R-:W-:-:S02]  /*6400*/  IADD3 R11, P2, P5, R92, R12, R108 ;  /* 0x0000000c5c0b7210 */ /* 0x000fc40007d5e06c */
[----:B------:R-:W-:Y:S02]  /*6410*/  CS2R R76, SRZ ;  /* 0x00000000004c7805 */ /* 0x000fe4000001ff00 */
        /* <DEDUP_REMOVED lines=23> */
.L_x_3813:
[----:B------:R-:W-:Y:S05]  /*6590*/  BSYNC B1 ;  /* 0x0000000000017941 */ /* 0x000fea0003800000 */
.L_x_3812:
[----:B------:R-:W-:Y:S01]  /*65a0*/  IMAD.MOV.U32 R11, RZ, RZ, R32 ;  /* 0x000000ffff0b7224 */ /* 0x000fe200078e0020 */
[----:B0-----:R-:W-:Y:S01]  /*65b0*/  MOV R12, R33 ;  /* 0x00000021000c7202 */ /* 0x001fe20000000f00 */
[----:B------:R-:W-:Y:S01]  /*65c0*/  IMAD.MOV.U32 R14, RZ, RZ, R37 ;  /* 0x000000ffff0e7224 */ /* 0x000fe200078e0025 */
[----:B------:R-:W-:Y:S01]  /*65d0*/  MOV R13, R36 ;  /* 0x00000024000d7202 */ /* 0x000fe20000000f00 */
[----:B------:R-:W-:Y:S01]  /*65e0*/  UISETP.NE.AND UP0, UPT, UR59, 0x3, UPT ;  /* 0x000000033b00788c */ /* 0x000fe2000bf05270 */
        /* <DEDUP_REMOVED lines=15> */
[----:B------:R-:W-:Y:S02]  /*66e0*/  PRMT R154, R14, 0x7610, R154 ;  /* 0x000076100e9a7816 */ /* 0x000fe4000000009a */
[----:B------:R-:W-:Y:S02]  /*66f0*/  MOV R11, R46 ;  /* 0x0000002e000b7202 */ /* 0x000fe40000000f00 */
[----:B------:R-:W-:Y:S02]  /*6700*/  MOV R14, R45 ;  /* 0x0000002d000e7202 */ /* 0x000fe40000000f00 */
        /* <DEDUP_REMOVED lines=10> */
[----:B------:R-:W-:-:S02]  /*67b0*/  PRMT R168, R168, 0x5410, R12 ;  /* 0x00005410a8a87816 */ /* 0x000fc4000000000c */
[----:B------:R-:W-:Y:S01]  /*67c0*/  PRMT R169, R14, 0x7610, R169 ;  /* 0x000076100ea97816 */ /* 0x000fe200000000a9 */
[----:B------:R-:W-:Y:S01]  /*67d0*/  IMAD.MOV.U32 R14, RZ, RZ, R53 ;  /* 0x000000ffff0e7224 */ /* 0x000fe200078e0035 */
[----:B------:R-:W-:Y:S02]  /*67e0*/  MOV R12, R55 ;  /* 0x00000037000c7202 */ /* 0x000fe40000000f00 */
[----:B------:R-:W-:Y:S02]  /*67f0*/  PRMT R169, R169, 0x5410, R11 ;  /* 0x00005410a9a97816 */ /* 0x000fe4000000000b */
[----:B------:R-:W-:Y:S01]  /*6800*/  PRMT R170, R12, 0x5410, R13 ;  /* 0x000054100caa7816 */ /* 0x000fe2000000000d */
[----:B-----5:R-:W-:Y:S01]  /*6810*/  IMAD.MOV.U32 R12, RZ, RZ, R59 ;  /* 0x000000ffff0c7224 */ /* 0x020fe200078e003b */
        /* <DEDUP_REMOVED lines=39> */
.L_x_3814:
[----:B------:R-:W-:Y:S01]  /*6a90*/  LEA R87, R18, R2, 0x3 ;  /* 0x0000000212577211 */ /* 0x000fe200078e18ff */
[----:B------:R-:W0:Y:S01]  /*6aa0*/  LDC R131, c[0x0][0x2f4] ;  /* 0x0000bd00ff837b82 */ /* 0x000e220000000800 */
[----:B------:R-:W-:Y:S01]  /*6ab0*/  SHF.L.U32 R88, R202, 0x1f, RZ ;  /* 0x0000001fca587819 */ /* 0x000fe200000006ff */
[----:B------:R-:W-:Y:S03]  /*6ac0*/  BSSY B1, `(.L_x_3815) ;  /* 0x0000003000017945 */ /* 0x000fe60003800000 */
[----:B------:R-:W1:Y:S02]  /*6ad0*/  SYNCS.PHASECHK.TRANS64.TRYWAIT P5, [R87+URZ+0x30890], R88 ;  /* 0x03089058570075a7 */ /* 0x000e6400080a017f */
[----:B-1----:R-:W-:Y:S05]  /*6ae0*/  @!P5 BRA `(.L_x_3816) ;  /* 0x0000019c0030d947 */ /* 0x002fea0003800000 */
.L_x_4091:
[----:B------:R-:W-:Y:S05]  /*6af0*/  BSYNC B1 ;  /* 0x0000000000017941 */ /* 0x000fea0003800000 */
.L_x_3815:
[----:B------:R-:W-:Y:S01]  /*6b00*/  UMOV UR4, 0xffffffff ;  /* 0xffffffff00047882 */ /* 0x000fe20000000000 */
[----:B0-----:R-:W-:Y:S02]  /*6b10*/  IMAD.IADD R135, R131, 0x1, -R122 ;  /* 0x0000000183877824 */ /* 0x001fe400078e0a7a */
[----:B------:R-:W-:Y:S05]  /*6b20*/  BRA.DIV UR4, `(.L_x_3817) ;  /* 0x0000019e04347947 */ /* 0x000fea000b800000 */
[----:B------:R0:W2:Y:S04]  /*6b30*/  SHFL.IDX PT, R119, R117, RZ, 0x1c1f ;  /* 0x001c1fff75777589 */ /* 0x0000a800000e0000 */
[----:B------:R0:W3:Y:S02]  /*6b40*/  SHFL.IDX PT, R11, R120, RZ, 0x1c1f ;  /* 0x001c1fff780b7589 */ /* 0x0000e400000e0000 */
.L_x_4095:
[----:B------:R-:W-:Y:S04]  /*6b50*/  BSSY B1, `(.L_x_3818) ;  /* 0x0000168000017945 */ /* 0x000fe80003800000 */
[----:B------:R-:W-:Y:S05]  /*6b60*/  @P3 BRA `(.L_x_3819) ;  /* 0x0000001400983947 */ /* 0x000fea0003800000 */
[----:B------:R-:W-:Y:S01]  /*6b70*/  ISETP.NE.AND P3, PT, R6, RZ, PT ;  /* 0x000000ff0600720c */ /* 0x000fe20003f65270 */
[----:B------:R-:W-:Y:S01]  /*6b80*/  BSSY B2, `(.L_x_3820) ;  /* 0x0000078000027945 */ /* 0x000fe20003800000 */
[----:B---3--:R-:W-:-:S11]  /*6b90*/  IMAD.MOV.U32 R118, RZ, RZ, R11 ;  /* 0x000000ffff767224 */ /* 0x008fd600078e000b */
[----:B------:R-:W-:Y:S05]  /*6ba0*/  @!P3 BRA `(.L_x_3821) ;  /* 0x0000000400d4b947 */ /* 0x000fea0003800000 */
[----:B------:R-:W-:Y:S01]  /*6bb0*/  SEL R12, R122, R135, !P0 ;  /* 0x000000877a0c7207 */ /* 0x000fe20004000000 */
[----:B------:R-:W-:Y:S01]  /*6bc0*/  BSSY B3, `(.L_x_3822) ;  /* 0x000006d000037945 */ /* 0x000fe20003800000 */
[----:B------:R-:W-:Y:S02]  /*6bd0*/  ISETP.GE.AND P3, PT, R16, R121, PT ;  /* 0x000000791000720c */ /* 0x000fe40003f66270 */
[----:B------:R-:W-:-:S04]  /*6be0*/  SHF.R.S32.HI R13, RZ, 0x1f, R12 ;  /* 0x0000001fff0d7819 */ /* 0x000fc8000001140c */
[----:B------:R-:W-:-:S04]  /*6bf0*/  LEA.HI R13, R13, R12, RZ, 0x4 ;  /* 0x0000000c0d0d7211 */ /* 0x000fc800078f20ff */
[----:B------:R-:W-:-:S04]  /*6c00*/  LEA.HI.SX32 R150, R13, R115, 0x1c ;  /* 0x000000730d967211 */ /* 0x000fc800078fe2ff */
[----:B------:R-:W-:-:S04]  /*6c10*/  SHF.R.S32.HI R13, RZ, 0x1f, R150 ;  /* 0x0000001fff0d7819 */ /* 0x000fc80000011496 */
[----:B------:R-:W-:Y:S02]  /*6c20*/  LEA.HI R13, R13, R150, RZ, 0x3 ;  /* 0x000000960d0d7211 */ /* 0x000fe400078f18ff */
[----:B------:R-:W-:Y:S02]  /*6c30*/  SHF.L.U32 R150, R150, 0x3, RZ ;  /* 0x0000000396967819 */ /* 0x000fe400000006ff */
[----:B------:R-:W-:Y:S02]  /*6c40*/  SHF.R.S32.HI R13, RZ, 0x3, R13 ;  /* 0x00000003ff0d7819 */ /* 0x000fe4000001140d */
[----:B------:R-:W-:-:S03]  /*6c50*/  LOP3.LUT R12, R216, 0x38, R150, 0xf8, !PT ;  /* 0x00000038d80c7812 */ /* 0x000fc600078ef896 */
[----:B------:R-:W-:Y:S01]  /*6c60*/  IMAD R13, R13, 0x1800, R218 ;  /* 0x000018000d0d7824 */ /* 0x000fe200078e02da */
[----:B------:R-:W-:-:S05]  /*6c70*/  LOP3.LUT R12, R12, R217, RZ, 0x3c, !PT ;  /* 0x000000d90c0c7212 */ /* 0x000fca00078e3cff */
[----:B------:R-:W-:-:S04]  /*6c80*/  IMAD.IADD R12, R13, 0x1, R12 ;  /* 0x000000010d0c7824 */ /* 0x000fc800078e020c */
[C---:B------:R-:W-:Y:S02]  /*6c90*/  IMAD R80, R18.reuse, 0x4800, R12 ;  /* 0x0000480012507824 */ /* 0x040fe400078e020c */
[----:B------:R-:W-:-:S03]  /*6ca0*/  IMAD R12, R18, 0x4800, R136 ;  /* 0x00004800120c7824 */ /* 0x000fc600078e0288 */
[----:B------:R-:W-:Y:S01]  /*6cb0*/  LEA R80, R80, R2, 0x1 ;  /* 0x0000000250507211 */ /* 0x000fe200078e08ff */
[----:B------:R-:W-:-:S05]  /*6cc0*/  IMAD R12, R12, 0x2, R2 ;  /* 0x000000020c0c7824 */ /* 0x000fca00078e0202 */
[----:B------:R-:W3:Y:S04]  /*6cd0*/  LDS.128 R80, [R80+0x1e400] ;  /* 0x01e4000050507984 */ /* 0x000ee80000000c00 */
[----:B------:R-:W4:Y:S01]  /*6ce0*/  LDS.128 R12, [R12+0x1e400] ;  /* 0x01e400000c0c7984 */ /* 0x000f220000000c00 */
[----:B------:R-:W-:Y:S05]  /*6cf0*/  @P3 BRA `(.L_x_3823) ;  /* 0x0000000400643947 */ /* 0x000fea0003800000 */
[----:B---3--:R-:W-:Y:S01]  /*6d00*/  IMAD.MOV.U32 R152, RZ, RZ, R81 ;  /* 0x000000ffff987224 */ /* 0x008fe200078e0051 */
[----:B------:R-:W-:Y:S01]  /*6d10*/  SHF.R.U64 R40, R40, 0x10, R41 ;  /* 0x0000001028287819 */ /* 0x000fe20000001229 */
[----:B----4-:R-:W-:Y:S01]  /*6d20*/  IMAD.MOV.U32 R151, RZ, RZ, R13 ;  /* 0x000000ffff977224 */ /* 0x010fe200078e000d */
[----:B------:R-:W-:Y:S01]  /*6d30*/  SHF.R.U32.HI R41, RZ, 0x10, R41 ;  /* 0x00000010ff297819 */ /* 0x000fe20000011629 */
[----:B------:R-:W-:Y:S01]  /*6d40*/  HADD2.F32 R153, -RZ, R153.H0_H0 ;  /* 0x20000099ff997230 */ /* 0x000fe20000004100 */
[----:B------:R-:W-:Y:S01]  /*6d50*/  SHF.R.U64 R42, R42, 0x10, R43 ;  /* 0x000000102a2a7819 */ /* 0x000fe2000000122b */
[----:B------:R-:W-:Y:S02]  /*6d60*/  HADD2.F32 R13, -RZ, R152.H0_H0 ;  /* 0x20000098ff0d7230 */ /* 0x000fe40000004100 */
[----:B------:R-:W-:Y:S02]  /*6d70*/  HADD2.F32 R155, -RZ, R151.H0_H0 ;  /* 0x20000097ff9b7230 */ /* 0x000fe40000004100 */
[----:B------:R-:W-:-:S02]  /*6d80*/  HADD2.F32 R154, -RZ, R154.H0_H0 ;  /* 0x2000009aff9a7230 */ /* 0x000fc40000004100 */
[-C--:B------:R-:W-:Y:S01]  /*6d90*/  FMUL.FTZ R81, R13, R153.reuse ;  /* 0x000000990d517220 */ /* 0x080fe20000410000 */
[----:B------:R-:W-:Y:S02]  /*6da0*/  HADD2.F32 R152, -RZ, R152.H1_H1 ;  /* 0x30000098ff987230 */ /* 0x000fe40000004100 */
[C---:B------:R-:W-:Y:S01]  /*6db0*/  FMUL.FTZ R153, R155.reuse, R153 ;  /* 0x000000999b997220 */ /* 0x040fe20000410000 */
[----:B------:R-:W-:Y:S02]  /*6dc0*/  HADD2.F32 R41, -RZ, R41.H0_H0 ;  /* 0x20000029ff297230 */ /* 0x000fe40000004100 */
[-C--:B------:R-:W-:Y:S01]  /*6dd0*/  FFMA.FTZ R81, R155, R154.reuse, -R81 ;  /* 0x0000009a9b517223 */ /* 0x080fe20000010851 */
[----:B------:R-:W-:Y:S02]  /*6de0*/  HADD2.F32 R40, -RZ, R40.H0_H0 ;  /* 0x20000028ff287230 */ /* 0x000fe40000004100 */
[----:B------:R-:W-:Y:S01]  /*6df0*/  FFMA.FTZ R13, R13, R154, R153 ;  /* 0x0000009a0d0d7223 */ /* 0x000fe20000010099 */
[--C-:B------:R-:W-:Y:S01]  /*6e00*/  SHF.R.U32.HI R153, RZ, 0x10, R53.reuse ;  /* 0x00000010ff997819 */ /* 0x100fe20000011635 */
[----:B------:R-:W-:Y:S01]  /*6e10*/  HADD2.F32 R154, -RZ, R170.H0_H0 ;  /* 0x200000aaff9a7230 */ /* 0x000fe20000004100 */
[----:B------:R-:W-:Y:S01]  /*6e20*/  SHF.R.U64 R53, R52, 0x10, R53 ;  /* 0x0000001034357819 */ /* 0x000fe20000001235 */
[----:B------:R-:W-:-:S02]  /*6e30*/  HADD2.F32 R52, -RZ, R151.H1_H1 ;  /* 0x30000097ff347230 */ /* 0x000fc40000004100 */
[----:B------:R-:W-:Y:S02]  /*6e40*/  HADD2.F32 R153, -RZ, R153.H0_H0 ;  /* 0x20000099ff997230 */ /* 0x000fe40000004100 */
[----:B------:R-:W-:Y:S02]  /*6e50*/  HADD2.F32 R53, -RZ, R53.H0_H0 ;  /* 0x20000035ff357230 */ /* 0x000fe40000004100 */
[----:B------:R-:W-:Y:S02]  /*6e60*/  HADD2.F32 R42, -RZ, R42.H0_H0 ;  /* 0x2000002aff2a7230 */ /* 0x000fe40000004100 */
[-C--:B------:R-:W-:Y:S01]  /*6e70*/  FMUL.FTZ R151, R152, R153.reuse ;  /* 0x0000009998977220 */ /* 0x080fe20000410000 */
[----:B------:R-:W-:-:S03]  /*6e80*/  FMUL.FTZ R153, R52, R153 ;  /* 0x0000009934997220 */ /* 0x000fc60000410000 */
[-C--:B------:R-:W-:Y:S01]  /*6e90*/  FFMA.FTZ R52, R52, R41.reuse, -R151 ;  /* 0x0000002934347223 */ /* 0x080fe20000010897 */
[----:B------:R-:W-:Y:S02]  /*6ea0*/  HADD2.F32 R151, -RZ, R83.H0_H0 ;  /* 0x20000053ff977230 */ /* 0x000fe40000004100 */
[----:B------:R-:W-:Y:S01]  /*6eb0*/  FFMA.FTZ R41, R152, R41, R153 ;  /* 0x0000002998297223 */ /* 0x000fe20000010099 */
[----:B------:R-:W-:Y:S02]  /*6ec0*/  HADD2.F32 R152, -RZ, R167.H1_H1 ;  /* 0x300000a7ff987230 */ /* 0x000fe40000004100 */
[--C-:B------:R-:W-:Y:S02]  /*6ed0*/  HADD2.F32 R153, -RZ, R15.reuse.H0_H0 ;  /* 0x2000000fff997230 */ /* 0x100fe40000004100 */
[----:B------:R-:W-:Y:S01]  /*6ee0*/  FMUL.FTZ R155, R151, R154 ;  /* 0x0000009a979b7220 */ /* 0x000fe20000410000 */
[----:B------:R-:W-:Y:S01]  /*6ef0*/  HADD2.F32 R15, -RZ, R15.H1_H1 ;  /* 0x3000000fff0f7230 */ /* 0x000fe20000004100 */
[----:B------:R-:W-:-:S02]  /*6f00*/  F2FP.F16.F32.PACK_AB R41, R41, R13 ;  /* 0x0000000d2929723e */ /* 0x000fc400000000ff */
[C---:B------:R-:W-:Y:S01]  /*6f10*/  FFMA.FTZ R155, R153.reuse, R152, -R155 ;  /* 0x00000098999b7223 */ /* 0x040fe2000001089b */
[----:B------:R-:W-:Y:S01]  /*6f20*/  FMUL.FTZ R153, R153, R154 ;  /* 0x0000009a99997220 */ /* 0x000fe20000410000 */
[----:B------:R-:W-:Y:S01]  /*6f30*/  HADD2.F32 R154, -RZ, R170.H1_H1 ;  /* 0x300000aaff9a7230 */ /* 0x000fe20000004100 */
[----:B------:R-:W-:Y:S01]  /*6f40*/  F2FP.F16.F32.PACK_AB R52, R52, R81 ;  /* 0x000000513434723e */ /* 0x000fe200000000ff */
[----:B------:R-:W-:Y:S02]  /*6f50*/  IMAD.MOV.U32 R81, RZ, RZ, R41 ;  /* 0x000000ffff517224 */ /* 0x000fe400078e0029 */
[----:B------:R-:W-:Y:S01]  /*6f60*/  FFMA.FTZ R153, R151, R152, R153 ;  /* 0x0000009897997223 */ /* 0x000fe20000010099 */
[----:B------:R-:W-:Y:S02]  /*6f70*/  SHF.R.U32.HI R151, RZ, 0x10, R43 ;  /* 0x00000010ff977819 */ /* 0x000fe4000001162b */
[--C-:B------:R-:W-:Y:S01]  /*6f80*/  SHF.R.U64 R43, R54, 0x10, R55.reuse ;  /* 0x00000010362b7819 */ /* 0x100fe20000001237 */
[----:B------:R-:W-:Y:S01]  /*6f90*/  HADD2.F32 R54, -RZ, R83.H1_H1 ;  /* 0x30000053ff367230 */ /* 0x000fe20000004100 */
[----:B------:R-:W-:Y:S01]  /*6fa0*/  SHF.R.U32.HI R55, RZ, 0x10, R55 ;  /* 0x00000010ff377819 */ /* 0x000fe20000011637 */
[----:B------:R-:W-:Y:S01]  /*6fb0*/  HADD2.F32 R151, -RZ, R151.H0_H0 ;  /* 0x20000097ff977230 */ /* 0x000fe20000004100 */
[----:B------:R-:W-:Y:S01]  /*6fc0*/  MOV R13, R52 ;  /* 0x00000034000d7202 */ /* 0x000fe20000000f00 */
[----:B------:R-:W-:-:S02]  /*6fd0*/  HADD2.F32 R43, -RZ, R43.H0_H0 ;  /* 0x2000002bff2b7230 */ /* 0x000fc40000004100 */
[----:B------:R-:W-:-:S05]  /*6fe0*/  HADD2.F32 R55, -RZ, R55.H0_H0 ;  /* 0x20000037ff377230 */ /* 0x000fca0000004100 */
[----:B------:R-:W-:-:S04]  /*6ff0*/  FMUL.FTZ R83, R54, R55 ;  /* 0x0000003736537220 */ /* 0x000fc80000410000 */
[C---:B------:R-:W-:Y:S01]  /*7000*/  FFMA.FTZ R83, R15.reuse, R151, -R83 ;  /* 0x000000970f537223 */ /* 0x040fe20000010853 */
[----:B------:R-:W-:Y:S01]  /*7010*/  FMUL.FTZ R15, R15, R55 ;  /* 0x000000370f0f7220 */ /* 0x000fe20000410000 */
[----:B------:R-:W-:-:S03]  /*7020*/  HADD2.F32 R55, -RZ, R168.H0_H0 ;  /* 0x200000a8ff377230 */ /* 0x000fc60000004100 */
[----:B------:R-:W-:Y:S01]  /*7030*/  FFMA.FTZ R15, R54, R151, R15 ;  /* 0x00000097360f7223 */ /* 0x000fe2000001000f */
[----:B------:R-:W-:Y:S01]  /*7040*/  HADD2.F32 R54, -RZ, R80.H0_H0 ;  /* 0x20000050ff367230 */ /* 0x000fe20000004100 */
[----:B------:R-:W-:Y:S01]  /*7050*/  F2FP.F16.F32.PACK_AB R83, R83, R155 ;  /* 0x0000009b5353723e */ /* 0x000fe200000000ff */
[----:B------:R-:W-:Y:S02]  /*7060*/  HADD2.F32 R151, -RZ, R12.H0_H0 ;  /* 0x2000000cff977230 */ /* 0x000fe40000004100 */
[----:B------:R-:W-:Y:S02]  /*7070*/  HADD2.F32 R80, -RZ, R80.H1_H1 ;  /* 0x30000050ff507230 */ /* 0x000fe40000004100 */
[-C--:B------:R-:W-:Y:S01]  /*7080*/  FMUL.FTZ R152, R54, R154.reuse ;  /* 0x0000009a36987220 */ /* 0x080fe20000410000 */
[----:B------:R-:W-:Y:S02]  /*7090*/  HADD2.F32 R12, -RZ, R12.H1_H1 ;  /* 0x3000000cff0c7230 */ /* 0x000fe40000004100 */
[----:B------:R-:W-:Y:S01]  /*70a0*/  FMUL.FTZ R154, R151, R154 ;  /* 0x0000009a979a7220 */ /* 0x000fe20000410000 */
[----:B------:R-:W-:Y:S01]  /*70b0*/  F2FP.F16.F32.PACK_AB R153, R15, R153 ;  /* 0x000000990f99723e */ /* 0x000fe200000000ff */
[----:B------:R-:W-:Y:S01]  /*70c0*/  FFMA.FTZ R152, R151, R55, -R152 ;  /* 0x0000003797987223 */ /* 0x000fe20000010898 */
[----:B------:R-:W-:-:S02]  /*70d0*/  HADD2.F32 R151, -RZ, R169.H1_H1 ;  /* 0x300000a9ff977230 */ /* 0x000fc40000004100 */
[----:B------:R-:W-:Y:S01]  /*70e0*/  FFMA.FTZ R154, R54, R55, R154 ;  /* 0x00000037369a7223 */ /* 0x000fe2000001009a */
[-C--:B------:R-:W-:Y:S01]  /*70f0*/  FMUL.FTZ R54, R80, R53.reuse ;  /* 0x0000003550367220 */ /* 0x080fe20000410000 */
[C---:B------:R-:W-:Y:S01]  /*7100*/  FMUL.FTZ R53, R12.reuse, R53 ;  /* 0x000000350c357220 */ /* 0x040fe20000410000 */
[----:B------:R-:W-:Y:S02]  /*7110*/  HADD2.F32 R55, -RZ, R14.H0_H0 ;  /* 0x2000000eff377230 */ /* 0x000fe40000004100 */
[-C--:B------:R-:W-:Y:S01]  /*7120*/  FFMA.FTZ R12, R12, R40.reuse, -R54 ;  /* 0x000000280c0c7223 */ /* 0x080fe20000010836 */
[----:B------:R-:W-:Y:S01]  /*7130*/  FFMA.FTZ R40, R80, R40, R53 ;  /* 0x0000002850287223 */ /* 0x000fe20000010035 */
[--C-:B------:R-:W-:Y:S02]  /*7140*/  HADD2.F32 R53, -RZ, R82.reuse.H0_H0 ;  /* 0x20000052ff357230 */ /* 0x100fe40000004100 */
[----:B------:R-:W-:Y:S01]  /*7150*/  HADD2.F32 R54, -RZ, R167.H0_H0 ;  /* 0x200000a7ff367230 */ /* 0x000fe20000004100 */
[----:B------:R-:W-:Y:S01]  /*7160*/  F2FP.F16.F32.PACK_AB R12, R12, R152 ;  /* 0x000000980c0c723e */ /* 0x000fe200000000ff */
[----:B------:R-:W-:-:S02]  /*7170*/  HADD2.F32 R82, -RZ, R82.H1_H1 ;  /* 0x30000052ff527230 */ /* 0x000fc40000004100 */
[-C--:B------:R-:W-:Y:S01]  /*7180*/  FMUL.FTZ R80, R53, R151.reuse ;  /* 0x0000009735507220 */ /* 0x080fe20000410000 */
[C---:B------:R-:W-:Y:S01]  /*7190*/  FMUL.FTZ R151, R55.reuse, R151 ;  /* 0x0000009737977220 */ /* 0x040fe20000410000 */
[----:B------:R-:W-:Y:S01]  /*71a0*/  HADD2.F32 R14, -RZ, R14.H1_H1 ;  /* 0x3000000eff0e7230 */ /* 0x000fe20000004100 */
[----:B------:R-:W-:Y:S01]  /*71b0*/  F2FP.F16.F32.PACK_AB R40, R40, R154 ;  /* 0x0000009a2828723e */ /* 0x000fe200000000ff */
[-C--:B------:R-:W-:Y:S01]  /*71c0*/  FFMA.FTZ R80, R55, R54.reuse, -R80 ;  /* 0x0000003637507223 */ /* 0x080fe20000010850 */
[----:B------:R-:W-:Y:S01]  /*71d0*/  FFMA.FTZ R151, R53, R54, R151 ;  /* 0x0000003635977223 */ /* 0x000fe20000010097 */
[-C--:B------:R-:W-:Y:S01]  /*71e0*/  FMUL.FTZ R53, R82, R43.reuse ;  /* 0x0000002b52357220 */ /* 0x080fe20000410000 */
[C---:B------:R-:W-:Y:S01]  /*71f0*/  FMUL.FTZ R43, R14.reuse, R43 ;  /* 0x0000002b0e2b7220 */ /* 0x040fe20000410000 */
[----:B------:R-:W-:Y:S01]  /*7200*/  IMAD.MOV.U32 R15, RZ, RZ, R83 ;  /* 0x000000ffff0f7224 */ /* 0x000fe200078e0053 */
[----:B------:R-:W-:Y:S01]  /*7210*/  MOV R83, R153 ;  /* 0x0000009900537202 */ /* 0x000fe20000000f00 */
[-C--:B------:R-:W-:Y:S01]  /*7220*/  FFMA.FTZ R53, R14, R42.reuse, -R53 ;  /* 0x0000002a0e357223 */ /* 0x080fe20000010835 */
[----:B------:R-:W-:-:S04]  /*7230*/  FFMA.FTZ R43, R82, R42, R43 ;  /* 0x0000002a522b7223 */ /* 0x000fc8000001002b */
[----:B------:R-:W-:Y:S01]  /*7240*/  F2FP.F16.F32.PACK_AB R53, R53, R80 ;  /* 0x000000503535723e */ /* 0x000fe200000000ff */
[----:B------:R-:W-:Y:S01]  /*7250*/  IMAD.MOV.U32 R80, RZ, RZ, R40 ;  /* 0x000000ffff507224 */ /* 0x000fe200078e0028 */
[----:B------:R-:W-:Y:S02]  /*7260*/  F2FP.F16.F32.PACK_AB R43, R43, R151 ;  /* 0x000000972b2b723e */ /* 0x000fe400000000ff */
[----:B------:R-:W-:-:S03]  /*7270*/  MOV R14, R53 ;  /* 0x00000035000e7202 */ /* 0x000fc60000000f00 */
[----:B------:R-:W-:-:S07]  /*7280*/  IMAD.MOV.U32 R82, RZ, RZ, R43 ;  /* 0x000000ffff527224 */ /* 0x000fce00078e002b */
.L_x_3823:
[----:B------:R-:W-:Y:S05]  /*7290*/  BSYNC B3 ;  /* 0x0000000000037941 */ /* 0x000fea0003800000 */
.L_x_3822:
[----:B------:R-:W-:-:S04]  /*72a0*/  LEA R40, P3, R3, R11, 0x1 ;  /* 0x0000000b03287211 */ /* 0x000fc800078608ff */
[----:B--2---:R-:W-:Y:S02]  /*72b0*/  LEA.HI.X R41, R3, R119, R111, 0x1, P3 ;  /* 0x0000007703297211 */ /* 0x004fe400018f0c6f */
[----:B------:R-:W-:-:S03]  /*72c0*/  ISETP.GE.AND P3, PT, R150, R131, PT ;  /* 0x000000839600720c */ /* 0x000fc60003f66270 */
[----:B----4-:R2:W-:Y:S10]  /*72d0*/  ST.E.128 desc[UR56][R40.64], R12 ;  /* 0x0000000c28007985 */ /* 0x0105f4000c101d38 */
[----:B--2---:R-:W-:-:S05]  /*72e0*/  @!P3 IMAD.WIDE R12, R150, 0x2, R118 ;  /* 0x00000002960cb825 */ /* 0x004fca00078e0276 */
[----:B---3--:R3:W-:Y:S02]  /*72f0*/  @!P3 ST.E.128 desc[UR56][R12.64], R80 ;  /* 0x000000500c00b985 */ /* 0x0087e4000c101d38 */
.L_x_3821:
[----:B------:R-:W-:Y:S05]  /*7300*/  BSYNC B2 ;  /* 0x0000000000027941 */ /* 0x000fea0003800000 */
.L_x_3820:
[----:B------:R-:W-:Y:S01]  /*7310*/  ISETP.NE.AND P3, PT, R7, RZ, PT ;  /* 0x000000ff0700720c */ /* 0x000fe20003f65270 */
[----:B------:R-:W-:-:S12]  /*7320*/  BSSY B2, `(.L_x_3824) ;  /* 0x0000078000027945 */ /* 0x000fd80003800000 */
[----:B------:R-:W-:Y:S05]  /*7330*/  @!P3 BRA `(.L_x_3825) ;  /* 0x0000000400d8b947 */ /* 0x000fea0003800000 */
[----:B---3--:R-:W-:Y:S01]  /*7340*/  SEL R12, R122, R135, !P1 ;  /* 0x000000877a0c7207 */ /* 0x008fe20004800000 */
[----:B------:R-:W-:Y:S01]  /*7350*/  BSSY B3, `(.L_x_3826) ;  /* 0x0000070000037945 */ /* 0x000fe20003800000 */
[C---:B------:R-:W-:Y:S02]  /*7360*/  LEA R52, P3, R4.reuse, R11, 0x1 ;  /* 0x0000000b04347211 */ /* 0x040fe400078608ff */
[----:B------:R-:W-:Y:S02]  /*7370*/  SHF.R.S32.HI R13, RZ, 0x1f, R12 ;  /* 0x0000001fff0d7819 */ /* 0x000fe4000001140c */
[----:B--2---:R-:W-:Y:S02]  /*7380*/  LEA.HI.X R53, R4, R119, R110, 0x1, P3 ;  /* 0x0000007704357211 */ /* 0x004fe400018f0c6e */
[----:B------:R-:W-:Y:S02]  /*7390*/  LEA.HI R13, R13, R12, RZ, 0x4 ;  /* 0x0000000c0d0d7211 */ /* 0x000fe400078f20ff */
[----:B------:R-:W-:-:S02]  /*73a0*/  ISETP.GE.AND P3, PT, R193, R121, PT ;  /* 0x00000079c100720c */ /* 0x000fc40003f66270 */
[----:B------:R-:W-:-:S04]  /*73b0*/  LEA.HI.SX32 R54, R13, R114, 0x1c ;  /* 0x000000720d367211 */ /* 0x000fc800078fe2ff */
[----:B------:R-:W-:-:S04]  /*73c0*/  SHF.R.S32.HI R13, RZ, 0x1f, R54 ;  /* 0x0000001fff0d7819 */ /* 0x000fc80000011436 */
[----:B------:R-:W-:Y:S01]  /*73d0*/  LEA.HI R13, R13, R54, RZ, 0x3 ;  /* 0x000000360d0d7211 */ /* 0x000fe200078f18ff */
[----:B------:R-:W-:-:S03]  /*73e0*/  IMAD.SHL.U32 R54, R54, 0x8, RZ ;  /* 0x0000000836367824 */ /* 0x000fc600078e00ff */
[----:B------:R-:W-:Y:S02]  /*73f0*/  SHF.R.S32.HI R13, RZ, 0x3, R13 ;  /* 0x00000003ff0d7819 */ /* 0x000fe4000001140d */
[----:B------:R-:W-:-:S03]  /*7400*/  LOP3.LUT R12, R216, 0x38, R54, 0xf8, !PT ;  /* 0x00000038d80c7812 */ /* 0x000fc600078ef836 */
[----:B------:R-:W-:Y:S01]  /*7410*/  IMAD R13, R13, 0x1800, R218 ;  /* 0x000018000d0d7824 */ /* 0x000fe200078e02da */
[----:B------:R-:W-:-:S05]  /*7420*/  LOP3.LUT R12, R12, R217, RZ, 0x3c, !PT ;  /* 0x000000d90c0c7212 */ /* 0x000fca00078e3cff */
[----:B------:R-:W-:Y:S02]  /*7430*/  IMAD.IADD R13, R13, 0x1, R12 ;  /* 0x000000010d0d7824 */ /* 0x000fe400078e020c */
[C---:B------:R-:W-:Y:S02]  /*7440*/  IMAD R12, R18.reuse, 0x4800, R134 ;  /* 0x00004800120c7824 */ /* 0x040fe400078e0286 */
[----:B------:R-:W-:-:S03]  /*7450*/  IMAD R40, R18, 0x4800, R13 ;  /* 0x0000480012287824 */ /* 0x000fc600078e020d */
[----:B------:R-:W-:Y:S01]  /*7460*/  LEA R12, R12, R2, 0x1 ;  /* 0x000000020c0c7211 */ /* 0x000fe200078e08ff */
[----:B------:R-:W-:-:S05]  /*7470*/  IMAD R40, R40, 0x2, R2 ;  /* 0x0000000228287824 */ /* 0x000fca00078e0202 */
[----:B------:R-:W2:Y:S04]  /*7480*/  LDS.128 R12, [R12+0x1e400] ;  /* 0x01e400000c0c7984 */ /* 0x000ea80000000c00 */
[----:B------:R-:W3:Y:S01]  /*7490*/  LDS.128 R40, [R40+0x1e400] ;  /* 0x01e4000028287984 */ /* 0x000ee20000000c00 */
[----:B------:R-:W-:Y:S05]  /*74a0*/  @P3 BRA `(.L_x_3827) ;  /* 0x0000000400683947 */ /* 0x000fea0003800000 */
[----:B---3--:R-:W-:Y:S01]  /*74b0*/  IMAD.MOV.U32 R81, RZ, RZ, R41 ;  /* 0x000000ffff517224 */ /* 0x008fe200078e0029 */
[----:B--2---:R-:W-:Y:S01]  /*74c0*/  MOV R41, R13 ;  /* 0x0000000d00297202 */ /* 0x004fe20000000f00 */
[----:B------:R-:W-:Y:S01]  /*74d0*/  HADD2.F32 R82, -RZ, R169.H0_H0 ;  /* 0x200000a9ff527230 */ /* 0x000fe20000004100 */
[----:B------:R-:W-:Y:S01]  /*74e0*/  SHF.R.U64 R48, R48, 0x10, R49 ;  /* 0x0000001030307819 */ /* 0x000fe20000001231 */
[----:B------:R-:W-:Y:S01]  /*74f0*/  HADD2.F32 R13, -RZ, R166.H1_H1 ;  /* 0x300000a6ff0d7230 */ /* 0x000fe20000004100 */
[----:B------:R-:W-:Y:S01]  /*7500*/  SHF.R.U64 R36, R36, 0x10, R37 ;  /* 0x0000001024247819 */ /* 0x000fe20000001225 */
[----:B------:R-:W-:Y:S01]  /*7510*/  HADD2.F32 R55, -RZ, R81.H0_H0 ;  /* 0x20000051ff377230 */ /* 0x000fe20000004100 */
[----:B------:R-:W-:Y:S01]  /*7520*/  SHF.R.U64 R50, R50, 0x10, R51 ;  /* 0x0000001032327819 */ /* 0x000fe20000001233 */
[--C-:B------:R-:W-:Y:S01]  /*7530*/  HADD2.F32 R80, -RZ, R41.reuse.H0_H0 ;  /* 0x20000029ff507230 */ /* 0x100fe20000004100 */
[----:B------:R-:W-:Y:S01]  /*7540*/  SHF.R.U64 R38, R38, 0x10, R39 ;  /* 0x0000001026267819 */ /* 0x000fe20000001227 */
[----:B------:R-:W-:-:S02]  /*7550*/  HADD2.F32 R41, -RZ, R41.H1_H1 ;  /* 0x30000029ff297230 */ /* 0x000fc40000004100 */
[CC--:B------:R-:W-:Y:S01]  /*7560*/  FMUL.FTZ R83, R55.reuse, R82.reuse ;  /* 0x0000005237537220 */ /* 0x0c0fe20000410000 */
[----:B------:R-:W-:Y:S02]  /*7570*/  HADD2.F32 R150, -RZ, R168.H1_H1 ;  /* 0x300000a8ff967230 */ /* 0x000fe40000004100 */
[C---:B------:R-:W-:Y:S01]  /*7580*/  FMUL.FTZ R82, R80.reuse, R82 ;  /* 0x0000005250527220 */ /* 0x040fe20000410000 */
[----:B------:R-:W-:Y:S02]  /*7590*/  HADD2.F32 R152, -RZ, R165.H1_H1 ;  /* 0x300000a5ff987230 */ /* 0x000fe40000004100 */
[-C--:B------:R-:W-:Y:S01]  /*75a0*/  FFMA.FTZ R80, R80, R13.reuse, -R83 ;  /* 0x0000000d50507223 */ /* 0x080fe20000010853 */
[----:B------:R-:W-:Y:S02]  /*75b0*/  HADD2.F32 R48, -RZ, R48.H0_H0 ;  /* 0x20000030ff307230 */ /* 0x000fe40000004100 */
[----:B------:R-:W-:Y:S01]  /*75c0*/  FFMA.FTZ R55, R55, R13, R82 ;  /* 0x0000000d37377223 */ /* 0x000fe20000010052 */
[----:B------:R-:W-:Y:S01]  /*75d0*/  SHF.R.U32.HI R82, RZ, 0x10, R49 ;  /* 0x00000010ff527819 */ /* 0x000fe20000011631 */
[----:B------:R-:W-:Y:S01]  /*75e0*/  HADD2.F32 R13, -RZ, R81.H1_H1 ;  /* 0x30000051ff0d7230 */ /* 0x000fe20000004100 */
[----:B------:R-:W-:Y:S01]  /*75f0*/  SHF.R.U32.HI R81, RZ, 0x10, R37 ;  /* 0x00000010ff517819 */ /* 0x000fe20000011625 */
[----:B------:R-:W-:-:S02]  /*7600*/  HADD2.F32 R49, -RZ, R165.H0_H0 ;  /* 0x200000a5ff317230 */ /* 0x000fc40000004100 */
[----:B------:R-:W-:Y:S02]  /*7610*/  HADD2.F32 R82, -RZ, R82.H0_H0 ;  /* 0x20000052ff527230 */ /* 0x000fe40000004100 */
[----:B------:R-:W-:Y:S02]  /*7620*/  HADD2.F32 R81, -RZ, R81.H0_H0 ;  /* 0x20000051ff517230 */ /* 0x000fe40000004100 */
[----:B------:R-:W-:Y:S02]  /*7630*/  HADD2.F32 R36, -RZ, R36.H0_H0 ;  /* 0x20000024ff247230 */ /* 0x000fe40000004100 */
[-C--:B------:R-:W-:Y:S01]  /*7640*/  FMUL.FTZ R83, R13, R82.reuse ;  /* 0x000000520d537220 */ /* 0x080fe20000410000 */
[C---:B------:R-:W-:Y:S01]  /*7650*/  FMUL.FTZ R82, R41.reuse, R82 ;  /* 0x0000005229527220 */ /* 0x040fe20000410000 */
[----:B------:R-:W-:Y:S02]  /*7660*/  HADD2.F32 R37, -RZ, R14.H0_H0 ;  /* 0x2000000eff257230 */ /* 0x000fe40000004100 */
[-C--:B------:R-:W-:Y:S01]  /*7670*/  FFMA.FTZ R41, R41, R81.reuse, -R83 ;  /* 0x0000005129297223 */ /* 0x080fe20000010853 */
[----:B------:R-:W-:Y:S01]  /*7680*/  FFMA.FTZ R13, R13, R81, R82 ;  /* 0x000000510d0d7223 */ /* 0x000fe20000010052 */
[----:B------:R-:W-:-:S02]  /*7690*/  IMAD.MOV.U32 R81, RZ, RZ, R43 ;  /* 0x000000ffff517224 */ /* 0x000fc400078e002b */
[----:B------:R-:W-:Y:S01]  /*76a0*/  HADD2.F32 R43, -RZ, R15.H0_H0 ;  /* 0x2000000fff2b7230 */ /* 0x000fe20000004100 */
[----:B------:R-:W-:Y:S01]  /*76b0*/  F2FP.F16.F32.PACK_AB R41, R41, R80 ;  /* 0x000000502929723e */ /* 0x000fe200000000ff */
[----:B------:R-:W-:Y:S01]  /*76c0*/  HADD2.F32 R83, -RZ, R166.H0_H0 ;  /* 0x200000a6ff537230 */ /* 0x000fe20000004100 */
[----:B------:R-:W-:Y:S01]  /*76d0*/  F2FP.F16.F32.PACK_AB R55, R13, R55 ;  /* 0x000000370d37723e */ /* 0x000fe200000000ff */
[--C-:B------:R-:W-:Y:S01]  /*76e0*/  HADD2.F32 R82, -RZ, R81.reuse.H0_H0 ;  /* 0x20000051ff527230 */ /* 0x100fe20000004100 */
[----:B------:R-:W-:Y:S01]  /*76f0*/  MOV R13, R41 ;  /* 0x00000029000d7202 */ /* 0x000fe20000000f00 */
[----:B------:R-:W-:Y:S02]  /*7700*/  HADD2.F32 R81, -RZ, R81.H1_H1 ;  /* 0x30000051ff517230 */ /* 0x000fe40000004100 */
[----:B------:R-:W-:Y:S02]  /*7710*/  HADD2.F32 R15, -RZ, R15.H1_H1 ;  /* 0x3000000fff0f7230 */ /* 0x000fe40000004100 */
[-C--:B------:R-:W-:Y:S01]  /*7720*/  FMUL.FTZ R151, R82, R150.reuse ;  /* 0x0000009652977220 */ /* 0x080fe20000410000 */
[----:B------:R-:W-:Y:S01]  /*7730*/  FMUL.FTZ R150, R43, R150 ;  /* 0x000000962b967220 */ /* 0x000fe20000410000 */
[----:B------:R-:W-:-:S02]  /*7740*/  HADD2.F32 R50, -RZ, R50.H0_H0 ;  /* 0x20000032ff327230 */ /* 0x000fc40000004100 */
[-C--:B------:R-:W-:Y:S01]  /*7750*/  FFMA.FTZ R43, R43, R83.reuse, -R151 ;  /* 0x000000532b2b7223 */ /* 0x080fe20000010897 */
[----:B------:R-:W-:Y:S01]  /*7760*/  FFMA.FTZ R150, R82, R83, R150 ;  /* 0x0000005352967223 */ /* 0x000fe20000010096 */
[----:B------:R-:W-:Y:S01]  /*7770*/  SHF.R.U32.HI R82, RZ, 0x10, R51 ;  /* 0x00000010ff527819 */ /* 0x000fe20000011633 */
[----:B------:R-:W-:Y:S01]  /*7780*/  HADD2.F32 R14, -RZ, R14.H1_H1 ;  /* 0x3000000eff0e7230 */ /* 0x000fe20000004100 */
[----:B------:R-:W-:Y:S01]  /*7790*/  SHF.R.U32.HI R83, RZ, 0x10, R39 ;  /* 0x00000010ff537819 */ /* 0x000fe20000011627 */
[----:B------:R-:W-:Y:S02]  /*77a0*/  HADD2.F32 R38, -RZ, R38.H0_H0 ;  /* 0x20000026ff267230 */ /* 0x000fe40000004100 */
[----:B------:R-:W-:Y:S02]  /*77b0*/  HADD2.F32 R82, -RZ, R82.H0_H0 ;  /* 0x20000052ff527230 */ /* 0x000fe40000004100 */
[----:B------:R-:W-:Y:S02]  /*77c0*/  HADD2.F32 R83, -RZ, R83.H0_H0 ;  /* 0x20000053ff537230 */ /* 0x000fe40000004100 */
[----:B------:R-:W-:-:S02]  /*77d0*/  IMAD.MOV.U32 R41, RZ, RZ, R55 ;  /* 0x000000ffff297224 */ /* 0x000fc400078e0037 */
[-C--:B------:R-:W-:Y:S01]  /*77e0*/  FMUL.FTZ R151, R81, R82.reuse ;  /* 0x0000005251977220 */ /* 0x080fe20000410000 */
[----:B------:R-:W-:-:S03]  /*77f0*/  FMUL.FTZ R82, R15, R82 ;  /* 0x000000520f527220 */ /* 0x000fc60000410000 */
[-C--:B------:R-:W-:Y:S01]  /*7800*/  FFMA.FTZ R151, R15, R83.reuse, -R151 ;  /* 0x000000530f977223 */ /* 0x080fe20000010897 */
[----:B------:R-:W-:Y:S01]  /*7810*/  FFMA.FTZ R82, R81, R83, R82 ;  /* 0x0000005351527223 */ /* 0x000fe20000010052 */
[----:B------:R-:W-:Y:S02]  /*7820*/  HADD2.F32 R15, -RZ, R40.H0_H0 ;  /* 0x20000028ff0f7230 */ /* 0x000fe40000004100 */
[----:B------:R-:W-:Y:S01]  /*7830*/  HADD2.F32 R81, -RZ, R12.H0_H0 ;  /* 0x2000000cff517230 */ /* 0x000fe20000004100 */
[----:B------:R-:W-:Y:S01]  /*7840*/  F2FP.F16.F32.PACK_AB R43, R151, R43 ;  /* 0x0000002b972b723e */ /* 0x000fe200000000ff */
[----:B------:R-:W-:Y:S02]  /*7850*/  HADD2.F32 R40, -RZ, R40.H1_H1 ;  /* 0x30000028ff287230 */ /* 0x000fe40000004100 */
[-C--:B------:R-:W-:Y:S01]  /*7860*/  FMUL.FTZ R83, R15, R152.reuse ;  /* 0x000000980f537220 */ /* 0x080fe20000410000 */
[----:B------:R-:W-:Y:S02]  /*7870*/  HADD2.F32 R12, -RZ, R12.H1_H1 ;  /* 0x3000000cff0c7230 */ /* 0x000fe40000004100 */
[C---:B------:R-:W-:Y:S01]  /*7880*/  FMUL.FTZ R152, R81.reuse, R152 ;  /* 0x0000009851987220 */ /* 0x040fe20000410000 */
[----:B------:R-:W-:Y:S01]  /*7890*/  F2FP.F16.F32.PACK_AB R82, R82, R150 ;  /* 0x000000965252723e */ /* 0x000fe200000000ff */
[----:B------:R-:W-:-:S02]  /*78a0*/  FFMA.FTZ R83, R81, R49, -R83 ;  /* 0x0000003151537223 */ /* 0x000fc40000010853 */
[----:B------:R-:W-:Y:S01]  /*78b0*/  FFMA.FTZ R152, R15, R49, R152 ;  /* 0x000000310f987223 */ /* 0x000fe20000010098 */
[-C--:B------:R-:W-:Y:S01]  /*78c0*/  FMUL.FTZ R15, R40, R48.reuse ;  /* 0x00000030280f7220 */ /* 0x080fe20000410000 */
[C---:B------:R-:W-:Y:S01]  /*78d0*/  FMUL.FTZ R48, R12.reuse, R48 ;  /* 0x000000300c307220 */ /* 0x040fe20000410000 */
[----:B------:R-:W-:Y:S02]  /*78e0*/  HADD2.F32 R49, -RZ, R164.H1_H1 ;  /* 0x300000a4ff317230 */ /* 0x000fe40000004100 */
[-C--:B------:R-:W-:Y:S01]  /*78f0*/  FFMA.FTZ R15, R12, R36.reuse, -R15 ;  /* 0x000000240c0f7223 */ /* 0x080fe2000001080f */
[----:B------:R-:W-:Y:S02]  /*7900*/  HADD2.F32 R12, -RZ, R42.H0_H0 ;  /* 0x2000002aff0c7230 */ /* 0x000fe40000004100 */
[----:B------:R-:W-:Y:S01]  /*7910*/  FFMA.FTZ R48, R40, R36, R48 ;  /* 0x0000002428307223 */ /* 0x000fe20000010030 */
[----:B------:R-:W-:Y:S02]  /*7920*/  HADD2.F32 R36, -RZ, R164.H0_H0 ;  /* 0x200000a4ff247230 */ /* 0x000fe40000004100 */
[----:B------:R-:W-:-:S02]  /*7930*/  HADD2.F32 R42, -RZ, R42.H1_H1 ;  /* 0x3000002aff2a7230 */ /* 0x000fc40000004100 */
[CC--:B------:R-:W-:Y:S01]  /*7940*/  FMUL.FTZ R40, R12.reuse, R49.reuse ;  /* 0x000000310c287220 */ /* 0x0c0fe20000410000 */
[----:B------:R-:W-:Y:S01]  /*7950*/  FMUL.FTZ R49, R37, R49 ;  /* 0x0000003125317220 */ /* 0x000fe20000410000 */
[----:B------:R-:W-:Y:S02]  /*7960*/  F2FP.F16.F32.PACK_AB R15, R15, R83 ;  /* 0x000000530f0f723e */ /* 0x000fe400000000ff */
[-C--:B------:R-:W-:Y:S01]  /*7970*/  FFMA.FTZ R40, R37, R36.reuse, -R40 ;  /* 0x0000002425287223 */ /* 0x080fe20000010828 */
[----:B------:R-:W-:Y:S01]  /*7980*/  FFMA.FTZ R49, R12, R36, R49 ;  /* 0x000000240c317223 */ /* 0x000fe20000010031 */
[-C--:B------:R-:W-:Y:S01]  /*7990*/  FMUL.FTZ R12, R42, R50.reuse ;  /* 0x000000322a0c7220 */ /* 0x080fe20000410000 */
[----:B------:R-:W-:Y:S01]  /*79a0*/  FMUL.FTZ R50, R14, R50 ;  /* 0x000000320e327220 */ /* 0x000fe20000410000 */
[----:B------:R-:W-:Y:S02]  /*79b0*/  F2FP.F16.F32.PACK_AB R48, R48, R152 ;  /* 0x000000983030723e */ /* 0x000fe400000000ff */
[-C--:B------:R-:W-:Y:S01]  /*79c0*/  FFMA.FTZ R12, R14, R38.reuse, -R12 ;  /* 0x000000260e0c7223 */ /* 0x080fe2000001080c */
[----:B------:R-:W-:-:S04]  /*79d0*/  FFMA.FTZ R50, R42, R38, R50 ;  /* 0x000000262a327223 */ /* 0x000fc80000010032 */
[----:B------:R-:W-:Y:S01]  /*79e0*/  F2FP.F16.F32.PACK_AB R14, R12, R40 ;  /* 0x000000280c0e723e */ /* 0x000fe200000000ff */
[----:B------:R-:W-:Y:S01]  /*79f0*/  IMAD.MOV.U32 R12, RZ, RZ, R15 ;  /* 0x000000ffff0c7224 */ /* 0x000fe200078e000f */
[----:B------:R-:W-:Y:S01]  /*7a00*/  F2FP.F16.F32.PACK_AB R49, R50, R49 ;  /* 0x000000313231723e */ /* 0x000fe200000000ff */
[----:B------:R-:W-:Y:S01]  /*7a10*/  IMAD.MOV.U32 R40, RZ, RZ, R48 ;  /* 0x000000ffff287224 */ /* 0x000fe200078e0030 */
[----:B------:R-:W-:Y:S01]  /*7a20*/  MOV R15, R43 ;  /* 0x0000002b000f7202 */ /* 0x000fe20000000f00 */
[----:B------:R-:W-:Y:S02]  /*7a30*/  IMAD.MOV.U32 R43, RZ, RZ, R82 ;  /* 0x000000ffff2b7224 */ /* 0x000fe400078e0052 */
[----:B------:R-:W-:-:S07]  /*7a40*/  IMAD.MOV.U32 R42, RZ, RZ, R49 ;  /* 0x000000ffff2a7224 */ /* 0x000fce00078e0031 */
.L_x_3827:
[----:B------:R-:W-:Y:S05]  /*7a50*/  BSYNC B3 ;  /* 0x0000000000037941 */ /* 0x000fea0003800000 */
.L_x_3826:
[----:B------:R-:W-:Y:S01]  /*7a60*/  ISETP.GE.AND P3, PT, R54, R131, PT ;  /* 0x000000833600720c */ /* 0x000fe20003f66270 */
[----:B--2---:R4:W-:-:S12]  /*7a70*/  ST.E.128 desc[UR56][R52.64], R12 ;  /* 0x0000000c34007985 */ /* 0x0049d8000c101d38 */
[----:B------:R-:W-:-:S05]  /*7a80*/  @!P3 IMAD.WIDE R36, R54, 0x2, R118 ;  /* 0x000000023624b825 */ /* 0x000fca00078e0276 */
[----:B---3--:R4:W-:Y:S02]  /*7a90*/  @!P3 ST.E.128 desc[UR56][R36.64], R40 ;  /* 0x000000282400b985 */ /* 0x0089e4000c101d38 */
.L_x_3825:
[----:B------:R-:W-:Y:S05]  /*7aa0*/  BSYNC B2 ;  /* 0x0000000000027941 */ /* 0x000fea0003800000 */
.L_x_3824:
[----:B------:R-:W-:-:S13]  /*7ab0*/  ISETP.NE.AND P3, PT, R8, RZ, PT ;  /* 0x000000ff0800720c */ /* 0x000fda0003f65270 */
[----:B------:R-:W-:Y:S05]  /*7ac0*/  @!P3 BRA `(.L_x_3819) ;  /* 0x0000000400c0b947 */ /* 0x000fea0003800000 */
[----:B---34-:R-:W3:Y:S01]  /*7ad0*/  LDL R12, [R1] ;  /* 0x00000000010c7983 */ /* 0x018ee20000100800 */
[C---:B------:R-:W-:Y:S01]  /*7ae0*/  LEA R40, P3, R5.reuse, R11, 0x1 ;  /* 0x0000000b05287211 */ /* 0x040fe200078608ff */
[----:B------:R-:W-:Y:S03]  /*7af0*/  BSSY B2, `(.L_x_3828) ;  /* 0x0000069000027945 */ /* 0x000fe60003800000 */
[----:B--2---:R-:W-:Y:S02]  /*7b00*/  LEA.HI.X R41, R5, R119, R109, 0x1, P3 ;  /* 0x0000007705297211 */ /* 0x004fe400018f0c6d */
[----:B------:R-:W-:Y:S02]  /*7b10*/  ISETP.GE.AND P3, PT, R192, R121, PT ;  /* 0x00000079c000720c */ /* 0x000fe40003f66270 */
[----:B---3--:R-:W-:-:S04]  /*7b20*/  LOP3.LUT P5, RZ, R12, 0x1, RZ, 0xc0, !PT ;  /* 0x000000010cff7812 */ /* 0x008fc800078ac0ff */
[----:B------:R-:W-:-:S04]  /*7b30*/  SEL R11, R122, R135, !P5 ;  /* 0x000000877a0b7207 */ /* 0x000fc80006800000 */
        /* <DEDUP_REMOVED lines=18> */
[--C-:B------:R-:W-:Y:S01]  /*7c60*/  SHF.R.U64 R32, R32, 0x10, R33.reuse ;  /* 0x0000001020207819 */ /* 0x100fe20000001221 */
[--C-:B---3--:R-:W-:Y:S01]  /*7c70*/  HADD2.F32 R48, -RZ, R37.reuse.H0_H0 ;  /* 0x20000025ff307230 */ /* 0x108fe20000004100 */
[----:B------:R-:W-:Y:S01]  /*7c80*/  SHF.R.U32.HI R42, RZ, 0x10, R33 ;  /* 0x00000010ff2a7819 */ /* 0x000fe20000011621 */
[----:B------:R-:W-:Y:S01]  /*7c90*/  HADD2.F32 R49, -RZ, R37.H1_H1 ;  /* 0x30000025ff317230 */ /* 0x000fe20000004100 */
[----:B------:R-:W-:Y:S01]  /*7ca0*/  SHF.R.U64 R33, R44, 0x10, R45 ;  /* 0x000000102c217819 */ /* 0x000fe2000000122d */
[----:B--2---:R-:W-:Y:S01]  /*7cb0*/  HADD2.F32 R37, -RZ, R13.H0_H0 ;  /* 0x2000000dff257230 */ /* 0x004fe20000004100 */
[----:B------:R-:W-:Y:S01]  /*7cc0*/  SHF.R.U64 R43, R46, 0x10, R47 ;  /* 0x000000102e2b7819 */ /* 0x000fe2000000122f */
[----:B------:R-:W-:Y:S01]  /*7cd0*/  HADD2.F32 R50, -RZ, R42.H0_H0 ;  /* 0x2000002aff327230 */ /* 0x000fe20000004100 */
[----:B------:R-:W-:Y:S01]  /*7ce0*/  SHF.R.U32.HI R44, RZ, 0x10, R45 ;  /* 0x00000010ff2c7819 */ /* 0x000fe2000001162d */
[----:B------:R-:W-:Y:S01]  /*7cf0*/  HADD2.F32 R45, -RZ, R161.H1_H1 ;  /* 0x300000a1ff2d7230 */ /* 0x000fe20000004100 */
[----:B------:R-:W-:Y:S01]  /*7d00*/  SHF.R.U32.HI R46, RZ, 0x10, R47 ;  /* 0x00000010ff2e7819 */ /* 0x000fe2000001162f */
[----:B------:R-:W-:Y:S01]  /*7d10*/  HADD2.F32 R47, -RZ, R163.H1_H1 ;  /* 0x300000a3ff2f7230 */ /* 0x000fe20000004100 */
[--C-:B------:R-:W-:Y:S01]  /*7d20*/  SHF.R.U64 R34, R34, 0x10, R35.reuse ;  /* 0x0000001022227819 */ /* 0x100fe20000001223 */
[----:B------:R-:W-:Y:S01]  /*7d30*/  HADD2.F32 R44, -RZ, R44.H0_H0 ;  /* 0x2000002cff2c7230 */ /* 0x000fe20000004100 */
[----:B------:R-:W-:Y:S01]  /*7d40*/  SHF.R.U32.HI R35, RZ, 0x10, R35 ;  /* 0x00000010ff237819 */ /* 0x000fe20000011623 */
[----:B------:R-:W-:-:S02]  /*7d50*/  HADD2.F32 R13, -RZ, R13.H1_H1 ;  /* 0x3000000dff0d7230 */ /* 0x000fc40000004100 */
[CC--:B------:R-:W-:Y:S01]  /*7d60*/  FMUL.FTZ R42, R48.reuse, R47.reuse ;  /* 0x0000002f302a7220 */ /* 0x0c0fe20000410000 */
[----:B------:R-:W-:Y:S01]  /*7d70*/  FMUL.FTZ R51, R37, R47 ;  /* 0x0000002f25337220 */ /* 0x000fe20000410000 */
[-C--:B------:R-:W-:Y:S01]  /*7d80*/  FMUL.FTZ R47, R49, R44.reuse ;  /* 0x0000002c312f7220 */ /* 0x080fe20000410000 */
[----:B------:R-:W-:Y:S02]  /*7d90*/  HADD2.F32 R46, -RZ, R46.H0_H0 ;  /* 0x2000002eff2e7230 */ /* 0x000fe40000004100 */
[-C--:B------:R-:W-:Y:S01]  /*7da0*/  FFMA.FTZ R42, R37, R45.reuse, -R42 ;  /* 0x0000002d252a7223 */ /* 0x080fe2000001082a */
[----:B------:R-:W-:Y:S01]  /*7db0*/  FFMA.FTZ R51, R48, R45, R51 ;  /* 0x0000002d30337223 */ /* 0x000fe20000010033 */
[C---:B------:R-:W-:Y:S01]  /*7dc0*/  FMUL.FTZ R44, R13.reuse, R44 ;  /* 0x0000002c0d2c7220 */ /* 0x040fe20000410000 */
[--C-:B------:R-:W-:Y:S02]  /*7dd0*/  HADD2.F32 R45, -RZ, R39.reuse.H0_H0 ;  /* 0x20000027ff2d7230 */ /* 0x100fe40000004100 */
[----:B------:R-:W-:Y:S01]  /*7de0*/  FFMA.FTZ R47, R13, R50, -R47 ;  /* 0x000000320d2f7223 */ /* 0x000fe2000001082f */
[----:B------:R-:W-:-:S02]  /*7df0*/  HADD2.F32 R48, -RZ, R39.H1_H1 ;  /* 0x30000027ff307230 */ /* 0x000fc40000004100 */
[----:B------:R-:W-:Y:S01]  /*7e00*/  FFMA.FTZ R44, R49, R50, R44 ;  /* 0x00000032312c7223 */ /* 0x000fe2000001002c */
[----:B------:R-:W-:Y:S02]  /*7e10*/  HADD2.F32 R37, -RZ, R162.H1_H1 ;  /* 0x300000a2ff257230 */ /* 0x000fe40000004100 */
[----:B------:R-:W-:Y:S02]  /*7e20*/  HADD2.F32 R39, -RZ, R15.H0_H0 ;  /* 0x2000000fff277230 */ /* 0x000fe40000004100 */
[----:B------:R-:W-:Y:S02]  /*7e30*/  HADD2.F32 R49, -RZ, R35.H0_H0 ;  /* 0x20000023ff317230 */ /* 0x000fe40000004100 */
[-C--:B------:R-:W-:Y:S01]  /*7e40*/  FMUL.FTZ R35, R45, R37.reuse ;  /* 0x000000252d237220 */ /* 0x080fe20000410000 */
[----:B------:R-:W-:Y:S02]  /*7e50*/  HADD2.F32 R15, -RZ, R15.H1_H1 ;  /* 0x3000000fff0f7230 */ /* 0x000fe40000004100 */
[----:B------:R-:W-:Y:S01]  /*7e60*/  FMUL.FTZ R50, R39, R37 ;  /* 0x0000002527327220 */ /* 0x000fe20000410000 */
[----:B------:R-:W-:-:S02]  /*7e70*/  HADD2.F32 R13, -RZ, R160.H1_H1 ;  /* 0x300000a0ff0d7230 */ /* 0x000fc40000004100 */
[CC--:B------:R-:W-:Y:S01]  /*7e80*/  FMUL.FTZ R37, R48.reuse, R46.reuse ;  /* 0x0000002e30257220 */ /* 0x0c0fe20000410000 */
[----:B------:R-:W-:Y:S02]  /*7e90*/  HADD2.F32 R163, -RZ, R163.H0_H0 ;  /* 0x200000a3ffa37230 */ /* 0x000fe40000004100 */
[C---:B------:R-:W-:Y:S01]  /*7ea0*/  FMUL.FTZ R46, R15.reuse, R46 ;  /* 0x0000002e0f2e7220 */ /* 0x040fe20000410000 */
[----:B------:R-:W-:Y:S02]  /*7eb0*/  HADD2.F32 R161, -RZ, R161.H0_H0 ;  /* 0x200000a1ffa17230 */ /* 0x000fe40000004100 */
[----:B------:R-:W-:Y:S01]  /*7ec0*/  FFMA.FTZ R37, R15, R49, -R37 ;  /* 0x000000310f257223 */ /* 0x000fe20000010825 */
[-C--:B------:R-:W-:Y:S01]  /*7ed0*/  FFMA.FTZ R35, R39, R13.reuse, -R35 ;  /* 0x0000000d27237223 */ /* 0x080fe20000010823 */
[----:B------:R-:W-:Y:S01]  /*7ee0*/  FFMA.FTZ R50, R45, R13, R50 ;  /* 0x0000000d2d327223 */ /* 0x000fe20000010032 */
[----:B------:R-:W-:Y:S02]  /*7ef0*/  HADD2.F32 R15, -RZ, R36.H0_H0 ;  /* 0x20000024ff0f7230 */ /* 0x000fe40000004100 */
[----:B------:R-:W-:Y:S01]  /*7f00*/  FFMA.FTZ R46, R48, R49, R46 ;  /* 0x00000031302e7223 */ /* 0x000fe2000001002e */
[----:B------:R-:W-:-:S02]  /*7f10*/  HADD2.F32 R13, -RZ, R12.H0_H0 ;  /* 0x2000000cff0d7230 */ /* 0x000fc40000004100 */
[----:B------:R-:W-:Y:S02]  /*7f20*/  HADD2.F32 R39, -RZ, R32.H0_H0 ;  /* 0x20000020ff277230 */ /* 0x000fe40000004100 */
        /* <DEDUP_REMOVED lines=8> */
[-C--:B------:R-:W-:Y:S01]  /*7fb0*/  FMUL.FTZ R45, R36, R33.reuse ;  /* 0x00000021242d7220 */ /* 0x080fe20000410000 */
        /* <DEDUP_REMOVED lines=8> */
[----:B------:R-:W-:Y:S02]  /*8040*/  HADD2.F32 R14, -RZ, R14.H1_H1 ;  /* 0x3000000eff0e7230 */ /* 0x000fe40000004100 */
[C---:B------:R-:W-:Y:S01]  /*8050*/  FMUL.FTZ R162, R13.reuse, R162 ;  /* 0x000000a20da27220 */ /* 0x040fe20000410000 */
        /* <DEDUP_REMOVED lines=16> */
[----:B------:R-:W-:Y:S02]  /*8160*/  F2FP.F16.F32.PACK_AB R36, R36, R163 ;  /* 0x000000a32424723e */ /* 0x000fe400000000ff */
[----:B------:R-:W-:-:S07]  /*8170*/  F2FP.F16.F32.PACK_AB R38, R43, R162 ;  /* 0x000000a22b26723e */ /* 0x000fce00000000ff */
.L_x_3829:
[----:B------:R-:W-:Y:S05]  /*8180*/  BSYNC B2 ;  /* 0x0000000000027941 */ /* 0x000fea0003800000 */
.L_x_3828:
[----:B------:R-:W-:Y:S01]  /*8190*/  ISETP.GE.AND P3, PT, R11, R131, PT ;  /* 0x000000830b00720c */ /* 0x000fe20003f66270 */
[----:B--2---:R2:W-:-:S12]  /*81a0*/  ST.E.128 desc[UR56][R40.64], R12 ;  /* 0x0000000c28007985 */ /* 0x0045d8000c101d38 */
[----:B------:R-:W-:-:S05]  /*81b0*/  @!P3 IMAD.WIDE R118, R11, 0x2, R118 ;  /* 0x000000020b76b825 */ /* 0x000fca00078e0276 */
[----:B---3--:R2:W-:Y:S02]  /*81c0*/  @!P3 ST.E.128 desc[UR56][R118.64], R36 ;  /* 0x000000247600b985 */ /* 0x0085e4000c101d38 */
.L_x_3819:
[----:B------:R-:W-:Y:S05]  /*81d0*/  BSYNC B1 ;  /* 0x0000000000017941 */ /* 0x000fea0003800000 */
.L_x_3818:
[----:B------:R-:W-:-:S03]  /*81e0*/  UMOV UR4, 0xffffffff ;  /* 0xffffffff00047882 */ /* 0x000fc60000000000 */
[----:B------:R-:W-:Y:S05]  /*81f0*/  BRA.DIV UR4, `(.L_x_3830) ;  /* 0x0000018604cc7947 */ /* 0x000fea000b800000 */
[----:B0-----:R-:W0:Y:S04]  /*8200*/  SHFL.IDX PT, R117, R117, 0x1, 0x1c1f ;  /* 0x003c1f0075757f89 */ /* 0x001e2800000e0000 */
[----:B--2-4-:R2:W4:Y:S02]  /*8210*/  SHFL.IDX PT, R36, R120, 0x1, 0x1c1f ;  /* 0x003c1f0078247f89 */ /* 0x01452400000e0000 */
.L_x_4099:
[----:B------:R-:W-:Y:S05]  /*8220*/  @P4 BRA `(.L_x_3787) ;  /* 0x0000001c00744947 */ /* 0x000fea0003800000 */
[----:B------:R-:W-:Y:S01]  /*8230*/  ISETP.NE.AND P3, PT, R6, RZ, PT ;  /* 0x000000ff0600720c */ /* 0x000fe20003f65270 */
[----:B------:R-:W-:Y:S01]  /*8240*/  BSSY B1, `(.L_x_3831) ;  /* 0x0000076000017945 */ /* 0x000fe20003800000 */
[----:B0-----:R-:W-:-:S11]  /*8250*/  MOV R37, R117 ;  /* 0x0000007500257202 */ /* 0x001fd60000000f00 */
[----:B------:R-:W-:Y:S05]  /*8260*/  @!P3 BRA `(.L_x_3832) ;  /* 0x0000000400ccb947 */ /* 0x000fea0003800000 */
[----:B---3--:R-:W-:Y:S01]  /*8270*/  SEL R11, R122, R135, !P0 ;  /* 0x000000877a0b7207 */ /* 0x008fe20004000000 */
[----:B------:R-:W-:Y:S01]  /*8280*/  BSSY B2, `(.L_x_3833) ;  /* 0x000006f000027945 */ /* 0x000fe20003800000 */
[----:B------:R-:W-:Y:S02]  /*8290*/  SHF.R.U32.HI R13, RZ, 0x3, R203 ;  /* 0x00000003ff0d7819 */ /* 0x000fe400000116cb */
[----:B------:R-:W-:Y:S02]  /*82a0*/  SHF.R.S32.HI R12, RZ, 0x1f, R11 ;  /* 0x0000001fff0c7819 */ /* 0x000fe4000001140b */
[----:B----4-:R-:W-:Y:S02]  /*82b0*/  LEA R38, P3, R3, R36, 0x1 ;  /* 0x0000002403267211 */ /* 0x010fe400078608ff */
[----:B------:R-:W-:Y:S02]  /*82c0*/  LEA.HI R12, R12, R11, RZ, 0x4 ;  /* 0x0000000b0c0c7211 */ /* 0x000fe400078f20ff */
[----:B------:R-:W-:-:S02]  /*82d0*/  ISETP.GE.AND P4, PT, R16, R121, PT ;  /* 0x000000791000720c */ /* 0x000fc40003f86270 */
[----:B------:R-:W-:Y:S02]  /*82e0*/  LEA.HI.SX32 R12, R12, R115, 0x1c ;  /* 0x000000730c0c7211 */ /* 0x000fe400078fe2ff */
[----:B------:R-:W-:Y:S02]  /*82f0*/  LEA.HI.X R39, R3, R117, R111, 0x1, P3 ;  /* 0x0000007503277211 */ /* 0x000fe400018f0c6f */
[----:B------:R-:W-:Y:S01]  /*8300*/  SHF.R.S32.HI R11, RZ, 0x1f, R12 ;  /* 0x0000001fff0b7819 */ /* 0x000fe2000001140c */
[----:B------:R-:W-:-:S03]  /*8310*/  IMAD.SHL.U32 R40, R12, 0x8, RZ ;  /* 0x000000080c287824 */ /* 0x000fc600078e00ff */
[----:B------:R-:W-:Y:S02]  /*8320*/  LEA.HI R11, R11, R12, RZ, 0x3 ;  /* 0x0000000c0b0b7211 */ /* 0x000fe400078f18ff */
[----:B------:R-:W-:Y:S02]  /*8330*/  ISETP.GE.AND P3, PT, R40, R131, PT ;  /* 0x000000832800720c */ /* 0x000fe40003f66270 */
[----:B------:R-:W-:Y:S02]  /*8340*/  SHF.R.S32.HI R12, RZ, 0x3, R11 ;  /* 0x00000003ff0c7819 */ /* 0x000fe4000001140b */
[----:B------:R-:W-:-:S03]  /*8350*/  LOP3.LUT R11, R203, 0x38, R40, 0xf8, !PT ;  /* 0x00000038cb0b7812 */ /* 0x000fc600078ef828 */
[----:B------:R-:W-:Y:S01]  /*8360*/  IMAD R12, R12, 0x1800, R219 ;  /* 0x000018000c0c7824 */ /* 0x000fe200078e02db */
[----:B------:R-:W-:-:S05]  /*8370*/  LOP3.LUT R11, R11, R13, RZ, 0x3c, !PT ;  /* 0x0000000d0b0b7212 */ /* 0x000fca00078e3cff */
[----:B------:R-:W-:Y:S02]  /*8380*/  IMAD.IADD R13, R12, 0x1, R11 ;  /* 0x000000010c0d7824 */ /* 0x000fe400078e020b */
[C---:B------:R-:W-:Y:S02]  /*8390*/  IMAD R11, R18.reuse, 0x4800, R133 ;  /* 0x00004800120b7824 */ /* 0x040fe400078e0285 */
[----:B------:R-:W-:Y:S02]  /*83a0*/  IMAD R13, R18, 0x4800, R13 ;  /* 0x00004800120d7824 */ /* 0x000fe400078e020d */
[----:B------:R-:W-:Y:S01]  /*83b0*/  @!P3 IMAD.WIDE R40, R40, 0x2, R36 ;  /* 0x000000022828b825 */ /* 0x000fe200078e0224 */
[----:B------:R-:W-:-:S03]  /*83c0*/  LEA R11, R11, R2, 0x1 ;  /* 0x000000020b0b7211 */ /* 0x000fc600078e08ff */
[----:B------:R-:W-:Y:S02]  /*83d0*/  IMAD R32, R13, 0x2, R2 ;  /* 0x000000020d207824 */ /* 0x000fe400078e0202 */
[----:B------:R0:W3:Y:S04]  /*83e0*/  LDS.128 R12, [R11+0x1e400] ;  /* 0x01e400000b0c7984 */ /* 0x0000e80000000c00 */
[----:B------:R-:W4:Y:S01]  /*83f0*/  LDS.128 R32, [R32+0x1e400] ;  /* 0x01e4000020207984 */ /* 0x000f220000000c00 */
[----:B------:R-:W-:Y:S05]  /*8400*/  @P4 BRA `(.L_x_3834) ;  /* 0x0000000400584947 */ /* 0x000fea0003800000 */
[----:B------:R-:W-:Y:S01]  /*8410*/  SHF.R.U64 R42, R76, 0x10, R77 ;  /* 0x000000104c2a7819 */ /* 0x000fe2000000124d */
[----:B----4-:R-:W-:Y:S01]  /*8420*/  IMAD.MOV.U32 R45, RZ, RZ, R33 ;  /* 0x000000ffff2d7224 */ /* 0x010fe200078e0021 */
[----:B------:R-:W-:Y:S01]  /*8430*/  SHF.R.U32.HI R76, RZ, 0x10, R77 ;  /* 0x00000010ff4c7819 */ /* 0x000fe2000001164d */
[----:B------:R-:W-:Y:S01]  /*8440*/  HADD2.F32 R49, -RZ, R159.H1_H1 ;  /* 0x3000009fff317230 */ /* 0x000fe20000004100 */
[----:B---3--:R-:W-:Y:S01]  /*8450*/  MOV R33, R15 ;  /* 0x0000000f00217202 */ /* 0x008fe20000000f00 */
[----:B------:R-:W-:Y:S01]  /*8460*/  HADD2.F32 R15, -RZ, R13.H0_H0 ;  /* 0x2000000dff0f7230 */ /* 0x000fe20000004100 */
[--C-:B0-----:R-:W-:Y:S01]  /*8470*/  SHF.R.U64 R11, R64, 0x10, R65.reuse ;  /* 0x00000010400b7819 */ /* 0x101fe20000001241 */
[--C-:B------:R-:W-:Y:S01]  /*8480*/  HADD2.F32 R46, -RZ, R45.reuse.H0_H0 ;  /* 0x2000002dff2e7230 */ /* 0x100fe20000004100 */
[----:B------:R-:W-:Y:S01]  /*8490*/  SHF.R.U32.HI R64, RZ, 0x10, R65 ;  /* 0x00000010ff407819 */ /* 0x000fe20000011641 */
[----:B------:R-:W-:Y:S01]  /*84a0*/  HADD2.F32 R45, -RZ, R45.H1_H1 ;  /* 0x3000002dff2d7230 */ /* 0x000fe20000004100 */
[----:B------:R-:W-:Y:S01]  /*84b0*/  SHF.R.U64 R44, R78, 0x10, R79 ;  /* 0x000000104e2c7819 */ /* 0x000fe2000000124f */
[----:B------:R-:W-:-:S02]  /*84c0*/  HADD2.F32 R76, -RZ, R76.H0_H0 ;  /* 0x2000004cff4c7230 */ /* 0x000fc40000004100 */
[-C--:B------:R-:W-:Y:S01]  /*84d0*/  FMUL.FTZ R50, R46, R49.reuse ;  /* 0x000000312e327220 */ /* 0x080fe20000410000 */
[----:B------:R-:W-:Y:S02]  /*84e0*/  HADD2.F32 R48, -RZ, R13.H1_H1 ;  /* 0x3000000dff307230 */ /* 0x000fe40000004100 */
[----:B------:R-:W-:Y:S01]  /*84f0*/  FMUL.FTZ R13, R15, R49 ;  /* 0x000000310f0d7220 */ /* 0x000fe20000410000 */
[----:B------:R-:W-:Y:S02]  /*8500*/  HADD2.F32 R47, -RZ, R157.H1_H1 ;  /* 0x3000009dff2f7230 */ /* 0x000fe40000004100 */
[CC--:B------:R-:W-:Y:S01]  /*8510*/  FMUL.FTZ R49, R45.reuse, R76.reuse ;  /* 0x0000004c2d317220 */ /* 0x0c0fe20000410000 */
[----:B------:R-:W-:Y:S01]  /*8520*/  HADD2.F32 R64, -RZ, R64.H0_H0 ;  /* 0x20000040ff407230 */ /* 0x000fe20000004100 */
[----:B------:R-:W-:Y:S01]  /*8530*/  SHF.R.U32.HI R78, RZ, 0x10, R79 ;  /* 0x00000010ff4e7819 */ /* 0x000fe2000001164f */
[----:B------:R-:W-:Y:S01]  /*8540*/  FMUL.FTZ R76, R48, R76 ;  /* 0x0000004c304c7220 */ /* 0x000fe20000410000 */
[----:B------:R-:W-:Y:S01]  /*8550*/  SHF.R.U64 R43, R66, 0x10, R67 ;  /* 0x00000010422b7819 */ /* 0x000fe20000001243 */
[-C--:B------:R-:W-:Y:S01]  /*8560*/  FFMA.FTZ R13, R46, R47.reuse, R13 ;  /* 0x0000002f2e0d7223 */ /* 0x080fe2000001000d */
[----:B------:R-:W-:Y:S01]  /*8570*/  SHF.R.U32.HI R66, RZ, 0x10, R67 ;  /* 0x00000010ff427819 */ /* 0x000fe20000011643 */
[-C--:B------:R-:W-:Y:S01]  /*8580*/  FFMA.FTZ R48, R48, R64.reuse, -R49 ;  /* 0x0000004030307223 */ /* 0x080fe20000010831 */
[----:B------:R-:W-:Y:S01]  /*8590*/  FFMA.FTZ R46, R45, R64, R76 ;  /* 0x000000402d2e7223 */ /* 0x000fe2000001004c */
[----:B------:R-:W-:Y:S01]  /*85a0*/  FFMA.FTZ R15, R15, R47, -R50 ;  /* 0x0000002f0f0f7223 */ /* 0x000fe20000010832 */
[----:B------:R-:W-:-:S02]  /*85b0*/  HADD2.F32 R64, -RZ, R158.H1_H1 ;  /* 0x3000009eff407230 */ /* 0x000fc40000004100 */
[--C-:B------:R-:W-:Y:S02]  /*85c0*/  HADD2.F32 R45, -RZ, R35.reuse.H0_H0 ;  /* 0x20000023ff2d7230 */ /* 0x100fe40000004100 */
[----:B------:R-:W-:Y:S01]  /*85d0*/  HADD2.F32 R52, -RZ, R35.H1_H1 ;  /* 0x30000023ff347230 */ /* 0x000fe20000004100 */
[----:B------:R-:W-:Y:S01]  /*85e0*/  F2FP.F16.F32.PACK_AB R15, R48, R15 ;  /* 0x0000000f300f723e */ /* 0x000fe200000000ff */
[----:B------:R-:W-:Y:S02]  /*85f0*/  HADD2.F32 R49, -RZ, R78.H0_H0 ;  /* 0x2000004eff317230 */ /* 0x000fe40000004100 */
[--C-:B------:R-:W-:Y:S02]  /*8600*/  HADD2.F32 R35, -RZ, R33.reuse.H0_H0 ;  /* 0x20000021ff237230 */ /* 0x100fe40000004100 */
[----:B------:R-:W-:Y:S02]  /*8610*/  HADD2.F32 R50, -RZ, R33.H1_H1 ;  /* 0x30000021ff327230 */ /* 0x000fe40000004100 */
[----:B------:R-:W-:Y:S01]  /*8620*/  FMUL.FTZ R51, R52, R49 ;  /* 0x0000003134337220 */ /* 0x000fe20000410000 */
[----:B------:R-:W-:-:S02]  /*8630*/  HADD2.F32 R54, -RZ, R156.H1_H1 ;  /* 0x3000009cff367230 */ /* 0x000fc40000004100 */
[----:B------:R-:W-:Y:S02]  /*8640*/  HADD2.F32 R47, -RZ, R66.H0_H0 ;  /* 0x20000042ff2f7230 */ /* 0x000fe40000004100 */
[-C--:B------:R-:W-:Y:S01]  /*8650*/  FMUL.FTZ R66, R45, R64.reuse ;  /* 0x000000402d427220 */ /* 0x080fe20000410000 */
[C---:B------:R-:W-:Y:S01]  /*8660*/  FMUL.FTZ R64, R35.reuse, R64 ;  /* 0x0000004023407220 */ /* 0x040fe20000410000 */
[C---:B------:R-:W-:Y:S01]  /*8670*/  FMUL.FTZ R49, R50.reuse, R49 ;  /* 0x0000003132317220 */ /* 0x040fe20000410000 */
[----:B------:R-:W-:Y:S02]  /*8680*/  HADD2.F32 R159, -RZ, R159.H0_H0 ;  /* 0x2000009fff9f7230 */ /* 0x000fe40000004100 */
[-C--:B------:R-:W-:Y:S01]  /*8690*/  FFMA.FTZ R33, R35, R54.reuse, -R66 ;  /* 0x0000003623217223 */ /* 0x080fe20000010842 */
[-C--:B------:R-:W-:Y:S01]  /*86a0*/  FFMA.FTZ R50, R50, R47.reuse, -R51 ;  /* 0x0000002f32327223 */ /* 0x080fe20000010833 */
[----:B------:R-:W-:Y:S01]  /*86b0*/  FFMA.FTZ R35, R45, R54, R64 ;  /* 0x000000362d237223 */ /* 0x000fe20000010040 */
[----:B------:R-:W-:Y:S01]  /*86c0*/  FFMA.FTZ R52, R52, R47, R49 ;  /* 0x0000002f34347223 */ /* 0x000fe20000010031 */
[----:B------:R-:W-:-:S02]  /*86d0*/  HADD2.F32 R51, -RZ, R42.H0_H0 ;  /* 0x2000002aff337230 */ /* 0x000fc40000004100 */
        /* <DEDUP_REMOVED lines=8> */
[----:B------:R-:W-:Y:S02]  /*8760*/  HADD2.F32 R157, -RZ, R157.H0_H0 ;  /* 0x2000009dff9d7230 */ /* 0x000fe40000004100 */
[----:B------:R-:W-:Y:S01]  /*8770*/  FMUL.FTZ R53, R47, R51 ;  /* 0x000000332f357220 */ /* 0x000fe20000410000 */
[----:B------:R-:W-:-:S02]  /*8780*/  HADD2.F32 R49, -RZ, R11.H0_H0 ;  /* 0x2000000bff317230 */ /* 0x000fc40000004100 */
[C---:B------:R-:W-:Y:S01]  /*8790*/  FMUL.FTZ R11, R45.reuse, R159 ;  /* 0x0000009f2d0b7220 */ /* 0x040fe20000410000 */
[----:B------:R-:W-:Y:S01]  /*87a0*/  FMUL.FTZ R54, R32, R51 ;  /* 0x0000003320367220 */ /* 0x000fe20000410000 */
[-C--:B------:R-:W-:Y:S01]  /*87b0*/  FFMA.FTZ R12, R45, R157.reuse, R12 ;  /* 0x0000009d2d0c7223 */ /* 0x080fe2000001000c */
[----:B------:R-:W-:Y:S02]  /*87c0*/  HADD2.F32 R51, -RZ, R44.H0_H0 ;  /* 0x2000002cff337230 */ /* 0x000fe40000004100 */
[----:B------:R-:W-:Y:S01]  /*87d0*/  FFMA.FTZ R11, R42, R157, -R11 ;  /* 0x0000009d2a0b7223 */ /* 0x000fe2000001080b */
        /* <DEDUP_REMOVED lines=19> */
[----:B------:R-:W-:Y:S01]  /*8910*/  F2FP.F16.F32.PACK_AB R42, R45, R12 ;  /* 0x0000000c2d2a723e */ /* 0x000fe200000000ff */
[----:B------:R-:W-:Y:S02]  /*8920*/  IMAD.MOV.U32 R12, RZ, RZ, R32 ;  /* 0x000000ffff0c7224 */ /* 0x000fe400078e0020 */
[----:B------:R-:W-:Y:S01]  /*8930*/  F2FP.F16.F32.PACK_AB R14, R14, R53 ;  /* 0x000000350e0e723e */ /* 0x000fe200000000ff */
[----:B------:R-:W-:Y:S01]  /*8940*/  IMAD.MOV.U32 R15, RZ, RZ, R50 ;  /* 0x000000ffff0f7224 */ /* 0x000fe200078e0032 */
[----:B------:R-:W-:Y:S02]  /*8950*/  F2FP.F16.F32.PACK_AB R34, R34, R49 ;  /* 0x000000312222723e */ /* 0x000fe400000000ff */
[----:B------:R-:W-:-:S07]  /*8960*/  MOV R32, R42 ;  /* 0x0000002a00207202 */ /* 0x000fce0000000f00 */
.L_x_3834:
[----:B------:R-:W-:Y:S05]  /*8970*/  BSYNC B2 ;  /* 0x0000000000027941 */ /* 0x000fea0003800000 */
.L_x_3833:
[----:B---3--:R3:W-:Y:S04]  /*8980*/  ST.E.128 desc[UR56][R38.64], R12 ;  /* 0x0000000c26007985 */ /* 0x0087e8000c101d38 */
[----:B----4-:R3:W-:Y:S02]  /*8990*/  @!P3 ST.E.128 desc[UR56][R40.64], R32 ;  /* 0x000000202800b985 */ /* 0x0107e4000c101d38 */
.L_x_3832:
[----:B------:R-:W-:Y:S05]  /*89a0*/  BSYNC B1 ;  /* 0x0000000000017941 */ /* 0x000fea0003800000 */
.L_x_3831:
[----:B------:R-:W-:Y:S01]  /*89b0*/  ISETP.NE.AND P3, PT, R7, RZ, PT ;  /* 0x000000ff0700720c */ /* 0x000fe20003f65270 */
[----:B------:R-:W-:-:S12]  /*89c0*/  BSSY B1, `(.L_x_3835) ;  /* 0x0000074000017945 */ /* 0x000fd80003800000 */
[----:B------:R-:W-:Y:S05]  /*89d0*/  @!P3 BRA `(.L_x_3836) ;  /* 0x0000000400c8b947 */ /* 0x000fea0003800000 */
[----:B0--3--:R-:W-:Y:S01]  /*89e0*/  SEL R11, R122, R135, !P1 ;  /* 0x000000877a0b7207 */ /* 0x009fe20004800000 */
        /* <DEDUP_REMOVED lines=11> */
[----:B------:R-:W-:Y:S02]  /*8aa0*/  LOP3.LUT R11, R203, 0x38, R40, 0xf8, !PT ;  /* 0x00000038cb0b7812 */ /* 0x000fe400078ef828 */
[----:B------:R-:W-:Y:S02]  /*8ab0*/  SHF.R.S32.HI R12, RZ, 0x3, R12 ;  /* 0x00000003ff0c7819 */ /* 0x000fe4000001140c */
[----:B------:R-:W-:Y:S02]  /*8ac0*/  LOP3.LUT R11, R11, R13, RZ, 0x3c, !PT ;  /* 0x0000000d0b0b7212 */ /* 0x000fe400078e3cff */
[----:B------:R-:W-:Y:S01]  /*8ad0*/  ISETP.GE.AND P3, PT, R40, R131, PT ;  /* 0x000000832800720c */ /* 0x000fe20003f66270 */
[----:B------:R-:W-:-:S05]  /*8ae0*/  IMAD R12, R12, 0x1800, R219 ;  /* 0x000018000c0c7824 */ /* 0x000fca00078e02db */
[----:B------:R-:W-:Y:S01]  /*8af0*/  IADD3 R13, R12, R11, RZ ;  /* 0x0000000b0c0d7210 */ /* 0x000fe20007ffe0ff */
[----:B------:R-:W-:-:S04]  /*8b00*/  IMAD R11, R18, 0x4800, R130 ;  /* 0x00004800120b7824 */ /* 0x000fc800078e0282 */
[----:B------:R-:W-:Y:S02]  /*8b10*/  IMAD R13, R18, 0x4800, R13 ;  /* 0x00004800120d7824 */ /* 0x000fe400078e020d */
[--C-:B------:R-:W-:Y:S02]  /*8b20*/  IMAD R11, R11, 0x2, R2.reuse ;  /* 0x000000020b0b7824 */ /* 0x100fe400078e0202 */
[----:B------:R-:W-:Y:S02]  /*8b30*/  IMAD R32, R13, 0x2, R2 ;  /* 0x000000020d207824 */ /* 0x000fe400078e0202 */
[----:B------:R-:W-:Y:S01]  /*8b40*/  @!P3 IMAD.WIDE R40, R40, 0x2, R36 ;  /* 0x000000022828b825 */ /* 0x000fe200078e0224 */
[----:B------:R0:W3:Y:S04]  /*8b50*/  LDS.128 R12, [R11+0x1e400] ;  /* 0x01e400000b0c7984 */ /* 0x0000e80000000c00 */
[----:B------:R-:W4:Y:S01]  /*8b60*/  LDS.128 R32, [R32+0x1e400] ;  /* 0x01e4000020207984 */ /* 0x000f220000000c00 */
[----:B------:R-:W-:Y:S05]  /*8b70*/  @P4 BRA `(.L_x_3838) ;  /* 0x0000000400544947 */ /* 0x000fea0003800000 */
[----:B----4-:R-:W-:Y:S01]  /*8b80*/  MOV R45, R33 ;  /* 0x00000021002d7202 */ /* 0x010fe20000000f00 */
[----:B------:R-:W-:Y:S01]  /*8b90*/  IMAD.MOV.U32 R47, RZ, RZ, R35 ;  /* 0x000000ffff2f7224 */ /* 0x000fe200078e0023 */
[----:B------:R-:W-:Y:S01]  /*8ba0*/  SHF.R.U32.HI R51, RZ, 0x10, R73 ;  /* 0x00000010ff337819 */ /* 0x000fe20000011649 */
[----:B---3--:R-:W-:Y:S01]  /*8bb0*/  IMAD.MOV.U32 R33, RZ, RZ, R15 ;  /* 0x000000ffff217224 */ /* 0x008fe200078e000f */
[----:B------:R-:W-:Y:S01]  /*8bc0*/  SHF.R.U32.HI R49, RZ, 0x10, R61 ;  /* 0x00000010ff317819 */ /* 0x000fe2000001163d */
[----:B------:R-:W-:Y:S01]  /*8bd0*/  HADD2.F32 R50, -RZ, R149.H1_H1 ;  /* 0x30000095ff327230 */ /* 0x000fe20000004100 */
[--C-:B------:R-:W-:Y:S01]  /*8be0*/  SHF.R.U64 R43, R74, 0x10, R75.reuse ;  /* 0x000000104a2b7819 */ /* 0x100fe2000000124b */
[----:B------:R-:W-:Y:S01]  /*8bf0*/  HADD2.F32 R35, -RZ, R45.H0_H0 ;  /* 0x2000002dff237230 */ /* 0x000fe20000004100 */
[----:B------:R-:W-:Y:S01]  /*8c00*/  SHF.R.U32.HI R74, RZ, 0x10, R75 ;  /* 0x00000010ff4a7819 */ /* 0x000fe2000001164b */
[----:B------:R-:W-:Y:S01]  /*8c10*/  HADD2.F32 R15, -RZ, R13.H0_H0 ;  /* 0x2000000dff0f7230 */ /* 0x000fe20000004100 */
[----:B------:R-:W-:Y:S01]  /*8c20*/  SHF.R.U64 R42, R62, 0x10, R63 ;  /* 0x000000103e2a7819 */ /* 0x000fe2000000123f */
[----:B------:R-:W-:-:S02]  /*8c30*/  HADD2.F32 R51, -RZ, R51.H0_H0 ;  /* 0x20000033ff337230 */ /* 0x000fc40000004100 */
[-C--:B------:R-:W-:Y:S01]  /*8c40*/  FMUL.FTZ R52, R35, R50.reuse ;  /* 0x0000003223347220 */ /* 0x080fe20000410000 */
[----:B------:R-:W-:Y:S02]  /*8c50*/  HADD2.F32 R46, -RZ, R13.H1_H1 ;  /* 0x3000000dff2e7230 */ /* 0x000fe40000004100 */
[C---:B------:R-:W-:Y:S01]  /*8c60*/  FMUL.FTZ R50, R15.reuse, R50 ;  /* 0x000000320f327220 */ /* 0x040fe20000410000 */
[----:B------:R-:W-:Y:S01]  /*8c70*/  HADD2.F32 R48, -RZ, R147.H1_H1 ;  /* 0x30000093ff307230 */ /* 0x000fe20000004100 */
[----:B------:R-:W-:Y:S01]  /*8c80*/  SHF.R.U32.HI R62, RZ, 0x10, R63 ;  /* 0x00000010ff3e7819 */ /* 0x000fe2000001163f */
[----:B------:R-:W-:Y:S02]  /*8c90*/  HADD2.F32 R45, -RZ, R45.H1_H1 ;  /* 0x3000002dff2d7230 */ /* 0x000fe40000004100 */
[-C--:B------:R-:W-:Y:S01]  /*8ca0*/  FMUL.FTZ R54, R46, R51.reuse ;  /* 0x000000332e367220 */ /* 0x080fe20000410000 */
[----:B------:R-:W-:Y:S02]  /*8cb0*/  HADD2.F32 R49, -RZ, R49.H0_H0 ;  /* 0x20000031ff317230 */ /* 0x000fe40000004100 */
[-C--:B------:R-:W-:Y:S01]  /*8cc0*/  FFMA.FTZ R13, R15, R48.reuse, -R52 ;  /* 0x000000300f0d7223 */ /* 0x080fe20000010834 */
[----:B------:R-:W-:Y:S01]  /*8cd0*/  FFMA.FTZ R15, R35, R48, R50 ;  /* 0x00000030230f7223 */ /* 0x000fe20000010032 */
[----:B------:R-:W-:Y:S01]  /*8ce0*/  FMUL.FTZ R53, R45, R51 ;  /* 0x000000332d357220 */ /* 0x000fe20000410000 */
[----:B------:R-:W-:-:S02]  /*8cf0*/  HADD2.F32 R35, -RZ, R33.H0_H0 ;  /* 0x20000021ff237230 */ /* 0x000fc40000004100 */
[-C--:B------:R-:W-:Y:S01]  /*8d00*/  FFMA.FTZ R48, R45, R49.reuse, R54 ;  /* 0x000000312d307223 */ /* 0x080fe20000010036 */
[----:B------:R-:W-:Y:S02]  /*8d10*/  HADD2.F32 R54, -RZ, R148.H1_H1 ;  /* 0x30000094ff367230 */ /* 0x000fe40000004100 */
[----:B------:R-:W-:Y:S01]  /*8d20*/  FFMA.FTZ R46, R46, R49, -R53 ;  /* 0x000000312e2e7223 */ /* 0x000fe20000010835 */
[----:B------:R-:W-:Y:S01]  /*8d30*/  HADD2.F32 R45, -RZ, R47.H0_H0 ;  /* 0x2000002fff2d7230 */ /* 0x000fe20000004100 */
[----:B0-----:R-:W-:Y:S01]  /*8d40*/  SHF.R.U64 R11, R60, 0x10, R61 ;  /* 0x000000103c0b7819 */ /* 0x001fe2000000123d */
[----:B------:R-:W-:Y:S01]  /*8d50*/  HADD2.F32 R49, -RZ, R74.H0_H0 ;  /* 0x2000004aff317230 */ /* 0x000fe20000004100 */
[----:B------:R-:W-:Y:S01]  /*8d60*/  SHF.R.U64 R44, R72, 0x10, R73 ;  /* 0x00000010482c7819 */ /* 0x000fe20000001249 */
[----:B------:R-:W-:Y:S02]  /*8d70*/  HADD2.F32 R50, -RZ, R33.H1_H1 ;  /* 0x30000021ff327230 */ /* 0x000fe40000004100 */
[----:B------:R-:W-:Y:S01]  /*8d80*/  FMUL.FTZ R60, R45, R54 ;  /* 0x000000362d3c7220 */ /* 0x000fe20000410000 */
[----:B------:R-:W-:-:S02]  /*8d90*/  HADD2.F32 R52, -RZ, R146.H1_H1 ;  /* 0x30000092ff347230 */ /* 0x000fc40000004100 */
[C---:B------:R-:W-:Y:S01]  /*8da0*/  FMUL.FTZ R54, R35.reuse, R54 ;  /* 0x0000003623367220 */ /* 0x040fe20000410000 */
[----:B------:R-:W-:Y:S02]  /*8db0*/  HADD2.F32 R47, -RZ, R47.H1_H1 ;  /* 0x3000002fff2f7230 */ /* 0x000fe40000004100 */
[-C--:B------:R-:W-:Y:S01]  /*8dc0*/  FMUL.FTZ R64, R50, R49.reuse ;  /* 0x0000003132407220 */ /* 0x080fe20000410000 */
[----:B------:R-:W-:Y:S02]  /*8dd0*/  HADD2.F32 R62, -RZ, R62.H0_H0 ;  /* 0x2000003eff3e7230 */ /* 0x000fe40000004100 */
[-C--:B------:R-:W-:Y:S01]  /*8de0*/  FFMA.FTZ R33, R35, R52.reuse, -R60 ;  /* 0x0000003423217223 */ /* 0x080fe2000001083c */
[----:B------:R-:W-:Y:S01]  /*8df0*/  FFMA.FTZ R35, R45, R52, R54 ;  /* 0x000000342d237223 */ /* 0x000fe20000010036 */
[C---:B------:R-:W-:Y:S01]  /*8e00*/  FMUL.FTZ R51, R47.reuse, R49 ;  /* 0x000000312f337220 */ /* 0x040fe20000410000 */
[----:B------:R-:W-:Y:S02]  /*8e10*/  HADD2.F32 R149, -RZ, R149.H0_H0 ;  /* 0x20000095ff957230 */ /* 0x000fe40000004100 */
[----:B------:R-:W-:Y:S01]  /*8e20*/  FFMA.FTZ R52, R47, R62, R64 ;  /* 0x0000003e2f347223 */ /* 0x000fe20000010040 */
[----:B------:R-:W-:-:S02]  /*8e30*/  HADD2.F32 R47, -RZ, R44.H0_H0 ;  /* 0x2000002cff2f7230 */ /* 0x000fc40000004100 */
[----:B------:R-:W-:Y:S01]  /*8e40*/  FFMA.FTZ R50, R50, R62, -R51 ;  /* 0x0000003e32327223 */ /* 0x000fe20000010833 */
[----:B------:R-:W-:Y:S01]  /*8e50*/  HADD2.F32 R45, -RZ, R32.H0_H0 ;  /* 0x20000020ff2d7230 */ /* 0x000fe20000004100 */
[----:B------:R-:W-:Y:S01]  /*8e60*/  F2FP.F16.F32.PACK_AB R13, R46, R13 ;  /* 0x0000000d2e0d723e */ /* 0x000fe200000000ff */
[----:B------:R-:W-:Y:S01]  /*8e70*/  HADD2.F32 R44, -RZ, R12.H0_H0 ;  /* 0x2000000cff2c7230 */ /* 0x000fe20000004100 */
[----:B------:R-:W-:Y:S01]  /*8e80*/  F2FP.F16.F32.PACK_AB R35, R52, R35 ;  /* 0x000000233423723e */ /* 0x000fe200000000ff */
[----:B------:R-:W-:Y:S02]  /*8e90*/  HADD2.F32 R32, -RZ, R32.H1_H1 ;  /* 0x30000020ff207230 */ /* 0x000fe40000004100 */
[-C--:B------:R-:W-:Y:S01]  /*8ea0*/  FMUL.FTZ R49, R45, R149.reuse ;  /* 0x000000952d317220 */ /* 0x080fe20000410000 */
[----:B------:R-:W-:Y:S02]  /*8eb0*/  HADD2.F32 R12, -RZ, R12.H1_H1 ;  /* 0x3000000cff0c7230 */ /* 0x000fe40000004100 */
[----:B------:R-:W-:Y:S01]  /*8ec0*/  FMUL.FTZ R54, R44, R149 ;  /* 0x000000952c367220 */ /* 0x000fe20000410000 */
[----:B------:R-:W-:-:S02]  /*8ed0*/  HADD2.F32 R147, -RZ, R147.H0_H0 ;  /* 0x20000093ff937230 */ /* 0x000fc40000004100 */
[-C--:B------:R-:W-:Y:S01]  /*8ee0*/  FMUL.FTZ R51, R32, R47.reuse ;  /* 0x0000002f20337220 */ /* 0x080fe20000410000 */
[----:B------:R-:W-:Y:S02]  /*8ef0*/  HADD2.F32 R11, -RZ, R11.H0_H0 ;  /* 0x2000000bff0b7230 */ /* 0x000fe40000004100 */
[----:B------:R-:W-:Y:S01]  /*8f00*/  FMUL.FTZ R47, R12, R47 ;  /* 0x0000002f0c2f7220 */ /* 0x000fe20000410000 */
[----:B------:R-:W-:Y:S02]  /*8f10*/  HADD2.F32 R148, -RZ, R148.H0_H0 ;  /* 0x20000094ff947230 */ /* 0x000fe40000004100 */
[-C--:B------:R-:W-:Y:S01]  /*8f20*/  FFMA.FTZ R49, R44, R147.reuse, -R49 ;  /* 0x000000932c317223 */ /* 0x080fe20000010831 */
[----:B------:R-:W-:Y:S01]  /*8f30*/  FFMA.FTZ R54, R45, R147, R54 ;  /* 0x000000932d367223 */ /* 0x000fe20000010036 */
[-C--:B------:R-:W-:Y:S01]  /*8f40*/  FFMA.FTZ R44, R12, R11.reuse, -R51 ;  /* 0x0000000b0c2c7223 */ /* 0x080fe20000010833 */
[----:B------:R-:W-:Y:S01]  /*8f50*/  FFMA.FTZ R47, R32, R11, R47 ;  /* 0x0000000b202f7223 */ /* 0x000fe2000001002f */
[----:B------:R-:W-:Y:S01]  /*8f60*/  HADD2.F32 R12, -RZ, R34.H0_H0 ;  /* 0x20000022ff0c7230 */ /* 0x000fe20000004100 */
[----:B------:R-:W-:Y:S01]  /*8f70*/  F2FP.F16.F32.PACK_AB R50, R50, R33 ;  /* 0x000000213232723e */ /* 0x000fe200000000ff */
[----:B------:R-:W-:Y:S01]  /*8f80*/  HADD2.F32 R45, -RZ, R43.H0_H0 ;  /* 0x2000002bff2d7230 */ /* 0x000fe20000004100 */
[----:B------:R-:W-:Y:S01]  /*8f90*/  F2FP.F16.F32.PACK_AB R33, R48, R15 ;  /* 0x0000000f3021723e */ /* 0x000fe200000000ff */
        /* <DEDUP_REMOVED lines=15> */
[----:B------:R-:W-:-:S03]  /*9090*/  F2FP.F16.F32.PACK_AB R12, R44, R49 ;  /* 0x000000312c0c723e */ /* 0x000fc600000000ff */
[----:B------:R-:W-:Y:S02]  /*90a0*/  F2FP.F16.F32.PACK_AB R14, R53, R32 ;  /* 0x00000020350e723e */ /* 0x000fe400000000ff */
[----:B------:R-:W-:Y:S02]  /*90b0*/  F2FP.F16.F32.PACK_AB R34, R34, R51 ;  /* 0x000000332222723e */ /* 0x000fe400000000ff */
[----:B------:R-:W-:-:S07]  /*90c0*/  MOV R32, R54 ;  /* 0x0000003600207202 */ /* 0x000fce0000000f00 */
.L_x_3838:
[----:B------:R-:W-:Y:S05]  /*90d0*/  BSYNC B2 ;  /* 0x0000000000027941 */ /* 0x000fea0003800000 */
.L_x_3837:
[----:B---3--:R3:W-:Y:S04]  /*90e0*/  ST.E.128 desc[UR56][R38.64], R12 ;  /* 0x0000000c26007985 */ /* 0x0087e8000c101d38 */
[----:B----4-:R3:W-:Y:S02]  /*90f0*/  @!P3 ST.E.128 desc[UR56][R40.64], R32 ;  /* 0x000000202800b985 */ /* 0x0107e4000c101d38 */
.L_x_3836:
[----:B------:R-:W-:Y:S05]  /*9100*/  BSYNC B1 ;  /* 0x0000000000017941 */ /* 0x000fea0003800000 */
.L_x_3835:
[----:B------:R-:W-:-:S13]  /*9110*/  ISETP.NE.AND P3, PT, R8, RZ, PT ;  /* 0x000000ff0800720c */ /* 0x000fda0003f65270 */
[----:B------:R-:W-:Y:S05]  /*9120*/  @!P3 BRA `(.L_x_3787) ;  /* 0x0000000c00b4b947 */ /* 0x000fea0003800000 */
[----:B0--3--:R-:W3:Y:S01]  /*9130*/  LDL R11, [R1] ;  /* 0x00000000010b7983 */ /* 0x009ee20000100800 */
[----:B------:R-:W-:Y:S01]  /*9140*/  SHF.R.U32.HI R13, RZ, 0x3, R203 ;  /* 0x00000003ff0d7819 */ /* 0x000fe200000116cb */
[----:B------:R-:W-:Y:S01]  /*9150*/  BSSY B1, `(.L_x_3839) ;  /* 0x000006f000017945 */ /* 0x000fe20003800000 */
[----:B----4-:R-:W-:-:S04]  /*9160*/  LEA R38, P3, R5, R36, 0x1 ;  /* 0x0000002405267211 */ /* 0x010fc800078608ff */
[----:B------:R-:W-:Y:S02]  /*9170*/  LEA.HI.X R39, R5, R117, R109, 0x1, P3 ;  /* 0x0000007505277211 */ /* 0x000fe400018f0c6d */
[----:B------:R-:W-:Y:S02]  /*9180*/  ISETP.GE.AND P3, PT, R192, R121, PT ;  /* 0x00000079c000720c */ /* 0x000fe40003f66270 */
[----:B---3--:R-:W-:-:S04]  /*9190*/  LOP3.LUT P4, RZ, R11, 0x1, RZ, 0xc0, !PT ;  /* 0x000000010bff7812 */ /* 0x008fc8000788c0ff */
[----:B------:R-:W-:-:S04]  /*91a0*/  SEL R135, R122, R135, !P4 ;  /* 0x000000877a877207 */ /* 0x000fc80006000000 */
[----:B------:R-:W-:-:S04]  /*91b0*/  SHF.R.S32.HI R12, RZ, 0x1f, R135 ;  /* 0x0000001fff0c7819 */ /* 0x000fc80000011487 */
[----:B------:R-:W-:-:S04]  /*91c0*/  LEA.HI R12, R12, R135, RZ, 0x4 ;  /* 0x000000870c0c7211 */ /* 0x000fc800078f20ff */
[----:B------:R-:W-:-:S04]  /*91d0*/  LEA.HI.SX32 R12, R12, R113, 0x1c ;  /* 0x000000710c0c7211 */ /* 0x000fc800078fe2ff */
[----:B------:R-:W-:Y:S01]  /*91e0*/  SHF.R.S32.HI R11, RZ, 0x1f, R12 ;  /* 0x0000001fff0b7819 */ /* 0x000fe2000001140c */
[----:B------:R-:W-:-:S03]  /*91f0*/  IMAD.SHL.U32 R40, R12, 0x8, RZ ;  /* 0x000000080c287824 */ /* 0x000fc600078e00ff */
[----:B------:R-:W-:-:S04]  /*9200*/  LEA.HI R11, R11, R12, RZ, 0x3 ;  /* 0x0000000c0b0b7211 */ /* 0x000fc800078f18ff */
[----:B------:R-:W-:Y:S02]  /*9210*/  SHF.R.S32.HI R12, RZ, 0x3, R11 ;  /* 0x00000003ff0c7819 */ /* 0x000fe4000001140b */
[----:B------:R-:W-:-:S03]  /*9220*/  LOP3.LUT R11, R203, 0x38, R40, 0xf8, !PT ;  /* 0x00000038cb0b7812 */ /* 0x000fc600078ef828 */
[----:B------:R-:W-:Y:S01]  /*9230*/  IMAD R12, R12, 0x1800, R219 ;  /* 0x000018000c0c7824 */ /* 0x000fe200078e02db */
[----:B------:R-:W-:-:S04]  /*9240*/  LOP3.LUT R11, R11, R13, RZ, 0x3c, !PT ;  /* 0x0000000d0b0b7212 */ /* 0x000fc800078e3cff */
[----:B------:R-:W-:Y:S01]  /*9250*/  IADD3 R13, R12, R11, RZ ;  /* 0x0000000b0c0d7210 */ /* 0x000fe20007ffe0ff */
[----:B------:R-:W-:-:S04]  /*9260*/  IMAD R11, R18, 0x4800, R129 ;  /* 0x00004800120b7824 */ /* 0x000fc800078e0281 */
[----:B------:R-:W-:Y:S02]  /*9270*/  IMAD R13, R18, 0x4800, R13 ;  /* 0x00004800120d7824 */ /* 0x000fe400078e020d */
[--C-:B------:R-:W-:Y:S02]  /*9280*/  IMAD R11, R11, 0x2, R2.reuse ;  /* 0x000000020b0b7824 */ /* 0x100fe400078e0202 */
[----:B------:R-:W-:-:S03]  /*9290*/  IMAD R32, R13, 0x2, R2 ;  /* 0x000000020d207824 */ /* 0x000fc600078e0202 */
[----:B------:R0:W3:Y:S04]  /*92a0*/  LDS.128 R12, [R11+0x1e400] ;  /* 0x01e400000b0c7984 */ /* 0x0000e80000000c00 */
[----:B------:R-:W4:Y:S01]  /*92b0*/  LDS.128 R32, [R32+0x1e400] ;  /* 0x01e4000020207984 */ /* 0x000f220000000c00 */
[----:B------:R-:W-:Y:S05]  /*92c0*/  @P3 BRA `(.L_x_3840) ;  /* 0x00000004005c3947 */ /* 0x000fea0003800000 */
[----:B------:R-:W-:Y:S01]  /*92d0*/  SHF.R.U32.HI R50, RZ, 0x10, R69 ;  /* 0x00000010ff327819 */ /* 0x000fe20000011645 */
[----:B----4-:R-:W-:Y:S01]  /*92e0*/  IMAD.MOV.U32 R44, RZ, RZ, R32 ;  /* 0x000000ffff2c7224 */ /* 0x010fe200078e0020 */
[----:B------:R-:W-:Y:S01]  /*92f0*/  MOV R45, R35 ;  /* 0x00000023002d7202 */ /* 0x000fe20000000f00 */
[--C-:B------:R-:W-:Y:S01]  /*9300*/  HADD2.F32 R35, -RZ, R33.reuse.H0_H0 ;  /* 0x20000021ff237230 */ /* 0x100fe20000004100 */
[----:B------:R-:W-:Y:S01]  /*9310*/  SHF.R.U32.HI R48, RZ, 0x10, R57 ;  /* 0x00000010ff307819 */ /* 0x000fe20000011639 */
[----:B---3--:R-:W-:Y:S01]  /*9320*/  IMAD.MOV.U32 R32, RZ, RZ, R15 ;  /* 0x000000ffff207224 */ /* 0x008fe200078e000f */
[----:B------:R-:W-:Y:S01]  /*9330*/  MOV R43, R12 ;  /* 0x0000000c002b7202 */ /* 0x000fe20000000f00 */
[----:B------:R-:W-:Y:S01]  /*9340*/  HADD2.F32 R33, -RZ, R33.H1_H1 ;  /* 0x30000021ff217230 */ /* 0x000fe20000004100 */
[--C-:B------:R-:W-:Y:S01]  /*9350*/  SHF.R.U64 R41, R70, 0x10, R71.reuse ;  /* 0x0000001046297819 */ /* 0x100fe20000001247 */
[----:B------:R-:W-:Y:S01]  /*9360*/  HADD2.F32 R50, -RZ, R50.H0_H0 ;  /* 0x20000032ff327230 */ /* 0x000fe20000004100 */
[----:B------:R-:W-:Y:S01]  /*9370*/  SHF.R.U32.HI R70, RZ, 0x10, R71 ;  /* 0x00000010ff467819 */ /* 0x000fe20000011647 */
[----:B------:R-:W-:Y:S01]  /*9380*/  HADD2.F32 R15, -RZ, R13.H1_H1 ;  /* 0x3000000dff0f7230 */ /* 0x000fe20000004100 */
[----:B0-----:R-:W-:Y:S01]  /*9390*/  SHF.R.U64 R11, R58, 0x10, R59 ;  /* 0x000000103a0b7819 */ /* 0x001fe2000000123b */
[----:B------:R-:W-:-:S02]  /*93a0*/  HADD2.F32 R47, -RZ, R145.H1_H1 ;  /* 0x30000091ff2f7230 */ /* 0x000fc40000004100 */
[-C--:B------:R-:W-:Y:S01]  /*93b0*/  FMUL.FTZ R54, R33, R50.reuse ;  /* 0x0000003221367220 */ /* 0x080fe20000410000 */
[----:B------:R-:W-:Y:S02]  /*93c0*/  HADD2.F32 R48, -RZ, R48.H0_H0 ;  /* 0x20000030ff307230 */ /* 0x000fe40000004100 */
[----:B------:R-:W-:Y:S01]  /*93d0*/  FMUL.FTZ R50, R15, R50 ;  /* 0x000000320f327220 */ /* 0x000fe20000410000 */
[----:B------:R-:W-:Y:S02]  /*93e0*/  HADD2.F32 R12, -RZ, R13.H0_H0 ;  /* 0x2000000dff0c7230 */ /* 0x000fe40000004100 */
[-C--:B------:R-:W-:Y:S01]  /*93f0*/  FMUL.FTZ R13, R35, R47.reuse ;  /* 0x0000002f230d7220 */ /* 0x080fe20000410000 */
[----:B------:R-:W-:Y:S02]  /*9400*/  HADD2.F32 R46, -RZ, R140.H1_H1 ;  /* 0x3000008cff2e7230 */ /* 0x000fe40000004100 */
[----:B------:R-:W-:Y:S01]  /*9410*/  FFMA.FTZ R50, R33, R48, R50 ;  /* 0x0000003021327223 */ /* 0x000fe20000010032 */
[----:B------:R-:W-:Y:S01]  /*9420*/  SHF.R.U32.HI R58, RZ, 0x10, R59 ;  /* 0x00000010ff3a7819 */ /* 0x000fe2000001163b */
[----:B------:R-:W-:Y:S01]  /*9430*/  FMUL.FTZ R52, R12, R47 ;  /* 0x0000002f0c347220 */ /* 0x000fe20000410000 */
[----:B------:R-:W-:-:S02]  /*9440*/  HADD2.F32 R33, -RZ, R45.H0_H0 ;  /* 0x2000002dff217230 */ /* 0x000fc40000004100 */
[----:B------:R-:W-:Y:S01]  /*9450*/  FFMA.FTZ R49, R15, R48, -R54 ;  /* 0x000000300f317223 */ /* 0x000fe20000010836 */
[----:B------:R-:W-:Y:S02]  /*9460*/  HADD2.F32 R45, -RZ, R45.H1_H1 ;  /* 0x3000002dff2d7230 */ /* 0x000fe40000004100 */
[-C--:B------:R-:W-:Y:S01]  /*9470*/  FFMA.FTZ R12, R12, R46.reuse, -R13 ;  /* 0x0000002e0c0c7223 */ /* 0x080fe2000001080d */
[----:B------:R-:W-:Y:S02]  /*9480*/  HADD2.F32 R47, -RZ, R70.H0_H0 ;  /* 0x20000046ff2f7230 */ /* 0x000fe40000004100 */
[----:B------:R-:W-:Y:S01]  /*9490*/  FFMA.FTZ R13, R35, R46, R52 ;  /* 0x0000002e230d7223 */ /* 0x000fe20000010034 */
        /* <DEDUP_REMOVED lines=16> */
[----:B------:R-:W-:Y:S02]  /*95a0*/  HADD2.F32 R140, -RZ, R140.H0_H0 ;  /* 0x2000008cff8c7230 */ /* 0x000fe40000004100 */
[-C--:B------:R-:W-:Y:S01]  /*95b0*/  FMUL.FTZ R46, R32, R145.reuse ;  /* 0x00000091202e7220 */ /* 0x080fe20000410000 */
[----:B------:R-:W-:Y:S01]  /*95c0*/  SHF.R.U64 R42, R56, 0x10, R57 ;  /* 0x00000010382a7819 */ /* 0x000fe20000001239 */
[C---:B------:R-:W-:Y:S01]  /*95d0*/  FMUL.FTZ R145, R15.reuse, R145 ;  /* 0x000000910f917220 */ /* 0x040fe20000410000 */
[----:B------:R-:W-:Y:S02]  /*95e0*/  HADD2.F32 R33, -RZ, R53.H0_H0 ;  /* 0x20000035ff217230 */ /* 0x000fe40000004100 */
[----:B------:R-:W-:Y:S01]  /*95f0*/  FFMA.FTZ R46, R15, R140, -R46 ;  /* 0x0000008c0f2e7223 */ /* 0x000fe2000001082e */
[----:B------:R-:W-:-:S02]  /*9600*/  HADD2.F32 R44, -RZ, R44.H1_H1 ;  /* 0x3000002cff2c7230 */ /* 0x000fc40000004100 */
[----:B------:R-:W-:Y:S01]  /*9610*/  FFMA.FTZ R145, R32, R140, R145 ;  /* 0x0000008c20917223 */ /* 0x000fe20000010091 */
        /* <DEDUP_REMOVED lines=28> */
[----:B------:R-:W-:-:S02]  /*97e0*/  F2FP.F16.F32.PACK_AB R12, R43, R46 ;  /* 0x0000002e2b0c723e */ /* 0x000fc400000000ff */
[----:B------:R-:W-:Y:S02]  /*97f0*/  F2FP.F16.F32.PACK_AB R14, R35, R44 ;  /* 0x0000002c230e723e */ /* 0x000fe400000000ff */
[----:B------:R-:W-:Y:S01]  /*9800*/  F2FP.F16.F32.PACK_AB R34, R34, R33 ;  /* 0x000000212222723e */ /* 0x000fe200000000ff */
[----:B------:R-:W-:Y:S01]  /*9810*/  IMAD.MOV.U32 R33, RZ, RZ, R50 ;  /* 0x000000ffff217224 */ /* 0x000fe200078e0032 */
[----:B------:R-:W-:Y:S02]  /*9820*/  F2FP.F16.F32.PACK_AB R32, R42, R145 ;  /* 0x000000912a20723e */ /* 0x000fe400000000ff */
[----:B------:R-:W-:-:S07]  /*9830*/  MOV R35, R47 ;  /* 0x0000002f00237202 */ /* 0x000fce0000000f00 */
.L_x_3840:
[----:B------:R-:W-:Y:S05]  /*9840*/  BSYNC B1 ;  /* 0x0000000000017941 */ /* 0x000fea0003800000 */
.L_x_3839:
[----:B---3--:R3:W-:Y:S01]  /*9850*/  ST.E.128 desc[UR56][R38.64], R12 ;  /* 0x0000000c26007985 */ /* 0x0087e2000c101d38 */
[----:B------:R-:W-:-:S13]  /*9860*/  ISETP.GE.AND P3, PT, R40, R131, PT ;  /* 0x000000832800720c */ /* 0x000fda0003f66270 */
[----:B------:R-:W-:Y:S05]  /*9870*/  @P3 BRA `(.L_x_3787) ;  /* 0x0000000400e03947 */ /* 0x000fea0003800000 */
[----:B------:R-:W-:-:S05]  /*9880*/  IMAD.WIDE R36, R40, 0x2, R36 ;  /* 0x0000000228247825 */ /* 0x000fca00078e0224 */
[----:B----4-:R4:W-:Y:S01]  /*9890*/  ST.E.128 desc[UR56][R36.64], R32 ;  /* 0x0000002024007985 */ /* 0x0109e2000c101d38 */
[----:B------:R-:W-:Y:S05]  /*98a0*/  BRA `(.L_x_3787) ;  /* 0x0000000400d47947 */ /* 0x000fea0003800000 */
.L_x_3752:
[----:B------:R-:W-:-:S06]  /*98b0*/  UISETP.NE.AND UP0, UPT, UR59, 0x3, UPT ;  /* 0x000000033b00788c */ /* 0x000fcc000bf05270 */
[----:B------:R-:W-:-:S13]  /*98c0*/  PLOP3.LUT P2, PT, PT, PT, UP0, 0x80, 0x0 ;  /* 0x000000000000781c */ /* 0x000fda0003f4f008 */
[----:B------:R-:W-:Y:S05]  /*98d0*/  @!P2 BRA `(.L_x_3841) ;  /* 0x000000000004a947 */ /* 0x000fea0003800000 */
[----:B------:R-:W-:Y:S01]  /*98e0*/  BPT.TRAP 0x1 ;  /* 0x000000040000795c */ /* 0x000fe20000300000 */
.L_x_3841:
[----:B------:R-:W-:Y:S01]  /*98f0*/  IMAD R87, R18, 0x8, R2 ;  /* 0x0000000812577824 */ /* 0x000fe200078e0202 */
[----:B------:R-:W-:Y:S01]  /*9900*/  SHF.L.U32 R88, R202, 0x1f, RZ ;  /* 0x0000001fca587819 */ /* 0x000fe200000006ff */
[----:B------:R-:W-:Y:S01]  /*9910*/  BSSY B1, `(.L_x_3842) ;  /* 0x0000004000017945 */ /* 0x000fe20003800000 */
[----:B------:R-:W-:Y:S02]  /*9920*/  SHF.R.S32.HI R84, RZ, 0x1f, R27 ;  /* 0x0000001fff547819 */ /* 0x000fe4000001141b */
[----:B------:R-:W0:Y:S02]  /*9930*/  SYNCS.PHASECHK.TRANS64.TRYWAIT P3, [R87+URZ+0x30890], R88 ;  /* 0x03089058570075a7 */ /* 0x000e24000806017f */
[----:B0-----:R-:W-:Y:S05]  /*9940*/  @!P3 BRA `(.L_x_3843) ;  /* 0x000001700044b947 */ /* 0x001fea0003800000 */
.L_x_4100:
[----:B------:R-:W-:Y:S05]  /*9950*/  BSYNC B1 ;  /* 0x0000000000017941 */ /* 0x000fea0003800000 */
.L_x_3842:
        /* <DEDUP_REMOVED lines=14> */
[----:B------:R-:W-:Y:S01]  /*9a40*/  IADD3 R13, R13, R11, RZ ;  /* 0x0000000b0d0d7210 */ /* 0x000fe20007ffe0ff */
[----:B------:R-:W-:Y:S02]  /*9a50*/  IMAD.IADD R42, R86, 0x1, -R201 ;  /* 0x00000001562a7824 */ /* 0x000fe400078e0ac9 */
        /* <DEDUP_REMOVED lines=11> */
.L_x_4104:
        /* <DEDUP_REMOVED lines=9> */
[----:B------:R-:W-:Y:S02]  /*9ba0*/  @!P4 LEA.HI.X R35, R22, R39, R200, 0x1, P3 ;  /* 0x000000271623c211 */ /* 0x000fe400018f0cc8 */
[----:B------:R-:W-:-:S13]  /*9bb0*/  ISETP.GE.AND P3, PT, R19, UR4, PT ;  /* 0x0000000413007c0c */ /* 0x000fda000bf66270 */
[----:B------:R-:W-:-:S04]  /*9bc0*/  @!P3 LEA R32, P6, R19, R38, 0x1 ;  /* 0x000000261320b211 */ /* 0x000fc800078c08ff */
[----:B------:R-:W-:Y:S01]  /*9bd0*/  @!P3 LEA.HI.X R33, R19, R39, R199, 0x1, P6 ;  /* 0x000000271321b211 */ /* 0x000fe200030f0cc7 */
[----:B----4-:R2:W-:Y:S01]  /*9be0*/  @!P5 ST.E.128 desc[UR56][R36.64], R12 ;  /* 0x0000000c2400d985 */ /* 0x0105e2000c101d38 */
[----:B------:R-:W-:-:S13]  /*9bf0*/  ISETP.GE.AND P5, PT, R193, UR4, PT ;  /* 0x00000004c1007c0c */ /* 0x000fda000bfa6270 */
[----:B------:R-:W3:Y:S01]  /*9c00*/  @!P5 LDS.128 R12, [R31+0x1e000] ;  /* 0x01e000001f0cd984 */ /* 0x000ee20000000c00 */
[----:B------:R-:W-:Y:S01]  /*9c10*/  @!P5 SHF.L.U32 R11, R196, 0x3, RZ ;  /* 0x00000003c40bd819 */ /* 0x000fe200000006ff */
[----:B--2---:R-:W-:Y:S02]  /*9c20*/  @!P5 IMAD.MOV.U32 R36, RZ, RZ, R38 ;  /* 0x000000ffff24d224 */ /* 0x004fe400078e0026 */
[----:B------:R-:W-:Y:S02]  /*9c30*/  @!P5 IMAD.MOV.U32 R37, RZ, RZ, R39 ;  /* 0x000000ffff25d224 */ /* 0x000fe400078e0027 */
[----:B------:R-:W-:-:S05]  /*9c40*/  @!P5 IMAD.WIDE R36, R11, 0x2, R36 ;  /* 0x000000020b24d825 */ /* 0x000fca00078e0224 */
[----:B---3--:R2:W-:Y:S01]  /*9c50*/  @!P5 ST.E.128 desc[UR56][R36.64], R12 ;  /* 0x0000000c2400d985 */ /* 0x0085e2000c101d38 */
[----:B------:R-:W-:-:S13]  /*9c60*/  ISETP.GE.AND P5, PT, R192, UR4, PT ;  /* 0x00000004c0007c0c */ /* 0x000fda000bfa6270 */
[----:B------:R-:W3:Y:S01]  /*9c70*/  @!P5 LDS.128 R12, [R28+0x21000] ;  /* 0x021000001c0cd984 */ /* 0x000ee20000000c00 */
[----:B------:R-:W-:Y:S01]  /*9c80*/  @!P5 SHF.L.U32 R11, R197, 0x3, RZ ;  /* 0x00000003c50bd819 */ /* 0x000fe200000006ff */
[----:B--2---:R-:W-:Y:S02]  /*9c90*/  @!P5 IMAD.MOV.U32 R36, RZ, RZ, R38 ;  /* 0x000000ffff24d224 */ /* 0x004fe400078e0026 */
[----:B------:R-:W-:Y:S02]  /*9ca0*/  @!P5 IMAD.MOV.U32 R37, RZ, RZ, R39 ;  /* 0x000000ffff25d224 */ /* 0x000fe400078e0027 */
[----:B------:R-:W-:-:S05]  /*9cb0*/  @!P5 IMAD.WIDE R36, R11, 0x2, R36 ;  /* 0x000000020b24d825 */ /* 0x000fca00078e0224 */
[----:B---3--:R2:W-:Y:S01]  /*9cc0*/  @!P5 ST.E.128 desc[UR56][R36.64], R12 ;  /* 0x0000000c2400d985 */ /* 0x0085e2000c101d38 */
[----:B------:R-:W-:-:S03]  /*9cd0*/  ISETP.GE.AND P5, PT, R23, UR4, PT ;  /* 0x0000000417007c0c */ /* 0x000fc6000bfa6270 */
[----:B------:R-:W3:Y:S10]  /*9ce0*/  @!P4 LDS.128 R12, [R31+0x21000] ;  /* 0x021000001f0cc984 */ /* 0x000ef40000000c00 */
[----:B--2---:R-:W-:-:S04]  /*9cf0*/  @!P5 LEA R36, P6, R23, R38, 0x1 ;  /* 0x000000261724d211 */ /* 0x004fc800078c08ff */
[----:B------:R-:W-:Y:S01]  /*9d00*/  @!P5 LEA.HI.X R37, R23, R39, R198, 0x1, P6 ;  /* 0x000000271725d211 */ /* 0x000fe200030f0cc6 */
[----:B---3--:R-:W-:Y:S04]  /*9d10*/  @!P4 ST.E.128 desc[UR56][R34.64], R12 ;  /* 0x0000000c2200c985 */ /* 0x008fe8000c101d38 */
[----:B------:R-:W2:Y:S04]  /*9d20*/  @!P3 LDS.128 R12, [R28+0x24000] ;  /* 0x024000001c0cb984 */ /* 0x000ea80000000c00 */
[----:B--2---:R-:W-:Y:S04]  /*9d30*/  @!P3 ST.E.128 desc[UR56][R32.64], R12 ;  /* 0x0000000c2000b985 */ /* 0x004fe8000c101d38 */
[----:B------:R-:W2:Y:S04]  /*9d40*/  @!P5 LDS.128 R12, [R31+0x24000] ;  /* 0x024000001f0cd984 */ /* 0x000ea80000000c00 */
[----:B--2---:R4:W-:Y:S02]  /*9d50*/  @!P5 ST.E.128 desc[UR56][R36.64], R12 ;  /* 0x0000000c2400d985 */ /* 0x0049e4000c101d38 */
.L_x_3846:
[----:B------:R-:W-:Y:S05]  /*9d60*/  BSYNC B1 ;  /* 0x0000000000017941 */ /* 0x000fea0003800000 */
.L_x_3845:
[----:B------:R-:W-:-:S03]  /*9d70*/  UMOV UR4, 0xffffffff ;  /* 0xffffffff00047882 */ /* 0x000fc60000000000 */
[----:B------:R-:W-:Y:S05]  /*9d80*/  BRA.DIV UR4, `(.L_x_3847) ;  /* 0x0000016e04947947 */ /* 0x000fea000b800000 */
[----:B--2---:R2:W0:Y:S04]  /*9d90*/  SHFL.IDX PT, R39, R41, 0x1, 0x1c1f ;  /* 0x003c1f0029277f89 */ /* 0x00442800000e0000 */
[----:B---3--:R2:W3:Y:S02]  /*9da0*/  SHFL.IDX PT, R38, R40, 0x1, 0x1c1f ;  /* 0x003c1f0028267f89 */ /* 0x0084e400000e0000 */
.L_x_4108:
        /* <DEDUP_REMOVED lines=17> */
[----:B0-----:R-:W-:Y:S02]  /*9ec0*/  @!P5 IMAD.MOV.U32 R36, RZ, RZ, R38 ;  /* 0x000000ffff24d224 */ /* 0x001fe400078e0026 */
[----:B------:R-:W-:Y:S02]  /*9ed0*/  @!P5 IMAD.MOV.U32 R37, RZ, RZ, R39 ;  /* 0x000000ffff25d224 */ /* 0x000fe400078e0027 */
[----:B------:R-:W-:-:S05]  /*9ee0*/  @!P5 IMAD.WIDE R36, R11, 0x2, R36 ;  /* 0x000000020b24d825 */ /* 0x000fca00078e0224 */
[----:B---3--:R0:W-:Y:S01]  /*9ef0*/  @!P5 ST.E.128 desc[UR56][R36.64], R12 ;  /* 0x0000000c2400d985 */ /* 0x0081e2000c101d38 */
[----:B------:R-:W-:-:S13]  /*9f00*/  ISETP.GE.AND P5, PT, R192, UR4, PT ;  /* 0x00000004c0007c0c */ /* 0x000fda000bfa6270 */
[----:B------:R-:W3:Y:S01]  /*9f10*/  @!P5 LDS.128 R12, [R28+0x23000] ;  /* 0x023000001c0cd984 */ /* 0x000ee20000000c00 */
[----:B------:R-:W-:Y:S01]  /*9f20*/  @!P5 SHF.L.U32 R11, R197, 0x3, RZ ;  /* 0x00000003c50bd819 */ /* 0x000fe200000006ff */
[----:B0-----:R-:W-:Y:S02]  /*9f30*/  @!P5 IMAD.MOV.U32 R36, RZ, RZ, R38 ;  /* 0x000000ffff24d224 */ /* 0x001fe400078e0026 */
[----:B------:R-:W-:Y:S02]  /*9f40*/  @!P5 IMAD.MOV.U32 R37, RZ, RZ, R39 ;  /* 0x000000ffff25d224 */ /* 0x000fe400078e0027 */
[----:B------:R-:W-:-:S05]  /*9f50*/  @!P5 IMAD.WIDE R36, R11, 0x2, R36 ;  /* 0x000000020b24d825 */ /* 0x000fca00078e0224 */
[----:B---3--:R0:W-:Y:S01]  /*9f60*/  @!P5 ST.E.128 desc[UR56][R36.64], R12 ;  /* 0x0000000c2400d985 */ /* 0x0081e2000c101d38 */
[----:B------:R-:W-:-:S03]  /*9f70*/  ISETP.GE.AND P5, PT, R23, UR4, PT ;  /* 0x0000000417007c0c */ /* 0x000fc6000bfa6270 */
[----:B------:R-:W3:Y:S10]  /*9f80*/  @!P4 LDS.128 R12, [R31+0x23000] ;  /* 0x023000001f0cc984 */ /* 0x000ef40000000c00 */
[----:B0-----:R-:W-:-:S04]  /*9f90*/  @!P5 LEA R36, P6, R23, R38, 0x1 ;  /* 0x000000261724d211 */ /* 0x001fc800078c08ff */
[----:B------:R-:W-:Y:S01]  /*9fa0*/  @!P5 LEA.HI.X R37, R23, R39, R198, 0x1, P6 ;  /* 0x000000271725d211 */ /* 0x000fe200030f0cc6 */
[----:B---3--:R-:W-:Y:S04]  /*9fb0*/  @!P4 ST.E.128 desc[UR56][R34.64], R12 ;  /* 0x0000000c2200c985 */ /* 0x008fe8000c101d38 */
[----:B------:R-:W0:Y:S04]  /*9fc0*/  @!P3 LDS.128 R12, [R28+0x26000] ;  /* 0x026000001c0cb984 */ /* 0x000e280000000c00 */
[----:B0-----:R-:W-:Y:S04]  /*9fd0*/  @!P3 ST.E.128 desc[UR56][R32.64], R12 ;  /* 0x0000000c2000b985 */ /* 0x001fe8000c101d38 */
[----:B------:R-:W0:Y:S04]  /*9fe0*/  @!P5 LDS.128 R12, [R31+0x26000] ;  /* 0x026000001f0cd984 */ /* 0x000e280000000c00 */
[----:B0-----:R0:W-:Y:S02]  /*9ff0*/  @!P5 ST.E.128 desc[UR56][R36.64], R12 ;  /* 0x0000000c2400d985 */ /* 0x0011e4000c101d38 */
.L_x_3787:
[----:B------:R-:W-:Y:S05]  /*a000*/  BSYNC B0 ;  /* 0x0000000000007941 */ /* 0x000fea0003800000 */
.L_x_3751:
[----:B0--3--:R-:W0:Y:S01]  /*a010*/  S2R R11, SR_TID.X ;  /* 0x00000000000b7919 */ /* 0x009e220000002100 */
[----:B------:R-:W-:Y:S01]  /*a020*/  @!PT LDS RZ, [RZ] ;  /* 0x00000000fffff984 */ /* 0x000fe20000000800 */
[----:B------:R-:W-:Y:S01]  /*a030*/  @!PT LDS RZ, [RZ] ;  /* 0x00000000fffff984 */ /* 0x000fe20000000800 */
[----:B------:R-:W-:Y:S01]  /*a040*/  @!PT LDS RZ, [RZ] ;  /* 0x00000000fffff984 */ /* 0x000fe20000000800 */
[----:B------:R-:W-:Y:S01]  /*a050*/  @!PT LDS RZ, [RZ] ;  /* 0x00000000fffff984 */ /* 0x000fe20000000800 */
[----:B------:R3:W-:Y:S06]  /*a060*/  MEMBAR.ALL.CTA ;  /* 0x0000000000007992 */ /* 0x0007ec0000008000 */
[----:B---3--:R-:W3:Y:S01]  /*a070*/  FENCE.VIEW.ASYNC.S ;  /* 0x00000000000073c6 */ /* 0x008ee20000000000 */
[----:B------:R-:W-:Y:S05]  /*a080*/  WARPSYNC.ALL ;  /* 0x0000000000007948 */ /* 0x000fea0003800000 */
[----:B------:R-:W-:Y:S01]  /*a090*/  BSSY B0, `(.L_x_3848) ;  /* 0x0000009000007945 */ /* 0x000fe20003800000 */
[----:B0-----:R-:W-:Y:S01]  /*a0a0*/  LOP3.LUT R11, R11, 0x7f, RZ, 0xc0, !PT ;  /* 0x0000007f0b0b7812 */ /* 0x001fe200078ec0ff */
[----:B---3--:R0:W-:Y:S03]  /*a0b0*/  BAR.SYNC.DEFER_BLOCKING R138, 0x80 ;  /* 0x0002008a0000751d */ /* 0x0081e60000010000 */
[----:B------:R-:W-:-:S13]  /*a0c0*/  ISETP.NE.AND P3, PT, R11, RZ, PT ;  /* 0x000000ff0b00720c */ /* 0x000fda0003f65270 */
[----:B------:R-:W-:-:S04]  /*a0d0*/  @!P3 IADD3 R11, R87, 0x308a0, RZ ;  /* 0x000308a0570bb810 */ /* 0x000fc80007ffe0ff */
[----:B------:R-:W-:-:S04]  /*a0e0*/  @!P3 PRMT R11, RZ, 0x654, R11 ;  /* 0x00000654ff0bb816 */ /* 0x000fc8000000000b */
[----:B------:R0:W-:Y:S01]  /*a0f0*/  @!P3 SYNCS.ARRIVE.TRANS64.RED.A1T0 RZ, [R11+URZ], RZ ;  /* 0x000000ff0bffb9a7 */ /* 0x0001e2000810043f */
[----:B------:R-:W-:Y:S05]  /*a100*/  @!P2 BRA `(.L_x_3849) ;  /* 0x000000000004a947 */ /* 0x000fea0003800000 */
[----:B------:R-:W-:Y:S01]  /*a110*/  BPT.TRAP 0x1 ;  /* 0x000000040000795c */ /* 0x000fe20000300000 */
.L_x_3849:
[----:B------:R-:W-:Y:S05]  /*a120*/  BSYNC B0 ;  /* 0x0000000000007941 */ /* 0x000fea0003800000 */
.L_x_3848:
[----:B------:R-:W3:Y:S01]  /*a130*/  SYNCS.PHASECHK.TRANS64.TRYWAIT P2, [R87+URZ+0x308b0], R88 ;  /* 0x0308b058570075a7 */ /* 0x000ee2000804017f */
[----:B------:R-:W-:Y:S01]  /*a140*/  ULDC UR58, c[0x0][0x2f4] ;  /* 0x0000bd00003a7ab9 */ /* 0x000fe20000000800 */
[----:B------:R-:W-:Y:S04]  /*a150*/  BSSY B0, `(.L_x_3850) ;  /* 0x0000002000007945 */ /* 0x000fe80003800000 */
[----:B---3--:R-:W-:Y:S05]  /*a160*/  @!P2 BRA `(.L_x_3851) ;  /* 0x0000016800e8a947 */ /* 0x008fea0003800000 */
.L_x_4109:
[----:B------:R-:W-:Y:S05]  /*a170*/  BSYNC B0 ;  /* 0x0000000000007941 */ /* 0x000fea0003800000 */
.L_x_3850:
[----:B------:R-:W-:Y:S01]  /*a180*/  ULDC.64 UR4, c[0x0][0x328] ;  /* 0x0000ca0000047ab9 */ /* 0x000fe20000000a00 */
[----:B------:R-:W-:Y:S01]  /*a190*/  IMAD.IADD R86, R86, 0x1, -R201 ;  /* 0x0000000156567824 */ /* 0x000fe200078e0ac9 */
[----:B------:R-:W-:Y:S01]  /*a1a0*/  BSSY B0, `(.L_x_3852) ;  /* 0x0000036000007945 */ /* 0x000fe20003800000 */
[----:B------:R-:W-:Y:S02]  /*a1b0*/  IMAD R84, R84, UR4, RZ ;  /* 0x0000000454547c24 */ /* 0x000fe4000f8e02ff */
[----:B----4-:R-:W-:-:S04]  /*a1c0*/  IMAD.WIDE.U32 R12, R27, UR4, RZ ;  /* 0x000000041b0c7c25 */ /* 0x010fc8000f8e00ff */
[----:B------:R-:W-:Y:S01]  /*a1d0*/  IMAD R27, R27, UR5, R84 ;  /* 0x000000051b1b7c24 */ /* 0x000fe2000f8e0254 */
[----:B------:R-:W-:Y:S02]  /*a1e0*/  ULDC.64 UR4, c[0x0][0x338] ;  /* 0x0000ce0000047ab9 */ /* 0x000fe40000000a00 */
[----:B------:R-:W-:Y:S02]  /*a1f0*/  IMAD R14, R85, UR4, RZ ;  /* 0x00000004550e7c24 */ /* 0x000fe4000f8e02ff */
[----:B------:R-:W-:Y:S02]  /*a200*/  IMAD.IADD R13, R13, 0x1, R27 ;  /* 0x000000010d0d7824 */ /* 0x000fe400078e021b */
[C---:B0-----:R-:W-:Y:S02]  /*a210*/  IMAD R11, R21.reuse, UR5, R14 ;  /* 0x00000005150b7c24 */ /* 0x041fe4000f8e020e */
[----:B------:R-:W-:Y:S01]  /*a220*/  IMAD.WIDE.U32 R12, R21, UR4, R12 ;  /* 0x00000004150c7c25 */ /* 0x000fe2000f8e000c */
[----:B------:R-:W-:-:S03]  /*a230*/  ULDC.64 UR4, c[0x0][0x330] ;  /* 0x0000cc0000047ab9 */ /* 0x000fc60000000a00 */
[----:B------:R-:W-:Y:S02]  /*a240*/  IMAD R15, R0, UR4, RZ ;  /* 0x00000004000f7c24 */ /* 0x000fe4000f8e02ff */
[----:B------:R-:W-:Y:S02]  /*a250*/  IMAD.IADD R13, R13, 0x1, R11 ;  /* 0x000000010d0d7824 */ /* 0x000fe400078e020b */
[C---:B------:R-:W-:Y:S02]  /*a260*/  IMAD R11, R30.reuse, UR5, R15 ;  /* 0x000000051e0b7c24 */ /* 0x040fe4000f8e020f */
[----:B------:R-:W-:Y:S01]  /*a270*/  IMAD.WIDE.U32 R12, R30, UR4, R12 ;  /* 0x000000041e0c7c25 */ /* 0x000fe2000f8e000c */
[----:B------:R-:W-:-:S04]  /*a280*/  ULDC.64 UR4, c[0x0][0x318] ;  /* 0x0000c60000047ab9 */ /* 0x000fc80000000a00 */
[----:B------:R-:W-:Y:S02]  /*a290*/  IADD3 R11, R13, R11, RZ ;  /* 0x0000000b0d0b7210 */ /* 0x000fe40007ffe0ff */
[----:B------:R-:W-:-:S04]  /*a2a0*/  LEA R21, P2, R12, UR4, 0x1 ;  /* 0x000000040c157c11 */ /* 0x000fc8000f8408ff */
[----:B------:R-:W-:Y:S01]  /*a2b0*/  LEA.HI.X R11, R12, UR5, R11, 0x1, P2 ;  /* 0x000000050c0b7c11 */ /* 0x000fe200090f0c0b */
[----:B------:R0:W4:Y:S01]  /*a2c0*/  SHFL.IDX PT, R36, R21, RZ, 0x1c1f ;  /* 0x001c1fff15247589 */ /* 0x00012200000e0000 */
[----:B------:R-:W-:-:S03]  /*a2d0*/  ISETP.GE.AND P2, PT, R86, 0x1, PT ;  /* 0x000000015600780c */ /* 0x000fc60003f46270 */
[----:B------:R0:W0:Y:S10]  /*a2e0*/  SHFL.IDX PT, R37, R11, RZ, 0x1c1f ;  /* 0x001c1fff0b257589 */ /* 0x00003400000e0000 */
[----:B------:R-:W-:Y:S05]  /*a2f0*/  @!P2 BRA `(.L_x_3853) ;  /* 0x000000000080a947 */ /* 0x000fea0003800000 */
[----:B------:R-:W-:Y:S02]  /*a300*/  ISETP.GE.AND P5, PT, R16, UR58, PT ;  /* 0x0000003a10007c0c */ /* 0x000fe4000bfa6270 */
[----:B------:R-:W-:-:S11]  /*a310*/  ISETP.GE.AND P4, PT, R22, UR58, PT ;  /* 0x0000003a16007c0c */ /* 0x000fd6000bf86270 */
[----:B------:R-:W5:Y:S01]  /*a320*/  @!P5 LDS.128 R12, [R28] ;  /* 0x000000001c0cd984 */ /* 0x000f620000000c00 */
[----:B----4-:R-:W-:-:S04]  /*a330*/  @!P5 LEA R38, P2, R16, R36, 0x1 ;  /* 0x000000241026d211 */ /* 0x010fc800078408ff */
[----:B0-----:R-:W-:Y:S02]  /*a340*/  @!P5 LEA.HI.X R39, R16, R37, R17, 0x1, P2 ;  /* 0x000000251027d211 */ /* 0x001fe400010f0c11 */
[----:B------:R-:W-:-:S04]  /*a350*/  @!P4 LEA R34, P2, R22, R36, 0x1 ;  /* 0x000000241622c211 */ /* 0x000fc800078408ff */
[----:B------:R-:W-:Y:S02]  /*a360*/  @!P4 LEA.HI.X R35, R22, R37, R200, 0x1, P2 ;  /* 0x000000251623c211 */ /* 0x000fe400010f0cc8 */
[----:B------:R-:W-:-:S13]  /*a370*/  ISETP.GE.AND P2, PT, R19, UR58, PT ;  /* 0x0000003a13007c0c */ /* 0x000fda000bf46270 */
[----:B------:R-:W-:-:S04]  /*a380*/  @!P2 LEA R32, P6, R19, R36, 0x1 ;  /* 0x000000241320a211 */ /* 0x000fc800078c08ff */
[----:B------:R-:W-:Y:S01]  /*a390*/  @!P2 LEA.HI.X R33, R19, R37, R199, 0x1, P6 ;  /* 0x000000251321a211 */ /* 0x000fe200030f0cc7 */
[----:B-----5:R0:W-:Y:S01]  /*a3a0*/  @!P5 ST.E.128 desc[UR56][R38.64], R12 ;  /* 0x0000000c2600d985 */ /* 0x0201e2000c101d38 */
[----:B------:R-:W-:-:S13]  /*a3b0*/  ISETP.GE.AND P5, PT, R193, UR58, PT ;  /* 0x0000003ac1007c0c */ /* 0x000fda000bfa6270 */
[----:B------:R-:W4:Y:S01]  /*a3c0*/  @!P5 LDS.128 R12, [R31] ;  /* 0x000000001f0cd984 */ /* 0x000f220000000c00 */
[----:B------:R-:W-:-:S04]  /*a3d0*/  @!P5 IMAD.SHL.U32 R27, R196, 0x8, RZ ;  /* 0x00000008c41bd824 */ /* 0x000fc800078e00ff */
[----:B0-----:R-:W-:-:S05]  /*a3e0*/  @!P5 IMAD.WIDE R38, R27, 0x2, R36 ;  /* 0x000000021b26d825 */ /* 0x001fca00078e0224 */
[----:B----4-:R0:W-:Y:S01]  /*a3f0*/  @!P5 ST.E.128 desc[UR56][R38.64], R12 ;  /* 0x0000000c2600d985 */ /* 0x0101e2000c101d38 */
[----:B------:R-:W-:-:S13]  /*a400*/  ISETP.GE.AND P5, PT, R192, UR58, PT ;  /* 0x0000003ac0007c0c */ /* 0x000fda000bfa6270 */
[----:B------:R-:W4:Y:S01]  /*a410*/  @!P5 LDS.128 R12, [R28+0x3000] ;  /* 0x003000001c0cd984 */ /* 0x000f220000000c00 */
[----:B------:R-:W-:Y:S01]  /*a420*/  @!P5 SHF.L.U32 R27, R197, 0x3, RZ ;  /* 0x00000003c51bd819 */ /* 0x000fe200000006ff */
[----:B0-----:R-:W-:Y:S02]  /*a430*/  @!P5 IMAD.MOV.U32 R38, RZ, RZ, R36 ;  /* 0x000000ffff26d224 */ /* 0x001fe400078e0024 */
[----:B------:R-:W-:Y:S02]  /*a440*/  @!P5 IMAD.MOV.U32 R39, RZ, RZ, R37 ;  /* 0x000000ffff27d224 */ /* 0x000fe400078e0025 */
[----:B------:R-:W-:-:S05]  /*a450*/  @!P5 IMAD.WIDE R38, R27, 0x2, R38 ;  /* 0x000000021b26d825 */ /* 0x000fca00078e0226 */
[----:B----4-:R-:W-:Y:S01]  /*a460*/  @!P5 ST.E.128 desc[UR56][R38.64], R12 ;  /* 0x0000000c2600d985 */ /* 0x010fe2000c101d38 */
[----:B------:R-:W-:-:S03]  /*a470*/  ISETP.GE.AND P5, PT, R23, UR58, PT ;  /* 0x0000003a17007c0c */ /* 0x000fc6000bfa6270 */
[----:B------:R-:W0:Y:S10]  /*a480*/  @!P4 LDS.128 R12, [R31+0x3000] ;  /* 0x003000001f0cc984 */ /* 0x000e340000000c00 */
[----:B------:R-:W-:-:S04]  /*a490*/  @!P5 LEA R36, P6, R23, R36, 0x1 ;  /* 0x000000241724d211 */ /* 0x000fc800078c08ff */
[----:B------:R-:W-:Y:S01]  /*a4a0*/  @!P5 LEA.HI.X R37, R23, R37, R198, 0x1, P6 ;  /* 0x000000251725d211 */ /* 0x000fe200030f0cc6 */
[----:B0-----:R-:W-:Y:S04]  /*a4b0*/  @!P4 ST.E.128 desc[UR56][R34.64], R12 ;  /* 0x0000000c2200c985 */ /* 0x001fe8000c101d38 */
[----:B------:R-:W0:Y:S04]  /*a4c0*/  @!P2 LDS.128 R12, [R28+0x6000] ;  /* 0x006000001c0ca984 */ /* 0x000e280000000c00 */
[----:B0-----:R-:W-:Y:S04]  /*a4d0*/  @!P2 ST.E.128 desc[UR56][R32.64], R12 ;  /* 0x0000000c2000a985 */ /* 0x001fe8000c101d38 */
[----:B------:R-:W0:Y:S04]  /*a4e0*/  @!P5 LDS.128 R12, [R31+0x6000] ;  /* 0x006000001f0cd984 */ /* 0x000e280000000c00 */
[----:B0-----:R0:W-:Y:S02]  /*a4f0*/  @!P5 ST.E.128 desc[UR56][R36.64], R12 ;  /* 0x0000000c2400d985 */ /* 0x0011e4000c101d38 */
.L_x_3853:
[----:B------:R-:W-:Y:S05]  /*a500*/  BSYNC B0 ;  /* 0x0000000000007941 */ /* 0x000fea0003800000 */
.L_x_3852:
[----:B------:R-:W-:Y:S01]  /*a510*/  ISETP.GE.AND P2, PT, R86, 0x41, PT ;  /* 0x000000415600780c */ /* 0x000fe20003f46270 */
[----:B0-----:R0:W0:Y:S01]  /*a520*/  SHFL.IDX PT, R37, R11, 0x1, 0x1c1f ;  /* 0x003c1f000b257f89 */ /* 0x00102200000e0000 */
[----:B------:R-:W-:Y:S03]  /*a530*/  BSSY B0, `(.L_x_3854) ;  /* 0x0000023000007945 */ /* 0x000fe60003800000 */
[----:B----4-:R4:W0:Y:S08]  /*a540*/  SHFL.IDX PT, R36, R21, 0x1, 0x1c1f ;  /* 0x003c1f0015247f89 */ /* 0x01083000000e0000 */
[----:B----4-:R-:W-:Y:S05]  /*a550*/  @!P2 BRA `(.L_x_3855) ;  /* 0x000000000080a947 */ /* 0x010fea0003800000 */
[----:B------:R-:W-:Y:S02]  /*a560*/  ISETP.GE.AND P5, PT, R16, UR58, PT ;  /* 0x0000003a10007c0c */ /* 0x000fe4000bfa6270 */
[----:B------:R-:W-:-:S11]  /*a570*/  ISETP.GE.AND P4, PT, R22, UR58, PT ;  /* 0x0000003a16007c0c */ /* 0x000fd6000bf86270 */
[----:B------:R-:W4:Y:S01]  /*a580*/  @!P5 LDS.128 R12, [R28+0x2000] ;  /* 0x002000001c0cd984 */ /* 0x000f220000000c00 */
[----:B0-----:R-:W-:-:S04]  /*a590*/  @!P5 LEA R38, P2, R16, R36, 0x1 ;  /* 0x000000241026d211 */ /* 0x001fc800078408ff */
[----:B------:R-:W-:Y:S02]  /*a5a0*/  @!P5 LEA.HI.X R39, R16, R37, R17, 0x1, P2 ;  /* 0x000000251027d211 */ /* 0x000fe400010f0c11 */
[----:B------:R-:W-:-:S04]  /*a5b0*/  @!P4 LEA R34, P2, R22, R36, 0x1 ;  /* 0x000000241622c211 */ /* 0x000fc800078408ff */
[----:B------:R-:W-:Y:S02]  /*a5c0*/  @!P4 LEA.HI.X R35, R22, R37, R200, 0x1, P2 ;  /* 0x000000251623c211 */ /* 0x000fe400010f0cc8 */
[----:B------:R-:W-:-:S13]  /*a5d0*/  ISETP.GE.AND P2, PT, R19, UR58, PT ;  /* 0x0000003a13007c0c */ /* 0x000fda000bf46270 */
[----:B------:R-:W-:-:S04]  /*a5e0*/  @!P2 LEA R32, P6, R19, R36, 0x1 ;  /* 0x000000241320a211 */ /* 0x000fc800078c08ff */
[----:B------:R-:W-:Y:S01]  /*a5f0*/  @!P2 LEA.HI.X R33, R19, R37, R199, 0x1, P6 ;  /* 0x000000251321a211 */ /* 0x000fe200030f0cc7 */
[----:B----4-:R0:W-:Y:S01]  /*a600*/  @!P5 ST.E.128 desc[UR56][R38.64], R12 ;  /* 0x0000000c2600d985 */ /* 0x0101e2000c101d38 */
[----:B------:R-:W-:-:S13]  /*a610*/  ISETP.GE.AND P5, PT, R193, UR58, PT ;  /* 0x0000003ac1007c0c */ /* 0x000fda000bfa6270 */
[----:B------:R-:W4:Y:S01]  /*a620*/  @!P5 LDS.128 R12, [R31+0x2000] ;  /* 0x002000001f0cd984 */ /* 0x000f220000000c00 */
[----:B------:R-:W-:-:S05]  /*a630*/  @!P5 SHF.L.U32 R11, R196, 0x3, RZ ;  /* 0x00000003c40bd819 */ /* 0x000fca00000006ff */
[----:B0-----:R-:W-:-:S05]  /*a640*/  @!P5 IMAD.WIDE R38, R11, 0x2, R36 ;  /* 0x000000020b26d825 */ /* 0x001fca00078e0224 */
[----:B----4-:R0:W-:Y:S01]  /*a650*/  @!P5 ST.E.128 desc[UR56][R38.64], R12 ;  /* 0x0000000c2600d985 */ /* 0x0101e2000c101d38 */
[----:B------:R-:W-:-:S13]  /*a660*/  ISETP.GE.AND P5, PT, R192, UR58, PT ;  /* 0x0000003ac0007c0c */ /* 0x000fda000bfa6270 */
[----:B------:R-:W4:Y:S01]  /*a670*/  @!P5 LDS.128 R12, [R28+0x5000] ;  /* 0x005000001c0cd984 */ /* 0x000f220000000c00 */
[----:B------:R-:W-:Y:S01]  /*a680*/  @!P5 IMAD.SHL.U32 R11, R197, 0x8, RZ ;  /* 0x00000008c50bd824 */ /* 0x000fe200078e00ff */
[----:B0-----:R-:W-:Y:S01]  /*a690*/  @!P5 MOV R39, R37 ;  /* 0x000000250027d202 */ /* 0x001fe20000000f00 */
[----:B------:R-:W-:-:S04]  /*a6a0*/  @!P5 IMAD.MOV.U32 R38, RZ, RZ, R36 ;  /* 0x000000ffff26d224 */ /* 0x000fc800078e0024 */
        /* <DEDUP_REMOVED lines=11> */
.L_x_3855:
[----:B------:R-:W-:Y:S05]  /*a760*/  BSYNC B0 ;  /* 0x0000000000007941 */ /* 0x000fea0003800000 */
.L_x_3854:
[----:B0-----:R-:W5:Y:S01]  /*a770*/  LDL R11, [R1] ;  /* 0x00000000010b7983 */ /* 0x001f620000100800 */
[----:B-1-3--:R-:W-:Y:S01]  /*a780*/  @!P3 VIADD R87, R87, 0x308c0 ;  /* 0x000308c05757b836 */ /* 0x00afe20000000000 */
[----:B------:R-:W-:Y:S01]  /*a790*/  PLOP3.LUT P2, PT, PT, PT, PT, 0x8, 0x0 ;  /* 0x000000000000781c */ /* 0x000fe20003f4e170 */
[----:B------:R-:W-:Y:S01]  /*a7a0*/  VIADD R18, R18, 0x1 ;  /* 0x0000000112127836 */ /* 0x000fe20000000000 */
[----:B------:R-:W-:Y:S01]  /*a7b0*/  @!PT LDS RZ, [RZ] ;  /* 0x00000000fffff984 */ /* 0x000fe20000000800 */
[----:B------:R-:W-:Y:S01]  /*a7c0*/  @!PT LDS RZ, [RZ] ;  /* 0x00000000fffff984 */ /* 0x000fe20000000800 */
[----:B------:R-:W-:Y:S01]  /*a7d0*/  @!PT LDS RZ, [RZ] ;  /* 0x00000000fffff984 */ /* 0x000fe20000000800 */
[----:B------:R-:W-:Y:S01]  /*a7e0*/  @!PT LDS RZ, [RZ] ;  /* 0x00000000fffff984 */ /* 0x000fe20000000800 */
[----:B------:R0:W-:Y:S06]  /*a7f0*/  MEMBAR.ALL.CTA ;  /* 0x0000000000007992 */ /* 0x0001ec0000008000 */
[----:B0-----:R-:W0:Y:S01]  /*a800*/  FENCE.VIEW.ASYNC.S ;  /* 0x00000000000073c6 */ /* 0x001e220000000000 */
[----:B------:R-:W-:Y:S01]  /*a810*/  @!P3 PRMT R87, RZ, 0x654, R87 ;  /* 0x00000654ff57b816 */ /* 0x000fe20000000057 */
[----:B0-----:R0:W-:Y:S06]  /*a820*/  BAR.SYNC.DEFER_BLOCKING R138, 0x80 ;  /* 0x0002008a0000751d */ /* 0x0011ec0000010000 */
[----:B------:R0:W-:Y:S01]  /*a830*/  @!P3 SYNCS.ARRIVE.TRANS64.RED.A1T0 RZ, [R87+URZ], RZ ;  /* 0x000000ff57ffb9a7 */ /* 0x0001e2000810043f */
[----:B------:R-:W-:-:S04]  /*a840*/  ISETP.NE.AND P3, PT, R18, 0x2, PT ;  /* 0x000000021200780c */ /* 0x000fc80003f65270 */
[----:B------:R-:W-:Y:S02]  /*a850*/  SEL R18, R18, RZ, P3 ;  /* 0x000000ff12127207 */ /* 0x000fe40001800000 */
[----:B-----5:R-:W-:Y:S02]  /*a860*/  LOP3.LUT P4, RZ, R11, 0x2, RZ, 0xc0, !PT ;  /* 0x000000020bff7812 */ /* 0x020fe4000788c0ff */
[----:B------:R-:W-:-:S04]  /*a870*/  SEL R11, RZ, 0x1, P3 ;  /* 0x00000001ff0b7807 */ /* 0x000fc80001800000 */
[----:B------:R-:W-:-:S07]  /*a880*/  LOP3.LUT R202, R202, R11, RZ, 0x3c, !PT ;  /* 0x0000000bcaca7212 */ /* 0x000fce00078e3cff */
[----:B0-----:R-:W-:Y:S05]  /*a890*/  @P4 BRA `(.L_x_3856) ;  /* 0xffffff7c00444947 */ /* 0x001fea000383ffff */
.L_x_3746:
[----:B------:R-:W-:Y:S01]  /*a8a0*/  BSSY B0, `(.L_x_3857) ;  /* 0x000003b000007945 */ /* 0x000fe20003800000 */
[----:B------:R-:W-:Y:S02]  /*a8b0*/  ISETP.GE.AND P1, PT, R142, 0x1, PT ;  /* 0x000000018e00780c */ /* 0x000fe40003f26270 */
[----:B------:R-:W-:Y:S02]  /*a8c0*/  CS2R R6, SRZ ;  /* 0x0000000000067805 */ /* 0x000fe4000001ff00 */
[----:B------:R-:W-:Y:S02]  /*a8d0*/  PLOP3.LUT P0, PT, PT, PT, PT, 0x80, 0x0 ;  /* 0x000000000000781c */ /* 0x000fe40003f0f070 */
[----:B------:R-:W-:Y:S02]  /*a8e0*/  CS2R R118, SRZ ;  /* 0x0000000000767805 */ /* 0x000fe4000001ff00 */
[----:B------:R-:W-:Y:S02]  /*a8f0*/  MOV R3, RZ ;  /* 0x000000ff00037202 */ /* 0x000fe40000000f00 */
[----:B------:R-:W-:-:S02]  /*a900*/  CS2R R116, SRZ ;  /* 0x0000000000747805 */ /* 0x000fc4000001ff00 */
[----:B------:R-:W-:Y:S02]  /*a910*/  CS2R R114, SRZ ;  /* 0x0000000000727805 */ /* 0x000fe4000001ff00 */
[----:B------:R-:W-:Y:S02]  /*a920*/  CS2R R112, SRZ ;  /* 0x0000000000707805 */ /* 0x000fe4000001ff00 */
[----:B------:R-:W-:Y:S01]  /*a930*/  CS2R R106, SRZ ;  /* 0x00000000006a7805 */ /* 0x000fe2000001ff00 */
[----:B------:R-:W-:Y:S01]  /*a940*/  IMAD.MOV.U32 R110, RZ, RZ, RZ ;  /* 0x000000ffff6e7224 */ /* 0x000fe200078e00ff */
[----:B------:R-:W-:Y:S02]  /*a950*/  CS2R R108, SRZ ;  /* 0x00000000006c7805 */ /* 0x000fe4000001ff00 */
[----:B------:R-:W-:Y:S02]  /*a960*/  CS2R R62, SRZ ;  /* 0x00000000003e7805 */ /* 0x000fe4000001ff00 */
[----:B------:R-:W-:Y:S01]  /*a970*/  CS2R R104, SRZ ;  /* 0x0000000000687805 */ /* 0x000fe2000001ff00 */
[----:B------:R-:W-:Y:S01]  /*a980*/  IMAD.MOV.U32 R103, RZ, RZ, RZ ;  /* 0x000000ffff677224 */ /* 0x000fe200078e00ff */
[----:B------:R-:W-:-:S02]  /*a990*/  CS2R R98, SRZ ;  /* 0x0000000000627805 */ /* 0x000fc4000001ff00 */
[----:B------:R-:W-:Y:S02]  /*a9a0*/  CS2R R100, SRZ ;  /* 0x0000000000647805 */ /* 0x000fe4000001ff00 */
[----:B------:R-:W-:Y:S02]  /*a9b0*/  CS2R R96, SRZ ;  /* 0x0000000000607805 */ /* 0x000fe4000001ff00 */
[----:B------:R-:W-:Y:S02]  /*a9c0*/  MOV R95, RZ ;  /* 0x000000ff005f7202 */ /* 0x000fe40000000f00 */
[----:B------:R-:W-:Y:S02]  /*a9d0*/  CS2R R90, SRZ ;  /* 0x00000000005a7805 */ /* 0x000fe4000001ff00 */
[----:B------:R-:W-:Y:S02]  /*a9e0*/  CS2R R92, SRZ ;  /* 0x00000000005c7805 */ /* 0x000fe4000001ff00 */
[----:B------:R-:W-:-:S02]  /*a9f0*/  CS2R R70, SRZ ;  /* 0x0000000000467805 */ /* 0x000fc4000001ff00 */
[----:B------:R-:W-:Y:S01]  /*aa00*/  CS2R R88, SRZ ;  /* 0x0000000000587805 */ /* 0x000fe2000001ff00 */
[----:B------:R-:W-:Y:S01]  /*aa10*/  IMAD.MOV.U32 R87, RZ, RZ, RZ ;  /* 0x000000ffff577224 */ /* 0x000fe200078e00ff */
[----:B--2---:R-:W-:Y:S02]  /*aa20*/  CS2R R82, SRZ ;  /* 0x0000000000527805 */ /* 0x004fe4000001ff00 */
        /* <DEDUP_REMOVED lines=23> */
[----:B------:R-:W-:Y:S02]  /*aba0*/  MOV R136, RZ ;  /* 0x000000ff00887202 */ /* 0x000fe40000000f00 */
[----:B----4-:R-:W-:Y:S02]  /*abb0*/  CS2R R36, SRZ ;  /* 0x0000000000247805 */ /* 0x010fe4000001ff00 */
[----:B------:R-:W-:Y:S02]  /*abc0*/  CS2R R138, SRZ ;  /* 0x00000000008a7805 */ /* 0x000fe4000001ff00 */
[----:B------:R-:W-:Y:S02]  /*abd0*/  CS2R R124, SRZ ;  /* 0x00000000007c7805 */ /* 0x000fe4000001ff00 */
[----:B------:R-:W-:Y:S01]  /*abe0*/  CS2R R32, SRZ ;  /* 0x0000000000207805 */ /* 0x000fe2000001ff00 */
[----:B------:R-:W-:Y:S01]  /*abf0*/  IMAD.MOV.U32 R4, RZ, RZ, RZ ;  /* 0x000000ffff047224 */ /* 0x000fe200078e00ff */
[----:B------:R-:W-:Y:S01]  /*ac00*/  MOV R140, RZ ;  /* 0x000000ff008c7202 */ /* 0x000fe20000000f00 */
[----:B------:R-:W-:Y:S01]  /*ac10*/  IMAD.MOV.U32 R0, RZ, RZ, RZ ;  /* 0x000000ffff007224 */ /* 0x000fe200078e00ff */
[----:B------:R-:W-:Y:S06]  /*ac20*/  @P2 BRA `(.L_x_3858) ;  /* 0x0000000000082947 */ /* 0x000fec0003800000 */
[----:B------:R-:W0:Y:S02]  /*ac30*/  FENCE.VIEW.ASYNC.G ;  /* 0x00000000000073c6 */ /* 0x000e240000000100 */
[----:B0-----:R-:W-:Y:S06]  /*ac40*/  BAR.ARV 0xc, 0x180 ;  /* 0x0306000000007b1d */ /* 0x001fec0000002000 */
.L_x_3858:
[----:B------:R-:W-:Y:S05]  /*ac50*/  BSYNC B0 ;  /* 0x0000000000007941 */ /* 0x000fea0003800000 */
.L_x_3857:
[----:B------:R-:W-:Y:S01]  /*ac60*/  CS2R R24, SRZ ;  /* 0x0000000000187805 */ /* 0x000fe2000001ff00 */
[----:B------:R-:W-:Y:S06]  /*ac70*/  @!P1 BRA `(.L_x_3859) ;  /* 0x000000c400749947 */ /* 0x000fec0003800000 */
[----:B------:R-:W0:Y:S01]  /*ac80*/  S2R R8, SR_TID.X ;  /* 0x0000000000087919 */ /* 0x000e220000002100 */
[----:B------:R-:W-:-:S06]  /*ac90*/  ULOP3.LUT UP0, URZ, UR60, 0x1bf, URZ, 0xc0, !UPT ;  /* 0x000001bf3c3f7892 */ /* 0x000fcc000f80c03f */
[----:B------:R-:W-:Y:S01]  /*aca0*/  PLOP3.LUT P0, PT, PT, PT, UP0, 0x80, 0x0 ;  /* 0x000000000000781c */ /* 0x000fe20003f0f008 */
[----:B0-----:R-:W-:-:S05]  /*acb0*/  VIADD R8, R8, 0xffffff80 ;  /* 0xffffff8008087836 */ /* 0x001fca0000000000 */
[----:B------:R-:W-:-:S04]  /*acc0*/  SHF.R.S32.HI R5, RZ, 0x1f, R8 ;  /* 0x0000001fff057819 */ /* 0x000fc80000011408 */
[----:B------:R-:W-:-:S04]  /*acd0*/  LEA.HI R5, R5, R8, RZ, 0x7 ;  /* 0x0000000805057211 */ /* 0x000fc800078f38ff */
[----:B------:R-:W-:-:S05]  /*ace0*/  SHF.R.S32.HI R5, RZ, 0x7, R5 ;  /* 0x00000007ff057819 */ /* 0x000fca0000011405 */
[----:B------:R-:W0:Y:S02]  /*acf0*/  SHFL.IDX PT, R0, R5, RZ, 0x1f ;  /* 0x00001fff05007589 */ /* 0x000e2400000e0000 */
[----:B0-----:R-:W-:-:S04]  /*ad00*/  LEA.HI R3, R0, R0, RZ, 0x1 ;  /* 0x0000000000037211 */ /* 0x001fc800078f08ff */
[----:B------:R-:W-:-:S05]  /*ad10*/  LOP3.LUT R3, R3, 0x1e, RZ, 0xc0, !PT ;  /* 0x0000001e03037812 */ /* 0x000fca00078ec0ff */
[----:B------:R-:W-:-:S05]  /*ad20*/  IMAD.IADD R3, R0, 0x1, -R3 ;  /* 0x0000000100037824 */ /* 0x000fca00078e0a03 */
[----:B------:R-:W-:-:S04]  /*ad30*/  LEA R3, R3, UR60, 0xd ;  /* 0x0000003c03037c11 */ /* 0x000fc8000f8e68ff */
[----:B------:R-:W-:-:S04]  /*ad40*/  SHF.R.U32.HI R3, RZ, 0x4, R3 ;  /* 0x00000004ff037819 */ /* 0x000fc80000011603 */
[----:B------:R-:W-:Y:S01]  /*ad50*/  LOP3.LUT R36, R3, 0x3fff, RZ, 0xc0, !PT ;  /* 0x00003fff03247812 */ /* 0x000fe200078ec0ff */
[----:B------:R-:W-:Y:S06]  /*ad60*/  @!P0 BRA `(.L_x_3860) ;  /* 0x0000000000408947 */ /* 0x000fec0003800000 */
        /* <DEDUP_REMOVED lines=16> */
.L_x_3860:
        /* <DEDUP_REMOVED lines=13> */
.L_x_3864:
[----:B-1----:R1:W2:Y:S02]  /*af40*/  SYNCS.PHASECHK.TRANS64.TRYWAIT P0, [R2+URZ+0x30800], R3 ;  /* 0x03080003020075a7 */ /* 0x0022a4000800017f */
[----:B--2---:R-:W-:Y:S05]  /*af50*/  @!P0 NANOSLEEP.SYNCS 0x989680 ;  /* 0x009896800000895d */ /* 0x004fea0003900000 */
[----:B------:R-:W2:Y:S02]  /*af60*/  @!P0 SYNCS.PHASECHK.TRANS64 P0, [R2+URZ+0x30800], R3 ;  /* 0x03080003020085a7 */ /* 0x000ea4000800007f */
[----:B--2---:R-:W-:Y:S05]  /*af70*/  @!P0 BRA `(.L_x_3864) ;  /* 0xfffffffc00f08947 */ /* 0x004fea000383ffff */
.L_x_3863:
[----:B------:R-:W-:Y:S05]  /*af80*/  BSYNC B0 ;  /* 0x0000000000007941 */ /* 0x000fea0003800000 */
.L_x_3862:
[----:B------:R-:W-:Y:S05]  /*af90*/  BRA `(.L_x_3865) ;  /* 0x0000005800ac7947 */ /* 0x000fea0003800000 */
.L_x_3861:
[----:B-----5:R-:W-:Y:S01]  /*afa0*/  SHF.R.S32.HI R0, RZ, 0x1f, R137 ;  /* 0x0000001fff007819 */ /* 0x020fe20000011489 */
[----:B------:R-:W-:Y:S01]  /*afb0*/  ULOP3.LUT UP0, URZ, UR60, 0x3ff, URZ, 0xc0, !UPT ;  /* 0x000003ff3c3f7892 */ /* 0x000fe2000f80c03f */
[----:B------:R-:W-:Y:S01]  /*afc0*/  ULDC.64 UR4, c[0x0][0x3f8] ;  /* 0x0000fe0000047ab9 */ /* 0x000fe20000000a00 */
[----:B------:R-:W-:Y:S02]  /*afd0*/  ULDC.64 UR6, c[0x0][0x408] ;  /* 0x0001020000067ab9 */ /* 0x000fe40000000a00 */
[C---:B------:R-:W-:Y:S02]  /*afe0*/  IMAD R6, R0.reuse, UR4, RZ ;  /* 0x0000000400067c24 */ /* 0x040fe4000f8e02ff */
[----:B------:R-:W-:Y:S01]  /*aff0*/  IMAD R0, R0, UR6, RZ ;  /* 0x0000000600007c24 */ /* 0x000fe2000f8e02ff */
[----:B------:R-:W-:Y:S01]  /*b000*/  PLOP3.LUT P2, PT, PT, PT, UP0, 0x80, 0x0 ;  /* 0x000000000000781c */ /* 0x000fe20003f4f008 */
[C---:B------:R-:W-:Y:S02]  /*b010*/  IMAD R25, R137.reuse, UR5, R6 ;  /* 0x0000000589197c24 */ /* 0x040fe4000f8e0206 */
[----:B------:R-:W-:Y:S01]  /*b020*/  IMAD.WIDE.U32 R4, R137, UR4, RZ ;  /* 0x0000000489047c25 */ /* 0x000fe2000f8e00ff */
[----:B------:R-:W-:-:S03]  /*b030*/  ULDC.64 UR4, c[0x0][0x3e8] ;  /* 0x0000fa0000047ab9 */ /* 0x000fc60000000a00 */
[C---:B------:R-:W-:Y:S01]  /*b040*/  IMAD R27, R137.reuse, UR7, R0 ;  /* 0x00000007891b7c24 */ /* 0x040fe2000f8e0200 */
[----:B------:R-:W-:Y:S01]  /*b050*/  LEA R24, P0, R4, UR4, 0x1 ;  /* 0x0000000404187c11 */ /* 0x000fe2000f8008ff */
[----:B------:R-:W-:Y:S01]  /*b060*/  IMAD.WIDE.U32 R6, R137, UR6, RZ ;  /* 0x0000000689067c25 */ /* 0x000fe2000f8e00ff */
[----:B------:R-:W-:-:S03]  /*b070*/  ULDC.64 UR6, c[0x0][0x400] ;  /* 0x0001000000067ab9 */ /* 0x000fc60000000a00 */
[----:B------:R-:W-:Y:S01]  /*b080*/  IMAD.IADD R25, R25, 0x1, R5 ;  /* 0x0000000119197824 */ /* 0x000fe200078e0205 */
[----:B------:R-:W-:Y:S01]  /*b090*/  LEA R26, P1, R6, UR6, 0x1 ;  /* 0x00000006061a7c11 */ /* 0x000fe2000f8208ff */
[----:B------:R-:W-:-:S03]  /*b0a0*/  IMAD.IADD R27, R27, 0x1, R7 ;  /* 0x000000011b1b7824 */ /* 0x000fc600078e0207 */
[----:B------:R-:W-:Y:S02]  /*b0b0*/  LEA.HI.X R25, R4, UR5, R25, 0x1, P0 ;  /* 0x0000000504197c11 */ /* 0x000fe400080f0c19 */
[----:B------:R-:W-:Y:S01]  /*b0c0*/  LEA.HI.X R27, R6, UR7, R27, 0x1, P1 ;  /* 0x00000007061b7c11 */ /* 0x000fe200088f0c1b */
        /* <DEDUP_REMOVED lines=17> */
.L_x_3866:
[----:B------:R-:W-:Y:S01]  /*b1e0*/  ULDC.U8 UR4, c[0x0][0x410] ;  /* 0x0001040000047ab9 */ /* 0x000fe20000000000 */
[----:B------:R-:W-:Y:S01]  /*b1f0*/  BSSY B0, `(.L_x_3867) ;  /* 0x000057d000007945 */ /* 0x000fe20003800000 */
[----:B------:R-:W-:Y:S02]  /*b200*/  ISETP.NE.AND P0, PT, RZ, UR4, PT ;  /* 0x00000004ff007c0c */ /* 0x000fe4000bf05270 */
[----:B------:R-:W-:-:S11]  /*b210*/  LEA R6, R29, R201, 0x7 ;  /* 0x000000c91d067211 */ /* 0x000fd600078e38ff */
[----:B------:R-:W-:Y:S05]  /*b220*/  @!P0 BRA `(.L_x_3868) ;  /* 0x0000002800cc8947 */ /* 0x000fea0003800000 */
[----:B------:R-:W-:-:S03]  /*b230*/  UMOV UR4, 0xffffffff ;  /* 0xffffffff00047882 */ /* 0x000fc60000000000 */
[----:B------:R-:W-:Y:S05]  /*b240*/  BRA.DIV UR4, `(.L_x_3869) ;  /* 0x0000015a04c47947 */ /* 0x000fea000b800000 */
[----:B------:R0:W1:Y:S04]  /*b250*/  SHFL.IDX PT, R3, R25, RZ, 0x1c1f ;  /* 0x001c1fff19037589 */ /* 0x00006800000e0000 */
[----:B------:R0:W2:Y:S04]  /*b260*/  SHFL.IDX PT, R0, R24, RZ, 0x1c1f ;  /* 0x001c1fff18007589 */ /* 0x0000a800000e0000 */
[----:B------:R0:W3:Y:S04]  /*b270*/  SHFL.IDX PT, R5, R27, RZ, 0x1c1f ;  /* 0x001c1fff1b057589 */ /* 0x0000e800000e0000 */
[----:B------:R0:W4:Y:S02]  /*b280*/  SHFL.IDX PT, R14, R26, RZ, 0x1c1f ;  /* 0x001c1fff1a0e7589 */ /* 0x00012400000e0000 */
.L_x_4115:
[----:B------:R-:W-:Y:S01]  /*b290*/  ULDC UR4, c[0x0][0x448] ;  /* 0x0001120000047ab9 */ /* 0x000fe20000000800 */
[----:B------:R-:W-:Y:S01]  /*b2a0*/  LOP3.LUT R8, R216, 0x18, R16, 0xf8, !PT ;  /* 0x00000018d8087812 */ /* 0x000fe200078ef810 */
[----:B------:R-:W-:Y:S01]  /*b2b0*/  IMAD R4, R141, UR4, RZ ;  /* 0x000000048d047c24 */ /* 0x000fe2000f8e02ff */
[----:B------:R-:W-:Y:S01]  /*b2c0*/  BSSY B1, `(.L_x_3870) ;  /* 0x0000058000017945 */ /* 0x000fe20003800000 */
[----:B------:R-:W-:Y:S02]  /*b2d0*/  LOP3.LUT P0, RZ, R224, 0x4, RZ, 0xc0, !PT ;  /* 0x00000004e0ff7812 */ /* 0x000fe4000780c0ff */
[----:B------:R-:W-:Y:S02]  /*b2e0*/  CS2R R38, SRZ ;  /* 0x0000000000267805 */ /* 0x000fe4000001ff00 */
[----:B------:R-:W-:Y:S02]  /*b2f0*/  LOP3.LUT R7, R8, R217, RZ, 0x3c, !PT ;  /* 0x000000d908077212 */ /* 0x000fe400078e3cff */
[----:B0-----:R-:W-:-:S02]  /*b300*/  CS2R R24, SRZ ;  /* 0x0000000000187805 */ /* 0x001fc4000001ff00 */
[----:B------:R-:W-:Y:S01]  /*b310*/  ISETP.GE.AND P1, PT, R6, R4, PT ;  /* 0x000000040600720c */ /* 0x000fe20003f26270 */
[----:B------:R-:W-:Y:S01]  /*b320*/  IMAD R4, R29, -0x80, R4 ;  /* 0xffffff801d047824 */ /* 0x000fe200078e0204 */
[----:B------:R-:W-:Y:S01]  /*b330*/  CS2R R34, SRZ ;  /* 0x0000000000227805 */ /* 0x000fe2000001ff00 */
[----:B------:R-:W-:Y:S01]  /*b340*/  IMAD.IADD R7, R218, 0x1, R7 ;  /* 0x00000001da077824 */ /* 0x000fe200078e0207 */
[----:B------:R-:W-:Y:S02]  /*b350*/  CS2R R26, SRZ ;  /* 0x00000000001a7805 */ /* 0x000fe4000001ff00 */
[----:B------:R-:W-:Y:S02]  /*b360*/  CS2R R12, SRZ ;  /* 0x00000000000c7805 */ /* 0x000fe4000001ff00 */
[----:B------:R-:W-:Y:S01]  /*b370*/  CS2R R40, SRZ ;  /* 0x0000000000287805 */ /* 0x000fe2000001ff00 */
[----:B------:R-:W-:Y:S01]  /*b380*/  IMAD R9, R7, 0x2, R2 ;  /* 0x0000000207097824 */ /* 0x000fe200078e0202 */
[----:B------:R-:W-:-:S02]  /*b390*/  CS2R R28, SRZ ;  /* 0x00000000001c7805 */ /* 0x000fc4000001ff00 */
[----:B------:R-:W-:Y:S02]  /*b3a0*/  CS2R R30, SRZ ;  /* 0x00000000001e7805 */ /* 0x000fe4000001ff00 */
[----:B------:R-:W-:Y:S02]  /*b3b0*/  CS2R R20, SRZ ;  /* 0x0000000000147805 */ /* 0x000fe4000001ff00 */
[----:B------:R-:W-:Y:S02]  /*b3c0*/  CS2R R10, SRZ ;  /* 0x00000000000a7805 */ /* 0x000fe4000001ff00 */
[----:B------:R-:W-:Y:S02]  /*b3d0*/  CS2R R6, SRZ ;  /* 0x0000000000067805 */ /* 0x000fe4000001ff00 */
[C---:B------:R-:W-:Y:S01]  /*b3e0*/  IADD3 R37, R9.reuse, 0x12400, RZ ;  /* 0x0001240009257810 */ /* 0x040fe20007ffe0ff */
[----:B------:R-:W-:Y:S01]  /*b3f0*/  VIADD R8, R9, 0x12440 ;  /* 0x0001244009087836 */ /* 0x000fe20000000000 */
[----:B------:R-:W-:Y:S01]  /*b400*/  CS2R R32, SRZ ;  /* 0x0000000000207805 */ /* 0x000fe2000001ff00 */
[----:B------:R-:W-:Y:S06]  /*b410*/  @P1 BRA `(.L_x_3871) ;  /* 0x0000000400081947 */ /* 0x000fec0003800000 */
[----:B------:R-:W1:Y:S01]  /*b420*/  LDL R43, [R1+0x4c] ;  /* 0x00004c00012b7983 */ /* 0x000e620000100800 */
[----:B------:R-:W-:-:S03]  /*b430*/  ULDC UR4, c[0x0][0x3f4] ;  /* 0x0000fd0000047ab9 */ /* 0x000fc60000000800 */
[----:B------:R-:W3:Y:S04]  /*b440*/  LDL R42, [R1+0x50] ;  /* 0x00005000012a7983 */ /* 0x000ee80000100800 */
[----:B------:R-:W3:Y:S01]  /*b450*/  LDL R15, [R1+0x54] ;  /* 0x00005400010f7983 */ /* 0x000ee20000100800 */
[C---:B------:R-:W-:Y:S01]  /*b460*/  ISETP.GE.AND P4, PT, R206.reuse, UR4, PT ;  /* 0x00000004ce007c0c */ /* 0x040fe2000bf86270 */
[----:B------:R-:W-:Y:S01]  /*b470*/  IMAD.SHL.U32 R25, R206, 0x2, RZ ;  /* 0x00000002ce197824 */ /* 0x000fe200078e00ff */
[----:B------:R-:W-:Y:S01]  /*b480*/  ISETP.GE.AND P2, PT, R204, UR4, PT ;  /* 0x00000004cc007c0c */ /* 0x000fe2000bf46270 */
[----:B------:R-:W3:Y:S01]  /*b490*/  LDL R53, [R1+0x58] ;  /* 0x0000580001357983 */ /* 0x000ee20000100800 */
[----:B------:R-:W-:Y:S02]  /*b4a0*/  CS2R R12, SRZ ;  /* 0x00000000000c7805 */ /* 0x000fe4000001ff00 */
[----:B------:R-:W-:-:S02]  /*b4b0*/  CS2R R6, SRZ ;  /* 0x0000000000067805 */ /* 0x000fc4000001ff00 */
[----:B------:R-:W-:Y:S01]  /*b4c0*/  SHF.L.U32 R31, R204, 0x1, RZ ;  /* 0x00000001cc1f7819 */ /* 0x000fe200000006ff */
[----:B------:R-:W3:Y:S04]  /*b4d0*/  LDL R52, [R1+0x5c] ;  /* 0x00005c0001347983 */ /* 0x000ee80000100800 */
[-C--:B--2---:R-:W-:Y:S02]  /*b4e0*/  @!P4 IADD3 R20, P1, R0, R25.reuse, RZ ;  /* 0x000000190014c210 */ /* 0x084fe40007f3e0ff */
[----:B----4-:R-:W-:Y:S02]  /*b4f0*/  @!P4 IADD3 R24, P3, R14, R25, RZ ;  /* 0x000000190e18c210 */ /* 0x010fe40007f7e0ff */
[----:B------:R-:W-:Y:S02]  /*b500*/  CS2R R26, SRZ ;  /* 0x00000000001a7805 */ /* 0x000fe4000001ff00 */
[----:B------:R-:W-:-:S02]  /*b510*/  CS2R R10, SRZ ;  /* 0x00000000000a7805 */ /* 0x000fc4000001ff00 */
[----:B------:R-:W-:Y:S01]  /*b520*/  CS2R R34, SRZ ;  /* 0x0000000000227805 */ /* 0x000fe2000001ff00 */
[----:B------:R-:W-:Y:S01]  /*b530*/  IMAD.SHL.U32 R49, R207, 0x2, RZ ;  /* 0x00000002cf317824 */ /* 0x000fe200078e00ff */
[----:B------:R-:W-:Y:S02]  /*b540*/  CS2R R40, SRZ ;  /* 0x0000000000287805 */ /* 0x000fe4000001ff00 */
[----:B------:R-:W-:Y:S01]  /*b550*/  CS2R R32, SRZ ;  /* 0x0000000000207805 */ /* 0x000fe2000001ff00 */
[--C-:B-1----:R-:W-:Y:S01]  /*b560*/  @!P4 IMAD.X R21, R3, 0x1, R43.reuse, P1 ;  /* 0x000000010315c824 */ /* 0x102fe200008e062b */
[----:B------:R-:W-:Y:S01]  /*b570*/  ISETP.GE.AND P1, PT, R205, UR4, PT ;  /* 0x00000004cd007c0c */ /* 0x000fe2000bf26270 */
[----:B---3--:R-:W-:Y:S01]  /*b580*/  @!P4 IMAD.X R25, R5, 0x1, R43, P3 ;  /* 0x000000010519c824 */ /* 0x008fe200018e062b */
[----:B------:R-:W-:Y:S02]  /*b590*/  @!P2 IADD3 R28, P3, R0, R31, RZ ;  /* 0x0000001f001ca210 */ /* 0x000fe40007f7e0ff */
[----:B------:R0:W5:Y:S01]  /*b5a0*/  @!P4 LD.E.64 R12, desc[UR56][R20.64] ;  /* 0x00000038140cc980 */ /* 0x000162000c101b00 */
[----:B------:R-:W-:-:S03]  /*b5b0*/  IMAD.SHL.U32 R43, R205, 0x2, RZ ;  /* 0x00000002cd2b7824 */ /* 0x000fc600078e00ff */
[----:B------:R-:W5:Y:S01]  /*b5c0*/  @!P4 LD.E.64 R6, desc[UR56][R24.64] ;  /* 0x000000381806c980 */ /* 0x000f62000c101b00 */
[----:B------:R-:W-:Y:S02]  /*b5d0*/  @!P2 IADD3 R30, P4, R14, R31, RZ ;  /* 0x0000001f0e1ea210 */ /* 0x000fe40007f9e0ff */
[----:B------:R-:W-:Y:S02]  /*b5e0*/  @!P2 IADD3.X R29, R3, R42, RZ, P3, !PT ;  /* 0x0000002a031da210 */ /* 0x000fe40001ffe4ff */
[-C--:B------:R-:W-:Y:S01]  /*b5f0*/  @!P1 IADD3 R38, P3, R0, R43.reuse, RZ ;  /* 0x0000002b00269210 */ /* 0x080fe20007f7e0ff */
[----:B------:R-:W-:Y:S01]  /*b600*/  @!P2 IMAD.X R31, R5, 0x1, R42, P4 ;  /* 0x00000001051fa824 */ /* 0x000fe200020e062a */
[----:B------:R-:W-:Y:S02]  /*b610*/  @!P1 IADD3 R42, P4, R14, R43, RZ ;  /* 0x0000002b0e2a9210 */ /* 0x000fe40007f9e0ff */
[----:B0-----:R-:W-:Y:S02]  /*b620*/  CS2R R20, SRZ ;  /* 0x0000000000147805 */ /* 0x001fe4000001ff00 */
[----:B------:R-:W-:Y:S01]  /*b630*/  @!P1 IADD3.X R39, R3, R15, RZ, P3, !PT ;  /* 0x0000000f03279210 */ /* 0x000fe20001ffe4ff */
[----:B------:R-:W5:Y:S01]  /*b640*/  @!P2 LD.E.64 R26, desc[UR56][R28.64] ;  /* 0x000000381c1aa980 */ /* 0x000f62000c101b00 */
[----:B------:R-:W-:Y:S01]  /*b650*/  ISETP.GE.AND P3, PT, R194, UR4, PT ;  /* 0x00000004c2007c0c */ /* 0x000fe2000bf66270 */
[----:B------:R-:W-:-:S02]  /*b660*/  @!P1 IMAD.X R43, R5, 0x1, R15, P4 ;  /* 0x00000001052b9824 */ /* 0x000fc400020e060f */
[----:B------:R0:W5:Y:S01]  /*b670*/  @!P2 LD.E.64 R10, desc[UR56][R30.64] ;  /* 0x000000381e0aa980 */ /* 0x000162000c101b00 */
[----:B------:R-:W-:-:S03]  /*b680*/  ISETP.GE.AND P2, PT, R207, UR4, PT ;  /* 0x00000004cf007c0c */ /* 0x000fc6000bf46270 */
[----:B------:R-:W5:Y:S04]  /*b690*/  @!P1 LD.E.64 R34, desc[UR56][R38.64] ;  /* 0x0000003826229980 */ /* 0x000f68000c101b00 */
[----:B------:R1:W5:Y:S01]  /*b6a0*/  @!P1 LD.E.64 R20, desc[UR56][R42.64] ;  /* 0x000000382a149980 */ /* 0x000362000c101b00 */
[C---:B------:R-:W-:Y:S02]  /*b6b0*/  ISETP.GE.AND P1, PT, R208.reuse, UR4, PT ;  /* 0x00000004d0007c0c */ /* 0x040fe4000bf26270 */
[----:B------:R-:W-:Y:S02]  /*b6c0*/  @!P3 MOV R15, R5 ;  /* 0x00000005000fb202 */ /* 0x000fe40000000f00 */
[----:B0-----:R-:W-:Y:S02]  /*b6d0*/  SHF.L.U32 R31, R208, 0x1, RZ ;  /* 0x00000001d01f7819 */ /* 0x001fe400000006ff */
[-C--:B------:R-:W-:Y:S01]  /*b6e0*/  @!P2 IADD3 R46, P5, R0, R49.reuse, RZ ;  /* 0x00000031002ea210 */ /* 0x080fe20007fbe0ff */
[----:B------:R-:W-:Y:S01]  /*b6f0*/  @!P3 IMAD.MOV.U32 R28, RZ, RZ, R0 ;  /* 0x000000ffff1cb224 */ /* 0x000fe200078e0000 */
[----:B------:R-:W-:Y:S01]  /*b700*/  @!P2 IADD3 R48, P4, R14, R49, RZ ;  /* 0x000000310e30a210 */ /* 0x000fe20007f9e0ff */
[----:B------:R-:W-:-:S02]  /*b710*/  @!P3 IMAD.MOV.U32 R29, RZ, RZ, R3 ;  /* 0x000000ffff1db224 */ /* 0x000fc400078e0003 */
[----:B------:R-:W-:Y:S02]  /*b720*/  @!P3 IMAD.WIDE R44, R194, 0x2, R14 ;  /* 0x00000002c22cb825 */ /* 0x000fe400078e020e */
[-C--:B------:R-:W-:Y:S02]  /*b730*/  @!P1 IADD3 R14, P6, R14, R31.reuse, RZ ;  /* 0x0000001f0e0e9210 */ /* 0x080fe40007fde0ff */
[----:B------:R-:W-:Y:S01]  /*b740*/  @!P2 IMAD.X R47, R3, 0x1, R53, P5 ;  /* 0x00000001032fa824 */ /* 0x000fe200028e0635 */
[----:B------:R-:W-:Y:S01]  /*b750*/  @!P1 IADD3 R50, P5, R0, R31, RZ ;  /* 0x0000001f00329210 */ /* 0x000fe20007fbe0ff */
[----:B-1----:R-:W-:Y:S01]  /*b760*/  @!P3 IMAD.WIDE R42, R194, 0x2, R28 ;  /* 0x00000002c22ab825 */ /* 0x002fe200078e021c */
[----:B------:R-:W-:Y:S02]  /*b770*/  CS2R R24, SRZ ;  /* 0x0000000000187805 */ /* 0x000fe4000001ff00 */
[----:B------:R-:W-:Y:S02]  /*b780*/  CS2R R30, SRZ ;  /* 0x00000000001e7805 */ /* 0x000fe4000001ff00 */
[----:B------:R-:W-:-:S02]  /*b790*/  CS2R R38, SRZ ;  /* 0x0000000000267805 */ /* 0x000fc4000001ff00 */
        /* <DEDUP_REMOVED lines=9> */
[----:B------:R0:W5:Y:S02]  /*b830*/  @!P1 LD.E.64 R28, desc[UR56][R14.64] ;  /* 0x000000380e1c9980 */ /* 0x000164000c101b00 */
.L_x_3871:
[----:B------:R-:W-:Y:S05]  /*b840*/  BSYNC B1 ;  /* 0x0000000000017941 */ /* 0x000fea0003800000 */
.L_x_3870:
[----:B------:R-:W4:Y:S01]  /*b850*/  LDL R69, [R1+0x40] ;  /* 0x0000400001457983 */ /* 0x000f220000100800 */
[----:B------:R-:W-:Y:S01]  /*b860*/  @P0 VIADD R8, R37, 0xffffffc0 ;  /* 0xffffffc025080836 */ /* 0x000fe20000000000 */
[----:B--2--5:R-:W-:Y:S01]  /*b870*/  MOV R0, R40 ;  /* 0x0000002800007202 */ /* 0x024fe20000000f00 */
[----:B------:R-:W-:Y:S01]  /*b880*/  IMAD.MOV.U32 R37, RZ, RZ, R41 ;  /* 0x000000ffff257224 */ /* 0x000fe200078e0029 */
[----:B0-----:R-:W-:Y:S01]  /*b890*/  SHF.R.U64 R50, R26, 0x10, R27 ;  /* 0x000000101a327819 */ /* 0x001fe2000000121b */
[----:B---3--:R-:W-:Y:S01]  /*b8a0*/  IMAD.MOV.U32 R5, RZ, RZ, R26 ;  /* 0x000000ffff057224 */ /* 0x008fe200078e001a */
[--C-:B------:R-:W-:Y:S01]  /*b8b0*/  SHF.R.U64 R52, R34, 0x10, R35.reuse ;  /* 0x0000001022347819 */ /* 0x100fe20000001223 */
[--C-:B------:R-:W-:Y:S01]  /*b8c0*/  IMAD.MOV.U32 R26, RZ, RZ, R35.reuse ;  /* 0x000000ffff1a7224 */ /* 0x100fe200078e0023 */
[----:B------:R-:W-:Y:S01]  /*b8d0*/  SHF.R.U32.HI R53, RZ, 0x10, R35 ;  /* 0x00000010ff357819 */ /* 0x000fe20000011623 */
[----:B-1----:R-:W-:Y:S01]  /*b8e0*/  IMAD.MOV.U32 R3, RZ, RZ, R38 ;  /* 0x000000ffff037224 */ /* 0x002fe200078e0026 */
[----:B------:R-:W-:Y:S01]  /*b8f0*/  PRMT R35, R0, 0x5410, R37 ;  /* 0x0000541000237816 */ /* 0x000fe20000000025 */
[----:B------:R-:W-:Y:S01]  /*b900*/  IMAD.MOV.U32 R44, RZ, RZ, R10 ;  /* 0x000000ffff2c7224 */ /* 0x000fe200078e000a */
[----:B------:R-:W-:Y:S01]  /*b910*/  SHF.R.U64 R46, R40, 0x10, R41 ;  /* 0x00000010282e7819 */ /* 0x000fe20000001229 */
[--C-:B------:R-:W-:Y:S01]  /*b920*/  IMAD.MOV.U32 R40, RZ, RZ, R27.reuse ;  /* 0x000000ffff287224 */ /* 0x100fe200078e001b */
[----:B------:R-:W-:Y:S01]  /*b930*/  SHF.R.U32.HI R51, RZ, 0x10, R27 ;  /* 0x00000010ff337819 */ /* 0x000fe2000001161b */
[----:B------:R-:W-:Y:S01]  /*b940*/  IMAD.MOV.U32 R45, RZ, RZ, R11 ;  /* 0x000000ffff2d7224 */ /* 0x000fe200078e000b */
[----:B------:R-:W-:Y:S01]  /*b950*/  SHF.R.U32.HI R47, RZ, 0x10, R41 ;  /* 0x00000010ff2f7819 */ /* 0x000fe20000011629 */
[----:B------:R-:W-:Y:S01]  /*b960*/  IMAD.MOV.U32 R41, RZ, RZ, R12 ;  /* 0x000000ffff297224 */ /* 0x000fe200078e000c */
[----:B------:R-:W-:Y:S01]  /*b970*/  PRMT R27, R5, 0x5410, R40 ;  /* 0x00005410051b7816 */ /* 0x000fe20000000028 */
[----:B------:R-:W-:Y:S01]  /*b980*/  IMAD.MOV.U32 R43, RZ, RZ, R21 ;  /* 0x000000ffff2b7224 */ /* 0x000fe200078e0015 */
[----:B------:R-:W-:Y:S01]  /*b990*/  SHF.R.U64 R48, R12, 0x10, R13 ;  /* 0x000000100c307819 */ /* 0x000fe2000000120d */
[--C-:B------:R-:W-:Y:S01]  /*b9a0*/  IMAD.MOV.U32 R12, RZ, RZ, R39.reuse ;  /* 0x000000ffff0c7224 */ /* 0x100fe200078e0027 */
[--C-:B------:R-:W-:Y:S01]  /*b9b0*/  SHF.R.U64 R56, R38, 0x10, R39.reuse ;  /* 0x0000001026387819 */ /* 0x100fe20000001227 */
[----:B------:R-:W-:Y:S01]  /*b9c0*/  BSSY B1, `(.L_x_3872) ;  /* 0x000003b000017945 */ /* 0x000fe20003800000 */
[----:B------:R-:W-:Y:S01]  /*b9d0*/  SHF.R.U32.HI R57, RZ, 0x10, R39 ;  /* 0x00000010ff397819 */ /* 0x000fe20000011627 */
[----:B------:R-:W-:Y:S01]  /*b9e0*/  IMAD.MOV.U32 R39, RZ, RZ, R33 ;  /* 0x000000ffff277224 */ /* 0x000fe200078e0021 */
[----:B------:R-:W-:-:S02]  /*b9f0*/  MOV R42, R13 ;  /* 0x0000000d002a7202 */ /* 0x000fc40000000f00 */
[----:B------:R-:W-:Y:S01]  /*ba00*/  SHF.R.U32.HI R49, RZ, 0x10, R13 ;  /* 0x00000010ff317819 */ /* 0x000fe2000001160d */
[----:B------:R-:W-:Y:S01]  /*ba10*/  IMAD.MOV.U32 R13, RZ, RZ, R24 ;  /* 0x000000ffff0d7224 */ /* 0x000fe200078e0018 */
[----:B------:R-:W-:Y:S02]  /*ba20*/  MOV R15, R34 ;  /* 0x00000022000f7202 */ /* 0x000fe40000000f00 */
[----:B----4-:R-:W-:Y:S02]  /*ba30*/  MOV R14, R25 ;  /* 0x00000019000e7202 */ /* 0x010fe40000000f00 */
[--C-:B------:R-:W-:Y:S02]  /*ba40*/  SHF.R.U64 R54, R24, 0x10, R25.reuse ;  /* 0x0000001018367819 */ /* 0x100fe40000001219 */
[----:B------:R-:W-:Y:S02]  /*ba50*/  SHF.R.U32.HI R55, RZ, 0x10, R25 ;  /* 0x00000010ff377819 */ /* 0x000fe40000011619 */
[----:B------:R-:W-:-:S02]  /*ba60*/  SHF.R.U64 R58, R32, 0x10, R33 ;  /* 0x00000010203a7819 */ /* 0x000fc40000001221 */
[----:B------:R-:W-:Y:S01]  /*ba70*/  SHF.R.U32.HI R59, RZ, 0x10, R33 ;  /* 0x00000010ff3b7819 */ /* 0x000fe20000011621 */
[----:B------:R-:W-:Y:S01]  /*ba80*/  IMAD.MOV.U32 R33, RZ, RZ, R6 ;  /* 0x000000ffff217224 */ /* 0x000fe200078e0006 */
[----:B------:R-:W-:Y:S02]  /*ba90*/  MOV R34, R7 ;  /* 0x0000000700227202 */ /* 0x000fe40000000f00 */
[----:B------:R-:W-:Y:S01]  /*baa0*/  SHF.R.U64 R60, R6, 0x10, R7 ;  /* 0x00000010063c7819 */ /* 0x000fe20000001207 */
[----:B------:R-:W-:Y:S01]  /*bab0*/  IMAD.MOV.U32 R6, RZ, RZ, R29 ;  /* 0x000000ffff067224 */ /* 0x000fe200078e001d */
[----:B------:R-:W-:Y:S01]  /*bac0*/  SHF.R.U32.HI R61, RZ, 0x10, R7 ;  /* 0x00000010ff3d7819 */ /* 0x000fe20000011607 */
[----:B------:R-:W-:Y:S01]  /*bad0*/  IMAD.MOV.U32 R7, RZ, RZ, R30 ;  /* 0x000000ffff077224 */ /* 0x000fe200078e001e */
[----:B------:R-:W-:Y:S01]  /*bae0*/  SHF.R.U64 R62, R10, 0x10, R11 ;  /* 0x000000100a3e7819 */ /* 0x000fe2000000120b */
[----:B------:R-:W-:Y:S01]  /*baf0*/  IMAD.MOV.U32 R10, RZ, RZ, R28 ;  /* 0x000000ffff0a7224 */ /* 0x000fe200078e001c */
[----:B------:R-:W-:-:S02]  /*bb00*/  MOV R25, R20 ;  /* 0x0000001400197202 */ /* 0x000fc40000000f00 */
[----:B------:R-:W-:Y:S02]  /*bb10*/  MOV R38, R32 ;  /* 0x0000002000267202 */ /* 0x000fe40000000f00 */
[----:B------:R-:W-:Y:S02]  /*bb20*/  SHF.R.U32.HI R63, RZ, 0x10, R11 ;  /* 0x00000010ff3f7819 */ /* 0x000fe4000001160b */
[--C-:B------:R-:W-:Y:S02]  /*bb30*/  SHF.R.U64 R20, R20, 0x10, R21.reuse ;  /* 0x0000001014147819 */ /* 0x100fe40000001215 */
[----:B------:R-:W-:Y:S02]  /*bb40*/  SHF.R.U32.HI R64, RZ, 0x10, R21 ;  /* 0x00000010ff407819 */ /* 0x000fe40000011615 */
[----:B------:R-:W-:Y:S02]  /*bb50*/  MOV R11, R31 ;  /* 0x0000001f000b7202 */ /* 0x000fe40000000f00 */
[----:B------:R-:W-:-:S02]  /*bb60*/  SHF.R.U64 R65, R30, 0x10, R31 ;  /* 0x000000101e417819 */ /* 0x000fc4000000121f */
[----:B------:R-:W-:Y:S02]  /*bb70*/  SHF.R.U32.HI R66, RZ, 0x10, R31 ;  /* 0x00000010ff427819 */ /* 0x000fe4000001161f */
[----:B------:R-:W-:Y:S02]  /*bb80*/  PRMT R21, R15, 0x5410, R26 ;  /* 0x000054100f157816 */ /* 0x000fe4000000001a */
[--C-:B------:R-:W-:Y:S02]  /*bb90*/  SHF.R.U64 R67, R28, 0x10, R29.reuse ;  /* 0x000000101c437819 */ /* 0x100fe4000000121d */
[----:B------:R-:W-:Y:S02]  /*bba0*/  SHF.R.U32.HI R68, RZ, 0x10, R29 ;  /* 0x00000010ff447819 */ /* 0x000fe4000001161d */
        /* <DEDUP_REMOVED lines=18> */
[----:B------:R-:W-:-:S04]  /*bcd0*/  LEA.HI R0, R69, R69, RZ, 0x1 ;  /* 0x0000004545007211 */ /* 0x000fc800078f08ff */
[----:B------:R-:W-:-:S04]  /*bce0*/  LOP3.LUT R0, R0, 0xfffffffe, RZ, 0xc0, !PT ;  /* 0xfffffffe00007812 */ /* 0x000fc800078ec0ff */
[----:B------:R-:W-:-:S04]  /*bcf0*/  IADD3 R0, R69, -R0, RZ ;  /* 0x8000000045007210 */ /* 0x000fc80007ffe0ff */
[----:B------:R-:W-:Y:S02]  /*bd00*/  SHF.L.U32 R5, R0, 0x1f, RZ ;  /* 0x0000001f00057819 */ /* 0x000fe400000006ff */
[----:B------:R-:W-:Y:S02]  /*bd10*/  PRMT R0, R3, 0x5410, R12 ;  /* 0x0000541003007816 */ /* 0x000fe4000000000c */
[----:B------:R-:W0:Y:S01]  /*bd20*/  SYNCS.PHASECHK.TRANS64.TRYWAIT P0, [R2+URZ+0x30800], R5 ;  /* 0x03080005020075a7 */ /* 0x000e22000800017f */
[----:B------:R-:W-:Y:S02]  /*bd30*/  VIMNMX R12, R4, 0x80, PT ;  /* 0x00000080040c7848 */ /* 0x000fe40003fe0100 */
[----:B------:R-:W-:Y:S02]  /*bd40*/  PRMT R3, R56, 0x5410, R57 ;  /* 0x0000541038037816 */ /* 0x000fe40000000039 */
[----:B------:R-:W-:Y:S01]  /*bd50*/  ISETP.GE.AND P1, PT, R201, R12, PT ;  /* 0x0000000cc900720c */ /* 0x000fe20003f26270 */
[----:B0-----:R-:W-:-:S12]  /*bd60*/  @!P0 BRA `(.L_x_3873) ;  /* 0x00000150006c8947 */ /* 0x001fd80003800000 */
.L_x_4116:
[----:B------:R-:W-:Y:S05]  /*bd70*/  BSYNC B1 ;  /* 0x0000000000017941 */ /* 0x000fea0003800000 */
.L_x_3872:
        /* <DEDUP_REMOVED lines=8> */
[-C--:B------:R-:W-:Y:S02]  /*be00*/  ISETP.GE.AND P3, PT, R205, R5.reuse, PT ;  /* 0x00000005cd00720c */ /* 0x080fe40003f66270 */
[----:B------:R-:W-:-:S02]  /*be10*/  ISETP.GE.AND P4, PT, R207, R5, PT ;  /* 0x00000005cf00720c */ /* 0x000fc40003f86270 */
[----:B------:R-:W-:-:S03]  /*be20*/  ISETP.GE.AND P5, PT, R208, R5, PT ;  /* 0x00000005d000720c */ /* 0x000fc60003fa6270 */
[----:B------:R-:W-:Y:S10]  /*be30*/  @P0 BRA `(.L_x_3877) ;  /* 0x0000000000980947 */ /* 0x000ff40003800000 */
        /* <DEDUP_REMOVED lines=38> */
.L_x_3877:
[----:B------:R-:W-:Y:S05]  /*c0a0*/  BSYNC B2 ;  /* 0x0000000000027941 */ /* 0x000fea0003800000 */
.L_x_3876:
[----:B------:R-:W-:Y:S04]  /*c0b0*/  BSSY B2, `(.L_x_3878) ;  /* 0x0000028000027945 */ /* 0x000fe80003800000 */
[----:B------:R-:W-:Y:S05]  /*c0c0*/  @P1 BRA `(.L_x_3879) ;  /* 0x0000000000981947 */ /* 0x000fea0003800000 */
[----:B0-----:R-:W0:Y:S01]  /*c0d0*/  LDS.128 R4, [R8] ;  /* 0x0000000008047984 */ /* 0x001e220000000c00 */
        /* <DEDUP_REMOVED lines=37> */
.L_x_3879:
[----:B------:R-:W-:Y:S05]  /*c330*/  BSYNC B2 ;  /* 0x0000000000027941 */ /* 0x000fea0003800000 */
.L_x_3878:
        /* <DEDUP_REMOVED lines=40> */
.L_x_3881:
[----:B------:R-:W-:Y:S05]  /*c5c0*/  BSYNC B2 ;  /* 0x0000000000027941 */ /* 0x000fea0003800000 */
.L_x_3880:
[----:B------:R-:W-:Y:S04]  /*c5d0*/  BSSY B2, `(.L_x_3882) ;  /* 0x0000028000027945 */ /* 0x000fe80003800000 */
        /* <DEDUP_REMOVED lines=39> */
.L_x_3883:
[----:B------:R-:W-:Y:S05]  /*c850*/  BSYNC B2 ;  /* 0x0000000000027941 */ /* 0x000fea0003800000 */
.L_x_3882:
[----:B------:R-:W-:Y:S04]  /*c860*/  BSSY B2, `(.L_x_3884) ;  /* 0x0000028000027945 */ /* 0x000fe80003800000 */
[----:B------:R-:W-:Y:S05]  /*c870*/  @P4 BRA `(.L_x_3885) ;  /* 0x0000000000984947 */ /* 0x000fea0003800000 */
[----:B0123--:R-:W0:Y:S01]  /*c880*/  LDS.128 R4, [R9+0x1a400] ;  /* 0x01a4000009047984 */ /* 0x00fe220000000c00 */
        /* <DEDUP_REMOVED lines=37> */
.L_x_3885:
[----:B------:R-:W-:Y:S05]  /*cae0*/  BSYNC B2 ;  /* 0x0000000000027941 */ /* 0x000fea0003800000 */
.L_x_3884:
[----:B------:R-:W-:Y:S05]  /*caf0*/  @P5 BRA `(.L_x_3875) ;  /* 0x0000000000985947 */ /* 0x000fea0003800000 */
[----:B01234-:R-:W0:Y:S01]  /*cb00*/  LDS.128 R4, [R8+0x8000] ;  /* 0x0080000008047984 */ /* 0x01fe220000000c00 */
        /* <DEDUP_REMOVED lines=37> */
.L_x_3875:
[----:B------:R-:W-:Y:S05]  /*cd60*/  BSYNC B1 ;  /* 0x0000000000017941 */ /* 0x000fea0003800000 */
.L_x_3874:
[----:B01234-:R-:W-:-:S05]  /*cd70*/  VIADD R4, R201, 0x40 ;  /* 0x00000040c9047836 */ /* 0x01ffca0000000000 */
[----:B------:R-:W-:-:S13]  /*cd80*/  ISETP.GE.AND P0, PT, R4, R12, PT ;  /* 0x0000000c0400720c */ /* 0x000fda0003f06270 */
[----:B------:R-:W-:Y:S05]  /*cd90*/  @P0 BRA `(.L_x_3886) ;  /* 0x0000003c00080947 */ /* 0x000fea0003800000 */
[----:B------:R-:W0:Y:S01]  /*cda0*/  LDC R5, c[0x0][0x3f4] ;  /* 0x0000fd00ff057b82 */ /* 0x000e220000000800 */
        /* <DEDUP_REMOVED lines=9> */
[--C-:B------:R-:W-:Y:S02]  /*ce40*/  HADD2.F32 R48, -RZ, R38.reuse.H0_H0 ;  /* 0x20000026ff307230 */ /* 0x100fe40000004100 */
[----:B------:R-:W-:Y:S02]  /*ce50*/  HADD2.F32 R50, -RZ, R39.H0_H0 ;  /* 0x20000027ff327230 */ /* 0x000fe40000004100 */
[----:B------:R-:W-:Y:S02]  /*ce60*/  HADD2.F32 R44, -RZ, R35.H0_H0 ;  /* 0x20000023ff2c7230 */ /* 0x000fe40000004100 */
[----:B------:R-:W-:Y:S02]  /*ce70*/  HADD2.F32 R46, -RZ, R37.H0_H0 ;  /* 0x20000025ff2e7230 */ /* 0x000fe40000004100 */
[----:B------:R-:W-:Y:S02]  /*ce80*/  HADD2.F32 R49, -RZ, R38.H1_H1 ;  /* 0x30000026ff317230 */ /* 0x000fe40000004100 */
[----:B0-----:R-:W-:-:S02]  /*ce90*/  HADD2.F32 R12, -RZ, R4.H0_H0 ;  /* 0x20000004ff0c7230 */ /* 0x001fc40000004100 */
[----:B------:R-:W-:Y:S02]  /*cea0*/  HADD2.F32 R4, -RZ, R4.H1_H1 ;  /* 0x30000004ff047230 */ /* 0x000fe40000004100 */
[--C-:B------:R-:W-:Y:S02]  /*ceb0*/  HADD2.F32 R40, -RZ, R5.reuse.H0_H0 ;  /* 0x20000005ff287230 */ /* 0x100fe40000004100 */
[----:B------:R-:W-:Y:S02]  /*cec0*/  HADD2.F32 R5, -RZ, R5.H1_H1 ;  /* 0x30000005ff057230 */ /* 0x000fe40000004100 */
[-C--:B------:R-:W-:Y:S01]  /*ced0*/  FMUL.FTZ R43, R48, R4.reuse ;  /* 0x00000004302b7220 */ /* 0x080fe20000410000 */
[----:B------:R-:W-:Y:S01]  /*cee0*/  FMUL.FTZ R45, R44, R4 ;  /* 0x000000042c2d7220 */ /* 0x000fe20000410000 */
[----:B------:R-:W-:Y:S02]  /*cef0*/  HADD2.F32 R41, -RZ, R6.H0_H0 ;  /* 0x20000006ff297230 */ /* 0x000fe40000004100 */
[-C--:B------:R-:W-:Y:S01]  /*cf00*/  FMUL.FTZ R47, R50, R5.reuse ;  /* 0x00000005322f7220 */ /* 0x080fe20000410000 */
[----:B------:R-:W-:Y:S01]  /*cf10*/  FFMA.FTZ R4, R44, R12, -R43 ;  /* 0x0000000c2c047223 */ /* 0x000fe2000001082b */
[----:B------:R-:W-:Y:S01]  /*cf20*/  FMUL.FTZ R43, R46, R5 ;  /* 0x000000052e2b7220 */ /* 0x000fe20000410000 */
[----:B------:R-:W-:-:S02]  /*cf30*/  HADD2.F32 R42, -RZ, R7.H0_H0 ;  /* 0x20000007ff2a7230 */ /* 0x000fc40000004100 */
[----:B------:R-:W-:Y:S01]  /*cf40*/  FFMA.FTZ R5, R46, R40, -R47 ;  /* 0x000000282e057223 */ /* 0x000fe2000001082f */
[----:B------:R-:W-:Y:S02]  /*cf50*/  HADD2.F32 R6, -RZ, R6.H1_H1 ;  /* 0x30000006ff067230 */ /* 0x000fe40000004100 */
[----:B------:R-:W-:Y:S01]  /*cf60*/  FFMA.FTZ R45, R48, R12, R45 ;  /* 0x0000000c302d7223 */ /* 0x000fe2000001002d */
[----:B------:R-:W-:Y:S02]  /*cf70*/  HADD2.F32 R7, -RZ, R7.H1_H1 ;  /* 0x30000007ff077230 */ /* 0x000fe40000004100 */
[----:B------:R-:W-:Y:S01]  /*cf80*/  FFMA.FTZ R40, R50, R40, R43 ;  /* 0x0000002832287223 */ /* 0x000fe2000001002b */
[----:B------:R-:W-:Y:S02]  /*cf90*/  HADD2.F32 R46, -RZ, R39.H1_H1 ;  /* 0x30000027ff2e7230 */ /* 0x000fe40000004100 */
[----:B------:R-:W-:Y:S01]  /*cfa0*/  FMUL.FTZ R12, R49, R6 ;  /* 0x00000006310c7220 */ /* 0x000fe20000410000 */
[----:B------:R-:W-:Y:S01]  /*cfb0*/  HADD2.F32 R47, -RZ, R35.H1_H1 ;  /* 0x30000023ff2f7230 */ /* 0x000fe20000004100 */
[----:B------:R-:W-:Y:S01]  /*cfc0*/  F2FP.F16.F32.PACK_AB R4, R45, R4 ;  /* 0x000000042d04723e */ /* 0x000fe200000000ff */
[----:B------:R-:W-:-:S02]  /*cfd0*/  HADD2.F32 R44, -RZ, R37.H1_H1 ;  /* 0x30000025ff2c7230 */ /* 0x000fc40000004100 */
[----:B------:R-:W-:Y:S01]  /*cfe0*/  FMUL.FTZ R35, R46, R7 ;  /* 0x000000072e237220 */ /* 0x000fe20000410000 */
[----:B------:R-:W-:Y:S01]  /*cff0*/  F2FP.F16.F32.PACK_AB R5, R40, R5 ;  /* 0x000000052805723e */ /* 0x000fe200000000ff */
        /* <DEDUP_REMOVED lines=9> */
.L_x_3888:
[----:B------:R-:W-:Y:S05]  /*d090*/  BSYNC B1 ;  /* 0x0000000000017941 */ /* 0x000fea0003800000 */
.L_x_3887:
        /* <DEDUP_REMOVED lines=28> */
[----:B------:R-:W-:Y:S02]  /*d260*/  HADD2.F32 R40, -RZ, R32.H1_H1 ;  /* 0x30000020ff287230 */ /* 0x000fe40000004100 */
[-C--:B------:R-:W-:Y:S01]  /*d270*/  FMUL.FTZ R32, R43, R6.reuse ;  /* 0x000000062b207220 */ /* 0x080fe20000410000 */
[-C--:B------:R-:W-:Y:S01]  /*d280*/  FMUL.FTZ R31, R42, R7.reuse ;  /* 0x000000072a1f7220 */ /* 0x080fe20000410000 */
[C---:B------:R-:W-:Y:S01]  /*d290*/  FMUL.FTZ R34, R39.reuse, R6 ;  /* 0x0000000627227220 */ /* 0x040fe20000410000 */
        /* <DEDUP_REMOVED lines=8> */
.L_x_3890:
[----:B------:R-:W-:Y:S05]  /*d320*/  BSYNC B1 ;  /* 0x0000000000017941 */ /* 0x000fea0003800000 */
.L_x_3889:
        /* <DEDUP_REMOVED lines=30> */
[C---:B------:R-:W-:Y:S01]  /*d510*/  FMUL.FTZ R29, R34.reuse, R6 ;  /* 0x00000006221d7220 */ /* 0x040fe20000410000 */
[-C--:B------:R-:W-:Y:S01]  /*d520*/  FMUL.FTZ R28, R39, R7.reuse ;  /* 0x00000007271c7220 */ /* 0x080fe20000410000 */
[-C--:B------:R-:W-:Y:S01]  /*d530*/  FFMA.FTZ R6, R34, R32.reuse, -R27 ;  /* 0x0000002022067223 */ /* 0x080fe2000001081b */
[C---:B------:R-:W-:Y:S01]  /*d540*/  FMUL.FTZ R30, R35.reuse, R7 ;  /* 0x00000007231e7220 */ /* 0x040fe20000410000 */
[----:B------:R-:W-:Y:S01]  /*d550*/  FFMA.FTZ R29, R38, R32, R29 ;  /* 0x00000020261d7223 */ /* 0x000fe2000001001d */
[-C--:B------:R-:W-:Y:S02]  /*d560*/  FFMA.FTZ R7, R35, R33.reuse, -R28 ;  /* 0x0000002123077223 */ /* 0x080fe4000001081c */
[----:B------:R-:W-:-:S02]  /*d570*/  FFMA.FTZ R30, R39, R33, R30 ;  /* 0x00000021271e7223 */ /* 0x000fc4000001001e */
[----:B------:R-:W-:-:S03]  /*d580*/  F2FP.F16.F32.PACK_AB R6, R29, R6 ;  /* 0x000000061d06723e */ /* 0x000fc600000000ff */
[----:B------:R-:W-:-:S05]  /*d590*/  F2FP.F16.F32.PACK_AB R7, R30, R7 ;  /* 0x000000071e07723e */ /* 0x000fca00000000ff */
[----:B------:R2:W-:Y:S02]  /*d5a0*/  STS.128 [R9+0x18400], R4 ;  /* 0x0184000409007388 */ /* 0x0005e40000000c00 */
.L_x_3892:
[----:B------:R-:W-:Y:S05]  /*d5b0*/  BSYNC B1 ;  /* 0x0000000000017941 */ /* 0x000fea0003800000 */
.L_x_3891:
        /* <DEDUP_REMOVED lines=40> */
.L_x_3894:
[----:B------:R-:W-:Y:S05]  /*d840*/  BSYNC B1 ;  /* 0x0000000000017941 */ /* 0x000fea0003800000 */
.L_x_3893:
        /* <DEDUP_REMOVED lines=40> */
.L_x_3896:
[----:B------:R-:W-:Y:S05]  /*dad0*/  BSYNC B1 ;  /* 0x0000000000017941 */ /* 0x000fea0003800000 */
.L_x_3895:
        /* <DEDUP_REMOVED lines=13> */
[----:B------:R-:W-:Y:S01]  /*dbb0*/  FMUL.FTZ R15, R28, R5 ;  /* 0x000000051c0f7220 */ /* 0x000fe20000410000 */
[----:B------:R-:W-:Y:S01]  /*dbc0*/  FFMA.FTZ R4, R21, R9, -R20 ;  /* 0x0000000915047223 */ /* 0x000fe20000010814 */
[----:B------:R-:W-:-:S02]  /*dbd0*/  HADD2.F32 R14, -RZ, R7.H0_H0 ;  /* 0x20000007ff0e7230 */ /* 0x000fc40000004100 */
[----:B------:R-:W-:Y:S01]  /*dbe0*/  FFMA.FTZ R9, R25, R9, R24 ;  /* 0x0000000919097223 */ /* 0x000fe20000010018 */
        /* <DEDUP_REMOVED lines=8> */
[----:B------:R-:W-:Y:S02]  /*dc70*/  HADD2.F32 R15, -RZ, R0.H1_H1 ;  /* 0x30000000ff0f7230 */ /* 0x000fe40000004100 */
[-C--:B------:R-:W-:Y:S01]  /*dc80*/  FMUL.FTZ R0, R25, R6.reuse ;  /* 0x0000000619007220 */ /* 0x080fe20000410000 */
[----:B------:R-:W-:Y:S02]  /*dc90*/  HADD2.F32 R10, -RZ, R3.H1_H1 ;  /* 0x30000003ff0a7230 */ /* 0x000fe40000004100 */
[----:B------:R-:W-:Y:S01]  /*dca0*/  FMUL.FTZ R3, R20, R7 ;  /* 0x0000000714037220 */ /* 0x000fe20000410000 */
[----:B------:R-:W-:Y:S01]  /*dcb0*/  F2FP.F16.F32.PACK_AB R5, R12, R5 ;  /* 0x000000050c05723e */ /* 0x000fe200000000ff */
[C---:B------:R-:W-:Y:S01]  /*dcc0*/  FMUL.FTZ R6, R15.reuse, R6 ;  /* 0x000000060f067220 */ /* 0x040fe20000410000 */
[----:B------:R-:W-:Y:S01]  /*dcd0*/  FFMA.FTZ R0, R15, R13, -R0 ;  /* 0x0000000d0f007223 */ /* 0x000fe20000010800 */
[C---:B------:R-:W-:Y:S01]  /*dce0*/  FMUL.FTZ R7, R10.reuse, R7 ;  /* 0x000000070a077220 */ /* 0x040fe20000410000 */
[----:B------:R-:W-:Y:S01]  /*dcf0*/  FFMA.FTZ R3, R10, R14, -R3 ;  /* 0x0000000e0a037223 */ /* 0x000fe20000010803 */
[----:B------:R-:W-:-:S02]  /*dd00*/  FFMA.FTZ R13, R25, R13, R6 ;  /* 0x0000000d190d7223 */ /* 0x000fc40000010006 */
[----:B------:R-:W-:-:S03]  /*dd10*/  FFMA.FTZ R14, R20, R14, R7 ;  /* 0x0000000e140e7223 */ /* 0x000fc60000010007 */
[----:B------:R-:W-:Y:S02]  /*dd20*/  F2FP.F16.F32.PACK_AB R6, R13, R0 ;  /* 0x000000000d06723e */ /* 0x000fe400000000ff */
[----:B------:R-:W-:-:S05]  /*dd30*/  F2FP.F16.F32.PACK_AB R7, R14, R3 ;  /* 0x000000030e07723e */ /* 0x000fca00000000ff */
[----:B------:R0:W-:Y:S01]  /*dd40*/  STS.128 [R8+0xa000], R4 ;  /* 0x00a0000408007388 */ /* 0x0001e20000000c00 */
[----:B------:R-:W-:Y:S05]  /*dd50*/  BRA `(.L_x_3886) ;  /* 0x0000002c00187947 */ /* 0x000fea0003800000 */
.L_x_3868:
[----:B------:R-:W-:-:S03]  /*dd60*/  UMOV UR4, 0xffffffff ;  /* 0xffffffff00047882 */ /* 0x000fc60000000000 */
[----:B------:R-:W-:Y:S05]  /*dd70*/  BRA.DIV UR4, `(.L_x_3897) ;  /* 0x00000132047c7947 */ /* 0x000fea000b800000 */
[----:B------:R0:W1:Y:S04]  /*dd80*/  SHFL.IDX PT, R3, R25, RZ, 0x1c1f ;  /* 0x001c1fff19037589 */ /* 0x00006800000e0000 */
[----:B------:R0:W2:Y:S04]  /*dd90*/  SHFL.IDX PT, R0, R24, RZ, 0x1c1f ;  /* 0x001c1fff18007589 */ /* 0x0000a800000e0000 */
[----:B------:R0:W3:Y:S04]  /*dda0*/  SHFL.IDX PT, R21, R27, RZ, 0x1c1f ;  /* 0x001c1fff1b157589 */ /* 0x0000e800000e0000 */
[----:B------:R0:W4:Y:S02]  /*ddb0*/  SHFL.IDX PT, R20, R26, RZ, 0x1c1f ;  /* 0x001c1fff1a147589 */ /* 0x00012400000e0000 */
.L_x_4122:
        /* <DEDUP_REMOVED lines=12> */
[----:B------:R-:W-:Y:S02]  /*de80*/  CS2R R26, SRZ ;  /* 0x00000000001a7805 */ /* 0x000fe4000001ff00 */
[----:B------:R-:W-:Y:S02]  /*de90*/  CS2R R28, SRZ ;  /* 0x00000000001c7805 */ /* 0x000fe4000001ff00 */
[----:B------:R-:W-:Y:S02]  /*dea0*/  CS2R R30, SRZ ;  /* 0x00000000001e7805 */ /* 0x000fe4000001ff00 */
[----:B------:R-:W-:-:S02]  /*deb0*/  CS2R R32, SRZ ;  /* 0x0000000000207805 */ /* 0x000fc4000001ff00 */
[----:B------:R-:W-:Y:S01]  /*dec0*/  CS2R R34, SRZ ;  /* 0x0000000000227805 */ /* 0x000fe2000001ff00 */
[----:B------:R-:W-:Y:S06]  /*ded0*/  @P0 BRA `(.L_x_3899) ;  /* 0x0000000000900947 */ /* 0x000fec0003800000 */
[----:B------:R-:W-:Y:S01]  /*dee0*/  ULDC UR4, c[0x0][0x3f4] ;  /* 0x0000fd0000047ab9 */ /* 0x000fe20000000800 */
[----:B--2---:R-:W-:Y:S01]  /*def0*/  MOV R4, R0 ;  /* 0x0000000000047202 */ /* 0x004fe20000000f00 */
[----:B-1----:R-:W-:Y:S01]  /*df00*/  IMAD.MOV.U32 R5, RZ, RZ, R3 ;  /* 0x000000ffff057224 */ /* 0x002fe200078e0003 */
[----:B------:R-:W-:Y:S02]  /*df10*/  ISETP.GE.AND P2, PT, R16, UR4, PT ;  /* 0x0000000410007c0c */ /* 0x000fe4000bf46270 */
[----:B------:R-:W-:Y:S02]  /*df20*/  CS2R R28, SRZ ;  /* 0x00000000001c7805 */ /* 0x000fe4000001ff00 */
[----:B------:R-:W-:Y:S02]  /*df30*/  ISETP.GE.AND P4, PT, R192, UR4, PT ;  /* 0x00000004c0007c0c */ /* 0x000fe4000bf86270 */
[----:B------:R-:W-:Y:S02]  /*df40*/  CS2R R30, SRZ ;  /* 0x00000000001e7805 */ /* 0x000fe4000001ff00 */
[----:B------:R-:W-:-:S02]  /*df50*/  ISETP.GE.AND P3, PT, R193, UR4, PT ;  /* 0x00000004c1007c0c */ /* 0x000fc4000bf66270 */
[----:B------:R-:W-:Y:S02]  /*df60*/  CS2R R8, SRZ ;  /* 0x0000000000087805 */ /* 0x000fe4000001ff00 */
[----:B------:R-:W-:Y:S02]  /*df70*/  CS2R R10, SRZ ;  /* 0x00000000000a7805 */ /* 0x000fe4000001ff00 */
[----:B------:R-:W-:Y:S02]  /*df80*/  CS2R R32, SRZ ;  /* 0x0000000000207805 */ /* 0x000fe4000001ff00 */
[----:B------:R-:W-:Y:S01]  /*df90*/  CS2R R34, SRZ ;  /* 0x0000000000227805 */ /* 0x000fe2000001ff00 */
[----:B------:R-:W-:Y:S01]  /*dfa0*/  @!P2 IMAD.SHL.U32 R49, R16, 0x2, RZ ;  /* 0x000000021031a824 */ /* 0x000fe200078e00ff */
[----:B------:R-:W-:-:S03]  /*dfb0*/  @!P4 SHF.L.U32 R45, R197, 0x3, RZ ;  /* 0x00000003c52dc819 */ /* 0x000fc600000006ff */
[----:B------:R-:W-:Y:S01]  /*dfc0*/  @!P3 IMAD.SHL.U32 R41, R196, 0x8, RZ ;  /* 0x00000008c429b824 */ /* 0x000fe200078e00ff */
[-C--:B------:R-:W-:Y:S02]  /*dfd0*/  @!P2 IADD3 R46, P0, R0, R49.reuse, RZ ;  /* 0x00000031002ea210 */ /* 0x080fe40007f1e0ff */
[----:B----4-:R-:W-:Y:S01]  /*dfe0*/  @!P2 IADD3 R48, P1, R20, R49, RZ ;  /* 0x000000311430a210 */ /* 0x010fe20007f3e0ff */
[----:B------:R-:W-:Y:S01]  /*dff0*/  @!P3 IMAD.WIDE R38, R41, 0x2, R4 ;  /* 0x000000022926b825 */ /* 0x000fe200078e0204 */
[----:B------:R-:W-:Y:S02]  /*e000*/  @!P2 SHF.L.U64.HI R0, R16, 0x1, R17 ;  /* 0x000000011000a819 */ /* 0x000fe40000010211 */
[----:B------:R-:W-:Y:S02]  /*e010*/  CS2R R12, SRZ ;  /* 0x00000000000c7805 */ /* 0x000fe4000001ff00 */
[----:B------:R-:W-:Y:S01]  /*e020*/  CS2R R14, SRZ ;  /* 0x00000000000e7805 */ /* 0x000fe2000001ff00 */
[----:B------:R-:W-:Y:S01]  /*e030*/  @!P4 IMAD.WIDE R42, R45, 0x2, R4 ;  /* 0x000000022d2ac825 */ /* 0x000fe200078e0204 */
[----:B------:R-:W-:-:S02]  /*e040*/  CS2R R24, SRZ ;  /* 0x0000000000187805 */ /* 0x000fc4000001ff00 */
[----:B------:R-:W-:Y:S02]  /*e050*/  CS2R R26, SRZ ;  /* 0x00000000001a7805 */ /* 0x000fe4000001ff00 */
[----:B------:R-:W-:Y:S02]  /*e060*/  CS2R R4, SRZ ;  /* 0x0000000000047805 */ /* 0x000fe4000001ff00 */
[----:B------:R-:W-:Y:S01]  /*e070*/  CS2R R6, SRZ ;  /* 0x0000000000067805 */ /* 0x000fe2000001ff00 */
[--C-:B---3--:R-:W-:Y:S01]  /*e080*/  @!P3 IMAD.WIDE R40, R41, 0x2, R20.reuse ;  /* 0x000000022928b825 */ /* 0x108fe200078e0214 */
[----:B------:R0:W5:Y:S03]  /*e090*/  @!P3 LD.E.128 R28, desc[UR56][R38.64] ;  /* 0x00000038261cb980 */ /* 0x000166000c101d00 */
[----:B------:R-:W-:Y:S01]  /*e0a0*/  @!P4 IMAD.WIDE R44, R45, 0x2, R20 ;  /* 0x000000022d2cc825 */ /* 0x000fe200078e0214 */
[----:B------:R0:W5:Y:S03]  /*e0b0*/  @!P3 LD.E.128 R8, desc[UR56][R40.64] ;  /* 0x000000382808b980 */ /* 0x000166000c101d00 */
[--C-:B------:R-:W-:Y:S01]  /*e0c0*/  @!P2 IMAD.X R47, R3, 0x1, R0.reuse, P0 ;  /* 0x00000001032fa824 */ /* 0x100fe200000e0600 */
[----:B------:R0:W5:Y:S01]  /*e0d0*/  @!P4 LD.E.128 R32, desc[UR56][R42.64] ;  /* 0x000000382a20c980 */ /* 0x000162000c101d00 */
[----:B------:R-:W-:-:S03]  /*e0e0*/  @!P2 IMAD.X R49, R21, 0x1, R0, P1 ;  /* 0x000000011531a824 */ /* 0x000fc600008e0600 */
[----:B------:R0:W5:Y:S04]  /*e0f0*/  @!P4 LD.E.128 R12, desc[UR56][R44.64] ;  /* 0x000000382c0cc980 */ /* 0x000168000c101d00 */
[----:B------:R0:W5:Y:S04]  /*e100*/  @!P2 LD.E.128 R24, desc[UR56][R46.64] ;  /* 0x000000382e18a980 */ /* 0x000168000c101d00 */
[----:B------:R0:W5:Y:S02]  /*e110*/  @!P2 LD.E.128 R4, desc[UR56][R48.64] ;  /* 0x000000383004a980 */ /* 0x000164000c101d00 */
.L_x_3899:
[----:B------:R-:W-:Y:S05]  /*e120*/  BSYNC B1 ;  /* 0x0000000000017941 */ /* 0x000fea0003800000 */
.L_x_3898:
[----:B------:R-:W4:Y:S01]  /*e130*/  LDL R65, [R1+0x40] ;  /* 0x0000400001417983 */ /* 0x000f220000100800 */
[----:B-1---5:R-:W-:Y:S01]  /*e140*/  IMAD.MOV.U32 R3, RZ, RZ, R25 ;  /* 0x000000ffff037224 */ /* 0x022fe200078e0019 */
[----:B--2---:R-:W-:Y:S01]  /*e150*/  MOV R0, R24 ;  /* 0x0000001800007202 */ /* 0x004fe20000000f00 */
[----:B------:R-:W-:Y:S01]  /*e160*/  IMAD.MOV.U32 R37, RZ, RZ, R26 ;  /* 0x000000ffff257224 */ /* 0x000fe200078e001a */
[----:B---3--:R-:W-:Y:S01]  /*e170*/  MOV R21, R27 ;  /* 0x0000001b00157202 */ /* 0x008fe20000000f00 */
[----:B----4-:R-:W-:Y:S01]  /*e180*/  IMAD.MOV.U32 R20, RZ, RZ, R5 ;  /* 0x000000ffff147224 */ /* 0x010fe200078e0005 */
[--C-:B------:R-:W-:Y:S01]  /*e190*/  SHF.R.U64 R26, R26, 0x10, R27.reuse ;  /* 0x000000101a1a7819 */ /* 0x100fe2000000121b */
[----:B0-----:R-:W-:Y:S01]  /*e1a0*/  IMAD.MOV.U32 R41, RZ, RZ, R6 ;  /* 0x000000ffff297224 */ /* 0x001fe200078e0006 */
[----:B------:R-:W-:Y:S01]  /*e1b0*/  SHF.R.U32.HI R43, RZ, 0x10, R27 ;  /* 0x00000010ff2b7819 */ /* 0x000fe2000001161b */
[----:B------:R-:W-:Y:S01]  /*e1c0*/  BSSY B1, `(.L_x_3900) ;  /* 0x0000048000017945 */ /* 0x000fe20003800000 */
[----:B------:R-:W-:-:S02]  /*e1d0*/  MOV R27, R30 ;  /* 0x0000001e001b7202 */ /* 0x000fc40000000f00 */
[----:B------:R-:W-:Y:S01]  /*e1e0*/  SHF.R.U64 R46, R30, 0x10, R31 ;  /* 0x000000101e2e7819 */ /* 0x000fe2000000121f */
[----:B------:R-:W-:Y:S01]  /*e1f0*/  IMAD.MOV.U32 R30, RZ, RZ, R32 ;  /* 0x000000ffff1e7224 */ /* 0x000fe200078e0020 */
[----:B------:R-:W-:Y:S01]  /*e200*/  SHF.R.U64 R48, R32, 0x10, R33 ;  /* 0x0000001020307819 */ /* 0x000fe20000001221 */
[----:B------:R-:W-:Y:S01]  /*e210*/  IMAD.MOV.U32 R32, RZ, RZ, R34 ;  /* 0x000000ffff207224 */ /* 0x000fe200078e0022 */
[----:B------:R-:W-:Y:S02]  /*e220*/  SHF.R.U64 R51, R34, 0x10, R35 ;  /* 0x0000001022337819 */ /* 0x000fe40000001223 */
[----:B------:R-:W-:Y:S02]  /*e230*/  PRMT R34, R0, 0x5410, R3 ;  /* 0x0000541000227816 */ /* 0x000fe40000000003 */
[--C-:B------:R-:W-:Y:S02]  /*e240*/  SHF.R.U64 R53, R4, 0x10, R5.reuse ;  /* 0x0000001004357819 */ /* 0x100fe40000001205 */
[----:B------:R-:W-:-:S02]  /*e250*/  SHF.R.U32.HI R54, RZ, 0x10, R5 ;  /* 0x00000010ff367819 */ /* 0x000fc40000011605 */
[----:B------:R-:W-:Y:S01]  /*e260*/  SHF.R.U64 R38, R24, 0x10, R25 ;  /* 0x0000001018267819 */ /* 0x000fe20000001219 */
[----:B------:R-:W-:Y:S01]  /*e270*/  IMAD.MOV.U32 R24, RZ, RZ, R29 ;  /* 0x000000ffff187224 */ /* 0x000fe200078e001d */
[----:B------:R-:W-:Y:S01]  /*e280*/  SHF.R.U32.HI R42, RZ, 0x10, R25 ;  /* 0x00000010ff2a7819 */ /* 0x000fe20000011619 */
[----:B------:R-:W-:Y:S01]  /*e290*/  IMAD.MOV.U32 R25, RZ, RZ, R28 ;  /* 0x000000ffff197224 */ /* 0x000fe200078e001c */
[----:B------:R-:W-:Y:S01]  /*e2a0*/  SHF.R.U64 R44, R28, 0x10, R29 ;  /* 0x000000101c2c7819 */ /* 0x000fe2000000121d */
[----:B------:R-:W-:Y:S01]  /*e2b0*/  IMAD.MOV.U32 R28, RZ, RZ, R31 ;  /* 0x000000ffff1c7224 */ /* 0x000fe200078e001f */
[----:B------:R-:W-:Y:S02]  /*e2c0*/  MOV R39, R4 ;  /* 0x0000000400277202 */ /* 0x000fe40000000f00 */
[----:B------:R-:W-:Y:S01]  /*e2d0*/  SHF.R.U32.HI R45, RZ, 0x10, R29 ;  /* 0x00000010ff2d7819 */ /* 0x000fe2000001161d */
[----:B------:R-:W-:Y:S01]  /*e2e0*/  IMAD.MOV.U32 R29, RZ, RZ, R8 ;  /* 0x000000ffff1d7224 */ /* 0x000fe200078e0008 */
[----:B------:R-:W-:-:S02]  /*e2f0*/  SHF.R.U32.HI R47, RZ, 0x10, R31 ;  /* 0x00000010ff2f7819 */ /* 0x000fc4000001161f */
[----:B------:R-:W-:Y:S02]  /*e300*/  MOV R40, R33 ;  /* 0x0000002100287202 */ /* 0x000fe40000000f00 */
        /* <DEDUP_REMOVED lines=10> */
[--C-:B------:R-:W-:Y:S01]  /*e3b0*/  SHF.R.U64 R59, R10, 0x10, R11.reuse ;  /* 0x000000100a3b7819 */ /* 0x100fe2000000120b */
[----:B------:R-:W-:Y:S01]  /*e3c0*/  IMAD.MOV.U32 R10, RZ, RZ, R14 ;  /* 0x000000ffff0a7224 */ /* 0x000fe200078e000e */
[----:B------:R-:W-:Y:S01]  /*e3d0*/  SHF.R.U32.HI R60, RZ, 0x10, R11 ;  /* 0x00000010ff3c7819 */ /* 0x000fe2000001160b */
[----:B------:R-:W-:Y:S01]  /*e3e0*/  IMAD.MOV.U32 R11, RZ, RZ, R15 ;  /* 0x000000ffff0b7224 */ /* 0x000fe200078e000f */
[----:B------:R-:W-:Y:S02]  /*e3f0*/  SHF.R.U32.HI R58, RZ, 0x10, R9 ;  /* 0x00000010ff3a7819 */ /* 0x000fe40000011609 */
[----:B------:R-:W-:Y:S02]  /*e400*/  PRMT R25, R25, 0x5410, R24 ;  /* 0x0000541019197816 */ /* 0x000fe40000000018 */
[----:B------:R-:W-:Y:S02]  /*e410*/  SHF.R.U32.HI R52, RZ, 0x10, R35 ;  /* 0x00000010ff347819 */ /* 0x000fe40000011623 */
[----:B------:R-:W-:-:S02]  /*e420*/  MOV R9, R13 ;  /* 0x0000000d00097202 */ /* 0x000fc40000000f00 */
[--C-:B------:R-:W-:Y:S02]  /*e430*/  SHF.R.U64 R61, R12, 0x10, R13.reuse ;  /* 0x000000100c3d7819 */ /* 0x100fe4000000120d */
[----:B------:R-:W-:Y:S02]  /*e440*/  SHF.R.U32.HI R62, RZ, 0x10, R13 ;  /* 0x00000010ff3e7819 */ /* 0x000fe4000001160d */
[----:B------:R-:W-:Y:S02]  /*e450*/  VIMNMX R24, R50, 0x80, PT ;  /* 0x0000008032187848 */ /* 0x000fe40003fe0100 */
[----:B------:R-:W-:Y:S02]  /*e460*/  PRMT R35, R38, 0x5410, R42 ;  /* 0x0000541026237816 */ /* 0x000fe4000000002a */
[--C-:B------:R-:W-:Y:S02]  /*e470*/  SHF.R.U64 R63, R14, 0x10, R15.reuse ;  /* 0x000000100e3f7819 */ /* 0x100fe4000000120f */
        /* <DEDUP_REMOVED lines=15> */
[----:B------:R-:W-:Y:S02]  /*e570*/  ISETP.GE.AND P1, PT, R201, R24, PT ;  /* 0x00000018c900720c */ /* 0x000fe40003f26270 */
[----:B------:R-:W-:Y:S02]  /*e580*/  PRMT R14, R8, 0x5410, R9 ;  /* 0x00005410080e7816 */ /* 0x000fe40000000009 */
[----:B------:R-:W-:Y:S02]  /*e590*/  PRMT R15, R61, 0x5410, R62 ;  /* 0x000054103d0f7816 */ /* 0x000fe4000000003e */
[----:B------:R-:W-:-:S02]  /*e5a0*/  PRMT R20, R10, 0x5410, R11 ;  /* 0x000054100a147816 */ /* 0x000fc4000000000b */
[----:B------:R-:W-:-:S04]  /*e5b0*/  LEA.HI R0, R65, R65, RZ, 0x1 ;  /* 0x0000004141007211 */ /* 0x000fc800078f08ff */
[----:B------:R-:W-:-:S04]  /*e5c0*/  LOP3.LUT R0, R0, 0xfffffffe, RZ, 0xc0, !PT ;  /* 0xfffffffe00007812 */ /* 0x000fc800078ec0ff */
[----:B------:R-:W-:-:S04]  /*e5d0*/  IADD3 R0, R65, -R0, RZ ;  /* 0x8000000041007210 */ /* 0x000fc80007ffe0ff */
[----:B------:R-:W-:Y:S02]  /*e5e0*/  SHF.L.U32 R5, R0, 0x1f, RZ ;  /* 0x0000001f00057819 */ /* 0x000fe400000006ff */
[----:B------:R-:W-:Y:S02]  /*e5f0*/  PRMT R0, R30, 0x5410, R40 ;  /* 0x000054101e007816 */ /* 0x000fe40000000028 */
[----:B------:R-:W0:Y:S01]  /*e600*/  SYNCS.PHASECHK.TRANS64.TRYWAIT P0, [R2+URZ+0x30800], R5 ;  /* 0x03080005020075a7 */ /* 0x000e22000800017f */
[----:B------:R-:W-:Y:S02]  /*e610*/  PRMT R40, R53, 0x5410, R54 ;  /* 0x0000541035287816 */ /* 0x000fe40000000036 */
[----:B------:R-:W-:Y:S01]  /*e620*/  PRMT R30, R57, 0x5410, R58 ;  /* 0x00005410391e7816 */ /* 0x000fe2000000003a */
[----:B0-----:R-:W-:Y:S06]  /*e630*/  @!P0 BRA `(.L_x_3901) ;  /* 0x0000012800c08947 */ /* 0x001fec0003800000 */
.L_x_4123:
[----:B------:R-:W-:Y:S05]  /*e640*/  BSYNC B1 ;  /* 0x0000000000017941 */ /* 0x000fea0003800000 */
.L_x_3900:
[----:B------:R-:W-:Y:S01]  /*e650*/  BSSY B1, `(.L_x_3902) ;  /* 0x000011c000017945 */ /* 0x000fe20003800000 */
[----:B------:R-:W-:-:S03]  /*e660*/  PRMT R21, R63, 0x5410, R64 ;  /* 0x000054103f157816 */ /* 0x000fc60000000040 */
[----:B------:R-:W-:Y:S05]  /*e670*/  @P1 BRA `(.L_x_3903) ;  /* 0x0000001000641947 */ /* 0x000fea0003800000 */
[----:B------:R-:W1:Y:S01]  /*e680*/  LDC R33, c[0x0][0x3f4] ;  /* 0x0000fd00ff217b82 */ /* 0x000e620000000800 */
[----:B------:R-:W-:Y:S01]  /*e690*/  BSSY B2, `(.L_x_3904) ;  /* 0x0000065000027945 */ /* 0x000fe20003800000 */
[-C--:B-1----:R-:W-:Y:S02]  /*e6a0*/  ISETP.GE.AND P0, PT, R16, R33.reuse, PT ;  /* 0x000000211000720c */ /* 0x082fe40003f06270 */
[-C--:B------:R-:W-:Y:S02]  /*e6b0*/  ISETP.GE.AND P1, PT, R193, R33.reuse, PT ;  /* 0x00000021c100720c */ /* 0x080fe40003f26270 */
[----:B------:R-:W-:-:S09]  /*e6c0*/  ISETP.GE.AND P2, PT, R192, R33, PT ;  /* 0x00000021c000720c */ /* 0x000fd20003f46270 */
[----:B------:R-:W-:Y:S05]  /*e6d0*/  @P0 BRA `(.L_x_3905) ;  /* 0x0000000400800947 */ /* 0x000fea0003800000 */
[----:B------:R-:W1:Y:S01]  /*e6e0*/  S2R R6, SR_TID.X ;  /* 0x0000000000067919 */ /* 0x000e620000002100 */
[----:B------:R-:W-:Y:S02]  /*e6f0*/  HADD2.F32 R52, -RZ, R34.H0_H0 ;  /* 0x20000022ff347230 */ /* 0x000fe40000004100 */
[--C-:B------:R-:W-:Y:S02]  /*e700*/  HADD2.F32 R54, -RZ, R39.reuse.H0_H0 ;  /* 0x20000027ff367230 */ /* 0x100fe40000004100 */
[----:B------:R-:W-:Y:S02]  /*e710*/  HADD2.F32 R51, -RZ, R40.H0_H0 ;  /* 0x20000028ff337230 */ /* 0x000fe40000004100 */
[----:B------:R-:W-:Y:S02]  /*e720*/  HADD2.F32 R53, -RZ, R39.H1_H1 ;  /* 0x30000027ff357230 */ /* 0x000fe40000004100 */
[----:B-1----:R-:W-:-:S05]  /*e730*/  VIADD R6, R6, 0xffffff80 ;  /* 0xffffff8006067836 */ /* 0x002fca0000000000 */
[----:B------:R-:W-:-:S04]  /*e740*/  SHF.R.S32.HI R4, RZ, 0x1f, R6 ;  /* 0x0000001fff047819 */ /* 0x000fc80000011406 */
[----:B------:R-:W-:-:S04]  /*e750*/  LEA.HI R4, R4, R6, RZ, 0x2 ;  /* 0x0000000604047211 */ /* 0x000fc800078f10ff */
[----:B------:R-:W-:-:S05]  /*e760*/  LOP3.LUT R4, R4, 0xfffffffc, RZ, 0xc0, !PT ;  /* 0xfffffffc04047812 */ /* 0x000fca00078ec0ff */
[----:B------:R-:W-:-:S05]  /*e770*/  IMAD.IADD R4, R6, 0x1, -R4 ;  /* 0x0000000106047824 */ /* 0x000fca00078e0a04 */
[----:B------:R-:W-:Y:S02]  /*e780*/  LEA.HI R6, R33, R4, RZ, 0x1d ;  /* 0x0000000421067211 */ /* 0x000fe400078fe8ff */
[----:B------:R-:W-:Y:S02]  /*e790*/  LOP3.LUT R4, R216, 0x38, R16, 0xf8, !PT ;  /* 0x00000038d8047812 */ /* 0x000fe400078ef810 */
[----:B------:R-:W-:Y:S02]  /*e7a0*/  SHF.R.S32.HI R9, RZ, 0x1f, R6 ;  /* 0x0000001fff097819 */ /* 0x000fe40000011406 */
[----:B------:R-:W-:Y:S02]  /*e7b0*/  SHF.L.U32 R7, R6, 0x3, RZ ;  /* 0x0000000306077819 */ /* 0x000fe400000006ff */
[----:B------:R-:W-:Y:S02]  /*e7c0*/  LEA.HI R9, R9, R6, RZ, 0x3 ;  /* 0x0000000609097211 */ /* 0x000fe400078f18ff */
[----:B0-----:R-:W-:-:S02]  /*e7d0*/  LOP3.LUT R5, R4, R217, RZ, 0x3c, !PT ;  /* 0x000000d904057212 */ /* 0x001fc400078e3cff */
[----:B------:R-:W-:Y:S01]  /*e7e0*/  LOP3.LUT R4, R216, 0x38, R7, 0xf8, !PT ;  /* 0x00000038d8047812 */ /* 0x000fe200078ef807 */
[----:B------:R-:W-:Y:S02]  /*e7f0*/  IMAD.SHL.U32 R9, R9, 0x400, RZ ;  /* 0x0000040009097824 */ /* 0x000fe400078e00ff */
[----:B------:R-:W-:Y:S01]  /*e800*/  IMAD.IADD R5, R218, 0x1, R5 ;  /* 0x00000001da057824 */ /* 0x000fe200078e0205 */
[----:B------:R-:W-:Y:S02]  /*e810*/  LOP3.LUT R8, R4, R217, RZ, 0x3c, !PT ;  /* 0x000000d904087212 */ /* 0x000fe400078e3cff */
[----:B------:R-:W-:Y:S02]  /*e820*/  LOP3.LUT R9, R9, 0x7fffe000, RZ, 0xc0, !PT ;  /* 0x7fffe00009097812 */ /* 0x000fe400078ec0ff */
[----:B------:R-:W-:Y:S02]  /*e830*/  LEA R59, R5, R2, 0x1 ;  /* 0x00000002053b7211 */ /* 0x000fe400078e08ff */
[----:B------:R-:W-:-:S03]  /*e840*/  IADD3 R9, R8, R9, R218 ;  /* 0x0000000908097210 */ /* 0x000fc60007ffe0da */
[----:B------:R-:W0:Y:S02]  /*e850*/  LDS.128 R4, [R59+0x12400] ;  /* 0x012400003b047984 */ /* 0x000e240000000c00 */
[----:B------:R-:W-:-:S05]  /*e860*/  IMAD R61, R9, 0x2, R2 ;  /* 0x00000002093d7824 */ /* 0x000fca00078e0202 */
[----:B------:R-:W1:Y:S01]  /*e870*/  LDS.128 R8, [R61+0x12400] ;  /* 0x012400003d087984 */ /* 0x000e620000000c00 */
[--C-:B0-----:R-:W-:Y:S02]  /*e880*/  HADD2.F32 R43, -RZ, R4.reuse.H0_H0 ;  /* 0x20000004ff2b7230 */ /* 0x101fe40000004100 */
[----:B------:R-:W-:Y:S02]  /*e890*/  HADD2.F32 R4, -RZ, R4.H1_H1 ;  /* 0x30000004ff047230 */ /* 0x000fe40000004100 */
[--C-:B------:R-:W-:Y:S02]  /*e8a0*/  HADD2.F32 R44, -RZ, R5.reuse.H0_H0 ;  /* 0x20000005ff2c7230 */ /* 0x100fe40000004100 */
        /* <DEDUP_REMOVED lines=11> */
[-C--:B------:R-:W-:Y:S01]  /*e960*/  FMUL.FTZ R57, R8, R47.reuse ;  /* 0x0000002f08397220 */ /* 0x080fe20000410000 */
[----:B------:R-:W-:Y:S01]  /*e970*/  FFMA.FTZ R55, R4, R47, -R55 ;  /* 0x0000002f04377223 */ /* 0x000fe20000010837 */
[----:B------:R-:W-:Y:S01]  /*e980*/  FMUL.FTZ R47, R48, R53 ;  /* 0x00000035302f7220 */ /* 0x000fe20000410000 */
[----:B------:R-:W-:-:S02]  /*e990*/  HADD2.F32 R9, -RZ, R9.H1_H1 ;  /* 0x30000009ff097230 */ /* 0x000fc40000004100 */
[----:B------:R-:W-:Y:S01]  /*e9a0*/  FMUL.FTZ R48, R48, R43 ;  /* 0x0000002b30307220 */ /* 0x000fe20000410000 */
[----:B------:R-:W-:Y:S02]  /*e9b0*/  HADD2.F32 R52, -RZ, R40.H1_H1 ;  /* 0x30000028ff347230 */ /* 0x000fe40000004100 */
[----:B------:R-:W-:Y:S01]  /*e9c0*/  FFMA.FTZ R57, R4, R51, R57 ;  /* 0x0000003304397223 */ /* 0x000fe20000010039 */
[----:B------:R-:W-:Y:S02]  /*e9d0*/  HADD2.F32 R4, -RZ, R35.H1_H1 ;  /* 0x30000023ff047230 */ /* 0x000fe40000004100 */
[C---:B------:R-:W-:Y:S01]  /*e9e0*/  FFMA.FTZ R47, R44.reuse, R43, -R47 ;  /* 0x0000002b2c2f7223 */ /* 0x040fe2000001082f */
[----:B------:R-:W-:Y:S01]  /*e9f0*/  FFMA.FTZ R48, R44, R53, R48 ;  /* 0x000000352c307223 */ /* 0x000fe20000010030 */
[----:B------:R-:W-:Y:S02]  /*ea00*/  HADD2.F32 R49, -RZ, R10.H0_H0 ;  /* 0x2000000aff317230 */ /* 0x000fe40000004100 */
[----:B------:R-:W-:Y:S01]  /*ea10*/  FMUL.FTZ R54, R9, R52 ;  /* 0x0000003409367220 */ /* 0x000fe20000410000 */
[----:B------:R-:W-:-:S02]  /*ea20*/  HADD2.F32 R8, -RZ, R37.H0_H0 ;  /* 0x20000025ff087230 */ /* 0x000fc40000004100 */
[-C--:B------:R-:W-:Y:S01]  /*ea30*/  FMUL.FTZ R60, R9, R4.reuse ;  /* 0x00000004093c7220 */ /* 0x080fe20000410000 */
[----:B------:R-:W-:Y:S02]  /*ea40*/  HADD2.F32 R44, -RZ, R41.H0_H0 ;  /* 0x20000029ff2c7230 */ /* 0x000fe40000004100 */
[----:B------:R-:W-:Y:S01]  /*ea50*/  FFMA.FTZ R54, R5, R4, -R54 ;  /* 0x0000000405367223 */ /* 0x000fe20000010836 */
[----:B------:R-:W-:Y:S02]  /*ea60*/  HADD2.F32 R10, -RZ, R10.H1_H1 ;  /* 0x3000000aff0a7230 */ /* 0x000fe40000004100 */
[C---:B------:R-:W-:Y:S01]  /*ea70*/  FMUL.FTZ R53, R49.reuse, R8 ;  /* 0x0000000831357220 */ /* 0x040fe20000410000 */
[----:B------:R-:W-:Y:S02]  /*ea80*/  HADD2.F32 R43, -RZ, R42.H0_H0 ;  /* 0x2000002aff2b7230 */ /* 0x000fe40000004100 */
[----:B------:R-:W-:Y:S01]  /*ea90*/  FMUL.FTZ R4, R49, R44 ;  /* 0x0000002c31047220 */ /* 0x000fe20000410000 */
[----:B------:R-:W-:-:S02]  /*eaa0*/  HADD2.F32 R45, -RZ, R6.H0_H0 ;  /* 0x20000006ff2d7230 */ /* 0x000fc40000004100 */
[----:B------:R-:W-:Y:S01]  /*eab0*/  FFMA.FTZ R49, R5, R52, R60 ;  /* 0x0000003405317223 */ /* 0x000fe2000001003c */
[----:B------:R-:W-:Y:S02]  /*eac0*/  HADD2.F32 R9, -RZ, R38.H0_H0 ;  /* 0x20000026ff097230 */ /* 0x000fe40000004100 */
[C---:B------:R-:W-:Y:S01]  /*ead0*/  FMUL.FTZ R5, R10.reuse, R43 ;  /* 0x0000002b0a057220 */ /* 0x040fe20000410000 */
[----:B------:R-:W-:Y:S02]  /*eae0*/  HADD2.F32 R6, -RZ, R6.H1_H1 ;  /* 0x30000006ff067230 */ /* 0x000fe40000004100 */
[C---:B------:R-:W-:Y:S01]  /*eaf0*/  FFMA.FTZ R51, R45.reuse, R8, -R4 ;  /* 0x000000082d337223 */ /* 0x040fe20000010804 */
[----:B------:R-:W-:Y:S01]  /*eb00*/  FFMA.FTZ R53, R45, R44, R53 ;  /* 0x0000002c2d357223 */ /* 0x000fe20000010035 */
        /* <DEDUP_REMOVED lines=25> */
[----:B------:R1:W-:Y:S01]  /*eca0*/  STS.128 [R59+0x12400], R4 ;  /* 0x012400043b007388 */ /* 0x0003e20000000c00 */
[----:B------:R-:W-:Y:S02]  /*ecb0*/  F2FP.F16.F32.PACK_AB R10, R44, R53 ;  /* 0x000000352c0a723e */ /* 0x000fe400000000ff */
[----:B------:R-:W-:-:S05]  /*ecc0*/  F2FP.F16.F32.PACK_AB R11, R50, R11 ;  /* 0x0000000b320b723e */ /* 0x000fca00000000ff */
[----:B------:R1:W-:Y:S02]  /*ecd0*/  STS.128 [R61+0x12400], R8 ;  /* 0x012400083d007388 */ /* 0x0003e40000000c00 */
.L_x_3905:
[----:B------:R-:W-:Y:S05]  /*ece0*/  BSYNC B2 ;  /* 0x0000000000027941 */ /* 0x000fea0003800000 */
.L_x_3904:
[----:B------:R-:W-:Y:S04]  /*ecf0*/  BSSY B2, `(.L_x_3906) ;  /* 0x0000059000027945 */ /* 0x000fe80003800000 */
[----:B------:R-:W-:Y:S05]  /*ed00*/  @P1 BRA `(.L_x_3907) ;  /* 0x00000004005c1947 */ /* 0x000fea0003800000 */
[----:B------:R-:W2:Y:S01]  /*ed10*/  LDL R60, [R1+0x70] ;  /* 0x00007000013c7983 */ /* 0x000ea20000100800 */
[----:B-1----:R-:W-:Y:S01]  /*ed20*/  LEA.HI R4, R33, R196, RZ, 0x1d ;  /* 0x000000c421047211 */ /* 0x002fe200078fe8ff */
[----:B------:R-:W-:Y:S02]  /*ed30*/  HADD2.F32 R55, -RZ, R29.H0_H0 ;  /* 0x2000001dff377230 */ /* 0x000fe40000004100 */
[----:B------:R-:W-:Y:S01]  /*ed40*/  HADD2.F32 R53, -RZ, R25.H0_H0 ;  /* 0x20000019ff357230 */ /* 0x000fe20000004100 */
[----:B------:R-:W-:Y:S01]  /*ed50*/  SHF.R.S32.HI R7, RZ, 0x1f, R4 ;  /* 0x0000001fff077819 */ /* 0x000fe20000011404 */
[----:B0-----:R-:W-:Y:S02]  /*ed60*/  IMAD.SHL.U32 R5, R4, 0x8, RZ ;  /* 0x0000000804057824 */ /* 0x001fe400078e00ff */
[----:B------:R-:W-:Y:S01]  /*ed70*/  HADD2.F32 R57, -RZ, R30.H0_H0 ;  /* 0x2000001eff397230 */ /* 0x000fe20000004100 */
[----:B------:R-:W-:Y:S02]  /*ed80*/  LEA.HI R7, R7, R4, RZ, 0x3 ;  /* 0x0000000407077211 */ /* 0x000fe400078f18ff */
[----:B------:R-:W-:-:S02]  /*ed90*/  LOP3.LUT R4, R216, 0x38, R5, 0xf8, !PT ;  /* 0x00000038d8047812 */ /* 0x000fc400078ef805 */
[----:B------:R-:W-:Y:S02]  /*eda0*/  SHF.L.U32 R7, R7, 0xa, RZ ;  /* 0x0000000a07077819 */ /* 0x000fe400000006ff */
[----:B------:R-:W-:Y:S02]  /*edb0*/  LOP3.LUT R8, R4, R217, RZ, 0x3c, !PT ;  /* 0x000000d904087212 */ /* 0x000fe400078e3cff */
[----:B------:R-:W-:-:S04]  /*edc0*/  LOP3.LUT R9, R7, 0x7fffe000, RZ, 0xc0, !PT ;  /* 0x7fffe00007097812 */ /* 0x000fc800078ec0ff */
[----:B------:R-:W-:-:S05]  /*edd0*/  IADD3 R9, R8, R9, R218 ;  /* 0x0000000908097210 */ /* 0x000fca0007ffe0da */
[----:B------:R-:W-:-:S05]  /*ede0*/  IMAD R43, R9, 0x2, R2 ;  /* 0x00000002092b7824 */ /* 0x000fca00078e0202 */
[----:B------:R-:W0:Y:S02]  /*edf0*/  LDS.128 R8, [R43+0x12400] ;  /* 0x012400002b087984 */ /* 0x000e240000000c00 */
[--C-:B0-----:R-:W-:Y:S02]  /*ee00*/  HADD2.F32 R48, -RZ, R8.reuse.H0_H0 ;  /* 0x20000008ff307230 */ /* 0x101fe40000004100 */
[----:B------:R-:W-:Y:S02]  /*ee10*/  HADD2.F32 R8, -RZ, R8.H1_H1 ;  /* 0x30000008ff087230 */ /* 0x000fe40000004100 */
[----:B------:R-:W-:Y:S02]  /*ee20*/  HADD2.F32 R49, -RZ, R9.H0_H0 ;  /* 0x20000009ff317230 */ /* 0x000fe40000004100 */
[C---:B------:R-:W-:Y:S01]  /*ee30*/  FMUL.FTZ R59, R48.reuse, R55 ;  /* 0x00000037303b7220 */ /* 0x040fe20000410000 */
[----:B------:R-:W-:Y:S01]  /*ee40*/  FMUL.FTZ R61, R48, R53 ;  /* 0x00000035303d7220 */ /* 0x000fe20000410000 */
[----:B------:R-:W-:-:S02]  /*ee50*/  HADD2.F32 R48, -RZ, R29.H1_H1 ;  /* 0x3000001dff307230 */ /* 0x000fc40000004100 */
[----:B------:R-:W-:Y:S01]  /*ee60*/  FMUL.FTZ R63, R8, R57 ;  /* 0x00000039083f7220 */ /* 0x000fe20000410000 */
[----:B------:R-:W-:Y:S02]  /*ee70*/  HADD2.F32 R9, -RZ, R9.H1_H1 ;  /* 0x30000009ff097230 */ /* 0x000fe40000004100 */
[--C-:B------:R-:W-:Y:S02]  /*ee80*/  HADD2.F32 R50, -RZ, R10.reuse.H0_H0 ;  /* 0x2000000aff327230 */ /* 0x100fe40000004100 */
[----:B------:R-:W-:Y:S01]  /*ee90*/  FMUL.FTZ R56, R49, R48 ;  /* 0x0000003031387220 */ /* 0x000fe20000410000 */
[----:B------:R-:W-:Y:S02]  /*eea0*/  HADD2.F32 R10, -RZ, R10.H1_H1 ;  /* 0x3000000aff0a7230 */ /* 0x000fe40000004100 */
[--C-:B------:R-:W-:Y:S02]  /*eeb0*/  HADD2.F32 R51, -RZ, R11.reuse.H0_H0 ;  /* 0x2000000bff337230 */ /* 0x100fe40000004100 */
[----:B------:R-:W-:Y:S01]  /*eec0*/  HADD2.F32 R11, -RZ, R11.H1_H1 ;  /* 0x3000000bff0b7230 */ /* 0x000fe20000004100 */
[----:B--2---:R-:W0:Y:S02]  /*eed0*/  LDS.128 R4, [R60] ;  /* 0x000000003c047984 */ /* 0x004e240000000c00 */
[----:B0-----:R-:W-:-:S02]  /*eee0*/  HADD2.F32 R44, -RZ, R4.H0_H0 ;  /* 0x20000004ff2c7230 */ /* 0x001fc40000004100 */
[----:B------:R-:W-:Y:S02]  /*eef0*/  HADD2.F32 R4, -RZ, R4.H1_H1 ;  /* 0x30000004ff047230 */ /* 0x000fe40000004100 */
[----:B------:R-:W-:Y:S02]  /*ef00*/  HADD2.F32 R45, -RZ, R5.H0_H0 ;  /* 0x20000005ff2d7230 */ /* 0x000fe40000004100 */
[C---:B------:R-:W-:Y:S01]  /*ef10*/  FFMA.FTZ R59, R44.reuse, R53, -R59 ;  /* 0x000000352c3b7223 */ /* 0x040fe2000001083b */
[----:B------:R-:W-:Y:S02]  /*ef20*/  HADD2.F32 R53, -RZ, R26.H0_H0 ;  /* 0x2000001aff357230 */ /* 0x000fe40000004100 */
[----:B------:R-:W-:Y:S01]  /*ef30*/  FFMA.FTZ R61, R44, R55, R61 ;  /* 0x000000372c3d7223 */ /* 0x000fe2000001003d */
[----:B------:R-:W-:Y:S02]  /*ef40*/  HADD2.F32 R44, -RZ, R25.H1_H1 ;  /* 0x30000019ff2c7230 */ /* 0x000fe40000004100 */
[----:B------:R-:W-:-:S02]  /*ef50*/  HADD2.F32 R5, -RZ, R5.H1_H1 ;  /* 0x30000005ff057230 */ /* 0x000fc40000004100 */
[-C--:B------:R-:W-:Y:S01]  /*ef60*/  FMUL.FTZ R55, R8, R53.reuse ;  /* 0x0000003508377220 */ /* 0x080fe20000410000 */
[C---:B------:R-:W-:Y:S01]  /*ef70*/  FFMA.FTZ R52, R4.reuse, R53, -R63 ;  /* 0x0000003504347223 */ /* 0x040fe2000001083f */
[----:B------:R-:W-:Y:S01]  /*ef80*/  FMUL.FTZ R49, R49, R44 ;  /* 0x0000002c31317220 */ /* 0x000fe20000410000 */
[----:B------:R-:W-:Y:S02]  /*ef90*/  HADD2.F32 R8, -RZ, R30.H1_H1 ;  /* 0x3000001eff087230 */ /* 0x000fe40000004100 */
[----:B------:R-:W-:Y:S01]  /*efa0*/  FFMA.FTZ R54, R4, R57, R55 ;  /* 0x0000003904367223 */ /* 0x000fe20000010037 */
[----:B------:R-:W-:Y:S02]  /*efb0*/  HADD2.F32 R4, -RZ, R26.H1_H1 ;  /* 0x3000001aff047230 */ /* 0x000fe40000004100 */
[C---:B------:R-:W-:Y:S01]  /*efc0*/  FFMA.FTZ R48, R45.reuse, R48, R49 ;  /* 0x000000302d307223 */ /* 0x040fe20000010031 */
[----:B------:R-:W-:Y:S02]  /*efd0*/  HADD2.F32 R49, -RZ, R31.H0_H0 ;  /* 0x2000001fff317230 */ /* 0x000fe40000004100 */
[----:B------:R-:W-:Y:S01]  /*efe0*/  FFMA.FTZ R56, R45, R44, -R56 ;  /* 0x0000002c2d387223 */ /* 0x000fe20000010838 */
[----:B------:R-:W-:-:S02]  /*eff0*/  HADD2.F32 R46, -RZ, R6.H0_H0 ;  /* 0x20000006ff2e7230 */ /* 0x000fc40000004100 */
[C---:B------:R-:W-:Y:S01]  /*f000*/  FMUL.FTZ R44, R9.reuse, R8 ;  /* 0x00000008092c7220 */ /* 0x040fe20000410000 */
[----:B------:R-:W-:Y:S02]  /*f010*/  HADD2.F32 R45, -RZ, R27.H0_H0 ;  /* 0x2000001bff2d7230 */ /* 0x000fe40000004100 */
[-C--:B------:R-:W-:Y:S01]  /*f020*/  FMUL.FTZ R58, R9, R4.reuse ;  /* 0x00000004093a7220 */ /* 0x080fe20000410000 */
[----:B------:R-:W-:Y:S02]  /*f030*/  HADD2.F32 R53, -RZ, R32.H0_H0 ;  /* 0x20000020ff357230 */ /* 0x000fe40000004100 */
[C---:B------:R-:W-:Y:S01]  /*f040*/  FMUL.FTZ R63, R50.reuse, R49 ;  /* 0x00000031323f7220 */ /* 0x040fe20000410000 */
[----:B------:R-:W-:Y:S02]  /*f050*/  HADD2.F32 R9, -RZ, R28.H0_H0 ;  /* 0x2000001cff097230 */ /* 0x000fe40000004100 */
[C---:B------:R-:W-:Y:S01]  /*f060*/  FFMA.FTZ R55, R5.reuse, R4, -R44 ;  /* 0x0000000405377223 */ /* 0x040fe2000001082c */
[-C--:B------:R-:W-:Y:S01]  /*f070*/  FMUL.FTZ R50, R50, R45.reuse ;  /* 0x0000002d32327220 */ /* 0x080fe20000410000 */
[----:B------:R-:W-:Y:S01]  /*f080*/  FFMA.FTZ R57, R5, R8, R58 ;  /* 0x0000000805397223 */ /* 0x000fe2000001003a */
[----:B------:R-:W-:Y:S01]  /*f090*/  FFMA.FTZ R63, R46, R45, -R63 ;  /* 0x0000002d2e3f7223 */ /* 0x000fe2000001083f */
[----:B------:R-:W-:-:S02]  /*f0a0*/  HADD2.F32 R6, -RZ, R6.H1_H1 ;  /* 0x30000006ff067230 */ /* 0x000fc40000004100 */
[C---:B------:R-:W-:Y:S01]  /*f0b0*/  FMUL.FTZ R5, R10.reuse, R53 ;  /* 0x000000350a057220 */ /* 0x040fe20000410000 */
[----:B------:R-:W-:Y:S01]  /*f0c0*/  FMUL.FTZ R45, R10, R9 ;  /* 0x000000090a2d7220 */ /* 0x000fe20000410000 */
[----:B------:R-:W-:Y:S02]  /*f0d0*/  HADD2.F32 R10, -RZ, R31.H1_H1 ;  /* 0x3000001fff0a7230 */ /* 0x000fe40000004100 */
[----:B------:R-:W-:Y:S01]  /*f0e0*/  FFMA.FTZ R50, R46, R49, R50 ;  /* 0x000000312e327223 */ /* 0x000fe20000010032 */
[----:B------:R-:W-:Y:S02]  /*f0f0*/  HADD2.F32 R44, -RZ, R32.H1_H1 ;  /* 0x30000020ff2c7230 */ /* 0x000fe40000004100 */
[C---:B------:R-:W-:Y:S01]  /*f100*/  FFMA.FTZ R46, R6.reuse, R9, -R5 ;  /* 0x00000009062e7223 */ /* 0x040fe20000010805 */
[----:B------:R-:W-:Y:S02]  /*f110*/  HADD2.F32 R4, -RZ, R27.H1_H1 ;  /* 0x3000001bff047230 */ /* 0x000fe40000004100 */
[----:B------:R-:W-:Y:S01]  /*f120*/  FFMA.FTZ R45, R6, R53, R45 ;  /* 0x00000035062d7223 */ /* 0x000fe2000001002d */
[----:B------:R-:W-:-:S02]  /*f130*/  HADD2.F32 R8, -RZ, R28.H1_H1 ;  /* 0x3000001cff087230 */ /* 0x000fc40000004100 */
        /* <DEDUP_REMOVED lines=20> */
.L_x_3907:
[----:B------:R-:W-:Y:S05]  /*f280*/  BSYNC B2 ;  /* 0x0000000000027941 */ /* 0x000fea0003800000 */
.L_x_3906:
[----:B------:R-:W-:Y:S05]  /*f290*/  @P2 BRA `(.L_x_3903) ;  /* 0x00000004005c2947 */ /* 0x000fea0003800000 */
[----:B-1----:R-:W3:Y:S01]  /*f2a0*/  LDL R59, [R1+0x68] ;  /* 0x00006800013b7983 */ /* 0x002ee20000100800 */
[----:B------:R-:W-:Y:S01]  /*f2b0*/  LEA.HI R33, R33, R197, RZ, 0x1d ;  /* 0x000000c521217211 */ /* 0x000fe200078fe8ff */
[----:B------:R-:W-:Y:S02]  /*f2c0*/  HADD2.F32 R52, -RZ, R0.H0_H0 ;  /* 0x20000000ff347230 */ /* 0x000fe40000004100 */
[--C-:B------:R-:W-:Y:S01]  /*f2d0*/  HADD2.F32 R54, -RZ, R14.reuse.H0_H0 ;  /* 0x2000000eff367230 */ /* 0x100fe20000004100 */
[----:B--2---:R-:W-:Y:S01]  /*f2e0*/  SHF.R.S32.HI R4, RZ, 0x1f, R33 ;  /* 0x0000001fff047819 */ /* 0x004fe20000011421 */
[----:B0-----:R-:W-:Y:S02]  /*f2f0*/  IMAD.SHL.U32 R5, R33, 0x8, RZ ;  /* 0x0000000821057824 */ /* 0x001fe400078e00ff */
[----:B------:R-:W-:Y:S01]  /*f300*/  HADD2.F32 R51, -RZ, R15.H0_H0 ;  /* 0x2000000fff337230 */ /* 0x000fe20000004100 */
[----:B------:R-:W-:Y:S01]  /*f310*/  LEA.HI R33, R4, R33, RZ, 0x3 ;  /* 0x0000002104217211 */ /* 0x000fe200078f18ff */
[----:B------:R-:W-:Y:S01]  /*f320*/  HADD2.F32 R53, -RZ, R14.H1_H1 ;  /* 0x3000000eff357230 */ /* 0x000fe20000004100 */
        /* <DEDUP_REMOVED lines=12> */
[----:B------:R-:W-:-:S02]  /*f3f0*/  HADD2.F32 R47, -RZ, R3.H0_H0 ;  /* 0x20000003ff2f7230 */ /* 0x000fc40000004100 */
[C---:B------:R-:W-:Y:S01]  /*f400*/  FMUL.FTZ R55, R8.reuse, R51 ;  /* 0x0000003308377220 */ /* 0x040fe20000410000 */
[----:B------:R-:W-:Y:S02]  /*f410*/  HADD2.F32 R9, -RZ, R9.H1_H1 ;  /* 0x30000009ff097230 */ /* 0x000fe40000004100 */
[----:B------:R-:W-:Y:S02]  /*f420*/  HADD2.F32 R49, -RZ, R10.H0_H0 ;  /* 0x2000000aff317230 */ /* 0x000fe40000004100 */
[----:B------:R-:W-:Y:S01]  /*f430*/  FMUL.FTZ R57, R8, R47 ;  /* 0x0000002f08397220 */ /* 0x000fe20000410000 */
[----:B------:R-:W-:Y:S02]  /*f440*/  HADD2.F32 R8, -RZ, R12.H0_H0 ;  /* 0x2000000cff087230 */ /* 0x000fe40000004100 */
[----:B------:R-:W-:Y:S02]  /*f450*/  HADD2.F32 R10, -RZ, R10.H1_H1 ;  /* 0x3000000aff0a7230 */ /* 0x000fe40000004100 */
[----:B------:R-:W-:-:S02]  /*f460*/  HADD2.F32 R50, -RZ, R11.H0_H0 ;  /* 0x2000000bff327230 */ /* 0x000fc40000004100 */
[----:B------:R-:W-:Y:S01]  /*f470*/  HADD2.F32 R11, -RZ, R11.H1_H1 ;  /* 0x3000000bff0b7230 */ /* 0x000fe20000004100 */
[----:B---3--:R-:W0:Y:S02]  /*f480*/  LDS.128 R4, [R59] ;  /* 0x000000003b047984 */ /* 0x008e240000000c00 */
[--C-:B0-----:R-:W-:Y:S02]  /*f490*/  HADD2.F32 R43, -RZ, R4.reuse.H0_H0 ;  /* 0x20000004ff2b7230 */ /* 0x101fe40000004100 */
[----:B------:R-:W-:Y:S02]  /*f4a0*/  HADD2.F32 R4, -RZ, R4.H1_H1 ;  /* 0x30000004ff047230 */ /* 0x000fe40000004100 */
[----:B------:R-:W-:Y:S02]  /*f4b0*/  HADD2.F32 R44, -RZ, R5.H0_H0 ;  /* 0x20000005ff2c7230 */ /* 0x000fe40000004100 */
[C---:B------:R-:W-:Y:S01]  /*f4c0*/  FFMA.FTZ R56, R43.reuse, R52, -R56 ;  /* 0x000000342b387223 */ /* 0x040fe20000010838 */
[----:B------:R-:W-:Y:S01]  /*f4d0*/  FFMA.FTZ R58, R43, R54, R58 ;  /* 0x000000362b3a7223 */ /* 0x000fe2000001003a */
[----:B------:R-:W-:-:S02]  /*f4e0*/  HADD2.F32 R43, -RZ, R0.H1_H1 ;  /* 0x30000000ff2b7230 */ /* 0x000fc40000004100 */
[----:B------:R-:W-:Y:S01]  /*f4f0*/  FFMA.FTZ R55, R4, R47, -R55 ;  /* 0x0000002f04377223 */ /* 0x000fe20000010837 */
[----:B------:R-:W-:Y:S01]  /*f500*/  FMUL.FTZ R47, R48, R53 ;  /* 0x00000035302f7220 */ /* 0x000fe20000410000 */
[----:B------:R-:W-:Y:S02]  /*f510*/  HADD2.F32 R52, -RZ, R15.H1_H1 ;  /* 0x3000000fff347230 */ /* 0x000fe40000004100 */
[----:B------:R-:W-:Y:S01]  /*f520*/  FFMA.FTZ R57, R4, R51, R57 ;  /* 0x0000003304397223 */ /* 0x000fe20000010039 */
[-C--:B------:R-:W-:Y:S01]  /*f530*/  FMUL.FTZ R48, R48, R43.reuse ;  /* 0x0000002b30307220 */ /* 0x080fe20000410000 */
[----:B------:R-:W-:Y:S02]  /*f540*/  HADD2.F32 R4, -RZ, R3.H1_H1 ;  /* 0x30000003ff047230 */ /* 0x000fe40000004100 */
[C---:B------:R-:W-:Y:S01]  /*f550*/  FFMA.FTZ R47, R44.reuse, R43, -R47 ;  /* 0x0000002b2c2f7223 */ /* 0x040fe2000001082f */
[----:B------:R-:W-:Y:S02]  /*f560*/  HADD2.F32 R5, -RZ, R5.H1_H1 ;  /* 0x30000005ff057230 */ /* 0x000fe40000004100 */
[----:B------:R-:W-:Y:S01]  /*f570*/  FFMA.FTZ R48, R44, R53, R48 ;  /* 0x000000352c307223 */ /* 0x000fe20000010030 */
[----:B------:R-:W-:Y:S01]  /*f580*/  FMUL.FTZ R54, R9, R52 ;  /* 0x0000003409367220 */ /* 0x000fe20000410000 */
[----:B------:R-:W-:-:S02]  /*f590*/  HADD2.F32 R44, -RZ, R20.H0_H0 ;  /* 0x20000014ff2c7230 */ /* 0x000fc40000004100 */
[-C--:B------:R-:W-:Y:S01]  /*f5a0*/  FMUL.FTZ R60, R9, R4.reuse ;  /* 0x00000004093c7220 */ /* 0x080fe20000410000 */
[----:B------:R-:W-:Y:S02]  /*f5b0*/  HADD2.F32 R43, -RZ, R21.H0_H0 ;  /* 0x20000015ff2b7230 */ /* 0x000fe40000004100 */
[----:B------:R-:W-:Y:S01]  /*f5c0*/  FFMA.FTZ R54, R5, R4, -R54 ;  /* 0x0000000405367223 */ /* 0x000fe20000010836 */
[--C-:B------:R-:W-:Y:S02]  /*f5d0*/  HADD2.F32 R45, -RZ, R6.reuse.H0_H0 ;  /* 0x20000006ff2d7230 */ /* 0x100fe40000004100 */
[C---:B------:R-:W-:Y:S01]  /*f5e0*/  FMUL.FTZ R4, R49.reuse, R44 ;  /* 0x0000002c31047220 */ /* 0x040fe20000410000 */
[----:B------:R-:W-:Y:S02]  /*f5f0*/  HADD2.F32 R9, -RZ, R13.H0_H0 ;  /* 0x2000000dff097230 */ /* 0x000fe40000004100 */
[----:B------:R-:W-:Y:S01]  /*f600*/  FMUL.FTZ R53, R49, R8 ;  /* 0x0000000831357220 */ /* 0x000fe20000410000 */
[----:B------:R-:W-:-:S02]  /*f610*/  HADD2.F32 R6, -RZ, R6.H1_H1 ;  /* 0x30000006ff067230 */ /* 0x000fc40000004100 */
[----:B------:R-:W-:Y:S01]  /*f620*/  FFMA.FTZ R49, R5, R52, R60 ;  /* 0x0000003405317223 */ /* 0x000fe2000001003c */
[C---:B------:R-:W-:Y:S01]  /*f630*/  FMUL.FTZ R5, R10.reuse, R43 ;  /* 0x0000002b0a057220 */ /* 0x040fe20000410000 */
[C---:B------:R-:W-:Y:S01]  /*f640*/  FFMA.FTZ R51, R45.reuse, R8, -R4 ;  /* 0x000000082d337223 */ /* 0x040fe20000010804 */
[----:B------:R-:W-:Y:S01]  /*f650*/  FFMA.FTZ R53, R45, R44, R53 ;  /* 0x0000002c2d357223 */ /* 0x000fe20000010035 */
[-C--:B------:R-:W-:Y:S01]  /*f660*/  FMUL.FTZ R45, R10, R9.reuse ;  /* 0x000000090a2d7220 */ /* 0x080fe20000410000 */
[C---:B------:R-:W-:Y:S01]  /*f670*/  FFMA.FTZ R10, R6.reuse, R9, -R5 ;  /* 0x00000009060a7223 */ /* 0x040fe20000010805 */
[----:B------:R-:W-:Y:S02]  /*f680*/  HADD2.F32 R9, -RZ, R20.H1_H1 ;  /* 0x30000014ff097230 */ /* 0x000fe40000004100 */
[----:B------:R-:W-:Y:S02]  /*f690*/  HADD2.F32 R5, -RZ, R12.H1_H1 ;  /* 0x3000000cff057230 */ /* 0x000fe40000004100 */
[----:B------:R-:W-:Y:S01]  /*f6a0*/  FFMA.FTZ R44, R6, R43, R45 ;  /* 0x0000002b062c7223 */ /* 0x000fe2000001002d */
[----:B------:R-:W-:-:S02]  /*f6b0*/  HADD2.F32 R8, -RZ, R21.H1_H1 ;  /* 0x30000015ff087230 */ /* 0x000fc40000004100 */
[C---:B------:R-:W-:Y:S01]  /*f6c0*/  FMUL.FTZ R43, R50.reuse, R9 ;  /* 0x00000009322b7220 */ /* 0x040fe20000410000 */
[----:B------:R-:W-:Y:S02]  /*f6d0*/  HADD2.F32 R4, -RZ, R13.H1_H1 ;  /* 0x3000000dff047230 */ /* 0x000fe40000004100 */
[-C--:B------:R-:W-:Y:S01]  /*f6e0*/  FMUL.FTZ R50, R50, R5.reuse ;  /* 0x0000000532327220 */ /* 0x080fe20000410000 */
[--C-:B------:R-:W-:Y:S02]  /*f6f0*/  HADD2.F32 R46, -RZ, R7.reuse.H0_H0 ;  /* 0x20000007ff2e7230 */ /* 0x100fe40000004100 */
[C---:B------:R-:W-:Y:S01]  /*f700*/  FMUL.FTZ R6, R11.reuse, R8 ;  /* 0x000000080b067220 */ /* 0x040fe20000410000 */
[----:B------:R-:W-:Y:S02]  /*f710*/  HADD2.F32 R7, -RZ, R7.H1_H1 ;  /* 0x30000007ff077230 */ /* 0x000fe40000004100 */
        /* <DEDUP_REMOVED lines=15> */
.L_x_3903:
[----:B------:R-:W-:Y:S05]  /*f810*/  BSYNC B1 ;  /* 0x0000000000017941 */ /* 0x000fea0003800000 */
.L_x_3902:
[----:B-123--:R-:W-:-:S05]  /*f820*/  VIADD R4, R201, 0x40 ;  /* 0x00000040c9047836 */ /* 0x00efca0000000000 */
[----:B------:R-:W-:-:S13]  /*f830*/  ISETP.GE.AND P0, PT, R4, R24, PT ;  /* 0x000000180400720c */ /* 0x000fda0003f06270 */
[----:B------:R-:W-:Y:S05]  /*f840*/  @P0 BRA `(.L_x_3886) ;  /* 0x00000010005c0947 */ /* 0x000fea0003800000 */
[----:B------:R-:W1:Y:S01]  /*f850*/  LDC R33, c[0x0][0x3f4] ;  /* 0x0000fd00ff217b82 */ /* 0x000e620000000800 */
[----:B------:R-:W-:Y:S01]  /*f860*/  BSSY B1, `(.L_x_3908) ;  /* 0x0000063000017945 */ /* 0x000fe20003800000 */
[----:B------:R-:W-:Y:S02]  /*f870*/  SHF.R.U32.HI R59, RZ, 0x3, R203 ;  /* 0x00000003ff3b7819 */ /* 0x000fe400000116cb */
[-C--:B-1----:R-:W-:Y:S02]  /*f880*/  ISETP.GE.AND P0, PT, R16, R33.reuse, PT ;  /* 0x000000211000720c */ /* 0x082fe40003f06270 */
[-C--:B------:R-:W-:Y:S02]  /*f890*/  ISETP.GE.AND P1, PT, R193, R33.reuse, PT ;  /* 0x00000021c100720c */ /* 0x080fe40003f26270 */
[----:B------:R-:W-:-:S09]  /*f8a0*/  ISETP.GE.AND P2, PT, R192, R33, PT ;  /* 0x00000021c000720c */ /* 0x000fd20003f46270 */
[----:B------:R-:W-:Y:S05]  /*f8b0*/  @P0 BRA `(.L_x_3909) ;  /* 0x0000000400740947 */ /* 0x000fea0003800000 */
[----:B------:R-:W2:Y:S01]  /*f8c0*/  LDL R61, [R1+0x6c] ;  /* 0x00006c00013d7983 */ /* 0x000ea20000100800 */
[----:B0-----:R-:W0:Y:S02]  /*f8d0*/  S2R R5, SR_TID.X ;  /* 0x0000000000057919 */ /* 0x001e240000002100 */
[----:B0-----:R-:W-:-:S04]  /*f8e0*/  IADD3 R5, R5, -0x80, RZ ;  /* 0xffffff8005057810 */ /* 0x001fc80007ffe0ff */
[----:B------:R-:W-:-:S04]  /*f8f0*/  SHF.R.S32.HI R4, RZ, 0x1f, R5 ;  /* 0x0000001fff047819 */ /* 0x000fc80000011405 */
[----:B------:R-:W-:-:S04]  /*f900*/  LEA.HI R4, R4, R5, RZ, 0x2 ;  /* 0x0000000504047211 */ /* 0x000fc800078f10ff */
[----:B------:R-:W-:-:S05]  /*f910*/  LOP3.LUT R4, R4, 0xfffffffc, RZ, 0xc0, !PT ;  /* 0xfffffffc04047812 */ /* 0x000fca00078ec0ff */
[----:B------:R-:W-:-:S05]  /*f920*/  IMAD.IADD R4, R5, 0x1, -R4 ;  /* 0x0000000105047824 */ /* 0x000fca00078e0a04 */
[----:B------:R-:W-:-:S04]  /*f930*/  LEA.HI R4, R33, R4, RZ, 0x1d ;  /* 0x0000000421047211 */ /* 0x000fc800078fe8ff */
[----:B------:R-:W-:Y:S01]  /*f940*/  SHF.R.S32.HI R5, RZ, 0x1f, R4 ;  /* 0x0000001fff057819 */ /* 0x000fe20000011404 */
[----:B------:R-:W-:-:S03]  /*f950*/  IMAD.SHL.U32 R6, R4, 0x8, RZ ;  /* 0x0000000804067824 */ /* 0x000fc600078e00ff */
[----:B------:R-:W-:Y:S02]  /*f960*/  LEA.HI R5, R5, R4, RZ, 0x3 ;  /* 0x0000000405057211 */ /* 0x000fe400078f18ff */
[----:B------:R-:W-:Y:S02]  /*f970*/  LOP3.LUT R4, R203, 0x38, R6, 0xf8, !PT ;  /* 0x00000038cb047812 */ /* 0x000fe400078ef806 */
[----:B------:R-:W-:Y:S02]  /*f980*/  SHF.L.U32 R5, R5, 0xa, RZ ;  /* 0x0000000a05057819 */ /* 0x000fe400000006ff */
[----:B------:R-:W-:Y:S02]  /*f990*/  LOP3.LUT R8, R4, R59, RZ, 0x3c, !PT ;  /* 0x0000003b04087212 */ /* 0x000fe400078e3cff */
[----:B------:R-:W-:-:S04]  /*f9a0*/  LOP3.LUT R9, R5, 0x7fffe000, RZ, 0xc0, !PT ;  /* 0x7fffe00005097812 */ /* 0x000fc800078ec0ff */
[----:B------:R-:W-:-:S05]  /*f9b0*/  IADD3 R9, R8, R9, R219 ;  /* 0x0000000908097210 */ /* 0x000fca0007ffe0db */
[----:B------:R-:W-:-:S05]  /*f9c0*/  IMAD R24, R9, 0x2, R2 ;  /* 0x0000000209187824 */ /* 0x000fca00078e0202 */
[----:B------:R-:W0:Y:S01]  /*f9d0*/  LDS.128 R8, [R24+0x12400] ;  /* 0x0124000018087984 */ /* 0x000e220000000c00 */
[----:B------:R-:W-:Y:S02]  /*f9e0*/  HADD2.F32 R51, -RZ, R34.H0_H0 ;  /* 0x20000022ff337230 */ /* 0x000fe40000004100 */
[----:B------:R-:W-:Y:S02]  /*f9f0*/  HADD2.F32 R53, -RZ, R39.H0_H0 ;  /* 0x20000027ff357230 */ /* 0x000fe40000004100 */
[----:B------:R-:W-:Y:S02]  /*fa00*/  HADD2.F32 R58, -RZ, R40.H0_H0 ;  /* 0x20000028ff3a7230 */ /* 0x000fe40000004100 */
[----:B------:R-:W-:Y:S02]  /*fa10*/  HADD2.F32 R56, -RZ, R35.H0_H0 ;  /* 0x20000023ff387230 */ /* 0x000fe40000004100 */
[----:B------:R-:W-:Y:S02]  /*fa20*/  HADD2.F32 R60, -RZ, R39.H1_H1 ;  /* 0x30000027ff3c7230 */ /* 0x000fe40000004100 */
[----:B------:R-:W-:-:S02]  /*fa30*/  HADD2.F32 R34, -RZ, R34.H1_H1 ;  /* 0x30000022ff227230 */ /* 0x000fc40000004100 */
[----:B------:R-:W-:Y:S02]  /*fa40*/  HADD2.F32 R55, -RZ, R40.H1_H1 ;  /* 0x30000028ff377230 */ /* 0x000fe40000004100 */
[----:B------:R-:W-:Y:S02]  /*fa50*/  HADD2.F32 R35, -RZ, R35.H1_H1 ;  /* 0x30000023ff237230 */ /* 0x000fe40000004100 */
[----:B------:R-:W-:Y:S02]  /*fa60*/  HADD2.F32 R57, -RZ, R41.H0_H0 ;  /* 0x20000029ff397230 */ /* 0x000fe40000004100 */
[--C-:B0-----:R-:W-:Y:S02]  /*fa70*/  HADD2.F32 R47, -RZ, R8.reuse.H0_H0 ;  /* 0x20000008ff2f7230 */ /* 0x101fe40000004100 */
[----:B------:R-:W-:-:S03]  /*fa80*/  HADD2.F32 R8, -RZ, R8.H1_H1 ;  /* 0x30000008ff087230 */ /* 0x000fc60000004100 */
[-C--:B------:R-:W-:Y:S01]  /*fa90*/  FMUL.FTZ R52, R53, R47.reuse ;  /* 0x0000002f35347220 */ /* 0x080fe20000410000 */
[----:B------:R-:W-:Y:S01]  /*faa0*/  FMUL.FTZ R54, R51, R47 ;  /* 0x0000002f33367220 */ /* 0x000fe20000410000 */
[--C-:B------:R-:W-:Y:S02]  /*fab0*/  HADD2.F32 R48, -RZ, R9.reuse.H0_H0 ;  /* 0x20000009ff307230 */ /* 0x100fe40000004100 */
[----:B------:R-:W-:Y:S01]  /*fac0*/  FMUL.FTZ R39, R58, R8 ;  /* 0x000000083a277220 */ /* 0x000fe20000410000 */
[----:B------:R-:W-:Y:S02]  /*fad0*/  HADD2.F32 R9, -RZ, R9.H1_H1 ;  /* 0x30000009ff097230 */ /* 0x000fe40000004100 */
[--C-:B------:R-:W-:Y:S02]  /*fae0*/  HADD2.F32 R49, -RZ, R10.reuse.H0_H0 ;  /* 0x2000000aff317230 */ /* 0x100fe40000004100 */
[----:B------:R-:W-:Y:S01]  /*faf0*/  FMUL.FTZ R47, R60, R48 ;  /* 0x000000303c2f7220 */ /* 0x000fe20000410000 */
[----:B------:R-:W-:-:S02]  /*fb00*/  HADD2.F32 R10, -RZ, R10.H1_H1 ;  /* 0x3000000aff0a7230 */ /* 0x000fc40000004100 */
[--C-:B------:R-:W-:Y:S02]  /*fb10*/  HADD2.F32 R50, -RZ, R11.reuse.H0_H0 ;  /* 0x2000000bff327230 */ /* 0x100fe40000004100 */
[----:B------:R-:W-:Y:S01]  /*fb20*/  HADD2.F32 R11, -RZ, R11.H1_H1 ;  /* 0x3000000bff0b7230 */ /* 0x000fe20000004100 */
[----:B--2---:R-:W0:Y:S02]  /*fb30*/  LDS.128 R4, [R61] ;  /* 0x000000003d047984 */ /* 0x004e240000000c00 */
[--C-:B0-----:R-:W-:Y:S02]  /*fb40*/  HADD2.F32 R43, -RZ, R4.reuse.H0_H0 ;  /* 0x20000004ff2b7230 */ /* 0x101fe40000004100 */
[----:B------:R-:W-:-:S03]  /*fb50*/  HADD2.F32 R4, -RZ, R4.H1_H1 ;  /* 0x30000004ff047230 */ /* 0x000fc60000004100 */
[-C--:B------:R-:W-:Y:S01]  /*fb60*/  FFMA.FTZ R52, R51, R43.reuse, -R52 ;  /* 0x0000002b33347223 */ /* 0x080fe20000010834 */
[----:B------:R-:W-:Y:S01]  /*fb70*/  FFMA.FTZ R54, R53, R43, R54 ;  /* 0x0000002b35367223 */ /* 0x000fe20000010036 */
[C---:B------:R-:W-:Y:S01]  /*fb80*/  FMUL.FTZ R43, R56.reuse, R8 ;  /* 0x00000008382b7220 */ /* 0x040fe20000410000 */
[--C-:B------:R-:W-:Y:S02]  /*fb90*/  HADD2.F32 R44, -RZ, R5.reuse.H0_H0 ;  /* 0x20000005ff2c7230 */ /* 0x100fe40000004100 */
[-C--:B------:R-:W-:Y:S01]  /*fba0*/  FFMA.FTZ R39, R56, R4.reuse, -R39 ;  /* 0x0000000438277223 */ /* 0x080fe20000010827 */
[----:B------:R-:W-:Y:S02]  /*fbb0*/  HADD2.F32 R5, -RZ, R5.H1_H1 ;  /* 0x30000005ff057230 */ /* 0x000fe40000004100 */
[----:B------:R-:W-:Y:S01]  /*fbc0*/  FFMA.FTZ R43, R58, R4, R43 ;  /* 0x000000043a2b7223 */ /* 0x000fe2000001002b */
[----:B------:R-:W-:Y:S01]  /*fbd0*/  FMUL.FTZ R51, R34, R48 ;  /* 0x0000003022337220 */ /* 0x000fe20000410000 */
[----:B------:R-:W-:Y:S01]  /*fbe0*/  FMUL.FTZ R4, R55, R9 ;  /* 0x0000000937047220 */ /* 0x000fe20000410000 */
[----:B------:R-:W-:-:S02]  /*fbf0*/  HADD2.F32 R53, -RZ, R37.H0_H0 ;  /* 0x20000025ff357230 */ /* 0x000fc40000004100 */
[C---:B------:R-:W-:Y:S01]  /*fc00*/  FMUL.FTZ R8, R35.reuse, R9 ;  /* 0x0000000923087220 */ /* 0x040fe20000410000 */
[----:B------:R-:W-:Y:S02]  /*fc10*/  HADD2.F32 R56, -RZ, R42.H0_H0 ;  /* 0x2000002aff387230 */ /* 0x000fe40000004100 */
[-C--:B------:R-:W-:Y:S01]  /*fc20*/  FFMA.FTZ R47, R34, R44.reuse, -R47 ;  /* 0x0000002c222f7223 */ /* 0x080fe2000001082f */
[----:B------:R-:W-:Y:S02]  /*fc30*/  HADD2.F32 R45, -RZ, R6.H0_H0 ;  /* 0x20000006ff2d7230 */ /* 0x000fe40000004100 */
[----:B------:R-:W-:Y:S01]  /*fc40*/  FFMA.FTZ R51, R60, R44, R51 ;  /* 0x0000002c3c337223 */ /* 0x000fe20000010033 */
[----:B------:R-:W-:Y:S02]  /*fc50*/  HADD2.F32 R48, -RZ, R38.H0_H0 ;  /* 0x20000026ff307230 */ /* 0x000fe40000004100 */
[----:B------:R-:W-:Y:S01]  /*fc60*/  FFMA.FTZ R34, R35, R5, -R4 ;  /* 0x0000000523227223 */ /* 0x000fe20000010804 */
[----:B------:R-:W-:-:S02]  /*fc70*/  HADD2.F32 R6, -RZ, R6.H1_H1 ;  /* 0x30000006ff067230 */ /* 0x000fc40000004100 */
[----:B------:R-:W-:Y:S01]  /*fc80*/  FFMA.FTZ R40, R55, R5, R8 ;  /* 0x0000000537287223 */ /* 0x000fe20000010008 */
[-C--:B------:R-:W-:Y:S01]  /*fc90*/  FMUL.FTZ R4, R57, R49.reuse ;  /* 0x0000003139047220 */ /* 0x080fe20000410000 */
[C---:B------:R-:W-:Y:S01]  /*fca0*/  FMUL.FTZ R44, R53.reuse, R49 ;  /* 0x00000031352c7220 */ /* 0x040fe20000410000 */
[-C--:B------:R-:W-:Y:S01]  /*fcb0*/  FMUL.FTZ R5, R56, R10.reuse ;  /* 0x0000000a38057220 */ /* 0x080fe20000410000 */
[C---:B------:R-:W-:Y:S01]  /*fcc0*/  FMUL.FTZ R9, R48.reuse, R10 ;  /* 0x0000000a30097220 */ /* 0x040fe20000410000 */
[-C--:B------:R-:W-:Y:S01]  /*fcd0*/  FFMA.FTZ R35, R53, R45.reuse, -R4 ;  /* 0x0000002d35237223 */ /* 0x080fe20000010804 */
[----:B------:R-:W-:Y:S01]  /*fce0*/  FFMA.FTZ R44, R57, R45, R44 ;  /* 0x0000002d392c7223 */ /* 0x000fe2000001002c */
[----:B------:R-:W-:Y:S01]  /*fcf0*/  FFMA.FTZ R10, R48, R6, -R5 ;  /* 0x00000006300a7223 */ /* 0x000fe20000010805 */
[----:B------:R-:W-:Y:S02]  /*fd00*/  HADD2.F32 R48, -RZ, R41.H1_H1 ;  /* 0x30000029ff307230 */ /* 0x000fe40000004100 */
[----:B------:R-:W-:-:S02]  /*fd10*/  HADD2.F32 R45, -RZ, R42.H1_H1 ;  /* 0x3000002aff2d7230 */ /* 0x000fc40000004100 */
[----:B------:R-:W-:Y:S02]  /*fd20*/  HADD2.F32 R8, -RZ, R37.H1_H1 ;  /* 0x30000025ff087230 */ /* 0x000fe40000004100 */
[----:B------:R-:W-:Y:S02]  /*fd30*/  HADD2.F32 R41, -RZ, R38.H1_H1 ;  /* 0x30000026ff297230 */ /* 0x000fe40000004100 */
[--C-:B------:R-:W-:Y:S02]  /*fd40*/  HADD2.F32 R46, -RZ, R7.reuse.H0_H0 ;  /* 0x20000007ff2e7230 */ /* 0x100fe40000004100 */
[----:B------:R-:W-:Y:S01]  /*fd50*/  FFMA.FTZ R37, R56, R6, R9 ;  /* 0x0000000638257223 */ /* 0x000fe20000010009 */
        /* <DEDUP_REMOVED lines=8> */
[----:B------:R-:W-:Y:S01]  /*fde0*/  FFMA.FTZ R41, R45, R7, R6 ;  /* 0x000000072d297223 */ /* 0x000fe20000010006 */
[----:B------:R-:W-:-:S02]  /*fdf0*/  F2FP.F16.F32.PACK_AB R4, R39, R52 ;  /* 0x000000342704723e */ /* 0x000fc400000000ff */
[----:B------:R-:W-:Y:S02]  /*fe00*/  F2FP.F16.F32.PACK_AB R5, R34, R47 ;  /* 0x0000002f2205723e */ /* 0x000fe400000000ff */
[----:B------:R-:W-:Y:S02]  /*fe10*/  F2FP.F16.F32.PACK_AB R6, R10, R35 ;  /* 0x000000230a06723e */ /* 0x000fe400000000ff */
[----:B------:R-:W-:Y:S02]  /*fe20*/  F2FP.F16.F32.PACK_AB R7, R38, R11 ;  /* 0x0000000b2607723e */ /* 0x000fe400000000ff */
[----:B------:R-:W-:Y:S02]  /*fe30*/  F2FP.F16.F32.PACK_AB R8, R43, R54 ;  /* 0x000000362b08723e */ /* 0x000fe400000000ff */
[----:B------:R-:W-:Y:S02]  /*fe40*/  F2FP.F16.F32.PACK_AB R9, R40, R51 ;  /* 0x000000332809723e */ /* 0x000fe400000000ff */
[----:B------:R-:W-:-:S02]  /*fe50*/  F2FP.F16.F32.PACK_AB R10, R37, R44 ;  /* 0x0000002c250a723e */ /* 0x000fc400000000ff */
[----:B------:R-:W-:Y:S01]  /*fe60*/  F2FP.F16.F32.PACK_AB R11, R41, R46 ;  /* 0x0000002e290b723e */ /* 0x000fe200000000ff */
[----:B------:R1:W-:Y:S04]  /*fe70*/  STS.128 [R61], R4 ;  /* 0x000000043d007388 */ /* 0x0003e80000000c00 */
[----:B------:R1:W-:Y:S02]  /*fe80*/  STS.128 [R24+0x12400], R8 ;  /* 0x0124000818007388 */ /* 0x0003e40000000c00 */
.L_x_3909:
[----:B------:R-:W-:Y:S05]  /*fe90*/  BSYNC B1 ;  /* 0x0000000000017941 */ /* 0x000fea0003800000 */
.L_x_3908:
[----:B------:R-:W-:Y:S04]  /*fea0*/  BSSY B1, `(.L_x_3910) ;  /* 0x0000059000017945 */ /* 0x000fe80003800000 */
[----:B------:R-:W-:Y:S05]  /*feb0*/  @P1 BRA `(.L_x_3911) ;  /* 0x00000004005c1947 */ /* 0x000fea0003800000 */
[----:B------:R-:W2:Y:S01]  /*fec0*/  LDL R50, [R1+0x64] ;  /* 0x0000640001327983 */ /* 0x000ea20000100800 */
[----:B-1----:R-:W-:Y:S01]  /*fed0*/  LEA.HI R4, R33, R196, RZ, 0x1d ;  /* 0x000000c421047211 */ /* 0x002fe200078fe8ff */
[----:B------:R-:W-:Y:S02]  /*fee0*/  HADD2.F32 R46, -RZ, R29.H0_H0 ;  /* 0x2000001dff2e7230 */ /* 0x000fe40000004100 */
[----:B------:R-:W-:Y:S01]  /*fef0*/  HADD2.F32 R44, -RZ, R25.H0_H0 ;  /* 0x20000019ff2c7230 */ /* 0x000fe20000004100 */
[----:B0-----:R-:W-:Y:S01]  /*ff00*/  SHF.R.S32.HI R5, RZ, 0x1f, R4 ;  /* 0x0000001fff057819 */ /* 0x001fe20000011404 */
[----:B------:R-:W-:Y:S02]  /*ff10*/  IMAD.SHL.U32 R6, R4, 0x8, RZ ;  /* 0x0000000804067824 */ /* 0x000fe400078e00ff */
[----:B------:R-:W-:Y:S01]  /*ff20*/  HADD2.F32 R47, -RZ, R29.H1_H1 ;  /* 0x3000001dff2f7230 */ /* 0x000fe20000004100 */
[----:B------:R-:W-:Y:S01]  /*ff30*/  LEA.HI R5, R5, R4, RZ, 0x3 ;  /* 0x0000000405057211 */ /* 0x000fe200078f18ff */
[--C-:B------:R-:W-:Y:S01]  /*ff40*/  HADD2.F32 R48, -RZ, R30.reuse.H0_H0 ;  /* 0x2000001eff307230 */ /* 0x100fe20000004100 */
[----:B------:R-:W-:Y:S01]  /*ff50*/  LOP3.LUT R4, R203, 0x38, R6, 0xf8, !PT ;  /* 0x00000038cb047812 */ /* 0x000fe200078ef806 */
[----:B------:R-:W-:Y:S01]  /*ff60*/  HADD2.F32 R45, -RZ, R25.H1_H1 ;  /* 0x30000019ff2d7230 */ /* 0x000fe20000004100 */
[----:B------:R-:W-:Y:S01]  /*ff70*/  SHF.L.U32 R5, R5, 0xa, RZ ;  /* 0x0000000a05057819 */ /* 0x000fe200000006ff */
[----:B------:R-:W-:Y:S01]  /*ff80*/  HADD2.F32 R49, -RZ, R30.H1_H1 ;  /* 0x3000001eff317230 */ /* 0x000fe20000004100 */
[----:B------:R-:W-:-:S02]  /*ff90*/  LOP3.LUT R8, R4, R59, RZ, 0x3c, !PT ;  /* 0x0000003b04087212 */ /* 0x000fc400078e3cff */
[----:B------:R-:W-:-:S04]  /*ffa0*/  LOP3.LUT R9, R5, 0x7fffe000, RZ, 0xc0, !PT ;  /* 0x7fffe00005097812 */ /* 0x000fc800078ec0ff */
[----:B------:R-:W-:-:S05]  /*ffb0*/  IADD3 R9, R8, R9, R219 ;  /* 0x0000000908097210 */ /* 0x000fca0007ffe0db */
[----:B------:R-:W-:-:S05]  /*ffc0*/  IMAD R24, R9, 0x2, R2 ;  /* 0x0000000209187824 */ /* 0x000fca00078e0202 */
[----:B------:R-:W0:Y:S02]  /*ffd0*/  LDS.128 R8, [R24+0x12400] ;  /* 0x0124000018087984 */ /* 0x000e240000000c00 */
[--C-:B0-----:R-:W-:Y:S02]  /*ffe0*/  HADD2.F32 R39, -RZ, R8.reuse.H0_H0 ;  /* 0x20000008ff277230 */ /* 0x101fe40000004100 */
[----:B------:R-:W-:Y:S02]  /*fff0*/  HADD2.F32 R8, -RZ, R8.H1_H1 ;  /* 0x30000008ff087230 */ /* 0x000fe40000004100 */
[--C-:B------:R-:W-:Y:S02]  /*10000*/  HADD2.F32 R40, -RZ, R9.reuse.H0_H0 ;  /* 0x20000009ff287230 */ /* 0x100fe40000004100 */
[-C--:B------:R-:W-:Y:S01]  /*10010*/  FMUL.FTZ R43, R46, R39.reuse ;  /* 0x000000272e2b7220 */ /* 0x080fe20000410000 */
[----:B------:R-:W-:Y:S01]  /*10020*/  FMUL.FTZ R39, R44, R39 ;  /* 0x000000272c277220 */ /* 0x000fe20000410000 */
[----:B------:R-:W-:-:S02]  /*10030*/  HADD2.F32 R9, -RZ, R9.H1_H1 ;  /* 0x30000009ff097230 */ /* 0x000fc40000004100 */
[----:B------:R-:W-:Y:S01]  /*10040*/  FMUL.FTZ R29, R48, R8 ;  /* 0x00000008301d7220 */ /* 0x000fe20000410000 */
[--C-:B------:R-:W-:Y:S02]  /*10050*/  HADD2.F32 R41, -RZ, R10.reuse.H0_H0 ;  /* 0x2000000aff297230 */ /* 0x100fe40000004100 */
[----:B------:R-:W-:Y:S02]  /*10060*/  HADD2.F32 R10, -RZ, R10.H1_H1 ;  /* 0x3000000aff0a7230 */ /* 0x000fe40000004100 */
[--C-:B------:R-:W-:Y:S02]  /*10070*/  HADD2.F32 R42, -RZ, R11.reuse.H0_H0 ;  /* 0x2000000bff2a7230 */ /* 0x100fe40000004100 */
[----:B------:R-:W-:Y:S01]  /*10080*/  HADD2.F32 R11, -RZ, R11.H1_H1 ;  /* 0x3000000bff0b7230 */ /* 0x000fe20000004100 */
[----:B--2---:R-:W0:Y:S02]  /*10090*/  LDS.128 R4, [R50] ;  /* 0x0000000032047984 */ /* 0x004e240000000c00 */
[----:B0-----:R-:W-:-:S02]  /*100a0*/  HADD2.F32 R34, -RZ, R4.H0_H0 ;  /* 0x20000004ff227230 */ /* 0x001fc40000004100 */
[----:B------:R-:W-:Y:S02]  /*100b0*/  HADD2.F32 R4, -RZ, R4.H1_H1 ;  /* 0x30000004ff047230 */ /* 0x000fe40000004100 */
[--C-:B------:R-:W-:Y:S02]  /*100c0*/  HADD2.F32 R35, -RZ, R5.reuse.H0_H0 ;  /* 0x20000005ff237230 */ /* 0x100fe40000004100 */
[-C--:B------:R-:W-:Y:S01]  /*100d0*/  FFMA.FTZ R43, R44, R34.reuse, -R43 ;  /* 0x000000222c2b7223 */ /* 0x080fe2000001082b */
[----:B------:R-:W-:Y:S02]  /*100e0*/  HADD2.F32 R44, -RZ, R26.H0_H0 ;  /* 0x2000001aff2c7230 */ /* 0x000fe40000004100 */
[----:B------:R-:W-:Y:S01]  /*100f0*/  FFMA.FTZ R39, R46, R34, R39 ;  /* 0x000000222e277223 */ /* 0x000fe20000010027 */
[-C--:B------:R-:W-:Y:S01]  /*10100*/  FMUL.FTZ R34, R47, R40.reuse ;  /* 0x000000282f227220 */ /* 0x080fe20000410000 */
[----:B------:R-:W-:Y:S01]  /*10110*/  FMUL.FTZ R40, R45, R40 ;  /* 0x000000282d287220 */ /* 0x000fe20000410000 */
[----:B------:R-:W-:-:S02]  /*10120*/  HADD2.F32 R5, -RZ, R5.H1_H1 ;  /* 0x30000005ff057230 */ /* 0x000fc40000004100 */
[C---:B------:R-:W-:Y:S01]  /*10130*/  FMUL.FTZ R25, R44.reuse, R8 ;  /* 0x000000082c197220 */ /* 0x040fe20000410000 */
[-C--:B------:R-:W-:Y:S01]  /*10140*/  FFMA.FTZ R8, R44, R4.reuse, -R29 ;  /* 0x000000042c087223 */ /* 0x080fe2000001081d */
[-C--:B------:R-:W-:Y:S01]  /*10150*/  FFMA.FTZ R34, R45, R35.reuse, -R34 ;  /* 0x000000232d227223 */ /* 0x080fe20000010822 */
[----:B------:R-:W-:Y:S01]  /*10160*/  FFMA.FTZ R40, R47, R35, R40 ;  /* 0x000000232f287223 */ /* 0x000fe20000010028 */
[----:B------:R-:W-:Y:S01]  /*10170*/  FFMA.FTZ R30, R48, R4, R25 ;  /* 0x00000004301e7223 */ /* 0x000fe20000010019 */
[----:B------:R-:W-:Y:S02]  /*10180*/  HADD2.F32 R25, -RZ, R26.H1_H1 ;  /* 0x3000001aff197230 */ /* 0x000fe40000004100 */
[----:B------:R-:W-:Y:S01]  /*10190*/  FMUL.FTZ R4, R49, R9 ;  /* 0x0000000931047220 */ /* 0x000fe20000410000 */
[----:B------:R-:W-:Y:S02]  /*101a0*/  HADD2.F32 R29, -RZ, R27.H0_H0 ;  /* 0x2000001bff1d7230 */ /* 0x000fe40000004100 */
[----:B------:R-:W-:-:S02]  /*101b0*/  HADD2.F32 R35, -RZ, R31.H0_H0 ;  /* 0x2000001fff237230 */ /* 0x000fc40000004100 */
[C---:B------:R-:W-:Y:S01]  /*101c0*/  FMUL.FTZ R26, R25.reuse, R9 ;  /* 0x00000009191a7220 */ /* 0x040fe20000410000 */
[----:B------:R-:W-:Y:S02]  /*101d0*/  HADD2.F32 R48, -RZ, R32.H0_H0 ;  /* 0x20000020ff307230 */ /* 0x000fe40000004100 */
[----:B------:R-:W-:Y:S01]  /*101e0*/  FFMA.FTZ R9, R25, R5, -R4 ;  /* 0x0000000519097223 */ /* 0x000fe20000010804 */
[--C-:B------:R-:W-:Y:S02]  /*101f0*/  HADD2.F32 R37, -RZ, R6.reuse.H0_H0 ;  /* 0x20000006ff257230 */ /* 0x100fe40000004100 */
[-C--:B------:R-:W-:Y:S01]  /*10200*/  FMUL.FTZ R4, R35, R41.reuse ;  /* 0x0000002923047220 */ /* 0x080fe20000410000 */
[----:B------:R-:W-:Y:S02]  /*10210*/  HADD2.F32 R6, -RZ, R6.H1_H1 ;  /* 0x30000006ff067230 */ /* 0x000fe40000004100 */
[----:B------:R-:W-:Y:S01]  /*10220*/  FMUL.FTZ R44, R29, R41 ;  /* 0x000000291d2c7220 */ /* 0x000fe20000410000 */
[----:B------:R-:W-:-:S02]  /*10230*/  HADD2.F32 R46, -RZ, R28.H0_H0 ;  /* 0x2000001cff2e7230 */ /* 0x000fc40000004100 */
[----:B------:R-:W-:Y:S01]  /*10240*/  FFMA.FTZ R25, R49, R5, R26 ;  /* 0x0000000531197223 */ /* 0x000fe2000001001a */
[-C--:B------:R-:W-:Y:S01]  /*10250*/  FMUL.FTZ R5, R48, R10.reuse ;  /* 0x0000000a30057220 */ /* 0x080fe20000410000 */
[-C--:B------:R-:W-:Y:S01]  /*10260*/  FFMA.FTZ R26, R29, R37.reuse, -R4 ;  /* 0x000000251d1a7223 */ /* 0x080fe20000010804 */
[----:B------:R-:W-:Y:S01]  /*10270*/  FFMA.FTZ R44, R35, R37, R44 ;  /* 0x00000025232c7223 */ /* 0x000fe2000001002c */
[C---:B------:R-:W-:Y:S01]  /*10280*/  FMUL.FTZ R35, R46.reuse, R10 ;  /* 0x0000000a2e237220 */ /* 0x040fe20000410000 */
[-C--:B------:R-:W-:Y:S01]  /*10290*/  FFMA.FTZ R29, R46, R6.reuse, -R5 ;  /* 0x000000062e1d7223 */ /* 0x080fe20000010805 */
[----:B------:R-:W-:Y:S02]  /*102a0*/  HADD2.F32 R46, -RZ, R31.H1_H1 ;  /* 0x3000001fff2e7230 */ /* 0x000fe40000004100 */
[----:B------:R-:W-:Y:S02]  /*102b0*/  HADD2.F32 R37, -RZ, R32.H1_H1 ;  /* 0x30000020ff257230 */ /* 0x000fe40000004100 */
[----:B------:R-:W-:Y:S01]  /*102c0*/  FFMA.FTZ R35, R48, R6, R35 ;  /* 0x0000000630237223 */ /* 0x000fe20000010023 */
[----:B------:R-:W-:-:S02]  /*102d0*/  HADD2.F32 R10, -RZ, R27.H1_H1 ;  /* 0x3000001bff0a7230 */ /* 0x000fc40000004100 */
[-C--:B------:R-:W-:Y:S01]  /*102e0*/  FMUL.FTZ R5, R46, R42.reuse ;  /* 0x0000002a2e057220 */ /* 0x080fe20000410000 */
[----:B------:R-:W-:Y:S02]  /*102f0*/  HADD2.F32 R31, -RZ, R28.H1_H1 ;  /* 0x3000001cff1f7230 */ /* 0x000fe40000004100 */
[-C--:B------:R-:W-:Y:S01]  /*10300*/  FMUL.FTZ R4, R37, R11.reuse ;  /* 0x0000000b25047220 */ /* 0x080fe20000410000 */
[--C-:B------:R-:W-:Y:S02]  /*10310*/  HADD2.F32 R38, -RZ, R7.reuse.H0_H0 ;  /* 0x20000007ff267230 */ /* 0x100fe40000004100 */
[C---:B------:R-:W-:Y:S01]  /*10320*/  FMUL.FTZ R27, R10.reuse, R42 ;  /* 0x0000002a0a1b7220 */ /* 0x040fe20000410000 */
[----:B------:R-:W-:Y:S02]  /*10330*/  HADD2.F32 R7, -RZ, R7.H1_H1 ;  /* 0x30000007ff077230 */ /* 0x000fe40000004100 */
        /* <DEDUP_REMOVED lines=15> */
.L_x_3911:
[----:B------:R-:W-:Y:S05]  /*10430*/  BSYNC B1 ;  /* 0x0000000000017941 */ /* 0x000fea0003800000 */
.L_x_3910:
[----:B------:R-:W-:Y:S05]  /*10440*/  @P2 BRA `(.L_x_3886) ;  /* 0x00000004005c2947 */ /* 0x000fea0003800000 */
[----:B------:R-:W0:Y:S01]  /*10450*/  LDL R41, [R1+0x60] ;  /* 0x0000600001297983 */ /* 0x000e220000100800 */
[----:B------:R-:W-:Y:S01]  /*10460*/  LEA.HI R33, R33, R197, RZ, 0x1d ;  /* 0x000000c521217211 */ /* 0x000fe200078fe8ff */
[----:B------:R-:W-:Y:S02]  /*10470*/  HADD2.F32 R35, -RZ, R14.H0_H0 ;  /* 0x2000000eff237230 */ /* 0x000fe40000004100 */
[----:B------:R-:W-:Y:S01]  /*10480*/  HADD2.F32 R42, -RZ, R15.H0_H0 ;  /* 0x2000000fff2a7230 */ /* 0x000fe20000004100 */
[----:B-12---:R-:W-:Y:S01]  /*10490*/  SHF.R.S32.HI R6, RZ, 0x1f, R33 ;  /* 0x0000001fff067819 */ /* 0x006fe20000011421 */
[----:B------:R-:W-:Y:S02]  /*104a0*/  IMAD.SHL.U32 R4, R33, 0x8, RZ ;  /* 0x0000000821047824 */ /* 0x000fe400078e00ff */
[----:B------:R-:W-:Y:S01]  /*104b0*/  HADD2.F32 R40, -RZ, R3.H0_H0 ;  /* 0x20000003ff287230 */ /* 0x000fe20000004100 */
[----:B------:R-:W-:Y:S01]  /*104c0*/  LEA.HI R6, R6, R33, RZ, 0x3 ;  /* 0x0000002106067211 */ /* 0x000fe200078f18ff */
[----:B------:R-:W-:Y:S01]  /*104d0*/  HADD2.F32 R33, -RZ, R0.H0_H0 ;  /* 0x20000000ff217230 */ /* 0x000fe20000004100 */
[----:B------:R-:W-:Y:S01]  /*104e0*/  LOP3.LUT R4, R203, 0x38, R4, 0xf8, !PT ;  /* 0x00000038cb047812 */ /* 0x000fe200078ef804 */
[----:B------:R-:W-:Y:S01]  /*104f0*/  HADD2.F32 R14, -RZ, R14.H1_H1 ;  /* 0x3000000eff0e7230 */ /* 0x000fe20000004100 */
[----:B------:R-:W-:Y:S01]  /*10500*/  SHF.L.U32 R6, R6, 0xa, RZ ;  /* 0x0000000a06067819 */ /* 0x000fe200000006ff */
[----:B------:R-:W-:Y:S01]  /*10510*/  HADD2.F32 R0, -RZ, R0.H1_H1 ;  /* 0x30000000ff007230 */ /* 0x000fe20000004100 */
[----:B------:R-:W-:Y:S01]  /*10520*/  LOP3.LUT R8, R4, R59, RZ, 0x3c, !PT ;  /* 0x0000003b04087212 */ /* 0x000fe200078e3cff */
[----:B------:R-:W-:Y:S01]  /*10530*/  HADD2.F32 R37, -RZ, R15.H1_H1 ;  /* 0x3000000fff257230 */ /* 0x000fe20000004100 */
[----:B------:R-:W-:Y:S01]  /*10540*/  LOP3.LUT R9, R6, 0x7fffe000, RZ, 0xc0, !PT ;  /* 0x7fffe00006097812 */ /* 0x000fe200078ec0ff */
[----:B------:R-:W-:-:S02]  /*10550*/  HADD2.F32 R3, -RZ, R3.H1_H1 ;  /* 0x30000003ff037230 */ /* 0x000fc40000004100 */
[--C-:B------:R-:W-:Y:S01]  /*10560*/  HADD2.F32 R39, -RZ, R20.reuse.H0_H0 ;  /* 0x20000014ff277230 */ /* 0x100fe20000004100 */
[----:B------:R-:W-:Y:S01]  /*10570*/  IADD3 R9, R8, R9, R219 ;  /* 0x0000000908097210 */ /* 0x000fe20007ffe0db */
[----:B------:R-:W-:-:S04]  /*10580*/  HADD2.F32 R20, -RZ, R20.H1_H1 ;  /* 0x30000014ff147230 */ /* 0x000fc80000004100 */
[----:B------:R-:W-:-:S05]  /*10590*/  IMAD R24, R9, 0x2, R2 ;  /* 0x0000000209187824 */ /* 0x000fca00078e0202 */
[----:B------:R-:W1:Y:S02]  /*105a0*/  LDS.128 R8, [R24+0x12400] ;  /* 0x0124000018087984 */ /* 0x000e640000000c00 */
[--C-:B-1----:R-:W-:Y:S02]  /*105b0*/  HADD2.F32 R29, -RZ, R8.reuse.H0_H0 ;  /* 0x20000008ff1d7230 */ /* 0x102fe40000004100 */
[----:B------:R-:W-:Y:S02]  /*105c0*/  HADD2.F32 R8, -RZ, R8.H1_H1 ;  /* 0x30000008ff087230 */ /* 0x000fe40000004100 */
[--C-:B------:R-:W-:Y:S02]  /*105d0*/  HADD2.F32 R30, -RZ, R9.reuse.H0_H0 ;  /* 0x20000009ff1e7230 */ /* 0x100fe40000004100 */
[-C--:B------:R-:W-:Y:S01]  /*105e0*/  FMUL.FTZ R34, R35, R29.reuse ;  /* 0x0000001d23227220 */ /* 0x080fe20000410000 */
[----:B------:R-:W-:Y:S01]  /*105f0*/  FMUL.FTZ R38, R33, R29 ;  /* 0x0000001d21267220 */ /* 0x000fe20000410000 */
[----:B------:R-:W-:-:S02]  /*10600*/  HADD2.F32 R9, -RZ, R9.H1_H1 ;  /* 0x30000009ff097230 */ /* 0x000fc40000004100 */
[----:B------:R-:W-:Y:S01]  /*10610*/  FMUL.FTZ R29, R42, R8 ;  /* 0x000000082a1d7220 */ /* 0x000fe20000410000 */
[--C-:B------:R-:W-:Y:S02]  /*10620*/  HADD2.F32 R31, -RZ, R10.reuse.H0_H0 ;  /* 0x2000000aff1f7230 */ /* 0x100fe40000004100 */
[----:B------:R-:W-:Y:S01]  /*10630*/  FMUL.FTZ R15, R0, R30 ;  /* 0x0000001e000f7220 */ /* 0x000fe20000410000 */
[----:B------:R-:W-:Y:S02]  /*10640*/  HADD2.F32 R10, -RZ, R10.H1_H1 ;  /* 0x3000000aff0a7230 */ /* 0x000fe40000004100 */
[--C-:B------:R-:W-:Y:S02]  /*10650*/  HADD2.F32 R32, -RZ, R11.reuse.H0_H0 ;  /* 0x2000000bff207230 */ /* 0x100fe40000004100 */
[----:B------:R-:W-:Y:S01]  /*10660*/  HADD2.F32 R11, -RZ, R11.H1_H1 ;  /* 0x3000000bff0b7230 */ /* 0x000fe20000004100 */
[----:B0-----:R-:W0:Y:S02]  /*10670*/  LDS.128 R4, [R41] ;  /* 0x0000000029047984 */ /* 0x001e240000000c00 */
[----:B0-----:R-:W-:-:S02]  /*10680*/  HADD2.F32 R25, -RZ, R4.H0_H0 ;  /* 0x20000004ff197230 */ /* 0x001fc40000004100 */
[----:B------:R-:W-:Y:S02]  /*10690*/  HADD2.F32 R4, -RZ, R4.H1_H1 ;  /* 0x30000004ff047230 */ /* 0x000fe40000004100 */
[--C-:B------:R-:W-:Y:S02]  /*106a0*/  HADD2.F32 R26, -RZ, R5.reuse.H0_H0 ;  /* 0x20000005ff1a7230 */ /* 0x100fe40000004100 */
[-C--:B------:R-:W-:Y:S01]  /*106b0*/  FFMA.FTZ R34, R33, R25.reuse, -R34 ;  /* 0x0000001921227223 */ /* 0x080fe20000010822 */
[----:B------:R-:W-:Y:S01]  /*106c0*/  FFMA.FTZ R38, R35, R25, R38 ;  /* 0x0000001923267223 */ /* 0x000fe20000010026 */
[----:B------:R-:W-:Y:S01]  /*106d0*/  FMUL.FTZ R25, R40, R8 ;  /* 0x0000000828197220 */ /* 0x000fe20000410000 */
[----:B------:R-:W-:Y:S01]  /*106e0*/  FMUL.FTZ R33, R14, R30 ;  /* 0x0000001e0e217220 */ /* 0x000fe20000410000 */
[----:B------:R-:W-:Y:S02]  /*106f0*/  HADD2.F32 R35, -RZ, R12.H0_H0 ;  /* 0x2000000cff237230 */ /* 0x000fe40000004100 */
[----:B------:R-:W-:Y:S01]  /*10700*/  FFMA.FTZ R29, R40, R4, -R29 ;  /* 0x00000004281d7223 */ /* 0x000fe2000001081d */
[----:B------:R-:W-:-:S02]  /*10710*/  HADD2.F32 R5, -RZ, R5.H1_H1 ;  /* 0x30000005ff057230 */ /* 0x000fc40000004100 */
[----:B------:R-:W-:Y:S01]  /*10720*/  FFMA.FTZ R25, R42, R4, R25 ;  /* 0x000000042a197223 */ /* 0x000fe20000010019 */
[-C--:B------:R-:W-:Y:S01]  /*10730*/  FFMA.FTZ R33, R0, R26.reuse, -R33 ;  /* 0x0000001a00217223 */ /* 0x080fe20000010821 */
[----:B------:R-:W-:Y:S02]  /*10740*/  HADD2.F32 R27, -RZ, R6.H0_H0 ;  /* 0x20000006ff1b7230 */ /* 0x000fe40000004100 */
[----:B------:R-:W-:Y:S01]  /*10750*/  FFMA.FTZ R15, R14, R26, R15 ;  /* 0x0000001a0e0f7223 */ /* 0x000fe2000001000f */
[-C--:B------:R-:W-:Y:S01]  /*10760*/  FMUL.FTZ R0, R37, R9.reuse ;  /* 0x0000000925007220 */ /* 0x080fe20000410000 */
[----:B------:R-:W-:Y:S01]  /*10770*/  FMUL.FTZ R4, R3, R9 ;  /* 0x0000000903047220 */ /* 0x000fe20000410000 */
[----:B------:R-:W-:Y:S02]  /*10780*/  HADD2.F32 R40, -RZ, R21.H0_H0 ;  /* 0x20000015ff287230 */ /* 0x000fe40000004100 */
[-C--:B------:R-:W-:Y:S01]  /*10790*/  FMUL.FTZ R8, R39, R31.reuse ;  /* 0x0000001f27087220 */ /* 0x080fe20000410000 */
[----:B------:R-:W-:Y:S01]  /*107a0*/  FMUL.FTZ R26, R35, R31 ;  /* 0x0000001f231a7220 */ /* 0x000fe20000410000 */
[----:B------:R-:W-:-:S02]  /*107b0*/  HADD2.F32 R30, -RZ, R13.H0_H0 ;  /* 0x2000000dff1e7230 */ /* 0x000fc40000004100 */
[-C--:B------:R-:W-:Y:S01]  /*107c0*/  FFMA.FTZ R0, R3, R5.reuse, -R0 ;  /* 0x0000000503007223 */ /* 0x080fe20000010800 */
[----:B------:R-:W-:Y:S02]  /*107d0*/  HADD2.F32 R6, -RZ, R6.H1_H1 ;  /* 0x30000006ff067230 */ /* 0x000fe40000004100 */
[----:B------:R-:W-:Y:S01]  /*107e0*/  FFMA.FTZ R14, R37, R5, R4 ;  /* 0x00000005250e7223 */ /* 0x000fe20000010004 */
[-C--:B------:R-:W-:Y:S01]  /*107f0*/  FMUL.FTZ R5, R40, R10.reuse ;  /* 0x0000000a28057220 */ /* 0x080fe20000410000 */
[-C--:B------:R-:W-:Y:S01]  /*10800*/  FFMA.FTZ R3, R35, R27.reuse, -R8 ;  /* 0x0000001b23037223 */ /* 0x080fe20000010808 */
[----:B------:R-:W-:Y:S01]  /*10810*/  FFMA.FTZ R26, R39, R27, R26 ;  /* 0x0000001b271a7223 */ /* 0x000fe2000001001a */
[----:B------:R-:W-:Y:S02]  /*10820*/  HADD2.F32 R27, -RZ, R21.H1_H1 ;  /* 0x30000015ff1b7230 */ /* 0x000fe40000004100 */
[----:B------:R-:W-:Y:S01]  /*10830*/  FMUL.FTZ R9, R30, R10 ;  /* 0x0000000a1e097220 */ /* 0x000fe20000410000 */
[----:B------:R-:W-:-:S02]  /*10840*/  HADD2.F32 R12, -RZ, R12.H1_H1 ;  /* 0x3000000cff0c7230 */ /* 0x000fc40000004100 */
[----:B------:R-:W-:Y:S01]  /*10850*/  FFMA.FTZ R10, R30, R6, -R5 ;  /* 0x000000061e0a7223 */ /* 0x000fe20000010805 */
[----:B------:R-:W-:Y:S02]  /*10860*/  HADD2.F32 R21, -RZ, R13.H1_H1 ;  /* 0x3000000dff157230 */ /* 0x000fe40000004100 */
[----:B------:R-:W-:Y:S01]  /*10870*/  FMUL.FTZ R5, R20, R32 ;  /* 0x0000002014057220 */ /* 0x000fe20000410000 */
[--C-:B------:R-:W-:Y:S02]  /*10880*/  HADD2.F32 R28, -RZ, R7.reuse.H0_H0 ;  /* 0x20000007ff1c7230 */ /* 0x100fe40000004100 */
[----:B------:R-:W-:Y:S01]  /*10890*/  FFMA.FTZ R13, R40, R6, R9 ;  /* 0x00000006280d7223 */ /* 0x000fe20000010009 */
[----:B------:R-:W-:Y:S02]  /*108a0*/  HADD2.F32 R7, -RZ, R7.H1_H1 ;  /* 0x30000007ff077230 */ /* 0x000fe40000004100 */
        /* <DEDUP_REMOVED lines=17> */
.L_x_3886:
[----:B------:R-:W-:Y:S05]  /*109c0*/  BSYNC B0 ;  /* 0x0000000000007941 */ /* 0x000fea0003800000 */
.L_x_3867:
[----:B------:R-:W-:Y:S01]  /*109d0*/  @!PT LDS RZ, [RZ] ;  /* 0x00000000fffff984 */ /* 0x000fe20000000800 */
[----:B------:R-:W-:Y:S01]  /*109e0*/  @!PT LDS RZ, [RZ] ;  /* 0x00000000fffff984 */ /* 0x000fe20000000800 */
[----:B------:R-:W-:Y:S01]  /*109f0*/  @!PT LDS RZ, [RZ] ;  /* 0x00000000fffff984 */ /* 0x000fe20000000800 */
[----:B------:R-:W-:Y:S01]  /*10a00*/  @!PT LDS RZ, [RZ] ;  /* 0x00000000fffff984 */ /* 0x000fe20000000800 */
[----:B------:R5:W-:Y:S06]  /*10a10*/  MEMBAR.ALL.CTA ;  /* 0x0000000000007992 */ /* 0x000bec0000008000 */
[----:B-----5:R-:W5:Y:S01]  /*10a20*/  FENCE.VIEW.ASYNC.S ;  /* 0x00000000000073c6 */ /* 0x020f620000000000 */
[----:B------:R-:W-:Y:S05]  /*10a30*/  WARPSYNC.ALL ;  /* 0x0000000000007948 */ /* 0x000fea0003800000 */
[----:B-----5:R-:W-:Y:S06]  /*10a40*/  BAR.SYNC.DEFER_BLOCKING 0xd, 0x100 ;  /* 0x0344000000007b1d */ /* 0x020fec0000010000 */
.L_x_3865:
[----:B------:R-:W-:-:S05]  /*10a50*/  IMAD.U32 R0, RZ, RZ, UR59 ;  /* 0x0000003bff007e24 */ /* 0x000fca000f8e00ff */
[----:B------:R-:W-:-:S13]  /*10a60*/  ISETP.NE.AND P0, PT, R0, 0x3, PT ;  /* 0x000000030000780c */ /* 0x000fda0003f05270 */
[----:B------:R-:W-:Y:S05]  /*10a70*/  @!P0 BRA `(.L_x_3912) ;  /* 0x0000000000048947 */ /* 0x000fea0003800000 */
[----:B------:R-:W-:Y:S01]  /*10a80*/  BPT.TRAP 0x1 ;  /* 0x000000040000795c */ /* 0x000fe20000300000 */
.L_x_3912:
[----:B01----:R-:W-:Y:S02]  /*10a90*/  LEA R3, R209, R2, 0x3 ;  /* 0x00000002d1037211 */ /* 0x003fe400078e18ff */
[----:B------:R-:W-:-:S04]  /*10aa0*/  SHF.L.U32 R0, R220, 0x1f, RZ ;  /* 0x0000001fdc007819 */ /* 0x000fc800000006ff */
[----:B------:R0:W1:Y:S01]  /*10ab0*/  SYNCS.PHASECHK.TRANS64.TRYWAIT P1, [R3+URZ+0x30830], R0 ;  /* 0x03083000030075a7 */ /* 0x000062000802017f */
[----:B------:R-:W-:Y:S05]  /*10ac0*/  @!P0 BRA `(.L_x_3913) ;  /* 0x0000000000048947 */ /* 0x000fea0003800000 */
[----:B------:R-:W-:Y:S01]  /*10ad0*/  BPT.TRAP 0x1 ;  /* 0x000000040000795c */ /* 0x000fe20000300000 */
.L_x_3913:
[----:B------:R-:W-:Y:S01]  /*10ae0*/  IMAD.MOV.U32 R119, RZ, RZ, RZ ;  /* 0x000000ffff777224 */ /* 0x000fe200078e00ff */
[----:B-1----:R-:W-:Y:S06]  /*10af0*/  @P1 BRA `(.L_x_3914) ;  /* 0x0000000000081947 */ /* 0x002fec0003800000 */
[----:B------:R-:W1:Y:S02]  /*10b00*/  SYNCS.PHASECHK.TRANS64.TRYWAIT P1, [R3+URZ+0x30830], R0 ;  /* 0x03083000030075a7 */ /* 0x000e64000802017f */
[----:B-1----:R-:W-:Y:S05]  /*10b10*/  @!P1 BRA `(.L_x_3915) ;  /* 0x00000104009c9947 */ /* 0x002fea0003800000 */
.L_x_3914:
[----:B------:R-:W-:Y:S05]  /*10b20*/  WARPSYNC.ALL ;  /* 0x0000000000007948 */ /* 0x000fea0003800000 */
[----:B01----:R-:W-:Y:S01]  /*10b30*/  VIADD R0, R2, 0x1e400 ;  /* 0x0001e40002007836 */ /* 0x003fe20000000000 */
[----:B------:R-:W-:Y:S01]  /*10b40*/  R2UR UR4, R36 ;  /* 0x00000000240472ca */ /* 0x000fe200000e0000 */
[----:B------:R-:W-:Y:S01]  /*10b50*/  UMOV UR9, 0x40000040 ;  /* 0x4000004000097882 */ /* 0x000fe20000000000 */
[----:B--234-:R-:W-:Y:S01]  /*10b60*/  MOV R5, 0x40000040 ;  /* 0x4000004000057802 */ /* 0x01cfe20000000f00 */
[----:B------:R-:W-:Y:S01]  /*10b70*/  WARPGROUP.ARRIVE ;  /* 0x00000000000079c5 */ /* 0x000fe20000000000 */
[----:B------:R-:W-:Y:S01]  /*10b80*/  SHF.R.U32.HI R0, RZ, 0x4, R0 ;  /* 0x00000004ff007819 */ /* 0x000fe20000011600 */
[----:B------:R-:W-:Y:S01]  /*10b90*/  IMAD.MOV.U32 R7, RZ, RZ, 0x40000040 ;  /* 0x40000040ff077424 */ /* 0x000fe200078e00ff */
[----:B------:R-:W-:Y:S01]  /*10ba0*/  R2UR UR11, R5 ;  /* 0x00000000050b72ca */ /* 0x000fe200000e0000 */
[----:B------:R-:W-:Y:S01]  /*10bb0*/  IMAD.U32 R9, RZ, RZ, UR9 ;  /* 0x00000009ff097e24 */ /* 0x000fe2000f8e00ff */
[----:B------:R-:W-:Y:S01]  /*10bc0*/  LOP3.LUT R0, R0, 0x3fff, RZ, 0xc0, !PT ;  /* 0x00003fff00007812 */ /* 0x000fe200078ec0ff */
[----:B------:R-:W-:Y:S01]  /*10bd0*/  UMOV UR53, 0x40000040 ;  /* 0x4000004000357882 */ /* 0x000fe20000000000 */
[----:B------:R-:W-:Y:S01]  /*10be0*/  UMOV UR49, 0x40000040 ;  /* 0x4000004000317882 */ /* 0x000fe20000000000 */
[----:B------:R-:W-:Y:S01]  /*10bf0*/  UMOV UR45, 0x40000040 ;  /* 0x40000040002d7882 */ /* 0x000fe20000000000 */
[----:B------:R-:W-:Y:S01]  /*10c00*/  LOP3.LUT R221, R0, 0x10000, RZ, 0xfc, !PT ;  /* 0x0001000000dd7812 */ /* 0x000fe200078efcff */
[----:B------:R-:W-:Y:S01]  /*10c10*/  ULOP3.LUT UR4, UR4, 0x10000, URZ, 0xfc, !UPT ;  /* 0x0001000004047892 */ /* 0x000fe2000f8efc3f */
[----:B------:R-:W-:Y:S01]  /*10c20*/  MOV R5, 0x40000040 ;  /* 0x4000004000057802 */ /* 0x000fe20000000f00 */
[----:B------:R-:W-:Y:S01]  /*10c30*/  UMOV UR41, 0x40000040 ;  /* 0x4000004000297882 */ /* 0x000fe20000000000 */
[----:B------:R-:W-:Y:S01]  /*10c40*/  UMOV UR37, 0x40000040 ;  /* 0x4000004000257882 */ /* 0x000fe20000000000 */
[----:B------:R-:W-:Y:S01]  /*10c50*/  IMAD R4, R209, 0x900, R221 ;  /* 0x00000900d1047824 */ /* 0x000fe200078e02dd */
[----:B------:R-:W-:Y:S01]  /*10c60*/  UIADD3 UR5, UR4, 0x2, URZ ;  /* 0x0000000204057890 */ /* 0x000fe2000fffe03f */
[----:B------:R-:W-:Y:S01]  /*10c70*/  R2UR UR39, R5 ;  /* 0x00000000052772ca */ /* 0x000fe200000e0000 */
[----:B------:R-:W-:Y:S01]  /*10c80*/  UMOV UR8, UR4 ;  /* 0x0000000400087c82 */ /* 0x000fe20008000000 */
[----:B------:R-:W-:Y:S01]  /*10c90*/  UIADD3 UR52, UR4, 0x406, URZ ;  /* 0x0000040604347890 */ /* 0x000fe2000fffe03f */
[C---:B------:R-:W-:Y:S01]  /*10ca0*/  R2UR UR10, R4.reuse ;  /* 0x00000000040a72ca */ /* 0x040fe200000e0000 */
[----:B------:R-:W-:Y:S01]  /*10cb0*/  IMAD.U32 R8, RZ, RZ, UR8 ;  /* 0x00000008ff087e24 */ /* 0x000fe2000f8e00ff */
[----:B------:R-:W-:Y:S01]  /*10cc0*/  IADD3 R6, R4, 0x2, RZ ;  /* 0x0000000204067810 */ /* 0x000fe20007ffe0ff */
[----:B------:R-:W-:-:S02]  /*10cd0*/  UIADD3 UR48, UR4, 0x800, URZ ;  /* 0x0000080004307890 */ /* 0x000fc4000fffe03f */
[----:B------:R-:W-:Y:S01]  /*10ce0*/  UIADD3 UR44, UR4, 0x802, URZ ;  /* 0x00000802042c7890 */ /* 0x000fe2000fffe03f */
[----:B------:R0:W-:Y:S01]  /*10cf0*/  STL.64 [R1+0x38], R8 ;  /* 0x0000380801007387 */ /* 0x0001e20000100a00 */
[----:B------:R-:W-:Y:S02]  /*10d00*/  UIADD3 UR40, UR4, 0x804, URZ ;  /* 0x0000080404287890 */ /* 0x000fe4000fffe03f */
[----:B------:R-:W-:-:S04]  /*10d10*/  UIADD3 UR36, UR4, 0x806, URZ ;  /* 0x0000080604247890 */ /* 0x000fc8000fffe03f */
[----:B------:R-:W-:Y:S01]  /*10d20*/  HGMMA.64x96x16.F32 R24, gdesc[UR8], RZ, !UPT, gsb0 ;  /* 0x01600000081879f0 */ /* 0x000fe2000c0008ff */
[----:B------:R-:W-:Y:S01]  /*10d30*/  R2UR UR10, R6 ;  /* 0x00000000060a72ca */ /* 0x000fe200000e0000 */
[----:B------:R-:W-:Y:S01]  /*10d40*/  UMOV UR8, UR5 ;  /* 0x0000000500087c82 */ /* 0x000fe20008000000 */
[----:B------:R-:W-:Y:S01]  /*10d50*/  R2UR UR11, R7 ;  /* 0x00000000070b72ca */ /* 0x000fe200000e0000 */
[----:B------:R-:W-:Y:S01]  /*10d60*/  UMOV UR9, 0x40000040 ;  /* 0x4000004000097882 */ /* 0x000fe20000000000 */
[----:B------:R-:W-:Y:S01]  /*10d70*/  VIADD R6, R4, 0x4 ;  /* 0x0000000404067836 */ /* 0x000fe20000000000 */
[----:B------:R-:W-:Y:S01]  /*10d80*/  UIADD3 UR5, UR4, 0x4, URZ ;  /* 0x0000000404057890 */ /* 0x000fe2000fffe03f */
[----:B------:R-:W-:Y:S01]  /*10d90*/  IMAD.MOV.U32 R7, RZ, RZ, 0x40000040 ;  /* 0x40000040ff077424 */ /* 0x000fe200078e00ff */
[----:B0-----:R-:W-:Y:S01]  /*10da0*/  MOV R9, UR9 ;  /* 0x0000000900097c02 */ /* 0x001fe20008000f00 */
[----:B------:R-:W-:-:S05]  /*10db0*/  IMAD.U32 R8, RZ, RZ, UR8 ;  /* 0x00000008ff087e24 */ /* 0x000fca000f8e00ff */
[----:B------:R0:W-:Y:S01]  /*10dc0*/  STL.64 [R1+0x30], R8 ;  /* 0x0000300801007387 */ /* 0x0001e20000100a00 */
[----:B------:R-:W-:Y:S02]  /*10dd0*/  WARPGROUP.DEPBAR.LE gsb0, 0x0 ;  /* 0x00008000000079c5 */ /* 0x000fe40000010000 */
[----:B------:R-:W-:-:S06]  /*10de0*/  WARPGROUP.ARRIVE ;  /* 0x00000000000079c5 */ /* 0x000fcc0000000000 */
[----:B------:R-:W-:Y:S01]  /*10df0*/  HGMMA.64x96x16.F32 R24, gdesc[UR8], R24, gsb0 ;  /* 0x01600000081879f0 */ /* 0x000fe20008000818 */
[----:B------:R-:W-:Y:S01]  /*10e00*/  R2UR UR10, R6 ;  /* 0x00000000060a72ca */ /* 0x000fe200000e0000 */
[----:B------:R-:W-:Y:S01]  /*10e10*/  UMOV UR8, UR5 ;  /* 0x0000000500087c82 */ /* 0x000fe20008000000 */
[----:B------:R-:W-:Y:S01]  /*10e20*/  R2UR UR11, R7 ;  /* 0x00000000070b72ca */ /* 0x000fe200000e0000 */
[----:B------:R-:W-:Y:S01]  /*10e30*/  UMOV UR9, 0x40000040 ;  /* 0x4000004000097882 */ /* 0x000fe20000000000 */
[----:B------:R-:W-:Y:S01]  /*10e40*/  VIADD R6, R4, 0x6 ;  /* 0x0000000604067836 */ /* 0x000fe20000000000 */
[----:B------:R-:W-:Y:S01]  /*10e50*/  MOV R7, 0x40000040 ;  /* 0x4000004000077802 */ /* 0x000fe20000000f00 */
[----:B------:R-:W-:Y:S01]  /*10e60*/  UIADD3 UR5, UR4, 0x6, URZ ;  /* 0x0000000604057890 */ /* 0x000fe2000fffe03f */
        /* <DEDUP_REMOVED lines=10> */
[----:B------:R-:W-:Y:S01]  /*10f10*/  IMAD.MOV.U32 R7, RZ, RZ, 0x40000040 ;  /* 0x40000040ff077424 */ /* 0x000fe200078e00ff */
[----:B------:R-:W-:Y:S01]  /*10f20*/  IADD3 R6, R4, 0x300, RZ ;  /* 0x0000030004067810 */ /* 0x000fe20007ffe0ff */
[----:B------:R-:W-:Y:S01]  /*10f30*/  UIADD3 UR5, UR4, 0x400, URZ ;  /* 0x0000040004057890 */ /* 0x000fe2000fffe03f */
[----:B0-----:R-:W-:Y:S02]  /*10f40*/  IMAD.U32 R8, RZ, RZ, UR8 ;  /* 0x00000008ff087e24 */ /* 0x001fe4000f8e00ff */
        /* <DEDUP_REMOVED lines=37> */
[----:B0-----:R-:W-:Y:S02]  /*111a0*/  IMAD.U32 R8, RZ, RZ, UR8 ;  /* 0x00000008ff087e24 */ /* 0x001fe4000f8e00ff */
[----:B------:R-:W-:Y:S01]  /*111b0*/  IMAD.U32 R9, RZ, RZ, UR9 ;  /* 0x00000009ff097e24 */ /* 0x000fe2000f8e00ff */
[----:B------:R-:W-:Y:S01]  /*111c0*/  R2UR UR54, R6 ;  /* 0x00000000063672ca */ /* 0x000fe200000e0000 */
[----:B------:R-:W-:Y:S01]  /*111d0*/  VIADD R6, R4, 0x600 ;  /* 0x0000060004067836 */ /* 0x000fe20000000000 */
[----:B------:R-:W-:-:S02]  /*111e0*/  R2UR UR55, R7 ;  /* 0x00000000073772ca */ /* 0x000fc400000e0000 */
[----:B------:R-:W-:Y:S01]  /*111f0*/  MOV R7, 0x40000040 ;  /* 0x4000004000077802 */ /* 0x000fe20000000f00 */
[----:B------:R0:W-:Y:S01]  /*11200*/  STL.64 [R1+0x8], R8 ;  /* 0x0000080801007387 */ /* 0x0001e20000100a00 */
[----:B------:R-:W-:Y:S01]  /*11210*/  R2UR UR50, R6 ;  /* 0x00000000063272ca */ /* 0x000fe200000e0000 */
[----:B------:R-:W-:Y:S01]  /*11220*/  VIADD R6, R4, 0x602 ;  /* 0x0000060204067836 */ /* 0x000fe20000000000 */
[----:B------:R-:W-:Y:S01]  /*11230*/  R2UR UR51, R7 ;  /* 0x00000000073372ca */ /* 0x000fe200000e0000 */
[----:B------:R-:W-:-:S03]  /*11240*/  IMAD.MOV.U32 R7, RZ, RZ, 0x40000040 ;  /* 0x40000040ff077424 */ /* 0x000fc600078e00ff */
[----:B------:R-:W-:Y:S02]  /*11250*/  R2UR UR46, R6 ;  /* 0x00000000062e72ca */ /* 0x000fe400000e0000 */
[----:B------:R-:W-:Y:S01]  /*11260*/  R2UR UR47, R7 ;  /* 0x00000000072f72ca */ /* 0x000fe200000e0000 */
[----:B------:R-:W-:Y:S01]  /*11270*/  IMAD.MOV.U32 R7, RZ, RZ, 0x40000040 ;  /* 0x40000040ff077424 */ /* 0x000fe200078e00ff */
[C---:B------:R-:W-:Y:S01]  /*11280*/  IADD3 R6, R4.reuse, 0x604, RZ ;  /* 0x0000060404067810 */ /* 0x040fe20007ffe0ff */
[----:B------:R-:W-:-:S03]  /*11290*/  VIADD R4, R4, 0x606 ;  /* 0x0000060604047836 */ /* 0x000fc60000000000 */
[----:B------:R-:W-:Y:S02]  /*112a0*/  R2UR UR42, R6 ;  /* 0x00000000062a72ca */ /* 0x000fe400000e0000 */
[----:B------:R-:W-:Y:S02]  /*112b0*/  R2UR UR43, R7 ;  /* 0x00000000072b72ca */ /* 0x000fe400000e0000 */
[----:B------:R-:W-:Y:S01]  /*112c0*/  R2UR UR38, R4 ;  /* 0x00000000042672ca */ /* 0x000fe200000e0000 */
        /* <DEDUP_REMOVED lines=19> */
[----:B0-----:R-:W-:Y:S05]  /*11400*/  @!P0 BRA `(.L_x_3916) ;  /* 0x0000000000048947 */ /* 0x001fea0003800000 */
[----:B------:R-:W-:Y:S01]  /*11410*/  BPT.TRAP 0x1 ;  /* 0x000000040000795c */ /* 0x000fe20000300000 */
.L_x_3916:
[----:B------:R-:W2:Y:S01]  /*11420*/  LDL R12, [R1+0x78] ;  /* 0x00007800010c7983 */ /* 0x000ea20000100800 */
[----:B------:R-:W-:Y:S01]  /*11430*/  ULDC UR4, c[0x0][0x9d8] ;  /* 0x0002760000047ab9 */ /* 0x000fe20000000800 */
[----:B------:R-:W-:Y:S01]  /*11440*/  ULDC UR5, c[0x0][0x988] ;  /* 0x0002620000057ab9 */ /* 0x000fe20000000800 */
        /* <DEDUP_REMOVED lines=48> */
[----:B------:R-:W-:Y:S01]  /*11750*/  P2R R8, PR, RZ, 0x1 ;  /* 0x00000001ff087803 */ /* 0x000fe20000000000 */
[----:B------:R-:W-:Y:S01]  /*11760*/  FMUL.FTZ R63, R63, UR4 ;  /* 0x000000043f3f7c20 */ /* 0x000fe20008410000 */
[----:B------:R-:W-:Y:S01]  /*11770*/  FMUL.FTZ R66, R66, UR4 ;  /* 0x0000000442427c20 */ /* 0x000fe20008410000 */
[----:B------:R-:W-:Y:S01]  /*11780*/  FMUL.FTZ R67, R67, UR4 ;  /* 0x0000000443437c20 */ /* 0x000fe20008410000 */
[----:B------:R-:W-:Y:S01]  /*11790*/  FMUL.FTZ R70, R70, UR4 ;  /* 0x0000000446467c20 */ /* 0x000fe20008410000 */
[----:B------:R-:W-:Y:S01]  /*117a0*/  FMUL.FTZ R71, R71, UR4 ;  /* 0x0000000447477c20 */ /* 0x000fe20008410000 */
[----:B------:R-:W4:Y:S01]  /*117b0*/  MUFU.TANH R33, R33 ;  /* 0x0000002100217308 */ /* 0x000f220000002400 */
[----:B------:R-:W-:Y:S01]  /*117c0*/  IADD3 R3, R3, 0x30840, RZ ;  /* 0x0003084003037810 */ /* 0x000fe20007ffe0ff */
[----:B------:R-:W-:Y:S01]  /*117d0*/  ULDC UR38, c[0x0][0x9d8] ;  /* 0x0002760000267ab9 */ /* 0x000fe20000000800 */
[----:B------:R-:W-:Y:S01]  /*117e0*/  ULDC UR39, c[0x0][0x988] ;  /* 0x0002620000277ab9 */ /* 0x000fe20000000800 */
[----:B------:R-:W-:Y:S01]  /*117f0*/  BSSY B0, `(.L_x_3917) ;  /* 0x0000483000007945 */ /* 0x000fe20003800000 */
[----:B------:R-:W-:Y:S01]  /*11800*/  PRMT R3, R222, 0x654, R3 ;  /* 0x00000654de037816 */ /* 0x000fe20000000003 */
[--C-:B------:R-:W-:Y:S01]  /*11810*/  IMAD.MOV.U32 R117, RZ, RZ, R119.reuse ;  /* 0x000000ffff757224 */ /* 0x100fe200078e0077 */
[-C--:B------:R-:W-:Y:S01]  /*11820*/  MOV R118, R119.reuse ;  /* 0x0000007700767202 */ /* 0x080fe20000000f00 */
[----:B------:R-:W4:Y:S01]  /*11830*/  MUFU.TANH R6, R27 ;  /* 0x0000001b00067308 */ /* 0x000f220000002400 */
[----:B------:R4:W-:Y:S01]  /*11840*/  SYNCS.ARRIVE.TRANS64.RED.A1T0 RZ, [R3+URZ], RZ ;  /* 0x000000ff03ff79a7 */ /* 0x0009e2000810043f */
[--C-:B------:R-:W-:Y:S01]  /*11850*/  IMAD.MOV.U32 R116, RZ, RZ, R119.reuse ;  /* 0x000000ffff747224 */ /* 0x100fe200078e0077 */
[-C--:B------:R-:W-:Y:S01]  /*11860*/  MOV R115, R119.reuse ;  /* 0x0000007700737202 */ /* 0x080fe20000000f00 */
[--C-:B------:R-:W-:Y:S01]  /*11870*/  IMAD.MOV.U32 R114, RZ, RZ, R119.reuse ;  /* 0x000000ffff727224 */ /* 0x100fe200078e0077 */
[-C--:B------:R-:W-:Y:S01]  /*11880*/  MOV R112, R119.reuse ;  /* 0x0000007700707202 */ /* 0x080fe20000000f00 */
[--C-:B------:R-:W-:Y:S01]  /*11890*/  IMAD.MOV.U32 R113, RZ, RZ, R119.reuse ;  /* 0x000000ffff717224 */ /* 0x100fe200078e0077 */
[-C--:B------:R-:W-:Y:S01]  /*118a0*/  MOV R109, R119.reuse ;  /* 0x00000077006d7202 */ /* 0x080fe20000000f00 */
[----:B------:R-:W4:Y:S01]  /*118b0*/  MUFU.TANH R36, R36 ;  /* 0x0000002400247308 */ /* 0x000f220000002400 */
[--C-:B------:R-:W-:Y:S01]  /*118c0*/  IMAD.MOV.U32 R111, RZ, RZ, R119.reuse ;  /* 0x000000ffff6f7224 */ /* 0x100fe200078e0077 */
[-C--:B------:R-:W-:Y:S01]  /*118d0*/  MOV R106, R119.reuse ;  /* 0x00000077006a7202 */ /* 0x080fe20000000f00 */
[--C-:B------:R-:W-:Y:S01]  /*118e0*/  IMAD.MOV.U32 R110, RZ, RZ, R119.reuse ;  /* 0x000000ffff6e7224 */ /* 0x100fe200078e0077 */
[-C--:B------:R-:W-:Y:S01]  /*118f0*/  MOV R103, R119.reuse ;  /* 0x0000007700677202 */ /* 0x080fe20000000f00 */
[--C-:B------:R-:W-:Y:S01]  /*11900*/  IMAD.MOV.U32 R108, RZ, RZ, R119.reuse ;  /* 0x000000ffff6c7224 */ /* 0x100fe200078e0077 */
[-C--:B------:R-:W-:Y:S01]  /*11910*/  MOV R100, R119.reuse ;  /* 0x0000007700647202 */ /* 0x080fe20000000f00 */
[--C-:B------:R-:W-:Y:S01]  /*11920*/  IMAD.MOV.U32 R107, RZ, RZ, R119.reuse ;  /* 0x000000ffff6b7224 */ /* 0x100fe200078e0077 */
        /* <DEDUP_REMOVED lines=10> */
[----:B------:R-:W-:Y:S01]  /*119d0*/  MOV R76, R119 ;  /* 0x00000077004c7202 */ /* 0x000fe20000000f00 */
[----:B------:R-:W-:-:S02]  /*119e0*/  IMAD.MOV.U32 R96, RZ, RZ, R119 ;  /* 0x000000ffff607224 */ /* 0x000fc400078e0077 */
[--C-:B------:R-:W-:Y:S02]  /*119f0*/  IMAD.MOV.U32 R92, RZ, RZ, R119.reuse ;  /* 0x000000ffff5c7224 */ /* 0x100fe400078e0077 */
[--C-:B------:R-:W-:Y:S01]  /*11a00*/  IMAD.MOV.U32 R90, RZ, RZ, R119.reuse ;  /* 0x000000ffff5a7224 */ /* 0x100fe200078e0077 */
[----:B------:R-:W4:Y:S01]  /*11a10*/  MUFU.TANH R11, R31 ;  /* 0x0000001f000b7308 */ /* 0x000f220000002400 */
[--C-:B------:R-:W-:Y:S02]  /*11a20*/  IMAD.MOV.U32 R86, RZ, RZ, R119.reuse ;  /* 0x000000ffff567224 */ /* 0x100fe400078e0077 */
[--C-:B------:R-:W-:Y:S02]  /*11a30*/  IMAD.MOV.U32 R84, RZ, RZ, R119.reuse ;  /* 0x000000ffff547224 */ /* 0x100fe400078e0077 */
[--C-:B------:R-:W-:Y:S02]  /*11a40*/  IMAD.MOV.U32 R80, RZ, RZ, R119.reuse ;  /* 0x000000ffff507224 */ /* 0x100fe400078e0077 */
[--C-:B------:R-:W-:Y:S01]  /*11a50*/  IMAD.MOV.U32 R78, RZ, RZ, R119.reuse ;  /* 0x000000ffff4e7224 */ /* 0x100fe200078e0077 */
[----:B------:R-:W4:Y:S01]  /*11a60*/  MUFU.TANH R40, R40 ;  /* 0x0000002800287308 */ /* 0x000f220000002400 */
[----:B------:R-:W-:-:S02]  /*11a70*/  IMAD.MOV.U32 R74, RZ, RZ, R119 ;  /* 0x000000ffff4a7224 */ /* 0x000fc400078e0077 */
[----:B------:R-:W-:-:S05]  /*11a80*/  IMAD.MOV.U32 R72, RZ, RZ, R119 ;  /* 0x000000ffff487224 */ /* 0x000fca00078e0077 */
[----:B------:R-:W4:Y:S08]  /*11a90*/  MUFU.TANH R13, R34 ;  /* 0x00000022000d7308 */ /* 0x000f300000002400 */
[----:B------:R-:W4:Y:S08]  /*11aa0*/  MUFU.TANH R41, R41 ;  /* 0x0000002900297308 */ /* 0x000f300000002400 */
[----:B------:R-:W-:Y:S08]  /*11ab0*/  MUFU.TANH R73, R59 ;  /* 0x0000003b00497308 */ /* 0x000ff00000002400 */
        /* <DEDUP_REMOVED lines=9> */
[----:B------:R0:W4:Y:S08]  /*11b50*/  MUFU.TANH R27, R42 ;  /* 0x0000002a001b7308 */ /* 0x0001300000002400 */
[----:B------:R-:W-:Y:S01]  /*11b60*/  MUFU.TANH R0, R43 ;  /* 0x0000002b00007308 */ /* 0x000fe20000002400 */
[----:B0-----:R-:W-:-:S07]  /*11b70*/  IMAD.MOV.U32 R42, RZ, RZ, R119 ;  /* 0x000000ffff2a7224 */ /* 0x001fce00078e0077 */
[----:B------:R-:W0:Y:S08]  /*11b80*/  MUFU.TANH R49, R49 ;  /* 0x0000003100317308 */ /* 0x000e300000002400 */
[----:B------:R-:W0:Y:S08]  /*11b90*/  MUFU.TANH R52, R52 ;  /* 0x0000003400347308 */ /* 0x000e300000002400 */
[----:B------:R1:W0:Y:S08]  /*11ba0*/  MUFU.TANH R31, R46 ;  /* 0x0000002e001f7308 */ /* 0x0002300000002400 */
[----:B------:R-:W0:Y:S01]  /*11bb0*/  MUFU.TANH R75, R53 ;  /* 0x00000035004b7308 */ /* 0x000e220000002400 */
[----:B-1----:R-:W-:-:S07]  /*11bc0*/  MOV R46, R119 ;  /* 0x00000077002e7202 */ /* 0x002fce0000000f00 */
[----:B------:R-:W1:Y:S08]  /*11bd0*/  MUFU.TANH R4, R47 ;  /* 0x0000002f00047308 */ /* 0x000e700000002400 */
[----:B------:R-:W1:Y:S08]  /*11be0*/  MUFU.TANH R56, R56 ;  /* 0x0000003800387308 */ /* 0x000e700000002400 */
[----:B------:R3:W1:Y:S08]  /*11bf0*/  MUFU.TANH R35, R50 ;  /* 0x0000003200237308 */ /* 0x0006700000002400 */
[----:B------:R1:W1:Y:S01]  /*11c00*/  MUFU.TANH R79, R57 ;  /* 0x00000039004f7308 */ /* 0x0002620000002400 */
[----:B---3--:R-:W-:-:S07]  /*11c10*/  IMAD.MOV.U32 R50, RZ, RZ, R119 ;  /* 0x000000ffff327224 */ /* 0x008fce00078e0077 */
[----:B------:R-:W3:Y:S08]  /*11c20*/  MUFU.TANH R60, R60 ;  /* 0x0000003c003c7308 */ /* 0x000ef00000002400 */
[----:B------:R-:W3:Y:S01]  /*11c30*/  MUFU.TANH R54, R54 ;  /* 0x0000003600367308 */ /* 0x000ee20000002400 */
[----:B--2---:R-:W-:-:S04]  /*11c40*/  IMAD.IADD R12, R12, 0x1, R142 ;  /* 0x000000010c0c7824 */ /* 0x004fc800078e028e */
[----:B------:R-:W-:Y:S02]  /*11c50*/  IMAD R14, R143, -0x60, R12 ;  /* 0xffffffa08f0e7824 */ /* 0x000fe400078e020c */
[----:B------:R-:W-:Y:S01]  /*11c60*/  FMUL.FTZ R12, R69, UR4 ;  /* 0x00000004450c7c20 */ /* 0x000fe20008410000 */
[----:B------:R-:W2:Y:S02]  /*11c70*/  MUFU.TANH R61, R61 ;  /* 0x0000003d003d7308 */ /* 0x000ea40000002400 */
[C---:B------:R-:W-:Y:S02]  /*11c80*/  ISETP.GT.AND P6, PT, R14.reuse, RZ, PT ;  /* 0x000000ff0e00720c */ /* 0x040fe40003fc4270 */
[C---:B------:R-:W-:Y:S02]  /*11c90*/  ISETP.GT.AND P5, PT, R14.reuse, 0x1, PT ;  /* 0x000000010e00780c */ /* 0x040fe40003fa4270 */
[----:B------:R-:W-:Y:S02]  /*11ca0*/  ISETP.GT.AND P4, PT, R14, 0x8, PT ;  /* 0x000000080e00780c */ /* 0x000fe40003f84270 */
[----:B------:R-:W2:Y:S01]  /*11cb0*/  MUFU.TANH R64, R64 ;  /* 0x0000004000407308 */ /* 0x000ea20000002400 */
[----:B------:R-:W-:-:S02]  /*11cc0*/  FSEL R93, R24, -INF , P6 ;  /* 0xff800000185d7808 */ /* 0x000fc40003000000 */
[----:B------:R-:W-:Y:S02]  /*11cd0*/  FSEL R20, R25, -INF , P5 ;  /* 0xff80000019147808 */ /* 0x000fe40002800000 */
[----:B------:R-:W-:Y:S02]  /*11ce0*/  ISETP.GT.AND P3, PT, R14, 0x9, PT ;  /* 0x000000090e00780c */ /* 0x000fe40003f64270 */
[----:B------:R-:W-:Y:S01]  /*11cf0*/  FSEL R97, R28, -INF , P4 ;  /* 0xff8000001c617808 */ /* 0x000fe20002000000 */
[----:B------:R-:W2:Y:S01]  /*11d00*/  MUFU.TANH R58, R58 ;  /* 0x0000003a003a7308 */ /* 0x000ea20000002400 */
[----:B------:R-:W-:Y:S02]  /*11d10*/  FMNMX.FTZ R24, R93, R20, !PT ;  /* 0x000000145d187209 */ /* 0x000fe40007810000 */
[----:B------:R-:W-:Y:S02]  /*11d20*/  ISETP.GT.AND P2, PT, R14, 0x10, PT ;  /* 0x000000100e00780c */ /* 0x000fe40003f44270 */
[----:B----4-:R-:W-:-:S02]  /*11d30*/  FSEL R99, R29, -INF , P3 ;  /* 0xff8000001d637808 */ /* 0x010fc40001800000 */
[----:B------:R-:W-:Y:S01]  /*11d40*/  FMNMX.FTZ R24, R97, R24, !PT ;  /* 0x0000001861187209 */ /* 0x000fe20007810000 */
[----:B------:R-:W4:Y:S01]  /*11d50*/  MUFU.TANH R68, R68 ;  /* 0x0000004400447308 */ /* 0x000f220000002400 */
[----:B------:R-:W-:Y:S02]  /*11d60*/  ISETP.GT.AND P1, PT, R14, 0x11, PT ;  /* 0x000000110e00780c */ /* 0x000fe40003f24270 */
[----:B------:R-:W-:Y:S02]  /*11d70*/  FSEL R69, R32, -INF , P2 ;  /* 0xff80000020457808 */ /* 0x000fe40001000000 */
[----:B------:R-:W-:Y:S02]  /*11d80*/  FMNMX.FTZ R24, R99, R24, !PT ;  /* 0x0000001863187209 */ /* 0x000fe40007810000 */
[----:B------:R-:W-:Y:S01]  /*11d90*/  FSEL R7, R7, -INF , P6 ;  /* 0xff80000007077808 */ /* 0x000fe20003000000 */
[----:B------:R-:W4:Y:S01]  /*11da0*/  MUFU.TANH R12, R12 ;  /* 0x0000000c000c7308 */ /* 0x000f220000002400 */
[----:B------:R-:W-:-:S02]  /*11db0*/  ISETP.GT.AND P6, PT, R14, 0x18, PT ;  /* 0x000000180e00780c */ /* 0x000fc40003fc4270 */
[----:B------:R-:W-:Y:S02]  /*11dc0*/  FSEL R59, R33, -INF , P1 ;  /* 0xff800000213b7808 */ /* 0x000fe40000800000 */
[----:B------:R-:W-:Y:S02]  /*11dd0*/  FMNMX.FTZ R24, R69, R24, !PT ;  /* 0x0000001845187209 */ /* 0x000fe40007810000 */
[----:B------:R-:W-:Y:S01]  /*11de0*/  FSEL R6, R6, -INF , P5 ;  /* 0xff80000006067808 */ /* 0x000fe20002800000 */
[----:B------:R-:W-:Y:S01]  /*11df0*/  MUFU.TANH R62, R62 ;  /* 0x0000003e003e7308 */ /* 0x000fe20000002400 */
[----:B------:R-:W-:Y:S02]  /*11e00*/  ISETP.GT.AND P5, PT, R14, 0x19, PT ;  /* 0x000000190e00780c */ /* 0x000fe40003fa4270 */
[----:B------:R-:W-:Y:S02]  /*11e10*/  FSEL R65, R36, -INF , P6 ;  /* 0xff80000024417808 */ /* 0x000fe40003000000 */
[----:B------:R-:W-:-:S02]  /*11e20*/  FMNMX.FTZ R24, R59, R24, !PT ;  /* 0x000000183b187209 */ /* 0x000fc40007810000 */
[----:B------:R-:W-:Y:S01]  /*11e30*/  FSEL R9, R9, -INF , P4 ;  /* 0xff80000009097808 */ /* 0x000fe20002000000 */
[----:B------:R-:W4:Y:S01]  /*11e40*/  MUFU.TANH R66, R66 ;  /* 0x0000004200427308 */ /* 0x000f220000002400 */
[C---:B------:R-:W-:Y:S02]  /*11e50*/  ISETP.GT.AND P4, PT, R14.reuse, 0x20, PT ;  /* 0x000000200e00780c */ /* 0x040fe40003f84270 */
[----:B------:R-:W-:Y:S02]  /*11e60*/  FSEL R55, R37, -INF , P5 ;  /* 0xff80000025377808 */ /* 0x000fe40002800000 */
[----:B------:R-:W-:Y:S02]  /*11e70*/  FMNMX.FTZ R24, R65, R24, !PT ;  /* 0x0000001841187209 */ /* 0x000fe40007810000 */
[----:B------:R-:W-:Y:S01]  /*11e80*/  FSEL R11, R11, -INF , P3 ;  /* 0xff8000000b0b7808 */ /* 0x000fe20001800000 */
[----:B------:R-:W-:Y:S01]  /*11e90*/  MUFU.TANH R70, R70 ;  /* 0x0000004600467308 */ /* 0x000fe20000002400 */
[----:B------:R-:W-:-:S02]  /*11ea0*/  ISETP.GT.AND P3, PT, R14, 0x21, PT ;  /* 0x000000210e00780c */ /* 0x000fc40003f64270 */
[----:B------:R-:W-:Y:S02]  /*11eb0*/  FSEL R51, R40, -INF , P4 ;  /* 0xff80000028337808 */ /* 0x000fe40002000000 */
[----:B------:R-:W-:Y:S02]  /*11ec0*/  FMNMX.FTZ R24, R55, R24, !PT ;  /* 0x0000001837187209 */ /* 0x000fe40007810000 */
[----:B------:R-:W-:Y:S01]  /*11ed0*/  FSEL R13, R13, -INF , P2 ;  /* 0xff8000000d0d7808 */ /* 0x000fe20001000000 */
[----:B------:R4:W4:Y:S01]  /*11ee0*/  MUFU.TANH R95, R71 ;  /* 0x00000047005f7308 */ /* 0x0009220000002400 */
[----:B------:R-:W-:Y:S02]  /*11ef0*/  ISETP.GT.AND P2, PT, R14, 0x28, PT ;  /* 0x000000280e00780c */ /* 0x000fe40003f44270 */
[----:B------:R-:W-:Y:S02]  /*11f00*/  FSEL R43, R41, -INF , P3 ;  /* 0xff800000292b7808 */ /* 0x000fe40001800000 */
[----:B------:R-:W-:-:S02]  /*11f10*/  FMNMX.FTZ R24, R51, R24, !PT ;  /* 0x0000001833187209 */ /* 0x000fc40007810000 */
[----:B------:R-:W-:Y:S02]  /*11f20*/  FSEL R15, R15, -INF , P1 ;  /* 0xff8000000f0f7808 */ /* 0x000fe40000800000 */
[----:B------:R-:W-:Y:S02]  /*11f30*/  ISETP.GT.AND P1, PT, R14, 0x29, PT ;  /* 0x000000290e00780c */ /* 0x000fe40003f24270 */
[----:B------:R-:W-:Y:S01]  /*11f40*/  FSEL R37, R44, -INF , P2 ;  /* 0xff8000002c257808 */ /* 0x000fe20001000000 */
[----:B------:R-:W-:Y:S01]  /*11f50*/  IMAD.MOV.U32 R44, RZ, RZ, R119 ;  /* 0x000000ffff2c7224 */ /* 0x000fe200078e0077 */
[----:B------:R-:W-:Y:S02]  /*11f60*/  FMNMX.FTZ R24, R43, R24, !PT ;  /* 0x000000182b187209 */ /* 0x000fe40007810000 */
[----:B------:R-:W-:Y:S02]  /*11f70*/  FSEL R21, R21, -INF , P6 ;  /* 0xff80000015157808 */ /* 0x000fe40003000000 */
[----:B------:R-:W-:-:S02]  /*11f80*/  ISETP.GT.AND P6, PT, R14, 0x30, PT ;  /* 0x000000300e00780c */ /* 0x000fc40003fc4270 */
[----:B------:R-:W-:Y:S02]  /*11f90*/  FSEL R45, R45, -INF , P1 ;  /* 0xff8000002d2d7808 */ /* 0x000fe40000800000 */
[----:B------:R-:W-:Y:S02]  /*11fa0*/  FMNMX.FTZ R24, R37, R24, !PT ;  /* 0x0000001825187209 */ /* 0x000fe40007810000 */
[----:B------:R-:W-:Y:S02]  /*11fb0*/  FSEL R25, R39, -INF , P5 ;  /* 0xff80000027197808 */ /* 0x000fe40002800000 */
[----:B------:R-:W-:Y:S02]  /*11fc0*/  ISETP.GT.AND P5, PT, R14, 0x31, PT ;  /* 0x000000310e00780c */ /* 0x000fe40003fa4270 */
[----:B------:R-:W-:Y:S01]  /*11fd0*/  FSEL R47, R48, -INF , P6 ;  /* 0xff800000302f7808 */ /* 0x000fe20003000000 */
[----:B------:R-:W-:Y:S01]  /*11fe0*/  IMAD.MOV.U32 R48, RZ, RZ, R119 ;  /* 0x000000ffff307224 */ /* 0x000fe200078e0077 */
[----:B------:R-:W-:-:S02]  /*11ff0*/  FMNMX.FTZ R24, R45, R24, !PT ;  /* 0x000000182d187209 */ /* 0x000fc40007810000 */
[----:B------:R-:W-:Y:S02]  /*12000*/  FSEL R27, R27, -INF , P4 ;  /* 0xff8000001b1b7808 */ /* 0x000fe40002000000 */
[----:B------:R-:W-:Y:S02]  /*12010*/  ISETP.GT.AND P4, PT, R14, 0x38, PT ;  /* 0x000000380e00780c */ /* 0x000fe40003f84270 */
[----:B0-----:R-:W-:Y:S02]  /*12020*/  FSEL R53, R49, -INF , P5 ;  /* 0xff80000031357808 */ /* 0x001fe40002800000 */
[----:B------:R-:W-:Y:S02]  /*12030*/  FMNMX.FTZ R24, R47, R24, !PT ;  /* 0x000000182f187209 */ /* 0x000fe40007810000 */
[----:B------:R-:W-:Y:S01]  /*12040*/  FSEL R29, R0, -INF , P3 ;  /* 0xff800000001d7808 */ /* 0x000fe20001800000 */
[----:B------:R-:W-:Y:S01]  /*12050*/  IMAD.U32 R0, RZ, RZ, UR5 ;  /* 0x00000005ff007e24 */ /* 0x000fe2000f8e00ff */
[----:B------:R-:W-:-:S02]  /*12060*/  ISETP.GT.AND P3, PT, R14, 0x39, PT ;  /* 0x000000390e00780c */ /* 0x000fc40003f64270 */
[----:B-1----:R-:W-:Y:S02]  /*12070*/  FSEL R57, R52, -INF , P4 ;  /* 0xff80000034397808 */ /* 0x002fe40002000000 */
[----:B------:R-:W-:Y:S02]  /*12080*/  FMNMX.FTZ R24, R53, R24, !PT ;  /* 0x0000001835187209 */ /* 0x000fe40007810000 */
[----:B------:R-:W-:Y:S02]  /*12090*/  FSEL R31, R31, -INF , P2 ;  /* 0xff8000001f1f7808 */ /* 0x000fe40001000000 */
        /* <DEDUP_REMOVED lines=14> */
[----:B---3--:R-:W-:Y:S01]  /*12180*/  FSEL R81, R60, -INF , P6 ;  /* 0xff8000003c517808 */ /* 0x008fe20003000000 */
[----:B------:R-:W-:Y:S01]  /*12190*/  IMAD.MOV.U32 R60, RZ, RZ, R119 ;  /* 0x000000ffff3c7224 */ /* 0x000fe200078e0077 */
[----:B------:R-:W-:-:S02]  /*121a0*/  FMNMX.FTZ R24, R79, R24, !PT ;  /* 0x000000184f187209 */ /* 0x000fc40007810000 */
[----:B------:R-:W-:Y:S01]  /*121b0*/  FSEL R41, R54, -INF , P4 ;  /* 0xff80000036297808 */ /* 0x000fe20002000000 */
[----:B------:R-:W-:Y:S01]  /*121c0*/  IMAD.MOV.U32 R54, RZ, RZ, R119 ;  /* 0x000000ffff367224 */ /* 0x000fe200078e0077 */
[----:B------:R-:W-:Y:S02]  /*121d0*/  ISETP.GT.AND P4, PT, R14, 0x50, PT ;  /* 0x000000500e00780c */ /* 0x000fe40003f84270 */
[----:B--2---:R-:W-:Y:S02]  /*121e0*/  FSEL R83, R61, -INF , P5 ;  /* 0xff8000003d537808 */ /* 0x004fe40002800000 */
[----:B------:R-:W-:Y:S02]  /*121f0*/  FMNMX.FTZ R24, R81, R24, !PT ;  /* 0x0000001851187209 */ /* 0x000fe40007810000 */
[----:B------:R-:W-:Y:S02]  /*12200*/  FSEL R49, R10, -INF , P3 ;  /* 0xff8000000a317808 */ /* 0x000fe40001800000 */
[----:B------:R-:W-:-:S02]  /*12210*/  ISETP.GT.AND P3, PT, R14, 0x51, PT ;  /* 0x000000510e00780c */ /* 0x000fc40003f64270 */
[----:B------:R-:W-:Y:S02]  /*12220*/  FSEL R85, R64, -INF , P4 ;  /* 0xff80000040557808 */ /* 0x000fe40002000000 */
[----:B------:R-:W-:Y:S02]  /*12230*/  FMNMX.FTZ R24, R83, R24, !PT ;  /* 0x0000001853187209 */ /* 0x000fe40007810000 */
[----:B------:R-:W-:Y:S02]  /*12240*/  FSEL R61, R58, -INF , P2 ;  /* 0xff8000003a3d7808 */ /* 0x000fe40001000000 */
[----:B------:R-:W-:Y:S02]  /*12250*/  ISETP.GT.AND P2, PT, R14, 0x58, PT ;  /* 0x000000580e00780c */ /* 0x000fe40003f44270 */
[----:B------:R-:W-:Y:S02]  /*12260*/  FSEL R87, R87, -INF , P3 ;  /* 0xff80000057577808 */ /* 0x000fe40001800000 */
[----:B------:R-:W-:-:S02]  /*12270*/  FMNMX.FTZ R24, R85, R24, !PT ;  /* 0x0000001855187209 */ /* 0x000fc40007810000 */
[----:B------:R-:W-:Y:S02]  /*12280*/  FSEL R73, R73, -INF , P1 ;  /* 0xff80000049497808 */ /* 0x000fe40000800000 */
[----:B------:R-:W-:Y:S02]  /*12290*/  ISETP.GT.AND P1, PT, R14, 0x59, PT ;  /* 0x000000590e00780c */ /* 0x000fe40003f24270 */
[----:B----4-:R-:W-:Y:S01]  /*122a0*/  FSEL R89, R68, -INF , P2 ;  /* 0xff80000044597808 */ /* 0x010fe20001000000 */
[----:B------:R-:W-:Y:S01]  /*122b0*/  IMAD.MOV.U32 R68, RZ, RZ, R119 ;  /* 0x000000ffff447224 */ /* 0x000fe200078e0077 */
[----:B------:R-:W-:Y:S02]  /*122c0*/  FMNMX.FTZ R24, R87, R24, !PT ;  /* 0x0000001857187209 */ /* 0x000fe40007810000 */
[----:B------:R-:W-:Y:S02]  /*122d0*/  FSEL R91, R12, -INF , P1 ;  /* 0xff8000000c5b7808 */ /* 0x000fe40000800000 */
[----:B------:R-:W-:-:S02]  /*122e0*/  FMNMX.FTZ R24, R89, R24, !PT ;  /* 0x0000001859187209 */ /* 0x000fc40007810000 */
[----:B------:R-:W-:Y:S01]  /*122f0*/  FSEL R71, R66, -INF , P4 ;  /* 0xff80000042477808 */ /* 0x000fe20002000000 */
[----:B------:R-:W-:Y:S01]  /*12300*/  IMAD.MOV.U32 R66, RZ, RZ, R119 ;  /* 0x000000ffff427224 */ /* 0x000fe200078e0077 */
[----:B------:R-:W-:Y:S02]  /*12310*/  FMNMX.FTZ R24, R91, R24, !PT ;  /* 0x000000185b187209 */ /* 0x000fe40007810000 */
[----:B------:R-:W-:Y:S02]  /*12320*/  FSEL R95, R95, -INF , P1 ;  /* 0xff8000005f5f7808 */ /* 0x000fe40000800000 */
[-C--:B------:R-:W-:Y:S01]  /*12330*/  MOV R64, R119.reuse ;  /* 0x0000007700407202 */ /* 0x080fe20000000f00 */
[----:B------:R-:W0:Y:S01]  /*12340*/  SHFL.BFLY PT, R5, R24, 0x2, 0x1f ;  /* 0x0c401f0018057f89 */ /* 0x000e2200000e0000 */
[-C--:B------:R-:W-:Y:S02]  /*12350*/  MOV R58, R119.reuse ;  /* 0x00000077003a7202 */ /* 0x080fe40000000f00 */
[----:B------:R-:W-:-:S02]  /*12360*/  MOV R52, R119 ;  /* 0x0000007700347202 */ /* 0x000fc40000000f00 */
[----:B------:R-:W-:Y:S02]  /*12370*/  MOV R40, R119 ;  /* 0x0000007700287202 */ /* 0x000fe40000000f00 */
[----:B0-----:R-:W-:-:S05]  /*12380*/  FMNMX.FTZ R10, R24, R5, !PT ;  /* 0x00000005180a7209 */ /* 0x001fca0007810000 */
[----:B------:R-:W0:Y:S02]  /*12390*/  SHFL.BFLY PT, R5, R10, 0x1, 0x1f ;  /* 0x0c201f000a057f89 */ /* 0x000e2400000e0000 */
[----:B0-----:R-:W-:Y:S02]  /*123a0*/  FMNMX.FTZ R5, R10, R5, !PT ;  /* 0x000000050a057209 */ /* 0x001fe40007810000 */
[----:B------:R-:W-:Y:S02]  /*123b0*/  FMNMX.FTZ R10, R7, R6, !PT ;  /* 0x00000006070a7209 */ /* 0x000fe40007810000 */
[C---:B------:R-:W-:Y:S01]  /*123c0*/  FSETP.NEU.FTZ.AND P0, PT, R5.reuse, -INF , PT ;  /* 0xff8000000500780b */ /* 0x040fe20003f1d000 */
[----:B------:R-:W-:Y:S01]  /*123d0*/  FMUL.FTZ R4, R5, R0 ;  /* 0x0000000005047220 */ /* 0x000fe20000410000 */
[----:B------:R-:W-:-:S04]  /*123e0*/  FMNMX.FTZ R10, R9, R10, !PT ;  /* 0x0000000a090a7209 */ /* 0x000fc80007810000 */
[----:B------:R-:W-:Y:S02]  /*123f0*/  FMNMX.FTZ R10, R11, R10, !PT ;  /* 0x0000000a0b0a7209 */ /* 0x000fe40007810000 */
[----:B------:R-:W-:Y:S02]  /*12400*/  FSEL R12, R4, RZ, P0 ;  /* 0x000000ff040c7208 */ /* 0x000fe40000000000 */
[----:B------:R-:W-:Y:S01]  /*12410*/  FMNMX.FTZ R10, R13, R10, !PT ;  /* 0x0000000a0d0a7209 */ /* 0x000fe20007810000 */
[----:B------:R0:W1:Y:S01]  /*12420*/  MUFU.TANH R4, R63 ;  /* 0x0000003f00047308 */ /* 0x0000620000002400 */
[----:B------:R-:W-:Y:S01]  /*12430*/  ISETP.NE.AND P0, PT, R8, RZ, PT ;  /* 0x000000ff0800720c */ /* 0x000fe20003f05270 */
[--C-:B------:R-:W-:Y:S01]  /*12440*/  FFMA.FTZ R186, R65, R0, -R12.reuse ;  /* 0x0000000041ba7223 */ /* 0x100fe2000001080c */
[----:B------:R-:W-:Y:S01]  /*12450*/  FMNMX.FTZ R10, R15, R10, !PT ;  /* 0x0000000a0f0a7209 */ /* 0x000fe20007810000 */
[-CC-:B------:R-:W-:Y:S01]  /*12460*/  FFMA.FTZ R184, R69, R0.reuse, -R12.reuse ;  /* 0x0000000045b87223 */ /* 0x180fe2000001080c */
[----:B------:R-:W-:Y:S01]  /*12470*/  FSEL R65, R62, -INF , P6 ;  /* 0xff8000003e417808 */ /* 0x000fe20003000000 */
[--C-:B------:R-:W-:Y:S01]  /*12480*/  FFMA.FTZ R180, R51, R0, -R12.reuse ;  /* 0x0000000033b47223 */ /* 0x100fe2000001080c */
[----:B------:R-:W-:Y:S01]  /*12490*/  FMNMX.FTZ R10, R21, R10, !PT ;  /* 0x0000000a150a7209 */ /* 0x000fe20007810000 */
[----:B------:R2:W3:Y:S01]  /*124a0*/  MUFU.TANH R8, R67 ;  /* 0x0000004300087308 */ /* 0x0004e20000002400 */
[-CC-:B------:R-:W-:Y:S01]  /*124b0*/  FFMA.FTZ R188, R93, R0.reuse, -R12.reuse ;  /* 0x000000005dbc7223 */ /* 0x180fe2000001080c */
[----:B------:R-:W-:Y:S01]  /*124c0*/  FSEL R93, R70, -INF , P2 ;  /* 0xff800000465d7808 */ /* 0x000fe20001000000 */
[--C-:B------:R-:W-:Y:S01]  /*124d0*/  FFMA.FTZ R190, R97, R0, -R12.reuse ;  /* 0x0000000061be7223 */ /* 0x100fe2000001080c */
[----:B------:R-:W-:Y:S01]  /*124e0*/  FMNMX.FTZ R10, R25, R10, !PT ;  /* 0x0000000a190a7209 */ /* 0x000fe20007810000 */
[-CC-:B0-----:R-:W-:Y:S01]  /*124f0*/  FFMA.FTZ R63, R20, R0.reuse, -R12.reuse ;  /* 0x00000000143f7223 */ /* 0x181fe2000001080c */
[-CC-:B------:R-:W-:Y:S01]  /*12500*/  FFMA.FTZ R182, R37, R0.reuse, -R12.reuse ;  /* 0x0000000025b67223 */ /* 0x180fe2000001080c */
[--C-:B------:R-:W-:Y:S01]  /*12510*/  FFMA.FTZ R37, R45, R0, -R12.reuse ;  /* 0x000000002d257223 */ /* 0x100fe2000001080c */
[----:B------:R-:W-:Y:S01]  /*12520*/  FMNMX.FTZ R10, R27, R10, !PT ;  /* 0x0000000a1b0a7209 */ /* 0x000fe20007810000 */
[-CC-:B------:R-:W-:Y:S01]  /*12530*/  FFMA.FTZ R176, R47, R0.reuse, -R12.reuse ;  /* 0x000000002fb07223 */ /* 0x180fe2000001080c */
[----:B-1----:R-:W-:Y:S01]  /*12540*/  FSEL R69, R4, -INF , P5 ;  /* 0xff80000004457808 */ /* 0x002fe20002800000 */
[--C-:B------:R-:W-:Y:S01]  /*12550*/  FFMA.FTZ R45, R53, R0, -R12.reuse ;  /* 0x00000000352d7223 */ /* 0x100fe2000001080c */
[----:B------:R-:W-:Y:S01]  /*12560*/  FMNMX.FTZ R10, R29, R10, !PT ;  /* 0x0000000a1d0a7209 */ /* 0x000fe20007810000 */
[-CC-:B------:R-:W-:Y:S01]  /*12570*/  FFMA.FTZ R178, R57, R0.reuse, -R12.reuse ;  /* 0x0000000039b27223 */ /* 0x180fe2000001080c */
[-CC-:B------:R-:W-:Y:S01]  /*12580*/  FFMA.FTZ R47, R75, R0.reuse, -R12.reuse ;  /* 0x000000004b2f7223 */ /* 0x180fe2000001080c */
[--C-:B------:R-:W-:Y:S01]  /*12590*/  FFMA.FTZ R172, R77, R0, -R12.reuse ;  /* 0x000000004dac7223 */ /* 0x100fe2000001080c */
[----:B------:R-:W-:Y:S01]  /*125a0*/  FMNMX.FTZ R10, R31, R10, !PT ;  /* 0x0000000a1f0a7209 */ /* 0x000fe20007810000 */
[-CC-:B--2---:R-:W-:Y:S01]  /*125b0*/  FFMA.FTZ R67, R99, R0.reuse, -R12.reuse ;  /* 0x0000000063437223 */ /* 0x184fe2000001080c */
[----:B---3--:R-:W-:Y:S01]  /*125c0*/  FSEL R51, R8, -INF , P3 ;  /* 0xff80000008337808 */ /* 0x008fe20001800000 */
[--C-:B------:R-:W-:Y:S01]  /*125d0*/  FFMA.FTZ R59, R59, R0, -R12.reuse ;  /* 0x000000003b3b7223 */ /* 0x100fe2000001080c */
[----:B------:R-:W-:Y:S01]  /*125e0*/  FMNMX.FTZ R10, R33, R10, !PT ;  /* 0x0000000a210a7209 */ /* 0x000fe20007810000 */
[-CC-:B------:R-:W-:Y:S01]  /*125f0*/  FFMA.FTZ R55, R55, R0.reuse, -R12.reuse ;  /* 0x0000000037377223 */ /* 0x180fe2000001080c */
[-CC-:B------:R-:W-:Y:S01]  /*12600*/  FFMA.FTZ R43, R43, R0.reuse, -R12.reuse ;  /* 0x000000002b2b7223 */ /* 0x180fe2000001080c */
        /* <DEDUP_REMOVED lines=8> */
[----:B------:R-:W-:Y:S01]  /*12690*/  FFMA.FTZ R77, R91, R0, -R12 ;  /* 0x000000005b4d7223 */ /* 0x000fe2000001080c */
[----:B------:R-:W-:Y:S01]  /*126a0*/  FMNMX.FTZ R10, R41, R10, !PT ;  /* 0x0000000a290a7209 */ /* 0x000fe20007810000 */
[----:B------:R-:W-:Y:S01]  /*126b0*/  MUFU.EX2 R188, R188 ;  /* 0x000000bc00bc7308 */ /* 0x000fe20000000800 */
[--C-:B------:R-:W-:Y:S01]  /*126c0*/  IMAD.MOV.U32 R99, RZ, RZ, R119.reuse ;  /* 0x000000ffff637224 */ /* 0x100fe200078e0077 */
[-C--:B------:R-:W-:Y:S01]  /*126d0*/  MOV R91, R119.reuse ;  /* 0x00000077005b7202 */ /* 0x080fe20000000f00 */
[--C-:B------:R-:W-:Y:S01]  /*126e0*/  IMAD.MOV.U32 R89, RZ, RZ, R119.reuse ;  /* 0x000000ffff597224 */ /* 0x100fe200078e0077 */
[----:B------:R-:W-:Y:S01]  /*126f0*/  FMNMX.FTZ R10, R49, R10, !PT ;  /* 0x0000000a310a7209 */ /* 0x000fe20007810000 */
[--C-:B------:R-:W-:Y:S01]  /*12700*/  IMAD.MOV.U32 R87, RZ, RZ, R119.reuse ;  /* 0x000000ffff577224 */ /* 0x100fe200078e0077 */
[-C--:B------:R-:W-:Y:S01]  /*12710*/  MOV R85, R119.reuse ;  /* 0x0000007700557202 */ /* 0x080fe20000000f00 */
[--C-:B------:R-:W-:Y:S01]  /*12720*/  IMAD.MOV.U32 R83, RZ, RZ, R119.reuse ;  /* 0x000000ffff537224 */ /* 0x100fe200078e0077 */
[----:B------:R-:W-:Y:S01]  /*12730*/  FMNMX.FTZ R10, R61, R10, !PT ;  /* 0x0000000a3d0a7209 */ /* 0x000fe20007810000 */
[----:B------:R-:W0:Y:S01]  /*12740*/  MUFU.EX2 R63, R63 ;  /* 0x0000003f003f7308 */ /* 0x000e220000000800 */
[--C-:B------:R-:W-:Y:S01]  /*12750*/  IMAD.MOV.U32 R81, RZ, RZ, R119.reuse ;  /* 0x000000ffff517224 */ /* 0x100fe200078e0077 */
[----:B------:R-:W-:Y:S01]  /*12760*/  MOV R79, R119 ;  /* 0x00000077004f7202 */ /* 0x000fe20000000f00 */
[----:B------:R-:W-:Y:S01]  /*12770*/  IMAD.MOV.U32 R62, RZ, RZ, R119 ;  /* 0x000000ffff3e7224 */ /* 0x000fe200078e0077 */
[----:B------:R-:W-:-:S02]  /*12780*/  FMNMX.FTZ R10, R73, R10, !PT ;  /* 0x0000000a490a7209 */ /* 0x000fc40007810000 */
[----:B------:R-:W-:Y:S02]  /*12790*/  MOV R70, R119 ;  /* 0x0000007700467202 */ /* 0x000fe40000000f00 */
[----:B------:R-:W-:Y:S01]  /*127a0*/  FMNMX.FTZ R10, R65, R10, !PT ;  /* 0x0000000a410a7209 */ /* 0x000fe20007810000 */
[----:B------:R-:W1:Y:S03]  /*127b0*/  MUFU.EX2 R190, R190 ;  /* 0x000000be00be7308 */ /* 0x000e660000000800 */
[----:B------:R-:W-:-:S04]  /*127c0*/  FMNMX.FTZ R10, R69, R10, !PT ;  /* 0x0000000a450a7209 */ /* 0x000fc80007810000 */
[----:B------:R-:W-:Y:S01]  /*127d0*/  FMNMX.FTZ R10, R71, R10, !PT ;  /* 0x0000000a470a7209 */ /* 0x000fe20007810000 */
[----:B------:R-:W2:Y:S03]  /*127e0*/  MUFU.EX2 R67, R67 ;  /* 0x0000004300437308 */ /* 0x000ea60000000800 */
[----:B------:R-:W-:-:S04]  /*127f0*/  FMNMX.FTZ R10, R51, R10, !PT ;  /* 0x0000000a330a7209 */ /* 0x000fc80007810000 */
[----:B------:R-:W-:Y:S01]  /*12800*/  FMNMX.FTZ R10, R93, R10, !PT ;  /* 0x0000000a5d0a7209 */ /* 0x000fe20007810000 */
[----:B------:R-:W3:Y:S03]  /*12810*/  MUFU.EX2 R184, R184 ;  /* 0x000000b800b87308 */ /* 0x000ee60000000800 */
[----:B------:R-:W-:-:S05]  /*12820*/  FMNMX.FTZ R10, R95, R10, !PT ;  /* 0x0000000a5f0a7209 */ /* 0x000fca0007810000 */
[----:B------:R-:W4:Y:S01]  /*12830*/  SHFL.BFLY PT, R97, R10, 0x2, 0x1f ;  /* 0x0c401f000a617f89 */ /* 0x000f2200000e0000 */
[----:B------:R-:W3:Y:S08]  /*12840*/  MUFU.EX2 R59, R59 ;  /* 0x0000003b003b7308 */ /* 0x000ef00000000800 */
[----:B------:R-:W3:Y:S08]  /*12850*/  MUFU.EX2 R186, R186 ;  /* 0x000000ba00ba7308 */ /* 0x000ef00000000800 */
[----:B------:R-:W3:Y:S01]  /*12860*/  MUFU.EX2 R55, R55 ;  /* 0x0000003700377308 */ /* 0x000ee20000000800 */
[----:B----4-:R-:W-:-:S07]  /*12870*/  FMNMX.FTZ R97, R10, R97, !PT ;  /* 0x000000610a617209 */ /* 0x010fce0007810000 */
[----:B------:R-:W-:Y:S01]  /*12880*/  MUFU.EX2 R180, R180 ;  /* 0x000000b400b47308 */ /* 0x000fe20000000800 */
[----:B------:R-:W4:Y:S07]  /*12890*/  SHFL.BFLY PT, R4, R97, 0x1, 0x1f ;  /* 0x0c201f0061047f89 */ /* 0x000f2e00000e0000 */
[----:B------:R-:W-:Y:S08]  /*128a0*/  MUFU.EX2 R43, R43 ;  /* 0x0000002b002b7308 */ /* 0x000ff00000000800 */
[----:B------:R-:W-:Y:S08]  /*128b0*/  MUFU.EX2 R182, R182 ;  /* 0x000000b600b67308 */ /* 0x000ff00000000800 */
[----:B------:R-:W-:Y:S01]  /*128c0*/  MUFU.EX2 R37, R37 ;  /* 0x0000002500257308 */ /* 0x000fe20000000800 */
[----:B----4-:R-:W-:-:S02]  /*128d0*/  FMNMX.FTZ R4, R97, R4, !PT ;  /* 0x0000000461047209 */ /* 0x010fc40007810000 */
[----:B------:R-:W-:Y:S02]  /*128e0*/  MOV R97, R119 ;  /* 0x0000007700617202 */ /* 0x000fe40000000f00 */
[C---:B------:R-:W-:Y:S01]  /*128f0*/  FSETP.NEU.FTZ.AND P1, PT, R4.reuse, -INF , PT ;  /* 0xff8000000400780b */ /* 0x040fe20003f3d000 */
[----:B------:R-:W-:Y:S02]  /*12900*/  FMUL.FTZ R8, R4, R0 ;  /* 0x0000000004087220 */ /* 0x000fe40000410000 */
[----:B------:R-:W-:Y:S03]  /*12910*/  MUFU.EX2 R176, R176 ;  /* 0x000000b000b07308 */ /* 0x000fe60000000800 */
[----:B------:R-:W-:Y:S02]  /*12920*/  FSEL R12, R8, RZ, P1 ;  /* 0x000000ff080c7208 */ /* 0x000fe40000800000 */
[----:B------:R-:W-:-:S03]  /*12930*/  ISETP.GE.AND P1, PT, R142, 0x61, PT ;  /* 0x000000618e00780c */ /* 0x000fc60003f26270 */
[----:B------:R-:W-:Y:S01]  /*12940*/  MUFU.EX2 R45, R45 ;  /* 0x0000002d002d7308 */ /* 0x000fe20000000800 */
[-CC-:B------:R-:W-:Y:S01]  /*12950*/  FFMA.FTZ R189, R7, R0.reuse, -R12.reuse ;  /* 0x0000000007bd7223 */ /* 0x180fe2000001080c */
[-CC-:B------:R-:W-:Y:S01]  /*12960*/  FFMA.FTZ R6, R6, R0.reuse, -R12.reuse ;  /* 0x0000000006067223 */ /* 0x180fe2000001080c */
[-CC-:B------:R-:W-:Y:S01]  /*12970*/  FFMA.FTZ R191, R9, R0.reuse, -R12.reuse ;  /* 0x0000000009bf7223 */ /* 0x180fe2000001080c */
[-CC-:B------:R-:W-:Y:S01]  /*12980*/  FFMA.FTZ R8, R11, R0.reuse, -R12.reuse ;  /* 0x000000000b087223 */ /* 0x180fe2000001080c */
[-CC-:B------:R-:W-:Y:S01]  /*12990*/  FFMA.FTZ R185, R13, R0.reuse, -R12.reuse ;  /* 0x000000000db97223 */ /* 0x180fe2000001080c */
[----:B0-----:R-:W-:Y:S01]  /*129a0*/  FADD.FTZ R7, R188, R63 ;  /* 0x0000003fbc077221 */ /* 0x001fe20000010000 */
[-CC-:B------:R-:W-:Y:S01]  /*129b0*/  FFMA.FTZ R10, R15, R0.reuse, -R12.reuse ;  /* 0x000000000f0a7223 */ /* 0x180fe2000001080c */
[----:B------:R-:W-:Y:S01]  /*129c0*/  MUFU.EX2 R189, R189 ;  /* 0x000000bd00bd7308 */ /* 0x000fe20000000800 */
[-CC-:B------:R-:W-:Y:S01]  /*129d0*/  FFMA.FTZ R187, R21, R0.reuse, -R12.reuse ;  /* 0x0000000015bb7223 */ /* 0x180fe2000001080c */
[----:B-1----:R-:W-:Y:S01]  /*129e0*/  FADD.FTZ R28, R190, R7 ;  /* 0x00000007be1c7221 */ /* 0x002fe20000010000 */
[-CC-:B------:R-:W-:Y:S01]  /*129f0*/  FFMA.FTZ R25, R25, R0.reuse, -R12.reuse ;  /* 0x0000000019197223 */ /* 0x180fe2000001080c */
[-CC-:B------:R-:W-:Y:S01]  /*12a00*/  FFMA.FTZ R27, R27, R0.reuse, -R12.reuse ;  /* 0x000000001b1b7223 */ /* 0x180fe2000001080c */
[-C--:B------:R-:W-:Y:S01]  /*12a10*/  FFMA.FTZ R29, R29, R0.reuse, -R12 ;  /* 0x000000001d1d7223 */ /* 0x080fe2000001080c */
[----:B--2---:R-:W-:Y:S01]  /*12a20*/  FADD.FTZ R7, R67, R28 ;  /* 0x0000001c43077221 */ /* 0x004fe20000010000 */
[-CC-:B------:R-:W-:Y:S01]  /*12a30*/  FFMA.FTZ R31, R31, R0.reuse, -R12.reuse ;  /* 0x000000001f1f7223 */ /* 0x180fe2000001080c */
[----:B------:R-:W0:Y:S01]  /*12a40*/  MUFU.EX2 R6, R6 ;  /* 0x0000000600067308 */ /* 0x000e220000000800 */
[-CC-:B------:R-:W-:Y:S01]  /*12a50*/  FFMA.FTZ R33, R33, R0.reuse, -R12.reuse ;  /* 0x0000000021217223 */ /* 0x180fe2000001080c */
[----:B---3--:R-:W-:Y:S01]  /*12a60*/  FADD.FTZ R30, R184, R7 ;  /* 0x00000007b81e7221 */ /* 0x008fe20000010000 */
[-CC-:B------:R-:W-:Y:S01]  /*12a70*/  FFMA.FTZ R35, R35, R0.reuse, -R12.reuse ;  /* 0x0000000023237223 */ /* 0x180fe2000001080c */
[-CC-:B------:R-:W-:Y:S01]  /*12a80*/  FFMA.FTZ R39, R39, R0.reuse, -R12.reuse ;  /* 0x0000000027277223 */ /* 0x180fe2000001080c */
[-C--:B------:R-:W-:Y:S01]  /*12a90*/  FFMA.FTZ R41, R41, R0.reuse, -R12 ;  /* 0x0000000029297223 */ /* 0x080fe2000001080c */
[----:B------:R-:W-:Y:S01]  /*12aa0*/  FADD.FTZ R9, R59, R30 ;  /* 0x0000001e3b097221 */ /* 0x000fe20000010000 */
[-CC-:B------:R-:W-:Y:S01]  /*12ab0*/  FFMA.FTZ R49, R49, R0.reuse, -R12.reuse ;  /* 0x0000000031317223 */ /* 0x180fe2000001080c */
[----:B------:R-:W1:Y:S01]  /*12ac0*/  MUFU.EX2 R191, R191 ;  /* 0x000000bf00bf7308 */ /* 0x000e620000000800 */
[-CC-:B------:R-:W-:Y:S01]  /*12ad0*/  FFMA.FTZ R61, R61, R0.reuse, -R12.reuse ;  /* 0x000000003d3d7223 */ /* 0x180fe2000001080c */
[----:B------:R-:W-:Y:S01]  /*12ae0*/  FADD.FTZ R32, R186, R9 ;  /* 0x00000009ba207221 */ /* 0x000fe20000010000 */
[-CC-:B------:R-:W-:Y:S01]  /*12af0*/  FFMA.FTZ R73, R73, R0.reuse, -R12.reuse ;  /* 0x0000000049497223 */ /* 0x180fe2000001080c */
[-CC-:B------:R-:W-:Y:S01]  /*12b00*/  FFMA.FTZ R65, R65, R0.reuse, -R12.reuse ;  /* 0x0000000041417223 */ /* 0x180fe2000001080c */
[-C--:B------:R-:W-:Y:S01]  /*12b10*/  FFMA.FTZ R69, R69, R0.reuse, -R12 ;  /* 0x0000000045457223 */ /* 0x080fe2000001080c */
[----:B------:R-:W-:Y:S01]  /*12b20*/  FADD.FTZ R9, R55, R32 ;  /* 0x0000002037097221 */ /* 0x000fe20000010000 */
[-C--:B------:R-:W-:Y:S01]  /*12b30*/  FFMA.FTZ R71, R71, R0.reuse, -R12 ;  /* 0x0000000047477223 */ /* 0x080fe2000001080c */
[----:B------:R-:W2:Y:S01]  /*12b40*/  MUFU.EX2 R8, R8 ;  /* 0x0000000800087308 */ /* 0x000ea20000000800 */
[----:B0-----:R-:W-:Y:S01]  /*12b50*/  FADD.FTZ R28, R189, R6 ;  /* 0x00000006bd1c7221 */ /* 0x001fe20000010000 */
[----:B------:R-:W-:Y:S01]  /*12b60*/  FADD.FTZ R32, R180, R9 ;  /* 0x00000009b4207221 */ /* 0x000fe20000010000 */
[-CC-:B------:R-:W-:Y:S01]  /*12b70*/  FFMA.FTZ R51, R51, R0.reuse, -R12.reuse ;  /* 0x0000000033337223 */ /* 0x180fe2000001080c */
[-CC-:B------:R-:W-:Y:S01]  /*12b80*/  FFMA.FTZ R93, R93, R0.reuse, -R12.reuse ;  /* 0x000000005d5d7223 */ /* 0x180fe2000001080c */
[----:B------:R-:W-:Y:S01]  /*12b90*/  FFMA.FTZ R95, R95, R0, -R12 ;  /* 0x000000005f5f7223 */ /* 0x000fe2000001080c */
[----:B------:R-:W-:Y:S01]  /*12ba0*/  FADD.FTZ R9, R43, R32 ;  /* 0x000000202b097221 */ /* 0x000fe20000010000 */
[----:B------:R-:W-:Y:S01]  /*12bb0*/  F2FP.F16.F32.PACK_AB R189, R6, R189 ;  /* 0x000000bd06bd723e */ /* 0x000fe200000000ff */
[----:B------:R-:W0:Y:S01]  /*12bc0*/  MUFU.EX2 R185, R185 ;  /* 0x000000b900b97308 */ /* 0x000e220000000800 */
[----:B-1----:R-:W-:Y:S01]  /*12bd0*/  FADD.FTZ R7, R191, R28 ;  /* 0x0000001cbf077221 */ /* 0x002fe20000010000 */
[----:B------:R-:W-:Y:S01]  /*12be0*/  FADD.FTZ R34, R182, R9 ;  /* 0x00000009b6227221 */ /* 0x000fe20000010000 */
[----:B------:R-:W-:Y:S01]  /*12bf0*/  F2FP.F16.F32.PACK_AB R188, R63, R188 ;  /* 0x000000bc3fbc723e */ /* 0x000fe200000000ff */
[----:B------:R-:W-:Y:S01]  /*12c00*/  IMAD.MOV.U32 R63, RZ, RZ, R119 ;  /* 0x000000ffff3f7224 */ /* 0x000fe200078e0077 */
[----:B------:R-:W-:-:S02]  /*12c10*/  F2FP.F16.F32.PACK_AB R190, R67, R190 ;  /* 0x000000be43be723e */ /* 0x000fc400000000ff */
[----:B------:R-:W-:Y:S01]  /*12c20*/  F2FP.F16.F32.PACK_AB R184, R59, R184 ;  /* 0x000000b83bb8723e */ /* 0x000fe200000000ff */
[----:B------:R-:W1:Y:S01]  /*12c30*/  MUFU.EX2 R10, R10 ;  /* 0x0000000a000a7308 */ /* 0x000e620000000800 */
[C---:B--2---:R-:W-:Y:S01]  /*12c40*/  FADD.FTZ R30, R8.reuse, R7 ;  /* 0x00000007081e7221 */ /* 0x044fe20000010000 */
[----:B------:R-:W-:Y:S01]  /*12c50*/  F2FP.F16.F32.PACK_AB R186, R55, R186 ;  /* 0x000000ba37ba723e */ /* 0x000fe200000000ff */
[----:B------:R-:W-:Y:S01]  /*12c60*/  IMAD.MOV.U32 R59, RZ, RZ, R119 ;  /* 0x000000ffff3b7224 */ /* 0x000fe200078e0077 */
[----:B------:R-:W-:Y:S02]  /*12c70*/  F2FP.F16.F32.PACK_AB R180, R43, R180 ;  /* 0x000000b42bb4723e */ /* 0x000fe400000000ff */
[----:B------:R-:W-:Y:S02]  /*12c80*/  F2FP.F16.F32.PACK_AB R182, R37, R182 ;  /* 0x000000b625b6723e */ /* 0x000fe400000000ff */
[----:B------:R-:W2:Y:S01]  /*12c90*/  MUFU.EX2 R187, R187 ;  /* 0x000000bb00bb7308 */ /* 0x000ea20000000800 */
[----:B0-----:R-:W-:Y:S01]  /*12ca0*/  FADD.FTZ R7, R185, R30 ;  /* 0x0000001eb9077221 */ /* 0x001fe20000010000 */
[----:B------:R-:W-:-:S02]  /*12cb0*/  F2FP.F16.F32.PACK_AB R191, R8, R191 ;  /* 0x000000bf08bf723e */ /* 0x000fc400000000ff */
[-C--:B------:R-:W-:Y:S02]  /*12cc0*/  MOV R67, R119.reuse ;  /* 0x0000007700437202 */ /* 0x080fe40000000f00 */
[----:B------:R-:W-:Y:S02]  /*12cd0*/  MOV R55, R119 ;  /* 0x0000007700377202 */ /* 0x000fe40000000f00 */
[----:B------:R0:W3:Y:S01]  /*12ce0*/  MUFU.EX2 R14, R25 ;  /* 0x00000019000e7308 */ /* 0x0000e20000000800 */
[C---:B-1----:R-:W-:Y:S01]  /*12cf0*/  FADD.FTZ R30, R10.reuse, R7 ;  /* 0x000000070a1e7221 */ /* 0x042fe20000010000 */
[----:B------:R-:W-:Y:S02]  /*12d00*/  F2FP.F16.F32.PACK_AB R185, R10, R185 ;  /* 0x000000b90ab9723e */ /* 0x000fe400000000ff */
[----:B------:R-:W-:-:S04]  /*12d10*/  MOV R43, R119 ;  /* 0x00000077002b7202 */ /* 0x000fc80000000f00 */
[----:B------:R-:W1:Y:S01]  /*12d20*/  MUFU.EX2 R27, R27 ;  /* 0x0000001b001b7308 */ /* 0x000e620000000800 */
[----:B--2---:R-:W-:Y:S01]  /*12d30*/  FADD.FTZ R7, R187, R30 ;  /* 0x0000001ebb077221 */ /* 0x004fe20000010000 */
[----:B0-----:R-:W-:-:S06]  /*12d40*/  MOV R25, R119 ;  /* 0x0000007700197202 */ /* 0x001fcc0000000f00 */
[----:B------:R0:W2:Y:S01]  /*12d50*/  MUFU.EX2 R20, R29 ;  /* 0x0000001d00147308 */ /* 0x0000a20000000800 */
[C---:B---3--:R-:W-:Y:S01]  /*12d60*/  FADD.FTZ R32, R14.reuse, R7 ;  /* 0x000000070e207221 */ /* 0x048fe20000010000 */
[----:B------:R-:W-:Y:S01]  /*12d70*/  FADD.FTZ R7, R37, R34 ;  /* 0x0000002225077221 */ /* 0x000fe20000010000 */
[----:B------:R-:W-:Y:S02]  /*12d80*/  F2FP.F16.F32.PACK_AB R187, R14, R187 ;  /* 0x000000bb0ebb723e */ /* 0x000fe400000000ff */
[----:B------:R-:W-:Y:S01]  /*12d90*/  MOV R37, R119 ;  /* 0x0000007700257202 */ /* 0x000fe20000000f00 */
[----:B------:R-:W-:Y:S01]  /*12da0*/  FADD.FTZ R34, R176, R7 ;  /* 0x00000007b0227221 */ /* 0x000fe20000010000 */
[----:B------:R-:W-:Y:S01]  /*12db0*/  F2FP.F16.F32.PACK_AB R176, R45, R176 ;  /* 0x000000b02db0723e */ /* 0x000fe200000000ff */
[----:B------:R-:W3:Y:S01]  /*12dc0*/  MUFU.EX2 R31, R31 ;  /* 0x0000001f001f7308 */ /* 0x000ee20000000800 */
[----:B-1----:R-:W-:Y:S01]  /*12dd0*/  FADD.FTZ R3, R27, R32 ;  /* 0x000000201b037221 */ /* 0x002fe20000010000 */
[----:B------:R-:W-:Y:S01]  /*12de0*/  FADD.FTZ R7, R45, R34 ;  /* 0x000000222d077221 */ /* 0x000fe20000010000 */
[----:B------:R-:W-:-:S02]  /*12df0*/  IMAD.MOV.U32 R45, RZ, RZ, R119 ;  /* 0x000000ffff2d7224 */ /* 0x000fc400078e0077 */
[----:B0-----:R-:W-:-:S03]  /*12e00*/  IMAD.MOV.U32 R29, RZ, RZ, R119 ;  /* 0x000000ffff1d7224 */ /* 0x001fc600078e0077 */
[----:B------:R0:W1:Y:S01]  /*12e10*/  MUFU.EX2 R24, R33 ;  /* 0x0000002100187308 */ /* 0x0000620000000800 */
[C---:B--2---:R-:W-:Y:S01]  /*12e20*/  FADD.FTZ R32, R20.reuse, R3 ;  /* 0x0000000314207221 */ /* 0x044fe20000010000 */
[----:B------:R-:W-:Y:S01]  /*12e30*/  F2FP.F16.F32.PACK_AB R181, R20, R27 ;  /* 0x0000001b14b5723e */ /* 0x000fe200000000ff */
[----:B------:R-:W-:-:S05]  /*12e40*/  IMAD.MOV.U32 R27, RZ, RZ, R119 ;  /* 0x000000ffff1b7224 */ /* 0x000fca00078e0077 */
[----:B------:R-:W2:Y:S01]  /*12e50*/  MUFU.EX2 R178, R178 ;  /* 0x000000b200b27308 */ /* 0x000ea20000000800 */
[----:B---3--:R-:W-:Y:S01]  /*12e60*/  FADD.FTZ R3, R31, R32 ;  /* 0x000000201f037221 */ /* 0x008fe20000010000 */
[----:B0-----:R-:W-:-:S06]  /*12e70*/  IMAD.MOV.U32 R33, RZ, RZ, R119 ;  /* 0x000000ffff217224 */ /* 0x001fcc00078e0077 */
        /* <DEDUP_REMOVED lines=8> */
[----:B0-----:R-:W-:-:S07]  /*12f00*/  FADD.FTZ R3, R35, R34 ;  /* 0x0000002223037221 */ /* 0x001fce0000010000 */
[----:B------:R-:W0:Y:S01]  /*12f10*/  MUFU.EX2 R172, R172 ;  /* 0x000000ac00ac7308 */ /* 0x000e220000000800 */
[C---:B-1----:R-:W-:Y:S01]  /*12f20*/  FADD.FTZ R7, R47.reuse, R36 ;  /* 0x000000242f077221 */ /* 0x042fe20000010000 */
[----:B------:R-:W-:Y:S01]  /*12f30*/  F2FP.F16.F32.PACK_AB R178, R47, R178 ;  /* 0x000000b22fb2723e */ /* 0x000fe200000000ff */
[--C-:B------:R-:W-:Y:S02]  /*12f40*/  IMAD.MOV.U32 R47, RZ, RZ, R119.reuse ;  /* 0x000000ffff2f7224 */ /* 0x100fe400078e0077 */
[----:B--2---:R-:W-:-:S03]  /*12f50*/  IMAD.MOV.U32 R39, RZ, RZ, R119 ;  /* 0x000000ffff277224 */ /* 0x004fc600078e0077 */
[----:B------:R-:W1:Y:S01]  /*12f60*/  MUFU.EX2 R41, R41 ;  /* 0x0000002900297308 */ /* 0x000e620000000800 */
[C---:B---3--:R-:W-:Y:S01]  /*12f70*/  FADD.FTZ R12, R26.reuse, R3 ;  /* 0x000000031a0c7221 */ /* 0x048fe20000010000 */
[----:B------:R-:W-:Y:S01]  /*12f80*/  F2FP.F16.F32.PACK_AB R177, R26, R35 ;  /* 0x000000231ab1723e */ /* 0x000fe200000000ff */
[--C-:B------:R-:W-:Y:S02]  /*12f90*/  IMAD.MOV.U32 R35, RZ, RZ, R119.reuse ;  /* 0x000000ffff237224 */ /* 0x100fe400078e0077 */
[----:B------:R-:W-:-:S03]  /*12fa0*/  IMAD.MOV.U32 R26, RZ, RZ, R119 ;  /* 0x000000ffff1a7224 */ /* 0x000fc600078e0077 */
[----:B------:R-:W2:Y:S01]  /*12fb0*/  MUFU.EX2 R53, R53 ;  /* 0x0000003500357308 */ /* 0x000ea20000000800 */
[----:B0-----:R-:W-:-:S07]  /*12fc0*/  FADD.FTZ R34, R172, R7 ;  /* 0x00000007ac227221 */ /* 0x001fce0000010000 */
[----:B------:R0:W3:Y:S01]  /*12fd0*/  MUFU.EX2 R28, R49 ;  /* 0x00000031001c7308 */ /* 0x0000e20000000800 */
[----:B-1----:R-:W-:-:S07]  /*12fe0*/  FADD.FTZ R3, R41, R12 ;  /* 0x0000000c29037221 */ /* 0x002fce0000010000 */
[----:B------:R-:W1:Y:S01]  /*12ff0*/  MUFU.EX2 R174, R174 ;  /* 0x000000ae00ae7308 */ /* 0x000e620000000800 */
[C---:B--2---:R-:W-:Y:S01]  /*13000*/  FADD.FTZ R7, R53.reuse, R34 ;  /* 0x0000002235077221 */ /* 0x044fe20000010000 */
[----:B------:R-:W-:Y:S01]  /*13010*/  F2FP.F16.F32.PACK_AB R172, R53, R172 ;  /* 0x000000ac35ac723e */ /* 0x000fe200000000ff */
[----:B------:R-:W-:Y:S01]  /*13020*/  IMAD.MOV.U32 R53, RZ, RZ, R119 ;  /* 0x000000ffff357224 */ /* 0x000fe200078e0077 */
[----:B0-----:R-:W-:-:S04]  /*13030*/  MOV R49, R119 ;  /* 0x0000007700317202 */ /* 0x001fc80000000f00 */
[----:B------:R-:W0:Y:S01]  /*13040*/  MUFU.EX2 R61, R61 ;  /* 0x0000003d003d7308 */ /* 0x000e220000000800 */
[C---:B---3--:R-:W-:Y:S01]  /*13050*/  FADD.FTZ R34, R28.reuse, R3 ;  /* 0x000000031c227221 */ /* 0x048fe20000010000 */
[----:B------:R-:W-:Y:S01]  /*13060*/  F2FP.F16.F32.PACK_AB R179, R28, R41 ;  /* 0x000000291cb3723e */ /* 0x000fe200000000ff */
[----:B------:R-:W-:Y:S01]  /*13070*/  IMAD.MOV.U32 R41, RZ, RZ, R119 ;  /* 0x000000ffff297224 */ /* 0x000fe200078e0077 */
[----:B------:R-:W-:-:S04]  /*13080*/  MOV R28, R119 ;  /* 0x00000077001c7202 */ /* 0x000fc80000000f00 */
[----:B------:R-:W2:Y:S01]  /*13090*/  MUFU.EX2 R57, R57 ;  /* 0x0000003900397308 */ /* 0x000ea20000000800 */
[----:B-1----:R-:W-:-:S07]  /*130a0*/  FADD.FTZ R36, R174, R7 ;  /* 0x00000007ae247221 */ /* 0x002fce0000010000 */
[----:B------:R1:W3:Y:S01]  /*130b0*/  MUFU.EX2 R30, R73 ;  /* 0x00000049001e7308 */ /* 0x0002e20000000800 */
[----:B0-----:R-:W-:-:S07]  /*130c0*/  FADD.FTZ R3, R61, R34 ;  /* 0x000000223d037221 */ /* 0x001fce0000010000 */
[----:B------:R-:W0:Y:S01]  /*130d0*/  MUFU.EX2 R168, R168 ;  /* 0x000000a800a87308 */ /* 0x000e220000000800 */
[C---:B--2---:R-:W-:Y:S01]  /*130e0*/  FADD.FTZ R7, R57.reuse, R36 ;  /* 0x0000002439077221 */ /* 0x044fe20000010000 */
[----:B------:R-:W-:Y:S01]  /*130f0*/  F2FP.F16.F32.PACK_AB R174, R57, R174 ;  /* 0x000000ae39ae723e */ /* 0x000fe200000000ff */
[----:B------:R-:W-:Y:S01]  /*13100*/  IMAD.MOV.U32 R57, RZ, RZ, R119 ;  /* 0x000000ffff397224 */ /* 0x000fe200078e0077 */
[----:B-1----:R-:W-:-:S04]  /*13110*/  MOV R73, R119 ;  /* 0x0000007700497202 */ /* 0x002fc80000000f00 */
[----:B------:R-:W1:Y:S01]  /*13120*/  MUFU.EX2 R65, R65 ;  /* 0x0000004100417308 */ /* 0x000e620000000800 */
[C---:B---3--:R-:W-:Y:S01]  /*13130*/  FADD.FTZ R34, R30.reuse, R3 ;  /* 0x000000031e227221 */ /* 0x048fe20000010000 */
[----:B------:R-:W-:Y:S01]  /*13140*/  F2FP.F16.F32.PACK_AB R173, R30, R61 ;  /* 0x0000003d1ead723e */ /* 0x000fe200000000ff */
[----:B------:R-:W-:Y:S01]  /*13150*/  IMAD.MOV.U32 R30, RZ, RZ, R119 ;  /* 0x000000ffff1e7224 */ /* 0x000fe200078e0077 */
[----:B------:R-:W-:-:S04]  /*13160*/  MOV R61, R119 ;  /* 0x00000077003d7202 */ /* 0x000fc80000000f00 */
[----:B------:R-:W2:Y:S01]  /*13170*/  MUFU.EX2 R75, R75 ;  /* 0x0000004b004b7308 */ /* 0x000ea20000000800 */
[----:B0-----:R-:W-:-:S07]  /*13180*/  FADD.FTZ R36, R168, R7 ;  /* 0x00000007a8247221 */ /* 0x001fce0000010000 */
[----:B------:R0:W3:Y:S01]  /*13190*/  MUFU.EX2 R32, R69 ;  /* 0x0000004500207308 */ /* 0x0000e20000000800 */
[----:B-1----:R-:W-:-:S07]  /*131a0*/  FADD.FTZ R3, R65, R34 ;  /* 0x0000002241037221 */ /* 0x002fce0000010000 */
[----:B------:R-:W1:Y:S01]  /*131b0*/  MUFU.EX2 R71, R71 ;  /* 0x0000004700477308 */ /* 0x000e620000000800 */
[C---:B--2---:R-:W-:Y:S01]  /*131c0*/  FADD.FTZ R7, R75.reuse, R36 ;  /* 0x000000244b077221 */ /* 0x044fe20000010000 */
[----:B------:R-:W-:Y:S01]  /*131d0*/  F2FP.F16.F32.PACK_AB R168, R75, R168 ;  /* 0x000000a84ba8723e */ /* 0x000fe200000000ff */
[--C-:B------:R-:W-:Y:S02]  /*131e0*/  IMAD.MOV.U32 R75, RZ, RZ, R119.reuse ;  /* 0x000000ffff4b7224 */ /* 0x100fe400078e0077 */
[----:B0-----:R-:W-:-:S03]  /*131f0*/  IMAD.MOV.U32 R69, RZ, RZ, R119 ;  /* 0x000000ffff457224 */ /* 0x001fc600078e0077 */
[----:B------:R0:W2:Y:S01]  /*13200*/  MUFU.EX2 R12, R51 ;  /* 0x00000033000c7308 */ /* 0x0000a20000000800 */
[C---:B---3--:R-:W-:Y:S01]  /*13210*/  FADD.FTZ R36, R32.reuse, R3 ;  /* 0x0000000320247221 */ /* 0x048fe20000010000 */
[----:B------:R-:W-:Y:S01]  /*13220*/  F2FP.F16.F32.PACK_AB R175, R32, R65 ;  /* 0x0000004120af723e */ /* 0x000fe200000000ff */
[--C-:B------:R-:W-:Y:S02]  /*13230*/  IMAD.MOV.U32 R65, RZ, RZ, R119.reuse ;  /* 0x000000ffff417224 */ /* 0x100fe400078e0077 */
[----:B------:R-:W-:-:S03]  /*13240*/  IMAD.MOV.U32 R32, RZ, RZ, R119 ;  /* 0x000000ffff207224 */ /* 0x000fc600078e0077 */
[----:B------:R-:W3:Y:S01]  /*13250*/  MUFU.EX2 R170, R170 ;  /* 0x000000aa00aa7308 */ /* 0x000ee20000000800 */
[----:B-1----:R-:W-:Y:S01]  /*13260*/  FADD.FTZ R3, R71, R36 ;  /* 0x0000002447037221 */ /* 0x002fe20000010000 */
[--C-:B0-----:R-:W-:Y:S02]  /*13270*/  IMAD.MOV.U32 R51, RZ, RZ, R119.reuse ;  /* 0x000000ffff337224 */ /* 0x101fe400078e0077 */
[----:B------:R-:W-:-:S04]  /*13280*/  IMAD.MOV.U32 R36, RZ, RZ, R119 ;  /* 0x000000ffff247224 */ /* 0x000fc800078e0077 */
[----:B------:R-:W0:Y:S01]  /*13290*/  MUFU.EX2 R93, R93 ;  /* 0x0000005d005d7308 */ /* 0x000e220000000800 */
[C---:B--2---:R-:W-:Y:S01]  /*132a0*/  FADD.FTZ R6, R12.reuse, R3 ;  /* 0x000000030c067221 */ /* 0x044fe20000010000 */
[----:B------:R-:W-:Y:S01]  /*132b0*/  F2FP.F16.F32.PACK_AB R169, R12, R71 ;  /* 0x000000470ca9723e */ /* 0x000fe200000000ff */
[----:B------:R-:W-:Y:S02]  /*132c0*/  IMAD.MOV.U32 R12, RZ, RZ, 0x3f800000 ;  /* 0x3f800000ff0c7424 */ /* 0x000fe400078e00ff */
[----:B------:R-:W-:-:S03]  /*132d0*/  IMAD.MOV.U32 R71, RZ, RZ, R119 ;  /* 0x000000ffff477224 */ /* 0x000fc600078e0077 */
[----:B------:R-:W1:Y:S01]  /*132e0*/  MUFU.EX2 R77, R77 ;  /* 0x0000004d004d7308 */ /* 0x000e620000000800 */
[----:B---3--:R-:W-:-:S07]  /*132f0*/  FADD.FTZ R38, R170, R7 ;  /* 0x00000007aa267221 */ /* 0x008fce0000010000 */
[----:B------:R2:W3:Y:S01]  /*13300*/  MUFU.EX2 R34, R95 ;  /* 0x0000005f00227308 */ /* 0x0004e20000000800 */
[----:B0-----:R-:W-:Y:S01]  /*13310*/  FADD.FTZ R3, R93, R6 ;  /* 0x000000065d037221 */ /* 0x001fe20000010000 */
[C---:B-1----:R-:W-:Y:S01]  /*13320*/  FADD.FTZ R215, R77.reuse, R38 ;  /* 0x000000264dd77221 */ /* 0x042fe20000010000 */
[----:B------:R-:W-:Y:S01]  /*13330*/  F2FP.F16.F32.PACK_AB R170, R77, R170 ;  /* 0x000000aa4daa723e */ /* 0x000fe200000000ff */
[--C-:B--2---:R-:W-:Y:S02]  /*13340*/  IMAD.MOV.U32 R95, RZ, RZ, R119.reuse ;  /* 0x000000ffff5f7224 */ /* 0x104fe400078e0077 */
[--C-:B------:R-:W-:Y:S02]  /*13350*/  IMAD.MOV.U32 R77, RZ, RZ, R119.reuse ;  /* 0x000000ffff4d7224 */ /* 0x100fe400078e0077 */
[----:B------:R-:W-:Y:S02]  /*13360*/  IMAD.MOV.U32 R38, RZ, RZ, R119 ;  /* 0x000000ffff267224 */ /* 0x000fe400078e0077 */
[C---:B---3--:R-:W-:Y:S01]  /*13370*/  FADD.FTZ R214, R34.reuse, R3 ;  /* 0x0000000322d67221 */ /* 0x048fe20000010000 */
[----:B------:R-:W-:Y:S01]  /*13380*/  F2FP.F16.F32.PACK_AB R171, R34, R93 ;  /* 0x0000005d22ab723e */ /* 0x000fe200000000ff */
[----:B------:R-:W-:Y:S01]  /*13390*/  IMAD.MOV.U32 R3, RZ, RZ, 0x3f800000 ;  /* 0x3f800000ff037424 */ /* 0x000fe200078e00ff */
[----:B------:R-:W-:Y:S01]  /*133a0*/  MOV R34, R119 ;  /* 0x0000007700227202 */ /* 0x000fe20000000f00 */
[----:B------:R-:W-:Y:S01]  /*133b0*/  IMAD.MOV.U32 R93, RZ, RZ, R119 ;  /* 0x000000ffff5d7224 */ /* 0x000fe200078e0077 */
[----:B------:R-:W-:Y:S06]  /*133c0*/  @!P1 BRA `(.L_x_3918) ;  /* 0x0000002c00149947 */ /* 0x000fec0003800000 */
[----:B------:R-:W-:Y:S01]  /*133d0*/  VIADD R8, R143, 0xfffffffe ;  /* 0xfffffffe8f087836 */ /* 0x000fe20000000000 */
[----:B------:R-:W-:Y:S01]  /*133e0*/  MOV R9, R4 ;  /* 0x0000000400097202 */ /* 0x000fe20000000f00 */
[----:B------:R-:W-:Y:S01]  /*133f0*/  IMAD.MOV.U32 R10, RZ, RZ, R5 ;  /* 0x000000ffff0a7224 */ /* 0x000fe200078e0005 */
[----:B------:R-:W-:Y:S01]  /*13400*/  MOV R7, R209 ;  /* 0x000000d100077202 */ /* 0x000fe20000000f00 */
        /* <DEDUP_REMOVED lines=49> */
[----:B------:R-:W-:-:S07]  /*13720*/  CS2R R24, SRZ ;  /* 0x0000000000187805 */ /* 0x000fce000001ff00 */
.L_x_3931:
[----:B------:R-:W-:-:S04]  /*13730*/  ISETP.NE.AND P1, PT, R7, 0x1, PT ;  /* 0x000000010700780c */ /* 0x000fc80003f25270 */
[----:B------:R-:W-:-:S04]  /*13740*/  SEL R5, RZ, 0x1, P1 ;  /* 0x00000001ff057807 */ /* 0x000fc80000800000 */
[----:B------:R-:W-:Y:S01]  /*13750*/  LOP3.LUT R220, R6, R5, RZ, 0x3c, !PT ;  /* 0x0000000506dc7212 */ /* 0x000fe200078e3cff */
[----:B------:R-:W-:Y:S06]  /*13760*/  @!P0 BRA `(.L_x_3919) ;  /* 0x0000000000048947 */ /* 0x000fec0003800000 */
[----:B------:R-:W-:Y:S01]  /*13770*/  BPT.TRAP 0x1 ;  /* 0x000000040000795c */ /* 0x000fe20000300000 */
.L_x_3919:
[----:B------:R-:W-:Y:S01]  /*13780*/  VIADD R209, R7, 0x1 ;  /* 0x0000000107d17836 */ /* 0x000fe20000000000 */
[----:B------:R-:W-:-:S04]  /*13790*/  SHF.L.U32 R0, R220, 0x1f, RZ ;  /* 0x0000001fdc007819 */ /* 0x000fc800000006ff */
[----:B------:R-:W-:-:S04]  /*137a0*/  ISETP.NE.AND P1, PT, R209, 0x2, PT ;  /* 0x00000002d100780c */ /* 0x000fc80003f25270 */
[----:B------:R-:W-:-:S04]  /*137b0*/  SEL R209, R209, RZ, P1 ;  /* 0x000000ffd1d17207 */ /* 0x000fc80000800000 */
[----:B------:R-:W-:-:S04]  /*137c0*/  LEA R11, R209, R2, 0x3 ;  /* 0x00000002d10b7211 */ /* 0x000fc800078e18ff */
[----:B------:R0:W1:Y:S01]  /*137d0*/  SYNCS.PHASECHK.TRANS64.TRYWAIT P1, [R11+URZ+0x30830], R0 ;  /* 0x030830000b0075a7 */ /* 0x000062000802017f */
[----:B------:R-:W-:Y:S05]  /*137e0*/  @!P0 BRA `(.L_x_3920) ;  /* 0x0000000000048947 */ /* 0x000fea0003800000 */
[----:B------:R-:W-:Y:S01]  /*137f0*/  BPT.TRAP 0x1 ;  /* 0x000000040000795c */ /* 0x000fe20000300000 */
.L_x_3920:
[----:B------:R-:W-:Y:S01]  /*13800*/  IMAD R126, R209, 0x900, R221 ;  /* 0x00000900d17e7824 */ /* 0x000fe200078e02dd */
[----:B------:R-:W-:Y:S03]  /*13810*/  BSSY B1, `(.L_x_3921) ;  /* 0x0000006000017945 */ /* 0x000fe60003800000 */
[C---:B------:R-:W-:Y:S02]  /*13820*/  VIADD R124, R126.reuse, 0x2 ;  /* 0x000000027e7c7836 */ /* 0x040fe40000000000 */
[----:B------:R-:W-:Y:S01]  /*13830*/  VIADD R123, R126, 0x4 ;  /* 0x000000047e7b7836 */ /* 0x000fe20000000000 */
[----:B-1----:R-:W-:Y:S06]  /*13840*/  @P1 BRA `(.L_x_3922) ;  /* 0x0000000000081947 */ /* 0x002fec0003800000 */
[----:B------:R-:W1:Y:S02]  /*13850*/  SYNCS.PHASECHK.TRANS64.TRYWAIT P1, [R11+URZ+0x30830], R0 ;  /* 0x030830000b0075a7 */ /* 0x000e64000802017f */
[----:B-1----:R-:W-:Y:S05]  /*13860*/  @!P1 BRA `(.L_x_3923) ;  /* 0x000000d8005c9947 */ /* 0x002fea0003800000 */
.L_x_3922:
[----:B------:R-:W-:Y:S05]  /*13870*/  BSYNC B1 ;  /* 0x0000000000017941 */ /* 0x000fea0003800000 */
.L_x_3921:
[----:B------:R-:W2:Y:S04]  /*13880*/  LDL.64 R128, [R1+0x38] ;  /* 0x0000380001807983 */ /* 0x000ea80000100a00 */
[----:B------:R3:W-:Y:S04]  /*13890*/  STL.64 [R1+0x90], R8 ;  /* 0x0000900801007387 */ /* 0x0007e80000100a00 */
[----:B---3--:R-:W3:Y:S01]  /*138a0*/  LDL.64 R8, [R1+0x30] ;  /* 0x0000300001087983 */ /* 0x008ee20000100a00 */
[----:B------:R-:W-:Y:S01]  /*138b0*/  MOV R120, R126 ;  /* 0x0000007e00787202 */ /* 0x000fe20000000f00 */
[----:B------:R-:W-:Y:S01]  /*138c0*/  VIADD R122, R126, 0x6 ;  /* 0x000000067e7a7836 */ /* 0x000fe20000000000 */
[----:B------:R-:W-:Y:S01]  /*138d0*/  MOV R5, UR58 ;  /* 0x0000003a00057c02 */ /* 0x000fe20008000f00 */
[----:B------:R-:W-:Y:S01]  /*138e0*/  IMAD.MOV.U32 R121, RZ, RZ, 0x40000040 ;  /* 0x40000040ff797424 */ /* 0x000fe200078e00ff */
[----:B------:R-:W-:Y:S01]  /*138f0*/  R2UR UR46, R120 ;  /* 0x00000000782e72ca */ /* 0x000fe200000e0000 */
[----:B------:R-:W-:Y:S01]  /*13900*/  IMAD.MOV.U32 R125, RZ, RZ, 0x40000040 ;  /* 0x40000040ff7d7424 */ /* 0x000fe200078e00ff */
[----:B------:R-:W-:Y:S01]  /*13910*/  MOV R120, R124 ;  /* 0x0000007c00787202 */ /* 0x000fe20000000f00 */
[----:B------:R-:W-:Y:S01]  /*13920*/  VIADD R124, R126, 0x304 ;  /* 0x000003047e7c7836 */ /* 0x000fe20000000000 */
[----:B------:R-:W-:Y:S01]  /*13930*/  MOV R20, UR38 ;  /* 0x0000002600147c02 */ /* 0x000fe20008000f00 */
[----:B------:R4:W-:Y:S01]  /*13940*/  STL.64 [R1+0x88], R6 ;  /* 0x0000880601007387 */ /* 0x0009e20000100a00 */
[----:B------:R-:W-:Y:S01]  /*13950*/  R2UR UR42, R120 ;  /* 0x00000000782a72ca */ /* 0x000fe200000e0000 */
[----:B------:R-:W-:Y:S01]  /*13960*/  IMAD.MOV.U32 R120, RZ, RZ, R123 ;  /* 0x000000ffff787224 */ /* 0x000fe200078e007b */
[----:B------:R-:W-:Y:S01]  /*13970*/  R2UR UR58, R122 ;  /* 0x000000007a3a72ca */ /* 0x000fe200000e0000 */
[----:B------:R-:W-:Y:S01]  /*13980*/  VIADD R122, R126, 0x302 ;  /* 0x000003027e7a7836 */ /* 0x000fe20000000000 */
[----:B------:R-:W-:Y:S01]  /*13990*/  MOV R213, UR45 ;  /* 0x0000002d00d57c02 */ /* 0x000fe20008000f00 */
[-C--:B------:R-:W-:Y:S01]  /*139a0*/  FMUL.FTZ R24, R24, R12.reuse ;  /* 0x0000000c18187220 */ /* 0x080fe20000410000 */
[----:B------:R-:W-:Y:S01]  /*139b0*/  R2UR UR38, R120 ;  /* 0x00000000782672ca */ /* 0x000fe200000e0000 */
[----:B------:R-:W-:Y:S01]  /*139c0*/  VIADD R120, R126, 0x300 ;  /* 0x000003007e787836 */ /* 0x000fe20000000000 */
[----:B------:R-:W-:Y:S01]  /*139d0*/  R2UR UR30, R122 ;  /* 0x000000007a1e72ca */ /* 0x000fe200000e0000 */
[----:B------:R-:W-:Y:S01]  /*139e0*/  VIADD R122, R126, 0x600 ;  /* 0x000006007e7a7836 */ /* 0x000fe20000000000 */
[----:B01----:R-:W-:Y:S01]  /*139f0*/  MOV R0, UR44 ;  /* 0x0000002c00007c02 */ /* 0x003fe20008000f00 */
[----:B----4-:R-:W4:Y:S01]  /*13a00*/  LDL.64 R6, [R1+0x20] ;  /* 0x0000200001067983 */ /* 0x010f220000100a00 */
[----:B------:R-:W-:Y:S01]  /*13a10*/  R2UR UR34, R120 ;  /* 0x00000000782272ca */ /* 0x000fe200000e0000 */
[-C--:B------:R-:W-:Y:S01]  /*13a20*/  FMUL.FTZ R25, R25, R12.reuse ;  /* 0x0000000c19197220 */ /* 0x080fe20000410000 */
[----:B------:R-:W-:Y:S01]  /*13a30*/  IADD3 R120, R126, 0x306, RZ ;  /* 0x000003067e787810 */ /* 0x000fe20007ffe0ff */
[-C--:B------:R-:W-:Y:S01]  /*13a40*/  FMUL.FTZ R28, R28, R12.reuse ;  /* 0x0000000c1c1c7220 */ /* 0x080fe20000410000 */
[----:B------:R-:W-:Y:S01]  /*13a50*/  R2UR UR47, R121 ;  /* 0x00000000792f72ca */ /* 0x000fe200000e0000 */
[-C--:B------:R-:W-:Y:S01]  /*13a60*/  FMUL.FTZ R29, R29, R12.reuse ;  /* 0x0000000c1d1d7220 */ /* 0x080fe20000410000 */
[----:B------:R-:W-:Y:S01]  /*13a70*/  R2UR UR26, R124 ;  /* 0x000000007c1a72ca */ /* 0x000fe200000e0000 */
[-C--:B------:R-:W-:Y:S01]  /*13a80*/  FMUL.FTZ R32, R32, R12.reuse ;  /* 0x0000000c20207220 */ /* 0x080fe20000410000 */
[----:B------:R-:W-:Y:S01]  /*13a90*/  R2UR UR22, R120 ;  /* 0x00000000781672ca */ /* 0x000fe200000e0000 */
[----:B------:R-:W-:Y:S01]  /*13aa0*/  VIADD R120, R126, 0x604 ;  /* 0x000006047e787836 */ /* 0x000fe20000000000 */
[----:B------:R-:W-:Y:S01]  /*13ab0*/  R2UR UR18, R122 ;  /* 0x000000007a1272ca */ /* 0x000fe200000e0000 */
[C---:B------:R-:W-:Y:S01]  /*13ac0*/  VIADD R122, R126.reuse, 0x606 ;  /* 0x000006067e7a7836 */ /* 0x040fe20000000000 */
[----:B------:R-:W-:Y:S01]  /*13ad0*/  MOV R123, 0x40000040 ;  /* 0x40000040007b7802 */ /* 0x000fe20000000f00 */
[-C--:B------:R-:W-:Y:S01]  /*13ae0*/  FMUL.FTZ R33, R33, R12.reuse ;  /* 0x0000000c21217220 */ /* 0x080fe20000410000 */
[----:B------:R-:W-:Y:S01]  /*13af0*/  IADD3 R124, R126, 0x602, RZ ;  /* 0x000006027e7c7810 */ /* 0x000fe20007ffe0ff */
[-C--:B------:R-:W-:Y:S01]  /*13b00*/  FMUL.FTZ R36, R36, R12.reuse ;  /* 0x0000000c24247220 */ /* 0x080fe20000410000 */
[----:B------:R-:W-:Y:S01]  /*13b10*/  MOV R15, UR39 ;  /* 0x00000027000f7c02 */ /* 0x000fe20008000f00 */
[-C--:B------:R-:W-:Y:S01]  /*13b20*/  FMUL.FTZ R37, R37, R12.reuse ;  /* 0x0000000c25257220 */ /* 0x080fe20000410000 */
[----:B------:R-:W-:Y:S01]  /*13b30*/  MOV R4, UR59 ;  /* 0x0000003b00047c02 */ /* 0x000fe20008000f00 */
[-C--:B------:R-:W-:Y:S01]  /*13b40*/  FMUL.FTZ R40, R40, R12.reuse ;  /* 0x0000000c28287220 */ /* 0x080fe20000410000 */
[----:B------:R-:W-:Y:S01]  /*13b50*/  R2UR UR43, R121 ;  /* 0x00000000792b72ca */ /* 0x000fe200000e0000 */
        /* <DEDUP_REMOVED lines=27> */
[----:B------:R-:W-:Y:S01]  /*13d10*/  MOV R211, UR41 ;  /* 0x0000002900d37c02 */ /* 0x000fe20008000f00 */
        /* <DEDUP_REMOVED lines=77> */
[----:B--2---:R-:W-:-:S02]  /*141f0*/  R2UR UR44, R128 ;  /* 0x00000000802c72ca */ /* 0x004fc400000e0000 */
[----:B------:R-:W-:Y:S02]  /*14200*/  R2UR UR45, R129 ;  /* 0x00000000812d72ca */ /* 0x000fe400000e0000 */
[----:B-----5:R-:W-:-:S11]  /*14210*/  WARPGROUP.ARRIVE ;  /* 0x00000000000079c5 */ /* 0x020fd60000000000 */
[----:B------:R-:W-:Y:S01]  /*14220*/  HGMMA.64x96x16.F32 R120, gdesc[UR44], RZ, !UPT, gsb0 ;  /* 0x016000002c7879f0 */ /* 0x000fe2000c0008ff */
[----:B---3--:R-:W-:Y:S02]  /*14230*/  R2UR UR40, R8 ;  /* 0x00000000082872ca */ /* 0x008fe400000e0000 */
[----:B------:R-:W-:Y:S02]  /*14240*/  R2UR UR41, R9 ;  /* 0x00000000092972ca */ /* 0x000fe400000e0000 */
[----:B------:R-:W-:Y:S01]  /*14250*/  R2UR UR45, R213 ;  /* 0x00000000d52d72ca */ /* 0x000fe200000e0000 */
[----:B------:R0:W5:Y:S01]  /*14260*/  LDL.LU.64 R8, [R1+0x90] ;  /* 0x0000900001087983 */ /* 0x0001620000300a00 */
[----:B------:R-:W-:Y:S02]  /*14270*/  WARPGROUP.DEPBAR.LE gsb0, 0x0 ;  /* 0x00008000000079c5 */ /* 0x000fe40000010000 */
[----:B------:R-:W-:-:S07]  /*14280*/  WARPGROUP.ARRIVE ;  /* 0x00000000000079c5 */ /* 0x000fce0000000000 */
[----:B------:R-:W-:Y:S01]  /*14290*/  HGMMA.64x96x16.F32 R120, gdesc[UR40], R120, gsb0 ;  /* 0x01600000287879f0 */ /* 0x000fe20008000878 */
[----:B------:R-:W-:Y:S02]  /*142a0*/  R2UR UR40, R212 ;  /* 0x00000000d42872ca */ /* 0x000fe400000e0000 */
[----:B------:R-:W2:Y:S01]  /*142b0*/  LDL.64 R212, [R1+0x28] ;  /* 0x0000280001d47983 */ /* 0x000ea20000100a00 */
[----:B------:R-:W-:Y:S01]  /*142c0*/  R2UR UR41, R211 ;  /* 0x00000000d32972ca */ /* 0x000fe200000e0000 */
[----:B------:R-:W-:Y:S02]  /*142d0*/  WARPGROUP.DEPBAR.LE gsb0, 0x0 ;  /* 0x00008000000079c5 */ /* 0x000fe40000010000 */
[----:B------:R-:W-:Y:S01]  /*142e0*/  WARPGROUP.ARRIVE ;  /* 0x00000000000079c5 */ /* 0x000fe20000000000 */
[----:B--2---:R-:W-:Y:S02]  /*142f0*/  R2UR UR36, R212 ;  /* 0x00000000d42472ca */ /* 0x004fe400000e0000 */
[----:B------:R-:W-:-:S02]  /*14300*/  R2UR UR37, R213 ;  /* 0x00000000d52572ca */ /* 0x000fc400000e0000 */
[----:B------:R-:W2:Y:S11]  /*14310*/  LDL.64 R212, [R1+0x8] ;  /* 0x0000080001d47983 */ /* 0x000eb60000100a00 */
[----:B------:R-:W-:Y:S01]  /*14320*/  HGMMA.64x96x16.F32 R120, gdesc[UR36], R120, gsb0 ;  /* 0x01600000247879f0 */ /* 0x000fe20008000878 */
[----:B------:R-:W-:-:S02]  /*14330*/  R2UR UR36, R210 ;  /* 0x00000000d22472ca */ /* 0x000fc400000e0000 */
[----:B------:R-:W3:Y:S01]  /*14340*/  LDL.64 R210, [R1+0x18] ;  /* 0x0000180001d27983 */ /* 0x000ee20000100a00 */
[----:B------:R-:W-:Y:S02]  /*14350*/  R2UR UR38, R20 ;  /* 0x00000000142672ca */ /* 0x000fe400000e0000 */
[----:B------:R-:W-:Y:S02]  /*14360*/  R2UR UR37, R21 ;  /* 0x00000000152572ca */ /* 0x000fe400000e0000 */
[----:B------:R-:W2:Y:S01]  /*14370*/  LDL.64 R20, [R1+0x10] ;  /* 0x0000100001147983 */ /* 0x000ea20000100a00 */
[----:B----4-:R-:W-:Y:S02]  /*14380*/  R2UR UR56, R6 ;  /* 0x00000000063872ca */ /* 0x010fe400000e0000 */
[----:B------:R-:W-:Y:S01]  /*14390*/  R2UR UR57, R7 ;  /* 0x00000000073972ca */ /* 0x000fe200000e0000 */
[----:B------:R-:W-:Y:S01]  /*143a0*/  UMOV UR20, UR52 ;  /* 0x0000003400147c82 */ /* 0x000fe20008000000 */
[----:B------:R-:W-:Y:S01]  /*143b0*/  UMOV UR21, UR53 ;  /* 0x0000003500157c82 */ /* 0x000fe20008000000 */
[----:B------:R-:W-:Y:S01]  /*143c0*/  UMOV UR16, UR48 ;  /* 0x0000003000107c82 */ /* 0x000fe20008000000 */
[----:B------:R-:W-:Y:S01]  /*143d0*/  UMOV UR17, UR49 ;  /* 0x0000003100117c82 */ /* 0x000fe20008000000 */
[----:B------:R-:W-:Y:S01]  /*143e0*/  R2UR UR44, R0 ;  /* 0x00000000002c72ca */ /* 0x000fe200000e0000 */
[----:B------:R0:W5:Y:S01]  /*143f0*/  LDL.LU.64 R6, [R1+0x88] ;  /* 0x0000880001067983 */ /* 0x0001620000300a00 */
[----:B------:R-:W-:-:S02]  /*14400*/  WARPGROUP.DEPBAR.LE gsb0, 0x0 ;  /* 0x00008000000079c5 */ /* 0x000fc40000010000 */
[----:B------:R-:W-:-:S06]  /*14410*/  WARPGROUP.ARRIVE ;  /* 0x00000000000079c5 */ /* 0x000fcc0000000000 */
[----:B------:R-:W-:Y:S03]  /*14420*/  HGMMA.64x96x16.F32 R120, gdesc[UR56], R120, gsb0 ;  /* 0x01600000387879f0 */ /* 0x000fe60008000878 */
[----:B------:R-:W-:Y:S02]  /*14430*/  WARPGROUP.DEPBAR.LE gsb0, 0x0 ;  /* 0x00008000000079c5 */ /* 0x000fe40000010000 */
[----:B------:R-:W-:Y:S01]  /*14440*/  WARPGROUP.ARRIVE ;  /* 0x00000000000079c5 */ /* 0x000fe20000000000 */
[----:B---3--:R-:W-:Y:S02]  /*14450*/  R2UR UR32, R210 ;  /* 0x00000000d22072ca */ /* 0x008fe400000e0000 */
[----:B------:R-:W-:-:S13]  /*14460*/  R2UR UR33, R211 ;  /* 0x00000000d32172ca */ /* 0x000fda00000e0000 */
[----:B------:R-:W-:Y:S01]  /*14470*/  HGMMA.64x96x16.F32 R120, gdesc[UR32], R120, gsb0 ;  /* 0x01600000207879f0 */ /* 0x000fe20008000878 */
[----:B--2---:R-:W-:Y:S02]  /*14480*/  R2UR UR28, R20 ;  /* 0x00000000141c72ca */ /* 0x004fe400000e0000 */
        /* <DEDUP_REMOVED lines=14> */
[----:B------:R-:W-:Y:S01]  /*14570*/  HGMMA.64x96x16.F32 R120, gdesc[UR16], R120, gsb0 ;  /* 0x01600000107879f0 */ /* 0x000fe20008000878 */
[----:B------:R-:W-:Y:S01]  /*14580*/  UMOV UR12, UR44 ;  /* 0x0000002c000c7c82 */ /* 0x000fe20008000000 */
[----:B------:R-:W-:Y:S01]  /*14590*/  UMOV UR13, UR45 ;  /* 0x0000002d000d7c82 */ /* 0x000fe20008000000 */
        /* <DEDUP_REMOVED lines=10> */
[----:B------:R-:W-:Y:S01]  /*14640*/  R2UR UR39, R15 ;  /* 0x000000000f2772ca */ /* 0x000fe200000e0000 */
[----:B------:R-:W-:Y:S02]  /*14650*/  WARPGROUP.DEPBAR.LE gsb0, 0x0 ;  /* 0x00008000000079c5 */ /* 0x000fe40000010000 */
[----:B------:R-:W-:-:S06]  /*14660*/  WARPGROUP.ARRIVE ;  /* 0x00000000000079c5 */ /* 0x000fcc0000000000 */
[----:B------:R-:W-:Y:S01]  /*14670*/  HGMMA.64x96x16.F32 R120, gdesc[UR8], R120, gsb0 ;  /* 0x01600000087879f0 */ /* 0x000fe20008000878 */
[----:B------:R-:W-:Y:S02]  /*14680*/  R2UR UR59, R4 ;  /* 0x00000000043b72ca */ /* 0x000fe400000e0000 */
[----:B------:R-:W-:Y:S02]  /*14690*/  R2UR UR58, R5 ;  /* 0x00000000053a72ca */ /* 0x000fe400000e0000 */
[----:B------:R-:W-:Y:S02]  /*146a0*/  R2UR UR57, R13 ;  /* 0x000000000d3972ca */ /* 0x000fe400000e0000 */
[----:B------:R-:W-:Y:S01]  /*146b0*/  R2UR UR56, R14 ;  /* 0x000000000e3872ca */ /* 0x000fe200000e0000 */
[----:B------:R-:W-:Y:S01]  /*146c0*/  FMUL.FTZ R119, R119, R3 ;  /* 0x0000000377777220 */ /* 0x000fe20000410000 */
[----:B------:R-:W-:Y:S02]  /*146d0*/  WARPGROUP.DEPBAR.LE gsb0, 0x0 ;  /* 0x00008000000079c5 */ /* 0x000fe40000010000 */
[----:B0-----:R-:W-:Y:S11]  /*146e0*/  @!P0 BRA `(.L_x_3924) ;  /* 0x0000000000048947 */ /* 0x001ff60003800000 */
[----:B------:R-:W-:Y:S01]  /*146f0*/  BPT.TRAP 0x1 ;  /* 0x000000040000795c */ /* 0x000fe20000300000 */
.L_x_3924:
[----:B-----5:R-:W-:Y:S02]  /*14700*/  SHF.L.U32 R0, R6, 0x1f, RZ ;  /* 0x0000001f06007819 */ /* 0x020fe400000006ff */
[----:B------:R-:W-:-:S04]  /*14710*/  LEA R13, R7, R2, 0x3 ;  /* 0x00000002070d7211 */ /* 0x000fc800078e18ff */
[----:B------:R0:W1:Y:S01]  /*14720*/  SYNCS.PHASECHK.TRANS64.TRYWAIT P1, [R13+URZ+0x30850], R0 ;  /* 0x030850000d0075a7 */ /* 0x000062000802017f */
[----:B------:R-:W-:Y:S05]  /*14730*/  @!P0 BRA `(.L_x_3925) ;  /* 0x0000000000048947 */ /* 0x000fea0003800000 */
[----:B------:R-:W-:Y:S01]  /*14740*/  BPT.TRAP 0x1 ;  /* 0x000000040000795c */ /* 0x000fe20000300000 */
.L_x_3925:
[----:B------:R-:W-:Y:S04]  /*14750*/  BSSY B1, `(.L_x_3926) ;  /* 0x0000004000017945 */ /* 0x000fe80003800000 */
[----:B-1----:R-:W-:Y:S05]  /*14760*/  @P1 BRA `(.L_x_3927) ;  /* 0x0000000000081947 */ /* 0x002fea0003800000 */
[----:B------:R-:W1:Y:S02]  /*14770*/  SYNCS.PHASECHK.TRANS64.TRYWAIT P1, [R13+URZ+0x30850], R0 ;  /* 0x030850000d0075a7 */ /* 0x000e64000802017f */
[----:B-1----:R-:W-:Y:S05]  /*14780*/  @!P1 BRA `(.L_x_3928) ;  /* 0x000000c800a89947 */ /* 0x002fea0003800000 */
.L_x_3927:
[----:B------:R-:W-:Y:S05]  /*14790*/  BSYNC B1 ;  /* 0x0000000000017941 */ /* 0x000fea0003800000 */
.L_x_3926:
[----:B01----:R-:W-:Y:S01]  /*147a0*/  VIADD R0, R2, 0x400 ;  /* 0x0000040002007836 */ /* 0x003fe20000000000 */
[----:B------:R-:W-:Y:S01]  /*147b0*/  WARPGROUP.ARRIVE ;  /* 0x00000000000079c5 */ /* 0x000fe20000000000 */
[----:B------:R-:W-:-:S03]  /*147c0*/  IMAD.MOV.U32 R5, RZ, RZ, 0x40000040 ;  /* 0x40000040ff057424 */ /* 0x000fc600078e00ff */
[----:B------:R-:W-:Y:S02]  /*147d0*/  SHF.R.U32.HI R0, RZ, 0x4, R0 ;  /* 0x00000004ff007819 */ /* 0x000fe40000011600 */
[----:B------:R-:W-:Y:S02]  /*147e0*/  R2UR UR7, R5 ;  /* 0x00000000050772ca */ /* 0x000fe400000e0000 */
[----:B------:R-:W-:Y:S02]  /*147f0*/  LOP3.LUT R0, R0, 0x3fff, RZ, 0xc0, !PT ;  /* 0x00003fff00007812 */ /* 0x000fe400078ec0ff */
[----:B------:R-:W-:Y:S02]  /*14800*/  MOV R5, 0x40000040 ;  /* 0x4000004000057802 */ /* 0x000fe40000000f00 */
[----:B------:R-:W-:-:S05]  /*14810*/  LOP3.LUT R0, R0, 0x3000000, RZ, 0xfc, !PT ;  /* 0x0300000000007812 */ /* 0x000fca00078efcff */
[----:B------:R-:W-:Y:S02]  /*14820*/  IMAD R4, R7, 0x900, R0 ;  /* 0x0000090007047824 */ /* 0x000fe400078e0200 */
[----:B------:R-:W-:-:S03]  /*14830*/  IMAD.MOV.U32 R7, RZ, RZ, 0x40000040 ;  /* 0x40000040ff077424 */ /* 0x000fc600078e00ff */
[C---:B------:R-:W-:Y:S02]  /*14840*/  R2UR UR6, R4.reuse ;  /* 0x00000000040672ca */ /* 0x040fe400000e0000 */
[----:B------:R-:W-:-:S11]  /*14850*/  IADD3 R6, R4, 0x80, RZ ;  /* 0x0000008004067810 */ /* 0x000fd60007ffe0ff */
[----:B------:R-:W-:Y:S01]  /*14860*/  HGMMA.64x192x16.F32 R24, R188, gdesc[UR4].tnspB, R24, gsb0 ;  /* 0x42e00004bc187df0 */ /* 0x000fe20008000818 */
[----:B------:R-:W-:Y:S01]  /*14870*/  R2UR UR6, R6 ;  /* 0x00000000060672ca */ /* 0x000fe200000e0000 */
[----:B------:R-:W-:Y:S01]  /*14880*/  VIADD R6, R4, 0x100 ;  /* 0x0000010004067836 */ /* 0x000fe20000000000 */
[----:B------:R-:W-:Y:S02]  /*14890*/  R2UR UR7, R7 ;  /* 0x00000000070772ca */ /* 0x000fe400000e0000 */
[----:B------:R-:W-:Y:S01]  /*148a0*/  MOV R7, 0x40000040 ;  /* 0x4000004000077802 */ /* 0x000fe20000000f00 */
[----:B------:R-:W-:Y:S02]  /*148b0*/  WARPGROUP.DEPBAR.LE gsb0, 0x0 ;  /* 0x00008000000079c5 */ /* 0x000fe40000010000 */
[----:B------:R-:W-:-:S12]  /*148c0*/  WARPGROUP.ARRIVE ;  /* 0x00000000000079c5 */ /* 0x000fd80000000000 */
[----:B------:R-:W-:Y:S01]  /*148d0*/  HGMMA.64x192x16.F32 R24, R184, gdesc[UR4].tnspB, R24, gsb0 ;  /* 0x42e00004b8187df0 */ /* 0x000fe20008000818 */
[----:B------:R-:W-:Y:S01]  /*148e0*/  R2UR UR6, R6 ;  /* 0x00000000060672ca */ /* 0x000fe200000e0000 */
[----:B------:R-:W-:Y:S01]  /*148f0*/  VIADD R6, R4, 0x180 ;  /* 0x0000018004067836 */ /* 0x000fe20000000000 */
[----:B------:R-:W-:Y:S01]  /*14900*/  R2UR UR7, R7 ;  /* 0x00000000070772ca */ /* 0x000fe200000e0000 */
[----:B------:R-:W-:Y:S01]  /*14910*/  IMAD.MOV.U32 R7, RZ, RZ, 0x40000040 ;  /* 0x40000040ff077424 */ /* 0x000fe200078e00ff */
[----:B------:R-:W-:Y:S02]  /*14920*/  WARPGROUP.DEPBAR.LE gsb0, 0x0 ;  /* 0x00008000000079c5 */ /* 0x000fe40000010000 */
[----:B------:R-:W-:-:S13]  /*14930*/  WARPGROUP.ARRIVE ;  /* 0x00000000000079c5 */ /* 0x000fda0000000000 */
[----:B------:R-:W-:Y:S01]  /*14940*/  HGMMA.64x192x16.F32 R24, R180, gdesc[UR4].tnspB, R24, gsb0 ;  /* 0x42e00004b4187df0 */ /* 0x000fe20008000818 */
[----:B------:R-:W-:Y:S02]  /*14950*/  R2UR UR6, R6 ;  /* 0x00000000060672ca */ /* 0x000fe400000e0000 */
[----:B------:R-:W-:Y:S01]  /*14960*/  R2UR UR7, R7 ;  /* 0x00000000070772ca */ /* 0x000fe200000e0000 */
[----:B------:R-:W-:Y:S01]  /*14970*/  IMAD.MOV.U32 R7, RZ, RZ, 0x40000040 ;  /* 0x40000040ff077424 */ /* 0x000fe200078e00ff */
[C---:B------:R-:W-:Y:S01]  /*14980*/  IADD3 R6, R4.reuse, 0x200, RZ ;  /* 0x0000020004067810 */ /* 0x040fe20007ffe0ff */
[----:B------:R-:W-:Y:S01]  /*14990*/  VIADD R4, R4, 0x280 ;  /* 0x0000028004047836 */ /* 0x000fe20000000000 */
[----:B------:R-:W-:Y:S02]  /*149a0*/  WARPGROUP.DEPBAR.LE gsb0, 0x0 ;  /* 0x00008000000079c5 */ /* 0x000fe40000010000 */
[----:B------:R-:W-:-:S11]  /*149b0*/  WARPGROUP.ARRIVE ;  /* 0x00000000000079c5 */ /* 0x000fd60000000000 */
[----:B------:R-:W-:Y:S01]  /*149c0*/  HGMMA.64x192x16.F32 R24, R176, gdesc[UR4].tnspB, R24, gsb0 ;  /* 0x42e00004b0187df0 */ /* 0x000fe20008000818 */
[----:B------:R-:W-:Y:S02]  /*149d0*/  R2UR UR6, R6 ;  /* 0x00000000060672ca */ /* 0x000fe400000e0000 */
[----:B------:R-:W-:Y:S01]  /*149e0*/  R2UR UR7, R7 ;  /* 0x00000000070772ca */ /* 0x000fe200000e0000 */
[----:B------:R-:W-:Y:S02]  /*149f0*/  WARPGROUP.DEPBAR.LE gsb0, 0x0 ;  /* 0x00008000000079c5 */ /* 0x000fe40000010000 */
[----:B------:R-:W-:-:S14]  /*14a00*/  WARPGROUP.ARRIVE ;  /* 0x00000000000079c5 */ /* 0x000fdc0000000000 */
[----:B------:R-:W-:Y:S01]  /*14a10*/  HGMMA.64x192x16.F32 R24, R172, gdesc[UR4].tnspB, R24, gsb0 ;  /* 0x42e00004ac187df0 */ /* 0x000fe20008000818 */
[----:B------:R-:W-:Y:S02]  /*14a20*/  R2UR UR6, R4 ;  /* 0x00000000040672ca */ /* 0x000fe400000e0000 */
[----:B------:R-:W-:Y:S01]  /*14a30*/  R2UR UR7, R5 ;  /* 0x00000000050772ca */ /* 0x000fe200000e0000 */
[----:B------:R-:W-:Y:S02]  /*14a40*/  WARPGROUP.DEPBAR.LE gsb0, 0x0 ;  /* 0x00008000000079c5 */ /* 0x000fe40000010000 */
[----:B------:R-:W-:-:S14]  /*14a50*/  WARPGROUP.ARRIVE ;  /* 0x00000000000079c5 */ /* 0x000fdc0000000000 */
[----:B------:R-:W-:Y:S03]  /*14a60*/  HGMMA.64x192x16.F32 R24, R168, gdesc[UR4].tnspB, R24, gsb0 ;  /* 0x42e00004a8187df0 */ /* 0x000fe60008000818 */
[----:B------:R-:W-:Y:S02]  /*14a70*/  WARPGROUP.DEPBAR.LE gsb0, 0x0 ;  /* 0x00008000000079c5 */ /* 0x000fe40000010000 */
[----:B------:R-:W-:Y:S05]  /*14a80*/  @!P0 BRA `(.L_x_3929) ;  /* 0x0000000000048947 */ /* 0x000fea0003800000 */
[----:B------:R-:W-:Y:S01]  /*14a90*/  BPT.TRAP 0x1 ;  /* 0x000000040000795c */ /* 0x000fe20000300000 */
.L_x_3929:
        /* <DEDUP_REMOVED lines=59> */
[----:B------:R-:W-:-:S03]  /*14e50*/  FMUL.FTZ R159, R165, UR38 ;  /* 0x00000026a59f7c20 */ /* 0x000fc60008410000 */
        /* <DEDUP_REMOVED lines=81> */
[----:B0-----:R-:W-:Y:S02]  /*15370*/  FMNMX.FTZ R3, R158, R3, !PT ;  /* 0x000000039e037209 */ /* 0x001fe40007810000 */
[----:B-1----:R-:W-:-:S05]  /*15380*/  FMNMX.FTZ R4, R161, R0, !PT ;  /* 0x00000000a1047209 */ /* 0x002fca0007810000 */
[----:B------:R-:W0:Y:S01]  /*15390*/  SHFL.BFLY PT, R0, R4, 0x2, 0x1f ;  /* 0x0c401f0004007f89 */ /* 0x000e2200000e0000 */
[----:B--2---:R-:W-:-:S05]  /*153a0*/  FMNMX.FTZ R5, R159, R3, !PT ;  /* 0x000000039f057209 */ /* 0x004fca0007810000 */
[----:B------:R-:W1:Y:S01]  /*153b0*/  SHFL.BFLY PT, R3, R5, 0x2, 0x1f ;  /* 0x0c401f0005037f89 */ /* 0x000e6200000e0000 */
[----:B0-----:R-:W-:-:S05]  /*153c0*/  FMNMX.FTZ R4, R4, R0, !PT ;  /* 0x0000000004047209 */ /* 0x001fca0007810000 */
[----:B------:R-:W0:Y:S01]  /*153d0*/  SHFL.BFLY PT, R0, R4, 0x1, 0x1f ;  /* 0x0c201f0004007f89 */ /* 0x000e2200000e0000 */
[----:B-1----:R-:W-:-:S05]  /*153e0*/  FMNMX.FTZ R5, R5, R3, !PT ;  /* 0x0000000305057209 */ /* 0x002fca0007810000 */
[----:B------:R-:W1:Y:S01]  /*153f0*/  SHFL.BFLY PT, R3, R5, 0x1, 0x1f ;  /* 0x0c201f0005037f89 */ /* 0x000e6200000e0000 */
[----:B0-----:R-:W-:Y:S01]  /*15400*/  FMNMX.FTZ R4, R4, R0, !PT ;  /* 0x0000000004047209 */ /* 0x001fe20007810000 */
[----:B------:R-:W-:Y:S01]  /*15410*/  IMAD.U32 R0, RZ, RZ, UR39 ;  /* 0x00000027ff007e24 */ /* 0x000fe2000f8e00ff */
[----:B-1----:R-:W-:-:S03]  /*15420*/  FMNMX.FTZ R5, R5, R3, !PT ;  /* 0x0000000305057209 */ /* 0x002fc60007810000 */
[----:B------:R-:W-:Y:S02]  /*15430*/  FADD.FTZ R3, -R4, R9 ;  /* 0x0000000904037221 */ /* 0x000fe40000010100 */
[CC--:B------:R-:W-:Y:S01]  /*15440*/  FMUL.FTZ R9, R5.reuse, R0.reuse ;  /* 0x0000000005097220 */ /* 0x0c0fe20000410000 */
[----:B------:R-:W-:Y:S01]  /*15450*/  FADD.FTZ R12, -R5, R10 ;  /* 0x0000000a050c7221 */ /* 0x000fe20000010100 */
[-C--:B------:R-:W-:Y:S02]  /*15460*/  FMUL.FTZ R3, R3, R0.reuse ;  /* 0x0000000003037220 */ /* 0x080fe40000410000 */
[-CC-:B------:R-:W-:Y:S01]  /*15470*/  FFMA.FTZ R186, R126, R0.reuse, -R9.reuse ;  /* 0x000000007eba7223 */ /* 0x180fe20000010809 */
[-CC-:B------:R-:W-:Y:S01]  /*15480*/  FFMA.FTZ R126, R127, R0.reuse, -R9.reuse ;  /* 0x000000007f7e7223 */ /* 0x180fe20000010809 */
[-C--:B------:R-:W-:Y:S01]  /*15490*/  FMUL.FTZ R127, R4, R0.reuse ;  /* 0x00000000047f7220 */ /* 0x080fe20000410000 */
[-C--:B------:R-:W-:Y:S01]  /*154a0*/  FMUL.FTZ R12, R12, R0.reuse ;  /* 0x000000000c0c7220 */ /* 0x080fe20000410000 */
[-CC-:B------:R-:W-:Y:S01]  /*154b0*/  FFMA.FTZ R188, R6, R0.reuse, -R9.reuse ;  /* 0x0000000006bc7223 */ /* 0x180fe20000010809 */
[-C--:B------:R-:W-:Y:S01]  /*154c0*/  FFMA.FTZ R180, R130, R0.reuse, -R9 ;  /* 0x0000000082b47223 */ /* 0x080fe20000010809 */
[-C--:B------:R-:W-:Y:S01]  /*154d0*/  FFMA.FTZ R189, R14, R0.reuse, -R127 ;  /* 0x000000000ebd7223 */ /* 0x080fe2000001087f */
[-C--:B------:R-:W-:Y:S01]  /*154e0*/  FFMA.FTZ R164, R7, R0.reuse, -R9 ;  /* 0x0000000007a47223 */ /* 0x080fe20000010809 */
[-C--:B------:R-:W-:Y:S01]  /*154f0*/  FFMA.FTZ R130, R15, R0.reuse, -R127 ;  /* 0x000000000f827223 */ /* 0x080fe2000001087f */
[----:B------:R-:W-:Y:S01]  /*15500*/  MUFU.EX2 R12, R12 ;  /* 0x0000000c000c7308 */ /* 0x000fe20000000800 */
[-C--:B------:R-:W-:Y:S01]  /*15510*/  FFMA.FTZ R190, R20, R0.reuse, -R9 ;  /* 0x0000000014be7223 */ /* 0x080fe20000010809 */
[-C--:B------:R-:W-:Y:S01]  /*15520*/  FFMA.FTZ R191, R120, R0.reuse, -R127 ;  /* 0x0000000078bf7223 */ /* 0x080fe2000001087f */
[-C--:B------:R-:W-:Y:S01]  /*15530*/  FFMA.FTZ R163, R21, R0.reuse, -R9 ;  /* 0x0000000015a37223 */ /* 0x080fe20000010809 */
[-CC-:B------:R-:W-:Y:S01]  /*15540*/  FFMA.FTZ R121, R121, R0.reuse, -R127.reuse ;  /* 0x0000000079797223 */ /* 0x180fe2000001087f */
[-C--:B------:R-:W-:Y:S01]  /*15550*/  FFMA.FTZ R185, R124, R0.reuse, -R127 ;  /* 0x000000007cb97223 */ /* 0x080fe2000001087f */
[-CC-:B------:R-:W-:Y:S01]  /*15560*/  FFMA.FTZ R184, R122, R0.reuse, -R9.reuse ;  /* 0x000000007ab87223 */ /* 0x180fe20000010809 */
[----:B------:R-:W-:Y:S01]  /*15570*/  VIADD R124, R11, 0x30840 ;  /* 0x000308400b7c7836 */ /* 0x000fe20000000000 */
[----:B------:R-:W-:Y:S01]  /*15580*/  MUFU.EX2 R3, R3 ;  /* 0x0000000300037308 */ /* 0x000fe20000000800 */
[-C--:B------:R-:W-:Y:S01]  /*15590*/  FFMA.FTZ R162, R123, R0.reuse, -R9 ;  /* 0x000000007ba27223 */ /* 0x080fe20000010809 */
[-CC-:B------:R-:W-:Y:S01]  /*155a0*/  FFMA.FTZ R120, R125, R0.reuse, -R127.reuse ;  /* 0x000000007d787223 */ /* 0x180fe2000001087f */
[-C--:B------:R-:W-:Y:S01]  /*155b0*/  FFMA.FTZ R187, R128, R0.reuse, -R127 ;  /* 0x0000000080bb7223 */ /* 0x080fe2000001087f */
[----:B------:R-:W-:Y:S01]  /*155c0*/  PRMT R124, R222, 0x654, R124 ;  /* 0x00000654de7c7816 */ /* 0x000fe2000000007c */
[-C--:B------:R-:W-:Y:S01]  /*155d0*/  FFMA.FTZ R123, R131, R0.reuse, -R9 ;  /* 0x00000000837b7223 */ /* 0x080fe20000010809 */
[-CC-:B------:R-:W-:Y:S01]  /*155e0*/  FFMA.FTZ R15, R129, R0.reuse, -R127.reuse ;  /* 0x00000000810f7223 */ /* 0x180fe2000001087f */
[-CC-:B------:R-:W-:Y:S01]  /*155f0*/  FFMA.FTZ R181, R132, R0.reuse, -R127.reuse ;  /* 0x0000000084b57223 */ /* 0x180fe2000001087f */
[----:B------:R-:W0:Y:S01]  /*15600*/  MUFU.EX2 R188, R188 ;  /* 0x000000bc00bc7308 */ /* 0x000e220000000800 */
[----:B------:R1:W-:Y:S01]  /*15610*/  SYNCS.ARRIVE.TRANS64.RED.A1T0 RZ, [R124+URZ], RZ ;  /* 0x000000ff7cff79a7 */ /* 0x0003e2000810043f */
        /* <DEDUP_REMOVED lines=9> */
[-CC-:B------:R-:W-:Y:S01]  /*156b0*/  FFMA.FTZ R129, R149, R0.reuse, -R127.reuse ;  /* 0x0000000095817223 */ /* 0x180fe2000001087f */
[-CC-:B------:R-:W-:Y:S01]  /*156c0*/  FFMA.FTZ R175, R152, R0.reuse, -R127.reuse ;  /* 0x0000000098af7223 */ /* 0x180fe2000001087f */
[-CC-:B------:R-:W-:Y:S01]  /*156d0*/  FFMA.FTZ R153, R153, R0.reuse, -R127.reuse ;  /* 0x0000000099997223 */ /* 0x180fe2000001087f */
[-CC-:B------:R-:W-:Y:S01]  /*156e0*/  FFMA.FTZ R169, R156, R0.reuse, -R127.reuse ;  /* 0x000000009ca97223 */ /* 0x180fe2000001087f */
[-CC-:B------:R-:W-:Y:S01]  /*156f0*/  FFMA.FTZ R125, R157, R0.reuse, -R127.reuse ;  /* 0x000000009d7d7223 */ /* 0x180fe2000001087f */
[----:B------:R-:W3:Y:S01]  /*15700*/  MUFU.EX2 R164, R164 ;  /* 0x000000a400a47308 */ /* 0x000ee20000000800 */
[----:B0-----:R-:W-:Y:S01]  /*15710*/  FFMA.FTZ R215, R12, R215, R188 ;  /* 0x000000d70cd77223 */ /* 0x001fe200000100bc */
[-CC-:B------:R-:W-:Y:S01]  /*15720*/  FFMA.FTZ R171, R160, R0.reuse, -R127.reuse ;  /* 0x00000000a0ab7223 */ /* 0x180fe2000001087f */
[-C--:B-1----:R-:W-:Y:S01]  /*15730*/  FFMA.FTZ R124, R161, R0.reuse, -R127 ;  /* 0x00000000a17c7223 */ /* 0x082fe2000001087f */
[-CC-:B------:R-:W-:Y:S01]  /*15740*/  FFMA.FTZ R182, R134, R0.reuse, -R9.reuse ;  /* 0x0000000086b67223 */ /* 0x180fe20000010809 */
[-CC-:B------:R-:W-:Y:S01]  /*15750*/  FFMA.FTZ R122, R135, R0.reuse, -R9.reuse ;  /* 0x00000000877a7223 */ /* 0x180fe20000010809 */
[-CC-:B------:R-:W-:Y:S01]  /*15760*/  FFMA.FTZ R176, R138, R0.reuse, -R9.reuse ;  /* 0x000000008ab07223 */ /* 0x180fe20000010809 */
[----:B------:R-:W-:Y:S01]  /*15770*/  FFMA.FTZ R21, R139, R0, -R9 ;  /* 0x000000008b157223 */ /* 0x000fe20000010809 */
[----:B------:R-:W0:Y:S01]  /*15780*/  MUFU.EX2 R130, R130 ;  /* 0x0000008200827308 */ /* 0x000e220000000800 */
[----:B--2---:R-:W-:Y:S01]  /*15790*/  FFMA.FTZ R214, R3, R214, R189 ;  /* 0x000000d603d67223 */ /* 0x004fe200000100bd */
[-CC-:B------:R-:W-:Y:S01]  /*157a0*/  FFMA.FTZ R178, R142, R0.reuse, -R9.reuse ;  /* 0x000000008eb27223 */ /* 0x180fe20000010809 */
[-CC-:B------:R-:W-:Y:S01]  /*157b0*/  FFMA.FTZ R20, R143, R0.reuse, -R9.reuse ;  /* 0x000000008f147223 */ /* 0x180fe20000010809 */
[-CC-:B------:R-:W-:Y:S01]  /*157c0*/  FFMA.FTZ R172, R146, R0.reuse, -R9.reuse ;  /* 0x0000000092ac7223 */ /* 0x180fe20000010809 */
[-CC-:B------:R-:W-:Y:S01]  /*157d0*/  FFMA.FTZ R10, R147, R0.reuse, -R9.reuse ;  /* 0x00000000930a7223 */ /* 0x180fe20000010809 */
[-CC-:B------:R-:W-:Y:S01]  /*157e0*/  FFMA.FTZ R174, R150, R0.reuse, -R9.reuse ;  /* 0x0000000096ae7223 */ /* 0x180fe20000010809 */
[-C--:B------:R-:W-:Y:S01]  /*157f0*/  FFMA.FTZ R7, R151, R0.reuse, -R9 ;  /* 0x0000000097077223 */ /* 0x080fe20000010809 */
[----:B------:R-:W1:Y:S01]  /*15800*/  MUFU.EX2 R190, R190 ;  /* 0x000000be00be7308 */ /* 0x000e620000000800 */
[----:B---3--:R-:W-:Y:S01]  /*15810*/  FADD.FTZ R127, R164, R215 ;  /* 0x000000d7a47f7221 */ /* 0x008fe20000010000 */
[-CC-:B------:R-:W-:Y:S01]  /*15820*/  FFMA.FTZ R168, R154, R0.reuse, -R9.reuse ;  /* 0x000000009aa87223 */ /* 0x180fe20000010809 */
[-CC-:B------:R-:W-:Y:S01]  /*15830*/  FFMA.FTZ R6, R155, R0.reuse, -R9.reuse ;  /* 0x000000009b067223 */ /* 0x180fe20000010809 */
[-CC-:B------:R-:W-:Y:S01]  /*15840*/  FFMA.FTZ R170, R158, R0.reuse, -R9.reuse ;  /* 0x000000009eaa7223 */ /* 0x180fe20000010809 */
[----:B------:R-:W-:-:S03]  /*15850*/  FFMA.FTZ R9, R159, R0, -R9 ;  /* 0x000000009f097223 */ /* 0x000fc60000010809 */
        /* <DEDUP_REMOVED lines=90> */
.L_x_3930:
[C---:B------:R-:W-:Y:S01]  /*15e00*/  ISETP.GT.AND P1, PT, R8.reuse, RZ, PT ;  /* 0x000000ff0800720c */ /* 0x040fe20003f24270 */
[----:B------:R-:W-:Y:S01]  /*15e10*/  VIADD R8, R8, 0xffffffff ;  /* 0xffffffff08087836 */ /* 0x000fe20000000000 */
[----:B------:R-:W-:Y:S02]  /*15e20*/  IADD3 R13, R13, 0x30860, RZ ;  /* 0x000308600d0d7810 */ /* 0x000fe40007ffe0ff */
[----:B------:R-:W-:Y:S02]  /*15e30*/  F2FP.F16.F32.PACK_AB R172, R10, R172 ;  /* 0x000000ac0aac723e */ /* 0x000fe400000000ff */
[----:B------:R-:W-:Y:S02]  /*15e40*/  PRMT R13, R222, 0x654, R13 ;  /* 0x00000654de0d7816 */ /* 0x000fe4000000000d */
[----:B------:R-:W-:Y:S01]  /*15e50*/  F2FP.F16.F32.PACK_AB R174, R7, R174 ;  /* 0x000000ae07ae723e */ /* 0x000fe200000000ff */
[----:B------:R-:W-:Y:S01]  /*15e60*/  IMAD.MOV.U32 R7, RZ, RZ, R209 ;  /* 0x000000ffff077224 */ /* 0x000fe200078e00d1 */
[----:B------:R0:W-:Y:S01]  /*15e70*/  SYNCS.ARRIVE.TRANS64.RED.A1T0 RZ, [R13+URZ], RZ ;  /* 0x000000ff0dff79a7 */ /* 0x0001e2000810043f */
        /* <DEDUP_REMOVED lines=25> */
[----:B0-----:R-:W-:Y:S06]  /*16010*/  @P1 BRA `(.L_x_3931) ;  /* 0xffffffd400c41947 */ /* 0x001fec000383ffff */
.L_x_3918:
[----:B------:R-:W-:Y:S05]  /*16020*/  BSYNC B0 ;  /* 0x0000000000007941 */ /* 0x000fea0003800000 */
.L_x_3917:
        /* <DEDUP_REMOVED lines=99> */
.L_x_3932:
[----:B------:R-:W-:Y:S02]  /*16660*/  LEA R8, R209, R2, 0x3 ;  /* 0x00000002d1087211 */ /* 0x000fe400078e18ff */
[----:B------:R-:W-:-:S04]  /*16670*/  SHF.L.U32 R3, R220, 0x1f, RZ ;  /* 0x0000001fdc037819 */ /* 0x000fc800000006ff */
[----:B------:R0:W1:Y:S01]  /*16680*/  SYNCS.PHASECHK.TRANS64.TRYWAIT P1, [R8+URZ+0x30850], R3 ;  /* 0x03085003080075a7 */ /* 0x000062000802017f */
[----:B------:R-:W-:Y:S05]  /*16690*/  @!P0 BRA `(.L_x_3933) ;  /* 0x0000000000048947 */ /* 0x000fea0003800000 */
[----:B------:R-:W-:Y:S01]  /*166a0*/  BPT.TRAP 0x1 ;  /* 0x000000040000795c */ /* 0x000fe20000300000 */
.L_x_3933:
        /* <DEDUP_REMOVED lines=9> */
.L_x_3935:
[----:B------:R-:W-:Y:S05]  /*16740*/  BSYNC B0 ;  /* 0x0000000000007941 */ /* 0x000fea0003800000 */
.L_x_3934:
[----:B------:R-:W-:Y:S01]  /*16750*/  IMAD.MOV.U32 R2, RZ, RZ, R6 ;  /* 0x000000ffff027224 */ /* 0x000fe200078e0006 */
[----:B01----:R-:W-:Y:S01]  /*16760*/  MOV R3, 0x40000040 ;  /* 0x4000004000037802 */ /* 0x003fe20000000f00 */
[----:B------:R-:W-:Y:S01]  /*16770*/  WARPGROUP.ARRIVE ;  /* 0x00000000000079c5 */ /* 0x000fe20000000000 */
[----:B------:R-:W0:Y:S02]  /*16780*/  SHFL.BFLY PT, R7, R214, 0x2, 0x1f ;  /* 0x0c401f00d6077f89 */ /* 0x000e2400000e0000 */
[----:B------:R-:W-:Y:S01]  /*16790*/  R2UR UR6, R2 ;  /* 0x00000000020672ca */ /* 0x000fe200000e0000 */
[----:B------:R-:W-:Y:S01]  /*167a0*/  VIADD R2, R6, 0x80 ;  /* 0x0000008006027836 */ /* 0x000fe20000000000 */
[----:B------:R-:W-:Y:S01]  /*167b0*/  R2UR UR7, R3 ;  /* 0x00000000030772ca */ /* 0x000fe200000e0000 */
[----:B------:R-:W-:-:S12]  /*167c0*/  IMAD.MOV.U32 R3, RZ, RZ, 0x40000040 ;  /* 0x40000040ff037424 */ /* 0x000fd800078e00ff */
[----:B------:R-:W-:Y:S01]  /*167d0*/  HGMMA.64x192x16.F32 R24, R188, gdesc[UR4].tnspB, R24, gsb0 ;  /* 0x42e00004bc187df0 */ /* 0x000fe20008000818 */
[----:B------:R-:W-:Y:S02]  /*167e0*/  R2UR UR6, R2 ;  /* 0x00000000020672ca */ /* 0x000fe400000e0000 */
[----:B------:R-:W-:Y:S01]  /*167f0*/  R2UR UR7, R3 ;  /* 0x00000000030772ca */ /* 0x000fe200000e0000 */
[----:B------:R-:W-:Y:S01]  /*16800*/  IMAD.MOV.U32 R3, RZ, RZ, 0x40000040 ;  /* 0x40000040ff037424 */ /* 0x000fe200078e00ff */
[----:B------:R-:W-:Y:S01]  /*16810*/  IADD3 R2, R6, 0x100, RZ ;  /* 0x0000010006027810 */ /* 0x000fe20007ffe0ff */
[----:B------:R-:W-:Y:S02]  /*16820*/  WARPGROUP.DEPBAR.LE gsb0, 0x0 ;  /* 0x00008000000079c5 */ /* 0x000fe40000010000 */
[----:B------:R-:W-:-:S12]  /*16830*/  WARPGROUP.ARRIVE ;  /* 0x00000000000079c5 */ /* 0x000fd80000000000 */
        /* <DEDUP_REMOVED lines=18> */
[----:B------:R-:W-:Y:S01]  /*16960*/  IADD3 R2, R6, 0x280, RZ ;  /* 0x0000028006027810 */ /* 0x000fe20007ffe0ff */
[----:B0-----:R-:W-:-:S05]  /*16970*/  FADD.FTZ R6, R7, R214 ;  /* 0x000000d607067221 */ /* 0x001fca0000010000 */
[----:B------:R-:W0:Y:S02]  /*16980*/  SHFL.BFLY PT, R7, R6, 0x1, 0x1f ;  /* 0x0c201f0006077f89 */ /* 0x000e2400000e0000 */
[----:B0-----:R-:W-:Y:S01]  /*16990*/  FADD.FTZ R13, R6, R7 ;  /* 0x00000007060d7221 */ /* 0x001fe20000010000 */
[----:B------:R-:W-:Y:S02]  /*169a0*/  IMAD.MOV.U32 R7, RZ, RZ, RZ ;  /* 0x000000ffff077224 */ /* 0x000fe400078e00ff */
[----:B------:R-:W-:Y:S02]  /*169b0*/  IMAD.MOV.U32 R6, RZ, RZ, -0x800000 ;  /* 0xff800000ff067424 */ /* 0x000fe400078e00ff */
[----:B------:R-:W-:-:S13]  /*169c0*/  FSETP.NE.FTZ.AND P2, PT, R13, RZ, PT ;  /* 0x000000ff0d00720b */ /* 0x000fda0003f55000 */
[----:B------:R-:W0:Y:S02]  /*169d0*/  @P2 MUFU.LG2 R11, R13 ;  /* 0x0000000d000b2308 */ /* 0x000e240000000c00 */
[----:B0-----:R-:W-:Y:S01]  /*169e0*/  @P2 FMUL.FTZ R11, R11, 0.69314718246459960938 ;  /* 0x3f3172180b0b2820 */ /* 0x001fe20000410000 */
[----:B------:R-:W-:Y:S02]  /*169f0*/  WARPGROUP.DEPBAR.LE gsb0, 0x0 ;  /* 0x00008000000079c5 */ /* 0x000fe40000010000 */
[----:B------:R-:W-:-:S06]  /*16a00*/  WARPGROUP.ARRIVE ;  /* 0x00000000000079c5 */ /* 0x000fcc0000000000 */
[----:B------:R-:W-:Y:S01]  /*16a10*/  HGMMA.64x192x16.F32 R24, R172, gdesc[UR4].tnspB, R24, gsb0 ;  /* 0x42e00004ac187df0 */ /* 0x000fe20008000818 */
[----:B------:R-:W-:Y:S02]  /*16a20*/  R2UR UR6, R2 ;  /* 0x00000000020672ca */ /* 0x000fe400000e0000 */
[----:B------:R-:W-:Y:S01]  /*16a30*/  R2UR UR7, R3 ;  /* 0x00000000030772ca */ /* 0x000fe200000e0000 */
[----:B------:R-:W0:Y:S02]  /*16a40*/  SHFL.BFLY PT, R2, R215, 0x2, 0x1f ;  /* 0x0c401f00d7027f89 */ /* 0x000e2400000e0000 */
[----:B0-----:R-:W-:-:S05]  /*16a50*/  FADD.FTZ R3, R2, R215 ;  /* 0x000000d702037221 */ /* 0x001fca0000010000 */
[----:B------:R-:W0:Y:S02]  /*16a60*/  SHFL.BFLY PT, R2, R3, 0x1, 0x1f ;  /* 0x0c201f0003027f89 */ /* 0x000e2400000e0000 */
[----:B0-----:R-:W-:Y:S01]  /*16a70*/  FADD.FTZ R12, R3, R2 ;  /* 0x00000002030c7221 */ /* 0x001fe20000010000 */
[----:B------:R-:W-:Y:S01]  /*16a80*/  MOV R2, RZ ;  /* 0x000000ff00027202 */ /* 0x000fe20000000f00 */
[----:B------:R-:W-:-:S03]  /*16a90*/  IMAD.MOV.U32 R3, RZ, RZ, -0x800000 ;  /* 0xff800000ff037424 */ /* 0x000fc600078e00ff */
[----:B------:R-:W-:Y:S02]  /*16aa0*/  FSETP.NE.FTZ.AND P1, PT, R12, RZ, PT ;  /* 0x000000ff0c00720b */ /* 0x000fe40003f35000 */
[----:B------:R-:W-:Y:S11]  /*16ab0*/  @P2 MUFU.RCP R2, R13 ;  /* 0x0000000d00022308 */ /* 0x000ff60000001000 */
[----:B------:R-:W0:Y:S01]  /*16ac0*/  @P1 MUFU.LG2 R9, R12 ;  /* 0x0000000c00091308 */ /* 0x000e220000000c00 */
[C---:B------:R-:W-:Y:S01]  /*16ad0*/  @P1 FMUL.FTZ R10, R0.reuse, 0.69314718246459960938 ;  /* 0x3f317218000a1820 */ /* 0x040fe20000410000 */
[----:B------:R-:W-:-:S04]  /*16ae0*/  @P2 FMUL.FTZ R0, R0, 0.69314718246459960938 ;  /* 0x3f31721800002820 */ /* 0x000fc80000410000 */
[----:B------:R-:W-:Y:S02]  /*16af0*/  @P2 FFMA.FTZ R6, R0, R4, R11 ;  /* 0x0000000400062223 */ /* 0x000fe4000001000b */
[----:B------:R1:W2:Y:S01]  /*16b00*/  @P1 MUFU.RCP R7, R12 ;  /* 0x0000000c00071308 */ /* 0x0002a20000001000 */
[----:B0-----:R-:W-:-:S04]  /*16b10*/  @P1 FMUL.FTZ R9, R9, 0.69314718246459960938 ;  /* 0x3f31721809091820 */ /* 0x001fc80000410000 */
[----:B------:R-:W-:Y:S01]  /*16b20*/  @P1 FFMA.FTZ R3, R10, R5, R9 ;  /* 0x000000050a031223 */ /* 0x000fe20000010009 */
[----:B------:R-:W-:Y:S02]  /*16b30*/  WARPGROUP.DEPBAR.LE gsb0, 0x0 ;  /* 0x00008000000079c5 */ /* 0x000fe40000010000 */
[----:B------:R-:W-:-:S06]  /*16b40*/  WARPGROUP.ARRIVE ;  /* 0x00000000000079c5 */ /* 0x000fcc0000000000 */
[----:B------:R-:W-:Y:S03]  /*16b50*/  HGMMA.64x192x16.F32 R24, R168, gdesc[UR4].tnspB, R24, gsb0 ;  /* 0x42e00004a8187df0 */ /* 0x000fe60008000818 */
[----:B------:R-:W-:Y:S02]  /*16b60*/  WARPGROUP.DEPBAR.LE gsb0, 0x0 ;  /* 0x00008000000079c5 */ /* 0x000fe40000010000 */
[----:B-12---:R-:W-:Y:S05]  /*16b70*/  @!P0 BRA `(.L_x_3937) ;  /* 0x0000000000048947 */ /* 0x006fea0003800000 */
[----:B------:R-:W-:Y:S01]  /*16b80*/  BPT.TRAP 0x1 ;  /* 0x000000040000795c */ /* 0x000fe20000300000 */
.L_x_3937:
        /* <DEDUP_REMOVED lines=11> */
[-C--:B------:R-:W-:Y:S01]  /*16c40*/  FMUL.FTZ R128, R71, R2.reuse ;  /* 0x0000000247807220 */ /* 0x080fe20000410000 */
[-C--:B------:R-:W-:Y:S01]  /*16c50*/  FMUL.FTZ R24, R24, R7.reuse ;  /* 0x0000000718187220 */ /* 0x080fe20000410000 */
[-C--:B------:R-:W-:Y:S01]  /*16c60*/  FMUL.FTZ R25, R25, R7.reuse ;  /* 0x0000000719197220 */ /* 0x080fe20000410000 */
[-C--:B------:R-:W-:Y:S01]  /*16c70*/  FMUL.FTZ R0, R28, R7.reuse ;  /* 0x000000071c007220 */ /* 0x080fe20000410000 */
[-C--:B------:R-:W-:Y:S01]  /*16c80*/  FMUL.FTZ R4, R29, R7.reuse ;  /* 0x000000071d047220 */ /* 0x080fe20000410000 */
[-C--:B------:R-:W-:Y:S01]  /*16c90*/  FMUL.FTZ R32, R32, R7.reuse ;  /* 0x0000000720207220 */ /* 0x080fe20000410000 */
[----:B0-----:R-:W-:Y:S01]  /*16ca0*/  SEL R5, RZ, 0x1, P1 ;  /* 0x00000001ff057807 */ /* 0x001fe20000800000 */
        /* <DEDUP_REMOVED lines=90> */
.L_x_3859:
[----:B------:R-:W1:Y:S08]  /*17250*/  S2UR UR4, SR_CgaCtaId ;  /* 0x00000000000479c3 */ /* 0x000e700000008800 */
[----:B------:R-:W-:Y:S01]  /*17260*/  BAR.SYNC.DEFER_BLOCKING 0x5, 0x180 ;  /* 0x0146000000007b1d */ /* 0x000fe20000010000 */
[----:B------:R-:W-:-:S05]  /*17270*/  MOV R5, 0x400 ;  /* 0x0000040000057802 */ /* 0x000fca0000000f00 */
[----:B------:R-:W-:Y:S01]  /*17280*/  BSSY B0, `(.L_x_3938) ;  /* 0x0000275000007945 */ /* 0x000fe20003800000 */
[----:B-1----:R-:W-:-:S04]  /*17290*/  MOV R222, UR4 ;  /* 0x0000000400de7c02 */ /* 0x002fc80008000f00 */
[----:B------:R-:W-:-:S05]  /*172a0*/  LEA R2, R222, R5, 0x18 ;  /* 0x00000005de027211 */ /* 0x000fca00078ec0ff */
[----:B------:R1:W2:Y:S01]  /*172b0*/  LDS.128 R28, [R2+0x308d0] ;  /* 0x0308d000021c7984 */ /* 0x0002a20000000c00 */
[----:B------:R-:W-:Y:S06]  /*172c0*/  BAR.ARV 0x4, 0x180 ;  /* 0x0106000000007b1d */ /* 0x000fec0000002000 */
[----:B------:R-:W-:Y:S05]  /*172d0*/  @P0 BRA `(.L_x_3939) ;  /* 0x00000018009c0947 */ /* 0x000fea0003800000 */
[----:B------:R-:W3:Y:S01]  /*172e0*/  LDL R10, [R1+0x80] ;  /* 0x00008000010a7983 */ /* 0x000ee20000100800 */
[----:B------:R-:W-:Y:S01]  /*172f0*/  F2FP.F16.F32.PACK_AB R24, R25, R24 ;  /* 0x000000181918723e */ /* 0x000fe200000000ff */
[----:B------:R-:W-:Y:S01]  /*17300*/  ULDC.64 UR4, c[0x0][0xc00] ;  /* 0x0003000000047ab9 */ /* 0x000fe20000000a00 */
[----:B------:R-:W-:Y:S01]  /*17310*/  F2FP.F16.F32.PACK_AB R25, R140, R126 ;  /* 0x0000007e8c19723e */ /* 0x000fe200000000ff */
[----:B------:R-:W0:Y:S01]  /*17320*/  S2R R5, SR_SWINHI ;  /* 0x0000000000057919 */ /* 0x000e220000002f00 */
        /* <DEDUP_REMOVED lines=17> */
[----:B0-----:R-:W-:Y:S02]  /*17440*/  MOV R9, R5 ;  /* 0x0000000500097202 */ /* 0x001fe40000000f00 */
        /* <DEDUP_REMOVED lines=22> */
[----:B------:R-:W-:Y:S01]  /*175b0*/  BAR.SYNC.DEFER_BLOCKING 0x1, 0x100 ;  /* 0x0044000000007b1d */ /* 0x000fe20000010000 */
[----:B---3--:R-:W-:-:S03]  /*175c0*/  IMAD.WIDE R26, R10, 0x2, R8 ;  /* 0x000000020a1a7825 */ /* 0x008fc600078e0208 */
[C---:B------:R-:W-:Y:S02]  /*175d0*/  IADD3 R111, P2, R26.reuse, 0x20, RZ ;  /* 0x000000201a6f7810 */ /* 0x040fe40007f5e0ff */
[C---:B------:R-:W-:Y:S02]  /*175e0*/  IADD3 R141, P6, R26.reuse, 0x60, RZ ;  /* 0x000000601a8d7810 */ /* 0x040fe40007fde0ff */
[----:B------:R-:W-:Y:S01]  /*175f0*/  LOP3.LUT R10, R111, 0x380, RZ, 0xc0, !PT ;  /* 0x000003806f0a7812 */ /* 0x000fe200078ec0ff */
[--C-:B------:R-:W-:Y:S01]  /*17600*/  IMAD.X R11, RZ, RZ, R27.reuse, P2 ;  /* 0x000000ffff0b7224 */ /* 0x100fe200010e061b */
[----:B-----5:R-:W-:Y:S02]  /*17610*/  IADD3 R137, P1, R26, 0x40, RZ ;  /* 0x000000401a897810 */ /* 0x020fe40007f3e0ff */
[----:B------:R-:W-:Y:S02]  /*17620*/  SHF.R.U64 R10, R10, 0x3, RZ ;  /* 0x000000030a0a7819 */ /* 0x000fe400000012ff */
[----:B------:R-:W-:Y:S01]  /*17630*/  IADD3 R34, P0, R26, 0x4020, RZ ;  /* 0x000040201a227810 */ /* 0x000fe20007f1e0ff */
[----:B------:R-:W-:Y:S01]  /*17640*/  IMAD.X R13, RZ, RZ, R27, P1 ;  /* 0x000000ffff0d7224 */ /* 0x000fe200008e061b */
[----:B------:R-:W-:-:S02]  /*17650*/  LOP3.LUT R14, R141, 0x380, RZ, 0xc0, !PT ;  /* 0x000003808d0e7812 */ /* 0x000fc400078ec0ff */
[----:B------:R-:W-:Y:S01]  /*17660*/  LOP3.LUT R12, R137, 0x380, RZ, 0xc0, !PT ;  /* 0x00000380890c7812 */ /* 0x000fe200078ec0ff */
[----:B------:R-:W-:Y:S01]  /*17670*/  IMAD.X R35, RZ, RZ, R27, P0 ;  /* 0x000000ffff237224 */ /* 0x000fe200000e061b */
[----:B------:R-:W-:Y:S02]  /*17680*/  LOP3.LUT R10, R10, R111, RZ, 0x3c, !PT ;  /* 0x0000006f0a0a7212 */ /* 0x000fe400078e3cff */
[----:B------:R-:W-:Y:S02]  /*17690*/  SHF.R.U64 R14, R14, 0x3, RZ ;  /* 0x000000030e0e7819 */ /* 0x000fe400000012ff */
[----:B------:R-:W-:Y:S02]  /*176a0*/  LOP3.LUT R111, R34, 0x380, RZ, 0xc0, !PT ;  /* 0x00000380226f7812 */ /* 0x000fe400078ec0ff */
[C---:B------:R-:W-:Y:S02]  /*176b0*/  IADD3 R42, P3, R26.reuse, 0x4060, RZ ;  /* 0x000040601a2a7810 */ /* 0x040fe40007f7e0ff */
[----:B------:R-:W-:-:S02]  /*176c0*/  IADD3 R143, P5, R26, 0x4000, RZ ;  /* 0x000040001a8f7810 */ /* 0x000fc40007fbe0ff */
[----:B------:R-:W-:Y:S01]  /*176d0*/  SHF.R.U64 R12, R12, 0x3, RZ ;  /* 0x000000030c0c7819 */ /* 0x000fe200000012ff */
[--C-:B------:R-:W-:Y:S01]  /*176e0*/  IMAD.X R43, RZ, RZ, R27.reuse, P3 ;  /* 0x000000ffff2b7224 */ /* 0x100fe200018e061b */
[----:B------:R-:W-:Y:S01]  /*176f0*/  IADD3 R38, P4, R26, 0x4040, RZ ;  /* 0x000040401a267810 */ /* 0x000fe20007f9e0ff */
[----:B------:R-:W-:Y:S01]  /*17700*/  IMAD.X R21, RZ, RZ, R27, P5 ;  /* 0x000000ffff157224 */ /* 0x000fe200028e061b */
[----:B------:R-:W-:Y:S02]  /*17710*/  LOP3.LUT R14, R14, R141, RZ, 0x3c, !PT ;  /* 0x0000008d0e0e7212 */ /* 0x000fe400078e3cff */
[----:B------:R-:W-:Y:S02]  /*17720*/  SHF.R.U64 R111, R111, 0x3, RZ ;  /* 0x000000036f6f7819 */ /* 0x000fe400000012ff */
[----:B--2---:R-:W-:Y:S02]  /*17730*/  IADD3 R28, P1, R26, 0x8020, RZ ;  /* 0x000080201a1c7810 */ /* 0x004fe40007f3e0ff */
[----:B------:R-:W-:-:S02]  /*17740*/  LOP3.LUT R141, R42, 0x380, RZ, 0xc0, !PT ;  /* 0x000003802a8d7812 */ /* 0x000fc400078ec0ff */
[----:B------:R-:W-:Y:S02]  /*17750*/  LOP3.LUT R5, R26, 0x380, RZ, 0xc0, !PT ;  /* 0x000003801a057812 */ /* 0x000fe400078ec0ff */
[----:B------:R-:W-:Y:S02]  /*17760*/  LOP3.LUT R20, R143, 0x380, RZ, 0xc0, !PT ;  /* 0x000003808f147812 */ /* 0x000fe400078ec0ff */
[----:B------:R-:W-:Y:S02]  /*17770*/  LOP3.LUT R12, R12, R137, RZ, 0x3c, !PT ;  /* 0x000000890c0c7212 */ /* 0x000fe400078e3cff */
[----:B------:R-:W-:Y:S02]  /*17780*/  LOP3.LUT R137, R38, 0x380, RZ, 0xc0, !PT ;  /* 0x0000038026897812 */ /* 0x000fe400078ec0ff */
[----:B------:R-:W-:Y:S02]  /*17790*/  LOP3.LUT R34, R111, R34, RZ, 0x3c, !PT ;  /* 0x000000226f227212 */ /* 0x000fe400078e3cff */
[----:B------:R-:W-:-:S02]  /*177a0*/  SHF.R.U64 R141, R141, 0x3, RZ ;  /* 0x000000038d8d7819 */ /* 0x000fc400000012ff */
[----:B------:R-:W-:Y:S02]  /*177b0*/  LOP3.LUT R111, R28, 0x380, RZ, 0xc0, !PT ;  /* 0x000003801c6f7812 */ /* 0x000fe400078ec0ff */
[----:B------:R-:W-:Y:S02]  /*177c0*/  IADD3 R78, P5, R26, 0x8060, RZ ;  /* 0x000080601a4e7810 */ /* 0x000fe40007fbe0ff */
[----:B------:R-:W-:Y:S02]  /*177d0*/  SHF.R.U64 R5, R5, 0x3, RZ ;  /* 0x0000000305057819 */ /* 0x000fe400000012ff */
[----:B------:R-:W-:Y:S02]  /*177e0*/  SHF.R.U64 R20, R20, 0x3, RZ ;  /* 0x0000000314147819 */ /* 0x000fe400000012ff */
[----:B------:R-:W-:Y:S02]  /*177f0*/  IADD3 R46, P2, R26, 0x8000, RZ ;  /* 0x000080001a2e7810 */ /* 0x000fe40007f5e0ff */
[----:B------:R-:W-:-:S02]  /*17800*/  IADD3.X R15, RZ, R27, RZ, P6, !PT ;  /* 0x0000001bff0f7210 */ /* 0x000fc400037fe4ff */
[----:B------:R-:W-:Y:S01]  /*17810*/  SHF.R.U64 R137, R137, 0x3, RZ ;  /* 0x0000000389897819 */ /* 0x000fe200000012ff */
[--C-:B------:R-:W-:Y:S01]  /*17820*/  IMAD.X R47, RZ, RZ, R27.reuse, P2 ;  /* 0x000000ffff2f7224 */ /* 0x100fe200010e061b */
[----:B------:R-:W-:Y:S02]  /*17830*/  IADD3 R54, P6, R26, 0x8040, RZ ;  /* 0x000080401a367810 */ /* 0x000fe40007fde0ff */
[----:B------:R-:W-:Y:S02]  /*17840*/  LOP3.LUT R42, R141, R42, RZ, 0x3c, !PT ;  /* 0x0000002a8d2a7212 */ /* 0x000fe400078e3cff */
[----:B------:R-:W-:Y:S01]  /*17850*/  SHF.R.U64 R111, R111, 0x3, RZ ;  /* 0x000000036f6f7819 */ /* 0x000fe200000012ff */
[--C-:B------:R-:W-:Y:S01]  /*17860*/  IMAD.X R55, RZ, RZ, R27.reuse, P6 ;  /* 0x000000ffff377224 */ /* 0x100fe200030e061b */
[----:B------:R-:W-:Y:S01]  /*17870*/  LOP3.LUT R26, R5, R26, RZ, 0x3c, !PT ;  /* 0x0000001a051a7212 */ /* 0x000fe200078e3cff */
[----:B------:R-:W-:Y:S01]  /*17880*/  IMAD.X R5, RZ, RZ, R27, P5 ;  /* 0x000000ffff057224 */ /* 0x000fe200028e061b */
[----:B------:R-:W-:-:S02]  /*17890*/  LOP3.LUT R20, R20, R143, RZ, 0x3c, !PT ;  /* 0x0000008f14147212 */ /* 0x000fc400078e3cff */
[----:B------:R-:W-:Y:S02]  /*178a0*/  LOP3.LUT R141, R78, 0x380, RZ, 0xc0, !PT ;  /* 0x000003804e8d7812 */ /* 0x000fe400078ec0ff */
[----:B------:R-:W-:Y:S02]  /*178b0*/  LOP3.LUT R143, R46, 0x380, RZ, 0xc0, !PT ;  /* 0x000003802e8f7812 */ /* 0x000fe400078ec0ff */
[----:B------:R-:W-:Y:S02]  /*178c0*/  LOP3.LUT R38, R137, R38, RZ, 0x3c, !PT ;  /* 0x0000002689267212 */ /* 0x000fe400078e3cff */
[----:B------:R-:W-:Y:S02]  /*178d0*/  IADD3.X R51, RZ, R27, RZ, P1, !PT ;  /* 0x0000001bff337210 */ /* 0x000fe40000ffe4ff */
[----:B------:R-:W-:Y:S02]  /*178e0*/  LOP3.LUT R137, R54, 0x380, RZ, 0xc0, !PT ;  /* 0x0000038036897812 */ /* 0x000fe400078ec0ff */
[----:B------:R-:W-:-:S02]  /*178f0*/  LOP3.LUT R50, R111, R28, RZ, 0x3c, !PT ;  /* 0x0000001c6f327212 */ /* 0x000fc400078e3cff */
[-C--:B------:R-:W-:Y:S02]  /*17900*/  IADD3.X R39, RZ, R27.reuse, RZ, P4, !PT ;  /* 0x0000001bff277210 */ /* 0x080fe400027fe4ff */
[----:B------:R-:W-:Y:S02]  /*17910*/  MOV R86, R26 ;  /* 0x0000001a00567202 */ /* 0x000fe40000000f00 */
[----:B------:R-:W-:Y:S02]  /*17920*/  SHF.R.U64 R141, R141, 0x3, RZ ;  /* 0x000000038d8d7819 */ /* 0x000fe400000012ff */
[----:B------:R-:W-:Y:S02]  /*17930*/  MOV R28, R10 ;  /* 0x0000000a001c7202 */ /* 0x000fe40000000f00 */
[----:B------:R-:W-:Y:S02]  /*17940*/  SHF.R.U64 R143, R143, 0x3, RZ ;  /* 0x000000038f8f7819 */ /* 0x000fe400000012ff */
[----:B------:R-:W-:-:S02]  /*17950*/  F2FP.F16.F32.PACK_AB R26, R4, R0 ;  /* 0x00000000041a723e */ /* 0x000fc400000000ff */
[----:B------:R-:W-:Y:S02]  /*17960*/  F2FP.F16.F32.PACK_AB R27, R139, R125 ;  /* 0x0000007d8b1b723e */ /* 0x000fe400000000ff */
[----:B------:R-:W-:Y:S02]  /*17970*/  MOV R11, R34 ;  /* 0x00000022000b7202 */ /* 0x000fe40000000f00 */
[----:B------:R-:W-:Y:S01]  /*17980*/  MOV R10, R42 ;  /* 0x0000002a000a7202 */ /* 0x000fe20000000f00 */
[----:B------:R-:W-:Y:S01]  /*17990*/  STSM.16.M88.4 [R86], R24 ;  /* 0x0000001856007844 */ /* 0x000fe20000000200 */
[----:B------:R-:W-:Y:S02]  /*179a0*/  F2FP.F16.F32.PACK_AB R34, R37, R36 ;  /* 0x000000242522723e */ /* 0x000fe400000000ff */
[----:B------:R-:W-:Y:S02]  /*179b0*/  F2FP.F16.F32.PACK_AB R35, R136, R123 ;  /* 0x0000007b8823723e */ /* 0x000fe400000000ff */
[----:B------:R-:W-:-:S02]  /*179c0*/  SHF.R.U64 R137, R137, 0x3, RZ ;  /* 0x0000000389897819 */ /* 0x000fc400000012ff */
[----:B------:R-:W-:Y:S01]  /*179d0*/  MOV R12, R12 ;  /* 0x0000000c000c7202 */ /* 0x000fe20000000f00 */
[----:B------:R0:W-:Y:S01]  /*179e0*/  STSM.16.M88.4 [R28], R32 ;  /* 0x000000201c007844 */ /* 0x0001e20000000200 */
[----:B------:R-:W-:Y:S02]  /*179f0*/  MOV R0, R50 ;  /* 0x0000003200007202 */ /* 0x000fe40000000f00 */
[----:B------:R-:W-:Y:S02]  /*17a00*/  F2FP.F16.F32.PACK_AB R42, R45, R44 ;  /* 0x0000002c2d2a723e */ /* 0x000fe400000000ff */
[----:B------:R-:W-:Y:S02]  /*17a10*/  F2FP.F16.F32.PACK_AB R43, R134, R121 ;  /* 0x00000079862b723e */ /* 0x000fe400000000ff */
[----:B------:R-:W-:Y:S02]  /*17a20*/  LOP3.LUT R4, R141, R78, RZ, 0x3c, !PT ;  /* 0x0000004e8d047212 */ /* 0x000fe400078e3cff */
[----:B------:R-:W-:Y:S01]  /*17a30*/  MOV R14, R14 ;  /* 0x0000000e000e7202 */ /* 0x000fe20000000f00 */
[----:B------:R-:W-:Y:S01]  /*17a40*/  STSM.16.M88.4 [R12], R40 ;  /* 0x000000280c007844 */ /* 0x000fe20000000200 */
[----:B------:R-:W-:-:S02]  /*17a50*/  F2FP.F16.F32.PACK_AB R50, R53, R52 ;  /* 0x000000343532723e */ /* 0x000fc400000000ff */
[----:B------:R-:W-:Y:S02]  /*17a60*/  F2FP.F16.F32.PACK_AB R51, R132, R7 ;  /* 0x000000078433723e */ /* 0x000fe400000000ff */
[----:B------:R-:W-:Y:S01]  /*17a70*/  LOP3.LUT R46, R143, R46, RZ, 0x3c, !PT ;  /* 0x0000002e8f2e7212 */ /* 0x000fe200078e3cff */
[----:B0-----:R-:W0:Y:S01]  /*17a80*/  LDC R28, c[0x0][0xbe8] ;  /* 0x0002fa00ff1c7b82 */ /* 0x001e220000000800 */
[----:B------:R-:W-:Y:S01]  /*17a90*/  MOV R20, R20 ;  /* 0x0000001400147202 */ /* 0x000fe20000000f00 */
[----:B------:R-:W-:Y:S01]  /*17aa0*/  STSM.16.M88.4 [R14], R48 ;  /* 0x000000300e007844 */ /* 0x000fe20000000200 */
[----:B------:R-:W-:Y:S02]  /*17ab0*/  LOP3.LUT R54, R137, R54, RZ, 0x3c, !PT ;  /* 0x0000003689367212 */ /* 0x000fe400078e3cff */
[----:B------:R-:W-:Y:S01]  /*17ac0*/  MOV R38, R38 ;  /* 0x0000002600267202 */ /* 0x000fe20000000f00 */
[----:B------:R2:W-:Y:S01]  /*17ad0*/  STSM.16.M88.4 [R20], R56 ;  /* 0x0000003814007844 */ /* 0x0005e20000000200 */
[----:B------:R-:W-:-:S02]  /*17ae0*/  MOV R7, R4 ;  /* 0x0000000400077202 */ /* 0x000fc40000000f00 */
[----:B------:R-:W-:Y:S01]  /*17af0*/  MOV R46, R46 ;  /* 0x0000002e002e7202 */ /* 0x000fe20000000f00 */
[----:B------:R-:W-:Y:S01]  /*17b00*/  STSM.16.M88.4 [R11], R64 ;  /* 0x000000400b007844 */ /* 0x000fe20000000200 */
[----:B------:R-:W-:Y:S02]  /*17b10*/  ISETP.NE.U32.AND P0, PT, RZ, UR4, PT ;  /* 0x00000004ff007c0c */ /* 0x000fe4000bf05070 */
[----:B------:R-:W-:Y:S01]  /*17b20*/  IADD3 R4, P1, R228, UR4, RZ ;  /* 0x00000004e4047c10 */ /* 0x000fe2000ff3e0ff */
[----:B------:R-:W-:Y:S01]  /*17b30*/  STSM.16.M88.4 [R38], R72 ;  /* 0x0000004826007844 */ /* 0x000fe20000000200 */
[----:B------:R-:W-:Y:S02]  /*17b40*/  MOV R54, R54 ;  /* 0x0000003600367202 */ /* 0x000fe40000000f00 */
[----:B------:R-:W-:Y:S01]  /*17b50*/  ISETP.NE.AND.EX P0, PT, RZ, UR5, PT, P0 ;  /* 0x00000005ff007c0c */ /* 0x000fe2000bf05300 */
[----:B------:R-:W-:Y:S01]  /*17b60*/  STSM.16.M88.4 [R10], R80 ;  /* 0x000000500a007844 */ /* 0x000fe20000000200 */
[----:B------:R-:W-:Y:S01]  /*17b70*/  IADD3.X R5, R229, UR5, RZ, P1, !PT ;  /* 0x00000005e5057c10 */ /* 0x000fe20008ffe4ff */
[----:B------:R-:W-:-:S02]  /*17b80*/  ULDC.64 UR4, c[0x0][0xc08] ;  /* 0x0003020000047ab9 */ /* 0x000fc40000000a00 */
[----:B------:R-:W-:Y:S01]  /*17b90*/  STSM.16.M88.4 [R46], R88 ;  /* 0x000000582e007844 */ /* 0x000fe20000000200 */
[----:B------:R-:W-:Y:S02]  /*17ba0*/  ISETP.NE.U32.AND P2, PT, RZ, UR4, PT ;  /* 0x00000004ff007c0c */ /* 0x000fe4000bf45070 */
[----:B--2---:R-:W-:Y:S01]  /*17bb0*/  MOV R20, RZ ;  /* 0x000000ff00147202 */ /* 0x004fe20000000f00 */
[----:B------:R-:W-:Y:S04]  /*17bc0*/  STSM.16.M88.4 [R0], R96 ;  /* 0x0000006000007844 */ /* 0x000fe80000000200 */
[----:B------:R-:W-:Y:S01]  /*17bd0*/  STSM.16.M88.4 [R54], R104 ;  /* 0x0000006836007844 */ /* 0x000fe20000000200 */
[----:B------:R-:W-:-:S03]  /*17be0*/  ISETP.NE.AND.EX P2, PT, RZ, UR5, PT, P2 ;  /* 0x00000005ff007c0c */ /* 0x000fc6000bf45320 */
[----:B------:R2:W-:Y:S01]  /*17bf0*/  STSM.16.M88.4 [R7], R112 ;  /* 0x0000007007007844 */ /* 0x0005e20000000200 */
[----:B------:R-:W-:Y:S09]  /*17c00*/  BAR.SYNC.DEFER_BLOCKING 0x1, 0x100 ;  /* 0x0044000000007b1d */ /* 0x000ff20000010000 */
[----:B------:R-:W-:Y:S01]  /*17c10*/  @P2 IADD3 R228, P3, R228, UR4, RZ ;  /* 0x00000004e4e42c10 */ /* 0x000fe2000ff7e0ff */
[----:B------:R-:W-:-:S03]  /*17c20*/  ULDC UR4, c[0x0][0xa88] ;  /* 0x0002a20000047ab9 */ /* 0x000fc60000000800 */
[----:B------:R-:W-:Y:S01]  /*17c30*/  @P2 IADD3.X R229, R229, UR5, RZ, P3, !PT ;  /* 0x00000005e5e52c10 */ /* 0x000fe20009ffe4ff */
[----:B--2---:R-:W-:Y:S01]  /*17c40*/  IMAD.U32 R7, RZ, RZ, UR4 ;  /* 0x00000004ff077e24 */ /* 0x004fe2000f8e00ff */
[----:B------:R2:W5:Y:S01]  /*17c50*/  @P0 LDG.E R20, desc[UR56][R4.64] ;  /* 0x0000003804140981 */ /* 0x000562000c1e1900 */
[----:B0-----:R-:W-:-:S04]  /*17c60*/  ISETP.NE.AND P1, PT, R28, 0x1, PT ;  /* 0x000000011c00780c */ /* 0x001fc80003f25270 */
[----:B------:R2:W5:Y:S09]  /*17c70*/  @P2 LDG.E R7, desc[UR56][R228.64] ;  /* 0x00000038e4072981 */ /* 0x000572000c1e1900 */
[----:B------:R-:W0:Y:S08]  /*17c80*/  @P1 LDC R0, c[0x0][0xbec] ;  /* 0x0002fb00ff001b82 */ /* 0x000e300000000800 */
[----:B------:R-:W3:Y:S01]  /*17c90*/  @P1 LDC R13, c[0x0][0xbf0] ;  /* 0x0002fc00ff0d1b82 */ /* 0x000ee20000000800 */
[----:B--2---:R-:W-:Y:S05]  /*17ca0*/  @P2 BRA `(.L_x_3940) ;  /* 0x0000000000102947 */ /* 0x004fea0003800000 */
[----:B------:R-:W-:Y:S05]  /*17cb0*/  @!P0 BRA `(.L_x_3940) ;  /* 0x00000000000c8947 */ /* 0x000fea0003800000 */
[----:B------:R-:W2:Y:S04]  /*17cc0*/  LDG.E R10, desc[UR56][R4.64] ;  /* 0x00000038040a7981 */ /* 0x000ea8000c1e1900 */
[----:B-----5:R-:W2:Y:S02]  /*17cd0*/  LDG.E R7, desc[UR56][R4.64+0x4] ;  /* 0x0000043804077981 */ /* 0x020ea4000c1e1900 */
[----:B--2---:R-:W-:-:S07]  /*17ce0*/  IMAD.IADD R7, R7, 0x1, -R10 ;  /* 0x0000000107077824 */ /* 0x004fce00078e0a0a */
.L_x_3940:
[----:B------:R-:W2:Y:S01]  /*17cf0*/  LDL R4, [R1+0x7c] ;  /* 0x00007c0001047983 */ /* 0x000ea20000100800 */
[----:B------:R-:W-:Y:S01]  /*17d00*/  SHF.R.S32.HI R65, RZ, 0x1f, R227 ;  /* 0x0000001fff417819 */ /* 0x000fe200000114e3 */
[----:B------:R-:W-:Y:S01]  /*17d10*/  ULDC.64 UR4, c[0x0][0xb90] ;  /* 0x0002e40000047ab9 */ /* 0x000fe20000000a00 */
[----:B------:R-:W4:Y:S01]  /*17d20*/  S2R R35, SR_TID.X ;  /* 0x0000000000237919 */ /* 0x000f220000002100 */
[----:B-----5:R-:W-:Y:S01]  /*17d30*/  SHF.R.S32.HI R21, RZ, 0x1f, R20 ;  /* 0x0000001fff157819 */ /* 0x020fe20000011414 */
[----:B------:R-:W-:Y:S01]  /*17d40*/  IMAD R66, R7, R28, RZ ;  /* 0x0000001c07427224 */ /* 0x000fe200078e02ff */
[----:B------:R-:W1:Y:S01]  /*17d50*/  @P1 LDC R70, c[0x0][0xbec] ;  /* 0x0002fb00ff461b82 */ /* 0x000e620000000800 */
[----:B------:R-:W3:Y:S04]  /*17d60*/  LDL.LU R12, [R1+0x48] ;  /* 0x00004800010c7983 */ /* 0x000ee80000300800 */
[----:B------:R-:W2:Y:S03]  /*17d70*/  LDL.LU R10, [R1+0x4] ;  /* 0x00000400010a7983 */ /* 0x000ea60000300800 */
[----:B------:R-:W1:Y:S01]  /*17d80*/  @P1 LDC R72, c[0x0][0xbf0] ;  /* 0x0002fc00ff481b82 */ /* 0x000e620000000800 */
[----:B------:R-:W3:Y:S04]  /*17d90*/  LDL.LU R71, [R1+0x44] ;  /* 0x0000440001477983 */ /* 0x000ee80000300800 */
[----:B------:R-:W3:Y:S01]  /*17da0*/  LDL R34, [R1+0x74] ;  /* 0x0000740001227983 */ /* 0x000ee20000100800 */
[----:B----4-:R-:W-:-:S05]  /*17db0*/  VIADD R35, R35, 0xffffff80 ;  /* 0xffffff8023237836 */ /* 0x010fca0000000000 */
[----:B------:R-:W-:-:S04]  /*17dc0*/  SHF.R.S32.HI R73, RZ, 0x1f, R35 ;  /* 0x0000001fff497819 */ /* 0x000fc80000011423 */
[----:B------:R-:W-:-:S04]  /*17dd0*/  LEA.HI R73, R73, R35, RZ, 0x3 ;  /* 0x0000002349497211 */ /* 0x000fc800078f18ff */
[----:B------:R-:W-:Y:S01]  /*17de0*/  SHF.R.S32.HI R73, RZ, 0x3, R73 ;  /* 0x00000003ff497819 */ /* 0x000fe20000011449 */
[----:B------:R-:W-:Y:S01]  /*17df0*/  BSSY B1, `(.L_x_3941) ;  /* 0x00000bd000017945 */ /* 0x000fe20003800000 */
[----:B------:R-:W-:Y:S02]  /*17e00*/  SHF.R.S32.HI R74, RZ, 0x1f, R225 ;  /* 0x0000001fff4a7819 */ /* 0x000fe400000114e1 */
[----:B--2---:R-:W-:Y:S02]  /*17e10*/  SEL R64, R10, RZ, !P0 ;  /* 0x000000ff0a407207 */ /* 0x004fe40004000000 */
[----:B---3--:R-:W-:Y:S01]  /*17e20*/  LEA R27, R71, R4, 0x7 ;  /* 0x00000004471b7211 */ /* 0x008fe200078e38ff */
[----:B------:R-:W-:-:S04]  /*17e30*/  IMAD R4, R65, UR4, RZ ;  /* 0x0000000441047c24 */ /* 0x000fc8000f8e02ff */
[----:B0-----:R-:W-:-:S04]  /*17e40*/  @P1 IMAD.HI.U32 R0, R27, R0, RZ ;  /* 0x000000001b001227 */ /* 0x001fc800078e00ff */
[----:B------:R-:W-:Y:S01]  /*17e50*/  IMAD.MOV.U32 R11, RZ, RZ, R27 ;  /* 0x000000ffff0b7224 */ /* 0x000fe200078e001b */
[----:B------:R-:W-:Y:S01]  /*17e60*/  @P1 SHF.R.U32.HI R11, RZ, R13, R0 ;  /* 0x0000000dff0b1219 */ /* 0x000fe20000011600 */
[----:B------:R-:W-:Y:S01]  /*17e70*/  IMAD R15, R227, UR5, R4 ;  /* 0x00000005e30f7c24 */ /* 0x000fe2000f8e0204 */
[----:B------:R-:W-:Y:S01]  /*17e80*/  LEA R13, R73, R223, 0x6 ;  /* 0x000000df490d7211 */ /* 0x000fe200078e30ff */
[----:B------:R-:W-:Y:S01]  /*17e90*/  IMAD.WIDE.U32 R4, R227, UR4, R20 ;  /* 0x00000004e3047c25 */ /* 0x000fe2000f8e0014 */
[----:B------:R-:W-:Y:S01]  /*17ea0*/  SEL R0, R12, RZ, !P0 ;  /* 0x000000ff0c007207 */ /* 0x000fe20004000000 */
[----:B------:R-:W-:Y:S02]  /*17eb0*/  ULDC.64 UR4, c[0x0][0xb98] ;  /* 0x0002e60000047ab9 */ /* 0x000fe40000000a00 */
[----:B------:R-:W-:Y:S02]  /*17ec0*/  IMAD.IADD R5, R5, 0x1, R15 ;  /* 0x0000000105057824 */ /* 0x000fe400078e020f */
[----:B------:R-:W-:-:S02]  /*17ed0*/  IMAD.MOV R25, RZ, RZ, -R11 ;  /* 0x000000ffff197224 */ /* 0x000fc400078e0a0b */
[----:B------:R-:W-:-:S04]  /*17ee0*/  IMAD.WIDE R8, R13, 0x2, R8 ;  /* 0x000000020d087825 */ /* 0x000fc800078e0208 */
[----:B------:R-:W-:Y:S02]  /*17ef0*/  IMAD R15, R0, UR4, RZ ;  /* 0x00000004000f7c24 */ /* 0x000fe4000f8e02ff */
[----:B------:R-:W-:-:S04]  /*17f00*/  IMAD.WIDE.U32 R4, R64, UR4, R4 ;  /* 0x0000000440047c25 */ /* 0x000fc8000f8e0004 */
[----:B------:R-:W-:Y:S01]  /*17f10*/  IMAD R13, R28, R25, R27 ;  /* 0x000000191c0d7224 */ /* 0x000fe200078e021b */
[----:B------:R-:W-:Y:S01]  /*17f20*/  IADD3 R4, P0, R11, R4, RZ ;  /* 0x000000040b047210 */ /* 0x000fe20007f1e0ff */
[----:B------:R-:W-:Y:S01]  /*17f30*/  IMAD R12, R64, UR5, R15 ;  /* 0x00000005400c7c24 */ /* 0x000fe2000f8e020f */
[----:B------:R-:W-:Y:S01]  /*17f40*/  SHF.R.S32.HI R15, RZ, 0x1f, R11 ;  /* 0x0000001fff0f7819 */ /* 0x000fe2000001140b */
[----:B------:R-:W-:Y:S01]  /*17f50*/  ULDC.64 UR4, c[0x0][0xb88] ;  /* 0x0002e20000047ab9 */ /* 0x000fe20000000a00 */
[----:B------:R-:W-:Y:S02]  /*17f60*/  SHF.R.S32.HI R10, RZ, 0x1f, R13 ;  /* 0x0000001fff0a7819 */ /* 0x000fe4000001140d */
[----:B------:R-:W-:-:S03]  /*17f70*/  IADD3.X R5, R15, R5, R12, P0, !PT ;  /* 0x000000050f057210 */ /* 0x000fc600007fe40c */
[----:B------:R-:W-:Y:S01]  /*17f80*/  IMAD R14, R10, UR4, RZ ;  /* 0x000000040a0e7c24 */ /* 0x000fe2000f8e02ff */
[----:B------:R-:W-:Y:S01]  /*17f90*/  IADD3 R11, P6, R8, 0x2000, RZ ;  /* 0x00002000080b7810 */ /* 0x000fe20007fde0ff */
[----:B------:R-:W-:-:S04]  /*17fa0*/  IMAD.WIDE.U32 R4, R13, UR4, R4 ;  /* 0x000000040d047c25 */ /* 0x000fc8000f8e0004 */
[----:B------:R-:W-:Y:S01]  /*17fb0*/  IMAD R15, R13, UR5, R14 ;  /* 0x000000050d0f7c24 */ /* 0x000fe2000f8e020e */
[----:B------:R-:W-:Y:S01]  /*17fc0*/  ULDC.64 UR4, c[0x0][0xb50] ;  /* 0x0002d40000047ab9 */ /* 0x000fe20000000a00 */
[----:B------:R-:W-:Y:S02]  /*17fd0*/  LOP3.LUT R12, R11, 0x380, RZ, 0xc0, !PT ;  /* 0x000003800b0c7812 */ /* 0x000fe400078ec0ff */
[----:B------:R-:W-:Y:S02]  /*17fe0*/  LEA R26, P0, R4, UR4, 0x2 ;  /* 0x00000004041a7c11 */ /* 0x000fe4000f8010ff */
[----:B------:R-:W-:Y:S01]  /*17ff0*/  IADD3 R5, R5, R15, RZ ;  /* 0x0000000f05057210 */ /* 0x000fe20007ffe0ff */
[----:B------:R-:W-:Y:S01]  /*18000*/  IMAD R27, R71, 0x80, R34 ;  /* 0x00000080471b7824 */ /* 0x000fe200078e0222 */
[----:B------:R-:W-:Y:S02]  /*18010*/  IADD3 R25, P2, R8, 0x1000, RZ ;  /* 0x0000100008197810 */ /* 0x000fe40007f5e0ff */
[----:B------:R-:W-:-:S02]  /*18020*/  SHF.R.U64 R12, R12, 0x3, RZ ;  /* 0x000000030c0c7819 */ /* 0x000fc400000012ff */
[----:B------:R-:W-:Y:S02]  /*18030*/  SHF.R.S32.HI R34, RZ, 0x1f, R35 ;  /* 0x0000001fff227819 */ /* 0x000fe40000011423 */
[----:B------:R-:W-:Y:S01]  /*18040*/  LEA.HI.X R4, R4, UR5, R5, 0x2, P0 ;  /* 0x0000000504047c11 */ /* 0x000fe200080f1405 */
[----:B------:R-:W-:Y:S01]  /*18050*/  SHFL.IDX PT, R54, R26, RZ, 0x1c1f ;  /* 0x001c1fff1a367589 */ /* 0x000fe200000e0000 */
[----:B------:R-:W-:Y:S01]  /*18060*/  IADD3 R37, P0, R8, 0x5000, RZ ;  /* 0x0000500008257810 */ /* 0x000fe20007f1e0ff */
[----:B------:R-:W-:Y:S01]  /*18070*/  ULDC.64 UR4, c[0x0][0xaa0] ;  /* 0x0002a80000047ab9 */ /* 0x000fe20000000a00 */
[----:B------:R-:W-:Y:S01]  /*18080*/  LOP3.LUT R12, R12, R11, RZ, 0x3c, !PT ;  /* 0x0000000b0c0c7212 */ /* 0x000fe200078e3cff */
[----:B------:R-:W-:Y:S01]  /*18090*/  IMAD.X R11, RZ, RZ, R9, P2 ;  /* 0x000000ffff0b7224 */ /* 0x000fe200010e0609 */
[----:B------:R-:W-:Y:S02]  /*180a0*/  LEA.HI R34, R34, R35, RZ, 0x7 ;  /* 0x0000002322227211 */ /* 0x000fe400078f38ff */
[----:B------:R-:W-:-:S02]  /*180b0*/  LOP3.LUT R36, R37, 0x380, RZ, 0xc0, !PT ;  /* 0x0000038025247812 */ /* 0x000fc400078ec0ff */
[----:B------:R-:W-:Y:S01]  /*180c0*/  IADD3 R45, P2, R8, 0x7000, RZ ;  /* 0x00007000082d7810 */ /* 0x000fe20007f5e0ff */
[----:B------:R-:W0:Y:S01]  /*180d0*/  SHFL.IDX PT, R55, R4, RZ, 0x1c1f ;  /* 0x001c1fff04377589 */ /* 0x000e2200000e0000 */
[----:B------:R-:W-:Y:S02]  /*180e0*/  LOP3.LUT R34, R34, 0xffffff80, RZ, 0xc0, !PT ;  /* 0xffffff8022227812 */ /* 0x000fe400078ec0ff */
[----:B------:R-:W-:Y:S02]  /*180f0*/  SHF.R.U64 R36, R36, 0x3, RZ ;  /* 0x0000000324247819 */ /* 0x000fe400000012ff */
[----:B------:R-:W-:Y:S02]  /*18100*/  LOP3.LUT R44, R45, 0x380, RZ, 0xc0, !PT ;  /* 0x000003802d2c7812 */ /* 0x000fe400078ec0ff */
[----:B------:R-:W-:Y:S02]  /*18110*/  IADD3 R34, R35, -R34, RZ ;  /* 0x8000002223227210 */ /* 0x000fe40007ffe0ff */
[----:B------:R-:W-:Y:S01]  /*18120*/  LOP3.LUT R36, R36, R37, RZ, 0x3c, !PT ;  /* 0x0000002524247212 */ /* 0x000fe200078e3cff */
[----:B------:R-:W-:Y:S01]  /*18130*/  IMAD.X R37, RZ, RZ, R9, P0 ;  /* 0x000000ffff257224 */ /* 0x000fe200000e0609 */
[----:B------:R-:W-:-:S02]  /*18140*/  SHF.R.U64 R44, R44, 0x3, RZ ;  /* 0x000000032c2c7819 */ /* 0x000fc400000012ff */
[----:B------:R-:W-:Y:S02]  /*18150*/  LOP3.LUT P0, RZ, R34, 0x3, RZ, 0xc0, !PT ;  /* 0x0000000322ff7812 */ /* 0x000fe4000780c0ff */
[----:B------:R-:W-:Y:S01]  /*18160*/  LOP3.LUT R44, R44, R45, RZ, 0x3c, !PT ;  /* 0x0000002d2c2c7212 */ /* 0x000fe200078e3cff */
[----:B------:R-:W-:Y:S01]  /*18170*/  IMAD.X R45, RZ, RZ, R9, P2 ;  /* 0x000000ffff2d7224 */ /* 0x000fe200010e0609 */
[----:B------:R-:W-:Y:S02]  /*18180*/  ISETP.GE.OR P2, PT, R27, R66, P0 ;  /* 0x000000421b00720c */ /* 0x000fe40000746670 */
[----:B------:R-:W-:-:S04]  /*18190*/  LOP3.LUT R10, R25, 0x380, RZ, 0xc0, !PT ;  /* 0x00000380190a7812 */ /* 0x000fc800078ec0ff */
[----:B------:R-:W-:-:S07]  /*181a0*/  SHF.R.U64 R10, R10, 0x3, RZ ;  /* 0x000000030a0a7819 */ /* 0x000fce00000012ff */
[----:B0-----:R0:W-:Y:S01]  /*181b0*/  @!P2 ST.E desc[UR56][R54.64], R3 ;  /* 0x000000033600a985 */ /* 0x0011e2000c101938 */
[----:B------:R-:W-:Y:S01]  /*181c0*/  LOP3.LUT R10, R10, R25, RZ, 0x3c, !PT ;  /* 0x000000190a0a7212 */ /* 0x000fe200078e3cff */
[----:B0-----:R-:W-:-:S04]  /*181d0*/  IMAD R3, R21, UR4, RZ ;  /* 0x0000000415037c24 */ /* 0x001fc8000f8e02ff */
[C---:B------:R-:W-:Y:S02]  /*181e0*/  IMAD R3, R20.reuse, UR5, R3 ;  /* 0x0000000514037c24 */ /* 0x040fe4000f8e0203 */
[----:B------:R-:W-:Y:S01]  /*181f0*/  IMAD.WIDE.U32 R20, R20, UR4, RZ ;  /* 0x0000000414147c25 */ /* 0x000fe2000f8e00ff */
[C---:B------:R-:W-:Y:S01]  /*18200*/  IADD3 R25, P5, R8.reuse, 0x3000, RZ ;  /* 0x0000300008197810 */ /* 0x040fe20007fbe0ff */
[----:B------:R-:W-:Y:S02]  /*18210*/  ULDC.64 UR4, c[0x0][0xae8] ;  /* 0x0002ba0000047ab9 */ /* 0x000fe40000000a00 */
[----:B------:R-:W-:Y:S01]  /*18220*/  IMAD.IADD R21, R21, 0x1, R3 ;  /* 0x0000000115157824 */ /* 0x000fe200078e0203 */
[----:B------:R-:W-:Y:S01]  /*18230*/  IADD3 R33, P4, R8, 0x4000, RZ ;  /* 0x0000400008217810 */ /* 0x000fe20007f9e0ff */
[----:B------:R-:W-:Y:S01]  /*18240*/  IMAD R3, R226, 0x20, R73 ;  /* 0x00000020e2037824 */ /* 0x000fe200078e0249 */
[----:B------:R-:W-:Y:S01]  /*18250*/  IADD3 R41, P3, R8, 0x6000, RZ ;  /* 0x0000600008297810 */ /* 0x000fe20007f7e0ff */
[----:B------:R-:W-:Y:S01]  /*18260*/  IMAD R68, R65, UR4, RZ ;  /* 0x0000000441447c24 */ /* 0x000fe2000f8e02ff */
[----:B------:R-:W-:-:S02]  /*18270*/  LOP3.LUT R24, R25, 0x380, RZ, 0xc0, !PT ;  /* 0x0000038019187812 */ /* 0x000fc400078ec0ff */
[----:B------:R-:W-:Y:S02]  /*18280*/  LOP3.LUT R32, R33, 0x380, RZ, 0xc0, !PT ;  /* 0x0000038021207812 */ /* 0x000fe400078ec0ff */
[----:B------:R-:W-:Y:S02]  /*18290*/  LEA R69, R71, R3, 0x7 ;  /* 0x0000000347457211 */ /* 0x000fe400078e38ff */
[----:B------:R-:W-:Y:S01]  /*182a0*/  LOP3.LUT R40, R41, 0x380, RZ, 0xc0, !PT ;  /* 0x0000038029287812 */ /* 0x000fe200078ec0ff */
[----:B------:R-:W-:Y:S01]  /*182b0*/  SHFL.IDX PT, R58, R26, 0x1, 0x1c1f ;  /* 0x003c1f001a3a7f89 */ /* 0x000fe200000e0000 */
[----:B------:R-:W-:Y:S01]  /*182c0*/  SHF.R.U64 R24, R24, 0x3, RZ ;  /* 0x0000000318187819 */ /* 0x000fe200000012ff */
[C---:B------:R-:W-:Y:S01]  /*182d0*/  IMAD R3, R227.reuse, UR5, R68 ;  /* 0x00000005e3037c24 */ /* 0x040fe2000f8e0244 */
[----:B------:R-:W-:Y:S01]  /*182e0*/  SHF.R.U64 R32, R32, 0x3, RZ ;  /* 0x0000000320207819 */ /* 0x000fe200000012ff */
[----:B------:R0:W2:Y:S01]  /*182f0*/  SHFL.IDX PT, R59, R4, 0x1, 0x1c1f ;  /* 0x003c1f00043b7f89 */ /* 0x0000a200000e0000 */
[----:B------:R-:W-:Y:S01]  /*18300*/  IMAD.WIDE.U32 R20, R227, UR4, R20 ;  /* 0x00000004e3147c25 */ /* 0x000fe2000f8e0014 */
[----:B------:R-:W-:Y:S01]  /*18310*/  SHF.R.U64 R40, R40, 0x3, RZ ;  /* 0x0000000328287819 */ /* 0x000fe200000012ff */
[----:B------:R-:W-:-:S02]  /*18320*/  ULDC.64 UR4, c[0x0][0xaf0] ;  /* 0x0002bc0000047ab9 */ /* 0x000fc40000000a00 */
[----:B-1----:R-:W-:Y:S01]  /*18330*/  @P1 IMAD.HI.U32 R65, R69, R70, RZ ;  /* 0x0000004645411227 */ /* 0x002fe200078e00ff */
[----:B------:R-:W-:Y:S02]  /*18340*/  LOP3.LUT R24, R24, R25, RZ, 0x3c, !PT ;  /* 0x0000001918187212 */ /* 0x000fe400078e3cff */
[----:B------:R-:W-:Y:S01]  /*18350*/  LOP3.LUT R32, R32, R33, RZ, 0x3c, !PT ;  /* 0x0000002120207212 */ /* 0x000fe200078e3cff */
[----:B------:R-:W-:Y:S01]  /*18360*/  IMAD.IADD R21, R21, 0x1, R3 ;  /* 0x0000000115157824 */ /* 0x000fe200078e0203 */
[----:B------:R-:W-:Y:S01]  /*18370*/  LOP3.LUT R40, R40, R41, RZ, 0x3c, !PT ;  /* 0x0000002928287212 */ /* 0x000fe200078e3cff */
[----:B------:R-:W-:Y:S01]  /*18380*/  IMAD R67, R0, UR4, RZ ;  /* 0x0000000400437c24 */ /* 0x000fe2000f8e02ff */
[----:B------:R-:W-:Y:S01]  /*18390*/  IADD3.X R25, RZ, R9, RZ, P5, !PT ;  /* 0x00000009ff197210 */ /* 0x000fe20002ffe4ff */
[--C-:B------:R-:W-:Y:S01]  /*183a0*/  IMAD.X R13, RZ, RZ, R9.reuse, P6 ;  /* 0x000000ffff0d7224 */ /* 0x100fe200030e0609 */
[----:B------:R-:W-:Y:S01]  /*183b0*/  MOV R3, R69 ;  /* 0x0000004500037202 */ /* 0x000fe20000000f00 */
[----:B------:R-:W-:Y:S01]  /*183c0*/  IMAD.X R33, RZ, RZ, R9, P4 ;  /* 0x000000ffff217224 */ /* 0x000fe200020e0609 */
[C---:B------:R-:W-:Y:S01]  /*183d0*/  IADD3 R49, P6, R8.reuse, 0x8000, RZ ;  /* 0x0000800008317810 */ /* 0x040fe20007fde0ff */
[----:B------:R-:W-:Y:S01]  /*183e0*/  VIADD R5, R27, 0x8 ;  /* 0x000000081b057836 */ /* 0x000fe20000000000 */
[----:B------:R-:W-:-:S02]  /*183f0*/  IADD3 R53, P5, R8, 0x9000, RZ ;  /* 0x0000900008357810 */ /* 0x000fc40007fbe0ff */
[----:B------:R-:W-:Y:S02]  /*18400*/  IADD3 R57, P4, R8, 0xa000, RZ ;  /* 0x0000a00008397810 */ /* 0x000fe40007f9e0ff */
[----:B------:R-:W-:Y:S02]  /*18410*/  IADD3.X R41, RZ, R9, RZ, P3, !PT ;  /* 0x00000009ff297210 */ /* 0x000fe40001ffe4ff */
[----:B------:R-:W-:Y:S01]  /*18420*/  @P1 SHF.R.U32.HI R3, RZ, R72, R65 ;  /* 0x00000048ff031219 */ /* 0x000fe20000011641 */
[----:B------:R-:W-:Y:S01]  /*18430*/  IMAD R67, R64, UR5, R67 ;  /* 0x0000000540437c24 */ /* 0x000fe2000f8e0243 */
[----:B------:R-:W-:Y:S01]  /*18440*/  IADD3 R14, P3, R8, 0xb000, RZ ;  /* 0x0000b000080e7810 */ /* 0x000fe20007f7e0ff */
[----:B------:R-:W-:Y:S01]  /*18450*/  IMAD.WIDE.U32 R64, R64, UR4, R20 ;  /* 0x0000000440407c25 */ /* 0x000fe2000f8e0014 */
[----:B------:R-:W-:Y:S01]  /*18460*/  LOP3.LUT R48, R49, 0x380, RZ, 0xc0, !PT ;  /* 0x0000038031307812 */ /* 0x000fe200078ec0ff */
[----:B------:R-:W-:Y:S01]  /*18470*/  ULDC.64 UR4, c[0x0][0xae0] ;  /* 0x0002b80000047ab9 */ /* 0x000fe20000000a00 */
[----:B------:R-:W-:Y:S01]  /*18480*/  LOP3.LUT R52, R53, 0x380, RZ, 0xc0, !PT ;  /* 0x0000038035347812 */ /* 0x000fe200078ec0ff */
[----:B------:R-:W-:Y:S01]  /*18490*/  IMAD.MOV R21, RZ, RZ, -R3 ;  /* 0x000000ffff157224 */ /* 0x000fe200078e0a03 */
[----:B------:R-:W-:-:S02]  /*184a0*/  LOP3.LUT R56, R57, 0x380, RZ, 0xc0, !PT ;  /* 0x0000038039387812 */ /* 0x000fc400078ec0ff */
[----:B------:R-:W-:Y:S02]  /*184b0*/  SHF.R.S32.HI R0, RZ, 0x1f, R3 ;  /* 0x0000001fff007819 */ /* 0x000fe40000011403 */
[----:B------:R-:W-:Y:S02]  /*184c0*/  LOP3.LUT R15, R8, 0x380, RZ, 0xc0, !PT ;  /* 0x00000380080f7812 */ /* 0x000fe400078ec0ff */
[----:B------:R-:W-:Y:S02]  /*184d0*/  ISETP.GE.OR P0, PT, R5, R66, P0 ;  /* 0x000000420500720c */ /* 0x000fe40000706670 */
[----:B------:R-:W-:Y:S01]  /*184e0*/  LOP3.LUT R7, R14, 0x380, RZ, 0xc0, !PT ;  /* 0x000003800e077812 */ /* 0x000fe200078ec0ff */
[----:B------:R-:W-:Y:S01]  /*184f0*/  IMAD R0, R0, UR4, RZ ;  /* 0x0000000400007c24 */ /* 0x000fe2000f8e02ff */
[----:B------:R-:W-:Y:S02]  /*18500*/  SHF.R.U64 R48, R48, 0x3, RZ ;  /* 0x0000000330307819 */ /* 0x000fe400000012ff */
[----:B------:R-:W-:-:S02]  /*18510*/  SHF.R.U64 R52, R52, 0x3, RZ ;  /* 0x0000000334347819 */ /* 0x000fc400000012ff */
[----:B------:R-:W-:Y:S02]  /*18520*/  SHF.R.U64 R56, R56, 0x3, RZ ;  /* 0x0000000338387819 */ /* 0x000fe400000012ff */
[----:B------:R-:W-:Y:S01]  /*18530*/  IADD3 R65, R65, R67, RZ ;  /* 0x0000004341417210 */ /* 0x000fe20007ffe0ff */
[----:B------:R-:W-:Y:S01]  /*18540*/  IMAD R67, R28, R21, R69 ;  /* 0x000000151c437224 */ /* 0x000fe200078e0245 */
[----:B------:R-:W-:Y:S02]  /*18550*/  SHF.R.U64 R15, R15, 0x3, RZ ;  /* 0x000000030f0f7819 */ /* 0x000fe400000012ff */
[----:B------:R-:W-:Y:S01]  /*18560*/  SHF.R.U64 R7, R7, 0x3, RZ ;  /* 0x0000000307077819 */ /* 0x000fe200000012ff */
[--C-:B------:R-:W-:Y:S01]  /*18570*/  IMAD.X R61, RZ, RZ, R9.reuse, P3 ;  /* 0x000000ffff3d7224 */ /* 0x100fe200018e0609 */
[----:B------:R-:W-:Y:S01]  /*18580*/  LOP3.LUT R48, R48, R49, RZ, 0x3c, !PT ;  /* 0x0000003130307212 */ /* 0x000fe200078e3cff */
[--C-:B------:R-:W-:Y:S01]  /*18590*/  IMAD.X R49, RZ, RZ, R9.reuse, P6 ;  /* 0x000000ffff317224 */ /* 0x100fe200030e0609 */
[----:B------:R-:W-:Y:S01]  /*185a0*/  LOP3.LUT R52, R52, R53, RZ, 0x3c, !PT ;  /* 0x0000003534347212 */ /* 0x000fe200078e3cff */
[----:B------:R-:W-:Y:S01]  /*185b0*/  IMAD R69, R3, UR5, R0 ;  /* 0x0000000503457c24 */ /* 0x000fe2000f8e0200 */
[----:B------:R-:W-:Y:S01]  /*185c0*/  LOP3.LUT R56, R56, R57, RZ, 0x3c, !PT ;  /* 0x0000003938387212 */ /* 0x000fe200078e3cff */
[----:B------:R-:W-:Y:S01]  /*185d0*/  IMAD.X R57, RZ, RZ, R9, P4 ;  /* 0x000000ffff397224 */ /* 0x000fe200020e0609 */
[----:B0-----:R-:W-:-:S02]  /*185e0*/  LOP3.LUT R4, R15, R8, RZ, 0x3c, !PT ;  /* 0x000000080f047212 */ /* 0x001fc400078e3cff */
[-C--:B------:R-:W-:Y:S02]  /*185f0*/  IADD3.X R53, RZ, R9.reuse, RZ, P5, !PT ;  /* 0x00000009ff357210 */ /* 0x080fe40002ffe4ff */
[----:B------:R-:W-:Y:S02]  /*18600*/  MOV R5, R9 ;  /* 0x0000000900057202 */ /* 0x000fe40000000f00 */
[----:B------:R-:W-:Y:S01]  /*18610*/  LOP3.LUT R60, R7, R14, RZ, 0x3c, !PT ;  /* 0x0000000e073c7212 */ /* 0x000fe200078e3cff */
[----:B------:R-:W-:Y:S01]  /*18620*/  IMAD.WIDE.U32 R20, R3, UR4, R64 ;  /* 0x0000000403147c25 */ /* 0x000fe2000f8e0040 */
[----:B------:R-:W-:Y:S01]  /*18630*/  SHF.R.S32.HI R0, RZ, 0x1f, R67 ;  /* 0x0000001fff007819 */ /* 0x000fe20000011443 */
[----:B------:R-:W-:Y:S01]  /*18640*/  ULDC.64 UR4, c[0x0][0xad8] ;  /* 0x0002b60000047ab9 */ /* 0x000fe20000000a00 */
[----:B--2---:R0:W-:Y:S01]  /*18650*/  @!P0 ST.E desc[UR56][R58.64], R6 ;  /* 0x000000063a008985 */ /* 0x0041e2000c101938 */
[----:B------:R-:W-:Y:S02]  /*18660*/  IMAD.IADD R21, R21, 0x1, R69 ;  /* 0x0000000115157824 */ /* 0x000fe400078e0245 */
[----:B------:R-:W-:Y:S01]  /*18670*/  IMAD R0, R0, UR4, RZ ;  /* 0x0000000400007c24 */ /* 0x000fe2000f8e02ff */
[----:B------:R-:W5:Y:S04]  /*18680*/  LD.E.128 R8, desc[UR56][R10.64] ;  /* 0x000000380a087980 */ /* 0x000f68000c101d00 */
[----:B------:R-:W5:Y:S04]  /*18690*/  LD.E.128 R12, desc[UR56][R12.64] ;  /* 0x000000380c0c7980 */ /* 0x000f68000c101d00 */
[----:B0-----:R-:W5:Y:S04]  /*186a0*/  LD.E.128 R4, desc[UR56][R4.64] ;  /* 0x0000003804047980 */ /* 0x001f68000c101d00 */
        /* <DEDUP_REMOVED lines=9> */
[C---:B------:R-:W-:Y:S01]  /*18740*/  IMAD R69, R67.reuse, UR5, R0 ;  /* 0x0000000543457c24 */ /* 0x040fe2000f8e0200 */
[----:B------:R-:W-:Y:S01]  /*18750*/  @!PT LDS RZ, [RZ] ;  /* 0x00000000fffff984 */ /* 0x000fe20000000800 */
[----:B------:R-:W-:Y:S01]  /*18760*/  @!PT LDS RZ, [RZ] ;  /* 0x00000000fffff984 */ /* 0x000fe20000000800 */
[----:B------:R-:W-:Y:S01]  /*18770*/  @!PT LDS RZ, [RZ] ;  /* 0x00000000fffff984 */ /* 0x000fe20000000800 */
[----:B------:R-:W-:Y:S01]  /*18780*/  @!PT LDS RZ, [RZ] ;  /* 0x00000000fffff984 */ /* 0x000fe20000000800 */
[----:B------:R0:W-:Y:S06]  /*18790*/  MEMBAR.ALL.CTA ;  /* 0x0000000000007992 */ /* 0x0001ec0000008000 */
[----:B0-----:R-:W0:Y:S01]  /*187a0*/  FENCE.VIEW.ASYNC.S ;  /* 0x00000000000073c6 */ /* 0x001e220000000000 */
[----:B------:R-:W-:Y:S01]  /*187b0*/  IMAD.WIDE.U32 R20, R67, UR4, R20 ;  /* 0x0000000443147c25 */ /* 0x000fe2000f8e0014 */
[----:B------:R-:W-:Y:S01]  /*187c0*/  ULDC.64 UR4, c[0x0][0xa80] ;  /* 0x0002a00000047ab9 */ /* 0x000fe20000000a00 */
[----:B------:R-:W-:-:S02]  /*187d0*/  LEA R71, R71, R73, 0x7 ;  /* 0x0000004947477211 */ /* 0x000fc400078e38ff */
[----:B------:R-:W-:Y:S01]  /*187e0*/  IMAD.IADD R21, R21, 0x1, R69 ;  /* 0x0000000115157824 */ /* 0x000fe200078e0245 */
[----:B------:R-:W-:-:S04]  /*187f0*/  LEA R28, P2, R20, UR4, 0x1 ;  /* 0x00000004141c7c11 */ /* 0x000fc8000f8408ff */
[----:B------:R-:W-:Y:S02]  /*18800*/  LEA.HI.X R67, R20, UR5, R21, 0x1, P2 ;  /* 0x0000000514437c11 */ /* 0x000fe400090f0c15 */
[----:B------:R-:W-:Y:S02]  /*18810*/  ISETP.GE.AND P2, PT, R71, R66, PT ;  /* 0x000000424700720c */ /* 0x000fe40003f46270 */
[----:B------:R-:W-:-:S04]  /*18820*/  IADD3 R0, R2, 0x30820, RZ ;  /* 0x0003082002007810 */ /* 0x000fc80007ffe0ff */
[----:B------:R-:W-:Y:S01]  /*18830*/  PRMT R0, RZ, 0x654, R0 ;  /* 0x00000654ff007816 */ /* 0x000fe20000000000 */
[C---:B------:R-:W-:Y:S01]  /*18840*/  VIADD R3, R71.reuse, 0x20 ;  /* 0x0000002047037836 */ /* 0x040fe20000000000 */
[----:B------:R-:W-:Y:S01]  /*18850*/  IADD3 R65, R71, 0x40, RZ ;  /* 0x0000004047417810 */ /* 0x000fe20007ffe0ff */
[----:B------:R-:W-:Y:S01]  /*18860*/  VIADD R73, R223, 0x40 ;  /* 0x00000040df497836 */ /* 0x000fe20000000000 */
[----:B0-----:R0:W1:Y:S01]  /*18870*/  SHFL.IDX PT, R68, R28, RZ, 0x181f ;  /* 0x00181fff1c447589 */ /* 0x00106200000e0000 */
[----:B------:R2:W-:Y:S01]  /*18880*/  SYNCS.ARRIVE.TRANS64.RED.A1T0 RZ, [R0+URZ], RZ ;  /* 0x000000ff00ff79a7 */ /* 0x0005e2000810043f */
[-C--:B------:R-:W-:Y:S02]  /*18890*/  ISETP.GE.AND P1, PT, R3, R66.reuse, PT ;  /* 0x000000420300720c */ /* 0x080fe40003f26270 */
[----:B------:R-:W-:Y:S02]  /*188a0*/  ISETP.GE.AND P0, PT, R65, R66, PT ;  /* 0x000000424100720c */ /* 0x000fe40003f06270 */
[----:B------:R-:W-:Y:S01]  /*188b0*/  SHF.R.S32.HI R70, RZ, 0x1f, R223 ;  /* 0x0000001fff467819 */ /* 0x000fe200000114df */
[----:B--2---:R0:W2:Y:S01]  /*188c0*/  SHFL.IDX PT, R0, R67, RZ, 0x181f ;  /* 0x00181fff43007589 */ /* 0x0040a200000e0000 */
[----:B------:R-:W-:Y:S01]  /*188d0*/  SHF.R.S32.HI R72, RZ, 0x1f, R73 ;  /* 0x0000001fff487819 */ /* 0x000fe20000011449 */
[----:B------:R-:W-:Y:S08]  /*188e0*/  @P2 BRA `(.L_x_3942) ;  /* 0x0000000000342947 */ /* 0x000ff00003800000 */
[----:B------:R-:W-:Y:S02]  /*188f0*/  ULDC UR4, c[0x0][0xac8] ;  /* 0x0002b20000047ab9 */ /* 0x000fe40000000800 */
[----:B------:R-:W-:Y:S02]  /*18900*/  ISETP.GE.AND P4, PT, R223, UR4, PT ;  /* 0x00000004df007c0c */ /* 0x000fe4000bf86270 */
[----:B------:R-:W-:Y:S02]  /*18910*/  ISETP.GE.AND P3, PT, R73, UR4, PT ;  /* 0x0000000449007c0c */ /* 0x000fe4000bf66270 */
[----:B------:R-:W-:-:S09]  /*18920*/  ISETP.GE.AND P2, PT, R225, UR4, PT ;  /* 0x00000004e1007c0c */ /* 0x000fd2000bf46270 */
[-C--:B-1----:R-:W-:Y:S02]  /*18930*/  @!P4 LEA R20, P6, R223, R68.reuse, 0x1 ;  /* 0x00000044df14c211 */ /* 0x082fe400078c08ff */
[----:B------:R-:W-:Y:S02]  /*18940*/  @!P3 LEA R64, P5, R73, R68, 0x1 ;  /* 0x000000444940b211 */ /* 0x000fe400078a08ff */
[----:B--2---:R-:W-:Y:S02]  /*18950*/  @!P4 LEA.HI.X R21, R223, R0, R70, 0x1, P6 ;  /* 0x00000000df15c211 */ /* 0x004fe400030f0c46 */
[----:B------:R-:W-:Y:S02]  /*18960*/  @!P2 LEA R68, P6, R225, R68, 0x1 ;  /* 0x00000044e144a211 */ /* 0x000fe400078c08ff */
[-C--:B------:R-:W-:Y:S01]  /*18970*/  @!P3 LEA.HI.X R65, R73, R0.reuse, R72, 0x1, P5 ;  /* 0x000000004941b211 */ /* 0x080fe200028f0c48 */
[----:B-----5:R3:W-:Y:S01]  /*18980*/  @!P4 ST.E.128 desc[UR56][R20.64], R4 ;  /* 0x000000041400c985 */ /* 0x0207e2000c101d38 */
[----:B------:R-:W-:-:S03]  /*18990*/  @!P2 LEA.HI.X R69, R225, R0, R74, 0x1, P6 ;  /* 0x00000000e145a211 */ /* 0x000fc600030f0c4a */
[----:B------:R3:W-:Y:S04]  /*189a0*/  @!P3 ST.E.128 desc[UR56][R64.64], R32 ;  /* 0x000000204000b985 */ /* 0x0007e8000c101d38 */
[----:B------:R3:W-:Y:S02]  /*189b0*/  @!P2 ST.E.128 desc[UR56][R68.64], R48 ;  /* 0x000000304400a985 */ /* 0x0007e4000c101d38 */
.L_x_3942:
[----:B------:R-:W-:Y:S05]  /*189c0*/  BSYNC B1 ;  /* 0x0000000000017941 */ /* 0x000fea0003800000 */
.L_x_3941:
[----:B--2---:R2:W4:Y:S01]  /*189d0*/  SHFL.IDX PT, R0, R67, 0x1, 0x181f ;  /* 0x00381f0043007f89 */ /* 0x00452200000e0000 */
[----:B------:R-:W-:Y:S03]  /*189e0*/  BSSY B1, `(.L_x_3943) ;  /* 0x0000010000017945 */ /* 0x000fe60003800000 */
[----:B---3--:R2:W3:Y:S01]  /*189f0*/  SHFL.IDX PT, R20, R28, 0x1, 0x181f ;  /* 0x00381f001c147f89 */ /* 0x0084e200000e0000 */
[----:B------:R-:W-:Y:S05]  /*18a00*/  @P1 BRA `(.L_x_3944) ;  /* 0x0000000000341947 */ /* 0x000fea0003800000 */
[----:B------:R-:W-:Y:S02]  /*18a10*/  ULDC UR4, c[0x0][0xac8] ;  /* 0x0002b20000047ab9 */ /* 0x000fe40000000800 */
[----:B------:R-:W-:Y:S02]  /*18a20*/  ISETP.GE.AND P4, PT, R223, UR4, PT ;  /* 0x00000004df007c0c */ /* 0x000fe4000bf86270 */
[----:B------:R-:W-:Y:S02]  /*18a30*/  ISETP.GE.AND P5, PT, R73, UR4, PT ;  /* 0x0000000449007c0c */ /* 0x000fe4000bfa6270 */
[----:B------:R-:W-:-:S09]  /*18a40*/  ISETP.GE.AND P6, PT, R225, UR4, PT ;  /* 0x00000004e1007c0c */ /* 0x000fd2000bfc6270 */
[-C--:B---3-5:R-:W-:Y:S02]  /*18a50*/  @!P4 LEA R4, P1, R223, R20.reuse, 0x1 ;  /* 0x00000014df04c211 */ /* 0x0a8fe400078208ff */
[-C--:B------:R-:W-:Y:S02]  /*18a60*/  @!P5 LEA R6, P2, R73, R20.reuse, 0x1 ;  /* 0x000000144906d211 */ /* 0x080fe400078408ff */
[----:B------:R-:W-:Y:S02]  /*18a70*/  @!P6 LEA R20, P3, R225, R20, 0x1 ;  /* 0x00000014e114e211 */ /* 0x000fe400078608ff */
[-C--:B----4-:R-:W-:Y:S02]  /*18a80*/  @!P4 LEA.HI.X R5, R223, R0.reuse, R70, 0x1, P1 ;  /* 0x00000000df05c211 */ /* 0x090fe400008f0c46 */
[-C--:B------:R-:W-:Y:S02]  /*18a90*/  @!P5 LEA.HI.X R7, R73, R0.reuse, R72, 0x1, P2 ;  /* 0x000000004907d211 */ /* 0x080fe400010f0c48 */
[----:B------:R-:W-:Y:S01]  /*18aa0*/  @!P6 LEA.HI.X R21, R225, R0, R74, 0x1, P3 ;  /* 0x00000000e115e211 */ /* 0x000fe200018f0c4a */
[----:B------:R3:W-:Y:S04]  /*18ab0*/  @!P4 ST.E.128 desc[UR56][R4.64], R8 ;  /* 0x000000080400c985 */ /* 0x0007e8000c101d38 */
[----:B------:R3:W-:Y:S04]  /*18ac0*/  @!P5 ST.E.128 desc[UR56][R6.64], R36 ;  /* 0x000000240600d985 */ /* 0x0007e8000c101d38 */
[----:B------:R3:W-:Y:S02]  /*18ad0*/  @!P6 ST.E.128 desc[UR56][R20.64], R52 ;  /* 0x000000341400e985 */ /* 0x0007e4000c101d38 */
.L_x_3944:
[----:B------:R-:W-:Y:S05]  /*18ae0*/  BSYNC B1 ;  /* 0x0000000000017941 */ /* 0x000fea0003800000 */
.L_x_3943:
[----:B----4-:R4:W0:Y:S01]  /*18af0*/  SHFL.IDX PT, R0, R67, 0x2, 0x181f ;  /* 0x00581f0043007f89 */ /* 0x01082200000e0000 */
        /* <DEDUP_REMOVED lines=8> */
[-C--:B------:R-:W-:Y:S02]  /*18b80*/  @!P4 LEA R6, P1, R73, R8.reuse, 0x1 ;  /* 0x000000084906c211 */ /* 0x080fe400078208ff */
[----:B------:R-:W-:Y:S02]  /*18b90*/  @!P5 LEA R8, P2, R225, R8, 0x1 ;  /* 0x00000008e108d211 */ /* 0x000fe400078408ff */
[-C--:B0-----:R-:W-:Y:S02]  /*18ba0*/  @!P3 LEA.HI.X R5, R223, R0.reuse, R70, 0x1, P0 ;  /* 0x00000000df05b211 */ /* 0x081fe400000f0c46 */
[-C--:B------:R-:W-:Y:S02]  /*18bb0*/  @!P4 LEA.HI.X R7, R73, R0.reuse, R72, 0x1, P1 ;  /* 0x000000004907c211 */ /* 0x080fe400008f0c48 */
[----:B------:R-:W-:Y:S01]  /*18bc0*/  @!P5 LEA.HI.X R9, R225, R0, R74, 0x1, P2 ;  /* 0x00000000e109d211 */ /* 0x000fe200010f0c4a */
[----:B------:R0:W-:Y:S04]  /*18bd0*/  @!P3 ST.E.128 desc[UR56][R4.64], R12 ;  /* 0x0000000c0400b985 */ /* 0x0001e8000c101d38 */
[----:B------:R0:W-:Y:S04]  /*18be0*/  @!P4 ST.E.128 desc[UR56][R6.64], R40 ;  /* 0x000000280600c985 */ /* 0x0001e8000c101d38 */
[----:B------:R0:W-:Y:S02]  /*18bf0*/  @!P5 ST.E.128 desc[UR56][R8.64], R56 ;  /* 0x000000380800d985 */ /* 0x0001e4000c101d38 */
.L_x_3946:
[----:B------:R-:W-:Y:S05]  /*18c00*/  BSYNC B1 ;  /* 0x0000000000017941 */ /* 0x000fea0003800000 */
.L_x_3945:
[----:B------:R-:W-:Y:S01]  /*18c10*/  IADD3 R3, R71, 0x60, RZ ;  /* 0x0000006047037810 */ /* 0x000fe20007ffe0ff */
[----:B0-----:R0:W0:Y:S03]  /*18c20*/  SHFL.IDX PT, R0, R67, 0x3, 0x181f ;  /* 0x00781f0043007f89 */ /* 0x00102600000e0000 */
[----:B------:R-:W-:Y:S01]  /*18c30*/  ISETP.GE.AND P0, PT, R3, R66, PT ;  /* 0x000000420300720c */ /* 0x000fe20003f06270 */
[----:B--2-4-:R-:W2:-:S12]  /*18c40*/  SHFL.IDX PT, R28, R28, 0x3, 0x181f ;  /* 0x00781f001c1c7f89 */ /* 0x014e9800000e0000 */
[----:B------:R-:W-:Y:S05]  /*18c50*/  @P0 BRA `(.L_x_3947) ;  /* 0x0000000c005c0947 */ /* 0x000fea0003800000 */
[----:B------:R-:W-:Y:S02]  /*18c60*/  ULDC UR4, c[0x0][0xac8] ;  /* 0x0002b20000047ab9 */ /* 0x000fe40000000800 */
[----:B------:R-:W-:Y:S02]  /*18c70*/  ISETP.GE.AND P2, PT, R223, UR4, PT ;  /* 0x00000004df007c0c */ /* 0x000fe4000bf46270 */
[----:B------:R-:W-:-:S11]  /*18c80*/  ISETP.GE.AND P3, PT, R73, UR4, PT ;  /* 0x0000000449007c0c */ /* 0x000fd6000bf66270 */
[-C--:B--2---:R-:W-:Y:S02]  /*18c90*/  @!P2 LEA R4, P0, R223, R28.reuse, 0x1 ;  /* 0x0000001cdf04a211 */ /* 0x084fe400078008ff */
[----:B------:R-:W-:Y:S02]  /*18ca0*/  @!P3 LEA R6, P1, R73, R28, 0x1 ;  /* 0x0000001c4906b211 */ /* 0x000fe400078208ff */
[-C--:B0-----:R-:W-:Y:S02]  /*18cb0*/  @!P2 LEA.HI.X R5, R223, R0.reuse, R70, 0x1, P0 ;  /* 0x00000000df05a211 */ /* 0x081fe400000f0c46 */
        /* <DEDUP_REMOVED lines=9> */
.L_x_3939:
[----:B------:R-:W-:Y:S01]  /*18d50*/  ULDC.64 UR4, c[0x0][0xc00] ;  /* 0x0003000000047ab9 */ /* 0x000fe20000000a00 */
[----:B------:R-:W-:Y:S01]  /*18d60*/  IMAD.MOV.U32 R3, RZ, RZ, RZ ;  /* 0x000000ffff037224 */ /* 0x000fe200078e00ff */
[----:B------:R-:W-:Y:S01]  /*18d70*/  ISETP.NE.U32.AND P0, PT, RZ, UR4, PT ;  /* 0x00000004ff007c0c */ /* 0x000fe2000bf05070 */
[----:B------:R-:W3:Y:S01]  /*18d80*/  LDC R25, c[0x0][0xbe8] ;  /* 0x0002fa00ff197b82 */ /* 0x000ee20000000800 */
[----:B------:R-:W-:Y:S02]  /*18d90*/  IADD3 R4, P1, R228, UR4, RZ ;  /* 0x00000004e4047c10 */ /* 0x000fe4000ff3e0ff */
[----:B------:R-:W-:Y:S02]  /*18da0*/  ISETP.NE.AND.EX P0, PT, RZ, UR5, PT, P0 ;  /* 0x00000005ff007c0c */ /* 0x000fe4000bf05300 */
[----:B------:R-:W-:Y:S01]  /*18db0*/  IADD3.X R5, R229, UR5, RZ, P1, !PT ;  /* 0x00000005e5057c10 */ /* 0x000fe20008ffe4ff */
[----:B------:R-:W-:Y:S02]  /*18dc0*/  ULDC.64 UR4, c[0x0][0xc08] ;  /* 0x0003020000047ab9 */ /* 0x000fe40000000a00 */
[----:B------:R-:W-:-:S04]  /*18dd0*/  ISETP.NE.U32.AND P1, PT, RZ, UR4, PT ;  /* 0x00000004ff007c0c */ /* 0x000fc8000bf25070 */
[----:B------:R-:W-:-:S04]  /*18de0*/  ISETP.NE.AND.EX P1, PT, RZ, UR5, PT, P1 ;  /* 0x00000005ff007c0c */ /* 0x000fc8000bf25310 */
[----:B------:R4:W5:Y:S09]  /*18df0*/  @P0 LDG.E R3, desc[UR56][R4.64] ;  /* 0x0000003804030981 */ /* 0x000972000c1e1900 */
[----:B------:R-:W-:Y:S01]  /*18e00*/  @P1 IADD3 R228, P2, R228, UR4, RZ ;  /* 0x00000004e4e41c10 */ /* 0x000fe2000ff5e0ff */
[----:B------:R-:W-:-:S02]  /*18e10*/  ULDC UR4, c[0x0][0xa88] ;  /* 0x0002a20000047ab9 */ /* 0x000fc40000000800 */
[----:B------:R-:W-:Y:S02]  /*18e20*/  MOV R0, UR4 ;  /* 0x0000000400007c02 */ /* 0x000fe40008000f00 */
[----:B------:R-:W-:-:S05]  /*18e30*/  @P1 IADD3.X R229, R229, UR5, RZ, P2, !PT ;  /* 0x00000005e5e51c10 */ /* 0x000fca00097fe4ff */
[----:B------:R4:W5:Y:S01]  /*18e40*/  @P1 LDG.E R0, desc[UR56][R228.64] ;  /* 0x00000038e4001981 */ /* 0x000962000c1e1900 */
[----:B---3--:R-:W-:Y:S01]  /*18e50*/  ISETP.NE.AND P2, PT, R25, 0x1, PT ;  /* 0x000000011900780c */ /* 0x008fe20003f45270 */
[----:B------:R-:W3:-:S12]  /*18e60*/  S2R R26, SR_TID.X ;  /* 0x00000000001a7919 */ /* 0x000ed80000002100 */
[----:B------:R-:W0:Y:S08]  /*18e70*/  @P2 LDC R20, c[0x0][0xbec] ;  /* 0x0002fb00ff142b82 */ /* 0x000e300000000800 */
[----:B------:R-:W0:Y:S01]  /*18e80*/  @P2 LDC R27, c[0x0][0xbf0] ;  /* 0x0002fc00ff1b2b82 */ /* 0x000e220000000800 */
[----:B---3--:R-:W-:-:S05]  /*18e90*/  VIADD R26, R26, 0xffffff80 ;  /* 0xffffff801a1a7836 */ /* 0x008fca0000000000 */
[----:B------:R-:W-:Y:S01]  /*18ea0*/  ISETP.GE.AND P3, PT, R26, 0x80, PT ;  /* 0x000000801a00780c */ /* 0x000fe20003f66270 */
[----:B----4-:R-:W-:-:S12]  /*18eb0*/  @P1 BRA `(.L_x_3948) ;  /* 0x0000000000101947 */ /* 0x010fd80003800000 */
[----:B------:R-:W-:Y:S05]  /*18ec0*/  @!P0 BRA `(.L_x_3948) ;  /* 0x00000000000c8947 */ /* 0x000fea0003800000 */
[----:B------:R-:W3:Y:S04]  /*18ed0*/  LDG.E R7, desc[UR56][R4.64] ;  /* 0x0000003804077981 */ /* 0x000ee8000c1e1900 */
[----:B-----5:R-:W3:Y:S02]  /*18ee0*/  LDG.E R0, desc[UR56][R4.64+0x4] ;  /* 0x0000043804007981 */ /* 0x020ee4000c1e1900 */
[----:B---3--:R-:W-:-:S07]  /*18ef0*/  IADD3 R0, -R7, R0, RZ ;  /* 0x0000000007007210 */ /* 0x008fce0007ffe1ff */
.L_x_3948:
[----:B------:R-:W3:Y:S04]  /*18f00*/  LDL.LU R5, [R1+0x4] ;  /* 0x0000040001057983 */ /* 0x000ee80000300800 */
[----:B------:R-:W4:Y:S04]  /*18f10*/  LDL.LU R4, [R1+0x48] ;  /* 0x0000480001047983 */ /* 0x000f280000300800 */
[----:B------:R0:W5:Y:S01]  /*18f20*/  LDL R24, [R1+0x44] ;  /* 0x0000440001187983 */ /* 0x0001620000100800 */
[----:B------:R-:W-:Y:S01]  /*18f30*/  BSSY B1, `(.L_x_3949) ;  /* 0x000002e000017945 */ /* 0x000fe20003800000 */
[----:B------:R-:W-:-:S02]  /*18f40*/  SHF.R.S32.HI R13, RZ, 0x1f, R227 ;  /* 0x0000001fff0d7819 */ /* 0x000fc400000114e3 */
[----:B-----5:R-:W-:Y:S02]  /*18f50*/  SHF.R.S32.HI R10, RZ, 0x1f, R3 ;  /* 0x0000001fff0a7819 */ /* 0x020fe40000011403 */
[----:B---3--:R-:W-:Y:S02]  /*18f60*/  SEL R15, R5, RZ, !P0 ;  /* 0x000000ff050f7207 */ /* 0x008fe40004000000 */
[----:B----4-:R-:W-:Y:S01]  /*18f70*/  SEL R14, R4, RZ, !P0 ;  /* 0x000000ff040e7207 */ /* 0x010fe20004000000 */
[----:B0-----:R-:W-:Y:S06]  /*18f80*/  @P3 BRA `(.L_x_3950) ;  /* 0x0000000000a03947 */ /* 0x001fec0003800000 */
[----:B------:R-:W0:Y:S01]  /*18f90*/  S2R R4, SR_TID.X ;  /* 0x0000000000047919 */ /* 0x000e220000002100 */
[----:B------:R-:W3:Y:S02]  /*18fa0*/  LDC R11, c[0x0][0xbe8] ;  /* 0x0002fa00ff0b7b82 */ /* 0x000ee40000000800 */
[----:B---3--:R-:W-:Y:S02]  /*18fb0*/  IMAD R5, R0, R11, RZ ;  /* 0x0000000b00057224 */ /* 0x008fe400078e02ff */
[----:B0-----:R-:W-:-:S05]  /*18fc0*/  IMAD R4, R24, 0x80, R4 ;  /* 0x0000008018047824 */ /* 0x001fca00078e0204 */
[----:B------:R-:W-:-:S04]  /*18fd0*/  IADD3 R12, R4, -0x80, RZ ;  /* 0xffffff80040c7810 */ /* 0x000fc80007ffe0ff */
[----:B------:R-:W-:-:S13]  /*18fe0*/  ISETP.GE.AND P0, PT, R12, R5, PT ;  /* 0x000000050c00720c */ /* 0x000fda0003f06270 */
[----:B------:R-:W-:Y:S05]  /*18ff0*/  @P0 BRA `(.L_x_3950) ;  /* 0x0000000000840947 */ /* 0x000fea0003800000 */
[----:B------:R-:W-:Y:S01]  /*19000*/  ISETP.NE.AND P0, PT, R11, 0x1, PT ;  /* 0x000000010b00780c */ /* 0x000fe20003f05270 */
[----:B------:R-:W-:Y:S01]  /*19010*/  ULDC.64 UR4, c[0x0][0xb90] ;  /* 0x0002e40000047ab9 */ /* 0x000fe20000000a00 */
[----:B------:R-:W-:Y:S01]  /*19020*/  MOV R4, R3 ;  /* 0x0000000300047202 */ /* 0x000fe20000000f00 */
[----:B------:R-:W-:Y:S02]  /*19030*/  IMAD R8, R13, UR4, RZ ;  /* 0x000000040d087c24 */ /* 0x000fe4000f8e02ff */
[----:B------:R-:W-:Y:S02]  /*19040*/  IMAD.MOV.U32 R5, RZ, RZ, R10 ;  /* 0x000000ffff057224 */ /* 0x000fe400078e000a */
[----:B------:R-:W-:Y:S02]  /*19050*/  IMAD.MOV.U32 R7, RZ, RZ, R12 ;  /* 0x000000ffff077224 */ /* 0x000fe400078e000c */
[----:B------:R-:W-:-:S04]  /*19060*/  IMAD.WIDE.U32 R4, R227, UR4, R4 ;  /* 0x00000004e3047c25 */ /* 0x000fc8000f8e0004 */
[----:B------:R-:W0:Y:S08]  /*19070*/  @P0 LDC R9, c[0x0][0xbec] ;  /* 0x0002fb00ff090b82 */ /* 0x000e300000000800 */
[----:B------:R-:W3:Y:S01]  /*19080*/  @P0 LDC R21, c[0x0][0xbf0] ;  /* 0x0002fc00ff150b82 */ /* 0x000ee20000000800 */
[----:B0-----:R-:W-:-:S04]  /*19090*/  @P0 IMAD.HI.U32 R6, R12, R9, RZ ;  /* 0x000000090c060227 */ /* 0x001fc800078e00ff */
[----:B------:R-:W-:Y:S01]  /*190a0*/  IMAD R9, R227, UR5, R8 ;  /* 0x00000005e3097c24 */ /* 0x000fe2000f8e0208 */
[----:B------:R-:W-:Y:S01]  /*190b0*/  ULDC.64 UR4, c[0x0][0xb98] ;  /* 0x0002e60000047ab9 */ /* 0x000fe20000000a00 */
[----:B---3--:R-:W-:Y:S01]  /*190c0*/  @P0 SHF.R.U32.HI R7, RZ, R21, R6 ;  /* 0x00000015ff070219 */ /* 0x008fe20000011606 */
[----:B------:R-:W-:Y:S02]  /*190d0*/  IMAD R6, R14, UR4, RZ ;  /* 0x000000040e067c24 */ /* 0x000fe4000f8e02ff */
[----:B------:R-:W-:Y:S02]  /*190e0*/  IADD3 R5, R5, R9, RZ ;  /* 0x0000000905057210 */ /* 0x000fe40007ffe0ff */
[----:B------:R-:W-:Y:S02]  /*190f0*/  IMAD.MOV R9, RZ, RZ, -R7 ;  /* 0x000000ffff097224 */ /* 0x000fe400078e0a07 */
[----:B------:R-:W-:-:S04]  /*19100*/  IMAD.WIDE.U32 R4, R15, UR4, R4 ;  /* 0x000000040f047c25 */ /* 0x000fc8000f8e0004 */
[----:B------:R-:W-:Y:S01]  /*19110*/  IMAD R9, R11, R9, R12 ;  /* 0x000000090b097224 */ /* 0x000fe200078e020c */
[----:B------:R-:W-:Y:S01]  /*19120*/  SHF.R.S32.HI R11, RZ, 0x1f, R7 ;  /* 0x0000001fff0b7819 */ /* 0x000fe20000011407 */
[----:B------:R-:W-:Y:S01]  /*19130*/  IMAD R8, R15, UR5, R6 ;  /* 0x000000050f087c24 */ /* 0x000fe2000f8e0206 */
[----:B------:R-:W-:Y:S01]  /*19140*/  IADD3 R4, P0, R7, R4, RZ ;  /* 0x0000000407047210 */ /* 0x000fe20007f1e0ff */
[----:B------:R-:W-:Y:S01]  /*19150*/  ULDC.64 UR4, c[0x0][0xb88] ;  /* 0x0002e20000047ab9 */ /* 0x000fe20000000a00 */
[----:B------:R-:W-:Y:S02]  /*19160*/  SHF.R.S32.HI R6, RZ, 0x1f, R9 ;  /* 0x0000001fff067819 */ /* 0x000fe40000011409 */
[----:B------:R-:W-:-:S03]  /*19170*/  IADD3.X R5, R11, R5, R8, P0, !PT ;  /* 0x000000050b057210 */ /* 0x000fc600007fe408 */
[----:B------:R-:W-:Y:S02]  /*19180*/  IMAD R6, R6, UR4, RZ ;  /* 0x0000000406067c24 */ /* 0x000fe4000f8e02ff */
[----:B------:R-:W-:-:S04]  /*19190*/  IMAD.WIDE.U32 R4, R9, UR4, R4 ;  /* 0x0000000409047c25 */ /* 0x000fc8000f8e0004 */
[----:B------:R-:W-:Y:S01]  /*191a0*/  IMAD R7, R9, UR5, R6 ;  /* 0x0000000509077c24 */ /* 0x000fe2000f8e0206 */
[----:B------:R-:W-:Y:S02]  /*191b0*/  ULDC.64 UR4, c[0x0][0xb50] ;  /* 0x0002d40000047ab9 */ /* 0x000fe40000000a00 */
[----:B------:R-:W-:Y:S02]  /*191c0*/  LEA R6, P0, R4, UR4, 0x2 ;  /* 0x0000000404067c11 */ /* 0x000fe4000f8010ff */
[----:B------:R-:W-:-:S04]  /*191d0*/  IADD3 R5, R5, R7, RZ ;  /* 0x0000000705057210 */ /* 0x000fc80007ffe0ff */
[----:B------:R-:W-:Y:S01]  /*191e0*/  LEA.HI.X R7, R4, UR5, R5, 0x2, P0 ;  /* 0x0000000504077c11 */ /* 0x000fe200080f1405 */
[----:B------:R-:W-:-:S05]  /*191f0*/  IMAD.MOV.U32 R5, RZ, RZ, -0x800000 ;  /* 0xff800000ff057424 */ /* 0x000fca00078e00ff */
[----:B------:R0:W-:Y:S02]  /*19200*/  STG.E desc[UR56][R6.64], R5 ;  /* 0x0000000506007986 */ /* 0x0001e4000c101938 */
.L_x_3950:
[----:B------:R-:W-:Y:S05]  /*19210*/  BSYNC B1 ;  /* 0x0000000000017941 */ /* 0x000fea0003800000 */
.L_x_3949:
[----:B------:R-:W-:Y:S01]  /*19220*/  SHF.R.S32.HI R11, RZ, 0x1f, R26 ;  /* 0x0000001fff0b7819 */ /* 0x000fe2000001141a */
[----:B------:R-:W-:Y:S01]  /*19230*/  ULDC.64 UR4, c[0x0][0xaa0] ;  /* 0x0002a80000047ab9 */ /* 0x000fe20000000a00 */
[----:B------:R-:W-:Y:S01]  /*19240*/  BSSY B1, `(.L_x_3951) ;  /* 0x0000042000017945 */ /* 0x000fe20003800000 */
[----:B------:R-:W-:Y:S01]  /*19250*/  IMAD R4, R10, UR4, RZ ;  /* 0x000000040a047c24 */ /* 0x000fe2000f8e02ff */
[----:B------:R-:W-:Y:S02]  /*19260*/  LEA.HI R11, R11, R26, RZ, 0x3 ;  /* 0x0000001a0b0b7211 */ /* 0x000fe400078f18ff */
[----:B------:R-:W-:Y:S01]  /*19270*/  SHF.R.S32.HI R12, RZ, 0x1f, R223 ;  /* 0x0000001fff0c7819 */ /* 0x000fe200000114df */
[C---:B0-----:R-:W-:Y:S01]  /*19280*/  IMAD R7, R3.reuse, UR5, R4 ;  /* 0x0000000503077c24 */ /* 0x041fe2000f8e0204 */
[----:B------:R-:W-:Y:S01]  /*19290*/  SHF.R.S32.HI R11, RZ, 0x3, R11 ;  /* 0x00000003ff0b7819 */ /* 0x000fe2000001140b */
[----:B------:R-:W-:Y:S01]  /*192a0*/  IMAD.WIDE.U32 R4, R3, UR4, RZ ;  /* 0x0000000403047c25 */ /* 0x000fe2000f8e00ff */
[----:B------:R-:W-:-:S02]  /*192b0*/  ULDC.64 UR4, c[0x0][0xae8] ;  /* 0x0002ba0000047ab9 */ /* 0x000fc40000000a00 */
[-C--:B------:R-:W-:Y:S01]  /*192c0*/  LEA R3, R226, R11.reuse, 0x5 ;  /* 0x0000000be2037211 */ /* 0x080fe200078e28ff */
[----:B------:R-:W-:Y:S01]  /*192d0*/  IMAD.IADD R5, R5, 0x1, R7 ;  /* 0x0000000105057824 */ /* 0x000fe200078e0207 */
[C---:B------:R-:W-:Y:S01]  /*192e0*/  LEA R10, R24.reuse, R11, 0x7 ;  /* 0x0000000b180a7211 */ /* 0x040fe200078e38ff */
[----:B------:R-:W-:Y:S01]  /*192f0*/  IMAD R8, R13, UR4, RZ ;  /* 0x000000040d087c24 */ /* 0x000fe2000f8e02ff */
[----:B------:R-:W-:Y:S01]  /*19300*/  LEA R9, R24, R3, 0x7 ;  /* 0x0000000318097211 */ /* 0x000fe200078e38ff */
[----:B------:R-:W-:Y:S01]  /*19310*/  IMAD.WIDE.U32 R4, R227, UR4, R4 ;  /* 0x00000004e3047c25 */ /* 0x000fe2000f8e0004 */
[----:B------:R-:W-:-:S03]  /*19320*/  SHF.R.S32.HI R11, RZ, 0x1f, R225 ;  /* 0x0000001fff0b7819 */ /* 0x000fc600000114e1 */
[----:B------:R-:W-:Y:S01]  /*19330*/  IMAD R7, R227, UR5, R8 ;  /* 0x00000005e3077c24 */ /* 0x000fe2000f8e0208 */
[----:B------:R-:W-:Y:S01]  /*19340*/  ULDC.64 UR4, c[0x0][0xaf0] ;  /* 0x0002bc0000047ab9 */ /* 0x000fe20000000a00 */
[----:B------:R-:W-:-:S03]  /*19350*/  @P2 IMAD.HI.U32 R6, R9, R20, RZ ;  /* 0x0000001409062227 */ /* 0x000fc600078e00ff */
[----:B------:R-:W-:Y:S01]  /*19360*/  IADD3 R5, R5, R7, RZ ;  /* 0x0000000705057210 */ /* 0x000fe20007ffe0ff */
[----:B------:R-:W-:Y:S01]  /*19370*/  IMAD.MOV.U32 R3, RZ, RZ, R9 ;  /* 0x000000ffff037224 */ /* 0x000fe200078e0009 */
[----:B------:R-:W-:Y:S01]  /*19380*/  @P2 SHF.R.U32.HI R3, RZ, R27, R6 ;  /* 0x0000001bff032219 */ /* 0x000fe20000011606 */
[----:B------:R-:W-:Y:S02]  /*19390*/  IMAD R8, R14, UR4, RZ ;  /* 0x000000040e087c24 */ /* 0x000fe4000f8e02ff */
[----:B------:R-:W-:Y:S01]  /*193a0*/  IMAD.WIDE.U32 R4, R15, UR4, R4 ;  /* 0x000000040f047c25 */ /* 0x000fe2000f8e0004 */
[----:B------:R-:W-:-:S03]  /*193b0*/  SHF.R.S32.HI R6, RZ, 0x1f, R3 ;  /* 0x0000001fff067819 */ /* 0x000fc60000011403 */
[----:B------:R-:W-:Y:S01]  /*193c0*/  IMAD R7, R15, UR5, R8 ;  /* 0x000000050f077c24 */ /* 0x000fe2000f8e0208 */
[----:B------:R-:W-:Y:S01]  /*193d0*/  ULDC.64 UR4, c[0x0][0xae0] ;  /* 0x0002b80000047ab9 */ /* 0x000fe20000000a00 */
[----:B------:R-:W-:Y:S02]  /*193e0*/  IMAD.MOV R8, RZ, RZ, -R3 ;  /* 0x000000ffff087224 */ /* 0x000fe400078e0a03 */
[----:B------:R-:W-:Y:S01]  /*193f0*/  IMAD R6, R6, UR4, RZ ;  /* 0x0000000406067c24 */ /* 0x000fe2000f8e02ff */
[----:B------:R-:W-:Y:S01]  /*19400*/  IADD3 R5, R5, R7, RZ ;  /* 0x0000000705057210 */ /* 0x000fe20007ffe0ff */
[----:B------:R-:W-:Y:S02]  /*19410*/  IMAD R7, R25, R8, R9 ;  /* 0x0000000819077224 */ /* 0x000fe400078e0209 */
[C---:B------:R-:W-:Y:S02]  /*19420*/  IMAD R9, R3.reuse, UR5, R6 ;  /* 0x0000000503097c24 */ /* 0x040fe4000f8e0206 */
[----:B------:R-:W-:Y:S01]  /*19430*/  IMAD.WIDE.U32 R4, R3, UR4, R4 ;  /* 0x0000000403047c25 */ /* 0x000fe2000f8e0004 */
[----:B------:R-:W-:Y:S01]  /*19440*/  SHF.R.S32.HI R3, RZ, 0x1f, R7 ;  /* 0x0000001fff037819 */ /* 0x000fe20000011407 */
[----:B------:R-:W-:-:S02]  /*19450*/  ULDC.64 UR4, c[0x0][0xad8] ;  /* 0x0002b60000047ab9 */ /* 0x000fc40000000a00 */
[----:B------:R-:W-:Y:S02]  /*19460*/  IMAD.IADD R5, R5, 0x1, R9 ;  /* 0x0000000105057824 */ /* 0x000fe400078e0209 */
[----:B------:R-:W-:Y:S02]  /*19470*/  IMAD R6, R3, UR4, RZ ;  /* 0x0000000403067c24 */ /* 0x000fe4000f8e02ff */
[----:B------:R-:W-:Y:S02]  /*19480*/  IMAD R25, R0, R25, RZ ;  /* 0x0000001900197224 */ /* 0x000fe400078e02ff */
[C---:B------:R-:W-:Y:S02]  /*19490*/  IMAD R3, R7.reuse, UR5, R6 ;  /* 0x0000000507037c24 */ /* 0x040fe4000f8e0206 */
[----:B------:R-:W-:Y:S01]  /*194a0*/  IMAD.WIDE.U32 R4, R7, UR4, R4 ;  /* 0x0000000407047c25 */ /* 0x000fe2000f8e0004 */
[C---:B------:R-:W-:Y:S01]  /*194b0*/  ISETP.GE.AND P2, PT, R10.reuse, R25, PT ;  /* 0x000000190a00720c */ /* 0x040fe20003f46270 */
[----:B------:R-:W-:Y:S01]  /*194c0*/  ULDC.64 UR4, c[0x0][0xa80] ;  /* 0x0002a00000047ab9 */ /* 0x000fe20000000a00 */
[----:B------:R-:W-:Y:S01]  /*194d0*/  IADD3 R7, R223, 0x40, RZ ;  /* 0x00000040df077810 */ /* 0x000fe20007ffe0ff */
[----:B------:R-:W-:Y:S01]  /*194e0*/  VIADD R0, R10, 0x20 ;  /* 0x000000200a007836 */ /* 0x000fe20000000000 */
[----:B------:R-:W-:Y:S01]  /*194f0*/  LEA R6, P3, R4, UR4, 0x1 ;  /* 0x0000000404067c11 */ /* 0x000fe2000f8608ff */
[----:B------:R-:W-:Y:S01]  /*19500*/  IMAD.IADD R3, R5, 0x1, R3 ;  /* 0x0000000105037824 */ /* 0x000fe200078e0203 */
[----:B------:R-:W-:-:S02]  /*19510*/  SHF.R.S32.HI R9, RZ, 0x1f, R7 ;  /* 0x0000001fff097819 */ /* 0x000fc40000011407 */
[-C--:B------:R-:W-:Y:S02]  /*19520*/  ISETP.GE.AND P1, PT, R0, R25.reuse, PT ;  /* 0x000000190000720c */ /* 0x080fe40003f26270 */
[----:B------:R-:W-:Y:S02]  /*19530*/  IADD3 R0, R10, 0x40, RZ ;  /* 0x000000400a007810 */ /* 0x000fe40007ffe0ff */
[----:B------:R-:W-:Y:S02]  /*19540*/  LEA.HI.X R3, R4, UR5, R3, 0x1, P3 ;  /* 0x0000000504037c11 */ /* 0x000fe400098f0c03 */
[----:B------:R-:W-:Y:S01]  /*19550*/  ISETP.GE.AND P0, PT, R0, R25, PT ;  /* 0x000000190000720c */ /* 0x000fe20003f06270 */
[----:B------:R0:W3:Y:S04]  /*19560*/  SHFL.IDX PT, R4, R6, RZ, 0x181f ;  /* 0x00181fff06047589 */ /* 0x0000e800000e0000 */
[----:B------:R0:W4:Y:S01]  /*19570*/  SHFL.IDX PT, R0, R3, RZ, 0x181f ;  /* 0x00181fff03007589 */ /* 0x00012200000e0000 */
[----:B------:R-:W-:Y:S07]  /*19580*/  @P2 BRA `(.L_x_3952) ;  /* 0x0000000000342947 */ /* 0x000fee0003800000 */
[----:B------:R-:W-:Y:S02]  /*19590*/  ULDC UR4, c[0x0][0xac8] ;  /* 0x0002b20000047ab9 */ /* 0x000fe40000000800 */
[----:B------:R-:W-:Y:S02]  /*195a0*/  ISETP.GE.AND P4, PT, R223, UR4, PT ;  /* 0x00000004df007c0c */ /* 0x000fe4000bf86270 */
[----:B------:R-:W-:Y:S02]  /*195b0*/  ISETP.GE.AND P3, PT, R7, UR4, PT ;  /* 0x0000000407007c0c */ /* 0x000fe4000bf66270 */
[----:B------:R-:W-:-:S09]  /*195c0*/  ISETP.GE.AND P2, PT, R225, UR4, PT ;  /* 0x00000004e1007c0c */ /* 0x000fd2000bf46270 */
[-C--:B---3--:R-:W-:Y:S02]  /*195d0*/  @!P4 LEA R14, P6, R223, R4.reuse, 0x1 ;  /* 0x00000004df0ec211 */ /* 0x088fe400078c08ff */
[----:B------:R-:W-:Y:S02]  /*195e0*/  @!P3 LEA R20, P5, R7, R4, 0x1 ;  /* 0x000000040714b211 */ /* 0x000fe400078a08ff */
[----:B----4-:R-:W-:Y:S02]  /*195f0*/  @!P4 LEA.HI.X R15, R223, R0, R12, 0x1, P6 ;  /* 0x00000000df0fc211 */ /* 0x010fe400030f0c0c */
[----:B------:R-:W-:Y:S02]  /*19600*/  @!P2 LEA R4, P6, R225, R4, 0x1 ;  /* 0x00000004e104a211 */ /* 0x000fe400078c08ff */
[-C--:B------:R-:W-:Y:S01]  /*19610*/  @!P3 LEA.HI.X R21, R7, R0.reuse, R9, 0x1, P5 ;  /* 0x000000000715b211 */ /* 0x080fe200028f0c09 */
[----:B------:R3:W-:Y:S01]  /*19620*/  @!P4 ST.E.128 desc[UR56][R14.64], RZ ;  /* 0x000000ff0e00c985 */ /* 0x0007e2000c101d38 */
[----:B------:R-:W-:-:S03]  /*19630*/  @!P2 LEA.HI.X R5, R225, R0, R11, 0x1, P6 ;  /* 0x00000000e105a211 */ /* 0x000fc600030f0c0b */
[----:B------:R3:W-:Y:S04]  /*19640*/  @!P3 ST.E.128 desc[UR56][R20.64], RZ ;  /* 0x000000ff1400b985 */ /* 0x0007e8000c101d38 */
[----:B------:R3:W-:Y:S02]  /*19650*/  @!P2 ST.E.128 desc[UR56][R4.64], RZ ;  /* 0x000000ff0400a985 */ /* 0x0007e4000c101d38 */
.L_x_3952:
[----:B------:R-:W-:Y:S05]  /*19660*/  BSYNC B1 ;  /* 0x0000000000017941 */ /* 0x000fea0003800000 */
.L_x_3951:
        /* <DEDUP_REMOVED lines=14> */
[----:B------:R0:W-:Y:S04]  /*19750*/  @!P4 ST.E.128 desc[UR56][R14.64], RZ ;  /* 0x000000ff0e00c985 */ /* 0x0001e8000c101d38 */
[----:B------:R0:W-:Y:S04]  /*19760*/  @!P5 ST.E.128 desc[UR56][R20.64], RZ ;  /* 0x000000ff1400d985 */ /* 0x0001e8000c101d38 */
[----:B------:R0:W-:Y:S02]  /*19770*/  @!P6 ST.E.128 desc[UR56][R4.64], RZ ;  /* 0x000000ff0400e985 */ /* 0x0001e4000c101d38 */
.L_x_3954:
[----:B------:R-:W-:Y:S05]  /*19780*/  BSYNC B1 ;  /* 0x0000000000017941 */ /* 0x000fea0003800000 */
.L_x_3953:
[----:B0-----:R0:W0:Y:S01]  /*19790*/  SHFL.IDX PT, R0, R3, 0x2, 0x181f ;  /* 0x00581f0003007f89 */ /* 0x00102200000e0000 */
[----:B------:R-:W-:Y:S03]  /*197a0*/  BSSY B1, `(.L_x_3955) ;  /* 0x0000010000017945 */ /* 0x000fe60003800000 */
[----:B---3--:R3:W0:Y:S01]  /*197b0*/  SHFL.IDX PT, R4, R6, 0x2, 0x181f ;  /* 0x00581f0006047f89 */ /* 0x00862200000e0000 */
[----:B------:R-:W-:Y:S05]  /*197c0*/  @P0 BRA `(.L_x_3956) ;  /* 0x0000000000340947 */ /* 0x000fea0003800000 */
[----:B------:R-:W-:Y:S02]  /*197d0*/  ULDC UR4, c[0x0][0xac8] ;  /* 0x0002b20000047ab9 */ /* 0x000fe40000000800 */
[----:B------:R-:W-:Y:S02]  /*197e0*/  ISETP.GE.AND P3, PT, R223, UR4, PT ;  /* 0x00000004df007c0c */ /* 0x000fe4000bf66270 */
[----:B------:R-:W-:Y:S02]  /*197f0*/  ISETP.GE.AND P4, PT, R7, UR4, PT ;  /* 0x0000000407007c0c */ /* 0x000fe4000bf86270 */
[----:B------:R-:W-:-:S09]  /*19800*/  ISETP.GE.AND P5, PT, R225, UR4, PT ;  /* 0x00000004e1007c0c */ /* 0x000fd2000bfa6270 */
[-C--:B0-----:R-:W-:Y:S02]  /*19810*/  @!P3 LEA R14, P0, R223, R4.reuse, 0x1 ;  /* 0x00000004df0eb211 */ /* 0x081fe400078008ff */
[-C--:B------:R-:W-:Y:S02]  /*19820*/  @!P4 LEA R20, P1, R7, R4.reuse, 0x1 ;  /* 0x000000040714c211 */ /* 0x080fe400078208ff */
[----:B------:R-:W-:Y:S02]  /*19830*/  @!P5 LEA R4, P2, R225, R4, 0x1 ;  /* 0x00000004e104d211 */ /* 0x000fe400078408ff */
[-C--:B------:R-:W-:Y:S02]  /*19840*/  @!P3 LEA.HI.X R15, R223, R0.reuse, R12, 0x1, P0 ;  /* 0x00000000df0fb211 */ /* 0x080fe400000f0c0c */
[-C--:B------:R-:W-:Y:S02]  /*19850*/  @!P4 LEA.HI.X R21, R7, R0.reuse, R9, 0x1, P1 ;  /* 0x000000000715c211 */ /* 0x080fe400008f0c09 */
[----:B------:R-:W-:Y:S01]  /*19860*/  @!P5 LEA.HI.X R5, R225, R0, R11, 0x1, P2 ;  /* 0x00000000e105d211 */ /* 0x000fe200010f0c0b */
[----:B------:R0:W-:Y:S04]  /*19870*/  @!P3 ST.E.128 desc[UR56][R14.64], RZ ;  /* 0x000000ff0e00b985 */ /* 0x0001e8000c101d38 */
[----:B------:R0:W-:Y:S04]  /*19880*/  @!P4 ST.E.128 desc[UR56][R20.64], RZ ;  /* 0x000000ff1400c985 */ /* 0x0001e8000c101d38 */
[----:B------:R0:W-:Y:S02]  /*19890*/  @!P5 ST.E.128 desc[UR56][R4.64], RZ ;  /* 0x000000ff0400d985 */ /* 0x0001e4000c101d38 */
.L_x_3956:
[----:B------:R-:W-:Y:S05]  /*198a0*/  BSYNC B1 ;  /* 0x0000000000017941 */ /* 0x000fea0003800000 */
.L_x_3955:
[----:B0-----:R-:W-:Y:S01]  /*198b0*/  VIADD R0, R10, 0x60 ;  /* 0x000000600a007836 */ /* 0x001fe20000000000 */
[----:B------:R0:W0:Y:S04]  /*198c0*/  SHFL.IDX PT, R8, R3, 0x3, 0x181f ;  /* 0x00781f0003087f89 */ /* 0x00002800000e0000 */
[----:B------:R-:W-:Y:S01]  /*198d0*/  ISETP.GE.AND P0, PT, R0, R25, PT ;  /* 0x000000190000720c */ /* 0x000fe20003f06270 */
[----:B------:R0:W0:-:S12]  /*198e0*/  SHFL.IDX PT, R4, R6, 0x3, 0x181f ;  /* 0x00781f0006047f89 */ /* 0x00001800000e0000 */
[----:B------:R-:W-:Y:S05]  /*198f0*/  @P0 BRA `(.L_x_3947) ;  /* 0x0000000000340947 */ /* 0x000fea0003800000 */
[----:B------:R-:W-:Y:S02]  /*19900*/  ULDC UR4, c[0x0][0xac8] ;  /* 0x0002b20000047ab9 */ /* 0x000fe40000000800 */
[----:B------:R-:W-:Y:S02]  /*19910*/  ISETP.GE.AND P3, PT, R223, UR4, PT ;  /* 0x00000004df007c0c */ /* 0x000fe4000bf66270 */
[----:B------:R-:W-:Y:S02]  /*19920*/  ISETP.GE.AND P4, PT, R7, UR4, PT ;  /* 0x0000000407007c0c */ /* 0x000fe4000bf86270 */
[----:B------:R-:W-:-:S09]  /*19930*/  ISETP.GE.AND P5, PT, R225, UR4, PT ;  /* 0x00000004e1007c0c */ /* 0x000fd2000bfa6270 */
[-C--:B0-----:R-:W-:Y:S02]  /*19940*/  @!P3 LEA R14, P0, R223, R4.reuse, 0x1 ;  /* 0x00000004df0eb211 */ /* 0x081fe400078008ff */
[-C--:B---34-:R-:W-:Y:S02]  /*19950*/  @!P4 LEA R6, P1, R7, R4.reuse, 0x1 ;  /* 0x000000040706c211 */ /* 0x098fe400078208ff */
[----:B------:R-:W-:Y:S02]  /*19960*/  @!P5 LEA R4, P2, R225, R4, 0x1 ;  /* 0x00000004e104d211 */ /* 0x000fe400078408ff */
[-C--:B------:R-:W-:Y:S02]  /*19970*/  @!P3 LEA.HI.X R15, R223, R8.reuse, R12, 0x1, P0 ;  /* 0x00000008df0fb211 */ /* 0x080fe400000f0c0c */
[-C--:B------:R-:W-:Y:S02]  /*19980*/  @!P4 LEA.HI.X R7, R7, R8.reuse, R9, 0x1, P1 ;  /* 0x000000080707c211 */ /* 0x080fe400008f0c09 */
[----:B------:R-:W-:Y:S01]  /*19990*/  @!P5 LEA.HI.X R5, R225, R8, R11, 0x1, P2 ;  /* 0x00000008e105d211 */ /* 0x000fe200010f0c0b */
[----:B------:R0:W-:Y:S04]  /*199a0*/  @!P3 ST.E.128 desc[UR56][R14.64], RZ ;  /* 0x000000ff0e00b985 */ /* 0x0001e8000c101d38 */
[----:B------:R0:W-:Y:S04]  /*199b0*/  @!P4 ST.E.128 desc[UR56][R6.64], RZ ;  /* 0x000000ff0600c985 */ /* 0x0001e8000c101d38 */
[----:B------:R0:W-:Y:S02]  /*199c0*/  @!P5 ST.E.128 desc[UR56][R4.64], RZ ;  /* 0x000000ff0400d985 */ /* 0x0001e4000c101d38 */
.L_x_3947:
[----:B------:R-:W-:Y:S05]  /*199d0*/  BSYNC B0 ;  /* 0x0000000000007941 */ /* 0x000fea0003800000 */
.L_x_3938:
[----:B------:R-:W-:Y:S02]  /*199e0*/  ULDC UR4, c[0x0][0xc3c] ;  /* 0x00030f0000047ab9 */ /* 0x000fe40000000800 */
[----:B--2---:R-:W-:-:S13]  /*199f0*/  ISETP.GE.AND P0, PT, R31, UR4, PT ;  /* 0x000000041f007c0c */ /* 0x004fda000bf06270 */
[----:B------:R-:W-:Y:S05]  /*19a00*/  @!P0 BRA `(.L_x_3957) ;  /* 0xfffffe78005c8947 */ /* 0x000fea000383ffff */
[----:B------:R-:W-:Y:S05]  /*19a10*/  BRA `(.L_x_3742) ;  /* 0x0000006800b07947 */ /* 0x000fea0003800000 */
.L_x_3740:
[----:B------:R-:W-:-:S08]  /*19a20*/  NOP ;  /* 0x0000000000007918 */ /* 0x000fd00000000000 */
[----:B------:R-:W0:-:S00]  /*19a30*/  USETMAXREG.DEALLOC.CTAPOOL 0x28 ;  /* 0x00000028000079c8 */ /* 0x000e0000080e0500 */
[----:B0-----:R-:W2:Y:S01]  /*19a40*/  LDL.LU R3, [R1] ;  /* 0x0000000001037983 */ /* 0x001ea20000300800 */
[----:B------:R-:W-:Y:S02]  /*19a50*/  LOP3.LUT R2, R2, 0x3, RZ, 0xc0, !PT ;  /* 0x0000000302027812 */ /* 0x000fe400078ec0ff */
[----:B------:R-:W-:-:S04]  /*19a60*/  MOV R4, RZ ;  /* 0x000000ff00047202 */ /* 0x000fc80000000f00 */
[----:B------:R-:W0:Y:S02]  /*19a70*/  SHFL.IDX PT, R2, R2, RZ, 0x1f ;  /* 0x00001fff02027589 */ /* 0x000e2400000e0000 */
[----:B0-----:R-:W-:Y:S02]  /*19a80*/  ISETP.NE.AND P0, PT, R2, RZ, PT ;  /* 0x000000ff0200720c */ /* 0x001fe40003f05270 */
[----:B--2---:R-:W-:-:S11]  /*19a90*/  LOP3.LUT R3, R3, 0xffffffdf, RZ, 0xc0, !PT ;  /* 0xffffffdf03037812 */ /* 0x004fd600078ec0ff */
[----:B------:R-:W-:-:S05]  /*19aa0*/  @P0 LOP3.LUT R3, R3, 0x20, RZ, 0xfc, !PT ;  /* 0x0000002003030812 */ /* 0x000fca00078efcff */
[----:B------:R0:W-:Y:S01]  /*19ab0*/  STL [R1], R3 ;  /* 0x0000000301007387 */ /* 0x0001e20000100800 */
[----:B------:R-:W-:Y:S05]  /*19ac0*/  @!P0 BRA `(.L_x_3958) ;  /* 0x00000000001c8947 */ /* 0x000fea0003800000 */
[----:B------:R-:W1:Y:S08]  /*19ad0*/  S2UR UR5, SR_CgaCtaId ;  /* 0x00000000000579c3 */ /* 0x000e700000008800 */
[----:B------:R-:W-:Y:S06]  /*19ae0*/  BAR.SYNC.DEFER_BLOCKING 0x5, 0x180 ;  /* 0x0146000000007b1d */ /* 0x000fec0000010000 */
[----:B------:R-:W-:-:S02]  /*19af0*/  UMOV UR4, 0x400 ;  /* 0x0000040000047882 */ /* 0x000fc40000000000 */
[----:B-1----:R-:W-:-:S09]  /*19b00*/  ULEA UR4, UR5, UR4, 0x18 ;  /* 0x0000000405047291 */ /* 0x002fd2000f8ec03f */
[----:B------:R-:W1:Y:S01]  /*19b10*/  LDS.128 R16, [UR4+0x308d0] ;  /* 0x0308d004ff107984 */ /* 0x000e620008000c00 */
[----:B------:R-:W-:Y:S06]  /*19b20*/  BAR.ARV 0x4, 0x180 ;  /* 0x0106000000007b1d */ /* 0x000fec0000002000 */
[----:B------:R-:W-:Y:S05]  /*19b30*/  BRA `(.L_x_3959) ;  /* 0x0000000400fc7947 */ /* 0x000fea0003800000 */
.L_x_3958:
[----:B------:R-:W-:Y:S01]  /*19b40*/  LOP3.LUT R5, R0, 0x1f, RZ, 0xc0, !PT ;  /* 0x0000001f00057812 */ /* 0x000fe200078ec0ff */
[----:B------:R-:W-:Y:S01]  /*19b50*/  ULDC UR4, c[0x0][0xc3c] ;  /* 0x00030f0000047ab9 */ /* 0x000fe20000000800 */
[----:B------:R-:W1:Y:S01]  /*19b60*/  S2UR UR6, SR_CTAID.X ;  /* 0x00000000000679c3 */ /* 0x000e620000002500 */
[----:B------:R-:W-:Y:S01]  /*19b70*/  ULDC UR5, c[0x0][0xc38] ;  /* 0x00030e0000057ab9 */ /* 0x000fe20000000800 */
[----:B------:R-:W-:-:S04]  /*19b80*/  ISETP.NE.AND P0, PT, R5, 0x1f, PT ;  /* 0x0000001f0500780c */ /* 0x000fc80003f05270 */
[----:B------:R-:W-:-:S13]  /*19b90*/  ISETP.GE.OR P1, PT, R5, UR4, !P0 ;  /* 0x0000000405007c0c */ /* 0x000fda000c726670 */
[----:B0-----:R-:W0:Y:S02]  /*19ba0*/  @!P1 LDC.64 R2, c[0x0][0xc80] ;  /* 0x00032000ff029b82 */ /* 0x001e240000000a00 */
[----:B0-----:R-:W-:-:S05]  /*19bb0*/  @!P1 IMAD.WIDE.U32 R2, R5, 0x4, R2 ;  /* 0x0000000405029825 */ /* 0x001fca00078e0002 */
        /* <DEDUP_REMOVED lines=28> */
[----:B------:R-:W0:Y:S01]  /*19d80*/  LDC R10, c[0x0][0xc3c] ;  /* 0x00030f00ff0a7b82 */ /* 0x000e220000000800 */
[----:B------:R-:W-:Y:S01]  /*19d90*/  MOV R6, R3 ;  /* 0x0000000300067202 */ /* 0x000fe20000000f00 */
[----:B------:R-:W-:Y:S01]  /*19da0*/  UMOV UR4, URZ ;  /* 0x0000003f00047c82 */ /* 0x000fe20008000000 */
[----:B------:R-:W-:Y:S01]  /*19db0*/  ULDC UR7, c[0x0][0xc3c] ;  /* 0x00030f0000077ab9 */ /* 0x000fe20000000800 */
[----:B------:R-:W-:-:S05]  /*19dc0*/  ULDC UR5, c[0x0][0xc38] ;  /* 0x00030e0000057ab9 */ /* 0x000fca0000000800 */
.L_x_3964:
[----:B------:R-:W-:Y:S01]  /*19dd0*/  UIADD3 UR4, UR4, 0x1f, URZ ;  /* 0x0000001f04047890 */ /* 0x000fe2000fffe03f */
[----:B------:R-:W-:-:S05]  /*19de0*/  IMAD.U32 R19, RZ, RZ, UR7 ;  /* 0x00000007ff137e24 */ /* 0x000fca000f8e00ff */
[----:B0-----:R-:W-:-:S13]  /*19df0*/  ISETP.LE.AND P6, PT, R10, UR4, PT ;  /* 0x000000040a007c0c */ /* 0x001fda000bfc3270 */
[----:B------:R-:W-:Y:S05]  /*19e00*/  @P6 BRA `(.L_x_3961) ;  /* 0x0000000400246947 */ /* 0x000fea0003800000 */
[----:B------:R-:W-:Y:S01]  /*19e10*/  IADD3 R7, R5, UR4, RZ ;  /* 0x0000000405077c10 */ /* 0x000fe2000fffe0ff */
[----:B------:R-:W-:Y:S01]  /*19e20*/  BSSY B0, `(.L_x_3962) ;  /* 0x0000007000007945 */ /* 0x000fe20003800000 */
[----:B------:R-:W-:Y:S02]  /*19e30*/  IMAD.MOV.U32 R4, RZ, RZ, RZ ;  /* 0x000000ffff047224 */ /* 0x000fe400078e00ff */
[----:B------:R-:W-:-:S13]  /*19e40*/  ISETP.GE.OR P6, PT, R7, R10, !P0 ;  /* 0x0000000a0700720c */ /* 0x000fda00047c6670 */
[----:B------:R-:W-:Y:S05]  /*19e50*/  @P6 BRA `(.L_x_3963) ;  /* 0x00000000000c6947 */ /* 0x000fea0003800000 */
[----:B------:R-:W0:Y:S02]  /*19e60*/  LDC.64 R2, c[0x0][0xc80] ;  /* 0x00032000ff027b82 */ /* 0x000e240000000a00 */
[----:B0-----:R-:W-:-:S05]  /*19e70*/  IMAD.WIDE R2, R7, 0x4, R2 ;  /* 0x0000000407027825 */ /* 0x001fca00078e0202 */
[----:B------:R0:W5:Y:S02]  /*19e80*/  LDG.E R4, desc[UR56][R2.64] ;  /* 0x0000003802047981 */ /* 0x000164000c1e1900 */
.L_x_3963:
[----:B------:R-:W-:Y:S05]  /*19e90*/  BSYNC B0 ;  /* 0x0000000000007941 */ /* 0x000fea0003800000 */
.L_x_3962:
[----:B0----5:R-:W0:Y:S02]  /*19ea0*/  SHFL.UP PT, R2, R4, 0x1, RZ ;  /* 0x0420000004027989 */ /* 0x021e2400000e00ff */
        /* <DEDUP_REMOVED lines=19> */
[----:B------:R-:W-:-:S07]  /*19fe0*/  MOV R7, R9 ;  /* 0x0000000900077202 */ /* 0x000fce0000000f00 */
.L_x_3960:
        /* <DEDUP_REMOVED lines=15> */
.L_x_3965:
[----:B---3--:R-:W-:Y:S01]  /*1a0e0*/  IMAD R16, R16, UR5, R9 ;  /* 0x0000000510107c24 */ /* 0x008fe2000f8e0209 */
[----:B0-----:R-:W-:Y:S02]  /*1a0f0*/  IABS R2, R12 ;  /* 0x0000000c00027213 */ /* 0x001fe40000000000 */
[----:B-12---:R-:W-:Y:S02]  /*1a100*/  IADD3 R7, RZ, -R3, RZ ;  /* 0x80000003ff077210 */ /* 0x006fe40007ffe0ff */
[----:B------:R-:W-:Y:S01]  /*1a110*/  IADD3 R9, -R16, UR6, RZ ;  /* 0x0000000610097c10 */ /* 0x000fe2000fffe1ff */
[----:B------:R-:W-:Y:S01]  /*1a120*/  IMAD.MOV R6, RZ, RZ, -R2 ;  /* 0x000000ffff067224 */ /* 0x000fe200078e0a02 */
[----:B------:R-:W-:Y:S01]  /*1a130*/  MOV R2, RZ ;  /* 0x000000ff00027202 */ /* 0x000fe20000000f00 */
[----:B------:R-:W-:Y:S01]  /*1a140*/  IMAD R7, R7, R10, RZ ;  /* 0x0000000a07077224 */ /* 0x000fe200078e02ff */
[----:B------:R-:W-:Y:S02]  /*1a150*/  IABS R4, R9 ;  /* 0x0000000900047213 */ /* 0x000fe40000000000 */
[----:B------:R-:W-:Y:S01]  /*1a160*/  IADD3 R19, R19, UR4, RZ ;  /* 0x0000000413137c10 */ /* 0x000fe2000fffe0ff */
[----:B------:R-:W-:-:S04]  /*1a170*/  IMAD.HI.U32 R2, R3, R7, R2 ;  /* 0x0000000703027227 */ /* 0x000fc800078e0002 */
[----:B------:R-:W-:Y:S01]  /*1a180*/  IMAD.MOV.U32 R3, RZ, RZ, R4 ;  /* 0x000000ffff037224 */ /* 0x000fe200078e0004 */
[----:B------:R-:W-:-:S03]  /*1a190*/  MOV R4, R6 ;  /* 0x0000000600047202 */ /* 0x000fc60000000f00 */
        /* <DEDUP_REMOVED lines=10> */
[----:B------:R-:W-:Y:S02]  /*1a240*/  @!P2 IADD3 R2, -R2, RZ, RZ ;  /* 0x000000ff0202a210 */ /* 0x000fe40007ffe1ff */
[----:B------:R-:W-:-:S05]  /*1a250*/  @!P1 LOP3.LUT R2, RZ, R12, RZ, 0x33, !PT ;  /* 0x0000000cff029212 */ /* 0x000fca00078e33ff */
[--C-:B------:R-:W-:Y:S02]  /*1a260*/  IMAD.MOV R17, RZ, RZ, -R2.reuse ;  /* 0x000000ffff117224 */ /* 0x100fe400078e0a02 */
[----:B------:R-:W-:Y:S02]  /*1a270*/  IMAD.MOV.U32 R18, RZ, RZ, R2 ;  /* 0x000000ffff127224 */ /* 0x000fe400078e0002 */
[----:B------:R-:W-:Y:S01]  /*1a280*/  IMAD R17, R12, R17, R9 ;  /* 0x000000110c117224 */ /* 0x000fe200078e0209 */
[----:B------:R-:W-:Y:S06]  /*1a290*/  BRA `(.L_x_3966) ;  /* 0x00000000000c7947 */ /* 0x000fec0003800000 */
.L_x_3961:
[----:B------:R-:W-:Y:S01]  /*1a2a0*/  MOV R17, RZ ;  /* 0x000000ff00117202 */ /* 0x000fe20000000f00 */
[----:B------:R-:W-:Y:S01]  /*1a2b0*/  IMAD.U32 R16, RZ, RZ, UR6 ;  /* 0x00000006ff107e24 */ /* 0x000fe2000f8e00ff */
[----:B------:R-:W-:-:S07]  /*1a2c0*/  MOV R18, RZ ;  /* 0x000000ff00127202 */ /* 0x000fce0000000f00 */
.L_x_3966:
[----:B------:R-:W-:-:S13]  /*1a2d0*/  ISETP.NE.AND P0, PT, R5, RZ, PT ;  /* 0x000000ff0500720c */ /* 0x000fda0003f05270 */
[----:B------:R-:W0:Y:S01]  /*1a2e0*/  @!P0 S2R R3, SR_CgaCtaId ;  /* 0x0000000000038919 */ /* 0x000e220000008800 */
[----:B------:R-:W-:-:S04]  /*1a2f0*/  @!P0 MOV R2, 0x400 ;  /* 0x0000040000028802 */ /* 0x000fc80000000f00 */
[----:B0-----:R-:W-:-:S05]  /*1a300*/  @!P0 LEA R2, R3, R2, 0x18 ;  /* 0x0000000203028211 */ /* 0x001fca00078ec0ff */
[----:B------:R2:W-:Y:S01]  /*1a310*/  @!P0 STS.128 [R2+0x308d0], R16 ;  /* 0x0308d01002008388 */ /* 0x0005e20000000c00 */
[----:B------:R-:W-:Y:S06]  /*1a320*/  BAR.ARV 0x5, 0x180 ;  /* 0x0146000000007b1d */ /* 0x000fec0000002000 */
.L_x_3959:
[----:B------:R3:W-:Y:S01]  /*1a330*/  STL [R1+0x28], RZ ;  /* 0x000028ff01007387 */ /* 0x0007e20000100800 */
[----:B------:R-:W-:Y:S01]  /*1a340*/  ULDC UR4, c[0x0][0xc3c] ;  /* 0x00030f0000047ab9 */ /* 0x000fe20000000800 */
[----:B------:R-:W-:Y:S01]  /*1a350*/  IMAD.MOV.U32 R28, RZ, RZ, 0x1 ;  /* 0x00000001ff1c7424 */ /* 0x000fe200078e00ff */
[----:B-1----:R-:W-:Y:S02]  /*1a360*/  ISETP.GE.AND P0, PT, R19, UR4, PT ;  /* 0x0000000413007c0c */ /* 0x002fe4000bf06270 */
[----:B------:R-:W-:-:S11]  /*1a370*/  MOV R26, RZ ;  /* 0x000000ff001a7202 */ /* 0x000fd60000000f00 */
[----:B---3--:R-:W-:Y:S05]  /*1a380*/  @P0 BRA `(.L_x_3967) ;  /* 0x0000005c00780947 */ /* 0x008fea0003800000 */
[----:B------:R-:W1:Y:S01]  /*1a390*/  S2UR UR5, SR_CgaCtaId ;  /* 0x00000000000579c3 */ /* 0x000e620000008800 */
[C---:B------:R-:W-:Y:S01]  /*1a3a0*/  IMAD.SHL.U32 R33, R0.reuse, 0x8, RZ ;  /* 0x0000000800217824 */ /* 0x040fe200078e00ff */
[----:B------:R-:W-:Y:S01]  /*1a3b0*/  LOP3.LUT R4, R0, 0x7f, RZ, 0xc0, !PT ;  /* 0x0000007f00047812 */ /* 0x000fe200078ec0ff */
[----:B------:R-:W-:Y:S01]  /*1a3c0*/  UMOV UR4, 0x400 ;  /* 0x0000040000047882 */ /* 0x000fe20000000000 */
[----:B------:R3:W-:Y:S01]  /*1a3d0*/  STL [R1+0x28], RZ ;  /* 0x000028ff01007387 */ /* 0x0007e20000100800 */
[----:B------:R-:W-:Y:S01]  /*1a3e0*/  BSSY B8, `(.L_x_3967) ;  /* 0x00005d8000087945 */ /* 0x000fe20003800000 */
[----:B0-----:R-:W-:Y:S02]  /*1a3f0*/  LOP3.LUT R3, R33, 0x1f8, RZ, 0xc0, !PT ;  /* 0x000001f821037812 */ /* 0x001fe400078ec0ff */
[----:B------:R-:W-:Y:S02]  /*1a400*/  CS2R R26, SRZ ;  /* 0x00000000001a7805 */ /* 0x000fe4000001ff00 */
[----:B------:R-:W-:Y:S01]  /*1a410*/  SHF.L.U32 R37, R4, 0x3, RZ ;  /* 0x0000000304257819 */ /* 0x000fe200000006ff */
[----:B------:R-:W-:Y:S01]  /*1a420*/  IMAD.MOV.U32 R28, RZ, RZ, 0x1 ;  /* 0x00000001ff1c7424 */ /* 0x000fe200078e00ff */
[----:B--2---:R-:W-:Y:S01]  /*1a430*/  LOP3.LUT R2, R3, 0x38, R0, 0x78, !PT ;  /* 0x0000003803027812 */ /* 0x004fe200078e7800 */
[----:B------:R-:W-:Y:S01]  /*1a440*/  IMAD.SHL.U32 R0, R0, 0x10, RZ ;  /* 0x0000001000007824 */ /* 0x000fe200078e00ff */
[----:B------:R-:W-:Y:S01]  /*1a450*/  LOP3.LUT R33, R33, 0x38, RZ, 0xc0, !PT ;  /* 0x0000003821217812 */ /* 0x000fe200078ec0ff */
[----:B------:R-:W-:Y:S01]  /*1a460*/  ULOP3.LUT UR39, UR61, 0x2, URZ, 0xfc, !UPT ;  /* 0x000000023d277892 */ /* 0x000fe2000f8efc3f */
[----:B------:R-:W-:Y:S01]  /*1a470*/  LOP3.LUT R37, R2, 0x200, R37, 0xf8, !PT ;  /* 0x0000020002257812 */ /* 0x000fe200078ef825 */
[----:B------:R-:W-:Y:S01]  /*1a480*/  ULDC.64 UR36, c[0x0][0x198] ;  /* 0x0000660000247ab9 */ /* 0x000fe20000000a00 */
[----:B------:R-:W-:Y:S01]  /*1a490*/  SHF.R.U32.HI R2, RZ, 0x3, R4 ;  /* 0x00000003ff027819 */ /* 0x000fe20000011604 */
[----:B------:R-:W-:Y:S01]  /*1a4a0*/  ULDC UR38, c[0x0][0xc] ;  /* 0x0000030000267ab9 */ /* 0x000fe20000000800 */
[----:B------:R-:W-:-:S02]  /*1a4b0*/  MOV R29, 0x1 ;  /* 0x00000001001d7802 */ /* 0x000fc40000000f00 */
[----:B------:R-:W-:Y:S02]  /*1a4c0*/  LOP3.LUT R0, R2, 0x70, R0, 0xf8, !PT ;  /* 0x0000007002007812 */ /* 0x000fe400078ef800 */
[C---:B------:R-:W-:Y:S01]  /*1a4d0*/  LOP3.LUT R36, R33.reuse, 0x40, RZ, 0xfc, !PT ;  /* 0x0000004021247812 */ /* 0x040fe200078efcff */
[----:B-1----:R-:W-:Y:S01]  /*1a4e0*/  ULEA UR4, UR5, UR4, 0x18 ;  /* 0x0000000405047291 */ /* 0x002fe2000f8ec03f */
[----:B------:R-:W-:-:S05]  /*1a4f0*/  LOP3.LUT R35, R33, 0x80, RZ, 0xfc, !PT ;  /* 0x0000008021237812 */ /* 0x000fca00078efcff */
[----:B------:R-:W-:-:S05]  /*1a500*/  MOV R22, UR4 ;  /* 0x0000000400167c02 */ /* 0x000fca0008000f00 */
[----:B------:R-:W-:-:S05]  /*1a510*/  IMAD R0, R37, 0x2, R22 ;  /* 0x0000000225007824 */ /* 0x000fca00078e0216 */
[----:B------:R3:W-:Y:S02]  /*1a520*/  STL [R1+0x4], R0 ;  /* 0x0000040001007387 */ /* 0x0007e40000100800 */
.L_x_4070:
[----:B0-----:R-:W0:Y:S02]  /*1a530*/  LDC.64 R30, c[0x0][0xc88] ;  /* 0x00032200ff1e7b82 */ /* 0x001e240000000a00 */
[----:B0-----:R-:W-:-:S06]  /*1a540*/  IMAD.WIDE R30, R19, 0x4, R30 ;  /* 0x00000004131e7825 */ /* 0x001fcc00078e021e */
[----:B------:R-:W3:Y:S01]  /*1a550*/  LDG.E R30, desc[UR56][R30.64] ;  /* 0x000000381e1e7981 */ /* 0x000ee2000c1e1900 */
[----:B------:R-:W-:Y:S05]  /*1a560*/  YIELD ;  /* 0x0000000000007946 */ /* 0x000fea0003800000 */
[----:B------:R-:W-:Y:S01]  /*1a570*/  ULDC.64 UR4, c[0x0][0xa28] ;  /* 0x00028a0000047ab9 */ /* 0x000fe20000000a00 */
[----:B------:R-:W-:Y:S01]  /*1a580*/  ULDC.64 UR8, c[0x0][0xa18] ;  /* 0x0002860000087ab9 */ /* 0x000fe20000000a00 */
[----:B------:R-:W-:Y:S01]  /*1a590*/  ISETP.NE.U32.AND P0, PT, RZ, UR4, PT ;  /* 0x00000004ff007c0c */ /* 0x000fe2000bf05070 */
[----:B------:R-:W-:Y:S01]  /*1a5a0*/  ULDC.64 UR6, c[0x0][0xa10] ;  /* 0x0002840000067ab9 */ /* 0x000fe20000000a00 */
[----:B------:R-:W-:-:S02]  /*1a5b0*/  MOV R9, RZ ;  /* 0x000000ff00097202 */ /* 0x000fc40000000f00 */
[----:B------:R-:W-:Y:S02]  /*1a5c0*/  ISETP.NE.AND.EX P0, PT, RZ, UR5, PT, P0 ;  /* 0x00000005ff007c0c */ /* 0x000fe4000bf05300 */
[----:B------:R-:W-:-:S04]  /*1a5d0*/  ISETP.NE.U32.AND P2, PT, RZ, UR8, PT ;  /* 0x00000008ff007c0c */ /* 0x000fc8000bf45070 */
[----:B------:R-:W-:Y:S02]  /*1a5e0*/  ISETP.NE.AND.EX P2, PT, RZ, UR9, PT, P2 ;  /* 0x00000009ff007c0c */ /* 0x000fe4000bf45320 */
[----:B------:R-:W-:Y:S02]  /*1a5f0*/  MOV R34, RZ ;  /* 0x000000ff00227202 */ /* 0x000fe40000000f00 */
[----:B---3--:R-:W-:-:S03]  /*1a600*/  SHF.R.S32.HI R0, RZ, 0x1f, R30 ;  /* 0x0000001fff007819 */ /* 0x008fc6000001141e */
[C---:B------:R-:W-:Y:S01]  /*1a610*/  @P0 LEA R2, P1, R30.reuse, UR4, 0x2 ;  /* 0x000000041e020c11 */ /* 0x040fe2000f8210ff */
[C---:B------:R-:W-:Y:S01]  /*1a620*/  IMAD.SHL.U32 R23, R30.reuse, 0x4, RZ ;  /* 0x000000041e177824 */ /* 0x040fe200078e00ff */
[C-C-:B------:R-:W-:Y:S01]  /*1a630*/  SHF.L.U64.HI R24, R30.reuse, 0x2, R0.reuse ;  /* 0x000000021e187819 */ /* 0x140fe20000010200 */
[----:B------:R0:W-:Y:S01]  /*1a640*/  STL [R1+0x18], R0 ;  /* 0x0000180001007387 */ /* 0x0001e20000100800 */
[----:B------:R-:W-:Y:S01]  /*1a650*/  @P0 LEA.HI.X R3, R30, UR5, R0, 0x2, P1 ;  /* 0x000000051e030c11 */ /* 0x000fe200088f1400 */
[----:B------:R-:W-:-:S04]  /*1a660*/  ULDC.64 UR4, c[0x0][0xa00] ;  /* 0x0002800000047ab9 */ /* 0x000fc80000000a00 */
[----:B--2---:R1:W2:Y:S01]  /*1a670*/  @P0 LDG.E R9, desc[UR56][R2.64] ;  /* 0x0000003802090981 */ /* 0x0042a2000c1e1900 */
        /* <DEDUP_REMOVED lines=25> */
[----:B--2---:R-:W-:Y:S04]  /*1a810*/  STL [R1+0xc], R9 ;  /* 0x00000c0901007387 */ /* 0x004fe80000100800 */
[----:B---3--:R0:W-:Y:S02]  /*1a820*/  STL [R1+0x20], R8 ;  /* 0x0000200801007387 */ /* 0x0081e40000100800 */
[----:B0-----:R-:W-:Y:S01]  /*1a830*/  MOV R8, UR4 ;  /* 0x0000000400087c02 */ /* 0x001fe20008000f00 */
[----:B------:R-:W-:Y:S06]  /*1a840*/  @P2 BRA `(.L_x_3968) ;  /* 0x0000000000142947 */ /* 0x000fec0003800000 */
[----:B------:R-:W-:Y:S05]  /*1a850*/  @!P0 BRA `(.L_x_3968) ;  /* 0x0000000000108947 */ /* 0x000fea0003800000 */
[----:B------:R-:W2:Y:S04]  /*1a860*/  LDG.E R10, desc[UR56][R2.64] ;  /* 0x00000038020a7981 */ /* 0x000ea8000c1e1900 */
[----:B------:R-:W2:Y:S02]  /*1a870*/  LDG.E R7, desc[UR56][R2.64+0x4] ;  /* 0x0000043802077981 */ /* 0x000ea4000c1e1900 */
[----:B--2---:R-:W-:-:S05]  /*1a880*/  IMAD.IADD R2, R7, 0x1, -R10 ;  /* 0x0000000107027824 */ /* 0x004fca00078e0a0a */
[----:B------:R0:W-:Y:S02]  /*1a890*/  STL [R1+0x20], R2 ;  /* 0x0000200201007387 */ /* 0x0001e40000100800 */
.L_x_3968:
[----:B------:R-:W-:Y:S01]  /*1a8a0*/  ULDC.64 UR4, c[0x0][0xa20] ;  /* 0x0002880000047ab9 */ /* 0x000fe20000000a00 */
[----:B------:R-:W-:Y:S02]  /*1a8b0*/  MOV R32, R30 ;  /* 0x0000001e00207202 */ /* 0x000fe40000000f00 */
[----:B------:R-:W-:-:S04]  /*1a8c0*/  ISETP.NE.U32.AND P0, PT, RZ, UR4, PT ;  /* 0x00000004ff007c0c */ /* 0x000fc8000bf05070 */
[----:B------:R-:W-:-:S13]  /*1a8d0*/  ISETP.NE.AND.EX P0, PT, RZ, UR5, PT, P0 ;  /* 0x00000005ff007c0c */ /* 0x000fda000bf05300 */
[----:B------:R-:W-:Y:S05]  /*1a8e0*/  @!P0 BRA `(.L_x_3969) ;  /* 0x0000000000108947 */ /* 0x000fea0003800000 */
[----:B0-----:R-:W-:-:S04]  /*1a8f0*/  IADD3 R2, P0, R23, UR4, RZ ;  /* 0x0000000417027c10 */ /* 0x001fc8000ff1e0ff */
[----:B------:R-:W-:-:S05]  /*1a900*/  IADD3.X R3, R24, UR5, RZ, P0, !PT ;  /* 0x0000000518037c10 */ /* 0x000fca00087fe4ff */
[----:B------:R0:W5:Y:S01]  /*1a910*/  LDG.E R8, desc[UR56][R2.64] ;  /* 0x0000003802087981 */ /* 0x000162000c1e1900 */
[----:B------:R-:W-:Y:S05]  /*1a920*/  BRA `(.L_x_3970) ;  /* 0x0000000000247947 */ /* 0x000fea0003800000 */
.L_x_3969:
        /* <DEDUP_REMOVED lines=9> */
.L_x_3970:
[----:B0-----:R-:W2:Y:S04]  /*1a9c0*/  @P1 LDG.E R3, desc[UR56][R4.64] ;  /* 0x0000003804031981 */ /* 0x001ea8000c1e1900 */
[----:B------:R-:W2:Y:S01]  /*1a9d0*/  @P1 LDG.E R2, desc[UR56][R4.64+0x4] ;  /* 0x0000043804021981 */ /* 0x000ea2000c1e1900 */
[----:B------:R-:W-:Y:S01]  /*1a9e0*/  BSSY B0, `(.L_x_3971) ;  /* 0x0000159000007945 */ /* 0x000fe20003800000 */
[----:B--2---:R-:W-:Y:S01]  /*1a9f0*/  @P1 IADD3 R6, -R3, R2, RZ ;  /* 0x0000000203061210 */ /* 0x004fe20007ffe1ff */
[----:B-----5:R-:W-:-:S05]  /*1aa00*/  IMAD.IADD R3, R8, 0x1, -R9 ;  /* 0x0000000108037824 */ /* 0x020fca00078e0a09 */
[----:B------:R-:W-:-:S05]  /*1aa10*/  IADD3 R2, R3, R6, RZ ;  /* 0x0000000603027210 */ /* 0x000fca0007ffe0ff */
[----:B------:R0:W-:Y:S02]  /*1aa20*/  STL [R1+0x8], R2 ;  /* 0x0000080201007387 */ /* 0x0001e40000100800 */
[----:B0-----:R-:W-:-:S04]  /*1aa30*/  VIADD R2, R2, 0x5f ;  /* 0x0000005f02027836 */ /* 0x001fc80000000000 */
[----:B------:R-:W-:-:S05]  /*1aa40*/  IMAD.HI R2, R2, 0x2aaaaaab, RZ ;  /* 0x2aaaaaab02027827 */ /* 0x000fca00078e02ff */
[----:B------:R-:W-:-:S04]  /*1aa50*/  SHF.R.U32.HI R7, RZ, 0x1f, R2 ;  /* 0x0000001fff077819 */ /* 0x000fc80000011602 */
[----:B------:R-:W-:Y:S02]  /*1aa60*/  LEA.HI.SX32 R4, R2, R7, 0x1c ;  /* 0x0000000702047211 */ /* 0x000fe400078fe2ff */
[----:B------:R-:W-:-:S03]  /*1aa70*/  IADD3 R2, -R3, RZ, RZ ;  /* 0x000000ff03027210 */ /* 0x000fc60007ffe1ff */
[----:B------:R-:W-:Y:S01]  /*1aa80*/  IMAD R7, R4, 0x60, -R3 ;  /* 0x0000006004077824 */ /* 0x000fe200078e0a03 */
[----:B------:R-:W-:Y:S01]  /*1aa90*/  VIMNMX R2, RZ, R2, !PT ;  /* 0x00000002ff027248 */ /* 0x000fe20007fe0100 */
[----:B------:R0:W-:Y:S03]  /*1aaa0*/  STL [R1+0x24], R4 ;  /* 0x0000240401007387 */ /* 0x0001e60000100800 */
[----:B------:R-:W-:-:S04]  /*1aab0*/  VIMNMX R7, R7, R6, PT ;  /* 0x0000000607077248 */ /* 0x000fc80003fe0100 */
[----:B------:R-:W-:Y:S01]  /*1aac0*/  ISETP.GT.AND P0, PT, R7, R2, PT ;  /* 0x000000020700720c */ /* 0x000fe20003f04270 */
[----:B------:R-:W-:-:S05]  /*1aad0*/  IMAD.WIDE.U32 R2, R2, -0x55555555, RZ ;  /* 0xaaaaaaab02027825 */ /* 0x000fca00078e00ff */
[----:B0-----:R-:W-:-:S04]  /*1aae0*/  SHF.R.U32.HI R4, RZ, 0x6, R3 ;  /* 0x00000006ff047819 */ /* 0x001fc80000011603 */
[----:B------:R-:W-:-:S03]  /*1aaf0*/  MOV R3, R4 ;  /* 0x0000000400037202 */ /* 0x000fc60000000f00 */
        /* <DEDUP_REMOVED lines=14> */
.L_x_4126:
[----:B-1----:R-:W-:Y:S02]  /*1abe0*/  ISETP.NE.AND P0, PT, R14, RZ, PT ;  /* 0x000000ff0e00720c */ /* 0x002fe40003f05270 */
[----:B------:R-:W-:-:S11]  /*1abf0*/  PLOP3.LUT P6, PT, PT, PT, PT, 0x8, 0x0 ;  /* 0x000000000000781c */ /* 0x000fd60003fce170 */
[----:B------:R-:W-:Y:S05]  /*1ac00*/  @P0 BRA `(.L_x_3974) ;  /* 0x00000000000c0947 */ /* 0x000fea0003800000 */
[----:B------:R-:W-:-:S03]  /*1ac10*/  UMOV UR4, 0xffffffff ;  /* 0xffffffff00047882 */ /* 0x000fc60000000000 */
[----:B------:R-:W-:Y:S05]  /*1ac20*/  BRA.DIV UR4, `(.L_x_3975) ;  /* 0x0000006604dc7947 */ /* 0x000fea000b800000 */
[----:B------:R-:W-:-:S13]  /*1ac30*/  ELECT P6, URZ, PT ;  /* 0x00000000003f782f */ /* 0x000fda00038c0000 */
.L_x_3974:
        /* <DEDUP_REMOVED lines=9> */
.L_x_4129:
[----:B------:R-:W-:Y:S05]  /*1acd0*/  BSYNC B1 ;  /* 0x0000000000017941 */ /* 0x000fea0003800000 */
.L_x_3976:
        /* <DEDUP_REMOVED lines=10> */
.L_x_4130:
[----:B------:R-:W-:Y:S05]  /*1ad80*/  BSYNC B2 ;  /* 0x0000000000027941 */ /* 0x000fea0003800000 */
.L_x_3980:
        /* <DEDUP_REMOVED lines=9> */
.L_x_3983:
[----:B------:R-:W-:Y:S05]  /*1ae20*/  BSYNC B2 ;  /* 0x0000000000027941 */ /* 0x000fea0003800000 */
.L_x_3982:
[----:B------:R-:W-:Y:S01]  /*1ae30*/  IMAD.MOV.U32 R14, RZ, RZ, RZ ;  /* 0x000000ffff0e7224 */ /* 0x000fe200078e00ff */
[----:B------:R-:W-:Y:S01]  /*1ae40*/  UIADD3 UR4, UP0, UR36, 0x570, URZ ;  /* 0x0000057024047890 */ /* 0x000fe2000ff1e03f */
[----:B------:R-:W-:Y:S01]  /*1ae50*/  IMAD R6, R3, 0x60, R0 ;  /* 0x0000006003067824 */ /* 0x000fe200078e0200 */
[----:B------:R-:W-:Y:S01]  /*1ae60*/  PLOP3.LUT P0, PT, PT, PT, PT, 0x80, 0x0 ;  /* 0x000000000000781c */ /* 0x000fe20003f0f070 */
[----:B------:R-:W-:Y:S01]  /*1ae70*/  IMAD R7, R27, 0x9000, R22 ;  /* 0x000090001b077824 */ /* 0x000fe200078e0216 */
[----:B------:R-:W-:Y:S01]  /*1ae80*/  R2UR UR10, R14 ;  /* 0x000000000e0a72ca */ /* 0x000fe200000e0000 */
[----:B0-----:R-:W-:Y:S01]  /*1ae90*/  VIADD R5, R9, 0x30890 ;  /* 0x0003089009057836 */ /* 0x001fe20000000000 */
[----:B------:R-:W-:Y:S01]  /*1aea0*/  IADD3 R6, R6, -0x60, RZ ;  /* 0xffffffa006067810 */ /* 0x000fe20007ffe0ff */
[----:B------:R-:W-:Y:S01]  /*1aeb0*/  UIADD3.X UR5, URZ, UR37, URZ, UP0, !UPT ;  /* 0x000000253f057290 */ /* 0x000fe200087fe43f */
[----:B------:R-:W-:Y:S01]  /*1aec0*/  IADD3 R10, R7, 0x1e400, RZ ;  /* 0x0001e400070a7810 */ /* 0x000fe20007ffe0ff */
[----:B------:R-:W-:Y:S01]  /*1aed0*/  UMOV UR6, 0x0 ;  /* 0x0000000000067882 */ /* 0x000fe20000000000 */
[----:B------:R-:W-:-:S09]  /*1aee0*/  UMOV UR7, 0x12f00000 ;  /* 0x12f0000000077882 */ /* 0x000fd20000000000 */
.L_x_3984:
        /* <DEDUP_REMOVED lines=16> */
.L_x_3985:
        /* <DEDUP_REMOVED lines=16> */
.L_x_3986:
        /* <DEDUP_REMOVED lines=13> */
.L_x_4131:
[----:B------:R-:W-:Y:S05]  /*1b1c0*/  BSYNC B2 ;  /* 0x0000000000027941 */ /* 0x000fea0003800000 */
.L_x_3987:
        /* <DEDUP_REMOVED lines=11> */
.L_x_3990:
[----:B------:R-:W-:Y:S05]  /*1b280*/  BSYNC B2 ;  /* 0x0000000000027941 */ /* 0x000fea0003800000 */
.L_x_3989:
[----:B------:R-:W-:Y:S01]  /*1b290*/  R2UR UR10, R14 ;  /* 0x000000000e0a72ca */ /* 0x000fe200000e0000 */
[----:B------:R-:W-:Y:S01]  /*1b2a0*/  UIADD3 UR4, UP0, UR36, 0x670, URZ ;  /* 0x0000067024047890 */ /* 0x000fe2000ff1e03f */
[----:B------:R-:W-:Y:S01]  /*1b2b0*/  R2UR UR6, R10 ;  /* 0x000000000a0672ca */ /* 0x000fe200000e0000 */
[----:B------:R-:W-:Y:S01]  /*1b2c0*/  VIADD R5, R7, 0x400 ;  /* 0x0000040007057836 */ /* 0x000fe20000000000 */
[----:B------:R-:W-:Y:S01]  /*1b2d0*/  R2UR UR7, R11 ;  /* 0x000000000b0772ca */ /* 0x000fe200000e0000 */
[----:B------:R-:W-:Y:S01]  /*1b2e0*/  UIADD3.X UR5, URZ, UR37, URZ, UP0, !UPT ;  /* 0x000000253f057290 */ /* 0x000fe200087fe43f */
[----:B------:R-:W-:Y:S02]  /*1b2f0*/  PLOP3.LUT P0, PT, PT, PT, PT, 0x80, 0x0 ;  /* 0x000000000000781c */ /* 0x000fe40003f0f070 */
[----:B01----:R-:W-:-:S11]  /*1b300*/  IADD3 R9, R9, 0x308b0, RZ ;  /* 0x000308b009097810 */ /* 0x003fd60007ffe0ff */
.L_x_3991:
        /* <DEDUP_REMOVED lines=15> */
.L_x_3992:
        /* <DEDUP_REMOVED lines=15> */
.L_x_3993:
        /* <DEDUP_REMOVED lines=10> */
.L_x_3979:
[----:B------:R-:W-:Y:S05]  /*1b590*/  BSYNC B1 ;  /* 0x0000000000017941 */ /* 0x000fea0003800000 */
.L_x_3978:
[----:B------:R-:W-:Y:S01]  /*1b5a0*/  VIADD R9, R3, 0xfffffffe ;  /* 0xfffffffe03097836 */ /* 0x000fe20000000000 */
[----:B------:R-:W-:Y:S02]  /*1b5b0*/  IADD3 R27, R27, 0x1, RZ ;  /* 0x000000011b1b7810 */ /* 0x000fe40007ffe0ff */
[----:B------:R-:W-:Y:S02]  /*1b5c0*/  PLOP3.LUT P0, PT, PT, PT, PT, 0x8, 0x0 ;  /* 0x000000000000781c */ /* 0x000fe40003f0e170 */
[----:B------:R-:W-:Y:S02]  /*1b5d0*/  ISETP.GE.AND P2, PT, R9, R4, PT ;  /* 0x000000040900720c */ /* 0x000fe40003f46270 */
[----:B------:R-:W-:-:S04]  /*1b5e0*/  ISETP.NE.AND P1, PT, R27, 0x2, PT ;  /* 0x000000021b00780c */ /* 0x000fc80003f25270 */
[----:B------:R-:W-:Y:S02]  /*1b5f0*/  SEL R6, RZ, 0x1, P1 ;  /* 0x00000001ff067807 */ /* 0x000fe40000800000 */
[----:B------:R-:W-:Y:S02]  /*1b600*/  SEL R27, R27, RZ, P1 ;  /* 0x000000ff1b1b7207 */ /* 0x000fe40000800000 */
[----:B------:R-:W-:-:S03]  /*1b610*/  LOP3.LUT R29, R29, R6, RZ, 0x3c, !PT ;  /* 0x000000061d1d7212 */ /* 0x000fc600078e3cff */
[----:B------:R-:W-:Y:S05]  /*1b620*/  @!P2 BRA `(.L_x_3972) ;  /* 0x000000080050a947 */ /* 0x000fea0003800000 */
.L_x_4010:
        /* <DEDUP_REMOVED lines=11> */
.L_x_4132:
[----:B------:R-:W-:Y:S05]  /*1b6e0*/  BSYNC B2 ;  /* 0x0000000000027941 */ /* 0x000fea0003800000 */
.L_x_3996:
        /* <DEDUP_REMOVED lines=9> */
.L_x_3999:
[----:B------:R-:W-:Y:S05]  /*1b780*/  BSYNC B2 ;  /* 0x0000000000027941 */ /* 0x000fea0003800000 */
.L_x_3998:
[----:B------:R-:W-:Y:S01]  /*1b790*/  MOV R12, RZ ;  /* 0x000000ff000c7202 */ /* 0x000fe20000000f00 */
[----:B------:R-:W-:Y:S01]  /*1b7a0*/  IMAD R6, R27, 0x9000, R22 ;  /* 0x000090001b067824 */ /* 0x000fe200078e0216 */
[----:B------:R-:W-:Y:S01]  /*1b7b0*/  UIADD3 UR4, UP0, UR36, 0x570, URZ ;  /* 0x0000057024047890 */ /* 0x000fe2000ff1e03f */
        /* <DEDUP_REMOVED lines=8> */
.L_x_4000:
        /* <DEDUP_REMOVED lines=16> */
.L_x_4001:
        /* <DEDUP_REMOVED lines=16> */
.L_x_4002:
        /* <DEDUP_REMOVED lines=13> */
.L_x_4133:
[----:B------:R-:W-:Y:S05]  /*1bb10*/  BSYNC B2 ;  /* 0x0000000000027941 */ /* 0x000fea0003800000 */
.L_x_4003:
        /* <DEDUP_REMOVED lines=11> */
.L_x_4006:
[----:B------:R-:W-:Y:S05]  /*1bbd0*/  BSYNC B2 ;  /* 0x0000000000027941 */ /* 0x000fea0003800000 */
.L_x_4005:
        /* <DEDUP_REMOVED lines=8> */
.L_x_4007:
        /* <DEDUP_REMOVED lines=15> */
.L_x_4008:
        /* <DEDUP_REMOVED lines=15> */
.L_x_4009:
        /* <DEDUP_REMOVED lines=10> */
.L_x_3995:
[----:B------:R-:W-:Y:S05]  /*1bee0*/  BSYNC B1 ;  /* 0x0000000000017941 */ /* 0x000fea0003800000 */
.L_x_3994:
        /* <DEDUP_REMOVED lines=8> */
.L_x_3972:
[----:B------:R-:W-:Y:S05]  /*1bf70*/  BSYNC B0 ;  /* 0x0000000000007941 */ /* 0x000fea0003800000 */
.L_x_3971:
        /* <DEDUP_REMOVED lines=23> */
.L_x_4012:
        /* <DEDUP_REMOVED lines=9> */
[----:B0-----:R-:W-:Y:S01]  /*1c180*/  MOV R5, UR7 ;  /* 0x0000000700057c02 */ /* 0x001fe20008000f00 */
[----:B------:R-:W0:Y:S01]  /*1c190*/  LDC.64 R2, c[0x4][R2] ;  /* 0x0100000002027b82 */ /* 0x000e220000000a00 */
[----:B------:R-:W-:Y:S01]  /*1c1a0*/  IMAD.U32 R6, RZ, RZ, UR8 ;  /* 0x00000008ff067e24 */ /* 0x000fe2000f8e00ff */
[----:B------:R-:W-:Y:S01]  /*1c1b0*/  MOV R7, UR9 ;  /* 0x0000000900077c02 */ /* 0x000fe20008000f00 */
[----:B------:R-:W-:Y:S01]  /*1c1c0*/  IMAD.U32 R10, RZ, RZ, UR4 ;  /* 0x00000004ff0a7e24 */ /* 0x000fe2000f8e00ff */
[----:B------:R-:W-:Y:S01]  /*1c1d0*/  MOV R11, UR5 ;  /* 0x00000005000b7c02 */ /* 0x000fe20008000f00 */
[----:B------:R-:W-:Y:S01]  /*1c1e0*/  IMAD.MOV.U32 R8, RZ, RZ, 0x70 ;  /* 0x00000070ff087424 */ /* 0x000fe200078e00ff */
[----:B------:R-:W-:Y:S01]  /*1c1f0*/  MOV R12, 0x1 ;  /* 0x00000001000c7802 */ /* 0x000fe20000000f00 */
[----:B------:R-:W-:-:S07]  /*1c200*/  IMAD.MOV.U32 R13, RZ, RZ, RZ ;  /* 0x000000ffff0d7224 */ /* 0x000fce00078e00ff */
[----:B------:R-:W-:-:S07]  /*1c210*/  LEPC R20, `(.L_x_4015) ;  /* 0x000000001014794e */ /* 0x000fce0000000000 */
[----:B0-----:R-:W-:Y:S05]  /*1c220*/  CALL.ABS.NOINC R2 ;  /* 0x0000000002007343 */ /* 0x001fea0003c00000 */
.L_x_4015:
[----:B------:R-:W-:Y:S05]  /*1c230*/  BSYNC B6 ;  /* 0x0000000000067941 */ /* 0x000fea0003800000 */
.L_x_4014:
        /* <DEDUP_REMOVED lines=14> */
[----:B------:R-:W-:Y:S01]  /*1c320*/  MOV R11, UR5 ;  /* 0x00000005000b7c02 */ /* 0x000fe20008000f00 */
[----:B------:R-:W-:Y:S01]  /*1c330*/  IMAD.MOV.U32 R8, RZ, RZ, 0x70 ;  /* 0x00000070ff087424 */ /* 0x000fe200078e00ff */
[----:B------:R-:W-:Y:S01]  /*1c340*/  MOV R12, 0x1 ;  /* 0x00000001000c7802 */ /* 0x000fe20000000f00 */
[----:B-1----:R-:W-:-:S07]  /*1c350*/  IMAD.MOV.U32 R13, RZ, RZ, RZ ;  /* 0x000000ffff0d7224 */ /* 0x002fce00078e00ff */
[----:B------:R-:W-:-:S07]  /*1c360*/  LEPC R20, `(.L_x_4018) ;  /* 0x000000001014794e */ /* 0x000fce0000000000 */
[----:B--2---:R-:W-:Y:S05]  /*1c370*/  CALL.ABS.NOINC R2 ;  /* 0x0000000002007343 */ /* 0x004fea0003c00000 */
.L_x_4018:
        /* <DEDUP_REMOVED lines=8> */
[----:B------:R-:W-:Y:S01]  /*1c400*/  MOV R10, UR8 ;  /* 0x00000008000a7c02 */ /* 0x000fe20008000f00 */
[----:B------:R-:W-:Y:S01]  /*1c410*/  IMAD.U32 R11, RZ, RZ, UR9 ;  /* 0x00000009ff0b7e24 */ /* 0x000fe2000f8e00ff */
[----:B------:R-:W-:Y:S01]  /*1c420*/  MOV R8, 0x70 ;  /* 0x0000007000087802 */ /* 0x000fe20000000f00 */
[----:B------:R-:W-:Y:S01]  /*1c430*/  IMAD.MOV.U32 R12, RZ, RZ, 0x1 ;  /* 0x00000001ff0c7424 */ /* 0x000fe200078e00ff */
[----:B0-----:R-:W-:-:S07]  /*1c440*/  MOV R13, RZ ;  /* 0x000000ff000d7202 */ /* 0x001fce0000000f00 */
[----:B------:R-:W-:-:S07]  /*1c450*/  LEPC R20, `(.L_x_4017) ;  /* 0x000000001014794e */ /* 0x000fce0000000000 */
[----:B-1----:R-:W-:Y:S05]  /*1c460*/  CALL.ABS.NOINC R2 ;  /* 0x0000000002007343 */ /* 0x002fea0003c00000 */
.L_x_4017:
[----:B------:R-:W-:Y:S05]  /*1c470*/  BSYNC B6 ;  /* 0x0000000000067941 */ /* 0x000fea0003800000 */
.L_x_4016:
[----:B------:R-:W2:Y:S01]  /*1c480*/  LDL R25, [R1+0x24] ;  /* 0x0000240001197983 */ /* 0x000ea20000100800 */
[----:B------:R-:W-:Y:S01]  /*1c490*/  ULDC.64 UR4, c[0x0][0x9f8] ;  /* 0x00027e0000047ab9 */ /* 0x000fe20000000a00 */
[----:B------:R-:W1:Y:S01]  /*1c4a0*/  LDC R0, c[0x0][0x430] ;  /* 0x00010c00ff007b82 */ /* 0x000e620000000800 */
[----:B------:R-:W-:Y:S01]  /*1c4b0*/  ISETP.NE.U32.AND P0, PT, RZ, UR4, PT ;  /* 0x00000004ff007c0c */ /* 0x000fe2000bf05070 */
[----:B------:R-:W3:Y:S03]  /*1c4c0*/  LDL R21, [R1+0xc] ;  /* 0x00000c0001157983 */ /* 0x000ee60000100800 */
[----:B------:R-:W-:Y:S01]  /*1c4d0*/  ISETP.NE.AND.EX P0, PT, RZ, UR5, PT, P0 ;  /* 0x00000005ff007c0c */ /* 0x000fe2000bf05300 */
[----:B------:R-:W4:Y:S01]  /*1c4e0*/  LDL.LU R8, [R1] ;  /* 0x0000000001087983 */ /* 0x000f220000300800 */
[----:B------:R-:W0:Y:S11]  /*1c4f0*/  S2R R20, SR_TID.X ;  /* 0x0000000000147919 */ /* 0x000e360000002100 */
[----:B------:R-:W-:Y:S01]  /*1c500*/  @P0 IADD3 R2, P1, R23, UR4, RZ ;  /* 0x0000000417020c10 */ /* 0x000fe2000ff3e0ff */
[----:B------:R-:W-:-:S03]  /*1c510*/  ULDC UR4, c[0x0][0x2f4] ;  /* 0x0000bd0000047ab9 */ /* 0x000fc60000000800 */
[----:B------:R-:W-:-:S05]  /*1c520*/  @P0 IADD3.X R3, R24, UR5, RZ, P1, !PT ;  /* 0x0000000518030c10 */ /* 0x000fca0008ffe4ff */
[----:B------:R3:W4:Y:S01]  /*1c530*/  @P0 LDG.E R32, desc[UR56][R2.64] ;  /* 0x0000003802200981 */ /* 0x000722000c1e1900 */
[----:B0-----:R-:W-:-:S04]  /*1c540*/  LOP3.LUT R20, R20, 0x7f, RZ, 0xc0, !PT ;  /* 0x0000007f14147812 */ /* 0x001fc800078ec0ff */
[----:B------:R-:W-:Y:S02]  /*1c550*/  SHF.R.U32.HI R4, RZ, 0x3, R20 ;  /* 0x00000003ff047819 */ /* 0x000fe40000011614 */
[----:B------:R-:W0:Y:S01]  /*1c560*/  S2R R20, SR_TID.X ;  /* 0x0000000000147919 */ /* 0x000e220000002100 */
[----:B-1----:R-:W-:-:S13]  /*1c570*/  ISETP.NE.AND P1, PT, R0, 0x1, PT ;  /* 0x000000010000780c */ /* 0x002fda0003f25270 */
[----:B------:R-:W1:Y:S01]  /*1c580*/  @P1 LDC R6, c[0x0][0x438] ;  /* 0x00010e00ff061b82 */ /* 0x000e620000000800 */
[----:B0-----:R-:W-:-:S05]  /*1c590*/  IMAD.SHL.U32 R20, R20, 0x10, RZ ;  /* 0x0000001014147824 */ /* 0x001fca00078e00ff */
[----:B------:R-:W-:Y:S02]  /*1c5a0*/  LOP3.LUT R20, R4, 0x70, R20, 0xf8, !PT ;  /* 0x0000007004147812 */ /* 0x000fe400078ef814 */
[----:B------:R-:W0:Y:S01]  /*1c5b0*/  @P1 LDC R4, c[0x0][0x434] ;  /* 0x00010d00ff041b82 */ /* 0x000e220000000800 */
[----:B------:R-:W-:Y:S01]  /*1c5c0*/  ISETP.GE.AND P3, PT, R33, UR4, PT ;  /* 0x0000000421007c0c */ /* 0x000fe2000bf66270 */
[----:B------:R-:W-:Y:S01]  /*1c5d0*/  UMOV UR5, 0xffffffff ;  /* 0xffffffff00057882 */ /* 0x000fe20000000000 */
[----:B--2---:R-:W-:-:S05]  /*1c5e0*/  IADD3 R25, R25, -0x1, RZ ;  /* 0xffffffff19197810 */ /* 0x004fca0007ffe0ff */
[----:B------:R-:W-:-:S05]  /*1c5f0*/  IMAD R5, R25, 0x60, R20 ;  /* 0x0000006019057824 */ /* 0x000fca00078e0214 */
[----:B------:R-:W-:-:S04]  /*1c600*/  ISETP.GE.AND P0, PT, R5, R31, PT ;  /* 0x0000001f0500720c */ /* 0x000fc80003f06270 */
[----:B------:R-:W-:Y:S01]  /*1c610*/  ISETP.GT.U32.OR P0, PT, R20, 0x5f, P0 ;  /* 0x0000005f1400780c */ /* 0x000fe20000704470 */
[----:B---3--:R-:W-:-:S04]  /*1c620*/  IMAD.IADD R5, R5, 0x1, R21 ;  /* 0x0000000105057824 */ /* 0x008fc800078e0215 */
[----:B0-----:R-:W-:-:S08]  /*1c630*/  @P1 IMAD.HI.U32 R7, R5, R4, RZ ;  /* 0x0000000405071227 */ /* 0x001fd000078e00ff */
[----:B------:R-:W0:Y:S01]  /*1c640*/  @!P0 LDC.64 R2, c[0x0][0x428] ;  /* 0x00010a00ff028b82 */ /* 0x000e220000000a00 */
[----:B------:R-:W-:Y:S02]  /*1c650*/  MOV R4, R5 ;  /* 0x0000000500047202 */ /* 0x000fe40000000f00 */
[----:B-1----:R-:W-:Y:S02]  /*1c660*/  @P1 SHF.R.U32.HI R4, RZ, R6, R7 ;  /* 0x00000006ff041219 */ /* 0x002fe40000011607 */
[----:B----4-:R-:W-:-:S03]  /*1c670*/  SHF.R.S32.HI R9, RZ, 0x1f, R32 ;  /* 0x0000001fff097819 */ /* 0x010fc60000011420 */
[----:B------:R-:W-:-:S04]  /*1c680*/  IMAD.MOV R6, RZ, RZ, -R4 ;  /* 0x000000ffff067224 */ /* 0x000fc800078e0a04 */
[----:B------:R-:W-:Y:S01]  /*1c690*/  IMAD R0, R0, R6, R5 ;  /* 0x0000000600007224 */ /* 0x000fe200078e0205 */
[--C-:B------:R-:W-:Y:S01]  /*1c6a0*/  @!P0 SHF.R.S32.HI R5, RZ, 0x1f, R4.reuse ;  /* 0x0000001fff058819 */ /* 0x100fe20000011404 */
[-C--:B0-----:R-:W-:Y:S02]  /*1c6b0*/  @!P0 IMAD R6, R9, R2.reuse, RZ ;  /* 0x0000000209068224 */ /* 0x081fe400078e02ff */
[----:B------:R-:W-:-:S04]  /*1c6c0*/  @!P0 IMAD.WIDE.U32 R4, R32, R2, R4 ;  /* 0x0000000220048225 */ /* 0x000fc800078e0004 */
[----:B------:R-:W-:Y:S02]  /*1c6d0*/  @!P0 IMAD R6, R32, R3, R6 ;  /* 0x0000000320068224 */ /* 0x000fe400078e0206 */
[----:B------:R-:W0:Y:S03]  /*1c6e0*/  @!P0 LDC.64 R2, c[0x0][0x418] ;  /* 0x00010600ff028b82 */ /* 0x000e260000000a00 */
[----:B------:R-:W-:Y:S02]  /*1c6f0*/  @!P0 IADD3 R6, R5, R6, RZ ;  /* 0x0000000605068210 */ /* 0x000fe40007ffe0ff */
[----:B------:R-:W-:Y:S02]  /*1c700*/  MOV R7, UR39 ;  /* 0x0000002700077c02 */ /* 0x000fe40008000f00 */
[----:B0-----:R-:W-:-:S04]  /*1c710*/  @!P0 LEA R2, P1, R4, R2, 0x2 ;  /* 0x0000000204028211 */ /* 0x001fc800078210ff */
[----:B------:R-:W-:Y:S01]  /*1c720*/  @!P0 LEA.HI.X R3, R4, R3, R6, 0x2, P1 ;  /* 0x0000000304038211 */ /* 0x000fe200008f1406 */
[----:B------:R-:W-:-:S06]  /*1c730*/  IMAD.MOV.U32 R4, RZ, RZ, RZ ;  /* 0x000000ffff047224 */ /* 0x000fcc00078e00ff */
[----:B------:R0:W5:Y:S01]  /*1c740*/  @!P0 LDG.E R4, desc[UR56][R2.64] ;  /* 0x0000003802048981 */ /* 0x000162000c1e1900 */
[----:B------:R-:W-:Y:S02]  /*1c750*/  ISETP.GT.U32.AND P0, PT, R20, 0x5f, PT ;  /* 0x0000005f1400780c */ /* 0x000fe40003f04070 */
[----:B------:R-:W-:Y:S02]  /*1c760*/  ISETP.NE.AND P2, PT, R7, 0x3, PT ;  /* 0x000000030700780c */ /* 0x000fe40003f45270 */
[----:B------:R-:W-:-:S09]  /*1c770*/  LOP3.LUT R8, R8, 0xfffffff7, RZ, 0xc0, !PT ;  /* 0xfffffff708087812 */ /* 0x000fd200078ec0ff */
[----:B------:R-:W-:-:S04]  /*1c780*/  @P0 LOP3.LUT R8, R8, 0x8, RZ, 0xfc, !PT ;  /* 0x0000000808080812 */ /* 0x000fc800078efcff */
[----:B------:R-:W-:-:S04]  /*1c790*/  LOP3.LUT R8, R8, 0xffffffef, RZ, 0xc0, !PT ;  /* 0xffffffef08087812 */ /* 0x000fc800078ec0ff */
[----:B------:R-:W-:-:S04]  /*1c7a0*/  @P2 LOP3.LUT R8, R8, 0x10, RZ, 0xfc, !PT ;  /* 0x0000001008082812 */ /* 0x000fc800078efcff */
[----:B------:R-:W-:Y:S02]  /*1c7b0*/  LOP3.LUT R8, R8, 0xfffffffb, RZ, 0xc0, !PT ;  /* 0xfffffffb08087812 */ /* 0x000fe400078ec0ff */
[----:B------:R-:W-:Y:S02]  /*1c7c0*/  ISETP.GE.AND P1, PT, R36, UR4, PT ;  /* 0x0000000424007c0c */ /* 0x000fe4000bf26270 */
[----:B------:R-:W-:Y:S02]  /*1c7d0*/  @P3 LOP3.LUT R8, R8, 0x4, RZ, 0xfc, !PT ;  /* 0x0000000408083812 */ /* 0x000fe400078efcff */
[----:B------:R-:W-:Y:S02]  /*1c7e0*/  ISETP.GE.AND P0, PT, R35, UR4, PT ;  /* 0x0000000423007c0c */ /* 0x000fe4000bf06270 */
[----:B------:R-:W-:-:S04]  /*1c7f0*/  LOP3.LUT R8, R8, 0xfffffffe, RZ, 0xc0, !PT ;  /* 0xfffffffe08087812 */ /* 0x000fc800078ec0ff */
[----:B------:R-:W-:-:S04]  /*1c800*/  LOP3.LUT R8, R8, 0xfffffffd, RZ, 0xc0, !PT ;  /* 0xfffffffd08087812 */ /* 0x000fc800078ec0ff */
[----:B------:R-:W-:Y:S01]  /*1c810*/  @P1 LOP3.LUT R8, R8, 0x2, RZ, 0xfc, !PT ;  /* 0x0000000208081812 */ /* 0x000fe200078efcff */
[----:B------:R0:W-:Y:S03]  /*1c820*/  STL [R1+0x10], R9 ;  /* 0x0000100901007387 */ /* 0x0001e60000100800 */
[----:B------:R-:W-:Y:S01]  /*1c830*/  @P0 LOP3.LUT R8, R8, 0x1, RZ, 0xfc, !PT ;  /* 0x0000000108080812 */ /* 0x000fe200078efcff */
[----:B------:R0:W-:Y:S04]  /*1c840*/  STL [R1+0x38], R7 ;  /* 0x0000380701007387 */ /* 0x0001e80000100800 */
[----:B------:R0:W-:Y:S01]  /*1c850*/  STL [R1], R8 ;  /* 0x0000000801007387 */ /* 0x0001e20000100800 */
[----:B------:R-:W-:Y:S05]  /*1c860*/  BRA.DIV UR5, `(.L_x_4019) ;  /* 0x0000004e05507947 */ /* 0x000fea000b800000 */
.L_x_4136:
[----:B------:R-:W-:Y:S01]  /*1c870*/  SHF.R.S32.HI R31, RZ, 0x1f, R18 ;  /* 0x0000001fff1f7819 */ /* 0x000fe20000011412 */
[----:B------:R-:W-:Y:S06]  /*1c880*/  @!P2 BRA `(.L_x_4020) ;  /* 0x000000000004a947 */ /* 0x000fec0003800000 */
[----:B------:R-:W-:Y:S01]  /*1c890*/  BPT.TRAP 0x1 ;  /* 0x000000040000795c */ /* 0x000fe20000300000 */
.L_x_4020:
[----:B------:R-:W-:Y:S01]  /*1c8a0*/  SHF.R.S32.HI R5, RZ, 0x1f, R0 ;  /* 0x0000001fff057819 */ /* 0x000fe20000011400 */
[----:B------:R-:W-:Y:S01]  /*1c8b0*/  ULDC.64 UR4, c[0x0][0x328] ;  /* 0x0000ca0000047ab9 */ /* 0x000fe20000000a00 */
[----:B------:R-:W-:Y:S03]  /*1c8c0*/  BSSY B0, `(.L_x_4021) ;  /* 0x0000017000007945 */ /* 0x000fe60003800000 */
[----:B0-----:R-:W-:-:S04]  /*1c8d0*/  IMAD R3, R5, UR4, RZ ;  /* 0x0000000405037c24 */ /* 0x001fc8000f8e02ff */
        /* <DEDUP_REMOVED lines=16> */
[----:B------:R-:W-:Y:S02]  /*1c9e0*/  LEA.HI.X R24, R2, UR5, R7, 0x1, P0 ;  /* 0x0000000502187c11 */ /* 0x000fe400080f0c07 */
[----:B------:R-:W-:Y:S02]  /*1c9f0*/  LEA R7, R26, R22, 0x3 ;  /* 0x000000161a077211 */ /* 0x000fe400078e18ff */
[----:B------:R-:W-:-:S04]  /*1ca00*/  SHF.L.U32 R2, R28, 0x1f, RZ ;  /* 0x0000001f1c027819 */ /* 0x000fc800000006ff */
[----:B------:R-:W0:Y:S02]  /*1ca10*/  SYNCS.PHASECHK.TRANS64.TRYWAIT P0, [R7+URZ+0x30840], R2 ;  /* 0x03084002070075a7 */ /* 0x000e24000800017f */
[----:B0-----:R-:W-:Y:S05]  /*1ca20*/  @!P0 BRA `(.L_x_4022) ;  /* 0x0000004c00148947 */ /* 0x001fea0003800000 */
.L_x_4137:
[----:B------:R-:W-:Y:S05]  /*1ca30*/  BSYNC B0 ;  /* 0x0000000000007941 */ /* 0x000fea0003800000 */
.L_x_4021:
[----:B------:R-:W2:Y:S01]  /*1ca40*/  LDL R3, [R1] ;  /* 0x0000000001037983 */ /* 0x000ea20000100800 */
[----:B------:R-:W-:-:S03]  /*1ca50*/  ULDC.64 UR4, c[0x0][0x300] ;  /* 0x0000c00000047ab9 */ /* 0x000fc60000000a00 */
[----:B------:R-:W3:Y:S01]  /*1ca60*/  LDL R9, [R1+0x8] ;  /* 0x0000080001097983 */ /* 0x000ee20000100800 */
[----:B------:R-:W-:Y:S01]  /*1ca70*/  IMAD R5, R5, UR4, RZ ;  /* 0x0000000405057c24 */ /* 0x000fe2000f8e02ff */
[----:B------:R-:W1:Y:S03]  /*1ca80*/  S2R R8, SR_TID.X ;  /* 0x0000000000087919 */ /* 0x000e660000002100 */
[----:B------:R-:W-:Y:S01]  /*1ca90*/  IMAD R5, R0, UR5, R5 ;  /* 0x0000000500057c24 */ /* 0x000fe2000f8e0205 */
[----:B-1----:R-:W-:-:S04]  /*1caa0*/  LOP3.LUT R8, R8, 0x7f, RZ, 0xc0, !PT ;  /* 0x0000007f08087812 */ /* 0x002fc800078ec0ff */
[----:B------:R-:W-:Y:S02]  /*1cab0*/  SHF.R.U32.HI R8, RZ, 0x3, R8 ;  /* 0x00000003ff087819 */ /* 0x000fe40000011608 */
[C---:B--2---:R-:W-:Y:S02]  /*1cac0*/  LOP3.LUT P4, RZ, R3.reuse, 0x4, RZ, 0xc0, !PT ;  /* 0x0000000403ff7812 */ /* 0x044fe4000788c0ff */
[C---:B------:R-:W-:Y:S02]  /*1cad0*/  LOP3.LUT P3, RZ, R3.reuse, 0x2, RZ, 0xc0, !PT ;  /* 0x0000000203ff7812 */ /* 0x040fe4000786c0ff */
[----:B------:R-:W-:Y:S01]  /*1cae0*/  LOP3.LUT P2, RZ, R3, 0x1, RZ, 0xc0, !PT ;  /* 0x0000000103ff7812 */ /* 0x000fe2000784c0ff */
[----:B0-----:R-:W-:Y:S01]  /*1caf0*/  IMAD.WIDE.U32 R2, R0, UR4, RZ ;  /* 0x0000000400027c25 */ /* 0x001fe2000f8e00ff */
[----:B------:R-:W-:-:S03]  /*1cb00*/  ULDC.64 UR4, c[0x0][0x310] ;  /* 0x0000c40000047ab9 */ /* 0x000fc60000000a00 */
[----:B------:R-:W-:Y:S02]  /*1cb10*/  IMAD.IADD R3, R3, 0x1, R5 ;  /* 0x0000000103037824 */ /* 0x000fe400078e0205 */
[----:B------:R-:W-:Y:S02]  /*1cb20*/  IMAD R6, R6, UR4, RZ ;  /* 0x0000000406067c24 */ /* 0x000fe4000f8e02ff */
[----:B------:R-:W-:-:S04]  /*1cb30*/  IMAD.WIDE.U32 R2, R4, UR4, R2 ;  /* 0x0000000404027c25 */ /* 0x000fc8000f8e0002 */
[----:B------:R-:W-:Y:S01]  /*1cb40*/  IMAD R6, R4, UR5, R6 ;  /* 0x0000000504067c24 */ /* 0x000fe2000f8e0206 */
[----:B------:R-:W-:Y:S01]  /*1cb50*/  ULDC.64 UR4, c[0x0][0x308] ;  /* 0x0000c20000047ab9 */ /* 0x000fe20000000a00 */
[----:B------:R-:W-:Y:S02]  /*1cb60*/  IMAD R5, R26, 0x4800, R37 ;  /* 0x000048001a057824 */ /* 0x000fe400078e0225 */
[----:B------:R-:W-:Y:S01]  /*1cb70*/  IMAD R0, R31, UR4, RZ ;  /* 0x000000041f007c24 */ /* 0x000fe2000f8e02ff */
[----:B------:R-:W-:Y:S01]  /*1cb80*/  IADD3 R3, R3, R6, RZ ;  /* 0x0000000603037210 */ /* 0x000fe20007ffe0ff */
[----:B---3--:R-:W-:Y:S02]  /*1cb90*/  IMAD R6, R25, -0x60, R9 ;  /* 0xffffffa019067824 */ /* 0x008fe400078e0209 */
[C---:B------:R-:W-:Y:S02]  /*1cba0*/  IMAD R0, R18.reuse, UR5, R0 ;  /* 0x0000000512007c24 */ /* 0x040fe4000f8e0200 */
[----:B------:R-:W-:Y:S01]  /*1cbb0*/  IMAD.WIDE.U32 R2, R18, UR4, R2 ;  /* 0x0000000412027c25 */ /* 0x000fe2000f8e0002 */
[----:B------:R-:W-:Y:S01]  /*1cbc0*/  ULDC.64 UR4, c[0x0][0x2e8] ;  /* 0x0000ba0000047ab9 */ /* 0x000fe20000000a00 */
[----:B------:R-:W-:-:S02]  /*1cbd0*/  IADD3 R6, -R8, R6, RZ ;  /* 0x0000000608067210 */ /* 0x000fc40007ffe1ff */
        /* <DEDUP_REMOVED lines=20> */
[----:B------:R-:W-:-:S03]  /*1cd20*/  @P1 LEA R8, R5, R22, 0x1 ;  /* 0x0000001605081211 */ /* 0x000fc600078e08ff */
        /* <DEDUP_REMOVED lines=47> */
.L_x_4151:
[----:B------:R-:W-:-:S13]  /*1d020*/  ISETP.GE.AND P0, PT, R6, 0x51, PT ;  /* 0x000000510600780c */ /* 0x000fda0003f06270 */
[----:B-1----:R-:W-:Y:S02]  /*1d030*/  @P0 LEA R2, P1, R33, R2, 0x1 ;  /* 0x0000000221020211 */ /* 0x002fe400078208ff */
[----:B------:R-:W-:-:S03]  /*1d040*/  @P0 LEA R5, R5, R22, 0x1 ;  /* 0x0000001605050211 */ /* 0x000fc600078e08ff */
        /* <DEDUP_REMOVED lines=9> */
.L_x_4024:
        /* <DEDUP_REMOVED lines=11> */
.L_x_4025:
[----:B-1----:R1:W5:Y:S01]  /*1d190*/  LDL.LU R3, [R1+0x18] ;  /* 0x0000180001037983 */ /* 0x0023620000300800 */
[----:B------:R1:W-:Y:S02]  /*1d1a0*/  SYNCS.ARRIVE.TRANS64.A1T0 RZ, [R7+URZ+0x30830], RZ ;  /* 0x030830ff07ff79a7 */ /* 0x0003e4000810003f */
[----:B------:R-:W-:Y:S05]  /*1d1b0*/  WARPSYNC.ALL ;  /* 0x0000000000007948 */ /* 0x000fea0003800000 */
[----:B------:R-:W-:Y:S01]  /*1d1c0*/  ULDC.64 UR6, c[0x0][0xa00] ;  /* 0x0002800000067ab9 */ /* 0x000fe20000000a00 */
[----:B------:R-:W-:Y:S01]  /*1d1d0*/  ULDC.64 UR4, c[0x0][0x298] ;  /* 0x0000a60000047ab9 */ /* 0x000fe20000000a00 */
[----:B------:R-:W-:Y:S01]  /*1d1e0*/  BAR.SYNC.DEFER_BLOCKING 0x8, 0x180 ;  /* 0x0206000000007b1d */ /* 0x000fe20000010000 */
[----:B------:R-:W-:Y:S01]  /*1d1f0*/  ISETP.NE.U32.AND P0, PT, RZ, UR6, PT ;  /* 0x00000006ff007c0c */ /* 0x000fe2000bf05070 */
[----:B0-----:R-:W-:Y:S01]  /*1d200*/  IMAD.WIDE.U32 R4, R34, UR4, RZ ;  /* 0x0000000422047c25 */ /* 0x001fe2000f8e00ff */
[----:B------:R-:W-:-:S02]  /*1d210*/  SHF.R.S32.HI R0, RZ, 0x1f, R34 ;  /* 0x0000001fff007819 */ /* 0x000fc40000011422 */
[----:B------:R-:W-:Y:S01]  /*1d220*/  ISETP.NE.AND.EX P0, PT, RZ, UR7, PT, P0 ;  /* 0x00000007ff007c0c */ /* 0x000fe2000bf05300 */
[----:B------:R-:W-:Y:S01]  /*1d230*/  VIADD R2, R22, 0x12400 ;  /* 0x0001240016027836 */ /* 0x000fe20000000000 */
[----:B------:R-:W-:Y:S01]  /*1d240*/  BSSY B6, `(.L_x_4026) ;  /* 0x000001a000067945 */ /* 0x000fe20003800000 */
[----:B------:R-:W-:Y:S01]  /*1d250*/  IMAD R0, R0, UR4, RZ ;  /* 0x0000000400007c24 */ /* 0x000fe2000f8e02ff */
[----:B------:R-:W-:-:S03]  /*1d260*/  SEL R30, R30, RZ, !P0 ;  /* 0x000000ff1e1e7207 */ /* 0x000fc60004000000 */
[----:B------:R-:W-:-:S05]  /*1d270*/  IMAD R0, R34, UR5, R0 ;  /* 0x0000000522007c24 */ /* 0x000fca000f8e0200 */
[----:B------:R-:W-:Y:S02]  /*1d280*/  IADD3 R34, R5, R0, RZ ;  /* 0x0000000005227210 */ /* 0x000fe40007ffe0ff */
[----:B-----5:R-:W-:Y:S02]  /*1d290*/  SEL R3, R3, RZ, !P0 ;  /* 0x000000ff03037207 */ /* 0x020fe40004000000 */
[----:B------:R-:W-:-:S03]  /*1d2a0*/  LOP3.LUT P0, RZ, R2, 0x3ff, RZ, 0xc0, !PT ;  /* 0x000003ff02ff7812 */ /* 0x000fc6000780c0ff */
[----:B------:R0:W-:Y:S04]  /*1d2b0*/  STL [R1+0x2c], R3 ;  /* 0x00002c0301007387 */ /* 0x0001e80000100800 */
[----:B------:R0:W-:Y:S06]  /*1d2c0*/  STL.64 [R1+0x18], R4 ;  /* 0x0000180401007387 */ /* 0x0001ec0000100a00 */
        /* <DEDUP_REMOVED lines=9> */
[----:B-1----:R-:W-:Y:S01]  /*1d360*/  MOV R7, UR7 ;  /* 0x0000000700077c02 */ /* 0x002fe20008000f00 */
[----:B------:R-:W-:Y:S01]  /*1d370*/  IMAD.U32 R10, RZ, RZ, UR8 ;  /* 0x00000008ff0a7e24 */ /* 0x000fe2000f8e00ff */
[----:B------:R-:W-:Y:S01]  /*1d380*/  MOV R11, UR9 ;  /* 0x00000009000b7c02 */ /* 0x000fe20008000f00 */
[----:B------:R-:W-:Y:S01]  /*1d390*/  IMAD.MOV.U32 R8, RZ, RZ, 0x70 ;  /* 0x00000070ff087424 */ /* 0x000fe200078e00ff */
[----:B------:R-:W-:Y:S01]  /*1d3a0*/  MOV R12, 0x1 ;  /* 0x00000001000c7802 */ /* 0x000fe20000000f00 */
[----:B------:R-:W-:-:S07]  /*1d3b0*/  IMAD.MOV.U32 R13, RZ, RZ, RZ ;  /* 0x000000ffff0d7224 */ /* 0x000fce00078e00ff */
[----:B------:R-:W-:-:S07]  /*1d3c0*/  LEPC R20, `(.L_x_4027) ;  /* 0x000000001014794e */ /* 0x000fce0000000000 */
[----:B0-----:R-:W-:Y:S05]  /*1d3d0*/  CALL.ABS.NOINC R2 ;  /* 0x0000000002007343 */ /* 0x001fea0003c00000 */
.L_x_4027:
[----:B------:R-:W-:Y:S05]  /*1d3e0*/  BSYNC B6 ;  /* 0x0000000000067941 */ /* 0x000fea0003800000 */
.L_x_4026:
[----:B------:R-:W2:Y:S01]  /*1d3f0*/  LDL.LU R20, [R1+0x2c] ;  /* 0x00002c0001147983 */ /* 0x000ea20000300800 */
[----:B------:R-:W-:Y:S01]  /*1d400*/  ULDC.64 UR4, c[0x0][0x2d8] ;  /* 0x0000b60000047ab9 */ /* 0x000fe20000000a00 */
[----:B------:R-:W3:Y:S02]  /*1d410*/  LDC R8, c[0x0][0x448] ;  /* 0x00011200ff087b82 */ /* 0x000ee40000000800 */
[----:B0-----:R-:W4:Y:S01]  /*1d420*/  LDL.LU.64 R2, [R1+0x18] ;  /* 0x0000180001027983 */ /* 0x001f220000300a00 */
[----:B------:R-:W-:Y:S01]  /*1d430*/  SHF.L.U32 R4, R17, 0x7, RZ ;  /* 0x0000000711047819 */ /* 0x000fe200000006ff */
[----:B------:R-:W-:Y:S02]  /*1d440*/  IMAD R0, R31, UR4, RZ ;  /* 0x000000041f007c24 */ /* 0x000fe4000f8e02ff */
[----:B------:R0:W5:Y:S02]  /*1d450*/  LDL R17, [R1+0x20] ;  /* 0x0000200001117983 */ /* 0x0001640000100800 */
[----:B------:R-:W-:-:S02]  /*1d460*/  IMAD R5, R18, UR5, R0 ;  /* 0x0000000512057c24 */ /* 0x000fc4000f8e0200 */
[----:B------:R0:W5:Y:S01]  /*1d470*/  LDL R9, [R1+0x4] ;  /* 0x0000040001097983 */ /* 0x0001620000100800 */
[----:B---3--:R-:W-:Y:S02]  /*1d480*/  ISETP.NE.AND P0, PT, R8, 0x1, PT ;  /* 0x000000010800780c */ /* 0x008fe40003f05270 */
[----:B----4-:R-:W-:-:S03]  /*1d490*/  MOV R3, R34 ;  /* 0x0000002200037202 */ /* 0x010fc60000000f00 */
[----:B------:R-:W-:Y:S01]  /*1d4a0*/  IMAD.WIDE.U32 R2, R18, UR4, R2 ;  /* 0x0000000412027c25 */ /* 0x000fe2000f8e0002 */
[----:B------:R-:W-:-:S03]  /*1d4b0*/  ULDC.64 UR4, c[0x0][0x2e0] ;  /* 0x0000b80000047ab9 */ /* 0x000fc60000000a00 */
[----:B------:R-:W-:Y:S02]  /*1d4c0*/  IMAD.IADD R3, R3, 0x1, R5 ;  /* 0x0000000103037824 */ /* 0x000fe400078e0205 */
[----:B--2---:R-:W-:Y:S02]  /*1d4d0*/  IMAD R5, R20, UR4, RZ ;  /* 0x0000000414057c24 */ /* 0x004fe4000f8e02ff */
[----:B------:R-:W2:Y:S01]  /*1d4e0*/  S2R R20, SR_TID.X ;  /* 0x0000000000147919 */ /* 0x000ea20000002100 */
[----:B------:R-:W-:-:S04]  /*1d4f0*/  IMAD.WIDE.U32 R2, R30, UR4, R2 ;  /* 0x000000041e027c25 */ /* 0x000fc8000f8e0002 */
[----:B------:R-:W-:Y:S01]  /*1d500*/  IMAD R0, R30, UR5, R5 ;  /* 0x000000051e007c24 */ /* 0x000fe2000f8e0205 */
[----:B------:R-:W-:Y:S01]  /*1d510*/  ULDC.64 UR4, c[0x0][0x2d0] ;  /* 0x0000b40000047ab9 */ /* 0x000fe20000000a00 */
[----:B------:R-:W1:Y:S03]  /*1d520*/  @P0 LDC R5, c[0x0][0x44c] ;  /* 0x00011300ff050b82 */ /* 0x000e660000000800 */
[----:B------:R-:W-:-:S05]  /*1d530*/  IADD3 R3, R3, R0, RZ ;  /* 0x0000000003037210 */ /* 0x000fca0007ffe0ff */
[----:B------:R-:W3:Y:S01]  /*1d540*/  @P0 LDC R0, c[0x0][0x450] ;  /* 0x00011400ff000b82 */ /* 0x000ee20000000800 */
[----:B--2---:R-:W-:-:S04]  /*1d550*/  LOP3.LUT R20, R20, 0x7f, RZ, 0xc0, !PT ;  /* 0x0000007f14147812 */ /* 0x004fc800078ec0ff */
[----:B------:R-:W-:Y:S02]  /*1d560*/  SHF.R.U32.HI R21, RZ, 0x3, R20 ;  /* 0x00000003ff157819 */ /* 0x000fe40000011614 */
[----:B------:R-:W2:Y:S02]  /*1d570*/  S2R R20, SR_TID.X ;  /* 0x0000000000147919 */ /* 0x000ea40000002100 */
[----:B--2---:R-:W-:-:S05]  /*1d580*/  IMAD.SHL.U32 R20, R20, 0x10, RZ ;  /* 0x0000001014147824 */ /* 0x004fca00078e00ff */
[----:B------:R-:W-:-:S04]  /*1d590*/  LOP3.LUT R20, R21, 0x70, R20, 0xf8, !PT ;  /* 0x0000007015147812 */ /* 0x000fc800078ef814 */
[----:B------:R-:W-:-:S05]  /*1d5a0*/  LOP3.LUT R6, R20, R4, RZ, 0xfc, !PT ;  /* 0x0000000414067212 */ /* 0x000fca00078efcff */
[----:B-1----:R-:W-:-:S04]  /*1d5b0*/  @P0 IMAD.HI.U32 R7, R6, R5, RZ ;  /* 0x0000000506070227 */ /* 0x002fc800078e00ff */
[----:B------:R-:W-:Y:S01]  /*1d5c0*/  IMAD.MOV.U32 R5, RZ, RZ, R6 ;  /* 0x000000ffff057224 */ /* 0x000fe200078e0006 */
[----:B---3--:R-:W-:-:S04]  /*1d5d0*/  @P0 SHF.R.U32.HI R5, RZ, R0, R7 ;  /* 0x00000000ff050219 */ /* 0x008fc80000011607 */
[C---:B------:R-:W-:Y:S01]  /*1d5e0*/  IADD3 R0, -R5.reuse, RZ, RZ ;  /* 0x000000ff05007210 */ /* 0x040fe20007ffe1ff */
[----:B------:R-:W1:Y:S04]  /*1d5f0*/  S2R R20, SR_TID.X ;  /* 0x0000000000147919 */ /* 0x000e680000002100 */
[----:B------:R-:W-:Y:S01]  /*1d600*/  IMAD R0, R8, R0, R6 ;  /* 0x0000000008007224 */ /* 0x000fe200078e0206 */
[----:B------:R-:W-:Y:S01]  /*1d610*/  SHF.R.S32.HI R6, RZ, 0x1f, R5 ;  /* 0x0000001fff067819 */ /* 0x000fe20000011405 */
[----:B------:R-:W-:-:S04]  /*1d620*/  IMAD.WIDE.U32 R2, R5, UR4, R2 ;  /* 0x0000000405027c25 */ /* 0x000fc8000f8e0002 */
[----:B------:R-:W-:-:S04]  /*1d630*/  IMAD R6, R6, UR4, RZ ;  /* 0x0000000406067c24 */ /* 0x000fc8000f8e02ff */
[----:B------:R-:W-:Y:S01]  /*1d640*/  IMAD R5, R5, UR5, R6 ;  /* 0x0000000505057c24 */ /* 0x000fe2000f8e0206 */
[----:B------:R-:W-:-:S03]  /*1d650*/  ULDC.64 UR4, c[0x0][0x2c8] ;  /* 0x0000b20000047ab9 */ /* 0x000fc60000000a00 */
[----:B------:R-:W-:Y:S01]  /*1d660*/  IMAD.IADD R3, R3, 0x1, R5 ;  /* 0x0000000103037824 */ /* 0x000fe200078e0205 */
[----:B------:R-:W-:-:S05]  /*1d670*/  SHF.R.S32.HI R5, RZ, 0x1f, R0 ;  /* 0x0000001fff057819 */ /* 0x000fca0000011400 */
[----:B------:R-:W-:Y:S02]  /*1d680*/  IMAD R5, R5, UR4, RZ ;  /* 0x0000000405057c24 */ /* 0x000fe4000f8e02ff */
[----:B------:R-:W-:-:S04]  /*1d690*/  IMAD.WIDE.U32 R2, R0, UR4, R2 ;  /* 0x0000000400027c25 */ /* 0x000fc8000f8e0002 */
[----:B------:R-:W-:Y:S01]  /*1d6a0*/  IMAD R5, R0, UR5, R5 ;  /* 0x0000000500057c24 */ /* 0x000fe2000f8e0205 */
[----:B------:R-:W-:Y:S02]  /*1d6b0*/  ULDC.64 UR4, c[0x0][0x280] ;  /* 0x0000a00000047ab9 */ /* 0x000fe40000000a00 */
[----:B------:R-:W-:Y:S01]  /*1d6c0*/  LEA R0, P0, R2, UR4, 0x1 ;  /* 0x0000000402007c11 */ /* 0x000fe2000f8008ff */
[----:B------:R-:W-:Y:S01]  /*1d6d0*/  ULDC UR4, c[0x0][0x2b8] ;  /* 0x0000ae0000047ab9 */ /* 0x000fe20000000800 */
[----:B------:R-:W-:Y:S02]  /*1d6e0*/  IADD3 R5, R3, R5, RZ ;  /* 0x0000000503057210 */ /* 0x000fe40007ffe0ff */
[----:B-1----:R-:W-:Y:S02]  /*1d6f0*/  LOP3.LUT R20, R20, 0x7f, RZ, 0xc0, !PT ;  /* 0x0000007f14147812 */ /* 0x002fe400078ec0ff */
[----:B------:R-:W-:Y:S01]  /*1d700*/  LEA.HI.X R5, R2, UR5, R5, 0x1, P0 ;  /* 0x0000000502057c11 */ /* 0x000fe200080f0c05 */
[----:B------:R-:W-:Y:S01]  /*1d710*/  UMOV UR5, 0xffffffff ;  /* 0xffffffff00057882 */ /* 0x000fe20000000000 */
[----:B------:R-:W-:-:S02]  /*1d720*/  ISETP.GE.AND P3, PT, R33, UR4, PT ;  /* 0x0000000421007c0c */ /* 0x000fc4000bf66270 */
[----:B------:R-:W-:Y:S02]  /*1d730*/  ISETP.GE.AND P2, PT, R36, UR4, PT ;  /* 0x0000000424007c0c */ /* 0x000fe4000bf46270 */
[----:B------:R-:W-:Y:S02]  /*1d740*/  ISETP.GE.AND P0, PT, R35, UR4, PT ;  /* 0x0000000423007c0c */ /* 0x000fe4000bf06270 */
[----:B------:R-:W-:Y:S01]  /*1d750*/  SHF.R.U32.HI R10, RZ, 0x3, R20 ;  /* 0x00000003ff0a7819 */ /* 0x000fe20000011614 */
[----:B0-----:R-:W-:Y:S10]  /*1d760*/  BRA.DIV UR5, `(.L_x_4028) ;  /* 0x0000004a050c7947 */ /* 0x001ff4000b800000 */
[----:B------:R-:W0:Y:S01]  /*1d770*/  SHFL.IDX PT, R14, R0, RZ, 0x181f ;  /* 0x00181fff000e7589 */ /* 0x000e2200000e0000 */
[----:B-----5:R-:W-:Y:S02]  /*1d780*/  IMAD R6, R17, R8, RZ ;  /* 0x0000000811067224 */ /* 0x020fe400078e02ff */
[----:B------:R-:W-:Y:S01]  /*1d790*/  IMAD.IADD R4, R10, 0x1, R4 ;  /* 0x000000010a047824 */ /* 0x000fe200078e0204 */
[----:B------:R-:W1:Y:S04]  /*1d7a0*/  SHFL.IDX PT, R2, R5, RZ, 0x181f ;  /* 0x00181fff05027589 */ /* 0x000e6800000e0000 */
[C---:B------:R-:W-:Y:S02]  /*1d7b0*/  ISETP.GE.AND P1, PT, R4.reuse, R6, PT ;  /* 0x000000060400720c */ /* 0x040fe40003f26270 */
[----:B------:R-:W-:-:S11]  /*1d7c0*/  IADD3 R7, R4, 0x10, RZ ;  /* 0x0000001004077810 */ /* 0x000fd60007ffe0ff */
[----:B0-----:R-:W-:-:S04]  /*1d7d0*/  @!P1 LEA R14, P4, R33, R14, 0x1 ;  /* 0x0000000e210e9211 */ /* 0x001fc800078808ff */
[----:B-1----:R-:W-:Y:S01]  /*1d7e0*/  @!P1 IADD3.X R3, RZ, R2, RZ, P4, !PT ;  /* 0x00000002ff039210 */ /* 0x002fe200027fe4ff */
[----:B------:R-:W-:Y:S02]  /*1d7f0*/  @!P1 IMAD.MOV.U32 R2, RZ, RZ, R14 ;  /* 0x000000ffff029224 */ /* 0x000fe400078e000e */
[----:B------:R-:W0:Y:S04]  /*1d800*/  SHFL.IDX PT, R14, R0, 0x1, 0x181f ;  /* 0x00381f00000e7f89 */ /* 0x000e2800000e0000 */
        /* <DEDUP_REMOVED lines=9> */
[----:B------:R-:W-:Y:S01]  /*1d8a0*/  @!P1 IMAD.MOV.U32 R3, RZ, RZ, R7 ;  /* 0x000000ffff039224 */ /* 0x000fe200078e0007 */
[----:B------:R-:W-:-:S04]  /*1d8b0*/  IADD3 R7, R4, 0x20, RZ ;  /* 0x0000002004077810 */ /* 0x000fc80007ffe0ff */
        /* <DEDUP_REMOVED lines=49> */
[----:B0-----:R-:W-:Y:S01]  /*1dbd0*/  @!P1 LEA R14, P4, R33, R14, 0x1 ;  /* 0x0000000e210e9211 */ /* 0x001fe200078808ff */
[----:B------:R-:W0:Y:S04]  /*1dbe0*/  SHFL.IDX PT, R5, R5, 0x7, 0x181f ;  /* 0x00f81f0005057f89 */ /* 0x000e2800000e0000 */
[----:B-1----:R-:W-:Y:S01]  /*1dbf0*/  @!P1 IMAD.X R7, RZ, RZ, R2, P4 ;  /* 0x000000ffff079224 */ /* 0x002fe200020e0602 */
[----:B------:R-:W-:-:S02]  /*1dc00*/  @!P1 MOV R2, R14 ;  /* 0x0000000e00029202 */ /* 0x000fc40000000f00 */
[----:B------:R1:W2:Y:S01]  /*1dc10*/  SHFL.IDX PT, R14, R0, 0x7, 0x181f ;  /* 0x00f81f00000e7f89 */ /* 0x0002a200000e0000 */
[----:B------:R-:W-:-:S05]  /*1dc20*/  @!P1 IMAD.MOV.U32 R3, RZ, RZ, R7 ;  /* 0x000000ffff039224 */ /* 0x000fca00078e0007 */
[----:B------:R1:W-:Y:S04]  /*1dc30*/  @!P1 LDGSTS.E.BYPASS.LTC128B.128 [R9+0x15400], desc[UR56][R2.64], !P3 ;  /* 0x1540000002099fae */ /* 0x0003e8000d901d78 */
[----:B------:R1:W-:Y:S04]  /*1dc40*/  @!P1 LDGSTS.E.BYPASS.LTC128B.128 [R9+0x19400], desc[UR56][R2.64+0x80], !P2 ;  /* 0x1940008002099fae */ /* 0x0003e8000d101d78 */
[----:B0-----:R1:W-:Y:S02]  /*1dc50*/  @!P1 LDGSTS.E.BYPASS.LTC128B.128 [R9+0x1d400], desc[UR56][R2.64+0x100], !P0 ;  /* 0x1d40010002099fae */ /* 0x0013e4000c101d78 */
.L_x_4168:
[----:B-1----:R-:W-:Y:S01]  /*1dc60*/  IADD3 R3, R4, 0x70, RZ ;  /* 0x0000007004037810 */ /* 0x002fe20007ffe0ff */
[----:B------:R-:W-:Y:S03]  /*1dc70*/  BSSY B0, `(.L_x_4029) ;  /* 0x000000b000007945 */ /* 0x000fe60003800000 */
        /* <DEDUP_REMOVED lines=10> */
.L_x_4030:
[----:B------:R-:W-:Y:S05]  /*1dd20*/  BSYNC B0 ;  /* 0x0000000000007941 */ /* 0x000fea0003800000 */
.L_x_4029:
[----:B------:R-:W-:Y:S01]  /*1dd30*/  NOP ;  /* 0x0000000000007918 */ /* 0x000fe20000000000 */
[----:B------:R-:W-:-:S13]  /*1dd40*/  PLOP3.LUT P0, PT, PT, PT, PT, 0x80, 0x0 ;  /* 0x000000000000781c */ /* 0x000fda0003f0f070 */
.L_x_4031:
        /* <DEDUP_REMOVED lines=18> */
.L_x_4169:
[----:B------:R-:W-:Y:S05]  /*1de70*/  BSYNC B0 ;  /* 0x0000000000007941 */ /* 0x000fea0003800000 */
.L_x_4032:
[----:B------:R-:W3:Y:S01]  /*1de80*/  LDL R0, [R1+0x8] ;  /* 0x0000080001007983 */ /* 0x000ee20000100800 */
        /* <DEDUP_REMOVED lines=10> */
[----:B------:R-:W-:Y:S02]  /*1df30*/  ISETP.GE.AND P1, PT, R35, UR4, PT ;  /* 0x0000000423007c0c */ /* 0x000fe4000bf26270 */
[----:B---3--:R-:W-:-:S11]  /*1df40*/  IADD3 R6, R0, -0x2, RZ ;  /* 0xfffffffe00067810 */ /* 0x008fd60007ffe0ff */
.L_x_4048:
[----:B------:R-:W3:Y:S01]  /*1df50*/  LDL R4, [R1+0xc] ;  /* 0x00000c0001047983 */ /* 0x000ee20000100800 */
[----:B------:R-:W1:Y:S03]  /*1df60*/  LDC R7, c[0x0][0x430] ;  /* 0x00010c00ff077b82 */ /* 0x000e660000000800 */
[----:B------:R-:W4:Y:S04]  /*1df70*/  LDL R8, [R1+0x10] ;  /* 0x0000100001087983 */ /* 0x000f280000100800 */
[----:B------:R-:W2:Y:S01]  /*1df80*/  LDL R11, [R1+0x38] ;  /* 0x00003800010b7983 */ /* 0x000ea20000100800 */
[----:B------:R-:W0:Y:S02]  /*1df90*/  S2R R0, SR_TID.X ;  /* 0x0000000000007919 */ /* 0x000e240000002100 */
[----:B0-----:R-:W-:-:S04]  /*1dfa0*/  LOP3.LUT R0, R0, 0x7f, RZ, 0xc0, !PT ;  /* 0x0000007f00007812 */ /* 0x001fc800078ec0ff */
[----:B------:R-:W-:Y:S02]  /*1dfb0*/  SHF.R.U32.HI R2, RZ, 0x3, R0 ;  /* 0x00000003ff027819 */ /* 0x000fe40000011600 */
[----:B------:R-:W0:Y:S01]  /*1dfc0*/  S2R R0, SR_TID.X ;  /* 0x0000000000007919 */ /* 0x000e220000002100 */
[----:B-1----:R-:W-:-:S13]  /*1dfd0*/  ISETP.NE.AND P0, PT, R7, 0x1, PT ;  /* 0x000000010700780c */ /* 0x002fda0003f05270 */
[----:B------:R-:W1:Y:S01]  /*1dfe0*/  @P0 LDC R3, c[0x0][0x438] ;  /* 0x00010e00ff030b82 */ /* 0x000e620000000800 */
[----:B0-----:R-:W-:-:S04]  /*1dff0*/  SHF.L.U32 R0, R0, 0x4, RZ ;  /* 0x0000000400007819 */ /* 0x001fc800000006ff */
[----:B------:R-:W-:-:S03]  /*1e000*/  LOP3.LUT R0, R2, 0x70, R0, 0xf8, !PT ;  /* 0x0000007002007812 */ /* 0x000fc600078ef800 */
[----:B------:R-:W0:Y:S01]  /*1e010*/  @P0 LDC R2, c[0x0][0x434] ;  /* 0x00010d00ff020b82 */ /* 0x000e220000000800 */
[----:B------:R-:W-:Y:S02]  /*1e020*/  ISETP.GT.U32.AND P4, PT, R0, 0x5f, PT ;  /* 0x0000005f0000780c */ /* 0x000fe40003f84070 */
[----:B------:R-:W-:Y:S01]  /*1e030*/  IADD3 R26, R10, 0x1, RZ ;  /* 0x000000010a1a7810 */ /* 0x000fe20007ffe0ff */
[----:B------:R-:W-:Y:S05]  /*1e040*/  YIELD ;  /* 0x0000000000007946 */ /* 0x000fea0003800000 */
[----:B------:R-:W-:Y:S01]  /*1e050*/  MOV R25, R6 ;  /* 0x0000000600197202 */ /* 0x000fe20000000f00 */
[----:B---3--:R-:W-:-:S04]  /*1e060*/  IMAD R9, R6, 0x60, R4 ;  /* 0x0000006006097824 */ /* 0x008fc800078e0204 */
[----:B------:R-:W4:Y:S01]  /*1e070*/  @!P4 LDC.64 R4, c[0x0][0x428] ;  /* 0x00010a00ff04cb82 */ /* 0x000f220000000a00 */
[----:B------:R-:W-:-:S04]  /*1e080*/  IMAD.IADD R9, R0, 0x1, R9 ;  /* 0x0000000100097824 */ /* 0x000fc800078e0209 */
[----:B0-----:R-:W-:Y:S01]  /*1e090*/  @P0 IMAD.HI.U32 R2, R9, R2, RZ ;  /* 0x0000000209020227 */ /* 0x001fe200078e00ff */
[----:B------:R-:W-:-:S04]  /*1e0a0*/  MOV R0, R9 ;  /* 0x0000000900007202 */ /* 0x000fc80000000f00 */
[----:B-1----:R-:W-:-:S04]  /*1e0b0*/  @P0 SHF.R.U32.HI R0, RZ, R3, R2 ;  /* 0x00000003ff000219 */ /* 0x002fc80000011602 */
[--C-:B------:R-:W-:Y:S01]  /*1e0c0*/  @!P4 SHF.R.S32.HI R3, RZ, 0x1f, R0.reuse ;  /* 0x0000001fff03c819 */ /* 0x100fe20000011400 */
[----:B------:R-:W-:Y:S02]  /*1e0d0*/  @!P4 IMAD.MOV.U32 R2, RZ, RZ, R0 ;  /* 0x000000ffff02c224 */ /* 0x000fe400078e0000 */
[-C--:B----4-:R-:W-:Y:S02]  /*1e0e0*/  @!P4 IMAD R8, R8, R4.reuse, RZ ;  /* 0x000000040808c224 */ /* 0x090fe400078e02ff */
[----:B------:R-:W-:-:S04]  /*1e0f0*/  @!P4 IMAD.WIDE.U32 R2, R32, R4, R2 ;  /* 0x000000042002c225 */ /* 0x000fc800078e0002 */
[----:B------:R-:W-:Y:S02]  /*1e100*/  @!P4 IMAD R8, R32, R5, R8 ;  /* 0x000000052008c224 */ /* 0x000fe400078e0208 */
[----:B------:R-:W0:Y:S01]  /*1e110*/  @!P4 LDC.64 R4, c[0x0][0x418] ;  /* 0x00010600ff04cb82 */ /* 0x000e220000000a00 */
[----:B------:R-:W-:Y:S02]  /*1e120*/  IMAD.MOV R0, RZ, RZ, -R0 ;  /* 0x000000ffff007224 */ /* 0x000fe400078e0a00 */
[----:B------:R-:W-:Y:S02]  /*1e130*/  @!P4 IADD3 R3, R8, R3, RZ ;  /* 0x000000030803c210 */ /* 0x000fe40007ffe0ff */
[----:B------:R-:W-:Y:S02]  /*1e140*/  IMAD R9, R7, R0, R9 ;  /* 0x0000000007097224 */ /* 0x000fe400078e0209 */
[----:B------:R-:W-:Y:S01]  /*1e150*/  IMAD.MOV.U32 R0, RZ, RZ, RZ ;  /* 0x000000ffff007224 */ /* 0x000fe200078e00ff */
[----:B0-----:R-:W-:-:S04]  /*1e160*/  @!P4 LEA R4, P0, R2, R4, 0x2 ;  /* 0x000000040204c211 */ /* 0x001fc800078010ff */
[----:B------:R-:W-:-:S05]  /*1e170*/  @!P4 LEA.HI.X R5, R2, R5, R3, 0x2, P0 ;  /* 0x000000050205c211 */ /* 0x000fca00000f1403 */
[----:B------:R0:W5:Y:S01]  /*1e180*/  @!P4 LDG.E R0, desc[UR56][R4.64] ;  /* 0x000000380400c981 */ /* 0x000162000c1e1900 */
[----:B--2---:R-:W-:Y:S02]  /*1e190*/  ISETP.NE.AND P4, PT, R11, 0x3, PT ;  /* 0x000000030b00780c */ /* 0x004fe40003f85270 */
[----:B------:R-:W-:-:S04]  /*1e1a0*/  ISETP.NE.AND P0, PT, R26, 0x2, PT ;  /* 0x000000021a00780c */ /* 0x000fc80003f05270 */
[----:B------:R-:W-:Y:S02]  /*1e1b0*/  SEL R28, RZ, 0x1, P0 ;  /* 0x00000001ff1c7807 */ /* 0x000fe40000000000 */
[----:B------:R-:W-:Y:S02]  /*1e1c0*/  SEL R26, R26, RZ, P0 ;  /* 0x000000ff1a1a7207 */ /* 0x000fe40000000000 */
[----:B------:R-:W-:-:S03]  /*1e1d0*/  LOP3.LUT R28, R17, R28, RZ, 0x3c, !PT ;  /* 0x0000001c111c7212 */ /* 0x000fc600078e3cff */
[----:B0-----:R-:W-:Y:S05]  /*1e1e0*/  @!P4 BRA `(.L_x_4036) ;  /* 0x000000000004c947 */ /* 0x001fea0003800000 */
[----:B------:R-:W-:Y:S01]  /*1e1f0*/  BPT.TRAP 0x1 ;  /* 0x000000040000795c */ /* 0x000fe20000300000 */
.L_x_4036:
[----:B------:R-:W-:Y:S01]  /*1e200*/  IMAD R7, R26, 0x8, R22 ;  /* 0x000000081a077824 */ /* 0x000fe200078e0216 */
[----:B------:R-:W-:Y:S01]  /*1e210*/  SHF.L.U32 R2, R28, 0x1f, RZ ;  /* 0x0000001f1c027819 */ /* 0x000fe200000006ff */
[----:B------:R-:W-:Y:S03]  /*1e220*/  BSSY B1, `(.L_x_4037) ;  /* 0x0000003000017945 */ /* 0x000fe60003800000 */
[----:B------:R-:W0:Y:S02]  /*1e230*/  SYNCS.PHASECHK.TRANS64.TRYWAIT P0, [R7+URZ+0x30840], R2 ;  /* 0x03084002070075a7 */ /* 0x000e24000800017f */
[----:B0-----:R-:W-:Y:S05]  /*1e240*/  @!P0 BRA `(.L_x_4038) ;  /* 0x0000004800048947 */ /* 0x001fea0003800000 */
.L_x_4170:
[----:B------:R-:W-:Y:S05]  /*1e250*/  BSYNC B1 ;  /* 0x0000000000017941 */ /* 0x000fea0003800000 */
.L_x_4037:
[----:B------:R-:W2:Y:S01]  /*1e260*/  LDL R3, [R1] ;  /* 0x0000000001037983 */ /* 0x000ea20000100800 */
[----:B------:R-:W-:Y:S01]  /*1e270*/  SHF.R.S32.HI R20, RZ, 0x1f, R9 ;  /* 0x0000001fff147819 */ /* 0x000fe20000011409 */
[----:B------:R-:W-:Y:S01]  /*1e280*/  ULDC.64 UR4, c[0x0][0x300] ;  /* 0x0000c00000047ab9 */ /* 0x000fe20000000a00 */
[----:B-----5:R-:W-:Y:S01]  /*1e290*/  SHF.R.S32.HI R21, RZ, 0x1f, R0 ;  /* 0x0000001fff157819 */ /* 0x020fe20000011400 */
[----:B------:R-:W-:Y:S02]  /*1e2a0*/  IMAD R5, R26, 0x4800, R37 ;  /* 0x000048001a057824 */ /* 0x000fe400078e0225 */
[----:B------:R-:W-:-:S04]  /*1e2b0*/  IMAD R4, R20, UR4, RZ ;  /* 0x0000000414047c24 */ /* 0x000fc8000f8e02ff */
[----:B------:R-:W-:Y:S01]  /*1e2c0*/  IMAD R4, R9, UR5, R4 ;  /* 0x0000000509047c24 */ /* 0x000fe2000f8e0204 */
[C---:B--2---:R-:W-:Y:S02]  /*1e2d0*/  LOP3.LUT P5, RZ, R3.reuse, 0x2, RZ, 0xc0, !PT ;  /* 0x0000000203ff7812 */ /* 0x044fe400078ac0ff */
[----:B------:R-:W-:Y:S01]  /*1e2e0*/  LOP3.LUT P4, RZ, R3, 0x1, RZ, 0xc0, !PT ;  /* 0x0000000103ff7812 */ /* 0x000fe2000788c0ff */
        /* <DEDUP_REMOVED lines=17> */
[----:B------:R-:W2:Y:S01]  /*1e400*/  LDL R3, [R1] ;  /* 0x0000000001037983 */ /* 0x000ea20000100800 */
[----:B------:R-:W-:Y:S02]  /*1e410*/  IMAD.SHL.U32 R4, R33, 0x2, RZ ;  /* 0x0000000221047824 */ /* 0x000fe400078e00ff */
[----:B------:R-:W-:Y:S01]  /*1e420*/  IMAD R5, R5, 0x2, R22 ;  /* 0x0000000205057824 */ /* 0x000fe200078e0216 */
[----:B------:R-:W0:Y:S04]  /*1e430*/  SHFL.IDX PT, R2, R8, RZ, 0x181f ;  /* 0x00181fff08027589 */ /* 0x000e2800000e0000 */
[----:B------:R-:W-:Y:S01]  /*1e440*/  SHFL.IDX PT, R34, R6, 0x2, 0x181f ;  /* 0x00581f0006227f89 */ /* 0x000fe200000e0000 */
[----:B0-----:R-:W-:Y:S02]  /*1e450*/  IADD3 R2, P0, R2, R4, RZ ;  /* 0x0000000402027210 */ /* 0x001fe40007f1e0ff */
[----:B--2---:R-:W-:-:S02]  /*1e460*/  LOP3.LUT P6, RZ, R3, 0x4, RZ, 0xc0, !PT ;  /* 0x0000000403ff7812 */ /* 0x004fc400078cc0ff */
[----:B------:R-:W0:Y:S02]  /*1e470*/  SHFL.IDX PT, R3, R6, RZ, 0x181f ;  /* 0x00181fff06037589 */ /* 0x000e2400000e0000 */
[----:B0-----:R-:W-:-:S09]  /*1e480*/  IADD3.X R3, RZ, R3, RZ, P0, !PT ;  /* 0x00000003ff037210 */ /* 0x001fd200007fe4ff */
[----:B------:R-:W-:Y:S04]  /*1e490*/  LDGSTS.E.BYPASS.LTC128B.128 [R5+0x1e400], desc[UR56][R2.64], !P6 ;  /* 0x1e40000002057fae */ /* 0x000fe8000f101d78 */
[----:B------:R-:W-:Y:S04]  /*1e4a0*/  LDGSTS.E.BYPASS.LTC128B.128 [R5+0x21400], desc[UR56][R2.64+0x80], !P5 ;  /* 0x2140008002057fae */ /* 0x000fe8000e901d78 */
[----:B------:R0:W-:Y:S04]  /*1e4b0*/  LDGSTS.E.BYPASS.LTC128B.128 [R5+0x24400], desc[UR56][R2.64+0x100], !P4 ;  /* 0x2440010002057fae */ /* 0x0001e8000e101d78 */
[----:B0-----:R-:W0:Y:S04]  /*1e4c0*/  SHFL.IDX PT, R2, R8, 0x1, 0x181f ;  /* 0x00381f0008027f89 */ /* 0x001e2800000e0000 */
[----:B------:R-:W1:Y:S01]  /*1e4d0*/  SHFL.IDX PT, R3, R6, 0x1, 0x181f ;  /* 0x00381f0006037f89 */ /* 0x000e6200000e0000 */
[----:B0-----:R-:W-:-:S04]  /*1e4e0*/  IADD3 R2, P0, R2, R4, RZ ;  /* 0x0000000402027210 */ /* 0x001fc80007f1e0ff */
[----:B-1----:R-:W-:-:S05]  /*1e4f0*/  IADD3.X R3, RZ, R3, RZ, P0, !PT ;  /* 0x00000003ff037210 */ /* 0x002fca00007fe4ff */
        /* <DEDUP_REMOVED lines=16> */
[----:B------:R0:W-:Y:S04]  /*1e600*/  LDGSTS.E.BYPASS.LTC128B.128 [R5+0x25c00], desc[UR56][R2.64+0x100], !P4 ;  /* 0x25c0010002057fae */ /* 0x0001e8000e101d78 */
[----:B0-----:R-:W0:Y:S02]  /*1e610*/  SHFL.IDX PT, R2, R8, 0x4, 0x181f ;  /* 0x00981f0008027f89 */ /* 0x001e2400000e0000 */
[----:B0-----:R-:W-:-:S05]  /*1e620*/  IADD3 R2, P0, R2, R4, RZ ;  /* 0x0000000402027210 */ /* 0x001fca0007f1e0ff */
[----:B------:R-:W-:Y:S02]  /*1e630*/  IMAD.X R3, RZ, RZ, R34, P0 ;  /* 0x000000ffff037224 */ /* 0x000fe400000e0622 */
[----:B------:R0:W1:Y:S04]  /*1e640*/  SHFL.IDX PT, R34, R6, 0x5, 0x181f ;  /* 0x00b81f0006227f89 */ /* 0x00006800000e0000 */
[----:B------:R-:W-:Y:S04]  /*1e650*/  LDGSTS.E.BYPASS.LTC128B.128 [R5+0x20400], desc[UR56][R2.64], !P6 ;  /* 0x2040000002057fae */ /* 0x000fe8000f101d78 */
[----:B------:R-:W-:Y:S04]  /*1e660*/  LDGSTS.E.BYPASS.LTC128B.128 [R5+0x23400], desc[UR56][R2.64+0x80], !P5 ;  /* 0x2340008002057fae */ /* 0x000fe8000e901d78 */
[----:B------:R2:W-:Y:S04]  /*1e670*/  LDGSTS.E.BYPASS.LTC128B.128 [R5+0x26400], desc[UR56][R2.64+0x100], !P4 ;  /* 0x2640010002057fae */ /* 0x0005e8000e101d78 */
[----:B-12---:R0:W2:Y:S02]  /*1e680*/  SHFL.IDX PT, R2, R8, 0x5, 0x181f ;  /* 0x00b81f0008027f89 */ /* 0x0060a400000e0000 */
.L_x_4184:
[----:B------:R-:W3:Y:S01]  /*1e690*/  LDL R3, [R1] ;  /* 0x0000000001037983 */ /* 0x000ee20000100800 */
[----:B--2---:R-:W-:Y:S02]  /*1e6a0*/  IADD3 R2, P0, R2, R4, RZ ;  /* 0x0000000402027210 */ /* 0x004fe40007f1e0ff */
[----:B---3--:R-:W-:Y:S02]  /*1e6b0*/  LOP3.LUT P6, RZ, R3, 0x4, RZ, 0xc0, !PT ;  /* 0x0000000403ff7812 */ /* 0x008fe400078cc0ff */
[----:B------:R-:W-:Y:S02]  /*1e6c0*/  IADD3.X R3, RZ, R34, RZ, P0, !PT ;  /* 0x00000022ff037210 */ /* 0x000fe400007fe4ff */
[----:B------:R-:W-:-:S09]  /*1e6d0*/  PLOP3.LUT P0, PT, PT, PT, PT, 0x80, 0x0 ;  /* 0x000000000000781c */ /* 0x000fd20003f0f070 */
[----:B------:R-:W-:Y:S01]  /*1e6e0*/  @!PT LDS RZ, [RZ] ;  /* 0x00000000fffff984 */ /* 0x000fe20000000800 */
[----:B------:R-:W-:Y:S01]  /*1e6f0*/  @!PT LDS RZ, [RZ] ;  /* 0x00000000fffff984 */ /* 0x000fe20000000800 */
[----:B------:R-:W-:Y:S01]  /*1e700*/  @!PT LDS RZ, [RZ] ;  /* 0x00000000fffff984 */ /* 0x000fe20000000800 */
[----:B------:R1:W-:Y:S04]  /*1e710*/  LDGSTS.E.BYPASS.LTC128B.128 [R5+0x20c00], desc[UR56][R2.64], !P6 ;  /* 0x20c0000002057fae */ /* 0x0003e8000f101d78 */
[----:B------:R1:W-:Y:S04]  /*1e720*/  LDGSTS.E.BYPASS.LTC128B.128 [R5+0x23c00], desc[UR56][R2.64+0x80], !P5 ;  /* 0x23c0008002057fae */ /* 0x0003e8000e901d78 */
[----:B------:R1:W-:Y:S01]  /*1e730*/  LDGSTS.E.BYPASS.LTC128B.128 [R5+0x26c00], desc[UR56][R2.64+0x100], !P4 ;  /* 0x26c0010002057fae */ /* 0x0003e2000e101d78 */
[----:B------:R-:W-:Y:S01]  /*1e740*/  NOP ;  /* 0x0000000000007918 */ /* 0x000fe20000000000 */
.L_x_4040:
        /* <DEDUP_REMOVED lines=11> */
.L_x_4041:
[----:B------:R1:W-:Y:S01]  /*1e800*/  SYNCS.ARRIVE.TRANS64.A1T0 RZ, [R7+URZ+0x30830], RZ ;  /* 0x030830ff07ff79a7 */ /* 0x0003e2000810003f */
[----:B------:R-:W-:Y:S05]  /*1e810*/  @!P5 BRA `(.L_x_4042) ;  /* 0x000000000004d947 */ /* 0x000fea0003800000 */
[----:B------:R-:W-:Y:S01]  /*1e820*/  BPT.TRAP 0x1 ;  /* 0x000000040000795c */ /* 0x000fe20000300000 */
.L_x_4042:
[----:B------:R-:W-:Y:S01]  /*1e830*/  SHF.L.U32 R2, R17, 0x1f, RZ ;  /* 0x0000001f11027819 */ /* 0x000fe200000006ff */
[----:B0-----:R-:W-:Y:S01]  /*1e840*/  IMAD R6, R10, 0x8, R22 ;  /* 0x000000080a067824 */ /* 0x001fe200078e0216 */
[----:B------:R-:W-:Y:S03]  /*1e850*/  BSSY B1, `(.L_x_4043) ;  /* 0x0000003000017945 */ /* 0x000fe60003800000 */
[----:B------:R-:W0:Y:S02]  /*1e860*/  SYNCS.PHASECHK.TRANS64.TRYWAIT P0, [R6+URZ+0x30860], R2 ;  /* 0x03086002060075a7 */ /* 0x000e24000800017f */
[----:B0-----:R-:W-:Y:S05]  /*1e870*/  @!P0 BRA `(.L_x_4044) ;  /* 0x0000004800888947 */ /* 0x001fea0003800000 */
.L_x_4185:
[----:B------:R-:W-:Y:S05]  /*1e880*/  BSYNC B1 ;  /* 0x0000000000017941 */ /* 0x000fea0003800000 */
.L_x_4043:
[----:B------:R-:W1:Y:S01]  /*1e890*/  LDL R5, [R1+0x8] ;  /* 0x0000080001057983 */ /* 0x000e620000100800 */
[----:B------:R-:W2:Y:S01]  /*1e8a0*/  S2R R3, SR_TID.X ;  /* 0x0000000000037919 */ /* 0x000ea20000002100 */
[----:B------:R-:W-:Y:S01]  /*1e8b0*/  UMOV UR4, 0xffffffff ;  /* 0xffffffff00047882 */ /* 0x000fe20000000000 */
[----:B--2---:R-:W-:-:S04]  /*1e8c0*/  LOP3.LUT R3, R3, 0x7f, RZ, 0xc0, !PT ;  /* 0x0000007f03037812 */ /* 0x004fc800078ec0ff */
[----:B------:R-:W-:Y:S01]  /*1e8d0*/  SHF.R.U32.HI R3, RZ, 0x3, R3 ;  /* 0x00000003ff037819 */ /* 0x000fe20000011603 */
[----:B-1----:R-:W-:Y:S02]  /*1e8e0*/  IMAD R7, R30, -0x60, R5 ;  /* 0xffffffa01e077824 */ /* 0x002fe400078e0205 */
[----:B------:R-:W-:-:S03]  /*1e8f0*/  IMAD R5, R10, 0x4800, R37 ;  /* 0x000048000a057824 */ /* 0x000fc600078e0225 */
[----:B------:R-:W-:Y:S01]  /*1e900*/  IADD3 R7, -R3, R7, RZ ;  /* 0x0000000703077210 */ /* 0x000fe20007ffe1ff */
        /* <DEDUP_REMOVED lines=49> */
[----:B------:R1:W-:Y:S01]  /*1ec20*/  LDGSTS.E.BYPASS.LTC128B.128 [R5+0x2400], desc[UR56][R2.64], !P0 ;  /* 0x0240000002057fae */ /* 0x0003e2000c101d78 */
[----:B------:R-:W-:-:S13]  /*1ec30*/  ISETP.LT.OR P0, PT, R7, 0x41, P2 ;  /* 0x000000410700780c */ /* 0x000fda0001701670 */
[----:B------:R1:W-:Y:S01]  /*1ec40*/  LDGSTS.E.BYPASS.LTC128B.128 [R5+0x5400], desc[UR56][R2.64+0x80], !P0 ;  /* 0x0540008002057fae */ /* 0x0003e2000c101d78 */
[----:B------:R-:W-:-:S13]  /*1ec50*/  ISETP.LT.OR P0, PT, R7, 0x41, P1 ;  /* 0x000000410700780c */ /* 0x000fda0000f01670 */
[----:B--2---:R1:W-:Y:S02]  /*1ec60*/  LDGSTS.E.BYPASS.LTC128B.128 [R5+0x8400], desc[UR56][R2.64+0x100], !P0 ;  /* 0x0840010002057fae */ /* 0x0043e4000c101d78 */
.L_x_4199:
[----:B01----:R-:W-:Y:S01]  /*1ec70*/  IADD3 R2, P0, R14, R4, RZ ;  /* 0x000000040e027210 */ /* 0x003fe20007f1e0ff */
        /* <DEDUP_REMOVED lines=15> */
[----:B------:R-:W-:Y:S01]  /*1ed70*/  IMAD R21, R21, UR4, RZ ;  /* 0x0000000415157c24 */ /* 0x000fe2000f8e02ff */
[----:B------:R-:W-:-:S03]  /*1ed80*/  IADD3 R3, R3, R7, RZ ;  /* 0x0000000703037210 */ /* 0x000fc60007ffe0ff */
[C---:B------:R-:W-:Y:S02]  /*1ed90*/  IMAD R21, R0.reuse, UR5, R21 ;  /* 0x0000000500157c24 */ /* 0x040fe4000f8e0215 */
[----:B------:R-:W-:Y:S01]  /*1eda0*/  IMAD.WIDE.U32 R2, R0, UR4, R2 ;  /* 0x0000000400027c25 */ /* 0x000fe2000f8e0002 */
        /* <DEDUP_REMOVED lines=11> */
.L_x_4046:
        /* <DEDUP_REMOVED lines=11> */
.L_x_4047:
[C---:B------:R-:W-:Y:S01]  /*1ef10*/  ISETP.GT.AND P0, PT, R25.reuse, RZ, PT ;  /* 0x000000ff1900720c */ /* 0x040fe20003f04270 */
[----:B------:R0:W-:Y:S01]  /*1ef20*/  SYNCS.ARRIVE.TRANS64.A1T0 RZ, [R6+URZ+0x30850], RZ ;  /* 0x030850ff06ff79a7 */ /* 0x0001e2000810003f */
[----:B------:R-:W-:Y:S01]  /*1ef30*/  MOV R17, R28 ;  /* 0x0000001c00117202 */ /* 0x000fe20000000f00 */
[----:B------:R-:W-:Y:S01]  /*1ef40*/  IMAD.MOV.U32 R10, RZ, RZ, R26 ;  /* 0x000000ffff0a7224 */ /* 0x000fe200078e001a */
[----:B------:R-:W-:Y:S01]  /*1ef50*/  MOV R30, R25 ;  /* 0x00000019001e7202 */ /* 0x000fe20000000f00 */
[----:B0-----:R-:W-:-:S08]  /*1ef60*/  VIADD R6, R25, 0xffffffff ;  /* 0xffffffff19067836 */ /* 0x001fd00000000000 */
[----:B------:R-:W-:Y:S05]  /*1ef70*/  @P0 BRA `(.L_x_4048) ;  /* 0xffffffec00f40947 */ /* 0x000fea000383ffff */
.L_x_4035:
[----:B------:R-:W-:Y:S05]  /*1ef80*/  BSYNC B0 ;  /* 0x0000000000007941 */ /* 0x000fea0003800000 */
.L_x_4034:
        /* <DEDUP_REMOVED lines=17> */
.L_x_4050:
[----:B------:R-:W-:Y:S05]  /*1f0a0*/  BSYNC B0 ;  /* 0x0000000000007941 */ /* 0x000fea0003800000 */
.L_x_4049:
[----:B------:R-:W3:Y:S02]  /*1f0b0*/  LDL R0, [R1+0x38] ;  /* 0x0000380001007983 */ /* 0x000ee40000100800 */
[----:B---3--:R-:W-:-:S13]  /*1f0c0*/  ISETP.NE.AND P0, PT, R0, 0x3, PT ;  /* 0x000000030000780c */ /* 0x008fda0003f05270 */
[----:B------:R-:W-:Y:S05]  /*1f0d0*/  @!P0 BRA `(.L_x_4051) ;  /* 0x0000000000048947 */ /* 0x000fea0003800000 */
[----:B------:R-:W-:Y:S01]  /*1f0e0*/  BPT.TRAP 0x1 ;  /* 0x000000040000795c */ /* 0x000fe20000300000 */
.L_x_4051:
[----:B------:R-:W3:Y:S01]  /*1f0f0*/  LDL.LU R2, [R1+0x8] ;  /* 0x0000080001027983 */ /* 0x000ee20000300800 */
[----:B------:R-:W-:Y:S01]  /*1f100*/  IMAD R0, R26, 0x8, R22 ;  /* 0x000000081a007824 */ /* 0x000fe200078e0216 */
[----:B0-----:R-:W-:Y:S01]  /*1f110*/  SHF.L.U32 R3, R28, 0x1f, RZ ;  /* 0x0000001f1c037819 */ /* 0x001fe200000006ff */
[----:B------:R-:W-:Y:S03]  /*1f120*/  BSSY B0, `(.L_x_4052) ;  /* 0x0000004000007945 */ /* 0x000fe60003800000 */
[----:B------:R-:W0:Y:S01]  /*1f130*/  SYNCS.PHASECHK.TRANS64.TRYWAIT P0, [R0+URZ+0x30860], R3 ;  /* 0x03086003000075a7 */ /* 0x000e22000800017f */
[----:B---3--:R-:W-:Y:S01]  /*1f140*/  IMAD R6, R25, -0x60, R2 ;  /* 0xffffffa019067824 */ /* 0x008fe200078e0202 */
[----:B0-----:R-:W-:Y:S06]  /*1f150*/  @!P0 BRA `(.L_x_4053) ;  /* 0x0000004800748947 */ /* 0x001fec0003800000 */
.L_x_4200:
[----:B------:R-:W-:Y:S05]  /*1f160*/  BSYNC B0 ;  /* 0x0000000000007941 */ /* 0x000fea0003800000 */
.L_x_4052:
[----:B------:R-:W1:Y:S01]  /*1f170*/  S2R R2, SR_TID.X ;  /* 0x0000000000027919 */ /* 0x000e620000002100 */
[----:B------:R-:W-:Y:S01]  /*1f180*/  UMOV UR4, 0xffffffff ;  /* 0xffffffff00047882 */ /* 0x000fe20000000000 */
[----:B------:R-:W-:Y:S01]  /*1f190*/  IMAD R7, R26, 0x4800, R37 ;  /* 0x000048001a077824 */ /* 0x000fe200078e0225 */
[----:B-1----:R-:W-:-:S04]  /*1f1a0*/  LOP3.LUT R2, R2, 0x7f, RZ, 0xc0, !PT ;  /* 0x0000007f02027812 */ /* 0x002fc800078ec0ff */
[----:B------:R-:W-:-:S04]  /*1f1b0*/  SHF.R.U32.HI R2, RZ, 0x3, R2 ;  /* 0x00000003ff027819 */ /* 0x000fc80000011602 */
[----:B------:R-:W-:Y:S01]  /*1f1c0*/  IADD3 R6, -R2, R6, RZ ;  /* 0x0000000602067210 */ /* 0x000fe20007ffe1ff */
[----:B------:R-:W-:Y:S06]  /*1f1d0*/  BRA.DIV UR4, `(.L_x_4054) ;  /* 0x0000004a04687947 */ /* 0x000fec000b800000 */
[----:B--2---:R-:W1:Y:S01]  /*1f1e0*/  SHFL.IDX PT, R14, R23, RZ, 0x181f ;  /* 0x00181fff170e7589 */ /* 0x004e6200000e0000 */
[----:B------:R-:W-:Y:S01]  /*1f1f0*/  ULDC UR4, c[0x0][0x2f4] ;  /* 0x0000bd0000047ab9 */ /* 0x000fe20000000800 */
[C---:B------:R-:W-:Y:S01]  /*1f200*/  IMAD.SHL.U32 R5, R33.reuse, 0x2, RZ ;  /* 0x0000000221057824 */ /* 0x040fe200078e00ff */
[----:B------:R-:W-:Y:S01]  /*1f210*/  ISETP.GE.AND P2, PT, R33, UR4, PT ;  /* 0x0000000421007c0c */ /* 0x000fe2000bf46270 */
[----:B0-----:R-:W0:Y:S01]  /*1f220*/  SHFL.IDX PT, R3, R24, RZ, 0x181f ;  /* 0x00181fff18037589 */ /* 0x001e2200000e0000 */
[----:B------:R-:W-:Y:S02]  /*1f230*/  LEA R4, R7, R22, 0x1 ;  /* 0x0000001607047211 */ /* 0x000fe400078e08ff */
[----:B------:R-:W-:Y:S01]  /*1f240*/  ISETP.LT.OR P4, PT, R6, 0x1, P2 ;  /* 0x000000010600780c */ /* 0x000fe20001781670 */
[----:B------:R-:W-:Y:S01]  /*1f250*/  SHFL.IDX PT, R7, R24, 0x1, 0x181f ;  /* 0x00381f0018077f89 */ /* 0x000fe200000e0000 */
[----:B------:R-:W-:-:S04]  /*1f260*/  ISETP.GE.AND P1, PT, R36, UR4, PT ;  /* 0x0000000424007c0c */ /* 0x000fc8000bf26270 */
[----:B------:R-:W-:Y:S02]  /*1f270*/  ISETP.LT.OR P3, PT, R6, 0x1, P1 ;  /* 0x000000010600780c */ /* 0x000fe40000f61670 */
        /* <DEDUP_REMOVED lines=10> */
[----:B------:R-:W0:Y:S02]  /*1f320*/  SHFL.IDX PT, R14, R23, 0x2, 0x181f ;  /* 0x00581f00170e7f89 */ /* 0x000e2400000e0000 */
[----:B------:R-:W-:Y:S02]  /*1f330*/  IADD3.X R3, RZ, R7, RZ, P3, !PT ;  /* 0x00000007ff037210 */ /* 0x000fe40001ffe4ff */
[----:B------:R-:W1:Y:S01]  /*1f340*/  SHFL.IDX PT, R7, R24, 0x2, 0x181f ;  /* 0x00581f0018077f89 */ /* 0x000e6200000e0000 */
[----:B------:R-:W-:-:S04]  /*1f350*/  ISETP.LT.OR P3, PT, R6, 0x11, P1 ;  /* 0x000000110600780c */ /* 0x000fc80000f61670 */
[----:B------:R-:W-:Y:S01]  /*1f360*/  LDGSTS.E.BYPASS.LTC128B.128 [R4+0xc00], desc[UR56][R2.64], !P4 ;  /* 0x00c0000002047fae */ /* 0x000fe2000e101d78 */
[----:B------:R-:W-:-:S08]  /*1f370*/  ISETP.LT.OR P4, PT, R6, 0x11, P0 ;  /* 0x000000110600780c */ /* 0x000fd00000781670 */
[----:B------:R-:W-:Y:S05]  /*1f380*/  LDGSTS.E.BYPASS.LTC128B.128 [R4+0x3c00], desc[UR56][R2.64+0x80], !P3 ;  /* 0x03c0008002047fae */ /* 0x000fea000d901d78 */
        /* <DEDUP_REMOVED lines=31> */
.L_x_4214:
[C---:B------:R-:W-:Y:S02]  /*1f580*/  ISETP.LT.OR P2, PT, R6.reuse, 0x51, P2 ;  /* 0x000000510600780c */ /* 0x040fe40001741670 */
[C---:B------:R-:W-:Y:S02]  /*1f590*/  ISETP.LT.OR P1, PT, R6.reuse, 0x51, P1 ;  /* 0x000000510600780c */ /* 0x040fe40000f21670 */
[----:B------:R-:W-:Y:S02]  /*1f5a0*/  ISETP.LT.OR P0, PT, R6, 0x51, P0 ;  /* 0x000000510600780c */ /* 0x000fe40000701670 */
[----:B0--3--:R-:W-:-:S04]  /*1f5b0*/  IADD3 R2, P3, R14, R5, RZ ;  /* 0x000000050e027210 */ /* 0x009fc80007f7e0ff */
[----:B------:R-:W-:-:S05]  /*1f5c0*/  IADD3.X R3, RZ, R24, RZ, P3, !PT ;  /* 0x00000018ff037210 */ /* 0x000fca0001ffe4ff */
        /* <DEDUP_REMOVED lines=8> */
.L_x_4055:
[----:B------:R-:W-:Y:S02]  /*1f650*/  PLOP3.LUT P1, PT, P1, P0, PT, 0xa2, 0x0 ;  /* 0x000000000000781c */ /* 0x000fe40000f21472 */
[----:B------:R-:W-:-:S08]  /*1f660*/  @P0 R2UR P1, UR4, R0 ;  /* 0x00000000000402ca */ /* 0x000fd00000020000 */
[----:B------:R-:W-:-:S05]  /*1f670*/  @P0 PLOP3.LUT P0, PT, P1, PT, PT, 0x80, 0x0 ;  /* 0x000000000000081c */ /* 0x000fca0000f0f070 */
[----:B------:R-:W-:Y:S01]  /*1f680*/  @!P1 SYNCS.ARRIVE.TRANS64.RED.A0T1 RZ, [UR4+0x30850], RZ ;  /* 0x030850ffffff99a7 */ /* 0x000fe20008200404 */
[----:B------:R-:W-:Y:S07]  /*1f690*/  @!P1 ARRIVES.LDGSTSBAR.64.TRANSCNT [UR4+0x30850] ;  /* 0x03085000ff0099b0 */ /* 0x000fee0008000a84 */
[----:B------:R-:W-:Y:S05]  /*1f6a0*/  @P0 BRA.U.ANY `(.L_x_4055) ;  /* 0xfffffffd00e80947 */ /* 0x000fea000393ffff */
[----:B------:R-:W-:Y:S01]  /*1f6b0*/  NOP ;  /* 0x0000000000007918 */ /* 0x000fe20000000000 */
[----:B0-----:R-:W2:Y:S02]  /*1f6c0*/  LDL.LU R2, [R1+0x38] ;  /* 0x0000380001027983 */ /* 0x001ea40000300800 */
[----:B--2---:R-:W-:-:S13]  /*1f6d0*/  ISETP.NE.AND P2, PT, R2, 0x3, PT ;  /* 0x000000030200780c */ /* 0x004fda0003f45270 */
[----:B------:R-:W-:Y:S05]  /*1f6e0*/  @!P2 BRA `(.L_x_4056) ;  /* 0x000000000004a947 */ /* 0x000fea0003800000 */
[----:B------:R-:W-:Y:S01]  /*1f6f0*/  BPT.TRAP 0x1 ;  /* 0x000000040000795c */ /* 0x000fe20000300000 */
.L_x_4056:
[----:B------:R1:W-:Y:S01]  /*1f700*/  SYNCS.ARRIVE.TRANS64.A1T0 RZ, [R0+URZ+0x30850], RZ ;  /* 0x030850ff00ff79a7 */ /* 0x0003e2000810003f */
[----:B------:R-:W-:-:S05]  /*1f710*/  VIADD R26, R26, 0x1 ;  /* 0x000000011a1a7836 */ /* 0x000fca0000000000 */
[----:B------:R-:W-:-:S04]  /*1f720*/  ISETP.NE.AND P0, PT, R26, 0x2, PT ;  /* 0x000000021a00780c */ /* 0x000fc80003f05270 */
[----:B------:R-:W-:Y:S02]  /*1f730*/  SEL R3, RZ, 0x1, P0 ;  /* 0x00000001ff037807 */ /* 0x000fe40000000000 */
[----:B------:R-:W-:Y:S02]  /*1f740*/  SEL R26, R26, RZ, P0 ;  /* 0x000000ff1a1a7207 */ /* 0x000fe40000000000 */
[----:B-1----:R-:W-:-:S07]  /*1f750*/  LOP3.LUT R28, R28, R3, RZ, 0x3c, !PT ;  /* 0x000000031c1c7212 */ /* 0x002fce00078e3cff */
.L_x_4013:
[----:B------:R-:W-:Y:S05]  /*1f760*/  BSYNC B7 ;  /* 0x0000000000077941 */ /* 0x000fea0003800000 */
.L_x_4011:
[----:B------:R-:W2:Y:S02]  /*1f770*/  LDL R0, [R1] ;  /* 0x0000000001007983 */ /* 0x000ea40000100800 */
[----:B--2---:R-:W-:-:S13]  /*1f780*/  LOP3.LUT P0, RZ, R0, 0x20, RZ, 0xc0, !PT ;  /* 0x0000002000ff7812 */ /* 0x004fda000780c0ff */
        /* <DEDUP_REMOVED lines=10> */
.L_x_4057:
[----:B------:R-:W1:Y:S01]  /*1f830*/  S2R R8, SR_TID.X ;  /* 0x0000000000087919 */ /* 0x000e620000002100 */
[----:B------:R-:W-:Y:S01]  /*1f840*/  UMOV UR4, 0xffffffff ;  /* 0xffffffff00047882 */ /* 0x000fe20000000000 */
[----:B-1----:R-:W-:-:S04]  /*1f850*/  LOP3.LUT R8, R8, 0x1f, RZ, 0xc0, !PT ;  /* 0x0000001f08087812 */ /* 0x002fc800078ec0ff */
[----:B------:R-:W-:Y:S01]  /*1f860*/  ISETP.NE.AND P0, PT, R8, 0x1f, PT ;  /* 0x0000001f0800780c */ /* 0x000fe20003f05270 */
[----:B------:R-:W-:-:S12]  /*1f870*/  BRA.DIV UR4, `(.L_x_4059) ;  /* 0x0000004a04c47947 */ /* 0x000fd8000b800000 */
[----:B0-----:R-:W-:Y:S01]  /*1f880*/  IMAD.IADD R5, R19, 0x1, R8 ;  /* 0x0000000113057824 */ /* 0x001fe200078e0208 */
[----:B------:R-:W-:-:S04]  /*1f890*/  ULDC UR4, c[0x0][0xc3c] ;  /* 0x00030f0000047ab9 */ /* 0x000fc80000000800 */
        /* <DEDUP_REMOVED lines=29> */
.L_x_4224:
[----:B------:R-:W-:Y:S02]  /*1fa70*/  ULDC UR4, c[0x0][0xc38] ;  /* 0x00030e0000047ab9 */ /* 0x000fe40000000800 */
[----:B------:R-:W-:-:S04]  /*1fa80*/  IMAD.U32 R7, RZ, RZ, UR4 ;  /* 0x00000004ff077e24 */ /* 0x000fc8000f8e00ff */
[----:B-1----:R-:W-:-:S05]  /*1fa90*/  IMAD R3, R14, R7, RZ ;  /* 0x000000070e037224 */ /* 0x002fca00078e02ff */
[----:B------:R-:W-:-:S04]  /*1faa0*/  IADD3 R8, R0, R3, RZ ;  /* 0x0000000300087210 */ /* 0x000fc80007ffe0ff */
[----:B------:R-:W-:-:S13]  /*1fab0*/  ISETP.GT.AND P6, PT, R8, R5, PT ;  /* 0x000000050800720c */ /* 0x000fda0003fc4270 */
[----:B------:R-:W-:Y:S05]  /*1fac0*/  @P6 BRA `(.L_x_4060) ;  /* 0x00000000009c6947 */ /* 0x000fea0003800000 */
.L_x_4065:
        /* <DEDUP_REMOVED lines=14> */
.L_x_4063:
[----:B------:R-:W-:Y:S05]  /*1fbb0*/  BSYNC B0 ;  /* 0x0000000000007941 */ /* 0x000fea0003800000 */
.L_x_4062:
[----:B------:R-:W-:-:S03]  /*1fbc0*/  UMOV UR4, 0xffffffff ;  /* 0xffffffff00047882 */ /* 0x000fc60000000000 */
[----:B------:R-:W-:Y:S05]  /*1fbd0*/  BRA.DIV UR4, `(.L_x_4064) ;  /* 0x0000004e04107947 */ /* 0x000fea000b800000 */
[----:B-----5:R-:W2:Y:S02]  /*1fbe0*/  SHFL.UP PT, R14, R4, 0x1, RZ ;  /* 0x04200000040e7989 */ /* 0x020ea400000e00ff */
[----:B--2---:R-:W-:-:S04]  /*1fbf0*/  SEL R13, R14, RZ, P1 ;  /* 0x000000ff0e0d7207 */ /* 0x004fc80000800000 */
[----:B------:R-:W-:-:S05]  /*1fc00*/  IADD3 R13, R4, R13, RZ ;  /* 0x0000000d040d7210 */ /* 0x000fca0007ffe0ff */
        /* <DEDUP_REMOVED lines=12> */
[----:B------:R0:W1:Y:S02]  /*1fcd0*/  SHFL.IDX PT, R14, R6, 0x1f, 0x1f ;  /* 0x03e01f00060e7f89 */ /* 0x00006400000e0000 */
.L_x_4232:
[----:B------:R-:W-:Y:S02]  /*1fce0*/  ULDC UR4, c[0x0][0xc38] ;  /* 0x00030e0000047ab9 */ /* 0x000fe40000000800 */
[----:B------:R-:W-:-:S04]  /*1fcf0*/  IMAD.U32 R7, RZ, RZ, UR4 ;  /* 0x00000004ff077e24 */ /* 0x000fc8000f8e00ff */
[----:B-1----:R-:W-:-:S05]  /*1fd00*/  IMAD R3, R14, R7, RZ ;  /* 0x000000070e037224 */ /* 0x002fca00078e02ff */
[----:B------:R-:W-:-:S04]  /*1fd10*/  IADD3 R8, R3, R8, RZ ;  /* 0x0000000803087210 */ /* 0x000fc80007ffe0ff */
[----:B------:R-:W-:-:S13]  /*1fd20*/  ISETP.GT.AND P6, PT, R8, R5, PT ;  /* 0x000000050800720c */ /* 0x000fda0003fc4270 */
[----:B------:R-:W-:Y:S05]  /*1fd30*/  @!P6 BRA `(.L_x_4065) ;  /* 0xfffffffc0064e947 */ /* 0x000fea000383ffff */
.L_x_4060:
        /* <DEDUP_REMOVED lines=8> */
.L_x_4236:
[----:B------:R-:W-:Y:S02]  /*1fdc0*/  ISETP.NE.AND P0, PT, R2, RZ, PT ;  /* 0x000000ff0200720c */ /* 0x000fe40003f05270 */
[----:B------:R-:W-:-:S11]  /*1fdd0*/  MOV R14, RZ ;  /* 0x000000ff000e7202 */ /* 0x000fd60000000f00 */
[----:B------:R-:W-:Y:S05]  /*1fde0*/  @!P0 BRA `(.L_x_4067) ;  /* 0x0000000000108947 */ /* 0x000fea0003800000 */
[----:B------:R-:W-:Y:S01]  /*1fdf0*/  UMOV UR4, 0xffffffff ;  /* 0xffffffff00047882 */ /* 0x000fe20000000000 */
[----:B------:R-:W-:Y:S02]  /*1fe00*/  VIADD R12, R0, 0xffffffff ;  /* 0xffffffff000c7836 */ /* 0x000fe40000000000 */
[----:B------:R-:W-:Y:S05]  /*1fe10*/  BRA.DIV UR4, `(.L_x_4068) ;  /* 0x0000004e04847947 */ /* 0x000fea000b800000 */
[----:B------:R3:W4:Y:S02]  /*1fe20*/  SHFL.IDX PT, R14, R6, R12, 0x1f ;  /* 0x00001f0c060e7589 */ /* 0x00072400000e0000 */
.L_x_4067:
[----:B0-23--:R-:W-:Y:S01]  /*1fe30*/  IABS R6, R4 ;  /* 0x0000000400067213 */ /* 0x00dfe20000000000 */
[----:B----4-:R-:W-:Y:S01]  /*1fe40*/  IMAD R16, R14, R7, R8 ;  /* 0x000000070e107224 */ /* 0x010fe200078e0208 */
[----:B------:R-:W-:Y:S02]  /*1fe50*/  IADD3 R19, R0, R19, RZ ;  /* 0x0000001300137210 */ /* 0x000fe40007ffe0ff */
[----:B------:R-:W0:Y:S08]  /*1fe60*/  I2F.RP R9, R6 ;  /* 0x0000000600097306 */ /* 0x000e300000209400 */
[----:B0-----:R-:W0:Y:S02]  /*1fe70*/  MUFU.RCP R9, R9 ;  /* 0x0000000900097308 */ /* 0x001e240000001000 */
[----:B0-----:R-:W-:-:S06]  /*1fe80*/  IADD3 R2, R9, 0xffffffe, RZ ;  /* 0x0ffffffe09027810 */ /* 0x001fcc0007ffe0ff */
        /* <DEDUP_REMOVED lines=25> */
.L_x_4061:
[----:B------:R-:W-:Y:S01]  /*20020*/  UMOV UR4, URZ ;  /* 0x0000003f00047c82 */ /* 0x000fe20008000000 */
[----:B------:R-:W-:Y:S01]  /*20030*/  UMOV UR5, URZ ;  /* 0x0000003f00057c82 */ /* 0x000fe20008000000 */
[----:B------:R-:W-:Y:S01]  /*20040*/  ULDC UR6, c[0x0][0xc3c] ;  /* 0x00030f0000067ab9 */ /* 0x000fe20000000800 */
[----:B------:R-:W-:Y:S01]  /*20050*/  MOV R16, R5 ;  /* 0x0000000500107202 */ /* 0x000fe20000000f00 */
[----:B------:R-:W-:Y:S01]  /*20060*/  IMAD.U32 R17, RZ, RZ, UR4 ;  /* 0x00000004ff117e24 */ /* 0x000fe2000f8e00ff */
[----:B------:R-:W-:Y:S01]  /*20070*/  MOV R18, UR5 ;  /* 0x0000000500127c02 */ /* 0x000fe20008000f00 */
[----:B------:R-:W-:-:S07]  /*20080*/  IMAD.U32 R19, RZ, RZ, UR6 ;  /* 0x00000006ff137e24 */ /* 0x000fce000f8e00ff */
.L_x_4069:
        /* <DEDUP_REMOVED lines=10> */
.L_x_4058:
[----:B------:R-:W-:Y:S02]  /*20130*/  ULDC UR4, c[0x0][0xc3c] ;  /* 0x00030f0000047ab9 */ /* 0x000fe40000000800 */
[----:B-1----:R-:W-:-:S13]  /*20140*/  ISETP.GE.AND P0, PT, R19, UR4, PT ;  /* 0x0000000413007c0c */ /* 0x002fda000bf06270 */
[----:B------:R-:W-:Y:S05]  /*20150*/  @!P0 BRA `(.L_x_4070) ;  /* 0xffffffa000f48947 */ /* 0x000fea000383ffff */
[----:B------:R-:W-:Y:S05]  /*20160*/  BSYNC B8 ;  /* 0x0000000000087941 */ /* 0x000fea0003800000 */
.L_x_3967:
[----:B------:R-:W3:Y:S01]  /*20170*/  LDL.LU R0, [R1+0x28] ;  /* 0x0000280001007983 */ /* 0x000ee20000300800 */
[----:B------:R-:W-:Y:S01]  /*20180*/  BSSY B0, `(.L_x_4071) ;  /* 0x000000b000007945 */ /* 0x000fe20003800000 */
[----:B------:R-:W1:Y:S01]  /*20190*/  S2R R5, SR_CgaCtaId ;  /* 0x0000000000057919 */ /* 0x000e620000008800 */
[----:B---3--:R-:W-:-:S04]  /*201a0*/  IADD3 R0, R0, 0x1, RZ ;  /* 0x0000000100007810 */ /* 0x008fc80007ffe0ff */
[----:B--2---:R-:W-:-:S04]  /*201b0*/  LEA.HI R2, R0, R0, RZ, 0x1 ;  /* 0x0000000000027211 */ /* 0x004fc800078f08ff */
[----:B0-----:R-:W-:Y:S02]  /*201c0*/  LOP3.LUT R3, R2, 0xfffffffe, RZ, 0xc0, !PT ;  /* 0xfffffffe02037812 */ /* 0x001fe400078ec0ff */
[----:B------:R-:W-:-:S03]  /*201d0*/  MOV R2, 0x400 ;  /* 0x0000040000027802 */ /* 0x000fc60000000f00 */
[----:B------:R-:W-:Y:S01]  /*201e0*/  IMAD.IADD R0, R0, 0x1, -R3 ;  /* 0x0000000100007824 */ /* 0x000fe200078e0a03 */
[----:B-1----:R-:W-:-:S04]  /*201f0*/  LEA R7, R5, R2, 0x18 ;  /* 0x0000000205077211 */ /* 0x002fc800078ec0ff */
[----:B------:R-:W-:-:S04]  /*20200*/  SHF.L.U32 R0, R0, 0x1f, RZ ;  /* 0x0000001f00007819 */ /* 0x000fc800000006ff */
[----:B------:R-:W0:Y:S02]  /*20210*/  SYNCS.PHASECHK.TRANS64.TRYWAIT P0, [R7+URZ+0x30820], R0 ;  /* 0x03082000070075a7 */ /* 0x000e24000800017f */
[----:B0-----:R-:W-:Y:S05]  /*20220*/  @!P0 BRA `(.L_x_4072) ;  /* 0x0000004800a48947 */ /* 0x001fea0003800000 */
.L_x_4239:
[----:B------:R-:W-:Y:S05]  /*20230*/  BSYNC B0 ;  /* 0x0000000000007941 */ /* 0x000fea0003800000 */
.L_x_4071:
[----:B------:R-:W-:-:S03]  /*20240*/  UMOV UR4, 0xffffffff ;  /* 0xffffffff00047882 */ /* 0x000fc60000000000 */
[----:B------:R-:W-:Y:S05]  /*20250*/  BRA.DIV UR4, `(.L_x_4073) ;  /* 0x0000004a04ac7947 */ /* 0x000fea000b800000 */
[----:B0-----:R-:W0:Y:S02]  /*20260*/  S2R R0, SR_TID.X ;  /* 0x0000000000007919 */ /* 0x001e240000002100 */
[----:B0-----:R-:W-:-:S04]  /*20270*/  SHF.R.U32.HI R0, RZ, 0x5, R0 ;  /* 0x00000005ff007819 */ /* 0x001fc80000011600 */
[----:B------:R-:W-:-:S05]  /*20280*/  LOP3.LUT R0, R0, 0x3, RZ, 0xc0, !PT ;  /* 0x0000000300007812 */ /* 0x000fca00078ec0ff */
[----:B------:R0:W1:Y:S02]  /*20290*/  SHFL.IDX PT, R14, R0, RZ, 0x1f ;  /* 0x00001fff000e7589 */ /* 0x00006400000e0000 */
.L_x_4242:
[----:B-1----:R-:W-:-:S13]  /*202a0*/  ISETP.NE.AND P0, PT, R14, RZ, PT ;  /* 0x000000ff0e00720c */ /* 0x002fda0003f05270 */
[----:B------:R-:W-:Y:S05]  /*202b0*/  @P0 BRA `(.L_x_3742) ;  /* 0x0000000000880947 */ /* 0x000fea0003800000 */
[----:B------:R-:W-:-:S03]  /*202c0*/  UMOV UR4, 0xffffffff ;  /* 0xffffffff00047882 */ /* 0x000fc60000000000 */
[----:B------:R-:W-:Y:S05]  /*202d0*/  BRA.DIV UR4, `(.L_x_4074) ;  /* 0x0000004a04c07947 */ /* 0x000fea000b800000 */
[----:B------:R-:W-:-:S13]  /*202e0*/  ELECT P6, URZ, PT ;  /* 0x00000000003f782f */ /* 0x000fda00038c0000 */
.L_x_4245:
[----:B------:R-:W-:Y:S05]  /*202f0*/  @!P6 BRA `(.L_x_3742) ;  /* 0x000000000078e947 */ /* 0x000fea0003800000 */
[----:B------:R-:W-:-:S06]  /*20300*/  ULOP3.LUT UR4, UR61, 0x2, URZ, 0xfc, !UPT ;  /* 0x000000023d047892 */ /* 0x000fcc000f8efc3f */
[----:B0-----:R-:W-:-:S04]  /*20310*/  MOV R0, UR4 ;  /* 0x0000000400007c02 */ /* 0x001fc80008000f00 */
[----:B------:R-:W-:-:S13]  /*20320*/  ISETP.NE.AND P0, PT, R0, 0x3, PT ;  /* 0x000000030000780c */ /* 0x000fda0003f05270 */
[----:B------:R-:W-:Y:S05]  /*20330*/  @!P0 BRA `(.L_x_4075) ;  /* 0x0000000000048947 */ /* 0x000fea0003800000 */
[----:B------:R-:W-:Y:S01]  /*20340*/  BPT.TRAP 0x1 ;  /* 0x000000040000795c */ /* 0x000fe20000300000 */
.L_x_4075:
[----:B------:R-:W-:Y:S01]  /*20350*/  IMAD R5, R26, 0x8, R7 ;  /* 0x000000081a057824 */ /* 0x000fe200078e0207 */
[----:B------:R-:W-:Y:S02]  /*20360*/  SHF.L.U32 R0, R28, 0x1f, RZ ;  /* 0x0000001f1c007819 */ /* 0x000fe400000006ff */
[----:B------:R-:W-:Y:S02]  /*20370*/  IADD3 R26, R26, 0x1, RZ ;  /* 0x000000011a1a7810 */ /* 0x000fe40007ffe0ff */
[----:B------:R-:W0:Y:S02]  /*20380*/  SYNCS.PHASECHK.TRANS64.TRYWAIT P1, [R5+URZ+0x30840], R0 ;  /* 0x03084000050075a7 */ /* 0x000e24000802017f */
[----:B------:R-:W-:-:S04]  /*20390*/  ISETP.NE.AND P2, PT, R26, 0x2, PT ;  /* 0x000000021a00780c */ /* 0x000fc80003f45270 */
[----:B------:R-:W-:Y:S01]  /*203a0*/  SEL R3, RZ, 0x1, P2 ;  /* 0x00000001ff037807 */ /* 0x000fe20001000000 */
[----:B0-----:R-:W-:Y:S08]  /*203b0*/  @!P1 BRA `(.L_x_4076) ;  /* 0x0000004800a89947 */ /* 0x001ff00003800000 */
.L_x_4246:
[----:B------:R-:W-:Y:S02]  /*203c0*/  SEL R26, R26, RZ, P2 ;  /* 0x000000ff1a1a7207 */ /* 0x000fe40001000000 */
[----:B------:R-:W-:Y:S01]  /*203d0*/  LOP3.LUT R2, R28, R3, RZ, 0x3c, !PT ;  /* 0x000000031c027212 */ /* 0x000fe200078e3cff */
[----:B------:R-:W-:Y:S06]  /*203e0*/  @!P0 BRA `(.L_x_4077) ;  /* 0x0000000000048947 */ /* 0x000fec0003800000 */
[----:B------:R-:W-:Y:S01]  /*203f0*/  BPT.TRAP 0x1 ;  /* 0x000000040000795c */ /* 0x000fe20000300000 */
.L_x_4077:
[----:B------:R-:W-:Y:S01]  /*20400*/  IMAD R3, R26, 0x8, R7 ;  /* 0x000000081a037824 */ /* 0x000fe200078e0207 */
[----:B------:R-:W-:-:S04]  /*20410*/  SHF.L.U32 R2, R2, 0x1f, RZ ;  /* 0x0000001f02027819 */ /* 0x000fc800000006ff */
[----:B------:R-:W1:Y:S02]  /*20420*/  SYNCS.PHASECHK.TRANS64.TRYWAIT P1, [R3+URZ+0x30840], R2 ;  /* 0x03084002030075a7 */ /* 0x000e64000802017f */
[----:B-1----:R-:W-:Y:S05]  /*20430*/  @!P1 BRA `(.L_x_4078) ;  /* 0x00000048009c9947 */ /* 0x002fea0003800000 */
.L_x_4247:
[----:B------:R-:W-:Y:S05]  /*20440*/  @!P0 BRA `(.L_x_4079) ;  /* 0x0000000000048947 */ /* 0x000fea0003800000 */
[----:B------:R-:W-:Y:S01]  /*20450*/  BPT.TRAP 0x1 ;  /* 0x000000040000795c */ /* 0x000fe20000300000 */
.L_x_4079:
[----:B------:R-:W2:Y:S02]  /*20460*/  SYNCS.PHASECHK.TRANS64.TRYWAIT P1, [R5+URZ+0x30860], R0 ;  /* 0x03086000050075a7 */ /* 0x000ea4000802017f */
[----:B--2---:R-:W-:Y:S05]  /*20470*/  @!P1 BRA `(.L_x_4080) ;  /* 0x0000004800a09947 */ /* 0x004fea0003800000 */
.L_x_4248:
[----:B------:R-:W-:Y:S05]  /*20480*/  @!P0 BRA `(.L_x_4081) ;  /* 0x0000000000048947 */ /* 0x000fea0003800000 */
[----:B------:R-:W-:Y:S01]  /*20490*/  BPT.TRAP 0x1 ;  /* 0x000000040000795c */ /* 0x000fe20000300000 */
.L_x_4081:
[----:B---3--:R3:W4:Y:S02]  /*204a0*/  SYNCS.PHASECHK.TRANS64.TRYWAIT P0, [R3+URZ+0x30860], R2 ;  /* 0x03086002030075a7 */ /* 0x008724000800017f */
[----:B----4-:R-:W-:Y:S05]  /*204b0*/  @!P0 NANOSLEEP.SYNCS 0x989680 ;  /* 0x009896800000895d */ /* 0x010fea0003900000 */
[----:B------:R-:W4:Y:S02]  /*204c0*/  @!P0 SYNCS.PHASECHK.TRANS64 P0, [R3+URZ+0x30860], R2 ;  /* 0x03086002030085a7 */ /* 0x000f24000800007f */
[----:B----4-:R-:W-:Y:S05]  /*204d0*/  @!P0 BRA `(.L_x_4081) ;  /* 0xfffffffc00f08947 */ /* 0x010fea000383ffff */
.L_x_3742:
[----:B------:R-:W-:Y:S05]  /*204e0*/  BSYNC B9 ;  /* 0x0000000000097941 */ /* 0x000fea0003800000 */
.L_x_3739:
[----:B------:R-:W-:Y:S05]  /*204f0*/  EXIT ;  /* 0x000000000000794d */ /* 0x000fea0003800000 */
.L_x_3760:
[----:B0-----:R0:W1:Y:S02]  /*20500*/  SYNCS.PHASECHK.TRANS64.TRYWAIT P5, [R87+URZ+0x30890], R88 ;  /* 0x03089058570075a7 */ /* 0x00106400080a017f */
[----:B-1----:R-:W-:Y:S05]  /*20510*/  @!P5 NANOSLEEP.SYNCS 0x989680 ;  /* 0x009896800000d95d */ /* 0x002fea0003900000 */
[----:B------:R-:W1:Y:S02]  /*20520*/  @!P5 SYNCS.PHASECHK.TRANS64 P5, [R87+URZ+0x30890], R88 ;  /* 0x030890585700d5a7 */ /* 0x000e6400080a007f */
[----:B-1----:R-:W-:Y:S05]  /*20530*/  @!P5 BRA `(.L_x_3760) ;  /* 0xfffffffc00f0d947 */ /* 0x002fea000383ffff */
[----:B------:R-:W-:Y:S05]  /*20540*/  BRA `(.L_x_4082) ;  /* 0xfffffe3000607947 */ /* 0x000fea000383ffff */
.L_x_3761:
        /* <DEDUP_REMOVED lines=8> */
.L_x_4084:
[----:B------:R-:W-:Y:S05]  /*205d0*/  BSYNC B1 ;  /* 0x0000000000017941 */ /* 0x000fea0003800000 */
.L_x_4083:
        /* <DEDUP_REMOVED lines=8> */
.L_x_4085:
[----:B------:R-:W-:Y:S01]  /*20660*/  IMAD.MOV.U32 R11, RZ, RZ, R14 ;  /* 0x000000ffff0b7224 */ /* 0x000fe200078e000e */
[----:B------:R-:W-:Y:S06]  /*20670*/  BRA `(.L_x_4086) ;  /* 0xfffffe3000287947 */ /* 0x000fec000383ffff */
.L_x_3786:
[----:B------:R-:W-:Y:S01]  /*20680*/  BSSY B1, `(.L_x_4087) ;  /* 0x0000008000017945 */ /* 0x000fe20003800000 */
[----:B0---4-:R-:W-:Y:S01]  /*20690*/  MOV R13, R117 ;  /* 0x00000075000d7202 */ /* 0x011fe20000000f00 */
[----:B------:R-:W-:Y:S01]  /*206a0*/  IMAD.MOV.U32 R12, RZ, RZ, 0x1 ;  /* 0x00000001ff0c7424 */ /* 0x000fe200078e00ff */
[----:B---3--:R-:W-:Y:S01]  /*206b0*/  MOV R11, 0x1c1f ;  /* 0x00001c1f000b7802 */ /* 0x008fe20000000f00 */
[----:B------:R-:W-:-:S07]  /*206c0*/  IMAD.MOV.U32 R15, RZ, RZ, -0x1 ;  /* 0xffffffffff0f7424 */ /* 0x000fce00078e00ff */
[----:B-12---:R-:W-:Y:S05]  /*206d0*/  WARPSYNC.COLLECTIVE R15, `(.L_x_4088) ;  /* 0x000000000f087348 */ /* 0x006fea0003c00000 */
[----:B------:R0:W3:Y:S02]  /*206e0*/  SHFL.IDX P6, R14, R13, R12, R11 ;  /* 0x0000000c0d0e7389 */ /* 0x0000e400000c000b */
[----:B0123--:R-:W-:Y:S01]  /*206f0*/  ENDCOLLECTIVE ;  /* 0x000000000000791b */ /* 0x00ffe20003800000 */
.L_x_4088:
[----:B------:R-:W-:Y:S05]  /*20700*/  BSYNC B1 ;  /* 0x0000000000017941 */ /* 0x000fea0003800000 */
.L_x_4087:
        /* <DEDUP_REMOVED lines=8> */
.L_x_4089:
[----:B------:R-:W-:Y:S01]  /*20790*/  IMAD.MOV.U32 R120, RZ, RZ, R14 ;  /* 0x000000ffff787224 */ /* 0x000fe200078e000e */
[----:B------:R-:W-:Y:S06]  /*207a0*/  BRA `(.L_x_4090) ;  /* 0xfffffe4400087947 */ /* 0x000fec000383ffff */
.L_x_3816:
[----:B-1----:R1:W2:Y:S02]  /*207b0*/  SYNCS.PHASECHK.TRANS64.TRYWAIT P5, [R87+URZ+0x30890], R88 ;  /* 0x03089058570075a7 */ /* 0x0022a400080a017f */
[----:B--2---:R-:W-:Y:S05]  /*207c0*/  @!P5 NANOSLEEP.SYNCS 0x989680 ;  /* 0x009896800000d95d */ /* 0x004fea0003900000 */
[----:B------:R-:W2:Y:S02]  /*207d0*/  @!P5 SYNCS.PHASECHK.TRANS64 P5, [R87+URZ+0x30890], R88 ;  /* 0x030890585700d5a7 */ /* 0x000ea400080a007f */
[----:B--2---:R-:W-:Y:S05]  /*207e0*/  @!P5 BRA `(.L_x_3816) ;  /* 0xfffffffc00f0d947 */ /* 0x004fea000383ffff */
[----:B------:R-:W-:Y:S05]  /*207f0*/  BRA `(.L_x_4091) ;  /* 0xfffffe6000bc7947 */ /* 0x000fea000383ffff */
.L_x_3817:
        /* <DEDUP_REMOVED lines=8> */
.L_x_4093:
[----:B------:R-:W-:Y:S05]  /*20880*/  BSYNC B1 ;  /* 0x0000000000017941 */ /* 0x000fea0003800000 */
.L_x_4092:
        /* <DEDUP_REMOVED lines=8> */
.L_x_4094:
[----:B------:R-:W-:Y:S01]  /*20910*/  IMAD.MOV.U32 R11, RZ, RZ, R14 ;  /* 0x000000ffff0b7224 */ /* 0x000fe200078e000e */
[----:B------:R-:W-:Y:S06]  /*20920*/  BRA `(.L_x_4095) ;  /* 0xfffffe6000887947 */ /* 0x000fec000383ffff */
.L_x_3830:
[----:B------:R-:W-:Y:S01]  /*20930*/  BSSY B1, `(.L_x_4096) ;  /* 0x0000008000017945 */ /* 0x000fe20003800000 */
[----:B--234-:R-:W-:Y:S01]  /*20940*/  MOV R13, R117 ;  /* 0x00000075000d7202 */ /* 0x01cfe20000000f00 */
[----:B------:R-:W-:Y:S01]  /*20950*/  IMAD.MOV.U32 R12, RZ, RZ, 0x1 ;  /* 0x00000001ff0c7424 */ /* 0x000fe200078e00ff */
[----:B------:R-:W-:Y:S01]  /*20960*/  MOV R11, 0x1c1f ;  /* 0x00001c1f000b7802 */ /* 0x000fe20000000f00 */
[----:B------:R-:W-:-:S07]  /*20970*/  IMAD.MOV.U32 R15, RZ, RZ, -0x1 ;  /* 0xffffffffff0f7424 */ /* 0x000fce00078e00ff */
[----:B01----:R-:W-:Y:S05]  /*20980*/  WARPSYNC.COLLECTIVE R15, `(.L_x_4097) ;  /* 0x000000000f087348 */ /* 0x003fea0003c00000 */
[----:B------:R2:W3:Y:S02]  /*20990*/  SHFL.IDX P6, R14, R13, R12, R11 ;  /* 0x0000000c0d0e7389 */ /* 0x0004e400000c000b */
[----:B0123--:R-:W-:Y:S01]  /*209a0*/  ENDCOLLECTIVE ;  /* 0x000000000000791b */ /* 0x00ffe20003800000 */
.L_x_4097:
[----:B------:R-:W-:Y:S05]  /*209b0*/  BSYNC B1 ;  /* 0x0000000000017941 */ /* 0x000fea0003800000 */
.L_x_4096:
        /* <DEDUP_REMOVED lines=8> */
.L_x_4098:
[----:B------:R-:W-:Y:S01]  /*20a40*/  IMAD.MOV.U32 R36, RZ, RZ, R14 ;  /* 0x000000ffff247224 */ /* 0x000fe200078e000e */
[----:B------:R-:W-:Y:S06]  /*20a50*/  BRA `(.L_x_4099) ;  /* 0xfffffe7400f07947 */ /* 0x000fec000383ffff */
.L_x_3843:
[----:B0-----:R0:W1:Y:S02]  /*20a60*/  SYNCS.PHASECHK.TRANS64.TRYWAIT P3, [R87+URZ+0x30890], R88 ;  /* 0x03089058570075a7 */ /* 0x001064000806017f */
[----:B-1----:R-:W-:Y:S05]  /*20a70*/  @!P3 NANOSLEEP.SYNCS 0x989680 ;  /* 0x009896800000b95d */ /* 0x002fea0003900000 */
[----:B------:R-:W1:Y:S02]  /*20a80*/  @!P3 SYNCS.PHASECHK.TRANS64 P3, [R87+URZ+0x30890], R88 ;  /* 0x030890585700b5a7 */ /* 0x000e64000806007f */
[----:B-1----:R-:W-:Y:S05]  /*20a90*/  @!P3 BRA `(.L_x_3843) ;  /* 0xfffffffc00f0b947 */ /* 0x002fea000383ffff */
[----:B------:R-:W-:Y:S05]  /*20aa0*/  BRA `(.L_x_4100) ;  /* 0xfffffe8c00a87947 */ /* 0x000fea000383ffff */
.L_x_3844:
        /* <DEDUP_REMOVED lines=8> */
.L_x_4102:
[----:B------:R-:W-:Y:S05]  /*20b30*/  BSYNC B1 ;  /* 0x0000000000017941 */ /* 0x000fea0003800000 */
.L_x_4101:
        /* <DEDUP_REMOVED lines=8> */
.L_x_4103:
[----:B------:R-:W-:Y:S01]  /*20bc0*/  IMAD.MOV.U32 R38, RZ, RZ, R14 ;  /* 0x000000ffff267224 */ /* 0x000fe200078e000e */
[----:B------:R-:W-:Y:S06]  /*20bd0*/  BRA `(.L_x_4104) ;  /* 0xfffffe8c00cc7947 */ /* 0x000fec000383ffff */
.L_x_3847:
        /* <DEDUP_REMOVED lines=8> */
.L_x_4106:
[----:B------:R-:W-:Y:S05]  /*20c60*/  BSYNC B1 ;  /* 0x0000000000017941 */ /* 0x000fea0003800000 */
.L_x_4105:
        /* <DEDUP_REMOVED lines=8> */
.L_x_4107:
[----:B------:R-:W-:Y:S01]  /*20cf0*/  IMAD.MOV.U32 R38, RZ, RZ, R14 ;  /* 0x000000ffff267224 */ /* 0x000fe200078e000e */
[----:B------:R-:W-:Y:S06]  /*20d00*/  BRA `(.L_x_4108) ;  /* 0xfffffe9000287947 */ /* 0x000fec000383ffff */
.L_x_3851:
[----:B---3--:R3:W0:Y:S02]  /*20d10*/  SYNCS.PHASECHK.TRANS64.TRYWAIT P2, [R87+URZ+0x308b0], R88 ;  /* 0x0308b058570075a7 */ /* 0x008624000804017f */
[----:B0-----:R-:W-:Y:S05]  /*20d20*/  @!P2 NANOSLEEP.SYNCS 0x989680 ;  /* 0x009896800000a95d */ /* 0x001fea0003900000 */
[----:B------:R-:W0:Y:S02]  /*20d30*/  @!P2 SYNCS.PHASECHK.TRANS64 P2, [R87+URZ+0x308b0], R88 ;  /* 0x0308b0585700a5a7 */ /* 0x000e24000804007f */
[----:B0-----:R-:W-:Y:S05]  /*20d40*/  @!P2 BRA `(.L_x_3851) ;  /* 0xfffffffc00f0a947 */ /* 0x001fea000383ffff */
[----:B------:R-:W-:Y:S05]  /*20d50*/  BRA `(.L_x_4109) ;  /* 0xfffffe9400047947 */ /* 0x000fea000383ffff */
.L_x_3869:
        /* <DEDUP_REMOVED lines=8> */
.L_x_4111:
[----:B------:R-:W-:Y:S05]  /*20de0*/  BSYNC B1 ;  /* 0x0000000000017941 */ /* 0x000fea0003800000 */
.L_x_4110:
        /* <DEDUP_REMOVED lines=8> */
.L_x_4112:
[----:B------:R-:W-:Y:S01]  /*20e70*/  MOV R13, R27 ;  /* 0x0000001b000d7202 */ /* 0x000fe20000000f00 */
[----:B------:R-:W-:-:S07]  /*20e80*/  IMAD.MOV.U32 R0, RZ, RZ, R14 ;  /* 0x000000ffff007224 */ /* 0x000fce00078e000e */
[----:B------:R-:W-:Y:S05]  /*20e90*/  WARPSYNC.COLLECTIVE R15, `(.L_x_4113) ;  /* 0x000000000f087348 */ /* 0x000fea0003c00000 */
[----:B------:R0:W1:Y:S02]  /*20ea0*/  SHFL.IDX P6, R14, R13, R12, R11 ;  /* 0x0000000c0d0e7389 */ /* 0x00006400000c000b */
[----:B01----:R-:W-:Y:S01]  /*20eb0*/  ENDCOLLECTIVE ;  /* 0x000000000000791b */ /* 0x003fe20003800000 */
.L_x_4113:
[----:B------:R-:W-:Y:S01]  /*20ec0*/  MOV R13, R26 ;  /* 0x0000001a000d7202 */ /* 0x000fe20000000f00 */
[----:B------:R-:W-:-:S07]  /*20ed0*/  IMAD.MOV.U32 R5, RZ, RZ, R14 ;  /* 0x000000ffff057224 */ /* 0x000fce00078e000e */
[----:B------:R-:W-:Y:S05]  /*20ee0*/  WARPSYNC.COLLECTIVE R15, `(.L_x_4114) ;  /* 0x000000000f087348 */ /* 0x000fea0003c00000 */
[----:B------:R0:W1:Y:S02]  /*20ef0*/  SHFL.IDX P6, R14, R13, R12, R11 ;  /* 0x0000000c0d0e7389 */ /* 0x00006400000c000b */
[----:B01----:R-:W-:Y:S01]  /*20f00*/  ENDCOLLECTIVE ;  /* 0x000000000000791b */ /* 0x003fe20003800000 */
.L_x_4114:
[----:B------:R-:W-:Y:S05]  /*20f10*/  BRA `(.L_x_4115) ;  /* 0xfffffea000dc7947 */ /* 0x000fea000383ffff */
.L_x_3873:
[----:B0-----:R0:W1:Y:S02]  /*20f20*/  SYNCS.PHASECHK.TRANS64.TRYWAIT P0, [R2+URZ+0x30800], R5 ;  /* 0x03080005020075a7 */ /* 0x001064000800017f */
[----:B-1----:R-:W-:Y:S05]  /*20f30*/  @!P0 NANOSLEEP.SYNCS 0x989680 ;  /* 0x009896800000895d */ /* 0x002fea0003900000 */
[----:B------:R-:W1:Y:S02]  /*20f40*/  @!P0 SYNCS.PHASECHK.TRANS64 P0, [R2+URZ+0x30800], R5 ;  /* 0x03080005020085a7 */ /* 0x000e64000800007f */
[----:B-1----:R-:W-:Y:S05]  /*20f50*/  @!P0 BRA `(.L_x_3873) ;  /* 0xfffffffc00f08947 */ /* 0x002fea000383ffff */
[----:B------:R-:W-:Y:S05]  /*20f60*/  BRA `(.L_x_4116) ;  /* 0xfffffeac00807947 */ /* 0x000fea000383ffff */
.L_x_3897:
        /* <DEDUP_REMOVED lines=8> */
.L_x_4118:
[----:B------:R-:W-:Y:S05]  /*20ff0*/  BSYNC B1 ;  /* 0x0000000000017941 */ /* 0x000fea0003800000 */
.L_x_4117:
        /* <DEDUP_REMOVED lines=8> */
.L_x_4119:
[----:B------:R-:W-:Y:S01]  /*21080*/  IMAD.MOV.U32 R13, RZ, RZ, R27 ;  /* 0x000000ffff0d7224 */ /* 0x000fe200078e001b */
[----:B------:R-:W-:-:S07]  /*21090*/  MOV R0, R14 ;  /* 0x0000000e00007202 */ /* 0x000fce0000000f00 */
[----:B------:R-:W-:Y:S05]  /*210a0*/  WARPSYNC.COLLECTIVE R15, `(.L_x_4120) ;  /* 0x000000000f087348 */ /* 0x000fea0003c00000 */
[----:B------:R0:W1:Y:S02]  /*210b0*/  SHFL.IDX P6, R14, R13, R12, R11 ;  /* 0x0000000c0d0e7389 */ /* 0x00006400000c000b */
[----:B01----:R-:W-:Y:S01]  /*210c0*/  ENDCOLLECTIVE ;  /* 0x000000000000791b */ /* 0x003fe20003800000 */
.L_x_4120:
[----:B------:R-:W-:Y:S01]  /*210d0*/  IMAD.MOV.U32 R13, RZ, RZ, R26 ;  /* 0x000000ffff0d7224 */ /* 0x000fe200078e001a */
[----:B------:R-:W-:-:S07]  /*210e0*/  MOV R21, R14 ;  /* 0x0000000e00157202 */ /* 0x000fce0000000f00 */
[----:B------:R-:W-:Y:S05]  /*210f0*/  WARPSYNC.COLLECTIVE R15, `(.L_x_4121) ;  /* 0x000000000f087348 */ /* 0x000fea0003c00000 */
[----:B------:R0:W1:Y:S02]  /*21100*/  SHFL.IDX P6, R14, R13, R12, R11 ;  /* 0x0000000c0d0e7389 */ /* 0x00006400000c000b */
[----:B01----:R-:W-:Y:S01]  /*21110*/  ENDCOLLECTIVE ;  /* 0x000000000000791b */ /* 0x003fe20003800000 */
.L_x_4121:
[----:B------:R-:W-:Y:S01]  /*21120*/  MOV R20, R14 ;  /* 0x0000000e00147202 */ /* 0x000fe20000000f00 */
[----:B------:R-:W-:Y:S06]  /*21130*/  BRA `(.L_x_4122) ;  /* 0xfffffecc00207947 */ /* 0x000fec000383ffff */
.L_x_3901:
[----:B0-----:R0:W1:Y:S02]  /*21140*/  SYNCS.PHASECHK.TRANS64.TRYWAIT P0, [R2+URZ+0x30800], R5 ;  /* 0x03080005020075a7 */ /* 0x001064000800017f */
[----:B-1----:R-:W-:Y:S05]  /*21150*/  @!P0 NANOSLEEP.SYNCS 0x989680 ;  /* 0x009896800000895d */ /* 0x002fea0003900000 */
[----:B------:R-:W1:Y:S02]  /*21160*/  @!P0 SYNCS.PHASECHK.TRANS64 P0, [R2+URZ+0x30800], R5 ;  /* 0x03080005020085a7 */ /* 0x000e64000800007f */
[----:B-1----:R-:W-:Y:S05]  /*21170*/  @!P0 BRA `(.L_x_3901) ;  /* 0xfffffffc00f08947 */ /* 0x002fea000383ffff */
[----:B------:R-:W-:Y:S05]  /*21180*/  BRA `(.L_x_4123) ;  /* 0xfffffed4002c7947 */ /* 0x000fea000383ffff */
.L_x_3915:
[----:B-1----:R1:W0:Y:S02]  /*21190*/  SYNCS.PHASECHK.TRANS64.TRYWAIT P1, [R3+URZ+0x30830], R0 ;  /* 0x03083000030075a7 */ /* 0x002224000802017f */
[----:B0-----:R-:W-:Y:S05]  /*211a0*/  @!P1 NANOSLEEP.SYNCS 0x989680 ;  /* 0x009896800000995d */ /* 0x001fea0003900000 */
[----:B------:R-:W0:Y:S02]  /*211b0*/  @!P1 SYNCS.PHASECHK.TRANS64 P1, [R3+URZ+0x30830], R0 ;  /* 0x03083000030095a7 */ /* 0x000e24000802007f */
[----:B0-----:R-:W-:Y:S05]  /*211c0*/  @!P1 BRA `(.L_x_3915) ;  /* 0xfffffffc00f09947 */ /* 0x001fea000383ffff */
[----:B------:R-:W-:Y:S05]  /*211d0*/  BRA `(.L_x_3914) ;  /* 0xfffffef800507947 */ /* 0x000fea000383ffff */
.L_x_3923:
[----:B-1----:R1:W2:Y:S02]  /*211e0*/  SYNCS.PHASECHK.TRANS64.TRYWAIT P1, [R11+URZ+0x30830], R0 ;  /* 0x030830000b0075a7 */ /* 0x0022a4000802017f */
[----:B--2---:R-:W-:Y:S05]  /*211f0*/  @!P1 NANOSLEEP.SYNCS 0x989680 ;  /* 0x009896800000995d */ /* 0x004fea0003900000 */
[----:B------:R-:W2:Y:S02]  /*21200*/  @!P1 SYNCS.PHASECHK.TRANS64 P1, [R11+URZ+0x30830], R0 ;  /* 0x030830000b0095a7 */ /* 0x000ea4000802007f */
[----:B--2---:R-:W-:Y:S05]  /*21210*/  @!P1 BRA `(.L_x_3923) ;  /* 0xfffffffc00f09947 */ /* 0x004fea000383ffff */
[----:B------:R-:W-:Y:S05]  /*21220*/  BRA `(.L_x_3922) ;  /* 0xffffff2400907947 */ /* 0x000fea000383ffff */
.L_x_3928:
[----:B-1----:R1:W2:Y:S02]  /*21230*/  SYNCS.PHASECHK.TRANS64.TRYWAIT P1, [R13+URZ+0x30850], R0 ;  /* 0x030850000d0075a7 */ /* 0x0022a4000802017f */
[----:B--2---:R-:W-:Y:S05]  /*21240*/  @!P1 NANOSLEEP.SYNCS 0x989680 ;  /* 0x009896800000995d */ /* 0x004fea0003900000 */
[----:B------:R-:W2:Y:S02]  /*21250*/  @!P1 SYNCS.PHASECHK.TRANS64 P1, [R13+URZ+0x30850], R0 ;  /* 0x030850000d0095a7 */ /* 0x000ea4000802007f */
[----:B--2---:R-:W-:Y:S05]  /*21260*/  @!P1 BRA `(.L_x_3928) ;  /* 0xfffffffc00f09947 */ /* 0x004fea000383ffff */
[----:B------:R-:W-:Y:S05]  /*21270*/  BRA `(.L_x_3927) ;  /* 0xffffff3400447947 */ /* 0x000fea000383ffff */
.L_x_3936:
[----:B-1----:R1:W2:Y:S02]  /*21280*/  SYNCS.PHASECHK.TRANS64.TRYWAIT P1, [R8+URZ+0x30850], R3 ;  /* 0x03085003080075a7 */ /* 0x0022a4000802017f */
[----:B--2---:R-:W-:Y:S05]  /*21290*/  @!P1 NANOSLEEP.SYNCS 0x989680 ;  /* 0x009896800000995d */ /* 0x004fea0003900000 */
[----:B------:R-:W2:Y:S02]  /*212a0*/  @!P1 SYNCS.PHASECHK.TRANS64 P1, [R8+URZ+0x30850], R3 ;  /* 0x03085003080095a7 */ /* 0x000ea4000802007f */
[----:B--2---:R-:W-:Y:S05]  /*212b0*/  @!P1 BRA `(.L_x_3936) ;  /* 0xfffffffc00f09947 */ /* 0x004fea000383ffff */
[----:B------:R-:W-:Y:S05]  /*212c0*/  BRA `(.L_x_3935) ;  /* 0xffffff54001c7947 */ /* 0x000fea000383ffff */
.L_x_3973:
        /* <DEDUP_REMOVED lines=11> */
.L_x_4125:
[----:B------:R-:W-:Y:S05]  /*21380*/  BSYNC B1 ;  /* 0x0000000000017941 */ /* 0x000fea0003800000 */
.L_x_4124:
[----:B------:R-:W-:Y:S05]  /*21390*/  BRA `(.L_x_4126) ;  /* 0xffffff9800107947 */ /* 0x000fea000383ffff */
.L_x_3975:
[----:B------:R-:W-:Y:S01]  /*213a0*/  BSSY B1, `(.L_x_4127) ;  /* 0x0000006000017945 */ /* 0x000fe20003800000 */
[----:B------:R-:W-:-:S07]  /*213b0*/  IMAD.MOV.U32 R15, RZ, RZ, -0x1 ;  /* 0xffffffffff0f7424 */ /* 0x000fce00078e00ff */
[----:B0-----:R-:W-:Y:S05]  /*213c0*/  WARPSYNC.COLLECTIVE R15, `(.L_x_4128) ;  /* 0x000000000f0c7348 */ /* 0x001fea0003c00000 */
[----:B------:R-:W-:Y:S02]  /*213d0*/  ELECT P6, UR62, PT ;  /* 0x00000000003e782f */ /* 0x000fe400038c0000 */
[----:B------:R-:W-:Y:S01]  /*213e0*/  MOV R14, UR62 ;  /* 0x0000003e000e7c02 */ /* 0x000fe20008000f00 */
[----:B0-----:R-:W-:Y:S10]  /*213f0*/  ENDCOLLECTIVE ;  /* 0x000000000000791b */ /* 0x001ff40003800000 */
.L_x_4128:
[----:B------:R-:W-:Y:S05]  /*21400*/  BSYNC B1 ;  /* 0x0000000000017941 */ /* 0x000fea0003800000 */
.L_x_4127:
[----:B------:R-:W-:Y:S05]  /*21410*/  BRA `(.L_x_3974) ;  /* 0xffffff9800087947 */ /* 0x000fea000383ffff */
.L_x_3977:
[----:B0-----:R0:W1:Y:S02]  /*21420*/  SYNCS.PHASECHK.TRANS64.TRYWAIT P0, [R22+URZ+0x30820], R5 ;  /* 0x03082005160075a7 */ /* 0x001064000800017f */
[----:B-1----:R-:W-:Y:S05]  /*21430*/  @!P0 NANOSLEEP.SYNCS 0x989680 ;  /* 0x009896800000895d */ /* 0x002fea0003900000 */
[----:B------:R-:W1:Y:S02]  /*21440*/  @!P0 SYNCS.PHASECHK.TRANS64 P0, [R22+URZ+0x30820], R5 ;  /* 0x03082005160085a7 */ /* 0x000e64000800007f */
[----:B-1----:R-:W-:Y:S05]  /*21450*/  @!P0 BRA `(.L_x_3977) ;  /* 0xfffffffc00f08947 */ /* 0x002fea000383ffff */
[----:B------:R-:W-:Y:S05]  /*21460*/  BRA `(.L_x_4129) ;  /* 0xffffff9800187947 */ /* 0x000fea000383ffff */
.L_x_3981:
[----:B-1----:R1:W2:Y:S02]  /*21470*/  SYNCS.PHASECHK.TRANS64.TRYWAIT P0, [R9+URZ+0x308a0], R8 ;  /* 0x0308a008090075a7 */ /* 0x0022a4000800017f */
[----:B--2---:R-:W-:Y:S05]  /*21480*/  @!P0 NANOSLEEP.SYNCS 0x989680 ;  /* 0x009896800000895d */ /* 0x004fea0003900000 */
[----:B------:R-:W2:Y:S02]  /*21490*/  @!P0 SYNCS.PHASECHK.TRANS64 P0, [R9+URZ+0x308a0], R8 ;  /* 0x0308a008090085a7 */ /* 0x000ea4000800007f */
[----:B--2---:R-:W-:Y:S05]  /*214a0*/  @!P0 BRA `(.L_x_3981) ;  /* 0xfffffffc00f08947 */ /* 0x004fea000383ffff */
[----:B------:R-:W-:Y:S05]  /*214b0*/  BRA `(.L_x_4130) ;  /* 0xffffff9800307947 */ /* 0x000fea000383ffff */
.L_x_3988:
[----:B0-----:R0:W2:Y:S02]  /*214c0*/  SYNCS.PHASECHK.TRANS64.TRYWAIT P0, [R9+URZ+0x308c0], R8 ;  /* 0x0308c008090075a7 */ /* 0x0010a4000800017f */
[----:B--2---:R-:W-:Y:S05]  /*214d0*/  @!P0 NANOSLEEP.SYNCS 0x989680 ;  /* 0x009896800000895d */ /* 0x004fea0003900000 */
[----:B------:R-:W2:Y:S02]  /*214e0*/  @!P0 SYNCS.PHASECHK.TRANS64 P0, [R9+URZ+0x308c0], R8 ;  /* 0x0308c008090085a7 */ /* 0x000ea4000800007f */
[----:B--2---:R-:W-:Y:S05]  /*214f0*/  @!P0 BRA `(.L_x_3988) ;  /* 0xfffffffc00f08947 */ /* 0x004fea000383ffff */
[----:B------:R-:W-:Y:S05]  /*21500*/  BRA `(.L_x_4131) ;  /* 0xffffff9c002c7947 */ /* 0x000fea000383ffff */
.L_x_3997:
[----:B-1----:R1:W2:Y:S02]  /*21510*/  SYNCS.PHASECHK.TRANS64.TRYWAIT P1, [R8+URZ+0x308a0], R7 ;  /* 0x0308a007080075a7 */ /* 0x0022a4000802017f */
[----:B--2---:R-:W-:Y:S05]  /*21520*/  @!P1 NANOSLEEP.SYNCS 0x989680 ;  /* 0x009896800000995d */ /* 0x004fea0003900000 */
[----:B------:R-:W2:Y:S02]  /*21530*/  @!P1 SYNCS.PHASECHK.TRANS64 P1, [R8+URZ+0x308a0], R7 ;  /* 0x0308a007080095a7 */ /* 0x000ea4000802007f */
[----:B--2---:R-:W-:Y:S05]  /*21540*/  @!P1 BRA `(.L_x_3997) ;  /* 0xfffffffc00f09947 */ /* 0x004fea000383ffff */
[----:B------:R-:W-:Y:S05]  /*21550*/  BRA `(.L_x_4132) ;  /* 0xffffffa000607947 */ /* 0x000fea000383ffff */
.L_x_4004:
[----:B0-----:R0:W2:Y:S02]  /*21560*/  SYNCS.PHASECHK.TRANS64.TRYWAIT P1, [R8+URZ+0x308c0], R7 ;  /* 0x0308c007080075a7 */ /* 0x0010a4000802017f */
[----:B--2---:R-:W-:Y:S05]  /*21570*/  @!P1 NANOSLEEP.SYNCS 0x989680 ;  /* 0x009896800000995d */ /* 0x004fea0003900000 */
[----:B------:R-:W2:Y:S02]  /*21580*/  @!P1 SYNCS.PHASECHK.TRANS64 P1, [R8+URZ+0x308c0], R7 ;  /* 0x0308c007080095a7 */ /* 0x000ea4000802007f */
[----:B--2---:R-:W-:Y:S05]  /*21590*/  @!P1 BRA `(.L_x_4004) ;  /* 0xfffffffc00f09947 */ /* 0x004fea000383ffff */
[----:B------:R-:W-:Y:S05]  /*215a0*/  BRA `(.L_x_4133) ;  /* 0xffffffa400587947 */ /* 0x000fea000383ffff */
.L_x_4019:
[----:B0-----:R-:W0:Y:S01]  /*215b0*/  S2R R8, SR_TID.X ;  /* 0x0000000000087919 */ /* 0x001e220000002100 */
        /* <DEDUP_REMOVED lines=10> */
.L_x_4135:
[----:B------:R-:W-:Y:S05]  /*21660*/  BSYNC B0 ;  /* 0x0000000000007941 */ /* 0x000fea0003800000 */
.L_x_4134:
[----:B------:R-:W-:Y:S05]  /*21670*/  BRA `(.L_x_4136) ;  /* 0xffffffb0007c7947 */ /* 0x000fea000383ffff */
.L_x_4022:
[----:B0-----:R0:W1:Y:S02]  /*21680*/  SYNCS.PHASECHK.TRANS64.TRYWAIT P0, [R7+URZ+0x30840], R2 ;  /* 0x03084002070075a7 */ /* 0x001064000800017f */
[----:B-1----:R-:W-:Y:S05]  /*21690*/  @!P0 NANOSLEEP.SYNCS 0x989680 ;  /* 0x009896800000895d */ /* 0x002fea0003900000 */
[----:B------:R-:W1:Y:S02]  /*216a0*/  @!P0 SYNCS.PHASECHK.TRANS64 P0, [R7+URZ+0x30840], R2 ;  /* 0x03084002070085a7 */ /* 0x000e64000800007f */
[----:B-1----:R-:W-:Y:S05]  /*216b0*/  @!P0 BRA `(.L_x_4022) ;  /* 0xfffffffc00f08947 */ /* 0x002fea000383ffff */
[----:B------:R-:W-:Y:S05]  /*216c0*/  BRA `(.L_x_4137) ;  /* 0xffffffb000d87947 */ /* 0x000fea000383ffff */
.L_x_4023:
        /* <DEDUP_REMOVED lines=8> */
.L_x_4139:
[----:B------:R-:W-:Y:S05]  /*21750*/  BSYNC B0 ;  /* 0x0000000000007941 */ /* 0x000fea0003800000 */
.L_x_4138:
[----:B------:R-:W-:Y:S01]  /*21760*/  IMAD.MOV.U32 R13, RZ, RZ, R4 ;  /* 0x000000ffff0d7224 */ /* 0x000fe200078e0004 */
[----:B------:R-:W-:Y:S01]  /*21770*/  MOV R12, RZ ;  /* 0x000000ff000c7202 */ /* 0x000fe20000000f00 */
[----:B------:R-:W-:Y:S01]  /*21780*/  IMAD.MOV.U32 R11, RZ, RZ, 0x181f ;  /* 0x0000181fff0b7424 */ /* 0x000fe200078e00ff */
[----:B------:R-:W-:Y:S01]  /*21790*/  MOV R15, 0xffffffff ;  /* 0xffffffff000f7802 */ /* 0x000fe20000000f00 */
[----:B------:R-:W-:Y:S01]  /*217a0*/  @P0 IMAD R8, R5, 0x2, R22 ;  /* 0x0000000205080824 */ /* 0x000fe200078e0216 */
[----:B------:R-:W-:-:S07]  /*217b0*/  MOV R2, R14 ;  /* 0x0000000e00027202 */ /* 0x000fce0000000f00 */
[----:B------:R-:W-:Y:S05]  /*217c0*/  WARPSYNC.COLLECTIVE R15, `(.L_x_4140) ;  /* 0x000000000f087348 */ /* 0x000fea0003c00000 */
[----:B------:R0:W1:Y:S02]  /*217d0*/  SHFL.IDX P6, R14, R13, R12, R11 ;  /* 0x0000000c0d0e7389 */ /* 0x00006400000c000b */
[----:B01----:R-:W-:Y:S01]  /*217e0*/  ENDCOLLECTIVE ;  /* 0x000000000000791b */ /* 0x003fe20003800000 */
.L_x_4140:
[----:B------:R-:W-:Y:S01]  /*217f0*/  MOV R13, R0 ;  /* 0x00000000000d7202 */ /* 0x000fe20000000f00 */
[----:B------:R-:W-:Y:S02]  /*21800*/  IMAD.MOV.U32 R12, RZ, RZ, 0x1 ;  /* 0x00000001ff0c7424 */ /* 0x000fe400078e00ff */
[----:B------:R-:W-:-:S07]  /*21810*/  IMAD.MOV.U32 R3, RZ, RZ, R14 ;  /* 0x000000ffff037224 */ /* 0x000fce00078e000e */
[----:B------:R-:W-:Y:S05]  /*21820*/  WARPSYNC.COLLECTIVE R15, `(.L_x_4141) ;  /* 0x000000000f087348 */ /* 0x000fea0003c00000 */
[----:B------:R0:W1:Y:S02]  /*21830*/  SHFL.IDX P6, R14, R13, R12, R11 ;  /* 0x0000000c0d0e7389 */ /* 0x00006400000c000b */
[----:B01----:R-:W-:Y:S01]  /*21840*/  ENDCOLLECTIVE ;  /* 0x000000000000791b */ /* 0x003fe20003800000 */
.L_x_4141:
[----:B------:R-:W-:-:S04]  /*21850*/  @P0 LEA R3, P1, R33, R3, 0x1 ;  /* 0x0000000321030211 */ /* 0x000fc800078208ff */
[----:B------:R-:W-:Y:S02]  /*21860*/  @P0 IADD3.X R2, RZ, R2, RZ, P1, !PT ;  /* 0x00000002ff020210 */ /* 0x000fe40000ffe4ff */
[----:B------:R-:W-:Y:S02]  /*21870*/  ISETP.GE.AND P1, PT, R6, 0x11, PT ;  /* 0x000000110600780c */ /* 0x000fe40003f26270 */
        /* <DEDUP_REMOVED lines=10> */
[----:B0-----:R-:W-:-:S07]  /*21920*/  MOV R2, R14 ;  /* 0x0000000e00027202 */ /* 0x001fce0000000f00 */
[----:B------:R-:W-:Y:S05]  /*21930*/  WARPSYNC.COLLECTIVE R15, `(.L_x_4142) ;  /* 0x000000000f087348 */ /* 0x000fea0003c00000 */
[----:B------:R0:W1:Y:S02]  /*21940*/  SHFL.IDX P6, R14, R13, R12, R11 ;  /* 0x0000000c0d0e7389 */ /* 0x00006400000c000b */
[----:B01----:R-:W-:Y:S01]  /*21950*/  ENDCOLLECTIVE ;  /* 0x000000000000791b */ /* 0x003fe20003800000 */
.L_x_4142:
[----:B------:R-:W-:Y:S01]  /*21960*/  @P1 LEA R8, R5, R22, 0x1 ;  /* 0x0000001605081211 */ /* 0x000fe200078e08ff */
[----:B------:R-:W-:Y:S01]  /*21970*/  IMAD.MOV.U32 R13, RZ, RZ, R0 ;  /* 0x000000ffff0d7224 */ /* 0x000fe200078e0000 */
[----:B------:R-:W-:Y:S02]  /*21980*/  MOV R12, 0x2 ;  /* 0x00000002000c7802 */ /* 0x000fe40000000f00 */
[----:B------:R-:W-:-:S07]  /*21990*/  MOV R3, R14 ;  /* 0x0000000e00037202 */ /* 0x000fce0000000f00 */
[----:B------:R-:W-:Y:S05]  /*219a0*/  WARPSYNC.COLLECTIVE R15, `(.L_x_4143) ;  /* 0x000000000f087348 */ /* 0x000fea0003c00000 */
[----:B------:R0:W1:Y:S02]  /*219b0*/  SHFL.IDX P6, R14, R13, R12, R11 ;  /* 0x0000000c0d0e7389 */ /* 0x00006400000c000b */
[----:B01----:R-:W-:Y:S01]  /*219c0*/  ENDCOLLECTIVE ;  /* 0x000000000000791b */ /* 0x003fe20003800000 */
.L_x_4143:
        /* <DEDUP_REMOVED lines=17> */
.L_x_4144:
[----:B------:R-:W-:Y:S01]  /*21ae0*/  @P1 IMAD R8, R5, 0x2, R22 ;  /* 0x0000000205081824 */ /* 0x000fe200078e0216 */
[----:B------:R-:W-:Y:S01]  /*21af0*/  MOV R13, R0 ;  /* 0x00000000000d7202 */ /* 0x000fe20000000f00 */
[----:B------:R-:W-:Y:S02]  /*21b00*/  IMAD.MOV.U32 R12, RZ, RZ, 0x3 ;  /* 0x00000003ff0c7424 */ /* 0x000fe400078e00ff */
[----:B------:R-:W-:-:S07]  /*21b10*/  IMAD.MOV.U32 R3, RZ, RZ, R14 ;  /* 0x000000ffff037224 */ /* 0x000fce00078e000e */
[----:B------:R-:W-:Y:S05]  /*21b20*/  WARPSYNC.COLLECTIVE R15, `(.L_x_4145) ;  /* 0x000000000f087348 */ /* 0x000fea0003c00000 */
[----:B------:R0:W1:Y:S02]  /*21b30*/  SHFL.IDX P6, R14, R13, R12, R11 ;  /* 0x0000000c0d0e7389 */ /* 0x00006400000c000b */
[----:B01----:R-:W-:Y:S01]  /*21b40*/  ENDCOLLECTIVE ;  /* 0x000000000000791b */ /* 0x003fe20003800000 */
.L_x_4145:
        /* <DEDUP_REMOVED lines=17> */
.L_x_4146:
[----:B------:R-:W-:Y:S01]  /*21c60*/  @P1 LEA R8, R5, R22, 0x1 ;  /* 0x0000001605081211 */ /* 0x000fe200078e08ff */
[----:B------:R-:W-:Y:S01]  /*21c70*/  IMAD.MOV.U32 R13, RZ, RZ, R0 ;  /* 0x000000ffff0d7224 */ /* 0x000fe200078e0000 */
[----:B------:R-:W-:Y:S02]  /*21c80*/  MOV R12, 0x4 ;  /* 0x00000004000c7802 */ /* 0x000fe40000000f00 */
[----:B------:R-:W-:-:S07]  /*21c90*/  MOV R3, R14 ;  /* 0x0000000e00037202 */ /* 0x000fce0000000f00 */
[----:B------:R-:W-:Y:S05]  /*21ca0*/  WARPSYNC.COLLECTIVE R15, `(.L_x_4147) ;  /* 0x000000000f087348 */ /* 0x000fea0003c00000 */
[----:B------:R0:W1:Y:S02]  /*21cb0*/  SHFL.IDX P6, R14, R13, R12, R11 ;  /* 0x0000000c0d0e7389 */ /* 0x00006400000c000b */
[----:B01----:R-:W-:Y:S01]  /*21cc0*/  ENDCOLLECTIVE ;  /* 0x000000000000791b */ /* 0x003fe20003800000 */
.L_x_4147:
        /* <DEDUP_REMOVED lines=17> */
.L_x_4148:
[----:B------:R-:W-:Y:S01]  /*21de0*/  @P1 IMAD R8, R5, 0x2, R22 ;  /* 0x0000000205081824 */ /* 0x000fe200078e0216 */
[----:B------:R-:W-:Y:S01]  /*21df0*/  MOV R13, R0 ;  /* 0x00000000000d7202 */ /* 0x000fe20000000f00 */
[----:B------:R-:W-:Y:S02]  /*21e00*/  IMAD.MOV.U32 R12, RZ, RZ, 0x5 ;  /* 0x00000005ff0c7424 */ /* 0x000fe400078e00ff */
[----:B------:R-:W-:-:S07]  /*21e10*/  IMAD.MOV.U32 R3, RZ, RZ, R14 ;  /* 0x000000ffff037224 */ /* 0x000fce00078e000e */
[----:B------:R-:W-:Y:S05]  /*21e20*/  WARPSYNC.COLLECTIVE R15, `(.L_x_4149) ;  /* 0x000000000f087348 */ /* 0x000fea0003c00000 */
[----:B------:R0:W1:Y:S02]  /*21e30*/  SHFL.IDX P6, R14, R13, R12, R11 ;  /* 0x0000000c0d0e7389 */ /* 0x00006400000c000b */
[----:B01----:R-:W-:Y:S01]  /*21e40*/  ENDCOLLECTIVE ;  /* 0x000000000000791b */ /* 0x003fe20003800000 */
.L_x_4149:
        /* <DEDUP_REMOVED lines=14> */
.L_x_4150:
[----:B------:R-:W-:Y:S01]  /*21f30*/  @!PT LDS RZ, [RZ] ;  /* 0x00000000fffff984 */ /* 0x000fe20000000800 */
[----:B------:R-:W-:Y:S01]  /*21f40*/  @!PT LDS RZ, [RZ] ;  /* 0x00000000fffff984 */ /* 0x000fe20000000800 */
[----:B------:R-:W-:Y:S01]  /*21f50*/  @!PT LDS RZ, [RZ] ;  /* 0x00000000fffff984 */ /* 0x000fe20000000800 */
[----:B------:R-:W-:Y:S04]  /*21f60*/  @P1 LDGSTS.E.BYPASS.LTC128B.128 [R8+0x23400], desc[UR56][R2.64+0x80], !P3 ;  /* 0x2340008002081fae */ /* 0x000fe8000d901d78 */
[----:B------:R0:W-:Y:S02]  /*21f70*/  @P1 LDGSTS.E.BYPASS.LTC128B.128 [R8+0x26400], desc[UR56][R2.64+0x100], !P2 ;  /* 0x2640010002081fae */ /* 0x0001e4000d101d78 */
[----:B0-----:R-:W-:Y:S01]  /*21f80*/  MOV R2, R14 ;  /* 0x0000000e00027202 */ /* 0x001fe20000000f00 */
[----:B------:R-:W-:Y:S06]  /*21f90*/  BRA `(.L_x_4151) ;  /* 0xffffffb000207947 */ /* 0x000fec000383ffff */
.L_x_4028:
[----:B------:R-:W-:Y:S01]  /*21fa0*/  IMAD.MOV.U32 R13, RZ, RZ, R5 ;  /* 0x000000ffff0d7224 */ /* 0x000fe200078e0005 */
[----:B------:R-:W-:Y:S01]  /*21fb0*/  MOV R12, RZ ;  /* 0x000000ff000c7202 */ /* 0x000fe20000000f00 */
[----:B------:R-:W-:Y:S01]  /*21fc0*/  IMAD.MOV.U32 R11, RZ, RZ, 0x181f ;  /* 0x0000181fff0b7424 */ /* 0x000fe200078e00ff */
[----:B------:R-:W-:Y:S01]  /*21fd0*/  MOV R15, 0xffffffff ;  /* 0xffffffff000f7802 */ /* 0x000fe20000000f00 */
[----:B-----5:R-:W-:Y:S02]  /*21fe0*/  IMAD R6, R17, R8, RZ ;  /* 0x0000000811067224 */ /* 0x020fe400078e02ff */
[----:B------:R-:W-:-:S07]  /*21ff0*/  IMAD.IADD R4, R10, 0x1, R4 ;  /* 0x000000010a047824 */ /* 0x000fce00078e0204 */
[----:B------:R-:W-:Y:S05]  /*22000*/  WARPSYNC.COLLECTIVE R15, `(.L_x_4152) ;  /* 0x000000000f087348 */ /* 0x000fea0003c00000 */
[----:B------:R0:W1:Y:S02]  /*22010*/  SHFL.IDX P6, R14, R13, R12, R11 ;  /* 0x0000000c0d0e7389 */ /* 0x00006400000c000b */
[----:B01----:R-:W-:Y:S01]  /*22020*/  ENDCOLLECTIVE ;  /* 0x000000000000791b */ /* 0x003fe20003800000 */
.L_x_4152:
[C---:B------:R-:W-:Y:S02]  /*22030*/  ISETP.GE.AND P1, PT, R4.reuse, R6, PT ;  /* 0x000000060400720c */ /* 0x040fe40003f26270 */
[----:B------:R-:W-:Y:S02]  /*22040*/  IADD3 R7, R4, 0x10, RZ ;  /* 0x0000001004077810 */ /* 0x000fe40007ffe0ff */
[----:B------:R-:W-:Y:S01]  /*22050*/  MOV R13, R0 ;  /* 0x00000000000d7202 */ /* 0x000fe20000000f00 */
[----:B------:R-:W-:-:S08]  /*22060*/  IMAD.MOV.U32 R2, RZ, RZ, R14 ;  /* 0x000000ffff027224 */ /* 0x000fd000078e000e */
[----:B------:R-:W-:Y:S05]  /*22070*/  WARPSYNC.COLLECTIVE R15, `(.L_x_4153) ;  /* 0x000000000f087348 */ /* 0x000fea0003c00000 */
[----:B------:R0:W1:Y:S02]  /*22080*/  SHFL.IDX P6, R14, R13, R12, R11 ;  /* 0x0000000c0d0e7389 */ /* 0x00006400000c000b */
[----:B01----:R-:W-:Y:S01]  /*22090*/  ENDCOLLECTIVE ;  /* 0x000000000000791b */ /* 0x003fe20003800000 */
.L_x_4153:
        /* <DEDUP_REMOVED lines=8> */
.L_x_4154:
[----:B------:R-:W-:Y:S01]  /*22120*/  @!PT LDS RZ, [RZ] ;  /* 0x00000000fffff984 */ /* 0x000fe20000000800 */
[----:B------:R-:W-:Y:S01]  /*22130*/  @!PT LDS RZ, [RZ] ;  /* 0x00000000fffff984 */ /* 0x000fe20000000800 */
[----:B------:R-:W-:Y:S01]  /*22140*/  @!PT LDS RZ, [RZ] ;  /* 0x00000000fffff984 */ /* 0x000fe20000000800 */
[----:B------:R-:W-:Y:S04]  /*22150*/  @!P1 LDGSTS.E.BYPASS.LTC128B.128 [R9+0x12400], desc[UR56][R2.64], !P3 ;  /* 0x1240000002099fae */ /* 0x000fe8000d901d78 */
[----:B------:R-:W-:Y:S04]  /*22160*/  @!P1 LDGSTS.E.BYPASS.LTC128B.128 [R9+0x16400], desc[UR56][R2.64+0x80], !P2 ;  /* 0x1640008002099fae */ /* 0x000fe8000d101d78 */
[----:B------:R0:W-:Y:S01]  /*22170*/  @!P1 LDGSTS.E.BYPASS.LTC128B.128 [R9+0x1a400], desc[UR56][R2.64+0x100], !P0 ;  /* 0x1a40010002099fae */ /* 0x0001e2000c101d78 */
[----:B------:R-:W-:Y:S02]  /*22180*/  ISETP.GE.AND P1, PT, R7, R6, PT ;  /* 0x000000060700720c */ /* 0x000fe40003f26270 */
[----:B------:R-:W-:Y:S01]  /*22190*/  MOV R13, R0 ;  /* 0x00000000000d7202 */ /* 0x000fe20000000f00 */
[----:B0-----:R-:W-:-:S10]  /*221a0*/  IMAD.MOV.U32 R2, RZ, RZ, R14 ;  /* 0x000000ffff027224 */ /* 0x001fd400078e000e */
[----:B------:R-:W-:Y:S05]  /*221b0*/  WARPSYNC.COLLECTIVE R15, `(.L_x_4155) ;  /* 0x000000000f087348 */ /* 0x000fea0003c00000 */
[----:B------:R0:W1:Y:S02]  /*221c0*/  SHFL.IDX P6, R14, R13, R12, R11 ;  /* 0x0000000c0d0e7389 */ /* 0x00006400000c000b */
[----:B01----:R-:W-:Y:S01]  /*221d0*/  ENDCOLLECTIVE ;  /* 0x000000000000791b */ /* 0x003fe20003800000 */
.L_x_4155:
        /* <DEDUP_REMOVED lines=8> */
.L_x_4156:
[----:B------:R-:W-:Y:S01]  /*22260*/  @!P1 IMAD.MOV.U32 R3, RZ, RZ, R7 ;  /* 0x000000ffff039224 */ /* 0x000fe200078e0007 */
[----:B------:R-:W-:-:S04]  /*22270*/  IADD3 R7, R4, 0x20, RZ ;  /* 0x0000002004077810 */ /* 0x000fc80007ffe0ff */
[----:B------:R-:W-:Y:S01]  /*22280*/  @!PT LDS RZ, [RZ] ;  /* 0x00000000fffff984 */ /* 0x000fe20000000800 */
[----:B------:R-:W-:Y:S01]  /*22290*/  @!PT LDS RZ, [RZ] ;  /* 0x00000000fffff984 */ /* 0x000fe20000000800 */
[----:B------:R-:W-:Y:S01]  /*222a0*/  @!PT LDS RZ, [RZ] ;  /* 0x00000000fffff984 */ /* 0x000fe20000000800 */
[----:B------:R-:W-:Y:S04]  /*222b0*/  @!P1 LDGSTS.E.BYPASS.LTC128B.128 [R9+0x12c00], desc[UR56][R2.64], !P3 ;  /* 0x12c0000002099fae */ /* 0x000fe8000d901d78 */
[----:B------:R-:W-:Y:S01]  /*222c0*/  @!P1 LDGSTS.E.BYPASS.LTC128B.128 [R9+0x16c00], desc[UR56][R2.64+0x80], !P2 ;  /* 0x16c0008002099fae */ /* 0x000fe2000d101d78 */
[----:B------:R-:W-:-:S03]  /*222d0*/  MOV R13, R0 ;  /* 0x00000000000d7202 */ /* 0x000fc60000000f00 */
[----:B------:R0:W-:Y:S01]  /*222e0*/  @!P1 LDGSTS.E.BYPASS.LTC128B.128 [R9+0x1ac00], desc[UR56][R2.64+0x100], !P0 ;  /* 0x1ac0010002099fae */ /* 0x0001e2000c101d78 */
[----:B------:R-:W-:Y:S01]  /*222f0*/  ISETP.GE.AND P1, PT, R7, R6, PT ;  /* 0x000000060700720c */ /* 0x000fe20003f26270 */
[----:B0-----:R-:W-:-:S12]  /*22300*/  IMAD.MOV.U32 R2, RZ, RZ, R14 ;  /* 0x000000ffff027224 */ /* 0x001fd800078e000e */
[----:B------:R-:W-:Y:S05]  /*22310*/  WARPSYNC.COLLECTIVE R15, `(.L_x_4157) ;  /* 0x000000000f087348 */ /* 0x000fea0003c00000 */
[----:B------:R0:W1:Y:S02]  /*22320*/  SHFL.IDX P6, R14, R13, R12, R11 ;  /* 0x0000000c0d0e7389 */ /* 0x00006400000c000b */
[----:B01----:R-:W-:Y:S01]  /*22330*/  ENDCOLLECTIVE ;  /* 0x000000000000791b */ /* 0x003fe20003800000 */
.L_x_4157:
        /* <DEDUP_REMOVED lines=8> */
.L_x_4158:
        /* <DEDUP_REMOVED lines=14> */
.L_x_4159:
        /* <DEDUP_REMOVED lines=8> */
.L_x_4160:
        /* <DEDUP_REMOVED lines=14> */
.L_x_4161:
        /* <DEDUP_REMOVED lines=8> */
.L_x_4162:
        /* <DEDUP_REMOVED lines=14> */
.L_x_4163:
        /* <DEDUP_REMOVED lines=8> */
.L_x_4164:
        /* <DEDUP_REMOVED lines=14> */
.L_x_4165:
[----:B------:R-:W-:Y:S01]  /*228c0*/  MOV R13, R5 ;  /* 0x00000005000d7202 */ /* 0x000fe20000000f00 */
[----:B------:R-:W-:Y:S01]  /*228d0*/  IMAD.MOV.U32 R12, RZ, RZ, 0x7 ;  /* 0x00000007ff0c7424 */ /* 0x000fe200078e00ff */
[----:B------:R-:W-:-:S05]  /*228e0*/  @!P1 LEA R14, P4, R33, R14, 0x1 ;  /* 0x0000000e210e9211 */ /* 0x000fca00078808ff */
[----:B------:R-:W-:Y:S01]  /*228f0*/  @!P1 IMAD.X R7, RZ, RZ, R2, P4 ;  /* 0x000000ffff079224 */ /* 0x000fe200020e0602 */
[----:B------:R-:W-:-:S07]  /*22900*/  @!P1 MOV R2, R14 ;  /* 0x0000000e00029202 */ /* 0x000fce0000000f00 */
[----:B------:R-:W-:Y:S05]  /*22910*/  WARPSYNC.COLLECTIVE R15, `(.L_x_4166) ;  /* 0x000000000f087348 */ /* 0x000fea0003c00000 */
[----:B------:R0:W1:Y:S02]  /*22920*/  SHFL.IDX P6, R14, R13, R12, R11 ;  /* 0x0000000c0d0e7389 */ /* 0x00006400000c000b */
[----:B01----:R-:W-:Y:S01]  /*22930*/  ENDCOLLECTIVE ;  /* 0x000000000000791b */ /* 0x003fe20003800000 */
.L_x_4166:
        /* <DEDUP_REMOVED lines=12> */
.L_x_4167:
[----:B------:R-:W-:Y:S05]  /*22a00*/  BRA `(.L_x_4168) ;  /* 0xffffffb000947947 */ /* 0x000fea000383ffff */
.L_x_4033:
[----:B0-----:R0:W1:Y:S02]  /*22a10*/  SYNCS.PHASECHK.TRANS64.TRYWAIT P0, [R22+URZ+0x30820], R3 ;  /* 0x03082003160075a7 */ /* 0x001064000800017f */
[----:B-1----:R-:W-:Y:S05]  /*22a20*/  @!P0 NANOSLEEP.SYNCS 0x989680 ;  /* 0x009896800000895d */ /* 0x002fea0003900000 */
[----:B------:R-:W1:Y:S02]  /*22a30*/  @!P0 SYNCS.PHASECHK.TRANS64 P0, [R22+URZ+0x30820], R3 ;  /* 0x03082003160085a7 */ /* 0x000e64000800007f */
[----:B-1----:R-:W-:Y:S05]  /*22a40*/  @!P0 BRA `(.L_x_4033) ;  /* 0xfffffffc00f08947 */ /* 0x002fea000383ffff */
[----:B------:R-:W-:Y:S05]  /*22a50*/  BRA `(.L_x_4169) ;  /* 0xffffffb400047947 */ /* 0x000fea000383ffff */
.L_x_4038:
[----:B0-----:R0:W1:Y:S02]  /*22a60*/  SYNCS.PHASECHK.TRANS64.TRYWAIT P0, [R7+URZ+0x30840], R2 ;  /* 0x03084002070075a7 */ /* 0x001064000800017f */
[----:B-1----:R-:W-:Y:S05]  /*22a70*/  @!P0 NANOSLEEP.SYNCS 0x989680 ;  /* 0x009896800000895d */ /* 0x002fea0003900000 */
[----:B------:R-:W1:Y:S02]  /*22a80*/  @!P0 SYNCS.PHASECHK.TRANS64 P0, [R7+URZ+0x30840], R2 ;  /* 0x03084002070085a7 */ /* 0x000e64000800007f */
[----:B-1----:R-:W-:Y:S05]  /*22a90*/  @!P0 BRA `(.L_x_4038) ;  /* 0xfffffffc00f08947 */ /* 0x002fea000383ffff */
[----:B------:R-:W-:Y:S05]  /*22aa0*/  BRA `(.L_x_4170) ;  /* 0xffffffb400e87947 */ /* 0x000fea000383ffff */
.L_x_4039:
        /* <DEDUP_REMOVED lines=8> */
.L_x_4172:
[----:B------:R-:W-:Y:S05]  /*22b30*/  BSYNC B1 ;  /* 0x0000000000017941 */ /* 0x000fea0003800000 */
.L_x_4171:
[----:B------:R0:W-:Y:S04]  /*22b40*/  STL [R1+0x88], R0 ;  /* 0x0000880001007387 */ /* 0x0001e80000100800 */
[----:B0-----:R0:W5:Y:S01]  /*22b50*/  LDL.LU R0, [R1] ;  /* 0x0000000001007983 */ /* 0x0011620000300800 */
[----:B------:R-:W-:Y:S01]  /*22b60*/  IMAD.MOV.U32 R13, RZ, RZ, R8 ;  /* 0x000000ffff0d7224 */ /* 0x000fe200078e0008 */
[----:B------:R-:W-:Y:S01]  /*22b70*/  MOV R12, RZ ;  /* 0x000000ff000c7202 */ /* 0x000fe20000000f00 */
[----:B------:R-:W-:Y:S01]  /*22b80*/  IMAD.MOV.U32 R11, RZ, RZ, 0x181f ;  /* 0x0000181fff0b7424 */ /* 0x000fe200078e00ff */
[----:B------:R-:W-:Y:S02]  /*22b90*/  MOV R15, 0xffffffff ;  /* 0xffffffff000f7802 */ /* 0x000fe40000000f00 */
[----:B------:R-:W-:-:S02]  /*22ba0*/  MOV R3, R14 ;  /* 0x0000000e00037202 */ /* 0x000fc40000000f00 */
[----:B0-----:R-:W-:-:S07]  /*22bb0*/  SHF.L.U32 R4, R33, 0x1, RZ ;  /* 0x0000000121047819 */ /* 0x001fce00000006ff */
[----:B-----5:R-:W-:Y:S05]  /*22bc0*/  WARPSYNC.COLLECTIVE R15, `(.L_x_4173) ;  /* 0x000000000f087348 */ /* 0x020fea0003c00000 */
[----:B------:R0:W1:Y:S02]  /*22bd0*/  SHFL.IDX P6, R14, R13, R12, R11 ;  /* 0x0000000c0d0e7389 */ /* 0x00006400000c000b */
[----:B01---5:R-:W-:Y:S01]  /*22be0*/  ENDCOLLECTIVE ;  /* 0x000000000000791b */ /* 0x023fe20003800000 */
.L_x_4173:
[----:B------:R-:W-:Y:S01]  /*22bf0*/  LEA R5, R5, R22, 0x1 ;  /* 0x0000001605057211 */ /* 0x000fe200078e08ff */
[----:B------:R-:W-:Y:S01]  /*22c00*/  IMAD.MOV.U32 R13, RZ, RZ, R6 ;  /* 0x000000ffff0d7224 */ /* 0x000fe200078e0006 */
[----:B------:R-:W-:Y:S01]  /*22c10*/  MOV R12, 0x1 ;  /* 0x00000001000c7802 */ /* 0x000fe20000000f00 */
[----:B------:R-:W-:-:S07]  /*22c20*/  IMAD.MOV.U32 R2, RZ, RZ, R14 ;  /* 0x000000ffff027224 */ /* 0x000fce00078e000e */
[----:B------:R-:W-:Y:S05]  /*22c30*/  WARPSYNC.COLLECTIVE R15, `(.L_x_4174) ;  /* 0x000000000f087348 */ /* 0x000fea0003c00000 */
[----:B------:R0:W1:Y:S02]  /*22c40*/  SHFL.IDX P6, R14, R13, R12, R11 ;  /* 0x0000000c0d0e7389 */ /* 0x00006400000c000b */
[----:B01----:R-:W-:Y:S01]  /*22c50*/  ENDCOLLECTIVE ;  /* 0x000000000000791b */ /* 0x003fe20003800000 */
.L_x_4174:
[----:B------:R-:W-:-:S05]  /*22c60*/  IADD3 R2, P0, R2, R4, RZ ;  /* 0x0000000402027210 */ /* 0x000fca0007f1e0ff */
[----:B------:R-:W-:Y:S01]  /*22c70*/  IMAD.X R3, RZ, RZ, R3, P0 ;  /* 0x000000ffff037224 */ /* 0x000fe200000e0603 */
[----:B------:R-:W-:Y:S02]  /*22c80*/  MOV R13, R8 ;  /* 0x00000008000d7202 */ /* 0x000fe40000000f00 */
[----:B------:R-:W-:-:S04]  /*22c90*/  LOP3.LUT R0, R0, 0xffffffbf, RZ, 0xc0, !PT ;  /* 0xffffffbf00007812 */ /* 0x000fc800078ec0ff */
[----:B------:R-:W-:-:S04]  /*22ca0*/  @P1 LOP3.LUT R0, R0, 0x40, RZ, 0xfc, !PT ;  /* 0x0000004000001812 */ /* 0x000fc800078efcff */
[----:B------:R-:W-:Y:S01]  /*22cb0*/  LOP3.LUT P1, RZ, R0, 0x4, RZ, 0xc0, !PT ;  /* 0x0000000400ff7812 */ /* 0x000fe2000782c0ff */
[----:B------:R0:W-:-:S12]  /*22cc0*/  STL [R1], R0 ;  /* 0x0000000001007387 */ /* 0x0001d80000100800 */
[----:B------:R-:W-:Y:S01]  /*22cd0*/  @!PT LDS RZ, [RZ] ;  /* 0x00000000fffff984 */ /* 0x000fe20000000800 */
[----:B------:R-:W-:Y:S01]  /*22ce0*/  @!PT LDS RZ, [RZ] ;  /* 0x00000000fffff984 */ /* 0x000fe20000000800 */
[----:B------:R-:W-:Y:S01]  /*22cf0*/  @!PT LDS RZ, [RZ] ;  /* 0x00000000fffff984 */ /* 0x000fe20000000800 */
[----:B------:R-:W-:Y:S04]  /*22d00*/  LDGSTS.E.BYPASS.LTC128B.128 [R5+0x1e400], desc[UR56][R2.64], !P1 ;  /* 0x1e40000002057fae */ /* 0x000fe8000c901d78 */
[----:B------:R-:W-:Y:S04]  /*22d10*/  LDGSTS.E.BYPASS.LTC128B.128 [R5+0x21400], desc[UR56][R2.64+0x80], !P5 ;  /* 0x2140008002057fae */ /* 0x000fe8000e901d78 */
[----:B------:R1:W-:Y:S02]  /*22d20*/  LDGSTS.E.BYPASS.LTC128B.128 [R5+0x24400], desc[UR56][R2.64+0x100], !P4 ;  /* 0x2440010002057fae */ /* 0x0003e4000e101d78 */
[----:B01----:R-:W-:-:S07]  /*22d30*/  IMAD.MOV.U32 R3, RZ, RZ, R14 ;  /* 0x000000ffff037224 */ /* 0x003fce00078e000e */
[----:B------:R-:W-:Y:S05]  /*22d40*/  WARPSYNC.COLLECTIVE R15, `(.L_x_4175) ;  /* 0x000000000f087348 */ /* 0x000fea0003c00000 */
[----:B------:R0:W1:Y:S02]  /*22d50*/  SHFL.IDX P6, R14, R13, R12, R11 ;  /* 0x0000000c0d0e7389 */ /* 0x00006400000c000b */
[----:B01----:R-:W-:Y:S01]  /*22d60*/  ENDCOLLECTIVE ;  /* 0x000000000000791b */ /* 0x003fe20003800000 */
.L_x_4175:
[----:B------:R-:W-:Y:S01]  /*22d70*/  IMAD.MOV.U32 R13, RZ, RZ, R6 ;  /* 0x000000ffff0d7224 */ /* 0x000fe200078e0006 */
[----:B------:R-:W-:Y:S01]  /*22d80*/  MOV R12, 0x2 ;  /* 0x00000002000c7802 */ /* 0x000fe20000000f00 */
[----:B------:R-:W-:-:S07]  /*22d90*/  IMAD.MOV.U32 R2, RZ, RZ, R14 ;  /* 0x000000ffff027224 */ /* 0x000fce00078e000e */
[----:B------:R-:W-:Y:S05]  /*22da0*/  WARPSYNC.COLLECTIVE R15, `(.L_x_4176) ;  /* 0x000000000f087348 */ /* 0x000fea0003c00000 */
[----:B------:R0:W1:Y:S02]  /*22db0*/  SHFL.IDX P6, R14, R13, R12, R11 ;  /* 0x0000000c0d0e7389 */ /* 0x00006400000c000b */
[----:B01----:R-:W-:Y:S01]  /*22dc0*/  ENDCOLLECTIVE ;  /* 0x000000000000791b */ /* 0x003fe20003800000 */
.L_x_4176:
        /* <DEDUP_REMOVED lines=13> */
.L_x_4177:
[----:B------:R-:W-:Y:S01]  /*22ea0*/  IMAD.MOV.U32 R13, RZ, RZ, R6 ;  /* 0x000000ffff0d7224 */ /* 0x000fe200078e0006 */
[----:B------:R-:W-:Y:S01]  /*22eb0*/  MOV R12, 0x3 ;  /* 0x00000003000c7802 */ /* 0x000fe20000000f00 */
[----:B------:R-:W-:-:S07]  /*22ec0*/  IMAD.MOV.U32 R2, RZ, RZ, R14 ;  /* 0x000000ffff027224 */ /* 0x000fce00078e000e */
[----:B------:R-:W-:Y:S05]  /*22ed0*/  WARPSYNC.COLLECTIVE R15, `(.L_x_4178) ;  /* 0x000000000f087348 */ /* 0x000fea0003c00000 */
[----:B------:R0:W1:Y:S02]  /*22ee0*/  SHFL.IDX P6, R14, R13, R12, R11 ;  /* 0x0000000c0d0e7389 */ /* 0x00006400000c000b */
[----:B01----:R-:W-:Y:S01]  /*22ef0*/  ENDCOLLECTIVE ;  /* 0x000000000000791b */ /* 0x003fe20003800000 */
.L_x_4178:
        /* <DEDUP_REMOVED lines=13> */
.L_x_4179:
[----:B------:R-:W-:Y:S01]  /*22fd0*/  IMAD.MOV.U32 R13, RZ, RZ, R6 ;  /* 0x000000ffff0d7224 */ /* 0x000fe200078e0006 */
[----:B------:R-:W-:Y:S01]  /*22fe0*/  MOV R12, 0x4 ;  /* 0x00000004000c7802 */ /* 0x000fe20000000f00 */
[----:B------:R-:W-:-:S07]  /*22ff0*/  IMAD.MOV.U32 R2, RZ, RZ, R14 ;  /* 0x000000ffff027224 */ /* 0x000fce00078e000e */
[----:B------:R-:W-:Y:S05]  /*23000*/  WARPSYNC.COLLECTIVE R15, `(.L_x_4180) ;  /* 0x000000000f087348 */ /* 0x000fea0003c00000 */
[----:B------:R0:W1:Y:S02]  /*23010*/  SHFL.IDX P6, R14, R13, R12, R11 ;  /* 0x0000000c0d0e7389 */ /* 0x00006400000c000b */
[----:B01----:R-:W-:Y:S01]  /*23020*/  ENDCOLLECTIVE ;  /* 0x000000000000791b */ /* 0x003fe20003800000 */
.L_x_4180:
        /* <DEDUP_REMOVED lines=13> */
.L_x_4181:
        /* <DEDUP_REMOVED lines=8> */
[----:B------:R0:W5:Y:S01]  /*23180*/  LDL.LU R0, [R1+0x88] ;  /* 0x0000880001007983 */ /* 0x0001620000300800 */
[----:B------:R-:W-:Y:S01]  /*23190*/  IMAD.MOV.U32 R13, RZ, RZ, R6 ;  /* 0x000000ffff0d7224 */ /* 0x000fe200078e0006 */
[----:B------:R-:W-:Y:S02]  /*231a0*/  MOV R12, 0x5 ;  /* 0x00000005000c7802 */ /* 0x000fe40000000f00 */
[----:B------:R0:W-:Y:S06]  /*231b0*/  LDGSTS.E.BYPASS.LTC128B.128 [R5+0x23400], desc[UR56][R2.64+0x80], !P5 ;  /* 0x2340008002057fae */ /* 0x0001ec000e901d78 */
[----:B0----5:R-:W-:Y:S05]  /*231c0*/  WARPSYNC.COLLECTIVE R15, `(.L_x_4182) ;  /* 0x000000000f087348 */ /* 0x021fea0003c00000 */
[----:B------:R1:W2:Y:S02]  /*231d0*/  SHFL.IDX P6, R14, R13, R12, R11 ;  /* 0x0000000c0d0e7389 */ /* 0x0002a400000c000b */
[----:B012--5:R-:W-:Y:S01]  /*231e0*/  ENDCOLLECTIVE ;  /* 0x000000000000791b */ /* 0x027fe20003800000 */
.L_x_4182:
[----:B------:R-:W-:Y:S01]  /*231f0*/  @!PT LDS RZ, [RZ] ;  /* 0x00000000fffff984 */ /* 0x000fe20000000800 */
[----:B------:R-:W-:Y:S01]  /*23200*/  @!PT LDS RZ, [RZ] ;  /* 0x00000000fffff984 */ /* 0x000fe20000000800 */
[----:B------:R-:W-:Y:S01]  /*23210*/  @!PT LDS RZ, [RZ] ;  /* 0x00000000fffff984 */ /* 0x000fe20000000800 */
[----:B------:R0:W-:Y:S01]  /*23220*/  LDGSTS.E.BYPASS.LTC128B.128 [R5+0x26400], desc[UR56][R2.64+0x100], !P4 ;  /* 0x2640010002057fae */ /* 0x0001e2000e101d78 */
[----:B------:R-:W-:Y:S01]  /*23230*/  MOV R13, R8 ;  /* 0x00000008000d7202 */ /* 0x000fe20000000f00 */
[----:B------:R-:W-:-:S07]  /*23240*/  IMAD.MOV.U32 R34, RZ, RZ, R14 ;  /* 0x000000ffff227224 */ /* 0x000fce00078e000e */
[----:B0-----:R-:W-:Y:S05]  /*23250*/  WARPSYNC.COLLECTIVE R15, `(.L_x_4183) ;  /* 0x000000000f087348 */ /* 0x001fea0003c00000 */
[----:B------:R1:W2:Y:S02]  /*23260*/  SHFL.IDX P6, R14, R13, R12, R11 ;  /* 0x0000000c0d0e7389 */ /* 0x0002a400000c000b */
[----:B012---:R-:W-:Y:S01]  /*23270*/  ENDCOLLECTIVE ;  /* 0x000000000000791b */ /* 0x007fe20003800000 */
.L_x_4183:
[----:B------:R-:W-:Y:S01]  /*23280*/  IMAD.MOV.U32 R2, RZ, RZ, R14 ;  /* 0x000000ffff027224 */ /* 0x000fe200078e000e */
[----:B------:R-:W-:Y:S06]  /*23290*/  BRA `(.L_x_4184) ;  /* 0xffffffb000fc7947 */ /* 0x000fec000383ffff */
.L_x_4044:
[----:B0-----:R0:W2:Y:S02]  /*232a0*/  SYNCS.PHASECHK.TRANS64.TRYWAIT P0, [R6+URZ+0x30860], R2 ;  /* 0x03086002060075a7 */ /* 0x0010a4000800017f */
[----:B--2---:R-:W-:Y:S05]  /*232b0*/  @!P0 NANOSLEEP.SYNCS 0x989680 ;  /* 0x009896800000895d */ /* 0x004fea0003900000 */
[----:B------:R-:W2:Y:S02]  /*232c0*/  @!P0 SYNCS.PHASECHK.TRANS64 P0, [R6+URZ+0x30860], R2 ;  /* 0x03086002060085a7 */ /* 0x000ea4000800007f */
[----:B--2---:R-:W-:Y:S05]  /*232d0*/  @!P0 BRA `(.L_x_4044) ;  /* 0xfffffffc00f08947 */ /* 0x004fea000383ffff */
[----:B------:R-:W-:Y:S05]  /*232e0*/  BRA `(.L_x_4185) ;  /* 0xffffffb400647947 */ /* 0x000fea000383ffff */
.L_x_4045:
        /* <DEDUP_REMOVED lines=8> */
.L_x_4187:
[----:B------:R-:W-:Y:S05]  /*23370*/  BSYNC B1 ;  /* 0x0000000000017941 */ /* 0x000fea0003800000 */
.L_x_4186:
        /* <DEDUP_REMOVED lines=9> */
.L_x_4188:
[----:B------:R-:W-:Y:S01]  /*23410*/  MOV R13, R24 ;  /* 0x00000018000d7202 */ /* 0x000fe20000000f00 */
[----:B------:R-:W-:Y:S02]  /*23420*/  IMAD.MOV.U32 R12, RZ, RZ, 0x1 ;  /* 0x00000001ff0c7424 */ /* 0x000fe400078e00ff */
[----:B------:R-:W-:-:S07]  /*23430*/  IMAD.MOV.U32 R2, RZ, RZ, R14 ;  /* 0x000000ffff027224 */ /* 0x000fce00078e000e */
[----:B------:R-:W-:Y:S05]  /*23440*/  WARPSYNC.COLLECTIVE R15, `(.L_x_4189) ;  /* 0x000000000f087348 */ /* 0x000fea0003c00000 */
[----:B------:R0:W1:Y:S02]  /*23450*/  SHFL.IDX P6, R14, R13, R12, R11 ;  /* 0x0000000c0d0e7389 */ /* 0x00006400000c000b */
[----:B01----:R-:W-:Y:S01]  /*23460*/  ENDCOLLECTIVE ;  /* 0x000000000000791b */ /* 0x003fe20003800000 */
.L_x_4189:
        /* <DEDUP_REMOVED lines=16> */
.L_x_4190:
[----:B------:R-:W-:Y:S01]  /*23570*/  MOV R13, R24 ;  /* 0x00000018000d7202 */ /* 0x000fe20000000f00 */
[----:B------:R-:W-:Y:S01]  /*23580*/  IMAD.MOV.U32 R12, RZ, RZ, 0x2 ;  /* 0x00000002ff0c7424 */ /* 0x000fe200078e00ff */
[----:B------:R-:W-:-:S07]  /*23590*/  MOV R2, R14 ;  /* 0x0000000e00027202 */ /* 0x000fce0000000f00 */
[----:B------:R-:W-:Y:S05]  /*235a0*/  WARPSYNC.COLLECTIVE R15, `(.L_x_4191) ;  /* 0x000000000f087348 */ /* 0x000fea0003c00000 */
[----:B------:R0:W1:Y:S02]  /*235b0*/  SHFL.IDX P6, R14, R13, R12, R11 ;  /* 0x0000000c0d0e7389 */ /* 0x00006400000c000b */
[----:B01----:R-:W-:Y:S01]  /*235c0*/  ENDCOLLECTIVE ;  /* 0x000000000000791b */ /* 0x003fe20003800000 */
.L_x_4191:
        /* <DEDUP_REMOVED lines=16> */
.L_x_4192:
[----:B------:R-:W-:Y:S01]  /*236d0*/  MOV R13, R24 ;  /* 0x00000018000d7202 */ /* 0x000fe20000000f00 */
[----:B------:R-:W-:Y:S01]  /*236e0*/  IMAD.MOV.U32 R12, RZ, RZ, 0x3 ;  /* 0x00000003ff0c7424 */ /* 0x000fe200078e00ff */
[----:B------:R-:W-:-:S07]  /*236f0*/  MOV R2, R14 ;  /* 0x0000000e00027202 */ /* 0x000fce0000000f00 */
[----:B------:R-:W-:Y:S05]  /*23700*/  WARPSYNC.COLLECTIVE R15, `(.L_x_4193) ;  /* 0x000000000f087348 */ /* 0x000fea0003c00000 */
[----:B------:R0:W1:Y:S02]  /*23710*/  SHFL.IDX P6, R14, R13, R12, R11 ;  /* 0x0000000c0d0e7389 */ /* 0x00006400000c000b */
[----:B01----:R-:W-:Y:S01]  /*23720*/  ENDCOLLECTIVE ;  /* 0x000000000000791b */ /* 0x003fe20003800000 */
.L_x_4193:
        /* <DEDUP_REMOVED lines=16> */
.L_x_4194:
[----:B------:R-:W-:Y:S01]  /*23830*/  MOV R13, R24 ;  /* 0x00000018000d7202 */ /* 0x000fe20000000f00 */
[----:B------:R-:W-:Y:S01]  /*23840*/  IMAD.MOV.U32 R12, RZ, RZ, 0x4 ;  /* 0x00000004ff0c7424 */ /* 0x000fe200078e00ff */
[----:B------:R-:W-:-:S07]  /*23850*/  MOV R2, R14 ;  /* 0x0000000e00027202 */ /* 0x000fce0000000f00 */
[----:B------:R-:W-:Y:S05]  /*23860*/  WARPSYNC.COLLECTIVE R15, `(.L_x_4195) ;  /* 0x000000000f087348 */ /* 0x000fea0003c00000 */
[----:B------:R0:W1:Y:S02]  /*23870*/  SHFL.IDX P6, R14, R13, R12, R11 ;  /* 0x0000000c0d0e7389 */ /* 0x00006400000c000b */
[----:B01----:R-:W-:Y:S01]  /*23880*/  ENDCOLLECTIVE ;  /* 0x000000000000791b */ /* 0x003fe20003800000 */
.L_x_4195:
        /* <DEDUP_REMOVED lines=16> */
.L_x_4196:
[----:B------:R-:W-:Y:S01]  /*23990*/  MOV R13, R24 ;  /* 0x00000018000d7202 */ /* 0x000fe20000000f00 */
[----:B------:R-:W-:Y:S01]  /*239a0*/  IMAD.MOV.U32 R12, RZ, RZ, 0x5 ;  /* 0x00000005ff0c7424 */ /* 0x000fe200078e00ff */
[----:B------:R-:W-:-:S07]  /*239b0*/  MOV R2, R14 ;  /* 0x0000000e00027202 */ /* 0x000fce0000000f00 */
[----:B------:R-:W-:Y:S05]  /*239c0*/  WARPSYNC.COLLECTIVE R15, `(.L_x_4197) ;  /* 0x000000000f087348 */ /* 0x000fea0003c00000 */
[----:B------:R0:W1:Y:S02]  /*239d0*/  SHFL.IDX P6, R14, R13, R12, R11 ;  /* 0x0000000c0d0e7389 */ /* 0x00006400000c000b */
[----:B01----:R-:W-:Y:S01]  /*239e0*/  ENDCOLLECTIVE ;  /* 0x000000000000791b */ /* 0x003fe20003800000 */
.L_x_4197:
        /* <DEDUP_REMOVED lines=13> */
.L_x_4198:
[----:B------:R-:W-:Y:S01]  /*23ac0*/  @!PT LDS RZ, [RZ] ;  /* 0x00000000fffff984 */ /* 0x000fe20000000800 */
[----:B------:R-:W-:Y:S01]  /*23ad0*/  @!PT LDS RZ, [RZ] ;  /* 0x00000000fffff984 */ /* 0x000fe20000000800 */
[----:B------:R-:W-:Y:S01]  /*23ae0*/  @!PT LDS RZ, [RZ] ;  /* 0x00000000fffff984 */ /* 0x000fe20000000800 */
[----:B------:R0:W-:Y:S01]  /*23af0*/  LDGSTS.E.BYPASS.LTC128B.128 [R5+0x5400], desc[UR56][R2.64+0x80], !P0 ;  /* 0x0540008002057fae */ /* 0x0001e2000c101d78 */
[----:B------:R-:W-:-:S13]  /*23b00*/  ISETP.LT.OR P0, PT, R7, 0x41, P1 ;  /* 0x000000410700780c */ /* 0x000fda0000f01670 */
[----:B------:R0:W-:Y:S01]  /*23b10*/  LDGSTS.E.BYPASS.LTC128B.128 [R5+0x8400], desc[UR56][R2.64+0x100], !P0 ;  /* 0x0840010002057fae */ /* 0x0001e2000c101d78 */
[----:B------:R-:W-:Y:S05]  /*23b20*/  BRA `(.L_x_4199) ;  /* 0xffffffb000507947 */ /* 0x000fea000383ffff */
.L_x_4053:
[----:B0-----:R0:W1:Y:S02]  /*23b30*/  SYNCS.PHASECHK.TRANS64.TRYWAIT P0, [R0+URZ+0x30860], R3 ;  /* 0x03086003000075a7 */ /* 0x001064000800017f */
[----:B-1----:R-:W-:Y:S05]  /*23b40*/  @!P0 NANOSLEEP.SYNCS 0x989680 ;  /* 0x009896800000895d */ /* 0x002fea0003900000 */
[----:B------:R-:W1:Y:S02]  /*23b50*/  @!P0 SYNCS.PHASECHK.TRANS64 P0, [R0+URZ+0x30860], R3 ;  /* 0x03086003000085a7 */ /* 0x000e64000800007f */
[----:B-1----:R-:W-:Y:S05]  /*23b60*/  @!P0 BRA `(.L_x_4053) ;  /* 0xfffffffc00f08947 */ /* 0x002fea000383ffff */
[----:B------:R-:W-:Y:S05]  /*23b70*/  BRA `(.L_x_4200) ;  /* 0xffffffb400787947 */ /* 0x000fea000383ffff */
.L_x_4054:
[----:B------:R-:W-:Y:S01]  /*23b80*/  BSSY B0, `(.L_x_4201) ;  /* 0x0000008000007945 */ /* 0x000fe20003800000 */
[----:B------:R-:W-:Y:S01]  /*23b90*/  MOV R13, R24 ;  /* 0x00000018000d7202 */ /* 0x000fe20000000f00 */
[----:B------:R-:W-:Y:S01]  /*23ba0*/  IMAD.MOV.U32 R12, RZ, RZ, RZ ;  /* 0x000000ffff0c7224 */ /* 0x000fe200078e00ff */
[----:B------:R-:W-:Y:S01]  /*23bb0*/  MOV R11, 0x181f ;  /* 0x0000181f000b7802 */ /* 0x000fe20000000f00 */
[----:B------:R-:W-:-:S07]  /*23bc0*/  IMAD.MOV.U32 R15, RZ, RZ, -0x1 ;  /* 0xffffffffff0f7424 */ /* 0x000fce00078e00ff */
[----:B0-2---:R-:W-:Y:S05]  /*23bd0*/  WARPSYNC.COLLECTIVE R15, `(.L_x_4202) ;  /* 0x000000000f087348 */ /* 0x005fea0003c00000 */
[----:B--2---:R1:W2:Y:S02]  /*23be0*/  SHFL.IDX P6, R14, R13, R12, R11 ;  /* 0x0000000c0d0e7389 */ /* 0x0042a400000c000b */
[----:B012---:R-:W-:Y:S01]  /*23bf0*/  ENDCOLLECTIVE ;  /* 0x000000000000791b */ /* 0x007fe20003800000 */
.L_x_4202:
[----:B------:R-:W-:Y:S05]  /*23c00*/  BSYNC B0 ;  /* 0x0000000000007941 */ /* 0x000fea0003800000 */
.L_x_4201:
[----:B------:R-:W-:Y:S01]  /*23c10*/  IMAD.MOV.U32 R13, RZ, RZ, R23 ;  /* 0x000000ffff0d7224 */ /* 0x000fe200078e0017 */
[----:B------:R-:W-:Y:S01]  /*23c20*/  MOV R12, RZ ;  /* 0x000000ff000c7202 */ /* 0x000fe20000000f00 */
[----:B------:R-:W-:Y:S01]  /*23c30*/  IMAD.MOV.U32 R11, RZ, RZ, 0x181f ;  /* 0x0000181fff0b7424 */ /* 0x000fe200078e00ff */
[----:B------:R-:W-:Y:S01]  /*23c40*/  MOV R15, 0xffffffff ;  /* 0xffffffff000f7802 */ /* 0x000fe20000000f00 */
[----:B------:R-:W-:Y:S01]  /*23c50*/  IMAD.SHL.U32 R5, R33, 0x2, RZ ;  /* 0x0000000221057824 */ /* 0x000fe200078e00ff */
[----:B------:R-:W-:Y:S01]  /*23c60*/  MOV R3, R14 ;  /* 0x0000000e00037202 */ /* 0x000fe20000000f00 */
[----:B------:R-:W-:-:S07]  /*23c70*/  IMAD R4, R7, 0x2, R22 ;  /* 0x0000000207047824 */ /* 0x000fce00078e0216 */
[----:B------:R-:W-:Y:S05]  /*23c80*/  WARPSYNC.COLLECTIVE R15, `(.L_x_4203) ;  /* 0x000000000f087348 */ /* 0x000fea0003c00000 */
[----:B------:R0:W1:Y:S02]  /*23c90*/  SHFL.IDX P6, R14, R13, R12, R11 ;  /* 0x0000000c0d0e7389 */ /* 0x00006400000c000b */
[----:B01----:R-:W-:Y:S01]  /*23ca0*/  ENDCOLLECTIVE ;  /* 0x000000000000791b */ /* 0x003fe20003800000 */
.L_x_4203:
[----:B------:R-:W-:Y:S02]  /*23cb0*/  ULDC UR4, c[0x0][0x2f4] ;  /* 0x0000bd0000047ab9 */ /* 0x000fe40000000800 */
[----:B------:R-:W-:Y:S02]  /*23cc0*/  ISETP.GE.AND P2, PT, R33, UR4, PT ;  /* 0x0000000421007c0c */ /* 0x000fe4000bf46270 */
[----:B------:R-:W-:Y:S02]  /*23cd0*/  ISETP.GE.AND P1, PT, R36, UR4, PT ;  /* 0x0000000424007c0c */ /* 0x000fe4000bf26270 */
[C---:B------:R-:W-:Y:S02]  /*23ce0*/  ISETP.LT.OR P3, PT, R6.reuse, 0x1, P2 ;  /* 0x000000010600780c */ /* 0x040fe40001761670 */
[----:B------:R-:W-:Y:S02]  /*23cf0*/  ISETP.LT.OR P4, PT, R6, 0x1, P1 ;  /* 0x000000010600780c */ /* 0x000fe40000f81670 */
[----:B------:R-:W-:Y:S01]  /*23d00*/  MOV R13, R24 ;  /* 0x00000018000d7202 */ /* 0x000fe20000000f00 */
[----:B------:R-:W-:Y:S01]  /*23d10*/  IMAD.MOV.U32 R12, RZ, RZ, 0x1 ;  /* 0x00000001ff0c7424 */ /* 0x000fe200078e00ff */
[----:B------:R-:W-:-:S04]  /*23d20*/  IADD3 R2, P0, R14, R5, RZ ;  /* 0x000000050e027210 */ /* 0x000fc80007f1e0ff */
[----:B------:R-:W-:Y:S02]  /*23d30*/  IADD3.X R3, RZ, R3, RZ, P0, !PT ;  /* 0x00000003ff037210 */ /* 0x000fe400007fe4ff */
[----:B------:R-:W-:-:S13]  /*23d40*/  ISETP.GE.AND P0, PT, R35, UR4, PT ;  /* 0x0000000423007c0c */ /* 0x000fda000bf06270 */
[----:B------:R-:W-:Y:S05]  /*23d50*/  WARPSYNC.COLLECTIVE R15, `(.L_x_4204) ;  /* 0x000000000f087348 */ /* 0x000fea0003c00000 */
[----:B------:R0:W1:Y:S02]  /*23d60*/  SHFL.IDX P6, R14, R13, R12, R11 ;  /* 0x0000000c0d0e7389 */ /* 0x00006400000c000b */
[----:B01----:R-:W-:Y:S01]  /*23d70*/  ENDCOLLECTIVE ;  /* 0x000000000000791b */ /* 0x003fe20003800000 */
.L_x_4204:
        /* <DEDUP_REMOVED lines=8> */
[----:B------:R-:W-:Y:S02]  /*23e00*/  ISETP.LT.OR P3, PT, R6, 0x11, P2 ;  /* 0x000000110600780c */ /* 0x000fe40001761670 */
[----:B------:R-:W-:-:S11]  /*23e10*/  MOV R7, R14 ;  /* 0x0000000e00077202 */ /* 0x000fd60000000f00 */
[----:B0-----:R-:W-:Y:S05]  /*23e20*/  WARPSYNC.COLLECTIVE R15, `(.L_x_4205) ;  /* 0x000000000f087348 */ /* 0x001fea0003c00000 */
[----:B------:R1:W2:Y:S02]  /*23e30*/  SHFL.IDX P6, R14, R13, R12, R11 ;  /* 0x0000000c0d0e7389 */ /* 0x0002a400000c000b */
[----:B012---:R-:W-:Y:S01]  /*23e40*/  ENDCOLLECTIVE ;  /* 0x000000000000791b */ /* 0x007fe20003800000 */
.L_x_4205:
[----:B------:R-:W-:Y:S01]  /*23e50*/  IMAD.MOV.U32 R13, RZ, RZ, R24 ;  /* 0x000000ffff0d7224 */ /* 0x000fe200078e0018 */
[----:B------:R-:W-:Y:S02]  /*23e60*/  MOV R12, 0x2 ;  /* 0x00000002000c7802 */ /* 0x000fe40000000f00 */
[----:B------:R-:W-:-:S13]  /*23e70*/  IADD3 R2, P4, R14, R5, RZ ;  /* 0x000000050e027210 */ /* 0x000fda0007f9e0ff */
[----:B------:R-:W-:Y:S05]  /*23e80*/  WARPSYNC.COLLECTIVE R15, `(.L_x_4206) ;  /* 0x000000000f087348 */ /* 0x000fea0003c00000 */
[----:B------:R0:W1:Y:S02]  /*23e90*/  SHFL.IDX P6, R14, R13, R12, R11 ;  /* 0x0000000c0d0e7389 */ /* 0x00006400000c000b */
[----:B01----:R-:W-:Y:S01]  /*23ea0*/  ENDCOLLECTIVE ;  /* 0x000000000000791b */ /* 0x003fe20003800000 */
.L_x_4206:
        /* <DEDUP_REMOVED lines=15> */
.L_x_4207:
[----:B------:R-:W-:Y:S01]  /*23fa0*/  MOV R13, R24 ;  /* 0x00000018000d7202 */ /* 0x000fe20000000f00 */
[----:B------:R-:W-:Y:S01]  /*23fb0*/  IMAD.MOV.U32 R12, RZ, RZ, 0x3 ;  /* 0x00000003ff0c7424 */ /* 0x000fe200078e00ff */
[----:B------:R-:W-:-:S13]  /*23fc0*/  IADD3 R2, P4, R14, R5, RZ ;  /* 0x000000050e027210 */ /* 0x000fda0007f9e0ff */
[----:B------:R-:W-:Y:S05]  /*23fd0*/  WARPSYNC.COLLECTIVE R15, `(.L_x_4208) ;  /* 0x000000000f087348 */ /* 0x000fea0003c00000 */
[----:B------:R0:W1:Y:S02]  /*23fe0*/  SHFL.IDX P6, R14, R13, R12, R11 ;  /* 0x0000000c0d0e7389 */ /* 0x00006400000c000b */
[----:B01----:R-:W-:Y:S01]  /*23ff0*/  ENDCOLLECTIVE ;  /* 0x000000000000791b */ /* 0x003fe20003800000 */
.L_x_4208:
        /* <DEDUP_REMOVED lines=15> */
.L_x_4209:
[----:B------:R-:W-:Y:S01]  /*240f0*/  IMAD.MOV.U32 R13, RZ, RZ, R24 ;  /* 0x000000ffff0d7224 */ /* 0x000fe200078e0018 */
[----:B------:R-:W-:Y:S02]  /*24100*/  MOV R12, 0x4 ;  /* 0x00000004000c7802 */ /* 0x000fe40000000f00 */
[----:B------:R-:W-:-:S13]  /*24110*/  IADD3 R2, P4, R14, R5, RZ ;  /* 0x000000050e027210 */ /* 0x000fda0007f9e0ff */
[----:B------:R-:W-:Y:S05]  /*24120*/  WARPSYNC.COLLECTIVE R15, `(.L_x_4210) ;  /* 0x000000000f087348 */ /* 0x000fea0003c00000 */
[----:B------:R0:W1:Y:S02]  /*24130*/  SHFL.IDX P6, R14, R13, R12, R11 ;  /* 0x0000000c0d0e7389 */ /* 0x00006400000c000b */
[----:B01----:R-:W-:Y:S01]  /*24140*/  ENDCOLLECTIVE ;  /* 0x000000000000791b */ /* 0x003fe20003800000 */
.L_x_4210:
        /* <DEDUP_REMOVED lines=15> */
.L_x_4211:
[----:B------:R-:W-:Y:S01]  /*24240*/  MOV R13, R24 ;  /* 0x00000018000d7202 */ /* 0x000fe20000000f00 */
[----:B------:R-:W-:Y:S01]  /*24250*/  IMAD.MOV.U32 R12, RZ, RZ, 0x5 ;  /* 0x00000005ff0c7424 */ /* 0x000fe200078e00ff */
[----:B------:R-:W-:-:S13]  /*24260*/  IADD3 R2, P4, R14, R5, RZ ;  /* 0x000000050e027210 */ /* 0x000fda0007f9e0ff */
[----:B------:R-:W-:Y:S05]  /*24270*/  WARPSYNC.COLLECTIVE R15, `(.L_x_4212) ;  /* 0x000000000f087348 */ /* 0x000fea0003c00000 */
[----:B------:R0:W1:Y:S02]  /*24280*/  SHFL.IDX P6, R14, R13, R12, R11 ;  /* 0x0000000c0d0e7389 */ /* 0x00006400000c000b */
[----:B01----:R-:W-:Y:S01]  /*24290*/  ENDCOLLECTIVE ;  /* 0x000000000000791b */ /* 0x003fe20003800000 */
.L_x_4212:
        /* <DEDUP_REMOVED lines=10> */
[----:B------:R-:W-:-:S07]  /*24340*/  MOV R24, R14 ;  /* 0x0000000e00187202 */ /* 0x000fce0000000f00 */
[----:B0-----:R-:W-:Y:S05]  /*24350*/  WARPSYNC.COLLECTIVE R15, `(.L_x_4213) ;  /* 0x000000000f087348 */ /* 0x001fea0003c00000 */
[----:B------:R1:W2:Y:S02]  /*24360*/  SHFL.IDX P6, R14, R13, R12, R11 ;  /* 0x0000000c0d0e7389 */ /* 0x0002a400000c000b */
[----:B012---:R-:W-:Y:S01]  /*24370*/  ENDCOLLECTIVE ;  /* 0x000000000000791b */ /* 0x007fe20003800000 */
.L_x_4213:
[----:B------:R-:W-:Y:S05]  /*24380*/  BRA `(.L_x_4214) ;  /* 0xffffffb0007c7947 */ /* 0x000fea000383ffff */
.L_x_4059:
        /* <DEDUP_REMOVED lines=8> */
.L_x_4216:
[----:B------:R-:W-:Y:S05]  /*24410*/  BSYNC B0 ;  /* 0x0000000000007941 */ /* 0x000fea0003800000 */
.L_x_4215:
        /* <DEDUP_REMOVED lines=9> */
.L_x_4217:
[----:B------:R-:W-:Y:S02]  /*244b0*/  ULDC UR4, c[0x0][0xc3c] ;  /* 0x00030f0000047ab9 */ /* 0x000fe40000000800 */
        /* <DEDUP_REMOVED lines=17> */
.L_x_4218:
[----:B------:R-:W-:Y:S01]  /*245d0*/  IMAD.MOV.U32 R12, RZ, RZ, 0x2 ;  /* 0x00000002ff0c7424 */ /* 0x000fe200078e00ff */
[----:B------:R-:W-:-:S05]  /*245e0*/  SEL R7, R14, RZ, P1 ;  /* 0x000000ff0e077207 */ /* 0x000fca0000800000 */
[----:B------:R-:W-:-:S05]  /*245f0*/  IMAD.IADD R6, R4, 0x1, R7 ;  /* 0x0000000104067824 */ /* 0x000fca00078e0207 */
[----:B------:R-:W-:-:S07]  /*24600*/  MOV R13, R6 ;  /* 0x00000006000d7202 */ /* 0x000fce0000000f00 */
[----:B------:R-:W-:Y:S05]  /*24610*/  WARPSYNC.COLLECTIVE R15, `(.L_x_4219) ;  /* 0x000000000f087348 */ /* 0x000fea0003c00000 */
[----:B------:R0:W1:Y:S02]  /*24620*/  SHFL.UP P6, R14, R13, R12, R11 ;  /* 0x0400000c0d0e7389 */ /* 0x00006400000c000b */
[----:B01----:R-:W-:Y:S01]  /*24630*/  ENDCOLLECTIVE ;  /* 0x000000000000791b */ /* 0x003fe20003800000 */
.L_x_4219:
[----:B------:R-:W-:Y:S02]  /*24640*/  MOV R12, 0x4 ;  /* 0x00000004000c7802 */ /* 0x000fe40000000f00 */
[----:B------:R-:W-:-:S04]  /*24650*/  SEL R7, R14, RZ, P2 ;  /* 0x000000ff0e077207 */ /* 0x000fc80001000000 */
[----:B------:R-:W-:-:S05]  /*24660*/  IADD3 R7, R6, R7, RZ ;  /* 0x0000000706077210 */ /* 0x000fca0007ffe0ff */
[----:B------:R-:W-:-:S07]  /*24670*/  IMAD.MOV.U32 R13, RZ, RZ, R7 ;  /* 0x000000ffff0d7224 */ /* 0x000fce00078e0007 */
[----:B------:R-:W-:Y:S05]  /*24680*/  WARPSYNC.COLLECTIVE R15, `(.L_x_4220) ;  /* 0x000000000f087348 */ /* 0x000fea0003c00000 */
[----:B------:R0:W1:Y:S02]  /*24690*/  SHFL.UP P6, R14, R13, R12, R11 ;  /* 0x0400000c0d0e7389 */ /* 0x00006400000c000b */
[----:B01----:R-:W-:Y:S01]  /*246a0*/  ENDCOLLECTIVE ;  /* 0x000000000000791b */ /* 0x003fe20003800000 */
.L_x_4220:
[----:B------:R-:W-:Y:S01]  /*246b0*/  IMAD.MOV.U32 R12, RZ, RZ, 0x8 ;  /* 0x00000008ff0c7424 */ /* 0x000fe200078e00ff */
[----:B------:R-:W-:-:S05]  /*246c0*/  SEL R2, R14, RZ, P3 ;  /* 0x000000ff0e027207 */ /* 0x000fca0001800000 */
[----:B------:R-:W-:-:S05]  /*246d0*/  IMAD.IADD R2, R7, 0x1, R2 ;  /* 0x0000000107027824 */ /* 0x000fca00078e0202 */
[----:B------:R-:W-:-:S07]  /*246e0*/  MOV R13, R2 ;  /* 0x00000002000d7202 */ /* 0x000fce0000000f00 */
[----:B------:R-:W-:Y:S05]  /*246f0*/  WARPSYNC.COLLECTIVE R15, `(.L_x_4221) ;  /* 0x000000000f087348 */ /* 0x000fea0003c00000 */
[----:B------:R0:W1:Y:S02]  /*24700*/  SHFL.UP P6, R14, R13, R12, R11 ;  /* 0x0400000c0d0e7389 */ /* 0x00006400000c000b */
[----:B01----:R-:W-:Y:S01]  /*24710*/  ENDCOLLECTIVE ;  /* 0x000000000000791b */ /* 0x003fe20003800000 */
.L_x_4221:
[----:B------:R-:W-:Y:S02]  /*24720*/  MOV R12, 0x10 ;  /* 0x00000010000c7802 */ /* 0x000fe40000000f00 */
[----:B------:R-:W-:-:S04]  /*24730*/  SEL R3, R14, RZ, P4 ;  /* 0x000000ff0e037207 */ /* 0x000fc80002000000 */
[----:B------:R-:W-:-:S05]  /*24740*/  IADD3 R3, R2, R3, RZ ;  /* 0x0000000302037210 */ /* 0x000fca0007ffe0ff */
[----:B------:R-:W-:-:S07]  /*24750*/  IMAD.MOV.U32 R13, RZ, RZ, R3 ;  /* 0x000000ffff0d7224 */ /* 0x000fce00078e0003 */
[----:B------:R-:W-:Y:S05]  /*24760*/  WARPSYNC.COLLECTIVE R15, `(.L_x_4222) ;  /* 0x000000000f087348 */ /* 0x000fea0003c00000 */
[----:B------:R0:W1:Y:S02]  /*24770*/  SHFL.UP P6, R14, R13, R12, R11 ;  /* 0x0400000c0d0e7389 */ /* 0x00006400000c000b */
[----:B01----:R-:W-:Y:S01]  /*24780*/  ENDCOLLECTIVE ;  /* 0x000000000000791b */ /* 0x003fe20003800000 */
.L_x_4222:
        /* <DEDUP_REMOVED lines=8> */
.L_x_4223:
[----:B------:R-:W-:Y:S05]  /*24810*/  BRA `(.L_x_4224) ;  /* 0xffffffb000947947 */ /* 0x000fea000383ffff */
.L_x_4064:
[----:B------:R-:W-:Y:S01]  /*24820*/  BSSY B0, `(.L_x_4225) ;  /* 0x0000008000007945 */ /* 0x000fe20003800000 */
[----:B-----5:R-:W-:Y:S01]  /*24830*/  IMAD.MOV.U32 R13, RZ, RZ, R4 ;  /* 0x000000ffff0d7224 */ /* 0x020fe200078e0004 */
[----:B------:R-:W-:Y:S01]  /*24840*/  MOV R12, 0x1 ;  /* 0x00000001000c7802 */ /* 0x000fe20000000f00 */
[----:B------:R-:W-:Y:S01]  /*24850*/  IMAD.MOV.U32 R11, RZ, RZ, RZ ;  /* 0x000000ffff0b7224 */ /* 0x000fe200078e00ff */
[----:B------:R-:W-:-:S07]  /*24860*/  MOV R15, 0xffffffff ;  /* 0xffffffff000f7802 */ /* 0x000fce0000000f00 */
[----:B01----:R-:W-:Y:S05]  /*24870*/  WARPSYNC.COLLECTIVE R15, `(.L_x_4226) ;  /* 0x000000000f087348 */ /* 0x003fea0003c00000 */
[----:B------:R2:W3:Y:S02]  /*24880*/  SHFL.UP P6, R14, R13, R12, R11 ;  /* 0x0400000c0d0e7389 */ /* 0x0004e400000c000b */
[----:B0123--:R-:W-:Y:S01]  /*24890*/  ENDCOLLECTIVE ;  /* 0x000000000000791b */ /* 0x00ffe20003800000 */
.L_x_4226:
[----:B------:R-:W-:Y:S05]  /*248a0*/  BSYNC B0 ;  /* 0x0000000000007941 */ /* 0x000fea0003800000 */
.L_x_4225:
        /* <DEDUP_REMOVED lines=8> */
.L_x_4227:
[----:B------:R-:W-:Y:S01]  /*24930*/  IMAD.MOV.U32 R12, RZ, RZ, 0x4 ;  /* 0x00000004ff0c7424 */ /* 0x000fe200078e00ff */
[----:B------:R-:W-:-:S05]  /*24940*/  SEL R0, R14, RZ, P2 ;  /* 0x000000ff0e007207 */ /* 0x000fca0001000000 */
[----:B------:R-:W-:-:S05]  /*24950*/  IMAD.IADD R0, R13, 0x1, R0 ;  /* 0x000000010d007824 */ /* 0x000fca00078e0200 */
[----:B------:R-:W-:-:S07]  /*24960*/  MOV R13, R0 ;  /* 0x00000000000d7202 */ /* 0x000fce0000000f00 */
[----:B------:R-:W-:Y:S05]  /*24970*/  WARPSYNC.COLLECTIVE R15, `(.L_x_4228) ;  /* 0x000000000f087348 */ /* 0x000fea0003c00000 */
[----:B------:R0:W1:Y:S02]  /*24980*/  SHFL.UP P6, R14, R13, R12, R11 ;  /* 0x0400000c0d0e7389 */ /* 0x00006400000c000b */
[----:B01----:R-:W-:Y:S01]  /*24990*/  ENDCOLLECTIVE ;  /* 0x000000000000791b */ /* 0x003fe20003800000 */
.L_x_4228:
[----:B------:R-:W-:Y:S02]  /*249a0*/  MOV R12, 0x8 ;  /* 0x00000008000c7802 */ /* 0x000fe40000000f00 */
[----:B------:R-:W-:-:S04]  /*249b0*/  SEL R3, R14, RZ, P3 ;  /* 0x000000ff0e037207 */ /* 0x000fc80001800000 */
[----:B------:R-:W-:-:S05]  /*249c0*/  IADD3 R2, R0, R3, RZ ;  /* 0x0000000300027210 */ /* 0x000fca0007ffe0ff */
[----:B------:R-:W-:-:S07]  /*249d0*/  IMAD.MOV.U32 R13, RZ, RZ, R2 ;  /* 0x000000ffff0d7224 */ /* 0x000fce00078e0002 */
[----:B------:R-:W-:Y:S05]  /*249e0*/  WARPSYNC.COLLECTIVE R15, `(.L_x_4229) ;  /* 0x000000000f087348 */ /* 0x000fea0003c00000 */
[----:B------:R0:W1:Y:S02]  /*249f0*/  SHFL.UP P6, R14, R13, R12, R11 ;  /* 0x0400000c0d0e7389 */ /* 0x00006400000c000b */
[----:B01----:R-:W-:Y:S01]  /*24a00*/  ENDCOLLECTIVE ;  /* 0x000000000000791b */ /* 0x003fe20003800000 */
.L_x_4229:
[----:B------:R-:W-:Y:S01]  /*24a10*/  IMAD.MOV.U32 R12, RZ, RZ, 0x10 ;  /* 0x00000010ff0c7424 */ /* 0x000fe200078e00ff */
[----:B------:R-:W-:-:S05]  /*24a20*/  SEL R3, R14, RZ, P4 ;  /* 0x000000ff0e037207 */ /* 0x000fca0002000000 */
[----:B------:R-:W-:-:S05]  /*24a30*/  IMAD.IADD R3, R2, 0x1, R3 ;  /* 0x0000000102037824 */ /* 0x000fca00078e0203 */
[----:B------:R-:W-:-:S07]  /*24a40*/  MOV R13, R3 ;  /* 0x00000003000d7202 */ /* 0x000fce0000000f00 */
[----:B------:R-:W-:Y:S05]  /*24a50*/  WARPSYNC.COLLECTIVE R15, `(.L_x_4230) ;  /* 0x000000000f087348 */ /* 0x000fea0003c00000 */
[----:B------:R0:W1:Y:S02]  /*24a60*/  SHFL.UP P6, R14, R13, R12, R11 ;  /* 0x0400000c0d0e7389 */ /* 0x00006400000c000b */
[----:B01----:R-:W-:Y:S01]  /*24a70*/  ENDCOLLECTIVE ;  /* 0x000000000000791b */ /* 0x003fe20003800000 */
.L_x_4230:
        /* <DEDUP_REMOVED lines=8> */
.L_x_4231:
[----:B------:R-:W-:Y:S05]  /*24b00*/  BRA `(.L_x_4232) ;  /* 0xffffffb000747947 */ /* 0x000fea000383ffff */
.L_x_4066:
[----:B------:R-:W-:Y:S01]  /*24b10*/  BSSY B0, `(.L_x_4233) ;  /* 0x0000006000007945 */ /* 0x000fe20003800000 */
[----:B------:R-:W-:Y:S02]  /*24b20*/  PLOP3.LUT P6, PT, P6, PT, PT, 0x8, 0x0 ;  /* 0x000000000000781c */ /* 0x000fe400037ce170 */
[----:B------:R-:W-:-:S11]  /*24b30*/  MOV R15, 0xffffffff ;  /* 0xffffffff000f7802 */ /* 0x000fd60000000f00 */
[----:B0-----:R-:W-:Y:S05]  /*24b40*/  WARPSYNC.COLLECTIVE R15, `(.L_x_4234) ;  /* 0x000000000f087348 */ /* 0x001fea0003c00000 */
[----:B------:R-:W-:Y:S01]  /*24b50*/  VOTE.ANY R14, PT, P6 ;  /* 0x00000000000e7806 */ /* 0x000fe200030e0100 */
[----:B0-----:R-:W-:Y:S06]  /*24b60*/  ENDCOLLECTIVE ;  /* 0x000000000000791b */ /* 0x001fec0003800000 */
.L_x_4234:
[----:B------:R-:W-:Y:S05]  /*24b70*/  BSYNC B0 ;  /* 0x0000000000007941 */ /* 0x000fea0003800000 */
.L_x_4233:
        /* <DEDUP_REMOVED lines=9> */
.L_x_4235:
[----:B------:R-:W-:Y:S01]  /*24c10*/  MOV R4, R14 ;  /* 0x0000000e00047202 */ /* 0x000fe20000000f00 */
[----:B------:R-:W-:Y:S06]  /*24c20*/  BRA `(.L_x_4236) ;  /* 0xffffffb000647947 */ /* 0x000fec000383ffff */
.L_x_4068:
[----:B------:R-:W-:Y:S01]  /*24c30*/  BSSY B0, `(.L_x_4237) ;  /* 0x0000007000007945 */ /* 0x000fe20003800000 */
[----:B------:R-:W-:Y:S01]  /*24c40*/  IMAD.MOV.U32 R13, RZ, RZ, R6 ;  /* 0x000000ffff0d7224 */ /* 0x000fe200078e0006 */
[----:B------:R-:W-:Y:S01]  /*24c50*/  MOV R11, 0x1f ;  /* 0x0000001f000b7802 */ /* 0x000fe20000000f00 */
[----:B------:R-:W-:-:S07]  /*24c60*/  IMAD.MOV.U32 R15, RZ, RZ, -0x1 ;  /* 0xffffffffff0f7424 */ /* 0x000fce00078e00ff */
[----:B012---:R-:W-:Y:S05]  /*24c70*/  WARPSYNC.COLLECTIVE R15, `(.L_x_4238) ;  /* 0x000000000f087348 */ /* 0x007fea0003c00000 */
[----:B------:R3:W4:Y:S02]  /*24c80*/  SHFL.IDX P6, R14, R13, R12, R11 ;  /* 0x0000000c0d0e7389 */ /* 0x00072400000c000b */
[----:B01234-:R-:W-:Y:S01]  /*24c90*/  ENDCOLLECTIVE ;  /* 0x000000000000791b */ /* 0x01ffe20003800000 */
.L_x_4238:
[----:B------:R-:W-:Y:S05]  /*24ca0*/  BSYNC B0 ;  /* 0x0000000000007941 */ /* 0x000fea0003800000 */
.L_x_4237:
[----:B------:R-:W-:Y:S05]  /*24cb0*/  BRA `(.L_x_4067) ;  /* 0xffffffb0005c7947 */ /* 0x000fea000383ffff */
.L_x_4072:
[----:B0-----:R0:W1:Y:S02]  /*24cc0*/  SYNCS.PHASECHK.TRANS64.TRYWAIT P0, [R7+URZ+0x30820], R0 ;  /* 0x03082000070075a7 */ /* 0x001064000800017f */
[----:B-1----:R-:W-:Y:S05]  /*24cd0*/  @!P0 NANOSLEEP.SYNCS 0x989680 ;  /* 0x009896800000895d */ /* 0x002fea0003900000 */
[----:B------:R-:W1:Y:S02]  /*24ce0*/  @!P0 SYNCS.PHASECHK.TRANS64 P0, [R7+URZ+0x30820], R0 ;  /* 0x03082000070085a7 */ /* 0x000e64000800007f */
[----:B-1----:R-:W-:Y:S05]  /*24cf0*/  @!P0 BRA `(.L_x_4072) ;  /* 0xfffffffc00f08947 */ /* 0x002fea000383ffff */
[----:B------:R-:W-:Y:S05]  /*24d00*/  BRA `(.L_x_4239) ;  /* 0xffffffb400487947 */ /* 0x000fea000383ffff */
.L_x_4073:
        /* <DEDUP_REMOVED lines=8> */
[----:B0-----:R-:W-:Y:S05]  /*24d90*/  WARPSYNC.COLLECTIVE R15, `(.L_x_4241) ;  /* 0x000000000f087348 */ /* 0x001fea0003c00000 */
[----:B------:R1:W2:Y:S02]  /*24da0*/  SHFL.IDX P6, R14, R13, R12, R11 ;  /* 0x0000000c0d0e7389 */ /* 0x0002a400000c000b */
[----:B012---:R-:W-:Y:S01]  /*24db0*/  ENDCOLLECTIVE ;  /* 0x000000000000791b */ /* 0x007fe20003800000 */
.L_x_4241:
[----:B------:R-:W-:Y:S05]  /*24dc0*/  BSYNC B0 ;  /* 0x0000000000007941 */ /* 0x000fea0003800000 */
.L_x_4240:
[----:B------:R-:W-:Y:S05]  /*24dd0*/  BRA `(.L_x_4242) ;  /* 0xffffffb400307947 */ /* 0x000fea000383ffff */
.L_x_4074:
[----:B------:R-:W-:Y:S01]  /*24de0*/  BSSY B0, `(.L_x_4243) ;  /* 0x0000006000007945 */ /* 0x000fe20003800000 */
[----:B------:R-:W-:-:S07]  /*24df0*/  MOV R15, 0xffffffff ;  /* 0xffffffff000f7802 */ /* 0x000fce0000000f00 */
[----:B0-----:R-:W-:Y:S05]  /*24e00*/  WARPSYNC.COLLECTIVE R15, `(.L_x_4244) ;  /* 0x000000000f0c7348 */ /* 0x001fea0003c00000 */
[----:B------:R-:W-:Y:S02]  /*24e10*/  ELECT P6, UR62, PT ;  /* 0x00000000003e782f */ /* 0x000fe400038c0000 */
[----:B------:R-:W-:Y:S01]  /*24e20*/  MOV R14, UR62 ;  /* 0x0000003e000e7c02 */ /* 0x000fe20008000f00 */
[----:B0-----:R-:W-:Y:S10]  /*24e30*/  ENDCOLLECTIVE ;  /* 0x000000000000791b */ /* 0x001ff40003800000 */
.L_x_4244:
[----:B------:R-:W-:Y:S05]  /*24e40*/  BSYNC B0 ;  /* 0x0000000000007941 */ /* 0x000fea0003800000 */
.L_x_4243:
[----:B------:R-:W-:Y:S05]  /*24e50*/  BRA `(.L_x_4245) ;  /* 0xffffffb400247947 */ /* 0x000fea000383ffff */
.L_x_4076:
[----:B0-----:R0:W1:Y:S02]  /*24e60*/  SYNCS.PHASECHK.TRANS64.TRYWAIT P1, [R5+URZ+0x30840], R0 ;  /* 0x03084000050075a7 */ /* 0x001064000802017f */
[----:B-1----:R-:W-:Y:S05]  /*24e70*/  @!P1 NANOSLEEP.SYNCS 0x989680 ;  /* 0x009896800000995d */ /* 0x002fea0003900000 */
[----:B------:R-:W1:Y:S02]  /*24e80*/  @!P1 SYNCS.PHASECHK.TRANS64 P1, [R5+URZ+0x30840], R0 ;  /* 0x03084000050095a7 */ /* 0x000e64000802007f */
[----:B-1----:R-:W-:Y:S05]  /*24e90*/  @!P1 BRA `(.L_x_4076) ;  /* 0xfffffffc00f09947 */ /* 0x002fea000383ffff */
[----:B------:R-:W-:Y:S05]  /*24ea0*/  BRA `(.L_x_4246) ;  /* 0xffffffb400447947 */ /* 0x000fea000383ffff */
.L_x_4078:
[----:B-1----:R1:W2:Y:S02]  /*24eb0*/  SYNCS.PHASECHK.TRANS64.TRYWAIT P1, [R3+URZ+0x30840], R2 ;  /* 0x03084002030075a7 */ /* 0x0022a4000802017f */
[----:B--2---:R-:W-:Y:S05]  /*24ec0*/  @!P1 NANOSLEEP.SYNCS 0x989680 ;  /* 0x009896800000995d */ /* 0x004fea0003900000 */
[----:B------:R-:W2:Y:S02]  /*24ed0*/  @!P1 SYNCS.PHASECHK.TRANS64 P1, [R3+URZ+0x30840], R2 ;  /* 0x03084002030095a7 */ /* 0x000ea4000802007f */
[----:B--2---:R-:W-:Y:S05]  /*24ee0*/  @!P1 BRA `(.L_x_4078) ;  /* 0xfffffffc00f09947 */ /* 0x004fea000383ffff */
[----:B------:R-:W-:Y:S05]  /*24ef0*/  BRA `(.L_x_4247) ;  /* 0xffffffb400507947 */ /* 0x000fea000383ffff */
.L_x_4080:
[----:B--2---:R2:W3:Y:S02]  /*24f00*/  SYNCS.PHASECHK.TRANS64.TRYWAIT P1, [R5+URZ+0x30860], R0 ;  /* 0x03086000050075a7 */ /* 0x0044e4000802017f */
[----:B---3--:R-:W-:Y:S05]  /*24f10*/  @!P1 NANOSLEEP.SYNCS 0x989680 ;  /* 0x009896800000995d */ /* 0x008fea0003900000 */
[----:B------:R-:W3:Y:S02]  /*24f20*/  @!P1 SYNCS.PHASECHK.TRANS64 P1, [R5+URZ+0x30860], R0 ;  /* 0x03086000050095a7 */ /* 0x000ee4000802007f */
[----:B---3--:R-:W-:Y:S05]  /*24f30*/  @!P1 BRA `(.L_x_4080) ;  /* 0xfffffffc00f09947 */ /* 0x008fea000383ffff */
[----:B------:R-:W-:Y:S05]  /*24f40*/  BRA `(.L_x_4248) ;  /* 0xffffffb4004c7947 */ /* 0x000fea000383ffff */
.L_x_4249:
        /* <DEDUP_REMOVED lines=11> */
.L_x_15849:


//--------------------- .text._ZN7cutlass13device_kernelIN5flash11enable_sm90INS1_16FlashAttnFwdSm90INS1_25CollectiveMainloopFwdSm90ILi2EN4cute5tupleIJNS5_1CILi1EEES8_S8_EEENS6_IJNS7_ILi128EEENS7_ILi96EEENS7_ILi192EEEEEELi192ENS_6half_tEfNS_4arch4Sm90ELb0ELb1ELb1ELb0ELb1ELb0ELb0ELb1ELb1ELb1ELb0ELb0EEENS1_21CollectiveEpilogueFwdINS6_IJSA_SC_SB_EEES9_SE_SG_Li256ELb0ELb1ELb0ELb0EEENS1_30DynamicPersistentTileSchedulerILi256ELi128ELb0ELb1ELb1EEEEEEEEEvNT_6ParamsE --------------------------
	.section	.text._ZN7cutlass13device_kernelIN5flash11enable_sm90INS1_16FlashAttnFwdSm90INS1_25CollectiveMainloopFwdSm90ILi2EN4cute5tupleIJNS5_1CILi1EEES8_S8_EEENS6_IJNS7_ILi128EEENS7_ILi96EEENS7_ILi192EEEEEELi192ENS_6half_tEfNS_4arch4Sm90ELb0ELb1ELb1ELb0ELb1ELb0ELb0ELb1ELb1ELb1ELb0ELb0EEENS1_21CollectiveEpilogueFwdINS6_IJSA_SC_SB_EEES9_SE_SG_Li256ELb0ELb1ELb0ELb0EEENS1_30DynamicPersistentTileSchedulerILi256ELi128ELb0ELb1ELb1EEEEEEEEEvNT_6ParamsE,"ax",@progbits
	.align	128
.text._ZN7cutlass13device_kernelIN5flash11enable_sm90INS1_16FlashAttnFwdSm90INS1_25CollectiveMainloopFwdSm90ILi2EN4cute5tupleIJNS5_1CILi1EEES8_S8_EEENS6_IJNS7_ILi128EEENS7_ILi96EEENS7_ILi192EEEEEELi192ENS_6half_tEfNS_4arch4Sm90ELb0ELb1ELb1ELb0ELb1ELb0ELb0ELb1ELb1ELb1ELb0ELb0EEENS1_21CollectiveEpilogueFwdINS6_IJSA_SC_SB_EEES9_SE_SG_Li256ELb0ELb1ELb0ELb0EEENS1_30DynamicPersistentTileSchedulerILi256ELi128ELb0ELb1ELb1EEEEEEEEEvNT_6ParamsE:
        .type           _ZN7cutlass13device_kernelIN5flash11enable_sm90INS1_16FlashAttnFwdSm90INS1_25CollectiveMainloopFwdSm90ILi2EN4cute5tupleIJNS5_1CILi1EEES8_S8_EEENS6_IJNS7_ILi128EEENS7_ILi96EEENS7_ILi192EEEEEELi192ENS_6half_tEfNS_4arch4Sm90ELb0ELb1ELb1ELb0ELb1ELb0ELb0ELb1ELb1ELb1ELb0ELb0EEENS1_21CollectiveEpilogueFwdINS6_IJSA_SC_SB_EEES9_SE_SG_Li256ELb0ELb1ELb0ELb0EEENS1_30DynamicPersistentTileSchedulerILi256ELi128ELb0ELb1ELb1EEEEEEEEEvNT_6ParamsE,@function
        .size           _ZN7cutlass13device_kernelIN5flash11enable_sm90INS1_16FlashAttnFwdSm90INS1_25CollectiveMainloopFwdSm90ILi2EN4cute5tupleIJNS5_1CILi1EEES8_S8_EEENS6_IJNS7_ILi128EEENS7_ILi96EEENS7_ILi192EEEEEELi192ENS_6half_tEfNS_4arch4Sm90ELb0ELb1ELb1ELb0ELb1ELb0ELb0ELb1ELb1ELb1ELb0ELb0EEENS1_21CollectiveEpilogueFwdINS6_IJSA_SC_SB_EEES9_SE_SG_Li256ELb0ELb1ELb0ELb0EEENS1_30DynamicPersistentTileSchedulerILi256ELi128ELb0ELb1ELb1EEEEEEEEEvNT_6ParamsE,(.L_x_15850 - _ZN7cutlass13device_kernelIN5flash11enable_sm90INS1_16FlashAttnFwdSm90INS1_25CollectiveMainloopFwdSm90ILi2EN4cute5tupleIJNS5_1CILi1EEES8_S8_EEENS6_IJNS7_ILi128EEENS7_ILi96EEENS7_ILi192EEEEEELi192ENS_6half_tEfNS_4arch4Sm90ELb0ELb1ELb1ELb0ELb1ELb0ELb0ELb1ELb1ELb1ELb0ELb0EEENS1_21CollectiveEpilogueFwdINS6_IJSA_SC_SB_EEES9_SE_SG_Li256ELb0ELb1ELb0ELb0EEENS1_30DynamicPersistentTileSchedulerILi256ELi128ELb0ELb1ELb1EEEEEEEEEvNT_6ParamsE)
        .other          _ZN7cutlass13device_kernelIN5flash11enable_sm90INS1_16FlashAttnFwdSm90INS1_25CollectiveMainloopFwdSm90ILi2EN4cute5tupleIJNS5_1CILi1EEES8_S8_EEENS6_IJNS7_ILi128EEENS7_ILi96EEENS7_ILi192EEEEEELi192ENS_6half_tEfNS_4arch4Sm90ELb0ELb1ELb1ELb0ELb1ELb0ELb0ELb1ELb1ELb1ELb0ELb0EEENS1_21CollectiveEpilogueFwdINS6_IJSA_SC_SB_EEES9_SE_SG_Li256ELb0ELb1ELb0ELb0EEENS1_30DynamicPersistentTileSchedulerILi256ELi128ELb0ELb1ELb1EEEEEEEEEvNT_6ParamsE,@"STO_CUDA_ENTRY STV_DEFAULT"
_ZN7cutlass13device_kernelIN5flash11enable_sm90INS1_16FlashAttnFwdSm90INS1_25CollectiveMainloopFwdSm90ILi2EN4cute5tupleIJNS5_1CILi1EEES8_S8_EEENS6_IJNS7_ILi128EEENS7_ILi96EEENS7_ILi192EEEEEELi192ENS_6half_tEfNS_4arch4Sm90ELb0ELb1ELb1ELb0ELb1ELb0ELb0ELb1ELb1ELb1ELb0ELb0EEENS1_21CollectiveEpilogueFwdINS6_IJSA_SC_SB_EEES9_SE_SG_Li256ELb0ELb1ELb0ELb0EEENS1_30DynamicPersistentTileSchedulerILi256ELi128ELb0ELb1ELb1EEEEEEEEEvNT_6ParamsE:
        /* <DEDUP_REMOVED lines=45> */
.L_x_4250:
        /* <DEDUP_REMOVED lines=22> */
.L_x_4251:
        /* <DEDUP_REMOVED lines=18> */
.L_x_4252:
        /* <DEDUP_REMOVED lines=22> */
.L_x_4253:
        /* <DEDUP_REMOVED lines=23> */
.L_x_4254:
        /* <DEDUP_REMOVED lines=10> */
.L_x_4256:
        /* <DEDUP_REMOVED lines=16> */
[----:B------:R-:W-:Y:S02]  /*09c0*/  LEA.HI R4, R0, R207, RZ, 0x5 ;  /* 0x000000cf00047211 */ /* 0x000fe400078f28ff */
[----:B------:R-:W-:Y:S02]  /*09d0*/  LOP3.LUT R198, R3, 0xffffff80, RZ, 0xc0, !PT ;  /* 0xffffff8003c67812 */ /* 0x000fe400078ec0ff */
[----:B------:R-:W-:Y:S01]  /*09e0*/  SHF.R.S32.HI R200, RZ, 0x7, R3 ;  /* 0x00000007ffc87819 */ /* 0x000fe20000011403 */
[----:B------:R-:W-:Y:S02]  /*09f0*/  IMAD.SHL.U32 R6, R4, 0x20, RZ ;  /* 0x0000002004067824 */ /* 0x000fe400078e00ff */
[----:B------:R-:W-:Y:S01]  /*0a00*/  IMAD.IADD R198, R207, 0x1, -R198 ;  /* 0x00000001cfc67824 */ /* 0x000fe200078e0ac6 */
[----:B------:R-:W-:-:S02]  /*0a10*/  LEA.HI R3, R3, R200, RZ, 0x1 ;  /* 0x000000c803037211 */ /* 0x000fc400078f08ff */
[----:B------:R-:W-:Y:S02]  /*0a20*/  LOP3.LUT R7, R6, 0xfffffc00, RZ, 0xc0, !PT ;  /* 0xfffffc0006077812 */ /* 0x000fe400078ec0ff */
[----:B------:R-:W-:Y:S02]  /*0a30*/  SHF.R.S32.HI R9, RZ, 0x1f, R198 ;  /* 0x0000001fff097819 */ /* 0x000fe400000114c6 */
[----:B------:R-:W-:Y:S02]  /*0a40*/  LEA.HI R6, R0, R207, RZ, 0x2 ;  /* 0x000000cf00067211 */ /* 0x000fe400078f10ff */
[----:B------:R-:W-:Y:S02]  /*0a50*/  LEA.HI R8, R9, R198, RZ, 0x2 ;  /* 0x000000c609087211 */ /* 0x000fe400078f10ff */
[----:B------:R-:W-:Y:S02]  /*0a60*/  LOP3.LUT R6, R6, 0xfffffffc, RZ, 0xc0, !PT ;  /* 0xfffffffc06067812 */ /* 0x000fe400078ec0ff */
[----:B------:R-:W-:-:S02]  /*0a70*/  SHF.R.S32.HI R10, RZ, 0x2, R8 ;  /* 0x00000002ff0a7819 */ /* 0x000fc40000011408 */
[----:B------:R-:W-:Y:S01]  /*0a80*/  SHF.R.S32.HI R11, RZ, 0x1f, R8 ;  /* 0x0000001fff0b7819 */ /* 0x000fe20000011408 */
[----:B------:R-:W-:Y:S01]  /*0a90*/  IMAD.IADD R6, R207, 0x1, -R6 ;  /* 0x00000001cf067824 */ /* 0x000fe200078e0a06 */
[----:B------:R-:W-:Y:S02]  /*0aa0*/  LEA.HI R9, R9, R198, RZ, 0x5 ;  /* 0x000000c609097211 */ /* 0x000fe400078f28ff */
[----:B------:R-:W-:Y:S02]  /*0ab0*/  LEA.HI R11, R11, R10, RZ, 0x3 ;  /* 0x0000000a0b0b7211 */ /* 0x000fe400078f18ff */
[----:B------:R-:W-:Y:S02]  /*0ac0*/  SHF.R.S32.HI R9, RZ, 0x5, R9 ;  /* 0x00000005ff097819 */ /* 0x000fe40000011409 */
[----:B------:R-:W-:Y:S02]  /*0ad0*/  LOP3.LUT R11, R11, 0xfffffff8, RZ, 0xc0, !PT ;  /* 0xfffffff80b0b7812 */ /* 0x000fe400078ec0ff */
[----:B------:R-:W-:-:S03]  /*0ae0*/  LOP3.LUT R3, R3, 0x3fffffe, RZ, 0xc0, !PT ;  /* 0x03fffffe03037812 */ /* 0x000fc600078ec0ff */
[----:B------:R-:W-:Y:S02]  /*0af0*/  IMAD.IADD R10, R10, 0x1, -R11 ;  /* 0x000000010a0a7824 */ /* 0x000fe400078e0a0b */
[----:B------:R-:W-:Y:S02]  /*0b00*/  IMAD.IADD R3, R200, 0x1, -R3 ;  /* 0x00000001c8037824 */ /* 0x000fe400078e0a03 */
[----:B------:R-:W-:-:S04]  /*0b10*/  IMAD R10, R9, 0x10, R10 ;  /* 0x00000010090a7824 */ /* 0x000fc800078e020a */
[----:B------:R-:W-:Y:S01]  /*0b20*/  IMAD R201, R3, 0x40, R10 ;  /* 0x0000004003c97824 */ /* 0x000fe200078e020a */
[----:B------:R-:W-:-:S05]  /*0b30*/  LOP3.LUT R3, R8, 0x7ffffffc, RZ, 0xc0, !PT ;  /* 0x7ffffffc08037812 */ /* 0x000fca00078ec0ff */
[----:B------:R-:W-:Y:S01]  /*0b40*/  IMAD.IADD R18, R198, 0x1, -R3 ;  /* 0x00000001c6127824 */ /* 0x000fe200078e0a03 */
[----:B--2---:R-:W-:Y:S02]  /*0b50*/  R2UR UR5, R2 ;  /* 0x00000000020572ca */ /* 0x004fe400000e0000 */
[CC--:B------:R-:W-:Y:S02]  /*0b60*/  LEA.HI R2, R0.reuse, R207.reuse, RZ, 0x4 ;  /* 0x000000cf00027211 */ /* 0x0c0fe400078f20ff */
[----:B------:R-:W-:Y:S02]  /*0b70*/  LEA.HI R0, R0, R207, RZ, 0x3 ;  /* 0x000000cf00007211 */ /* 0x000fe400078f18ff */
[C---:B------:R-:W-:Y:S02]  /*0b80*/  LOP3.LUT R4, R2.reuse, 0x3fffff0, RZ, 0xc0, !PT ;  /* 0x03fffff002047812 */ /* 0x040fe400078ec0ff */
[----:B------:R-:W-:Y:S02]  /*0b90*/  SHF.R.S32.HI R5, RZ, 0x4, R2 ;  /* 0x00000004ff057819 */ /* 0x000fe40000011402 */
[----:B------:R-:W-:Y:S01]  /*0ba0*/  SHF.R.S32.HI R196, RZ, 0x3, R0 ;  /* 0x00000003ffc47819 */ /* 0x000fe20000011400 */
[----:B------:R-:W-:Y:S01]  /*0bb0*/  IMAD.IADD R4, R207, 0x1, -R4 ;  /* 0x00000001cf047824 */ /* 0x000fe200078e0a04 */
[----:B------:R-:W-:Y:S01]  /*0bc0*/  LEA.HI R2, R2, R5, RZ, 0x1 ;  /* 0x0000000502027211 */ /* 0x000fe200078f08ff */
[----:B------:R-:W-:-:S02]  /*0bd0*/  ULOP3.LUT UR6, UR5, 0x1, URZ, 0xfc, !UPT ;  /* 0x0000000105067892 */ /* 0x000fc4000f8efc3f */
[----:B------:R-:W-:Y:S01]  /*0be0*/  IMAD R7, R4, 0x40, R7 ;  /* 0x0000004004077824 */ /* 0x000fe200078e0207 */
[----:B------:R-:W-:Y:S01]  /*0bf0*/  LOP3.LUT R2, R2, 0x1ffffffe, RZ, 0xc0, !PT ;  /* 0x1ffffffe02027812 */ /* 0x000fe200078ec0ff */
[----:B------:R-:W-:Y:S01]  /*0c00*/  UMOV UR5, URZ ;  /* 0x0000003f00057c82 */ /* 0x000fe20008000000 */
[----:B------:R-:W-:Y:S01]  /*0c10*/  LOP3.LUT R4, R0, 0xfffffff8, RZ, 0xc0, !PT ;  /* 0xfffffff800047812 */ /* 0x000fe200078ec0ff */
[----:B------:R-:W-:Y:S02]  /*0c20*/  IMAD.U32 R203, RZ, RZ, UR6 ;  /* 0x00000006ffcb7e24 */ /* 0x000fe4000f8e00ff */
[----:B------:R-:W-:Y:S01]  /*0c30*/  IMAD.IADD R2, R5, 0x1, -R2 ;  /* 0x0000000105027824 */ /* 0x000fe200078e0a02 */
[----:B------:R-:W-:Y:S01]  /*0c40*/  LEA.HI R5, R6, R6, RZ, 0x1 ;  /* 0x0000000606057211 */ /* 0x000fe200078f08ff */
[----:B------:R-:W-:Y:S02]  /*0c50*/  IMAD.IADD R193, R207, 0x1, -R4 ;  /* 0x00000001cfc17824 */ /* 0x000fe400078e0a04 */
[----:B------:R-:W-:Y:S01]  /*0c60*/  IMAD R202, R2, 0x8, R7 ;  /* 0x0000000802ca7824 */ /* 0x000fe200078e0207 */
[----:B------:R-:W-:Y:S01]  /*0c70*/  LOP3.LUT R5, R5, 0x1ffffffe, RZ, 0xc0, !PT ;  /* 0x1ffffffe05057812 */ /* 0x000fe200078ec0ff */
[----:B------:R-:W-:-:S02]  /*0c80*/  IMAD.SHL.U32 R22, R193, 0x8, RZ ;  /* 0x00000008c1167824 */ /* 0x000fc400078e00ff */
[----:B------:R-:W-:Y:S02]  /*0c90*/  IMAD.U32 R197, RZ, RZ, UR5 ;  /* 0x00000005ffc57e24 */ /* 0x000fe4000f8e00ff */
[C---:B------:R-:W-:Y:S01]  /*0ca0*/  VIADD R23, R22.reuse, 0x40 ;  /* 0x0000004016177836 */ /* 0x040fe20000000000 */
[----:B------:R-:W-:Y:S01]  /*0cb0*/  SHF.R.S32.HI R206, RZ, 0x1f, R22 ;  /* 0x0000001fffce7819 */ /* 0x000fe20000011416 */
[----:B------:R-:W-:Y:S02]  /*0cc0*/  VIADD R192, R22, 0x80 ;  /* 0x0000008016c07836 */ /* 0x000fe40000000000 */
[----:B------:R-:W-:Y:S01]  /*0cd0*/  IMAD.IADD R6, R6, 0x1, -R5 ;  /* 0x0000000106067824 */ /* 0x000fe200078e0a05 */
[----:B------:R-:W-:Y:S02]  /*0ce0*/  SHF.R.S32.HI R205, RZ, 0x1f, R23 ;  /* 0x0000001fffcd7819 */ /* 0x000fe40000011417 */
[----:B------:R-:W-:Y:S01]  /*0cf0*/  SHF.R.S32.HI R204, RZ, 0x1f, R192 ;  /* 0x0000001fffcc7819 */ /* 0x000fe200000114c0 */
[----:B------:R-:W-:-:S07]  /*0d00*/  IMAD R19, R6, 0x8, R201 ;  /* 0x0000000806137824 */ /* 0x000fce00078e02c9 */
.L_x_4361:
        /* <DEDUP_REMOVED lines=21> */
.L_x_4257:
[----:B------:R-:W-:Y:S01]  /*0e60*/  ULDC UR7, c[0x0][0xc54] ;  /* 0x0003150000077ab9 */ /* 0x000fe20000000800 */
[----:B------:R-:W-:Y:S01]  /*0e70*/  UMOV UR6, UR9 ;  /* 0x0000000900067c82 */ /* 0x000fe20008000000 */
[----:B------:R-:W-:-:S11]  /*0e80*/  UISETP.NE.AND UP0, UPT, UR7, 0x1, UPT ;  /* 0x000000010700788c */ /* 0x000fd6000bf05270 */
[----:B------:R-:W-:Y:S02]  /*0e90*/  @UP0 ULDC.64 UR10, c[0x0][0xc58] ;  /* 0x00031600000a0ab9 */ /* 0x000fe40000000a00 */
[----:B------:R-:W-:-:S04]  /*0ea0*/  UIMAD.WIDE.U32 UR4, UR9, UR10, URZ ;  /* 0x0000000a090472a5 */ /* 0x000fc8000f8e003f */
[----:B------:R-:W-:-:S04]  /*0eb0*/  @UP0 USHF.R.U32.HI UR6, URZ, UR11, UR5 ;  /* 0x0000000b3f060299 */ /* 0x000fc80008011605 */
[----:B------:R-:W-:-:S12]  /*0ec0*/  UIMAD UR4, UR6, UR7, URZ ;  /* 0x00000007060472a4 */ /* 0x000fd8000f8e023f */
.L_x_4258:
[----:B------:R-:W0:Y:S01]  /*0ed0*/  LDC R199, c[0x0][0x448] ;  /* 0x00011200ffc77b82 */ /* 0x000e220000000800 */
[----:B------:R-:W-:Y:S01]  /*0ee0*/  ULDC UR7, c[0x0][0xc48] ;  /* 0x0003120000077ab9 */ /* 0x000fe20000000800 */
[----:B------:R-:W-:Y:S01]  /*0ef0*/  ULOP3.LUT UR6, URZ, UR6, URZ, 0x33, !UPT ;  /* 0x000000063f067292 */ /* 0x000fe2000f8e333f */
[----:B------:R-:W-:Y:S01]  /*0f00*/  LOP3.LUT R16, R16, 0xffefffff, RZ, 0xc0, !PT ;  /* 0xffefffff10107812 */ /* 0x000fe200078ec0ff */
[----:B------:R-:W-:Y:S02]  /*0f10*/  UISETP.NE.AND UP0, UPT, UR7, 0x1, UPT ;  /* 0x000000010700788c */ /* 0x000fe4000bf05270 */
[----:B------:R-:W-:Y:S02]  /*0f20*/  UIADD3 UR4, UR9, -UR4, URZ ;  /* 0x8000000409047290 */ /* 0x000fe4000fffe03f */
[----:B------:R-:W1:Y:S01]  /*0f30*/  LDC.64 R8, c[0x0][0x9e0] ;  /* 0x00027800ff087b82 */ /* 0x000e620000000a00 */
[----:B------:R-:W-:Y:S01]  /*0f40*/  ULDC UR5, c[0x0][0xc3c] ;  /* 0x00030f0000057ab9 */ /* 0x000fe20000000800 */
[----:B------:R-:W-:Y:S01]  /*0f50*/  ULDC UR9, c[0x0][0xc54] ;  /* 0x0003150000097ab9 */ /* 0x000fe20000000800 */
[----:B------:R-:W-:-:S02]  /*0f60*/  UIADD3 UR6, UR6, UR5, URZ ;  /* 0x0000000506067290 */ /* 0x000fc4000fffe03f */
[----:B------:R-:W-:Y:S02]  /*0f70*/  UIMAD UR8, UR8, UR9, UR4 ;  /* 0x00000009080872a4 */ /* 0x000fe4000f8e0204 */
[----:B------:R-:W-:Y:S01]  /*0f80*/  USHF.L.U32 UR42, UR6, 0x7, URZ ;  /* 0x00000007062a7899 */ /* 0x000fe2000800063f */
[----:B------:R-:W2:Y:S01]  /*0f90*/  LDC R75, c[0x0][0x288] ;  /* 0x0000a200ff4b7b82 */ /* 0x000ea20000000800 */
[----:B------:R-:W-:Y:S01]  /*0fa0*/  ULDC.64 UR10, c[0x0][0x418] ;  /* 0x00010600000a7ab9 */ /* 0x000fe20000000a00 */
[----:B------:R-:W-:Y:S01]  /*0fb0*/  @UP0 ULDC UR4, c[0x0][0xc4c] ;  /* 0x0003130000040ab9 */ /* 0x000fe20000000800 */
[----:B------:R-:W-:Y:S01]  /*0fc0*/  ISETP.NE.U32.AND P0, PT, RZ, UR10, PT ;  /* 0x0000000aff007c0c */ /* 0x000fe2000bf05070 */
[----:B------:R-:W-:Y:S02]  /*0fd0*/  UIMAD.WIDE.U32 UR4, UR8, UR4, URZ ;  /* 0x00000004080472a5 */ /* 0x000fe4000f8e003f */
[----:B------:R-:W-:Y:S01]  /*0fe0*/  UIADD3 UR6, UR42, 0x7f, URZ ;  /* 0x0000007f2a067890 */ /* 0x000fe2000fffe03f */
[----:B------:R-:W-:Y:S01]  /*0ff0*/  ISETP.NE.AND.EX P0, PT, RZ, UR11, PT, P0 ;  /* 0x0000000bff007c0c */ /* 0x000fe2000bf05300 */
[----:B------:R-:W3:Y:S01]  /*1000*/  LDC R0, c[0x0][0x424] ;  /* 0x00010900ff007b82 */ /* 0x000ee20000000800 */
[----:B0-----:R-:W-:Y:S01]  /*1010*/  ISETP.NE.AND P2, PT, R199, 0x1, PT ;  /* 0x00000001c700780c */ /* 0x001fe20003f45270 */
[----:B------:R-:W-:Y:S01]  /*1020*/  @UP0 ULDC UR9, c[0x0][0xc50] ;  /* 0x0003140000090ab9 */ /* 0x000fe20000000800 */
[----:B------:R-:W-:Y:S01]  /*1030*/  UMOV UR12, UR8 ;  /* 0x00000008000c7c82 */ /* 0x000fe20008000000 */
[----:B------:R-:W-:Y:S01]  /*1040*/  @UP0 USHF.R.U32.HI UR12, URZ, UR9, UR5 ;  /* 0x000000093f0c0299 */ /* 0x000fe20008011605 */
[----:B------:R-:W-:-:S03]  /*1050*/  IMAD.U32 R2, RZ, RZ, UR6 ;  /* 0x00000006ff027e24 */ /* 0x000fc6000f8e00ff */
[----:B------:R-:W0:Y:S01]  /*1060*/  LDC R7, c[0x0][0x2f0] ;  /* 0x0000bc00ff077b82 */ /* 0x000e220000000800 */
[----:B-1----:R-:W-:Y:S01]  /*1070*/  ISETP.GE.AND P1, PT, R9, 0x1, PT ;  /* 0x000000010900780c */ /* 0x002fe20003f26270 */
[----:B------:R-:W-:Y:S02]  /*1080*/  UIADD3 UR4, -UR12, URZ, URZ ;  /* 0x0000003f0c047290 */ /* 0x000fe4000fffe13f */
[----:B------:R-:W-:Y:S02]  /*1090*/  IMAD.U32 R195, RZ, RZ, UR12 ;  /* 0x0000000cffc37e24 */ /* 0x000fe4000f8e00ff */
[----:B------:R-:W-:Y:S01]  /*10a0*/  UIMAD UR4, UR7, UR4, UR8 ;  /* 0x00000004070472a4 */ /* 0x000fe2000f8e0208 */
[----:B------:R-:W-:Y:S01]  /*10b0*/  @P2 LOP3.LUT R16, R16, 0x100000, RZ, 0xfc, !PT ;  /* 0x0010000010102812 */ /* 0x000fe200078efcff */
[----:B------:R-:W1:Y:S01]  /*10c0*/  @P2 LDC R3, c[0x0][0x44c] ;  /* 0x00011300ff032b82 */ /* 0x000e620000000800 */
[----:B--2---:R-:W-:Y:S02]  /*10d0*/  IADD3 R5, -R75, 0x1, RZ ;  /* 0x000000014b057810 */ /* 0x004fe40007ffe1ff */
[----:B------:R-:W-:Y:S01]  /*10e0*/  LOP3.LUT R16, R16, 0xfff7ffff, RZ, 0xc0, !PT ;  /* 0xfff7ffff10107812 */ /* 0x000fe200078ec0ff */
[----:B------:R-:W-:-:S03]  /*10f0*/  IMAD.U32 R194, RZ, RZ, UR4 ;  /* 0x00000004ffc27e24 */ /* 0x000fc6000f8e00ff */
[----:B------:R-:W-:Y:S01]  /*1100*/  @P1 LOP3.LUT R16, R16, 0x80000, RZ, 0xfc, !PT ;  /* 0x0008000010101812 */ /* 0x000fe200078efcff */
[----:B------:R-:W2:Y:S01]  /*1110*/  @P2 LDC R4, c[0x0][0x450] ;  /* 0x00011400ff042b82 */ /* 0x000ea20000000800 */
[----:B---3--:R-:W-:-:S05]  /*1120*/  SEL R0, R0, 0x1, P0 ;  /* 0x0000000100007807 */ /* 0x008fca0000000000 */
[CC--:B0-----:R-:W-:Y:S02]  /*1130*/  IMAD R5, R0.reuse, R7.reuse, R5 ;  /* 0x0000000700057224 */ /* 0x0c1fe400078e0205 */
[----:B------:R-:W-:Y:S02]  /*1140*/  IMAD R17, R0, R7, RZ ;  /* 0x0000000700117224 */ /* 0x000fe400078e02ff */
[----:B-1----:R-:W-:-:S05]  /*1150*/  @P2 IMAD.HI.U32 R3, R3, UR6, RZ ;  /* 0x0000000603032c27 */ /* 0x002fca000f8e00ff */
[----:B--2---:R-:W-:-:S05]  /*1160*/  @P2 SHF.R.U32.HI R2, RZ, R4, R3 ;  /* 0x00000004ff022219 */ /* 0x004fca0000011603 */
[----:B------:R-:W-:-:S04]  /*1170*/  IMAD.IADD R11, R5, 0x1, R2 ;  /* 0x00000001050b7824 */ /* 0x000fc800078e0202 */
[----:B------:R-:W-:Y:S01]  /*1180*/  IMAD.IADD R2, R11, 0x1, R8 ;  /* 0x000000010b027824 */ /* 0x000fe200078e0208 */
[----:B------:R-:W-:Y:S06]  /*1190*/  @!P1 BRA `(.L_x_4259) ;  /* 0x0000000000409947 */ /* 0x000fec0003800000 */
[C---:B------:R-:W-:Y:S01]  /*11a0*/  ISETP.GT.AND P0, PT, R11.reuse, RZ, PT ;  /* 0x000000ff0b00720c */ /* 0x040fe20003f04270 */
[----:B------:R-:W-:-:S12]  /*11b0*/  VIADD R3, R11, 0xffffffff ;  /* 0xffffffff0b037836 */ /* 0x000fd80000000000 */
        /* <DEDUP_REMOVED lines=8> */
.L_x_4260:
[----:B------:R-:W-:-:S13]  /*1240*/  ISETP.NE.AND P0, PT, R9, 0x1, PT ;  /* 0x000000010900780c */ /* 0x000fda0003f05270 */
[----:B------:R-:W0:Y:S02]  /*1250*/  @P0 LDC.64 R4, c[0x0][0x9e8] ;  /* 0x00027a00ff040b82 */ /* 0x000e240000000a00 */
[----:B0-----:R-:W-:-:S05]  /*1260*/  @P0 IMAD.HI.U32 R4, R3, R4, RZ ;  /* 0x0000000403040227 */ /* 0x001fca00078e00ff */
[----:B------:R-:W-:-:S07]  /*1270*/  @P0 SHF.R.U32.HI R3, RZ, R5, R4 ;  /* 0x00000005ff030219 */ /* 0x000fce0000011604 */
.L_x_4261:
[----:B------:R-:W-:-:S05]  /*1280*/  IMAD R3, R3, R9, R9 ;  /* 0x0000000903037224 */ /* 0x000fca00078e0209 */
[----:B------:R-:W-:-:S07]  /*1290*/  VIMNMX R2, R2, R3, PT ;  /* 0x0000000302027248 */ /* 0x000fce0003fe0100 */
.L_x_4259:
[----:B------:R-:W0:Y:S01]  /*12a0*/  @P2 LDC R3, c[0x0][0x44c] ;  /* 0x00011300ff032b82 */ /* 0x000e220000000800 */
[----:B------:R-:W-:Y:S01]  /*12b0*/  IMAD.U32 R4, RZ, RZ, UR42 ;  /* 0x0000002aff047e24 */ /* 0x000fe2000f8e00ff */
[----:B------:R-:W-:Y:S01]  /*12c0*/  ULDC UR4, c[0x0][0x9dc] ;  /* 0x0002770000047ab9 */ /* 0x000fe20000000800 */
[-C--:B------:R-:W-:Y:S02]  /*12d0*/  IMAD R75, R0, R7.reuse, -R75 ;  /* 0x00000007004b7224 */ /* 0x080fe400078e0a4b */
[----:B------:R-:W-:Y:S02]  /*12e0*/  VIADD R2, R2, 0x5f ;  /* 0x0000005f02027836 */ /* 0x000fe40000000000 */
[----:B------:R-:W-:Y:S01]  /*12f0*/  IMAD R0, R0, R7, 0x5f ;  /* 0x0000005f00007424 */ /* 0x000fe200078e0207 */
[----:B------:R-:W1:Y:S01]  /*1300*/  @P2 LDC R6, c[0x0][0x450] ;  /* 0x00011400ff062b82 */ /* 0x000e620000000800 */
[----:B------:R-:W-:-:S04]  /*1310*/  IMAD.HI R2, R2, 0x2aaaaaab, RZ ;  /* 0x2aaaaaab02027827 */ /* 0x000fc800078e02ff */
[----:B------:R-:W-:Y:S01]  /*1320*/  IMAD.HI R0, R0, 0x2aaaaaab, RZ ;  /* 0x2aaaaaab00007827 */ /* 0x000fe200078e02ff */
[----:B------:R-:W-:-:S04]  /*1330*/  SHF.R.U32.HI R5, RZ, 0x1f, R2 ;  /* 0x0000001fff057819 */ /* 0x000fc80000011602 */
[----:B------:R-:W-:Y:S01]  /*1340*/  LEA.HI.SX32 R74, R2, R5, 0x1c ;  /* 0x00000005024a7211 */ /* 0x000fe200078fe2ff */
[----:B0-----:R-:W-:-:S05]  /*1350*/  @P2 IMAD.HI.U32 R3, R3, UR42, RZ ;  /* 0x0000002a03032c27 */ /* 0x001fca000f8e00ff */
[----:B-1----:R-:W-:Y:S02]  /*1360*/  @P2 SHF.R.U32.HI R4, RZ, R6, R3 ;  /* 0x00000006ff042219 */ /* 0x002fe40000011603 */
[----:B------:R-:W-:-:S03]  /*1370*/  SHF.R.U32.HI R3, RZ, 0x1f, R0 ;  /* 0x0000001fff037819 */ /* 0x000fc60000011600 */
[----:B------:R-:W-:Y:S01]  /*1380*/  IMAD.IADD R4, R75, 0x1, R4 ;  /* 0x000000014b047824 */ /* 0x000fe200078e0204 */
[----:B------:R-:W-:-:S03]  /*1390*/  LEA.HI.SX32 R3, R0, R3, 0x1c ;  /* 0x0000000300037211 */ /* 0x000fc600078fe2ff */
[----:B------:R-:W-:Y:S01]  /*13a0*/  VIADD R6, R4, -UR4 ;  /* 0x8000000404067c36 */ /* 0x000fe20008000000 */
[----:B------:R-:W-:-:S04]  /*13b0*/  VIMNMX R74, R3, R74, PT ;  /* 0x0000004a034a7248 */ /* 0x000fc80003fe0100 */
[----:B------:R-:W-:Y:S01]  /*13c0*/  R2UR UR4, R6 ;  /* 0x00000000060472ca */ /* 0x000fe200000e0000 */
[----:B------:R-:W-:-:S14]  /*13d0*/  @!P1 BRA `(.L_x_4262) ;  /* 0x0000000000449947 */ /* 0x000fdc0003800000 */
        /* <DEDUP_REMOVED lines=9> */
.L_x_4263:
[----:B------:R-:W-:-:S13]  /*1470*/  ISETP.NE.AND P0, PT, R9, 0x1, PT ;  /* 0x000000010900780c */ /* 0x000fda0003f05270 */
[----:B------:R-:W0:Y:S02]  /*1480*/  @P0 LDC.64 R2, c[0x0][0x9e8] ;  /* 0x00027a00ff020b82 */ /* 0x000e240000000a00 */
[----:B0-----:R-:W-:-:S05]  /*1490*/  @P0 IMAD.HI.U32 R0, R4, R2, RZ ;  /* 0x0000000204000227 */ /* 0x001fca00078e00ff */
[----:B------:R-:W-:-:S07]  /*14a0*/  @P0 SHF.R.U32.HI R4, RZ, R3, R0 ;  /* 0x00000003ff040219 */ /* 0x000fce0000011600 */
.L_x_4264:
[----:B------:R-:W-:-:S05]  /*14b0*/  IMAD R4, R4, R9, RZ ;  /* 0x0000000904047224 */ /* 0x000fca00078e02ff */
[----:B------:R-:W-:-:S13]  /*14c0*/  R2UR UR5, R4 ;  /* 0x00000000040572ca */ /* 0x000fda00000e0000 */
[----:B------:R-:W-:-:S04]  /*14d0*/  UISETP.LT.AND UP0, UPT, UR4, UR5, UPT ;  /* 0x000000050400728c */ /* 0x000fc8000bf01270 */
[----:B------:R-:W-:-:S12]  /*14e0*/  USEL UR4, UR4, UR5, !UP0 ;  /* 0x0000000504047287 */ /* 0x000fd8000c000000 */
.L_x_4262:
[----:B------:R-:W-:Y:S01]  /*14f0*/  UIMAD.WIDE UR4, UR4, 0x2aaaaaab, URZ ;  /* 0x2aaaaaab040478a5 */ /* 0x000fe2000f8e023f */
[----:B------:R-:W-:Y:S02]  /*1500*/  PLOP3.LUT P0, PT, PT, PT, PT, 0x80, 0x0 ;  /* 0x000000000000781c */ /* 0x000fe40003f0f070 */
[----:B------:R-:W-:Y:S01]  /*1510*/  CS2R R2, SRZ ;  /* 0x0000000000027805 */ /* 0x000fe2000001ff00 */
[----:B------:R-:W-:Y:S01]  /*1520*/  IMAD.MOV.U32 R0, RZ, RZ, RZ ;  /* 0x000000ffff007224 */ /* 0x000fe200078e00ff */
[----:B------:R-:W-:Y:S01]  /*1530*/  USHF.R.U32.HI UR4, URZ, 0x1f, UR5 ;  /* 0x0000001f3f047899 */ /* 0x000fe20008011605 */
[----:B------:R-:W-:Y:S02]  /*1540*/  CS2R R118, SRZ ;  /* 0x0000000000767805 */ /* 0x000fe4000001ff00 */
[----:B------:R-:W-:Y:S02]  /*1550*/  CS2R R116, SRZ ;  /* 0x0000000000747805 */ /* 0x000fe4000001ff00 */
[----:B------:R-:W-:Y:S01]  /*1560*/  CS2R R114, SRZ ;  /* 0x0000000000727805 */ /* 0x000fe2000001ff00 */
[----:B------:R-:W-:Y:S01]  /*1570*/  ULEA.HI.SX32 UR4, UR5, UR4, 0x1c ;  /* 0x0000000405047291 */ /* 0x000fe2000f8fe23f */
[----:B------:R-:W-:-:S02]  /*1580*/  CS2R R112, SRZ ;  /* 0x0000000000707805 */ /* 0x000fc4000001ff00 */
[----:B------:R-:W-:Y:S02]  /*1590*/  CS2R R110, SRZ ;  /* 0x00000000006e7805 */ /* 0x000fe4000001ff00 */
[----:B------:R-:W-:Y:S01]  /*15a0*/  CS2R R108, SRZ ;  /* 0x00000000006c7805 */ /* 0x000fe2000001ff00 */
[----:B------:R-:W-:Y:S01]  /*15b0*/  UISETP.LT.AND UP0, UPT, URZ, UR4, UPT ;  /* 0x000000043f00728c */ /* 0x000fe2000bf01270 */
[----:B------:R-:W-:Y:S02]  /*15c0*/  CS2R R106, SRZ ;  /* 0x00000000006a7805 */ /* 0x000fe4000001ff00 */
[----:B------:R-:W-:Y:S01]  /*15d0*/  CS2R R104, SRZ ;  /* 0x0000000000687805 */ /* 0x000fe2000001ff00 */
[----:B------:R-:W-:Y:S01]  /*15e0*/  IMAD.MOV.U32 R102, RZ, RZ, RZ ;  /* 0x000000ffff667224 */ /* 0x000fe200078e00ff */
[----:B------:R-:W-:Y:S01]  /*15f0*/  USEL UR60, URZ, UR4, !UP0 ;  /* 0x000000043f3c7287 */ /* 0x000fe2000c000000 */
[----:B------:R-:W-:Y:S02]  /*1600*/  CS2R R98, SRZ ;  /* 0x0000000000627805 */ /* 0x000fe4000001ff00 */
[----:B------:R-:W-:-:S02]  /*1610*/  CS2R R100, SRZ ;  /* 0x0000000000647805 */ /* 0x000fc4000001ff00 */
[----:B------:R-:W-:Y:S02]  /*1620*/  CS2R R94, SRZ ;  /* 0x00000000005e7805 */ /* 0x000fe4000001ff00 */
[----:B------:R-:W-:Y:S02]  /*1630*/  CS2R R96, SRZ ;  /* 0x0000000000607805 */ /* 0x000fe4000001ff00 */
[----:B------:R-:W-:Y:S02]  /*1640*/  CS2R R90, SRZ ;  /* 0x00000000005a7805 */ /* 0x000fe4000001ff00 */
[----:B------:R-:W-:Y:S02]  /*1650*/  ISETP.GT.AND P1, PT, R74, UR60, PT ;  /* 0x0000003c4a007c0c */ /* 0x000fe4000bf24270 */
        /* <DEDUP_REMOVED lines=22> */
[----:B------:R-:W-:Y:S01]  /*17c0*/  IMAD.MOV.U32 R53, RZ, RZ, RZ ;  /* 0x000000ffff357224 */ /* 0x000fe200078e00ff */
        /* <DEDUP_REMOVED lines=9> */
[----:B------:R-:W-:Y:S01]  /*1860*/  CS2R R6, SRZ ;  /* 0x0000000000067805 */ /* 0x000fe2000001ff00 */
[----:B------:R-:W-:Y:S01]  /*1870*/  IMAD.MOV.U32 R33, RZ, RZ, RZ ;  /* 0x000000ffff217224 */ /* 0x000fe200078e00ff */
[----:B------:R-:W-:Y:S01]  /*1880*/  CS2R R4, SRZ ;  /* 0x0000000000047805 */ /* 0x000fe2000001ff00 */
[----:B------:R-:W-:Y:S01]  /*1890*/  IMAD.MOV.U32 R150, RZ, RZ, RZ ;  /* 0x000000ffff967224 */ /* 0x000fe200078e00ff */
        /* <DEDUP_REMOVED lines=32> */
.L_x_4266:
        /* <DEDUP_REMOVED lines=11> */
.L_x_4431:
[----:B------:R-:W-:Y:S05]  /*1b50*/  @!P0 BRA `(.L_x_4268) ;  /* 0x0000000000048947 */ /* 0x000fea0003800000 */
[----:B------:R-:W-:Y:S01]  /*1b60*/  BPT.TRAP 0x1 ;  /* 0x000000040000795c */ /* 0x000fe20000300000 */
.L_x_4268:
[----:B------:R-:W-:Y:S02]  /*1b70*/  IMAD.U32 R13, RZ, RZ, UR38 ;  /* 0x00000026ff0d7e24 */ /* 0x000fe4000f8e00ff */
[----:B0-----:R-:W-:-:S03]  /*1b80*/  IMAD.U32 R0, RZ, RZ, UR39 ;  /* 0x00000027ff007e24 */ /* 0x001fc6000f8e00ff */
[----:B------:R-:W-:Y:S02]  /*1b90*/  LEA R13, R13, UR40, 0x3 ;  /* 0x000000280d0d7c11 */ /* 0x000fe4000f8e18ff */
[----:B------:R-:W-:-:S04]  /*1ba0*/  SHF.L.U32 R0, R0, 0x1f, RZ ;  /* 0x0000001f00007819 */ /* 0x000fc800000006ff */
[----:B------:R0:W1:Y:S01]  /*1bb0*/  SYNCS.PHASECHK.TRANS64.TRYWAIT P1, [R13+URZ+0x30830], R0 ;  /* 0x030830000d0075a7 */ /* 0x000062000802017f */
[----:B------:R-:W-:Y:S05]  /*1bc0*/  @!P0 BRA `(.L_x_4269) ;  /* 0x0000000000048947 */ /* 0x000fea0003800000 */
[----:B------:R-:W-:Y:S01]  /*1bd0*/  BPT.TRAP 0x1 ;  /* 0x000000040000795c */ /* 0x000fe20000300000 */
.L_x_4269:
[----:B-1----:R-:W-:Y:S05]  /*1be0*/  @P1 BRA `(.L_x_4270) ;  /* 0x0000000000081947 */ /* 0x002fea0003800000 */
[----:B------:R-:W1:Y:S02]  /*1bf0*/  SYNCS.PHASECHK.TRANS64.TRYWAIT P1, [R13+URZ+0x30830], R0 ;  /* 0x030830000d0075a7 */ /* 0x000e64000802017f */
[----:B-1----:R-:W-:Y:S05]  /*1c00*/  @!P1 BRA `(.L_x_4271) ;  /* 0x0000014000cc9947 */ /* 0x002fea0003800000 */
.L_x_4270:
        /* <DEDUP_REMOVED lines=14> */
[----:B------:R-:W-:Y:S02]  /*1cf0*/  UIMAD UR5, UR38, 0x900, UR43 ;  /* 0x00000900260578a4 */ /* 0x000fe4000f8e022b */
[----:B------:R-:W-:Y:S02]  /*1d00*/  UIADD3 UR6, UR4, 0x2, URZ ;  /* 0x0000000204067890 */ /* 0x000fe4000fffe03f */
[----:B------:R-:W-:Y:S01]  /*1d10*/  UIADD3 UR7, UR5, 0x2, URZ ;  /* 0x0000000205077890 */ /* 0x000fe2000fffe03f */
[----:B------:R-:W-:Y:S02]  /*1d20*/  UMOV UR8, UR4 ;  /* 0x0000000400087c82 */ /* 0x000fe40008000000 */
[----:B------:R-:W-:Y:S01]  /*1d30*/  UMOV UR10, UR5 ;  /* 0x00000005000a7c82 */ /* 0x000fe20008000000 */
[----:B------:R-:W-:Y:S01]  /*1d40*/  IMAD.U32 R6, RZ, RZ, UR8 ;  /* 0x00000008ff067e24 */ /* 0x000fe2000f8e00ff */
[----:B------:R-:W-:Y:S01]  /*1d50*/  HGMMA.64x96x16.F32 R24, gdesc[UR8], RZ, !UPT, gsb0 ;  /* 0x01600000081879f0 */ /* 0x000fe2000c0008ff */
        /* <DEDUP_REMOVED lines=78> */
.L_x_4272:
[----:B------:R-:W-:Y:S01]  /*2240*/  ISETP.NE.AND P2, PT, R199, 0x1, PT ;  /* 0x00000001c700780c */ /* 0x000fe20003f45270 */
[----:B------:R-:W-:Y:S01]  /*2250*/  ULDC UR5, c[0x0][0x9d8] ;  /* 0x0002760000057ab9 */ /* 0x000fe20000000800 */
[----:B------:R-:W-:Y:S01]  /*2260*/  R2UR UR4, R13 ;  /* 0x000000000d0472ca */ /* 0x000fe200000e0000 */
[----:B01----:R-:W-:Y:S02]  /*2270*/  VIADD R13, R19, UR42 ;  /* 0x0000002a130d7c36 */ /* 0x003fe40008000000 */
[----:B------:R-:W-:Y:S01]  /*2280*/  FMUL.FTZ R37, R37, UR5 ;  /* 0x0000000525257c20 */ /* 0x000fe20008410000 */
[----:B------:R-:W-:Y:S01]  /*2290*/  FMUL.FTZ R2, R30, UR5 ;  /* 0x000000051e027c20 */ /* 0x000fe20008410000 */
[----:B------:R-:W-:Y:S01]  /*22a0*/  FMUL.FTZ R25, R25, UR5 ;  /* 0x0000000519197c20 */ /* 0x000fe20008410000 */
[----:B------:R-:W-:Y:S01]  /*22b0*/  FMUL.FTZ R12, R66, UR5 ;  /* 0x00000005420c7c20 */ /* 0x000fe20008410000 */
[----:B------:R0:W1:Y:S01]  /*22c0*/  MUFU.TANH R30, R37 ;  /* 0x00000025001e7308 */ /* 0x0000620000002400 */
[----:B------:R-:W-:Y:S01]  /*22d0*/  FMUL.FTZ R33, R33, UR5 ;  /* 0x0000000521217c20 */ /* 0x000fe20008410000 */
[----:B------:R-:W-:Y:S01]  /*22e0*/  FMUL.FTZ R3, R26, UR5 ;  /* 0x000000051a037c20 */ /* 0x000fe20008410000 */
[----:B------:R-:W-:Y:S01]  /*22f0*/  FMUL.FTZ R0, R27, UR5 ;  /* 0x000000051b007c20 */ /* 0x000fe20008410000 */
[----:B------:R-:W-:Y:S01]  /*2300*/  FMUL.FTZ R8, R31, UR5 ;  /* 0x000000051f087c20 */ /* 0x000fe20008410000 */
[----:B------:R-:W2:Y:S01]  /*2310*/  @P2 LDC R14, c[0x0][0x44c] ;  /* 0x00011300ff0e2b82 */ /* 0x000ea20000000800 */
[----:B------:R-:W-:Y:S01]  /*2320*/  FMUL.FTZ R9, R24, UR5 ;  /* 0x0000000518097c20 */ /* 0x000fe20008410000 */
[----:B------:R-:W-:Y:S01]  /*2330*/  UIADD3 UR4, UR4, 0x30840, URZ ;  /* 0x0003084004047890 */ /* 0x000fe2000fffe03f */
[----:B------:R3:W4:Y:S01]  /*2340*/  MUFU.TANH R72, R25 ;  /* 0x0000001900487308 */ /* 0x0007220000002400 */
[----:B0-----:R-:W-:-:S02]  /*2350*/  IMAD.MOV.U32 R37, RZ, RZ, R13 ;  /* 0x000000ffff257224 */ /* 0x001fc400078e000d */
[----:B------:R-:W-:Y:S01]  /*2360*/  FMUL.FTZ R28, R28, UR5 ;  /* 0x000000051c1c7c20 */ /* 0x000fe20008410000 */
[----:B------:R-:W-:Y:S01]  /*2370*/  UPRMT UR4, UR61, 0x654, UR4 ;  /* 0x000006543d047896 */ /* 0x000fe20008000004 */
[----:B------:R-:W-:Y:S01]  /*2380*/  FMUL.FTZ R29, R29, UR5 ;  /* 0x000000051d1d7c20 */ /* 0x000fe20008410000 */
[----:B------:R-:W0:Y:S01]  /*2390*/  @P2 LDC R20, c[0x0][0x450] ;  /* 0x00011400ff142b82 */ /* 0x000e220000000800 */
[----:B------:R-:W-:Y:S01]  /*23a0*/  FMUL.FTZ R32, R32, UR5 ;  /* 0x0000000520207c20 */ /* 0x000fe20008410000 */
[----:B------:R-:W-:Y:S01]  /*23b0*/  FMUL.FTZ R11, R34, UR5 ;  /* 0x00000005220b7c20 */ /* 0x000fe20008410000 */
[----:B------:R5:W0:Y:S01]  /*23c0*/  MUFU.TANH R26, R33 ;  /* 0x00000021001a7308 */ /* 0x000a220000002400 */
[----:B---3--:R-:W-:Y:S02]  /*23d0*/  IMAD.MOV.U32 R25, RZ, RZ, -0x60 ;  /* 0xffffffa0ff197424 */ /* 0x008fe400078e00ff */
[----:B------:R-:W-:Y:S01]  /*23e0*/  FMUL.FTZ R27, R35, UR5 ;  /* 0x00000005231b7c20 */ /* 0x000fe20008410000 */
[----:B------:R-:W-:Y:S01]  /*23f0*/  FMUL.FTZ R36, R36, UR5 ;  /* 0x0000000524247c20 */ /* 0x000fe20008410000 */
[----:B------:R-:W-:Y:S01]  /*2400*/  FMUL.FTZ R31, R38, UR5 ;  /* 0x00000005261f7c20 */ /* 0x000fe20008410000 */
[----:B------:R-:W-:-:S02]  /*2410*/  IMAD R25, R74, R25, 0x61 ;  /* 0x000000614a197424 */ /* 0x000fc400078e0219 */
[----:B------:R-:W-:Y:S01]  /*2420*/  FMUL.FTZ R40, R40, UR5 ;  /* 0x0000000528287c20 */ /* 0x000fe20008410000 */
[----:B------:R-:W-:Y:S01]  /*2430*/  FMUL.FTZ R41, R41, UR5 ;  /* 0x0000000529297c20 */ /* 0x000fe20008410000 */
[----:B------:R-:W-:Y:S01]  /*2440*/  FMUL.FTZ R44, R44, UR5 ;  /* 0x000000052c2c7c20 */ /* 0x000fe20008410000 */
[----:B-----5:R-:W-:Y:S01]  /*2450*/  FMUL.FTZ R33, R39, UR5 ;  /* 0x0000000527217c20 */ /* 0x020fe20008410000 */
[----:B------:R-:W-:Y:S01]  /*2460*/  FMUL.FTZ R45, R45, UR5 ;  /* 0x000000052d2d7c20 */ /* 0x000fe20008410000 */
[----:B------:R-:W-:Y:S01]  /*2470*/  FMUL.FTZ R48, R48, UR5 ;  /* 0x0000000530307c20 */ /* 0x000fe20008410000 */
[----:B------:R-:W-:Y:S01]  /*2480*/  FMUL.FTZ R50, R50, UR5 ;  /* 0x0000000532327c20 */ /* 0x000fe20008410000 */
[----:B--2---:R-:W-:-:S04]  /*2490*/  @P2 IMAD.HI.U32 R15, R13, R14, RZ ;  /* 0x0000000e0d0f2227 */ /* 0x004fc800078e00ff */
[----:B------:R-:W-:Y:S01]  /*24a0*/  FMUL.FTZ R51, R51, UR5 ;  /* 0x0000000533337c20 */ /* 0x000fe20008410000 */
[----:B------:R-:W2:Y:S01]  /*24b0*/  LDC R14, c[0x0][0x288] ;  /* 0x0000a200ff0e7b82 */ /* 0x000ea20000000800 */
[----:B------:R-:W-:Y:S01]  /*24c0*/  FMUL.FTZ R53, R53, UR5 ;  /* 0x0000000535357c20 */ /* 0x000fe20008410000 */
[----:B------:R-:W-:Y:S01]  /*24d0*/  FMUL.FTZ R54, R54, UR5 ;  /* 0x0000000536367c20 */ /* 0x000fe20008410000 */
[----:B------:R-:W-:Y:S01]  /*24e0*/  FMUL.FTZ R55, R55, UR5 ;  /* 0x0000000537377c20 */ /* 0x000fe20008410000 */
[----:B------:R-:W-:Y:S01]  /*24f0*/  FMUL.FTZ R56, R56, UR5 ;  /* 0x0000000538387c20 */ /* 0x000fe20008410000 */
[----:B------:R-:W-:Y:S01]  /*2500*/  FMUL.FTZ R57, R57, UR5 ;  /* 0x0000000539397c20 */ /* 0x000fe20008410000 */
[----:B0-----:R-:W-:Y:S01]  /*2510*/  @P2 SHF.R.U32.HI R37, RZ, R20, R15 ;  /* 0x00000014ff252219 */ /* 0x001fe2000001160f */
[----:B------:R-:W-:Y:S01]  /*2520*/  FMUL.FTZ R58, R58, UR5 ;  /* 0x000000053a3a7c20 */ /* 0x000fe20008410000 */
[----:B------:R-:W-:Y:S01]  /*2530*/  FMUL.FTZ R59, R59, UR5 ;  /* 0x000000053b3b7c20 */ /* 0x000fe20008410000 */
        /* <DEDUP_REMOVED lines=15> */
[----:B------:R-:W-:Y:S01]  /*2630*/  IMAD R20, R74, -0x60, R17 ;  /* 0xffffffa04a147824 */ /* 0x000fe200078e0211 */
[----:B------:R-:W3:Y:S01]  /*2640*/  MUFU.TANH R9, R9 ;  /* 0x0000000900097308 */ /* 0x000ee20000002400 */
[----:B------:R-:W-:Y:S01]  /*2650*/  IMAD R24, R18, -0x2, R25 ;  /* 0xfffffffe12187824 */ /* 0x000fe200078e0219 */
[----:B------:R-:W-:Y:S01]  /*2660*/  ULDC UR55, c[0x0][0x9dc] ;  /* 0x0002770000377ab9 */ /* 0x000fe20000000800 */
[----:B------:R-:W-:Y:S01]  /*2670*/  SYNCS.ARRIVE.TRANS64.RED.A1T0 RZ, [UR4], RZ ;  /* 0x000000ffffff79a7 */ /* 0x000fe20008100404 */
[----:B------:R-:W-:-:S02]  /*2680*/  VIADD R21, R20, 0x60 ;  /* 0x0000006014157836 */ /* 0x000fc40000000000 */
[----:B------:R-:W-:Y:S01]  /*2690*/  FMUL.FTZ R42, R42, UR5 ;  /* 0x000000052a2a7c20 */ /* 0x000fe20008410000 */
[----:B------:R-:W-:Y:S01]  /*26a0*/  ULOP3.LUT UR4, URZ, UR55, URZ, 0x33, !UPT ;  /* 0x000000373f047292 */ /* 0x000fe2000f8e333f */
[----:B--2---:R-:W-:Y:S01]  /*26b0*/  IADD3 R20, R24, -R14, R17 ;  /* 0x8000000e18147210 */ /* 0x004fe20007ffe011 */
[----:B------:R-:W2:Y:S01]  /*26c0*/  MUFU.TANH R3, R3 ;  /* 0x0000000300037308 */ /* 0x000ea20000002400 */
[----:B------:R-:W-:Y:S01]  /*26d0*/  FMUL.FTZ R43, R43, UR5 ;  /* 0x000000052b2b7c20 */ /* 0x000fe20008410000 */
[----:B------:R-:W-:Y:S01]  /*26e0*/  FMUL.FTZ R46, R46, UR5 ;  /* 0x000000052e2e7c20 */ /* 0x000fe20008410000 */
[----:B------:R-:W-:Y:S01]  /*26f0*/  FMUL.FTZ R52, R52, UR5 ;  /* 0x0000000534347c20 */ /* 0x000fe20008410000 */
[----:B------:R-:W-:Y:S01]  /*2700*/  ULDC UR5, c[0x0][0x9e0] ;  /* 0x0002780000057ab9 */ /* 0x000fe20000000800 */
[----:B------:R-:W-:-:S03]  /*2710*/  IMAD R39, R18, -0x2, R21 ;  /* 0xfffffffe12277824 */ /* 0x000fc600078e0215 */
        /* <DEDUP_REMOVED lines=39> */
[----:B------:R5:W1:Y:S08]  /*2990*/  MUFU.TANH R73, R42 ;  /* 0x0000002a00497308 */ /* 0x000a700000002400 */
[----:B------:R4:W1:Y:S01]  /*29a0*/  MUFU.TANH R76, R43 ;  /* 0x0000002b004c7308 */ /* 0x0008620000002400 */
[----:B-----5:R-:W-:-:S05]  /*29b0*/  VIADD R42, R20, UR5 ;  /* 0x00000005142a7c36 */ /* 0x020fca0008000000 */
[----:B0-----:R-:W-:Y:S02]  /*29c0*/  VIADDMNMX R21, R66, R42, R39, PT ;  /* 0x0000002a42157246 */ /* 0x001fe40003800127 */
[----:B------:R0:W1:Y:S01]  /*29d0*/  MUFU.TANH R77, R46 ;  /* 0x0000002e004d7308 */ /* 0x0000620000002400 */
[----:B----4-:R-:W-:-:S04]  /*29e0*/  VIADD R43, R20, UR4 ;  /* 0x00000004142b7c36 */ /* 0x010fc80008000000 */
[----:B------:R-:W-:-:S03]  /*29f0*/  IMAD.IADD R38, R43, 0x1, R66 ;  /* 0x000000012b267824 */ /* 0x000fc600078e0242 */
[----:B------:R4:W1:Y:S01]  /*2a00*/  MUFU.TANH R34, R52 ;  /* 0x0000003400227308 */ /* 0x0008620000002400 */
[----:B0-----:R-:W-:Y:S02]  /*2a10*/  VIADD R46, R25, 0xffffffff ;  /* 0xffffffff192e7836 */ /* 0x001fe40000000000 */
[----:B----4-:R-:W-:Y:S01]  /*2a20*/  VIADD R52, R24, 0xffffffff ;  /* 0xffffffff18347836 */ /* 0x010fe20000000000 */
[----:B--23--:R-:W-:Y:S06]  /*2a30*/  @!P1 BRA `(.L_x_4273) ;  /* 0x00000000005c9947 */ /* 0x00cfec0003800000 */
[----:B------:R-:W-:Y:S01]  /*2a40*/  IADD3 R25, R17, -R14, R66 ;  /* 0x8000000e11197210 */ /* 0x000fe20007ffe042 */
        /* <DEDUP_REMOVED lines=12> */
.L_x_4275:
[----:B------:R-:W-:Y:S02]  /*2b10*/  ULDC UR4, c[0x0][0x9e4] ;  /* 0x0002790000047ab9 */ /* 0x000fe40000000800 */
[----:B------:R-:W-:-:S05]  /*2b20*/  IMAD.U32 R24, RZ, RZ, UR4 ;  /* 0x00000004ff187e24 */ /* 0x000fca000f8e00ff */
[----:B------:R-:W-:-:S13]  /*2b30*/  ISETP.NE.AND P1, PT, R24, 0x1, PT ;  /* 0x000000011800780c */ /* 0x000fda0003f25270 */
[----:B------:R-:W0:Y:S02]  /*2b40*/  @P1 LDC.64 R66, c[0x0][0x9e8] ;  /* 0x00027a00ff421b82 */ /* 0x000e240000000a00 */
[----:B0-----:R-:W-:-:S05]  /*2b50*/  @P1 IMAD.HI.U32 R20, R25, R66, RZ ;  /* 0x0000004219141227 */ /* 0x001fca00078e00ff */
[----:B------:R-:W-:-:S07]  /*2b60*/  @P1 SHF.R.U32.HI R25, RZ, R67, R20 ;  /* 0x00000043ff191219 */ /* 0x000fce0000011614 */
.L_x_4276:
[----:B------:R-:W-:Y:S05]  /*2b70*/  BSYNC B0 ;  /* 0x0000000000007941 */ /* 0x000fea0003800000 */
.L_x_4274:
[----:B------:R-:W-:-:S05]  /*2b80*/  IMAD R25, R25, R24, R52 ;  /* 0x0000001819197224 */ /* 0x000fca00078e0234 */
[----:B------:R-:W-:Y:S02]  /*2b90*/  VIADDMNMX R21, R25, R24, R21, PT ;  /* 0x0000001819157246 */ /* 0x000fe40003800115 */
[----:B------:R-:W-:-:S07]  /*2ba0*/  VIMNMX R38, R38, R25, !PT ;  /* 0x0000001926267248 */ /* 0x000fce0007fe0100 */
.L_x_4273:
        /* <DEDUP_REMOVED lines=32> */
[----:B-1----:R-:W-:Y:S02]  /*2db0*/  FSEL R84, R30, -INF , !P2 ;  /* 0xff8000001e547808 */ /* 0x002fe40005000000 */
[----:B------:R-:W-:Y:S02]  /*2dc0*/  ISETP.GT.AND P2, PT, R38, 0x20, !P3 ;  /* 0x000000202600780c */ /* 0x000fe40005f44270 */
[----:B------:R-:W-:Y:S02]  /*2dd0*/  P2R R81, PR, RZ, 0x8 ;  /* 0x00000008ff517803 */ /* 0x000fe40000000000 */
[----:B------:R-:W-:-:S02]  /*2de0*/  ISETP.LT.OR P2, PT, R21, 0x21, P2 ;  /* 0x000000211500780c */ /* 0x000fc40001741670 */
[----:B------:R-:W-:Y:S02]  /*2df0*/  ISETP.GE.AND P3, PT, R46, 0x22, PT ;  /* 0x000000222e00780c */ /* 0x000fe40003f66270 */
[----:B------:R-:W-:Y:S02]  /*2e00*/  FSEL R86, R40, -INF , !P2 ;  /* 0xff80000028567808 */ /* 0x000fe40005000000 */
[----:B------:R-:W-:Y:S01]  /*2e10*/  ISETP.GT.AND P2, PT, R38, 0x21, !P3 ;  /* 0x000000212600780c */ /* 0x000fe20005f44270 */
[----:B------:R-:W0:Y:S01]  /*2e20*/  SHFL.IDX PT, R40, R37, 0x1, 0x1c1f ;  /* 0x003c1f0025287f89 */ /* 0x000e2200000e0000 */
        /* <DEDUP_REMOVED lines=57> */
[----:B------:R-:W-:Y:S02]  /*31c0*/  P2R R47, PR, RZ, 0x10 ;  /* 0x00000010ff2f7803 */ /* 0x000fe40000000000 */
        /* <DEDUP_REMOVED lines=10> */
[----:B------:R-:W-:-:S04]  /*3270*/  ISETP.GT.AND P5, PT, R38, RZ, !P4 ;  /* 0x000000ff2600720c */ /* 0x000fc800067a4270 */
[----:B------:R-:W-:-:S04]  /*3280*/  ISETP.LT.OR P5, PT, R21, 0x1, P5 ;  /* 0x000000011500780c */ /* 0x000fc80002fa1670 */
[----:B------:R-:W-:Y:S02]  /*3290*/  FSEL R188, R9, -INF , !P5 ;  /* 0xff80000009bc7808 */ /* 0x000fe40006800000 */
[----:B------:R-:W-:-:S04]  /*32a0*/  ISETP.GE.AND P5, PT, R46, 0x5a, PT ;  /* 0x0000005a2e00780c */ /* 0x000fc80003fa6270 */
[----:B------:R-:W-:Y:S02]  /*32b0*/  P2R R60, PR, RZ, 0x20 ;  /* 0x00000020ff3c7803 */ /* 0x000fe40000000000 */
[----:B------:R-:W-:Y:S02]  /*32c0*/  ISETP.GT.AND P5, PT, R38, 0x59, !P5 ;  /* 0x000000592600780c */ /* 0x000fe40006fa4270 */
[----:B0-----:R-:W-:Y:S01]  /*32d0*/  VIADDMNMX R38, R40, R42, R39, PT ;  /* 0x0000002a28267246 */ /* 0x001fe20003800127 */
[----:B------:R-:W-:Y:S01]  /*32e0*/  IMAD.IADD R39, R43, 0x1, R40 ;  /* 0x000000012b277824 */ /* 0x000fe200078e0228 */
[----:B------:R-:W-:-:S04]  /*32f0*/  ISETP.LT.OR P5, PT, R21, 0x5a, P5 ;  /* 0x0000005a1500780c */ /* 0x000fc80002fa1670 */
[----:B------:R-:W-:Y:S02]  /*3300*/  FSEL R21, R69, -INF , !P5 ;  /* 0xff80000045157808 */ /* 0x000fe40006800000 */
[----:B------:R-:W-:-:S13]  /*3310*/  LOP3.LUT P5, RZ, R16, 0x80000, RZ, 0xc0, !PT ;  /* 0x0008000010ff7812 */ /* 0x000fda00078ac0ff */
[----:B------:R-:W-:Y:S05]  /*3320*/  @!P5 BRA `(.L_x_4277) ;  /* 0x00000000005cd947 */ /* 0x000fea0003800000 */
        /* <DEDUP_REMOVED lines=13> */
.L_x_4279:
[----:B------:R-:W-:Y:S02]  /*3400*/  ULDC UR4, c[0x0][0x9e4] ;  /* 0x0002790000047ab9 */ /* 0x000fe40000000800 */
[----:B------:R-:W-:-:S05]  /*3410*/  IMAD.U32 R37, RZ, RZ, UR4 ;  /* 0x00000004ff257e24 */ /* 0x000fca000f8e00ff */
[----:B------:R-:W-:-:S13]  /*3420*/  ISETP.NE.AND P5, PT, R37, 0x1, PT ;  /* 0x000000012500780c */ /* 0x000fda0003fa5270 */
[----:B------:R-:W0:Y:S02]  /*3430*/  @P5 LDC.64 R40, c[0x0][0x9e8] ;  /* 0x00027a00ff285b82 */ /* 0x000e240000000a00 */
[----:B0-----:R-:W-:-:S05]  /*3440*/  @P5 IMAD.HI.U32 R40, R9, R40, RZ ;  /* 0x0000002809285227 */ /* 0x001fca00078e00ff */
[----:B------:R-:W-:-:S07]  /*3450*/  @P5 SHF.R.U32.HI R9, RZ, R41, R40 ;  /* 0x00000029ff095219 */ /* 0x000fce0000011628 */
.L_x_4280:
[----:B------:R-:W-:Y:S05]  /*3460*/  BSYNC B0 ;  /* 0x0000000000007941 */ /* 0x000fea0003800000 */
.L_x_4278:
[----:B------:R-:W-:-:S05]  /*3470*/  IMAD R9, R9, R37, R52 ;  /* 0x0000002509097224 */ /* 0x000fca00078e0234 */
[----:B------:R-:W-:Y:S02]  /*3480*/  VIADDMNMX R38, R9, R37, R38, PT ;  /* 0x0000002509267246 */ /* 0x000fe40003800126 */
[----:B------:R-:W-:-:S07]  /*3490*/  VIMNMX R39, R39, R9, !PT ;  /* 0x0000000927277248 */ /* 0x000fce0007fe0100 */
.L_x_4277:
[C---:B------:R-:W-:Y:S01]  /*34a0*/  ISETP.GT.AND P1, PT, R39.reuse, 0x1, !P1 ;  /* 0x000000012700780c */ /* 0x040fe20004f24270 */
[----:B------:R-:W-:Y:S01]  /*34b0*/  ULDC UR11, c[0x0][0x988] ;  /* 0x00026200000b7ab9 */ /* 0x000fe20000000800 */
[----:B------:R-:W-:Y:S01]  /*34c0*/  ISETP.GT.AND P6, PT, R39, 0x8, !P6 ;  /* 0x000000082700780c */ /* 0x000fe200077c4270 */
[----:B------:R-:W-:Y:S01]  /*34d0*/  IMAD.U32 R64, RZ, RZ, UR42 ;  /* 0x0000002aff407e24 */ /* 0x000fe2000f8e00ff */
[C---:B------:R-:W-:Y:S02]  /*34e0*/  ISETP.LT.OR P1, PT, R38.reuse, 0x2, P1 ;  /* 0x000000022600780c */ /* 0x040fe40000f21670 */
[----:B------:R-:W-:Y:S02]  /*34f0*/  ISETP.LT.OR P6, PT, R38, 0x9, P6 ;  /* 0x000000092600780c */ /* 0x000fe400037c1670 */
[----:B------:R-:W-:Y:S02]  /*3500*/  FSEL R40, R0, -INF , !P1 ;  /* 0xff80000000287808 */ /* 0x000fe40004800000 */
[----:B------:R-:W-:-:S02]  /*3510*/  ISETP.NE.AND P1, PT, R47, RZ, PT ;  /* 0x000000ff2f00720c */ /* 0x000fc40003f25270 */
[----:B------:R-:W-:Y:S02]  /*3520*/  FSEL R41, R2, -INF , !P6 ;  /* 0xff80000002297808 */ /* 0x000fe40007000000 */
[----:B------:R-:W-:Y:S02]  /*3530*/  ISETP.GT.AND P1, PT, R39, 0x9, !P1 ;  /* 0x000000092700780c */ /* 0x000fe40004f24270 */
[----:B------:R-:W-:Y:S02]  /*3540*/  ISETP.NE.AND P6, PT, R71, RZ, PT ;  /* 0x000000ff4700720c */ /* 0x000fe40003fc5270 */
[----:B------:R-:W-:Y:S02]  /*3550*/  ISETP.LT.OR P1, PT, R38, 0xa, P1 ;  /* 0x0000000a2600780c */ /* 0x000fe40000f21670 */
[----:B------:R-:W-:Y:S02]  /*3560*/  ISETP.NE.AND P5, PT, R79, RZ, PT ;  /* 0x000000ff4f00720c */ /* 0x000fe40003fa5270 */
[----:B------:R-:W-:-:S02]  /*3570*/  FSEL R42, R8, -INF , !P1 ;  /* 0xff800000082a7808 */ /* 0x000fc40004800000 */
[----:B------:R-:W-:Y:S02]  /*3580*/  ISETP.NE.AND P1, PT, R49, RZ, PT ;  /* 0x000000ff3100720c */ /* 0x000fe40003f25270 */
[C---:B------:R-:W-:Y:S02]  /*3590*/  ISETP.GT.AND P4, PT, R39.reuse, RZ, !P4 ;  /* 0x000000ff2700720c */ /* 0x040fe40006784270 */
[C---:B------:R-:W-:Y:S02]  /*35a0*/  ISETP.GT.AND P1, PT, R39.reuse, 0x10, !P1 ;  /* 0x000000102700780c */ /* 0x040fe40004f24270 */
[C---:B------:R-:W-:Y:S02]  /*35b0*/  ISETP.LT.OR P4, PT, R38.reuse, 0x1, P4 ;  /* 0x000000012600780c */ /* 0x040fe40002781670 */
[----:B------:R-:W-:Y:S02]  /*35c0*/  ISETP.LT.OR P1, PT, R38, 0x11, P1 ;  /* 0x000000112600780c */ /* 0x000fe40000f21670 */
[----:B------:R-:W-:-:S02]  /*35d0*/  ISETP.GT.AND P2, PT, R39, 0x51, !P2 ;  /* 0x000000512700780c */ /* 0x000fc40005744270 */
[----:B------:R-:W-:Y:S02]  /*35e0*/  FSEL R43, R11, -INF , !P1 ;  /* 0xff8000000b2b7808 */ /* 0x000fe40004800000 */
[----:B------:R-:W-:Y:S02]  /*35f0*/  ISETP.NE.AND P1, PT, R67, RZ, PT ;  /* 0x000000ff4300720c */ /* 0x000fe40003f25270 */
[C---:B------:R-:W-:Y:S02]  /*3600*/  ISETP.LT.OR P2, PT, R38.reuse, 0x52, P2 ;  /* 0x000000522600780c */ /* 0x040fe40001741670 */
[C---:B------:R-:W-:Y:S02]  /*3610*/  ISETP.GT.AND P1, PT, R39.reuse, 0x11, !P1 ;  /* 0x000000112700780c */ /* 0x040fe40004f24270 */
[----:B------:R-:W-:Y:S02]  /*3620*/  ISETP.GT.AND P3, PT, R39, 0x58, !P3 ;  /* 0x000000582700780c */ /* 0x000fe40005f64270 */
[----:B------:R-:W-:-:S02]  /*3630*/  ISETP.LT.OR P1, PT, R38, 0x12, P1 ;  /* 0x000000122600780c */ /* 0x000fc40000f21670 */
[C---:B------:R-:W-:Y:S02]  /*3640*/  ISETP.LT.OR P3, PT, R38.reuse, 0x59, P3 ;  /* 0x000000592600780c */ /* 0x040fe40001f61670 */
[----:B------:R-:W-:Y:S02]  /*3650*/  FSEL R44, R27, -INF , !P1 ;  /* 0xff8000001b2c7808 */ /* 0x000fe40004800000 */
[----:B------:R-:W-:Y:S02]  /*3660*/  ISETP.GT.AND P1, PT, R39, 0x18, !P6 ;  /* 0x000000182700780c */ /* 0x000fe40007724270 */
[----:B------:R-:W-:Y:S02]  /*3670*/  ISETP.NE.AND P6, PT, R45, RZ, PT ;  /* 0x000000ff2d00720c */ /* 0x000fe40003fc5270 */
[----:B------:R-:W-:Y:S02]  /*3680*/  ISETP.LT.OR P1, PT, R38, 0x19, P1 ;  /* 0x000000192600780c */ /* 0x000fe40000f21670 */
[----:B------:R-:W-:-:S02]  /*3690*/  FSEL R15, R15, -INF , !P3 ;  /* 0xff8000000f0f7808 */ /* 0x000fc40005800000 */
[----:B------:R-:W-:Y:S02]  /*36a0*/  FSEL R37, R31, -INF , !P1 ;  /* 0xff8000001f257808 */ /* 0x000fe40004800000 */
[----:B------:R-:W-:Y:S02]  /*36b0*/  ISETP.GT.AND P1, PT, R39, 0x19, !P5 ;  /* 0x000000192700780c */ /* 0x000fe40006f24270 */
[----:B------:R-:W-:Y:S02]  /*36c0*/  ISETP.NE.AND P5, PT, R48, RZ, PT ;  /* 0x000000ff3000720c */ /* 0x000fe40003fa5270 */
[----:B------:R-:W-:-:S04]  /*36d0*/  ISETP.LT.OR P1, PT, R38, 0x1a, P1 ;  /* 0x0000001a2600780c */ /* 0x000fc80000f21670 */
[----:B------:R-:W-:Y:S02]  /*36e0*/  FSEL R45, R33, -INF , !P1 ;  /* 0xff800000212d7808 */ /* 0x000fe40004800000 */
[----:B------:R-:W-:Y:S02]  /*36f0*/  FSEL R33, R3, -INF , !P4 ;  /* 0xff80000003217808 */ /* 0x000fe40006000000 */
[----:B------:R-:W-:Y:S02]  /*3700*/  FMNMX.FTZ R3, R188, R72, !PT ;  /* 0x00000048bc037209 */ /* 0x000fe40007810000 */
[----:B------:R-:W-:Y:S02]  /*3710*/  ISETP.NE.AND P1, PT, R81, RZ, PT ;  /* 0x000000ff5100720c */ /* 0x000fe40003f25270 */
[----:B------:R-:W-:Y:S02]  /*3720*/  FMNMX.FTZ R3, R190, R3, !PT ;  /* 0x00000003be037209 */ /* 0x000fe40007810000 */
[----:B------:R-:W-:-:S02]  /*3730*/  ISETP.GT.AND P1, PT, R39, 0x20, !P1 ;  /* 0x000000202700780c */ /* 0x000fc40004f24270 */
[----:B------:R-:W-:Y:S02]  /*3740*/  FMNMX.FTZ R3, R66, R3, !PT ;  /* 0x0000000342037209 */ /* 0x000fe40007810000 */
[----:B------:R-:W-:Y:S02]  /*3750*/  ISETP.LT.OR P1, PT, R38, 0x21, P1 ;  /* 0x000000212600780c */ /* 0x000fe40000f21670 */
[----:B------:R-:W-:Y:S02]  /*3760*/  FMNMX.FTZ R3, R70, R3, !PT ;  /* 0x0000000346037209 */ /* 0x000fe40007810000 */
[----:B------:R-:W-:Y:S02]  /*3770*/  FSEL R46, R73, -INF , !P1 ;  /* 0xff800000492e7808 */ /* 0x000fe40004800000 */
[----:B------:R-:W-:Y:S02]  /*3780*/  FMNMX.FTZ R3, R80, R3, !PT ;  /* 0x0000000350037209 */ /* 0x000fe40007810000 */
[----:B------:R-:W-:-:S02]  /*3790*/  ISETP.NE.AND P1, PT, R83, RZ, PT ;  /* 0x000000ff5300720c */ /* 0x000fc40003f25270 */
[----:B------:R-:W-:Y:S02]  /*37a0*/  FMNMX.FTZ R3, R82, R3, !PT ;  /* 0x0000000352037209 */ /* 0x000fe40007810000 */
[----:B------:R-:W-:Y:S02]  /*37b0*/  ISETP.GT.AND P1, PT, R39, 0x21, !P1 ;  /* 0x000000212700780c */ /* 0x000fe40004f24270 */
[----:B------:R-:W-:Y:S02]  /*37c0*/  FMNMX.FTZ R3, R84, R3, !PT ;  /* 0x0000000354037209 */ /* 0x000fe40007810000 */
[----:B------:R-:W-:Y:S02]  /*37d0*/  ISETP.LT.OR P1, PT, R38, 0x22, P1 ;  /* 0x000000222600780c */ /* 0x000fe40000f21670 */
[----:B------:R-:W-:Y:S02]  /*37e0*/  FMNMX.FTZ R3, R86, R3, !PT ;  /* 0x0000000356037209 */ /* 0x000fe40007810000 */
[----:B------:R-:W-:-:S02]  /*37f0*/  FSEL R47, R76, -INF , !P1 ;  /* 0xff8000004c2f7808 */ /* 0x000fc40004800000 */
[----:B------:R-:W-:Y:S02]  /*3800*/  FMNMX.FTZ R3, R88, R3, !PT ;  /* 0x0000000358037209 */ /* 0x000fe40007810000 */
[----:B------:R-:W-:Y:S02]  /*3810*/  ISETP.NE.AND P1, PT, R85, RZ, PT ;  /* 0x000000ff5500720c */ /* 0x000fe40003f25270 */
[----:B------:R-:W-:Y:S02]  /*3820*/  FMNMX.FTZ R3, R90, R3, !PT ;  /* 0x000000035a037209 */ /* 0x000fe40007810000 */
[----:B------:R-:W-:Y:S02]  /*3830*/  ISETP.GT.AND P1, PT, R39, 0x28, !P1 ;  /* 0x000000282700780c */ /* 0x000fe40004f24270 */
[----:B------:R-:W-:Y:S02]  /*3840*/  FMNMX.FTZ R3, R92, R3, !PT ;  /* 0x000000035c037209 */ /* 0x000fe40007810000 */
[----:B------:R-:W-:-:S02]  /*3850*/  ISETP.LT.OR P1, PT, R38, 0x29, P1 ;  /* 0x000000292600780c */ /* 0x000fc40000f21670 */
[----:B------:R-:W-:Y:S02]  /*3860*/  FMNMX.FTZ R52, R36, R3, !PT ;  /* 0x0000000324347209 */ /* 0x000fe40007810000 */
        /* <DEDUP_REMOVED lines=22> */
[----:B------:R-:W-:-:S03]  /*39d0*/  ISETP.LT.OR P1, PT, R38, 0x32, P1 ;  /* 0x000000322600780c */ /* 0x000fc60000f21670 */
[----:B------:R-:W0:Y:S01]  /*39e0*/  SHFL.BFLY PT, R3, R52, 0x2, 0x1f ;  /* 0x0c401f0034037f89 */ /* 0x000e2200000e0000 */
[----:B------:R-:W-:Y:S02]  /*39f0*/  FSEL R31, R51, -INF , !P1 ;  /* 0xff800000331f7808 */ /* 0x000fe40004800000 */
[----:B------:R-:W-:-:S04]  /*3a00*/  ISETP.NE.AND P1, PT, R93, RZ, PT ;  /* 0x000000ff5d00720c */ /* 0x000fc80003f25270 */
[----:B------:R-:W-:-:S04]  /*3a10*/  ISETP.GT.AND P1, PT, R39, 0x38, !P1 ;  /* 0x000000382700780c */ /* 0x000fc80004f24270 */
[----:B------:R-:W-:-:S04]  /*3a20*/  ISETP.LT.OR P1, PT, R38, 0x39, P1 ;  /* 0x000000392600780c */ /* 0x000fc80000f21670 */
[----:B------:R-:W-:Y:S02]  /*3a30*/  FSEL R27, R54, -INF , !P1 ;  /* 0xff800000361b7808 */ /* 0x000fe40004800000 */
[----:B------:R-:W-:-:S04]  /*3a40*/  ISETP.NE.AND P1, PT, R94, RZ, PT ;  /* 0x000000ff5e00720c */ /* 0x000fc80003f25270 */
[----:B------:R-:W-:Y:S02]  /*3a50*/  ISETP.GT.AND P1, PT, R39, 0x39, !P1 ;  /* 0x000000392700780c */ /* 0x000fe40004f24270 */
[----:B0-----:R-:W-:Y:S02]  /*3a60*/  FMNMX.FTZ R3, R52, R3, !PT ;  /* 0x0000000334037209 */ /* 0x001fe40007810000 */
[----:B------:R-:W-:Y:S02]  /*3a70*/  FMNMX.FTZ R52, R33, R40, !PT ;  /* 0x0000002821347209 */ /* 0x000fe40007810000 */
[----:B------:R-:W-:Y:S01]  /*3a80*/  ISETP.LT.OR P1, PT, R38, 0x3a, P1 ;  /* 0x0000003a2600780c */ /* 0x000fe20000f21670 */
[----:B------:R-:W0:Y:S03]  /*3a90*/  SHFL.BFLY PT, R54, R3, 0x1, 0x1f ;  /* 0x0c201f0003367f89 */ /* 0x000e2600000e0000 */
[----:B------:R-:W-:-:S02]  /*3aa0*/  FSEL R11, R55, -INF , !P1 ;  /* 0xff800000370b7808 */ /* 0x000fc40004800000 */
[----:B------:R-:W-:-:S04]  /*3ab0*/  ISETP.NE.AND P1, PT, R53, RZ, PT ;  /* 0x000000ff3500720c */ /* 0x000fc80003f25270 */
[----:B------:R-:W-:-:S04]  /*3ac0*/  ISETP.GT.AND P1, PT, R39, 0x40, !P1 ;  /* 0x000000402700780c */ /* 0x000fc80004f24270 */
[----:B------:R-:W-:-:S04]  /*3ad0*/  ISETP.LT.OR P1, PT, R38, 0x41, P1 ;  /* 0x000000412600780c */ /* 0x000fc80000f21670 */
[----:B------:R-:W-:Y:S02]  /*3ae0*/  FSEL R8, R58, -INF , !P1 ;  /* 0xff8000003a087808 */ /* 0x000fe40004800000 */
[----:B------:R-:W-:Y:S02]  /*3af0*/  ISETP.GT.AND P1, PT, R39, 0x41, !P6 ;  /* 0x000000412700780c */ /* 0x000fe40007724270 */
[----:B------:R-:W-:Y:S02]  /*3b00*/  ISETP.NE.AND P6, PT, R57, RZ, PT ;  /* 0x000000ff3900720c */ /* 0x000fe40003fc5270 */
[----:B------:R-:W-:Y:S02]  /*3b10*/  ISETP.LT.OR P1, PT, R38, 0x42, P1 ;  /* 0x000000422600780c */ /* 0x000fe40000f21670 */
[----:B0-----:R-:W-:Y:S02]  /*3b20*/  FMNMX.FTZ R9, R3, R54, !PT ;  /* 0x0000003603097209 */ /* 0x001fe40007810000 */
[----:B------:R-:W-:-:S02]  /*3b30*/  FMNMX.FTZ R3, R41, R52, !PT ;  /* 0x0000003429037209 */ /* 0x000fc40007810000 */
[----:B------:R-:W-:Y:S01]  /*3b40*/  FSEL R2, R59, -INF , !P1 ;  /* 0xff8000003b027808 */ /* 0x000fe20004800000 */
[----:B------:R-:W-:Y:S01]  /*3b50*/  FMUL.FTZ R51, R9, UR11 ;  /* 0x0000000b09337c20 */ /* 0x000fe20008410000 */
[----:B------:R-:W-:Y:S02]  /*3b60*/  FMNMX.FTZ R52, R42, R3, !PT ;  /* 0x000000032a347209 */ /* 0x000fe40007810000 */
[----:B------:R-:W-:Y:S02]  /*3b70*/  ISETP.GT.AND P1, PT, R39, 0x48, !P5 ;  /* 0x000000482700780c */ /* 0x000fe40006f24270 */
[----:B------:R-:W-:Y:S02]  /*3b80*/  FMNMX.FTZ R53, R43, R52, !PT ;  /* 0x000000342b357209 */ /* 0x000fe40007810000 */
[----:B------:R-:W-:Y:S02]  /*3b90*/  ISETP.LT.OR P1, PT, R38, 0x49, P1 ;  /* 0x000000492600780c */ /* 0x000fe40000f21670 */
[----:B------:R-:W-:-:S02]  /*3ba0*/  FMNMX.FTZ R52, R44, R53, !PT ;  /* 0x000000352c347209 */ /* 0x000fc40007810000 */
[----:B------:R-:W-:Y:S02]  /*3bb0*/  FSEL R0, R62, -INF , !P1 ;  /* 0xff8000003e007808 */ /* 0x000fe40004800000 */
[----:B------:R-:W-:Y:S02]  /*3bc0*/  FMNMX.FTZ R52, R37, R52, !PT ;  /* 0x0000003425347209 */ /* 0x000fe40007810000 */
[----:B------:R-:W-:Y:S02]  /*3bd0*/  FSETP.NEU.FTZ.AND P1, PT, R9, -INF , PT ;  /* 0xff8000000900780b */ /* 0x000fe40003f3d000 */
[----:B------:R-:W-:Y:S02]  /*3be0*/  FMNMX.FTZ R53, R45, R52, !PT ;  /* 0x000000342d357209 */ /* 0x000fe40007810000 */
[----:B------:R-:W-:Y:S02]  /*3bf0*/  ISETP.NE.AND P5, PT, R56, RZ, PT ;  /* 0x000000ff3800720c */ /* 0x000fe40003fa5270 */
[----:B------:R-:W-:-:S02]  /*3c00*/  FMNMX.FTZ R52, R46, R53, !PT ;  /* 0x000000352e347209 */ /* 0x000fc40007810000 */
[----:B------:R-:W-:Y:S02]  /*3c10*/  FSEL R55, R51, RZ, P1 ;  /* 0x000000ff33377208 */ /* 0x000fe40000800000 */
[----:B------:R-:W-:Y:S02]  /*3c20*/  FMNMX.FTZ R53, R47, R52, !PT ;  /* 0x000000342f357209 */ /* 0x000fe40007810000 */
[----:B------:R-:W-:Y:S01]  /*3c30*/  ISETP.GT.AND P1, PT, R39, 0x49, !P5 ;  /* 0x000000492700780c */ /* 0x000fe20006f24270 */
[--C-:B------:R-:W-:Y:S01]  /*3c40*/  FFMA.FTZ R32, R32, UR11, -R55.reuse ;  /* 0x0000000b20207c23 */ /* 0x100fe20008010837 */
[----:B------:R-:W-:Y:S01]  /*3c50*/  FMNMX.FTZ R52, R48, R53, !PT ;  /* 0x0000003530347209 */ /* 0x000fe20007810000 */
[--C-:B------:R-:W-:Y:S01]  /*3c60*/  FFMA.FTZ R188, R188, UR11, -R55.reuse ;  /* 0x0000000bbcbc7c23 */ /* 0x100fe20008010837 */
[----:B------:R-:W-:Y:S01]  /*3c70*/  ISETP.LT.OR P1, PT, R38, 0x4a, P1 ;  /* 0x0000004a2600780c */ /* 0x000fe20000f21670 */
[----:B------:R-:W-:Y:S01]  /*3c80*/  MUFU.EX2 R67, R32 ;  /* 0x0000002000437308 */ /* 0x000fe20000000800 */
[----:B------:R-:W-:Y:S01]  /*3c90*/  FMNMX.FTZ R53, R49, R52, !PT ;  /* 0x0000003431357209 */ /* 0x000fe20007810000 */
[--C-:B------:R-:W-:Y:S01]  /*3ca0*/  FFMA.FTZ R3, R72, UR11, -R55.reuse ;  /* 0x0000000b48037c23 */ /* 0x100fe20008010837 */
[----:B------:R-:W-:Y:S01]  /*3cb0*/  FSEL R51, R63, -INF , !P1 ;  /* 0xff8000003f337808 */ /* 0x000fe20004800000 */
[--C-:B------:R-:W-:Y:S01]  /*3cc0*/  FFMA.FTZ R190, R190, UR11, -R55.reuse ;  /* 0x0000000bbebe7c23 */ /* 0x100fe20008010837 */
[----:B------:R-:W-:Y:S01]  /*3cd0*/  FMNMX.FTZ R52, R50, R53, !PT ;  /* 0x0000003532347209 */ /* 0x000fe20007810000 */
[--C-:B------:R-:W-:Y:S01]  /*3ce0*/  FFMA.FTZ R54, R66, UR11, -R55.reuse ;  /* 0x0000000b42367c23 */ /* 0x100fe20008010837 */
[----:B------:R-:W-:Y:S01]  /*3cf0*/  ISETP.GT.AND P1, PT, R39, 0x50, !P6 ;  /* 0x000000502700780c */ /* 0x000fe20007724270 */
[----:B------:R-:W-:Y:S01]  /*3d00*/  MUFU.EX2 R188, R188 ;  /* 0x000000bc00bc7308 */ /* 0x000fe20000000800 */
[----:B------:R-:W-:Y:S01]  /*3d10*/  FMNMX.FTZ R52, R31, R52, !PT ;  /* 0x000000341f347209 */ /* 0x000fe20007810000 */
[--C-:B------:R-:W-:Y:S01]  /*3d20*/  FFMA.FTZ R56, R70, UR11, -R55.reuse ;  /* 0x0000000b46387c23 */ /* 0x100fe20008010837 */
[----:B------:R-:W-:Y:S01]  /*3d30*/  ISETP.LT.OR P1, PT, R38, 0x51, P1 ;  /* 0x000000512600780c */ /* 0x000fe20000f21670 */
[--C-:B------:R-:W-:Y:S01]  /*3d40*/  FFMA.FTZ R26, R26, UR11, -R55.reuse ;  /* 0x0000000b1a1a7c23 */ /* 0x100fe20008010837 */
[----:B------:R-:W-:Y:S01]  /*3d50*/  FMNMX.FTZ R52, R27, R52, !PT ;  /* 0x000000341b347209 */ /* 0x000fe20007810000 */
[--C-:B------:R-:W-:Y:S01]  /*3d60*/  FFMA.FTZ R58, R80, UR11, -R55.reuse ;  /* 0x0000000b503a7c23 */ /* 0x100fe20008010837 */
[----:B------:R-:W-:Y:S01]  /*3d70*/  ISETP.NE.AND P5, PT, R60, RZ, PT ;  /* 0x000000ff3c00720c */ /* 0x000fe20003fa5270 */
        /* <DEDUP_REMOVED lines=11> */
[----:B------:R-:W-:Y:S01]  /*3e30*/  FSEL R39, R10, -INF , !P2 ;  /* 0xff8000000a277808 */ /* 0x000fe20005000000 */
[--C-:B------:R-:W-:Y:S01]  /*3e40*/  FFMA.FTZ R30, R30, UR11, -R55.reuse ;  /* 0x0000000b1e1e7c23 */ /* 0x100fe20008010837 */
[----:B------:R-:W-:Y:S01]  /*3e50*/  FMNMX.FTZ R52, R0, R53, !PT ;  /* 0x0000003500347209 */ /* 0x000fe20007810000 */
[--C-:B------:R-:W-:Y:S01]  /*3e60*/  FFMA.FTZ R29, R29, UR11, -R55.reuse ;  /* 0x0000000b1d1d7c23 */ /* 0x100fe20008010837 */
[----:B------:R-:W-:Y:S01]  /*3e70*/  ISETP.LT.OR P4, PT, R38, 0x5a, P4 ;  /* 0x0000005a2600780c */ /* 0x000fe20002781670 */
[----:B------:R0:W-:Y:S01]  /*3e80*/  MUFU.EX2 R57, R54 ;  /* 0x0000003600397308 */ /* 0x0001e20000000800 */
[----:B------:R-:W-:Y:S01]  /*3e90*/  FMNMX.FTZ R53, R51, R52, !PT ;  /* 0x0000003433357209 */ /* 0x000fe20007810000 */
[--C-:B------:R-:W-:Y:S01]  /*3ea0*/  FFMA.FTZ R52, R88, UR11, -R55.reuse ;  /* 0x0000000b58347c23 */ /* 0x100fe20008010837 */
[----:B------:R-:W-:Y:S01]  /*3eb0*/  FSEL R13, R13, -INF , !P4 ;  /* 0xff8000000d0d7808 */ /* 0x000fe20006000000 */
[--C-:B------:R-:W-:Y:S01]  /*3ec0*/  FFMA.FTZ R38, R90, UR11, -R55.reuse ;  /* 0x0000000b5a267c23 */ /* 0x100fe20008010837 */
[----:B------:R-:W-:Y:S01]  /*3ed0*/  FMNMX.FTZ R10, R12, R53, !PT ;  /* 0x000000350c0a7209 */ /* 0x000fe20007810000 */
[--C-:B------:R-:W-:Y:S01]  /*3ee0*/  FFMA.FTZ R28, R28, UR11, -R55.reuse ;  /* 0x0000000b1c1c7c23 */ /* 0x100fe20008010837 */
[----:B------:R-:W-:Y:S01]  /*3ef0*/  ISETP.NE.AND P5, PT, R199, 0x1, PT ;  /* 0x00000001c700780c */ /* 0x000fe20003fa5270 */
[----:B------:R-:W-:Y:S01]  /*3f00*/  MUFU.EX2 R56, R56 ;  /* 0x0000003800387308 */ /* 0x000fe20000000800 */
[----:B------:R-:W-:Y:S01]  /*3f10*/  FMNMX.FTZ R10, R39, R10, !PT ;  /* 0x0000000a270a7209 */ /* 0x000fe20007810000 */
[--C-:B0-----:R-:W-:Y:S01]  /*3f20*/  FFMA.FTZ R54, R84, UR11, -R55.reuse ;  /* 0x0000000b54367c23 */ /* 0x101fe20008010837 */
[--C-:B------:R-:W-:Y:S01]  /*3f30*/  FFMA.FTZ R25, R25, UR11, -R55.reuse ;  /* 0x0000000b19197c23 */ /* 0x100fe20008010837 */
[--C-:B------:R-:W-:Y:S01]  /*3f40*/  FFMA.FTZ R24, R24, UR11, -R55.reuse ;  /* 0x0000000b18187c23 */ /* 0x100fe20008010837 */
[----:B------:R-:W-:Y:S01]  /*3f50*/  FMNMX.FTZ R10, R15, R10, !PT ;  /* 0x0000000a0f0a7209 */ /* 0x000fe20007810000 */
[--C-:B------:R-:W-:Y:S01]  /*3f60*/  FFMA.FTZ R20, R20, UR11, -R55.reuse ;  /* 0x0000000b14147c23 */ /* 0x100fe20008010837 */
[----:B------:R-:W-:Y:S01]  /*3f70*/  FFMA.FTZ R21, R21, UR11, -R55 ;  /* 0x0000000b15157c23 */ /* 0x000fe20008010837 */
[----:B------:R-:W-:Y:S01]  /*3f80*/  MUFU.EX2 R69, R26 ;  /* 0x0000001a00457308 */ /* 0x000fe20000000800 */
[----:B------:R-:W-:-:S03]  /*3f90*/  FMNMX.FTZ R10, R13, R10, !PT ;  /* 0x0000000a0d0a7209 */ /* 0x000fc60007810000 */
[----:B------:R-:W0:Y:S02]  /*3fa0*/  @P5 LDC R66, c[0x0][0x450] ;  /* 0x00011400ff425b82 */ /* 0x000e240000000800 */
[----:B------:R-:W1:Y:S02]  /*3fb0*/  SHFL.BFLY PT, R53, R10, 0x2, 0x1f ;  /* 0x0c401f000a357f89 */ /* 0x000e6400000e0000 */
[----:B------:R2:W3:Y:S08]  /*3fc0*/  MUFU.EX2 R59, R58 ;  /* 0x0000003a003b7308 */ /* 0x0004f00000000800 */
[----:B------:R-:W-:Y:S01]  /*3fd0*/  MUFU.EX2 R60, R60 ;  /* 0x0000003c003c7308 */ /* 0x000fe20000000800 */
[----:B--2---:R-:W-:-:S07]  /*3fe0*/  FFMA.FTZ R58, R86, UR11, -R55 ;  /* 0x0000000b563a7c23 */ /* 0x004fce0008010837 */
[----:B------:R-:W-:Y:S01]  /*3ff0*/  MUFU.EX2 R63, R52 ;  /* 0x00000034003f7308 */ /* 0x000fe20000000800 */
[----:B---3--:R-:W-:Y:S02]  /*4000*/  F2FP.F16.F32.PACK_AB R184, R59, R56 ;  /* 0x000000383bb8723e */ /* 0x008fe400000000ff */
[----:B-1----:R-:W-:-:S05]  /*4010*/  FMNMX.FTZ R53, R10, R53, !PT ;  /* 0x000000350a357209 */ /* 0x002fca0007810000 */
[----:B------:R1:W2:Y:S01]  /*4020*/  MUFU.EX2 R61, R54 ;  /* 0x00000036003d7308 */ /* 0x0002a20000000800 */
[----:B------:R-:W3:Y:S07]  /*4030*/  SHFL.BFLY PT, R10, R53, 0x1, 0x1f ;  /* 0x0c201f00350a7f89 */ /* 0x000eee00000e0000 */
[----:B------:R-:W4:Y:S01]  /*4040*/  MUFU.EX2 R58, R58 ;  /* 0x0000003a003a7308 */ /* 0x000f220000000800 */
[----:B-1----:R-:W-:Y:S02]  /*4050*/  FFMA.FTZ R54, R92, UR11, -R55 ;  /* 0x0000000b5c367c23 */ /* 0x002fe40008010837 */
[----:B------:R-:W1:Y:S05]  /*4060*/  @P5 LDC R55, c[0x0][0x44c] ;  /* 0x00011300ff375b82 */ /* 0x000e6a0000000800 */
[----:B------:R-:W-:Y:S01]  /*4070*/  MUFU.EX2 R65, R54 ;  /* 0x0000003600417308 */ /* 0x000fe20000000800 */
[----:B--2---:R-:W-:-:S07]  /*4080*/  F2FP.F16.F32.PACK_AB R186, R61, R60 ;  /* 0x0000003c3dba723e */ /* 0x004fce00000000ff */
[----:B------:R-:W2:Y:S01]  /*4090*/  MUFU.EX2 R38, R38 ;  /* 0x0000002600267308 */ /* 0x000ea20000000800 */
[----:B----4-:R-:W-:Y:S02]  /*40a0*/  F2FP.F16.F32.PACK_AB R180, R63, R58 ;  /* 0x0000003a3fb4723e */ /* 0x010fe400000000ff */
[----:B---3--:R-:W-:-:S04]  /*40b0*/  FMNMX.FTZ R10, R53, R10, !PT ;  /* 0x0000000a350a7209 */ /* 0x008fc80007810000 */
[C---:B------:R-:W-:Y:S01]  /*40c0*/  FSETP.NEU.FTZ.AND P1, PT, R10.reuse, -INF , PT ;  /* 0xff8000000a00780b */ /* 0x040fe20003f3d000 */
[----:B------:R-:W-:Y:S01]  /*40d0*/  FMUL.FTZ R32, R10, UR11 ;  /* 0x0000000b0a207c20 */ /* 0x000fe20008410000 */
[----:B------:R-:W-:Y:S01]  /*40e0*/  MUFU.EX2 R36, R36 ;  /* 0x0000002400247308 */ /* 0x000fe20000000800 */
[----:B-1----:R-:W-:-:S03]  /*40f0*/  @P5 IMAD.HI.U32 R55, R55, UR42, RZ ;  /* 0x0000002a37375c27 */ /* 0x002fc6000f8e00ff */
[----:B------:R-:W-:Y:S02]  /*4100*/  FSEL R32, R32, RZ, P1 ;  /* 0x000000ff20207208 */ /* 0x000fe40000800000 */
[----:B0-----:R-:W-:Y:S02]  /*4110*/  @P5 SHF.R.U32.HI R64, RZ, R66, R55 ;  /* 0x00000042ff405219 */ /* 0x001fe40000011637 */
        /* <DEDUP_REMOVED lines=23> */
[--C-:B------:R-:W-:Y:S01]  /*4290*/  FFMA.FTZ R12, R12, UR11, -R32.reuse ;  /* 0x0000000b0c0c7c23 */ /* 0x100fe20008010820 */
[----:B------:R-:W3:Y:S01]  /*42a0*/  MUFU.EX2 R41, R41 ;  /* 0x0000002900297308 */ /* 0x000ee20000000800 */
[--C-:B------:R-:W-:Y:S01]  /*42b0*/  FFMA.FTZ R39, R39, UR11, -R32.reuse ;  /* 0x0000000b27277c23 */ /* 0x100fe20008010820 */
[--C-:B------:R-:W-:Y:S01]  /*42c0*/  FFMA.FTZ R15, R15, UR11, -R32.reuse ;  /* 0x0000000b0f0f7c23 */ /* 0x100fe20008010820 */
[----:B------:R-:W-:Y:S01]  /*42d0*/  FFMA.FTZ R13, R13, UR11, -R32 ;  /* 0x0000000b0d0d7c23 */ /* 0x000fe20008010820 */
[----:B------:R-:W-:Y:S01]  /*42e0*/  LOP3.LUT P5, RZ, R16, 0x80000, RZ, 0xc0, !PT ;  /* 0x0008000010ff7812 */ /* 0x000fe200078ac0ff */
[----:B------:R-:W-:Y:S01]  /*42f0*/  IMAD.IADD R64, R75, 0x1, R64 ;  /* 0x000000014b407824 */ /* 0x000fe200078e0240 */
[----:B--2---:R-:W-:-:S02]  /*4300*/  F2FP.F16.F32.PACK_AB R182, R65, R38 ;  /* 0x0000002641b6723e */ /* 0x004fc400000000ff */
[----:B------:R2:W-:Y:S01]  /*4310*/  MUFU.EX2 R26, R45 ;  /* 0x0000002d001a7308 */ /* 0x0005e20000000800 */
[----:B0-----:R-:W-:Y:S02]  /*4320*/  F2FP.F16.F32.PACK_AB R176, R35, R36 ;  /* 0x0000002423b0723e */ /* 0x001fe400000000ff */
[----:B-1----:R-:W-:-:S05]  /*4330*/  F2FP.F16.F32.PACK_AB R189, R40, R33 ;  /* 0x0000002128bd723e */ /* 0x002fca00000000ff */
[----:B------:R-:W0:Y:S01]  /*4340*/  MUFU.EX2 R42, R42 ;  /* 0x0000002a002a7308 */ /* 0x000e220000000800 */
[----:B--2---:R-:W-:Y:S01]  /*4350*/  FADD.FTZ R45, R188, R3 ;  /* 0x00000003bc2d7221 */ /* 0x004fe20000010000 */
[----:B------:R-:W-:-:S03]  /*4360*/  F2FP.F16.F32.PACK_AB R188, R3, R188 ;  /* 0x000000bc03bc723e */ /* 0x000fc600000000ff */
[----:B------:R-:W-:Y:S01]  /*4370*/  FADD.FTZ R52, R190, R45 ;  /* 0x0000002dbe347221 */ /* 0x000fe20000010000 */
[C---:B------:R-:W-:Y:S02]  /*4380*/  F2FP.F16.F32.PACK_AB R190, R57.reuse, R190 ;  /* 0x000000be39be723e */ /* 0x040fe400000000ff */
[----:B------:R-:W1:Y:S01]  /*4390*/  MUFU.EX2 R43, R43 ;  /* 0x0000002b002b7308 */ /* 0x000e620000000800 */
[----:B------:R-:W-:Y:S01]  /*43a0*/  FADD.FTZ R45, R57, R52 ;  /* 0x00000034392d7221 */ /* 0x000fe20000010000 */
[----:B------:R-:W-:-:S03]  /*43b0*/  FADD.FTZ R52, R33, R40 ;  /* 0x0000002821347221 */ /* 0x000fc60000010000 */
[----:B------:R-:W-:Y:S01]  /*43c0*/  FADD.FTZ R54, R56, R45 ;  /* 0x0000002d38367221 */ /* 0x000fe20000010000 */
[----:B---3--:R-:W-:Y:S02]  /*43d0*/  FADD.FTZ R45, R41, R52 ;  /* 0x00000034292d7221 */ /* 0x008fe40000010000 */
[----:B------:R-:W2:Y:S01]  /*43e0*/  MUFU.EX2 R44, R44 ;  /* 0x0000002c002c7308 */ /* 0x000ea20000000800 */
[----:B------:R-:W-:Y:S01]  /*43f0*/  FADD.FTZ R53, R59, R54 ;  /* 0x000000363b357221 */ /* 0x000fe20000010000 */
[C---:B0-----:R-:W-:Y:S01]  /*4400*/  FADD.FTZ R54, R42.reuse, R45 ;  /* 0x0000002d2a367221 */ /* 0x041fe20000010000 */
[----:B------:R-:W-:Y:S02]  /*4410*/  F2FP.F16.F32.PACK_AB R191, R42, R41 ;  /* 0x000000292abf723e */ /* 0x000fe400000000ff */
[----:B------:R-:W-:-:S03]  /*4420*/  FADD.FTZ R62, R60, R53 ;  /* 0x000000353c3e7221 */ /* 0x000fc60000010000 */
[----:B------:R-:W0:Y:S01]  /*4430*/  MUFU.EX2 R37, R37 ;  /* 0x0000002500257308 */ /* 0x000e220000000800 */
[----:B-1----:R-:W-:Y:S01]  /*4440*/  FADD.FTZ R45, R43, R54 ;  /* 0x000000362b2d7221 */ /* 0x002fe20000010000 */
[----:B------:R-:W-:-:S04]  /*4450*/  FADD.FTZ R53, R61, R62 ;  /* 0x0000003e3d357221 */ /* 0x000fc80000010000 */
[----:B------:R-:W-:Y:S01]  /*4460*/  FADD.FTZ R62, R58, R53 ;  /* 0x000000353a3e7221 */ /* 0x000fe20000010000 */
[----:B------:R-:W-:Y:S01]  /*4470*/  VIADD R53, R64, UR5 ;  /* 0x0000000540357c36 */ /* 0x000fe20008000000 */
[----:B------:R-:W-:Y:S01]  /*4480*/  MUFU.EX2 R46, R46 ;  /* 0x0000002e002e7308 */ /* 0x000fe20000000800 */
[C---:B--2---:R-:W-:Y:S01]  /*4490*/  FADD.FTZ R54, R44.reuse, R45 ;  /* 0x0000002d2c367221 */ /* 0x044fe20000010000 */
[----:B------:R-:W-:Y:S01]  /*44a0*/  FADD.FTZ R45, R63, R62 ;  /* 0x0000003e3f2d7221 */ /* 0x000fe20000010000 */
[----:B------:R-:W-:Y:S02]  /*44b0*/  F2FP.F16.F32.PACK_AB R185, R44, R43 ;  /* 0x0000002b2cb9723e */ /* 0x000fe400000000ff */
[----:B------:R-:W-:-:S03]  /*44c0*/  R2UR UR10, R53 ;  /* 0x00000000350a72ca */ /* 0x000fc600000e0000 */
[----:B------:R-:W1:Y:S01]  /*44d0*/  MUFU.EX2 R47, R47 ;  /* 0x0000002f002f7308 */ /* 0x000e620000000800 */
[----:B0-----:R-:W-:-:S07]  /*44e0*/  F2FP.F16.F32.PACK_AB R187, R26, R37 ;  /* 0x000000251abb723e */ /* 0x001fce00000000ff */
[----:B------:R-:W-:Y:S08]  /*44f0*/  MUFU.EX2 R48, R48 ;  /* 0x0000003000307308 */ /* 0x000ff00000000800 */
[----:B------:R0:W-:Y:S01]  /*4500*/  MUFU.EX2 R52, R11 ;  /* 0x0000000b00347308 */ /* 0x0001e20000000800 */
[----:B-1----:R-:W-:-:S07]  /*4510*/  F2FP.F16.F32.PACK_AB R181, R47, R46 ;  /* 0x0000002e2fb5723e */ /* 0x002fce00000000ff */
[----:B------:R-:W1:Y:S01]  /*4520*/  MUFU.EX2 R49, R49 ;  /* 0x0000003100317308 */ /* 0x000e620000000800 */
[----:B0-----:R-:W-:Y:S01]  /*4530*/  FADD.FTZ R11, R37, R54 ;  /* 0x00000036250b7221 */ /* 0x001fe20000010000 */
[----:B------:R-:W-:-:S03]  /*4540*/  FADD.FTZ R54, R38, R45 ;  /* 0x0000002d26367221 */ /* 0x000fc60000010000 */
[----:B------:R-:W-:Y:S01]  /*4550*/  FADD.FTZ R11, R26, R11 ;  /* 0x0000000b1a0b7221 */ /* 0x000fe20000010000 */
[----:B------:R-:W-:Y:S02]  /*4560*/  FADD.FTZ R45, R65, R54 ;  /* 0x00000036412d7221 */ /* 0x000fe40000010000 */
[----:B------:R-:W0:Y:S02]  /*4570*/  MUFU.EX2 R34, R34 ;  /* 0x0000002200227308 */ /* 0x000e240000000800 */
[----:B------:R-:W-:-:S04]  /*4580*/  FADD.FTZ R54, R36, R45 ;  /* 0x0000002d24367221 */ /* 0x000fc80000010000 */
[----:B------:R-:W-:Y:S02]  /*4590*/  FADD.FTZ R45, R35, R54 ;  /* 0x00000036232d7221 */ /* 0x000fe40000010000 */
[----:B------:R-:W2:Y:S01]  /*45a0*/  MUFU.EX2 R50, R50 ;  /* 0x0000003200327308 */ /* 0x000ea20000000800 */
[----:B-1----:R-:W-:-:S07]  /*45b0*/  F2FP.F16.F32.PACK_AB R183, R49, R48 ;  /* 0x0000003031b7723e */ /* 0x002fce00000000ff */
[----:B------:R1:W-:Y:S01]  /*45c0*/  MUFU.EX2 R173, R8 ;  /* 0x0000000800ad7308 */ /* 0x0003e20000000800 */
[----:B0-----:R-:W-:Y:S01]  /*45d0*/  FADD.FTZ R32, R34, R45 ;  /* 0x0000002d22207221 */ /* 0x001fe20000010000 */
[----:B------:R-:W-:-:S03]  /*45e0*/  F2FP.F16.F32.PACK_AB R178, R67, R34 ;  /* 0x0000002243b2723e */ /* 0x000fc600000000ff */
[----:B------:R-:W-:-:S03]  /*45f0*/  FADD.FTZ R45, R67, R32 ;  /* 0x00000020432d7221 */ /* 0x000fc60000010000 */
[----:B------:R-:W0:Y:S01]  /*4600*/  MUFU.EX2 R31, R31 ;  /* 0x0000001f001f7308 */ /* 0x000e220000000800 */
[----:B-1----:R-:W-:-:S04]  /*4610*/  FADD.FTZ R8, R46, R11 ;  /* 0x0000000b2e087221 */ /* 0x002fc80000010000 */
[----:B------:R-:W-:-:S03]  /*4620*/  FADD.FTZ R11, R47, R8 ;  /* 0x000000082f0b7221 */ /* 0x000fc60000010000 */
[----:B------:R-:W1:Y:S01]  /*4630*/  MUFU.EX2 R30, R30 ;  /* 0x0000001e001e7308 */ /* 0x000e620000000800 */
[----:B------:R-:W-:-:S04]  /*4640*/  FADD.FTZ R8, R48, R11 ;  /* 0x0000000b30087221 */ /* 0x000fc80000010000 */
[----:B------:R-:W-:-:S03]  /*4650*/  FADD.FTZ R11, R49, R8 ;  /* 0x00000008310b7221 */ /* 0x000fc60000010000 */
[----:B------:R-:W3:Y:S01]  /*4660*/  MUFU.EX2 R27, R27 ;  /* 0x0000001b001b7308 */ /* 0x000ee20000000800 */
[----:B--2---:R-:W-:Y:S01]  /*4670*/  FADD.FTZ R8, R50, R11 ;  /* 0x0000000b32087221 */ /* 0x004fe20000010000 */
[----:B0-----:R-:W-:-:S03]  /*4680*/  F2FP.F16.F32.PACK_AB R177, R31, R50 ;  /* 0x000000321fb1723e */ /* 0x001fc600000000ff */
[----:B------:R-:W-:-:S03]  /*4690*/  FADD.FTZ R8, R31, R8 ;  /* 0x000000081f087221 */ /* 0x000fc60000010000 */
[----:B------:R-:W0:Y:S01]  /*46a0*/  MUFU.EX2 R29, R29 ;  /* 0x0000001d001d7308 */ /* 0x000e220000000800 */
[----:B-1----:R-:W-:-:S07]  /*46b0*/  FADD.FTZ R32, R30, R45 ;  /* 0x0000002d1e207221 */ /* 0x002fce0000010000 */
[----:B------:R-:W1:Y:S01]  /*46c0*/  MUFU.EX2 R28, R28 ;  /* 0x0000001c001c7308 */ /* 0x000e620000000800 */
[----:B---3--:R-:W-:Y:S01]  /*46d0*/  FADD.FTZ R3, R27, R8 ;  /* 0x000000081b037221 */ /* 0x008fe20000010000 */
[----:B------:R-:W-:-:S03]  /*46e0*/  F2FP.F16.F32.PACK_AB R179, R52, R27 ;  /* 0x0000001b34b3723e */ /* 0x000fc600000000ff */
[----:B------:R-:W-:-:S03]  /*46f0*/  FADD.FTZ R8, R52, R3 ;  /* 0x0000000334087221 */ /* 0x000fc60000010000 */
[----:B------:R-:W2:Y:S01]  /*4700*/  MUFU.EX2 R2, R2 ;  /* 0x0000000200027308 */ /* 0x000ea20000000800 */
[----:B0-----:R-:W-:Y:S01]  /*4710*/  FADD.FTZ R11, R29, R32 ;  /* 0x000000201d0b7221 */ /* 0x001fe20000010000 */
[----:B------:R-:W-:Y:S01]  /*4720*/  FADD.FTZ R3, R173, R8 ;  /* 0x00000008ad037221 */ /* 0x000fe20000010000 */
[----:B------:R-:W-:-:S05]  /*4730*/  F2FP.F16.F32.PACK_AB R172, R29, R30 ;  /* 0x0000001e1dac723e */ /* 0x000fca00000000ff */
[----:B------:R-:W0:Y:S01]  /*4740*/  MUFU.EX2 R25, R25 ;  /* 0x0000001900197308 */ /* 0x000e220000000800 */
[----:B-1----:R-:W-:Y:S01]  /*4750*/  FADD.FTZ R32, R28, R11 ;  /* 0x0000000b1c207221 */ /* 0x002fe20000010000 */
[----:B------:R-:W-:-:S03]  /*4760*/  F2FP.F16.F32.PACK_AB R174, R69, R28 ;  /* 0x0000001c45ae723e */ /* 0x000fc600000000ff */
[----:B------:R-:W-:-:S03]  /*4770*/  FADD.FTZ R32, R69, R32 ;  /* 0x0000002045207221 */ /* 0x000fc60000010000 */
[----:B------:R-:W1:Y:S01]  /*4780*/  MUFU.EX2 R0, R0 ;  /* 0x0000000000007308 */ /* 0x000e620000000800 */
[C---:B--2---:R-:W-:Y:S01]  /*4790*/  FADD.FTZ R3, R2.reuse, R3 ;  /* 0x0000000302037221 */ /* 0x044fe20000010000 */
[----:B------:R-:W-:-:S06]  /*47a0*/  F2FP.F16.F32.PACK_AB R173, R2, R173 ;  /* 0x000000ad02ad723e */ /* 0x000fcc00000000ff */
[----:B------:R-:W2:Y:S01]  /*47b0*/  MUFU.EX2 R24, R24 ;  /* 0x0000001800187308 */ /* 0x000ea20000000800 */
[----:B0-----:R-:W-:-:S07]  /*47c0*/  FADD.FTZ R11, R25, R32 ;  /* 0x00000020190b7221 */ /* 0x001fce0000010000 */
[----:B------:R-:W0:Y:S01]  /*47d0*/  MUFU.EX2 R51, R51 ;  /* 0x0000003300337308 */ /* 0x000e220000000800 */
[----:B-1----:R-:W-:-:S07]  /*47e0*/  FADD.FTZ R8, R0, R3 ;  /* 0x0000000300087221 */ /* 0x002fce0000010000 */
[----:B------:R-:W1:Y:S01]  /*47f0*/  MUFU.EX2 R20, R20 ;  /* 0x0000001400147308 */ /* 0x000e620000000800 */
[C---:B--2---:R-:W-:Y:S01]  /*4800*/  FADD.FTZ R11, R24.reuse, R11 ;  /* 0x0000000b180b7221 */ /* 0x044fe20000010000 */
[----:B------:R-:W-:-:S06]  /*4810*/  F2FP.F16.F32.PACK_AB R168, R24, R25 ;  /* 0x0000001918a8723e */ /* 0x000fcc00000000ff */
[----:B------:R-:W2:Y:S01]  /*4820*/  MUFU.EX2 R21, R21 ;  /* 0x0000001500157308 */ /* 0x000ea20000000800 */
[C---:B0-----:R-:W-:Y:S01]  /*4830*/  FADD.FTZ R3, R51.reuse, R8 ;  /* 0x0000000833037221 */ /* 0x041fe20000010000 */
[----:B------:R-:W-:-:S06]  /*4840*/  F2FP.F16.F32.PACK_AB R175, R51, R0 ;  /* 0x0000000033af723e */ /* 0x000fcc00000000ff */
[----:B------:R-:W0:Y:S01]  /*4850*/  MUFU.EX2 R12, R12 ;  /* 0x0000000c000c7308 */ /* 0x000e220000000800 */
[----:B-1----:R-:W-:-:S07]  /*4860*/  FADD.FTZ R28, R20, R11 ;  /* 0x0000000b141c7221 */ /* 0x002fce0000010000 */
[----:B------:R-:W1:Y:S01]  /*4870*/  MUFU.EX2 R39, R39 ;  /* 0x0000002700277308 */ /* 0x000e620000000800 */
[C---:B--2---:R-:W-:Y:S01]  /*4880*/  F2FP.F16.F32.PACK_AB R170, R21.reuse, R20 ;  /* 0x0000001415aa723e */ /* 0x044fe200000000ff */
[----:B------:R-:W-:-:S06]  /*4890*/  FADD.FTZ R8, R21, R28 ;  /* 0x0000001c15087221 */ /* 0x000fcc0000010000 */
[----:B------:R-:W2:Y:S01]  /*48a0*/  MUFU.EX2 R15, R15 ;  /* 0x0000000f000f7308 */ /* 0x000ea20000000800 */
[----:B0-----:R-:W-:-:S07]  /*48b0*/  FADD.FTZ R20, R12, R3 ;  /* 0x000000030c147221 */ /* 0x001fce0000010000 */
[----:B------:R0:W3:Y:S01]  /*48c0*/  MUFU.EX2 R24, R13 ;  /* 0x0000000d00187308 */ /* 0x0000e20000000800 */
[C---:B-1----:R-:W-:Y:S01]  /*48d0*/  FADD.FTZ R20, R39.reuse, R20 ;  /* 0x0000001427147221 */ /* 0x042fe20000010000 */
[----:B------:R-:W-:-:S03]  /*48e0*/  F2FP.F16.F32.PACK_AB R169, R39, R12 ;  /* 0x0000000c27a9723e */ /* 0x000fc600000000ff */
[----:B--2---:R-:W-:Y:S01]  /*48f0*/  FADD.FTZ R3, R15, R20 ;  /* 0x000000140f037221 */ /* 0x004fe20000010000 */
[----:B0-----:R-:W-:-:S03]  /*4900*/  VIADD R13, R74, 0xfffffffe ;  /* 0xfffffffe4a0d7836 */ /* 0x001fc60000000000 */
[C---:B---3--:R-:W-:Y:S01]  /*4910*/  FADD.FTZ R3, R24.reuse, R3 ;  /* 0x0000000318037221 */ /* 0x048fe20000010000 */
[----:B------:R-:W-:Y:S01]  /*4920*/  F2FP.F16.F32.PACK_AB R171, R24, R15 ;  /* 0x0000000f18ab723e */ /* 0x000fe200000000ff */
[----:B------:R-:W-:Y:S06]  /*4930*/  @!P5 BRA `(.L_x_4281) ;  /* 0x000000000054d947 */ /* 0x000fec0003800000 */
[C---:B------:R-:W-:Y:S01]  /*4940*/  ISETP.GT.AND P1, PT, R64.reuse, RZ, PT ;  /* 0x000000ff4000720c */ /* 0x040fe20003f24270 */
[----:B------:R-:W-:-:S05]  /*4950*/  VIADD R0, R64, 0xffffffff ;  /* 0xffffffff40007836 */ /* 0x000fca0000000000 */
[----:B------:R-:W-:-:S07]  /*4960*/  R2UR UR14, R0 ;  /* 0x00000000000e72ca */ /* 0x000fce00000e0000 */
[----:B------:R-:W-:Y:S08]  /*4970*/  @P1 BRA `(.L_x_4282) ;  /* 0x0000000000241947 */ /* 0x000ff00003800000 */
[----:B------:R-:W-:Y:S01]  /*4980*/  R2UR UR14, R64 ;  /* 0x00000000400e72ca */ /* 0x000fe200000e0000 */
[----:B------:R-:W-:Y:S02]  /*4990*/  ULDC UR15, c[0x0][0x9e4] ;  /* 0x00027900000f7ab9 */ /* 0x000fe40000000800 */
[----:B------:R-:W-:-:S10]  /*49a0*/  UISETP.NE.AND UP0, UPT, UR15, 0x1, UPT ;  /* 0x000000010f00788c */ /* 0x000fd4000bf05270 */
[----:B------:R-:W-:Y:S01]  /*49b0*/  UIADD3 UR14, -UR14, URZ, URZ ;  /* 0x0000003f0e0e7290 */ /* 0x000fe2000fffe13f */
[----:B------:R-:W-:-:S03]  /*49c0*/  @UP0 ULDC.64 UR4, c[0x0][0x9e8] ;  /* 0x00027a0000040ab9 */ /* 0x000fc60000000a00 */
[----:B------:R-:W-:-:S04]  /*49d0*/  UIMAD.WIDE.U32 UR6, UR14, UR4, URZ ;  /* 0x000000040e0672a5 */ /* 0x000fc8000f8e003f */
[----:B------:R-:W-:-:S04]  /*49e0*/  @UP0 USHF.R.U32.HI UR14, URZ, UR5, UR7 ;  /* 0x000000053f0e0299 */ /* 0x000fc80008011607 */
[----:B------:R-:W-:Y:S01]  /*49f0*/  ULOP3.LUT UR14, URZ, UR14, URZ, 0x33, !UPT ;  /* 0x0000000e3f0e7292 */ /* 0x000fe2000f8e333f */
[----:B------:R-:W-:Y:S11]  /*4a00*/  BRA `(.L_x_4283) ;  /* 0x0000000000147947 */ /* 0x000ff60003800000 */
.L_x_4282:
[----:B------:R-:W-:Y:S02]  /*4a10*/  ULDC UR15, c[0x0][0x9e4] ;  /* 0x00027900000f7ab9 */ /* 0x000fe40000000800 */
[----:B------:R-:W-:-:S11]  /*4a20*/  UISETP.NE.AND UP0, UPT, UR15, 0x1, UPT ;  /* 0x000000010f00788c */ /* 0x000fd6000bf05270 */
[----:B------:R-:W-:Y:S02]  /*4a30*/  @UP0 ULDC.64 UR4, c[0x0][0x9e8] ;  /* 0x00027a0000040ab9 */ /* 0x000fe40000000a00 */
[----:B------:R-:W-:-:S04]  /*4a40*/  UIMAD.WIDE.U32 UR6, UR14, UR4, URZ ;  /* 0x000000040e0672a5 */ /* 0x000fc8000f8e003f */
[----:B------:R-:W-:-:S12]  /*4a50*/  @UP0 USHF.R.U32.HI UR14, URZ, UR5, UR7 ;  /* 0x000000053f0e0299 */ /* 0x000fd80008011607 */
.L_x_4283:
[----:B------:R-:W-:-:S04]  /*4a60*/  UIMAD UR14, UR14, UR15, UR15 ;  /* 0x0000000f0e0e72a4 */ /* 0x000fc8000f8e020f */
[----:B------:R-:W-:-:S04]  /*4a70*/  UISETP.LT.AND UP0, UPT, UR10, UR14, UPT ;  /* 0x0000000e0a00728c */ /* 0x000fc8000bf01270 */
[----:B------:R-:W-:-:S12]  /*4a80*/  USEL UR10, UR10, UR14, UP0 ;  /* 0x0000000e0a0a7287 */ /* 0x000fd80008000000 */
.L_x_4281:
[----:B------:R-:W-:Y:S01]  /*4a90*/  UIMAD.WIDE UR4, UR10, 0x2aaaaaab, URZ ;  /* 0x2aaaaaab0a0478a5 */ /* 0x000fe2000f8e023f */
[----:B------:R-:W-:Y:S01]  /*4aa0*/  IMAD.MOV.U32 R2, RZ, RZ, 0x3f800000 ;  /* 0x3f800000ff027424 */ /* 0x000fe200078e00ff */
[----:B------:R-:W-:Y:S01]  /*4ab0*/  CS2R R118, SRZ ;  /* 0x0000000000767805 */ /* 0x000fe2000001ff00 */
[----:B------:R-:W-:Y:S01]  /*4ac0*/  IMAD.MOV.U32 R0, RZ, RZ, 0x3f800000 ;  /* 0x3f800000ff007424 */ /* 0x000fe200078e00ff */
        /* <DEDUP_REMOVED lines=61> */
[----:B------:R-:W-:Y:S01]  /*4ea0*/  ULDC UR5, c[0x0][0x9d8] ;  /* 0x0002760000057ab9 */ /* 0x000fe20000000800 */
[----:B------:R-:W-:Y:S01]  /*4eb0*/  ULDC UR54, c[0x0][0x988] ;  /* 0x0002620000367ab9 */ /* 0x000fe20000000800 */
[----:B------:R-:W-:-:S05]  /*4ec0*/  ULDC UR58, c[0x0][0x9e0] ;  /* 0x00027800003a7ab9 */ /* 0x000fca0000000800 */
.L_x_4303:
[----:B------:R-:W-:-:S04]  /*4ed0*/  UISETP.NE.AND UP0, UPT, UR4, 0x1, UPT ;  /* 0x000000010400788c */ /* 0x000fc8000bf05270 */
[----:B------:R-:W-:-:S04]  /*4ee0*/  USEL UR39, URZ, 0x1, UP0 ;  /* 0x000000013f277887 */ /* 0x000fc80008000000 */
[----:B------:R-:W-:Y:S01]  /*4ef0*/  ULOP3.LUT UR39, UR41, UR39, URZ, 0x3c, !UPT ;  /* 0x0000002729277292 */ /* 0x000fe2000f8e3c3f */
[----:B------:R-:W-:Y:S11]  /*4f00*/  @!P0 BRA `(.L_x_4285) ;  /* 0x0000000000048947 */ /* 0x000ff60003800000 */
[----:B------:R-:W-:Y:S01]  /*4f10*/  BPT.TRAP 0x1 ;  /* 0x000000040000795c */ /* 0x000fe20000300000 */
.L_x_4285:
        /* <DEDUP_REMOVED lines=9> */
.L_x_4286:
[----:B-1----:R-:W-:Y:S05]  /*4fb0*/  @P1 BRA `(.L_x_4287) ;  /* 0x0000000000081947 */ /* 0x002fea0003800000 */
[----:B------:R-:W1:Y:S02]  /*4fc0*/  SYNCS.PHASECHK.TRANS64.TRYWAIT P1, [UR7+0x30830], R9 ;  /* 0x03083009ff0075a7 */ /* 0x000e640008020147 */
[----:B-1----:R-:W-:Y:S05]  /*4fd0*/  @!P1 BRA `(.L_x_4288) ;  /* 0x0000010c00ec9947 */ /* 0x002fea0003800000 */
.L_x_4287:
        /* <DEDUP_REMOVED lines=122> */
[----:B------:R-:W-:Y:S02]  /*5780*/  FMUL.FTZ R119, R119, R2 ;  /* 0x0000000277777220 */ /* 0x000fe40000410000 */
[----:B------:R-:W-:Y:S01]  /*5790*/  HGMMA.64x96x16.F32 R120, gdesc[UR44], R120, gsb0 ;  /* 0x016000002c7879f0 */ /* 0x000fe20008000878 */
[----:B------:R-:W-:Y:S01]  /*57a0*/  UIADD3 UR46, UR6, 0x4, URZ ;  /* 0x00000004062e7890 */ /* 0x000fe2000fffe03f */
[----:B------:R-:W-:Y:S01]  /*57b0*/  UMOV UR44, UR56 ;  /* 0x00000038002c7c82 */ /* 0x000fe20008000000 */
[----:B------:R-:W-:Y:S01]  /*57c0*/  UMOV UR45, UR57 ;  /* 0x00000039002d7c82 */ /* 0x000fe20008000000 */
[----:B------:R-:W-:Y:S01]  /*57d0*/  UMOV UR47, 0x40000040 ;  /* 0x40000040002f7882 */ /* 0x000fe20000000000 */
        /* <DEDUP_REMOVED lines=41> */
.L_x_4289:
[----:B------:R-:W-:Y:S01]  /*5a70*/  ULEA UR6, UR4, UR40, 0x3 ;  /* 0x0000002804067291 */ /* 0x000fe2000f8e183f */
[----:B------:R-:W-:-:S05]  /*5a80*/  IMAD.U32 R0, RZ, RZ, UR41 ;  /* 0x00000029ff007e24 */ /* 0x000fca000f8e00ff */
[----:B------:R-:W-:-:S04]  /*5a90*/  SHF.L.U32 R0, R0, 0x1f, RZ ;  /* 0x0000001f00007819 */ /* 0x000fc800000006ff */
[----:B------:R2:W3:Y:S01]  /*5aa0*/  SYNCS.PHASECHK.TRANS64.TRYWAIT P1, [UR6+0x30850], R0 ;  /* 0x03085000ff0075a7 */ /* 0x0004e20008020146 */
[----:B------:R-:W-:Y:S05]  /*5ab0*/  @!P0 BRA `(.L_x_4290) ;  /* 0x0000000000048947 */ /* 0x000fea0003800000 */
[----:B------:R-:W-:Y:S01]  /*5ac0*/  BPT.TRAP 0x1 ;  /* 0x000000040000795c */ /* 0x000fe20000300000 */
.L_x_4290:
[----:B---3--:R-:W-:Y:S05]  /*5ad0*/  @P1 BRA `(.L_x_4291) ;  /* 0x0000000000081947 */ /* 0x008fea0003800000 */
[----:B------:R-:W3:Y:S02]  /*5ae0*/  SYNCS.PHASECHK.TRANS64.TRYWAIT P1, [UR6+0x30850], R0 ;  /* 0x03085000ff0075a7 */ /* 0x000ee40008020146 */
[----:B---3--:R-:W-:Y:S05]  /*5af0*/  @!P1 BRA `(.L_x_4292) ;  /* 0x00000104003c9947 */ /* 0x008fea0003800000 */
.L_x_4291:
        /* <DEDUP_REMOVED lines=37> */
.L_x_4293:
[----:B------:R-:W-:Y:S01]  /*5d50*/  ISETP.NE.AND P2, PT, R199, 0x1, PT ;  /* 0x00000001c700780c */ /* 0x000fe20003f45270 */
[----:B------:R-:W-:Y:S02]  /*5d60*/  VIADD R177, R19, UR42 ;  /* 0x0000002a13b17c36 */ /* 0x000fe40008000000 */
[----:B------:R-:W-:Y:S01]  /*5d70*/  FMUL.FTZ R172, R129, UR5 ;  /* 0x0000000581ac7c20 */ /* 0x000fe20008410000 */
[----:B------:R-:W-:Y:S01]  /*5d80*/  FMUL.FTZ R129, R146, UR5 ;  /* 0x0000000592817c20 */ /* 0x000fe20008410000 */
[----:B------:R-:W-:Y:S01]  /*5d90*/  FMUL.FTZ R146, R148, UR5 ;  /* 0x0000000594927c20 */ /* 0x000fe20008410000 */
[----:B------:R-:W-:Y:S01]  /*5da0*/  FMUL.FTZ R148, R152, UR5 ;  /* 0x0000000598947c20 */ /* 0x000fe20008410000 */
[----:B01----:R-:W-:Y:S01]  /*5db0*/  FMUL.FTZ R9, R120, UR5 ;  /* 0x0000000578097c20 */ /* 0x003fe20008410000 */
[----:B------:R-:W-:Y:S02]  /*5dc0*/  IMAD R180, R13, -0x60, RZ ;  /* 0xffffffa00db47824 */ /* 0x000fe400078e02ff */
[----:B--2---:R-:W-:Y:S01]  /*5dd0*/  FMUL.FTZ R0, R122, UR5 ;  /* 0x000000057a007c20 */ /* 0x004fe20008410000 */
[----:B------:R-:W-:Y:S01]  /*5de0*/  FMUL.FTZ R120, R130, UR5 ;  /* 0x0000000582787c20 */ /* 0x000fe20008410000 */
[----:B------:R-:W-:Y:S01]  /*5df0*/  FMUL.FTZ R168, R121, UR5 ;  /* 0x0000000579a87c20 */ /* 0x000fe20008410000 */
[----:B------:R-:W-:Y:S01]  /*5e00*/  FMUL.FTZ R2, R123, UR5 ;  /* 0x000000057b027c20 */ /* 0x000fe20008410000 */
[----:B------:R-:W-:Y:S01]  /*5e10*/  FMUL.FTZ R169, R124, UR5 ;  /* 0x000000057ca97c20 */ /* 0x000fe20008410000 */
[----:B------:R-:W0:Y:S01]  /*5e20*/  @P2 LDC R14, c[0x0][0x44c] ;  /* 0x00011300ff0e2b82 */ /* 0x000e220000000800 */
[----:B------:R-:W-:Y:S01]  /*5e30*/  FMUL.FTZ R170, R125, UR5 ;  /* 0x000000057daa7c20 */ /* 0x000fe20008410000 */
[----:B------:R-:W-:Y:S01]  /*5e40*/  FMUL.FTZ R15, R127, UR5 ;  /* 0x000000057f0f7c20 */ /* 0x000fe20008410000 */
[----:B------:R-:W-:Y:S01]  /*5e50*/  FMUL.FTZ R171, R128, UR5 ;  /* 0x0000000580ab7c20 */ /* 0x000fe20008410000 */
[----:B------:R-:W-:Y:S01]  /*5e60*/  FMUL.FTZ R174, R133, UR5 ;  /* 0x0000000585ae7c20 */ /* 0x000fe20008410000 */
[----:B------:R-:W-:Y:S01]  /*5e70*/  FMUL.FTZ R122, R134, UR5 ;  /* 0x00000005867a7c20 */ /* 0x000fe20008410000 */
[----:B------:R-:W-:Y:S01]  /*5e80*/  FMUL.FTZ R130, R147, UR5 ;  /* 0x0000000593827c20 */ /* 0x000fe20008410000 */
[----:B------:R-:W-:Y:S01]  /*5e90*/  FMUL.FTZ R10, R126, UR5 ;  /* 0x000000057e0a7c20 */ /* 0x000fe20008410000 */
[----:B------:R-:W1:Y:S01]  /*5ea0*/  @P2 LDC R21, c[0x0][0x450] ;  /* 0x00011400ff152b82 */ /* 0x000e620000000800 */
        /* <DEDUP_REMOVED lines=15> */
[----:B0-----:R-:W-:-:S04]  /*5fa0*/  @P2 IMAD.HI.U32 R20, R177, R14, RZ ;  /* 0x0000000eb1142227 */ /* 0x001fc800078e00ff */
[----:B------:R-:W-:Y:S01]  /*5fb0*/  FMUL.FTZ R145, R145, UR5 ;  /* 0x0000000591917c20 */ /* 0x000fe20008410000 */
[----:B------:R-:W0:Y:S01]  /*5fc0*/  LDC R14, c[0x0][0x288] ;  /* 0x0000a200ff0e7b82 */ /* 0x000e220000000800 */
[----:B------:R-:W-:Y:S01]  /*5fd0*/  FMUL.FTZ R149, R153, UR5 ;  /* 0x0000000599957c20 */ /* 0x000fe20008410000 */
[----:B------:R-:W-:Y:S01]  /*5fe0*/  FMUL.FTZ R135, R154, UR5 ;  /* 0x000000059a877c20 */ /* 0x000fe20008410000 */
[----:B------:R-:W-:Y:S01]  /*5ff0*/  FMUL.FTZ R136, R155, UR5 ;  /* 0x000000059b887c20 */ /* 0x000fe20008410000 */
[----:B------:R-:W-:Y:S01]  /*6000*/  FMUL.FTZ R150, R156, UR5 ;  /* 0x000000059c967c20 */ /* 0x000fe20008410000 */
[----:B------:R-:W-:Y:S01]  /*6010*/  FMUL.FTZ R151, R157, UR5 ;  /* 0x000000059d977c20 */ /* 0x000fe20008410000 */
[----:B-1----:R-:W-:Y:S01]  /*6020*/  @P2 SHF.R.U32.HI R177, RZ, R21, R20 ;  /* 0x00000015ffb12219 */ /* 0x002fe20000011614 */
        /* <DEDUP_REMOVED lines=8> */
[----:B------:R-:W-:-:S02]  /*60b0*/  VIADD R21, R180, 0x1 ;  /* 0x00000001b4157836 */ /* 0x000fc40000000000 */
[----:B------:R-:W-:Y:S01]  /*60c0*/  FMUL.FTZ R132, R167, UR5 ;  /* 0x00000005a7847c20 */ /* 0x000fe20008410000 */
[----:B------:R-:W-:Y:S01]  /*60d0*/  UIADD3 UR7, UR7, 0x30840, URZ ;  /* 0x0003084007077890 */ /* 0x000fe2000fffe03f */
[----:B------:R-:W-:Y:S01]  /*60e0*/  LOP3.LUT P1, RZ, R16, 0x80000, RZ, 0xc0, !PT ;  /* 0x0008000010ff7812 */ /* 0x000fe2000782c0ff */
[----:B------:R-:W-:Y:S01]  /*60f0*/  IMAD R21, R18, -0x2, R21 ;  /* 0xfffffffe12157824 */ /* 0x000fe200078e0215 */
[----:B------:R-:W2:Y:S01]  /*6100*/  MUFU.TANH R9, R9 ;  /* 0x0000000900097308 */ /* 0x000ea20000002400 */
[----:B------:R-:W-:Y:S01]  /*6110*/  UPRMT UR7, UR61, 0x654, UR7 ;  /* 0x000006543d077896 */ /* 0x000fe20008000007 */
[----:B------:R-:W-:Y:S01]  /*6120*/  FMUL.FTZ R164, R164, UR5 ;  /* 0x00000005a4a47c20 */ /* 0x000fe20008410000 */
[----:B------:R-:W-:Y:S01]  /*6130*/  ULOP3.LUT UR4, URZ, UR55, URZ, 0x33, !UPT ;  /* 0x000000373f047292 */ /* 0x000fe2000f8e333f */
[----:B0-----:R-:W-:Y:S01]  /*6140*/  IADD3 R20, R21, -R14, R17 ;  /* 0x8000000e15147210 */ /* 0x001fe20007ffe011 */
[----:B------:R-:W-:Y:S01]  /*6150*/  FMUL.FTZ R165, R165, UR5 ;  /* 0x00000005a5a57c20 */ /* 0x000fe20008410000 */
[----:B------:R-:W-:-:S02]  /*6160*/  VIADD R159, R21, 0xffffffff ;  /* 0xffffffff159f7836 */ /* 0x000fc40000000000 */
[----:B------:R-:W0:Y:S01]  /*6170*/  MUFU.TANH R168, R168 ;  /* 0x000000a800a87308 */ /* 0x000e220000002400 */
[C---:B------:R-:W-:Y:S01]  /*6180*/  VIADD R167, R20.reuse, UR58 ;  /* 0x0000003a14a77c36 */ /* 0x040fe20008000000 */
[----:B------:R-:W-:Y:S01]  /*6190*/  SYNCS.ARRIVE.TRANS64.RED.A1T0 RZ, [UR7], RZ ;  /* 0x000000ffffff79a7 */ /* 0x000fe20008100407 */
[----:B------:R-:W-:-:S05]  /*61a0*/  VIADD R181, R20, UR4 ;  /* 0x0000000414b57c36 */ /* 0x000fca0008000000 */
        /* <DEDUP_REMOVED lines=46> */
[----:B-1----:R-:W-:-:S02]  /*6490*/  IMAD.IADD R164, R167, 0x1, R152 ;  /* 0x00000001a7a47824 */ /* 0x002fc400078e0298 */
[----:B-----5:R-:W-:Y:S01]  /*64a0*/  IMAD.IADD R165, R181, 0x1, R152 ;  /* 0x00000001b5a57824 */ /* 0x020fe200078e0298 */
[----:B--234-:R-:W-:Y:S06]  /*64b0*/  @!P1 BRA `(.L_x_4294) ;  /* 0x0000000000549947 */ /* 0x01cfec0003800000 */
[----:B------:R-:W-:Y:S01]  /*64c0*/  IADD3 R152, R17, -R14, R152 ;  /* 0x8000000e11987210 */ /* 0x000fe20007ffe098 */
[----:B------:R-:W-:Y:S03]  /*64d0*/  BSSY B0, `(.L_x_4295) ;  /* 0x0000010000007945 */ /* 0x000fe60003800000 */
        /* <DEDUP_REMOVED lines=10> */
.L_x_4296:
[----:B------:R-:W-:-:S05]  /*6580*/  IMAD.U32 R155, RZ, RZ, UR51 ;  /* 0x00000033ff9b7e24 */ /* 0x000fca000f8e00ff */
[----:B------:R-:W-:-:S13]  /*6590*/  ISETP.NE.AND P1, PT, R155, 0x1, PT ;  /* 0x000000019b00780c */ /* 0x000fda0003f25270 */
[----:B------:R-:W1:Y:S02]  /*65a0*/  @P1 LDC.64 R20, c[0x0][0x9e8] ;  /* 0x00027a00ff141b82 */ /* 0x000e640000000a00 */
[----:B-1----:R-:W-:-:S05]  /*65b0*/  @P1 IMAD.HI.U32 R20, R152, R20, RZ ;  /* 0x0000001498141227 */ /* 0x002fca00078e00ff */
[----:B------:R-:W-:-:S07]  /*65c0*/  @P1 SHF.R.U32.HI R152, RZ, R21, R20 ;  /* 0x00000015ff981219 */ /* 0x000fce0000011614 */
.L_x_4297:
[----:B------:R-:W-:Y:S05]  /*65d0*/  BSYNC B0 ;  /* 0x0000000000007941 */ /* 0x000fea0003800000 */
.L_x_4295:
[----:B------:R-:W-:-:S05]  /*65e0*/  IMAD R152, R152, R155, R159 ;  /* 0x0000009b98987224 */ /* 0x000fca00078e029f */
[----:B------:R-:W-:Y:S02]  /*65f0*/  VIADDMNMX R164, R152, R155, R164, PT ;  /* 0x0000009b98a47246 */ /* 0x000fe400038001a4 */
[----:B------:R-:W-:-:S07]  /*6600*/  VIMNMX R165, R165, R152, !PT ;  /* 0x00000098a5a57248 */ /* 0x000fce0007fe0100 */
.L_x_4294:
[C---:B------:R-:W-:Y:S01]  /*6610*/  ISETP.GE.AND P1, PT, R180.reuse, 0x2, PT ;  /* 0x00000002b400780c */ /* 0x040fe20003f26270 */
[----:B------:R-:W1:Y:S01]  /*6620*/  SHFL.IDX PT, R20, R177, 0x1, 0x1c1f ;  /* 0x003c1f00b1147f89 */ /* 0x000e6200000e0000 */
[C---:B------:R-:W-:Y:S02]  /*6630*/  ISETP.GE.AND P2, PT, R180.reuse, 0x9, PT ;  /* 0x00000009b400780c */ /* 0x040fe40003f46270 */
[C---:B------:R-:W-:Y:S02]  /*6640*/  ISETP.GT.AND P4, PT, R165.reuse, 0x1, !P1 ;  /* 0x00000001a500780c */ /* 0x040fe40004f84270 */
[----:B------:R-:W-:Y:S02]  /*6650*/  ISETP.GE.AND P5, PT, R180, 0xa, PT ;  /* 0x0000000ab400780c */ /* 0x000fe40003fa6270 */
[----:B------:R-:W-:Y:S02]  /*6660*/  ISETP.GT.AND P3, PT, R165, 0x8, !P2 ;  /* 0x00000008a500780c */ /* 0x000fe40005764270 */
[----:B------:R-:W-:-:S02]  /*6670*/  ISETP.LT.OR P4, PT, R164, 0x2, P4 ;  /* 0x00000002a400780c */ /* 0x000fc40002781670 */
[----:B------:R-:W-:Y:S02]  /*6680*/  ISETP.LT.OR P3, PT, R164, 0x9, P3 ;  /* 0x00000009a400780c */ /* 0x000fe40001f61670 */
[----:B0-----:R-:W-:Y:S02]  /*6690*/  FSEL R153, R168, -INF , !P4 ;  /* 0xff800000a8997808 */ /* 0x001fe40006000000 */
[----:B------:R-:W-:Y:S02]  /*66a0*/  ISETP.GE.AND P4, PT, R180, 0x11, PT ;  /* 0x00000011b400780c */ /* 0x000fe40003f86270 */
[----:B------:R-:W-:Y:S02]  /*66b0*/  LOP3.LUT R16, R16, 0xfffffffb, RZ, 0xc0, !PT ;  /* 0xfffffffb10107812 */ /* 0x000fe400078ec0ff */
[----:B------:R-:W-:Y:S02]  /*66c0*/  FSEL R154, R169, -INF , !P3 ;  /* 0xff800000a99a7808 */ /* 0x000fe40005800000 */
[----:B------:R-:W-:-:S02]  /*66d0*/  ISETP.GT.AND P3, PT, R165, 0x9, !P5 ;  /* 0x00000009a500780c */ /* 0x000fc40006f64270 */
[----:B------:R-:W-:Y:S02]  /*66e0*/  @P5 LOP3.LUT R16, R16, 0x4, RZ, 0xfc, !PT ;  /* 0x0000000410105812 */ /* 0x000fe400078efcff */
[----:B------:R-:W-:Y:S02]  /*66f0*/  ISETP.LT.OR P3, PT, R164, 0xa, P3 ;  /* 0x0000000aa400780c */ /* 0x000fe40001f61670 */
[----:B------:R-:W-:Y:S02]  /*6700*/  LOP3.LUT R16, R16, 0xfffffff7, RZ, 0xc0, !PT ;  /* 0xfffffff710107812 */ /* 0x000fe400078ec0ff */
[----:B------:R-:W-:Y:S02]  /*6710*/  FSEL R155, R170, -INF , !P3 ;  /* 0xff800000aa9b7808 */ /* 0x000fe40005800000 */
[----:B------:R-:W-:Y:S02]  /*6720*/  @P4 LOP3.LUT R16, R16, 0x8, RZ, 0xfc, !PT ;  /* 0x0000000810104812 */ /* 0x000fe400078efcff */
[----:B------:R-:W-:-:S02]  /*6730*/  ISETP.GT.AND P3, PT, R165, 0x10, !P4 ;  /* 0x00000010a500780c */ /* 0x000fc40006764270 */
[----:B------:R-:W-:Y:S02]  /*6740*/  ISETP.GE.AND P4, PT, R180, 0x12, PT ;  /* 0x00000012b400780c */ /* 0x000fe40003f86270 */
[----:B------:R-:W-:Y:S02]  /*6750*/  ISETP.LT.OR P3, PT, R164, 0x11, P3 ;  /* 0x00000011a400780c */ /* 0x000fe40001f61670 */
[----:B------:R-:W-:Y:S02]  /*6760*/  LOP3.LUT R16, R16, 0xffffffef, RZ, 0xc0, !PT ;  /* 0xffffffef10107812 */ /* 0x000fe400078ec0ff */
[----:B------:R-:W-:Y:S02]  /*6770*/  FSEL R156, R171, -INF , !P3 ;  /* 0xff800000ab9c7808 */ /* 0x000fe40005800000 */
[----:B------:R-:W-:-:S04]  /*6780*/  ISETP.GT.AND P3, PT, R165, 0x11, !P4 ;  /* 0x00000011a500780c */ /* 0x000fc80006764270 */
[----:B------:R-:W-:Y:S02]  /*6790*/  ISETP.LT.OR P3, PT, R164, 0x12, P3 ;  /* 0x00000012a400780c */ /* 0x000fe40001f61670 */
[----:B------:R-:W-:Y:S02]  /*67a0*/  @P4 LOP3.LUT R16, R16, 0x10, RZ, 0xfc, !PT ;  /* 0x0000001010104812 */ /* 0x000fe400078efcff */
[----:B------:R-:W-:Y:S02]  /*67b0*/  ISETP.GE.AND P4, PT, R180, 0x19, PT ;  /* 0x00000019b400780c */ /* 0x000fe40003f86270 */
[----:B------:R-:W-:Y:S02]  /*67c0*/  LOP3.LUT R16, R16, 0xfffbffff, RZ, 0xc0, !PT ;  /* 0xfffbffff10107812 */ /* 0x000fe400078ec0ff */
[----:B------:R-:W-:Y:S02]  /*67d0*/  FSEL R157, R172, -INF , !P3 ;  /* 0xff800000ac9d7808 */ /* 0x000fe40005800000 */
[----:B------:R-:W-:-:S04]  /*67e0*/  ISETP.GT.AND P3, PT, R165, 0x18, !P4 ;  /* 0x00000018a500780c */ /* 0x000fc80006764270 */
[----:B------:R-:W-:-:S03]  /*67f0*/  ISETP.LT.OR P3, PT, R164, 0x19, P3 ;  /* 0x00000019a400780c */ /* 0x000fc60001f61670 */
        /* <DEDUP_REMOVED lines=68> */
[----:B------:R-:W-:Y:S02]  /*6c40*/  FSEL R149, R149, -INF , !P3 ;  /* 0xff80000095957808 */ /* 0x000fe40005800000 */
[----:B------:R-:W-:Y:S02]  /*6c50*/  LOP3.LUT R16, R16, 0xffffffbf, RZ, 0xc0, !PT ;  /* 0xffffffbf10107812 */ /* 0x000fe400078ec0ff */
[----:B------:R-:W-:-:S04]  /*6c60*/  ISETP.GT.AND P3, PT, R165, 0x48, !P4 ;  /* 0x00000048a500780c */ /* 0x000fc80006764270 */
[----:B------:R-:W-:-:S03]  /*6c70*/  ISETP.LT.OR P3, PT, R164, 0x49, P3 ;  /* 0x00000049a400780c */ /* 0x000fc60001f61670 */
[----:B------:R-:W-:Y:S02]  /*6c80*/  @P4 LOP3.LUT R16, R16, 0x40, RZ, 0xfc, !PT ;  /* 0x0000004010104812 */ /* 0x000fe400078efcff */
[----:B------:R-:W-:Y:S02]  /*6c90*/  ISETP.GE.AND P4, PT, R180, 0x4a, PT ;  /* 0x0000004ab400780c */ /* 0x000fe40003f86270 */
[----:B------:R-:W-:Y:S02]  /*6ca0*/  FSEL R150, R150, -INF , !P3 ;  /* 0xff80000096967808 */ /* 0x000fe40005800000 */
[----:B------:R-:W-:Y:S02]  /*6cb0*/  ISETP.GT.AND P3, PT, R165, 0x49, !P4 ;  /* 0x00000049a500780c */ /* 0x000fe40006764270 */
[----:B------:R-:W-:Y:S02]  /*6cc0*/  LOP3.LUT R16, R16, 0xffffffdf, RZ, 0xc0, !PT ;  /* 0xffffffdf10107812 */ /* 0x000fe400078ec0ff */
[----:B------:R-:W-:-:S04]  /*6cd0*/  ISETP.LT.OR P3, PT, R164, 0x4a, P3 ;  /* 0x0000004aa400780c */ /* 0x000fc80001f61670 */
[----:B------:R-:W-:Y:S02]  /*6ce0*/  FSEL R151, R151, -INF , !P3 ;  /* 0xff80000097977808 */ /* 0x000fe40005800000 */
[----:B------:R-:W-:Y:S02]  /*6cf0*/  ISETP.GE.AND P3, PT, R180, 0x51, PT ;  /* 0x00000051b400780c */ /* 0x000fe40003f66270 */
[----:B------:R-:W-:Y:S02]  /*6d00*/  @P4 LOP3.LUT R16, R16, 0x20, RZ, 0xfc, !PT ;  /* 0x0000002010104812 */ /* 0x000fe400078efcff */
[----:B------:R-:W-:Y:S02]  /*6d10*/  ISETP.GT.AND P4, PT, R165, 0x50, !P3 ;  /* 0x00000050a500780c */ /* 0x000fe40005f84270 */
[----:B------:R-:W-:Y:S02]  /*6d20*/  LOP3.LUT R16, R16, 0xfffffffd, RZ, 0xc0, !PT ;  /* 0xfffffffd10107812 */ /* 0x000fe400078ec0ff */
        /* <DEDUP_REMOVED lines=10> */
[----:B------:R-:W-:-:S13]  /*6dd0*/  ISETP.GE.AND P6, PT, R180, 0x1, PT ;  /* 0x00000001b400780c */ /* 0x000fda0003fc6270 */
[----:B------:R-:W-:Y:S02]  /*6de0*/  @P6 LOP3.LUT R16, R16, 0x2, RZ, 0xfc, !PT ;  /* 0x0000000210106812 */ /* 0x000fe400078efcff */
[----:B------:R-:W-:Y:S02]  /*6df0*/  ISETP.GT.AND P6, PT, R165, RZ, !P6 ;  /* 0x000000ffa500720c */ /* 0x000fe400077c4270 */
[----:B------:R-:W-:Y:S02]  /*6e00*/  LOP3.LUT R16, R16, 0xfffffffe, RZ, 0xc0, !PT ;  /* 0xfffffffe10107812 */ /* 0x000fe400078ec0ff */
[----:B------:R-:W-:-:S04]  /*6e10*/  ISETP.LT.OR P6, PT, R164, 0x1, P6 ;  /* 0x00000001a400780c */ /* 0x000fc800037c1670 */
[----:B------:R-:W-:Y:S02]  /*6e20*/  FSEL R166, R9, -INF , !P6 ;  /* 0xff80000009a67808 */ /* 0x000fe40007000000 */
[----:B------:R-:W-:-:S13]  /*6e30*/  ISETP.GE.AND P6, PT, R180, 0x5a, PT ;  /* 0x0000005ab400780c */ /* 0x000fda0003fc6270 */
[----:B------:R-:W-:Y:S02]  /*6e40*/  @P6 LOP3.LUT R16, R16, 0x1, RZ, 0xfc, !PT ;  /* 0x0000000110106812 */ /* 0x000fe400078efcff */
[----:B------:R-:W-:Y:S01]  /*6e50*/  ISETP.GT.AND P6, PT, R165, 0x59, !P6 ;  /* 0x00000059a500780c */ /* 0x000fe200077c4270 */
[----:B-1----:R-:W-:-:S03]  /*6e60*/  IMAD.IADD R165, R181, 0x1, R20 ;  /* 0x00000001b5a57824 */ /* 0x002fc600078e0214 */
[----:B------:R-:W-:Y:S01]  /*6e70*/  ISETP.LT.OR P6, PT, R164, 0x5a, P6 ;  /* 0x0000005aa400780c */ /* 0x000fe200037c1670 */
[----:B------:R-:W-:-:S03]  /*6e80*/  IMAD.IADD R164, R167, 0x1, R20 ;  /* 0x00000001a7a47824 */ /* 0x000fc600078e0214 */
[----:B------:R-:W-:Y:S02]  /*6e90*/  FSEL R141, R179, -INF , !P6 ;  /* 0xff800000b38d7808 */ /* 0x000fe40007000000 */
[----:B------:R-:W-:-:S13]  /*6ea0*/  LOP3.LUT P6, RZ, R16, 0x80000, RZ, 0xc0, !PT ;  /* 0x0008000010ff7812 */ /* 0x000fda00078cc0ff */
[----:B------:R-:W-:Y:S05]  /*6eb0*/  @!P6 BRA `(.L_x_4298) ;  /* 0x000000000054e947 */ /* 0x000fea0003800000 */
[----:B------:R-:W-:Y:S01]  /*6ec0*/  IADD3 R9, R17, -R14, R20 ;  /* 0x8000000e11097210 */ /* 0x000fe20007ffe014 */
[----:B------:R-:W-:Y:S03]  /*6ed0*/  BSSY B0, `(.L_x_4299) ;  /* 0x0000010000007945 */ /* 0x000fe60003800000 */
        /* <DEDUP_REMOVED lines=10> */
.L_x_4300:
[----:B------:R-:W-:-:S05]  /*6f80*/  IMAD.U32 R168, RZ, RZ, UR51 ;  /* 0x00000033ffa87e24 */ /* 0x000fca000f8e00ff */
[----:B------:R-:W-:-:S13]  /*6f90*/  ISETP.NE.AND P6, PT, R168, 0x1, PT ;  /* 0x00000001a800780c */ /* 0x000fda0003fc5270 */
[----:B------:R-:W0:Y:S02]  /*6fa0*/  @P6 LDC.64 R20, c[0x0][0x9e8] ;  /* 0x00027a00ff146b82 */ /* 0x000e240000000a00 */
[----:B0-----:R-:W-:-:S05]  /*6fb0*/  @P6 IMAD.HI.U32 R20, R9, R20, RZ ;  /* 0x0000001409146227 */ /* 0x001fca00078e00ff */
[----:B------:R-:W-:-:S07]  /*6fc0*/  @P6 SHF.R.U32.HI R9, RZ, R21, R20 ;  /* 0x00000015ff096219 */ /* 0x000fce0000011614 */
.L_x_4301:
[----:B------:R-:W-:Y:S05]  /*6fd0*/  BSYNC B0 ;  /* 0x0000000000007941 */ /* 0x000fea0003800000 */
.L_x_4299:
[----:B------:R-:W-:-:S05]  /*6fe0*/  IMAD R9, R9, R168, R159 ;  /* 0x000000a809097224 */ /* 0x000fca00078e029f */
[----:B------:R-:W-:Y:S02]  /*6ff0*/  VIADDMNMX R164, R9, R168, R164, PT ;  /* 0x000000a809a47246 */ /* 0x000fe400038001a4 */
[----:B------:R-:W-:-:S07]  /*7000*/  VIMNMX R165, R165, R9, !PT ;  /* 0x00000009a5a57248 */ /* 0x000fce0007fe0100 */
.L_x_4298:
[C---:B------:R-:W-:Y:S01]  /*7010*/  ISETP.GT.AND P1, PT, R165.reuse, 0x1, !P1 ;  /* 0x00000001a500780c */ /* 0x040fe20004f24270 */
[----:B------:R-:W-:Y:S01]  /*7020*/  UMOV UR11, UR54 ;  /* 0x00000036000b7c82 */ /* 0x000fe20008000000 */
[----:B------:R-:W-:Y:S02]  /*7030*/  ISETP.GT.AND P2, PT, R165, 0x8, !P2 ;  /* 0x00000008a500780c */ /* 0x000fe40005744270 */
[C---:B------:R-:W-:Y:S02]  /*7040*/  ISETP.LT.OR P1, PT, R164.reuse, 0x2, P1 ;  /* 0x00000002a400780c */ /* 0x040fe40000f21670 */
[----:B------:R-:W-:Y:S02]  /*7050*/  ISETP.LT.OR P2, PT, R164, 0x9, P2 ;  /* 0x00000009a400780c */ /* 0x000fe40001741670 */
[----:B------:R-:W-:Y:S02]  /*7060*/  FSEL R2, R2, -INF , !P1 ;  /* 0xff80000002027808 */ /* 0x000fe40004800000 */
[----:B------:R-:W-:-:S02]  /*7070*/  LOP3.LUT P1, RZ, R16, 0x4, RZ, 0xc0, !PT ;  /* 0x0000000410ff7812 */ /* 0x000fc4000782c0ff */
[----:B------:R-:W-:Y:S02]  /*7080*/  FSEL R20, R10, -INF , !P2 ;  /* 0xff8000000a147808 */ /* 0x000fe40005000000 */
[----:B------:R-:W-:Y:S02]  /*7090*/  ISETP.GT.AND P1, PT, R165, 0x9, !P1 ;  /* 0x00000009a500780c */ /* 0x000fe40004f24270 */
[----:B------:R-:W-:Y:S02]  /*70a0*/  LOP3.LUT P2, RZ, R16, 0x20000, RZ, 0xc0, !PT ;  /* 0x0002000010ff7812 */ /* 0x000fe4000784c0ff */
[----:B------:R-:W-:Y:S02]  /*70b0*/  ISETP.LT.OR P1, PT, R164, 0xa, P1 ;  /* 0x0000000aa400780c */ /* 0x000fe40000f21670 */
[----:B------:R-:W-:Y:S02]  /*70c0*/  LOP3.LUT P6, RZ, R16, 0x10000, RZ, 0xc0, !PT ;  /* 0x0001000010ff7812 */ /* 0x000fe400078cc0ff */
[----:B------:R-:W-:-:S02]  /*70d0*/  FSEL R15, R15, -INF , !P1 ;  /* 0xff8000000f0f7808 */ /* 0x000fc40004800000 */
[----:B------:R-:W-:Y:S02]  /*70e0*/  LOP3.LUT P1, RZ, R16, 0x8, RZ, 0xc0, !PT ;  /* 0x0000000810ff7812 */ /* 0x000fe4000782c0ff */
[----:B------:R-:W-:Y:S02]  /*70f0*/  FMNMX.FTZ R10, R166, R11, !PT ;  /* 0x0000000ba60a7209 */ /* 0x000fe40007810000 */
[----:B------:R-:W-:Y:S02]  /*7100*/  ISETP.GT.AND P1, PT, R165, 0x10, !P1 ;  /* 0x00000010a500780c */ /* 0x000fe40004f24270 */
[----:B------:R-:W-:Y:S02]  /*7110*/  FMNMX.FTZ R9, R153, R10, !PT ;  /* 0x0000000a99097209 */ /* 0x000fe40007810000 */
[----:B------:R-:W-:Y:S02]  /*7120*/  ISETP.LT.OR P1, PT, R164, 0x11, P1 ;  /* 0x00000011a400780c */ /* 0x000fe40000f21670 */
[----:B------:R-:W-:-:S02]  /*7130*/  FMNMX.FTZ R10, R154, R9, !PT ;  /* 0x000000099a0a7209 */ /* 0x000fc40007810000 */
[----:B------:R-:W-:Y:S02]  /*7140*/  FSEL R120, R120, -INF , !P1 ;  /* 0xff80000078787808 */ /* 0x000fe40004800000 */
[----:B------:R-:W-:Y:S02]  /*7150*/  LOP3.LUT P1, RZ, R16, 0x10, RZ, 0xc0, !PT ;  /* 0x0000001010ff7812 */ /* 0x000fe4000782c0ff */
[----:B------:R-:W-:Y:S02]  /*7160*/  FMNMX.FTZ R9, R155, R10, !PT ;  /* 0x0000000a9b097209 */ /* 0x000fe40007810000 */
[----:B------:R-:W-:Y:S02]  /*7170*/  ISETP.GT.AND P1, PT, R165, 0x11, !P1 ;  /* 0x00000011a500780c */ /* 0x000fe40004f24270 */
[----:B------:R-:W-:Y:S02]  /*7180*/  FMNMX.FTZ R10, R156, R9, !PT ;  /* 0x000000099c0a7209 */ /* 0x000fe40007810000 */
[----:B------:R-:W-:-:S02]  /*7190*/  ISETP.LT.OR P1, PT, R164, 0x12, P1 ;  /* 0x00000012a400780c */ /* 0x000fc40000f21670 */
[----:B------:R-:W-:Y:S02]  /*71a0*/  FMNMX.FTZ R9, R157, R10, !PT ;  /* 0x0000000a9d097209 */ /* 0x000fe40007810000 */
[----:B------:R-:W-:Y:S02]  /*71b0*/  FSEL R121, R121, -INF , !P1 ;  /* 0xff80000079797808 */ /* 0x000fe40004800000 */
[----:B------:R-:W-:Y:S02]  /*71c0*/  LOP3.LUT P1, RZ, R16, 0x40000, RZ, 0xc0, !PT ;  /* 0x0004000010ff7812 */ /* 0x000fe4000782c0ff */
[----:B------:R-:W-:Y:S02]  /*71d0*/  FMNMX.FTZ R9, R158, R9, !PT ;  /* 0x000000099e097209 */ /* 0x000fe40007810000 */
[----:B------:R-:W-:Y:S02]  /*71e0*/  ISETP.GT.AND P1, PT, R165, 0x18, !P1 ;  /* 0x00000018a500780c */ /* 0x000fe40004f24270 */
[----:B------:R-:W-:-:S02]  /*71f0*/  FMNMX.FTZ R10, R160, R9, !PT ;  /* 0x00000009a00a7209 */ /* 0x000fc40007810000 */
[----:B------:R-:W-:Y:S02]  /*7200*/  ISETP.LT.OR P1, PT, R164, 0x19, P1 ;  /* 0x00000019a400780c */ /* 0x000fe40000f21670 */
[----:B------:R-:W-:Y:S02]  /*7210*/  FMNMX.FTZ R9, R161, R10, !PT ;  /* 0x0000000aa1097209 */ /* 0x000fe40007810000 */
[----:B------:R-:W-:Y:S02]  /*7220*/  FSEL R122, R122, -INF , !P1 ;  /* 0xff8000007a7a7808 */ /* 0x000fe40004800000 */
[----:B------:R-:W-:Y:S02]  /*7230*/  ISETP.GT.AND P1, PT, R165, 0x19, !P2 ;  /* 0x00000019a500780c */ /* 0x000fe40005724270 */
[----:B------:R-:W-:Y:S02]  /*7240*/  FMNMX.FTZ R10, R162, R9, !PT ;  /* 0x00000009a20a7209 */ /* 0x000fe40007810000 */
[----:B------:R-:W-:-:S02]  /*7250*/  ISETP.LT.OR P1, PT, R164, 0x1a, P1 ;  /* 0x0000001aa400780c */ /* 0x000fc40000f21670 */
[----:B------:R-:W-:Y:S02]  /*7260*/  FMNMX.FTZ R9, R163, R10, !PT ;  /* 0x0000000aa3097209 */ /* 0x000fe40007810000 */
[----:B------:R-:W-:Y:S02]  /*7270*/  FSEL R123, R123, -INF , !P1 ;  /* 0xff8000007b7b7808 */ /* 0x000fe40004800000 */
        /* <DEDUP_REMOVED lines=19> */
[----:B------:R-:W-:Y:S02]  /*73b0*/  LOP3.LUT P1, RZ, R16, 0x2000, RZ, 0xc0, !PT ;  /* 0x0000200010ff7812 */ /* 0x000fe4000782c0ff */
[----:B------:R-:W-:Y:S02]  /*73c0*/  FMNMX.FTZ R10, R151, R10, !PT ;  /* 0x0000000a970a7209 */ /* 0x000fe40007810000 */
[----:B------:R-:W-:-:S02]  /*73d0*/  ISETP.GT.AND P1, PT, R165, 0x29, !P1 ;  /* 0x00000029a500780c */ /* 0x000fc40004f24270 */
[----:B------:R-:W-:Y:S02]  /*73e0*/  FMNMX.FTZ R9, R143, R10, !PT ;  /* 0x0000000a8f097209 */ /* 0x000fe40007810000 */
[----:B------:R-:W-:Y:S02]  /*73f0*/  ISETP.LT.OR P1, PT, R164, 0x2a, P1 ;  /* 0x0000002aa400780c */ /* 0x000fe40000f21670 */
[----:B------:R-:W-:Y:S02]  /*7400*/  FMNMX.FTZ R9, R142, R9, !PT ;  /* 0x000000098e097209 */ /* 0x000fe40007810000 */
[----:B------:R-:W-:Y:S02]  /*7410*/  FSEL R128, R128, -INF , !P1 ;  /* 0xff80000080807808 */ /* 0x000fe40004800000 */
[----:B------:R-:W-:Y:S02]  /*7420*/  LOP3.LUT P1, RZ, R16, 0x1000, RZ, 0xc0, !PT ;  /* 0x0000100010ff7812 */ /* 0x000fe4000782c0ff */
[----:B------:R-:W-:-:S02]  /*7430*/  FMNMX.FTZ R10, R140, R9, !PT ;  /* 0x000000098c0a7209 */ /* 0x000fc40007810000 */
[----:B------:R-:W-:Y:S02]  /*7440*/  ISETP.GT.AND P1, PT, R165, 0x30, !P1 ;  /* 0x00000030a500780c */ /* 0x000fe40004f24270 */
[----:B------:R-:W-:Y:S02]  /*7450*/  FMNMX.FTZ R10, R141, R10, !PT ;  /* 0x0000000a8d0a7209 */ /* 0x000fe40007810000 */
[----:B------:R-:W-:Y:S02]  /*7460*/  ISETP.LT.OR P1, PT, R164, 0x31, P1 ;  /* 0x00000031a400780c */ /* 0x000fe40000f21670 */
[C---:B------:R-:W-:Y:S01]  /*7470*/  LOP3.LUT P2, RZ, R16.reuse, 0x40, RZ, 0xc0, !PT ;  /* 0x0000004010ff7812 */ /* 0x040fe2000784c0ff */
[----:B------:R-:W0:Y:S01]  /*7480*/  SHFL.BFLY PT, R9, R10, 0x2, 0x1f ;  /* 0x0c401f000a097f89 */ /* 0x000e2200000e0000 */
[----:B------:R-:W-:Y:S02]  /*7490*/  FSEL R129, R129, -INF , !P1 ;  /* 0xff80000081817808 */ /* 0x000fe40004800000 */
[----:B------:R-:W-:-:S02]  /*74a0*/  LOP3.LUT P1, RZ, R16, 0x800, RZ, 0xc0, !PT ;  /* 0x0000080010ff7812 */ /* 0x000fc4000782c0ff */
[----:B------:R-:W-:Y:S02]  /*74b0*/  LOP3.LUT P6, RZ, R16, 0x20, RZ, 0xc0, !PT ;  /* 0x0000002010ff7812 */ /* 0x000fe400078cc0ff */
[C---:B------:R-:W-:Y:S02]  /*74c0*/  ISETP.GT.AND P1, PT, R165.reuse, 0x31, !P1 ;  /* 0x00000031a500780c */ /* 0x040fe40004f24270 */
[----:B------:R-:W-:Y:S02]  /*74d0*/  ISETP.GT.AND P3, PT, R165, 0x50, !P3 ;  /* 0x00000050a500780c */ /* 0x000fe40005f64270 */
[C---:B------:R-:W-:Y:S02]  /*74e0*/  ISETP.LT.OR P1, PT, R164.reuse, 0x32, P1 ;  /* 0x00000032a400780c */ /* 0x040fe40000f21670 */
[----:B------:R-:W-:Y:S02]  /*74f0*/  ISETP.LT.OR P3, PT, R164, 0x51, P3 ;  /* 0x00000051a400780c */ /* 0x000fe40001f61670 */
[----:B------:R-:W-:-:S02]  /*7500*/  FSEL R130, R130, -INF , !P1 ;  /* 0xff80000082827808 */ /* 0x000fc40004800000 */
[----:B------:R-:W-:Y:S02]  /*7510*/  LOP3.LUT P1, RZ, R16, 0x400, RZ, 0xc0, !PT ;  /* 0x0000040010ff7812 */ /* 0x000fe4000782c0ff */
[C---:B------:R-:W-:Y:S02]  /*7520*/  ISETP.GT.AND P4, PT, R165.reuse, 0x51, !P4 ;  /* 0x00000051a500780c */ /* 0x040fe40006784270 */
[----:B------:R-:W-:Y:S02]  /*7530*/  ISETP.GT.AND P1, PT, R165, 0x38, !P1 ;  /* 0x00000038a500780c */ /* 0x000fe40004f24270 */
[----:B------:R-:W-:Y:S02]  /*7540*/  FSEL R139, R139, -INF , !P3 ;  /* 0xff8000008b8b7808 */ /* 0x000fe40005800000 */
[----:B------:R-:W-:Y:S02]  /*7550*/  ISETP.LT.OR P1, PT, R164, 0x39, P1 ;  /* 0x00000039a400780c */ /* 0x000fe40000f21670 */
[----:B0-----:R-:W-:-:S02]  /*7560*/  FMNMX.FTZ R159, R10, R9, !PT ;  /* 0x000000090a9f7209 */ /* 0x001fc40007810000 */
[----:B------:R-:W-:Y:S02]  /*7570*/  FSEL R133, R133, -INF , !P1 ;  /* 0xff80000085857808 */ /* 0x000fe40004800000 */
[----:B------:R-:W-:Y:S01]  /*7580*/  LOP3.LUT P1, RZ, R16, 0x200, RZ, 0xc0, !PT ;  /* 0x0000020010ff7812 */ /* 0x000fe2000782c0ff */
[----:B------:R-:W0:Y:S01]  /*7590*/  SHFL.BFLY PT, R168, R159, 0x1, 0x1f ;  /* 0x0c201f009fa87f89 */ /* 0x000e2200000e0000 */
[C---:B------:R-:W-:Y:S02]  /*75a0*/  ISETP.GT.AND P5, PT, R165.reuse, 0x58, !P5 ;  /* 0x00000058a500780c */ /* 0x040fe40006fa4270 */
[----:B------:R-:W-:Y:S02]  /*75b0*/  ISETP.GT.AND P1, PT, R165, 0x39, !P1 ;  /* 0x00000039a500780c */ /* 0x000fe40004f24270 */
[C---:B------:R-:W-:Y:S02]  /*75c0*/  ISETP.LT.OR P4, PT, R164.reuse, 0x52, P4 ;  /* 0x00000052a400780c */ /* 0x040fe40002781670 */
[----:B------:R-:W-:-:S02]  /*75d0*/  ISETP.LT.OR P1, PT, R164, 0x3a, P1 ;  /* 0x0000003aa400780c */ /* 0x000fc40000f21670 */
[----:B------:R-:W-:Y:S02]  /*75e0*/  ISETP.LT.OR P5, PT, R164, 0x59, P5 ;  /* 0x00000059a400780c */ /* 0x000fe40002fa1670 */
[----:B------:R-:W-:Y:S02]  /*75f0*/  FSEL R134, R134, -INF , !P1 ;  /* 0xff80000086867808 */ /* 0x000fe40004800000 */
[----:B------:R-:W-:Y:S02]  /*7600*/  LOP3.LUT P1, RZ, R16, 0x100, RZ, 0xc0, !PT ;  /* 0x0000010010ff7812 */ /* 0x000fe4000782c0ff */
[----:B------:R-:W-:Y:S02]  /*7610*/  FSEL R126, R126, -INF , !P4 ;  /* 0xff8000007e7e7808 */ /* 0x000fe40006000000 */
[----:B------:R-:W-:-:S04]  /*7620*/  ISETP.GT.AND P1, PT, R165, 0x40, !P1 ;  /* 0x00000040a500780c */ /* 0x000fc80004f24270 */
[----:B------:R-:W-:Y:S02]  /*7630*/  ISETP.LT.OR P1, PT, R164, 0x41, P1 ;  /* 0x00000041a400780c */ /* 0x000fe40000f21670 */
[----:B0-----:R-:W-:Y:S02]  /*7640*/  FMNMX.FTZ R9, R159, R168, !PT ;  /* 0x000000a89f097209 */ /* 0x001fe40007810000 */
[----:B------:R-:W-:Y:S02]  /*7650*/  FSEL R135, R135, -INF , !P1 ;  /* 0xff80000087877808 */ /* 0x000fe40004800000 */
[----:B------:R-:W-:Y:S01]  /*7660*/  LOP3.LUT P1, RZ, R16, 0x80, RZ, 0xc0, !PT ;  /* 0x0000008010ff7812 */ /* 0x000fe2000782c0ff */
[----:B------:R-:W-:-:S03]  /*7670*/  FMUL.FTZ R169, R9, UR11 ;  /* 0x0000000b09a97c20 */ /* 0x000fc60008410000 */
[----:B------:R-:W-:-:S04]  /*7680*/  ISETP.GT.AND P1, PT, R165, 0x41, !P1 ;  /* 0x00000041a500780c */ /* 0x000fc80004f24270 */
[----:B------:R-:W-:-:S04]  /*7690*/  ISETP.LT.OR P1, PT, R164, 0x42, P1 ;  /* 0x00000042a400780c */ /* 0x000fc80000f21670 */
[----:B------:R-:W-:Y:S02]  /*76a0*/  FSEL R136, R136, -INF , !P1 ;  /* 0xff80000088887808 */ /* 0x000fe40004800000 */
[----:B------:R-:W-:-:S04]  /*76b0*/  ISETP.GT.AND P1, PT, R165, 0x48, !P2 ;  /* 0x00000048a500780c */ /* 0x000fc80005724270 */
[----:B------:R-:W-:-:S04]  /*76c0*/  ISETP.LT.OR P1, PT, R164, 0x49, P1 ;  /* 0x00000049a400780c */ /* 0x000fc80000f21670 */
[----:B------:R-:W-:Y:S02]  /*76d0*/  FSEL R138, R138, -INF , !P1 ;  /* 0xff8000008a8a7808 */ /* 0x000fe40004800000 */
[----:B------:R-:W-:Y:S02]  /*76e0*/  ISETP.GT.AND P1, PT, R165, 0x49, !P6 ;  /* 0x00000049a500780c */ /* 0x000fe40007724270 */
[----:B------:R-:W-:Y:S02]  /*76f0*/  LOP3.LUT P6, RZ, R16, 0x2, RZ, 0xc0, !PT ;  /* 0x0000000210ff7812 */ /* 0x000fe400078cc0ff */
[----:B------:R-:W-:-:S04]  /*7700*/  ISETP.LT.OR P1, PT, R164, 0x4a, P1 ;  /* 0x0000004aa400780c */ /* 0x000fc80000f21670 */
[----:B------:R-:W-:Y:S02]  /*7710*/  FSEL R137, R137, -INF , !P1 ;  /* 0xff80000089897808 */ /* 0x000fe40004800000 */
[C---:B------:R-:W-:Y:S02]  /*7720*/  ISETP.GT.AND P1, PT, R165.reuse, RZ, !P6 ;  /* 0x000000ffa500720c */ /* 0x040fe40007724270 */
[----:B------:R-:W-:Y:S02]  /*7730*/  LOP3.LUT P6, RZ, R16, 0x1, RZ, 0xc0, !PT ;  /* 0x0000000110ff7812 */ /* 0x000fe400078cc0ff */
[----:B------:R-:W-:Y:S02]  /*7740*/  ISETP.LT.OR P1, PT, R164, 0x1, P1 ;  /* 0x00000001a400780c */ /* 0x000fe40000f21670 */
[----:B------:R-:W-:Y:S02]  /*7750*/  ISETP.GT.AND P2, PT, R165, 0x59, !P6 ;  /* 0x00000059a500780c */ /* 0x000fe40007744270 */
[----:B------:R-:W-:-:S02]  /*7760*/  FSEL R167, R0, -INF , !P1 ;  /* 0xff80000000a77808 */ /* 0x000fc40004800000 */
[----:B------:R-:W-:Y:S02]  /*7770*/  FSETP.NEU.FTZ.AND P1, PT, R9, -INF , PT ;  /* 0xff8000000900780b */ /* 0x000fe40003f3d000 */
[----:B------:R-:W-:Y:S02]  /*7780*/  FMNMX.FTZ R159, R167, R12, !PT ;  /* 0x0000000ca79f7209 */ /* 0x000fe40007810000 */
[----:B------:R-:W-:Y:S02]  /*7790*/  FSEL R169, R169, RZ, P1 ;  /* 0x000000ffa9a97208 */ /* 0x000fe40000800000 */
[----:B------:R-:W-:Y:S02]  /*77a0*/  FMNMX.FTZ R159, R2, R159, !PT ;  /* 0x0000009f029f7209 */ /* 0x000fe40007810000 */
[----:B------:R-:W-:Y:S01]  /*77b0*/  ISETP.LT.OR P2, PT, R164, 0x5a, P2 ;  /* 0x0000005aa400780c */ /* 0x000fe20001741670 */
[--C-:B------:R-:W-:Y:S01]  /*77c0*/  FFMA.FTZ R188, R153, UR11, -R169.reuse ;  /* 0x0000000b99bc7c23 */ /* 0x100fe200080108a9 */
[----:B------:R-:W-:Y:S01]  /*77d0*/  FMNMX.FTZ R0, R20, R159, !PT ;  /* 0x0000009f14007209 */ /* 0x000fe20007810000 */
[--C-:B------:R-:W-:Y:S01]  /*77e0*/  FFMA.FTZ R180, R161, UR11, -R169.reuse ;  /* 0x0000000ba1b47c23 */ /* 0x100fe200080108a9 */
        /* <DEDUP_REMOVED lines=9> */
[--C-:B------:R-:W-:Y:S01]  /*7880*/  FFMA.FTZ R157, R157, UR11, -R169.reuse ;  /* 0x0000000b9d9d7c23 */ /* 0x100fe200080108a9 */
        /* <DEDUP_REMOVED lines=20> */
[----:B------:R-:W-:Y:S01]  /*79d0*/  FFMA.FTZ R169, R141, UR11, -R169 ;  /* 0x0000000b8da97c23 */ /* 0x000fe200080108a9 */
[----:B------:R-:W-:Y:S01]  /*79e0*/  FMNMX.FTZ R153, R127, R0, !PT ;  /* 0x000000007f997209 */ /* 0x000fe20007810000 */
[----:B------:R-:W-:Y:S01]  /*79f0*/  MUFU.EX2 R21, R21 ;  /* 0x0000001500157308 */ /* 0x000fe20000000800 */
[----:B------:R-:W-:-:S02]  /*7a00*/  FSEL R140, R9, RZ, P1 ;  /* 0x000000ff098c7208 */ /* 0x000fc40000800000 */
[----:B------:R-:W-:-:S03]  /*7a10*/  FMNMX.FTZ R0, R128, R153, !PT ;  /* 0x0000009980007209 */ /* 0x000fc60007810000 */
[----:B------:R-:W-:Y:S01]  /*7a20*/  FADD.FTZ R140, -R140, R11 ;  /* 0x0000000b8c8c7221 */ /* 0x000fe20000010100 */
[----:B------:R-:W-:Y:S01]  /*7a30*/  FMNMX.FTZ R153, R129, R0, !PT ;  /* 0x0000000081997209 */ /* 0x000fe20007810000 */
[----:B------:R-:W-:Y:S03]  /*7a40*/  MUFU.EX2 R188, R188 ;  /* 0x000000bc00bc7308 */ /* 0x000fe60000000800 */
[----:B------:R-:W-:-:S04]  /*7a50*/  FMNMX.FTZ R0, R130, R153, !PT ;  /* 0x0000009982007209 */ /* 0x000fc80007810000 */
        /* <DEDUP_REMOVED lines=25> */
[----:B0-----:R-:W-:Y:S01]  /*7bf0*/  FMNMX.FTZ R10, R0, R161, !PT ;  /* 0x000000a1000a7209 */ /* 0x001fe20007810000 */
[----:B------:R-:W-:-:S03]  /*7c00*/  FMUL.FTZ R0, R140, UR11 ;  /* 0x0000000b8c007c20 */ /* 0x000fc60008410000 */
[C---:B------:R-:W-:Y:S01]  /*7c10*/  FSETP.NEU.FTZ.AND P1, PT, R10.reuse, -INF , PT ;  /* 0xff8000000a00780b */ /* 0x040fe20003f3d000 */
[----:B------:R-:W-:Y:S02]  /*7c20*/  FMUL.FTZ R141, R10, UR11 ;  /* 0x0000000b0a8d7c20 */ /* 0x000fe40008410000 */
[----:B------:R-:W-:Y:S03]  /*7c30*/  MUFU.EX2 R178, R178 ;  /* 0x000000b200b27308 */ /* 0x000fe60000000800 */
[----:B------:R-:W-:-:S05]  /*7c40*/  FSEL R141, R141, RZ, P1 ;  /* 0x000000ff8d8d7208 */ /* 0x000fca0000800000 */
[----:B------:R-:W0:Y:S01]  /*7c50*/  MUFU.EX2 R0, R0 ;  /* 0x0000000000007308 */ /* 0x000e220000000800 */
[--C-:B------:R-:W-:Y:S01]  /*7c60*/  FFMA.FTZ R191, R20, UR11, -R141.reuse ;  /* 0x0000000b14bf7c23 */ /* 0x100fe2000801088d */
        /* <DEDUP_REMOVED lines=8> */
[--C-:B------:R-:W-:Y:S01]  /*7cf0*/  FFMA.FTZ R187, R122, UR11, -R141.reuse ;  /* 0x0000000b7abb7c23 */ /* 0x100fe2000801088d */
[--C-:B------:R-:W-:Y:S01]  /*7d00*/  FFMA.FTZ R122, R123, UR11, -R141.reuse ;  /* 0x0000000b7b7a7c23 */ /* 0x100fe2000801088d */
[----:B------:R-:W-:Y:S01]  /*7d10*/  FMUL.FTZ R15, R15, UR11 ;  /* 0x0000000b0f0f7c20 */ /* 0x000fe20008410000 */
[--C-:B------:R-:W-:Y:S01]  /*7d20*/  FFMA.FTZ R12, R128, UR11, -R141.reuse ;  /* 0x0000000b800c7c23 */ /* 0x100fe2000801088d */
[--C-:B------:R-:W-:Y:S01]  /*7d30*/  FFMA.FTZ R128, R130, UR11, -R141.reuse ;  /* 0x0000000b82807c23 */ /* 0x100fe2000801088d */
[--C-:B------:R-:W-:Y:S01]  /*7d40*/  FFMA.FTZ R130, R134, UR11, -R141.reuse ;  /* 0x0000000b86827c23 */ /* 0x100fe2000801088d */
[----:B------:R-:W-:Y:S01]  /*7d50*/  FFMA.FTZ R181, R124, UR11, -R141 ;  /* 0x0000000b7cb57c23 */ /* 0x000fe2000801088d */
[----:B------:R-:W-:Y:S01]  /*7d60*/  MUFU.EX2 R189, R189 ;  /* 0x000000bd00bd7308 */ /* 0x000fe20000000800 */
[----:B0-----:R-:W-:Y:S01]  /*7d70*/  FFMA.FTZ R121, R0, R8, R21 ;  /* 0x0000000800797223 */ /* 0x001fe20000010015 */
[--C-:B------:R-:W-:Y:S01]  /*7d80*/  FFMA.FTZ R124, R125, UR11, -R141.reuse ;  /* 0x0000000b7d7c7c23 */ /* 0x100fe2000801088d */
[--C-:B------:R-:W-:Y:S01]  /*7d90*/  FFMA.FTZ R183, R127, UR11, -R141.reuse ;  /* 0x0000000b7fb77c23 */ /* 0x100fe2000801088d */
[----:B------:R-:W-:Y:S01]  /*7da0*/  FFMA.FTZ R177, R129, UR11, -R141 ;  /* 0x0000000b81b17c23 */ /* 0x000fe2000801088d */
[----:B------:R-:W-:Y:S01]  /*7db0*/  FADD.FTZ R121, R188, R121 ;  /* 0x00000079bc797221 */ /* 0x000fe20000010000 */
[--C-:B------:R-:W-:Y:S01]  /*7dc0*/  FFMA.FTZ R179, R133, UR11, -R141.reuse ;  /* 0x0000000b85b37c23 */ /* 0x100fe2000801088d */
[----:B------:R-:W-:Y:S01]  /*7dd0*/  FFMA.FTZ R175, R138, UR11, -R141 ;  /* 0x0000000b8aaf7c23 */ /* 0x000fe2000801088d */
[----:B------:R0:W1:Y:S01]  /*7de0*/  MUFU.EX2 R2, R15 ;  /* 0x0000000f00027308 */ /* 0x0000620000000800 */
[----:B------:R-:W-:Y:S01]  /*7df0*/  FADD.FTZ R134, R190, R121 ;  /* 0x00000079be867221 */ /* 0x000fe20000010000 */
[--C-:B------:R-:W-:Y:S01]  /*7e00*/  FFMA.FTZ R173, R135, UR11, -R141.reuse ;  /* 0x0000000b87ad7c23 */ /* 0x100fe2000801088d */
[--C-:B------:R-:W-:Y:S01]  /*7e10*/  FFMA.FTZ R139, R139, UR11, -R141.reuse ;  /* 0x0000000b8b8b7c23 */ /* 0x100fe2000801088d */
[--C-:B------:R-:W-:Y:S01]  /*7e20*/  FFMA.FTZ R126, R126, UR11, -R141.reuse ;  /* 0x0000000b7e7e7c23 */ /* 0x100fe2000801088d */
[--C-:B------:R-:W-:Y:S01]  /*7e30*/  FFMA.FTZ R154, R154, UR11, -R141.reuse ;  /* 0x0000000b9a9a7c23 */ /* 0x100fe2000801088d */
[----:B------:R-:W-:-:S02]  /*7e40*/  FFMA.FTZ R132, R132, UR11, -R141 ;  /* 0x0000000b84847c23 */ /* 0x000fc4000801088d */
[----:B------:R-:W2:Y:S01]  /*7e50*/  MUFU.EX2 R140, R140 ;  /* 0x0000008c008c7308 */ /* 0x000ea20000000800 */
[----:B0-----:R-:W-:-:S04]  /*7e60*/  FADD.FTZ R15, R159, R134 ;  /* 0x000000869f0f7221 */ /* 0x001fc80000010000 */
[----:B------:R-:W-:-:S03]  /*7e70*/  FADD.FTZ R134, R184, R15 ;  /* 0x0000000fb8867221 */ /* 0x000fc60000010000 */
[----:B------:R-:W0:Y:S01]  /*7e80*/  MUFU.EX2 R20, R20 ;  /* 0x0000001400147308 */ /* 0x000e220000000800 */
[----:B-1----:R-:W-:Y:S01]  /*7e90*/  FFMA.FTZ R3, R2, R3, R189 ;  /* 0x0000000302037223 */ /* 0x002fe200000100bd */
[----:B------:R-:W-:Y:S01]  /*7ea0*/  FADD.FTZ R15, R157, R134 ;  /* 0x000000869d0f7221 */ /* 0x000fe20000010000 */
[----:B------:R-:W-:-:S03]  /*7eb0*/  FFMA.FTZ R134, R136, UR11, -R141 ;  /* 0x0000000b88867c23 */ /* 0x000fc6000801088d */
[----:B------:R-:W-:Y:S02]  /*7ec0*/  FADD.FTZ R136, R186, R15 ;  /* 0x0000000fba887221 */ /* 0x000fe40000010000 */
[----:B------:R-:W1:Y:S01]  /*7ed0*/  MUFU.EX2 R185, R185 ;  /* 0x000000b900b97308 */ /* 0x000e620000000800 */
[----:B--2---:R-:W-:Y:S01]  /*7ee0*/  FADD.FTZ R8, R140, R3 ;  /* 0x000000038c087221 */ /* 0x004fe20000010000 */
[----:B------:R-:W-:-:S03]  /*7ef0*/  FADD.FTZ R15, R155, R136 ;  /* 0x000000889b0f7221 */ /* 0x000fc60000010000 */
[----:B------:R-:W-:Y:S01]  /*7f00*/  FADD.FTZ R3, R191, R8 ;  /* 0x00000008bf037221 */ /* 0x000fe20000010000 */
[----:B------:R-:W-:Y:S02]  /*7f10*/  FADD.FTZ R136, R180, R15 ;  /* 0x0000000fb4887221 */ /* 0x000fe40000010000 */
[----:B------:R-:W2:Y:S01]  /*7f20*/  MUFU.EX2 R120, R120 ;  /* 0x0000007800787308 */ /* 0x000ea20000000800 */
[----:B0-----:R-:W-:Y:S01]  /*7f30*/  FADD.FTZ R8, R20, R3 ;  /* 0x0000000314087221 */ /* 0x001fe20000010000 */
[----:B------:R-:W-:Y:S01]  /*7f40*/  FADD.FTZ R15, R153, R136 ;  /* 0x00000088990f7221 */ /* 0x000fe20000010000 */
[----:B------:R-:W-:-:S03]  /*7f50*/  FFMA.FTZ R136, R137, UR11, -R141 ;  /* 0x0000000b89887c23 */ /* 0x000fc6000801088d */
[----:B------:R-:W-:Y:S02]  /*7f60*/  FADD.FTZ R138, R182, R15 ;  /* 0x0000000fb68a7221 */ /* 0x000fe40000010000 */
[----:B------:R-:W0:Y:S01]  /*7f70*/  MUFU.EX2 R187, R187 ;  /* 0x000000bb00bb7308 */ /* 0x000e220000000800 */
[----:B-1----:R-:W-:Y:S01]  /*7f80*/  FADD.FTZ R3, R185, R8 ;  /* 0x00000008b9037221 */ /* 0x002fe20000010000 */
[----:B------:R-:W-:-:S04]  /*7f90*/  FADD.FTZ R15, R131, R138 ;  /* 0x0000008a830f7221 */ /* 0x000fc80000010000 */
[----:B------:R-:W-:Y:S02]  /*7fa0*/  FADD.FTZ R138, R176, R15 ;  /* 0x0000000fb08a7221 */ /* 0x000fe40000010000 */
[----:B------:R-:W1:Y:S01]  /*7fb0*/  MUFU.EX2 R122, R122 ;  /* 0x0000007a007a7308 */ /* 0x000e620000000800 */
[----:B--2---:R-:W-:Y:S01]  /*7fc0*/  FADD.FTZ R8, R120, R3 ;  /* 0x0000000378087221 */ /* 0x004fe20000010000 */
[----:B------:R-:W-:-:S04]  /*7fd0*/  FADD.FTZ R15, R145, R138 ;  /* 0x0000008a910f7221 */ /* 0x000fc80000010000 */
[----:B------:R-:W-:Y:S02]  /*7fe0*/  FADD.FTZ R138, R178, R15 ;  /* 0x0000000fb28a7221 */ /* 0x000fe40000010000 */
        /* <DEDUP_REMOVED lines=54> */
.L_x_4302:
[----:B------:R-:W-:Y:S01]  /*8350*/  UIADD3 UR6, UR6, 0x30860, URZ ;  /* 0x0003086006067890 */ /* 0x000fe2000fffe03f */
[C---:B------:R-:W-:Y:S01]  /*8360*/  ISETP.GT.AND P1, PT, R13.reuse, UR50, PT ;  /* 0x000000320d007c0c */ /* 0x040fe2000bf24270 */
[----:B------:R-:W-:Y:S01]  /*8370*/  UMOV UR41, UR39 ;  /* 0x0000002700297c82 */ /* 0x000fe20008000000 */
[----:B------:R-:W-:Y:S01]  /*8380*/  UMOV UR4, UR38 ;  /* 0x0000002600047c82 */ /* 0x000fe20008000000 */
[----:B------:R-:W-:Y:S01]  /*8390*/  UPRMT UR6, UR61, 0x654, UR6 ;  /* 0x000006543d067896 */ /* 0x000fe20008000006 */
[----:B------:R-:W-:Y:S01]  /*83a0*/  F2FP.F16.F32.PACK_AB R183, R12, R183 ;  /* 0x000000b70cb7723e */ /* 0x000fe200000000ff */
[----:B------:R-:W-:Y:S01]  /*83b0*/  VIADD R13, R13, 0xffffffff ;  /* 0xffffffff0d0d7836 */ /* 0x000fe20000000000 */
[----:B------:R-:W-:Y:S01]  /*83c0*/  F2FP.F16.F32.PACK_AB R170, R11, R170 ;  /* 0x000000aa0baa723e */ /* 0x000fe200000000ff */
[----:B------:R-:W-:Y:S01]  /*83d0*/  IMAD.MOV.U32 R12, RZ, RZ, R10 ;  /* 0x000000ffff0c7224 */ /* 0x000fe200078e000a */
[----:B------:R-:W-:Y:S01]  /*83e0*/  F2FP.F16.F32.PACK_AB R188, R188, R21 ;  /* 0x00000015bcbc723e */ /* 0x000fe200000000ff */
[----:B------:R-:W-:Y:S01]  /*83f0*/  IMAD.MOV.U32 R11, RZ, RZ, R9 ;  /* 0x000000ffff0b7224 */ /* 0x000fe200078e0009 */
[----:B------:R-:W-:-:S02]  /*8400*/  F2FP.F16.F32.PACK_AB R189, R140, R189 ;  /* 0x000000bd8cbd723e */ /* 0x000fc400000000ff */
[----:B------:R-:W-:Y:S01]  /*8410*/  SYNCS.ARRIVE.TRANS64.RED.A1T0 RZ, [UR6], RZ ;  /* 0x000000ffffff79a7 */ /* 0x000fe20008100406 */
        /* <DEDUP_REMOVED lines=21> */
.L_x_4284:
[----:B------:R-:W-:Y:S01]  /*8570*/  ISETP.NE.AND P2, PT, R199, 0x1, PT ;  /* 0x00000001c700780c */ /* 0x000fe20003f45270 */
[----:B------:R-:W-:Y:S01]  /*8580*/  UIADD3 UR4, UR42, 0x7f, URZ ;  /* 0x0000007f2a047890 */ /* 0x000fe2000fffe03f */
[----:B------:R-:W-:Y:S02]  /*8590*/  IADD3 R14, R17, 0x1, -R14 ;  /* 0x00000001110e7810 */ /* 0x000fe40007ffe80e */
[----:B------:R-:W-:-:S09]  /*85a0*/  LOP3.LUT P1, RZ, R16, 0x80000, RZ, 0xc0, !PT ;  /* 0x0008000010ff7812 */ /* 0x000fd2000782c0ff */
[----:B------:R-:W0:Y:S08]  /*85b0*/  @P2 LDC R11, c[0x0][0x44c] ;  /* 0x00011300ff0b2b82 */ /* 0x000e300000000800 */
[----:B------:R-:W1:Y:S01]  /*85c0*/  @P2 LDC R15, c[0x0][0x450] ;  /* 0x00011400ff0f2b82 */ /* 0x000e620000000800 */
[----:B0-----:R-:W-:-:S04]  /*85d0*/  @P2 IMAD.HI.U32 R12, R11, UR4, RZ ;  /* 0x000000040b0c2c27 */ /* 0x001fc8000f8e00ff */
[----:B------:R-:W-:Y:S01]  /*85e0*/  IMAD.U32 R11, RZ, RZ, UR4 ;  /* 0x00000004ff0b7e24 */ /* 0x000fe2000f8e00ff */
[----:B-1----:R-:W-:-:S05]  /*85f0*/  @P2 SHF.R.U32.HI R11, RZ, R15, R12 ;  /* 0x0000000fff0b2219 */ /* 0x002fca000001160c */
[----:B------:R-:W-:-:S04]  /*8600*/  IMAD.IADD R11, R14, 0x1, R11 ;  /* 0x000000010e0b7824 */ /* 0x000fc800078e020b */
[----:B------:R-:W-:-:S05]  /*8610*/  VIADD R12, R11, -UR55 ;  /* 0x800000370b0c7c36 */ /* 0x000fca0008000000 */
[----:B------:R-:W-:Y:S01]  /*8620*/  R2UR UR14, R12 ;  /* 0x000000000c0e72ca */ /* 0x000fe200000e0000 */
[----:B------:R-:W-:-:S14]  /*8630*/  @!P1 BRA `(.L_x_4304) ;  /* 0x0000000000509947 */ /* 0x000fdc0003800000 */
[----:B------:R-:W-:-:S13]  /*8640*/  R2UR UR10, R11 ;  /* 0x000000000b0a72ca */ /* 0x000fda00000e0000 */
        /* <DEDUP_REMOVED lines=11> */
.L_x_4305:
[----:B------:R-:W-:Y:S02]  /*8700*/  ULDC UR15, c[0x0][0x9e4] ;  /* 0x00027900000f7ab9 */ /* 0x000fe40000000800 */
[----:B------:R-:W-:-:S11]  /*8710*/  UISETP.NE.AND UP0, UPT, UR15, 0x1, UPT ;  /* 0x000000010f00788c */ /* 0x000fd6000bf05270 */
[----:B------:R-:W-:Y:S02]  /*8720*/  @UP0 ULDC.64 UR4, c[0x0][0x9e8] ;  /* 0x00027a0000040ab9 */ /* 0x000fe40000000a00 */
[----:B------:R-:W-:-:S04]  /*8730*/  UIMAD.WIDE.U32 UR6, UR10, UR4, URZ ;  /* 0x000000040a0672a5 */ /* 0x000fc8000f8e003f */
[----:B------:R-:W-:-:S12]  /*8740*/  @UP0 USHF.R.U32.HI UR10, URZ, UR5, UR7 ;  /* 0x000000053f0a0299 */ /* 0x000fd80008011607 */
.L_x_4306:
[----:B------:R-:W-:-:S04]  /*8750*/  UIMAD UR10, UR10, UR15, URZ ;  /* 0x0000000f0a0a72a4 */ /* 0x000fc8000f8e023f */
[----:B------:R-:W-:-:S04]  /*8760*/  UISETP.LT.AND UP0, UPT, UR14, UR10, UPT ;  /* 0x0000000a0e00728c */ /* 0x000fc8000bf01270 */
[----:B------:R-:W-:-:S12]  /*8770*/  USEL UR14, UR14, UR10, !UP0 ;  /* 0x0000000a0e0e7287 */ /* 0x000fd8000c000000 */
.L_x_4304:
[----:B------:R-:W-:-:S04]  /*8780*/  UIADD3 UR4, UR14, 0x5f, URZ ;  /* 0x0000005f0e047890 */ /* 0x000fc8000fffe03f */
[----:B------:R-:W-:-:S04]  /*8790*/  UIMAD.WIDE UR4, UR4, 0x2aaaaaab, URZ ;  /* 0x2aaaaaab040478a5 */ /* 0x000fc8000f8e023f */
[----:B------:R-:W-:-:S04]  /*87a0*/  USHF.R.U32.HI UR4, URZ, 0x1f, UR5 ;  /* 0x0000001f3f047899 */ /* 0x000fc80008011605 */
[----:B------:R-:W-:-:S04]  /*87b0*/  ULEA.HI.SX32 UR4, UR5, UR4, 0x1c ;  /* 0x0000000405047291 */ /* 0x000fc8000f8fe23f */
        /* <DEDUP_REMOVED lines=10> */
.L_x_4318:
[----:B------:R-:W-:-:S04]  /*8860*/  UISETP.NE.AND UP0, UPT, UR4, 0x1, UPT ;  /* 0x000000010400788c */ /* 0x000fc8000bf05270 */
[----:B------:R-:W-:-:S04]  /*8870*/  USEL UR39, URZ, 0x1, UP0 ;  /* 0x000000013f277887 */ /* 0x000fc80008000000 */
[----:B------:R-:W-:Y:S01]  /*8880*/  ULOP3.LUT UR39, UR41, UR39, URZ, 0x3c, !UPT ;  /* 0x0000002729277292 */ /* 0x000fe2000f8e3c3f */
[----:B------:R-:W-:Y:S11]  /*8890*/  @!P0 BRA `(.L_x_4308) ;  /* 0x0000000000048947 */ /* 0x000ff60003800000 */
[----:B------:R-:W-:Y:S01]  /*88a0*/  BPT.TRAP 0x1 ;  /* 0x000000040000795c */ /* 0x000fe20000300000 */
.L_x_4308:
        /* <DEDUP_REMOVED lines=9> */
.L_x_4309:
[----:B-1----:R-:W-:Y:S05]  /*8940*/  @P1 BRA `(.L_x_4310) ;  /* 0x0000000000081947 */ /* 0x002fea0003800000 */
[----:B------:R-:W1:Y:S02]  /*8950*/  SYNCS.PHASECHK.TRANS64.TRYWAIT P1, [UR7+0x30830], R9 ;  /* 0x03083009ff0075a7 */ /* 0x000e640008020147 */
[----:B-1----:R-:W-:Y:S05]  /*8960*/  @!P1 BRA `(.L_x_4311) ;  /* 0x000000d400b89947 */ /* 0x002fea0003800000 */
.L_x_4310:
        /* <DEDUP_REMOVED lines=169> */
.L_x_4312:
[----:B------:R-:W-:Y:S01]  /*9400*/  ULEA UR6, UR4, UR40, 0x3 ;  /* 0x0000002804067291 */ /* 0x000fe2000f8e183f */
[----:B------:R-:W-:-:S05]  /*9410*/  IMAD.U32 R0, RZ, RZ, UR41 ;  /* 0x00000029ff007e24 */ /* 0x000fca000f8e00ff */
[----:B------:R-:W-:-:S04]  /*9420*/  SHF.L.U32 R0, R0, 0x1f, RZ ;  /* 0x0000001f00007819 */ /* 0x000fc800000006ff */
[----:B------:R2:W3:Y:S01]  /*9430*/  SYNCS.PHASECHK.TRANS64.TRYWAIT P1, [UR6+0x30850], R0 ;  /* 0x03085000ff0075a7 */ /* 0x0004e20008020146 */
[----:B------:R-:W-:Y:S05]  /*9440*/  @!P0 BRA `(.L_x_4313) ;  /* 0x0000000000048947 */ /* 0x000fea0003800000 */
[----:B------:R-:W-:Y:S01]  /*9450*/  BPT.TRAP 0x1 ;  /* 0x000000040000795c */ /* 0x000fe20000300000 */
.L_x_4313:
[----:B---3--:R-:W-:Y:S05]  /*9460*/  @P1 BRA `(.L_x_4314) ;  /* 0x0000000000081947 */ /* 0x008fea0003800000 */
[----:B------:R-:W3:Y:S02]  /*9470*/  SYNCS.PHASECHK.TRANS64.TRYWAIT P1, [UR6+0x30850], R0 ;  /* 0x03085000ff0075a7 */ /* 0x000ee40008020146 */
[----:B---3--:R-:W-:Y:S05]  /*9480*/  @!P1 BRA `(.L_x_4315) ;  /* 0x000000cc00089947 */ /* 0x008fea0003800000 */
.L_x_4314:
        /* <DEDUP_REMOVED lines=37> */
.L_x_4316:
        /* <DEDUP_REMOVED lines=58> */
[----:B------:R-:W-:Y:S01]  /*9a80*/  UMOV UR11, UR51 ;  /* 0x00000033000b7c82 */ /* 0x000fe20008000000 */
[----:B------:R-:W-:-:S03]  /*9a90*/  UIADD3 UR7, UR7, 0x30840, URZ ;  /* 0x0003084007077890 */ /* 0x000fc6000fffe03f */
[----:B------:R-:W1:Y:S01]  /*9aa0*/  MUFU.TANH R21, R21 ;  /* 0x0000001500157308 */ /* 0x000e620000002400 */
[----:B--2---:R-:W-:Y:S01]  /*9ab0*/  FMNMX.FTZ R2, R20, R149, !PT ;  /* 0x0000009514027209 */ /* 0x004fe20007810000 */
[----:B------:R-:W-:Y:S01]  /*9ac0*/  FMUL.FTZ R149, R160, UR5 ;  /* 0x00000005a0957c20 */ /* 0x000fe20008410000 */
[----:B------:R-:W-:-:S05]  /*9ad0*/  UPRMT UR7, UR61, 0x654, UR7 ;  /* 0x000006543d077896 */ /* 0x000fca0008000007 */
[----:B------:R-:W2:Y:S01]  /*9ae0*/  MUFU.TANH R172, R172 ;  /* 0x000000ac00ac7308 */ /* 0x000ea20000002400 */
[----:B0-----:R-:W-:-:S03]  /*9af0*/  FMNMX.FTZ R9, R171, R0, !PT ;  /* 0x00000000ab097209 */ /* 0x001fc60007810000 */
[----:B------:R-:W-:Y:S04]  /*9b00*/  SYNCS.ARRIVE.TRANS64.RED.A1T0 RZ, [UR7], RZ ;  /* 0x000000ffffff79a7 */ /* 0x000fe80008100407 */
        /* <DEDUP_REMOVED lines=87> */
[----:B0-----:R-:W-:-:S05]  /*a080*/  FMNMX.FTZ R9, R2, R9, !PT ;  /* 0x0000000902097209 */ /* 0x001fca0007810000 */
[C---:B------:R-:W-:Y:S01]  /*a090*/  FADD.FTZ R12, -R9.reuse, R12 ;  /* 0x0000000c090c7221 */ /* 0x040fe20000010100 */
[----:B------:R-:W-:Y:S01]  /*a0a0*/  FMUL.FTZ R158, R9, UR11 ;  /* 0x0000000b099e7c20 */ /* 0x000fe20008410000 */
[----:B-1----:R-:W-:Y:S02]  /*a0b0*/  FMNMX.FTZ R10, R156, R157, !PT ;  /* 0x0000009d9c0a7209 */ /* 0x002fe40007810000 */
[----:B------:R-:W-:Y:S01]  /*a0c0*/  FMUL.FTZ R12, R12, UR11 ;  /* 0x0000000b0c0c7c20 */ /* 0x000fe20008410000 */
[--C-:B------:R-:W-:Y:S01]  /*a0d0*/  FFMA.FTZ R188, R168, UR11, -R158.reuse ;  /* 0x0000000ba8bc7c23 */ /* 0x100fe2000801089e */
[--C-:B------:R-:W-:Y:S01]  /*a0e0*/  FFMA.FTZ R190, R170, UR11, -R158.reuse ;  /* 0x0000000baabe7c23 */ /* 0x100fe2000801089e */
[--C-:B------:R-:W-:Y:S01]  /*a0f0*/  FFMA.FTZ R155, R171, UR11, -R158.reuse ;  /* 0x0000000bab9b7c23 */ /* 0x100fe2000801089e */
[C---:B------:R-:W-:Y:S01]  /*a100*/  FADD.FTZ R11, -R10.reuse, R11 ;  /* 0x0000000b0a0b7221 */ /* 0x040fe20000010100 */
[----:B------:R-:W-:Y:S01]  /*a110*/  FMUL.FTZ R161, R10, UR11 ;  /* 0x0000000b0aa17c20 */ /* 0x000fe20008410000 */
[----:B------:R0:W-:Y:S01]  /*a120*/  MUFU.EX2 R0, R12 ;  /* 0x0000000c00007308 */ /* 0x0001e20000000800 */
[--C-:B------:R-:W-:Y:S01]  /*a130*/  FFMA.FTZ R184, R172, UR11, -R158.reuse ;  /* 0x0000000bacb87c23 */ /* 0x100fe2000801089e */
[----:B------:R-:W-:Y:S01]  /*a140*/  FMUL.FTZ R157, R11, UR11 ;  /* 0x0000000b0b9d7c20 */ /* 0x000fe20008410000 */
[--C-:B------:R-:W-:Y:S01]  /*a150*/  FFMA.FTZ R11, R169, UR11, -R158.reuse ;  /* 0x0000000ba90b7c23 */ /* 0x100fe2000801089e */
[--C-:B------:R-:W-:Y:S01]  /*a160*/  FFMA.FTZ R189, R14, UR11, -R161.reuse ;  /* 0x0000000b0ebd7c23 */ /* 0x100fe200080108a1 */
[--C-:B------:R-:W-:Y:S01]  /*a170*/  FFMA.FTZ R191, R20, UR11, -R161.reuse ;  /* 0x0000000b14bf7c23 */ /* 0x100fe200080108a1 */
[--C-:B------:R-:W-:Y:S01]  /*a180*/  FFMA.FTZ R14, R21, UR11, -R161.reuse ;  /* 0x0000000b150e7c23 */ /* 0x100fe200080108a1 */
[--C-:B------:R-:W-:Y:S01]  /*a190*/  FFMA.FTZ R185, R120, UR11, -R161.reuse ;  /* 0x0000000b78b97c23 */ /* 0x100fe200080108a1 */
[----:B------:R1:W-:Y:S01]  /*a1a0*/  MUFU.EX2 R2, R157 ;  /* 0x0000009d00027308 */ /* 0x0003e20000000800 */
[--C-:B0-----:R-:W-:Y:S01]  /*a1b0*/  FFMA.FTZ R12, R15, UR11, -R161.reuse ;  /* 0x0000000b0f0c7c23 */ /* 0x101fe200080108a1 */
[--C-:B------:R-:W-:Y:S01]  /*a1c0*/  FFMA.FTZ R20, R121, UR11, -R161.reuse ;  /* 0x0000000b79147c23 */ /* 0x100fe200080108a1 */
[--C-:B------:R-:W-:Y:S01]  /*a1d0*/  FFMA.FTZ R186, R174, UR11, -R158.reuse ;  /* 0x0000000baeba7c23 */ /* 0x100fe2000801089e */
[--C-:B------:R-:W-:Y:S01]  /*a1e0*/  FFMA.FTZ R187, R122, UR11, -R161.reuse ;  /* 0x0000000b7abb7c23 */ /* 0x100fe200080108a1 */
[--C-:B------:R-:W-:Y:S01]  /*a1f0*/  FFMA.FTZ R159, R175, UR11, -R158.reuse ;  /* 0x0000000baf9f7c23 */ /* 0x100fe2000801089e */
[--C-:B------:R-:W-:Y:S01]  /*a200*/  FFMA.FTZ R120, R123, UR11, -R161.reuse ;  /* 0x0000000b7b787c23 */ /* 0x100fe200080108a1 */
[--C-:B------:R-:W-:Y:S01]  /*a210*/  FFMA.FTZ R179, R130, UR11, -R161.reuse ;  /* 0x0000000b82b37c23 */ /* 0x100fe200080108a1 */
[----:B------:R-:W0:Y:S01]  /*a220*/  MUFU.EX2 R11, R11 ;  /* 0x0000000b000b7308 */ /* 0x000e220000000800 */
[--C-:B-1----:R-:W-:Y:S01]  /*a230*/  FFMA.FTZ R157, R173, UR11, -R158.reuse ;  /* 0x0000000bad9d7c23 */ /* 0x102fe2000801089e */
        /* <DEDUP_REMOVED lines=15> */
[----:B0-----:R-:W-:Y:S01]  /*a330*/  FFMA.FTZ R15, R0, R8, R11 ;  /* 0x00000008000f7223 */ /* 0x001fe2000001000b */
[--C-:B------:R-:W-:Y:S01]  /*a340*/  FFMA.FTZ R178, R143, UR11, -R158.reuse ;  /* 0x0000000b8fb27c23 */ /* 0x100fe2000801089e */
[--C-:B------:R-:W-:Y:S01]  /*a350*/  FFMA.FTZ R143, R144, UR11, -R158.reuse ;  /* 0x0000000b908f7c23 */ /* 0x100fe2000801089e */
[--C-:B------:R-:W-:Y:S01]  /*a360*/  FFMA.FTZ R128, R131, UR11, -R161.reuse ;  /* 0x0000000b83807c23 */ /* 0x100fe200080108a1 */
[----:B------:R-:W-:Y:S01]  /*a370*/  FFMA.FTZ R175, R134, UR11, -R161 ;  /* 0x0000000b86af7c23 */ /* 0x000fe200080108a1 */
        /* <DEDUP_REMOVED lines=11> */
[----:B--2---:R-:W-:Y:S01]  /*a430*/  FADD.FTZ R15, R188, R15 ;  /* 0x0000000fbc0f7221 */ /* 0x004fe20000010000 */
[--C-:B------:R-:W-:Y:S01]  /*a440*/  FFMA.FTZ R170, R153, UR11, -R158.reuse ;  /* 0x0000000b99aa7c23 */ /* 0x100fe2000801089e */
[--C-:B------:R-:W-:Y:S01]  /*a450*/  FFMA.FTZ R151, R151, UR11, -R161.reuse ;  /* 0x0000000b97977c23 */ /* 0x100fe200080108a1 */
[----:B------:R-:W-:Y:S01]  /*a460*/  FFMA.FTZ R153, R154, UR11, -R158 ;  /* 0x0000000b9a997c23 */ /* 0x000fe2000801089e */
[----:B------:R-:W-:-:S03]  /*a470*/  FFMA.FTZ R152, R152, UR11, -R161 ;  /* 0x0000000b98987c23 */ /* 0x000fc600080108a1 */
        /* <DEDUP_REMOVED lines=92> */
.L_x_4317:
        /* <DEDUP_REMOVED lines=34> */
.L_x_4307:
        /* <DEDUP_REMOVED lines=9> */
[----:B------:R-:W-:Y:S01]  /*acf0*/  ULDC UR5, c[0x0][0x9d8] ;  /* 0x0002760000057ab9 */ /* 0x000fe20000000800 */
[----:B------:R-:W-:Y:S01]  /*ad00*/  ULDC UR54, c[0x0][0x988] ;  /* 0x0002620000367ab9 */ /* 0x000fe20000000800 */
[----:B------:R-:W-:-:S05]  /*ad10*/  ULDC UR55, c[0x0][0x9e0] ;  /* 0x0002780000377ab9 */ /* 0x000fca0000000800 */
.L_x_4338:
[----:B------:R-:W-:-:S04]  /*ad20*/  UIADD3 UR38, UR4, 0x1, URZ ;  /* 0x0000000104267890 */ /* 0x000fc8000fffe03f */
[----:B------:R-:W-:-:S04]  /*ad30*/  UISETP.NE.AND UP0, UPT, UR38, 0x2, UPT ;  /* 0x000000022600788c */ /* 0x000fc8000bf05270 */
[----:B------:R-:W-:Y:S02]  /*ad40*/  USEL UR39, URZ, 0x1, UP0 ;  /* 0x000000013f277887 */ /* 0x000fe40008000000 */
[----:B------:R-:W-:Y:S02]  /*ad50*/  USEL UR38, UR38, URZ, UP0 ;  /* 0x0000003f26267287 */ /* 0x000fe40008000000 */
[----:B------:R-:W-:Y:S01]  /*ad60*/  ULOP3.LUT UR39, UR7, UR39, URZ, 0x3c, !UPT ;  /* 0x0000002707277292 */ /* 0x000fe2000f8e3c3f */
[----:B------:R-:W-:Y:S11]  /*ad70*/  @!P0 BRA `(.L_x_4320) ;  /* 0x0000000000048947 */ /* 0x000ff60003800000 */
[----:B------:R-:W-:Y:S01]  /*ad80*/  BPT.TRAP 0x1 ;  /* 0x000000040000795c */ /* 0x000fe20000300000 */
.L_x_4320:
[----:B------:R-:W-:Y:S01]  /*ad90*/  ULEA UR6, UR38, UR40, 0x3 ;  /* 0x0000002826067291 */ /* 0x000fe2000f8e183f */
[----:B------:R-:W-:-:S05]  /*ada0*/  IMAD.U32 R9, RZ, RZ, UR39 ;  /* 0x00000027ff097e24 */ /* 0x000fca000f8e00ff */
[----:B------:R-:W-:-:S04]  /*adb0*/  SHF.L.U32 R9, R9, 0x1f, RZ ;  /* 0x0000001f09097819 */ /* 0x000fc800000006ff */
[----:B------:R0:W1:Y:S01]  /*adc0*/  SYNCS.PHASECHK.TRANS64.TRYWAIT P1, [UR6+0x30830], R9 ;  /* 0x03083009ff0075a7 */ /* 0x0000620008020146 */
[----:B------:R-:W-:Y:S05]  /*add0*/  @!P0 BRA `(.L_x_4321) ;  /* 0x0000000000048947 */ /* 0x000fea0003800000 */
[----:B------:R-:W-:Y:S01]  /*ade0*/  BPT.TRAP 0x1 ;  /* 0x000000040000795c */ /* 0x000fe20000300000 */
.L_x_4321:
[----:B-1----:R-:W-:Y:S05]  /*adf0*/  @P1 BRA `(.L_x_4322) ;  /* 0x0000000000081947 */ /* 0x002fea0003800000 */
[----:B------:R-:W1:Y:S02]  /*ae00*/  SYNCS.PHASECHK.TRANS64.TRYWAIT P1, [UR6+0x30830], R9 ;  /* 0x03083009ff0075a7 */ /* 0x000e640008020146 */
[----:B-1----:R-:W-:Y:S05]  /*ae10*/  @!P1 BRA `(.L_x_4323) ;  /* 0x000000b000bc9947 */ /* 0x002fea0003800000 */
.L_x_4322:
        /* <DEDUP_REMOVED lines=169> */
.L_x_4324:
[----:B------:R-:W-:Y:S01]  /*b8b0*/  ULEA UR10, UR4, UR40, 0x3 ;  /* 0x00000028040a7291 */ /* 0x000fe2000f8e183f */
[----:B------:R-:W-:-:S05]  /*b8c0*/  IMAD.U32 R0, RZ, RZ, UR7 ;  /* 0x00000007ff007e24 */ /* 0x000fca000f8e00ff */
[----:B------:R-:W-:-:S04]  /*b8d0*/  SHF.L.U32 R0, R0, 0x1f, RZ ;  /* 0x0000001f00007819 */ /* 0x000fc800000006ff */
[----:B------:R2:W3:Y:S01]  /*b8e0*/  SYNCS.PHASECHK.TRANS64.TRYWAIT P1, [UR10+0x30850], R0 ;  /* 0x03085000ff0075a7 */ /* 0x0004e2000802014a */
[----:B------:R-:W-:Y:S05]  /*b8f0*/  @!P0 BRA `(.L_x_4325) ;  /* 0x0000000000048947 */ /* 0x000fea0003800000 */
[----:B------:R-:W-:Y:S01]  /*b900*/  BPT.TRAP 0x1 ;  /* 0x000000040000795c */ /* 0x000fe20000300000 */
.L_x_4325:
[----:B---3--:R-:W-:Y:S05]  /*b910*/  @P1 BRA `(.L_x_4326) ;  /* 0x0000000000081947 */ /* 0x008fea0003800000 */
[----:B------:R-:W3:Y:S02]  /*b920*/  SYNCS.PHASECHK.TRANS64.TRYWAIT P1, [UR10+0x30850], R0 ;  /* 0x03085000ff0075a7 */ /* 0x000ee4000802014a */
[----:B---3--:R-:W-:Y:S05]  /*b930*/  @!P1 BRA `(.L_x_4327) ;  /* 0x000000a8000c9947 */ /* 0x008fea0003800000 */
.L_x_4326:
        /* <DEDUP_REMOVED lines=37> */
.L_x_4328:
[----:B------:R-:W-:Y:S01]  /*bb90*/  ISETP.NE.AND P2, PT, R199, 0x1, PT ;  /* 0x00000001c700780c */ /* 0x000fe20003f45270 */
[----:B------:R-:W-:Y:S01]  /*bba0*/  FMUL.FTZ R174, R133, UR5 ;  /* 0x0000000585ae7c20 */ /* 0x000fe20008410000 */
[----:B------:R-:W-:Y:S01]  /*bbb0*/  FMUL.FTZ R133, R155, UR5 ;  /* 0x000000059b857c20 */ /* 0x000fe20008410000 */
[----:B------:R-:W-:Y:S01]  /*bbc0*/  VIADD R155, R19, UR42 ;  /* 0x0000002a139b7c36 */ /* 0x000fe20008000000 */
[----:B------:R-:W-:Y:S01]  /*bbd0*/  ULEA UR4, UR38, UR40, 0x3 ;  /* 0x0000002826047291 */ /* 0x000fe2000f8e183f */
[----:B------:R-:W-:Y:S01]  /*bbe0*/  FMUL.FTZ R171, R128, UR5 ;  /* 0x0000000580ab7c20 */ /* 0x000fe20008410000 */
[----:B------:R-:W-:Y:S01]  /*bbf0*/  FMUL.FTZ R128, R146, UR5 ;  /* 0x0000000592807c20 */ /* 0x000fe20008410000 */
[----:B------:R-:W-:Y:S01]  /*bc00*/  FMUL.FTZ R146, R152, UR5 ;  /* 0x0000000598927c20 */ /* 0x000fe20008410000 */
[----:B------:R-:W-:Y:S01]  /*bc10*/  FMUL.FTZ R176, R137, UR5 ;  /* 0x0000000589b07c20 */ /* 0x000fe20008410000 */
[----:B------:R-:W-:Y:S01]  /*bc20*/  UIADD3 UR4, UR4, 0x30840, URZ ;  /* 0x0003084004047890 */ /* 0x000fe2000fffe03f */
[----:B------:R-:W-:Y:S01]  /*bc30*/  FMUL.FTZ R137, R158, UR5 ;  /* 0x000000059e897c20 */ /* 0x000fe20008410000 */
[----:B------:R-:W-:Y:S01]  /*bc40*/  FMUL.FTZ R170, R125, UR5 ;  /* 0x000000057daa7c20 */ /* 0x000fe20008410000 */
[----:B-1----:R-:W-:Y:S01]  /*bc50*/  FMUL.FTZ R10, R126, UR5 ;  /* 0x000000057e0a7c20 */ /* 0x002fe20008410000 */
[----:B------:R-:W1:Y:S01]  /*bc60*/  @P2 LDC R14, c[0x0][0x44c] ;  /* 0x00011300ff0e2b82 */ /* 0x000e620000000800 */
[----:B------:R-:W-:-:S02]  /*bc70*/  IMAD R158, R13, -0x60, RZ ;  /* 0xffffffa00d9e7824 */ /* 0x000fc400078e02ff */
[----:B------:R-:W-:Y:S01]  /*bc80*/  FMUL.FTZ R20, R120, UR5 ;  /* 0x0000000578147c20 */ /* 0x000fe20008410000 */
[----:B------:R-:W-:Y:S01]  /*bc90*/  FMUL.FTZ R2, R123, UR5 ;  /* 0x000000057b027c20 */ /* 0x000fe20008410000 */
[----:B------:R-:W-:Y:S01]  /*bca0*/  FMUL.FTZ R169, R124, UR5 ;  /* 0x000000057ca97c20 */ /* 0x000fe20008410000 */
[----:B------:R-:W-:Y:S01]  /*bcb0*/  FMUL.FTZ R126, R142, UR5 ;  /* 0x000000058e7e7c20 */ /* 0x000fe20008410000 */
[----:B------:R-:W-:Y:S01]  /*bcc0*/  FMUL.FTZ R125, R143, UR5 ;  /* 0x000000058f7d7c20 */ /* 0x000fe20008410000 */
[----:B------:R-:W-:Y:S01]  /*bcd0*/  FMUL.FTZ R168, R121, UR5 ;  /* 0x0000000579a87c20 */ /* 0x000fe20008410000 */
[----:B------:R-:W3:Y:S01]  /*bce0*/  @P2 LDC R15, c[0x0][0x450] ;  /* 0x00011400ff0f2b82 */ /* 0x000ee20000000800 */
[----:B0-2---:R-:W-:Y:S01]  /*bcf0*/  FMUL.FTZ R0, R122, UR5 ;  /* 0x000000057a007c20 */ /* 0x005fe20008410000 */
[----:B------:R-:W-:Y:S01]  /*bd00*/  FMUL.FTZ R9, R127, UR5 ;  /* 0x000000057f097c20 */ /* 0x000fe20008410000 */
[----:B------:R-:W-:Y:S01]  /*bd10*/  FMUL.FTZ R120, R130, UR5 ;  /* 0x0000000582787c20 */ /* 0x000fe20008410000 */
[----:B------:R-:W-:Y:S01]  /*bd20*/  FMUL.FTZ R124, R138, UR5 ;  /* 0x000000058a7c7c20 */ /* 0x000fe20008410000 */
[----:B------:R-:W-:Y:S01]  /*bd30*/  FMUL.FTZ R123, R139, UR5 ;  /* 0x000000058b7b7c20 */ /* 0x000fe20008410000 */
[----:B------:R-:W-:Y:S01]  /*bd40*/  FMUL.FTZ R142, R144, UR5 ;  /* 0x00000005908e7c20 */ /* 0x000fe20008410000 */
[----:B------:R-:W-:Y:S01]  /*bd50*/  FMUL.FTZ R143, R145, UR5 ;  /* 0x00000005918f7c20 */ /* 0x000fe20008410000 */
[----:B------:R-:W-:Y:S01]  /*bd60*/  UPRMT UR4, UR61, 0x654, UR4 ;  /* 0x000006543d047896 */ /* 0x000fe20008000004 */
[----:B------:R-:W-:Y:S01]  /*bd70*/  FMUL.FTZ R172, R129, UR5 ;  /* 0x0000000581ac7c20 */ /* 0x000fe20008410000 */
[----:B------:R-:W-:Y:S01]  /*bd80*/  FMUL.FTZ R21, R131, UR5 ;  /* 0x0000000583157c20 */ /* 0x000fe20008410000 */
[----:B------:R-:W-:Y:S01]  /*bd90*/  FMUL.FTZ R173, R132, UR5 ;  /* 0x0000000584ad7c20 */ /* 0x000fe20008410000 */
[----:B------:R-:W-:Y:S01]  /*bda0*/  FMUL.FTZ R122, R134, UR5 ;  /* 0x00000005867a7c20 */ /* 0x000fe20008410000 */
[----:B------:R-:W-:Y:S01]  /*bdb0*/  FMUL.FTZ R121, R135, UR5 ;  /* 0x0000000587797c20 */ /* 0x000fe20008410000 */
[----:B------:R-:W-:Y:S01]  /*bdc0*/  FMUL.FTZ R175, R136, UR5 ;  /* 0x0000000588af7c20 */ /* 0x000fe20008410000 */
[----:B------:R-:W-:Y:S01]  /*bdd0*/  FMUL.FTZ R138, R140, UR5 ;  /* 0x000000058c8a7c20 */ /* 0x000fe20008410000 */
[----:B-1----:R-:W-:-:S04]  /*bde0*/  @P2 IMAD.HI.U32 R14, R155, R14, RZ ;  /* 0x0000000e9b0e2227 */ /* 0x002fc800078e00ff */
[----:B------:R-:W-:Y:S01]  /*bdf0*/  FMUL.FTZ R139, R141, UR5 ;  /* 0x000000058d8b7c20 */ /* 0x000fe20008410000 */
[----:B------:R-:W-:Y:S01]  /*be00*/  FMUL.FTZ R127, R147, UR5 ;  /* 0x00000005937f7c20 */ /* 0x000fe20008410000 */
[----:B------:R-:W-:Y:S01]  /*be10*/  FMUL.FTZ R144, R148, UR5 ;  /* 0x0000000594907c20 */ /* 0x000fe20008410000 */
[----:B------:R-:W-:Y:S01]  /*be20*/  FMUL.FTZ R145, R149, UR5 ;  /* 0x0000000595917c20 */ /* 0x000fe20008410000 */
[----:B------:R-:W-:Y:S01]  /*be30*/  FMUL.FTZ R130, R150, UR5 ;  /* 0x0000000596827c20 */ /* 0x000fe20008410000 */
[----:B------:R-:W-:Y:S01]  /*be40*/  FMUL.FTZ R129, R151, UR5 ;  /* 0x0000000597817c20 */ /* 0x000fe20008410000 */
[----:B------:R-:W-:Y:S01]  /*be50*/  FMUL.FTZ R147, R153, UR5 ;  /* 0x0000000599937c20 */ /* 0x000fe20008410000 */
[----:B---3--:R-:W-:Y:S01]  /*be60*/  @P2 SHF.R.U32.HI R155, RZ, R15, R14 ;  /* 0x0000000fff9b2219 */ /* 0x008fe2000001160e */
        /* <DEDUP_REMOVED lines=12> */
[----:B------:R-:W-:-:S02]  /*bf30*/  VIADD R15, R158, 0x1 ;  /* 0x000000019e0f7836 */ /* 0x000fc40000000000 */
[----:B------:R-:W-:Y:S01]  /*bf40*/  FMUL.FTZ R135, R167, UR5 ;  /* 0x00000005a7877c20 */ /* 0x000fe20008410000 */
[----:B------:R-:W-:Y:S01]  /*bf50*/  LOP3.LUT P1, RZ, R16, 0x80000, RZ, 0xc0, !PT ;  /* 0x0008000010ff7812 */ /* 0x000fe2000782c0ff */
[----:B------:R-:W1:Y:S01]  /*bf60*/  MUFU.TANH R20, R20 ;  /* 0x0000001400147308 */ /* 0x000e620000002400 */
[----:B------:R-:W-:Y:S01]  /*bf70*/  IMAD R14, R18, -0x2, R15 ;  /* 0xfffffffe120e7824 */ /* 0x000fe200078e020f */
[----:B------:R-:W-:Y:S01]  /*bf80*/  SYNCS.ARRIVE.TRANS64.RED.A1T0 RZ, [UR4], RZ ;  /* 0x000000ffffff79a7 */ /* 0x000fe20008100404 */
[----:B------:R-:W-:Y:S02]  /*bf90*/  ULOP3.LUT UR4, URZ, UR51, URZ, 0x33, !UPT ;  /* 0x000000333f047292 */ /* 0x000fe4000f8e333f */
[C---:B------:R-:W-:Y:S01]  /*bfa0*/  VIADD R157, R14.reuse, 0xffffffff ;  /* 0xffffffff0e9d7836 */ /* 0x040fe20000000000 */
[----:B------:R-:W-:Y:S02]  /*bfb0*/  IADD3 R15, R14, -UR50, R17 ;  /* 0x800000320e0f7c10 */ /* 0x000fe4000fffe011 */
[----:B------:R-:W2:Y:S03]  /*bfc0*/  MUFU.TANH R168, R168 ;  /* 0x000000a800a87308 */ /* 0x000ea60000002400 */
[----:B------:R-:W-:-:S02]  /*bfd0*/  VIADD R159, R15, UR55 ;  /* 0x000000370f9f7c36 */ /* 0x000fc40008000000 */
[----:B------:R-:W-:Y:S02]  /*bfe0*/  VIADD R160, R15, UR4 ;  /* 0x000000040fa07c36 */ /* 0x000fe40008000000 */
[--C-:B0-----:R-:W-:Y:S01]  /*bff0*/  IMAD.IADD R153, R159, 0x1, R152.reuse ;  /* 0x000000019f997824 */ /* 0x101fe200078e0298 */
[----:B------:R-:W0:Y:S01]  /*c000*/  MUFU.TANH R0, R0 ;  /* 0x0000000000007308 */ /* 0x000e220000002400 */
        /* <DEDUP_REMOVED lines=46> */
[----:B-1234-:R-:W-:Y:S05]  /*c2f0*/  @!P1 BRA `(.L_x_4329) ;  /* 0x0000000000549947 */ /* 0x01efea0003800000 */
[----:B------:R-:W-:Y:S01]  /*c300*/  IADD3 R151, R17, -UR50, R152 ;  /* 0x8000003211977c10 */ /* 0x000fe2000fffe098 */
        /* <DEDUP_REMOVED lines=11> */
.L_x_4331:
[----:B------:R-:W-:-:S05]  /*c3c0*/  IMAD.U32 R152, RZ, RZ, UR41 ;  /* 0x00000029ff987e24 */ /* 0x000fca000f8e00ff */
[----:B------:R-:W-:-:S13]  /*c3d0*/  ISETP.NE.AND P1, PT, R152, 0x1, PT ;  /* 0x000000019800780c */ /* 0x000fda0003f25270 */
[----:B------:R-:W1:Y:S02]  /*c3e0*/  @P1 LDC.64 R14, c[0x0][0x9e8] ;  /* 0x00027a00ff0e1b82 */ /* 0x000e640000000a00 */
[----:B-1----:R-:W-:-:S05]  /*c3f0*/  @P1 IMAD.HI.U32 R14, R151, R14, RZ ;  /* 0x0000000e970e1227 */ /* 0x002fca00078e00ff */
[----:B------:R-:W-:-:S07]  /*c400*/  @P1 SHF.R.U32.HI R151, RZ, R15, R14 ;  /* 0x0000000fff971219 */ /* 0x000fce000001160e */
.L_x_4332:
[----:B------:R-:W-:Y:S05]  /*c410*/  BSYNC B0 ;  /* 0x0000000000007941 */ /* 0x000fea0003800000 */
.L_x_4330:
[----:B------:R-:W-:-:S05]  /*c420*/  IMAD R151, R151, R152, R157 ;  /* 0x0000009897977224 */ /* 0x000fca00078e029d */
[----:B------:R-:W-:Y:S02]  /*c430*/  VIADDMNMX R153, R151, R152, R153, PT ;  /* 0x0000009897997246 */ /* 0x000fe40003800199 */
[----:B------:R-:W-:-:S07]  /*c440*/  VIMNMX R154, R154, R151, !PT ;  /* 0x000000979a9a7248 */ /* 0x000fce0007fe0100 */
.L_x_4329:
[C---:B------:R-:W-:Y:S01]  /*c450*/  ISETP.GE.AND P1, PT, R158.reuse, 0x2, PT ;  /* 0x000000029e00780c */ /* 0x040fe20003f26270 */
[----:B------:R-:W1:Y:S01]  /*c460*/  SHFL.IDX PT, R14, R155, 0x1, 0x1c1f ;  /* 0x003c1f009b0e7f89 */ /* 0x000e6200000e0000 */
[----:B------:R-:W-:Y:S02]  /*c470*/  ISETP.GE.AND P2, PT, R158, 0x9, PT ;  /* 0x000000099e00780c */ /* 0x000fe40003f46270 */
[----:B------:R-:W-:Y:S02]  /*c480*/  ISETP.GT.AND P4, PT, R154, 0x1, !P1 ;  /* 0x000000019a00780c */ /* 0x000fe40004f84270 */
[----:B------:R-:W-:Y:S02]  /*c490*/  ISETP.GE.AND P5, PT, R158, 0xa, PT ;  /* 0x0000000a9e00780c */ /* 0x000fe40003fa6270 */
[----:B------:R-:W-:Y:S02]  /*c4a0*/  ISETP.GT.AND P3, PT, R154, 0x8, !P2 ;  /* 0x000000089a00780c */ /* 0x000fe40005764270 */
[----:B------:R-:W-:-:S02]  /*c4b0*/  ISETP.LT.OR P4, PT, R153, 0x2, P4 ;  /* 0x000000029900780c */ /* 0x000fc40002781670 */
[----:B------:R-:W-:Y:S02]  /*c4c0*/  ISETP.LT.OR P3, PT, R153, 0x9, P3 ;  /* 0x000000099900780c */ /* 0x000fe40001f61670 */
[----:B------:R-:W-:Y:S02]  /*c4d0*/  FSEL R168, R168, -INF , !P4 ;  /* 0xff800000a8a87808 */ /* 0x000fe40006000000 */
[----:B------:R-:W-:Y:S02]  /*c4e0*/  ISETP.GE.AND P4, PT, R158, 0x11, PT ;  /* 0x000000119e00780c */ /* 0x000fe40003f86270 */
[----:B------:R-:W-:Y:S02]  /*c4f0*/  LOP3.LUT R16, R16, 0xfffffffb, RZ, 0xc0, !PT ;  /* 0xfffffffb10107812 */ /* 0x000fe400078ec0ff */
[----:B------:R-:W-:Y:S02]  /*c500*/  FSEL R169, R169, -INF , !P3 ;  /* 0xff800000a9a97808 */ /* 0x000fe40005800000 */
[----:B------:R-:W-:-:S02]  /*c510*/  ISETP.GT.AND P3, PT, R154, 0x9, !P5 ;  /* 0x000000099a00780c */ /* 0x000fc40006f64270 */
[----:B------:R-:W-:Y:S02]  /*c520*/  @P5 LOP3.LUT R16, R16, 0x4, RZ, 0xfc, !PT ;  /* 0x0000000410105812 */ /* 0x000fe400078efcff */
[----:B------:R-:W-:Y:S02]  /*c530*/  ISETP.LT.OR P3, PT, R153, 0xa, P3 ;  /* 0x0000000a9900780c */ /* 0x000fe40001f61670 */
[----:B------:R-:W-:Y:S02]  /*c540*/  LOP3.LUT R16, R16, 0xfffffff7, RZ, 0xc0, !PT ;  /* 0xfffffff710107812 */ /* 0x000fe400078ec0ff */
[----:B0-----:R-:W-:Y:S02]  /*c550*/  FSEL R170, R170, -INF , !P3 ;  /* 0xff800000aaaa7808 */ /* 0x001fe40005800000 */
        /* <DEDUP_REMOVED lines=122> */
[----:B------:R-:W-:Y:S01]  /*cd00*/  IADD3 R141, R17, -UR50, R14 ;  /* 0x80000032118d7c10 */ /* 0x000fe2000fffe00e */
        /* <DEDUP_REMOVED lines=11> */
.L_x_4335:
[----:B------:R-:W-:-:S05]  /*cdc0*/  IMAD.U32 R158, RZ, RZ, UR41 ;  /* 0x00000029ff9e7e24 */ /* 0x000fca000f8e00ff */
[----:B------:R-:W-:-:S13]  /*cdd0*/  ISETP.NE.AND P6, PT, R158, 0x1, PT ;  /* 0x000000019e00780c */ /* 0x000fda0003fc5270 */
[----:B------:R-:W0:Y:S02]  /*cde0*/  @P6 LDC.64 R14, c[0x0][0x9e8] ;  /* 0x00027a00ff0e6b82 */ /* 0x000e240000000a00 */
[----:B0-----:R-:W-:-:S05]  /*cdf0*/  @P6 IMAD.HI.U32 R14, R141, R14, RZ ;  /* 0x0000000e8d0e6227 */ /* 0x001fca00078e00ff */
[----:B------:R-:W-:-:S07]  /*ce00*/  @P6 SHF.R.U32.HI R141, RZ, R15, R14 ;  /* 0x0000000fff8d6219 */ /* 0x000fce000001160e */
.L_x_4336:
[----:B------:R-:W-:Y:S05]  /*ce10*/  BSYNC B0 ;  /* 0x0000000000007941 */ /* 0x000fea0003800000 */
.L_x_4334:
[----:B------:R-:W-:-:S05]  /*ce20*/  IMAD R141, R141, R158, R157 ;  /* 0x0000009e8d8d7224 */ /* 0x000fca00078e029d */
[----:B------:R-:W-:Y:S02]  /*ce30*/  VIADDMNMX R153, R141, R158, R153, PT ;  /* 0x0000009e8d997246 */ /* 0x000fe40003800199 */
[----:B------:R-:W-:-:S07]  /*ce40*/  VIMNMX R154, R154, R141, !PT ;  /* 0x0000008d9a9a7248 */ /* 0x000fce0007fe0100 */
.L_x_4333:
        /* <DEDUP_REMOVED lines=9> */
[C---:B------:R-:W-:Y:S02]  /*cee0*/  LOP3.LUT P2, RZ, R16.reuse, 0x20000, RZ, 0xc0, !PT ;  /* 0x0002000010ff7812 */ /* 0x040fe4000784c0ff */
        /* <DEDUP_REMOVED lines=60> */
[----:B------:R-:W-:Y:S01]  /*d2b0*/  LOP3.LUT P2, RZ, R16, 0x40, RZ, 0xc0, !PT ;  /* 0x0000004010ff7812 */ /* 0x000fe2000784c0ff */
        /* <DEDUP_REMOVED lines=42> */
[----:B------:R-:W-:Y:S02]  /*d560*/  ISETP.GT.AND P1, PT, R154, RZ, !P6 ;  /* 0x000000ff9a00720c */ /* 0x000fe40007724270 */
        /* <DEDUP_REMOVED lines=36> */
[----:B------:R-:W-:Y:S01]  /*d7b0*/  FFMA.FTZ R172, R146, UR11, -R165 ;  /* 0x0000000b92ac7c23 */ /* 0x000fe200080108a5 */
[----:B------:R-:W-:Y:S01]  /*d7c0*/  MUFU.EX2 R141, R141 ;  /* 0x0000008d008d7308 */ /* 0x000fe20000000800 */
[----:B------:R-:W-:-:S04]  /*d7d0*/  FMNMX.FTZ R159, R123, R0, !PT ;  /* 0x000000007b9f7209 */ /* 0x000fc80007810000 */
[----:B------:R-:W-:-:S03]  /*d7e0*/  FMNMX.FTZ R0, R126, R159, !PT ;  /* 0x0000009f7e007209 */ /* 0x000fc60007810000 */
[----:B------:R-:W-:Y:S01]  /*d7f0*/  MUFU.EX2 R188, R188 ;  /* 0x000000bc00bc7308 */ /* 0x000fe20000000800 */
[----:B------:R-:W-:-:S04]  /*d800*/  FMNMX.FTZ R159, R125, R0, !PT ;  /* 0x000000007d9f7209 */ /* 0x000fc80007810000 */
        /* <DEDUP_REMOVED lines=10> */
[--C-:B------:R-:W-:Y:S01]  /*d8b0*/  FFMA.FTZ R176, R142, UR11, -R165.reuse ;  /* 0x0000000b8eb07c23 */ /* 0x100fe200080108a5 */
[----:B------:R-:W-:Y:S01]  /*d8c0*/  FFMA.FTZ R165, R20, UR11, -R165 ;  /* 0x0000000b14a57c23 */ /* 0x000fe200080108a5 */
        /* <DEDUP_REMOVED lines=10> */
[----:B------:R-:W-:Y:S04]  /*d970*/  MUFU.EX2 R159, R159 ;  /* 0x0000009f009f7308 */ /* 0x000fe80000000800 */
[----:B------:R-:W0:Y:S04]  /*d980*/  SHFL.BFLY PT, R153, R0, 0x2, 0x1f ;  /* 0x0c401f0000997f89 */ /* 0x000e2800000e0000 */
[----:B------:R-:W-:Y:S08]  /*d990*/  MUFU.EX2 R180, R180 ;  /* 0x000000b400b47308 */ /* 0x000ff00000000800 */
[----:B------:R-:W-:Y:S08]  /*d9a0*/  MUFU.EX2 R161, R161 ;  /* 0x000000a100a17308 */ /* 0x000ff00000000800 */
[----:B------:R-:W-:Y:S01]  /*d9b0*/  MUFU.EX2 R182, R182 ;  /* 0x000000b600b67308 */ /* 0x000fe20000000800 */
[----:B0-----:R-:W-:-:S02]  /*d9c0*/  FMNMX.FTZ R153, R0, R153, !PT ;  /* 0x0000009900997209 */ /* 0x001fc40007810000 */
[----:B------:R-:W-:-:S05]  /*d9d0*/  FSEL R0, R9, RZ, P1 ;  /* 0x000000ff09007208 */ /* 0x000fca0000800000 */
[----:B------:R-:W-:Y:S01]  /*d9e0*/  MUFU.EX2 R131, R131 ;  /* 0x0000008300837308 */ /* 0x000fe20000000800 */
[----:B------:R-:W0:Y:S01]  /*d9f0*/  SHFL.BFLY PT, R10, R153, 0x1, 0x1f ;  /* 0x0c201f00990a7f89 */ /* 0x000e2200000e0000 */
[----:B------:R-:W-:-:S04]  /*da00*/  FADD.FTZ R0, -R0, R11 ;  /* 0x0000000b00007221 */ /* 0x000fc80000010100 */
[----:B------:R-:W-:Y:S02]  /*da10*/  FMUL.FTZ R0, R0, UR11 ;  /* 0x0000000b00007c20 */ /* 0x000fe40008410000 */
[----:B------:R-:W-:Y:S08]  /*da20*/  MUFU.EX2 R176, R176 ;  /* 0x000000b000b07308 */ /* 0x000ff00000000800 */
[----:B------:R-:W1:Y:S08]  /*da30*/  MUFU.EX2 R0, R0 ;  /* 0x0000000000007308 */ /* 0x000e700000000800 */
[----:B------:R-:W-:Y:S01]  /*da40*/  MUFU.EX2 R135, R135 ;  /* 0x0000008700877308 */ /* 0x000fe20000000800 */
[----:B0-----:R-:W-:-:S04]  /*da50*/  FMNMX.FTZ R10, R153, R10, !PT ;  /* 0x0000000a990a7209 */ /* 0x001fc80007810000 */
[C---:B------:R-:W-:Y:S01]  /*da60*/  FSETP.NEU.FTZ.AND P1, PT, R10.reuse, -INF , PT ;  /* 0xff8000000a00780b */ /* 0x040fe20003f3d000 */
[----:B------:R-:W-:Y:S02]  /*da70*/  FMUL.FTZ R149, R10, UR11 ;  /* 0x0000000b0a957c20 */ /* 0x000fe40008410000 */
[----:B------:R-:W-:Y:S03]  /*da80*/  MUFU.EX2 R178, R178 ;  /* 0x000000b200b27308 */ /* 0x000fe60000000800 */
[----:B------:R-:W-:-:S05]  /*da90*/  FSEL R149, R149, RZ, P1 ;  /* 0x000000ff95957208 */ /* 0x000fca0000800000 */
[--C-:B------:R-:W-:Y:S01]  /*daa0*/  FFMA.FTZ R191, R14, UR11, -R149.reuse ;  /* 0x0000000b0ebf7c23 */ /* 0x100fe20008010895 */
[--C-:B------:R-:W-:Y:S01]  /*dab0*/  FFMA.FTZ R14, R15, UR11, -R149.reuse ;  /* 0x0000000b0f0e7c23 */ /* 0x100fe20008010895 */
[----:B------:R-:W-:Y:S01]  /*dac0*/  FSEL R15, R10, RZ, P1 ;  /* 0x000000ff0a0f7208 */ /* 0x000fe20000800000 */
[--C-:B------:R-:W-:Y:S01]  /*dad0*/  FFMA.FTZ R189, R163, UR11, -R149.reuse ;  /* 0x0000000ba3bd7c23 */ /* 0x100fe20008010895 */
[--C-:B------:R-:W-:Y:S01]  /*dae0*/  FFMA.FTZ R20, R2, UR11, -R149.reuse ;  /* 0x0000000b02147c23 */ /* 0x100fe20008010895 */
[--C-:B------:R-:W-:Y:S01]  /*daf0*/  FFMA.FTZ R185, R120, UR11, -R149.reuse ;  /* 0x0000000b78b97c23 */ /* 0x100fe20008010895 */
[----:B------:R-:W-:Y:S01]  /*db00*/  MUFU.EX2 R191, R191 ;  /* 0x000000bf00bf7308 */ /* 0x000fe20000000800 */
[----:B------:R-:W-:Y:S01]  /*db10*/  FADD.FTZ R15, -R15, R12 ;  /* 0x0000000c0f0f7221 */ /* 0x000fe20000010100 */
[----:B------:R-:W-:Y:S01]  /*db20*/  FFMA.FTZ R120, R21, UR11, -R149 ;  /* 0x0000000b15787c23 */ /* 0x000fe20008010895 */
[----:B-1----:R-:W-:Y:S01]  /*db30*/  FFMA.FTZ R21, R0, R8, R141 ;  /* 0x0000000800157223 */ /* 0x002fe2000001008d */
[--C-:B------:R-:W-:Y:S01]  /*db40*/  FFMA.FTZ R187, R122, UR11, -R149.reuse ;  /* 0x0000000b7abb7c23 */ /* 0x100fe20008010895 */
[----:B------:R-:W-:Y:S01]  /*db50*/  FMUL.FTZ R15, R15, UR11 ;  /* 0x0000000b0f0f7c20 */ /* 0x000fe20008410000 */
[----:B------:R-:W-:Y:S01]  /*db60*/  FFMA.FTZ R122, R121, UR11, -R149 ;  /* 0x0000000b797a7c23 */ /* 0x000fe20008010895 */
[----:B------:R-:W-:Y:S01]  /*db70*/  FADD.FTZ R21, R188, R21 ;  /* 0x00000015bc157221 */ /* 0x000fe20000010000 */
[----:B------:R-:W-:Y:S01]  /*db80*/  MUFU.EX2 R189, R189 ;  /* 0x000000bd00bd7308 */ /* 0x000fe20000000800 */
[--C-:B------:R-:W-:Y:S01]  /*db90*/  FFMA.FTZ R179, R130, UR11, -R149.reuse ;  /* 0x0000000b82b37c23 */ /* 0x100fe20008010895 */
[----:B------:R-:W-:Y:S01]  /*dba0*/  FFMA.FTZ R181, R124, UR11, -R149 ;  /* 0x0000000b7cb57c23 */ /* 0x000fe20008010895 */
[----:B------:R-:W-:Y:S01]  /*dbb0*/  FADD.FTZ R130, R190, R21 ;  /* 0x00000015be827221 */ /* 0x000fe20000010000 */
[--C-:B------:R-:W-:Y:S01]  /*dbc0*/  FFMA.FTZ R124, R123, UR11, -R149.reuse ;  /* 0x0000000b7b7c7c23 */ /* 0x100fe20008010895 */
[--C-:B------:R-:W-:Y:S01]  /*dbd0*/  FFMA.FTZ R183, R126, UR11, -R149.reuse ;  /* 0x0000000b7eb77c23 */ /* 0x100fe20008010895 */
[--C-:B------:R-:W-:Y:S01]  /*dbe0*/  FFMA.FTZ R12, R125, UR11, -R149.reuse ;  /* 0x0000000b7d0c7c23 */ /* 0x100fe20008010895 */
[--C-:B------:R-:W-:Y:S01]  /*dbf0*/  FFMA.FTZ R173, R134, UR11, -R149.reuse ;  /* 0x0000000b86ad7c23 */ /* 0x100fe20008010895 */
[----:B------:R0:W1:Y:S01]  /*dc00*/  MUFU.EX2 R2, R15 ;  /* 0x0000000f00027308 */ /* 0x0000620000000800 */
        /* <DEDUP_REMOVED lines=23> */
[--C-:B------:R-:W-:Y:S01]  /*dd80*/  FFMA.FTZ R134, R136, UR11, -R149.reuse ;  /* 0x0000000b88867c23 */ /* 0x100fe20008010895 */
[----:B------:R-:W-:Y:S02]  /*dd90*/  FFMA.FTZ R149, R151, UR11, -R149 ;  /* 0x0000000b97957c23 */ /* 0x000fe40008010895 */
        /* <DEDUP_REMOVED lines=63> */
.L_x_4337:
        /* <DEDUP_REMOVED lines=34> */
.L_x_4319:
        /* <DEDUP_REMOVED lines=99> */
.L_x_4339:
[----:B------:R-:W-:Y:S01]  /*e9e0*/  ULEA UR5, UR38, UR40, 0x3 ;  /* 0x0000002826057291 */ /* 0x000fe2000f8e183f */
[----:B------:R-:W-:-:S05]  /*e9f0*/  IMAD.U32 R0, RZ, RZ, UR39 ;  /* 0x00000027ff007e24 */ /* 0x000fca000f8e00ff */
[----:B------:R-:W-:-:S04]  /*ea00*/  SHF.L.U32 R0, R0, 0x1f, RZ ;  /* 0x0000001f00007819 */ /* 0x000fc800000006ff */
[----:B------:R0:W1:Y:S01]  /*ea10*/  SYNCS.PHASECHK.TRANS64.TRYWAIT P1, [UR5+0x30850], R0 ;  /* 0x03085000ff0075a7 */ /* 0x0000620008020145 */
[----:B------:R-:W-:Y:S05]  /*ea20*/  @!P0 BRA `(.L_x_4340) ;  /* 0x0000000000048947 */ /* 0x000fea0003800000 */
[----:B------:R-:W-:Y:S01]  /*ea30*/  BPT.TRAP 0x1 ;  /* 0x000000040000795c */ /* 0x000fe20000300000 */
.L_x_4340:
[----:B-1----:R-:W-:Y:S05]  /*ea40*/  @P1 BRA `(.L_x_4341) ;  /* 0x0000000000081947 */ /* 0x002fea0003800000 */
[----:B------:R-:W1:Y:S02]  /*ea50*/  SYNCS.PHASECHK.TRANS64.TRYWAIT P1, [UR5+0x30850], R0 ;  /* 0x03085000ff0075a7 */ /* 0x000e640008020145 */
[----:B-1----:R-:W-:Y:S05]  /*ea60*/  @!P1 BRA `(.L_x_4342) ;  /* 0x0000007400d89947 */ /* 0x002fea0003800000 */
.L_x_4341:
        /* <DEDUP_REMOVED lines=8> */
[----:B------:R-:W-:Y:S02]  /*eaf0*/  IMAD.MOV.U32 R20, RZ, RZ, RZ ;  /* 0x000000ffff147224 */ /* 0x000fe400078e00ff */
[----:B------:R-:W-:Y:S01]  /*eb00*/  IMAD.U32 R4, RZ, RZ, UR11 ;  /* 0x0000000bff047e24 */ /* 0x000fe2000f8e00ff */
[----:B------:R-:W-:-:S04]  /*eb10*/  ULOP3.LUT UR4, UR40, 0x3000000, URZ, 0xfc, !UPT ;  /* 0x0300000028047892 */ /* 0x000fc8000f8efc3f */
[----:B------:R-:W-:-:S07]  /*eb20*/  UIMAD UR4, UR38, 0x900, UR4 ;  /* 0x00000900260478a4 */ /* 0x000fce000f8e0204 */
[----:B------:R-:W-:Y:S02]  /*eb30*/  UMOV UR6, UR4 ;  /* 0x0000000400067c82 */ /* 0x000fe40008000000 */
[----:B------:R-:W-:Y:S01]  /*eb40*/  HGMMA.64x192x16.F32 R24, R188, gdesc[UR4].tnspB, R24, gsb0 ;  /* 0x42e00004bc187df0 */ /* 0x000fe20008000818 */
[----:B------:R-:W-:Y:S01]  /*eb50*/  UIADD3 UR6, UR4, 0x80, URZ ;  /* 0x0000008004067890 */ /* 0x000fe2000fffe03f */
[----:B-1----:R-:W-:Y:S01]  /*eb60*/  FADD.FTZ R5, R5, R8 ;  /* 0x0000000805057221 */ /* 0x002fe20000010000 */
[----:B------:R-:W-:Y:S01]  /*eb70*/  UMOV UR7, 0x40000040 ;  /* 0x4000004000077882 */ /* 0x000fe20000000000 */
[----:B------:R-:W-:Y:S02]  /*eb80*/  IMAD.U32 R8, RZ, RZ, UR11 ;  /* 0x0000000bff087e24 */ /* 0x000fe4000f8e00ff */
[----:B0-----:R-:W-:Y:S02]  /*eb90*/  FADD.FTZ R2, R0, R3 ;  /* 0x0000000300027221 */ /* 0x001fe40000010000 */
[----:B------:R-:W0:Y:S04]  /*eba0*/  SHFL.BFLY PT, R0, R5, 0x1, 0x1f ;  /* 0x0c201f0005007f89 */ /* 0x000e2800000e0000 */
[----:B------:R-:W1:Y:S01]  /*ebb0*/  SHFL.BFLY PT, R7, R2, 0x1, 0x1f ;  /* 0x0c201f0002077f89 */ /* 0x000e6200000e0000 */
[----:B0-----:R-:W-:Y:S01]  /*ebc0*/  FADD.FTZ R11, R5, R0 ;  /* 0x00000000050b7221 */ /* 0x001fe20000010000 */
[----:B------:R-:W-:-:S02]  /*ebd0*/  IMAD.MOV.U32 R0, RZ, RZ, -0x800000 ;  /* 0xff800000ff007424 */ /* 0x000fc400078e00ff */
[----:B-1----:R-:W-:Y:S02]  /*ebe0*/  FADD.FTZ R12, R2, R7 ;  /* 0x00000007020c7221 */ /* 0x002fe40000010000 */
[----:B------:R-:W-:Y:S01]  /*ebf0*/  FSETP.NE.FTZ.AND P1, PT, R11, RZ, PT ;  /* 0x000000ff0b00720b */ /* 0x000fe20003f35000 */
[----:B------:R-:W-:Y:S02]  /*ec00*/  IMAD.MOV.U32 R2, RZ, RZ, -0x800000 ;  /* 0xff800000ff027424 */ /* 0x000fe400078e00ff */
[----:B------:R-:W-:-:S10]  /*ec10*/  FSETP.NE.FTZ.AND P2, PT, R12, RZ, PT ;  /* 0x000000ff0c00720b */ /* 0x000fd40003f55000 */
[----:B------:R-:W0:Y:S01]  /*ec20*/  @P1 MUFU.LG2 R6, R11 ;  /* 0x0000000b00061308 */ /* 0x000e220000000c00 */
[----:B------:R-:W-:Y:S02]  /*ec30*/  @P1 FMUL.FTZ R4, R4, 0.69314718246459960938 ;  /* 0x3f31721804041820 */ /* 0x000fe40000410000 */
        /* <DEDUP_REMOVED lines=23> */
[----:B------:R-:W-:Y:S01]  /*edb0*/  UIADD3 UR4, UR4, 0x280, URZ ;  /* 0x0000028004047890 */ /* 0x000fe2000fffe03f */
[----:B------:R-:W-:Y:S02]  /*edc0*/  WARPGROUP.DEPBAR.LE gsb0, 0x0 ;  /* 0x00008000000079c5 */ /* 0x000fe40000010000 */
[----:B------:R-:W-:-:S14]  /*edd0*/  WARPGROUP.ARRIVE ;  /* 0x00000000000079c5 */ /* 0x000fdc0000000000 */
        /* <DEDUP_REMOVED lines=9> */
.L_x_4343:
        /* <DEDUP_REMOVED lines=108> */
.L_x_4265:
        /* <DEDUP_REMOVED lines=10> */
[----:B------:R-:W-:Y:S01]  /*f5d0*/  IMAD R21, R196, 0x40, R22 ;  /* 0x00000040c4157824 */ /* 0x000fe200078e0216 */
        /* <DEDUP_REMOVED lines=12> */
[----:B------:R-:W-:Y:S01]  /*f6a0*/  USHF.R.S32.HI UR10, URZ, 0x1f, UR11 ;  /* 0x0000001f3f0a7899 */ /* 0x000fe2000801140b */
[----:B------:R-:W-:Y:S01]  /*f6b0*/  F2FP.F16.F32.PACK_AB R13, R145, R130 ;  /* 0x00000082910d723e */ /* 0x000fe200000000ff */
[----:B------:R-:W-:Y:S01]  /*f6c0*/  UIMAD.WIDE.U32 UR6, UR11, UR8, URZ ;  /* 0x000000080b0672a5 */ /* 0x000fe2000f8e003f */
[----:B------:R-:W-:Y:S01]  /*f6d0*/  F2FP.F16.F32.PACK_AB R14, R53, R14 ;  /* 0x0000000e350e723e */ /* 0x000fe200000000ff */
[----:B------:R-:W-:Y:S01]  /*f6e0*/  UIMAD UR5, UR10, UR8, URZ ;  /* 0x000000080a0572a4 */ /* 0x000fe2000f8e023f */
[----:B------:R-:W-:Y:S01]  /*f6f0*/  F2FP.F16.F32.PACK_AB R15, R144, R129 ;  /* 0x00000081900f723e */ /* 0x000fe200000000ff */
[----:B------:R-:W-:Y:S01]  /*f700*/  USHF.R.S32.HI UR12, URZ, 0x1f, UR13 ;  /* 0x0000001f3f0c7899 */ /* 0x000fe2000801140d */
[----:B------:R-:W-:Y:S01]  /*f710*/  F2FP.F16.F32.PACK_AB R24, R57, R24 ;  /* 0x000000183918723e */ /* 0x000fe200000000ff */
[----:B------:R-:W-:Y:S01]  /*f720*/  UIMAD UR5, UR11, UR9, UR5 ;  /* 0x000000090b0572a4 */ /* 0x000fe2000f8e0205 */
[----:B------:R-:W-:-:S02]  /*f730*/  F2FP.F16.F32.PACK_AB R88, R89, R88 ;  /* 0x000000585958723e */ /* 0x000fc400000000ff */
[----:B------:R-:W-:Y:S02]  /*f740*/  MOV R48, R17 ;  /* 0x0000001100307202 */ /* 0x000fe40000000f00 */
[----:B0-----:R-:W-:Y:S01]  /*f750*/  MOV R49, R20 ;  /* 0x0000001400317202 */ /* 0x001fe20000000f00 */
[----:B------:R-:W-:Y:S01]  /*f760*/  ULDC.64 UR8, c[0x0][0xb98] ;  /* 0x0002e60000087ab9 */ /* 0x000fe20000000a00 */
[----:B------:R-:W-:Y:S01]  /*f770*/  UIADD3 UR7, UR7, UR5, URZ ;  /* 0x0000000507077290 */ /* 0x000fe2000fffe03f */
[----:B------:R-:W-:Y:S01]  /*f780*/  F2FP.F16.F32.PACK_AB R89, R137, R90 ;  /* 0x0000005a8959723e */ /* 0x000fe200000000ff */
[----:B------:R-:W-:Y:S01]  /*f790*/  UIMAD UR5, UR12, UR8, URZ ;  /* 0x000000080c0572a4 */ /* 0x000fe2000f8e023f */
[--C-:B------:R-:W-:Y:S01]  /*f7a0*/  IMAD.WIDE R46, R202, 0x2, R48.reuse ;  /* 0x00000002ca2e7825 */ /* 0x100fe200078e0230 */
[----:B------:R-:W-:Y:S01]  /*f7b0*/  UIMAD.WIDE.U32 UR6, UR13, UR8, UR6 ;  /* 0x000000080d0672a5 */ /* 0x000fe2000f8e0006 */
[----:B------:R-:W-:Y:S01]  /*f7c0*/  F2FP.F16.F32.PACK_AB R96, R97, R96 ;  /* 0x000000606160723e */ /* 0x000fe200000000ff */
[----:B------:R-:W-:Y:S01]  /*f7d0*/  UIMAD UR5, UR13, UR9, UR5 ;  /* 0x000000090d0572a4 */ /* 0x000fe2000f8e0205 */
[----:B------:R-:W-:Y:S01]  /*f7e0*/  IMAD.WIDE R48, R21, 0x2, R48 ;  /* 0x0000000215307825 */ /* 0x000fe200078e0230 */
[C---:B------:R-:W-:Y:S01]  /*f7f0*/  IADD3 R27, P5, R46.reuse, 0x8060, RZ ;  /* 0x000080602e1b7810 */ /* 0x040fe20007fbe0ff */
[----:B------:R-:W-:Y:S01]  /*f800*/  ULDC.64 UR8, c[0x0][0xae8] ;  /* 0x0002ba0000087ab9 */ /* 0x000fe20000000a00 */
[----:B------:R-:W-:-:S02]  /*f810*/  LOP3.LUT R21, R46, 0x380, RZ, 0xc0, !PT ;  /* 0x000003802e157812 */ /* 0x000fc400078ec0ff */
[----:B------:R-:W-:Y:S02]  /*f820*/  LOP3.LUT R26, R27, 0x380, RZ, 0xc0, !PT ;  /* 0x000003801b1a7812 */ /* 0x000fe400078ec0ff */
[----:B------:R-:W-:Y:S02]  /*f830*/  IADD3 R43, P0, R46, 0x8020, RZ ;  /* 0x000080202e2b7810 */ /* 0x000fe40007f1e0ff */
[----:B------:R-:W-:Y:S02]  /*f840*/  SHF.R.U64 R26, R26, 0x3, RZ ;  /* 0x000000031a1a7819 */ /* 0x000fe400000012ff */
[C---:B------:R-:W-:Y:S01]  /*f850*/  IADD3 R45, P6, R46.reuse, 0x8040, RZ ;  /* 0x000080402e2d7810 */ /* 0x040fe20007fde0ff */
[--C-:B------:R-:W-:Y:S01]  /*f860*/  IMAD.X R55, RZ, RZ, R47.reuse, P0 ;  /* 0x000000ffff377224 */ /* 0x100fe200000e062f */
[----:B------:R-:W-:Y:S02]  /*f870*/  IADD3 R30, P1, R46, 0x8000, RZ ;  /* 0x000080002e1e7810 */ /* 0x000fe40007f3e0ff */
[----:B------:R-:W-:Y:S01]  /*f880*/  SHF.R.U64 R21, R21, 0x3, RZ ;  /* 0x0000000315157819 */ /* 0x000fe200000012ff */
[--C-:B------:R-:W-:Y:S01]  /*f890*/  IMAD.X R51, RZ, RZ, R47.reuse, P6 ;  /* 0x000000ffff337224 */ /* 0x100fe200030e062f */
[----:B------:R-:W-:Y:S01]  /*f8a0*/  LOP3.LUT R32, R43, 0x380, RZ, 0xc0, !PT ;  /* 0x000003802b207812 */ /* 0x000fe200078ec0ff */
        /* <DEDUP_REMOVED lines=15> */
[----:B------:R-:W-:Y:S01]  /*f9a0*/  LOP3.LUT R46, R21, R46, RZ, 0x3c, !PT ;  /* 0x0000002e152e7212 */ /* 0x000fe200078e3cff */
[--C-:B------:R-:W-:Y:S01]  /*f9b0*/  IMAD.X R83, RZ, RZ, R47.reuse, P0 ;  /* 0x000000ffff537224 */ /* 0x100fe200000e062f */
[----:B------:R-:W-:Y:S01]  /*f9c0*/  SHF.R.U64 R32, R32, 0x3, RZ ;  /* 0x0000000320207819 */ /* 0x000fe200000012ff */
[----:B------:R-:W-:Y:S01]  /*f9d0*/  IMAD.X R87, RZ, RZ, R47, P1 ;  /* 0x000000ffff577224 */ /* 0x000fe200008e062f */
[----:B------:R-:W-:-:S02]  /*f9e0*/  LOP3.LUT R21, R30, 0x380, RZ, 0xc0, !PT ;  /* 0x000003801e157812 */ /* 0x000fc400078ec0ff */
[----:B------:R-:W-:Y:S02]  /*f9f0*/  LOP3.LUT R54, R32, R43, RZ, 0x3c, !PT ;  /* 0x0000002b20367212 */ /* 0x000fe400078e3cff */
[----:B------:R-:W-:Y:S02]  /*fa00*/  LOP3.LUT R20, R41, 0x380, RZ, 0xc0, !PT ;  /* 0x0000038029147812 */ /* 0x000fe400078ec0ff */
[----:B------:R-:W-:Y:S02]  /*fa10*/  SHF.R.U64 R21, R21, 0x3, RZ ;  /* 0x0000000315157819 */ /* 0x000fe400000012ff */
[----:B------:R-:W-:Y:S02]  /*fa20*/  LOP3.LUT R32, R39, 0x380, RZ, 0xc0, !PT ;  /* 0x0000038027207812 */ /* 0x000fe400078ec0ff */
[----:B------:R-:W-:Y:S02]  /*fa30*/  SHF.R.U64 R20, R20, 0x3, RZ ;  /* 0x0000000314147819 */ /* 0x000fe400000012ff */
[----:B------:R-:W-:-:S02]  /*fa40*/  LOP3.LUT R58, R21, R30, RZ, 0x3c, !PT ;  /* 0x0000001e153a7212 */ /* 0x000fc400078e3cff */
[----:B------:R-:W-:Y:S02]  /*fa50*/  SHF.R.U64 R32, R32, 0x3, RZ ;  /* 0x0000000320207819 */ /* 0x000fe400000012ff */
[----:B------:R-:W-:Y:S02]  /*fa60*/  LOP3.LUT R21, R28, 0x380, RZ, 0xc0, !PT ;  /* 0x000003801c157812 */ /* 0x000fe400078ec0ff */
[----:B------:R-:W-:Y:S02]  /*fa70*/  LOP3.LUT R62, R20, R41, RZ, 0x3c, !PT ;  /* 0x00000029143e7212 */ /* 0x000fe400078e3cff */
[----:B------:R-:W-:Y:S02]  /*fa80*/  LOP3.LUT R70, R32, R39, RZ, 0x3c, !PT ;  /* 0x0000002720467212 */ /* 0x000fe400078e3cff */
[----:B------:R-:W-:Y:S02]  /*fa90*/  LOP3.LUT R20, R29, 0x380, RZ, 0xc0, !PT ;  /* 0x000003801d147812 */ /* 0x000fe400078ec0ff */
[----:B------:R-:W-:-:S02]  /*faa0*/  SHF.R.U64 R21, R21, 0x3, RZ ;  /* 0x0000000315157819 */ /* 0x000fc400000012ff */
[----:B------:R-:W-:Y:S02]  /*fab0*/  LOP3.LUT R32, R35, 0x380, RZ, 0xc0, !PT ;  /* 0x0000038023207812 */ /* 0x000fe400078ec0ff */
[----:B------:R-:W-:Y:S02]  /*fac0*/  LOP3.LUT R34, R45, 0x380, RZ, 0xc0, !PT ;  /* 0x000003802d227812 */ /* 0x000fe400078ec0ff */
[----:B------:R-:W-:Y:S02]  /*fad0*/  SHF.R.U64 R20, R20, 0x3, RZ ;  /* 0x0000000314147819 */ /* 0x000fe400000012ff */
[----:B------:R-:W-:Y:S02]  /*fae0*/  LOP3.LUT R78, R21, R28, RZ, 0x3c, !PT ;  /* 0x0000001c154e7212 */ /* 0x000fe400078e3cff */
[----:B------:R-:W-:Y:S02]  /*faf0*/  SHF.R.U64 R32, R32, 0x3, RZ ;  /* 0x0000000320207819 */ /* 0x000fe400000012ff */
[----:B------:R-:W-:-:S02]  /*fb00*/  IADD3 R21, P4, R48, 0x1000, RZ ;  /* 0x0000100030157810 */ /* 0x000fc40007f9e0ff */
[----:B------:R-:W-:Y:S02]  /*fb10*/  SHF.R.U64 R34, R34, 0x3, RZ ;  /* 0x0000000322227819 */ /* 0x000fe400000012ff */
[----:B------:R-:W-:Y:S02]  /*fb20*/  LOP3.LUT R66, R20, R29, RZ, 0x3c, !PT ;  /* 0x0000001d14427212 */ /* 0x000fe400078e3cff */
[----:B------:R-:W-:Y:S02]  /*fb30*/  LOP3.LUT R82, R32, R35, RZ, 0x3c, !PT ;  /* 0x0000002320527212 */ /* 0x000fe400078e3cff */
[----:B------:R-:W-:Y:S02]  /*fb40*/  LOP3.LUT R20, R21, 0x380, RZ, 0xc0, !PT ;  /* 0x0000038015147812 */ /* 0x000fe400078ec0ff */
[----:B------:R-:W-:Y:S02]  /*fb50*/  IADD3 R35, P0, R48, 0x5000, RZ ;  /* 0x0000500030237810 */ /* 0x000fe40007f1e0ff */
[----:B------:R-:W-:-:S02]  /*fb60*/  LOP3.LUT R50, R34, R45, RZ, 0x3c, !PT ;  /* 0x0000002d22327212 */ /* 0x000fc400078e3cff */
[----:B------:R-:W-:Y:S02]  /*fb70*/  SHF.R.U64 R20, R20, 0x3, RZ ;  /* 0x0000000314147819 */ /* 0x000fe400000012ff */
[----:B------:R-:W-:Y:S02]  /*fb80*/  LOP3.LUT R34, R35, 0x380, RZ, 0xc0, !PT ;  /* 0x0000038023227812 */ /* 0x000fe400078ec0ff */
[----:B------:R-:W-:Y:S02]  /*fb90*/  LOP3.LUT R20, R20, R21, RZ, 0x3c, !PT ;  /* 0x0000001514147212 */ /* 0x000fe400078e3cff */
[----:B------:R-:W-:Y:S02]  /*fba0*/  SHF.R.U64 R34, R34, 0x3, RZ ;  /* 0x0000000322227819 */ /* 0x000fe400000012ff */
[----:B------:R-:W-:Y:S02]  /*fbb0*/  IADD3 R21, P1, R48, 0x4000, RZ ;  /* 0x0000400030157810 */ /* 0x000fe40007f3e0ff */
[----:B------:R-:W-:Y:S01]  /*fbc0*/  LOP3.LUT R34, R34, R35, RZ, 0x3c, !PT ;  /* 0x0000002322227212 */ /* 0x000fe200078e3cff */
[--C-:B------:R-:W-:Y:S01]  /*fbd0*/  IMAD.X R35, RZ, RZ, R49.reuse, P0 ;  /* 0x000000ffff237224 */ /* 0x100fe200000e0631 */
[----:B------:R-:W-:Y:S01]  /*fbe0*/  MOV R151, R46 ;  /* 0x0000002e00977202 */ /* 0x000fe20000000f00 */
[----:B------:R-:W-:Y:S01]  /*fbf0*/  IMAD.X R33, RZ, RZ, R49, P1 ;  /* 0x000000ffff217224 */ /* 0x000fe200008e0631 */
[----:B------:R-:W-:Y:S01]  /*fc00*/  IADD3 R46, P0, R48, 0xb000, RZ ;  /* 0x0000b000302e7810 */ /* 0x000fe20007f1e0ff */
[----:B------:R-:W-:Y:S01]  /*fc10*/  BAR.SYNC.DEFER_BLOCKING 0x1, 0x100 ;  /* 0x0044000000007b1d */ /* 0x000fe20000010000 */
[----:B-1----:R-:W-:-:S02]  /*fc20*/  ISETP.NE.AND P1, PT, R52, 0x1, PT ;  /* 0x000000013400780c */ /* 0x002fc40003f25270 */
[----:B------:R-:W-:Y:S01]  /*fc30*/  LOP3.LUT R25, R46, 0x380, RZ, 0xc0, !PT ;  /* 0x000003802e197812 */ /* 0x000fe200078ec0ff */
[----:B------:R-:W-:Y:S01]  /*fc40*/  IMAD.X R47, RZ, RZ, R49, P0 ;  /* 0x000000ffff2f7224 */ /* 0x000fe200000e0631 */
[----:B------:R-:W-:Y:S01]  /*fc50*/  MOV R103, R26 ;  /* 0x0000001a00677202 */ /* 0x000fe20000000f00 */
[----:B------:R-:W-:Y:S01]  /*fc60*/  VIADD R26, R19, UR42 ;  /* 0x0000002a131a7c36 */ /* 0x000fe20008000000 */
[----:B------:R-:W-:Y:S02]  /*fc70*/  SHF.R.U64 R25, R25, 0x3, RZ ;  /* 0x0000000319197819 */ /* 0x000fe400000012ff */
[----:B------:R-:W-:Y:S02]  /*fc80*/  LOP3.LUT R30, R37, 0x380, RZ, 0xc0, !PT ;  /* 0x00000380251e7812 */ /* 0x000fe400078ec0ff */
[----:B------:R-:W-:Y:S02]  /*fc90*/  LOP3.LUT R46, R25, R46, RZ, 0x3c, !PT ;  /* 0x0000002e192e7212 */ /* 0x000fe400078e3cff */
[----:B------:R-:W-:Y:S01]  /*fca0*/  SHF.R.U64 R30, R30, 0x3, RZ ;  /* 0x000000031e1e7819 */ /* 0x000fe200000012ff */
[----:B------:R-:W0:Y:S01]  /*fcb0*/  @P1 LDC R25, c[0x0][0xbec] ;  /* 0x0002fb00ff191b82 */ /* 0x000e220000000800 */
[----:B------:R-:W-:Y:S01]  /*fcc0*/  MOV R150, R50 ;  /* 0x0000003200967202 */ /* 0x000fe20000000f00 */
[----:B------:R-:W-:Y:S01]  /*fcd0*/  IMAD.MOV.U32 R50, RZ, RZ, R26 ;  /* 0x000000ffff327224 */ /* 0x000fe200078e001a */
[----:B------:R-:W-:-:S02]  /*fce0*/  LOP3.LUT R74, R30, R37, RZ, 0x3c, !PT ;  /* 0x000000251e4a7212 */ /* 0x000fc400078e3cff */
[----:B------:R-:W-:Y:S02]  /*fcf0*/  LOP3.LUT R30, R31, 0x380, RZ, 0xc0, !PT ;  /* 0x000003801f1e7812 */ /* 0x000fe400078ec0ff */
[----:B------:R-:W-:Y:S01]  /*fd00*/  MOV R66, R66 ;  /* 0x0000004200427202 */ /* 0x000fe20000000f00 */
[----:B------:R-:W1:Y:S01]  /*fd10*/  @P1 LDC R27, c[0x0][0xbf0] ;  /* 0x0002fc00ff1b1b82 */ /* 0x000e620000000800 */
[----:B------:R-:W-:Y:S01]  /*fd20*/  SHF.R.U64 R30, R30, 0x3, RZ ;  /* 0x000000031e1e7819 */ /* 0x000fe200000012ff */
[----:B------:R0:W-:Y:S01]  /*fd30*/  STSM.16.M88.4 [R151], R4 ;  /* 0x0000000497007844 */ /* 0x0001e20000000200 */
[----:B------:R-:W-:Y:S02]  /*fd40*/  MOV R82, R82 ;  /* 0x0000005200527202 */ /* 0x000fe40000000f00 */
[----:B------:R-:W-:Y:S02]  /*fd50*/  LOP3.LUT R86, R30, R31, RZ, 0x3c, !PT ;  /* 0x0000001f1e567212 */ /* 0x000fe400078e3cff */
[----:B------:R-:W-:Y:S01]  /*fd60*/  IADD3 R39, P3, R48, 0x7000, RZ ;  /* 0x0000700030277810 */ /* 0x000fe20007f7e0ff */
[----:B------:R-:W2:Y:S01]  /*fd70*/  @P1 LDC R53, c[0x0][0xbf0] ;  /* 0x0002fc00ff351b82 */ /* 0x000ea20000000800 */
[----:B------:R-:W-:-:S02]  /*fd80*/  MOV R86, R86 ;  /* 0x0000005600567202 */ /* 0x000fc40000000f00 */
[----:B------:R-:W-:Y:S02]  /*fd90*/  IADD3 R37, P2, R48, 0x6000, RZ ;  /* 0x0000600030257810 */ /* 0x000fe40007f5e0ff */
[----:B------:R-:W-:Y:S02]  /*fda0*/  LOP3.LUT R38, R39, 0x380, RZ, 0xc0, !PT ;  /* 0x0000038027267812 */ /* 0x000fe400078ec0ff */
[----:B------:R-:W-:Y:S02]  /*fdb0*/  MOV R78, R78 ;  /* 0x0000004e004e7202 */ /* 0x000fe40000000f00 */
[----:B------:R-:W-:Y:S01]  /*fdc0*/  LOP3.LUT R36, R37, 0x380, RZ, 0xc0, !PT ;  /* 0x0000038025247812 */ /* 0x000fe200078ec0ff */
[----:B0-----:R-:W-:Y:S01]  /*fdd0*/  @P1 IMAD.HI.U32 R4, R26, R25, RZ ;  /* 0x000000191a041227 */ /* 0x001fe200078e00ff */
[----:B------:R-:W-:Y:S02]  /*fde0*/  F2FP.F16.F32.PACK_AB R5, R149, R134 ;  /* 0x000000869505723e */ /* 0x000fe400000000ff */
[----:B------:R-:W-:-:S02]  /*fdf0*/  F2FP.F16.F32.PACK_AB R6, R120, R3 ;  /* 0x000000037806723e */ /* 0x000fc400000000ff */
[----:B------:R-:W-:Y:S02]  /*fe00*/  F2FP.F16.F32.PACK_AB R7, R148, R133 ;  /* 0x000000859407723e */ /* 0x000fe400000000ff */
[----:B-1----:R-:W-:Y:S02]  /*fe10*/  @P1 SHF.R.U32.HI R50, RZ, R27, R4 ;  /* 0x0000001bff321219 */ /* 0x002fe40000011604 */
[----:B------:R-:W-:Y:S02]  /*fe20*/  F2FP.F16.F32.PACK_AB R4, R122, R9 ;  /* 0x000000097a04723e */ /* 0x000fe400000000ff */
[----:B------:R-:W-:Y:S01]  /*fe30*/  F2FP.F16.F32.PACK_AB R9, R147, R132 ;  /* 0x000000849309723e */ /* 0x000fe200000000ff */
[----:B------:R-:W-:Y:S01]  /*fe40*/  IMAD.MOV R3, RZ, RZ, -R50 ;  /* 0x000000ffff037224 */ /* 0x000fe200078e0a32 */
[----:B------:R-:W-:Y:S01]  /*fe50*/  F2FP.F16.F32.PACK_AB R25, R143, R128 ;  /* 0x000000808f19723e */ /* 0x000fe200000000ff */
[----:B------:R0:W-:Y:S01]  /*fe60*/  STSM.16.M88.4 [R66], R4 ;  /* 0x0000000442007844 */ /* 0x0001e20000000200 */
[----:B------:R-:W-:Y:S01]  /*fe70*/  F2FP.F16.F32.PACK_AB R27, R142, R127 ;  /* 0x0000007f8e1b723e */ /* 0x000fe200000000ff */
[----:B------:R-:W-:Y:S01]  /*fe80*/  IMAD R3, R52, R3, R26 ;  /* 0x0000000334037224 */ /* 0x000fe200078e021a */
[----:B------:R-:W-:Y:S01]  /*fe90*/  F2FP.F16.F32.PACK_AB R26, R61, R60 ;  /* 0x0000003c3d1a723e */ /* 0x000fe200000000ff */
[----:B------:R1:W-:Y:S01]  /*fea0*/  STSM.16.M88.4 [R86], R8 ;  /* 0x0000000856007844 */ /* 0x0003e20000000200 */
[----:B------:R-:W-:-:S02]  /*feb0*/  MOV R74, R74 ;  /* 0x0000004a004a7202 */ /* 0x000fc40000000f00 */
[----:B------:R-:W-:Y:S01]  /*fec0*/  SHF.R.U64 R38, R38, 0x3, RZ ;  /* 0x0000000326267819 */ /* 0x000fe200000012ff */
[----:B------:R3:W-:Y:S01]  /*fed0*/  STSM.16.M88.4 [R82], R12 ;  /* 0x0000000c52007844 */ /* 0x0007e20000000200 */
[----:B------:R-:W-:Y:S02]  /*fee0*/  SHF.R.U64 R36, R36, 0x3, RZ ;  /* 0x0000000324247819 */ /* 0x000fe400000012ff */
[----:B------:R-:W-:Y:S01]  /*fef0*/  LOP3.LUT R38, R38, R39, RZ, 0x3c, !PT ;  /* 0x0000002726267212 */ /* 0x000fe200078e3cff */
[----:B------:R-:W-:Y:S01]  /*ff00*/  STSM.16.M88.4 [R78], R24 ;  /* 0x000000184e007844 */ /* 0x000fe20000000200 */
[--C-:B------:R-:W-:Y:S01]  /*ff10*/  IMAD.X R39, RZ, RZ, R49.reuse, P3 ;  /* 0x000000ffff277224 */ /* 0x100fe200018e0631 */
[----:B------:R-:W-:Y:S01]  /*ff20*/  LOP3.LUT R36, R36, R37, RZ, 0x3c, !PT ;  /* 0x0000002524247212 */ /* 0x000fe200078e3cff */
[----:B------:R-:W-:Y:S01]  /*ff30*/  IMAD.X R37, RZ, RZ, R49, P2 ;  /* 0x000000ffff257224 */ /* 0x000fe200010e0631 */
[----:B0-----:R-:W-:Y:S02]  /*ff40*/  F2FP.F16.F32.PACK_AB R4, R65, R64 ;  /* 0x000000404104723e */ /* 0x001fe400000000ff */
[----:B------:R-:W-:Y:S01]  /*ff50*/  F2FP.F16.F32.PACK_AB R5, R141, R126 ;  /* 0x0000007e8d05723e */ /* 0x000fe200000000ff */
[----:B-1----:R-:W-:Y:S01]  /*ff60*/  IMAD.U32 R10, RZ, RZ, UR5 ;  /* 0x00000005ff0a7e24 */ /* 0x002fe2000f8e00ff */
[----:B------:R-:W-:Y:S01]  /*ff70*/  SHF.R.S32.HI R9, RZ, 0x1f, R50 ;  /* 0x0000001fff097819 */ /* 0x000fe20000011432 */
[----:B------:R-:W-:Y:S01]  /*ff80*/  ULDC UR5, c[0x0][0xa88] ;  /* 0x0002a20000057ab9 */ /* 0x000fe20000000800 */
[----:B------:R-:W-:Y:S01]  /*ff90*/  SHF.R.S32.HI R8, RZ, 0x1f, R3 ;  /* 0x0000001fff087819 */ /* 0x000fe20000011403 */
[----:B---3--:R-:W-:Y:S01]  /*ffa0*/  VIADD R14, R201, UR42 ;  /* 0x0000002ac90e7c36 */ /* 0x008fe20008000000 */
[----:B------:R-:W-:-:S02]  /*ffb0*/  IADD3 R12, P0, R50, UR6, RZ ;  /* 0x00000006320c7c10 */ /* 0x000fc4000ff1e0ff */
[----:B------:R-:W-:Y:S02]  /*ffc0*/  F2FP.F16.F32.PACK_AB R6, R69, R68 ;  /* 0x000000444506723e */ /* 0x000fe400000000ff */
[----:B------:R-:W-:Y:S01]  /*ffd0*/  IADD3.X R13, R9, UR7, R10, P0, !PT ;  /* 0x00000007090d7c10 */ /* 0x000fe200087fe40a */
[----:B------:R-:W-:Y:S01]  /*ffe0*/  ULDC.64 UR6, c[0x0][0xb88] ;  /* 0x0002e20000067ab9 */ /* 0x000fe20000000a00 */
[----:B------:R-:W-:Y:S01]  /*fff0*/  F2FP.F16.F32.PACK_AB R7, R140, R125 ;  /* 0x0000007d8c07723e */ /* 0x000fe200000000ff */
[----:B------:R-:W-:Y:S01]  /*10000*/  IMAD R8, R8, UR6, RZ ;  /* 0x0000000608087c24 */ /* 0x000fe2000f8e02ff */
[----:B------:R-:W-:Y:S01]  /*10010*/  LOP3.LUT P0, RZ, R198, 0x3, RZ, 0xc0, !PT ;  /* 0x00000003c6ff7812 */ /* 0x000fe2000780c0ff */
[----:B------:R-:W-:Y:S01]  /*10020*/  IMAD.WIDE.U32 R12, R3, UR6, R12 ;  /* 0x00000006030c7c25 */ /* 0x000fe2000f8e000c */
        /* <DEDUP_REMOVED lines=8> */
[----:B------:R-:W-:Y:S02]  /*100b0*/  ISETP.GE.OR P2, PT, R14, R3, P0 ;  /* 0x000000030e00720c */ /* 0x000fe40000746670 */
[----:B------:R-:W-:Y:S02]  /*100c0*/  F2FP.F16.F32.PACK_AB R11, R138, R123 ;  /* 0x0000007b8a0b723e */ /* 0x000fe400000000ff */
[----:B------:R-:W-:Y:S02]  /*100d0*/  MOV R62, R62 ;  /* 0x0000003e003e7202 */ /* 0x000fe40000000f00 */
[----:B------:R-:W-:Y:S01]  /*100e0*/  MOV R58, R58 ;  /* 0x0000003a003a7202 */ /* 0x000fe20000000f00 */
[----:B0-----:R-:W-:Y:S01]  /*100f0*/  VIADD R4, R14, 0x8 ;  /* 0x000000080e047836 */ /* 0x001fe20000000000 */
[----:B------:R-:W-:Y:S01]  /*10100*/  F2FP.F16.F32.PACK_AB R6, R85, R84 ;  /* 0x000000545506723e */ /* 0x000fe200000000ff */
[----:B------:R-:W-:Y:S01]  /*10110*/  IMAD.IADD R5, R13, 0x1, R15 ;  /* 0x000000010d057824 */ /* 0x000fe200078e020f */
[----:B------:R-:W-:Y:S01]  /*10120*/  LEA R13, P3, R12, UR6, 0x2 ;  /* 0x000000060c0d7c11 */ /* 0x000fe2000f8610ff */
[----:B------:R-:W-:Y:S01]  /*10130*/  STSM.16.M88.4 [R70], R8 ;  /* 0x0000000846007844 */ /* 0x000fe20000000200 */
[----:B------:R-:W-:-:S02]  /*10140*/  ISETP.GE.OR P0, PT, R4, R3, P0 ;  /* 0x000000030400720c */ /* 0x000fc40000706670 */
[----:B------:R-:W-:Y:S01]  /*10150*/  LEA.HI.X R12, R12, UR7, R5, 0x2, P3 ;  /* 0x000000070c0c7c11 */ /* 0x000fe200098f1405 */
[----:B------:R-:W-:Y:S01]  /*10160*/  SHFL.IDX PT, R64, R13, RZ, 0x1c1f ;  /* 0x001c1fff0d407589 */ /* 0x000fe200000e0000 */
[----:B------:R-:W-:Y:S02]  /*10170*/  F2FP.F16.F32.PACK_AB R4, R81, R80 ;  /* 0x000000505104723e */ /* 0x000fe400000000ff */
[----:B------:R-:W-:Y:S01]  /*10180*/  F2FP.F16.F32.PACK_AB R5, R136, R121 ;  /* 0x000000798805723e */ /* 0x000fe200000000ff */
[----:B------:R-:W0:Y:S01]  /*10190*/  SHFL.IDX PT, R65, R12, RZ, 0x1c1f ;  /* 0x001c1fff0c417589 */ /* 0x000e2200000e0000 */
[----:B------:R-:W-:Y:S02]  /*101a0*/  F2FP.F16.F32.PACK_AB R7, R135, R56 ;  /* 0x000000388707723e */ /* 0x000fe400000000ff */
[----:B------:R-:W-:Y:S01]  /*101b0*/  F2FP.F16.F32.PACK_AB R90, R93, R92 ;  /* 0x0000005c5d5a723e */ /* 0x000fe200000000ff */
[----:B------:R-:W-:Y:S01]  /*101c0*/  SHFL.IDX PT, R66, R13, 0x1, 0x1c1f ;  /* 0x003c1f000d427f89 */ /* 0x000fe200000e0000 */
[----:B------:R-:W-:-:S02]  /*101d0*/  F2FP.F16.F32.PACK_AB R91, R94, R91 ;  /* 0x0000005b5e5b723e */ /* 0x000fc400000000ff */
[----:B------:R-:W-:Y:S01]  /*101e0*/  F2FP.F16.F32.PACK_AB R97, R95, R98 ;  /* 0x000000625f61723e */ /* 0x000fe200000000ff */
[----:B------:R-:W-:Y:S01]  /*101f0*/  STSM.16.M88.4 [R62], R4 ;  /* 0x000000043e007844 */ /* 0x000fe20000000200 */
[----:B------:R-:W-:Y:S02]  /*10200*/  F2FP.F16.F32.PACK_AB R104, R105, R104 ;  /* 0x000000686968723e */ /* 0x000fe400000000ff */
[----:B------:R-:W-:Y:S01]  /*10210*/  MOV R54, R54 ;  /* 0x0000003600367202 */ /* 0x000fe20000000f00 */
[----:B------:R-:W-:Y:S01]  /*10220*/  STSM.16.M88.4 [R58], R88 ;  /* 0x000000583a007844 */ /* 0x000fe20000000200 */
[----:B------:R-:W-:Y:S02]  /*10230*/  F2FP.F16.F32.PACK_AB R98, R101, R100 ;  /* 0x000000646562723e */ /* 0x000fe400000000ff */
[----:B------:R-:W-:Y:S01]  /*10240*/  F2FP.F16.F32.PACK_AB R99, R102, R99 ;  /* 0x000000636663723e */ /* 0x000fe200000000ff */
[----:B------:R-:W1:Y:S01]  /*10250*/  SHFL.IDX PT, R67, R12, 0x1, 0x1c1f ;  /* 0x003c1f000c437f89 */ /* 0x000e6200000e0000 */
[----:B------:R-:W-:-:S02]  /*10260*/  F2FP.F16.F32.PACK_AB R105, R107, R106 ;  /* 0x0000006a6b69723e */ /* 0x000fc400000000ff */
[----:B------:R-:W-:Y:S01]  /*10270*/  F2FP.F16.F32.PACK_AB R112, R113, R112 ;  /* 0x000000707170723e */ /* 0x000fe200000000ff */
[----:B------:R-:W-:Y:S01]  /*10280*/  STSM.16.M88.4 [R54], R96 ;  /* 0x0000006036007844 */ /* 0x000fe20000000200 */
[----:B------:R-:W-:Y:S02]  /*10290*/  F2FP.F16.F32.PACK_AB R106, R109, R108 ;  /* 0x0000006c6d6a723e */ /* 0x000fe400000000ff */
[----:B------:R-:W-:Y:S02]  /*102a0*/  F2FP.F16.F32.PACK_AB R107, R111, R110 ;  /* 0x0000006e6f6b723e */ /* 0x000fe400000000ff */
[----:B------:R-:W-:Y:S02]  /*102b0*/  F2FP.F16.F32.PACK_AB R113, R115, R114 ;  /* 0x000000727371723e */ /* 0x000fe400000000ff */
[----:B------:R-:W-:Y:S01]  /*102c0*/  F2FP.F16.F32.PACK_AB R114, R117, R116 ;  /* 0x000000747572723e */ /* 0x000fe200000000ff */
[----:B------:R-:W-:Y:S01]  /*102d0*/  STSM.16.M88.4 [R150], R104 ;  /* 0x0000006896007844 */ /* 0x000fe20000000200 */
[----:B------:R-:W-:-:S02]  /*102e0*/  F2FP.F16.F32.PACK_AB R115, R119, R118 ;  /* 0x000000767773723e */ /* 0x000fc400000000ff */
[----:B------:R-:W-:Y:S02]  /*102f0*/  LOP3.LUT R32, R21, 0x380, RZ, 0xc0, !PT ;  /* 0x0000038015207812 */ /* 0x000fe400078ec0ff */
[----:B------:R-:W-:Y:S01]  /*10300*/  IADD3 R29, P5, R48, 0x2000, RZ ;  /* 0x00002000301d7810 */ /* 0x000fe20007fbe0ff */
[----:B------:R-:W-:Y:S01]  /*10310*/  STSM.16.M88.4 [R103], R112 ;  /* 0x0000007067007844 */ /* 0x000fe20000000200 */
[----:B------:R-:W-:Y:S02]  /*10320*/  SHF.R.U64 R32, R32, 0x3, RZ ;  /* 0x0000000320207819 */ /* 0x000fe400000012ff */
[----:B------:R-:W-:Y:S01]  /*10330*/  LOP3.LUT R28, R29, 0x380, RZ, 0xc0, !PT ;  /* 0x000003801d1c7812 */ /* 0x000fe200078ec0ff */
[----:B------:R-:W-:Y:S01]  /*10340*/  BAR.SYNC.DEFER_BLOCKING 0x1, 0x100 ;  /* 0x0044000000007b1d */ /* 0x000fe20000010000 */
[----:B------:R-:W-:Y:S01]  /*10350*/  LOP3.LUT R32, R32, R21, RZ, 0x3c, !PT ;  /* 0x0000001520207212 */ /* 0x000fe200078e3cff */
[----:B------:R-:W-:Y:S01]  /*10360*/  IMAD.X R21, RZ, RZ, R49, P4 ;  /* 0x000000ffff157224 */ /* 0x000fe200020e0631 */
[----:B------:R-:W-:-:S02]  /*10370*/  SHF.R.U64 R28, R28, 0x3, RZ ;  /* 0x000000031c1c7819 */ /* 0x000fc400000012ff */
[----:B------:R-:W-:Y:S02]  /*10380*/  IADD3 R31, P6, R48, 0x3000, RZ ;  /* 0x00003000301f7810 */ /* 0x000fe40007fde0ff */
[----:B------:R-:W-:Y:S01]  /*10390*/  LOP3.LUT R28, R28, R29, RZ, 0x3c, !PT ;  /* 0x0000001d1c1c7212 */ /* 0x000fe200078e3cff */
[----:B------:R-:W-:Y:S01]  /*103a0*/  IMAD.X R29, RZ, RZ, R49, P5 ;  /* 0x000000ffff1d7224 */ /* 0x000fe200028e0631 */
[----:B------:R-:W-:Y:S02]  /*103b0*/  LOP3.LUT R30, R31, 0x380, RZ, 0xc0, !PT ;  /* 0x000003801f1e7812 */ /* 0x000fe400078ec0ff */
[----:B------:R-:W-:Y:S02]  /*103c0*/  IADD3 R43, P5, R48, 0x9000, RZ ;  /* 0x00009000302b7810 */ /* 0x000fe40007fbe0ff */
[----:B------:R-:W-:Y:S01]  /*103d0*/  SHF.R.U64 R30, R30, 0x3, RZ ;  /* 0x000000031e1e7819 */ /* 0x000fe200000012ff */
[----:B------:R-:W-:Y:S01]  /*103e0*/  UIMAD UR5, UR10, UR8, URZ ;  /* 0x000000080a0572a4 */ /* 0x000fe2000f8e023f */
[----:B------:R-:W-:-:S02]  /*103f0*/  LOP3.LUT R42, R43, 0x380, RZ, 0xc0, !PT ;  /* 0x000003802b2a7812 */ /* 0x000fc400078ec0ff */
[----:B------:R-:W-:Y:S01]  /*10400*/  LOP3.LUT R30, R30, R31, RZ, 0x3c, !PT ;  /* 0x0000001f1e1e7212 */ /* 0x000fe200078e3cff */
[--C-:B------:R-:W-:Y:S01]  /*10410*/  IMAD.X R31, RZ, RZ, R49.reuse, P6 ;  /* 0x000000ffff1f7224 */ /* 0x100fe200030e0631 */
[----:B------:R-:W-:Y:S01]  /*10420*/  SHF.R.U64 R42, R42, 0x3, RZ ;  /* 0x000000032a2a7819 */ /* 0x000fe200000012ff */
[----:B0-----:R0:W-:Y:S01]  /*10430*/  @!P2 ST.E desc[UR36][R64.64], R0 ;  /* 0x000000004000a985 */ /* 0x0011e2000c101924 */
[C---:B------:R-:W-:Y:S01]  /*10440*/  IADD3 R41, P4, R48.reuse, 0x8000, RZ ;  /* 0x0000800030297810 */ /* 0x040fe20007f9e0ff */
[----:B------:R-:W-:Y:S01]  /*10450*/  UIMAD.WIDE.U32 UR6, UR11, UR8, URZ ;  /* 0x000000080b0672a5 */ /* 0x000fe2000f8e003f */
[----:B------:R-:W-:Y:S01]  /*10460*/  IADD3 R45, P6, R48, 0xa000, RZ ;  /* 0x0000a000302d7810 */ /* 0x000fe20007fde0ff */
[----:B-1----:R1:W-:Y:S01]  /*10470*/  @!P0 ST.E desc[UR36][R66.64], R2 ;  /* 0x0000000242008985 */ /* 0x0023e2000c101924 */
[----:B------:R-:W-:Y:S01]  /*10480*/  UIMAD UR5, UR11, UR9, UR5 ;  /* 0x000000090b0572a4 */ /* 0x000fe2000f8e0205 */
[----:B------:R-:W-:Y:S02]  /*10490*/  LOP3.LUT R42, R42, R43, RZ, 0x3c, !PT ;  /* 0x0000002b2a2a7212 */ /* 0x000fe400078e3cff */
[----:B------:R3:W5:Y:S01]  /*104a0*/  LD.E.128 R12, desc[UR36][R20.64] ;  /* 0x00000024140c7980 */ /* 0x000762000c101d00 */
[----:B------:R-:W-:Y:S01]  /*104b0*/  ULDC.64 UR10, c[0x0][0xaf0] ;  /* 0x0002bc00000a7ab9 */ /* 0x000fe20000000a00 */
[----:B------:R-:W-:Y:S01]  /*104c0*/  LOP3.LUT R40, R41, 0x380, RZ, 0xc0, !PT ;  /* 0x0000038029287812 */ /* 0x000fe200078ec0ff */
[----:B0-----:R-:W-:Y:S01]  /*104d0*/  IMAD R0, R193, 0x20, R196 ;  /* 0x00000020c1007824 */ /* 0x001fe200078e02c4 */
[----:B------:R-:W-:Y:S01]  /*104e0*/  LOP3.LUT R44, R45, 0x380, RZ, 0xc0, !PT ;  /* 0x000003802d2c7812 */ /* 0x000fe200078ec0ff */
[----:B------:R-:W-:Y:S01]  /*104f0*/  UIADD3 UR7, UR7, UR5, URZ ;  /* 0x0000000507077290 */ /* 0x000fe2000fffe03f */
[----:B------:R-:W-:Y:S01]  /*10500*/  LOP3.LUT R43, R48, 0x380, RZ, 0xc0, !PT ;  /* 0x00000380302b7812 */ /* 0x000fe200078ec0ff */
[----:B------:R0:W5:Y:S01]  /*10510*/  LD.E.128 R8, desc[UR36][R28.64] ;  /* 0x000000241c087980 */ /* 0x000162000c101d00 */
[----:B---3--:R-:W3:Y:S01]  /*10520*/  @P1 LDC R21, c[0x0][0xbec] ;  /* 0x0002fb00ff151b82 */ /* 0x008ee20000000800 */
[----:B-1----:R-:W-:Y:S01]  /*10530*/  VIADD R2, R0, UR42 ;  /* 0x0000002a00027c36 */ /* 0x002fe20008000000 */
[----:B------:R-:W-:Y:S01]  /*10540*/  UIMAD UR8, UR12, UR10, URZ ;  /* 0x0000000a0c0872a4 */ /* 0x000fe2000f8e023f */
[----:B------:R-:W-:Y:S01]  /*10550*/  SHF.R.U64 R40, R40, 0x3, RZ ;  /* 0x0000000328287819 */ /* 0x000fe200000012ff */
[----:B------:R-:W-:Y:S01]  /*10560*/  UIMAD.WIDE.U32 UR6, UR13, UR10, UR6 ;  /* 0x0000000a0d0672a5 */ /* 0x000fe2000f8e0006 */
[----:B------:R-:W-:Y:S01]  /*10570*/  SHF.R.U64 R44, R44, 0x3, RZ ;  /* 0x000000032c2c7819 */ /* 0x000fe200000012ff */
[----:B------:R-:W-:Y:S01]  /*10580*/  UIMAD UR5, UR13, UR11, UR8 ;  /* 0x0000000b0d0572a4 */ /* 0x000fe2000f8e0208 */
[----:B------:R-:W-:Y:S01]  /*10590*/  SHF.R.U64 R43, R43, 0x3, RZ ;  /* 0x000000032b2b7819 */ /* 0x000fe200000012ff */
[----:B0-----:R-:W-:Y:S01]  /*105a0*/  IMAD.MOV.U32 R29, RZ, RZ, R2 ;  /* 0x000000ffff1d7224 */ /* 0x001fe200078e0002 */
[----:B------:R0:W5:Y:S01]  /*105b0*/  LD.E.128 R4, desc[UR36][R30.64] ;  /* 0x000000241e047980 */ /* 0x000162000c101d00 */
[----:B------:R-:W-:Y:S01]  /*105c0*/  LOP3.LUT R40, R40, R41, RZ, 0x3c, !PT ;  /* 0x0000002928287212 */ /* 0x000fe200078e3cff */
[----:B------:R-:W-:Y:S01]  /*105d0*/  UIADD3 UR5, UR7, UR5, URZ ;  /* 0x0000000507057290 */ /* 0x000fe2000fffe03f */
[----:B------:R-:W-:Y:S01]  /*105e0*/  LOP3.LUT R44, R44, R45, RZ, 0x3c, !PT ;  /* 0x0000002d2c2c7212 */ /* 0x000fe200078e3cff */
[--C-:B------:R-:W-:Y:S01]  /*105f0*/  IMAD.X R41, RZ, RZ, R49.reuse, P4 ;  /* 0x000000ffff297224 */ /* 0x100fe200020e0631 */
[----:B------:R-:W-:Y:S01]  /*10600*/  LOP3.LUT R48, R43, R48, RZ, 0x3c, !PT ;  /* 0x000000302b307212 */ /* 0x000fe200078e3cff */
[--C-:B------:R-:W-:Y:S01]  /*10610*/  IMAD.X R43, RZ, RZ, R49.reuse, P5 ;  /* 0x000000ffff2b7224 */ /* 0x100fe200028e0631 */
[----:B------:R-:W-:Y:S01]  /*10620*/  ULDC.64 UR8, c[0x0][0xae0] ;  /* 0x0002b80000087ab9 */ /* 0x000fe20000000a00 */
[----:B------:R-:W-:Y:S01]  /*10630*/  IMAD.X R45, RZ, RZ, R49, P6 ;  /* 0x000000ffff2d7224 */ /* 0x000fe200030e0631 */
[----:B------:R1:W5:Y:S04]  /*10640*/  LD.E.128 R68, desc[UR36][R32.64] ;  /* 0x0000002420447980 */ /* 0x000368000c101d00 */
[----:B------:R4:W5:Y:S01]  /*10650*/  LD.E.128 R60, desc[UR36][R34.64] ;  /* 0x00000024223c7980 */ /* 0x000962000c101d00 */
[----:B---3--:R-:W-:-:S03]  /*10660*/  @P1 IMAD.HI.U32 R0, R2, R21, RZ ;  /* 0x0000001502001227 */ /* 0x008fc600078e00ff */
[----:B------:R-:W5:Y:S02]  /*10670*/  LD.E.128 R48, desc[UR36][R48.64] ;  /* 0x0000002430307980 */ /* 0x000f64000c101d00 */
[----:B--2---:R-:W-:Y:S02]  /*10680*/  @P1 SHF.R.U32.HI R29, RZ, R53, R0 ;  /* 0x00000035ff1d1219 */ /* 0x004fe40000011600 */
[----:B------:R2:W5:Y:S02]  /*10690*/  LD.E.128 R56, desc[UR36][R36.64] ;  /* 0x0000002424387980 */ /* 0x000564000c101d00 */
[--C-:B------:R-:W-:Y:S01]  /*106a0*/  SHF.R.S32.HI R0, RZ, 0x1f, R29.reuse ;  /* 0x0000001fff007819 */ /* 0x100fe2000001141d */
[----:B0-----:R-:W-:Y:S01]  /*106b0*/  IMAD.MOV R31, RZ, RZ, -R29 ;  /* 0x000000ffff1f7224 */ /* 0x001fe200078e0a1d */
[----:B------:R2:W5:Y:S01]  /*106c0*/  LD.E.128 R24, desc[UR36][R38.64] ;  /* 0x0000002426187980 */ /* 0x000562000c101d00 */
[----:B------:R-:W-:Y:S02]  /*106d0*/  IMAD.U32 R21, RZ, RZ, UR7 ;  /* 0x00000007ff157e24 */ /* 0x000fe4000f8e00ff */
[----:B------:R-:W-:Y:S01]  /*106e0*/  IMAD R0, R0, UR8, RZ ;  /* 0x0000000800007c24 */ /* 0x000fe2000f8e02ff */
[----:B------:R2:W5:Y:S01]  /*106f0*/  LD.E.128 R80, desc[UR36][R40.64] ;  /* 0x0000002428507980 */ /* 0x000562000c101d00 */
[----:B------:R-:W-:-:S02]  /*10700*/  IMAD R31, R52, R31, R2 ;  /* 0x0000001f341f7224 */ /* 0x000fc400078e0202 */
[----:B------:R-:W-:Y:S01]  /*10710*/  IMAD.U32 R20, RZ, RZ, UR6 ;  /* 0x00000006ff147e24 */ /* 0x000fe2000f8e00ff */
[----:B------:R2:W5:Y:S01]  /*10720*/  LD.E.128 R76, desc[UR36][R42.64] ;  /* 0x000000242a4c7980 */ /* 0x000562000c101d00 */
[----:B------:R-:W-:Y:S01]  /*10730*/  IMAD.U32 R21, RZ, RZ, UR5 ;  /* 0x00000005ff157e24 */ /* 0x000fe2000f8e00ff */
[----:B------:R-:W-:Y:S02]  /*10740*/  ULDC.64 UR6, c[0x0][0xad8] ;  /* 0x0002b60000067ab9 */ /* 0x000fe40000000a00 */
[----:B------:R2:W5:Y:S01]  /*10750*/  LD.E.128 R72, desc[UR36][R44.64] ;  /* 0x000000242c487980 */ /* 0x000562000c101d00 */
[----:B-1----:R-:W-:-:S03]  /*10760*/  IMAD R33, R29, UR9, R0 ;  /* 0x000000091d217c24 */ /* 0x002fc6000f8e0200 */
[----:B------:R2:W5:Y:S01]  /*10770*/  LD.E.128 R64, desc[UR36][R46.64] ;  /* 0x000000242e407980 */ /* 0x000562000c101d00 */
[----:B------:R-:W-:Y:S01]  /*10780*/  SHF.R.S32.HI R0, RZ, 0x1f, R31 ;  /* 0x0000001fff007819 */ /* 0x000fe2000001141f */
[----:B------:R-:W-:Y:S01]  /*10790*/  @!PT LDS RZ, [RZ] ;  /* 0x00000000fffff984 */ /* 0x000fe20000000800 */
[----:B------:R-:W-:Y:S01]  /*107a0*/  @!PT LDS RZ, [RZ] ;  /* 0x00000000fffff984 */ /* 0x000fe20000000800 */
[----:B------:R-:W-:Y:S01]  /*107b0*/  @!PT LDS RZ, [RZ] ;  /* 0x00000000fffff984 */ /* 0x000fe20000000800 */
[----:B------:R-:W-:Y:S01]  /*107c0*/  @!PT LDS RZ, [RZ] ;  /* 0x00000000fffff984 */ /* 0x000fe20000000800 */
[----:B------:R0:W-:Y:S06]  /*107d0*/  MEMBAR.ALL.CTA ;  /* 0x0000000000007992 */ /* 0x0001ec0000008000 */
[----:B0-----:R-:W0:Y:S01]  /*107e0*/  FENCE.VIEW.ASYNC.S ;  /* 0x00000000000073c6 */ /* 0x001e220000000000 */
[----:B------:R-:W-:-:S04]  /*107f0*/  IMAD.WIDE.U32 R20, R29, UR8, R20 ;  /* 0x000000081d147c25 */ /* 0x000fc8000f8e0014 */
[----:B------:R-:W-:Y:S02]  /*10800*/  IMAD.IADD R21, R21, 0x1, R33 ;  /* 0x0000000115157824 */ /* 0x000fe400078e0221 */
[----:B------:R-:W-:Y:S02]  /*10810*/  IMAD R2, R0, UR6, RZ ;  /* 0x0000000600027c24 */ /* 0x000fe4000f8e02ff */
[----:B----4-:R-:W-:Y:S02]  /*10820*/  VIADD R34, R196, UR42 ;  /* 0x0000002ac4227c36 */ /* 0x010fe40008000000 */
[C---:B------:R-:W-:Y:S02]  /*10830*/  IMAD R29, R31.reuse, UR7, R2 ;  /* 0x000000071f1d7c24 */ /* 0x040fe4000f8e0202 */
[----:B------:R-:W-:Y:S01]  /*10840*/  IMAD.WIDE.U32 R20, R31, UR6, R20 ;  /* 0x000000061f147c25 */ /* 0x000fe2000f8e0014 */
[----:B------:R-:W-:Y:S01]  /*10850*/  ISETP.GE.AND P2, PT, R34, R3, PT ;  /* 0x000000032200720c */ /* 0x000fe20003f46270 */
[----:B------:R-:W-:-:S02]  /*10860*/  ULDC.64 UR6, c[0x0][0xa80] ;  /* 0x0002a00000067ab9 */ /* 0x000fc40000000a00 */
[----:B------:R-:W-:Y:S01]  /*10870*/  VIADD R17, R17, 0x30820 ;  /* 0x0003082011117836 */ /* 0x000fe20000000000 */
[----:B------:R-:W-:Y:S01]  /*10880*/  LEA R2, P3, R20, UR6, 0x1 ;  /* 0x0000000614027c11 */ /* 0x000fe2000f8608ff */
[----:B------:R-:W-:Y:S02]  /*10890*/  IMAD.IADD R21, R21, 0x1, R29 ;  /* 0x0000000115157824 */ /* 0x000fe400078e021d */
[----:B------:R-:W-:Y:S01]  /*108a0*/  VIADD R0, R34, 0x20 ;  /* 0x0000002022007836 */ /* 0x000fe20000000000 */
[----:B------:R-:W-:Y:S02]  /*108b0*/  PRMT R17, RZ, 0x654, R17 ;  /* 0x00000654ff117816 */ /* 0x000fe40000000011 */
[----:B------:R-:W-:Y:S02]  /*108c0*/  LEA.HI.X R32, R20, UR7, R21, 0x1, P3 ;  /* 0x0000000714207c11 */ /* 0x000fe400098f0c15 */
[-C--:B------:R-:W-:Y:S01]  /*108d0*/  ISETP.GE.AND P1, PT, R0, R3.reuse, PT ;  /* 0x000000030000720c */ /* 0x080fe20003f26270 */
[----:B------:R-:W-:Y:S01]  /*108e0*/  VIADD R0, R34, 0x40 ;  /* 0x0000004022007836 */ /* 0x000fe20000000000 */
[----:B0-----:R0:W-:Y:S01]  /*108f0*/  SYNCS.ARRIVE.TRANS64.RED.A1T0 RZ, [R17+URZ], RZ ;  /* 0x000000ff11ff79a7 */ /* 0x0011e2000810043f */
[----:B------:R2:W1:Y:S01]  /*10900*/  SHFL.IDX PT, R31, R2, RZ, 0x181f ;  /* 0x00181fff021f7589 */ /* 0x00046200000e0000 */
[----:B------:R-:W-:Y:S02]  /*10910*/  BSSY B1, `(.L_x_4346) ;  /* 0x0000011000017945 */ /* 0x000fe40003800000 */
[----:B------:R-:W-:Y:S01]  /*10920*/  ISETP.GE.AND P0, PT, R0, R3, PT ;  /* 0x000000030000720c */ /* 0x000fe20003f06270 */
[----:B0-----:R2:W0:Y:S01]  /*10930*/  SHFL.IDX PT, R17, R32, RZ, 0x181f ;  /* 0x00181fff20117589 */ /* 0x00142200000e0000 */
[----:B------:R-:W-:Y:S11]  /*10940*/  @P2 BRA `(.L_x_4347) ;  /* 0x0000000000342947 */ /* 0x000ff60003800000 */
[----:B------:R-:W-:Y:S02]  /*10950*/  ULDC UR5, c[0x0][0xac8] ;  /* 0x0002b20000057ab9 */ /* 0x000fe40000000800 */
[----:B------:R-:W-:Y:S02]  /*10960*/  ISETP.GE.AND P4, PT, R22, UR5, PT ;  /* 0x0000000516007c0c */ /* 0x000fe4000bf86270 */
[----:B------:R-:W-:Y:S02]  /*10970*/  ISETP.GE.AND P3, PT, R23, UR5, PT ;  /* 0x0000000517007c0c */ /* 0x000fe4000bf66270 */
[----:B------:R-:W-:-:S09]  /*10980*/  ISETP.GE.AND P2, PT, R192, UR5, PT ;  /* 0x00000005c0007c0c */ /* 0x000fd2000bf46270 */
[CC--:B-1----:R-:W-:Y:S02]  /*10990*/  @!P4 LEA R20, P6, R22.reuse, R31.reuse, 0x1 ;  /* 0x0000001f1614c211 */ /* 0x0c2fe400078c08ff */
[C---:B------:R-:W-:Y:S02]  /*109a0*/  @!P3 LEA R28, P5, R23.reuse, R31, 0x1 ;  /* 0x0000001f171cb211 */ /* 0x040fe400078a08ff */
[----:B0-----:R-:W-:Y:S02]  /*109b0*/  @!P4 LEA.HI.X R21, R22, R17, R206, 0x1, P6 ;  /* 0x000000111615c211 */ /* 0x001fe400030f0cce */
[C---:B------:R-:W-:Y:S02]  /*109c0*/  @!P2 LEA R30, P6, R192.reuse, R31, 0x1 ;  /* 0x0000001fc01ea211 */ /* 0x040fe400078c08ff */
[-C--:B------:R-:W-:Y:S01]  /*109d0*/  @!P3 LEA.HI.X R29, R23, R17.reuse, R205, 0x1, P5 ;  /* 0x00000011171db211 */ /* 0x080fe200028f0ccd */
[----:B-----5:R3:W-:Y:S01]  /*109e0*/  @!P4 ST.E.128 desc[UR36][R20.64], R48 ;  /* 0x000000301400c985 */ /* 0x0207e2000c101d24 */
[----:B------:R-:W-:-:S03]  /*109f0*/  @!P2 LEA.HI.X R31, R192, R17, R204, 0x1, P6 ;  /* 0x00000011c01fa211 */ /* 0x000fc600030f0ccc */
[----:B------:R3:W-:Y:S04]  /*10a00*/  @!P3 ST.E.128 desc[UR36][R28.64], R68 ;  /* 0x000000441c00b985 */ /* 0x0007e8000c101d24 */
[----:B------:R3:W-:Y:S02]  /*10a10*/  @!P2 ST.E.128 desc[UR36][R30.64], R80 ;  /* 0x000000501e00a985 */ /* 0x0007e4000c101d24 */
.L_x_4347:
[----:B------:R-:W-:Y:S05]  /*10a20*/  BSYNC B1 ;  /* 0x0000000000017941 */ /* 0x000fea0003800000 */
.L_x_4346:
[----:B0-----:R0:W4:Y:S01]  /*10a30*/  SHFL.IDX PT, R17, R32, 0x1, 0x181f ;  /* 0x00381f0020117f89 */ /* 0x00112200000e0000 */
        /* <DEDUP_REMOVED lines=13> */
[----:B-----5:R3:W-:Y:S04]  /*10b10*/  @!P4 ST.E.128 desc[UR36][R20.64], R12 ;  /* 0x0000000c1400c985 */ /* 0x0207e8000c101d24 */
[----:B------:R3:W-:Y:S04]  /*10b20*/  @!P5 ST.E.128 desc[UR36][R28.64], R60 ;  /* 0x0000003c1c00d985 */ /* 0x0007e8000c101d24 */
[----:B------:R3:W-:Y:S02]  /*10b30*/  @!P6 ST.E.128 desc[UR36][R30.64], R76 ;  /* 0x0000004c1e00e985 */ /* 0x0007e4000c101d24 */
.L_x_4349:
[----:B------:R-:W-:Y:S05]  /*10b40*/  BSYNC B1 ;  /* 0x0000000000017941 */ /* 0x000fea0003800000 */
.L_x_4348:
        /* <DEDUP_REMOVED lines=17> */
.L_x_4351:
[----:B------:R-:W-:Y:S05]  /*10c60*/  BSYNC B1 ;  /* 0x0000000000017941 */ /* 0x000fea0003800000 */
.L_x_4350:
[----:B------:R-:W-:Y:S01]  /*10c70*/  VIADD R0, R34, 0x60 ;  /* 0x0000006022007836 */ /* 0x000fe20000000000 */
[----:B0----5:R0:W0:Y:S04]  /*10c80*/  SHFL.IDX PT, R11, R32, 0x3, 0x181f ;  /* 0x00781f00200b7f89 */ /* 0x02102800000e0000 */
[----:B------:R-:W-:Y:S01]  /*10c90*/  ISETP.GE.AND P0, PT, R0, R3, PT ;  /* 0x000000030000720c */ /* 0x000fe20003f06270 */
[----:B------:R0:W0:-:S12]  /*10ca0*/  SHFL.IDX PT, R13, R2, 0x3, 0x181f ;  /* 0x00781f00020d7f89 */ /* 0x00001800000e0000 */
[----:B------:R-:W-:Y:S05]  /*10cb0*/  @P0 BRA `(.L_x_4352) ;  /* 0x0000000800e80947 */ /* 0x000fea0003800000 */
[----:B------:R-:W-:Y:S02]  /*10cc0*/  ULDC UR5, c[0x0][0xac8] ;  /* 0x0002b20000057ab9 */ /* 0x000fe40000000800 */
[----:B------:R-:W-:Y:S02]  /*10cd0*/  ISETP.GE.AND P2, PT, R22, UR5, PT ;  /* 0x0000000516007c0c */ /* 0x000fe4000bf46270 */
[----:B------:R-:W-:-:S11]  /*10ce0*/  ISETP.GE.AND P3, PT, R23, UR5, PT ;  /* 0x0000000517007c0c */ /* 0x000fd6000bf66270 */
[CC--:B0-2-4-:R-:W-:Y:S02]  /*10cf0*/  @!P2 LEA R2, P0, R22.reuse, R13.reuse, 0x1 ;  /* 0x0000000d1602a211 */ /* 0x0d5fe400078008ff */
[C---:B------:R-:W-:Y:S02]  /*10d00*/  @!P3 LEA R8, P1, R23.reuse, R13, 0x1 ;  /* 0x0000000d1708b211 */ /* 0x040fe400078208ff */
[-C--:B------:R-:W-:Y:S02]  /*10d10*/  @!P2 LEA.HI.X R3, R22, R11.reuse, R206, 0x1, P0 ;  /* 0x0000000b1603a211 */ /* 0x080fe400000f0cce */
        /* <DEDUP_REMOVED lines=9> */
.L_x_4345:
        /* <DEDUP_REMOVED lines=54> */
.L_x_4354:
[----:B------:R-:W-:Y:S05]  /*11110*/  BSYNC B1 ;  /* 0x0000000000017941 */ /* 0x000fea0003800000 */
.L_x_4353:
[----:B------:R-:W-:Y:S01]  /*11120*/  R2UR UR13, R194 ;  /* 0x00000000c20d72ca */ /* 0x000fe200000e0000 */
[----:B------:R-:W-:Y:S01]  /*11130*/  ULDC.64 UR10, c[0x0][0xae8] ;  /* 0x0002ba00000a7ab9 */ /* 0x000fe20000000a00 */
[----:B------:R-:W-:Y:S01]  /*11140*/  R2UR UR12, R195 ;  /* 0x00000000c30c72ca */ /* 0x000fe200000e0000 */
[----:B------:R-:W-:Y:S01]  /*11150*/  UIMAD UR5, UR8, UR10, URZ ;  /* 0x0000000a080572a4 */ /* 0x000fe2000f8e023f */
[----:B------:R-:W-:Y:S01]  /*11160*/  VIADD R6, R6, UR42 ;  /* 0x0000002a06067c36 */ /* 0x000fe20008000000 */
[----:B------:R-:W-:Y:S03]  /*11170*/  BSSY B1, `(.L_x_4355) ;  /* 0x0000038000017945 */ /* 0x000fe60003800000 */
[----:B0-----:R-:W-:-:S04]  /*11180*/  @P1 IMAD.HI.U32 R0, R6, R9, RZ ;  /* 0x0000000906001227 */ /* 0x001fc800078e00ff */
[----:B--2---:R-:W-:Y:S01]  /*11190*/  IMAD.MOV.U32 R5, RZ, RZ, R6 ;  /* 0x000000ffff057224 */ /* 0x004fe200078e0006 */
        /* <DEDUP_REMOVED lines=43> */
[----:B------:R-:W-:-:S09]  /*11450*/  ISETP.GE.AND P2, PT, R192, UR5, PT ;  /* 0x00000005c0007c0c */ /* 0x000fd2000bf46270 */
[CC--:B-1----:R-:W-:Y:S02]  /*11460*/  @!P4 LEA R10, P6, R22.reuse, R7.reuse, 0x1 ;  /* 0x00000007160ac211 */ /* 0x0c2fe400078c08ff */
[C---:B------:R-:W-:Y:S02]  /*11470*/  @!P3 LEA R12, P5, R23.reuse, R7, 0x1 ;  /* 0x00000007170cb211 */ /* 0x040fe400078a08ff */
[----:B--2---:R-:W-:Y:S02]  /*11480*/  @!P4 LEA.HI.X R11, R22, R3, R206, 0x1, P6 ;  /* 0x00000003160bc211 */ /* 0x004fe400030f0cce */
[C---:B------:R-:W-:Y:S02]  /*11490*/  @!P2 LEA R2, P6, R192.reuse, R7, 0x1 ;  /* 0x00000007c002a211 */ /* 0x040fe400078c08ff */
[-C--:B------:R-:W-:Y:S01]  /*114a0*/  @!P3 LEA.HI.X R13, R23, R3.reuse, R205, 0x1, P5 ;  /* 0x00000003170db211 */ /* 0x080fe200028f0ccd */
[----:B------:R3:W-:Y:S01]  /*114b0*/  @!P4 ST.E.128 desc[UR36][R10.64], RZ ;  /* 0x000000ff0a00c985 */ /* 0x0007e2000c101d24 */
[----:B------:R-:W-:-:S03]  /*114c0*/  @!P2 LEA.HI.X R3, R192, R3, R204, 0x1, P6 ;  /* 0x00000003c003a211 */ /* 0x000fc600030f0ccc */
[----:B------:R3:W-:Y:S04]  /*114d0*/  @!P3 ST.E.128 desc[UR36][R12.64], RZ ;  /* 0x000000ff0c00b985 */ /* 0x0007e8000c101d24 */
[----:B------:R3:W-:Y:S02]  /*114e0*/  @!P2 ST.E.128 desc[UR36][R2.64], RZ ;  /* 0x000000ff0200a985 */ /* 0x0007e4000c101d24 */
.L_x_4356:
[----:B------:R-:W-:Y:S05]  /*114f0*/  BSYNC B1 ;  /* 0x0000000000017941 */ /* 0x000fea0003800000 */
.L_x_4355:
[----:B--23--:R2:W3:Y:S01]  /*11500*/  SHFL.IDX PT, R3, R5, 0x1, 0x181f ;  /* 0x00381f0005037f89 */ /* 0x00c4e200000e0000 */
[----:B------:R-:W-:Y:S03]  /*11510*/  BSSY B1, `(.L_x_4357) ;  /* 0x0000010000017945 */ /* 0x000fe60003800000 */
[----:B-1----:R2:W1:Y:S01]  /*11520*/  SHFL.IDX PT, R7, R4, 0x1, 0x181f ;  /* 0x00381f0004077f89 */ /* 0x00246200000e0000 */
        /* <DEDUP_REMOVED lines=8> */
[-C--:B---3--:R-:W-:Y:S02]  /*115b0*/  @!P4 LEA.HI.X R11, R22, R3.reuse, R206, 0x1, P1 ;  /* 0x00000003160bc211 */ /* 0x088fe400008f0cce */
[-C--:B------:R-:W-:Y:S02]  /*115c0*/  @!P5 LEA.HI.X R13, R23, R3.reuse, R205, 0x1, P2 ;  /* 0x00000003170dd211 */ /* 0x080fe400010f0ccd */
[----:B------:R-:W-:Y:S01]  /*115d0*/  @!P6 LEA.HI.X R3, R192, R3, R204, 0x1, P3 ;  /* 0x00000003c003e211 */ /* 0x000fe200018f0ccc */
[----:B------:R4:W-:Y:S04]  /*115e0*/  @!P4 ST.E.128 desc[UR36][R10.64], RZ ;  /* 0x000000ff0a00c985 */ /* 0x0009e8000c101d24 */
[----:B------:R4:W-:Y:S04]  /*115f0*/  @!P5 ST.E.128 desc[UR36][R12.64], RZ ;  /* 0x000000ff0c00d985 */ /* 0x0009e8000c101d24 */
[----:B------:R4:W-:Y:S02]  /*11600*/  @!P6 ST.E.128 desc[UR36][R2.64], RZ ;  /* 0x000000ff0200e985 */ /* 0x0009e4000c101d24 */
.L_x_4358:
[----:B------:R-:W-:Y:S05]  /*11610*/  BSYNC B1 ;  /* 0x0000000000017941 */ /* 0x000fea0003800000 */
.L_x_4357:
[----:B---34-:R3:W4:Y:S01]  /*11620*/  SHFL.IDX PT, R3, R5, 0x2, 0x181f ;  /* 0x00581f0005037f89 */ /* 0x01872200000e0000 */
        /* <DEDUP_REMOVED lines=16> */
.L_x_4360:
[----:B------:R-:W-:Y:S05]  /*11730*/  BSYNC B1 ;  /* 0x0000000000017941 */ /* 0x000fea0003800000 */
.L_x_4359:
        /* <DEDUP_REMOVED lines=18> */
.L_x_4352:
[----:B------:R-:W-:Y:S05]  /*11860*/  BSYNC B0 ;  /* 0x0000000000007941 */ /* 0x000fea0003800000 */
.L_x_4344:
[----:B------:R-:W-:Y:S02]  /*11870*/  ULDC UR5, c[0x0][0xc38] ;  /* 0x00030e0000057ab9 */ /* 0x000fe40000000800 */
[----:B------:R-:W-:-:S06]  /*11880*/  UISETP.GE.AND UP0, UPT, UR4, UR5, UPT ;  /* 0x000000050400728c */ /* 0x000fcc000bf06270 */
[----:B------:R-:W-:-:S13]  /*11890*/  PLOP3.LUT P0, PT, PT, PT, UP0, 0x80, 0x0 ;  /* 0x000000000000781c */ /* 0x000fda0003f0f008 */
[----:B------:R-:W-:Y:S05]  /*118a0*/  @!P0 BRA `(.L_x_4361) ;  /* 0xfffffef400188947 */ /* 0x000fea000383ffff */
[----:B------:R-:W-:Y:S05]  /*118b0*/  EXIT ;  /* 0x000000000000794d */ /* 0x000fea0003800000 */
.L_x_4255:
        /* <DEDUP_REMOVED lines=16> */
[----:B------:R-:W-:Y:S01]  /*119c0*/  IMAD.SHL.U32 R37, R3, 0x8, RZ ;  /* 0x0000000803257824 */ /* 0x000fe200078e00ff */
[----:B------:R-:W-:Y:S01]  /*119d0*/  ULDC UR9, c[0x0][0x2b8] ;  /* 0x0000ae0000097ab9 */ /* 0x000fe20000000800 */
[----:B------:R-:W-:Y:S01]  /*119e0*/  LOP3.LUT R16, R16, 0xfffffffd, RZ, 0xc0, !PT ;  /* 0xfffffffd10107812 */ /* 0x000fe200078ec0ff */
[----:B------:R-:W0:Y:S01]  /*119f0*/  S2UR UR8, SR_CgaCtaId ;  /* 0x00000000000879c3 */ /* 0x000e220000008800 */
[----:B------:R-:W-:Y:S01]  /*11a00*/  ULDC.64 UR4, c[0x0][0x418] ;  /* 0x0001060000047ab9 */ /* 0x000fe20000000a00 */
[C---:B------:R-:W-:Y:S01]  /*11a10*/  LOP3.LUT R0, R37.reuse, 0x1f8, RZ, 0xc0, !PT ;  /* 0x000001f825007812 */ /* 0x040fe200078ec0ff */
[----:B------:R-:W-:Y:S01]  /*11a20*/  UISETP.NE.U32.AND UP0, UPT, UR4, URZ, UPT ;  /* 0x0000003f0400728c */ /* 0x000fe2000bf05070 */
[----:B------:R1:W-:Y:S01]  /*11a30*/  STL [R1], RZ ;  /* 0x000000ff01007387 */ /* 0x0003e20000100800 */
[----:B------:R-:W-:Y:S01]  /*11a40*/  ULDC UR40, c[0x0][0x288] ;  /* 0x0000a20000287ab9 */ /* 0x000fe20000000800 */
[----:B------:R-:W-:Y:S01]  /*11a50*/  LOP3.LUT R0, R0, 0x38, R3, 0x78, !PT ;  /* 0x0000003800007812 */ /* 0x000fe200078e7803 */
[----:B------:R-:W-:Y:S01]  /*11a60*/  UISETP.NE.AND.EX UP0, UPT, UR5, URZ, UPT, UP0 ;  /* 0x0000003f0500728c */ /* 0x000fe2000bf05300 */
[----:B------:R-:W-:Y:S01]  /*11a70*/  IMAD.U32 R34, RZ, RZ, UR10 ;  /* 0x0000000aff227e24 */ /* 0x000fe2000f8e00ff */
[----:B------:R-:W-:Y:S01]  /*11a80*/  ULDC UR4, c[0x0][0x424] ;  /* 0x0001090000047ab9 */ /* 0x000fe20000000800 */
[----:B------:R-:W-:Y:S01]  /*11a90*/  LOP3.LUT R30, R0, 0x200, R37, 0xf8, !PT ;  /* 0x00000200001e7812 */ /* 0x000fe200078ef825 */
[----:B------:R-:W-:Y:S01]  /*11aa0*/  USEL UR4, UR4, 0x1, UP0 ;  /* 0x0000000104047887 */ /* 0x000fe20008000000 */
[----:B------:R-:W-:Y:S01]  /*11ab0*/  LOP3.LUT R37, R37, 0x38, RZ, 0xc0, !PT ;  /* 0x0000003825257812 */ /* 0x000fe200078ec0ff */
[----:B------:R-:W-:Y:S01]  /*11ac0*/  UMOV UR5, 0x400 ;  /* 0x0000040000057882 */ /* 0x000fe20000000000 */
[----:B------:R-:W-:Y:S01]  /*11ad0*/  ULDC UR39, c[0x0][0x448] ;  /* 0x0001120000277ab9 */ /* 0x000fe20000000800 */
[----:B------:R-:W-:Y:S01]  /*11ae0*/  IMAD.MOV.U32 R26, RZ, RZ, 0x1 ;  /* 0x00000001ff1a7424 */ /* 0x000fe200078e00ff */
[C---:B------:R-:W-:Y:S01]  /*11af0*/  LOP3.LUT R0, R37.reuse, 0x40, RZ, 0xfc, !PT ;  /* 0x0000004025007812 */ /* 0x040fe200078efcff */
[----:B------:R-:W-:Y:S01]  /*11b00*/  IMAD.MOV.U32 R23, RZ, RZ, RZ ;  /* 0x000000ffff177224 */ /* 0x000fe200078e00ff */
[----:B------:R-:W-:Y:S01]  /*11b10*/  LOP3.LUT R2, R37, 0x80, RZ, 0xfc, !PT ;  /* 0x0000008025027812 */ /* 0x000fe200078efcff */
[----:B------:R-:W-:Y:S01]  /*11b20*/  UIMAD UR39, UR39, UR40, URZ ;  /* 0x00000028272772a4 */ /* 0x000fe2000f8e023f */
[----:B------:R-:W-:Y:S01]  /*11b30*/  ISETP.GE.AND P1, PT, R0, UR9, PT ;  /* 0x0000000900007c0c */ /* 0x000fe2000bf26270 */
[----:B------:R-:W-:Y:S01]  /*11b40*/  ULDC UR47, c[0x0][0xc] ;  /* 0x00000300002f7ab9 */ /* 0x000fe20000000800 */
[----:B0-----:R-:W-:-:S06]  /*11b50*/  ULEA UR8, UR8, UR5, 0x18 ;  /* 0x0000000508087291 */ /* 0x001fcc000f8ec03f */
[----:B------:R-:W-:-:S04]  /*11b60*/  IMAD.U32 R17, RZ, RZ, UR8 ;  /* 0x00000008ff117e24 */ /* 0x000fc8000f8e00ff */
[----:B------:R-:W-:Y:S01]  /*11b70*/  IMAD R31, R30, 0x2, R17 ;  /* 0x000000021e1f7824 */ /* 0x000fe200078e0211 */
[----:B--2---:R-:W-:Y:S02]  /*11b80*/  R2UR UR6, R4 ;  /* 0x00000000040672ca */ /* 0x004fe400000e0000 */
[C---:B------:R-:W-:Y:S01]  /*11b90*/  LOP3.LUT R4, R3.reuse, 0x7f, RZ, 0xc0, !PT ;  /* 0x0000007f03047812 */ /* 0x040fe200078ec0ff */
[----:B------:R-:W-:-:S03]  /*11ba0*/  IMAD.SHL.U32 R3, R3, 0x10, RZ ;  /* 0x0000001003037824 */ /* 0x000fc600078e00ff */
[----:B------:R-:W-:-:S07]  /*11bb0*/  SHF.R.U32.HI R36, RZ, 0x3, R4 ;  /* 0x00000003ff247819 */ /* 0x000fce0000011604 */
[----:B------:R-:W-:-:S03]  /*11bc0*/  ULOP3.LUT UR48, UR6, 0x2, URZ, 0xfc, !UPT ;  /* 0x0000000206307892 */ /* 0x000fc6000f8efc3f */
[----:B------:R-:W-:Y:S02]  /*11bd0*/  ULDC.64 UR6, c[0x0][0x2f0] ;  /* 0x0000bc0000067ab9 */ /* 0x000fe40000000a00 */
[----:B------:R-:W-:Y:S01]  /*11be0*/  ISETP.GE.AND P0, PT, R0, UR7, PT ;  /* 0x0000000700007c0c */ /* 0x000fe2000bf06270 */
[----:B------:R-:W-:Y:S01]  /*11bf0*/  UIMAD UR38, UR4, UR6, URZ ;  /* 0x00000006042672a4 */ /* 0x000fe2000f8e023f */
[----:B------:R-:W-:-:S03]  /*11c00*/  ISETP.GE.AND P2, PT, R2, UR7, PT ;  /* 0x0000000702007c0c */ /* 0x000fc6000bf46270 */
[----:B------:R-:W-:Y:S02]  /*11c10*/  UIADD3 UR4, UR38, 0x5f, URZ ;  /* 0x0000005f26047890 */ /* 0x000fe4000fffe03f */
[----:B------:R-:W-:Y:S02]  /*11c20*/  UIADD3 UR49, UR38, 0x1, -UR40 ;  /* 0x0000000126317890 */ /* 0x000fe4000fffe828 */
[----:B------:R-:W-:Y:S02]  /*11c30*/  UIMAD.WIDE UR4, UR4, 0x2aaaaaab, URZ ;  /* 0x2aaaaaab040478a5 */ /* 0x000fe4000f8e023f */
[----:B------:R-:W-:Y:S02]  /*11c40*/  UIADD3 UR40, UR38, -UR40, URZ ;  /* 0x8000002826287290 */ /* 0x000fe4000fffe03f */
[----:B------:R-:W-:Y:S01]  /*11c50*/  @P0 LOP3.LUT R16, R16, 0x2, RZ, 0xfc, !PT ;  /* 0x0000000210100812 */ /* 0x000fe200078efcff */
[----:B------:R-:W-:Y:S01]  /*11c60*/  USHF.R.U32.HI UR41, URZ, 0x1f, UR5 ;  /* 0x0000001f3f297899 */ /* 0x000fe20008011605 */
[----:B------:R-:W-:-:S02]  /*11c70*/  ISETP.GE.AND P0, PT, R0, UR7, PT ;  /* 0x0000000700007c0c */ /* 0x000fc4000bf06270 */
[----:B------:R-:W-:Y:S01]  /*11c80*/  LOP3.LUT R16, R16, 0xfffffbff, RZ, 0xc0, !PT ;  /* 0xfffffbff10107812 */ /* 0x000fe200078ec0ff */
[----:B------:R-:W-:Y:S01]  /*11c90*/  ULEA.HI.SX32 UR41, UR5, UR41, 0x1c ;  /* 0x0000002905297291 */ /* 0x000fe2000f8fe23f */
[----:B------:R-:W-:Y:S02]  /*11ca0*/  LOP3.LUT R0, R36, 0x70, R3, 0xf8, !PT ;  /* 0x0000007024007812 */ /* 0x000fe400078ef803 */
        /* <DEDUP_REMOVED lines=20> */
.L_x_4417:
        /* <DEDUP_REMOVED lines=22> */
.L_x_4363:
[----:B------:R-:W-:Y:S01]  /*11f50*/  ULDC UR8, c[0x0][0xc54] ;  /* 0x0003150000087ab9 */ /* 0x000fe20000000800 */
[----:B------:R-:W-:Y:S01]  /*11f60*/  UMOV UR6, UR7 ;  /* 0x0000000700067c82 */ /* 0x000fe20008000000 */
[----:B------:R-:W-:-:S11]  /*11f70*/  UISETP.NE.AND UP0, UPT, UR8, 0x1, UPT ;  /* 0x000000010800788c */ /* 0x000fd6000bf05270 */
[----:B------:R-:W-:Y:S02]  /*11f80*/  @UP0 ULDC.64 UR10, c[0x0][0xc58] ;  /* 0x00031600000a0ab9 */ /* 0x000fe40000000a00 */
[----:B------:R-:W-:-:S04]  /*11f90*/  UIMAD.WIDE.U32 UR4, UR7, UR10, URZ ;  /* 0x0000000a070472a5 */ /* 0x000fc8000f8e003f */
[----:B------:R-:W-:-:S04]  /*11fa0*/  @UP0 USHF.R.U32.HI UR6, URZ, UR11, UR5 ;  /* 0x0000000b3f060299 */ /* 0x000fc80008011605 */
[----:B------:R-:W-:-:S12]  /*11fb0*/  UIMAD UR4, UR6, UR8, URZ ;  /* 0x00000008060472a4 */ /* 0x000fd8000f8e023f */
.L_x_4364:
        /* <DEDUP_REMOVED lines=48> */
.L_x_4366:
[----:B------:R-:W-:-:S11]  /*122c0*/  UISETP.NE.AND UP1, UPT, UR5, 0x1, UPT ;  /* 0x000000010500788c */ /* 0x000fd6000bf25270 */
[----:B------:R-:W-:Y:S02]  /*122d0*/  @UP1 ULDC.64 UR10, c[0x0][0x9e8] ;  /* 0x00027a00000a1ab9 */ /* 0x000fe40000000a00 */
[----:B------:R-:W-:-:S04]  /*122e0*/  UIMAD.WIDE.U32 UR6, UR8, UR10, URZ ;  /* 0x0000000a080672a5 */ /* 0x000fc8000f8e003f */
[----:B------:R-:W-:-:S12]  /*122f0*/  @UP1 USHF.R.U32.HI UR8, URZ, UR11, UR7 ;  /* 0x0000000b3f081299 */ /* 0x000fd80008011607 */
.L_x_4367:
[----:B------:R-:W-:-:S04]  /*12300*/  UIMAD UR8, UR8, UR5, UR5 ;  /* 0x00000005080872a4 */ /* 0x000fc8000f8e0205 */
[----:B------:R-:W-:-:S04]  /*12310*/  UISETP.LT.AND UP1, UPT, UR4, UR8, UPT ;  /* 0x000000080400728c */ /* 0x000fc8000bf21270 */
[----:B------:R-:W-:-:S12]  /*12320*/  USEL UR4, UR4, UR8, UP1 ;  /* 0x0000000804047287 */ /* 0x000fd80008800000 */
.L_x_4365:
[----:B------:R-:W-:Y:S01]  /*12330*/  UISETP.NE.AND UP1, UPT, UR50, URZ, UPT ;  /* 0x0000003f3200728c */ /* 0x000fe2000bf25270 */
[----:B------:R-:W-:Y:S01]  /*12340*/  PLOP3.LUT P0, PT, PT, PT, UP0, 0x40, 0x0 ;  /* 0x000000000000781c */ /* 0x000fe20003f0e808 */
[----:B------:R-:W-:Y:S01]  /*12350*/  UIADD3 UR6, UR4, 0x5f, URZ ;  /* 0x0000005f04067890 */ /* 0x000fe2000fffe03f */
[----:B------:R-:W-:-:S03]  /*12360*/  UMOV UR10, UR44 ;  /* 0x0000002c000a7c82 */ /* 0x000fc60008000000 */
[----:B------:R-:W-:-:S04]  /*12370*/  UIMAD.WIDE UR6, UR6, 0x2aaaaaab, URZ ;  /* 0x2aaaaaab060678a5 */ /* 0x000fc8000f8e023f */
[----:B------:R-:W-:Y:S01]  /*12380*/  USHF.R.U32.HI UR4, URZ, 0x1f, UR7 ;  /* 0x0000001f3f047899 */ /* 0x000fe20008011607 */
[----:B------:R-:W-:Y:S02]  /*12390*/  @UP1 ULDC UR8, c[0x0][0x44c] ;  /* 0x0001130000081ab9 */ /* 0x000fe40000000800 */
[----:B------:R-:W-:Y:S01]  /*123a0*/  @UP1 ULDC UR6, c[0x0][0x450] ;  /* 0x0001140000061ab9 */ /* 0x000fe20000000800 */
[----:B------:R-:W-:Y:S02]  /*123b0*/  UIMAD.WIDE.U32 UR8, UR44, UR8, URZ ;  /* 0x000000082c0872a5 */ /* 0x000fe4000f8e003f */
[----:B------:R-:W-:Y:S02]  /*123c0*/  ULEA.HI.SX32 UR4, UR7, UR4, 0x1c ;  /* 0x0000000407047291 */ /* 0x000fe4000f8fe23f */
[----:B------:R-:W-:Y:S02]  /*123d0*/  @UP1 USHF.R.U32.HI UR10, URZ, UR6, UR9 ;  /* 0x000000063f0a1299 */ /* 0x000fe40008011609 */
[----:B------:R-:W-:-:S02]  /*123e0*/  UISETP.LT.AND UP1, UPT, UR41, UR4, UPT ;  /* 0x000000042900728c */ /* 0x000fc4000bf21270 */
[----:B------:R-:W-:Y:S01]  /*123f0*/  UIADD3 UR6, UR40, UR10, URZ ;  /* 0x0000000a28067290 */ /* 0x000fe2000fffe03f */
[----:B------:R-:W-:Y:S01]  /*12400*/  ULDC UR8, c[0x0][0x9dc] ;  /* 0x0002770000087ab9 */ /* 0x000fe20000000800 */
[----:B------:R-:W-:Y:S02]  /*12410*/  USEL UR45, UR41, UR4, UP1 ;  /* 0x00000004292d7287 */ /* 0x000fe40008800000 */
[----:B------:R-:W-:Y:S01]  /*12420*/  UIADD3 UR8, UR6, -UR8, URZ ;  /* 0x8000000806087290 */ /* 0x000fe2000fffe03f */
[----:B------:R-:W-:Y:S11]  /*12430*/  @P0 BRA `(.L_x_4368) ;  /* 0x0000000000480947 */ /* 0x000ff60003800000 */
[----:B------:R-:W-:Y:S02]  /*12440*/  UMOV UR4, UR6 ;  /* 0x0000000600047c82 */ /* 0x000fe40008000000 */
        /* <DEDUP_REMOVED lines=10> */
.L_x_4369:
[----:B------:R-:W-:-:S11]  /*124f0*/  UISETP.NE.AND UP0, UPT, UR5, 0x1, UPT ;  /* 0x000000010500788c */ /* 0x000fd6000bf05270 */
[----:B------:R-:W-:Y:S02]  /*12500*/  @UP0 ULDC.64 UR10, c[0x0][0x9e8] ;  /* 0x00027a00000a0ab9 */ /* 0x000fe40000000a00 */
[----:B------:R-:W-:-:S04]  /*12510*/  UIMAD.WIDE.U32 UR6, UR4, UR10, URZ ;  /* 0x0000000a040672a5 */ /* 0x000fc8000f8e003f */
[----:B------:R-:W-:-:S12]  /*12520*/  @UP0 USHF.R.U32.HI UR4, URZ, UR11, UR7 ;  /* 0x0000000b3f040299 */ /* 0x000fd80008011607 */
.L_x_4370:
[----:B------:R-:W-:-:S04]  /*12530*/  UIMAD UR4, UR4, UR5, URZ ;  /* 0x00000005040472a4 */ /* 0x000fc8000f8e023f */
[----:B------:R-:W-:-:S04]  /*12540*/  UISETP.LT.AND UP0, UPT, UR8, UR4, UPT ;  /* 0x000000040800728c */ /* 0x000fc8000bf01270 */
[----:B------:R-:W-:-:S12]  /*12550*/  USEL UR8, UR8, UR4, !UP0 ;  /* 0x0000000408087287 */ /* 0x000fd8000c000000 */
.L_x_4368:
[----:B------:R-:W-:Y:S01]  /*12560*/  UIMAD.WIDE UR4, UR8, 0x2aaaaaab, URZ ;  /* 0x2aaaaaab080478a5 */ /* 0x000fe2000f8e023f */
[----:B------:R-:W-:Y:S03]  /*12570*/  BSSY B7, `(.L_x_4371) ;  /* 0x0000341000077945 */ /* 0x000fe60003800000 */
[----:B------:R-:W-:-:S04]  /*12580*/  USHF.R.U32.HI UR4, URZ, 0x1f, UR5 ;  /* 0x0000001f3f047899 */ /* 0x000fc80008011605 */
[----:B------:R-:W-:-:S04]  /*12590*/  ULEA.HI.SX32 UR4, UR5, UR4, 0x1c ;  /* 0x0000000405047291 */ /* 0x000fc8000f8fe23f */
        /* <DEDUP_REMOVED lines=22> */
.L_x_4372:
[----:B------:R-:W-:Y:S01]  /*12700*/  VIADD R0, R17, 0x1e400 ;  /* 0x0001e40011007836 */ /* 0x000fe20000000000 */
[----:B------:R-:W-:Y:S04]  /*12710*/  BSSY B6, `(.L_x_4374) ;  /* 0x0000013000067945 */ /* 0x000fe80003800000 */
[----:B------:R-:W-:-:S13]  /*12720*/  LOP3.LUT P0, RZ, R0, 0x3ff, RZ, 0xc0, !PT ;  /* 0x000003ff00ff7812 */ /* 0x000fda000780c0ff */
[----:B------:R-:W-:Y:S05]  /*12730*/  @!P0 BRA `(.L_x_4375) ;  /* 0x0000000000408947 */ /* 0x000fea0003800000 */
[----:B------:R-:W-:Y:S01]  /*12740*/  MOV R2, 0x0 ;  /* 0x0000000000027802 */ /* 0x000fe20000000f00 */
[----:B------:R-:W-:Y:S01]  /*12750*/  ULDC.64 UR4, c[0x4][0x138] ;  /* 0x01004e0000047ab9 */ /* 0x000fe20000000a00 */
[----:B------:R-:W-:Y:S01]  /*12760*/  ULDC.64 UR6, c[0x4][0x140] ;  /* 0x0100500000067ab9 */ /* 0x000fe20000000a00 */
[----:B------:R-:W-:Y:S02]  /*12770*/  IMAD.U32 R4, RZ, RZ, UR4 ;  /* 0x00000004ff047e24 */ /* 0x000fe4000f8e00ff */
[----:B------:R-:W-:Y:S01]  /*12780*/  IMAD.U32 R5, RZ, RZ, UR5 ;  /* 0x00000005ff057e24 */ /* 0x000fe2000f8e00ff */
[----:B------:R-:W0:Y:S01]  /*12790*/  LDC.64 R2, c[0x4][R2] ;  /* 0x0100000002027b82 */ /* 0x000e220000000a00 */
[----:B------:R-:W-:Y:S01]  /*127a0*/  ULDC.64 UR4, c[0x4][0x70] ;  /* 0x01001c0000047ab9 */ /* 0x000fe20000000a00 */
[----:B------:R-:W-:Y:S02]  /*127b0*/  IMAD.U32 R6, RZ, RZ, UR6 ;  /* 0x00000006ff067e24 */ /* 0x000fe4000f8e00ff */
[----:B------:R-:W-:-:S02]  /*127c0*/  IMAD.U32 R7, RZ, RZ, UR7 ;  /* 0x00000007ff077e24 */ /* 0x000fc4000f8e00ff */
[----:B------:R-:W-:Y:S02]  /*127d0*/  IMAD.U32 R10, RZ, RZ, UR4 ;  /* 0x00000004ff0a7e24 */ /* 0x000fe4000f8e00ff */
[----:B------:R-:W-:Y:S02]  /*127e0*/  IMAD.U32 R11, RZ, RZ, UR5 ;  /* 0x00000005ff0b7e24 */ /* 0x000fe4000f8e00ff */
[----:B------:R-:W-:Y:S02]  /*127f0*/  IMAD.MOV.U32 R8, RZ, RZ, 0x70 ;  /* 0x00000070ff087424 */ /* 0x000fe400078e00ff */
[----:B------:R-:W-:Y:S02]  /*12800*/  IMAD.MOV.U32 R12, RZ, RZ, 0x1 ;  /* 0x00000001ff0c7424 */ /* 0x000fe400078e00ff */
[----:B------:R-:W-:-:S07]  /*12810*/  IMAD.MOV.U32 R13, RZ, RZ, RZ ;  /* 0x000000ffff0d7224 */ /* 0x000fce00078e00ff */
[----:B------:R-:W-:-:S07]  /*12820*/  LEPC R20, `(.L_x_4375) ;  /* 0x000000001014794e */ /* 0x000fce0000000000 */
[----:B0----5:R-:W-:Y:S05]  /*12830*/  CALL.ABS.NOINC R2 ;  /* 0x0000000002007343 */ /* 0x021fea0003c00000 */
.L_x_4375:
[----:B------:R-:W-:Y:S05]  /*12840*/  BSYNC B6 ;  /* 0x0000000000067941 */ /* 0x000fea0003800000 */
.L_x_4374:
        /* <DEDUP_REMOVED lines=19> */
[----:B-1---5:R-:W-:Y:S05]  /*12980*/  CALL.ABS.NOINC R2 ;  /* 0x0000000002007343 */ /* 0x022fea0003c00000 */
.L_x_4378:
[----:B------:R0:W1:Y:S01]  /*12990*/  LDC.64 R2, c[0x4][R18] ;  /* 0x0100000012027b82 */ /* 0x0000620000000a00 */
[----:B------:R-:W-:Y:S01]  /*129a0*/  ULDC.64 UR4, c[0x4][0x138] ;  /* 0x01004e0000047ab9 */ /* 0x000fe20000000a00 */
[----:B------:R-:W-:Y:S01]  /*129b0*/  ULDC.64 UR6, c[0x4][0x140] ;  /* 0x0100500000067ab9 */ /* 0x000fe20000000a00 */
[----:B------:R-:W-:Y:S02]  /*129c0*/  IMAD.U32 R4, RZ, RZ, UR4 ;  /* 0x00000004ff047e24 */ /* 0x000fe4000f8e00ff */
        /* <DEDUP_REMOVED lines=11> */
.L_x_4377:
[----:B------:R-:W-:Y:S05]  /*12a80*/  BSYNC B6 ;  /* 0x0000000000067941 */ /* 0x000fea0003800000 */
.L_x_4376:
        /* <DEDUP_REMOVED lines=9> */
[----:B------:R-:W-:Y:S01]  /*12b20*/  ULDC UR4, c[0x0][0xc48] ;  /* 0x0003120000047ab9 */ /* 0x000fe20000000800 */
[----:B------:R-:W-:-:S05]  /*12b30*/  IMAD.U32 R3, RZ, RZ, UR5 ;  /* 0x00000005ff037e24 */ /* 0x000fca000f8e00ff */
[----:B------:R1:W5:Y:S01]  /*12b40*/  @P0 LDG.E R29, desc[UR36][R2.64] ;  /* 0x00000024021d0981 */ /* 0x000362000c1e1900 */
[----:B------:R-:W-:Y:S01]  /*12b50*/  UMOV UR5, 0xffffffff ;  /* 0xffffffff00057882 */ /* 0x000fe20000000000 */
[----:B------:R-:W-:Y:S02]  /*12b60*/  IMAD.U32 R22, RZ, RZ, UR4 ;  /* 0x00000004ff167e24 */ /* 0x000fe4000f8e00ff */
[----:B------:R-:W-:Y:S05]  /*12b70*/  BRA.DIV UR5, `(.L_x_4379) ;  /* 0x0000003605ac7947 */ /* 0x000fea000b800000 */
.L_x_4433:
        /* <DEDUP_REMOVED lines=22> */
[----:B------:R-:W-:Y:S02]  /*12ce0*/  @!P0 IMAD R7, R29, R7, R2 ;  /* 0x000000071d078224 */ /* 0x000fe400078e0202 */
[----:B------:R-:W-:-:S04]  /*12cf0*/  @!P0 IMAD.MOV.U32 R2, RZ, RZ, R9 ;  /* 0x000000ffff028224 */ /* 0x000fc800078e0009 */
        /* <DEDUP_REMOVED lines=9> */
[----:B------:R-:W-:Y:S01]  /*12d90*/  LOP3.LUT R16, R16, 0xffffff7f, RZ, 0xc0, !PT ;  /* 0xffffff7f10107812 */ /* 0x000fe200078ec0ff */
[----:B------:R-:W-:Y:S02]  /*12da0*/  IMAD.U32 R24, RZ, RZ, UR4 ;  /* 0x00000004ff187e24 */ /* 0x000fe4000f8e00ff */
        /* <DEDUP_REMOVED lines=10> */
.L_x_4380:
        /* <DEDUP_REMOVED lines=25> */
.L_x_4434:
[----:B------:R-:W-:Y:S05]  /*12fe0*/  BSYNC B0 ;  /* 0x0000000000007941 */ /* 0x000fea0003800000 */
.L_x_4381:
        /* <DEDUP_REMOVED lines=13> */
[----:B------:R-:W-:Y:S02]  /*130c0*/  IMAD.MOV.U32 R7, RZ, RZ, -0x60 ;  /* 0xffffffa0ff077424 */ /* 0x000fe400078e00ff */
[----:B------:R-:W-:Y:S02]  /*130d0*/  IMAD.IADD R3, R3, 0x1, R5 ;  /* 0x0000000103037824 */ /* 0x000fe400078e0205 */
[----:B------:R-:W-:Y:S02]  /*130e0*/  IMAD R5, R28, UR4, RZ ;  /* 0x000000041c057c24 */ /* 0x000fe4000f8e02ff */
[----:B------:R-:W-:-:S04]  /*130f0*/  IMAD.WIDE.U32 R2, R22, UR4, R2 ;  /* 0x0000000416027c25 */ /* 0x000fc8000f8e0002 */
[----:B------:R-:W-:Y:S01]  /*13100*/  IMAD R5, R22, UR5, R5 ;  /* 0x0000000516057c24 */ /* 0x000fe2000f8e0205 */
[----:B------:R-:W-:Y:S01]  /*13110*/  ULDC.64 UR4, c[0x0][0x2e8] ;  /* 0x0000ba0000047ab9 */ /* 0x000fe20000000a00 */
[----:B------:R-:W-:Y:S01]  /*13120*/  IMAD R7, R24, R7, UR38 ;  /* 0x0000002618077e24 */ /* 0x000fe2000f8e0207 */
[C---:B------:R-:W-:Y:S01]  /*13130*/  LEA R4, P0, R2.reuse, UR4, 0x1 ;  /* 0x0000000402047c11 */ /* 0x040fe2000f8008ff */
[----:B------:R-:W-:Y:S01]  /*13140*/  IMAD.IADD R3, R3, 0x1, R5 ;  /* 0x0000000103037824 */ /* 0x000fe200078e0205 */
[----:B------:R-:W-:Y:S01]  /*13150*/  UMOV UR4, 0xffffffff ;  /* 0xffffffff00047882 */ /* 0x000fe20000000000 */
[----:B------:R-:W-:Y:S02]  /*13160*/  IMAD.IADD R7, R7, 0x1, -R36 ;  /* 0x0000000107077824 */ /* 0x000fe400078e0a24 */
[----:B------:R-:W-:Y:S01]  /*13170*/  IMAD R5, R23, 0x4800, R30 ;  /* 0x0000480017057824 */ /* 0x000fe200078e021e */
[----:B------:R-:W-:Y:S02]  /*13180*/  LEA.HI.X R6, R2, UR5, R3, 0x1, P0 ;  /* 0x0000000502067c11 */ /* 0x000fe400080f0c03 */
[----:B------:R-:W-:Y:S01]  /*13190*/  ISETP.GE.AND P0, PT, R7, 0x1, PT ;  /* 0x000000010700780c */ /* 0x000fe20003f06270 */
[----:B------:R-:W-:-:S12]  /*131a0*/  BRA.DIV UR4, `(.L_x_4383) ;  /* 0x0000003204607947 */ /* 0x000fd8000b800000 */
[----:B------:R-:W0:Y:S01]  /*131b0*/  SHFL.IDX PT, R14, R4, RZ, 0x181f ;  /* 0x00181fff040e7589 */ /* 0x000e2200000e0000 */
[----:B------:R-:W-:-:S03]  /*131c0*/  @P0 IMAD R9, R5, 0x2, R17 ;  /* 0x0000000205090824 */ /* 0x000fc600078e0211 */
        /* <DEDUP_REMOVED lines=47> */
[----:B------:R0:W1:Y:S01]  /*134c0*/  SHFL.IDX PT, R8, R6, 0x5, 0x181f ;  /* 0x00b81f0006087f89 */ /* 0x00006200000e0000 */
[----:B------:R-:W-:-:S03]  /*134d0*/  @P0 IMAD.MOV.U32 R3, RZ, RZ, R9 ;  /* 0x000000ffff030224 */ /* 0x000fc600078e0009 */
[----:B------:R0:W2:Y:S04]  /*134e0*/  SHFL.IDX PT, R14, R4, 0x5, 0x181f ;  /* 0x00b81f00040e7f89 */ /* 0x0000a800000e0000 */
[----:B------:R0:W-:Y:S04]  /*134f0*/  @P0 LDGSTS.E.BYPASS.LTC128B.128 [R21+0x20400], desc[UR36][R2.64], !P4 ;  /* 0x2040000002150fae */ /* 0x0001e8000e101d64 */
[----:B------:R0:W-:Y:S04]  /*13500*/  @P0 LDGSTS.E.BYPASS.LTC128B.128 [R21+0x23400], desc[UR36][R2.64+0x80], !P3 ;  /* 0x2340008002150fae */ /* 0x0001e8000d901d64 */
[----:B------:R0:W-:Y:S02]  /*13510*/  @P0 LDGSTS.E.BYPASS.LTC128B.128 [R21+0x26400], desc[UR36][R2.64+0x100], !P2 ;  /* 0x2640010002150fae */ /* 0x0001e4000d101d64 */
.L_x_4448:
        /* <DEDUP_REMOVED lines=12> */
.L_x_4384:
        /* <DEDUP_REMOVED lines=10> */
.L_x_4385:
[----:B------:R1:W-:Y:S02]  /*13680*/  SYNCS.ARRIVE.TRANS64.A1T0 RZ, [R0+URZ+0x30830], RZ ;  /* 0x030830ff00ff79a7 */ /* 0x0003e4000810003f */
[----:B------:R-:W-:Y:S05]  /*13690*/  WARPSYNC.ALL ;  /* 0x0000000000007948 */ /* 0x000fea0003800000 */
[----:B------:R-:W-:Y:S01]  /*136a0*/  BSSY B6, `(.L_x_4386) ;  /* 0x0000015000067945 */ /* 0x000fe20003800000 */
[----:B-1----:R-:W-:Y:S01]  /*136b0*/  VIADD R0, R17, 0x12400 ;  /* 0x0001240011007836 */ /* 0x002fe20000000000 */
[----:B------:R-:W-:Y:S04]  /*136c0*/  BAR.SYNC.DEFER_BLOCKING 0x8, 0x180 ;  /* 0x0206000000007b1d */ /* 0x000fe80000010000 */
[----:B------:R-:W-:-:S13]  /*136d0*/  LOP3.LUT P0, RZ, R0, 0x3ff, RZ, 0xc0, !PT ;  /* 0x000003ff00ff7812 */ /* 0x000fda000780c0ff */
[----:B------:R-:W-:Y:S05]  /*136e0*/  @!P0 BRA `(.L_x_4387) ;  /* 0x0000000000408947 */ /* 0x000fea0003800000 */
[----:B0-----:R-:W-:Y:S01]  /*136f0*/  MOV R2, 0x0 ;  /* 0x0000000000027802 */ /* 0x001fe20000000f00 */
[----:B------:R-:W-:Y:S01]  /*13700*/  ULDC.64 UR6, c[0x4][0x138] ;  /* 0x01004e0000067ab9 */ /* 0x000fe20000000a00 */
[----:B------:R-:W-:Y:S01]  /*13710*/  ULDC.64 UR8, c[0x4][0x140] ;  /* 0x0100500000087ab9 */ /* 0x000fe20000000a00 */
[----:B------:R-:W-:Y:S01]  /*13720*/  ULDC.64 UR4, c[0x4][0x88] ;  /* 0x0100220000047ab9 */ /* 0x000fe20000000a00 */
[----:B------:R-:W-:Y:S02]  /*13730*/  IMAD.U32 R4, RZ, RZ, UR6 ;  /* 0x00000006ff047e24 */ /* 0x000fe4000f8e00ff */
[----:B------:R-:W0:Y:S01]  /*13740*/  LDC.64 R2, c[0x4][R2] ;  /* 0x0100000002027b82 */ /* 0x000e220000000a00 */
[----:B------:R-:W-:Y:S02]  /*13750*/  IMAD.U32 R5, RZ, RZ, UR7 ;  /* 0x00000007ff057e24 */ /* 0x000fe4000f8e00ff */
        /* <DEDUP_REMOVED lines=8> */
[----:B0-----:R-:W-:Y:S05]  /*137e0*/  CALL.ABS.NOINC R2 ;  /* 0x0000000002007343 */ /* 0x001fea0003c00000 */
.L_x_4387:
[----:B------:R-:W-:Y:S05]  /*137f0*/  BSYNC B6 ;  /* 0x0000000000067941 */ /* 0x000fea0003800000 */
.L_x_4386:
        /* <DEDUP_REMOVED lines=9> */
[----:B------:R-:W-:Y:S02]  /*13890*/  LOP3.LUT P5, RZ, R16, 0x200, RZ, 0xc0, !PT ;  /* 0x0000020010ff7812 */ /* 0x000fe400078ac0ff */
[----:B------:R-:W-:-:S04]  /*138a0*/  UIMAD UR6, UR6, UR8, URZ ;  /* 0x00000008060672a4 */ /* 0x000fc8000f8e023f */
[----:B------:R-:W-:Y:S02]  /*138b0*/  UIMAD UR7, UR7, UR9, UR6 ;  /* 0x00000009070772a4 */ /* 0x000fe4000f8e0206 */
[----:B------:R-:W-:Y:S01]  /*138c0*/  USHF.R.S32.HI UR6, URZ, 0x1f, UR43 ;  /* 0x0000001f3f067899 */ /* 0x000fe2000801142b */
[----:B0-----:R-:W-:-:S05]  /*138d0*/  IMAD.SHL.U32 R2, R2, 0x10, RZ ;  /* 0x0000001002027824 */ /* 0x001fca00078e00ff */
[----:B------:R-:W-:-:S05]  /*138e0*/  LOP3.LUT R2, R36, 0x70, R2, 0xf8, !PT ;  /* 0x0000007024027812 */ /* 0x000fca00078ef802 */
[----:B------:R-:W-:-:S04]  /*138f0*/  VIADD R0, R2, UR44 ;  /* 0x0000002c02007c36 */ /* 0x000fc80008000000 */
        /* <DEDUP_REMOVED lines=35> */
[----:B------:R-:W-:-:S03]  /*13b30*/  VIADD R4, R36, UR44 ;  /* 0x0000002c24047c36 */ /* 0x000fc60008000000 */
[----:B------:R-:W1:Y:S01]  /*13b40*/  SHFL.IDX PT, R2, R5, RZ, 0x181f ;  /* 0x00181fff05027589 */ /* 0x000e6200000e0000 */
[C---:B------:R-:W-:Y:S01]  /*13b50*/  VIADD R7, R4.reuse, 0x10 ;  /* 0x0000001004077836 */ /* 0x040fe20000000000 */
[----:B------:R-:W-:Y:S02]  /*13b60*/  ISETP.GE.AND P0, PT, R4, UR39, PT ;  /* 0x0000002704007c0c */ /* 0x000fe4000bf06270 */
[----:B------:R-:W-:Y:S11]  /*13b70*/  SHFL.IDX PT, R6, R5, 0x1, 0x181f ;  /* 0x00381f0005067f89 */ /* 0x000ff600000e0000 */
        /* <DEDUP_REMOVED lines=66> */
[----:B------:R0:W1:Y:S01]  /*13fa0*/  SHFL.IDX PT, R6, R5, 0x7, 0x181f ;  /* 0x00f81f0005067f89 */ /* 0x00006200000e0000 */
[----:B------:R-:W-:-:S03]  /*13fb0*/  @!P0 IMAD.MOV.U32 R3, RZ, RZ, R7 ;  /* 0x000000ffff038224 */ /* 0x000fc600078e0007 */
[----:B------:R0:W2:Y:S04]  /*13fc0*/  SHFL.IDX PT, R14, R0, 0x7, 0x181f ;  /* 0x00f81f00000e7f89 */ /* 0x0000a800000e0000 */
[----:B------:R0:W-:Y:S04]  /*13fd0*/  @!P0 LDGSTS.E.BYPASS.LTC128B.128 [R31+0x15400], desc[UR36][R2.64], !P3 ;  /* 0x15400000021f8fae */ /* 0x0001e8000d901d64 */
[----:B------:R0:W-:Y:S04]  /*13fe0*/  @!P0 LDGSTS.E.BYPASS.LTC128B.128 [R31+0x19400], desc[UR36][R2.64+0x80], !P4 ;  /* 0x19400080021f8fae */ /* 0x0001e8000e101d64 */
[----:B------:R0:W-:Y:S02]  /*13ff0*/  @!P0 LDGSTS.E.BYPASS.LTC128B.128 [R31+0x1d400], desc[UR36][R2.64+0x100], !P5 ;  /* 0x1d400100021f8fae */ /* 0x0001e4000e901d64 */
.L_x_4465:
[----:B------:R-:W-:-:S05]  /*14000*/  VIADD R4, R4, 0x70 ;  /* 0x0000007004047836 */ /* 0x000fca0000000000 */
[----:B------:R-:W-:-:S13]  /*14010*/  ISETP.GE.AND P0, PT, R4, UR39, PT ;  /* 0x0000002704007c0c */ /* 0x000fda000bf06270 */
[----:B0-2---:R-:W-:-:S05]  /*14020*/  @!P0 LEA R2, P1, R37, R14, 0x1 ;  /* 0x0000000e25028211 */ /* 0x005fca00078208ff */
[----:B-1----:R-:W-:-:S05]  /*14030*/  @!P0 IMAD.X R3, RZ, RZ, R6, P1 ;  /* 0x000000ffff038224 */ /* 0x002fca00008e0606 */
[----:B------:R-:W-:Y:S01]  /*14040*/  @!PT LDS RZ, [RZ] ;  /* 0x00000000fffff984 */ /* 0x000fe20000000800 */
[----:B------:R-:W-:Y:S01]  /*14050*/  @!PT LDS RZ, [RZ] ;  /* 0x00000000fffff984 */ /* 0x000fe20000000800 */
[----:B------:R-:W-:Y:S01]  /*14060*/  @!PT LDS RZ, [RZ] ;  /* 0x00000000fffff984 */ /* 0x000fe20000000800 */
[----:B------:R0:W-:Y:S04]  /*14070*/  @!P0 LDGSTS.E.BYPASS.LTC128B.128 [R31+0x15c00], desc[UR36][R2.64], !P3 ;  /* 0x15c00000021f8fae */ /* 0x0001e8000d901d64 */
[----:B------:R0:W-:Y:S04]  /*14080*/  @!P0 LDGSTS.E.BYPASS.LTC128B.128 [R31+0x19c00], desc[UR36][R2.64+0x80], !P4 ;  /* 0x19c00080021f8fae */ /* 0x0001e8000e101d64 */
[----:B------:R0:W-:Y:S01]  /*14090*/  @!P0 LDGSTS.E.BYPASS.LTC128B.128 [R31+0x1dc00], desc[UR36][R2.64+0x100], !P5 ;  /* 0x1dc00100021f8fae */ /* 0x0001e2000e901d64 */
[----:B------:R-:W-:Y:S01]  /*140a0*/  PLOP3.LUT P0, PT, PT, PT, PT, 0x80, 0x0 ;  /* 0x000000000000781c */ /* 0x000fe20003f0f070 */
[----:B------:R-:W-:-:S12]  /*140b0*/  NOP ;  /* 0x0000000000007918 */ /* 0x000fd80000000000 */
.L_x_4389:
        /* <DEDUP_REMOVED lines=18> */
.L_x_4466:
[----:B------:R-:W-:Y:S05]  /*141e0*/  BSYNC B0 ;  /* 0x0000000000007941 */ /* 0x000fea0003800000 */
.L_x_4390:
[----:B------:R-:W-:-:S04]  /*141f0*/  UIADD3 UR4, UR45, -0x2, URZ ;  /* 0xfffffffe2d047890 */ /* 0x000fc8000fffe03f */
[----:B------:R-:W-:-:S06]  /*14200*/  UISETP.GE.AND UP0, UPT, UR4, UR46, UPT ;  /* 0x0000002e0400728c */ /* 0x000fcc000bf06270 */
[----:B------:R-:W-:-:S13]  /*14210*/  PLOP3.LUT P0, PT, PT, PT, UP0, 0x40, 0x0 ;  /* 0x000000000000781c */ /* 0x000fda0003f0e808 */
[----:B------:R-:W-:Y:S05]  /*14220*/  @P0 BRA `(.L_x_4392) ;  /* 0x0000000c00f80947 */ /* 0x000fea0003800000 */
[----:B------:R-:W-:Y:S01]  /*14230*/  BSSY B0, `(.L_x_4392) ;  /* 0x00000fd000007945 */ /* 0x000fe20003800000 */
[----:B------:R-:W-:Y:S02]  /*14240*/  IMAD.MOV.U32 R20, RZ, RZ, R26 ;  /* 0x000000ffff147224 */ /* 0x000fe400078e001a */
[----:B------:R-:W-:Y:S02]  /*14250*/  IMAD.MOV.U32 R9, RZ, RZ, R23 ;  /* 0x000000ffff097224 */ /* 0x000fe400078e0017 */
[----:B------:R-:W-:Y:S02]  /*14260*/  IMAD.MOV.U32 R27, RZ, RZ, R24 ;  /* 0x000000ffff1b7224 */ /* 0x000fe400078e0018 */
[----:B------:R-:W-:-:S07]  /*14270*/  IMAD.U32 R8, RZ, RZ, UR4 ;  /* 0x00000004ff087e24 */ /* 0x000fce000f8e00ff */
.L_x_4405:
[----:B------:R-:W1:Y:S01]  /*14280*/  LDC R3, c[0x0][0x430] ;  /* 0x00010c00ff037b82 */ /* 0x000e620000000800 */
[----:B0-----:R-:W0:Y:S01]  /*14290*/  S2R R0, SR_TID.X ;  /* 0x0000000000007919 */ /* 0x001e220000002100 */
[----:B------:R-:W-:Y:S01]  /*142a0*/  IMAD R10, R8, 0x60, R32 ;  /* 0x00000060080a7824 */ /* 0x000fe200078e0220 */
[----:B------:R-:W-:Y:S01]  /*142b0*/  LOP3.LUT P1, RZ, R16, 0x80, RZ, 0xc0, !PT ;  /* 0x0000008010ff7812 */ /* 0x000fe2000782c0ff */
[----:B------:R-:W-:Y:S01]  /*142c0*/  VIADD R23, R9, 0x1 ;  /* 0x0000000109177836 */ /* 0x000fe20000000000 */
[----:B-1----:R-:W-:Y:S01]  /*142d0*/  ISETP.NE.AND P0, PT, R3, 0x1, PT ;  /* 0x000000010300780c */ /* 0x002fe20003f05270 */
[----:B0-----:R-:W-:-:S12]  /*142e0*/  IMAD.SHL.U32 R0, R0, 0x10, RZ ;  /* 0x0000001000007824 */ /* 0x001fd800078e00ff */
[----:B------:R-:W0:Y:S01]  /*142f0*/  @P0 LDC R3, c[0x0][0x434] ;  /* 0x00010d00ff030b82 */ /* 0x000e220000000800 */
[----:B------:R-:W-:-:S04]  /*14300*/  LOP3.LUT R0, R36, 0x70, R0, 0xf8, !PT ;  /* 0x0000007024007812 */ /* 0x000fc800078ef800 */
[C---:B------:R-:W-:Y:S01]  /*14310*/  ISETP.GT.U32.AND P2, PT, R0.reuse, 0x5f, PT ;  /* 0x0000005f0000780c */ /* 0x040fe20003f44070 */
[----:B------:R-:W-:Y:S02]  /*14320*/  IMAD.IADD R10, R0, 0x1, R10 ;  /* 0x00000001000a7824 */ /* 0x000fe400078e020a */
[----:B------:R-:W1:Y:S02]  /*14330*/  @P0 LDC R5, c[0x0][0x438] ;  /* 0x00010e00ff050b82 */ /* 0x000e640000000800 */
[----:B------:R-:W-:-:S08]  /*14340*/  IMAD.MOV.U32 R11, RZ, RZ, R10 ;  /* 0x000000ffff0b7224 */ /* 0x000fd000078e000a */
[----:B------:R-:W2:Y:S01]  /*14350*/  @!P2 LDC.64 R6, c[0x0][0x428] ;  /* 0x00010a00ff06ab82 */ /* 0x000ea20000000a00 */
[----:B0-----:R-:W-:-:S05]  /*14360*/  @P0 IMAD.HI.U32 R0, R10, R3, RZ ;  /* 0x000000030a000227 */ /* 0x001fca00078e00ff */
[----:B-1----:R-:W-:Y:S02]  /*14370*/  @P0 SHF.R.U32.HI R11, RZ, R5, R0 ;  /* 0x00000005ff0b0219 */ /* 0x002fe40000011600 */
[----:B------:R-:W0:Y:S02]  /*14380*/  @!P2 LDC.64 R4, c[0x0][0x418] ;  /* 0x00010600ff04ab82 */ /* 0x000e240000000a00 */
[--C-:B------:R-:W-:Y:S01]  /*14390*/  @!P2 SHF.R.S32.HI R3, RZ, 0x1f, R11.reuse ;  /* 0x0000001fff03a819 */ /* 0x100fe2000001140b */
[----:B------:R-:W-:Y:S02]  /*143a0*/  @!P2 IMAD.MOV.U32 R2, RZ, RZ, R11 ;  /* 0x000000ffff02a224 */ /* 0x000fe400078e000b */
[-C--:B--2---:R-:W-:Y:S02]  /*143b0*/  @!P2 IMAD R0, R33, R6.reuse, RZ ;  /* 0x000000062100a224 */ /* 0x084fe400078e02ff */
[----:B------:R-:W-:-:S04]  /*143c0*/  @!P2 IMAD.WIDE.U32 R2, R29, R6, R2 ;  /* 0x000000061d02a225 */ /* 0x000fc800078e0002 */
[----:B------:R-:W-:-:S04]  /*143d0*/  @!P2 IMAD R7, R29, R7, R0 ;  /* 0x000000071d07a224 */ /* 0x000fc800078e0200 */
[----:B------:R-:W-:Y:S01]  /*143e0*/  @!P2 IMAD.IADD R0, R7, 0x1, R3 ;  /* 0x000000010700a824 */ /* 0x000fe200078e0203 */
[----:B0-----:R-:W-:-:S04]  /*143f0*/  @!P2 LEA R4, P0, R2, R4, 0x2 ;  /* 0x000000040204a211 */ /* 0x001fc800078010ff */
[----:B------:R-:W-:Y:S01]  /*14400*/  @!P2 LEA.HI.X R5, R2, R5, R0, 0x2, P0 ;  /* 0x000000050205a211 */ /* 0x000fe200000f1400 */
[----:B------:R-:W-:Y:S01]  /*14410*/  IMAD.MOV.U32 R0, RZ, RZ, RZ ;  /* 0x000000ffff007224 */ /* 0x000fe200078e00ff */
[C---:B------:R-:W-:Y:S01]  /*14420*/  ISETP.NE.AND P0, PT, R23.reuse, 0x2, PT ;  /* 0x000000021700780c */ /* 0x040fe20003f05270 */
[----:B------:R-:W-:Y:S01]  /*14430*/  IMAD.MOV R7, RZ, RZ, -R11 ;  /* 0x000000ffff077224 */ /* 0x000fe200078e0a0b */
        /* <DEDUP_REMOVED lines=10> */
.L_x_4393:
[----:B------:R-:W-:Y:S01]  /*144e0*/  IMAD R6, R23, 0x8, R17 ;  /* 0x0000000817067824 */ /* 0x000fe200078e0211 */
[----:B------:R-:W-:Y:S01]  /*144f0*/  SHF.L.U32 R3, R26, 0x1f, RZ ;  /* 0x0000001f1a037819 */ /* 0x000fe200000006ff */
[----:B------:R-:W-:Y:S03]  /*14500*/  BSSY B1, `(.L_x_4394) ;  /* 0x0000003000017945 */ /* 0x000fe60003800000 */
[----:B------:R-:W0:Y:S02]  /*14510*/  SYNCS.PHASECHK.TRANS64.TRYWAIT P0, [R6+URZ+0x30840], R3 ;  /* 0x03084003060075a7 */ /* 0x000e24000800017f */
[----:B0-----:R-:W-:Y:S05]  /*14520*/  @!P0 BRA `(.L_x_4395) ;  /* 0x0000003000248947 */ /* 0x001fea0003800000 */
.L_x_4467:
[----:B------:R-:W-:Y:S05]  /*14530*/  BSYNC B1 ;  /* 0x0000000000017941 */ /* 0x000fea0003800000 */
.L_x_4394:
[----:B------:R-:W-:Y:S01]  /*14540*/  SHF.R.S32.HI R21, RZ, 0x1f, R5 ;  /* 0x0000001fff157819 */ /* 0x000fe20000011405 */
[----:B------:R-:W-:Y:S01]  /*14550*/  ULDC.64 UR4, c[0x0][0x300] ;  /* 0x0000c00000047ab9 */ /* 0x000fe20000000a00 */
[----:B-----5:R-:W-:Y:S01]  /*14560*/  SHF.R.S32.HI R25, RZ, 0x1f, R0 ;  /* 0x0000001fff197819 */ /* 0x020fe20000011400 */
[----:B------:R-:W-:Y:S01]  /*14570*/  IMAD R8, R23, 0x4800, R30 ;  /* 0x0000480017087824 */ /* 0x000fe200078e021e */
        /* <DEDUP_REMOVED lines=16> */
[----:B------:R-:W-:-:S03]  /*14680*/  ULDC.64 UR4, c[0x0][0x2e8] ;  /* 0x0000ba0000047ab9 */ /* 0x000fc60000000a00 */
[----:B------:R-:W-:Y:S01]  /*14690*/  IMAD.IADD R3, R7, 0x1, R3 ;  /* 0x0000000107037824 */ /* 0x000fe200078e0203 */
[----:B------:R-:W-:Y:S01]  /*146a0*/  LEA R7, P0, R2, UR4, 0x1 ;  /* 0x0000000402077c11 */ /* 0x000fe2000f8008ff */
[----:B------:R-:W-:-:S03]  /*146b0*/  UMOV UR4, 0xffffffff ;  /* 0xffffffff00047882 */ /* 0x000fc60000000000 */
[----:B------:R-:W-:Y:S01]  /*146c0*/  LEA.HI.X R10, R2, UR5, R3, 0x1, P0 ;  /* 0x00000005020a7c11 */ /* 0x000fe200080f0c03 */
[----:B------:R-:W-:Y:S08]  /*146d0*/  BRA.DIV UR4, `(.L_x_4396) ;  /* 0x0000002e04cc7947 */ /* 0x000ff0000b800000 */
        /* <DEDUP_REMOVED lines=39> */
.L_x_4481:
        /* <DEDUP_REMOVED lines=8> */
[----:B------:R0:W-:Y:S01]  /*149d0*/  LDGSTS.E.BYPASS.LTC128B.128 [R8+0x26c00], desc[UR36][R2.64+0x100], !P1 ;  /* 0x26c0010002087fae */ /* 0x0001e2000c901d64 */
[----:B------:R-:W-:Y:S01]  /*149e0*/  NOP ;  /* 0x0000000000007918 */ /* 0x000fe20000000000 */
.L_x_4397:
        /* <DEDUP_REMOVED lines=10> */
.L_x_4398:
[----:B------:R1:W-:Y:S01]  /*14a90*/  SYNCS.ARRIVE.TRANS64.A1T0 RZ, [R6+URZ+0x30830], RZ ;  /* 0x030830ff06ff79a7 */ /* 0x0003e2000810003f */
[----:B------:R-:W-:Y:S05]  /*14aa0*/  @!P2 BRA `(.L_x_4399) ;  /* 0x000000000004a947 */ /* 0x000fea0003800000 */
[----:B------:R-:W-:Y:S01]  /*14ab0*/  BPT.TRAP 0x1 ;  /* 0x000000040000795c */ /* 0x000fe20000300000 */
.L_x_4399:
[----:B0-----:R-:W-:Y:S01]  /*14ac0*/  SHF.L.U32 R3, R20, 0x1f, RZ ;  /* 0x0000001f14037819 */ /* 0x001fe200000006ff */
[----:B-1----:R-:W-:Y:S01]  /*14ad0*/  IMAD R6, R9, 0x8, R17 ;  /* 0x0000000809067824 */ /* 0x002fe200078e0211 */
[----:B------:R-:W-:Y:S03]  /*14ae0*/  BSSY B1, `(.L_x_4400) ;  /* 0x0000003000017945 */ /* 0x000fe60003800000 */
[----:B------:R-:W0:Y:S02]  /*14af0*/  SYNCS.PHASECHK.TRANS64.TRYWAIT P0, [R6+URZ+0x30860], R3 ;  /* 0x03086003060075a7 */ /* 0x000e24000800017f */
[----:B0-----:R-:W-:Y:S05]  /*14b00*/  @!P0 BRA `(.L_x_4401) ;  /* 0x0000003000788947 */ /* 0x001fea0003800000 */
.L_x_4482:
[----:B------:R-:W-:Y:S05]  /*14b10*/  BSYNC B1 ;  /* 0x0000000000017941 */ /* 0x000fea0003800000 */
.L_x_4400:
[----:B------:R-:W-:Y:S01]  /*14b20*/  IMAD.MOV.U32 R2, RZ, RZ, -0x60 ;  /* 0xffffffa0ff027424 */ /* 0x000fe200078e00ff */
[----:B------:R-:W-:Y:S01]  /*14b30*/  UMOV UR4, 0xffffffff ;  /* 0xffffffff00047882 */ /* 0x000fe20000000000 */
[C---:B------:R-:W-:Y:S01]  /*14b40*/  LOP3.LUT P3, RZ, R16.reuse, 0x20, RZ, 0xc0, !PT ;  /* 0x0000002010ff7812 */ /* 0x040fe2000786c0ff */
[----:B------:R-:W-:Y:S01]  /*14b50*/  IMAD R7, R9, 0x4800, R30 ;  /* 0x0000480009077824 */ /* 0x000fe200078e021e */
[C---:B------:R-:W-:Y:S01]  /*14b60*/  LOP3.LUT P2, RZ, R16.reuse, 0x10, RZ, 0xc0, !PT ;  /* 0x0000001010ff7812 */ /* 0x040fe2000784c0ff */
[----:B0-----:R-:W-:Y:S01]  /*14b70*/  IMAD R3, R27, R2, UR38 ;  /* 0x000000261b037e24 */ /* 0x001fe2000f8e0202 */
[----:B------:R-:W-:-:S03]  /*14b80*/  LOP3.LUT P1, RZ, R16, 0x8, RZ, 0xc0, !PT ;  /* 0x0000000810ff7812 */ /* 0x000fc6000782c0ff */
[----:B------:R-:W-:Y:S01]  /*14b90*/  IMAD.IADD R8, R3, 0x1, -R36 ;  /* 0x0000000103087824 */ /* 0x000fe200078e0a24 */
[----:B------:R-:W-:Y:S09]  /*14ba0*/  BRA.DIV UR4, `(.L_x_4402) ;  /* 0x0000003204647947 */ /* 0x000ff2000b800000 */
        /* <DEDUP_REMOVED lines=52> */
[----:B--2-4-:R3:W-:Y:S02]  /*14ef0*/  LDGSTS.E.BYPASS.LTC128B.128 [R7+0x8400], desc[UR36][R2.64+0x100], !P0 ;  /* 0x0840010002077fae */ /* 0x0147e4000c101d64 */
.L_x_4496:
        /* <DEDUP_REMOVED lines=31> */
.L_x_4403:
        /* <DEDUP_REMOVED lines=10> */
.L_x_4404:
[C---:B------:R-:W-:Y:S01]  /*15190*/  ISETP.GT.AND P0, PT, R24.reuse, UR46, PT ;  /* 0x0000002e18007c0c */ /* 0x040fe2000bf04270 */
[----:B------:R1:W-:Y:S01]  /*151a0*/  SYNCS.ARRIVE.TRANS64.A1T0 RZ, [R6+URZ+0x30850], RZ ;  /* 0x030850ff06ff79a7 */ /* 0x0003e2000810003f */
[----:B------:R-:W-:Y:S02]  /*151b0*/  VIADD R8, R24, 0xffffffff ;  /* 0xffffffff18087836 */ /* 0x000fe40000000000 */
[----:B------:R-:W-:Y:S02]  /*151c0*/  IMAD.MOV.U32 R20, RZ, RZ, R26 ;  /* 0x000000ffff147224 */ /* 0x000fe400078e001a */
[----:B------:R-:W-:Y:S02]  /*151d0*/  IMAD.MOV.U32 R9, RZ, RZ, R23 ;  /* 0x000000ffff097224 */ /* 0x000fe400078e0017 */
[----:B------:R-:W-:-:S05]  /*151e0*/  IMAD.MOV.U32 R27, RZ, RZ, R24 ;  /* 0x000000ffff1b7224 */ /* 0x000fca00078e0018 */
[----:B-1----:R-:W-:Y:S05]  /*151f0*/  @P0 BRA `(.L_x_4405) ;  /* 0xfffffff000200947 */ /* 0x002fea000383ffff */
[----:B------:R-:W-:Y:S05]  /*15200*/  BSYNC B0 ;  /* 0x0000000000007941 */ /* 0x000fea0003800000 */
.L_x_4392:
        /* <DEDUP_REMOVED lines=17> */
.L_x_4407:
[----:B------:R-:W-:Y:S05]  /*15320*/  BSYNC B0 ;  /* 0x0000000000007941 */ /* 0x000fea0003800000 */
.L_x_4406:
[----:B------:R-:W-:-:S13]  /*15330*/  LOP3.LUT P0, RZ, R16, 0x80, RZ, 0xc0, !PT ;  /* 0x0000008010ff7812 */ /* 0x000fda000780c0ff */
[----:B------:R-:W-:Y:S05]  /*15340*/  @!P0 BRA `(.L_x_4408) ;  /* 0x0000000000048947 */ /* 0x000fea0003800000 */
[----:B------:R-:W-:Y:S01]  /*15350*/  BPT.TRAP 0x1 ;  /* 0x000000040000795c */ /* 0x000fe20000300000 */
.L_x_4408:
[----:B------:R-:W-:Y:S01]  /*15360*/  IMAD R4, R23, 0x8, R17 ;  /* 0x0000000817047824 */ /* 0x000fe200078e0211 */
[----:B------:R-:W-:Y:S01]  /*15370*/  SHF.L.U32 R3, R26, 0x1f, RZ ;  /* 0x0000001f1a037819 */ /* 0x000fe200000006ff */
[----:B------:R-:W-:Y:S01]  /*15380*/  IMAD.MOV.U32 R5, RZ, RZ, -0x60 ;  /* 0xffffffa0ff057424 */ /* 0x000fe200078e00ff */
[----:B------:R-:W-:Y:S02]  /*15390*/  BSSY B0, `(.L_x_4409) ;  /* 0x0000004000007945 */ /* 0x000fe40003800000 */
[----:B------:R-:W0:Y:S01]  /*153a0*/  SYNCS.PHASECHK.TRANS64.TRYWAIT P0, [R4+URZ+0x30860], R3 ;  /* 0x03086003040075a7 */ /* 0x000e22000800017f */
[----:B------:R-:W-:Y:S01]  /*153b0*/  IMAD R5, R24, R5, UR38 ;  /* 0x0000002618057e24 */ /* 0x000fe2000f8e0205 */
[----:B0-----:R-:W-:Y:S06]  /*153c0*/  @!P0 BRA `(.L_x_4410) ;  /* 0x0000003000588947 */ /* 0x001fec0003800000 */
.L_x_4497:
[----:B------:R-:W-:Y:S05]  /*153d0*/  BSYNC B0 ;  /* 0x0000000000007941 */ /* 0x000fea0003800000 */
.L_x_4409:
        /* <DEDUP_REMOVED lines=54> */
[----:B------:R-:W-:Y:S01]  /*15740*/  ISETP.LT.OR P0, PT, R5, 0x41, P4 ;  /* 0x000000410500780c */ /* 0x000fe20002701670 */
[----:B------:R2:W1:-:S12]  /*15750*/  SHFL.IDX PT, R7, R19, 0x5, 0x181f ;  /* 0x00b81f0013077f89 */ /* 0x00045800000e0000 */
[----:B------:R2:W-:Y:S01]  /*15760*/  LDGSTS.E.BYPASS.LTC128B.128 [R0+0x2400], desc[UR36][R2.64], !P0 ;  /* 0x0240000002007fae */ /* 0x0005e2000c101d64 */
[----:B------:R-:W-:-:S13]  /*15770*/  ISETP.LT.OR P0, PT, R5, 0x41, P3 ;  /* 0x000000410500780c */ /* 0x000fda0001f01670 */
[----:B------:R2:W-:Y:S01]  /*15780*/  LDGSTS.E.BYPASS.LTC128B.128 [R0+0x5400], desc[UR36][R2.64+0x80], !P0 ;  /* 0x0540008002007fae */ /* 0x0005e2000c101d64 */
[----:B------:R-:W-:-:S13]  /*15790*/  ISETP.LT.OR P0, PT, R5, 0x41, P1 ;  /* 0x000000410500780c */ /* 0x000fda0000f01670 */
[----:B-1-3--:R2:W-:Y:S02]  /*157a0*/  LDGSTS.E.BYPASS.LTC128B.128 [R0+0x8400], desc[UR36][R2.64+0x100], !P0 ;  /* 0x0840010002007fae */ /* 0x00a5e4000c101d64 */
.L_x_4511:
[----:B0-2---:R-:W-:-:S05]  /*157b0*/  IADD3 R2, P0, R14, R6, RZ ;  /* 0x000000060e027210 */ /* 0x005fca0007f1e0ff */
        /* <DEDUP_REMOVED lines=12> */
.L_x_4412:
        /* <DEDUP_REMOVED lines=10> */
.L_x_4413:
[----:B------:R1:W-:Y:S01]  /*15920*/  SYNCS.ARRIVE.TRANS64.A1T0 RZ, [R4+URZ+0x30850], RZ ;  /* 0x030850ff04ff79a7 */ /* 0x0003e2000810003f */
[----:B------:R-:W-:-:S05]  /*15930*/  VIADD R23, R23, 0x1 ;  /* 0x0000000117177836 */ /* 0x000fca0000000000 */
[----:B------:R-:W-:-:S04]  /*15940*/  ISETP.NE.AND P0, PT, R23, 0x2, PT ;  /* 0x000000021700780c */ /* 0x000fc80003f05270 */
[----:B0-----:R-:W-:Y:S02]  /*15950*/  SEL R3, RZ, 0x1, P0 ;  /* 0x00000001ff037807 */ /* 0x001fe40000000000 */
[----:B------:R-:W-:Y:S02]  /*15960*/  SEL R23, R23, RZ, P0 ;  /* 0x000000ff17177207 */ /* 0x000fe40000000000 */
[----:B-1----:R-:W-:-:S07]  /*15970*/  LOP3.LUT R26, R26, R3, RZ, 0x3c, !PT ;  /* 0x000000031a1a7212 */ /* 0x002fce00078e3cff */
.L_x_4373:
[----:B------:R-:W-:Y:S05]  /*15980*/  BSYNC B7 ;  /* 0x0000000000077941 */ /* 0x000fea0003800000 */
.L_x_4371:
        /* <DEDUP_REMOVED lines=11> */
.L_x_4414:
[----:B------:R-:W-:-:S03]  /*15a40*/  UMOV UR4, 0xffffffff ;  /* 0xffffffff00047882 */ /* 0x000fc60000000000 */
[----:B------:R-:W-:Y:S05]  /*15a50*/  BRA.DIV UR4, `(.L_x_4416) ;  /* 0x0000003204f87947 */ /* 0x000fea000b800000 */
[----:B------:R0:W1:Y:S02]  /*15a60*/  SHFL.IDX PT, R14, R34, RZ, 0x1f ;  /* 0x00001fff220e7589 */ /* 0x00006400000e0000 */
.L_x_4514:
        /* <DEDUP_REMOVED lines=8> */
.L_x_4415:
[----:B------:R-:W-:Y:S02]  /*15af0*/  ULDC UR4, c[0x0][0xc38] ;  /* 0x00030e0000047ab9 */ /* 0x000fe40000000800 */
[----:B-1----:R-:W-:-:S13]  /*15b00*/  ISETP.GE.AND P0, PT, R34, UR4, PT ;  /* 0x0000000422007c0c */ /* 0x002fda000bf06270 */
[----:B------:R-:W-:Y:S05]  /*15b10*/  @!P0 BRA `(.L_x_4417) ;  /* 0xffffffc000b48947 */ /* 0x000fea000383ffff */
.L_x_4362:
        /* <DEDUP_REMOVED lines=12> */
.L_x_4515:
[----:B------:R-:W-:Y:S05]  /*15be0*/  BSYNC B0 ;  /* 0x0000000000007941 */ /* 0x000fea0003800000 */
.L_x_4418:
[----:B------:R-:W-:-:S03]  /*15bf0*/  UMOV UR4, 0xffffffff ;  /* 0xffffffff00047882 */ /* 0x000fc60000000000 */
[----:B------:R-:W-:Y:S05]  /*15c00*/  BRA.DIV UR4, `(.L_x_4420) ;  /* 0x0000003204c87947 */ /* 0x000fea000b800000 */
[----:B-1----:R-:W1:Y:S02]  /*15c10*/  S2R R0, SR_TID.X ;  /* 0x0000000000007919 */ /* 0x002e640000002100 */
[----:B-1----:R-:W-:-:S04]  /*15c20*/  SHF.R.U32.HI R0, RZ, 0x5, R0 ;  /* 0x00000005ff007819 */ /* 0x002fc80000011600 */
[----:B------:R-:W-:-:S05]  /*15c30*/  LOP3.LUT R0, R0, 0x3, RZ, 0xc0, !PT ;  /* 0x0000000300007812 */ /* 0x000fca00078ec0ff */
[----:B------:R1:W2:Y:S02]  /*15c40*/  SHFL.IDX PT, R14, R0, RZ, 0x1f ;  /* 0x00001fff000e7589 */ /* 0x0002a400000e0000 */
.L_x_4518:
[----:B--2---:R-:W-:Y:S01]  /*15c50*/  ISETP.NE.AND P0, PT, R14, RZ, PT ;  /* 0x000000ff0e00720c */ /* 0x004fe20003f05270 */
[----:B------:R-:W-:-:S12]  /*15c60*/  BSSY B0, `(.L_x_4421) ;  /* 0x0000026000007945 */ /* 0x000fd80003800000 */
[----:B------:R-:W-:Y:S05]  /*15c70*/  @P0 BRA `(.L_x_4422) ;  /* 0x0000000000900947 */ /* 0x000fea0003800000 */
[----:B------:R-:W-:-:S03]  /*15c80*/  UMOV UR4, 0xffffffff ;  /* 0xffffffff00047882 */ /* 0x000fc60000000000 */
[----:B------:R-:W-:Y:S05]  /*15c90*/  BRA.DIV UR4, `(.L_x_4423) ;  /* 0x0000003204d87947 */ /* 0x000fea000b800000 */
[----:B------:R-:W-:-:S13]  /*15ca0*/  ELECT P6, URZ, PT ;  /* 0x00000000003f782f */ /* 0x000fda00038c0000 */
.L_x_4521:
        /* <DEDUP_REMOVED lines=8> */
.L_x_4424:
[C---:B------:R-:W-:Y:S01]  /*15d30*/  IMAD R5, R23.reuse, 0x8, R4 ;  /* 0x0000000817057824 */ /* 0x040fe200078e0204 */
[----:B------:R-:W-:Y:S01]  /*15d40*/  SHF.L.U32 R0, R26, 0x1f, RZ ;  /* 0x0000001f1a007819 */ /* 0x000fe200000006ff */
[----:B------:R-:W-:-:S03]  /*15d50*/  VIADD R23, R23, 0x1 ;  /* 0x0000000117177836 */ /* 0x000fc60000000000 */
[----:B------:R-:W1:Y:S02]  /*15d60*/  SYNCS.PHASECHK.TRANS64.TRYWAIT P1, [R5+URZ+0x30840], R0 ;  /* 0x03084000050075a7 */ /* 0x000e64000802017f */
[----:B------:R-:W-:-:S04]  /*15d70*/  ISETP.NE.AND P2, PT, R23, 0x2, PT ;  /* 0x000000021700780c */ /* 0x000fc80003f45270 */
[----:B------:R-:W-:Y:S01]  /*15d80*/  SEL R3, RZ, 0x1, P2 ;  /* 0x00000001ff037807 */ /* 0x000fe20001000000 */
[----:B-1----:R-:W-:Y:S08]  /*15d90*/  @!P1 BRA `(.L_x_4425) ;  /* 0x0000003000b89947 */ /* 0x002ff00003800000 */
.L_x_4522:
[----:B------:R-:W-:Y:S02]  /*15da0*/  SEL R23, R23, RZ, P2 ;  /* 0x000000ff17177207 */ /* 0x000fe40001000000 */
[----:B------:R-:W-:Y:S01]  /*15db0*/  LOP3.LUT R2, R26, R3, RZ, 0x3c, !PT ;  /* 0x000000031a027212 */ /* 0x000fe200078e3cff */
[----:B------:R-:W-:Y:S06]  /*15dc0*/  @!P0 BRA `(.L_x_4426) ;  /* 0x0000000000048947 */ /* 0x000fec0003800000 */
[----:B------:R-:W-:Y:S01]  /*15dd0*/  BPT.TRAP 0x1 ;  /* 0x000000040000795c */ /* 0x000fe20000300000 */
.L_x_4426:
[----:B------:R-:W-:Y:S01]  /*15de0*/  IMAD R23, R23, 0x8, R4 ;  /* 0x0000000817177824 */ /* 0x000fe200078e0204 */
[----:B------:R-:W-:-:S04]  /*15df0*/  SHF.L.U32 R2, R2, 0x1f, RZ ;  /* 0x0000001f02027819 */ /* 0x000fc800000006ff */
[----:B------:R-:W2:Y:S02]  /*15e00*/  SYNCS.PHASECHK.TRANS64.TRYWAIT P1, [R23+URZ+0x30840], R2 ;  /* 0x03084002170075a7 */ /* 0x000ea4000802017f */
[----:B--2---:R-:W-:Y:S05]  /*15e10*/  @!P1 BRA `(.L_x_4427) ;  /* 0x0000003000ac9947 */ /* 0x004fea0003800000 */
.L_x_4523:
[----:B------:R-:W-:Y:S05]  /*15e20*/  @!P0 BRA `(.L_x_4428) ;  /* 0x0000000000048947 */ /* 0x000fea0003800000 */
[----:B------:R-:W-:Y:S01]  /*15e30*/  BPT.TRAP 0x1 ;  /* 0x000000040000795c */ /* 0x000fe20000300000 */
.L_x_4428:
[----:B------:R-:W3:Y:S02]  /*15e40*/  SYNCS.PHASECHK.TRANS64.TRYWAIT P1, [R5+URZ+0x30860], R0 ;  /* 0x03086000050075a7 */ /* 0x000ee4000802017f */
[----:B---3--:R-:W-:Y:S05]  /*15e50*/  @!P1 BRA `(.L_x_4429) ;  /* 0x0000003000b09947 */ /* 0x008fea0003800000 */
.L_x_4524:
[----:B------:R-:W-:Y:S05]  /*15e60*/  @!P0 BRA `(.L_x_4430) ;  /* 0x0000000000048947 */ /* 0x000fea0003800000 */
[----:B------:R-:W-:Y:S01]  /*15e70*/  BPT.TRAP 0x1 ;  /* 0x000000040000795c */ /* 0x000fe20000300000 */
.L_x_4430:
[----:B----4-:R4:W0:Y:S02]  /*15e80*/  SYNCS.PHASECHK.TRANS64.TRYWAIT P0, [R23+URZ+0x30860], R2 ;  /* 0x03086002170075a7 */ /* 0x010824000800017f */
[----:B0-----:R-:W-:Y:S05]  /*15e90*/  @!P0 NANOSLEEP.SYNCS 0x989680 ;  /* 0x009896800000895d */ /* 0x001fea0003900000 */
[----:B------:R-:W0:Y:S02]  /*15ea0*/  @!P0 SYNCS.PHASECHK.TRANS64 P0, [R23+URZ+0x30860], R2 ;  /* 0x03086002170085a7 */ /* 0x000e24000800007f */
[----:B0-----:R-:W-:Y:S05]  /*15eb0*/  @!P0 BRA `(.L_x_4430) ;  /* 0xfffffffc00f08947 */ /* 0x001fea000383ffff */
.L_x_4422:
[----:B------:R-:W-:Y:S05]  /*15ec0*/  BSYNC B0 ;  /* 0x0000000000007941 */ /* 0x000fea0003800000 */
.L_x_4421:
[----:B------:R-:W-:Y:S05]  /*15ed0*/  EXIT ;  /* 0x000000000000794d */ /* 0x000fea0003800000 */
.L_x_4267:
[----:B0-----:R-:W-:-:S04]  /*15ee0*/  IMAD.U32 R3, RZ, RZ, UR40 ;  /* 0x00000028ff037e24 */ /* 0x001fc8000f8e00ff */
[----:B------:R0:W1:Y:S03]  /*15ef0*/  SYNCS.PHASECHK.TRANS64.TRYWAIT P1, [R3+URZ+0x30800], R0 ;  /* 0x03080000030075a7 */ /* 0x000066000802017f */
[----:B-1----:R-:W-:Y:S05]  /*15f00*/  @!P1 NANOSLEEP.SYNCS 0x989680 ;  /* 0x009896800000995d */ /* 0x002fea0003900000 */
[----:B------:R-:W1:Y:S02]  /*15f10*/  @!P1 SYNCS.PHASECHK.TRANS64 P1, [R3+URZ+0x30800], R0 ;  /* 0x03080000030095a7 */ /* 0x000e64000802007f */
[----:B-1----:R-:W-:Y:S05]  /*15f20*/  @!P1 BRA `(.L_x_4267) ;  /* 0xfffffffc00ec9947 */ /* 0x002fea000383ffff */
[----:B------:R-:W-:Y:S05]  /*15f30*/  BRA `(.L_x_4431) ;  /* 0xfffffebc00047947 */ /* 0x000fea000383ffff */
.L_x_4271:
[----:B-1----:R1:W2:Y:S02]  /*15f40*/  SYNCS.PHASECHK.TRANS64.TRYWAIT P1, [R13+URZ+0x30830], R0 ;  /* 0x030830000d0075a7 */ /* 0x0022a4000802017f */
[----:B--2---:R-:W-:Y:S05]  /*15f50*/  @!P1 NANOSLEEP.SYNCS 0x989680 ;  /* 0x009896800000995d */ /* 0x004fea0003900000 */
[----:B------:R-:W2:Y:S02]  /*15f60*/  @!P1 SYNCS.PHASECHK.TRANS64 P1, [R13+URZ+0x30830], R0 ;  /* 0x030830000d0095a7 */ /* 0x000ea4000802007f */
[----:B--2---:R-:W-:Y:S05]  /*15f70*/  @!P1 BRA `(.L_x_4271) ;  /* 0xfffffffc00f09947 */ /* 0x004fea000383ffff */
[----:B------:R-:W-:Y:S05]  /*15f80*/  BRA `(.L_x_4270) ;  /* 0xfffffebc00207947 */ /* 0x000fea000383ffff */
.L_x_4288:
[----:B-1----:R-:W-:-:S04]  /*15f90*/  IMAD.U32 R10, RZ, RZ, UR7 ;  /* 0x00000007ff0a7e24 */ /* 0x002fc8000f8e00ff */
[----:B------:R1:W2:Y:S03]  /*15fa0*/  SYNCS.PHASECHK.TRANS64.TRYWAIT P1, [R10+URZ+0x30830], R9 ;  /* 0x030830090a0075a7 */ /* 0x0002a6000802017f */
[----:B--2---:R-:W-:Y:S05]  /*15fb0*/  @!P1 NANOSLEEP.SYNCS 0x989680 ;  /* 0x009896800000995d */ /* 0x004fea0003900000 */
[----:B------:R-:W2:Y:S02]  /*15fc0*/  @!P1 SYNCS.PHASECHK.TRANS64 P1, [R10+URZ+0x30830], R9 ;  /* 0x030830090a0095a7 */ /* 0x000ea4000802007f */
[----:B--2---:R-:W-:Y:S05]  /*15fd0*/  @!P1 BRA `(.L_x_4288) ;  /* 0xfffffffc00ec9947 */ /* 0x004fea000383ffff */
[----:B------:R-:W-:Y:S05]  /*15fe0*/  BRA `(.L_x_4287) ;  /* 0xfffffeec00fc7947 */ /* 0x000fea000383ffff */
.L_x_4292:
[----:B01----:R-:W-:-:S04]  /*15ff0*/  IMAD.U32 R9, RZ, RZ, UR6 ;  /* 0x00000006ff097e24 */ /* 0x003fc8000f8e00ff */
[----:B------:R0:W1:Y:S03]  /*16000*/  SYNCS.PHASECHK.TRANS64.TRYWAIT P1, [R9+URZ+0x30850], R0 ;  /* 0x03085000090075a7 */ /* 0x000066000802017f */
[----:B-1----:R-:W-:Y:S05]  /*16010*/  @!P1 NANOSLEEP.SYNCS 0x989680 ;  /* 0x009896800000995d */ /* 0x002fea0003900000 */
[----:B------:R-:W1:Y:S02]  /*16020*/  @!P1 SYNCS.PHASECHK.TRANS64 P1, [R9+URZ+0x30850], R0 ;  /* 0x03085000090095a7 */ /* 0x000e64000802007f */
[----:B-1----:R-:W-:Y:S05]  /*16030*/  @!P1 BRA `(.L_x_4292) ;  /* 0xfffffffc00ec9947 */ /* 0x002fea000383ffff */
[----:B------:R-:W-:Y:S05]  /*16040*/  BRA `(.L_x_4291) ;  /* 0xfffffef800ac7947 */ /* 0x000fea000383ffff */
.L_x_4311:
[----:B-1----:R-:W-:-:S04]  /*16050*/  IMAD.U32 R10, RZ, RZ, UR7 ;  /* 0x00000007ff0a7e24 */ /* 0x002fc8000f8e00ff */
[----:B------:R1:W2:Y:S03]  /*16060*/  SYNCS.PHASECHK.TRANS64.TRYWAIT P1, [R10+URZ+0x30830], R9 ;  /* 0x030830090a0075a7 */ /* 0x0002a6000802017f */
[----:B--2---:R-:W-:Y:S05]  /*16070*/  @!P1 NANOSLEEP.SYNCS 0x989680 ;  /* 0x009896800000995d */ /* 0x004fea0003900000 */
[----:B------:R-:W2:Y:S02]  /*16080*/  @!P1 SYNCS.PHASECHK.TRANS64 P1, [R10+URZ+0x30830], R9 ;  /* 0x030830090a0095a7 */ /* 0x000ea4000802007f */
[----:B--2---:R-:W-:Y:S05]  /*16090*/  @!P1 BRA `(.L_x_4311) ;  /* 0xfffffffc00ec9947 */ /* 0x004fea000383ffff */
[----:B------:R-:W-:Y:S05]  /*160a0*/  BRA `(.L_x_4310) ;  /* 0xffffff2800307947 */ /* 0x000fea000383ffff */
.L_x_4315:
[----:B01----:R-:W-:-:S04]  /*160b0*/  IMAD.U32 R9, RZ, RZ, UR6 ;  /* 0x00000006ff097e24 */ /* 0x003fc8000f8e00ff */
[----:B------:R0:W1:Y:S03]  /*160c0*/  SYNCS.PHASECHK.TRANS64.TRYWAIT P1, [R9+URZ+0x30850], R0 ;  /* 0x03085000090075a7 */ /* 0x000066000802017f */
[----:B-1----:R-:W-:Y:S05]  /*160d0*/  @!P1 NANOSLEEP.SYNCS 0x989680 ;  /* 0x009896800000995d */ /* 0x002fea0003900000 */
[----:B------:R-:W1:Y:S02]  /*160e0*/  @!P1 SYNCS.PHASECHK.TRANS64 P1, [R9+URZ+0x30850], R0 ;  /* 0x03085000090095a7 */ /* 0x000e64000802007f */
[----:B-1----:R-:W-:Y:S05]  /*160f0*/  @!P1 BRA `(.L_x_4315) ;  /* 0xfffffffc00ec9947 */ /* 0x002fea000383ffff */
[----:B------:R-:W-:Y:S05]  /*16100*/  BRA `(.L_x_4314) ;  /* 0xffffff3000e07947 */ /* 0x000fea000383ffff */
.L_x_4323:
[----:B-1----:R-:W-:-:S04]  /*16110*/  IMAD.U32 R10, RZ, RZ, UR6 ;  /* 0x00000006ff0a7e24 */ /* 0x002fc8000f8e00ff */
[----:B------:R1:W2:Y:S03]  /*16120*/  SYNCS.PHASECHK.TRANS64.TRYWAIT P1, [R10+URZ+0x30830], R9 ;  /* 0x030830090a0075a7 */ /* 0x0002a6000802017f */
[----:B--2---:R-:W-:Y:S05]  /*16130*/  @!P1 NANOSLEEP.SYNCS 0x989680 ;  /* 0x009896800000995d */ /* 0x004fea0003900000 */
[----:B------:R-:W2:Y:S02]  /*16140*/  @!P1 SYNCS.PHASECHK.TRANS64 P1, [R10+URZ+0x30830], R9 ;  /* 0x030830090a0095a7 */ /* 0x000ea4000802007f */
[----:B--2---:R-:W-:Y:S05]  /*16150*/  @!P1 BRA `(.L_x_4323) ;  /* 0xfffffffc00ec9947 */ /* 0x004fea000383ffff */
[----:B------:R-:W-:Y:S05]  /*16160*/  BRA `(.L_x_4322) ;  /* 0xffffff4c002c7947 */ /* 0x000fea000383ffff */
.L_x_4327:
[----:B01----:R-:W-:-:S04]  /*16170*/  IMAD.U32 R9, RZ, RZ, UR10 ;  /* 0x0000000aff097e24 */ /* 0x003fc8000f8e00ff */
[----:B------:R0:W1:Y:S03]  /*16180*/  SYNCS.PHASECHK.TRANS64.TRYWAIT P1, [R9+URZ+0x30850], R0 ;  /* 0x03085000090075a7 */ /* 0x000066000802017f */
[----:B-1----:R-:W-:Y:S05]  /*16190*/  @!P1 NANOSLEEP.SYNCS 0x989680 ;  /* 0x009896800000995d */ /* 0x002fea0003900000 */
[----:B------:R-:W1:Y:S02]  /*161a0*/  @!P1 SYNCS.PHASECHK.TRANS64 P1, [R9+URZ+0x30850], R0 ;  /* 0x03085000090095a7 */ /* 0x000e64000802007f */
[----:B-1----:R-:W-:Y:S05]  /*161b0*/  @!P1 BRA `(.L_x_4327) ;  /* 0xfffffffc00ec9947 */ /* 0x002fea000383ffff */
[----:B------:R-:W-:Y:S05]  /*161c0*/  BRA `(.L_x_4326) ;  /* 0xffffff5400dc7947 */ /* 0x000fea000383ffff */
.L_x_4342:
[----:B-1----:R-:W-:-:S04]  /*161d0*/  IMAD.U32 R5, RZ, RZ, UR5 ;  /* 0x00000005ff057e24 */ /* 0x002fc8000f8e00ff */
[----:B------:R1:W2:Y:S03]  /*161e0*/  SYNCS.PHASECHK.TRANS64.TRYWAIT P1, [R5+URZ+0x30850], R0 ;  /* 0x03085000050075a7 */ /* 0x0002a6000802017f */
[----:B--2---:R-:W-:Y:S05]  /*161f0*/  @!P1 NANOSLEEP.SYNCS 0x989680 ;  /* 0x009896800000995d */ /* 0x004fea0003900000 */
[----:B------:R-:W2:Y:S02]  /*16200*/  @!P1 SYNCS.PHASECHK.TRANS64 P1, [R5+URZ+0x30850], R0 ;  /* 0x03085000050095a7 */ /* 0x000ea4000802007f */
[----:B--2---:R-:W-:Y:S05]  /*16210*/  @!P1 BRA `(.L_x_4342) ;  /* 0xfffffffc00ec9947 */ /* 0x004fea000383ffff */
[----:B------:R-:W-:Y:S05]  /*16220*/  BRA `(.L_x_4341) ;  /* 0xffffff8800107947 */ /* 0x000fea000383ffff */
.L_x_4379:
[----:B------:R-:W2:Y:S01]  /*16230*/  S2R R18, SR_TID.X ;  /* 0x0000000000127919 */ /* 0x000ea20000002100 */
[----:B------:R-:W-:Y:S02]  /*16240*/  IMAD.MOV.U32 R12, RZ, RZ, RZ ;  /* 0x000000ffff0c7224 */ /* 0x000fe400078e00ff */
        /* <DEDUP_REMOVED lines=8> */
.L_x_4432:
[----:B------:R-:W-:Y:S05]  /*162d0*/  BRA `(.L_x_4433) ;  /* 0xffffffc800287947 */ /* 0x000fea000383ffff */
.L_x_4382:
[----:B0-----:R0:W1:Y:S02]  /*162e0*/  SYNCS.PHASECHK.TRANS64.TRYWAIT P0, [R0+URZ+0x30840], R3 ;  /* 0x03084003000075a7 */ /* 0x001064000800017f */
[----:B-1----:R-:W-:Y:S05]  /*162f0*/  @!P0 NANOSLEEP.SYNCS 0x989680 ;  /* 0x009896800000895d */ /* 0x002fea0003900000 */
[----:B------:R-:W1:Y:S02]  /*16300*/  @!P0 SYNCS.PHASECHK.TRANS64 P0, [R0+URZ+0x30840], R3 ;  /* 0x03084003000085a7 */ /* 0x000e64000800007f */
[----:B-1----:R-:W-:Y:S05]  /*16310*/  @!P0 BRA `(.L_x_4382) ;  /* 0xfffffffc00f08947 */ /* 0x002fea000383ffff */
[----:B------:R-:W-:Y:S05]  /*16320*/  BRA `(.L_x_4434) ;  /* 0xffffffcc002c7947 */ /* 0x000fea000383ffff */
.L_x_4383:
        /* <DEDUP_REMOVED lines=8> */
.L_x_4436:
[----:B------:R-:W-:Y:S05]  /*163b0*/  BSYNC B0 ;  /* 0x0000000000007941 */ /* 0x000fea0003800000 */
.L_x_4435:
[----:B------:R-:W-:Y:S02]  /*163c0*/  IMAD.MOV.U32 R13, RZ, RZ, R4 ;  /* 0x000000ffff0d7224 */ /* 0x000fe400078e0004 */
[----:B------:R-:W-:Y:S02]  /*163d0*/  IMAD.MOV.U32 R12, RZ, RZ, RZ ;  /* 0x000000ffff0c7224 */ /* 0x000fe400078e00ff */
[----:B------:R-:W-:Y:S02]  /*163e0*/  IMAD.MOV.U32 R11, RZ, RZ, 0x181f ;  /* 0x0000181fff0b7424 */ /* 0x000fe400078e00ff */
[----:B------:R-:W-:Y:S02]  /*163f0*/  IMAD.MOV.U32 R15, RZ, RZ, -0x1 ;  /* 0xffffffffff0f7424 */ /* 0x000fe400078e00ff */
[----:B------:R-:W-:Y:S02]  /*16400*/  IMAD.MOV.U32 R2, RZ, RZ, R14 ;  /* 0x000000ffff027224 */ /* 0x000fe400078e000e */
[----:B------:R-:W-:-:S07]  /*16410*/  @P0 IMAD R9, R5, 0x2, R17 ;  /* 0x0000000205090824 */ /* 0x000fce00078e0211 */
[----:B------:R-:W-:Y:S05]  /*16420*/  WARPSYNC.COLLECTIVE R15, `(.L_x_4437) ;  /* 0x000000000f087348 */ /* 0x000fea0003c00000 */
[----:B------:R0:W1:Y:S02]  /*16430*/  SHFL.IDX P6, R14, R13, R12, R11 ;  /* 0x0000000c0d0e7389 */ /* 0x00006400000c000b */
[----:B01----:R-:W-:Y:S01]  /*16440*/  ENDCOLLECTIVE ;  /* 0x000000000000791b */ /* 0x003fe20003800000 */
.L_x_4437:
        /* <DEDUP_REMOVED lines=8> */
.L_x_4438:
[----:B------:R-:W-:Y:S01]  /*164d0*/  @!PT LDS RZ, [RZ] ;  /* 0x00000000fffff984 */ /* 0x000fe20000000800 */
[----:B------:R-:W-:Y:S01]  /*164e0*/  @!PT LDS RZ, [RZ] ;  /* 0x00000000fffff984 */ /* 0x000fe20000000800 */
[----:B------:R-:W-:Y:S01]  /*164f0*/  @!PT LDS RZ, [RZ] ;  /* 0x00000000fffff984 */ /* 0x000fe20000000800 */
[----:B------:R0:W-:Y:S04]  /*16500*/  @P0 LDGSTS.E.BYPASS.LTC128B.128 [R9+0x1e400], desc[UR36][R2.64], !P4 ;  /* 0x1e40000002090fae */ /* 0x0001e8000e101d64 */
[----:B------:R0:W-:Y:S04]  /*16510*/  @P0 LDGSTS.E.BYPASS.LTC128B.128 [R9+0x21400], desc[UR36][R2.64+0x80], !P3 ;  /* 0x2140008002090fae */ /* 0x0001e8000d901d64 */
[----:B------:R0:W-:Y:S01]  /*16520*/  @P0 LDGSTS.E.BYPASS.LTC128B.128 [R9+0x24400], desc[UR36][R2.64+0x100], !P2 ;  /* 0x2440010002090fae */ /* 0x0001e2000d101d64 */
[----:B------:R-:W-:Y:S01]  /*16530*/  ISETP.GE.AND P0, PT, R7, 0x11, PT ;  /* 0x000000110700780c */ /* 0x000fe20003f06270 */
[----:B------:R-:W-:-:S02]  /*16540*/  IMAD.MOV.U32 R13, RZ, RZ, R4 ;  /* 0x000000ffff0d7224 */ /* 0x000fc400078e0004 */
[----:B------:R-:W-:-:S10]  /*16550*/  IMAD.MOV.U32 R8, RZ, RZ, R14 ;  /* 0x000000ffff087224 */ /* 0x000fd400078e000e */
[----:B0-----:R-:W-:Y:S05]  /*16560*/  WARPSYNC.COLLECTIVE R15, `(.L_x_4439) ;  /* 0x000000000f087348 */ /* 0x001fea0003c00000 */
[----:B------:R1:W2:Y:S02]  /*16570*/  SHFL.IDX P6, R14, R13, R12, R11 ;  /* 0x0000000c0d0e7389 */ /* 0x0002a400000c000b */
[----:B012---:R-:W-:Y:S01]  /*16580*/  ENDCOLLECTIVE ;  /* 0x000000000000791b */ /* 0x007fe20003800000 */
.L_x_4439:
[----:B------:R-:W-:Y:S02]  /*16590*/  @P0 IMAD R25, R5, 0x2, R17 ;  /* 0x0000000205190824 */ /* 0x000fe400078e0211 */
[----:B------:R-:W-:Y:S02]  /*165a0*/  IMAD.MOV.U32 R13, RZ, RZ, R6 ;  /* 0x000000ffff0d7224 */ /* 0x000fe400078e0006 */
[----:B------:R-:W-:Y:S01]  /*165b0*/  IMAD.MOV.U32 R12, RZ, RZ, 0x2 ;  /* 0x00000002ff0c7424 */ /* 0x000fe200078e00ff */
[----:B------:R-:W-:-:S05]  /*165c0*/  @P0 LEA R14, P1, R37, R14, 0x1 ;  /* 0x0000000e250e0211 */ /* 0x000fca00078208ff */
[----:B------:R-:W-:-:S08]  /*165d0*/  @P0 IMAD.MOV.U32 R2, RZ, RZ, R14 ;  /* 0x000000ffff020224 */ /* 0x000fd000078e000e */
[----:B------:R-:W-:Y:S05]  /*165e0*/  WARPSYNC.COLLECTIVE R15, `(.L_x_4440) ;  /* 0x000000000f087348 */ /* 0x000fea0003c00000 */
[----:B------:R0:W1:Y:S02]  /*165f0*/  SHFL.IDX P6, R14, R13, R12, R11 ;  /* 0x0000000c0d0e7389 */ /* 0x00006400000c000b */
[----:B01----:R-:W-:Y:S01]  /*16600*/  ENDCOLLECTIVE ;  /* 0x000000000000791b */ /* 0x003fe20003800000 */
.L_x_4440:
        /* <DEDUP_REMOVED lines=14> */
.L_x_4441:
        /* <DEDUP_REMOVED lines=8> */
.L_x_4442:
        /* <DEDUP_REMOVED lines=14> */
.L_x_4443:
        /* <DEDUP_REMOVED lines=8> */
.L_x_4444:
        /* <DEDUP_REMOVED lines=14> */
.L_x_4445:
        /* <DEDUP_REMOVED lines=8> */
.L_x_4446:
        /* <DEDUP_REMOVED lines=13> */
.L_x_4447:
[----:B------:R-:W-:Y:S05]  /*16b00*/  BRA `(.L_x_4448) ;  /* 0xffffffc800847947 */ /* 0x000fea000383ffff */
.L_x_4388:
        /* <DEDUP_REMOVED lines=8> */
.L_x_4449:
[C---:B------:R-:W-:Y:S01]  /*16b90*/  VIADD R6, R4.reuse, 0x10 ;  /* 0x0000001004067836 */ /* 0x040fe20000000000 */
[----:B------:R-:W-:Y:S01]  /*16ba0*/  ISETP.GE.AND P0, PT, R4, UR39, PT ;  /* 0x0000002704007c0c */ /* 0x000fe2000bf06270 */
[----:B------:R-:W-:Y:S02]  /*16bb0*/  IMAD.MOV.U32 R13, RZ, RZ, R0 ;  /* 0x000000ffff0d7224 */ /* 0x000fe400078e0000 */
[----:B------:R-:W-:-:S10]  /*16bc0*/  IMAD.MOV.U32 R2, RZ, RZ, R14 ;  /* 0x000000ffff027224 */ /* 0x000fd400078e000e */
[----:B------:R-:W-:Y:S05]  /*16bd0*/  WARPSYNC.COLLECTIVE R15, `(.L_x_4450) ;  /* 0x000000000f087348 */ /* 0x000fea0003c00000 */
[----:B------:R0:W1:Y:S02]  /*16be0*/  SHFL.IDX P6, R14, R13, R12, R11 ;  /* 0x0000000c0d0e7389 */ /* 0x00006400000c000b */
[----:B01----:R-:W-:Y:S01]  /*16bf0*/  ENDCOLLECTIVE ;  /* 0x000000000000791b */ /* 0x003fe20003800000 */
.L_x_4450:
        /* <DEDUP_REMOVED lines=8> */
.L_x_4451:
[----:B------:R-:W-:Y:S01]  /*16c80*/  @!PT LDS RZ, [RZ] ;  /* 0x00000000fffff984 */ /* 0x000fe20000000800 */
[----:B------:R-:W-:Y:S01]  /*16c90*/  @!PT LDS RZ, [RZ] ;  /* 0x00000000fffff984 */ /* 0x000fe20000000800 */
[----:B------:R-:W-:Y:S01]  /*16ca0*/  @!PT LDS RZ, [RZ] ;  /* 0x00000000fffff984 */ /* 0x000fe20000000800 */
[----:B------:R0:W-:Y:S04]  /*16cb0*/  @!P0 LDGSTS.E.BYPASS.LTC128B.128 [R31+0x12400], desc[UR36][R2.64], !P3 ;  /* 0x12400000021f8fae */ /* 0x0001e8000d901d64 */
[----:B------:R0:W-:Y:S04]  /*16cc0*/  @!P0 LDGSTS.E.BYPASS.LTC128B.128 [R31+0x16400], desc[UR36][R2.64+0x80], !P4 ;  /* 0x16400080021f8fae */ /* 0x0001e8000e101d64 */
[----:B------:R0:W-:Y:S01]  /*16cd0*/  @!P0 LDGSTS.E.BYPASS.LTC128B.128 [R31+0x1a400], desc[UR36][R2.64+0x100], !P5 ;  /* 0x1a400100021f8fae */ /* 0x0001e2000e901d64 */
[----:B------:R-:W-:Y:S01]  /*16ce0*/  ISETP.GE.AND P0, PT, R6, UR39, PT ;  /* 0x0000002706007c0c */ /* 0x000fe2000bf06270 */
[----:B------:R-:W-:-:S02]  /*16cf0*/  IMAD.MOV.U32 R13, RZ, RZ, R0 ;  /* 0x000000ffff0d7224 */ /* 0x000fc400078e0000 */
[----:B------:R-:W-:-:S10]  /*16d00*/  IMAD.MOV.U32 R6, RZ, RZ, R14 ;  /* 0x000000ffff067224 */ /* 0x000fd400078e000e */
[----:B0-----:R-:W-:Y:S05]  /*16d10*/  WARPSYNC.COLLECTIVE R15, `(.L_x_4452) ;  /* 0x000000000f087348 */ /* 0x001fea0003c00000 */
[----:B------:R1:W2:Y:S02]  /*16d20*/  SHFL.IDX P6, R14, R13, R12, R11 ;  /* 0x0000000c0d0e7389 */ /* 0x0002a400000c000b */
[----:B012---:R-:W-:Y:S01]  /*16d30*/  ENDCOLLECTIVE ;  /* 0x000000000000791b */ /* 0x007fe20003800000 */
.L_x_4452:
[----:B------:R-:W-:Y:S02]  /*16d40*/  IMAD.MOV.U32 R13, RZ, RZ, R5 ;  /* 0x000000ffff0d7224 */ /* 0x000fe400078e0005 */
[----:B------:R-:W-:Y:S01]  /*16d50*/  IMAD.MOV.U32 R12, RZ, RZ, 0x2 ;  /* 0x00000002ff0c7424 */ /* 0x000fe200078e00ff */
[----:B------:R-:W-:-:S05]  /*16d60*/  @!P0 LEA R14, P1, R37, R14, 0x1 ;  /* 0x0000000e250e8211 */ /* 0x000fca00078208ff */
[----:B------:R-:W-:-:S08]  /*16d70*/  @!P0 IMAD.MOV.U32 R2, RZ, RZ, R14 ;  /* 0x000000ffff028224 */ /* 0x000fd000078e000e */
[----:B------:R-:W-:Y:S05]  /*16d80*/  WARPSYNC.COLLECTIVE R15, `(.L_x_4453) ;  /* 0x000000000f087348 */ /* 0x000fea0003c00000 */
[----:B------:R0:W1:Y:S02]  /*16d90*/  SHFL.IDX P6, R14, R13, R12, R11 ;  /* 0x0000000c0d0e7389 */ /* 0x00006400000c000b */
[----:B01----:R-:W-:Y:S01]  /*16da0*/  ENDCOLLECTIVE ;  /* 0x000000000000791b */ /* 0x003fe20003800000 */
.L_x_4453:
[----:B------:R-:W-:Y:S02]  /*16db0*/  @!P0 IMAD.X R7, RZ, RZ, R6, P1 ;  /* 0x000000ffff078224 */ /* 0x000fe400008e0606 */
[----:B------:R-:W-:Y:S02]  /*16dc0*/  VIADD R6, R4, 0x20 ;  /* 0x0000002004067836 */ /* 0x000fe40000000000 */
[----:B------:R-:W-:-:S05]  /*16dd0*/  @!P0 IMAD.MOV.U32 R3, RZ, RZ, R7 ;  /* 0x000000ffff038224 */ /* 0x000fca00078e0007 */
        /* <DEDUP_REMOVED lines=12> */
.L_x_4454:
[----:B------:R-:W-:Y:S02]  /*16ea0*/  IMAD.MOV.U32 R13, RZ, RZ, R5 ;  /* 0x000000ffff0d7224 */ /* 0x000fe400078e0005 */
[----:B------:R-:W-:Y:S01]  /*16eb0*/  IMAD.MOV.U32 R12, RZ, RZ, 0x3 ;  /* 0x00000003ff0c7424 */ /* 0x000fe200078e00ff */
[----:B------:R-:W-:-:S05]  /*16ec0*/  @!P0 LEA R14, P1, R37, R14, 0x1 ;  /* 0x0000000e250e8211 */ /* 0x000fca00078208ff */
[----:B------:R-:W-:-:S08]  /*16ed0*/  @!P0 IMAD.MOV.U32 R2, RZ, RZ, R14 ;  /* 0x000000ffff028224 */ /* 0x000fd000078e000e */
[----:B------:R-:W-:Y:S05]  /*16ee0*/  WARPSYNC.COLLECTIVE R15, `(.L_x_4455) ;  /* 0x000000000f087348 */ /* 0x000fea0003c00000 */
[----:B------:R0:W1:Y:S02]  /*16ef0*/  SHFL.IDX P6, R14, R13, R12, R11 ;  /* 0x0000000c0d0e7389 */ /* 0x00006400000c000b */
[----:B01----:R-:W-:Y:S01]  /*16f00*/  ENDCOLLECTIVE ;  /* 0x000000000000791b */ /* 0x003fe20003800000 */
.L_x_4455:
        /* <DEDUP_REMOVED lines=15> */
.L_x_4456:
[----:B------:R-:W-:Y:S02]  /*17000*/  IMAD.MOV.U32 R13, RZ, RZ, R5 ;  /* 0x000000ffff0d7224 */ /* 0x000fe400078e0005 */
[----:B------:R-:W-:Y:S01]  /*17010*/  IMAD.MOV.U32 R12, RZ, RZ, 0x4 ;  /* 0x00000004ff0c7424 */ /* 0x000fe200078e00ff */
[----:B------:R-:W-:-:S05]  /*17020*/  @!P0 LEA R14, P1, R37, R14, 0x1 ;  /* 0x0000000e250e8211 */ /* 0x000fca00078208ff */
[----:B------:R-:W-:-:S08]  /*17030*/  @!P0 IMAD.MOV.U32 R2, RZ, RZ, R14 ;  /* 0x000000ffff028224 */ /* 0x000fd000078e000e */
[----:B------:R-:W-:Y:S05]  /*17040*/  WARPSYNC.COLLECTIVE R15, `(.L_x_4457) ;  /* 0x000000000f087348 */ /* 0x000fea0003c00000 */
[----:B------:R0:W1:Y:S02]  /*17050*/  SHFL.IDX P6, R14, R13, R12, R11 ;  /* 0x0000000c0d0e7389 */ /* 0x00006400000c000b */
[----:B01----:R-:W-:Y:S01]  /*17060*/  ENDCOLLECTIVE ;  /* 0x000000000000791b */ /* 0x003fe20003800000 */
.L_x_4457:
        /* <DEDUP_REMOVED lines=15> */
.L_x_4458:
[----:B------:R-:W-:Y:S02]  /*17160*/  IMAD.MOV.U32 R13, RZ, RZ, R5 ;  /* 0x000000ffff0d7224 */ /* 0x000fe400078e0005 */
[----:B------:R-:W-:Y:S01]  /*17170*/  IMAD.MOV.U32 R12, RZ, RZ, 0x5 ;  /* 0x00000005ff0c7424 */ /* 0x000fe200078e00ff */
[----:B------:R-:W-:-:S05]  /*17180*/  @!P0 LEA R14, P1, R37, R14, 0x1 ;  /* 0x0000000e250e8211 */ /* 0x000fca00078208ff */
[----:B------:R-:W-:-:S08]  /*17190*/  @!P0 IMAD.MOV.U32 R2, RZ, RZ, R14 ;  /* 0x000000ffff028224 */ /* 0x000fd000078e000e */
[----:B------:R-:W-:Y:S05]  /*171a0*/  WARPSYNC.COLLECTIVE R15, `(.L_x_4459) ;  /* 0x000000000f087348 */ /* 0x000fea0003c00000 */
[----:B------:R0:W1:Y:S02]  /*171b0*/  SHFL.IDX P6, R14, R13, R12, R11 ;  /* 0x0000000c0d0e7389 */ /* 0x00006400000c000b */
[----:B01----:R-:W-:Y:S01]  /*171c0*/  ENDCOLLECTIVE ;  /* 0x000000000000791b */ /* 0x003fe20003800000 */
.L_x_4459:
        /* <DEDUP_REMOVED lines=15> */
.L_x_4460:
[----:B------:R-:W-:Y:S02]  /*172c0*/  IMAD.MOV.U32 R13, RZ, RZ, R5 ;  /* 0x000000ffff0d7224 */ /* 0x000fe400078e0005 */
[----:B------:R-:W-:Y:S01]  /*172d0*/  IMAD.MOV.U32 R12, RZ, RZ, 0x6 ;  /* 0x00000006ff0c7424 */ /* 0x000fe200078e00ff */
[----:B------:R-:W-:-:S05]  /*172e0*/  @!P0 LEA R14, P1, R37, R14, 0x1 ;  /* 0x0000000e250e8211 */ /* 0x000fca00078208ff */
[----:B------:R-:W-:-:S08]  /*172f0*/  @!P0 IMAD.MOV.U32 R2, RZ, RZ, R14 ;  /* 0x000000ffff028224 */ /* 0x000fd000078e000e */
[----:B------:R-:W-:Y:S05]  /*17300*/  WARPSYNC.COLLECTIVE R15, `(.L_x_4461) ;  /* 0x000000000f087348 */ /* 0x000fea0003c00000 */
[----:B------:R0:W1:Y:S02]  /*17310*/  SHFL.IDX P6, R14, R13, R12, R11 ;  /* 0x0000000c0d0e7389 */ /* 0x00006400000c000b */
[----:B01----:R-:W-:Y:S01]  /*17320*/  ENDCOLLECTIVE ;  /* 0x000000000000791b */ /* 0x003fe20003800000 */
.L_x_4461:
        /* <DEDUP_REMOVED lines=15> */
.L_x_4462:
[----:B------:R-:W-:Y:S02]  /*17420*/  IMAD.MOV.U32 R13, RZ, RZ, R5 ;  /* 0x000000ffff0d7224 */ /* 0x000fe400078e0005 */
[----:B------:R-:W-:Y:S01]  /*17430*/  IMAD.MOV.U32 R12, RZ, RZ, 0x7 ;  /* 0x00000007ff0c7424 */ /* 0x000fe200078e00ff */
[----:B------:R-:W-:-:S05]  /*17440*/  @!P0 LEA R14, P1, R37, R14, 0x1 ;  /* 0x0000000e250e8211 */ /* 0x000fca00078208ff */
[----:B------:R-:W-:-:S08]  /*17450*/  @!P0 IMAD.MOV.U32 R2, RZ, RZ, R14 ;  /* 0x000000ffff028224 */ /* 0x000fd000078e000e */
[----:B------:R-:W-:Y:S05]  /*17460*/  WARPSYNC.COLLECTIVE R15, `(.L_x_4463) ;  /* 0x000000000f087348 */ /* 0x000fea0003c00000 */
[----:B------:R0:W1:Y:S02]  /*17470*/  SHFL.IDX P6, R14, R13, R12, R11 ;  /* 0x0000000c0d0e7389 */ /* 0x00006400000c000b */
[----:B01----:R-:W-:Y:S01]  /*17480*/  ENDCOLLECTIVE ;  /* 0x000000000000791b */ /* 0x003fe20003800000 */
.L_x_4463:
        /* <DEDUP_REMOVED lines=13> */
.L_x_4464:
[----:B------:R-:W-:Y:S05]  /*17560*/  BRA `(.L_x_4465) ;  /* 0xffffffc800a47947 */ /* 0x000fea000383ffff */
.L_x_4391:
[----:B0-----:R0:W1:Y:S02]  /*17570*/  SYNCS.PHASECHK.TRANS64.TRYWAIT P0, [R17+URZ+0x30820], R0 ;  /* 0x03082000110075a7 */ /* 0x001064000800017f */
[----:B-1----:R-:W-:Y:S05]  /*17580*/  @!P0 NANOSLEEP.SYNCS 0x989680 ;  /* 0x009896800000895d */ /* 0x002fea0003900000 */
[----:B------:R-:W1:Y:S02]  /*17590*/  @!P0 SYNCS.PHASECHK.TRANS64 P0, [R17+URZ+0x30820], R0 ;  /* 0x03082000110085a7 */ /* 0x000e64000800007f */
[----:B-1----:R-:W-:Y:S05]  /*175a0*/  @!P0 BRA `(.L_x_4391) ;  /* 0xfffffffc00f08947 */ /* 0x002fea000383ffff */
[----:B------:R-:W-:Y:S05]  /*175b0*/  BRA `(.L_x_4466) ;  /* 0xffffffcc00087947 */ /* 0x000fea000383ffff */
.L_x_4395:
[----:B0-----:R0:W1:Y:S02]  /*175c0*/  SYNCS.PHASECHK.TRANS64.TRYWAIT P0, [R6+URZ+0x30840], R3 ;  /* 0x03084003060075a7 */ /* 0x001064000800017f */
[----:B-1----:R-:W-:Y:S05]  /*175d0*/  @!P0 NANOSLEEP.SYNCS 0x989680 ;  /* 0x009896800000895d */ /* 0x002fea0003900000 */
[----:B------:R-:W1:Y:S02]  /*175e0*/  @!P0 SYNCS.PHASECHK.TRANS64 P0, [R6+URZ+0x30840], R3 ;  /* 0x03084003060085a7 */ /* 0x000e64000800007f */
[----:B-1----:R-:W-:Y:S05]  /*175f0*/  @!P0 BRA `(.L_x_4395) ;  /* 0xfffffffc00f08947 */ /* 0x002fea000383ffff */
[----:B------:R-:W-:Y:S05]  /*17600*/  BRA `(.L_x_4467) ;  /* 0xffffffcc00c87947 */ /* 0x000fea000383ffff */
.L_x_4396:
        /* <DEDUP_REMOVED lines=8> */
.L_x_4469:
[----:B------:R-:W-:Y:S05]  /*17690*/  BSYNC B1 ;  /* 0x0000000000017941 */ /* 0x000fea0003800000 */
.L_x_4468:
[----:B------:R-:W-:Y:S02]  /*176a0*/  IMAD.MOV.U32 R13, RZ, RZ, R7 ;  /* 0x000000ffff0d7224 */ /* 0x000fe400078e0007 */
        /* <DEDUP_REMOVED lines=8> */
.L_x_4470:
[----:B------:R-:W-:Y:S02]  /*17730*/  IMAD R8, R8, 0x2, R17 ;  /* 0x0000000208087824 */ /* 0x000fe400078e0211 */
[----:B------:R-:W-:Y:S02]  /*17740*/  IMAD.MOV.U32 R13, RZ, RZ, R10 ;  /* 0x000000ffff0d7224 */ /* 0x000fe400078e000a */
[----:B------:R-:W-:Y:S01]  /*17750*/  IMAD.MOV.U32 R12, RZ, RZ, 0x1 ;  /* 0x00000001ff0c7424 */ /* 0x000fe200078e00ff */
[----:B------:R-:W-:-:S13]  /*17760*/  IADD3 R2, P0, R14, R4, RZ ;  /* 0x000000040e027210 */ /* 0x000fda0007f1e0ff */
[----:B------:R-:W-:Y:S05]  /*17770*/  WARPSYNC.COLLECTIVE R15, `(.L_x_4471) ;  /* 0x000000000f087348 */ /* 0x000fea0003c00000 */
[----:B------:R0:W1:Y:S02]  /*17780*/  SHFL.IDX P6, R14, R13, R12, R11 ;  /* 0x0000000c0d0e7389 */ /* 0x00006400000c000b */
[----:B01----:R-:W-:Y:S01]  /*17790*/  ENDCOLLECTIVE ;  /* 0x000000000000791b */ /* 0x003fe20003800000 */
.L_x_4471:
[----:B------:R-:W-:-:S05]  /*177a0*/  IMAD.X R3, RZ, RZ, R3, P0 ;  /* 0x000000ffff037224 */ /* 0x000fca00000e0603 */
[----:B------:R-:W-:Y:S01]  /*177b0*/  @!PT LDS RZ, [RZ] ;  /* 0x00000000fffff984 */ /* 0x000fe20000000800 */
[----:B------:R-:W-:Y:S01]  /*177c0*/  @!PT LDS RZ, [RZ] ;  /* 0x00000000fffff984 */ /* 0x000fe20000000800 */
[----:B------:R-:W-:Y:S01]  /*177d0*/  @!PT LDS RZ, [RZ] ;  /* 0x00000000fffff984 */ /* 0x000fe20000000800 */
[----:B------:R-:W-:Y:S04]  /*177e0*/  LDGSTS.E.BYPASS.LTC128B.128 [R8+0x1e400], desc[UR36][R2.64], !P3 ;  /* 0x1e40000002087fae */ /* 0x000fe8000d901d64 */
[----:B------:R-:W-:Y:S01]  /*177f0*/  LDGSTS.E.BYPASS.LTC128B.128 [R8+0x21400], desc[UR36][R2.64+0x80], !P2 ;  /* 0x2140008002087fae */ /* 0x000fe2000d101d64 */
[----:B------:R-:W-:-:S03]  /*17800*/  IMAD.MOV.U32 R13, RZ, RZ, R7 ;  /* 0x000000ffff0d7224 */ /* 0x000fc600078e0007 */
[----:B------:R0:W-:Y:S02]  /*17810*/  LDGSTS.E.BYPASS.LTC128B.128 [R8+0x24400], desc[UR36][R2.64+0x100], !P1 ;  /* 0x2440010002087fae */ /* 0x0001e4000c901d64 */
[----:B0-----:R-:W-:-:S07]  /*17820*/  IMAD.MOV.U32 R3, RZ, RZ, R14 ;  /* 0x000000ffff037224 */ /* 0x001fce00078e000e */
[----:B------:R-:W-:Y:S05]  /*17830*/  WARPSYNC.COLLECTIVE R15, `(.L_x_4472) ;  /* 0x000000000f087348 */ /* 0x000fea0003c00000 */
[----:B------:R0:W1:Y:S02]  /*17840*/  SHFL.IDX P6, R14, R13, R12, R11 ;  /* 0x0000000c0d0e7389 */ /* 0x00006400000c000b */
[----:B01----:R-:W-:Y:S01]  /*17850*/  ENDCOLLECTIVE ;  /* 0x000000000000791b */ /* 0x003fe20003800000 */
.L_x_4472:
[----:B------:R-:W-:Y:S02]  /*17860*/  IMAD.MOV.U32 R13, RZ, RZ, R10 ;  /* 0x000000ffff0d7224 */ /* 0x000fe400078e000a */
[----:B------:R-:W-:Y:S01]  /*17870*/  IMAD.MOV.U32 R12, RZ, RZ, 0x2 ;  /* 0x00000002ff0c7424 */ /* 0x000fe200078e00ff */
[----:B------:R-:W-:-:S13]  /*17880*/  IADD3 R2, P0, R14, R4, RZ ;  /* 0x000000040e027210 */ /* 0x000fda0007f1e0ff */
[----:B------:R-:W-:Y:S05]  /*17890*/  WARPSYNC.COLLECTIVE R15, `(.L_x_4473) ;  /* 0x000000000f087348 */ /* 0x000fea0003c00000 */
[----:B------:R0:W1:Y:S02]  /*178a0*/  SHFL.IDX P6, R14, R13, R12, R11 ;  /* 0x0000000c0d0e7389 */ /* 0x00006400000c000b */
[----:B01----:R-:W-:Y:S01]  /*178b0*/  ENDCOLLECTIVE ;  /* 0x000000000000791b */ /* 0x003fe20003800000 */
.L_x_4473:
        /* <DEDUP_REMOVED lines=12> */
.L_x_4474:
[----:B------:R-:W-:Y:S02]  /*17980*/  IMAD.MOV.U32 R13, RZ, RZ, R10 ;  /* 0x000000ffff0d7224 */ /* 0x000fe400078e000a */
[----:B------:R-:W-:Y:S01]  /*17990*/  IMAD.MOV.U32 R12, RZ, RZ, 0x3 ;  /* 0x00000003ff0c7424 */ /* 0x000fe200078e00ff */
[----:B------:R-:W-:-:S13]  /*179a0*/  IADD3 R2, P0, R14, R4, RZ ;  /* 0x000000040e027210 */ /* 0x000fda0007f1e0ff */
[----:B------:R-:W-:Y:S05]  /*179b0*/  WARPSYNC.COLLECTIVE R15, `(.L_x_4475) ;  /* 0x000000000f087348 */ /* 0x000fea0003c00000 */
[----:B------:R0:W1:Y:S02]  /*179c0*/  SHFL.IDX P6, R14, R13, R12, R11 ;  /* 0x0000000c0d0e7389 */ /* 0x00006400000c000b */
[----:B01----:R-:W-:Y:S01]  /*179d0*/  ENDCOLLECTIVE ;  /* 0x000000000000791b */ /* 0x003fe20003800000 */
.L_x_4475:
        /* <DEDUP_REMOVED lines=12> */
.L_x_4476:
[----:B------:R-:W-:Y:S02]  /*17aa0*/  IMAD.MOV.U32 R13, RZ, RZ, R10 ;  /* 0x000000ffff0d7224 */ /* 0x000fe400078e000a */
[----:B------:R-:W-:Y:S01]  /*17ab0*/  IMAD.MOV.U32 R12, RZ, RZ, 0x4 ;  /* 0x00000004ff0c7424 */ /* 0x000fe200078e00ff */
[----:B------:R-:W-:-:S13]  /*17ac0*/  IADD3 R2, P0, R14, R4, RZ ;  /* 0x000000040e027210 */ /* 0x000fda0007f1e0ff */
[----:B------:R-:W-:Y:S05]  /*17ad0*/  WARPSYNC.COLLECTIVE R15, `(.L_x_4477) ;  /* 0x000000000f087348 */ /* 0x000fea0003c00000 */
[----:B------:R0:W1:Y:S02]  /*17ae0*/  SHFL.IDX P6, R14, R13, R12, R11 ;  /* 0x0000000c0d0e7389 */ /* 0x00006400000c000b */
[----:B01----:R-:W-:Y:S01]  /*17af0*/  ENDCOLLECTIVE ;  /* 0x000000000000791b */ /* 0x003fe20003800000 */
.L_x_4477:
        /* <DEDUP_REMOVED lines=12> */
.L_x_4478:
[----:B------:R-:W-:Y:S02]  /*17bc0*/  IMAD.MOV.U32 R13, RZ, RZ, R10 ;  /* 0x000000ffff0d7224 */ /* 0x000fe400078e000a */
[----:B------:R-:W-:Y:S01]  /*17bd0*/  IMAD.MOV.U32 R12, RZ, RZ, 0x5 ;  /* 0x00000005ff0c7424 */ /* 0x000fe200078e00ff */
[----:B------:R-:W-:-:S13]  /*17be0*/  IADD3 R2, P0, R14, R4, RZ ;  /* 0x000000040e027210 */ /* 0x000fda0007f1e0ff */
[----:B------:R-:W-:Y:S05]  /*17bf0*/  WARPSYNC.COLLECTIVE R15, `(.L_x_4479) ;  /* 0x000000000f087348 */ /* 0x000fea0003c00000 */
[----:B------:R0:W1:Y:S02]  /*17c00*/  SHFL.IDX P6, R14, R13, R12, R11 ;  /* 0x0000000c0d0e7389 */ /* 0x00006400000c000b */
[----:B01----:R-:W-:Y:S01]  /*17c10*/  ENDCOLLECTIVE ;  /* 0x000000000000791b */ /* 0x003fe20003800000 */
.L_x_4479:
        /* <DEDUP_REMOVED lines=12> */
.L_x_4480:
[----:B------:R-:W-:Y:S05]  /*17ce0*/  BRA `(.L_x_4481) ;  /* 0xffffffcc00187947 */ /* 0x000fea000383ffff */
.L_x_4401:
[----:B0-----:R0:W1:Y:S02]  /*17cf0*/  SYNCS.PHASECHK.TRANS64.TRYWAIT P0, [R6+URZ+0x30860], R3 ;  /* 0x03086003060075a7 */ /* 0x001064000800017f */
[----:B-1----:R-:W-:Y:S05]  /*17d00*/  @!P0 NANOSLEEP.SYNCS 0x989680 ;  /* 0x009896800000895d */ /* 0x002fea0003900000 */
[----:B------:R-:W1:Y:S02]  /*17d10*/  @!P0 SYNCS.PHASECHK.TRANS64 P0, [R6+URZ+0x30860], R3 ;  /* 0x03086003060085a7 */ /* 0x000e64000800007f */
[----:B-1----:R-:W-:Y:S05]  /*17d20*/  @!P0 BRA `(.L_x_4401) ;  /* 0xfffffffc00f08947 */ /* 0x002fea000383ffff */
[----:B------:R-:W-:Y:S05]  /*17d30*/  BRA `(.L_x_4482) ;  /* 0xffffffcc00747947 */ /* 0x000fea000383ffff */
.L_x_4402:
        /* <DEDUP_REMOVED lines=8> */
.L_x_4484:
[----:B------:R-:W-:Y:S05]  /*17dc0*/  BSYNC B1 ;  /* 0x0000000000017941 */ /* 0x000fea0003800000 */
.L_x_4483:
[----:B------:R-:W-:Y:S02]  /*17dd0*/  IMAD.MOV.U32 R13, RZ, RZ, R18 ;  /* 0x000000ffff0d7224 */ /* 0x000fe400078e0012 */
        /* <DEDUP_REMOVED lines=8> */
.L_x_4485:
[----:B------:R-:W-:Y:S02]  /*17e60*/  IMAD.MOV.U32 R13, RZ, RZ, R19 ;  /* 0x000000ffff0d7224 */ /* 0x000fe400078e0013 */
[----:B------:R-:W-:Y:S01]  /*17e70*/  IMAD.MOV.U32 R12, RZ, RZ, 0x1 ;  /* 0x00000001ff0c7424 */ /* 0x000fe200078e00ff */
[----:B------:R-:W-:-:S13]  /*17e80*/  IADD3 R2, P0, R14, R4, RZ ;  /* 0x000000040e027210 */ /* 0x000fda0007f1e0ff */
[----:B------:R-:W-:Y:S05]  /*17e90*/  WARPSYNC.COLLECTIVE R15, `(.L_x_4486) ;  /* 0x000000000f087348 */ /* 0x000fea0003c00000 */
[----:B------:R0:W1:Y:S02]  /*17ea0*/  SHFL.IDX P6, R14, R13, R12, R11 ;  /* 0x0000000c0d0e7389 */ /* 0x00006400000c000b */
[----:B01----:R-:W-:Y:S01]  /*17eb0*/  ENDCOLLECTIVE ;  /* 0x000000000000791b */ /* 0x003fe20003800000 */
.L_x_4486:
        /* <DEDUP_REMOVED lines=15> */
.L_x_4487:
[----:B------:R-:W-:Y:S02]  /*17fb0*/  IMAD.MOV.U32 R13, RZ, RZ, R19 ;  /* 0x000000ffff0d7224 */ /* 0x000fe400078e0013 */
[----:B------:R-:W-:Y:S01]  /*17fc0*/  IMAD.MOV.U32 R12, RZ, RZ, 0x2 ;  /* 0x00000002ff0c7424 */ /* 0x000fe200078e00ff */
[----:B------:R-:W-:-:S13]  /*17fd0*/  IADD3 R2, P0, R14, R4, RZ ;  /* 0x000000040e027210 */ /* 0x000fda0007f1e0ff */
[----:B------:R-:W-:Y:S05]  /*17fe0*/  WARPSYNC.COLLECTIVE R15, `(.L_x_4488) ;  /* 0x000000000f087348 */ /* 0x000fea0003c00000 */
[----:B------:R0:W1:Y:S02]  /*17ff0*/  SHFL.IDX P6, R14, R13, R12, R11 ;  /* 0x0000000c0d0e7389 */ /* 0x00006400000c000b */
[----:B01----:R-:W-:Y:S01]  /*18000*/  ENDCOLLECTIVE ;  /* 0x000000000000791b */ /* 0x003fe20003800000 */
.L_x_4488:
        /* <DEDUP_REMOVED lines=15> */
.L_x_4489:
[----:B------:R-:W-:Y:S02]  /*18100*/  IMAD.MOV.U32 R13, RZ, RZ, R19 ;  /* 0x000000ffff0d7224 */ /* 0x000fe400078e0013 */
[----:B------:R-:W-:Y:S01]  /*18110*/  IMAD.MOV.U32 R12, RZ, RZ, 0x3 ;  /* 0x00000003ff0c7424 */ /* 0x000fe200078e00ff */
[----:B------:R-:W-:-:S13]  /*18120*/  IADD3 R2, P0, R14, R4, RZ ;  /* 0x000000040e027210 */ /* 0x000fda0007f1e0ff */
[----:B------:R-:W-:Y:S05]  /*18130*/  WARPSYNC.COLLECTIVE R15, `(.L_x_4490) ;  /* 0x000000000f087348 */ /* 0x000fea0003c00000 */
[----:B------:R0:W1:Y:S02]  /*18140*/  SHFL.IDX P6, R14, R13, R12, R11 ;  /* 0x0000000c0d0e7389 */ /* 0x00006400000c000b */
[----:B01----:R-:W-:Y:S01]  /*18150*/  ENDCOLLECTIVE ;  /* 0x000000000000791b */ /* 0x003fe20003800000 */
.L_x_4490:
        /* <DEDUP_REMOVED lines=15> */
.L_x_4491:
[----:B------:R-:W-:Y:S02]  /*18250*/  IMAD.MOV.U32 R13, RZ, RZ, R19 ;  /* 0x000000ffff0d7224 */ /* 0x000fe400078e0013 */
[----:B------:R-:W-:Y:S01]  /*18260*/  IMAD.MOV.U32 R12, RZ, RZ, 0x4 ;  /* 0x00000004ff0c7424 */ /* 0x000fe200078e00ff */
[----:B------:R-:W-:-:S13]  /*18270*/  IADD3 R2, P0, R14, R4, RZ ;  /* 0x000000040e027210 */ /* 0x000fda0007f1e0ff */
[----:B------:R-:W-:Y:S05]  /*18280*/  WARPSYNC.COLLECTIVE R15, `(.L_x_4492) ;  /* 0x000000000f087348 */ /* 0x000fea0003c00000 */
[----:B------:R0:W1:Y:S02]  /*18290*/  SHFL.IDX P6, R14, R13, R12, R11 ;  /* 0x0000000c0d0e7389 */ /* 0x00006400000c000b */
[----:B01----:R-:W-:Y:S01]  /*182a0*/  ENDCOLLECTIVE ;  /* 0x000000000000791b */ /* 0x003fe20003800000 */
.L_x_4492:
        /* <DEDUP_REMOVED lines=15> */
.L_x_4493:
[----:B------:R-:W-:Y:S02]  /*183a0*/  IMAD.MOV.U32 R13, RZ, RZ, R19 ;  /* 0x000000ffff0d7224 */ /* 0x000fe400078e0013 */
[----:B------:R-:W-:Y:S01]  /*183b0*/  IMAD.MOV.U32 R12, RZ, RZ, 0x5 ;  /* 0x00000005ff0c7424 */ /* 0x000fe200078e00ff */
[----:B------:R-:W-:-:S13]  /*183c0*/  IADD3 R2, P0, R14, R4, RZ ;  /* 0x000000040e027210 */ /* 0x000fda0007f1e0ff */
[----:B------:R-:W-:Y:S05]  /*183d0*/  WARPSYNC.COLLECTIVE R15, `(.L_x_4494) ;  /* 0x000000000f087348 */ /* 0x000fea0003c00000 */
[----:B------:R0:W1:Y:S02]  /*183e0*/  SHFL.IDX P6, R14, R13, R12, R11 ;  /* 0x0000000c0d0e7389 */ /* 0x00006400000c000b */
[----:B01----:R-:W-:Y:S01]  /*183f0*/  ENDCOLLECTIVE ;  /* 0x000000000000791b */ /* 0x003fe20003800000 */
.L_x_4494:
        /* <DEDUP_REMOVED lines=12> */
.L_x_4495:
[----:B------:R-:W-:Y:S01]  /*184c0*/  @!PT LDS RZ, [RZ] ;  /* 0x00000000fffff984 */ /* 0x000fe20000000800 */
[----:B------:R-:W-:Y:S01]  /*184d0*/  @!PT LDS RZ, [RZ] ;  /* 0x00000000fffff984 */ /* 0x000fe20000000800 */
[----:B------:R-:W-:Y:S01]  /*184e0*/  @!PT LDS RZ, [RZ] ;  /* 0x00000000fffff984 */ /* 0x000fe20000000800 */
[----:B------:R0:W-:Y:S01]  /*184f0*/  LDGSTS.E.BYPASS.LTC128B.128 [R7+0x5400], desc[UR36][R2.64+0x80], !P0 ;  /* 0x0540008002077fae */ /* 0x0001e2000c101d64 */
[----:B------:R-:W-:-:S13]  /*18500*/  ISETP.LT.OR P0, PT, R8, 0x41, P1 ;  /* 0x000000410800780c */ /* 0x000fda0000f01670 */
[----:B------:R0:W-:Y:S01]  /*18510*/  LDGSTS.E.BYPASS.LTC128B.128 [R7+0x8400], desc[UR36][R2.64+0x100], !P0 ;  /* 0x0840010002077fae */ /* 0x0001e2000c101d64 */
[----:B------:R-:W-:Y:S05]  /*18520*/  BRA `(.L_x_4496) ;  /* 0xffffffc800747947 */ /* 0x000fea000383ffff */
.L_x_4410:
[----:B0-----:R0:W1:Y:S02]  /*18530*/  SYNCS.PHASECHK.TRANS64.TRYWAIT P0, [R4+URZ+0x30860], R3 ;  /* 0x03086003040075a7 */ /* 0x001064000800017f */
[----:B-1----:R-:W-:Y:S05]  /*18540*/  @!P0 NANOSLEEP.SYNCS 0x989680 ;  /* 0x009896800000895d */ /* 0x002fea0003900000 */
[----:B------:R-:W1:Y:S02]  /*18550*/  @!P0 SYNCS.PHASECHK.TRANS64 P0, [R4+URZ+0x30860], R3 ;  /* 0x03086003040085a7 */ /* 0x000e64000800007f */
[----:B-1----:R-:W-:Y:S05]  /*18560*/  @!P0 BRA `(.L_x_4410) ;  /* 0xfffffffc00f08947 */ /* 0x002fea000383ffff */
[----:B------:R-:W-:Y:S05]  /*18570*/  BRA `(.L_x_4497) ;  /* 0xffffffcc00947947 */ /* 0x000fea000383ffff */
.L_x_4411:
        /* <DEDUP_REMOVED lines=8> */
.L_x_4499:
[----:B------:R-:W-:Y:S05]  /*18600*/  BSYNC B0 ;  /* 0x0000000000007941 */ /* 0x000fea0003800000 */
.L_x_4498:
        /* <DEDUP_REMOVED lines=9> */
.L_x_4500:
[----:B------:R-:W-:Y:S02]  /*186a0*/  IMAD.MOV.U32 R13, RZ, RZ, R19 ;  /* 0x000000ffff0d7224 */ /* 0x000fe400078e0013 */
[----:B------:R-:W-:Y:S01]  /*186b0*/  IMAD.MOV.U32 R12, RZ, RZ, 0x1 ;  /* 0x00000001ff0c7424 */ /* 0x000fe200078e00ff */
[----:B------:R-:W-:-:S13]  /*186c0*/  IADD3 R2, P0, R14, R6, RZ ;  /* 0x000000060e027210 */ /* 0x000fda0007f1e0ff */
[----:B------:R-:W-:Y:S05]  /*186d0*/  WARPSYNC.COLLECTIVE R15, `(.L_x_4501) ;  /* 0x000000000f087348 */ /* 0x000fea0003c00000 */
[----:B------:R0:W1:Y:S02]  /*186e0*/  SHFL.IDX P6, R14, R13, R12, R11 ;  /* 0x0000000c0d0e7389 */ /* 0x00006400000c000b */
[----:B01----:R-:W-:Y:S01]  /*186f0*/  ENDCOLLECTIVE ;  /* 0x000000000000791b */ /* 0x003fe20003800000 */
.L_x_4501:
        /* <DEDUP_REMOVED lines=13> */
.L_x_4502:
        /* <DEDUP_REMOVED lines=12> */
.L_x_4503:
        /* <DEDUP_REMOVED lines=12> */
.L_x_4504:
        /* <DEDUP_REMOVED lines=12> */
.L_x_4505:
        /* <DEDUP_REMOVED lines=12> */
.L_x_4506:
        /* <DEDUP_REMOVED lines=12> */
.L_x_4507:
        /* <DEDUP_REMOVED lines=12> */
.L_x_4508:
        /* <DEDUP_REMOVED lines=12> */
.L_x_4509:
        /* <DEDUP_REMOVED lines=12> */
.L_x_4510:
[----:B------:R-:W-:Y:S01]  /*18dd0*/  @!PT LDS RZ, [RZ] ;  /* 0x00000000fffff984 */ /* 0x000fe20000000800 */
[----:B------:R-:W-:Y:S01]  /*18de0*/  @!PT LDS RZ, [RZ] ;  /* 0x00000000fffff984 */ /* 0x000fe20000000800 */
[----:B------:R-:W-:Y:S01]  /*18df0*/  @!PT LDS RZ, [RZ] ;  /* 0x00000000fffff984 */ /* 0x000fe20000000800 */
[----:B------:R0:W-:Y:S01]  /*18e00*/  LDGSTS.E.BYPASS.LTC128B.128 [R0+0x5400], desc[UR36][R2.64+0x80], !P0 ;  /* 0x0540008002007fae */ /* 0x0001e2000c101d64 */
[----:B------:R-:W-:-:S13]  /*18e10*/  ISETP.LT.OR P0, PT, R5, 0x41, P1 ;  /* 0x000000410500780c */ /* 0x000fda0000f01670 */
[----:B------:R0:W-:Y:S01]  /*18e20*/  LDGSTS.E.BYPASS.LTC128B.128 [R0+0x8400], desc[UR36][R2.64+0x100], !P0 ;  /* 0x0840010002007fae */ /* 0x0001e2000c101d64 */
[----:B------:R-:W-:Y:S05]  /*18e30*/  BRA `(.L_x_4511) ;  /* 0xffffffc8005c7947 */ /* 0x000fea000383ffff */
.L_x_4416:
        /* <DEDUP_REMOVED lines=8> */
.L_x_4513:
[----:B------:R-:W-:Y:S05]  /*18ec0*/  BSYNC B0 ;  /* 0x0000000000007941 */ /* 0x000fea0003800000 */
.L_x_4512:
[----:B------:R-:W-:Y:S05]  /*18ed0*/  BRA `(.L_x_4514) ;  /* 0xffffffc800e47947 */ /* 0x000fea000383ffff */
.L_x_4419:
[----:B-1----:R1:W2:Y:S02]  /*18ee0*/  SYNCS.PHASECHK.TRANS64.TRYWAIT P0, [R4+URZ+0x30820], R0 ;  /* 0x03082000040075a7 */ /* 0x0022a4000800017f */
[----:B--2---:R-:W-:Y:S05]  /*18ef0*/  @!P0 NANOSLEEP.SYNCS 0x989680 ;  /* 0x009896800000895d */ /* 0x004fea0003900000 */
[----:B------:R-:W2:Y:S02]  /*18f00*/  @!P0 SYNCS.PHASECHK.TRANS64 P0, [R4+URZ+0x30820], R0 ;  /* 0x03082000040085a7 */ /* 0x000ea4000800007f */
[----:B--2---:R-:W-:Y:S05]  /*18f10*/  @!P0 BRA `(.L_x_4419) ;  /* 0xfffffffc00f08947 */ /* 0x004fea000383ffff */
[----:B------:R-:W-:Y:S05]  /*18f20*/  BRA `(.L_x_4515) ;  /* 0xffffffcc002c7947 */ /* 0x000fea000383ffff */
.L_x_4420:
        /* <DEDUP_REMOVED lines=11> */
.L_x_4517:
[----:B------:R-:W-:Y:S05]  /*18fe0*/  BSYNC B0 ;  /* 0x0000000000007941 */ /* 0x000fea0003800000 */
.L_x_4516:
[----:B------:R-:W-:Y:S05]  /*18ff0*/  BRA `(.L_x_4518) ;  /* 0xffffffcc00147947 */ /* 0x000fea000383ffff */
.L_x_4423:
[----:B------:R-:W-:Y:S01]  /*19000*/  BSSY B1, `(.L_x_4519) ;  /* 0x0000006000017945 */ /* 0x000fe20003800000 */
[----:B------:R-:W-:-:S07]  /*19010*/  IMAD.MOV.U32 R15, RZ, RZ, -0x1 ;  /* 0xffffffffff0f7424 */ /* 0x000fce00078e00ff */
[----:B01---5:R-:W-:Y:S05]  /*19020*/  WARPSYNC.COLLECTIVE R15, `(.L_x_4520) ;  /* 0x000000000f0c7348 */ /* 0x023fea0003c00000 */
[----:B------:R-:W-:Y:S02]  /*19030*/  ELECT P6, UR62, PT ;  /* 0x00000000003e782f */ /* 0x000fe400038c0000 */
[----:B------:R-:W-:Y:S01]  /*19040*/  MOV R14, UR62 ;  /* 0x0000003e000e7c02 */ /* 0x000fe20008000f00 */
[----:B01---5:R-:W-:Y:S10]  /*19050*/  ENDCOLLECTIVE ;  /* 0x000000000000791b */ /* 0x023ff40003800000 */
.L_x_4520:
[----:B------:R-:W-:Y:S05]  /*19060*/  BSYNC B1 ;  /* 0x0000000000017941 */ /* 0x000fea0003800000 */
.L_x_4519:
[----:B------:R-:W-:Y:S05]  /*19070*/  BRA `(.L_x_4521) ;  /* 0xffffffcc000c7947 */ /* 0x000fea000383ffff */
.L_x_4425:
[----:B-1----:R1:W2:Y:S02]  /*19080*/  SYNCS.PHASECHK.TRANS64.TRYWAIT P1, [R5+URZ+0x30840], R0 ;  /* 0x03084000050075a7 */ /* 0x0022a4000802017f */
[----:B--2---:R-:W-:Y:S05]  /*19090*/  @!P1 NANOSLEEP.SYNCS 0x989680 ;  /* 0x009896800000995d */ /* 0x004fea0003900000 */
[----:B------:R-:W2:Y:S02]  /*190a0*/  @!P1 SYNCS.PHASECHK.TRANS64 P1, [R5+URZ+0x30840], R0 ;  /* 0x03084000050095a7 */ /* 0x000ea4000802007f */
[----:B--2---:R-:W-:Y:S05]  /*190b0*/  @!P1 BRA `(.L_x_4425) ;  /* 0xfffffffc00f09947 */ /* 0x004fea000383ffff */
[----:B------:R-:W-:Y:S05]  /*190c0*/  BRA `(.L_x_4522) ;  /* 0xffffffcc00347947 */ /* 0x000fea000383ffff */
.L_x_4427:
[----:B--2---:R2:W3:Y:S02]  /*190d0*/  SYNCS.PHASECHK.TRANS64.TRYWAIT P1, [R23+URZ+0x30840], R2 ;  /* 0x03084002170075a7 */ /* 0x0044e4000802017f */
[----:B---3--:R-:W-:Y:S05]  /*190e0*/  @!P1 NANOSLEEP.SYNCS 0x989680 ;  /* 0x009896800000995d */ /* 0x008fea0003900000 */
[----:B------:R-:W3:Y:S02]  /*190f0*/  @!P1 SYNCS.PHASECHK.TRANS64 P1, [R23+URZ+0x30840], R2 ;  /* 0x03084002170095a7 */ /* 0x000ee4000802007f */
[----:B---3--:R-:W-:Y:S05]  /*19100*/  @!P1 BRA `(.L_x_4427) ;  /* 0xfffffffc00f09947 */ /* 0x008fea000383ffff */
[----:B------:R-:W-:Y:S05]  /*19110*/  BRA `(.L_x_4523) ;  /* 0xffffffcc00407947 */ /* 0x000fea000383ffff */
.L_x_4429:
[----:B---3--:R3:W4:Y:S02]  /*19120*/  SYNCS.PHASECHK.TRANS64.TRYWAIT P1, [R5+URZ+0x30860], R0 ;  /* 0x03086000050075a7 */ /* 0x008724000802017f */
[----:B----4-:R-:W-:Y:S05]  /*19130*/  @!P1 NANOSLEEP.SYNCS 0x989680 ;  /* 0x009896800000995d */ /* 0x010fea0003900000 */
[----:B------:R-:W4:Y:S02]  /*19140*/  @!P1 SYNCS.PHASECHK.TRANS64 P1, [R5+URZ+0x30860], R0 ;  /* 0x03086000050095a7 */ /* 0x000f24000802007f */
[----:B----4-:R-:W-:Y:S05]  /*19150*/  @!P1 BRA `(.L_x_4429) ;  /* 0xfffffffc00f09947 */ /* 0x010fea000383ffff */
[----:B------:R-:W-:Y:S05]  /*19160*/  BRA `(.L_x_4524) ;  /* 0xffffffcc003c7947 */ /* 0x000fea000383ffff */
.L_x_4525:
        /* <DEDUP_REMOVED lines=9> */
.L_x_15850:


//--------------------- .text._ZN7cutlass13device_kernelIN5flash11enable_sm90INS1_16FlashAttnFwdSm90INS1_25CollectiveMainloopFwdSm90ILi2EN4cute5tupleIJNS5_1CILi1EEES8_S8_EEENS6_IJNS7_ILi128EEENS7_ILi96EEENS7_ILi192EEEEEELi192ENS_6half_tEfNS_4arch4Sm90ELb0ELb1ELb1ELb1ELb1ELb0ELb0ELb1ELb1ELb1ELb0ELb0EEENS1_21CollectiveEpilogueFwdINS6_IJSA_SC_SB_EEES9_SE_SG_Li256ELb1ELb1ELb0ELb0EEENS1_36VarlenDynamicPersistentTileSchedulerILi128ELi96ELi256ELi128ELb0ELb1ELb1ELb1ELb0ELb1EEEEEEEEEvNT_6ParamsE --------------------------
	.section	.text._ZN7cutlass13device_kernelIN5flash11enable_sm90INS1_16FlashAttnFwdSm90INS1_25CollectiveMainloopFwdSm90ILi2EN4cute5tupleIJNS5_1CILi1EEES8_S8_EEENS6_IJNS7_ILi128EEENS7_ILi96EEENS7_ILi192EEEEEELi192ENS_6half_tEfNS_4arch4Sm90ELb0ELb1ELb1ELb1ELb1ELb0ELb0ELb1ELb1ELb1ELb0ELb0EEENS1_21CollectiveEpilogueFwdINS6_IJSA_SC_SB_EEES9_SE_SG_Li256ELb1ELb1ELb0ELb0EEENS1_36VarlenDynamicPersistentTileSchedulerILi128ELi96ELi256ELi128ELb0ELb1ELb1ELb1ELb0ELb1EEEEEEEEEvNT_6ParamsE,"ax",@progbits
	.align	128
.text._ZN7cutlass13device_kernelIN5flash11enable_sm90INS1_16FlashAttnFwdSm90INS1_25CollectiveMainloopFwdSm90ILi2EN4cute5tupleIJNS5_1CILi1EEES8_S8_EEENS6_IJNS7_ILi128EEENS7_ILi96EEENS7_ILi192EEEEEELi192ENS_6half_tEfNS_4arch4Sm90ELb0ELb1ELb1ELb1ELb1ELb0ELb0ELb1ELb1ELb1ELb0ELb0EEENS1_21CollectiveEpilogueFwdINS6_IJSA_SC_SB_EEES9_SE_SG_Li256ELb1ELb1ELb0ELb0EEENS1_36VarlenDynamicPersistentTileSchedulerILi128ELi96ELi256ELi128ELb0ELb1ELb1ELb1ELb0ELb1EEEEEEEEEvNT_6ParamsE:
        .type           _ZN7cutlass13device_kernelIN5flash11enable_sm90INS1_16FlashAttnFwdSm90INS1_25CollectiveMainloopFwdSm90ILi2EN4cute5tupleIJNS5_1CILi1EEES8_S8_EEENS6_IJNS7_ILi128EEENS7_ILi96EEENS7_ILi192EEEEEELi192ENS_6half_tEfNS_4arch4Sm90ELb0ELb1ELb1ELb1ELb1ELb0ELb0ELb1ELb1ELb1ELb0ELb0EEENS1_21CollectiveEpilogueFwdINS6_IJSA_SC_SB_EEES9_SE_SG_Li256ELb1ELb1ELb0ELb0EEENS1_36VarlenDynamicPersistentTileSchedulerILi128ELi96ELi256ELi128ELb0ELb1ELb1ELb1ELb0ELb1EEEEEEEEEvNT_6ParamsE,@function
        .size           _ZN7cutlass13device_kernelIN5flash11enable_sm90INS1_16FlashAttnFwdSm90INS1_25CollectiveMainloopFwdSm90ILi2EN4cute5tupleIJNS5_1CILi1EEES8_S8_EEENS6_IJNS7_ILi128EEENS7_ILi96EEENS7_ILi192EEEEEELi192ENS_6half_tEfNS_4arch4Sm90ELb0ELb1ELb1ELb1ELb1ELb0ELb0ELb1ELb1ELb1ELb0ELb0EEENS1_21CollectiveEpilogueFwdINS6_IJSA_SC_SB_EEES9_SE_SG_Li256ELb1ELb1ELb0ELb0EEENS1_36VarlenDynamicPersistentTileSchedulerILi128ELi96ELi256ELi128ELb0ELb1ELb1ELb1ELb0ELb1EEEEEEEEEvNT_6ParamsE,(.L_x_15851 - _ZN7cutlass13device_kernelIN5flash11enable_sm90INS1_16FlashAttnFwdSm90INS1_25CollectiveMainloopFwdSm90ILi2EN4cute5tupleIJNS5_1CILi1EEES8_S8_EEENS6_IJNS7_ILi128EEENS7_ILi96EEENS7_ILi192EEEEEELi192ENS_6half_tEfNS_4arch4Sm90ELb0ELb1ELb1ELb1ELb1ELb0ELb0ELb1ELb1ELb1ELb0ELb0EEENS1_21CollectiveEpilogueFwdINS6_IJSA_SC_SB_EEES9_SE_SG_Li256ELb1ELb1ELb0ELb0EEENS1_36VarlenDynamicPersistentTileSchedulerILi128ELi96ELi256ELi128ELb0ELb1ELb1ELb1ELb0ELb1EEEEEEEEEvNT_6ParamsE)
        .other          _ZN7cutlass13device_kernelIN5flash11enable_sm90INS1_16FlashAttnFwdSm90INS1_25CollectiveMainloopFwdSm90ILi2EN4cute5tupleIJNS5_1CILi1EEES8_S8_EEENS6_IJNS7_ILi128EEENS7_ILi96EEENS7_ILi192EEEEEELi192ENS_6half_tEfNS_4arch4Sm90ELb0ELb1ELb1ELb1ELb1ELb0ELb0ELb1ELb1ELb1ELb0ELb0EEENS1_21CollectiveEpilogueFwdINS6_IJSA_SC_SB_EEES9_SE_SG_Li256ELb1ELb1ELb0ELb0EEENS1_36VarlenDynamicPersistentTileSchedulerILi128ELi96ELi256ELi128ELb0ELb1ELb1ELb1ELb0ELb1EEEEEEEEEvNT_6ParamsE,@"STO_CUDA_ENTRY STV_DEFAULT"
_ZN7cutlass13device_kernelIN5flash11enable_sm90INS1_16FlashAttnFwdSm90INS1_25CollectiveMainloopFwdSm90ILi2EN4cute5tupleIJNS5_1CILi1EEES8_S8_EEENS6_IJNS7_ILi128EEENS7_ILi96EEENS7_ILi192EEEEEELi192ENS_6half_tEfNS_4arch4Sm90ELb0ELb1ELb1ELb1ELb1ELb0ELb0ELb1ELb1ELb1ELb0ELb0EEENS1_21CollectiveEpilogueFwdINS6_IJSA_SC_SB_EEES9_SE_SG_Li256ELb1ELb1ELb0ELb0EEENS1_36VarlenDynamicPersistentTileSchedulerILi128ELi96ELi256ELi128ELb0ELb1ELb1ELb1ELb0ELb1EEEEEEEEEvNT_6ParamsE:
        /* <DEDUP_REMOVED lines=45> */
.L_x_4526:
        /* <DEDUP_REMOVED lines=22> */
.L_x_4527:
        /* <DEDUP_REMOVED lines=18> */
.L_x_4528:
        /* <DEDUP_REMOVED lines=22> */
.L_x_4529:
        /* <DEDUP_REMOVED lines=22> */
.L_x_4530:
[----:B------:R-:W-:Y:S01]  /*0810*/  ISETP.NE.AND P0, PT, R3, RZ, PT ;  /* 0x000000ff0300720c */ /* 0x000fe20003f05270 */
[----:B------:R-:W-:Y:S01]  /*0820*/  IMAD.MOV.U32 R3, RZ, RZ, 0x1 ;  /* 0x00000001ff037424 */ /* 0x000fe200078e00ff */
[----:B------:R-:W-:Y:S01]  /*0830*/  NOP ;  /* 0x0000000000007918 */ /* 0x000fe20000000000 */
[----:B------:R-:W-:-:S03]  /*0840*/  ULDC.64 UR36, c[0x0][0x208] ;  /* 0x0000820000247ab9 */ /* 0x000fc60000000a00 */
[----:B------:R-:W-:-:S05]  /*0850*/  SEL R3, R3, 0x2, !P0 ;  /* 0x0000000203037807 */ /* 0x000fca0004000000 */
[----:B------:R0:W-:Y:S02]  /*0860*/  STL [R1+0x10], R3 ;  /* 0x0000100301007387 */ /* 0x0001e40000100800 */
[----:B01234-:R-:W-:Y:S06]  /*0870*/  BAR.SYNC.DEFER_BLOCKING 0x0 ;  /* 0x0000000000007b1d */ /* 0x01ffec0000010000 */
[----:B------:R-:W-:Y:S05]  /*0880*/  @!P0 BRA `(.L_x_4531) ;  /* 0x0000011000288947 */ /* 0x000fea0003800000 */
.L_x_4532:
[----:B------:R-:W-:-:S08]  /*0890*/  NOP ;  /* 0x0000000000007918 */ /* 0x000fd00000000000 */
[----:B------:R-:W0:Y:S02]  /*08a0*/  USETMAXREG.TRY_ALLOC.CTAPOOL UP0, 0xe8 ;  /* 0x000000e8000079c8 */ /* 0x000e240008000600 */
[----:B0-----:R-:W-:-:S13]  /*08b0*/  PLOP3.LUT P0, PT, PT, PT, UP0, 0x80, 0x0 ;  /* 0x000000000000781c */ /* 0x001fda0003f0f008 */
[----:B------:R-:W-:Y:S05]  /*08c0*/  @!P0 BRA `(.L_x_4532) ;  /* 0xfffffffc00f08947 */ /* 0x000fea000383ffff */
[----:B------:R-:W0:Y:S08]  /*08d0*/  S2UR UR5, SR_CgaCtaId ;  /* 0x00000000000579c3 */ /* 0x000e300000008800 */
[----:B------:R-:W-:Y:S06]  /*08e0*/  BAR.ARV 0x8, 0x180 ;  /* 0x0206000000007b1d */ /* 0x000fec0000002000 */
[----:B------:R-:W-:-:S02]  /*08f0*/  UMOV UR4, 0x400 ;  /* 0x0000040000047882 */ /* 0x000fc40000000000 */
[----:B------:R-:W-:Y:S01]  /*0900*/  BAR.SYNC.DEFER_BLOCKING 0x5, 0x180 ;  /* 0x0146000000007b1d */ /* 0x000fe20000010000 */
[----:B0-----:R-:W-:-:S09]  /*0910*/  ULEA UR4, UR5, UR4, 0x18 ;  /* 0x0000000405047291 */ /* 0x001fd2000f8ec03f */
[----:B------:R-:W0:Y:S01]  /*0920*/  LDS.128 R40, [UR4+0x308d0] ;  /* 0x0308d004ff287984 */ /* 0x000e220008000c00 */
[----:B------:R-:W-:Y:S01]  /*0930*/  ULDC UR4, c[0x0][0xc3c] ;  /* 0x00030f0000047ab9 */ /* 0x000fe20000000800 */
[----:B------:R-:W-:Y:S06]  /*0940*/  BAR.ARV 0x4, 0x180 ;  /* 0x0106000000007b1d */ /* 0x000fec0000002000 */
[----:B0-----:R-:W-:-:S13]  /*0950*/  ISETP.GE.AND P0, PT, R43, UR4, PT ;  /* 0x000000042b007c0c */ /* 0x001fda000bf06270 */
[----:B------:R-:W-:Y:S05]  /*0960*/  @P0 EXIT ;  /* 0x000000000000094d */ /* 0x000fea0003800000 */
[----:B------:R-:W2:Y:S01]  /*0970*/  LDL.LU R10, [R1+0x10] ;  /* 0x00001000010a7983 */ /* 0x000ea20000300800 */
[----:B------:R-:W-:Y:S01]  /*0980*/  VIADD R210, R0, 0xffffff80 ;  /* 0xffffff8000d27836 */ /* 0x000fe20000000000 */
[----:B------:R-:W-:Y:S01]  /*0990*/  UMOV UR39, URZ ;  /* 0x0000003f00277c82 */ /* 0x000fe20008000000 */
[----:B------:R-:W-:Y:S01]  /*09a0*/  IMAD.MOV.U32 R201, RZ, RZ, RZ ;  /* 0x000000ffffc97224 */ /* 0x000fe200078e00ff */
[----:B------:R-:W-:Y:S02]  /*09b0*/  UMOV UR38, URZ ;  /* 0x0000003f00267c82 */ /* 0x000fe40008000000 */
[----:B------:R-:W-:-:S04]  /*09c0*/  SHF.R.S32.HI R3, RZ, 0x1f, R210 ;  /* 0x0000001fff037819 */ /* 0x000fc800000114d2 */
[CC--:B------:R-:W-:Y:S02]  /*09d0*/  LEA.HI R5, R3.reuse, R210.reuse, RZ, 0x7 ;  /* 0x000000d203057211 */ /* 0x0c0fe400078f38ff */
[-C--:B------:R-:W-:Y:S02]  /*09e0*/  LEA.HI R0, R3, R210.reuse, RZ, 0x4 ;  /* 0x000000d203007211 */ /* 0x080fe400078f20ff */
[----:B------:R-:W-:Y:S02]  /*09f0*/  LOP3.LUT R7, R5, 0xffffff80, RZ, 0xc0, !PT ;  /* 0xffffff8005077812 */ /* 0x000fe400078ec0ff */
[----:B------:R-:W-:Y:S02]  /*0a00*/  SHF.R.S32.HI R9, RZ, 0x4, R0 ;  /* 0x00000004ff097819 */ /* 0x000fe40000011400 */
[----:B------:R-:W-:Y:S01]  /*0a10*/  LEA.HI R2, R3, R210, RZ, 0x5 ;  /* 0x000000d203027211 */ /* 0x000fe200078f28ff */
[----:B------:R-:W-:Y:S01]  /*0a20*/  IMAD.IADD R202, R210, 0x1, -R7 ;  /* 0x00000001d2ca7824 */ /* 0x000fe200078e0a07 */
[----:B------:R-:W-:-:S02]  /*0a30*/  LOP3.LUT R7, R0, 0x3fffff0, RZ, 0xc0, !PT ;  /* 0x03fffff000077812 */ /* 0x000fc400078ec0ff */
[----:B------:R-:W-:Y:S01]  /*0a40*/  LEA.HI R0, R0, R9, RZ, 0x1 ;  /* 0x0000000900007211 */ /* 0x000fe200078f08ff */
[----:B------:R-:W-:Y:S01]  /*0a50*/  IMAD.SHL.U32 R2, R2, 0x20, RZ ;  /* 0x0000002002027824 */ /* 0x000fe200078e00ff */
[----:B------:R-:W-:Y:S01]  /*0a60*/  SHF.R.S32.HI R11, RZ, 0x1f, R202 ;  /* 0x0000001fff0b7819 */ /* 0x000fe200000114ca */
[----:B------:R-:W-:Y:S01]  /*0a70*/  IMAD.IADD R7, R210, 0x1, -R7 ;  /* 0x00000001d2077824 */ /* 0x000fe200078e0a07 */
[----:B------:R-:W-:Y:S02]  /*0a80*/  LOP3.LUT R0, R0, 0x1ffffffe, RZ, 0xc0, !PT ;  /* 0x1ffffffe00007812 */ /* 0x000fe400078ec0ff */
[----:B------:R-:W-:Y:S02]  /*0a90*/  LEA.HI R4, R11, R202, RZ, 0x2 ;  /* 0x000000ca0b047211 */ /* 0x000fe400078f10ff */
[----:B------:R-:W-:Y:S01]  /*0aa0*/  LEA.HI R8, R3, R210, RZ, 0x2 ;  /* 0x000000d203087211 */ /* 0x000fe200078f10ff */
[----:B------:R-:W-:Y:S01]  /*0ab0*/  IMAD.IADD R0, R9, 0x1, -R0 ;  /* 0x0000000109007824 */ /* 0x000fe200078e0a00 */
[----:B------:R-:W-:-:S02]  /*0ac0*/  SHF.R.S32.HI R6, RZ, 0x2, R4 ;  /* 0x00000002ff067819 */ /* 0x000fc40000011404 */
[----:B------:R-:W-:Y:S02]  /*0ad0*/  SHF.R.S32.HI R13, RZ, 0x1f, R4 ;  /* 0x0000001fff0d7819 */ /* 0x000fe40000011404 */
[----:B------:R-:W-:Y:S02]  /*0ae0*/  LOP3.LUT R9, R8, 0xfffffffc, RZ, 0xc0, !PT ;  /* 0xfffffffc08097812 */ /* 0x000fe400078ec0ff */
[----:B------:R-:W-:Y:S02]  /*0af0*/  LEA.HI R3, R3, R210, RZ, 0x3 ;  /* 0x000000d203037211 */ /* 0x000fe400078f18ff */
[----:B------:R-:W-:Y:S01]  /*0b00*/  LEA.HI R13, R13, R6, RZ, 0x3 ;  /* 0x000000060d0d7211 */ /* 0x000fe200078f18ff */
[----:B------:R-:W-:Y:S01]  /*0b10*/  IMAD.IADD R9, R210, 0x1, -R9 ;  /* 0x00000001d2097824 */ /* 0x000fe200078e0a09 */
[----:B------:R-:W-:Y:S02]  /*0b20*/  SHF.R.S32.HI R204, RZ, 0x7, R5 ;  /* 0x00000007ffcc7819 */ /* 0x000fe40000011405 */
[----:B------:R-:W-:-:S02]  /*0b30*/  LOP3.LUT R2, R2, 0xfffffc00, RZ, 0xc0, !PT ;  /* 0xfffffc0002027812 */ /* 0x000fc400078ec0ff */
[----:B------:R-:W-:Y:S02]  /*0b40*/  LOP3.LUT R197, R3, 0xfffffff8, RZ, 0xc0, !PT ;  /* 0xfffffff803c57812 */ /* 0x000fe400078ec0ff */
[----:B------:R-:W-:Y:S01]  /*0b50*/  LOP3.LUT R13, R13, 0xfffffff8, RZ, 0xc0, !PT ;  /* 0xfffffff80d0d7812 */ /* 0x000fe200078ec0ff */
[----:B------:R-:W-:Y:S01]  /*0b60*/  IMAD R7, R7, 0x40, R2 ;  /* 0x0000004007077824 */ /* 0x000fe200078e0202 */
[----:B------:R-:W-:Y:S01]  /*0b70*/  LEA.HI R11, R11, R202, RZ, 0x5 ;  /* 0x000000ca0b0b7211 */ /* 0x000fe200078f28ff */
[----:B------:R-:W-:Y:S01]  /*0b80*/  IMAD.IADD R197, R210, 0x1, -R197 ;  /* 0x00000001d2c57824 */ /* 0x000fe200078e0ac5 */
[----:B------:R-:W-:Y:S01]  /*0b90*/  LEA.HI R5, R5, R204, RZ, 0x1 ;  /* 0x000000cc05057211 */ /* 0x000fe200078f08ff */
[----:B------:R-:W-:Y:S01]  /*0ba0*/  IMAD.IADD R6, R6, 0x1, -R13 ;  /* 0x0000000106067824 */ /* 0x000fe200078e0a0d */
[----:B------:R-:W-:Y:S01]  /*0bb0*/  SHF.R.S32.HI R11, RZ, 0x5, R11 ;  /* 0x00000005ff0b7819 */ /* 0x000fe2000001140b */
[----:B------:R-:W-:Y:S01]  /*0bc0*/  IMAD.SHL.U32 R193, R197, 0x8, RZ ;  /* 0x00000008c5c17824 */ /* 0x000fe200078e00ff */
[----:B------:R-:W-:Y:S01]  /*0bd0*/  LEA.HI R2, R9, R9, RZ, 0x1 ;  /* 0x0000000909027211 */ /* 0x000fe200078f08ff */
[----:B------:R-:W-:Y:S01]  /*0be0*/  IMAD R206, R0, 0x8, R7 ;  /* 0x0000000800ce7824 */ /* 0x000fe200078e0207 */
[----:B------:R-:W-:Y:S01]  /*0bf0*/  LOP3.LUT R5, R5, 0x3fffffe, RZ, 0xc0, !PT ;  /* 0x03fffffe05057812 */ /* 0x000fe200078ec0ff */
[----:B------:R-:W-:Y:S01]  /*0c00*/  IMAD R6, R11, 0x10, R6 ;  /* 0x000000100b067824 */ /* 0x000fe200078e0206 */
[----:B------:R-:W-:Y:S01]  /*0c10*/  LOP3.LUT R2, R2, 0x1ffffffe, RZ, 0xc0, !PT ;  /* 0x1ffffffe02027812 */ /* 0x000fe200078ec0ff */
[C---:B------:R-:W-:Y:S01]  /*0c20*/  VIADD R195, R193.reuse, 0x40 ;  /* 0x00000040c1c37836 */ /* 0x040fe20000000000 */
[----:B------:R-:W-:Y:S01]  /*0c30*/  LOP3.LUT R23, R4, 0x7ffffffc, RZ, 0xc0, !PT ;  /* 0x7ffffffc04177812 */ /* 0x000fe200078ec0ff */
[----:B------:R-:W-:Y:S01]  /*0c40*/  IMAD.IADD R5, R204, 0x1, -R5 ;  /* 0x00000001cc057824 */ /* 0x000fe200078e0a05 */
[----:B------:R-:W-:Y:S01]  /*0c50*/  SHF.R.S32.HI R200, RZ, 0x3, R3 ;  /* 0x00000003ffc87819 */ /* 0x000fe20000011403 */
[----:B------:R-:W-:Y:S01]  /*0c60*/  VIADD R196, R193, 0x80 ;  /* 0x00000080c1c47836 */ /* 0x000fe20000000000 */
[----:B------:R-:W-:Y:S01]  /*0c70*/  SHF.R.S32.HI R209, RZ, 0x1f, R193 ;  /* 0x0000001fffd17819 */ /* 0x000fe200000114c1 */
[----:B------:R-:W-:Y:S01]  /*0c80*/  IMAD.IADD R2, R9, 0x1, -R2 ;  /* 0x0000000109027824 */ /* 0x000fe200078e0a02 */
[----:B------:R-:W-:Y:S01]  /*0c90*/  SHF.R.S32.HI R208, RZ, 0x1f, R195 ;  /* 0x0000001fffd07819 */ /* 0x000fe200000114c3 */
[----:B------:R-:W-:Y:S01]  /*0ca0*/  IMAD R205, R5, 0x40, R6 ;  /* 0x0000004005cd7824 */ /* 0x000fe200078e0206 */
[----:B------:R-:W-:Y:S01]  /*0cb0*/  SHF.R.S32.HI R207, RZ, 0x1f, R196 ;  /* 0x0000001fffcf7819 */ /* 0x000fe200000114c4 */
[----:B------:R-:W-:-:S02]  /*0cc0*/  IMAD.IADD R23, R202, 0x1, -R23 ;  /* 0x00000001ca177824 */ /* 0x000fc400078e0a17 */
[----:B------:R-:W-:Y:S01]  /*0cd0*/  IMAD R192, R2, 0x8, R205 ;  /* 0x0000000802c07824 */ /* 0x000fe200078e02cd */
[----:B--2---:R-:W-:-:S07]  /*0ce0*/  LOP3.LUT R19, R10, 0x1, RZ, 0xfc, !PT ;  /* 0x000000010a137812 */ /* 0x004fce00078efcff */
.L_x_4640:
[----:B0-----:R-:W0:Y:S01]  /*0cf0*/  LDC.64 R2, c[0x0][0xa28] ;  /* 0x00028a00ff027b82 */ /* 0x001e220000000a00 */
[----:B------:R-:W-:Y:S01]  /*0d00*/  IMAD.MOV.U32 R0, RZ, RZ, RZ ;  /* 0x000000ffff007224 */ /* 0x000fe200078e00ff */
[----:B------:R-:W-:Y:S01]  /*0d10*/  ULDC.64 UR4, c[0x0][0x418] ;  /* 0x0001060000047ab9 */ /* 0x000fe20000000a00 */
[----:B------:R-:W-:-:S05]  /*0d20*/  ULDC.64 UR6, c[0x0][0xa20] ;  /* 0x0002880000067ab9 */ /* 0x000fca0000000a00 */
[----:B--234-:R-:W1:Y:S01]  /*0d30*/  LDC.64 R4, c[0x0][0xa18] ;  /* 0x00028600ff047b82 */ /* 0x01ce620000000a00 */
[----:B0-----:R-:W-:-:S04]  /*0d40*/  ISETP.NE.U32.AND P0, PT, R2, RZ, PT ;  /* 0x000000ff0200720c */ /* 0x001fc80003f05070 */
[----:B------:R-:W-:Y:S02]  /*0d50*/  ISETP.NE.AND.EX P0, PT, R3, RZ, PT, P0 ;  /* 0x000000ff0300720c */ /* 0x000fe40003f05300 */
[----:B-1----:R-:W-:-:S04]  /*0d60*/  ISETP.NE.U32.AND P1, PT, R4, RZ, PT ;  /* 0x000000ff0400720c */ /* 0x002fc80003f25070 */
[----:B------:R-:W-:-:S07]  /*0d70*/  ISETP.NE.AND.EX P1, PT, R5, RZ, PT, P1 ;  /* 0x000000ff0500720c */ /* 0x000fce0003f25310 */
[----:B------:R-:W0:Y:S08]  /*0d80*/  @P0 LDC.64 R2, c[0x0][0xa28] ;  /* 0x00028a00ff020b82 */ /* 0x000e300000000a00 */
[----:B------:R-:W1:Y:S01]  /*0d90*/  @P1 LDC.64 R4, c[0x0][0xa18] ;  /* 0x00028600ff041b82 */ /* 0x000e620000000a00 */
[----:B0-----:R-:W-:-:S05]  /*0da0*/  @P0 IMAD.WIDE R2, R43, 0x4, R2 ;  /* 0x000000042b020825 */ /* 0x001fca00078e0202 */
[----:B------:R0:W5:Y:S01]  /*0db0*/  @P0 LDG.E R0, desc[UR36][R2.64] ;  /* 0x0000002402000981 */ /* 0x000162000c1e1900 */
[----:B-1----:R-:W-:-:S05]  /*0dc0*/  @P1 IMAD.WIDE R4, R43, 0x4, R4 ;  /* 0x000000042b041825 */ /* 0x002fca00078e0204 */
[----:B------:R0:W5:Y:S01]  /*0dd0*/  @P1 LDG.E R18, desc[UR36][R4.64] ;  /* 0x0000002404121981 */ /* 0x000162000c1e1900 */
[----:B------:R-:W-:Y:S01]  /*0de0*/  UISETP.NE.U32.AND UP0, UPT, UR4, URZ, UPT ;  /* 0x0000003f0400728c */ /* 0x000fe2000bf05070 */
[----:B------:R-:W-:Y:S01]  /*0df0*/  ISETP.NE.U32.AND P2, PT, RZ, UR6, PT ;  /* 0x00000006ff007c0c */ /* 0x000fe2000bf45070 */
[----:B------:R-:W-:Y:S01]  /*0e00*/  IMAD.MOV.U32 R198, RZ, RZ, R42 ;  /* 0x000000ffffc67224 */ /* 0x000fe200078e002a */
[----:B------:R-:W-:Y:S01]  /*0e10*/  ULDC UR4, c[0x0][0x424] ;  /* 0x0001090000047ab9 */ /* 0x000fe20000000800 */
[----:B------:R-:W-:Y:S01]  /*0e20*/  UISETP.NE.AND.EX UP0, UPT, UR5, URZ, UPT, UP0 ;  /* 0x0000003f0500728c */ /* 0x000fe2000bf05300 */
[----:B------:R-:W-:Y:S02]  /*0e30*/  ISETP.NE.AND.EX P2, PT, RZ, UR7, PT, P2 ;  /* 0x00000007ff007c0c */ /* 0x000fe4000bf45320 */
[----:B------:R-:W-:Y:S01]  /*0e40*/  ULDC UR5, c[0x0][0x2f0] ;  /* 0x0000bc0000057ab9 */ /* 0x000fe20000000800 */
[----:B------:R-:W-:-:S04]  /*0e50*/  USEL UR4, UR4, 0x1, UP0 ;  /* 0x0000000104047887 */ /* 0x000fc80008000000 */
[----:B------:R-:W-:Y:S01]  /*0e60*/  UIMAD UR4, UR4, UR5, URZ ;  /* 0x00000005040472a4 */ /* 0x000fe2000f8e023f */
[----:B0-----:R-:W-:Y:S11]  /*0e70*/  @P1 BRA `(.L_x_4533) ;  /* 0x0000000000281947 */ /* 0x001ff60003800000 */
[----:B------:R-:W-:Y:S01]  /*0e80*/  ULDC.64 UR6, c[0x0][0xa00] ;  /* 0x0002800000067ab9 */ /* 0x000fe20000000a00 */
[----:B-----5:R-:W0:Y:S01]  /*0e90*/  LDC R18, c[0x0][0x288] ;  /* 0x0000a200ff127b82 */ /* 0x020e220000000800 */
[----:B------:R-:W-:-:S04]  /*0ea0*/  ISETP.NE.U32.AND P0, PT, RZ, UR6, PT ;  /* 0x00000006ff007c0c */ /* 0x000fc8000bf05070 */
[----:B------:R-:W-:-:S13]  /*0eb0*/  ISETP.NE.AND.EX P0, PT, RZ, UR7, PT, P0 ;  /* 0x00000007ff007c0c */ /* 0x000fda000bf05300 */
[----:B------:R-:W-:Y:S05]  /*0ec0*/  @!P0 BRA `(.L_x_4533) ;  /* 0x0000000000148947 */ /* 0x000fea0003800000 */
[----:B------:R-:W1:Y:S02]  /*0ed0*/  LDC.64 R2, c[0x0][0xa00] ;  /* 0x00028000ff027b82 */ /* 0x000e640000000a00 */
[----:B-1----:R-:W-:-:S05]  /*0ee0*/  IMAD.WIDE R2, R43, 0x4, R2 ;  /* 0x000000042b027825 */ /* 0x002fca00078e0202 */
[----:B0-----:R-:W2:Y:S04]  /*0ef0*/  LDG.E R18, desc[UR36][R2.64] ;  /* 0x0000002402127981 */ /* 0x001ea8000c1e1900 */
[----:B------:R-:W2:Y:S02]  /*0f00*/  LDG.E R5, desc[UR36][R2.64+0x4] ;  /* 0x0000042402057981 */ /* 0x000ea4000c1e1900 */
[----:B--2---:R-:W-:-:S07]  /*0f10*/  IMAD.IADD R18, R5, 0x1, -R18 ;  /* 0x0000000105127824 */ /* 0x004fce00078e0a12 */
.L_x_4533:
[----:B------:R-:W-:Y:S02]  /*0f20*/  IMAD.U32 R17, RZ, RZ, UR4 ;  /* 0x00000004ff117e24 */ /* 0x000fe4000f8e00ff */
[----:B------:R-:W-:Y:S01]  /*0f30*/  IMAD.MOV.U32 R199, RZ, RZ, R43 ;  /* 0x000000ffffc77224 */ /* 0x000fe200078e002b */
[----:B------:R-:W-:Y:S06]  /*0f40*/  @!P2 BRA `(.L_x_4534) ;  /* 0x000000000010a947 */ /* 0x000fec0003800000 */
[----:B------:R-:W1:Y:S02]  /*0f50*/  LDC.64 R2, c[0x0][0xa20] ;  /* 0x00028800ff027b82 */ /* 0x000e640000000a00 */
[----:B-1----:R-:W-:-:S05]  /*0f60*/  IMAD.WIDE R2, R43, 0x4, R2 ;  /* 0x000000042b027825 */ /* 0x002fca00078e0202 */
[----:B------:R1:W5:Y:S01]  /*0f70*/  LDG.E R17, desc[UR36][R2.64] ;  /* 0x0000002402117981 */ /* 0x000362000c1e1900 */
[----:B------:R-:W-:Y:S05]  /*0f80*/  BRA `(.L_x_4535) ;  /* 0x0000000000247947 */ /* 0x000fea0003800000 */
.L_x_4534:
[----:B------:R-:W-:Y:S02]  /*0f90*/  ULDC.64 UR4, c[0x0][0xa08] ;  /* 0x0002820000047ab9 */ /* 0x000fe40000000a00 */
[----:B------:R-:W-:-:S04]  /*0fa0*/  ISETP.NE.U32.AND P0, PT, RZ, UR4, PT ;  /* 0x00000004ff007c0c */ /* 0x000fc8000bf05070 */
[----:B------:R-:W-:-:S13]  /*0fb0*/  ISETP.NE.AND.EX P0, PT, RZ, UR5, PT, P0 ;  /* 0x00000005ff007c0c */ /* 0x000fda000bf05300 */
[----:B------:R-:W-:Y:S05]  /*0fc0*/  @!P0 BRA `(.L_x_4535) ;  /* 0x0000000000148947 */ /* 0x000fea0003800000 */
[----:B------:R-:W1:Y:S02]  /*0fd0*/  LDC.64 R2, c[0x0][0xa08] ;  /* 0x00028200ff027b82 */ /* 0x000e640000000a00 */
[----:B-1----:R-:W-:-:S05]  /*0fe0*/  IMAD.WIDE R2, R43, 0x4, R2 ;  /* 0x000000042b027825 */ /* 0x002fca00078e0202 */
[----:B------:R-:W2:Y:S04]  /*0ff0*/  LDG.E R17, desc[UR36][R2.64] ;  /* 0x0000002402117981 */ /* 0x000ea8000c1e1900 */
[----:B------:R-:W2:Y:S02]  /*1000*/  LDG.E R4, desc[UR36][R2.64+0x4] ;  /* 0x0000042402047981 */ /* 0x000ea4000c1e1900 */
[----:B--2---:R-:W-:-:S07]  /*1010*/  IMAD.IADD R17, R4, 0x1, -R17 ;  /* 0x0000000104117824 */ /* 0x004fce00078e0a11 */
.L_x_4535:
[----:B------:R-:W2:Y:S01]  /*1020*/  LDC R203, c[0x0][0x448] ;  /* 0x00011200ffcb7b82 */ /* 0x000ea20000000800 */
[----:B------:R-:W-:Y:S01]  /*1030*/  IMAD.SHL.U32 R22, R41, 0x80, RZ ;  /* 0x0000008029167824 */ /* 0x000fe200078e00ff */
[----:B------:R-:W-:Y:S01]  /*1040*/  LOP3.LUT R16, R16, 0xffefffff, RZ, 0xc0, !PT ;  /* 0xffefffff10107812 */ /* 0x000fe200078ec0ff */
[----:B-----5:R-:W-:Y:S02]  /*1050*/  IMAD.IADD R17, R17, 0x1, -R0 ;  /* 0x0000000111117824 */ /* 0x020fe400078e0a00 */
[----:B-1----:R-:W-:-:S03]  /*1060*/  VIADD R2, R22, 0x7f ;  /* 0x0000007f16027836 */ /* 0x002fc60000000000 */
[----:B------:R-:W1:Y:S01]  /*1070*/  LDC.64 R8, c[0x0][0x9e0] ;  /* 0x00027800ff087b82 */ /* 0x000e620000000a00 */
[----:B--2---:R-:W-:Y:S02]  /*1080*/  ISETP.NE.AND P2, PT, R203, 0x1, PT ;  /* 0x00000001cb00780c */ /* 0x004fe40003f45270 */
[----:B-1----:R-:W-:-:S11]  /*1090*/  ISETP.GE.AND P1, PT, R9, 0x1, PT ;  /* 0x000000010900780c */ /* 0x002fd60003f26270 */
[----:B------:R-:W1:Y:S01]  /*10a0*/  @P2 LDC R3, c[0x0][0x44c] ;  /* 0x00011300ff032b82 */ /* 0x000e620000000800 */
[----:B------:R-:W-:-:S04]  /*10b0*/  @P2 LOP3.LUT R16, R16, 0x100000, RZ, 0xfc, !PT ;  /* 0x0010000010102812 */ /* 0x000fc800078efcff */
[----:B------:R-:W-:-:S03]  /*10c0*/  LOP3.LUT R16, R16, 0xfff7ffff, RZ, 0xc0, !PT ;  /* 0xfff7ffff10107812 */ /* 0x000fc600078ec0ff */
[----:B------:R-:W2:Y:S01]  /*10d0*/  @P2 LDC R5, c[0x0][0x450] ;  /* 0x00011400ff052b82 */ /* 0x000ea20000000800 */
[----:B------:R-:W-:Y:S01]  /*10e0*/  @P1 LOP3.LUT R16, R16, 0x80000, RZ, 0xfc, !PT ;  /* 0x0008000010101812 */ /* 0x000fe200078efcff */
[----:B-1----:R-:W-:Y:S01]  /*10f0*/  @P2 IMAD.HI.U32 R0, R2, R3, RZ ;  /* 0x0000000302002227 */ /* 0x002fe200078e00ff */
[----:B0-----:R-:W-:-:S04]  /*1100*/  IADD3 R3, R17, 0x1, -R18 ;  /* 0x0000000111037810 */ /* 0x001fc80007ffe812 */
        /* <DEDUP_REMOVED lines=14> */
.L_x_4537:
[----:B------:R-:W-:-:S13]  /*11f0*/  ISETP.NE.AND P0, PT, R9, 0x1, PT ;  /* 0x000000010900780c */ /* 0x000fda0003f05270 */
[----:B------:R-:W0:Y:S02]  /*1200*/  @P0 LDC.64 R4, c[0x0][0x9e8] ;  /* 0x00027a00ff040b82 */ /* 0x000e240000000a00 */
[----:B0-----:R-:W-:-:S05]  /*1210*/  @P0 IMAD.HI.U32 R4, R2, R4, RZ ;  /* 0x0000000402040227 */ /* 0x001fca00078e00ff */
[----:B------:R-:W-:-:S07]  /*1220*/  @P0 SHF.R.U32.HI R2, RZ, R5, R4 ;  /* 0x00000005ff020219 */ /* 0x000fce0000011604 */
.L_x_4538:
[----:B------:R-:W-:-:S05]  /*1230*/  IMAD R3, R2, R9, R9 ;  /* 0x0000000902037224 */ /* 0x000fca00078e0209 */
[----:B------:R-:W-:-:S07]  /*1240*/  VIMNMX R0, R0, R3, PT ;  /* 0x0000000300007248 */ /* 0x000fce0003fe0100 */
.L_x_4536:
[----:B------:R-:W0:Y:S01]  /*1250*/  @P2 LDC R3, c[0x0][0x44c] ;  /* 0x00011300ff032b82 */ /* 0x000e220000000800 */
[----:B------:R-:W-:Y:S01]  /*1260*/  VIADD R2, R0, 0x5f ;  /* 0x0000005f00027836 */ /* 0x000fe20000000000 */
[----:B------:R-:W-:Y:S01]  /*1270*/  ULDC UR4, c[0x0][0x9dc] ;  /* 0x0002770000047ab9 */ /* 0x000fe20000000800 */
[----:B------:R-:W-:Y:S02]  /*1280*/  VIADD R0, R17, 0x5f ;  /* 0x0000005f11007836 */ /* 0x000fe40000000000 */
[----:B------:R-:W-:Y:S02]  /*1290*/  IMAD.MOV.U32 R7, RZ, RZ, R22 ;  /* 0x000000ffff077224 */ /* 0x000fe400078e0016 */
[----:B------:R-:W-:Y:S01]  /*12a0*/  IMAD.HI R0, R0, 0x2aaaaaab, RZ ;  /* 0x2aaaaaab00007827 */ /* 0x000fe200078e02ff */
[----:B------:R-:W1:Y:S03]  /*12b0*/  @P2 LDC R4, c[0x0][0x450] ;  /* 0x00011400ff042b82 */ /* 0x000e660000000800 */
[----:B------:R-:W-:-:S04]  /*12c0*/  IMAD.HI R2, R2, 0x2aaaaaab, RZ ;  /* 0x2aaaaaab02027827 */ /* 0x000fc800078e02ff */
[----:B------:R-:W-:Y:S01]  /*12d0*/  IMAD.IADD R74, R17, 0x1, -R18 ;  /* 0x00000001114a7824 */ /* 0x000fe200078e0a12 */
[----:B------:R-:W-:-:S04]  /*12e0*/  SHF.R.U32.HI R5, RZ, 0x1f, R2 ;  /* 0x0000001fff057819 */ /* 0x000fc80000011602 */
[----:B------:R-:W-:Y:S01]  /*12f0*/  LEA.HI.SX32 R72, R2, R5, 0x1c ;  /* 0x0000000502487211 */ /* 0x000fe200078fe2ff */
[----:B0-----:R-:W-:-:S05]  /*1300*/  @P2 IMAD.HI.U32 R3, R22, R3, RZ ;  /* 0x0000000316032227 */ /* 0x001fca00078e00ff */
[----:B-1----:R-:W-:Y:S02]  /*1310*/  @P2 SHF.R.U32.HI R7, RZ, R4, R3 ;  /* 0x00000004ff072219 */ /* 0x002fe40000011603 */
[----:B------:R-:W-:-:S04]  /*1320*/  SHF.R.U32.HI R3, RZ, 0x1f, R0 ;  /* 0x0000001fff037819 */ /* 0x000fc80000011600 */
[----:B------:R-:W-:Y:S01]  /*1330*/  LEA.HI.SX32 R3, R0, R3, 0x1c ;  /* 0x0000000300037211 */ /* 0x000fe200078fe2ff */
[----:B------:R-:W-:-:S03]  /*1340*/  IMAD.IADD R0, R74, 0x1, R7 ;  /* 0x000000014a007824 */ /* 0x000fc600078e0207 */
[----:B------:R-:W-:Y:S01]  /*1350*/  VIMNMX R72, R3, R72, PT ;  /* 0x0000004803487248 */ /* 0x000fe20003fe0100 */
[----:B------:R-:W-:Y:S01]  /*1360*/  VIADD R2, R0, -UR4 ;  /* 0x8000000400027c36 */ /* 0x000fe20008000000 */
[----:B------:R-:W-:Y:S06]  /*1370*/  @!P1 BRA `(.L_x_4539) ;  /* 0x00000000003c9947 */ /* 0x000fec0003800000 */
        /* <DEDUP_REMOVED lines=9> */
.L_x_4540:
[----:B------:R-:W-:-:S13]  /*1410*/  ISETP.NE.AND P0, PT, R9, 0x1, PT ;  /* 0x000000010900780c */ /* 0x000fda0003f05270 */
[----:B------:R-:W0:Y:S02]  /*1420*/  @P0 LDC.64 R4, c[0x0][0x9e8] ;  /* 0x00027a00ff040b82 */ /* 0x000e240000000a00 */
[----:B0-----:R-:W-:-:S05]  /*1430*/  @P0 IMAD.HI.U32 R4, R0, R4, RZ ;  /* 0x0000000400040227 */ /* 0x001fca00078e00ff */
[----:B------:R-:W-:-:S07]  /*1440*/  @P0 SHF.R.U32.HI R0, RZ, R5, R4 ;  /* 0x00000005ff000219 */ /* 0x000fce0000011604 */
.L_x_4541:
[----:B------:R-:W-:-:S05]  /*1450*/  IMAD R3, R0, R9, RZ ;  /* 0x0000000900037224 */ /* 0x000fca00078e02ff */
[----:B------:R-:W-:-:S07]  /*1460*/  VIMNMX R2, R2, R3, !PT ;  /* 0x0000000302027248 */ /* 0x000fce0007fe0100 */
.L_x_4539:
[----:B------:R-:W-:Y:S01]  /*1470*/  IMAD.HI R0, R2, 0x2aaaaaab, RZ ;  /* 0x2aaaaaab02007827 */ /* 0x000fe200078e02ff */
[----:B------:R-:W-:Y:S02]  /*1480*/  PLOP3.LUT P0, PT, PT, PT, PT, 0x80, 0x0 ;  /* 0x000000000000781c */ /* 0x000fe40003f0f070 */
[----:B------:R-:W-:Y:S02]  /*1490*/  CS2R R118, SRZ ;  /* 0x0000000000767805 */ /* 0x000fe4000001ff00 */
[----:B------:R-:W-:Y:S02]  /*14a0*/  CS2R R116, SRZ ;  /* 0x0000000000747805 */ /* 0x000fe4000001ff00 */
[----:B------:R-:W-:Y:S02]  /*14b0*/  CS2R R114, SRZ ;  /* 0x0000000000727805 */ /* 0x000fe4000001ff00 */
[----:B------:R-:W-:Y:S02]  /*14c0*/  SHF.R.U32.HI R3, RZ, 0x1f, R0 ;  /* 0x0000001fff037819 */ /* 0x000fe40000011600 */
[----:B------:R-:W-:-:S02]  /*14d0*/  CS2R R112, SRZ ;  /* 0x0000000000707805 */ /* 0x000fc4000001ff00 */
[----:B------:R-:W-:Y:S02]  /*14e0*/  CS2R R110, SRZ ;  /* 0x00000000006e7805 */ /* 0x000fe4000001ff00 */
[----:B------:R-:W-:Y:S02]  /*14f0*/  CS2R R108, SRZ ;  /* 0x00000000006c7805 */ /* 0x000fe4000001ff00 */
[----:B------:R-:W-:Y:S01]  /*1500*/  LEA.HI.SX32 R3, R0, R3, 0x1c ;  /* 0x0000000300037211 */ /* 0x000fe200078fe2ff */
[----:B------:R-:W-:Y:S01]  /*1510*/  IMAD.MOV.U32 R0, RZ, RZ, RZ ;  /* 0x000000ffff007224 */ /* 0x000fe200078e00ff */
[----:B------:R-:W-:Y:S02]  /*1520*/  CS2R R106, SRZ ;  /* 0x00000000006a7805 */ /* 0x000fe4000001ff00 */
[----:B------:R-:W-:Y:S02]  /*1530*/  CS2R R104, SRZ ;  /* 0x0000000000687805 */ /* 0x000fe4000001ff00 */
[----:B------:R-:W-:-:S02]  /*1540*/  VIMNMX R194, RZ, R3, !PT ;  /* 0x00000003ffc27248 */ /* 0x000fc40007fe0100 */
[----:B------:R-:W-:Y:S02]  /*1550*/  CS2R R56, SRZ ;  /* 0x0000000000387805 */ /* 0x000fe4000001ff00 */
[----:B------:R-:W-:Y:S02]  /*1560*/  CS2R R98, SRZ ;  /* 0x0000000000627805 */ /* 0x000fe4000001ff00 */
[----:B------:R-:W-:Y:S02]  /*1570*/  CS2R R100, SRZ ;  /* 0x0000000000647805 */ /* 0x000fe4000001ff00 */
[----:B------:R-:W-:Y:S02]  /*1580*/  ISETP.GT.AND P1, PT, R72, R194, PT ;  /* 0x000000c24800720c */ /* 0x000fe40003f24270 */
        /* <DEDUP_REMOVED lines=36> */
[----:B------:R-:W-:Y:S01]  /*17d0*/  CS2R R6, SRZ ;  /* 0x0000000000067805 */ /* 0x000fe2000001ff00 */
[----:B------:R-:W-:Y:S01]  /*17e0*/  IMAD.MOV.U32 R52, RZ, RZ, RZ ;  /* 0x000000ffff347224 */ /* 0x000fe200078e00ff */
        /* <DEDUP_REMOVED lines=33> */
.L_x_4543:
[----:B------:R-:W-:Y:S02]  /*1a00*/  LEA.HI R0, R201, R201, RZ, 0x1 ;  /* 0x000000c9c9007211 */ /* 0x000fe400078f08ff */
[----:B------:R-:W-:Y:S02]  /*1a10*/  ISETP.NE.AND P0, PT, R19, 0x3, PT ;  /* 0x000000031300780c */ /* 0x000fe40003f05270 */
[----:B------:R-:W-:-:S05]  /*1a20*/  LOP3.LUT R0, R0, 0xfffffffe, RZ, 0xc0, !PT ;  /* 0xfffffffe00007812 */ /* 0x000fca00078ec0ff */
[----:B------:R-:W-:-:S05]  /*1a30*/  IMAD.IADD R0, R201, 0x1, -R0 ;  /* 0x00000001c9007824 */ /* 0x000fca00078e0a00 */
[----:B------:R-:W-:-:S04]  /*1a40*/  SHF.L.U32 R0, R0, 0x1f, RZ ;  /* 0x0000001f00007819 */ /* 0x000fc800000006ff */
[----:B------:R-:W0:Y:S02]  /*1a50*/  SYNCS.PHASECHK.TRANS64.TRYWAIT P1, [UR40+0x30800], R0 ;  /* 0x03080000ff0075a7 */ /* 0x000e240008020168 */
[----:B0-----:R-:W-:Y:S05]  /*1a60*/  @!P1 BRA `(.L_x_4544) ;  /* 0x0000015800c49947 */ /* 0x001fea0003800000 */
.L_x_4735:
[----:B------:R-:W-:Y:S05]  /*1a70*/  @!P0 BRA `(.L_x_4545) ;  /* 0x0000000000048947 */ /* 0x000fea0003800000 */
[----:B------:R-:W-:Y:S01]  /*1a80*/  BPT.TRAP 0x1 ;  /* 0x000000040000795c */ /* 0x000fe20000300000 */
.L_x_4545:
[----:B------:R-:W-:Y:S02]  /*1a90*/  IMAD.U32 R13, RZ, RZ, UR38 ;  /* 0x00000026ff0d7e24 */ /* 0x000fe4000f8e00ff */
[----:B0-----:R-:W-:-:S03]  /*1aa0*/  IMAD.U32 R0, RZ, RZ, UR39 ;  /* 0x00000027ff007e24 */ /* 0x001fc6000f8e00ff */
[----:B------:R-:W-:Y:S02]  /*1ab0*/  LEA R13, R13, UR40, 0x3 ;  /* 0x000000280d0d7c11 */ /* 0x000fe4000f8e18ff */
[----:B------:R-:W-:-:S04]  /*1ac0*/  SHF.L.U32 R0, R0, 0x1f, RZ ;  /* 0x0000001f00007819 */ /* 0x000fc800000006ff */
[----:B------:R0:W1:Y:S01]  /*1ad0*/  SYNCS.PHASECHK.TRANS64.TRYWAIT P1, [R13+URZ+0x30830], R0 ;  /* 0x030830000d0075a7 */ /* 0x000062000802017f */
[----:B------:R-:W-:Y:S05]  /*1ae0*/  @!P0 BRA `(.L_x_4546) ;  /* 0x0000000000048947 */ /* 0x000fea0003800000 */
[----:B------:R-:W-:Y:S01]  /*1af0*/  BPT.TRAP 0x1 ;  /* 0x000000040000795c */ /* 0x000fe20000300000 */
.L_x_4546:
[----:B-1----:R-:W-:Y:S05]  /*1b00*/  @P1 BRA `(.L_x_4547) ;  /* 0x0000000000081947 */ /* 0x002fea0003800000 */
[----:B------:R-:W1:Y:S02]  /*1b10*/  SYNCS.PHASECHK.TRANS64.TRYWAIT P1, [R13+URZ+0x30830], R0 ;  /* 0x030830000d0075a7 */ /* 0x000e64000802017f */
[----:B-1----:R-:W-:Y:S05]  /*1b20*/  @!P1 BRA `(.L_x_4548) ;  /* 0x0000015800ac9947 */ /* 0x002fea0003800000 */
.L_x_4547:
        /* <DEDUP_REMOVED lines=99> */
.L_x_4549:
[----:B------:R-:W-:Y:S01]  /*2160*/  ISETP.NE.AND P2, PT, R203, 0x1, PT ;  /* 0x00000001cb00780c */ /* 0x000fe20003f45270 */
[----:B------:R-:W-:Y:S01]  /*2170*/  ULDC UR5, c[0x0][0x9d8] ;  /* 0x0002760000057ab9 */ /* 0x000fe20000000800 */
[----:B------:R-:W-:Y:S01]  /*2180*/  R2UR UR4, R13 ;  /* 0x000000000d0472ca */ /* 0x000fe200000e0000 */
[----:B------:R-:W-:Y:S01]  /*2190*/  FMUL.FTZ R10, R24, UR5 ;  /* 0x00000005180a7c20 */ /* 0x000fe20008410000 */
[----:B------:R-:W-:Y:S01]  /*21a0*/  FMUL.FTZ R3, R26, UR5 ;  /* 0x000000051a037c20 */ /* 0x000fe20008410000 */
[----:B01----:R-:W-:Y:S02]  /*21b0*/  IMAD.IADD R13, R192, 0x1, R22 ;  /* 0x00000001c00d7824 */ /* 0x003fe400078e0216 */
[----:B------:R-:W-:Y:S01]  /*21c0*/  FMUL.FTZ R29, R29, UR5 ;  /* 0x000000051d1d7c20 */ /* 0x000fe20008410000 */
[----:B------:R-:W-:Y:S01]  /*21d0*/  FMUL.FTZ R33, R33, UR5 ;  /* 0x0000000521217c20 */ /* 0x000fe20008410000 */
[----:B------:R-:W-:Y:S01]  /*21e0*/  FMUL.FTZ R9, R31, UR5 ;  /* 0x000000051f097c20 */ /* 0x000fe20008410000 */
[----:B------:R-:W-:Y:S01]  /*21f0*/  FMUL.FTZ R25, R25, UR5 ;  /* 0x0000000519197c20 */ /* 0x000fe20008410000 */
[----:B------:R0:W1:Y:S01]  /*2200*/  MUFU.TANH R76, R29 ;  /* 0x0000001d004c7308 */ /* 0x0000620000002400 */
[----:B------:R-:W-:-:S02]  /*2210*/  IMAD.MOV.U32 R31, RZ, RZ, -0x60 ;  /* 0xffffffa0ff1f7424 */ /* 0x000fc400078e00ff */
[----:B------:R-:W-:Y:S01]  /*2220*/  FMUL.FTZ R28, R28, UR5 ;  /* 0x000000051c1c7c20 */ /* 0x000fe20008410000 */
[----:B------:R-:W2:Y:S01]  /*2230*/  @P2 LDC R24, c[0x0][0x44c] ;  /* 0x00011300ff182b82 */ /* 0x000ea20000000800 */
[----:B------:R-:W-:Y:S01]  /*2240*/  FMUL.FTZ R0, R27, UR5 ;  /* 0x000000051b007c20 */ /* 0x000fe20008410000 */
[----:B------:R-:W-:Y:S01]  /*2250*/  UIADD3 UR4, UR4, 0x30840, URZ ;  /* 0x0003084004047890 */ /* 0x000fe2000fffe03f */
[----:B------:R-:W-:Y:S01]  /*2260*/  FMUL.FTZ R2, R30, UR5 ;  /* 0x000000051e027c20 */ /* 0x000fe20008410000 */
[----:B------:R-:W-:Y:S01]  /*2270*/  FMUL.FTZ R32, R32, UR5 ;  /* 0x0000000520207c20 */ /* 0x000fe20008410000 */
[----:B------:R-:W3:Y:S01]  /*2280*/  MUFU.TANH R77, R33 ;  /* 0x00000021004d7308 */ /* 0x000ee20000002400 */
[----:B0-----:R-:W-:Y:S01]  /*2290*/  IMAD.MOV.U32 R29, RZ, RZ, R13 ;  /* 0x000000ffff1d7224 */ /* 0x001fe200078e000d */
[----:B------:R-:W-:Y:S01]  /*22a0*/  UPRMT UR4, UR60, 0x654, UR4 ;  /* 0x000006543c047896 */ /* 0x000fe20008000004 */
[----:B------:R-:W0:Y:S01]  /*22b0*/  @P2 LDC R26, c[0x0][0x450] ;  /* 0x00011400ff1a2b82 */ /* 0x000e220000000800 */
[----:B------:R-:W-:Y:S01]  /*22c0*/  FMUL.FTZ R12, R34, UR5 ;  /* 0x00000005220c7c20 */ /* 0x000fe20008410000 */
[----:B------:R-:W-:Y:S01]  /*22d0*/  FMUL.FTZ R14, R35, UR5 ;  /* 0x00000005230e7c20 */ /* 0x000fe20008410000 */
[----:B------:R-:W-:Y:S01]  /*22e0*/  FMUL.FTZ R36, R36, UR5 ;  /* 0x0000000524247c20 */ /* 0x000fe20008410000 */
[----:B------:R-:W-:Y:S01]  /*22f0*/  FMUL.FTZ R37, R37, UR5 ;  /* 0x0000000525257c20 */ /* 0x000fe20008410000 */
        /* <DEDUP_REMOVED lines=11> */
[----:B--2---:R-:W-:-:S04]  /*23b0*/  @P2 IMAD.HI.U32 R15, R13, R24, RZ ;  /* 0x000000180d0f2227 */ /* 0x004fc800078e00ff */
[----:B------:R-:W-:Y:S01]  /*23c0*/  FMUL.FTZ R49, R49, UR5 ;  /* 0x0000000531317c20 */ /* 0x000fe20008410000 */
[----:B------:R-:W-:Y:S01]  /*23d0*/  FMUL.FTZ R50, R50, UR5 ;  /* 0x0000000532327c20 */ /* 0x000fe20008410000 */
[----:B------:R-:W-:Y:S01]  /*23e0*/  FMUL.FTZ R51, R51, UR5 ;  /* 0x0000000533337c20 */ /* 0x000fe20008410000 */
[----:B------:R-:W-:Y:S01]  /*23f0*/  FMUL.FTZ R53, R53, UR5 ;  /* 0x0000000535357c20 */ /* 0x000fe20008410000 */
[----:B------:R-:W-:Y:S01]  /*2400*/  FMUL.FTZ R55, R55, UR5 ;  /* 0x0000000537377c20 */ /* 0x000fe20008410000 */
[----:B------:R-:W-:Y:S01]  /*2410*/  FMUL.FTZ R57, R57, UR5 ;  /* 0x0000000539397c20 */ /* 0x000fe20008410000 */
[----:B------:R-:W-:Y:S01]  /*2420*/  FMUL.FTZ R59, R59, UR5 ;  /* 0x000000053b3b7c20 */ /* 0x000fe20008410000 */
[----:B0-----:R-:W-:Y:S01]  /*2430*/  @P2 SHF.R.U32.HI R29, RZ, R26, R15 ;  /* 0x0000001aff1d2219 */ /* 0x001fe2000001160f */
[----:B------:R-:W-:Y:S02]  /*2440*/  IMAD R26, R72, R31, 0x61 ;  /* 0x00000061481a7424 */ /* 0x000fe400078e021f */
[----:B------:R-:W-:Y:S01]  /*2450*/  FMUL.FTZ R61, R61, UR5 ;  /* 0x000000053d3d7c20 */ /* 0x000fe20008410000 */
[----:B----4-:R-:W-:Y:S01]  /*2460*/  FMUL.FTZ R25, R63, UR5 ;  /* 0x000000053f197c20 */ /* 0x010fe20008410000 */
        /* <DEDUP_REMOVED lines=9> */
[----:B------:R2:W4:Y:S01]  /*2500*/  MUFU.TANH R75, R28 ;  /* 0x0000001c004b7308 */ /* 0x0005220000002400 */
[----:B------:R-:W-:Y:S01]  /*2510*/  FMUL.FTZ R46, R46, UR5 ;  /* 0x000000052e2e7c20 */ /* 0x000fe20008410000 */
[----:B------:R-:W-:Y:S01]  /*2520*/  FMUL.FTZ R52, R52, UR5 ;  /* 0x0000000534347c20 */ /* 0x000fe20008410000 */
[----:B------:R-:W-:Y:S01]  /*2530*/  FMUL.FTZ R62, R62, UR5 ;  /* 0x000000053e3e7c20 */ /* 0x000fe20008410000 */
[----:B------:R-:W-:Y:S01]  /*2540*/  LOP3.LUT P1, RZ, R16, 0x80000, RZ, 0xc0, !PT ;  /* 0x0008000010ff7812 */ /* 0x000fe2000782c0ff */
[----:B------:R-:W-:Y:S01]  /*2550*/  IMAD R24, R72, -0x60, R17 ;  /* 0xffffffa048187824 */ /* 0x000fe200078e0211 */
[----:B------:R-:W-:Y:S01]  /*2560*/  ULDC UR50, c[0x0][0x9dc] ;  /* 0x0002770000327ab9 */ /* 0x000fe20000000800 */
[----:B------:R-:W-:Y:S01]  /*2570*/  SYNCS.ARRIVE.TRANS64.RED.A1T0 RZ, [UR4], RZ ;  /* 0x000000ffffff79a7 */ /* 0x000fe20008100404 */
[----:B------:R-:W0:Y:S01]  /*2580*/  MUFU.TANH R10, R10 ;  /* 0x0000000a000a7308 */ /* 0x000e220000002400 */
[----:B--2---:R-:W-:-:S02]  /*2590*/  IMAD R28, R23, -0x2, R26 ;  /* 0xfffffffe171c7824 */ /* 0x004fc400078e021a */
[----:B------:R-:W-:Y:S01]  /*25a0*/  FMUL.FTZ R54, R54, UR5 ;  /* 0x0000000536367c20 */ /* 0x000fe20008410000 */
[----:B------:R-:W-:Y:S01]  /*25b0*/  ULOP3.LUT UR4, URZ, UR50, URZ, 0x33, !UPT ;  /* 0x000000323f047292 */ /* 0x000fe2000f8e333f */
[----:B------:R-:W-:Y:S01]  /*25c0*/  FMUL.FTZ R56, R56, UR5 ;  /* 0x0000000538387c20 */ /* 0x000fe20008410000 */
[----:B------:R-:W-:Y:S01]  /*25d0*/  VIADD R24, R24, 0x60 ;  /* 0x0000006018187836 */ /* 0x000fe20000000000 */
[----:B------:R-:W-:Y:S01]  /*25e0*/  IADD3 R30, -R18, R28, R17 ;  /* 0x0000001c121e7210 */ /* 0x000fe20007ffe111 */
[----:B------:R-:W-:Y:S01]  /*25f0*/  FMUL.FTZ R58, R58, UR5 ;  /* 0x000000053a3a7c20 */ /* 0x000fe20008410000 */
[----:B------:R-:W2:Y:S01]  /*2600*/  MUFU.TANH R3, R3 ;  /* 0x0000000300037308 */ /* 0x000ea20000002400 */
[----:B------:R-:W-:Y:S01]  /*2610*/  FMUL.FTZ R60, R60, UR5 ;  /* 0x000000053c3c7c20 */ /* 0x000fe20008410000 */
[----:B------:R-:W-:Y:S02]  /*2620*/  ULDC UR5, c[0x0][0x9e0] ;  /* 0x0002780000057ab9 */ /* 0x000fe40000000800 */
[----:B------:R-:W-:-:S04]  /*2630*/  VIADD R63, R30, UR5 ;  /* 0x000000051e3f7c36 */ /* 0x000fc80008000000 */
        /* <DEDUP_REMOVED lines=39> */
[----:B------:R1:W2:Y:S01]  /*28b0*/  MUFU.TANH R38, R56 ;  /* 0x0000003800267308 */ /* 0x0002a20000002400 */
[----:B-----5:R-:W-:-:S07]  /*28c0*/  IMAD R54, R23, -0x2, R24 ;  /* 0xfffffffe17367824 */ /* 0x020fce00078e0218 */
[----:B------:R5:W2:Y:S01]  /*28d0*/  MUFU.TANH R79, R58 ;  /* 0x0000003a004f7308 */ /* 0x000aa20000002400 */
[----:B-1----:R-:W-:-:S04]  /*28e0*/  VIADD R56, R30, UR4 ;  /* 0x000000041e387c36 */ /* 0x002fc80008000000 */
[----:B0-----:R-:W-:-:S03]  /*28f0*/  IMAD.IADD R31, R56, 0x1, R33 ;  /* 0x00000001381f7824 */ /* 0x001fc600078e0221 */
[----:B------:R0:W1:Y:S01]  /*2900*/  MUFU.TANH R34, R60 ;  /* 0x0000003c00227308 */ /* 0x0000620000002400 */
[----:B-----5:R-:W-:Y:S01]  /*2910*/  VIADD R58, R26, 0xffffffff ;  /* 0xffffffff1a3a7836 */ /* 0x020fe20000000000 */
[----:B------:R-:W-:Y:S01]  /*2920*/  VIADDMNMX R26, R33, R63, R54, PT ;  /* 0x0000003f211a7246 */ /* 0x000fe20003800136 */
[----:B0-----:R-:W-:Y:S01]  /*2930*/  VIADD R60, R28, 0xffffffff ;  /* 0xffffffff1c3c7836 */ /* 0x001fe20000000000 */
        /* <DEDUP_REMOVED lines=14> */
.L_x_4552:
[----:B------:R-:W-:Y:S02]  /*2a20*/  ULDC UR4, c[0x0][0x9e4] ;  /* 0x0002790000047ab9 */ /* 0x000fe40000000800 */
[----:B------:R-:W-:-:S05]  /*2a30*/  IMAD.U32 R28, RZ, RZ, UR4 ;  /* 0x00000004ff1c7e24 */ /* 0x000fca000f8e00ff */
[----:B------:R-:W-:-:S13]  /*2a40*/  ISETP.NE.AND P1, PT, R28, 0x1, PT ;  /* 0x000000011c00780c */ /* 0x000fda0003f25270 */
[----:B------:R-:W0:Y:S02]  /*2a50*/  @P1 LDC.64 R66, c[0x0][0x9e8] ;  /* 0x00027a00ff421b82 */ /* 0x000e240000000a00 */
[----:B0-----:R-:W-:-:S05]  /*2a60*/  @P1 IMAD.HI.U32 R24, R33, R66, RZ ;  /* 0x0000004221181227 */ /* 0x001fca00078e00ff */
[----:B------:R-:W-:-:S07]  /*2a70*/  @P1 SHF.R.U32.HI R33, RZ, R67, R24 ;  /* 0x00000043ff211219 */ /* 0x000fce0000011618 */
.L_x_4553:
[----:B------:R-:W-:Y:S05]  /*2a80*/  BSYNC B0 ;  /* 0x0000000000007941 */ /* 0x000fea0003800000 */
.L_x_4551:
[----:B------:R-:W-:-:S05]  /*2a90*/  IMAD R33, R33, R28, R60 ;  /* 0x0000001c21217224 */ /* 0x000fca00078e023c */
[----:B------:R-:W-:Y:S02]  /*2aa0*/  VIADDMNMX R26, R33, R28, R26, PT ;  /* 0x0000001c211a7246 */ /* 0x000fe4000380011a */
[----:B------:R-:W-:-:S07]  /*2ab0*/  VIMNMX R31, R31, R33, !PT ;  /* 0x000000211f1f7248 */ /* 0x000fce0007fe0100 */
.L_x_4550:
[C---:B------:R-:W-:Y:S01]  /*2ac0*/  ISETP.GE.AND P6, PT, R58.reuse, 0x9, PT ;  /* 0x000000093a00780c */ /* 0x040fe20003fc6270 */
[----:B------:R-:W0:Y:S01]  /*2ad0*/  SHFL.IDX PT, R29, R29, 0x1, 0x1c1f ;  /* 0x003c1f001d1d7f89 */ /* 0x000e2200000e0000 */
        /* <DEDUP_REMOVED lines=11> */
[----:B------:R-:W-:Y:S01]  /*2b90*/  FSEL R84, R76, -INF , !P2 ;  /* 0xff8000004c547808 */ /* 0x000fe20005000000 */
[----:B0-----:R-:W-:Y:S01]  /*2ba0*/  IMAD.IADD R33, R56, 0x1, R29 ;  /* 0x0000000138217824 */ /* 0x001fe200078e021d */
        /* <DEDUP_REMOVED lines=74> */
[----:B-1----:R-:W-:Y:S02]  /*3050*/  FSEL R34, R34, -INF , !P2 ;  /* 0xff80000022227808 */ /* 0x002fe40005000000 */
        /* <DEDUP_REMOVED lines=25> */
[----:B------:R-:W-:Y:S02]  /*31f0*/  VIADDMNMX R31, R29, R63, R54, PT ;  /* 0x0000003f1d1f7246 */ /* 0x000fe40003800136 */
[----:B------:R-:W-:-:S04]  /*3200*/  ISETP.LT.OR P5, PT, R26, 0x5a, P5 ;  /* 0x0000005a1a00780c */ /* 0x000fc80002fa1670 */
[----:B------:R-:W-:Y:S02]  /*3210*/  FSEL R26, R69, -INF , !P5 ;  /* 0xff800000451a7808 */ /* 0x000fe40006800000 */
[----:B------:R-:W-:-:S13]  /*3220*/  LOP3.LUT P5, RZ, R16, 0x80000, RZ, 0xc0, !PT ;  /* 0x0008000010ff7812 */ /* 0x000fda00078ac0ff */
[----:B------:R-:W-:Y:S05]  /*3230*/  @!P5 BRA `(.L_x_4554) ;  /* 0x00000000005cd947 */ /* 0x000fea0003800000 */
        /* <DEDUP_REMOVED lines=13> */
.L_x_4556:
[----:B------:R-:W-:Y:S02]  /*3310*/  ULDC UR4, c[0x0][0x9e4] ;  /* 0x0002790000047ab9 */ /* 0x000fe40000000800 */
[----:B------:R-:W-:-:S05]  /*3320*/  IMAD.U32 R37, RZ, RZ, UR4 ;  /* 0x00000004ff257e24 */ /* 0x000fca000f8e00ff */
[----:B------:R-:W-:-:S13]  /*3330*/  ISETP.NE.AND P5, PT, R37, 0x1, PT ;  /* 0x000000012500780c */ /* 0x000fda0003fa5270 */
[----:B------:R-:W0:Y:S02]  /*3340*/  @P5 LDC.64 R48, c[0x0][0x9e8] ;  /* 0x00027a00ff305b82 */ /* 0x000e240000000a00 */
[----:B0-----:R-:W-:-:S05]  /*3350*/  @P5 IMAD.HI.U32 R10, R29, R48, RZ ;  /* 0x000000301d0a5227 */ /* 0x001fca00078e00ff */
[----:B------:R-:W-:-:S07]  /*3360*/  @P5 SHF.R.U32.HI R29, RZ, R49, R10 ;  /* 0x00000031ff1d5219 */ /* 0x000fce000001160a */
.L_x_4557:
[----:B------:R-:W-:Y:S05]  /*3370*/  BSYNC B0 ;  /* 0x0000000000007941 */ /* 0x000fea0003800000 */
.L_x_4555:
[----:B------:R-:W-:-:S05]  /*3380*/  IMAD R10, R29, R37, R60 ;  /* 0x000000251d0a7224 */ /* 0x000fca00078e023c */
[----:B------:R-:W-:Y:S02]  /*3390*/  VIADDMNMX R31, R10, R37, R31, PT ;  /* 0x000000250a1f7246 */ /* 0x000fe4000380011f */
[----:B------:R-:W-:-:S07]  /*33a0*/  VIMNMX R33, R33, R10, !PT ;  /* 0x0000000a21217248 */ /* 0x000fce0007fe0100 */
.L_x_4554:
[C---:B------:R-:W-:Y:S01]  /*33b0*/  ISETP.GT.AND P1, PT, R33.reuse, 0x1, !P1 ;  /* 0x000000012100780c */ /* 0x040fe20004f24270 */
[----:B------:R-:W-:Y:S01]  /*33c0*/  ULDC UR4, c[0x0][0x988] ;  /* 0x0002620000047ab9 */ /* 0x000fe20000000800 */
[----:B------:R-:W-:Y:S02]  /*33d0*/  ISETP.GT.AND P6, PT, R33, 0x8, !P6 ;  /* 0x000000082100780c */ /* 0x000fe400077c4270 */
        /* <DEDUP_REMOVED lines=9> */
[----:B------:R-:W-:Y:S01]  /*3470*/  FSEL R58, R9, -INF , !P1 ;  /* 0xff800000093a7808 */ /* 0x000fe20004800000 */
[----:B------:R-:W-:Y:S01]  /*3480*/  IMAD.U32 R9, RZ, RZ, UR4 ;  /* 0x00000004ff097e24 */ /* 0x000fe2000f8e00ff */
[----:B------:R-:W-:-:S02]  /*3490*/  ISETP.NE.AND P1, PT, R66, RZ, PT ;  /* 0x000000ff4200720c */ /* 0x000fc40003f25270 */
[C---:B------:R-:W-:Y:S02]  /*34a0*/  ISETP.GT.AND P4, PT, R33.reuse, RZ, !P4 ;  /* 0x000000ff2100720c */ /* 0x040fe40006784270 */
[----:B------:R-:W-:Y:S02]  /*34b0*/  ISETP.GT.AND P1, PT, R33, 0x10, !P1 ;  /* 0x000000102100780c */ /* 0x000fe40004f24270 */
[C---:B------:R-:W-:Y:S02]  /*34c0*/  ISETP.LT.OR P4, PT, R31.reuse, 0x1, P4 ;  /* 0x000000011f00780c */ /* 0x040fe40002781670 */
[----:B------:R-:W-:Y:S02]  /*34d0*/  ISETP.LT.OR P1, PT, R31, 0x11, P1 ;  /* 0x000000111f00780c */ /* 0x000fe40000f21670 */
[----:B------:R-:W-:Y:S02]  /*34e0*/  ISETP.GT.AND P2, PT, R33, 0x51, !P2 ;  /* 0x000000512100780c */ /* 0x000fe40005744270 */
[----:B------:R-:W-:-:S02]  /*34f0*/  FSEL R60, R12, -INF , !P1 ;  /* 0xff8000000c3c7808 */ /* 0x000fc40004800000 */
[----:B------:R-:W-:Y:S02]  /*3500*/  ISETP.NE.AND P1, PT, R67, RZ, PT ;  /* 0x000000ff4300720c */ /* 0x000fe40003f25270 */
[C---:B------:R-:W-:Y:S02]  /*3510*/  ISETP.GT.AND P3, PT, R33.reuse, 0x58, !P3 ;  /* 0x000000582100780c */ /* 0x040fe40005f64270 */
[----:B------:R-:W-:Y:S02]  /*3520*/  ISETP.GT.AND P1, PT, R33, 0x11, !P1 ;  /* 0x000000112100780c */ /* 0x000fe40004f24270 */
[C---:B------:R-:W-:Y:S02]  /*3530*/  ISETP.LT.OR P2, PT, R31.reuse, 0x52, P2 ;  /* 0x000000521f00780c */ /* 0x040fe40001741670 */
[C---:B------:R-:W-:Y:S02]  /*3540*/  ISETP.LT.OR P1, PT, R31.reuse, 0x12, P1 ;  /* 0x000000121f00780c */ /* 0x040fe40000f21670 */
[----:B------:R-:W-:-:S02]  /*3550*/  ISETP.LT.OR P3, PT, R31, 0x59, P3 ;  /* 0x000000591f00780c */ /* 0x000fc40001f61670 */
[----:B------:R-:W-:Y:S02]  /*3560*/  FSEL R62, R14, -INF , !P1 ;  /* 0xff8000000e3e7808 */ /* 0x000fe40004800000 */
[----:B------:R-:W-:Y:S02]  /*3570*/  ISETP.GT.AND P1, PT, R33, 0x18, !P6 ;  /* 0x000000182100780c */ /* 0x000fe40007724270 */
[----:B------:R-:W-:Y:S02]  /*3580*/  ISETP.NE.AND P6, PT, R78, RZ, PT ;  /* 0x000000ff4e00720c */ /* 0x000fe40003fc5270 */
[----:B------:R-:W-:-:S04]  /*3590*/  ISETP.LT.OR P1, PT, R31, 0x19, P1 ;  /* 0x000000191f00780c */ /* 0x000fc80000f21670 */
        /* <DEDUP_REMOVED lines=37> */
[----:B------:R-:W-:Y:S01]  /*37f0*/  FSEL R76, R47, -INF , !P1 ;  /* 0xff8000002f4c7808 */ /* 0x000fe20004800000 */
[----:B------:R-:W-:Y:S01]  /*3800*/  IMAD.MOV.U32 R47, RZ, RZ, R22 ;  /* 0x000000ffff2f7224 */ /* 0x000fe200078e0016 */
        /* <DEDUP_REMOVED lines=23> */
[----:B------:R-:W-:Y:S02]  /*3980*/  ISETP.LT.OR P1, PT, R31, 0x3a, P1 ;  /* 0x0000003a1f00780c */ /* 0x000fe40000f21670 */
[----:B------:R-:W-:Y:S01]  /*3990*/  FMNMX.FTZ R3, R21, R54, !PT ;  /* 0x0000003615037209 */ /* 0x000fe20007810000 */
[----:B------:R-:W0:Y:S01]  /*39a0*/  SHFL.BFLY PT, R10, R27, 0x1, 0x1f ;  /* 0x0c201f001b0a7f89 */ /* 0x000e2200000e0000 */
[----:B------:R-:W-:Y:S02]  /*39b0*/  FSEL R14, R55, -INF , !P1 ;  /* 0xff800000370e7808 */ /* 0x000fe40004800000 */
[----:B------:R-:W-:-:S02]  /*39c0*/  ISETP.NE.AND P1, PT, R53, RZ, PT ;  /* 0x000000ff3500720c */ /* 0x000fc40003f25270 */
[----:B------:R-:W-:Y:S02]  /*39d0*/  FMNMX.FTZ R3, R56, R3, !PT ;  /* 0x0000000338037209 */ /* 0x000fe40007810000 */
[----:B------:R-:W-:Y:S02]  /*39e0*/  ISETP.GT.AND P1, PT, R33, 0x40, !P1 ;  /* 0x000000402100780c */ /* 0x000fe40004f24270 */
[----:B------:R-:W-:Y:S02]  /*39f0*/  FMNMX.FTZ R3, R58, R3, !PT ;  /* 0x000000033a037209 */ /* 0x000fe40007810000 */
[----:B------:R-:W-:-:S04]  /*3a00*/  ISETP.LT.OR P1, PT, R31, 0x41, P1 ;  /* 0x000000411f00780c */ /* 0x000fc80000f21670 */
[----:B------:R-:W-:Y:S02]  /*3a10*/  FSEL R12, R79, -INF , !P1 ;  /* 0xff8000004f0c7808 */ /* 0x000fe40004800000 */
[----:B------:R-:W-:Y:S02]  /*3a20*/  ISETP.GT.AND P1, PT, R33, 0x41, !P6 ;  /* 0x000000412100780c */ /* 0x000fe40007724270 */
[----:B------:R-:W-:Y:S02]  /*3a30*/  ISETP.NE.AND P6, PT, R61, RZ, PT ;  /* 0x000000ff3d00720c */ /* 0x000fe40003fc5270 */
[----:B------:R-:W-:Y:S02]  /*3a40*/  ISETP.LT.OR P1, PT, R31, 0x42, P1 ;  /* 0x000000421f00780c */ /* 0x000fe40000f21670 */
[----:B0-----:R-:W-:Y:S02]  /*3a50*/  FMNMX.FTZ R10, R27, R10, !PT ;  /* 0x0000000a1b0a7209 */ /* 0x001fe40007810000 */
[----:B------:R-:W-:-:S02]  /*3a60*/  FSEL R2, R59, -INF , !P1 ;  /* 0xff8000003b027808 */ /* 0x000fc40004800000 */
[----:B------:R-:W-:Y:S01]  /*3a70*/  ISETP.GT.AND P1, PT, R33, 0x48, !P5 ;  /* 0x000000482100780c */ /* 0x000fe20006f24270 */
[----:B------:R-:W-:Y:S01]  /*3a80*/  FMUL.FTZ R29, R10, R9 ;  /* 0x000000090a1d7220 */ /* 0x000fe20000410000 */
[----:B------:R-:W-:Y:S02]  /*3a90*/  ISETP.NE.AND P5, PT, R85, RZ, PT ;  /* 0x000000ff5500720c */ /* 0x000fe40003fa5270 */
[----:B------:R-:W-:-:S04]  /*3aa0*/  ISETP.LT.OR P1, PT, R31, 0x49, P1 ;  /* 0x000000491f00780c */ /* 0x000fc80000f21670 */
[----:B------:R-:W-:Y:S02]  /*3ab0*/  FSEL R0, R80, -INF , !P1 ;  /* 0xff80000050007808 */ /* 0x000fe40004800000 */
[----:B------:R-:W-:-:S04]  /*3ac0*/  FSETP.NEU.FTZ.AND P1, PT, R10, -INF , PT ;  /* 0xff8000000a00780b */ /* 0x000fc80003f3d000 */
[----:B------:R-:W-:Y:S02]  /*3ad0*/  FSEL R29, R29, RZ, P1 ;  /* 0x000000ff1d1d7208 */ /* 0x000fe40000800000 */
[----:B------:R-:W-:Y:S02]  /*3ae0*/  ISETP.GT.AND P1, PT, R33, 0x49, !P5 ;  /* 0x000000492100780c */ /* 0x000fe40006f24270 */
[----:B------:R-:W-:Y:S01]  /*3af0*/  ISETP.NE.AND P5, PT, R65, RZ, PT ;  /* 0x000000ff4100720c */ /* 0x000fe20003fa5270 */
[-CC-:B------:R-:W-:Y:S01]  /*3b00*/  FFMA.FTZ R27, R82, R9.reuse, -R29.reuse ;  /* 0x00000009521b7223 */ /* 0x180fe2000001081d */
[----:B------:R-:W-:Y:S01]  /*3b10*/  ISETP.LT.OR P1, PT, R31, 0x4a, P1 ;  /* 0x0000004a1f00780c */ /* 0x000fe20000f21670 */
[-CC-:B------:R-:W-:Y:S01]  /*3b20*/  FFMA.FTZ R35, R84, R9.reuse, -R29.reuse ;  /* 0x0000000954237223 */ /* 0x180fe2000001081d */
[----:B------:R-:W-:Y:S01]  /*3b30*/  ISETP.GT.AND P4, PT, R33, 0x59, !P5 ;  /* 0x000000592100780c */ /* 0x000fe20006f84270 */
[-CC-:B------:R-:W-:Y:S01]  /*3b40*/  FFMA.FTZ R37, R86, R9.reuse, -R29.reuse ;  /* 0x0000000956257223 */ /* 0x180fe2000001081d */
[----:B------:R-:W-:Y:S01]  /*3b50*/  FSEL R80, R25, -INF , !P1 ;  /* 0xff80000019507808 */ /* 0x000fe20004800000 */
[--C-:B------:R-:W-:Y:S01]  /*3b60*/  FFMA.FTZ R188, R188, R9, -R29.reuse ;  /* 0x00000009bcbc7223 */ /* 0x100fe2000001081d */
[----:B------:R-:W-:Y:S01]  /*3b70*/  FMNMX.FTZ R25, R60, R3, !PT ;  /* 0x000000033c197209 */ /* 0x000fe20007810000 */
[--C-:B------:R-:W-:Y:S01]  /*3b80*/  FFMA.FTZ R190, R190, R9, -R29.reuse ;  /* 0x00000009bebe7223 */ /* 0x100fe2000001081d */
[----:B------:R-:W-:Y:S01]  /*3b90*/  ISETP.GT.AND P1, PT, R33, 0x50, !P6 ;  /* 0x000000502100780c */ /* 0x000fe20007724270 */
[----:B------:R0:W-:Y:S01]  /*3ba0*/  MUFU.EX2 R3, R27 ;  /* 0x0000001b00037308 */ /* 0x0001e20000000800 */
[----:B------:R-:W-:Y:S01]  /*3bb0*/  FMNMX.FTZ R25, R62, R25, !PT ;  /* 0x000000193e197209 */ /* 0x000fe20007810000 */
[-CC-:B------:R-:W-:Y:S01]  /*3bc0*/  FFMA.FTZ R26, R26, R9.reuse, -R29.reuse ;  /* 0x000000091a1a7223 */ /* 0x180fe2000001081d */
[----:B------:R-:W-:Y:S01]  /*3bd0*/  ISETP.LT.OR P1, PT, R31, 0x51, P1 ;  /* 0x000000511f00780c */ /* 0x000fe20000f21670 */
[--C-:B------:R-:W-:Y:S01]  /*3be0*/  FFMA.FTZ R39, R90, R9, -R29.reuse ;  /* 0x000000095a277223 */ /* 0x100fe2000001081d */
[----:B------:R-:W-:Y:S01]  /*3bf0*/  FMNMX.FTZ R25, R48, R25, !PT ;  /* 0x0000001930197209 */ /* 0x000fe20007810000 */
[-CC-:B------:R-:W-:Y:S01]  /*3c00*/  FFMA.FTZ R41, R92, R9.reuse, -R29.reuse ;  /* 0x000000095c297223 */ /* 0x180fe2000001081d */
[----:B------:R-:W-:Y:S01]  /*3c10*/  FSEL R82, R11, -INF , !P1 ;  /* 0xff8000000b527808 */ /* 0x000fe20004800000 */
[--C-:B------:R-:W-:Y:S01]  /*3c20*/  FFMA.FTZ R11, R96, R9, -R29.reuse ;  /* 0x00000009600b7223 */ /* 0x100fe2000001081d */
[----:B------:R-:W-:Y:S01]  /*3c30*/  FMNMX.FTZ R25, R64, R25, !PT ;  /* 0x0000001940197209 */ /* 0x000fe20007810000 */
[--C-:B0-----:R-:W-:Y:S01]  /*3c40*/  FFMA.FTZ R27, R88, R9, -R29.reuse ;  /* 0x00000009581b7223 */ /* 0x101fe2000001081d */
[----:B------:R-:W-:Y:S01]  /*3c50*/  FSEL R84, R8, -INF , !P2 ;  /* 0xff80000008547808 */ /* 0x000fe20005000000 */
[----:B------:R-:W-:Y:S01]  /*3c60*/  MUFU.EX2 R180, R11 ;  /* 0x0000000b00b47308 */ /* 0x000fe20000000800 */
[----:B------:R-:W-:Y:S01]  /*3c70*/  FMNMX.FTZ R25, R66, R25, !PT ;  /* 0x0000001942197209 */ /* 0x000fe20007810000 */
[-CC-:B------:R-:W-:Y:S01]  /*3c80*/  FFMA.FTZ R52, R52, R9.reuse, -R29.reuse ;  /* 0x0000000934347223 */ /* 0x180fe2000001081d */
[----:B------:R-:W-:Y:S01]  /*3c90*/  ISETP.LT.OR P4, PT, R31, 0x5a, P4 ;  /* 0x0000005a1f00780c */ /* 0x000fe20002781670 */
[--C-:B------:R-:W-:Y:S01]  /*3ca0*/  FFMA.FTZ R46, R46, R9, -R29.reuse ;  /* 0x000000092e2e7223 */ /* 0x100fe2000001081d */
[----:B------:R-:W-:Y:S01]  /*3cb0*/  FMNMX.FTZ R25, R68, R25, !PT ;  /* 0x0000001944197209 */ /* 0x000fe20007810000 */
[--C-:B------:R-:W-:Y:S01]  /*3cc0*/  FFMA.FTZ R44, R44, R9, -R29.reuse ;  /* 0x000000092c2c7223 */ /* 0x100fe2000001081d */
[----:B------:R-:W-:Y:S01]  /*3cd0*/  FSEL R86, R15, -INF , !P3 ;  /* 0xff8000000f567808 */ /* 0x000fe20005800000 */
[----:B------:R-:W0:Y:S01]  /*3ce0*/  MUFU.EX2 R188, R188 ;  /* 0x000000bc00bc7308 */ /* 0x000e220000000800 */
[----:B------:R-:W-:Y:S01]  /*3cf0*/  FMNMX.FTZ R25, R70, R25, !PT ;  /* 0x0000001946197209 */ /* 0x000fe20007810000 */
[-CC-:B------:R-:W-:Y:S01]  /*3d00*/  FFMA.FTZ R42, R42, R9.reuse, -R29.reuse ;  /* 0x000000092a2a7223 */ /* 0x180fe2000001081d */
[----:B------:R-:W-:Y:S01]  /*3d10*/  FSEL R88, R13, -INF , !P4 ;  /* 0xff8000000d587808 */ /* 0x000fe20006000000 */
[--C-:B------:R-:W-:Y:S01]  /*3d20*/  FFMA.FTZ R13, R98, R9, -R29.reuse ;  /* 0x00000009620d7223 */ /* 0x100fe2000001081d */
[----:B------:R-:W-:Y:S01]  /*3d30*/  FMNMX.FTZ R25, R76, R25, !PT ;  /* 0x000000194c197209 */ /* 0x000fe20007810000 */
[-CC-:B------:R-:W-:Y:S01]  /*3d40*/  FFMA.FTZ R40, R40, R9.reuse, -R29.reuse ;  /* 0x0000000928287223 */ /* 0x180fe2000001081d */
[--C-:B------:R-:W-:Y:S01]  /*3d50*/  FFMA.FTZ R38, R38, R9, -R29.reuse ;  /* 0x0000000926267223 */ /* 0x100fe2000001081d */
[----:B------:R-:W1:Y:S01]  /*3d60*/  MUFU.EX2 R190, R190 ;  /* 0x000000be00be7308 */ /* 0x000e620000000800 */
[----:B------:R-:W-:Y:S01]  /*3d70*/  FMNMX.FTZ R25, R78, R25, !PT ;  /* 0x000000194e197209 */ /* 0x000fe20007810000 */
[-CC-:B------:R-:W-:Y:S01]  /*3d80*/  FFMA.FTZ R36, R36, R9.reuse, -R29.reuse ;  /* 0x0000000924247223 */ /* 0x180fe2000001081d */
[-CC-:B------:R-:W-:Y:S01]  /*3d90*/  FFMA.FTZ R34, R34, R9.reuse, -R29.reuse ;  /* 0x0000000922227223 */ /* 0x180fe2000001081d */
[--C-:B------:R-:W-:Y:S01]  /*3da0*/  FFMA.FTZ R32, R32, R9, -R29.reuse ;  /* 0x0000000920207223 */ /* 0x100fe2000001081d */
[----:B------:R-:W-:Y:S01]  /*3db0*/  FMNMX.FTZ R25, R50, R25, !PT ;  /* 0x0000001932197209 */ /* 0x000fe20007810000 */
[-CC-:B------:R-:W-:Y:S01]  /*3dc0*/  FFMA.FTZ R30, R30, R9.reuse, -R29.reuse ;  /* 0x000000091e1e7223 */ /* 0x180fe2000001081d */
[----:B------:R-:W-:Y:S01]  /*3dd0*/  FFMA.FTZ R28, R28, R9, -R29 ;  /* 0x000000091c1c7223 */ /* 0x000fe2000001081d */
[----:B------:R-:W2:Y:S01]  /*3de0*/  MUFU.EX2 R35, R35 ;  /* 0x0000002300237308 */ /* 0x000ea20000000800 */
[----:B------:R-:W-:Y:S01]  /*3df0*/  FMNMX.FTZ R25, R20, R25, !PT ;  /* 0x0000001914197209 */ /* 0x000fe20007810000 */
[----:B0-----:R-:W-:Y:S01]  /*3e00*/  FADD.FTZ R43, R188, R3 ;  /* 0x00000003bc2b7221 */ /* 0x001fe20000010000 */
[----:B------:R-:W-:Y:S01]  /*3e10*/  FFMA.FTZ R24, R24, R9, -R29 ;  /* 0x0000000918187223 */ /* 0x000fe2000001081d */
[----:B------:R-:W-:-:S02]  /*3e20*/  ISETP.NE.AND P5, PT, R203, 0x1, PT ;  /* 0x00000001cb00780c */ /* 0x000fc40003fa5270 */
[----:B------:R-:W-:Y:S02]  /*3e30*/  FMNMX.FTZ R25, R14, R25, !PT ;  /* 0x000000190e197209 */ /* 0x000fe40007810000 */
[----:B------:R-:W0:Y:S01]  /*3e40*/  MUFU.EX2 R37, R37 ;  /* 0x0000002500257308 */ /* 0x000e220000000800 */
[----:B------:R-:W-:Y:S02]  /*3e50*/  F2FP.F16.F32.PACK_AB R188, R3, R188 ;  /* 0x000000bc03bc723e */ /* 0x000fe400000000ff */
[----:B------:R-:W-:-:S04]  /*3e60*/  FMNMX.FTZ R25, R12, R25, !PT ;  /* 0x000000190c197209 */ /* 0x000fc80007810000 */
[----:B------:R-:W-:Y:S01]  /*3e70*/  FMNMX.FTZ R25, R2, R25, !PT ;  /* 0x0000001902197209 */ /* 0x000fe20007810000 */
[----:B------:R3:W4:Y:S01]  /*3e80*/  MUFU.EX2 R184, R27 ;  /* 0x0000001b00b87308 */ /* 0x0007220000000800 */
[----:B------:R-:W5:Y:S02]  /*3e90*/  @P5 LDC R49, c[0x0][0x44c] ;  /* 0x00011300ff315b82 */ /* 0x000f640000000800 */
[----:B------:R-:W-:-:S04]  /*3ea0*/  FMNMX.FTZ R25, R0, R25, !PT ;  /* 0x0000001900197209 */ /* 0x000fc80007810000 */
[----:B------:R-:W-:Y:S01]  /*3eb0*/  FMNMX.FTZ R25, R80, R25, !PT ;  /* 0x0000001950197209 */ /* 0x000fe20007810000 */
[----:B------:R-:W4:Y:S01]  /*3ec0*/  MUFU.EX2 R39, R39 ;  /* 0x0000002700277308 */ /* 0x000f220000000800 */
[----:B---3--:R-:W-:Y:S02]  /*3ed0*/  FFMA.FTZ R27, R94, R9, -R29 ;  /* 0x000000095e1b7223 */ /* 0x008fe4000001081d */
[----:B------:R-:W-:-:S04]  /*3ee0*/  FMNMX.FTZ R25, R82, R25, !PT ;  /* 0x0000001952197209 */ /* 0x000fc80007810000 */
[----:B------:R-:W-:Y:S01]  /*3ef0*/  FMNMX.FTZ R25, R84, R25, !PT ;  /* 0x0000001954197209 */ /* 0x000fe20007810000 */
[----:B------:R1:W-:Y:S03]  /*3f00*/  MUFU.EX2 R29, R26 ;  /* 0x0000001a001d7308 */ /* 0x0003e60000000800 */
[----:B------:R-:W-:-:S04]  /*3f10*/  FMNMX.FTZ R25, R86, R25, !PT ;  /* 0x0000001956197209 */ /* 0x000fc80007810000 */
[----:B------:R-:W-:Y:S01]  /*3f20*/  FMNMX.FTZ R25, R88, R25, !PT ;  /* 0x0000001958197209 */ /* 0x000fe20007810000 */
[----:B------:R-:W3:Y:S01]  /*3f30*/  MUFU.EX2 R186, R41 ;  /* 0x0000002900ba7308 */ /* 0x000ee20000000800 */
[----:B-1----:R-:W-:Y:S01]  /*3f40*/  FADD.FTZ R26, R190, R43 ;  /* 0x0000002bbe1a7221 */ /* 0x002fe20000010000 */
[----:B-----5:R-:W-:Y:S01]  /*3f50*/  @P5 IMAD.HI.U32 R49, R22, R49, RZ ;  /* 0x0000003116315227 */ /* 0x020fe200078e00ff */
[C---:B--2---:R-:W-:Y:S01]  /*3f60*/  F2FP.F16.F32.PACK_AB R190, R35.reuse, R190 ;  /* 0x000000be23be723e */ /* 0x044fe200000000ff */
[----:B------:R-:W1:Y:S02]  /*3f70*/  SHFL.BFLY PT, R8, R25, 0x2, 0x1f ;  /* 0x0c401f0019087f89 */ /* 0x000e6400000e0000 */
[----:B------:R-:W-:Y:S02]  /*3f80*/  FADD.FTZ R26, R35, R26 ;  /* 0x0000001a231a7221 */ /* 0x000fe40000010000 */
[----:B------:R-:W2:Y:S02]  /*3f90*/  MUFU.EX2 R27, R27 ;  /* 0x0000001b001b7308 */ /* 0x000ea40000000800 */
[----:B0-----:R-:W-:-:S06]  /*3fa0*/  FADD.FTZ R45, R37, R26 ;  /* 0x0000001a252d7221 */ /* 0x001fcc0000010000 */
[----:B------:R4:W-:Y:S08]  /*3fb0*/  MUFU.EX2 R41, R28 ;  /* 0x0000001c00297308 */ /* 0x0009f00000000800 */
[----:B------:R-:W-:Y:S01]  /*3fc0*/  MUFU.EX2 R13, R13 ;  /* 0x0000000d000d7308 */ /* 0x000fe20000000800 */
[C---:B----4-:R-:W-:Y:S01]  /*3fd0*/  FADD.FTZ R28, R184.reuse, R45 ;  /* 0x0000002db81c7221 */ /* 0x050fe20000010000 */
[----:B------:R-:W-:-:S02]  /*3fe0*/  F2FP.F16.F32.PACK_AB R184, R184, R37 ;  /* 0x00000025b8b8723e */ /* 0x000fc400000000ff */
[----:B-1----:R-:W-:Y:S01]  /*3ff0*/  FMNMX.FTZ R11, R25, R8, !PT ;  /* 0x00000008190b7209 */ /* 0x002fe20007810000 */
[----:B------:R-:W-:-:S03]  /*4000*/  FADD.FTZ R45, R39, R28 ;  /* 0x0000001c272d7221 */ /* 0x000fc60000010000 */
[----:B------:R-:W0:Y:S01]  /*4010*/  MUFU.EX2 R52, R52 ;  /* 0x0000003400347308 */ /* 0x000e220000000800 */
[----:B------:R-:W1:Y:S01]  /*4020*/  SHFL.BFLY PT, R8, R11, 0x1, 0x1f ;  /* 0x0c201f000b087f89 */ /* 0x000e6200000e0000 */
[C---:B---3--:R-:W-:Y:S01]  /*4030*/  FADD.FTZ R28, R186.reuse, R45 ;  /* 0x0000002dba1c7221 */ /* 0x048fe20000010000 */
[----:B------:R-:W-:-:S03]  /*4040*/  F2FP.F16.F32.PACK_AB R186, R186, R39 ;  /* 0x00000027baba723e */ /* 0x000fc600000000ff */
[----:B--2---:R-:W-:Y:S02]  /*4050*/  FADD.FTZ R45, R27, R28 ;  /* 0x0000001c1b2d7221 */ /* 0x004fe40000010000 */
[----:B------:R-:W-:Y:S01]  /*4060*/  MUFU.EX2 R46, R46 ;  /* 0x0000002e002e7308 */ /* 0x000fe20000000800 */
[----:B------:R-:W2:Y:S07]  /*4070*/  @P5 LDC R28, c[0x0][0x450] ;  /* 0x00011400ff1c5b82 */ /* 0x000eae0000000800 */
[----:B------:R-:W3:Y:S01]  /*4080*/  MUFU.EX2 R15, R44 ;  /* 0x0000002c000f7308 */ /* 0x000ee20000000800 */
[----:B0-----:R-:W-:-:S07]  /*4090*/  F2FP.F16.F32.PACK_AB R182, R52, R13 ;  /* 0x0000000d34b6723e */ /* 0x001fce00000000ff */
[----:B------:R-:W-:Y:S01]  /*40a0*/  MUFU.EX2 R42, R42 ;  /* 0x0000002a002a7308 */ /* 0x000fe20000000800 */
[----:B-1----:R-:W-:-:S04]  /*40b0*/  FMNMX.FTZ R8, R11, R8, !PT ;  /* 0x000000080b087209 */ /* 0x002fc80007810000 */
[C---:B------:R-:W-:Y:S01]  /*40c0*/  FSETP.NEU.FTZ.AND P1, PT, R8.reuse, -INF , PT ;  /* 0xff8000000800780b */ /* 0x040fe20003f3d000 */
[-C--:B------:R-:W-:Y:S02]  /*40d0*/  FMUL.FTZ R11, R8, R9.reuse ;  /* 0x00000009080b7220 */ /* 0x080fe40000410000 */
[----:B------:R-:W0:Y:S01]  /*40e0*/  MUFU.EX2 R31, R40 ;  /* 0x00000028001f7308 */ /* 0x000e220000000800 */
[----:B--2---:R-:W-:Y:S02]  /*40f0*/  @P5 SHF.R.U32.HI R47, RZ, R28, R49 ;  /* 0x0000001cff2f5219 */ /* 0x004fe40000011631 */
[----:B------:R-:W-:Y:S02]  /*4100*/  FSEL R11, R11, RZ, P1 ;  /* 0x000000ff0b0b7208 */ /* 0x000fe40000800000 */
[----:B------:R-:W-:Y:S01]  /*4110*/  LOP3.LUT P5, RZ, R16, 0x80000, RZ, 0xc0, !PT ;  /* 0x0008000010ff7812 */ /* 0x000fe200078ac0ff */
[----:B------:R-:W-:Y:S01]  /*4120*/  IMAD.IADD R74, R74, 0x1, R47 ;  /* 0x000000014a4a7824 */ /* 0x000fe200078e022f */
[----:B---3--:R-:W-:Y:S01]  /*4130*/  F2FP.F16.F32.PACK_AB R176, R15, R46 ;  /* 0x0000002e0fb0723e */ /* 0x008fe200000000ff */
        /* <DEDUP_REMOVED lines=26> */
[----:B------:R-:W-:Y:S01]  /*42e0*/  FFMA.FTZ R88, R88, R9, -R11 ;  /* 0x0000000958587223 */ /* 0x000fe2000001080b */
[----:B0-----:R-:W-:-:S03]  /*42f0*/  F2FP.F16.F32.PACK_AB R178, R31, R42 ;  /* 0x0000002a1fb2723e */ /* 0x001fc600000000ff */
[----:B------:R-:W0:Y:S01]  /*4300*/  MUFU.EX2 R191, R58 ;  /* 0x0000003a00bf7308 */ /* 0x000e220000000800 */
[----:B-1----:R-:W-:Y:S01]  /*4310*/  FADD.FTZ R43, R21, R54 ;  /* 0x00000036152b7221 */ /* 0x002fe20000010000 */
[----:B------:R-:W-:Y:S01]  /*4320*/  F2FP.F16.F32.PACK_AB R189, R54, R21 ;  /* 0x0000001536bd723e */ /* 0x000fe200000000ff */
[----:B------:R-:W-:-:S05]  /*4330*/  VIADD R21, R72, 0xfffffffe ;  /* 0xfffffffe48157836 */ /* 0x000fca0000000000 */
        /* <DEDUP_REMOVED lines=8> */
[C---:B--2---:R-:W-:Y:S01]  /*43c0*/  FADD.FTZ R43, R185.reuse, R26 ;  /* 0x0000001ab92b7221 */ /* 0x044fe20000010000 */
[C---:B------:R-:W-:Y:S01]  /*43d0*/  FADD.FTZ R26, R180.reuse, R45 ;  /* 0x0000002db41a7221 */ /* 0x040fe20000010000 */
[----:B------:R-:W-:Y:S02]  /*43e0*/  F2FP.F16.F32.PACK_AB R180, R180, R27 ;  /* 0x0000001bb4b4723e */ /* 0x000fe400000000ff */
[----:B------:R-:W-:Y:S01]  /*43f0*/  F2FP.F16.F32.PACK_AB R185, R185, R60 ;  /* 0x0000003cb9b9723e */ /* 0x000fe200000000ff */
[----:B------:R-:W-:Y:S02]  /*4400*/  FADD.FTZ R45, R13, R26 ;  /* 0x0000001a0d2d7221 */ /* 0x000fe40000010000 */
[----:B------:R-:W2:Y:S02]  /*4410*/  MUFU.EX2 R66, R66 ;  /* 0x0000004200427308 */ /* 0x000ea40000000800 */
[----:B------:R-:W-:-:S04]  /*4420*/  FADD.FTZ R45, R52, R45 ;  /* 0x0000002d342d7221 */ /* 0x000fc80000010000 */
[----:B------:R-:W-:Y:S02]  /*4430*/  FADD.FTZ R26, R46, R45 ;  /* 0x0000002d2e1a7221 */ /* 0x000fe40000010000 */
[----:B------:R-:W3:Y:S02]  /*4440*/  MUFU.EX2 R181, R68 ;  /* 0x0000004400b57308 */ /* 0x000ee40000000800 */
[----:B------:R-:W-:-:S06]  /*4450*/  FADD.FTZ R45, R15, R26 ;  /* 0x0000001a0f2d7221 */ /* 0x000fcc0000010000 */
[----:B------:R-:W4:Y:S08]  /*4460*/  MUFU.EX2 R70, R70 ;  /* 0x0000004600467308 */ /* 0x000f300000000800 */
[----:B------:R0:W-:Y:S08]  /*4470*/  MUFU.EX2 R179, R14 ;  /* 0x0000000e00b37308 */ /* 0x0001f00000000800 */
[----:B------:R-:W5:Y:S01]  /*4480*/  MUFU.EX2 R183, R76 ;  /* 0x0000004c00b77308 */ /* 0x000f620000000800 */
[----:B0-----:R-:W-:-:S04]  /*4490*/  FADD.FTZ R14, R48, R43 ;  /* 0x0000002b300e7221 */ /* 0x001fc80000010000 */
[C---:B-1----:R-:W-:Y:S01]  /*44a0*/  FADD.FTZ R43, R187.reuse, R14 ;  /* 0x0000000ebb2b7221 */ /* 0x042fe20000010000 */
[----:B------:R-:W-:Y:S02]  /*44b0*/  F2FP.F16.F32.PACK_AB R187, R187, R48 ;  /* 0x00000030bbbb723e */ /* 0x000fe400000000ff */
[----:B------:R-:W0:Y:S01]  /*44c0*/  MUFU.EX2 R78, R78 ;  /* 0x0000004e004e7308 */ /* 0x000e220000000800 */
[----:B--2---:R-:W-:-:S04]  /*44d0*/  FADD.FTZ R14, R66, R43 ;  /* 0x0000002b420e7221 */ /* 0x004fc80000010000 */
[C---:B---3--:R-:W-:Y:S01]  /*44e0*/  FADD.FTZ R43, R181.reuse, R14 ;  /* 0x0000000eb52b7221 */ /* 0x048fe20000010000 */
[----:B------:R-:W-:Y:S01]  /*44f0*/  FADD.FTZ R14, R42, R45 ;  /* 0x0000002d2a0e7221 */ /* 0x000fe20000010000 */
[----:B------:R-:W-:Y:S01]  /*4500*/  F2FP.F16.F32.PACK_AB R181, R181, R66 ;  /* 0x00000042b5b5723e */ /* 0x000fe200000000ff */
[----:B------:R-:W1:Y:S08]  /*4510*/  MUFU.EX2 R177, R50 ;  /* 0x0000003200b17308 */ /* 0x000e700000000800 */
[----:B------:R-:W2:Y:S08]  /*4520*/  MUFU.EX2 R20, R20 ;  /* 0x0000001400147308 */ /* 0x000eb00000000800 */
[----:B------:R4:W-:Y:S08]  /*4530*/  MUFU.EX2 R173, R2 ;  /* 0x0000000200ad7308 */ /* 0x0009f00000000800 */
[----:B------:R-:W3:Y:S01]  /*4540*/  MUFU.EX2 R12, R12 ;  /* 0x0000000c000c7308 */ /* 0x000ee20000000800 */
[----:B----4-:R-:W-:Y:S01]  /*4550*/  FADD.FTZ R2, R70, R43 ;  /* 0x0000002b46027221 */ /* 0x010fe20000010000 */
[----:B------:R-:W-:-:S03]  /*4560*/  FADD.FTZ R43, R31, R14 ;  /* 0x0000000e1f2b7221 */ /* 0x000fc60000010000 */
[C---:B-----5:R-:W-:Y:S01]  /*4570*/  FADD.FTZ R11, R183.reuse, R2 ;  /* 0x00000002b70b7221 */ /* 0x060fe20000010000 */
[----:B------:R-:W-:Y:S02]  /*4580*/  F2FP.F16.F32.PACK_AB R183, R183, R70 ;  /* 0x00000046b7b7723e */ /* 0x000fe400000000ff */
[----:B------:R-:W4:Y:S01]  /*4590*/  MUFU.EX2 R38, R38 ;  /* 0x0000002600267308 */ /* 0x000f220000000800 */
[----:B0-----:R-:W-:-:S04]  /*45a0*/  FADD.FTZ R2, R78, R11 ;  /* 0x0000000b4e027221 */ /* 0x001fc80000010000 */
[C---:B-1----:R-:W-:Y:S01]  /*45b0*/  FADD.FTZ R3, R177.reuse, R2 ;  /* 0x00000002b1037221 */ /* 0x042fe20000010000 */
[----:B------:R-:W-:Y:S02]  /*45c0*/  F2FP.F16.F32.PACK_AB R177, R177, R78 ;  /* 0x0000004eb1b1723e */ /* 0x000fe400000000ff */
[----:B------:R-:W0:Y:S01]  /*45d0*/  MUFU.EX2 R25, R36 ;  /* 0x0000002400197308 */ /* 0x000e220000000800 */
[----:B--2---:R-:W-:-:S04]  /*45e0*/  FADD.FTZ R2, R20, R3 ;  /* 0x0000000314027221 */ /* 0x004fc80000010000 */
[C---:B------:R-:W-:Y:S01]  /*45f0*/  FADD.FTZ R3, R179.reuse, R2 ;  /* 0x00000002b3037221 */ /* 0x040fe20000010000 */
[----:B------:R-:W-:Y:S02]  /*4600*/  F2FP.F16.F32.PACK_AB R179, R179, R20 ;  /* 0x00000014b3b3723e */ /* 0x000fe400000000ff */
[----:B------:R-:W1:Y:S01]  /*4610*/  MUFU.EX2 R0, R0 ;  /* 0x0000000000007308 */ /* 0x000e620000000800 */
[----:B---3--:R-:W-:Y:S01]  /*4620*/  FADD.FTZ R2, R12, R3 ;  /* 0x000000030c027221 */ /* 0x008fe20000010000 */
[----:B----4-:R-:W-:-:S03]  /*4630*/  FADD.FTZ R14, R38, R43 ;  /* 0x0000002b260e7221 */ /* 0x010fc60000010000 */
[C---:B------:R-:W-:Y:S01]  /*4640*/  FADD.FTZ R3, R173.reuse, R2 ;  /* 0x00000002ad037221 */ /* 0x040fe20000010000 */
[----:B------:R-:W-:Y:S02]  /*4650*/  F2FP.F16.F32.PACK_AB R173, R173, R12 ;  /* 0x0000000cadad723e */ /* 0x000fe400000000ff */
        /* <DEDUP_REMOVED lines=9> */
[----:B------:R-:W-:Y:S01]  /*46f0*/  F2FP.F16.F32.PACK_AB R175, R175, R0 ;  /* 0x00000000afaf723e */ /* 0x000fe200000000ff */
[----:B------:R-:W-:-:S05]  /*4700*/  VIADD R0, R74, UR5 ;  /* 0x000000054a007c36 */ /* 0x000fca0008000000 */
[----:B------:R-:W0:Y:S01]  /*4710*/  MUFU.EX2 R30, R30 ;  /* 0x0000001e001e7308 */ /* 0x000e220000000800 */
[C---:B-1----:R-:W-:Y:S01]  /*4720*/  FADD.FTZ R11, R33.reuse, R14 ;  /* 0x0000000e210b7221 */ /* 0x042fe20000010000 */
[----:B------:R-:W-:-:S06]  /*4730*/  F2FP.F16.F32.PACK_AB R174, R33, R34 ;  /* 0x0000002221ae723e */ /* 0x000fcc00000000ff */
[----:B------:R-:W1:Y:S01]  /*4740*/  MUFU.EX2 R169, R84 ;  /* 0x0000005400a97308 */ /* 0x000e620000000800 */
[----:B--2---:R-:W-:-:S07]  /*4750*/  FADD.FTZ R2, R82, R3 ;  /* 0x0000000352027221 */ /* 0x004fce0000010000 */
[----:B------:R-:W2:Y:S01]  /*4760*/  MUFU.EX2 R86, R86 ;  /* 0x0000005600567308 */ /* 0x000ea20000000800 */
[----:B0-----:R-:W-:Y:S01]  /*4770*/  FADD.FTZ R14, R30, R11 ;  /* 0x0000000b1e0e7221 */ /* 0x001fe20000010000 */
[----:B------:R-:W-:-:S03]  /*4780*/  F2FP.F16.F32.PACK_AB R168, R41, R30 ;  /* 0x0000001e29a8723e */ /* 0x000fc600000000ff */
[----:B------:R-:W-:-:S03]  /*4790*/  FADD.FTZ R11, R41, R14 ;  /* 0x0000000e290b7221 */ /* 0x000fc60000010000 */
[----:B------:R-:W0:Y:S01]  /*47a0*/  MUFU.EX2 R24, R24 ;  /* 0x0000001800187308 */ /* 0x000e220000000800 */
[C---:B-1----:R-:W-:Y:S01]  /*47b0*/  FADD.FTZ R3, R169.reuse, R2 ;  /* 0x00000002a9037221 */ /* 0x042fe20000010000 */
[----:B------:R-:W-:-:S06]  /*47c0*/  F2FP.F16.F32.PACK_AB R169, R169, R82 ;  /* 0x00000052a9a9723e */ /* 0x000fcc00000000ff */
[----:B------:R-:W1:Y:S01]  /*47d0*/  MUFU.EX2 R171, R88 ;  /* 0x0000005800ab7308 */ /* 0x000e620000000800 */
[----:B--2---:R-:W-:Y:S01]  /*47e0*/  FADD.FTZ R2, R86, R3 ;  /* 0x0000000356027221 */ /* 0x004fe20000010000 */
[----:B0-----:R-:W-:Y:S01]  /*47f0*/  FADD.FTZ R14, R24, R11 ;  /* 0x0000000b180e7221 */ /* 0x001fe20000010000 */
[----:B------:R-:W-:-:S03]  /*4800*/  F2FP.F16.F32.PACK_AB R170, R29, R24 ;  /* 0x000000181daa723e */ /* 0x000fc600000000ff */
[----:B------:R-:W-:Y:S01]  /*4810*/  FADD.FTZ R11, R29, R14 ;  /* 0x0000000e1d0b7221 */ /* 0x000fe20000010000 */
[C---:B-1----:R-:W-:Y:S01]  /*4820*/  FADD.FTZ R3, R171.reuse, R2 ;  /* 0x00000002ab037221 */ /* 0x042fe20000010000 */
[----:B------:R-:W-:Y:S01]  /*4830*/  F2FP.F16.F32.PACK_AB R171, R171, R86 ;  /* 0x00000056abab723e */ /* 0x000fe200000000ff */
[----:B------:R-:W-:Y:S06]  /*4840*/  @!P5 BRA `(.L_x_4558) ;  /* 0x000000000048d947 */ /* 0x000fec0003800000 */
[C---:B------:R-:W-:Y:S01]  /*4850*/  ISETP.GT.AND P1, PT, R74.reuse, RZ, PT ;  /* 0x000000ff4a00720c */ /* 0x040fe20003f24270 */
[----:B------:R-:W-:-:S12]  /*4860*/  VIADD R13, R74, 0xffffffff ;  /* 0xffffffff4a0d7836 */ /* 0x000fd80000000000 */
[----:B------:R-:W-:Y:S05]  /*4870*/  @P1 BRA `(.L_x_4559) ;  /* 0x0000000000201947 */ /* 0x000fea0003800000 */
[----:B------:R-:W0:Y:S01]  /*4880*/  LDC R12, c[0x0][0x9e4] ;  /* 0x00027900ff0c7b82 */ /* 0x000e220000000800 */
[----:B------:R-:W-:Y:S02]  /*4890*/  IADD3 R13, -R74, RZ, RZ ;  /* 0x000000ff4a0d7210 */ /* 0x000fe40007ffe1ff */
[----:B0-----:R-:W-:-:S13]  /*48a0*/  ISETP.NE.AND P1, PT, R12, 0x1, PT ;  /* 0x000000010c00780c */ /* 0x001fda0003f25270 */
[----:B------:R-:W0:Y:S02]  /*48b0*/  @P1 LDC.64 R14, c[0x0][0x9e8] ;  /* 0x00027a00ff0e1b82 */ /* 0x000e240000000a00 */
[----:B0-----:R-:W-:-:S05]  /*48c0*/  @P1 IMAD.HI.U32 R2, R13, R14, RZ ;  /* 0x0000000e0d021227 */ /* 0x001fca00078e00ff */
[----:B------:R-:W-:-:S04]  /*48d0*/  @P1 SHF.R.U32.HI R13, RZ, R15, R2 ;  /* 0x0000000fff0d1219 */ /* 0x000fc80000011602 */
[----:B------:R-:W-:Y:S01]  /*48e0*/  LOP3.LUT R13, RZ, R13, RZ, 0x33, !PT ;  /* 0x0000000dff0d7212 */ /* 0x000fe200078e33ff */
[----:B------:R-:W-:Y:S06]  /*48f0*/  BRA `(.L_x_4560) ;  /* 0x0000000000147947 */ /* 0x000fec0003800000 */
.L_x_4559:
[----:B------:R-:W0:Y:S02]  /*4900*/  LDC R12, c[0x0][0x9e4] ;  /* 0x00027900ff0c7b82 */ /* 0x000e240000000800 */
[----:B0-----:R-:W-:-:S13]  /*4910*/  ISETP.NE.AND P1, PT, R12, 0x1, PT ;  /* 0x000000010c00780c */ /* 0x001fda0003f25270 */
[----:B------:R-:W0:Y:S02]  /*4920*/  @P1 LDC.64 R14, c[0x0][0x9e8] ;  /* 0x00027a00ff0e1b82 */ /* 0x000e240000000a00 */
[----:B0-----:R-:W-:-:S05]  /*4930*/  @P1 IMAD.HI.U32 R2, R13, R14, RZ ;  /* 0x0000000e0d021227 */ /* 0x001fca00078e00ff */
[----:B------:R-:W-:-:S07]  /*4940*/  @P1 SHF.R.U32.HI R13, RZ, R15, R2 ;  /* 0x0000000fff0d1219 */ /* 0x000fce0000011602 */
.L_x_4560:
[----:B------:R-:W-:-:S05]  /*4950*/  IMAD R13, R13, R12, R12 ;  /* 0x0000000c0d0d7224 */ /* 0x000fca00078e020c */
[----:B------:R-:W-:-:S07]  /*4960*/  VIMNMX R0, R0, R13, PT ;  /* 0x0000000d00007248 */ /* 0x000fce0003fe0100 */
.L_x_4558:
[----:B------:R-:W-:Y:S01]  /*4970*/  IMAD.HI R12, R0, 0x2aaaaaab, RZ ;  /* 0x2aaaaaab000c7827 */ /* 0x000fe200078e02ff */
[----:B------:R-:W-:Y:S02]  /*4980*/  CS2R R118, SRZ ;  /* 0x0000000000767805 */ /* 0x000fe4000001ff00 */
[----:B------:R-:W-:Y:S02]  /*4990*/  CS2R R116, SRZ ;  /* 0x0000000000747805 */ /* 0x000fe4000001ff00 */
[----:B------:R-:W-:Y:S01]  /*49a0*/  CS2R R114, SRZ ;  /* 0x0000000000727805 */ /* 0x000fe2000001ff00 */
[----:B------:R-:W-:Y:S01]  /*49b0*/  IMAD.MOV.U32 R2, RZ, RZ, 0x3f800000 ;  /* 0x3f800000ff027424 */ /* 0x000fe200078e00ff */
[----:B------:R-:W-:Y:S01]  /*49c0*/  SHF.R.U32.HI R13, RZ, 0x1f, R12 ;  /* 0x0000001fff0d7819 */ /* 0x000fe2000001160c */
[----:B------:R-:W-:Y:S01]  /*49d0*/  IMAD.MOV.U32 R0, RZ, RZ, 0x3f800000 ;  /* 0x3f800000ff007424 */ /* 0x000fe200078e00ff */
[----:B------:R-:W-:Y:S02]  /*49e0*/  CS2R R112, SRZ ;  /* 0x0000000000707805 */ /* 0x000fe4000001ff00 */
[----:B------:R-:W-:-:S02]  /*49f0*/  CS2R R110, SRZ ;  /* 0x00000000006e7805 */ /* 0x000fc4000001ff00 */
[----:B------:R-:W-:Y:S02]  /*4a00*/  LEA.HI.SX32 R13, R12, R13, 0x1c ;  /* 0x0000000d0c0d7211 */ /* 0x000fe400078fe2ff */
[----:B------:R-:W-:Y:S02]  /*4a10*/  CS2R R108, SRZ ;  /* 0x00000000006c7805 */ /* 0x000fe4000001ff00 */
[----:B------:R-:W-:Y:S02]  /*4a20*/  CS2R R106, SRZ ;  /* 0x00000000006a7805 */ /* 0x000fe4000001ff00 */
[----:B------:R-:W-:Y:S02]  /*4a30*/  CS2R R104, SRZ ;  /* 0x0000000000687805 */ /* 0x000fe4000001ff00 */
[----:B------:R-:W-:Y:S02]  /*4a40*/  VIMNMX R14, R194, R13, !PT ;  /* 0x0000000dc20e7248 */ /* 0x000fe40007fe0100 */
[----:B------:R-:W-:-:S02]  /*4a50*/  CS2R R102, SRZ ;  /* 0x0000000000667805 */ /* 0x000fc4000001ff00 */
[----:B------:R-:W-:Y:S02]  /*4a60*/  CS2R R100, SRZ ;  /* 0x0000000000647805 */ /* 0x000fe4000001ff00 */
[----:B------:R-:W-:Y:S02]  /*4a70*/  CS2R R98, SRZ ;  /* 0x0000000000627805 */ /* 0x000fe4000001ff00 */
[----:B------:R-:W-:Y:S02]  /*4a80*/  ISETP.GE.AND P1, PT, R21, R14, PT ;  /* 0x0000000e1500720c */ /* 0x000fe40003f26270 */
        /* <DEDUP_REMOVED lines=42> */
[----:B------:R-:W-:Y:S01]  /*4d30*/  IMAD.MOV.U32 R15, RZ, RZ, R21 ;  /* 0x000000ffff0f7224 */ /* 0x000fe200078e0015 */
[----:B------:R-:W-:Y:S01]  /*4d40*/  ULDC UR43, c[0x0][0x9e4] ;  /* 0x00027900002b7ab9 */ /* 0x000fe20000000800 */
[----:B------:R-:W-:Y:S01]  /*4d50*/  IMAD.MOV.U32 R2, RZ, RZ, 0x3f800000 ;  /* 0x3f800000ff027424 */ /* 0x000fe200078e00ff */
[----:B------:R-:W-:Y:S01]  /*4d60*/  ULDC UR50, c[0x0][0x9dc] ;  /* 0x0002770000327ab9 */ /* 0x000fe20000000800 */
[----:B------:R-:W-:Y:S01]  /*4d70*/  IMAD.MOV.U32 R119, RZ, RZ, RZ ;  /* 0x000000ffff777224 */ /* 0x000fe200078e00ff */
[----:B------:R-:W-:Y:S01]  /*4d80*/  ULDC UR5, c[0x0][0x9d8] ;  /* 0x0002760000057ab9 */ /* 0x000fe20000000800 */
[----:B------:R-:W-:-:S05]  /*4d90*/  ULDC UR51, c[0x0][0x9e0] ;  /* 0x0002780000337ab9 */ /* 0x000fca0000000800 */
.L_x_4580:
[----:B------:R-:W-:-:S04]  /*4da0*/  UISETP.NE.AND UP0, UPT, UR4, 0x1, UPT ;  /* 0x000000010400788c */ /* 0x000fc8000bf05270 */
[----:B------:R-:W-:-:S04]  /*4db0*/  USEL UR39, URZ, 0x1, UP0 ;  /* 0x000000013f277887 */ /* 0x000fc80008000000 */
[----:B------:R-:W-:Y:S01]  /*4dc0*/  ULOP3.LUT UR39, UR41, UR39, URZ, 0x3c, !UPT ;  /* 0x0000002729277292 */ /* 0x000fe2000f8e3c3f */
[----:B------:R-:W-:Y:S11]  /*4dd0*/  @!P0 BRA `(.L_x_4562) ;  /* 0x0000000000048947 */ /* 0x000ff60003800000 */
[----:B------:R-:W-:Y:S01]  /*4de0*/  BPT.TRAP 0x1 ;  /* 0x000000040000795c */ /* 0x000fe20000300000 */
.L_x_4562:
        /* <DEDUP_REMOVED lines=9> */
.L_x_4563:
[----:B-1----:R-:W-:Y:S05]  /*4e80*/  @P1 BRA `(.L_x_4564) ;  /* 0x0000000000081947 */ /* 0x002fea0003800000 */
[----:B------:R-:W1:Y:S02]  /*4e90*/  SYNCS.PHASECHK.TRANS64.TRYWAIT P1, [UR7+0x30830], R8 ;  /* 0x03083008ff0075a7 */ /* 0x000e640008020147 */
[----:B-1----:R-:W-:Y:S05]  /*4ea0*/  @!P1 BRA `(.L_x_4565) ;  /* 0x0000012400e09947 */ /* 0x002fea0003800000 */
.L_x_4564:
        /* <DEDUP_REMOVED lines=169> */
.L_x_4566:
[----:B------:R-:W-:Y:S01]  /*5940*/  ULEA UR6, UR4, UR40, 0x3 ;  /* 0x0000002804067291 */ /* 0x000fe2000f8e183f */
[----:B------:R-:W-:-:S05]  /*5950*/  IMAD.U32 R0, RZ, RZ, UR41 ;  /* 0x00000029ff007e24 */ /* 0x000fca000f8e00ff */
[----:B------:R-:W-:-:S04]  /*5960*/  SHF.L.U32 R0, R0, 0x1f, RZ ;  /* 0x0000001f00007819 */ /* 0x000fc800000006ff */
[----:B------:R2:W3:Y:S01]  /*5970*/  SYNCS.PHASECHK.TRANS64.TRYWAIT P1, [UR6+0x30850], R0 ;  /* 0x03085000ff0075a7 */ /* 0x0004e20008020146 */
[----:B------:R-:W-:Y:S05]  /*5980*/  @!P0 BRA `(.L_x_4567) ;  /* 0x0000000000048947 */ /* 0x000fea0003800000 */
[----:B------:R-:W-:Y:S01]  /*5990*/  BPT.TRAP 0x1 ;  /* 0x000000040000795c */ /* 0x000fe20000300000 */
.L_x_4567:
[----:B---3--:R-:W-:Y:S05]  /*59a0*/  @P1 BRA `(.L_x_4568) ;  /* 0x0000000000081947 */ /* 0x008fea0003800000 */
[----:B------:R-:W3:Y:S02]  /*59b0*/  SYNCS.PHASECHK.TRANS64.TRYWAIT P1, [UR6+0x30850], R0 ;  /* 0x03085000ff0075a7 */ /* 0x000ee40008020146 */
[----:B---3--:R-:W-:Y:S05]  /*59c0*/  @!P1 BRA `(.L_x_4569) ;  /* 0x0000011c00309947 */ /* 0x008fea0003800000 */
.L_x_4568:
        /* <DEDUP_REMOVED lines=36> */
[----:B------:R-:W-:Y:S05]  /*5c10*/  @!P0 BRA `(.L_x_4570) ;  /* 0x0000000000048947 */ /* 0x000fea0003800000 */
[----:B------:R-:W-:Y:S01]  /*5c20*/  BPT.TRAP 0x1 ;  /* 0x000000040000795c */ /* 0x000fe20000300000 */
.L_x_4570:
[----:B------:R-:W-:Y:S01]  /*5c30*/  ISETP.NE.AND P2, PT, R203, 0x1, PT ;  /* 0x00000001cb00780c */ /* 0x000fe20003f45270 */
[----:B------:R-:W-:Y:S01]  /*5c40*/  FMUL.FTZ R10, R126, UR5 ;  /* 0x000000057e0a7c20 */ /* 0x000fe20008410000 */
[----:B------:R-:W-:Y:S01]  /*5c50*/  FMUL.FTZ R20, R127, UR5 ;  /* 0x000000057f147c20 */ /* 0x000fe20008410000 */
[----:B------:R-:W-:Y:S01]  /*5c60*/  FMUL.FTZ R216, R129, UR5 ;  /* 0x0000000581d87c20 */ /* 0x000fe20008410000 */
[----:B------:R-:W-:Y:S01]  /*5c70*/  FMUL.FTZ R129, R143, UR5 ;  /* 0x000000058f817c20 */ /* 0x000fe20008410000 */
[----:B------:R-:W-:Y:S01]  /*5c80*/  FMUL.FTZ R143, R153, UR5 ;  /* 0x00000005998f7c20 */ /* 0x000fe20008410000 */
[----:B------:R-:W-:Y:S02]  /*5c90*/  IMAD.IADD R153, R192, 0x1, R22 ;  /* 0x00000001c0997824 */ /* 0x000fe400078e0216 */
[----:B------:R-:W-:Y:S01]  /*5ca0*/  FMUL.FTZ R186, R121, UR5 ;  /* 0x0000000579ba7c20 */ /* 0x000fe20008410000 */
[----:B------:R-:W-:Y:S01]  /*5cb0*/  FMUL.FTZ R214, R128, UR5 ;  /* 0x0000000580d67c20 */ /* 0x000fe20008410000 */
[----:B------:R-:W-:Y:S01]  /*5cc0*/  FMUL.FTZ R121, R134, UR5 ;  /* 0x0000000586797c20 */ /* 0x000fe20008410000 */
[----:B------:R-:W-:Y:S01]  /*5cd0*/  FMUL.FTZ R128, R142, UR5 ;  /* 0x000000058e807c20 */ /* 0x000fe20008410000 */
[----:B------:R-:W-:Y:S01]  /*5ce0*/  FMUL.FTZ R142, R144, UR5 ;  /* 0x00000005908e7c20 */ /* 0x000fe20008410000 */
[----:B------:R-:W-:Y:S01]  /*5cf0*/  FMUL.FTZ R134, R150, UR5 ;  /* 0x0000000596867c20 */ /* 0x000fe20008410000 */
[----:B------:R-:W3:Y:S01]  /*5d00*/  @P2 LDC R126, c[0x0][0x44c] ;  /* 0x00011300ff7e2b82 */ /* 0x000ee20000000800 */
[----:B------:R-:W-:Y:S01]  /*5d10*/  FMUL.FTZ R144, R145, UR5 ;  /* 0x0000000591907c20 */ /* 0x000fe20008410000 */
[----:B------:R-:W-:Y:S01]  /*5d20*/  FMUL.FTZ R150, R152, UR5 ;  /* 0x0000000598967c20 */ /* 0x000fe20008410000 */
[----:B------:R-:W-:Y:S01]  /*5d30*/  FMUL.FTZ R145, R156, UR5 ;  /* 0x000000059c917c20 */ /* 0x000fe20008410000 */
[----:B01----:R-:W-:Y:S01]  /*5d40*/  FMUL.FTZ R8, R120, UR5 ;  /* 0x0000000578087c20 */ /* 0x003fe20008410000 */
[----:B------:R-:W-:Y:S01]  /*5d50*/  FMUL.FTZ R156, R161, UR5 ;  /* 0x00000005a19c7c20 */ /* 0x000fe20008410000 */
[----:B------:R-:W-:Y:S01]  /*5d60*/  FMUL.FTZ R120, R131, UR5 ;  /* 0x0000000583787c20 */ /* 0x000fe20008410000 */
[----:B------:R-:W-:Y:S01]  /*5d70*/  IMAD R161, R15, -0x60, RZ ;  /* 0xffffffa00fa17824 */ /* 0x000fe200078e02ff */
[----:B------:R-:W0:Y:S01]  /*5d80*/  @P2 LDC R127, c[0x0][0x450] ;  /* 0x00011400ff7f2b82 */ /* 0x000e220000000800 */
[----:B------:R-:W-:Y:S01]  /*5d90*/  FMUL.FTZ R131, R146, UR5 ;  /* 0x0000000592837c20 */ /* 0x000fe20008410000 */
[----:B--2---:R-:W-:Y:S01]  /*5da0*/  FMUL.FTZ R0, R122, UR5 ;  /* 0x000000057a007c20 */ /* 0x004fe20008410000 */
        /* <DEDUP_REMOVED lines=13> */
[----:B---3--:R-:W-:-:S04]  /*5e80*/  @P2 IMAD.HI.U32 R126, R153, R126, RZ ;  /* 0x0000007e997e2227 */ /* 0x008fc800078e00ff */
        /* <DEDUP_REMOVED lines=22> */
[----:B------:R-:W1:Y:S01]  /*5ff0*/  MUFU.TANH R8, R8 ;  /* 0x0000000800087308 */ /* 0x000e620000002400 */
[----:B------:R-:W-:Y:S02]  /*6000*/  UPRMT UR7, UR60, 0x654, UR7 ;  /* 0x000006543c077896 */ /* 0x000fe40008000007 */
[----:B------:R-:W-:Y:S01]  /*6010*/  ULOP3.LUT UR4, URZ, UR50, URZ, 0x33, !UPT ;  /* 0x000000323f047292 */ /* 0x000fe2000f8e333f */
[----:B------:R-:W-:Y:S01]  /*6020*/  IADD3 R127, -R18, R126, R17 ;  /* 0x0000007e127f7210 */ /* 0x000fe20007ffe111 */
[----:B------:R-:W-:-:S03]  /*6030*/  VIADD R151, R126, 0xffffffff ;  /* 0xffffffff7e977836 */ /* 0x000fc60000000000 */
[----:B------:R-:W2:Y:S01]  /*6040*/  MUFU.TANH R186, R186 ;  /* 0x000000ba00ba7308 */ /* 0x000ea20000002400 */
[C---:B------:R-:W-:Y:S01]  /*6050*/  VIADD R163, R127.reuse, UR51 ;  /* 0x000000337fa37c36 */ /* 0x040fe20008000000 */
[----:B------:R-:W-:Y:S01]  /*6060*/  SYNCS.ARRIVE.TRANS64.RED.A1T0 RZ, [UR7], RZ ;  /* 0x000000ffffff79a7 */ /* 0x000fe20008100407 */
[----:B------:R-:W-:Y:S02]  /*6070*/  VIADD R167, R127, UR4 ;  /* 0x000000047fa77c36 */ /* 0x000fe40008000000 */
[----:B0-----:R-:W-:-:S03]  /*6080*/  IMAD.IADD R155, R163, 0x1, R152 ;  /* 0x00000001a39b7824 */ /* 0x001fc600078e0298 */
        /* <DEDUP_REMOVED lines=48> */
[----:B------:R-:W-:Y:S01]  /*6390*/  IADD3 R152, -R18, R17, R152 ;  /* 0x0000001112987210 */ /* 0x000fe20007ffe198 */
        /* <DEDUP_REMOVED lines=11> */
.L_x_4573:
[----:B------:R-:W-:-:S05]  /*6450*/  IMAD.U32 R158, RZ, RZ, UR43 ;  /* 0x0000002bff9e7e24 */ /* 0x000fca000f8e00ff */
[----:B------:R-:W-:-:S13]  /*6460*/  ISETP.NE.AND P1, PT, R158, 0x1, PT ;  /* 0x000000019e00780c */ /* 0x000fda0003f25270 */
[----:B------:R-:W1:Y:S02]  /*6470*/  @P1 LDC.64 R126, c[0x0][0x9e8] ;  /* 0x00027a00ff7e1b82 */ /* 0x000e640000000a00 */
[----:B-1----:R-:W-:-:S05]  /*6480*/  @P1 IMAD.HI.U32 R126, R152, R126, RZ ;  /* 0x0000007e987e1227 */ /* 0x002fca00078e00ff */
[----:B------:R-:W-:-:S07]  /*6490*/  @P1 SHF.R.U32.HI R152, RZ, R127, R126 ;  /* 0x0000007fff981219 */ /* 0x000fce000001167e */
.L_x_4574:
[----:B------:R-:W-:Y:S05]  /*64a0*/  BSYNC B0 ;  /* 0x0000000000007941 */ /* 0x000fea0003800000 */
.L_x_4572:
[----:B------:R-:W-:-:S05]  /*64b0*/  IMAD R152, R152, R158, R151 ;  /* 0x0000009e98987224 */ /* 0x000fca00078e0297 */
[----:B------:R-:W-:Y:S02]  /*64c0*/  VIADDMNMX R155, R152, R158, R155, PT ;  /* 0x0000009e989b7246 */ /* 0x000fe4000380019b */
[----:B------:R-:W-:-:S07]  /*64d0*/  VIMNMX R157, R157, R152, !PT ;  /* 0x000000989d9d7248 */ /* 0x000fce0007fe0100 */
.L_x_4571:
[C---:B------:R-:W-:Y:S02]  /*64e0*/  ISETP.GE.AND P1, PT, R161.reuse, 0x2, PT ;  /* 0x00000002a100780c */ /* 0x040fe40003f26270 */
        /* <DEDUP_REMOVED lines=128> */
[----:B------:R-:W-:Y:S01]  /*6cf0*/  ISETP.GE.AND P6, PT, R161, 0x5a, PT ;  /* 0x0000005aa100780c */ /* 0x000fe20003fc6270 */
[----:B------:R-:W0:-:S12]  /*6d00*/  SHFL.IDX PT, R8, R153, 0x1, 0x1c1f ;  /* 0x003c1f0099087f89 */ /* 0x000e1800000e0000 */
[----:B------:R-:W-:Y:S02]  /*6d10*/  @P6 LOP3.LUT R16, R16, 0x1, RZ, 0xfc, !PT ;  /* 0x0000000110106812 */ /* 0x000fe400078efcff */
[----:B------:R-:W-:-:S04]  /*6d20*/  ISETP.GT.AND P6, PT, R157, 0x59, !P6 ;  /* 0x000000599d00780c */ /* 0x000fc800077c4270 */
[----:B------:R-:W-:-:S04]  /*6d30*/  ISETP.LT.OR P6, PT, R155, 0x5a, P6 ;  /* 0x0000005a9b00780c */ /* 0x000fc800037c1670 */
[----:B------:R-:W-:Y:S02]  /*6d40*/  FSEL R126, R165, -INF , !P6 ;  /* 0xff800000a57e7808 */ /* 0x000fe40007000000 */
[----:B------:R-:W-:Y:S01]  /*6d50*/  LOP3.LUT P6, RZ, R16, 0x80000, RZ, 0xc0, !PT ;  /* 0x0008000010ff7812 */ /* 0x000fe200078cc0ff */
[--C-:B0-----:R-:W-:Y:S02]  /*6d60*/  IMAD.IADD R141, R163, 0x1, R8.reuse ;  /* 0x00000001a38d7824 */ /* 0x101fe400078e0208 */
[----:B------:R-:W-:-:S10]  /*6d70*/  IMAD.IADD R143, R167, 0x1, R8 ;  /* 0x00000001a78f7824 */ /* 0x000fd400078e0208 */
[----:B------:R-:W-:Y:S05]  /*6d80*/  @!P6 BRA `(.L_x_4575) ;  /* 0x000000000054e947 */ /* 0x000fea0003800000 */
[----:B------:R-:W-:Y:S01]  /*6d90*/  IADD3 R145, -R18, R17, R8 ;  /* 0x0000001112917210 */ /* 0x000fe20007ffe108 */
        /* <DEDUP_REMOVED lines=11> */
.L_x_4577:
[----:B------:R-:W-:-:S05]  /*6e50*/  IMAD.U32 R168, RZ, RZ, UR43 ;  /* 0x0000002bffa87e24 */ /* 0x000fca000f8e00ff */
[----:B------:R-:W-:-:S13]  /*6e60*/  ISETP.NE.AND P6, PT, R168, 0x1, PT ;  /* 0x00000001a800780c */ /* 0x000fda0003fc5270 */
[----:B------:R-:W0:Y:S02]  /*6e70*/  @P6 LDC.64 R8, c[0x0][0x9e8] ;  /* 0x00027a00ff086b82 */ /* 0x000e240000000a00 */
[----:B0-----:R-:W-:-:S05]  /*6e80*/  @P6 IMAD.HI.U32 R8, R145, R8, RZ ;  /* 0x0000000891086227 */ /* 0x001fca00078e00ff */
[----:B------:R-:W-:-:S07]  /*6e90*/  @P6 SHF.R.U32.HI R145, RZ, R9, R8 ;  /* 0x00000009ff916219 */ /* 0x000fce0000011608 */
.L_x_4578:
[----:B------:R-:W-:Y:S05]  /*6ea0*/  BSYNC B0 ;  /* 0x0000000000007941 */ /* 0x000fea0003800000 */
.L_x_4576:
[----:B------:R-:W-:-:S05]  /*6eb0*/  IMAD R8, R145, R168, R151 ;  /* 0x000000a891087224 */ /* 0x000fca00078e0297 */
[----:B------:R-:W-:Y:S02]  /*6ec0*/  VIADDMNMX R141, R8, R168, R141, PT ;  /* 0x000000a8088d7246 */ /* 0x000fe4000380018d */
[----:B------:R-:W-:-:S07]  /*6ed0*/  VIMNMX R143, R143, R8, !PT ;  /* 0x000000088f8f7248 */ /* 0x000fce0007fe0100 */
.L_x_4575:
[C---:B------:R-:W-:Y:S02]  /*6ee0*/  ISETP.GT.AND P1, PT, R143.reuse, 0x1, !P1 ;  /* 0x000000018f00780c */ /* 0x040fe40004f24270 */
        /* <DEDUP_REMOVED lines=45> */
[----:B------:R-:W-:Y:S02]  /*71c0*/  LOP3.LUT P2, RZ, R16, 0x40, RZ, 0xc0, !PT ;  /* 0x0000004010ff7812 */ /* 0x000fe4000784c0ff */
[----:B------:R-:W-:-:S02]  /*71d0*/  ISETP.LT.OR P1, PT, R141, 0x22, P1 ;  /* 0x000000228d00780c */ /* 0x000fc40000f21670 */
[----:B------:R-:W-:Y:S02]  /*71e0*/  FMNMX.FTZ R9, R146, R9, !PT ;  /* 0x0000000992097209 */ /* 0x000fe40007810000 */
[----:B------:R-:W-:Y:S02]  /*71f0*/  FSEL R124, R124, -INF , !P1 ;  /* 0xff8000007c7c7808 */ /* 0x000fe40004800000 */
[----:B------:R-:W-:Y:S02]  /*7200*/  LOP3.LUT P1, RZ, R16, 0x4000, RZ, 0xc0, !PT ;  /* 0x0000400010ff7812 */ /* 0x000fe4000782c0ff */
[----:B------:R-:W-:Y:S02]  /*7210*/  FMNMX.FTZ R9, R148, R9, !PT ;  /* 0x0000000994097209 */ /* 0x000fe40007810000 */
[----:B------:R-:W-:Y:S02]  /*7220*/  ISETP.GT.AND P1, PT, R143, 0x28, !P1 ;  /* 0x000000288f00780c */ /* 0x000fe40004f24270 */
[----:B------:R-:W-:-:S02]  /*7230*/  LOP3.LUT P6, RZ, R16, 0x20, RZ, 0xc0, !PT ;  /* 0x0000002010ff7812 */ /* 0x000fc400078cc0ff */
        /* <DEDUP_REMOVED lines=15> */
[----:B------:R-:W-:Y:S02]  /*7330*/  FMNMX.FTZ R9, R154, R9, !PT ;  /* 0x000000099a097209 */ /* 0x000fe40007810000 */
[----:B------:R-:W-:Y:S02]  /*7340*/  FSEL R178, R131, -INF , !P1 ;  /* 0xff80000083b27808 */ /* 0x000fe40004800000 */
[----:B------:R-:W-:-:S02]  /*7350*/  LOP3.LUT P1, RZ, R16, 0x800, RZ, 0xc0, !PT ;  /* 0x0000080010ff7812 */ /* 0x000fc4000782c0ff */
[----:B------:R-:W-:Y:S02]  /*7360*/  FMNMX.FTZ R8, R126, R9, !PT ;  /* 0x000000097e087209 */ /* 0x000fe40007810000 */
[C---:B------:R-:W-:Y:S02]  /*7370*/  ISETP.GT.AND P1, PT, R143.reuse, 0x31, !P1 ;  /* 0x000000318f00780c */ /* 0x040fe40004f24270 */
[----:B------:R-:W-:Y:S01]  /*7380*/  ISETP.GT.AND P3, PT, R143, 0x50, !P3 ;  /* 0x000000508f00780c */ /* 0x000fe20005f64270 */
[----:B------:R-:W0:Y:S01]  /*7390*/  SHFL.BFLY PT, R9, R8, 0x2, 0x1f ;  /* 0x0c401f0008097f89 */ /* 0x000e2200000e0000 */
        /* <DEDUP_REMOVED lines=8> */
[----:B------:R-:W-:-:S02]  /*7420*/  ISETP.GT.AND P5, PT, R143, 0x58, !P5 ;  /* 0x000000588f00780c */ /* 0x000fc40006fa4270 */
[----:B------:R-:W-:Y:S02]  /*7430*/  FSEL R134, R134, -INF , !P1 ;  /* 0xff80000086867808 */ /* 0x000fe40004800000 */
[----:B------:R-:W-:Y:S02]  /*7440*/  LOP3.LUT P1, RZ, R16, 0x200, RZ, 0xc0, !PT ;  /* 0x0000020010ff7812 */ /* 0x000fe4000782c0ff */
[----:B------:R-:W-:Y:S02]  /*7450*/  ISETP.LT.OR P4, PT, R141, 0x52, P4 ;  /* 0x000000528d00780c */ /* 0x000fe40002781670 */
[----:B------:R-:W-:Y:S02]  /*7460*/  ISETP.GT.AND P1, PT, R143, 0x39, !P1 ;  /* 0x000000398f00780c */ /* 0x000fe40004f24270 */
[----:B0-----:R-:W-:Y:S02]  /*7470*/  FMNMX.FTZ R121, R8, R9, !PT ;  /* 0x0000000908797209 */ /* 0x001fe40007810000 */
[C---:B------:R-:W-:Y:S01]  /*7480*/  ISETP.LT.OR P1, PT, R141.reuse, 0x3a, P1 ;  /* 0x0000003a8d00780c */ /* 0x040fe20000f21670 */
[----:B------:R-:W0:Y:S01]  /*7490*/  LDC R9, c[0x0][0x988] ;  /* 0x00026200ff097b82 */ /* 0x000e220000000800 */
[----:B------:R-:W-:Y:S01]  /*74a0*/  ISETP.LT.OR P5, PT, R141, 0x59, P5 ;  /* 0x000000598d00780c */ /* 0x000fe20002fa1670 */
[----:B------:R-:W1:Y:S01]  /*74b0*/  SHFL.BFLY PT, R10, R121, 0x1, 0x1f ;  /* 0x0c201f00790a7f89 */ /* 0x000e6200000e0000 */
[----:B------:R-:W-:-:S02]  /*74c0*/  FSEL R180, R135, -INF , !P1 ;  /* 0xff80000087b47808 */ /* 0x000fc40004800000 */
[----:B------:R-:W-:-:S04]  /*74d0*/  LOP3.LUT P1, RZ, R16, 0x100, RZ, 0xc0, !PT ;  /* 0x0000010010ff7812 */ /* 0x000fc8000782c0ff */
[----:B------:R-:W-:-:S04]  /*74e0*/  ISETP.GT.AND P1, PT, R143, 0x40, !P1 ;  /* 0x000000408f00780c */ /* 0x000fc80004f24270 */
[----:B------:R-:W-:-:S04]  /*74f0*/  ISETP.LT.OR P1, PT, R141, 0x41, P1 ;  /* 0x000000418d00780c */ /* 0x000fc80000f21670 */
[----:B------:R-:W-:Y:S02]  /*7500*/  FSEL R136, R136, -INF , !P1 ;  /* 0xff80000088887808 */ /* 0x000fe40004800000 */
[----:B------:R-:W-:-:S04]  /*7510*/  LOP3.LUT P1, RZ, R16, 0x80, RZ, 0xc0, !PT ;  /* 0x0000008010ff7812 */ /* 0x000fc8000782c0ff */
[----:B------:R-:W-:Y:S02]  /*7520*/  ISETP.GT.AND P1, PT, R143, 0x41, !P1 ;  /* 0x000000418f00780c */ /* 0x000fe40004f24270 */
[----:B-1----:R-:W-:Y:S02]  /*7530*/  FMNMX.FTZ R10, R121, R10, !PT ;  /* 0x0000000a790a7209 */ /* 0x002fe40007810000 */
[----:B------:R-:W-:-:S03]  /*7540*/  ISETP.LT.OR P1, PT, R141, 0x42, P1 ;  /* 0x000000428d00780c */ /* 0x000fc60000f21670 */
[----:B0-----:R-:W-:Y:S01]  /*7550*/  FMUL.FTZ R145, R10, R9 ;  /* 0x000000090a917220 */ /* 0x001fe20000410000 */
        /* <DEDUP_REMOVED lines=18> */
[--C-:B------:R-:W-:Y:S01]  /*7680*/  FFMA.FTZ R129, R212, R9, -R145.reuse ;  /* 0x00000009d4817223 */ /* 0x100fe20000010891 */
[----:B------:R-:W-:Y:S01]  /*7690*/  FMNMX.FTZ R21, R168, R21, !PT ;  /* 0x00000015a8157209 */ /* 0x000fe20007810000 */
[-CC-:B------:R-:W-:Y:S01]  /*76a0*/  FFMA.FTZ R212, R216, R9.reuse, -R145.reuse ;  /* 0x00000009d8d47223 */ /* 0x180fe20000010891 */
[----:B------:R-:W-:Y:S01]  /*76b0*/  FSEL R216, R125, -INF , !P4 ;  /* 0xff8000007dd87808 */ /* 0x000fe20006000000 */
        /* <DEDUP_REMOVED lines=11> */
[----:B------:R-:W-:Y:S01]  /*7770*/  FSEL R143, R10, RZ, P1 ;  /* 0x000000ff0a8f7208 */ /* 0x000fe20000800000 */
        /* <DEDUP_REMOVED lines=23> */
[----:B------:R-:W-:-:S02]  /*78f0*/  FFMA.FTZ R141, R156, R9, -R145 ;  /* 0x000000099c8d7223 */ /* 0x000fc40000010891 */
        /* <DEDUP_REMOVED lines=22> */
[----:B0-----:R-:W-:Y:S01]  /*7a60*/  FMNMX.FTZ R0, R131, R0, !PT ;  /* 0x0000000083007209 */ /* 0x001fe20007810000 */
[----:B------:R-:W-:-:S06]  /*7a70*/  FFMA.FTZ R131, R166, R9, -R145 ;  /* 0x00000009a6837223 */ /* 0x000fcc0000010891 */
[----:B------:R-:W-:Y:S01]  /*7a80*/  MUFU.EX2 R144, R144 ;  /* 0x0000009000907308 */ /* 0x000fe20000000800 */
[----:B------:R-:W0:Y:S07]  /*7a90*/  SHFL.BFLY PT, R125, R0, 0x1, 0x1f ;  /* 0x0c201f00007d7f89 */ /* 0x000e2e00000e0000 */
[----:B------:R-:W-:Y:S08]  /*7aa0*/  MUFU.EX2 R135, R135 ;  /* 0x0000008700877308 */ /* 0x000ff00000000800 */
[----:B------:R-:W-:Y:S08]  /*7ab0*/  MUFU.EX2 R142, R142 ;  /* 0x0000008e008e7308 */ /* 0x000ff00000000800 */
[----:B------:R-:W-:Y:S01]  /*7ac0*/  MUFU.EX2 R133, R133 ;  /* 0x0000008500857308 */ /* 0x000fe20000000800 */
[----:B0-----:R-:W-:Y:S01]  /*7ad0*/  FMNMX.FTZ R8, R0, R125, !PT ;  /* 0x0000007d00087209 */ /* 0x001fe20007810000 */
[----:B------:R-:W-:Y:S01]  /*7ae0*/  FADD.FTZ R0, -R143, R12 ;  /* 0x0000000c8f007221 */ /* 0x000fe20000010100 */
[----:B------:R-:W-:-:S02]  /*7af0*/  FFMA.FTZ R12, R126, R9, -R145 ;  /* 0x000000097e0c7223 */ /* 0x000fc40000010891 */
[C---:B------:R-:W-:Y:S01]  /*7b00*/  FSETP.NEU.FTZ.AND P1, PT, R8.reuse, -INF , PT ;  /* 0xff8000000800780b */ /* 0x040fe20003f3d000 */
[-C--:B------:R-:W-:Y:S01]  /*7b10*/  FMUL.FTZ R143, R8, R9.reuse ;  /* 0x00000009088f7220 */ /* 0x080fe20000410000 */
[----:B------:R-:W-:Y:S01]  /*7b20*/  FMUL.FTZ R0, R0, R9 ;  /* 0x0000000900007220 */ /* 0x000fe20000410000 */
[----:B------:R-:W-:Y:S03]  /*7b30*/  MUFU.EX2 R125, R154 ;  /* 0x0000009a007d7308 */ /* 0x000fe60000000800 */
[----:B------:R-:W-:-:S05]  /*7b40*/  FSEL R143, R143, RZ, P1 ;  /* 0x000000ff8f8f7208 */ /* 0x000fca0000800000 */
[-CC-:B------:R-:W-:Y:S01]  /*7b50*/  FFMA.FTZ R126, R2, R9.reuse, -R143.reuse ;  /* 0x00000009027e7223 */ /* 0x180fe2000001088f */
[----:B------:R-:W-:Y:S01]  /*7b60*/  FSEL R2, R8, RZ, P1 ;  /* 0x000000ff08027208 */ /* 0x000fe20000800000 */
[-CC-:B------:R-:W-:Y:S01]  /*7b70*/  FFMA.FTZ R189, R226, R9.reuse, -R143.reuse ;  /* 0x00000009e2bd7223 */ /* 0x180fe2000001088f */
[----:B------:R-:W0:Y:S01]  /*7b80*/  MUFU.EX2 R0, R0 ;  /* 0x0000000000007308 */ /* 0x000e220000000800 */
[-CC-:B------:R-:W-:Y:S01]  /*7b90*/  FFMA.FTZ R191, R168, R9.reuse, -R143.reuse ;  /* 0x00000009a8bf7223 */ /* 0x180fe2000001088f */
[-C--:B------:R-:W-:Y:S01]  /*7ba0*/  FFMA.FTZ R20, R20, R9.reuse, -R143 ;  /* 0x0000000914147223 */ /* 0x080fe2000001088f */
[----:B------:R-:W-:Y:S01]  /*7bb0*/  FADD.FTZ R2, -R2, R13 ;  /* 0x0000000d02027221 */ /* 0x000fe20000010100 */
[-CC-:B------:R-:W-:Y:S01]  /*7bc0*/  FFMA.FTZ R185, R170, R9.reuse, -R143.reuse ;  /* 0x00000009aab97223 */ /* 0x180fe2000001088f */
[-CC-:B------:R-:W-:Y:S01]  /*7bd0*/  FFMA.FTZ R120, R120, R9.reuse, -R143.reuse ;  /* 0x0000000978787223 */ /* 0x180fe2000001088f */
[-CC-:B------:R-:W-:Y:S01]  /*7be0*/  FFMA.FTZ R187, R172, R9.reuse, -R143.reuse ;  /* 0x00000009acbb7223 */ /* 0x180fe2000001088f */
[-C--:B------:R-:W-:Y:S01]  /*7bf0*/  FMUL.FTZ R2, R2, R9.reuse ;  /* 0x0000000902027220 */ /* 0x080fe20000410000 */
[----:B------:R-:W-:Y:S01]  /*7c00*/  MUFU.EX2 R189, R189 ;  /* 0x000000bd00bd7308 */ /* 0x000fe20000000800 */
[-CC-:B------:R-:W-:Y:S01]  /*7c10*/  FFMA.FTZ R122, R122, R9.reuse, -R143.reuse ;  /* 0x000000097a7a7223 */ /* 0x180fe2000001088f */
[-CC-:B------:R-:W-:Y:S01]  /*7c20*/  FFMA.FTZ R181, R174, R9.reuse, -R143.reuse ;  /* 0x00000009aeb57223 */ /* 0x180fe2000001088f */
[-CC-:B------:R-:W-:Y:S01]  /*7c30*/  FFMA.FTZ R124, R124, R9.reuse, -R143.reuse ;  /* 0x000000097c7c7223 */ /* 0x180fe2000001088f */
[-CC-:B------:R-:W-:Y:S01]  /*7c40*/  FFMA.FTZ R183, R128, R9.reuse, -R143.reuse ;  /* 0x0000000980b77223 */ /* 0x180fe2000001088f */
[-CC-:B------:R-:W-:Y:S01]  /*7c50*/  FFMA.FTZ R128, R176, R9.reuse, -R143.reuse ;  /* 0x00000009b0807223 */ /* 0x180fe2000001088f */
[-CC-:B------:R-:W-:Y:S01]  /*7c60*/  FFMA.FTZ R177, R178, R9.reuse, -R143.reuse ;  /* 0x00000009b2b17223 */ /* 0x180fe2000001088f */
[----:B------:R-:W-:Y:S01]  /*7c70*/  FFMA.FTZ R132, R132, R9, -R143 ;  /* 0x0000000984847223 */ /* 0x000fe2000001088f */
[----:B------:R-:W1:Y:S01]  /*7c80*/  MUFU.EX2 R2, R2 ;  /* 0x0000000200027308 */ /* 0x000e620000000800 */
[----:B0-----:R-:W-:Y:S01]  /*7c90*/  FFMA.FTZ R11, R0, R11, R123 ;  /* 0x0000000b000b7223 */ /* 0x001fe2000001007b */
[-CC-:B------:R-:W-:Y:S01]  /*7ca0*/  FFMA.FTZ R179, R134, R9.reuse, -R143.reuse ;  /* 0x0000000986b37223 */ /* 0x180fe2000001088f */
[-CC-:B------:R-:W-:Y:S01]  /*7cb0*/  FFMA.FTZ R134, R180, R9.reuse, -R143.reuse ;  /* 0x00000009b4867223 */ /* 0x180fe2000001088f */
[-C--:B------:R-:W-:Y:S01]  /*7cc0*/  FFMA.FTZ R173, R136, R9.reuse, -R143 ;  /* 0x0000000988ad7223 */ /* 0x080fe2000001088f */
[----:B------:R-:W-:Y:S01]  /*7cd0*/  FADD.FTZ R11, R188, R11 ;  /* 0x0000000bbc0b7221 */ /* 0x000fe20000010000 */
[-CC-:B------:R-:W-:Y:S01]  /*7ce0*/  FFMA.FTZ R136, R182, R9.reuse, -R143.reuse ;  /* 0x00000009b6887223 */ /* 0x180fe2000001088f */
[-C--:B------:R-:W-:Y:S01]  /*7cf0*/  FFMA.FTZ R175, R138, R9.reuse, -R143 ;  /* 0x000000098aaf7223 */ /* 0x080fe2000001088f */
[----:B------:R-:W0:Y:S01]  /*7d00*/  MUFU.EX2 R126, R126 ;  /* 0x0000007e007e7308 */ /* 0x000e220000000800 */
[----:B------:R-:W-:Y:S01]  /*7d10*/  FADD.FTZ R154, R190, R11 ;  /* 0x0000000bbe9a7221 */ /* 0x000fe20000010000 */
[-CC-:B------:R-:W-:Y:S01]  /*7d20*/  FFMA.FTZ R169, R140, R9.reuse, -R143.reuse ;  /* 0x000000098ca97223 */ /* 0x180fe2000001088f */
[-CC-:B------:R-:W-:Y:S01]  /*7d30*/  FFMA.FTZ R138, R184, R9.reuse, -R143.reuse ;  /* 0x00000009b88a7223 */ /* 0x180fe2000001088f */
[-CC-:B------:R-:W-:Y:S01]  /*7d40*/  FFMA.FTZ R216, R216, R9.reuse, -R143.reuse ;  /* 0x00000009d8d87223 */ /* 0x180fe2000001088f */
[----:B------:R-:W-:Y:S01]  /*7d50*/  FADD.FTZ R154, R129, R154 ;  /* 0x0000009a819a7221 */ /* 0x000fe20000010000 */
[-CC-:B------:R-:W-:Y:S01]  /*7d60*/  FFMA.FTZ R218, R218, R9.reuse, -R143.reuse ;  /* 0x00000009dada7223 */ /* 0x180fe2000001088f */
[----:B------:R-:W-:Y:S01]  /*7d70*/  FFMA.FTZ R143, R160, R9, -R143 ;  /* 0x00000009a08f7223 */ /* 0x000fe2000001088f */
[----:B------:R-:W2:Y:S01]  /*7d80*/  MUFU.EX2 R191, R191 ;  /* 0x000000bf00bf7308 */ /* 0x000ea20000000800 */
[----:B-1----:R-:W-:-:S07]  /*7d90*/  FFMA.FTZ R3, R2, R3, R189 ;  /* 0x0000000302037223 */ /* 0x002fce00000100bd */
[----:B------:R-:W1:Y:S01]  /*7da0*/  MUFU.EX2 R20, R20 ;  /* 0x0000001400147308 */ /* 0x000e620000000800 */
[----:B0-----:R-:W-:-:S07]  /*7db0*/  FADD.FTZ R150, R126, R3 ;  /* 0x000000037e967221 */ /* 0x001fce0000010000 */
[----:B------:R-:W0:Y:S01]  /*7dc0*/  MUFU.EX2 R185, R185 ;  /* 0x000000b900b97308 */ /* 0x000e220000000800 */
[----:B--2---:R-:W-:-:S07]  /*7dd0*/  FADD.FTZ R3, R191, R150 ;  /* 0x00000096bf037221 */ /* 0x004fce0000010000 */
[----:B------:R-:W2:Y:S01]  /*7de0*/  MUFU.EX2 R120, R120 ;  /* 0x0000007800787308 */ /* 0x000ea20000000800 */
[----:B-1----:R-:W-:Y:S01]  /*7df0*/  FADD.FTZ R150, R20, R3 ;  /* 0x0000000314967221 */ /* 0x002fe20000010000 */
[----:B------:R-:W-:-:S04]  /*7e00*/  FADD.FTZ R3, R121, R154 ;  /* 0x0000009a79037221 */ /* 0x000fc80000010000 */
[----:B------:R-:W-:Y:S02]  /*7e10*/  FADD.FTZ R3, R212, R3 ;  /* 0x00000003d4037221 */ /* 0x000fe40000010000 */
[----:B------:R-:W1:Y:S01]  /*7e20*/  MUFU.EX2 R187, R187 ;  /* 0x000000bb00bb7308 */ /* 0x000e620000000800 */
[----:B0-----:R-:W-:Y:S01]  /*7e30*/  FADD.FTZ R11, R185, R150 ;  /* 0x00000096b90b7221 */ /* 0x001fe20000010000 */
[----:B------:R-:W-:-:S04]  /*7e40*/  FADD.FTZ R154, R186, R3 ;  /* 0x00000003ba9a7221 */ /* 0x000fc80000010000 */
[----:B------:R-:W-:Y:S02]  /*7e50*/  FADD.FTZ R154, R127, R154 ;  /* 0x0000009a7f9a7221 */ /* 0x000fe40000010000 */
[----:B------:R-:W0:Y:S01]  /*7e60*/  MUFU.EX2 R122, R122 ;  /* 0x0000007a007a7308 */ /* 0x000e220000000800 */
[----:B--2---:R-:W-:-:S07]  /*7e70*/  FADD.FTZ R150, R120, R11 ;  /* 0x0000000b78967221 */ /* 0x004fce0000010000 */
[----:B------:R-:W2:Y:S01]  /*7e80*/  MUFU.EX2 R181, R181 ;  /* 0x000000b500b57308 */ /* 0x000ea20000000800 */
[----:B-1----:R-:W-:-:S07]  /*7e90*/  FADD.FTZ R3, R187, R150 ;  /* 0x00000096bb037221 */ /* 0x002fce0000010000 */
[----:B------:R-:W1:Y:S01]  /*7ea0*/  MUFU.EX2 R124, R124 ;  /* 0x0000007c007c7308 */ /* 0x000e620000000800 */
[----:B0-----:R-:W-:Y:S01]  /*7eb0*/  FADD.FTZ R150, R122, R3 ;  /* 0x000000037a967221 */ /* 0x001fe20000010000 */
[----:B------:R-:W-:-:S06]  /*7ec0*/  FADD.FTZ R3, R21, R154 ;  /* 0x0000009a15037221 */ /* 0x000fcc0000010000 */
[----:B------:R-:W0:Y:S01]  /*7ed0*/  MUFU.EX2 R183, R183 ;  /* 0x000000b700b77308 */ /* 0x000e220000000800 */
[----:B--2---:R-:W-:Y:S01]  /*7ee0*/  FADD.FTZ R11, R181, R150 ;  /* 0x00000096b50b7221 */ /* 0x004fe20000010000 */
[----:B------:R-:W-:-:S04]  /*7ef0*/  FADD.FTZ R150, R214, R3 ;  /* 0x00000003d6967221 */ /* 0x000fc80000010000 */
[----:B------:R-:W-:Y:S02]  /*7f00*/  FADD.FTZ R3, R139, R150 ;  /* 0x000000968b037221 */ /* 0x000fe40000010000 */
        /* <DEDUP_REMOVED lines=9> */
[----:B--2---:R-:W-:Y:S01]  /*7fa0*/  FADD.FTZ R154, R128, R11 ;  /* 0x0000000b809a7221 */ /* 0x004fe20000010000 */
[----:B------:R-:W-:-:S04]  /*7fb0*/  FADD.FTZ R140, R142, R3 ;  /* 0x000000038e8c7221 */ /* 0x000fc80000010000 */
[----:B------:R-:W-:Y:S02]  /*7fc0*/  FADD.FTZ R3, R133, R140 ;  /* 0x0000008c85037221 */ /* 0x000fe40000010000 */
        /* <DEDUP_REMOVED lines=27> */
[----:B0-----:R-:W-:-:S04]  /*8180*/  FADD.FTZ R150, R141, R150 ;  /* 0x000000968d967221 */ /* 0x001fc80000010000 */
[----:B------:R-:W-:-:S03]  /*8190*/  FADD.FTZ R11, R125, R150 ;  /* 0x000000967d0b7221 */ /* 0x000fc60000010000 */
        /* <DEDUP_REMOVED lines=8> */
.L_x_4579:
[----:B------:R-:W-:Y:S01]  /*8220*/  UIADD3 UR6, UR6, 0x30860, URZ ;  /* 0x0003086006067890 */ /* 0x000fe2000fffe03f */
[C---:B------:R-:W-:Y:S01]  /*8230*/  ISETP.GT.AND P1, PT, R15.reuse, R14, PT ;  /* 0x0000000e0f00720c */ /* 0x040fe20003f24270 */
        /* <DEDUP_REMOVED lines=32> */
[----:B------:R-:W-:-:S07]  /*8440*/  IMAD.MOV.U32 R21, RZ, RZ, R15 ;  /* 0x000000ffff157224 */ /* 0x000fce00078e000f */
.L_x_4561:
[----:B------:R-:W-:Y:S01]  /*8450*/  ISETP.NE.AND P2, PT, R203, 0x1, PT ;  /* 0x00000001cb00780c */ /* 0x000fe20003f45270 */
[----:B------:R-:W-:Y:S01]  /*8460*/  VIADD R12, R22, 0x7f ;  /* 0x0000007f160c7836 */ /* 0x000fe20000000000 */
[----:B------:R-:W-:Y:S02]  /*8470*/  LOP3.LUT P1, RZ, R16, 0x80000, RZ, 0xc0, !PT ;  /* 0x0008000010ff7812 */ /* 0x000fe4000782c0ff */
[----:B------:R-:W-:-:S09]  /*8480*/  IADD3 R15, R17, 0x1, -R18 ;  /* 0x00000001110f7810 */ /* 0x000fd20007ffe812 */
[----:B------:R-:W0:Y:S08]  /*8490*/  @P2 LDC R13, c[0x0][0x44c] ;  /* 0x00011300ff0d2b82 */ /* 0x000e300000000800 */
[----:B------:R-:W1:Y:S01]  /*84a0*/  @P2 LDC R14, c[0x0][0x450] ;  /* 0x00011400ff0e2b82 */ /* 0x000e620000000800 */
[----:B0-----:R-:W-:-:S05]  /*84b0*/  @P2 IMAD.HI.U32 R13, R12, R13, RZ ;  /* 0x0000000d0c0d2227 */ /* 0x001fca00078e00ff */
[----:B-1----:R-:W-:-:S05]  /*84c0*/  @P2 SHF.R.U32.HI R12, RZ, R14, R13 ;  /* 0x0000000eff0c2219 */ /* 0x002fca000001160d */
[----:B------:R-:W-:-:S04]  /*84d0*/  IMAD.IADD R12, R15, 0x1, R12 ;  /* 0x000000010f0c7824 */ /* 0x000fc800078e020c */
[----:B------:R-:W-:Y:S01]  /*84e0*/  VIADD R13, R12, -UR50 ;  /* 0x800000320c0d7c36 */ /* 0x000fe20008000000 */
[----:B------:R-:W-:Y:S06]  /*84f0*/  @!P1 BRA `(.L_x_4581) ;  /* 0x0000000000449947 */ /* 0x000fec0003800000 */
        /* <DEDUP_REMOVED lines=10> */
.L_x_4582:
[----:B------:R-:W0:Y:S02]  /*85a0*/  LDC R121, c[0x0][0x9e4] ;  /* 0x00027900ff797b82 */ /* 0x000e240000000800 */
[----:B0-----:R-:W-:-:S13]  /*85b0*/  ISETP.NE.AND P1, PT, R121, 0x1, PT ;  /* 0x000000017900780c */ /* 0x001fda0003f25270 */
[----:B------:R-:W0:Y:S02]  /*85c0*/  @P1 LDC.64 R14, c[0x0][0x9e8] ;  /* 0x00027a00ff0e1b82 */ /* 0x000e240000000a00 */
[----:B0-----:R-:W-:-:S05]  /*85d0*/  @P1 IMAD.HI.U32 R14, R12, R14, RZ ;  /* 0x0000000e0c0e1227 */ /* 0x001fca00078e00ff */
[----:B------:R-:W-:-:S07]  /*85e0*/  @P1 SHF.R.U32.HI R12, RZ, R15, R14 ;  /* 0x0000000fff0c1219 */ /* 0x000fce000001160e */
.L_x_4583:
[----:B------:R-:W-:-:S05]  /*85f0*/  IMAD R12, R12, R121, RZ ;  /* 0x000000790c0c7224 */ /* 0x000fca00078e02ff */
[----:B------:R-:W-:-:S07]  /*8600*/  VIMNMX R13, R13, R12, !PT ;  /* 0x0000000c0d0d7248 */ /* 0x000fce0007fe0100 */
.L_x_4581:
[----:B------:R-:W-:-:S04]  /*8610*/  VIADD R13, R13, 0x5f ;  /* 0x0000005f0d0d7836 */ /* 0x000fc80000000000 */
[----:B------:R-:W-:-:S05]  /*8620*/  IMAD.HI R13, R13, 0x2aaaaaab, RZ ;  /* 0x2aaaaaab0d0d7827 */ /* 0x000fca00078e02ff */
[----:B------:R-:W-:-:S04]  /*8630*/  SHF.R.U32.HI R12, RZ, 0x1f, R13 ;  /* 0x0000001fff0c7819 */ /* 0x000fc8000001160d */
[----:B------:R-:W-:-:S04]  /*8640*/  LEA.HI.SX32 R13, R13, R12, 0x1c ;  /* 0x0000000c0d0d7211 */ /* 0x000fc800078fe2ff */
[----:B------:R-:W-:-:S04]  /*8650*/  VIMNMX R12, R194, R13, !PT ;  /* 0x0000000dc20c7248 */ /* 0x000fc80007fe0100 */
[----:B------:R-:W-:-:S13]  /*8660*/  ISETP.GE.AND P1, PT, R21, R12, PT ;  /* 0x0000000c1500720c */ /* 0x000fda0003f26270 */
[----:B------:R-:W-:Y:S05]  /*8670*/  @!P1 BRA `(.L_x_4584) ;  /* 0x0000002400189947 */ /* 0x000fea0003800000 */
[----:B------:R-:W-:Y:S01]  /*8680*/  IMAD.MOV.U32 R15, RZ, RZ, R8 ;  /* 0x000000ffff0f7224 */ /* 0x000fe200078e0008 */
[----:B------:R-:W-:Y:S01]  /*8690*/  UMOV UR41, UR39 ;  /* 0x0000002700297c82 */ /* 0x000fe20008000000 */
[----:B------:R-:W-:Y:S01]  /*86a0*/  IMAD.MOV.U32 R13, RZ, RZ, R10 ;  /* 0x000000ffff0d7224 */ /* 0x000fe200078e000a */
[----:B------:R-:W-:Y:S01]  /*86b0*/  UMOV UR4, UR38 ;  /* 0x0000002600047c82 */ /* 0x000fe20008000000 */
[----:B------:R-:W-:-:S05]  /*86c0*/  ULDC UR5, c[0x0][0x9d8] ;  /* 0x0002760000057ab9 */ /* 0x000fca0000000800 */
.L_x_4595:
[----:B------:R-:W-:-:S04]  /*86d0*/  UISETP.NE.AND UP0, UPT, UR4, 0x1, UPT ;  /* 0x000000010400788c */ /* 0x000fc8000bf05270 */
[----:B------:R-:W-:-:S04]  /*86e0*/  USEL UR39, URZ, 0x1, UP0 ;  /* 0x000000013f277887 */ /* 0x000fc80008000000 */
[----:B------:R-:W-:Y:S01]  /*86f0*/  ULOP3.LUT UR39, UR41, UR39, URZ, 0x3c, !UPT ;  /* 0x0000002729277292 */ /* 0x000fe2000f8e3c3f */
[----:B------:R-:W-:Y:S11]  /*8700*/  @!P0 BRA `(.L_x_4585) ;  /* 0x0000000000048947 */ /* 0x000ff60003800000 */
[----:B------:R-:W-:Y:S01]  /*8710*/  BPT.TRAP 0x1 ;  /* 0x000000040000795c */ /* 0x000fe20000300000 */
.L_x_4585:
        /* <DEDUP_REMOVED lines=9> */
.L_x_4586:
[----:B-1----:R-:W-:Y:S05]  /*87b0*/  @P1 BRA `(.L_x_4587) ;  /* 0x0000000000081947 */ /* 0x002fea0003800000 */
[----:B------:R-:W1:Y:S02]  /*87c0*/  SYNCS.PHASECHK.TRANS64.TRYWAIT P1, [UR7+0x30830], R8 ;  /* 0x03083008ff0075a7 */ /* 0x000e640008020147 */
[----:B-1----:R-:W-:Y:S05]  /*87d0*/  @!P1 BRA `(.L_x_4588) ;  /* 0x000000ec00c49947 */ /* 0x002fea0003800000 */
.L_x_4587:
        /* <DEDUP_REMOVED lines=169> */
.L_x_4589:
[----:B------:R-:W-:Y:S01]  /*9270*/  ULEA UR6, UR4, UR40, 0x3 ;  /* 0x0000002804067291 */ /* 0x000fe2000f8e183f */
[----:B------:R-:W-:-:S05]  /*9280*/  IMAD.U32 R0, RZ, RZ, UR41 ;  /* 0x00000029ff007e24 */ /* 0x000fca000f8e00ff */
[----:B------:R-:W-:-:S04]  /*9290*/  SHF.L.U32 R0, R0, 0x1f, RZ ;  /* 0x0000001f00007819 */ /* 0x000fc800000006ff */
[----:B------:R2:W3:Y:S01]  /*92a0*/  SYNCS.PHASECHK.TRANS64.TRYWAIT P1, [UR6+0x30850], R0 ;  /* 0x03085000ff0075a7 */ /* 0x0004e20008020146 */
[----:B------:R-:W-:Y:S05]  /*92b0*/  @!P0 BRA `(.L_x_4590) ;  /* 0x0000000000048947 */ /* 0x000fea0003800000 */
[----:B------:R-:W-:Y:S01]  /*92c0*/  BPT.TRAP 0x1 ;  /* 0x000000040000795c */ /* 0x000fe20000300000 */
.L_x_4590:
[----:B---3--:R-:W-:Y:S05]  /*92d0*/  @P1 BRA `(.L_x_4591) ;  /* 0x0000000000081947 */ /* 0x008fea0003800000 */
[----:B------:R-:W3:Y:S02]  /*92e0*/  SYNCS.PHASECHK.TRANS64.TRYWAIT P1, [UR6+0x30850], R0 ;  /* 0x03085000ff0075a7 */ /* 0x000ee40008020146 */
[----:B---3--:R-:W-:Y:S05]  /*92f0*/  @!P1 BRA `(.L_x_4592) ;  /* 0x000000e400149947 */ /* 0x008fea0003800000 */
.L_x_4591:
        /* <DEDUP_REMOVED lines=38> */
.L_x_4593:
        /* <DEDUP_REMOVED lines=38> */
[----:B------:R-:W3:Y:S01]  /*97c0*/  MUFU.TANH R122, R122 ;  /* 0x0000007a007a7308 */ /* 0x000ee20000002400 */
[----:B----4-:R-:W-:Y:S01]  /*97d0*/  FMNMX.FTZ R121, R120, R15, !PT ;  /* 0x0000000f78797209 */ /* 0x010fe20007810000 */
        /* <DEDUP_REMOVED lines=19> */
[----:B------:R-:W-:-:S03]  /*9910*/  UIADD3 UR7, UR7, 0x30840, URZ ;  /* 0x0003084007077890 */ /* 0x000fc6000fffe03f */
[----:B------:R-:W3:Y:S01]  /*9920*/  MUFU.TANH R172, R172 ;  /* 0x000000ac00ac7308 */ /* 0x000ee20000002400 */
[----:B----4-:R-:W-:Y:S01]  /*9930*/  FMNMX.FTZ R9, R170, R9, !PT ;  /* 0x00000009aa097209 */ /* 0x010fe20007810000 */
[----:B------:R-:W-:-:S06]  /*9940*/  UPRMT UR7, UR60, 0x654, UR7 ;  /* 0x000006543c077896 */ /* 0x000fcc0008000007 */
[----:B------:R-:W4:Y:S01]  /*9950*/  MUFU.TANH R126, R126 ;  /* 0x0000007e007e7308 */ /* 0x000f220000002400 */
[----:B-1----:R-:W-:Y:S02]  /*9960*/  FMNMX.FTZ R121, R124, R121, !PT ;  /* 0x000000797c797209 */ /* 0x002fe40007810000 */
[----:B------:R-:W-:Y:S05]  /*9970*/  SYNCS.ARRIVE.TRANS64.RED.A1T0 RZ, [UR7], RZ ;  /* 0x000000ffffff79a7 */ /* 0x000fea0008100407 */
[----:B------:R-:W1:Y:S01]  /*9980*/  MUFU.TANH R174, R174 ;  /* 0x000000ae00ae7308 */ /* 0x000e620000002400 */
[----:B---3--:R-:W-:-:S07]  /*9990*/  FMNMX.FTZ R9, R172, R9, !PT ;  /* 0x00000009ac097209 */ /* 0x008fce0007810000 */
[----:B------:R-:W3:Y:S01]  /*99a0*/  MUFU.TANH R128, R128 ;  /* 0x0000008000807308 */ /* 0x000ee20000002400 */
[----:B----4-:R-:W-:-:S07]  /*99b0*/  FMNMX.FTZ R121, R126, R121, !PT ;  /* 0x000000797e797209 */ /* 0x010fce0007810000 */
[----:B------:R-:W4:Y:S01]  /*99c0*/  MUFU.TANH R176, R176 ;  /* 0x000000b000b07308 */ /* 0x000f220000002400 */
[----:B-1----:R-:W-:-:S07]  /*99d0*/  FMNMX.FTZ R9, R174, R9, !PT ;  /* 0x00000009ae097209 */ /* 0x002fce0007810000 */
        /* <DEDUP_REMOVED lines=37> */
[----:B---3--:R-:W-:Y:S01]  /*9c30*/  FMNMX.FTZ R123, R146, R121, !PT ;  /* 0x00000079927b7209 */ /* 0x008fe20007810000 */
[----:B------:R-:W-:-:S06]  /*9c40*/  FMUL.FTZ R121, R165, UR5 ;  /* 0x00000005a5797c20 */ /* 0x000fcc0008410000 */
        /* <DEDUP_REMOVED lines=24> */
[----:B------:R-:W2:Y:S01]  /*9dd0*/  MUFU.TANH R228, R228 ;  /* 0x000000e400e47308 */ /* 0x000ea20000002400 */
[----:B----4-:R-:W-:-:S07]  /*9de0*/  FMNMX.FTZ R9, R226, R9, !PT ;  /* 0x00000009e2097209 */ /* 0x010fce0007810000 */
[----:B------:R-:W3:Y:S01]  /*9df0*/  MUFU.TANH R162, R162 ;  /* 0x000000a200a27308 */ /* 0x000ee20000002400 */
[----:B-1----:R-:W-:-:S07]  /*9e00*/  FMNMX.FTZ R123, R160, R123, !PT ;  /* 0x0000007ba07b7209 */ /* 0x002fce0007810000 */
[----:B------:R-:W1:Y:S01]  /*9e10*/  MUFU.TANH R121, R121 ;  /* 0x0000007900797308 */ /* 0x000e620000002400 */
[----:B--2---:R-:W-:-:S07]  /*9e20*/  FMNMX.FTZ R0, R228, R9, !PT ;  /* 0x00000009e4007209 */ /* 0x004fce0007810000 */
[----:B------:R-:W2:Y:S01]  /*9e30*/  MUFU.TANH R164, R164 ;  /* 0x000000a400a47308 */ /* 0x000ea20000002400 */
[----:B---3--:R-:W-:-:S07]  /*9e40*/  FMNMX.FTZ R123, R162, R123, !PT ;  /* 0x0000007ba27b7209 */ /* 0x008fce0007810000 */
[----:B------:R-:W3:Y:S01]  /*9e50*/  MUFU.TANH R166, R166 ;  /* 0x000000a600a67308 */ /* 0x000ee20000002400 */
[----:B-1----:R-:W-:-:S05]  /*9e60*/  FMNMX.FTZ R0, R121, R0, !PT ;  /* 0x0000000079007209 */ /* 0x002fca0007810000 */
[----:B------:R-:W1:Y:S01]  /*9e70*/  SHFL.BFLY PT, R9, R0, 0x2, 0x1f ;  /* 0x0c401f0000097f89 */ /* 0x000e6200000e0000 */
[----:B--2---:R-:W-:-:S04]  /*9e80*/  FMNMX.FTZ R123, R164, R123, !PT ;  /* 0x0000007ba47b7209 */ /* 0x004fc80007810000 */
[----:B---3--:R-:W-:-:S05]  /*9e90*/  FMNMX.FTZ R123, R166, R123, !PT ;  /* 0x0000007ba67b7209 */ /* 0x008fca0007810000 */
[----:B0-----:R-:W0:Y:S01]  /*9ea0*/  SHFL.BFLY PT, R8, R123, 0x2, 0x1f ;  /* 0x0c401f007b087f89 */ /* 0x001e2200000e0000 */
[----:B-1----:R-:W-:Y:S02]  /*9eb0*/  FMNMX.FTZ R2, R0, R9, !PT ;  /* 0x0000000900027209 */ /* 0x002fe40007810000 */
[----:B------:R-:W1:Y:S03]  /*9ec0*/  LDC R9, c[0x0][0x988] ;  /* 0x00026200ff097b82 */ /* 0x000e660000000800 */
[----:B------:R-:W2:Y:S01]  /*9ed0*/  SHFL.BFLY PT, R125, R2, 0x1, 0x1f ;  /* 0x0c201f00027d7f89 */ /* 0x000ea200000e0000 */
[----:B0-----:R-:W-:-:S05]  /*9ee0*/  FMNMX.FTZ R127, R123, R8, !PT ;  /* 0x000000087b7f7209 */ /* 0x001fca0007810000 */
[----:B------:R-:W0:Y:S01]  /*9ef0*/  SHFL.BFLY PT, R8, R127, 0x1, 0x1f ;  /* 0x0c201f007f087f89 */ /* 0x000e2200000e0000 */
[----:B--2---:R-:W-:-:S05]  /*9f00*/  FMNMX.FTZ R10, R2, R125, !PT ;  /* 0x0000007d020a7209 */ /* 0x004fca0007810000 */
[C---:B------:R-:W-:Y:S01]  /*9f10*/  FADD.FTZ R13, -R10.reuse, R13 ;  /* 0x0000000d0a0d7221 */ /* 0x040fe20000010100 */
[----:B-1----:R-:W-:-:S03]  /*9f20*/  FMUL.FTZ R141, R10, R9 ;  /* 0x000000090a8d7220 */ /* 0x002fc60000410000 */
[-C--:B------:R-:W-:Y:S01]  /*9f30*/  FMUL.FTZ R125, R13, R9.reuse ;  /* 0x000000090d7d7220 */ /* 0x080fe20000410000 */
[-CC-:B------:R-:W-:Y:S01]  /*9f40*/  FFMA.FTZ R133, R214, R9.reuse, -R141.reuse ;  /* 0x00000009d6857223 */ /* 0x180fe2000001088d */
[-CC-:B------:R-:W-:Y:S01]  /*9f50*/  FFMA.FTZ R214, R121, R9.reuse, -R141.reuse ;  /* 0x0000000979d67223 */ /* 0x180fe2000001088d */
[-CC-:B------:R-:W-:Y:S01]  /*9f60*/  FFMA.FTZ R123, R172, R9.reuse, -R141.reuse ;  /* 0x00000009ac7b7223 */ /* 0x180fe2000001088d */
[----:B------:R1:W-:Y:S01]  /*9f70*/  MUFU.EX2 R0, R125 ;  /* 0x0000007d00007308 */ /* 0x0003e20000000800 */
[-CC-:B------:R-:W-:Y:S01]  /*9f80*/  FFMA.FTZ R180, R180, R9.reuse, -R141.reuse ;  /* 0x00000009b4b47223 */ /* 0x180fe2000001088d */
[-CC-:B------:R-:W-:Y:S01]  /*9f90*/  FFMA.FTZ R131, R190, R9.reuse, -R141.reuse ;  /* 0x00000009be837223 */ /* 0x180fe2000001088d */
[----:B0-----:R-:W-:Y:S01]  /*9fa0*/  FMNMX.FTZ R8, R127, R8, !PT ;  /* 0x000000087f087209 */ /* 0x001fe20007810000 */
[-CC-:B------:R-:W-:Y:S01]  /*9fb0*/  FFMA.FTZ R127, R182, R9.reuse, -R141.reuse ;  /* 0x00000009b67f7223 */ /* 0x180fe2000001088d */
[-CC-:B------:R-:W-:Y:S01]  /*9fc0*/  FFMA.FTZ R182, R184, R9.reuse, -R141.reuse ;  /* 0x00000009b8b67223 */ /* 0x180fe2000001088d */
[-CC-:B------:R-:W-:Y:S01]  /*9fd0*/  FFMA.FTZ R172, R216, R9.reuse, -R141.reuse ;  /* 0x00000009d8ac7223 */ /* 0x180fe2000001088d */
[-C--:B------:R-:W-:Y:S01]  /*9fe0*/  FFMA.FTZ R135, R218, R9.reuse, -R141 ;  /* 0x00000009da877223 */ /* 0x080fe2000001088d */
[C---:B------:R-:W-:Y:S01]  /*9ff0*/  FADD.FTZ R13, -R8.reuse, R15 ;  /* 0x0000000f080d7221 */ /* 0x040fe20000010100 */
[-C--:B------:R-:W-:Y:S01]  /*a000*/  FMUL.FTZ R121, R8, R9.reuse ;  /* 0x0000000908797220 */ /* 0x080fe20000410000 */
[-CC-:B------:R-:W-:Y:S01]  /*a010*/  FFMA.FTZ R15, R168, R9.reuse, -R141.reuse ;  /* 0x00000009a80f7223 */ /* 0x180fe2000001088d */
[-CC-:B------:R-:W-:Y:S01]  /*a020*/  FFMA.FTZ R168, R174, R9.reuse, -R141.reuse ;  /* 0x00000009aea87223 */ /* 0x180fe2000001088d */
[-C--:B------:R-:W-:Y:S01]  /*a030*/  FMUL.FTZ R129, R13, R9.reuse ;  /* 0x000000090d817220 */ /* 0x080fe20000410000 */
[-C--:B------:R-:W-:Y:S01]  /*a040*/  FFMA.FTZ R13, R14, R9.reuse, -R141 ;  /* 0x000000090e0d7223 */ /* 0x080fe2000001088d */
[-C--:B------:R-:W-:Y:S01]  /*a050*/  FFMA.FTZ R189, R120, R9.reuse, -R121 ;  /* 0x0000000978bd7223 */ /* 0x080fe20000010879 */
[-C--:B------:R-:W-:Y:S01]  /*a060*/  FFMA.FTZ R14, R20, R9.reuse, -R141 ;  /* 0x00000009140e7223 */ /* 0x080fe2000001088d */
[-CC-:B------:R-:W-:Y:S01]  /*a070*/  FFMA.FTZ R120, R122, R9.reuse, -R121.reuse ;  /* 0x000000097a787223 */ /* 0x180fe20000010879 */
[----:B------:R0:W-:Y:S01]  /*a080*/  MUFU.EX2 R2, R129 ;  /* 0x0000008100027308 */ /* 0x0001e20000000800 */
[-C--:B------:R-:W-:Y:S01]  /*a090*/  FFMA.FTZ R191, R124, R9.reuse, -R121 ;  /* 0x000000097cbf7223 */ /* 0x080fe20000010879 */
[-C--:B------:R-:W-:Y:S01]  /*a0a0*/  FFMA.FTZ R20, R170, R9.reuse, -R141 ;  /* 0x00000009aa147223 */ /* 0x080fe2000001088d */
[-CC-:B------:R-:W-:Y:S01]  /*a0b0*/  FFMA.FTZ R122, R126, R9.reuse, -R121.reuse ;  /* 0x000000097e7a7223 */ /* 0x180fe20000010879 */
[-CC-:B------:R-:W-:Y:S01]  /*a0c0*/  FFMA.FTZ R185, R128, R9.reuse, -R121.reuse ;  /* 0x0000000980b97223 */ /* 0x180fe20000010879 */
[-C--:B------:R-:W-:Y:S01]  /*a0d0*/  FFMA.FTZ R124, R130, R9.reuse, -R121 ;  /* 0x00000009827c7223 */ /* 0x080fe20000010879 */
[-C--:B-1----:R-:W-:Y:S01]  /*a0e0*/  FFMA.FTZ R125, R176, R9.reuse, -R141 ;  /* 0x00000009b07d7223 */ /* 0x082fe2000001088d */
[-CC-:B------:R-:W-:Y:S01]  /*a0f0*/  FFMA.FTZ R187, R132, R9.reuse, -R121.reuse ;  /* 0x0000000984bb7223 */ /* 0x180fe20000010879 */
[----:B------:R-:W1:Y:S01]  /*a100*/  MUFU.EX2 R13, R13 ;  /* 0x0000000d000d7308 */ /* 0x000e620000000800 */
[-CC-:B------:R-:W-:Y:S01]  /*a110*/  FFMA.FTZ R181, R136, R9.reuse, -R121.reuse ;  /* 0x0000000988b57223 */ /* 0x180fe20000010879 */
[-C--:B------:R-:W-:Y:S01]  /*a120*/  FFMA.FTZ R128, R138, R9.reuse, -R121 ;  /* 0x000000098a807223 */ /* 0x080fe20000010879 */
[-C--:B------:R-:W-:Y:S01]  /*a130*/  FFMA.FTZ R170, R178, R9.reuse, -R141 ;  /* 0x00000009b2aa7223 */ /* 0x080fe2000001088d */
[-CC-:B------:R-:W-:Y:S01]  /*a140*/  FFMA.FTZ R126, R134, R9.reuse, -R121.reuse ;  /* 0x00000009867e7223 */ /* 0x180fe20000010879 */
[-C--:B------:R-:W-:Y:S01]  /*a150*/  FFMA.FTZ R183, R140, R9.reuse, -R121 ;  /* 0x000000098cb77223 */ /* 0x080fe20000010879 */
[-C--:B0-----:R-:W-:Y:S01]  /*a160*/  FFMA.FTZ R129, R186, R9.reuse, -R141 ;  /* 0x00000009ba817223 */ /* 0x081fe2000001088d */
[-C--:B------:R-:W-:Y:S01]  /*a170*/  FFMA.FTZ R130, R142, R9.reuse, -R121 ;  /* 0x000000098e827223 */ /* 0x080fe20000010879 */
[----:B------:R-:W0:Y:S01]  /*a180*/  MUFU.EX2 R189, R189 ;  /* 0x000000bd00bd7308 */ /* 0x000e220000000800 */
[-C--:B------:R-:W-:Y:S01]  /*a190*/  FFMA.FTZ R176, R188, R9.reuse, -R141 ;  /* 0x00000009bcb07223 */ /* 0x080fe2000001088d */
[-CC-:B------:R-:W-:Y:S01]  /*a1a0*/  FFMA.FTZ R177, R144, R9.reuse, -R121.reuse ;  /* 0x0000000990b17223 */ /* 0x180fe20000010879 */
[-C--:B------:R-:W-:Y:S01]  /*a1b0*/  FFMA.FTZ R132, R146, R9.reuse, -R121 ;  /* 0x0000000992847223 */ /* 0x080fe20000010879 */
[-C--:B------:R-:W-:Y:S01]  /*a1c0*/  FFMA.FTZ R178, R212, R9.reuse, -R141 ;  /* 0x00000009d4b27223 */ /* 0x080fe2000001088d */
[-CC-:B------:R-:W-:Y:S01]  /*a1d0*/  FFMA.FTZ R179, R148, R9.reuse, -R121.reuse ;  /* 0x0000000994b37223 */ /* 0x180fe20000010879 */
[-CC-:B------:R-:W-:Y:S01]  /*a1e0*/  FFMA.FTZ R134, R150, R9.reuse, -R121.reuse ;  /* 0x0000000996867223 */ /* 0x180fe20000010879 */
[----:B------:R-:W-:Y:S01]  /*a1f0*/  FFMA.FTZ R173, R152, R9, -R121 ;  /* 0x0000000998ad7223 */ /* 0x000fe20000010879 */
[----:B------:R-:W2:Y:S01]  /*a200*/  MUFU.EX2 R14, R14 ;  /* 0x0000000e000e7308 */ /* 0x000ea20000000800 */
[----:B-1----:R-:W-:Y:S01]  /*a210*/  FFMA.FTZ R11, R0, R11, R13 ;  /* 0x0000000b000b7223 */ /* 0x002fe2000001000d */
[-C--:B------:R-:W-:Y:S01]  /*a220*/  FFMA.FTZ R174, R220, R9.reuse, -R141 ;  /* 0x00000009dcae7223 */ /* 0x080fe2000001088d */
[-C--:B------:R-:W-:Y:S01]  /*a230*/  FFMA.FTZ R175, R156, R9.reuse, -R121 ;  /* 0x000000099caf7223 */ /* 0x080fe20000010879 */
[-CC-:B------:R-:W-:Y:S01]  /*a240*/  FFMA.FTZ R137, R222, R9.reuse, -R141.reuse ;  /* 0x00000009de897223 */ /* 0x180fe2000001088d */
[-C--:B------:R-:W-:Y:S01]  /*a250*/  FFMA.FTZ R139, R224, R9.reuse, -R141 ;  /* 0x00000009e08b7223 */ /* 0x080fe2000001088d */
[-C--:B------:R-:W-:Y:S01]  /*a260*/  FFMA.FTZ R169, R160, R9.reuse, -R121 ;  /* 0x00000009a0a97223 */ /* 0x080fe20000010879 */
[----:B------:R-:W-:Y:S01]  /*a270*/  FFMA.FTZ R212, R226, R9, -R141 ;  /* 0x00000009e2d47223 */ /* 0x000fe2000001088d */
[----:B------:R-:W1:Y:S01]  /*a280*/  MUFU.EX2 R120, R120 ;  /* 0x0000007800787308 */ /* 0x000e620000000800 */
[----:B0-----:R-:W-:Y:S01]  /*a290*/  FFMA.FTZ R3, R2, R3, R189 ;  /* 0x0000000302037223 */ /* 0x001fe200000100bd */
[-C--:B------:R-:W-:Y:S01]  /*a2a0*/  FFMA.FTZ R162, R162, R9.reuse, -R121 ;  /* 0x00000009a2a27223 */ /* 0x080fe20000010879 */
[-C--:B------:R-:W-:Y:S01]  /*a2b0*/  FFMA.FTZ R143, R228, R9.reuse, -R141 ;  /* 0x00000009e48f7223 */ /* 0x080fe2000001088d */
[----:B------:R-:W-:-:S04]  /*a2c0*/  FFMA.FTZ R164, R164, R9, -R121 ;  /* 0x00000009a4a47223 */ /* 0x000fc80000010879 */
        /* <DEDUP_REMOVED lines=33> */
[-CC-:B------:R-:W-:Y:S01]  /*a4e0*/  FFMA.FTZ R138, R158, R9.reuse, -R121.reuse ;  /* 0x000000099e8a7223 */ /* 0x180fe20000010879 */
[----:B------:R-:W-:-:S05]  /*a4f0*/  FFMA.FTZ R121, R166, R9, -R121 ;  /* 0x00000009a6797223 */ /* 0x000fca0000010879 */
        /* <DEDUP_REMOVED lines=60> */
.L_x_4594:
        /* <DEDUP_REMOVED lines=34> */
.L_x_4584:
[----:B------:R-:W-:-:S13]  /*aae0*/  ISETP.GE.AND P1, PT, R21, R194, PT ;  /* 0x000000c21500720c */ /* 0x000fda0003f26270 */
        /* <DEDUP_REMOVED lines=9> */
.L_x_4615:
[----:B------:R-:W-:-:S04]  /*ab80*/  UIADD3 UR38, UR4, 0x1, URZ ;  /* 0x0000000104267890 */ /* 0x000fc8000fffe03f */
[----:B------:R-:W-:-:S04]  /*ab90*/  UISETP.NE.AND UP0, UPT, UR38, 0x2, UPT ;  /* 0x000000022600788c */ /* 0x000fc8000bf05270 */
[----:B------:R-:W-:Y:S02]  /*aba0*/  USEL UR39, URZ, 0x1, UP0 ;  /* 0x000000013f277887 */ /* 0x000fe40008000000 */
[----:B------:R-:W-:Y:S02]  /*abb0*/  USEL UR38, UR38, URZ, UP0 ;  /* 0x0000003f26267287 */ /* 0x000fe40008000000 */
[----:B------:R-:W-:Y:S01]  /*abc0*/  ULOP3.LUT UR39, UR7, UR39, URZ, 0x3c, !UPT ;  /* 0x0000002707277292 */ /* 0x000fe2000f8e3c3f */
[----:B------:R-:W-:Y:S11]  /*abd0*/  @!P0 BRA `(.L_x_4597) ;  /* 0x0000000000048947 */ /* 0x000ff60003800000 */
[----:B------:R-:W-:Y:S01]  /*abe0*/  BPT.TRAP 0x1 ;  /* 0x000000040000795c */ /* 0x000fe20000300000 */
.L_x_4597:
[----:B------:R-:W-:Y:S01]  /*abf0*/  ULEA UR6, UR38, UR40, 0x3 ;  /* 0x0000002826067291 */ /* 0x000fe2000f8e183f */
[----:B------:R-:W-:-:S05]  /*ac00*/  IMAD.U32 R8, RZ, RZ, UR39 ;  /* 0x00000027ff087e24 */ /* 0x000fca000f8e00ff */
[----:B------:R-:W-:-:S04]  /*ac10*/  SHF.L.U32 R8, R8, 0x1f, RZ ;  /* 0x0000001f08087819 */ /* 0x000fc800000006ff */
[----:B------:R0:W1:Y:S01]  /*ac20*/  SYNCS.PHASECHK.TRANS64.TRYWAIT P1, [UR6+0x30830], R8 ;  /* 0x03083008ff0075a7 */ /* 0x0000620008020146 */
[----:B------:R-:W-:Y:S05]  /*ac30*/  @!P0 BRA `(.L_x_4598) ;  /* 0x0000000000048947 */ /* 0x000fea0003800000 */
[----:B------:R-:W-:Y:S01]  /*ac40*/  BPT.TRAP 0x1 ;  /* 0x000000040000795c */ /* 0x000fe20000300000 */
.L_x_4598:
[----:B-1----:R-:W-:Y:S05]  /*ac50*/  @P1 BRA `(.L_x_4599) ;  /* 0x0000000000081947 */ /* 0x002fea0003800000 */
[----:B------:R-:W1:Y:S02]  /*ac60*/  SYNCS.PHASECHK.TRANS64.TRYWAIT P1, [UR6+0x30830], R8 ;  /* 0x03083008ff0075a7 */ /* 0x000e640008020146 */
[----:B-1----:R-:W-:Y:S05]  /*ac70*/  @!P1 BRA `(.L_x_4600) ;  /* 0x000000c800cc9947 */ /* 0x002fea0003800000 */
.L_x_4599:
        /* <DEDUP_REMOVED lines=169> */
.L_x_4601:
[----:B------:R-:W-:Y:S01]  /*b710*/  ULEA UR6, UR4, UR40, 0x3 ;  /* 0x0000002804067291 */ /* 0x000fe2000f8e183f */
[----:B------:R-:W-:-:S05]  /*b720*/  IMAD.U32 R0, RZ, RZ, UR7 ;  /* 0x00000007ff007e24 */ /* 0x000fca000f8e00ff */
[----:B------:R-:W-:-:S04]  /*b730*/  SHF.L.U32 R0, R0, 0x1f, RZ ;  /* 0x0000001f00007819 */ /* 0x000fc800000006ff */
[----:B------:R2:W3:Y:S01]  /*b740*/  SYNCS.PHASECHK.TRANS64.TRYWAIT P1, [UR6+0x30850], R0 ;  /* 0x03085000ff0075a7 */ /* 0x0004e20008020146 */
[----:B------:R-:W-:Y:S05]  /*b750*/  @!P0 BRA `(.L_x_4602) ;  /* 0x0000000000048947 */ /* 0x000fea0003800000 */
[----:B------:R-:W-:Y:S01]  /*b760*/  BPT.TRAP 0x1 ;  /* 0x000000040000795c */ /* 0x000fe20000300000 */
.L_x_4602:
[----:B---3--:R-:W-:Y:S05]  /*b770*/  @P1 BRA `(.L_x_4603) ;  /* 0x0000000000081947 */ /* 0x008fea0003800000 */
[----:B------:R-:W3:Y:S02]  /*b780*/  SYNCS.PHASECHK.TRANS64.TRYWAIT P1, [UR6+0x30850], R0 ;  /* 0x03085000ff0075a7 */ /* 0x000ee40008020146 */
[----:B---3--:R-:W-:Y:S05]  /*b790*/  @!P1 BRA `(.L_x_4604) ;  /* 0x000000c0001c9947 */ /* 0x008fea0003800000 */
.L_x_4603:
        /* <DEDUP_REMOVED lines=38> */
.L_x_4605:
[----:B------:R-:W-:Y:S01]  /*ba00*/  ISETP.NE.AND P2, PT, R203, 0x1, PT ;  /* 0x00000001cb00780c */ /* 0x000fe20003f45270 */
[----:B------:R-:W-:Y:S01]  /*ba10*/  FMUL.FTZ R10, R126, UR5 ;  /* 0x000000057e0a7c20 */ /* 0x000fe20008410000 */
[----:B------:R-:W-:Y:S01]  /*ba20*/  FMUL.FTZ R14, R127, UR5 ;  /* 0x000000057f0e7c20 */ /* 0x000fe20008410000 */
[----:B-1----:R-:W-:Y:S01]  /*ba30*/  FMUL.FTZ R9, R140, UR5 ;  /* 0x000000058c097c20 */ /* 0x002fe20008410000 */
[----:B------:R-:W-:Y:S01]  /*ba40*/  FMUL.FTZ R140, R141, UR5 ;  /* 0x000000058d8c7c20 */ /* 0x000fe20008410000 */
[----:B------:R-:W-:Y:S01]  /*ba50*/  FMUL.FTZ R141, R144, UR5 ;  /* 0x00000005908d7c20 */ /* 0x000fe20008410000 */
[----:B------:R-:W-:Y:S01]  /*ba60*/  FMUL.FTZ R144, R149, UR5 ;  /* 0x0000000595907c20 */ /* 0x000fe20008410000 */
[----:B------:R-:W-:Y:S01]  /*ba70*/  FMUL.FTZ R149, R157, UR5 ;  /* 0x000000059d957c20 */ /* 0x000fe20008410000 */
[----:B------:R-:W-:Y:S01]  /*ba80*/  IMAD.IADD R157, R192, 0x1, R22 ;  /* 0x00000001c09d7824 */ /* 0x000fe200078e0216 */
[----:B------:R-:W-:Y:S01]  /*ba90*/  ULEA UR4, UR38, UR40, 0x3 ;  /* 0x0000002826047291 */ /* 0x000fe2000f8e183f */
[----:B------:R-:W-:Y:S01]  /*baa0*/  FMUL.FTZ R214, R128, UR5 ;  /* 0x0000000580d67c20 */ /* 0x000fe20008410000 */
[----:B------:R-:W-:Y:S01]  /*bab0*/  FMUL.FTZ R128, R143, UR5 ;  /* 0x000000058f807c20 */ /* 0x000fe20008410000 */
[----:B------:R-:W-:Y:S01]  /*bac0*/  FMUL.FTZ R143, R148, UR5 ;  /* 0x00000005948f7c20 */ /* 0x000fe20008410000 */
[----:B------:R-:W1:Y:S01]  /*bad0*/  @P2 LDC R126, c[0x0][0x44c] ;  /* 0x00011300ff7e2b82 */ /* 0x000e620000000800 */
[----:B------:R-:W-:Y:S01]  /*bae0*/  UIADD3 UR4, UR4, 0x30840, URZ ;  /* 0x0003084004047890 */ /* 0x000fe2000fffe03f */
[----:B------:R-:W-:-:S02]  /*baf0*/  IMAD R169, R21, -0x60, RZ ;  /* 0xffffffa015a97824 */ /* 0x000fc400078e02ff */
[----:B0-----:R-:W-:Y:S01]  /*bb00*/  FMUL.FTZ R8, R120, UR5 ;  /* 0x0000000578087c20 */ /* 0x001fe20008410000 */
[----:B------:R-:W-:Y:S01]  /*bb10*/  FMUL.FTZ R212, R125, UR5 ;  /* 0x000000057dd47c20 */ /* 0x000fe20008410000 */
[----:B------:R-:W-:Y:S01]  /*bb20*/  FMUL.FTZ R15, R130, UR5 ;  /* 0x00000005820f7c20 */ /* 0x000fe20008410000 */
[----:B------:R-:W-:Y:S01]  /*bb30*/  FMUL.FTZ R186, R121, UR5 ;  /* 0x0000000579ba7c20 */ /* 0x000fe20008410000 */
[----:B--2---:R-:W-:Y:S01]  /*bb40*/  FMUL.FTZ R0, R122, UR5 ;  /* 0x000000057a007c20 */ /* 0x004fe20008410000 */
[----:B------:R-:W0:Y:S01]  /*bb50*/  @P2 LDC R127, c[0x0][0x450] ;  /* 0x00011400ff7f2b82 */ /* 0x000e220000000800 */
        /* <DEDUP_REMOVED lines=37> */
[----:B------:R-:W-:Y:S01]  /*bdb0*/  FMUL.FTZ R164, R164, UR5 ;  /* 0x00000005a4a47c20 */ /* 0x000fe20008410000 */
[----:B------:R-:W-:Y:S01]  /*bdc0*/  LOP3.LUT P1, RZ, R16, 0x80000, RZ, 0xc0, !PT ;  /* 0x0008000010ff7812 */ /* 0x000fe2000782c0ff */
[----:B------:R-:W-:Y:S01]  /*bdd0*/  IMAD R126, R23, -0x2, R126 ;  /* 0xfffffffe177e7824 */ /* 0x000fe200078e027e */
[----:B------:R-:W1:Y:S01]  /*bde0*/  MUFU.TANH R8, R8 ;  /* 0x0000000800087308 */ /* 0x000e620000002400 */
[----:B------:R-:W-:Y:S01]  /*bdf0*/  SYNCS.ARRIVE.TRANS64.RED.A1T0 RZ, [UR4], RZ ;  /* 0x000000ffffff79a7 */ /* 0x000fe20008100404 */
[----:B------:R-:W-:Y:S01]  /*be00*/  ULOP3.LUT UR4, URZ, UR43, URZ, 0x33, !UPT ;  /* 0x0000002b3f047292 */ /* 0x000fe2000f8e333f */
[----:B------:R-:W-:Y:S01]  /*be10*/  VIADD R155, R126, 0xffffffff ;  /* 0xffffffff7e9b7836 */ /* 0x000fe20000000000 */
[----:B------:R-:W-:-:S04]  /*be20*/  IADD3 R127, -R18, R126, R17 ;  /* 0x0000007e127f7210 */ /* 0x000fc80007ffe111 */
[----:B------:R-:W2:Y:S01]  /*be30*/  MUFU.TANH R186, R186 ;  /* 0x000000ba00ba7308 */ /* 0x000ea20000002400 */
[C---:B------:R-:W-:Y:S02]  /*be40*/  VIADD R166, R127.reuse, UR50 ;  /* 0x000000327fa67c36 */ /* 0x040fe40008000000 */
[----:B------:R-:W-:Y:S02]  /*be50*/  VIADD R167, R127, UR4 ;  /* 0x000000047fa77c36 */ /* 0x000fe40008000000 */
[--C-:B0-----:R-:W-:Y:S02]  /*be60*/  IMAD.IADD R159, R166, 0x1, R148.reuse ;  /* 0x00000001a69f7824 */ /* 0x101fe400078e0294 */
        /* <DEDUP_REMOVED lines=60> */
.L_x_4608:
[----:B------:R-:W-:-:S05]  /*c230*/  IMAD.U32 R150, RZ, RZ, UR41 ;  /* 0x00000029ff967e24 */ /* 0x000fca000f8e00ff */
[----:B------:R-:W-:-:S13]  /*c240*/  ISETP.NE.AND P1, PT, R150, 0x1, PT ;  /* 0x000000019600780c */ /* 0x000fda0003f25270 */
[----:B------:R-:W1:Y:S02]  /*c250*/  @P1 LDC.64 R126, c[0x0][0x9e8] ;  /* 0x00027a00ff7e1b82 */ /* 0x000e640000000a00 */
[----:B-1----:R-:W-:-:S05]  /*c260*/  @P1 IMAD.HI.U32 R126, R148, R126, RZ ;  /* 0x0000007e947e1227 */ /* 0x002fca00078e00ff */
[----:B------:R-:W-:-:S07]  /*c270*/  @P1 SHF.R.U32.HI R148, RZ, R127, R126 ;  /* 0x0000007fff941219 */ /* 0x000fce000001167e */
.L_x_4609:
[----:B------:R-:W-:Y:S05]  /*c280*/  BSYNC B0 ;  /* 0x0000000000007941 */ /* 0x000fea0003800000 */
.L_x_4607:
[----:B------:R-:W-:-:S05]  /*c290*/  IMAD R148, R148, R150, R155 ;  /* 0x0000009694947224 */ /* 0x000fca00078e029b */
[----:B------:R-:W-:Y:S02]  /*c2a0*/  VIADDMNMX R159, R148, R150, R159, PT ;  /* 0x00000096949f7246 */ /* 0x000fe4000380019f */
[----:B------:R-:W-:-:S07]  /*c2b0*/  VIMNMX R161, R161, R148, !PT ;  /* 0x00000094a1a17248 */ /* 0x000fce0007fe0100 */
.L_x_4606:
        /* <DEDUP_REMOVED lines=94> */
[----:B------:R-:W-:Y:S01]  /*c8a0*/  ISETP.GT.AND P3, PT, R161, 0x41, !P4 ;  /* 0x00000041a100780c */ /* 0x000fe20006764270 */
[----:B------:R-:W0:Y:S03]  /*c8b0*/  SHFL.IDX PT, R145, R157, 0x1, 0x1c1f ;  /* 0x003c1f009d917f89 */ /* 0x000e2600000e0000 */
        /* <DEDUP_REMOVED lines=8> */
[----:B------:R-:W-:Y:S01]  /*c940*/  ISETP.GE.AND P4, PT, R169, 0x4a, PT ;  /* 0x0000004aa900780c */ /* 0x000fe20003f86270 */
[--C-:B0-----:R-:W-:Y:S01]  /*c950*/  IMAD.IADD R141, R166, 0x1, R145.reuse ;  /* 0x00000001a68d7824 */ /* 0x101fe200078e0291 */
[----:B------:R-:W-:Y:S01]  /*c960*/  FSEL R146, R147, -INF , !P3 ;  /* 0xff80000093927808 */ /* 0x000fe20005800000 */
[----:B------:R-:W-:Y:S01]  /*c970*/  IMAD.IADD R143, R167, 0x1, R145 ;  /* 0x00000001a78f7824 */ /* 0x000fe200078e0291 */
        /* <DEDUP_REMOVED lines=26> */
[----:B------:R-:W-:-:S04]  /*cb20*/  ISETP.GT.AND P6, PT, R161, 0x59, !P6 ;  /* 0x00000059a100780c */ /* 0x000fc800077c4270 */
        /* <DEDUP_REMOVED lines=16> */
.L_x_4612:
[----:B------:R-:W-:-:S05]  /*cc30*/  IMAD.U32 R166, RZ, RZ, UR41 ;  /* 0x00000029ffa67e24 */ /* 0x000fca000f8e00ff */
[----:B------:R-:W-:-:S13]  /*cc40*/  ISETP.NE.AND P6, PT, R166, 0x1, PT ;  /* 0x00000001a600780c */ /* 0x000fda0003fc5270 */
[----:B------:R-:W0:Y:S02]  /*cc50*/  @P6 LDC.64 R8, c[0x0][0x9e8] ;  /* 0x00027a00ff086b82 */ /* 0x000e240000000a00 */
[----:B0-----:R-:W-:-:S05]  /*cc60*/  @P6 IMAD.HI.U32 R8, R145, R8, RZ ;  /* 0x0000000891086227 */ /* 0x001fca00078e00ff */
[----:B------:R-:W-:-:S07]  /*cc70*/  @P6 SHF.R.U32.HI R145, RZ, R9, R8 ;  /* 0x00000009ff916219 */ /* 0x000fce0000011608 */
.L_x_4613:
[----:B------:R-:W-:Y:S05]  /*cc80*/  BSYNC B0 ;  /* 0x0000000000007941 */ /* 0x000fea0003800000 */
.L_x_4611:
[----:B------:R-:W-:-:S05]  /*cc90*/  IMAD R8, R145, R166, R155 ;  /* 0x000000a691087224 */ /* 0x000fca00078e029b */
[----:B------:R-:W-:Y:S02]  /*cca0*/  VIADDMNMX R141, R8, R166, R141, PT ;  /* 0x000000a6088d7246 */ /* 0x000fe4000380018d */
[----:B------:R-:W-:-:S07]  /*ccb0*/  VIMNMX R143, R143, R8, !PT ;  /* 0x000000088f8f7248 */ /* 0x000fce0007fe0100 */
.L_x_4610:
        /* <DEDUP_REMOVED lines=43> */
[C---:B------:R-:W-:Y:S02]  /*cf70*/  LOP3.LUT P1, RZ, R16.reuse, 0x8000, RZ, 0xc0, !PT ;  /* 0x0000800010ff7812 */ /* 0x040fe4000782c0ff */
[----:B------:R-:W-:Y:S02]  /*cf80*/  LOP3.LUT P2, RZ, R16, 0x40, RZ, 0xc0, !PT ;  /* 0x0000004010ff7812 */ /* 0x000fe4000784c0ff */
        /* <DEDUP_REMOVED lines=87> */
[--C-:B------:R-:W-:Y:S01]  /*d500*/  FFMA.FTZ R188, R186, R9, -R131.reuse ;  /* 0x00000009babc7223 */ /* 0x100fe20000010883 */
[----:B------:R-:W-:Y:S01]  /*d510*/  FSEL R164, R132, -INF , !P2 ;  /* 0xff80000084a47808 */ /* 0x000fe20005000000 */
[----:B------:R-:W-:Y:S01]  /*d520*/  MUFU.EX2 R123, R123 ;  /* 0x0000007b007b7308 */ /* 0x000fe20000000800 */
[----:B------:R-:W-:Y:S01]  /*d530*/  FMNMX.FTZ R15, R20, R15, !PT ;  /* 0x0000000f140f7209 */ /* 0x000fe20007810000 */
[-CC-:B------:R-:W-:Y:S01]  /*d540*/  FFMA.FTZ R190, R190, R9.reuse, -R131.reuse ;  /* 0x00000009bebe7223 */ /* 0x180fe20000010883 */
[----:B------:R-:W-:Y:S01]  /*d550*/  FSEL R145, R10, RZ, P1 ;  /* 0x000000ff0a917208 */ /* 0x000fe20000800000 */
[--C-:B------:R-:W-:Y:S01]  /*d560*/  FFMA.FTZ R186, R218, R9, -R131.reuse ;  /* 0x00000009daba7223 */ /* 0x100fe20000010883 */
[----:B------:R-:W-:Y:S01]  /*d570*/  FMNMX.FTZ R15, R120, R15, !PT ;  /* 0x0000000f780f7209 */ /* 0x000fe20007810000 */
[-CC-:B------:R-:W-:Y:S01]  /*d580*/  FFMA.FTZ R125, R220, R9.reuse, -R131.reuse ;  /* 0x00000009dc7d7223 */ /* 0x180fe20000010883 */
[--C-:B------:R-:W-:Y:S01]  /*d590*/  FFMA.FTZ R222, R222, R9, -R131.reuse ;  /* 0x00000009dede7223 */ /* 0x100fe20000010883 */
[----:B------:R-:W-:Y:S01]  /*d5a0*/  MUFU.EX2 R188, R188 ;  /* 0x000000bc00bc7308 */ /* 0x000fe20000000800 */
[----:B------:R-:W-:Y:S01]  /*d5b0*/  FMNMX.FTZ R15, R170, R15, !PT ;  /* 0x0000000faa0f7209 */ /* 0x000fe20007810000 */
[-CC-:B------:R-:W-:Y:S01]  /*d5c0*/  FFMA.FTZ R224, R224, R9.reuse, -R131.reuse ;  /* 0x00000009e0e07223 */ /* 0x180fe20000010883 */
[-CC-:B------:R-:W-:Y:S01]  /*d5d0*/  FFMA.FTZ R135, R148, R9.reuse, -R131.reuse ;  /* 0x0000000994877223 */ /* 0x180fe20000010883 */
        /* <DEDUP_REMOVED lines=14> */
[----:B------:R-:W-:-:S03]  /*d6c0*/  FFMA.FTZ R140, R140, R9, -R131 ;  /* 0x000000098c8c7223 */ /* 0x000fc60000010883 */
[----:B------:R-:W-:-:S03]  /*d6d0*/  FMNMX.FTZ R15, R130, R15, !PT ;  /* 0x0000000f820f7209 */ /* 0x000fc60007810000 */
[----:B------:R-:W-:Y:S01]  /*d6e0*/  MUFU.EX2 R121, R121 ;  /* 0x0000007900797308 */ /* 0x000fe20000000800 */
[----:B------:R-:W-:-:S04]  /*d6f0*/  FMNMX.FTZ R15, R176, R15, !PT ;  /* 0x0000000fb00f7209 */ /* 0x000fc80007810000 */
        /* <DEDUP_REMOVED lines=14> */
[----:B------:R-:W-:Y:S01]  /*d7e0*/  FMNMX.FTZ R0, R164, R133, !PT ;  /* 0x00000085a4007209 */ /* 0x000fe20007810000 */
[----:B------:R-:W-:-:S04]  /*d7f0*/  FFMA.FTZ R133, R152, R9, -R131 ;  /* 0x0000000998857223 */ /* 0x000fc80000010883 */
[----:B------:R-:W0:Y:S02]  /*d800*/  SHFL.BFLY PT, R137, R0, 0x2, 0x1f ;  /* 0x0c401f0000897f89 */ /* 0x000e2400000e0000 */
[----:B------:R-:W-:Y:S08]  /*d810*/  MUFU.EX2 R129, R129 ;  /* 0x0000008100817308 */ /* 0x000ff00000000800 */
[----:B------:R-:W-:Y:S08]  /*d820*/  MUFU.EX2 R158, R158 ;  /* 0x0000009e009e7308 */ /* 0x000ff00000000800 */
[----:B------:R-:W-:Y:S01]  /*d830*/  MUFU.EX2 R135, R135 ;  /* 0x0000008700877308 */ /* 0x000fe20000000800 */
[----:B0-----:R-:W-:Y:S01]  /*d840*/  FMNMX.FTZ R8, R0, R137, !PT ;  /* 0x0000008900087209 */ /* 0x001fe20007810000 */
[----:B------:R-:W-:Y:S01]  /*d850*/  FADD.FTZ R0, -R145, R12 ;  /* 0x0000000c91007221 */ /* 0x000fe20000010100 */
[-CC-:B------:R-:W-:Y:S01]  /*d860*/  FFMA.FTZ R137, R144, R9.reuse, -R131.reuse ;  /* 0x0000000990897223 */ /* 0x180fe20000010883 */
[----:B------:R-:W-:-:S04]  /*d870*/  FFMA.FTZ R131, R126, R9, -R131 ;  /* 0x000000097e837223 */ /* 0x000fc80000010883 */
[----:B------:R-:W-:Y:S01]  /*d880*/  MUFU.EX2 R150, R150 ;  /* 0x0000009600967308 */ /* 0x000fe20000000800 */
[----:B------:R-:W0:Y:S01]  /*d890*/  SHFL.BFLY PT, R143, R8, 0x1, 0x1f ;  /* 0x0c201f00088f7f89 */ /* 0x000e2200000e0000 */
[----:B------:R-:W-:-:S06]  /*d8a0*/  FMUL.FTZ R0, R0, R9 ;  /* 0x0000000900007220 */ /* 0x000fcc0000410000 */
[----:B------:R-:W1:Y:S08]  /*d8b0*/  MUFU.EX2 R0, R0 ;  /* 0x0000000000007308 */ /* 0x000e700000000800 */
[----:B------:R-:W-:Y:S08]  /*d8c0*/  MUFU.EX2 R133, R133 ;  /* 0x0000008500857308 */ /* 0x000ff00000000800 */
[----:B------:R-:W-:Y:S01]  /*d8d0*/  MUFU.EX2 R148, R148 ;  /* 0x0000009400947308 */ /* 0x000fe20000000800 */
[----:B0-----:R-:W-:Y:S01]  /*d8e0*/  FMNMX.FTZ R8, R8, R143, !PT ;  /* 0x0000008f08087209 */ /* 0x001fe20007810000 */
[----:B-1----:R-:W-:-:S03]  /*d8f0*/  FFMA.FTZ R11, R0, R11, R123 ;  /* 0x0000000b000b7223 */ /* 0x002fc6000001007b */
[C---:B------:R-:W-:Y:S01]  /*d900*/  FSETP.NEU.FTZ.AND P1, PT, R8.reuse, -INF , PT ;  /* 0xff8000000800780b */ /* 0x040fe20003f3d000 */
[----:B------:R-:W-:Y:S01]  /*d910*/  FMUL.FTZ R143, R8, R9 ;  /* 0x00000009088f7220 */ /* 0x000fe20000410000 */
[----:B------:R-:W-:Y:S01]  /*d920*/  FADD.FTZ R11, R188, R11 ;  /* 0x0000000bbc0b7221 */ /* 0x000fe20000010000 */
[----:B------:R-:W-:Y:S03]  /*d930*/  MUFU.EX2 R132, R132 ;  /* 0x0000008400847308 */ /* 0x000fe60000000800 */
[----:B------:R-:W-:-:S05]  /*d940*/  FSEL R143, R143, RZ, P1 ;  /* 0x000000ff8f8f7208 */ /* 0x000fca0000800000 */
[-CC-:B------:R-:W-:Y:S01]  /*d950*/  FFMA.FTZ R12, R2, R9.reuse, -R143.reuse ;  /* 0x00000009020c7223 */ /* 0x180fe2000001088f */
[----:B------:R-:W-:Y:S01]  /*d960*/  FSEL R2, R8, RZ, P1 ;  /* 0x000000ff08027208 */ /* 0x000fe20000800000 */
[-CC-:B------:R-:W-:Y:S01]  /*d970*/  FFMA.FTZ R189, R226, R9.reuse, -R143.reuse ;  /* 0x00000009e2bd7223 */ /* 0x180fe2000001088f */
[-CC-:B------:R-:W-:Y:S01]  /*d980*/  FFMA.FTZ R191, R166, R9.reuse, -R143.reuse ;  /* 0x00000009a6bf7223 */ /* 0x180fe2000001088f */
[-CC-:B------:R-:W-:Y:S01]  /*d990*/  FFMA.FTZ R14, R14, R9.reuse, -R143.reuse ;  /* 0x000000090e0e7223 */ /* 0x180fe2000001088f */
[-C--:B------:R-:W-:Y:S01]  /*d9a0*/  FFMA.FTZ R185, R168, R9.reuse, -R143 ;  /* 0x00000009a8b97223 */ /* 0x080fe2000001088f */
[----:B------:R-:W-:Y:S01]  /*d9b0*/  FADD.FTZ R2, -R2, R13 ;  /* 0x0000000d02027221 */ /* 0x000fe20000010100 */
[----:B------:R-:W-:Y:S01]  /*d9c0*/  MUFU.EX2 R12, R12 ;  /* 0x0000000c000c7308 */ /* 0x000fe20000000800 */
[-CC-:B------:R-:W-:Y:S01]  /*d9d0*/  FFMA.FTZ R20, R20, R9.reuse, -R143.reuse ;  /* 0x0000000914147223 */ /* 0x180fe2000001088f */
[-CC-:B------:R-:W-:Y:S01]  /*d9e0*/  FFMA.FTZ R187, R120, R9.reuse, -R143.reuse ;  /* 0x0000000978bb7223 */ /* 0x180fe2000001088f */
[-C--:B------:R-:W-:Y:S01]  /*d9f0*/  FMUL.FTZ R2, R2, R9.reuse ;  /* 0x0000000902027220 */ /* 0x080fe20000410000 */
[-CC-:B------:R-:W-:Y:S01]  /*da00*/  FFMA.FTZ R120, R170, R9.reuse, -R143.reuse ;  /* 0x00000009aa787223 */ /* 0x180fe2000001088f */
[-CC-:B------:R-:W-:Y:S01]  /*da10*/  FFMA.FTZ R177, R130, R9.reuse, -R143.reuse ;  /* 0x0000000982b17223 */ /* 0x180fe2000001088f */
[-C--:B------:R-:W-:Y:S01]  /*da20*/  FFMA.FTZ R130, R134, R9.reuse, -R143 ;  /* 0x0000000986827223 */ /* 0x080fe2000001088f */
[----:B------:R-:W-:Y:S01]  /*da30*/  FADD.FTZ R134, R190, R11 ;  /* 0x0000000bbe867221 */ /* 0x000fe20000010000 */
[----:B------:R-:W-:Y:S01]  /*da40*/  MUFU.EX2 R189, R189 ;  /* 0x000000bd00bd7308 */ /* 0x000fe20000000800 */
[-CC-:B------:R-:W-:Y:S01]  /*da50*/  FFMA.FTZ R181, R122, R9.reuse, -R143.reuse ;  /* 0x000000097ab57223 */ /* 0x180fe2000001088f */
[-CC-:B------:R-:W-:Y:S01]  /*da60*/  FFMA.FTZ R122, R172, R9.reuse, -R143.reuse ;  /* 0x00000009ac7a7223 */ /* 0x180fe2000001088f */
[----:B------:R-:W-:Y:S01]  /*da70*/  FADD.FTZ R134, R127, R134 ;  /* 0x000000867f867221 */ /* 0x000fe20000010000 */
[-CC-:B------:R-:W-:Y:S01]  /*da80*/  FFMA.FTZ R183, R174, R9.reuse, -R143.reuse ;  /* 0x00000009aeb77223 */ /* 0x180fe2000001088f */
[-CC-:B------:R-:W-:Y:S01]  /*da90*/  FFMA.FTZ R126, R128, R9.reuse, -R143.reuse ;  /* 0x00000009807e7223 */ /* 0x180fe2000001088f */
[-CC-:B------:R-:W-:Y:S01]  /*daa0*/  FFMA.FTZ R128, R176, R9.reuse, -R143.reuse ;  /* 0x00000009b0807223 */ /* 0x180fe2000001088f */
[-CC-:B------:R-:W-:Y:S01]  /*dab0*/  FFMA.FTZ R179, R178, R9.reuse, -R143.reuse ;  /* 0x00000009b2b37223 */ /* 0x180fe2000001088f */
[----:B------:R-:W0:Y:S01]  /*dac0*/  MUFU.EX2 R2, R2 ;  /* 0x0000000200027308 */ /* 0x000e220000000800 */
[-CC-:B------:R-:W-:Y:S01]  /*dad0*/  FFMA.FTZ R173, R180, R9.reuse, -R143.reuse ;  /* 0x00000009b4ad7223 */ /* 0x180fe2000001088f */
[-CC-:B------:R-:W-:Y:S01]  /*dae0*/  FFMA.FTZ R175, R182, R9.reuse, -R143.reuse ;  /* 0x00000009b6af7223 */ /* 0x180fe2000001088f */
[-CC-:B------:R-:W-:Y:S01]  /*daf0*/  FFMA.FTZ R169, R184, R9.reuse, -R143.reuse ;  /* 0x00000009b8a97223 */ /* 0x180fe2000001088f */
[-CC-:B------:R-:W-:Y:S01]  /*db00*/  FFMA.FTZ R214, R214, R9.reuse, -R143.reuse ;  /* 0x00000009d6d67223 */ /* 0x180fe2000001088f */
[----:B------:R-:W-:-:S03]  /*db10*/  FFMA.FTZ R216, R216, R9, -R143 ;  /* 0x00000009d8d87223 */ /* 0x000fc6000001088f */
[----:B------:R-:W1:Y:S08]  /*db20*/  MUFU.EX2 R191, R191 ;  /* 0x000000bf00bf7308 */ /* 0x000e700000000800 */
[----:B------:R-:W2:Y:S01]  /*db30*/  MUFU.EX2 R14, R14 ;  /* 0x0000000e000e7308 */ /* 0x000ea20000000800 */
[----:B0-----:R-:W-:-:S04]  /*db40*/  FFMA.FTZ R3, R2, R3, R189 ;  /* 0x0000000302037223 */ /* 0x001fc800000100bd */
[----:B------:R-:W-:-:S03]  /*db50*/  FADD.FTZ R144, R12, R3 ;  /* 0x000000030c907221 */ /* 0x000fc60000010000 */
[----:B------:R-:W0:Y:S01]  /*db60*/  MUFU.EX2 R185, R185 ;  /* 0x000000b900b97308 */ /* 0x000e220000000800 */
[----:B-1----:R-:W-:-:S07]  /*db70*/  FADD.FTZ R3, R191, R144 ;  /* 0x00000090bf037221 */ /* 0x002fce0000010000 */
[----:B------:R-:W1:Y:S01]  /*db80*/  MUFU.EX2 R20, R20 ;  /* 0x0000001400147308 */ /* 0x000e620000000800 */
[----:B--2---:R-:W-:Y:S01]  /*db90*/  FADD.FTZ R144, R14, R3 ;  /* 0x000000030e907221 */ /* 0x004fe20000010000 */
[----:B------:R-:W-:Y:S01]  /*dba0*/  FADD.FTZ R3, R121, R134 ;  /* 0x0000008679037221 */ /* 0x000fe20000010000 */
[----:B------:R-:W-:-:S03]  /*dbb0*/  FFMA.FTZ R134, R136, R9, -R143 ;  /* 0x0000000988867223 */ /* 0x000fc6000001088f */
        /* <DEDUP_REMOVED lines=10> */
[----:B0-----:R-:W-:Y:S01]  /*dc60*/  FADD.FTZ R144, R120, R3 ;  /* 0x0000000378907221 */ /* 0x001fe20000010000 */
[----:B------:R-:W-:Y:S01]  /*dc70*/  FADD.FTZ R3, R15, R136 ;  /* 0x000000880f037221 */ /* 0x000fe20000010000 */
[-CC-:B------:R-:W-:Y:S01]  /*dc80*/  FFMA.FTZ R136, R138, R9.reuse, -R143.reuse ;  /* 0x000000098a887223 */ /* 0x180fe2000001088f */
[----:B------:R-:W-:-:S04]  /*dc90*/  FFMA.FTZ R143, R164, R9, -R143 ;  /* 0x00000009a48f7223 */ /* 0x000fc8000001088f */
        /* <DEDUP_REMOVED lines=54> */
.L_x_4614:
        /* <DEDUP_REMOVED lines=34> */
.L_x_4596:
        /* <DEDUP_REMOVED lines=99> */
.L_x_4616:
[----:B------:R-:W-:Y:S01]  /*e850*/  ULEA UR5, UR38, UR40, 0x3 ;  /* 0x0000002826057291 */ /* 0x000fe2000f8e183f */
[----:B------:R-:W-:-:S05]  /*e860*/  IMAD.U32 R0, RZ, RZ, UR39 ;  /* 0x00000027ff007e24 */ /* 0x000fca000f8e00ff */
[----:B------:R-:W-:-:S04]  /*e870*/  SHF.L.U32 R0, R0, 0x1f, RZ ;  /* 0x0000001f00007819 */ /* 0x000fc800000006ff */
[----:B------:R0:W1:Y:S01]  /*e880*/  SYNCS.PHASECHK.TRANS64.TRYWAIT P1, [UR5+0x30850], R0 ;  /* 0x03085000ff0075a7 */ /* 0x0000620008020145 */
[----:B------:R-:W-:Y:S05]  /*e890*/  @!P0 BRA `(.L_x_4617) ;  /* 0x0000000000048947 */ /* 0x000fea0003800000 */
[----:B------:R-:W-:Y:S01]  /*e8a0*/  BPT.TRAP 0x1 ;  /* 0x000000040000795c */ /* 0x000fe20000300000 */
.L_x_4617:
[----:B-1----:R-:W-:Y:S05]  /*e8b0*/  @P1 BRA `(.L_x_4618) ;  /* 0x0000000000081947 */ /* 0x002fea0003800000 */
[----:B------:R-:W1:Y:S02]  /*e8c0*/  SYNCS.PHASECHK.TRANS64.TRYWAIT P1, [UR5+0x30850], R0 ;  /* 0x03085000ff0075a7 */ /* 0x000e640008020145 */
[----:B-1----:R-:W-:Y:S05]  /*e8d0*/  @!P1 BRA `(.L_x_4619) ;  /* 0x0000008c00e49947 */ /* 0x002fea0003800000 */
.L_x_4618:
        /* <DEDUP_REMOVED lines=9> */
[----:B------:R-:W-:-:S07]  /*e970*/  UIMAD UR4, UR38, 0x900, UR4 ;  /* 0x00000900260478a4 */ /* 0x000fce000f8e0204 */
[----:B------:R-:W-:Y:S02]  /*e980*/  UMOV UR6, UR4 ;  /* 0x0000000400067c82 */ /* 0x000fe40008000000 */
[----:B------:R-:W-:Y:S01]  /*e990*/  HGMMA.64x192x16.F32 R24, R188, gdesc[UR4].tnspB, R24, gsb0 ;  /* 0x42e00004bc187df0 */ /* 0x000fe20008000818 */
[----:B------:R-:W-:Y:S01]  /*e9a0*/  UIADD3 UR6, UR4, 0x80, URZ ;  /* 0x0000008004067890 */ /* 0x000fe2000fffe03f */
[----:B0-----:R-:W-:Y:S01]  /*e9b0*/  FADD.FTZ R0, R0, R11 ;  /* 0x0000000b00007221 */ /* 0x001fe20000010000 */
[----:B------:R-:W-:Y:S01]  /*e9c0*/  UMOV UR7, 0x40000040 ;  /* 0x4000004000077882 */ /* 0x000fe20000000000 */
[----:B-1----:R-:W-:-:S03]  /*e9d0*/  FADD.FTZ R2, R2, R3 ;  /* 0x0000000302027221 */ /* 0x002fc60000010000 */
[----:B------:R-:W0:Y:S04]  /*e9e0*/  SHFL.BFLY PT, R5, R0, 0x1, 0x1f ;  /* 0x0c201f0000057f89 */ /* 0x000e2800000e0000 */
[----:B------:R-:W1:Y:S01]  /*e9f0*/  SHFL.BFLY PT, R7, R2, 0x1, 0x1f ;  /* 0x0c201f0002077f89 */ /* 0x000e6200000e0000 */
[----:B0-----:R-:W-:Y:S01]  /*ea00*/  FADD.FTZ R12, R0, R5 ;  /* 0x00000005000c7221 */ /* 0x001fe20000010000 */
[----:B------:R-:W-:Y:S02]  /*ea10*/  IMAD.MOV.U32 R5, RZ, RZ, RZ ;  /* 0x000000ffff057224 */ /* 0x000fe400078e00ff */
        /* <DEDUP_REMOVED lines=42> */
.L_x_4620:
[----:B------:R-:W-:Y:S01]  /*ecc0*/  UIADD3 UR4, UR5, 0x30860, URZ ;  /* 0x0003086005047890 */ /* 0x000fe2000fffe03f */
[-C--:B------:R-:W-:Y:S01]  /*ecd0*/  FMUL.FTZ R4, R24, R5.reuse ;  /* 0x0000000518047220 */ /* 0x080fe20000410000 */
[----:B------:R-:W-:Y:S01]  /*ece0*/  UIADD3 UR38, UR38, 0x1, URZ ;  /* 0x0000000126267890 */ /* 0x000fe2000fffe03f */
[----:B------:R-:W-:Y:S01]  /*ecf0*/  FMUL.FTZ R3, R32, R5 ;  /* 0x0000000520037220 */ /* 0x000fe20000410000 */
[----:B------:R-:W-:Y:S01]  /*ed00*/  UPRMT UR4, UR60, 0x654, UR4 ;  /* 0x000006543c047896 */ /* 0x000fe20008000004 */
[----:B------:R-:W-:Y:S01]  /*ed10*/  FMUL.FTZ R130, R63, R17 ;  /* 0x000000113f827220 */ /* 0x000fe20000410000 */
        /* <DEDUP_REMOVED lines=95> */
[-C--:B------:R-:W-:Y:S01]  /*f310*/  FMUL.FTZ R118, R118, R17.reuse ;  /* 0x0000001176767220 */ /* 0x080fe20000410000 */
[----:B------:R-:W-:Y:S01]  /*f320*/  FMUL.FTZ R119, R119, R17 ;  /* 0x0000001177777220 */ /* 0x000fe20000410000 */
[----:B------:R-:W-:Y:S01]  /*f330*/  VIADD R201, R201, 0x1 ;  /* 0x00000001c9c97836 */ /* 0x000fe20000000000 */
[----:B------:R-:W-:-:S02]  /*f340*/  USEL UR38, UR38, URZ, UP0 ;  /* 0x0000003f26267287 */ /* 0x000fc40008000000 */
[----:B------:R-:W-:-:S12]  /*f350*/  ULOP3.LUT UR39, UR39, UR4, URZ, 0x3c, !UPT ;  /* 0x0000000427277292 */ /* 0x000fd8000f8e3c3f */
.L_x_4542:
[----:B------:R-:W0:Y:S01]  /*f360*/  S2R R18, SR_CgaCtaId ;  /* 0x0000000000127919 */ /* 0x000e220000008800 */
[----:B------:R-:W-:Y:S01]  /*f370*/  MOV R17, 0x400 ;  /* 0x0000040000117802 */ /* 0x000fe20000000f00 */
[----:B------:R-:W-:Y:S01]  /*f380*/  BSSY B0, `(.L_x_4621) ;  /* 0x0000256000007945 */ /* 0x000fe20003800000 */
[----:B------:R-:W-:Y:S02]  /*f390*/  BAR.SYNC.DEFER_BLOCKING 0x5, 0x180 ;  /* 0x0146000000007b1d */ /* 0x000fe40000010000 */
[----:B0-----:R-:W-:-:S05]  /*f3a0*/  LEA R17, R18, R17, 0x18 ;  /* 0x0000001112117211 */ /* 0x001fca00078ec0ff */
[----:B------:R0:W1:Y:S01]  /*f3b0*/  LDS.128 R40, [R17+0x308d0] ;  /* 0x0308d00011287984 */ /* 0x0000620000000c00 */
[----:B------:R-:W-:Y:S06]  /*f3c0*/  BAR.ARV 0x4, 0x180 ;  /* 0x0106000000007b1d */ /* 0x000fec0000002000 */
[----:B------:R-:W-:Y:S05]  /*f3d0*/  @P0 BRA `(.L_x_4622) ;  /* 0x0000001800500947 */ /* 0x000fea0003800000 */
[----:B------:R-:W2:Y:S01]  /*f3e0*/  S2R R18, SR_SWINHI ;  /* 0x0000000000127919 */ /* 0x000ea20000002f00 */
[----:B------:R-:W-:Y:S02]  /*f3f0*/  F2FP.F16.F32.PACK_AB R4, R25, R4 ;  /* 0x000000041904723e */ /* 0x000fe400000000ff */
[----:B------:R-:W-:Y:S01]  /*f400*/  F2FP.F16.F32.PACK_AB R6, R7, R6 ;  /* 0x000000060706723e */ /* 0x000fe200000000ff */
[----:B------:R-:W-:Y:S01]  /*f410*/  BAR.SYNC.DEFER_BLOCKING 0x1, 0x100 ;  /* 0x0044000000007b1d */ /* 0x000fe20000010000 */
        /* <DEDUP_REMOVED lines=15> */
[----:B--2---:R-:W-:-:S02]  /*f510*/  MOV R21, R18 ;  /* 0x0000001200157202 */ /* 0x004fc40000000f00 */
[----:B------:R-:W-:Y:S02]  /*f520*/  F2FP.F16.F32.PACK_AB R97, R63, R98 ;  /* 0x000000623f61723e */ /* 0x000fe400000000ff */
[----:B------:R-:W-:Y:S01]  /*f530*/  F2FP.F16.F32.PACK_AB R104, R105, R104 ;  /* 0x000000686968723e */ /* 0x000fe200000000ff */
[----:B------:R-:W-:Y:S01]  /*f540*/  IMAD.WIDE R58, R206, 0x2, R20 ;  /* 0x00000002ce3a7825 */ /* 0x000fe200078e0214 */
[----:B------:R-:W-:Y:S02]  /*f550*/  F2FP.F16.F32.PACK_AB R98, R101, R100 ;  /* 0x000000646562723e */ /* 0x000fe400000000ff */
[----:B------:R-:W-:Y:S02]  /*f560*/  F2FP.F16.F32.PACK_AB R99, R56, R99 ;  /* 0x000000633863723e */ /* 0x000fe400000000ff */
[C---:B------:R-:W-:Y:S02]  /*f570*/  IADD3 R75, P2, R58.reuse, 0x20, RZ ;  /* 0x000000203a4b7810 */ /* 0x040fe40007f5e0ff */
[----:B------:R-:W-:-:S02]  /*f580*/  IADD3 R145, P4, R58, 0x4040, RZ ;  /* 0x000040403a917810 */ /* 0x000fc40007f9e0ff */
[----:B------:R-:W-:Y:S01]  /*f590*/  LOP3.LUT R18, R75, 0x380, RZ, 0xc0, !PT ;  /* 0x000003804b127812 */ /* 0x000fe200078ec0ff */
[--C-:B------:R-:W-:Y:S01]  /*f5a0*/  IMAD.X R27, RZ, RZ, R59.reuse, P2 ;  /* 0x000000ffff1b7224 */ /* 0x100fe200010e063b */
[----:B------:R-:W-:Y:S01]  /*f5b0*/  IADD3 R143, P0, R58, 0x4020, RZ ;  /* 0x000040203a8f7810 */ /* 0x000fe20007f1e0ff */
[--C-:B------:R-:W-:Y:S01]  /*f5c0*/  IMAD.X R47, RZ, RZ, R59.reuse, P4 ;  /* 0x000000ffff2f7224 */ /* 0x100fe200020e063b */
[----:B------:R-:W-:Y:S02]  /*f5d0*/  SHF.R.U64 R18, R18, 0x3, RZ ;  /* 0x0000000312127819 */ /* 0x000fe400000012ff */
[C---:B------:R-:W-:Y:S01]  /*f5e0*/  IADD3 R141, P5, R58.reuse, 0x4000, RZ ;  /* 0x000040003a8d7810 */ /* 0x040fe20007fbe0ff */
[--C-:B------:R-:W-:Y:S01]  /*f5f0*/  IMAD.X R45, RZ, RZ, R59.reuse, P0 ;  /* 0x000000ffff2d7224 */ /* 0x100fe200000e063b */
[C---:B------:R-:W-:Y:S02]  /*f600*/  LOP3.LUT R29, R58.reuse, 0x380, RZ, 0xc0, !PT ;  /* 0x000003803a1d7812 */ /* 0x040fe400078ec0ff */
[C---:B------:R-:W-:Y:S01]  /*f610*/  IADD3 R103, P1, R58.reuse, 0x40, RZ ;  /* 0x000000403a677810 */ /* 0x040fe20007f3e0ff */
[----:B------:R-:W-:Y:S01]  /*f620*/  IMAD.X R39, RZ, RZ, R59, P5 ;  /* 0x000000ffff277224 */ /* 0x000fe200028e063b */
[----:B------:R-:W-:-:S02]  /*f630*/  IADD3 R139, P6, R58, 0x60, RZ ;  /* 0x000000603a8b7810 */ /* 0x000fc40007fde0ff */
[----:B-1----:R-:W-:Y:S01]  /*f640*/  LOP3.LUT R40, R145, 0x380, RZ, 0xc0, !PT ;  /* 0x0000038091287812 */ /* 0x002fe200078ec0ff */
[--C-:B------:R-:W-:Y:S01]  /*f650*/  IMAD.X R31, RZ, RZ, R59.reuse, P1 ;  /* 0x000000ffff1f7224 */ /* 0x100fe200008e063b */
[----:B------:R-:W-:Y:S01]  /*f660*/  LOP3.LUT R26, R18, R75, RZ, 0x3c, !PT ;  /* 0x0000004b121a7212 */ /* 0x000fe200078e3cff */
[----:B------:R-:W-:Y:S01]  /*f670*/  IMAD.X R35, RZ, RZ, R59, P6 ;  /* 0x000000ffff237224 */ /* 0x000fe200030e063b */
[----:B------:R-:W-:Y:S02]  /*f680*/  LOP3.LUT R18, R143, 0x380, RZ, 0xc0, !PT ;  /* 0x000003808f127812 */ /* 0x000fe400078ec0ff */
[----:B------:R-:W-:Y:S02]  /*f690*/  SHF.R.U64 R29, R29, 0x3, RZ ;  /* 0x000000031d1d7819 */ /* 0x000fe400000012ff */
[----:B------:R-:W-:Y:S02]  /*f6a0*/  SHF.R.U64 R40, R40, 0x3, RZ ;  /* 0x0000000328287819 */ /* 0x000fe400000012ff */
[----:B------:R-:W-:-:S02]  /*f6b0*/  IADD3 R153, P5, R58, 0x8060, RZ ;  /* 0x000080603a997810 */ /* 0x000fc40007fbe0ff */
[C---:B------:R-:W-:Y:S02]  /*f6c0*/  IADD3 R147, P3, R58.reuse, 0x4060, RZ ;  /* 0x000040603a937810 */ /* 0x040fe40007f7e0ff */
[C---:B------:R-:W-:Y:S02]  /*f6d0*/  IADD3 R149, P2, R58.reuse, 0x8000, RZ ;  /* 0x000080003a957810 */ /* 0x040fe40007f5e0ff */
[C---:B------:R-:W-:Y:S01]  /*f6e0*/  IADD3 R151, P1, R58.reuse, 0x8020, RZ ;  /* 0x000080203a977810 */ /* 0x040fe20007f3e0ff */
[--C-:B------:R-:W-:Y:S01]  /*f6f0*/  IMAD.X R49, RZ, RZ, R59.reuse, P3 ;  /* 0x000000ffff317224 */ /* 0x100fe200018e063b */
[----:B------:R-:W-:Y:S01]  /*f700*/  IADD3 R54, P6, R58, 0x8040, RZ ;  /* 0x000080403a367810 */ /* 0x000fe20007fde0ff */
[--C-:B------:R-:W-:Y:S01]  /*f710*/  IMAD.X R51, RZ, RZ, R59.reuse, P2 ;  /* 0x000000ffff337224 */ /* 0x100fe200010e063b */
[----:B------:R-:W-:Y:S01]  /*f720*/  SHF.R.U64 R18, R18, 0x3, RZ ;  /* 0x0000000312127819 */ /* 0x000fe200000012ff */
[--C-:B------:R-:W-:Y:S01]  /*f730*/  IMAD.X R53, RZ, RZ, R59.reuse, P1 ;  /* 0x000000ffff357224 */ /* 0x100fe200008e063b */
[----:B------:R-:W-:Y:S01]  /*f740*/  LOP3.LUT R30, R103, 0x380, RZ, 0xc0, !PT ;  /* 0x00000380671e7812 */ /* 0x000fe200078ec0ff */
[----:B------:R-:W-:Y:S01]  /*f750*/  IMAD.X R55, RZ, RZ, R59, P6 ;  /* 0x000000ffff377224 */ /* 0x000fe200030e063b */
[----:B------:R-:W-:-:S02]  /*f760*/  LOP3.LUT R58, R29, R58, RZ, 0x3c, !PT ;  /* 0x0000003a1d3a7212 */ /* 0x000fc400078e3cff */
[----:B------:R-:W-:Y:S02]  /*f770*/  LOP3.LUT R34, R139, 0x380, RZ, 0xc0, !PT ;  /* 0x000003808b227812 */ /* 0x000fe400078ec0ff */
[----:B------:R-:W-:Y:S02]  /*f780*/  LOP3.LUT R46, R40, R145, RZ, 0x3c, !PT ;  /* 0x00000091282e7212 */ /* 0x000fe400078e3cff */
[----:B------:R-:W-:Y:S02]  /*f790*/  LOP3.LUT R38, R141, 0x380, RZ, 0xc0, !PT ;  /* 0x000003808d267812 */ /* 0x000fe400078ec0ff */
[----:B------:R-:W-:Y:S02]  /*f7a0*/  LOP3.LUT R40, R153, 0x380, RZ, 0xc0, !PT ;  /* 0x0000038099287812 */ /* 0x000fe400078ec0ff */
[----:B------:R-:W-:Y:S02]  /*f7b0*/  LOP3.LUT R44, R18, R143, RZ, 0x3c, !PT ;  /* 0x0000008f122c7212 */ /* 0x000fe400078e3cff */
[----:B------:R-:W-:-:S02]  /*f7c0*/  IADD3.X R29, RZ, R59, RZ, P5, !PT ;  /* 0x0000003bff1d7210 */ /* 0x000fc40002ffe4ff */
[----:B------:R-:W-:Y:S02]  /*f7d0*/  SHF.R.U64 R30, R30, 0x3, RZ ;  /* 0x000000031e1e7819 */ /* 0x000fe400000012ff */
[----:B------:R-:W-:Y:S02]  /*f7e0*/  LOP3.LUT R18, R151, 0x380, RZ, 0xc0, !PT ;  /* 0x0000038097127812 */ /* 0x000fe400078ec0ff */
[----:B------:R-:W-:Y:S02]  /*f7f0*/  SHF.R.U64 R34, R34, 0x3, RZ ;  /* 0x0000000322227819 */ /* 0x000fe400000012ff */
[----:B------:R-:W-:Y:S02]  /*f800*/  LOP3.LUT R48, R147, 0x380, RZ, 0xc0, !PT ;  /* 0x0000038093307812 */ /* 0x000fe400078ec0ff */
[----:B------:R-:W-:Y:S02]  /*f810*/  MOV R59, R58 ;  /* 0x0000003a003b7202 */ /* 0x000fe40000000f00 */
[----:B------:R-:W-:-:S02]  /*f820*/  LOP3.LUT R25, R54, 0x380, RZ, 0xc0, !PT ;  /* 0x0000038036197812 */ /* 0x000fc400078ec0ff */
[----:B------:R-:W-:Y:S01]  /*f830*/  SHF.R.U64 R38, R38, 0x3, RZ ;  /* 0x0000000326267819 */ /* 0x000fe200000012ff */
[----:B------:R1:W-:Y:S01]  /*f840*/  STSM.16.M88.4 [R59], R4 ;  /* 0x000000043b007844 */ /* 0x0003e20000000200 */
[----:B------:R-:W-:Y:S02]  /*f850*/  SHF.R.U64 R40, R40, 0x3, RZ ;  /* 0x0000000328287819 */ /* 0x000fe400000012ff */
[----:B------:R-:W-:Y:S02]  /*f860*/  LOP3.LUT R30, R30, R103, RZ, 0x3c, !PT ;  /* 0x000000671e1e7212 */ /* 0x000fe400078e3cff */
[----:B------:R-:W-:Y:S02]  /*f870*/  SHF.R.U64 R18, R18, 0x3, RZ ;  /* 0x0000000312127819 */ /* 0x000fe400000012ff */
[----:B------:R-:W-:Y:S02]  /*f880*/  LOP3.LUT R34, R34, R139, RZ, 0x3c, !PT ;  /* 0x0000008b22227212 */ /* 0x000fe400078e3cff */
[----:B------:R-:W-:-:S02]  /*f890*/  SHF.R.U64 R48, R48, 0x3, RZ ;  /* 0x0000000330307819 */ /* 0x000fc400000012ff */
[----:B------:R-:W-:Y:S02]  /*f8a0*/  SHF.R.U64 R25, R25, 0x3, RZ ;  /* 0x0000000319197819 */ /* 0x000fe400000012ff */
[----:B------:R-:W-:Y:S02]  /*f8b0*/  LOP3.LUT R38, R38, R141, RZ, 0x3c, !PT ;  /* 0x0000008d26267212 */ /* 0x000fe400078e3cff */
[----:B------:R-:W-:Y:S02]  /*f8c0*/  LOP3.LUT R28, R40, R153, RZ, 0x3c, !PT ;  /* 0x00000099281c7212 */ /* 0x000fe400078e3cff */
[----:B------:R-:W-:Y:S02]  /*f8d0*/  MOV R58, R26 ;  /* 0x0000001a003a7202 */ /* 0x000fe40000000f00 */
[----:B-1----:R-:W-:Y:S02]  /*f8e0*/  F2FP.F16.F32.PACK_AB R4, R120, R3 ;  /* 0x000000037804723e */ /* 0x002fe400000000ff */
[----:B------:R-:W-:-:S02]  /*f8f0*/  F2FP.F16.F32.PACK_AB R5, R135, R128 ;  /* 0x000000808705723e */ /* 0x000fc400000000ff */
[----:B------:R-:W-:Y:S02]  /*f900*/  F2FP.F16.F32.PACK_AB R6, R37, R36 ;  /* 0x000000242506723e */ /* 0x000fe400000000ff */
[----:B------:R-:W-:Y:S01]  /*f910*/  F2FP.F16.F32.PACK_AB R7, R132, R127 ;  /* 0x0000007f8407723e */ /* 0x000fe200000000ff */
[----:B------:R-:W1:Y:S01]  /*f920*/  LDC.64 R36, c[0x0][0xc00] ;  /* 0x00030000ff247b82 */ /* 0x000e620000000a00 */
[----:B------:R-:W-:Y:S02]  /*f930*/  LOP3.LUT R52, R18, R151, RZ, 0x3c, !PT ;  /* 0x0000009712347212 */ /* 0x000fe400078e3cff */
[----:B------:R-:W-:Y:S01]  /*f940*/  MOV R40, R30 ;  /* 0x0000001e00287202 */ /* 0x000fe20000000f00 */
[----:B------:R-:W-:Y:S01]  /*f950*/  STSM.16.M88.4 [R58], R4 ;  /* 0x000000043a007844 */ /* 0x000fe20000000200 */
[----:B------:R-:W-:Y:S02]  /*f960*/  LOP3.LUT R48, R48, R147, RZ, 0x3c, !PT ;  /* 0x0000009330307212 */ /* 0x000fe400078e3cff */
[----:B------:R-:W-:Y:S01]  /*f970*/  LOP3.LUT R54, R25, R54, RZ, 0x3c, !PT ;  /* 0x0000003619367212 */ /* 0x000fe200078e3cff */
[----:B------:R-:W-:Y:S01]  /*f980*/  STSM.16.M88.4 [R40], R8 ;  /* 0x0000000828007844 */ /* 0x000fe20000000200 */
[----:B------:R-:W-:-:S02]  /*f990*/  MOV R18, R34 ;  /* 0x0000002200127202 */ /* 0x000fc40000000f00 */
[----:B------:R-:W-:Y:S02]  /*f9a0*/  MOV R38, R38 ;  /* 0x0000002600267202 */ /* 0x000fe40000000f00 */
[----:B------:R-:W-:Y:S01]  /*f9b0*/  F2FP.F16.F32.PACK_AB R25, R129, R122 ;  /* 0x0000007a8119723e */ /* 0x000fe200000000ff */
[----:B------:R2:W-:Y:S01]  /*f9c0*/  STSM.16.M88.4 [R18], R12 ;  /* 0x0000000c12007844 */ /* 0x0005e20000000200 */
[----:B------:R-:W-:Y:S02]  /*f9d0*/  F2FP.F16.F32.PACK_AB R26, R61, R60 ;  /* 0x0000003c3d1a723e */ /* 0x000fe400000000ff */
[----:B------:R-:W-:Y:S02]  /*f9e0*/  F2FP.F16.F32.PACK_AB R27, R130, R121 ;  /* 0x00000079821b723e */ /* 0x000fe400000000ff */
[----:B------:R-:W-:Y:S02]  /*f9f0*/  MOV R3, R28 ;  /* 0x0000001c00037202 */ /* 0x000fe40000000f00 */
[----:B------:R-:W-:Y:S01]  /*fa00*/  MOV R44, R44 ;  /* 0x0000002c002c7202 */ /* 0x000fe20000000f00 */
[----:B------:R-:W-:Y:S01]  /*fa10*/  STSM.16.M88.4 [R38], R24 ;  /* 0x0000001826007844 */ /* 0x000fe20000000200 */
[----:B------:R-:W-:-:S02]  /*fa20*/  F2FP.F16.F32.PACK_AB R28, R65, R64 ;  /* 0x00000040411c723e */ /* 0x000fc400000000ff */
[----:B------:R-:W-:Y:S01]  /*fa30*/  F2FP.F16.F32.PACK_AB R112, R113, R112 ;  /* 0x000000707170723e */ /* 0x000fe200000000ff */
[----:B------:R-:W-:Y:S01]  /*fa40*/  ULDC UR4, c[0x0][0xa88] ;  /* 0x0002a20000047ab9 */ /* 0x000fe20000000800 */
[----:B------:R-:W-:Y:S01]  /*fa50*/  F2FP.F16.F32.PACK_AB R29, R67, R66 ;  /* 0x00000042431d723e */ /* 0x000fe200000000ff */
[----:B------:R-:W-:Y:S01]  /*fa60*/  IMAD.MOV.U32 R64, RZ, RZ, RZ ;  /* 0x000000ffff407224 */ /* 0x000fe200078e00ff */
[----:B------:R-:W-:Y:S01]  /*fa70*/  F2FP.F16.F32.PACK_AB R30, R69, R68 ;  /* 0x00000044451e723e */ /* 0x000fe200000000ff */
[----:B--2---:R-:W2:Y:S01]  /*fa80*/  LDC.64 R12, c[0x0][0xc00] ;  /* 0x00030000ff0c7b82 */ /* 0x004ea20000000a00 */
[----:B------:R-:W-:Y:S02]  /*fa90*/  F2FP.F16.F32.PACK_AB R31, R71, R70 ;  /* 0x00000046471f723e */ /* 0x000fe400000000ff */
[----:B------:R-:W-:Y:S02]  /*faa0*/  MOV R46, R46 ;  /* 0x0000002e002e7202 */ /* 0x000fe40000000f00 */
[----:B------:R-:W-:Y:S01]  /*fab0*/  F2FP.F16.F32.PACK_AB R34, R77, R76 ;  /* 0x0000004c4d22723e */ /* 0x000fe200000000ff */
[----:B------:R-:W-:Y:S01]  /*fac0*/  STSM.16.M88.4 [R44], R28 ;  /* 0x0000001c2c007844 */ /* 0x000fe20000000200 */
[----:B------:R-:W-:Y:S01]  /*fad0*/  F2FP.F16.F32.PACK_AB R35, R79, R78 ;  /* 0x0000004e4f23723e */ /* 0x000fe200000000ff */
[----:B------:R-:W3:Y:S01]  /*fae0*/  LDC R40, c[0x0][0xbe8] ;  /* 0x0002fa00ff287b82 */ /* 0x000ee20000000800 */
[----:B------:R-:W-:-:S02]  /*faf0*/  MOV R48, R48 ;  /* 0x0000003000307202 */ /* 0x000fc40000000f00 */
[----:B------:R-:W-:Y:S01]  /*fb00*/  F2FP.F16.F32.PACK_AB R4, R81, R80 ;  /* 0x000000505104723e */ /* 0x000fe200000000ff */
[----:B------:R-:W-:Y:S01]  /*fb10*/  STSM.16.M88.4 [R46], R32 ;  /* 0x000000202e007844 */ /* 0x000fe20000000200 */
[----:B------:R-:W-:Y:S02]  /*fb20*/  F2FP.F16.F32.PACK_AB R5, R83, R82 ;  /* 0x000000525305723e */ /* 0x000fe400000000ff */
[----:B------:R-:W-:Y:S02]  /*fb30*/  F2FP.F16.F32.PACK_AB R6, R85, R84 ;  /* 0x000000545506723e */ /* 0x000fe400000000ff */
[----:B------:R-:W-:Y:S02]  /*fb40*/  F2FP.F16.F32.PACK_AB R7, R87, R86 ;  /* 0x000000565707723e */ /* 0x000fe400000000ff */
[----:B------:R-:W-:Y:S02]  /*fb50*/  LOP3.LUT R50, R149, 0x380, RZ, 0xc0, !PT ;  /* 0x0000038095327812 */ /* 0x000fe400078ec0ff */
[----:B------:R-:W-:Y:S01]  /*fb60*/  F2FP.F16.F32.PACK_AB R8, R89, R88 ;  /* 0x000000585908723e */ /* 0x000fe200000000ff */
[----:B------:R4:W-:Y:S01]  /*fb70*/  STSM.16.M88.4 [R48], R4 ;  /* 0x0000000430007844 */ /* 0x0009e20000000200 */
[----:B------:R-:W-:Y:S01]  /*fb80*/  SHF.R.U64 R50, R50, 0x3, RZ ;  /* 0x0000000332327819 */ /* 0x000fe200000012ff */
[----:B--2---:R-:W-:Y:S01]  /*fb90*/  IMAD.WIDE R12, R199, 0x4, R12 ;  /* 0x00000004c70c7825 */ /* 0x004fe200078e020c */
[----:B------:R-:W-:-:S02]  /*fba0*/  F2FP.F16.F32.PACK_AB R9, R91, R90 ;  /* 0x0000005a5b09723e */ /* 0x000fc400000000ff */
[----:B------:R-:W-:Y:S02]  /*fbb0*/  LOP3.LUT R50, R50, R149, RZ, 0x3c, !PT ;  /* 0x0000009532327212 */ /* 0x000fe400078e3cff */
[----:B------:R-:W-:Y:S02]  /*fbc0*/  F2FP.F16.F32.PACK_AB R10, R93, R92 ;  /* 0x0000005c5d0a723e */ /* 0x000fe400000000ff */
[----:B------:R-:W-:Y:S02]  /*fbd0*/  MOV R50, R50 ;  /* 0x0000003200327202 */ /* 0x000fe40000000f00 */
[----:B------:R-:W-:Y:S02]  /*fbe0*/  F2FP.F16.F32.PACK_AB R11, R95, R94 ;  /* 0x0000005e5f0b723e */ /* 0x000fe400000000ff */
[----:B------:R-:W-:Y:S02]  /*fbf0*/  MOV R52, R52 ;  /* 0x0000003400347202 */ /* 0x000fe40000000f00 */
[----:B------:R-:W-:Y:S01]  /*fc00*/  F2FP.F16.F32.PACK_AB R105, R107, R106 ;  /* 0x0000006a6b69723e */ /* 0x000fe200000000ff */
[----:B----4-:R-:W2:Y:S01]  /*fc10*/  LDC.64 R4, c[0x0][0xc08] ;  /* 0x00030200ff047b82 */ /* 0x010ea20000000a00 */
[----:B------:R-:W-:Y:S01]  /*fc20*/  MOV R54, R54 ;  /* 0x0000003600367202 */ /* 0x000fe20000000f00 */
[----:B------:R-:W-:Y:S01]  /*fc30*/  STSM.16.M88.4 [R50], R8 ;  /* 0x0000000832007844 */ /* 0x000fe20000000200 */
[----:B------:R-:W-:-:S02]  /*fc40*/  F2FP.F16.F32.PACK_AB R106, R109, R108 ;  /* 0x0000006c6d6a723e */ /* 0x000fc400000000ff */
[----:B------:R-:W-:Y:S01]  /*fc50*/  F2FP.F16.F32.PACK_AB R107, R111, R110 ;  /* 0x0000006e6f6b723e */ /* 0x000fe200000000ff */
[----:B------:R-:W-:Y:S01]  /*fc60*/  STSM.16.M88.4 [R52], R96 ;  /* 0x0000006034007844 */ /* 0x000fe20000000200 */
[----:B------:R-:W-:Y:S02]  /*fc70*/  F2FP.F16.F32.PACK_AB R113, R115, R114 ;  /* 0x000000727371723e */ /* 0x000fe400000000ff */
[----:B------:R-:W-:Y:S01]  /*fc80*/  F2FP.F16.F32.PACK_AB R114, R117, R116 ;  /* 0x000000747572723e */ /* 0x000fe200000000ff */
[----:B------:R-:W-:Y:S01]  /*fc90*/  STSM.16.M88.4 [R54], R104 ;  /* 0x0000006836007844 */ /* 0x000fe20000000200 */
[----:B------:R-:W-:Y:S02]  /*fca0*/  F2FP.F16.F32.PACK_AB R115, R119, R118 ;  /* 0x000000767773723e */ /* 0x000fe400000000ff */
[----:B-1----:R-:W-:-:S03]  /*fcb0*/  ISETP.NE.U32.AND P0, PT, R36, RZ, PT ;  /* 0x000000ff2400720c */ /* 0x002fc60003f05070 */
[----:B------:R1:W-:Y:S01]  /*fcc0*/  STSM.16.M88.4 [R3], R112 ;  /* 0x0000007003007844 */ /* 0x0003e20000000200 */
[----:B------:R-:W-:Y:S01]  /*fcd0*/  BAR.SYNC.DEFER_BLOCKING 0x1, 0x100 ;  /* 0x0044000000007b1d */ /* 0x000fe20000010000 */
[----:B------:R-:W-:Y:S02]  /*fce0*/  ISETP.NE.AND.EX P0, PT, R37, RZ, PT, P0 ;  /* 0x000000ff2500720c */ /* 0x000fe40003f05300 */
[----:B--2---:R-:W-:-:S04]  /*fcf0*/  ISETP.NE.U32.AND P2, PT, R4, RZ, PT ;  /* 0x000000ff0400720c */ /* 0x004fc80003f45070 */
[----:B------:R-:W-:-:S13]  /*fd00*/  ISETP.NE.AND.EX P2, PT, R5, RZ, PT, P2 ;  /* 0x000000ff0500720c */ /* 0x000fda0003f45320 */
[----:B------:R-:W2:Y:S01]  /*fd10*/  @P2 LDC.64 R4, c[0x0][0xc08] ;  /* 0x00030200ff042b82 */ /* 0x000ea20000000a00 */
[----:B-1----:R-:W-:Y:S01]  /*fd20*/  IMAD.U32 R3, RZ, RZ, UR4 ;  /* 0x00000004ff037e24 */ /* 0x002fe2000f8e00ff */
[----:B------:R1:W5:Y:S01]  /*fd30*/  @P0 LDG.E R64, desc[UR36][R12.64] ;  /* 0x000000240c400981 */ /* 0x000362000c1e1900 */
[----:B---3--:R-:W-:-:S13]  /*fd40*/  ISETP.NE.AND P1, PT, R40, 0x1, PT ;  /* 0x000000012800780c */ /* 0x008fda0003f25270 */
[----:B------:R-:W3:Y:S01]  /*fd50*/  @P1 LDC R6, c[0x0][0xbec] ;  /* 0x0002fb00ff061b82 */ /* 0x000ee20000000800 */
[----:B--2---:R-:W-:-:S07]  /*fd60*/  @P2 IMAD.WIDE R4, R199, 0x4, R4 ;  /* 0x00000004c7042825 */ /* 0x004fce00078e0204 */
[----:B------:R-:W2:Y:S01]  /*fd70*/  @P1 LDC R9, c[0x0][0xbf0] ;  /* 0x0002fc00ff091b82 */ /* 0x000ea20000000800 */
[----:B------:R1:W5:Y:S01]  /*fd80*/  @P2 LDG.E R3, desc[UR36][R4.64] ;  /* 0x0000002404032981 */ /* 0x000362000c1e1900 */
[----:B------:R-:W-:Y:S05]  /*fd90*/  @P2 BRA `(.L_x_4623) ;  /* 0x0000000000102947 */ /* 0x000fea0003800000 */
[----:B------:R-:W-:Y:S05]  /*fda0*/  @!P0 BRA `(.L_x_4623) ;  /* 0x00000000000c8947 */ /* 0x000fea0003800000 */
[----:B-1----:R-:W4:Y:S04]  /*fdb0*/  LDG.E R4, desc[UR36][R12.64] ;  /* 0x000000240c047981 */ /* 0x002f28000c1e1900 */
[----:B-----5:R-:W4:Y:S02]  /*fdc0*/  LDG.E R3, desc[UR36][R12.64+0x4] ;  /* 0x000004240c037981 */ /* 0x020f24000c1e1900 */
[----:B----4-:R-:W-:-:S07]  /*fdd0*/  IMAD.IADD R3, R3, 0x1, -R4 ;  /* 0x0000000103037824 */ /* 0x010fce00078e0a04 */
.L_x_4623:
[----:B------:R-:W-:Y:S01]  /*fde0*/  SHF.R.S32.HI R18, RZ, 0x1f, R198 ;  /* 0x0000001fff127819 */ /* 0x000fe200000114c6 */
[----:B-1----:R-:W-:Y:S01]  /*fdf0*/  IMAD.IADD R13, R192, 0x1, R22 ;  /* 0x00000001c00d7824 */ /* 0x002fe200078e0216 */
[----:B------:R-:W-:Y:S01]  /*fe00*/  ULDC.64 UR4, c[0x0][0xb90] ;  /* 0x0002e40000047ab9 */ /* 0x000fe20000000a00 */
[----:B-----5:R-:W-:Y:S01]  /*fe10*/  SHF.R.S32.HI R65, RZ, 0x1f, R64 ;  /* 0x0000001fff417819 */ /* 0x020fe20000011440 */
[----:B------:R-:W-:Y:S01]  /*fe20*/  IMAD.IADD R14, R205, 0x1, R22 ;  /* 0x00000001cd0e7824 */ /* 0x000fe200078e0216 */
[----:B------:R-:W-:Y:S01]  /*fe30*/  SHF.R.S32.HI R8, RZ, 0x1f, R199 ;  /* 0x0000001fff087819 */ /* 0x000fe200000114c7 */
[----:B------:R-:W-:Y:S01]  /*fe40*/  IMAD R5, R18, UR4, RZ ;  /* 0x0000000412057c24 */ /* 0x000fe2000f8e02ff */
[----:B------:R-:W-:Y:S01]  /*fe50*/  SEL R67, R199, RZ, !P0 ;  /* 0x000000ffc7437207 */ /* 0x000fe20004000000 */
[----:B---3--:R-:W-:Y:S01]  /*fe60*/  @P1 IMAD.HI.U32 R6, R13, R6, RZ ;  /* 0x000000060d061227 */ /* 0x008fe200078e00ff */
[----:B------:R-:W-:Y:S01]  /*fe70*/  SEL R66, R8, RZ, !P0 ;  /* 0x000000ff08427207 */ /* 0x000fe20004000000 */
[----:B------:R-:W1:Y:S02]  /*fe80*/  @P1 LDC R71, c[0x0][0xbec] ;  /* 0x0002fb00ff471b82 */ /* 0x000e640000000800 */
[----:B------:R-:W-:Y:S01]  /*fe90*/  IMAD.MOV.U32 R7, RZ, RZ, R13 ;  /* 0x000000ffff077224 */ /* 0x000fe200078e000d */
[----:B--2---:R-:W-:Y:S01]  /*fea0*/  @P1 SHF.R.U32.HI R7, RZ, R9, R6 ;  /* 0x00000009ff071219 */ /* 0x004fe20000011606 */
[----:B------:R-:W-:-:S02]  /*feb0*/  IMAD R11, R198, UR5, R5 ;  /* 0x00000005c60b7c24 */ /* 0x000fc4000f8e0205 */
[----:B------:R-:W-:Y:S01]  /*fec0*/  IMAD.WIDE.U32 R4, R198, UR4, R64 ;  /* 0x00000004c6047c25 */ /* 0x000fe2000f8e0040 */
[----:B------:R-:W-:Y:S01]  /*fed0*/  ULDC.64 UR4, c[0x0][0xb98] ;  /* 0x0002e60000047ab9 */ /* 0x000fe20000000a00 */
[----:B------:R-:W2:Y:S02]  /*fee0*/  @P1 LDC R73, c[0x0][0xbf0] ;  /* 0x0002fc00ff491b82 */ /* 0x000ea40000000800 */
[----:B------:R-:W-:Y:S02]  /*fef0*/  IMAD R9, R200, 0x40, R193 ;  /* 0x00000040c8097824 */ /* 0x000fe400078e02c1 */
[----:B------:R-:W-:Y:S02]  /*ff00*/  IMAD.IADD R5, R5, 0x1, R11 ;  /* 0x0000000105057824 */ /* 0x000fe400078e020b */
[----:B------:R-:W-:Y:S02]  /*ff10*/  IMAD.MOV R11, RZ, RZ, -R7 ;  /* 0x000000ffff0b7224 */ /* 0x000fe400078e0a07 */
[----:B------:R-:W-:-:S04]  /*ff20*/  IMAD.WIDE R20, R9, 0x2, R20 ;  /* 0x0000000209147825 */ /* 0x000fc800078e0214 */
[----:B------:R-:W-:Y:S01]  /*ff30*/  IMAD R6, R66, UR4, RZ ;  /* 0x0000000442067c24 */ /* 0x000fe2000f8e02ff */
[C---:B------:R-:W-:Y:S01]  /*ff40*/  IADD3 R29, P3, R20.reuse, 0x6000, RZ ;  /* 0x00006000141d7810 */ /* 0x040fe20007f7e0ff */
[C---:B------:R-:W-:Y:S01]  /*ff50*/  IMAD.WIDE.U32 R4, R67.reuse, UR4, R4 ;  /* 0x0000000443047c25 */ /* 0x040fe2000f8e0004 */
[C---:B------:R-:W-:Y:S02]  /*ff60*/  IADD3 R25, P5, R20.reuse, 0x3000, RZ ;  /* 0x0000300014197810 */ /* 0x040fe40007fbe0ff */
[----:B------:R-:W-:Y:S01]  /*ff70*/  IADD3 R49, P4, R20, 0x4000, RZ ;  /* 0x0000400014317810 */ /* 0x000fe20007f9e0ff */
[----:B------:R-:W-:Y:S01]  /*ff80*/  IMAD R9, R40, R11, R13 ;  /* 0x0000000b28097224 */ /* 0x000fe200078e020d */
[----:B------:R-:W-:Y:S01]  /*ff90*/  SHF.R.S32.HI R11, RZ, 0x1f, R7 ;  /* 0x0000001fff0b7819 */ /* 0x000fe20000011407 */
[----:B------:R-:W-:Y:S01]  /*ffa0*/  IMAD R8, R67, UR5, R6 ;  /* 0x0000000543087c24 */ /* 0x000fe2000f8e0206 */
[----:B------:R-:W-:Y:S01]  /*ffb0*/  IADD3 R4, P0, R7, R4, RZ ;  /* 0x0000000407047210 */ /* 0x000fe20007f1e0ff */
[----:B------:R-:W-:Y:S01]  /*ffc0*/  ULDC.64 UR4, c[0x0][0xb88] ;  /* 0x0002e20000047ab9 */ /* 0x000fe20000000a00 */
[----:B------:R-:W-:Y:S01]  /*ffd0*/  SHF.R.S32.HI R6, RZ, 0x1f, R9 ;  /* 0x0000001fff067819 */ /* 0x000fe20000011409 */
[----:B------:R-:W-:Y:S01]  /*ffe0*/  IMAD R69, R3, R40, RZ ;  /* 0x0000002803457224 */ /* 0x000fe200078e02ff */
[----:B------:R-:W-:-:S02]  /*fff0*/  IADD3.X R5, R11, R5, R8, P0, !PT ;  /* 0x000000050b057210 */ /* 0x000fc400007fe408 */
[----:B------:R-:W-:Y:S01]  /*10000*/  IADD3 R7, P2, R20, 0x1000, RZ ;  /* 0x0000100014077810 */ /* 0x000fe20007f5e0ff */
[----:B------:R-:W-:Y:S01]  /*10010*/  IMAD R6, R6, UR4, RZ ;  /* 0x0000000406067c24 */ /* 0x000fe2000f8e02ff */
[----:B------:R-:W-:Y:S01]  /*10020*/  IADD3 R13, P6, R20, 0x2000, RZ ;  /* 0x00002000140d7810 */ /* 0x000fe20007fde0ff */
[----:B------:R-:W-:Y:S01]  /*10030*/  IMAD.WIDE.U32 R4, R9, UR4, R4 ;  /* 0x0000000409047c25 */ /* 0x000fe2000f8e0004 */
[----:B------:R-:W-:Y:S02]  /*10040*/  LOP3.LUT R8, R7, 0x380, RZ, 0xc0, !PT ;  /* 0x0000038007087812 */ /* 0x000fe400078ec0ff */
[----:B------:R-:W-:Y:S01]  /*10050*/  LOP3.LUT R28, R29, 0x380, RZ, 0xc0, !PT ;  /* 0x000003801d1c7812 */ /* 0x000fe200078ec0ff */
[----:B------:R-:W-:Y:S01]  /*10060*/  IMAD R11, R9, UR5, R6 ;  /* 0x00000005090b7c24 */ /* 0x000fe2000f8e0206 */
[----:B------:R-:W-:Y:S01]  /*10070*/  ULDC.64 UR4, c[0x0][0xb50] ;  /* 0x0002d40000047ab9 */ /* 0x000fe20000000a00 */
[----:B------:R-:W-:Y:S01]  /*10080*/  SHF.R.U64 R8, R8, 0x3, RZ ;  /* 0x0000000308087819 */ /* 0x000fe200000012ff */
[----:B------:R-:W-:Y:S01]  /*10090*/  IMAD.X R9, RZ, RZ, R21, P2 ;  /* 0x000000ffff097224 */ /* 0x000fe200010e0615 */
[----:B------:R-:W-:Y:S01]  /*100a0*/  LEA R10, P0, R4, UR4, 0x2 ;  /* 0x00000004040a7c11 */ /* 0x000fe2000f8010ff */
[----:B------:R-:W-:Y:S01]  /*100b0*/  IMAD.IADD R5, R5, 0x1, R11 ;  /* 0x0000000105057824 */ /* 0x000fe200078e020b */
[----:B------:R-:W-:-:S02]  /*100c0*/  LOP3.LUT R8, R8, R7, RZ, 0x3c, !PT ;  /* 0x0000000708087212 */ /* 0x000fc400078e3cff */
[----:B------:R-:W-:Y:S01]  /*100d0*/  IADD3 R33, P2, R20, 0x7000, RZ ;  /* 0x0000700014217810 */ /* 0x000fe20007f5e0ff */
[----:B------:R-:W-:Y:S01]  /*100e0*/  SHFL.IDX PT, R46, R10, RZ, 0x1c1f ;  /* 0x001c1fff0a2e7589 */ /* 0x000fe200000e0000 */
[----:B------:R-:W-:Y:S01]  /*100f0*/  LEA.HI.X R7, R4, UR5, R5, 0x2, P0 ;  /* 0x0000000504077c11 */ /* 0x000fe200080f1405 */
[----:B------:R-:W-:Y:S01]  /*10100*/  VIADD R4, R14, 0x8 ;  /* 0x000000080e047836 */ /* 0x000fe20000000000 */
[----:B------:R-:W-:Y:S01]  /*10110*/  IADD3 R37, P0, R20, 0x5000, RZ ;  /* 0x0000500014257810 */ /* 0x000fe20007f1e0ff */
[----:B------:R-:W-:Y:S01]  /*10120*/  SHFL.IDX PT, R54, R10, 0x1, 0x1c1f ;  /* 0x003c1f000a367f89 */ /* 0x000fe200000e0000 */
[----:B------:R-:W-:Y:S01]  /*10130*/  LOP3.LUT R32, R33, 0x380, RZ, 0xc0, !PT ;  /* 0x0000038021207812 */ /* 0x000fe200078ec0ff */
[----:B------:R-:W-:Y:S01]  /*10140*/  ULDC.64 UR4, c[0x0][0xaa0] ;  /* 0x0002a80000047ab9 */ /* 0x000fe20000000a00 */
[----:B------:R-:W-:Y:S01]  /*10150*/  LOP3.LUT R36, R37, 0x380, RZ, 0xc0, !PT ;  /* 0x0000038025247812 */ /* 0x000fe200078ec0ff */
[----:B------:R-:W3:Y:S01]  /*10160*/  SHFL.IDX PT, R47, R7, RZ, 0x1c1f ;  /* 0x001c1fff072f7589 */ /* 0x000ee200000e0000 */
[----:B------:R-:W-:-:S02]  /*10170*/  LOP3.LUT R12, R13, 0x380, RZ, 0xc0, !PT ;  /* 0x000003800d0c7812 */ /* 0x000fc400078ec0ff */
[----:B------:R-:W-:Y:S01]  /*10180*/  SHF.R.U64 R36, R36, 0x3, RZ ;  /* 0x0000000324247819 */ /* 0x000fe200000012ff */
[----:B------:R-:W4:Y:S01]  /*10190*/  SHFL.IDX PT, R55, R7, 0x1, 0x1c1f ;  /* 0x003c1f0007377f89 */ /* 0x000f2200000e0000 */
[----:B------:R-:W-:Y:S02]  /*101a0*/  LOP3.LUT R24, R25, 0x380, RZ, 0xc0, !PT ;  /* 0x0000038019187812 */ /* 0x000fe400078ec0ff */
[----:B------:R-:W-:Y:S02]  /*101b0*/  LOP3.LUT R48, R49, 0x380, RZ, 0xc0, !PT ;  /* 0x0000038031307812 */ /* 0x000fe400078ec0ff */
[----:B------:R-:W-:Y:S02]  /*101c0*/  SHF.R.U64 R28, R28, 0x3, RZ ;  /* 0x000000031c1c7819 */ /* 0x000fe400000012ff */
[----:B------:R-:W-:Y:S01]  /*101d0*/  LOP3.LUT R36, R36, R37, RZ, 0x3c, !PT ;  /* 0x0000002524247212 */ /* 0x000fe200078e3cff */
[----:B------:R-:W-:Y:S01]  /*101e0*/  IMAD.X R37, RZ, RZ, R21, P0 ;  /* 0x000000ffff257224 */ /* 0x000fe200000e0615 */
[----:B------:R-:W-:-:S02]  /*101f0*/  SHF.R.U64 R32, R32, 0x3, RZ ;  /* 0x0000000320207819 */ /* 0x000fc400000012ff */
[----:B------:R-:W-:Y:S02]  /*10200*/  SHF.R.U64 R12, R12, 0x3, RZ ;  /* 0x000000030c0c7819 */ /* 0x000fe400000012ff */
[----:B------:R-:W-:Y:S02]  /*10210*/  SHF.R.U64 R24, R24, 0x3, RZ ;  /* 0x0000000318187819 */ /* 0x000fe400000012ff */
[----:B------:R-:W-:Y:S02]  /*10220*/  SHF.R.U64 R48, R48, 0x3, RZ ;  /* 0x0000000330307819 */ /* 0x000fe400000012ff */
[----:B------:R-:W-:Y:S02]  /*10230*/  LOP3.LUT P0, RZ, R202, 0x3, RZ, 0xc0, !PT ;  /* 0x00000003caff7812 */ /* 0x000fe4000780c0ff */
[----:B------:R-:W-:Y:S01]  /*10240*/  LOP3.LUT R28, R28, R29, RZ, 0x3c, !PT ;  /* 0x0000001d1c1c7212 */ /* 0x000fe200078e3cff */
[--C-:B------:R-:W-:Y:S01]  /*10250*/  IMAD.X R29, RZ, RZ, R21.reuse, P3 ;  /* 0x000000ffff1d7224 */ /* 0x100fe200018e0615 */
[----:B------:R-:W-:Y:S01]  /*10260*/  LOP3.LUT R32, R32, R33, RZ, 0x3c, !PT ;  /* 0x0000002120207212 */ /* 0x000fe200078e3cff */
[----:B------:R-:W-:Y:S01]  /*10270*/  IMAD.X R33, RZ, RZ, R21, P2 ;  /* 0x000000ffff217224 */ /* 0x000fe200010e0615 */
[----:B------:R-:W-:-:S02]  /*10280*/  IADD3 R6, P3, R20, 0xb000, RZ ;  /* 0x0000b00014067810 */ /* 0x000fc40007f7e0ff */
[----:B------:R-:W-:Y:S01]  /*10290*/  LOP3.LUT R12, R12, R13, RZ, 0x3c, !PT ;  /* 0x0000000d0c0c7212 */ /* 0x000fe200078e3cff */
[--C-:B------:R-:W-:Y:S01]  /*102a0*/  IMAD.X R13, RZ, RZ, R21.reuse, P6 ;  /* 0x000000ffff0d7224 */ /* 0x100fe200030e0615 */
[----:B------:R-:W-:Y:S01]  /*102b0*/  LOP3.LUT R24, R24, R25, RZ, 0x3c, !PT ;  /* 0x0000001918187212 */ /* 0x000fe200078e3cff */
[--C-:B------:R-:W-:Y:S01]  /*102c0*/  IMAD.X R25, RZ, RZ, R21.reuse, P5 ;  /* 0x000000ffff197224 */ /* 0x100fe200028e0615 */
[----:B------:R-:W-:Y:S01]  /*102d0*/  LOP3.LUT R48, R48, R49, RZ, 0x3c, !PT ;  /* 0x0000003130307212 */ /* 0x000fe200078e3cff */
[--C-:B------:R-:W-:Y:S01]  /*102e0*/  IMAD.X R49, RZ, RZ, R21.reuse, P4 ;  /* 0x000000ffff317224 */ /* 0x100fe200020e0615 */
[-C--:B------:R-:W-:Y:S01]  /*102f0*/  ISETP.GE.OR P2, PT, R14, R69.reuse, P0 ;  /* 0x000000450e00720c */ /* 0x080fe20000746670 */
[----:B------:R-:W-:Y:S01]  /*10300*/  IMAD.X R45, RZ, RZ, R21, P3 ;  /* 0x000000ffff2d7224 */ /* 0x000fe200018e0615 */
[----:B------:R-:W-:Y:S02]  /*10310*/  ISETP.GE.OR P0, PT, R4, R69, P0 ;  /* 0x000000450400720c */ /* 0x000fe40000706670 */
[----:B------:R-:W-:-:S02]  /*10320*/  IADD3 R61, P6, R20, 0x8000, RZ ;  /* 0x00008000143d7810 */ /* 0x000fc40007fde0ff */
[C---:B------:R-:W-:Y:S02]  /*10330*/  IADD3 R57, P5, R20.reuse, 0x9000, RZ ;  /* 0x0000900014397810 */ /* 0x040fe40007fbe0ff */
[C---:B------:R-:W-:Y:S02]  /*10340*/  IADD3 R53, P4, R20.reuse, 0xa000, RZ ;  /* 0x0000a00014357810 */ /* 0x040fe40007f9e0ff */
[----:B------:R-:W-:Y:S02]  /*10350*/  LOP3.LUT R5, R20, 0x380, RZ, 0xc0, !PT ;  /* 0x0000038014057812 */ /* 0x000fe400078ec0ff */
[----:B------:R-:W-:Y:S01]  /*10360*/  LOP3.LUT R3, R6, 0x380, RZ, 0xc0, !PT ;  /* 0x0000038006037812 */ /* 0x000fe200078ec0ff */
[----:B---3--:R-:W-:Y:S01]  /*10370*/  @!P2 ST.E desc[UR36][R46.64], R0 ;  /* 0x000000002e00a985 */ /* 0x008fe2000c101924 */
[----:B------:R-:W-:Y:S02]  /*10380*/  LOP3.LUT R60, R61, 0x380, RZ, 0xc0, !PT ;  /* 0x000003803d3c7812 */ /* 0x000fe400078ec0ff */
[----:B------:R-:W-:Y:S01]  /*10390*/  LOP3.LUT R56, R57, 0x380, RZ, 0xc0, !PT ;  /* 0x0000038039387812 */ /* 0x000fe200078ec0ff */
[----:B----4-:R3:W-:Y:S01]  /*103a0*/  @!P0 ST.E desc[UR36][R54.64], R2 ;  /* 0x0000000236008985 */ /* 0x0107e2000c101924 */
[----:B------:R-:W-:-:S02]  /*103b0*/  LOP3.LUT R52, R53, 0x380, RZ, 0xc0, !PT ;  /* 0x0000038035347812 */ /* 0x000fc400078ec0ff */
[----:B------:R-:W-:Y:S01]  /*103c0*/  SHF.R.U64 R5, R5, 0x3, RZ ;  /* 0x0000000305057819 */ /* 0x000fe200000012ff */
[----:B------:R-:W5:Y:S01]  /*103d0*/  LD.E.128 R8, desc[UR36][R8.64] ;  /* 0x0000002408087980 */ /* 0x000f62000c101d00 */
[----:B------:R-:W-:Y:S02]  /*103e0*/  SHF.R.U64 R3, R3, 0x3, RZ ;  /* 0x0000000303037819 */ /* 0x000fe400000012ff */
[----:B------:R-:W-:Y:S01]  /*103f0*/  SHF.R.U64 R60, R60, 0x3, RZ ;  /* 0x000000033c3c7819 */ /* 0x000fe200000012ff */
[----:B------:R-:W5:Y:S01]  /*10400*/  LD.E.128 R12, desc[UR36][R12.64] ;  /* 0x000000240c0c7980 */ /* 0x000f62000c101d00 */
[----:B------:R-:W-:Y:S02]  /*10410*/  SHF.R.U64 R56, R56, 0x3, RZ ;  /* 0x0000000338387819 */ /* 0x000fe400000012ff */
[----:B------:R-:W-:Y:S01]  /*10420*/  SHF.R.U64 R52, R52, 0x3, RZ ;  /* 0x0000000334347819 */ /* 0x000fe200000012ff */
[----:B------:R-:W5:Y:S01]  /*10430*/  LD.E.128 R24, desc[UR36][R24.64] ;  /* 0x0000002418187980 */ /* 0x000f62000c101d00 */
[----:B------:R-:W-:-:S02]  /*10440*/  LOP3.LUT R20, R5, R20, RZ, 0x3c, !PT ;  /* 0x0000001405147212 */ /* 0x000fc400078e3cff */
[----:B------:R-:W-:Y:S01]  /*10450*/  LOP3.LUT R44, R3, R6, RZ, 0x3c, !PT ;  /* 0x00000006032c7212 */ /* 0x000fe200078e3cff */
[----:B------:R-:W-:Y:S01]  /*10460*/  IMAD R3, R65, UR4, RZ ;  /* 0x0000000441037c24 */ /* 0x000fe2000f8e02ff */
[----:B------:R-:W-:Y:S01]  /*10470*/  LOP3.LUT R60, R60, R61, RZ, 0x3c, !PT ;  /* 0x0000003d3c3c7212 */ /* 0x000fe200078e3cff */
[--C-:B------:R-:W-:Y:S01]  /*10480*/  IMAD.X R61, RZ, RZ, R21.reuse, P6 ;  /* 0x000000ffff3d7224 */ /* 0x100fe200030e0615 */
[----:B------:R-:W-:Y:S01]  /*10490*/  LOP3.LUT R56, R56, R57, RZ, 0x3c, !PT ;  /* 0x0000003938387212 */ /* 0x000fe200078e3cff */
[--C-:B------:R-:W-:Y:S01]  /*104a0*/  IMAD.X R57, RZ, RZ, R21.reuse, P5 ;  /* 0x000000ffff397224 */ /* 0x100fe200028e0615 */
[----:B------:R-:W-:Y:S01]  /*104b0*/  LOP3.LUT R52, R52, R53, RZ, 0x3c, !PT ;  /* 0x0000003534347212 */ /* 0x000fe200078e3cff */
[----:B------:R-:W-:Y:S01]  /*104c0*/  IMAD.X R53, RZ, RZ, R21, P4 ;  /* 0x000000ffff357224 */ /* 0x000fe200020e0615 */
[----:B------:R4:W5:Y:S04]  /*104d0*/  LD.E.128 R4, desc[UR36][R20.64] ;  /* 0x0000002414047980 */ /* 0x000968000c101d00 */
[----:B------:R-:W5:Y:S04]  /*104e0*/  LD.E.128 R48, desc[UR36][R48.64] ;  /* 0x0000002430307980 */ /* 0x000f68000c101d00 */
[----:B------:R-:W5:Y:S01]  /*104f0*/  LD.E.128 R36, desc[UR36][R36.64] ;  /* 0x0000002424247980 */ /* 0x000f62000c101d00 */
[----:B----4-:R-:W-:-:S02]  /*10500*/  IMAD R21, R64, UR5, R3 ;  /* 0x0000000540157c24 */ /* 0x010fc4000f8e0203 */
[----:B---3--:R-:W-:Y:S01]  /*10510*/  IMAD.WIDE.U32 R2, R64, UR4, RZ ;  /* 0x0000000440027c25 */ /* 0x008fe2000f8e00ff */
[----:B------:R-:W-:Y:S01]  /*10520*/  ULDC.64 UR4, c[0x0][0xae8] ;  /* 0x0002ba0000047ab9 */ /* 0x000fe20000000a00 */
[----:B------:R-:W5:Y:S02]  /*10530*/  LD.E.128 R28, desc[UR36][R28.64] ;  /* 0x000000241c1c7980 */ /* 0x000f64000c101d00 */
[----:B------:R-:W-:Y:S02]  /*10540*/  IMAD.IADD R3, R3, 0x1, R21 ;  /* 0x0000000103037824 */ /* 0x000fe400078e0215 */
[----:B------:R-:W-:Y:S01]  /*10550*/  IMAD R21, R197, 0x20, R200 ;  /* 0x00000020c5157824 */ /* 0x000fe200078e02c8 */
[----:B------:R-:W5:Y:S01]  /*10560*/  LD.E.128 R32, desc[UR36][R32.64] ;  /* 0x0000002420207980 */ /* 0x000f62000c101d00 */
[----:B------:R-:W-:Y:S02]  /*10570*/  IMAD R65, R18, UR4, RZ ;  /* 0x0000000412417c24 */ /* 0x000fe4000f8e02ff */
[----:B------:R-:W-:Y:S01]  /*10580*/  IMAD.IADD R20, R22, 0x1, R21 ;  /* 0x0000000116147824 */ /* 0x000fe200078e0215 */
[----:B------:R-:W5:Y:S01]  /*10590*/  LD.E.128 R60, desc[UR36][R60.64] ;  /* 0x000000243c3c7980 */ /* 0x000f62000c101d00 */
[----:B------:R-:W-:-:S02]  /*105a0*/  IMAD R65, R198, UR5, R65 ;  /* 0x00000005c6417c24 */ /* 0x000fc4000f8e0241 */
[----:B-1----:R-:W-:Y:S01]  /*105b0*/  @P1 IMAD.HI.U32 R0, R20, R71, RZ ;  /* 0x0000004714001227 */ /* 0x002fe200078e00ff */
[----:B------:R-:W5:Y:S03]  /*105c0*/  LD.E.128 R56, desc[UR36][R56.64] ;  /* 0x0000002438387980 */ /* 0x000f66000c101d00 */
[----:B------:R-:W-:Y:S01]  /*105d0*/  IMAD.WIDE.U32 R2, R198, UR4, R2 ;  /* 0x00000004c6027c25 */ /* 0x000fe2000f8e0002 */
[----:B------:R-:W-:Y:S01]  /*105e0*/  ULDC.64 UR4, c[0x0][0xaf0] ;  /* 0x0002bc0000047ab9 */ /* 0x000fe20000000a00 */
[----:B------:R-:W5:Y:S02]  /*105f0*/  LD.E.128 R52, desc[UR36][R52.64] ;  /* 0x0000002434347980 */ /* 0x000f64000c101d00 */
[----:B------:R-:W-:Y:S01]  /*10600*/  IMAD.MOV.U32 R21, RZ, RZ, R20 ;  /* 0x000000ffff157224 */ /* 0x000fe200078e0014 */
[----:B--2---:R-:W-:Y:S01]  /*10610*/  @P1 SHF.R.U32.HI R21, RZ, R73, R0 ;  /* 0x00000049ff151219 */ /* 0x004fe20000011600 */
[----:B------:R-:W-:Y:S01]  /*10620*/  IMAD.IADD R3, R3, 0x1, R65 ;  /* 0x0000000103037824 */ /* 0x000fe200078e0241 */
[----:B------:R-:W5:Y:S01]  /*10630*/  LD.E.128 R44, desc[UR36][R44.64] ;  /* 0x000000242c2c7980 */ /* 0x000f62000c101d00 */
[----:B------:R-:W-:Y:S01]  /*10640*/  IMAD R18, R66, UR4, RZ ;  /* 0x0000000442127c24 */ /* 0x000fe2000f8e02ff */
[----:B------:R-:W-:Y:S01]  /*10650*/  SHF.R.S32.HI R0, RZ, 0x1f, R21 ;  /* 0x0000001fff007819 */ /* 0x000fe20000011415 */
[C---:B------:R-:W-:Y:S01]  /*10660*/  IMAD.WIDE.U32 R2, R67.reuse, UR4, R2 ;  /* 0x0000000443027c25 */ /* 0x040fe2000f8e0002 */
[----:B------:R-:W-:Y:S01]  /*10670*/  @!PT LDS RZ, [RZ] ;  /* 0x00000000fffff984 */ /* 0x000fe20000000800 */
[----:B------:R-:W-:Y:S01]  /*10680*/  @!PT LDS RZ, [RZ] ;  /* 0x00000000fffff984 */ /* 0x000fe20000000800 */
[----:B------:R-:W-:Y:S01]  /*10690*/  @!PT LDS RZ, [RZ] ;  /* 0x00000000fffff984 */ /* 0x000fe20000000800 */
[----:B------:R-:W-:Y:S01]  /*106a0*/  @!PT LDS RZ, [RZ] ;  /* 0x00000000fffff984 */ /* 0x000fe20000000800 */
[----:B------:R1:W-:Y:S06]  /*106b0*/  MEMBAR.ALL.CTA ;  /* 0x0000000000007992 */ /* 0x0003ec0000008000 */
[----:B-1----:R-:W1:Y:S01]  /*106c0*/  FENCE.VIEW.ASYNC.S ;  /* 0x00000000000073c6 */ /* 0x002e620000000000 */
[----:B------:R-:W-:Y:S01]  /*106d0*/  IMAD R65, R67, UR5, R18 ;  /* 0x0000000543417c24 */ /* 0x000fe2000f8e0212 */
[----:B------:R-:W-:Y:S01]  /*106e0*/  ULDC.64 UR4, c[0x0][0xae0] ;  /* 0x0002b80000047ab9 */ /* 0x000fe20000000a00 */
[----:B------:R-:W-:-:S02]  /*106f0*/  IMAD.MOV R67, RZ, RZ, -R21 ;  /* 0x000000ffff437224 */ /* 0x000fc400078e0a15 */
[----:B------:R-:W-:Y:S02]  /*10700*/  IMAD.IADD R3, R3, 0x1, R65 ;  /* 0x0000000103037824 */ /* 0x000fe400078e0241 */
[----:B------:R-:W-:Y:S02]  /*10710*/  IMAD R0, R0, UR4, RZ ;  /* 0x0000000400007c24 */ /* 0x000fe4000f8e02ff */
[----:B------:R-:W-:Y:S02]  /*10720*/  IMAD R65, R40, R67, R20 ;  /* 0x0000004328417224 */ /* 0x000fe400078e0214 */
[C---:B------:R-:W-:Y:S02]  /*10730*/  IMAD R67, R21.reuse, UR5, R0 ;  /* 0x0000000515437c24 */ /* 0x040fe4000f8e0200 */
[----:B------:R-:W-:Y:S01]  /*10740*/  IMAD.WIDE.U32 R2, R21, UR4, R2 ;  /* 0x0000000415027c25 */ /* 0x000fe2000f8e0002 */
[----:B------:R-:W-:Y:S01]  /*10750*/  SHF.R.S32.HI R0, RZ, 0x1f, R65 ;  /* 0x0000001fff007819 */ /* 0x000fe20000011441 */
[----:B------:R-:W-:-:S02]  /*10760*/  ULDC.64 UR4, c[0x0][0xad8] ;  /* 0x0002b60000047ab9 */ /* 0x000fc40000000a00 */
[----:B------:R-:W-:Y:S02]  /*10770*/  IMAD.IADD R3, R3, 0x1, R67 ;  /* 0x0000000103037824 */ /* 0x000fe400078e0243 */
[----:B------:R-:W-:Y:S02]  /*10780*/  IMAD R18, R0, UR4, RZ ;  /* 0x0000000400127c24 */ /* 0x000fe4000f8e02ff */
[----:B------:R-:W-:Y:S02]  /*10790*/  IMAD.IADD R40, R200, 0x1, R22 ;  /* 0x00000001c8287824 */ /* 0x000fe400078e0216 */
[C---:B------:R-:W-:Y:S02]  /*107a0*/  IMAD R21, R65.reuse, UR5, R18 ;  /* 0x0000000541157c24 */ /* 0x040fe4000f8e0212 */
[----:B------:R-:W-:Y:S01]  /*107b0*/  IMAD.WIDE.U32 R2, R65, UR4, R2 ;  /* 0x0000000441027c25 */ /* 0x000fe2000f8e0002 */
[----:B------:R-:W-:Y:S01]  /*107c0*/  ISETP.GE.AND P2, PT, R40, R69, PT ;  /* 0x000000452800720c */ /* 0x000fe20003f46270 */
[----:B------:R-:W-:-:S02]  /*107d0*/  ULDC.64 UR4, c[0x0][0xa80] ;  /* 0x0002a00000047ab9 */ /* 0x000fc40000000a00 */
[----:B------:R-:W-:Y:S01]  /*107e0*/  VIADD R0, R40, 0x20 ;  /* 0x0000002028007836 */ /* 0x000fe20000000000 */
[----:B------:R-:W-:Y:S01]  /*107f0*/  LEA R18, P3, R2, UR4, 0x1 ;  /* 0x0000000402127c11 */ /* 0x000fe2000f8608ff */
[----:B------:R-:W-:Y:S02]  /*10800*/  IMAD.IADD R3, R3, 0x1, R21 ;  /* 0x0000000103037824 */ /* 0x000fe400078e0215 */
[----:B0-----:R-:W-:Y:S01]  /*10810*/  VIADD R17, R17, 0x30820 ;  /* 0x0003082011117836 */ /* 0x001fe20000000000 */
[-C--:B------:R-:W-:Y:S01]  /*10820*/  ISETP.GE.AND P1, PT, R0, R69.reuse, PT ;  /* 0x000000450000720c */ /* 0x080fe20003f26270 */
[----:B------:R-:W-:Y:S01]  /*10830*/  VIADD R0, R40, 0x40 ;  /* 0x0000004028007836 */ /* 0x000fe20000000000 */
[----:B------:R-:W-:Y:S02]  /*10840*/  LEA.HI.X R22, R2, UR5, R3, 0x1, P3 ;  /* 0x0000000502167c11 */ /* 0x000fe400098f0c03 */
[----:B------:R-:W-:Y:S01]  /*10850*/  PRMT R17, RZ, 0x654, R17 ;  /* 0x00000654ff117816 */ /* 0x000fe20000000011 */
[----:B-1----:R0:W1:Y:S01]  /*10860*/  SHFL.IDX PT, R64, R18, RZ, 0x181f ;  /* 0x00181fff12407589 */ /* 0x00206200000e0000 */
        /* <DEDUP_REMOVED lines=12> */
[C---:B------:R-:W-:Y:S02]  /*10930*/  @!P2 LEA R64, P6, R196.reuse, R64, 0x1 ;  /* 0x00000040c440a211 */ /* 0x040fe400078c08ff */
[-C--:B------:R-:W-:Y:S01]  /*10940*/  @!P3 LEA.HI.X R21, R195, R0.reuse, R208, 0x1, P5 ;  /* 0x00000000c315b211 */ /* 0x080fe200028f0cd0 */
[----:B-----5:R3:W-:Y:S01]  /*10950*/  @!P4 ST.E.128 desc[UR36][R2.64], R4 ;  /* 0x000000040200c985 */ /* 0x0207e2000c101d24 */
[----:B------:R-:W-:-:S03]  /*10960*/  @!P2 LEA.HI.X R65, R196, R0, R207, 0x1, P6 ;  /* 0x00000000c441a211 */ /* 0x000fc600030f0ccf */
[----:B------:R3:W-:Y:S04]  /*10970*/  @!P3 ST.E.128 desc[UR36][R20.64], R48 ;  /* 0x000000301400b985 */ /* 0x0007e8000c101d24 */
[----:B------:R3:W-:Y:S02]  /*10980*/  @!P2 ST.E.128 desc[UR36][R64.64], R60 ;  /* 0x0000003c4000a985 */ /* 0x0007e4000c101d24 */
.L_x_4625:
[----:B------:R-:W-:Y:S05]  /*10990*/  BSYNC B1 ;  /* 0x0000000000017941 */ /* 0x000fea0003800000 */
.L_x_4624:
        /* <DEDUP_REMOVED lines=10> */
[C---:B------:R-:W-:Y:S02]  /*10a40*/  @!P6 LEA R6, P3, R196.reuse, R6, 0x1 ;  /* 0x00000006c406e211 */ /* 0x040fe400078608ff */
[-C--:B----4-:R-:W-:Y:S02]  /*10a50*/  @!P4 LEA.HI.X R3, R193, R0.reuse, R209, 0x1, P1 ;  /* 0x00000000c103c211 */ /* 0x090fe400008f0cd1 */
[-C--:B------:R-:W-:Y:S02]  /*10a60*/  @!P5 LEA.HI.X R5, R195, R0.reuse, R208, 0x1, P2 ;  /* 0x00000000c305d211 */ /* 0x080fe400010f0cd0 */
[----:B------:R-:W-:Y:S01]  /*10a70*/  @!P6 LEA.HI.X R7, R196, R0, R207, 0x1, P3 ;  /* 0x00000000c407e211 */ /* 0x000fe200018f0ccf */
[----:B------:R3:W-:Y:S04]  /*10a80*/  @!P4 ST.E.128 desc[UR36][R2.64], R8 ;  /* 0x000000080200c985 */ /* 0x0007e8000c101d24 */
[----:B------:R3:W-:Y:S04]  /*10a90*/  @!P5 ST.E.128 desc[UR36][R4.64], R36 ;  /* 0x000000240400d985 */ /* 0x0007e8000c101d24 */
[----:B------:R3:W-:Y:S02]  /*10aa0*/  @!P6 ST.E.128 desc[UR36][R6.64], R56 ;  /* 0x000000380600e985 */ /* 0x0007e4000c101d24 */
.L_x_4627:
[----:B------:R-:W-:Y:S05]  /*10ab0*/  BSYNC B1 ;  /* 0x0000000000017941 */ /* 0x000fea0003800000 */
.L_x_4626:
        /* <DEDUP_REMOVED lines=14> */
[----:B------:R0:W-:Y:S04]  /*10ba0*/  @!P3 ST.E.128 desc[UR36][R2.64], R12 ;  /* 0x0000000c0200b985 */ /* 0x0001e8000c101d24 */
[----:B------:R0:W-:Y:S04]  /*10bb0*/  @!P4 ST.E.128 desc[UR36][R4.64], R28 ;  /* 0x0000001c0400c985 */ /* 0x0001e8000c101d24 */
[----:B------:R0:W-:Y:S02]  /*10bc0*/  @!P5 ST.E.128 desc[UR36][R6.64], R52 ;  /* 0x000000340600d985 */ /* 0x0001e4000c101d24 */
.L_x_4629:
[----:B------:R-:W-:Y:S05]  /*10bd0*/  BSYNC B1 ;  /* 0x0000000000017941 */ /* 0x000fea0003800000 */
.L_x_4628:
[----:B0-----:R-:W-:Y:S01]  /*10be0*/  VIADD R0, R40, 0x60 ;  /* 0x0000006028007836 */ /* 0x001fe20000000000 */
[----:B--2-4-:R-:W0:Y:S04]  /*10bf0*/  SHFL.IDX PT, R22, R22, 0x3, 0x181f ;  /* 0x00781f0016167f89 */ /* 0x014e2800000e0000 */
[----:B------:R-:W-:Y:S01]  /*10c00*/  ISETP.GE.AND P0, PT, R0, R69, PT ;  /* 0x000000450000720c */ /* 0x000fe20003f06270 */
[----:B------:R-:W2:-:S12]  /*10c10*/  SHFL.IDX PT, R18, R18, 0x3, 0x181f ;  /* 0x00781f0012127f89 */ /* 0x000e9800000e0000 */
        /* <DEDUP_REMOVED lines=16> */
.L_x_4622:
[----:B------:R-:W2:Y:S08]  /*10d20*/  LDC.64 R4, c[0x0][0xc00] ;  /* 0x00030000ff047b82 */ /* 0x000eb00000000a00 */
[----:B------:R-:W3:Y:S01]  /*10d30*/  LDC.64 R2, c[0x0][0xc00] ;  /* 0x00030000ff027b82 */ /* 0x000ee20000000a00 */
[----:B------:R-:W-:Y:S01]  /*10d40*/  ULDC UR4, c[0x0][0xa88] ;  /* 0x0002a20000047ab9 */ /* 0x000fe20000000800 */
[----:B------:R-:W-:-:S06]  /*10d50*/  IMAD.MOV.U32 R6, RZ, RZ, RZ ;  /* 0x000000ffff067224 */ /* 0x000fcc00078e00ff */
[----:B------:R-:W4:Y:S01]  /*10d60*/  LDC R21, c[0x0][0xbe8] ;  /* 0x0002fa00ff157b82 */ /* 0x000f220000000800 */
[----:B--2---:R-:W-:-:S04]  /*10d70*/  ISETP.NE.U32.AND P0, PT, R4, RZ, PT ;  /* 0x000000ff0400720c */ /* 0x004fc80003f05070 */
[----:B------:R-:W-:-:S03]  /*10d80*/  ISETP.NE.AND.EX P0, PT, R5, RZ, PT, P0 ;  /* 0x000000ff0500720c */ /* 0x000fc60003f05300 */
[----:B------:R-:W2:Y:S01]  /*10d90*/  LDC.64 R4, c[0x0][0xc08] ;  /* 0x00030200ff047b82 */ /* 0x000ea20000000a00 */
[----:B---3--:R-:W-:-:S04]  /*10da0*/  IMAD.WIDE R2, R199, 0x4, R2 ;  /* 0x00000004c7027825 */ /* 0x008fc800078e0202 */
[----:B------:R-:W-:-:S05]  /*10db0*/  IMAD.U32 R0, RZ, RZ, UR4 ;  /* 0x00000004ff007e24 */ /* 0x000fca000f8e00ff */
[----:B------:R3:W5:Y:S01]  /*10dc0*/  @P0 LDG.E R6, desc[UR36][R2.64] ;  /* 0x0000002402060981 */ /* 0x000762000c1e1900 */
[----:B--2---:R-:W-:-:S04]  /*10dd0*/  ISETP.NE.U32.AND P1, PT, R4, RZ, PT ;  /* 0x000000ff0400720c */ /* 0x004fc80003f25070 */
[----:B------:R-:W-:-:S13]  /*10de0*/  ISETP.NE.AND.EX P1, PT, R5, RZ, PT, P1 ;  /* 0x000000ff0500720c */ /* 0x000fda0003f25310 */
[----:B------:R-:W2:Y:S02]  /*10df0*/  @P1 LDC.64 R4, c[0x0][0xc08] ;  /* 0x00030200ff041b82 */ /* 0x000ea40000000a00 */
[----:B--2---:R-:W-:-:S05]  /*10e00*/  @P1 IMAD.WIDE R4, R199, 0x4, R4 ;  /* 0x00000004c7041825 */ /* 0x004fca00078e0204 */
[----:B------:R3:W5:Y:S01]  /*10e10*/  @P1 LDG.E R0, desc[UR36][R4.64] ;  /* 0x0000002404001981 */ /* 0x000762000c1e1900 */
[----:B----4-:R-:W-:Y:S02]  /*10e20*/  ISETP.NE.AND P2, PT, R21, 0x1, PT ;  /* 0x000000011500780c */ /* 0x010fe40003f45270 */
[----:B------:R-:W-:Y:S02]  /*10e30*/  ISETP.GE.AND P3, PT, R210, 0x80, PT ;  /* 0x00000080d200780c */ /* 0x000fe40003f66270 */
[----:B------:R-:W-:-:S09]  /*10e40*/  SHF.R.S32.HI R7, RZ, 0x1f, R199 ;  /* 0x0000001fff077819 */ /* 0x000fd200000114c7 */
[----:B------:R-:W2:Y:S08]  /*10e50*/  @P2 LDC R14, c[0x0][0xbec] ;  /* 0x0002fb00ff0e2b82 */ /* 0x000eb00000000800 */
[----:B------:R-:W4:Y:S01]  /*10e60*/  @P2 LDC R25, c[0x0][0xbf0] ;  /* 0x0002fc00ff192b82 */ /* 0x000f220000000800 */
[----:B---3--:R-:W-:Y:S05]  /*10e70*/  @P1 BRA `(.L_x_4631) ;  /* 0x0000000000101947 */ /* 0x008fea0003800000 */
[----:B------:R-:W-:Y:S05]  /*10e80*/  @!P0 BRA `(.L_x_4631) ;  /* 0x00000000000c8947 */ /* 0x000fea0003800000 */
[----:B------:R-:W3:Y:S04]  /*10e90*/  LDG.E R5, desc[UR36][R2.64] ;  /* 0x0000002402057981 */ /* 0x000ee8000c1e1900 */
[----:B-----5:R-:W3:Y:S02]  /*10ea0*/  LDG.E R0, desc[UR36][R2.64+0x4] ;  /* 0x0000042402007981 */ /* 0x020ee4000c1e1900 */
[----:B---3--:R-:W-:-:S07]  /*10eb0*/  IMAD.IADD R0, R0, 0x1, -R5 ;  /* 0x0000000100007824 */ /* 0x008fce00078e0a05 */
.L_x_4631:
[----:B------:R-:W-:Y:S01]  /*10ec0*/  BSSY B1, `(.L_x_4632) ;  /* 0x000002d000017945 */ /* 0x000fe20003800000 */
[----:B------:R-:W-:Y:S02]  /*10ed0*/  SHF.R.S32.HI R10, RZ, 0x1f, R198 ;  /* 0x0000001fff0a7819 */ /* 0x000fe400000114c6 */
[----:B------:R-:W-:Y:S02]  /*10ee0*/  SEL R13, R199, RZ, !P0 ;  /* 0x000000ffc70d7207 */ /* 0x000fe40004000000 */
[----:B------:R-:W-:Y:S02]  /*10ef0*/  SEL R12, R7, RZ, !P0 ;  /* 0x000000ff070c7207 */ /* 0x000fe40004000000 */
[----:B-----5:R-:W-:Y:S01]  /*10f00*/  SHF.R.S32.HI R11, RZ, 0x1f, R6 ;  /* 0x0000001fff0b7819 */ /* 0x020fe20000011406 */
[----:B------:R-:W-:Y:S06]  /*10f10*/  @P3 BRA `(.L_x_4633) ;  /* 0x00000000009c3947 */ /* 0x000fec0003800000 */
[----:B------:R-:W3:Y:S01]  /*10f20*/  S2R R3, SR_TID.X ;  /* 0x0000000000037919 */ /* 0x000ee20000002100 */
[----:B------:R-:W5:Y:S02]  /*10f30*/  LDC R9, c[0x0][0xbe8] ;  /* 0x0002fa00ff097b82 */ /* 0x000f640000000800 */
[----:B-----5:R-:W-:Y:S01]  /*10f40*/  IMAD R2, R0, R9, RZ ;  /* 0x0000000900027224 */ /* 0x020fe200078e02ff */
[----:B---3--:R-:W-:-:S04]  /*10f50*/  IADD3 R8, R22, -0x80, R3 ;  /* 0xffffff8016087810 */ /* 0x008fc80007ffe003 */
        /* <DEDUP_REMOVED lines=11> */
[----:B------:R-:W-:-:S03]  /*11010*/  ULDC.64 UR4, c[0x0][0xb98] ;  /* 0x0002e60000047ab9 */ /* 0x000fc60000000a00 */
[----:B------:R-:W-:-:S03]  /*11020*/  IMAD.IADD R3, R3, 0x1, R7 ;  /* 0x0000000103037824 */ /* 0x000fc600078e0207 */
[----:B0-----:R-:W0:Y:S01]  /*11030*/  @P0 LDC R17, c[0x0][0xbf0] ;  /* 0x0002fc00ff110b82 */ /* 0x001e220000000800 */
[----:B------:R-:W-:-:S04]  /*11040*/  IMAD.WIDE.U32 R2, R13, UR4, R2 ;  /* 0x000000040d027c25 */ /* 0x000fc8000f8e0002 */
[----:B---3--:R-:W-:-:S05]  /*11050*/  @P0 IMAD.HI.U32 R4, R8, R15, RZ ;  /* 0x0000000f08040227 */ /* 0x008fca00078e00ff */
[----:B0-----:R-:W-:Y:S01]  /*11060*/  @P0 SHF.R.U32.HI R5, RZ, R17, R4 ;  /* 0x00000011ff050219 */ /* 0x001fe20000011604 */
        /* <DEDUP_REMOVED lines=18> */
.L_x_4633:
[----:B------:R-:W-:Y:S05]  /*11190*/  BSYNC B1 ;  /* 0x0000000000017941 */ /* 0x000fea0003800000 */
.L_x_4632:
[----:B------:R-:W-:Y:S01]  /*111a0*/  ULDC.64 UR4, c[0x0][0xaa0] ;  /* 0x0002a80000047ab9 */ /* 0x000fe20000000a00 */
[----:B------:R-:W-:Y:S01]  /*111b0*/  IMAD R7, R197, 0x20, R200 ;  /* 0x00000020c5077824 */ /* 0x000fe200078e02c8 */
[----:B------:R-:W-:Y:S01]  /*111c0*/  BSSY B1, `(.L_x_4634) ;  /* 0x000003b000017945 */ /* 0x000fe20003800000 */
[----:B---3--:R-:W-:Y:S02]  /*111d0*/  IMAD R3, R11, UR4, RZ ;  /* 0x000000040b037c24 */ /* 0x008fe4000f8e02ff */
[----:B------:R-:W-:Y:S02]  /*111e0*/  IMAD.IADD R9, R22, 0x1, R7 ;  /* 0x0000000116097824 */ /* 0x000fe400078e0207 */
[C---:B------:R-:W-:Y:S02]  /*111f0*/  IMAD R5, R6.reuse, UR5, R3 ;  /* 0x0000000506057c24 */ /* 0x040fe4000f8e0203 */
[----:B------:R-:W-:Y:S01]  /*11200*/  IMAD.WIDE.U32 R2, R6, UR4, RZ ;  /* 0x0000000406027c25 */ /* 0x000fe2000f8e00ff */
[----:B------:R-:W-:-:S03]  /*11210*/  ULDC.64 UR4, c[0x0][0xae8] ;  /* 0x0002ba0000047ab9 */ /* 0x000fc60000000a00 */
[----:B------:R-:W-:Y:S02]  /*11220*/  IMAD.IADD R3, R3, 0x1, R5 ;  /* 0x0000000103037824 */ /* 0x000fe400078e0205 */
[----:B------:R-:W-:Y:S02]  /*11230*/  IMAD R7, R10, UR4, RZ ;  /* 0x000000040a077c24 */ /* 0x000fe4000f8e02ff */
[----:B--2---:R-:W-:-:S04]  /*11240*/  @P2 IMAD.HI.U32 R4, R9, R14, RZ ;  /* 0x0000000e09042227 */ /* 0x004fc800078e00ff */
[C---:B------:R-:W-:Y:S02]  /*11250*/  IMAD R7, R198.reuse, UR5, R7 ;  /* 0x00000005c6077c24 */ /* 0x040fe4000f8e0207 */
[----:B------:R-:W-:Y:S01]  /*11260*/  IMAD.WIDE.U32 R2, R198, UR4, R2 ;  /* 0x00000004c6027c25 */ /* 0x000fe2000f8e0002 */
[----:B------:R-:W-:-:S03]  /*11270*/  ULDC.64 UR4, c[0x0][0xaf0] ;  /* 0x0002bc0000047ab9 */ /* 0x000fc60000000a00 */
[----:B------:R-:W-:Y:S01]  /*11280*/  IMAD.MOV.U32 R5, RZ, RZ, R9 ;  /* 0x000000ffff057224 */ /* 0x000fe200078e0009 */
[----:B----4-:R-:W-:Y:S01]  /*11290*/  @P2 SHF.R.U32.HI R5, RZ, R25, R4 ;  /* 0x00000019ff052219 */ /* 0x010fe20000011604 */
[----:B------:R-:W-:Y:S02]  /*112a0*/  IMAD R6, R12, UR4, RZ ;  /* 0x000000040c067c24 */ /* 0x000fe4000f8e02ff */
[----:B------:R-:W-:Y:S01]  /*112b0*/  IMAD.IADD R3, R3, 0x1, R7 ;  /* 0x0000000103037824 */ /* 0x000fe200078e0207 */
[----:B------:R-:W-:Y:S01]  /*112c0*/  SHF.R.S32.HI R4, RZ, 0x1f, R5 ;  /* 0x0000001fff047819 */ /* 0x000fe20000011405 */
[C---:B------:R-:W-:Y:S02]  /*112d0*/  IMAD R7, R13.reuse, UR5, R6 ;  /* 0x000000050d077c24 */ /* 0x040fe4000f8e0206 */
[----:B------:R-:W-:Y:S01]  /*112e0*/  IMAD.WIDE.U32 R2, R13, UR4, R2 ;  /* 0x000000040d027c25 */ /* 0x000fe2000f8e0002 */
[----:B------:R-:W-:-:S03]  /*112f0*/  ULDC.64 UR4, c[0x0][0xae0] ;  /* 0x0002b80000047ab9 */ /* 0x000fc60000000a00 */
[----:B------:R-:W-:Y:S02]  /*11300*/  IMAD.MOV R6, RZ, RZ, -R5 ;  /* 0x000000ffff067224 */ /* 0x000fe400078e0a05 */
        /* <DEDUP_REMOVED lines=10> */
[----:B------:R-:W-:Y:S02]  /*113b0*/  IMAD R21, R0, R21, RZ ;  /* 0x0000001500157224 */ /* 0x000fe400078e02ff */
        /* <DEDUP_REMOVED lines=10> */
[----:B------:R2:W3:Y:S02]  /*11460*/  SHFL.IDX PT, R2, R4, RZ, 0x181f ;  /* 0x00181fff04027589 */ /* 0x0004e400000e0000 */
[----:B------:R-:W-:Y:S02]  /*11470*/  ISETP.GE.AND P0, PT, R0, R21, PT ;  /* 0x000000150000720c */ /* 0x000fe40003f06270 */
[----:B------:R2:W4:Y:S01]  /*11480*/  SHFL.IDX PT, R0, R5, RZ, 0x181f ;  /* 0x00181fff05007589 */ /* 0x00052200000e0000 */
[----:B------:R-:W-:Y:S10]  /*11490*/  @P2 BRA `(.L_x_4635) ;  /* 0x0000000000342947 */ /* 0x000ff40003800000 */
[----:B------:R-:W-:Y:S02]  /*114a0*/  ULDC UR4, c[0x0][0xac8] ;  /* 0x0002b20000047ab9 */ /* 0x000fe40000000800 */
[----:B------:R-:W-:Y:S02]  /*114b0*/  ISETP.GE.AND P4, PT, R193, UR4, PT ;  /* 0x00000004c1007c0c */ /* 0x000fe4000bf86270 */
[----:B------:R-:W-:Y:S02]  /*114c0*/  ISETP.GE.AND P3, PT, R195, UR4, PT ;  /* 0x00000004c3007c0c */ /* 0x000fe4000bf66270 */
[----:B------:R-:W-:-:S09]  /*114d0*/  ISETP.GE.AND P2, PT, R196, UR4, PT ;  /* 0x00000004c4007c0c */ /* 0x000fd2000bf46270 */
[-C--:B---3--:R-:W-:Y:S02]  /*114e0*/  @!P4 LEA R6, P6, R193, R2.reuse, 0x1 ;  /* 0x00000002c106c211 */ /* 0x088fe400078c08ff */
[----:B------:R-:W-:Y:S02]  /*114f0*/  @!P3 LEA R8, P5, R195, R2, 0x1 ;  /* 0x00000002c308b211 */ /* 0x000fe400078a08ff */
[----:B----4-:R-:W-:Y:S02]  /*11500*/  @!P4 LEA.HI.X R7, R193, R0, R209, 0x1, P6 ;  /* 0x00000000c107c211 */ /* 0x010fe400030f0cd1 */
[C---:B------:R-:W-:Y:S02]  /*11510*/  @!P2 LEA R2, P6, R196.reuse, R2, 0x1 ;  /* 0x00000002c402a211 */ /* 0x040fe400078c08ff */
[-C--:B------:R-:W-:Y:S01]  /*11520*/  @!P3 LEA.HI.X R9, R195, R0.reuse, R208, 0x1, P5 ;  /* 0x00000000c309b211 */ /* 0x080fe200028f0cd0 */
[----:B------:R3:W-:Y:S01]  /*11530*/  @!P4 ST.E.128 desc[UR36][R6.64], RZ ;  /* 0x000000ff0600c985 */ /* 0x0007e2000c101d24 */
[----:B------:R-:W-:-:S03]  /*11540*/  @!P2 LEA.HI.X R3, R196, R0, R207, 0x1, P6 ;  /* 0x00000000c403a211 */ /* 0x000fc600030f0ccf */
[----:B------:R3:W-:Y:S04]  /*11550*/  @!P3 ST.E.128 desc[UR36][R8.64], RZ ;  /* 0x000000ff0800b985 */ /* 0x0007e8000c101d24 */
[----:B------:R3:W-:Y:S02]  /*11560*/  @!P2 ST.E.128 desc[UR36][R2.64], RZ ;  /* 0x000000ff0200a985 */ /* 0x0007e4000c101d24 */
.L_x_4635:
[----:B------:R-:W-:Y:S05]  /*11570*/  BSYNC B1 ;  /* 0x0000000000017941 */ /* 0x000fea0003800000 */
.L_x_4634:
        /* <DEDUP_REMOVED lines=14> */
[----:B------:R0:W-:Y:S04]  /*11660*/  @!P4 ST.E.128 desc[UR36][R6.64], RZ ;  /* 0x000000ff0600c985 */ /* 0x0001e8000c101d24 */
[----:B------:R0:W-:Y:S04]  /*11670*/  @!P5 ST.E.128 desc[UR36][R8.64], RZ ;  /* 0x000000ff0800d985 */ /* 0x0001e8000c101d24 */
[----:B------:R0:W-:Y:S02]  /*11680*/  @!P6 ST.E.128 desc[UR36][R2.64], RZ ;  /* 0x000000ff0200e985 */ /* 0x0001e4000c101d24 */
.L_x_4637:
[----:B------:R-:W-:Y:S05]  /*11690*/  BSYNC B1 ;  /* 0x0000000000017941 */ /* 0x000fea0003800000 */
.L_x_4636:
        /* <DEDUP_REMOVED lines=11> */
[-C--:B------:R-:W-:Y:S02]  /*11750*/  @!P3 LEA.HI.X R7, R193, R0.reuse, R209, 0x1, P0 ;  /* 0x00000000c107b211 */ /* 0x080fe400000f0cd1 */
[-C--:B------:R-:W-:Y:S02]  /*11760*/  @!P4 LEA.HI.X R9, R195, R0.reuse, R208, 0x1, P1 ;  /* 0x00000000c309c211 */ /* 0x080fe400008f0cd0 */
[----:B------:R-:W-:Y:S01]  /*11770*/  @!P5 LEA.HI.X R3, R196, R0, R207, 0x1, P2 ;  /* 0x00000000c403d211 */ /* 0x000fe200010f0ccf */
[----:B------:R0:W-:Y:S04]  /*11780*/  @!P3 ST.E.128 desc[UR36][R6.64], RZ ;  /* 0x000000ff0600b985 */ /* 0x0001e8000c101d24 */
[----:B------:R0:W-:Y:S04]  /*11790*/  @!P4 ST.E.128 desc[UR36][R8.64], RZ ;  /* 0x000000ff0800c985 */ /* 0x0001e8000c101d24 */
[----:B------:R0:W-:Y:S02]  /*117a0*/  @!P5 ST.E.128 desc[UR36][R2.64], RZ ;  /* 0x000000ff0200d985 */ /* 0x0001e4000c101d24 */
.L_x_4639:
[----:B------:R-:W-:Y:S05]  /*117b0*/  BSYNC B1 ;  /* 0x0000000000017941 */ /* 0x000fea0003800000 */
.L_x_4638:
        /* <DEDUP_REMOVED lines=9> */
[-C--:B0-234-:R-:W-:Y:S02]  /*11850*/  @!P3 LEA R4, P0, R193, R2.reuse, 0x1 ;  /* 0x00000002c104b211 */ /* 0x09dfe400078008ff */
        /* <DEDUP_REMOVED lines=8> */
.L_x_4630:
[----:B------:R-:W-:Y:S05]  /*118e0*/  BSYNC B0 ;  /* 0x0000000000007941 */ /* 0x000fea0003800000 */
.L_x_4621:
[----:B------:R-:W-:Y:S02]  /*118f0*/  ULDC UR4, c[0x0][0xc3c] ;  /* 0x00030f0000047ab9 */ /* 0x000fe40000000800 */
[----:B-1----:R-:W-:-:S13]  /*11900*/  ISETP.GE.AND P0, PT, R43, UR4, PT ;  /* 0x000000042b007c0c */ /* 0x002fda000bf06270 */
[----:B------:R-:W-:Y:S05]  /*11910*/  @!P0 BRA `(.L_x_4640) ;  /* 0xfffffef000f48947 */ /* 0x000fea000383ffff */
[----:B------:R-:W-:Y:S05]  /*11920*/  EXIT ;  /* 0x000000000000794d */ /* 0x000fea0003800000 */
.L_x_4531:
        /* <DEDUP_REMOVED lines=16> */
.L_x_4641:
        /* <DEDUP_REMOVED lines=36> */
[----:B------:R-:W-:Y:S01]  /*11c70*/  IMAD.MOV.U32 R6, RZ, RZ, R3 ;  /* 0x000000ffff067224 */ /* 0x000fe200078e0003 */
[----:B------:R-:W-:Y:S01]  /*11c80*/  UMOV UR4, URZ ;  /* 0x0000003f00047c82 */ /* 0x000fe20008000000 */
[----:B------:R-:W-:-:S05]  /*11c90*/  ULDC UR5, c[0x0][0xc38] ;  /* 0x00030e0000057ab9 */ /* 0x000fca0000000800 */
.L_x_4647:
        /* <DEDUP_REMOVED lines=12> */
.L_x_4646:
[----:B------:R-:W-:Y:S05]  /*11d60*/  BSYNC B0 ;  /* 0x0000000000007941 */ /* 0x000fea0003800000 */
.L_x_4645:
        /* <DEDUP_REMOVED lines=20> */
.L_x_4643:
        /* <DEDUP_REMOVED lines=20> */
.L_x_4648:
[----:B---3--:R-:W-:Y:S01]  /*11ff0*/  IMAD R24, R24, UR5, R13 ;  /* 0x0000000518187c24 */ /* 0x008fe2000f8e020d */
[----:B------:R-:W-:Y:S01]  /*12000*/  IABS R2, R6 ;  /* 0x0000000600027213 */ /* 0x000fe20000000000 */
[----:B01----:R-:W-:-:S03]  /*12010*/  IMAD.MOV R11, RZ, RZ, -R3 ;  /* 0x000000ffff0b7224 */ /* 0x003fc600078e0a03 */
[----:B--2---:R-:W-:Y:S01]  /*12020*/  IADD3 R9, -R24, UR6, RZ ;  /* 0x0000000618097c10 */ /* 0x004fe2000fffe1ff */
[----:B------:R-:W-:Y:S02]  /*12030*/  IMAD.MOV R10, RZ, RZ, -R2 ;  /* 0x000000ffff0a7224 */ /* 0x000fe400078e0a02 */
[----:B------:R-:W-:Y:S01]  /*12040*/  IMAD R11, R11, R12, RZ ;  /* 0x0000000c0b0b7224 */ /* 0x000fe200078e02ff */
        /* <DEDUP_REMOVED lines=50> */
[----:B------:R-:W-:-:S04]  /*12370*/  IMAD R26, R2, R26, R3 ;  /* 0x0000001a021a7224 */ /* 0x000fc800078e0203 */
[----:B------:R-:W-:Y:S01]  /*12380*/  IMAD.IADD R25, R4, 0x1, R25 ;  /* 0x0000000104197824 */ /* 0x000fe200078e0219 */
[----:B------:R-:W-:Y:S06]  /*12390*/  BRA `(.L_x_4649) ;  /* 0x0000000000147947 */ /* 0x000fec0003800000 */
.L_x_4644:
[----:B------:R-:W-:Y:S01]  /*123a0*/  ULDC UR4, c[0x0][0xc3c] ;  /* 0x00030f0000047ab9 */ /* 0x000fe20000000800 */
[----:B------:R-:W-:Y:S02]  /*123b0*/  IMAD.MOV.U32 R25, RZ, RZ, RZ ;  /* 0x000000ffff197224 */ /* 0x000fe400078e00ff */
[----:B------:R-:W-:Y:S02]  /*123c0*/  IMAD.U32 R24, RZ, RZ, UR6 ;  /* 0x00000006ff187e24 */ /* 0x000fe4000f8e00ff */
[----:B------:R-:W-:Y:S02]  /*123d0*/  IMAD.MOV.U32 R26, RZ, RZ, RZ ;  /* 0x000000ffff1a7224 */ /* 0x000fe400078e00ff */
[----:B------:R-:W-:-:S07]  /*123e0*/  IMAD.U32 R27, RZ, RZ, UR4 ;  /* 0x00000004ff1b7e24 */ /* 0x000fce000f8e00ff */
.L_x_4649:
[----:B------:R-:W-:-:S13]  /*123f0*/  ISETP.NE.AND P0, PT, R5, RZ, PT ;  /* 0x000000ff0500720c */ /* 0x000fda0003f05270 */
[----:B------:R-:W0:Y:S01]  /*12400*/  @!P0 S2R R3, SR_CgaCtaId ;  /* 0x0000000000038919 */ /* 0x000e220000008800 */
[----:B------:R-:W-:-:S04]  /*12410*/  @!P0 MOV R2, 0x400 ;  /* 0x0000040000028802 */ /* 0x000fc80000000f00 */
[----:B0-----:R-:W-:-:S05]  /*12420*/  @!P0 LEA R2, R3, R2, 0x18 ;  /* 0x0000000203028211 */ /* 0x001fca00078ec0ff */
[----:B------:R1:W-:Y:S01]  /*12430*/  @!P0 STS.128 [R2+0x308d0], R24 ;  /* 0x0308d01802008388 */ /* 0x0003e20000000c00 */
[----:B------:R-:W-:Y:S06]  /*12440*/  BAR.ARV 0x5, 0x180 ;  /* 0x0146000000007b1d */ /* 0x000fec0000002000 */
.L_x_4642:
[----:B------:R2:W-:Y:S01]  /*12450*/  STL [R1+0x24], RZ ;  /* 0x000024ff01007387 */ /* 0x0005e20000100800 */
[----:B------:R-:W-:Y:S01]  /*12460*/  ULDC UR4, c[0x0][0xc3c] ;  /* 0x00030f0000047ab9 */ /* 0x000fe20000000800 */
[----:B------:R-:W-:Y:S01]  /*12470*/  IMAD.MOV.U32 R28, RZ, RZ, 0x1 ;  /* 0x00000001ff1c7424 */ /* 0x000fe200078e00ff */
[----:B0-----:R-:W-:Y:S01]  /*12480*/  ISETP.GE.AND P0, PT, R27, UR4, PT ;  /* 0x000000041b007c0c */ /* 0x001fe2000bf06270 */
[----:B------:R-:W-:-:S12]  /*12490*/  IMAD.MOV.U32 R23, RZ, RZ, RZ ;  /* 0x000000ffff177224 */ /* 0x000fd800078e00ff */
[----:B--2---:R-:W-:Y:S05]  /*124a0*/  @P0 BRA `(.L_x_4650) ;  /* 0x0000004c004c0947 */ /* 0x004fea0003800000 */
[----:B------:R-:W2:Y:S01]  /*124b0*/  LDL R4, [R1+0x10] ;  /* 0x0000100001047983 */ /* 0x000ea20000100800 */
[----:B------:R-:W0:Y:S01]  /*124c0*/  S2UR UR5, SR_CgaCtaId ;  /* 0x00000000000579c3 */ /* 0x000e220000008800 */
[C---:B------:R-:W-:Y:S01]  /*124d0*/  IMAD.SHL.U32 R32, R0.reuse, 0x8, RZ ;  /* 0x0000000800207824 */ /* 0x040fe200078e00ff */
[----:B------:R-:W-:Y:S01]  /*124e0*/  UMOV UR4, 0x400 ;  /* 0x0000040000047882 */ /* 0x000fe20000000000 */
[----:B-1----:R-:W-:Y:S01]  /*124f0*/  LOP3.LUT R2, R0, 0x7f, RZ, 0xc0, !PT ;  /* 0x0000007f00027812 */ /* 0x002fe200078ec0ff */
[----:B------:R-:W-:Y:S01]  /*12500*/  BSSY B8, `(.L_x_4650) ;  /* 0x00004cd000087945 */ /* 0x000fe20003800000 */
[----:B------:R-:W-:Y:S01]  /*12510*/  IMAD.MOV.U32 R28, RZ, RZ, 0x1 ;  /* 0x00000001ff1c7424 */ /* 0x000fe200078e00ff */
[----:B------:R-:W-:Y:S01]  /*12520*/  LOP3.LUT R3, R32, 0x1f8, RZ, 0xc0, !PT ;  /* 0x000001f820037812 */ /* 0x000fe200078ec0ff */
[----:B------:R-:W-:Y:S01]  /*12530*/  IMAD.MOV.U32 R23, RZ, RZ, RZ ;  /* 0x000000ffff177224 */ /* 0x000fe200078e00ff */
[----:B------:R-:W-:Y:S01]  /*12540*/  SHF.R.U32.HI R2, RZ, 0x3, R2 ;  /* 0x00000003ff027819 */ /* 0x000fe20000011602 */
[----:B------:R-:W-:Y:S01]  /*12550*/  ULDC UR38, c[0x0][0xc] ;  /* 0x0000030000267ab9 */ /* 0x000fe20000000800 */
[----:B------:R-:W-:Y:S01]  /*12560*/  LOP3.LUT R3, R3, 0x38, R0, 0x78, !PT ;  /* 0x0000003803037812 */ /* 0x000fe200078e7800 */
[----:B------:R-:W-:-:S03]  /*12570*/  IMAD.SHL.U32 R0, R0, 0x10, RZ ;  /* 0x0000001000007824 */ /* 0x000fc600078e00ff */
[----:B------:R-:W-:Y:S02]  /*12580*/  LOP3.LUT R36, R3, 0x200, R32, 0xf8, !PT ;  /* 0x0000020003247812 */ /* 0x000fe400078ef820 */
[----:B------:R-:W-:Y:S02]  /*12590*/  LOP3.LUT R32, R32, 0x38, RZ, 0xc0, !PT ;  /* 0x0000003820207812 */ /* 0x000fe400078ec0ff */
[----:B------:R-:W-:Y:S02]  /*125a0*/  LOP3.LUT R0, R2, 0x70, R0, 0xf8, !PT ;  /* 0x0000007002007812 */ /* 0x000fe400078ef800 */
[C---:B------:R-:W-:Y:S02]  /*125b0*/  LOP3.LUT R34, R32.reuse, 0x40, RZ, 0xfc, !PT ;  /* 0x0000004020227812 */ /* 0x040fe400078efcff */
[----:B------:R-:W-:Y:S01]  /*125c0*/  LOP3.LUT R33, R32, 0x80, RZ, 0xfc, !PT ;  /* 0x0000008020217812 */ /* 0x000fe200078efcff */
[----:B0-----:R-:W-:-:S06]  /*125d0*/  ULEA UR4, UR5, UR4, 0x18 ;  /* 0x0000000405047291 */ /* 0x001fcc000f8ec03f */
[----:B------:R-:W-:-:S04]  /*125e0*/  IMAD.U32 R17, RZ, RZ, UR4 ;  /* 0x00000004ff117e24 */ /* 0x000fc8000f8e00ff */
[----:B------:R-:W-:Y:S01]  /*125f0*/  IMAD R37, R36, 0x2, R17 ;  /* 0x0000000224257824 */ /* 0x000fe200078e0211 */
[----:B--2---:R-:W-:-:S05]  /*12600*/  LOP3.LUT R4, R4, 0x2, RZ, 0xfc, !PT ;  /* 0x0000000204047812 */ /* 0x004fca00078efcff */
[----:B------:R0:W-:Y:S04]  /*12610*/  STL [R1+0x28], R4 ;  /* 0x0000280401007387 */ /* 0x0001e80000100800 */
[----:B------:R0:W-:Y:S02]  /*12620*/  STL [R1+0x24], RZ ;  /* 0x000024ff01007387 */ /* 0x0001e40000100800 */
.L_x_4721:
[----:B------:R-:W-:Y:S05]  /*12630*/  YIELD ;  /* 0x0000000000007946 */ /* 0x000fea0003800000 */
[----:B------:R-:W-:Y:S01]  /*12640*/  ULDC.64 UR4, c[0x0][0xa28] ;  /* 0x00028a0000047ab9 */ /* 0x000fe20000000a00 */
[----:B------:R-:W-:Y:S01]  /*12650*/  IMAD.MOV.U32 R19, RZ, RZ, RZ ;  /* 0x000000ffff137224 */ /* 0x000fe200078e00ff */
[----:B------:R-:W-:-:S04]  /*12660*/  ISETP.NE.U32.AND P0, PT, RZ, UR4, PT ;  /* 0x00000004ff007c0c */ /* 0x000fc8000bf05070 */
[----:B------:R-:W-:Y:S01]  /*12670*/  ISETP.NE.AND.EX P0, PT, RZ, UR5, PT, P0 ;  /* 0x00000005ff007c0c */ /* 0x000fe2000bf05300 */
[----:B------:R-:W-:-:S12]  /*12680*/  ULDC.64 UR4, c[0x0][0xa18] ;  /* 0x0002860000047ab9 */ /* 0x000fd80000000a00 */
[----:B-1----:R-:W1:Y:S02]  /*12690*/  @P0 LDC.64 R2, c[0x0][0xa28] ;  /* 0x00028a00ff020b82 */ /* 0x002e640000000a00 */
[----:B-1----:R-:W-:-:S05]  /*126a0*/  @P0 IMAD.WIDE R2, R27, 0x4, R2 ;  /* 0x000000041b020825 */ /* 0x002fca00078e0202 */
[----:B--2---:R1:W2:Y:S01]  /*126b0*/  @P0 LDG.E R19, desc[UR36][R2.64] ;  /* 0x0000002402130981 */ /* 0x0042a2000c1e1900 */
[----:B------:R-:W-:Y:S01]  /*126c0*/  ISETP.NE.U32.AND P0, PT, RZ, UR4, PT ;  /* 0x00000004ff007c0c */ /* 0x000fe2000bf05070 */
[----:B------:R-:W-:Y:S01]  /*126d0*/  IMAD.MOV.U32 R35, RZ, RZ, RZ ;  /* 0x000000ffff237224 */ /* 0x000fe200078e00ff */
[----:B------:R-:W-:Y:S02]  /*126e0*/  LOP3.LUT R16, R16, 0xffffff7f, RZ, 0xc0, !PT ;  /* 0xffffff7f10107812 */ /* 0x000fe400078ec0ff */
[----:B------:R-:W-:Y:S01]  /*126f0*/  ISETP.NE.AND.EX P1, PT, RZ, UR5, PT, P0 ;  /* 0x00000005ff007c0c */ /* 0x000fe2000bf25300 */
[----:B------:R-:W-:Y:S02]  /*12700*/  ULDC.64 UR4, c[0x0][0xa00] ;  /* 0x0002800000047ab9 */ /* 0x000fe40000000a00 */
[----:B------:R-:W-:Y:S01]  /*12710*/  ISETP.NE.U32.AND P0, PT, RZ, UR4, PT ;  /* 0x00000004ff007c0c */ /* 0x000fe2000bf05070 */
[----:B-1----:R-:W1:Y:S03]  /*12720*/  LDC.64 R2, c[0x0][0xa00] ;  /* 0x00028000ff027b82 */ /* 0x002e660000000a00 */
[----:B------:R-:W-:Y:S01]  /*12730*/  ISETP.NE.AND.EX P2, PT, RZ, UR5, PT, P0 ;  /* 0x00000005ff007c0c */ /* 0x000fe2000bf45300 */
[----:B------:R-:W-:-:S05]  /*12740*/  ULDC.64 UR4, c[0x0][0x418] ;  /* 0x0001060000047ab9 */ /* 0x000fca0000000a00 */
[----:B0-----:R-:W0:Y:S07]  /*12750*/  @P1 LDC.64 R4, c[0x0][0xa18] ;  /* 0x00028600ff041b82 */ /* 0x001e2e0000000a00 */
[----:B------:R-:W-:Y:S01]  /*12760*/  @P2 LOP3.LUT R16, R16, 0x80, RZ, 0xfc, !PT ;  /* 0x0000008010102812 */ /* 0x000fe200078efcff */
[----:B-1----:R-:W-:-:S05]  /*12770*/  IMAD.WIDE R2, R27, 0x4, R2 ;  /* 0x000000041b027825 */ /* 0x002fca00078e0202 */
[----:B------:R1:W5:Y:S01]  /*12780*/  @P2 LDG.E R35, desc[UR36][R2.64] ;  /* 0x0000002402232981 */ /* 0x000362000c1e1900 */
[----:B0-----:R-:W-:-:S05]  /*12790*/  @P1 IMAD.WIDE R4, R27, 0x4, R4 ;  /* 0x000000041b041825 */ /* 0x001fca00078e0204 */
        /* <DEDUP_REMOVED lines=13> */
[----:B-1----:R-:W2:Y:S04]  /*12870*/  LDG.E R4, desc[UR36][R2.64] ;  /* 0x0000002402047981 */ /* 0x002ea8000c1e1900 */
[----:B------:R-:W2:Y:S02]  /*12880*/  LDG.E R29, desc[UR36][R2.64+0x4] ;  /* 0x00000424021d7981 */ /* 0x000ea4000c1e1900 */
[----:B--2---:R-:W-:-:S07]  /*12890*/  IMAD.IADD R29, R29, 0x1, -R4 ;  /* 0x000000011d1d7824 */ /* 0x004fce00078e0a04 */
.L_x_4651:
[----:B------:R-:W-:Y:S02]  /*128a0*/  ULDC.64 UR4, c[0x0][0xa20] ;  /* 0x0002880000047ab9 */ /* 0x000fe40000000a00 */
[----:B------:R-:W-:-:S04]  /*128b0*/  ISETP.NE.U32.AND P0, PT, RZ, UR4, PT ;  /* 0x00000004ff007c0c */ /* 0x000fc8000bf05070 */
[----:B------:R-:W-:-:S13]  /*128c0*/  ISETP.NE.AND.EX P0, PT, RZ, UR5, PT, P0 ;  /* 0x00000005ff007c0c */ /* 0x000fda000bf05300 */
[----:B------:R-:W-:Y:S05]  /*128d0*/  @!P0 BRA `(.L_x_4652) ;  /* 0x0000000000108947 */ /* 0x000fea0003800000 */
[----:B-1----:R-:W0:Y:S02]  /*128e0*/  LDC.64 R2, c[0x0][0xa20] ;  /* 0x00028800ff027b82 */ /* 0x002e240000000a00 */
[----:B0-----:R-:W-:-:S05]  /*128f0*/  IMAD.WIDE R2, R27, 0x4, R2 ;  /* 0x000000041b027825 */ /* 0x001fca00078e0202 */
[----:B------:R0:W5:Y:S01]  /*12900*/  LDG.E R0, desc[UR36][R2.64] ;  /* 0x0000002402007981 */ /* 0x000162000c1e1900 */
[----:B------:R-:W-:Y:S05]  /*12910*/  BRA `(.L_x_4653) ;  /* 0x0000000000247947 */ /* 0x000fea0003800000 */
.L_x_4652:
[----:B------:R-:W-:Y:S02]  /*12920*/  ULDC.64 UR4, c[0x0][0xa08] ;  /* 0x0002820000047ab9 */ /* 0x000fe40000000a00 */
[----:B------:R-:W-:-:S04]  /*12930*/  ISETP.NE.U32.AND P0, PT, RZ, UR4, PT ;  /* 0x00000004ff007c0c */ /* 0x000fc8000bf05070 */
[----:B------:R-:W-:-:S13]  /*12940*/  ISETP.NE.AND.EX P0, PT, RZ, UR5, PT, P0 ;  /* 0x00000005ff007c0c */ /* 0x000fda000bf05300 */
[----:B------:R-:W-:Y:S05]  /*12950*/  @!P0 BRA `(.L_x_4653) ;  /* 0x0000000000148947 */ /* 0x000fea0003800000 */
[----:B-1----:R-:W0:Y:S02]  /*12960*/  LDC.64 R2, c[0x0][0xa08] ;  /* 0x00028200ff027b82 */ /* 0x002e240000000a00 */
[----:B0-----:R-:W-:-:S05]  /*12970*/  IMAD.WIDE R2, R27, 0x4, R2 ;  /* 0x000000041b027825 */ /* 0x001fca00078e0202 */
[----:B------:R-:W2:Y:S04]  /*12980*/  LDG.E R0, desc[UR36][R2.64] ;  /* 0x0000002402007981 */ /* 0x000ea8000c1e1900 */
[----:B------:R-:W2:Y:S02]  /*12990*/  LDG.E R5, desc[UR36][R2.64+0x4] ;  /* 0x0000042402057981 */ /* 0x000ea4000c1e1900 */
[----:B--2---:R-:W-:-:S07]  /*129a0*/  IMAD.IADD R0, R5, 0x1, -R0 ;  /* 0x0000000105007824 */ /* 0x004fce00078e0a00 */
.L_x_4653:
[----:B01----:R-:W0:Y:S01]  /*129b0*/  LDC R2, c[0x0][0x448] ;  /* 0x00011200ff027b82 */ /* 0x003e220000000800 */
[----:B-----5:R-:W-:Y:S01]  /*129c0*/  IMAD.IADD R30, R0, 0x1, -R19 ;  /* 0x00000001001e7824 */ /* 0x020fe200078e0a13 */
[----:B------:R-:W-:Y:S01]  /*129d0*/  LOP3.LUT R16, R16, 0xffffffbf, RZ, 0xc0, !PT ;  /* 0xffffffbf10107812 */ /* 0x000fe200078ec0ff */
[----:B------:R-:W-:-:S03]  /*129e0*/  IMAD.SHL.U32 R25, R25, 0x80, RZ ;  /* 0x0000008019197824 */ /* 0x000fc600078e00ff */
        /* <DEDUP_REMOVED lines=25> */
.L_x_4656:
[----:B------:R-:W-:-:S13]  /*12b80*/  ISETP.NE.AND P0, PT, R3, 0x1, PT ;  /* 0x000000010300780c */ /* 0x000fda0003f05270 */
[----:B------:R-:W0:Y:S02]  /*12b90*/  @P0 LDC.64 R4, c[0x0][0x9e8] ;  /* 0x00027a00ff040b82 */ /* 0x000e240000000a00 */
[----:B0-----:R-:W-:-:S05]  /*12ba0*/  @P0 IMAD.HI.U32 R4, R0, R4, RZ ;  /* 0x0000000400040227 */ /* 0x001fca00078e00ff */
[----:B------:R-:W-:-:S07]  /*12bb0*/  @P0 SHF.R.U32.HI R0, RZ, R5, R4 ;  /* 0x00000005ff000219 */ /* 0x000fce0000011604 */
.L_x_4657:
[----:B------:R-:W-:Y:S05]  /*12bc0*/  BSYNC B0 ;  /* 0x0000000000007941 */ /* 0x000fea0003800000 */
.L_x_4655:
[----:B------:R-:W-:-:S05]  /*12bd0*/  IMAD R5, R0, R3, R3 ;  /* 0x0000000300057224 */ /* 0x000fca00078e0203 */
[----:B------:R-:W-:-:S07]  /*12be0*/  VIMNMX R2, R2, R5, PT ;  /* 0x0000000502027248 */ /* 0x000fce0003fe0100 */
.L_x_4654:
[----:B------:R-:W0:Y:S01]  /*12bf0*/  @P2 LDC R4, c[0x0][0x44c] ;  /* 0x00011300ff042b82 */ /* 0x000e220000000800 */
[----:B------:R-:W-:Y:S01]  /*12c00*/  VIADD R2, R2, 0x5f ;  /* 0x0000005f02027836 */ /* 0x000fe20000000000 */
[----:B------:R-:W-:Y:S01]  /*12c10*/  ULDC UR4, c[0x0][0x9dc] ;  /* 0x0002770000047ab9 */ /* 0x000fe20000000800 */
[----:B------:R-:W-:-:S05]  /*12c20*/  IMAD.MOV.U32 R0, RZ, RZ, R25 ;  /* 0x000000ffff007224 */ /* 0x000fca00078e0019 */
[----:B------:R-:W1:Y:S01]  /*12c30*/  @P2 LDC R5, c[0x0][0x450] ;  /* 0x00011400ff052b82 */ /* 0x000e620000000800 */
[----:B0-----:R-:W-:-:S05]  /*12c40*/  @P2 IMAD.HI.U32 R4, R25, R4, RZ ;  /* 0x0000000419042227 */ /* 0x001fca00078e00ff */
[----:B-1----:R-:W-:Y:S01]  /*12c50*/  @P2 SHF.R.U32.HI R0, RZ, R5, R4 ;  /* 0x00000005ff002219 */ /* 0x002fe20000011604 */
[----:B------:R-:W-:-:S04]  /*12c60*/  IMAD.HI R4, R2, 0x2aaaaaab, RZ ;  /* 0x2aaaaaab02047827 */ /* 0x000fc800078e02ff */
[----:B------:R-:W-:Y:S01]  /*12c70*/  VIADD R2, R30, 0x5f ;  /* 0x0000005f1e027836 */ /* 0x000fe20000000000 */
[----:B------:R-:W-:-:S03]  /*12c80*/  SHF.R.U32.HI R5, RZ, 0x1f, R4 ;  /* 0x0000001fff057819 */ /* 0x000fc60000011604 */
[----:B------:R-:W-:Y:S01]  /*12c90*/  IMAD.HI R2, R2, 0x2aaaaaab, RZ ;  /* 0x2aaaaaab02027827 */ /* 0x000fe200078e02ff */
[----:B------:R-:W-:-:S04]  /*12ca0*/  LEA.HI.SX32 R4, R4, R5, 0x1c ;  /* 0x0000000504047211 */ /* 0x000fc800078fe2ff */
[----:B------:R-:W-:-:S04]  /*12cb0*/  SHF.R.U32.HI R5, RZ, 0x1f, R2 ;  /* 0x0000001fff057819 */ /* 0x000fc80000011602 */
[----:B------:R-:W-:Y:S02]  /*12cc0*/  LEA.HI.SX32 R5, R2, R5, 0x1c ;  /* 0x0000000502057211 */ /* 0x000fe400078fe2ff */
[----:B------:R-:W-:Y:S02]  /*12cd0*/  IADD3 R2, R0, R30, -R29 ;  /* 0x0000001e00027210 */ /* 0x000fe40007ffe81d */
[----:B------:R-:W-:-:S03]  /*12ce0*/  VIMNMX R22, R5, R4, PT ;  /* 0x0000000405167248 */ /* 0x000fc60003fe0100 */
[----:B------:R-:W-:Y:S02]  /*12cf0*/  VIADD R0, R2, -UR4 ;  /* 0x8000000402007c36 */ /* 0x000fe40008000000 */
        /* <DEDUP_REMOVED lines=12> */
.L_x_4660:
[----:B------:R-:W-:-:S13]  /*12dc0*/  ISETP.NE.AND P0, PT, R3, 0x1, PT ;  /* 0x000000010300780c */ /* 0x000fda0003f05270 */
[----:B------:R-:W1:Y:S02]  /*12dd0*/  @P0 LDC.64 R4, c[0x0][0x9e8] ;  /* 0x00027a00ff040b82 */ /* 0x000e640000000a00 */
[----:B-1----:R-:W-:-:S05]  /*12de0*/  @P0 IMAD.HI.U32 R4, R2, R4, RZ ;  /* 0x0000000402040227 */ /* 0x002fca00078e00ff */
[----:B------:R-:W-:-:S07]  /*12df0*/  @P0 SHF.R.U32.HI R2, RZ, R5, R4 ;  /* 0x00000005ff020219 */ /* 0x000fce0000011604 */
.L_x_4661:
[----:B------:R-:W-:Y:S05]  /*12e00*/  BSYNC B0 ;  /* 0x0000000000007941 */ /* 0x000fea0003800000 */
.L_x_4659:
[----:B------:R-:W-:-:S05]  /*12e10*/  IMAD R3, R2, R3, RZ ;  /* 0x0000000302037224 */ /* 0x000fca00078e02ff */
[----:B------:R-:W-:-:S07]  /*12e20*/  VIMNMX R0, R0, R3, !PT ;  /* 0x0000000300007248 */ /* 0x000fce0007fe0100 */
.L_x_4658:
[----:B------:R-:W-:Y:S01]  /*12e30*/  IMAD.HI R0, R0, 0x2aaaaaab, RZ ;  /* 0x2aaaaaab00007827 */ /* 0x000fe200078e02ff */
[----:B------:R-:W-:Y:S04]  /*12e40*/  BSSY B7, `(.L_x_4662) ;  /* 0x0000377000077945 */ /* 0x000fe80003800000 */
[----:B------:R-:W-:-:S04]  /*12e50*/  SHF.R.U32.HI R3, RZ, 0x1f, R0 ;  /* 0x0000001fff037819 */ /* 0x000fc80000011600 */
[----:B------:R-:W-:-:S04]  /*12e60*/  LEA.HI.SX32 R3, R0, R3, 0x1c ;  /* 0x0000000300037211 */ /* 0x000fc800078fe2ff */
        /* <DEDUP_REMOVED lines=21> */
.L_x_4663:
        /* <DEDUP_REMOVED lines=8> */
[----:B------:R-:W-:Y:S02]  /*13040*/  IMAD.U32 R4, RZ, RZ, UR6 ;  /* 0x00000006ff047e24 */ /* 0x000fe4000f8e00ff */
[----:B------:R-:W1:Y:S01]  /*13050*/  LDC.64 R2, c[0x4][R2] ;  /* 0x0100000002027b82 */ /* 0x000e620000000a00 */
        /* <DEDUP_REMOVED lines=9> */
[----:B01----:R-:W-:Y:S05]  /*130f0*/  CALL.ABS.NOINC R2 ;  /* 0x0000000002007343 */ /* 0x003fea0003c00000 */
.L_x_4666:
[----:B------:R-:W-:Y:S05]  /*13100*/  BSYNC B6 ;  /* 0x0000000000067941 */ /* 0x000fea0003800000 */
.L_x_4665:
        /* <DEDUP_REMOVED lines=19> */
[----:B0-2---:R-:W-:Y:S05]  /*13240*/  CALL.ABS.NOINC R2 ;  /* 0x0000000002007343 */ /* 0x005fea0003c00000 */
.L_x_4669:
[----:B------:R0:W1:Y:S01]  /*13250*/  LDC.64 R2, c[0x4][R18] ;  /* 0x0100000012027b82 */ /* 0x0000620000000a00 */
[----:B------:R-:W-:Y:S01]  /*13260*/  ULDC.64 UR6, c[0x4][0x138] ;  /* 0x01004e0000067ab9 */ /* 0x000fe20000000a00 */
[----:B------:R-:W-:Y:S01]  /*13270*/  ULDC.64 UR8, c[0x4][0x140] ;  /* 0x0100500000087ab9 */ /* 0x000fe20000000a00 */
[----:B------:R-:W-:Y:S01]  /*13280*/  ULDC.64 UR4, c[0x4][0x80] ;  /* 0x0100200000047ab9 */ /* 0x000fe20000000a00 */
[----:B------:R-:W-:Y:S02]  /*13290*/  IMAD.U32 R4, RZ, RZ, UR6 ;  /* 0x00000006ff047e24 */ /* 0x000fe4000f8e00ff */
[----:B------:R-:W-:Y:S02]  /*132a0*/  IMAD.U32 R5, RZ, RZ, UR7 ;  /* 0x00000007ff057e24 */ /* 0x000fe4000f8e00ff */
[----:B------:R-:W-:Y:S02]  /*132b0*/  IMAD.U32 R6, RZ, RZ, UR8 ;  /* 0x00000008ff067e24 */ /* 0x000fe4000f8e00ff */
[----:B------:R-:W-:-:S02]  /*132c0*/  IMAD.U32 R7, RZ, RZ, UR9 ;  /* 0x00000009ff077e24 */ /* 0x000fc4000f8e00ff */
[----:B------:R-:W-:Y:S02]  /*132d0*/  IMAD.U32 R10, RZ, RZ, UR4 ;  /* 0x00000004ff0a7e24 */ /* 0x000fe4000f8e00ff */
[----:B------:R-:W-:Y:S02]  /*132e0*/  IMAD.U32 R11, RZ, RZ, UR5 ;  /* 0x00000005ff0b7e24 */ /* 0x000fe4000f8e00ff */
[----:B------:R-:W-:Y:S02]  /*132f0*/  IMAD.MOV.U32 R8, RZ, RZ, 0x70 ;  /* 0x00000070ff087424 */ /* 0x000fe400078e00ff */
[----:B------:R-:W-:Y:S02]  /*13300*/  IMAD.MOV.U32 R12, RZ, RZ, 0x1 ;  /* 0x00000001ff0c7424 */ /* 0x000fe400078e00ff */
[----:B0-----:R-:W-:-:S07]  /*13310*/  IMAD.MOV.U32 R13, RZ, RZ, RZ ;  /* 0x000000ffff0d7224 */ /* 0x001fce00078e00ff */
[----:B------:R-:W-:-:S07]  /*13320*/  LEPC R20, `(.L_x_4668) ;  /* 0x000000001014794e */ /* 0x000fce0000000000 */
[----:B-1----:R-:W-:Y:S05]  /*13330*/  CALL.ABS.NOINC R2 ;  /* 0x0000000002007343 */ /* 0x002fea0003c00000 */
.L_x_4668:
[----:B------:R-:W-:Y:S05]  /*13340*/  BSYNC B6 ;  /* 0x0000000000067941 */ /* 0x000fea0003800000 */
.L_x_4667:
[----:B------:R-:W-:Y:S01]  /*13350*/  ULDC.64 UR4, c[0x0][0x9f8] ;  /* 0x00027e0000047ab9 */ /* 0x000fe20000000a00 */
[----:B------:R-:W-:Y:S01]  /*13360*/  IMAD.MOV.U32 R31, RZ, RZ, R27 ;  /* 0x000000ffff1f7224 */ /* 0x000fe200078e001b */
[----:B------:R-:W-:Y:S01]  /*13370*/  ISETP.NE.U32.AND P0, PT, RZ, UR4, PT ;  /* 0x00000004ff007c0c */ /* 0x000fe2000bf05070 */
[----:B------:R-:W1:Y:S01]  /*13380*/  S2R R18, SR_TID.X ;  /* 0x0000000000127919 */ /* 0x000e620000002100 */
[----:B------:R-:W2:Y:S01]  /*13390*/  LDC R6, c[0x0][0x430] ;  /* 0x00010c00ff067b82 */ /* 0x000ea20000000800 */
[----:B0-----:R-:W-:Y:S01]  /*133a0*/  VIADD R22, R22, 0xffffffff ;  /* 0xffffffff16167836 */ /* 0x001fe20000000000 */
[----:B------:R-:W-:Y:S01]  /*133b0*/  ISETP.NE.AND.EX P0, PT, RZ, UR5, PT, P0 ;  /* 0x00000005ff007c0c */ /* 0x000fe2000bf05300 */
[----:B------:R-:W-:-:S12]  /*133c0*/  ULDC UR4, c[0x0][0x2f4] ;  /* 0x0000bd0000047ab9 */ /* 0x000fd80000000800 */
[----:B------:R-:W0:Y:S01]  /*133d0*/  @P0 LDC.64 R2, c[0x0][0x9f8] ;  /* 0x00027e00ff020b82 */ /* 0x000e220000000a00 */
[----:B-1----:R-:W-:-:S04]  /*133e0*/  LOP3.LUT R18, R18, 0x7f, RZ, 0xc0, !PT ;  /* 0x0000007f12127812 */ /* 0x002fc800078ec0ff */
[----:B------:R-:W-:Y:S01]  /*133f0*/  SHF.R.U32.HI R20, RZ, 0x3, R18 ;  /* 0x00000003ff147819 */ /* 0x000fe20000011612 */
[----:B0-----:R-:W-:-:S05]  /*13400*/  @P0 IMAD.WIDE R2, R27, 0x4, R2 ;  /* 0x000000041b020825 */ /* 0x001fca00078e0202 */
[----:B------:R0:W3:Y:S01]  /*13410*/  @P0 LDG.E R31, desc[UR36][R2.64] ;  /* 0x00000024021f0981 */ /* 0x0000e2000c1e1900 */
[----:B--2---:R-:W-:Y:S02]  /*13420*/  ISETP.NE.AND P1, PT, R6, 0x1, PT ;  /* 0x000000010600780c */ /* 0x004fe40003f25270 */
[----:B------:R-:W-:Y:S01]  /*13430*/  LOP3.LUT R16, R16, 0xffffffdf, RZ, 0xc0, !PT ;  /* 0xffffffdf10107812 */ /* 0x000fe200078ec0ff */
[----:B------:R-:W1:Y:S10]  /*13440*/  S2R R18, SR_TID.X ;  /* 0x0000000000127919 */ /* 0x000e740000002100 */
[----:B------:R-:W2:Y:S01]  /*13450*/  @P1 LDC R4, c[0x0][0x434] ;  /* 0x00010d00ff041b82 */ /* 0x000ea20000000800 */
[----:B------:R-:W-:-:S02]  /*13460*/  ISETP.GE.AND P2, PT, R32, UR4, PT ;  /* 0x0000000420007c0c */ /* 0x000fc4000bf46270 */
[----:B------:R-:W-:-:S05]  /*13470*/  @P1 LOP3.LUT R16, R16, 0x20, RZ, 0xfc, !PT ;  /* 0x0000002010101812 */ /* 0x000fca00078efcff */
[----:B------:R-:W4:Y:S01]  /*13480*/  @P1 LDC R0, c[0x0][0x438] ;  /* 0x00010e00ff001b82 */ /* 0x000f220000000800 */
[----:B-1----:R-:W-:-:S05]  /*13490*/  IMAD.SHL.U32 R18, R18, 0x10, RZ ;  /* 0x0000001012127824 */ /* 0x002fca00078e00ff */
[----:B------:R-:W-:-:S05]  /*134a0*/  LOP3.LUT R18, R20, 0x70, R18, 0xf8, !PT ;  /* 0x0000007014127812 */ /* 0x000fca00078ef812 */
[----:B------:R-:W-:-:S05]  /*134b0*/  IMAD R5, R22, 0x60, R18 ;  /* 0x0000006016057824 */ /* 0x000fca00078e0212 */
[C---:B------:R-:W-:Y:S01]  /*134c0*/  ISETP.GE.AND P0, PT, R5.reuse, R30, PT ;  /* 0x0000001e0500720c */ /* 0x040fe20003f06270 */
[----:B------:R-:W-:-:S03]  /*134d0*/  IMAD.IADD R5, R5, 0x1, R19 ;  /* 0x0000000105057824 */ /* 0x000fc600078e0213 */
[----:B------:R-:W-:Y:S01]  /*134e0*/  ISETP.GT.U32.OR P0, PT, R18, 0x5f, P0 ;  /* 0x0000005f1200780c */ /* 0x000fe20000704470 */
[----:B--2---:R-:W-:-:S04]  /*134f0*/  @P1 IMAD.HI.U32 R7, R5, R4, RZ ;  /* 0x0000000405071227 */ /* 0x004fc800078e00ff */
[----:B------:R-:W-:Y:S01]  /*13500*/  IMAD.MOV.U32 R4, RZ, RZ, R5 ;  /* 0x000000ffff047224 */ /* 0x000fe200078e0005 */
[----:B----4-:R-:W-:-:S05]  /*13510*/  @P1 SHF.R.U32.HI R4, RZ, R0, R7 ;  /* 0x00000000ff041219 */ /* 0x010fca0000011607 */
[--C-:B------:R-:W-:Y:S02]  /*13520*/  IMAD.MOV R0, RZ, RZ, -R4.reuse ;  /* 0x000000ffff007224 */ /* 0x100fe400078e0a04 */
[----:B0-----:R-:W0:Y:S02]  /*13530*/  @!P0 LDC.64 R2, c[0x0][0x428] ;  /* 0x00010a00ff028b82 */ /* 0x001e240000000a00 */
[----:B------:R-:W-:Y:S01]  /*13540*/  IMAD R0, R6, R0, R5 ;  /* 0x0000000006007224 */ /* 0x000fe200078e0205 */
[----:B------:R-:W-:Y:S02]  /*13550*/  @!P0 SHF.R.S32.HI R5, RZ, 0x1f, R4 ;  /* 0x0000001fff058819 */ /* 0x000fe40000011404 */
[----:B------:R-:W-:-:S04]  /*13560*/  LOP3.LUT R16, R16, 0xfffffffb, RZ, 0xc0, !PT ;  /* 0xfffffffb10107812 */ /* 0x000fc800078ec0ff */
[----:B------:R-:W-:-:S04]  /*13570*/  @P2 LOP3.LUT R16, R16, 0x4, RZ, 0xfc, !PT ;  /* 0x0000000410102812 */ /* 0x000fc800078efcff */
[----:B------:R-:W-:Y:S01]  /*13580*/  LOP3.LUT R16, R16, 0xfffffffe, RZ, 0xc0, !PT ;  /* 0xfffffffe10107812 */ /* 0x000fe200078ec0ff */
[----:B------:R-:W-:-:S03]  /*13590*/  UMOV UR5, 0xffffffff ;  /* 0xffffffff00057882 */ /* 0x000fc60000000000 */
[----:B------:R-:W-:Y:S02]  /*135a0*/  LOP3.LUT R16, R16, 0xfffffffd, RZ, 0xc0, !PT ;  /* 0xfffffffd10107812 */ /* 0x000fe400078ec0ff */
[----:B---3--:R-:W-:Y:S01]  /*135b0*/  SHF.R.S32.HI R6, RZ, 0x1f, R31 ;  /* 0x0000001fff067819 */ /* 0x008fe2000001141f */
[----:B0-----:R-:W-:-:S04]  /*135c0*/  @!P0 IMAD.WIDE.U32 R4, R31, R2, R4 ;  /* 0x000000021f048225 */ /* 0x001fc800078e0004 */
[----:B------:R0:W-:Y:S02]  /*135d0*/  STL [R1+0xc], R6 ;  /* 0x00000c0601007387 */ /* 0x0001e40000100800 */
[----:B0-----:R-:W-:-:S04]  /*135e0*/  @!P0 IMAD R6, R6, R2, RZ ;  /* 0x0000000206068224 */ /* 0x001fc800078e02ff */
[----:B------:R-:W-:Y:S02]  /*135f0*/  @!P0 IMAD R6, R31, R3, R6 ;  /* 0x000000031f068224 */ /* 0x000fe400078e0206 */
[----:B------:R-:W0:Y:S02]  /*13600*/  @!P0 LDC.64 R2, c[0x0][0x418] ;  /* 0x00010600ff028b82 */ /* 0x000e240000000a00 */
[----:B------:R-:W-:Y:S01]  /*13610*/  @!P0 IMAD.IADD R6, R5, 0x1, R6 ;  /* 0x0000000105068824 */ /* 0x000fe200078e0206 */
[----:B0-----:R-:W-:-:S04]  /*13620*/  @!P0 LEA R2, P1, R4, R2, 0x2 ;  /* 0x0000000204028211 */ /* 0x001fc800078210ff */
[----:B------:R-:W-:Y:S01]  /*13630*/  @!P0 LEA.HI.X R3, R4, R3, R6, 0x2, P1 ;  /* 0x0000000304038211 */ /* 0x000fe200008f1406 */
[----:B------:R-:W-:Y:S01]  /*13640*/  IMAD.MOV.U32 R4, RZ, RZ, RZ ;  /* 0x000000ffff047224 */ /* 0x000fe200078e00ff */
[----:B------:R-:W-:-:S05]  /*13650*/  ISETP.GE.AND P1, PT, R34, UR4, PT ;  /* 0x0000000422007c0c */ /* 0x000fca000bf26270 */
[----:B------:R0:W5:Y:S01]  /*13660*/  @!P0 LDG.E R4, desc[UR36][R2.64] ;  /* 0x0000002402048981 */ /* 0x000162000c1e1900 */
[----:B------:R-:W-:-:S07]  /*13670*/  ISETP.GE.AND P0, PT, R33, UR4, PT ;  /* 0x0000000421007c0c */ /* 0x000fce000bf06270 */
[----:B------:R-:W-:-:S06]  /*13680*/  @P1 LOP3.LUT R16, R16, 0x2, RZ, 0xfc, !PT ;  /* 0x0000000210101812 */ /* 0x000fcc00078efcff */
[----:B------:R-:W-:Y:S01]  /*13690*/  @P0 LOP3.LUT R16, R16, 0x1, RZ, 0xfc, !PT ;  /* 0x0000000110100812 */ /* 0x000fe200078efcff */
[----:B0-----:R-:W-:Y:S06]  /*136a0*/  BRA.DIV UR5, `(.L_x_4670) ;  /* 0x0000004205887947 */ /* 0x001fec000b800000 */
.L_x_4738:
[----:B------:R-:W2:Y:S01]  /*136b0*/  LDL R2, [R1+0x28] ;  /* 0x0000280001027983 */ /* 0x000ea20000100800 */
[----:B------:R-:W-:Y:S02]  /*136c0*/  ISETP.GT.U32.AND P1, PT, R18, 0x5f, PT ;  /* 0x0000005f1200780c */ /* 0x000fe40003f24070 */
[----:B------:R-:W-:Y:S02]  /*136d0*/  LOP3.LUT R16, R16, 0xffffffef, RZ, 0xc0, !PT ;  /* 0xffffffef10107812 */ /* 0x000fe400078ec0ff */
[----:B------:R-:W-:Y:S02]  /*136e0*/  SHF.R.S32.HI R30, RZ, 0x1f, R26 ;  /* 0x0000001fff1e7819 */ /* 0x000fe4000001141a */
[----:B------:R-:W-:-:S07]  /*136f0*/  LOP3.LUT R16, R16, 0xfffffff7, RZ, 0xc0, !PT ;  /* 0xfffffff710107812 */ /* 0x000fce00078ec0ff */
[----:B------:R-:W-:Y:S02]  /*13700*/  @P1 LOP3.LUT R16, R16, 0x8, RZ, 0xfc, !PT ;  /* 0x0000000810101812 */ /* 0x000fe400078efcff */
[----:B--2---:R-:W-:-:S13]  /*13710*/  ISETP.NE.AND P0, PT, R2, 0x3, PT ;  /* 0x000000030200780c */ /* 0x004fda0003f05270 */
[----:B------:R-:W-:Y:S01]  /*13720*/  @P0 LOP3.LUT R16, R16, 0x10, RZ, 0xfc, !PT ;  /* 0x0000001010100812 */ /* 0x000fe200078efcff */
[----:B------:R-:W-:Y:S06]  /*13730*/  @!P0 BRA `(.L_x_4671) ;  /* 0x0000000000048947 */ /* 0x000fec0003800000 */
[----:B------:R-:W-:Y:S01]  /*13740*/  BPT.TRAP 0x1 ;  /* 0x000000040000795c */ /* 0x000fe20000300000 */
.L_x_4671:
[----:B------:R-:W-:Y:S01]  /*13750*/  SHF.R.S32.HI R5, RZ, 0x1f, R0 ;  /* 0x0000001fff057819 */ /* 0x000fe20000011400 */
[----:B------:R-:W-:Y:S01]  /*13760*/  ULDC.64 UR4, c[0x0][0x328] ;  /* 0x0000ca0000047ab9 */ /* 0x000fe20000000a00 */
[----:B------:R-:W-:Y:S03]  /*13770*/  BSSY B0, `(.L_x_4672) ;  /* 0x0000017000007945 */ /* 0x000fe60003800000 */
        /* <DEDUP_REMOVED lines=22> */
.L_x_4739:
[----:B------:R-:W-:Y:S05]  /*138e0*/  BSYNC B0 ;  /* 0x0000000000007941 */ /* 0x000fea0003800000 */
.L_x_4672:
[----:B------:R-:W2:Y:S01]  /*138f0*/  LDL R9, [R1] ;  /* 0x0000000001097983 */ /* 0x000ea20000100800 */
[----:B------:R-:W-:Y:S01]  /*13900*/  ULDC.64 UR4, c[0x0][0x300] ;  /* 0x0000c00000047ab9 */ /* 0x000fe20000000a00 */
[----:B------:R-:W-:Y:S01]  /*13910*/  LOP3.LUT P4, RZ, R16, 0x4, RZ, 0xc0, !PT ;  /* 0x0000000410ff7812 */ /* 0x000fe2000788c0ff */
[----:B------:R-:W-:Y:S01]  /*13920*/  IMAD R5, R5, UR4, RZ ;  /* 0x0000000405057c24 */ /* 0x000fe2000f8e02ff */
[----:B------:R-:W1:Y:S01]  /*13930*/  S2R R8, SR_TID.X ;  /* 0x0000000000087919 */ /* 0x000e620000002100 */
[----:B0-----:R-:W-:Y:S01]  /*13940*/  IMAD.WIDE.U32 R2, R0, UR4, RZ ;  /* 0x0000000400027c25 */ /* 0x001fe2000f8e00ff */
        /* <DEDUP_REMOVED lines=14> */
[----:B------:R-:W-:Y:S01]  /*13a30*/  IMAD R5, R23, 0x4800, R36 ;  /* 0x0000480017057824 */ /* 0x000fe200078e0224 */
[----:B------:R-:W-:Y:S01]  /*13a40*/  LEA R4, P0, R2, UR4, 0x1 ;  /* 0x0000000402047c11 */ /* 0x000fe2000f8008ff */
[----:B------:R-:W-:Y:S01]  /*13a50*/  IMAD.IADD R0, R3, 0x1, R0 ;  /* 0x0000000103007824 */ /* 0x000fe200078e0200 */
[----:B------:R-:W-:Y:S01]  /*13a60*/  UMOV UR4, 0xffffffff ;  /* 0xffffffff00047882 */ /* 0x000fe20000000000 */
[----:B-1----:R-:W-:-:S03]  /*13a70*/  LOP3.LUT R8, R8, 0x7f, RZ, 0xc0, !PT ;  /* 0x0000007f08087812 */ /* 0x002fc600078ec0ff */
        /* <DEDUP_REMOVED lines=68> */
.L_x_4753:
        /* <DEDUP_REMOVED lines=12> */
.L_x_4675:
        /* <DEDUP_REMOVED lines=11> */
.L_x_4676:
[----:B------:R2:W-:Y:S02]  /*14030*/  SYNCS.ARRIVE.TRANS64.A1T0 RZ, [R7+URZ+0x30830], RZ ;  /* 0x030830ff07ff79a7 */ /* 0x0005e4000810003f */
[----:B------:R-:W-:Y:S05]  /*14040*/  WARPSYNC.ALL ;  /* 0x0000000000007948 */ /* 0x000fea0003800000 */
[----:B------:R-:W-:Y:S01]  /*14050*/  ULDC.64 UR4, c[0x0][0x298] ;  /* 0x0000a60000047ab9 */ /* 0x000fe20000000a00 */
[----:B-1----:R-:W-:Y:S01]  /*14060*/  VIADD R2, R17, 0x12400 ;  /* 0x0001240011027836 */ /* 0x002fe20000000000 */
[----:B------:R-:W-:Y:S01]  /*14070*/  SHF.R.S32.HI R0, RZ, 0x1f, R35 ;  /* 0x0000001fff007819 */ /* 0x000fe20000011423 */
[----:B0-----:R-:W-:Y:S01]  /*14080*/  IMAD.WIDE.U32 R4, R35, UR4, RZ ;  /* 0x0000000423047c25 */ /* 0x001fe2000f8e00ff */
        /* <DEDUP_REMOVED lines=12> */
[----:B0-----:R-:W-:Y:S02]  /*14150*/  IMAD.U32 R4, RZ, RZ, UR6 ;  /* 0x00000006ff047e24 */ /* 0x001fe4000f8e00ff */
[----:B------:R-:W0:Y:S01]  /*14160*/  LDC.64 R2, c[0x4][R2] ;  /* 0x0100000002027b82 */ /* 0x000e220000000a00 */
[----:B------:R-:W-:Y:S02]  /*14170*/  IMAD.U32 R5, RZ, RZ, UR7 ;  /* 0x00000007ff057e24 */ /* 0x000fe4000f8e00ff */
[----:B------:R-:W-:Y:S02]  /*14180*/  IMAD.U32 R6, RZ, RZ, UR8 ;  /* 0x00000008ff067e24 */ /* 0x000fe4000f8e00ff */
[----:B--2---:R-:W-:-:S02]  /*14190*/  IMAD.U32 R7, RZ, RZ, UR9 ;  /* 0x00000009ff077e24 */ /* 0x004fc4000f8e00ff */
[----:B------:R-:W-:Y:S02]  /*141a0*/  IMAD.U32 R10, RZ, RZ, UR4 ;  /* 0x00000004ff0a7e24 */ /* 0x000fe4000f8e00ff */
[----:B------:R-:W-:Y:S02]  /*141b0*/  IMAD.U32 R11, RZ, RZ, UR5 ;  /* 0x00000005ff0b7e24 */ /* 0x000fe4000f8e00ff */
[----:B------:R-:W-:Y:S02]  /*141c0*/  IMAD.MOV.U32 R8, RZ, RZ, 0x70 ;  /* 0x00000070ff087424 */ /* 0x000fe400078e00ff */
[----:B------:R-:W-:Y:S02]  /*141d0*/  IMAD.MOV.U32 R12, RZ, RZ, 0x1 ;  /* 0x00000001ff0c7424 */ /* 0x000fe400078e00ff */
[----:B------:R-:W-:-:S07]  /*141e0*/  IMAD.MOV.U32 R13, RZ, RZ, RZ ;  /* 0x000000ffff0d7224 */ /* 0x000fce00078e00ff */
[----:B------:R-:W-:-:S07]  /*141f0*/  LEPC R20, `(.L_x_4678) ;  /* 0x000000001014794e */ /* 0x000fce0000000000 */
[----:B0-----:R-:W-:Y:S05]  /*14200*/  CALL.ABS.NOINC R2 ;  /* 0x0000000002007343 */ /* 0x001fea0003c00000 */
.L_x_4678:
[----:B------:R-:W-:Y:S05]  /*14210*/  BSYNC B6 ;  /* 0x0000000000067941 */ /* 0x000fea0003800000 */
.L_x_4677:
[----:B------:R-:W3:Y:S01]  /*14220*/  LDL.LU.64 R20, [R1+0x18] ;  /* 0x0000180001147983 */ /* 0x000ee20000300a00 */
[----:B------:R-:W-:Y:S01]  /*14230*/  ULDC.64 UR4, c[0x0][0x2d8] ;  /* 0x0000b60000047ab9 */ /* 0x000fe20000000a00 */
[----:B------:R-:W-:Y:S01]  /*14240*/  LOP3.LUT P6, RZ, R16, 0x80, RZ, 0xc0, !PT ;  /* 0x0000008010ff7812 */ /* 0x000fe200078cc0ff */
[----:B------:R-:W-:Y:S01]  /*14250*/  IMAD R0, R30, UR4, RZ ;  /* 0x000000041e007c24 */ /* 0x000fe2000f8e02ff */
[----:B0-----:R-:W-:Y:S01]  /*14260*/  SHF.R.S32.HI R4, RZ, 0x1f, R27 ;  /* 0x0000001fff047819 */ /* 0x001fe2000001141b */
[----:B------:R-:W-:Y:S02]  /*14270*/  IMAD.MOV.U32 R3, RZ, RZ, R35 ;  /* 0x000000ffff037224 */ /* 0x000fe400078e0023 */
[----:B------:R-:W-:Y:S01]  /*14280*/  IMAD R5, R26, UR5, R0 ;  /* 0x000000051a057c24 */ /* 0x000fe2000f8e0200 */
[----:B------:R-:W-:Y:S02]  /*14290*/  SEL R4, R4, RZ, !P6 ;  /* 0x000000ff04047207 */ /* 0x000fe40007000000 */
[----:B------:R-:W-:Y:S01]  /*142a0*/  SEL R0, R27, RZ, !P6 ;  /* 0x000000ff1b007207 */ /* 0x000fe20007000000 */
[----:B---3--:R-:W-:Y:S01]  /*142b0*/  IMAD.MOV.U32 R2, RZ, RZ, R20 ;  /* 0x000000ffff027224 */ /* 0x008fe200078e0014 */
[----:B------:R-:W0:Y:S01]  /*142c0*/  LDC R21, c[0x0][0x448] ;  /* 0x00011200ff157b82 */ /* 0x000e220000000800 */
[----:B------:R-:W1:Y:S02]  /*142d0*/  S2R R20, SR_TID.X ;  /* 0x0000000000147919 */ /* 0x000e640000002100 */
[----:B------:R-:W-:Y:S01]  /*142e0*/  IMAD.WIDE.U32 R2, R26, UR4, R2 ;  /* 0x000000041a027c25 */ /* 0x000fe2000f8e0002 */
[----:B------:R-:W-:-:S03]  /*142f0*/  ULDC.64 UR4, c[0x0][0x2e0] ;  /* 0x0000b80000047ab9 */ /* 0x000fc60000000a00 */
[----:B------:R-:W-:Y:S02]  /*14300*/  IMAD R4, R4, UR4, RZ ;  /* 0x0000000404047c24 */ /* 0x000fe4000f8e02ff */
[----:B------:R-:W-:Y:S02]  /*14310*/  IMAD.IADD R3, R3, 0x1, R5 ;  /* 0x0000000103037824 */ /* 0x000fe400078e0205 */
[C---:B------:R-:W-:Y:S02]  /*14320*/  IMAD R5, R0.reuse, UR5, R4 ;  /* 0x0000000500057c24 */ /* 0x040fe4000f8e0204 */
[----:B------:R-:W-:Y:S01]  /*14330*/  IMAD.WIDE.U32 R2, R0, UR4, R2 ;  /* 0x0000000400027c25 */ /* 0x000fe2000f8e0002 */
[----:B------:R-:W-:-:S03]  /*14340*/  ULDC.64 UR4, c[0x0][0x2d0] ;  /* 0x0000b40000047ab9 */ /* 0x000fc60000000a00 */
[----:B------:R-:W-:Y:S01]  /*14350*/  IMAD.IADD R3, R3, 0x1, R5 ;  /* 0x0000000103037824 */ /* 0x000fe200078e0205 */
[----:B0-----:R-:W-:Y:S02]  /*14360*/  ISETP.NE.AND P6, PT, R21, 0x1, PT ;  /* 0x000000011500780c */ /* 0x001fe40003fc5270 */
[----:B-1----:R-:W-:-:S04]  /*14370*/  LOP3.LUT R20, R20, 0x7f, RZ, 0xc0, !PT ;  /* 0x0000007f14147812 */ /* 0x002fc800078ec0ff */
[----:B------:R-:W-:-:S07]  /*14380*/  SHF.R.U32.HI R21, RZ, 0x3, R20 ;  /* 0x00000003ff157819 */ /* 0x000fce0000011614 */
[----:B------:R-:W0:Y:S01]  /*14390*/  @P6 LDC R6, c[0x0][0x44c] ;  /* 0x00011300ff066b82 */ /* 0x000e220000000800 */
[----:B------:R-:W1:Y:S07]  /*143a0*/  S2R R20, SR_TID.X ;  /* 0x0000000000147919 */ /* 0x000e6e0000002100 */
[----:B------:R-:W3:Y:S01]  /*143b0*/  @P6 LDC R5, c[0x0][0x450] ;  /* 0x00011400ff056b82 */ /* 0x000ee20000000800 */
[----:B-1----:R-:W-:-:S05]  /*143c0*/  IMAD.SHL.U32 R20, R20, 0x10, RZ ;  /* 0x0000001014147824 */ /* 0x002fca00078e00ff */
[----:B------:R-:W-:-:S05]  /*143d0*/  LOP3.LUT R20, R21, 0x70, R20, 0xf8, !PT ;  /* 0x0000007015147812 */ /* 0x000fca00078ef814 */
[----:B------:R-:W-:Y:S02]  /*143e0*/  IMAD.IADD R0, R20, 0x1, R25 ;  /* 0x0000000114007824 */ /* 0x000fe400078e0219 */
[----:B------:R-:W1:Y:S02]  /*143f0*/  S2R R20, SR_TID.X ;  /* 0x0000000000147919 */ /* 0x000e640000002100 */
[----:B0-----:R-:W-:-:S04]  /*14400*/  @P6 IMAD.HI.U32 R6, R0, R6, RZ ;  /* 0x0000000600066227 */ /* 0x001fc800078e00ff */
[----:B------:R-:W-:Y:S01]  /*14410*/  IMAD.MOV.U32 R4, RZ, RZ, R0 ;  /* 0x000000ffff047224 */ /* 0x000fe200078e0000 */
[----:B---3--:R-:W-:Y:S02]  /*14420*/  @P6 SHF.R.U32.HI R4, RZ, R5, R6 ;  /* 0x00000005ff046219 */ /* 0x008fe40000011606 */
[----:B------:R-:W0:Y:S03]  /*14430*/  LDC R6, c[0x0][0x448] ;  /* 0x00011200ff067b82 */ /* 0x000e260000000800 */
[----:B------:R-:W-:Y:S02]  /*14440*/  IMAD.MOV R5, RZ, RZ, -R4 ;  /* 0x000000ffff057224 */ /* 0x000fe400078e0a04 */
[----:B------:R-:W-:Y:S01]  /*14450*/  IMAD.WIDE.U32 R2, R4, UR4, R2 ;  /* 0x0000000404027c25 */ /* 0x000fe2000f8e0002 */
[----:B-1----:R-:W-:-:S03]  /*14460*/  LOP3.LUT R20, R20, 0x7f, RZ, 0xc0, !PT ;  /* 0x0000007f14147812 */ /* 0x002fc600078ec0ff */
[----:B0-----:R-:W-:Y:S01]  /*14470*/  IMAD R0, R6, R5, R0 ;  /* 0x0000000506007224 */ /* 0x001fe200078e0200 */
[----:B------:R-:W-:Y:S02]  /*14480*/  SHF.R.S32.HI R5, RZ, 0x1f, R4 ;  /* 0x0000001fff057819 */ /* 0x000fe40000011404 */
[----:B--2---:R-:W-:-:S03]  /*14490*/  SHF.R.U32.HI R7, RZ, 0x3, R20 ;  /* 0x00000003ff077819 */ /* 0x004fc60000011614 */
        /* <DEDUP_REMOVED lines=26> */
[----:B------:R-:W-:Y:S02]  /*14640*/  @!P1 IMAD.MOV.U32 R2, RZ, RZ, R5 ;  /* 0x000000ffff029224 */ /* 0x000fe400078e0005 */
[----:B------:R-:W-:-:S03]  /*14650*/  VIADD R5, R25, 0x10 ;  /* 0x0000001019057836 */ /* 0x000fc60000000000 */
        /* <DEDUP_REMOVED lines=19> */
[----:B------:R-:W-:Y:S01]  /*14790*/  @!P1 IMAD.MOV.U32 R2, RZ, RZ, R5 ;  /* 0x000000ffff029224 */ /* 0x000fe200078e0005 */
[----:B------:R-:W-:Y:S01]  /*147a0*/  IADD3 R5, R25, 0x30, RZ ;  /* 0x0000003019057810 */ /* 0x000fe20007ffe0ff */
[----:B------:R-:W-:-:S05]  /*147b0*/  @!P1 IMAD.MOV.U32 R3, RZ, RZ, R6 ;  /* 0x000000ffff039224 */ /* 0x000fca00078e0006 */
        /* <DEDUP_REMOVED lines=38> */
[----:B------:R-:W1:Y:S04]  /*14a20*/  SHFL.IDX PT, R2, R4, 0x6, 0x181f ;  /* 0x00d81f0004027f89 */ /* 0x000e6800000e0000 */
[----:B------:R-:W2:Y:S02]  /*14a30*/  SHFL.IDX PT, R4, R4, 0x7, 0x181f ;  /* 0x00f81f0004047f89 */ /* 0x000ea400000e0000 */
[----:B0-----:R-:W-:-:S05]  /*14a40*/  @!P1 LEA R5, P4, R32, R3, 0x1 ;  /* 0x0000000320059211 */ /* 0x001fca00078808ff */
[----:B-1----:R-:W-:Y:S02]  /*14a50*/  @!P1 IMAD.X R6, RZ, RZ, R2, P4 ;  /* 0x000000ffff069224 */ /* 0x002fe400020e0602 */
[----:B------:R-:W-:Y:S02]  /*14a60*/  @!P1 IMAD.MOV.U32 R2, RZ, RZ, R5 ;  /* 0x000000ffff029224 */ /* 0x000fe400078e0005 */
[----:B------:R-:W-:-:S05]  /*14a70*/  @!P1 IMAD.MOV.U32 R3, RZ, RZ, R6 ;  /* 0x000000ffff039224 */ /* 0x000fca00078e0006 */
[----:B------:R0:W-:Y:S04]  /*14a80*/  @!P1 LDGSTS.E.BYPASS.LTC128B.128 [R37+0x15400], desc[UR36][R2.64], !P3 ;  /* 0x1540000002259fae */ /* 0x0001e8000d901d64 */
[----:B------:R0:W-:Y:S04]  /*14a90*/  @!P1 LDGSTS.E.BYPASS.LTC128B.128 [R37+0x19400], desc[UR36][R2.64+0x80], !P2 ;  /* 0x1940008002259fae */ /* 0x0001e8000d101d64 */
[----:B--2---:R0:W-:Y:S02]  /*14aa0*/  @!P1 LDGSTS.E.BYPASS.LTC128B.128 [R37+0x1d400], desc[UR36][R2.64+0x100], !P0 ;  /* 0x1d40010002259fae */ /* 0x0041e4000c101d64 */
.L_x_4770:
        /* <DEDUP_REMOVED lines=11> */
[----:B------:R1:W-:Y:S02]  /*14b60*/  LDGSTS.E.BYPASS.LTC128B.128 [R37+0x1dc00], desc[UR36][R2.64+0x100], !P0 ;  /* 0x1dc0010002257fae */ /* 0x0003e4000c101d64 */
.L_x_4681:
[----:B------:R-:W-:Y:S05]  /*14b70*/  BSYNC B0 ;  /* 0x0000000000007941 */ /* 0x000fea0003800000 */
.L_x_4680:
[----:B------:R-:W-:Y:S01]  /*14b80*/  NOP ;  /* 0x0000000000007918 */ /* 0x000fe20000000000 */
[----:B------:R-:W-:-:S13]  /*14b90*/  PLOP3.LUT P0, PT, PT, PT, PT, 0x80, 0x0 ;  /* 0x000000000000781c */ /* 0x000fda0003f0f070 */
.L_x_4682:
        /* <DEDUP_REMOVED lines=8> */
[----:B--2---:R-:W-:Y:S02]  /*14c20*/  VIADD R3, R3, 0x1 ;  /* 0x0000000103037836 */ /* 0x004fe40000000000 */
[----:B---3--:R-:W-:-:S03]  /*14c30*/  VIADD R6, R2, 0xfffffffe ;  /* 0xfffffffe02067836 */ /* 0x008fc60000000000 */
[----:B------:R0:W-:Y:S01]  /*14c40*/  STL [R1+0x24], R3 ;  /* 0x0000240301007387 */ /* 0x0001e20000100800 */
        /* <DEDUP_REMOVED lines=9> */
.L_x_4771:
[----:B------:R-:W-:Y:S05]  /*14ce0*/  BSYNC B0 ;  /* 0x0000000000007941 */ /* 0x000fea0003800000 */
.L_x_4683:
[----:B------:R-:W2:Y:S01]  /*14cf0*/  LDL R2, [R1+0x8] ;  /* 0x0000080001027983 */ /* 0x000ea20000100800 */
[----:B------:R-:W-:Y:S01]  /*14d00*/  BSSY B0, `(.L_x_4685) ;  /* 0x000010d000007945 */ /* 0x000fe20003800000 */
[----:B--2---:R-:W-:-:S13]  /*14d10*/  ISETP.GE.AND P0, PT, R6, R2, PT ;  /* 0x000000020600720c */ /* 0x004fda0003f06270 */
[----:B------:R-:W-:Y:S05]  /*14d20*/  @!P0 BRA `(.L_x_4686) ;  /* 0x0000001000288947 */ /* 0x000fea0003800000 */
[----:B------:R-:W-:Y:S01]  /*14d30*/  ULDC UR4, c[0x0][0x2f4] ;  /* 0x0000bd0000047ab9 */ /* 0x000fe20000000800 */
[----:B------:R-:W-:Y:S01]  /*14d40*/  IMAD.MOV.U32 R20, RZ, RZ, R28 ;  /* 0x000000ffff147224 */ /* 0x000fe200078e001c */
[----:B------:R-:W-:Y:S01]  /*14d50*/  ISETP.GE.AND P3, PT, R32, UR4, PT ;  /* 0x0000000420007c0c */ /* 0x000fe2000bf66270 */
[----:B------:R-:W-:Y:S01]  /*14d60*/  IMAD.MOV.U32 R10, RZ, RZ, R23 ;  /* 0x000000ffff0a7224 */ /* 0x000fe200078e0017 */
[----:B------:R-:W-:Y:S01]  /*14d70*/  ISETP.GE.AND P2, PT, R34, UR4, PT ;  /* 0x0000000422007c0c */ /* 0x000fe2000bf46270 */
[----:B------:R-:W-:Y:S01]  /*14d80*/  IMAD.MOV.U32 R29, RZ, RZ, R22 ;  /* 0x000000ffff1d7224 */ /* 0x000fe200078e0016 */
[----:B------:R-:W-:-:S13]  /*14d90*/  ISETP.GE.AND P1, PT, R33, UR4, PT ;  /* 0x0000000421007c0c */ /* 0x000fda000bf26270 */
.L_x_4699:
[----:B------:R-:W2:Y:S01]  /*14da0*/  LDL R4, [R1+0x4] ;  /* 0x0000040001047983 */ /* 0x000ea20000100800 */
[----:B0-----:R-:W0:Y:S03]  /*14db0*/  LDC R0, c[0x0][0x430] ;  /* 0x00010c00ff007b82 */ /* 0x001e260000000800 */
[----:B------:R-:W3:Y:S01]  /*14dc0*/  LDL R7, [R1+0xc] ;  /* 0x00000c0001077983 */ /* 0x000ee20000100800 */
[----:B------:R-:W1:Y:S03]  /*14dd0*/  S2R R2, SR_TID.X ;  /* 0x0000000000027919 */ /* 0x000e660000002100 */
[----:B------:R-:W4:Y:S01]  /*14de0*/  LDL R8, [R1+0x28] ;  /* 0x0000280001087983 */ /* 0x000f220000100800 */
[----:B0-----:R-:W-:Y:S02]  /*14df0*/  ISETP.NE.AND P0, PT, R0, 0x1, PT ;  /* 0x000000010000780c */ /* 0x001fe40003f05270 */
[----:B------:R-:W0:Y:S11]  /*14e00*/  S2R R0, SR_TID.X ;  /* 0x0000000000007919 */ /* 0x000e360000002100 */
[----:B------:R-:W2:Y:S01]  /*14e10*/  @P0 LDC R3, c[0x0][0x438] ;  /* 0x00010e00ff030b82 */ /* 0x000ea20000000800 */
[----:B-1----:R-:W-:-:S04]  /*14e20*/  LOP3.LUT R2, R2, 0x7f, RZ, 0xc0, !PT ;  /* 0x0000007f02027812 */ /* 0x002fc800078ec0ff */
[----:B------:R-:W-:Y:S01]  /*14e30*/  SHF.R.U32.HI R2, RZ, 0x3, R2 ;  /* 0x00000003ff027819 */ /* 0x000fe20000011602 */
[----:B0-----:R-:W-:-:S05]  /*14e40*/  IMAD.SHL.U32 R0, R0, 0x10, RZ ;  /* 0x0000001000007824 */ /* 0x001fca00078e00ff */
[----:B------:R-:W-:Y:S02]  /*14e50*/  LOP3.LUT R0, R2, 0x70, R0, 0xf8, !PT ;  /* 0x0000007002007812 */ /* 0x000fe400078ef800 */
[----:B------:R-:W0:Y:S02]  /*14e60*/  @P0 LDC R2, c[0x0][0x434] ;  /* 0x00010d00ff020b82 */ /* 0x000e240000000800 */
[----:B------:R-:W-:Y:S01]  /*14e70*/  ISETP.GT.U32.AND P5, PT, R0, 0x5f, PT ;  /* 0x0000005f0000780c */ /* 0x000fe20003fa4070 */
[----:B------:R-:W-:Y:S05]  /*14e80*/  YIELD ;  /* 0x0000000000007946 */ /* 0x000fea0003800000 */
[----:B------:R-:W-:Y:S01]  /*14e90*/  ULDC UR4, c[0x0][0x430] ;  /* 0x00010c0000047ab9 */ /* 0x000fe20000000800 */
[----:B--2---:R-:W-:-:S06]  /*14ea0*/  IMAD R9, R6, 0x60, R4 ;  /* 0x0000006006097824 */ /* 0x004fcc00078e0204 */
[----:B------:R-:W1:Y:S01]  /*14eb0*/  @!P5 LDC.64 R4, c[0x0][0x428] ;  /* 0x00010a00ff04db82 */ /* 0x000e620000000a00 */
[----:B------:R-:W-:-:S04]  /*14ec0*/  IMAD.IADD R9, R0, 0x1, R9 ;  /* 0x0000000100097824 */ /* 0x000fc800078e0209 */
[----:B0-----:R-:W-:-:S04]  /*14ed0*/  @P0 IMAD.HI.U32 R2, R9, R2, RZ ;  /* 0x0000000209020227 */ /* 0x001fc800078e00ff */
[----:B------:R-:W-:Y:S01]  /*14ee0*/  IMAD.MOV.U32 R0, RZ, RZ, R9 ;  /* 0x000000ffff007224 */ /* 0x000fe200078e0009 */
[----:B------:R-:W-:-:S04]  /*14ef0*/  @P0 SHF.R.U32.HI R0, RZ, R3, R2 ;  /* 0x00000003ff000219 */ /* 0x000fc80000011602 */
[--C-:B------:R-:W-:Y:S01]  /*14f00*/  @!P5 SHF.R.S32.HI R3, RZ, 0x1f, R0.reuse ;  /* 0x0000001fff03d819 */ /* 0x100fe20000011400 */
[----:B------:R-:W-:-:S04]  /*14f10*/  @!P5 IMAD.MOV.U32 R2, RZ, RZ, R0 ;  /* 0x000000ffff02d224 */ /* 0x000fc800078e0000 */
[----:B-1----:R-:W-:-:S04]  /*14f20*/  @!P5 IMAD.WIDE.U32 R2, R31, R4, R2 ;  /* 0x000000041f02d225 */ /* 0x002fc800078e0002 */
[----:B---3--:R-:W-:-:S04]  /*14f30*/  @!P5 IMAD R4, R7, R4, RZ ;  /* 0x000000040704d224 */ /* 0x008fc800078e02ff */
[----:B------:R-:W-:Y:S02]  /*14f40*/  @!P5 IMAD R7, R31, R5, R4 ;  /* 0x000000051f07d224 */ /* 0x000fe400078e0204 */
[----:B------:R-:W0:Y:S01]  /*14f50*/  @!P5 LDC.64 R4, c[0x0][0x418] ;  /* 0x00010600ff04db82 */ /* 0x000e220000000a00 */
[----:B------:R-:W-:Y:S02]  /*14f60*/  IMAD.MOV R0, RZ, RZ, -R0 ;  /* 0x000000ffff007224 */ /* 0x000fe400078e0a00 */
[----:B------:R-:W-:Y:S02]  /*14f70*/  @!P5 IMAD.IADD R3, R7, 0x1, R3 ;  /* 0x000000010703d824 */ /* 0x000fe400078e0203 */
[----:B------:R-:W-:Y:S02]  /*14f80*/  IMAD R9, R0, UR4, R9 ;  /* 0x0000000400097c24 */ /* 0x000fe4000f8e0209 */
[----:B------:R-:W-:Y:S01]  /*14f90*/  IMAD.MOV.U32 R0, RZ, RZ, RZ ;  /* 0x000000ffff007224 */ /* 0x000fe200078e00ff */
[----:B0-----:R-:W-:-:S04]  /*14fa0*/  @!P5 LEA R4, P0, R2, R4, 0x2 ;  /* 0x000000040204d211 */ /* 0x001fc800078010ff */
[----:B------:R-:W-:-:S05]  /*14fb0*/  @!P5 LEA.HI.X R5, R2, R5, R3, 0x2, P0 ;  /* 0x000000050205d211 */ /* 0x000fca00000f1403 */
[----:B------:R0:W5:Y:S01]  /*14fc0*/  @!P5 LDG.E R0, desc[UR36][R4.64] ;  /* 0x000000240400d981 */ /* 0x000162000c1e1900 */
[----:B----4-:R-:W-:Y:S01]  /*14fd0*/  ISETP.NE.AND P4, PT, R8, 0x3, PT ;  /* 0x000000030800780c */ /* 0x010fe20003f85270 */
        /* <DEDUP_REMOVED lines=8> */
.L_x_4687:
[----:B------:R-:W-:Y:S01]  /*15060*/  IMAD R7, R23, 0x8, R17 ;  /* 0x0000000817077824 */ /* 0x000fe200078e0211 */
[----:B------:R-:W-:Y:S01]  /*15070*/  SHF.L.U32 R2, R28, 0x1f, RZ ;  /* 0x0000001f1c027819 */ /* 0x000fe200000006ff */
[----:B------:R-:W-:Y:S03]  /*15080*/  BSSY B1, `(.L_x_4688) ;  /* 0x0000003000017945 */ /* 0x000fe60003800000 */
[----:B------:R-:W0:Y:S02]  /*15090*/  SYNCS.PHASECHK.TRANS64.TRYWAIT P0, [R7+URZ+0x30840], R2 ;  /* 0x03084002070075a7 */ /* 0x000e24000800017f */
[----:B0-----:R-:W-:Y:S05]  /*150a0*/  @!P0 BRA `(.L_x_4689) ;  /* 0x0000003c00448947 */ /* 0x001fea0003800000 */
.L_x_4772:
[----:B------:R-:W-:Y:S05]  /*150b0*/  BSYNC B1 ;  /* 0x0000000000017941 */ /* 0x000fea0003800000 */
.L_x_4688:
        /* <DEDUP_REMOVED lines=31> */
[----:B0-----:R-:W-:-:S05]  /*152b0*/  IADD3 R2, P0, R2, R4, RZ ;  /* 0x0000000402027210 */ /* 0x001fca0007f1e0ff */
[----:B-1----:R-:W-:-:S05]  /*152c0*/  IMAD.X R3, RZ, RZ, R3, P0 ;  /* 0x000000ffff037224 */ /* 0x002fca00000e0603 */
        /* <DEDUP_REMOVED lines=32> */
.L_x_4786:
        /* <DEDUP_REMOVED lines=11> */
.L_x_4691:
        /* <DEDUP_REMOVED lines=11> */
.L_x_4692:
[----:B------:R1:W-:Y:S01]  /*15630*/  SYNCS.ARRIVE.TRANS64.A1T0 RZ, [R7+URZ+0x30830], RZ ;  /* 0x030830ff07ff79a7 */ /* 0x0003e2000810003f */
[----:B------:R-:W-:Y:S05]  /*15640*/  @!P5 BRA `(.L_x_4693) ;  /* 0x000000000004d947 */ /* 0x000fea0003800000 */
[----:B------:R-:W-:Y:S01]  /*15650*/  BPT.TRAP 0x1 ;  /* 0x000000040000795c */ /* 0x000fe20000300000 */
.L_x_4693:
[----:B------:R-:W-:Y:S01]  /*15660*/  SHF.L.U32 R2, R20, 0x1f, RZ ;  /* 0x0000001f14027819 */ /* 0x000fe200000006ff */
[----:B0-----:R-:W-:Y:S01]  /*15670*/  IMAD R6, R10, 0x8, R17 ;  /* 0x000000080a067824 */ /* 0x001fe200078e0211 */
[----:B------:R-:W-:Y:S03]  /*15680*/  BSSY B1, `(.L_x_4694) ;  /* 0x0000003000017945 */ /* 0x000fe60003800000 */
[----:B------:R-:W0:Y:S02]  /*15690*/  SYNCS.PHASECHK.TRANS64.TRYWAIT P0, [R6+URZ+0x30860], R2 ;  /* 0x03086002060075a7 */ /* 0x000e24000800017f */
[----:B0-----:R-:W-:Y:S05]  /*156a0*/  @!P0 BRA `(.L_x_4695) ;  /* 0x0000003c00b88947 */ /* 0x001fea0003800000 */
.L_x_4787:
[----:B------:R-:W-:Y:S05]  /*156b0*/  BSYNC B1 ;  /* 0x0000000000017941 */ /* 0x000fea0003800000 */
.L_x_4694:
[----:B------:R-:W1:Y:S01]  /*156c0*/  LDL R5, [R1] ;  /* 0x0000000001057983 */ /* 0x000e620000100800 */
[----:B------:R-:W2:Y:S01]  /*156d0*/  S2R R3, SR_TID.X ;  /* 0x0000000000037919 */ /* 0x000ea20000002100 */
[----:B------:R-:W-:Y:S01]  /*156e0*/  UMOV UR4, 0xffffffff ;  /* 0xffffffff00047882 */ /* 0x000fe20000000000 */
[----:B--2---:R-:W-:-:S04]  /*156f0*/  LOP3.LUT R3, R3, 0x7f, RZ, 0xc0, !PT ;  /* 0x0000007f03037812 */ /* 0x004fc800078ec0ff */
[----:B------:R-:W-:Y:S01]  /*15700*/  SHF.R.U32.HI R3, RZ, 0x3, R3 ;  /* 0x00000003ff037819 */ /* 0x000fe20000011603 */
[----:B-1----:R-:W-:Y:S02]  /*15710*/  IMAD R7, R29, -0x60, R5 ;  /* 0xffffffa01d077824 */ /* 0x002fe400078e0205 */
[----:B------:R-:W-:Y:S02]  /*15720*/  IMAD R5, R10, 0x4800, R36 ;  /* 0x000048000a057824 */ /* 0x000fe400078e0224 */
[----:B------:R-:W-:Y:S01]  /*15730*/  IMAD.IADD R7, R7, 0x1, -R3 ;  /* 0x0000000107077824 */ /* 0x000fe200078e0a03 */
[----:B------:R-:W-:Y:S06]  /*15740*/  BRA.DIV UR4, `(.L_x_4696) ;  /* 0x0000003e04a47947 */ /* 0x000fec000b800000 */
[----:B0-----:R-:W0:Y:S01]  /*15750*/  SHFL.IDX PT, R2, R18, RZ, 0x181f ;  /* 0x00181fff12027589 */ /* 0x001e2200000e0000 */
        /* <DEDUP_REMOVED lines=52> */
[----:B0-2---:R0:W1:Y:S02]  /*15aa0*/  SHFL.IDX PT, R2, R18, 0x5, 0x181f ;  /* 0x00b81f0012027f89 */ /* 0x00506400000e0000 */
.L_x_4801:
        /* <DEDUP_REMOVED lines=28> */
[----:B0-----:R-:W-:-:S04]  /*15c70*/  LEA R18, P0, R2, UR4, 0x1 ;  /* 0x0000000402127c11 */ /* 0x001fc8000f8008ff */
[----:B------:R-:W-:Y:S02]  /*15c80*/  LEA.HI.X R19, R2, UR5, R3, 0x1, P0 ;  /* 0x0000000502137c11 */ /* 0x000fe400080f0c03 */
[----:B------:R-:W-:-:S13]  /*15c90*/  PLOP3.LUT P0, PT, PT, PT, PT, 0x80, 0x0 ;  /* 0x000000000000781c */ /* 0x000fda0003f0f070 */
.L_x_4697:
        /* <DEDUP_REMOVED lines=11> */
.L_x_4698:
        /* <DEDUP_REMOVED lines=8> */
.L_x_4686:
[----:B------:R-:W-:Y:S05]  /*15dd0*/  BSYNC B0 ;  /* 0x0000000000007941 */ /* 0x000fea0003800000 */
.L_x_4685:
        /* <DEDUP_REMOVED lines=17> */
.L_x_4701:
[----:B------:R-:W-:Y:S05]  /*15ef0*/  BSYNC B0 ;  /* 0x0000000000007941 */ /* 0x000fea0003800000 */
.L_x_4700:
[----:B------:R-:W2:Y:S02]  /*15f00*/  LDL R0, [R1+0x28] ;  /* 0x0000280001007983 */ /* 0x000ea40000100800 */
[----:B--2---:R-:W-:-:S13]  /*15f10*/  ISETP.NE.AND P0, PT, R0, 0x3, PT ;  /* 0x000000030000780c */ /* 0x004fda0003f05270 */
[----:B------:R-:W-:Y:S05]  /*15f20*/  @!P0 BRA `(.L_x_4702) ;  /* 0x0000000000048947 */ /* 0x000fea0003800000 */
[----:B------:R-:W-:Y:S01]  /*15f30*/  BPT.TRAP 0x1 ;  /* 0x000000040000795c */ /* 0x000fe20000300000 */
.L_x_4702:
[----:B------:R-:W2:Y:S01]  /*15f40*/  LDL.LU R2, [R1] ;  /* 0x0000000001027983 */ /* 0x000ea20000300800 */
[----:B------:R-:W-:Y:S01]  /*15f50*/  IMAD R0, R23, 0x8, R17 ;  /* 0x0000000817007824 */ /* 0x000fe200078e0211 */
[----:B------:R-:W-:Y:S01]  /*15f60*/  SHF.L.U32 R3, R28, 0x1f, RZ ;  /* 0x0000001f1c037819 */ /* 0x000fe200000006ff */
[----:B------:R-:W-:Y:S03]  /*15f70*/  BSSY B0, `(.L_x_4703) ;  /* 0x0000004000007945 */ /* 0x000fe60003800000 */
[----:B------:R-:W0:Y:S01]  /*15f80*/  SYNCS.PHASECHK.TRANS64.TRYWAIT P0, [R0+URZ+0x30860], R3 ;  /* 0x03086003000075a7 */ /* 0x000e22000800017f */
[----:B--2---:R-:W-:Y:S01]  /*15f90*/  IMAD R6, R22, -0x60, R2 ;  /* 0xffffffa016067824 */ /* 0x004fe200078e0202 */
[----:B0-----:R-:W-:Y:S06]  /*15fa0*/  @!P0 BRA `(.L_x_4704) ;  /* 0x0000003c00a08947 */ /* 0x001fec0003800000 */
.L_x_4802:
[----:B------:R-:W-:Y:S05]  /*15fb0*/  BSYNC B0 ;  /* 0x0000000000007941 */ /* 0x000fea0003800000 */
.L_x_4703:
[----:B------:R-:W1:Y:S01]  /*15fc0*/  S2R R2, SR_TID.X ;  /* 0x0000000000027919 */ /* 0x000e620000002100 */
[----:B------:R-:W-:Y:S01]  /*15fd0*/  UMOV UR4, 0xffffffff ;  /* 0xffffffff00047882 */ /* 0x000fe20000000000 */
[----:B------:R-:W-:Y:S01]  /*15fe0*/  IMAD R4, R23, 0x4800, R36 ;  /* 0x0000480017047824 */ /* 0x000fe200078e0224 */
[----:B-1----:R-:W-:-:S04]  /*15ff0*/  LOP3.LUT R2, R2, 0x7f, RZ, 0xc0, !PT ;  /* 0x0000007f02027812 */ /* 0x002fc800078ec0ff */
[----:B------:R-:W-:-:S05]  /*16000*/  SHF.R.U32.HI R2, RZ, 0x3, R2 ;  /* 0x00000003ff027819 */ /* 0x000fca0000011602 */
[----:B------:R-:W-:Y:S01]  /*16010*/  IMAD.IADD R6, R6, 0x1, -R2 ;  /* 0x0000000106067824 */ /* 0x000fe200078e0a02 */
[----:B------:R-:W-:Y:S06]  /*16020*/  BRA.DIV UR4, `(.L_x_4705) ;  /* 0x0000003e04947947 */ /* 0x000fec000b800000 */
[----:B------:R-:W1:Y:S01]  /*16030*/  SHFL.IDX PT, R14, R18, RZ, 0x181f ;  /* 0x00181fff120e7589 */ /* 0x000e6200000e0000 */
[----:B------:R-:W-:Y:S01]  /*16040*/  ULDC UR4, c[0x0][0x2f4] ;  /* 0x0000bd0000047ab9 */ /* 0x000fe20000000800 */
[C---:B------:R-:W-:Y:S01]  /*16050*/  IMAD.SHL.U32 R5, R32.reuse, 0x2, RZ ;  /* 0x0000000220057824 */ /* 0x040fe200078e00ff */
[----:B------:R-:W-:Y:S01]  /*16060*/  ISETP.GE.AND P2, PT, R32, UR4, PT ;  /* 0x0000000420007c0c */ /* 0x000fe2000bf46270 */
[----:B0-----:R-:W0:Y:S01]  /*16070*/  SHFL.IDX PT, R3, R19, RZ, 0x181f ;  /* 0x00181fff13037589 */ /* 0x001e2200000e0000 */
[----:B------:R-:W-:Y:S01]  /*16080*/  IMAD R4, R4, 0x2, R17 ;  /* 0x0000000204047824 */ /* 0x000fe200078e0211 */
[----:B------:R-:W-:Y:S02]  /*16090*/  ISETP.GE.AND P1, PT, R34, UR4, PT ;  /* 0x0000000422007c0c */ /* 0x000fe4000bf26270 */
[C---:B------:R-:W-:Y:S01]  /*160a0*/  ISETP.LT.OR P4, PT, R6.reuse, 0x1, P2 ;  /* 0x000000010600780c */ /* 0x040fe20001781670 */
[----:B------:R-:W-:Y:S01]  /*160b0*/  SHFL.IDX PT, R7, R19, 0x1, 0x181f ;  /* 0x00381f0013077f89 */ /* 0x000fe200000e0000 */
        /* <DEDUP_REMOVED lines=36> */
[----:B------:R-:W-:-:S03]  /*16300*/  ISETP.LT.OR P4, PT, R6, 0x31, P0 ;  /* 0x000000310600780c */ /* 0x000fc60000781670 */
[----:B------:R-:W2:Y:S04]  /*16310*/  SHFL.IDX PT, R19, R19, 0x5, 0x181f ;  /* 0x00b81f0013137f89 */ /* 0x000ea800000e0000 */
[----:B------:R-:W-:Y:S06]  /*16320*/  LDGSTS.E.BYPASS.LTC128B.128 [R4+0x4c00], desc[UR36][R2.64+0x80], !P3 ;  /* 0x04c0008002047fae */ /* 0x000fec000d901d64 */
        /* <DEDUP_REMOVED lines=10> */
.L_x_4816:
        /* <DEDUP_REMOVED lines=13> */
.L_x_4706:
        /* <DEDUP_REMOVED lines=11> */
.L_x_4707:
[----:B------:R0:W-:Y:S01]  /*16550*/  SYNCS.ARRIVE.TRANS64.A1T0 RZ, [R0+URZ+0x30850], RZ ;  /* 0x030850ff00ff79a7 */ /* 0x0001e2000810003f */
[----:B------:R-:W-:-:S05]  /*16560*/  VIADD R23, R23, 0x1 ;  /* 0x0000000117177836 */ /* 0x000fca0000000000 */
[----:B------:R-:W-:-:S04]  /*16570*/  ISETP.NE.AND P0, PT, R23, 0x2, PT ;  /* 0x000000021700780c */ /* 0x000fc80003f05270 */
[----:B------:R-:W-:Y:S02]  /*16580*/  SEL R3, RZ, 0x1, P0 ;  /* 0x00000001ff037807 */ /* 0x000fe40000000000 */
[----:B------:R-:W-:Y:S02]  /*16590*/  SEL R23, R23, RZ, P0 ;  /* 0x000000ff17177207 */ /* 0x000fe40000000000 */
[----:B0-----:R-:W-:-:S07]  /*165a0*/  LOP3.LUT R28, R28, R3, RZ, 0x3c, !PT ;  /* 0x000000031c1c7212 */ /* 0x001fce00078e3cff */
.L_x_4664:
[----:B------:R-:W-:Y:S05]  /*165b0*/  BSYNC B7 ;  /* 0x0000000000077941 */ /* 0x000fea0003800000 */
.L_x_4662:
        /* <DEDUP_REMOVED lines=8> */
[----:B------:R3:W4:Y:S01]  /*16640*/  LDS.128 R24, [R17+0x308d0] ;  /* 0x0308d00011187984 */ /* 0x0007220000000c00 */
[----:B------:R-:W-:Y:S06]  /*16650*/  BAR.ARV 0x4, 0x180 ;  /* 0x0106000000007b1d */ /* 0x000fec0000002000 */
[----:B------:R-:W-:Y:S05]  /*16660*/  BRA `(.L_x_4709) ;  /* 0x0000000800cc7947 */ /* 0x000fea0003800000 */
.L_x_4708:
        /* <DEDUP_REMOVED lines=11> */
[----:B------:R-:W-:Y:S02]  /*16720*/  MOV R5, RZ ;  /* 0x000000ff00057202 */ /* 0x000fe40000000f00 */
[C---:B------:R-:W-:Y:S01]  /*16730*/  ISETP.GE.U32.AND P2, PT, R8.reuse, 0x2, PT ;  /* 0x000000020800780c */ /* 0x040fe20003f46070 */
[----:B------:R-:W-:Y:S01]  /*16740*/  SHFL.IDX PT, R0, R24, RZ, 0x1f ;  /* 0x00001fff18007589 */ /* 0x000fe200000e0000 */
[C---:B------:R-:W-:Y:S02]  /*16750*/  ISETP.GE.U32.AND P3, PT, R8.reuse, 0x4, PT ;  /* 0x000000040800780c */ /* 0x040fe40003f66070 */
[C---:B------:R-:W-:Y:S01]  /*16760*/  ISETP.GE.U32.AND P4, PT, R8.reuse, 0x8, PT ;  /* 0x000000080800780c */ /* 0x040fe20003f86070 */
[----:B------:R-:W-:Y:S01]  /*16770*/  SHFL.IDX PT, R4, R24, 0x1, 0x1f ;  /* 0x00201f0018047f89 */ /* 0x000fe200000e0000 */
[C---:B------:R-:W-:Y:S01]  /*16780*/  ISETP.GE.U32.AND P5, PT, R8.reuse, 0x10, PT ;  /* 0x000000100800780c */ /* 0x040fe20003fa6070 */
        /* <DEDUP_REMOVED lines=17> */
[----:B------:R1:W2:Y:S02]  /*168a0*/  SHFL.IDX PT, R14, R6, 0x1f, 0x1f ;  /* 0x03e01f00060e7f89 */ /* 0x0002a400000e0000 */
.L_x_4826:
[----:B------:R-:W-:Y:S02]  /*168b0*/  ULDC UR4, c[0x0][0xc38] ;  /* 0x00030e0000047ab9 */ /* 0x000fe40000000800 */
[----:B------:R-:W-:-:S04]  /*168c0*/  IMAD.U32 R7, RZ, RZ, UR4 ;  /* 0x00000004ff077e24 */ /* 0x000fc8000f8e00ff */
[----:B--2---:R-:W-:-:S04]  /*168d0*/  IMAD R14, R14, R7, RZ ;  /* 0x000000070e0e7224 */ /* 0x004fc800078e02ff */
[----:B------:R-:W-:-:S05]  /*168e0*/  IMAD.IADD R9, R4, 0x1, R14 ;  /* 0x0000000104097824 */ /* 0x000fca00078e020e */
[----:B------:R-:W-:-:S13]  /*168f0*/  ISETP.GT.AND P6, PT, R9, R0, PT ;  /* 0x000000000900720c */ /* 0x000fda0003fc4270 */
[----:B------:R-:W-:Y:S05]  /*16900*/  @P6 BRA `(.L_x_4711) ;  /* 0x00000000009c6947 */ /* 0x000fea0003800000 */
.L_x_4716:
[----:B------:R-:W2:Y:S01]  /*16910*/  LDC R2, c[0x0][0xc3c] ;  /* 0x00030f00ff027b82 */ /* 0x000ea20000000800 */
[----:B------:R-:W-:-:S05]  /*16920*/  VIADD R27, R27, 0x1f ;  /* 0x0000001f1b1b7836 */ /* 0x000fca0000000000 */
[----:B--2---:R-:W-:-:S13]  /*16930*/  ISETP.GE.AND P6, PT, R27, R2, PT ;  /* 0x000000021b00720c */ /* 0x004fda0003fc6270 */
[----:B------:R-:W-:Y:S05]  /*16940*/  @P6 BRA `(.L_x_4712) ;  /* 0x0000000400d06947 */ /* 0x000fea0003800000 */
[----:B------:R-:W2:Y:S01]  /*16950*/  S2R R3, SR_TID.X ;  /* 0x0000000000037919 */ /* 0x000ea20000002100 */
[----:B------:R-:W-:Y:S01]  /*16960*/  BSSY B0, `(.L_x_4713) ;  /* 0x0000009000007945 */ /* 0x000fe20003800000 */
[----:B------:R-:W-:Y:S01]  /*16970*/  IMAD.MOV.U32 R5, RZ, RZ, RZ ;  /* 0x000000ffff057224 */ /* 0x000fe200078e00ff */
[----:B--2---:R-:W-:-:S05]  /*16980*/  LOP3.LUT R3, R3, 0x1f, RZ, 0xc0, !PT ;  /* 0x0000001f03037812 */ /* 0x004fca00078ec0ff */
[----:B------:R-:W-:-:S05]  /*16990*/  IMAD.IADD R7, R27, 0x1, R3 ;  /* 0x000000011b077824 */ /* 0x000fca00078e0203 */
[----:B------:R-:W-:-:S13]  /*169a0*/  ISETP.GE.OR P6, PT, R7, R2, !P0 ;  /* 0x000000020700720c */ /* 0x000fda00047c6670 */
[----:B------:R-:W-:Y:S05]  /*169b0*/  @P6 BRA `(.L_x_4714) ;  /* 0x00000000000c6947 */ /* 0x000fea0003800000 */
[----:B------:R-:W2:Y:S02]  /*169c0*/  LDC.64 R2, c[0x0][0xc80] ;  /* 0x00032000ff027b82 */ /* 0x000ea40000000a00 */
[----:B--2---:R-:W-:-:S05]  /*169d0*/  IMAD.WIDE R2, R7, 0x4, R2 ;  /* 0x0000000407027825 */ /* 0x004fca00078e0202 */
[----:B------:R2:W5:Y:S02]  /*169e0*/  LDG.E R5, desc[UR36][R2.64] ;  /* 0x0000002402057981 */ /* 0x000564000c1e1900 */
.L_x_4714:
[----:B------:R-:W-:Y:S05]  /*169f0*/  BSYNC B0 ;  /* 0x0000000000007941 */ /* 0x000fea0003800000 */
.L_x_4713:
        /* <DEDUP_REMOVED lines=18> */
.L_x_4834:
[----:B------:R-:W-:Y:S02]  /*16b20*/  ULDC UR4, c[0x0][0xc38] ;  /* 0x00030e0000047ab9 */ /* 0x000fe40000000800 */
[----:B------:R-:W-:-:S04]  /*16b30*/  IMAD.U32 R7, RZ, RZ, UR4 ;  /* 0x00000004ff077e24 */ /* 0x000fc8000f8e00ff */
[----:B--2---:R-:W-:-:S04]  /*16b40*/  IMAD R14, R14, R7, RZ ;  /* 0x000000070e0e7224 */ /* 0x004fc800078e02ff */
[----:B------:R-:W-:-:S05]  /*16b50*/  IMAD.IADD R9, R14, 0x1, R9 ;  /* 0x000000010e097824 */ /* 0x000fca00078e0209 */
[----:B------:R-:W-:-:S13]  /*16b60*/  ISETP.GT.AND P6, PT, R9, R0, PT ;  /* 0x000000000900720c */ /* 0x000fda0003fc4270 */
[----:B------:R-:W-:Y:S05]  /*16b70*/  @!P6 BRA `(.L_x_4716) ;  /* 0xfffffffc0064e947 */ /* 0x000fea000383ffff */
.L_x_4711:
        /* <DEDUP_REMOVED lines=8> */
.L_x_4838:
[----:B------:R-:W-:Y:S01]  /*16c00*/  ISETP.NE.AND P0, PT, R2, RZ, PT ;  /* 0x000000ff0200720c */ /* 0x000fe20003f05270 */
[----:B------:R-:W-:-:S12]  /*16c10*/  IMAD.MOV.U32 R14, RZ, RZ, RZ ;  /* 0x000000ffff0e7224 */ /* 0x000fd800078e00ff */
[----:B------:R-:W-:Y:S05]  /*16c20*/  @!P0 BRA `(.L_x_4718) ;  /* 0x0000000000108947 */ /* 0x000fea0003800000 */
[----:B------:R-:W-:Y:S01]  /*16c30*/  UMOV UR4, 0xffffffff ;  /* 0xffffffff00047882 */ /* 0x000fe20000000000 */
[----:B------:R-:W-:Y:S02]  /*16c40*/  VIADD R12, R4, 0xffffffff ;  /* 0xffffffff040c7836 */ /* 0x000fe40000000000 */
[----:B------:R-:W-:Y:S05]  /*16c50*/  BRA.DIV UR4, `(.L_x_4719) ;  /* 0x0000004204b47947 */ /* 0x000fea000b800000 */
[----:B------:R4:W0:Y:S02]  /*16c60*/  SHFL.IDX PT, R14, R6, R12, 0x1f ;  /* 0x00001f0c060e7589 */ /* 0x00082400000e0000 */
.L_x_4718:
[----:B------:R-:W5:Y:S01]  /*16c70*/  LDC.64 R2, c[0x0][0xc90] ;  /* 0x00032400ff027b82 */ /* 0x000f620000000a00 */
[----:B------:R-:W-:-:S04]  /*16c80*/  IMAD.IADD R27, R4, 0x1, R27 ;  /* 0x00000001041b7824 */ /* 0x000fc800078e021b */
[----:B-----5:R-:W-:-:S05]  /*16c90*/  IMAD.WIDE R2, R27, 0x4, R2 ;  /* 0x000000041b027825 */ /* 0x020fca00078e0202 */
[----:B-1--4-:R1:W2:Y:S01]  /*16ca0*/  LDG.E R6, desc[UR36][R2.64] ;  /* 0x0000002402067981 */ /* 0x0122a2000c1e1900 */
[----:B0-----:R-:W-:Y:S02]  /*16cb0*/  IMAD R24, R14, R7, R24 ;  /* 0x000000070e187224 */ /* 0x001fe400078e0218 */
[----:B-1----:R-:W-:Y:S02]  /*16cc0*/  IMAD.MOV.U32 R2, RZ, RZ, RZ ;  /* 0x000000ffff027224 */ /* 0x002fe400078e00ff */
        /* <DEDUP_REMOVED lines=48> */
[----:B------:R-:W-:Y:S02]  /*16fd0*/  @!P1 IMAD.IADD R4, R4, 0x1, -R7 ;  /* 0x0000000104049824 */ /* 0x000fe400078e0a07 */
        /* <DEDUP_REMOVED lines=11> */
.L_x_4712:
[----:B------:R-:W-:Y:S01]  /*17090*/  UMOV UR4, URZ ;  /* 0x0000003f00047c82 */ /* 0x000fe20008000000 */
[----:B------:R-:W-:Y:S01]  /*170a0*/  UMOV UR5, URZ ;  /* 0x0000003f00057c82 */ /* 0x000fe20008000000 */
[----:B------:R-:W-:Y:S01]  /*170b0*/  ULDC UR6, c[0x0][0xc3c] ;  /* 0x00030f0000067ab9 */ /* 0x000fe20000000800 */
[----:B------:R-:W-:Y:S02]  /*170c0*/  IMAD.MOV.U32 R24, RZ, RZ, R0 ;  /* 0x000000ffff187224 */ /* 0x000fe400078e0000 */
[----:B------:R-:W-:Y:S02]  /*170d0*/  IMAD.U32 R25, RZ, RZ, UR4 ;  /* 0x00000004ff197e24 */ /* 0x000fe4000f8e00ff */
[----:B------:R-:W-:Y:S02]  /*170e0*/  IMAD.U32 R26, RZ, RZ, UR5 ;  /* 0x00000005ff1a7e24 */ /* 0x000fe4000f8e00ff */
[----:B------:R-:W-:-:S07]  /*170f0*/  IMAD.U32 R27, RZ, RZ, UR6 ;  /* 0x00000006ff1b7e24 */ /* 0x000fce000f8e00ff */
.L_x_4720:
        /* <DEDUP_REMOVED lines=10> */
.L_x_4709:
[----:B------:R-:W-:Y:S02]  /*171a0*/  ULDC UR4, c[0x0][0xc3c] ;  /* 0x00030f0000047ab9 */ /* 0x000fe40000000800 */
[----:B----4-:R-:W-:-:S13]  /*171b0*/  ISETP.GE.AND P0, PT, R27, UR4, PT ;  /* 0x000000041b007c0c */ /* 0x010fda000bf06270 */
[----:B------:R-:W-:Y:S05]  /*171c0*/  @!P0 BRA `(.L_x_4721) ;  /* 0xffffffb400188947 */ /* 0x000fea000383ffff */
[----:B------:R-:W-:Y:S05]  /*171d0*/  BSYNC B8 ;  /* 0x0000000000087941 */ /* 0x000fea0003800000 */
.L_x_4650:
[----:B------:R-:W4:Y:S01]  /*171e0*/  LDL.LU R0, [R1+0x24] ;  /* 0x0000240001007983 */ /* 0x000f220000300800 */
[----:B------:R-:W-:Y:S01]  /*171f0*/  BSSY B0, `(.L_x_4722) ;  /* 0x000000b000007945 */ /* 0x000fe20003800000 */
[----:B------:R-:W5:Y:S01]  /*17200*/  S2R R5, SR_CgaCtaId ;  /* 0x0000000000057919 */ /* 0x000f620000008800 */
[----:B----4-:R-:W-:-:S05]  /*17210*/  VIADD R0, R0, 0x1 ;  /* 0x0000000100007836 */ /* 0x010fca0000000000 */
[----:B-1----:R-:W-:-:S04]  /*17220*/  LEA.HI R2, R0, R0, RZ, 0x1 ;  /* 0x0000000000027211 */ /* 0x002fc800078f08ff */
[----:B------:R-:W-:Y:S02]  /*17230*/  LOP3.LUT R3, R2, 0xfffffffe, RZ, 0xc0, !PT ;  /* 0xfffffffe02037812 */ /* 0x000fe400078ec0ff */
[----:B------:R-:W-:-:S03]  /*17240*/  MOV R2, 0x400 ;  /* 0x0000040000027802 */ /* 0x000fc60000000f00 */
[----:B------:R-:W-:Y:S01]  /*17250*/  IMAD.IADD R0, R0, 0x1, -R3 ;  /* 0x0000000100007824 */ /* 0x000fe200078e0a03 */
[----:B-----5:R-:W-:-:S04]  /*17260*/  LEA R4, R5, R2, 0x18 ;  /* 0x0000000205047211 */ /* 0x020fc800078ec0ff */
[----:B------:R-:W-:-:S04]  /*17270*/  SHF.L.U32 R0, R0, 0x1f, RZ ;  /* 0x0000001f00007819 */ /* 0x000fc800000006ff */
[----:B------:R-:W1:Y:S02]  /*17280*/  SYNCS.PHASECHK.TRANS64.TRYWAIT P0, [R4+URZ+0x30820], R0 ;  /* 0x03082000040075a7 */ /* 0x000e64000800017f */
[----:B-1----:R-:W-:Y:S05]  /*17290*/  @!P0 BRA `(.L_x_4723) ;  /* 0x0000003c00488947 */ /* 0x002fea0003800000 */
.L_x_4841:
[----:B------:R-:W-:Y:S05]  /*172a0*/  BSYNC B0 ;  /* 0x0000000000007941 */ /* 0x000fea0003800000 */
.L_x_4722:
[----:B------:R-:W-:-:S03]  /*172b0*/  UMOV UR4, 0xffffffff ;  /* 0xffffffff00047882 */ /* 0x000fc60000000000 */
[----:B------:R-:W-:Y:S05]  /*172c0*/  BRA.DIV UR4, `(.L_x_4724) ;  /* 0x0000003e04507947 */ /* 0x000fea000b800000 */
[----:B-1----:R-:W1:Y:S02]  /*172d0*/  S2R R0, SR_TID.X ;  /* 0x0000000000007919 */ /* 0x002e640000002100 */
[----:B-1----:R-:W-:-:S04]  /*172e0*/  SHF.R.U32.HI R0, RZ, 0x5, R0 ;  /* 0x00000005ff007819 */ /* 0x002fc80000011600 */
[----:B------:R-:W-:-:S05]  /*172f0*/  LOP3.LUT R0, R0, 0x3, RZ, 0xc0, !PT ;  /* 0x0000000300007812 */ /* 0x000fca00078ec0ff */
[----:B------:R1:W4:Y:S02]  /*17300*/  SHFL.IDX PT, R14, R0, RZ, 0x1f ;  /* 0x00001fff000e7589 */ /* 0x00032400000e0000 */
.L_x_4844:
[----:B----4-:R-:W-:Y:S01]  /*17310*/  ISETP.NE.AND P0, PT, R14, RZ, PT ;  /* 0x000000ff0e00720c */ /* 0x010fe20003f05270 */
[----:B------:R-:W-:-:S12]  /*17320*/  BSSY B0, `(.L_x_4725) ;  /* 0x0000024000007945 */ /* 0x000fd80003800000 */
[----:B------:R-:W-:Y:S05]  /*17330*/  @P0 BRA `(.L_x_4726) ;  /* 0x0000000000880947 */ /* 0x000fea0003800000 */
[----:B------:R-:W-:-:S03]  /*17340*/  UMOV UR4, 0xffffffff ;  /* 0xffffffff00047882 */ /* 0x000fc60000000000 */
[----:B------:R-:W-:Y:S05]  /*17350*/  BRA.DIV UR4, `(.L_x_4727) ;  /* 0x0000003e04607947 */ /* 0x000fea000b800000 */
[----:B------:R-:W-:-:S13]  /*17360*/  ELECT P6, URZ, PT ;  /* 0x00000000003f782f */ /* 0x000fda00038c0000 */
.L_x_4847:
[----:B------:R-:W-:Y:S05]  /*17370*/  @!P6 BRA `(.L_x_4726) ;  /* 0x000000000078e947 */ /* 0x000fea0003800000 */
[----:B-1----:R-:W4:Y:S02]  /*17380*/  LDL.LU R0, [R1+0x10] ;  /* 0x0000100001007983 */ /* 0x002f240000300800 */
[----:B----4-:R-:W-:-:S04]  /*17390*/  LOP3.LUT R0, R0, 0x2, RZ, 0xfc, !PT ;  /* 0x0000000200007812 */ /* 0x010fc800078efcff */
[----:B------:R-:W-:-:S13]  /*173a0*/  ISETP.NE.AND P0, PT, R0, 0x3, PT ;  /* 0x000000030000780c */ /* 0x000fda0003f05270 */
[----:B------:R-:W-:Y:S05]  /*173b0*/  @!P0 BRA `(.L_x_4728) ;  /* 0x0000000000048947 */ /* 0x000fea0003800000 */
[----:B------:R-:W-:Y:S01]  /*173c0*/  BPT.TRAP 0x1 ;  /* 0x000000040000795c */ /* 0x000fe20000300000 */
.L_x_4728:
[C---:B------:R-:W-:Y:S01]  /*173d0*/  IMAD R5, R23.reuse, 0x8, R4 ;  /* 0x0000000817057824 */ /* 0x040fe200078e0204 */
[----:B------:R-:W-:Y:S01]  /*173e0*/  SHF.L.U32 R0, R28, 0x1f, RZ ;  /* 0x0000001f1c007819 */ /* 0x000fe200000006ff */
[----:B------:R-:W-:-:S03]  /*173f0*/  VIADD R23, R23, 0x1 ;  /* 0x0000000117177836 */ /* 0x000fc60000000000 */
[----:B------:R-:W1:Y:S02]  /*17400*/  SYNCS.PHASECHK.TRANS64.TRYWAIT P1, [R5+URZ+0x30840], R0 ;  /* 0x03084000050075a7 */ /* 0x000e64000802017f */
[----:B------:R-:W-:-:S04]  /*17410*/  ISETP.NE.AND P2, PT, R23, 0x2, PT ;  /* 0x000000021700780c */ /* 0x000fc80003f45270 */
[----:B------:R-:W-:Y:S01]  /*17420*/  SEL R3, RZ, 0x1, P2 ;  /* 0x00000001ff037807 */ /* 0x000fe20001000000 */
[----:B-1----:R-:W-:Y:S08]  /*17430*/  @!P1 BRA `(.L_x_4729) ;  /* 0x0000003c00489947 */ /* 0x002ff00003800000 */
.L_x_4848:
[----:B------:R-:W-:Y:S02]  /*17440*/  SEL R23, R23, RZ, P2 ;  /* 0x000000ff17177207 */ /* 0x000fe40001000000 */
[----:B------:R-:W-:Y:S01]  /*17450*/  LOP3.LUT R2, R28, R3, RZ, 0x3c, !PT ;  /* 0x000000031c027212 */ /* 0x000fe200078e3cff */
[----:B------:R-:W-:Y:S06]  /*17460*/  @!P0 BRA `(.L_x_4730) ;  /* 0x0000000000048947 */ /* 0x000fec0003800000 */
[----:B------:R-:W-:Y:S01]  /*17470*/  BPT.TRAP 0x1 ;  /* 0x000000040000795c */ /* 0x000fe20000300000 */
.L_x_4730:
[----:B------:R-:W-:Y:S01]  /*17480*/  IMAD R23, R23, 0x8, R4 ;  /* 0x0000000817177824 */ /* 0x000fe200078e0204 */
[----:B------:R-:W-:-:S04]  /*17490*/  SHF.L.U32 R2, R2, 0x1f, RZ ;  /* 0x0000001f02027819 */ /* 0x000fc800000006ff */
[----:B------:R-:W4:Y:S02]  /*174a0*/  SYNCS.PHASECHK.TRANS64.TRYWAIT P1, [R23+URZ+0x30840], R2 ;  /* 0x03084002170075a7 */ /* 0x000f24000802017f */
[----:B----4-:R-:W-:Y:S05]  /*174b0*/  @!P1 BRA `(.L_x_4731) ;  /* 0x0000003c003c9947 */ /* 0x010fea0003800000 */
.L_x_4849:
[----:B------:R-:W-:Y:S05]  /*174c0*/  @!P0 BRA `(.L_x_4732) ;  /* 0x0000000000048947 */ /* 0x000fea0003800000 */
[----:B------:R-:W-:Y:S01]  /*174d0*/  BPT.TRAP 0x1 ;  /* 0x000000040000795c */ /* 0x000fe20000300000 */
.L_x_4732:
[----:B------:R-:W5:Y:S02]  /*174e0*/  SYNCS.PHASECHK.TRANS64.TRYWAIT P1, [R5+URZ+0x30860], R0 ;  /* 0x03086000050075a7 */ /* 0x000f64000802017f */
[----:B-----5:R-:W-:Y:S05]  /*174f0*/  @!P1 BRA `(.L_x_4733) ;  /* 0x0000003c00409947 */ /* 0x020fea0003800000 */
.L_x_4850:
[----:B------:R-:W-:Y:S05]  /*17500*/  @!P0 BRA `(.L_x_4734) ;  /* 0x0000000000048947 */ /* 0x000fea0003800000 */
[----:B------:R-:W-:Y:S01]  /*17510*/  BPT.TRAP 0x1 ;  /* 0x000000040000795c */ /* 0x000fe20000300000 */
.L_x_4734:
[----:B------:R0:W0:Y:S02]  /*17520*/  SYNCS.PHASECHK.TRANS64.TRYWAIT P0, [R23+URZ+0x30860], R2 ;  /* 0x03086002170075a7 */ /* 0x000024000800017f */
[----:B0-----:R-:W-:Y:S05]  /*17530*/  @!P0 NANOSLEEP.SYNCS 0x989680 ;  /* 0x009896800000895d */ /* 0x001fea0003900000 */
[----:B------:R-:W0:Y:S02]  /*17540*/  @!P0 SYNCS.PHASECHK.TRANS64 P0, [R23+URZ+0x30860], R2 ;  /* 0x03086002170085a7 */ /* 0x000e24000800007f */
[----:B0-----:R-:W-:Y:S05]  /*17550*/  @!P0 BRA `(.L_x_4734) ;  /* 0xfffffffc00f08947 */ /* 0x001fea000383ffff */
.L_x_4726:
[----:B------:R-:W-:Y:S05]  /*17560*/  BSYNC B0 ;  /* 0x0000000000007941 */ /* 0x000fea0003800000 */
.L_x_4725:
[----:B------:R-:W-:Y:S05]  /*17570*/  EXIT ;  /* 0x000000000000794d */ /* 0x000fea0003800000 */
.L_x_4544:
[----:B0-----:R-:W-:-:S04]  /*17580*/  IMAD.U32 R3, RZ, RZ, UR40 ;  /* 0x00000028ff037e24 */ /* 0x001fc8000f8e00ff */
[----:B------:R0:W1:Y:S03]  /*17590*/  SYNCS.PHASECHK.TRANS64.TRYWAIT P1, [R3+URZ+0x30800], R0 ;  /* 0x03080000030075a7 */ /* 0x000066000802017f */
[----:B-1----:R-:W-:Y:S05]  /*175a0*/  @!P1 NANOSLEEP.SYNCS 0x989680 ;  /* 0x009896800000995d */ /* 0x002fea0003900000 */
[----:B------:R-:W1:Y:S02]  /*175b0*/  @!P1 SYNCS.PHASECHK.TRANS64 P1, [R3+URZ+0x30800], R0 ;  /* 0x03080000030095a7 */ /* 0x000e64000802007f */
[----:B-1----:R-:W-:Y:S05]  /*175c0*/  @!P1 BRA `(.L_x_4544) ;  /* 0xfffffffc00ec9947 */ /* 0x002fea000383ffff */
[----:B------:R-:W-:Y:S05]  /*175d0*/  BRA `(.L_x_4735) ;  /* 0xfffffea400247947 */ /* 0x000fea000383ffff */
.L_x_4548:
[----:B-1----:R1:W2:Y:S02]  /*175e0*/  SYNCS.PHASECHK.TRANS64.TRYWAIT P1, [R13+URZ+0x30830], R0 ;  /* 0x030830000d0075a7 */ /* 0x0022a4000802017f */
[----:B--2---:R-:W-:Y:S05]  /*175f0*/  @!P1 NANOSLEEP.SYNCS 0x989680 ;  /* 0x009896800000995d */ /* 0x004fea0003900000 */
[----:B------:R-:W2:Y:S02]  /*17600*/  @!P1 SYNCS.PHASECHK.TRANS64 P1, [R13+URZ+0x30830], R0 ;  /* 0x030830000d0095a7 */ /* 0x000ea4000802007f */
[----:B--2---:R-:W-:Y:S05]  /*17610*/  @!P1 BRA `(.L_x_4548) ;  /* 0xfffffffc00f09947 */ /* 0x004fea000383ffff */
[----:B------:R-:W-:Y:S05]  /*17620*/  BRA `(.L_x_4547) ;  /* 0xfffffea400407947 */ /* 0x000fea000383ffff */
.L_x_4565:
[----:B-1----:R-:W-:-:S04]  /*17630*/  IMAD.U32 R9, RZ, RZ, UR7 ;  /* 0x00000007ff097e24 */ /* 0x002fc8000f8e00ff */
[----:B------:R1:W2:Y:S03]  /*17640*/  SYNCS.PHASECHK.TRANS64.TRYWAIT P1, [R9+URZ+0x30830], R8 ;  /* 0x03083008090075a7 */ /* 0x0002a6000802017f */
[----:B--2---:R-:W-:Y:S05]  /*17650*/  @!P1 NANOSLEEP.SYNCS 0x989680 ;  /* 0x009896800000995d */ /* 0x004fea0003900000 */
[----:B------:R-:W2:Y:S02]  /*17660*/  @!P1 SYNCS.PHASECHK.TRANS64 P1, [R9+URZ+0x30830], R8 ;  /* 0x03083008090095a7 */ /* 0x000ea4000802007f */
[----:B--2---:R-:W-:Y:S05]  /*17670*/  @!P1 BRA `(.L_x_4565) ;  /* 0xfffffffc00ec9947 */ /* 0x004fea000383ffff */
[----:B------:R-:W-:Y:S05]  /*17680*/  BRA `(.L_x_4564) ;  /* 0xfffffed800087947 */ /* 0x000fea000383ffff */
.L_x_4569:
[----:B-1----:R-:W-:-:S04]  /*17690*/  IMAD.U32 R9, RZ, RZ, UR6 ;  /* 0x00000006ff097e24 */ /* 0x002fc8000f8e00ff */
[----:B------:R1:W3:Y:S03]  /*176a0*/  SYNCS.PHASECHK.TRANS64.TRYWAIT P1, [R9+URZ+0x30850], R0 ;  /* 0x03085000090075a7 */ /* 0x0002e6000802017f */
[----:B---3--:R-:W-:Y:S05]  /*176b0*/  @!P1 NANOSLEEP.SYNCS 0x989680 ;  /* 0x009896800000995d */ /* 0x008fea0003900000 */
[----:B------:R-:W3:Y:S02]  /*176c0*/  @!P1 SYNCS.PHASECHK.TRANS64 P1, [R9+URZ+0x30850], R0 ;  /* 0x03085000090095a7 */ /* 0x000ee4000802007f */
[----:B---3--:R-:W-:Y:S05]  /*176d0*/  @!P1 BRA `(.L_x_4569) ;  /* 0xfffffffc00ec9947 */ /* 0x008fea000383ffff */
[----:B------:R-:W-:Y:S05]  /*176e0*/  BRA `(.L_x_4568) ;  /* 0xfffffee000b87947 */ /* 0x000fea000383ffff */
.L_x_4588:
[----:B-1----:R-:W-:-:S04]  /*176f0*/  IMAD.U32 R9, RZ, RZ, UR7 ;  /* 0x00000007ff097e24 */ /* 0x002fc8000f8e00ff */
[----:B------:R1:W2:Y:S03]  /*17700*/  SYNCS.PHASECHK.TRANS64.TRYWAIT P1, [R9+URZ+0x30830], R8 ;  /* 0x03083008090075a7 */ /* 0x0002a6000802017f */
[----:B--2---:R-:W-:Y:S05]  /*17710*/  @!P1 NANOSLEEP.SYNCS 0x989680 ;  /* 0x009896800000995d */ /* 0x004fea0003900000 */
[----:B------:R-:W2:Y:S02]  /*17720*/  @!P1 SYNCS.PHASECHK.TRANS64 P1, [R9+URZ+0x30830], R8 ;  /* 0x03083008090095a7 */ /* 0x000ea4000802007f */
[----:B--2---:R-:W-:Y:S05]  /*17730*/  @!P1 BRA `(.L_x_4588) ;  /* 0xfffffffc00ec9947 */ /* 0x004fea000383ffff */
[----:B------:R-:W-:Y:S05]  /*17740*/  BRA `(.L_x_4587) ;  /* 0xffffff1000247947 */ /* 0x000fea000383ffff */
.L_x_4592:
[----:B-1----:R-:W-:-:S04]  /*17750*/  IMAD.U32 R9, RZ, RZ, UR6 ;  /* 0x00000006ff097e24 */ /* 0x002fc8000f8e00ff */
[----:B------:R1:W3:Y:S03]  /*17760*/  SYNCS.PHASECHK.TRANS64.TRYWAIT P1, [R9+URZ+0x30850], R0 ;  /* 0x03085000090075a7 */ /* 0x0002e6000802017f */
[----:B---3--:R-:W-:Y:S05]  /*17770*/  @!P1 NANOSLEEP.SYNCS 0x989680 ;  /* 0x009896800000995d */ /* 0x008fea0003900000 */
[----:B------:R-:W3:Y:S02]  /*17780*/  @!P1 SYNCS.PHASECHK.TRANS64 P1, [R9+URZ+0x30850], R0 ;  /* 0x03085000090095a7 */ /* 0x000ee4000802007f */
[----:B---3--:R-:W-:Y:S05]  /*17790*/  @!P1 BRA `(.L_x_4592) ;  /* 0xfffffffc00ec9947 */ /* 0x008fea000383ffff */
[----:B------:R-:W-:Y:S05]  /*177a0*/  BRA `(.L_x_4591) ;  /* 0xffffff1800d47947 */ /* 0x000fea000383ffff */
.L_x_4600:
[----:B-1----:R-:W-:-:S04]  /*177b0*/  IMAD.U32 R9, RZ, RZ, UR6 ;  /* 0x00000006ff097e24 */ /* 0x002fc8000f8e00ff */
[----:B------:R1:W2:Y:S03]  /*177c0*/  SYNCS.PHASECHK.TRANS64.TRYWAIT P1, [R9+URZ+0x30830], R8 ;  /* 0x03083008090075a7 */ /* 0x0002a6000802017f */
[----:B--2---:R-:W-:Y:S05]  /*177d0*/  @!P1 NANOSLEEP.SYNCS 0x989680 ;  /* 0x009896800000995d */ /* 0x004fea0003900000 */
[----:B------:R-:W2:Y:S02]  /*177e0*/  @!P1 SYNCS.PHASECHK.TRANS64 P1, [R9+URZ+0x30830], R8 ;  /* 0x03083008090095a7 */ /* 0x000ea4000802007f */
[----:B--2---:R-:W-:Y:S05]  /*177f0*/  @!P1 BRA `(.L_x_4600) ;  /* 0xfffffffc00ec9947 */ /* 0x004fea000383ffff */
[----:B------:R-:W-:Y:S05]  /*17800*/  BRA `(.L_x_4599) ;  /* 0xffffff34001c7947 */ /* 0x000fea000383ffff */
.L_x_4604:
[----:B-1----:R-:W-:-:S04]  /*17810*/  IMAD.U32 R9, RZ, RZ, UR6 ;  /* 0x00000006ff097e24 */ /* 0x002fc8000f8e00ff */
[----:B------:R1:W3:Y:S03]  /*17820*/  SYNCS.PHASECHK.TRANS64.TRYWAIT P1, [R9+URZ+0x30850], R0 ;  /* 0x03085000090075a7 */ /* 0x0002e6000802017f */
[----:B---3--:R-:W-:Y:S05]  /*17830*/  @!P1 NANOSLEEP.SYNCS 0x989680 ;  /* 0x009896800000995d */ /* 0x008fea0003900000 */
[----:B------:R-:W3:Y:S02]  /*17840*/  @!P1 SYNCS.PHASECHK.TRANS64 P1, [R9+URZ+0x30850], R0 ;  /* 0x03085000090095a7 */ /* 0x000ee4000802007f */
[----:B---3--:R-:W-:Y:S05]  /*17850*/  @!P1 BRA `(.L_x_4604) ;  /* 0xfffffffc00ec9947 */ /* 0x008fea000383ffff */
[----:B------:R-:W-:Y:S05]  /*17860*/  BRA `(.L_x_4603) ;  /* 0xffffff3c00cc7947 */ /* 0x000fea000383ffff */
.L_x_4619:
[----:B-1----:R-:W-:-:S04]  /*17870*/  IMAD.U32 R5, RZ, RZ, UR5 ;  /* 0x00000005ff057e24 */ /* 0x002fc8000f8e00ff */
[----:B------:R1:W2:Y:S03]  /*17880*/  SYNCS.PHASECHK.TRANS64.TRYWAIT P1, [R5+URZ+0x30850], R0 ;  /* 0x03085000050075a7 */ /* 0x0002a6000802017f */
[----:B--2---:R-:W-:Y:S05]  /*17890*/  @!P1 NANOSLEEP.SYNCS 0x989680 ;  /* 0x009896800000995d */ /* 0x004fea0003900000 */
[----:B------:R-:W2:Y:S02]  /*178a0*/  @!P1 SYNCS.PHASECHK.TRANS64 P1, [R5+URZ+0x30850], R0 ;  /* 0x03085000050095a7 */ /* 0x000ea4000802007f */
[----:B--2---:R-:W-:Y:S05]  /*178b0*/  @!P1 BRA `(.L_x_4619) ;  /* 0xfffffffc00ec9947 */ /* 0x004fea000383ffff */
[----:B------:R-:W-:Y:S05]  /*178c0*/  BRA `(.L_x_4618) ;  /* 0xffffff7000047947 */ /* 0x000fea000383ffff */
.L_x_4670:
[----:B------:R-:W0:Y:S01]  /*178d0*/  S2R R8, SR_TID.X ;  /* 0x0000000000087919 */ /* 0x000e220000002100 */
[----:B------:R-:W-:Y:S01]  /*178e0*/  BSSY B0, `(.L_x_4736) ;  /* 0x000000a000007945 */ /* 0x000fe20003800000 */
        /* <DEDUP_REMOVED lines=9> */
.L_x_4737:
[----:B------:R-:W-:Y:S05]  /*17980*/  BSYNC B0 ;  /* 0x0000000000007941 */ /* 0x000fea0003800000 */
.L_x_4736:
[----:B------:R-:W-:Y:S05]  /*17990*/  BRA `(.L_x_4738) ;  /* 0xffffffbc00447947 */ /* 0x000fea000383ffff */
.L_x_4673:
[----:B0-----:R0:W1:Y:S02]  /*179a0*/  SYNCS.PHASECHK.TRANS64.TRYWAIT P0, [R7+URZ+0x30840], R2 ;  /* 0x03084002070075a7 */ /* 0x001064000800017f */
[----:B-1----:R-:W-:Y:S05]  /*179b0*/  @!P0 NANOSLEEP.SYNCS 0x989680 ;  /* 0x009896800000895d */ /* 0x002fea0003900000 */
[----:B------:R-:W1:Y:S02]  /*179c0*/  @!P0 SYNCS.PHASECHK.TRANS64 P0, [R7+URZ+0x30840], R2 ;  /* 0x03084002070085a7 */ /* 0x000e64000800007f */
[----:B-1----:R-:W-:Y:S05]  /*179d0*/  @!P0 BRA `(.L_x_4673) ;  /* 0xfffffffc00f08947 */ /* 0x002fea000383ffff */
[----:B------:R-:W-:Y:S05]  /*179e0*/  BRA `(.L_x_4739) ;  /* 0xffffffbc00bc7947 */ /* 0x000fea000383ffff */
.L_x_4674:
        /* <DEDUP_REMOVED lines=8> */
.L_x_4741:
[----:B------:R-:W-:Y:S05]  /*17a70*/  BSYNC B0 ;  /* 0x0000000000007941 */ /* 0x000fea0003800000 */
.L_x_4740:
[----:B------:R-:W-:Y:S01]  /*17a80*/  IMAD.MOV.U32 R13, RZ, RZ, R4 ;  /* 0x000000ffff0d7224 */ /* 0x000fe200078e0004 */
[----:B------:R-:W-:Y:S01]  /*17a90*/  MOV R15, 0xffffffff ;  /* 0xffffffff000f7802 */ /* 0x000fe20000000f00 */
[----:B------:R-:W-:Y:S02]  /*17aa0*/  IMAD.MOV.U32 R12, RZ, RZ, RZ ;  /* 0x000000ffff0c7224 */ /* 0x000fe400078e00ff */
[----:B------:R-:W-:Y:S02]  /*17ab0*/  IMAD.MOV.U32 R11, RZ, RZ, 0x181f ;  /* 0x0000181fff0b7424 */ /* 0x000fe400078e00ff */
[----:B------:R-:W-:Y:S02]  /*17ac0*/  IMAD.MOV.U32 R2, RZ, RZ, R14 ;  /* 0x000000ffff027224 */ /* 0x000fe400078e000e */
[----:B------:R-:W-:-:S07]  /*17ad0*/  @P0 IMAD R8, R5, 0x2, R17 ;  /* 0x0000000205080824 */ /* 0x000fce00078e0211 */
[----:B------:R-:W-:Y:S05]  /*17ae0*/  WARPSYNC.COLLECTIVE R15, `(.L_x_4742) ;  /* 0x000000000f087348 */ /* 0x000fea0003c00000 */
[----:B------:R0:W1:Y:S02]  /*17af0*/  SHFL.IDX P6, R14, R13, R12, R11 ;  /* 0x0000000c0d0e7389 */ /* 0x00006400000c000b */
[----:B01----:R-:W-:Y:S01]  /*17b00*/  ENDCOLLECTIVE ;  /* 0x000000000000791b */ /* 0x003fe20003800000 */
.L_x_4742:
[----:B------:R-:W-:Y:S02]  /*17b10*/  IMAD.MOV.U32 R13, RZ, RZ, R0 ;  /* 0x000000ffff0d7224 */ /* 0x000fe400078e0000 */
[----:B------:R-:W-:Y:S02]  /*17b20*/  IMAD.MOV.U32 R12, RZ, RZ, 0x1 ;  /* 0x00000001ff0c7424 */ /* 0x000fe400078e00ff */
[----:B------:R-:W-:-:S07]  /*17b30*/  IMAD.MOV.U32 R3, RZ, RZ, R14 ;  /* 0x000000ffff037224 */ /* 0x000fce00078e000e */
[----:B------:R-:W-:Y:S05]  /*17b40*/  WARPSYNC.COLLECTIVE R15, `(.L_x_4743) ;  /* 0x000000000f087348 */ /* 0x000fea0003c00000 */
[----:B------:R0:W1:Y:S02]  /*17b50*/  SHFL.IDX P6, R14, R13, R12, R11 ;  /* 0x0000000c0d0e7389 */ /* 0x00006400000c000b */
[----:B01----:R-:W-:Y:S01]  /*17b60*/  ENDCOLLECTIVE ;  /* 0x000000000000791b */ /* 0x003fe20003800000 */
.L_x_4743:
        /* <DEDUP_REMOVED lines=17> */
.L_x_4744:
[----:B------:R-:W-:Y:S02]  /*17c80*/  @P1 IMAD R8, R5, 0x2, R17 ;  /* 0x0000000205081824 */ /* 0x000fe400078e0211 */
[----:B------:R-:W-:Y:S02]  /*17c90*/  IMAD.MOV.U32 R13, RZ, RZ, R0 ;  /* 0x000000ffff0d7224 */ /* 0x000fe400078e0000 */
[----:B------:R-:W-:Y:S02]  /*17ca0*/  IMAD.MOV.U32 R12, RZ, RZ, 0x2 ;  /* 0x00000002ff0c7424 */ /* 0x000fe400078e00ff */
[----:B------:R-:W-:-:S07]  /*17cb0*/  IMAD.MOV.U32 R3, RZ, RZ, R14 ;  /* 0x000000ffff037224 */ /* 0x000fce00078e000e */
[----:B------:R-:W-:Y:S05]  /*17cc0*/  WARPSYNC.COLLECTIVE R15, `(.L_x_4745) ;  /* 0x000000000f087348 */ /* 0x000fea0003c00000 */
[----:B------:R0:W1:Y:S02]  /*17cd0*/  SHFL.IDX P6, R14, R13, R12, R11 ;  /* 0x0000000c0d0e7389 */ /* 0x00006400000c000b */
[----:B01----:R-:W-:Y:S01]  /*17ce0*/  ENDCOLLECTIVE ;  /* 0x000000000000791b */ /* 0x003fe20003800000 */
.L_x_4745:
        /* <DEDUP_REMOVED lines=17> */
.L_x_4746:
[----:B------:R-:W-:Y:S02]  /*17e00*/  @P1 IMAD R8, R5, 0x2, R17 ;  /* 0x0000000205081824 */ /* 0x000fe400078e0211 */
[----:B------:R-:W-:Y:S02]  /*17e10*/  IMAD.MOV.U32 R13, RZ, RZ, R0 ;  /* 0x000000ffff0d7224 */ /* 0x000fe400078e0000 */
[----:B------:R-:W-:Y:S02]  /*17e20*/  IMAD.MOV.U32 R12, RZ, RZ, 0x3 ;  /* 0x00000003ff0c7424 */ /* 0x000fe400078e00ff */
[----:B------:R-:W-:-:S07]  /*17e30*/  IMAD.MOV.U32 R3, RZ, RZ, R14 ;  /* 0x000000ffff037224 */ /* 0x000fce00078e000e */
[----:B------:R-:W-:Y:S05]  /*17e40*/  WARPSYNC.COLLECTIVE R15, `(.L_x_4747) ;  /* 0x000000000f087348 */ /* 0x000fea0003c00000 */
[----:B------:R0:W1:Y:S02]  /*17e50*/  SHFL.IDX P6, R14, R13, R12, R11 ;  /* 0x0000000c0d0e7389 */ /* 0x00006400000c000b */
[----:B01----:R-:W-:Y:S01]  /*17e60*/  ENDCOLLECTIVE ;  /* 0x000000000000791b */ /* 0x003fe20003800000 */
.L_x_4747:
        /* <DEDUP_REMOVED lines=17> */
.L_x_4748:
[----:B------:R-:W-:Y:S02]  /*17f80*/  @P1 IMAD R8, R5, 0x2, R17 ;  /* 0x0000000205081824 */ /* 0x000fe400078e0211 */
[----:B------:R-:W-:Y:S02]  /*17f90*/  IMAD.MOV.U32 R13, RZ, RZ, R0 ;  /* 0x000000ffff0d7224 */ /* 0x000fe400078e0000 */
[----:B------:R-:W-:Y:S02]  /*17fa0*/  IMAD.MOV.U32 R12, RZ, RZ, 0x4 ;  /* 0x00000004ff0c7424 */ /* 0x000fe400078e00ff */
[----:B------:R-:W-:-:S07]  /*17fb0*/  IMAD.MOV.U32 R3, RZ, RZ, R14 ;  /* 0x000000ffff037224 */ /* 0x000fce00078e000e */
[----:B------:R-:W-:Y:S05]  /*17fc0*/  WARPSYNC.COLLECTIVE R15, `(.L_x_4749) ;  /* 0x000000000f087348 */ /* 0x000fea0003c00000 */
[----:B------:R0:W1:Y:S02]  /*17fd0*/  SHFL.IDX P6, R14, R13, R12, R11 ;  /* 0x0000000c0d0e7389 */ /* 0x00006400000c000b */
[----:B01----:R-:W-:Y:S01]  /*17fe0*/  ENDCOLLECTIVE ;  /* 0x000000000000791b */ /* 0x003fe20003800000 */
.L_x_4749:
        /* <DEDUP_REMOVED lines=17> */
.L_x_4750:
[----:B------:R-:W-:Y:S02]  /*18100*/  @P1 IMAD R8, R5, 0x2, R17 ;  /* 0x0000000205081824 */ /* 0x000fe400078e0211 */
[----:B------:R-:W-:Y:S02]  /*18110*/  IMAD.MOV.U32 R13, RZ, RZ, R0 ;  /* 0x000000ffff0d7224 */ /* 0x000fe400078e0000 */
[----:B------:R-:W-:Y:S02]  /*18120*/  IMAD.MOV.U32 R12, RZ, RZ, 0x5 ;  /* 0x00000005ff0c7424 */ /* 0x000fe400078e00ff */
[----:B------:R-:W-:-:S07]  /*18130*/  IMAD.MOV.U32 R3, RZ, RZ, R14 ;  /* 0x000000ffff037224 */ /* 0x000fce00078e000e */
[----:B------:R-:W-:Y:S05]  /*18140*/  WARPSYNC.COLLECTIVE R15, `(.L_x_4751) ;  /* 0x000000000f087348 */ /* 0x000fea0003c00000 */
[----:B------:R0:W1:Y:S02]  /*18150*/  SHFL.IDX P6, R14, R13, R12, R11 ;  /* 0x0000000c0d0e7389 */ /* 0x00006400000c000b */
[----:B01----:R-:W-:Y:S01]  /*18160*/  ENDCOLLECTIVE ;  /* 0x000000000000791b */ /* 0x003fe20003800000 */
.L_x_4751:
        /* <DEDUP_REMOVED lines=10> */
.L_x_4752:
[----:B------:R-:W-:Y:S01]  /*18210*/  @!PT LDS RZ, [RZ] ;  /* 0x00000000fffff984 */ /* 0x000fe20000000800 */
[----:B------:R-:W-:Y:S01]  /*18220*/  @!PT LDS RZ, [RZ] ;  /* 0x00000000fffff984 */ /* 0x000fe20000000800 */
[----:B------:R-:W-:Y:S01]  /*18230*/  @!PT LDS RZ, [RZ] ;  /* 0x00000000fffff984 */ /* 0x000fe20000000800 */
[----:B------:R-:W-:Y:S04]  /*18240*/  @P1 LDGSTS.E.BYPASS.LTC128B.128 [R8+0x20400], desc[UR36][R2.64], !P4 ;  /* 0x2040000002081fae */ /* 0x000fe8000e101d64 */
[----:B------:R-:W-:Y:S04]  /*18250*/  @P1 LDGSTS.E.BYPASS.LTC128B.128 [R8+0x23400], desc[UR36][R2.64+0x80], !P3 ;  /* 0x2340008002081fae */ /* 0x000fe8000d901d64 */
[----:B------:R0:W-:Y:S02]  /*18260*/  @P1 LDGSTS.E.BYPASS.LTC128B.128 [R8+0x26400], desc[UR36][R2.64+0x100], !P2 ;  /* 0x2640010002081fae */ /* 0x0001e4000d101d64 */
[----:B0-----:R-:W-:Y:S01]  /*18270*/  IMAD.MOV.U32 R2, RZ, RZ, R14 ;  /* 0x000000ffff027224 */ /* 0x001fe200078e000e */
[----:B------:R-:W-:Y:S06]  /*18280*/  BRA `(.L_x_4753) ;  /* 0xffffffbc000c7947 */ /* 0x000fec000383ffff */
.L_x_4679:
        /* <DEDUP_REMOVED lines=9> */
.L_x_4754:
[C---:B------:R-:W-:Y:S01]  /*18320*/  VIADD R6, R25.reuse, 0x10 ;  /* 0x0000001019067836 */ /* 0x040fe20000000000 */
[----:B------:R-:W-:Y:S01]  /*18330*/  ISETP.GE.AND P1, PT, R25, R29, PT ;  /* 0x0000001d1900720c */ /* 0x000fe20003f26270 */
[----:B------:R-:W-:Y:S02]  /*18340*/  IMAD.MOV.U32 R13, RZ, RZ, R0 ;  /* 0x000000ffff0d7224 */ /* 0x000fe400078e0000 */
[----:B------:R-:W-:-:S10]  /*18350*/  IMAD.MOV.U32 R2, RZ, RZ, R14 ;  /* 0x000000ffff027224 */ /* 0x000fd400078e000e */
[----:B------:R-:W-:Y:S05]  /*18360*/  WARPSYNC.COLLECTIVE R15, `(.L_x_4755) ;  /* 0x000000000f087348 */ /* 0x000fea0003c00000 */
[----:B------:R0:W1:Y:S02]  /*18370*/  SHFL.IDX P6, R14, R13, R12, R11 ;  /* 0x0000000c0d0e7389 */ /* 0x00006400000c000b */
[----:B01----:R-:W-:Y:S01]  /*18380*/  ENDCOLLECTIVE ;  /* 0x000000000000791b */ /* 0x003fe20003800000 */
.L_x_4755:
[----:B------:R-:W-:Y:S02]  /*18390*/  IMAD.MOV.U32 R13, RZ, RZ, R4 ;  /* 0x000000ffff0d7224 */ /* 0x000fe400078e0004 */
[----:B------:R-:W-:Y:S02]  /*183a0*/  IMAD.MOV.U32 R12, RZ, RZ, 0x1 ;  /* 0x00000001ff0c7424 */ /* 0x000fe400078e00ff */
[----:B------:R-:W-:-:S07]  /*183b0*/  IMAD.MOV.U32 R3, RZ, RZ, R14 ;  /* 0x000000ffff037224 */ /* 0x000fce00078e000e */
[----:B------:R-:W-:Y:S05]  /*183c0*/  WARPSYNC.COLLECTIVE R15, `(.L_x_4756) ;  /* 0x000000000f087348 */ /* 0x000fea0003c00000 */
[----:B------:R0:W1:Y:S02]  /*183d0*/  SHFL.IDX P6, R14, R13, R12, R11 ;  /* 0x0000000c0d0e7389 */ /* 0x00006400000c000b */
[----:B01----:R-:W-:Y:S01]  /*183e0*/  ENDCOLLECTIVE ;  /* 0x000000000000791b */ /* 0x003fe20003800000 */
.L_x_4756:
[----:B------:R-:W-:-:S05]  /*183f0*/  @!P1 LEA R5, P4, R32, R3, 0x1 ;  /* 0x0000000320059211 */ /* 0x000fca00078808ff */
[----:B------:R-:W-:Y:S02]  /*18400*/  @!P1 IMAD.X R3, RZ, RZ, R2, P4 ;  /* 0x000000ffff039224 */ /* 0x000fe400020e0602 */
[----:B------:R-:W-:Y:S02]  /*18410*/  @!P1 IMAD.MOV.U32 R2, RZ, RZ, R5 ;  /* 0x000000ffff029224 */ /* 0x000fe400078e0005 */
[----:B------:R-:W-:-:S03]  /*18420*/  IMAD.MOV.U32 R13, RZ, RZ, R0 ;  /* 0x000000ffff0d7224 */ /* 0x000fc600078e0000 */
[----:B------:R-:W-:Y:S01]  /*18430*/  @!PT LDS RZ, [RZ] ;  /* 0x00000000fffff984 */ /* 0x000fe20000000800 */
[----:B------:R-:W-:Y:S01]  /*18440*/  @!PT LDS RZ, [RZ] ;  /* 0x00000000fffff984 */ /* 0x000fe20000000800 */
[----:B------:R-:W-:Y:S01]  /*18450*/  @!PT LDS RZ, [RZ] ;  /* 0x00000000fffff984 */ /* 0x000fe20000000800 */
        /* <DEDUP_REMOVED lines=8> */
.L_x_4757:
[----:B------:R-:W-:Y:S02]  /*184e0*/  IMAD.MOV.U32 R13, RZ, RZ, R4 ;  /* 0x000000ffff0d7224 */ /* 0x000fe400078e0004 */
[----:B------:R-:W-:Y:S02]  /*184f0*/  IMAD.MOV.U32 R12, RZ, RZ, 0x2 ;  /* 0x00000002ff0c7424 */ /* 0x000fe400078e00ff */
[----:B------:R-:W-:-:S07]  /*18500*/  IMAD.MOV.U32 R3, RZ, RZ, R14 ;  /* 0x000000ffff037224 */ /* 0x000fce00078e000e */
[----:B------:R-:W-:Y:S05]  /*18510*/  WARPSYNC.COLLECTIVE R15, `(.L_x_4758) ;  /* 0x000000000f087348 */ /* 0x000fea0003c00000 */
[----:B------:R0:W1:Y:S02]  /*18520*/  SHFL.IDX P6, R14, R13, R12, R11 ;  /* 0x0000000c0d0e7389 */ /* 0x00006400000c000b */
[----:B01----:R-:W-:Y:S01]  /*18530*/  ENDCOLLECTIVE ;  /* 0x000000000000791b */ /* 0x003fe20003800000 */
.L_x_4758:
        /* <DEDUP_REMOVED lines=17> */
.L_x_4759:
[----:B------:R-:W-:Y:S02]  /*18650*/  IMAD.MOV.U32 R13, RZ, RZ, R4 ;  /* 0x000000ffff0d7224 */ /* 0x000fe400078e0004 */
[----:B------:R-:W-:Y:S02]  /*18660*/  IMAD.MOV.U32 R12, RZ, RZ, 0x3 ;  /* 0x00000003ff0c7424 */ /* 0x000fe400078e00ff */
[----:B------:R-:W-:-:S07]  /*18670*/  IMAD.MOV.U32 R3, RZ, RZ, R14 ;  /* 0x000000ffff037224 */ /* 0x000fce00078e000e */
[----:B------:R-:W-:Y:S05]  /*18680*/  WARPSYNC.COLLECTIVE R15, `(.L_x_4760) ;  /* 0x000000000f087348 */ /* 0x000fea0003c00000 */
[----:B------:R0:W1:Y:S02]  /*18690*/  SHFL.IDX P6, R14, R13, R12, R11 ;  /* 0x0000000c0d0e7389 */ /* 0x00006400000c000b */
[----:B01----:R-:W-:Y:S01]  /*186a0*/  ENDCOLLECTIVE ;  /* 0x000000000000791b */ /* 0x003fe20003800000 */
.L_x_4760:
        /* <DEDUP_REMOVED lines=17> */
.L_x_4761:
[----:B------:R-:W-:Y:S02]  /*187c0*/  IMAD.MOV.U32 R13, RZ, RZ, R4 ;  /* 0x000000ffff0d7224 */ /* 0x000fe400078e0004 */
[----:B------:R-:W-:Y:S02]  /*187d0*/  IMAD.MOV.U32 R12, RZ, RZ, 0x4 ;  /* 0x00000004ff0c7424 */ /* 0x000fe400078e00ff */
[----:B------:R-:W-:-:S07]  /*187e0*/  IMAD.MOV.U32 R3, RZ, RZ, R14 ;  /* 0x000000ffff037224 */ /* 0x000fce00078e000e */
[----:B------:R-:W-:Y:S05]  /*187f0*/  WARPSYNC.COLLECTIVE R15, `(.L_x_4762) ;  /* 0x000000000f087348 */ /* 0x000fea0003c00000 */
[----:B------:R0:W1:Y:S02]  /*18800*/  SHFL.IDX P6, R14, R13, R12, R11 ;  /* 0x0000000c0d0e7389 */ /* 0x00006400000c000b */
[----:B01----:R-:W-:Y:S01]  /*18810*/  ENDCOLLECTIVE ;  /* 0x000000000000791b */ /* 0x003fe20003800000 */
.L_x_4762:
[----:B------:R-:W-:-:S05]  /*18820*/  @!P1 LEA R5, P4, R32, R3, 0x1 ;  /* 0x0000000320059211 */ /* 0x000fca00078808ff */
[----:B------:R-:W-:Y:S02]  /*18830*/  @!P1 IMAD.X R6, RZ, RZ, R2, P4 ;  /* 0x000000ffff069224 */ /* 0x000fe400020e0602 */
[----:B------:R-:W-:-:S03]  /*18840*/  @!P1 IMAD.MOV.U32 R2, RZ, RZ, R5 ;  /* 0x000000ffff029224 */ /* 0x000fc600078e0005 */
[----:B------:R-:W-:Y:S01]  /*18850*/  @!P1 MOV R3, R6 ;  /* 0x0000000600039202 */ /* 0x000fe20000000f00 */
[----:B------:R-:W-:Y:S02]  /*18860*/  IMAD.MOV.U32 R13, RZ, RZ, R0 ;  /* 0x000000ffff0d7224 */ /* 0x000fe400078e0000 */
[----:B------:R-:W-:Y:S02]  /*18870*/  VIADD R6, R25, 0x40 ;  /* 0x0000004019067836 */ /* 0x000fe40000000000 */
        /* <DEDUP_REMOVED lines=11> */
.L_x_4763:
[----:B------:R-:W-:Y:S02]  /*18930*/  IMAD.MOV.U32 R13, RZ, RZ, R4 ;  /* 0x000000ffff0d7224 */ /* 0x000fe400078e0004 */
[----:B------:R-:W-:Y:S02]  /*18940*/  IMAD.MOV.U32 R12, RZ, RZ, 0x5 ;  /* 0x00000005ff0c7424 */ /* 0x000fe400078e00ff */
[----:B------:R-:W-:-:S07]  /*18950*/  IMAD.MOV.U32 R3, RZ, RZ, R14 ;  /* 0x000000ffff037224 */ /* 0x000fce00078e000e */
[----:B------:R-:W-:Y:S05]  /*18960*/  WARPSYNC.COLLECTIVE R15, `(.L_x_4764) ;  /* 0x000000000f087348 */ /* 0x000fea0003c00000 */
[----:B------:R0:W1:Y:S02]  /*18970*/  SHFL.IDX P6, R14, R13, R12, R11 ;  /* 0x0000000c0d0e7389 */ /* 0x00006400000c000b */
[----:B01----:R-:W-:Y:S01]  /*18980*/  ENDCOLLECTIVE ;  /* 0x000000000000791b */ /* 0x003fe20003800000 */
.L_x_4764:
        /* <DEDUP_REMOVED lines=17> */
.L_x_4765:
[----:B------:R-:W-:Y:S02]  /*18aa0*/  IMAD.MOV.U32 R13, RZ, RZ, R4 ;  /* 0x000000ffff0d7224 */ /* 0x000fe400078e0004 */
[----:B------:R-:W-:Y:S02]  /*18ab0*/  IMAD.MOV.U32 R12, RZ, RZ, 0x6 ;  /* 0x00000006ff0c7424 */ /* 0x000fe400078e00ff */
[----:B------:R-:W-:-:S07]  /*18ac0*/  IMAD.MOV.U32 R3, RZ, RZ, R14 ;  /* 0x000000ffff037224 */ /* 0x000fce00078e000e */
[----:B------:R-:W-:Y:S05]  /*18ad0*/  WARPSYNC.COLLECTIVE R15, `(.L_x_4766) ;  /* 0x000000000f087348 */ /* 0x000fea0003c00000 */
[----:B------:R0:W1:Y:S02]  /*18ae0*/  SHFL.IDX P6, R14, R13, R12, R11 ;  /* 0x0000000c0d0e7389 */ /* 0x00006400000c000b */
[----:B01----:R-:W-:Y:S01]  /*18af0*/  ENDCOLLECTIVE ;  /* 0x000000000000791b */ /* 0x003fe20003800000 */
.L_x_4766:
        /* <DEDUP_REMOVED lines=17> */
.L_x_4767:
[----:B------:R-:W-:Y:S02]  /*18c10*/  IMAD.MOV.U32 R13, RZ, RZ, R4 ;  /* 0x000000ffff0d7224 */ /* 0x000fe400078e0004 */
[----:B------:R-:W-:Y:S02]  /*18c20*/  IMAD.MOV.U32 R12, RZ, RZ, 0x7 ;  /* 0x00000007ff0c7424 */ /* 0x000fe400078e00ff */
[----:B------:R-:W-:-:S07]  /*18c30*/  IMAD.MOV.U32 R3, RZ, RZ, R14 ;  /* 0x000000ffff037224 */ /* 0x000fce00078e000e */
[----:B------:R-:W-:Y:S05]  /*18c40*/  WARPSYNC.COLLECTIVE R15, `(.L_x_4768) ;  /* 0x000000000f087348 */ /* 0x000fea0003c00000 */
[----:B------:R0:W1:Y:S02]  /*18c50*/  SHFL.IDX P6, R14, R13, R12, R11 ;  /* 0x0000000c0d0e7389 */ /* 0x00006400000c000b */
[----:B01----:R-:W-:Y:S01]  /*18c60*/  ENDCOLLECTIVE ;  /* 0x000000000000791b */ /* 0x003fe20003800000 */
.L_x_4768:
[----:B------:R-:W-:-:S05]  /*18c70*/  @!P1 LEA R5, P4, R32, R3, 0x1 ;  /* 0x0000000320059211 */ /* 0x000fca00078808ff */
[----:B------:R-:W-:Y:S02]  /*18c80*/  @!P1 IMAD.X R6, RZ, RZ, R2, P4 ;  /* 0x000000ffff069224 */ /* 0x000fe400020e0602 */
[----:B------:R-:W-:Y:S02]  /*18c90*/  @!P1 IMAD.MOV.U32 R2, RZ, RZ, R5 ;  /* 0x000000ffff029224 */ /* 0x000fe400078e0005 */
[----:B------:R-:W-:Y:S02]  /*18ca0*/  @!P1 IMAD.MOV.U32 R3, RZ, RZ, R6 ;  /* 0x000000ffff039224 */ /* 0x000fe400078e0006 */
[----:B------:R-:W-:-:S03]  /*18cb0*/  IMAD.MOV.U32 R13, RZ, RZ, R0 ;  /* 0x000000ffff0d7224 */ /* 0x000fc600078e0000 */
[----:B------:R-:W-:Y:S01]  /*18cc0*/  @!PT LDS RZ, [RZ] ;  /* 0x00000000fffff984 */ /* 0x000fe20000000800 */
[----:B------:R-:W-:Y:S01]  /*18cd0*/  @!PT LDS RZ, [RZ] ;  /* 0x00000000fffff984 */ /* 0x000fe20000000800 */
[----:B------:R-:W-:Y:S01]  /*18ce0*/  @!PT LDS RZ, [RZ] ;  /* 0x00000000fffff984 */ /* 0x000fe20000000800 */
[----:B------:R0:W-:Y:S04]  /*18cf0*/  @!P1 LDGSTS.E.BYPASS.LTC128B.128 [R37+0x15400], desc[UR36][R2.64], !P3 ;  /* 0x1540000002259fae */ /* 0x0001e8000d901d64 */
[----:B------:R0:W-:Y:S01]  /*18d00*/  @!P1 LDGSTS.E.BYPASS.LTC128B.128 [R37+0x19400], desc[UR36][R2.64+0x80], !P2 ;  /* 0x1940008002259fae */ /* 0x0001e2000d101d64 */
[----:B------:R-:W-:-:S03]  /*18d10*/  IMAD.MOV.U32 R4, RZ, RZ, R14 ;  /* 0x000000ffff047224 */ /* 0x000fc600078e000e */
[----:B------:R0:W-:Y:S04]  /*18d20*/  @!P1 LDGSTS.E.BYPASS.LTC128B.128 [R37+0x1d400], desc[UR36][R2.64+0x100], !P0 ;  /* 0x1d40010002259fae */ /* 0x0001e8000c101d64 */
[----:B0-----:R-:W-:Y:S05]  /*18d30*/  WARPSYNC.COLLECTIVE R15, `(.L_x_4769) ;  /* 0x000000000f087348 */ /* 0x001fea0003c00000 */
[----:B------:R1:W2:Y:S02]  /*18d40*/  SHFL.IDX P6, R14, R13, R12, R11 ;  /* 0x0000000c0d0e7389 */ /* 0x0002a400000c000b */
[----:B012---:R-:W-:Y:S01]  /*18d50*/  ENDCOLLECTIVE ;  /* 0x000000000000791b */ /* 0x007fe20003800000 */
.L_x_4769:
[----:B------:R-:W-:Y:S05]  /*18d60*/  BRA `(.L_x_4770) ;  /* 0xffffffbc00507947 */ /* 0x000fea000383ffff */
.L_x_4684:
[----:B0-----:R0:W1:Y:S02]  /*18d70*/  SYNCS.PHASECHK.TRANS64.TRYWAIT P0, [R17+URZ+0x30820], R0 ;  /* 0x03082000110075a7 */ /* 0x001064000800017f */
[----:B-1----:R-:W-:Y:S05]  /*18d80*/  @!P0 NANOSLEEP.SYNCS 0x989680 ;  /* 0x009896800000895d */ /* 0x002fea0003900000 */
[----:B------:R-:W1:Y:S02]  /*18d90*/  @!P0 SYNCS.PHASECHK.TRANS64 P0, [R17+URZ+0x30820], R0 ;  /* 0x03082000110085a7 */ /* 0x000e64000800007f */
[----:B-1----:R-:W-:Y:S05]  /*18da0*/  @!P0 BRA `(.L_x_4684) ;  /* 0xfffffffc00f08947 */ /* 0x002fea000383ffff */
[----:B------:R-:W-:Y:S05]  /*18db0*/  BRA `(.L_x_4771) ;  /* 0xffffffbc00c87947 */ /* 0x000fea000383ffff */
.L_x_4689:
[----:B0-----:R0:W1:Y:S02]  /*18dc0*/  SYNCS.PHASECHK.TRANS64.TRYWAIT P0, [R7+URZ+0x30840], R2 ;  /* 0x03084002070075a7 */ /* 0x001064000800017f */
[----:B-1----:R-:W-:Y:S05]  /*18dd0*/  @!P0 NANOSLEEP.SYNCS 0x989680 ;  /* 0x009896800000895d */ /* 0x002fea0003900000 */
[----:B------:R-:W1:Y:S02]  /*18de0*/  @!P0 SYNCS.PHASECHK.TRANS64 P0, [R7+URZ+0x30840], R2 ;  /* 0x03084002070085a7 */ /* 0x000e64000800007f */
[----:B-1----:R-:W-:Y:S05]  /*18df0*/  @!P0 BRA `(.L_x_4689) ;  /* 0xfffffffc00f08947 */ /* 0x002fea000383ffff */
[----:B------:R-:W-:Y:S05]  /*18e00*/  BRA `(.L_x_4772) ;  /* 0xffffffc000a87947 */ /* 0x000fea000383ffff */
.L_x_4690:
        /* <DEDUP_REMOVED lines=8> */
.L_x_4774:
[----:B------:R-:W-:Y:S05]  /*18e90*/  BSYNC B1 ;  /* 0x0000000000017941 */ /* 0x000fea0003800000 */
.L_x_4773:
[----:B------:R-:W-:Y:S01]  /*18ea0*/  IMAD.MOV.U32 R13, RZ, RZ, R8 ;  /* 0x000000ffff0d7224 */ /* 0x000fe200078e0008 */
[----:B------:R-:W-:Y:S01]  /*18eb0*/  LOP3.LUT R16, R16, 0xffdfffff, RZ, 0xc0, !PT ;  /* 0xffdfffff10107812 */ /* 0x000fe200078ec0ff */
[----:B------:R-:W-:Y:S02]  /*18ec0*/  IMAD.MOV.U32 R12, RZ, RZ, RZ ;  /* 0x000000ffff0c7224 */ /* 0x000fe400078e00ff */
[----:B------:R-:W-:Y:S01]  /*18ed0*/  IMAD.MOV.U32 R11, RZ, RZ, 0x181f ;  /* 0x0000181fff0b7424 */ /* 0x000fe200078e00ff */
[----:B------:R-:W-:Y:S01]  /*18ee0*/  @P1 LOP3.LUT R16, R16, 0x200000, RZ, 0xfc, !PT ;  /* 0x0020000010101812 */ /* 0x000fe200078efcff */
[----:B------:R-:W-:Y:S02]  /*18ef0*/  IMAD.MOV.U32 R15, RZ, RZ, -0x1 ;  /* 0xffffffffff0f7424 */ /* 0x000fe400078e00ff */
[----:B------:R-:W-:Y:S01]  /*18f00*/  IMAD.MOV.U32 R3, RZ, RZ, R14 ;  /* 0x000000ffff037224 */ /* 0x000fe200078e000e */
[----:B------:R-:W-:Y:S01]  /*18f10*/  LOP3.LUT P1, RZ, R16, 0x4, RZ, 0xc0, !PT ;  /* 0x0000000410ff7812 */ /* 0x000fe2000782c0ff */
[----:B------:R-:W-:-:S12]  /*18f20*/  IMAD.SHL.U32 R4, R32, 0x2, RZ ;  /* 0x0000000220047824 */ /* 0x000fd800078e00ff */
[----:B------:R-:W-:Y:S05]  /*18f30*/  WARPSYNC.COLLECTIVE R15, `(.L_x_4775) ;  /* 0x000000000f087348 */ /* 0x000fea0003c00000 */
[----:B------:R0:W1:Y:S02]  /*18f40*/  SHFL.IDX P6, R14, R13, R12, R11 ;  /* 0x0000000c0d0e7389 */ /* 0x00006400000c000b */
[----:B01----:R-:W-:Y:S01]  /*18f50*/  ENDCOLLECTIVE ;  /* 0x000000000000791b */ /* 0x003fe20003800000 */
.L_x_4775:
[----:B------:R-:W-:Y:S02]  /*18f60*/  IMAD R5, R5, 0x2, R17 ;  /* 0x0000000205057824 */ /* 0x000fe400078e0211 */
[----:B------:R-:W-:Y:S02]  /*18f70*/  IMAD.MOV.U32 R13, RZ, RZ, R6 ;  /* 0x000000ffff0d7224 */ /* 0x000fe400078e0006 */
[----:B------:R-:W-:Y:S02]  /*18f80*/  IMAD.MOV.U32 R12, RZ, RZ, 0x1 ;  /* 0x00000001ff0c7424 */ /* 0x000fe400078e00ff */
[----:B------:R-:W-:-:S07]  /*18f90*/  IMAD.MOV.U32 R2, RZ, RZ, R14 ;  /* 0x000000ffff027224 */ /* 0x000fce00078e000e */
[----:B------:R-:W-:Y:S05]  /*18fa0*/  WARPSYNC.COLLECTIVE R15, `(.L_x_4776) ;  /* 0x000000000f087348 */ /* 0x000fea0003c00000 */
[----:B------:R0:W1:Y:S02]  /*18fb0*/  SHFL.IDX P6, R14, R13, R12, R11 ;  /* 0x0000000c0d0e7389 */ /* 0x00006400000c000b */
[----:B01----:R-:W-:Y:S01]  /*18fc0*/  ENDCOLLECTIVE ;  /* 0x000000000000791b */ /* 0x003fe20003800000 */
.L_x_4776:
        /* <DEDUP_REMOVED lines=13> */
.L_x_4777:
[----:B------:R-:W-:Y:S02]  /*190a0*/  IMAD.MOV.U32 R13, RZ, RZ, R6 ;  /* 0x000000ffff0d7224 */ /* 0x000fe400078e0006 */
[----:B------:R-:W-:Y:S02]  /*190b0*/  IMAD.MOV.U32 R12, RZ, RZ, 0x2 ;  /* 0x00000002ff0c7424 */ /* 0x000fe400078e00ff */
[----:B------:R-:W-:-:S07]  /*190c0*/  IMAD.MOV.U32 R2, RZ, RZ, R14 ;  /* 0x000000ffff027224 */ /* 0x000fce00078e000e */
[----:B------:R-:W-:Y:S05]  /*190d0*/  WARPSYNC.COLLECTIVE R15, `(.L_x_4778) ;  /* 0x000000000f087348 */ /* 0x000fea0003c00000 */
[----:B------:R0:W1:Y:S02]  /*190e0*/  SHFL.IDX P6, R14, R13, R12, R11 ;  /* 0x0000000c0d0e7389 */ /* 0x00006400000c000b */
[----:B01----:R-:W-:Y:S01]  /*190f0*/  ENDCOLLECTIVE ;  /* 0x000000000000791b */ /* 0x003fe20003800000 */
.L_x_4778:
        /* <DEDUP_REMOVED lines=13> */
.L_x_4779:
[----:B------:R-:W-:Y:S02]  /*191d0*/  IMAD.MOV.U32 R13, RZ, RZ, R6 ;  /* 0x000000ffff0d7224 */ /* 0x000fe400078e0006 */
[----:B------:R-:W-:Y:S02]  /*191e0*/  IMAD.MOV.U32 R12, RZ, RZ, 0x3 ;  /* 0x00000003ff0c7424 */ /* 0x000fe400078e00ff */
[----:B------:R-:W-:-:S07]  /*191f0*/  IMAD.MOV.U32 R2, RZ, RZ, R14 ;  /* 0x000000ffff027224 */ /* 0x000fce00078e000e */
[----:B------:R-:W-:Y:S05]  /*19200*/  WARPSYNC.COLLECTIVE R15, `(.L_x_4780) ;  /* 0x000000000f087348 */ /* 0x000fea0003c00000 */
[----:B------:R0:W1:Y:S02]  /*19210*/  SHFL.IDX P6, R14, R13, R12, R11 ;  /* 0x0000000c0d0e7389 */ /* 0x00006400000c000b */
[----:B01----:R-:W-:Y:S01]  /*19220*/  ENDCOLLECTIVE ;  /* 0x000000000000791b */ /* 0x003fe20003800000 */
.L_x_4780:
        /* <DEDUP_REMOVED lines=13> */
.L_x_4781:
[----:B------:R-:W-:Y:S02]  /*19300*/  IMAD.MOV.U32 R13, RZ, RZ, R6 ;  /* 0x000000ffff0d7224 */ /* 0x000fe400078e0006 */
[----:B------:R-:W-:Y:S02]  /*19310*/  IMAD.MOV.U32 R12, RZ, RZ, 0x4 ;  /* 0x00000004ff0c7424 */ /* 0x000fe400078e00ff */
[----:B------:R-:W-:-:S07]  /*19320*/  IMAD.MOV.U32 R2, RZ, RZ, R14 ;  /* 0x000000ffff027224 */ /* 0x000fce00078e000e */
[----:B------:R-:W-:Y:S05]  /*19330*/  WARPSYNC.COLLECTIVE R15, `(.L_x_4782) ;  /* 0x000000000f087348 */ /* 0x000fea0003c00000 */
[----:B------:R0:W1:Y:S02]  /*19340*/  SHFL.IDX P6, R14, R13, R12, R11 ;  /* 0x0000000c0d0e7389 */ /* 0x00006400000c000b */
[----:B01----:R-:W-:Y:S01]  /*19350*/  ENDCOLLECTIVE ;  /* 0x000000000000791b */ /* 0x003fe20003800000 */
.L_x_4782:
        /* <DEDUP_REMOVED lines=13> */
.L_x_4783:
[----:B------:R-:W-:Y:S02]  /*19430*/  IMAD.MOV.U32 R13, RZ, RZ, R6 ;  /* 0x000000ffff0d7224 */ /* 0x000fe400078e0006 */
[----:B------:R-:W-:Y:S02]  /*19440*/  IMAD.MOV.U32 R12, RZ, RZ, 0x5 ;  /* 0x00000005ff0c7424 */ /* 0x000fe400078e00ff */
[----:B------:R-:W-:-:S07]  /*19450*/  IMAD.MOV.U32 R2, RZ, RZ, R14 ;  /* 0x000000ffff027224 */ /* 0x000fce00078e000e */
[----:B------:R-:W-:Y:S05]  /*19460*/  WARPSYNC.COLLECTIVE R15, `(.L_x_4784) ;  /* 0x000000000f087348 */ /* 0x000fea0003c00000 */
[----:B------:R0:W1:Y:S02]  /*19470*/  SHFL.IDX P6, R14, R13, R12, R11 ;  /* 0x0000000c0d0e7389 */ /* 0x00006400000c000b */
[----:B01----:R-:W-:Y:S01]  /*19480*/  ENDCOLLECTIVE ;  /* 0x000000000000791b */ /* 0x003fe20003800000 */
.L_x_4784:
        /* <DEDUP_REMOVED lines=14> */
.L_x_4785:
[----:B------:R-:W-:Y:S01]  /*19570*/  MOV R2, R14 ;  /* 0x0000000e00027202 */ /* 0x000fe20000000f00 */
[----:B------:R-:W-:Y:S06]  /*19580*/  BRA `(.L_x_4786) ;  /* 0xffffffbc00d07947 */ /* 0x000fec000383ffff */
.L_x_4695:
[----:B0-----:R0:W2:Y:S02]  /*19590*/  SYNCS.PHASECHK.TRANS64.TRYWAIT P0, [R6+URZ+0x30860], R2 ;  /* 0x03086002060075a7 */ /* 0x0010a4000800017f */
[----:B--2---:R-:W-:Y:S05]  /*195a0*/  @!P0 NANOSLEEP.SYNCS 0x989680 ;  /* 0x009896800000895d */ /* 0x004fea0003900000 */
[----:B------:R-:W2:Y:S02]  /*195b0*/  @!P0 SYNCS.PHASECHK.TRANS64 P0, [R6+URZ+0x30860], R2 ;  /* 0x03086002060085a7 */ /* 0x000ea4000800007f */
[----:B--2---:R-:W-:Y:S05]  /*195c0*/  @!P0 BRA `(.L_x_4695) ;  /* 0xfffffffc00f08947 */ /* 0x004fea000383ffff */
[----:B------:R-:W-:Y:S05]  /*195d0*/  BRA `(.L_x_4787) ;  /* 0xffffffc000347947 */ /* 0x000fea000383ffff */
.L_x_4696:
        /* <DEDUP_REMOVED lines=8> */
.L_x_4789:
[----:B------:R-:W-:Y:S05]  /*19660*/  BSYNC B1 ;  /* 0x0000000000017941 */ /* 0x000fea0003800000 */
.L_x_4788:
        /* <DEDUP_REMOVED lines=9> */
.L_x_4790:
[----:B------:R-:W-:Y:S02]  /*19700*/  IMAD.MOV.U32 R13, RZ, RZ, R19 ;  /* 0x000000ffff0d7224 */ /* 0x000fe400078e0013 */
[----:B------:R-:W-:Y:S02]  /*19710*/  IMAD.MOV.U32 R12, RZ, RZ, 0x1 ;  /* 0x00000001ff0c7424 */ /* 0x000fe400078e00ff */
[----:B------:R-:W-:-:S07]  /*19720*/  IMAD.MOV.U32 R2, RZ, RZ, R14 ;  /* 0x000000ffff027224 */ /* 0x000fce00078e000e */
[----:B------:R-:W-:Y:S05]  /*19730*/  WARPSYNC.COLLECTIVE R15, `(.L_x_4791) ;  /* 0x000000000f087348 */ /* 0x000fea0003c00000 */
[----:B------:R0:W1:Y:S02]  /*19740*/  SHFL.IDX P6, R14, R13, R12, R11 ;  /* 0x0000000c0d0e7389 */ /* 0x00006400000c000b */
[----:B01----:R-:W-:Y:S01]  /*19750*/  ENDCOLLECTIVE ;  /* 0x000000000000791b */ /* 0x003fe20003800000 */
.L_x_4791:
        /* <DEDUP_REMOVED lines=16> */
.L_x_4792:
[----:B------:R-:W-:Y:S02]  /*19860*/  IMAD.MOV.U32 R13, RZ, RZ, R19 ;  /* 0x000000ffff0d7224 */ /* 0x000fe400078e0013 */
[----:B------:R-:W-:Y:S02]  /*19870*/  IMAD.MOV.U32 R12, RZ, RZ, 0x2 ;  /* 0x00000002ff0c7424 */ /* 0x000fe400078e00ff */
[----:B------:R-:W-:-:S07]  /*19880*/  IMAD.MOV.U32 R2, RZ, RZ, R14 ;  /* 0x000000ffff027224 */ /* 0x000fce00078e000e */
[----:B------:R-:W-:Y:S05]  /*19890*/  WARPSYNC.COLLECTIVE R15, `(.L_x_4793) ;  /* 0x000000000f087348 */ /* 0x000fea0003c00000 */
[----:B------:R0:W1:Y:S02]  /*198a0*/  SHFL.IDX P6, R14, R13, R12, R11 ;  /* 0x0000000c0d0e7389 */ /* 0x00006400000c000b */
[----:B01----:R-:W-:Y:S01]  /*198b0*/  ENDCOLLECTIVE ;  /* 0x000000000000791b */ /* 0x003fe20003800000 */
.L_x_4793:
        /* <DEDUP_REMOVED lines=16> */
.L_x_4794:
[----:B------:R-:W-:Y:S02]  /*199c0*/  IMAD.MOV.U32 R13, RZ, RZ, R19 ;  /* 0x000000ffff0d7224 */ /* 0x000fe400078e0013 */
[----:B------:R-:W-:Y:S02]  /*199d0*/  IMAD.MOV.U32 R12, RZ, RZ, 0x3 ;  /* 0x00000003ff0c7424 */ /* 0x000fe400078e00ff */
[----:B------:R-:W-:-:S07]  /*199e0*/  IMAD.MOV.U32 R2, RZ, RZ, R14 ;  /* 0x000000ffff027224 */ /* 0x000fce00078e000e */
[----:B------:R-:W-:Y:S05]  /*199f0*/  WARPSYNC.COLLECTIVE R15, `(.L_x_4795) ;  /* 0x000000000f087348 */ /* 0x000fea0003c00000 */
[----:B------:R0:W1:Y:S02]  /*19a00*/  SHFL.IDX P6, R14, R13, R12, R11 ;  /* 0x0000000c0d0e7389 */ /* 0x00006400000c000b */
[----:B01----:R-:W-:Y:S01]  /*19a10*/  ENDCOLLECTIVE ;  /* 0x000000000000791b */ /* 0x003fe20003800000 */
.L_x_4795:
        /* <DEDUP_REMOVED lines=16> */
.L_x_4796:
[----:B------:R-:W-:Y:S02]  /*19b20*/  IMAD.MOV.U32 R13, RZ, RZ, R19 ;  /* 0x000000ffff0d7224 */ /* 0x000fe400078e0013 */
[----:B------:R-:W-:Y:S02]  /*19b30*/  IMAD.MOV.U32 R12, RZ, RZ, 0x4 ;  /* 0x00000004ff0c7424 */ /* 0x000fe400078e00ff */
[----:B------:R-:W-:-:S07]  /*19b40*/  IMAD.MOV.U32 R2, RZ, RZ, R14 ;  /* 0x000000ffff027224 */ /* 0x000fce00078e000e */
[----:B------:R-:W-:Y:S05]  /*19b50*/  WARPSYNC.COLLECTIVE R15, `(.L_x_4797) ;  /* 0x000000000f087348 */ /* 0x000fea0003c00000 */
[----:B------:R0:W1:Y:S02]  /*19b60*/  SHFL.IDX P6, R14, R13, R12, R11 ;  /* 0x0000000c0d0e7389 */ /* 0x00006400000c000b */
[----:B01----:R-:W-:Y:S01]  /*19b70*/  ENDCOLLECTIVE ;  /* 0x000000000000791b */ /* 0x003fe20003800000 */
.L_x_4797:
        /* <DEDUP_REMOVED lines=16> */
.L_x_4798:
[----:B------:R-:W-:Y:S02]  /*19c80*/  IMAD.MOV.U32 R13, RZ, RZ, R19 ;  /* 0x000000ffff0d7224 */ /* 0x000fe400078e0013 */
[----:B------:R-:W-:Y:S02]  /*19c90*/  IMAD.MOV.U32 R12, RZ, RZ, 0x5 ;  /* 0x00000005ff0c7424 */ /* 0x000fe400078e00ff */
[----:B------:R-:W-:-:S07]  /*19ca0*/  IMAD.MOV.U32 R2, RZ, RZ, R14 ;  /* 0x000000ffff027224 */ /* 0x000fce00078e000e */
[----:B------:R-:W-:Y:S05]  /*19cb0*/  WARPSYNC.COLLECTIVE R15, `(.L_x_4799) ;  /* 0x000000000f087348 */ /* 0x000fea0003c00000 */
[----:B------:R0:W1:Y:S02]  /*19cc0*/  SHFL.IDX P6, R14, R13, R12, R11 ;  /* 0x0000000c0d0e7389 */ /* 0x00006400000c000b */
[----:B01----:R-:W-:Y:S01]  /*19cd0*/  ENDCOLLECTIVE ;  /* 0x000000000000791b */ /* 0x003fe20003800000 */
.L_x_4799:
        /* <DEDUP_REMOVED lines=13> */
.L_x_4800:
[----:B------:R-:W-:Y:S01]  /*19db0*/  @!PT LDS RZ, [RZ] ;  /* 0x00000000fffff984 */ /* 0x000fe20000000800 */
[----:B------:R-:W-:Y:S01]  /*19dc0*/  @!PT LDS RZ, [RZ] ;  /* 0x00000000fffff984 */ /* 0x000fe20000000800 */
[----:B------:R-:W-:Y:S01]  /*19dd0*/  @!PT LDS RZ, [RZ] ;  /* 0x00000000fffff984 */ /* 0x000fe20000000800 */
[----:B------:R-:W-:Y:S01]  /*19de0*/  LDGSTS.E.BYPASS.LTC128B.128 [R5+0x5400], desc[UR36][R2.64+0x80], !P0 ;  /* 0x0540008002057fae */ /* 0x000fe2000c101d64 */
[----:B------:R-:W-:-:S13]  /*19df0*/  ISETP.LT.OR P0, PT, R7, 0x41, P1 ;  /* 0x000000410700780c */ /* 0x000fda0000f01670 */
[----:B------:R0:W-:Y:S02]  /*19e00*/  LDGSTS.E.BYPASS.LTC128B.128 [R5+0x8400], desc[UR36][R2.64+0x100], !P0 ;  /* 0x0840010002057fae */ /* 0x0001e4000c101d64 */
[----:B0-----:R-:W-:Y:S01]  /*19e10*/  IMAD.MOV.U32 R2, RZ, RZ, R14 ;  /* 0x000000ffff027224 */ /* 0x001fe200078e000e */
[----:B------:R-:W-:Y:S06]  /*19e20*/  BRA `(.L_x_4801) ;  /* 0xffffffbc00207947 */ /* 0x000fec000383ffff */
.L_x_4704:
[----:B0-----:R0:W1:Y:S02]  /*19e30*/  SYNCS.PHASECHK.TRANS64.TRYWAIT P0, [R0+URZ+0x30860], R3 ;  /* 0x03086003000075a7 */ /* 0x001064000800017f */
[----:B-1----:R-:W-:Y:S05]  /*19e40*/  @!P0 NANOSLEEP.SYNCS 0x989680 ;  /* 0x009896800000895d */ /* 0x002fea0003900000 */
[----:B------:R-:W1:Y:S02]  /*19e50*/  @!P0 SYNCS.PHASECHK.TRANS64 P0, [R0+URZ+0x30860], R3 ;  /* 0x03086003000085a7 */ /* 0x000e64000800007f */
[----:B-1----:R-:W-:Y:S05]  /*19e60*/  @!P0 BRA `(.L_x_4704) ;  /* 0xfffffffc00f08947 */ /* 0x002fea000383ffff */
[----:B------:R-:W-:Y:S05]  /*19e70*/  BRA `(.L_x_4802) ;  /* 0xffffffc0004c7947 */ /* 0x000fea000383ffff */
.L_x_4705:
        /* <DEDUP_REMOVED lines=8> */
.L_x_4804:
[----:B------:R-:W-:Y:S05]  /*19f00*/  BSYNC B0 ;  /* 0x0000000000007941 */ /* 0x000fea0003800000 */
.L_x_4803:
        /* <DEDUP_REMOVED lines=9> */
.L_x_4805:
[----:B------:R-:W-:Y:S01]  /*19fa0*/  ULDC UR4, c[0x0][0x2f4] ;  /* 0x0000bd0000047ab9 */ /* 0x000fe20000000800 */
[----:B------:R-:W-:Y:S01]  /*19fb0*/  IMAD R4, R4, 0x2, R17 ;  /* 0x0000000204047824 */ /* 0x000fe200078e0211 */
[----:B------:R-:W-:Y:S02]  /*19fc0*/  ISETP.GE.AND P2, PT, R32, UR4, PT ;  /* 0x0000000420007c0c */ /* 0x000fe4000bf46270 */
[----:B------:R-:W-:Y:S02]  /*19fd0*/  ISETP.GE.AND P1, PT, R34, UR4, PT ;  /* 0x0000000422007c0c */ /* 0x000fe4000bf26270 */
[C---:B------:R-:W-:Y:S02]  /*19fe0*/  ISETP.LT.OR P3, PT, R6.reuse, 0x1, P2 ;  /* 0x000000010600780c */ /* 0x040fe40001761670 */
[----:B------:R-:W-:Y:S01]  /*19ff0*/  ISETP.LT.OR P4, PT, R6, 0x1, P1 ;  /* 0x000000010600780c */ /* 0x000fe20000f81670 */
[----:B------:R-:W-:Y:S02]  /*1a000*/  IMAD.MOV.U32 R13, RZ, RZ, R19 ;  /* 0x000000ffff0d7224 */ /* 0x000fe400078e0013 */
[----:B------:R-:W-:Y:S01]  /*1a010*/  IMAD.MOV.U32 R12, RZ, RZ, 0x1 ;  /* 0x00000001ff0c7424 */ /* 0x000fe200078e00ff */
[----:B------:R-:W-:-:S05]  /*1a020*/  IADD3 R2, P0, R14, R5, RZ ;  /* 0x000000050e027210 */ /* 0x000fca0007f1e0ff */
[----:B------:R-:W-:Y:S01]  /*1a030*/  IMAD.X R3, RZ, RZ, R3, P0 ;  /* 0x000000ffff037224 */ /* 0x000fe200000e0603 */
[----:B------:R-:W-:-:S13]  /*1a040*/  ISETP.GE.AND P0, PT, R33, UR4, PT ;  /* 0x0000000421007c0c */ /* 0x000fda000bf06270 */
[----:B------:R-:W-:Y:S05]  /*1a050*/  WARPSYNC.COLLECTIVE R15, `(.L_x_4806) ;  /* 0x000000000f087348 */ /* 0x000fea0003c00000 */
[----:B------:R0:W1:Y:S02]  /*1a060*/  SHFL.IDX P6, R14, R13, R12, R11 ;  /* 0x0000000c0d0e7389 */ /* 0x00006400000c000b */
[----:B01----:R-:W-:Y:S01]  /*1a070*/  ENDCOLLECTIVE ;  /* 0x000000000000791b */ /* 0x003fe20003800000 */
.L_x_4806:
        /* <DEDUP_REMOVED lines=13> */
.L_x_4807:
[----:B------:R-:W-:Y:S02]  /*1a150*/  IMAD.MOV.U32 R13, RZ, RZ, R19 ;  /* 0x000000ffff0d7224 */ /* 0x000fe400078e0013 */
[----:B------:R-:W-:Y:S01]  /*1a160*/  IMAD.MOV.U32 R12, RZ, RZ, 0x2 ;  /* 0x00000002ff0c7424 */ /* 0x000fe200078e00ff */
[----:B------:R-:W-:-:S13]  /*1a170*/  IADD3 R2, P4, R14, R5, RZ ;  /* 0x000000050e027210 */ /* 0x000fda0007f9e0ff */
[----:B------:R-:W-:Y:S05]  /*1a180*/  WARPSYNC.COLLECTIVE R15, `(.L_x_4808) ;  /* 0x000000000f087348 */ /* 0x000fea0003c00000 */
[----:B------:R0:W1:Y:S02]  /*1a190*/  SHFL.IDX P6, R14, R13, R12, R11 ;  /* 0x0000000c0d0e7389 */ /* 0x00006400000c000b */
[----:B01----:R-:W-:Y:S01]  /*1a1a0*/  ENDCOLLECTIVE ;  /* 0x000000000000791b */ /* 0x003fe20003800000 */
.L_x_4808:
        /* <DEDUP_REMOVED lines=15> */
.L_x_4809:
[----:B------:R-:W-:Y:S02]  /*1a2a0*/  IMAD.MOV.U32 R13, RZ, RZ, R19 ;  /* 0x000000ffff0d7224 */ /* 0x000fe400078e0013 */
[----:B------:R-:W-:Y:S01]  /*1a2b0*/  IMAD.MOV.U32 R12, RZ, RZ, 0x3 ;  /* 0x00000003ff0c7424 */ /* 0x000fe200078e00ff */
[----:B------:R-:W-:-:S13]  /*1a2c0*/  IADD3 R2, P4, R14, R5, RZ ;  /* 0x000000050e027210 */ /* 0x000fda0007f9e0ff */
[----:B------:R-:W-:Y:S05]  /*1a2d0*/  WARPSYNC.COLLECTIVE R15, `(.L_x_4810) ;  /* 0x000000000f087348 */ /* 0x000fea0003c00000 */
[----:B------:R0:W1:Y:S02]  /*1a2e0*/  SHFL.IDX P6, R14, R13, R12, R11 ;  /* 0x0000000c0d0e7389 */ /* 0x00006400000c000b */
[----:B01----:R-:W-:Y:S01]  /*1a2f0*/  ENDCOLLECTIVE ;  /* 0x000000000000791b */ /* 0x003fe20003800000 */
.L_x_4810:
        /* <DEDUP_REMOVED lines=15> */
.L_x_4811:
[----:B------:R-:W-:Y:S02]  /*1a3f0*/  IMAD.MOV.U32 R13, RZ, RZ, R19 ;  /* 0x000000ffff0d7224 */ /* 0x000fe400078e0013 */
[----:B------:R-:W-:Y:S01]  /*1a400*/  IMAD.MOV.U32 R12, RZ, RZ, 0x4 ;  /* 0x00000004ff0c7424 */ /* 0x000fe200078e00ff */
[----:B------:R-:W-:-:S13]  /*1a410*/  IADD3 R2, P4, R14, R5, RZ ;  /* 0x000000050e027210 */ /* 0x000fda0007f9e0ff */
[----:B------:R-:W-:Y:S05]  /*1a420*/  WARPSYNC.COLLECTIVE R15, `(.L_x_4812) ;  /* 0x000000000f087348 */ /* 0x000fea0003c00000 */
[----:B------:R0:W1:Y:S02]  /*1a430*/  SHFL.IDX P6, R14, R13, R12, R11 ;  /* 0x0000000c0d0e7389 */ /* 0x00006400000c000b */
[----:B01----:R-:W-:Y:S01]  /*1a440*/  ENDCOLLECTIVE ;  /* 0x000000000000791b */ /* 0x003fe20003800000 */
.L_x_4812:
        /* <DEDUP_REMOVED lines=15> */
.L_x_4813:
[----:B------:R-:W-:Y:S02]  /*1a540*/  IMAD.MOV.U32 R13, RZ, RZ, R19 ;  /* 0x000000ffff0d7224 */ /* 0x000fe400078e0013 */
[----:B------:R-:W-:Y:S01]  /*1a550*/  IMAD.MOV.U32 R12, RZ, RZ, 0x5 ;  /* 0x00000005ff0c7424 */ /* 0x000fe200078e00ff */
[----:B------:R-:W-:-:S13]  /*1a560*/  IADD3 R2, P4, R14, R5, RZ ;  /* 0x000000050e027210 */ /* 0x000fda0007f9e0ff */
[----:B------:R-:W-:Y:S05]  /*1a570*/  WARPSYNC.COLLECTIVE R15, `(.L_x_4814) ;  /* 0x000000000f087348 */ /* 0x000fea0003c00000 */
[----:B------:R0:W1:Y:S02]  /*1a580*/  SHFL.IDX P6, R14, R13, R12, R11 ;  /* 0x0000000c0d0e7389 */ /* 0x00006400000c000b */
[----:B01----:R-:W-:Y:S01]  /*1a590*/  ENDCOLLECTIVE ;  /* 0x000000000000791b */ /* 0x003fe20003800000 */
.L_x_4814:
[----:B------:R-:W-:Y:S02]  /*1a5a0*/  IADD3.X R3, RZ, R7, RZ, P4, !PT ;  /* 0x00000007ff037210 */ /* 0x000fe400027fe4ff */
[----:B------:R-:W-:-:S03]  /*1a5b0*/  ISETP.LT.OR P4, PT, R6, 0x41, P1 ;  /* 0x000000410600780c */ /* 0x000fc60000f81670 */
[----:B------:R-:W-:Y:S01]  /*1a5c0*/  @!PT LDS RZ, [RZ] ;  /* 0x00000000fffff984 */ /* 0x000fe20000000800 */
[----:B------:R-:W-:Y:S01]  /*1a5d0*/  @!PT LDS RZ, [RZ] ;  /* 0x00000000fffff984 */ /* 0x000fe20000000800 */
[----:B------:R-:W-:Y:S01]  /*1a5e0*/  @!PT LDS RZ, [RZ] ;  /* 0x00000000fffff984 */ /* 0x000fe20000000800 */
[----:B------:R0:W-:Y:S01]  /*1a5f0*/  LDGSTS.E.BYPASS.LTC128B.128 [R4+0x2400], desc[UR36][R2.64], !P3 ;  /* 0x0240000002047fae */ /* 0x0001e2000d901d64 */
[----:B------:R-:W-:Y:S01]  /*1a600*/  ISETP.LT.OR P3, PT, R6, 0x41, P0 ;  /* 0x000000410600780c */ /* 0x000fe20000761670 */
[----:B------:R-:W-:-:S08]  /*1a610*/  IMAD.MOV.U32 R13, RZ, RZ, R18 ;  /* 0x000000ffff0d7224 */ /* 0x000fd000078e0012 */
[----:B------:R0:W-:Y:S04]  /*1a620*/  LDGSTS.E.BYPASS.LTC128B.128 [R4+0x5400], desc[UR36][R2.64+0x80], !P4 ;  /* 0x0540008002047fae */ /* 0x0001e8000e101d64 */
[----:B------:R0:W-:Y:S01]  /*1a630*/  LDGSTS.E.BYPASS.LTC128B.128 [R4+0x8400], desc[UR36][R2.64+0x100], !P3 ;  /* 0x0840010002047fae */ /* 0x0001e2000d901d64 */
[----:B------:R-:W-:-:S07]  /*1a640*/  IMAD.MOV.U32 R19, RZ, RZ, R14 ;  /* 0x000000ffff137224 */ /* 0x000fce00078e000e */
[----:B0-----:R-:W-:Y:S05]  /*1a650*/  WARPSYNC.COLLECTIVE R15, `(.L_x_4815) ;  /* 0x000000000f087348 */ /* 0x001fea0003c00000 */
[----:B------:R1:W2:Y:S02]  /*1a660*/  SHFL.IDX P6, R14, R13, R12, R11 ;  /* 0x0000000c0d0e7389 */ /* 0x0002a400000c000b */
[----:B012---:R-:W-:Y:S01]  /*1a670*/  ENDCOLLECTIVE ;  /* 0x000000000000791b */ /* 0x007fe20003800000 */
.L_x_4815:
[----:B------:R-:W-:Y:S05]  /*1a680*/  BRA `(.L_x_4816) ;  /* 0xffffffbc00507947 */ /* 0x000fea000383ffff */
.L_x_4710:
        /* <DEDUP_REMOVED lines=8> */
.L_x_4818:
[----:B------:R-:W-:Y:S05]  /*1a710*/  BSYNC B0 ;  /* 0x0000000000007941 */ /* 0x000fea0003800000 */
.L_x_4817:
[----:B------:R-:W-:Y:S02]  /*1a720*/  IMAD.MOV.U32 R13, RZ, RZ, R24 ;  /* 0x000000ffff0d7224 */ /* 0x000fe400078e0018 */
        /* <DEDUP_REMOVED lines=8> */
.L_x_4819:
        /* <DEDUP_REMOVED lines=18> */
.L_x_4820:
[----:B------:R-:W-:Y:S01]  /*1a8d0*/  IMAD.MOV.U32 R12, RZ, RZ, 0x2 ;  /* 0x00000002ff0c7424 */ /* 0x000fe200078e00ff */
[----:B------:R-:W-:-:S05]  /*1a8e0*/  SEL R6, R14, RZ, P1 ;  /* 0x000000ff0e067207 */ /* 0x000fca0000800000 */
[----:B------:R-:W-:-:S04]  /*1a8f0*/  IMAD.IADD R6, R5, 0x1, R6 ;  /* 0x0000000105067824 */ /* 0x000fc800078e0206 */
[----:B------:R-:W-:-:S07]  /*1a900*/  IMAD.MOV.U32 R13, RZ, RZ, R6 ;  /* 0x000000ffff0d7224 */ /* 0x000fce00078e0006 */
[----:B------:R-:W-:Y:S05]  /*1a910*/  WARPSYNC.COLLECTIVE R15, `(.L_x_4821) ;  /* 0x000000000f087348 */ /* 0x000fea0003c00000 */
[----:B------:R0:W1:Y:S02]  /*1a920*/  SHFL.UP P6, R14, R13, R12, R11 ;  /* 0x0400000c0d0e7389 */ /* 0x00006400000c000b */
[----:B01----:R-:W-:Y:S01]  /*1a930*/  ENDCOLLECTIVE ;  /* 0x000000000000791b */ /* 0x003fe20003800000 */
.L_x_4821:
[----:B------:R-:W-:Y:S01]  /*1a940*/  IMAD.MOV.U32 R12, RZ, RZ, 0x4 ;  /* 0x00000004ff0c7424 */ /* 0x000fe200078e00ff */
[----:B------:R-:W-:-:S05]  /*1a950*/  SEL R7, R14, RZ, P2 ;  /* 0x000000ff0e077207 */ /* 0x000fca0001000000 */
[----:B------:R-:W-:-:S04]  /*1a960*/  IMAD.IADD R7, R6, 0x1, R7 ;  /* 0x0000000106077824 */ /* 0x000fc800078e0207 */
[----:B------:R-:W-:-:S07]  /*1a970*/  IMAD.MOV.U32 R13, RZ, RZ, R7 ;  /* 0x000000ffff0d7224 */ /* 0x000fce00078e0007 */
[----:B------:R-:W-:Y:S05]  /*1a980*/  WARPSYNC.COLLECTIVE R15, `(.L_x_4822) ;  /* 0x000000000f087348 */ /* 0x000fea0003c00000 */
[----:B------:R0:W1:Y:S02]  /*1a990*/  SHFL.UP P6, R14, R13, R12, R11 ;  /* 0x0400000c0d0e7389 */ /* 0x00006400000c000b */
[----:B01----:R-:W-:Y:S01]  /*1a9a0*/  ENDCOLLECTIVE ;  /* 0x000000000000791b */ /* 0x003fe20003800000 */
.L_x_4822:
[----:B------:R-:W-:Y:S01]  /*1a9b0*/  IMAD.MOV.U32 R12, RZ, RZ, 0x8 ;  /* 0x00000008ff0c7424 */ /* 0x000fe200078e00ff */
[----:B------:R-:W-:-:S05]  /*1a9c0*/  SEL R2, R14, RZ, P3 ;  /* 0x000000ff0e027207 */ /* 0x000fca0001800000 */
[----:B------:R-:W-:-:S04]  /*1a9d0*/  IMAD.IADD R2, R7, 0x1, R2 ;  /* 0x0000000107027824 */ /* 0x000fc800078e0202 */
[----:B------:R-:W-:-:S07]  /*1a9e0*/  IMAD.MOV.U32 R13, RZ, RZ, R2 ;  /* 0x000000ffff0d7224 */ /* 0x000fce00078e0002 */
[----:B------:R-:W-:Y:S05]  /*1a9f0*/  WARPSYNC.COLLECTIVE R15, `(.L_x_4823) ;  /* 0x000000000f087348 */ /* 0x000fea0003c00000 */
[----:B------:R0:W1:Y:S02]  /*1aa00*/  SHFL.UP P6, R14, R13, R12, R11 ;  /* 0x0400000c0d0e7389 */ /* 0x00006400000c000b */
[----:B01----:R-:W-:Y:S01]  /*1aa10*/  ENDCOLLECTIVE ;  /* 0x000000000000791b */ /* 0x003fe20003800000 */
.L_x_4823:
[----:B------:R-:W-:Y:S01]  /*1aa20*/  IMAD.MOV.U32 R12, RZ, RZ, 0x10 ;  /* 0x00000010ff0c7424 */ /* 0x000fe200078e00ff */
[----:B------:R-:W-:-:S05]  /*1aa30*/  SEL R3, R14, RZ, P4 ;  /* 0x000000ff0e037207 */ /* 0x000fca0002000000 */
[----:B------:R-:W-:-:S04]  /*1aa40*/  IMAD.IADD R3, R2, 0x1, R3 ;  /* 0x0000000102037824 */ /* 0x000fc800078e0203 */
[----:B------:R-:W-:-:S07]  /*1aa50*/  IMAD.MOV.U32 R13, RZ, RZ, R3 ;  /* 0x000000ffff0d7224 */ /* 0x000fce00078e0003 */
[----:B------:R-:W-:Y:S05]  /*1aa60*/  WARPSYNC.COLLECTIVE R15, `(.L_x_4824) ;  /* 0x000000000f087348 */ /* 0x000fea0003c00000 */
[----:B------:R0:W1:Y:S02]  /*1aa70*/  SHFL.UP P6, R14, R13, R12, R11 ;  /* 0x0400000c0d0e7389 */ /* 0x00006400000c000b */
[----:B01----:R-:W-:Y:S01]  /*1aa80*/  ENDCOLLECTIVE ;  /* 0x000000000000791b */ /* 0x003fe20003800000 */
.L_x_4824:
        /* <DEDUP_REMOVED lines=8> */
.L_x_4825:
[----:B------:R-:W-:Y:S05]  /*1ab10*/  BRA `(.L_x_4826) ;  /* 0xffffffbc00647947 */ /* 0x000fea000383ffff */
.L_x_4715:
[----:B------:R-:W-:Y:S01]  /*1ab20*/  BSSY B0, `(.L_x_4827) ;  /* 0x0000008000007945 */ /* 0x000fe20003800000 */
[----:B-----5:R-:W-:Y:S02]  /*1ab30*/  IMAD.MOV.U32 R13, RZ, RZ, R5 ;  /* 0x000000ffff0d7224 */ /* 0x020fe400078e0005 */
[----:B------:R-:W-:Y:S02]  /*1ab40*/  IMAD.MOV.U32 R12, RZ, RZ, 0x1 ;  /* 0x00000001ff0c7424 */ /* 0x000fe400078e00ff */
[----:B------:R-:W-:Y:S02]  /*1ab50*/  IMAD.MOV.U32 R11, RZ, RZ, RZ ;  /* 0x000000ffff0b7224 */ /* 0x000fe400078e00ff */
[----:B------:R-:W-:-:S07]  /*1ab60*/  IMAD.MOV.U32 R15, RZ, RZ, -0x1 ;  /* 0xffffffffff0f7424 */ /* 0x000fce00078e00ff */
[----:B012---:R-:W-:Y:S05]  /*1ab70*/  WARPSYNC.COLLECTIVE R15, `(.L_x_4828) ;  /* 0x000000000f087348 */ /* 0x007fea0003c00000 */
[----:B------:R3:W4:Y:S02]  /*1ab80*/  SHFL.UP P6, R14, R13, R12, R11 ;  /* 0x0400000c0d0e7389 */ /* 0x00072400000c000b */
[----:B01234-:R-:W-:Y:S01]  /*1ab90*/  ENDCOLLECTIVE ;  /* 0x000000000000791b */ /* 0x01ffe20003800000 */
.L_x_4828:
[----:B------:R-:W-:Y:S05]  /*1aba0*/  BSYNC B0 ;  /* 0x0000000000007941 */ /* 0x000fea0003800000 */
.L_x_4827:
        /* <DEDUP_REMOVED lines=8> */
.L_x_4829:
[----:B------:R-:W-:Y:S01]  /*1ac30*/  IMAD.MOV.U32 R12, RZ, RZ, 0x4 ;  /* 0x00000004ff0c7424 */ /* 0x000fe200078e00ff */
[----:B------:R-:W-:-:S05]  /*1ac40*/  SEL R2, R14, RZ, P2 ;  /* 0x000000ff0e027207 */ /* 0x000fca0001000000 */
[----:B------:R-:W-:-:S04]  /*1ac50*/  IMAD.IADD R2, R13, 0x1, R2 ;  /* 0x000000010d027824 */ /* 0x000fc800078e0202 */
[----:B------:R-:W-:-:S07]  /*1ac60*/  IMAD.MOV.U32 R13, RZ, RZ, R2 ;  /* 0x000000ffff0d7224 */ /* 0x000fce00078e0002 */
[----:B------:R-:W-:Y:S05]  /*1ac70*/  WARPSYNC.COLLECTIVE R15, `(.L_x_4830) ;  /* 0x000000000f087348 */ /* 0x000fea0003c00000 */
[----:B------:R0:W1:Y:S02]  /*1ac80*/  SHFL.UP P6, R14, R13, R12, R11 ;  /* 0x0400000c0d0e7389 */ /* 0x00006400000c000b */
[----:B01----:R-:W-:Y:S01]  /*1ac90*/  ENDCOLLECTIVE ;  /* 0x000000000000791b */ /* 0x003fe20003800000 */
.L_x_4830:
[----:B------:R-:W-:Y:S01]  /*1aca0*/  IMAD.MOV.U32 R12, RZ, RZ, 0x8 ;  /* 0x00000008ff0c7424 */ /* 0x000fe200078e00ff */
[----:B------:R-:W-:-:S05]  /*1acb0*/  SEL R3, R14, RZ, P3 ;  /* 0x000000ff0e037207 */ /* 0x000fca0001800000 */
[----:B------:R-:W-:-:S04]  /*1acc0*/  IMAD.IADD R3, R2, 0x1, R3 ;  /* 0x0000000102037824 */ /* 0x000fc800078e0203 */
[----:B------:R-:W-:-:S07]  /*1acd0*/  IMAD.MOV.U32 R13, RZ, RZ, R3 ;  /* 0x000000ffff0d7224 */ /* 0x000fce00078e0003 */
[----:B------:R-:W-:Y:S05]  /*1ace0*/  WARPSYNC.COLLECTIVE R15, `(.L_x_4831) ;  /* 0x000000000f087348 */ /* 0x000fea0003c00000 */
[----:B------:R0:W1:Y:S02]  /*1acf0*/  SHFL.UP P6, R14, R13, R12, R11 ;  /* 0x0400000c0d0e7389 */ /* 0x00006400000c000b */
[----:B01----:R-:W-:Y:S01]  /*1ad00*/  ENDCOLLECTIVE ;  /* 0x000000000000791b */ /* 0x003fe20003800000 */
.L_x_4831:
[----:B------:R-:W-:Y:S01]  /*1ad10*/  IMAD.MOV.U32 R12, RZ, RZ, 0x10 ;  /* 0x00000010ff0c7424 */ /* 0x000fe200078e00ff */
[----:B------:R-:W-:-:S05]  /*1ad20*/  SEL R4, R14, RZ, P4 ;  /* 0x000000ff0e047207 */ /* 0x000fca0002000000 */
[----:B------:R-:W-:-:S04]  /*1ad30*/  IMAD.IADD R4, R3, 0x1, R4 ;  /* 0x0000000103047824 */ /* 0x000fc800078e0204 */
[----:B------:R-:W-:-:S07]  /*1ad40*/  IMAD.MOV.U32 R13, RZ, RZ, R4 ;  /* 0x000000ffff0d7224 */ /* 0x000fce00078e0004 */
[----:B------:R-:W-:Y:S05]  /*1ad50*/  WARPSYNC.COLLECTIVE R15, `(.L_x_4832) ;  /* 0x000000000f087348 */ /* 0x000fea0003c00000 */
[----:B------:R0:W1:Y:S02]  /*1ad60*/  SHFL.UP P6, R14, R13, R12, R11 ;  /* 0x0400000c0d0e7389 */ /* 0x00006400000c000b */
[----:B01----:R-:W-:Y:S01]  /*1ad70*/  ENDCOLLECTIVE ;  /* 0x000000000000791b */ /* 0x003fe20003800000 */
.L_x_4832:
        /* <DEDUP_REMOVED lines=8> */
.L_x_4833:
[----:B------:R-:W-:Y:S05]  /*1ae00*/  BRA `(.L_x_4834) ;  /* 0xffffffbc00447947 */ /* 0x000fea000383ffff */
.L_x_4717:
[----:B------:R-:W-:Y:S01]  /*1ae10*/  BSSY B0, `(.L_x_4835) ;  /* 0x0000006000007945 */ /* 0x000fe20003800000 */
[----:B------:R-:W-:Y:S01]  /*1ae20*/  PLOP3.LUT P6, PT, P6, PT, PT, 0x8, 0x0 ;  /* 0x000000000000781c */ /* 0x000fe200037ce170 */
[----:B------:R-:W-:-:S12]  /*1ae30*/  IMAD.MOV.U32 R15, RZ, RZ, -0x1 ;  /* 0xffffffffff0f7424 */ /* 0x000fd800078e00ff */
[----:B01----:R-:W-:Y:S05]  /*1ae40*/  WARPSYNC.COLLECTIVE R15, `(.L_x_4836) ;  /* 0x000000000f087348 */ /* 0x003fea0003c00000 */
[----:B------:R-:W-:Y:S01]  /*1ae50*/  VOTE.ANY R14, PT, P6 ;  /* 0x00000000000e7806 */ /* 0x000fe200030e0100 */
[----:B01----:R-:W-:Y:S06]  /*1ae60*/  ENDCOLLECTIVE ;  /* 0x000000000000791b */ /* 0x003fec0003800000 */
.L_x_4836:
[----:B------:R-:W-:Y:S05]  /*1ae70*/  BSYNC B0 ;  /* 0x0000000000007941 */ /* 0x000fea0003800000 */
.L_x_4835:
[----:B------:R-:W-:Y:S02]  /*1ae80*/  IMAD.MOV.U32 R2, RZ, RZ, R14 ;  /* 0x000000ffff027224 */ /* 0x000fe400078e000e */
[----:B------:R-:W-:Y:S02]  /*1ae90*/  IMAD.MOV.U32 R13, RZ, RZ, R5 ;  /* 0x000000ffff0d7224 */ /* 0x000fe400078e0005 */
[----:B------:R-:W0:Y:S01]  /*1aea0*/  POPC R4, R2 ;  /* 0x0000000200047309 */ /* 0x000e220000000000 */
[----:B------:R-:W-:Y:S02]  /*1aeb0*/  IMAD.MOV.U32 R11, RZ, RZ, 0x1f ;  /* 0x0000001fff0b7424 */ /* 0x000fe400078e00ff */
[----:B------:R-:W-:Y:S02]  /*1aec0*/  IMAD.MOV.U32 R15, RZ, RZ, -0x1 ;  /* 0xffffffffff0f7424 */ /* 0x000fe400078e00ff */
[----:B0-----:R-:W-:-:S07]  /*1aed0*/  IMAD.MOV.U32 R12, RZ, RZ, R4 ;  /* 0x000000ffff0c7224 */ /* 0x001fce00078e0004 */
[----:B------:R-:W-:Y:S05]  /*1aee0*/  WARPSYNC.COLLECTIVE R15, `(.L_x_4837) ;  /* 0x000000000f087348 */ /* 0x000fea0003c00000 */
[----:B------:R0:W1:Y:S02]  /*1aef0*/  SHFL.IDX P6, R14, R13, R12, R11 ;  /* 0x0000000c0d0e7389 */ /* 0x00006400000c000b */
[----:B01----:R-:W-:Y:S01]  /*1af00*/  ENDCOLLECTIVE ;  /* 0x000000000000791b */ /* 0x003fe20003800000 */
.L_x_4837:
[----:B------:R-:W-:Y:S01]  /*1af10*/  IMAD.MOV.U32 R5, RZ, RZ, R14 ;  /* 0x000000ffff057224 */ /* 0x000fe200078e000e */
[----:B------:R-:W-:Y:S06]  /*1af20*/  BRA `(.L_x_4838) ;  /* 0xffffffbc00347947 */ /* 0x000fec000383ffff */
.L_x_4719:
[----:B------:R-:W-:Y:S01]  /*1af30*/  BSSY B0, `(.L_x_4839) ;  /* 0x0000007000007945 */ /* 0x000fe20003800000 */
[----:B------:R-:W-:Y:S02]  /*1af40*/  IMAD.MOV.U32 R13, RZ, RZ, R6 ;  /* 0x000000ffff0d7224 */ /* 0x000fe400078e0006 */
[----:B------:R-:W-:Y:S02]  /*1af50*/  IMAD.MOV.U32 R11, RZ, RZ, 0x1f ;  /* 0x0000001fff0b7424 */ /* 0x000fe400078e00ff */
[----:B------:R-:W-:-:S07]  /*1af60*/  IMAD.MOV.U32 R15, RZ, RZ, -0x1 ;  /* 0xffffffffff0f7424 */ /* 0x000fce00078e00ff */
[----:B0123--:R-:W-:Y:S05]  /*1af70*/  WARPSYNC.COLLECTIVE R15, `(.L_x_4840) ;  /* 0x000000000f087348 */ /* 0x00ffea0003c00000 */
[----:B------:R4:W0:Y:S02]  /*1af80*/  SHFL.IDX P6, R14, R13, R12, R11 ;  /* 0x0000000c0d0e7389 */ /* 0x00082400000c000b */
[----:B01234-:R-:W-:Y:S01]  /*1af90*/  ENDCOLLECTIVE ;  /* 0x000000000000791b */ /* 0x01ffe20003800000 */
.L_x_4840:
[----:B------:R-:W-:Y:S05]  /*1afa0*/  BSYNC B0 ;  /* 0x0000000000007941 */ /* 0x000fea0003800000 */
.L_x_4839:
[----:B------:R-:W-:Y:S05]  /*1afb0*/  BRA `(.L_x_4718) ;  /* 0xffffffbc002c7947 */ /* 0x000fea000383ffff */
.L_x_4723:
[----:B-1----:R1:W4:Y:S02]  /*1afc0*/  SYNCS.PHASECHK.TRANS64.TRYWAIT P0, [R4+URZ+0x30820], R0 ;  /* 0x03082000040075a7 */ /* 0x002324000800017f */
[----:B----4-:R-:W-:Y:S05]  /*1afd0*/  @!P0 NANOSLEEP.SYNCS 0x989680 ;  /* 0x009896800000895d */ /* 0x010fea0003900000 */
[----:B------:R-:W4:Y:S02]  /*1afe0*/  @!P0 SYNCS.PHASECHK.TRANS64 P0, [R4+URZ+0x30820], R0 ;  /* 0x03082000040085a7 */ /* 0x000f24000800007f */
[----:B----4-:R-:W-:Y:S05]  /*1aff0*/  @!P0 BRA `(.L_x_4723) ;  /* 0xfffffffc00f08947 */ /* 0x010fea000383ffff */
[----:B------:R-:W-:Y:S05]  /*1b000*/  BRA `(.L_x_4841) ;  /* 0xffffffc000a47947 */ /* 0x000fea000383ffff */
.L_x_4724:
[----:B------:R-:W4:Y:S01]  /*1b010*/  S2R R2, SR_TID.X ;  /* 0x0000000000027919 */ /* 0x000f220000002100 */
[----:B------:R-:W-:Y:S01]  /*1b020*/  BSSY B0, `(.L_x_4842) ;  /* 0x000000a000007945 */ /* 0x000fe20003800000 */
[----:B------:R-:W-:Y:S02]  /*1b030*/  IMAD.MOV.U32 R12, RZ, RZ, RZ ;  /* 0x000000ffff0c7224 */ /* 0x000fe400078e00ff */
[----:B------:R-:W-:Y:S02]  /*1b040*/  IMAD.MOV.U32 R11, RZ, RZ, 0x1f ;  /* 0x0000001fff0b7424 */ /* 0x000fe400078e00ff */
[----:B------:R-:W-:Y:S01]  /*1b050*/  IMAD.MOV.U32 R15, RZ, RZ, -0x1 ;  /* 0xffffffffff0f7424 */ /* 0x000fe200078e00ff */
[----:B----4-:R-:W-:-:S04]  /*1b060*/  SHF.R.U32.HI R2, RZ, 0x5, R2 ;  /* 0x00000005ff027819 */ /* 0x010fc80000011602 */
[----:B------:R-:W-:-:S05]  /*1b070*/  LOP3.LUT R2, R2, 0x3, RZ, 0xc0, !PT ;  /* 0x0000000302027812 */ /* 0x000fca00078ec0ff */
[----:B------:R-:W-:-:S07]  /*1b080*/  IMAD.MOV.U32 R13, RZ, RZ, R2 ;  /* 0x000000ffff0d7224 */ /* 0x000fce00078e0002 */
[----:B0123--:R-:W-:Y:S05]  /*1b090*/  WARPSYNC.COLLECTIVE R15, `(.L_x_4843) ;  /* 0x000000000f087348 */ /* 0x00ffea0003c00000 */
[----:B------:R4:W0:Y:S02]  /*1b0a0*/  SHFL.IDX P6, R14, R13, R12, R11 ;  /* 0x0000000c0d0e7389 */ /* 0x00082400000c000b */
[----:B01234-:R-:W-:Y:S01]  /*1b0b0*/  ENDCOLLECTIVE ;  /* 0x000000000000791b */ /* 0x01ffe20003800000 */
.L_x_4843:
[----:B------:R-:W-:Y:S05]  /*1b0c0*/  BSYNC B0 ;  /* 0x0000000000007941 */ /* 0x000fea0003800000 */
.L_x_4842:
[----:B------:R-:W-:Y:S05]  /*1b0d0*/  BRA `(.L_x_4844) ;  /* 0xffffffc0008c7947 */ /* 0x000fea000383ffff */
.L_x_4727:
[----:B------:R-:W-:Y:S01]  /*1b0e0*/  BSSY B1, `(.L_x_4845) ;  /* 0x0000006000017945 */ /* 0x000fe20003800000 */
[----:B------:R-:W-:-:S07]  /*1b0f0*/  IMAD.MOV.U32 R15, RZ, RZ, -0x1 ;  /* 0xffffffffff0f7424 */ /* 0x000fce00078e00ff */
[----:B0123--:R-:W-:Y:S05]  /*1b100*/  WARPSYNC.COLLECTIVE R15, `(.L_x_4846) ;  /* 0x000000000f0c7348 */ /* 0x00ffea0003c00000 */
[----:B------:R-:W-:Y:S02]  /*1b110*/  ELECT P6, UR62, PT ;  /* 0x00000000003e782f */ /* 0x000fe400038c0000 */
[----:B------:R-:W-:Y:S01]  /*1b120*/  MOV R14, UR62 ;  /* 0x0000003e000e7c02 */ /* 0x000fe20008000f00 */
[----:B0123--:R-:W-:Y:S10]  /*1b130*/  ENDCOLLECTIVE ;  /* 0x000000000000791b */ /* 0x00fff40003800000 */
.L_x_4846:
[----:B------:R-:W-:Y:S05]  /*1b140*/  BSYNC B1 ;  /* 0x0000000000017941 */ /* 0x000fea0003800000 */
.L_x_4845:
[----:B------:R-:W-:Y:S05]  /*1b150*/  BRA `(.L_x_4847) ;  /* 0xffffffc000847947 */ /* 0x000fea000383ffff */
.L_x_4729:
[----:B-1----:R1:W4:Y:S02]  /*1b160*/  SYNCS.PHASECHK.TRANS64.TRYWAIT P1, [R5+URZ+0x30840], R0 ;  /* 0x03084000050075a7 */ /* 0x002324000802017f */
[----:B----4-:R-:W-:Y:S05]  /*1b170*/  @!P1 NANOSLEEP.SYNCS 0x989680 ;  /* 0x009896800000995d */ /* 0x010fea0003900000 */
[----:B------:R-:W4:Y:S02]  /*1b180*/  @!P1 SYNCS.PHASECHK.TRANS64 P1, [R5+URZ+0x30840], R0 ;  /* 0x03084000050095a7 */ /* 0x000f24000802007f */
[----:B----4-:R-:W-:Y:S05]  /*1b190*/  @!P1 BRA `(.L_x_4729) ;  /* 0xfffffffc00f09947 */ /* 0x010fea000383ffff */
[----:B------:R-:W-:Y:S05]  /*1b1a0*/  BRA `(.L_x_4848) ;  /* 0xffffffc000a47947 */ /* 0x000fea000383ffff */
.L_x_4731:
[----:B----4-:R4:W0:Y:S02]  /*1b1b0*/  SYNCS.PHASECHK.TRANS64.TRYWAIT P1, [R23+URZ+0x30840], R2 ;  /* 0x03084002170075a7 */ /* 0x010824000802017f */
[----:B0-----:R-:W-:Y:S05]  /*1b1c0*/  @!P1 NANOSLEEP.SYNCS 0x989680 ;  /* 0x009896800000995d */ /* 0x001fea0003900000 */
[----:B------:R-:W0:Y:S02]  /*1b1d0*/  @!P1 SYNCS.PHASECHK.TRANS64 P1, [R23+URZ+0x30840], R2 ;  /* 0x03084002170095a7 */ /* 0x000e24000802007f */
[----:B0-----:R-:W-:Y:S05]  /*1b1e0*/  @!P1 BRA `(.L_x_4731) ;  /* 0xfffffffc00f09947 */ /* 0x001fea000383ffff */
[----:B------:R-:W-:Y:S05]  /*1b1f0*/  BRA `(.L_x_4849) ;  /* 0xffffffc000b07947 */ /* 0x000fea000383ffff */
.L_x_4733:
[----:B------:R0:W0:Y:S02]  /*1b200*/  SYNCS.PHASECHK.TRANS64.TRYWAIT P1, [R5+URZ+0x30860], R0 ;  /* 0x03086000050075a7 */ /* 0x000024000802017f */
[----:B0-----:R-:W-:Y:S05]  /*1b210*/  @!P1 NANOSLEEP.SYNCS 0x989680 ;  /* 0x009896800000995d */ /* 0x001fea0003900000 */
[----:B------:R-:W0:Y:S02]  /*1b220*/  @!P1 SYNCS.PHASECHK.TRANS64 P1, [R5+URZ+0x30860], R0 ;  /* 0x03086000050095a7 */ /* 0x000e24000802007f */
[----:B0-----:R-:W-:Y:S05]  /*1b230*/  @!P1 BRA `(.L_x_4733) ;  /* 0xfffffffc00f09947 */ /* 0x001fea000383ffff */
[----:B------:R-:W-:Y:S05]  /*1b240*/  BRA `(.L_x_4850) ;  /* 0xffffffc000ac7947 */ /* 0x000fea000383ffff */
.L_x_4851:
        /* <DEDUP_REMOVED lines=11> */
.L_x_15851:


//--------------------- .text._ZN7cutlass13device_kernelIN5flash11enable_sm90INS1_16FlashAttnFwdSm90INS1_25CollectiveMainloopFwdSm90ILi2EN4cute5tupleIJNS5_1CILi1EEES8_S8_EEENS6_IJNS7_ILi128EEENS7_ILi96EEENS7_ILi192EEEEEELi192ENS_6half_tEfNS_4arch4Sm90ELb0ELb1ELb1ELb1ELb1ELb1ELb0ELb1ELb1ELb1ELb0ELb0EEENS1_21CollectiveEpilogueFwdINS6_IJSA_SC_SB_EEES9_SE_SG_Li256ELb1ELb1ELb0ELb0EEENS1_36VarlenDynamicPersistentTileSchedulerILi128ELi96ELi256ELi128ELb0ELb1ELb1ELb1ELb0ELb1EEEEEEEEEvNT_6ParamsE --------------------------
	.section	.text._ZN7cutlass13device_kernelIN5flash11enable_sm90INS1_16FlashAttnFwdSm90INS1_25CollectiveMainloopFwdSm90ILi2EN4cute5tupleIJNS5_1CILi1EEES8_S8_EEENS6_IJNS7_ILi128EEENS7_ILi96EEENS7_ILi192EEEEEELi192ENS_6half_tEfNS_4arch4Sm90ELb0ELb1ELb1ELb1ELb1ELb1ELb0ELb1ELb1ELb1ELb0ELb0EEENS1_21CollectiveEpilogueFwdINS6_IJSA_SC_SB_EEES9_SE_SG_Li256ELb1ELb1ELb0ELb0EEENS1_36VarlenDynamicPersistentTileSchedulerILi128ELi96ELi256ELi128ELb0ELb1ELb1ELb1ELb0ELb1EEEEEEEEEvNT_6ParamsE,"ax",@progbits
	.align	128
.text._ZN7cutlass13device_kernelIN5flash11enable_sm90INS1_16FlashAttnFwdSm90INS1_25CollectiveMainloopFwdSm90ILi2EN4cute5tupleIJNS5_1CILi1EEES8_S8_EEENS6_IJNS7_ILi128EEENS7_ILi96EEENS7_ILi192EEEEEELi192ENS_6half_tEfNS_4arch4Sm90ELb0ELb1ELb1ELb1ELb1ELb1ELb0ELb1ELb1ELb1ELb0ELb0EEENS1_21CollectiveEpilogueFwdINS6_IJSA_SC_SB_EEES9_SE_SG_Li256ELb1ELb1ELb0ELb0EEENS1_36VarlenDynamicPersistentTileSchedulerILi128ELi96ELi256ELi128ELb0ELb1ELb1ELb1ELb0ELb1EEEEEEEEEvNT_6ParamsE:
        .type           _ZN7cutlass13device_kernelIN5flash11enable_sm90INS1_16FlashAttnFwdSm90INS1_25CollectiveMainloopFwdSm90ILi2EN4cute5tupleIJNS5_1CILi1EEES8_S8_EEENS6_IJNS7_ILi128EEENS7_ILi96EEENS7_ILi192EEEEEELi192ENS_6half_tEfNS_4arch4Sm90ELb0ELb1ELb1ELb1ELb1ELb1ELb0ELb1ELb1ELb1ELb0ELb0EEENS1_21CollectiveEpilogueFwdINS6_IJSA_SC_SB_EEES9_SE_SG_Li256ELb1ELb1ELb0ELb0EEENS1_36VarlenDynamicPersistentTileSchedulerILi128ELi96ELi256ELi128ELb0ELb1ELb1ELb1ELb0ELb1EEEEEEEEEvNT_6ParamsE,@function
        .size           _ZN7cutlass13device_kernelIN5flash11enable_sm90INS1_16FlashAttnFwdSm90INS1_25CollectiveMainloopFwdSm90ILi2EN4cute5tupleIJNS5_1CILi1EEES8_S8_EEENS6_IJNS7_ILi128EEENS7_ILi96EEENS7_ILi192EEEEEELi192ENS_6half_tEfNS_4arch4Sm90ELb0ELb1ELb1ELb1ELb1ELb1ELb0ELb1ELb1ELb1ELb0ELb0EEENS1_21CollectiveEpilogueFwdINS6_IJSA_SC_SB_EEES9_SE_SG_Li256ELb1ELb1ELb0ELb0EEENS1_36VarlenDynamicPersistentTileSchedulerILi128ELi96ELi256ELi128ELb0ELb1ELb1ELb1ELb0ELb1EEEEEEEEEvNT_6ParamsE,(.L_x_15852 - _ZN7cutlass13device_kernelIN5flash11enable_sm90INS1_16FlashAttnFwdSm90INS1_25CollectiveMainloopFwdSm90ILi2EN4cute5tupleIJNS5_1CILi1EEES8_S8_EEENS6_IJNS7_ILi128EEENS7_ILi96EEENS7_ILi192EEEEEELi192ENS_6half_tEfNS_4arch4Sm90ELb0ELb1ELb1ELb1ELb1ELb1ELb0ELb1ELb1ELb1ELb0ELb0EEENS1_21CollectiveEpilogueFwdINS6_IJSA_SC_SB_EEES9_SE_SG_Li256ELb1ELb1ELb0ELb0EEENS1_36VarlenDynamicPersistentTileSchedulerILi128ELi96ELi256ELi128ELb0ELb1ELb1ELb1ELb0ELb1EEEEEEEEEvNT_6ParamsE)
        .other          _ZN7cutlass13device_kernelIN5flash11enable_sm90INS1_16FlashAttnFwdSm90INS1_25CollectiveMainloopFwdSm90ILi2EN4cute5tupleIJNS5_1CILi1EEES8_S8_EEENS6_IJNS7_ILi128EEENS7_ILi96EEENS7_ILi192EEEEEELi192ENS_6half_tEfNS_4arch4Sm90ELb0ELb1ELb1ELb1ELb1ELb1ELb0ELb1ELb1ELb1ELb0ELb0EEENS1_21CollectiveEpilogueFwdINS6_IJSA_SC_SB_EEES9_SE_SG_Li256ELb1ELb1ELb0ELb0EEENS1_36VarlenDynamicPersistentTileSchedulerILi128ELi96ELi256ELi128ELb0ELb1ELb1ELb1ELb0ELb1EEEEEEEEEvNT_6ParamsE,@"STO_CUDA_ENTRY STV_DEFAULT"
_ZN7cutlass13device_kernelIN5flash11enable_sm90INS1_16FlashAttnFwdSm90INS1_25CollectiveMainloopFwdSm90ILi2EN4cute5tupleIJNS5_1CILi1EEES8_S8_EEENS6_IJNS7_ILi128EEENS7_ILi96EEENS7_ILi192EEEEEELi192ENS_6half_tEfNS_4arch4Sm90ELb0ELb1ELb1ELb1ELb1ELb1ELb0ELb1ELb1ELb1ELb0ELb0EEENS1_21CollectiveEpilogueFwdINS6_IJSA_SC_SB_EEES9_SE_SG_Li256ELb1ELb1ELb0ELb0EEENS1_36VarlenDynamicPersistentTileSchedulerILi128ELi96ELi256ELi128ELb0ELb1ELb1ELb1ELb0ELb1EEEEEEEEEvNT_6ParamsE:
        /* <DEDUP_REMOVED lines=18> */
.L_x_4853:
[----:B------:R-:W-:Y:S05]  /*0120*/  BSYNC B0 ;  /* 0x0000000000007941 */ /* 0x000fea0003800000 */
.L_x_4852:
        /* <DEDUP_REMOVED lines=41> */
.L_x_4854:
        /* <DEDUP_REMOVED lines=22> */
.L_x_4855:
        /* <DEDUP_REMOVED lines=18> */
.L_x_4856:
        /* <DEDUP_REMOVED lines=22> */
.L_x_4857:
        /* <DEDUP_REMOVED lines=22> */
.L_x_4858:
        /* <DEDUP_REMOVED lines=10> */
.L_x_4861:
        /* <DEDUP_REMOVED lines=15> */
[----:B0-----:R-:W2:Y:S01]  /*0a90*/  LDL R3, [R1+0x8c] ;  /* 0x00008c0001037983 */ /* 0x001ea20000100800 */
[----:B------:R-:W-:Y:S01]  /*0aa0*/  VIADD R0, R0, 0xffffff80 ;  /* 0xffffff8000007836 */ /* 0x000fe20000000000 */
[----:B------:R-:W-:Y:S01]  /*0ab0*/  R2UR UR4, R2 ;  /* 0x00000000020472ca */ /* 0x000fe200000e0000 */
[----:B------:R-:W-:Y:S02]  /*0ac0*/  IMAD.MOV.U32 R18, RZ, RZ, RZ ;  /* 0x000000ffff127224 */ /* 0x000fe400078e00ff */
[----:B------:R-:W-:Y:S02]  /*0ad0*/  IMAD.MOV.U32 R219, RZ, RZ, RZ ;  /* 0x000000ffffdb7224 */ /* 0x000fe400078e00ff */
[----:B------:R-:W-:Y:S02]  /*0ae0*/  IMAD.MOV.U32 R198, RZ, RZ, RZ ;  /* 0x000000ffffc67224 */ /* 0x000fe400078e00ff */
[----:B------:R-:W-:-:S06]  /*0af0*/  IMAD.MOV.U32 R193, RZ, RZ, RZ ;  /* 0x000000ffffc17224 */ /* 0x000fcc00078e00ff */
[----:B------:R-:W-:Y:S01]  /*0b00*/  UIADD3 UR4, UR4, 0x12400, URZ ;  /* 0x0001240004047890 */ /* 0x000fe2000fffe03f */
[----:B--2---:R-:W-:Y:S02]  /*0b10*/  R2UR UR5, R3 ;  /* 0x00000000030572ca */ /* 0x004fe400000e0000 */
[----:B------:R-:W-:-:S04]  /*0b20*/  SHF.R.S32.HI R3, RZ, 0x1f, R0 ;  /* 0x0000001fff037819 */ /* 0x000fc80000011400 */
[CC--:B------:R-:W-:Y:S02]  /*0b30*/  LEA.HI R4, R3.reuse, R0.reuse, RZ, 0x7 ;  /* 0x0000000003047211 */ /* 0x0c0fe400078f38ff */
[CC--:B------:R-:W-:Y:S02]  /*0b40*/  LEA.HI R6, R3.reuse, R0.reuse, RZ, 0x5 ;  /* 0x0000000003067211 */ /* 0x0c0fe400078f28ff */
[----:B------:R-:W-:Y:S02]  /*0b50*/  LOP3.LUT R5, R4, 0xffffff80, RZ, 0xc0, !PT ;  /* 0xffffff8004057812 */ /* 0x000fe400078ec0ff */
[CC--:B------:R-:W-:Y:S01]  /*0b60*/  LEA.HI R7, R3.reuse, R0.reuse, RZ, 0x2 ;  /* 0x0000000003077211 */ /* 0x0c0fe200078f10ff */
[----:B------:R-:W-:Y:S01]  /*0b70*/  ULOP3.LUT UR5, UR5, 0x1, URZ, 0xfc, !UPT ;  /* 0x0000000105057892 */ /* 0x000fe2000f8efc3f */
[----:B------:R-:W-:Y:S02]  /*0b80*/  IADD3 R20, R0, -R5, RZ ;  /* 0x8000000500147210 */ /* 0x000fe40007ffe0ff */
[----:B------:R-:W-:-:S02]  /*0b90*/  LEA.HI R5, R3, R0, RZ, 0x4 ;  /* 0x0000000003057211 */ /* 0x000fc400078f20ff */
[----:B------:R-:W-:Y:S01]  /*0ba0*/  LEA.HI R10, R3, R0, RZ, 0x3 ;  /* 0x00000000030a7211 */ /* 0x000fe200078f18ff */
[----:B------:R-:W-:Y:S01]  /*0bb0*/  STL [R1+0x64], R20 ;  /* 0x0000641401007387 */ /* 0x000fe20000100800 */
[----:B------:R-:W-:Y:S02]  /*0bc0*/  SHF.R.S32.HI R8, RZ, 0x4, R5 ;  /* 0x00000004ff087819 */ /* 0x000fe40000011405 */
[C---:B------:R-:W-:Y:S02]  /*0bd0*/  LOP3.LUT R3, R5.reuse, 0x3fffff0, RZ, 0xc0, !PT ;  /* 0x03fffff005037812 */ /* 0x040fe400078ec0ff */
[----:B------:R-:W-:Y:S02]  /*0be0*/  LEA.HI R5, R5, R8, RZ, 0x1 ;  /* 0x0000000805057211 */ /* 0x000fe400078f08ff */
[----:B------:R-:W-:Y:S01]  /*0bf0*/  SHF.R.S32.HI R12, RZ, 0x1f, R20 ;  /* 0x0000001fff0c7819 */ /* 0x000fe20000011414 */
[----:B------:R-:W-:Y:S01]  /*0c00*/  IMAD.IADD R3, R0, 0x1, -R3 ;  /* 0x0000000100037824 */ /* 0x000fe200078e0a03 */
[----:B------:R-:W-:-:S02]  /*0c10*/  LOP3.LUT R11, R10, 0xfffffff8, RZ, 0xc0, !PT ;  /* 0xfffffff80a0b7812 */ /* 0x000fc400078ec0ff */
[----:B------:R-:W-:Y:S02]  /*0c20*/  LOP3.LUT R9, R7, 0xfffffffc, RZ, 0xc0, !PT ;  /* 0xfffffffc07097812 */ /* 0x000fe400078ec0ff */
[----:B------:R-:W-:Y:S01]  /*0c30*/  LOP3.LUT R5, R5, 0x1ffffffe, RZ, 0xc0, !PT ;  /* 0x1ffffffe05057812 */ /* 0x000fe200078ec0ff */
[C---:B------:R-:W-:Y:S01]  /*0c40*/  IMAD.IADD R11, R0.reuse, 0x1, -R11 ;  /* 0x00000001000b7824 */ /* 0x040fe200078e0a0b */
[----:B------:R-:W-:Y:S01]  /*0c50*/  SHF.R.S32.HI R6, RZ, 0x5, R6 ;  /* 0x00000005ff067819 */ /* 0x000fe20000011406 */
[----:B------:R-:W-:Y:S01]  /*0c60*/  IMAD.IADD R21, R0, 0x1, -R9 ;  /* 0x0000000100157824 */ /* 0x000fe200078e0a09 */
[----:B------:R-:W-:Y:S01]  /*0c70*/  LEA.HI R13, R12, R20, RZ, 0x2 ;  /* 0x000000140c0d7211 */ /* 0x000fe200078f10ff */
[----:B------:R-:W-:Y:S01]  /*0c80*/  IMAD.IADD R5, R8, 0x1, -R5 ;  /* 0x0000000108057824 */ /* 0x000fe200078e0a05 */
[----:B------:R-:W-:Y:S01]  /*0c90*/  SHF.R.S32.HI R218, RZ, 0x2, R7 ;  /* 0x00000002ffda7819 */ /* 0x000fe20000011407 */
[----:B------:R-:W-:Y:S01]  /*0ca0*/  IMAD R0, R6, 0x10, R3 ;  /* 0x0000001006007824 */ /* 0x000fe200078e0203 */
[--C-:B------:R-:W-:Y:S01]  /*0cb0*/  SHF.R.S32.HI R14, RZ, 0x2, R13.reuse ;  /* 0x00000002ff0e7819 */ /* 0x100fe2000001140d */
[----:B------:R0:W-:Y:S01]  /*0cc0*/  STL [R1+0x4c], R11 ;  /* 0x00004c0b01007387 */ /* 0x0001e20000100800 */
[----:B------:R-:W-:Y:S01]  /*0cd0*/  SHF.R.S32.HI R15, RZ, 0x1f, R13 ;  /* 0x0000001fff0f7819 */ /* 0x000fe2000001140d */
[----:B------:R-:W-:Y:S01]  /*0ce0*/  IMAD.SHL.U32 R194, R21, 0x4, RZ ;  /* 0x0000000415c27824 */ /* 0x000fe200078e00ff */
[----:B------:R-:W-:Y:S01]  /*0cf0*/  IADD3 R3, R218, 0x40, RZ ;  /* 0x00000040da037810 */ /* 0x000fe20007ffe0ff */
[----:B------:R-:W-:Y:S01]  /*0d00*/  STL [R1+0x5c], R21 ;  /* 0x00005c1501007387 */ /* 0x000fe20000100800 */
[----:B------:R-:W-:Y:S01]  /*0d10*/  LEA.HI R15, R15, R14, RZ, 0x3 ;  /* 0x0000000e0f0f7211 */ /* 0x000fe200078f18ff */
[C---:B------:R-:W-:Y:S01]  /*0d20*/  VIADD R221, R194.reuse, 0x20 ;  /* 0x00000020c2dd7836 */ /* 0x040fe20000000000 */
[----:B------:R-:W-:Y:S01]  /*0d30*/  SHF.R.S32.HI R16, RZ, 0x7, R4 ;  /* 0x00000007ff107819 */ /* 0x000fe20000011404 */
[----:B------:R-:W-:Y:S01]  /*0d40*/  VIADD R220, R194, 0x40 ;  /* 0x00000040c2dc7836 */ /* 0x000fe20000000000 */
[----:B------:R-:W-:Y:S01]  /*0d50*/  SHF.R.S32.HI R7, RZ, 0x1f, R7 ;  /* 0x0000001fff077819 */ /* 0x000fe20000011407 */
[----:B0-----:R-:W-:Y:S01]  /*0d60*/  IMAD R11, R0, 0x8, R5 ;  /* 0x00000008000b7824 */ /* 0x001fe200078e0205 */
[----:B------:R-:W-:Y:S01]  /*0d70*/  SHF.R.S32.HI R0, RZ, 0x1f, R3 ;  /* 0x0000001fff007819 */ /* 0x000fe20000011403 */
[----:B------:R-:W-:Y:S01]  /*0d80*/  IMAD.SHL.U32 R225, R3, 0x40, RZ ;  /* 0x0000004003e17824 */ /* 0x000fe200078e00ff */
[----:B------:R-:W-:Y:S01]  /*0d90*/  LOP3.LUT R15, R15, 0xfffffff8, RZ, 0xc0, !PT ;  /* 0xfffffff80f0f7812 */ /* 0x000fe200078ec0ff */
[----:B------:R-:W-:Y:S01]  /*0da0*/  IMAD.IADD R197, R194, 0x1, R221 ;  /* 0x00000001c2c57824 */ /* 0x000fe200078e02dd */
[----:B------:R-:W-:Y:S01]  /*0db0*/  LEA.HI R12, R12, R20, RZ, 0x5 ;  /* 0x000000140c0c7211 */ /* 0x000fe200078f28ff */
[----:B------:R-:W-:Y:S01]  /*0dc0*/  IMAD.IADD R196, R194, 0x1, R220 ;  /* 0x00000001c2c47824 */ /* 0x000fe200078e02dc */
[----:B------:R-:W-:Y:S01]  /*0dd0*/  LEA.HI R4, R4, R16, RZ, 0x1 ;  /* 0x0000001004047211 */ /* 0x000fe200078f08ff */
[----:B------:R-:W-:Y:S01]  /*0de0*/  IMAD.SHL.U32 R229, R6, 0x200, RZ ;  /* 0x0000020006e57824 */ /* 0x000fe200078e00ff */
[----:B------:R-:W-:Y:S01]  /*0df0*/  LEA.HI R7, R7, R218, RZ, 0x3 ;  /* 0x000000da07077211 */ /* 0x000fe200078f18ff */
[----:B------:R0:W-:Y:S01]  /*0e00*/  STL [R1+0x80], R16 ;  /* 0x0000801001007387 */ /* 0x0001e20000100800 */
[----:B------:R-:W-:Y:S01]  /*0e10*/  LEA.HI R0, R0, R3, RZ, 0x3 ;  /* 0x0000000300007211 */ /* 0x000fe200078f18ff */
[----:B------:R-:W-:Y:S01]  /*0e20*/  VIADD R223, R194, 0x10 ;  /* 0x00000010c2df7836 */ /* 0x000fe20000000000 */
[----:B------:R-:W-:Y:S01]  /*0e30*/  IADD3 R15, R14, -R15, RZ ;  /* 0x8000000f0e0f7210 */ /* 0x000fe20007ffe0ff */
[----:B------:R-:W-:Y:S01]  /*0e40*/  VIADD R224, R194, 0x50 ;  /* 0x00000050c2e07836 */ /* 0x000fe20000000000 */
[----:B------:R-:W-:Y:S01]  /*0e50*/  SHF.R.S32.HI R12, RZ, 0x5, R12 ;  /* 0x00000005ff0c7819 */ /* 0x000fe2000001140c */
[----:B------:R-:W-:Y:S01]  /*0e60*/  IMAD.SHL.U32 R3, R0, 0x40, RZ ;  /* 0x0000004000037824 */ /* 0x000fe200078e00ff */
[----:B------:R-:W-:-:S02]  /*0e70*/  LOP3.LUT R4, R4, 0x3fffffe, RZ, 0xc0, !PT ;  /* 0x03fffffe04047812 */ /* 0x000fc400078ec0ff */
[----:B------:R-:W-:Y:S01]  /*0e80*/  LOP3.LUT R7, R7, 0xfffffff8, RZ, 0xc0, !PT ;  /* 0xfffffff807077812 */ /* 0x000fe200078ec0ff */
[----:B------:R-:W-:Y:S01]  /*0e90*/  IMAD R15, R12, 0x10, R15 ;  /* 0x000000100c0f7824 */ /* 0x000fe200078e020f */
[----:B------:R-:W-:Y:S01]  /*0ea0*/  SHF.R.S32.HI R0, RZ, 0x1f, R197 ;  /* 0x0000001fff007819 */ /* 0x000fe200000114c5 */
[----:B------:R-:W-:Y:S01]  /*0eb0*/  IMAD.IADD R4, R16, 0x1, -R4 ;  /* 0x0000000110047824 */ /* 0x000fe200078e0a04 */
[----:B------:R-:W-:Y:S01]  /*0ec0*/  IADD3 R8, R218, -R7, RZ ;  /* 0x80000007da087210 */ /* 0x000fe20007ffe0ff */
[----:B0-----:R-:W-:Y:S01]  /*0ed0*/  IMAD.SHL.U32 R16, R21, 0x8, RZ ;  /* 0x0000000815107824 */ /* 0x001fe200078e00ff */
[----:B------:R-:W-:Y:S01]  /*0ee0*/  LOP3.LUT R14, R3, 0xfffffe00, RZ, 0xc0, !PT ;  /* 0xfffffe00030e7812 */ /* 0x000fe200078ec0ff */
[----:B------:R-:W-:Y:S01]  /*0ef0*/  IMAD R12, R4, 0x40, R15 ;  /* 0x00000040040c7824 */ /* 0x000fe200078e020f */
[----:B------:R-:W-:Y:S01]  /*0f00*/  SHF.R.S32.HI R3, RZ, 0x1f, R196 ;  /* 0x0000001fff037819 */ /* 0x000fe200000114c4 */
[----:B------:R-:W-:Y:S01]  /*0f10*/  VIADD R23, R16, 0x60 ;  /* 0x0000006010177836 */ /* 0x000fe20000000000 */
[----:B------:R-:W-:Y:S01]  /*0f20*/  SHF.L.U32 R227, R8, 0x6, RZ ;  /* 0x0000000608e37819 */ /* 0x000fe200000006ff */
[----:B------:R-:W-:Y:S01]  /*0f30*/  VIADD R19, R16, 0x80 ;  /* 0x0000008010137836 */ /* 0x000fe20000000000 */
[CC--:B------:R-:W-:Y:S01]  /*0f40*/  LEA.HI R4, R0.reuse, R197.reuse, RZ, 0x3 ;  /* 0x000000c500047211 */ /* 0x0c0fe200078f18ff */
[----:B------:R-:W-:Y:S01]  /*0f50*/  STL [R1+0x84], R12 ;  /* 0x0000840c01007387 */ /* 0x000fe20000100800 */
[----:B------:R-:W-:Y:S01]  /*0f60*/  LEA.HI R0, R0, R197, RZ, 0x6 ;  /* 0x000000c500007211 */ /* 0x000fe200078f30ff */
[----:B------:R-:W-:Y:S01]  /*0f70*/  VIADD R192, R16, 0xa0 ;  /* 0x000000a010c07836 */ /* 0x000fe20000000000 */
[-C--:B------:R-:W-:Y:S01]  /*0f80*/  LEA.HI R5, R3, R196.reuse, RZ, 0x6 ;  /* 0x000000c403057211 */ /* 0x080fe200078f30ff */
[----:B------:R0:W-:Y:S01]  /*0f90*/  STL [R1+0x48], R8 ;  /* 0x0000480801007387 */ /* 0x0001e20000100800 */
[----:B------:R-:W-:Y:S01]  /*0fa0*/  LOP3.LUT R225, R225, 0x1c0, RZ, 0xc0, !PT ;  /* 0x000001c0e1e17812 */ /* 0x000fe200078ec0ff */
[----:B------:R-:W-:Y:S01]  /*0fb0*/  IMAD.SHL.U32 R0, R0, 0x80, RZ ;  /* 0x0000008000007824 */ /* 0x000fe200078e00ff */
[----:B------:R-:W-:Y:S01]  /*0fc0*/  LOP3.LUT R227, R227, 0x1c0, RZ, 0xc0, !PT ;  /* 0x000001c0e3e37812 */ /* 0x000fe200078ec0ff */
[----:B------:R-:W-:Y:S01]  /*0fd0*/  IMAD.SHL.U32 R6, R5, 0x80, RZ ;  /* 0x0000008005067824 */ /* 0x000fe200078e00ff */
[----:B------:R-:W-:Y:S01]  /*0fe0*/  LEA.HI R202, R3, R196, RZ, 0x3 ;  /* 0x000000c403ca7211 */ /* 0x000fe200078f18ff */
[----:B------:R-:W-:Y:S01]  /*0ff0*/  STL [R1+0x34], R14 ;  /* 0x0000340e01007387 */ /* 0x000fe20000100800 */
[----:B------:R-:W-:-:S02]  /*1000*/  SHF.R.U32.HI R15, RZ, 0x3, R225 ;  /* 0x00000003ff0f7819 */ /* 0x000fc400000116e1 */
[----:B------:R-:W-:Y:S01]  /*1010*/  SHF.R.U32.HI R228, RZ, 0x3, R227 ;  /* 0x00000003ffe47819 */ /* 0x000fe200000116e3 */
[----:B------:R-:W-:Y:S01]  /*1020*/  STL [R1+0x58], RZ ;  /* 0x000058ff01007387 */ /* 0x000fe20000100800 */
[--C-:B------:R-:W-:Y:S02]  /*1030*/  LOP3.LUT R3, R227, 0x38, R4.reuse, 0xf8, !PT ;  /* 0x00000038e3037812 */ /* 0x100fe400078ef804 */
[----:B------:R-:W-:Y:S02]  /*1040*/  LOP3.LUT R7, R225, 0x38, R4, 0xf8, !PT ;  /* 0x00000038e1077812 */ /* 0x000fe400078ef804 */
[--C-:B------:R-:W-:Y:S02]  /*1050*/  LOP3.LUT R5, R227, 0x38, R202.reuse, 0xf8, !PT ;  /* 0x00000038e3057812 */ /* 0x100fe400078ef8ca */
[----:B0-----:R-:W-:Y:S02]  /*1060*/  LOP3.LUT R8, R225, 0x38, R202, 0xf8, !PT ;  /* 0x00000038e1087812 */ /* 0x001fe400078ef8ca */
[----:B------:R-:W-:-:S02]  /*1070*/  LOP3.LUT R0, R0, 0xffffe000, RZ, 0xc0, !PT ;  /* 0xffffe00000007812 */ /* 0x000fc400078ec0ff */
[-C--:B------:R-:W-:Y:S02]  /*1080*/  LOP3.LUT R3, R3, R228.reuse, RZ, 0x3c, !PT ;  /* 0x000000e403037212 */ /* 0x080fe400078e3cff */
[-C--:B------:R-:W-:Y:S02]  /*1090*/  LOP3.LUT R7, R7, R15.reuse, RZ, 0x3c, !PT ;  /* 0x0000000f07077212 */ /* 0x080fe400078e3cff */
[----:B------:R-:W-:Y:S02]  /*10a0*/  LOP3.LUT R6, R6, 0xffffe000, RZ, 0xc0, !PT ;  /* 0xffffe00006067812 */ /* 0x000fe400078ec0ff */
[----:B------:R-:W-:Y:S02]  /*10b0*/  LOP3.LUT R5, R5, R228, RZ, 0x3c, !PT ;  /* 0x000000e405057212 */ /* 0x000fe400078e3cff */
[----:B------:R-:W-:Y:S02]  /*10c0*/  LOP3.LUT R9, R8, R15, RZ, 0x3c, !PT ;  /* 0x0000000f08097212 */ /* 0x000fe400078e3cff */
[----:B------:R-:W-:-:S02]  /*10d0*/  IADD3 R3, R3, R0, R229 ;  /* 0x0000000003037210 */ /* 0x000fc40007ffe0e5 */
[----:B------:R-:W-:Y:S02]  /*10e0*/  IADD3 R8, R7, R0, R14 ;  /* 0x0000000007087210 */ /* 0x000fe40007ffe00e */
[-C--:B------:R-:W-:Y:S02]  /*10f0*/  IADD3 R7, R5, R6.reuse, R229 ;  /* 0x0000000605077210 */ /* 0x080fe40007ffe0e5 */
[----:B------:R-:W-:Y:S02]  /*1100*/  MOV R0, UR5 ;  /* 0x0000000500007c02 */ /* 0x000fe40008000f00 */
[----:B------:R-:W-:Y:S01]  /*1110*/  SHF.R.S32.HI R5, RZ, 0x3, R10 ;  /* 0x00000003ff057819 */ /* 0x000fe2000001140a */
[----:B------:R-:W-:Y:S01]  /*1120*/  IMAD.SHL.U32 R10, R11, 0x8, RZ ;  /* 0x000000080b0a7824 */ /* 0x000fe200078e00ff */
[----:B------:R-:W-:Y:S01]  /*1130*/  LOP3.LUT R13, R13, 0x7ffffffc, RZ, 0xc0, !PT ;  /* 0x7ffffffc0d0d7812 */ /* 0x000fe200078ec0ff */
[----:B------:R0:W-:Y:S01]  /*1140*/  STL [R1+0x38], R0 ;  /* 0x0000380001007387 */ /* 0x0001e20000100800 */
[----:B------:R-:W-:-:S02]  /*1150*/  IADD3 R9, R9, R6, R14 ;  /* 0x0000000609097210 */ /* 0x000fc40007ffe00e */
[----:B------:R-:W-:Y:S01]  /*1160*/  SHF.R.S32.HI R201, RZ, 0x3, R4 ;  /* 0x00000003ffc97819 */ /* 0x000fe20000011404 */
[----:B------:R1:W-:Y:S01]  /*1170*/  STL [R1+0x60], R5 ;  /* 0x0000600501007387 */ /* 0x0003e20000100800 */
[----:B------:R-:W-:Y:S01]  /*1180*/  IMAD.IADD R6, R20, 0x1, -R13 ;  /* 0x0000000114067824 */ /* 0x000fe200078e0a0d */
[----:B------:R-:W-:Y:S02]  /*1190*/  LEA R3, R3, UR4, 0x1 ;  /* 0x0000000403037c11 */ /* 0x000fe4000f8e08ff */
[----:B------:R-:W-:Y:S02]  /*11a0*/  SHF.R.S32.HI R17, RZ, 0x1f, R16 ;  /* 0x0000001fff117819 */ /* 0x000fe40000011410 */
[----:B0-----:R-:W-:Y:S02]  /*11b0*/  LEA.HI R0, R21, R21, RZ, 0x1 ;  /* 0x0000001515007211 */ /* 0x001fe400078f08ff */
[----:B------:R-:W-:Y:S02]  /*11c0*/  IADD3 R222, R194, 0x30, RZ ;  /* 0x00000030c2de7810 */ /* 0x000fe40007ffe0ff */
[----:B-1----:R-:W-:-:S02]  /*11d0*/  MOV R5, UR4 ;  /* 0x0000000400057c02 */ /* 0x002fc40008000f00 */
[----:B------:R-:W-:Y:S02]  /*11e0*/  LOP3.LUT R0, R0, 0x1ffffffe, RZ, 0xc0, !PT ;  /* 0x1ffffffe00007812 */ /* 0x000fe400078ec0ff */
[----:B------:R-:W-:Y:S01]  /*11f0*/  SHF.R.S32.HI R216, RZ, 0x1f, R23 ;  /* 0x0000001fffd87819 */ /* 0x000fe20000011417 */
[----:B------:R0:W-:Y:S01]  /*1200*/  STL [R1+0x7c], R5 ;  /* 0x00007c0501007387 */ /* 0x0001e20000100800 */
[----:B------:R-:W-:Y:S01]  /*1210*/  SHF.R.S32.HI R205, RZ, 0x1f, R19 ;  /* 0x0000001fffcd7819 */ /* 0x000fe20000011413 */
[----:B------:R-:W-:Y:S01]  /*1220*/  IMAD.IADD R0, R21, 0x1, -R0 ;  /* 0x0000000115007824 */ /* 0x000fe200078e0a00 */
[----:B------:R-:W-:Y:S01]  /*1230*/  SHF.R.S32.HI R204, RZ, 0x1f, R192 ;  /* 0x0000001fffcc7819 */ /* 0x000fe200000114c0 */
[----:B------:R-:W-:Y:S01]  /*1240*/  STL [R1+0x88], R10 ;  /* 0x0000880a01007387 */ /* 0x000fe20000100800 */
[----:B------:R-:W-:Y:S02]  /*1250*/  SHF.R.S32.HI R202, RZ, 0x3, R202 ;  /* 0x00000003ffca7819 */ /* 0x000fe400000114ca */
[----:B------:R-:W-:Y:S01]  /*1260*/  LEA R0, R0, R12, 0x3 ;  /* 0x0000000c00007211 */ /* 0x000fe200078e18ff */
[----:B------:R-:W-:Y:S01]  /*1270*/  STL [R1+0x40], R6 ;  /* 0x0000400601007387 */ /* 0x000fe20000100800 */
[----:B0-----:R-:W-:-:S04]  /*1280*/  LOP3.LUT R5, R225, 0x38, R16, 0xf8, !PT ;  /* 0x00000038e1057812 */ /* 0x001fc800078ef810 */
[----:B------:R-:W-:-:S04]  /*1290*/  LOP3.LUT R5, R14, R5, R15, 0xf6, !PT ;  /* 0x000000050e057212 */ /* 0x000fc800078ef60f */
[----:B------:R-:W-:Y:S02]  /*12a0*/  LEA R4, R5, UR4, 0x1 ;  /* 0x0000000405047c11 */ /* 0x000fe4000f8e08ff */
[----:B------:R-:W-:-:S03]  /*12b0*/  LEA R5, R8, UR4, 0x1 ;  /* 0x0000000408057c11 */ /* 0x000fc6000f8e08ff */
[----:B------:R0:W-:Y:S04]  /*12c0*/  STL [R1+0x74], R4 ;  /* 0x0000740401007387 */ /* 0x0001e80000100800 */
[----:B------:R1:W-:Y:S04]  /*12d0*/  STL [R1+0x78], R3 ;  /* 0x0000780301007387 */ /* 0x0003e80000100800 */
[----:B------:R2:W-:Y:S01]  /*12e0*/  STL [R1+0x6c], R5 ;  /* 0x00006c0501007387 */ /* 0x0005e20000100800 */
[----:B0-----:R-:W-:Y:S02]  /*12f0*/  LEA R4, R7, UR4, 0x1 ;  /* 0x0000000407047c11 */ /* 0x001fe4000f8e08ff */
[----:B-1----:R-:W-:-:S03]  /*1300*/  LEA R3, R9, UR4, 0x1 ;  /* 0x0000000409037c11 */ /* 0x002fc6000f8e08ff */
[----:B------:R2:W-:Y:S04]  /*1310*/  STL [R1+0x70], R4 ;  /* 0x0000700401007387 */ /* 0x0005e80000100800 */
[----:B------:R2:W-:Y:S04]  /*1320*/  STL [R1+0x44], R0 ;  /* 0x0000440001007387 */ /* 0x0005e80000100800 */
[----:B------:R2:W-:Y:S02]  /*1330*/  STL [R1+0x68], R3 ;  /* 0x0000680301007387 */ /* 0x0005e40000100800 */
.L_x_5163:
[----:B------:R-:W-:Y:S01]  /*1340*/  ULDC.64 UR4, c[0x0][0xa28] ;  /* 0x00028a0000047ab9 */ /* 0x000fe20000000a00 */
[----:B0-23--:R-:W0:Y:S01]  /*1350*/  LDC.64 R6, c[0x0][0xa08] ;  /* 0x00028200ff067b82 */ /* 0x00de220000000a00 */
[----:B------:R-:W-:Y:S01]  /*1360*/  ISETP.NE.U32.AND P0, PT, RZ, UR4, PT ;  /* 0x00000004ff007c0c */ /* 0x000fe2000bf05070 */
[----:B--2---:R-:W-:Y:S01]  /*1370*/  IMAD.MOV.U32 R0, RZ, RZ, RZ ;  /* 0x000000ffff007224 */ /* 0x004fe200078e00ff */
[----:B------:R-:W-:Y:S01]  /*1380*/  ULDC UR6, c[0x0][0x424] ;  /* 0x0001090000067ab9 */ /* 0x000fe20000000800 */
[----:B------:R-:W-:Y:S01]  /*1390*/  IMAD.MOV.U32 R126, RZ, RZ, RZ ;  /* 0x000000ffff7e7224 */ /* 0x000fe200078e00ff */
[----:B------:R-:W-:Y:S01]  /*13a0*/  ISETP.NE.AND.EX P0, PT, RZ, UR5, PT, P0 ;  /* 0x00000005ff007c0c */ /* 0x000fe2000bf05300 */
[----:B------:R-:W-:Y:S02]  /*13b0*/  ULDC.64 UR4, c[0x0][0xa18] ;  /* 0x0002860000047ab9 */ /* 0x000fe40000000a00 */
[----:B------:R-:W-:-:S04]  /*13c0*/  ISETP.NE.U32.AND P1, PT, RZ, UR4, PT ;  /* 0x00000004ff007c0c */ /* 0x000fc8000bf25070 */
[----:B------:R-:W-:Y:S01]  /*13d0*/  ISETP.NE.AND.EX P1, PT, RZ, UR5, PT, P1 ;  /* 0x00000005ff007c0c */ /* 0x000fe2000bf25310 */
[----:B------:R-:W-:Y:S02]  /*13e0*/  ULDC.64 UR4, c[0x0][0xa08] ;  /* 0x0002820000047ab9 */ /* 0x000fe40000000a00 */
[----:B------:R-:W-:-:S03]  /*13f0*/  ISETP.NE.U32.AND P3, PT, RZ, UR4, PT ;  /* 0x00000004ff007c0c */ /* 0x000fc6000bf65070 */
[----:B----4-:R-:W1:Y:S01]  /*1400*/  @P0 LDC.64 R4, c[0x0][0xa28] ;  /* 0x00028a00ff040b82 */ /* 0x010e620000000a00 */
        /* <DEDUP_REMOVED lines=13> */
[----:B------:R-:W-:-:S04]  /*14e0*/  UISETP.NE.U32.AND UP0, UPT, UR4, URZ, UPT ;  /* 0x0000003f0400728c */ /* 0x000fc8000bf05070 */
[----:B------:R-:W-:-:S03]  /*14f0*/  UISETP.NE.AND.EX UP0, UPT, UR5, URZ, UPT, UP0 ;  /* 0x0000003f0500728c */ /* 0x000fc6000bf05300 */
[----:B------:R-:W-:Y:S02]  /*1500*/  ULDC.64 UR4, c[0x0][0xa20] ;  /* 0x0002880000047ab9 */ /* 0x000fe40000000a00 */
[----:B------:R-:W-:Y:S01]  /*1510*/  ISETP.NE.U32.AND P2, PT, RZ, UR4, PT ;  /* 0x00000004ff007c0c */ /* 0x000fe2000bf45070 */
[----:B------:R-:W-:-:S03]  /*1520*/  USEL UR4, UR6, 0x1, UP0 ;  /* 0x0000000106047887 */ /* 0x000fc60008000000 */
[----:B------:R-:W-:Y:S01]  /*1530*/  ULDC UR6, c[0x0][0x2f0] ;  /* 0x0000bc0000067ab9 */ /* 0x000fe20000000800 */
[----:B------:R-:W-:Y:S01]  /*1540*/  ISETP.NE.AND.EX P2, PT, RZ, UR5, PT, P2 ;  /* 0x00000005ff007c0c */ /* 0x000fe2000bf45320 */
[----:B------:R-:W-:Y:S01]  /*1550*/  UIMAD UR6, UR4, UR6, URZ ;  /* 0x00000006040672a4 */ /* 0x000fe2000f8e023f */
[----:B------:R-:W-:Y:S01]  /*1560*/  ULDC UR7, c[0x0][0x348] ;  /* 0x0000d20000077ab9 */ /* 0x000fe20000000800 */
[----:B--2---:R-:W-:Y:S10]  /*1570*/  @P1 BRA `(.L_x_4863) ;  /* 0x0000000000241947 */ /* 0x004ff40003800000 */
        /* <DEDUP_REMOVED lines=9> */
.L_x_4863:
[----:B------:R-:W-:Y:S01]  /*1610*/  MOV R25, UR7 ;  /* 0x0000000700197c02 */ /* 0x000fe20008000f00 */
[----:B------:R-:W-:Y:S01]  /*1620*/  IMAD.U32 R27, RZ, RZ, UR6 ;  /* 0x00000006ff1b7e24 */ /* 0x000fe2000f8e00ff */
[----:B------:R-:W-:Y:S06]  /*1630*/  @!P2 BRA `(.L_x_4864) ;  /* 0x000000000010a947 */ /* 0x000fec0003800000 */
[----:B------:R-:W0:Y:S02]  /*1640*/  LDC.64 R4, c[0x0][0xa20] ;  /* 0x00028800ff047b82 */ /* 0x000e240000000a00 */
[----:B0-----:R-:W-:-:S05]  /*1650*/  IMAD.WIDE R4, R31, 0x4, R4 ;  /* 0x000000041f047825 */ /* 0x001fca00078e0204 */
[----:B------:R0:W5:Y:S01]  /*1660*/  LDG.E R27, desc[UR60][R4.64] ;  /* 0x0000003c041b7981 */ /* 0x000162000c1e1900 */
[----:B------:R-:W-:Y:S05]  /*1670*/  BRA `(.L_x_4865) ;  /* 0x0000000000107947 */ /* 0x000fea0003800000 */
.L_x_4864:
[----:B------:R-:W-:Y:S05]  /*1680*/  @!P3 BRA `(.L_x_4865) ;  /* 0x00000000000cb947 */ /* 0x000fea0003800000 */
[----:B------:R-:W2:Y:S04]  /*1690*/  LDG.E R4, desc[UR60][R10.64] ;  /* 0x0000003c0a047981 */ /* 0x000ea8000c1e1900 */
[----:B------:R-:W2:Y:S02]  /*16a0*/  LDG.E R27, desc[UR60][R10.64+0x4] ;  /* 0x0000043c0a1b7981 */ /* 0x000ea4000c1e1900 */
[----:B--2---:R-:W-:-:S07]  /*16b0*/  IMAD.IADD R27, R27, 0x1, -R4 ;  /* 0x000000011b1b7824 */ /* 0x004fce00078e0a04 */
.L_x_4865:
        /* <DEDUP_REMOVED lines=13> */
[----:B------:R-:W4:Y:S01]  /*1790*/  @P0 LDG.E R8, desc[UR60][R4.64+0x4] ;  /* 0x0000043c04080981 */ /* 0x000f22000c1e1900 */
[----:B---3--:R-:W-:-:S05]  /*17a0*/  @P1 IMAD.WIDE R6, R31, 0x4, R6 ;  /* 0x000000041f061825 */ /* 0x008fca00078e0206 */
[----:B------:R0:W5:Y:S01]  /*17b0*/  @P1 LDG.E R138, desc[UR60][R6.64] ;  /* 0x0000003c068a1981 */ /* 0x000162000c1e1900 */
[----:B-1----:R-:W-:Y:S02]  /*17c0*/  ISETP.NE.AND P1, PT, R9, 0x1, PT ;  /* 0x000000010900780c */ /* 0x002fe40003f25270 */
[----:B------:R-:W-:Y:S02]  /*17d0*/  SHF.L.U32 R11, R29, 0x7, RZ ;  /* 0x000000071d0b7819 */ /* 0x000fe400000006ff */
[----:B--2---:R-:W-:-:S03]  /*17e0*/  ISETP.GE.AND P2, PT, R13, 0x1, PT ;  /* 0x000000010d00780c */ /* 0x004fc60003f46270 */
[----:B------:R1:W-:Y:S06]  /*17f0*/  STL [R1+0x30], R11 ;  /* 0x0000300b01007387 */ /* 0x0003ec0000100800 */
[----:B------:R-:W2:Y:S08]  /*1800*/  @P1 LDC R10, c[0x0][0x44c] ;  /* 0x00011300ff0a1b82 */ /* 0x000eb00000000800 */
[----:B------:R-:W3:Y:S01]  /*1810*/  @P1 LDC R9, c[0x0][0x450] ;  /* 0x00011400ff091b82 */ /* 0x000ee20000000800 */
[----:B----4-:R-:W-:-:S02]  /*1820*/  @P0 IMAD.IADD R25, R8, 0x1, -R3 ;  /* 0x0000000108190824 */ /* 0x010fc400078e0a03 */
[----:B------:R-:W-:Y:S02]  /*1830*/  IMAD.IADD R8, R27, 0x1, -R0 ;  /* 0x000000011b087824 */ /* 0x000fe400078e0a00 */
[----:B------:R-:W-:Y:S02]  /*1840*/  VIADD R3, R11, 0x7f ;  /* 0x0000007f0b037836 */ /* 0x000fe40000000000 */
[----:B------:R-:W-:Y:S02]  /*1850*/  IMAD.IADD R200, R8, 0x1, R25 ;  /* 0x0000000108c87824 */ /* 0x000fe400078e0219 */
[----:B--2---:R-:W-:-:S04]  /*1860*/  @P1 IMAD.HI.U32 R4, R3, R10, RZ ;  /* 0x0000000a03041227 */ /* 0x004fc800078e00ff */
[C---:B------:R-:W-:Y:S01]  /*1870*/  VIADD R0, R200.reuse, 0x5f ;  /* 0x0000005fc8007836 */ /* 0x040fe20000000000 */
[----:B---3--:R-:W-:Y:S02]  /*1880*/  @P1 SHF.R.U32.HI R3, RZ, R9, R4 ;  /* 0x00000009ff031219 */ /* 0x008fe40000011604 */
[----:B------:R-:W-:Y:S01]  /*1890*/  IADD3 R4, R200, 0x1, -R199 ;  /* 0x00000001c8047810 */ /* 0x000fe20007ffe8c7 */
[----:B------:R-:W-:-:S03]  /*18a0*/  IMAD.HI R0, R0, 0x2aaaaaab, RZ ;  /* 0x2aaaaaab00007827 */ /* 0x000fc600078e02ff */
[----:B0-----:R-:W-:Y:S02]  /*18b0*/  IADD3 R7, R4, R3, RZ ;  /* 0x0000000304077210 */ /* 0x001fe40007ffe0ff */
[----:B------:R-:W-:-:S04]  /*18c0*/  SHF.R.U32.HI R139, RZ, 0x1f, R0 ;  /* 0x0000001fff8b7819 */ /* 0x000fc80000011600 */
[----:B------:R-:W-:Y:S01]  /*18d0*/  LEA.HI.SX32 R139, R0, R139, 0x1c ;  /* 0x0000008b008b7211 */ /* 0x000fe200078fe2ff */
        /* <DEDUP_REMOVED lines=13> */
.L_x_4868:
[----:B------:R-:W-:-:S13]  /*19b0*/  ISETP.NE.AND P0, PT, R13, 0x1, PT ;  /* 0x000000010d00780c */ /* 0x000fda0003f05270 */
[----:B------:R-:W0:Y:S02]  /*19c0*/  @P0 LDC.64 R4, c[0x0][0x9e8] ;  /* 0x00027a00ff040b82 */ /* 0x000e240000000a00 */
[----:B0-----:R-:W-:-:S05]  /*19d0*/  @P0 IMAD.HI.U32 R4, R3, R4, RZ ;  /* 0x0000000403040227 */ /* 0x001fca00078e00ff */
[----:B------:R-:W-:-:S07]  /*19e0*/  @P0 SHF.R.U32.HI R3, RZ, R5, R4 ;  /* 0x00000005ff030219 */ /* 0x000fce0000011604 */
.L_x_4869:
[----:B------:R-:W-:Y:S05]  /*19f0*/  BSYNC B0 ;  /* 0x0000000000007941 */ /* 0x000fea0003800000 */
.L_x_4867:
[----:B------:R-:W-:-:S05]  /*1a00*/  IMAD R3, R3, R13, R13 ;  /* 0x0000000d03037224 */ /* 0x000fca00078e020d */
[----:B------:R-:W-:-:S07]  /*1a10*/  VIMNMX R0, R0, R3, PT ;  /* 0x0000000300007248 */ /* 0x000fce0003fe0100 */
.L_x_4866:
[----:B------:R-:W0:Y:S01]  /*1a20*/  @P1 LDC R4, c[0x0][0x44c] ;  /* 0x00011300ff041b82 */ /* 0x000e220000000800 */
[----:B------:R-:W-:Y:S01]  /*1a30*/  IMAD.MOV.U32 R3, RZ, RZ, R11 ;  /* 0x000000ffff037224 */ /* 0x000fe200078e000b */
[----:B------:R-:W-:Y:S01]  /*1a40*/  IADD3 R140, R200, -R199, RZ ;  /* 0x800000c7c88c7210 */ /* 0x000fe20007ffe0ff */
[----:B------:R-:W-:-:S05]  /*1a50*/  ULDC UR4, c[0x0][0x9dc] ;  /* 0x0002770000047ab9 */ /* 0x000fca0000000800 */
[----:B------:R-:W1:Y:S01]  /*1a60*/  @P1 LDC R5, c[0x0][0x450] ;  /* 0x00011400ff051b82 */ /* 0x000e620000000800 */
[----:B0-----:R-:W-:-:S05]  /*1a70*/  @P1 IMAD.HI.U32 R4, R11, R4, RZ ;  /* 0x000000040b041227 */ /* 0x001fca00078e00ff */
[----:B-1----:R-:W-:-:S05]  /*1a80*/  @P1 SHF.R.U32.HI R3, RZ, R5, R4 ;  /* 0x00000005ff031219 */ /* 0x002fca0000011604 */
        /* <DEDUP_REMOVED lines=13> */
.L_x_4872:
[----:B------:R-:W-:-:S13]  /*1b60*/  ISETP.NE.AND P0, PT, R13, 0x1, PT ;  /* 0x000000010d00780c */ /* 0x000fda0003f05270 */
[----:B------:R-:W0:Y:S02]  /*1b70*/  @P0 LDC.64 R6, c[0x0][0x9e8] ;  /* 0x00027a00ff060b82 */ /* 0x000e240000000a00 */
[----:B0-----:R-:W-:-:S05]  /*1b80*/  @P0 IMAD.HI.U32 R6, R3, R6, RZ ;  /* 0x0000000603060227 */ /* 0x001fca00078e00ff */
[----:B------:R-:W-:-:S07]  /*1b90*/  @P0 SHF.R.U32.HI R3, RZ, R7, R6 ;  /* 0x00000007ff030219 */ /* 0x000fce0000011606 */
.L_x_4873:
[----:B------:R-:W-:Y:S05]  /*1ba0*/  BSYNC B0 ;  /* 0x0000000000007941 */ /* 0x000fea0003800000 */
.L_x_4871:
[----:B------:R-:W-:-:S05]  /*1bb0*/  IMAD R3, R3, R13, RZ ;  /* 0x0000000d03037224 */ /* 0x000fca00078e02ff */
[----:B------:R-:W-:-:S07]  /*1bc0*/  VIMNMX R4, R4, R3, !PT ;  /* 0x0000000304047248 */ /* 0x000fce0007fe0100 */
.L_x_4870:
[----:B------:R-:W-:Y:S01]  /*1bd0*/  VIADD R0, R0, 0x5f ;  /* 0x0000005f00007836 */ /* 0x000fe20000000000 */
[----:B------:R-:W-:Y:S01]  /*1be0*/  PLOP3.LUT P2, PT, PT, PT, PT, 0x80, 0x0 ;  /* 0x000000000000781c */ /* 0x000fe20003f4f070 */
[----:B------:R-:W-:-:S04]  /*1bf0*/  IMAD.HI R4, R4, 0x2aaaaaab, RZ ;  /* 0x2aaaaaab04047827 */ /* 0x000fc800078e02ff */
[----:B------:R-:W-:Y:S01]  /*1c00*/  IMAD.HI R0, R0, 0x2aaaaaab, RZ ;  /* 0x2aaaaaab00007827 */ /* 0x000fe200078e02ff */
[----:B------:R-:W-:-:S04]  /*1c10*/  SHF.R.U32.HI R5, RZ, 0x1f, R4 ;  /* 0x0000001fff057819 */ /* 0x000fc80000011604 */
[----:B------:R-:W-:Y:S02]  /*1c20*/  SHF.R.U32.HI R3, RZ, 0x1f, R0 ;  /* 0x0000001fff037819 */ /* 0x000fe40000011600 */
[----:B------:R-:W-:Y:S02]  /*1c30*/  LEA.HI.SX32 R5, R4, R5, 0x1c ;  /* 0x0000000504057211 */ /* 0x000fe400078fe2ff */
[----:B------:R-:W-:Y:S02]  /*1c40*/  LEA.HI.SX32 R0, R0, R3, 0x1c ;  /* 0x0000000300007211 */ /* 0x000fe400078fe2ff */
[----:B------:R-:W-:Y:S02]  /*1c50*/  VIMNMX R5, RZ, R5, !PT ;  /* 0x00000005ff057248 */ /* 0x000fe40007fe0100 */
[----:B------:R-:W-:-:S03]  /*1c60*/  VIMNMX R0, R139, R0, PT ;  /* 0x000000008b007248 */ /* 0x000fc60003fe0100 */
[--C-:B------:R-:W-:Y:S02]  /*1c70*/  IMAD R5, R5, 0x60, -R8.reuse ;  /* 0x0000006005057824 */ /* 0x100fe400078e0a08 */
[----:B------:R-:W-:-:S03]  /*1c80*/  IMAD R0, R0, 0x60, -R8 ;  /* 0x0000006000007824 */ /* 0x000fc600078e0a08 */
[----:B------:R-:W-:Y:S02]  /*1c90*/  VIMNMX R5, RZ, R5, !PT ;  /* 0x00000005ff057248 */ /* 0x000fe40007fe0100 */
[----:B------:R-:W-:-:S03]  /*1ca0*/  VIMNMX R0, R0, R25, PT ;  /* 0x0000001900007248 */ /* 0x000fc60003fe0100 */
[----:B------:R-:W-:Y:S01]  /*1cb0*/  IMAD.WIDE.U32 R124, R5, -0x55555555, RZ ;  /* 0xaaaaaaab057c7825 */ /* 0x000fe200078e00ff */
[----:B------:R-:W-:-:S04]  /*1cc0*/  ISETP.GT.AND P0, PT, R0, R5, PT ;  /* 0x000000050000720c */ /* 0x000fc80003f04270 */
[----:B------:R-:W-:-:S04]  /*1cd0*/  SHF.R.U32.HI R124, RZ, 0x6, R125 ;  /* 0x00000006ff7c7819 */ /* 0x000fc8000001167d */
[----:B------:R-:W-:-:S05]  /*1ce0*/  MOV R24, R124 ;  /* 0x0000007c00187202 */ /* 0x000fca0000000f00 */
[----:B------:R-:W-:-:S04]  /*1cf0*/  @P0 VIADD R0, R0, 0x5f ;  /* 0x0000005f00000836 */ /* 0x000fc80000000000 */
[----:B------:R-:W-:-:S05]  /*1d00*/  @P0 IMAD.HI R0, R0, 0x2aaaaaab, RZ ;  /* 0x2aaaaaab00000827 */ /* 0x000fca00078e02ff */
[----:B------:R-:W-:-:S04]  /*1d10*/  @P0 SHF.R.U32.HI R3, RZ, 0x1f, R0 ;  /* 0x0000001fff030819 */ /* 0x000fc80000011600 */
[----:B------:R-:W-:-:S04]  /*1d20*/  @P0 LEA.HI.SX32 R24, R0, R3, 0x1c ;  /* 0x0000000300180211 */ /* 0x000fc800078fe2ff */
        /* <DEDUP_REMOVED lines=21> */
[----:B-1---5:R-:W-:Y:S05]  /*1e80*/  CALL.ABS.NOINC R14 ;  /* 0x000000000e007343 */ /* 0x022fea0003c00000 */
.L_x_4876:
[----:B------:R-:W-:Y:S05]  /*1e90*/  BSYNC B6 ;  /* 0x0000000000067941 */ /* 0x000fea0003800000 */
.L_x_4875:
        /* <DEDUP_REMOVED lines=20> */
.L_x_4878:
[----:B------:R-:W-:Y:S05]  /*1fe0*/  BSYNC B6 ;  /* 0x0000000000067941 */ /* 0x000fea0003800000 */
.L_x_4877:
[----:B------:R-:W-:Y:S01]  /*1ff0*/  ULDC.64 UR4, c[0x0][0x9f8] ;  /* 0x00027e0000047ab9 */ /* 0x000fe20000000a00 */
[----:B------:R-:W2:Y:S01]  /*2000*/  LDL R28, [R1+0x34] ;  /* 0x00003400011c7983 */ /* 0x000ea20000100800 */
[----:B------:R-:W-:-:S03]  /*2010*/  ISETP.NE.U32.AND P0, PT, RZ, UR4, PT ;  /* 0x00000004ff007c0c */ /* 0x000fc6000bf05070 */
[----:B------:R-:W3:Y:S01]  /*2020*/  LDL R21, [R1+0x48] ;  /* 0x0000480001157983 */ /* 0x000ee20000100800 */
[----:B------:R-:W-:Y:S01]  /*2030*/  ISETP.NE.AND.EX P0, PT, RZ, UR5, PT, P0 ;  /* 0x00000005ff007c0c */ /* 0x000fe2000bf05300 */
[----:B------:R-:W-:Y:S01]  /*2040*/  IMAD.MOV.U32 R0, RZ, RZ, R31 ;  /* 0x000000ffff007224 */ /* 0x000fe200078e001f */
[----:B------:R-:W0:Y:S01]  /*2050*/  LDC.64 R96, c[0x0][0x3f8] ;  /* 0x0000fe00ff607b82 */ /* 0x000e220000000a00 */
[----:B------:R-:W4:Y:S01]  /*2060*/  LDL R20, [R1+0x5c] ;  /* 0x00005c0001147983 */ /* 0x000f220000100800 */
[----:B------:R-:W-:-:S06]  /*2070*/  ULDC UR4, c[0x0][0x2f4] ;  /* 0x0000bd0000047ab9 */ /* 0x000fcc0000000800 */
[----:B------:R-:W1:Y:S08]  /*2080*/  LDC R121, c[0x0][0x3f4] ;  /* 0x0000fd00ff797b82 */ /* 0x000e700000000800 */
[----:B------:R-:W0:Y:S08]  /*2090*/  @P0 LDC.64 R4, c[0x0][0x9f8] ;  /* 0x00027e00ff040b82 */ /* 0x000e300000000a00 */
[----:B------:R-:W1:Y:S01]  /*20a0*/  LDC.64 R90, c[0x0][0x408] ;  /* 0x00010200ff5a7b82 */ /* 0x000e620000000a00 */
[----:B0-----:R-:W-:-:S05]  /*20b0*/  @P0 IMAD.WIDE R4, R31, 0x4, R4 ;  /* 0x000000041f040825 */ /* 0x001fca00078e0204 */
[----:B------:R0:W4:Y:S01]  /*20c0*/  @P0 LDG.E R0, desc[UR60][R4.64] ;  /* 0x0000003c04000981 */ /* 0x000122000c1e1900 */
[----:B------:R-:W-:Y:S01]  /*20d0*/  ISETP.GE.AND P1, PT, R197, UR4, PT ;  /* 0x00000004c5007c0c */ /* 0x000fe2000bf26270 */
[--C-:B------:R-:W-:Y:S01]  /*20e0*/  IMAD.WIDE.U32 R98, R218, R96, R16.reuse ;  /* 0x00000060da627225 */ /* 0x100fe200078e0010 */
[----:B------:R-:W-:Y:S01]  /*20f0*/  ISETP.GE.AND P0, PT, R16, UR4, PT ;  /* 0x0000000410007c0c */ /* 0x000fe2000bf06270 */
[----:B------:R-:W0:Y:S01]  /*2100*/  S2R R141, SR_TID.X ;  /* 0x00000000008d7919 */ /* 0x000e220000002100 */
[----:B------:R-:W-:Y:S01]  /*2110*/  SEL R6, RZ, 0xffffffff, P1 ;  /* 0xffffffffff067807 */ /* 0x000fe20000800000 */
[----:B-1----:R-:W-:Y:S01]  /*2120*/  IMAD.WIDE.U32 R92, R218, R90, R16 ;  /* 0x0000005ada5c7225 */ /* 0x002fe200078e0010 */
[----:B------:R-:W-:Y:S02]  /*2130*/  SEL R3, RZ, 0x1, P0 ;  /* 0x00000001ff037807 */ /* 0x000fe40000000000 */
[----:B------:R-:W-:Y:S01]  /*2140*/  SHF.R.S32.HI R7, RZ, 0x1f, R218 ;  /* 0x0000001fff077819 */ /* 0x000fe200000114da */
[----:B------:R-:W-:Y:S01]  /*2150*/  IMAD.SHL.U32 R6, R6, 0x2, RZ ;  /* 0x0000000206067824 */ /* 0x000fe200078e00ff */
[----:B------:R-:W-:Y:S01]  /*2160*/  ISETP.GE.AND P0, PT, R196, UR4, PT ;  /* 0x00000004c4007c0c */ /* 0x000fe2000bf06270 */
[----:B------:R-:W-:Y:S01]  /*2170*/  IMAD.SHL.U32 R107, R90, 0x40, RZ ;  /* 0x000000405a6b7824 */ /* 0x000fe200078e00ff */
[----:B------:R-:W-:Y:S01]  /*2180*/  ISETP.GE.AND P1, PT, R23, UR4, PT ;  /* 0x0000000417007c0c */ /* 0x000fe2000bf26270 */
[----:B------:R-:W-:Y:S01]  /*2190*/  IMAD R127, R97, 0x60, RZ ;  /* 0x00000060617f7824 */ /* 0x000fe200078e02ff */
[----:B------:R-:W-:Y:S01]  /*21a0*/  LOP3.LUT R3, R6, 0x2, R3, 0xe2, !PT ;  /* 0x0000000206037812 */ /* 0x000fe200078ee203 */
[C---:B------:R-:W-:Y:S01]  /*21b0*/  IMAD R6, R7.reuse, R96, RZ ;  /* 0x0000006007067224 */ /* 0x040fe200078e02ff */
[----:B------:R-:W-:Y:S01]  /*21c0*/  SHF.R.S32.HI R195, RZ, 0x1f, R194 ;  /* 0x0000001fffc37819 */ /* 0x000fe200000114c2 */
[----:B------:R-:W-:Y:S01]  /*21d0*/  IMAD R7, R7, R90, RZ ;  /* 0x0000005a07077224 */ /* 0x000fe200078e02ff */
[----:B0-----:R-:W-:Y:S01]  /*21e0*/  SEL R4, RZ, 0x4, P0 ;  /* 0x00000004ff047807 */ /* 0x001fe20000000000 */
        /* <DEDUP_REMOVED lines=8> */
[-C--:B------:R-:W-:Y:S01]  /*2270*/  ISETP.GE.AND P0, PT, R16, R121.reuse, PT ;  /* 0x000000791000720c */ /* 0x080fe20003f06270 */
[C---:B------:R-:W-:Y:S01]  /*2280*/  IMAD.WIDE.U32 R94, R218.reuse, R90, R194 ;  /* 0x0000005ada5e7225 */ /* 0x040fe200078e00c2 */
[----:B------:R-:W-:Y:S02]  /*2290*/  LOP3.LUT R9, R3, R4, RZ, 0xfc, !PT ;  /* 0x0000000403097212 */ /* 0x000fe400078efcff */
[----:B------:R-:W-:Y:S01]  /*22a0*/  ISETP.GE.AND P1, PT, R197, R121, PT ;  /* 0x00000079c500720c */ /* 0x000fe20003f26270 */
[----:B------:R-:W-:Y:S01]  /*22b0*/  IMAD R5, R218, R91, R7 ;  /* 0x0000005bda057224 */ /* 0x000fe200078e0207 */
[C---:B------:R-:W-:Y:S01]  /*22c0*/  SEL R3, R121.reuse, RZ, P0 ;  /* 0x000000ff79037207 */ /* 0x040fe20000000000 */
[----:B------:R-:W-:Y:S01]  /*22d0*/  IMAD.SHL.U32 R105, R96, 0x40, RZ ;  /* 0x0000004060697824 */ /* 0x000fe200078e00ff */
[----:B------:R-:W-:Y:S01]  /*22e0*/  SEL R4, R121, RZ, P1 ;  /* 0x000000ff79047207 */ /* 0x000fe20000800000 */
[----:B------:R-:W-:Y:S01]  /*22f0*/  IMAD.IADD R95, R95, 0x1, R5 ;  /* 0x000000015f5f7824 */ /* 0x000fe200078e0205 */
[----:B------:R-:W-:Y:S01]  /*2300*/  ISETP.GE.AND P3, PT, R196, R121, PT ;  /* 0x00000079c400720c */ /* 0x000fe20003f66270 */
[----:B------:R-:W-:Y:S01]  /*2310*/  IMAD.IADD R3, R16, 0x1, R3 ;  /* 0x0000000110037824 */ /* 0x000fe200078e0203 */
[----:B------:R-:W-:Y:S01]  /*2320*/  SHF.R.U32.HI R26, RZ, 0x3, R225 ;  /* 0x00000003ff1a7819 */ /* 0x000fe200000116e1 */
[----:B------:R-:W-:Y:S01]  /*2330*/  IMAD.IADD R93, R5, 0x1, R93 ;  /* 0x00000001055d7824 */ /* 0x000fe200078e025d */
[----:B------:R-:W-:Y:S01]  /*2340*/  SEL R7, R121, RZ, P3 ;  /* 0x000000ff79077207 */ /* 0x000fe20001800000 */
[----:B------:R-:W-:Y:S01]  /*2350*/  IMAD.IADD R5, R197, 0x1, R4 ;  /* 0x00000001c5057824 */ /* 0x000fe200078e0204 */
[----:B------:R-:W-:Y:S01]  /*2360*/  SHF.R.S32.HI R4, RZ, 0x1f, R3 ;  /* 0x0000001fff047819 */ /* 0x000fe20000011403 */
[----:B-----5:R-:W-:Y:S01]  /*2370*/  IMAD.WIDE.U32 R94, R138, R90, R94 ;  /* 0x0000005a8a5e7225 */ /* 0x020fe200078e005e */
[----:B------:R-:W-:-:S02]  /*2380*/  IADD3 R11, R196, R7, RZ ;  /* 0x00000007c40b7210 */ /* 0x000fc40007ffe0ff */
[----:B------:R-:W-:Y:S01]  /*2390*/  SHF.R.S32.HI R8, RZ, 0x1f, R5 ;  /* 0x0000001fff087819 */ /* 0x000fe20000011405 */
[----:B------:R-:W-:Y:S01]  /*23a0*/  IMAD.WIDE.U32 R92, R138, R90, R92 ;  /* 0x0000005a8a5c7225 */ /* 0x000fe200078e005c */
[CC--:B------:R-:W-:Y:S02]  /*23b0*/  LEA.HI R6, R4.reuse, R3.reuse, RZ, 0x3 ;  /* 0x0000000304067211 */ /* 0x0c0fe400078f18ff */
[----:B------:R-:W-:Y:S01]  /*23c0*/  LEA.HI R3, R4, R3, RZ, 0x6 ;  /* 0x0000000304037211 */ /* 0x000fe200078f30ff */
[-C--:B------:R-:W-:Y:S01]  /*23d0*/  IMAD.WIDE.U32 R100, R138, R96.reuse, R100 ;  /* 0x000000608a647225 */ /* 0x080fe200078e0064 */
[CC--:B------:R-:W-:Y:S02]  /*23e0*/  LEA.HI R7, R8.reuse, R5.reuse, RZ, 0x6 ;  /* 0x0000000508077211 */ /* 0x0c0fe400078f30ff */
[----:B------:R-:W-:Y:S01]  /*23f0*/  LEA.HI R10, R8, R5, RZ, 0x3 ;  /* 0x00000005080a7211 */ /* 0x000fe200078f18ff */
[----:B------:R-:W-:Y:S01]  /*2400*/  IMAD.WIDE.U32 R98, R138, R96, R98 ;  /* 0x000000608a627225 */ /* 0x000fe200078e0062 */
[----:B------:R-:W-:-:S02]  /*2410*/  SHF.R.S32.HI R4, RZ, 0x6, R3 ;  /* 0x00000006ff047819 */ /* 0x000fc40000011403 */
[--C-:B------:R-:W-:Y:S02]  /*2420*/  LOP3.LUT R3, R227, 0x38, R6.reuse, 0xf8, !PT ;  /* 0x00000038e3037812 */ /* 0x100fe400078ef806 */
[----:B------:R-:W-:Y:S01]  /*2430*/  SHF.R.S32.HI R12, RZ, 0x1f, R11 ;  /* 0x0000001fff0c7819 */ /* 0x000fe2000001140b */
[----:B------:R-:W-:Y:S01]  /*2440*/  IMAD R137, R4, 0x1800, R229 ;  /* 0x0000180004897824 */ /* 0x000fe200078e02e5 */
[----:B------:R-:W-:Y:S02]  /*2450*/  SHF.R.S32.HI R8, RZ, 0x6, R7 ;  /* 0x00000006ff087819 */ /* 0x000fe40000011407 */
[----:B------:R-:W-:Y:S02]  /*2460*/  LOP3.LUT R7, R225, 0x38, R6, 0xf8, !PT ;  /* 0x00000038e1077812 */ /* 0x000fe400078ef806 */
[----:B------:R-:W-:Y:S01]  /*2470*/  LOP3.LUT R5, R227, 0x38, R10, 0xf8, !PT ;  /* 0x00000038e3057812 */ /* 0x000fe200078ef80a */
[----:B------:R-:W-:Y:S01]  /*2480*/  IMAD R136, R8, 0x1800, R229 ;  /* 0x0000180008887824 */ /* 0x000fe200078e02e5 */
[----:B------:R-:W-:-:S02]  /*2490*/  LEA.HI R14, R12, R11, RZ, 0x3 ;  /* 0x0000000b0c0e7211 */ /* 0x000fc400078f18ff */
[----:B------:R-:W-:Y:S02]  /*24a0*/  LOP3.LUT R22, R22, 0xfffffffe, RZ, 0xc0, !PT ;  /* 0xfffffffe16167812 */ /* 0x000fe400078ec0ff */
[----:B------:R-:W-:Y:S02]  /*24b0*/  LOP3.LUT R7, R7, R26, RZ, 0x3c, !PT ;  /* 0x0000001a07077212 */ /* 0x000fe400078e3cff */
[----:B------:R-:W-:Y:S02]  /*24c0*/  LOP3.LUT R5, R5, R228, RZ, 0x3c, !PT ;  /* 0x000000e405057212 */ /* 0x000fe400078e3cff */
[----:B------:R-:W-:Y:S02]  /*24d0*/  LEA.HI R11, R12, R11, RZ, 0x6 ;  /* 0x0000000b0c0b7211 */ /* 0x000fe400078f30ff */
[----:B------:R-:W-:Y:S01]  /*24e0*/  @P3 LOP3.LUT R22, R22, 0x1, RZ, 0xfc, !PT ;  /* 0x0000000116163812 */ /* 0x000fe200078efcff */
[----:B------:R-:W-:Y:S01]  /*24f0*/  IMAD.IADD R136, R136, 0x1, R5 ;  /* 0x0000000188887824 */ /* 0x000fe200078e0205 */
[----:B------:R-:W-:-:S02]  /*2500*/  SHF.R.S32.HI R13, RZ, 0x1f, R138 ;  /* 0x0000001fff0d7819 */ /* 0x000fc4000001148a */
[----:B------:R-:W-:Y:S02]  /*2510*/  LOP3.LUT R5, R225, 0x38, R10, 0xf8, !PT ;  /* 0x00000038e1057812 */ /* 0x000fe400078ef80a */
[----:B------:R-:W-:Y:S02]  /*2520*/  LOP3.LUT R22, R22, 0xfffffffb, RZ, 0xc0, !PT ;  /* 0xfffffffb16167812 */ /* 0x000fe400078ec0ff */
[----:B------:R-:W-:Y:S02]  /*2530*/  LOP3.LUT R5, R5, R26, RZ, 0x3c, !PT ;  /* 0x0000001a05057212 */ /* 0x000fe400078e3cff */
[----:B------:R-:W-:Y:S02]  /*2540*/  SHF.L.U64.HI R106, R90, 0x6, R91 ;  /* 0x000000065a6a7819 */ /* 0x000fe4000001025b */
[----:B------:R-:W-:Y:S02]  /*2550*/  SHF.L.U64.HI R104, R96, 0x6, R97 ;  /* 0x0000000660687819 */ /* 0x000fe40000010261 */
[----:B------:R-:W-:-:S02]  /*2560*/  SHF.R.S32.HI R114, RZ, 0x3, R6 ;  /* 0x00000003ff727819 */ /* 0x000fc40000011406 */
[----:B------:R-:W-:Y:S02]  /*2570*/  SHF.R.S32.HI R113, RZ, 0x3, R10 ;  /* 0x00000003ff717819 */ /* 0x000fe4000001140a */
[----:B------:R-:W-:Y:S02]  /*2580*/  IADD3 R126, R126, R27, RZ ;  /* 0x0000001b7e7e7210 */ /* 0x000fe40007ffe0ff */
[----:B------:R-:W-:Y:S02]  /*2590*/  LEA.HI R141, R141, 0x8, RZ, 0x19 ;  /* 0x000000088d8d7811 */ /* 0x000fe400078fc8ff */
[----:B------:R-:W-:Y:S02]  /*25a0*/  SHF.L.U32 R121, R121, 0x1, RZ ;  /* 0x0000000179797819 */ /* 0x000fe400000006ff */
[----:B------:R-:W-:Y:S01]  /*25b0*/  SHF.R.S32.HI R112, RZ, 0x3, R14 ;  /* 0x00000003ff707819 */ /* 0x000fe2000001140e */
[--C-:B--2---:R-:W-:Y:S01]  /*25c0*/  IMAD R134, R4, 0x1800, R28.reuse ;  /* 0x0000180004867824 */ /* 0x104fe200078e021c */
[----:B------:R-:W-:Y:S01]  /*25d0*/  LOP3.LUT R4, R3, R228, RZ, 0x3c, !PT ;  /* 0x000000e403047212 */ /* 0x000fe200078e3cff */
[----:B------:R-:W-:Y:S01]  /*25e0*/  IMAD R132, R8, 0x1800, R28 ;  /* 0x0000180008847824 */ /* 0x000fe200078e021c */
[----:B------:R-:W-:Y:S01]  /*25f0*/  LOP3.LUT R3, R227, 0x38, R14, 0xf8, !PT ;  /* 0x00000038e3037812 */ /* 0x000fe200078ef80e */
[----:B------:R-:W-:Y:S01]  /*2600*/  IMAD.IADD R134, R134, 0x1, R7 ;  /* 0x0000000186867824 */ /* 0x000fe200078e0207 */
[----:B---3--:R-:W-:Y:S01]  /*2610*/  LOP3.LUT P2, RZ, R21, 0x4, RZ, 0xc0, !PT ;  /* 0x0000000415ff7812 */ /* 0x008fe2000784c0ff */
[----:B------:R-:W-:Y:S01]  /*2620*/  IMAD.IADD R137, R137, 0x1, R4 ;  /* 0x0000000189897824 */ /* 0x000fe200078e0204 */
[----:B------:R-:W-:Y:S01]  /*2630*/  SHF.R.S32.HI R4, RZ, 0x6, R11 ;  /* 0x00000006ff047819 */ /* 0x000fe2000001140b */
[----:B------:R-:W-:Y:S01]  /*2640*/  IMAD.IADD R132, R132, 0x1, R5 ;  /* 0x0000000184847824 */ /* 0x000fe200078e0205 */
[----:B------:R-:W-:Y:S01]  /*2650*/  LOP3.LUT R7, R225, 0x38, R14, 0xf8, !PT ;  /* 0x00000038e1077812 */ /* 0x000fe200078ef80e */
[----:B----4-:R-:W-:Y:S01]  /*2660*/  IMAD R111, R20, 0x40, R218 ;  /* 0x00000040146f7824 */ /* 0x010fe200078e02da */
[----:B------:R-:W-:Y:S01]  /*2670*/  LOP3.LUT R5, R227, 0x18, R16, 0xf8, !PT ;  /* 0x00000018e3057812 */ /* 0x000fe200078ef810 */
[C---:B------:R-:W-:Y:S01]  /*2680*/  IMAD R133, R4.reuse, 0x1800, R229 ;  /* 0x0000180004857824 */ /* 0x040fe200078e02e5 */
[----:B------:R-:W-:Y:S01]  /*2690*/  LOP3.LUT R7, R7, R26, RZ, 0x3c, !PT ;  /* 0x0000001a07077212 */ /* 0x000fe200078e3cff */
[----:B------:R-:W-:Y:S01]  /*26a0*/  IMAD R130, R4, 0x1800, R28 ;  /* 0x0000180004827824 */ /* 0x000fe200078e021c */
[----:B------:R-:W-:Y:S01]  /*26b0*/  LOP3.LUT R4, R3, R228, RZ, 0x3c, !PT ;  /* 0x000000e403047212 */ /* 0x000fe200078e3cff */
[----:B------:R-:W-:-:S02]  /*26c0*/  IMAD R3, R13, R96, RZ ;  /* 0x000000600d037224 */ /* 0x000fc400078e02ff */
[----:B------:R-:W-:Y:S01]  /*26d0*/  IMAD R13, R13, R90, RZ ;  /* 0x0000005a0d0d7224 */ /* 0x000fe200078e02ff */
[----:B------:R-:W-:Y:S01]  /*26e0*/  @P2 LOP3.LUT R22, R22, 0x4, RZ, 0xfc, !PT ;  /* 0x0000000416162812 */ /* 0x000fe200078efcff */
[----:B------:R-:W-:Y:S01]  /*26f0*/  IMAD.IADD R130, R130, 0x1, R7 ;  /* 0x0000000182827824 */ /* 0x000fe200078e0207 */
[----:B------:R-:W-:Y:S01]  /*2700*/  ISETP.GE.AND P2, PT, R192, UR4, PT ;  /* 0x00000004c0007c0c */ /* 0x000fe2000bf46270 */
[----:B------:R-:W-:Y:S01]  /*2710*/  IMAD R7, R91, 0x60, RZ ;  /* 0x000000605b077824 */ /* 0x000fe200078e02ff */
[----:B------:R-:W-:Y:S01]  /*2720*/  IADD3 R133, R133, R4, RZ ;  /* 0x0000000485857210 */ /* 0x000fe20007ffe0ff */
[----:B------:R-:W-:Y:S01]  /*2730*/  IMAD R13, R138, R91, R13 ;  /* 0x0000005b8a0d7224 */ /* 0x000fe200078e020d */
[----:B------:R-:W-:Y:S01]  /*2740*/  SEL R8, RZ, 0x20, P2 ;  /* 0x00000020ff087807 */ /* 0x000fe20001000000 */
[----:B------:R-:W-:Y:S01]  /*2750*/  IMAD.WIDE.U32 R90, R90, 0x60, RZ ;  /* 0x000000605a5a7825 */ /* 0x000fe200078e00ff */
[----:B------:R-:W-:Y:S02]  /*2760*/  LOP3.LUT R4, R5, R228, RZ, 0x3c, !PT ;  /* 0x000000e405047212 */ /* 0x000fe400078e3cff */
[----:B------:R-:W-:Y:S01]  /*2770*/  LOP3.LUT R5, R6, 0xfffffff8, RZ, 0xc0, !PT ;  /* 0xfffffff806057812 */ /* 0x000fe200078ec0ff */
[----:B------:R-:W-:Y:S01]  /*2780*/  IMAD R89, R138, R97, R3 ;  /* 0x000000618a597224 */ /* 0x000fe200078e0203 */
[----:B------:R-:W-:Y:S01]  /*2790*/  LOP3.LUT R26, R9, R8, RZ, 0xfc, !PT ;  /* 0x00000008091a7212 */ /* 0x000fe200078efcff */
[----:B------:R-:W-:Y:S01]  /*27a0*/  IMAD.IADD R128, R91, 0x1, R7 ;  /* 0x000000015b807824 */ /* 0x000fe200078e0207 */
[----:B------:R-:W-:Y:S01]  /*27b0*/  LOP3.LUT R6, R10, 0xfffffff8, RZ, 0xc0, !PT ;  /* 0xfffffff80a067812 */ /* 0x000fe200078ec0ff */
[----:B------:R-:W-:Y:S01]  /*27c0*/  IMAD.WIDE.U32 R96, R96, 0x60, RZ ;  /* 0x0000006060607825 */ /* 0x000fe200078e00ff */
[----:B------:R-:W-:-:S02]  /*27d0*/  LOP3.LUT R7, R14, 0xfffffff8, RZ, 0xc0, !PT ;  /* 0xfffffff80e077812 */ /* 0x000fc400078ec0ff */
[----:B------:R-:W-:Y:S01]  /*27e0*/  LOP3.LUT R8, R9, 0x1, RZ, 0xc0, !PT ;  /* 0x0000000109087812 */ /* 0x000fe200078ec0ff */
[----:B------:R-:W-:Y:S01]  /*27f0*/  IMAD.IADD R129, R229, 0x1, R4 ;  /* 0x00000001e5817824 */ /* 0x000fe200078e0204 */
[C---:B------:R-:W-:Y:S01]  /*2800*/  LOP3.LUT R9, R26.reuse, 0x2, RZ, 0xc0, !PT ;  /* 0x000000021a097812 */ /* 0x040fe200078ec0ff */
[----:B------:R-:W-:Y:S01]  /*2810*/  IMAD.IADD R103, R101, 0x1, R89 ;  /* 0x0000000165677824 */ /* 0x000fe200078e0259 */
[C---:B------:R-:W-:Y:S01]  /*2820*/  LOP3.LUT R10, R26.reuse, 0x4, RZ, 0xc0, !PT ;  /* 0x000000041a0a7812 */ /* 0x040fe200078ec0ff */
[----:B------:R-:W-:Y:S01]  /*2830*/  IMAD.IADD R127, R97, 0x1, R127 ;  /* 0x00000001617f7824 */ /* 0x000fe200078e027f */
[C---:B------:R-:W-:Y:S01]  /*2840*/  LOP3.LUT R20, R26.reuse, 0x8, RZ, 0xc0, !PT ;  /* 0x000000081a147812 */ /* 0x040fe200078ec0ff */
[----:B------:R-:W-:Y:S01]  /*2850*/  IMAD.IADD R102, R95, 0x1, R13 ;  /* 0x000000015f667824 */ /* 0x000fe200078e020d */
[----:B------:R-:W-:Y:S01]  /*2860*/  LOP3.LUT R21, R26, 0x10, RZ, 0xc0, !PT ;  /* 0x000000101a157812 */ /* 0x000fe200078ec0ff */
[----:B------:R-:W-:Y:S01]  /*2870*/  IMAD.IADD R4, R13, 0x1, R93 ;  /* 0x000000010d047824 */ /* 0x000fe200078e025d */
[----:B------:R-:W-:-:S02]  /*2880*/  SHF.R.S32.HI R3, RZ, 0x1f, R30 ;  /* 0x0000001fff037819 */ /* 0x000fc4000001141e */
[----:B------:R-:W-:Y:S02]  /*2890*/  IADD3 R89, R89, R99, RZ ;  /* 0x0000006359597210 */ /* 0x000fe40007ffe0ff */
[----:B------:R-:W-:Y:S02]  /*28a0*/  SHF.R.S32.HI R110, RZ, 0x1f, R5 ;  /* 0x0000001fff6e7819 */ /* 0x000fe40000011405 */
[----:B------:R-:W-:Y:S02]  /*28b0*/  SHF.R.S32.HI R125, RZ, 0x1f, R0 ;  /* 0x0000001fff7d7819 */ /* 0x000fe40000011400 */
[----:B------:R-:W-:Y:S02]  /*28c0*/  SHF.R.S32.HI R109, RZ, 0x1f, R6 ;  /* 0x0000001fff6d7819 */ /* 0x000fe40000011406 */
[----:B------:R-:W-:Y:S02]  /*28d0*/  SHF.R.S32.HI R108, RZ, 0x1f, R7 ;  /* 0x0000001fff6c7819 */ /* 0x000fe40000011407 */
[----:B------:R-:W-:-:S07]  /*28e0*/  LOP3.LUT R26, R26, 0x20, RZ, 0xc0, !PT ;  /* 0x000000201a1a7812 */ /* 0x000fce00078ec0ff */
.L_x_4984:
[----:B--2---:R-:W2:Y:S01]  /*28f0*/  LDL R33, [R1+0x48] ;  /* 0x0000480001217983 */ /* 0x004ea20000100800 */
[----:B------:R-:W0:Y:S01]  /*2900*/  LDC R31, c[0x0][0x430] ;  /* 0x00010c00ff1f7b82 */ /* 0x000e220000000800 */
[----:B------:R-:W-:Y:S02]  /*2910*/  VIADD R24, R24, 0xffffffff ;  /* 0xffffffff18187836 */ /* 0x000fe40000000000 */
[----:B------:R-:W-:Y:S02]  /*2920*/  IMAD.MOV.U32 R27, RZ, RZ, RZ ;  /* 0x000000ffff1b7224 */ /* 0x000fe400078e00ff */
        /* <DEDUP_REMOVED lines=23> */
[----:B------:R-:W-:Y:S01]  /*2aa0*/  LOP3.LUT R22, R22, 0xfffffffd, RZ, 0xc0, !PT ;  /* 0xfffffffd16167812 */ /* 0x000fe200078ec0ff */
[----:B------:R-:W-:Y:S01]  /*2ab0*/  IMAD.MOV R28, RZ, RZ, -R28 ;  /* 0x000000ffff1c7224 */ /* 0x000fe200078e0a1c */
[----:B------:R-:W-:Y:S05]  /*2ac0*/  YIELD ;  /* 0x0000000000007946 */ /* 0x000fea0003800000 */
[----:B------:R-:W-:Y:S01]  /*2ad0*/  VIADD R32, R14, 0x20 ;  /* 0x000000200e207836 */ /* 0x000fe20000000000 */
[----:B------:R-:W-:Y:S01]  /*2ae0*/  BSSY B0, `(.L_x_4879) ;  /* 0x0000779000007945 */ /* 0x000fe20003800000 */
[----:B------:R-:W-:-:S02]  /*2af0*/  IMAD R28, R31, R28, R34 ;  /* 0x0000001c1f1c7224 */ /* 0x000fc400078e0222 */
[----:B------:R-:W-:Y:S01]  /*2b00*/  @P2 LOP3.LUT R22, R22, 0x2, RZ, 0xfc, !PT ;  /* 0x0000000216162812 */ /* 0x000fe200078efcff */
[----:B------:R-:W-:Y:S01]  /*2b10*/  IMAD R29, R14, 0x2, R115 ;  /* 0x000000020e1d7824 */ /* 0x000fe200078e0273 */
[----:B------:R-:W-:Y:S02]  /*2b20*/  ISETP.GE.AND P2, PT, R120, 0x1, PT ;  /* 0x000000017800780c */ /* 0x000fe40003f46270 */
[----:B--2---:R-:W-:-:S13]  /*2b30*/  LOP3.LUT P4, RZ, R33, 0x4, RZ, 0xc0, !PT ;  /* 0x0000000421ff7812 */ /* 0x004fda000788c0ff */
[----:B------:R-:W-:-:S05]  /*2b40*/  @P4 IADD3 R32, R14, -0x20, RZ ;  /* 0xffffffe00e204810 */ /* 0x000fca0007ffe0ff */
        /* <DEDUP_REMOVED lines=20> */
[----:B------:R-:W-:Y:S02]  /*2c90*/  IMAD R14, R127, R24, RZ ;  /* 0x000000187f0e7224 */ /* 0x000fe400078e02ff */
[----:B------:R-:W-:Y:S02]  /*2ca0*/  IMAD.IADD R13, R13, 0x1, R15 ;  /* 0x000000010d0d7824 */ /* 0x000fe400078e020f */
[----:B------:R-:W-:Y:S02]  /*2cb0*/  IMAD R15, R3, UR4, RZ ;  /* 0x00000004030f7c24 */ /* 0x000fe4000f8e02ff */
[C---:B------:R-:W-:Y:S02]  /*2cc0*/  IMAD R33, R11.reuse, R96, R14 ;  /* 0x000000600b217224 */ /* 0x040fe400078e020e */
[----:B------:R-:W-:Y:S02]  /*2cd0*/  IMAD R35, R11, R90, R32 ;  /* 0x0000005a0b237224 */ /* 0x000fe400078e0220 */
[----:B------:R-:W-:-:S02]  /*2ce0*/  IMAD R11, R30, UR5, R15 ;  /* 0x000000051e0b7c24 */ /* 0x000fc4000f8e020f */
[----:B------:R-:W-:Y:S01]  /*2cf0*/  IMAD.WIDE.U32 R118, R30, UR4, R12 ;  /* 0x000000041e767c25 */ /* 0x000fe2000f8e000c */
[----:B------:R-:W-:-:S03]  /*2d00*/  ULDC.64 UR4, c[0x0][0x2e8] ;  /* 0x0000ba0000047ab9 */ /* 0x000fc60000000a00 */
[-C--:B------:R-:W-:Y:S01]  /*2d10*/  IMAD.WIDE.U32 R14, R96, R24.reuse, RZ ;  /* 0x00000018600e7225 */ /* 0x080fe200078e00ff */
[----:B------:R-:W-:Y:S02]  /*2d20*/  IADD3 R11, R119, R11, RZ ;  /* 0x0000000b770b7210 */ /* 0x000fe40007ffe0ff */
[----:B------:R-:W-:Y:S01]  /*2d30*/  LEA R119, P3, R118, UR4, 0x1 ;  /* 0x0000000476777c11 */ /* 0x000fe2000f8608ff */
[----:B------:R-:W-:-:S03]  /*2d40*/  IMAD.WIDE.U32 R12, R90, R24, RZ ;  /* 0x000000185a0c7225 */ /* 0x000fc600078e00ff */
[----:B------:R-:W-:Y:S01]  /*2d50*/  LEA.HI.X R118, R118, UR5, R11, 0x1, P3 ;  /* 0x0000000576767c11 */ /* 0x000fe200098f0c0b */
[----:B------:R-:W-:Y:S02]  /*2d60*/  IMAD.IADD R11, R15, 0x1, R33 ;  /* 0x000000010f0b7824 */ /* 0x000fe400078e0221 */
        /* <DEDUP_REMOVED lines=58> */
.L_x_4883:
[----:B------:R-:W-:Y:S05]  /*3110*/  BSYNC B1 ;  /* 0x0000000000017941 */ /* 0x000fea0003800000 */
.L_x_4882:
        /* <DEDUP_REMOVED lines=57> */
.L_x_4885:
[----:B------:R-:W-:Y:S05]  /*34b0*/  BSYNC B1 ;  /* 0x0000000000017941 */ /* 0x000fea0003800000 */
.L_x_4884:
[----:B------:R-:W2:Y:S01]  /*34c0*/  LDL R11, [R1+0x38] ;  /* 0x00003800010b7983 */ /* 0x000ea20000100800 */
[----:B0-----:R-:W-:Y:S01]  /*34d0*/  IMAD.MOV.U32 R12, RZ, RZ, R61 ;  /* 0x000000ffff0c7224 */ /* 0x001fe200078e003d */
[----:B------:R-:W-:Y:S01]  /*34e0*/  PRMT R147, R81, 0x5410, R82 ;  /* 0x0000541051937816 */ /* 0x000fe20000000052 */
[----:B------:R-:W-:Y:S02]  /*34f0*/  IMAD.MOV.U32 R13, RZ, RZ, R68 ;  /* 0x000000ffff0d7224 */ /* 0x000fe400078e0044 */
[----:B------:R-:W-:-:S05]  /*3500*/  IMAD.MOV.U32 R14, RZ, RZ, R69 ;  /* 0x000000ffff0e7224 */ /* 0x000fca00078e0045 */
[----:B------:R-:W-:Y:S01]  /*3510*/  PRMT R160, R13, 0x5410, R14 ;  /* 0x000054100da07816 */ /* 0x000fe2000000000e */
[----:B------:R-:W-:Y:S02]  /*3520*/  IMAD.MOV.U32 R13, RZ, RZ, R76 ;  /* 0x000000ffff0d7224 */ /* 0x000fe400078e004c */
[----:B------:R-:W-:-:S05]  /*3530*/  IMAD.MOV.U32 R14, RZ, RZ, R77 ;  /* 0x000000ffff0e7224 */ /* 0x000fca00078e004d */
        /* <DEDUP_REMOVED lines=8> */
[----:B------:R-:W-:-:S05]  /*35c0*/  IMAD.MOV.U32 R14, RZ, RZ, R79 ;  /* 0x000000ffff0e7224 */ /* 0x000fca00078e004f */
[----:B------:R-:W-:Y:S01]  /*35d0*/  PRMT R164, R13, 0x5410, R14 ;  /* 0x000054100da47816 */ /* 0x000fe2000000000e */
[----:B-----5:R-:W-:Y:S02]  /*35e0*/  IMAD.MOV.U32 R13, RZ, RZ, R36 ;  /* 0x000000ffff0d7224 */ /* 0x020fe400078e0024 */
        /* <DEDUP_REMOVED lines=16> */
[----:B------:R-:W-:Y:S02]  /*36f0*/  PRMT R145, R14, 0x5410, R13 ;  /* 0x000054100e917816 */ /* 0x000fe4000000000d */
[----:B--2---:R-:W-:Y:S01]  /*3700*/  R2UR UR4, R11 ;  /* 0x000000000b0472ca */ /* 0x004fe200000e0000 */
[----:B------:R-:W-:-:S05]  /*3710*/  IMAD.MOV.U32 R11, RZ, RZ, R60 ;  /* 0x000000ffff0b7224 */ /* 0x000fca00078e003c */
[----:B------:R-:W-:Y:S01]  /*3720*/  PRMT R156, R11, 0x5410, R12 ;  /* 0x000054100b9c7816 */ /* 0x000fe2000000000c */
[----:B------:R-:W-:Y:S01]  /*3730*/  IMAD.MOV.U32 R12, RZ, RZ, R65 ;  /* 0x000000ffff0c7224 */ /* 0x000fe200078e0041 */
[----:B------:R-:W-:-:S04]  /*3740*/  MOV R11, R64 ;  /* 0x00000040000b7202 */ /* 0x000fc80000000f00 */
[----:B------:R-:W-:Y:S01]  /*3750*/  PRMT R158, R12, 0x5410, R11 ;  /* 0x000054100c9e7816 */ /* 0x000fe2000000000b */
[----:B------:R-:W-:Y:S01]  /*3760*/  IMAD.MOV.U32 R11, RZ, RZ, R72 ;  /* 0x000000ffff0b7224 */ /* 0x000fe200078e0048 */
[----:B------:R-:W-:Y:S01]  /*3770*/  MOV R12, R73 ;  /* 0x00000049000c7202 */ /* 0x000fe20000000f00 */
[----:B------:R-:W-:-:S03]  /*3780*/  UISETP.NE.AND UP0, UPT, UR4, 0x3, UPT ;  /* 0x000000030400788c */ /* 0x000fc6000bf05270 */
[----:B------:R-:W-:Y:S01]  /*3790*/  PRMT R161, R11, 0x5410, R12 ;  /* 0x000054100ba17816 */ /* 0x000fe2000000000c */
[----:B------:R-:W-:Y:S02]  /*37a0*/  IMAD.MOV.U32 R11, RZ, RZ, R58 ;  /* 0x000000ffff0b7224 */ /* 0x000fe400078e003a */
[----:B------:R-:W-:Y:S01]  /*37b0*/  IMAD.MOV.U32 R12, RZ, RZ, R59 ;  /* 0x000000ffff0c7224 */ /* 0x000fe200078e003b */
[----:B------:R-:W-:-:S04]  /*37c0*/  PLOP3.LUT P2, PT, PT, PT, UP0, 0x80, 0x0 ;  /* 0x000000000000781c */ /* 0x000fc80003f4f008 */
        /* <DEDUP_REMOVED lines=25> */
[----:B------:R-:W-:Y:S06]  /*3960*/  @!P2 BRA `(.L_x_4886) ;  /* 0x000000000004a947 */ /* 0x000fec0003800000 */
[----:B------:R-:W-:Y:S01]  /*3970*/  BPT.TRAP 0x1 ;  /* 0x000000040000795c */ /* 0x000fe20000300000 */
.L_x_4886:
[----:B------:R-:W-:Y:S01]  /*3980*/  IMAD R87, R18, 0x8, R2 ;  /* 0x0000000812577824 */ /* 0x000fe200078e0202 */
[----:B------:R-:W-:Y:S01]  /*3990*/  SHF.L.U32 R88, R219, 0x1f, RZ ;  /* 0x0000001fdb587819 */ /* 0x000fe200000006ff */
[----:B------:R-:W-:Y:S03]  /*39a0*/  BSSY B1, `(.L_x_4887) ;  /* 0x0000003000017945 */ /* 0x000fe60003800000 */
[----:B------:R-:W0:Y:S02]  /*39b0*/  SYNCS.PHASECHK.TRANS64.TRYWAIT P5, [R87+URZ+0x30890], R88 ;  /* 0x03089058570075a7 */ /* 0x000e2400080a017f */
[----:B0-----:R-:W-:Y:S05]  /*39c0*/  @!P5 BRA `(.L_x_4888) ;  /* 0x000002740078d947 */ /* 0x001fea0003800000 */
.L_x_5304:
[----:B------:R-:W-:Y:S05]  /*39d0*/  BSYNC B1 ;  /* 0x0000000000017941 */ /* 0x000fea0003800000 */
.L_x_4887:
[----:B------:R-:W-:-:S03]  /*39e0*/  UMOV UR4, 0xffffffff ;  /* 0xffffffff00047882 */ /* 0x000fc60000000000 */
[----:B------:R-:W-:Y:S05]  /*39f0*/  BRA.DIV UR4, `(.L_x_4889) ;  /* 0x0000027604807947 */ /* 0x000fea000b800000 */
[----:B------:R1:W2:Y:S04]  /*3a00*/  SHFL.IDX PT, R82, R118, RZ, 0x1c1f ;  /* 0x001c1fff76527589 */ /* 0x0002a800000e0000 */
[----:B------:R1:W3:Y:S02]  /*3a10*/  SHFL.IDX PT, R83, R119, RZ, 0x1c1f ;  /* 0x001c1fff77537589 */ /* 0x0002e400000e0000 */
.L_x_5308:
        /* <DEDUP_REMOVED lines=37> */
[--C-:B------:R-:W-:Y:S02]  /*3c70*/  HADD2.F32 R12, -RZ, R14.reuse.H1_H1 ;  /* 0x3000000eff0c7230 */ /* 0x100fe40000004100 */
[----:B------:R-:W-:-:S02]  /*3c80*/  HADD2.F32 R14, -RZ, R14.H0_H0 ;  /* 0x2000000eff0e7230 */ /* 0x000fc40000004100 */
[--C-:B------:R-:W-:Y:S02]  /*3c90*/  HADD2.F32 R79, -RZ, R153.reuse.H0_H0 ;  /* 0x20000099ff4f7230 */ /* 0x100fe40000004100 */
        /* <DEDUP_REMOVED lines=12> */
[----:B------:R-:W-:-:S07]  /*3d60*/  MOV R12, R150 ;  /* 0x00000096000c7202 */ /* 0x000fce0000000f00 */
.L_x_4895:
[----:B------:R-:W-:Y:S05]  /*3d70*/  BSYNC B3 ;  /* 0x0000000000037941 */ /* 0x000fea0003800000 */
.L_x_4894:
[----:B0-----:R4:W-:Y:S02]  /*3d80*/  ST.E.128 desc[UR60][R80.64], R12 ;  /* 0x0000000c50007985 */ /* 0x0019e4000c101d3c */
.L_x_4893:
[----:B------:R-:W-:Y:S05]  /*3d90*/  BSYNC B2 ;  /* 0x0000000000027941 */ /* 0x000fea0003800000 */
.L_x_4892:
[----:B------:R-:W-:Y:S01]  /*3da0*/  ISETP.NE.AND P3, PT, R9, RZ, PT ;  /* 0x000000ff0900720c */ /* 0x000fe20003f65270 */
[----:B------:R-:W-:-:S12]  /*3db0*/  BSSY B2, `(.L_x_4896) ;  /* 0x0000036000027945 */ /* 0x000fd80003800000 */
[----:B------:R-:W-:Y:S05]  /*3dc0*/  @!P3 BRA `(.L_x_4897) ;  /* 0x0000000000d0b947 */ /* 0x000fea0003800000 */
[----:B----4-:R4:W0:Y:S01]  /*3dd0*/  LDS.128 R12, [R31+0x1e000] ;  /* 0x01e000001f0c7984 */ /* 0x0108220000000c00 */
[----:B------:R-:W-:Y:S01]  /*3de0*/  ISETP.GE.AND P3, PT, R223, R120, PT ;  /* 0x00000078df00720c */ /* 0x000fe20003f66270 */
[----:B------:R-:W-:Y:S01]  /*3df0*/  IMAD.SHL.U32 R11, R201, 0x8, RZ ;  /* 0x00000008c90b7824 */ /* 0x000fe200078e00ff */
[----:B------:R-:W-:Y:S01]  /*3e00*/  BSSY B3, `(.L_x_4898) ;  /* 0x000002f000037945 */ /* 0x000fe20003800000 */
[----:B---3--:R-:W-:Y:S02]  /*3e10*/  IMAD.MOV.U32 R76, RZ, RZ, R83 ;  /* 0x000000ffff4c7224 */ /* 0x008fe400078e0053 */
[----:B--2---:R-:W-:Y:S02]  /*3e20*/  IMAD.MOV.U32 R77, RZ, RZ, R82 ;  /* 0x000000ffff4d7224 */ /* 0x004fe400078e0052 */
[----:B------:R-:W-:-:S06]  /*3e30*/  IMAD.WIDE R76, R11, 0x2, R76 ;  /* 0x000000020b4c7825 */ /* 0x000fcc00078e024c */
        /* <DEDUP_REMOVED lines=43> */
.L_x_4899:
[----:B------:R-:W-:Y:S05]  /*40f0*/  BSYNC B3 ;  /* 0x0000000000037941 */ /* 0x000fea0003800000 */
.L_x_4898:
[----:B0-----:R0:W-:Y:S02]  /*4100*/  ST.E.128 desc[UR60][R76.64], R12 ;  /* 0x0000000c4c007985 */ /* 0x0011e4000c101d3c */
.L_x_4897:
[----:B------:R-:W-:Y:S05]  /*4110*/  BSYNC B2 ;  /* 0x0000000000027941 */ /* 0x000fea0003800000 */
.L_x_4896:
[----:B------:R-:W-:Y:S01]  /*4120*/  ISETP.NE.AND P3, PT, R10, RZ, PT ;  /* 0x000000ff0a00720c */ /* 0x000fe20003f65270 */
[----:B------:R-:W-:-:S12]  /*4130*/  BSSY B2, `(.L_x_4900) ;  /* 0x0000036000027945 */ /* 0x000fd80003800000 */
[----:B------:R-:W-:Y:S05]  /*4140*/  @!P3 BRA `(.L_x_4901) ;  /* 0x0000000000d0b947 */ /* 0x000fea0003800000 */
[----:B0---4-:R0:W4:Y:S01]  /*4150*/  LDS.128 R12, [R29+0x21000] ;  /* 0x021000001d0c7984 */ /* 0x0111220000000c00 */
[----:B------:R-:W-:Y:S01]  /*4160*/  ISETP.GE.AND P3, PT, R221, R120, PT ;  /* 0x00000078dd00720c */ /* 0x000fe20003f66270 */
[----:B------:R-:W-:Y:S01]  /*4170*/  IMAD.SHL.U32 R11, R202, 0x8, RZ ;  /* 0x00000008ca0b7824 */ /* 0x000fe200078e00ff */
[----:B------:R-:W-:Y:S01]  /*4180*/  BSSY B3, `(.L_x_4902) ;  /* 0x000002f000037945 */ /* 0x000fe20003800000 */
[----:B---3--:R-:W-:Y:S02]  /*4190*/  IMAD.MOV.U32 R72, RZ, RZ, R83 ;  /* 0x000000ffff487224 */ /* 0x008fe400078e0053 */
[----:B--2---:R-:W-:Y:S02]  /*41a0*/  IMAD.MOV.U32 R73, RZ, RZ, R82 ;  /* 0x000000ffff497224 */ /* 0x004fe400078e0052 */
[----:B------:R-:W-:-:S06]  /*41b0*/  IMAD.WIDE R72, R11, 0x2, R72 ;  /* 0x000000020b487825 */ /* 0x000fcc00078e0248 */
[----:B0-----:R-:W-:Y:S05]  /*41c0*/  @P3 BRA `(.L_x_4903) ;  /* 0x0000000000a83947 */ /* 0x001fea0003800000 */
[----:B------:R-:W-:Y:S01]  /*41d0*/  SHF.R.U64 R11, R68, 0x10, R69 ;  /* 0x00000010440b7819 */ /* 0x000fe20000001245 */
[----:B----4-:R-:W-:Y:S01]  /*41e0*/  HADD2.F32 R78, -RZ, R13.H0_H0 ;  /* 0x2000000dff4e7230 */ /* 0x010fe20000004100 */
        /* <DEDUP_REMOVED lines=40> */
.L_x_4903:
[----:B------:R-:W-:Y:S05]  /*4470*/  BSYNC B3 ;  /* 0x0000000000037941 */ /* 0x000fea0003800000 */
.L_x_4902:
[----:B----4-:R0:W-:Y:S02]  /*4480*/  ST.E.128 desc[UR60][R72.64], R12 ;  /* 0x0000000c48007985 */ /* 0x0101e4000c101d3c */
.L_x_4901:
[----:B------:R-:W-:Y:S05]  /*4490*/  BSYNC B2 ;  /* 0x0000000000027941 */ /* 0x000fea0003800000 */
.L_x_4900:
        /* <DEDUP_REMOVED lines=10> */
[--C-:B----4-:R-:W-:Y:S01]  /*4540*/  HADD2.F32 R72, -RZ, R15.reuse.H0_H0 ;  /* 0x2000000fff487230 */ /* 0x110fe20000004100 */
[----:B------:R-:W-:Y:S01]  /*4550*/  SHF.R.U32.HI R64, RZ, 0x10, R65 ;  /* 0x00000010ff407819 */ /* 0x000fe20000011641 */
[----:B------:R-:W-:Y:S01]  /*4560*/  IMAD.MOV.U32 R65, RZ, RZ, R13 ;  /* 0x000000ffff417224 */ /* 0x000fe200078e000d */
[--C-:B------:R-:W-:Y:S01]  /*4570*/  SHF.R.U64 R74, R66, 0x10, R67.reuse ;  /* 0x00000010424a7819 */ /* 0x100fe20000001243 */
[----:B------:R-:W-:Y:S01]  /*4580*/  HADD2.F32 R66, -RZ, R15.H1_H1 ;  /* 0x3000000fff427230 */ /* 0x000fe20000004100 */
[----:B------:R-:W-:Y:S01]  /*4590*/  SHF.R.U32.HI R11, RZ, 0x10, R67 ;  /* 0x00000010ff0b7819 */ /* 0x000fe20000011643 */
[----:B------:R-:W-:Y:S02]  /*45a0*/  HADD2.F32 R70, -RZ, R70.H0_H0 ;  /* 0x20000046ff467230 */ /* 0x000fe40000004100 */
[----:B------:R-:W-:Y:S02]  /*45b0*/  HADD2.F32 R74, -RZ, R74.H0_H0 ;  /* 0x2000004aff4a7230 */ /* 0x000fe40000004100 */
[----:B------:R-:W-:-:S02]  /*45c0*/  HADD2.F32 R13, -RZ, R65.H1_H1 ;  /* 0x30000041ff0d7230 */ /* 0x000fc40000004100 */
[----:B------:R-:W-:Y:S02]  /*45d0*/  HADD2.F32 R65, -RZ, R65.H0_H0 ;  /* 0x20000041ff417230 */ /* 0x000fe40000004100 */
[----:B------:R-:W-:Y:S02]  /*45e0*/  HADD2.F32 R11, -RZ, R11.H0_H0 ;  /* 0x2000000bff0b7230 */ /* 0x000fe40000004100 */
[----:B------:R-:W-:Y:S02]  /*45f0*/  HADD2.F32 R15, -RZ, R64.H0_H0 ;  /* 0x20000040ff0f7230 */ /* 0x000fe40000004100 */
[-C--:B------:R-:W-:Y:S01]  /*4600*/  FMUL.FTZ R64, R13, R74.reuse ;  /* 0x0000004a0d407220 */ /* 0x080fe20000410000 */
[C---:B------:R-:W-:Y:S01]  /*4610*/  FMUL.FTZ R74, R65.reuse, R74 ;  /* 0x0000004a414a7220 */ /* 0x040fe20000410000 */
[-C--:B------:R-:W-:Y:S01]  /*4620*/  FMUL.FTZ R67, R66, R11.reuse ;  /* 0x0000000b42437220 */ /* 0x080fe20000410000 */
[C---:B------:R-:W-:Y:S01]  /*4630*/  FMUL.FTZ R71, R72.reuse, R11 ;  /* 0x0000000b48477220 */ /* 0x040fe20000410000 */
[-C--:B------:R-:W-:Y:S01]  /*4640*/  FFMA.FTZ R11, R65, R70.reuse, -R64 ;  /* 0x00000046410b7223 */ /* 0x080fe20000010840 */
[----:B------:R-:W-:Y:S01]  /*4650*/  FFMA.FTZ R64, R13, R70, R74 ;  /* 0x000000460d407223 */ /* 0x000fe2000001004a */
[----:B------:R-:W-:Y:S01]  /*4660*/  FFMA.FTZ R13, R72, R15, -R67 ;  /* 0x0000000f480d7223 */ /* 0x000fe20000010843 */
[----:B------:R-:W-:-:S02]  /*4670*/  HADD2.F32 R67, -RZ, R159.H0_H0 ;  /* 0x2000009fff437230 */ /* 0x000fc40000004100 */
[----:B------:R-:W-:Y:S01]  /*4680*/  FFMA.FTZ R66, R66, R15, R71 ;  /* 0x0000000f42427223 */ /* 0x000fe20000010047 */
[--C-:B------:R-:W-:Y:S01]  /*4690*/  HADD2.F32 R70, -RZ, R12.reuse.H1_H1 ;  /* 0x3000000cff467230 */ /* 0x100fe20000004100 */
[----:B------:R-:W-:Y:S01]  /*46a0*/  F2FP.F16.F32.PACK_AB R11, R64, R11 ;  /* 0x0000000b400b723e */ /* 0x000fe200000000ff */
[----:B------:R-:W-:Y:S02]  /*46b0*/  HADD2.F32 R72, -RZ, R12.H0_H0 ;  /* 0x2000000cff487230 */ /* 0x000fe40000004100 */
[----:B------:R-:W-:Y:S02]  /*46c0*/  HADD2.F32 R159, -RZ, R159.H1_H1 ;  /* 0x3000009fff9f7230 */ /* 0x000fe40000004100 */
[-C--:B------:R-:W-:Y:S01]  /*46d0*/  FMUL.FTZ R71, R70, R67.reuse ;  /* 0x0000004346477220 */ /* 0x080fe20000410000 */
[----:B------:R-:W-:Y:S02]  /*46e0*/  HADD2.F32 R12, -RZ, R14.H1_H1 ;  /* 0x3000000eff0c7230 */ /* 0x000fe40000004100 */
[----:B------:R-:W-:Y:S01]  /*46f0*/  FMUL.FTZ R67, R72, R67 ;  /* 0x0000004348437220 */ /* 0x000fe20000410000 */
[----:B------:R-:W-:-:S02]  /*4700*/  HADD2.F32 R15, -RZ, R158.H1_H1 ;  /* 0x3000009eff0f7230 */ /* 0x000fc40000004100 */
[----:B------:R-:W-:Y:S02]  /*4710*/  HADD2.F32 R14, -RZ, R14.H0_H0 ;  /* 0x2000000eff0e7230 */ /* 0x000fe40000004100 */
[----:B------:R-:W-:Y:S01]  /*4720*/  FMUL.FTZ R73, R12, R159 ;  /* 0x0000009f0c497220 */ /* 0x000fe20000410000 */
[----:B------:R-:W-:Y:S02]  /*4730*/  HADD2.F32 R65, -RZ, R158.H0_H0 ;  /* 0x2000009eff417230 */ /* 0x000fe40000004100 */
[-C--:B------:R-:W-:Y:S01]  /*4740*/  FFMA.FTZ R71, R72, R15.reuse, -R71 ;  /* 0x0000000f48477223 */ /* 0x080fe20000010847 */
[----:B------:R-:W-:Y:S01]  /*4750*/  FFMA.FTZ R70, R70, R15, R67 ;  /* 0x0000000f46467223 */ /* 0x000fe20000010043 */
[----:B------:R-:W-:Y:S01]  /*4760*/  FMUL.FTZ R159, R14, R159 ;  /* 0x0000009f0e9f7220 */ /* 0x000fe20000410000 */
[----:B------:R-:W-:Y:S01]  /*4770*/  F2FP.F16.F32.PACK_AB R15, R66, R13 ;  /* 0x0000000d420f723e */ /* 0x000fe200000000ff */
[----:B------:R-:W-:Y:S01]  /*4780*/  FFMA.FTZ R73, R14, R65, -R73 ;  /* 0x000000410e497223 */ /* 0x000fe20000010849 */
[----:B------:R-:W-:-:S02]  /*4790*/  IMAD.MOV.U32 R13, RZ, RZ, R11 ;  /* 0x000000ffff0d7224 */ /* 0x000fc400078e000b */
[----:B------:R-:W-:Y:S01]  /*47a0*/  FFMA.FTZ R12, R12, R65, R159 ;  /* 0x000000410c0c7223 */ /* 0x000fe2000001009f */
[----:B------:R-:W-:-:S04]  /*47b0*/  F2FP.F16.F32.PACK_AB R70, R70, R71 ;  /* 0x000000474646723e */ /* 0x000fc800000000ff */
[----:B------:R-:W-:Y:S01]  /*47c0*/  F2FP.F16.F32.PACK_AB R14, R12, R73 ;  /* 0x000000490c0e723e */ /* 0x000fe200000000ff */
[----:B------:R-:W-:-:S07]  /*47d0*/  IMAD.MOV.U32 R12, RZ, RZ, R70 ;  /* 0x000000ffff0c7224 */ /* 0x000fce00078e0046 */
.L_x_4907:
[----:B------:R-:W-:Y:S05]  /*47e0*/  BSYNC B3 ;  /* 0x0000000000037941 */ /* 0x000fea0003800000 */
.L_x_4906:
[----:B----4-:R0:W-:Y:S02]  /*47f0*/  ST.E.128 desc[UR60][R68.64], R12 ;  /* 0x0000000c44007985 */ /* 0x0101e4000c101d3c */
.L_x_4905:
[----:B------:R-:W-:Y:S05]  /*4800*/  BSYNC B2 ;  /* 0x0000000000027941 */ /* 0x000fea0003800000 */
.L_x_4904:
        /* <DEDUP_REMOVED lines=12> */
[----:B------:R-:W-:Y:S01]  /*48d0*/  HADD2.F32 R63, -RZ, R11.H0_H0 ;  /* 0x2000000bff3f7230 */ /* 0x000fe20000004100 */
[----:B------:R-:W-:Y:S01]  /*48e0*/  SHF.R.U32.HI R66, RZ, 0x10, R61 ;  /* 0x00000010ff427819 */ /* 0x000fe2000001163d */
[----:B------:R-:W-:Y:S01]  /*48f0*/  HADD2.F32 R68, -RZ, R68.H0_H0 ;  /* 0x20000044ff447230 */ /* 0x000fe20000004100 */
[----:B----4-:R-:W-:Y:S01]  /*4900*/  MOV R60, R12 ;  /* 0x0000000c003c7202 */ /* 0x010fe20000000f00 */
[--C-:B------:R-:W-:Y:S02]  /*4910*/  HADD2.F32 R12, -RZ, R13.reuse.H1_H1 ;  /* 0x3000000dff0c7230 */ /* 0x100fe40000004100 */
[----:B------:R-:W-:-:S02]  /*4920*/  HADD2.F32 R11, -RZ, R13.H0_H0 ;  /* 0x2000000dff0b7230 */ /* 0x000fc40000004100 */
[--C-:B------:R-:W-:Y:S02]  /*4930*/  HADD2.F32 R61, -RZ, R15.reuse.H1_H1 ;  /* 0x3000000fff3d7230 */ /* 0x100fe40000004100 */
[-C--:B------:R-:W-:Y:S01]  /*4940*/  FMUL.FTZ R70, R12, R63.reuse ;  /* 0x0000003f0c467220 */ /* 0x080fe20000410000 */
[----:B------:R-:W-:Y:S02]  /*4950*/  HADD2.F32 R13, -RZ, R15.H0_H0 ;  /* 0x2000000fff0d7230 */ /* 0x000fe40000004100 */
[----:B------:R-:W-:Y:S01]  /*4960*/  FMUL.FTZ R63, R11, R63 ;  /* 0x0000003f0b3f7220 */ /* 0x000fe20000410000 */
[----:B------:R-:W-:Y:S02]  /*4970*/  HADD2.F32 R62, -RZ, R67.H0_H0 ;  /* 0x20000043ff3e7230 */ /* 0x000fe40000004100 */
[-C--:B------:R-:W-:Y:S01]  /*4980*/  FMUL.FTZ R72, R61, R68.reuse ;  /* 0x000000443d487220 */ /* 0x080fe20000410000 */
[----:B------:R-:W-:Y:S02]  /*4990*/  HADD2.F32 R66, -RZ, R66.H0_H0 ;  /* 0x20000042ff427230 */ /* 0x000fe40000004100 */
[----:B------:R-:W-:Y:S01]  /*49a0*/  FMUL.FTZ R68, R13, R68 ;  /* 0x000000440d447220 */ /* 0x000fe20000410000 */
[----:B------:R-:W-:-:S02]  /*49b0*/  HADD2.F32 R15, -RZ, R60.H1_H1 ;  /* 0x3000003cff0f7230 */ /* 0x000fc40000004100 */
[-C--:B------:R-:W-:Y:S01]  /*49c0*/  FFMA.FTZ R11, R11, R62.reuse, -R70 ;  /* 0x0000003e0b0b7223 */ /* 0x080fe20000010846 */
[----:B------:R-:W-:Y:S01]  /*49d0*/  FFMA.FTZ R12, R12, R62, R63 ;  /* 0x0000003e0c0c7223 */ /* 0x000fe2000001003f */
[-C--:B------:R-:W-:Y:S01]  /*49e0*/  FFMA.FTZ R70, R61, R66.reuse, R68 ;  /* 0x000000423d467223 */ /* 0x080fe20000010044 */
[--C-:B------:R-:W-:Y:S02]  /*49f0*/  HADD2.F32 R63, -RZ, R157.reuse.H0_H0 ;  /* 0x2000009dff3f7230 */ /* 0x100fe40000004100 */
[----:B------:R-:W-:Y:S01]  /*4a00*/  FFMA.FTZ R13, R13, R66, -R72 ;  /* 0x000000420d0d7223 */ /* 0x000fe20000010848 */
[----:B------:R-:W-:Y:S01]  /*4a10*/  HADD2.F32 R60, -RZ, R60.H0_H0 ;  /* 0x2000003cff3c7230 */ /* 0x000fe20000004100 */
[----:B------:R-:W-:Y:S01]  /*4a20*/  F2FP.F16.F32.PACK_AB R11, R12, R11 ;  /* 0x0000000b0c0b723e */ /* 0x000fe200000000ff */
[----:B------:R-:W-:Y:S02]  /*4a30*/  HADD2.F32 R61, -RZ, R14.H1_H1 ;  /* 0x3000000eff3d7230 */ /* 0x000fe40000004100 */
[----:B------:R-:W-:Y:S01]  /*4a40*/  FMUL.FTZ R67, R15, R63 ;  /* 0x0000003f0f437220 */ /* 0x000fe20000410000 */
[----:B------:R-:W-:-:S02]  /*4a50*/  HADD2.F32 R157, -RZ, R157.H1_H1 ;  /* 0x3000009dff9d7230 */ /* 0x000fc40000004100 */
[----:B------:R-:W-:Y:S01]  /*4a60*/  FMUL.FTZ R66, R60, R63 ;  /* 0x0000003f3c427220 */ /* 0x000fe20000410000 */
[----:B------:R-:W-:Y:S02]  /*4a70*/  HADD2.F32 R14, -RZ, R14.H0_H0 ;  /* 0x2000000eff0e7230 */ /* 0x000fe40000004100 */
        /* <DEDUP_REMOVED lines=11> */
[----:B------:R-:W-:-:S07]  /*4b30*/  F2FP.F16.F32.PACK_AB R14, R68, R63 ;  /* 0x0000003f440e723e */ /* 0x000fce00000000ff */
.L_x_4911:
[----:B------:R-:W-:Y:S05]  /*4b40*/  BSYNC B3 ;  /* 0x0000000000037941 */ /* 0x000fea0003800000 */
.L_x_4910:
[----:B----4-:R0:W-:Y:S02]  /*4b50*/  ST.E.128 desc[UR60][R64.64], R12 ;  /* 0x0000000c40007985 */ /* 0x0101e4000c101d3c */
.L_x_4909:
[----:B------:R-:W-:Y:S05]  /*4b60*/  BSYNC B2 ;  /* 0x0000000000027941 */ /* 0x000fea0003800000 */
.L_x_4908:
        /* <DEDUP_REMOVED lines=48> */
.L_x_4913:
[----:B------:R-:W-:Y:S05]  /*4e70*/  BSYNC B2 ;  /* 0x0000000000027941 */ /* 0x000fea0003800000 */
.L_x_4912:
[----:B----4-:R0:W-:Y:S02]  /*4e80*/  ST.E.128 desc[UR60][R60.64], R12 ;  /* 0x0000000c3c007985 */ /* 0x0101e4000c101d3c */
.L_x_4891:
[----:B------:R-:W-:Y:S05]  /*4e90*/  BSYNC B1 ;  /* 0x0000000000017941 */ /* 0x000fea0003800000 */
.L_x_4890:
[----:B------:R-:W-:-:S03]  /*4ea0*/  UMOV UR4, 0xffffffff ;  /* 0xffffffff00047882 */ /* 0x000fc60000000000 */
[----:B------:R-:W-:Y:S05]  /*4eb0*/  BRA.DIV UR4, `(.L_x_4914) ;  /* 0x00000262049c7947 */ /* 0x000fea000b800000 */
[----:B------:R0:W0:Y:S04]  /*4ec0*/  SHFL.IDX PT, R59, R118, 0x1, 0x1c1f ;  /* 0x003c1f00763b7f89 */ /* 0x00002800000e0000 */
[----:B------:R0:W0:Y:S02]  /*4ed0*/  SHFL.IDX PT, R58, R119, 0x1, 0x1c1f ;  /* 0x003c1f00773a7f89 */ /* 0x00002400000e0000 */
.L_x_5312:
[----:B------:R-:W-:Y:S05]  /*4ee0*/  @P4 BRA `(.L_x_4915) ;  /* 0x0000005000e04947 */ /* 0x000fea0003800000 */
[----:B------:R-:W-:Y:S01]  /*4ef0*/  ISETP.NE.AND P3, PT, R8, RZ, PT ;  /* 0x000000ff0800720c */ /* 0x000fe20003f65270 */
[----:B------:R-:W-:-:S12]  /*4f00*/  BSSY B1, `(.L_x_4916) ;  /* 0x0000032000017945 */ /* 0x000fd80003800000 */
[----:B------:R-:W-:Y:S05]  /*4f10*/  @!P3 BRA `(.L_x_4917) ;  /* 0x0000000000c0b947 */ /* 0x000fea0003800000 */
[----:B0---4-:R0:W4:Y:S01]  /*4f20*/  LDS.128 R12, [R29+0x20000] ;  /* 0x020000001d0c7984 */ /* 0x0111220000000c00 */
[C---:B------:R-:W-:Y:S01]  /*4f30*/  LEA R56, P3, R16.reuse, R58, 0x1 ;  /* 0x0000003a10387211 */ /* 0x040fe200078608ff */
[----:B------:R-:W-:Y:S03]  /*4f40*/  BSSY B2, `(.L_x_4918) ;  /* 0x000002c000027945 */ /* 0x000fe60003800000 */
[----:B------:R-:W-:Y:S02]  /*4f50*/  LEA.HI.X R57, R16, R59, R17, 0x1, P3 ;  /* 0x0000003b10397211 */ /* 0x000fe400018f0c11 */
        /* <DEDUP_REMOVED lines=42> */
.L_x_4919:
[----:B------:R-:W-:Y:S05]  /*5200*/  BSYNC B2 ;  /* 0x0000000000027941 */ /* 0x000fea0003800000 */
.L_x_4918:
[----:B----4-:R0:W-:Y:S02]  /*5210*/  ST.E.128 desc[UR60][R56.64], R12 ;  /* 0x0000000c38007985 */ /* 0x0101e4000c101d3c */
.L_x_4917:
[----:B------:R-:W-:Y:S05]  /*5220*/  BSYNC B1 ;  /* 0x0000000000017941 */ /* 0x000fea0003800000 */
.L_x_4916:
[----:B------:R-:W-:Y:S01]  /*5230*/  ISETP.NE.AND P3, PT, R9, RZ, PT ;  /* 0x000000ff0900720c */ /* 0x000fe20003f65270 */
[----:B------:R-:W-:-:S12]  /*5240*/  BSSY B1, `(.L_x_4920) ;  /* 0x0000034000017945 */ /* 0x000fd80003800000 */
[----:B------:R-:W-:Y:S05]  /*5250*/  @!P3 BRA `(.L_x_4921) ;  /* 0x0000000000c8b947 */ /* 0x000fea0003800000 */
[----:B0---4-:R0:W4:Y:S01]  /*5260*/  LDS.128 R12, [R31+0x20000] ;  /* 0x020000001f0c7984 */ /* 0x0111220000000c00 */
[----:B------:R-:W-:Y:S01]  /*5270*/  ISETP.GE.AND P3, PT, R223, R120, PT ;  /* 0x00000078df00720c */ /* 0x000fe20003f66270 */
[----:B------:R-:W-:Y:S01]  /*5280*/  IMAD.SHL.U32 R11, R201, 0x8, RZ ;  /* 0x00000008c90b7824 */ /* 0x000fe200078e00ff */
[----:B------:R-:W-:Y:S01]  /*5290*/  BSSY B2, `(.L_x_4922) ;  /* 0x000002d000027945 */ /* 0x000fe20003800000 */
[----:B------:R-:W-:Y:S02]  /*52a0*/  IMAD.MOV.U32 R52, RZ, RZ, R58 ;  /* 0x000000ffff347224 */ /* 0x000fe400078e003a */
[----:B------:R-:W-:Y:S02]  /*52b0*/  IMAD.MOV.U32 R53, RZ, RZ, R59 ;  /* 0x000000ffff357224 */ /* 0x000fe400078e003b */
        /* <DEDUP_REMOVED lines=42> */
.L_x_4923:
[----:B------:R-:W-:Y:S05]  /*5560*/  BSYNC B2 ;  /* 0x0000000000027941 */ /* 0x000fea0003800000 */
.L_x_4922:
[----:B----4-:R0:W-:Y:S02]  /*5570*/  ST.E.128 desc[UR60][R52.64], R12 ;  /* 0x0000000c34007985 */ /* 0x0101e4000c101d3c */
.L_x_4921:
[----:B------:R-:W-:Y:S05]  /*5580*/  BSYNC B1 ;  /* 0x0000000000017941 */ /* 0x000fea0003800000 */
.L_x_4920:
[----:B------:R-:W-:Y:S01]  /*5590*/  ISETP.NE.AND P3, PT, R10, RZ, PT ;  /* 0x000000ff0a00720c */ /* 0x000fe20003f65270 */
[----:B------:R-:W-:-:S12]  /*55a0*/  BSSY B1, `(.L_x_4924) ;  /* 0x0000034000017945 */ /* 0x000fd80003800000 */
[----:B------:R-:W-:Y:S05]  /*55b0*/  @!P3 BRA `(.L_x_4925) ;  /* 0x0000000000c8b947 */ /* 0x000fea0003800000 */
[----:B0---4-:R0:W4:Y:S01]  /*55c0*/  LDS.128 R12, [R29+0x23000] ;  /* 0x023000001d0c7984 */ /* 0x0111220000000c00 */
[----:B------:R-:W-:Y:S01]  /*55d0*/  ISETP.GE.AND P3, PT, R221, R120, PT ;  /* 0x00000078dd00720c */ /* 0x000fe20003f66270 */
[----:B------:R-:W-:Y:S01]  /*55e0*/  IMAD.MOV.U32 R48, RZ, RZ, R58 ;  /* 0x000000ffff307224 */ /* 0x000fe200078e003a */
[----:B------:R-:W-:Y:S01]  /*55f0*/  SHF.L.U32 R11, R202, 0x3, RZ ;  /* 0x00000003ca0b7819 */ /* 0x000fe200000006ff */
[----:B------:R-:W-:Y:S01]  /*5600*/  IMAD.MOV.U32 R49, RZ, RZ, R59 ;  /* 0x000000ffff317224 */ /* 0x000fe200078e003b */
        /* <DEDUP_REMOVED lines=43> */
.L_x_4927:
[----:B------:R-:W-:Y:S05]  /*58c0*/  BSYNC B2 ;  /* 0x0000000000027941 */ /* 0x000fea0003800000 */
.L_x_4926:
[----:B----4-:R0:W-:Y:S02]  /*58d0*/  ST.E.128 desc[UR60][R48.64], R12 ;  /* 0x0000000c30007985 */ /* 0x0101e4000c101d3c */
.L_x_4925:
[----:B------:R-:W-:Y:S05]  /*58e0*/  BSYNC B1 ;  /* 0x0000000000017941 */ /* 0x000fea0003800000 */
.L_x_4924:
        /* <DEDUP_REMOVED lines=49> */
.L_x_4931:
[----:B------:R-:W-:Y:S05]  /*5c00*/  BSYNC B2 ;  /* 0x0000000000027941 */ /* 0x000fea0003800000 */
.L_x_4930:
[----:B----4-:R0:W-:Y:S02]  /*5c10*/  ST.E.128 desc[UR60][R44.64], R12 ;  /* 0x0000000c2c007985 */ /* 0x0101e4000c101d3c */
.L_x_4929:
[----:B------:R-:W-:Y:S05]  /*5c20*/  BSYNC B1 ;  /* 0x0000000000017941 */ /* 0x000fea0003800000 */
.L_x_4928:
        /* <DEDUP_REMOVED lines=49> */
.L_x_4935:
[----:B------:R-:W-:Y:S05]  /*5f40*/  BSYNC B2 ;  /* 0x0000000000027941 */ /* 0x000fea0003800000 */
.L_x_4934:
[----:B----4-:R0:W-:Y:S02]  /*5f50*/  ST.E.128 desc[UR60][R40.64], R12 ;  /* 0x0000000c28007985 */ /* 0x0101e4000c101d3c */
.L_x_4933:
[----:B------:R-:W-:Y:S05]  /*5f60*/  BSYNC B1 ;  /* 0x0000000000017941 */ /* 0x000fea0003800000 */
.L_x_4932:
[----:B------:R-:W-:-:S13]  /*5f70*/  ISETP.NE.AND P3, PT, R26, RZ, PT ;  /* 0x000000ff1a00720c */ /* 0x000fda0003f65270 */
        /* <DEDUP_REMOVED lines=47> */
.L_x_4937:
[----:B------:R-:W-:Y:S05]  /*6270*/  BSYNC B1 ;  /* 0x0000000000017941 */ /* 0x000fea0003800000 */
.L_x_4936:
[----:B----4-:R0:W-:Y:S01]  /*6280*/  ST.E.128 desc[UR60][R36.64], R12 ;  /* 0x0000000c24007985 */ /* 0x0101e2000c101d3c */
[----:B------:R-:W-:Y:S05]  /*6290*/  BRA `(.L_x_4915) ;  /* 0x0000003c00f47947 */ /* 0x000fea0003800000 */
.L_x_4881:
        /* <DEDUP_REMOVED lines=20> */
[----:B------:R-:W-:Y:S01]  /*63e0*/  CS2R R54, SRZ ;  /* 0x0000000000367805 */ /* 0x000fe2000001ff00 */
[----:B------:R-:W-:Y:S01]  /*63f0*/  IMAD.X R33, R11, 0x1, R89, P2 ;  /* 0x000000010b217824 */ /* 0x000fe200010e0659 */
[----:B------:R-:W-:Y:S02]  /*6400*/  LEA R56, P2, R32, UR4, 0x1 ;  /* 0x0000000420387c11 */ /* 0x000fe4000f8408ff */
[----:B------:R-:W-:-:S02]  /*6410*/  CS2R R52, SRZ ;  /* 0x0000000000347805 */ /* 0x000fc4000001ff00 */
        /* <DEDUP_REMOVED lines=23> */
.L_x_4939:
[----:B------:R-:W-:Y:S05]  /*6590*/  BSYNC B1 ;  /* 0x0000000000017941 */ /* 0x000fea0003800000 */
.L_x_4938:
        /* <DEDUP_REMOVED lines=48> */
.L_x_4941:
[----:B------:R-:W-:Y:S05]  /*68a0*/  BSYNC B1 ;  /* 0x0000000000017941 */ /* 0x000fea0003800000 */
.L_x_4940:
[----:B------:R-:W2:Y:S01]  /*68b0*/  LDL R11, [R1+0x38] ;  /* 0x00003800010b7983 */ /* 0x000ea20000100800 */
[----:B0-----:R-:W-:Y:S01]  /*68c0*/  IMAD.MOV.U32 R12, RZ, RZ, R33 ;  /* 0x000000ffff0c7224 */ /* 0x001fe200078e0021 */
[----:B------:R-:W-:Y:S01]  /*68d0*/  PRMT R165, R82, 0x5410, R81 ;  /* 0x0000541052a57816 */ /* 0x000fe20000000051 */
[----:B------:R-:W-:Y:S02]  /*68e0*/  IMAD.MOV.U32 R13, RZ, RZ, R36 ;  /* 0x000000ffff0d7224 */ /* 0x000fe400078e0024 */
[----:B------:R-:W-:-:S03]  /*68f0*/  IMAD.MOV.U32 R14, RZ, RZ, R37 ;  /* 0x000000ffff0e7224 */ /* 0x000fc600078e0025 */
[----:B------:R-:W-:Y:S01]  /*6900*/  PRMT R169, R13, 0x7610, R169 ;  /* 0x000076100da97816 */ /* 0x000fe200000000a9 */
[----:B------:R-:W-:Y:S01]  /*6910*/  IMAD.MOV.U32 R13, RZ, RZ, R40 ;  /* 0x000000ffff0d7224 */ /* 0x000fe200078e0028 */
[----:B--2---:R-:W-:Y:S01]  /*6920*/  R2UR UR4, R11 ;  /* 0x000000000b0472ca */ /* 0x004fe200000e0000 */
[----:B------:R-:W-:-:S05]  /*6930*/  IMAD.MOV.U32 R11, RZ, RZ, R32 ;  /* 0x000000ffff0b7224 */ /* 0x000fca00078e0020 */
        /* <DEDUP_REMOVED lines=59> */
[----:B------:R-:W-:Y:S02]  /*6cf0*/  IMAD.MOV.U32 R14, RZ, RZ, R74 ;  /* 0x000000ffff0e7224 */ /* 0x000fe400078e004a */
[----:B------:R-:W-:Y:S02]  /*6d00*/  IMAD.MOV.U32 R13, RZ, RZ, R75 ;  /* 0x000000ffff0d7224 */ /* 0x000fe400078e004b */
        /* <DEDUP_REMOVED lines=11> */
.L_x_4942:
[----:B------:R-:W-:Y:S01]  /*6dc0*/  IMAD R87, R18, 0x8, R2 ;  /* 0x0000000812577824 */ /* 0x000fe200078e0202 */
[----:B------:R-:W-:Y:S01]  /*6dd0*/  SHF.L.U32 R88, R219, 0x1f, RZ ;  /* 0x0000001fdb587819 */ /* 0x000fe200000006ff */
[----:B------:R-:W0:Y:S01]  /*6de0*/  LDC R131, c[0x0][0x2f4] ;  /* 0x0000bd00ff837b82 */ /* 0x000e220000000800 */
[----:B------:R-:W-:Y:S02]  /*6df0*/  BSSY B1, `(.L_x_4943) ;  /* 0x0000003000017945 */ /* 0x000fe40003800000 */
[----:B------:R-:W1:Y:S02]  /*6e00*/  SYNCS.PHASECHK.TRANS64.TRYWAIT P5, [R87+URZ+0x30890], R88 ;  /* 0x03089058570075a7 */ /* 0x000e6400080a017f */
[----:B-1----:R-:W-:Y:S05]  /*6e10*/  @!P5 BRA `(.L_x_4944) ;  /* 0x000002440010d947 */ /* 0x002fea0003800000 */
.L_x_5313:
[----:B------:R-:W-:Y:S05]  /*6e20*/  BSYNC B1 ;  /* 0x0000000000017941 */ /* 0x000fea0003800000 */
.L_x_4943:
[----:B------:R-:W-:Y:S01]  /*6e30*/  UMOV UR4, 0xffffffff ;  /* 0xffffffff00047882 */ /* 0x000fe20000000000 */
[----:B0-----:R-:W-:Y:S02]  /*6e40*/  IADD3 R135, -R121, R131, RZ ;  /* 0x0000008379877210 */ /* 0x001fe40007ffe1ff */
[----:B------:R-:W-:Y:S05]  /*6e50*/  BRA.DIV UR4, `(.L_x_4945) ;  /* 0x0000024604147947 */ /* 0x000fea000b800000 */
[----:B------:R0:W2:Y:S04]  /*6e60*/  SHFL.IDX PT, R117, R118, RZ, 0x1c1f ;  /* 0x001c1fff76757589 */ /* 0x0000a800000e0000 */
[----:B------:R0:W3:Y:S02]  /*6e70*/  SHFL.IDX PT, R116, R119, RZ, 0x1c1f ;  /* 0x001c1fff77747589 */ /* 0x0000e400000e0000 */
.L_x_5317:
[----:B------:R-:W-:Y:S04]  /*6e80*/  BSSY B1, `(.L_x_4946) ;  /* 0x0000158000017945 */ /* 0x000fe80003800000 */
[----:B------:R-:W-:Y:S05]  /*6e90*/  @P3 BRA `(.L_x_4947) ;  /* 0x0000001400583947 */ /* 0x000fea0003800000 */
[----:B------:R-:W-:Y:S01]  /*6ea0*/  ISETP.NE.AND P3, PT, R8, RZ, PT ;  /* 0x000000ff0800720c */ /* 0x000fe20003f65270 */
[----:B------:R-:W-:-:S12]  /*6eb0*/  BSSY B2, `(.L_x_4948) ;  /* 0x0000070000027945 */ /* 0x000fd80003800000 */
[----:B------:R-:W-:Y:S05]  /*6ec0*/  @!P3 BRA `(.L_x_4949) ;  /* 0x0000000400b8b947 */ /* 0x000fea0003800000 */
[----:B------:R-:W-:Y:S01]  /*6ed0*/  SEL R11, R121, R135, !P0 ;  /* 0x00000087790b7207 */ /* 0x000fe20004000000 */
[----:B------:R-:W-:Y:S01]  /*6ee0*/  IMAD R13, R18, 0x4800, R137 ;  /* 0x00004800120d7824 */ /* 0x000fe200078e0289 */
[C---:B---3--:R-:W-:Y:S01]  /*6ef0*/  LEA R122, P3, R5.reuse, R116, 0x1 ;  /* 0x00000074057a7211 */ /* 0x048fe200078608ff */
[----:B------:R-:W-:Y:S01]  /*6f00*/  BSSY B3, `(.L_x_4950) ;  /* 0x0000066000037945 */ /* 0x000fe20003800000 */
        /* <DEDUP_REMOVED lines=13> */
[----:B------:R-:W-:Y:S02]  /*6fe0*/  IMAD R12, R13, 0x2, R2 ;  /* 0x000000020d0c7824 */ /* 0x000fe400078e0202 */
[----:B------:R-:W-:-:S04]  /*6ff0*/  IMAD R11, R18, 0x4800, R11 ;  /* 0x00004800120b7824 */ /* 0x000fc800078e020b */
[----:B------:R-:W-:Y:S01]  /*7000*/  IMAD R80, R11, 0x2, R2 ;  /* 0x000000020b507824 */ /* 0x000fe200078e0202 */
[----:B------:R-:W2:Y:S05]  /*7010*/  LDS.128 R12, [R12+0x1e400] ;  /* 0x01e400000c0c7984 */ /* 0x000eaa0000000c00 */
[----:B------:R-:W3:Y:S01]  /*7020*/  LDS.128 R80, [R80+0x1e400] ;  /* 0x01e4000050507984 */ /* 0x000ee20000000c00 */
[----:B------:R-:W-:Y:S05]  /*7030*/  @P3 BRA `(.L_x_4951) ;  /* 0x0000000400483947 */ /* 0x000fea0003800000 */
[----:B------:R-:W-:Y:S01]  /*7040*/  HADD2.F32 R149, -RZ, R149.H0_H0 ;  /* 0x20000095ff957230 */ /* 0x000fe20000004100 */
[--C-:B------:R-:W-:Y:S01]  /*7050*/  SHF.R.U32.HI R156, RZ, 0x10, R53.reuse ;  /* 0x00000010ff9c7819 */ /* 0x100fe20000011635 */
[----:B---3--:R-:W-:Y:S01]  /*7060*/  HADD2.F32 R150, -RZ, R81.H0_H0 ;  /* 0x20000051ff967230 */ /* 0x008fe20000004100 */
[----:B------:R-:W-:Y:S01]  /*7070*/  SHF.R.U64 R52, R52, 0x10, R53 ;  /* 0x0000001034347819 */ /* 0x000fe20000001235 */
[--C-:B--2---:R-:W-:Y:S01]  /*7080*/  HADD2.F32 R152, -RZ, R13.reuse.H0_H0 ;  /* 0x2000000dff987230 */ /* 0x104fe20000004100 */
[--C-:B------:R-:W-:Y:S01]  /*7090*/  SHF.R.U64 R40, R40, 0x10, R41.reuse ;  /* 0x0000001028287819 */ /* 0x100fe20000001229 */
[----:B------:R-:W-:Y:S02]  /*70a0*/  HADD2.F32 R11, -RZ, R154.H0_H0 ;  /* 0x2000009aff0b7230 */ /* 0x000fe40000004100 */
[-C--:B------:R-:W-:Y:S01]  /*70b0*/  FMUL.FTZ R155, R150, R149.reuse ;  /* 0x00000095969b7220 */ /* 0x080fe20000410000 */
[----:B------:R-:W-:Y:S02]  /*70c0*/  HADD2.F32 R156, -RZ, R156.H0_H0 ;  /* 0x2000009cff9c7230 */ /* 0x000fe40000004100 */
[C---:B------:R-:W-:Y:S01]  /*70d0*/  FMUL.FTZ R149, R152.reuse, R149 ;  /* 0x0000009598957220 */ /* 0x040fe20000410000 */
[----:B------:R-:W-:Y:S01]  /*70e0*/  SHF.R.U32.HI R154, RZ, 0x10, R41 ;  /* 0x00000010ff9a7819 */ /* 0x000fe20000011629 */
[----:B------:R-:W-:Y:S01]  /*70f0*/  FFMA.FTZ R152, R152, R11, -R155 ;  /* 0x0000000b98987223 */ /* 0x000fe2000001089b */
[----:B------:R-:W-:-:S02]  /*7100*/  HADD2.F32 R13, -RZ, R13.H1_H1 ;  /* 0x3000000dff0d7230 */ /* 0x000fc40000004100 */
[----:B------:R-:W-:Y:S01]  /*7110*/  FFMA.FTZ R150, R150, R11, R149 ;  /* 0x0000000b96967223 */ /* 0x000fe20000010095 */
[----:B------:R-:W-:Y:S01]  /*7120*/  HADD2.F32 R11, -RZ, R81.H1_H1 ;  /* 0x30000051ff0b7230 */ /* 0x000fe20000004100 */
[----:B------:R-:W-:Y:S01]  /*7130*/  SHF.R.U64 R54, R54, 0x10, R55 ;  /* 0x0000001036367819 */ /* 0x000fe20000001237 */
[----:B------:R-:W-:Y:S01]  /*7140*/  HADD2.F32 R154, -RZ, R154.H0_H0 ;  /* 0x2000009aff9a7230 */ /* 0x000fe20000004100 */
[----:B------:R-:W-:Y:S01]  /*7150*/  SHF.R.U64 R42, R42, 0x10, R43 ;  /* 0x000000102a2a7819 */ /* 0x000fe2000000122b */
[----:B------:R-:W-:Y:S02]  /*7160*/  HADD2.F32 R149, -RZ, R83.H0_H0 ;  /* 0x20000053ff957230 */ /* 0x000fe40000004100 */
[-C--:B------:R-:W-:Y:S01]  /*7170*/  FMUL.FTZ R158, R11, R156.reuse ;  /* 0x0000009c0b9e7220 */ /* 0x080fe20000410000 */
[C---:B------:R-:W-:Y:S01]  /*7180*/  FMUL.FTZ R156, R13.reuse, R156 ;  /* 0x0000009c0d9c7220 */ /* 0x040fe20000410000 */
[----:B------:R-:W-:Y:S02]  /*7190*/  HADD2.F32 R81, -RZ, R15.H0_H0 ;  /* 0x2000000fff517230 */ /* 0x000fe40000004100 */
[-C--:B------:R-:W-:Y:S01]  /*71a0*/  FFMA.FTZ R13, R13, R154.reuse, -R158 ;  /* 0x0000009a0d0d7223 */ /* 0x080fe2000001089e */
[----:B------:R-:W-:Y:S01]  /*71b0*/  FFMA.FTZ R11, R11, R154, R156 ;  /* 0x0000009a0b0b7223 */ /* 0x000fe2000001009c */
[----:B------:R-:W-:-:S02]  /*71c0*/  HADD2.F32 R156, -RZ, R160.H1_H1 ;  /* 0x300000a0ff9c7230 */ /* 0x000fc40000004100 */
[----:B------:R-:W-:Y:S01]  /*71d0*/  HADD2.F32 R154, -RZ, R160.H0_H0 ;  /* 0x200000a0ff9a7230 */ /* 0x000fe20000004100 */
[----:B------:R-:W-:Y:S01]  /*71e0*/  F2FP.F16.F32.PACK_AB R13, R13, R152 ;  /* 0x000000980d0d723e */ /* 0x000fe200000000ff */
[----:B------:R-:W-:Y:S02]  /*71f0*/  HADD2.F32 R83, -RZ, R83.H1_H1 ;  /* 0x30000053ff537230 */ /* 0x000fe40000004100 */
[-C--:B------:R-:W-:Y:S01]  /*7200*/  FMUL.FTZ R158, R149, R156.reuse ;  /* 0x0000009c959e7220 */ /* 0x080fe20000410000 */
[C---:B------:R-:W-:Y:S01]  /*7210*/  FMUL.FTZ R156, R81.reuse, R156 ;  /* 0x0000009c519c7220 */ /* 0x040fe20000410000 */
[----:B------:R-:W-:Y:S02]  /*7220*/  HADD2.F32 R15, -RZ, R15.H1_H1 ;  /* 0x3000000fff0f7230 */ /* 0x000fe40000004100 */
[-C--:B------:R-:W-:Y:S01]  /*7230*/  FFMA.FTZ R81, R81, R154.reuse, -R158 ;  /* 0x0000009a51517223 */ /* 0x080fe2000001089e */
[----:B------:R-:W-:Y:S01]  /*7240*/  FFMA.FTZ R156, R149, R154, R156 ;  /* 0x0000009a959c7223 */ /* 0x000fe2000001009c */
[----:B------:R-:W-:Y:S01]  /*7250*/  SHF.R.U32.HI R154, RZ, 0x10, R55 ;  /* 0x00000010ff9a7819 */ /* 0x000fe20000011637 */
[----:B------:R-:W-:Y:S01]  /*7260*/  HADD2.F32 R162, -RZ, R162.H0_H0 ;  /* 0x200000a2ffa27230 */ /* 0x000fe20000004100 */
[----:B------:R-:W-:Y:S01]  /*7270*/  SHF.R.U32.HI R158, RZ, 0x10, R43 ;  /* 0x00000010ff9e7819 */ /* 0x000fe2000001162b */
[----:B------:R-:W-:-:S02]  /*7280*/  HADD2.F32 R53, -RZ, R12.H0_H0 ;  /* 0x2000000cff357230 */ /* 0x000fc40000004100 */
[----:B------:R-:W-:Y:S02]  /*7290*/  HADD2.F32 R154, -RZ, R154.H0_H0 ;  /* 0x2000009aff9a7230 */ /* 0x000fe40000004100 */
[----:B------:R-:W-:Y:S02]  /*72a0*/  HADD2.F32 R158, -RZ, R158.H0_H0 ;  /* 0x2000009eff9e7230 */ /* 0x000fe40000004100 */
[----:B------:R-:W-:Y:S02]  /*72b0*/  HADD2.F32 R52, -RZ, R52.H0_H0 ;  /* 0x20000034ff347230 */ /* 0x000fe40000004100 */
[-C--:B------:R-:W-:Y:S01]  /*72c0*/  FMUL.FTZ R160, R83, R154.reuse ;  /* 0x0000009a53a07220 */ /* 0x080fe20000410000 */
[C---:B------:R-:W-:Y:S01]  /*72d0*/  FMUL.FTZ R154, R15.reuse, R154 ;  /* 0x0000009a0f9a7220 */ /* 0x040fe20000410000 */
[----:B------:R-:W-:Y:S02]  /*72e0*/  HADD2.F32 R41, -RZ, R12.H1_H1 ;  /* 0x3000000cff297230 */ /* 0x000fe40000004100 */
[----:B------:R-:W-:Y:S01]  /*72f0*/  FFMA.FTZ R160, R15, R158, -R160 ;  /* 0x0000009e0fa07223 */ /* 0x000fe200000108a0 */
[----:B------:R-:W-:-:S02]  /*7300*/  HADD2.F32 R15, -RZ, R80.H0_H0 ;  /* 0x20000050ff0f7230 */ /* 0x000fc40000004100 */
[----:B------:R-:W-:Y:S01]  /*7310*/  FFMA.FTZ R83, R83, R158, R154 ;  /* 0x0000009e53537223 */ /* 0x000fe2000001009a */
[----:B------:R-:W-:Y:S02]  /*7320*/  HADD2.F32 R154, -RZ, R171.H1_H1 ;  /* 0x300000abff9a7230 */ /* 0x000fe40000004100 */
[----:B------:R-:W-:Y:S02]  /*7330*/  HADD2.F32 R40, -RZ, R40.H0_H0 ;  /* 0x20000028ff287230 */ /* 0x000fe40000004100 */
[-C--:B------:R-:W-:Y:S01]  /*7340*/  FMUL.FTZ R158, R15, R162.reuse ;  /* 0x000000a20f9e7220 */ /* 0x080fe20000410000 */
[C---:B------:R-:W-:Y:S01]  /*7350*/  FMUL.FTZ R162, R53.reuse, R162 ;  /* 0x000000a235a27220 */ /* 0x040fe20000410000 */
[----:B------:R-:W-:Y:S01]  /*7360*/  HADD2.F32 R149, -RZ, R173.H0_H0 ;  /* 0x200000adff957230 */ /* 0x000fe20000004100 */
[----:B------:R-:W-:Y:S01]  /*7370*/  F2FP.F16.F32.PACK_AB R160, R160, R81 ;  /* 0x00000051a0a0723e */ /* 0x000fe200000000ff */
[-C--:B------:R-:W-:Y:S01]  /*7380*/  FFMA.FTZ R158, R53, R154.reuse, -R158 ;  /* 0x0000009a359e7223 */ /* 0x080fe2000001089e */
[----:B------:R-:W-:Y:S01]  /*7390*/  FFMA.FTZ R162, R15, R154, R162 ;  /* 0x0000009a0fa27223 */ /* 0x000fe200000100a2 */
[----:B------:R-:W-:Y:S01]  /*73a0*/  HADD2.F32 R15, -RZ, R80.H1_H1 ;  /* 0x30000050ff0f7230 */ /* 0x000fe20000004100 */
[----:B------:R-:W-:Y:S01]  /*73b0*/  F2FP.F16.F32.PACK_AB R81, R11, R150 ;  /* 0x000000960b51723e */ /* 0x000fe200000000ff */
[----:B------:R-:W-:Y:S01]  /*73c0*/  HADD2.F32 R53, -RZ, R171.H0_H0 ;  /* 0x200000abff357230 */ /* 0x000fe20000004100 */
[----:B------:R-:W-:Y:S01]  /*73d0*/  F2FP.F16.F32.PACK_AB R83, R83, R156 ;  /* 0x0000009c5353723e */ /* 0x000fe200000000ff */
[----:B------:R-:W-:-:S02]  /*73e0*/  HADD2.F32 R54, -RZ, R54.H0_H0 ;  /* 0x20000036ff367230 */ /* 0x000fc40000004100 */
[-C--:B------:R-:W-:Y:S01]  /*73f0*/  FMUL.FTZ R12, R15, R52.reuse ;  /* 0x000000340f0c7220 */ /* 0x080fe20000410000 */
[C---:B------:R-:W-:Y:S01]  /*7400*/  FMUL.FTZ R52, R41.reuse, R52 ;  /* 0x0000003429347220 */ /* 0x040fe20000410000 */
[--C-:B------:R-:W-:Y:S02]  /*7410*/  HADD2.F32 R43, -RZ, R82.reuse.H1_H1 ;  /* 0x30000052ff2b7230 */ /* 0x100fe40000004100 */
[-C--:B------:R-:W-:Y:S01]  /*7420*/  FFMA.FTZ R41, R41, R40.reuse, -R12 ;  /* 0x0000002829297223 */ /* 0x080fe2000001080c */
[----:B------:R-:W-:Y:S01]  /*7430*/  FFMA.FTZ R15, R15, R40, R52 ;  /* 0x000000280f0f7223 */ /* 0x000fe20000010034 */
[----:B------:R-:W-:Y:S02]  /*7440*/  HADD2.F32 R12, -RZ, R82.H0_H0 ;  /* 0x20000052ff0c7230 */ /* 0x000fe40000004100 */
[----:B------:R-:W-:Y:S01]  /*7450*/  HADD2.F32 R40, -RZ, R14.H0_H0 ;  /* 0x2000000eff287230 */ /* 0x000fe20000004100 */
[----:B------:R-:W-:Y:S01]  /*7460*/  F2FP.F16.F32.PACK_AB R158, R41, R158 ;  /* 0x0000009e299e723e */ /* 0x000fe200000000ff */
[----:B------:R-:W-:-:S02]  /*7470*/  HADD2.F32 R42, -RZ, R42.H0_H0 ;  /* 0x2000002aff2a7230 */ /* 0x000fc40000004100 */
[-C--:B------:R-:W-:Y:S01]  /*7480*/  FMUL.FTZ R55, R12, R149.reuse ;  /* 0x000000950c377220 */ /* 0x080fe20000410000 */
[----:B------:R-:W-:Y:S01]  /*7490*/  F2FP.F16.F32.PACK_AB R80, R15, R162 ;  /* 0x000000a20f50723e */ /* 0x000fe200000000ff */
[C---:B------:R-:W-:Y:S01]  /*74a0*/  FMUL.FTZ R149, R40.reuse, R149 ;  /* 0x0000009528957220 */ /* 0x040fe20000410000 */
[----:B------:R-:W-:Y:S02]  /*74b0*/  IMAD.MOV.U32 R15, RZ, RZ, R160 ;  /* 0x000000ffff0f7224 */ /* 0x000fe400078e00a0 */
[-C--:B------:R-:W-:Y:S01]  /*74c0*/  FFMA.FTZ R55, R40, R53.reuse, -R55 ;  /* 0x0000003528377223 */ /* 0x080fe20000010837 */
[----:B------:R-:W-:Y:S01]  /*74d0*/  FFMA.FTZ R149, R12, R53, R149 ;  /* 0x000000350c957223 */ /* 0x000fe20000010095 */
[----:B------:R-:W-:Y:S02]  /*74e0*/  HADD2.F32 R53, -RZ, R14.H1_H1 ;  /* 0x3000000eff357230 */ /* 0x000fe40000004100 */
[----:B------:R-:W-:-:S03]  /*74f0*/  FMUL.FTZ R12, R43, R54 ;  /* 0x000000362b0c7220 */ /* 0x000fc60000410000 */
[C---:B------:R-:W-:Y:S01]  /*7500*/  FMUL.FTZ R54, R53.reuse, R54 ;  /* 0x0000003635367220 */ /* 0x040fe20000410000 */
[----:B------:R-:W-:-:S03]  /*7510*/  FFMA.FTZ R12, R53, R42, -R12 ;  /* 0x0000002a350c7223 */ /* 0x000fc6000001080c */
[----:B------:R-:W-:Y:S02]  /*7520*/  FFMA.FTZ R54, R43, R42, R54 ;  /* 0x0000002a2b367223 */ /* 0x000fe40000010036 */
[----:B------:R-:W-:Y:S02]  /*7530*/  F2FP.F16.F32.PACK_AB R14, R12, R55 ;  /* 0x000000370c0e723e */ /* 0x000fe400000000ff */
[----:B------:R-:W-:Y:S02]  /*7540*/  MOV R12, R158 ;  /* 0x0000009e000c7202 */ /* 0x000fe40000000f00 */
[----:B------:R-:W-:-:S07]  /*7550*/  F2FP.F16.F32.PACK_AB R82, R54, R149 ;  /* 0x000000953652723e */ /* 0x000fce00000000ff */
.L_x_4951:
[----:B------:R-:W-:Y:S05]  /*7560*/  BSYNC B3 ;  /* 0x0000000000037941 */ /* 0x000fea0003800000 */
.L_x_4950:
[----:B------:R-:W-:Y:S01]  /*7570*/  ISETP.GE.AND P3, PT, R148, R131, PT ;  /* 0x000000839400720c */ /* 0x000fe20003f66270 */
[----:B--2---:R4:W-:-:S12]  /*7580*/  ST.E.128 desc[UR60][R122.64], R12 ;  /* 0x0000000c7a007985 */ /* 0x0049d8000c101d3c */
[----:B------:R-:W-:-:S05]  /*7590*/  @!P3 IMAD.WIDE R40, R148, 0x2, R116 ;  /* 0x000000029428b825 */ /* 0x000fca00078e0274 */
[----:B---3--:R4:W-:Y:S02]  /*75a0*/  @!P3 ST.E.128 desc[UR60][R40.64], R80 ;  /* 0x000000502800b985 */ /* 0x0089e4000c101d3c */
.L_x_4949:
[----:B------:R-:W-:Y:S05]  /*75b0*/  BSYNC B2 ;  /* 0x0000000000027941 */ /* 0x000fea0003800000 */
.L_x_4948:
[----:B------:R-:W-:Y:S01]  /*75c0*/  ISETP.NE.AND P3, PT, R9, RZ, PT ;  /* 0x000000ff0900720c */ /* 0x000fe20003f65270 */
[----:B------:R-:W-:-:S12]  /*75d0*/  BSSY B2, `(.L_x_4952) ;  /* 0x0000071000027945 */ /* 0x000fd80003800000 */
[----:B------:R-:W-:Y:S05]  /*75e0*/  @!P3 BRA `(.L_x_4953) ;  /* 0x0000000400bcb947 */ /* 0x000fea0003800000 */
[----:B------:R-:W-:Y:S01]  /*75f0*/  SEL R11, R121, R135, !P1 ;  /* 0x00000087790b7207 */ /* 0x000fe20004800000 */
[----:B----4-:R-:W-:Y:S01]  /*7600*/  IMAD R13, R18, 0x4800, R136 ;  /* 0x00004800120d7824 */ /* 0x010fe200078e0288 */
        /* <DEDUP_REMOVED lines=22> */
[--C-:B---3--:R-:W-:Y:S01]  /*7770*/  HADD2.F32 R80, -RZ, R41.reuse.H0_H0 ;  /* 0x20000029ff507230 */ /* 0x108fe20000004100 */
[--C-:B------:R-:W-:Y:S01]  /*7780*/  SHF.R.U64 R36, R48, 0x10, R49.reuse ;  /* 0x0000001030247819 */ /* 0x100fe20000001231 */
[----:B------:R-:W-:Y:S01]  /*7790*/  HADD2.F32 R81, -RZ, R41.H1_H1 ;  /* 0x30000029ff517230 */ /* 0x000fe20000004100 */
[----:B------:R-:W-:Y:S01]  /*77a0*/  SHF.R.U32.HI R48, RZ, 0x10, R49 ;  /* 0x00000010ff307819 */ /* 0x000fe20000011631 */
[--C-:B--2---:R-:W-:Y:S01]  /*77b0*/  HADD2.F32 R41, -RZ, R13.reuse.H0_H0 ;  /* 0x2000000dff297230 */ /* 0x104fe20000004100 */
[--C-:B------:R-:W-:Y:S01]  /*77c0*/  SHF.R.U64 R49, R50, 0x10, R51.reuse ;  /* 0x0000001032317819 */ /* 0x100fe20000001233 */
[----:B------:R-:W-:Y:S01]  /*77d0*/  HADD2.F32 R13, -RZ, R13.H1_H1 ;  /* 0x3000000dff0d7230 */ /* 0x000fe20000004100 */
[----:B------:R-:W-:Y:S01]  /*77e0*/  SHF.R.U32.HI R50, RZ, 0x10, R51 ;  /* 0x00000010ff327819 */ /* 0x000fe20000011633 */
[----:B------:R-:W-:Y:S01]  /*77f0*/  IMAD.MOV.U32 R51, RZ, RZ, R42 ;  /* 0x000000ffff337224 */ /* 0x000fe200078e002a */
[----:B------:R-:W-:Y:S01]  /*7800*/  SHF.R.U32.HI R37, RZ, 0x10, R37 ;  /* 0x00000010ff257819 */ /* 0x000fe20000011625 */
[----:B------:R-:W-:Y:S01]  /*7810*/  HADD2.F32 R42, -RZ, R172.H1_H1 ;  /* 0x300000acff2a7230 */ /* 0x000fe20000004100 */
[--C-:B------:R-:W-:Y:S01]  /*7820*/  SHF.R.U64 R38, R38, 0x10, R39.reuse ;  /* 0x0000001026267819 */ /* 0x100fe20000001227 */
[----:B------:R-:W-:Y:S01]  /*7830*/  HADD2.F32 R48, -RZ, R48.H0_H0 ;  /* 0x20000030ff307230 */ /* 0x000fe20000004100 */
[----:B------:R-:W-:Y:S01]  /*7840*/  SHF.R.U32.HI R39, RZ, 0x10, R39 ;  /* 0x00000010ff277819 */ /* 0x000fe20000011627 */
[----:B------:R-:W-:-:S02]  /*7850*/  HADD2.F32 R122, -RZ, R37.H0_H0 ;  /* 0x20000025ff7a7230 */ /* 0x000fc40000004100 */
[CC--:B------:R-:W-:Y:S01]  /*7860*/  FMUL.FTZ R82, R80.reuse, R42.reuse ;  /* 0x0000002a50527220 */ /* 0x0c0fe20000410000 */
[----:B------:R-:W-:Y:S01]  /*7870*/  FMUL.FTZ R37, R41, R42 ;  /* 0x0000002a29257220 */ /* 0x000fe20000410000 */
[----:B------:R-:W-:Y:S02]  /*7880*/  HADD2.F32 R55, -RZ, R170.H1_H1 ;  /* 0x300000aaff377230 */ /* 0x000fe40000004100 */
[-C--:B------:R-:W-:Y:S01]  /*7890*/  FMUL.FTZ R42, R81, R48.reuse ;  /* 0x00000030512a7220 */ /* 0x080fe20000410000 */
[----:B------:R-:W-:Y:S01]  /*78a0*/  FMUL.FTZ R48, R13, R48 ;  /* 0x000000300d307220 */ /* 0x000fe20000410000 */
[----:B------:R-:W-:Y:S02]  /*78b0*/  HADD2.F32 R39, -RZ, R39.H0_H0 ;  /* 0x20000027ff277230 */ /* 0x000fe40000004100 */
[-C--:B------:R-:W-:Y:S01]  /*78c0*/  FFMA.FTZ R37, R80, R55.reuse, R37 ;  /* 0x0000003750257223 */ /* 0x080fe20000010025 */
[----:B------:R-:W-:Y:S01]  /*78d0*/  FFMA.FTZ R48, R81, R122, R48 ;  /* 0x0000007a51307223 */ /* 0x000fe20000010030 */
[----:B------:R-:W-:Y:S01]  /*78e0*/  FFMA.FTZ R82, R41, R55, -R82 ;  /* 0x0000003729527223 */ /* 0x000fe20000010852 */
[----:B------:R-:W-:-:S02]  /*78f0*/  HADD2.F32 R80, -RZ, R43.H1_H1 ;  /* 0x3000002bff507230 */ /* 0x000fc40000004100 */
[----:B------:R-:W-:Y:S01]  /*7900*/  FFMA.FTZ R13, R13, R122, -R42 ;  /* 0x0000007a0d0d7223 */ /* 0x000fe2000001082a */
[----:B------:R-:W-:Y:S02]  /*7910*/  HADD2.F32 R81, -RZ, R50.H0_H0 ;  /* 0x20000032ff517230 */ /* 0x000fe40000004100 */
[----:B------:R-:W-:Y:S02]  /*7920*/  HADD2.F32 R41, -RZ, R172.H0_H0 ;  /* 0x200000acff297230 */ /* 0x000fe40000004100 */
[----:B------:R-:W-:Y:S01]  /*7930*/  HADD2.F32 R55, -RZ, R43.H0_H0 ;  /* 0x2000002bff377230 */ /* 0x000fe20000004100 */
[----:B------:R-:W-:Y:S01]  /*7940*/  F2FP.F16.F32.PACK_AB R13, R13, R82 ;  /* 0x000000520d0d723e */ /* 0x000fe200000000ff */
[--C-:B------:R-:W-:Y:S02]  /*7950*/  HADD2.F32 R50, -RZ, R15.reuse.H1_H1 ;  /* 0x3000000fff327230 */ /* 0x100fe40000004100 */
[----:B------:R-:W-:Y:S02]  /*7960*/  HADD2.F32 R43, -RZ, R15.H0_H0 ;  /* 0x2000000fff2b7230 */ /* 0x000fe40000004100 */
[----:B------:R-:W-:Y:S01]  /*7970*/  FMUL.FTZ R15, R80, R81 ;  /* 0x00000051500f7220 */ /* 0x000fe20000410000 */
[----:B------:R-:W-:-:S02]  /*7980*/  HADD2.F32 R42, -RZ, R170.H0_H0 ;  /* 0x200000aaff2a7230 */ /* 0x000fc40000004100 */
[----:B------:R-:W-:Y:S01]  /*7990*/  FMUL.FTZ R122, R55, R41 ;  /* 0x00000029377a7220 */ /* 0x000fe20000410000 */
[C---:B------:R-:W-:Y:S01]  /*79a0*/  FMUL.FTZ R81, R50.reuse, R81 ;  /* 0x0000005132517220 */ /* 0x040fe20000410000 */
[C---:B------:R-:W-:Y:S01]  /*79b0*/  FMUL.FTZ R148, R43.reuse, R41 ;  /* 0x000000292b947220 */ /* 0x040fe20000410000 */
[-C--:B------:R-:W-:Y:S01]  /*79c0*/  FFMA.FTZ R15, R50, R39.reuse, -R15 ;  /* 0x00000027320f7223 */ /* 0x080fe2000001080f */
[-C--:B------:R-:W-:Y:S01]  /*79d0*/  FFMA.FTZ R122, R43, R42.reuse, -R122 ;  /* 0x0000002a2b7a7223 */ /* 0x080fe2000001087a */
[----:B------:R-:W-:Y:S01]  /*79e0*/  FFMA.FTZ R81, R80, R39, R81 ;  /* 0x0000002750517223 */ /* 0x000fe20000010051 */
[----:B------:R-:W-:Y:S01]  /*79f0*/  FFMA.FTZ R148, R55, R42, R148 ;  /* 0x0000002a37947223 */ /* 0x000fe20000010094 */
[----:B------:R-:W-:Y:S02]  /*7a00*/  HADD2.F32 R39, -RZ, R169.H1_H1 ;  /* 0x300000a9ff277230 */ /* 0x000fe40000004100 */
[----:B------:R-:W-:Y:S01]  /*7a10*/  HADD2.F32 R36, -RZ, R36.H0_H0 ;  /* 0x20000024ff247230 */ /* 0x000fe20000004100 */
[----:B------:R-:W-:Y:S01]  /*7a20*/  F2FP.F16.F32.PACK_AB R15, R15, R122 ;  /* 0x0000007a0f0f723e */ /* 0x000fe200000000ff */
[----:B------:R-:W-:-:S02]  /*7a30*/  HADD2.F32 R50, -RZ, R40.H0_H0 ;  /* 0x20000028ff327230 */ /* 0x000fc40000004100 */
[----:B------:R-:W-:Y:S02]  /*7a40*/  HADD2.F32 R43, -RZ, R40.H1_H1 ;  /* 0x30000028ff2b7230 */ /* 0x000fe40000004100 */
[--C-:B------:R-:W-:Y:S02]  /*7a50*/  HADD2.F32 R42, -RZ, R12.reuse.H0_H0 ;  /* 0x2000000cff2a7230 */ /* 0x100fe40000004100 */
        /* <DEDUP_REMOVED lines=11> */
[----:B------:R-:W-:Y:S01]  /*7b10*/  FFMA.FTZ R36, R43, R12, R36 ;  /* 0x0000000c2b247223 */ /* 0x000fe20000010024 */
[----:B------:R-:W-:Y:S02]  /*7b20*/  HADD2.F32 R12, -RZ, R168.H0_H0 ;  /* 0x200000a8ff0c7230 */ /* 0x000fe40000004100 */
[--C-:B------:R-:W-:Y:S01]  /*7b30*/  HADD2.F32 R43, -RZ, R51.reuse.H0_H0 ;  /* 0x20000033ff2b7230 */ /* 0x100fe20000004100 */
[----:B------:R-:W-:Y:S01]  /*7b40*/  F2FP.F16.F32.PACK_AB R40, R40, R11 ;  /* 0x0000000b2828723e */ /* 0x000fe200000000ff */
[----:B------:R-:W-:Y:S01]  /*7b50*/  HADD2.F32 R42, -RZ, R14.H0_H0 ;  /* 0x2000000eff2a7230 */ /* 0x000fe20000004100 */
[----:B------:R-:W-:Y:S01]  /*7b60*/  F2FP.F16.F32.PACK_AB R36, R36, R39 ;  /* 0x000000272424723e */ /* 0x000fe200000000ff */
[----:B------:R-:W-:-:S02]  /*7b70*/  HADD2.F32 R50, -RZ, R51.H1_H1 ;  /* 0x30000033ff327230 */ /* 0x000fc40000004100 */
[CC--:B------:R-:W-:Y:S01]  /*7b80*/  FMUL.FTZ R51, R43.reuse, R12.reuse ;  /* 0x0000000c2b337220 */ /* 0x0c0fe20000410000 */
[----:B------:R-:W-:Y:S02]  /*7b90*/  HADD2.F32 R14, -RZ, R14.H1_H1 ;  /* 0x3000000eff0e7230 */ /* 0x000fe40000004100 */
[----:B------:R-:W-:Y:S01]  /*7ba0*/  FMUL.FTZ R12, R42, R12 ;  /* 0x0000000c2a0c7220 */ /* 0x000fe20000410000 */
[----:B------:R-:W-:Y:S02]  /*7bb0*/  HADD2.F32 R41, -RZ, R168.H1_H1 ;  /* 0x300000a8ff297230 */ /* 0x000fe40000004100 */
[-C--:B------:R-:W-:Y:S01]  /*7bc0*/  FMUL.FTZ R83, R50, R49.reuse ;  /* 0x0000003132537220 */ /* 0x080fe20000410000 */
[----:B------:R-:W-:Y:S02]  /*7bd0*/  HADD2.F32 R55, -RZ, R38.H0_H0 ;  /* 0x20000026ff377230 */ /* 0x000fe40000004100 */
[----:B------:R-:W-:Y:S01]  /*7be0*/  FMUL.FTZ R49, R14, R49 ;  /* 0x000000310e317220 */ /* 0x000fe20000410000 */
[-C--:B------:R-:W-:Y:S01]  /*7bf0*/  FFMA.FTZ R12, R43, R41.reuse, R12 ;  /* 0x000000292b0c7223 */ /* 0x080fe2000001000c */
[----:B------:R-:W-:-:S02]  /*7c00*/  FFMA.FTZ R51, R42, R41, -R51 ;  /* 0x000000292a337223 */ /* 0x000fc40000010833 */
[-C--:B------:R-:W-:Y:S01]  /*7c10*/  FFMA.FTZ R49, R50, R55.reuse, R49 ;  /* 0x0000003732317223 */ /* 0x080fe20000010031 */
[----:B------:R-:W-:Y:S01]  /*7c20*/  FFMA.FTZ R14, R14, R55, -R83 ;  /* 0x000000370e0e7223 */ /* 0x000fe20000010853 */
[----:B------:R-:W-:Y:S02]  /*7c30*/  F2FP.F16.F32.PACK_AB R41, R48, R37 ;  /* 0x000000253029723e */ /* 0x000fe400000000ff */
[----:B------:R-:W-:Y:S02]  /*7c40*/  F2FP.F16.F32.PACK_AB R43, R81, R148 ;  /* 0x00000094512b723e */ /* 0x000fe400000000ff */
[----:B------:R-:W-:Y:S01]  /*7c50*/  F2FP.F16.F32.PACK_AB R42, R49, R12 ;  /* 0x0000000c312a723e */ /* 0x000fe200000000ff */
[----:B------:R-:W-:Y:S01]  /*7c60*/  IMAD.MOV.U32 R12, RZ, RZ, R40 ;  /* 0x000000ffff0c7224 */ /* 0x000fe200078e0028 */
[----:B------:R-:W-:Y:S01]  /*7c70*/  F2FP.F16.F32.PACK_AB R14, R14, R51 ;  /* 0x000000330e0e723e */ /* 0x000fe200000000ff */
[----:B------:R-:W-:-:S07]  /*7c80*/  IMAD.MOV.U32 R40, RZ, RZ, R36 ;  /* 0x000000ffff287224 */ /* 0x000fce00078e0024 */
.L_x_4955:
[----:B------:R-:W-:Y:S05]  /*7c90*/  BSYNC B3 ;  /* 0x0000000000037941 */ /* 0x000fea0003800000 */
.L_x_4954:
[----:B------:R-:W-:Y:S01]  /*7ca0*/  ISETP.GE.AND P3, PT, R54, R131, PT ;  /* 0x000000833600720c */ /* 0x000fe20003f66270 */
[----:B--2---:R2:W-:-:S12]  /*7cb0*/  ST.E.128 desc[UR60][R52.64], R12 ;  /* 0x0000000c34007985 */ /* 0x0045d8000c101d3c */
[----:B------:R-:W-:-:S05]  /*7cc0*/  @!P3 IMAD.WIDE R36, R54, 0x2, R116 ;  /* 0x000000023624b825 */ /* 0x000fca00078e0274 */
[----:B---3--:R2:W-:Y:S02]  /*7cd0*/  @!P3 ST.E.128 desc[UR60][R36.64], R40 ;  /* 0x000000282400b985 */ /* 0x0085e4000c101d3c */
.L_x_4953:
[----:B------:R-:W-:Y:S05]  /*7ce0*/  BSYNC B2 ;  /* 0x0000000000027941 */ /* 0x000fea0003800000 */
.L_x_4952:
[----:B------:R-:W-:-:S13]  /*7cf0*/  ISETP.NE.AND P3, PT, R10, RZ, PT ;  /* 0x000000ff0a00720c */ /* 0x000fda0003f65270 */
[----:B------:R-:W-:Y:S05]  /*7d00*/  @!P3 BRA `(.L_x_4947) ;  /* 0x0000000400bcb947 */ /* 0x000fea0003800000 */
[----:B------:R-:W-:Y:S01]  /*7d10*/  LOP3.LUT P5, RZ, R22, 0x1, RZ, 0xc0, !PT ;  /* 0x0000000116ff7812 */ /* 0x000fe200078ac0ff */
[----:B------:R-:W-:Y:S01]  /*7d20*/  BSSY B2, `(.L_x_4956) ;  /* 0x0000069000027945 */ /* 0x000fe20003800000 */
[----:B--234-:R-:W-:Y:S02]  /*7d30*/  LEA R40, P3, R7, R116, 0x1 ;  /* 0x0000007407287211 */ /* 0x01cfe400078608ff */
[----:B------:R-:W-:Y:S02]  /*7d40*/  SEL R11, R121, R135, !P5 ;  /* 0x00000087790b7207 */ /* 0x000fe40006800000 */
[----:B------:R-:W-:Y:S02]  /*7d50*/  LEA.HI.X R41, R7, R117, R108, 0x1, P3 ;  /* 0x0000007507297211 */ /* 0x000fe400018f0c6c */
[----:B------:R-:W-:Y:S02]  /*7d60*/  SHF.R.S32.HI R12, RZ, 0x1f, R11 ;  /* 0x0000001fff0c7819 */ /* 0x000fe4000001140b */
[----:B------:R-:W-:-:S02]  /*7d70*/  ISETP.GE.AND P3, PT, R196, R120, PT ;  /* 0x00000078c400720c */ /* 0x000fc40003f66270 */
[----:B------:R-:W-:-:S04]  /*7d80*/  LEA.HI R11, R12, R11, RZ, 0x4 ;  /* 0x0000000b0c0b7211 */ /* 0x000fc800078f20ff */
[----:B------:R-:W-:-:S04]  /*7d90*/  LEA.HI.SX32 R11, R11, R112, 0x1c ;  /* 0x000000700b0b7211 */ /* 0x000fc800078fe2ff */
[----:B------:R-:W-:Y:S01]  /*7da0*/  SHF.R.S32.HI R12, RZ, 0x1f, R11 ;  /* 0x0000001fff0c7819 */ /* 0x000fe2000001140b */
[----:B------:R-:W-:-:S03]  /*7db0*/  IMAD.SHL.U32 R42, R11, 0x8, RZ ;  /* 0x000000080b2a7824 */ /* 0x000fc600078e00ff */
[----:B------:R-:W-:Y:S02]  /*7dc0*/  LEA.HI R12, R12, R11, RZ, 0x3 ;  /* 0x0000000b0c0c7211 */ /* 0x000fe400078f18ff */
[----:B------:R-:W-:Y:S02]  /*7dd0*/  LOP3.LUT R11, R227, 0x38, R42, 0xf8, !PT ;  /* 0x00000038e30b7812 */ /* 0x000fe400078ef82a */
[----:B------:R-:W-:Y:S02]  /*7de0*/  SHF.R.S32.HI R12, RZ, 0x3, R12 ;  /* 0x00000003ff0c7819 */ /* 0x000fe4000001140c */
[----:B------:R-:W-:-:S03]  /*7df0*/  LOP3.LUT R11, R11, R228, RZ, 0x3c, !PT ;  /* 0x000000e40b0b7212 */ /* 0x000fc600078e3cff */
[----:B------:R-:W-:-:S05]  /*7e00*/  IMAD R12, R12, 0x1800, R229 ;  /* 0x000018000c0c7824 */ /* 0x000fca00078e02e5 */
        /* <DEDUP_REMOVED lines=8> */
[----:B--2---:R-:W-:Y:S01]  /*7e90*/  SHF.R.U64 R11, R32, 0x10, R33 ;  /* 0x00000010200b7819 */ /* 0x004fe20000001221 */
[----:B------:R-:W-:Y:S01]  /*7ea0*/  HADD2.F32 R49, -RZ, R167.H1_H1 ;  /* 0x300000a7ff317230 */ /* 0x000fe20000004100 */
[--C-:B------:R-:W-:Y:S01]  /*7eb0*/  SHF.R.U64 R32, R44, 0x10, R45.reuse ;  /* 0x000000102c207819 */ /* 0x100fe2000000122d */
[----:B----4-:R-:W-:Y:S01]  /*7ec0*/  HADD2.F32 R48, -RZ, R37.H0_H0 ;  /* 0x20000025ff307230 */ /* 0x010fe20000004100 */
[----:B------:R-:W-:Y:S01]  /*7ed0*/  SHF.R.U32.HI R44, RZ, 0x10, R45 ;  /* 0x00000010ff2c7819 */ /* 0x000fe2000001162d */
[----:B---3--:R-:W-:Y:S01]  /*7ee0*/  HADD2.F32 R52, -RZ, R13.H0_H0 ;  /* 0x2000000dff347230 */ /* 0x008fe20000004100 */
[----:B------:R-:W-:Y:S01]  /*7ef0*/  SHF.R.U32.HI R33, RZ, 0x10, R33 ;  /* 0x00000010ff217819 */ /* 0x000fe20000011621 */
[----:B------:R-:W-:Y:S01]  /*7f00*/  HADD2.F32 R37, -RZ, R37.H1_H1 ;  /* 0x30000025ff257230 */ /* 0x000fe20000004100 */
[--C-:B------:R-:W-:Y:S01]  /*7f10*/  SHF.R.U64 R43, R46, 0x10, R47.reuse ;  /* 0x000000102e2b7819 */ /* 0x100fe2000000122f */
[----:B------:R-:W-:Y:S01]  /*7f20*/  HADD2.F32 R44, -RZ, R44.H0_H0 ;  /* 0x2000002cff2c7230 */ /* 0x000fe20000004100 */
[----:B------:R-:W-:Y:S01]  /*7f30*/  SHF.R.U32.HI R46, RZ, 0x10, R47 ;  /* 0x00000010ff2e7819 */ /* 0x000fe2000001162f */
[----:B------:R-:W-:-:S02]  /*7f40*/  HADD2.F32 R47, -RZ, R13.H1_H1 ;  /* 0x3000000dff2f7230 */ /* 0x000fc40000004100 */
[-C--:B------:R-:W-:Y:S01]  /*7f50*/  FMUL.FTZ R13, R48, R49.reuse ;  /* 0x00000031300d7220 */ /* 0x080fe20000410000 */
[----:B------:R-:W-:Y:S02]  /*7f60*/  HADD2.F32 R45, -RZ, R164.H0_H0 ;  /* 0x200000a4ff2d7230 */ /* 0x000fe40000004100 */
[-C--:B------:R-:W-:Y:S01]  /*7f70*/  FMUL.FTZ R54, R37, R44.reuse ;  /* 0x0000002c25367220 */ /* 0x080fe20000410000 */
[----:B------:R-:W-:Y:S02]  /*7f80*/  HADD2.F32 R50, -RZ, R33.H0_H0 ;  /* 0x20000021ff327230 */ /* 0x000fe40000004100 */
[----:B------:R-:W-:Y:S01]  /*7f90*/  FMUL.FTZ R33, R52, R49 ;  /* 0x0000003134217220 */ /* 0x000fe20000410000 */
[C---:B------:R-:W-:Y:S01]  /*7fa0*/  FMUL.FTZ R80, R47.reuse, R44 ;  /* 0x0000002c2f507220 */ /* 0x040fe20000410000 */
[----:B------:R-:W-:Y:S01]  /*7fb0*/  SHF.R.U64 R34, R34, 0x10, R35 ;  /* 0x0000001022227819 */ /* 0x000fe20000001223 */
[-C--:B------:R-:W-:Y:S01]  /*7fc0*/  FFMA.FTZ R13, R52, R45.reuse, -R13 ;  /* 0x0000002d340d7223 */ /* 0x080fe2000001080d */
[----:B------:R-:W-:Y:S01]  /*7fd0*/  FFMA.FTZ R33, R48, R45, R33 ;  /* 0x0000002d30217223 */ /* 0x000fe20000010021 */
[----:B------:R-:W-:Y:S01]  /*7fe0*/  SHF.R.U32.HI R35, RZ, 0x10, R35 ;  /* 0x00000010ff237819 */ /* 0x000fe20000011623 */
[-C--:B------:R-:W-:Y:S01]  /*7ff0*/  FFMA.FTZ R44, R47, R50.reuse, -R54 ;  /* 0x000000322f2c7223 */ /* 0x080fe20000010836 */
[----:B------:R-:W-:Y:S01]  /*8000*/  FFMA.FTZ R48, R37, R50, R80 ;  /* 0x0000003225307223 */ /* 0x000fe20000010050 */
[----:B------:R-:W-:-:S02]  /*8010*/  HADD2.F32 R47, -RZ, R166.H1_H1 ;  /* 0x300000a6ff2f7230 */ /* 0x000fc40000004100 */
[----:B------:R-:W-:Y:S01]  /*8020*/  HADD2.F32 R50, -RZ, R39.H0_H0 ;  /* 0x20000027ff327230 */ /* 0x000fe20000004100 */
[----:B------:R-:W-:Y:S01]  /*8030*/  F2FP.F16.F32.PACK_AB R13, R44, R13 ;  /* 0x0000000d2c0d723e */ /* 0x000fe200000000ff */
[----:B------:R-:W-:Y:S01]  /*8040*/  HADD2.F32 R52, -RZ, R15.H0_H0 ;  /* 0x2000000fff347230 */ /* 0x000fe20000004100 */
[----:B------:R-:W-:Y:S01]  /*8050*/  F2FP.F16.F32.PACK_AB R33, R48, R33 ;  /* 0x000000213021723e */ /* 0x000fe200000000ff */
[----:B------:R-:W-:Y:S02]  /*8060*/  HADD2.F32 R39, -RZ, R39.H1_H1 ;  /* 0x30000027ff277230 */ /* 0x000fe40000004100 */
[----:B------:R-:W-:Y:S02]  /*8070*/  HADD2.F32 R49, -RZ, R46.H0_H0 ;  /* 0x2000002eff317230 */ /* 0x000fe40000004100 */
[----:B------:R-:W-:Y:S02]  /*8080*/  HADD2.F32 R46, -RZ, R15.H1_H1 ;  /* 0x3000000fff2e7230 */ /* 0x000fe40000004100 */
[----:B------:R-:W-:Y:S01]  /*8090*/  FMUL.FTZ R15, R50, R47 ;  /* 0x0000002f320f7220 */ /* 0x000fe20000410000 */
[----:B------:R-:W-:-:S02]  /*80a0*/  HADD2.F32 R45, -RZ, R35.H0_H0 ;  /* 0x20000023ff2d7230 */ /* 0x000fc40000004100 */
[----:B------:R-:W-:Y:S01]  /*80b0*/  FMUL.FTZ R35, R52, R47 ;  /* 0x0000002f34237220 */ /* 0x000fe20000410000 */
[----:B------:R-:W-:Y:S02]  /*80c0*/  HADD2.F32 R37, -RZ, R165.H0_H0 ;  /* 0x200000a5ff257230 */ /* 0x000fe40000004100 */
[CC--:B------:R-:W-:Y:S01]  /*80d0*/  FMUL.FTZ R47, R39.reuse, R49.reuse ;  /* 0x00000031272f7220 */ /* 0x0c0fe20000410000 */
[----:B------:R-:W-:Y:S01]  /*80e0*/  FMUL.FTZ R54, R46, R49 ;  /* 0x000000312e367220 */ /* 0x000fe20000410000 */
[----:B------:R-:W-:Y:S02]  /*80f0*/  HADD2.F32 R167, -RZ, R167.H0_H0 ;  /* 0x200000a7ffa77230 */ /* 0x000fe40000004100 */
[----:B------:R-:W-:Y:S01]  /*8100*/  FFMA.FTZ R35, R50, R37, R35 ;  /* 0x0000002532237223 */ /* 0x000fe20000010023 */
[----:B------:R-:W-:Y:S01]  /*8110*/  FFMA.FTZ R46, R46, R45, -R47 ;  /* 0x0000002d2e2e7223 */ /* 0x000fe2000001082f */
[----:B------:R-:W-:Y:S01]  /*8120*/  FFMA.FTZ R15, R52, R37, -R15 ;  /* 0x00000025340f7223 */ /* 0x000fe2000001080f */
[----:B------:R-:W-:Y:S01]  /*8130*/  FFMA.FTZ R50, R39, R45, R54 ;  /* 0x0000002d27327223 */ /* 0x000fe20000010036 */
[----:B------:R-:W-:-:S02]  /*8140*/  HADD2.F32 R47, -RZ, R32.H0_H0 ;  /* 0x20000020ff2f7230 */ /* 0x000fc40000004100 */
[----:B------:R-:W-:Y:S01]  /*8150*/  HADD2.F32 R37, -RZ, R36.H0_H0 ;  /* 0x20000024ff257230 */ /* 0x000fe20000004100 */
[----:B------:R-:W-:Y:S01]  /*8160*/  F2FP.F16.F32.PACK_AB R15, R46, R15 ;  /* 0x0000000f2e0f723e */ /* 0x000fe200000000ff */
[----:B------:R-:W-:Y:S02]  /*8170*/  HADD2.F32 R32, -RZ, R12.H0_H0 ;  /* 0x2000000cff207230 */ /* 0x000fe40000004100 */
[----:B------:R-:W-:Y:S02]  /*8180*/  HADD2.F32 R39, -RZ, R36.H1_H1 ;  /* 0x30000024ff277230 */ /* 0x000fe40000004100 */
[----:B------:R-:W-:Y:S02]  /*8190*/  HADD2.F32 R36, -RZ, R12.H1_H1 ;  /* 0x3000000cff247230 */ /* 0x000fe40000004100 */
[----:B------:R-:W-:Y:S01]  /*81a0*/  FMUL.FTZ R12, R32, R167 ;  /* 0x000000a7200c7220 */ /* 0x000fe20000410000 */
[----:B------:R-:W-:Y:S02]  /*81b0*/  HADD2.F32 R164, -RZ, R164.H1_H1 ;  /* 0x300000a4ffa47230 */ /* 0x000fe40000004100 */
[----:B------:R-:W-:Y:S01]  /*81c0*/  FMUL.FTZ R49, R39, R47 ;  /* 0x0000002f27317220 */ /* 0x000fe20000410000 */
[----:B------:R-:W-:-:S02]  /*81d0*/  HADD2.F32 R45, -RZ, R11.H0_H0 ;  /* 0x2000000bff2d7230 */ /* 0x000fc40000004100 */
[C---:B------:R-:W-:Y:S01]  /*81e0*/  FMUL.FTZ R11, R37.reuse, R167 ;  /* 0x000000a7250b7220 */ /* 0x040fe20000410000 */
[----:B------:R-:W-:Y:S01]  /*81f0*/  FMUL.FTZ R52, R36, R47 ;  /* 0x0000002f24347220 */ /* 0x000fe20000410000 */
[-C--:B------:R-:W-:Y:S01]  /*8200*/  FFMA.FTZ R12, R37, R164.reuse, R12 ;  /* 0x000000a4250c7223 */ /* 0x080fe2000001000c */
[----:B------:R-:W-:Y:S02]  /*8210*/  HADD2.F32 R166, -RZ, R166.H0_H0 ;  /* 0x200000a6ffa67230 */ /* 0x000fe40000004100 */
[----:B------:R-:W-:Y:S01]  /*8220*/  FFMA.FTZ R11, R32, R164, -R11 ;  /* 0x000000a4200b7223 */ /* 0x000fe2000001080b */
[-C--:B------:R-:W-:Y:S01]  /*8230*/  FFMA.FTZ R37, R39, R45.reuse, R52 ;  /* 0x0000002d27257223 */ /* 0x080fe20000010034 */
[----:B------:R-:W-:Y:S01]  /*8240*/  FFMA.FTZ R32, R36, R45, -R49 ;  /* 0x0000002d24207223 */ /* 0x000fe20000010831 */
[----:B------:R-:W-:Y:S02]  /*8250*/  HADD2.F32 R39, -RZ, R38.H0_H0 ;  /* 0x20000026ff277230 */ /* 0x000fe40000004100 */
[----:B------:R-:W-:-:S02]  /*8260*/  HADD2.F32 R45, -RZ, R43.H0_H0 ;  /* 0x2000002bff2d7230 */ /* 0x000fc40000004100 */
[----:B------:R-:W-:Y:S02]  /*8270*/  HADD2.F32 R36, -RZ, R14.H0_H0 ;  /* 0x2000000eff247230 */ /* 0x000fe40000004100 */
[-C--:B------:R-:W-:Y:S01]  /*8280*/  FMUL.FTZ R47, R39, R166.reuse ;  /* 0x000000a6272f7220 */ /* 0x080fe20000410000 */
[----:B------:R-:W-:Y:S01]  /*8290*/  HADD2.F32 R38, -RZ, R38.H1_H1 ;  /* 0x30000026ff267230 */ /* 0x000fe20000004100 */
[----:B------:R-:W-:Y:S01]  /*82a0*/  F2FP.F16.F32.PACK_AB R32, R32, R11 ;  /* 0x0000000b2020723e */ /* 0x000fe200000000ff */
[----:B------:R-:W-:Y:S02]  /*82b0*/  HADD2.F32 R14, -RZ, R14.H1_H1 ;  /* 0x3000000eff0e7230 */ /* 0x000fe40000004100 */
[----:B------:R-:W-:Y:S01]  /*82c0*/  FMUL.FTZ R166, R36, R166 ;  /* 0x000000a624a67220 */ /* 0x000fe20000410000 */
[----:B------:R-:W-:Y:S02]  /*82d0*/  HADD2.F32 R165, -RZ, R165.H1_H1 ;  /* 0x300000a5ffa57230 */ /* 0x000fe40000004100 */
[----:B------:R-:W-:Y:S01]  /*82e0*/  FMUL.FTZ R49, R38, R45 ;  /* 0x0000002d26317220 */ /* 0x000fe20000410000 */
[----:B------:R-:W-:-:S02]  /*82f0*/  HADD2.F32 R43, -RZ, R34.H0_H0 ;  /* 0x20000022ff2b7230 */ /* 0x000fc40000004100 */
[----:B------:R-:W-:Y:S01]  /*8300*/  FMUL.FTZ R45, R14, R45 ;  /* 0x0000002d0e2d7220 */ /* 0x000fe20000410000 */
[-C--:B------:R-:W-:Y:S01]  /*8310*/  FFMA.FTZ R47, R36, R165.reuse, -R47 ;  /* 0x000000a5242f7223 */ /* 0x080fe2000001082f */
[----:B------:R-:W-:Y:S01]  /*8320*/  FFMA.FTZ R166, R39, R165, R166 ;  /* 0x000000a527a67223 */ /* 0x000fe200000100a6 */
[-C--:B------:R-:W-:Y:S01]  /*8330*/  FFMA.FTZ R14, R14, R43.reuse, -R49 ;  /* 0x0000002b0e0e7223 */ /* 0x080fe20000010831 */
[----:B------:R-:W-:Y:S01]  /*8340*/  FFMA.FTZ R45, R38, R43, R45 ;  /* 0x0000002b262d7223 */ /* 0x000fe2000001002d */
[----:B------:R-:W-:Y:S01]  /*8350*/  F2FP.F16.F32.PACK_AB R36, R37, R12 ;  /* 0x0000000c2524723e */ /* 0x000fe200000000ff */
[----:B------:R-:W-:Y:S01]  /*8360*/  IMAD.MOV.U32 R12, RZ, RZ, R32 ;  /* 0x000000ffff0c7224 */ /* 0x000fe200078e0020 */
[----:B------:R-:W-:Y:S01]  /*8370*/  F2FP.F16.F32.PACK_AB R39, R50, R35 ;  /* 0x000000233227723e */ /* 0x000fe200000000ff */
[----:B------:R-:W-:Y:S01]  /*8380*/  IMAD.MOV.U32 R37, RZ, RZ, R33 ;  /* 0x000000ffff257224 */ /* 0x000fe200078e0021 */
[----:B------:R-:W-:Y:S02]  /*8390*/  F2FP.F16.F32.PACK_AB R14, R14, R47 ;  /* 0x0000002f0e0e723e */ /* 0x000fe400000000ff */
[----:B------:R-:W-:-:S07]  /*83a0*/  F2FP.F16.F32.PACK_AB R38, R45, R166 ;  /* 0x000000a62d26723e */ /* 0x000fce00000000ff */
.L_x_4957:
[----:B------:R-:W-:Y:S05]  /*83b0*/  BSYNC B2 ;  /* 0x0000000000027941 */ /* 0x000fea0003800000 */
.L_x_4956:
[----:B------:R-:W-:Y:S01]  /*83c0*/  ISETP.GE.AND P3, PT, R42, R131, PT ;  /* 0x000000832a00720c */ /* 0x000fe20003f66270 */
[----:B---3--:R3:W-:-:S12]  /*83d0*/  ST.E.128 desc[UR60][R40.64], R12 ;  /* 0x0000000c28007985 */ /* 0x0087d8000c101d3c */
[----:B------:R-:W-:-:S05]  /*83e0*/  @!P3 IMAD.WIDE R116, R42, 0x2, R116 ;  /* 0x000000022a74b825 */ /* 0x000fca00078e0274 */
[----:B----4-:R3:W-:Y:S02]  /*83f0*/  @!P3 ST.E.128 desc[UR60][R116.64], R36 ;  /* 0x000000247400b985 */ /* 0x0107e4000c101d3c */
.L_x_4947:
[----:B------:R-:W-:Y:S05]  /*8400*/  BSYNC B1 ;  /* 0x0000000000017941 */ /* 0x000fea0003800000 */
.L_x_4946:
[----:B------:R-:W-:-:S03]  /*8410*/  UMOV UR4, 0xffffffff ;  /* 0xffffffff00047882 */ /* 0x000fc60000000000 */
[----:B------:R-:W-:Y:S05]  /*8420*/  BRA.DIV UR4, `(.L_x_4958) ;  /* 0x0000022e04ec7947 */ /* 0x000fea000b800000 */
[----:B--23--:R2:W3:Y:S04]  /*8430*/  SHFL.IDX PT, R37, R118, 0x1, 0x1c1f ;  /* 0x003c1f0076257f89 */ /* 0x00c4e800000e0000 */
[----:B------:R2:W0:Y:S02]  /*8440*/  SHFL.IDX PT, R36, R119, 0x1, 0x1c1f ;  /* 0x003c1f0077247f89 */ /* 0x00042400000e0000 */
.L_x_5321:
[----:B------:R-:W-:Y:S05]  /*8450*/  @P4 BRA `(.L_x_4915) ;  /* 0x0000001c00844947 */ /* 0x000fea0003800000 */
[----:B------:R-:W-:Y:S01]  /*8460*/  ISETP.NE.AND P3, PT, R8, RZ, PT ;  /* 0x000000ff0800720c */ /* 0x000fe20003f65270 */
[----:B------:R-:W-:-:S12]  /*8470*/  BSSY B1, `(.L_x_4959) ;  /* 0x0000075000017945 */ /* 0x000fd80003800000 */
[----:B------:R-:W-:Y:S05]  /*8480*/  @!P3 BRA `(.L_x_4960) ;  /* 0x0000000400ccb947 */ /* 0x000fea0003800000 */
[----:B----4-:R-:W4:Y:S01]  /*8490*/  LDL R14, [R1+0x34] ;  /* 0x00003400010e7983 */ /* 0x010f220000100800 */
[----:B------:R-:W-:Y:S01]  /*84a0*/  SEL R11, R121, R135, !P0 ;  /* 0x00000087790b7207 */ /* 0x000fe20004000000 */
[----:B------:R-:W-:Y:S01]  /*84b0*/  BSSY B2, `(.L_x_4961) ;  /* 0x000006e000027945 */ /* 0x000fe20003800000 */
[----:B------:R-:W-:Y:S02]  /*84c0*/  SHF.R.U32.HI R13, RZ, 0x3, R225 ;  /* 0x00000003ff0d7819 */ /* 0x000fe400000116e1 */
[----:B------:R-:W-:Y:S02]  /*84d0*/  SHF.R.S32.HI R12, RZ, 0x1f, R11 ;  /* 0x0000001fff0c7819 */ /* 0x000fe4000001140b */
[----:B0-----:R-:W-:Y:S02]  /*84e0*/  LEA R38, P3, R5, R36, 0x1 ;  /* 0x0000002405267211 */ /* 0x001fe400078608ff */
[----:B------:R-:W-:Y:S02]  /*84f0*/  LEA.HI R11, R12, R11, RZ, 0x4 ;  /* 0x0000000b0c0b7211 */ /* 0x000fe400078f20ff */
[----:B------:R-:W-:-:S02]  /*8500*/  ISETP.GE.AND P4, PT, R16, R120, PT ;  /* 0x000000781000720c */ /* 0x000fc40003f86270 */
[----:B------:R-:W-:Y:S02]  /*8510*/  LEA.HI.SX32 R11, R11, R114, 0x1c ;  /* 0x000000720b0b7211 */ /* 0x000fe400078fe2ff */
[----:B---3--:R-:W-:Y:S02]  /*8520*/  LEA.HI.X R39, R5, R37, R110, 0x1, P3 ;  /* 0x0000002505277211 */ /* 0x008fe400018f0c6e */
[----:B------:R-:W-:Y:S02]  /*8530*/  SHF.R.S32.HI R12, RZ, 0x1f, R11 ;  /* 0x0000001fff0c7819 */ /* 0x000fe4000001140b */
[----:B------:R-:W-:Y:S02]  /*8540*/  SHF.L.U32 R40, R11, 0x3, RZ ;  /* 0x000000030b287819 */ /* 0x000fe400000006ff */
[----:B------:R-:W-:Y:S02]  /*8550*/  LEA.HI R12, R12, R11, RZ, 0x3 ;  /* 0x0000000b0c0c7211 */ /* 0x000fe400078f18ff */
[----:B------:R-:W-:-:S02]  /*8560*/  LOP3.LUT R11, R225, 0x38, R40, 0xf8, !PT ;  /* 0x00000038e10b7812 */ /* 0x000fc400078ef828 */
[----:B------:R-:W-:Y:S02]  /*8570*/  SHF.R.S32.HI R12, RZ, 0x3, R12 ;  /* 0x00000003ff0c7819 */ /* 0x000fe4000001140c */
[----:B------:R-:W-:Y:S02]  /*8580*/  LOP3.LUT R11, R11, R13, RZ, 0x3c, !PT ;  /* 0x0000000d0b0b7212 */ /* 0x000fe400078e3cff */
[----:B------:R-:W-:-:S13]  /*8590*/  ISETP.GE.AND P3, PT, R40, R131, PT ;  /* 0x000000832800720c */ /* 0x000fda0003f66270 */
[----:B------:R-:W-:-:S04]  /*85a0*/  @!P3 IMAD.WIDE R40, R40, 0x2, R36 ;  /* 0x000000022828b825 */ /* 0x000fc800078e0224 */
[----:B----4-:R-:W-:-:S04]  /*85b0*/  IMAD R12, R12, 0x1800, R14 ;  /* 0x000018000c0c7824 */ /* 0x010fc800078e020e */
[----:B------:R-:W-:Y:S02]  /*85c0*/  IMAD.IADD R13, R12, 0x1, R11 ;  /* 0x000000010c0d7824 */ /* 0x000fe400078e020b */
[C---:B------:R-:W-:Y:S02]  /*85d0*/  IMAD R11, R18.reuse, 0x4800, R134 ;  /* 0x00004800120b7824 */ /* 0x040fe400078e0286 */
[----:B------:R-:W-:Y:S02]  /*85e0*/  IMAD R13, R18, 0x4800, R13 ;  /* 0x00004800120d7824 */ /* 0x000fe400078e020d */
[--C-:B------:R-:W-:Y:S02]  /*85f0*/  IMAD R11, R11, 0x2, R2.reuse ;  /* 0x000000020b0b7824 */ /* 0x100fe400078e0202 */
[----:B------:R-:W-:-:S03]  /*8600*/  IMAD R32, R13, 0x2, R2 ;  /* 0x000000020d207824 */ /* 0x000fc600078e0202 */
[----:B------:R0:W3:Y:S04]  /*8610*/  LDS.128 R12, [R11+0x1e400] ;  /* 0x01e400000b0c7984 */ /* 0x0000e80000000c00 */
[----:B------:R-:W4:Y:S01]  /*8620*/  LDS.128 R32, [R32+0x1e400] ;  /* 0x01e4000020207984 */ /* 0x000f220000000c00 */
[----:B------:R-:W-:Y:S05]  /*8630*/  @P4 BRA `(.L_x_4962) ;  /* 0x0000000400544947 */ /* 0x000fea0003800000 */
[----:B----4-:R-:W-:Y:S01]  /*8640*/  IMAD.MOV.U32 R45, RZ, RZ, R33 ;  /* 0x000000ffff2d7224 */ /* 0x010fe200078e0021 */
[----:B------:R-:W-:Y:S01]  /*8650*/  SHF.R.U32.HI R51, RZ, 0x10, R77 ;  /* 0x00000010ff337819 */ /* 0x000fe2000001164d */
[----:B------:R-:W-:Y:S01]  /*8660*/  IMAD.MOV.U32 R47, RZ, RZ, R35 ;  /* 0x000000ffff2f7224 */ /* 0x000fe200078e0023 */
[----:B---3--:R-:W-:Y:S01]  /*8670*/  MOV R33, R15 ;  /* 0x0000000f00217202 */ /* 0x008fe20000000f00 */
[----:B------:R-:W-:Y:S01]  /*8680*/  HADD2.F32 R50, -RZ, R163.H1_H1 ;  /* 0x300000a3ff327230 */ /* 0x000fe20000004100 */
[----:B------:R-:W-:Y:S01]  /*8690*/  SHF.R.U32.HI R49, RZ, 0x10, R65 ;  /* 0x00000010ff317819 */ /* 0x000fe20000011641 */
[----:B------:R-:W-:Y:S01]  /*86a0*/  HADD2.F32 R35, -RZ, R45.H0_H0 ;  /* 0x2000002dff237230 */ /* 0x000fe20000004100 */
[--C-:B------:R-:W-:Y:S01]  /*86b0*/  SHF.R.U64 R44, R78, 0x10, R79.reuse ;  /* 0x000000104e2c7819 */ /* 0x100fe2000000124f */
[----:B------:R-:W-:Y:S01]  /*86c0*/  HADD2.F32 R15, -RZ, R13.H0_H0 ;  /* 0x2000000dff0f7230 */ /* 0x000fe20000004100 */
[----:B------:R-:W-:Y:S01]  /*86d0*/  SHF.R.U32.HI R78, RZ, 0x10, R79 ;  /* 0x00000010ff4e7819 */ /* 0x000fe2000001164f */
[----:B------:R-:W-:-:S02]  /*86e0*/  HADD2.F32 R51, -RZ, R51.H0_H0 ;  /* 0x20000033ff337230 */ /* 0x000fc40000004100 */
[-C--:B------:R-:W-:Y:S01]  /*86f0*/  FMUL.FTZ R52, R35, R50.reuse ;  /* 0x0000003223347220 */ /* 0x080fe20000410000 */
[----:B------:R-:W-:Y:S02]  /*8700*/  HADD2.F32 R46, -RZ, R13.H1_H1 ;  /* 0x3000000dff2e7230 */ /* 0x000fe40000004100 */
[C---:B------:R-:W-:Y:S01]  /*8710*/  FMUL.FTZ R50, R15.reuse, R50 ;  /* 0x000000320f327220 */ /* 0x040fe20000410000 */
[----:B------:R-:W-:Y:S01]  /*8720*/  HADD2.F32 R48, -RZ, R159.H1_H1 ;  /* 0x3000009fff307230 */ /* 0x000fe20000004100 */
[--C-:B------:R-:W-:Y:S01]  /*8730*/  SHF.R.U64 R42, R66, 0x10, R67.reuse ;  /* 0x00000010422a7819 */ /* 0x100fe20000001243 */
[----:B------:R-:W-:Y:S02]  /*8740*/  HADD2.F32 R45, -RZ, R45.H1_H1 ;  /* 0x3000002dff2d7230 */ /* 0x000fe40000004100 */
[-C--:B------:R-:W-:Y:S01]  /*8750*/  FMUL.FTZ R54, R46, R51.reuse ;  /* 0x000000332e367220 */ /* 0x080fe20000410000 */
[----:B------:R-:W-:Y:S02]  /*8760*/  HADD2.F32 R49, -RZ, R49.H0_H0 ;  /* 0x20000031ff317230 */ /* 0x000fe40000004100 */
[-C--:B------:R-:W-:Y:S01]  /*8770*/  FFMA.FTZ R13, R15, R48.reuse, -R52 ;  /* 0x000000300f0d7223 */ /* 0x080fe20000010834 */
[----:B------:R-:W-:Y:S01]  /*8780*/  FFMA.FTZ R15, R35, R48, R50 ;  /* 0x00000030230f7223 */ /* 0x000fe20000010032 */
[C---:B------:R-:W-:Y:S01]  /*8790*/  FMUL.FTZ R53, R45.reuse, R51 ;  /* 0x000000332d357220 */ /* 0x040fe20000410000 */
[----:B------:R-:W-:Y:S01]  /*87a0*/  SHF.R.U32.HI R66, RZ, 0x10, R67 ;  /* 0x00000010ff427819 */ /* 0x000fe20000011643 */
[----:B------:R-:W-:Y:S01]  /*87b0*/  FFMA.FTZ R48, R45, R49, R54 ;  /* 0x000000312d307223 */ /* 0x000fe20000010036 */
[----:B------:R-:W-:Y:S01]  /*87c0*/  HADD2.F32 R54, -RZ, R161.H1_H1 ;  /* 0x300000a1ff367230 */ /* 0x000fe20000004100 */
[----:B0-----:R-:W-:Y:S01]  /*87d0*/  SHF.R.U64 R11, R64, 0x10, R65 ;  /* 0x00000010400b7819 */ /* 0x001fe20000001241 */
[----:B------:R-:W-:-:S02]  /*87e0*/  HADD2.F32 R45, -RZ, R47.H0_H0 ;  /* 0x2000002fff2d7230 */ /* 0x000fc40000004100 */
[----:B------:R-:W-:Y:S01]  /*87f0*/  FFMA.FTZ R46, R46, R49, -R53 ;  /* 0x000000312e2e7223 */ /* 0x000fe20000010835 */
[----:B------:R-:W-:Y:S01]  /*8800*/  HADD2.F32 R47, -RZ, R47.H1_H1 ;  /* 0x3000002fff2f7230 */ /* 0x000fe20000004100 */
[----:B------:R-:W-:Y:S01]  /*8810*/  SHF.R.U64 R43, R76, 0x10, R77 ;  /* 0x000000104c2b7819 */ /* 0x000fe2000000124d */
[--C-:B------:R-:W-:Y:S02]  /*8820*/  HADD2.F32 R35, -RZ, R33.reuse.H0_H0 ;  /* 0x20000021ff237230 */ /* 0x100fe40000004100 */
[-C--:B------:R-:W-:Y:S01]  /*8830*/  FMUL.FTZ R64, R45, R54.reuse ;  /* 0x000000362d407220 */ /* 0x080fe20000410000 */
        /* <DEDUP_REMOVED lines=8> */
[----:B------:R-:W-:Y:S02]  /*88c0*/  HADD2.F32 R11, -RZ, R11.H0_H0 ;  /* 0x2000000bff0b7230 */ /* 0x000fe40000004100 */
[-C--:B------:R-:W-:Y:S01]  /*88d0*/  FFMA.FTZ R33, R35, R52.reuse, -R64 ;  /* 0x0000003423217223 */ /* 0x080fe20000010840 */
[----:B------:R-:W-:Y:S01]  /*88e0*/  FFMA.FTZ R35, R45, R52, R54 ;  /* 0x000000342d237223 */ /* 0x000fe20000010036 */
[-C--:B------:R-:W-:Y:S01]  /*88f0*/  FFMA.FTZ R52, R47, R66.reuse, R78 ;  /* 0x000000422f347223 */ /* 0x080fe2000001004e */
[----:B------:R-:W-:Y:S02]  /*8900*/  HADD2.F32 R47, -RZ, R43.H0_H0 ;  /* 0x2000002bff2f7230 */ /* 0x000fe40000004100 */
[----:B------:R-:W-:Y:S01]  /*8910*/  FFMA.FTZ R50, R50, R66, -R49 ;  /* 0x0000004232327223 */ /* 0x000fe20000010831 */
[----:B------:R-:W-:-:S02]  /*8920*/  HADD2.F32 R45, -RZ, R32.H0_H0 ;  /* 0x20000020ff2d7230 */ /* 0x000fc40000004100 */
        /* <DEDUP_REMOVED lines=11> */
[C---:B------:R-:W-:Y:S01]  /*89e0*/  FMUL.FTZ R47, R12.reuse, R47 ;  /* 0x0000002f0c2f7220 */ /* 0x040fe20000410000 */
[----:B------:R-:W-:Y:S02]  /*89f0*/  HADD2.F32 R157, -RZ, R157.H0_H0 ;  /* 0x2000009dff9d7230 */ /* 0x000fe40000004100 */
[-C--:B------:R-:W-:Y:S01]  /*8a00*/  FFMA.FTZ R49, R12, R11.reuse, -R49 ;  /* 0x0000000b0c317223 */ /* 0x080fe20000010831 */
[-C--:B------:R-:W-:Y:S01]  /*8a10*/  FFMA.FTZ R64, R45, R54.reuse, R64 ;  /* 0x000000362d407223 */ /* 0x080fe20000010040 */
[----:B------:R-:W-:Y:S01]  /*8a20*/  FFMA.FTZ R47, R32, R11, R47 ;  /* 0x0000000b202f7223 */ /* 0x000fe2000001002f */
[----:B------:R-:W-:Y:S02]  /*8a30*/  HADD2.F32 R12, -RZ, R34.H0_H0 ;  /* 0x20000022ff0c7230 */ /* 0x000fe40000004100 */
[----:B------:R-:W-:Y:S01]  /*8a40*/  FFMA.FTZ R66, R43, R54, -R66 ;  /* 0x000000362b427223 */ /* 0x000fe20000010842 */
        /* <DEDUP_REMOVED lines=9> */
[----:B------:R-:W-:Y:S01]  /*8ae0*/  FMUL.FTZ R51, R34, R45 ;  /* 0x0000002d22337220 */ /* 0x000fe20000410000 */
[----:B------:R-:W-:Y:S01]  /*8af0*/  FFMA.FTZ R32, R11, R157, -R32 ;  /* 0x0000009d0b207223 */ /* 0x000fe20000010820 */
[----:B------:R-:W-:Y:S01]  /*8b00*/  FMUL.FTZ R45, R14, R45 ;  /* 0x0000002d0e2d7220 */ /* 0x000fe20000410000 */
[----:B------:R-:W-:Y:S01]  /*8b10*/  FFMA.FTZ R161, R12, R157, R161 ;  /* 0x0000009d0ca17223 */ /* 0x000fe200000100a1 */
[-C--:B------:R-:W-:Y:S01]  /*8b20*/  FFMA.FTZ R51, R14, R43.reuse, -R51 ;  /* 0x0000002b0e337223 */ /* 0x080fe20000010833 */
[----:B------:R-:W-:Y:S01]  /*8b30*/  F2FP.F16.F32.PACK_AB R12, R49, R66 ;  /* 0x00000042310c723e */ /* 0x000fe200000000ff */
[----:B------:R-:W-:Y:S01]  /*8b40*/  FFMA.FTZ R34, R34, R43, R45 ;  /* 0x0000002b22227223 */ /* 0x000fe2000001002d */
[----:B------:R-:W-:-:S02]  /*8b50*/  IMAD.MOV.U32 R15, RZ, RZ, R50 ;  /* 0x000000ffff0f7224 */ /* 0x000fc400078e0032 */
[----:B------:R-:W-:Y:S01]  /*8b60*/  F2FP.F16.F32.PACK_AB R14, R51, R32 ;  /* 0x00000020330e723e */ /* 0x000fe200000000ff */
[----:B------:R-:W-:Y:S01]  /*8b70*/  IMAD.MOV.U32 R32, RZ, RZ, R64 ;  /* 0x000000ffff207224 */ /* 0x000fe200078e0040 */
[----:B------:R-:W-:-:S07]  /*8b80*/  F2FP.F16.F32.PACK_AB R34, R34, R161 ;  /* 0x000000a12222723e */ /* 0x000fce00000000ff */
.L_x_4962:
[----:B------:R-:W-:Y:S05]  /*8b90*/  BSYNC B2 ;  /* 0x0000000000027941 */ /* 0x000fea0003800000 */
.L_x_4961:
[----:B---3--:R3:W-:Y:S04]  /*8ba0*/  ST.E.128 desc[UR60][R38.64], R12 ;  /* 0x0000000c26007985 */ /* 0x0087e8000c101d3c */
[----:B----4-:R3:W-:Y:S02]  /*8bb0*/  @!P3 ST.E.128 desc[UR60][R40.64], R32 ;  /* 0x000000202800b985 */ /* 0x0107e4000c101d3c */
.L_x_4960:
[----:B------:R-:W-:Y:S05]  /*8bc0*/  BSYNC B1 ;  /* 0x0000000000017941 */ /* 0x000fea0003800000 */
.L_x_4959:
[----:B------:R-:W-:Y:S01]  /*8bd0*/  ISETP.NE.AND P3, PT, R9, RZ, PT ;  /* 0x000000ff0900720c */ /* 0x000fe20003f65270 */
[----:B------:R-:W-:-:S12]  /*8be0*/  BSSY B1, `(.L_x_4963) ;  /* 0x0000077000017945 */ /* 0x000fd80003800000 */
[----:B------:R-:W-:Y:S05]  /*8bf0*/  @!P3 BRA `(.L_x_4964) ;  /* 0x0000000400d4b947 */ /* 0x000fea0003800000 */
[----:B---34-:R-:W3:Y:S01]  /*8c00*/  LDL R14, [R1+0x34] ;  /* 0x00003400010e7983 */ /* 0x018ee20000100800 */
[----:B0-----:R-:W-:Y:S01]  /*8c10*/  SEL R11, R121, R135, !P1 ;  /* 0x00000087790b7207 */ /* 0x001fe20004800000 */
[----:B------:R-:W-:Y:S01]  /*8c20*/  BSSY B2, `(.L_x_4965) ;  /* 0x0000070000027945 */ /* 0x000fe20003800000 */
[----:B------:R-:W-:Y:S02]  /*8c30*/  SHF.R.U32.HI R13, RZ, 0x3, R225 ;  /* 0x00000003ff0d7819 */ /* 0x000fe400000116e1 */
[----:B------:R-:W-:Y:S02]  /*8c40*/  SHF.R.S32.HI R12, RZ, 0x1f, R11 ;  /* 0x0000001fff0c7819 */ /* 0x000fe4000001140b */
[----:B------:R-:W-:Y:S02]  /*8c50*/  LEA R38, P3, R6, R36, 0x1 ;  /* 0x0000002406267211 */ /* 0x000fe400078608ff */
        /* <DEDUP_REMOVED lines=12> */
[----:B---3--:R-:W-:-:S05]  /*8d20*/  IMAD R12, R12, 0x1800, R14 ;  /* 0x000018000c0c7824 */ /* 0x008fca00078e020e */
        /* <DEDUP_REMOVED lines=8> */
[----:B---3--:R-:W-:Y:S01]  /*8db0*/  IMAD.MOV.U32 R45, RZ, RZ, R12 ;  /* 0x000000ffff2d7224 */ /* 0x008fe200078e000c */
[----:B------:R-:W-:Y:S01]  /*8dc0*/  SHF.R.U32.HI R50, RZ, 0x10, R73 ;  /* 0x00000010ff327819 */ /* 0x000fe20000011649 */
[----:B----4-:R-:W-:Y:S01]  /*8dd0*/  IMAD.MOV.U32 R12, RZ, RZ, R33 ;  /* 0x000000ffff0c7224 */ /* 0x010fe200078e0021 */
[----:B------:R-:W-:Y:S01]  /*8de0*/  MOV R46, R32 ;  /* 0x00000020002e7202 */ /* 0x000fe20000000f00 */
[----:B------:R-:W-:Y:S01]  /*8df0*/  IMAD.MOV.U32 R47, RZ, RZ, R35 ;  /* 0x000000ffff2f7224 */ /* 0x000fe200078e0023 */
[----:B------:R-:W-:Y:S01]  /*8e00*/  SHF.R.U32.HI R48, RZ, 0x10, R61 ;  /* 0x00000010ff307819 */ /* 0x000fe2000001163d */
[----:B------:R-:W-:Y:S01]  /*8e10*/  HADD2.F32 R51, -RZ, R153.H1_H1 ;  /* 0x30000099ff337230 */ /* 0x000fe20000004100 */
[--C-:B------:R-:W-:Y:S01]  /*8e20*/  SHF.R.U64 R42, R74, 0x10, R75.reuse ;  /* 0x000000104a2a7819 */ /* 0x100fe2000000124b */
[--C-:B------:R-:W-:Y:S01]  /*8e30*/  HADD2.F32 R32, -RZ, R12.reuse.H0_H0 ;  /* 0x2000000cff207230 */ /* 0x100fe20000004100 */
[----:B------:R-:W-:Y:S01]  /*8e40*/  SHF.R.U32.HI R74, RZ, 0x10, R75 ;  /* 0x00000010ff4a7819 */ /* 0x000fe2000001164b */
[----:B------:R-:W-:Y:S01]  /*8e50*/  HADD2.F32 R35, -RZ, R12.H1_H1 ;  /* 0x3000000cff237230 */ /* 0x000fe20000004100 */
[----:B0-----:R-:W-:Y:S01]  /*8e60*/  SHF.R.U64 R11, R62, 0x10, R63 ;  /* 0x000000103e0b7819 */ /* 0x001fe2000000123f */
        /* <DEDUP_REMOVED lines=17> */
[----:B------:R-:W-:-:S02]  /*8f80*/  HADD2.F32 R48, -RZ, R47.H0_H0 ;  /* 0x2000002fff307230 */ /* 0x000fc40000004100 */
[----:B------:R-:W-:Y:S01]  /*8f90*/  HADD2.F32 R47, -RZ, R47.H1_H1 ;  /* 0x3000002fff2f7230 */ /* 0x000fe20000004100 */
[----:B------:R-:W-:Y:S01]  /*8fa0*/  F2FP.F16.F32.PACK_AB R15, R15, R12 ;  /* 0x0000000c0f0f723e */ /* 0x000fe200000000ff */
[----:B------:R-:W-:Y:S02]  /*8fb0*/  HADD2.F32 R35, -RZ, R33.H0_H0 ;  /* 0x20000021ff237230 */ /* 0x000fe40000004100 */
[----:B------:R-:W-:Y:S02]  /*8fc0*/  HADD2.F32 R52, -RZ, R74.H0_H0 ;  /* 0x2000004aff347230 */ /* 0x000fe40000004100 */
[----:B------:R-:W-:Y:S02]  /*8fd0*/  HADD2.F32 R51, -RZ, R151.H1_H1 ;  /* 0x30000097ff337230 */ /* 0x000fe40000004100 */
[----:B------:R-:W-:Y:S02]  /*8fe0*/  HADD2.F32 R33, -RZ, R33.H1_H1 ;  /* 0x30000021ff217230 */ /* 0x000fe40000004100 */
[----:B------:R-:W-:Y:S01]  /*8ff0*/  FMUL.FTZ R60, R47, R52 ;  /* 0x000000342f3c7220 */ /* 0x000fe20000410000 */
[----:B------:R-:W-:-:S02]  /*9000*/  HADD2.F32 R49, -RZ, R146.H1_H1 ;  /* 0x30000092ff317230 */ /* 0x000fc40000004100 */
[-C--:B------:R-:W-:Y:S01]  /*9010*/  FMUL.FTZ R54, R48, R51.reuse ;  /* 0x0000003330367220 */ /* 0x080fe20000410000 */
[----:B------:R-:W-:Y:S02]  /*9020*/  HADD2.F32 R50, -RZ, R62.H0_H0 ;  /* 0x2000003eff327230 */ /* 0x000fe40000004100 */
[----:B------:R-:W-:Y:S01]  /*9030*/  FMUL.FTZ R52, R33, R52 ;  /* 0x0000003421347220 */ /* 0x000fe20000410000 */
[C---:B------:R-:W-:Y:S01]  /*9040*/  FMUL.FTZ R53, R35.reuse, R51 ;  /* 0x0000003323357220 */ /* 0x040fe20000410000 */
[----:B------:R-:W-:Y:S01]  /*9050*/  FFMA.FTZ R51, R35, R49, -R54 ;  /* 0x0000003123337223 */ /* 0x000fe20000010836 */
[----:B------:R-:W-:Y:S02]  /*9060*/  HADD2.F32 R35, -RZ, R46.H0_H0 ;  /* 0x2000002eff237230 */ /* 0x000fe40000004100 */
[-C--:B------:R-:W-:Y:S01]  /*9070*/  FFMA.FTZ R60, R33, R50.reuse, -R60 ;  /* 0x00000032213c7223 */ /* 0x080fe2000001083c */
[----:B------:R-:W-:Y:S01]  /*9080*/  FFMA.FTZ R62, R47, R50, R52 ;  /* 0x000000322f3e7223 */ /* 0x000fe20000010034 */
[----:B------:R-:W-:-:S02]  /*9090*/  HADD2.F32 R50, -RZ, R153.H0_H0 ;  /* 0x20000099ff327230 */ /* 0x000fc40000004100 */
[----:B------:R-:W-:Y:S01]  /*90a0*/  FFMA.FTZ R53, R48, R49, R53 ;  /* 0x0000003130357223 */ /* 0x000fe20000010035 */
[--C-:B------:R-:W-:Y:S01]  /*90b0*/  HADD2.F32 R33, -RZ, R45.reuse.H0_H0 ;  /* 0x2000002dff217230 */ /* 0x100fe20000004100 */
[----:B------:R-:W-:Y:S01]  /*90c0*/  F2FP.F16.F32.PACK_AB R51, R60, R51 ;  /* 0x000000333c33723e */ /* 0x000fe200000000ff */
[----:B------:R-:W-:Y:S02]  /*90d0*/  HADD2.F32 R44, -RZ, R44.H0_H0 ;  /* 0x2000002cff2c7230 */ /* 0x000fe40000004100 */
[-C--:B------:R-:W-:Y:S01]  /*90e0*/  FMUL.FTZ R52, R35, R50.reuse ;  /* 0x0000003223347220 */ /* 0x080fe20000410000 */
[----:B------:R-:W-:Y:S02]  /*90f0*/  HADD2.F32 R46, -RZ, R46.H1_H1 ;  /* 0x3000002eff2e7230 */ /* 0x000fe40000004100 */
[----:B------:R-:W-:Y:S01]  /*9100*/  FMUL.FTZ R50, R33, R50 ;  /* 0x0000003221327220 */ /* 0x000fe20000410000 */
[----:B------:R-:W-:Y:S02]  /*9110*/  HADD2.F32 R45, -RZ, R45.H1_H1 ;  /* 0x3000002dff2d7230 */ /* 0x000fe40000004100 */
[----:B------:R-:W-:-:S02]  /*9120*/  HADD2.F32 R48, -RZ, R147.H0_H0 ;  /* 0x20000093ff307230 */ /* 0x000fc40000004100 */
[CC--:B------:R-:W-:Y:S01]  /*9130*/  FMUL.FTZ R54, R46.reuse, R44.reuse ;  /* 0x0000002c2e367220 */ /* 0x0c0fe20000410000 */
[----:B------:R-:W-:Y:S02]  /*9140*/  HADD2.F32 R43, -RZ, R43.H0_H0 ;  /* 0x2000002bff2b7230 */ /* 0x000fe40000004100 */
[----:B------:R-:W-:Y:S01]  /*9150*/  FMUL.FTZ R47, R45, R44 ;  /* 0x0000002c2d2f7220 */ /* 0x000fe20000410000 */
[----:B------:R-:W-:Y:S02]  /*9160*/  HADD2.F32 R44, -RZ, R151.H0_H0 ;  /* 0x20000097ff2c7230 */ /* 0x000fe40000004100 */
[-C--:B------:R-:W-:Y:S01]  /*9170*/  FFMA.FTZ R50, R35, R48.reuse, R50 ;  /* 0x0000003023327223 */ /* 0x080fe20000010032 */
[----:B------:R-:W-:Y:S01]  /*9180*/  FFMA.FTZ R52, R33, R48, -R52 ;  /* 0x0000003021347223 */ /* 0x000fe20000010834 */
[-C--:B------:R-:W-:Y:S01]  /*9190*/  FFMA.FTZ R45, R45, R43.reuse, -R54 ;  /* 0x0000002b2d2d7223 */ /* 0x080fe20000010836 */
[----:B------:R-:W-:Y:S01]  /*91a0*/  FFMA.FTZ R47, R46, R43, R47 ;  /* 0x0000002b2e2f7223 */ /* 0x000fe2000001002f */
[----:B------:R-:W-:-:S02]  /*91b0*/  HADD2.F32 R35, -RZ, R34.H0_H0 ;  /* 0x20000022ff237230 */ /* 0x000fc40000004100 */
        /* <DEDUP_REMOVED lines=10> */
[C---:B------:R-:W-:Y:S01]  /*9260*/  FMUL.FTZ R43, R14.reuse, R43 ;  /* 0x0000002b0e2b7220 */ /* 0x040fe20000410000 */
        /* <DEDUP_REMOVED lines=11> */
.L_x_4966:
[----:B------:R-:W-:Y:S05]  /*9320*/  BSYNC B2 ;  /* 0x0000000000027941 */ /* 0x000fea0003800000 */
.L_x_4965:
[----:B---3--:R3:W-:Y:S04]  /*9330*/  ST.E.128 desc[UR60][R38.64], R12 ;  /* 0x0000000c26007985 */ /* 0x0087e8000c101d3c */
[----:B----4-:R3:W-:Y:S02]  /*9340*/  @!P3 ST.E.128 desc[UR60][R40.64], R32 ;  /* 0x000000202800b985 */ /* 0x0107e4000c101d3c */
.L_x_4964:
[----:B------:R-:W-:Y:S05]  /*9350*/  BSYNC B1 ;  /* 0x0000000000017941 */ /* 0x000fea0003800000 */
.L_x_4963:
[----:B------:R-:W-:-:S13]  /*9360*/  ISETP.NE.AND P3, PT, R10, RZ, PT ;  /* 0x000000ff0a00720c */ /* 0x000fda0003f65270 */
[----:B------:R-:W-:Y:S05]  /*9370*/  @!P3 BRA `(.L_x_4915) ;  /* 0x0000000c00bcb947 */ /* 0x000fea0003800000 */
[----:B---34-:R-:W3:Y:S01]  /*9380*/  LDL R14, [R1+0x34] ;  /* 0x00003400010e7983 */ /* 0x018ee20000100800 */
[----:B------:R-:W-:Y:S01]  /*9390*/  LOP3.LUT P4, RZ, R22, 0x1, RZ, 0xc0, !PT ;  /* 0x0000000116ff7812 */ /* 0x000fe2000788c0ff */
[----:B------:R-:W-:Y:S01]  /*93a0*/  BSSY B1, `(.L_x_4967) ;  /* 0x000006f000017945 */ /* 0x000fe20003800000 */
[----:B------:R-:W-:Y:S02]  /*93b0*/  SHF.R.U32.HI R13, RZ, 0x3, R225 ;  /* 0x00000003ff0d7819 */ /* 0x000fe400000116e1 */
[----:B------:R-:W-:Y:S02]  /*93c0*/  SEL R135, R121, R135, !P4 ;  /* 0x0000008779877207 */ /* 0x000fe40006000000 */
[C---:B0-----:R-:W-:Y:S02]  /*93d0*/  LEA R38, P3, R7.reuse, R36, 0x1 ;  /* 0x0000002407267211 */ /* 0x041fe400078608ff */
[----:B------:R-:W-:Y:S02]  /*93e0*/  SHF.R.S32.HI R12, RZ, 0x1f, R135 ;  /* 0x0000001fff0c7819 */ /* 0x000fe40000011487 */
[----:B------:R-:W-:-:S02]  /*93f0*/  LEA.HI.X R39, R7, R37, R108, 0x1, P3 ;  /* 0x0000002507277211 */ /* 0x000fc400018f0c6c */
[----:B------:R-:W-:Y:S02]  /*9400*/  LEA.HI R135, R12, R135, RZ, 0x4 ;  /* 0x000000870c877211 */ /* 0x000fe400078f20ff */
[----:B------:R-:W-:Y:S02]  /*9410*/  ISETP.GE.AND P3, PT, R196, R120, PT ;  /* 0x00000078c400720c */ /* 0x000fe40003f66270 */
[----:B------:R-:W-:-:S04]  /*9420*/  LEA.HI.SX32 R135, R135, R112, 0x1c ;  /* 0x0000007087877211 */ /* 0x000fc800078fe2ff */
[----:B------:R-:W-:Y:S02]  /*9430*/  SHF.R.S32.HI R12, RZ, 0x1f, R135 ;  /* 0x0000001fff0c7819 */ /* 0x000fe40000011487 */
[----:B------:R-:W-:Y:S02]  /*9440*/  SHF.L.U32 R40, R135, 0x3, RZ ;  /* 0x0000000387287819 */ /* 0x000fe400000006ff */
[----:B------:R-:W-:Y:S02]  /*9450*/  LEA.HI R12, R12, R135, RZ, 0x3 ;  /* 0x000000870c0c7211 */ /* 0x000fe400078f18ff */
[----:B------:R-:W-:Y:S02]  /*9460*/  LOP3.LUT R11, R225, 0x38, R40, 0xf8, !PT ;  /* 0x00000038e10b7812 */ /* 0x000fe400078ef828 */
[----:B------:R-:W-:Y:S02]  /*9470*/  SHF.R.S32.HI R12, RZ, 0x3, R12 ;  /* 0x00000003ff0c7819 */ /* 0x000fe4000001140c */
[----:B------:R-:W-:-:S03]  /*9480*/  LOP3.LUT R11, R11, R13, RZ, 0x3c, !PT ;  /* 0x0000000d0b0b7212 */ /* 0x000fc600078e3cff */
[----:B---3--:R-:W-:-:S04]  /*9490*/  IMAD R12, R12, 0x1800, R14 ;  /* 0x000018000c0c7824 */ /* 0x008fc800078e020e */
        /* <DEDUP_REMOVED lines=10> */
[----:B---3--:R-:W-:Y:S01]  /*9540*/  MOV R32, R14 ;  /* 0x0000000e00207202 */ /* 0x008fe20000000f00 */
[----:B------:R-:W-:Y:S01]  /*9550*/  IMAD.MOV.U32 R42, RZ, RZ, R34 ;  /* 0x000000ffff2a7224 */ /* 0x000fe200078e0022 */
[----:B------:R-:W-:Y:S01]  /*9560*/  SHF.R.U32.HI R44, RZ, 0x10, R57 ;  /* 0x00000010ff2c7819 */ /* 0x000fe20000011639 */
[----:B------:R-:W-:Y:S01]  /*9570*/  HADD2.F32 R45, -RZ, R145.H1_H1 ;  /* 0x30000091ff2d7230 */ /* 0x000fe20000004100 */
[--C-:B------:R-:W-:Y:S01]  /*9580*/  SHF.R.U64 R51, R70, 0x10, R71.reuse ;  /* 0x0000001046337819 */ /* 0x100fe20000001247 */
[----:B------:R-:W-:Y:S01]  /*9590*/  HADD2.F32 R34, -RZ, R33.H0_H0 ;  /* 0x20000021ff227230 */ /* 0x000fe20000004100 */
[----:B------:R-:W-:Y:S01]  /*95a0*/  SHF.R.U32.HI R70, RZ, 0x10, R71 ;  /* 0x00000010ff467819 */ /* 0x000fe20000011647 */
[----:B------:R-:W-:Y:S01]  /*95b0*/  HADD2.F32 R14, -RZ, R13.H0_H0 ;  /* 0x2000000dff0e7230 */ /* 0x000fe20000004100 */
[----:B0-----:R-:W-:Y:S01]  /*95c0*/  SHF.R.U64 R11, R58, 0x10, R59 ;  /* 0x000000103a0b7819 */ /* 0x001fe2000000123b */
[----:B------:R-:W-:-:S02]  /*95d0*/  HADD2.F32 R33, -RZ, R33.H1_H1 ;  /* 0x30000021ff217230 */ /* 0x000fc40000004100 */
[-C--:B------:R-:W-:Y:S01]  /*95e0*/  FMUL.FTZ R47, R34, R45.reuse ;  /* 0x0000002d222f7220 */ /* 0x080fe20000410000 */
[----:B------:R-:W-:Y:S02]  /*95f0*/  HADD2.F32 R46, -RZ, R46.H0_H0 ;  /* 0x2000002eff2e7230 */ /* 0x000fe40000004100 */
        /* <DEDUP_REMOVED lines=9> */
[----:B------:R-:W-:-:S02]  /*9690*/  HADD2.F32 R43, -RZ, R144.H1_H1 ;  /* 0x30000090ff2b7230 */ /* 0x000fc40000004100 */
[-C--:B------:R-:W-:Y:S01]  /*96a0*/  FFMA.FTZ R48, R13, R44.reuse, -R48 ;  /* 0x0000002c0d307223 */ /* 0x080fe20000010830 */
[----:B------:R-:W-:Y:S02]  /*96b0*/  HADD2.F32 R14, -RZ, R35.H0_H0 ;  /* 0x20000023ff0e7230 */ /* 0x000fe40000004100 */
[----:B------:R-:W-:Y:S01]  /*96c0*/  FFMA.FTZ R46, R33, R44, R46 ;  /* 0x0000002c212e7223 */ /* 0x000fe2000001002e */
[----:B------:R-:W-:Y:S01]  /*96d0*/  HADD2.F32 R13, -RZ, R15.H0_H0 ;  /* 0x2000000fff0d7230 */ /* 0x000fe20000004100 */
[----:B------:R-:W-:Y:S01]  /*96e0*/  SHF.R.U64 R53, R68, 0x10, R69 ;  /* 0x0000001044357819 */ /* 0x000fe20000001245 */
[----:B------:R-:W-:Y:S02]  /*96f0*/  HADD2.F32 R33, -RZ, R142.H1_H1 ;  /* 0x3000008eff217230 */ /* 0x000fe40000004100 */
[-C--:B------:R-:W-:Y:S01]  /*9700*/  FMUL.FTZ R50, R14, R43.reuse ;  /* 0x0000002b0e327220 */ /* 0x080fe20000410000 */
[----:B------:R-:W-:Y:S02]  /*9710*/  HADD2.F32 R35, -RZ, R35.H1_H1 ;  /* 0x30000023ff237230 */ /* 0x000fe40000004100 */
[----:B------:R-:W-:Y:S01]  /*9720*/  FMUL.FTZ R43, R13, R43 ;  /* 0x0000002b0d2b7220 */ /* 0x000fe20000410000 */
[----:B------:R-:W-:-:S02]  /*9730*/  HADD2.F32 R44, -RZ, R70.H0_H0 ;  /* 0x20000046ff2c7230 */ /* 0x000fc40000004100 */
[-C--:B------:R-:W-:Y:S01]  /*9740*/  FFMA.FTZ R50, R13, R33.reuse, -R50 ;  /* 0x000000210d327223 */ /* 0x080fe20000010832 */
[----:B------:R-:W-:Y:S02]  /*9750*/  HADD2.F32 R15, -RZ, R15.H1_H1 ;  /* 0x3000000fff0f7230 */ /* 0x000fe40000004100 */
[----:B------:R-:W-:Y:S01]  /*9760*/  FFMA.FTZ R43, R14, R33, R43 ;  /* 0x000000210e2b7223 */ /* 0x000fe2000001002b */
[----:B------:R-:W-:Y:S02]  /*9770*/  HADD2.F32 R34, -RZ, R58.H0_H0 ;  /* 0x2000003aff227230 */ /* 0x000fe40000004100 */
[-C--:B------:R-:W-:Y:S01]  /*9780*/  FMUL.FTZ R52, R35, R44.reuse ;  /* 0x0000002c23347220 */ /* 0x080fe20000410000 */
[----:B------:R-:W-:Y:S01]  /*9790*/  SHF.R.U64 R54, R56, 0x10, R57 ;  /* 0x0000001038367819 */ /* 0x000fe20000001239 */
[C---:B------:R-:W-:Y:S01]  /*97a0*/  FMUL.FTZ R44, R15.reuse, R44 ;  /* 0x0000002c0f2c7220 */ /* 0x040fe20000410000 */
[----:B------:R-:W-:Y:S02]  /*97b0*/  HADD2.F32 R145, -RZ, R145.H0_H0 ;  /* 0x20000091ff917230 */ /* 0x000fe40000004100 */
[----:B------:R-:W-:Y:S01]  /*97c0*/  FFMA.FTZ R49, R15, R34, -R52 ;  /* 0x000000220f317223 */ /* 0x000fe20000010834 */
        /* <DEDUP_REMOVED lines=13> */
[C---:B------:R-:W-:Y:S01]  /*98a0*/  FMUL.FTZ R44, R12.reuse, R33 ;  /* 0x000000210c2c7220 */ /* 0x040fe20000410000 */
[----:B------:R-:W-:Y:S02]  /*98b0*/  HADD2.F32 R144, -RZ, R144.H0_H0 ;  /* 0x20000090ff907230 */ /* 0x000fe40000004100 */
[----:B------:R-:W-:Y:S01]  /*98c0*/  FFMA.FTZ R34, R13, R143, -R34 ;  /* 0x0000008f0d227223 */ /* 0x000fe20000010822 */
[----:B------:R-:W-:Y:S02]  /*98d0*/  HADD2.F32 R13, -RZ, R42.H0_H0 ;  /* 0x2000002aff0d7230 */ /* 0x000fe40000004100 */
[-C--:B------:R-:W-:Y:S01]  /*98e0*/  FFMA.FTZ R35, R12, R15.reuse, -R35 ;  /* 0x0000000f0c237223 */ /* 0x080fe20000010823 */
[----:B------:R-:W-:Y:S01]  /*98f0*/  FFMA.FTZ R44, R41, R15, R44 ;  /* 0x0000000f292c7223 */ /* 0x000fe2000001002c */
[----:B------:R-:W-:-:S02]  /*9900*/  HADD2.F32 R15, -RZ, R51.H0_H0 ;  /* 0x20000033ff0f7230 */ /* 0x000fc40000004100 */
[----:B------:R-:W-:Y:S01]  /*9910*/  FFMA.FTZ R145, R14, R143, R145 ;  /* 0x0000008f0e917223 */ /* 0x000fe20000010091 */
[----:B------:R-:W-:Y:S02]  /*9920*/  HADD2.F32 R12, -RZ, R32.H0_H0 ;  /* 0x20000020ff0c7230 */ /* 0x000fe40000004100 */
[-C--:B------:R-:W-:Y:S01]  /*9930*/  FMUL.FTZ R33, R13, R144.reuse ;  /* 0x000000900d217220 */ /* 0x080fe20000410000 */
[----:B------:R-:W-:Y:S01]  /*9940*/  HADD2.F32 R42, -RZ, R42.H1_H1 ;  /* 0x3000002aff2a7230 */ /* 0x000fe20000004100 */
[----:B------:R-:W-:Y:S01]  /*9950*/  F2FP.F16.F32.PACK_AB R43, R52, R43 ;  /* 0x0000002b342b723e */ /* 0x000fe200000000ff */
[----:B------:R-:W-:Y:S02]  /*9960*/  HADD2.F32 R32, -RZ, R32.H1_H1 ;  /* 0x30000020ff207230 */ /* 0x000fe40000004100 */
[----:B------:R-:W-:Y:S01]  /*9970*/  FMUL.FTZ R144, R12, R144 ;  /* 0x000000900c907220 */ /* 0x000fe20000410000 */
[----:B------:R-:W-:Y:S02]  /*9980*/  HADD2.F32 R142, -RZ, R142.H0_H0 ;  /* 0x2000008eff8e7230 */ /* 0x000fe40000004100 */
[----:B------:R-:W-:Y:S01]  /*9990*/  FMUL.FTZ R41, R42, R15 ;  /* 0x0000000f2a297220 */ /* 0x000fe20000410000 */
[----:B------:R-:W-:-:S02]  /*99a0*/  HADD2.F32 R11, -RZ, R11.H0_H0 ;  /* 0x2000000bff0b7230 */ /* 0x000fc40000004100 */
[----:B------:R-:W-:Y:S01]  /*99b0*/  FMUL.FTZ R15, R32, R15 ;  /* 0x0000000f200f7220 */ /* 0x000fe20000410000 */
[----:B------:R-:W-:Y:S01]  /*99c0*/  F2FP.F16.F32.PACK_AB R44, R44, R145 ;  /* 0x000000912c2c723e */ /* 0x000fe200000000ff */
[-C--:B------:R-:W-:Y:S01]  /*99d0*/  FFMA.FTZ R33, R12, R142.reuse, -R33 ;  /* 0x0000008e0c217223 */ /* 0x080fe20000010821 */
[----:B------:R-:W-:Y:S01]  /*99e0*/  FFMA.FTZ R144, R13, R142, R144 ;  /* 0x0000008e0d907223 */ /* 0x000fe20000010090 */
[-C--:B------:R-:W-:Y:S01]  /*99f0*/  FFMA.FTZ R32, R32, R11.reuse, -R41 ;  /* 0x0000000b20207223 */ /* 0x080fe20000010829 */
[----:B------:R-:W-:Y:S01]  /*9a00*/  FFMA.FTZ R15, R42, R11, R15 ;  /* 0x0000000b2a0f7223 */ /* 0x000fe2000001000f */
[----:B------:R-:W-:Y:S02]  /*9a10*/  F2FP.F16.F32.PACK_AB R12, R35, R34 ;  /* 0x00000022230c723e */ /* 0x000fe400000000ff */
[----:B------:R-:W-:Y:S02]  /*9a20*/  F2FP.F16.F32.PACK_AB R13, R48, R47 ;  /* 0x0000002f300d723e */ /* 0x000fe400000000ff */
[----:B------:R-:W-:Y:S01]  /*9a30*/  F2FP.F16.F32.PACK_AB R14, R32, R33 ;  /* 0x00000021200e723e */ /* 0x000fe200000000ff */
[----:B------:R-:W-:Y:S01]  /*9a40*/  IMAD.MOV.U32 R32, RZ, RZ, R44 ;  /* 0x000000ffff207224 */ /* 0x000fe200078e002c */
[----:B------:R-:W-:Y:S01]  /*9a50*/  F2FP.F16.F32.PACK_AB R34, R15, R144 ;  /* 0x000000900f22723e */ /* 0x000fe200000000ff */
[----:B------:R-:W-:Y:S01]  /*9a60*/  IMAD.MOV.U32 R33, RZ, RZ, R45 ;  /* 0x000000ffff217224 */ /* 0x000fe200078e002d */
[----:B------:R-:W-:Y:S01]  /*9a70*/  MOV R35, R43 ;  /* 0x0000002b00237202 */ /* 0x000fe20000000f00 */
[----:B------:R-:W-:-:S07]  /*9a80*/  IMAD.MOV.U32 R15, RZ, RZ, R49 ;  /* 0x000000ffff0f7224 */ /* 0x000fce00078e0031 */
.L_x_4968:
[----:B------:R-:W-:Y:S05]  /*9a90*/  BSYNC B1 ;  /* 0x0000000000017941 */ /* 0x000fea0003800000 */
.L_x_4967:
[----:B---3--:R3:W-:Y:S01]  /*9aa0*/  ST.E.128 desc[UR60][R38.64], R12 ;  /* 0x0000000c26007985 */ /* 0x0087e2000c101d3c */
[----:B------:R-:W-:-:S13]  /*9ab0*/  ISETP.GE.AND P3, PT, R40, R131, PT ;  /* 0x000000832800720c */ /* 0x000fda0003f66270 */
[----:B------:R-:W-:Y:S05]  /*9ac0*/  @P3 BRA `(.L_x_4915) ;  /* 0x0000000400e83947 */ /* 0x000fea0003800000 */
[----:B------:R-:W-:-:S05]  /*9ad0*/  IMAD.WIDE R36, R40, 0x2, R36 ;  /* 0x0000000228247825 */ /* 0x000fca00078e0224 */
[----:B----4-:R4:W-:Y:S01]  /*9ae0*/  ST.E.128 desc[UR60][R36.64], R32 ;  /* 0x0000002024007985 */ /* 0x0109e2000c101d3c */
[----:B------:R-:W-:Y:S05]  /*9af0*/  BRA `(.L_x_4915) ;  /* 0x0000000400dc7947 */ /* 0x000fea0003800000 */
.L_x_4880:
[----:B------:R-:W2:Y:S02]  /*9b00*/  LDL R11, [R1+0x38] ;  /* 0x00003800010b7983 */ /* 0x000ea40000100800 */
[----:B--2---:R-:W-:-:S13]  /*9b10*/  R2UR UR4, R11 ;  /* 0x000000000b0472ca */ /* 0x004fda00000e0000 */
[----:B------:R-:W-:-:S06]  /*9b20*/  UISETP.NE.AND UP0, UPT, UR4, 0x3, UPT ;  /* 0x000000030400788c */ /* 0x000fcc000bf05270 */
[----:B------:R-:W-:-:S13]  /*9b30*/  PLOP3.LUT P2, PT, PT, PT, UP0, 0x80, 0x0 ;  /* 0x000000000000781c */ /* 0x000fda0003f4f008 */
[----:B------:R-:W-:Y:S05]  /*9b40*/  @!P2 BRA `(.L_x_4969) ;  /* 0x000000000004a947 */ /* 0x000fea0003800000 */
[----:B------:R-:W-:Y:S01]  /*9b50*/  BPT.TRAP 0x1 ;  /* 0x000000040000795c */ /* 0x000fe20000300000 */
.L_x_4969:
[----:B------:R-:W-:Y:S01]  /*9b60*/  IMAD R87, R18, 0x8, R2 ;  /* 0x0000000812577824 */ /* 0x000fe200078e0202 */
[----:B------:R-:W-:Y:S01]  /*9b70*/  SHF.L.U32 R88, R219, 0x1f, RZ ;  /* 0x0000001fdb587819 */ /* 0x000fe200000006ff */
[----:B------:R-:W-:Y:S01]  /*9b80*/  BSSY B1, `(.L_x_4970) ;  /* 0x0000004000017945 */ /* 0x000fe20003800000 */
[----:B------:R-:W-:Y:S02]  /*9b90*/  SHF.R.S32.HI R84, RZ, 0x1f, R28 ;  /* 0x0000001fff547819 */ /* 0x000fe4000001141c */
[----:B------:R-:W0:Y:S02]  /*9ba0*/  SYNCS.PHASECHK.TRANS64.TRYWAIT P3, [R87+URZ+0x30890], R88 ;  /* 0x03089058570075a7 */ /* 0x000e24000806017f */
[----:B0-----:R-:W-:Y:S05]  /*9bb0*/  @!P3 BRA `(.L_x_4971) ;  /* 0x000002180054b947 */ /* 0x001fea0003800000 */
.L_x_5322:
[----:B------:R-:W-:Y:S05]  /*9bc0*/  BSYNC B1 ;  /* 0x0000000000017941 */ /* 0x000fea0003800000 */
.L_x_4970:
        /* <DEDUP_REMOVED lines=27> */
.L_x_5326:
        /* <DEDUP_REMOVED lines=16> */
[----:B------:R-:W-:Y:S02]  /*9e80*/  @!P5 IMAD.SHL.U32 R11, R201, 0x8, RZ ;  /* 0x00000008c90bd824 */ /* 0x000fe400078e00ff */
[----:B--2---:R-:W-:Y:S02]  /*9e90*/  @!P5 IMAD.MOV.U32 R36, RZ, RZ, R38 ;  /* 0x000000ffff24d224 */ /* 0x004fe400078e0026 */
[----:B------:R-:W-:Y:S02]  /*9ea0*/  @!P5 IMAD.MOV.U32 R37, RZ, RZ, R39 ;  /* 0x000000ffff25d224 */ /* 0x000fe400078e0027 */
[----:B------:R-:W-:-:S05]  /*9eb0*/  @!P5 IMAD.WIDE R36, R11, 0x2, R36 ;  /* 0x000000020b24d825 */ /* 0x000fca00078e0224 */
[----:B---3--:R2:W-:Y:S01]  /*9ec0*/  @!P5 ST.E.128 desc[UR60][R36.64], R12 ;  /* 0x0000000c2400d985 */ /* 0x0085e2000c101d3c */
[----:B------:R-:W-:-:S13]  /*9ed0*/  ISETP.GE.AND P5, PT, R196, UR4, PT ;  /* 0x00000004c4007c0c */ /* 0x000fda000bfa6270 */
[----:B------:R-:W3:Y:S01]  /*9ee0*/  @!P5 LDS.128 R12, [R29+0x21000] ;  /* 0x021000001d0cd984 */ /* 0x000ee20000000c00 */
[----:B------:R-:W-:Y:S01]  /*9ef0*/  @!P5 IMAD.SHL.U32 R11, R202, 0x8, RZ ;  /* 0x00000008ca0bd824 */ /* 0x000fe200078e00ff */
[----:B--2---:R-:W-:Y:S01]  /*9f00*/  @!P5 MOV R36, R38 ;  /* 0x000000260024d202 */ /* 0x004fe20000000f00 */
[----:B------:R-:W-:-:S04]  /*9f10*/  @!P5 IMAD.MOV.U32 R37, RZ, RZ, R39 ;  /* 0x000000ffff25d224 */ /* 0x000fc800078e0027 */
        /* <DEDUP_REMOVED lines=11> */
.L_x_4974:
[----:B------:R-:W-:Y:S05]  /*9fd0*/  BSYNC B1 ;  /* 0x0000000000017941 */ /* 0x000fea0003800000 */
.L_x_4973:
[----:B------:R-:W-:-:S03]  /*9fe0*/  UMOV UR4, 0xffffffff ;  /* 0xffffffff00047882 */ /* 0x000fc60000000000 */
[----:B------:R-:W-:Y:S05]  /*9ff0*/  BRA.DIV UR4, `(.L_x_4975) ;  /* 0x0000021604a47947 */ /* 0x000fea000b800000 */
[----:B--2---:R2:W0:Y:S04]  /*a000*/  SHFL.IDX PT, R39, R41, 0x1, 0x1c1f ;  /* 0x003c1f0029277f89 */ /* 0x00442800000e0000 */
[----:B---3--:R2:W3:Y:S02]  /*a010*/  SHFL.IDX PT, R38, R40, 0x1, 0x1c1f ;  /* 0x003c1f0028267f89 */ /* 0x0084e400000e0000 */
.L_x_5330:
        /* <DEDUP_REMOVED lines=37> */
.L_x_4915:
[----:B------:R-:W-:Y:S05]  /*a270*/  BSYNC B0 ;  /* 0x0000000000007941 */ /* 0x000fea0003800000 */
.L_x_4879:
        /* <DEDUP_REMOVED lines=17> */
.L_x_4977:
[----:B------:R-:W-:Y:S05]  /*a390*/  BSYNC B0 ;  /* 0x0000000000007941 */ /* 0x000fea0003800000 */
.L_x_4976:
[----:B------:R-:W5:Y:S01]  /*a3a0*/  SYNCS.PHASECHK.TRANS64.TRYWAIT P2, [R87+URZ+0x308b0], R88 ;  /* 0x0308b058570075a7 */ /* 0x000f62000804017f */
[----:B------:R-:W-:Y:S04]  /*a3b0*/  BSSY B0, `(.L_x_4978) ;  /* 0x0000002000007945 */ /* 0x000fe80003800000 */
[----:B-----5:R-:W-:Y:S05]  /*a3c0*/  @!P2 BRA `(.L_x_4979) ;  /* 0x0000021000fca947 */ /* 0x020fea0003800000 */
.L_x_5331:
[----:B------:R-:W-:Y:S05]  /*a3d0*/  BSYNC B0 ;  /* 0x0000000000007941 */ /* 0x000fea0003800000 */
.L_x_4978:
[----:B------:R-:W-:Y:S01]  /*a3e0*/  ULDC.64 UR4, c[0x0][0x328] ;  /* 0x0000ca0000047ab9 */ /* 0x000fe20000000a00 */
[----:B------:R-:W-:Y:S01]  /*a3f0*/  IMAD.IADD R86, R86, 0x1, -R218 ;  /* 0x0000000156567824 */ /* 0x000fe200078e0ada */
[----:B------:R-:W-:Y:S01]  /*a400*/  BSSY B0, `(.L_x_4980) ;  /* 0x0000037000007945 */ /* 0x000fe20003800000 */
[----:B0-----:R-:W-:Y:S02]  /*a410*/  IMAD R11, R84, UR4, RZ ;  /* 0x00000004540b7c24 */ /* 0x001fe4000f8e02ff */
[----:B---34-:R-:W-:-:S04]  /*a420*/  IMAD.WIDE.U32 R12, R28, UR4, RZ ;  /* 0x000000041c0c7c25 */ /* 0x018fc8000f8e00ff */
        /* <DEDUP_REMOVED lines=15> */
[----:B------:R0:W3:Y:S01]  /*a520*/  SHFL.IDX PT, R36, R27, RZ, 0x1c1f ;  /* 0x001c1fff1b247589 */ /* 0x0000e200000e0000 */
[----:B------:R-:W-:-:S03]  /*a530*/  ISETP.GE.AND P2, PT, R86, 0x1, PT ;  /* 0x000000015600780c */ /* 0x000fc60003f46270 */
[----:B------:R0:W4:Y:S10]  /*a540*/  SHFL.IDX PT, R37, R11, RZ, 0x1c1f ;  /* 0x001c1fff0b257589 */ /* 0x00013400000e0000 */
[----:B0-----:R-:W-:Y:S05]  /*a550*/  @!P2 BRA `(.L_x_4981) ;  /* 0x000000000084a947 */ /* 0x001fea0003800000 */
[----:B------:R-:W-:Y:S02]  /*a560*/  ULDC UR4, c[0x0][0x2f4] ;  /* 0x0000bd0000047ab9 */ /* 0x000fe40000000800 */
[----:B------:R-:W-:Y:S02]  /*a570*/  ISETP.GE.AND P5, PT, R16, UR4, PT ;  /* 0x0000000410007c0c */ /* 0x000fe4000bfa6270 */
[----:B------:R-:W-:-:S11]  /*a580*/  ISETP.GE.AND P4, PT, R23, UR4, PT ;  /* 0x0000000417007c0c */ /* 0x000fd6000bf86270 */
[----:B------:R-:W0:Y:S01]  /*a590*/  @!P5 LDS.128 R12, [R29] ;  /* 0x000000001d0cd984 */ /* 0x000e220000000c00 */
[----:B---3--:R-:W-:-:S04]  /*a5a0*/  @!P5 LEA R38, P2, R16, R36, 0x1 ;  /* 0x000000241026d211 */ /* 0x008fc800078408ff */
[----:B----4-:R-:W-:Y:S02]  /*a5b0*/  @!P5 LEA.HI.X R39, R16, R37, R17, 0x1, P2 ;  /* 0x000000251027d211 */ /* 0x010fe400010f0c11 */
[----:B------:R-:W-:-:S04]  /*a5c0*/  @!P4 LEA R34, P2, R23, R36, 0x1 ;  /* 0x000000241722c211 */ /* 0x000fc800078408ff */
[----:B------:R-:W-:Y:S02]  /*a5d0*/  @!P4 LEA.HI.X R35, R23, R37, R216, 0x1, P2 ;  /* 0x000000251723c211 */ /* 0x000fe400010f0cd8 */
[----:B------:R-:W-:-:S13]  /*a5e0*/  ISETP.GE.AND P2, PT, R19, UR4, PT ;  /* 0x0000000413007c0c */ /* 0x000fda000bf46270 */
[----:B------:R-:W-:-:S04]  /*a5f0*/  @!P2 LEA R32, P6, R19, R36, 0x1 ;  /* 0x000000241320a211 */ /* 0x000fc800078c08ff */
[----:B------:R-:W-:Y:S01]  /*a600*/  @!P2 LEA.HI.X R33, R19, R37, R205, 0x1, P6 ;  /* 0x000000251321a211 */ /* 0x000fe200030f0ccd */
[----:B0-----:R0:W-:Y:S01]  /*a610*/  @!P5 ST.E.128 desc[UR60][R38.64], R12 ;  /* 0x0000000c2600d985 */ /* 0x0011e2000c101d3c */
[----:B------:R-:W-:-:S13]  /*a620*/  ISETP.GE.AND P5, PT, R197, UR4, PT ;  /* 0x00000004c5007c0c */ /* 0x000fda000bfa6270 */
[----:B------:R-:W3:Y:S01]  /*a630*/  @!P5 LDS.128 R12, [R31] ;  /* 0x000000001f0cd984 */ /* 0x000ee20000000c00 */
[----:B-12---:R-:W-:-:S04]  /*a640*/  @!P5 IMAD.SHL.U32 R41, R201, 0x8, RZ ;  /* 0x00000008c929d824 */ /* 0x006fc800078e00ff */
[----:B0-----:R-:W-:-:S05]  /*a650*/  @!P5 IMAD.WIDE R38, R41, 0x2, R36 ;  /* 0x000000022926d825 */ /* 0x001fca00078e0224 */
[----:B---3--:R0:W-:Y:S01]  /*a660*/  @!P5 ST.E.128 desc[UR60][R38.64], R12 ;  /* 0x0000000c2600d985 */ /* 0x0081e2000c101d3c */
[----:B------:R-:W-:-:S13]  /*a670*/  ISETP.GE.AND P5, PT, R196, UR4, PT ;  /* 0x00000004c4007c0c */ /* 0x000fda000bfa6270 */
[----:B------:R-:W1:Y:S01]  /*a680*/  @!P5 LDS.128 R12, [R29+0x3000] ;  /* 0x003000001d0cd984 */ /* 0x000e620000000c00 */
[----:B------:R-:W-:Y:S01]  /*a690*/  @!P5 IMAD.SHL.U32 R41, R202, 0x8, RZ ;  /* 0x00000008ca29d824 */ /* 0x000fe200078e00ff */
[----:B0-----:R-:W-:Y:S01]  /*a6a0*/  @!P5 MOV R38, R36 ;  /* 0x000000240026d202 */ /* 0x001fe20000000f00 */
[----:B------:R-:W-:-:S04]  /*a6b0*/  @!P5 IMAD.MOV.U32 R39, RZ, RZ, R37 ;  /* 0x000000ffff27d224 */ /* 0x000fc800078e0025 */
[----:B------:R-:W-:-:S05]  /*a6c0*/  @!P5 IMAD.WIDE R38, R41, 0x2, R38 ;  /* 0x000000022926d825 */ /* 0x000fca00078e0226 */
[----:B-1----:R-:W-:Y:S01]  /*a6d0*/  @!P5 ST.E.128 desc[UR60][R38.64], R12 ;  /* 0x0000000c2600d985 */ /* 0x002fe2000c101d3c */
        /* <DEDUP_REMOVED lines=9> */
.L_x_4981:
[----:B------:R-:W-:Y:S05]  /*a770*/  BSYNC B0 ;  /* 0x0000000000007941 */ /* 0x000fea0003800000 */
.L_x_4980:
[----:B------:R-:W-:Y:S01]  /*a780*/  ISETP.GE.AND P2, PT, R86, 0x41, PT ;  /* 0x000000415600780c */ /* 0x000fe20003f46270 */
[----:B0---4-:R0:W4:Y:S01]  /*a790*/  SHFL.IDX PT, R37, R11, 0x1, 0x1c1f ;  /* 0x003c1f000b257f89 */ /* 0x01112200000e0000 */
[----:B------:R-:W-:Y:S03]  /*a7a0*/  BSSY B0, `(.L_x_4982) ;  /* 0x0000024000007945 */ /* 0x000fe60003800000 */
[----:B---3--:R0:W3:Y:S08]  /*a7b0*/  SHFL.IDX PT, R36, R27, 0x1, 0x1c1f ;  /* 0x003c1f001b247f89 */ /* 0x0080f000000e0000 */
[----:B0-----:R-:W-:Y:S05]  /*a7c0*/  @!P2 BRA `(.L_x_4983) ;  /* 0x000000000084a947 */ /* 0x001fea0003800000 */
[----:B------:R-:W-:Y:S02]  /*a7d0*/  ULDC UR4, c[0x0][0x2f4] ;  /* 0x0000bd0000047ab9 */ /* 0x000fe40000000800 */
[----:B------:R-:W-:Y:S02]  /*a7e0*/  ISETP.GE.AND P5, PT, R16, UR4, PT ;  /* 0x0000000410007c0c */ /* 0x000fe4000bfa6270 */
[----:B------:R-:W-:-:S11]  /*a7f0*/  ISETP.GE.AND P4, PT, R23, UR4, PT ;  /* 0x0000000417007c0c */ /* 0x000fd6000bf86270 */
[----:B------:R-:W0:Y:S01]  /*a800*/  @!P5 LDS.128 R12, [R29+0x2000] ;  /* 0x002000001d0cd984 */ /* 0x000e220000000c00 */
        /* <DEDUP_REMOVED lines=9> */
[----:B------:R-:W3:Y:S01]  /*a8a0*/  @!P5 LDS.128 R12, [R31+0x2000] ;  /* 0x002000001f0cd984 */ /* 0x000ee20000000c00 */
[----:B------:R-:W-:-:S04]  /*a8b0*/  @!P5 IMAD.SHL.U32 R11, R201, 0x8, RZ ;  /* 0x00000008c90bd824 */ /* 0x000fc800078e00ff */
[----:B0-----:R-:W-:-:S05]  /*a8c0*/  @!P5 IMAD.WIDE R38, R11, 0x2, R36 ;  /* 0x000000020b26d825 */ /* 0x001fca00078e0224 */
[----:B---3--:R0:W-:Y:S01]  /*a8d0*/  @!P5 ST.E.128 desc[UR60][R38.64], R12 ;  /* 0x0000000c2600d985 */ /* 0x0081e2000c101d3c */
[----:B------:R-:W-:-:S13]  /*a8e0*/  ISETP.GE.AND P5, PT, R196, UR4, PT ;  /* 0x00000004c4007c0c */ /* 0x000fda000bfa6270 */
[----:B------:R-:W3:Y:S01]  /*a8f0*/  @!P5 LDS.128 R12, [R29+0x5000] ;  /* 0x005000001d0cd984 */ /* 0x000ee20000000c00 */
[----:B------:R-:W-:Y:S01]  /*a900*/  @!P5 IMAD.SHL.U32 R11, R202, 0x8, RZ ;  /* 0x00000008ca0bd824 */ /* 0x000fe200078e00ff */
[----:B0-----:R-:W-:Y:S01]  /*a910*/  @!P5 MOV R39, R37 ;  /* 0x000000250027d202 */ /* 0x001fe20000000f00 */
[----:B------:R-:W-:-:S04]  /*a920*/  @!P5 IMAD.MOV.U32 R38, RZ, RZ, R36 ;  /* 0x000000ffff26d224 */ /* 0x000fc800078e0024 */
[----:B------:R-:W-:-:S05]  /*a930*/  @!P5 IMAD.WIDE R38, R11, 0x2, R38 ;  /* 0x000000020b26d825 */ /* 0x000fca00078e0226 */
[----:B---3--:R-:W-:Y:S01]  /*a940*/  @!P5 ST.E.128 desc[UR60][R38.64], R12 ;  /* 0x0000000c2600d985 */ /* 0x008fe2000c101d3c */
        /* <DEDUP_REMOVED lines=9> */
.L_x_4983:
[----:B------:R-:W-:Y:S05]  /*a9e0*/  BSYNC B0 ;  /* 0x0000000000007941 */ /* 0x000fea0003800000 */
.L_x_4982:
        /* <DEDUP_REMOVED lines=8> */
[----:B------:R-:W-:Y:S01]  /*aa70*/  LOP3.LUT P4, RZ, R22, 0x2, RZ, 0xc0, !PT ;  /* 0x0000000216ff7812 */ /* 0x000fe2000788c0ff */
[----:B------:R-:W-:-:S02]  /*aa80*/  VIADD R18, R18, 0x1 ;  /* 0x0000000112127836 */ /* 0x000fc40000000000 */
        /* <DEDUP_REMOVED lines=8> */
.L_x_4874:
[----:B------:R-:W2:Y:S01]  /*ab10*/  LDL R11, [R1+0x30] ;  /* 0x00003000010b7983 */ /* 0x000ea20000100800 */
[----:B------:R-:W0:Y:S01]  /*ab20*/  LDC R0, c[0x0][0x448] ;  /* 0x00011200ff007b82 */ /* 0x000e220000000800 */
[----:B------:R-:W-:Y:S01]  /*ab30*/  IADD3 R5, R200, 0x1, -R199 ;  /* 0x00000001c8057810 */ /* 0x000fe20007ffe8c7 */
[----:B------:R-:W-:Y:S06]  /*ab40*/  BSSY B0, `(.L_x_4985) ;  /* 0x000000d000007945 */ /* 0x000fec0003800000 */
[----:B------:R-:W1:Y:S01]  /*ab50*/  LDC.64 R6, c[0x0][0x9e0] ;  /* 0x00027800ff067b82 */ /* 0x000e620000000a00 */
[----:B0-----:R-:W-:-:S02]  /*ab60*/  ISETP.NE.AND P1, PT, R0, 0x1, PT ;  /* 0x000000010000780c */ /* 0x001fc40003f25270 */
[----:B-1----:R-:W-:-:S11]  /*ab70*/  ISETP.GE.AND P3, PT, R7, 0x1, PT ;  /* 0x000000010700780c */ /* 0x002fd60003f66270 */
[----:B------:R-:W0:Y:S08]  /*ab80*/  @P1 LDC R3, c[0x0][0x44c] ;  /* 0x00011300ff031b82 */ /* 0x000e300000000800 */
[----:B------:R-:W1:Y:S01]  /*ab90*/  @P1 LDC R4, c[0x0][0x450] ;  /* 0x00011400ff041b82 */ /* 0x000e620000000800 */
[----:B--2---:R-:W-:-:S04]  /*aba0*/  VIADD R0, R11, 0x7f ;  /* 0x0000007f0b007836 */ /* 0x004fc80000000000 */
[----:B0-----:R-:W-:-:S05]  /*abb0*/  @P1 IMAD.HI.U32 R3, R0, R3, RZ ;  /* 0x0000000300031227 */ /* 0x001fca00078e00ff */
[----:B-1----:R-:W-:-:S05]  /*abc0*/  @P1 SHF.R.U32.HI R0, RZ, R4, R3 ;  /* 0x00000004ff001219 */ /* 0x002fca0000011603 */
[----:B------:R-:W-:Y:S01]  /*abd0*/  IMAD.IADD R5, R5, 0x1, R0 ;  /* 0x0000000105057824 */ /* 0x000fe200078e0200 */
[----:B------:R-:W-:Y:S06]  /*abe0*/  @P2 BRA `(.L_x_4986) ;  /* 0x0000000000082947 */ /* 0x000fec0003800000 */
[----:B------:R-:W0:Y:S02]  /*abf0*/  FENCE.VIEW.ASYNC.G ;  /* 0x00000000000073c6 */ /* 0x000e240000000100 */
[----:B0-----:R-:W-:Y:S06]  /*ac00*/  BAR.ARV 0xc, 0x180 ;  /* 0x0306000000007b1d */ /* 0x001fec0000002000 */
.L_x_4986:
[----:B------:R-:W-:Y:S05]  /*ac10*/  BSYNC B0 ;  /* 0x0000000000007941 */ /* 0x000fea0003800000 */
.L_x_4985:
        /* <DEDUP_REMOVED lines=13> */
.L_x_4989:
[----:B------:R-:W-:-:S13]  /*acf0*/  ISETP.NE.AND P0, PT, R7, 0x1, PT ;  /* 0x000000010700780c */ /* 0x000fda0003f05270 */
[----:B------:R-:W0:Y:S02]  /*ad00*/  @P0 LDC.64 R4, c[0x0][0x9e8] ;  /* 0x00027a00ff040b82 */ /* 0x000e240000000a00 */
[----:B0-----:R-:W-:-:S05]  /*ad10*/  @P0 IMAD.HI.U32 R4, R3, R4, RZ ;  /* 0x0000000403040227 */ /* 0x001fca00078e00ff */
[----:B------:R-:W-:-:S07]  /*ad20*/  @P0 SHF.R.U32.HI R3, RZ, R5, R4 ;  /* 0x00000005ff030219 */ /* 0x000fce0000011604 */
.L_x_4990:
[----:B------:R-:W-:Y:S05]  /*ad30*/  BSYNC B0 ;  /* 0x0000000000007941 */ /* 0x000fea0003800000 */
.L_x_4988:
[----:B------:R-:W-:-:S05]  /*ad40*/  IMAD R3, R3, R7, R7 ;  /* 0x0000000703037224 */ /* 0x000fca00078e0207 */
[----:B------:R-:W-:-:S07]  /*ad50*/  VIMNMX R0, R0, R3, PT ;  /* 0x0000000300007248 */ /* 0x000fce0003fe0100 */
.L_x_4987:
[----:B------:R-:W0:Y:S01]  /*ad60*/  @P1 LDC R3, c[0x0][0x44c] ;  /* 0x00011300ff031b82 */ /* 0x000e220000000800 */
[----:B------:R-:W-:Y:S01]  /*ad70*/  VIADD R0, R0, 0x5f ;  /* 0x0000005f00007836 */ /* 0x000fe20000000000 */
[----:B------:R-:W-:Y:S01]  /*ad80*/  ULDC UR4, c[0x0][0x9dc] ;  /* 0x0002770000047ab9 */ /* 0x000fe20000000800 */
[----:B------:R-:W-:Y:S02]  /*ad90*/  IMAD.MOV.U32 R5, RZ, RZ, R11 ;  /* 0x000000ffff057224 */ /* 0x000fe400078e000b */
[----:B------:R-:W-:-:S03]  /*ada0*/  IMAD.HI R0, R0, 0x2aaaaaab, RZ ;  /* 0x2aaaaaab00007827 */ /* 0x000fc600078e02ff */
[----:B------:R-:W1:Y:S01]  /*adb0*/  @P1 LDC R9, c[0x0][0x450] ;  /* 0x00011400ff091b82 */ /* 0x000e620000000800 */
[----:B0-----:R-:W-:Y:S01]  /*adc0*/  @P1 IMAD.HI.U32 R4, R11, R3, RZ ;  /* 0x000000030b041227 */ /* 0x001fe200078e00ff */
[----:B------:R-:W-:-:S04]  /*add0*/  SHF.R.U32.HI R3, RZ, 0x1f, R0 ;  /* 0x0000001fff037819 */ /* 0x000fc80000011600 */
[----:B------:R-:W-:Y:S02]  /*ade0*/  LEA.HI.SX32 R72, R0, R3, 0x1c ;  /* 0x0000000300487211 */ /* 0x000fe400078fe2ff */
[----:B-1----:R-:W-:Y:S02]  /*adf0*/  @P1 SHF.R.U32.HI R5, RZ, R9, R4 ;  /* 0x00000009ff051219 */ /* 0x002fe40000011604 */
[----:B------:R-:W-:Y:S02]  /*ae00*/  VIMNMX R72, R139, R72, PT ;  /* 0x000000488b487248 */ /* 0x000fe40003fe0100 */
        /* <DEDUP_REMOVED lines=13> */
.L_x_4993:
[----:B------:R-:W-:-:S13]  /*aee0*/  ISETP.NE.AND P0, PT, R7, 0x1, PT ;  /* 0x000000010700780c */ /* 0x000fda0003f05270 */
[----:B------:R-:W0:Y:S02]  /*aef0*/  @P0 LDC.64 R4, c[0x0][0x9e8] ;  /* 0x00027a00ff040b82 */ /* 0x000e240000000a00 */
[----:B0-----:R-:W-:-:S05]  /*af00*/  @P0 IMAD.HI.U32 R4, R0, R4, RZ ;  /* 0x0000000400040227 */ /* 0x001fca00078e00ff */
[----:B------:R-:W-:-:S07]  /*af10*/  @P0 SHF.R.U32.HI R0, RZ, R5, R4 ;  /* 0x00000005ff000219 */ /* 0x000fce0000011604 */
.L_x_4994:
[----:B------:R-:W-:Y:S05]  /*af20*/  BSYNC B0 ;  /* 0x0000000000007941 */ /* 0x000fea0003800000 */
.L_x_4992:
[----:B------:R-:W-:-:S05]  /*af30*/  IMAD R0, R0, R7, RZ ;  /* 0x0000000700007224 */ /* 0x000fca00078e02ff */
[----:B------:R-:W-:-:S07]  /*af40*/  VIMNMX R3, R3, R0, !PT ;  /* 0x0000000003037248 */ /* 0x000fce0007fe0100 */
.L_x_4991:
        /* <DEDUP_REMOVED lines=9> */
[----:B------:R-:W-:Y:S02]  /*afe0*/  LEA.HI.SX32 R0, R3, R0, 0x1c ;  /* 0x0000000003007211 */ /* 0x000fe400078fe2ff */
[----:B------:R-:W-:Y:S01]  /*aff0*/  CS2R R106, SRZ ;  /* 0x00000000006a7805 */ /* 0x000fe2000001ff00 */
[----:B------:R-:W-:Y:S01]  /*b000*/  IMAD.MOV.U32 R110, RZ, RZ, RZ ;  /* 0x000000ffff6e7224 */ /* 0x000fe200078e00ff */
[----:B------:R-:W-:Y:S02]  /*b010*/  CS2R R108, SRZ ;  /* 0x00000000006c7805 */ /* 0x000fe4000001ff00 */
[----:B------:R-:W-:-:S02]  /*b020*/  VIMNMX R9, RZ, R0, !PT ;  /* 0x00000000ff097248 */ /* 0x000fc40007fe0100 */
[----:B------:R-:W-:Y:S02]  /*b030*/  CS2R R78, SRZ ;  /* 0x00000000004e7805 */ /* 0x000fe4000001ff00 */
[----:B------:R-:W-:Y:S01]  /*b040*/  CS2R R104, SRZ ;  /* 0x0000000000687805 */ /* 0x000fe2000001ff00 */
[----:B------:R-:W-:Y:S01]  /*b050*/  IMAD.MOV.U32 R103, RZ, RZ, RZ ;  /* 0x000000ffff677224 */ /* 0x000fe200078e00ff */
[----:B------:R-:W-:Y:S01]  /*b060*/  ISETP.GT.AND P1, PT, R72, R9, PT ;  /* 0x000000094800720c */ /* 0x000fe20003f24270 */
[----:B------:R0:W-:Y:S01]  /*b070*/  STL [R1+0x3c], R9 ;  /* 0x00003c0901007387 */ /* 0x0001e20000100800 */
[----:B------:R-:W-:Y:S02]  /*b080*/  CS2R R98, SRZ ;  /* 0x0000000000627805 */ /* 0x000fe4000001ff00 */
[----:B------:R-:W-:Y:S02]  /*b090*/  CS2R R100, SRZ ;  /* 0x0000000000647805 */ /* 0x000fe4000001ff00 */
        /* <DEDUP_REMOVED lines=31> */
[----:B---34-:R-:W-:-:S02]  /*b290*/  CS2R R36, SRZ ;  /* 0x0000000000247805 */ /* 0x018fc4000001ff00 */
[----:B------:R-:W-:Y:S01]  /*b2a0*/  CS2R R32, SRZ ;  /* 0x0000000000207805 */ /* 0x000fe2000001ff00 */
[----:B------:R-:W-:Y:S01]  /*b2b0*/  IMAD.MOV.U32 R8, RZ, RZ, RZ ;  /* 0x000000ffff087224 */ /* 0x000fe200078e00ff */
[----:B------:R-:W-:Y:S01]  /*b2c0*/  CS2R R26, SRZ ;  /* 0x00000000001a7805 */ /* 0x000fe2000001ff00 */
[----:B------:R-:W-:Y:S01]  /*b2d0*/  IMAD.MOV.U32 R3, RZ, RZ, RZ ;  /* 0x000000ffff037224 */ /* 0x000fe200078e00ff */
[----:B------:R-:W-:Y:S01]  /*b2e0*/  CS2R R24, SRZ ;  /* 0x0000000000187805 */ /* 0x000fe2000001ff00 */
[----:B------:R-:W-:Y:S02]  /*b2f0*/  IMAD.MOV.U32 R0, RZ, RZ, RZ ;  /* 0x000000ffff007224 */ /* 0x000fe400078e00ff */
[----:B------:R-:W-:Y:S01]  /*b300*/  IMAD.MOV.U32 R139, RZ, RZ, RZ ;  /* 0x000000ffff8b7224 */ /* 0x000fe200078e00ff */
[----:B0-----:R-:W-:Y:S06]  /*b310*/  @!P1 BRA `(.L_x_4995) ;  /* 0x0000015c00909947 */ /* 0x001fec0003800000 */
[----:B------:R-:W2:Y:S04]  /*b320*/  LDL R9, [R1+0x80] ;  /* 0x0000800001097983 */ /* 0x000ea80000100800 */
[----:B------:R-:W3:Y:S04]  /*b330*/  LDL R10, [R1+0x7c] ;  /* 0x00007c00010a7983 */ /* 0x000ee80000100800 */
[----:B--2---:R-:W0:Y:S01]  /*b340*/  SHFL.IDX PT, R0, R9, RZ, 0x1f ;  /* 0x00001fff09007589 */ /* 0x004e2200000e0000 */
[----:B---3--:R-:W-:-:S13]  /*b350*/  R2UR UR4, R10 ;  /* 0x000000000a0472ca */ /* 0x008fda00000e0000 */
[----:B------:R-:W-:Y:S01]  /*b360*/  ULOP3.LUT UP0, URZ, UR4, 0x1bf, URZ, 0xc0, !UPT ;  /* 0x000001bf043f7892 */ /* 0x000fe2000f80c03f */
[----:B0-----:R-:W-:-:S05]  /*b370*/  LEA.HI R3, R0, R0, RZ, 0x1 ;  /* 0x0000000000037211 */ /* 0x001fca00078f08ff */
[----:B------:R-:W-:Y:S02]  /*b380*/  PLOP3.LUT P0, PT, PT, PT, UP0, 0x80, 0x0 ;  /* 0x000000000000781c */ /* 0x000fe40003f0f008 */
[----:B------:R-:W-:-:S04]  /*b390*/  LOP3.LUT R3, R3, 0x1e, RZ, 0xc0, !PT ;  /* 0x0000001e03037812 */ /* 0x000fc800078ec0ff */
[----:B------:R-:W-:-:S04]  /*b3a0*/  IADD3 R3, R0, -R3, RZ ;  /* 0x8000000300037210 */ /* 0x000fc80007ffe0ff */
[----:B------:R-:W-:-:S04]  /*b3b0*/  LEA R3, R3, UR4, 0xd ;  /* 0x0000000403037c11 */ /* 0x000fc8000f8e68ff */
        /* <DEDUP_REMOVED lines=19> */
.L_x_4996:
        /* <DEDUP_REMOVED lines=13> */
.L_x_5000:
[----:B-1----:R1:W2:Y:S02]  /*b5c0*/  SYNCS.PHASECHK.TRANS64.TRYWAIT P0, [R2+URZ+0x30800], R3 ;  /* 0x03080003020075a7 */ /* 0x0022a4000800017f */
[----:B--2---:R-:W-:Y:S05]  /*b5d0*/  @!P0 NANOSLEEP.SYNCS 0x989680 ;  /* 0x009896800000895d */ /* 0x004fea0003900000 */
[----:B------:R-:W2:Y:S02]  /*b5e0*/  @!P0 SYNCS.PHASECHK.TRANS64 P0, [R2+URZ+0x30800], R3 ;  /* 0x03080003020085a7 */ /* 0x000ea4000800007f */
[----:B--2---:R-:W-:Y:S05]  /*b5f0*/  @!P0 BRA `(.L_x_5000) ;  /* 0xfffffffc00f08947 */ /* 0x004fea000383ffff */
.L_x_4999:
[----:B------:R-:W-:Y:S05]  /*b600*/  BSYNC B0 ;  /* 0x0000000000007941 */ /* 0x000fea0003800000 */
.L_x_4998:
[----:B------:R-:W-:Y:S05]  /*b610*/  BRA `(.L_x_5001) ;  /* 0x0000006c00747947 */ /* 0x000fea0003800000 */
.L_x_4997:
[----:B------:R-:W2:Y:S01]  /*b620*/  LDL R0, [R1+0x7c] ;  /* 0x00007c0001007983 */ /* 0x000ea20000100800 */
[----:B------:R-:W-:Y:S01]  /*b630*/  ULDC.64 UR6, c[0x0][0x408] ;  /* 0x0001020000067ab9 */ /* 0x000fe20000000a00 */
[----:B--2---:R-:W-:Y:S02]  /*b640*/  R2UR UR4, R0 ;  /* 0x00000000000472ca */ /* 0x004fe400000e0000 */
[----:B-----5:R-:W-:-:S05]  /*b650*/  SHF.R.S32.HI R0, RZ, 0x1f, R138 ;  /* 0x0000001fff007819 */ /* 0x020fca000001148a */
[----:B------:R-:W-:-:S04]  /*b660*/  IMAD R5, R0, UR6, RZ ;  /* 0x0000000600057c24 */ /* 0x000fc8000f8e02ff */
[----:B------:R-:W-:Y:S02]  /*b670*/  IMAD R5, R138, UR7, R5 ;  /* 0x000000078a057c24 */ /* 0x000fe4000f8e0205 */
[----:B------:R-:W-:-:S03]  /*b680*/  ULOP3.LUT UP0, URZ, UR4, 0x3ff, URZ, 0xc0, !UPT ;  /* 0x000003ff043f7892 */ /* 0x000fc6000f80c03f */
[----:B------:R-:W-:Y:S02]  /*b690*/  ULDC.64 UR4, c[0x0][0x3f8] ;  /* 0x0000fe0000047ab9 */ /* 0x000fe40000000a00 */
[----:B------:R-:W-:Y:S01]  /*b6a0*/  IMAD R3, R0, UR4, RZ ;  /* 0x0000000400037c24 */ /* 0x000fe2000f8e02ff */
[----:B------:R-:W-:Y:S01]  /*b6b0*/  PLOP3.LUT P0, PT, PT, PT, UP0, 0x80, 0x0 ;  /* 0x000000000000781c */ /* 0x000fe20003f0f008 */
[----:B------:R-:W-:-:S04]  /*b6c0*/  IMAD.WIDE.U32 R24, R138, UR4, RZ ;  /* 0x000000048a187c25 */ /* 0x000fc8000f8e00ff */
[C---:B------:R-:W-:Y:S02]  /*b6d0*/  IMAD R3, R138.reuse, UR5, R3 ;  /* 0x000000058a037c24 */ /* 0x040fe4000f8e0203 */
[----:B------:R-:W-:-:S04]  /*b6e0*/  IMAD.WIDE.U32 R138, R138, UR6, RZ ;  /* 0x000000068a8a7c25 */ /* 0x000fc8000f8e00ff */
        /* <DEDUP_REMOVED lines=19> */
.L_x_5002:
[----:B------:R-:W2:Y:S01]  /*b820*/  LDL R90, [R1+0x30] ;  /* 0x00003000015a7983 */ /* 0x000ea20000100800 */
[----:B------:R-:W-:Y:S01]  /*b830*/  ULDC.U8 UR4, c[0x0][0x410] ;  /* 0x0001040000047ab9 */ /* 0x000fe20000000000 */
[----:B------:R-:W-:Y:S01]  /*b840*/  BSSY B0, `(.L_x_5003) ;  /* 0x00006b2000007945 */ /* 0x000fe20003800000 */
[----:B------:R-:W-:Y:S01]  /*b850*/  ISETP.NE.AND P0, PT, RZ, UR4, PT ;  /* 0x00000004ff007c0c */ /* 0x000fe2000bf05270 */
[----:B--2---:R-:W-:-:S12]  /*b860*/  IMAD.IADD R62, R218, 0x1, R90 ;  /* 0x00000001da3e7824 */ /* 0x004fd800078e025a */
[----:B------:R-:W-:Y:S05]  /*b870*/  @!P0 BRA `(.L_x_5004) ;  /* 0x0000003400888947 */ /* 0x000fea0003800000 */
[----:B------:R-:W2:Y:S01]  /*b880*/  LDL R21, [R1+0x5c] ;  /* 0x00005c0001157983 */ /* 0x000ea20000100800 */
[----:B------:R-:W0:Y:S01]  /*b890*/  LDC R20, c[0x0][0x448] ;  /* 0x00011200ff147b82 */ /* 0x000e220000000800 */
[----:B------:R-:W-:Y:S01]  /*b8a0*/  ULDC.64 UR4, c[0x0][0x3f8] ;  /* 0x0000fe0000047ab9 */ /* 0x000fe20000000a00 */
[----:B------:R-:W-:Y:S01]  /*b8b0*/  MOV R9, R27 ;  /* 0x0000001b00097202 */ /* 0x000fe20000000f00 */
[----:B------:R-:W-:Y:S01]  /*b8c0*/  ULDC.64 UR6, c[0x0][0x408] ;  /* 0x0001020000067ab9 */ /* 0x000fe20000000a00 */
[----:B------:R-:W-:Y:S01]  /*b8d0*/  IMAD.MOV.U32 R8, RZ, RZ, R24 ;  /* 0x000000ffff087224 */ /* 0x000fe200078e0018 */
[----:B------:R-:W-:Y:S01]  /*b8e0*/  SHF.R.S32.HI R66, RZ, 0x1f, R223 ;  /* 0x0000001fff427819 */ /* 0x000fe200000114df */
[----:B------:R-:W-:Y:S01]  /*b8f0*/  IMAD.MOV.U32 R10, RZ, RZ, R138 ;  /* 0x000000ffff0a7224 */ /* 0x000fe200078e008a */
[----:B------:R-:W-:Y:S01]  /*b900*/  SHF.R.S32.HI R64, RZ, 0x1f, R221 ;  /* 0x0000001fff407819 */ /* 0x000fe200000114dd */
[----:B------:R-:W-:Y:S01]  /*b910*/  IMAD.MOV.U32 R11, RZ, RZ, R29 ;  /* 0x000000ffff0b7224 */ /* 0x000fe200078e001d */
[----:B------:R-:W-:-:S02]  /*b920*/  SHF.R.S32.HI R67, RZ, 0x1f, R222 ;  /* 0x0000001fff437819 */ /* 0x000fc400000114de */
[----:B------:R-:W-:Y:S02]  /*b930*/  SHF.R.S32.HI R65, RZ, 0x1f, R220 ;  /* 0x0000001fff417819 */ /* 0x000fe400000114dc */
[----:B------:R-:W-:Y:S02]  /*b940*/  SHF.R.S32.HI R77, RZ, 0x1f, R224 ;  /* 0x0000001fff4d7819 */ /* 0x000fe400000114e0 */
[----:B0-----:R-:W-:-:S13]  /*b950*/  ISETP.NE.AND P0, PT, R20, 0x1, PT ;  /* 0x000000011400780c */ /* 0x001fda0003f05270 */
[----:B------:R-:W0:Y:S08]  /*b960*/  @P0 LDC R0, c[0x0][0x44c] ;  /* 0x00011300ff000b82 */ /* 0x000e300000000800 */
[----:B------:R-:W1:Y:S01]  /*b970*/  @P0 LDC R5, c[0x0][0x450] ;  /* 0x00011400ff050b82 */ /* 0x000e620000000800 */
[----:B--2---:R-:W-:-:S04]  /*b980*/  IMAD R3, R21, 0x40, R62 ;  /* 0x0000004015037824 */ /* 0x004fc800078e023e */
        /* <DEDUP_REMOVED lines=23> */
.L_x_5337:
        /* <DEDUP_REMOVED lines=22> */
[----:B------:R-:W-:-:S02]  /*bc60*/  ISETP.GE.AND P0, PT, R220, UR4, PT ;  /* 0x00000004dc007c0c */ /* 0x000fc4000bf06270 */
[----:B------:R-:W-:-:S03]  /*bc70*/  ISETP.GE.AND P4, PT, R194, UR4, PT ;  /* 0x00000004c2007c0c */ /* 0x000fc6000bf86270 */
[C---:B------:R-:W-:Y:S02]  /*bc80*/  @!P3 SHF.L.U32 R25, R223.reuse, 0x1, RZ ;  /* 0x00000001df19b819 */ /* 0x040fe400000006ff */
[----:B------:R-:W-:Y:S02]  /*bc90*/  @!P3 SHF.L.U64.HI R12, R223, 0x1, R66 ;  /* 0x00000001df0cb819 */ /* 0x000fe40000010242 */
[C---:B------:R-:W-:Y:S01]  /*bca0*/  @!P2 IMAD.SHL.U32 R29, R221.reuse, 0x2, RZ ;  /* 0x00000002dd1da824 */ /* 0x040fe200078e00ff */
[-C--:B--2---:R-:W-:Y:S01]  /*bcb0*/  @!P3 IADD3 R20, P6, R0, R25.reuse, RZ ;  /* 0x000000190014b210 */ /* 0x084fe20007fde0ff */
[----:B------:R-:W-:Y:S01]  /*bcc0*/  @!P1 IMAD.SHL.U32 R37, R222, 0x2, RZ ;  /* 0x00000002de259824 */ /* 0x000fe200078e00ff */
[----:B----4-:R-:W-:Y:S01]  /*bcd0*/  @!P3 IADD3 R24, P5, R14, R25, RZ ;  /* 0x000000190e18b210 */ /* 0x010fe20007fbe0ff */
[----:B------:R-:W-:Y:S01]  /*bce0*/  @!P0 IMAD.SHL.U32 R45, R220, 0x2, RZ ;  /* 0x00000002dc2d8824 */ /* 0x000fe200078e00ff */
[----:B------:R-:W-:Y:S01]  /*bcf0*/  @!P2 SHF.L.U64.HI R8, R221, 0x1, R64 ;  /* 0x00000001dd08a819 */ /* 0x000fe20000010240 */
[--C-:B-1----:R-:W-:Y:S01]  /*bd00*/  @!P3 IMAD.X R21, R3, 0x1, R12.reuse, P6 ;  /* 0x000000010315b824 */ /* 0x102fe200030e060c */
[-C--:B------:R-:W-:Y:S01]  /*bd10*/  @!P2 IADD3 R26, P6, R0, R29.reuse, RZ ;  /* 0x0000001d001aa210 */ /* 0x080fe20007fde0ff */
[----:B---3--:R-:W-:Y:S01]  /*bd20*/  @!P3 IMAD.X R25, R5, 0x1, R12, P5 ;  /* 0x000000010519b824 */ /* 0x008fe200028e060c */
[----:B------:R-:W-:Y:S01]  /*bd30*/  @!P2 IADD3 R28, P5, R14, R29, RZ ;  /* 0x0000001d0e1ca210 */ /* 0x000fe20007fbe0ff */
[----:B------:R-:W-:Y:S01]  /*bd40*/  @!P4 IMAD.MOV.U32 R15, RZ, RZ, R5 ;  /* 0x000000ffff0fc224 */ /* 0x000fe200078e0005 */
[----:B------:R-:W-:-:S02]  /*bd50*/  @!P2 IADD3.X R27, R3, R8, RZ, P6, !PT ;  /* 0x00000008031ba210 */ /* 0x000fc400037fe4ff */
[----:B------:R-:W-:Y:S01]  /*bd60*/  @!P1 SHF.L.U64.HI R12, R222, 0x1, R67 ;  /* 0x00000001de0c9819 */ /* 0x000fe20000010243 */
[----:B------:R-:W-:Y:S01]  /*bd70*/  @!P2 IMAD.X R29, R5, 0x1, R8, P5 ;  /* 0x00000001051da824 */ /* 0x000fe200028e0608 */
[-C--:B------:R-:W-:Y:S01]  /*bd80*/  @!P1 IADD3 R34, P6, R0, R37.reuse, RZ ;  /* 0x0000002500229210 */ /* 0x080fe20007fde0ff */
[----:B------:R-:W-:Y:S01]  /*bd90*/  @!P4 IMAD.MOV.U32 R8, RZ, RZ, R0 ;  /* 0x000000ffff08c224 */ /* 0x000fe200078e0000 */
[----:B------:R-:W-:Y:S02]  /*bda0*/  ISETP.GE.AND P5, PT, R224, UR4, PT ;  /* 0x00000004e0007c0c */ /* 0x000fe4000bfa6270 */
[----:B------:R-:W-:Y:S01]  /*bdb0*/  @!P0 SHF.L.U64.HI R32, R220, 0x1, R65 ;  /* 0x00000001dc208819 */ /* 0x000fe20000010241 */
[----:B------:R-:W-:Y:S01]  /*bdc0*/  @!P1 IMAD.X R35, R3, 0x1, R12, P6 ;  /* 0x0000000103239824 */ /* 0x000fe200030e060c */
[----:B------:R-:W-:Y:S02]  /*bdd0*/  @!P1 IADD3 R36, P6, R14, R37, RZ ;  /* 0x000000250e249210 */ /* 0x000fe40007fde0ff */
[----:B------:R-:W-:-:S03]  /*bde0*/  @!P4 MOV R9, R3 ;  /* 0x000000030009c202 */ /* 0x000fc60000000f00 */
[----:B------:R-:W-:Y:S01]  /*bdf0*/  @!P1 IMAD.X R37, R5, 0x1, R12, P6 ;  /* 0x0000000105259824 */ /* 0x000fe200030e060c */
[----:B------:R-:W-:Y:S01]  /*be00*/  @!P0 IADD3 R42, P6, R0, R45, RZ ;  /* 0x0000002d002a8210 */ /* 0x000fe20007fde0ff */
[----:B------:R-:W-:-:S04]  /*be10*/  @!P4 IMAD.WIDE R8, R194, 0x2, R8 ;  /* 0x00000002c208c825 */ /* 0x000fc800078e0208 */
[----:B------:R-:W-:Y:S01]  /*be20*/  @!P4 IMAD.WIDE R12, R194, 0x2, R14 ;  /* 0x00000002c20cc825 */ /* 0x000fe200078e020e */
[----:B------:R1:W5:Y:S03]  /*be30*/  @!P4 LD.E.64 R58, desc[UR60][R8.64] ;  /* 0x0000003c083ac980 */ /* 0x000366000c101b00 */
[----:B------:R-:W-:Y:S01]  /*be40*/  @!P0 IMAD.X R43, R3, 0x1, R32, P6 ;  /* 0x00000001032b8824 */ /* 0x000fe200030e0620 */
[----:B------:R-:W-:Y:S01]  /*be50*/  @!P0 IADD3 R44, P6, R14, R45, RZ ;  /* 0x0000002d0e2c8210 */ /* 0x000fe20007fde0ff */
[C---:B------:R-:W-:Y:S01]  /*be60*/  @!P5 IMAD.SHL.U32 R15, R224.reuse, 0x2, RZ ;  /* 0x00000002e00fd824 */ /* 0x040fe200078e00ff */
[----:B------:R1:W5:Y:S01]  /*be70*/  @!P4 LD.E.64 R60, desc[UR60][R12.64] ;  /* 0x0000003c0c3cc980 */ /* 0x000362000c101b00 */
[----:B------:R-:W-:Y:S02]  /*be80*/  @!P5 SHF.L.U64.HI R30, R224, 0x1, R77 ;  /* 0x00000001e01ed819 */ /* 0x000fe4000001024d */
[----:B------:R-:W-:-:S02]  /*be90*/  CS2R R56, SRZ ;  /* 0x0000000000387805 */ /* 0x000fc4000001ff00 */
[----:B------:R-:W-:Y:S02]  /*bea0*/  @!P0 IADD3.X R45, R5, R32, RZ, P6, !PT ;  /* 0x00000020052d8210 */ /* 0x000fe400037fe4ff */
[----:B------:R-:W-:Y:S02]  /*beb0*/  CS2R R54, SRZ ;  /* 0x0000000000367805 */ /* 0x000fe4000001ff00 */
[-C--:B------:R-:W-:Y:S02]  /*bec0*/  @!P5 IADD3 R70, P4, R0, R15.reuse, RZ ;  /* 0x0000000f0046d210 */ /* 0x080fe40007f9e0ff */
[----:B------:R-:W-:Y:S02]  /*bed0*/  @!P5 IADD3 R14, P6, R14, R15, RZ ;  /* 0x0000000f0e0ed210 */ /* 0x000fe40007fde0ff */
[----:B------:R-:W-:Y:S02]  /*bee0*/  CS2R R52, SRZ ;  /* 0x0000000000347805 */ /* 0x000fe4000001ff00 */
[----:B------:R-:W-:Y:S01]  /*bef0*/  CS2R R50, SRZ ;  /* 0x0000000000327805 */ /* 0x000fe2000001ff00 */
[--C-:B------:R-:W-:Y:S01]  /*bf00*/  @!P5 IMAD.X R71, R3, 0x1, R30.reuse, P4 ;  /* 0x000000010347d824 */ /* 0x100fe200020e061e */
[----:B------:R-:W-:Y:S01]  /*bf10*/  CS2R R46, SRZ ;  /* 0x00000000002e7805 */ /* 0x000fe2000001ff00 */
[----:B------:R-:W-:Y:S01]  /*bf20*/  @!P5 IMAD.X R15, R5, 0x1, R30, P6 ;  /* 0x00000001050fd824 */ /* 0x000fe200030e061e */
[----:B------:R-:W-:-:S02]  /*bf30*/  CS2R R48, SRZ ;  /* 0x0000000000307805 */ /* 0x000fc4000001ff00 */
[----:B------:R-:W-:Y:S02]  /*bf40*/  CS2R R40, SRZ ;  /* 0x0000000000287805 */ /* 0x000fe4000001ff00 */
[----:B------:R-:W-:Y:S02]  /*bf50*/  CS2R R38, SRZ ;  /* 0x0000000000267805 */ /* 0x000fe4000001ff00 */
[----:B------:R-:W-:Y:S02]  /*bf60*/  CS2R R32, SRZ ;  /* 0x0000000000207805 */ /* 0x000fe4000001ff00 */
        /* <DEDUP_REMOVED lines=11> */
.L_x_5007:
[----:B------:R-:W-:Y:S05]  /*c020*/  BSYNC B1 ;  /* 0x0000000000017941 */ /* 0x000fea0003800000 */
.L_x_5006:
[----:B-1---5:R-:W-:Y:S01]  /*c030*/  IMAD.MOV.U32 R8, RZ, RZ, R41 ;  /* 0x000000ffff087224 */ /* 0x022fe200078e0029 */
[----:B---3--:R-:W-:Y:S01]  /*c040*/  MOV R5, R40 ;  /* 0x0000002800057202 */ /* 0x008fe20000000f00 */
[----:B--2---:R-:W-:Y:S01]  /*c050*/  IMAD.MOV.U32 R0, RZ, RZ, R32 ;  /* 0x000000ffff007224 */ /* 0x004fe200078e0020 */
        /* <DEDUP_REMOVED lines=8> */
[----:B------:R-:W-:-:S02]  /*c0e0*/  IMAD.MOV.U32 R3, RZ, RZ, R47 ;  /* 0x000000ffff037224 */ /* 0x000fc400078e002f */
[----:B------:R-:W-:Y:S02]  /*c0f0*/  IMAD.MOV.U32 R5, RZ, RZ, R58 ;  /* 0x000000ffff057224 */ /* 0x000fe400078e003a */
        /* <DEDUP_REMOVED lines=23> */
[----:B------:R-:W-:Y:S01]  /*c270*/  IMAD.MOV.U32 R3, RZ, RZ, R55 ;  /* 0x000000ffff037224 */ /* 0x000fe200078e0037 */
[----:B------:R-:W-:Y:S02]  /*c280*/  PRMT R88, R88, 0x5410, R8 ;  /* 0x0000541058587816 */ /* 0x000fe40000000008 */
[----:B------:R-:W-:Y:S02]  /*c290*/  CS2R R8, SRZ ;  /* 0x0000000000087805 */ /* 0x000fe4000001ff00 */
[----:B------:R-:W-:-:S02]  /*c2a0*/  PRMT R87, R0, 0x7610, R87 ;  /* 0x0000761000577816 */ /* 0x000fc40000000057 */
[----:B------:R-:W-:Y:S02]  /*c2b0*/  PRMT R86, R86, 0x5410, R3 ;  /* 0x0000541056567816 */ /* 0x000fe40000000003 */
[----:B------:R-:W-:Y:S01]  /*c2c0*/  PRMT R89, R89, 0x5410, R5 ;  /* 0x0000541059597816 */ /* 0x000fe20000000005 */
[----:B------:R-:W-:Y:S06]  /*c2d0*/  BRA.DIV UR4, `(.L_x_5008) ;  /* 0x000001f604bc7947 */ /* 0x000fec000b800000 */
[----:B------:R1:W2:Y:S04]  /*c2e0*/  SHFL.IDX PT, R3, R7, 0x1, 0x1c1f ;  /* 0x003c1f0007037f89 */ /* 0x0002a800000e0000 */
[----:B------:R1:W3:Y:S04]  /*c2f0*/  SHFL.IDX PT, R0, R6, 0x1, 0x1c1f ;  /* 0x003c1f0006007f89 */ /* 0x0002e800000e0000 */
[----:B------:R1:W1:Y:S04]  /*c300*/  SHFL.IDX PT, R5, R10, 0x1, 0x1c1f ;  /* 0x003c1f000a057f89 */ /* 0x00026800000e0000 */
[----:B0-----:R-:W0:Y:S02]  /*c310*/  SHFL.IDX PT, R4, R4, 0x1, 0x1c1f ;  /* 0x003c1f0004047f89 */ /* 0x001e2400000e0000 */
.L_x_5343:
[----:B-1----:R-:W5:Y:S01]  /*c320*/  LDL R6, [R1+0x48] ;  /* 0x0000480001067983 */ /* 0x002f620000100800 */
[----:B------:R-:W-:Y:S01]  /*c330*/  VIADD R62, R62, 0x40 ;  /* 0x000000403e3e7836 */ /* 0x000fe20000000000 */
[----:B------:R-:W-:Y:S01]  /*c340*/  LOP3.LUT R7, R227, 0x18, R16, 0xf8, !PT ;  /* 0x00000018e3077812 */ /* 0x000fe200078ef810 */
[----:B------:R-:W-:Y:S01]  /*c350*/  BSSY B1, `(.L_x_5009) ;  /* 0x0000053000017945 */ /* 0x000fe20003800000 */
[----:B------:R-:W-:Y:S02]  /*c360*/  CS2R R12, SRZ ;  /* 0x00000000000c7805 */ /* 0x000fe4000001ff00 */
[----:B------:R-:W-:Y:S02]  /*c370*/  CS2R R20, SRZ ;  /* 0x0000000000147805 */ /* 0x000fe4000001ff00 */
[----:B------:R-:W-:Y:S02]  /*c380*/  ISETP.GE.AND P1, PT, R62, R63, PT ;  /* 0x0000003f3e00720c */ /* 0x000fe40003f26270 */
[----:B------:R-:W-:-:S02]  /*c390*/  CS2R R26, SRZ ;  /* 0x00000000001a7805 */ /* 0x000fc4000001ff00 */
[----:B------:R-:W-:Y:S02]  /*c3a0*/  CS2R R34, SRZ ;  /* 0x0000000000227805 */ /* 0x000fe4000001ff00 */
[----:B------:R-:W-:Y:S02]  /*c3b0*/  CS2R R42, SRZ ;  /* 0x00000000002a7805 */ /* 0x000fe4000001ff00 */
[----:B------:R-:W-:Y:S02]  /*c3c0*/  CS2R R10, SRZ ;  /* 0x00000000000a7805 */ /* 0x000fe4000001ff00 */
[----:B----4-:R-:W-:Y:S02]  /*c3d0*/  CS2R R14, SRZ ;  /* 0x00000000000e7805 */ /* 0x010fe4000001ff00 */
[----:B------:R-:W-:Y:S02]  /*c3e0*/  CS2R R24, SRZ ;  /* 0x0000000000187805 */ /* 0x000fe4000001ff00 */
[----:B------:R-:W-:-:S02]  /*c3f0*/  CS2R R28, SRZ ;  /* 0x00000000001c7805 */ /* 0x000fc4000001ff00 */
[----:B------:R-:W-:Y:S02]  /*c400*/  CS2R R36, SRZ ;  /* 0x0000000000247805 */ /* 0x000fe4000001ff00 */
[----:B------:R-:W-:Y:S02]  /*c410*/  CS2R R44, SRZ ;  /* 0x00000000002c7805 */ /* 0x000fe4000001ff00 */
[----:B-----5:R-:W-:Y:S02]  /*c420*/  LOP3.LUT P0, RZ, R6, 0x4, RZ, 0xc0, !PT ;  /* 0x0000000406ff7812 */ /* 0x020fe4000780c0ff */
[----:B------:R-:W-:-:S05]  /*c430*/  LOP3.LUT R6, R7, R228, RZ, 0x3c, !PT ;  /* 0x000000e407067212 */ /* 0x000fca00078e3cff */
[----:B------:R-:W-:-:S04]  /*c440*/  IMAD.IADD R7, R229, 0x1, R6 ;  /* 0x00000001e5077824 */ /* 0x000fc800078e0206 */
[----:B------:R-:W-:Y:S01]  /*c450*/  IMAD R62, R7, 0x2, R2 ;  /* 0x00000002073e7824 */ /* 0x000fe200078e0202 */
        /* <DEDUP_REMOVED lines=8> */
[C---:B------:R-:W-:Y:S02]  /*c4e0*/  @!P4 SHF.L.U32 R9, R223.reuse, 0x1, RZ ;  /* 0x00000001df09c819 */ /* 0x040fe400000006ff */
[----:B------:R-:W-:Y:S02]  /*c4f0*/  @!P4 SHF.L.U64.HI R66, R223, 0x1, R66 ;  /* 0x00000001df42c819 */ /* 0x000fe40000010242 */
[----:B------:R-:W-:Y:S01]  /*c500*/  @!P3 IMAD.SHL.U32 R75, R221, 0x2, RZ ;  /* 0x00000002dd4bb824 */ /* 0x000fe200078e00ff */
[-C--:B---3--:R-:W-:Y:S02]  /*c510*/  @!P4 IADD3 R10, P5, R0, R9.reuse, RZ ;  /* 0x00000009000ac210 */ /* 0x088fe40007fbe0ff */
[----:B0-----:R-:W-:Y:S01]  /*c520*/  @!P4 IADD3 R8, P6, R4, R9, RZ ;  /* 0x000000090408c210 */ /* 0x001fe20007fde0ff */
[----:B------:R-:W-:Y:S01]  /*c530*/  @!P1 IMAD.SHL.U32 R7, R220, 0x2, RZ ;  /* 0x00000002dc079824 */ /* 0x000fe200078e00ff */
[C---:B------:R-:W-:Y:S01]  /*c540*/  @!P2 SHF.L.U64.HI R6, R222.reuse, 0x1, R67 ;  /* 0x00000001de06a819 */ /* 0x040fe20000010243 */
[----:B--2---:R-:W-:Y:S01]  /*c550*/  @!P4 IMAD.X R11, R3, 0x1, R66, P5 ;  /* 0x00000001030bc824 */ /* 0x004fe200028e0642 */
[----:B------:R-:W-:Y:S01]  /*c560*/  @!P3 SHF.L.U64.HI R64, R221, 0x1, R64 ;  /* 0x00000001dd40b819 */ /* 0x000fe20000010240 */
[----:B------:R-:W-:Y:S01]  /*c570*/  @!P2 IMAD.SHL.U32 R67, R222, 0x2, RZ ;  /* 0x00000002de43a824 */ /* 0x000fe200078e00ff */
[-C--:B------:R-:W-:Y:S01]  /*c580*/  @!P3 IADD3 R78, P5, R0, R75.reuse, RZ ;  /* 0x0000004b004eb210 */ /* 0x080fe20007fbe0ff */
[----:B------:R-:W-:Y:S01]  /*c590*/  @!P4 IMAD.X R9, R5, 0x1, R66, P6 ;  /* 0x000000010509c824 */ /* 0x000fe200030e0642 */
[----:B------:R-:W-:-:S02]  /*c5a0*/  @!P3 IADD3 R74, P6, R4, R75, RZ ;  /* 0x0000004b044ab210 */ /* 0x000fc40007fde0ff */
[----:B------:R-:W-:Y:S02]  /*c5b0*/  @!P3 IADD3.X R79, R3, R64, RZ, P5, !PT ;  /* 0x00000040034fb210 */ /* 0x000fe40002ffe4ff */
[-C--:B------:R-:W-:Y:S01]  /*c5c0*/  @!P2 IADD3 R70, P5, R0, R67.reuse, RZ ;  /* 0x000000430046a210 */ /* 0x080fe20007fbe0ff */
[----:B------:R-:W-:Y:S01]  /*c5d0*/  @!P3 IMAD.X R75, R5, 0x1, R64, P6 ;  /* 0x00000001054bb824 */ /* 0x000fe200030e0640 */
[----:B------:R-:W-:Y:S02]  /*c5e0*/  @!P2 IADD3 R66, P6, R4, R67, RZ ;  /* 0x000000430442a210 */ /* 0x000fe40007fde0ff */
[----:B------:R-:W-:Y:S01]  /*c5f0*/  @!P1 SHF.L.U64.HI R12, R220, 0x1, R65 ;  /* 0x00000001dc0c9819 */ /* 0x000fe20000010241 */
[--C-:B------:R-:W-:Y:S01]  /*c600*/  @!P2 IMAD.X R71, R3, 0x1, R6.reuse, P5 ;  /* 0x000000010347a824 */ /* 0x100fe200028e0606 */
[----:B------:R-:W-:Y:S01]  /*c610*/  @!P1 IADD3 R64, P5, R0, R7, RZ ;  /* 0x0000000700409210 */ /* 0x000fe20007fbe0ff */
[----:B------:R-:W-:Y:S01]  /*c620*/  @!P2 IMAD.X R67, R5, 0x1, R6, P6 ;  /* 0x000000010543a824 */ /* 0x000fe200030e0606 */
[----:B------:R-:W-:-:S02]  /*c630*/  ISETP.GE.AND P6, PT, R194, UR4, PT ;  /* 0x00000004c2007c0c */ /* 0x000fc4000bfc6270 */
[----:B------:R-:W-:Y:S02]  /*c640*/  @!P1 IADD3.X R65, R3, R12, RZ, P5, !PT ;  /* 0x0000000c03419210 */ /* 0x000fe40002ffe4ff */
[----:B------:R-:W-:-:S05]  /*c650*/  @!P1 IADD3 R6, P5, R4, R7, RZ ;  /* 0x0000000704069210 */ /* 0x000fca0007fbe0ff */
[----:B------:R-:W-:Y:S01]  /*c660*/  @!P1 IMAD.X R7, R5, 0x1, R12, P5 ;  /* 0x0000000105079824 */ /* 0x000fe200028e060c */
[----:B------:R-:W-:-:S03]  /*c670*/  ISETP.GE.AND P5, PT, R224, UR4, PT ;  /* 0x00000004e0007c0c */ /* 0x000fc6000bfa6270 */
[----:B------:R-:W-:Y:S02]  /*c680*/  @!P6 IMAD.MOV.U32 R12, RZ, RZ, R0 ;  /* 0x000000ffff0ce224 */ /* 0x000fe400078e0000 */
[----:B------:R-:W-:Y:S02]  /*c690*/  @!P6 IMAD.MOV.U32 R13, RZ, RZ, R3 ;  /* 0x000000ffff0de224 */ /* 0x000fe400078e0003 */
[----:B------:R-:W-:-:S04]  /*c6a0*/  @!P6 IMAD.WIDE R14, R194, 0x2, R4 ;  /* 0x00000002c20ee825 */ /* 0x000fc800078e0204 */
[----:B------:R-:W-:Y:S01]  /*c6b0*/  @!P6 IMAD.WIDE R12, R194, 0x2, R12 ;  /* 0x00000002c20ce825 */ /* 0x000fe200078e020c */
[----:B------:R-:W5:Y:S03]  /*c6c0*/  @!P6 LD.E.64 R44, desc[UR60][R14.64] ;  /* 0x0000003c0e2ce980 */ /* 0x000f66000c101b00 */
[C---:B------:R-:W-:Y:S01]  /*c6d0*/  @!P5 IMAD.SHL.U32 R21, R224.reuse, 0x2, RZ ;  /* 0x00000002e015d824 */ /* 0x040fe200078e00ff */
[----:B------:R0:W5:Y:S01]  /*c6e0*/  @!P6 LD.E.64 R42, desc[UR60][R12.64] ;  /* 0x0000003c0c2ae980 */ /* 0x000162000c101b00 */
[----:B------:R-:W-:-:S03]  /*c6f0*/  @!P5 SHF.L.U64.HI R20, R224, 0x1, R77 ;  /* 0x00000001e014d819 */ /* 0x000fc6000001024d */
[-C--:B------:R-:W-:Y:S02]  /*c700*/  @!P5 IADD3 R76, P6, R0, R21.reuse, RZ ;  /* 0x00000015004cd210 */ /* 0x080fe40007fde0ff */
[----:B------:R-:W-:Y:S02]  /*c710*/  CS2R R34, SRZ ;  /* 0x0000000000227805 */ /* 0x000fe4000001ff00 */
[----:B------:R-:W-:Y:S02]  /*c720*/  CS2R R36, SRZ ;  /* 0x0000000000247805 */ /* 0x000fe4000001ff00 */
[----:B------:R-:W-:Y:S02]  /*c730*/  @!P5 IADD3.X R77, R3, R20, RZ, P6, !PT ;  /* 0x00000014034dd210 */ /* 0x000fe400037fe4ff */
[----:B------:R-:W-:Y:S01]  /*c740*/  @!P5 IADD3 R4, P6, R4, R21, RZ ;  /* 0x000000150404d210 */ /* 0x000fe20007fde0ff */
[----:B------:R1:W5:Y:S01]  /*c750*/  @!P4 LD.E.64 R34, desc[UR60][R10.64] ;  /* 0x0000003c0a22c980 */ /* 0x000362000c101b00 */
[----:B------:R-:W-:-:S02]  /*c760*/  CS2R R26, SRZ ;  /* 0x00000000001a7805 */ /* 0x000fc4000001ff00 */
[----:B------:R-:W-:Y:S02]  /*c770*/  CS2R R28, SRZ ;  /* 0x00000000001c7805 */ /* 0x000fe4000001ff00 */
[----:B------:R-:W-:Y:S01]  /*c780*/  CS2R R24, SRZ ;  /* 0x0000000000187805 */ /* 0x000fe2000001ff00 */
[----:B------:R-:W-:Y:S01]  /*c790*/  @!P5 IMAD.X R5, R5, 0x1, R20, P6 ;  /* 0x000000010505d824 */ /* 0x000fe200030e0614 */
[----:B------:R2:W5:Y:S01]  /*c7a0*/  @!P4 LD.E.64 R36, desc[UR60][R8.64] ;  /* 0x0000003c0824c980 */ /* 0x000562000c101b00 */
[----:B------:R-:W-:Y:S02]  /*c7b0*/  CS2R R20, SRZ ;  /* 0x0000000000147805 */ /* 0x000fe4000001ff00 */
[----:B0-----:R-:W-:Y:S02]  /*c7c0*/  CS2R R12, SRZ ;  /* 0x00000000000c7805 */ /* 0x001fe4000001ff00 */
[----:B------:R-:W-:Y:S01]  /*c7d0*/  CS2R R14, SRZ ;  /* 0x00000000000e7805 */ /* 0x000fe2000001ff00 */
[----:B------:R4:W5:Y:S01]  /*c7e0*/  @!P3 LD.E.64 R26, desc[UR60][R78.64] ;  /* 0x0000003c4e1ab980 */ /* 0x000962000c101b00 */
[----:B-1----:R-:W-:-:S03]  /*c7f0*/  CS2R R10, SRZ ;  /* 0x00000000000a7805 */ /* 0x002fc6000001ff00 */
[----:B------:R4:W5:Y:S01]  /*c800*/  @!P3 LD.E.64 R28, desc[UR60][R74.64] ;  /* 0x0000003c4a1cb980 */ /* 0x000962000c101b00 */
[----:B--2---:R-:W-:-:S03]  /*c810*/  CS2R R8, SRZ ;  /* 0x0000000000087805 */ /* 0x004fc6000001ff00 */
[----:B------:R4:W5:Y:S04]  /*c820*/  @!P2 LD.E.64 R20, desc[UR60][R70.64] ;  /* 0x0000003c4614a980 */ /* 0x000968000c101b00 */
[----:B------:R4:W5:Y:S04]  /*c830*/  @!P2 LD.E.64 R24, desc[UR60][R66.64] ;  /* 0x0000003c4218a980 */ /* 0x000968000c101b00 */
[----:B------:R4:W5:Y:S04]  /*c840*/  @!P1 LD.E.64 R12, desc[UR60][R64.64] ;  /* 0x0000003c400c9980 */ /* 0x000968000c101b00 */
[----:B------:R4:W5:Y:S04]  /*c850*/  @!P1 LD.E.64 R14, desc[UR60][R6.64] ;  /* 0x0000003c060e9980 */ /* 0x000968000c101b00 */
[----:B------:R4:W5:Y:S04]  /*c860*/  @!P5 LD.E.64 R8, desc[UR60][R76.64] ;  /* 0x0000003c4c08d980 */ /* 0x000968000c101b00 */
[----:B------:R4:W5:Y:S02]  /*c870*/  @!P5 LD.E.64 R10, desc[UR60][R4.64] ;  /* 0x0000003c040ad980 */ /* 0x000964000c101b00 */
.L_x_5010:
[----:B------:R-:W-:Y:S05]  /*c880*/  BSYNC B1 ;  /* 0x0000000000017941 */ /* 0x000fea0003800000 */
.L_x_5009:
[----:B----4-:R-:W0:Y:S01]  /*c890*/  LDL R64, [R1+0x58] ;  /* 0x0000580001407983 */ /* 0x010e220000100800 */
[C---:B------:R-:W-:Y:S01]  /*c8a0*/  VIADD R5, R62.reuse, 0x12400 ;  /* 0x000124003e057836 */ /* 0x040fe20000000000 */
[----:B-----5:R-:W-:Y:S01]  /*c8b0*/  MOV R66, R14 ;  /* 0x0000000e00427202 */ /* 0x020fe20000000f00 */
[----:B---3--:R-:W-:Y:S01]  /*c8c0*/  VIADD R0, R62, 0x12440 ;  /* 0x000124403e007836 */ /* 0x008fe20000000000 */
[----:B------:R-:W-:Y:S01]  /*c8d0*/  VIADDMNMX R63, R63, -R90, 0x80, PT ;  /* 0x000000803f3f7446 */ /* 0x000fe2000380095a */
[----:B--2---:R-:W-:Y:S01]  /*c8e0*/  IMAD.MOV.U32 R3, RZ, RZ, R8 ;  /* 0x000000ffff037224 */ /* 0x004fe200078e0008 */
[----:B------:R-:W-:Y:S01]  /*c8f0*/  @P0 IADD3 R0, R5, -0x40, RZ ;  /* 0xffffffc005000810 */ /* 0x000fe20007ffe0ff */
[----:B------:R-:W-:Y:S01]  /*c900*/  IMAD.MOV.U32 R5, RZ, RZ, R9 ;  /* 0x000000ffff057224 */ /* 0x000fe200078e0009 */
[----:B------:R-:W-:Y:S01]  /*c910*/  BSSY B1, `(.L_x_5011) ;  /* 0x000002a000017945 */ /* 0x000fe20003800000 */
[----:B------:R-:W-:Y:S01]  /*c920*/  IMAD.MOV.U32 R6, RZ, RZ, R12 ;  /* 0x000000ffff067224 */ /* 0x000fe200078e000c */
[----:B------:R-:W-:Y:S01]  /*c930*/  ISETP.GE.AND P1, PT, R218, R63, PT ;  /* 0x0000003fda00720c */ /* 0x000fe20003f26270 */
[----:B------:R-:W-:Y:S01]  /*c940*/  IMAD.MOV.U32 R7, RZ, RZ, R13 ;  /* 0x000000ffff077224 */ /* 0x000fe200078e000d */
[----:B------:R-:W-:Y:S01]  /*c950*/  PRMT R3, R3, 0x5410, R5 ;  /* 0x0000541003037816 */ /* 0x000fe20000000005 */
[----:B------:R-:W-:-:S03]  /*c960*/  IMAD.MOV.U32 R78, RZ, RZ, R37 ;  /* 0x000000ffff4e7224 */ /* 0x000fc600078e0025 */
        /* <DEDUP_REMOVED lines=9> */
[----:B0-----:R-:W-:-:S04]  /*ca00*/  LEA.HI R4, R64, R64, RZ, 0x1 ;  /* 0x0000004040047211 */ /* 0x001fc800078f08ff */
[----:B------:R-:W-:-:S05]  /*ca10*/  LOP3.LUT R4, R4, 0xfffffffe, RZ, 0xc0, !PT ;  /* 0xfffffffe04047812 */ /* 0x000fca00078ec0ff */
[----:B------:R-:W-:Y:S02]  /*ca20*/  IMAD.IADD R4, R64, 0x1, -R4 ;  /* 0x0000000140047824 */ /* 0x000fe400078e0a04 */
[----:B------:R-:W-:-:S03]  /*ca30*/  IMAD.MOV.U32 R64, RZ, RZ, R26 ;  /* 0x000000ffff407224 */ /* 0x000fc600078e001a */
[----:B------:R-:W-:Y:S01]  /*ca40*/  SHF.L.U32 R5, R4, 0x1f, RZ ;  /* 0x0000001f04057819 */ /* 0x000fe200000006ff */
[----:B------:R-:W-:Y:S01]  /*ca50*/  IMAD.MOV.U32 R4, RZ, RZ, R27 ;  /* 0x000000ffff047224 */ /* 0x000fe200078e001b */
[----:B------:R-:W-:Y:S01]  /*ca60*/  PRMT R71, R64, 0x7610, R71 ;  /* 0x0000761040477816 */ /* 0x000fe20000000047 */
[----:B------:R-:W-:Y:S01]  /*ca70*/  IMAD.MOV.U32 R64, RZ, RZ, R42 ;  /* 0x000000ffff407224 */ /* 0x000fe200078e002a */
[----:B------:R-:W0:Y:S02]  /*ca80*/  SYNCS.PHASECHK.TRANS64.TRYWAIT P0, [R2+URZ+0x30800], R5 ;  /* 0x03080005020075a7 */ /* 0x000e24000800017f */
[----:B------:R-:W-:Y:S01]  /*ca90*/  PRMT R71, R71, 0x5410, R4 ;  /* 0x0000541047477816 */ /* 0x000fe20000000004 */
[----:B------:R-:W-:Y:S01]  /*caa0*/  IMAD.MOV.U32 R4, RZ, RZ, R43 ;  /* 0x000000ffff047224 */ /* 0x000fe200078e002b */
[----:B------:R-:W-:Y:S02]  /*cab0*/  PRMT R77, R64, 0x7610, R77 ;  /* 0x00007610404d7816 */ /* 0x000fe4000000004d */
[----:B------:R-:W-:Y:S01]  /*cac0*/  PRMT R64, R6, 0x5410, R7 ;  /* 0x0000541006407816 */ /* 0x000fe20000000007 */
[----:B------:R-:W-:Y:S01]  /*cad0*/  IMAD.MOV.U32 R6, RZ, RZ, R24 ;  /* 0x000000ffff067224 */ /* 0x000fe200078e0018 */
[----:B------:R-:W-:Y:S01]  /*cae0*/  PRMT R77, R77, 0x5410, R4 ;  /* 0x000054104d4d7816 */ /* 0x000fe20000000004 */
[----:B------:R-:W-:-:S02]  /*caf0*/  IMAD.MOV.U32 R4, RZ, RZ, R15 ;  /* 0x000000ffff047224 */ /* 0x000fc400078e000f */
[----:B------:R-:W-:-:S03]  /*cb00*/  IMAD.MOV.U32 R7, RZ, RZ, R25 ;  /* 0x000000ffff077224 */ /* 0x000fc600078e0019 */
        /* <DEDUP_REMOVED lines=9> */
[----:B0-----:R-:W-:Y:S06]  /*cba0*/  @!P0 BRA `(.L_x_5012) ;  /* 0x000001ec00fc8947 */ /* 0x001fec0003800000 */
.L_x_5344:
[----:B------:R-:W-:Y:S05]  /*cbb0*/  BSYNC B1 ;  /* 0x0000000000017941 */ /* 0x000fea0003800000 */
.L_x_5011:
        /* <DEDUP_REMOVED lines=21> */
[--C-:B0-----:R-:W-:Y:S02]  /*cd10*/  HADD2.F32 R61, -RZ, R7.reuse.H1_H1 ;  /* 0x30000007ff3d7230 */ /* 0x101fe40000004100 */
        /* <DEDUP_REMOVED lines=9> */
[--C-:B------:R-:W-:Y:S02]  /*cdb0*/  HADD2.F32 R61, -RZ, R88.reuse.H1_H1 ;  /* 0x30000058ff3d7230 */ /* 0x100fe40000004100 */
[----:B------:R-:W-:Y:S01]  /*cdc0*/  FFMA.FTZ R93, R60, R89, -R93 ;  /* 0x000000593c5d7223 */ /* 0x000fe2000001085d */
[----:B------:R-:W-:Y:S02]  /*cdd0*/  HADD2.F32 R6, -RZ, R5.H0_H0 ;  /* 0x20000005ff067230 */ /* 0x000fe40000004100 */
[----:B------:R-:W-:Y:S01]  /*cde0*/  FMUL.FTZ R94, R4, R79 ;  /* 0x0000004f045e7220 */ /* 0x000fe20000410000 */
[----:B------:R-:W-:-:S02]  /*cdf0*/  HADD2.F32 R88, -RZ, R88.H0_H0 ;  /* 0x20000058ff587230 */ /* 0x000fc40000004100 */
[C---:B------:R-:W-:Y:S01]  /*ce00*/  FFMA.FTZ R92, R7.reuse, R79, -R92 ;  /* 0x0000004f075c7223 */ /* 0x040fe2000001085c */
[----:B------:R-:W-:Y:S02]  /*ce10*/  HADD2.F32 R5, -RZ, R5.H1_H1 ;  /* 0x30000005ff057230 */ /* 0x000fe40000004100 */
[----:B------:R-:W-:Y:S01]  /*ce20*/  FFMA.FTZ R79, R7, R90, R94 ;  /* 0x0000005a074f7223 */ /* 0x000fe2000001005e */
[----:B------:R-:W-:Y:S02]  /*ce30*/  HADD2.F32 R60, -RZ, R95.H0_H0 ;  /* 0x2000005fff3c7230 */ /* 0x000fe40000004100 */
[CC--:B------:R-:W-:Y:S01]  /*ce40*/  FMUL.FTZ R89, R59.reuse, R61.reuse ;  /* 0x0000003d3b597220 */ /* 0x0c0fe20000410000 */
[----:B------:R-:W-:Y:S02]  /*ce50*/  HADD2.F32 R4, -RZ, R97.H0_H0 ;  /* 0x20000061ff047230 */ /* 0x000fe40000004100 */
[----:B------:R-:W-:Y:S01]  /*ce60*/  FMUL.FTZ R90, R59, R88 ;  /* 0x000000583b5a7220 */ /* 0x000fe20000410000 */
[C---:B------:R-:W-:Y:S01]  /*ce70*/  FMUL.FTZ R7, R5.reuse, R60 ;  /* 0x0000003c05077220 */ /* 0x040fe20000410000 */
[C---:B------:R-:W-:Y:S01]  /*ce80*/  FFMA.FTZ R89, R58.reuse, R88, -R89 ;  /* 0x000000583a597223 */ /* 0x040fe20000010859 */
        /* <DEDUP_REMOVED lines=9> */
.L_x_5016:
[----:B------:R-:W-:Y:S05]  /*cf20*/  BSYNC B2 ;  /* 0x0000000000027941 */ /* 0x000fea0003800000 */
.L_x_5015:
[----:B------:R-:W-:Y:S04]  /*cf30*/  BSSY B2, `(.L_x_5017) ;  /* 0x000002c000027945 */ /* 0x000fe80003800000 */
[----:B------:R-:W-:Y:S05]  /*cf40*/  @P1 BRA `(.L_x_5018) ;  /* 0x0000000000a81947 */ /* 0x000fea0003800000 */
[----:B0-----:R-:W0:Y:S01]  /*cf50*/  LDS.128 R4, [R0] ;  /* 0x0000000000047984 */ /* 0x001e220000000c00 */
        /* <DEDUP_REMOVED lines=8> */
[----:B0-----:R-:W-:-:S02]  /*cfe0*/  HADD2.F32 R57, -RZ, R7.H1_H1 ;  /* 0x30000007ff397230 */ /* 0x001fc40000004100 */
[----:B------:R-:W-:Y:S02]  /*cff0*/  HADD2.F32 R56, -RZ, R7.H0_H0 ;  /* 0x20000007ff387230 */ /* 0x000fe40000004100 */
[--C-:B------:R-:W-:Y:S02]  /*d000*/  HADD2.F32 R7, -RZ, R4.reuse.H0_H0 ;  /* 0x20000004ff077230 */ /* 0x100fe40000004100 */
[CC--:B------:R-:W-:Y:S01]  /*d010*/  FMUL.FTZ R61, R57.reuse, R60.reuse ;  /* 0x0000003c393d7220 */ /* 0x0c0fe20000410000 */
[----:B------:R-:W-:Y:S01]  /*d020*/  FMUL.FTZ R57, R57, R59 ;  /* 0x0000003b39397220 */ /* 0x000fe20000410000 */
[----:B------:R-:W-:Y:S02]  /*d030*/  HADD2.F32 R4, -RZ, R4.H1_H1 ;  /* 0x30000004ff047230 */ /* 0x000fe40000004100 */
[--C-:B------:R-:W-:Y:S02]  /*d040*/  HADD2.F32 R54, -RZ, R6.reuse.H0_H0 ;  /* 0x20000006ff367230 */ /* 0x100fe40000004100 */
[----:B------:R-:W-:Y:S01]  /*d050*/  FFMA.FTZ R90, R56, R60, R57 ;  /* 0x0000003c385a7223 */ /* 0x000fe20000010039 */
[----:B------:R-:W-:-:S02]  /*d060*/  HADD2.F32 R55, -RZ, R6.H1_H1 ;  /* 0x30000006ff377230 */ /* 0x000fc40000004100 */
[----:B------:R-:W-:Y:S01]  /*d070*/  FMUL.FTZ R88, R4, R87 ;  /* 0x0000005704587220 */ /* 0x000fe20000410000 */
[--C-:B------:R-:W-:Y:S02]  /*d080*/  HADD2.F32 R57, -RZ, R86.reuse.H1_H1 ;  /* 0x30000056ff397230 */ /* 0x100fe40000004100 */
[----:B------:R-:W-:Y:S01]  /*d090*/  FFMA.FTZ R61, R56, R59, -R61 ;  /* 0x0000003b383d7223 */ /* 0x000fe2000001083d */
[--C-:B------:R-:W-:Y:S02]  /*d0a0*/  HADD2.F32 R6, -RZ, R5.reuse.H0_H0 ;  /* 0x20000005ff067230 */ /* 0x100fe40000004100 */
[-C--:B------:R-:W-:Y:S01]  /*d0b0*/  FMUL.FTZ R60, R4, R58.reuse ;  /* 0x0000003a043c7220 */ /* 0x080fe20000410000 */
[----:B------:R-:W-:Y:S02]  /*d0c0*/  HADD2.F32 R86, -RZ, R86.H0_H0 ;  /* 0x20000056ff567230 */ /* 0x000fe40000004100 */
[----:B------:R-:W-:Y:S01]  /*d0d0*/  FFMA.FTZ R88, R7, R58, -R88 ;  /* 0x0000003a07587223 */ /* 0x000fe20000010858 */
[----:B------:R-:W-:-:S02]  /*d0e0*/  HADD2.F32 R5, -RZ, R5.H1_H1 ;  /* 0x30000005ff057230 */ /* 0x000fc40000004100 */
        /* <DEDUP_REMOVED lines=16> */
.L_x_5018:
[----:B------:R-:W-:Y:S05]  /*d1f0*/  BSYNC B2 ;  /* 0x0000000000027941 */ /* 0x000fea0003800000 */
.L_x_5017:
[----:B------:R-:W-:Y:S04]  /*d200*/  BSSY B2, `(.L_x_5019) ;  /* 0x000002c000027945 */ /* 0x000fe80003800000 */
[----:B------:R-:W-:Y:S05]  /*d210*/  @P2 BRA `(.L_x_5020) ;  /* 0x0000000000a82947 */ /* 0x000fea0003800000 */
[----:B01----:R-:W0:Y:S01]  /*d220*/  LDS.128 R4, [R62+0x16400] ;  /* 0x016400003e047984 */ /* 0x003e220000000c00 */
        /* <DEDUP_REMOVED lines=41> */
.L_x_5020:
[----:B------:R-:W-:Y:S05]  /*d4c0*/  BSYNC B2 ;  /* 0x0000000000027941 */ /* 0x000fea0003800000 */
.L_x_5019:
[----:B------:R-:W-:Y:S04]  /*d4d0*/  BSSY B2, `(.L_x_5021) ;  /* 0x000002c000027945 */ /* 0x000fe80003800000 */
[----:B------:R-:W-:Y:S05]  /*d4e0*/  @P3 BRA `(.L_x_5022) ;  /* 0x0000000000a83947 */ /* 0x000fea0003800000 */
[----:B012---:R-:W0:Y:S01]  /*d4f0*/  LDS.128 R4, [R0+0x4000] ;  /* 0x0040000000047984 */ /* 0x007e220000000c00 */
        /* <DEDUP_REMOVED lines=41> */
.L_x_5022:
[----:B------:R-:W-:Y:S05]  /*d790*/  BSYNC B2 ;  /* 0x0000000000027941 */ /* 0x000fea0003800000 */
.L_x_5021:
[----:B------:R-:W-:Y:S04]  /*d7a0*/  BSSY B2, `(.L_x_5023) ;  /* 0x000002c000027945 */ /* 0x000fe80003800000 */
[----:B------:R-:W-:Y:S05]  /*d7b0*/  @P4 BRA `(.L_x_5024) ;  /* 0x0000000000a84947 */ /* 0x000fea0003800000 */
[----:B0123--:R-:W0:Y:S01]  /*d7c0*/  LDS.128 R4, [R62+0x1a400] ;  /* 0x01a400003e047984 */ /* 0x00fe220000000c00 */
        /* <DEDUP_REMOVED lines=41> */
.L_x_5024:
[----:B------:R-:W-:Y:S05]  /*da60*/  BSYNC B2 ;  /* 0x0000000000027941 */ /* 0x000fea0003800000 */
.L_x_5023:
[----:B------:R-:W-:Y:S05]  /*da70*/  @P5 BRA `(.L_x_5014) ;  /* 0x0000000000a85947 */ /* 0x000fea0003800000 */
[----:B01234-:R-:W0:Y:S01]  /*da80*/  LDS.128 R4, [R0+0x8000] ;  /* 0x0080000000047984 */ /* 0x01fe220000000c00 */
        /* <DEDUP_REMOVED lines=41> */
.L_x_5014:
[----:B------:R-:W-:Y:S05]  /*dd20*/  BSYNC B1 ;  /* 0x0000000000017941 */ /* 0x000fea0003800000 */
.L_x_5013:
[----:B01234-:R-:W-:-:S04]  /*dd30*/  IADD3 R4, R218, 0x40, RZ ;  /* 0x00000040da047810 */ /* 0x01ffc80007ffe0ff */
        /* <DEDUP_REMOVED lines=53> */
.L_x_5027:
[----:B------:R-:W-:Y:S05]  /*e090*/  BSYNC B1 ;  /* 0x0000000000017941 */ /* 0x000fea0003800000 */
.L_x_5026:
[----:B------:R-:W-:Y:S04]  /*e0a0*/  BSSY B1, `(.L_x_5028) ;  /* 0x000002c000017945 */ /* 0x000fe80003800000 */
[----:B------:R-:W-:Y:S05]  /*e0b0*/  @P1 BRA `(.L_x_5029) ;  /* 0x0000000000a81947 */ /* 0x000fea0003800000 */
[----:B0-----:R-:W0:Y:S01]  /*e0c0*/  LDS.128 R4, [R0+0x2000] ;  /* 0x0020000000047984 */ /* 0x001e220000000c00 */
        /* <DEDUP_REMOVED lines=41> */
.L_x_5029:
[----:B------:R-:W-:Y:S05]  /*e360*/  BSYNC B1 ;  /* 0x0000000000017941 */ /* 0x000fea0003800000 */
.L_x_5028:
[----:B------:R-:W-:Y:S04]  /*e370*/  BSSY B1, `(.L_x_5030) ;  /* 0x000002c000017945 */ /* 0x000fe80003800000 */
[----:B------:R-:W-:Y:S05]  /*e380*/  @P2 BRA `(.L_x_5031) ;  /* 0x0000000000a82947 */ /* 0x000fea0003800000 */
[----:B01----:R-:W0:Y:S01]  /*e390*/  LDS.128 R4, [R62+0x18400] ;  /* 0x018400003e047984 */ /* 0x003e220000000c00 */
        /* <DEDUP_REMOVED lines=41> */
.L_x_5031:
[----:B------:R-:W-:Y:S05]  /*e630*/  BSYNC B1 ;  /* 0x0000000000017941 */ /* 0x000fea0003800000 */
.L_x_5030:
[----:B------:R-:W-:Y:S04]  /*e640*/  BSSY B1, `(.L_x_5032) ;  /* 0x000002c000017945 */ /* 0x000fe80003800000 */
[----:B------:R-:W-:Y:S05]  /*e650*/  @P3 BRA `(.L_x_5033) ;  /* 0x0000000000a83947 */ /* 0x000fea0003800000 */
[----:B012---:R-:W0:Y:S01]  /*e660*/  LDS.128 R4, [R0+0x6000] ;  /* 0x0060000000047984 */ /* 0x007e220000000c00 */
        /* <DEDUP_REMOVED lines=41> */
.L_x_5033:
[----:B------:R-:W-:Y:S05]  /*e900*/  BSYNC B1 ;  /* 0x0000000000017941 */ /* 0x000fea0003800000 */
.L_x_5032:
[----:B------:R-:W-:Y:S04]  /*e910*/  BSSY B1, `(.L_x_5034) ;  /* 0x000002c000017945 */ /* 0x000fe80003800000 */
[----:B------:R-:W-:Y:S05]  /*e920*/  @P4 BRA `(.L_x_5035) ;  /* 0x0000000000a84947 */ /* 0x000fea0003800000 */
[----:B0123--:R-:W0:Y:S01]  /*e930*/  LDS.128 R4, [R62+0x1c400] ;  /* 0x01c400003e047984 */ /* 0x00fe220000000c00 */
        /* <DEDUP_REMOVED lines=41> */
.L_x_5035:
[----:B------:R-:W-:Y:S05]  /*ebd0*/  BSYNC B1 ;  /* 0x0000000000017941 */ /* 0x000fea0003800000 */
.L_x_5034:
[----:B------:R-:W-:Y:S05]  /*ebe0*/  @P5 BRA `(.L_x_5025) ;  /* 0x0000003400dc5947 */ /* 0x000fea0003800000 */
[----:B01234-:R-:W0:Y:S01]  /*ebf0*/  LDS.128 R4, [R0+0xa000] ;  /* 0x00a0000000047984 */ /* 0x01fe220000000c00 */
        /* <DEDUP_REMOVED lines=18> */
[C---:B------:R-:W-:Y:S01]  /*ed20*/  FMUL.FTZ R20, R4.reuse, R14 ;  /* 0x0000000e04147220 */ /* 0x040fe20000410000 */
[-C--:B------:R-:W-:Y:S01]  /*ed30*/  FMUL.FTZ R24, R4, R12.reuse ;  /* 0x0000000c04187220 */ /* 0x080fe20000410000 */
[----:B------:R-:W-:Y:S02]  /*ed40*/  HADD2.F32 R6, -RZ, R5.H0_H0 ;  /* 0x20000005ff067230 */ /* 0x000fe40000004100 */
[----:B------:R-:W-:Y:S01]  /*ed50*/  FFMA.FTZ R21, R10, R13, -R21 ;  /* 0x0000000d0a157223 */ /* 0x000fe20000010815 */
[----:B------:R-:W-:Y:S02]  /*ed60*/  HADD2.F32 R4, -RZ, R3.H1_H1 ;  /* 0x30000003ff047230 */ /* 0x000fe40000004100 */
[----:B------:R-:W-:Y:S01]  /*ed70*/  FFMA.FTZ R20, R7, R12, -R20 ;  /* 0x0000000c07147223 */ /* 0x000fe20000010814 */
[----:B------:R-:W-:-:S02]  /*ed80*/  HADD2.F32 R5, -RZ, R5.H1_H1 ;  /* 0x30000005ff057230 */ /* 0x000fc40000004100 */
[----:B------:R-:W-:Y:S01]  /*ed90*/  FFMA.FTZ R11, R7, R14, R24 ;  /* 0x0000000e070b7223 */ /* 0x000fe20000010018 */
[----:B------:R-:W-:Y:S02]  /*eda0*/  HADD2.F32 R10, -RZ, R25.H0_H0 ;  /* 0x20000019ff0a7230 */ /* 0x000fe40000004100 */
[C---:B------:R-:W-:Y:S01]  /*edb0*/  FMUL.FTZ R13, R9.reuse, R64 ;  /* 0x00000040090d7220 */ /* 0x040fe20000410000 */
        /* <DEDUP_REMOVED lines=12> */
[----:B------:R0:W-:Y:S01]  /*ee80*/  STS.128 [R0+0xa000], R4 ;  /* 0x00a0000400007388 */ /* 0x0001e20000000c00 */
[----:B------:R-:W-:Y:S05]  /*ee90*/  BRA `(.L_x_5025) ;  /* 0x0000003400307947 */ /* 0x000fea0003800000 */
.L_x_5004:
[----:B------:R-:W2:Y:S01]  /*eea0*/  LDL R3, [R1+0x5c] ;  /* 0x00005c0001037983 */ /* 0x000ea20000100800 */
[----:B------:R-:W0:Y:S01]  /*eeb0*/  LDC R10, c[0x0][0x448] ;  /* 0x00011200ff0a7b82 */ /* 0x000e220000000800 */
[----:B------:R-:W-:Y:S01]  /*eec0*/  ULDC.64 UR4, c[0x0][0x3f8] ;  /* 0x0000fe0000047ab9 */ /* 0x000fe20000000a00 */
[----:B------:R-:W-:Y:S01]  /*eed0*/  ULDC.64 UR6, c[0x0][0x408] ;  /* 0x0001020000067ab9 */ /* 0x000fe20000000a00 */
[----:B------:R-:W-:Y:S01]  /*eee0*/  MOV R9, R29 ;  /* 0x0000001d00097202 */ /* 0x000fe20000000f00 */
[----:B------:R-:W-:Y:S02]  /*eef0*/  IMAD.MOV.U32 R4, RZ, RZ, R24 ;  /* 0x000000ffff047224 */ /* 0x000fe400078e0018 */
[----:B------:R-:W-:Y:S01]  /*ef00*/  IMAD.MOV.U32 R8, RZ, RZ, R138 ;  /* 0x000000ffff087224 */ /* 0x000fe200078e008a */
[----:B0-----:R-:W-:-:S13]  /*ef10*/  ISETP.NE.AND P0, PT, R10, 0x1, PT ;  /* 0x000000010a00780c */ /* 0x001fda0003f05270 */
[----:B------:R-:W0:Y:S08]  /*ef20*/  @P0 LDC R0, c[0x0][0x44c] ;  /* 0x00011300ff000b82 */ /* 0x000e300000000800 */
[----:B------:R-:W1:Y:S01]  /*ef30*/  @P0 LDC R5, c[0x0][0x450] ;  /* 0x00011400ff050b82 */ /* 0x000e620000000800 */
[----:B--2---:R-:W-:-:S04]  /*ef40*/  IMAD R3, R3, 0x40, R62 ;  /* 0x0000004003037824 */ /* 0x004fc800078e023e */
        /* <DEDUP_REMOVED lines=24> */
.L_x_5350:
        /* <DEDUP_REMOVED lines=17> */
[----:B-1----:R-:W-:Y:S01]  /*f1e0*/  MOV R11, R3 ;  /* 0x00000003000b7202 */ /* 0x002fe20000000f00 */
[----:B--2---:R-:W-:Y:S01]  /*f1f0*/  IMAD.MOV.U32 R10, RZ, RZ, R0 ;  /* 0x000000ffff0a7224 */ /* 0x004fe200078e0000 */
[----:B------:R-:W-:Y:S01]  /*f200*/  ISETP.GE.AND P2, PT, R16, UR4, PT ;  /* 0x0000000410007c0c */ /* 0x000fe2000bf46270 */
[----:B---3--:R-:W-:Y:S01]  /*f210*/  IMAD.MOV.U32 R15, RZ, RZ, R5 ;  /* 0x000000ffff0f7224 */ /* 0x008fe200078e0005 */
[----:B------:R-:W-:Y:S02]  /*f220*/  ISETP.GE.AND P3, PT, R197, UR4, PT ;  /* 0x00000004c5007c0c */ /* 0x000fe4000bf66270 */
[----:B------:R-:W-:Y:S02]  /*f230*/  CS2R R28, SRZ ;  /* 0x00000000001c7805 */ /* 0x000fe4000001ff00 */
[----:B------:R-:W-:Y:S02]  /*f240*/  ISETP.GE.AND P4, PT, R196, UR4, PT ;  /* 0x00000004c4007c0c */ /* 0x000fe4000bf86270 */
[----:B------:R-:W-:-:S02]  /*f250*/  CS2R R30, SRZ ;  /* 0x00000000001e7805 */ /* 0x000fc4000001ff00 */
[----:B------:R-:W-:Y:S02]  /*f260*/  CS2R R40, SRZ ;  /* 0x0000000000287805 */ /* 0x000fe4000001ff00 */
[----:B------:R-:W-:Y:S01]  /*f270*/  CS2R R42, SRZ ;  /* 0x00000000002a7805 */ /* 0x000fe2000001ff00 */
[----:B------:R-:W-:Y:S02]  /*f280*/  @!P2 IMAD.SHL.U32 R9, R16, 0x2, RZ ;  /* 0x000000021009a824 */ /* 0x000fe400078e00ff */
[----:B------:R-:W-:-:S04]  /*f290*/  @!P3 IMAD.SHL.U32 R25, R201, 0x8, RZ ;  /* 0x00000008c919b824 */ /* 0x000fc800078e00ff */
[----:B------:R-:W-:Y:S01]  /*f2a0*/  @!P4 IMAD.SHL.U32 R27, R202, 0x8, RZ ;  /* 0x00000008ca1bc824 */ /* 0x000fe200078e00ff */
[-C--:B------:R-:W-:Y:S02]  /*f2b0*/  @!P2 IADD3 R48, P0, R0, R9.reuse, RZ ;  /* 0x000000090030a210 */ /* 0x080fe40007f1e0ff */
[----:B----4-:R-:W-:Y:S01]  /*f2c0*/  @!P2 IADD3 R4, P1, R14, R9, RZ ;  /* 0x000000090e04a210 */ /* 0x010fe20007f3e0ff */
[----:B------:R-:W-:Y:S01]  /*f2d0*/  @!P3 IMAD.WIDE R8, R25, 0x2, R10 ;  /* 0x000000021908b825 */ /* 0x000fe200078e020a */
[----:B------:R-:W-:-:S03]  /*f2e0*/  @!P2 SHF.L.U64.HI R0, R16, 0x1, R17 ;  /* 0x000000011000a819 */ /* 0x000fc60000010211 */
[----:B------:R-:W-:Y:S01]  /*f2f0*/  @!P4 IMAD.WIDE R12, R27, 0x2, R10 ;  /* 0x000000021b0cc825 */ /* 0x000fe200078e020a */
[----:B------:R-:W-:Y:S02]  /*f300*/  CS2R R36, SRZ ;  /* 0x0000000000247805 */ /* 0x000fe4000001ff00 */
[----:B------:R-:W-:Y:S02]  /*f310*/  CS2R R38, SRZ ;  /* 0x0000000000267805 */ /* 0x000fe4000001ff00 */
[----:B------:R-:W-:Y:S01]  /*f320*/  CS2R R32, SRZ ;  /* 0x0000000000207805 */ /* 0x000fe2000001ff00 */
[--C-:B------:R-:W-:Y:S01]  /*f330*/  @!P3 IMAD.WIDE R10, R25, 0x2, R14.reuse ;  /* 0x00000002190ab825 */ /* 0x100fe200078e020e */
[----:B------:R-:W-:Y:S02]  /*f340*/  CS2R R24, SRZ ;  /* 0x0000000000187805 */ /* 0x000fe4000001ff00 */
[----:B------:R-:W-:Y:S02]  /*f350*/  CS2R R34, SRZ ;  /* 0x0000000000227805 */ /* 0x000fe4000001ff00 */
[----:B------:R-:W-:Y:S01]  /*f360*/  CS2R R44, SRZ ;  /* 0x00000000002c7805 */ /* 0x000fe2000001ff00 */
[----:B------:R-:W-:Y:S01]  /*f370*/  @!P4 IMAD.WIDE R14, R27, 0x2, R14 ;  /* 0x000000021b0ec825 */ /* 0x000fe200078e020e */
[----:B------:R-:W-:-:S02]  /*f380*/  CS2R R26, SRZ ;  /* 0x00000000001a7805 */ /* 0x000fc4000001ff00 */
[----:B------:R-:W-:Y:S02]  /*f390*/  CS2R R46, SRZ ;  /* 0x00000000002e7805 */ /* 0x000fe4000001ff00 */
[----:B------:R-:W-:Y:S01]  /*f3a0*/  @!P2 IADD3.X R5, R5, R0, RZ, P1, !PT ;  /* 0x000000000505a210 */ /* 0x000fe20000ffe4ff */
[----:B------:R-:W-:Y:S01]  /*f3b0*/  @!P2 IMAD.X R49, R3, 0x1, R0, P0 ;  /* 0x000000010331a824 */ /* 0x000fe200000e0600 */
[----:B------:R1:W5:Y:S04]  /*f3c0*/  @!P3 LD.E.128 R28, desc[UR60][R8.64] ;  /* 0x0000003c081cb980 */ /* 0x000368000c101d00 */
[----:B------:R1:W5:Y:S04]  /*f3d0*/  @!P3 LD.E.128 R40, desc[UR60][R10.64] ;  /* 0x0000003c0a28b980 */ /* 0x000368000c101d00 */
[----:B------:R1:W5:Y:S04]  /*f3e0*/  @!P4 LD.E.128 R24, desc[UR60][R12.64] ;  /* 0x0000003c0c18c980 */ /* 0x000368000c101d00 */
[----:B------:R1:W5:Y:S04]  /*f3f0*/  @!P4 LD.E.128 R36, desc[UR60][R14.64] ;  /* 0x0000003c0e24c980 */ /* 0x000368000c101d00 */
[----:B------:R1:W5:Y:S04]  /*f400*/  @!P2 LD.E.128 R32, desc[UR60][R48.64] ;  /* 0x0000003c3020a980 */ /* 0x000368000c101d00 */
[----:B------:R1:W5:Y:S02]  /*f410*/  @!P2 LD.E.128 R44, desc[UR60][R4.64] ;  /* 0x0000003c042ca980 */ /* 0x000364000c101d00 */
.L_x_5038:
[----:B------:R-:W-:Y:S05]  /*f420*/  BSYNC B1 ;  /* 0x0000000000017941 */ /* 0x000fea0003800000 */
.L_x_5037:
[----:B-1---5:R-:W-:Y:S01]  /*f430*/  IMAD.MOV.U32 R3, RZ, RZ, R45 ;  /* 0x000000ffff037224 */ /* 0x022fe200078e002d */
[----:B------:R-:W-:Y:S01]  /*f440*/  UMOV UR4, 0xffffffff ;  /* 0xffffffff00047882 */ /* 0x000fe20000000000 */
[----:B------:R-:W-:Y:S02]  /*f450*/  IMAD.MOV.U32 R4, RZ, RZ, R46 ;  /* 0x000000ffff047224 */ /* 0x000fe400078e002e */
[----:B---3--:R-:W-:Y:S01]  /*f460*/  IMAD.MOV.U32 R5, RZ, RZ, R47 ;  /* 0x000000ffff057224 */ /* 0x008fe200078e002f */
[----:B------:R-:W-:Y:S01]  /*f470*/  PRMT R93, R3, 0x7610, R93 ;  /* 0x00007610035d7816 */ /* 0x000fe2000000005d */
[----:B--2---:R-:W-:Y:S01]  /*f480*/  IMAD.MOV.U32 R0, RZ, RZ, R44 ;  /* 0x000000ffff007224 */ /* 0x004fe200078e002c */
        /* <DEDUP_REMOVED lines=30> */
[----:B------:R-:W-:Y:S02]  /*f670*/  IMAD.MOV.U32 R4, RZ, RZ, R26 ;  /* 0x000000ffff047224 */ /* 0x000fe400078e001a */
[----:B------:R-:W-:Y:S02]  /*f680*/  IMAD.MOV.U32 R5, RZ, RZ, R27 ;  /* 0x000000ffff057224 */ /* 0x000fe400078e001b */
[----:B------:R-:W-:-:S03]  /*f690*/  IMAD.MOV.U32 R3, RZ, RZ, R25 ;  /* 0x000000ffff037224 */ /* 0x000fc600078e0019 */
[----:B------:R-:W-:Y:S02]  /*f6a0*/  PRMT R79, R4, 0x5410, R5 ;  /* 0x00005410044f7816 */ /* 0x000fe40000000005 */
[----:B------:R-:W-:Y:S02]  /*f6b0*/  CS2R R4, SRZ ;  /* 0x0000000000047805 */ /* 0x000fe4000001ff00 */
[----:B------:R-:W-:Y:S01]  /*f6c0*/  PRMT R78, R0, 0x5410, R3 ;  /* 0x00005410004e7816 */ /* 0x000fe20000000003 */
[----:B------:R-:W-:Y:S06]  /*f6d0*/  BRA.DIV UR4, `(.L_x_5039) ;  /* 0x000001c604b47947 */ /* 0x000fec000b800000 */
[----:B------:R1:W2:Y:S04]  /*f6e0*/  SHFL.IDX PT, R3, R7, 0x1, 0x1c1f ;  /* 0x003c1f0007037f89 */ /* 0x0002a800000e0000 */
[----:B------:R1:W3:Y:S04]  /*f6f0*/  SHFL.IDX PT, R0, R6, 0x1, 0x1c1f ;  /* 0x003c1f0006007f89 */ /* 0x0002e800000e0000 */
[----:B0-----:R-:W0:Y:S04]  /*f700*/  SHFL.IDX PT, R21, R21, 0x1, 0x1c1f ;  /* 0x003c1f0015157f89 */ /* 0x001e2800000e0000 */
[----:B-1----:R-:W0:Y:S02]  /*f710*/  SHFL.IDX PT, R20, R20, 0x1, 0x1c1f ;  /* 0x003c1f0014147f89 */ /* 0x002e2400000e0000 */
.L_x_5356:
[----:B------:R-:W-:Y:S01]  /*f720*/  IADD3 R62, R62, 0x40, RZ ;  /* 0x000000403e3e7810 */ /* 0x000fe20007ffe0ff */
[----:B------:R-:W-:Y:S01]  /*f730*/  BSSY B1, `(.L_x_5040) ;  /* 0x0000032000017945 */ /* 0x000fe20003800000 */
[----:B------:R-:W-:Y:S02]  /*f740*/  CS2R R6, SRZ ;  /* 0x0000000000067805 */ /* 0x000fe4000001ff00 */
[----:B------:R-:W-:Y:S02]  /*f750*/  CS2R R8, SRZ ;  /* 0x0000000000087805 */ /* 0x000fe4000001ff00 */
[----:B------:R-:W-:Y:S02]  /*f760*/  ISETP.GE.AND P0, PT, R62, R69, PT ;  /* 0x000000453e00720c */ /* 0x000fe40003f06270 */
[----:B------:R-:W-:Y:S02]  /*f770*/  CS2R R10, SRZ ;  /* 0x00000000000a7805 */ /* 0x000fe4000001ff00 */
[----:B------:R-:W-:-:S02]  /*f780*/  CS2R R12, SRZ ;  /* 0x00000000000c7805 */ /* 0x000fc4000001ff00 */
[----:B----4-:R-:W-:Y:S02]  /*f790*/  CS2R R14, SRZ ;  /* 0x00000000000e7805 */ /* 0x010fe4000001ff00 */
[----:B------:R-:W-:Y:S02]  /*f7a0*/  CS2R R48, SRZ ;  /* 0x0000000000307805 */ /* 0x000fe4000001ff00 */
[----:B------:R-:W-:Y:S02]  /*f7b0*/  CS2R R50, SRZ ;  /* 0x0000000000327805 */ /* 0x000fe4000001ff00 */
[----:B------:R-:W-:Y:S02]  /*f7c0*/  CS2R R52, SRZ ;  /* 0x0000000000347805 */ /* 0x000fe4000001ff00 */
[----:B------:R-:W-:Y:S02]  /*f7d0*/  CS2R R54, SRZ ;  /* 0x0000000000367805 */ /* 0x000fe4000001ff00 */
[----:B------:R-:W-:-:S02]  /*f7e0*/  CS2R R56, SRZ ;  /* 0x0000000000387805 */ /* 0x000fc4000001ff00 */
[----:B------:R-:W-:Y:S01]  /*f7f0*/  CS2R R58, SRZ ;  /* 0x00000000003a7805 */ /* 0x000fe2000001ff00 */
[----:B------:R-:W-:Y:S06]  /*f800*/  @P0 BRA `(.L_x_5041) ;  /* 0x0000000000900947 */ /* 0x000fec0003800000 */
[----:B------:R-:W-:Y:S01]  /*f810*/  ULDC UR4, c[0x0][0x3f4] ;  /* 0x0000fd0000047ab9 */ /* 0x000fe20000000800 */
[----:B---3--:R-:W-:Y:S01]  /*f820*/  IMAD.MOV.U32 R4, RZ, RZ, R0 ;  /* 0x000000ffff047224 */ /* 0x008fe200078e0000 */
[----:B------:R-:W-:Y:S01]  /*f830*/  ISETP.GE.AND P2, PT, R16, UR4, PT ;  /* 0x0000000410007c0c */ /* 0x000fe2000bf46270 */
[----:B--2---:R-:W-:Y:S01]  /*f840*/  IMAD.MOV.U32 R5, RZ, RZ, R3 ;  /* 0x000000ffff057224 */ /* 0x004fe200078e0003 */
[----:B------:R-:W-:Y:S02]  /*f850*/  ISETP.GE.AND P4, PT, R196, UR4, PT ;  /* 0x00000004c4007c0c */ /* 0x000fe4000bf86270 */
[----:B------:R-:W-:Y:S02]  /*f860*/  CS2R R52, SRZ ;  /* 0x0000000000347805 */ /* 0x000fe4000001ff00 */
[----:B------:R-:W-:Y:S02]  /*f870*/  ISETP.GE.AND P3, PT, R197, UR4, PT ;  /* 0x00000004c5007c0c */ /* 0x000fe4000bf66270 */
[----:B------:R-:W-:-:S02]  /*f880*/  CS2R R54, SRZ ;  /* 0x0000000000367805 */ /* 0x000fc4000001ff00 */
[----:B------:R-:W-:Y:S02]  /*f890*/  CS2R R8, SRZ ;  /* 0x0000000000087805 */ /* 0x000fe4000001ff00 */
[----:B------:R-:W-:Y:S02]  /*f8a0*/  CS2R R10, SRZ ;  /* 0x00000000000a7805 */ /* 0x000fe4000001ff00 */
[----:B------:R-:W-:Y:S02]  /*f8b0*/  CS2R R56, SRZ ;  /* 0x0000000000387805 */ /* 0x000fe4000001ff00 */
[----:B------:R-:W-:Y:S01]  /*f8c0*/  CS2R R58, SRZ ;  /* 0x00000000003a7805 */ /* 0x000fe2000001ff00 */
[----:B------:R-:W-:Y:S01]  /*f8d0*/  @!P2 IMAD.SHL.U32 R63, R16, 0x2, RZ ;  /* 0x00000002103fa824 */ /* 0x000fe200078e00ff */
[----:B------:R-:W-:Y:S01]  /*f8e0*/  @!P4 SHF.L.U32 R65, R202, 0x3, RZ ;  /* 0x00000003ca41c819 */ /* 0x000fe200000006ff */
[----:B------:R-:W-:-:S03]  /*f8f0*/  @!P3 IMAD.SHL.U32 R75, R201, 0x8, RZ ;  /* 0x00000008c94bb824 */ /* 0x000fc600078e00ff */
[-C--:B------:R-:W-:Y:S02]  /*f900*/  @!P2 IADD3 R60, P0, R0, R63.reuse, RZ ;  /* 0x0000003f003ca210 */ /* 0x080fe40007f1e0ff */
[----:B0-----:R-:W-:Y:S01]  /*f910*/  @!P2 IADD3 R62, P1, R20, R63, RZ ;  /* 0x0000003f143ea210 */ /* 0x001fe20007f3e0ff */
        /* <DEDUP_REMOVED lines=9> */
[--C-:B------:R-:W-:Y:S01]  /*f9b0*/  @!P3 IMAD.WIDE R74, R75, 0x2, R20.reuse ;  /* 0x000000024b4ab825 */ /* 0x100fe200078e0214 */
        /* <DEDUP_REMOVED lines=9> */
.L_x_5041:
[----:B------:R-:W-:Y:S05]  /*fa50*/  BSYNC B1 ;  /* 0x0000000000017941 */ /* 0x000fea0003800000 */
.L_x_5040:
[----:B-1----:R-:W3:Y:S04]  /*fa60*/  LDL R60, [R1+0x58] ;  /* 0x00005800013c7983 */ /* 0x002ee80000100800 */
[----:B------:R-:W4:Y:S01]  /*fa70*/  LDL R63, [R1+0x30] ;  /* 0x00003000013f7983 */ /* 0x000f220000100800 */
[----:B--2--5:R-:W-:Y:S01]  /*fa80*/  IMAD.MOV.U32 R3, RZ, RZ, R4 ;  /* 0x000000ffff037224 */ /* 0x024fe200078e0004 */
[----:B------:R-:W-:Y:S01]  /*fa90*/  BSSY B1, `(.L_x_5042) ;  /* 0x000002e000017945 */ /* 0x000fe20003800000 */
[----:B0-----:R-:W-:Y:S02]  /*faa0*/  IMAD.MOV.U32 R20, RZ, RZ, R5 ;  /* 0x000000ffff147224 */ /* 0x001fe400078e0005 */
[----:B------:R-:W-:Y:S02]  /*fab0*/  IMAD.MOV.U32 R21, RZ, RZ, R7 ;  /* 0x000000ffff157224 */ /* 0x000fe400078e0007 */
[----:B------:R-:W-:Y:S01]  /*fac0*/  IMAD.MOV.U32 R61, RZ, RZ, R49 ;  /* 0x000000ffff3d7224 */ /* 0x000fe200078e0031 */
[----:B------:R-:W-:Y:S01]  /*fad0*/  PRMT R80, R3, 0x5410, R20 ;  /* 0x0000541003507816 */ /* 0x000fe20000000014 */
[----:B------:R-:W-:Y:S01]  /*fae0*/  IMAD.MOV.U32 R20, RZ, RZ, R9 ;  /* 0x000000ffff147224 */ /* 0x000fe200078e0009 */
[----:B------:R-:W-:Y:S01]  /*faf0*/  MOV R3, R6 ;  /* 0x0000000600037202 */ /* 0x000fe20000000f00 */
[----:B------:R-:W-:-:S03]  /*fb00*/  IMAD.MOV.U32 R62, RZ, RZ, R50 ;  /* 0x000000ffff3e7224 */ /* 0x000fc600078e0032 */
[----:B------:R-:W-:Y:S01]  /*fb10*/  PRMT R81, R3, 0x5410, R21 ;  /* 0x0000541003517816 */ /* 0x000fe20000000015 */
[----:B------:R-:W-:Y:S01]  /*fb20*/  IMAD.MOV.U32 R3, RZ, RZ, R8 ;  /* 0x000000ffff037224 */ /* 0x000fe200078e0008 */
[----:B------:R-:W-:Y:S02]  /*fb30*/  PRMT R83, R62, 0x7610, R83 ;  /* 0x000076103e537816 */ /* 0x000fe40000000053 */
[----:B------:R-:W-:Y:S02]  /*fb40*/  MOV R62, R57 ;  /* 0x00000039003e7202 */ /* 0x000fe40000000f00 */
[----:B------:R-:W-:Y:S01]  /*fb50*/  PRMT R70, R3, 0x5410, R20 ;  /* 0x0000541003467816 */ /* 0x000fe20000000014 */
[----:B------:R-:W-:Y:S02]  /*fb60*/  IMAD.MOV.U32 R3, RZ, RZ, R12 ;  /* 0x000000ffff037224 */ /* 0x000fe400078e000c */
[----:B------:R-:W-:Y:S01]  /*fb70*/  IMAD.MOV.U32 R20, RZ, RZ, R13 ;  /* 0x000000ffff147224 */ /* 0x000fe200078e000d */
[----:B---3--:R-:W-:-:S04]  /*fb80*/  LEA.HI R0, R60, R60, RZ, 0x1 ;  /* 0x0000003c3c007211 */ /* 0x008fc800078f08ff */
[----:B------:R-:W-:Y:S02]  /*fb90*/  LOP3.LUT R0, R0, 0xfffffffe, RZ, 0xc0, !PT ;  /* 0xfffffffe00007812 */ /* 0x000fe400078ec0ff */
[----:B----4-:R-:W-:-:S03]  /*fba0*/  VIADDMNMX R69, R69, -R63, 0x80, PT ;  /* 0x0000008045457446 */ /* 0x010fc6000380093f */
[----:B------:R-:W-:Y:S01]  /*fbb0*/  IMAD.IADD R0, R60, 0x1, -R0 ;  /* 0x000000013c007824 */ /* 0x000fe200078e0a00 */
[----:B------:R-:W-:Y:S02]  /*fbc0*/  MOV R60, R10 ;  /* 0x0000000a003c7202 */ /* 0x000fe40000000f00 */
[----:B------:R-:W-:Y:S02]  /*fbd0*/  ISETP.GE.AND P1, PT, R218, R69, PT ;  /* 0x00000045da00720c */ /* 0x000fe40003f26270 */
[----:B------:R-:W-:Y:S01]  /*fbe0*/  SHF.L.U32 R21, R0, 0x1f, RZ ;  /* 0x0000001f00157819 */ /* 0x000fe200000006ff */
[----:B------:R-:W-:Y:S01]  /*fbf0*/  IMAD.MOV.U32 R0, RZ, RZ, R11 ;  /* 0x000000ffff007224 */ /* 0x000fe200078e000b */
[----:B------:R-:W-:Y:S01]  /*fc00*/  PRMT R71, R60, 0x7610, R71 ;  /* 0x000076103c477816 */ /* 0x000fe20000000047 */
[----:B------:R-:W-:Y:S01]  /*fc10*/  IMAD.MOV.U32 R60, RZ, RZ, R14 ;  /* 0x000000ffff3c7224 */ /* 0x000fe200078e000e */
[----:B------:R-:W0:Y:S02]  /*fc20*/  SYNCS.PHASECHK.TRANS64.TRYWAIT P0, [R2+URZ+0x30800], R21 ;  /* 0x03080015020075a7 */ /* 0x000e24000800017f */
[----:B------:R-:W-:-:S02]  /*fc30*/  PRMT R71, R71, 0x5410, R0 ;  /* 0x0000541047477816 */ /* 0x000fc40000000000 */
[----:B------:R-:W-:Y:S02]  /*fc40*/  PRMT R0, R3, 0x5410, R20 ;  /* 0x0000541003007816 */ /* 0x000fe40000000014 */
        /* <DEDUP_REMOVED lines=16> */
[----:B------:R-:W-:Y:S01]  /*fd50*/  IMAD.MOV.U32 R61, RZ, RZ, R59 ;  /* 0x000000ffff3d7224 */ /* 0x000fe200078e003b */
[----:B0-----:R-:W-:Y:S06]  /*fd60*/  @!P0 BRA `(.L_x_5043) ;  /* 0x000001c000848947 */ /* 0x001fec0003800000 */
.L_x_5357:
[----:B------:R-:W-:Y:S05]  /*fd70*/  BSYNC B1 ;  /* 0x0000000000017941 */ /* 0x000fea0003800000 */
.L_x_5042:
[----:B------:R-:W-:Y:S01]  /*fd80*/  BSSY B1, `(.L_x_5044) ;  /* 0x000012f000017945 */ /* 0x000fe20003800000 */
[----:B0-----:R-:W-:-:S03]  /*fd90*/  PRMT R21, R60, 0x5410, R61 ;  /* 0x000054103c157816 */ /* 0x001fc6000000003d */
[----:B------:R-:W-:Y:S05]  /*fda0*/  @P1 BRA `(.L_x_5045) ;  /* 0x0000001000b01947 */ /* 0x000fea0003800000 */
[----:B------:R-:W0:Y:S01]  /*fdb0*/  LDC R75, c[0x0][0x3f4] ;  /* 0x0000fd00ff4b7b82 */ /* 0x000e220000000800 */
[----:B------:R-:W-:Y:S01]  /*fdc0*/  BSSY B2, `(.L_x_5046) ;  /* 0x0000068000027945 */ /* 0x000fe20003800000 */
[-C--:B0-----:R-:W-:Y:S02]  /*fdd0*/  ISETP.GE.AND P0, PT, R16, R75.reuse, PT ;  /* 0x0000004b1000720c */ /* 0x081fe40003f06270 */
[-C--:B------:R-:W-:Y:S02]  /*fde0*/  ISETP.GE.AND P1, PT, R197, R75.reuse, PT ;  /* 0x0000004bc500720c */ /* 0x080fe40003f26270 */
[----:B------:R-:W-:-:S09]  /*fdf0*/  ISETP.GE.AND P2, PT, R196, R75, PT ;  /* 0x0000004bc400720c */ /* 0x000fd20003f46270 */
[----:B------:R-:W-:Y:S05]  /*fe00*/  @P0 BRA `(.L_x_5047) ;  /* 0x00000004008c0947 */ /* 0x000fea0003800000 */
[----:B------:R-:W2:Y:S01]  /*fe10*/  LDL R62, [R1+0x5c] ;  /* 0x00005c00013e7983 */ /* 0x000ea20000100800 */
[----:B------:R-:W-:Y:S01]  /*fe20*/  LOP3.LUT R61, R227, 0x38, R16, 0xf8, !PT ;  /* 0x00000038e33d7812 */ /* 0x000fe200078ef810 */
[--C-:B------:R-:W-:Y:S01]  /*fe30*/  HADD2.F32 R97, -RZ, R93.reuse.H1_H1 ;  /* 0x3000005dff617230 */ /* 0x100fe20000004100 */
[----:B------:R-:W-:Y:S01]  /*fe40*/  SHF.R.U32.HI R102, RZ, 0x10, R45 ;  /* 0x00000010ff667819 */ /* 0x000fe2000001162d */
[----:B------:R-:W-:Y:S01]  /*fe50*/  HADD2.F32 R99, -RZ, R93.H0_H0 ;  /* 0x2000005dff637230 */ /* 0x000fe20000004100 */
[----:B------:R-:W-:Y:S01]  /*fe60*/  LOP3.LUT R60, R61, R228, RZ, 0x3c, !PT ;  /* 0x000000e43d3c7212 */ /* 0x000fe200078e3cff */
[----:B------:R-:W-:Y:S01]  /*fe70*/  HADD2.F32 R100, -RZ, R92.H0_H0 ;  /* 0x2000005cff647230 */ /* 0x000fe20000004100 */
[--C-:B------:R-:W-:Y:S01]  /*fe80*/  SHF.R.U32.HI R98, RZ, 0x10, R33.reuse ;  /* 0x00000010ff627819 */ /* 0x100fe20000011621 */
[----:B------:R-:W-:Y:S01]  /*fe90*/  HADD2.F32 R102, -RZ, R102.H0_H0 ;  /* 0x20000066ff667230 */ /* 0x000fe20000004100 */
[----:B------:R-:W-:Y:S01]  /*fea0*/  SHF.R.U64 R32, R32, 0x10, R33 ;  /* 0x0000001020207819 */ /* 0x000fe20000001221 */
[----:B------:R-:W-:Y:S01]  /*feb0*/  IMAD.IADD R61, R229, 0x1, R60 ;  /* 0x00000001e53d7824 */ /* 0x000fe200078e023c */
[----:B------:R-:W-:Y:S01]  /*fec0*/  SHF.R.U64 R33, R34, 0x10, R35 ;  /* 0x0000001022217819 */ /* 0x000fe20000001223 */
[----:B------:R-:W-:Y:S01]  /*fed0*/  HADD2.F32 R98, -RZ, R98.H0_H0 ;  /* 0x20000062ff627230 */ /* 0x000fe20000004100 */
[----:B------:R-:W-:Y:S01]  /*fee0*/  SHF.R.U64 R34, R46, 0x10, R47 ;  /* 0x000000102e227819 */ /* 0x000fe2000000122f */
[----:B------:R-:W-:Y:S01]  /*fef0*/  IMAD R88, R61, 0x2, R2 ;  /* 0x000000023d587824 */ /* 0x000fe200078e0202 */
[----:B------:R-:W-:Y:S01]  /*ff00*/  SHF.R.U64 R44, R44, 0x10, R45 ;  /* 0x000000102c2c7819 */ /* 0x000fe2000000122d */
[----:B------:R-:W-:Y:S01]  /*ff10*/  HADD2.F32 R92, -RZ, R92.H1_H1 ;  /* 0x3000005cff5c7230 */ /* 0x000fe20000004100 */
[----:B------:R-:W-:Y:S01]  /*ff20*/  SHF.R.U32.HI R107, RZ, 0x10, R35 ;  /* 0x00000010ff6b7819 */ /* 0x000fe20000011623 */
[----:B------:R-:W-:Y:S01]  /*ff30*/  HADD2.F32 R33, -RZ, R33.H0_H0 ;  /* 0x20000021ff217230 */ /* 0x000fe20000004100 */
[----:B------:R-:W-:-:S02]  /*ff40*/  SHF.R.U32.HI R105, RZ, 0x10, R47 ;  /* 0x00000010ff697819 */ /* 0x000fc4000001162f */
[----:B--2---:R-:W-:-:S04]  /*ff50*/  LEA.HI R62, R75, R62, RZ, 0x1d ;  /* 0x0000003e4b3e7211 */ /* 0x004fc800078fe8ff */
[----:B------:R-:W-:Y:S01]  /*ff60*/  SHF.R.S32.HI R63, RZ, 0x1f, R62 ;  /* 0x0000001fff3f7819 */ /* 0x000fe2000001143e */
[----:B------:R-:W-:-:S03]  /*ff70*/  IMAD.SHL.U32 R64, R62, 0x8, RZ ;  /* 0x000000083e407824 */ /* 0x000fc600078e00ff */
[----:B------:R-:W-:Y:S02]  /*ff80*/  LEA.HI R62, R63, R62, RZ, 0x3 ;  /* 0x0000003e3f3e7211 */ /* 0x000fe400078f18ff */
[----:B------:R-:W-:Y:S02]  /*ff90*/  LOP3.LUT R63, R227, 0x38, R64, 0xf8, !PT ;  /* 0x00000038e33f7812 */ /* 0x000fe400078ef840 */
[----:B------:R-:W-:Y:S02]  /*ffa0*/  SHF.L.U32 R62, R62, 0xa, RZ ;  /* 0x0000000a3e3e7819 */ /* 0x000fe400000006ff */
[----:B------:R-:W-:Y:S02]  /*ffb0*/  LOP3.LUT R65, R63, R228, RZ, 0x3c, !PT ;  /* 0x000000e43f417212 */ /* 0x000fe400078e3cff */
[----:B------:R-:W-:Y:S02]  /*ffc0*/  LOP3.LUT R64, R62, 0x7fffe000, RZ, 0xc0, !PT ;  /* 0x7fffe0003e407812 */ /* 0x000fe400078ec0ff */
[----:B------:R-:W0:Y:S02]  /*ffd0*/  LDS.128 R60, [R88+0x12400] ;  /* 0x01240000583c7984 */ /* 0x000e240000000c00 */
        /* <DEDUP_REMOVED lines=9> */
[--C-:B-1----:R-:W-:Y:S02]  /*10070*/  HADD2.F32 R93, -RZ, R65.reuse.H1_H1 ;  /* 0x30000041ff5d7230 */ /* 0x102fe40000004100 */
[----:B------:R-:W-:Y:S02]  /*10080*/  HADD2.F32 R45, -RZ, R65.H0_H0 ;  /* 0x20000041ff2d7230 */ /* 0x000fe40000004100 */
[----:B------:R-:W-:Y:S02]  /*10090*/  HADD2.F32 R65, -RZ, R64.H0_H0 ;  /* 0x20000040ff417230 */ /* 0x000fe40000004100 */
[C---:B------:R-:W-:Y:S01]  /*100a0*/  FMUL.FTZ R104, R93.reuse, R102 ;  /* 0x000000665d687220 */ /* 0x040fe20000410000 */
[-C--:B------:R-:W-:Y:S01]  /*100b0*/  FMUL.FTZ R108, R93, R98.reuse ;  /* 0x000000625d6c7220 */ /* 0x080fe20000410000 */
[----:B------:R-:W-:Y:S02]  /*100c0*/  HADD2.F32 R95, -RZ, R66.H0_H0 ;  /* 0x20000042ff5f7230 */ /* 0x000fe40000004100 */
[----:B------:R-:W-:Y:S01]  /*100d0*/  FMUL.FTZ R101, R45, R99 ;  /* 0x000000632d657220 */ /* 0x000fe20000410000 */
[----:B------:R-:W-:Y:S01]  /*100e0*/  FFMA.FTZ R106, R61, R98, -R104 ;  /* 0x000000623d6a7223 */ /* 0x000fe20000010868 */
[----:B------:R-:W-:Y:S01]  /*100f0*/  FMUL.FTZ R104, R65, R100 ;  /* 0x0000006441687220 */ /* 0x000fe20000410000 */
[----:B------:R-:W-:-:S02]  /*10100*/  HADD2.F32 R98, -RZ, R91.H1_H1 ;  /* 0x3000005bff627230 */ /* 0x000fc40000004100 */
[----:B------:R-:W-:Y:S01]  /*10110*/  FMUL.FTZ R65, R65, R92 ;  /* 0x0000005c41417220 */ /* 0x000fe20000410000 */
[----:B------:R-:W-:Y:S01]  /*10120*/  FFMA.FTZ R93, R61, R102, R108 ;  /* 0x000000663d5d7223 */ /* 0x000fe2000001006c */
[C---:B------:R-:W-:Y:S01]  /*10130*/  FFMA.FTZ R104, R35.reuse, R92, -R104 ;  /* 0x0000005c23687223 */ /* 0x040fe20000010868 */
[----:B------:R-:W-:Y:S02]  /*10140*/  HADD2.F32 R96, -RZ, R67.H0_H0 ;  /* 0x20000043ff607230 */ /* 0x000fe40000004100 */
[----:B------:R-:W-:Y:S01]  /*10150*/  FFMA.FTZ R65, R35, R100, R65 ;  /* 0x0000006423417223 */ /* 0x000fe20000010041 */
[----:B------:R-:W-:Y:S02]  /*10160*/  HADD2.F32 R92, -RZ, R91.H0_H0 ;  /* 0x2000005bff5c7230 */ /* 0x000fe40000004100 */
[----:B------:R-:W-:Y:S01]  /*10170*/  FMUL.FTZ R100, R95, R98 ;  /* 0x000000625f647220 */ /* 0x000fe20000410000 */
[--C-:B------:R-:W-:Y:S02]  /*10180*/  HADD2.F32 R61, -RZ, R90.reuse.H0_H0 ;  /* 0x2000005aff3d7230 */ /* 0x100fe40000004100 */
[----:B------:R-:W-:Y:S01]  /*10190*/  FMUL.FTZ R103, R45, R97 ;  /* 0x000000612d677220 */ /* 0x000fe20000410000 */
[----:B------:R-:W-:-:S02]  /*101a0*/  HADD2.F32 R35, -RZ, R90.H1_H1 ;  /* 0x3000005aff237230 */ /* 0x000fc40000004100 */
[-C--:B------:R-:W-:Y:S01]  /*101b0*/  FMUL.FTZ R102, R95, R92.reuse ;  /* 0x0000005c5f667220 */ /* 0x080fe20000410000 */
[C---:B------:R-:W-:Y:S01]  /*101c0*/  FFMA.FTZ R100, R47.reuse, R92, -R100 ;  /* 0x0000005c2f647223 */ /* 0x040fe20000010864 */
[C---:B------:R-:W-:Y:S01]  /*101d0*/  FMUL.FTZ R91, R96.reuse, R61 ;  /* 0x0000003d605b7220 */ /* 0x040fe20000410000 */
[----:B------:R-:W-:Y:S02]  /*101e0*/  HADD2.F32 R67, -RZ, R67.H1_H1 ;  /* 0x30000043ff437230 */ /* 0x000fe40000004100 */
[-C--:B------:R-:W-:Y:S01]  /*101f0*/  FMUL.FTZ R96, R96, R35.reuse ;  /* 0x0000002360607220 */ /* 0x080fe20000410000 */
[----:B------:R-:W-:Y:S02]  /*10200*/  HADD2.F32 R92, -RZ, R105.H0_H0 ;  /* 0x20000069ff5c7230 */ /* 0x000fe40000004100 */
[----:B------:R-:W-:Y:S01]  /*10210*/  FFMA.FTZ R102, R47, R98, R102 ;  /* 0x000000622f667223 */ /* 0x000fe20000010066 */
[----:B------:R-:W-:Y:S02]  /*10220*/  HADD2.F32 R90, -RZ, R107.H0_H0 ;  /* 0x2000006bff5a7230 */ /* 0x000fe40000004100 */
[C---:B------:R-:W-:Y:S01]  /*10230*/  FFMA.FTZ R91, R94.reuse, R35, -R91 ;  /* 0x000000235e5b7223 */ /* 0x040fe2000001085b */
[----:B------:R-:W-:Y:S01]  /*10240*/  FFMA.FTZ R96, R94, R61, R96 ;  /* 0x0000003d5e607223 */ /* 0x000fe20000010060 */
[----:B------:R-:W-:-:S02]  /*10250*/  HADD2.F32 R64, -RZ, R64.H1_H1 ;  /* 0x30000040ff407230 */ /* 0x000fc40000004100 */
[C---:B------:R-:W-:Y:S01]  /*10260*/  FMUL.FTZ R98, R67.reuse, R92 ;  /* 0x0000005c43627220 */ /* 0x040fe20000410000 */
[----:B------:R-:W-:Y:S02]  /*10270*/  HADD2.F32 R66, -RZ, R66.H1_H1 ;  /* 0x30000042ff427230 */ /* 0x000fe40000004100 */
[-C--:B------:R-:W-:Y:S01]  /*10280*/  FMUL.FTZ R94, R67, R90.reuse ;  /* 0x0000005a435e7220 */ /* 0x080fe20000410000 */
[----:B------:R-:W-:Y:S02]  /*10290*/  HADD2.F32 R47, -RZ, R44.H0_H0 ;  /* 0x2000002cff2f7230 */ /* 0x000fe40000004100 */
[C---:B------:R-:W-:Y:S01]  /*102a0*/  FFMA.FTZ R98, R63.reuse, R90, -R98 ;  /* 0x0000005a3f627223 */ /* 0x040fe20000010862 */
[----:B------:R-:W-:Y:S02]  /*102b0*/  HADD2.F32 R61, -RZ, R34.H0_H0 ;  /* 0x20000022ff3d7230 */ /* 0x000fe40000004100 */
[----:B------:R-:W-:Y:S01]  /*102c0*/  FFMA.FTZ R95, R63, R92, R94 ;  /* 0x0000005c3f5f7223 */ /* 0x000fe2000001005e */
[----:B------:R-:W-:-:S02]  /*102d0*/  HADD2.F32 R35, -RZ, R32.H0_H0 ;  /* 0x20000020ff237230 */ /* 0x000fc40000004100 */
[----:B------:R-:W-:Y:S01]  /*102e0*/  FMUL.FTZ R63, R64, R47 ;  /* 0x0000002f403f7220 */ /* 0x000fe20000410000 */
[----:B------:R-:W-:Y:S02]  /*102f0*/  HADD2.F32 R60, -RZ, R60.H1_H1 ;  /* 0x3000003cff3c7230 */ /* 0x000fe40000004100 */
[----:B------:R-:W-:Y:S01]  /*10300*/  FMUL.FTZ R67, R66, R61 ;  /* 0x0000003d42437220 */ /* 0x000fe20000410000 */
[----:B------:R-:W-:Y:S02]  /*10310*/  HADD2.F32 R62, -RZ, R62.H1_H1 ;  /* 0x3000003eff3e7230 */ /* 0x000fe40000004100 */
[----:B------:R-:W-:Y:S01]  /*10320*/  FMUL.FTZ R64, R64, R35 ;  /* 0x0000002340407220 */ /* 0x000fe20000410000 */
[----:B------:R-:W-:Y:S01]  /*10330*/  FMUL.FTZ R66, R66, R33 ;  /* 0x0000002142427220 */ /* 0x000fe20000410000 */
[C---:B------:R-:W-:Y:S01]  /*10340*/  FFMA.FTZ R45, R46.reuse, R97, -R101 ;  /* 0x000000612e2d7223 */ /* 0x040fe20000010865 */
[----:B------:R-:W-:Y:S01]  /*10350*/  FFMA.FTZ R46, R46, R99, R103 ;  /* 0x000000632e2e7223 */ /* 0x000fe20000010067 */
        /* <DEDUP_REMOVED lines=10> */
[----:B------:R-:W-:Y:S01]  /*10400*/  F2FP.F16.F32.PACK_AB R44, R44, R65 ;  /* 0x000000412c2c723e */ /* 0x000fe200000000ff */
[----:B------:R0:W-:Y:S01]  /*10410*/  STS.128 [R88+0x12400], R32 ;  /* 0x0124002058007388 */ /* 0x0001e20000000c00 */
[----:B------:R-:W-:-:S05]  /*10420*/  F2FP.F16.F32.PACK_AB R46, R61, R102 ;  /* 0x000000663d2e723e */ /* 0x000fca00000000ff */
[----:B------:R0:W-:Y:S02]  /*10430*/  STS.128 [R89+0x12400], R44 ;  /* 0x0124002c59007388 */ /* 0x0001e40000000c00 */
.L_x_5047:
[----:B------:R-:W-:Y:S05]  /*10440*/  BSYNC B2 ;  /* 0x0000000000027941 */ /* 0x000fea0003800000 */
.L_x_5046:
[----:B------:R-:W-:Y:S04]  /*10450*/  BSSY B2, `(.L_x_5048) ;  /* 0x0000061000027945 */ /* 0x000fe80003800000 */
[----:B------:R-:W-:Y:S05]  /*10460*/  @P1 BRA `(.L_x_5049) ;  /* 0x00000004007c1947 */ /* 0x000fea0003800000 */
[----:B------:R-:W2:Y:S01]  /*10470*/  LDL R96, [R1+0x78] ;  /* 0x0000780001607983 */ /* 0x000ea20000100800 */
[----:B0-----:R-:W-:Y:S01]  /*10480*/  LEA.HI R32, R75, R201, RZ, 0x1d ;  /* 0x000000c94b207211 */ /* 0x001fe200078fe8ff */
[----:B------:R-:W-:Y:S01]  /*10490*/  HADD2.F32 R62, -RZ, R86.H1_H1 ;  /* 0x30000056ff3e7230 */ /* 0x000fe20000004100 */
[--C-:B------:R-:W-:Y:S01]  /*104a0*/  SHF.R.U64 R92, R40, 0x10, R41.reuse ;  /* 0x00000010285c7819 */ /* 0x100fe20000001229 */
[----:B------:R-:W-:Y:S01]  /*104b0*/  HADD2.F32 R64, -RZ, R84.H1_H1 ;  /* 0x30000054ff407230 */ /* 0x000fe20000004100 */
[----:B------:R-:W-:Y:S01]  /*104c0*/  SHF.R.S32.HI R33, RZ, 0x1f, R32 ;  /* 0x0000001fff217819 */ /* 0x000fe20000011420 */
[----:B------:R-:W-:Y:S01]  /*104d0*/  IMAD.SHL.U32 R34, R32, 0x8, RZ ;  /* 0x0000000820227824 */ /* 0x000fe200078e00ff */
[----:B------:R-:W-:Y:S02]  /*104e0*/  SHF.R.U32.HI R66, RZ, 0x10, R41 ;  /* 0x00000010ff427819 */ /* 0x000fe40000011629 */
[----:B------:R-:W-:Y:S02]  /*104f0*/  LEA.HI R32, R33, R32, RZ, 0x3 ;  /* 0x0000002021207211 */ /* 0x000fe400078f18ff */
[----:B------:R-:W-:Y:S01]  /*10500*/  LOP3.LUT R33, R227, 0x38, R34, 0xf8, !PT ;  /* 0x00000038e3217812 */ /* 0x000fe200078ef822 */
[----:B------:R-:W-:Y:S01]  /*10510*/  HADD2.F32 R66, -RZ, R66.H0_H0 ;  /* 0x20000042ff427230 */ /* 0x000fe20000004100 */
[----:B------:R-:W-:Y:S01]  /*10520*/  SHF.R.U64 R95, R28, 0x10, R29 ;  /* 0x000000101c5f7819 */ /* 0x000fe2000000121d */
[----:B------:R-:W-:Y:S01]  /*10530*/  IMAD.SHL.U32 R32, R32, 0x400, RZ ;  /* 0x0000040020207824 */ /* 0x000fe200078e00ff */
[----:B------:R-:W-:-:S02]  /*10540*/  LOP3.LUT R45, R33, R228, RZ, 0x3c, !PT ;  /* 0x000000e4212d7212 */ /* 0x000fc400078e3cff */
[----:B------:R-:W-:Y:S02]  /*10550*/  SHF.R.U32.HI R61, RZ, 0x10, R29 ;  /* 0x00000010ff3d7819 */ /* 0x000fe4000001161d */
[----:B------:R-:W-:Y:S02]  /*10560*/  LOP3.LUT R44, R32, 0x7fffe000, RZ, 0xc0, !PT ;  /* 0x7fffe000202c7812 */ /* 0x000fe400078ec0ff */
[----:B------:R-:W-:Y:S02]  /*10570*/  SHF.R.U64 R91, R42, 0x10, R43 ;  /* 0x000000102a5b7819 */ /* 0x000fe4000000122b */
[----:B------:R-:W-:Y:S02]  /*10580*/  IADD3 R45, R45, R44, R229 ;  /* 0x0000002c2d2d7210 */ /* 0x000fe40007ffe0e5 */
[----:B------:R-:W-:Y:S02]  /*10590*/  SHF.R.U32.HI R89, RZ, 0x10, R43 ;  /* 0x00000010ff597819 */ /* 0x000fe4000001162b */
[----:B------:R-:W-:-:S02]  /*105a0*/  LEA R60, R45, R2, 0x1 ;  /* 0x000000022d3c7211 */ /* 0x000fc400078e08ff */
[--C-:B------:R-:W-:Y:S02]  /*105b0*/  SHF.R.U32.HI R93, RZ, 0x10, R31.reuse ;  /* 0x00000010ff5d7819 */ /* 0x100fe4000001161f */
[----:B------:R-:W-:Y:S01]  /*105c0*/  SHF.R.U64 R94, R30, 0x10, R31 ;  /* 0x000000101e5e7819 */ /* 0x000fe2000000121f */
[----:B------:R-:W0:Y:S02]  /*105d0*/  LDS.128 R44, [R60+0x12400] ;  /* 0x012400003c2c7984 */ /* 0x000e240000000c00 */
[--C-:B0-----:R-:W-:Y:S02]  /*105e0*/  HADD2.F32 R41, -RZ, R45.reuse.H0_H0 ;  /* 0x2000002dff297230 */ /* 0x101fe40000004100 */
[----:B------:R-:W-:Y:S02]  /*105f0*/  HADD2.F32 R40, -RZ, R44.H0_H0 ;  /* 0x2000002cff287230 */ /* 0x000fe40000004100 */
[----:B------:R-:W-:Y:S02]  /*10600*/  HADD2.F32 R45, -RZ, R45.H1_H1 ;  /* 0x3000002dff2d7230 */ /* 0x000fe40000004100 */
[C---:B------:R-:W-:Y:S01]  /*10610*/  FMUL.FTZ R88, R41.reuse, R64 ;  /* 0x0000004029587220 */ /* 0x040fe20000410000 */
[----:B------:R-:W-:Y:S01]  /*10620*/  FMUL.FTZ R90, R41, R62 ;  /* 0x0000003e295a7220 */ /* 0x000fe20000410000 */
[----:B------:R-:W-:-:S02]  /*10630*/  HADD2.F32 R41, -RZ, R84.H0_H0 ;  /* 0x20000054ff297230 */ /* 0x000fc40000004100 */
[----:B------:R-:W-:Y:S01]  /*10640*/  FMUL.FTZ R84, R45, R66 ;  /* 0x000000422d547220 */ /* 0x000fe20000410000 */
[----:B------:R-:W-:Y:S02]  /*10650*/  HADD2.F32 R42, -RZ, R46.H0_H0 ;  /* 0x2000002eff2a7230 */ /* 0x000fe40000004100 */
[--C-:B------:R-:W-:Y:S02]  /*10660*/  HADD2.F32 R43, -RZ, R47.reuse.H0_H0 ;  /* 0x2000002fff2b7230 */ /* 0x100fe40000004100 */
[----:B------:R-:W-:Y:S02]  /*10670*/  HADD2.F32 R47, -RZ, R47.H1_H1 ;  /* 0x3000002fff2f7230 */ /* 0x000fe40000004100 */
[----:B------:R-:W-:Y:S02]  /*10680*/  HADD2.F32 R44, -RZ, R44.H1_H1 ;  /* 0x3000002cff2c7230 */ /* 0x000fe40000004100 */
[----:B------:R-:W-:Y:S01]  /*10690*/  HADD2.F32 R46, -RZ, R46.H1_H1 ;  /* 0x3000002eff2e7230 */ /* 0x000fe20000004100 */
[----:B--2---:R-:W0:Y:S02]  /*106a0*/  LDS.128 R32, [R96] ;  /* 0x0000000060207984 */ /* 0x004e240000000c00 */
[----:B0-----:R-:W-:-:S02]  /*106b0*/  HADD2.F32 R29, -RZ, R33.H0_H0 ;  /* 0x20000021ff1d7230 */ /* 0x001fc40000004100 */
[----:B------:R-:W-:Y:S02]  /*106c0*/  HADD2.F32 R28, -RZ, R32.H0_H0 ;  /* 0x20000020ff1c7230 */ /* 0x000fe40000004100 */
[----:B------:R-:W-:Y:S02]  /*106d0*/  HADD2.F32 R33, -RZ, R33.H1_H1 ;  /* 0x30000021ff217230 */ /* 0x000fe40000004100 */
[C---:B------:R-:W-:Y:S01]  /*106e0*/  FFMA.FTZ R88, R29.reuse, R62, -R88 ;  /* 0x0000003e1d587223 */ /* 0x040fe20000010858 */
[----:B------:R-:W-:Y:S01]  /*106f0*/  FFMA.FTZ R90, R29, R64, R90 ;  /* 0x000000401d5a7223 */ /* 0x000fe2000001005a */
[----:B------:R-:W-:Y:S02]  /*10700*/  HADD2.F32 R29, -RZ, R86.H0_H0 ;  /* 0x20000056ff1d7230 */ /* 0x000fe40000004100 */
[----:B------:R-:W-:Y:S02]  /*10710*/  HADD2.F32 R62, -RZ, R61.H0_H0 ;  /* 0x2000003dff3e7230 */ /* 0x000fe40000004100 */
[----:B------:R-:W-:Y:S01]  /*10720*/  FMUL.FTZ R61, R40, R41 ;  /* 0x00000029283d7220 */ /* 0x000fe20000410000 */
[----:B------:R-:W-:-:S02]  /*10730*/  HADD2.F32 R30, -RZ, R34.H0_H0 ;  /* 0x20000022ff1e7230 */ /* 0x000fc40000004100 */
[-C--:B------:R-:W-:Y:S01]  /*10740*/  FMUL.FTZ R40, R40, R29.reuse ;  /* 0x0000001d28287220 */ /* 0x080fe20000410000 */
[----:B------:R-:W-:Y:S02]  /*10750*/  HADD2.F32 R31, -RZ, R35.H0_H0 ;  /* 0x20000023ff1f7230 */ /* 0x000fe40000004100 */
[-C--:B------:R-:W-:Y:S01]  /*10760*/  FMUL.FTZ R64, R45, R62.reuse ;  /* 0x0000003e2d407220 */ /* 0x080fe20000410000 */
[C---:B------:R-:W-:Y:S01]  /*10770*/  FFMA.FTZ R61, R28.reuse, R29, -R61 ;  /* 0x0000001d1c3d7223 */ /* 0x040fe2000001083d */
[C---:B------:R-:W-:Y:S01]  /*10780*/  FFMA.FTZ R65, R33.reuse, R62, -R84 ;  /* 0x0000003e21417223 */ /* 0x040fe20000010854 */
[----:B------:R-:W-:Y:S02]  /*10790*/  HADD2.F32 R45, -RZ, R85.H0_H0 ;  /* 0x20000055ff2d7230 */ /* 0x000fe40000004100 */
[----:B------:R-:W-:Y:S01]  /*107a0*/  FFMA.FTZ R63, R28, R41, R40 ;  /* 0x000000291c3f7223 */ /* 0x000fe20000010028 */
[----:B------:R-:W-:Y:S02]  /*107b0*/  HADD2.F32 R29, -RZ, R87.H0_H0 ;  /* 0x20000057ff1d7230 */ /* 0x000fe40000004100 */
[----:B------:R-:W-:Y:S01]  /*107c0*/  FFMA.FTZ R67, R33, R66, R64 ;  /* 0x0000004221437223 */ /* 0x000fe20000010040 */
[----:B------:R-:W-:-:S02]  /*107d0*/  HADD2.F32 R62, -RZ, R85.H1_H1 ;  /* 0x30000055ff3e7230 */ /* 0x000fc40000004100 */
[C---:B------:R-:W-:Y:S01]  /*107e0*/  FMUL.FTZ R33, R42.reuse, R45 ;  /* 0x0000002d2a217220 */ /* 0x040fe20000410000 */
[----:B------:R-:W-:Y:S02]  /*107f0*/  HADD2.F32 R28, -RZ, R87.H1_H1 ;  /* 0x30000057ff1c7230 */ /* 0x000fe40000004100 */
[----:B------:R-:W-:Y:S01]  /*10800*/  FMUL.FTZ R41, R42, R29 ;  /* 0x0000001d2a297220 */ /* 0x000fe20000410000 */
[----:B------:R-:W-:Y:S02]  /*10810*/  HADD2.F32 R42, -RZ, R89.H0_H0 ;  /* 0x20000059ff2a7230 */ /* 0x000fe40000004100 */
[C---:B------:R-:W-:Y:S01]  /*10820*/  FMUL.FTZ R66, R43.reuse, R62 ;  /* 0x0000003e2b427220 */ /* 0x040fe20000410000 */
[----:B------:R-:W-:Y:S02]  /*10830*/  HADD2.F32 R40, -RZ, R93.H0_H0 ;  /* 0x2000005dff287230 */ /* 0x000fe40000004100 */
[----:B------:R-:W-:Y:S01]  /*10840*/  FMUL.FTZ R43, R43, R28 ;  /* 0x0000001c2b2b7220 */ /* 0x000fe20000410000 */
[----:B------:R-:W-:-:S02]  /*10850*/  HADD2.F32 R35, -RZ, R35.H1_H1 ;  /* 0x30000023ff237230 */ /* 0x000fc40000004100 */
[C---:B------:R-:W-:Y:S01]  /*10860*/  FFMA.FTZ R64, R30.reuse, R29, -R33 ;  /* 0x0000001d1e407223 */ /* 0x040fe20000010821 */
[----:B------:R-:W-:Y:S01]  /*10870*/  FFMA.FTZ R45, R30, R45, R41 ;  /* 0x0000002d1e2d7223 */ /* 0x000fe20000010029 */
[----:B------:R-:W-:Y:S01]  /*10880*/  FFMA.FTZ R66, R31, R28, -R66 ;  /* 0x0000001c1f427223 */ /* 0x000fe20000010842 */
[----:B------:R-:W-:Y:S01]  /*10890*/  FMUL.FTZ R30, R47, R42 ;  /* 0x0000002a2f1e7220 */ /* 0x000fe20000410000 */
[----:B------:R-:W-:Y:S01]  /*108a0*/  FFMA.FTZ R62, R31, R62, R43 ;  /* 0x0000003e1f3e7223 */ /* 0x000fe2000001002b */
[-C--:B------:R-:W-:Y:S01]  /*108b0*/  FMUL.FTZ R28, R47, R40.reuse ;  /* 0x000000282f1c7220 */ /* 0x080fe20000410000 */
[----:B------:R-:W-:Y:S02]  /*108c0*/  HADD2.F32 R33, -RZ, R92.H0_H0 ;  /* 0x2000005cff217230 */ /* 0x000fe40000004100 */
[C---:B------:R-:W-:Y:S01]  /*108d0*/  FFMA.FTZ R47, R35.reuse, R40, -R30 ;  /* 0x00000028232f7223 */ /* 0x040fe2000001081e */
        /* <DEDUP_REMOVED lines=24> */
.L_x_5049:
[----:B------:R-:W-:Y:S05]  /*10a60*/  BSYNC B2 ;  /* 0x0000000000027941 */ /* 0x000fea0003800000 */
.L_x_5048:
[----:B------:R-:W-:Y:S05]  /*10a70*/  @P2 BRA `(.L_x_5045) ;  /* 0x00000004007c2947 */ /* 0x000fea0003800000 */
[----:B------:R-:W2:Y:S01]  /*10a80*/  LDL R66, [R1+0x70] ;  /* 0x0000700001427983 */ /* 0x000ea20000100800 */
[----:B------:R-:W-:Y:S01]  /*10a90*/  LEA.HI R75, R75, R202, RZ, 0x1d ;  /* 0x000000ca4b4b7211 */ /* 0x000fe200078fe8ff */
[----:B------:R-:W-:Y:S01]  /*10aa0*/  HADD2.F32 R41, -RZ, R78.H1_H1 ;  /* 0x3000004eff297230 */ /* 0x000fe20000004100 */
[----:B------:R-:W-:Y:S01]  /*10ab0*/  SHF.R.U64 R63, R36, 0x10, R37 ;  /* 0x00000010243f7819 */ /* 0x000fe20000001225 */
[--C-:B------:R-:W-:Y:S01]  /*10ac0*/  HADD2.F32 R42, -RZ, R76.reuse.H1_H1 ;  /* 0x3000004cff2a7230 */ /* 0x100fe20000004100 */
[----:B-1----:R-:W-:Y:S01]  /*10ad0*/  SHF.R.S32.HI R30, RZ, 0x1f, R75 ;  /* 0x0000001fff1e7819 */ /* 0x002fe2000001144b */
[----:B------:R-:W-:Y:S01]  /*10ae0*/  IMAD.SHL.U32 R28, R75, 0x8, RZ ;  /* 0x000000084b1c7824 */ /* 0x000fe200078e00ff */
[----:B------:R-:W-:Y:S01]  /*10af0*/  SHF.R.U32.HI R43, RZ, 0x10, R25 ;  /* 0x00000010ff2b7819 */ /* 0x000fe20000011619 */
[----:B------:R-:W-:Y:S01]  /*10b00*/  HADD2.F32 R76, -RZ, R76.H0_H0 ;  /* 0x2000004cff4c7230 */ /* 0x000fe20000004100 */
[----:B------:R-:W-:Y:S01]  /*10b10*/  LEA.HI R30, R30, R75, RZ, 0x3 ;  /* 0x0000004b1e1e7211 */ /* 0x000fe200078f18ff */
[----:B------:R-:W-:Y:S01]  /*10b20*/  HADD2.F32 R78, -RZ, R78.H0_H0 ;  /* 0x2000004eff4e7230 */ /* 0x000fe20000004100 */
[----:B------:R-:W-:-:S02]  /*10b30*/  LOP3.LUT R29, R227, 0x38, R28, 0xf8, !PT ;  /* 0x00000038e31d7812 */ /* 0x000fc400078ef81c */
[----:B0-----:R-:W-:Y:S01]  /*10b40*/  SHF.R.U32.HI R44, RZ, 0x10, R37 ;  /* 0x00000010ff2c7819 */ /* 0x001fe20000011625 */
[----:B------:R-:W-:Y:S01]  /*10b50*/  IMAD.SHL.U32 R30, R30, 0x400, RZ ;  /* 0x000004001e1e7824 */ /* 0x000fe200078e00ff */
[----:B------:R-:W-:Y:S02]  /*10b60*/  LOP3.LUT R33, R29, R228, RZ, 0x3c, !PT ;  /* 0x000000e41d217212 */ /* 0x000fe400078e3cff */
[----:B------:R-:W-:Y:S01]  /*10b70*/  SHF.R.U64 R65, R24, 0x10, R25 ;  /* 0x0000001018417819 */ /* 0x000fe20000001219 */
[----:B------:R-:W-:Y:S01]  /*10b80*/  HADD2.F32 R44, -RZ, R44.H0_H0 ;  /* 0x2000002cff2c7230 */ /* 0x000fe20000004100 */
[----:B------:R-:W-:Y:S02]  /*10b90*/  LOP3.LUT R32, R30, 0x7fffe000, RZ, 0xc0, !PT ;  /* 0x7fffe0001e207812 */ /* 0x000fe400078ec0ff */
[----:B------:R-:W-:Y:S02]  /*10ba0*/  SHF.R.U64 R61, R38, 0x10, R39 ;  /* 0x00000010263d7819 */ /* 0x000fe40000001227 */
[----:B------:R-:W-:-:S02]  /*10bb0*/  IADD3 R33, R33, R32, R229 ;  /* 0x0000002021217210 */ /* 0x000fc40007ffe0e5 */
[----:B------:R-:W-:Y:S02]  /*10bc0*/  SHF.R.U64 R64, R26, 0x10, R27 ;  /* 0x000000101a407819 */ /* 0x000fe4000000121b */
[----:B------:R-:W-:Y:S01]  /*10bd0*/  SHF.R.U32.HI R45, RZ, 0x10, R39 ;  /* 0x00000010ff2d7819 */ /* 0x000fe20000011627 */
[----:B------:R-:W-:Y:S01]  /*10be0*/  IMAD R40, R33, 0x2, R2 ;  /* 0x0000000221287824 */ /* 0x000fe200078e0202 */
[----:B------:R-:W-:-:S04]  /*10bf0*/  SHF.R.U32.HI R47, RZ, 0x10, R27 ;  /* 0x00000010ff2f7819 */ /* 0x000fc8000001161b */
[----:B------:R-:W0:Y:S02]  /*10c00*/  LDS.128 R32, [R40+0x12400] ;  /* 0x0124000028207984 */ /* 0x000e240000000c00 */
[--C-:B0-----:R-:W-:Y:S02]  /*10c10*/  HADD2.F32 R36, -RZ, R33.reuse.H0_H0 ;  /* 0x20000021ff247230 */ /* 0x101fe40000004100 */
[----:B------:R-:W-:Y:S02]  /*10c20*/  HADD2.F32 R37, -RZ, R33.H1_H1 ;  /* 0x30000021ff257230 */ /* 0x000fe40000004100 */
[----:B------:R-:W-:Y:S02]  /*10c30*/  HADD2.F32 R33, -RZ, R32.H0_H0 ;  /* 0x20000020ff217230 */ /* 0x000fe40000004100 */
        /* <DEDUP_REMOVED lines=15> */
[----:B------:R-:W-:Y:S01]  /*10d30*/  FMUL.FTZ R25, R33, R76 ;  /* 0x0000004c21197220 */ /* 0x000fe20000410000 */
[----:B------:R-:W-:Y:S01]  /*10d40*/  FMUL.FTZ R42, R37, R36 ;  /* 0x00000024252a7220 */ /* 0x000fe20000410000 */
[----:B------:R-:W-:Y:S02]  /*10d50*/  HADD2.F32 R37, -RZ, R77.H0_H0 ;  /* 0x2000004dff257230 */ /* 0x000fe40000004100 */
[-C--:B------:R-:W-:Y:S01]  /*10d60*/  FMUL.FTZ R33, R33, R78.reuse ;  /* 0x0000004e21217220 */ /* 0x080fe20000410000 */
[----:B------:R-:W-:Y:S01]  /*10d70*/  FFMA.FTZ R78, R24, R78, -R25 ;  /* 0x0000004e184e7223 */ /* 0x000fe20000010819 */
[----:B------:R-:W-:Y:S01]  /*10d80*/  FFMA.FTZ R43, R29, R44, R42 ;  /* 0x0000002c1d2b7223 */ /* 0x000fe2000001002a */
[----:B------:R-:W-:-:S02]  /*10d90*/  HADD2.F32 R25, -RZ, R79.H0_H0 ;  /* 0x2000004fff197230 */ /* 0x000fc40000004100 */
[----:B------:R-:W-:Y:S01]  /*10da0*/  FFMA.FTZ R41, R29, R36, -R62 ;  /* 0x000000241d297223 */ /* 0x000fe2000001083e */
[----:B------:R-:W-:Y:S02]  /*10db0*/  HADD2.F32 R26, -RZ, R30.H0_H0 ;  /* 0x2000001eff1a7230 */ /* 0x000fe40000004100 */
        /* <DEDUP_REMOVED lines=8> */
[C---:B------:R-:W-:Y:S01]  /*10e40*/  FMUL.FTZ R62, R39.reuse, R42 ;  /* 0x0000002a273e7220 */ /* 0x040fe20000410000 */
[----:B------:R-:W-:Y:S02]  /*10e50*/  HADD2.F32 R36, -RZ, R47.H0_H0 ;  /* 0x2000002fff247230 */ /* 0x000fe40000004100 */
[-C--:B------:R-:W-:Y:S01]  /*10e60*/  FMUL.FTZ R25, R39, R24.reuse ;  /* 0x0000001827197220 */ /* 0x080fe20000410000 */
[----:B------:R-:W-:Y:S02]  /*10e70*/  HADD2.F32 R31, -RZ, R31.H1_H1 ;  /* 0x3000001fff1f7230 */ /* 0x000fe40000004100 */
[----:B------:R-:W-:Y:S01]  /*10e80*/  FFMA.FTZ R39, R26, R37, R33 ;  /* 0x000000251a277223 */ /* 0x000fe20000010021 */
        /* <DEDUP_REMOVED lines=30> */
.L_x_5045:
[----:B------:R-:W-:Y:S05]  /*11070*/  BSYNC B1 ;  /* 0x0000000000017941 */ /* 0x000fea0003800000 */
.L_x_5044:
[----:B--2---:R-:W-:-:S05]  /*11080*/  VIADD R24, R218, 0x40 ;  /* 0x00000040da187836 */ /* 0x004fca0000000000 */
[----:B------:R-:W-:-:S13]  /*11090*/  ISETP.GE.AND P0, PT, R24, R69, PT ;  /* 0x000000451800720c */ /* 0x000fda0003f06270 */
[----:B------:R-:W-:Y:S05]  /*110a0*/  @P0 BRA `(.L_x_5025) ;  /* 0x0000001000ac0947 */ /* 0x000fea0003800000 */
[----:B------:R2:W5:Y:S01]  /*110b0*/  LDL R61, [R1+0x34] ;  /* 0x00003400013d7983 */ /* 0x0005620000100800 */
[----:B01----:R-:W0:Y:S01]  /*110c0*/  LDC R33, c[0x0][0x3f4] ;  /* 0x0000fd00ff217b82 */ /* 0x003e220000000800 */
[----:B------:R-:W-:Y:S01]  /*110d0*/  BSSY B1, `(.L_x_5050) ;  /* 0x0000066000017945 */ /* 0x000fe20003800000 */
[----:B------:R-:W-:Y:S02]  /*110e0*/  SHF.R.U32.HI R62, RZ, 0x3, R225 ;  /* 0x00000003ff3e7819 */ /* 0x000fe400000116e1 */
[-C--:B0-----:R-:W-:Y:S02]  /*110f0*/  ISETP.GE.AND P0, PT, R16, R33.reuse, PT ;  /* 0x000000211000720c */ /* 0x081fe40003f06270 */
[-C--:B------:R-:W-:Y:S02]  /*11100*/  ISETP.GE.AND P1, PT, R197, R33.reuse, PT ;  /* 0x00000021c500720c */ /* 0x080fe40003f26270 */
[----:B------:R-:W-:-:S09]  /*11110*/  ISETP.GE.AND P2, PT, R196, R33, PT ;  /* 0x00000021c400720c */ /* 0x000fd20003f46270 */
[----:B--2---:R-:W-:Y:S05]  /*11120*/  @P0 BRA `(.L_x_5051) ;  /* 0x0000000400800947 */ /* 0x004fea0003800000 */
[----:B------:R-:W2:Y:S04]  /*11130*/  LDL R24, [R1+0x5c] ;  /* 0x00005c0001187983 */ /* 0x000ea80000100800 */
[----:B------:R-:W3:Y:S01]  /*11140*/  LDL R63, [R1+0x74] ;  /* 0x00007400013f7983 */ /* 0x000ee20000100800 */
[----:B------:R-:W-:Y:S01]  /*11150*/  HADD2.F32 R38, -RZ, R82.H1_H1 ;  /* 0x30000052ff267230 */ /* 0x000fe20000004100 */
[----:B------:R-:W-:Y:S01]  /*11160*/  SHF.R.U32.HI R41, RZ, 0x10, R49 ;  /* 0x00000010ff297819 */ /* 0x000fe20000011631 */
[--C-:B------:R-:W-:Y:S01]  /*11170*/  HADD2.F32 R39, -RZ, R80.reuse.H1_H1 ;  /* 0x30000050ff277230 */ /* 0x100fe20000004100 */
[----:B------:R-:W-:Y:S01]  /*11180*/  SHF.R.U32.HI R40, RZ, 0x10, R5 ;  /* 0x00000010ff287819 */ /* 0x000fe20000011605 */
[----:B------:R-:W-:Y:S01]  /*11190*/  HADD2.F32 R80, -RZ, R80.H0_H0 ;  /* 0x20000050ff507230 */ /* 0x000fe20000004100 */
[----:B------:R-:W-:Y:S01]  /*111a0*/  SHF.R.U64 R60, R48, 0x10, R49 ;  /* 0x00000010303c7819 */ /* 0x000fe20000001231 */
[----:B------:R-:W-:Y:S01]  /*111b0*/  HADD2.F32 R82, -RZ, R82.H0_H0 ;  /* 0x20000052ff527230 */ /* 0x000fe20000004100 */
[----:B------:R-:W-:Y:S01]  /*111c0*/  SHF.R.U64 R48, R4, 0x10, R5 ;  /* 0x0000001004307819 */ /* 0x000fe20000001205 */
[----:B------:R-:W-:Y:S01]  /*111d0*/  HADD2.F32 R40, -RZ, R40.H0_H0 ;  /* 0x20000028ff287230 */ /* 0x000fe20000004100 */
[----:B------:R-:W-:-:S02]  /*111e0*/  SHF.R.U64 R49, R50, 0x10, R51 ;  /* 0x0000001032317819 */ /* 0x000fc40000001233 */
[----:B------:R-:W-:Y:S02]  /*111f0*/  SHF.R.U64 R47, R6, 0x10, R7 ;  /* 0x00000010062f7819 */ /* 0x000fe40000001207 */
[----:B------:R-:W-:Y:S02]  /*11200*/  SHF.R.U32.HI R50, RZ, 0x10, R51 ;  /* 0x00000010ff327819 */ /* 0x000fe40000011633 */
[----:B------:R-:W-:Y:S02]  /*11210*/  SHF.R.U32.HI R43, RZ, 0x10, R7 ;  /* 0x00000010ff2b7819 */ /* 0x000fe40000011607 */
[----:B--2---:R-:W-:-:S04]  /*11220*/  LEA.HI R24, R33, R24, RZ, 0x1d ;  /* 0x0000001821187211 */ /* 0x004fc800078fe8ff */
[----:B------:R-:W-:Y:S02]  /*11230*/  SHF.R.S32.HI R25, RZ, 0x1f, R24 ;  /* 0x0000001fff197819 */ /* 0x000fe40000011418 */
[----:B------:R-:W-:Y:S02]  /*11240*/  SHF.L.U32 R26, R24, 0x3, RZ ;  /* 0x00000003181a7819 */ /* 0x000fe400000006ff */
[----:B------:R-:W-:Y:S02]  /*11250*/  LEA.HI R25, R25, R24, RZ, 0x3 ;  /* 0x0000001819197211 */ /* 0x000fe400078f18ff */
[----:B------:R-:W-:-:S03]  /*11260*/  LOP3.LUT R24, R225, 0x38, R26, 0xf8, !PT ;  /* 0x00000038e1187812 */ /* 0x000fc600078ef81a */
[----:B------:R-:W-:Y:S01]  /*11270*/  IMAD.SHL.U32 R25, R25, 0x400, RZ ;  /* 0x0000040019197824 */ /* 0x000fe200078e00ff */
[----:B------:R-:W-:-:S04]  /*11280*/  LOP3.LUT R28, R24, R62, RZ, 0x3c, !PT ;  /* 0x0000003e181c7212 */ /* 0x000fc800078e3cff */
[----:B------:R-:W-:Y:S02]  /*11290*/  LOP3.LUT R29, R25, 0x7fffe000, RZ, 0xc0, !PT ;  /* 0x7fffe000191d7812 */ /* 0x000fe400078ec0ff */
[----:B---3--:R-:W0:Y:S02]  /*112a0*/  LDS.128 R24, [R63] ;  /* 0x000000003f187984 */ /* 0x008e240000000c00 */
[----:B-----5:R-:W-:-:S05]  /*112b0*/  IADD3 R29, R28, R29, R61 ;  /* 0x0000001d1c1d7210 */ /* 0x020fca0007ffe03d */
        /* <DEDUP_REMOVED lines=9> */
[----:B------:R-:W-:Y:S02]  /*11350*/  HADD2.F32 R35, -RZ, R29.H1_H1 ;  /* 0x3000001dff237230 */ /* 0x000fe40000004100 */
[----:B------:R-:W-:Y:S02]  /*11360*/  HADD2.F32 R29, -RZ, R28.H0_H0 ;  /* 0x2000001cff1d7230 */ /* 0x000fe40000004100 */
[CC--:B------:R-:W-:Y:S01]  /*11370*/  FMUL.FTZ R42, R34.reuse, R39.reuse ;  /* 0x00000027222a7220 */ /* 0x0c0fe20000410000 */
[-C--:B------:R-:W-:Y:S01]  /*11380*/  FMUL.FTZ R44, R34, R38.reuse ;  /* 0x00000026222c7220 */ /* 0x080fe20000410000 */
[----:B------:R-:W-:Y:S02]  /*11390*/  HADD2.F32 R34, -RZ, R41.H0_H0 ;  /* 0x20000029ff227230 */ /* 0x000fe40000004100 */
[C---:B------:R-:W-:Y:S01]  /*113a0*/  FFMA.FTZ R42, R5.reuse, R38, -R42 ;  /* 0x00000026052a7223 */ /* 0x040fe2000001082a */
[----:B------:R-:W-:Y:S01]  /*113b0*/  FFMA.FTZ R44, R5, R39, R44 ;  /* 0x00000027052c7223 */ /* 0x000fe2000001002c */
[----:B------:R-:W-:Y:S01]  /*113c0*/  FMUL.FTZ R5, R29, R80 ;  /* 0x000000501d057220 */ /* 0x000fe20000410000 */
[C---:B------:R-:W-:Y:S01]  /*113d0*/  FMUL.FTZ R38, R35.reuse, R40 ;  /* 0x0000002823267220 */ /* 0x040fe20000410000 */
[----:B------:R-:W-:Y:S01]  /*113e0*/  FMUL.FTZ R46, R35, R34 ;  /* 0x00000022232e7220 */ /* 0x000fe20000410000 */
[----:B------:R-:W-:-:S02]  /*113f0*/  HADD2.F32 R36, -RZ, R30.H0_H0 ;  /* 0x2000001eff247230 */ /* 0x000fc40000004100 */
[-C--:B------:R-:W-:Y:S01]  /*11400*/  FMUL.FTZ R29, R29, R82.reuse ;  /* 0x000000521d1d7220 */ /* 0x080fe20000410000 */
[----:B------:R-:W-:Y:S02]  /*11410*/  HADD2.F32 R35, -RZ, R81.H0_H0 ;  /* 0x20000051ff237230 */ /* 0x000fe40000004100 */
        /* <DEDUP_REMOVED lines=9> */
[-C--:B------:R-:W-:Y:S01]  /*114b0*/  FMUL.FTZ R29, R36, R5.reuse ;  /* 0x00000005241d7220 */ /* 0x080fe20000410000 */
[----:B------:R-:W-:Y:S02]  /*114c0*/  HADD2.F32 R31, -RZ, R31.H1_H1 ;  /* 0x3000001fff1f7230 */ /* 0x000fe40000004100 */
[----:B------:R-:W-:Y:S01]  /*114d0*/  FFMA.FTZ R40, R6, R5, -R25 ;  /* 0x0000000506287223 */ /* 0x000fe20000010819 */
[----:B------:R-:W-:Y:S02]  /*114e0*/  HADD2.F32 R36, -RZ, R43.H0_H0 ;  /* 0x2000002bff247230 */ /* 0x000fe40000004100 */
[----:B------:R-:W-:Y:S01]  /*114f0*/  FMUL.FTZ R46, R37, R38 ;  /* 0x00000026252e7220 */ /* 0x000fe20000410000 */
[----:B------:R-:W-:-:S02]  /*11500*/  HADD2.F32 R34, -RZ, R50.H0_H0 ;  /* 0x20000032ff227230 */ /* 0x000fc40000004100 */
[-C--:B------:R-:W-:Y:S01]  /*11510*/  FMUL.FTZ R5, R37, R4.reuse ;  /* 0x0000000425057220 */ /* 0x080fe20000410000 */
[----:B------:R-:W-:Y:S01]  /*11520*/  FFMA.FTZ R37, R6, R35, R29 ;  /* 0x0000002306257223 */ /* 0x000fe2000001001d */
[----:B------:R-:W-:Y:S01]  /*11530*/  FFMA.FTZ R46, R7, R4, -R46 ;  /* 0x00000004072e7223 */ /* 0x000fe2000001082e */
[----:B------:R-:W-:Y:S02]  /*11540*/  HADD2.F32 R28, -RZ, R28.H1_H1 ;  /* 0x3000001cff1c7230 */ /* 0x000fe40000004100 */
[----:B------:R-:W-:Y:S01]  /*11550*/  FMUL.FTZ R6, R31, R36 ;  /* 0x000000241f067220 */ /* 0x000fe20000410000 */
[----:B------:R-:W-:Y:S02]  /*11560*/  HADD2.F32 R30, -RZ, R30.H1_H1 ;  /* 0x3000001eff1e7230 */ /* 0x000fe40000004100 */
        /* <DEDUP_REMOVED lines=28> */
.L_x_5051:
[----:B------:R-:W-:Y:S05]  /*11730*/  BSYNC B1 ;  /* 0x0000000000017941 */ /* 0x000fea0003800000 */
.L_x_5050:
[----:B------:R-:W-:Y:S04]  /*11740*/  BSSY B1, `(.L_x_5052) ;  /* 0x0000061000017945 */ /* 0x000fe80003800000 */
[----:B------:R-:W-:Y:S05]  /*11750*/  @P1 BRA `(.L_x_5053) ;  /* 0x00000004007c1947 */ /* 0x000fea0003800000 */
[----:B------:R-:W2:Y:S01]  /*11760*/  LDL R48, [R1+0x6c] ;  /* 0x00006c0001307983 */ /* 0x000ea20000100800 */
[----:B0-----:R-:W-:Y:S01]  /*11770*/  LEA.HI R4, R33, R201, RZ, 0x1d ;  /* 0x000000c921047211 */ /* 0x001fe200078fe8ff */
[----:B------:R-:W-:Y:S01]  /*11780*/  HADD2.F32 R34, -RZ, R73.H1_H1 ;  /* 0x30000049ff227230 */ /* 0x000fe20000004100 */
[----:B------:R-:W-:Y:S01]  /*11790*/  SHF.R.U32.HI R36, RZ, 0x10, R9 ;  /* 0x00000010ff247819 */ /* 0x000fe20000011609 */
[----:B------:R-:W-:Y:S01]  /*117a0*/  HADD2.F32 R35, -RZ, R70.H1_H1 ;  /* 0x30000046ff237230 */ /* 0x000fe20000004100 */
[----:B------:R-:W-:Y:S01]  /*117b0*/  SHF.R.S32.HI R5, RZ, 0x1f, R4 ;  /* 0x0000001fff057819 */ /* 0x000fe20000011404 */
[----:B------:R-:W-:Y:S01]  /*117c0*/  IMAD.SHL.U32 R6, R4, 0x8, RZ ;  /* 0x0000000804067824 */ /* 0x000fe200078e00ff */
[----:B------:R-:W-:Y:S01]  /*117d0*/  SHF.R.U64 R47, R52, 0x10, R53 ;  /* 0x00000010342f7819 */ /* 0x000fe20000001235 */
[----:B------:R-:W-:Y:S01]  /*117e0*/  HADD2.F32 R36, -RZ, R36.H0_H0 ;  /* 0x20000024ff247230 */ /* 0x000fe20000004100 */
[----:B------:R-:W-:Y:S01]  /*117f0*/  LEA.HI R5, R5, R4, RZ, 0x3 ;  /* 0x0000000405057211 */ /* 0x000fe200078f18ff */
[----:B------:R-:W-:Y:S01]  /*11800*/  HADD2.F32 R70, -RZ, R70.H0_H0 ;  /* 0x20000046ff467230 */ /* 0x000fe20000004100 */
[----:B------:R-:W-:-:S02]  /*11810*/  LOP3.LUT R4, R225, 0x38, R6, 0xf8, !PT ;  /* 0x00000038e1047812 */ /* 0x000fc400078ef806 */
[----:B------:R-:W-:Y:S01]  /*11820*/  SHF.R.U32.HI R52, RZ, 0x10, R53 ;  /* 0x00000010ff347819 */ /* 0x000fe20000011635 */
[----:B------:R-:W-:Y:S01]  /*11830*/  IMAD.SHL.U32 R5, R5, 0x400, RZ ;  /* 0x0000040005057824 */ /* 0x000fe200078e00ff */
[----:B------:R-:W-:Y:S02]  /*11840*/  LOP3.LUT R24, R4, R62, RZ, 0x3c, !PT ;  /* 0x0000003e04187212 */ /* 0x000fe400078e3cff */
[----:B------:R-:W-:Y:S02]  /*11850*/  SHF.R.U64 R45, R8, 0x10, R9 ;  /* 0x00000010082d7819 */ /* 0x000fe40000001209 */
[----:B------:R-:W-:Y:S02]  /*11860*/  LOP3.LUT R25, R5, 0x7fffe000, RZ, 0xc0, !PT ;  /* 0x7fffe00005197812 */ /* 0x000fe400078ec0ff */
[----:B------:R-:W-:Y:S02]  /*11870*/  SHF.R.U64 R43, R10, 0x10, R11 ;  /* 0x000000100a2b7819 */ /* 0x000fe4000000120b */
[----:B-----5:R-:W-:-:S02]  /*11880*/  IADD3 R25, R24, R25, R61 ;  /* 0x0000001918197210 */ /* 0x020fc40007ffe03d */
[--C-:B------:R-:W-:Y:S02]  /*11890*/  SHF.R.U64 R46, R54, 0x10, R55.reuse ;  /* 0x00000010362e7819 */ /* 0x100fe40000001237 */
[----:B------:R-:W-:Y:S02]  /*118a0*/  LEA R28, R25, R2, 0x1 ;  /* 0x00000002191c7211 */ /* 0x000fe400078e08ff */
[----:B------:R-:W-:Y:S02]  /*118b0*/  SHF.R.U32.HI R54, RZ, 0x10, R55 ;  /* 0x00000010ff367819 */ /* 0x000fe40000011637 */
        /* <DEDUP_REMOVED lines=8> */
[----:B------:R-:W-:Y:S02]  /*11940*/  HADD2.F32 R31, -RZ, R26.H0_H0 ;  /* 0x2000001aff1f7230 */ /* 0x000fe40000004100 */
[--C-:B------:R-:W-:Y:S02]  /*11950*/  HADD2.F32 R32, -RZ, R27.reuse.H0_H0 ;  /* 0x2000001bff207230 */ /* 0x100fe40000004100 */
[----:B------:R-:W-:Y:S01]  /*11960*/  FMUL.FTZ R40, R30, R29 ;  /* 0x0000001d1e287220 */ /* 0x000fe20000410000 */
[----:B------:R-:W-:-:S02]  /*11970*/  HADD2.F32 R27, -RZ, R27.H1_H1 ;  /* 0x3000001bff1b7230 */ /* 0x000fc40000004100 */
[----:B------:R-:W-:Y:S02]  /*11980*/  HADD2.F32 R24, -RZ, R24.H1_H1 ;  /* 0x30000018ff187230 */ /* 0x000fe40000004100 */
[----:B------:R-:W-:Y:S01]  /*11990*/  HADD2.F32 R26, -RZ, R26.H1_H1 ;  /* 0x3000001aff1a7230 */ /* 0x000fe20000004100 */
[----:B--2---:R-:W0:Y:S02]  /*119a0*/  LDS.128 R4, [R48] ;  /* 0x0000000030047984 */ /* 0x004e240000000c00 */
[--C-:B0-----:R-:W-:Y:S02]  /*119b0*/  HADD2.F32 R8, -RZ, R5.reuse.H0_H0 ;  /* 0x20000005ff087230 */ /* 0x101fe40000004100 */
[----:B------:R-:W-:Y:S02]  /*119c0*/  HADD2.F32 R9, -RZ, R5.H1_H1 ;  /* 0x30000005ff097230 */ /* 0x000fe40000004100 */
[----:B------:R-:W-:Y:S02]  /*119d0*/  HADD2.F32 R5, -RZ, R4.H0_H0 ;  /* 0x20000004ff057230 */ /* 0x000fe40000004100 */
[C---:B------:R-:W-:Y:S01]  /*119e0*/  FFMA.FTZ R37, R8.reuse, R34, -R37 ;  /* 0x0000002208257223 */ /* 0x040fe20000010825 */
[----:B------:R-:W-:Y:S01]  /*119f0*/  FFMA.FTZ R39, R8, R35, R39 ;  /* 0x0000002308277223 */ /* 0x000fe20000010027 */
[----:B------:R-:W-:Y:S01]  /*11a00*/  FMUL.FTZ R34, R30, R36 ;  /* 0x000000241e227220 */ /* 0x000fe20000410000 */
[----:B------:R-:W-:-:S02]  /*11a10*/  HADD2.F32 R8, -RZ, R73.H0_H0 ;  /* 0x20000049ff087230 */ /* 0x000fc40000004100 */
[----:B------:R-:W-:Y:S01]  /*11a20*/  FMUL.FTZ R30, R25, R70 ;  /* 0x00000046191e7220 */ /* 0x000fe20000410000 */
[----:B------:R-:W-:Y:S02]  /*11a30*/  HADD2.F32 R10, -RZ, R6.H0_H0 ;  /* 0x20000006ff0a7230 */ /* 0x000fe40000004100 */
[----:B------:R-:W-:Y:S01]  /*11a40*/  FFMA.FTZ R38, R9, R29, -R34 ;  /* 0x0000001d09267223 */ /* 0x000fe20000010822 */
[--C-:B------:R-:W-:Y:S02]  /*11a50*/  HADD2.F32 R29, -RZ, R71.reuse.H0_H0 ;  /* 0x20000047ff1d7230 */ /* 0x100fe40000004100 */
[-C--:B------:R-:W-:Y:S01]  /*11a60*/  FMUL.FTZ R25, R25, R8.reuse ;  /* 0x0000000819197220 */ /* 0x080fe20000410000 */
[----:B------:R-:W-:Y:S01]  /*11a70*/  FFMA.FTZ R34, R5, R8, -R30 ;  /* 0x0000000805227223 */ /* 0x000fe2000001081e */
[----:B------:R-:W-:Y:S02]  /*11a80*/  HADD2.F32 R8, -RZ, R74.H0_H0 ;  /* 0x2000004aff087230 */ /* 0x000fe40000004100 */
[----:B------:R-:W-:Y:S01]  /*11a90*/  FFMA.FTZ R40, R9, R36, R40 ;  /* 0x0000002409287223 */ /* 0x000fe20000010028 */
[----:B------:R-:W-:Y:S01]  /*11aa0*/  FFMA.FTZ R70, R5, R70, R25 ;  /* 0x0000004605467223 */ /* 0x000fe20000010019 */
[----:B------:R-:W-:-:S02]  /*11ab0*/  HADD2.F32 R71, -RZ, R71.H1_H1 ;  /* 0x30000047ff477230 */ /* 0x000fc40000004100 */
[C---:B------:R-:W-:Y:S01]  /*11ac0*/  FMUL.FTZ R5, R31.reuse, R29 ;  /* 0x0000001d1f057220 */ /* 0x040fe20000410000 */
[----:B------:R-:W-:Y:S02]  /*11ad0*/  HADD2.F32 R74, -RZ, R74.H1_H1 ;  /* 0x3000004aff4a7230 */ /* 0x000fe40000004100 */
[-C--:B------:R-:W-:Y:S01]  /*11ae0*/  FMUL.FTZ R9, R31, R8.reuse ;  /* 0x000000081f097220 */ /* 0x080fe20000410000 */
[----:B------:R-:W-:Y:S02]  /*11af0*/  HADD2.F32 R11, -RZ, R7.H0_H0 ;  /* 0x20000007ff0b7230 */ /* 0x000fe40000004100 */
[----:B------:R-:W-:Y:S01]  /*11b00*/  FFMA.FTZ R31, R10, R8, -R5 ;  /* 0x000000080a1f7223 */ /* 0x000fe20000010805 */
[C---:B------:R-:W-:Y:S01]  /*11b10*/  FMUL.FTZ R36, R32.reuse, R71 ;  /* 0x0000004720247220 */ /* 0x040fe20000410000 */
[----:B------:R-:W-:Y:S02]  /*11b20*/  HADD2.F32 R30, -RZ, R41.H0_H0 ;  /* 0x20000029ff1e7230 */ /* 0x000fe40000004100 */
[----:B------:R-:W-:Y:S01]  /*11b30*/  FMUL.FTZ R32, R32, R74 ;  /* 0x0000004a20207220 */ /* 0x000fe20000410000 */
[----:B------:R-:W-:-:S02]  /*11b40*/  HADD2.F32 R8, -RZ, R54.H0_H0 ;  /* 0x20000036ff087230 */ /* 0x000fc40000004100 */
[C---:B------:R-:W-:Y:S01]  /*11b50*/  FFMA.FTZ R36, R11.reuse, R74, -R36 ;  /* 0x0000004a0b247223 */ /* 0x040fe20000010824 */
[----:B------:R-:W-:Y:S02]  /*11b60*/  HADD2.F32 R7, -RZ, R7.H1_H1 ;  /* 0x30000007ff077230 */ /* 0x000fe40000004100 */
[----:B------:R-:W-:Y:S01]  /*11b70*/  FFMA.FTZ R32, R11, R71, R32 ;  /* 0x000000470b207223 */ /* 0x000fe20000010020 */
[C---:B------:R-:W-:Y:S01]  /*11b80*/  FMUL.FTZ R42, R27.reuse, R30 ;  /* 0x0000001e1b2a7220 */ /* 0x040fe20000410000 */
[-C--:B------:R-:W-:Y:S01]  /*11b90*/  FMUL.FTZ R44, R27, R8.reuse ;  /* 0x000000081b2c7220 */ /* 0x080fe20000410000 */
[----:B------:R-:W-:Y:S02]  /*11ba0*/  HADD2.F32 R11, -RZ, R45.H0_H0 ;  /* 0x2000002dff0b7230 */ /* 0x000fe40000004100 */
[----:B------:R-:W-:Y:S01]  /*11bb0*/  FFMA.FTZ R10, R10, R29, R9 ;  /* 0x0000001d0a0a7223 */ /* 0x000fe20000010009 */
[----:B------:R-:W-:Y:S02]  /*11bc0*/  HADD2.F32 R5, -RZ, R47.H0_H0 ;  /* 0x2000002fff057230 */ /* 0x000fe40000004100 */
[----:B------:R-:W-:Y:S01]  /*11bd0*/  FFMA.FTZ R41, R7, R8, -R42 ;  /* 0x0000000807297223 */ /* 0x000fe2000001082a */
[----:B------:R-:W-:-:S02]  /*11be0*/  HADD2.F32 R25, -RZ, R43.H0_H0 ;  /* 0x2000002bff197230 */ /* 0x000fc40000004100 */
[----:B------:R-:W-:Y:S01]  /*11bf0*/  FFMA.FTZ R43, R7, R30, R44 ;  /* 0x0000001e072b7223 */ /* 0x000fe2000001002c */
[----:B------:R-:W-:Y:S02]  /*11c00*/  HADD2.F32 R9, -RZ, R46.H0_H0 ;  /* 0x2000002eff097230 */ /* 0x000fe40000004100 */
[C---:B------:R-:W-:Y:S01]  /*11c10*/  FMUL.FTZ R7, R24.reuse, R11 ;  /* 0x0000000b18077220 */ /* 0x040fe20000410000 */
[----:B------:R-:W-:Y:S02]  /*11c20*/  HADD2.F32 R4, -RZ, R4.H1_H1 ;  /* 0x30000004ff047230 */ /* 0x000fe40000004100 */
        /* <DEDUP_REMOVED lines=18> */
.L_x_5053:
[----:B------:R-:W-:Y:S05]  /*11d50*/  BSYNC B1 ;  /* 0x0000000000017941 */ /* 0x000fea0003800000 */
.L_x_5052:
[----:B------:R-:W-:Y:S05]  /*11d60*/  @P2 BRA `(.L_x_5025) ;  /* 0x00000004007c2947 */ /* 0x000fea0003800000 */
[----:B------:R-:W2:Y:S01]  /*11d70*/  LDL R41, [R1+0x68] ;  /* 0x0000680001297983 */ /* 0x000ea20000100800 */
[----:B------:R-:W-:Y:S01]  /*11d80*/  LEA.HI R33, R33, R202, RZ, 0x1d ;  /* 0x000000ca21217211 */ /* 0x000fe200078fe8ff */
[----:B------:R-:W-:Y:S01]  /*11d90*/  HADD2.F32 R29, -RZ, R20.H1_H1 ;  /* 0x30000014ff1d7230 */ /* 0x000fe20000004100 */
[----:B0-----:R-:W-:Y:S01]  /*11da0*/  SHF.R.U32.HI R32, RZ, 0x10, R13 ;  /* 0x00000010ff207819 */ /* 0x001fe2000001160d */
[----:B------:R-:W-:Y:S01]  /*11db0*/  HADD2.F32 R31, -RZ, R0.H1_H1 ;  /* 0x30000000ff1f7230 */ /* 0x000fe20000004100 */
[----:B-1----:R-:W-:Y:S01]  /*11dc0*/  SHF.R.S32.HI R6, RZ, 0x1f, R33 ;  /* 0x0000001fff067819 */ /* 0x002fe20000011421 */
[----:B------:R-:W-:Y:S01]  /*11dd0*/  IMAD.SHL.U32 R4, R33, 0x8, RZ ;  /* 0x0000000821047824 */ /* 0x000fe200078e00ff */
[--C-:B------:R-:W-:Y:S01]  /*11de0*/  SHF.R.U64 R40, R56, 0x10, R57.reuse ;  /* 0x0000001038287819 */ /* 0x100fe20000001239 */
[----:B------:R-:W-:Y:S01]  /*11df0*/  HADD2.F32 R32, -RZ, R32.H0_H0 ;  /* 0x20000020ff207230 */ /* 0x000fe20000004100 */
[----:B------:R-:W-:Y:S01]  /*11e00*/  LEA.HI R6, R6, R33, RZ, 0x3 ;  /* 0x0000002106067211 */ /* 0x000fe200078f18ff */
[----:B------:R-:W-:Y:S01]  /*11e10*/  HADD2.F32 R30, -RZ, R0.H0_H0 ;  /* 0x20000000ff1e7230 */ /* 0x000fe20000004100 */
[----:B------:R-:W-:Y:S01]  /*11e20*/  LOP3.LUT R4, R225, 0x38, R4, 0xf8, !PT ;  /* 0x00000038e1047812 */ /* 0x000fe200078ef804 */
[----:B------:R-:W-:Y:S01]  /*11e30*/  HADD2.F32 R20, -RZ, R20.H0_H0 ;  /* 0x20000014ff147230 */ /* 0x000fe20000004100 */
[----:B------:R-:W-:Y:S01]  /*11e40*/  SHF.R.U32.HI R56, RZ, 0x10, R57 ;  /* 0x00000010ff387819 */ /* 0x000fe20000011639 */
[----:B------:R-:W-:Y:S01]  /*11e50*/  IMAD.SHL.U32 R6, R6, 0x400, RZ ;  /* 0x0000040006067824 */ /* 0x000fe200078e00ff */
[----:B------:R-:W-:-:S02]  /*11e60*/  LOP3.LUT R8, R4, R62, RZ, 0x3c, !PT ;  /* 0x0000003e04087212 */ /* 0x000fc400078e3cff */
[----:B------:R-:W-:Y:S02]  /*11e70*/  SHF.R.U64 R38, R12, 0x10, R13 ;  /* 0x000000100c267819 */ /* 0x000fe4000000120d */
[----:B------:R-:W-:Y:S02]  /*11e80*/  LOP3.LUT R9, R6, 0x7fffe000, RZ, 0xc0, !PT ;  /* 0x7fffe00006097812 */ /* 0x000fe400078ec0ff */
[----:B------:R-:W-:Y:S02]  /*11e90*/  SHF.R.U64 R37, R14, 0x10, R15 ;  /* 0x000000100e257819 */ /* 0x000fe4000000120f */
[----:B-----5:R-:W-:Y:S02]  /*11ea0*/  IADD3 R9, R8, R9, R61 ;  /* 0x0000000908097210 */ /* 0x020fe40007ffe03d */
[--C-:B------:R-:W-:Y:S02]  /*11eb0*/  SHF.R.U64 R39, R58, 0x10, R59.reuse ;  /* 0x000000103a277819 */ /* 0x100fe4000000123b */
        /* <DEDUP_REMOVED lines=11> */
[----:B------:R-:W-:Y:S02]  /*11f70*/  HADD2.F32 R27, -RZ, R10.H0_H0 ;  /* 0x2000000aff1b7230 */ /* 0x000fe40000004100 */
[--C-:B------:R-:W-:Y:S02]  /*11f80*/  HADD2.F32 R28, -RZ, R11.reuse.H0_H0 ;  /* 0x2000000bff1c7230 */ /* 0x100fe40000004100 */
[----:B------:R-:W-:Y:S01]  /*11f90*/  FMUL.FTZ R34, R26, R25 ;  /* 0x000000191a227220 */ /* 0x000fe20000410000 */
[----:B------:R-:W-:Y:S02]  /*11fa0*/  HADD2.F32 R11, -RZ, R11.H1_H1 ;  /* 0x3000000bff0b7230 */ /* 0x000fe40000004100 */
[----:B------:R-:W-:Y:S02]  /*11fb0*/  HADD2.F32 R8, -RZ, R8.H1_H1 ;  /* 0x30000008ff087230 */ /* 0x000fe40000004100 */
[----:B------:R-:W-:Y:S01]  /*11fc0*/  HADD2.F32 R10, -RZ, R10.H1_H1 ;  /* 0x3000000aff0a7230 */ /* 0x000fe20000004100 */
[----:B--2---:R-:W0:Y:S02]  /*11fd0*/  LDS.128 R4, [R41] ;  /* 0x0000000029047984 */ /* 0x004e240000000c00 */
[----:B0-----:R-:W-:-:S02]  /*11fe0*/  HADD2.F32 R13, -RZ, R5.H1_H1 ;  /* 0x30000005ff0d7230 */ /* 0x001fc40000004100 */
[----:B------:R-:W-:Y:S02]  /*11ff0*/  HADD2.F32 R12, -RZ, R5.H0_H0 ;  /* 0x20000005ff0c7230 */ /* 0x000fe40000004100 */
[----:B------:R-:W-:Y:S02]  /*12000*/  HADD2.F32 R5, -RZ, R4.H0_H0 ;  /* 0x20000004ff057230 */ /* 0x000fe40000004100 */
[----:B------:R-:W-:Y:S01]  /*12010*/  FFMA.FTZ R26, R13, R25, -R0 ;  /* 0x000000190d1a7223 */ /* 0x000fe20000010800 */
[C---:B------:R-:W-:Y:S01]  /*12020*/  FMUL.FTZ R0, R9.reuse, R30 ;  /* 0x0000001e09007220 */ /* 0x040fe20000410000 */
[C---:B------:R-:W-:Y:S01]  /*12030*/  FFMA.FTZ R33, R12.reuse, R29, -R33 ;  /* 0x0000001d0c217223 */ /* 0x040fe20000010821 */
[----:B------:R-:W-:Y:S01]  /*12040*/  FFMA.FTZ R35, R12, R31, R35 ;  /* 0x0000001f0c237223 */ /* 0x000fe20000010023 */
[----:B------:R-:W-:Y:S02]  /*12050*/  HADD2.F32 R12, -RZ, R3.H0_H0 ;  /* 0x20000003ff0c7230 */ /* 0x000fe40000004100 */
[----:B------:R-:W-:Y:S01]  /*12060*/  FMUL.FTZ R9, R9, R20 ;  /* 0x0000001409097220 */ /* 0x000fe20000410000 */
[----:B------:R-:W-:Y:S01]  /*12070*/  FFMA.FTZ R34, R13, R32, R34 ;  /* 0x000000200d227223 */ /* 0x000fe20000010022 */
[----:B------:R-:W-:Y:S01]  /*12080*/  FFMA.FTZ R13, R5, R20, -R0 ;  /* 0x00000014050d7223 */ /* 0x000fe20000010800 */
[----:B------:R-:W-:-:S02]  /*12090*/  HADD2.F32 R14, -RZ, R6.H0_H0 ;  /* 0x20000006ff0e7230 */ /* 0x000fc40000004100 */
[----:B------:R-:W-:Y:S01]  /*120a0*/  FFMA.FTZ R30, R5, R30, R9 ;  /* 0x0000001e051e7223 */ /* 0x000fe20000010009 */
[----:B------:R-:W-:Y:S02]  /*120b0*/  HADD2.F32 R0, -RZ, R21.H0_H0 ;  /* 0x20000015ff007230 */ /* 0x000fe40000004100 */
[C---:B------:R-:W-:Y:S01]  /*120c0*/  FMUL.FTZ R5, R27.reuse, R12 ;  /* 0x0000000c1b057220 */ /* 0x040fe20000410000 */
[----:B------:R-:W-:Y:S02]  /*120d0*/  HADD2.F32 R3, -RZ, R3.H1_H1 ;  /* 0x30000003ff037230 */ /* 0x000fe40000004100 */
[----:B------:R-:W-:Y:S02]  /*120e0*/  HADD2.F32 R21, -RZ, R21.H1_H1 ;  /* 0x30000015ff157230 */ /* 0x000fe40000004100 */
[-C--:B------:R-:W-:Y:S01]  /*120f0*/  FMUL.FTZ R27, R27, R0.reuse ;  /* 0x000000001b1b7220 */ /* 0x080fe20000410000 */
[----:B------:R-:W-:Y:S01]  /*12100*/  FFMA.FTZ R25, R14, R0, -R5 ;  /* 0x000000000e197223 */ /* 0x000fe20000010805 */
[----:B------:R-:W-:-:S02]  /*12110*/  HADD2.F32 R20, -RZ, R36.H0_H0 ;  /* 0x20000024ff147230 */ /* 0x000fc40000004100 */
[C---:B------:R-:W-:Y:S01]  /*12120*/  FMUL.FTZ R32, R28.reuse, R3 ;  /* 0x000000031c207220 */ /* 0x040fe20000410000 */
[----:B------:R-:W-:Y:S02]  /*12130*/  HADD2.F32 R0, -RZ, R58.H0_H0 ;  /* 0x2000003aff007230 */ /* 0x000fe40000004100 */
[----:B------:R-:W-:Y:S01]  /*12140*/  FMUL.FTZ R28, R28, R21 ;  /* 0x000000151c1c7220 */ /* 0x000fe20000410000 */
[--C-:B------:R-:W-:Y:S02]  /*12150*/  HADD2.F32 R15, -RZ, R7.reuse.H0_H0 ;  /* 0x20000007ff0f7230 */ /* 0x100fe40000004100 */
[----:B------:R-:W-:Y:S01]  /*12160*/  FFMA.FTZ R27, R14, R12, R27 ;  /* 0x0000000c0e1b7223 */ /* 0x000fe2000001001b */
[----:B------:R-:W-:Y:S02]  /*12170*/  HADD2.F32 R7, -RZ, R7.H1_H1 ;  /* 0x30000007ff077230 */ /* 0x000fe40000004100 */
[C---:B------:R-:W-:Y:S01]  /*12180*/  FMUL.FTZ R12, R11.reuse, R20 ;  /* 0x000000140b0c7220 */ /* 0x040fe20000410000 */
[----:B------:R-:W-:Y:S01]  /*12190*/  FMUL.FTZ R14, R11, R0 ;  /* 0x000000000b0e7220 */ /* 0x000fe20000410000 */
[----:B------:R-:W-:Y:S01]  /*121a0*/  FFMA.FTZ R28, R15, R3, R28 ;  /* 0x000000030f1c7223 */ /* 0x000fe2000001001c */
[----:B------:R-:W-:-:S02]  /*121b0*/  HADD2.F32 R9, -RZ, R38.H0_H0 ;  /* 0x20000026ff097230 */ /* 0x000fc40000004100 */
[----:B------:R-:W-:Y:S01]  /*121c0*/  FFMA.FTZ R32, R15, R21, -R32 ;  /* 0x000000150f207223 */ /* 0x000fe20000010820 */
        /* <DEDUP_REMOVED lines=25> */
.L_x_5025:
[----:B------:R-:W-:Y:S05]  /*12360*/  BSYNC B0 ;  /* 0x0000000000007941 */ /* 0x000fea0003800000 */
.L_x_5003:
        /* <DEDUP_REMOVED lines=8> */
.L_x_5001:
[----:B0--3--:R-:W3:Y:S02]  /*123f0*/  LDL R0, [R1+0x38] ;  /* 0x0000380001007983 */ /* 0x009ee40000100800 */
[----:B---3--:R-:W-:-:S13]  /*12400*/  R2UR UR4, R0 ;  /* 0x00000000000472ca */ /* 0x008fda00000e0000 */
[----:B------:R-:W-:-:S05]  /*12410*/  IMAD.U32 R0, RZ, RZ, UR4 ;  /* 0x00000004ff007e24 */ /* 0x000fca000f8e00ff */
[----:B------:R-:W-:-:S13]  /*12420*/  ISETP.NE.AND P0, PT, R0, 0x3, PT ;  /* 0x000000030000780c */ /* 0x000fda0003f05270 */
[----:B------:R-:W-:Y:S05]  /*12430*/  @!P0 BRA `(.L_x_5054) ;  /* 0x0000000000048947 */ /* 0x000fea0003800000 */
[----:B------:R-:W-:Y:S01]  /*12440*/  BPT.TRAP 0x1 ;  /* 0x000000040000795c */ /* 0x000fe20000300000 */
.L_x_5054:
[----:B------:R-:W-:Y:S02]  /*12450*/  LEA R75, R193, R2, 0x3 ;  /* 0x00000002c14b7211 */ /* 0x000fe400078e18ff */
[----:B------:R-:W-:-:S04]  /*12460*/  SHF.L.U32 R0, R198, 0x1f, RZ ;  /* 0x0000001fc6007819 */ /* 0x000fc800000006ff */
[----:B------:R0:W3:Y:S01]  /*12470*/  SYNCS.PHASECHK.TRANS64.TRYWAIT P1, [R75+URZ+0x30830], R0 ;  /* 0x030830004b0075a7 */ /* 0x0000e2000802017f */
[----:B------:R-:W-:Y:S05]  /*12480*/  @!P0 BRA `(.L_x_5055) ;  /* 0x0000000000048947 */ /* 0x000fea0003800000 */
[----:B------:R-:W-:Y:S01]  /*12490*/  BPT.TRAP 0x1 ;  /* 0x000000040000795c */ /* 0x000fe20000300000 */
.L_x_5055:
[----:B---3--:R-:W-:Y:S05]  /*124a0*/  @P1 BRA `(.L_x_5056) ;  /* 0x0000000000081947 */ /* 0x008fea0003800000 */
[----:B------:R-:W3:Y:S02]  /*124b0*/  SYNCS.PHASECHK.TRANS64.TRYWAIT P1, [R75+URZ+0x30830], R0 ;  /* 0x030830004b0075a7 */ /* 0x000ee4000802017f */
[----:B---3--:R-:W-:Y:S05]  /*124c0*/  @!P1 BRA `(.L_x_5057) ;  /* 0x0000019800c09947 */ /* 0x008fea0003800000 */
.L_x_5056:
[----:B------:R-:W-:Y:S05]  /*124d0*/  WARPSYNC.ALL ;  /* 0x0000000000007948 */ /* 0x000fea0003800000 */
[----:B0--3--:R-:W-:Y:S01]  /*124e0*/  VIADD R0, R2, 0x1e400 ;  /* 0x0001e40002007836 */ /* 0x009fe20000000000 */
[----:B------:R-:W-:Y:S01]  /*124f0*/  R2UR UR4, R68 ;  /* 0x00000000440472ca */ /* 0x000fe200000e0000 */
[----:B--2-4-:R-:W-:Y:S01]  /*12500*/  IMAD.MOV.U32 R5, RZ, RZ, 0x40000040 ;  /* 0x40000040ff057424 */ /* 0x014fe200078e00ff */
[----:B-----5:R-:W-:Y:S01]  /*12510*/  WARPGROUP.ARRIVE ;  /* 0x00000000000079c5 */ /* 0x020fe20000000000 */
[----:B------:R-:W-:Y:S01]  /*12520*/  UMOV UR9, 0x40000040 ;  /* 0x4000004000097882 */ /* 0x000fe20000000000 */
        /* <DEDUP_REMOVED lines=10> */
[----:B------:R-:W-:Y:S01]  /*125d0*/  IMAD.MOV.U32 R5, RZ, RZ, 0x40000040 ;  /* 0x40000040ff057424 */ /* 0x000fe200078e00ff */
        /* <DEDUP_REMOVED lines=14> */
[----:B------:R-:W-:Y:S02]  /*126c0*/  UIADD3 UR40, UR4, 0x804, URZ ;  /* 0x0000080404287890 */ /* 0x000fe4000fffe03f */
[----:B------:R-:W-:Y:S02]  /*126d0*/  UIADD3 UR36, UR4, 0x806, URZ ;  /* 0x0000080604247890 */ /* 0x000fe4000fffe03f */
[----:B------:R-:W-:Y:S01]  /*126e0*/  HGMMA.64x96x16.F32 R24, gdesc[UR8], RZ, !UPT, gsb0 ;  /* 0x01600000081879f0 */ /* 0x000fe2000c0008ff */
[----:B------:R-:W-:Y:S01]  /*126f0*/  R2UR UR10, R6 ;  /* 0x00000000060a72ca */ /* 0x000fe200000e0000 */
[----:B------:R-:W-:Y:S01]  /*12700*/  UMOV UR8, UR5 ;  /* 0x0000000500087c82 */ /* 0x000fe20008000000 */
[----:B------:R-:W-:Y:S01]  /*12710*/  R2UR UR11, R7 ;  /* 0x00000000070b72ca */ /* 0x000fe200000e0000 */
[----:B------:R-:W-:Y:S01]  /*12720*/  UMOV UR9, 0x40000040 ;  /* 0x4000004000097882 */ /* 0x000fe20000000000 */
[----:B------:R-:W-:Y:S01]  /*12730*/  VIADD R6, R4, 0x4 ;  /* 0x0000000404067836 */ /* 0x000fe20000000000 */
[----:B------:R-:W-:Y:S01]  /*12740*/  MOV R7, 0x40000040 ;  /* 0x4000004000077802 */ /* 0x000fe20000000f00 */
[----:B------:R-:W-:Y:S01]  /*12750*/  UIADD3 UR5, UR4, 0x4, URZ ;  /* 0x0000000404057890 */ /* 0x000fe2000fffe03f */
[----:B0-----:R-:W-:Y:S01]  /*12760*/  IMAD.U32 R8, RZ, RZ, UR8 ;  /* 0x00000008ff087e24 */ /* 0x001fe2000f8e00ff */
[----:B------:R-:W-:Y:S01]  /*12770*/  UMOV UR37, 0x40000040 ;  /* 0x4000004000257882 */ /* 0x000fe20000000000 */
        /* <DEDUP_REMOVED lines=11> */
[----:B------:R-:W-:Y:S02]  /*12830*/  IMAD.MOV.U32 R7, RZ, RZ, 0x40000040 ;  /* 0x40000040ff077424 */ /* 0x000fe400078e00ff */
        /* <DEDUP_REMOVED lines=42> */
[----:B------:R-:W-:Y:S01]  /*12ae0*/  R2UR UR59, R7 ;  /* 0x00000000073b72ca */ /* 0x000fe200000e0000 */
[----:B------:R-:W-:Y:S01]  /*12af0*/  IMAD.MOV.U32 R7, RZ, RZ, 0x40000040 ;  /* 0x40000040ff077424 */ /* 0x000fe200078e00ff */
[----:B------:R0:W-:Y:S02]  /*12b00*/  STL.64 [R1], R8 ;  /* 0x0000000801007387 */ /* 0x0001e40000100a00 */
[----:B------:R-:W-:Y:S01]  /*12b10*/  R2UR UR54, R6 ;  /* 0x00000000063672ca */ /* 0x000fe200000e0000 */
[----:B------:R-:W-:Y:S01]  /*12b20*/  VIADD R6, R4, 0x600 ;  /* 0x0000060004067836 */ /* 0x000fe20000000000 */
[----:B------:R-:W-:-:S02]  /*12b30*/  R2UR UR55, R7 ;  /* 0x00000000073772ca */ /* 0x000fc400000e0000 */
[----:B------:R-:W-:Y:S02]  /*12b40*/  MOV R7, 0x40000040 ;  /* 0x4000004000077802 */ /* 0x000fe40000000f00 */
[----:B------:R-:W-:Y:S01]  /*12b50*/  R2UR UR50, R6 ;  /* 0x00000000063272ca */ /* 0x000fe200000e0000 */
[----:B------:R-:W-:Y:S01]  /*12b60*/  VIADD R6, R4, 0x602 ;  /* 0x0000060204067836 */ /* 0x000fe20000000000 */
[----:B------:R-:W-:Y:S01]  /*12b70*/  R2UR UR51, R7 ;  /* 0x00000000073372ca */ /* 0x000fe200000e0000 */
[----:B------:R-:W-:-:S03]  /*12b80*/  IMAD.MOV.U32 R7, RZ, RZ, 0x40000040 ;  /* 0x40000040ff077424 */ /* 0x000fc600078e00ff */
[----:B------:R-:W-:Y:S01]  /*12b90*/  R2UR UR46, R6 ;  /* 0x00000000062e72ca */ /* 0x000fe200000e0000 */
[C---:B------:R-:W-:Y:S01]  /*12ba0*/  VIADD R6, R4.reuse, 0x604 ;  /* 0x0000060404067836 */ /* 0x040fe20000000000 */
[----:B------:R-:W-:Y:S01]  /*12bb0*/  R2UR UR47, R7 ;  /* 0x00000000072f72ca */ /* 0x000fe200000e0000 */
[----:B------:R-:W-:Y:S01]  /*12bc0*/  IMAD.MOV.U32 R7, RZ, RZ, 0x40000040 ;  /* 0x40000040ff077424 */ /* 0x000fe200078e00ff */
[----:B------:R-:W-:Y:S02]  /*12bd0*/  IADD3 R4, R4, 0x606, RZ ;  /* 0x0000060604047810 */ /* 0x000fe40007ffe0ff */
[----:B------:R-:W-:Y:S02]  /*12be0*/  R2UR UR42, R6 ;  /* 0x00000000062a72ca */ /* 0x000fe400000e0000 */
[----:B------:R-:W-:Y:S02]  /*12bf0*/  R2UR UR43, R7 ;  /* 0x00000000072b72ca */ /* 0x000fe400000e0000 */
[----:B------:R-:W-:Y:S01]  /*12c00*/  R2UR UR38, R4 ;  /* 0x00000000042672ca */ /* 0x000fe200000e0000 */
[----:B------:R-:W-:-:S02]  /*12c10*/  WARPGROUP.DEPBAR.LE gsb0, 0x0 ;  /* 0x00008000000079c5 */ /* 0x000fc40000010000 */
        /* <DEDUP_REMOVED lines=23> */
.L_x_5058:
[----:B------:R-:W2:Y:S01]  /*12d90*/  LDL R10, [R1+0x44] ;  /* 0x00004400010a7983 */ /* 0x000ea20000100800 */
[----:B------:R-:W0:Y:S01]  /*12da0*/  LDC R85, c[0x0][0x448] ;  /* 0x00011200ff557b82 */ /* 0x000e220000000800 */
[----:B------:R-:W-:Y:S02]  /*12db0*/  ULDC UR4, c[0x0][0x9d8] ;  /* 0x0002760000047ab9 */ /* 0x000fe40000000800 */
[----:B------:R-:W2:Y:S04]  /*12dc0*/  LDL R83, [R1+0x30] ;  /* 0x0000300001537983 */ /* 0x000ea80000100800 */
[----:B------:R-:W3:Y:S01]  /*12dd0*/  LDL R77, [R1+0x40] ;  /* 0x00004000014d7983 */ /* 0x000ee20000100800 */
[----:B------:R-:W-:Y:S01]  /*12de0*/  LOP3.LUT R22, R22, 0xffefffff, RZ, 0xc0, !PT ;  /* 0xffefffff16167812 */ /* 0x000fe200078ec0ff */
[----:B------:R-:W-:Y:S01]  /*12df0*/  ULDC UR38, c[0x0][0x9dc] ;  /* 0x0002770000267ab9 */ /* 0x000fe20000000800 */
[----:B0-----:R-:W-:Y:S01]  /*12e00*/  ISETP.NE.AND P1, PT, R85, 0x1, PT ;  /* 0x000000015500780c */ /* 0x001fe20003f25270 */
[----:B------:R-:W-:-:S12]  /*12e10*/  FMUL.FTZ R4, R24, UR4 ;  /* 0x0000000418047c20 */ /* 0x000fd80008410000 */
[----:B------:R-:W0:Y:S08]  /*12e20*/  @P1 LDC R11, c[0x0][0x44c] ;  /* 0x00011300ff0b1b82 */ /* 0x000e300000000800 */
[----:B------:R-:W4:Y:S01]  /*12e30*/  @P1 LDC R24, c[0x0][0x450] ;  /* 0x00011400ff181b82 */ /* 0x000f220000000800 */
[----:B------:R-:W-:Y:S01]  /*12e40*/  FMUL.FTZ R86, R41, UR4 ;  /* 0x0000000429567c20 */ /* 0x000fe20008410000 */
[----:B------:R-:W-:Y:S01]  /*12e50*/  FMUL.FTZ R9, R35, UR4 ;  /* 0x0000000423097c20 */ /* 0x000fe20008410000 */
[----:B------:R-:W-:Y:S01]  /*12e60*/  FMUL.FTZ R73, R33, UR4 ;  /* 0x0000000421497c20 */ /* 0x000fe20008410000 */
[----:B------:R-:W-:Y:S01]  /*12e70*/  FMUL.FTZ R35, R50, UR4 ;  /* 0x0000000432237c20 */ /* 0x000fe20008410000 */
[----:B------:R-:W-:Y:S01]  /*12e80*/  FMUL.FTZ R5, R25, UR4 ;  /* 0x0000000419057c20 */ /* 0x000fe20008410000 */
[----:B------:R-:W-:Y:S01]  /*12e90*/  MOV R33, 0xffffffa0 ;  /* 0xffffffa000217802 */ /* 0x000fe20000000f00 */
[----:B------:R-:W-:Y:S01]  /*12ea0*/  FMUL.FTZ R0, R26, UR4 ;  /* 0x000000041a007c20 */ /* 0x000fe20008410000 */
[----:B------:R-:W-:Y:S01]  /*12eb0*/  FMUL.FTZ R26, R28, UR4 ;  /* 0x000000041c1a7c20 */ /* 0x000fe20008410000 */
[----:B-1----:R-:W-:Y:S01]  /*12ec0*/  FMUL.FTZ R3, R27, UR4 ;  /* 0x000000041b037c20 */ /* 0x002fe20008410000 */
[----:B------:R-:W-:Y:S01]  /*12ed0*/  FMUL.FTZ R28, R29, UR4 ;  /* 0x000000041d1c7c20 */ /* 0x000fe20008410000 */
[----:B------:R-:W-:Y:S01]  /*12ee0*/  FMUL.FTZ R6, R30, UR4 ;  /* 0x000000041e067c20 */ /* 0x000fe20008410000 */
[----:B------:R-:W-:Y:S01]  /*12ef0*/  FMUL.FTZ R7, R31, UR4 ;  /* 0x000000041f077c20 */ /* 0x000fe20008410000 */
[----:B------:R-:W-:Y:S01]  /*12f00*/  FMUL.FTZ R88, R37, UR4 ;  /* 0x0000000425587c20 */ /* 0x000fe20008410000 */
[----:B------:R-:W-:Y:S01]  /*12f10*/  FMUL.FTZ R13, R39, UR4 ;  /* 0x00000004270d7c20 */ /* 0x000fe20008410000 */
[----:B------:R-:W-:-:S02]  /*12f20*/  IMAD R33, R72, R33, 0x61 ;  /* 0x0000006148217424 */ /* 0x000fc400078e0221 */
        /* <DEDUP_REMOVED lines=30> */
[----:B------:R-:W-:Y:S01]  /*13110*/  @P1 LOP3.LUT R22, R22, 0x100000, RZ, 0xfc, !PT ;  /* 0x0010000016161812 */ /* 0x000fe200078efcff */
[----:B------:R-:W-:Y:S01]  /*13120*/  FMUL.FTZ R64, R64, UR4 ;  /* 0x0000000440407c20 */ /* 0x000fe20008410000 */
[----:B------:R-:W-:Y:S01]  /*13130*/  FMUL.FTZ R70, R70, UR4 ;  /* 0x0000000446467c20 */ /* 0x000fe20008410000 */
[----:B------:R-:W-:Y:S01]  /*13140*/  FMUL.FTZ R71, R71, UR4 ;  /* 0x0000000447477c20 */ /* 0x000fe20008410000 */
[----:B------:R-:W1:Y:S01]  /*13150*/  MUFU.TANH R4, R4 ;  /* 0x0000000400047308 */ /* 0x000e620000002400 */
[----:B------:R-:W-:Y:S01]  /*13160*/  ULOP3.LUT UR38, URZ, UR38, URZ, 0x33, !UPT ;  /* 0x000000263f267292 */ /* 0x000fe2000f8e333f */
[----:B------:R-:W-:-:S06]  /*13170*/  FMUL.FTZ R53, R53, UR4 ;  /* 0x0000000435357c20 */ /* 0x000fcc0008410000 */
        /* <DEDUP_REMOVED lines=21> */
[----:B--2---:R-:W-:-:S04]  /*132d0*/  IMAD.IADD R10, R10, 0x1, R83 ;  /* 0x000000010a0a7824 */ /* 0x004fc800078e0253 */
[----:B0-----:R-:W-:-:S04]  /*132e0*/  @P1 IMAD.HI.U32 R11, R10, R11, RZ ;  /* 0x0000000b0a0b1227 */ /* 0x001fc800078e00ff */
[----:B------:R-:W-:Y:S01]  /*132f0*/  IMAD.MOV.U32 R41, RZ, RZ, R10 ;  /* 0x000000ffff297224 */ /* 0x000fe200078e000a */
[----:B----4-:R-:W-:Y:S02]  /*13300*/  @P1 SHF.R.U32.HI R41, RZ, R24, R11 ;  /* 0x00000018ff291219 */ /* 0x010fe4000001160b */
[----:B------:R-:W0:Y:S01]  /*13310*/  LDC.64 R10, c[0x0][0x9e0] ;  /* 0x00027800ff0a7b82 */ /* 0x000e220000000a00 */
[----:B------:R-:W-:Y:S02]  /*13320*/  VIADD R24, R75, 0x30840 ;  /* 0x000308404b187836 */ /* 0x000fe40000000000 */
[----:B------:R-:W2:Y:S03]  /*13330*/  SHFL.IDX PT, R50, R41, RZ, 0x1c1f ;  /* 0x001c1fff29327589 */ /* 0x000ea600000e0000 */
[----:B------:R-:W-:-:S04]  /*13340*/  PRMT R25, R203, 0x654, R24 ;  /* 0x00000654cb197816 */ /* 0x000fc80000000018 */
[----:B------:R4:W-:Y:S01]  /*13350*/  SYNCS.ARRIVE.TRANS64.RED.A1T0 RZ, [R25+URZ], RZ ;  /* 0x000000ff19ff79a7 */ /* 0x0009e2000810043f */
[----:B---3--:R-:W-:Y:S01]  /*13360*/  IMAD R34, R77, -0x2, R33 ;  /* 0xfffffffe4d227824 */ /* 0x008fe200078e0221 */
[----:B------:R-:W3:Y:S01]  /*13370*/  MUFU.TANH R29, R29 ;  /* 0x0000001d001d7308 */ /* 0x000ee20000002400 */
[----:B----4-:R-:W-:-:S07]  /*13380*/  IMAD R25, R72, -0x60, R200 ;  /* 0xffffffa048197824 */ /* 0x010fce00078e02c8 */
[----:B------:R-:W4:Y:S01]  /*13390*/  MUFU.TANH R31, R31 ;  /* 0x0000001f001f7308 */ /* 0x000f220000002400 */
[----:B------:R-:W-:Y:S01]  /*133a0*/  VIADD R32, R25, 0x60 ;  /* 0x0000006019207836 */ /* 0x000fe20000000000 */
[----:B0-----:R-:W-:Y:S02]  /*133b0*/  ISETP.GE.AND P1, PT, R11, 0x1, PT ;  /* 0x000000010b00780c */ /* 0x001fe40003f26270 */
[----:B------:R-:W-:-:S04]  /*133c0*/  IADD3 R43, -R199, R34, R200 ;  /* 0x00000022c72b7210 */ /* 0x000fc80007ffe1c8 */
[----:B------:R-:W0:Y:S01]  /*133d0*/  MUFU.TANH R48, R48 ;  /* 0x0000003000307308 */ /* 0x000e220000002400 */
[----:B------:R-:W-:-:S07]  /*133e0*/  IMAD R96, R77, -0x2, R32 ;  /* 0xfffffffe4d607824 */ /* 0x000fce00078e0220 */
[----:B------:R-:W0:Y:S01]  /*133f0*/  MUFU.TANH R49, R49 ;  /* 0x0000003100317308 */ /* 0x000e220000002400 */
[----:B------:R-:W-:-:S07]  /*13400*/  IMAD.IADD R51, R43, 0x1, R10 ;  /* 0x000000012b337824 */ /* 0x000fce00078e020a */
        /* <DEDUP_REMOVED lines=21> */
[----:B------:R-:W-:Y:S01]  /*13560*/  LOP3.LUT R22, R22, 0xfff7ffff, RZ, 0xc0, !PT ;  /* 0xfff7ffff16167812 */ /* 0x000fe200078ec0ff */
[----:B------:R-:W-:Y:S01]  /*13570*/  VIADD R54, R33, 0xffffffff ;  /* 0xffffffff21367836 */ /* 0x000fe20000000000 */
[----:B------:R-:W-:-:S05]  /*13580*/  IADD3 R58, R34, -0x1, RZ ;  /* 0xffffffff223a7810 */ /* 0x000fca0007ffe0ff */
[----:B------:R5:W0:Y:S01]  /*13590*/  MUFU.TANH R42, R53 ;  /* 0x00000035002a7308 */ /* 0x000a220000002400 */
[----:B------:R-:W-:Y:S02]  /*135a0*/  @P1 LOP3.LUT R22, R22, 0x80000, RZ, 0xfc, !PT ;  /* 0x0008000016161812 */ /* 0x000fe400078efcff */
[----:B--2---:R-:W-:Y:S01]  /*135b0*/  VIADDMNMX R46, R50, R51, R96, PT ;  /* 0x00000033322e7246 */ /* 0x004fe20003800160 */
[----:B-----5:R-:W-:-:S04]  /*135c0*/  VIADD R53, R43, UR38 ;  /* 0x000000262b357c36 */ /* 0x020fc80008000000 */
[----:B------:R-:W-:Y:S01]  /*135d0*/  IMAD.IADD R43, R53, 0x1, R50 ;  /* 0x00000001352b7824 */ /* 0x000fe200078e0232 */
[----:B-1-34-:R-:W-:Y:S06]  /*135e0*/  @!P1 BRA `(.L_x_5059) ;  /* 0x00000000004c9947 */ /* 0x01afec0003800000 */
[----:B------:R-:W-:Y:S01]  /*135f0*/  IADD3 R34, -R199, R200, R50 ;  /* 0x000000c8c7227210 */ /* 0x000fe20007ffe132 */
[----:B------:R-:W-:Y:S03]  /*13600*/  BSSY B0, `(.L_x_5060) ;  /* 0x000000e000007945 */ /* 0x000fe60003800000 */
[----:B------:R-:W-:-:S13]  /*13610*/  ISETP.GT.AND P1, PT, R34, -0x1, PT ;  /* 0xffffffff2200780c */ /* 0x000fda0003f24270 */
        /* <DEDUP_REMOVED lines=8> */
.L_x_5061:
[----:B------:R-:W-:-:S13]  /*136a0*/  ISETP.NE.AND P1, PT, R11, 0x1, PT ;  /* 0x000000010b00780c */ /* 0x000fda0003f25270 */
[----:B------:R-:W1:Y:S02]  /*136b0*/  @P1 LDC.64 R32, c[0x0][0x9e8] ;  /* 0x00027a00ff201b82 */ /* 0x000e640000000a00 */
[----:B-1----:R-:W-:-:S05]  /*136c0*/  @P1 IMAD.HI.U32 R32, R34, R32, RZ ;  /* 0x0000002022201227 */ /* 0x002fca00078e00ff */
[----:B------:R-:W-:-:S07]  /*136d0*/  @P1 SHF.R.U32.HI R34, RZ, R33, R32 ;  /* 0x00000021ff221219 */ /* 0x000fce0000011620 */
.L_x_5062:
[----:B------:R-:W-:Y:S05]  /*136e0*/  BSYNC B0 ;  /* 0x0000000000007941 */ /* 0x000fea0003800000 */
.L_x_5060:
[----:B------:R-:W-:-:S05]  /*136f0*/  IMAD R34, R34, R11, R58 ;  /* 0x0000000b22227224 */ /* 0x000fca00078e023a */
[----:B------:R-:W-:Y:S02]  /*13700*/  VIMNMX R43, R43, R34, !PT ;  /* 0x000000222b2b7248 */ /* 0x000fe40007fe0100 */
[----:B------:R-:W-:-:S07]  /*13710*/  VIADDMNMX R46, R34, R11, R46, PT ;  /* 0x0000000b222e7246 */ /* 0x000fce000380012e */
.L_x_5059:
        /* <DEDUP_REMOVED lines=48> */
[C---:B------:R-:W-:Y:S02]  /*13a20*/  ISETP.GT.AND P2, PT, R43.reuse, 0x29, !P3 ;  /* 0x000000292b00780c */ /* 0x040fe40005f44270 */
        /* <DEDUP_REMOVED lines=8> */
[----:B0-----:R-:W-:Y:S02]  /*13ab0*/  FSEL R52, R48, -INF , !P2 ;  /* 0xff80000030347808 */ /* 0x001fe40005000000 */
        /* <DEDUP_REMOVED lines=52> */
[----:B------:R-:W-:Y:S01]  /*13e00*/  ISETP.GE.AND P5, PT, R54, 0x5a, PT ;  /* 0x0000005a3600780c */ /* 0x000fe20003fa6270 */
[----:B------:R-:W0:Y:S03]  /*13e10*/  SHFL.IDX PT, R4, R41, 0x1, 0x1c1f ;  /* 0x003c1f0029047f89 */ /* 0x000e2600000e0000 */
[----:B------:R-:W-:Y:S02]  /*13e20*/  P2R R47, PR, RZ, 0x20 ;  /* 0x00000020ff2f7803 */ /* 0x000fe40000000000 */
[----:B------:R-:W-:-:S04]  /*13e30*/  ISETP.GT.AND P5, PT, R43, 0x59, !P5 ;  /* 0x000000592b00780c */ /* 0x000fc80006fa4270 */
[----:B------:R-:W-:-:S04]  /*13e40*/  ISETP.LT.OR P5, PT, R46, 0x5a, P5 ;  /* 0x0000005a2e00780c */ /* 0x000fc80002fa1670 */
[----:B------:R-:W-:Y:S02]  /*13e50*/  FSEL R28, R69, -INF , !P5 ;  /* 0xff800000451c7808 */ /* 0x000fe40006800000 */
[----:B------:R-:W-:Y:S02]  /*13e60*/  ISETP.GE.AND P5, PT, R11, 0x1, PT ;  /* 0x000000010b00780c */ /* 0x000fe40003fa6270 */
[----:B0-----:R-:W-:Y:S01]  /*13e70*/  VIADDMNMX R96, R4, R51, R96, PT ;  /* 0x0000003304607246 */ /* 0x001fe20003800160 */
[----:B------:R-:W-:-:S10]  /*13e80*/  IMAD.IADD R33, R53, 0x1, R4 ;  /* 0x0000000135217824 */ /* 0x000fd400078e0204 */
        /* <DEDUP_REMOVED lines=12> */
.L_x_5065:
[----:B------:R-:W-:-:S13]  /*13f50*/  ISETP.NE.AND P5, PT, R11, 0x1, PT ;  /* 0x000000010b00780c */ /* 0x000fda0003fa5270 */
[----:B------:R-:W0:Y:S02]  /*13f60*/  @P5 LDC.64 R4, c[0x0][0x9e8] ;  /* 0x00027a00ff045b82 */ /* 0x000e240000000a00 */
[----:B0-----:R-:W-:-:S05]  /*13f70*/  @P5 IMAD.HI.U32 R4, R41, R4, RZ ;  /* 0x0000000429045227 */ /* 0x001fca00078e00ff */
[----:B------:R-:W-:-:S07]  /*13f80*/  @P5 SHF.R.U32.HI R41, RZ, R5, R4 ;  /* 0x00000005ff295219 */ /* 0x000fce0000011604 */
.L_x_5066:
[----:B------:R-:W-:Y:S05]  /*13f90*/  BSYNC B0 ;  /* 0x0000000000007941 */ /* 0x000fea0003800000 */
.L_x_5064:
[----:B------:R-:W-:-:S05]  /*13fa0*/  IMAD R4, R41, R11, R58 ;  /* 0x0000000b29047224 */ /* 0x000fca00078e023a */
[----:B------:R-:W-:Y:S02]  /*13fb0*/  VIMNMX R33, R33, R4, !PT ;  /* 0x0000000421217248 */ /* 0x000fe40007fe0100 */
[----:B------:R-:W-:-:S07]  /*13fc0*/  VIADDMNMX R96, R4, R11, R96, PT ;  /* 0x0000000b04607246 */ /* 0x000fce0003800160 */
.L_x_5063:
[C---:B------:R-:W-:Y:S01]  /*13fd0*/  ISETP.GT.AND P1, PT, R33.reuse, 0x1, !P1 ;  /* 0x000000012100780c */ /* 0x040fe20004f24270 */
[----:B------:R-:W-:Y:S01]  /*13fe0*/  ULDC UR4, c[0x0][0x988] ;  /* 0x0002620000047ab9 */ /* 0x000fe20000000800 */
[----:B------:R-:W-:Y:S01]  /*13ff0*/  ISETP.GT.AND P6, PT, R33, 0x8, !P6 ;  /* 0x000000082100780c */ /* 0x000fe200077c4270 */
[----:B------:R-:W-:Y:S01]  /*14000*/  IMAD.U32 R5, RZ, RZ, UR4 ;  /* 0x00000004ff057e24 */ /* 0x000fe2000f8e00ff */
[C---:B------:R-:W-:Y:S02]  /*14010*/  ISETP.LT.OR P1, PT, R96.reuse, 0x2, P1 ;  /* 0x000000026000780c */ /* 0x040fe40000f21670 */
[----:B------:R-:W-:Y:S02]  /*14020*/  ISETP.LT.OR P6, PT, R96, 0x9, P6 ;  /* 0x000000096000780c */ /* 0x000fe400037c1670 */
[----:B------:R-:W-:Y:S02]  /*14030*/  FSEL R48, R3, -INF , !P1 ;  /* 0xff80000003307808 */ /* 0x000fe40004800000 */
[----:B------:R-:W-:Y:S01]  /*14040*/  ISETP.NE.AND P1, PT, R45, RZ, PT ;  /* 0x000000ff2d00720c */ /* 0x000fe20003f25270 */
[----:B------:R-:W-:Y:S01]  /*14050*/  IMAD.MOV.U32 R45, RZ, RZ, R83 ;  /* 0x000000ffff2d7224 */ /* 0x000fe200078e0053 */
[----:B------:R-:W-:-:S02]  /*14060*/  FSEL R6, R6, -INF , !P6 ;  /* 0xff80000006067808 */ /* 0x000fc40007000000 */
[----:B------:R-:W-:Y:S02]  /*14070*/  ISETP.GT.AND P1, PT, R33, 0x9, !P1 ;  /* 0x000000092100780c */ /* 0x000fe40004f24270 */
[----:B------:R-:W-:Y:S02]  /*14080*/  ISETP.NE.AND P6, PT, R62, RZ, PT ;  /* 0x000000ff3e00720c */ /* 0x000fe40003fc5270 */
        /* <DEDUP_REMOVED lines=17> */
[----:B------:R-:W-:Y:S02]  /*141a0*/  ISETP.GT.AND P1, PT, R33, 0x18, !P6 ;  /* 0x000000182100780c */ /* 0x000fe40007724270 */
[----:B------:R-:W-:Y:S02]  /*141b0*/  FMNMX.FTZ R3, R88, R3, !PT ;  /* 0x0000000358037209 */ /* 0x000fe40007810000 */
[----:B------:R-:W-:Y:S02]  /*141c0*/  ISETP.LT.OR P1, PT, R96, 0x19, P1 ;  /* 0x000000196000780c */ /* 0x000fe40000f21670 */
[----:B------:R-:W-:Y:S02]  /*141d0*/  FMNMX.FTZ R3, R84, R3, !PT ;  /* 0x0000000354037209 */ /* 0x000fe40007810000 */
[----:B------:R-:W-:-:S02]  /*141e0*/  FSEL R12, R12, -INF , !P1 ;  /* 0xff8000000c0c7808 */ /* 0x000fc40004800000 */
[----:B------:R-:W-:Y:S02]  /*141f0*/  ISETP.GT.AND P1, PT, R33, 0x19, !P5 ;  /* 0x000000192100780c */ /* 0x000fe40006f24270 */
[----:B------:R-:W-:Y:S02]  /*14200*/  FMNMX.FTZ R3, R86, R3, !PT ;  /* 0x0000000356037209 */ /* 0x000fe40007810000 */
[----:B------:R-:W-:Y:S02]  /*14210*/  ISETP.LT.OR P1, PT, R96, 0x1a, P1 ;  /* 0x0000001a6000780c */ /* 0x000fe40000f21670 */
[----:B------:R-:W-:Y:S02]  /*14220*/  FMNMX.FTZ R3, R64, R3, !PT ;  /* 0x0000000340037209 */ /* 0x000fe40007810000 */
        /* <DEDUP_REMOVED lines=23> */
[----:B------:R-:W-:Y:S02]  /*143a0*/  FMNMX.FTZ R3, R32, R3, !PT ;  /* 0x0000000320037209 */ /* 0x000fe40007810000 */
[C---:B------:R-:W-:Y:S02]  /*143b0*/  ISETP.GT.AND P1, PT, R33.reuse, 0x29, !P1 ;  /* 0x000000292100780c */ /* 0x040fe40004f24270 */
[----:B------:R-:W-:-:S02]  /*143c0*/  ISETP.GT.AND P4, PT, R33, RZ, !P4 ;  /* 0x000000ff2100720c */ /* 0x000fc40006784270 */
[----:B------:R-:W-:Y:S02]  /*143d0*/  ISETP.LT.OR P1, PT, R96, 0x2a, P1 ;  /* 0x0000002a6000780c */ /* 0x000fe40000f21670 */
[----:B------:R-:W-:Y:S02]  /*143e0*/  FMNMX.FTZ R3, R30, R3, !PT ;  /* 0x000000031e037209 */ /* 0x000fe40007810000 */
[----:B------:R-:W-:Y:S02]  /*143f0*/  FSEL R62, R31, -INF , !P1 ;  /* 0xff8000001f3e7808 */ /* 0x000fe40004800000 */
[----:B------:R-:W-:Y:S02]  /*14400*/  ISETP.NE.AND P1, PT, R73, RZ, PT ;  /* 0x000000ff4900720c */ /* 0x000fe40003f25270 */
[----:B------:R-:W-:Y:S02]  /*14410*/  ISETP.LT.OR P4, PT, R96, 0x1, P4 ;  /* 0x000000016000780c */ /* 0x000fe40002781670 */
[----:B------:R-:W-:-:S02]  /*14420*/  ISETP.GT.AND P1, PT, R33, 0x30, !P1 ;  /* 0x000000302100780c */ /* 0x000fc40004f24270 */
[----:B------:R-:W-:Y:S02]  /*14430*/  FMNMX.FTZ R3, R26, R3, !PT ;  /* 0x000000031a037209 */ /* 0x000fe40007810000 */
[----:B------:R-:W-:Y:S02]  /*14440*/  ISETP.LT.OR P1, PT, R96, 0x31, P1 ;  /* 0x000000316000780c */ /* 0x000fe40000f21670 */
[----:B------:R-:W-:Y:S02]  /*14450*/  FSEL R7, R0, -INF , !P4 ;  /* 0xff80000000077808 */ /* 0x000fe40006000000 */
[----:B------:R-:W-:Y:S02]  /*14460*/  FSEL R66, R35, -INF , !P1 ;  /* 0xff80000023427808 */ /* 0x000fe40004800000 */
[----:B------:R-:W-:Y:S02]  /*14470*/  ISETP.NE.AND P1, PT, R75, RZ, PT ;  /* 0x000000ff4b00720c */ /* 0x000fe40003f25270 */
[----:B------:R-:W-:-:S02]  /*14480*/  FMNMX.FTZ R0, R28, R3, !PT ;  /* 0x000000031c007209 */ /* 0x000fc40007810000 */
[----:B------:R-:W-:Y:S02]  /*14490*/  ISETP.GT.AND P1, PT, R33, 0x31, !P1 ;  /* 0x000000312100780c */ /* 0x000fe40004f24270 */
[----:B------:R-:W-:Y:S01]  /*144a0*/  ISETP.NE.AND P6, PT, R81, RZ, PT ;  /* 0x000000ff5100720c */ /* 0x000fe20003fc5270 */
[----:B------:R-:W0:Y:S01]  /*144b0*/  SHFL.BFLY PT, R3, R0, 0x2, 0x1f ;  /* 0x0c401f0000037f89 */ /* 0x000e2200000e0000 */
[----:B------:R-:W-:Y:S02]  /*144c0*/  ISETP.LT.OR P1, PT, R96, 0x32, P1 ;  /* 0x000000326000780c */ /* 0x000fe40000f21670 */
[----:B------:R-:W-:Y:S02]  /*144d0*/  ISETP.NE.AND P5, PT, R57, RZ, PT ;  /* 0x000000ff3900720c */ /* 0x000fe40003fa5270 */
[----:B------:R-:W-:Y:S02]  /*144e0*/  FSEL R68, R37, -INF , !P1 ;  /* 0xff80000025447808 */ /* 0x000fe40004800000 */
[----:B------:R-:W-:-:S02]  /*144f0*/  ISETP.NE.AND P1, PT, R49, RZ, PT ;  /* 0x000000ff3100720c */ /* 0x000fc40003f25270 */
[C---:B------:R-:W-:Y:S02]  /*14500*/  ISETP.GT.AND P2, PT, R33.reuse, 0x51, !P2 ;  /* 0x000000512100780c */ /* 0x040fe40005744270 */
[C---:B------:R-:W-:Y:S02]  /*14510*/  ISETP.GT.AND P1, PT, R33.reuse, 0x38, !P1 ;  /* 0x000000382100780c */ /* 0x040fe40004f24270 */
[----:B------:R-:W-:Y:S02]  /*14520*/  ISETP.GT.AND P3, PT, R33, 0x58, !P3 ;  /* 0x000000582100780c */ /* 0x000fe40005f64270 */
[C---:B------:R-:W-:Y:S02]  /*14530*/  ISETP.LT.OR P1, PT, R96.reuse, 0x39, P1 ;  /* 0x000000396000780c */ /* 0x040fe40000f21670 */
[----:B------:R-:W-:Y:S02]  /*14540*/  ISETP.LT.OR P2, PT, R96, 0x52, P2 ;  /* 0x000000526000780c */ /* 0x000fe40001741670 */
[----:B------:R-:W-:-:S02]  /*14550*/  FSEL R70, R39, -INF , !P1 ;  /* 0xff80000027467808 */ /* 0x000fc40004800000 */
[----:B------:R-:W-:Y:S02]  /*14560*/  ISETP.NE.AND P1, PT, R77, RZ, PT ;  /* 0x000000ff4d00720c */ /* 0x000fe40003f25270 */
[----:B------:R-:W-:Y:S02]  /*14570*/  ISETP.LT.OR P3, PT, R96, 0x59, P3 ;  /* 0x000000596000780c */ /* 0x000fe40001f61670 */
[----:B------:R-:W-:Y:S02]  /*14580*/  ISETP.GT.AND P1, PT, R33, 0x39, !P1 ;  /* 0x000000392100780c */ /* 0x000fe40004f24270 */
[----:B0-----:R-:W-:Y:S02]  /*14590*/  FMNMX.FTZ R13, R0, R3, !PT ;  /* 0x00000003000d7209 */ /* 0x001fe40007810000 */
[----:B------:R-:W-:Y:S02]  /*145a0*/  ISETP.LT.OR P1, PT, R96, 0x3a, P1 ;  /* 0x0000003a6000780c */ /* 0x000fe40000f21670 */
[----:B------:R-:W-:-:S02]  /*145b0*/  FSEL R20, R20, -INF , !P2 ;  /* 0xff80000014147808 */ /* 0x000fc40005000000 */
[----:B------:R-:W-:Y:S02]  /*145c0*/  FSEL R74, R74, -INF , !P1 ;  /* 0xff8000004a4a7808 */ /* 0x000fe40004800000 */
[----:B------:R-:W-:Y:S02]  /*145d0*/  ISETP.NE.AND P1, PT, R79, RZ, PT ;  /* 0x000000ff4f00720c */ /* 0x000fe40003f25270 */
[----:B------:R-:W-:Y:S02]  /*145e0*/  FSEL R24, R24, -INF , !P3 ;  /* 0xff80000018187808 */ /* 0x000fe40005800000 */
[----:B------:R-:W-:-:S04]  /*145f0*/  ISETP.GT.AND P1, PT, R33, 0x40, !P1 ;  /* 0x000000402100780c */ /* 0x000fc80004f24270 */
[----:B------:R-:W-:-:S04]  /*14600*/  ISETP.LT.OR P1, PT, R96, 0x41, P1 ;  /* 0x000000416000780c */ /* 0x000fc80000f21670 */
[----:B------:R-:W-:Y:S02]  /*14610*/  FSEL R76, R76, -INF , !P1 ;  /* 0xff8000004c4c7808 */ /* 0x000fe40004800000 */
[----:B------:R-:W-:Y:S02]  /*14620*/  ISETP.GT.AND P1, PT, R33, 0x41, !P6 ;  /* 0x000000412100780c */ /* 0x000fe40007724270 */
[----:B------:R-:W-:Y:S02]  /*14630*/  ISETP.NE.AND P6, PT, R61, RZ, PT ;  /* 0x000000ff3d00720c */ /* 0x000fe40003fc5270 */
[----:B------:R-:W-:-:S04]  /*14640*/  ISETP.LT.OR P1, PT, R96, 0x42, P1 ;  /* 0x000000426000780c */ /* 0x000fc80000f21670 */
[----:B------:R-:W-:Y:S02]  /*14650*/  FSEL R78, R78, -INF , !P1 ;  /* 0xff8000004e4e7808 */ /* 0x000fe40004800000 */
[----:B------:R-:W-:Y:S02]  /*14660*/  ISETP.GT.AND P1, PT, R33, 0x48, !P5 ;  /* 0x000000482100780c */ /* 0x000fe40006f24270 */
[----:B------:R-:W-:Y:S02]  /*14670*/  ISETP.NE.AND P5, PT, R82, RZ, PT ;  /* 0x000000ff5200720c */ /* 0x000fe40003fa5270 */
[----:B------:R-:W0:Y:S01]  /*14680*/  SHFL.BFLY PT, R82, R13, 0x1, 0x1f ;  /* 0x0c201f000d527f89 */ /* 0x000e2200000e0000 */
[----:B------:R-:W-:-:S04]  /*14690*/  ISETP.LT.OR P1, PT, R96, 0x49, P1 ;  /* 0x000000496000780c */ /* 0x000fc80000f21670 */
[----:B------:R-:W-:Y:S02]  /*146a0*/  FSEL R80, R80, -INF , !P1 ;  /* 0xff80000050507808 */ /* 0x000fe40004800000 */
[----:B0-----:R-:W-:-:S04]  /*146b0*/  FMNMX.FTZ R3, R13, R82, !PT ;  /* 0x000000520d037209 */ /* 0x001fc80007810000 */
[C---:B------:R-:W-:Y:S01]  /*146c0*/  FSETP.NEU.FTZ.AND P1, PT, R3.reuse, -INF , PT ;  /* 0xff8000000300780b */ /* 0x040fe20003f3d000 */
[----:B------:R-:W-:-:S05]  /*146d0*/  FMUL.FTZ R9, R3, R5 ;  /* 0x0000000503097220 */ /* 0x000fca0000410000 */
[----:B------:R-:W-:Y:S02]  /*146e0*/  FSEL R41, R9, RZ, P1 ;  /* 0x000000ff09297208 */ /* 0x000fe40000800000 */
[----:B------:R-:W-:Y:S02]  /*146f0*/  FMNMX.FTZ R9, R7, R48, !PT ;  /* 0x0000003007097209 */ /* 0x000fe40007810000 */
[----:B------:R-:W-:Y:S01]  /*14700*/  ISETP.GT.AND P1, PT, R33, 0x49, !P5 ;  /* 0x000000492100780c */ /* 0x000fe20006f24270 */
[--C-:B------:R-:W-:Y:S01]  /*14710*/  FFMA.FTZ R180, R84, R5, -R41.reuse ;  /* 0x0000000554b47223 */ /* 0x100fe20000010829 */
        /* <DEDUP_REMOVED lines=9> */
[----:B------:R-:W-:Y:S01]  /*147b0*/  MUFU.EX2 R188, R188 ;  /* 0x000000bc00bc7308 */ /* 0x000fe20000000800 */
[----:B------:R-:W-:Y:S01]  /*147c0*/  ISETP.GT.AND P1, PT, R33, 0x50, !P6 ;  /* 0x000000502100780c */ /* 0x000fe20007724270 */
[--C-:B------:R-:W-:Y:S01]  /*147d0*/  FFMA.FTZ R98, R98, R5, -R41.reuse ;  /* 0x0000000562627223 */ /* 0x100fe20000010829 */
[----:B------:R-:W-:Y:S01]  /*147e0*/  FMNMX.FTZ R13, R4, R13, !PT ;  /* 0x0000000d040d7209 */ /* 0x000fe20007810000 */
[-CC-:B------:R-:W-:Y:S01]  /*147f0*/  FFMA.FTZ R184, R94, R5.reuse, -R41.reuse ;  /* 0x000000055eb87223 */ /* 0x180fe20000010829 */
[----:B------:R-:W-:Y:S01]  /*14800*/  ISETP.LT.OR P1, PT, R96, 0x51, P1 ;  /* 0x000000516000780c */ /* 0x000fe20000f21670 */
[--C-:B------:R-:W-:Y:S01]  /*14810*/  FFMA.FTZ R92, R92, R5, -R41.reuse ;  /* 0x000000055c5c7223 */ /* 0x100fe20000010829 */
[----:B------:R-:W-:Y:S01]  /*14820*/  FMNMX.FTZ R13, R12, R13, !PT ;  /* 0x0000000d0c0d7209 */ /* 0x000fe20007810000 */
[----:B------:R-:W0:Y:S01]  /*14830*/  MUFU.EX2 R9, R102 ;  /* 0x0000006600097308 */ /* 0x000e220000000800 */
[----:B------:R-:W-:Y:S01]  /*14840*/  ISETP.NE.AND P5, PT, R47, RZ, PT ;  /* 0x000000ff2f00720c */ /* 0x000fe20003fa5270 */
[--C-:B------:R-:W-:Y:S01]  /*14850*/  FFMA.FTZ R186, R90, R5, -R41.reuse ;  /* 0x000000055aba7223 */ /* 0x100fe20000010829 */
[----:B------:R-:W-:Y:S01]  /*14860*/  FMNMX.FTZ R13, R54, R13, !PT ;  /* 0x0000000d360d7209 */ /* 0x000fe20007810000 */
[-CC-:B------:R-:W-:Y:S01]  /*14870*/  FFMA.FTZ R88, R88, R5.reuse, -R41.reuse ;  /* 0x0000000558587223 */ /* 0x180fe20000010829 */
[----:B------:R-:W-:Y:S01]  /*14880*/  FSEL R84, R21, -INF , !P1 ;  /* 0xff80000015547808 */ /* 0x000fe20004800000 */
[--C-:B------:R-:W-:Y:S01]  /*14890*/  FFMA.FTZ R21, R86, R5, -R41.reuse ;  /* 0x0000000556157223 */ /* 0x100fe20000010829 */
[----:B------:R-:W-:Y:S01]  /*148a0*/  FMNMX.FTZ R15, R14, R13, !PT ;  /* 0x0000000d0e0f7209 */ /* 0x000fe20007810000 */
[-CC-:B------:R-:W-:Y:S01]  /*148b0*/  FFMA.FTZ R182, R64, R5.reuse, -R41.reuse ;  /* 0x0000000540b67223 */ /* 0x180fe20000010829 */
        /* <DEDUP_REMOVED lines=12> */
[-CC-:B------:R-:W-:Y:S01]  /*14980*/  FFMA.FTZ R35, R34, R5.reuse, -R41.reuse ;  /* 0x0000000522237223 */ /* 0x180fe20000010829 */
[--C-:B------:R-:W-:Y:S01]  /*14990*/  FFMA.FTZ R168, R32, R5, -R41.reuse ;  /* 0x0000000520a87223 */ /* 0x100fe20000010829 */
[----:B------:R-:W-:Y:S01]  /*149a0*/  FMNMX.FTZ R27, R66, R15, !PT ;  /* 0x0000000f421b7209 */ /* 0x000fe20007810000 */
[----:B------:R-:W-:Y:S01]  /*149b0*/  FFMA.FTZ R37, R30, R5, -R41 ;  /* 0x000000051e257223 */ /* 0x000fe20000010829 */
[----:B------:R-:W1:Y:S01]  /*149c0*/  MUFU.EX2 R190, R190 ;  /* 0x000000be00be7308 */ /* 0x000e620000000800 */
[----:B------:R-:W-:-:S02]  /*149d0*/  ISETP.NE.AND P5, PT, R85, 0x1, PT ;  /* 0x000000015500780c */ /* 0x000fc40003fa5270 */
[----:B------:R-:W-:-:S04]  /*149e0*/  FMNMX.FTZ R27, R68, R27, !PT ;  /* 0x0000001b441b7209 */ /* 0x000fc80007810000 */
[----:B------:R-:W-:Y:S01]  /*149f0*/  FMNMX.FTZ R27, R70, R27, !PT ;  /* 0x0000001b461b7209 */ /* 0x000fe20007810000 */
[----:B------:R-:W2:Y:S03]  /*14a00*/  MUFU.EX2 R13, R98 ;  /* 0x00000062000d7308 */ /* 0x000ea60000000800 */
[----:B------:R-:W-:-:S03]  /*14a10*/  FMNMX.FTZ R27, R74, R27, !PT ;  /* 0x0000001b4a1b7209 */ /* 0x000fc60007810000 */
[----:B------:R-:W3:Y:S01]  /*14a20*/  @P5 LDC R30, c[0x0][0x44c] ;  /* 0x00011300ff1e5b82 */ /* 0x000ee20000000800 */
[----:B------:R-:W-:Y:S01]  /*14a30*/  FMNMX.FTZ R29, R76, R27, !PT ;  /* 0x0000001b4c1d7209 */ /* 0x000fe20007810000 */
[----:B------:R-:W4:Y:S03]  /*14a40*/  MUFU.EX2 R184, R184 ;  /* 0x000000b800b87308 */ /* 0x000f260000000800 */
[----:B------:R-:W-:-:S03]  /*14a50*/  FMNMX.FTZ R29, R78, R29, !PT ;  /* 0x0000001d4e1d7209 */ /* 0x000fc60007810000 */
[----:B------:R-:W5:Y:S01]  /*14a60*/  @P5 LDC R47, c[0x0][0x450] ;  /* 0x00011400ff2f5b82 */ /* 0x000f620000000800 */
[----:B------:R-:W-:Y:S01]  /*14a70*/  FMNMX.FTZ R29, R80, R29, !PT ;  /* 0x0000001d501d7209 */ /* 0x000fe20007810000 */
[----:B------:R-:W4:Y:S03]  /*14a80*/  MUFU.EX2 R15, R92 ;  /* 0x0000005c000f7308 */ /* 0x000f260000000800 */
[----:B------:R-:W-:-:S04]  /*14a90*/  FMNMX.FTZ R29, R82, R29, !PT ;  /* 0x0000001d521d7209 */ /* 0x000fc80007810000 */
[----:B------:R-:W-:Y:S01]  /*14aa0*/  FMNMX.FTZ R29, R84, R29, !PT ;  /* 0x0000001d541d7209 */ /* 0x000fe20007810000 */
[----:B------:R-:W4:Y:S03]  /*14ab0*/  MUFU.EX2 R186, R186 ;  /* 0x000000ba00ba7308 */ /* 0x000f260000000800 */
[----:B------:R-:W-:Y:S01]  /*14ac0*/  FMNMX.FTZ R29, R20, R29, !PT ;  /* 0x0000001d141d7209 */ /* 0x000fe20007810000 */
[----:B---3--:R-:W-:-:S03]  /*14ad0*/  @P5 IMAD.HI.U32 R30, R83, R30, RZ ;  /* 0x0000001e531e5227 */ /* 0x008fc600078e00ff */
[----:B------:R-:W-:Y:S01]  /*14ae0*/  FMNMX.FTZ R29, R24, R29, !PT ;  /* 0x0000001d181d7209 */ /* 0x000fe20007810000 */
[----:B------:R-:W3:Y:S03]  /*14af0*/  MUFU.EX2 R27, R88 ;  /* 0x00000058001b7308 */ /* 0x000ee60000000800 */
[----:B------:R-:W-:Y:S01]  /*14b00*/  FMNMX.FTZ R0, R86, R29, !PT ;  /* 0x0000001d56007209 */ /* 0x000fe20007810000 */
[----:B------:R-:W-:Y:S01]  /*14b10*/  FFMA.FTZ R29, R50, R5, -R41 ;  /* 0x00000005321d7223 */ /* 0x000fe20000010829 */
[----:B-----5:R-:W-:-:S03]  /*14b20*/  @P5 SHF.R.U32.HI R45, RZ, R47, R30 ;  /* 0x0000002fff2d5219 */ /* 0x020fc6000001161e */
[----:B------:R-:W5:Y:S01]  /*14b30*/  SHFL.BFLY PT, R33, R0, 0x2, 0x1f ;  /* 0x0c401f0000217f89 */ /* 0x000f6200000e0000 */
[----:B------:R-:W-:Y:S01]  /*14b40*/  MUFU.EX2 R180, R180 ;  /* 0x000000b400b47308 */ /* 0x000fe20000000800 */
[----:B------:R-:W-:Y:S02]  /*14b50*/  ISETP.GE.AND P5, PT, R11, 0x1, PT ;  /* 0x000000010b00780c */ /* 0x000fe40003fa6270 */
[----:B------:R-:W-:-:S05]  /*14b60*/  IADD3 R45, R140, R45, RZ ;  /* 0x0000002d8c2d7210 */ /* 0x000fca0007ffe0ff */
[----:B------:R-:W-:Y:S01]  /*14b70*/  MUFU.EX2 R21, R21 ;  /* 0x0000001500157308 */ /* 0x000fe20000000800 */
[----:B------:R-:W-:-:S07]  /*14b80*/  IMAD.IADD R10, R45, 0x1, R10 ;  /* 0x000000012d0a7824 */ /* 0x000fce00078e020a */
[----:B------:R-:W-:Y:S01]  /*14b90*/  MUFU.EX2 R182, R182 ;  /* 0x000000b600b67308 */ /* 0x000fe20000000800 */
[----:B-----5:R-:W-:Y:S01]  /*14ba0*/  FMNMX.FTZ R39, R0, R33, !PT ;  /* 0x0000002100277209 */ /* 0x020fe20007810000 */
[----:B------:R-:W-:-:S06]  /*14bb0*/  FFMA.FTZ R33, R38, R5, -R41 ;  /* 0x0000000526217223 */ /* 0x000fcc0000010829 */
[----:B------:R-:W-:Y:S01]  /*14bc0*/  MUFU.EX2 R25, R25 ;  /* 0x0000001900197308 */ /* 0x000fe20000000800 */
[----:B------:R-:W5:Y:S07]  /*14bd0*/  SHFL.BFLY PT, R0, R39, 0x1, 0x1f ;  /* 0x0c201f0027007f89 */ /* 0x000f6e00000e0000 */
[----:B------:R-:W-:Y:S08]  /*14be0*/  MUFU.EX2 R176, R176 ;  /* 0x000000b000b07308 */ /* 0x000ff00000000800 */
[----:B------:R-:W-:Y:S08]  /*14bf0*/  MUFU.EX2 R29, R29 ;  /* 0x0000001d001d7308 */ /* 0x000ff00000000800 */
[----:B------:R-:W-:Y:S01]  /*14c00*/  MUFU.EX2 R178, R178 ;  /* 0x000000b200b27308 */ /* 0x000fe20000000800 */
[----:B-----5:R-:W-:Y:S01]  /*14c10*/  FMNMX.FTZ R0, R39, R0, !PT ;  /* 0x0000000027007209 */ /* 0x020fe20007810000 */
[----:B------:R-:W-:-:S03]  /*14c20*/  FFMA.FTZ R39, R28, R5, -R41 ;  /* 0x000000051c277223 */ /* 0x000fc60000010829 */
[C---:B------:R-:W-:Y:S01]  /*14c30*/  FSETP.NEU.FTZ.AND P1, PT, R0.reuse, -INF , PT ;  /* 0xff8000000000780b */ /* 0x040fe20003f3d000 */
[----:B------:R-:W-:Y:S02]  /*14c40*/  FMUL.FTZ R26, R0, R5 ;  /* 0x00000005001a7220 */ /* 0x000fe40000410000 */
[----:B------:R-:W-:Y:S03]  /*14c50*/  MUFU.EX2 R31, R31 ;  /* 0x0000001f001f7308 */ /* 0x000fe60000000800 */
[----:B------:R-:W-:-:S05]  /*14c60*/  FSEL R41, R26, RZ, P1 ;  /* 0x000000ff1a297208 */ /* 0x000fca0000800000 */
[----:B------:R-:W-:Y:S01]  /*14c70*/  MUFU.EX2 R172, R172 ;  /* 0x000000ac00ac7308 */ /* 0x000fe20000000800 */
[-CC-:B------:R-:W-:Y:S01]  /*14c80*/  FFMA.FTZ R189, R7, R5.reuse, -R41.reuse ;  /* 0x0000000507bd7223 */ /* 0x180fe20000010829 */
[-CC-:B------:R-:W-:Y:S01]  /*14c90*/  FFMA.FTZ R26, R48, R5.reuse, -R41.reuse ;  /* 0x00000005301a7223 */ /* 0x180fe20000010829 */
[-CC-:B------:R-:W-:Y:S01]  /*14ca0*/  FFMA.FTZ R191, R6, R5.reuse, -R41.reuse ;  /* 0x0000000506bf7223 */ /* 0x180fe20000010829 */
[-C--:B------:R-:W-:Y:S01]  /*14cb0*/  FFMA.FTZ R6, R46, R5.reuse, -R41 ;  /* 0x000000052e067223 */ /* 0x080fe20000010829 */
[----:B0-----:R-:W-:Y:S01]  /*14cc0*/  FADD.FTZ R7, R188, R9 ;  /* 0x00000009bc077221 */ /* 0x001fe20000010000 */
[-CC-:B------:R-:W-:Y:S01]  /*14cd0*/  FFMA.FTZ R185, R8, R5.reuse, -R41.reuse ;  /* 0x0000000508b97223 */ /* 0x180fe20000010829 */
[-C--:B------:R-:W-:Y:S01]  /*14ce0*/  FFMA.FTZ R4, R4, R5.reuse, -R41 ;  /* 0x0000000504047223 */ /* 0x080fe20000010829 */
[----:B------:R-:W-:Y:S01]  /*14cf0*/  MUFU.EX2 R189, R189 ;  /* 0x000000bd00bd7308 */ /* 0x000fe20000000800 */
[----:B-1----:R-:W-:Y:S01]  /*14d00*/  FADD.FTZ R8, R190, R7 ;  /* 0x00000007be087221 */ /* 0x002fe20000010000 */
[-CC-:B------:R-:W-:Y:S01]  /*14d10*/  FFMA.FTZ R12, R12, R5.reuse, -R41.reuse ;  /* 0x000000050c0c7223 */ /* 0x180fe20000010829 */
[-CC-:B------:R-:W-:Y:S01]  /*14d20*/  FFMA.FTZ R54, R54, R5.reuse, -R41.reuse ;  /* 0x0000000536367223 */ /* 0x180fe20000010829 */
[-CC-:B------:R-:W-:Y:S01]  /*14d30*/  FFMA.FTZ R14, R14, R5.reuse, -R41.reuse ;  /* 0x000000050e0e7223 */ /* 0x180fe20000010829 */
[----:B--2---:R-:W-:Y:S01]  /*14d40*/  FADD.FTZ R7, R13, R8 ;  /* 0x000000080d077221 */ /* 0x004fe20000010000 */
[-CC-:B------:R-:W-:Y:S01]  /*14d50*/  FFMA.FTZ R58, R58, R5.reuse, -R41.reuse ;  /* 0x000000053a3a7223 */ /* 0x180fe20000010829 */
[-C--:B------:R-:W-:Y:S01]  /*14d60*/  FFMA.FTZ R60, R60, R5.reuse, -R41 ;  /* 0x000000053c3c7223 */ /* 0x080fe20000010829 */
[----:B------:R-:W0:Y:S01]  /*14d70*/  MUFU.EX2 R26, R26 ;  /* 0x0000001a001a7308 */ /* 0x000e220000000800 */
[----:B----4-:R-:W-:Y:S01]  /*14d80*/  FADD.FTZ R28, R184, R7 ;  /* 0x00000007b81c7221 */ /* 0x010fe20000010000 */
[-CC-:B------:R-:W-:Y:S01]  /*14d90*/  FFMA.FTZ R62, R62, R5.reuse, -R41.reuse ;  /* 0x000000053e3e7223 */ /* 0x180fe20000010829 */
[-CC-:B------:R-:W-:Y:S01]  /*14da0*/  FFMA.FTZ R66, R66, R5.reuse, -R41.reuse ;  /* 0x0000000542427223 */ /* 0x180fe20000010829 */
[-CC-:B------:R-:W-:Y:S01]  /*14db0*/  FFMA.FTZ R68, R68, R5.reuse, -R41.reuse ;  /* 0x0000000544447223 */ /* 0x180fe20000010829 */
[----:B------:R-:W-:Y:S01]  /*14dc0*/  FADD.FTZ R43, R15, R28 ;  /* 0x0000001c0f2b7221 */ /* 0x000fe20000010000 */
[-CC-:B------:R-:W-:Y:S01]  /*14dd0*/  FFMA.FTZ R70, R70, R5.reuse, -R41.reuse ;  /* 0x0000000546467223 */ /* 0x180fe20000010829 */
[-C--:B------:R-:W-:Y:S01]  /*14de0*/  FFMA.FTZ R74, R74, R5.reuse, -R41 ;  /* 0x000000054a4a7223 */ /* 0x080fe20000010829 */
[----:B------:R-:W1:Y:S01]  /*14df0*/  MUFU.EX2 R191, R191 ;  /* 0x000000bf00bf7308 */ /* 0x000e620000000800 */
[----:B------:R-:W-:Y:S01]  /*14e00*/  FADD.FTZ R28, R186, R43 ;  /* 0x0000002bba1c7221 */ /* 0x000fe20000010000 */
[-CC-:B------:R-:W-:Y:S01]  /*14e10*/  FFMA.FTZ R76, R76, R5.reuse, -R41.reuse ;  /* 0x000000054c4c7223 */ /* 0x180fe20000010829 */
[-CC-:B------:R-:W-:Y:S01]  /*14e20*/  FFMA.FTZ R78, R78, R5.reuse, -R41.reuse ;  /* 0x000000054e4e7223 */ /* 0x180fe20000010829 */
[-CC-:B------:R-:W-:Y:S01]  /*14e30*/  FFMA.FTZ R80, R80, R5.reuse, -R41.reuse ;  /* 0x0000000550507223 */ /* 0x180fe20000010829 */
[----:B---3--:R-:W-:Y:S01]  /*14e40*/  FADD.FTZ R43, R27, R28 ;  /* 0x0000001c1b2b7221 */ /* 0x008fe20000010000 */
[-CC-:B------:R-:W-:Y:S01]  /*14e50*/  FFMA.FTZ R82, R82, R5.reuse, -R41.reuse ;  /* 0x0000000552527223 */ /* 0x180fe20000010829 */
[-CC-:B------:R-:W-:Y:S01]  /*14e60*/  FFMA.FTZ R84, R84, R5.reuse, -R41.reuse ;  /* 0x0000000554547223 */ /* 0x180fe20000010829 */
[----:B------:R-:W2:Y:S01]  /*14e70*/  MUFU.EX2 R6, R6 ;  /* 0x0000000600067308 */ /* 0x000ea20000000800 */
[----:B0-----:R-:W-:Y:S01]  /*14e80*/  FADD.FTZ R8, R189, R26 ;  /* 0x0000001abd087221 */ /* 0x001fe20000010000 */
[-CC-:B------:R-:W-:Y:S01]  /*14e90*/  FFMA.FTZ R20, R20, R5.reuse, -R41.reuse ;  /* 0x0000000514147223 */ /* 0x180fe20000010829 */
[-CC-:B------:R-:W-:Y:S01]  /*14ea0*/  FFMA.FTZ R24, R24, R5.reuse, -R41.reuse ;  /* 0x0000000518187223 */ /* 0x180fe20000010829 */
[----:B------:R-:W-:Y:S01]  /*14eb0*/  F2FP.F16.F32.PACK_AB R188, R9, R188 ;  /* 0x000000bc09bc723e */ /* 0x000fe200000000ff */
[----:B------:R-:W-:Y:S01]  /*14ec0*/  FFMA.FTZ R41, R86, R5, -R41 ;  /* 0x0000000556297223 */ /* 0x000fe20000010829 */
[----:B------:R-:W-:-:S02]  /*14ed0*/  F2FP.F16.F32.PACK_AB R190, R13, R190 ;  /* 0x000000be0dbe723e */ /* 0x000fc400000000ff */
[----:B------:R-:W0:Y:S01]  /*14ee0*/  MUFU.EX2 R185, R185 ;  /* 0x000000b900b97308 */ /* 0x000e220000000800 */
[----:B-1----:R-:W-:Y:S01]  /*14ef0*/  FADD.FTZ R7, R191, R8 ;  /* 0x00000008bf077221 */ /* 0x002fe20000010000 */
[----:B------:R-:W-:Y:S02]  /*14f00*/  F2FP.F16.F32.PACK_AB R184, R15, R184 ;  /* 0x000000b80fb8723e */ /* 0x000fe400000000ff */
[----:B------:R-:W-:Y:S02]  /*14f10*/  F2FP.F16.F32.PACK_AB R186, R27, R186 ;  /* 0x000000ba1bba723e */ /* 0x000fe400000000ff */
[----:B------:R-:W-:Y:S02]  /*14f20*/  F2FP.F16.F32.PACK_AB R189, R26, R189 ;  /* 0x000000bd1abd723e */ /* 0x000fe400000000ff */
[----:B------:R-:W1:Y:S01]  /*14f30*/  MUFU.EX2 R4, R4 ;  /* 0x0000000400047308 */ /* 0x000e620000000800 */
[C---:B--2---:R-:W-:Y:S01]  /*14f40*/  FADD.FTZ R8, R6.reuse, R7 ;  /* 0x0000000706087221 */ /* 0x044fe20000010000 */
[----:B------:R-:W-:-:S06]  /*14f50*/  F2FP.F16.F32.PACK_AB R191, R6, R191 ;  /* 0x000000bf06bf723e */ /* 0x000fcc00000000ff */
[----:B------:R-:W2:Y:S01]  /*14f60*/  MUFU.EX2 R12, R12 ;  /* 0x0000000c000c7308 */ /* 0x000ea20000000800 */
[----:B0-----:R-:W-:Y:S01]  /*14f70*/  FADD.FTZ R7, R185, R8 ;  /* 0x00000008b9077221 */ /* 0x001fe20000010000 */
[----:B------:R-:W-:Y:S01]  /*14f80*/  FADD.FTZ R8, R180, R43 ;  /* 0x0000002bb4087221 */ /* 0x000fe20000010000 */
[----:B------:R-:W-:-:S03]  /*14f90*/  F2FP.F16.F32.PACK_AB R180, R21, R180 ;  /* 0x000000b415b4723e */ /* 0x000fc600000000ff */
[----:B------:R-:W-:Y:S02]  /*14fa0*/  FADD.FTZ R43, R21, R8 ;  /* 0x00000008152b7221 */ /* 0x000fe40000010000 */
[----:B------:R-:W0:Y:S01]  /*14fb0*/  MUFU.EX2 R187, R54 ;  /* 0x0000003600bb7308 */ /* 0x000e220000000800 */
[----:B-1----:R-:W-:Y:S01]  /*14fc0*/  FADD.FTZ R7, R4, R7 ;  /* 0x0000000704077221 */ /* 0x002fe20000010000 */
[----:B------:R-:W-:Y:S01]  /*14fd0*/  FADD.FTZ R28, R182, R43 ;  /* 0x0000002bb61c7221 */ /* 0x000fe20000010000 */
[----:B------:R-:W-:Y:S02]  /*14fe0*/  F2FP.F16.F32.PACK_AB R185, R4, R185 ;  /* 0x000000b904b9723e */ /* 0x000fe400000000ff */
[C---:B------:R-:W-:Y:S01]  /*14ff0*/  F2FP.F16.F32.PACK_AB R182, R25.reuse, R182 ;  /* 0x000000b619b6723e */ /* 0x040fe200000000ff */
[----:B------:R-:W-:Y:S02]  /*15000*/  FADD.FTZ R43, R25, R28 ;  /* 0x0000001c192b7221 */ /* 0x000fe40000010000 */
[----:B------:R-:W1:Y:S01]  /*15010*/  MUFU.EX2 R14, R14 ;  /* 0x0000000e000e7308 */ /* 0x000e620000000800 */
[----:B--2---:R-:W-:Y:S01]  /*15020*/  FADD.FTZ R8, R12, R7 ;  /* 0x000000070c087221 */ /* 0x004fe20000010000 */
[----:B------:R-:W-:Y:S01]  /*15030*/  FADD.FTZ R28, R176, R43 ;  /* 0x0000002bb01c7221 */ /* 0x000fe20000010000 */
[----:B------:R-:W-:-:S03]  /*15040*/  F2FP.F16.F32.PACK_AB R176, R29, R176 ;  /* 0x000000b01db0723e */ /* 0x000fc600000000ff */
[----:B------:R-:W-:Y:S02]  /*15050*/  FADD.FTZ R43, R29, R28 ;  /* 0x0000001c1d2b7221 */ /* 0x000fe40000010000 */
[----:B------:R-:W2:Y:S01]  /*15060*/  MUFU.EX2 R181, R58 ;  /* 0x0000003a00b57308 */ /* 0x000ea20000000800 */
[----:B0-----:R-:W-:Y:S01]  /*15070*/  FADD.FTZ R7, R187, R8 ;  /* 0x00000008bb077221 */ /* 0x001fe20000010000 */
[----:B------:R-:W-:Y:S01]  /*15080*/  FADD.FTZ R28, R178, R43 ;  /* 0x0000002bb21c7221 */ /* 0x000fe20000010000 */
[----:B------:R-:W-:Y:S02]  /*15090*/  F2FP.F16.F32.PACK_AB R178, R31, R178 ;  /* 0x000000b21fb2723e */ /* 0x000fe400000000ff */
[----:B------:R-:W-:Y:S01]  /*150a0*/  F2FP.F16.F32.PACK_AB R187, R187, R12 ;  /* 0x0000000cbbbb723e */ /* 0x000fe200000000ff */
[----:B------:R-:W-:Y:S02]  /*150b0*/  FADD.FTZ R43, R31, R28 ;  /* 0x0000001c1f2b7221 */ /* 0x000fe40000010000 */
[----:B------:R-:W0:Y:S01]  /*150c0*/  MUFU.EX2 R60, R60 ;  /* 0x0000003c003c7308 */ /* 0x000e220000000800 */
[----:B-1----:R-:W-:Y:S01]  /*150d0*/  FADD.FTZ R8, R14, R7 ;  /* 0x000000070e087221 */ /* 0x002fe20000010000 */
[----:B------:R-:W-:-:S06]  /*150e0*/  FADD.FTZ R28, R172, R43 ;  /* 0x0000002bac1c7221 */ /* 0x000fcc0000010000 */
        /* <DEDUP_REMOVED lines=51> */
[----:B------:R-:W-:Y:S01]  /*15420*/  F2FP.F16.F32.PACK_AB R171, R41, R24 ;  /* 0x0000001829ab723e */ /* 0x000fe200000000ff */
[----:B------:R-:W-:Y:S02]  /*15430*/  VIADD R4, R72, 0xfffffffe ;  /* 0xfffffffe48047836 */ /* 0x000fe40000000000 */
[C---:B--2---:R-:W-:Y:S01]  /*15440*/  FADD.FTZ R8, R39.reuse, R20 ;  /* 0x0000001427087221 */ /* 0x044fe20000010000 */
[----:B------:R-:W-:Y:S01]  /*15450*/  F2FP.F16.F32.PACK_AB R170, R39, R170 ;  /* 0x000000aa27aa723e */ /* 0x000fe200000000ff */
        /* <DEDUP_REMOVED lines=12> */
.L_x_5069:
[----:B------:R-:W-:-:S13]  /*15520*/  ISETP.NE.AND P1, PT, R11, 0x1, PT ;  /* 0x000000010b00780c */ /* 0x000fda0003f25270 */
[----:B------:R-:W0:Y:S02]  /*15530*/  @P1 LDC.64 R12, c[0x0][0x9e8] ;  /* 0x00027a00ff0c1b82 */ /* 0x000e240000000a00 */
[----:B0-----:R-:W-:-:S05]  /*15540*/  @P1 IMAD.HI.U32 R12, R6, R12, RZ ;  /* 0x0000000c060c1227 */ /* 0x001fca00078e00ff */
[----:B------:R-:W-:-:S07]  /*15550*/  @P1 SHF.R.U32.HI R6, RZ, R13, R12 ;  /* 0x0000000dff061219 */ /* 0x000fce000001160c */
.L_x_5070:
[----:B------:R-:W-:Y:S05]  /*15560*/  BSYNC B0 ;  /* 0x0000000000007941 */ /* 0x000fea0003800000 */
.L_x_5068:
[----:B------:R-:W-:-:S05]  /*15570*/  IMAD R11, R6, R11, R11 ;  /* 0x0000000b060b7224 */ /* 0x000fca00078e020b */
[----:B------:R-:W-:-:S07]  /*15580*/  VIMNMX R10, R10, R11, PT ;  /* 0x0000000b0a0a7248 */ /* 0x000fce0003fe0100 */
.L_x_5067:
[----:B------:R-:W2:Y:S01]  /*15590*/  LDL R12, [R1+0x3c] ;  /* 0x00003c00010c7983 */ /* 0x000ea20000100800 */
[----:B------:R-:W-:Y:S01]  /*155a0*/  IMAD.HI R10, R10, 0x2aaaaaab, RZ ;  /* 0x2aaaaaab0a0a7827 */ /* 0x000fe200078e02ff */
[----:B------:R-:W-:Y:S01]  /*155b0*/  ULDC UR47, c[0x0][0x9e4] ;  /* 0x00027900002f7ab9 */ /* 0x000fe20000000800 */
[----:B------:R-:W-:Y:S01]  /*155c0*/  ULDC UR46, c[0x0][0x9e4] ;  /* 0x00027900002e7ab9 */ /* 0x000fe20000000800 */
[----:B------:R-:W-:Y:S01]  /*155d0*/  ULDC UR39, c[0x0][0x9d8] ;  /* 0x0002760000277ab9 */ /* 0x000fe20000000800 */
[----:B------:R-:W-:Y:S01]  /*155e0*/  ULDC UR43, c[0x0][0x9d8] ;  /* 0x00027600002b7ab9 */ /* 0x000fe20000000800 */
[----:B------:R-:W-:Y:S01]  /*155f0*/  SHF.R.U32.HI R9, RZ, 0x1f, R10 ;  /* 0x0000001fff097819 */ /* 0x000fe2000001160a */
[----:B------:R-:W-:Y:S01]  /*15600*/  ULDC UR42, c[0x0][0x9d8] ;  /* 0x00027600002a7ab9 */ /* 0x000fe20000000800 */
[----:B------:R-:W-:Y:S01]  /*15610*/  ULDC UR50, c[0x0][0x988] ;  /* 0x0002620000327ab9 */ /* 0x000fe20000000800 */
[----:B------:R-:W-:Y:S01]  /*15620*/  ULDC UR54, c[0x0][0x988] ;  /* 0x0002620000367ab9 */ /* 0x000fe20000000800 */
[----:B------:R-:W-:Y:S01]  /*15630*/  LEA.HI.SX32 R9, R10, R9, 0x1c ;  /* 0x000000090a097211 */ /* 0x000fe200078fe2ff */
[----:B------:R-:W-:Y:S01]  /*15640*/  ULDC UR51, c[0x0][0x988] ;  /* 0x0002620000337ab9 */ /* 0x000fe20000000800 */
[----:B------:R-:W-:Y:S01]  /*15650*/  ULDC UR58, c[0x0][0x9e0] ;  /* 0x00027800003a7ab9 */ /* 0x000fe20000000800 */
[----:B------:R-:W-:Y:S01]  /*15660*/  ULDC UR55, c[0x0][0x9e0] ;  /* 0x0002780000377ab9 */ /* 0x000fe20000000800 */
[----:B------:R-:W-:Y:S01]  /*15670*/  BSSY B1, `(.L_x_5071) ;  /* 0x00003fb000017945 */ /* 0x000fe20003800000 */
[----:B------:R-:W-:Y:S01]  /*15680*/  MOV R6, 0x3f800000 ;  /* 0x3f80000000067802 */ /* 0x000fe20000000f00 */
[----:B------:R-:W-:Y:S01]  /*15690*/  IMAD.MOV.U32 R11, RZ, RZ, 0x3f800000 ;  /* 0x3f800000ff0b7424 */ /* 0x000fe200078e00ff */
        /* <DEDUP_REMOVED lines=48> */
[----:B--2---:R-:W-:-:S04]  /*159a0*/  VIMNMX R226, R12, R9, !PT ;  /* 0x000000090ce27248 */ /* 0x004fc80007fe0100 */
[----:B------:R-:W-:-:S13]  /*159b0*/  ISETP.GE.AND P1, PT, R4, R226, PT ;  /* 0x000000e20400720c */ /* 0x000fda0003f26270 */
[----:B------:R-:W-:Y:S05]  /*159c0*/  @!P1 BRA `(.L_x_5072) ;  /* 0x0000003c00149947 */ /* 0x000fea0003800000 */
[----:B------:R-:W-:Y:S01]  /*159d0*/  BSSY B0, `(.L_x_5073) ;  /* 0x00003c0000007945 */ /* 0x000fe20003800000 */
[----:B------:R-:W-:Y:S02]  /*159e0*/  IMAD.MOV.U32 R6, RZ, RZ, 0x3f800000 ;  /* 0x3f800000ff067424 */ /* 0x000fe400078e00ff */
[----:B------:R-:W-:-:S07]  /*159f0*/  IMAD.MOV.U32 R119, RZ, RZ, RZ ;  /* 0x000000ffff777224 */ /* 0x000fce00078e00ff */
.L_x_5094:
[----:B------:R-:W-:-:S05]  /*15a00*/  VIADD R9, R193, 0x1 ;  /* 0x00000001c1097836 */ /* 0x000fca0000000000 */
[----:B------:R-:W-:-:S04]  /*15a10*/  ISETP.NE.AND P1, PT, R9, 0x2, PT ;  /* 0x000000020900780c */ /* 0x000fc80003f25270 */
[----:B------:R-:W-:Y:S02]  /*15a20*/  SEL R5, RZ, 0x1, P1 ;  /* 0x00000001ff057807 */ /* 0x000fe40000800000 */
[----:B------:R-:W-:Y:S02]  /*15a30*/  SEL R9, R9, RZ, P1 ;  /* 0x000000ff09097207 */ /* 0x000fe40000800000 */
[----:B------:R-:W-:Y:S01]  /*15a40*/  LOP3.LUT R12, R198, R5, RZ, 0x3c, !PT ;  /* 0x00000005c60c7212 */ /* 0x000fe200078e3cff */
[----:B------:R-:W-:Y:S06]  /*15a50*/  @!P0 BRA `(.L_x_5074) ;  /* 0x0000000000048947 */ /* 0x000fec0003800000 */
[----:B------:R-:W-:Y:S01]  /*15a60*/  BPT.TRAP 0x1 ;  /* 0x000000040000795c */ /* 0x000fe20000300000 */
.L_x_5074:
[----:B------:R-:W-:Y:S02]  /*15a70*/  LEA R5, R9, R2, 0x3 ;  /* 0x0000000209057211 */ /* 0x000fe400078e18ff */
[----:B------:R-:W-:-:S04]  /*15a80*/  SHF.L.U32 R10, R12, 0x1f, RZ ;  /* 0x0000001f0c0a7819 */ /* 0x000fc800000006ff */
[----:B------:R0:W1:Y:S01]  /*15a90*/  SYNCS.PHASECHK.TRANS64.TRYWAIT P1, [R5+URZ+0x30830], R10 ;  /* 0x0308300a050075a7 */ /* 0x000062000802017f */
[----:B------:R-:W-:Y:S05]  /*15aa0*/  @!P0 BRA `(.L_x_5075) ;  /* 0x0000000000048947 */ /* 0x000fea0003800000 */
[----:B------:R-:W-:Y:S01]  /*15ab0*/  BPT.TRAP 0x1 ;  /* 0x000000040000795c */ /* 0x000fe20000300000 */
.L_x_5075:
[----:B------:R-:W-:Y:S01]  /*15ac0*/  IMAD R126, R9, 0x900, R217 ;  /* 0x00000900097e7824 */ /* 0x000fe200078e02d9 */
[----:B------:R-:W-:Y:S03]  /*15ad0*/  BSSY B2, `(.L_x_5076) ;  /* 0x0000006000027945 */ /* 0x000fe60003800000 */
[C---:B------:R-:W-:Y:S02]  /*15ae0*/  VIADD R122, R126.reuse, 0x2 ;  /* 0x000000027e7a7836 */ /* 0x040fe40000000000 */
[----:B------:R-:W-:Y:S01]  /*15af0*/  VIADD R124, R126, 0x4 ;  /* 0x000000047e7c7836 */ /* 0x000fe20000000000 */
[----:B-1----:R-:W-:Y:S06]  /*15b00*/  @P1 BRA `(.L_x_5077) ;  /* 0x0000000000081947 */ /* 0x002fec0003800000 */
[----:B------:R-:W1:Y:S02]  /*15b10*/  SYNCS.PHASECHK.TRANS64.TRYWAIT P1, [R5+URZ+0x30830], R10 ;  /* 0x0308300a050075a7 */ /* 0x000e64000802017f */
[----:B-1----:R-:W-:Y:S05]  /*15b20*/  @!P1 BRA `(.L_x_5078) ;  /* 0x00000164003c9947 */ /* 0x002fea0003800000 */
.L_x_5077:
[----:B------:R-:W-:Y:S05]  /*15b30*/  BSYNC B2 ;  /* 0x0000000000027941 */ /* 0x000fea0003800000 */
.L_x_5076:
[----:B------:R-:W2:Y:S01]  /*15b40*/  LDL.64 R128, [R1+0x28] ;  /* 0x0000280001807983 */ /* 0x000ea20000100a00 */
[----:B------:R-:W-:Y:S01]  /*15b50*/  IMAD.MOV.U32 R120, RZ, RZ, R126 ;  /* 0x000000ffff787224 */ /* 0x000fe200078e007e */
[----:B------:R-:W-:Y:S01]  /*15b60*/  MOV R209, UR46 ;  /* 0x0000002e00d17c02 */ /* 0x000fe20008000f00 */
[----:B------:R-:W-:Y:S01]  /*15b70*/  IMAD.MOV.U32 R121, RZ, RZ, 0x40000040 ;  /* 0x40000040ff797424 */ /* 0x000fe200078e00ff */
[----:B------:R-:W-:Y:S01]  /*15b80*/  R2UR UR46, R122 ;  /* 0x000000007a2e72ca */ /* 0x000fe200000e0000 */
[----:B------:R-:W-:Y:S01]  /*15b90*/  IMAD.MOV.U32 R122, RZ, RZ, R124 ;  /* 0x000000ffff7a7224 */ /* 0x000fe200078e007c */
[----:B------:R-:W-:Y:S01]  /*15ba0*/  MOV R213, UR50 ;  /* 0x0000003200d57c02 */ /* 0x000fe20008000f00 */
[----:B------:R-:W-:Y:S01]  /*15bb0*/  VIADD R124, R126, 0x300 ;  /* 0x000003007e7c7836 */ /* 0x000fe20000000000 */
[----:B------:R-:W-:Y:S01]  /*15bc0*/  R2UR UR50, R120 ;  /* 0x00000000783272ca */ /* 0x000fe200000e0000 */
[----:B------:R-:W-:Y:S01]  /*15bd0*/  IMAD.MOV.U32 R123, RZ, RZ, 0x40000040 ;  /* 0x40000040ff7b7424 */ /* 0x000fe200078e00ff */
[----:B------:R-:W-:Y:S01]  /*15be0*/  IADD3 R120, R126, 0x6, RZ ;  /* 0x000000067e787810 */ /* 0x000fe20007ffe0ff */
[----:B------:R-:W-:Y:S01]  /*15bf0*/  IMAD.MOV.U32 R125, RZ, RZ, 0x40000040 ;  /* 0x40000040ff7d7424 */ /* 0x000fe200078e00ff */
[----:B------:R-:W-:Y:S01]  /*15c00*/  MOV R21, UR42 ;  /* 0x0000002a00157c02 */ /* 0x000fe20008000f00 */
[----:B------:R-:W-:Y:S01]  /*15c10*/  IMAD.MOV.U32 R127, RZ, RZ, 0x40000040 ;  /* 0x40000040ff7f7424 */ /* 0x000fe200078e00ff */
[----:B------:R-:W-:Y:S01]  /*15c20*/  MOV R13, UR38 ;  /* 0x00000026000d7c02 */ /* 0x000fe20008000f00 */
[-C--:B------:R-:W-:Y:S01]  /*15c30*/  FMUL.FTZ R24, R24, R11.reuse ;  /* 0x0000000b18187220 */ /* 0x080fe20000410000 */
[----:B------:R-:W-:Y:S01]  /*15c40*/  R2UR UR42, R122 ;  /* 0x000000007a2a72ca */ /* 0x000fe200000e0000 */
[----:B------:R-:W-:Y:S01]  /*15c50*/  VIADD R122, R126, 0x302 ;  /* 0x000003027e7a7836 */ /* 0x000fe20000000000 */
[----:B------:R-:W-:Y:S01]  /*15c60*/  R2UR UR34, R124 ;  /* 0x000000007c2272ca */ /* 0x000fe200000e0000 */
[----:B------:R-:W-:Y:S01]  /*15c70*/  VIADD R124, R126, 0x306 ;  /* 0x000003067e7c7836 */ /* 0x000fe20000000000 */
[----:B------:R-:W-:Y:S01]  /*15c80*/  R2UR UR38, R120 ;  /* 0x00000000782672ca */ /* 0x000fe200000e0000 */
[-C--:B------:R-:W-:Y:S01]  /*15c90*/  FMUL.FTZ R25, R25, R11.reuse ;  /* 0x0000000b19197220 */ /* 0x080fe20000410000 */
[----:B------:R-:W-:Y:S01]  /*15ca0*/  IADD3 R120, R126, 0x304, RZ ;  /* 0x000003047e787810 */ /* 0x000fe20007ffe0ff */
[-C--:B------:R-:W-:Y:S01]  /*15cb0*/  FMUL.FTZ R28, R28, R11.reuse ;  /* 0x0000000b1c1c7220 */ /* 0x080fe20000410000 */
[----:B------:R-:W-:Y:S01]  /*15cc0*/  MOV R212, UR51 ;  /* 0x0000003300d47c02 */ /* 0x000fe20008000f00 */
        /* <DEDUP_REMOVED lines=8> */
[----:B------:R-:W-:Y:S01]  /*15d50*/  VIADD R120, R126, 0x600 ;  /* 0x000006007e787836 */ /* 0x000fe20000000000 */
[----:B------:R-:W-:Y:S01]  /*15d60*/  R2UR UR22, R124 ;  /* 0x000000007c1672ca */ /* 0x000fe200000e0000 */
[C---:B------:R-:W-:Y:S01]  /*15d70*/  VIADD R124, R126.reuse, 0x604 ;  /* 0x000006047e7c7836 */ /* 0x040fe20000000000 */
[----:B------:R-:W-:Y:S01]  /*15d80*/  R2UR UR51, R121 ;  /* 0x00000000793372ca */ /* 0x000fe200000e0000 */
[-C--:B------:R-:W-:Y:S01]  /*15d90*/  FMUL.FTZ R37, R37, R11.reuse ;  /* 0x0000000b25257220 */ /* 0x080fe20000410000 */
[C---:B------:R-:W-:Y:S01]  /*15da0*/  IADD3 R122, R126.reuse, 0x602, RZ ;  /* 0x000006027e7a7810 */ /* 0x040fe20007ffe0ff */
[----:B------:R-:W-:Y:S01]  /*15db0*/  VIADD R126, R126, 0x606 ;  /* 0x000006067e7e7836 */ /* 0x000fe20000000000 */
[----:B------:R-:W-:Y:S01]  /*15dc0*/  MOV R208, UR47 ;  /* 0x0000002f00d07c02 */ /* 0x000fe20008000f00 */
[-C--:B------:R-:W-:Y:S01]  /*15dd0*/  FMUL.FTZ R40, R40, R11.reuse ;  /* 0x0000000b28287220 */ /* 0x080fe20000410000 */
[----:B------:R-:W-:Y:S01]  /*15de0*/  MOV R20, UR43 ;  /* 0x0000002b00147c02 */ /* 0x000fe20008000f00 */
[-C--:B------:R-:W-:Y:S01]  /*15df0*/  FMUL.FTZ R41, R41, R11.reuse ;  /* 0x0000000b29297220 */ /* 0x080fe20000410000 */
[----:B01----:R-:W-:Y:S01]  /*15e00*/  MOV R10, UR39 ;  /* 0x00000027000a7c02 */ /* 0x003fe20008000f00 */
        /* <DEDUP_REMOVED lines=109> */
[----:B------:R-:W-:-:S11]  /*164e0*/  WARPGROUP.ARRIVE ;  /* 0x00000000000079c5 */ /* 0x000fd60000000000 */
[----:B------:R-:W-:Y:S01]  /*164f0*/  HGMMA.64x96x16.F32 R120, gdesc[UR48], RZ, !UPT, gsb0 ;  /* 0x01600000307879f0 */ /* 0x000fe2000c0008ff */
[----:B------:R-:W-:Y:S02]  /*16500*/  R2UR UR51, R212 ;  /* 0x00000000d43372ca */ /* 0x000fe400000e0000 */
[----:B------:R-:W-:Y:S02]  /*16510*/  R2UR UR50, R213 ;  /* 0x00000000d53272ca */ /* 0x000fe400000e0000 */
[----:B------:R-:W2:Y:S01]  /*16520*/  LDL.64 R212, [R1+0x20] ;  /* 0x0000200001d47983 */ /* 0x000ea20000100a00 */
[----:B------:R-:W-:Y:S02]  /*16530*/  WARPGROUP.DEPBAR.LE gsb0, 0x0 ;  /* 0x00008000000079c5 */ /* 0x000fe40000010000 */
[----:B------:R-:W-:Y:S01]  /*16540*/  WARPGROUP.ARRIVE ;  /* 0x00000000000079c5 */ /* 0x000fe20000000000 */
[----:B--2---:R-:W-:Y:S02]  /*16550*/  R2UR UR44, R212 ;  /* 0x00000000d42c72ca */ /* 0x004fe400000e0000 */
[----:B------:R-:W-:-:S02]  /*16560*/  R2UR UR45, R213 ;  /* 0x00000000d52d72ca */ /* 0x000fc400000e0000 */
[----:B------:R-:W-:Y:S01]  /*16570*/  R2UR UR49, R214 ;  /* 0x00000000d63172ca */ /* 0x000fe200000e0000 */
[----:B------:R-:W2:Y:S10]  /*16580*/  LDL.64 R212, [R1] ;  /* 0x0000000001d47983 */ /* 0x000eb40000100a00 */
[----:B------:R-:W-:Y:S01]  /*16590*/  HGMMA.64x96x16.F32 R120, gdesc[UR44], R120, gsb0 ;  /* 0x016000002c7879f0 */ /* 0x000fe20008000878 */
[----:B------:R-:W-:-:S02]  /*165a0*/  R2UR UR45, R210 ;  /* 0x00000000d22d72ca */ /* 0x000fc400000e0000 */
[----:B------:R-:W-:Y:S02]  /*165b0*/  R2UR UR44, R211 ;  /* 0x00000000d32c72ca */ /* 0x000fe400000e0000 */
[----:B------:R-:W3:Y:S01]  /*165c0*/  LDL.64 R210, [R1+0x18] ;  /* 0x0000180001d27983 */ /* 0x000ee20000100a00 */
[----:B------:R-:W-:Y:S02]  /*165d0*/  R2UR UR47, R208 ;  /* 0x00000000d02f72ca */ /* 0x000fe400000e0000 */
[----:B------:R-:W-:Y:S02]  /*165e0*/  R2UR UR46, R209 ;  /* 0x00000000d12e72ca */ /* 0x000fe400000e0000 */
[----:B------:R-:W4:Y:S01]  /*165f0*/  LDL.64 R208, [R1+0x10] ;  /* 0x0000100001d07983 */ /* 0x000f220000100a00 */
[----:B------:R-:W-:-:S03]  /*16600*/  R2UR UR48, R215 ;  /* 0x00000000d73072ca */ /* 0x000fc600000e0000 */
[----:B------:R-:W5:Y:S01]  /*16610*/  LDL.64 R214, [R1+0x8] ;  /* 0x0000080001d67983 */ /* 0x000f620000100a00 */
[----:B------:R-:W-:Y:S02]  /*16620*/  WARPGROUP.DEPBAR.LE gsb0, 0x0 ;  /* 0x00008000000079c5 */ /* 0x000fe40000010000 */
[----:B------:R-:W-:Y:S01]  /*16630*/  WARPGROUP.ARRIVE ;  /* 0x00000000000079c5 */ /* 0x000fe20000000000 */
[----:B---3--:R-:W-:Y:S02]  /*16640*/  R2UR UR40, R210 ;  /* 0x00000000d22872ca */ /* 0x008fe400000e0000 */
[----:B------:R-:W-:-:S13]  /*16650*/  R2UR UR41, R211 ;  /* 0x00000000d32972ca */ /* 0x000fda00000e0000 */
[----:B------:R-:W-:Y:S01]  /*16660*/  HGMMA.64x96x16.F32 R120, gdesc[UR40], R120, gsb0 ;  /* 0x01600000287879f0 */ /* 0x000fe20008000878 */
[----:B----4-:R-:W-:Y:S02]  /*16670*/  R2UR UR36, R208 ;  /* 0x00000000d02472ca */ /* 0x010fe400000e0000 */
[----:B------:R-:W-:Y:S02]  /*16680*/  R2UR UR37, R209 ;  /* 0x00000000d12572ca */ /* 0x000fe400000e0000 */
[----:B-----5:R-:W-:Y:S02]  /*16690*/  R2UR UR32, R214 ;  /* 0x00000000d62072ca */ /* 0x020fe400000e0000 */
[----:B------:R-:W-:Y:S01]  /*166a0*/  R2UR UR33, R215 ;  /* 0x00000000d72172ca */ /* 0x000fe200000e0000 */
[----:B------:R-:W-:Y:S02]  /*166b0*/  WARPGROUP.DEPBAR.LE gsb0, 0x0 ;  /* 0x00008000000079c5 */ /* 0x000fe40000010000 */
[----:B------:R-:W-:-:S06]  /*166c0*/  WARPGROUP.ARRIVE ;  /* 0x00000000000079c5 */ /* 0x000fcc0000000000 */
[----:B------:R-:W-:Y:S01]  /*166d0*/  HGMMA.64x96x16.F32 R120, gdesc[UR36], R120, gsb0 ;  /* 0x01600000247879f0 */ /* 0x000fe20008000878 */
[----:B--2---:R-:W-:Y:S02]  /*166e0*/  R2UR UR28, R212 ;  /* 0x00000000d41c72ca */ /* 0x004fe400000e0000 */
[----:B------:R-:W-:Y:S01]  /*166f0*/  R2UR UR29, R213 ;  /* 0x00000000d51d72ca */ /* 0x000fe200000e0000 */
        /* <DEDUP_REMOVED lines=23> */
[----:B------:R-:W-:Y:S02]  /*16870*/  R2UR UR41, R206 ;  /* 0x00000000ce2972ca */ /* 0x000fe400000e0000 */
[----:B------:R-:W-:Y:S01]  /*16880*/  R2UR UR40, R207 ;  /* 0x00000000cf2872ca */ /* 0x000fe200000e0000 */
[----:B------:R-:W-:Y:S02]  /*16890*/  WARPGROUP.DEPBAR.LE gsb0, 0x0 ;  /* 0x00008000000079c5 */ /* 0x000fe40000010000 */
[----:B------:R-:W-:-:S06]  /*168a0*/  WARPGROUP.ARRIVE ;  /* 0x00000000000079c5 */ /* 0x000fcc0000000000 */
[----:B------:R-:W-:Y:S04]  /*168b0*/  HGMMA.64x96x16.F32 R120, gdesc[UR12], R120, gsb0 ;  /* 0x016000000c7879f0 */ /* 0x000fe80008000878 */
        /* <DEDUP_REMOVED lines=15> */
[----:B------:R-:W-:Y:S01]  /*169b0*/  R2UR UR38, R13 ;  /* 0x000000000d2672ca */ /* 0x000fe200000e0000 */
[----:B------:R-:W-:Y:S02]  /*169c0*/  WARPGROUP.DEPBAR.LE gsb0, 0x0 ;  /* 0x00008000000079c5 */ /* 0x000fe40000010000 */
[----:B------:R-:W-:-:S12]  /*169d0*/  @!P0 BRA `(.L_x_5079) ;  /* 0x0000000000048947 */ /* 0x000fd80003800000 */
[----:B------:R-:W-:Y:S01]  /*169e0*/  BPT.TRAP 0x1 ;  /* 0x000000040000795c */ /* 0x000fe20000300000 */
.L_x_5079:
[----:B------:R-:W-:Y:S02]  /*169f0*/  SHF.L.U32 R6, R198, 0x1f, RZ ;  /* 0x0000001fc6067819 */ /* 0x000fe400000006ff */
[----:B------:R-:W-:-:S04]  /*16a00*/  LEA R13, R193, R2, 0x3 ;  /* 0x00000002c10d7211 */ /* 0x000fc800078e18ff */
[----:B------:R0:W1:Y:S01]  /*16a10*/  SYNCS.PHASECHK.TRANS64.TRYWAIT P1, [R13+URZ+0x30850], R6 ;  /* 0x030850060d0075a7 */ /* 0x000062000802017f */
[----:B------:R-:W-:Y:S05]  /*16a20*/  @!P0 BRA `(.L_x_5080) ;  /* 0x0000000000048947 */ /* 0x000fea0003800000 */
[----:B------:R-:W-:Y:S01]  /*16a30*/  BPT.TRAP 0x1 ;  /* 0x000000040000795c */ /* 0x000fe20000300000 */
.L_x_5080:
[----:B------:R-:W-:Y:S04]  /*16a40*/  BSSY B2, `(.L_x_5081) ;  /* 0x0000004000027945 */ /* 0x000fe80003800000 */
[----:B-1----:R-:W-:Y:S05]  /*16a50*/  @P1 BRA `(.L_x_5082) ;  /* 0x0000000000081947 */ /* 0x002fea0003800000 */
[----:B------:R-:W1:Y:S02]  /*16a60*/  SYNCS.PHASECHK.TRANS64.TRYWAIT P1, [R13+URZ+0x30850], R6 ;  /* 0x030850060d0075a7 */ /* 0x000e64000802017f */
[----:B-1----:R-:W-:Y:S05]  /*16a70*/  @!P1 BRA `(.L_x_5083) ;  /* 0x00000154007c9947 */ /* 0x002fea0003800000 */
.L_x_5082:
[----:B------:R-:W-:Y:S05]  /*16a80*/  BSYNC B2 ;  /* 0x0000000000027941 */ /* 0x000fea0003800000 */
.L_x_5081:
[----:B01----:R-:W-:Y:S01]  /*16a90*/  VIADD R6, R2, 0x400 ;  /* 0x0000040002067836 */ /* 0x003fe20000000000 */
[----:B------:R-:W-:Y:S01]  /*16aa0*/  WARPGROUP.ARRIVE ;  /* 0x00000000000079c5 */ /* 0x000fe20000000000 */
[----:B------:R-:W-:Y:S01]  /*16ab0*/  IMAD.MOV.U32 R11, RZ, RZ, 0x40000040 ;  /* 0x40000040ff0b7424 */ /* 0x000fe200078e00ff */
[----:B------:R-:W-:Y:S02]  /*16ac0*/  MOV R15, 0x40000040 ;  /* 0x40000040000f7802 */ /* 0x000fe40000000f00 */
        /* <DEDUP_REMOVED lines=24> */
[C---:B------:R-:W-:Y:S01]  /*16c50*/  VIADD R14, R10.reuse, 0x200 ;  /* 0x000002000a0e7836 */ /* 0x040fe20000000000 */
[----:B------:R-:W-:Y:S01]  /*16c60*/  R2UR UR7, R15 ;  /* 0x000000000f0772ca */ /* 0x000fe200000e0000 */
[----:B------:R-:W-:Y:S02]  /*16c70*/  IMAD.MOV.U32 R15, RZ, RZ, 0x40000040 ;  /* 0x40000040ff0f7424 */ /* 0x000fe400078e00ff */
        /* <DEDUP_REMOVED lines=17> */
.L_x_5084:
[----:B------:R-:W2:Y:S01]  /*16d90*/  LDL R170, [R1+0x30] ;  /* 0x0000300001aa7983 */ /* 0x000ea20000100800 */
[----:B------:R-:W0:Y:S03]  /*16da0*/  LDC R171, c[0x0][0x448] ;  /* 0x00011200ffab7b82 */ /* 0x000e260000000800 */
[----:B------:R-:W2:Y:S04]  /*16db0*/  LDL R169, [R1+0x44] ;  /* 0x0000440001a97983 */ /* 0x000ea80000100800 */
[----:B------:R-:W3:Y:S01]  /*16dc0*/  LDL R168, [R1+0x40] ;  /* 0x0000400001a87983 */ /* 0x000ee20000100800 */
        /* <DEDUP_REMOVED lines=16> */
[----:B0-----:R-:W-:Y:S01]  /*16ed0*/  ISETP.NE.AND P2, PT, R171, 0x1, PT ;  /* 0x00000001ab00780c */ /* 0x001fe20003f45270 */
        /* <DEDUP_REMOVED lines=19> */
[----:B------:R-:W-:Y:S01]  /*17010*/  IMAD R164, R4, -0x60, RZ ;  /* 0xffffffa004a47824 */ /* 0x000fe200078e02ff */
        /* <DEDUP_REMOVED lines=10> */
[----:B------:R-:W-:Y:S01]  /*170c0*/  PRMT R5, R203, 0x654, R5 ;  /* 0x00000654cb057816 */ /* 0x000fe20000000005 */
[----:B------:R-:W-:Y:S01]  /*170d0*/  FMUL.FTZ R152, R159, UR43 ;  /* 0x0000002b9f987c20 */ /* 0x000fe20008410000 */
[----:B------:R-:W-:Y:S01]  /*170e0*/  FMUL.FTZ R157, R160, UR43 ;  /* 0x0000002ba09d7c20 */ /* 0x000fe20008410000 */
[----:B------:R-:W-:Y:S01]  /*170f0*/  FMUL.FTZ R155, R163, UR43 ;  /* 0x0000002ba39b7c20 */ /* 0x000fe20008410000 */
[----:B------:R-:W-:Y:S01]  /*17100*/  FMUL.FTZ R163, R165, UR43 ;  /* 0x0000002ba5a37c20 */ /* 0x000fe20008410000 */
[----:B------:R-:W-:Y:S01]  /*17110*/  FMUL.FTZ R159, R166, UR43 ;  /* 0x0000002ba69f7c20 */ /* 0x000fe20008410000 */
[----:B------:R-:W-:Y:S01]  /*17120*/  FMUL.FTZ R160, R167, UR43 ;  /* 0x0000002ba7a07c20 */ /* 0x000fe20008410000 */
[----:B------:R3:W-:Y:S01]  /*17130*/  SYNCS.ARRIVE.TRANS64.RED.A1T0 RZ, [R5+URZ], RZ ;  /* 0x000000ff05ff79a7 */ /* 0x0007e2000810043f */
[----:B------:R-:W-:Y:S01]  /*17140*/  LOP3.LUT P1, RZ, R22, 0x80000, RZ, 0xc0, !PT ;  /* 0x0008000016ff7812 */ /* 0x000fe2000782c0ff */
        /* <DEDUP_REMOVED lines=29> */
[----:B------:R-:W3:Y:S01]  /*17320*/  MUFU.TANH R146, R146 ;  /* 0x0000009200927308 */ /* 0x000ee20000002400 */
[----:B--2---:R-:W-:-:S07]  /*17330*/  IMAD.IADD R161, R169, 0x1, R170 ;  /* 0x00000001a9a17824 */ /* 0x004fce00078e02aa */
[----:B------:R-:W2:Y:S01]  /*17340*/  MUFU.TANH R143, R143 ;  /* 0x0000008f008f7308 */ /* 0x000ea20000002400 */
[----:B0-----:R-:W-:-:S05]  /*17350*/  @P2 IMAD.HI.U32 R129, R161, R129, RZ ;  /* 0x00000081a1812227 */ /* 0x001fca00078e00ff */
[----:B-1----:R-:W-:Y:S01]  /*17360*/  @P2 SHF.R.U32.HI R161, RZ, R128, R129 ;  /* 0x00000080ffa12219 */ /* 0x002fe20000011681 */
[----:B------:R-:W-:Y:S01]  /*17370*/  VIADD R128, R164, 0x1 ;  /* 0x00000001a4807836 */ /* 0x000fe20000000000 */
[----:B------:R-:W0:Y:S03]  /*17380*/  MUFU.TANH R144, R144 ;  /* 0x0000009000907308 */ /* 0x000e260000002400 */
[----:B------:R-:W1:Y:S01]  /*17390*/  SHFL.IDX PT, R169, R161, RZ, 0x1c1f ;  /* 0x001c1fffa1a97589 */ /* 0x000e6200000e0000 */
[----:B---3--:R-:W-:-:S04]  /*173a0*/  IMAD R5, R168, -0x2, R128 ;  /* 0xfffffffea8057824 */ /* 0x008fc800078e0280 */
[----:B------:R-:W3:Y:S01]  /*173b0*/  MUFU.TANH R149, R149 ;  /* 0x0000009500957308 */ /* 0x000ee20000002400 */
[----:B------:R-:W-:Y:S01]  /*173c0*/  IADD3 R167, -R199, R5, R200 ;  /* 0x00000005c7a77210 */ /* 0x000fe20007ffe1c8 */
[----:B------:R-:W-:-:S03]  /*173d0*/  VIADD R5, R5, 0xffffffff ;  /* 0xffffffff05057836 */ /* 0x000fc60000000000 */
[C---:B------:R-:W-:Y:S01]  /*173e0*/  IADD3 R168, R167.reuse, UR58, RZ ;  /* 0x0000003aa7a87c10 */ /* 0x040fe2000fffe0ff */
[----:B------:R-:W-:Y:S02]  /*173f0*/  VIADD R167, R167, UR38 ;  /* 0x00000026a7a77c36 */ /* 0x000fe40008000000 */
[----:B------:R-:W0:Y:S08]  /*17400*/  MUFU.TANH R150, R150 ;  /* 0x0000009600967308 */ /* 0x000e300000002400 */
[----:B------:R-:W0:Y:S01]  /*17410*/  MUFU.TANH R147, R147 ;  /* 0x0000009300937308 */ /* 0x000e220000002400 */
[----:B-1----:R-:W-:Y:S01]  /*17420*/  IMAD.IADD R166, R168, 0x1, R169 ;  /* 0x00000001a8a67824 */ /* 0x002fe200078e02a9 */
[----:B------:R-:W-:-:S06]  /*17430*/  IADD3 R165, R167, R169, RZ ;  /* 0x000000a9a7a57210 */ /* 0x000fcc0007ffe0ff */
        /* <DEDUP_REMOVED lines=26> */
.L_x_5087:
[----:B------:R-:W-:-:S05]  /*175e0*/  IMAD.U32 R170, RZ, RZ, UR47 ;  /* 0x0000002fffaa7e24 */ /* 0x000fca000f8e00ff */
[----:B------:R-:W-:-:S13]  /*175f0*/  ISETP.NE.AND P1, PT, R170, 0x1, PT ;  /* 0x00000001aa00780c */ /* 0x000fda0003f25270 */
[----:B------:R-:W1:Y:S02]  /*17600*/  @P1 LDC.64 R128, c[0x0][0x9e8] ;  /* 0x00027a00ff801b82 */ /* 0x000e640000000a00 */
[----:B-1----:R-:W-:-:S05]  /*17610*/  @P1 IMAD.HI.U32 R128, R169, R128, RZ ;  /* 0x00000080a9801227 */ /* 0x002fca00078e00ff */
[----:B------:R-:W-:-:S07]  /*17620*/  @P1 SHF.R.U32.HI R169, RZ, R129, R128 ;  /* 0x00000081ffa91219 */ /* 0x000fce0000011680 */
.L_x_5088:
[----:B------:R-:W-:Y:S05]  /*17630*/  BSYNC B2 ;  /* 0x0000000000027941 */ /* 0x000fea0003800000 */
.L_x_5086:
[----:B------:R-:W-:-:S05]  /*17640*/  IMAD R169, R169, R170, R5 ;  /* 0x000000aaa9a97224 */ /* 0x000fca00078e0205 */
[----:B------:R-:W-:Y:S02]  /*17650*/  VIADDMNMX R166, R169, R170, R166, PT ;  /* 0x000000aaa9a67246 */ /* 0x000fe400038001a6 */
[----:B------:R-:W-:-:S07]  /*17660*/  VIMNMX R165, R165, R169, !PT ;  /* 0x000000a9a5a57248 */ /* 0x000fce0007fe0100 */
.L_x_5085:
        /* <DEDUP_REMOVED lines=13> */
[----:B------:R-:W-:Y:S01]  /*17740*/  @P5 LOP3.LUT R22, R22, 0x4, RZ, 0xfc, !PT ;  /* 0x0000000416165812 */ /* 0x000fe200078efcff */
[----:B-1----:R-:W-:Y:S01]  /*17750*/  IMAD.IADD R168, R168, 0x1, R161 ;  /* 0x00000001a8a87824 */ /* 0x002fe200078e02a1 */
        /* <DEDUP_REMOVED lines=9> */
[----:B------:R-:W-:Y:S02]  /*177f0*/  ISETP.GT.AND P3, PT, R165, 0x11, !P4 ;  /* 0x00000011a500780c */ /* 0x000fe40006764270 */
[----:B------:R-:W-:-:S02]  /*17800*/  IADD3 R167, R167, R161, RZ ;  /* 0x000000a1a7a77210 */ /* 0x000fc40007ffe0ff */
        /* <DEDUP_REMOVED lines=75> */
[----:B0-----:R-:W-:Y:S02]  /*17cc0*/  FSEL R150, R150, -INF , !P3 ;  /* 0xff80000096967808 */ /* 0x001fe40005800000 */
        /* <DEDUP_REMOVED lines=49> */
.L_x_5091:
[----:B------:R-:W-:-:S05]  /*17fe0*/  IMAD.U32 R164, RZ, RZ, UR47 ;  /* 0x0000002fffa47e24 */ /* 0x000fca000f8e00ff */
[----:B------:R-:W-:-:S13]  /*17ff0*/  ISETP.NE.AND P6, PT, R164, 0x1, PT ;  /* 0x00000001a400780c */ /* 0x000fda0003fc5270 */
[----:B------:R-:W0:Y:S02]  /*18000*/  @P6 LDC.64 R128, c[0x0][0x9e8] ;  /* 0x00027a00ff806b82 */ /* 0x000e240000000a00 */
[----:B0-----:R-:W-:-:S05]  /*18010*/  @P6 IMAD.HI.U32 R128, R161, R128, RZ ;  /* 0x00000080a1806227 */ /* 0x001fca00078e00ff */
[----:B------:R-:W-:-:S07]  /*18020*/  @P6 SHF.R.U32.HI R161, RZ, R129, R128 ;  /* 0x00000081ffa16219 */ /* 0x000fce0000011680 */
.L_x_5092:
[----:B------:R-:W-:Y:S05]  /*18030*/  BSYNC B2 ;  /* 0x0000000000027941 */ /* 0x000fea0003800000 */
.L_x_5090:
[----:B------:R-:W-:-:S05]  /*18040*/  IMAD R5, R161, R164, R5 ;  /* 0x000000a4a1057224 */ /* 0x000fca00078e0205 */
[----:B------:R-:W-:Y:S02]  /*18050*/  VIADDMNMX R168, R5, R164, R168, PT ;  /* 0x000000a405a87246 */ /* 0x000fe400038001a8 */
[----:B------:R-:W-:-:S07]  /*18060*/  VIMNMX R167, R167, R5, !PT ;  /* 0x00000005a7a77248 */ /* 0x000fce0007fe0100 */
.L_x_5089:
        /* <DEDUP_REMOVED lines=65> */
[----:B------:R-:W-:Y:S01]  /*18480*/  FMNMX.FTZ R14, R162, R5, !PT ;  /* 0x00000005a20e7209 */ /* 0x000fe20007810000 */
[----:B------:R-:W-:Y:S01]  /*18490*/  IMAD.U32 R5, RZ, RZ, UR54 ;  /* 0x00000036ff057e24 */ /* 0x000fe2000f8e00ff */
[----:B------:R-:W-:-:S02]  /*184a0*/  ISETP.GT.AND P1, PT, R167, 0x30, !P1 ;  /* 0x00000030a700780c */ /* 0x000fc40004f24270 */
[----:B------:R-:W-:Y:S02]  /*184b0*/  FMNMX.FTZ R129, R163, R14, !PT ;  /* 0x0000000ea3817209 */ /* 0x000fe40007810000 */
[----:B------:R-:W-:Y:S02]  /*184c0*/  ISETP.LT.OR P1, PT, R168, 0x31, P1 ;  /* 0x00000031a800780c */ /* 0x000fe40000f21670 */
[C---:B------:R-:W-:Y:S01]  /*184d0*/  LOP3.LUT P2, RZ, R22.reuse, 0x40, RZ, 0xc0, !PT ;  /* 0x0000004016ff7812 */ /* 0x040fe2000784c0ff */
[----:B------:R-:W0:Y:S01]  /*184e0*/  SHFL.BFLY PT, R14, R129, 0x2, 0x1f ;  /* 0x0c401f00810e7f89 */ /* 0x000e2200000e0000 */
[----:B------:R-:W-:Y:S02]  /*184f0*/  FSEL R141, R141, -INF , !P1 ;  /* 0xff8000008d8d7808 */ /* 0x000fe40004800000 */
[C---:B------:R-:W-:Y:S02]  /*18500*/  LOP3.LUT P1, RZ, R22.reuse, 0x800, RZ, 0xc0, !PT ;  /* 0x0000080016ff7812 */ /* 0x040fe4000782c0ff */
[----:B------:R-:W-:-:S02]  /*18510*/  LOP3.LUT P6, RZ, R22, 0x20, RZ, 0xc0, !PT ;  /* 0x0000002016ff7812 */ /* 0x000fc400078cc0ff */
[C---:B------:R-:W-:Y:S02]  /*18520*/  ISETP.GT.AND P1, PT, R167.reuse, 0x31, !P1 ;  /* 0x00000031a700780c */ /* 0x040fe40004f24270 */
[----:B------:R-:W-:Y:S02]  /*18530*/  ISETP.GT.AND P3, PT, R167, 0x50, !P3 ;  /* 0x00000050a700780c */ /* 0x000fe40005f64270 */
[C---:B------:R-:W-:Y:S02]  /*18540*/  ISETP.LT.OR P1, PT, R168.reuse, 0x32, P1 ;  /* 0x00000032a800780c */ /* 0x040fe40000f21670 */
[----:B------:R-:W-:Y:S02]  /*18550*/  ISETP.LT.OR P3, PT, R168, 0x51, P3 ;  /* 0x00000051a800780c */ /* 0x000fe40001f61670 */
[----:B------:R-:W-:Y:S02]  /*18560*/  FSEL R142, R142, -INF , !P1 ;  /* 0xff8000008e8e7808 */ /* 0x000fe40004800000 */
[----:B------:R-:W-:-:S02]  /*18570*/  LOP3.LUT P1, RZ, R22, 0x400, RZ, 0xc0, !PT ;  /* 0x0000040016ff7812 */ /* 0x000fc4000782c0ff */
[C---:B------:R-:W-:Y:S02]  /*18580*/  ISETP.GT.AND P4, PT, R167.reuse, 0x51, !P4 ;  /* 0x00000051a700780c */ /* 0x040fe40006784270 */
[----:B------:R-:W-:Y:S02]  /*18590*/  ISETP.GT.AND P1, PT, R167, 0x38, !P1 ;  /* 0x00000038a700780c */ /* 0x000fe40004f24270 */
[----:B------:R-:W-:Y:S02]  /*185a0*/  FSEL R156, R156, -INF , !P3 ;  /* 0xff8000009c9c7808 */ /* 0x000fe40005800000 */
[----:B------:R-:W-:Y:S02]  /*185b0*/  ISETP.LT.OR P1, PT, R168, 0x39, P1 ;  /* 0x00000039a800780c */ /* 0x000fe40000f21670 */
[----:B0-----:R-:W-:Y:S02]  /*185c0*/  FMNMX.FTZ R161, R129, R14, !PT ;  /* 0x0000000e81a17209 */ /* 0x001fe40007810000 */
[----:B------:R-:W-:-:S02]  /*185d0*/  FSEL R143, R143, -INF , !P1 ;  /* 0xff8000008f8f7808 */ /* 0x000fc40004800000 */
[----:B------:R-:W-:Y:S01]  /*185e0*/  LOP3.LUT P1, RZ, R22, 0x200, RZ, 0xc0, !PT ;  /* 0x0000020016ff7812 */ /* 0x000fe2000782c0ff */
[----:B------:R-:W0:Y:S01]  /*185f0*/  SHFL.BFLY PT, R14, R161, 0x1, 0x1f ;  /* 0x0c201f00a10e7f89 */ /* 0x000e2200000e0000 */
[C---:B------:R-:W-:Y:S02]  /*18600*/  ISETP.GT.AND P5, PT, R167.reuse, 0x58, !P5 ;  /* 0x00000058a700780c */ /* 0x040fe40006fa4270 */
[----:B------:R-:W-:Y:S02]  /*18610*/  ISETP.GT.AND P1, PT, R167, 0x39, !P1 ;  /* 0x00000039a700780c */ /* 0x000fe40004f24270 */
[C---:B------:R-:W-:Y:S02]  /*18620*/  ISETP.LT.OR P4, PT, R168.reuse, 0x52, P4 ;  /* 0x00000052a800780c */ /* 0x040fe40002781670 */
[C---:B------:R-:W-:Y:S02]  /*18630*/  ISETP.LT.OR P1, PT, R168.reuse, 0x3a, P1 ;  /* 0x0000003aa800780c */ /* 0x040fe40000f21670 */
[----:B------:R-:W-:-:S02]  /*18640*/  ISETP.LT.OR P5, PT, R168, 0x59, P5 ;  /* 0x00000059a800780c */ /* 0x000fc40002fa1670 */
[----:B------:R-:W-:Y:S02]  /*18650*/  FSEL R144, R144, -INF , !P1 ;  /* 0xff80000090907808 */ /* 0x000fe40004800000 */
[----:B------:R-:W-:Y:S02]  /*18660*/  LOP3.LUT P1, RZ, R22, 0x100, RZ, 0xc0, !PT ;  /* 0x0000010016ff7812 */ /* 0x000fe4000782c0ff */
[----:B------:R-:W-:Y:S02]  /*18670*/  FSEL R155, R155, -INF , !P4 ;  /* 0xff8000009b9b7808 */ /* 0x000fe40006000000 */
[----:B------:R-:W-:Y:S02]  /*18680*/  ISETP.GT.AND P1, PT, R167, 0x40, !P1 ;  /* 0x00000040a700780c */ /* 0x000fe40004f24270 */
[----:B------:R-:W-:Y:S02]  /*18690*/  FSEL R159, R159, -INF , !P5 ;  /* 0xff8000009f9f7808 */ /* 0x000fe40006800000 */
[----:B------:R-:W-:-:S02]  /*186a0*/  ISETP.LT.OR P1, PT, R168, 0x41, P1 ;  /* 0x00000041a800780c */ /* 0x000fc40000f21670 */
[----:B0-----:R-:W-:Y:S02]  /*186b0*/  FMNMX.FTZ R14, R161, R14, !PT ;  /* 0x0000000ea10e7209 */ /* 0x001fe40007810000 */
[----:B------:R-:W-:Y:S02]  /*186c0*/  FSEL R147, R147, -INF , !P1 ;  /* 0xff80000093937808 */ /* 0x000fe40004800000 */
[----:B------:R-:W-:Y:S01]  /*186d0*/  LOP3.LUT P1, RZ, R22, 0x80, RZ, 0xc0, !PT ;  /* 0x0000008016ff7812 */ /* 0x000fe2000782c0ff */
[----:B------:R-:W-:-:S03]  /*186e0*/  FMUL.FTZ R164, R14, R5 ;  /* 0x000000050ea47220 */ /* 0x000fc60000410000 */
[----:B------:R-:W-:-:S04]  /*186f0*/  ISETP.GT.AND P1, PT, R167, 0x41, !P1 ;  /* 0x00000041a700780c */ /* 0x000fc80004f24270 */
[----:B------:R-:W-:-:S04]  /*18700*/  ISETP.LT.OR P1, PT, R168, 0x42, P1 ;  /* 0x00000042a800780c */ /* 0x000fc80000f21670 */
[----:B------:R-:W-:Y:S02]  /*18710*/  FSEL R148, R148, -INF , !P1 ;  /* 0xff80000094947808 */ /* 0x000fe40004800000 */
[----:B------:R-:W-:Y:S02]  /*18720*/  ISETP.GT.AND P1, PT, R167, 0x48, !P2 ;  /* 0x00000048a700780c */ /* 0x000fe40005724270 */
[----:B------:R-:W-:Y:S02]  /*18730*/  LOP3.LUT P2, RZ, R22, 0x2, RZ, 0xc0, !PT ;  /* 0x0000000216ff7812 */ /* 0x000fe4000784c0ff */
[----:B------:R-:W-:-:S04]  /*18740*/  ISETP.LT.OR P1, PT, R168, 0x49, P1 ;  /* 0x00000049a800780c */ /* 0x000fc80000f21670 */
[----:B------:R-:W-:Y:S02]  /*18750*/  FSEL R151, R151, -INF , !P1 ;  /* 0xff80000097977808 */ /* 0x000fe40004800000 */
[----:B------:R-:W-:Y:S02]  /*18760*/  ISETP.GT.AND P1, PT, R167, 0x49, !P6 ;  /* 0x00000049a700780c */ /* 0x000fe40007724270 */
[----:B------:R-:W-:Y:S02]  /*18770*/  LOP3.LUT P6, RZ, R22, 0x1, RZ, 0xc0, !PT ;  /* 0x0000000116ff7812 */ /* 0x000fe400078cc0ff */
[----:B------:R-:W-:-:S04]  /*18780*/  ISETP.LT.OR P1, PT, R168, 0x4a, P1 ;  /* 0x0000004aa800780c */ /* 0x000fc80000f21670 */
[----:B------:R-:W-:Y:S02]  /*18790*/  FSEL R152, R152, -INF , !P1 ;  /* 0xff80000098987808 */ /* 0x000fe40004800000 */
[C---:B------:R-:W-:Y:S02]  /*187a0*/  ISETP.GT.AND P1, PT, R167.reuse, RZ, !P2 ;  /* 0x000000ffa700720c */ /* 0x040fe40005724270 */
[----:B------:R-:W-:Y:S02]  /*187b0*/  ISETP.GT.AND P2, PT, R167, 0x59, !P6 ;  /* 0x00000059a700780c */ /* 0x000fe40007744270 */
[C---:B------:R-:W-:Y:S02]  /*187c0*/  ISETP.LT.OR P1, PT, R168.reuse, 0x1, P1 ;  /* 0x00000001a800780c */ /* 0x040fe40000f21670 */
[----:B------:R-:W-:Y:S02]  /*187d0*/  ISETP.LT.OR P2, PT, R168, 0x5a, P2 ;  /* 0x0000005aa800780c */ /* 0x000fe40001741670 */
[----:B------:R-:W-:-:S02]  /*187e0*/  FSEL R10, R10, -INF , !P1 ;  /* 0xff8000000a0a7808 */ /* 0x000fc40004800000 */
[----:B------:R-:W-:Y:S02]  /*187f0*/  FSETP.NEU.FTZ.AND P1, PT, R14, -INF , PT ;  /* 0xff8000000e00780b */ /* 0x000fe40003f3d000 */
[----:B------:R-:W-:Y:S02]  /*18800*/  FSEL R160, R160, -INF , !P2 ;  /* 0xff800000a0a07808 */ /* 0x000fe40005000000 */
[----:B------:R-:W-:-:S05]  /*18810*/  FSEL R164, R164, RZ, P1 ;  /* 0x000000ffa4a47208 */ /* 0x000fca0000800000 */
[-CC-:B------:R-:W-:Y:S01]  /*18820*/  FFMA.FTZ R188, R6, R5.reuse, -R164.reuse ;  /* 0x0000000506bc7223 */ /* 0x180fe200000108a4 */
[----:B------:R-:W-:Y:S01]  /*18830*/  FMNMX.FTZ R6, R10, R0, !PT ;  /* 0x000000000a067209 */ /* 0x000fe20007810000 */
[-CC-:B------:R-:W-:Y:S01]  /*18840*/  FFMA.FTZ R161, R11, R5.reuse, -R164.reuse ;  /* 0x000000050ba17223 */ /* 0x180fe200000108a4 */
[-CC-:B------:R-:W-:Y:S01]  /*18850*/  FFMA.FTZ R184, R121, R5.reuse, -R164.reuse ;  /* 0x0000000579b87223 */ /* 0x180fe200000108a4 */
[-CC-:B------:R-:W-:Y:S01]  /*18860*/  FFMA.FTZ R121, R122, R5.reuse, -R164.reuse ;  /* 0x000000057a797223 */ /* 0x180fe200000108a4 */
[----:B------:R-:W-:Y:S01]  /*18870*/  FMNMX.FTZ R6, R128, R6, !PT ;  /* 0x0000000680067209 */ /* 0x000fe20007810000 */
[-CC-:B------:R-:W-:Y:S01]  /*18880*/  FFMA.FTZ R186, R125, R5.reuse, -R164.reuse ;  /* 0x000000057dba7223 */ /* 0x180fe200000108a4 */
[-CC-:B------:R-:W-:Y:S01]  /*18890*/  FFMA.FTZ R125, R136, R5.reuse, -R164.reuse ;  /* 0x00000005887d7223 */ /* 0x180fe200000108a4 */
[-CC-:B------:R-:W-:Y:S01]  /*188a0*/  FFMA.FTZ R136, R140, R5.reuse, -R164.reuse ;  /* 0x000000058c887223 */ /* 0x180fe200000108a4 */
[----:B------:R-:W-:Y:S01]  /*188b0*/  FMNMX.FTZ R6, R21, R6, !PT ;  /* 0x0000000615067209 */ /* 0x000fe20007810000 */
[-CC-:B------:R-:W-:Y:S01]  /*188c0*/  FFMA.FTZ R176, R139, R5.reuse, -R164.reuse ;  /* 0x000000058bb07223 */ /* 0x180fe200000108a4 */
[----:B------:R-:W-:Y:S01]  /*188d0*/  MUFU.EX2 R188, R188 ;  /* 0x000000bc00bc7308 */ /* 0x000fe20000000800 */
        /* <DEDUP_REMOVED lines=24> */
[----:B------:R-:W-:Y:S01]  /*18a60*/  FFMA.FTZ R163, R163, R5, -R164 ;  /* 0x00000005a3a37223 */ /* 0x000fe200000108a4 */
[----:B------:R-:W-:-:S04]  /*18a70*/  FMNMX.FTZ R6, R134, R6, !PT ;  /* 0x0000000686067209 */ /* 0x000fc80007810000 */
[----:B------:R-:W-:Y:S02]  /*18a80*/  FMNMX.FTZ R6, R137, R6, !PT ;  /* 0x0000000689067209 */ /* 0x000fe40007810000 */
[----:B------:R-:W-:Y:S02]  /*18a90*/  MUFU.EX2 R184, R184 ;  /* 0x000000b800b87308 */ /* 0x000fe40000000800 */
        /* <DEDUP_REMOVED lines=18> */
[----:B------:R-:W-:-:S05]  /*18bc0*/  FMNMX.FTZ R6, R160, R6, !PT ;  /* 0x00000006a0067209 */ /* 0x000fca0007810000 */
[----:B------:R-:W0:Y:S01]  /*18bd0*/  SHFL.BFLY PT, R11, R6, 0x2, 0x1f ;  /* 0x0c401f00060b7f89 */ /* 0x000e2200000e0000 */
[----:B------:R-:W-:Y:S08]  /*18be0*/  MUFU.EX2 R125, R125 ;  /* 0x0000007d007d7308 */ /* 0x000ff00000000800 */
[----:B------:R-:W-:Y:S08]  /*18bf0*/  MUFU.EX2 R176, R176 ;  /* 0x000000b000b07308 */ /* 0x000ff00000000800 */
[----:B------:R-:W-:Y:S01]  /*18c00*/  MUFU.EX2 R136, R136 ;  /* 0x0000008800887308 */ /* 0x000fe20000000800 */
[----:B0-----:R-:W-:-:S07]  /*18c10*/  FMNMX.FTZ R6, R6, R11, !PT ;  /* 0x0000000b06067209 */ /* 0x001fce0007810000 */
[----:B------:R-:W-:Y:S01]  /*18c20*/  MUFU.EX2 R178, R178 ;  /* 0x000000b200b27308 */ /* 0x000fe20000000800 */
[----:B------:R-:W-:Y:S01]  /*18c30*/  FSEL R11, R14, RZ, P1 ;  /* 0x000000ff0e0b7208 */ /* 0x000fe20000800000 */
[----:B------:R-:W0:Y:S04]  /*18c40*/  SHFL.BFLY PT, R122, R6, 0x1, 0x1f ;  /* 0x0c201f00067a7f89 */ /* 0x000e2800000e0000 */
[----:B------:R-:W-:Y:S02]  /*18c50*/  FADD.FTZ R11, -R11, R3 ;  /* 0x000000030b0b7221 */ /* 0x000fe40000010100 */
[----:B------:R-:W-:Y:S02]  /*18c60*/  MUFU.EX2 R135, R135 ;  /* 0x0000008700877308 */ /* 0x000fe40000000800 */
[----:B------:R-:W-:-:S06]  /*18c70*/  FMUL.FTZ R11, R11, R5 ;  /* 0x000000050b0b7220 */ /* 0x000fcc0000410000 */
[----:B------:R-:W1:Y:S08]  /*18c80*/  MUFU.EX2 R11, R11 ;  /* 0x0000000b000b7308 */ /* 0x000e700000000800 */
[----:B------:R-:W-:Y:S01]  /*18c90*/  MUFU.EX2 R172, R172 ;  /* 0x000000ac00ac7308 */ /* 0x000fe20000000800 */
[----:B0-----:R-:W-:-:S04]  /*18ca0*/  FMNMX.FTZ R122, R6, R122, !PT ;  /* 0x0000007a067a7209 */ /* 0x001fc80007810000 */
[C---:B------:R-:W-:Y:S01]  /*18cb0*/  FSETP.NEU.FTZ.AND P1, PT, R122.reuse, -INF , PT ;  /* 0xff8000007a00780b */ /* 0x040fe20003f3d000 */
[CC--:B------:R-:W-:Y:S01]  /*18cc0*/  FMUL.FTZ R140, R122.reuse, R5.reuse ;  /* 0x000000057a8c7220 */ /* 0x0c0fe20000410000 */
[----:B-1----:R-:W-:Y:S01]  /*18cd0*/  FFMA.FTZ R8, R11, R8, R188 ;  /* 0x000000080b087223 */ /* 0x002fe200000100bc */
[----:B------:R-:W-:Y:S01]  /*18ce0*/  MUFU.EX2 R132, R132 ;  /* 0x0000008400847308 */ /* 0x000fe20000000800 */
[----:B------:R-:W-:Y:S02]  /*18cf0*/  FSEL R6, R122, RZ, P1 ;  /* 0x000000ff7a067208 */ /* 0x000fe40000800000 */
[----:B------:R-:W-:Y:S01]  /*18d00*/  FSEL R140, R140, RZ, P1 ;  /* 0x000000ff8c8c7208 */ /* 0x000fe20000800000 */
[----:B------:R-:W-:Y:S02]  /*18d10*/  FADD.FTZ R8, R161, R8 ;  /* 0x00000008a1087221 */ /* 0x000fe40000010000 */
[----:B------:R-:W-:Y:S02]  /*18d20*/  FADD.FTZ R6, -R6, R0 ;  /* 0x0000000006067221 */ /* 0x000fe40000010100 */
[-CC-:B------:R-:W-:Y:S01]  /*18d30*/  FFMA.FTZ R189, R10, R5.reuse, -R140.reuse ;  /* 0x000000050abd7223 */ /* 0x180fe2000001088c */
[-CC-:B------:R-:W-:Y:S01]  /*18d40*/  FFMA.FTZ R139, R128, R5.reuse, -R140.reuse ;  /* 0x00000005808b7223 */ /* 0x180fe2000001088c */
[-C--:B------:R-:W-:Y:S01]  /*18d50*/  FMUL.FTZ R6, R6, R5.reuse ;  /* 0x0000000506067220 */ /* 0x080fe20000410000 */
[-CC-:B------:R-:W-:Y:S01]  /*18d60*/  FFMA.FTZ R191, R21, R5.reuse, -R140.reuse ;  /* 0x0000000515bf7223 */ /* 0x180fe2000001088c */
[-CC-:B------:R-:W-:Y:S01]  /*18d70*/  FFMA.FTZ R128, R120, R5.reuse, -R140.reuse ;  /* 0x0000000578807223 */ /* 0x180fe2000001088c */
[-CC-:B------:R-:W-:Y:S01]  /*18d80*/  FFMA.FTZ R185, R123, R5.reuse, -R140.reuse ;  /* 0x000000057bb97223 */ /* 0x180fe2000001088c */
[----:B------:R-:W-:Y:S01]  /*18d90*/  MUFU.EX2 R189, R189 ;  /* 0x000000bd00bd7308 */ /* 0x000fe20000000800 */
[-CC-:B------:R-:W-:Y:S01]  /*18da0*/  FFMA.FTZ R120, R124, R5.reuse, -R140.reuse ;  /* 0x000000057c787223 */ /* 0x180fe2000001088c */
[-CC-:B------:R-:W-:Y:S01]  /*18db0*/  FFMA.FTZ R187, R127, R5.reuse, -R140.reuse ;  /* 0x000000057fbb7223 */ /* 0x180fe2000001088c */
[-C--:B------:R-:W-:Y:S01]  /*18dc0*/  FFMA.FTZ R21, R130, R5.reuse, -R140 ;  /* 0x0000000582157223 */ /* 0x080fe2000001088c */
[----:B------:R-:W-:Y:S01]  /*18dd0*/  FADD.FTZ R8, R190, R8 ;  /* 0x00000008be087221 */ /* 0x000fe20000010000 */
[-CC-:B------:R-:W-:Y:S01]  /*18de0*/  FFMA.FTZ R181, R133, R5.reuse, -R140.reuse ;  /* 0x0000000585b57223 */ /* 0x180fe2000001088c */
        /* <DEDUP_REMOVED lines=9> */
[-C--:B------:R-:W-:Y:S01]  /*18e80*/  FFMA.FTZ R127, R144, R5.reuse, -R140 ;  /* 0x00000005907f7223 */ /* 0x080fe2000001088c */
[----:B------:R-:W1:Y:S01]  /*18e90*/  MUFU.EX2 R139, R139 ;  /* 0x0000008b008b7308 */ /* 0x000e620000000800 */
[----:B------:R-:W-:Y:S01]  /*18ea0*/  FADD.FTZ R8, R121, R8 ;  /* 0x0000000879087221 */ /* 0x000fe20000010000 */
[-CC-:B------:R-:W-:Y:S01]  /*18eb0*/  FFMA.FTZ R173, R147, R5.reuse, -R140.reuse ;  /* 0x0000000593ad7223 */ /* 0x180fe2000001088c */
[-CC-:B------:R-:W-:Y:S01]  /*18ec0*/  FFMA.FTZ R124, R148, R5.reuse, -R140.reuse ;  /* 0x00000005947c7223 */ /* 0x180fe2000001088c */
[-C--:B------:R-:W-:Y:S01]  /*18ed0*/  FFMA.FTZ R175, R151, R5.reuse, -R140 ;  /* 0x0000000597af7223 */ /* 0x080fe2000001088c */
[----:B------:R-:W-:Y:S01]  /*18ee0*/  FADD.FTZ R8, R186, R8 ;  /* 0x00000008ba087221 */ /* 0x000fe20000010000 */
[-CC-:B------:R-:W-:Y:S01]  /*18ef0*/  FFMA.FTZ R123, R152, R5.reuse, -R140.reuse ;  /* 0x00000005987b7223 */ /* 0x180fe2000001088c */
[----:B------:R-:W-:Y:S01]  /*18f00*/  FFMA.FTZ R169, R156, R5, -R140 ;  /* 0x000000059ca97223 */ /* 0x000fe2000001088c */
[----:B------:R-:W2:Y:S01]  /*18f10*/  MUFU.EX2 R191, R191 ;  /* 0x000000bf00bf7308 */ /* 0x000ea20000000800 */
[----:B0-----:R-:W-:Y:S01]  /*18f20*/  FFMA.FTZ R7, R6, R7, R189 ;  /* 0x0000000706077223 */ /* 0x001fe200000100bd */
[----:B------:R-:W-:Y:S01]  /*18f30*/  FADD.FTZ R8, R20, R8 ;  /* 0x0000000814087221 */ /* 0x000fe20000010000 */
[-CC-:B------:R-:W-:Y:S01]  /*18f40*/  FFMA.FTZ R0, R155, R5.reuse, -R140.reuse ;  /* 0x000000059b007223 */ /* 0x180fe2000001088c */
[-CC-:B------:R-:W-:Y:S01]  /*18f50*/  FFMA.FTZ R171, R159, R5.reuse, -R140.reuse ;  /* 0x000000059fab7223 */ /* 0x180fe2000001088c */
[----:B------:R-:W-:Y:S01]  /*18f60*/  FFMA.FTZ R134, R160, R5, -R140 ;  /* 0x00000005a0867223 */ /* 0x000fe2000001088c */
[----:B------:R-:W-:-:S02]  /*18f70*/  FADD.FTZ R8, R180, R8 ;  /* 0x00000008b4087221 */ /* 0x000fc40000010000 */
        /* <DEDUP_REMOVED lines=67> */
.L_x_5093:
[C---:B------:R-:W-:Y:S01]  /*193b0*/  ISETP.GT.AND P1, PT, R4.reuse, R226, PT ;  /* 0x000000e20400720c */ /* 0x040fe20003f24270 */
[----:B------:R-:W-:Y:S01]  /*193c0*/  VIADD R4, R4, 0xffffffff ;  /* 0xffffffff04047836 */ /* 0x000fe20000000000 */
[----:B------:R-:W-:Y:S01]  /*193d0*/  IADD3 R138, R13, 0x30860, RZ ;  /* 0x000308600d8a7810 */ /* 0x000fe20007ffe0ff */
[----:B------:R-:W-:Y:S01]  /*193e0*/  IMAD.MOV.U32 R193, RZ, RZ, R9 ;  /* 0x000000ffffc17224 */ /* 0x000fe200078e0009 */
[----:B------:R-:W-:Y:S01]  /*193f0*/  F2FP.F16.F32.PACK_AB R169, R0, R169 ;  /* 0x000000a900a9723e */ /* 0x000fe200000000ff */
[----:B------:R-:W-:Y:S01]  /*19400*/  IMAD.MOV.U32 R0, RZ, RZ, R122 ;  /* 0x000000ffff007224 */ /* 0x000fe200078e007a */
[----:B------:R-:W-:Y:S02]  /*19410*/  PRMT R13, R203, 0x654, R138 ;  /* 0x00000654cb0d7816 */ /* 0x000fe4000000008a */
[----:B------:R-:W-:Y:S01]  /*19420*/  F2FP.F16.F32.PACK_AB R170, R3, R170 ;  /* 0x000000aa03aa723e */ /* 0x000fe200000000ff */
[----:B------:R-:W-:Y:S01]  /*19430*/  IMAD.MOV.U32 R3, RZ, RZ, R14 ;  /* 0x000000ffff037224 */ /* 0x000fe200078e000e */
        /* <DEDUP_REMOVED lines=23> */
[----:B------:R-:W-:Y:S01]  /*195b0*/  MOV R198, R12 ;  /* 0x0000000c00c67202 */ /* 0x000fe20000000f00 */
[----:B0-----:R-:W-:Y:S06]  /*195c0*/  @P1 BRA `(.L_x_5094) ;  /* 0xffffffc4000c1947 */ /* 0x001fec000383ffff */
[----:B------:R-:W-:Y:S05]  /*195d0*/  BSYNC B0 ;  /* 0x0000000000007941 */ /* 0x000fea0003800000 */
.L_x_5073:
[----:B------:R-:W-:Y:S01]  /*195e0*/  IMAD.MOV.U32 R0, RZ, RZ, R122 ;  /* 0x000000ffff007224 */ /* 0x000fe200078e007a */
[----:B------:R-:W-:Y:S01]  /*195f0*/  MOV R193, R9 ;  /* 0x0000000900c17202 */ /* 0x000fe20000000f00 */
[----:B------:R-:W-:Y:S02]  /*19600*/  IMAD.MOV.U32 R3, RZ, RZ, R14 ;  /* 0x000000ffff037224 */ /* 0x000fe400078e000e */
[----:B------:R-:W-:-:S07]  /*19610*/  IMAD.MOV.U32 R198, RZ, RZ, R12 ;  /* 0x000000ffffc67224 */ /* 0x000fce00078e000c */
.L_x_5072:
[----:B------:R-:W-:Y:S05]  /*19620*/  BSYNC B1 ;  /* 0x0000000000017941 */ /* 0x000fea0003800000 */
.L_x_5071:
[----:B------:R-:W2:Y:S01]  /*19630*/  LDL R9, [R1+0x30] ;  /* 0x0000300001097983 */ /* 0x000ea20000100800 */
[----:B------:R-:W0:Y:S01]  /*19640*/  LDC R10, c[0x0][0x448] ;  /* 0x00011200ff0a7b82 */ /* 0x000e220000000800 */
[----:B------:R-:W-:Y:S01]  /*19650*/  LOP3.LUT R22, R22, 0xfff7ffff, RZ, 0xc0, !PT ;  /* 0xfff7ffff16167812 */ /* 0x000fe200078ec0ff */
[----:B------:R-:W-:Y:S01]  /*19660*/  ULDC UR4, c[0x0][0x9dc] ;  /* 0x0002770000047ab9 */ /* 0x000fe20000000800 */
[----:B------:R-:W-:-:S05]  /*19670*/  IADD3 R12, R200, 0x1, -R199 ;  /* 0x00000001c80c7810 */ /* 0x000fca0007ffe8c7 */
[----:B------:R-:W1:Y:S01]  /*19680*/  LDC R14, c[0x0][0x9e4] ;  /* 0x00027900ff0e7b82 */ /* 0x000e620000000800 */
[----:B0-----:R-:W-:-:S13]  /*19690*/  ISETP.NE.AND P1, PT, R10, 0x1, PT ;  /* 0x000000010a00780c */ /* 0x001fda0003f25270 */
[----:B------:R-:W0:Y:S01]  /*196a0*/  @P1 LDC R10, c[0x0][0x44c] ;  /* 0x00011300ff0a1b82 */ /* 0x000e220000000800 */
[----:B------:R-:W-:-:S04]  /*196b0*/  @P1 LOP3.LUT R22, R22, 0x80000, RZ, 0xfc, !PT ;  /* 0x0008000016161812 */ /* 0x000fc800078efcff */
[----:B------:R-:W-:-:S03]  /*196c0*/  LOP3.LUT R22, R22, 0xffefffff, RZ, 0xc0, !PT ;  /* 0xffefffff16167812 */ /* 0x000fc600078ec0ff */
[----:B------:R-:W3:Y:S01]  /*196d0*/  @P1 LDC R13, c[0x0][0x450] ;  /* 0x00011400ff0d1b82 */ /* 0x000ee20000000800 */
[----:B--2---:R-:W-:-:S04]  /*196e0*/  VIADD R9, R9, 0x7f ;  /* 0x0000007f09097836 */ /* 0x004fc80000000000 */
[----:B0-----:R-:W-:-:S05]  /*196f0*/  @P1 IMAD.HI.U32 R10, R9, R10, RZ ;  /* 0x0000000a090a1227 */ /* 0x001fca00078e00ff */
[----:B---3--:R-:W-:Y:S02]  /*19700*/  @P1 SHF.R.U32.HI R9, RZ, R13, R10 ;  /* 0x0000000dff091219 */ /* 0x008fe4000001160a */
[----:B-1----:R-:W-:-:S03]  /*19710*/  ISETP.GE.AND P1, PT, R14, 0x1, PT ;  /* 0x000000010e00780c */ /* 0x002fc60003f26270 */
[----:B------:R-:W-:-:S05]  /*19720*/  IMAD.IADD R9, R12, 0x1, R9 ;  /* 0x000000010c097824 */ /* 0x000fca00078e0209 */
[----:B------:R-:W-:-:S05]  /*19730*/  IADD3 R10, R9, -UR4, RZ ;  /* 0x80000004090a7c10 */ /* 0x000fca000fffe0ff */
[----:B------:R-:W-:Y:S01]  /*19740*/  @P1 LOP3.LUT R22, R22, 0x100000, RZ, 0xfc, !PT ;  /* 0x0010000016161812 */ /* 0x000fe200078efcff */
        /* <DEDUP_REMOVED lines=11> */
.L_x_5097:
[----:B------:R-:W-:-:S13]  /*19800*/  ISETP.NE.AND P1, PT, R14, 0x1, PT ;  /* 0x000000010e00780c */ /* 0x000fda0003f25270 */
[----:B------:R-:W0:Y:S02]  /*19810*/  @P1 LDC.64 R12, c[0x0][0x9e8] ;  /* 0x00027a00ff0c1b82 */ /* 0x000e240000000a00 */
[----:B0-----:R-:W-:-:S05]  /*19820*/  @P1 IMAD.HI.U32 R12, R9, R12, RZ ;  /* 0x0000000c090c1227 */ /* 0x001fca00078e00ff */
[----:B------:R-:W-:-:S07]  /*19830*/  @P1 SHF.R.U32.HI R9, RZ, R13, R12 ;  /* 0x0000000dff091219 */ /* 0x000fce000001160c */
.L_x_5098:
[----:B------:R-:W-:Y:S05]  /*19840*/  BSYNC B0 ;  /* 0x0000000000007941 */ /* 0x000fea0003800000 */
.L_x_5096:
[----:B------:R-:W-:-:S05]  /*19850*/  IMAD R9, R9, R14, RZ ;  /* 0x0000000e09097224 */ /* 0x000fca00078e02ff */
[----:B------:R-:W-:-:S07]  /*19860*/  VIMNMX R10, R10, R9, !PT ;  /* 0x000000090a0a7248 */ /* 0x000fce0007fe0100 */
.L_x_5095:
[----:B------:R-:W2:Y:S01]  /*19870*/  LDL R12, [R1+0x3c] ;  /* 0x00003c00010c7983 */ /* 0x000ea20000100800 */
[----:B------:R-:W-:Y:S01]  /*19880*/  VIADD R10, R10, 0x5f ;  /* 0x0000005f0a0a7836 */ /* 0x000fe20000000000 */
[----:B------:R-:W-:Y:S03]  /*19890*/  BSSY B0, `(.L_x_5099) ;  /* 0x00002a1000007945 */ /* 0x000fe60003800000 */
[----:B------:R-:W-:-:S05]  /*198a0*/  IMAD.HI R10, R10, 0x2aaaaaab, RZ ;  /* 0x2aaaaaab0a0a7827 */ /* 0x000fca00078e02ff */
[----:B------:R-:W-:-:S04]  /*198b0*/  SHF.R.U32.HI R9, RZ, 0x1f, R10 ;  /* 0x0000001fff097819 */ /* 0x000fc8000001160a */
[----:B------:R-:W-:-:S04]  /*198c0*/  LEA.HI.SX32 R9, R10, R9, 0x1c ;  /* 0x000000090a097211 */ /* 0x000fc800078fe2ff */
[----:B--2---:R-:W-:-:S04]  /*198d0*/  VIMNMX R226, R12, R9, !PT ;  /* 0x000000090ce27248 */ /* 0x004fc80007fe0100 */
[----:B------:R-:W-:-:S13]  /*198e0*/  ISETP.GE.AND P1, PT, R4, R226, PT ;  /* 0x000000e20400720c */ /* 0x000fda0003f26270 */
[----:B------:R-:W-:Y:S05]  /*198f0*/  @!P1 BRA `(.L_x_5100) ;  /* 0x0000002800689947 */ /* 0x000fea0003800000 */
[----:B------:R-:W-:Y:S01]  /*19900*/  BSSY B1, `(.L_x_5101) ;  /* 0x0000298000017945 */ /* 0x000fe20003800000 */
[----:B------:R-:W-:Y:S01]  /*19910*/  MOV R12, R4 ;  /* 0x00000004000c7202 */ /* 0x000fe20000000f00 */
[----:B------:R-:W-:Y:S02]  /*19920*/  IMAD.MOV.U32 R9, RZ, RZ, R0 ;  /* 0x000000ffff097224 */ /* 0x000fe400078e0000 */
[----:B------:R-:W-:Y:S02]  /*19930*/  IMAD.MOV.U32 R10, RZ, RZ, R3 ;  /* 0x000000ffff0a7224 */ /* 0x000fe400078e0003 */
[----:B------:R-:W-:Y:S02]  /*19940*/  IMAD.MOV.U32 R4, RZ, RZ, R198 ;  /* 0x000000ffff047224 */ /* 0x000fe400078e00c6 */
[----:B------:R-:W-:-:S07]  /*19950*/  IMAD.MOV.U32 R14, RZ, RZ, R193 ;  /* 0x000000ffff0e7224 */ /* 0x000fce00078e00c1 */
.L_x_5114:
[----:B------:R-:W-:-:S04]  /*19960*/  ISETP.NE.AND P1, PT, R14, 0x1, PT ;  /* 0x000000010e00780c */ /* 0x000fc80003f25270 */
[----:B------:R-:W-:-:S04]  /*19970*/  SEL R3, RZ, 0x1, P1 ;  /* 0x00000001ff037807 */ /* 0x000fc80000800000 */
[----:B------:R-:W-:Y:S01]  /*19980*/  LOP3.LUT R198, R4, R3, RZ, 0x3c, !PT ;  /* 0x0000000304c67212 */ /* 0x000fe200078e3cff */
[----:B------:R-:W-:Y:S06]  /*19990*/  @!P0 BRA `(.L_x_5102) ;  /* 0x0000000000048947 */ /* 0x000fec0003800000 */
[----:B------:R-:W-:Y:S01]  /*199a0*/  BPT.TRAP 0x1 ;  /* 0x000000040000795c */ /* 0x000fe20000300000 */
.L_x_5102:
        /* <DEDUP_REMOVED lines=8> */
.L_x_5103:
[----:B------:R-:W-:Y:S01]  /*19a30*/  IMAD R126, R193, 0x900, R217 ;  /* 0x00000900c17e7824 */ /* 0x000fe200078e02d9 */
[----:B------:R-:W-:Y:S03]  /*19a40*/  BSSY B2, `(.L_x_5104) ;  /* 0x0000006000027945 */ /* 0x000fe60003800000 */
[C---:B------:R-:W-:Y:S02]  /*19a50*/  VIADD R122, R126.reuse, 0x2 ;  /* 0x000000027e7a7836 */ /* 0x040fe40000000000 */
[----:B------:R-:W-:Y:S01]  /*19a60*/  VIADD R124, R126, 0x4 ;  /* 0x000000047e7c7836 */ /* 0x000fe20000000000 */
[----:B-1----:R-:W-:Y:S06]  /*19a70*/  @P1 BRA `(.L_x_5105) ;  /* 0x0000000000081947 */ /* 0x002fec0003800000 */
[----:B------:R-:W1:Y:S02]  /*19a80*/  SYNCS.PHASECHK.TRANS64.TRYWAIT P1, [R13+URZ+0x30830], R0 ;  /* 0x030830000d0075a7 */ /* 0x000e64000802017f */
[----:B-1----:R-:W-:Y:S05]  /*19a90*/  @!P1 BRA `(.L_x_5106) ;  /* 0x0000012400889947 */ /* 0x002fea0003800000 */
.L_x_5105:
[----:B------:R-:W-:Y:S05]  /*19aa0*/  BSYNC B2 ;  /* 0x0000000000027941 */ /* 0x000fea0003800000 */
.L_x_5104:
[----:B------:R-:W2:Y:S01]  /*19ab0*/  LDL.64 R128, [R1+0x28] ;  /* 0x0000280001807983 */ /* 0x000ea20000100a00 */
[----:B------:R-:W-:Y:S01]  /*19ac0*/  IMAD.MOV.U32 R120, RZ, RZ, R126 ;  /* 0x000000ffff787224 */ /* 0x000fe200078e007e */
[----:B------:R-:W-:Y:S01]  /*19ad0*/  MOV R213, UR50 ;  /* 0x0000003200d57c02 */ /* 0x000fe20008000f00 */
[----:B------:R-:W-:Y:S01]  /*19ae0*/  IMAD.MOV.U32 R123, RZ, RZ, 0x40000040 ;  /* 0x40000040ff7b7424 */ /* 0x000fe200078e00ff */
[----:B------:R-:W-:Y:S01]  /*19af0*/  MOV R209, UR46 ;  /* 0x0000002e00d17c02 */ /* 0x000fe20008000f00 */
[----:B------:R-:W-:Y:S01]  /*19b00*/  IMAD.MOV.U32 R125, RZ, RZ, 0x40000040 ;  /* 0x40000040ff7d7424 */ /* 0x000fe200078e00ff */
[----:B------:R-:W-:Y:S01]  /*19b10*/  R2UR UR50, R120 ;  /* 0x00000000783272ca */ /* 0x000fe200000e0000 */
[----:B------:R-:W-:Y:S01]  /*19b20*/  VIADD R120, R126, 0x6 ;  /* 0x000000067e787836 */ /* 0x000fe20000000000 */
[----:B------:R-:W-:Y:S01]  /*19b30*/  R2UR UR46, R122 ;  /* 0x000000007a2e72ca */ /* 0x000fe200000e0000 */
[----:B------:R-:W-:Y:S01]  /*19b40*/  IMAD.MOV.U32 R122, RZ, RZ, R124 ;  /* 0x000000ffff7a7224 */ /* 0x000fe200078e007c */
[----:B------:R-:W-:Y:S01]  /*19b50*/  IADD3 R124, R126, 0x300, RZ ;  /* 0x000003007e7c7810 */ /* 0x000fe20007ffe0ff */
[----:B------:R-:W-:Y:S01]  /*19b60*/  IMAD.MOV.U32 R127, RZ, RZ, 0x40000040 ;  /* 0x40000040ff7f7424 */ /* 0x000fe200078e00ff */
[----:B------:R-:W-:Y:S01]  /*19b70*/  MOV R21, UR42 ;  /* 0x0000002a00157c02 */ /* 0x000fe20008000f00 */
[-C--:B------:R-:W-:Y:S01]  /*19b80*/  FMUL.FTZ R24, R24, R11.reuse ;  /* 0x0000000b18187220 */ /* 0x080fe20000410000 */
        /* <DEDUP_REMOVED lines=10> */
[----:B------:R-:W-:Y:S01]  /*19c30*/  MOV R121, 0x40000040 ;  /* 0x4000004000797802 */ /* 0x000fe20000000f00 */
        /* <DEDUP_REMOVED lines=210> */
.L_x_5107:
[----:B------:R-:W-:Y:S01]  /*1a960*/  SHF.L.U32 R0, R4, 0x1f, RZ ;  /* 0x0000001f04007819 */ /* 0x000fe200000006ff */
[----:B------:R-:W-:-:S04]  /*1a970*/  IMAD R20, R14, 0x8, R2 ;  /* 0x000000080e147824 */ /* 0x000fc800078e0202 */
[----:B------:R0:W1:Y:S01]  /*1a980*/  SYNCS.PHASECHK.TRANS64.TRYWAIT P1, [R20+URZ+0x30850], R0 ;  /* 0x03085000140075a7 */ /* 0x000062000802017f */
[----:B------:R-:W-:Y:S05]  /*1a990*/  @!P0 BRA `(.L_x_5108) ;  /* 0x0000000000048947 */ /* 0x000fea0003800000 */
[----:B------:R-:W-:Y:S01]  /*1a9a0*/  BPT.TRAP 0x1 ;  /* 0x000000040000795c */ /* 0x000fe20000300000 */
.L_x_5108:
[----:B------:R-:W-:Y:S04]  /*1a9b0*/  BSSY B2, `(.L_x_5109) ;  /* 0x0000004000027945 */ /* 0x000fe80003800000 */
[----:B-1----:R-:W-:Y:S05]  /*1a9c0*/  @P1 BRA `(.L_x_5110) ;  /* 0x0000000000081947 */ /* 0x002fea0003800000 */
[----:B------:R-:W1:Y:S02]  /*1a9d0*/  SYNCS.PHASECHK.TRANS64.TRYWAIT P1, [R20+URZ+0x30850], R0 ;  /* 0x03085000140075a7 */ /* 0x000e64000802017f */
[----:B-1----:R-:W-:Y:S05]  /*1a9e0*/  @!P1 BRA `(.L_x_5111) ;  /* 0x0000011400c89947 */ /* 0x002fea0003800000 */
.L_x_5110:
[----:B------:R-:W-:Y:S05]  /*1a9f0*/  BSYNC B2 ;  /* 0x0000000000027941 */ /* 0x000fea0003800000 */
.L_x_5109:
[----:B01----:R-:W-:Y:S01]  /*1aa00*/  VIADD R0, R2, 0x400 ;  /* 0x0000040002007836 */ /* 0x003fe20000000000 */
[----:B------:R-:W-:Y:S01]  /*1aa10*/  MOV R5, 0x40000040 ;  /* 0x4000004000057802 */ /* 0x000fe20000000f00 */
[----:B------:R-:W-:Y:S01]  /*1aa20*/  WARPGROUP.ARRIVE ;  /* 0x00000000000079c5 */ /* 0x000fe20000000000 */
[----:B------:R-:W-:Y:S02]  /*1aa30*/  IMAD.MOV.U32 R15, RZ, RZ, 0x40000040 ;  /* 0x40000040ff0f7424 */ /* 0x000fe400078e00ff */
[----:B------:R-:W-:Y:S02]  /*1aa40*/  SHF.R.U32.HI R0, RZ, 0x4, R0 ;  /* 0x00000004ff007819 */ /* 0x000fe40000011600 */
[----:B------:R-:W-:Y:S01]  /*1aa50*/  R2UR UR7, R5 ;  /* 0x00000000050772ca */ /* 0x000fe200000e0000 */
[----:B------:R-:W-:Y:S01]  /*1aa60*/  IMAD.MOV.U32 R5, RZ, RZ, 0x40000040 ;  /* 0x40000040ff057424 */ /* 0x000fe200078e00ff */
[----:B------:R-:W-:-:S04]  /*1aa70*/  LOP3.LUT R0, R0, 0x3fff, RZ, 0xc0, !PT ;  /* 0x00003fff00007812 */ /* 0x000fc800078ec0ff */
[----:B------:R-:W-:-:S05]  /*1aa80*/  LOP3.LUT R0, R0, 0x3000000, RZ, 0xfc, !PT ;  /* 0x0300000000007812 */ /* 0x000fca00078efcff */
[----:B------:R-:W-:-:S04]  /*1aa90*/  IMAD R4, R14, 0x900, R0 ;  /* 0x000009000e047824 */ /* 0x000fc800078e0200 */
[C---:B------:R-:W-:Y:S01]  /*1aaa0*/  VIADD R14, R4.reuse, 0x80 ;  /* 0x00000080040e7836 */ /* 0x040fe20000000000 */
[----:B------:R-:W-:-:S13]  /*1aab0*/  R2UR UR6, R4 ;  /* 0x00000000040672ca */ /* 0x000fda00000e0000 */
        /* <DEDUP_REMOVED lines=16> */
[C---:B------:R-:W-:Y:S01]  /*1abc0*/  VIADD R14, R4.reuse, 0x200 ;  /* 0x00000200040e7836 */ /* 0x040fe20000000000 */
[----:B------:R-:W-:Y:S01]  /*1abd0*/  R2UR UR7, R15 ;  /* 0x000000000f0772ca */ /* 0x000fe200000e0000 */
[----:B------:R-:W-:Y:S01]  /*1abe0*/  VIADD R4, R4, 0x280 ;  /* 0x0000028004047836 */ /* 0x000fe20000000000 */
[----:B------:R-:W-:Y:S01]  /*1abf0*/  MOV R15, 0x40000040 ;  /* 0x40000040000f7802 */ /* 0x000fe20000000f00 */
[----:B------:R-:W-:Y:S02]  /*1ac00*/  WARPGROUP.DEPBAR.LE gsb0, 0x0 ;  /* 0x00008000000079c5 */ /* 0x000fe40000010000 */
[----:B------:R-:W-:-:S12]  /*1ac10*/  WARPGROUP.ARRIVE ;  /* 0x00000000000079c5 */ /* 0x000fd80000000000 */
        /* <DEDUP_REMOVED lines=14> */
.L_x_5112:
        /* <DEDUP_REMOVED lines=60> */
[----:B------:R-:W-:-:S02]  /*1b0c0*/  IADD3 R13, R13, 0x30840, RZ ;  /* 0x000308400d0d7810 */ /* 0x000fc40007ffe0ff */
[----:B------:R-:W1:Y:S01]  /*1b0d0*/  MUFU.TANH R123, R123 ;  /* 0x0000007b007b7308 */ /* 0x000e620000002400 */
[----:B--2---:R-:W-:Y:S02]  /*1b0e0*/  FMNMX.FTZ R3, R122, R3, !PT ;  /* 0x000000037a037209 */ /* 0x004fe40007810000 */
[----:B------:R-:W-:-:S04]  /*1b0f0*/  PRMT R13, R203, 0x654, R13 ;  /* 0x00000654cb0d7816 */ /* 0x000fc8000000000d */
[----:B------:R2:W-:Y:S01]  /*1b100*/  SYNCS.ARRIVE.TRANS64.RED.A1T0 RZ, [R13+URZ], RZ ;  /* 0x000000ff0dff79a7 */ /* 0x0005e2000810043f */
        /* <DEDUP_REMOVED lines=79> */
[----:B0-----:R-:W-:Y:S02]  /*1b600*/  FMNMX.FTZ R5, R162, R3, !PT ;  /* 0x00000003a2057209 */ /* 0x001fe40007810000 */
[----:B-1----:R-:W-:-:S05]  /*1b610*/  FMNMX.FTZ R3, R161, R0, !PT ;  /* 0x00000000a1037209 */ /* 0x002fca0007810000 */
[----:B------:R-:W0:Y:S01]  /*1b620*/  SHFL.BFLY PT, R6, R3, 0x2, 0x1f ;  /* 0x0c401f0003067f89 */ /* 0x000e2200000e0000 */
[----:B---3--:R-:W-:-:S05]  /*1b630*/  FMNMX.FTZ R0, R163, R5, !PT ;  /* 0x00000005a3007209 */ /* 0x008fca0007810000 */
[----:B------:R-:W1:Y:S01]  /*1b640*/  SHFL.BFLY PT, R5, R0, 0x2, 0x1f ;  /* 0x0c401f0000057f89 */ /* 0x000e6200000e0000 */
[----:B0-----:R-:W-:-:S05]  /*1b650*/  FMNMX.FTZ R3, R3, R6, !PT ;  /* 0x0000000603037209 */ /* 0x001fca0007810000 */
[----:B------:R-:W0:Y:S01]  /*1b660*/  SHFL.BFLY PT, R6, R3, 0x1, 0x1f ;  /* 0x0c201f0003067f89 */ /* 0x000e2200000e0000 */
[----:B-1----:R-:W-:-:S05]  /*1b670*/  FMNMX.FTZ R0, R0, R5, !PT ;  /* 0x0000000500007209 */ /* 0x002fca0007810000 */
[----:B------:R-:W1:Y:S01]  /*1b680*/  SHFL.BFLY PT, R5, R0, 0x1, 0x1f ;  /* 0x0c201f0000057f89 */ /* 0x000e6200000e0000 */
[----:B0-----:R-:W-:-:S05]  /*1b690*/  FMNMX.FTZ R3, R3, R6, !PT ;  /* 0x0000000603037209 */ /* 0x001fca0007810000 */
[----:B------:R-:W-:Y:S01]  /*1b6a0*/  FADD.FTZ R11, -R3, R10 ;  /* 0x0000000a030b7221 */ /* 0x000fe20000010100 */
[----:B-1----:R-:W-:Y:S01]  /*1b6b0*/  FMNMX.FTZ R0, R0, R5, !PT ;  /* 0x0000000500007209 */ /* 0x002fe20007810000 */
[----:B------:R-:W-:-:S04]  /*1b6c0*/  IMAD.U32 R5, RZ, RZ, UR51 ;  /* 0x00000033ff057e24 */ /* 0x000fc8000f8e00ff */
[-C--:B------:R-:W-:Y:S01]  /*1b6d0*/  FMUL.FTZ R10, R3, R5.reuse ;  /* 0x00000005030a7220 */ /* 0x080fe20000410000 */
[----:B------:R-:W-:Y:S01]  /*1b6e0*/  FADD.FTZ R6, -R0, R9 ;  /* 0x0000000900067221 */ /* 0x000fe20000010100 */
[-C--:B------:R-:W-:Y:S02]  /*1b6f0*/  FMUL.FTZ R11, R11, R5.reuse ;  /* 0x000000050b0b7220 */ /* 0x080fe40000410000 */
[-CC-:B------:R-:W-:Y:S01]  /*1b700*/  FFMA.FTZ R180, R132, R5.reuse, -R10.reuse ;  /* 0x0000000584b47223 */ /* 0x180fe2000001080a */
[-C--:B------:R-:W-:Y:S01]  /*1b710*/  FMUL.FTZ R132, R0, R5.reuse ;  /* 0x0000000500847220 */ /* 0x080fe20000410000 */
[-C--:B------:R-:W-:Y:S01]  /*1b720*/  FMUL.FTZ R6, R6, R5.reuse ;  /* 0x0000000506067220 */ /* 0x080fe20000410000 */
[-CC-:B------:R-:W-:Y:S01]  /*1b730*/  FFMA.FTZ R188, R4, R5.reuse, -R10.reuse ;  /* 0x0000000504bc7223 */ /* 0x180fe2000001080a */
[-C--:B------:R-:W-:Y:S01]  /*1b740*/  FFMA.FTZ R184, R124, R5.reuse, -R10 ;  /* 0x000000057cb87223 */ /* 0x080fe2000001080a */
[-C--:B------:R-:W-:Y:S01]  /*1b750*/  FFMA.FTZ R189, R15, R5.reuse, -R132 ;  /* 0x000000050fbd7223 */ /* 0x080fe20000010884 */
[-CC-:B------:R-:W-:Y:S01]  /*1b760*/  FFMA.FTZ R124, R137, R5.reuse, -R10.reuse ;  /* 0x00000005897c7223 */ /* 0x180fe2000001080a */
[-C--:B------:R-:W-:Y:S01]  /*1b770*/  FFMA.FTZ R166, R14, R5.reuse, -R10 ;  /* 0x000000050ea67223 */ /* 0x080fe2000001080a */
[-C--:B------:R-:W-:Y:S01]  /*1b780*/  FFMA.FTZ R137, R21, R5.reuse, -R132 ;  /* 0x0000000515897223 */ /* 0x080fe20000010884 */
[----:B------:R-:W-:Y:S01]  /*1b790*/  MUFU.EX2 R11, R11 ;  /* 0x0000000b000b7308 */ /* 0x000fe20000000800 */
[-C--:B------:R-:W-:Y:S01]  /*1b7a0*/  FFMA.FTZ R190, R120, R5.reuse, -R10 ;  /* 0x0000000578be7223 */ /* 0x080fe2000001080a */
[-C--:B------:R-:W-:Y:S01]  /*1b7b0*/  FFMA.FTZ R191, R122, R5.reuse, -R132 ;  /* 0x000000057abf7223 */ /* 0x080fe20000010884 */
[-CC-:B------:R-:W-:Y:S01]  /*1b7c0*/  FFMA.FTZ R182, R136, R5.reuse, -R10.reuse ;  /* 0x0000000588b67223 */ /* 0x180fe2000001080a */
[-C--:B------:R-:W-:Y:S01]  /*1b7d0*/  FFMA.FTZ R165, R121, R5.reuse, -R10 ;  /* 0x0000000579a57223 */ /* 0x080fe2000001080a */
[-CC-:B------:R-:W-:Y:S01]  /*1b7e0*/  FFMA.FTZ R136, R123, R5.reuse, -R132.reuse ;  /* 0x000000057b887223 */ /* 0x180fe20000010884 */
[-C--:B------:R-:W-:Y:S01]  /*1b7f0*/  FFMA.FTZ R185, R126, R5.reuse, -R132 ;  /* 0x000000057eb97223 */ /* 0x080fe20000010884 */
[-CC-:B------:R-:W-:Y:S01]  /*1b800*/  FFMA.FTZ R164, R125, R5.reuse, -R10.reuse ;  /* 0x000000057da47223 */ /* 0x180fe2000001080a */
[----:B------:R-:W-:Y:S01]  /*1b810*/  MUFU.EX2 R6, R6 ;  /* 0x0000000600067308 */ /* 0x000fe20000000800 */
[-C--:B------:R-:W-:Y:S01]  /*1b820*/  FFMA.FTZ R125, R133, R5.reuse, -R10 ;  /* 0x00000005857d7223 */ /* 0x080fe2000001080a */
[-C--:B------:R-:W-:Y:S01]  /*1b830*/  FFMA.FTZ R133, R127, R5.reuse, -R132 ;  /* 0x000000057f857223 */ /* 0x080fe20000010884 */
[-C--:B------:R-:W-:Y:S01]  /*1b840*/  FFMA.FTZ R186, R128, R5.reuse, -R10 ;  /* 0x0000000580ba7223 */ /* 0x080fe2000001080a */
[-C--:B------:R-:W-:Y:S01]  /*1b850*/  FFMA.FTZ R187, R130, R5.reuse, -R132 ;  /* 0x0000000582bb7223 */ /* 0x080fe20000010884 */
[-C--:B------:R-:W-:Y:S01]  /*1b860*/  FFMA.FTZ R128, R129, R5.reuse, -R10 ;  /* 0x0000000581807223 */ /* 0x080fe2000001080a */
[-CC-:B------:R-:W-:Y:S01]  /*1b870*/  FFMA.FTZ R130, R131, R5.reuse, -R132.reuse ;  /* 0x0000000583827223 */ /* 0x180fe20000010884 */
[-CC-:B------:R-:W-:Y:S01]  /*1b880*/  FFMA.FTZ R181, R134, R5.reuse, -R132.reuse ;  /* 0x0000000586b57223 */ /* 0x180fe20000010884 */
[----:B------:R-:W0:Y:S01]  /*1b890*/  MUFU.EX2 R188, R188 ;  /* 0x000000bc00bc7308 */ /* 0x000e220000000800 */
[-CC-:B------:R-:W-:Y:S01]  /*1b8a0*/  FFMA.FTZ R129, R135, R5.reuse, -R132.reuse ;  /* 0x0000000587817223 */ /* 0x180fe20000010884 */
[-CC-:B------:R-:W-:Y:S01]  /*1b8b0*/  FFMA.FTZ R183, R138, R5.reuse, -R132.reuse ;  /* 0x000000058ab77223 */ /* 0x180fe20000010884 */
[-C--:B------:R-:W-:Y:S01]  /*1b8c0*/  FFMA.FTZ R127, R139, R5.reuse, -R132 ;  /* 0x000000058b7f7223 */ /* 0x080fe20000010884 */
[-C--:B------:R-:W-:Y:S01]  /*1b8d0*/  FFMA.FTZ R176, R140, R5.reuse, -R10 ;  /* 0x000000058cb07223 */ /* 0x080fe2000001080a */
[-C--:B------:R-:W-:Y:S01]  /*1b8e0*/  FFMA.FTZ R177, R142, R5.reuse, -R132 ;  /* 0x000000058eb17223 */ /* 0x080fe20000010884 */
[-C--:B------:R-:W-:Y:S01]  /*1b8f0*/  FFMA.FTZ R121, R141, R5.reuse, -R10 ;  /* 0x000000058d797223 */ /* 0x080fe2000001080a */
[-C--:B------:R-:W-:Y:S01]  /*1b900*/  FFMA.FTZ R126, R143, R5.reuse, -R132 ;  /* 0x000000058f7e7223 */ /* 0x080fe20000010884 */
[----:B------:R-:W1:Y:S01]  /*1b910*/  MUFU.EX2 R189, R189 ;  /* 0x000000bd00bd7308 */ /* 0x000e620000000800 */
[-C--:B------:R-:W-:Y:S01]  /*1b920*/  FFMA.FTZ R178, R144, R5.reuse, -R10 ;  /* 0x0000000590b27223 */ /* 0x080fe2000001080a */
[-C--:B------:R-:W-:Y:S01]  /*1b930*/  FFMA.FTZ R179, R146, R5.reuse, -R132 ;  /* 0x0000000592b37223 */ /* 0x080fe20000010884 */
[-C--:B------:R-:W-:Y:S01]  /*1b940*/  FFMA.FTZ R120, R145, R5.reuse, -R10 ;  /* 0x0000000591787223 */ /* 0x080fe2000001080a */
[-C--:B------:R-:W-:Y:S01]  /*1b950*/  FFMA.FTZ R123, R147, R5.reuse, -R132 ;  /* 0x00000005937b7223 */ /* 0x080fe20000010884 */
[-C--:B------:R-:W-:Y:S01]  /*1b960*/  FFMA.FTZ R172, R148, R5.reuse, -R10 ;  /* 0x0000000594ac7223 */ /* 0x080fe2000001080a */
[-C--:B------:R-:W-:Y:S01]  /*1b970*/  FFMA.FTZ R173, R150, R5.reuse, -R132 ;  /* 0x0000000596ad7223 */ /* 0x080fe20000010884 */
[-C--:B------:R-:W-:Y:S01]  /*1b980*/  FFMA.FTZ R14, R149, R5.reuse, -R10 ;  /* 0x00000005950e7223 */ /* 0x080fe2000001080a */
[----:B------:R-:W3:Y:S01]  /*1b990*/  MUFU.EX2 R166, R166 ;  /* 0x000000a600a67308 */ /* 0x000ee20000000800 */
[----:B0-----:R-:W-:Y:S01]  /*1b9a0*/  FFMA.FTZ R8, R11, R8, R188 ;  /* 0x000000080b087223 */ /* 0x001fe200000100bc */
[-C--:B------:R-:W-:Y:S01]  /*1b9b0*/  FFMA.FTZ R122, R151, R5.reuse, -R132 ;  /* 0x00000005977a7223 */ /* 0x080fe20000010884 */
[-C--:B------:R-:W-:Y:S01]  /*1b9c0*/  FFMA.FTZ R174, R152, R5.reuse, -R10 ;  /* 0x0000000598ae7223 */ /* 0x080fe2000001080a */
[-C--:B------:R-:W-:Y:S01]  /*1b9d0*/  FFMA.FTZ R175, R154, R5.reuse, -R132 ;  /* 0x000000059aaf7223 */ /* 0x080fe20000010884 */
[-C--:B------:R-:W-:Y:S01]  /*1b9e0*/  FFMA.FTZ R9, R153, R5.reuse, -R10 ;  /* 0x0000000599097223 */ /* 0x080fe2000001080a */
[-C--:B------:R-:W-:Y:S01]  /*1b9f0*/  FFMA.FTZ R21, R155, R5.reuse, -R132 ;  /* 0x000000059b157223 */ /* 0x080fe20000010884 */
[----:B------:R-:W-:Y:S01]  /*1ba00*/  FFMA.FTZ R168, R156, R5, -R10 ;  /* 0x000000059ca87223 */ /* 0x000fe2000001080a */
[----:B------:R-:W0:Y:S01]  /*1ba10*/  MUFU.EX2 R137, R137 ;  /* 0x0000008900897308 */ /* 0x000e220000000800 */
[----:B-1----:R-:W-:Y:S01]  /*1ba20*/  FFMA.FTZ R7, R6, R7, R189 ;  /* 0x0000000706077223 */ /* 0x002fe200000100bd */
[-C--:B------:R-:W-:Y:S01]  /*1ba30*/  FFMA.FTZ R169, R158, R5.reuse, -R132 ;  /* 0x000000059ea97223 */ /* 0x080fe20000010884 */
[-C--:B------:R-:W-:Y:S01]  /*1ba40*/  FFMA.FTZ R4, R157, R5.reuse, -R10 ;  /* 0x000000059d047223 */ /* 0x080fe2000001080a */
[-C--:B------:R-:W-:Y:S01]  /*1ba50*/  FFMA.FTZ R15, R159, R5.reuse, -R132 ;  /* 0x000000059f0f7223 */ /* 0x080fe20000010884 */
[-C--:B------:R-:W-:Y:S01]  /*1ba60*/  FFMA.FTZ R170, R160, R5.reuse, -R10 ;  /* 0x00000005a0aa7223 */ /* 0x080fe2000001080a */
[-C--:B------:R-:W-:Y:S01]  /*1ba70*/  FFMA.FTZ R171, R162, R5.reuse, -R132 ;  /* 0x00000005a2ab7223 */ /* 0x080fe20000010884 */
[-C--:B------:R-:W-:Y:S01]  /*1ba80*/  FFMA.FTZ R10, R161, R5.reuse, -R10 ;  /* 0x00000005a10a7223 */ /* 0x080fe2000001080a */
[----:B------:R-:W1:Y:S01]  /*1ba90*/  MUFU.EX2 R190, R190 ;  /* 0x000000be00be7308 */ /* 0x000e620000000800 */
[----:B---3--:R-:W-:Y:S01]  /*1baa0*/  FADD.FTZ R8, R166, R8 ;  /* 0x00000008a6087221 */ /* 0x008fe20000010000 */
[----:B------:R-:W-:-:S06]  /*1bab0*/  FFMA.FTZ R132, R163, R5, -R132 ;  /* 0x00000005a3847223 */ /* 0x000fcc0000010884 */
[----:B------:R-:W3:Y:S01]  /*1bac0*/  MUFU.EX2 R191, R191 ;  /* 0x000000bf00bf7308 */ /* 0x000ee20000000800 */
[----:B0-----:R-:W-:-:S07]  /*1bad0*/  FADD.FTZ R7, R137, R7 ;  /* 0x0000000789077221 */ /* 0x001fce0000010000 */
[----:B------:R-:W0:Y:S01]  /*1bae0*/  MUFU.EX2 R165, R165 ;  /* 0x000000a500a57308 */ /* 0x000e220000000800 */
[----:B-1----:R-:W-:-:S07]  /*1baf0*/  FADD.FTZ R8, R190, R8 ;  /* 0x00000008be087221 */ /* 0x002fce0000010000 */
[----:B------:R-:W1:Y:S01]  /*1bb00*/  MUFU.EX2 R136, R136 ;  /* 0x0000008800887308 */ /* 0x000e620000000800 */
[----:B---3--:R-:W-:-:S07]  /*1bb10*/  FADD.FTZ R7, R191, R7 ;  /* 0x00000007bf077221 */ /* 0x008fce0000010000 */
        /* <DEDUP_REMOVED lines=78> */
[----:B--2---:R-:W2:Y:S01]  /*1c000*/  MUFU.EX2 R13, R132 ;  /* 0x00000084000d7308 */ /* 0x004ea20000000800 */
[----:B0-----:R-:W-:Y:S01]  /*1c010*/  FADD.FTZ R7, R171, R7 ;  /* 0x00000007ab077221 */ /* 0x001fe20000010000 */
[----:B-1----:R-:W-:-:S03]  /*1c020*/  FADD.FTZ R8, R10, R8 ;  /* 0x000000080a087221 */ /* 0x002fc60000010000 */
[----:B--2---:R-:W-:Y:S01]  /*1c030*/  FADD.FTZ R7, R13, R7 ;  /* 0x000000070d077221 */ /* 0x004fe20000010000 */
[----:B------:R-:W-:Y:S06]  /*1c040*/  @!P0 BRA `(.L_x_5113) ;  /* 0x0000000000048947 */ /* 0x000fec0003800000 */
[----:B------:R-:W-:Y:S01]  /*1c050*/  BPT.TRAP 0x1 ;  /* 0x000000040000795c */ /* 0x000fe20000300000 */
.L_x_5113:
[----:B------:R-:W-:Y:S01]  /*1c060*/  ISETP.GT.AND P1, PT, R12, R226, PT ;  /* 0x000000e20c00720c */ /* 0x000fe20003f24270 */
[----:B------:R-:W-:Y:S01]  /*1c070*/  VIADD R20, R20, 0x30860 ;  /* 0x0003086014147836 */ /* 0x000fe20000000000 */
[----:B------:R-:W-:Y:S01]  /*1c080*/  F2FP.F16.F32.PACK_AB R172, R14, R172 ;  /* 0x000000ac0eac723e */ /* 0x000fe200000000ff */
[----:B------:R-:W-:Y:S01]  /*1c090*/  VIADD R12, R12, 0xffffffff ;  /* 0xffffffff0c0c7836 */ /* 0x000fe20000000000 */
[----:B------:R-:W-:Y:S01]  /*1c0a0*/  F2FP.F16.F32.PACK_AB R174, R9, R174 ;  /* 0x000000ae09ae723e */ /* 0x000fe200000000ff */
[----:B------:R-:W-:Y:S01]  /*1c0b0*/  IMAD.MOV.U32 R9, RZ, RZ, R0 ;  /* 0x000000ffff097224 */ /* 0x000fe200078e0000 */
[----:B------:R-:W-:Y:S01]  /*1c0c0*/  PRMT R20, R203, 0x654, R20 ;  /* 0x00000654cb147816 */ /* 0x000fe20000000014 */
[----:B------:R-:W-:Y:S01]  /*1c0d0*/  IMAD.MOV.U32 R14, RZ, RZ, R193 ;  /* 0x000000ffff0e7224 */ /* 0x000fe200078e00c1 */
        /* <DEDUP_REMOVED lines=25> */
[----:B0-----:R-:W-:Y:S06]  /*1c270*/  @P1 BRA `(.L_x_5114) ;  /* 0xffffffd400b81947 */ /* 0x001fec000383ffff */
[----:B------:R-:W-:Y:S05]  /*1c280*/  BSYNC B1 ;  /* 0x0000000000017941 */ /* 0x000fea0003800000 */
.L_x_5101:
[----:B------:R-:W-:-:S07]  /*1c290*/  IMAD.MOV.U32 R4, RZ, RZ, R12 ;  /* 0x000000ffff047224 */ /* 0x000fce00078e000c */
.L_x_5100:
[----:B------:R-:W-:Y:S05]  /*1c2a0*/  BSYNC B0 ;  /* 0x0000000000007941 */ /* 0x000fea0003800000 */
.L_x_5099:
[----:B------:R-:W2:Y:S01]  /*1c2b0*/  LDL R9, [R1+0x3c] ;  /* 0x00003c0001097983 */ /* 0x000ea20000100800 */
[----:B------:R-:W-:Y:S01]  /*1c2c0*/  BSSY B0, `(.L_x_5115) ;  /* 0x00003c7000007945 */ /* 0x000fe20003800000 */
[----:B--2---:R-:W-:-:S13]  /*1c2d0*/  ISETP.GE.AND P1, PT, R4, R9, PT ;  /* 0x000000090400720c */ /* 0x004fda0003f26270 */
[----:B------:R-:W-:Y:S05]  /*1c2e0*/  @!P1 BRA `(.L_x_5116) ;  /* 0x0000003c00109947 */ /* 0x000fea0003800000 */
[----:B------:R-:W-:Y:S01]  /*1c2f0*/  MOV R9, R0 ;  /* 0x0000000000097202 */ /* 0x000fe20000000f00 */
[----:B------:R-:W-:Y:S02]  /*1c300*/  IMAD.MOV.U32 R12, RZ, RZ, R3 ;  /* 0x000000ffff0c7224 */ /* 0x000fe400078e0003 */
[----:B------:R-:W-:Y:S02]  /*1c310*/  IMAD.MOV.U32 R10, RZ, RZ, R198 ;  /* 0x000000ffff0a7224 */ /* 0x000fe400078e00c6 */
[----:B------:R-:W-:-:S07]  /*1c320*/  IMAD.MOV.U32 R13, RZ, RZ, R193 ;  /* 0x000000ffff0d7224 */ /* 0x000fce00078e00c1 */
.L_x_5137:
[----:B------:R-:W-:-:S04]  /*1c330*/  ISETP.NE.AND P1, PT, R13, 0x1, PT ;  /* 0x000000010d00780c */ /* 0x000fc80003f25270 */
[----:B------:R-:W-:-:S04]  /*1c340*/  SEL R3, RZ, 0x1, P1 ;  /* 0x00000001ff037807 */ /* 0x000fc80000800000 */
[----:B------:R-:W-:Y:S01]  /*1c350*/  LOP3.LUT R198, R10, R3, RZ, 0x3c, !PT ;  /* 0x000000030ac67212 */ /* 0x000fe200078e3cff */
[----:B------:R-:W-:Y:S06]  /*1c360*/  @!P0 BRA `(.L_x_5117) ;  /* 0x0000000000048947 */ /* 0x000fec0003800000 */
[----:B------:R-:W-:Y:S01]  /*1c370*/  BPT.TRAP 0x1 ;  /* 0x000000040000795c */ /* 0x000fe20000300000 */
.L_x_5117:
        /* <DEDUP_REMOVED lines=8> */
.L_x_5118:
[----:B------:R-:W-:Y:S01]  /*1c400*/  IMAD R126, R193, 0x900, R217 ;  /* 0x00000900c17e7824 */ /* 0x000fe200078e02d9 */
[----:B------:R-:W-:Y:S03]  /*1c410*/  BSSY B1, `(.L_x_5119) ;  /* 0x0000006000017945 */ /* 0x000fe60003800000 */
[C---:B------:R-:W-:Y:S02]  /*1c420*/  VIADD R122, R126.reuse, 0x2 ;  /* 0x000000027e7a7836 */ /* 0x040fe40000000000 */
[----:B------:R-:W-:Y:S01]  /*1c430*/  VIADD R124, R126, 0x4 ;  /* 0x000000047e7c7836 */ /* 0x000fe20000000000 */
[----:B-1----:R-:W-:Y:S06]  /*1c440*/  @P1 BRA `(.L_x_5120) ;  /* 0x0000000000081947 */ /* 0x002fec0003800000 */
[----:B------:R-:W1:Y:S02]  /*1c450*/  SYNCS.PHASECHK.TRANS64.TRYWAIT P1, [R0+URZ+0x30830], R3 ;  /* 0x03083003000075a7 */ /* 0x000e64000802017f */
[----:B-1----:R-:W-:Y:S05]  /*1c460*/  @!P1 BRA `(.L_x_5121) ;  /* 0x000000fc003c9947 */ /* 0x002fea0003800000 */
.L_x_5120:
[----:B------:R-:W-:Y:S05]  /*1c470*/  BSYNC B1 ;  /* 0x0000000000017941 */ /* 0x000fea0003800000 */
.L_x_5119:
[----:B------:R-:W2:Y:S01]  /*1c480*/  LDL.64 R128, [R1+0x28] ;  /* 0x0000280001807983 */ /* 0x000ea20000100a00 */
[----:B------:R-:W-:Y:S01]  /*1c490*/  MOV R120, R126 ;  /* 0x0000007e00787202 */ /* 0x000fe20000000f00 */
[----:B------:R-:W-:Y:S01]  /*1c4a0*/  IMAD.MOV.U32 R121, RZ, RZ, 0x40000040 ;  /* 0x40000040ff797424 */ /* 0x000fe200078e00ff */
[----:B------:R-:W-:Y:S01]  /*1c4b0*/  MOV R209, UR46 ;  /* 0x0000002e00d17c02 */ /* 0x000fe20008000f00 */
[----:B------:R-:W-:Y:S01]  /*1c4c0*/  IMAD.MOV.U32 R123, RZ, RZ, 0x40000040 ;  /* 0x40000040ff7b7424 */ /* 0x000fe200078e00ff */
[----:B------:R-:W-:Y:S01]  /*1c4d0*/  MOV R213, UR50 ;  /* 0x0000003200d57c02 */ /* 0x000fe20008000f00 */
[----:B------:R-:W-:Y:S01]  /*1c4e0*/  IMAD.MOV.U32 R127, RZ, RZ, 0x40000040 ;  /* 0x40000040ff7f7424 */ /* 0x000fe200078e00ff */
[----:B------:R-:W-:Y:S01]  /*1c4f0*/  R2UR UR46, R122 ;  /* 0x000000007a2e72ca */ /* 0x000fe200000e0000 */
[-C--:B------:R-:W-:Y:S01]  /*1c500*/  FMUL.FTZ R24, R24, R11.reuse ;  /* 0x0000000b18187220 */ /* 0x080fe20000410000 */
[----:B------:R-:W-:Y:S01]  /*1c510*/  R2UR UR50, R120 ;  /* 0x00000000783272ca */ /* 0x000fe200000e0000 */
[C---:B------:R-:W-:Y:S01]  /*1c520*/  VIADD R120, R126.reuse, 0x6 ;  /* 0x000000067e787836 */ /* 0x040fe20000000000 */
[----:B------:R-:W-:Y:S01]  /*1c530*/  MOV R122, R124 ;  /* 0x0000007c007a7202 */ /* 0x000fe20000000f00 */
[----:B------:R-:W-:Y:S01]  /*1c540*/  VIADD R124, R126, 0x300 ;  /* 0x000003007e7c7836 */ /* 0x000fe20000000000 */
        /* <DEDUP_REMOVED lines=22> */
[----:B------:R-:W-:Y:S01]  /*1c6b0*/  R2UR UR51, R121 ;  /* 0x00000000793372ca */ /* 0x000fe200000e0000 */
[-C--:B------:R-:W-:Y:S01]  /*1c6c0*/  FMUL.FTZ R37, R37, R11.reuse ;  /* 0x0000000b25257220 */ /* 0x080fe20000410000 */
[C---:B------:R-:W-:Y:S01]  /*1c6d0*/  IADD3 R124, R126.reuse, 0x604, RZ ;  /* 0x000006047e7c7810 */ /* 0x040fe20007ffe0ff */
[----:B------:R-:W-:Y:S01]  /*1c6e0*/  VIADD R126, R126, 0x606 ;  /* 0x000006067e7e7836 */ /* 0x000fe20000000000 */
[----:B------:R-:W-:Y:S01]  /*1c6f0*/  MOV R125, 0x40000040 ;  /* 0x40000040007d7802 */ /* 0x000fe20000000f00 */
[-C--:B------:R-:W-:Y:S01]  /*1c700*/  FMUL.FTZ R40, R40, R11.reuse ;  /* 0x0000000b28287220 */ /* 0x080fe20000410000 */
[----:B------:R-:W-:Y:S01]  /*1c710*/  MOV R208, UR47 ;  /* 0x0000002f00d07c02 */ /* 0x000fe20008000f00 */
[-C--:B------:R-:W-:Y:S01]  /*1c720*/  FMUL.FTZ R41, R41, R11.reuse ;  /* 0x0000000b29297220 */ /* 0x080fe20000410000 */
[----:B------:R-:W-:Y:S01]  /*1c730*/  MOV R20, UR43 ;  /* 0x0000002b00147c02 */ /* 0x000fe20008000f00 */
[-C--:B------:R-:W-:Y:S01]  /*1c740*/  FMUL.FTZ R44, R44, R11.reuse ;  /* 0x0000000b2c2c7220 */ /* 0x080fe20000410000 */
[----:B01----:R-:W-:Y:S01]  /*1c750*/  MOV R3, UR39 ;  /* 0x0000002700037c02 */ /* 0x003fe20008000f00 */
        /* <DEDUP_REMOVED lines=189> */
.L_x_5122:
[----:B------:R-:W-:Y:S01]  /*1d330*/  SHF.L.U32 R3, R10, 0x1f, RZ ;  /* 0x0000001f0a037819 */ /* 0x000fe200000006ff */
[----:B------:R-:W-:-:S04]  /*1d340*/  IMAD R20, R13, 0x8, R2 ;  /* 0x000000080d147824 */ /* 0x000fc800078e0202 */
[----:B------:R0:W1:Y:S01]  /*1d350*/  SYNCS.PHASECHK.TRANS64.TRYWAIT P1, [R20+URZ+0x30850], R3 ;  /* 0x03085003140075a7 */ /* 0x000062000802017f */
[----:B------:R-:W-:Y:S05]  /*1d360*/  @!P0 BRA `(.L_x_5123) ;  /* 0x0000000000048947 */ /* 0x000fea0003800000 */
[----:B------:R-:W-:Y:S01]  /*1d370*/  BPT.TRAP 0x1 ;  /* 0x000000040000795c */ /* 0x000fe20000300000 */
.L_x_5123:
[----:B------:R-:W-:Y:S04]  /*1d380*/  BSSY B1, `(.L_x_5124) ;  /* 0x0000004000017945 */ /* 0x000fe80003800000 */
[----:B-1----:R-:W-:Y:S05]  /*1d390*/  @P1 BRA `(.L_x_5125) ;  /* 0x0000000000081947 */ /* 0x002fea0003800000 */
[----:B------:R-:W1:Y:S02]  /*1d3a0*/  SYNCS.PHASECHK.TRANS64.TRYWAIT P1, [R20+URZ+0x30850], R3 ;  /* 0x03085003140075a7 */ /* 0x000e64000802017f */
[----:B-1----:R-:W-:Y:S05]  /*1d3b0*/  @!P1 BRA `(.L_x_5126) ;  /* 0x000000ec007c9947 */ /* 0x002fea0003800000 */
.L_x_5125:
[----:B------:R-:W-:Y:S05]  /*1d3c0*/  BSYNC B1 ;  /* 0x0000000000017941 */ /* 0x000fea0003800000 */
.L_x_5124:
[----:B01----:R-:W-:Y:S01]  /*1d3d0*/  IADD3 R3, R2, 0x400, RZ ;  /* 0x0000040002037810 */ /* 0x003fe20007ffe0ff */
[----:B------:R-:W-:Y:S01]  /*1d3e0*/  IMAD.MOV.U32 R11, RZ, RZ, 0x40000040 ;  /* 0x40000040ff0b7424 */ /* 0x000fe200078e00ff */
[----:B------:R-:W-:Y:S01]  /*1d3f0*/  WARPGROUP.ARRIVE ;  /* 0x00000000000079c5 */ /* 0x000fe20000000000 */
[----:B------:R-:W-:Y:S01]  /*1d400*/  IMAD.MOV.U32 R15, RZ, RZ, 0x40000040 ;  /* 0x40000040ff0f7424 */ /* 0x000fe200078e00ff */
        /* <DEDUP_REMOVED lines=44> */
.L_x_5127:
        /* <DEDUP_REMOVED lines=31> */
[----:B------:R-:W-:-:S02]  /*1d8c0*/  IMAD R161, R4, -0x60, RZ ;  /* 0xffffffa004a17824 */ /* 0x000fc400078e02ff */
        /* <DEDUP_REMOVED lines=20> */
[----:B------:R-:W-:Y:S01]  /*1da10*/  FMUL.FTZ R154, R162, UR39 ;  /* 0x00000027a29a7c20 */ /* 0x000fe20008410000 */
[----:B------:R-:W-:Y:S01]  /*1da20*/  FMUL.FTZ R159, R164, UR39 ;  /* 0x00000027a49f7c20 */ /* 0x000fe20008410000 */
[----:B------:R-:W-:Y:S01]  /*1da30*/  FMUL.FTZ R162, R165, UR39 ;  /* 0x00000027a5a27c20 */ /* 0x000fe20008410000 */
[----:B------:R-:W-:Y:S01]  /*1da40*/  FMUL.FTZ R157, R167, UR39 ;  /* 0x00000027a79d7c20 */ /* 0x000fe20008410000 */
        /* <DEDUP_REMOVED lines=30> */
[----:B------:R-:W4:Y:S01]  /*1dc30*/  MUFU.TANH R141, R141 ;  /* 0x0000008d008d7308 */ /* 0x000f220000002400 */
[----:B--2---:R-:W-:-:S02]  /*1dc40*/  IADD3 R160, R169, R170, RZ ;  /* 0x000000aaa9a07210 */ /* 0x004fc40007ffe0ff */
[----:B------:R-:W2:Y:S01]  /*1dc50*/  LDC R169, c[0x0][0x9e4] ;  /* 0x00027900ffa97b82 */ /* 0x000ea20000000800 */
[----:B---3--:R-:W-:-:S04]  /*1dc60*/  IMAD R158, R168, -0x2, R158 ;  /* 0xfffffffea89e7824 */ /* 0x008fc800078e029e */
[----:B------:R-:W3:Y:S01]  /*1dc70*/  MUFU.TANH R142, R142 ;  /* 0x0000008e008e7308 */ /* 0x000ee20000002400 */
[----:B0-----:R-:W-:-:S05]  /*1dc80*/  @P1 IMAD.HI.U32 R127, R160, R127, RZ ;  /* 0x0000007fa07f1227 */ /* 0x001fca00078e00ff */
[----:B-1----:R-:W-:Y:S01]  /*1dc90*/  @P1 SHF.R.U32.HI R160, RZ, R126, R127 ;  /* 0x0000007effa01219 */ /* 0x002fe2000001167f */
[----:B------:R-:W-:Y:S02]  /*1dca0*/  VIADD R126, R0, 0x30840 ;  /* 0x00030840007e7836 */ /* 0x000fe40000000000 */
[----:B------:R-:W-:Y:S01]  /*1dcb0*/  FMUL.FTZ R0, R166, UR39 ;  /* 0x00000027a6007c20 */ /* 0x000fe20008410000 */
[----:B------:R-:W0:Y:S01]  /*1dcc0*/  MUFU.TANH R147, R147 ;  /* 0x0000009300937308 */ /* 0x000e220000002400 */
[----:B------:R-:W-:Y:S01]  /*1dcd0*/  IADD3 R166, -R199, R158, R200 ;  /* 0x0000009ec7a67210 */ /* 0x000fe20007ffe1c8 */
[----:B------:R-:W1:Y:S01]  /*1dce0*/  SHFL.IDX PT, R163, R160, RZ, 0x1c1f ;  /* 0x001c1fffa0a37589 */ /* 0x000e6200000e0000 */
[----:B------:R-:W-:Y:S01]  /*1dcf0*/  PRMT R126, R203, 0x654, R126 ;  /* 0x00000654cb7e7816 */ /* 0x000fe2000000007e */
[----:B------:R-:W-:Y:S02]  /*1dd00*/  VIADD R158, R158, 0xffffffff ;  /* 0xffffffff9e9e7836 */ /* 0x000fe40000000000 */
[C---:B------:R-:W-:Y:S01]  /*1dd10*/  VIADD R167, R166.reuse, UR55 ;  /* 0x00000037a6a77c36 */ /* 0x040fe20008000000 */
[----:B------:R-:W-:Y:S01]  /*1dd20*/  IADD3 R166, R166, UR38, RZ ;  /* 0x00000026a6a67c10 */ /* 0x000fe2000fffe0ff */
[----:B------:R-:W0:Y:S01]  /*1dd30*/  MUFU.TANH R148, R148 ;  /* 0x0000009400947308 */ /* 0x000e220000002400 */
[----:B------:R0:W-:Y:S01]  /*1dd40*/  SYNCS.ARRIVE.TRANS64.RED.A1T0 RZ, [R126+URZ], RZ ;  /* 0x000000ff7eff79a7 */ /* 0x0001e2000810043f */
[----:B--2---:R-:W-:-:S06]  /*1dd50*/  ISETP.GE.AND P1, PT, R169, 0x1, PT ;  /* 0x00000001a900780c */ /* 0x004fcc0003f26270 */
[----:B------:R-:W2:Y:S08]  /*1dd60*/  MUFU.TANH R145, R145 ;  /* 0x0000009100917308 */ /* 0x000eb00000002400 */
[----:B------:R-:W0:Y:S01]  /*1dd70*/  MUFU.TANH R146, R146 ;  /* 0x0000009200927308 */ /* 0x000e220000002400 */
[--C-:B-1----:R-:W-:Y:S02]  /*1dd80*/  IMAD.IADD R165, R167, 0x1, R163.reuse ;  /* 0x00000001a7a57824 */ /* 0x102fe400078e02a3 */
[----:B------:R-:W-:-:S05]  /*1dd90*/  IMAD.IADD R164, R166, 0x1, R163 ;  /* 0x00000001a6a47824 */ /* 0x000fca00078e02a3 */
        /* <DEDUP_REMOVED lines=17> */
[----:B------:R-:W-:Y:S02]  /*1deb0*/  MOV R168, UR46 ;  /* 0x0000002e00a87c02 */ /* 0x000fe40008000f00 */
[----:B------:R-:W-:Y:S02]  /*1dec0*/  LOP3.LUT R163, RZ, R163, RZ, 0x33, !PT ;  /* 0x000000a3ffa37212 */ /* 0x000fe400078e33ff */
[----:B------:R-:W-:-:S13]  /*1ded0*/  ISETP.NE.AND P1, PT, R168, 0x1, PT ;  /* 0x00000001a800780c */ /* 0x000fda0003f25270 */
[----:B0-----:R-:W0:Y:S02]  /*1dee0*/  @P1 LDC.64 R126, c[0x0][0x9e8] ;  /* 0x00027a00ff7e1b82 */ /* 0x001e240000000a00 */
[----:B0-----:R-:W-:-:S05]  /*1def0*/  @P1 IMAD.HI.U32 R126, R163, R126, RZ ;  /* 0x0000007ea37e1227 */ /* 0x001fca00078e00ff */
[----:B------:R-:W-:-:S04]  /*1df00*/  @P1 SHF.R.U32.HI R163, RZ, R127, R126 ;  /* 0x0000007fffa31219 */ /* 0x000fc8000001167e */
[----:B------:R-:W-:Y:S01]  /*1df10*/  LOP3.LUT R163, RZ, R163, RZ, 0x33, !PT ;  /* 0x000000a3ffa37212 */ /* 0x000fe200078e33ff */
[----:B------:R-:W-:Y:S06]  /*1df20*/  BRA `(.L_x_5131) ;  /* 0x0000000000147947 */ /* 0x000fec0003800000 */
.L_x_5130:
[----:B------:R-:W-:-:S05]  /*1df30*/  IMAD.U32 R168, RZ, RZ, UR46 ;  /* 0x0000002effa87e24 */ /* 0x000fca000f8e00ff */
[----:B------:R-:W-:-:S13]  /*1df40*/  ISETP.NE.AND P1, PT, R168, 0x1, PT ;  /* 0x00000001a800780c */ /* 0x000fda0003f25270 */
[----:B0-----:R-:W0:Y:S02]  /*1df50*/  @P1 LDC.64 R126, c[0x0][0x9e8] ;  /* 0x00027a00ff7e1b82 */ /* 0x001e240000000a00 */
[----:B0-----:R-:W-:-:S05]  /*1df60*/  @P1 IMAD.HI.U32 R126, R163, R126, RZ ;  /* 0x0000007ea37e1227 */ /* 0x001fca00078e00ff */
[----:B------:R-:W-:-:S07]  /*1df70*/  @P1 SHF.R.U32.HI R163, RZ, R127, R126 ;  /* 0x0000007fffa31219 */ /* 0x000fce000001167e */
.L_x_5131:
[----:B------:R-:W-:Y:S05]  /*1df80*/  BSYNC B1 ;  /* 0x0000000000017941 */ /* 0x000fea0003800000 */
.L_x_5129:
[----:B------:R-:W-:-:S05]  /*1df90*/  IMAD R163, R163, R168, R158 ;  /* 0x000000a8a3a37224 */ /* 0x000fca00078e029e */
[----:B------:R-:W-:Y:S02]  /*1dfa0*/  VIADDMNMX R165, R163, R168, R165, PT ;  /* 0x000000a8a3a57246 */ /* 0x000fe400038001a5 */
[----:B------:R-:W-:-:S07]  /*1dfb0*/  VIMNMX R164, R164, R163, !PT ;  /* 0x000000a3a4a47248 */ /* 0x000fce0007fe0100 */
.L_x_5128:
[C---:B------:R-:W-:Y:S02]  /*1dfc0*/  ISETP.GE.AND P1, PT, R161.reuse, 0x2, PT ;  /* 0x00000002a100780c */ /* 0x040fe40003f26270 */
        /* <DEDUP_REMOVED lines=92> */
[----:B0-----:R-:W-:Y:S02]  /*1e590*/  FSEL R147, R147, -INF , !P3 ;  /* 0xff80000093937808 */ /* 0x001fe40005800000 */
        /* <DEDUP_REMOVED lines=41> */
[----:B------:R-:W-:Y:S01]  /*1e830*/  ISETP.GE.AND P6, PT, R169, 0x1, PT ;  /* 0x00000001a900780c */ /* 0x000fe20003fc6270 */
[--C-:B0-----:R-:W-:Y:S02]  /*1e840*/  IMAD.IADD R167, R167, 0x1, R3.reuse ;  /* 0x00000001a7a77824 */ /* 0x101fe400078e0203 */
[----:B------:R-:W-:-:S10]  /*1e850*/  IMAD.IADD R166, R166, 0x1, R3 ;  /* 0x00000001a6a67824 */ /* 0x000fd400078e0203 */
[----:B------:R-:W-:Y:S05]  /*1e860*/  @!P6 BRA `(.L_x_5132) ;  /* 0x000000000054e947 */ /* 0x000fea0003800000 */
[----:B------:R-:W-:Y:S01]  /*1e870*/  IADD3 R3, -R199, R200, R3 ;  /* 0x000000c8c7037210 */ /* 0x000fe20007ffe103 */
[----:B------:R-:W-:Y:S03]  /*1e880*/  BSSY B1, `(.L_x_5133) ;  /* 0x0000010000017945 */ /* 0x000fe60003800000 */
        /* <DEDUP_REMOVED lines=10> */
.L_x_5134:
[----:B------:R-:W-:-:S05]  /*1e930*/  IMAD.U32 R5, RZ, RZ, UR46 ;  /* 0x0000002eff057e24 */ /* 0x000fca000f8e00ff */
[----:B------:R-:W-:-:S13]  /*1e940*/  ISETP.NE.AND P6, PT, R5, 0x1, PT ;  /* 0x000000010500780c */ /* 0x000fda0003fc5270 */
[----:B------:R-:W0:Y:S02]  /*1e950*/  @P6 LDC.64 R126, c[0x0][0x9e8] ;  /* 0x00027a00ff7e6b82 */ /* 0x000e240000000a00 */
[----:B0-----:R-:W-:-:S05]  /*1e960*/  @P6 IMAD.HI.U32 R126, R3, R126, RZ ;  /* 0x0000007e037e6227 */ /* 0x001fca00078e00ff */
[----:B------:R-:W-:-:S07]  /*1e970*/  @P6 SHF.R.U32.HI R3, RZ, R127, R126 ;  /* 0x0000007fff036219 */ /* 0x000fce000001167e */
.L_x_5135:
[----:B------:R-:W-:Y:S05]  /*1e980*/  BSYNC B1 ;  /* 0x0000000000017941 */ /* 0x000fea0003800000 */
.L_x_5133:
[----:B------:R-:W-:-:S05]  /*1e990*/  IMAD R158, R3, R5, R158 ;  /* 0x00000005039e7224 */ /* 0x000fca00078e029e */
[----:B------:R-:W-:Y:S02]  /*1e9a0*/  VIADDMNMX R167, R158, R5, R167, PT ;  /* 0x000000059ea77246 */ /* 0x000fe400038001a7 */
[----:B------:R-:W-:-:S07]  /*1e9b0*/  VIMNMX R166, R166, R158, !PT ;  /* 0x0000009ea6a67248 */ /* 0x000fce0007fe0100 */
.L_x_5132:
[C---:B------:R-:W-:Y:S01]  /*1e9c0*/  ISETP.GT.AND P1, PT, R166.reuse, 0x1, !P1 ;  /* 0x00000001a600780c */ /* 0x040fe20004f24270 */
[----:B------:R-:W-:Y:S01]  /*1e9d0*/  IMAD.U32 R5, RZ, RZ, UR50 ;  /* 0x00000032ff057e24 */ /* 0x000fe2000f8e00ff */
        /* <DEDUP_REMOVED lines=95> */
[----:B------:R-:W-:Y:S02]  /*1efd0*/  ISETP.GT.AND P1, PT, R166, 0x40, !P1 ;  /* 0x00000040a600780c */ /* 0x000fe40004f24270 */
[----:B------:R-:W-:-:S02]  /*1efe0*/  FSEL R160, R0, -INF , !P5 ;  /* 0xff80000000a07808 */ /* 0x000fc40006800000 */
[----:B------:R-:W-:Y:S02]  /*1eff0*/  ISETP.LT.OR P1, PT, R167, 0x41, P1 ;  /* 0x00000041a700780c */ /* 0x000fe40000f21670 */
[----:B0-----:R-:W-:Y:S02]  /*1f000*/  FMNMX.FTZ R3, R127, R158, !PT ;  /* 0x0000009e7f037209 */ /* 0x001fe40007810000 */
[----:B------:R-:W-:Y:S02]  /*1f010*/  FSEL R145, R145, -INF , !P1 ;  /* 0xff80000091917808 */ /* 0x000fe40004800000 */
[----:B------:R-:W-:Y:S01]  /*1f020*/  LOP3.LUT P1, RZ, R22, 0x80, RZ, 0xc0, !PT ;  /* 0x0000008016ff7812 */ /* 0x000fe2000782c0ff */
[----:B------:R-:W-:-:S03]  /*1f030*/  FMUL.FTZ R158, R3, R5 ;  /* 0x00000005039e7220 */ /* 0x000fc60000410000 */
        /* <DEDUP_REMOVED lines=20> */
[-CC-:B------:R-:W-:Y:S01]  /*1f180*/  FFMA.FTZ R190, R11, R5.reuse, -R158.reuse ;  /* 0x000000050bbe7223 */ /* 0x180fe2000001089e */
[----:B------:R-:W-:Y:S01]  /*1f190*/  FMNMX.FTZ R126, R14, R126, !PT ;  /* 0x0000007e0e7e7209 */ /* 0x000fe20007810000 */
[-CC-:B------:R-:W-:Y:S01]  /*1f1a0*/  FFMA.FTZ R182, R133, R5.reuse, -R158.reuse ;  /* 0x0000000585b67223 */ /* 0x180fe2000001089e */
[----:B------:R-:W-:Y:S01]  /*1f1b0*/  FSEL R157, R157, -INF , !P2 ;  /* 0xff8000009d9d7808 */ /* 0x000fe20005000000 */
[-CC-:B------:R-:W-:Y:S01]  /*1f1c0*/  FFMA.FTZ R176, R137, R5.reuse, -R158.reuse ;  /* 0x0000000589b07223 */ /* 0x180fe2000001089e */
[----:B------:R-:W-:Y:S01]  /*1f1d0*/  FMNMX.FTZ R126, R15, R126, !PT ;  /* 0x0000007e0f7e7209 */ /* 0x000fe20007810000 */
[-CC-:B------:R-:W-:Y:S01]  /*1f1e0*/  FFMA.FTZ R133, R138, R5.reuse, -R158.reuse ;  /* 0x000000058a857223 */ /* 0x180fe2000001089e */
[----:B------:R-:W-:Y:S01]  /*1f1f0*/  FSEL R137, R3, RZ, P1 ;  /* 0x000000ff03897208 */ /* 0x000fe20000800000 */
[-CC-:B------:R-:W-:Y:S01]  /*1f200*/  FFMA.FTZ R188, R168, R5.reuse, -R158.reuse ;  /* 0x00000005a8bc7223 */ /* 0x180fe2000001089e */
[----:B------:R-:W-:Y:S01]  /*1f210*/  FMNMX.FTZ R126, R121, R126, !PT ;  /* 0x0000007e797e7209 */ /* 0x000fe20007810000 */
[-CC-:B------:R-:W-:Y:S01]  /*1f220*/  FFMA.FTZ R127, R163, R5.reuse, -R158.reuse ;  /* 0x00000005a37f7223 */ /* 0x180fe2000001089e */
[-C--:B------:R-:W-:Y:S01]  /*1f230*/  FFMA.FTZ R178, R143, R5.reuse, -R158 ;  /* 0x000000058fb27223 */ /* 0x080fe2000001089e */
[----:B------:R-:W-:Y:S01]  /*1f240*/  FADD.FTZ R137, -R137, R12 ;  /* 0x0000000c89897221 */ /* 0x000fe20000010100 */
[----:B------:R-:W-:Y:S01]  /*1f250*/  FMNMX.FTZ R11, R122, R126, !PT ;  /* 0x0000007e7a0b7209 */ /* 0x000fe20007810000 */
[----:B------:R-:W-:Y:S01]  /*1f260*/  MUFU.EX2 R188, R188 ;  /* 0x000000bc00bc7308 */ /* 0x000fe20000000800 */
[-CC-:B------:R-:W-:Y:S01]  /*1f270*/  FFMA.FTZ R13, R13, R5.reuse, -R158.reuse ;  /* 0x000000050d0d7223 */ /* 0x180fe2000001089e */
[----:B------:R-:W-:Y:S01]  /*1f280*/  FMUL.FTZ R137, R137, R5 ;  /* 0x0000000589897220 */ /* 0x000fe20000410000 */
        /* <DEDUP_REMOVED lines=19> */
[----:B------:R-:W-:Y:S01]  /*1f3c0*/  FFMA.FTZ R170, R159, R5, -R158 ;  /* 0x000000059faa7223 */ /* 0x000fe2000001089e */
[----:B------:R-:W-:Y:S01]  /*1f3d0*/  FMNMX.FTZ R11, R136, R11, !PT ;  /* 0x0000000b880b7209 */ /* 0x000fe20007810000 */
[----:B------:R0:W-:Y:S03]  /*1f3e0*/  MUFU.EX2 R126, R13 ;  /* 0x0000000d007e7308 */ /* 0x0001e60000000800 */
[----:B------:R-:W-:-:S04]  /*1f3f0*/  FMNMX.FTZ R11, R139, R11, !PT ;  /* 0x0000000b8b0b7209 */ /* 0x000fc80007810000 */
[----:B------:R-:W-:Y:S01]  /*1f400*/  FMNMX.FTZ R11, R140, R11, !PT ;  /* 0x0000000b8c0b7209 */ /* 0x000fe20007810000 */
[----:B------:R-:W-:Y:S01]  /*1f410*/  MUFU.EX2 R184, R184 ;  /* 0x000000b800b87308 */ /* 0x000fe20000000800 */
[-CC-:B0-----:R-:W-:Y:S01]  /*1f420*/  FFMA.FTZ R13, R124, R5.reuse, -R158.reuse ;  /* 0x000000057c0d7223 */ /* 0x181fe2000001089e */
[--C-:B------:R-:W-:Y:S01]  /*1f430*/  FFMA.FTZ R124, R153, R5, -R158.reuse ;  /* 0x00000005997c7223 */ /* 0x100fe2000001089e */
[----:B------:R-:W-:Y:S01]  /*1f440*/  FMNMX.FTZ R11, R141, R11, !PT ;  /* 0x0000000b8d0b7209 */ /* 0x000fe20007810000 */
[----:B------:R-:W-:-:S03]  /*1f450*/  FFMA.FTZ R158, R162, R5, -R158 ;  /* 0x00000005a29e7223 */ /* 0x000fc6000001089e */
        /* <DEDUP_REMOVED lines=26> */
[----:B------:R-:W-:Y:S02]  /*1f600*/  FMUL.FTZ R138, R0, R5 ;  /* 0x00000005008a7220 */ /* 0x000fe40000410000 */
[----:B------:R-:W0:Y:S03]  /*1f610*/  MUFU.EX2 R11, R137 ;  /* 0x00000089000b7308 */ /* 0x000e260000000800 */
[----:B------:R-:W-:-:S05]  /*1f620*/  FSEL R138, R138, RZ, P1 ;  /* 0x000000ff8a8a7208 */ /* 0x000fca0000800000 */
        /* <DEDUP_REMOVED lines=8> */
[-C--:B------:R-:W-:Y:S01]  /*1f6b0*/  FFMA.FTZ R14, R128, R5.reuse, -R138 ;  /* 0x00000005800e7223 */ /* 0x080fe2000001088a */
[----:B0-----:R-:W-:Y:S01]  /*1f6c0*/  FFMA.FTZ R8, R11, R8, R188 ;  /* 0x000000080b087223 */ /* 0x001fe200000100bc */
[-CC-:B------:R-:W-:Y:S01]  /*1f6d0*/  FFMA.FTZ R181, R131, R5.reuse, -R138.reuse ;  /* 0x0000000583b57223 */ /* 0x180fe2000001088a */
[-CC-:B------:R-:W-:Y:S01]  /*1f6e0*/  FFMA.FTZ R10, R132, R5.reuse, -R138.reuse ;  /* 0x00000005840a7223 */ /* 0x180fe2000001088a */
[-C--:B------:R-:W-:Y:S01]  /*1f6f0*/  FFMA.FTZ R183, R135, R5.reuse, -R138 ;  /* 0x0000000587b77223 */ /* 0x080fe2000001088a */
[----:B------:R-:W-:Y:S01]  /*1f700*/  MUFU.EX2 R189, R189 ;  /* 0x000000bd00bd7308 */ /* 0x000fe20000000800 */
[----:B-1----:R-:W-:Y:S01]  /*1f710*/  FSEL R6, R0, RZ, P1 ;  /* 0x000000ff00067208 */ /* 0x002fe20000800000 */
[----:B------:R-:W-:Y:S01]  /*1f720*/  FADD.FTZ R8, R127, R8 ;  /* 0x000000087f087221 */ /* 0x000fe20000010000 */
[-CC-:B------:R-:W-:Y:S01]  /*1f730*/  FFMA.FTZ R131, R136, R5.reuse, -R138.reuse ;  /* 0x0000000588837223 */ /* 0x180fe2000001088a */
[-CC-:B------:R-:W-:Y:S01]  /*1f740*/  FFMA.FTZ R177, R139, R5.reuse, -R138.reuse ;  /* 0x000000058bb17223 */ /* 0x180fe2000001088a */
[-C--:B------:R-:W-:Y:S01]  /*1f750*/  FFMA.FTZ R128, R140, R5.reuse, -R138 ;  /* 0x000000058c807223 */ /* 0x080fe2000001088a */
[----:B------:R-:W-:Y:S01]  /*1f760*/  FADD.FTZ R6, -R6, R9 ;  /* 0x0000000906067221 */ /* 0x000fe20000010100 */
[----:B------:R-:W-:Y:S01]  /*1f770*/  FADD.FTZ R8, R190, R8 ;  /* 0x00000008be087221 */ /* 0x000fe20000010000 */
[----:B------:R-:W-:Y:S01]  /*1f780*/  MUFU.EX2 R143, R143 ;  /* 0x0000008f008f7308 */ /* 0x000fe20000000800 */
[-C--:B------:R-:W-:Y:S01]  /*1f790*/  FFMA.FTZ R179, R141, R5.reuse, -R138 ;  /* 0x000000058db37223 */ /* 0x080fe2000001088a */
[-C--:B------:R-:W-:Y:S01]  /*1f7a0*/  FMUL.FTZ R6, R6, R5.reuse ;  /* 0x0000000506067220 */ /* 0x080fe20000410000 */
[----:B------:R-:W-:Y:S01]  /*1f7b0*/  FADD.FTZ R8, R126, R8 ;  /* 0x000000087e087221 */ /* 0x000fe20000010000 */
[-CC-:B------:R-:W-:Y:S01]  /*1f7c0*/  FFMA.FTZ R125, R142, R5.reuse, -R138.reuse ;  /* 0x000000058e7d7223 */ /* 0x180fe2000001088a */
[-CC-:B------:R-:W-:Y:S01]  /*1f7d0*/  FFMA.FTZ R173, R145, R5.reuse, -R138.reuse ;  /* 0x0000000591ad7223 */ /* 0x180fe2000001088a */
[-C--:B------:R-:W-:Y:S01]  /*1f7e0*/  FFMA.FTZ R122, R146, R5.reuse, -R138 ;  /* 0x00000005927a7223 */ /* 0x080fe2000001088a */
[----:B------:R-:W-:Y:S01]  /*1f7f0*/  FADD.FTZ R8, R184, R8 ;  /* 0x00000008b8087221 */ /* 0x000fe20000010000 */
[----:B------:R-:W0:Y:S01]  /*1f800*/  MUFU.EX2 R6, R6 ;  /* 0x0000000600067308 */ /* 0x000e220000000800 */
[-CC-:B------:R-:W-:Y:S01]  /*1f810*/  FFMA.FTZ R175, R149, R5.reuse, -R138.reuse ;  /* 0x0000000595af7223 */ /* 0x180fe2000001088a */
[-C--:B------:R-:W-:Y:S01]  /*1f820*/  FFMA.FTZ R121, R150, R5.reuse, -R138 ;  /* 0x0000000596797223 */ /* 0x080fe2000001088a */
[----:B------:R-:W-:Y:S01]  /*1f830*/  FADD.FTZ R8, R21, R8 ;  /* 0x0000000815087221 */ /* 0x000fe20000010000 */
[-CC-:B------:R-:W-:Y:S01]  /*1f840*/  FFMA.FTZ R169, R154, R5.reuse, -R138.reuse ;  /* 0x000000059aa97223 */ /* 0x180fe2000001088a */
[-CC-:B------:R-:W-:Y:S01]  /*1f850*/  FFMA.FTZ R9, R152, R5.reuse, -R138.reuse ;  /* 0x0000000598097223 */ /* 0x180fe2000001088a */
[-C--:B------:R-:W-:Y:S01]  /*1f860*/  FFMA.FTZ R171, R160, R5.reuse, -R138 ;  /* 0x00000005a0ab7223 */ /* 0x080fe2000001088a */
[----:B------:R-:W-:Y:S01]  /*1f870*/  FADD.FTZ R8, R186, R8 ;  /* 0x00000008ba087221 */ /* 0x000fe20000010000 */
[----:B------:R-:W1:Y:S01]  /*1f880*/  MUFU.EX2 R191, R191 ;  /* 0x000000bf00bf7308 */ /* 0x000e620000000800 */
[----:B------:R-:W-:-:S02]  /*1f890*/  FFMA.FTZ R132, R157, R5, -R138 ;  /* 0x000000059d847223 */ /* 0x000fc4000001088a */
[----:B------:R-:W-:-:S04]  /*1f8a0*/  FADD.FTZ R8, R13, R8 ;  /* 0x000000080d087221 */ /* 0x000fc80000010000 */
[----:B------:R-:W-:Y:S01]  /*1f8b0*/  FADD.FTZ R8, R180, R8 ;  /* 0x00000008b4087221 */ /* 0x000fe20000010000 */
[----:B------:R-:W2:Y:S01]  /*1f8c0*/  MUFU.EX2 R185, R185 ;  /* 0x000000b900b97308 */ /* 0x000ea20000000800 */
[----:B0-----:R-:W-:Y:S02]  /*1f8d0*/  FFMA.FTZ R7, R6, R7, R189 ;  /* 0x0000000706077223 */ /* 0x001fe400000100bd */
[----:B------:R-:W-:Y:S02]  /*1f8e0*/  FADD.FTZ R8, R120, R8 ;  /* 0x0000000878087221 */ /* 0x000fe40000010000 */
[----:B------:R-:W-:Y:S02]  /*1f8f0*/  FADD.FTZ R7, R143, R7 ;  /* 0x000000078f077221 */ /* 0x000fe40000010000 */
[----:B------:R-:W-:Y:S01]  /*1f900*/  FADD.FTZ R8, R182, R8 ;  /* 0x00000008b6087221 */ /* 0x000fe20000010000 */
[----:B------:R-:W0:Y:S01]  /*1f910*/  MUFU.EX2 R15, R15 ;  /* 0x0000000f000f7308 */ /* 0x000e220000000800 */
[----:B-1----:R-:W-:-:S02]  /*1f920*/  FADD.FTZ R7, R191, R7 ;  /* 0x00000007bf077221 */ /* 0x002fc40000010000 */
[----:B------:R-:W-:Y:S02]  /*1f930*/  FADD.FTZ R8, R134, R8 ;  /* 0x0000000886087221 */ /* 0x000fe40000010000 */
[----:B------:R-:W-:Y:S02]  /*1f940*/  FADD.FTZ R7, R137, R7 ;  /* 0x0000000789077221 */ /* 0x000fe40000010000 */
[----:B------:R-:W-:Y:S01]  /*1f950*/  FADD.FTZ R8, R176, R8 ;  /* 0x00000008b0087221 */ /* 0x000fe20000010000 */
[----:B------:R-:W1:Y:S01]  /*1f960*/  MUFU.EX2 R187, R187 ;  /* 0x000000bb00bb7308 */ /* 0x000e620000000800 */
[----:B--2---:R-:W-:Y:S02]  /*1f970*/  FADD.FTZ R7, R185, R7 ;  /* 0x00000007b9077221 */ /* 0x004fe40000010000 */
[----:B------:R-:W-:-:S04]  /*1f980*/  FADD.FTZ R8, R133, R8 ;  /* 0x0000000885087221 */ /* 0x000fc80000010000 */
[----:B------:R-:W-:Y:S01]  /*1f990*/  FADD.FTZ R8, R178, R8 ;  /* 0x00000008b2087221 */ /* 0x000fe20000010000 */
[----:B------:R-:W2:Y:S01]  /*1f9a0*/  MUFU.EX2 R14, R14 ;  /* 0x0000000e000e7308 */ /* 0x000ea20000000800 */
[----:B0-----:R-:W-:Y:S02]  /*1f9b0*/  FADD.FTZ R7, R15, R7 ;  /* 0x000000070f077221 */ /* 0x001fe40000010000 */
[----:B------:R-:W-:-:S04]  /*1f9c0*/  FADD.FTZ R8, R130, R8 ;  /* 0x0000000882087221 */ /* 0x000fc80000010000 */
[----:B------:R-:W-:Y:S01]  /*1f9d0*/  FADD.FTZ R8, R172, R8 ;  /* 0x00000008ac087221 */ /* 0x000fe20000010000 */
        /* <DEDUP_REMOVED lines=46> */
[----:B0-----:R-:W-:-:S03]  /*1fcc0*/  FADD.FTZ R8, R12, R7 ;  /* 0x000000070c087221 */ /* 0x001fc60000010000 */
[----:B-1----:R-:W-:Y:S01]  /*1fcd0*/  FADD.FTZ R7, R132, R135 ;  /* 0x0000008784077221 */ /* 0x002fe20000010000 */
[----:B------:R-:W-:Y:S06]  /*1fce0*/  @!P0 BRA `(.L_x_5136) ;  /* 0x0000000000048947 */ /* 0x000fec0003800000 */
[----:B------:R-:W-:Y:S01]  /*1fcf0*/  BPT.TRAP 0x1 ;  /* 0x000000040000795c */ /* 0x000fe20000300000 */
.L_x_5136:
[----:B------:R-:W2:Y:S01]  /*1fd00*/  LDL R135, [R1+0x3c] ;  /* 0x00003c0001877983 */ /* 0x000ea20000100800 */
[----:B------:R-:W-:Y:S01]  /*1fd10*/  VIADD R20, R20, 0x30860 ;  /* 0x0003086014147836 */ /* 0x000fe20000000000 */
[----:B------:R-:W-:Y:S02]  /*1fd20*/  F2FP.F16.F32.PACK_AB R186, R13, R186 ;  /* 0x000000ba0dba723e */ /* 0x000fe400000000ff */
[----:B------:R-:W-:Y:S01]  /*1fd30*/  F2FP.F16.F32.PACK_AB R181, R10, R181 ;  /* 0x000000b50ab5723e */ /* 0x000fe200000000ff */
[----:B------:R-:W-:Y:S01]  /*1fd40*/  IMAD.MOV.U32 R10, RZ, RZ, R198 ;  /* 0x000000ffff0a7224 */ /* 0x000fe200078e00c6 */
        /* <DEDUP_REMOVED lines=26> */
[----:B------:R-:W-:Y:S02]  /*1fef0*/  MOV R13, R193 ;  /* 0x000000c1000d7202 */ /* 0x000fe40000000f00 */
[C---:B--2---:R-:W-:Y:S02]  /*1ff00*/  ISETP.GT.AND P1, PT, R4.reuse, R135, PT ;  /* 0x000000870400720c */ /* 0x044fe40003f24270 */
[----:B------:R-:W-:-:S11]  /*1ff10*/  IADD3 R4, R4, -0x1, RZ ;  /* 0xffffffff04047810 */ /* 0x000fd60007ffe0ff */
[----:B0-----:R-:W-:Y:S05]  /*1ff20*/  @P1 BRA `(.L_x_5137) ;  /* 0xffffffc400001947 */ /* 0x001fea000383ffff */
.L_x_5116:
[----:B------:R-:W-:Y:S05]  /*1ff30*/  BSYNC B0 ;  /* 0x0000000000007941 */ /* 0x000fea0003800000 */
.L_x_5115:
        /* <DEDUP_REMOVED lines=99> */
.L_x_5138:
[----:B------:R-:W-:Y:S01]  /*20570*/  IMAD R9, R193, 0x8, R2 ;  /* 0x00000008c1097824 */ /* 0x000fe200078e0202 */
[----:B------:R-:W-:-:S04]  /*20580*/  SHF.L.U32 R4, R198, 0x1f, RZ ;  /* 0x0000001fc6047819 */ /* 0x000fc800000006ff */
[----:B------:R0:W1:Y:S01]  /*20590*/  SYNCS.PHASECHK.TRANS64.TRYWAIT P1, [R9+URZ+0x30850], R4 ;  /* 0x03085004090075a7 */ /* 0x000062000802017f */
[----:B------:R-:W-:Y:S05]  /*205a0*/  @!P0 BRA `(.L_x_5139) ;  /* 0x0000000000048947 */ /* 0x000fea0003800000 */
[----:B------:R-:W-:Y:S01]  /*205b0*/  BPT.TRAP 0x1 ;  /* 0x000000040000795c */ /* 0x000fe20000300000 */
.L_x_5139:
        /* <DEDUP_REMOVED lines=9> */
.L_x_5141:
[----:B------:R-:W-:Y:S05]  /*20650*/  BSYNC B0 ;  /* 0x0000000000007941 */ /* 0x000fea0003800000 */
.L_x_5140:
[----:B------:R-:W-:Y:S01]  /*20660*/  IMAD.MOV.U32 R10, RZ, RZ, R2 ;  /* 0x000000ffff0a7224 */ /* 0x000fe200078e0002 */
[----:B------:R-:W-:Y:S01]  /*20670*/  MOV R11, 0x40000040 ;  /* 0x40000040000b7802 */ /* 0x000fe20000000f00 */
[----:B------:R-:W-:Y:S01]  /*20680*/  WARPGROUP.ARRIVE ;  /* 0x00000000000079c5 */ /* 0x000fe20000000000 */
[----:B------:R-:W-:Y:S02]  /*20690*/  IMAD.MOV.U32 R6, RZ, RZ, -0x800000 ;  /* 0xff800000ff067424 */ /* 0x000fe400078e00ff */
[----:B------:R-:W-:Y:S01]  /*206a0*/  R2UR UR6, R10 ;  /* 0x000000000a0672ca */ /* 0x000fe200000e0000 */
[----:B------:R-:W-:Y:S01]  /*206b0*/  VIADD R10, R2, 0x80 ;  /* 0x00000080020a7836 */ /* 0x000fe20000000000 */
[----:B------:R-:W-:Y:S01]  /*206c0*/  R2UR UR7, R11 ;  /* 0x000000000b0772ca */ /* 0x000fe200000e0000 */
[----:B------:R-:W-:-:S12]  /*206d0*/  IMAD.MOV.U32 R11, RZ, RZ, 0x40000040 ;  /* 0x40000040ff0b7424 */ /* 0x000fd800078e00ff */
        /* <DEDUP_REMOVED lines=26> */
[----:B------:R-:W0:Y:S02]  /*20880*/  SHFL.BFLY PT, R2, R7, 0x2, 0x1f ;  /* 0x0c401f0007027f89 */ /* 0x000e2400000e0000 */
[----:B01----:R-:W-:Y:S01]  /*20890*/  FADD.FTZ R4, R2, R7 ;  /* 0x0000000702047221 */ /* 0x003fe20000010000 */
[----:B------:R-:W-:-:S04]  /*208a0*/  IMAD.MOV.U32 R7, RZ, RZ, RZ ;  /* 0x000000ffff077224 */ /* 0x000fc800078e00ff */
[----:B------:R-:W0:Y:S02]  /*208b0*/  SHFL.BFLY PT, R13, R4, 0x1, 0x1f ;  /* 0x0c201f00040d7f89 */ /* 0x000e2400000e0000 */
[----:B0-----:R-:W-:Y:S01]  /*208c0*/  FADD.FTZ R13, R4, R13 ;  /* 0x0000000d040d7221 */ /* 0x001fe20000010000 */
[----:B------:R-:W-:-:S04]  /*208d0*/  IMAD.MOV.U32 R4, RZ, RZ, -0x800000 ;  /* 0xff800000ff047424 */ /* 0x000fc800078e00ff */
[----:B------:R-:W-:-:S13]  /*208e0*/  FSETP.NE.FTZ.AND P2, PT, R13, RZ, PT ;  /* 0x000000ff0d00720b */ /* 0x000fda0003f55000 */
[----:B------:R-:W0:Y:S01]  /*208f0*/  @P2 MUFU.LG2 R12, R13 ;  /* 0x0000000d000c2308 */ /* 0x000e220000000c00 */
[----:B------:R-:W-:Y:S01]  /*20900*/  @P2 FMUL.FTZ R20, R5, 0.69314718246459960938 ;  /* 0x3f31721805142820 */ /* 0x000fe20000410000 */
[----:B------:R-:W-:Y:S02]  /*20910*/  WARPGROUP.DEPBAR.LE gsb0, 0x0 ;  /* 0x00008000000079c5 */ /* 0x000fe40000010000 */
[----:B------:R-:W-:-:S06]  /*20920*/  WARPGROUP.ARRIVE ;  /* 0x00000000000079c5 */ /* 0x000fcc0000000000 */
[----:B------:R-:W-:Y:S01]  /*20930*/  HGMMA.64x192x16.F32 R24, R172, gdesc[UR4].tnspB, R24, gsb0 ;  /* 0x42e00004ac187df0 */ /* 0x000fe20008000818 */
[----:B------:R-:W-:Y:S02]  /*20940*/  R2UR UR6, R10 ;  /* 0x000000000a0672ca */ /* 0x000fe400000e0000 */
[----:B------:R-:W-:Y:S02]  /*20950*/  R2UR UR7, R11 ;  /* 0x000000000b0772ca */ /* 0x000fe400000e0000 */
[----:B------:R-:W1:Y:S02]  /*20960*/  SHFL.BFLY PT, R11, R8, 0x2, 0x1f ;  /* 0x0c401f00080b7f89 */ /* 0x000e6400000e0000 */
[----:B-1----:R-:W-:-:S05]  /*20970*/  FADD.FTZ R11, R11, R8 ;  /* 0x000000080b0b7221 */ /* 0x002fca0000010000 */
[----:B------:R-:W1:Y:S02]  /*20980*/  SHFL.BFLY PT, R2, R11, 0x1, 0x1f ;  /* 0x0c201f000b027f89 */ /* 0x000e6400000e0000 */
[----:B-1----:R-:W-:Y:S01]  /*20990*/  FADD.FTZ R14, R11, R2 ;  /* 0x000000020b0e7221 */ /* 0x002fe20000010000 */
[----:B------:R-:W-:Y:S01]  /*209a0*/  MOV R2, RZ ;  /* 0x000000ff00027202 */ /* 0x000fe20000000f00 */
[----:B0-----:R-:W-:-:S03]  /*209b0*/  @P2 FMUL.FTZ R11, R12, 0.69314718246459960938 ;  /* 0x3f3172180c0b2820 */ /* 0x001fc60000410000 */
[----:B------:R-:W-:Y:S01]  /*209c0*/  FSETP.NE.FTZ.AND P1, PT, R14, RZ, PT ;  /* 0x000000ff0e00720b */ /* 0x000fe20003f35000 */
[----:B------:R-:W-:Y:S01]  /*209d0*/  @P2 FFMA.FTZ R4, R20, R0, R11 ;  /* 0x0000000014042223 */ /* 0x000fe2000001000b */
[----:B------:R-:W-:Y:S11]  /*209e0*/  @P2 MUFU.RCP R2, R13 ;  /* 0x0000000d00022308 */ /* 0x000ff60000001000 */
[----:B------:R-:W0:Y:S01]  /*209f0*/  @P1 MUFU.LG2 R10, R14 ;  /* 0x0000000e000a1308 */ /* 0x000e220000000c00 */
[----:B------:R-:W-:-:S07]  /*20a00*/  @P1 FMUL.FTZ R8, R5, 0.69314718246459960938 ;  /* 0x3f31721805081820 */ /* 0x000fce0000410000 */
        /* <DEDUP_REMOVED lines=9> */
.L_x_5143:
[----:B------:R-:W2:Y:S01]  /*20aa0*/  LDL.LU R10, [R1+0x58] ;  /* 0x00005800010a7983 */ /* 0x000ea20000300800 */
[----:B------:R-:W-:Y:S01]  /*20ab0*/  VIADD R0, R9, 0x30860 ;  /* 0x0003086009007836 */ /* 0x000fe20000000000 */
[----:B------:R-:W-:Y:S01]  /*20ac0*/  IADD3 R193, R193, 0x1, RZ ;  /* 0x00000001c1c17810 */ /* 0x000fe20007ffe0ff */
[-C--:B------:R-:W-:Y:S01]  /*20ad0*/  FMUL.FTZ R125, R83, R2.reuse ;  /* 0x00000002537d7220 */ /* 0x080fe20000410000 */
        /* <DEDUP_REMOVED lines=104> */
.L_x_4995:
[----:B------:R-:W0:Y:S08]  /*21160*/  S2UR UR4, SR_CgaCtaId ;  /* 0x00000000000479c3 */ /* 0x000e300000008800 */
[----:B------:R-:W-:Y:S01]  /*21170*/  BAR.SYNC.DEFER_BLOCKING 0x5, 0x180 ;  /* 0x0146000000007b1d */ /* 0x000fe20000010000 */
[----:B------:R-:W-:-:S05]  /*21180*/  MOV R2, 0x400 ;  /* 0x0000040000027802 */ /* 0x000fca0000000f00 */
[----:B------:R-:W-:Y:S01]  /*21190*/  BSSY B0, `(.L_x_5144) ;  /* 0x0000272000007945 */ /* 0x000fe20003800000 */
[----:B0-----:R-:W-:-:S05]  /*211a0*/  IMAD.U32 R203, RZ, RZ, UR4 ;  /* 0x00000004ffcb7e24 */ /* 0x001fca000f8e00ff */
[----:B------:R-:W-:-:S05]  /*211b0*/  LEA R2, R203, R2, 0x18 ;  /* 0x00000002cb027211 */ /* 0x000fca00078ec0ff */
[----:B------:R0:W1:Y:S01]  /*211c0*/  LDS.128 R28, [R2+0x308d0] ;  /* 0x0308d000021c7984 */ /* 0x0000620000000c00 */
[----:B------:R-:W-:Y:S06]  /*211d0*/  BAR.ARV 0x4, 0x180 ;  /* 0x0106000000007b1d */ /* 0x000fec0000002000 */
[----:B------:R-:W-:Y:S05]  /*211e0*/  @P0 BRA `(.L_x_5145) ;  /* 0x0000001800900947 */ /* 0x000fea0003800000 */
[----:B------:R-:W2:Y:S01]  /*211f0*/  LDL R10, [R1+0x88] ;  /* 0x00008800010a7983 */ /* 0x000ea20000100800 */
[----:B------:R-:W-:-:S03]  /*21200*/  ULDC.64 UR4, c[0x0][0xc00] ;  /* 0x0003000000047ab9 */ /* 0x000fc60000000a00 */
[----:B------:R-:W3:Y:S01]  /*21210*/  LDL R102, [R1+0x54] ;  /* 0x0000540001667983 */ /* 0x000ee20000100800 */
[----:B------:R-:W4:Y:S01]  /*21220*/  S2R R9, SR_SWINHI ;  /* 0x0000000000097919 */ /* 0x000f220000002f00 */
[----:B------:R-:W-:Y:S02]  /*21230*/  F2FP.F16.F32.PACK_AB R24, R25, R24 ;  /* 0x000000181918723e */ /* 0x000fe400000000ff */
[----:B------:R-:W-:Y:S01]  /*21240*/  F2FP.F16.F32.PACK_AB R25, R139, R26 ;  /* 0x0000001a8b19723e */ /* 0x000fe200000000ff */
[----:B------:R-:W3:Y:S01]  /*21250*/  LDL R94, [R1+0x50] ;  /* 0x00005000015e7983 */ /* 0x000ee20000100800 */
[----:B------:R-:W-:Y:S02]  /*21260*/  F2FP.F16.F32.PACK_AB R26, R3, R0 ;  /* 0x00000000031a723e */ /* 0x000fe400000000ff */
[----:B------:R-:W-:Y:S02]  /*21270*/  MOV R12, R2 ;  /* 0x00000002000c7202 */ /* 0x000fe40000000f00 */
[----:B----4-:R-:W-:-:S02]  /*21280*/  MOV R13, R9 ;  /* 0x00000009000d7202 */ /* 0x010fc40000000f00 */
        /* <DEDUP_REMOVED lines=37> */
[----:B--2---:R-:W-:-:S03]  /*214e0*/  IMAD.WIDE R74, R10, 0x2, R12 ;  /* 0x000000020a4a7825 */ /* 0x004fc600078e020c */
[C---:B------:R-:W-:Y:S02]  /*214f0*/  IADD3 R111, P2, R74.reuse, 0x20, RZ ;  /* 0x000000204a6f7810 */ /* 0x040fe40007f5e0ff */
[C---:B------:R-:W-:Y:S02]  /*21500*/  IADD3 R147, P0, R74.reuse, 0x4020, RZ ;  /* 0x000040204a937810 */ /* 0x040fe40007f1e0ff */
[C---:B------:R-:W-:Y:S02]  /*21510*/  IADD3 R141, P1, R74.reuse, 0x40, RZ ;  /* 0x000000404a8d7810 */ /* 0x040fe40007f3e0ff */
[C---:B------:R-:W-:Y:S02]  /*21520*/  IADD3 R145, P5, R74.reuse, 0x4000, RZ ;  /* 0x000040004a917810 */ /* 0x040fe40007fbe0ff */
[----:B------:R-:W-:Y:S02]  /*21530*/  LOP3.LUT R10, R111, 0x380, RZ, 0xc0, !PT ;  /* 0x000003806f0a7812 */ /* 0x000fe400078ec0ff */
[C---:B------:R-:W-:Y:S01]  /*21540*/  LOP3.LUT R9, R74.reuse, 0x380, RZ, 0xc0, !PT ;  /* 0x000003804a097812 */ /* 0x040fe200078ec0ff */
[--C-:B------:R-:W-:Y:S01]  /*21550*/  IMAD.X R47, RZ, RZ, R75.reuse, P0 ;  /* 0x000000ffff2f7224 */ /* 0x100fe200000e064b */
[C---:B------:R-:W-:Y:S01]  /*21560*/  IADD3 R143, P6, R74.reuse, 0x60, RZ ;  /* 0x000000604a8f7810 */ /* 0x040fe20007fde0ff */
[--C-:B------:R-:W-:Y:S01]  /*21570*/  IMAD.X R11, RZ, RZ, R75.reuse, P2 ;  /* 0x000000ffff0b7224 */ /* 0x100fe200010e064b */
[----:B------:R-:W-:Y:S01]  /*21580*/  IADD3 R151, P3, R74, 0x4060, RZ ;  /* 0x000040604a977810 */ /* 0x000fe20007f7e0ff */
[----:B------:R-:W-:Y:S01]  /*21590*/  IMAD.X R39, RZ, RZ, R75, P5 ;  /* 0x000000ffff277224 */ /* 0x000fe200028e064b */
[----:B------:R-:W-:-:S02]  /*215a0*/  IADD3.X R15, RZ, R75, RZ, P1, !PT ;  /* 0x0000004bff0f7210 */ /* 0x000fc40000ffe4ff */
[----:B-1----:R-:W-:Y:S02]  /*215b0*/  IADD3 R28, P1, R74, 0x8020, RZ ;  /* 0x000080204a1c7810 */ /* 0x002fe40007f3e0ff */
[----:B------:R-:W-:Y:S02]  /*215c0*/  SHF.R.U64 R10, R10, 0x3, RZ ;  /* 0x000000030a0a7819 */ /* 0x000fe400000012ff */
[----:B------:R-:W-:Y:S02]  /*215d0*/  ISETP.NE.U32.AND P0, PT, RZ, UR4, PT ;  /* 0x00000004ff007c0c */ /* 0x000fe4000bf05070 */
[C---:B------:R-:W-:Y:S02]  /*215e0*/  IADD3 R153, P2, R74.reuse, 0x8000, RZ ;  /* 0x000080004a997810 */ /* 0x040fe40007f5e0ff */
[C---:B------:R-:W-:Y:S02]  /*215f0*/  IADD3 R72, P5, R74.reuse, 0x8060, RZ ;  /* 0x000080604a487810 */ /* 0x040fe40007fbe0ff */
[----:B------:R-:W-:Y:S01]  /*21600*/  SHF.R.U64 R9, R9, 0x3, RZ ;  /* 0x0000000309097819 */ /* 0x000fe200000012ff */
[----:B------:R-:W-:Y:S01]  /*21610*/  IMAD.X R21, RZ, RZ, R75, P6 ;  /* 0x000000ffff157224 */ /* 0x000fe200030e064b */
[----:B------:R-:W-:-:S02]  /*21620*/  IADD3 R149, P4, R74, 0x4040, RZ ;  /* 0x000040404a957810 */ /* 0x000fc40007f9e0ff */
[----:B------:R-:W-:Y:S02]  /*21630*/  LOP3.LUT R14, R141, 0x380, RZ, 0xc0, !PT ;  /* 0x000003808d0e7812 */ /* 0x000fe400078ec0ff */
[----:B------:R-:W-:Y:S02]  /*21640*/  LOP3.LUT R20, R143, 0x380, RZ, 0xc0, !PT ;  /* 0x000003808f147812 */ /* 0x000fe400078ec0ff */
[----:B------:R-:W-:Y:S02]  /*21650*/  LOP3.LUT R58, R151, 0x380, RZ, 0xc0, !PT ;  /* 0x00000380973a7812 */ /* 0x000fe400078ec0ff */
[----:B------:R-:W-:Y:S02]  /*21660*/  IADD3 R70, P6, R74, 0x8040, RZ ;  /* 0x000080404a467810 */ /* 0x000fe40007fde0ff */
[----:B------:R-:W-:Y:S02]  /*21670*/  LOP3.LUT R38, R145, 0x380, RZ, 0xc0, !PT ;  /* 0x0000038091267812 */ /* 0x000fe400078ec0ff */
[----:B------:R-:W-:-:S02]  /*21680*/  LOP3.LUT R10, R10, R111, RZ, 0x3c, !PT ;  /* 0x0000006f0a0a7212 */ /* 0x000fc400078e3cff */
[----:B------:R-:W-:Y:S02]  /*21690*/  LOP3.LUT R66, R28, 0x380, RZ, 0xc0, !PT ;  /* 0x000003801c427812 */ /* 0x000fe400078ec0ff */
[----:B------:R-:W-:Y:S01]  /*216a0*/  ISETP.NE.AND.EX P0, PT, RZ, UR5, PT, P0 ;  /* 0x00000005ff007c0c */ /* 0x000fe2000bf05300 */
[----:B------:R-:W-:Y:S01]  /*216b0*/  ULDC.64 UR4, c[0x0][0xc08] ;  /* 0x0003020000047ab9 */ /* 0x000fe20000000a00 */
[----:B------:R-:W-:Y:S01]  /*216c0*/  LOP3.LUT R74, R9, R74, RZ, 0x3c, !PT ;  /* 0x0000004a094a7212 */ /* 0x000fe200078e3cff */
[----:B------:R-:W-:Y:S01]  /*216d0*/  IMAD.X R63, RZ, RZ, R75, P2 ;  /* 0x000000ffff3f7224 */ /* 0x000fe200010e064b */
[----:B------:R-:W-:Y:S02]  /*216e0*/  LOP3.LUT R46, R147, 0x380, RZ, 0xc0, !PT ;  /* 0x00000380932e7812 */ /* 0x000fe400078ec0ff */
[----:B------:R-:W-:Y:S02]  /*216f0*/  LOP3.LUT R111, R72, 0x380, RZ, 0xc0, !PT ;  /* 0x00000380486f7812 */ /* 0x000fe400078ec0ff */
[----:B------:R-:W-:-:S02]  /*21700*/  SHF.R.U64 R14, R14, 0x3, RZ ;  /* 0x000000030e0e7819 */ /* 0x000fc400000012ff */
[----:B------:R-:W-:Y:S02]  /*21710*/  LOP3.LUT R54, R149, 0x380, RZ, 0xc0, !PT ;  /* 0x0000038095367812 */ /* 0x000fe400078ec0ff */
[----:B------:R-:W-:Y:S02]  /*21720*/  SHF.R.U64 R20, R20, 0x3, RZ ;  /* 0x0000000314147819 */ /* 0x000fe400000012ff */
[----:B------:R-:W-:Y:S02]  /*21730*/  SHF.R.U64 R58, R58, 0x3, RZ ;  /* 0x000000033a3a7819 */ /* 0x000fe400000012ff */
[----:B------:R-:W-:Y:S01]  /*21740*/  ISETP.NE.U32.AND P2, PT, RZ, UR4, PT ;  /* 0x00000004ff007c0c */ /* 0x000fe2000bf45070 */
[--C-:B------:R-:W-:Y:S01]  /*21750*/  IMAD.X R59, RZ, RZ, R75.reuse, P3 ;  /* 0x000000ffff3b7224 */ /* 0x100fe200018e064b */
[----:B------:R-:W-:Y:S01]  /*21760*/  SHF.R.U64 R38, R38, 0x3, RZ ;  /* 0x0000000326267819 */ /* 0x000fe200000012ff */
[--C-:B------:R-:W-:Y:S01]  /*21770*/  IMAD.X R67, RZ, RZ, R75.reuse, P1 ;  /* 0x000000ffff437224 */ /* 0x100fe200008e064b */
[----:B------:R-:W-:Y:S01]  /*21780*/  LOP3.LUT R62, R153, 0x380, RZ, 0xc0, !PT ;  /* 0x00000380993e7812 */ /* 0x000fe200078ec0ff */
[----:B------:R-:W-:Y:S01]  /*21790*/  IMAD.X R9, RZ, RZ, R75, P5 ;  /* 0x000000ffff097224 */ /* 0x000fe200028e064b */
[----:B------:R-:W-:-:S02]  /*217a0*/  SHF.R.U64 R3, R66, 0x3, RZ ;  /* 0x0000000342037819 */ /* 0x000fc400000012ff */
[-C--:B------:R-:W-:Y:S02]  /*217b0*/  IADD3.X R55, RZ, R75.reuse, RZ, P4, !PT ;  /* 0x0000004bff377210 */ /* 0x080fe400027fe4ff */
[-C--:B------:R-:W-:Y:S02]  /*217c0*/  IADD3.X R71, RZ, R75.reuse, RZ, P6, !PT ;  /* 0x0000004bff477210 */ /* 0x080fe400037fe4ff */
[----:B------:R-:W-:Y:S02]  /*217d0*/  SHF.R.U64 R46, R46, 0x3, RZ ;  /* 0x000000032e2e7819 */ /* 0x000fe400000012ff */
[----:B------:R-:W-:Y:S01]  /*217e0*/  MOV R74, R74 ;  /* 0x0000004a004a7202 */ /* 0x000fe20000000f00 */
[----:B------:R-:W-:Y:S01]  /*217f0*/  BAR.SYNC.DEFER_BLOCKING 0x1, 0x100 ;  /* 0x0044000000007b1d */ /* 0x000fe20000010000 */
[----:B------:R-:W-:Y:S02]  /*21800*/  SHF.R.U64 R111, R111, 0x3, RZ ;  /* 0x000000036f6f7819 */ /* 0x000fe400000012ff */
[----:B------:R-:W-:-:S02]  /*21810*/  LOP3.LUT R14, R14, R141, RZ, 0x3c, !PT ;  /* 0x0000008d0e0e7212 */ /* 0x000fc400078e3cff */
[----:B------:R-:W-:Y:S02]  /*21820*/  SHF.R.U64 R54, R54, 0x3, RZ ;  /* 0x0000000336367819 */ /* 0x000fe400000012ff */
[----:B------:R-:W-:Y:S02]  /*21830*/  LOP3.LUT R75, R70, 0x380, RZ, 0xc0, !PT ;  /* 0x00000380464b7812 */ /* 0x000fe400078ec0ff */
[----:B------:R-:W-:Y:S02]  /*21840*/  LOP3.LUT R20, R20, R143, RZ, 0x3c, !PT ;  /* 0x0000008f14147212 */ /* 0x000fe400078e3cff */
[----:B------:R-:W-:Y:S02]  /*21850*/  LOP3.LUT R58, R58, R151, RZ, 0x3c, !PT ;  /* 0x000000973a3a7212 */ /* 0x000fe400078e3cff */
[----:B------:R-:W-:Y:S02]  /*21860*/  ISETP.NE.AND.EX P2, PT, RZ, UR5, PT, P2 ;  /* 0x00000005ff007c0c */ /* 0x000fe4000bf45320 */
[----:B------:R-:W-:-:S02]  /*21870*/  LOP3.LUT R38, R38, R145, RZ, 0x3c, !PT ;  /* 0x0000009126267212 */ /* 0x000fc400078e3cff */
[----:B------:R-:W-:Y:S02]  /*21880*/  SHF.R.U64 R62, R62, 0x3, RZ ;  /* 0x000000033e3e7819 */ /* 0x000fe400000012ff */
[----:B------:R-:W-:Y:S02]  /*21890*/  LOP3.LUT R66, R3, R28, RZ, 0x3c, !PT ;  /* 0x0000001c03427212 */ /* 0x000fe400078e3cff */
[----:B------:R-:W-:Y:S02]  /*218a0*/  MOV R11, R10 ;  /* 0x0000000a000b7202 */ /* 0x000fe40000000f00 */
[----:B------:R-:W-:Y:S02]  /*218b0*/  LOP3.LUT R46, R46, R147, RZ, 0x3c, !PT ;  /* 0x000000932e2e7212 */ /* 0x000fe400078e3cff */
[----:B------:R-:W-:Y:S02]  /*218c0*/  LOP3.LUT R8, R111, R72, RZ, 0x3c, !PT ;  /* 0x000000486f087212 */ /* 0x000fe400078e3cff */
[----:B------:R-:W-:-:S02]  /*218d0*/  LOP3.LUT R54, R54, R149, RZ, 0x3c, !PT ;  /* 0x0000009536367212 */ /* 0x000fc400078e3cff */
[----:B------:R-:W-:Y:S02]  /*218e0*/  SHF.R.U64 R75, R75, 0x3, RZ ;  /* 0x000000034b4b7819 */ /* 0x000fe400000012ff */
[----:B------:R-:W-:Y:S01]  /*218f0*/  MOV R14, R14 ;  /* 0x0000000e000e7202 */ /* 0x000fe20000000f00 */
[----:B------:R-:W-:Y:S01]  /*21900*/  STSM.16.M88.4 [R74], R24 ;  /* 0x000000184a007844 */ /* 0x000fe20000000200 */
[----:B------:R-:W-:Y:S02]  /*21910*/  MOV R20, R20 ;  /* 0x0000001400147202 */ /* 0x000fe40000000f00 */
[----:B------:R-:W-:Y:S01]  /*21920*/  MOV R3, R58 ;  /* 0x0000003a00037202 */ /* 0x000fe20000000f00 */
[----:B------:R1:W-:Y:S01]  /*21930*/  STSM.16.M88.4 [R11], R32 ;  /* 0x000000200b007844 */ /* 0x0003e20000000200 */
[----:B------:R-:W-:Y:S02]  /*21940*/  LOP3.LUT R62, R62, R153, RZ, 0x3c, !PT ;  /* 0x000000993e3e7212 */ /* 0x000fe400078e3cff */
[----:B------:R-:W-:-:S02]  /*21950*/  MOV R38, R38 ;  /* 0x0000002600267202 */ /* 0x000fc40000000f00 */
[----:B------:R-:W-:Y:S02]  /*21960*/  MOV R21, R66 ;  /* 0x0000004200157202 */ /* 0x000fe40000000f00 */
[----:B------:R-:W-:Y:S02]  /*21970*/  F2FP.F16.F32.PACK_AB R58, R61, R60 ;  /* 0x0000003c3d3a723e */ /* 0x000fe400000000ff */
[----:B------:R-:W-:Y:S02]  /*21980*/  F2FP.F16.F32.PACK_AB R59, R130, R120 ;  /* 0x00000078823b723e */ /* 0x000fe400000000ff */
[----:B------:R-:W-:Y:S02]  /*21990*/  MOV R46, R46 ;  /* 0x0000002e002e7202 */ /* 0x000fe40000000f00 */
[----:B------:R-:W-:Y:S02]  /*219a0*/  MOV R0, R8 ;  /* 0x0000000800007202 */ /* 0x000fe40000000f00 */
[----:B------:R-:W-:-:S02]  /*219b0*/  F2FP.F16.F32.PACK_AB R66, R69, R68 ;  /* 0x000000444542723e */ /* 0x000fc400000000ff */
[----:B------:R-:W-:Y:S01]  /*219c0*/  F2FP.F16.F32.PACK_AB R67, R128, R122 ;  /* 0x0000007a8043723e */ /* 0x000fe200000000ff */
[----:B------:R2:W-:Y:S01]  /*219d0*/  STSM.16.M88.4 [R14], R40 ;  /* 0x000000280e007844 */ /* 0x0005e20000000200 */
[----:B------:R-:W-:Y:S02]  /*219e0*/  LOP3.LUT R70, R75, R70, RZ, 0x3c, !PT ;  /* 0x000000464b467212 */ /* 0x000fe400078e3cff */
[----:B------:R-:W-:Y:S02]  /*219f0*/  MOV R54, R54 ;  /* 0x0000003600367202 */ /* 0x000fe40000000f00 */
[----:B------:R-:W-:Y:S02]  /*21a00*/  F2FP.F16.F32.PACK_AB R8, R73, R5 ;  /* 0x000000054908723e */ /* 0x000fe400000000ff */
[----:B------:R-:W-:Y:S02]  /*21a10*/  F2FP.F16.F32.PACK_AB R9, R127, R123 ;  /* 0x0000007b7f09723e */ /* 0x000fe400000000ff */
[----:B------:R-:W-:-:S02]  /*21a20*/  F2FP.F16.F32.PACK_AB R10, R77, R76 ;  /* 0x0000004c4d0a723e */ /* 0x000fc400000000ff */
[----:B-1----:R-:W-:Y:S01]  /*21a30*/  F2FP.F16.F32.PACK_AB R11, R126, R78 ;  /* 0x0000004e7e0b723e */ /* 0x002fe200000000ff */
[----:B------:R-:W-:Y:S01]  /*21a40*/  STSM.16.M88.4 [R20], R48 ;  /* 0x0000003014007844 */ /* 0x000fe20000000200 */
[----:B------:R-:W-:Y:S02]  /*21a50*/  MOV R62, R62 ;  /* 0x0000003e003e7202 */ /* 0x000fe40000000f00 */
[----:B------:R-:W-:Y:S01]  /*21a60*/  MOV R70, R70 ;  /* 0x0000004600467202 */ /* 0x000fe20000000f00 */
[----:B------:R-:W-:Y:S01]  /*21a70*/  STSM.16.M88.4 [R38], R56 ;  /* 0x0000003826007844 */ /* 0x000fe20000000200 */
[----:B--2---:R-:W3:Y:S03]  /*21a80*/  LDC.64 R14, c[0x0][0xc00] ;  /* 0x00030000ff0e7b82 */ /* 0x004ee60000000a00 */
[----:B------:R-:W-:Y:S04]  /*21a90*/  STSM.16.M88.4 [R46], R64 ;  /* 0x000000402e007844 */ /* 0x000fe80000000200 */
[----:B------:R1:W-:Y:S04]  /*21aa0*/  STSM.16.M88.4 [R54], R8 ;  /* 0x0000000836007844 */ /* 0x0003e80000000200 */
[----:B------:R2:W-:Y:S04]  /*21ab0*/  STSM.16.M88.4 [R3], R80 ;  /* 0x0000005003007844 */ /* 0x0005e80000000200 */
[----:B------:R4:W-:Y:S04]  /*21ac0*/  STSM.16.M88.4 [R62], R88 ;  /* 0x000000583e007844 */ /* 0x0009e80000000200 */
[----:B------:R4:W-:Y:S01]  /*21ad0*/  STSM.16.M88.4 [R21], R96 ;  /* 0x0000006015007844 */ /* 0x0009e20000000200 */
[----:B-1----:R-:W1:Y:S03]  /*21ae0*/  @P2 LDC.64 R8, c[0x0][0xc08] ;  /* 0x00030200ff082b82 */ /* 0x002e660000000a00 */
[----:B------:R4:W-:Y:S04]  /*21af0*/  STSM.16.M88.4 [R70], R104 ;  /* 0x0000006846007844 */ /* 0x0009e80000000200 */
[----:B------:R4:W-:Y:S01]  /*21b00*/  STSM.16.M88.4 [R0], R112 ;  /* 0x0000007000007844 */ /* 0x0009e20000000200 */
[----:B------:R-:W-:Y:S01]  /*21b10*/  ULDC UR4, c[0x0][0xa88] ;  /* 0x0002a20000047ab9 */ /* 0x000fe20000000800 */
[----:B------:R-:W-:Y:S01]  /*21b20*/  IMAD.MOV.U32 R20, RZ, RZ, RZ ;  /* 0x000000ffff147224 */ /* 0x000fe200078e00ff */
[----:B--2---:R-:W2:Y:S01]  /*21b30*/  LDC R3, c[0x0][0xbe8] ;  /* 0x0002fa00ff037b82 */ /* 0x004ea20000000800 */
[----:B------:R-:W-:-:S02]  /*21b40*/  IMAD.U32 R66, RZ, RZ, UR4 ;  /* 0x00000004ff427e24 */ /* 0x000fc4000f8e00ff */
[----:B---3--:R-:W-:-:S05]  /*21b50*/  IMAD.WIDE R14, R102, 0x4, R14 ;  /* 0x00000004660e7825 */ /* 0x008fca00078e020e */
[----:B------:R-:W-:Y:S01]  /*21b60*/  BAR.SYNC.DEFER_BLOCKING 0x1, 0x100 ;  /* 0x0044000000007b1d */ /* 0x000fe20000010000 */
[----:B-1----:R-:W-:-:S05]  /*21b70*/  @P2 IMAD.WIDE R8, R102, 0x4, R8 ;  /* 0x0000000466082825 */ /* 0x002fca00078e0208 */
[----:B------:R4:W5:Y:S04]  /*21b80*/  @P0 LDG.E R20, desc[UR60][R14.64] ;  /* 0x0000003c0e140981 */ /* 0x000968000c1e1900 */
[----:B------:R4:W5:Y:S01]  /*21b90*/  @P2 LDG.E R66, desc[UR60][R8.64] ;  /* 0x0000003c08422981 */ /* 0x000962000c1e1900 */
[----:B--2---:R-:W-:-:S13]  /*21ba0*/  ISETP.NE.AND P1, PT, R3, 0x1, PT ;  /* 0x000000010300780c */ /* 0x004fda0003f25270 */
[----:B------:R-:W1:Y:S08]  /*21bb0*/  @P1 LDC R5, c[0x0][0xbec] ;  /* 0x0002fb00ff051b82 */ /* 0x000e700000000800 */
[----:B------:R-:W2:Y:S01]  /*21bc0*/  @P1 LDC R10, c[0x0][0xbf0] ;  /* 0x0002fc00ff0a1b82 */ /* 0x000ea20000000800 */
[----:B------:R-:W-:Y:S01]  /*21bd0*/  SHF.R.S32.HI R28, RZ, 0x1f, R94 ;  /* 0x0000001fff1c7819 */ /* 0x000fe2000001145e */
[----:B----4-:R-:W-:Y:S06]  /*21be0*/  @P2 BRA `(.L_x_5146) ;  /* 0x0000000000102947 */ /* 0x010fec0003800000 */
[----:B------:R-:W-:Y:S05]  /*21bf0*/  @!P0 BRA `(.L_x_5146) ;  /* 0x00000000000c8947 */ /* 0x000fea0003800000 */
[----:B------:R-:W3:Y:S04]  /*21c00*/  LDG.E R7, desc[UR60][R14.64] ;  /* 0x0000003c0e077981 */ /* 0x000ee8000c1e1900 */
[----:B-----5:R-:W3:Y:S02]  /*21c10*/  LDG.E R66, desc[UR60][R14.64+0x4] ;  /* 0x0000043c0e427981 */ /* 0x020ee4000c1e1900 */
[----:B---3--:R-:W-:-:S07]  /*21c20*/  IADD3 R66, -R7, R66, RZ ;  /* 0x0000004207427210 */ /* 0x008fce0007ffe1ff */
.L_x_5146:
[----:B------:R-:W3:Y:S01]  /*21c30*/  LDL R7, [R1+0x44] ;  /* 0x0000440001077983 */ /* 0x000ee20000100800 */
[----:B------:R-:W-:-:S03]  /*21c40*/  ULDC.64 UR4, c[0x0][0xb90] ;  /* 0x0002e40000047ab9 */ /* 0x000fc60000000a00 */
[----:B------:R-:W4:Y:S01]  /*21c50*/  LDL R68, [R1+0x4c] ;  /* 0x00004c0001447983 */ /* 0x000f220000100800 */
[----:B-----5:R-:W-:Y:S01]  /*21c60*/  SHF.R.S32.HI R21, RZ, 0x1f, R20 ;  /* 0x0000001fff157819 */ /* 0x020fe20000011414 */
[----:B------:R-:W0:Y:S02]  /*21c70*/  @P1 LDC R69, c[0x0][0xbec] ;  /* 0x0002fb00ff451b82 */ /* 0x000e240000000800 */
[----:B------:R-:W3:Y:S04]  /*21c80*/  LDL.LU R72, [R1+0x30] ;  /* 0x0000300001487983 */ /* 0x000ee80000300800 */
[----:B------:R-:W2:Y:S01]  /*21c90*/  LDL R70, [R1+0x60] ;  /* 0x0000600001467983 */ /* 0x000ea20000100800 */
[----:B------:R-:W-:Y:S01]  /*21ca0*/  IMAD R0, R28, UR4, RZ ;  /* 0x000000041c007c24 */ /* 0x000fe2000f8e02ff */
[----:B------:R-:W-:Y:S01]  /*21cb0*/  SHF.R.S32.HI R64, RZ, 0x1f, R102 ;  /* 0x0000001fff407819 */ /* 0x000fe20000011466 */
[----:B------:R-:W-:Y:S01]  /*21cc0*/  IMAD.WIDE.U32 R8, R94, UR4, R20 ;  /* 0x000000045e087c25 */ /* 0x000fe2000f8e0014 */
[----:B------:R-:W2:Y:S01]  /*21cd0*/  LDL R27, [R1+0x84] ;  /* 0x00008400011b7983 */ /* 0x000ea20000100800 */
[----:B------:R-:W-:Y:S01]  /*21ce0*/  SEL R65, R102, RZ, !P0 ;  /* 0x000000ff66417207 */ /* 0x000fe20004000000 */
[----:B------:R-:W0:Y:S01]  /*21cf0*/  @P1 LDC R71, c[0x0][0xbf0] ;  /* 0x0002fc00ff471b82 */ /* 0x000e220000000800 */
[----:B------:R-:W-:Y:S01]  /*21d00*/  SEL R64, R64, RZ, !P0 ;  /* 0x000000ff40407207 */ /* 0x000fe20004000000 */
[----:B------:R-:W2:Y:S01]  /*21d10*/  LDL R26, [R1+0x64] ;  /* 0x00006400011a7983 */ /* 0x000ea20000100800 */
[----:B------:R-:W-:Y:S01]  /*21d20*/  IMAD R66, R66, R3, RZ ;  /* 0x0000000342427224 */ /* 0x000fe200078e02ff */
[----:B------:R-:W-:Y:S01]  /*21d30*/  BSSY B1, `(.L_x_5147) ;  /* 0x00000b7000017945 */ /* 0x000fe20003800000 */
[----:B---3--:R-:W-:-:S02]  /*21d40*/  IMAD.IADD R24, R7, 0x1, R72 ;  /* 0x0000000107187824 */ /* 0x008fc400078e0248 */
[----:B------:R-:W-:Y:S01]  /*21d50*/  IMAD R7, R94, UR5, R0 ;  /* 0x000000055e077c24 */ /* 0x000fe2000f8e0200 */
[----:B------:R-:W-:Y:S01]  /*21d60*/  ULDC.64 UR4, c[0x0][0xb98] ;  /* 0x0002e60000047ab9 */ /* 0x000fe20000000a00 */
[----:B-1----:R-:W-:-:S04]  /*21d70*/  @P1 IMAD.HI.U32 R5, R24, R5, RZ ;  /* 0x0000000518051227 */ /* 0x002fc800078e00ff */
[----:B----4-:R-:W-:Y:S02]  /*21d80*/  IMAD.SHL.U32 R0, R68, 0x8, RZ ;  /* 0x0000000844007824 */ /* 0x010fe400078e00ff */
[----:B------:R-:W-:Y:S01]  /*21d90*/  IMAD.MOV.U32 R11, RZ, RZ, R24 ;  /* 0x000000ffff0b7224 */ /* 0x000fe200078e0018 */
[----:B--2---:R-:W-:Y:S01]  /*21da0*/  @P1 SHF.R.U32.HI R11, RZ, R10, R5 ;  /* 0x0000000aff0b1219 */ /* 0x004fe20000011605 */
[----:B------:R-:W-:Y:S01]  /*21db0*/  IMAD.IADD R9, R9, 0x1, R7 ;  /* 0x0000000109097824 */ /* 0x000fe200078e0207 */
[----:B------:R-:W-:-:S03]  /*21dc0*/  LEA R5, R70, R0, 0x6 ;  /* 0x0000000046057211 */ /* 0x000fc600078e30ff */
[----:B------:R-:W-:Y:S02]  /*21dd0*/  IMAD.MOV R14, RZ, RZ, -R11 ;  /* 0x000000ffff0e7224 */ /* 0x000fe400078e0a0b */
[----:B------:R-:W-:-:S04]  /*21de0*/  IMAD.WIDE R12, R5, 0x2, R12 ;  /* 0x00000002050c7825 */ /* 0x000fc800078e020c */
[----:B------:R-:W-:Y:S02]  /*21df0*/  IMAD R10, R64, UR4, RZ ;  /* 0x00000004400a7c24 */ /* 0x000fe4000f8e02ff */
        /* <DEDUP_REMOVED lines=11> */
[----:B------:R-:W-:-:S03]  /*21eb0*/  ULDC.64 UR4, c[0x0][0xb50] ;  /* 0x0002d40000047ab9 */ /* 0x000fc60000000a00 */
[----:B------:R-:W-:Y:S01]  /*21ec0*/  IMAD.IADD R5, R11, 0x1, R7 ;  /* 0x000000010b057824 */ /* 0x000fe200078e0207 */
[----:B------:R-:W-:Y:S02]  /*21ed0*/  LEA R7, P0, R10, UR4, 0x2 ;  /* 0x000000040a077c11 */ /* 0x000fe4000f8010ff */
[----:B------:R-:W-:Y:S02]  /*21ee0*/  IADD3 R25, P2, R12, 0x1000, RZ ;  /* 0x000010000c197810 */ /* 0x000fe40007f5e0ff */
[----:B------:R-:W-:Y:S01]  /*21ef0*/  LEA.HI.X R11, R10, UR5, R5, 0x2, P0 ;  /* 0x000000050a0b7c11 */ /* 0x000fe200080f1405 */
[----:B------:R-:W-:Y:S02]  /*21f00*/  ULDC.64 UR4, c[0x0][0xaa0] ;  /* 0x0002a80000047ab9 */ /* 0x000fe40000000a00 */
[----:B------:R-:W-:Y:S01]  /*21f10*/  IMAD R21, R21, UR4, RZ ;  /* 0x0000000415157c24 */ /* 0x000fe2000f8e02ff */
[----:B------:R-:W-:-:S03]  /*21f20*/  LOP3.LUT R8, R25, 0x380, RZ, 0xc0, !PT ;  /* 0x0000038019087812 */ /* 0x000fc600078ec0ff */
[----:B------:R-:W-:Y:S01]  /*21f30*/  IMAD R67, R20, UR5, R21 ;  /* 0x0000000514437c24 */ /* 0x000fe2000f8e0215 */
[----:B------:R-:W-:Y:S01]  /*21f40*/  SHF.R.U64 R8, R8, 0x3, RZ ;  /* 0x0000000308087819 */ /* 0x000fe200000012ff */
[----:B------:R-:W-:Y:S01]  /*21f50*/  IMAD.WIDE.U32 R20, R20, UR4, RZ ;  /* 0x0000000414147c25 */ /* 0x000fe2000f8e00ff */
[----:B------:R-:W-:Y:S01]  /*21f60*/  IADD3 R37, P0, R12, 0x5000, RZ ;  /* 0x000050000c257810 */ /* 0x000fe20007f1e0ff */
[----:B------:R-:W-:Y:S01]  /*21f70*/  ULDC.64 UR4, c[0x0][0xae8] ;  /* 0x0002ba0000047ab9 */ /* 0x000fe20000000a00 */
[----:B------:R-:W-:Y:S01]  /*21f80*/  LOP3.LUT R8, R8, R25, RZ, 0x3c, !PT ;  /* 0x0000001908087212 */ /* 0x000fe200078e3cff */
[----:B------:R-:W-:Y:S01]  /*21f90*/  IMAD.IADD R21, R21, 0x1, R67 ;  /* 0x0000000115157824 */ /* 0x000fe200078e0243 */
[----:B------:R-:W-:Y:S01]  /*21fa0*/  IADD3 R15, P6, R12, 0x2000, RZ ;  /* 0x000020000c0f7810 */ /* 0x000fe20007fde0ff */
[----:B------:R-:W-:Y:S01]  /*21fb0*/  IMAD R67, R68, 0x20, R70 ;  /* 0x0000002044437824 */ /* 0x000fe200078e0246 */
[C---:B------:R-:W-:Y:S02]  /*21fc0*/  IADD3 R25, P5, R12.reuse, 0x3000, RZ ;  /* 0x000030000c197810 */ /* 0x040fe40007fbe0ff */
[----:B------:R-:W-:-:S02]  /*21fd0*/  IADD3 R33, P4, R12, 0x4000, RZ ;  /* 0x000040000c217810 */ /* 0x000fc40007f9e0ff */
[----:B------:R-:W-:Y:S02]  /*21fe0*/  IADD3 R41, P3, R12, 0x6000, RZ ;  /* 0x000060000c297810 */ /* 0x000fe40007f7e0ff */
[----:B------:R-:W-:Y:S01]  /*21ff0*/  IADD3.X R9, RZ, R13, RZ, P2, !PT ;  /* 0x0000000dff097210 */ /* 0x000fe200017fe4ff */
[----:B------:R-:W-:Y:S01]  /*22000*/  IMAD R28, R28, UR4, RZ ;  /* 0x000000041c1c7c24 */ /* 0x000fe2000f8e02ff */
[----:B------:R-:W-:Y:S02]  /*22010*/  LOP3.LUT R36, R37, 0x380, RZ, 0xc0, !PT ;  /* 0x0000038025247812 */ /* 0x000fe400078ec0ff */
[----:B------:R-:W-:Y:S02]  /*22020*/  IADD3 R45, P2, R12, 0x7000, RZ ;  /* 0x000070000c2d7810 */ /* 0x000fe40007f5e0ff */
[----:B------:R-:W-:Y:S02]  /*22030*/  LOP3.LUT R14, R15, 0x380, RZ, 0xc0, !PT ;  /* 0x000003800f0e7812 */ /* 0x000fe400078ec0ff */
[----:B------:R-:W-:-:S02]  /*22040*/  LOP3.LUT R24, R25, 0x380, RZ, 0xc0, !PT ;  /* 0x0000038019187812 */ /* 0x000fc400078ec0ff */
[----:B------:R-:W-:Y:S02]  /*22050*/  LOP3.LUT R32, R33, 0x380, RZ, 0xc0, !PT ;  /* 0x0000038021207812 */ /* 0x000fe400078ec0ff */
[----:B------:R-:W-:Y:S01]  /*22060*/  IADD3 R68, R72, R67, RZ ;  /* 0x0000004348447210 */ /* 0x000fe20007ffe0ff */
[----:B------:R-:W-:Y:S01]  /*22070*/  SHFL.IDX PT, R54, R7, RZ, 0x1c1f ;  /* 0x001c1fff07367589 */ /* 0x000fe200000e0000 */
[----:B------:R-:W-:Y:S01]  /*22080*/  LOP3.LUT R40, R41, 0x380, RZ, 0xc0, !PT ;  /* 0x0000038029287812 */ /* 0x000fe200078ec0ff */
[----:B------:R-:W-:Y:S01]  /*22090*/  IMAD R67, R94, UR5, R28 ;  /* 0x000000055e437c24 */ /* 0x000fe2000f8e021c */
[----:B------:R-:W-:Y:S01]  /*220a0*/  SHF.R.U64 R36, R36, 0x3, RZ ;  /* 0x0000000324247819 */ /* 0x000fe200000012ff */
[----:B------:R-:W1:Y:S01]  /*220b0*/  SHFL.IDX PT, R55, R11, RZ, 0x1c1f ;  /* 0x001c1fff0b377589 */ /* 0x000e6200000e0000 */
[----:B------:R-:W-:Y:S01]  /*220c0*/  LOP3.LUT R44, R45, 0x380, RZ, 0xc0, !PT ;  /* 0x000003802d2c7812 */ /* 0x000fe200078ec0ff */
[----:B------:R-:W-:Y:S01]  /*220d0*/  IMAD.WIDE.U32 R20, R94, UR4, R20 ;  /* 0x000000045e147c25 */ /* 0x000fe2000f8e0014 */
[----:B------:R-:W-:Y:S01]  /*220e0*/  SHF.R.U64 R14, R14, 0x3, RZ ;  /* 0x000000030e0e7819 */ /* 0x000fe200000012ff */
[----:B------:R-:W-:Y:S01]  /*220f0*/  SHFL.IDX PT, R58, R7, 0x1, 0x1c1f ;  /* 0x003c1f00073a7f89 */ /* 0x000fe200000e0000 */
[----:B------:R-:W-:Y:S01]  /*22100*/  SHF.R.U64 R24, R24, 0x3, RZ ;  /* 0x0000000318187819 */ /* 0x000fe200000012ff */
[----:B0-----:R-:W-:Y:S01]  /*22110*/  @P1 IMAD.HI.U32 R28, R68, R69, RZ ;  /* 0x00000045441c1227 */ /* 0x001fe200078e00ff */
[----:B------:R-:W-:Y:S01]  /*22120*/  SHF.R.U64 R32, R32, 0x3, RZ ;  /* 0x0000000320207819 */ /* 0x000fe200000012ff */
[----:B------:R-:W0:Y:S01]  /*22130*/  SHFL.IDX PT, R59, R11, 0x1, 0x1c1f ;  /* 0x003c1f000b3b7f89 */ /* 0x000e2200000e0000 */
[----:B------:R-:W-:-:S02]  /*22140*/  IADD3 R27, R27, R72, RZ ;  /* 0x000000481b1b7210 */ /* 0x000fc40007ffe0ff */
[----:B------:R-:W-:Y:S01]  /*22150*/  SHF.R.U64 R40, R40, 0x3, RZ ;  /* 0x0000000328287819 */ /* 0x000fe200000012ff */
[----:B------:R-:W-:Y:S01]  /*22160*/  IMAD.IADD R21, R21, 0x1, R67 ;  /* 0x0000000115157824 */ /* 0x000fe200078e0243 */
[----:B------:R-:W-:Y:S01]  /*22170*/  LOP3.LUT R36, R36, R37, RZ, 0x3c, !PT ;  /* 0x0000002524247212 */ /* 0x000fe200078e3cff */
[--C-:B------:R-:W-:Y:S01]  /*22180*/  IMAD.X R37, RZ, RZ, R13.reuse, P0 ;  /* 0x000000ffff257224 */ /* 0x100fe200000e060d */
[----:B------:R-:W-:Y:S01]  /*22190*/  SHF.R.U64 R44, R44, 0x3, RZ ;  /* 0x000000032c2c7819 */ /* 0x000fe200000012ff */
[----:B------:R-:W-:Y:S01]  /*221a0*/  ULDC.64 UR4, c[0x0][0xaf0] ;  /* 0x0002bc0000047ab9 */ /* 0x000fe20000000a00 */
[----:B------:R-:W-:Y:S01]  /*221b0*/  LOP3.LUT R14, R14, R15, RZ, 0x3c, !PT ;  /* 0x0000000f0e0e7212 */ /* 0x000fe200078e3cff */
[--C-:B------:R-:W-:Y:S01]  /*221c0*/  IMAD.X R15, RZ, RZ, R13.reuse, P6 ;  /* 0x000000ffff0f7224 */ /* 0x100fe200030e060d */
[----:B------:R-:W-:Y:S01]  /*221d0*/  LOP3.LUT R24, R24, R25, RZ, 0x3c, !PT ;  /* 0x0000001918187212 */ /* 0x000fe200078e3cff */
[--C-:B------:R-:W-:Y:S01]  /*221e0*/  IMAD.X R25, RZ, RZ, R13.reuse, P5 ;  /* 0x000000ffff197224 */ /* 0x100fe200028e060d */
[----:B------:R-:W-:Y:S01]  /*221f0*/  LOP3.LUT R32, R32, R33, RZ, 0x3c, !PT ;  /* 0x0000002120207212 */ /* 0x000fe200078e3cff */
[--C-:B------:R-:W-:Y:S01]  /*22200*/  IMAD.X R33, RZ, RZ, R13.reuse, P4 ;  /* 0x000000ffff217224 */ /* 0x100fe200020e060d */
[----:B------:R-:W-:Y:S01]  /*22210*/  LOP3.LUT R40, R40, R41, RZ, 0x3c, !PT ;  /* 0x0000002928287212 */ /* 0x000fe200078e3cff */
[----:B------:R-:W-:Y:S01]  /*22220*/  VIADD R5, R27, 0x8 ;  /* 0x000000081b057836 */ /* 0x000fe20000000000 */
[----:B------:R-:W-:Y:S01]  /*22230*/  LOP3.LUT P0, RZ, R26, 0x3, RZ, 0xc0, !PT ;  /* 0x000000031aff7812 */ /* 0x000fe2000780c0ff */
[----:B------:R-:W-:Y:S01]  /*22240*/  IMAD.MOV.U32 R67, RZ, RZ, R68 ;  /* 0x000000ffff437224 */ /* 0x000fe200078e0044 */
[C---:B------:R-:W-:Y:S01]  /*22250*/  IADD3 R49, P6, R12.reuse, 0x8000, RZ ;  /* 0x000080000c317810 */ /* 0x040fe20007fde0ff */
[----:B------:R-:W-:Y:S01]  /*22260*/  IMAD.X R41, RZ, RZ, R13, P3 ;  /* 0x000000ffff297224 */ /* 0x000fe200018e060d */
[----:B------:R-:W-:Y:S01]  /*22270*/  IADD3 R53, P5, R12, 0x9000, RZ ;  /* 0x000090000c357810 */ /* 0x000fe20007fbe0ff */
[----:B------:R-:W-:Y:S01]  /*22280*/  IMAD R64, R64, UR4, RZ ;  /* 0x0000000440407c24 */ /* 0x000fe2000f8e02ff */
[----:B------:R-:W-:-:S02]  /*22290*/  IADD3 R57, P4, R12, 0xa000, RZ ;  /* 0x0000a0000c397810 */ /* 0x000fc40007f9e0ff */
[----:B------:R-:W-:Y:S02]  /*222a0*/  @P1 SHF.R.U32.HI R67, RZ, R71, R28 ;  /* 0x00000047ff431219 */ /* 0x000fe4000001161c */
[----:B------:R-:W-:Y:S02]  /*222b0*/  LOP3.LUT R44, R44, R45, RZ, 0x3c, !PT ;  /* 0x0000002d2c2c7212 */ /* 0x000fe400078e3cff */
[----:B------:R-:W-:Y:S02]  /*222c0*/  IADD3 R10, P3, R12, 0xb000, RZ ;  /* 0x0000b0000c0a7810 */ /* 0x000fe40007f7e0ff */
[----:B------:R-:W-:Y:S01]  /*222d0*/  IADD3.X R45, RZ, R13, RZ, P2, !PT ;  /* 0x0000000dff2d7210 */ /* 0x000fe200017fe4ff */
[----:B------:R-:W-:Y:S01]  /*222e0*/  IMAD R69, R65, UR5, R64 ;  /* 0x0000000541457c24 */ /* 0x000fe2000f8e0240 */
[----:B------:R-:W-:Y:S01]  /*222f0*/  ISETP.GE.OR P2, PT, R27, R66, P0 ;  /* 0x000000421b00720c */ /* 0x000fe20000746670 */
[----:B------:R-:W-:Y:S01]  /*22300*/  IMAD.WIDE.U32 R20, R65, UR4, R20 ;  /* 0x0000000441147c25 */ /* 0x000fe2000f8e0014 */
[----:B------:R-:W-:Y:S01]  /*22310*/  LOP3.LUT R48, R49, 0x380, RZ, 0xc0, !PT ;  /* 0x0000038031307812 */ /* 0x000fe200078ec0ff */
[----:B------:R-:W-:Y:S01]  /*22320*/  ULDC.64 UR4, c[0x0][0xae0] ;  /* 0x0002b80000047ab9 */ /* 0x000fe20000000a00 */
[----:B------:R-:W-:Y:S01]  /*22330*/  LOP3.LUT R52, R53, 0x380, RZ, 0xc0, !PT ;  /* 0x0000038035347812 */ /* 0x000fe200078ec0ff */
[----:B------:R-:W-:Y:S01]  /*22340*/  IMAD.MOV R64, RZ, RZ, -R67 ;  /* 0x000000ffff407224 */ /* 0x000fe200078e0a43 */
[----:B------:R-:W-:-:S02]  /*22350*/  LOP3.LUT R56, R57, 0x380, RZ, 0xc0, !PT ;  /* 0x0000038039387812 */ /* 0x000fc400078ec0ff */
[----:B------:R-:W-:Y:S02]  /*22360*/  LOP3.LUT R61, R12, 0x380, RZ, 0xc0, !PT ;  /* 0x000003800c3d7812 */ /* 0x000fe400078ec0ff */
[----:B------:R-:W-:Y:S02]  /*22370*/  ISETP.GE.OR P0, PT, R5, R66, P0 ;  /* 0x000000420500720c */ /* 0x000fe40000706670 */
[----:B------:R-:W-:Y:S02]  /*22380*/  SHF.R.S32.HI R28, RZ, 0x1f, R67 ;  /* 0x0000001fff1c7819 */ /* 0x000fe40000011443 */
[----:B------:R-:W-:Y:S01]  /*22390*/  LOP3.LUT R5, R10, 0x380, RZ, 0xc0, !PT ;  /* 0x000003800a057812 */ /* 0x000fe200078ec0ff */
[----:B------:R-:W-:Y:S01]  /*223a0*/  IMAD R3, R3, R64, R68 ;  /* 0x0000004003037224 */ /* 0x000fe200078e0244 */
[----:B------:R-:W-:Y:S01]  /*223b0*/  SHF.R.U64 R48, R48, 0x3, RZ ;  /* 0x0000000330307819 */ /* 0x000fe200000012ff */
[----:B------:R-:W-:Y:S01]  /*223c0*/  IMAD R28, R28, UR4, RZ ;  /* 0x000000041c1c7c24 */ /* 0x000fe2000f8e02ff */
[----:B------:R-:W-:-:S02]  /*223d0*/  SHF.R.U64 R52, R52, 0x3, RZ ;  /* 0x0000000334347819 */ /* 0x000fc400000012ff */
[----:B------:R-:W-:Y:S02]  /*223e0*/  SHF.R.U64 R56, R56, 0x3, RZ ;  /* 0x0000000338387819 */ /* 0x000fe400000012ff */
[----:B------:R-:W-:Y:S02]  /*223f0*/  SHF.R.U64 R61, R61, 0x3, RZ ;  /* 0x000000033d3d7819 */ /* 0x000fe400000012ff */
[----:B------:R-:W-:Y:S02]  /*22400*/  SHF.R.U64 R5, R5, 0x3, RZ ;  /* 0x0000000305057819 */ /* 0x000fe400000012ff */
[----:B------:R-:W-:Y:S01]  /*22410*/  IADD3 R21, R21, R69, RZ ;  /* 0x0000004515157210 */ /* 0x000fe20007ffe0ff */
[----:B------:R-:W-:Y:S01]  /*22420*/  IMAD R65, R67, UR5, R28 ;  /* 0x0000000543417c24 */ /* 0x000fe2000f8e021c */
[----:B------:R-:W-:Y:S01]  /*22430*/  LOP3.LUT R48, R48, R49, RZ, 0x3c, !PT ;  /* 0x0000003130307212 */ /* 0x000fe200078e3cff */
[--C-:B------:R-:W-:Y:S01]  /*22440*/  IMAD.X R49, RZ, RZ, R13.reuse, P6 ;  /* 0x000000ffff317224 */ /* 0x100fe200030e060d */
[----:B------:R-:W-:Y:S01]  /*22450*/  LOP3.LUT R52, R52, R53, RZ, 0x3c, !PT ;  /* 0x0000003534347212 */ /* 0x000fe200078e3cff */
[--C-:B------:R-:W-:Y:S01]  /*22460*/  IMAD.X R53, RZ, RZ, R13.reuse, P5 ;  /* 0x000000ffff357224 */ /* 0x100fe200028e060d */
[----:B------:R-:W-:Y:S01]  /*22470*/  LOP3.LUT R56, R56, R57, RZ, 0x3c, !PT ;  /* 0x0000003938387212 */ /* 0x000fe200078e3cff */
[--C-:B------:R-:W-:Y:S01]  /*22480*/  IMAD.X R57, RZ, RZ, R13.reuse, P4 ;  /* 0x000000ffff397224 */ /* 0x100fe200020e060d */
[----:B------:R-:W-:Y:S01]  /*22490*/  LOP3.LUT R60, R61, R12, RZ, 0x3c, !PT ;  /* 0x0000000c3d3c7212 */ /* 0x000fe200078e3cff */
[----:B------:R-:W-:Y:S01]  /*224a0*/  IMAD.MOV.U32 R61, RZ, RZ, R13 ;  /* 0x000000ffff3d7224 */ /* 0x000fe200078e000d */
[----:B------:R-:W-:-:S02]  /*224b0*/  IADD3.X R63, RZ, R13, RZ, P3, !PT ;  /* 0x0000000dff3f7210 */ /* 0x000fc40001ffe4ff */
[----:B------:R-:W-:Y:S01]  /*224c0*/  LOP3.LUT R62, R5, R10, RZ, 0x3c, !PT ;  /* 0x0000000a053e7212 */ /* 0x000fe200078e3cff */
[----:B------:R-:W-:Y:S01]  /*224d0*/  IMAD.WIDE.U32 R20, R67, UR4, R20 ;  /* 0x0000000443147c25 */ /* 0x000fe2000f8e0014 */
[----:B------:R-:W-:Y:S01]  /*224e0*/  SHF.R.S32.HI R28, RZ, 0x1f, R3 ;  /* 0x0000001fff1c7819 */ /* 0x000fe20000011403 */
[----:B-1----:R-:W-:Y:S01]  /*224f0*/  @!P2 ST.E desc[UR60][R54.64], R6 ;  /* 0x000000063600a985 */ /* 0x002fe2000c10193c */
[----:B------:R-:W-:Y:S01]  /*22500*/  ULDC.64 UR4, c[0x0][0xad8] ;  /* 0x0002b60000047ab9 */ /* 0x000fe20000000a00 */
[----:B------:R-:W-:Y:S02]  /*22510*/  IMAD.IADD R21, R21, 0x1, R65 ;  /* 0x0000000115157824 */ /* 0x000fe400078e0241 */
[----:B0-----:R0:W-:Y:S01]  /*22520*/  @!P0 ST.E desc[UR60][R58.64], R4 ;  /* 0x000000043a008985 */ /* 0x0011e2000c10193c */
[----:B------:R-:W-:-:S03]  /*22530*/  IMAD R28, R28, UR4, RZ ;  /* 0x000000041c1c7c24 */ /* 0x000fc6000f8e02ff */
[----:B------:R-:W5:Y:S01]  /*22540*/  LD.E.128 R8, desc[UR60][R8.64] ;  /* 0x0000003c08087980 */ /* 0x000f62000c101d00 */
[----:B------:R-:W-:-:S03]  /*22550*/  IMAD.IADD R71, R70, 0x1, R72 ;  /* 0x0000000146477824 */ /* 0x000fc600078e0248 */
[----:B------:R-:W5:Y:S04]  /*22560*/  LD.E.128 R12, desc[UR60][R14.64] ;  /* 0x0000003c0e0c7980 */ /* 0x000f68000c101d00 */
[----:B0-----:R0:W5:Y:S04]  /*22570*/  LD.E.128 R4, desc[UR60][R60.64] ;  /* 0x0000003c3c047980 */ /* 0x001168000c101d00 */
        /* <DEDUP_REMOVED lines=15> */
[----:B-1----:R-:W1:Y:S01]  /*22670*/  FENCE.VIEW.ASYNC.S ;  /* 0x00000000000073c6 */ /* 0x002e620000000000 */
[----:B------:R-:W-:Y:S01]  /*22680*/  IMAD.WIDE.U32 R20, R3, UR4, R20 ;  /* 0x0000000403147c25 */ /* 0x000fe2000f8e0014 */
[----:B------:R-:W-:Y:S01]  /*22690*/  ULDC.64 UR4, c[0x0][0xa80] ;  /* 0x0002a00000047ab9 */ /* 0x000fe20000000a00 */
[----:B------:R-:W-:-:S02]  /*226a0*/  IADD3 R67, R71, 0x40, RZ ;  /* 0x0000004047437810 */ /* 0x000fc40007ffe0ff */
[----:B------:R-:W-:Y:S01]  /*226b0*/  IMAD.IADD R21, R21, 0x1, R69 ;  /* 0x0000000115157824 */ /* 0x000fe200078e0245 */
[C---:B------:R-:W-:Y:S02]  /*226c0*/  LEA R28, P2, R20.reuse, UR4, 0x1 ;  /* 0x00000004141c7c11 */ /* 0x040fe4000f8408ff */
[-C--:B------:R-:W-:Y:S02]  /*226d0*/  ISETP.GE.AND P0, PT, R67, R66.reuse, PT ;  /* 0x000000424300720c */ /* 0x080fe40003f06270 */
[----:B------:R-:W-:Y:S01]  /*226e0*/  LEA.HI.X R67, R20, UR5, R21, 0x1, P2 ;  /* 0x0000000514437c11 */ /* 0x000fe200090f0c15 */
[----:B------:R-:W-:Y:S01]  /*226f0*/  VIADD R3, R2, 0x30820 ;  /* 0x0003082002037836 */ /* 0x000fe20000000000 */
[----:B------:R-:W-:-:S04]  /*22700*/  ISETP.GE.AND P2, PT, R71, R66, PT ;  /* 0x000000424700720c */ /* 0x000fc80003f46270 */
[----:B------:R-:W-:Y:S01]  /*22710*/  PRMT R3, RZ, 0x654, R3 ;  /* 0x00000654ff037816 */ /* 0x000fe20000000003 */
[----:B------:R-:W-:Y:S01]  /*22720*/  VIADD R65, R71, 0x20 ;  /* 0x0000002047417836 */ /* 0x000fe20000000000 */
[C---:B------:R-:W-:Y:S01]  /*22730*/  IADD3 R74, R0.reuse, 0x80, RZ ;  /* 0x00000080004a7810 */ /* 0x040fe20007ffe0ff */
[----:B------:R-:W-:Y:S01]  /*22740*/  VIADD R72, R0, 0x40 ;  /* 0x0000004000487836 */ /* 0x000fe20000000000 */
[----:B-1----:R0:W1:Y:S01]  /*22750*/  SHFL.IDX PT, R69, R28, RZ, 0x181f ;  /* 0x00181fff1c457589 */ /* 0x00206200000e0000 */
[----:B------:R2:W-:Y:S01]  /*22760*/  SYNCS.ARRIVE.TRANS64.RED.A1T0 RZ, [R3+URZ], RZ ;  /* 0x000000ff03ff79a7 */ /* 0x0005e2000810043f */
[----:B------:R-:W-:Y:S02]  /*22770*/  ISETP.GE.AND P1, PT, R65, R66, PT ;  /* 0x000000424100720c */ /* 0x000fe40003f26270 */
[----:B------:R-:W-:Y:S02]  /*22780*/  SHF.R.S32.HI R70, RZ, 0x1f, R0 ;  /* 0x0000001fff467819 */ /* 0x000fe40000011400 */
[----:B------:R-:W-:Y:S01]  /*22790*/  SHF.R.S32.HI R73, RZ, 0x1f, R72 ;  /* 0x0000001fff497819 */ /* 0x000fe20000011448 */
[----:B--2---:R0:W2:Y:S01]  /*227a0*/  SHFL.IDX PT, R3, R67, RZ, 0x181f ;  /* 0x00181fff43037589 */ /* 0x0040a200000e0000 */
[----:B------:R-:W-:Y:S01]  /*227b0*/  SHF.R.S32.HI R75, RZ, 0x1f, R74 ;  /* 0x0000001fff4b7819 */ /* 0x000fe2000001144a */
[----:B------:R-:W-:Y:S06]  /*227c0*/  @P2 BRA `(.L_x_5148) ;  /* 0x0000000000342947 */ /* 0x000fec0003800000 */
        /* <DEDUP_REMOVED lines=13> */
.L_x_5148:
[----:B------:R-:W-:Y:S05]  /*228a0*/  BSYNC B1 ;  /* 0x0000000000017941 */ /* 0x000fea0003800000 */
.L_x_5147:
        /* <DEDUP_REMOVED lines=17> */
.L_x_5150:
[----:B------:R-:W-:Y:S05]  /*229c0*/  BSYNC B1 ;  /* 0x0000000000017941 */ /* 0x000fea0003800000 */
.L_x_5149:
        /* <DEDUP_REMOVED lines=17> */
.L_x_5152:
[----:B------:R-:W-:Y:S05]  /*22ae0*/  BSYNC B1 ;  /* 0x0000000000017941 */ /* 0x000fea0003800000 */
.L_x_5151:
[----:B0-----:R-:W-:Y:S01]  /*22af0*/  VIADD R3, R71, 0x60 ;  /* 0x0000006047037836 */ /* 0x001fe20000000000 */
[----:B--2-4-:R-:W0:Y:S04]  /*22b00*/  SHFL.IDX PT, R67, R67, 0x3, 0x181f ;  /* 0x00781f0043437f89 */ /* 0x014e2800000e0000 */
[----:B------:R-:W-:Y:S01]  /*22b10*/  ISETP.GE.AND P0, PT, R3, R66, PT ;  /* 0x000000420300720c */ /* 0x000fe20003f06270 */
[----:B---3--:R2:W3:-:S12]  /*22b20*/  SHFL.IDX PT, R9, R28, 0x3, 0x181f ;  /* 0x00781f001c097f89 */ /* 0x0084d800000e0000 */
[----:B--2---:R-:W-:Y:S05]  /*22b30*/  @P0 BRA `(.L_x_5153) ;  /* 0x0000000c005c0947 */ /* 0x004fea0003800000 */
[----:B------:R-:W-:Y:S02]  /*22b40*/  ULDC UR4, c[0x0][0xac8] ;  /* 0x0002b20000047ab9 */ /* 0x000fe40000000800 */
[----:B------:R-:W-:Y:S02]  /*22b50*/  ISETP.GE.AND P2, PT, R0, UR4, PT ;  /* 0x0000000400007c0c */ /* 0x000fe4000bf46270 */
[----:B------:R-:W-:-:S11]  /*22b60*/  ISETP.GE.AND P3, PT, R72, UR4, PT ;  /* 0x0000000448007c0c */ /* 0x000fd6000bf66270 */
[-C--:B---3--:R-:W-:Y:S02]  /*22b70*/  @!P2 LEA R4, P0, R0, R9.reuse, 0x1 ;  /* 0x000000090004a211 */ /* 0x088fe400078008ff */
        /* <DEDUP_REMOVED lines=11> */
.L_x_5145:
[----:B------:R-:W2:Y:S01]  /*22c30*/  LDL R9, [R1+0x54] ;  /* 0x0000540001097983 */ /* 0x000ea20000100800 */
[----:B------:R-:W-:Y:S01]  /*22c40*/  ULDC.64 UR4, c[0x0][0xc00] ;  /* 0x0003000000047ab9 */ /* 0x000fe20000000a00 */
[----:B------:R-:W2:Y:S01]  /*22c50*/  LDC.64 R4, c[0x0][0xc00] ;  /* 0x00030000ff047b82 */ /* 0x000ea20000000a00 */
[----:B------:R-:W-:Y:S01]  /*22c60*/  ISETP.NE.U32.AND P0, PT, RZ, UR4, PT ;  /* 0x00000004ff007c0c */ /* 0x000fe2000bf05070 */
[----:B------:R-:W-:-:S03]  /*22c70*/  IMAD.MOV.U32 R3, RZ, RZ, RZ ;  /* 0x000000ffff037224 */ /* 0x000fc600078e00ff */
[----:B------:R-:W-:Y:S01]  /*22c80*/  ISETP.NE.AND.EX P0, PT, RZ, UR5, PT, P0 ;  /* 0x00000005ff007c0c */ /* 0x000fe2000bf05300 */
[----:B------:R-:W-:Y:S02]  /*22c90*/  ULDC.64 UR4, c[0x0][0xc08] ;  /* 0x0003020000047ab9 */ /* 0x000fe40000000a00 */
[----:B------:R-:W-:Y:S01]  /*22ca0*/  ISETP.NE.U32.AND P1, PT, RZ, UR4, PT ;  /* 0x00000004ff007c0c */ /* 0x000fe2000bf25070 */
[----:B------:R-:W3:Y:S03]  /*22cb0*/  LDC R21, c[0x0][0xbe8] ;  /* 0x0002fa00ff157b82 */ /* 0x000ee60000000800 */
[----:B------:R-:W-:-:S13]  /*22cc0*/  ISETP.NE.AND.EX P1, PT, RZ, UR5, PT, P1 ;  /* 0x00000005ff007c0c */ /* 0x000fda000bf25310 */
[----:B------:R-:W4:Y:S01]  /*22cd0*/  @P1 LDC.64 R6, c[0x0][0xc08] ;  /* 0x00030200ff061b82 */ /* 0x000f220000000a00 */
[----:B------:R-:W-:Y:S02]  /*22ce0*/  ULDC UR4, c[0x0][0xa88] ;  /* 0x0002a20000047ab9 */ /* 0x000fe40000000800 */
[----:B------:R-:W-:Y:S01]  /*22cf0*/  IMAD.U32 R0, RZ, RZ, UR4 ;  /* 0x00000004ff007e24 */ /* 0x000fe2000f8e00ff */
[----:B------:R-:W0:Y:S01]  /*22d00*/  S2R R11, SR_TID.X ;  /* 0x00000000000b7919 */ /* 0x000e220000002100 */
[----:B--2---:R-:W-:-:S04]  /*22d10*/  IMAD.WIDE R4, R9, 0x4, R4 ;  /* 0x0000000409047825 */ /* 0x004fc800078e0204 */
[----:B----4-:R-:W-:Y:S01]  /*22d20*/  @P1 IMAD.WIDE R6, R9, 0x4, R6 ;  /* 0x0000000409061825 */ /* 0x010fe200078e0206 */
[----:B------:R2:W5:Y:S04]  /*22d30*/  @P0 LDG.E R3, desc[UR60][R4.64] ;  /* 0x0000003c04030981 */ /* 0x000568000c1e1900 */
[----:B------:R2:W5:Y:S01]  /*22d40*/  @P1 LDG.E R0, desc[UR60][R6.64] ;  /* 0x0000003c06001981 */ /* 0x000562000c1e1900 */
[----:B---3--:R-:W-:Y:S02]  /*22d50*/  ISETP.NE.AND P2, PT, R21, 0x1, PT ;  /* 0x000000011500780c */ /* 0x008fe40003f45270 */
[----:B0-----:R-:W-:-:S04]  /*22d60*/  IADD3 R8, R11, -0x80, RZ ;  /* 0xffffff800b087810 */ /* 0x001fc80007ffe0ff */
[----:B------:R-:W-:Y:S02]  /*22d70*/  ISETP.GE.AND P3, PT, R8, 0x80, PT ;  /* 0x000000800800780c */ /* 0x000fe40003f66270 */
[----:B------:R-:W-:-:S05]  /*22d80*/  SHF.R.S32.HI R8, RZ, 0x1f, R9 ;  /* 0x0000001fff087819 */ /* 0x000fca0000011409 */
[----:B------:R-:W0:Y:S08]  /*22d90*/  @P2 LDC R24, c[0x0][0xbec] ;  /* 0x0002fb00ff182b82 */ /* 0x000e300000000800 */
[----:B------:R-:W3:Y:S01]  /*22da0*/  @P2 LDC R25, c[0x0][0xbf0] ;  /* 0x0002fc00ff192b82 */ /* 0x000ee20000000800 */
[----:B--2---:R-:W-:Y:S05]  /*22db0*/  @P1 BRA `(.L_x_5154) ;  /* 0x0000000000101947 */ /* 0x004fea0003800000 */
[----:B------:R-:W-:Y:S05]  /*22dc0*/  @!P0 BRA `(.L_x_5154) ;  /* 0x00000000000c8947 */ /* 0x000fea0003800000 */
[----:B------:R-:W2:Y:S04]  /*22dd0*/  LDG.E R7, desc[UR60][R4.64] ;  /* 0x0000003c04077981 */ /* 0x000ea8000c1e1900 */
[----:B-----5:R-:W2:Y:S02]  /*22de0*/  LDG.E R0, desc[UR60][R4.64+0x4] ;  /* 0x0000043c04007981 */ /* 0x020ea4000c1e1900 */
[----:B--2---:R-:W-:-:S07]  /*22df0*/  IMAD.IADD R0, R0, 0x1, -R7 ;  /* 0x0000000100007824 */ /* 0x004fce00078e0a07 */
.L_x_5154:
[----:B------:R-:W2:Y:S04]  /*22e00*/  LDL R27, [R1+0x50] ;  /* 0x00005000011b7983 */ /* 0x000ea80000100800 */
[----:B------:R4:W5:Y:S01]  /*22e10*/  LDL R26, [R1+0x30] ;  /* 0x00003000011a7983 */ /* 0x0009620000100800 */
[----:B------:R-:W-:Y:S01]  /*22e20*/  BSSY B1, `(.L_x_5155) ;  /* 0x000002c000017945 */ /* 0x000fe20003800000 */
[----:B------:R-:W-:Y:S02]  /*22e30*/  SEL R13, R9, RZ, !P0 ;  /* 0x000000ff090d7207 */ /* 0x000fe40004000000 */
[----:B------:R-:W-:Y:S02]  /*22e40*/  SEL R14, R8, RZ, !P0 ;  /* 0x000000ff080e7207 */ /* 0x000fe40004000000 */
[----:B-----5:R-:W-:-:S02]  /*22e50*/  SHF.R.S32.HI R10, RZ, 0x1f, R3 ;  /* 0x0000001fff0a7819 */ /* 0x020fc40000011403 */
[----:B--2---:R-:W-:Y:S01]  /*22e60*/  SHF.R.S32.HI R12, RZ, 0x1f, R27 ;  /* 0x0000001fff0c7819 */ /* 0x004fe2000001141b */
[----:B----4-:R-:W-:Y:S06]  /*22e70*/  @P3 BRA `(.L_x_5156) ;  /* 0x0000000000983947 */ /* 0x010fec0003800000 */
[----:B------:R-:W2:Y:S01]  /*22e80*/  LDC R20, c[0x0][0xbe8] ;  /* 0x0002fa00ff147b82 */ /* 0x000ea20000000800 */
[----:B------:R-:W-:Y:S01]  /*22e90*/  IADD3 R11, R26, -0x80, R11 ;  /* 0xffffff801a0b7810 */ /* 0x000fe20007ffe00b */
[----:B--2---:R-:W-:-:S05]  /*22ea0*/  IMAD R4, R0, R20, RZ ;  /* 0x0000001400047224 */ /* 0x004fca00078e02ff */
        /* <DEDUP_REMOVED lines=9> */
[----:B------:R-:W2:Y:S01]  /*22f40*/  @P0 LDC R6, c[0x0][0xbec] ;  /* 0x0002fb00ff060b82 */ /* 0x000ea20000000800 */
[----:B------:R-:W-:Y:S01]  /*22f50*/  IMAD R9, R27, UR5, R8 ;  /* 0x000000051b097c24 */ /* 0x000fe2000f8e0208 */
[----:B------:R-:W-:-:S03]  /*22f60*/  ULDC.64 UR4, c[0x0][0xb98] ;  /* 0x0002e60000047ab9 */ /* 0x000fc60000000a00 */
[----:B------:R-:W-:-:S03]  /*22f70*/  IMAD.IADD R5, R5, 0x1, R9 ;  /* 0x0000000105057824 */ /* 0x000fc600078e0209 */
[----:B------:R-:W4:Y:S01]  /*22f80*/  @P0 LDC R15, c[0x0][0xbf0] ;  /* 0x0002fc00ff0f0b82 */ /* 0x000f220000000800 */
[----:B------:R-:W-:-:S04]  /*22f90*/  IMAD.WIDE.U32 R4, R13, UR4, R4 ;  /* 0x000000040d047c25 */ /* 0x000fc8000f8e0004 */
[----:B--2---:R-:W-:-:S05]  /*22fa0*/  @P0 IMAD.HI.U32 R6, R11, R6, RZ ;  /* 0x000000060b060227 */ /* 0x004fca00078e00ff */
[----:B----4-:R-:W-:Y:S01]  /*22fb0*/  @P0 SHF.R.U32.HI R7, RZ, R15, R6 ;  /* 0x0000000fff070219 */ /* 0x010fe20000011606 */
[----:B------:R-:W-:-:S03]  /*22fc0*/  IMAD R6, R14, UR4, RZ ;  /* 0x000000040e067c24 */ /* 0x000fc6000f8e02ff */
[----:B------:R-:W-:Y:S01]  /*22fd0*/  IADD3 R4, P0, R7, R4, RZ ;  /* 0x0000000407047210 */ /* 0x000fe20007f1e0ff */
[----:B------:R-:W-:Y:S02]  /*22fe0*/  IMAD.MOV R9, RZ, RZ, -R7 ;  /* 0x000000ffff097224 */ /* 0x000fe400078e0a07 */
[----:B------:R-:W-:Y:S01]  /*22ff0*/  IMAD R8, R13, UR5, R6 ;  /* 0x000000050d087c24 */ /* 0x000fe2000f8e0206 */
[----:B------:R-:W-:Y:S01]  /*23000*/  ULDC.64 UR4, c[0x0][0xb88] ;  /* 0x0002e20000047ab9 */ /* 0x000fe20000000a00 */
[----:B------:R-:W-:Y:S01]  /*23010*/  IMAD R9, R20, R9, R11 ;  /* 0x0000000914097224 */ /* 0x000fe200078e020b */
[----:B------:R-:W-:-:S04]  /*23020*/  SHF.R.S32.HI R11, RZ, 0x1f, R7 ;  /* 0x0000001fff0b7819 */ /* 0x000fc80000011407 */
        /* <DEDUP_REMOVED lines=11> */
.L_x_5156:
[----:B------:R-:W-:Y:S05]  /*230e0*/  BSYNC B1 ;  /* 0x0000000000017941 */ /* 0x000fea0003800000 */
.L_x_5155:
[----:B------:R-:W4:Y:S01]  /*230f0*/  LDL R15, [R1+0x60] ;  /* 0x00006000010f7983 */ /* 0x000f220000100800 */
[----:B------:R-:W-:-:S03]  /*23100*/  ULDC.64 UR4, c[0x0][0xaa0] ;  /* 0x0002a80000047ab9 */ /* 0x000fc60000000a00 */
[----:B------:R-:W4:Y:S01]  /*23110*/  LDL R11, [R1+0x4c] ;  /* 0x00004c00010b7983 */ /* 0x000f220000100800 */
[----:B------:R-:W-:Y:S01]  /*23120*/  IMAD R4, R10, UR4, RZ ;  /* 0x000000040a047c24 */ /* 0x000fe2000f8e02ff */
[----:B------:R-:W-:Y:S03]  /*23130*/  BSSY B1, `(.L_x_5157) ;  /* 0x0000041000017945 */ /* 0x000fe60003800000 */
[C---:B--2---:R-:W-:Y:S02]  /*23140*/  IMAD R7, R3.reuse, UR5, R4 ;  /* 0x0000000503077c24 */ /* 0x044fe4000f8e0204 */
        /* <DEDUP_REMOVED lines=13> */
[----:B----4-:R-:W-:-:S04]  /*23220*/  IMAD R3, R11, 0x20, R15 ;  /* 0x000000200b037824 */ /* 0x010fc800078e020f */
[----:B------:R-:W-:-:S04]  /*23230*/  IMAD.IADD R9, R26, 0x1, R3 ;  /* 0x000000011a097824 */ /* 0x000fc800078e0203 */
[----:B0-----:R-:W-:Y:S01]  /*23240*/  @P2 IMAD.HI.U32 R6, R9, R24, RZ ;  /* 0x0000001809062227 */ /* 0x001fe200078e00ff */
[----:B------:R-:W-:-:S04]  /*23250*/  MOV R3, R9 ;  /* 0x0000000900037202 */ /* 0x000fc80000000f00 */
[----:B---3--:R-:W-:-:S04]  /*23260*/  @P2 SHF.R.U32.HI R3, RZ, R25, R6 ;  /* 0x00000019ff032219 */ /* 0x008fc80000011606 */
[--C-:B------:R-:W-:Y:S01]  /*23270*/  SHF.R.S32.HI R6, RZ, 0x1f, R3.reuse ;  /* 0x0000001fff067819 */ /* 0x100fe20000011403 */
[----:B------:R-:W-:Y:S02]  /*23280*/  IMAD.MOV R8, RZ, RZ, -R3 ;  /* 0x000000ffff087224 */ /* 0x000fe400078e0a03 */
[----:B------:R-:W-:-:S04]  /*23290*/  IMAD.WIDE.U32 R4, R3, UR4, R4 ;  /* 0x0000000403047c25 */ /* 0x000fc8000f8e0004 */
[----:B------:R-:W-:Y:S02]  /*232a0*/  IMAD R6, R6, UR4, RZ ;  /* 0x0000000406067c24 */ /* 0x000fe4000f8e02ff */
[----:B------:R-:W-:Y:S02]  /*232b0*/  IMAD R7, R21, R8, R9 ;  /* 0x0000000815077224 */ /* 0x000fe400078e0209 */
[----:B------:R-:W-:Y:S01]  /*232c0*/  IMAD R9, R3, UR5, R6 ;  /* 0x0000000503097c24 */ /* 0x000fe2000f8e0206 */
[----:B------:R-:W-:Y:S01]  /*232d0*/  ULDC.64 UR4, c[0x0][0xad8] ;  /* 0x0002b60000047ab9 */ /* 0x000fe20000000a00 */
[----:B------:R-:W-:Y:S01]  /*232e0*/  IMAD.IADD R8, R15, 0x1, R26 ;  /* 0x000000010f087824 */ /* 0x000fe200078e021a */
[----:B------:R-:W-:Y:S01]  /*232f0*/  SHF.R.S32.HI R3, RZ, 0x1f, R7 ;  /* 0x0000001fff037819 */ /* 0x000fe20000011407 */
[----:B------:R-:W-:Y:S01]  /*23300*/  IMAD R21, R0, R21, RZ ;  /* 0x0000001500157224 */ /* 0x000fe200078e02ff */
[----:B------:R-:W-:Y:S01]  /*23310*/  IADD3 R5, R5, R9, RZ ;  /* 0x0000000905057210 */ /* 0x000fe20007ffe0ff */
[----:B------:R-:W-:-:S02]  /*23320*/  VIADD R0, R8, 0x20 ;  /* 0x0000002008007836 */ /* 0x000fc40000000000 */
[----:B------:R-:W-:Y:S01]  /*23330*/  IMAD R6, R3, UR4, RZ ;  /* 0x0000000403067c24 */ /* 0x000fe2000f8e02ff */
[CC--:B------:R-:W-:Y:S01]  /*23340*/  ISETP.GE.AND P2, PT, R8.reuse, R21.reuse, PT ;  /* 0x000000150800720c */ /* 0x0c0fe20003f46270 */
[----:B------:R-:W-:Y:S01]  /*23350*/  VIADD R3, R8, 0x40 ;  /* 0x0000004008037836 */ /* 0x000fe20000000000 */
[-C--:B------:R-:W-:Y:S01]  /*23360*/  ISETP.GE.AND P0, PT, R0, R21.reuse, PT ;  /* 0x000000150000720c */ /* 0x080fe20003f06270 */
[C---:B------:R-:W-:Y:S02]  /*23370*/  IMAD R9, R7.reuse, UR5, R6 ;  /* 0x0000000507097c24 */ /* 0x040fe4000f8e0206 */
[----:B------:R-:W-:Y:S01]  /*23380*/  IMAD.WIDE.U32 R4, R7, UR4, R4 ;  /* 0x0000000407047c25 */ /* 0x000fe2000f8e0004 */
[----:B------:R-:W-:Y:S01]  /*23390*/  ISETP.GE.AND P1, PT, R3, R21, PT ;  /* 0x000000150300720c */ /* 0x000fe20003f26270 */
[----:B------:R-:W-:Y:S01]  /*233a0*/  ULDC.64 UR4, c[0x0][0xa80] ;  /* 0x0002a00000047ab9 */ /* 0x000fe20000000a00 */
[----:B------:R-:W-:Y:S01]  /*233b0*/  SHF.L.U32 R7, R11, 0x3, RZ ;  /* 0x000000030b077819 */ /* 0x000fe200000006ff */
[----:B------:R-:W-:Y:S01]  /*233c0*/  IMAD.IADD R3, R5, 0x1, R9 ;  /* 0x0000000105037824 */ /* 0x000fe200078e0209 */
[----:B------:R-:W-:-:S02]  /*233d0*/  LEA R6, P3, R4, UR4, 0x1 ;  /* 0x0000000404067c11 */ /* 0x000fc4000f8608ff */
[----:B------:R-:W-:Y:S01]  /*233e0*/  SHF.R.S32.HI R12, RZ, 0x1f, R7 ;  /* 0x0000001fff0c7819 */ /* 0x000fe20000011407 */
[C---:B------:R-:W-:Y:S01]  /*233f0*/  VIADD R9, R7.reuse, 0x80 ;  /* 0x0000008007097836 */ /* 0x040fe20000000000 */
[----:B------:R-:W-:Y:S01]  /*23400*/  LEA.HI.X R3, R4, UR5, R3, 0x1, P3 ;  /* 0x0000000504037c11 */ /* 0x000fe200098f0c03 */
[----:B------:R-:W-:Y:S01]  /*23410*/  VIADD R11, R7, 0x40 ;  /* 0x00000040070b7836 */ /* 0x000fe20000000000 */
[----:B------:R0:W2:Y:S02]  /*23420*/  SHFL.IDX PT, R4, R6, RZ, 0x181f ;  /* 0x00181fff06047589 */ /* 0x0000a400000e0000 */
[----:B------:R-:W-:Y:S02]  /*23430*/  SHF.R.S32.HI R10, RZ, 0x1f, R9 ;  /* 0x0000001fff0a7819 */ /* 0x000fe40000011409 */
[----:B------:R0:W3:Y:S01]  /*23440*/  SHFL.IDX PT, R0, R3, RZ, 0x181f ;  /* 0x00181fff03007589 */ /* 0x0000e200000e0000 */
[----:B------:R-:W-:Y:S01]  /*23450*/  SHF.R.S32.HI R14, RZ, 0x1f, R11 ;  /* 0x0000001fff0e7819 */ /* 0x000fe2000001140b */
[----:B------:R-:W-:Y:S06]  /*23460*/  @P2 BRA `(.L_x_5158) ;  /* 0x0000000000342947 */ /* 0x000fec0003800000 */
[----:B------:R-:W-:Y:S02]  /*23470*/  ULDC UR4, c[0x0][0xac8] ;  /* 0x0002b20000047ab9 */ /* 0x000fe40000000800 */
[----:B------:R-:W-:Y:S02]  /*23480*/  ISETP.GE.AND P4, PT, R7, UR4, PT ;  /* 0x0000000407007c0c */ /* 0x000fe4000bf86270 */
[----:B------:R-:W-:Y:S02]  /*23490*/  ISETP.GE.AND P3, PT, R11, UR4, PT ;  /* 0x000000040b007c0c */ /* 0x000fe4000bf66270 */
[----:B------:R-:W-:-:S09]  /*234a0*/  ISETP.GE.AND P2, PT, R9, UR4, PT ;  /* 0x0000000409007c0c */ /* 0x000fd2000bf46270 */
[-C--:B--2---:R-:W-:Y:S02]  /*234b0*/  @!P4 LEA R24, P6, R7, R4.reuse, 0x1 ;  /* 0x000000040718c211 */ /* 0x084fe400078c08ff */
[----:B------:R-:W-:Y:S02]  /*234c0*/  @!P3 LEA R26, P5, R11, R4, 0x1 ;  /* 0x000000040b1ab211 */ /* 0x000fe400078a08ff */
[----:B---3--:R-:W-:Y:S02]  /*234d0*/  @!P4 LEA.HI.X R25, R7, R0, R12, 0x1, P6 ;  /* 0x000000000719c211 */ /* 0x008fe400030f0c0c */
[----:B------:R-:W-:Y:S02]  /*234e0*/  @!P2 LEA R4, P6, R9, R4, 0x1 ;  /* 0x000000040904a211 */ /* 0x000fe400078c08ff */
[-C--:B------:R-:W-:Y:S01]  /*234f0*/  @!P3 LEA.HI.X R27, R11, R0.reuse, R14, 0x1, P5 ;  /* 0x000000000b1bb211 */ /* 0x080fe200028f0c0e */
[----:B------:R4:W-:Y:S01]  /*23500*/  @!P4 ST.E.128 desc[UR60][R24.64], RZ ;  /* 0x000000ff1800c985 */ /* 0x0009e2000c101d3c */
[----:B------:R-:W-:-:S03]  /*23510*/  @!P2 LEA.HI.X R5, R9, R0, R10, 0x1, P6 ;  /* 0x000000000905a211 */ /* 0x000fc600030f0c0a */
[----:B------:R4:W-:Y:S04]  /*23520*/  @!P3 ST.E.128 desc[UR60][R26.64], RZ ;  /* 0x000000ff1a00b985 */ /* 0x0009e8000c101d3c */
[----:B------:R4:W-:Y:S02]  /*23530*/  @!P2 ST.E.128 desc[UR60][R4.64], RZ ;  /* 0x000000ff0400a985 */ /* 0x0009e4000c101d3c */
.L_x_5158:
[----:B------:R-:W-:Y:S05]  /*23540*/  BSYNC B1 ;  /* 0x0000000000017941 */ /* 0x000fea0003800000 */
.L_x_5157:
[----:B---3--:R3:W0:Y:S01]  /*23550*/  SHFL.IDX PT, R0, R3, 0x1, 0x181f ;  /* 0x00381f0003007f89 */ /* 0x00862200000e0000 */
[----:B------:R-:W-:Y:S03]  /*23560*/  BSSY B1, `(.L_x_5159) ;  /* 0x0000010000017945 */ /* 0x000fe60003800000 */
[----:B--2-4-:R3:W2:Y:S01]  /*23570*/  SHFL.IDX PT, R4, R6, 0x1, 0x181f ;  /* 0x00381f0006047f89 */ /* 0x0146a200000e0000 */
[----:B------:R-:W-:Y:S05]  /*23580*/  @P0 BRA `(.L_x_5160) ;  /* 0x0000000000340947 */ /* 0x000fea0003800000 */
[----:B------:R-:W-:Y:S02]  /*23590*/  ULDC UR4, c[0x0][0xac8] ;  /* 0x0002b20000047ab9 */ /* 0x000fe40000000800 */
[----:B------:R-:W-:Y:S02]  /*235a0*/  ISETP.GE.AND P4, PT, R7, UR4, PT ;  /* 0x0000000407007c0c */ /* 0x000fe4000bf86270 */
[----:B------:R-:W-:Y:S02]  /*235b0*/  ISETP.GE.AND P5, PT, R11, UR4, PT ;  /* 0x000000040b007c0c */ /* 0x000fe4000bfa6270 */
[----:B------:R-:W-:-:S09]  /*235c0*/  ISETP.GE.AND P6, PT, R9, UR4, PT ;  /* 0x0000000409007c0c */ /* 0x000fd2000bfc6270 */
[-C--:B--2---:R-:W-:Y:S02]  /*235d0*/  @!P4 LEA R24, P0, R7, R4.reuse, 0x1 ;  /* 0x000000040718c211 */ /* 0x084fe400078008ff */
        /* <DEDUP_REMOVED lines=8> */
.L_x_5160:
[----:B------:R-:W-:Y:S05]  /*23660*/  BSYNC B1 ;  /* 0x0000000000017941 */ /* 0x000fea0003800000 */
.L_x_5159:
[----:B0-----:R0:W0:Y:S01]  /*23670*/  SHFL.IDX PT, R0, R3, 0x2, 0x181f ;  /* 0x00581f0003007f89 */ /* 0x00102200000e0000 */
[----:B------:R-:W-:Y:S03]  /*23680*/  BSSY B1, `(.L_x_5161) ;  /* 0x0000010000017945 */ /* 0x000fe60003800000 */
[----:B--2-4-:R2:W4:Y:S01]  /*23690*/  SHFL.IDX PT, R4, R6, 0x2, 0x181f ;  /* 0x00581f0006047f89 */ /* 0x01452200000e0000 */
[----:B------:R-:W-:Y:S05]  /*236a0*/  @P1 BRA `(.L_x_5162) ;  /* 0x0000000000341947 */ /* 0x000fea0003800000 */
[----:B------:R-:W-:Y:S02]  /*236b0*/  ULDC UR4, c[0x0][0xac8] ;  /* 0x0002b20000047ab9 */ /* 0x000fe40000000800 */
[----:B------:R-:W-:Y:S02]  /*236c0*/  ISETP.GE.AND P3, PT, R7, UR4, PT ;  /* 0x0000000407007c0c */ /* 0x000fe4000bf66270 */
[----:B------:R-:W-:Y:S02]  /*236d0*/  ISETP.GE.AND P4, PT, R11, UR4, PT ;  /* 0x000000040b007c0c */ /* 0x000fe4000bf86270 */
[----:B------:R-:W-:-:S09]  /*236e0*/  ISETP.GE.AND P5, PT, R9, UR4, PT ;  /* 0x0000000409007c0c */ /* 0x000fd2000bfa6270 */
[-C--:B----4-:R-:W-:Y:S02]  /*236f0*/  @!P3 LEA R24, P0, R7, R4.reuse, 0x1 ;  /* 0x000000040718b211 */ /* 0x090fe400078008ff */
        /* <DEDUP_REMOVED lines=8> */
.L_x_5162:
[----:B------:R-:W-:Y:S05]  /*23780*/  BSYNC B1 ;  /* 0x0000000000017941 */ /* 0x000fea0003800000 */
.L_x_5161:
[----:B0-----:R-:W-:Y:S01]  /*23790*/  IADD3 R0, R8, 0x60, RZ ;  /* 0x0000006008007810 */ /* 0x001fe20007ffe0ff */
[----:B---3--:R-:W0:Y:S03]  /*237a0*/  SHFL.IDX PT, R3, R3, 0x3, 0x181f ;  /* 0x00781f0003037f89 */ /* 0x008e2600000e0000 */
[----:B------:R-:W-:Y:S01]  /*237b0*/  ISETP.GE.AND P0, PT, R0, R21, PT ;  /* 0x000000150000720c */ /* 0x000fe20003f06270 */
[----:B----4-:R3:W4:-:S12]  /*237c0*/  SHFL.IDX PT, R4, R6, 0x3, 0x181f ;  /* 0x00781f0006047f89 */ /* 0x01071800000e0000 */
[----:B---3--:R-:W-:Y:S05]  /*237d0*/  @P0 BRA `(.L_x_5153) ;  /* 0x0000000000340947 */ /* 0x008fea0003800000 */
[----:B------:R-:W-:Y:S02]  /*237e0*/  ULDC UR4, c[0x0][0xac8] ;  /* 0x0002b20000047ab9 */ /* 0x000fe40000000800 */
[----:B------:R-:W-:Y:S02]  /*237f0*/  ISETP.GE.AND P3, PT, R7, UR4, PT ;  /* 0x0000000407007c0c */ /* 0x000fe4000bf66270 */
[----:B------:R-:W-:Y:S02]  /*23800*/  ISETP.GE.AND P4, PT, R11, UR4, PT ;  /* 0x000000040b007c0c */ /* 0x000fe4000bf86270 */
[----:B------:R-:W-:-:S09]  /*23810*/  ISETP.GE.AND P5, PT, R9, UR4, PT ;  /* 0x0000000409007c0c */ /* 0x000fd2000bfa6270 */
[-C--:B--2-4-:R-:W-:Y:S02]  /*23820*/  @!P3 LEA R6, P0, R7, R4.reuse, 0x1 ;  /* 0x000000040706b211 */ /* 0x094fe400078008ff */
        /* <DEDUP_REMOVED lines=8> */
.L_x_5153:
[----:B------:R-:W-:Y:S05]  /*238b0*/  BSYNC B0 ;  /* 0x0000000000007941 */ /* 0x000fea0003800000 */
.L_x_5144:
[----:B------:R-:W-:Y:S02]  /*238c0*/  ULDC UR4, c[0x0][0xc3c] ;  /* 0x00030f0000047ab9 */ /* 0x000fe40000000800 */
[----:B-1----:R-:W-:-:S13]  /*238d0*/  ISETP.GE.AND P0, PT, R31, UR4, PT ;  /* 0x000000041f007c0c */ /* 0x002fda000bf06270 */
[----:B------:R-:W-:Y:S05]  /*238e0*/  @!P0 BRA `(.L_x_5163) ;  /* 0xfffffdd800948947 */ /* 0x000fea000383ffff */
[----:B------:R-:W-:Y:S05]  /*238f0*/  BRA `(.L_x_4862) ;  /* 0x0000007400a47947 */ /* 0x000fea0003800000 */
.L_x_4860:
        /* <DEDUP_REMOVED lines=16> */
.L_x_5164:
        /* <DEDUP_REMOVED lines=41> */
.L_x_5170:
        /* <DEDUP_REMOVED lines=12> */
.L_x_5169:
[----:B------:R-:W-:Y:S05]  /*23d50*/  BSYNC B0 ;  /* 0x0000000000007941 */ /* 0x000fea0003800000 */
.L_x_5168:
        /* <DEDUP_REMOVED lines=20> */
.L_x_5166:
        /* <DEDUP_REMOVED lines=20> */
.L_x_5171:
        /* <DEDUP_REMOVED lines=59> */
.L_x_5167:
[----:B------:R-:W-:Y:S01]  /*24390*/  IMAD.MOV.U32 R17, RZ, RZ, RZ ;  /* 0x000000ffff117224 */ /* 0x000fe200078e00ff */
[----:B------:R-:W-:Y:S01]  /*243a0*/  MOV R18, RZ ;  /* 0x000000ff00127202 */ /* 0x000fe20000000f00 */
[----:B------:R-:W-:-:S07]  /*243b0*/  IMAD.U32 R16, RZ, RZ, UR6 ;  /* 0x00000006ff107e24 */ /* 0x000fce000f8e00ff */
.L_x_5172:
[----:B------:R-:W-:-:S13]  /*243c0*/  ISETP.NE.AND P0, PT, R5, RZ, PT ;  /* 0x000000ff0500720c */ /* 0x000fda0003f05270 */
[----:B------:R-:W0:Y:S01]  /*243d0*/  @!P0 S2R R3, SR_CgaCtaId ;  /* 0x0000000000038919 */ /* 0x000e220000008800 */
[----:B------:R-:W-:-:S04]  /*243e0*/  @!P0 MOV R2, 0x400 ;  /* 0x0000040000028802 */ /* 0x000fc80000000f00 */
[----:B0-----:R-:W-:-:S05]  /*243f0*/  @!P0 LEA R2, R3, R2, 0x18 ;  /* 0x0000000203028211 */ /* 0x001fca00078ec0ff */
[----:B------:R1:W-:Y:S01]  /*24400*/  @!P0 STS.128 [R2+0x308d0], R16 ;  /* 0x0308d01002008388 */ /* 0x0003e20000000c00 */
[----:B------:R-:W-:Y:S06]  /*24410*/  BAR.ARV 0x5, 0x180 ;  /* 0x0146000000007b1d */ /* 0x000fec0000002000 */
.L_x_5165:
        /* <DEDUP_REMOVED lines=8> */
[C---:B------:R-:W-:Y:S01]  /*244a0*/  IMAD.SHL.U32 R34, R0.reuse, 0x8, RZ ;  /* 0x0000000800227824 */ /* 0x040fe200078e00ff */
[----:B------:R-:W-:Y:S01]  /*244b0*/  LOP3.LUT R5, R0, 0x7f, RZ, 0xc0, !PT ;  /* 0x0000007f00057812 */ /* 0x000fe200078ec0ff */
[----:B------:R-:W-:Y:S01]  /*244c0*/  BSSY B8, `(.L_x_5173) ;  /* 0x0000673000087945 */ /* 0x000fe20003800000 */
[----:B------:R-:W-:Y:S01]  /*244d0*/  IMAD.MOV.U32 R30, RZ, RZ, 0x1 ;  /* 0x00000001ff1e7424 */ /* 0x000fe200078e00ff */
[----:B------:R-:W-:Y:S02]  /*244e0*/  CS2R R26, SRZ ;  /* 0x00000000001a7805 */ /* 0x000fe4000001ff00 */
[C---:B------:R-:W-:Y:S01]  /*244f0*/  LOP3.LUT R3, R34.reuse, 0x1f8, RZ, 0xc0, !PT ;  /* 0x000001f822037812 */ /* 0x040fe200078ec0ff */
[----:B------:R-:W-:Y:S01]  /*24500*/  IMAD.MOV.U32 R29, RZ, RZ, 0x1 ;  /* 0x00000001ff1d7424 */ /* 0x000fe200078e00ff */
[----:B------:R-:W-:Y:S01]  /*24510*/  LOP3.LUT R34, R34, 0x38, RZ, 0xc0, !PT ;  /* 0x0000003822227812 */ /* 0x000fe200078ec0ff */
[----:B------:R-:W-:Y:S01]  /*24520*/  ULDC.64 UR36, c[0x0][0x198] ;  /* 0x0000660000247ab9 */ /* 0x000fe20000000a00 */
[----:B------:R-:W-:Y:S01]  /*24530*/  LOP3.LUT R3, R3, 0x38, R0, 0x78, !PT ;  /* 0x0000003803037812 */ /* 0x000fe200078e7800 */
[----:B------:R-:W-:Y:S01]  /*24540*/  IMAD.SHL.U32 R0, R0, 0x10, RZ ;  /* 0x0000001000007824 */ /* 0x000fe200078e00ff */
[C---:B------:R-:W-:Y:S01]  /*24550*/  LOP3.LUT R37, R34.reuse, 0x40, RZ, 0xfc, !PT ;  /* 0x0000004022257812 */ /* 0x040fe200078efcff */
[----:B------:R-:W-:Y:S01]  /*24560*/  ULDC UR38, c[0x0][0xc] ;  /* 0x0000030000267ab9 */ /* 0x000fe20000000800 */
[----:B------:R-:W-:-:S02]  /*24570*/  LOP3.LUT R36, R34, 0x80, RZ, 0xfc, !PT ;  /* 0x0000008022247812 */ /* 0x000fc400078efcff */
[----:B--2---:R-:W-:Y:S02]  /*24580*/  R2UR UR4, R2 ;  /* 0x00000000020472ca */ /* 0x004fe400000e0000 */
[----:B------:R-:W-:-:S04]  /*24590*/  SHF.L.U32 R2, R5, 0x3, RZ ;  /* 0x0000000305027819 */ /* 0x000fc800000006ff */
[----:B------:R-:W-:Y:S02]  /*245a0*/  LOP3.LUT R4, R3, 0x200, R2, 0xf8, !PT ;  /* 0x0000020003047812 */ /* 0x000fe400078ef802 */
[----:B------:R-:W-:-:S03]  /*245b0*/  SHF.R.U32.HI R2, RZ, 0x3, R5 ;  /* 0x00000003ff027819 */ /* 0x000fc60000011605 */
[----:B------:R1:W-:Y:S01]  /*245c0*/  STL [R1], R4 ;  /* 0x0000000401007387 */ /* 0x0003e20000100800 */
[----:B------:R-:W-:Y:S01]  /*245d0*/  LOP3.LUT R0, R2, 0x70, R0, 0xf8, !PT ;  /* 0x0000007002007812 */ /* 0x000fe200078ef800 */
[----:B------:R-:W-:Y:S02]  /*245e0*/  ULOP3.LUT UR39, UR4, 0x2, URZ, 0xfc, !UPT ;  /* 0x0000000204277892 */ /* 0x000fe4000f8efc3f */
[----:B------:R1:W-:Y:S01]  /*245f0*/  STL [R1+0x2c], RZ ;  /* 0x00002cff01007387 */ /* 0x0003e20000100800 */
[----:B------:R-:W-:Y:S02]  /*24600*/  UMOV UR4, 0x400 ;  /* 0x0000040000047882 */ /* 0x000fe40000000000 */
[----:B0-----:R-:W-:-:S06]  /*24610*/  ULEA UR4, UR5, UR4, 0x18 ;  /* 0x0000000405047291 */ /* 0x001fcc000f8ec03f */
[----:B------:R-:W-:-:S05]  /*24620*/  MOV R23, UR4 ;  /* 0x0000000400177c02 */ /* 0x000fca0008000f00 */
[----:B------:R-:W-:-:S05]  /*24630*/  IMAD R0, R4, 0x2, R23 ;  /* 0x0000000204007824 */ /* 0x000fca00078e0217 */
[----:B------:R1:W-:Y:S02]  /*24640*/  STL [R1+0x4], R0 ;  /* 0x0000040001007387 */ /* 0x0003e40000100800 */
.L_x_5292:
[----:B------:R-:W-:Y:S05]  /*24650*/  YIELD ;  /* 0x0000000000007946 */ /* 0x000fea0003800000 */
[----:B------:R-:W-:Y:S01]  /*24660*/  ULDC.64 UR4, c[0x0][0xa28] ;  /* 0x00028a0000047ab9 */ /* 0x000fe20000000a00 */
[----:B------:R-:W-:Y:S01]  /*24670*/  IMAD.MOV.U32 R11, RZ, RZ, RZ ;  /* 0x000000ffff0b7224 */ /* 0x000fe200078e00ff */
[----:B------:R-:W-:Y:S01]  /*24680*/  ISETP.NE.U32.AND P0, PT, RZ, UR4, PT ;  /* 0x00000004ff007c0c */ /* 0x000fe2000bf05070 */
[----:B01----:R-:W0:Y:S01]  /*24690*/  LDC.64 R4, c[0x0][0xa00] ;  /* 0x00028000ff047b82 */ /* 0x003e220000000a00 */
[----:B------:R-:W-:Y:S02]  /*246a0*/  ULDC.64 UR6, c[0x0][0xa10] ;  /* 0x0002840000067ab9 */ /* 0x000fe40000000a00 */
[----:B------:R-:W-:Y:S01]  /*246b0*/  ISETP.NE.AND.EX P0, PT, RZ, UR5, PT, P0 ;  /* 0x00000005ff007c0c */ /* 0x000fe2000bf05300 */
[----:B------:R-:W-:-:S12]  /*246c0*/  ULDC.64 UR4, c[0x0][0xa18] ;  /* 0x0002860000047ab9 */ /* 0x000fd80000000a00 */
[----:B------:R-:W1:Y:S01]  /*246d0*/  @P0 LDC.64 R2, c[0x0][0xa28] ;  /* 0x00028a00ff020b82 */ /* 0x000e620000000a00 */
[----:B------:R-:W-:Y:S01]  /*246e0*/  ISETP.NE.U32.AND P1, PT, RZ, UR6, PT ;  /* 0x00000006ff007c0c */ /* 0x000fe2000bf25070 */
[----:B-1----:R-:W-:-:S05]  /*246f0*/  @P0 IMAD.WIDE R2, R19, 0x4, R2 ;  /* 0x0000000413020825 */ /* 0x002fca00078e0202 */
[----:B--2---:R1:W2:Y:S01]  /*24700*/  @P0 LDG.E R11, desc[UR60][R2.64] ;  /* 0x0000003c020b0981 */ /* 0x0042a2000c1e1900 */
[----:B------:R-:W-:Y:S01]  /*24710*/  ISETP.NE.U32.AND P0, PT, RZ, UR4, PT ;  /* 0x00000004ff007c0c */ /* 0x000fe2000bf05070 */
[----:B------:R-:W-:Y:S01]  /*24720*/  IMAD.MOV.U32 R35, RZ, RZ, RZ ;  /* 0x000000ffff237224 */ /* 0x000fe200078e00ff */
[----:B------:R-:W-:Y:S01]  /*24730*/  ISETP.NE.AND.EX P1, PT, RZ, UR7, PT, P1 ;  /* 0x00000007ff007c0c */ /* 0x000fe2000bf25310 */
[----:B0-----:R-:W-:Y:S01]  /*24740*/  IMAD.WIDE R4, R19, 0x4, R4 ;  /* 0x0000000413047825 */ /* 0x001fe200078e0204 */
[----:B------:R-:W-:Y:S01]  /*24750*/  ISETP.NE.AND.EX P2, PT, RZ, UR5, PT, P0 ;  /* 0x00000005ff007c0c */ /* 0x000fe2000bf45300 */
[----:B------:R-:W-:Y:S01]  /*24760*/  ULDC.64 UR4, c[0x0][0xa00] ;  /* 0x0002800000047ab9 */ /* 0x000fe20000000a00 */
[----:B------:R-:W-:Y:S02]  /*24770*/  MOV R0, RZ ;  /* 0x000000ff00007202 */ /* 0x000fe40000000f00 */
[----:B------:R-:W-:Y:S01]  /*24780*/  ISETP.NE.U32.AND P0, PT, RZ, UR4, PT ;  /* 0x00000004ff007c0c */ /* 0x000fe2000bf05070 */
[----:B-1----:R-:W0:Y:S03]  /*24790*/  LDC.64 R2, c[0x0][0xa10] ;  /* 0x00028400ff027b82 */ /* 0x002e260000000a00 */
[----:B------:R-:W-:-:S05]  /*247a0*/  ISETP.NE.AND.EX P0, PT, RZ, UR5, PT, P0 ;  /* 0x00000005ff007c0c */ /* 0x000fca000bf05300 */
[----:B------:R-:W1:Y:S08]  /*247b0*/  @P2 LDC.64 R6, c[0x0][0xa18] ;  /* 0x00028600ff062b82 */ /* 0x000e700000000a00 */
        /* <DEDUP_REMOVED lines=9> */
[----:B-1----:R-:W-:Y:S02]  /*24850*/  @P2 IMAD.WIDE R6, R19, 0x4, R6 ;  /* 0x0000000413062825 */ /* 0x002fe400078e0206 */
[----:B------:R-:W-:Y:S01]  /*24860*/  ULDC UR5, c[0x0][0x2f0] ;  /* 0x0000bc0000057ab9 */ /* 0x000fe20000000800 */
[----:B------:R-:W-:Y:S02]  /*24870*/  USEL UR4, UR4, 0x1, UP0 ;  /* 0x0000000104047887 */ /* 0x000fe40008000000 */
[----:B------:R0:W5:Y:S02]  /*24880*/  @P2 LDG.E R31, desc[UR60][R6.64] ;  /* 0x0000003c061f2981 */ /* 0x000164000c1e1900 */
[----:B------:R-:W-:-:S03]  /*24890*/  UIMAD UR4, UR4, UR5, URZ ;  /* 0x00000005040472a4 */ /* 0x000fc6000f8e023f */
[----:B------:R-:W-:-:S03]  /*248a0*/  ULDC UR5, c[0x0][0x348] ;  /* 0x0000d20000057ab9 */ /* 0x000fc60000000800 */
[----:B------:R-:W-:Y:S02]  /*248b0*/  IMAD.U32 R10, RZ, RZ, UR4 ;  /* 0x00000004ff0a7e24 */ /* 0x000fe4000f8e00ff */
[----:B0-----:R-:W-:Y:S01]  /*248c0*/  IMAD.U32 R6, RZ, RZ, UR5 ;  /* 0x00000005ff067e24 */ /* 0x001fe2000f8e00ff */
[----:B--2---:R0:W-:Y:S01]  /*248d0*/  STL [R1+0xc], R11 ;  /* 0x00000c0b01007387 */ /* 0x0041e20000100800 */
[----:B------:R-:W-:Y:S05]  /*248e0*/  @P2 BRA `(.L_x_5174) ;  /* 0x0000000000102947 */ /* 0x000fea0003800000 */
[----:B------:R-:W-:Y:S05]  /*248f0*/  @!P0 BRA `(.L_x_5174) ;  /* 0x00000000000c8947 */ /* 0x000fea0003800000 */
[----:B------:R-:W2:Y:S04]  /*24900*/  LDG.E R8, desc[UR60][R4.64] ;  /* 0x0000003c04087981 */ /* 0x000ea8000c1e1900 */
[----:B-----5:R-:W2:Y:S02]  /*24910*/  LDG.E R31, desc[UR60][R4.64+0x4] ;  /* 0x0000043c041f7981 */ /* 0x020ea4000c1e1900 */
[----:B--2---:R-:W-:-:S07]  /*24920*/  IADD3 R31, -R8, R31, RZ ;  /* 0x0000001f081f7210 */ /* 0x004fce0007ffe1ff */
.L_x_5174:
[----:B------:R-:W-:Y:S02]  /*24930*/  ULDC.64 UR4, c[0x0][0xa20] ;  /* 0x0002880000047ab9 */ /* 0x000fe40000000a00 */
[----:B------:R-:W-:-:S04]  /*24940*/  ISETP.NE.U32.AND P0, PT, RZ, UR4, PT ;  /* 0x00000004ff007c0c */ /* 0x000fc8000bf05070 */
[----:B------:R-:W-:-:S13]  /*24950*/  ISETP.NE.AND.EX P0, PT, RZ, UR5, PT, P0 ;  /* 0x00000005ff007c0c */ /* 0x000fda000bf05300 */
[----:B------:R-:W-:Y:S05]  /*24960*/  @!P0 BRA `(.L_x_5175) ;  /* 0x0000000000108947 */ /* 0x000fea0003800000 */
[----:B------:R-:W1:Y:S02]  /*24970*/  LDC.64 R4, c[0x0][0xa20] ;  /* 0x00028800ff047b82 */ /* 0x000e640000000a00 */
[----:B-1----:R-:W-:-:S05]  /*24980*/  IMAD.WIDE R4, R19, 0x4, R4 ;  /* 0x0000000413047825 */ /* 0x002fca00078e0204 */
[----:B------:R1:W5:Y:S01]  /*24990*/  LDG.E R10, desc[UR60][R4.64] ;  /* 0x0000003c040a7981 */ /* 0x000362000c1e1900 */
[----:B------:R-:W-:Y:S05]  /*249a0*/  BRA `(.L_x_5176) ;  /* 0x0000000000247947 */ /* 0x000fea0003800000 */
.L_x_5175:
        /* <DEDUP_REMOVED lines=9> */
.L_x_5176:
[----:B-1----:R-:W2:Y:S01]  /*24a40*/  @P1 LDG.E R5, desc[UR60][R2.64] ;  /* 0x0000003c02051981 */ /* 0x002ea2000c1e1900 */
[----:B------:R-:W1:Y:S03]  /*24a50*/  LDC R7, c[0x0][0x448] ;  /* 0x00011200ff077b82 */ /* 0x000e660000000800 */
[----:B------:R3:W2:Y:S01]  /*24a60*/  @P1 LDG.E R4, desc[UR60][R2.64+0x4] ;  /* 0x0000043c02041981 */ /* 0x0006a2000c1e1900 */
[----:B------:R-:W-:Y:S02]  /*24a70*/  IMAD.SHL.U32 R28, R17, 0x80, RZ ;  /* 0x00000080111c7824 */ /* 0x000fe400078e00ff */
[----:B-----5:R-:W-:Y:S02]  /*24a80*/  IMAD.IADD R10, R10, 0x1, -R11 ;  /* 0x000000010a0a7824 */ /* 0x020fe400078e0a0b */
[----:B---3--:R-:W3:Y:S01]  /*24a90*/  LDC.64 R2, c[0x0][0x9e0] ;  /* 0x00027800ff027b82 */ /* 0x008ee20000000a00 */
[----:B-1----:R-:W-:-:S02]  /*24aa0*/  ISETP.NE.AND P2, PT, R7, 0x1, PT ;  /* 0x000000010700780c */ /* 0x002fc40003f45270 */
[----:B------:R-:W-:-:S11]  /*24ab0*/  IADD3 R7, R28, 0x7f, RZ ;  /* 0x0000007f1c077810 */ /* 0x000fd60007ffe0ff */
[----:B------:R-:W1:Y:S01]  /*24ac0*/  @P2 LDC R8, c[0x0][0x44c] ;  /* 0x00011300ff082b82 */ /* 0x000e620000000800 */
[----:B---3--:R-:W-:-:S07]  /*24ad0*/  ISETP.GE.AND P3, PT, R3, 0x1, PT ;  /* 0x000000010300780c */ /* 0x008fce0003f66270 */
[----:B------:R-:W3:Y:S01]  /*24ae0*/  @P2 LDC R9, c[0x0][0x450] ;  /* 0x00011400ff092b82 */ /* 0x000ee20000000800 */
[----:B--2---:R-:W-:Y:S02]  /*24af0*/  @P1 IMAD.IADD R6, R4, 0x1, -R5 ;  /* 0x0000000104061824 */ /* 0x004fe400078e0a05 */
[----:B-1----:R-:W-:-:S04]  /*24b00*/  @P2 IMAD.HI.U32 R4, R7, R8, RZ ;  /* 0x0000000807042227 */ /* 0x002fc800078e00ff */
[----:B------:R-:W-:Y:S01]  /*24b10*/  IMAD.IADD R13, R10, 0x1, R6 ;  /* 0x000000010a0d7824 */ /* 0x000fe200078e0206 */
[----:B---3--:R-:W-:-:S03]  /*24b20*/  @P2 SHF.R.U32.HI R7, RZ, R9, R4 ;  /* 0x00000009ff072219 */ /* 0x008fc60000011604 */
[C---:B------:R-:W-:Y:S01]  /*24b30*/  VIADD R4, R13.reuse, 0x5f ;  /* 0x0000005f0d047836 */ /* 0x040fe20000000000 */
[----:B------:R1:W-:Y:S01]  /*24b40*/  STL [R1+0x8], R13 ;  /* 0x0000080d01007387 */ /* 0x0003e20000100800 */
[----:B------:R-:W-:Y:S02]  /*24b50*/  IADD3 R8, R13, 0x1, -R31 ;  /* 0x000000010d087810 */ /* 0x000fe40007ffe81f */
[----:B------:R-:W-:Y:S02]  /*24b60*/  IMAD.HI R4, R4, 0x2aaaaaab, RZ ;  /* 0x2aaaaaab04047827 */ /* 0x000fe400078e02ff */
[----:B------:R-:W-:-:S03]  /*24b70*/  IADD3 R7, R8, R7, RZ ;  /* 0x0000000708077210 */ /* 0x000fc60007ffe0ff */
[----:B------:R-:W-:Y:S02]  /*24b80*/  SHF.R.U32.HI R9, RZ, 0x1f, R4 ;  /* 0x0000001fff097819 */ /* 0x000fe40000011604 */
[----:B------:R-:W-:Y:S02]  /*24b90*/  IMAD.IADD R2, R7, 0x1, R2 ;  /* 0x0000000107027824 */ /* 0x000fe400078e0202 */
[----:B------:R-:W-:Y:S01]  /*24ba0*/  LEA.HI.SX32 R9, R4, R9, 0x1c ;  /* 0x0000000904097211 */ /* 0x000fe200078fe2ff */
[----:B-1----:R-:W-:Y:S06]  /*24bb0*/  @!P3 BRA `(.L_x_5177) ;  /* 0x000000000048b947 */ /* 0x002fec0003800000 */
[C---:B------:R-:W-:Y:S01]  /*24bc0*/  ISETP.GT.AND P0, PT, R7.reuse, RZ, PT ;  /* 0x000000ff0700720c */ /* 0x040fe20003f04270 */
[----:B------:R-:W-:Y:S01]  /*24bd0*/  BSSY B0, `(.L_x_5178) ;  /* 0x000000e000007945 */ /* 0x000fe20003800000 */
[----:B0-----:R-:W-:-:S11]  /*24be0*/  VIADD R11, R7, 0xffffffff ;  /* 0xffffffff070b7836 */ /* 0x001fd60000000000 */
        /* <DEDUP_REMOVED lines=8> */
.L_x_5179:
[----:B------:R-:W-:-:S13]  /*24c70*/  ISETP.NE.AND P0, PT, R3, 0x1, PT ;  /* 0x000000010300780c */ /* 0x000fda0003f05270 */
[----:B------:R-:W0:Y:S02]  /*24c80*/  @P0 LDC.64 R4, c[0x0][0x9e8] ;  /* 0x00027a00ff040b82 */ /* 0x000e240000000a00 */
[----:B0-----:R-:W-:-:S05]  /*24c90*/  @P0 IMAD.HI.U32 R4, R11, R4, RZ ;  /* 0x000000040b040227 */ /* 0x001fca00078e00ff */
[----:B------:R-:W-:-:S07]  /*24ca0*/  @P0 SHF.R.U32.HI R11, RZ, R5, R4 ;  /* 0x00000005ff0b0219 */ /* 0x000fce0000011604 */
.L_x_5180:
[----:B------:R-:W-:Y:S05]  /*24cb0*/  BSYNC B0 ;  /* 0x0000000000007941 */ /* 0x000fea0003800000 */
.L_x_5178:
[----:B------:R-:W-:-:S05]  /*24cc0*/  IMAD R11, R11, R3, R3 ;  /* 0x000000030b0b7224 */ /* 0x000fca00078e0203 */
[----:B------:R-:W-:-:S07]  /*24cd0*/  VIMNMX R2, R2, R11, PT ;  /* 0x0000000b02027248 */ /* 0x000fce0003fe0100 */
.L_x_5177:
[----:B------:R-:W1:Y:S01]  /*24ce0*/  @P2 LDC R5, c[0x0][0x44c] ;  /* 0x00011300ff052b82 */ /* 0x000e620000000800 */
[----:B------:R-:W-:Y:S01]  /*24cf0*/  MOV R4, R28 ;  /* 0x0000001c00047202 */ /* 0x000fe20000000f00 */
[----:B------:R-:W-:Y:S01]  /*24d00*/  IMAD.IADD R7, R13, 0x1, -R31 ;  /* 0x000000010d077824 */ /* 0x000fe200078e0a1f */
[----:B------:R-:W-:-:S05]  /*24d10*/  ULDC UR4, c[0x0][0x9dc] ;  /* 0x0002770000047ab9 */ /* 0x000fca0000000800 */
[----:B------:R-:W2:Y:S01]  /*24d20*/  @P2 LDC R12, c[0x0][0x450] ;  /* 0x00011400ff0c2b82 */ /* 0x000ea20000000800 */
[----:B-1----:R-:W-:-:S05]  /*24d30*/  @P2 IMAD.HI.U32 R5, R28, R5, RZ ;  /* 0x000000051c052227 */ /* 0x002fca00078e00ff */
[----:B--2---:R-:W-:-:S05]  /*24d40*/  @P2 SHF.R.U32.HI R4, RZ, R12, R5 ;  /* 0x0000000cff042219 */ /* 0x004fca0000011605 */
[----:B------:R-:W-:-:S04]  /*24d50*/  IMAD.IADD R12, R7, 0x1, R4 ;  /* 0x00000001070c7824 */ /* 0x000fc800078e0204 */
        /* <DEDUP_REMOVED lines=12> */
.L_x_5183:
[----:B------:R-:W-:-:S13]  /*24e20*/  ISETP.NE.AND P0, PT, R3, 0x1, PT ;  /* 0x000000010300780c */ /* 0x000fda0003f05270 */
[----:B------:R-:W0:Y:S02]  /*24e30*/  @P0 LDC.64 R4, c[0x0][0x9e8] ;  /* 0x00027a00ff040b82 */ /* 0x000e240000000a00 */
[----:B0-----:R-:W-:-:S05]  /*24e40*/  @P0 IMAD.HI.U32 R4, R12, R4, RZ ;  /* 0x000000040c040227 */ /* 0x001fca00078e00ff */
[----:B------:R-:W-:-:S07]  /*24e50*/  @P0 SHF.R.U32.HI R12, RZ, R5, R4 ;  /* 0x00000005ff0c0219 */ /* 0x000fce0000011604 */
.L_x_5184:
[----:B------:R-:W-:Y:S05]  /*24e60*/  BSYNC B0 ;  /* 0x0000000000007941 */ /* 0x000fea0003800000 */
.L_x_5182:
[----:B------:R-:W-:-:S05]  /*24e70*/  IMAD R12, R12, R3, RZ ;  /* 0x000000030c0c7224 */ /* 0x000fca00078e02ff */
[----:B------:R-:W-:-:S07]  /*24e80*/  VIMNMX R11, R11, R12, !PT ;  /* 0x0000000c0b0b7248 */ /* 0x000fce0007fe0100 */
.L_x_5181:
[----:B------:R-:W-:Y:S01]  /*24e90*/  IADD3 R2, R2, 0x5f, RZ ;  /* 0x0000005f02027810 */ /* 0x000fe20007ffe0ff */
[----:B------:R-:W-:Y:S01]  /*24ea0*/  IMAD.HI R11, R11, 0x2aaaaaab, RZ ;  /* 0x2aaaaaab0b0b7827 */ /* 0x000fe200078e02ff */
[----:B------:R-:W-:Y:S03]  /*24eb0*/  BSSY B0, `(.L_x_5185) ;  /* 0x0000157000007945 */ /* 0x000fe60003800000 */
        /* <DEDUP_REMOVED lines=10> */
[----:B------:R-:W-:-:S04]  /*24f60*/  VIMNMX R4, R5, R6, PT ;  /* 0x0000000605047248 */ /* 0x000fc80003fe0100 */
        /* <DEDUP_REMOVED lines=18> */
.L_x_5360:
[----:B-1----:R-:W-:Y:S02]  /*25090*/  ISETP.NE.AND P0, PT, R14, RZ, PT ;  /* 0x000000ff0e00720c */ /* 0x002fe40003f05270 */
[----:B------:R-:W-:-:S11]  /*250a0*/  PLOP3.LUT P6, PT, PT, PT, PT, 0x8, 0x0 ;  /* 0x000000000000781c */ /* 0x000fd60003fce170 */
[----:B------:R-:W-:Y:S05]  /*250b0*/  @P0 BRA `(.L_x_5188) ;  /* 0x00000000000c0947 */ /* 0x000fea0003800000 */
[----:B------:R-:W-:-:S03]  /*250c0*/  UMOV UR4, 0xffffffff ;  /* 0xffffffff00047882 */ /* 0x000fc60000000000 */
[----:B------:R-:W-:Y:S05]  /*250d0*/  BRA.DIV UR4, `(.L_x_5189) ;  /* 0x0000007204907947 */ /* 0x000fea000b800000 */
[----:B------:R-:W-:-:S13]  /*250e0*/  ELECT P6, URZ, PT ;  /* 0x00000000003f782f */ /* 0x000fda00038c0000 */
.L_x_5188:
        /* <DEDUP_REMOVED lines=9> */
.L_x_5363:
[----:B------:R-:W-:Y:S05]  /*25180*/  BSYNC B1 ;  /* 0x0000000000017941 */ /* 0x000fea0003800000 */
.L_x_5190:
        /* <DEDUP_REMOVED lines=10> */
.L_x_5364:
[----:B------:R-:W-:Y:S05]  /*25230*/  BSYNC B2 ;  /* 0x0000000000027941 */ /* 0x000fea0003800000 */
.L_x_5194:
[----:B------:R-:W-:Y:S04]  /*25240*/  BSSY B2, `(.L_x_5196) ;  /* 0x0000009000027945 */ /* 0x000fe80003800000 */
[----:B------:R-:W-:Y:S05]  /*25250*/  @P1 BRA `(.L_x_5197) ;  /* 0x00000000001c1947 */ /* 0x000fea0003800000 */
[----:B------:R-:W2:Y:S01]  /*25260*/  S2R R10, SR_TID.X ;  /* 0x00000000000a7919 */ /* 0x000ea20000002100 */
[----:B0-----:R-:W-:-:S04]  /*25270*/  IMAD.MOV.U32 R6, RZ, RZ, 0x9000 ;  /* 0x00009000ff067424 */ /* 0x001fc800078e00ff */
[----:B------:R3:W-:Y:S01]  /*25280*/  SYNCS.ARRIVE.TRANS64 RZ, [R3+URZ+0x30890], R6 ;  /* 0x0308900603ff79a7 */ /* 0x0007e2000800003f */
[----:B--2---:R-:W-:-:S04]  /*25290*/  LOP3.LUT R10, R10, 0x1f, RZ, 0xc0, !PT ;  /* 0x0000001f0a0a7812 */ /* 0x004fc800078ec0ff */
[----:B------:R-:W-:-:S13]  /*252a0*/  ISETP.NE.AND P0, PT, R10, RZ, PT ;  /* 0x000000ff0a00720c */ /* 0x000fda0003f05270 */
[----:B---3--:R-:W-:Y:S05]  /*252b0*/  @!P0 BRA `(.L_x_5197) ;  /* 0x0000000000048947 */ /* 0x008fea0003800000 */
[----:B------:R-:W-:Y:S01]  /*252c0*/  BPT.TRAP 0x1 ;  /* 0x000000040000795c */ /* 0x000fe20000300000 */
.L_x_5197:
[----:B------:R-:W-:Y:S05]  /*252d0*/  BSYNC B2 ;  /* 0x0000000000027941 */ /* 0x000fea0003800000 */
.L_x_5196:
[----:B------:R-:W-:Y:S01]  /*252e0*/  IMAD.MOV.U32 R14, RZ, RZ, RZ ;  /* 0x000000ffff0e7224 */ /* 0x000fe200078e00ff */
[----:B------:R-:W-:Y:S01]  /*252f0*/  UIADD3 UR4, UP0, UR36, 0x570, URZ ;  /* 0x0000057024047890 */ /* 0x000fe2000ff1e03f */
[----:B------:R-:W-:Y:S01]  /*25300*/  IMAD R12, R2, 0x60, R0 ;  /* 0x00000060020c7824 */ /* 0x000fe200078e0200 */
[----:B------:R-:W-:Y:S01]  /*25310*/  PLOP3.LUT P0, PT, PT, PT, PT, 0x80, 0x0 ;  /* 0x000000000000781c */ /* 0x000fe20003f0f070 */
[----:B0-----:R-:W-:Y:S01]  /*25320*/  IMAD R6, R27, 0x9000, R23 ;  /* 0x000090001b067824 */ /* 0x001fe200078e0217 */
[----:B------:R-:W-:Y:S01]  /*25330*/  R2UR UR10, R14 ;  /* 0x000000000e0a72ca */ /* 0x000fe200000e0000 */
[----:B------:R-:W-:Y:S01]  /*25340*/  VIADD R10, R3, 0x30890 ;  /* 0x00030890030a7836 */ /* 0x000fe20000000000 */
[----:B------:R-:W-:Y:S01]  /*25350*/  IADD3 R12, R12, -0x60, RZ ;  /* 0xffffffa00c0c7810 */ /* 0x000fe20007ffe0ff */
[----:B------:R-:W-:Y:S01]  /*25360*/  VIADD R13, R6, 0x1e400 ;  /* 0x0001e400060d7836 */ /* 0x000fe20000000000 */
[----:B------:R-:W-:Y:S01]  /*25370*/  UIADD3.X UR5, URZ, UR37, URZ, UP0, !UPT ;  /* 0x000000253f057290 */ /* 0x000fe200087fe43f */
[----:B------:R-:W-:Y:S01]  /*25380*/  UMOV UR6, 0x0 ;  /* 0x0000000000067882 */ /* 0x000fe20000000000 */
[----:B------:R-:W-:-:S10]  /*25390*/  UMOV UR7, 0x12f00000 ;  /* 0x12f0000000077882 */ /* 0x000fd40000000000 */
.L_x_5198:
        /* <DEDUP_REMOVED lines=16> */
.L_x_5199:
        /* <DEDUP_REMOVED lines=16> */
.L_x_5200:
        /* <DEDUP_REMOVED lines=13> */
.L_x_5365:
[----:B------:R-:W-:Y:S05]  /*25670*/  BSYNC B2 ;  /* 0x0000000000027941 */ /* 0x000fea0003800000 */
.L_x_5201:
[----:B------:R-:W-:Y:S01]  /*25680*/  BSSY B2, `(.L_x_5203) ;  /* 0x000000b000027945 */ /* 0x000fe20003800000 */
[----:B------:R-:W-:Y:S01]  /*25690*/  IMAD.MOV.U32 R10, RZ, RZ, 0x0 ;  /* 0x00000000ff0a7424 */ /* 0x000fe200078e00ff */
[----:B01----:R-:W-:Y:S02]  /*256a0*/  MOV R11, 0x12f00000 ;  /* 0x12f00000000b7802 */ /* 0x003fe40000000f00 */
[----:B------:R-:W-:Y:S05]  /*256b0*/  @P1 BRA `(.L_x_5204) ;  /* 0x00000000001c1947 */ /* 0x000fea0003800000 */
[----:B------:R-:W0:Y:S01]  /*256c0*/  S2R R20, SR_TID.X ;  /* 0x0000000000147919 */ /* 0x000e220000002100 */
[----:B------:R-:W-:-:S04]  /*256d0*/  IMAD.MOV.U32 R13, RZ, RZ, 0x9000 ;  /* 0x00009000ff0d7424 */ /* 0x000fc800078e00ff */
[----:B------:R1:W-:Y:S01]  /*256e0*/  SYNCS.ARRIVE.TRANS64 RZ, [R3+URZ+0x308b0], R13 ;  /* 0x0308b00d03ff79a7 */ /* 0x0003e2000800003f */
[----:B0-----:R-:W-:-:S04]  /*256f0*/  LOP3.LUT R20, R20, 0x1f, RZ, 0xc0, !PT ;  /* 0x0000001f14147812 */ /* 0x001fc800078ec0ff */
[----:B------:R-:W-:-:S13]  /*25700*/  ISETP.NE.AND P0, PT, R20, RZ, PT ;  /* 0x000000ff1400720c */ /* 0x000fda0003f05270 */
[----:B-1----:R-:W-:Y:S05]  /*25710*/  @!P0 BRA `(.L_x_5204) ;  /* 0x0000000000048947 */ /* 0x002fea0003800000 */
[----:B------:R-:W-:Y:S01]  /*25720*/  BPT.TRAP 0x1 ;  /* 0x000000040000795c */ /* 0x000fe20000300000 */
.L_x_5204:
[----:B------:R-:W-:Y:S05]  /*25730*/  BSYNC B2 ;  /* 0x0000000000027941 */ /* 0x000fea0003800000 */
.L_x_5203:
[----:B------:R-:W-:Y:S01]  /*25740*/  R2UR UR10, R14 ;  /* 0x000000000e0a72ca */ /* 0x000fe200000e0000 */
[----:B------:R-:W-:Y:S01]  /*25750*/  UIADD3 UR4, UP0, UR36, 0x670, URZ ;  /* 0x0000067024047890 */ /* 0x000fe2000ff1e03f */
[----:B------:R-:W-:Y:S01]  /*25760*/  R2UR UR6, R10 ;  /* 0x000000000a0672ca */ /* 0x000fe200000e0000 */
[----:B------:R-:W-:Y:S01]  /*25770*/  VIADD R3, R3, 0x308b0 ;  /* 0x000308b003037836 */ /* 0x000fe20000000000 */
[----:B------:R-:W-:Y:S01]  /*25780*/  R2UR UR7, R11 ;  /* 0x000000000b0772ca */ /* 0x000fe200000e0000 */
[----:B------:R-:W-:Y:S01]  /*25790*/  VIADD R13, R6, 0x400 ;  /* 0x00000400060d7836 */ /* 0x000fe20000000000 */
[----:B------:R-:W-:Y:S01]  /*257a0*/  PLOP3.LUT P0, PT, PT, PT, PT, 0x80, 0x0 ;  /* 0x000000000000781c */ /* 0x000fe20003f0f070 */
[----:B------:R-:W-:-:S12]  /*257b0*/  UIADD3.X UR5, URZ, UR37, URZ, UP0, !UPT ;  /* 0x000000253f057290 */ /* 0x000fd800087fe43f */
.L_x_5205:
        /* <DEDUP_REMOVED lines=15> */
.L_x_5206:
        /* <DEDUP_REMOVED lines=15> */
.L_x_5207:
        /* <DEDUP_REMOVED lines=10> */
.L_x_5193:
[----:B------:R-:W-:Y:S05]  /*25a40*/  BSYNC B1 ;  /* 0x0000000000017941 */ /* 0x000fea0003800000 */
.L_x_5192:
        /* <DEDUP_REMOVED lines=9> */
.L_x_5224:
        /* <DEDUP_REMOVED lines=11> */
.L_x_5366:
[----:B------:R-:W-:Y:S05]  /*25b90*/  BSYNC B2 ;  /* 0x0000000000027941 */ /* 0x000fea0003800000 */
.L_x_5210:
        /* <DEDUP_REMOVED lines=9> */
.L_x_5213:
[----:B------:R-:W-:Y:S05]  /*25c30*/  BSYNC B2 ;  /* 0x0000000000027941 */ /* 0x000fea0003800000 */
.L_x_5212:
        /* <DEDUP_REMOVED lines=11> */
.L_x_5214:
        /* <DEDUP_REMOVED lines=16> */
.L_x_5215:
        /* <DEDUP_REMOVED lines=16> */
.L_x_5216:
        /* <DEDUP_REMOVED lines=13> */
.L_x_5367:
[----:B------:R-:W-:Y:S05]  /*25fc0*/  BSYNC B2 ;  /* 0x0000000000027941 */ /* 0x000fea0003800000 */
.L_x_5217:
[----:B------:R-:W-:Y:S01]  /*25fd0*/  BSSY B2, `(.L_x_5219) ;  /* 0x000000b000027945 */ /* 0x000fe20003800000 */
[----:B01----:R-:W-:Y:S02]  /*25fe0*/  IMAD.MOV.U32 R2, RZ, RZ, 0x0 ;  /* 0x00000000ff027424 */ /* 0x003fe400078e00ff */
[----:B------:R-:W-:Y:S01]  /*25ff0*/  IMAD.MOV.U32 R3, RZ, RZ, 0x12f00000 ;  /* 0x12f00000ff037424 */ /* 0x000fe200078e00ff */
[----:B------:R-:W-:Y:S06]  /*26000*/  @P2 BRA `(.L_x_5220) ;  /* 0x00000000001c2947 */ /* 0x000fec0003800000 */
[----:B------:R-:W0:Y:S01]  /*26010*/  S2R R20, SR_TID.X ;  /* 0x0000000000147919 */ /* 0x000e220000002100 */
[----:B------:R-:W-:-:S04]  /*26020*/  IMAD.MOV.U32 R14, RZ, RZ, 0x9000 ;  /* 0x00009000ff0e7424 */ /* 0x000fc800078e00ff */
[----:B------:R1:W-:Y:S01]  /*26030*/  SYNCS.ARRIVE.TRANS64 RZ, [R11+URZ+0x308b0], R14 ;  /* 0x0308b00e0bff79a7 */ /* 0x0003e2000800003f */
[----:B0-----:R-:W-:-:S04]  /*26040*/  LOP3.LUT R20, R20, 0x1f, RZ, 0xc0, !PT ;  /* 0x0000001f14147812 */ /* 0x001fc800078ec0ff */
[----:B------:R-:W-:-:S13]  /*26050*/  ISETP.NE.AND P1, PT, R20, RZ, PT ;  /* 0x000000ff1400720c */ /* 0x000fda0003f25270 */
[----:B-1----:R-:W-:Y:S05]  /*26060*/  @!P1 BRA `(.L_x_5220) ;  /* 0x0000000000049947 */ /* 0x002fea0003800000 */
[----:B------:R-:W-:Y:S01]  /*26070*/  BPT.TRAP 0x1 ;  /* 0x000000040000795c */ /* 0x000fe20000300000 */
.L_x_5220:
[----:B------:R-:W-:Y:S05]  /*26080*/  BSYNC B2 ;  /* 0x0000000000027941 */ /* 0x000fea0003800000 */
.L_x_5219:
        /* <DEDUP_REMOVED lines=8> */
.L_x_5221:
        /* <DEDUP_REMOVED lines=15> */
.L_x_5222:
        /* <DEDUP_REMOVED lines=15> */
.L_x_5223:
        /* <DEDUP_REMOVED lines=10> */
.L_x_5209:
[----:B------:R-:W-:Y:S05]  /*26390*/  BSYNC B1 ;  /* 0x0000000000017941 */ /* 0x000fea0003800000 */
.L_x_5208:
        /* <DEDUP_REMOVED lines=8> */
.L_x_5186:
[----:B------:R-:W-:Y:S05]  /*26420*/  BSYNC B0 ;  /* 0x0000000000007941 */ /* 0x000fea0003800000 */
.L_x_5185:
[----:B------:R-:W1:Y:S01]  /*26430*/  LDC R0, c[0x0][0x448] ;  /* 0x00011200ff007b82 */ /* 0x000e620000000800 */
[----:B------:R-:W-:Y:S01]  /*26440*/  VIADD R5, R28, 0x7f ;  /* 0x0000007f1c057836 */ /* 0x000fe20000000000 */
[----:B------:R-:W-:Y:S06]  /*26450*/  @!P0 WARPSYNC.ALL ;  /* 0x0000000000008948 */ /* 0x000fec0003800000 */
[----:B------:R-:W2:Y:S08]  /*26460*/  LDC.64 R2, c[0x0][0x9e0] ;  /* 0x00027800ff027b82 */ /* 0x000eb00000000a00 */
[----:B------:R-:W-:Y:S01]  /*26470*/  @!P0 BAR.SYNC.DEFER_BLOCKING 0xc, 0x180 ;  /* 0x0306000000008b1d */ /* 0x000fe20000010000 */
[----:B-1----:R-:W-:-:S02]  /*26480*/  ISETP.NE.AND P1, PT, R0, 0x1, PT ;  /* 0x000000010000780c */ /* 0x002fc40003f25270 */
[----:B--2---:R-:W-:-:S11]  /*26490*/  ISETP.GE.AND P2, PT, R3, 0x1, PT ;  /* 0x000000010300780c */ /* 0x004fd60003f46270 */
[----:B------:R-:W1:Y:S08]  /*264a0*/  @P1 LDC R0, c[0x0][0x44c] ;  /* 0x00011300ff001b82 */ /* 0x000e700000000800 */
[----:B------:R-:W2:Y:S01]  /*264b0*/  @P1 LDC R11, c[0x0][0x450] ;  /* 0x00011400ff0b1b82 */ /* 0x000ea20000000800 */
[----:B-1----:R-:W-:-:S05]  /*264c0*/  @P1 IMAD.HI.U32 R0, R5, R0, RZ ;  /* 0x0000000005001227 */ /* 0x002fca00078e00ff */
[----:B--2---:R-:W-:-:S05]  /*264d0*/  @P1 SHF.R.U32.HI R5, RZ, R11, R0 ;  /* 0x0000000bff051219 */ /* 0x004fca0000011600 */
[----:B------:R-:W-:-:S05]  /*264e0*/  IMAD.IADD R11, R8, 0x1, R5 ;  /* 0x00000001080b7824 */ /* 0x000fca00078e0205 */
        /* <DEDUP_REMOVED lines=13> */
.L_x_5227:
[----:B------:R-:W-:-:S13]  /*265c0*/  ISETP.NE.AND P0, PT, R3, 0x1, PT ;  /* 0x000000010300780c */ /* 0x000fda0003f05270 */
[----:B------:R-:W1:Y:S02]  /*265d0*/  @P0 LDC.64 R4, c[0x0][0x9e8] ;  /* 0x00027a00ff040b82 */ /* 0x000e640000000a00 */
[----:B-1----:R-:W-:-:S05]  /*265e0*/  @P0 IMAD.HI.U32 R4, R0, R4, RZ ;  /* 0x0000000400040227 */ /* 0x002fca00078e00ff */
[----:B------:R-:W-:-:S07]  /*265f0*/  @P0 SHF.R.U32.HI R0, RZ, R5, R4 ;  /* 0x00000005ff000219 */ /* 0x000fce0000011604 */
.L_x_5228:
[----:B------:R-:W-:Y:S05]  /*26600*/  BSYNC B0 ;  /* 0x0000000000007941 */ /* 0x000fea0003800000 */
.L_x_5226:
[----:B------:R-:W-:-:S05]  /*26610*/  IMAD R5, R0, R3, R3 ;  /* 0x0000000300057224 */ /* 0x000fca00078e0203 */
[----:B------:R-:W-:-:S07]  /*26620*/  VIMNMX R2, R2, R5, PT ;  /* 0x0000000502027248 */ /* 0x000fce0003fe0100 */
.L_x_5225:
[----:B------:R-:W1:Y:S01]  /*26630*/  @P1 LDC R5, c[0x0][0x44c] ;  /* 0x00011300ff051b82 */ /* 0x000e620000000800 */
[----:B------:R-:W-:Y:S01]  /*26640*/  IADD3 R2, R2, 0x5f, RZ ;  /* 0x0000005f02027810 */ /* 0x000fe20007ffe0ff */
[----:B------:R-:W-:Y:S01]  /*26650*/  IMAD.MOV.U32 R0, RZ, RZ, R28 ;  /* 0x000000ffff007224 */ /* 0x000fe200078e001c */
[----:B------:R-:W-:-:S03]  /*26660*/  ULDC UR4, c[0x0][0x9dc] ;  /* 0x0002770000047ab9 */ /* 0x000fc60000000800 */
[----:B------:R-:W-:Y:S02]  /*26670*/  IMAD.HI R2, R2, 0x2aaaaaab, RZ ;  /* 0x2aaaaaab02027827 */ /* 0x000fe400078e02ff */
[----:B------:R-:W2:Y:S02]  /*26680*/  @P1 LDC R4, c[0x0][0x450] ;  /* 0x00011400ff041b82 */ /* 0x000ea40000000800 */
[----:B-1----:R-:W-:-:S05]  /*26690*/  @P1 IMAD.HI.U32 R5, R28, R5, RZ ;  /* 0x000000051c051227 */ /* 0x002fca00078e00ff */
[----:B--2---:R-:W-:Y:S02]  /*266a0*/  @P1 SHF.R.U32.HI R0, RZ, R4, R5 ;  /* 0x00000004ff001219 */ /* 0x004fe40000011605 */
[----:B------:R-:W-:-:S03]  /*266b0*/  SHF.R.U32.HI R5, RZ, 0x1f, R2 ;  /* 0x0000001fff057819 */ /* 0x000fc60000011602 */
[----:B------:R-:W-:Y:S01]  /*266c0*/  IMAD.IADD R7, R7, 0x1, R0 ;  /* 0x0000000107077824 */ /* 0x000fe200078e0200 */
[----:B------:R-:W-:-:S03]  /*266d0*/  LEA.HI.SX32 R2, R2, R5, 0x1c ;  /* 0x0000000502027211 */ /* 0x000fc600078fe2ff */
        /* <DEDUP_REMOVED lines=14> */
.L_x_5231:
[----:B------:R-:W-:-:S13]  /*267c0*/  ISETP.NE.AND P0, PT, R3, 0x1, PT ;  /* 0x000000010300780c */ /* 0x000fda0003f05270 */
[----:B------:R-:W2:Y:S02]  /*267d0*/  @P0 LDC.64 R4, c[0x0][0x9e8] ;  /* 0x00027a00ff040b82 */ /* 0x000ea40000000a00 */
[----:B--2---:R-:W-:-:S05]  /*267e0*/  @P0 IMAD.HI.U32 R4, R7, R4, RZ ;  /* 0x0000000407040227 */ /* 0x004fca00078e00ff */
[----:B------:R-:W-:-:S07]  /*267f0*/  @P0 SHF.R.U32.HI R7, RZ, R5, R4 ;  /* 0x00000005ff070219 */ /* 0x000fce0000011604 */
.L_x_5232:
[----:B------:R-:W-:Y:S05]  /*26800*/  BSYNC B0 ;  /* 0x0000000000007941 */ /* 0x000fea0003800000 */
.L_x_5230:
[----:B------:R-:W-:-:S05]  /*26810*/  IMAD R3, R7, R3, RZ ;  /* 0x0000000307037224 */ /* 0x000fca00078e02ff */
[----:B------:R-:W-:-:S07]  /*26820*/  VIMNMX R0, R0, R3, !PT ;  /* 0x0000000300007248 */ /* 0x000fce0007fe0100 */
.L_x_5229:
[----:B------:R-:W-:Y:S01]  /*26830*/  IMAD.HI R0, R0, 0x2aaaaaab, RZ ;  /* 0x2aaaaaab00007827 */ /* 0x000fe200078e02ff */
[----:B------:R-:W-:Y:S04]  /*26840*/  BSSY B7, `(.L_x_5233) ;  /* 0x0000379000077945 */ /* 0x000fe80003800000 */
[----:B------:R-:W-:-:S04]  /*26850*/  SHF.R.U32.HI R3, RZ, 0x1f, R0 ;  /* 0x0000001fff037819 */ /* 0x000fc80000011600 */
[----:B------:R-:W-:-:S04]  /*26860*/  LEA.HI.SX32 R3, R0, R3, 0x1c ;  /* 0x0000000300037211 */ /* 0x000fc800078fe2ff */
        /* <DEDUP_REMOVED lines=21> */
.L_x_5234:
        /* <DEDUP_REMOVED lines=20> */
.L_x_5237:
[----:B------:R-:W-:Y:S05]  /*26b00*/  BSYNC B6 ;  /* 0x0000000000067941 */ /* 0x000fea0003800000 */
.L_x_5236:
        /* <DEDUP_REMOVED lines=20> */
.L_x_5240:
        /* <DEDUP_REMOVED lines=15> */
.L_x_5239:
[----:B------:R-:W-:Y:S05]  /*26d40*/  BSYNC B6 ;  /* 0x0000000000067941 */ /* 0x000fea0003800000 */
.L_x_5238:
[----:B------:R-:W-:Y:S01]  /*26d50*/  ULDC.64 UR4, c[0x0][0x9f8] ;  /* 0x00027e0000047ab9 */ /* 0x000fe20000000a00 */
[----:B------:R-:W2:Y:S01]  /*26d60*/  LDL R21, [R1+0x8] ;  /* 0x0000080001157983 */ /* 0x000ea20000100800 */
[----:B------:R-:W-:Y:S01]  /*26d70*/  ISETP.NE.U32.AND P0, PT, RZ, UR4, PT ;  /* 0x00000004ff007c0c */ /* 0x000fe2000bf05070 */
[----:B------:R-:W3:Y:S02]  /*26d80*/  LDC R0, c[0x0][0x430] ;  /* 0x00010c00ff007b82 */ /* 0x000ee40000000800 */
[----:B------:R-:W4:Y:S01]  /*26d90*/  LDL R20, [R1+0xc] ;  /* 0x00000c0001147983 */ /* 0x000f220000100800 */
[----:B------:R-:W-:Y:S01]  /*26da0*/  ISETP.NE.AND.EX P0, PT, RZ, UR5, PT, P0 ;  /* 0x00000005ff007c0c */ /* 0x000fe2000bf05300 */
[----:B------:R-:W-:Y:S01]  /*26db0*/  ULDC UR4, c[0x0][0x2f4] ;  /* 0x0000bd0000047ab9 */ /* 0x000fe20000000800 */
[----:B------:R-:W-:Y:S01]  /*26dc0*/  MOV R33, R19 ;  /* 0x0000001300217202 */ /* 0x000fe20000000f00 */
[----:B------:R-:W0:Y:S10]  /*26dd0*/  S2R R17, SR_TID.X ;  /* 0x0000000000117919 */ /* 0x000e340000002100 */
[----:B------:R-:W1:Y:S01]  /*26de0*/  @P0 LDC.64 R2, c[0x0][0x9f8] ;  /* 0x00027e00ff020b82 */ /* 0x000e620000000a00 */
[----:B0-----:R-:W-:Y:S01]  /*26df0*/  LOP3.LUT R17, R17, 0x7f, RZ, 0xc0, !PT ;  /* 0x0000007f11117812 */ /* 0x001fe200078ec0ff */
[----:B-1----:R-:W-:-:S03]  /*26e00*/  @P0 IMAD.WIDE R2, R19, 0x4, R2 ;  /* 0x0000000413020825 */ /* 0x002fc600078e0202 */
[----:B------:R-:W-:Y:S02]  /*26e10*/  SHF.R.U32.HI R25, RZ, 0x3, R17 ;  /* 0x00000003ff197819 */ /* 0x000fe40000011611 */
[----:B------:R0:W4:Y:S01]  /*26e20*/  @P0 LDG.E R33, desc[UR60][R2.64] ;  /* 0x0000003c02210981 */ /* 0x000122000c1e1900 */
[----:B---3--:R-:W-:Y:S01]  /*26e30*/  ISETP.NE.AND P1, PT, R0, 0x1, PT ;  /* 0x000000010000780c */ /* 0x008fe20003f25270 */
[----:B------:R-:W1:-:S12]  /*26e40*/  S2R R17, SR_TID.X ;  /* 0x0000000000117919 */ /* 0x000e580000002100 */
[----:B------:R-:W3:Y:S08]  /*26e50*/  @P1 LDC R4, c[0x0][0x434] ;  /* 0x00010d00ff041b82 */ /* 0x000ef00000000800 */
[----:B------:R-:W0:Y:S01]  /*26e60*/  @P1 LDC R6, c[0x0][0x438] ;  /* 0x00010e00ff061b82 */ /* 0x000e220000000800 */
[----:B-1----:R-:W-:-:S05]  /*26e70*/  IMAD.SHL.U32 R17, R17, 0x10, RZ ;  /* 0x0000001011117824 */ /* 0x002fca00078e00ff */
[----:B------:R-:W-:Y:S01]  /*26e80*/  LOP3.LUT R17, R25, 0x70, R17, 0xf8, !PT ;  /* 0x0000007019117812 */ /* 0x000fe200078ef811 */
[----:B------:R-:W-:-:S04]  /*26e90*/  VIADD R25, R24, 0xffffffff ;  /* 0xffffffff18197836 */ /* 0x000fc80000000000 */
[----:B------:R-:W-:Y:S01]  /*26ea0*/  IMAD R5, R25, 0x60, R17 ;  /* 0x0000006019057824 */ /* 0x000fe200078e0211 */
[----:B------:R-:W-:Y:S02]  /*26eb0*/  LOP3.LUT R22, R22, 0xfffffff7, RZ, 0xc0, !PT ;  /* 0xfffffff716167812 */ /* 0x000fe400078ec0ff */
[----:B------:R-:W-:Y:S01]  /*26ec0*/  ISETP.GE.AND P3, PT, R34, UR4, PT ;  /* 0x0000000422007c0c */ /* 0x000fe2000bf66270 */
[----:B------:R-:W-:Y:S01]  /*26ed0*/  UMOV UR5, 0xffffffff ;  /* 0xffffffff00057882 */ /* 0x000fe20000000000 */
[----:B--2---:R-:W-:-:S04]  /*26ee0*/  ISETP.GE.AND P0, PT, R5, R21, PT ;  /* 0x000000150500720c */ /* 0x004fc80003f06270 */
[----:B------:R-:W-:Y:S01]  /*26ef0*/  ISETP.GT.U32.OR P0, PT, R17, 0x5f, P0 ;  /* 0x0000005f1100780c */ /* 0x000fe20000704470 */
[----:B----4-:R-:W-:-:S04]  /*26f00*/  IMAD.IADD R5, R5, 0x1, R20 ;  /* 0x0000000105057824 */ /* 0x010fc800078e0214 */
[----:B---3--:R-:W-:Y:S01]  /*26f10*/  @P1 IMAD.HI.U32 R7, R5, R4, RZ ;  /* 0x0000000405071227 */ /* 0x008fe200078e00ff */
[----:B------:R-:W-:-:S04]  /*26f20*/  MOV R4, R5 ;  /* 0x0000000500047202 */ /* 0x000fc80000000f00 */
[----:B0-----:R-:W-:-:S03]  /*26f30*/  @P1 SHF.R.U32.HI R4, RZ, R6, R7 ;  /* 0x00000006ff041219 */ /* 0x001fc60000011607 */
[----:B------:R-:W0:Y:S02]  /*26f40*/  @!P0 LDC.64 R2, c[0x0][0x428] ;  /* 0x00010a00ff028b82 */ /* 0x000e240000000a00 */
[----:B------:R-:W-:-:S04]  /*26f50*/  IMAD.MOV R6, RZ, RZ, -R4 ;  /* 0x000000ffff067224 */ /* 0x000fc800078e0a04 */
[----:B------:R-:W-:Y:S01]  /*26f60*/  IMAD R0, R0, R6, R5 ;  /* 0x0000000600007224 */ /* 0x000fe200078e0205 */
[--C-:B------:R-:W-:Y:S02]  /*26f70*/  @!P0 SHF.R.S32.HI R5, RZ, 0x1f, R4.reuse ;  /* 0x0000001fff058819 */ /* 0x100fe40000011404 */
[----:B------:R-:W-:Y:S01]  /*26f80*/  SHF.R.S32.HI R8, RZ, 0x1f, R33 ;  /* 0x0000001fff087819 */ /* 0x000fe20000011421 */
[----:B0-----:R-:W-:-:S04]  /*26f90*/  @!P0 IMAD.WIDE.U32 R4, R33, R2, R4 ;  /* 0x0000000221048225 */ /* 0x001fc800078e0004 */
[----:B------:R-:W-:Y:S01]  /*26fa0*/  @!P0 IMAD R6, R8, R2, RZ ;  /* 0x0000000208068224 */ /* 0x000fe200078e02ff */
[----:B------:R0:W-:Y:S03]  /*26fb0*/  STL [R1+0x14], R8 ;  /* 0x0000140801007387 */ /* 0x0001e60000100800 */
[----:B------:R-:W-:Y:S02]  /*26fc0*/  @!P0 IMAD R6, R33, R3, R6 ;  /* 0x0000000321068224 */ /* 0x000fe400078e0206 */
[----:B------:R-:W1:Y:S02]  /*26fd0*/  @!P0 LDC.64 R2, c[0x0][0x418] ;  /* 0x00010600ff028b82 */ /* 0x000e640000000a00 */
[----:B------:R-:W-:Y:S01]  /*26fe0*/  @!P0 IMAD.IADD R6, R5, 0x1, R6 ;  /* 0x0000000105068824 */ /* 0x000fe200078e0206 */
[----:B------:R-:W-:Y:S02]  /*26ff0*/  MOV R5, UR39 ;  /* 0x0000002700057c02 */ /* 0x000fe40008000f00 */
[----:B-1----:R-:W-:-:S04]  /*27000*/  @!P0 LEA R2, P1, R4, R2, 0x2 ;  /* 0x0000000204028211 */ /* 0x002fc800078210ff */
[----:B------:R-:W-:Y:S01]  /*27010*/  @!P0 LEA.HI.X R3, R4, R3, R6, 0x2, P1 ;  /* 0x0000000304038211 */ /* 0x000fe200008f1406 */
[----:B------:R-:W-:-:S06]  /*27020*/  IMAD.MOV.U32 R4, RZ, RZ, RZ ;  /* 0x000000ffff047224 */ /* 0x000fcc00078e00ff */
[----:B------:R0:W5:Y:S01]  /*27030*/  @!P0 LDG.E R4, desc[UR60][R2.64] ;  /* 0x0000003c02048981 */ /* 0x000162000c1e1900 */
[----:B------:R-:W-:Y:S02]  /*27040*/  ISETP.GT.U32.AND P0, PT, R17, 0x5f, PT ;  /* 0x0000005f1100780c */ /* 0x000fe40003f04070 */
[----:B------:R-:W-:Y:S02]  /*27050*/  ISETP.NE.AND P2, PT, R5, 0x3, PT ;  /* 0x000000030500780c */ /* 0x000fe40003f45270 */
[----:B------:R-:W-:-:S09]  /*27060*/  ISETP.GE.AND P1, PT, R37, UR4, PT ;  /* 0x0000000425007c0c */ /* 0x000fd2000bf26270 */
[----:B------:R-:W-:Y:S02]  /*27070*/  @P0 LOP3.LUT R22, R22, 0x8, RZ, 0xfc, !PT ;  /* 0x0000000816160812 */ /* 0x000fe400078efcff */
[----:B------:R-:W-:Y:S02]  /*27080*/  ISETP.GE.AND P0, PT, R36, UR4, PT ;  /* 0x0000000424007c0c */ /* 0x000fe4000bf06270 */
[----:B------:R-:W-:-:S04]  /*27090*/  LOP3.LUT R22, R22, 0xffffffef, RZ, 0xc0, !PT ;  /* 0xffffffef16167812 */ /* 0x000fc800078ec0ff */
[----:B------:R-:W-:-:S04]  /*270a0*/  @P2 LOP3.LUT R22, R22, 0x10, RZ, 0xfc, !PT ;  /* 0x0000001016162812 */ /* 0x000fc800078efcff */
[----:B------:R-:W-:-:S04]  /*270b0*/  LOP3.LUT R22, R22, 0xfffffffb, RZ, 0xc0, !PT ;  /* 0xfffffffb16167812 */ /* 0x000fc800078ec0ff */
[----:B------:R-:W-:-:S04]  /*270c0*/  @P3 LOP3.LUT R22, R22, 0x4, RZ, 0xfc, !PT ;  /* 0x0000000416163812 */ /* 0x000fc800078efcff */
[----:B------:R-:W-:-:S04]  /*270d0*/  LOP3.LUT R22, R22, 0xfffffffe, RZ, 0xc0, !PT ;  /* 0xfffffffe16167812 */ /* 0x000fc800078ec0ff */
[----:B------:R-:W-:-:S04]  /*270e0*/  LOP3.LUT R22, R22, 0xfffffffd, RZ, 0xc0, !PT ;  /* 0xfffffffd16167812 */ /* 0x000fc800078ec0ff */
[----:B------:R-:W-:-:S04]  /*270f0*/  @P1 LOP3.LUT R22, R22, 0x2, RZ, 0xfc, !PT ;  /* 0x0000000216161812 */ /* 0x000fc800078efcff */
[----:B------:R-:W-:Y:S01]  /*27100*/  @P0 LOP3.LUT R22, R22, 0x1, RZ, 0xfc, !PT ;  /* 0x0000000116160812 */ /* 0x000fe200078efcff */
[----:B0-----:R-:W-:Y:S06]  /*27110*/  BRA.DIV UR5, `(.L_x_5241) ;  /* 0x0000005605047947 */ /* 0x001fec000b800000 */
.L_x_5370:
[----:B------:R-:W-:Y:S01]  /*27120*/  SHF.R.S32.HI R32, RZ, 0x1f, R18 ;  /* 0x0000001fff207819 */ /* 0x000fe20000011412 */
[----:B------:R-:W-:Y:S06]  /*27130*/  @!P2 BRA `(.L_x_5242) ;  /* 0x000000000004a947 */ /* 0x000fec0003800000 */
[----:B------:R-:W-:Y:S01]  /*27140*/  BPT.TRAP 0x1 ;  /* 0x000000040000795c */ /* 0x000fe20000300000 */
.L_x_5242:
        /* <DEDUP_REMOVED lines=25> */
.L_x_5371:
[----:B------:R-:W-:Y:S05]  /*272e0*/  BSYNC B0 ;  /* 0x0000000000007941 */ /* 0x000fea0003800000 */
.L_x_5243:
[----:B------:R-:W2:Y:S01]  /*272f0*/  LDL R10, [R1+0x8] ;  /* 0x00000800010a7983 */ /* 0x000ea20000100800 */
[----:B------:R-:W-:-:S03]  /*27300*/  ULDC.64 UR4, c[0x0][0x300] ;  /* 0x0000c00000047ab9 */ /* 0x000fc60000000a00 */
[----:B------:R-:W3:Y:S01]  /*27310*/  LDL R8, [R1] ;  /* 0x0000000001087983 */ /* 0x000ee20000100800 */
[----:B------:R-:W-:Y:S01]  /*27320*/  IMAD R5, R5, UR4, RZ ;  /* 0x0000000405057c24 */ /* 0x000fe2000f8e02ff */
[----:B------:R-:W-:Y:S01]  /*27330*/  LOP3.LUT P4, RZ, R22, 0x4, RZ, 0xc0, !PT ;  /* 0x0000000416ff7812 */ /* 0x000fe2000788c0ff */
[----:B0-----:R-:W-:Y:S01]  /*27340*/  IMAD.WIDE.U32 R2, R0, UR4, RZ ;  /* 0x0000000400027c25 */ /* 0x001fe2000f8e00ff */
[----:B------:R-:W0:Y:S01]  /*27350*/  S2R R9, SR_TID.X ;  /* 0x0000000000097919 */ /* 0x000e220000002100 */
[----:B------:R-:W-:Y:S02]  /*27360*/  LOP3.LUT P3, RZ, R22, 0x2, RZ, 0xc0, !PT ;  /* 0x0000000216ff7812 */ /* 0x000fe4000786c0ff */
        /* <DEDUP_REMOVED lines=16> */
[----:B0-----:R-:W-:-:S03]  /*27470*/  LOP3.LUT R9, R9, 0x7f, RZ, 0xc0, !PT ;  /* 0x0000007f09097812 */ /* 0x001fc600078ec0ff */
[----:B------:R-:W-:Y:S02]  /*27480*/  LEA.HI.X R0, R2, UR5, R0, 0x1, P0 ;  /* 0x0000000502007c11 */ /* 0x000fe400080f0c00 */
[----:B------:R-:W-:Y:S01]  /*27490*/  SHF.R.U32.HI R9, RZ, 0x3, R9 ;  /* 0x00000003ff097819 */ /* 0x000fe20000011609 */
[----:B--2---:R-:W-:Y:S02]  /*274a0*/  IMAD R6, R25, -0x60, R10 ;  /* 0xffffffa019067824 */ /* 0x004fe400078e020a */
[----:B---3--:R-:W-:-:S03]  /*274b0*/  IMAD R5, R26, 0x4800, R8 ;  /* 0x000048001a057824 */ /* 0x008fc600078e0208 */
[----:B------:R-:W-:-:S04]  /*274c0*/  IADD3 R6, -R9, R6, RZ ;  /* 0x0000000609067210 */ /* 0x000fc80007ffe1ff */
        /* <DEDUP_REMOVED lines=64> */
.L_x_5385:
        /* <DEDUP_REMOVED lines=12> */
.L_x_5246:
        /* <DEDUP_REMOVED lines=10> */
.L_x_5247:
[----:B------:R2:W-:Y:S02]  /*27a30*/  SYNCS.ARRIVE.TRANS64.A1T0 RZ, [R7+URZ+0x30830], RZ ;  /* 0x030830ff07ff79a7 */ /* 0x0005e4000810003f */
[----:B------:R-:W-:Y:S05]  /*27a40*/  WARPSYNC.ALL ;  /* 0x0000000000007948 */ /* 0x000fea0003800000 */
[----:B------:R-:W-:Y:S01]  /*27a50*/  ULDC.64 UR4, c[0x0][0xa00] ;  /* 0x0002800000047ab9 */ /* 0x000fe20000000a00 */
[----:B-1----:R-:W-:Y:S01]  /*27a60*/  VIADD R2, R23, 0x12400 ;  /* 0x0001240017027836 */ /* 0x002fe20000000000 */
[----:B------:R-:W-:Y:S01]  /*27a70*/  BAR.SYNC.DEFER_BLOCKING 0x8, 0x180 ;  /* 0x0206000000007b1d */ /* 0x000fe20000010000 */
[----:B------:R-:W-:Y:S02]  /*27a80*/  ISETP.NE.U32.AND P0, PT, RZ, UR4, PT ;  /* 0x00000004ff007c0c */ /* 0x000fe4000bf05070 */
[----:B------:R-:W-:-:S02]  /*27a90*/  SHF.R.S32.HI R0, RZ, 0x1f, R19 ;  /* 0x0000001fff007819 */ /* 0x000fc40000011413 */
[----:B------:R-:W-:Y:S01]  /*27aa0*/  ISETP.NE.AND.EX P0, PT, RZ, UR5, PT, P0 ;  /* 0x00000005ff007c0c */ /* 0x000fe2000bf05300 */
[----:B------:R-:W-:Y:S01]  /*27ab0*/  ULDC.64 UR4, c[0x0][0x298] ;  /* 0x0000a60000047ab9 */ /* 0x000fe20000000a00 */
[----:B------:R-:W-:Y:S01]  /*27ac0*/  LOP3.LUT P1, RZ, R2, 0x3ff, RZ, 0xc0, !PT ;  /* 0x000003ff02ff7812 */ /* 0x000fe2000782c0ff */
[----:B------:R-:W-:Y:S01]  /*27ad0*/  BSSY B6, `(.L_x_5248) ;  /* 0x000001c000067945 */ /* 0x000fe20003800000 */
[----:B------:R-:W-:Y:S02]  /*27ae0*/  SEL R0, R0, RZ, !P0 ;  /* 0x000000ff00007207 */ /* 0x000fe40004000000 */
[----:B------:R-:W-:-:S03]  /*27af0*/  SEL R2, R19, RZ, !P0 ;  /* 0x000000ff13027207 */ /* 0x000fc60004000000 */
[----:B------:R1:W-:Y:S04]  /*27b00*/  STL [R1+0x30], R0 ;  /* 0x0000300001007387 */ /* 0x0003e80000100800 */
[----:B------:R3:W-:Y:S01]  /*27b10*/  STL [R1+0x1c], R2 ;  /* 0x00001c0201007387 */ /* 0x0007e20000100800 */
[----:B-1----:R-:W-:Y:S01]  /*27b20*/  SHF.R.S32.HI R0, RZ, 0x1f, R35 ;  /* 0x0000001fff007819 */ /* 0x002fe20000011423 */
[----:B---3--:R-:W-:-:S04]  /*27b30*/  IMAD.WIDE.U32 R2, R35, UR4, RZ ;  /* 0x0000000423027c25 */ /* 0x008fc8000f8e00ff */
[----:B------:R-:W-:Y:S01]  /*27b40*/  IMAD R0, R0, UR4, RZ ;  /* 0x0000000400007c24 */ /* 0x000fe2000f8e02ff */
[----:B------:R1:W-:Y:S03]  /*27b50*/  STL.64 [R1+0x20], R2 ;  /* 0x0000200201007387 */ /* 0x0003e60000100a00 */
[----:B------:R-:W-:-:S04]  /*27b60*/  IMAD R0, R35, UR5, R0 ;  /* 0x0000000523007c24 */ /* 0x000fc8000f8e0200 */
[----:B------:R-:W-:Y:S01]  /*27b70*/  IMAD.IADD R35, R3, 0x1, R0 ;  /* 0x0000000103237824 */ /* 0x000fe200078e0200 */
[----:B------:R-:W-:Y:S06]  /*27b80*/  @!P1 BRA `(.L_x_5249) ;  /* 0x0000000000409947 */ /* 0x000fec0003800000 */
[----:B-1----:R-:W-:Y:S01]  /*27b90*/  MOV R2, 0x0 ;  /* 0x0000000000027802 */ /* 0x002fe20000000f00 */
[----:B------:R-:W-:Y:S01]  /*27ba0*/  ULDC.64 UR4, c[0x4][0x138] ;  /* 0x01004e0000047ab9 */ /* 0x000fe20000000a00 */
[----:B------:R-:W-:Y:S01]  /*27bb0*/  ULDC.64 UR6, c[0x4][0x140] ;  /* 0x0100500000067ab9 */ /* 0x000fe20000000a00 */
[----:B------:R-:W-:Y:S01]  /*27bc0*/  ULDC.64 UR8, c[0x4][0x88] ;  /* 0x0100220000087ab9 */ /* 0x000fe20000000a00 */
[----:B0-----:R-:W-:Y:S01]  /*27bd0*/  IMAD.U32 R4, RZ, RZ, UR4 ;  /* 0x00000004ff047e24 */ /* 0x001fe2000f8e00ff */
[----:B------:R-:W-:Y:S01]  /*27be0*/  MOV R5, UR5 ;  /* 0x0000000500057c02 */ /* 0x000fe20008000f00 */
[----:B------:R-:W0:Y:S01]  /*27bf0*/  LDC.64 R2, c[0x4][R2] ;  /* 0x0100000002027b82 */ /* 0x000e220000000a00 */
[----:B------:R-:W-:Y:S01]  /*27c00*/  IMAD.U32 R6, RZ, RZ, UR6 ;  /* 0x00000006ff067e24 */ /* 0x000fe2000f8e00ff */
[----:B------:R-:W-:Y:S01]  /*27c10*/  MOV R11, UR9 ;  /* 0x00000009000b7c02 */ /* 0x000fe20008000f00 */
[----:B--2---:R-:W-:Y:S02]  /*27c20*/  IMAD.U32 R7, RZ, RZ, UR7 ;  /* 0x00000007ff077e24 */ /* 0x004fe4000f8e00ff */
[----:B------:R-:W-:-:S02]  /*27c30*/  IMAD.U32 R10, RZ, RZ, UR8 ;  /* 0x00000008ff0a7e24 */ /* 0x000fc4000f8e00ff */
[----:B------:R-:W-:Y:S02]  /*27c40*/  IMAD.MOV.U32 R8, RZ, RZ, 0x70 ;  /* 0x00000070ff087424 */ /* 0x000fe400078e00ff */
[----:B------:R-:W-:Y:S02]  /*27c50*/  IMAD.MOV.U32 R12, RZ, RZ, 0x1 ;  /* 0x00000001ff0c7424 */ /* 0x000fe400078e00ff */
[----:B------:R-:W-:-:S07]  /*27c60*/  IMAD.MOV.U32 R13, RZ, RZ, RZ ;  /* 0x000000ffff0d7224 */ /* 0x000fce00078e00ff */
[----:B------:R-:W-:-:S07]  /*27c70*/  LEPC R20, `(.L_x_5249) ;  /* 0x000000001014794e */ /* 0x000fce0000000000 */
[----:B0-----:R-:W-:Y:S05]  /*27c80*/  CALL.ABS.NOINC R2 ;  /* 0x0000000002007343 */ /* 0x001fea0003c00000 */
.L_x_5249:
[----:B------:R-:W-:Y:S05]  /*27c90*/  BSYNC B6 ;  /* 0x0000000000067941 */ /* 0x000fea0003800000 */
.L_x_5248:
[----:B------:R-:W3:Y:S01]  /*27ca0*/  LDL.LU R20, [R1+0x30] ;  /* 0x0000300001147983 */ /* 0x000ee20000300800 */
[----:B------:R-:W-:Y:S01]  /*27cb0*/  ULDC.64 UR4, c[0x0][0x2d8] ;  /* 0x0000b60000047ab9 */ /* 0x000fe20000000a00 */
[----:B--2---:R-:W2:Y:S02]  /*27cc0*/  LDC R7, c[0x0][0x448] ;  /* 0x00011200ff077b82 */ /* 0x004ea40000000800 */
[----:B------:R-:W4:Y:S04]  /*27cd0*/  LDL.LU R21, [R1+0x1c] ;  /* 0x00001c0001157983 */ /* 0x000f280000300800 */
[----:B-1----:R-:W3:Y:S01]  /*27ce0*/  LDL.LU.64 R2, [R1+0x20] ;  /* 0x0000200001027983 */ /* 0x002ee20000300a00 */
[----:B------:R-:W-:-:S03]  /*27cf0*/  IMAD R0, R32, UR4, RZ ;  /* 0x0000000420007c24 */ /* 0x000fc6000f8e02ff */
[----:B------:R1:W5:Y:S01]  /*27d00*/  LDL R8, [R1+0x4] ;  /* 0x0000040001087983 */ /* 0x0003620000100800 */
[----:B------:R-:W-:Y:S01]  /*27d10*/  IMAD R0, R18, UR5, R0 ;  /* 0x0000000512007c24 */ /* 0x000fe2000f8e0200 */
[----:B--2---:R-:W-:-:S13]  /*27d20*/  ISETP.NE.AND P0, PT, R7, 0x1, PT ;  /* 0x000000010700780c */ /* 0x004fda0003f05270 */
[----:B------:R-:W2:Y:S01]  /*27d30*/  @P0 LDC R6, c[0x0][0x44c] ;  /* 0x00011300ff060b82 */ /* 0x000ea20000000800 */
[----:B---3--:R-:W-:-:S03]  /*27d40*/  MOV R3, R35 ;  /* 0x0000002300037202 */ /* 0x008fc60000000f00 */
[----:B------:R-:W-:Y:S01]  /*27d50*/  IMAD.WIDE.U32 R2, R18, UR4, R2 ;  /* 0x0000000412027c25 */ /* 0x000fe2000f8e0002 */
[----:B------:R-:W-:-:S03]  /*27d60*/  ULDC.64 UR4, c[0x0][0x2e0] ;  /* 0x0000b80000047ab9 */ /* 0x000fc60000000a00 */
[----:B------:R-:W-:Y:S02]  /*27d70*/  IMAD.IADD R3, R3, 0x1, R0 ;  /* 0x0000000103037824 */ /* 0x000fe400078e0200 */
[----:B------:R-:W-:Y:S02]  /*27d80*/  IMAD R0, R20, UR4, RZ ;  /* 0x0000000414007c24 */ /* 0x000fe4000f8e02ff */
[----:B------:R-:W3:Y:S01]  /*27d90*/  S2R R20, SR_TID.X ;  /* 0x0000000000147919 */ /* 0x000ee20000002100 */
[----:B----4-:R-:W-:-:S04]  /*27da0*/  IMAD.WIDE.U32 R2, R21, UR4, R2 ;  /* 0x0000000415027c25 */ /* 0x010fc8000f8e0002 */
[----:B------:R-:W-:Y:S01]  /*27db0*/  IMAD R0, R21, UR5, R0 ;  /* 0x0000000515007c24 */ /* 0x000fe2000f8e0200 */
[----:B------:R-:W-:-:S03]  /*27dc0*/  ULDC.64 UR4, c[0x0][0x2d0] ;  /* 0x0000b40000047ab9 */ /* 0x000fc60000000a00 */
[----:B------:R-:W-:Y:S02]  /*27dd0*/  IMAD.IADD R3, R3, 0x1, R0 ;  /* 0x0000000103037824 */ /* 0x000fe400078e0200 */
[----:B------:R-:W4:Y:S01]  /*27de0*/  @P0 LDC R0, c[0x0][0x450] ;  /* 0x00011400ff000b82 */ /* 0x000f220000000800 */
[----:B---3--:R-:W-:-:S04]  /*27df0*/  LOP3.LUT R20, R20, 0x7f, RZ, 0xc0, !PT ;  /* 0x0000007f14147812 */ /* 0x008fc800078ec0ff */
[----:B------:R-:W-:Y:S02]  /*27e00*/  SHF.R.U32.HI R21, RZ, 0x3, R20 ;  /* 0x00000003ff157819 */ /* 0x000fe40000011614 */
[----:B------:R-:W3:Y:S02]  /*27e10*/  S2R R20, SR_TID.X ;  /* 0x0000000000147919 */ /* 0x000ee40000002100 */
[----:B---3--:R-:W-:-:S05]  /*27e20*/  IMAD.SHL.U32 R20, R20, 0x10, RZ ;  /* 0x0000001014147824 */ /* 0x008fca00078e00ff */
[----:B------:R-:W-:-:S04]  /*27e30*/  LOP3.LUT R20, R21, 0x70, R20, 0xf8, !PT ;  /* 0x0000007015147812 */ /* 0x000fc800078ef814 */
[----:B------:R-:W-:-:S05]  /*27e40*/  IADD3 R5, R20, R28, RZ ;  /* 0x0000001c14057210 */ /* 0x000fca0007ffe0ff */
[----:B--2---:R-:W-:-:S04]  /*27e50*/  @P0 IMAD.HI.U32 R6, R5, R6, RZ ;  /* 0x0000000605060227 */ /* 0x004fc800078e00ff */
[----:B0-----:R-:W-:Y:S01]  /*27e60*/  IMAD.MOV.U32 R4, RZ, RZ, R5 ;  /* 0x000000ffff047224 */ /* 0x001fe200078e0005 */
        /* <DEDUP_REMOVED lines=36> */
[----:B-----5:R-:W-:Y:S04]  /*280b0*/  @!P1 LDGSTS.E.BYPASS.LTC128B.128 [R8+0x12400], desc[UR60][R2.64], !P3 ;  /* 0x1240000002089fae */ /* 0x020fe8000d901d7c */
        /* <DEDUP_REMOVED lines=68> */
.L_x_5402:
[----:B------:R-:W-:Y:S01]  /*28500*/  IADD3 R28, R28, 0x70, RZ ;  /* 0x000000701c1c7810 */ /* 0x000fe20007ffe0ff */
[----:B------:R-:W-:Y:S03]  /*28510*/  BSSY B0, `(.L_x_5251) ;  /* 0x000000b000007945 */ /* 0x000fe60003800000 */
        /* <DEDUP_REMOVED lines=10> */
.L_x_5252:
[----:B------:R-:W-:Y:S05]  /*285c0*/  BSYNC B0 ;  /* 0x0000000000007941 */ /* 0x000fea0003800000 */
.L_x_5251:
[----:B------:R-:W-:Y:S01]  /*285d0*/  NOP ;  /* 0x0000000000007918 */ /* 0x000fe20000000000 */
[----:B------:R-:W-:-:S13]  /*285e0*/  PLOP3.LUT P0, PT, PT, PT, PT, 0x80, 0x0 ;  /* 0x000000000000781c */ /* 0x000fda0003f0f070 */
.L_x_5253:
[----:B------:R-:W-:Y:S02]  /*285f0*/  PLOP3.LUT P1, PT, P1, P0, PT, 0xa2, 0x0 ;  /* 0x000000000000781c */ /* 0x000fe40000f21472 */
[----:B------:R-:W-:-:S08]  /*28600*/  @P0 R2UR P1, UR4, R23 ;  /* 0x00000000170402ca */ /* 0x000fd00000020000 */
[----:B------:R-:W-:-:S05]  /*28610*/  @P0 PLOP3.LUT P0, PT, P1, PT, PT, 0x80, 0x0 ;  /* 0x000000000000081c */ /* 0x000fca0000f0f070 */
[----:B------:R-:W-:Y:S01]  /*28620*/  @!P1 SYNCS.ARRIVE.TRANS64.RED.A0T1 RZ, [UR4+0x30800], RZ ;  /* 0x030800ffffff99a7 */ /* 0x000fe20008200404 */
[----:B------:R-:W-:Y:S07]  /*28630*/  @!P1 ARRIVES.LDGSTSBAR.64.TRANSCNT [UR4+0x30800] ;  /* 0x03080000ff0099b0 */ /* 0x000fee0008000a84 */
[----:B------:R-:W-:Y:S05]  /*28640*/  @P0 BRA.U.ANY `(.L_x_5253) ;  /* 0xfffffffd00e80947 */ /* 0x000fea000393ffff */
[----:B01----:R-:W2:Y:S02]  /*28650*/  LDL.LU R2, [R1+0x2c] ;  /* 0x00002c0001027983 */ /* 0x003ea40000300800 */
[----:B--2---:R-:W-:-:S05]  /*28660*/  VIADD R2, R2, 0x1 ;  /* 0x0000000102027836 */ /* 0x004fca0000000000 */
[----:B------:R0:W-:Y:S01]  /*28670*/  STL [R1+0x2c], R2 ;  /* 0x00002c0201007387 */ /* 0x0001e20000100800 */
[----:B------:R-:W-:-:S04]  /*28680*/  LEA.HI R0, R2, R2, RZ, 0x1 ;  /* 0x0000000202007211 */ /* 0x000fc800078f08ff */
[----:B------:R-:W-:-:S05]  /*28690*/  LOP3.LUT R0, R0, 0xfffffffe, RZ, 0xc0, !PT ;  /* 0xfffffffe00007812 */ /* 0x000fca00078ec0ff */
[----:B------:R-:W-:-:S05]  /*286a0*/  IMAD.IADD R0, R2, 0x1, -R0 ;  /* 0x0000000102007824 */ /* 0x000fca00078e0a00 */
[----:B------:R-:W-:Y:S01]  /*286b0*/  SHF.L.U32 R0, R0, 0x1f, RZ ;  /* 0x0000001f00007819 */ /* 0x000fe200000006ff */
[----:B------:R-:W-:Y:S01]  /*286c0*/  NOP ;  /* 0x0000000000007918 */ /* 0x000fe20000000000 */
[----:B0-----:R-:W2:Y:S01]  /*286d0*/  LDL.LU R2, [R1+0x28] ;  /* 0x0000280001027983 */ /* 0x001ea20000300800 */
[----:B------:R0:W-:Y:S01]  /*286e0*/  SYNCS.ARRIVE.TRANS64.A1T0 RZ, [R23+URZ+0x30800], RZ ;  /* 0x030800ff17ff79a7 */ /* 0x0001e2000810003f */
[----:B------:R-:W-:Y:S01]  /*286f0*/  BSSY B0, `(.L_x_5254) ;  /* 0x0000004000007945 */ /* 0x000fe20003800000 */
[----:B------:R-:W1:Y:S01]  /*28700*/  SYNCS.PHASECHK.TRANS64.TRYWAIT P0, [R23+URZ+0x30820], R0 ;  /* 0x03082000170075a7 */ /* 0x000e62000800017f */
[----:B--2---:R-:W-:Y:S02]  /*28710*/  IADD3 R6, R2, -0x2, RZ ;  /* 0xfffffffe02067810 */ /* 0x004fe40007ffe0ff */
[----:B01----:R-:W-:Y:S05]  /*28720*/  @!P0 BRA `(.L_x_5255) ;  /* 0x0000005000a88947 */ /* 0x003fea0003800000 */
.L_x_5403:
[----:B------:R-:W-:Y:S05]  /*28730*/  BSYNC B0 ;  /* 0x0000000000007941 */ /* 0x000fea0003800000 */
.L_x_5254:
        /* <DEDUP_REMOVED lines=11> */
.L_x_5270:
[----:B------:R-:W2:Y:S01]  /*287f0*/  LDL R4, [R1+0xc] ;  /* 0x00000c0001047983 */ /* 0x000ea20000100800 */
[----:B------:R-:W1:Y:S03]  /*28800*/  LDC R7, c[0x0][0x430] ;  /* 0x00010c00ff077b82 */ /* 0x000e660000000800 */
[----:B------:R-:W3:Y:S01]  /*28810*/  LDL R8, [R1+0x14] ;  /* 0x0000140001087983 */ /* 0x000ee20000100800 */
[----:B0-----:R-:W0:Y:S01]  /*28820*/  S2R R0, SR_TID.X ;  /* 0x0000000000007919 */ /* 0x001e220000002100 */
[----:B------:R-:W4:Y:S01]  /*28830*/  S2R R3, SR_TID.X ;  /* 0x0000000000037919 */ /* 0x000f220000002100 */
[----:B-1----:R-:W-:-:S13]  /*28840*/  ISETP.NE.AND P0, PT, R7, 0x1, PT ;  /* 0x000000010700780c */ /* 0x002fda0003f05270 */
[----:B------:R-:W1:Y:S01]  /*28850*/  @P0 LDC R2, c[0x0][0x438] ;  /* 0x00010e00ff020b82 */ /* 0x000e620000000800 */
[----:B0-----:R-:W-:-:S04]  /*28860*/  LOP3.LUT R0, R0, 0x7f, RZ, 0xc0, !PT ;  /* 0x0000007f00007812 */ /* 0x001fc800078ec0ff */
[----:B------:R-:W-:Y:S02]  /*28870*/  SHF.R.U32.HI R0, RZ, 0x3, R0 ;  /* 0x00000003ff007819 */ /* 0x000fe40000011600 */
[----:B----4-:R-:W-:-:S04]  /*28880*/  SHF.L.U32 R3, R3, 0x4, RZ ;  /* 0x0000000403037819 */ /* 0x010fc800000006ff */
[----:B------:R-:W-:Y:S02]  /*28890*/  LOP3.LUT R3, R0, 0x70, R3, 0xf8, !PT ;  /* 0x0000007000037812 */ /* 0x000fe400078ef803 */
[----:B------:R-:W0:Y:S02]  /*288a0*/  @P0 LDC R0, c[0x0][0x434] ;  /* 0x00010d00ff000b82 */ /* 0x000e240000000800 */
[----:B------:R-:W-:Y:S01]  /*288b0*/  ISETP.GT.U32.AND P5, PT, R3, 0x5f, PT ;  /* 0x0000005f0300780c */ /* 0x000fe20003fa4070 */
[----:B--2---:R-:W-:-:S12]  /*288c0*/  IMAD R9, R6, 0x60, R4 ;  /* 0x0000006006097824 */ /* 0x004fd800078e0204 */
[----:B------:R-:W3:Y:S01]  /*288d0*/  @!P5 LDC.64 R4, c[0x0][0x428] ;  /* 0x00010a00ff04db82 */ /* 0x000ee20000000a00 */
[----:B------:R-:W-:-:S04]  /*288e0*/  IMAD.IADD R9, R3, 0x1, R9 ;  /* 0x0000000103097824 */ /* 0x000fc800078e0209 */
[----:B0-----:R-:W-:-:S04]  /*288f0*/  @P0 IMAD.HI.U32 R3, R9, R0, RZ ;  /* 0x0000000009030227 */ /* 0x001fc800078e00ff */
[----:B------:R-:W-:Y:S01]  /*28900*/  IMAD.MOV.U32 R0, RZ, RZ, R9 ;  /* 0x000000ffff007224 */ /* 0x000fe200078e0009 */
[----:B-1----:R-:W-:-:S04]  /*28910*/  @P0 SHF.R.U32.HI R0, RZ, R2, R3 ;  /* 0x00000002ff000219 */ /* 0x002fc80000011603 */
[--C-:B------:R-:W-:Y:S01]  /*28920*/  @!P5 SHF.R.S32.HI R3, RZ, 0x1f, R0.reuse ;  /* 0x0000001fff03d819 */ /* 0x100fe20000011400 */
[----:B------:R-:W-:Y:S02]  /*28930*/  @!P5 IMAD.MOV.U32 R2, RZ, RZ, R0 ;  /* 0x000000ffff02d224 */ /* 0x000fe400078e0000 */
[-C--:B---3--:R-:W-:Y:S02]  /*28940*/  @!P5 IMAD R8, R8, R4.reuse, RZ ;  /* 0x000000040808d224 */ /* 0x088fe400078e02ff */
        /* <DEDUP_REMOVED lines=10> */
[----:B------:R-:W-:Y:S01]  /*289f0*/  LOP3.LUT P4, RZ, R22, 0x10, RZ, 0xc0, !PT ;  /* 0x0000001016ff7812 */ /* 0x000fe2000788c0ff */
[----:B------:R-:W-:-:S05]  /*28a00*/  VIADD R26, R10, 0x1 ;  /* 0x000000010a1a7836 */ /* 0x000fca0000000000 */
[C---:B------:R-:W-:Y:S01]  /*28a10*/  ISETP.NE.AND P0, PT, R26.reuse, 0x2, PT ;  /* 0x000000021a00780c */ /* 0x040fe20003f05270 */
[----:B------:R-:W-:Y:S05]  /*28a20*/  YIELD ;  /* 0x0000000000007946 */ /* 0x000fea0003800000 */
[----:B------:R-:W-:Y:S02]  /*28a30*/  SEL R29, RZ, 0x1, P0 ;  /* 0x00000001ff1d7807 */ /* 0x000fe40000000000 */
[----:B------:R-:W-:Y:S02]  /*28a40*/  SEL R26, R26, RZ, P0 ;  /* 0x000000ff1a1a7207 */ /* 0x000fe40000000000 */
[----:B------:R-:W-:-:S02]  /*28a50*/  MOV R25, R6 ;  /* 0x0000000600197202 */ /* 0x000fc40000000f00 */
[----:B------:R-:W-:Y:S01]  /*28a60*/  LOP3.LUT R29, R20, R29, RZ, 0x3c, !PT ;  /* 0x0000001d141d7212 */ /* 0x000fe200078e3cff */
[----:B0-----:R-:W-:Y:S06]  /*28a70*/  @!P4 BRA `(.L_x_5258) ;  /* 0x000000000004c947 */ /* 0x001fec0003800000 */
[----:B------:R-:W-:Y:S01]  /*28a80*/  BPT.TRAP 0x1 ;  /* 0x000000040000795c */ /* 0x000fe20000300000 */
.L_x_5258:
[----:B------:R-:W-:Y:S01]  /*28a90*/  IMAD R7, R26, 0x8, R23 ;  /* 0x000000081a077824 */ /* 0x000fe200078e0217 */
[----:B------:R-:W-:Y:S01]  /*28aa0*/  SHF.L.U32 R2, R29, 0x1f, RZ ;  /* 0x0000001f1d027819 */ /* 0x000fe200000006ff */
[----:B------:R-:W-:Y:S03]  /*28ab0*/  BSSY B1, `(.L_x_5259) ;  /* 0x0000003000017945 */ /* 0x000fe60003800000 */
[----:B------:R-:W0:Y:S02]  /*28ac0*/  SYNCS.PHASECHK.TRANS64.TRYWAIT P0, [R7+URZ+0x30840], R2 ;  /* 0x03084002070075a7 */ /* 0x000e24000800017f */
[----:B0-----:R-:W-:Y:S05]  /*28ad0*/  @!P0 BRA `(.L_x_5260) ;  /* 0x0000004c00d08947 */ /* 0x001fea0003800000 */
.L_x_5404:
[----:B------:R-:W-:Y:S05]  /*28ae0*/  BSYNC B1 ;  /* 0x0000000000017941 */ /* 0x000fea0003800000 */
.L_x_5259:
[----:B------:R-:W2:Y:S01]  /*28af0*/  LDL R5, [R1] ;  /* 0x0000000001057983 */ /* 0x000ea20000100800 */
[----:B------:R-:W-:Y:S01]  /*28b00*/  SHF.R.S32.HI R21, RZ, 0x1f, R9 ;  /* 0x0000001fff157819 */ /* 0x000fe20000011409 */
[----:B------:R-:W-:Y:S01]  /*28b10*/  ULDC.64 UR4, c[0x0][0x300] ;  /* 0x0000c00000047ab9 */ /* 0x000fe20000000a00 */
[----:B-----5:R-:W-:Y:S01]  /*28b20*/  SHF.R.S32.HI R28, RZ, 0x1f, R0 ;  /* 0x0000001fff1c7819 */ /* 0x020fe20000011400 */
[----:B0-----:R-:W-:Y:S01]  /*28b30*/  IMAD.WIDE.U32 R2, R9, UR4, RZ ;  /* 0x0000000409027c25 */ /* 0x001fe2000f8e00ff */
[C---:B------:R-:W-:Y:S02]  /*28b40*/  LOP3.LUT P5, RZ, R22.reuse, 0x2, RZ, 0xc0, !PT ;  /* 0x0000000216ff7812 */ /* 0x040fe400078ac0ff */
[----:B------:R-:W-:Y:S01]  /*28b50*/  LOP3.LUT P4, RZ, R22, 0x1, RZ, 0xc0, !PT ;  /* 0x0000000116ff7812 */ /* 0x000fe2000788c0ff */
        /* <DEDUP_REMOVED lines=17> */
[----:B--2---:R-:W-:Y:S01]  /*28c70*/  IMAD R5, R26, 0x4800, R5 ;  /* 0x000048001a057824 */ /* 0x004fe200078e0205 */
        /* <DEDUP_REMOVED lines=41> */
.L_x_5418:
[----:B------:R-:W-:Y:S02]  /*28f10*/  LOP3.LUT P6, RZ, R22, 0x4, RZ, 0xc0, !PT ;  /* 0x0000000416ff7812 */ /* 0x000fe400078cc0ff */
[----:B--2---:R-:W-:-:S04]  /*28f20*/  IADD3 R2, P0, R2, R4, RZ ;  /* 0x0000000402027210 */ /* 0x004fc80007f1e0ff */
[----:B------:R-:W-:Y:S02]  /*28f30*/  IADD3.X R3, RZ, R35, RZ, P0, !PT ;  /* 0x00000023ff037210 */ /* 0x000fe400007fe4ff */
        /* <DEDUP_REMOVED lines=8> */
.L_x_5262:
        /* <DEDUP_REMOVED lines=10> */
.L_x_5263:
[----:B------:R2:W-:Y:S01]  /*29060*/  SYNCS.ARRIVE.TRANS64.A1T0 RZ, [R7+URZ+0x30830], RZ ;  /* 0x030830ff07ff79a7 */ /* 0x0005e2000810003f */
[----:B------:R-:W-:Y:S05]  /*29070*/  @!P5 BRA `(.L_x_5264) ;  /* 0x000000000004d947 */ /* 0x000fea0003800000 */
[----:B------:R-:W-:Y:S01]  /*29080*/  BPT.TRAP 0x1 ;  /* 0x000000040000795c */ /* 0x000fe20000300000 */
.L_x_5264:
[----:B-1----:R-:W-:Y:S01]  /*29090*/  SHF.L.U32 R2, R20, 0x1f, RZ ;  /* 0x0000001f14027819 */ /* 0x002fe200000006ff */
[----:B0-----:R-:W-:Y:S01]  /*290a0*/  IMAD R6, R10, 0x8, R23 ;  /* 0x000000080a067824 */ /* 0x001fe200078e0217 */
[----:B------:R-:W-:Y:S03]  /*290b0*/  BSSY B1, `(.L_x_5265) ;  /* 0x0000003000017945 */ /* 0x000fe60003800000 */
[----:B------:R-:W0:Y:S02]  /*290c0*/  SYNCS.PHASECHK.TRANS64.TRYWAIT P0, [R6+URZ+0x30860], R2 ;  /* 0x03086002060075a7 */ /* 0x000e24000800017f */
[----:B0-----:R-:W-:Y:S05]  /*290d0*/  @!P0 BRA `(.L_x_5266) ;  /* 0x0000005000448947 */ /* 0x001fea0003800000 */
.L_x_5419:
[----:B------:R-:W-:Y:S05]  /*290e0*/  BSYNC B1 ;  /* 0x0000000000017941 */ /* 0x000fea0003800000 */
.L_x_5265:
[----:B--2---:R-:W2:Y:S04]  /*290f0*/  LDL R7, [R1+0x8] ;  /* 0x0000080001077983 */ /* 0x004ea80000100800 */
[----:B------:R-:W3:Y:S01]  /*29100*/  LDL R5, [R1] ;  /* 0x0000000001057983 */ /* 0x000ee20000100800 */
[----:B------:R-:W1:Y:S01]  /*29110*/  S2R R3, SR_TID.X ;  /* 0x0000000000037919 */ /* 0x000e620000002100 */
[----:B------:R-:W-:Y:S01]  /*29120*/  UMOV UR4, 0xffffffff ;  /* 0xffffffff00047882 */ /* 0x000fe20000000000 */
[----:B-1----:R-:W-:-:S04]  /*29130*/  LOP3.LUT R3, R3, 0x7f, RZ, 0xc0, !PT ;  /* 0x0000007f03037812 */ /* 0x002fc800078ec0ff */
[----:B------:R-:W-:Y:S01]  /*29140*/  SHF.R.U32.HI R3, RZ, 0x3, R3 ;  /* 0x00000003ff037819 */ /* 0x000fe20000011603 */
[----:B--2---:R-:W-:Y:S02]  /*29150*/  IMAD R7, R31, -0x60, R7 ;  /* 0xffffffa01f077824 */ /* 0x004fe400078e0207 */
[----:B---3--:R-:W-:Y:S02]  /*29160*/  IMAD R5, R10, 0x4800, R5 ;  /* 0x000048000a057824 */ /* 0x008fe400078e0205 */
[----:B------:R-:W-:Y:S01]  /*29170*/  IMAD.IADD R7, R7, 0x1, -R3 ;  /* 0x0000000107077824 */ /* 0x000fe200078e0a03 */
[----:B------:R-:W-:Y:S06]  /*29180*/  BRA.DIV UR4, `(.L_x_5267) ;  /* 0x00000052042c7947 */ /* 0x000fec000b800000 */
[----:B0-----:R-:W0:Y:S01]  /*29190*/  SHFL.IDX PT, R2, R17, RZ, 0x181f ;  /* 0x00181fff11027589 */ /* 0x001e2200000e0000 */
[----:B------:R-:W-:-:S03]  /*291a0*/  LEA R5, R5, R23, 0x1 ;  /* 0x0000001705057211 */ /* 0x000fc600078e08ff */
        /* <DEDUP_REMOVED lines=51> */
[----:B0-2---:R0:W1:Y:S02]  /*294e0*/  SHFL.IDX PT, R2, R17, 0x5, 0x181f ;  /* 0x00b81f0011027f89 */ /* 0x00506400000e0000 */
.L_x_5433:
        /* <DEDUP_REMOVED lines=31> */
.L_x_5268:
        /* <DEDUP_REMOVED lines=10> */
.L_x_5269:
[----:B------:R-:W2:Y:S01]  /*29780*/  LDL R0, [R1+0x10] ;  /* 0x0000100001007983 */ /* 0x000ea20000100800 */
[----:B------:R0:W-:Y:S01]  /*29790*/  SYNCS.ARRIVE.TRANS64.A1T0 RZ, [R6+URZ+0x30850], RZ ;  /* 0x030850ff06ff79a7 */ /* 0x0001e2000810003f */
[----:B------:R-:W-:Y:S01]  /*297a0*/  IMAD.MOV.U32 R10, RZ, RZ, R26 ;  /* 0x000000ffff0a7224 */ /* 0x000fe200078e001a */
[----:B------:R-:W-:Y:S01]  /*297b0*/  MOV R31, R25 ;  /* 0x00000019001f7202 */ /* 0x000fe20000000f00 */
[----:B------:R-:W-:Y:S02]  /*297c0*/  IMAD.MOV.U32 R20, RZ, RZ, R29 ;  /* 0x000000ffff147224 */ /* 0x000fe400078e001d */
[C---:B0-----:R-:W-:Y:S01]  /*297d0*/  VIADD R6, R25.reuse, 0xffffffff ;  /* 0xffffffff19067836 */ /* 0x041fe20000000000 */
[----:B--2---:R-:W-:-:S13]  /*297e0*/  ISETP.GT.AND P0, PT, R25, R0, PT ;  /* 0x000000001900720c */ /* 0x004fda0003f04270 */
[----:B------:R-:W-:Y:S05]  /*297f0*/  @P0 BRA `(.L_x_5270) ;  /* 0xffffffec00fc0947 */ /* 0x000fea000383ffff */
.L_x_5257:
[----:B------:R-:W-:Y:S05]  /*29800*/  BSYNC B0 ;  /* 0x0000000000007941 */ /* 0x000fea0003800000 */
.L_x_5256:
        /* <DEDUP_REMOVED lines=17> */
.L_x_5272:
[----:B------:R-:W-:Y:S05]  /*29920*/  BSYNC B0 ;  /* 0x0000000000007941 */ /* 0x000fea0003800000 */
.L_x_5271:
[----:B------:R-:W-:-:S13]  /*29930*/  LOP3.LUT P0, RZ, R22, 0x10, RZ, 0xc0, !PT ;  /* 0x0000001016ff7812 */ /* 0x000fda000780c0ff */
[----:B------:R-:W-:Y:S05]  /*29940*/  @!P0 BRA `(.L_x_5273) ;  /* 0x0000000000048947 */ /* 0x000fea0003800000 */
[----:B------:R-:W-:Y:S01]  /*29950*/  BPT.TRAP 0x1 ;  /* 0x000000040000795c */ /* 0x000fe20000300000 */
.L_x_5273:
[----:B------:R-:W2:Y:S01]  /*29960*/  LDL.LU R2, [R1+0x8] ;  /* 0x0000080001027983 */ /* 0x000ea20000300800 */
[----:B------:R-:W-:Y:S01]  /*29970*/  IMAD R0, R26, 0x8, R23 ;  /* 0x000000081a007824 */ /* 0x000fe200078e0217 */
[----:B------:R-:W-:Y:S01]  /*29980*/  SHF.L.U32 R3, R29, 0x1f, RZ ;  /* 0x0000001f1d037819 */ /* 0x000fe200000006ff */
[----:B------:R-:W-:Y:S03]  /*29990*/  BSSY B0, `(.L_x_5274) ;  /* 0x0000004000007945 */ /* 0x000fe60003800000 */
[----:B------:R-:W0:Y:S01]  /*299a0*/  SYNCS.PHASECHK.TRANS64.TRYWAIT P0, [R0+URZ+0x30860], R3 ;  /* 0x03086003000075a7 */ /* 0x000e22000800017f */
[----:B--2---:R-:W-:Y:S01]  /*299b0*/  IMAD R6, R25, -0x60, R2 ;  /* 0xffffffa019067824 */ /* 0x004fe200078e0202 */
[----:B0-----:R-:W-:Y:S06]  /*299c0*/  @!P0 BRA `(.L_x_5275) ;  /* 0x0000005000308947 */ /* 0x001fec0003800000 */
.L_x_5434:
[----:B------:R-:W-:Y:S05]  /*299d0*/  BSYNC B0 ;  /* 0x0000000000007941 */ /* 0x000fea0003800000 */
.L_x_5274:
[----:B------:R-:W1:Y:S02]  /*299e0*/  S2R R2, SR_TID.X ;  /* 0x0000000000027919 */ /* 0x000e640000002100 */
[----:B-1----:R-:W-:-:S04]  /*299f0*/  LOP3.LUT R2, R2, 0x7f, RZ, 0xc0, !PT ;  /* 0x0000007f02027812 */ /* 0x002fc800078ec0ff */
[----:B------:R-:W-:Y:S02]  /*29a00*/  SHF.R.U32.HI R4, RZ, 0x3, R2 ;  /* 0x00000003ff047819 */ /* 0x000fe40000011602 */
[----:B------:R-:W2:Y:S01]  /*29a10*/  LDL R2, [R1] ;  /* 0x0000000001027983 */ /* 0x000ea20000100800 */
[----:B------:R-:W-:Y:S02]  /*29a20*/  UMOV UR4, 0xffffffff ;  /* 0xffffffff00047882 */ /* 0x000fe40000000000 */
[----:B------:R-:W-:Y:S02]  /*29a30*/  IMAD.IADD R6, R6, 0x1, -R4 ;  /* 0x0000000106067824 */ /* 0x000fe400078e0a04 */
[----:B--2---:R-:W-:Y:S01]  /*29a40*/  IMAD R4, R26, 0x4800, R2 ;  /* 0x000048001a047824 */ /* 0x004fe200078e0202 */
[----:B------:R-:W-:Y:S06]  /*29a50*/  BRA.DIV UR4, `(.L_x_5276) ;  /* 0x0000005204207947 */ /* 0x000fec000b800000 */
[----:B------:R-:W1:Y:S01]  /*29a60*/  SHFL.IDX PT, R14, R17, RZ, 0x181f ;  /* 0x00181fff110e7589 */ /* 0x000e6200000e0000 */
        /* <DEDUP_REMOVED lines=57> */
.L_x_5448:
        /* <DEDUP_REMOVED lines=13> */
.L_x_5277:
        /* <DEDUP_REMOVED lines=10> */
.L_x_5278:
[----:B------:R-:W-:Y:S01]  /*29f70*/  VIADD R26, R26, 0x1 ;  /* 0x000000011a1a7836 */ /* 0x000fe20000000000 */
[----:B------:R1:W-:Y:S04]  /*29f80*/  SYNCS.ARRIVE.TRANS64.A1T0 RZ, [R0+URZ+0x30850], RZ ;  /* 0x030850ff00ff79a7 */ /* 0x0003e8000810003f */
[----:B------:R-:W-:-:S04]  /*29f90*/  ISETP.NE.AND P0, PT, R26, 0x2, PT ;  /* 0x000000021a00780c */ /* 0x000fc80003f05270 */
[----:B-1----:R-:W-:Y:S02]  /*29fa0*/  SEL R0, RZ, 0x1, P0 ;  /* 0x00000001ff007807 */ /* 0x002fe40000000000 */
[----:B------:R-:W-:Y:S02]  /*29fb0*/  SEL R26, R26, RZ, P0 ;  /* 0x000000ff1a1a7207 */ /* 0x000fe40000000000 */
[----:B------:R-:W-:-:S07]  /*29fc0*/  LOP3.LUT R29, R29, R0, RZ, 0x3c, !PT ;  /* 0x000000001d1d7212 */ /* 0x000fce00078e3cff */
.L_x_5235:
[----:B------:R-:W-:Y:S05]  /*29fd0*/  BSYNC B7 ;  /* 0x0000000000077941 */ /* 0x000fea0003800000 */
.L_x_5233:
[----:B------:R-:W-:-:S13]  /*29fe0*/  LOP3.LUT P0, RZ, R22, 0x20, RZ, 0xc0, !PT ;  /* 0x0000002016ff7812 */ /* 0x000fda000780c0ff */
[----:B------:R-:W-:Y:S05]  /*29ff0*/  @!P0 BRA `(.L_x_5279) ;  /* 0x0000000000248947 */ /* 0x000fea0003800000 */
[----:B------:R-:W-:Y:S05]  /*2a000*/  WARPSYNC.ALL ;  /* 0x0000000000007948 */ /* 0x000fea0003800000 */
[----:B------:R-:W2:Y:S08]  /*2a010*/  S2UR UR5, SR_CgaCtaId ;  /* 0x00000000000579c3 */ /* 0x000eb00000008800 */
[----:B------:R-:W-:Y:S06]  /*2a020*/  BAR.SYNC.DEFER_BLOCKING 0x5, 0x180 ;  /* 0x0146000000007b1d */ /* 0x000fec0000010000 */
[----:B------:R-:W-:-:S02]  /*2a030*/  UMOV UR4, 0x400 ;  /* 0x0000040000047882 */ /* 0x000fc40000000000 */
[----:B--2---:R-:W-:-:S06]  /*2a040*/  ULEA UR4, UR5, UR4, 0x18 ;  /* 0x0000000405047291 */ /* 0x004fcc000f8ec03f */
[----:B0-----:R-:W-:-:S05]  /*2a050*/  MOV R23, UR4 ;  /* 0x0000000400177c02 */ /* 0x001fca0008000f00 */
[----:B------:R2:W3:Y:S01]  /*2a060*/  LDS.128 R16, [R23+0x308d0] ;  /* 0x0308d00017107984 */ /* 0x0004e20000000c00 */
[----:B------:R-:W-:Y:S06]  /*2a070*/  BAR.ARV 0x4, 0x180 ;  /* 0x0106000000007b1d */ /* 0x000fec0000002000 */
[----:B------:R-:W-:Y:S05]  /*2a080*/  BRA `(.L_x_5280) ;  /* 0x0000000800cc7947 */ /* 0x000fea0003800000 */
.L_x_5279:
[----:B------:R-:W2:Y:S01]  /*2a090*/  S2R R8, SR_TID.X ;  /* 0x0000000000087919 */ /* 0x000ea20000002100 */
[----:B------:R-:W-:Y:S01]  /*2a0a0*/  UMOV UR4, 0xffffffff ;  /* 0xffffffff00047882 */ /* 0x000fe20000000000 */
[----:B--2---:R-:W-:-:S04]  /*2a0b0*/  LOP3.LUT R8, R8, 0x1f, RZ, 0xc0, !PT ;  /* 0x0000001f08087812 */ /* 0x004fc800078ec0ff */
[----:B------:R-:W-:Y:S01]  /*2a0c0*/  ISETP.NE.AND P0, PT, R8, 0x1f, PT ;  /* 0x0000001f0800780c */ /* 0x000fe20003f05270 */
[----:B------:R-:W-:-:S12]  /*2a0d0*/  BRA.DIV UR4, `(.L_x_5281) ;  /* 0x0000005204847947 */ /* 0x000fd8000b800000 */
[----:B------:R-:W-:Y:S01]  /*2a0e0*/  IMAD.IADD R5, R19, 0x1, R8 ;  /* 0x0000000113057824 */ /* 0x000fe200078e0208 */
[----:B------:R-:W-:-:S04]  /*2a0f0*/  ULDC UR4, c[0x0][0xc3c] ;  /* 0x00030f0000047ab9 */ /* 0x000fc80000000800 */
[----:B------:R-:W-:-:S13]  /*2a100*/  ISETP.GE.OR P1, PT, R5, UR4, !P0 ;  /* 0x0000000405007c0c */ /* 0x000fda000c726670 */
[----:B0-----:R-:W0:Y:S02]  /*2a110*/  @!P1 LDC.64 R2, c[0x0][0xc80] ;  /* 0x00032000ff029b82 */ /* 0x001e240000000a00 */
        /* <DEDUP_REMOVED lines=27> */
.L_x_5458:
[----:B------:R-:W-:Y:S02]  /*2a2d0*/  ULDC UR4, c[0x0][0xc38] ;  /* 0x00030e0000047ab9 */ /* 0x000fe40000000800 */
[----:B------:R-:W-:-:S04]  /*2a2e0*/  IMAD.U32 R7, RZ, RZ, UR4 ;  /* 0x00000004ff077e24 */ /* 0x000fc8000f8e00ff */
[----:B--2---:R-:W-:-:S04]  /*2a2f0*/  IMAD R14, R14, R7, RZ ;  /* 0x000000070e0e7224 */ /* 0x004fc800078e02ff */
[----:B------:R-:W-:-:S05]  /*2a300*/  IMAD.IADD R9, R4, 0x1, R14 ;  /* 0x0000000104097824 */ /* 0x000fca00078e020e */
[----:B------:R-:W-:-:S13]  /*2a310*/  ISETP.GT.AND P6, PT, R9, R0, PT ;  /* 0x000000000900720c */ /* 0x000fda0003fc4270 */
[----:B------:R-:W-:Y:S05]  /*2a320*/  @P6 BRA `(.L_x_5282) ;  /* 0x00000000009c6947 */ /* 0x000fea0003800000 */
.L_x_5287:
        /* <DEDUP_REMOVED lines=14> */
.L_x_5285:
[----:B------:R-:W-:Y:S05]  /*2a410*/  BSYNC B0 ;  /* 0x0000000000007941 */ /* 0x000fea0003800000 */
.L_x_5284:
        /* <DEDUP_REMOVED lines=18> */
.L_x_5466:
[----:B------:R-:W-:Y:S02]  /*2a540*/  ULDC UR4, c[0x0][0xc38] ;  /* 0x00030e0000047ab9 */ /* 0x000fe40000000800 */
[----:B------:R-:W-:-:S04]  /*2a550*/  IMAD.U32 R7, RZ, RZ, UR4 ;  /* 0x00000004ff077e24 */ /* 0x000fc8000f8e00ff */
[----:B--2---:R-:W-:-:S05]  /*2a560*/  IMAD R14, R14, R7, RZ ;  /* 0x000000070e0e7224 */ /* 0x004fca00078e02ff */
[----:B------:R-:W-:-:S04]  /*2a570*/  IADD3 R9, R14, R9, RZ ;  /* 0x000000090e097210 */ /* 0x000fc80007ffe0ff */
[----:B------:R-:W-:-:S13]  /*2a580*/  ISETP.GT.AND P6, PT, R9, R0, PT ;  /* 0x000000000900720c */ /* 0x000fda0003fc4270 */
[----:B------:R-:W-:Y:S05]  /*2a590*/  @!P6 BRA `(.L_x_5287) ;  /* 0xfffffffc0064e947 */ /* 0x000fea000383ffff */
.L_x_5282:
        /* <DEDUP_REMOVED lines=8> */
.L_x_5470:
[----:B------:R-:W-:Y:S01]  /*2a620*/  ISETP.NE.AND P0, PT, R3, RZ, PT ;  /* 0x000000ff0300720c */ /* 0x000fe20003f05270 */
[----:B------:R-:W-:-:S12]  /*2a630*/  IMAD.MOV.U32 R14, RZ, RZ, RZ ;  /* 0x000000ffff0e7224 */ /* 0x000fd800078e00ff */
[----:B------:R-:W-:Y:S05]  /*2a640*/  @!P0 BRA `(.L_x_5289) ;  /* 0x0000000000108947 */ /* 0x000fea0003800000 */
[----:B------:R-:W-:Y:S01]  /*2a650*/  UMOV UR4, 0xffffffff ;  /* 0xffffffff00047882 */ /* 0x000fe20000000000 */
[----:B------:R-:W-:Y:S02]  /*2a660*/  VIADD R12, R4, 0xffffffff ;  /* 0xffffffff040c7836 */ /* 0x000fe40000000000 */
[----:B------:R-:W-:Y:S05]  /*2a670*/  BRA.DIV UR4, `(.L_x_5290) ;  /* 0x0000005604447947 */ /* 0x000fea000b800000 */
[----:B------:R4:W0:Y:S02]  /*2a680*/  SHFL.IDX PT, R14, R2, R12, 0x1f ;  /* 0x00001f0c020e7589 */ /* 0x00082400000e0000 */
.L_x_5289:
[----:B0---4-:R-:W0:Y:S01]  /*2a690*/  LDC.64 R2, c[0x0][0xc90] ;  /* 0x00032400ff027b82 */ /* 0x011e220000000a00 */
[----:B------:R-:W-:-:S05]  /*2a6a0*/  IADD3 R19, R4, R19, RZ ;  /* 0x0000001304137210 */ /* 0x000fca0007ffe0ff */
        /* <DEDUP_REMOVED lines=26> */
[----:B------:R-:W-:-:S05]  /*2a850*/  @P0 IADD3 R2, R2, 0x1, RZ ;  /* 0x0000000102020810 */ /* 0x000fca0007ffe0ff */
[----:B------:R-:W-:Y:S01]  /*2a860*/  @!P2 IMAD.MOV R2, RZ, RZ, -R2 ;  /* 0x000000ffff02a224 */ /* 0x000fe200078e0a02 */
[----:B------:R-:W-:-:S05]  /*2a870*/  @!P1 LOP3.LUT R2, RZ, R4, RZ, 0x33, !PT ;  /* 0x00000004ff029212 */ /* 0x000fca00078e33ff */
[----:B------:R-:W-:Y:S01]  /*2a880*/  IMAD R0, R6, R2, RZ ;  /* 0x0000000206007224 */ /* 0x000fe200078e02ff */
[----:B------:R-:W-:-:S03]  /*2a890*/  IADD3 R2, -R2, RZ, RZ ;  /* 0x000000ff02027210 */ /* 0x000fc60007ffe1ff */
        /* <DEDUP_REMOVED lines=15> */
[C---:B------:R-:W-:Y:S02]  /*2a990*/  LOP3.LUT R3, R9.reuse, R6, RZ, 0x3c, !PT ;  /* 0x0000000609037212 */ /* 0x040fe400078e3cff */
[----:B------:R-:W-:Y:S01]  /*2a9a0*/  IADD3 R9, R9, R0, RZ ;  /* 0x0000000009097210 */ /* 0x000fe20007ffe0ff */
        /* <DEDUP_REMOVED lines=16> */
.L_x_5283:
[----:B------:R-:W-:Y:S01]  /*2aab0*/  UMOV UR4, URZ ;  /* 0x0000003f00047c82 */ /* 0x000fe20008000000 */
[----:B------:R-:W-:Y:S01]  /*2aac0*/  UMOV UR5, URZ ;  /* 0x0000003f00057c82 */ /* 0x000fe20008000000 */
[----:B------:R-:W-:Y:S01]  /*2aad0*/  ULDC UR6, c[0x0][0xc3c] ;  /* 0x00030f0000067ab9 */ /* 0x000fe20000000800 */
[----:B------:R-:W-:Y:S01]  /*2aae0*/  IMAD.MOV.U32 R16, RZ, RZ, R0 ;  /* 0x000000ffff107224 */ /* 0x000fe200078e0000 */
[----:B------:R-:W-:Y:S01]  /*2aaf0*/  MOV R17, UR4 ;  /* 0x0000000400117c02 */ /* 0x000fe20008000f00 */
[----:B------:R-:W-:Y:S02]  /*2ab00*/  IMAD.U32 R18, RZ, RZ, UR5 ;  /* 0x00000005ff127e24 */ /* 0x000fe4000f8e00ff */
[----:B------:R-:W-:-:S07]  /*2ab10*/  IMAD.U32 R19, RZ, RZ, UR6 ;  /* 0x00000006ff137e24 */ /* 0x000fce000f8e00ff */
.L_x_5291:
        /* <DEDUP_REMOVED lines=10> */
.L_x_5280:
[----:B------:R-:W-:Y:S02]  /*2abc0*/  ULDC UR4, c[0x0][0xc3c] ;  /* 0x00030f0000047ab9 */ /* 0x000fe40000000800 */
[----:B---3--:R-:W-:-:S13]  /*2abd0*/  ISETP.GE.AND P0, PT, R19, UR4, PT ;  /* 0x0000000413007c0c */ /* 0x008fda000bf06270 */
[----:B------:R-:W-:Y:S05]  /*2abe0*/  @!P0 BRA `(.L_x_5292) ;  /* 0xffffff9800988947 */ /* 0x000fea000383ffff */
[----:B------:R-:W-:Y:S05]  /*2abf0*/  BSYNC B8 ;  /* 0x0000000000087941 */ /* 0x000fea0003800000 */
.L_x_5173:
[----:B------:R-:W3:Y:S01]  /*2ac00*/  LDL.LU R0, [R1+0x2c] ;  /* 0x00002c0001007983 */ /* 0x000ee20000300800 */
[----:B------:R-:W-:Y:S01]  /*2ac10*/  BSSY B0, `(.L_x_5293) ;  /* 0x000000b000007945 */ /* 0x000fe20003800000 */
[----:B------:R-:W4:Y:S01]  /*2ac20*/  S2R R5, SR_CgaCtaId ;  /* 0x0000000000057919 */ /* 0x000f220000008800 */
[----:B---3--:R-:W-:-:S05]  /*2ac30*/  VIADD R0, R0, 0x1 ;  /* 0x0000000100007836 */ /* 0x008fca0000000000 */
[----:B-1----:R-:W-:-:S04]  /*2ac40*/  LEA.HI R2, R0, R0, RZ, 0x1 ;  /* 0x0000000000027211 */ /* 0x002fc800078f08ff */
[----:B------:R-:W-:Y:S02]  /*2ac50*/  LOP3.LUT R3, R2, 0xfffffffe, RZ, 0xc0, !PT ;  /* 0xfffffffe02037812 */ /* 0x000fe400078ec0ff */
[----:B------:R-:W-:Y:S02]  /*2ac60*/  MOV R2, 0x400 ;  /* 0x0000040000027802 */ /* 0x000fe40000000f00 */
[----:B------:R-:W-:Y:S02]  /*2ac70*/  IADD3 R0, R0, -R3, RZ ;  /* 0x8000000300007210 */ /* 0x000fe40007ffe0ff */
[----:B----4-:R-:W-:Y:S02]  /*2ac80*/  LEA R5, R5, R2, 0x18 ;  /* 0x0000000205057211 */ /* 0x010fe400078ec0ff */
[----:B------:R-:W-:-:S04]  /*2ac90*/  SHF.L.U32 R0, R0, 0x1f, RZ ;  /* 0x0000001f00007819 */ /* 0x000fc800000006ff */
[----:B------:R-:W1:Y:S02]  /*2aca0*/  SYNCS.PHASECHK.TRANS64.TRYWAIT P0, [R5+URZ+0x30820], R0 ;  /* 0x03082000050075a7 */ /* 0x000e64000800017f */
[----:B-1----:R-:W-:Y:S05]  /*2acb0*/  @!P0 BRA `(.L_x_5294) ;  /* 0x0000004c00d88947 */ /* 0x002fea0003800000 */
.L_x_5473:
[----:B------:R-:W-:Y:S05]  /*2acc0*/  BSYNC B0 ;  /* 0x0000000000007941 */ /* 0x000fea0003800000 */
.L_x_5293:
[----:B------:R-:W-:-:S03]  /*2acd0*/  UMOV UR4, 0xffffffff ;  /* 0xffffffff00047882 */ /* 0x000fc60000000000 */
[----:B------:R-:W-:Y:S05]  /*2ace0*/  BRA.DIV UR4, `(.L_x_5295) ;  /* 0x0000004e04e07947 */ /* 0x000fea000b800000 */
[----:B-1----:R-:W1:Y:S02]  /*2acf0*/  S2R R0, SR_TID.X ;  /* 0x0000000000007919 */ /* 0x002e640000002100 */
[----:B-1----:R-:W-:-:S04]  /*2ad00*/  SHF.R.U32.HI R0, RZ, 0x5, R0 ;  /* 0x00000005ff007819 */ /* 0x002fc80000011600 */
[----:B------:R-:W-:-:S05]  /*2ad10*/  LOP3.LUT R0, R0, 0x3, RZ, 0xc0, !PT ;  /* 0x0000000300007812 */ /* 0x000fca00078ec0ff */
[----:B------:R1:W3:Y:S02]  /*2ad20*/  SHFL.IDX PT, R14, R0, RZ, 0x1f ;  /* 0x00001fff000e7589 */ /* 0x0002e400000e0000 */
.L_x_5476:
[----:B---3--:R-:W-:-:S13]  /*2ad30*/  ISETP.NE.AND P0, PT, R14, RZ, PT ;  /* 0x000000ff0e00720c */ /* 0x008fda0003f05270 */
[----:B------:R-:W-:Y:S05]  /*2ad40*/  @P0 BRA `(.L_x_4862) ;  /* 0x0000000000900947 */ /* 0x000fea0003800000 */
[----:B------:R-:W-:-:S03]  /*2ad50*/  UMOV UR4, 0xffffffff ;  /* 0xffffffff00047882 */ /* 0x000fc60000000000 */
[----:B------:R-:W-:Y:S05]  /*2ad60*/  BRA.DIV UR4, `(.L_x_5296) ;  /* 0x0000004e04f47947 */ /* 0x000fea000b800000 */
[----:B------:R-:W-:-:S13]  /*2ad70*/  ELECT P6, URZ, PT ;  /* 0x00000000003f782f */ /* 0x000fda00038c0000 */
.L_x_5479:
        /* <DEDUP_REMOVED lines=8> */
.L_x_5297:
[C---:B------:R-:W-:Y:S01]  /*2ae00*/  IMAD R3, R26.reuse, 0x8, R5 ;  /* 0x000000081a037824 */ /* 0x040fe200078e0205 */
[----:B------:R-:W-:Y:S01]  /*2ae10*/  SHF.L.U32 R2, R29, 0x1f, RZ ;  /* 0x0000001f1d027819 */ /* 0x000fe200000006ff */
[----:B------:R-:W-:-:S03]  /*2ae20*/  VIADD R26, R26, 0x1 ;  /* 0x000000011a1a7836 */ /* 0x000fc60000000000 */
[----:B------:R-:W1:Y:S02]  /*2ae30*/  SYNCS.PHASECHK.TRANS64.TRYWAIT P1, [R3+URZ+0x30840], R2 ;  /* 0x03084002030075a7 */ /* 0x000e64000802017f */
[----:B------:R-:W-:-:S04]  /*2ae40*/  ISETP.NE.AND P2, PT, R26, 0x2, PT ;  /* 0x000000021a00780c */ /* 0x000fc80003f45270 */
[----:B------:R-:W-:Y:S01]  /*2ae50*/  SEL R0, RZ, 0x1, P2 ;  /* 0x00000001ff007807 */ /* 0x000fe20001000000 */
[----:B-1----:R-:W-:Y:S08]  /*2ae60*/  @!P1 BRA `(.L_x_5298) ;  /* 0x0000004c00d49947 */ /* 0x002ff00003800000 */
.L_x_5480:
[----:B------:R-:W-:Y:S02]  /*2ae70*/  SEL R26, R26, RZ, P2 ;  /* 0x000000ff1a1a7207 */ /* 0x000fe40001000000 */
[----:B------:R-:W-:Y:S01]  /*2ae80*/  LOP3.LUT R0, R29, R0, RZ, 0x3c, !PT ;  /* 0x000000001d007212 */ /* 0x000fe200078e3cff */
[----:B------:R-:W-:Y:S06]  /*2ae90*/  @!P0 BRA `(.L_x_5299) ;  /* 0x0000000000048947 */ /* 0x000fec0003800000 */
[----:B------:R-:W-:Y:S01]  /*2aea0*/  BPT.TRAP 0x1 ;  /* 0x000000040000795c */ /* 0x000fe20000300000 */
.L_x_5299:
[----:B------:R-:W-:Y:S02]  /*2aeb0*/  LEA R5, R26, R5, 0x3 ;  /* 0x000000051a057211 */ /* 0x000fe400078e18ff */
[----:B------:R-:W-:-:S04]  /*2aec0*/  SHF.L.U32 R0, R0, 0x1f, RZ ;  /* 0x0000001f00007819 */ /* 0x000fc800000006ff */
[----:B------:R-:W3:Y:S02]  /*2aed0*/  SYNCS.PHASECHK.TRANS64.TRYWAIT P1, [R5+URZ+0x30840], R0 ;  /* 0x03084000050075a7 */ /* 0x000ee4000802017f */
[----:B---3--:R-:W-:Y:S05]  /*2aee0*/  @!P1 BRA `(.L_x_5300) ;  /* 0x0000004c00c89947 */ /* 0x008fea0003800000 */
.L_x_5481:
[----:B------:R-:W-:Y:S05]  /*2aef0*/  @!P0 BRA `(.L_x_5301) ;  /* 0x0000000000048947 */ /* 0x000fea0003800000 */
[----:B------:R-:W-:Y:S01]  /*2af00*/  BPT.TRAP 0x1 ;  /* 0x000000040000795c */ /* 0x000fe20000300000 */
.L_x_5301:
[----:B------:R-:W4:Y:S02]  /*2af10*/  SYNCS.PHASECHK.TRANS64.TRYWAIT P1, [R3+URZ+0x30860], R2 ;  /* 0x03086002030075a7 */ /* 0x000f24000802017f */
[----:B----4-:R-:W-:Y:S05]  /*2af20*/  @!P1 BRA `(.L_x_5302) ;  /* 0x0000004c00cc9947 */ /* 0x010fea0003800000 */
.L_x_5482:
[----:B------:R-:W-:Y:S05]  /*2af30*/  @!P0 BRA `(.L_x_5303) ;  /* 0x0000000000048947 */ /* 0x000fea0003800000 */
[----:B------:R-:W-:Y:S01]  /*2af40*/  BPT.TRAP 0x1 ;  /* 0x000000040000795c */ /* 0x000fe20000300000 */
.L_x_5303:
[----:B------:R0:W0:Y:S02]  /*2af50*/  SYNCS.PHASECHK.TRANS64.TRYWAIT P0, [R5+URZ+0x30860], R0 ;  /* 0x03086000050075a7 */ /* 0x000024000800017f */
[----:B0-----:R-:W-:Y:S05]  /*2af60*/  @!P0 NANOSLEEP.SYNCS 0x989680 ;  /* 0x009896800000895d */ /* 0x001fea0003900000 */
[----:B------:R-:W0:Y:S02]  /*2af70*/  @!P0 SYNCS.PHASECHK.TRANS64 P0, [R5+URZ+0x30860], R0 ;  /* 0x03086000050085a7 */ /* 0x000e24000800007f */
[----:B0-----:R-:W-:Y:S05]  /*2af80*/  @!P0 BRA `(.L_x_5303) ;  /* 0xfffffffc00f08947 */ /* 0x001fea000383ffff */
.L_x_4862:
[----:B------:R-:W-:Y:S05]  /*2af90*/  BSYNC B9 ;  /* 0x0000000000097941 */ /* 0x000fea0003800000 */
.L_x_4859:
[----:B------:R-:W-:Y:S05]  /*2afa0*/  EXIT ;  /* 0x000000000000794d */ /* 0x000fea0003800000 */
.L_x_4888:
[----:B0-----:R0:W1:Y:S02]  /*2afb0*/  SYNCS.PHASECHK.TRANS64.TRYWAIT P5, [R87+URZ+0x30890], R88 ;  /* 0x03089058570075a7 */ /* 0x00106400080a017f */
[----:B-1----:R-:W-:Y:S05]  /*2afc0*/  @!P5 NANOSLEEP.SYNCS 0x989680 ;  /* 0x009896800000d95d */ /* 0x002fea0003900000 */
[----:B------:R-:W1:Y:S02]  /*2afd0*/  @!P5 SYNCS.PHASECHK.TRANS64 P5, [R87+URZ+0x30890], R88 ;  /* 0x030890585700d5a7 */ /* 0x000e6400080a007f */
[----:B-1----:R-:W-:Y:S05]  /*2afe0*/  @!P5 BRA `(.L_x_4888) ;  /* 0xfffffffc00f0d947 */ /* 0x002fea000383ffff */
[----:B------:R-:W-:Y:S05]  /*2aff0*/  BRA `(.L_x_5304) ;  /* 0xfffffd8800747947 */ /* 0x000fea000383ffff */
.L_x_4889:
        /* <DEDUP_REMOVED lines=8> */
.L_x_5306:
[----:B------:R-:W-:Y:S05]  /*2b080*/  BSYNC B1 ;  /* 0x0000000000017941 */ /* 0x000fea0003800000 */
.L_x_5305:
[----:B------:R-:W-:Y:S01]  /*2b090*/  IMAD.MOV.U32 R13, RZ, RZ, R119 ;  /* 0x000000ffff0d7224 */ /* 0x000fe200078e0077 */
[----:B------:R-:W-:Y:S01]  /*2b0a0*/  MOV R11, 0x1c1f ;  /* 0x00001c1f000b7802 */ /* 0x000fe20000000f00 */
[----:B------:R-:W-:Y:S02]  /*2b0b0*/  IMAD.MOV.U32 R12, RZ, RZ, RZ ;  /* 0x000000ffff0c7224 */ /* 0x000fe400078e00ff */
[----:B------:R-:W-:Y:S02]  /*2b0c0*/  IMAD.MOV.U32 R15, RZ, RZ, -0x1 ;  /* 0xffffffffff0f7424 */ /* 0x000fe400078e00ff */
[----:B------:R-:W-:-:S07]  /*2b0d0*/  IMAD.MOV.U32 R82, RZ, RZ, R14 ;  /* 0x000000ffff527224 */ /* 0x000fce00078e000e */
[----:B------:R-:W-:Y:S05]  /*2b0e0*/  WARPSYNC.COLLECTIVE R15, `(.L_x_5307) ;  /* 0x000000000f087348 */ /* 0x000fea0003c00000 */
[----:B------:R0:W1:Y:S02]  /*2b0f0*/  SHFL.IDX P6, R14, R13, R12, R11 ;  /* 0x0000000c0d0e7389 */ /* 0x00006400000c000b */
[----:B01----:R-:W-:Y:S01]  /*2b100*/  ENDCOLLECTIVE ;  /* 0x000000000000791b */ /* 0x003fe20003800000 */
.L_x_5307:
[----:B------:R-:W-:Y:S01]  /*2b110*/  IMAD.MOV.U32 R83, RZ, RZ, R14 ;  /* 0x000000ffff537224 */ /* 0x000fe200078e000e */
[----:B------:R-:W-:Y:S06]  /*2b120*/  BRA `(.L_x_5308) ;  /* 0xfffffd88003c7947 */ /* 0x000fec000383ffff */
.L_x_4914:
        /* <DEDUP_REMOVED lines=8> */
.L_x_5310:
[----:B------:R-:W-:Y:S05]  /*2b1b0*/  BSYNC B1 ;  /* 0x0000000000017941 */ /* 0x000fea0003800000 */
.L_x_5309:
        /* <DEDUP_REMOVED lines=8> */
.L_x_5311:
[----:B------:R-:W-:Y:S01]  /*2b240*/  MOV R58, R14 ;  /* 0x0000000e003a7202 */ /* 0x000fe20000000f00 */
[----:B------:R-:W-:Y:S06]  /*2b250*/  BRA `(.L_x_5312) ;  /* 0xfffffd9c00207947 */ /* 0x000fec000383ffff */
.L_x_4944:
[----:B-1----:R1:W2:Y:S02]  /*2b260*/  SYNCS.PHASECHK.TRANS64.TRYWAIT P5, [R87+URZ+0x30890], R88 ;  /* 0x03089058570075a7 */ /* 0x0022a400080a017f */
[----:B--2---:R-:W-:Y:S05]  /*2b270*/  @!P5 NANOSLEEP.SYNCS 0x989680 ;  /* 0x009896800000d95d */ /* 0x004fea0003900000 */
[----:B------:R-:W2:Y:S02]  /*2b280*/  @!P5 SYNCS.PHASECHK.TRANS64 P5, [R87+URZ+0x30890], R88 ;  /* 0x030890585700d5a7 */ /* 0x000ea400080a007f */
[----:B--2---:R-:W-:Y:S05]  /*2b290*/  @!P5 BRA `(.L_x_4944) ;  /* 0xfffffffc00f0d947 */ /* 0x004fea000383ffff */
[----:B------:R-:W-:Y:S05]  /*2b2a0*/  BRA `(.L_x_5313) ;  /* 0xfffffdb800dc7947 */ /* 0x000fea000383ffff */
.L_x_4945:
        /* <DEDUP_REMOVED lines=8> */
.L_x_5315:
[----:B------:R-:W-:Y:S05]  /*2b330*/  BSYNC B1 ;  /* 0x0000000000017941 */ /* 0x000fea0003800000 */
.L_x_5314:
        /* <DEDUP_REMOVED lines=8> */
.L_x_5316:
[----:B------:R-:W-:Y:S01]  /*2b3c0*/  IMAD.MOV.U32 R116, RZ, RZ, R14 ;  /* 0x000000ffff747224 */ /* 0x000fe200078e000e */
[----:B------:R-:W-:Y:S06]  /*2b3d0*/  BRA `(.L_x_5317) ;  /* 0xfffffdb800a87947 */ /* 0x000fec000383ffff */
.L_x_4958:
[----:B------:R-:W-:Y:S01]  /*2b3e0*/  BSSY B1, `(.L_x_5318) ;  /* 0x0000008000017945 */ /* 0x000fe20003800000 */
[----:B--234-:R-:W-:Y:S01]  /*2b3f0*/  IMAD.MOV.U32 R13, RZ, RZ, R118 ;  /* 0x000000ffff0d7224 */ /* 0x01cfe200078e0076 */
[----:B------:R-:W-:Y:S01]  /*2b400*/  MOV R12, 0x1 ;  /* 0x00000001000c7802 */ /* 0x000fe20000000f00 */
[----:B------:R-:W-:Y:S02]  /*2b410*/  IMAD.MOV.U32 R11, RZ, RZ, 0x1c1f ;  /* 0x00001c1fff0b7424 */ /* 0x000fe400078e00ff */
[----:B------:R-:W-:-:S07]  /*2b420*/  IMAD.MOV.U32 R15, RZ, RZ, -0x1 ;  /* 0xffffffffff0f7424 */ /* 0x000fce00078e00ff */
[----:B01----:R-:W-:Y:S05]  /*2b430*/  WARPSYNC.COLLECTIVE R15, `(.L_x_5319) ;  /* 0x000000000f087348 */ /* 0x003fea0003c00000 */
[----:B------:R2:W3:Y:S02]  /*2b440*/  SHFL.IDX P6, R14, R13, R12, R11 ;  /* 0x0000000c0d0e7389 */ /* 0x0004e400000c000b */
[----:B0123--:R-:W-:Y:S01]  /*2b450*/  ENDCOLLECTIVE ;  /* 0x000000000000791b */ /* 0x00ffe20003800000 */
.L_x_5319:
[----:B------:R-:W-:Y:S05]  /*2b460*/  BSYNC B1 ;  /* 0x0000000000017941 */ /* 0x000fea0003800000 */
.L_x_5318:
        /* <DEDUP_REMOVED lines=8> */
.L_x_5320:
[----:B------:R-:W-:Y:S01]  /*2b4f0*/  MOV R36, R14 ;  /* 0x0000000e00247202 */ /* 0x000fe20000000f00 */
[----:B------:R-:W-:Y:S06]  /*2b500*/  BRA `(.L_x_5321) ;  /* 0xfffffdcc00d07947 */ /* 0x000fec000383ffff */
.L_x_4971:
[----:B0-----:R0:W1:Y:S02]  /*2b510*/  SYNCS.PHASECHK.TRANS64.TRYWAIT P3, [R87+URZ+0x30890], R88 ;  /* 0x03089058570075a7 */ /* 0x001064000806017f */
[----:B-1----:R-:W-:Y:S05]  /*2b520*/  @!P3 NANOSLEEP.SYNCS 0x989680 ;  /* 0x009896800000b95d */ /* 0x002fea0003900000 */
[----:B------:R-:W1:Y:S02]  /*2b530*/  @!P3 SYNCS.PHASECHK.TRANS64 P3, [R87+URZ+0x30890], R88 ;  /* 0x030890585700b5a7 */ /* 0x000e64000806007f */
[----:B-1----:R-:W-:Y:S05]  /*2b540*/  @!P3 BRA `(.L_x_4971) ;  /* 0xfffffffc00f0b947 */ /* 0x002fea000383ffff */
[----:B------:R-:W-:Y:S05]  /*2b550*/  BRA `(.L_x_5322) ;  /* 0xfffffde400987947 */ /* 0x000fea000383ffff */
.L_x_4972:
        /* <DEDUP_REMOVED lines=8> */
.L_x_5324:
[----:B------:R-:W-:Y:S05]  /*2b5e0*/  BSYNC B1 ;  /* 0x0000000000017941 */ /* 0x000fea0003800000 */
.L_x_5323:
        /* <DEDUP_REMOVED lines=8> */
.L_x_5325:
[----:B------:R-:W-:Y:S01]  /*2b670*/  IMAD.MOV.U32 R38, RZ, RZ, R14 ;  /* 0x000000ffff267224 */ /* 0x000fe200078e000e */
[----:B------:R-:W-:Y:S06]  /*2b680*/  BRA `(.L_x_5326) ;  /* 0xfffffde400bc7947 */ /* 0x000fec000383ffff */
.L_x_4975:
        /* <DEDUP_REMOVED lines=8> */
.L_x_5328:
[----:B------:R-:W-:Y:S05]  /*2b710*/  BSYNC B1 ;  /* 0x0000000000017941 */ /* 0x000fea0003800000 */
.L_x_5327:
        /* <DEDUP_REMOVED lines=8> */
.L_x_5329:
[----:B------:R-:W-:Y:S01]  /*2b7a0*/  MOV R38, R14 ;  /* 0x0000000e00267202 */ /* 0x000fe20000000f00 */
[----:B------:R-:W-:Y:S06]  /*2b7b0*/  BRA `(.L_x_5330) ;  /* 0xfffffde800187947 */ /* 0x000fec000383ffff */
.L_x_4979:
[----:B------:R0:W0:Y:S02]  /*2b7c0*/  SYNCS.PHASECHK.TRANS64.TRYWAIT P2, [R87+URZ+0x308b0], R88 ;  /* 0x0308b058570075a7 */ /* 0x000024000804017f */
[----:B0-----:R-:W-:Y:S05]  /*2b7d0*/  @!P2 NANOSLEEP.SYNCS 0x989680 ;  /* 0x009896800000a95d */ /* 0x001fea0003900000 */
[----:B------:R-:W0:Y:S02]  /*2b7e0*/  @!P2 SYNCS.PHASECHK.TRANS64 P2, [R87+URZ+0x308b0], R88 ;  /* 0x0308b0585700a5a7 */ /* 0x000e24000804007f */
[----:B0-----:R-:W-:Y:S05]  /*2b7f0*/  @!P2 BRA `(.L_x_4979) ;  /* 0xfffffffc00f0a947 */ /* 0x001fea000383ffff */
[----:B------:R-:W-:Y:S05]  /*2b800*/  BRA `(.L_x_5331) ;  /* 0xfffffde800f07947 */ /* 0x000fea000383ffff */
.L_x_5005:
        /* <DEDUP_REMOVED lines=8> */
.L_x_5333:
[----:B------:R-:W-:Y:S05]  /*2b890*/  BSYNC B1 ;  /* 0x0000000000017941 */ /* 0x000fea0003800000 */
.L_x_5332:
        /* <DEDUP_REMOVED lines=8> */
.L_x_5334:
[----:B------:R-:W-:Y:S02]  /*2b920*/  IMAD.MOV.U32 R13, RZ, RZ, R10 ;  /* 0x000000ffff0d7224 */ /* 0x000fe400078e000a */
[----:B------:R-:W-:-:S07]  /*2b930*/  IMAD.MOV.U32 R0, RZ, RZ, R14 ;  /* 0x000000ffff007224 */ /* 0x000fce00078e000e */
[----:B------:R-:W-:Y:S05]  /*2b940*/  WARPSYNC.COLLECTIVE R15, `(.L_x_5335) ;  /* 0x000000000f087348 */ /* 0x000fea0003c00000 */
[----:B------:R0:W1:Y:S02]  /*2b950*/  SHFL.IDX P6, R14, R13, R12, R11 ;  /* 0x0000000c0d0e7389 */ /* 0x00006400000c000b */
[----:B01----:R-:W-:Y:S01]  /*2b960*/  ENDCOLLECTIVE ;  /* 0x000000000000791b */ /* 0x003fe20003800000 */
.L_x_5335:
[----:B------:R-:W-:Y:S01]  /*2b970*/  IMAD.MOV.U32 R13, RZ, RZ, R4 ;  /* 0x000000ffff0d7224 */ /* 0x000fe200078e0004 */
[----:B------:R-:W-:-:S07]  /*2b980*/  MOV R5, R14 ;  /* 0x0000000e00057202 */ /* 0x000fce0000000f00 */
[----:B------:R-:W-:Y:S05]  /*2b990*/  WARPSYNC.COLLECTIVE R15, `(.L_x_5336) ;  /* 0x000000000f087348 */ /* 0x000fea0003c00000 */
[----:B------:R0:W1:Y:S02]  /*2b9a0*/  SHFL.IDX P6, R14, R13, R12, R11 ;  /* 0x0000000c0d0e7389 */ /* 0x00006400000c000b */
[----:B01----:R-:W-:Y:S01]  /*2b9b0*/  ENDCOLLECTIVE ;  /* 0x000000000000791b */ /* 0x003fe20003800000 */
.L_x_5336:
[----:B------:R-:W-:Y:S05]  /*2b9c0*/  BRA `(.L_x_5337) ;  /* 0xfffffe00004c7947 */ /* 0x000fea000383ffff */
.L_x_5008:
        /* <DEDUP_REMOVED lines=8> */
.L_x_5339:
[----:B------:R-:W-:Y:S05]  /*2ba50*/  BSYNC B1 ;  /* 0x0000000000017941 */ /* 0x000fea0003800000 */
.L_x_5338:
        /* <DEDUP_REMOVED lines=8> */
.L_x_5340:
[----:B------:R-:W-:Y:S01]  /*2bae0*/  MOV R13, R10 ;  /* 0x0000000a000d7202 */ /* 0x000fe20000000f00 */
[----:B------:R-:W-:-:S07]  /*2baf0*/  IMAD.MOV.U32 R0, RZ, RZ, R14 ;  /* 0x000000ffff007224 */ /* 0x000fce00078e000e */
[----:B------:R-:W-:Y:S05]  /*2bb00*/  WARPSYNC.COLLECTIVE R15, `(.L_x_5341) ;  /* 0x000000000f087348 */ /* 0x000fea0003c00000 */
[----:B------:R0:W1:Y:S02]  /*2bb10*/  SHFL.IDX P6, R14, R13, R12, R11 ;  /* 0x0000000c0d0e7389 */ /* 0x00006400000c000b */
[----:B01----:R-:W-:Y:S01]  /*2bb20*/  ENDCOLLECTIVE ;  /* 0x000000000000791b */ /* 0x003fe20003800000 */
.L_x_5341:
[----:B------:R-:W-:Y:S02]  /*2bb30*/  IMAD.MOV.U32 R13, RZ, RZ, R4 ;  /* 0x000000ffff0d7224 */ /* 0x000fe400078e0004 */
[----:B------:R-:W-:-:S07]  /*2bb40*/  IMAD.MOV.U32 R5, RZ, RZ, R14 ;  /* 0x000000ffff057224 */ /* 0x000fce00078e000e */
[----:B------:R-:W-:Y:S05]  /*2bb50*/  WARPSYNC.COLLECTIVE R15, `(.L_x_5342) ;  /* 0x000000000f087348 */ /* 0x000fea0003c00000 */
[----:B------:R0:W1:Y:S02]  /*2bb60*/  SHFL.IDX P6, R14, R13, R12, R11 ;  /* 0x0000000c0d0e7389 */ /* 0x00006400000c000b */
[----:B01----:R-:W-:Y:S01]  /*2bb70*/  ENDCOLLECTIVE ;  /* 0x000000000000791b */ /* 0x003fe20003800000 */
.L_x_5342:
[----:B------:R-:W-:Y:S01]  /*2bb80*/  IMAD.MOV.U32 R4, RZ, RZ, R14 ;  /* 0x000000ffff047224 */ /* 0x000fe200078e000e */
[----:B------:R-:W-:Y:S06]  /*2bb90*/  BRA `(.L_x_5343) ;  /* 0xfffffe0400e07947 */ /* 0x000fec000383ffff */
.L_x_5012:
[----:B0-----:R0:W1:Y:S02]  /*2bba0*/  SYNCS.PHASECHK.TRANS64.TRYWAIT P0, [R2+URZ+0x30800], R5 ;  /* 0x03080005020075a7 */ /* 0x001064000800017f */
[----:B-1----:R-:W-:Y:S05]  /*2bbb0*/  @!P0 NANOSLEEP.SYNCS 0x989680 ;  /* 0x009896800000895d */ /* 0x002fea0003900000 */
[----:B------:R-:W1:Y:S02]  /*2bbc0*/  @!P0 SYNCS.PHASECHK.TRANS64 P0, [R2+URZ+0x30800], R5 ;  /* 0x03080005020085a7 */ /* 0x000e64000800007f */
[----:B-1----:R-:W-:Y:S05]  /*2bbd0*/  @!P0 BRA `(.L_x_5012) ;  /* 0xfffffffc00f08947 */ /* 0x002fea000383ffff */
[----:B------:R-:W-:Y:S05]  /*2bbe0*/  BRA `(.L_x_5344) ;  /* 0xfffffe0c00f07947 */ /* 0x000fea000383ffff */
.L_x_5036:
        /* <DEDUP_REMOVED lines=8> */
.L_x_5346:
[----:B------:R-:W-:Y:S05]  /*2bc70*/  BSYNC B1 ;  /* 0x0000000000017941 */ /* 0x000fea0003800000 */
.L_x_5345:
        /* <DEDUP_REMOVED lines=8> */
.L_x_5347:
[----:B------:R-:W-:Y:S02]  /*2bd00*/  IMAD.MOV.U32 R13, RZ, RZ, R21 ;  /* 0x000000ffff0d7224 */ /* 0x000fe400078e0015 */
[----:B------:R-:W-:-:S07]  /*2bd10*/  IMAD.MOV.U32 R0, RZ, RZ, R14 ;  /* 0x000000ffff007224 */ /* 0x000fce00078e000e */
[----:B------:R-:W-:Y:S05]  /*2bd20*/  WARPSYNC.COLLECTIVE R15, `(.L_x_5348) ;  /* 0x000000000f087348 */ /* 0x000fea0003c00000 */
[----:B------:R0:W1:Y:S02]  /*2bd30*/  SHFL.IDX P6, R14, R13, R12, R11 ;  /* 0x0000000c0d0e7389 */ /* 0x00006400000c000b */
[----:B01----:R-:W-:Y:S01]  /*2bd40*/  ENDCOLLECTIVE ;  /* 0x000000000000791b */ /* 0x003fe20003800000 */
.L_x_5348:
[----:B------:R-:W-:Y:S01]  /*2bd50*/  MOV R13, R20 ;  /* 0x00000014000d7202 */ /* 0x000fe20000000f00 */
[----:B------:R-:W-:-:S07]  /*2bd60*/  IMAD.MOV.U32 R5, RZ, RZ, R14 ;  /* 0x000000ffff057224 */ /* 0x000fce00078e000e */
[----:B------:R-:W-:Y:S05]  /*2bd70*/  WARPSYNC.COLLECTIVE R15, `(.L_x_5349) ;  /* 0x000000000f087348 */ /* 0x000fea0003c00000 */
[----:B------:R0:W1:Y:S02]  /*2bd80*/  SHFL.IDX P6, R14, R13, R12, R11 ;  /* 0x0000000c0d0e7389 */ /* 0x00006400000c000b */
[----:B01----:R-:W-:Y:S01]  /*2bd90*/  ENDCOLLECTIVE ;  /* 0x000000000000791b */ /* 0x003fe20003800000 */
.L_x_5349:
[----:B------:R-:W-:Y:S05]  /*2bda0*/  BRA `(.L_x_5350) ;  /* 0xfffffe3000c87947 */ /* 0x000fea000383ffff */
.L_x_5039:
        /* <DEDUP_REMOVED lines=8> */
.L_x_5352:
[----:B------:R-:W-:Y:S05]  /*2be30*/  BSYNC B1 ;  /* 0x0000000000017941 */ /* 0x000fea0003800000 */
.L_x_5351:
        /* <DEDUP_REMOVED lines=8> */
.L_x_5353:
[----:B------:R-:W-:Y:S02]  /*2bec0*/  IMAD.MOV.U32 R13, RZ, RZ, R21 ;  /* 0x000000ffff0d7224 */ /* 0x000fe400078e0015 */
[----:B------:R-:W-:-:S07]  /*2bed0*/  IMAD.MOV.U32 R0, RZ, RZ, R14 ;  /* 0x000000ffff007224 */ /* 0x000fce00078e000e */
[----:B------:R-:W-:Y:S05]  /*2bee0*/  WARPSYNC.COLLECTIVE R15, `(.L_x_5354) ;  /* 0x000000000f087348 */ /* 0x000fea0003c00000 */
[----:B------:R0:W1:Y:S02]  /*2bef0*/  SHFL.IDX P6, R14, R13, R12, R11 ;  /* 0x0000000c0d0e7389 */ /* 0x00006400000c000b */
[----:B01----:R-:W-:Y:S01]  /*2bf00*/  ENDCOLLECTIVE ;  /* 0x000000000000791b */ /* 0x003fe20003800000 */
.L_x_5354:
[----:B------:R-:W-:Y:S01]  /*2bf10*/  IMAD.MOV.U32 R13, RZ, RZ, R20 ;  /* 0x000000ffff0d7224 */ /* 0x000fe200078e0014 */
[----:B------:R-:W-:-:S07]  /*2bf20*/  MOV R21, R14 ;  /* 0x0000000e00157202 */ /* 0x000fce0000000f00 */
[----:B------:R-:W-:Y:S05]  /*2bf30*/  WARPSYNC.COLLECTIVE R15, `(.L_x_5355) ;  /* 0x000000000f087348 */ /* 0x000fea0003c00000 */
[----:B------:R0:W1:Y:S02]  /*2bf40*/  SHFL.IDX P6, R14, R13, R12, R11 ;  /* 0x0000000c0d0e7389 */ /* 0x00006400000c000b */
[----:B01----:R-:W-:Y:S01]  /*2bf50*/  ENDCOLLECTIVE ;  /* 0x000000000000791b */ /* 0x003fe20003800000 */
.L_x_5355:
[----:B------:R-:W-:Y:S01]  /*2bf60*/  IMAD.MOV.U32 R20, RZ, RZ, R14 ;  /* 0x000000ffff147224 */ /* 0x000fe200078e000e */
[----:B------:R-:W-:Y:S06]  /*2bf70*/  BRA `(.L_x_5356) ;  /* 0xfffffe3400e87947 */ /* 0x000fec000383ffff */
.L_x_5043:
[----:B0-----:R0:W1:Y:S02]  /*2bf80*/  SYNCS.PHASECHK.TRANS64.TRYWAIT P0, [R2+URZ+0x30800], R21 ;  /* 0x03080015020075a7 */ /* 0x001064000800017f */
[----:B-1----:R-:W-:Y:S05]  /*2bf90*/  @!P0 NANOSLEEP.SYNCS 0x989680 ;  /* 0x009896800000895d */ /* 0x002fea0003900000 */
[----:B------:R-:W1:Y:S02]  /*2bfa0*/  @!P0 SYNCS.PHASECHK.TRANS64 P0, [R2+URZ+0x30800], R21 ;  /* 0x03080015020085a7 */ /* 0x000e64000800007f */
[----:B-1----:R-:W-:Y:S05]  /*2bfb0*/  @!P0 BRA `(.L_x_5043) ;  /* 0xfffffffc00f08947 */ /* 0x002fea000383ffff */
[----:B------:R-:W-:Y:S05]  /*2bfc0*/  BRA `(.L_x_5357) ;  /* 0xfffffe3c00687947 */ /* 0x000fea000383ffff */
.L_x_5057:
[----:B---3--:R3:W0:Y:S02]  /*2bfd0*/  SYNCS.PHASECHK.TRANS64.TRYWAIT P1, [R75+URZ+0x30830], R0 ;  /* 0x030830004b0075a7 */ /* 0x008624000802017f */
[----:B0-----:R-:W-:Y:S05]  /*2bfe0*/  @!P1 NANOSLEEP.SYNCS 0x989680 ;  /* 0x009896800000995d */ /* 0x001fea0003900000 */
[----:B------:R-:W0:Y:S02]  /*2bff0*/  @!P1 SYNCS.PHASECHK.TRANS64 P1, [R75+URZ+0x30830], R0 ;  /* 0x030830004b0095a7 */ /* 0x000e24000802007f */
[----:B0-----:R-:W-:Y:S05]  /*2c000*/  @!P1 BRA `(.L_x_5057) ;  /* 0xfffffffc00f09947 */ /* 0x001fea000383ffff */
[----:B------:R-:W-:Y:S05]  /*2c010*/  BRA `(.L_x_5056) ;  /* 0xfffffe64002c7947 */ /* 0x000fea000383ffff */
.L_x_5078:
[----:B-1----:R1:W2:Y:S02]  /*2c020*/  SYNCS.PHASECHK.TRANS64.TRYWAIT P1, [R5+URZ+0x30830], R10 ;  /* 0x0308300a050075a7 */ /* 0x0022a4000802017f */
[----:B--2---:R-:W-:Y:S05]  /*2c030*/  @!P1 NANOSLEEP.SYNCS 0x989680 ;  /* 0x009896800000995d */ /* 0x004fea0003900000 */
[----:B------:R-:W2:Y:S02]  /*2c040*/  @!P1 SYNCS.PHASECHK.TRANS64 P1, [R5+URZ+0x30830], R10 ;  /* 0x0308300a050095a7 */ /* 0x000ea4000802007f */
[----:B--2---:R-:W-:Y:S05]  /*2c050*/  @!P1 BRA `(.L_x_5078) ;  /* 0xfffffffc00f09947 */ /* 0x004fea000383ffff */
[----:B------:R-:W-:Y:S05]  /*2c060*/  BRA `(.L_x_5077) ;  /* 0xfffffe9800b07947 */ /* 0x000fea000383ffff */
.L_x_5083:
[----:B-1----:R1:W2:Y:S02]  /*2c070*/  SYNCS.PHASECHK.TRANS64.TRYWAIT P1, [R13+URZ+0x30850], R6 ;  /* 0x030850060d0075a7 */ /* 0x0022a4000802017f */
[----:B--2---:R-:W-:Y:S05]  /*2c080*/  @!P1 NANOSLEEP.SYNCS 0x989680 ;  /* 0x009896800000995d */ /* 0x004fea0003900000 */
[----:B------:R-:W2:Y:S02]  /*2c090*/  @!P1 SYNCS.PHASECHK.TRANS64 P1, [R13+URZ+0x30850], R6 ;  /* 0x030850060d0095a7 */ /* 0x000ea4000802007f */
[----:B--2---:R-:W-:Y:S05]  /*2c0a0*/  @!P1 BRA `(.L_x_5083) ;  /* 0xfffffffc00f09947 */ /* 0x004fea000383ffff */
[----:B------:R-:W-:Y:S05]  /*2c0b0*/  BRA `(.L_x_5082) ;  /* 0xfffffea800707947 */ /* 0x000fea000383ffff */
.L_x_5106:
[----:B-1----:R1:W2:Y:S02]  /*2c0c0*/  SYNCS.PHASECHK.TRANS64.TRYWAIT P1, [R13+URZ+0x30830], R0 ;  /* 0x030830000d0075a7 */ /* 0x0022a4000802017f */
[----:B--2---:R-:W-:Y:S05]  /*2c0d0*/  @!P1 NANOSLEEP.SYNCS 0x989680 ;  /* 0x009896800000995d */ /* 0x004fea0003900000 */
[----:B------:R-:W2:Y:S02]  /*2c0e0*/  @!P1 SYNCS.PHASECHK.TRANS64 P1, [R13+URZ+0x30830], R0 ;  /* 0x030830000d0095a7 */ /* 0x000ea4000802007f */
[----:B--2---:R-:W-:Y:S05]  /*2c0f0*/  @!P1 BRA `(.L_x_5106) ;  /* 0xfffffffc00f09947 */ /* 0x004fea000383ffff */
[----:B------:R-:W-:Y:S05]  /*2c100*/  BRA `(.L_x_5105) ;  /* 0xfffffed800647947 */ /* 0x000fea000383ffff */
.L_x_5111:
[----:B-1----:R1:W2:Y:S02]  /*2c110*/  SYNCS.PHASECHK.TRANS64.TRYWAIT P1, [R20+URZ+0x30850], R0 ;  /* 0x03085000140075a7 */ /* 0x0022a4000802017f */
[----:B--2---:R-:W-:Y:S05]  /*2c120*/  @!P1 NANOSLEEP.SYNCS 0x989680 ;  /* 0x009896800000995d */ /* 0x004fea0003900000 */
[----:B------:R-:W2:Y:S02]  /*2c130*/  @!P1 SYNCS.PHASECHK.TRANS64 P1, [R20+URZ+0x30850], R0 ;  /* 0x03085000140095a7 */ /* 0x000ea4000802007f */
[----:B--2---:R-:W-:Y:S05]  /*2c140*/  @!P1 BRA `(.L_x_5111) ;  /* 0xfffffffc00f09947 */ /* 0x004fea000383ffff */
[----:B------:R-:W-:Y:S05]  /*2c150*/  BRA `(.L_x_5110) ;  /* 0xfffffee800247947 */ /* 0x000fea000383ffff */
.L_x_5121:
[----:B-1----:R1:W2:Y:S02]  /*2c160*/  SYNCS.PHASECHK.TRANS64.TRYWAIT P1, [R0+URZ+0x30830], R3 ;  /* 0x03083003000075a7 */ /* 0x0022a4000802017f */
[----:B--2---:R-:W-:Y:S05]  /*2c170*/  @!P1 NANOSLEEP.SYNCS 0x989680 ;  /* 0x009896800000995d */ /* 0x004fea0003900000 */
[----:B------:R-:W2:Y:S02]  /*2c180*/  @!P1 SYNCS.PHASECHK.TRANS64 P1, [R0+URZ+0x30830], R3 ;  /* 0x03083003000095a7 */ /* 0x000ea4000802007f */
[----:B--2---:R-:W-:Y:S05]  /*2c190*/  @!P1 BRA `(.L_x_5121) ;  /* 0xfffffffc00f09947 */ /* 0x004fea000383ffff */
[----:B------:R-:W-:Y:S05]  /*2c1a0*/  BRA `(.L_x_5120) ;  /* 0xffffff0000b07947 */ /* 0x000fea000383ffff */
.L_x_5126:
[----:B-1----:R1:W2:Y:S02]  /*2c1b0*/  SYNCS.PHASECHK.TRANS64.TRYWAIT P1, [R20+URZ+0x30850], R3 ;  /* 0x03085003140075a7 */ /* 0x0022a4000802017f */
[----:B--2---:R-:W-:Y:S05]  /*2c1c0*/  @!P1 NANOSLEEP.SYNCS 0x989680 ;  /* 0x009896800000995d */ /* 0x004fea0003900000 */
[----:B------:R-:W2:Y:S02]  /*2c1d0*/  @!P1 SYNCS.PHASECHK.TRANS64 P1, [R20+URZ+0x30850], R3 ;  /* 0x03085003140095a7 */ /* 0x000ea4000802007f */
[----:B--2---:R-:W-:Y:S05]  /*2c1e0*/  @!P1 BRA `(.L_x_5126) ;  /* 0xfffffffc00f09947 */ /* 0x004fea000383ffff */
[----:B------:R-:W-:Y:S05]  /*2c1f0*/  BRA `(.L_x_5125) ;  /* 0xffffff1000707947 */ /* 0x000fea000383ffff */
.L_x_5142:
[----:B-1----:R1:W2:Y:S02]  /*2c200*/  SYNCS.PHASECHK.TRANS64.TRYWAIT P1, [R9+URZ+0x30850], R4 ;  /* 0x03085004090075a7 */ /* 0x0022a4000802017f */
[----:B--2---:R-:W-:Y:S05]  /*2c210*/  @!P1 NANOSLEEP.SYNCS 0x989680 ;  /* 0x009896800000995d */ /* 0x004fea0003900000 */
[----:B------:R-:W2:Y:S02]  /*2c220*/  @!P1 SYNCS.PHASECHK.TRANS64 P1, [R9+URZ+0x30850], R4 ;  /* 0x03085004090095a7 */ /* 0x000ea4000802007f */
[----:B--2---:R-:W-:Y:S05]  /*2c230*/  @!P1 BRA `(.L_x_5142) ;  /* 0xfffffffc00f09947 */ /* 0x004fea000383ffff */
[----:B------:R-:W-:Y:S05]  /*2c240*/  BRA `(.L_x_5141) ;  /* 0xffffff4400007947 */ /* 0x000fea000383ffff */
.L_x_5187:
[----:B------:R-:W0:Y:S01]  /*2c250*/  S2R R12, SR_TID.X ;  /* 0x00000000000c7919 */ /* 0x000e220000002100 */
[----:B------:R-:W-:Y:S01]  /*2c260*/  BSSY B1, `(.L_x_5358) ;  /* 0x000000a000017945 */ /* 0x000fe20003800000 */
[----:B------:R-:W-:Y:S02]  /*2c270*/  IMAD.MOV.U32 R11, RZ, RZ, 0x1f ;  /* 0x0000001fff0b7424 */ /* 0x000fe400078e00ff */
[----:B------:R-:W-:Y:S01]  /*2c280*/  IMAD.MOV.U32 R15, RZ, RZ, -0x1 ;  /* 0xffffffffff0f7424 */ /* 0x000fe200078e00ff */
[----:B0-----:R-:W-:-:S04]  /*2c290*/  SHF.R.U32.HI R12, RZ, 0x5, R12 ;  /* 0x00000005ff0c7819 */ /* 0x001fc8000001160c */
[----:B------:R-:W-:-:S05]  /*2c2a0*/  LOP3.LUT R12, R12, 0x3, RZ, 0xc0, !PT ;  /* 0x000000030c0c7812 */ /* 0x000fca00078ec0ff */
[----:B------:R-:W-:Y:S01]  /*2c2b0*/  IMAD.MOV.U32 R13, RZ, RZ, R12 ;  /* 0x000000ffff0d7224 */ /* 0x000fe200078e000c */
[----:B------:R-:W-:-:S07]  /*2c2c0*/  MOV R12, RZ ;  /* 0x000000ff000c7202 */ /* 0x000fce0000000f00 */
[----:B------:R-:W-:Y:S05]  /*2c2d0*/  WARPSYNC.COLLECTIVE R15, `(.L_x_5359) ;  /* 0x000000000f087348 */ /* 0x000fea0003c00000 */
[----:B------:R0:W1:Y:S02]  /*2c2e0*/  SHFL.IDX P6, R14, R13, R12, R11 ;  /* 0x0000000c0d0e7389 */ /* 0x00006400000c000b */
[----:B01----:R-:W-:Y:S01]  /*2c2f0*/  ENDCOLLECTIVE ;  /* 0x000000000000791b */ /* 0x003fe20003800000 */
.L_x_5359:
[----:B------:R-:W-:Y:S05]  /*2c300*/  BSYNC B1 ;  /* 0x0000000000017941 */ /* 0x000fea0003800000 */
.L_x_5358:
[----:B------:R-:W-:Y:S05]  /*2c310*/  BRA `(.L_x_5360) ;  /* 0xffffff8c005c7947 */ /* 0x000fea000383ffff */
.L_x_5189:
[----:B------:R-:W-:Y:S01]  /*2c320*/  BSSY B1, `(.L_x_5361) ;  /* 0x0000006000017945 */ /* 0x000fe20003800000 */
[----:B------:R-:W-:-:S07]  /*2c330*/  IMAD.MOV.U32 R15, RZ, RZ, -0x1 ;  /* 0xffffffffff0f7424 */ /* 0x000fce00078e00ff */
[----:B0-----:R-:W-:Y:S05]  /*2c340*/  WARPSYNC.COLLECTIVE R15, `(.L_x_5362) ;  /* 0x000000000f0c7348 */ /* 0x001fea0003c00000 */
[----:B------:R-:W-:Y:S02]  /*2c350*/  ELECT P6, UR62, PT ;  /* 0x00000000003e782f */ /* 0x000fe400038c0000 */
[----:B------:R-:W-:Y:S01]  /*2c360*/  MOV R14, UR62 ;  /* 0x0000003e000e7c02 */ /* 0x000fe20008000f00 */
[----:B0-----:R-:W-:Y:S10]  /*2c370*/  ENDCOLLECTIVE ;  /* 0x000000000000791b */ /* 0x001ff40003800000 */
.L_x_5362:
[----:B------:R-:W-:Y:S05]  /*2c380*/  BSYNC B1 ;  /* 0x0000000000017941 */ /* 0x000fea0003800000 */
.L_x_5361:
[----:B------:R-:W-:Y:S05]  /*2c390*/  BRA `(.L_x_5188) ;  /* 0xffffff8c00547947 */ /* 0x000fea000383ffff */
.L_x_5191:
[----:B0-----:R0:W1:Y:S02]  /*2c3a0*/  SYNCS.PHASECHK.TRANS64.TRYWAIT P0, [R23+URZ+0x30820], R6 ;  /* 0x03082006170075a7 */ /* 0x001064000800017f */
[----:B-1----:R-:W-:Y:S05]  /*2c3b0*/  @!P0 NANOSLEEP.SYNCS 0x989680 ;  /* 0x009896800000895d */ /* 0x002fea0003900000 */
[----:B------:R-:W1:Y:S02]  /*2c3c0*/  @!P0 SYNCS.PHASECHK.TRANS64 P0, [R23+URZ+0x30820], R6 ;  /* 0x03082006170085a7 */ /* 0x000e64000800007f */
[----:B-1----:R-:W-:Y:S05]  /*2c3d0*/  @!P0 BRA `(.L_x_5191) ;  /* 0xfffffffc00f08947 */ /* 0x002fea000383ffff */
[----:B------:R-:W-:Y:S05]  /*2c3e0*/  BRA `(.L_x_5363) ;  /* 0xffffff8c00647947 */ /* 0x000fea000383ffff */
.L_x_5195:
[----:B-1----:R1:W2:Y:S02]  /*2c3f0*/  SYNCS.PHASECHK.TRANS64.TRYWAIT P0, [R3+URZ+0x308a0], R11 ;  /* 0x0308a00b030075a7 */ /* 0x0022a4000800017f */
[----:B--2---:R-:W-:Y:S05]  /*2c400*/  @!P0 NANOSLEEP.SYNCS 0x989680 ;  /* 0x009896800000895d */ /* 0x004fea0003900000 */
[----:B------:R-:W2:Y:S02]  /*2c410*/  @!P0 SYNCS.PHASECHK.TRANS64 P0, [R3+URZ+0x308a0], R11 ;  /* 0x0308a00b030085a7 */ /* 0x000ea4000800007f */
[----:B--2---:R-:W-:Y:S05]  /*2c420*/  @!P0 BRA `(.L_x_5195) ;  /* 0xfffffffc00f08947 */ /* 0x004fea000383ffff */
[----:B------:R-:W-:Y:S05]  /*2c430*/  BRA `(.L_x_5364) ;  /* 0xffffff8c007c7947 */ /* 0x000fea000383ffff */
.L_x_5202:
[----:B0-----:R0:W2:Y:S02]  /*2c440*/  SYNCS.PHASECHK.TRANS64.TRYWAIT P0, [R3+URZ+0x308c0], R11 ;  /* 0x0308c00b030075a7 */ /* 0x0010a4000800017f */
[----:B--2---:R-:W-:Y:S05]  /*2c450*/  @!P0 NANOSLEEP.SYNCS 0x989680 ;  /* 0x009896800000895d */ /* 0x004fea0003900000 */
[----:B------:R-:W2:Y:S02]  /*2c460*/  @!P0 SYNCS.PHASECHK.TRANS64 P0, [R3+URZ+0x308c0], R11 ;  /* 0x0308c00b030085a7 */ /* 0x000ea4000800007f */
[----:B--2---:R-:W-:Y:S05]  /*2c470*/  @!P0 BRA `(.L_x_5202) ;  /* 0xfffffffc00f08947 */ /* 0x004fea000383ffff */
[----:B------:R-:W-:Y:S05]  /*2c480*/  BRA `(.L_x_5365) ;  /* 0xffffff9000787947 */ /* 0x000fea000383ffff */
.L_x_5211:
[----:B-1----:R1:W2:Y:S02]  /*2c490*/  SYNCS.PHASECHK.TRANS64.TRYWAIT P1, [R11+URZ+0x308a0], R2 ;  /* 0x0308a0020b0075a7 */ /* 0x0022a4000802017f */
[----:B--2---:R-:W-:Y:S05]  /*2c4a0*/  @!P1 NANOSLEEP.SYNCS 0x989680 ;  /* 0x009896800000995d */ /* 0x004fea0003900000 */
[----:B------:R-:W2:Y:S02]  /*2c4b0*/  @!P1 SYNCS.PHASECHK.TRANS64 P1, [R11+URZ+0x308a0], R2 ;  /* 0x0308a0020b0095a7 */ /* 0x000ea4000802007f */
[----:B--2---:R-:W-:Y:S05]  /*2c4c0*/  @!P1 BRA `(.L_x_5211) ;  /* 0xfffffffc00f09947 */ /* 0x004fea000383ffff */
[----:B------:R-:W-:Y:S05]  /*2c4d0*/  BRA `(.L_x_5366) ;  /* 0xffffff9400ac7947 */ /* 0x000fea000383ffff */
.L_x_5218:
[----:B0-----:R0:W2:Y:S02]  /*2c4e0*/  SYNCS.PHASECHK.TRANS64.TRYWAIT P1, [R11+URZ+0x308c0], R2 ;  /* 0x0308c0020b0075a7 */ /* 0x0010a4000802017f */
[----:B--2---:R-:W-:Y:S05]  /*2c4f0*/  @!P1 NANOSLEEP.SYNCS 0x989680 ;  /* 0x009896800000995d */ /* 0x004fea0003900000 */
[----:B------:R-:W2:Y:S02]  /*2c500*/  @!P1 SYNCS.PHASECHK.TRANS64 P1, [R11+URZ+0x308c0], R2 ;  /* 0x0308c0020b0095a7 */ /* 0x000ea4000802007f */
[----:B--2---:R-:W-:Y:S05]  /*2c510*/  @!P1 BRA `(.L_x_5218) ;  /* 0xfffffffc00f09947 */ /* 0x004fea000383ffff */
[----:B------:R-:W-:Y:S05]  /*2c520*/  BRA `(.L_x_5367) ;  /* 0xffffff9800a47947 */ /* 0x000fea000383ffff */
.L_x_5241:
[----:B------:R-:W0:Y:S01]  /*2c530*/  S2R R8, SR_TID.X ;  /* 0x0000000000087919 */ /* 0x000e220000002100 */
[----:B------:R-:W-:Y:S01]  /*2c540*/  BSSY B0, `(.L_x_5368) ;  /* 0x000000a000007945 */ /* 0x000fe20003800000 */
[----:B------:R-:W-:Y:S02]  /*2c550*/  IMAD.MOV.U32 R12, RZ, RZ, RZ ;  /* 0x000000ffff0c7224 */ /* 0x000fe400078e00ff */
[----:B------:R-:W-:Y:S02]  /*2c560*/  IMAD.MOV.U32 R11, RZ, RZ, 0x1f ;  /* 0x0000001fff0b7424 */ /* 0x000fe400078e00ff */
[----:B------:R-:W-:Y:S01]  /*2c570*/  IMAD.MOV.U32 R15, RZ, RZ, -0x1 ;  /* 0xffffffffff0f7424 */ /* 0x000fe200078e00ff */
[----:B0-----:R-:W-:-:S04]  /*2c580*/  SHF.R.U32.HI R8, RZ, 0x5, R8 ;  /* 0x00000005ff087819 */ /* 0x001fc80000011608 */
[----:B------:R-:W-:-:S04]  /*2c590*/  LOP3.LUT R8, R8, 0x3, RZ, 0xc0, !PT ;  /* 0x0000000308087812 */ /* 0x000fc800078ec0ff */
[----:B------:R-:W-:-:S07]  /*2c5a0*/  MOV R13, R8 ;  /* 0x00000008000d7202 */ /* 0x000fce0000000f00 */
[----:B-----5:R-:W-:Y:S05]  /*2c5b0*/  WARPSYNC.COLLECTIVE R15, `(.L_x_5369) ;  /* 0x000000000f087348 */ /* 0x020fea0003c00000 */
[----:B------:R0:W1:Y:S02]  /*2c5c0*/  SHFL.IDX P6, R14, R13, R12, R11 ;  /* 0x0000000c0d0e7389 */ /* 0x00006400000c000b */
[----:B01---5:R-:W-:Y:S01]  /*2c5d0*/  ENDCOLLECTIVE ;  /* 0x000000000000791b */ /* 0x023fe20003800000 */
.L_x_5369:
[----:B------:R-:W-:Y:S05]  /*2c5e0*/  BSYNC B0 ;  /* 0x0000000000007941 */ /* 0x000fea0003800000 */
.L_x_5368:
[----:B------:R-:W-:Y:S05]  /*2c5f0*/  BRA `(.L_x_5370) ;  /* 0xffffffa800c87947 */ /* 0x000fea000383ffff */
.L_x_5244:
[----:B0-----:R0:W1:Y:S02]  /*2c600*/  SYNCS.PHASECHK.TRANS64.TRYWAIT P0, [R7+URZ+0x30840], R2 ;  /* 0x03084002070075a7 */ /* 0x001064000800017f */
[----:B-1----:R-:W-:Y:S05]  /*2c610*/  @!P0 NANOSLEEP.SYNCS 0x989680 ;  /* 0x009896800000895d */ /* 0x002fea0003900000 */
[----:B------:R-:W1:Y:S02]  /*2c620*/  @!P0 SYNCS.PHASECHK.TRANS64 P0, [R7+URZ+0x30840], R2 ;  /* 0x03084002070085a7 */ /* 0x000e64000800007f */
[----:B-1----:R-:W-:Y:S05]  /*2c630*/  @!P0 BRA `(.L_x_5244) ;  /* 0xfffffffc00f08947 */ /* 0x002fea000383ffff */
[----:B------:R-:W-:Y:S05]  /*2c640*/  BRA `(.L_x_5371) ;  /* 0xffffffac00247947 */ /* 0x000fea000383ffff */
.L_x_5245:
        /* <DEDUP_REMOVED lines=8> */
.L_x_5373:
[----:B------:R-:W-:Y:S05]  /*2c6d0*/  BSYNC B0 ;  /* 0x0000000000007941 */ /* 0x000fea0003800000 */
.L_x_5372:
        /* <DEDUP_REMOVED lines=9> */
.L_x_5374:
[----:B------:R-:W-:Y:S01]  /*2c770*/  MOV R13, R0 ;  /* 0x00000000000d7202 */ /* 0x000fe20000000f00 */
[----:B------:R-:W-:Y:S02]  /*2c780*/  IMAD.MOV.U32 R12, RZ, RZ, 0x1 ;  /* 0x00000001ff0c7424 */ /* 0x000fe400078e00ff */
[----:B------:R-:W-:-:S07]  /*2c790*/  IMAD.MOV.U32 R3, RZ, RZ, R14 ;  /* 0x000000ffff037224 */ /* 0x000fce00078e000e */
[----:B------:R-:W-:Y:S05]  /*2c7a0*/  WARPSYNC.COLLECTIVE R15, `(.L_x_5375) ;  /* 0x000000000f087348 */ /* 0x000fea0003c00000 */
[----:B------:R0:W1:Y:S02]  /*2c7b0*/  SHFL.IDX P6, R14, R13, R12, R11 ;  /* 0x0000000c0d0e7389 */ /* 0x00006400000c000b */
[----:B01----:R-:W-:Y:S01]  /*2c7c0*/  ENDCOLLECTIVE ;  /* 0x000000000000791b */ /* 0x003fe20003800000 */
.L_x_5375:
        /* <DEDUP_REMOVED lines=17> */
.L_x_5376:
[----:B------:R-:W-:Y:S02]  /*2c8e0*/  @P1 IMAD R8, R5, 0x2, R23 ;  /* 0x0000000205081824 */ /* 0x000fe400078e0217 */
[----:B------:R-:W-:Y:S01]  /*2c8f0*/  IMAD.MOV.U32 R13, RZ, RZ, R0 ;  /* 0x000000ffff0d7224 */ /* 0x000fe200078e0000 */
[----:B------:R-:W-:Y:S02]  /*2c900*/  MOV R12, 0x2 ;  /* 0x00000002000c7802 */ /* 0x000fe40000000f00 */
[----:B------:R-:W-:-:S07]  /*2c910*/  MOV R3, R14 ;  /* 0x0000000e00037202 */ /* 0x000fce0000000f00 */
[----:B------:R-:W-:Y:S05]  /*2c920*/  WARPSYNC.COLLECTIVE R15, `(.L_x_5377) ;  /* 0x000000000f087348 */ /* 0x000fea0003c00000 */
[----:B------:R0:W1:Y:S02]  /*2c930*/  SHFL.IDX P6, R14, R13, R12, R11 ;  /* 0x0000000c0d0e7389 */ /* 0x00006400000c000b */
[----:B01----:R-:W-:Y:S01]  /*2c940*/  ENDCOLLECTIVE ;  /* 0x000000000000791b */ /* 0x003fe20003800000 */
.L_x_5377:
        /* <DEDUP_REMOVED lines=17> */
.L_x_5378:
[----:B------:R-:W-:Y:S02]  /*2ca60*/  @P1 IMAD R8, R5, 0x2, R23 ;  /* 0x0000000205081824 */ /* 0x000fe400078e0217 */
[----:B------:R-:W-:Y:S02]  /*2ca70*/  IMAD.MOV.U32 R13, RZ, RZ, R0 ;  /* 0x000000ffff0d7224 */ /* 0x000fe400078e0000 */
[----:B------:R-:W-:Y:S02]  /*2ca80*/  IMAD.MOV.U32 R12, RZ, RZ, 0x3 ;  /* 0x00000003ff0c7424 */ /* 0x000fe400078e00ff */
[----:B------:R-:W-:-:S07]  /*2ca90*/  IMAD.MOV.U32 R3, RZ, RZ, R14 ;  /* 0x000000ffff037224 */ /* 0x000fce00078e000e */
[----:B------:R-:W-:Y:S05]  /*2caa0*/  WARPSYNC.COLLECTIVE R15, `(.L_x_5379) ;  /* 0x000000000f087348 */ /* 0x000fea0003c00000 */
[----:B------:R0:W1:Y:S02]  /*2cab0*/  SHFL.IDX P6, R14, R13, R12, R11 ;  /* 0x0000000c0d0e7389 */ /* 0x00006400000c000b */
[----:B01----:R-:W-:Y:S01]  /*2cac0*/  ENDCOLLECTIVE ;  /* 0x000000000000791b */ /* 0x003fe20003800000 */
.L_x_5379:
        /* <DEDUP_REMOVED lines=17> */
.L_x_5380:
[----:B------:R-:W-:Y:S01]  /*2cbe0*/  @P1 LEA R8, R5, R23, 0x1 ;  /* 0x0000001705081211 */ /* 0x000fe200078e08ff */
[----:B------:R-:W-:Y:S02]  /*2cbf0*/  IMAD.MOV.U32 R13, RZ, RZ, R0 ;  /* 0x000000ffff0d7224 */ /* 0x000fe400078e0000 */
[----:B------:R-:W-:Y:S02]  /*2cc00*/  IMAD.MOV.U32 R12, RZ, RZ, 0x4 ;  /* 0x00000004ff0c7424 */ /* 0x000fe400078e00ff */
[----:B------:R-:W-:-:S07]  /*2cc10*/  IMAD.MOV.U32 R3, RZ, RZ, R14 ;  /* 0x000000ffff037224 */ /* 0x000fce00078e000e */
[----:B------:R-:W-:Y:S05]  /*2cc20*/  WARPSYNC.COLLECTIVE R15, `(.L_x_5381) ;  /* 0x000000000f087348 */ /* 0x000fea0003c00000 */
[----:B------:R0:W1:Y:S02]  /*2cc30*/  SHFL.IDX P6, R14, R13, R12, R11 ;  /* 0x0000000c0d0e7389 */ /* 0x00006400000c000b */
[----:B01----:R-:W-:Y:S01]  /*2cc40*/  ENDCOLLECTIVE ;  /* 0x000000000000791b */ /* 0x003fe20003800000 */
.L_x_5381:
        /* <DEDUP_REMOVED lines=17> */
.L_x_5382:
[----:B------:R-:W-:Y:S01]  /*2cd60*/  @P1 IMAD R8, R5, 0x2, R23 ;  /* 0x0000000205081824 */ /* 0x000fe200078e0217 */
[----:B------:R-:W-:Y:S01]  /*2cd70*/  MOV R13, R0 ;  /* 0x00000000000d7202 */ /* 0x000fe20000000f00 */
[----:B------:R-:W-:Y:S02]  /*2cd80*/  IMAD.MOV.U32 R12, RZ, RZ, 0x5 ;  /* 0x00000005ff0c7424 */ /* 0x000fe400078e00ff */
[----:B------:R-:W-:-:S07]  /*2cd90*/  IMAD.MOV.U32 R3, RZ, RZ, R14 ;  /* 0x000000ffff037224 */ /* 0x000fce00078e000e */
[----:B------:R-:W-:Y:S05]  /*2cda0*/  WARPSYNC.COLLECTIVE R15, `(.L_x_5383) ;  /* 0x000000000f087348 */ /* 0x000fea0003c00000 */
[----:B------:R0:W1:Y:S02]  /*2cdb0*/  SHFL.IDX P6, R14, R13, R12, R11 ;  /* 0x0000000c0d0e7389 */ /* 0x00006400000c000b */
[----:B01----:R-:W-:Y:S01]  /*2cdc0*/  ENDCOLLECTIVE ;  /* 0x000000000000791b */ /* 0x003fe20003800000 */
.L_x_5383:
        /* <DEDUP_REMOVED lines=10> */
.L_x_5384:
        /* <DEDUP_REMOVED lines=8> */
.L_x_5250:
[----:B------:R-:W-:Y:S01]  /*2cef0*/  IMAD.MOV.U32 R13, RZ, RZ, R4 ;  /* 0x000000ffff0d7224 */ /* 0x000fe200078e0004 */
[----:B------:R-:W-:Y:S01]  /*2cf00*/  MOV R15, 0xffffffff ;  /* 0xffffffff000f7802 */ /* 0x000fe20000000f00 */
[----:B------:R-:W-:Y:S01]  /*2cf10*/  IMAD.MOV.U32 R12, RZ, RZ, RZ ;  /* 0x000000ffff0c7224 */ /* 0x000fe200078e00ff */
[----:B------:R-:W-:Y:S01]  /*2cf20*/  IADD3 R28, R9, R28, RZ ;  /* 0x0000001c091c7210 */ /* 0x000fe20007ffe0ff */
[----:B------:R-:W-:Y:S02]  /*2cf30*/  IMAD.MOV.U32 R11, RZ, RZ, 0x181f ;  /* 0x0000181fff0b7424 */ /* 0x000fe400078e00ff */
[----:B------:R-:W-:Y:S02]  /*2cf40*/  IMAD R31, R31, R7, RZ ;  /* 0x000000071f1f7224 */ /* 0x000fe400078e02ff */
[----:B------:R-:W-:-:S07]  /*2cf50*/  VIADD R6, R28, 0x10 ;  /* 0x000000101c067836 */ /* 0x000fce0000000000 */
[----:B-----5:R-:W-:Y:S05]  /*2cf60*/  WARPSYNC.COLLECTIVE R15, `(.L_x_5386) ;  /* 0x000000000f087348 */ /* 0x020fea0003c00000 */
[----:B------:R0:W1:Y:S02]  /*2cf70*/  SHFL.IDX P6, R14, R13, R12, R11 ;  /* 0x0000000c0d0e7389 */ /* 0x00006400000c000b */
[----:B01---5:R-:W-:Y:S01]  /*2cf80*/  ENDCOLLECTIVE ;  /* 0x000000000000791b */ /* 0x023fe20003800000 */
.L_x_5386:
[----:B------:R-:W-:Y:S01]  /*2cf90*/  ISETP.GE.AND P1, PT, R28, R31, PT ;  /* 0x0000001f1c00720c */ /* 0x000fe20003f26270 */
[----:B------:R-:W-:Y:S02]  /*2cfa0*/  IMAD.MOV.U32 R13, RZ, RZ, R0 ;  /* 0x000000ffff0d7224 */ /* 0x000fe400078e0000 */
[----:B------:R-:W-:-:S10]  /*2cfb0*/  IMAD.MOV.U32 R2, RZ, RZ, R14 ;  /* 0x000000ffff027224 */ /* 0x000fd400078e000e */
[----:B------:R-:W-:Y:S05]  /*2cfc0*/  WARPSYNC.COLLECTIVE R15, `(.L_x_5387) ;  /* 0x000000000f087348 */ /* 0x000fea0003c00000 */
[----:B------:R0:W1:Y:S02]  /*2cfd0*/  SHFL.IDX P6, R14, R13, R12, R11 ;  /* 0x0000000c0d0e7389 */ /* 0x00006400000c000b */
[----:B01----:R-:W-:Y:S01]  /*2cfe0*/  ENDCOLLECTIVE ;  /* 0x000000000000791b */ /* 0x003fe20003800000 */
.L_x_5387:
[----:B------:R-:W-:Y:S01]  /*2cff0*/  MOV R13, R4 ;  /* 0x00000004000d7202 */ /* 0x000fe20000000f00 */
[----:B------:R-:W-:Y:S02]  /*2d000*/  IMAD.MOV.U32 R12, RZ, RZ, 0x1 ;  /* 0x00000001ff0c7424 */ /* 0x000fe400078e00ff */
[----:B------:R-:W-:-:S07]  /*2d010*/  IMAD.MOV.U32 R3, RZ, RZ, R14 ;  /* 0x000000ffff037224 */ /* 0x000fce00078e000e */
[----:B------:R-:W-:Y:S05]  /*2d020*/  WARPSYNC.COLLECTIVE R15, `(.L_x_5388) ;  /* 0x000000000f087348 */ /* 0x000fea0003c00000 */
[----:B------:R0:W1:Y:S02]  /*2d030*/  SHFL.IDX P6, R14, R13, R12, R11 ;  /* 0x0000000c0d0e7389 */ /* 0x00006400000c000b */
[----:B01----:R-:W-:Y:S01]  /*2d040*/  ENDCOLLECTIVE ;  /* 0x000000000000791b */ /* 0x003fe20003800000 */
.L_x_5388:
        /* <DEDUP_REMOVED lines=15> */
.L_x_5389:
[----:B------:R-:W-:Y:S02]  /*2d140*/  IMAD.MOV.U32 R13, RZ, RZ, R4 ;  /* 0x000000ffff0d7224 */ /* 0x000fe400078e0004 */
[----:B------:R-:W-:Y:S01]  /*2d150*/  IMAD.MOV.U32 R12, RZ, RZ, 0x2 ;  /* 0x00000002ff0c7424 */ /* 0x000fe200078e00ff */
[----:B------:R-:W-:-:S07]  /*2d160*/  MOV R3, R14 ;  /* 0x0000000e00037202 */ /* 0x000fce0000000f00 */
[----:B------:R-:W-:Y:S05]  /*2d170*/  WARPSYNC.COLLECTIVE R15, `(.L_x_5390) ;  /* 0x000000000f087348 */ /* 0x000fea0003c00000 */
[----:B------:R0:W1:Y:S02]  /*2d180*/  SHFL.IDX P6, R14, R13, R12, R11 ;  /* 0x0000000c0d0e7389 */ /* 0x00006400000c000b */
[----:B01----:R-:W-:Y:S01]  /*2d190*/  ENDCOLLECTIVE ;  /* 0x000000000000791b */ /* 0x003fe20003800000 */
.L_x_5390:
[----:B------:R-:W-:-:S05]  /*2d1a0*/  @!P1 LEA R5, P4, R34, R3, 0x1 ;  /* 0x0000000322059211 */ /* 0x000fca00078808ff */
[----:B------:R-:W-:Y:S02]  /*2d1b0*/  @!P1 IMAD.X R6, RZ, RZ, R2, P4 ;  /* 0x000000ffff069224 */ /* 0x000fe400020e0602 */
[----:B------:R-:W-:Y:S02]  /*2d1c0*/  @!P1 IMAD.MOV.U32 R2, RZ, RZ, R5 ;  /* 0x000000ffff029224 */ /* 0x000fe400078e0005 */
[----:B------:R-:W-:Y:S01]  /*2d1d0*/  @!P1 IMAD.MOV.U32 R3, RZ, RZ, R6 ;  /* 0x000000ffff039224 */ /* 0x000fe200078e0006 */
[----:B------:R-:W-:Y:S02]  /*2d1e0*/  IADD3 R6, R28, 0x20, RZ ;  /* 0x000000201c067810 */ /* 0x000fe40007ffe0ff */
[----:B------:R-:W-:Y:S02]  /*2d1f0*/  MOV R13, R0 ;  /* 0x00000000000d7202 */ /* 0x000fe40000000f00 */
        /* <DEDUP_REMOVED lines=11> */
.L_x_5391:
[----:B------:R-:W-:Y:S02]  /*2d2b0*/  IMAD.MOV.U32 R13, RZ, RZ, R4 ;  /* 0x000000ffff0d7224 */ /* 0x000fe400078e0004 */
[----:B------:R-:W-:Y:S02]  /*2d2c0*/  IMAD.MOV.U32 R12, RZ, RZ, 0x3 ;  /* 0x00000003ff0c7424 */ /* 0x000fe400078e00ff */
[----:B------:R-:W-:-:S07]  /*2d2d0*/  IMAD.MOV.U32 R3, RZ, RZ, R14 ;  /* 0x000000ffff037224 */ /* 0x000fce00078e000e */
[----:B------:R-:W-:Y:S05]  /*2d2e0*/  WARPSYNC.COLLECTIVE R15, `(.L_x_5392) ;  /* 0x000000000f087348 */ /* 0x000fea0003c00000 */
[----:B------:R0:W1:Y:S02]  /*2d2f0*/  SHFL.IDX P6, R14, R13, R12, R11 ;  /* 0x0000000c0d0e7389 */ /* 0x00006400000c000b */
[----:B01----:R-:W-:Y:S01]  /*2d300*/  ENDCOLLECTIVE ;  /* 0x000000000000791b */ /* 0x003fe20003800000 */
.L_x_5392:
        /* <DEDUP_REMOVED lines=17> */
.L_x_5393:
[----:B------:R-:W-:Y:S01]  /*2d420*/  IMAD.MOV.U32 R13, RZ, RZ, R4 ;  /* 0x000000ffff0d7224 */ /* 0x000fe200078e0004 */
[----:B------:R-:W-:Y:S01]  /*2d430*/  MOV R12, 0x4 ;  /* 0x00000004000c7802 */ /* 0x000fe20000000f00 */
[----:B------:R-:W-:-:S07]  /*2d440*/  IMAD.MOV.U32 R3, RZ, RZ, R14 ;  /* 0x000000ffff037224 */ /* 0x000fce00078e000e */
[----:B------:R-:W-:Y:S05]  /*2d450*/  WARPSYNC.COLLECTIVE R15, `(.L_x_5394) ;  /* 0x000000000f087348 */ /* 0x000fea0003c00000 */
[----:B------:R0:W1:Y:S02]  /*2d460*/  SHFL.IDX P6, R14, R13, R12, R11 ;  /* 0x0000000c0d0e7389 */ /* 0x00006400000c000b */
[----:B01----:R-:W-:Y:S01]  /*2d470*/  ENDCOLLECTIVE ;  /* 0x000000000000791b */ /* 0x003fe20003800000 */
.L_x_5394:
[----:B------:R-:W-:-:S05]  /*2d480*/  @!P1 LEA R5, P4, R34, R3, 0x1 ;  /* 0x0000000322059211 */ /* 0x000fca00078808ff */
[----:B------:R-:W-:Y:S01]  /*2d490*/  @!P1 IMAD.X R6, RZ, RZ, R2, P4 ;  /* 0x000000ffff069224 */ /* 0x000fe200020e0602 */
[----:B------:R-:W-:-:S03]  /*2d4a0*/  @!P1 MOV R2, R5 ;  /* 0x0000000500029202 */ /* 0x000fc60000000f00 */
        /* <DEDUP_REMOVED lines=14> */
.L_x_5395:
[----:B------:R-:W-:Y:S01]  /*2d590*/  MOV R13, R4 ;  /* 0x00000004000d7202 */ /* 0x000fe20000000f00 */
[----:B------:R-:W-:Y:S02]  /*2d5a0*/  IMAD.MOV.U32 R12, RZ, RZ, 0x5 ;  /* 0x00000005ff0c7424 */ /* 0x000fe400078e00ff */
[----:B------:R-:W-:-:S07]  /*2d5b0*/  IMAD.MOV.U32 R3, RZ, RZ, R14 ;  /* 0x000000ffff037224 */ /* 0x000fce00078e000e */
[----:B------:R-:W-:Y:S05]  /*2d5c0*/  WARPSYNC.COLLECTIVE R15, `(.L_x_5396) ;  /* 0x000000000f087348 */ /* 0x000fea0003c00000 */
[----:B------:R0:W1:Y:S02]  /*2d5d0*/  SHFL.IDX P6, R14, R13, R12, R11 ;  /* 0x0000000c0d0e7389 */ /* 0x00006400000c000b */
[----:B01----:R-:W-:Y:S01]  /*2d5e0*/  ENDCOLLECTIVE ;  /* 0x000000000000791b */ /* 0x003fe20003800000 */
.L_x_5396:
[----:B------:R-:W-:-:S04]  /*2d5f0*/  @!P1 LEA R5, P4, R34, R3, 0x1 ;  /* 0x0000000322059211 */ /* 0x000fc800078808ff */
[----:B------:R-:W-:Y:S01]  /*2d600*/  @!P1 IADD3.X R6, RZ, R2, RZ, P4, !PT ;  /* 0x00000002ff069210 */ /* 0x000fe200027fe4ff */
[----:B------:R-:W-:-:S04]  /*2d610*/  @!P1 IMAD.MOV.U32 R2, RZ, RZ, R5 ;  /* 0x000000ffff029224 */ /* 0x000fc800078e0005 */
        /* <DEDUP_REMOVED lines=14> */
.L_x_5397:
[----:B------:R-:W-:Y:S02]  /*2d700*/  IMAD.MOV.U32 R13, RZ, RZ, R4 ;  /* 0x000000ffff0d7224 */ /* 0x000fe400078e0004 */
[----:B------:R-:W-:Y:S01]  /*2d710*/  IMAD.MOV.U32 R12, RZ, RZ, 0x6 ;  /* 0x00000006ff0c7424 */ /* 0x000fe200078e00ff */
[----:B------:R-:W-:-:S07]  /*2d720*/  MOV R3, R14 ;  /* 0x0000000e00037202 */ /* 0x000fce0000000f00 */
[----:B------:R-:W-:Y:S05]  /*2d730*/  WARPSYNC.COLLECTIVE R15, `(.L_x_5398) ;  /* 0x000000000f087348 */ /* 0x000fea0003c00000 */
[----:B------:R0:W1:Y:S02]  /*2d740*/  SHFL.IDX P6, R14, R13, R12, R11 ;  /* 0x0000000c0d0e7389 */ /* 0x00006400000c000b */
[----:B01----:R-:W-:Y:S01]  /*2d750*/  ENDCOLLECTIVE ;  /* 0x000000000000791b */ /* 0x003fe20003800000 */
.L_x_5398:
        /* <DEDUP_REMOVED lines=17> */
.L_x_5399:
[----:B------:R-:W-:Y:S02]  /*2d870*/  IMAD.MOV.U32 R13, RZ, RZ, R4 ;  /* 0x000000ffff0d7224 */ /* 0x000fe400078e0004 */
[----:B------:R-:W-:Y:S02]  /*2d880*/  IMAD.MOV.U32 R12, RZ, RZ, 0x7 ;  /* 0x00000007ff0c7424 */ /* 0x000fe400078e00ff */
[----:B------:R-:W-:-:S07]  /*2d890*/  IMAD.MOV.U32 R3, RZ, RZ, R14 ;  /* 0x000000ffff037224 */ /* 0x000fce00078e000e */
[----:B------:R-:W-:Y:S05]  /*2d8a0*/  WARPSYNC.COLLECTIVE R15, `(.L_x_5400) ;  /* 0x000000000f087348 */ /* 0x000fea0003c00000 */
[----:B------:R0:W1:Y:S02]  /*2d8b0*/  SHFL.IDX P6, R14, R13, R12, R11 ;  /* 0x0000000c0d0e7389 */ /* 0x00006400000c000b */
[----:B01----:R-:W-:Y:S01]  /*2d8c0*/  ENDCOLLECTIVE ;  /* 0x000000000000791b */ /* 0x003fe20003800000 */
.L_x_5400:
[----:B------:R-:W-:-:S05]  /*2d8d0*/  @!P1 LEA R5, P4, R34, R3, 0x1 ;  /* 0x0000000322059211 */ /* 0x000fca00078808ff */
[----:B------:R-:W-:Y:S02]  /*2d8e0*/  @!P1 IMAD.X R6, RZ, RZ, R2, P4 ;  /* 0x000000ffff069224 */ /* 0x000fe400020e0602 */
[----:B------:R-:W-:-:S03]  /*2d8f0*/  @!P1 IMAD.MOV.U32 R2, RZ, RZ, R5 ;  /* 0x000000ffff029224 */ /* 0x000fc600078e0005 */
[----:B------:R-:W-:Y:S02]  /*2d900*/  @!P1 MOV R3, R6 ;  /* 0x0000000600039202 */ /* 0x000fe40000000f00 */
[----:B------:R-:W-:-:S03]  /*2d910*/  MOV R13, R0 ;  /* 0x00000000000d7202 */ /* 0x000fc60000000f00 */
        /* <DEDUP_REMOVED lines=10> */
.L_x_5401:
[----:B------:R-:W-:Y:S05]  /*2d9c0*/  BRA `(.L_x_5402) ;  /* 0xffffffa800cc7947 */ /* 0x000fea000383ffff */
.L_x_5255:
[----:B0-----:R0:W1:Y:S02]  /*2d9d0*/  SYNCS.PHASECHK.TRANS64.TRYWAIT P0, [R23+URZ+0x30820], R0 ;  /* 0x03082000170075a7 */ /* 0x001064000800017f */
[----:B-1----:R-:W-:Y:S05]  /*2d9e0*/  @!P0 NANOSLEEP.SYNCS 0x989680 ;  /* 0x009896800000895d */ /* 0x002fea0003900000 */
[----:B------:R-:W1:Y:S02]  /*2d9f0*/  @!P0 SYNCS.PHASECHK.TRANS64 P0, [R23+URZ+0x30820], R0 ;  /* 0x03082000170085a7 */ /* 0x000e64000800007f */
[----:B-1----:R-:W-:Y:S05]  /*2da00*/  @!P0 BRA `(.L_x_5255) ;  /* 0xfffffffc00f08947 */ /* 0x002fea000383ffff */
[----:B------:R-:W-:Y:S05]  /*2da10*/  BRA `(.L_x_5403) ;  /* 0xffffffac00447947 */ /* 0x000fea000383ffff */
.L_x_5260:
[----:B0-----:R0:W1:Y:S02]  /*2da20*/  SYNCS.PHASECHK.TRANS64.TRYWAIT P0, [R7+URZ+0x30840], R2 ;  /* 0x03084002070075a7 */ /* 0x001064000800017f */
[----:B-1----:R-:W-:Y:S05]  /*2da30*/  @!P0 NANOSLEEP.SYNCS 0x989680 ;  /* 0x009896800000895d */ /* 0x002fea0003900000 */
[----:B------:R-:W1:Y:S02]  /*2da40*/  @!P0 SYNCS.PHASECHK.TRANS64 P0, [R7+URZ+0x30840], R2 ;  /* 0x03084002070085a7 */ /* 0x000e64000800007f */
[----:B-1----:R-:W-:Y:S05]  /*2da50*/  @!P0 BRA `(.L_x_5260) ;  /* 0xfffffffc00f08947 */ /* 0x002fea000383ffff */
[----:B------:R-:W-:Y:S05]  /*2da60*/  BRA `(.L_x_5404) ;  /* 0xffffffb0001c7947 */ /* 0x000fea000383ffff */
.L_x_5261:
        /* <DEDUP_REMOVED lines=8> */
.L_x_5406:
[----:B------:R-:W-:Y:S05]  /*2daf0*/  BSYNC B1 ;  /* 0x0000000000017941 */ /* 0x000fea0003800000 */
.L_x_5405:
        /* <DEDUP_REMOVED lines=11> */
.L_x_5407:
[----:B------:R-:W-:Y:S01]  /*2dbb0*/  IMAD R5, R5, 0x2, R23 ;  /* 0x0000000205057824 */ /* 0x000fe200078e0217 */
[----:B------:R-:W-:Y:S01]  /*2dbc0*/  LOP3.LUT P1, RZ, R22, 0x4, RZ, 0xc0, !PT ;  /* 0x0000000416ff7812 */ /* 0x000fe2000782c0ff */
[----:B------:R-:W-:Y:S02]  /*2dbd0*/  IMAD.MOV.U32 R13, RZ, RZ, R6 ;  /* 0x000000ffff0d7224 */ /* 0x000fe400078e0006 */
[----:B------:R-:W-:Y:S02]  /*2dbe0*/  IMAD.MOV.U32 R12, RZ, RZ, 0x1 ;  /* 0x00000001ff0c7424 */ /* 0x000fe400078e00ff */
[----:B------:R-:W-:-:S08]  /*2dbf0*/  IMAD.MOV.U32 R2, RZ, RZ, R14 ;  /* 0x000000ffff027224 */ /* 0x000fd000078e000e */
[----:B------:R-:W-:Y:S05]  /*2dc00*/  WARPSYNC.COLLECTIVE R15, `(.L_x_5408) ;  /* 0x000000000f087348 */ /* 0x000fea0003c00000 */
[----:B------:R0:W1:Y:S02]  /*2dc10*/  SHFL.IDX P6, R14, R13, R12, R11 ;  /* 0x0000000c0d0e7389 */ /* 0x00006400000c000b */
[----:B01----:R-:W-:Y:S01]  /*2dc20*/  ENDCOLLECTIVE ;  /* 0x000000000000791b */ /* 0x003fe20003800000 */
.L_x_5408:
[----:B------:R-:W-:-:S04]  /*2dc30*/  IADD3 R2, P0, R2, R4, RZ ;  /* 0x0000000402027210 */ /* 0x000fc80007f1e0ff */
[----:B------:R-:W-:-:S05]  /*2dc40*/  IADD3.X R3, RZ, R3, RZ, P0, !PT ;  /* 0x00000003ff037210 */ /* 0x000fca00007fe4ff */
[----:B------:R-:W-:Y:S01]  /*2dc50*/  @!PT LDS RZ, [RZ] ;  /* 0x00000000fffff984 */ /* 0x000fe20000000800 */
[----:B------:R-:W-:Y:S01]  /*2dc60*/  @!PT LDS RZ, [RZ] ;  /* 0x00000000fffff984 */ /* 0x000fe20000000800 */
[----:B------:R-:W-:Y:S01]  /*2dc70*/  @!PT LDS RZ, [RZ] ;  /* 0x00000000fffff984 */ /* 0x000fe20000000800 */
[----:B------:R-:W-:Y:S01]  /*2dc80*/  LDGSTS.E.BYPASS.LTC128B.128 [R5+0x1e400], desc[UR60][R2.64], !P1 ;  /* 0x1e40000002057fae */ /* 0x000fe2000c901d7c */
[----:B------:R-:W-:-:S03]  /*2dc90*/  IMAD.MOV.U32 R13, RZ, RZ, R8 ;  /* 0x000000ffff0d7224 */ /* 0x000fc600078e0008 */
[----:B------:R-:W-:Y:S04]  /*2dca0*/  LDGSTS.E.BYPASS.LTC128B.128 [R5+0x21400], desc[UR60][R2.64+0x80], !P5 ;  /* 0x2140008002057fae */ /* 0x000fe8000e901d7c */
[----:B------:R0:W-:Y:S02]  /*2dcb0*/  LDGSTS.E.BYPASS.LTC128B.128 [R5+0x24400], desc[UR60][R2.64+0x100], !P4 ;  /* 0x2440010002057fae */ /* 0x0001e4000e101d7c */
[----:B0-----:R-:W-:-:S07]  /*2dcc0*/  MOV R3, R14 ;  /* 0x0000000e00037202 */ /* 0x001fce0000000f00 */
[----:B------:R-:W-:Y:S05]  /*2dcd0*/  WARPSYNC.COLLECTIVE R15, `(.L_x_5409) ;  /* 0x000000000f087348 */ /* 0x000fea0003c00000 */
[----:B------:R0:W1:Y:S02]  /*2dce0*/  SHFL.IDX P6, R14, R13, R12, R11 ;  /* 0x0000000c0d0e7389 */ /* 0x00006400000c000b */
[----:B01----:R-:W-:Y:S01]  /*2dcf0*/  ENDCOLLECTIVE ;  /* 0x000000000000791b */ /* 0x003fe20003800000 */
.L_x_5409:
[----:B------:R-:W-:Y:S01]  /*2dd00*/  MOV R13, R6 ;  /* 0x00000006000d7202 */ /* 0x000fe20000000f00 */
[----:B------:R-:W-:Y:S02]  /*2dd10*/  IMAD.MOV.U32 R12, RZ, RZ, 0x2 ;  /* 0x00000002ff0c7424 */ /* 0x000fe400078e00ff */
[----:B------:R-:W-:-:S07]  /*2dd20*/  IMAD.MOV.U32 R2, RZ, RZ, R14 ;  /* 0x000000ffff027224 */ /* 0x000fce00078e000e */
[----:B------:R-:W-:Y:S05]  /*2dd30*/  WARPSYNC.COLLECTIVE R15, `(.L_x_5410) ;  /* 0x000000000f087348 */ /* 0x000fea0003c00000 */
[----:B------:R0:W1:Y:S02]  /*2dd40*/  SHFL.IDX P6, R14, R13, R12, R11 ;  /* 0x0000000c0d0e7389 */ /* 0x00006400000c000b */
[----:B01----:R-:W-:Y:S01]  /*2dd50*/  ENDCOLLECTIVE ;  /* 0x000000000000791b */ /* 0x003fe20003800000 */
.L_x_5410:
        /* <DEDUP_REMOVED lines=13> */
.L_x_5411:
[----:B------:R-:W-:Y:S02]  /*2de30*/  IMAD.MOV.U32 R13, RZ, RZ, R6 ;  /* 0x000000ffff0d7224 */ /* 0x000fe400078e0006 */
[----:B------:R-:W-:Y:S01]  /*2de40*/  IMAD.MOV.U32 R12, RZ, RZ, 0x3 ;  /* 0x00000003ff0c7424 */ /* 0x000fe200078e00ff */
[----:B------:R-:W-:-:S07]  /*2de50*/  MOV R2, R14 ;  /* 0x0000000e00027202 */ /* 0x000fce0000000f00 */
[----:B------:R-:W-:Y:S05]  /*2de60*/  WARPSYNC.COLLECTIVE R15, `(.L_x_5412) ;  /* 0x000000000f087348 */ /* 0x000fea0003c00000 */
[----:B------:R0:W1:Y:S02]  /*2de70*/  SHFL.IDX P6, R14, R13, R12, R11 ;  /* 0x0000000c0d0e7389 */ /* 0x00006400000c000b */
[----:B01----:R-:W-:Y:S01]  /*2de80*/  ENDCOLLECTIVE ;  /* 0x000000000000791b */ /* 0x003fe20003800000 */
.L_x_5412:
        /* <DEDUP_REMOVED lines=13> */
.L_x_5413:
[----:B------:R-:W-:Y:S01]  /*2df60*/  MOV R13, R6 ;  /* 0x00000006000d7202 */ /* 0x000fe20000000f00 */
[----:B------:R-:W-:Y:S02]  /*2df70*/  IMAD.MOV.U32 R12, RZ, RZ, 0x4 ;  /* 0x00000004ff0c7424 */ /* 0x000fe400078e00ff */
[----:B------:R-:W-:-:S07]  /*2df80*/  IMAD.MOV.U32 R2, RZ, RZ, R14 ;  /* 0x000000ffff027224 */ /* 0x000fce00078e000e */
[----:B------:R-:W-:Y:S05]  /*2df90*/  WARPSYNC.COLLECTIVE R15, `(.L_x_5414) ;  /* 0x000000000f087348 */ /* 0x000fea0003c00000 */
[----:B------:R0:W1:Y:S02]  /*2dfa0*/  SHFL.IDX P6, R14, R13, R12, R11 ;  /* 0x0000000c0d0e7389 */ /* 0x00006400000c000b */
[----:B01----:R-:W-:Y:S01]  /*2dfb0*/  ENDCOLLECTIVE ;  /* 0x000000000000791b */ /* 0x003fe20003800000 */
.L_x_5414:
        /* <DEDUP_REMOVED lines=13> */
.L_x_5415:
[----:B------:R-:W-:Y:S02]  /*2e090*/  IMAD.MOV.U32 R13, RZ, RZ, R6 ;  /* 0x000000ffff0d7224 */ /* 0x000fe400078e0006 */
[----:B------:R-:W-:Y:S01]  /*2e0a0*/  IMAD.MOV.U32 R12, RZ, RZ, 0x5 ;  /* 0x00000005ff0c7424 */ /* 0x000fe200078e00ff */
[----:B------:R-:W-:-:S07]  /*2e0b0*/  MOV R2, R14 ;  /* 0x0000000e00027202 */ /* 0x000fce0000000f00 */
[----:B------:R-:W-:Y:S05]  /*2e0c0*/  WARPSYNC.COLLECTIVE R15, `(.L_x_5416) ;  /* 0x000000000f087348 */ /* 0x000fea0003c00000 */
[----:B------:R0:W1:Y:S02]  /*2e0d0*/  SHFL.IDX P6, R14, R13, R12, R11 ;  /* 0x0000000c0d0e7389 */ /* 0x00006400000c000b */
[----:B01----:R-:W-:Y:S01]  /*2e0e0*/  ENDCOLLECTIVE ;  /* 0x000000000000791b */ /* 0x003fe20003800000 */
.L_x_5416:
[----:B------:R-:W-:-:S05]  /*2e0f0*/  IADD3 R2, P0, R2, R4, RZ ;  /* 0x0000000402027210 */ /* 0x000fca0007f1e0ff */
[----:B------:R-:W-:-:S05]  /*2e100*/  IMAD.X R3, RZ, RZ, R35, P0 ;  /* 0x000000ffff037224 */ /* 0x000fca00000e0623 */
[----:B------:R-:W-:Y:S01]  /*2e110*/  @!PT LDS RZ, [RZ] ;  /* 0x00000000fffff984 */ /* 0x000fe20000000800 */
[----:B------:R-:W-:Y:S01]  /*2e120*/  @!PT LDS RZ, [RZ] ;  /* 0x00000000fffff984 */ /* 0x000fe20000000800 */
[----:B------:R-:W-:Y:S01]  /*2e130*/  @!PT LDS RZ, [RZ] ;  /* 0x00000000fffff984 */ /* 0x000fe20000000800 */
[----:B------:R0:W-:Y:S01]  /*2e140*/  LDGSTS.E.BYPASS.LTC128B.128 [R5+0x20400], desc[UR60][R2.64], !P1 ;  /* 0x2040000002057fae */ /* 0x0001e2000c901d7c */
[----:B------:R-:W-:Y:S01]  /*2e150*/  LOP3.LUT P1, RZ, R22, 0x200000, RZ, 0xc0, !PT ;  /* 0x0020000016ff7812 */ /* 0x000fe2000782c0ff */
[----:B------:R-:W-:Y:S02]  /*2e160*/  IMAD.MOV.U32 R13, RZ, RZ, R8 ;  /* 0x000000ffff0d7224 */ /* 0x000fe400078e0008 */
[----:B------:R0:W-:Y:S04]  /*2e170*/  LDGSTS.E.BYPASS.LTC128B.128 [R5+0x23400], desc[UR60][R2.64+0x80], !P5 ;  /* 0x2340008002057fae */ /* 0x0001e8000e901d7c */
[----:B------:R0:W-:Y:S01]  /*2e180*/  LDGSTS.E.BYPASS.LTC128B.128 [R5+0x26400], desc[UR60][R2.64+0x100], !P4 ;  /* 0x2640010002057fae */ /* 0x0001e2000e101d7c */
[----:B------:R-:W-:-:S07]  /*2e190*/  MOV R35, R14 ;  /* 0x0000000e00237202 */ /* 0x000fce0000000f00 */
[----:B0-----:R-:W-:Y:S05]  /*2e1a0*/  WARPSYNC.COLLECTIVE R15, `(.L_x_5417) ;  /* 0x000000000f087348 */ /* 0x001fea0003c00000 */
[----:B------:R1:W2:Y:S02]  /*2e1b0*/  SHFL.IDX P6, R14, R13, R12, R11 ;  /* 0x0000000c0d0e7389 */ /* 0x0002a400000c000b */
[----:B012---:R-:W-:Y:S01]  /*2e1c0*/  ENDCOLLECTIVE ;  /* 0x000000000000791b */ /* 0x007fe20003800000 */
.L_x_5417:
[----:B------:R-:W-:Y:S01]  /*2e1d0*/  IMAD.MOV.U32 R2, RZ, RZ, R14 ;  /* 0x000000ffff027224 */ /* 0x000fe200078e000e */
[----:B------:R-:W-:Y:S06]  /*2e1e0*/  BRA `(.L_x_5418) ;  /* 0xffffffac00487947 */ /* 0x000fec000383ffff */
.L_x_5266:
[----:B0-----:R0:W1:Y:S02]  /*2e1f0*/  SYNCS.PHASECHK.TRANS64.TRYWAIT P0, [R6+URZ+0x30860], R2 ;  /* 0x03086002060075a7 */ /* 0x001064000800017f */
[----:B-1----:R-:W-:Y:S05]  /*2e200*/  @!P0 NANOSLEEP.SYNCS 0x989680 ;  /* 0x009896800000895d */ /* 0x002fea0003900000 */
[----:B------:R-:W1:Y:S02]  /*2e210*/  @!P0 SYNCS.PHASECHK.TRANS64 P0, [R6+URZ+0x30860], R2 ;  /* 0x03086002060085a7 */ /* 0x000e64000800007f */
[----:B-1----:R-:W-:Y:S05]  /*2e220*/  @!P0 BRA `(.L_x_5266) ;  /* 0xfffffffc00f08947 */ /* 0x002fea000383ffff */
[----:B------:R-:W-:Y:S05]  /*2e230*/  BRA `(.L_x_5419) ;  /* 0xffffffac00a87947 */ /* 0x000fea000383ffff */
.L_x_5267:
        /* <DEDUP_REMOVED lines=8> */
.L_x_5421:
[----:B------:R-:W-:Y:S05]  /*2e2c0*/  BSYNC B1 ;  /* 0x0000000000017941 */ /* 0x000fea0003800000 */
.L_x_5420:
[----:B------:R-:W-:Y:S01]  /*2e2d0*/  MOV R13, R17 ;  /* 0x00000011000d7202 */ /* 0x000fe20000000f00 */
        /* <DEDUP_REMOVED lines=8> */
.L_x_5422:
[----:B------:R-:W-:Y:S01]  /*2e360*/  IMAD.MOV.U32 R13, RZ, RZ, R24 ;  /* 0x000000ffff0d7224 */ /* 0x000fe200078e0018 */
[----:B------:R-:W-:Y:S02]  /*2e370*/  MOV R12, 0x1 ;  /* 0x00000001000c7802 */ /* 0x000fe40000000f00 */
[----:B------:R-:W-:-:S07]  /*2e380*/  MOV R2, R14 ;  /* 0x0000000e00027202 */ /* 0x000fce0000000f00 */
[----:B------:R-:W-:Y:S05]  /*2e390*/  WARPSYNC.COLLECTIVE R15, `(.L_x_5423) ;  /* 0x000000000f087348 */ /* 0x000fea0003c00000 */
[----:B------:R0:W1:Y:S02]  /*2e3a0*/  SHFL.IDX P6, R14, R13, R12, R11 ;  /* 0x0000000c0d0e7389 */ /* 0x00006400000c000b */
[----:B01----:R-:W-:Y:S01]  /*2e3b0*/  ENDCOLLECTIVE ;  /* 0x000000000000791b */ /* 0x003fe20003800000 */
.L_x_5423:
        /* <DEDUP_REMOVED lines=16> */
.L_x_5424:
[----:B------:R-:W-:Y:S02]  /*2e4c0*/  IMAD.MOV.U32 R13, RZ, RZ, R24 ;  /* 0x000000ffff0d7224 */ /* 0x000fe400078e0018 */
[----:B------:R-:W-:Y:S02]  /*2e4d0*/  IMAD.MOV.U32 R12, RZ, RZ, 0x2 ;  /* 0x00000002ff0c7424 */ /* 0x000fe400078e00ff */
[----:B------:R-:W-:-:S07]  /*2e4e0*/  IMAD.MOV.U32 R2, RZ, RZ, R14 ;  /* 0x000000ffff027224 */ /* 0x000fce00078e000e */
[----:B------:R-:W-:Y:S05]  /*2e4f0*/  WARPSYNC.COLLECTIVE R15, `(.L_x_5425) ;  /* 0x000000000f087348 */ /* 0x000fea0003c00000 */
[----:B------:R0:W1:Y:S02]  /*2e500*/  SHFL.IDX P6, R14, R13, R12, R11 ;  /* 0x0000000c0d0e7389 */ /* 0x00006400000c000b */
[----:B01----:R-:W-:Y:S01]  /*2e510*/  ENDCOLLECTIVE ;  /* 0x000000000000791b */ /* 0x003fe20003800000 */
.L_x_5425:
[----:B------:R-:W-:-:S04]  /*2e520*/  IADD3 R2, P0, R2, R4, RZ ;  /* 0x0000000402027210 */ /* 0x000fc80007f1e0ff */
[----:B------:R-:W-:Y:S02]  /*2e530*/  IADD3.X R3, RZ, R3, RZ, P0, !PT ;  /* 0x00000003ff037210 */ /* 0x000fe400007fe4ff */
        /* <DEDUP_REMOVED lines=14> */
.L_x_5426:
[----:B------:R-:W-:Y:S01]  /*2e620*/  IMAD.MOV.U32 R13, RZ, RZ, R24 ;  /* 0x000000ffff0d7224 */ /* 0x000fe200078e0018 */
[----:B------:R-:W-:Y:S01]  /*2e630*/  MOV R12, 0x3 ;  /* 0x00000003000c7802 */ /* 0x000fe20000000f00 */
[----:B------:R-:W-:-:S07]  /*2e640*/  IMAD.MOV.U32 R2, RZ, RZ, R14 ;  /* 0x000000ffff027224 */ /* 0x000fce00078e000e */
[----:B------:R-:W-:Y:S05]  /*2e650*/  WARPSYNC.COLLECTIVE R15, `(.L_x_5427) ;  /* 0x000000000f087348 */ /* 0x000fea0003c00000 */
[----:B------:R0:W1:Y:S02]  /*2e660*/  SHFL.IDX P6, R14, R13, R12, R11 ;  /* 0x0000000c0d0e7389 */ /* 0x00006400000c000b */
[----:B01----:R-:W-:Y:S01]  /*2e670*/  ENDCOLLECTIVE ;  /* 0x000000000000791b */ /* 0x003fe20003800000 */
.L_x_5427:
        /* <DEDUP_REMOVED lines=16> */
.L_x_5428:
[----:B------:R-:W-:Y:S02]  /*2e780*/  IMAD.MOV.U32 R13, RZ, RZ, R24 ;  /* 0x000000ffff0d7224 */ /* 0x000fe400078e0018 */
[----:B------:R-:W-:Y:S02]  /*2e790*/  IMAD.MOV.U32 R12, RZ, RZ, 0x4 ;  /* 0x00000004ff0c7424 */ /* 0x000fe400078e00ff */
[----:B------:R-:W-:-:S07]  /*2e7a0*/  IMAD.MOV.U32 R2, RZ, RZ, R14 ;  /* 0x000000ffff027224 */ /* 0x000fce00078e000e */
[----:B------:R-:W-:Y:S05]  /*2e7b0*/  WARPSYNC.COLLECTIVE R15, `(.L_x_5429) ;  /* 0x000000000f087348 */ /* 0x000fea0003c00000 */
[----:B------:R0:W1:Y:S02]  /*2e7c0*/  SHFL.IDX P6, R14, R13, R12, R11 ;  /* 0x0000000c0d0e7389 */ /* 0x00006400000c000b */
[----:B01----:R-:W-:Y:S01]  /*2e7d0*/  ENDCOLLECTIVE ;  /* 0x000000000000791b */ /* 0x003fe20003800000 */
.L_x_5429:
        /* <DEDUP_REMOVED lines=16> */
.L_x_5430:
[----:B------:R-:W-:Y:S01]  /*2e8e0*/  IMAD.MOV.U32 R13, RZ, RZ, R24 ;  /* 0x000000ffff0d7224 */ /* 0x000fe200078e0018 */
[----:B------:R-:W-:Y:S01]  /*2e8f0*/  MOV R12, 0x5 ;  /* 0x00000005000c7802 */ /* 0x000fe20000000f00 */
[----:B------:R-:W-:-:S07]  /*2e900*/  IMAD.MOV.U32 R2, RZ, RZ, R14 ;  /* 0x000000ffff027224 */ /* 0x000fce00078e000e */
[----:B------:R-:W-:Y:S05]  /*2e910*/  WARPSYNC.COLLECTIVE R15, `(.L_x_5431) ;  /* 0x000000000f087348 */ /* 0x000fea0003c00000 */
[----:B------:R0:W1:Y:S02]  /*2e920*/  SHFL.IDX P6, R14, R13, R12, R11 ;  /* 0x0000000c0d0e7389 */ /* 0x00006400000c000b */
[----:B01----:R-:W-:Y:S01]  /*2e930*/  ENDCOLLECTIVE ;  /* 0x000000000000791b */ /* 0x003fe20003800000 */
.L_x_5431:
        /* <DEDUP_REMOVED lines=13> */
.L_x_5432:
        /* <DEDUP_REMOVED lines=8> */
.L_x_5275:
[----:B0-----:R0:W1:Y:S02]  /*2ea90*/  SYNCS.PHASECHK.TRANS64.TRYWAIT P0, [R0+URZ+0x30860], R3 ;  /* 0x03086003000075a7 */ /* 0x001064000800017f */
[----:B-1----:R-:W-:Y:S05]  /*2eaa0*/  @!P0 NANOSLEEP.SYNCS 0x989680 ;  /* 0x009896800000895d */ /* 0x002fea0003900000 */
[----:B------:R-:W1:Y:S02]  /*2eab0*/  @!P0 SYNCS.PHASECHK.TRANS64 P0, [R0+URZ+0x30860], R3 ;  /* 0x03086003000085a7 */ /* 0x000e64000800007f */
[----:B-1----:R-:W-:Y:S05]  /*2eac0*/  @!P0 BRA `(.L_x_5275) ;  /* 0xfffffffc00f08947 */ /* 0x002fea000383ffff */
[----:B------:R-:W-:Y:S05]  /*2ead0*/  BRA `(.L_x_5434) ;  /* 0xffffffac00bc7947 */ /* 0x000fea000383ffff */
.L_x_5276:
        /* <DEDUP_REMOVED lines=8> */
.L_x_5436:
[----:B------:R-:W-:Y:S05]  /*2eb60*/  BSYNC B0 ;  /* 0x0000000000007941 */ /* 0x000fea0003800000 */
.L_x_5435:
        /* <DEDUP_REMOVED lines=10> */
.L_x_5437:
        /* <DEDUP_REMOVED lines=13> */
.L_x_5438:
        /* <DEDUP_REMOVED lines=13> */
.L_x_5439:
[----:B------:R-:W-:Y:S02]  /*2edb0*/  IMAD.MOV.U32 R13, RZ, RZ, R24 ;  /* 0x000000ffff0d7224 */ /* 0x000fe400078e0018 */
[----:B------:R-:W-:Y:S01]  /*2edc0*/  IMAD.MOV.U32 R12, RZ, RZ, 0x2 ;  /* 0x00000002ff0c7424 */ /* 0x000fe200078e00ff */
[----:B------:R-:W-:-:S13]  /*2edd0*/  IADD3 R2, P4, R14, R5, RZ ;  /* 0x000000050e027210 */ /* 0x000fda0007f9e0ff */
[----:B------:R-:W-:Y:S05]  /*2ede0*/  WARPSYNC.COLLECTIVE R15, `(.L_x_5440) ;  /* 0x000000000f087348 */ /* 0x000fea0003c00000 */
[----:B------:R0:W1:Y:S02]  /*2edf0*/  SHFL.IDX P6, R14, R13, R12, R11 ;  /* 0x0000000c0d0e7389 */ /* 0x00006400000c000b */
[----:B01----:R-:W-:Y:S01]  /*2ee00*/  ENDCOLLECTIVE ;  /* 0x000000000000791b */ /* 0x003fe20003800000 */
.L_x_5440:
        /* <DEDUP_REMOVED lines=15> */
.L_x_5441:
[----:B------:R-:W-:Y:S02]  /*2ef00*/  IMAD.MOV.U32 R13, RZ, RZ, R24 ;  /* 0x000000ffff0d7224 */ /* 0x000fe400078e0018 */
[----:B------:R-:W-:Y:S01]  /*2ef10*/  IMAD.MOV.U32 R12, RZ, RZ, 0x3 ;  /* 0x00000003ff0c7424 */ /* 0x000fe200078e00ff */
[----:B------:R-:W-:-:S13]  /*2ef20*/  IADD3 R2, P4, R14, R5, RZ ;  /* 0x000000050e027210 */ /* 0x000fda0007f9e0ff */
[----:B------:R-:W-:Y:S05]  /*2ef30*/  WARPSYNC.COLLECTIVE R15, `(.L_x_5442) ;  /* 0x000000000f087348 */ /* 0x000fea0003c00000 */
[----:B------:R0:W1:Y:S02]  /*2ef40*/  SHFL.IDX P6, R14, R13, R12, R11 ;  /* 0x0000000c0d0e7389 */ /* 0x00006400000c000b */
[----:B01----:R-:W-:Y:S01]  /*2ef50*/  ENDCOLLECTIVE ;  /* 0x000000000000791b */ /* 0x003fe20003800000 */
.L_x_5442:
        /* <DEDUP_REMOVED lines=15> */
.L_x_5443:
[----:B------:R-:W-:Y:S01]  /*2f050*/  IMAD.MOV.U32 R13, RZ, RZ, R24 ;  /* 0x000000ffff0d7224 */ /* 0x000fe200078e0018 */
[----:B------:R-:W-:Y:S02]  /*2f060*/  MOV R12, 0x4 ;  /* 0x00000004000c7802 */ /* 0x000fe40000000f00 */
[----:B------:R-:W-:-:S13]  /*2f070*/  IADD3 R2, P4, R14, R5, RZ ;  /* 0x000000050e027210 */ /* 0x000fda0007f9e0ff */
[----:B------:R-:W-:Y:S05]  /*2f080*/  WARPSYNC.COLLECTIVE R15, `(.L_x_5444) ;  /* 0x000000000f087348 */ /* 0x000fea0003c00000 */
[----:B------:R0:W1:Y:S02]  /*2f090*/  SHFL.IDX P6, R14, R13, R12, R11 ;  /* 0x0000000c0d0e7389 */ /* 0x00006400000c000b */
[----:B01----:R-:W-:Y:S01]  /*2f0a0*/  ENDCOLLECTIVE ;  /* 0x000000000000791b */ /* 0x003fe20003800000 */
.L_x_5444:
        /* <DEDUP_REMOVED lines=15> */
.L_x_5445:
[----:B------:R-:W-:Y:S01]  /*2f1a0*/  MOV R13, R24 ;  /* 0x00000018000d7202 */ /* 0x000fe20000000f00 */
[----:B------:R-:W-:Y:S01]  /*2f1b0*/  IMAD.MOV.U32 R12, RZ, RZ, 0x5 ;  /* 0x00000005ff0c7424 */ /* 0x000fe200078e00ff */
[----:B------:R-:W-:-:S13]  /*2f1c0*/  IADD3 R2, P4, R14, R5, RZ ;  /* 0x000000050e027210 */ /* 0x000fda0007f9e0ff */
[----:B------:R-:W-:Y:S05]  /*2f1d0*/  WARPSYNC.COLLECTIVE R15, `(.L_x_5446) ;  /* 0x000000000f087348 */ /* 0x000fea0003c00000 */
[----:B------:R0:W1:Y:S02]  /*2f1e0*/  SHFL.IDX P6, R14, R13, R12, R11 ;  /* 0x0000000c0d0e7389 */ /* 0x00006400000c000b */
[----:B01----:R-:W-:Y:S01]  /*2f1f0*/  ENDCOLLECTIVE ;  /* 0x000000000000791b */ /* 0x003fe20003800000 */
.L_x_5446:
        /* <DEDUP_REMOVED lines=14> */
.L_x_5447:
[----:B------:R-:W-:Y:S05]  /*2f2e0*/  BRA `(.L_x_5448) ;  /* 0xffffffa800c47947 */ /* 0x000fea000383ffff */
.L_x_5281:
[----:B------:R-:W-:Y:S01]  /*2f2f0*/  BSSY B0, `(.L_x_5449) ;  /* 0x0000008000007945 */ /* 0x000fe20003800000 */
[----:B------:R-:W-:Y:S01]  /*2f300*/  MOV R13, R16 ;  /* 0x00000010000d7202 */ /* 0x000fe20000000f00 */
[----:B------:R-:W-:Y:S02]  /*2f310*/  IMAD.MOV.U32 R12, RZ, RZ, RZ ;  /* 0x000000ffff0c7224 */ /* 0x000fe400078e00ff */
[----:B------:R-:W-:Y:S02]  /*2f320*/  IMAD.MOV.U32 R11, RZ, RZ, 0x1f ;  /* 0x0000001fff0b7424 */ /* 0x000fe400078e00ff */
[----:B------:R-:W-:-:S07]  /*2f330*/  IMAD.MOV.U32 R15, RZ, RZ, -0x1 ;  /* 0xffffffffff0f7424 */ /* 0x000fce00078e00ff */
[----:B01----:R-:W-:Y:S05]  /*2f340*/  WARPSYNC.COLLECTIVE R15, `(.L_x_5450) ;  /* 0x000000000f087348 */ /* 0x003fea0003c00000 */
[----:B------:R2:W3:Y:S02]  /*2f350*/  SHFL.IDX P6, R14, R13, R12, R11 ;  /* 0x0000000c0d0e7389 */ /* 0x0004e400000c000b */
[----:B0123--:R-:W-:Y:S01]  /*2f360*/  ENDCOLLECTIVE ;  /* 0x000000000000791b */ /* 0x00ffe20003800000 */
.L_x_5450:
[----:B------:R-:W-:Y:S05]  /*2f370*/  BSYNC B0 ;  /* 0x0000000000007941 */ /* 0x000fea0003800000 */
.L_x_5449:
        /* <DEDUP_REMOVED lines=9> */
.L_x_5451:
        /* <DEDUP_REMOVED lines=18> */
.L_x_5452:
[----:B------:R-:W-:Y:S01]  /*2f530*/  IMAD.MOV.U32 R12, RZ, RZ, 0x2 ;  /* 0x00000002ff0c7424 */ /* 0x000fe200078e00ff */
[----:B------:R-:W-:-:S05]  /*2f540*/  SEL R6, R14, RZ, P1 ;  /* 0x000000ff0e067207 */ /* 0x000fca0000800000 */
[----:B------:R-:W-:-:S05]  /*2f550*/  IMAD.IADD R6, R5, 0x1, R6 ;  /* 0x0000000105067824 */ /* 0x000fca00078e0206 */
[----:B------:R-:W-:-:S07]  /*2f560*/  MOV R13, R6 ;  /* 0x00000006000d7202 */ /* 0x000fce0000000f00 */
[----:B------:R-:W-:Y:S05]  /*2f570*/  WARPSYNC.COLLECTIVE R15, `(.L_x_5453) ;  /* 0x000000000f087348 */ /* 0x000fea0003c00000 */
[----:B------:R0:W1:Y:S02]  /*2f580*/  SHFL.UP P6, R14, R13, R12, R11 ;  /* 0x0400000c0d0e7389 */ /* 0x00006400000c000b */
[----:B01----:R-:W-:Y:S01]  /*2f590*/  ENDCOLLECTIVE ;  /* 0x000000000000791b */ /* 0x003fe20003800000 */
.L_x_5453:
[----:B------:R-:W-:Y:S02]  /*2f5a0*/  MOV R12, 0x4 ;  /* 0x00000004000c7802 */ /* 0x000fe40000000f00 */
[----:B------:R-:W-:-:S05]  /*2f5b0*/  SEL R7, R14, RZ, P2 ;  /* 0x000000ff0e077207 */ /* 0x000fca0001000000 */
[----:B------:R-:W-:-:S04]  /*2f5c0*/  IMAD.IADD R7, R6, 0x1, R7 ;  /* 0x0000000106077824 */ /* 0x000fc800078e0207 */
[----:B------:R-:W-:-:S07]  /*2f5d0*/  IMAD.MOV.U32 R13, RZ, RZ, R7 ;  /* 0x000000ffff0d7224 */ /* 0x000fce00078e0007 */
[----:B------:R-:W-:Y:S05]  /*2f5e0*/  WARPSYNC.COLLECTIVE R15, `(.L_x_5454) ;  /* 0x000000000f087348 */ /* 0x000fea0003c00000 */
[----:B------:R0:W1:Y:S02]  /*2f5f0*/  SHFL.UP P6, R14, R13, R12, R11 ;  /* 0x0400000c0d0e7389 */ /* 0x00006400000c000b */
[----:B01----:R-:W-:Y:S01]  /*2f600*/  ENDCOLLECTIVE ;  /* 0x000000000000791b */ /* 0x003fe20003800000 */
.L_x_5454:
[----:B------:R-:W-:Y:S01]  /*2f610*/  IMAD.MOV.U32 R12, RZ, RZ, 0x8 ;  /* 0x00000008ff0c7424 */ /* 0x000fe200078e00ff */
[----:B------:R-:W-:-:S05]  /*2f620*/  SEL R2, R14, RZ, P3 ;  /* 0x000000ff0e027207 */ /* 0x000fca0001800000 */
[----:B------:R-:W-:-:S04]  /*2f630*/  IMAD.IADD R2, R7, 0x1, R2 ;  /* 0x0000000107027824 */ /* 0x000fc800078e0202 */
[----:B------:R-:W-:-:S07]  /*2f640*/  IMAD.MOV.U32 R13, RZ, RZ, R2 ;  /* 0x000000ffff0d7224 */ /* 0x000fce00078e0002 */
[----:B------:R-:W-:Y:S05]  /*2f650*/  WARPSYNC.COLLECTIVE R15, `(.L_x_5455) ;  /* 0x000000000f087348 */ /* 0x000fea0003c00000 */
[----:B------:R0:W1:Y:S02]  /*2f660*/  SHFL.UP P6, R14, R13, R12, R11 ;  /* 0x0400000c0d0e7389 */ /* 0x00006400000c000b */
[----:B01----:R-:W-:Y:S01]  /*2f670*/  ENDCOLLECTIVE ;  /* 0x000000000000791b */ /* 0x003fe20003800000 */
.L_x_5455:
[----:B------:R-:W-:Y:S01]  /*2f680*/  IMAD.MOV.U32 R12, RZ, RZ, 0x10 ;  /* 0x00000010ff0c7424 */ /* 0x000fe200078e00ff */
[----:B------:R-:W-:-:S04]  /*2f690*/  SEL R3, R14, RZ, P4 ;  /* 0x000000ff0e037207 */ /* 0x000fc80002000000 */
[----:B------:R-:W-:-:S05]  /*2f6a0*/  IADD3 R3, R2, R3, RZ ;  /* 0x0000000302037210 */ /* 0x000fca0007ffe0ff */
[----:B------:R-:W-:-:S07]  /*2f6b0*/  IMAD.MOV.U32 R13, RZ, RZ, R3 ;  /* 0x000000ffff0d7224 */ /* 0x000fce00078e0003 */
[----:B------:R-:W-:Y:S05]  /*2f6c0*/  WARPSYNC.COLLECTIVE R15, `(.L_x_5456) ;  /* 0x000000000f087348 */ /* 0x000fea0003c00000 */
[----:B------:R0:W1:Y:S02]  /*2f6d0*/  SHFL.UP P6, R14, R13, R12, R11 ;  /* 0x0400000c0d0e7389 */ /* 0x00006400000c000b */
[----:B01----:R-:W-:Y:S01]  /*2f6e0*/  ENDCOLLECTIVE ;  /* 0x000000000000791b */ /* 0x003fe20003800000 */
.L_x_5456:
        /* <DEDUP_REMOVED lines=8> */
.L_x_5457:
[----:B------:R-:W-:Y:S05]  /*2f770*/  BRA `(.L_x_5458) ;  /* 0xffffffa800d47947 */ /* 0x000fea000383ffff */
.L_x_5286:
        /* <DEDUP_REMOVED lines=8> */
.L_x_5460:
[----:B------:R-:W-:Y:S05]  /*2f800*/  BSYNC B0 ;  /* 0x0000000000007941 */ /* 0x000fea0003800000 */
.L_x_5459:
        /* <DEDUP_REMOVED lines=8> */
.L_x_5461:
[----:B------:R-:W-:Y:S01]  /*2f890*/  IMAD.MOV.U32 R12, RZ, RZ, 0x4 ;  /* 0x00000004ff0c7424 */ /* 0x000fe200078e00ff */
[----:B------:R-:W-:-:S05]  /*2f8a0*/  SEL R2, R14, RZ, P2 ;  /* 0x000000ff0e027207 */ /* 0x000fca0001000000 */
[----:B------:R-:W-:-:S05]  /*2f8b0*/  IMAD.IADD R2, R13, 0x1, R2 ;  /* 0x000000010d027824 */ /* 0x000fca00078e0202 */
[----:B------:R-:W-:-:S07]  /*2f8c0*/  MOV R13, R2 ;  /* 0x00000002000d7202 */ /* 0x000fce0000000f00 */
[----:B------:R-:W-:Y:S05]  /*2f8d0*/  WARPSYNC.COLLECTIVE R15, `(.L_x_5462) ;  /* 0x000000000f087348 */ /* 0x000fea0003c00000 */
[----:B------:R0:W1:Y:S02]  /*2f8e0*/  SHFL.UP P6, R14, R13, R12, R11 ;  /* 0x0400000c0d0e7389 */ /* 0x00006400000c000b */
[----:B01----:R-:W-:Y:S01]  /*2f8f0*/  ENDCOLLECTIVE ;  /* 0x000000000000791b */ /* 0x003fe20003800000 */
.L_x_5462:
[----:B------:R-:W-:Y:S02]  /*2f900*/  MOV R12, 0x8 ;  /* 0x00000008000c7802 */ /* 0x000fe40000000f00 */
[----:B------:R-:W-:-:S05]  /*2f910*/  SEL R3, R14, RZ, P3 ;  /* 0x000000ff0e037207 */ /* 0x000fca0001800000 */
[----:B------:R-:W-:-:S04]  /*2f920*/  IMAD.IADD R3, R2, 0x1, R3 ;  /* 0x0000000102037824 */ /* 0x000fc800078e0203 */
[----:B------:R-:W-:-:S07]  /*2f930*/  IMAD.MOV.U32 R13, RZ, RZ, R3 ;  /* 0x000000ffff0d7224 */ /* 0x000fce00078e0003 */
[----:B------:R-:W-:Y:S05]  /*2f940*/  WARPSYNC.COLLECTIVE R15, `(.L_x_5463) ;  /* 0x000000000f087348 */ /* 0x000fea0003c00000 */
[----:B------:R0:W1:Y:S02]  /*2f950*/  SHFL.UP P6, R14, R13, R12, R11 ;  /* 0x0400000c0d0e7389 */ /* 0x00006400000c000b */
[----:B01----:R-:W-:Y:S01]  /*2f960*/  ENDCOLLECTIVE ;  /* 0x000000000000791b */ /* 0x003fe20003800000 */
.L_x_5463:
[----:B------:R-:W-:Y:S01]  /*2f970*/  IMAD.MOV.U32 R12, RZ, RZ, 0x10 ;  /* 0x00000010ff0c7424 */ /* 0x000fe200078e00ff */
[----:B------:R-:W-:-:S05]  /*2f980*/  SEL R4, R14, RZ, P4 ;  /* 0x000000ff0e047207 */ /* 0x000fca0002000000 */
[----:B------:R-:W-:-:S04]  /*2f990*/  IMAD.IADD R4, R3, 0x1, R4 ;  /* 0x0000000103047824 */ /* 0x000fc800078e0204 */
[----:B------:R-:W-:-:S07]  /*2f9a0*/  IMAD.MOV.U32 R13, RZ, RZ, R4 ;  /* 0x000000ffff0d7224 */ /* 0x000fce00078e0004 */
[----:B------:R-:W-:Y:S05]  /*2f9b0*/  WARPSYNC.COLLECTIVE R15, `(.L_x_5464) ;  /* 0x000000000f087348 */ /* 0x000fea0003c00000 */
[----:B------:R0:W1:Y:S02]  /*2f9c0*/  SHFL.UP P6, R14, R13, R12, R11 ;  /* 0x0400000c0d0e7389 */ /* 0x00006400000c000b */
[----:B01----:R-:W-:Y:S01]  /*2f9d0*/  ENDCOLLECTIVE ;  /* 0x000000000000791b */ /* 0x003fe20003800000 */
.L_x_5464:
        /* <DEDUP_REMOVED lines=8> */
.L_x_5465:
[----:B------:R-:W-:Y:S05]  /*2fa60*/  BRA `(.L_x_5466) ;  /* 0xffffffa800b47947 */ /* 0x000fea000383ffff */
.L_x_5288:
[----:B------:R-:W-:Y:S01]  /*2fa70*/  BSSY B0, `(.L_x_5467) ;  /* 0x0000006000007945 */ /* 0x000fe20003800000 */
[----:B------:R-:W-:Y:S02]  /*2fa80*/  PLOP3.LUT P6, PT, P6, PT, PT, 0x8, 0x0 ;  /* 0x000000000000781c */ /* 0x000fe400037ce170 */
[----:B------:R-:W-:-:S11]  /*2fa90*/  MOV R15, 0xffffffff ;  /* 0xffffffff000f7802 */ /* 0x000fd60000000f00 */
[----:B01----:R-:W-:Y:S05]  /*2faa0*/  WARPSYNC.COLLECTIVE R15, `(.L_x_5468) ;  /* 0x000000000f087348 */ /* 0x003fea0003c00000 */
[----:B------:R-:W-:Y:S01]  /*2fab0*/  VOTE.ANY R14, PT, P6 ;  /* 0x00000000000e7806 */ /* 0x000fe200030e0100 */
[----:B01----:R-:W-:Y:S06]  /*2fac0*/  ENDCOLLECTIVE ;  /* 0x000000000000791b */ /* 0x003fec0003800000 */
.L_x_5468:
[----:B------:R-:W-:Y:S05]  /*2fad0*/  BSYNC B0 ;  /* 0x0000000000007941 */ /* 0x000fea0003800000 */
.L_x_5467:
        /* <DEDUP_REMOVED lines=9> */
.L_x_5469:
[----:B------:R-:W-:Y:S01]  /*2fb70*/  IMAD.MOV.U32 R5, RZ, RZ, R14 ;  /* 0x000000ffff057224 */ /* 0x000fe200078e000e */
[----:B------:R-:W-:Y:S06]  /*2fb80*/  BRA `(.L_x_5470) ;  /* 0xffffffa800a47947 */ /* 0x000fec000383ffff */
.L_x_5290:
[----:B------:R-:W-:Y:S01]  /*2fb90*/  BSSY B0, `(.L_x_5471) ;  /* 0x0000007000007945 */ /* 0x000fe20003800000 */
[----:B------:R-:W-:Y:S01]  /*2fba0*/  IMAD.MOV.U32 R13, RZ, RZ, R2 ;  /* 0x000000ffff0d7224 */ /* 0x000fe200078e0002 */
[----:B------:R-:W-:Y:S01]  /*2fbb0*/  MOV R11, 0x1f ;  /* 0x0000001f000b7802 */ /* 0x000fe20000000f00 */
[----:B------:R-:W-:-:S07]  /*2fbc0*/  IMAD.MOV.U32 R15, RZ, RZ, -0x1 ;  /* 0xffffffffff0f7424 */ /* 0x000fce00078e00ff */
[----:B0123--:R-:W-:Y:S05]  /*2fbd0*/  WARPSYNC.COLLECTIVE R15, `(.L_x_5472) ;  /* 0x000000000f087348 */ /* 0x00ffea0003c00000 */
[----:B------:R4:W0:Y:S02]  /*2fbe0*/  SHFL.IDX P6, R14, R13, R12, R11 ;  /* 0x0000000c0d0e7389 */ /* 0x00082400000c000b */
[----:B01234-:R-:W-:Y:S01]  /*2fbf0*/  ENDCOLLECTIVE ;  /* 0x000000000000791b */ /* 0x01ffe20003800000 */
.L_x_5472:
[----:B------:R-:W-:Y:S05]  /*2fc00*/  BSYNC B0 ;  /* 0x0000000000007941 */ /* 0x000fea0003800000 */
.L_x_5471:
[----:B------:R-:W-:Y:S05]  /*2fc10*/  BRA `(.L_x_5289) ;  /* 0xffffffa8009c7947 */ /* 0x000fea000383ffff */
.L_x_5294:
[----:B-1----:R1:W3:Y:S02]  /*2fc20*/  SYNCS.PHASECHK.TRANS64.TRYWAIT P0, [R5+URZ+0x30820], R0 ;  /* 0x03082000050075a7 */ /* 0x0022e4000800017f */
[----:B---3--:R-:W-:Y:S05]  /*2fc30*/  @!P0 NANOSLEEP.SYNCS 0x989680 ;  /* 0x009896800000895d */ /* 0x008fea0003900000 */
[----:B------:R-:W3:Y:S02]  /*2fc40*/  @!P0 SYNCS.PHASECHK.TRANS64 P0, [R5+URZ+0x30820], R0 ;  /* 0x03082000050085a7 */ /* 0x000ee4000800007f */
[----:B---3--:R-:W-:Y:S05]  /*2fc50*/  @!P0 BRA `(.L_x_5294) ;  /* 0xfffffffc00f08947 */ /* 0x008fea000383ffff */
[----:B------:R-:W-:Y:S05]  /*2fc60*/  BRA `(.L_x_5473) ;  /* 0xffffffb000147947 */ /* 0x000fea000383ffff */
.L_x_5295:
[----:B------:R-:W3:Y:S01]  /*2fc70*/  S2R R2, SR_TID.X ;  /* 0x0000000000027919 */ /* 0x000ee20000002100 */
[----:B------:R-:W-:Y:S01]  /*2fc80*/  BSSY B0, `(.L_x_5474) ;  /* 0x000000a000007945 */ /* 0x000fe20003800000 */
[----:B------:R-:W-:Y:S01]  /*2fc90*/  IMAD.MOV.U32 R12, RZ, RZ, RZ ;  /* 0x000000ffff0c7224 */ /* 0x000fe200078e00ff */
[----:B------:R-:W-:Y:S01]  /*2fca0*/  MOV R11, 0x1f ;  /* 0x0000001f000b7802 */ /* 0x000fe20000000f00 */
[----:B------:R-:W-:Y:S01]  /*2fcb0*/  IMAD.MOV.U32 R15, RZ, RZ, -0x1 ;  /* 0xffffffffff0f7424 */ /* 0x000fe200078e00ff */
[----:B---3--:R-:W-:-:S04]  /*2fcc0*/  SHF.R.U32.HI R2, RZ, 0x5, R2 ;  /* 0x00000005ff027819 */ /* 0x008fc80000011602 */
[----:B------:R-:W-:-:S05]  /*2fcd0*/  LOP3.LUT R2, R2, 0x3, RZ, 0xc0, !PT ;  /* 0x0000000302027812 */ /* 0x000fca00078ec0ff */
[----:B------:R-:W-:-:S07]  /*2fce0*/  IMAD.MOV.U32 R13, RZ, RZ, R2 ;  /* 0x000000ffff0d7224 */ /* 0x000fce00078e0002 */
[----:B012---:R-:W-:Y:S05]  /*2fcf0*/  WARPSYNC.COLLECTIVE R15, `(.L_x_5475) ;  /* 0x000000000f087348 */ /* 0x007fea0003c00000 */
[----:B------:R3:W4:Y:S02]  /*2fd00*/  SHFL.IDX P6, R14, R13, R12, R11 ;  /* 0x0000000c0d0e7389 */ /* 0x00072400000c000b */
[----:B01234-:R-:W-:Y:S01]  /*2fd10*/  ENDCOLLECTIVE ;  /* 0x000000000000791b */ /* 0x01ffe20003800000 */
.L_x_5475:
[----:B------:R-:W-:Y:S05]  /*2fd20*/  BSYNC B0 ;  /* 0x0000000000007941 */ /* 0x000fea0003800000 */
.L_x_5474:
[----:B------:R-:W-:Y:S05]  /*2fd30*/  BRA `(.L_x_5476) ;  /* 0xffffffac00fc7947 */ /* 0x000fea000383ffff */
.L_x_5296:
[----:B------:R-:W-:Y:S01]  /*2fd40*/  BSSY B0, `(.L_x_5477) ;  /* 0x0000006000007945 */ /* 0x000fe20003800000 */
[----:B------:R-:W-:-:S07]  /*2fd50*/  IMAD.MOV.U32 R15, RZ, RZ, -0x1 ;  /* 0xffffffffff0f7424 */ /* 0x000fce00078e00ff */
[----:B012---:R-:W-:Y:S05]  /*2fd60*/  WARPSYNC.COLLECTIVE R15, `(.L_x_5478) ;  /* 0x000000000f0c7348 */ /* 0x007fea0003c00000 */
[----:B------:R-:W-:Y:S02]  /*2fd70*/  ELECT P6, UR62, PT ;  /* 0x00000000003e782f */ /* 0x000fe400038c0000 */
[----:B------:R-:W-:Y:S01]  /*2fd80*/  MOV R14, UR62 ;  /* 0x0000003e000e7c02 */ /* 0x000fe20008000f00 */
[----:B012---:R-:W-:Y:S10]  /*2fd90*/  ENDCOLLECTIVE ;  /* 0x000000000000791b */ /* 0x007ff40003800000 */
.L_x_5478:
[----:B------:R-:W-:Y:S05]  /*2fda0*/  BSYNC B0 ;  /* 0x0000000000007941 */ /* 0x000fea0003800000 */
.L_x_5477:
[----:B------:R-:W-:Y:S05]  /*2fdb0*/  BRA `(.L_x_5479) ;  /* 0xffffffac00f07947 */ /* 0x000fea000383ffff */
.L_x_5298:
[----:B-1----:R1:W3:Y:S02]  /*2fdc0*/  SYNCS.PHASECHK.TRANS64.TRYWAIT P1, [R3+URZ+0x30840], R2 ;  /* 0x03084002030075a7 */ /* 0x0022e4000802017f */
[----:B---3--:R-:W-:Y:S05]  /*2fdd0*/  @!P1 NANOSLEEP.SYNCS 0x989680 ;  /* 0x009896800000995d */ /* 0x008fea0003900000 */
[----:B------:R-:W3:Y:S02]  /*2fde0*/  @!P1 SYNCS.PHASECHK.TRANS64 P1, [R3+URZ+0x30840], R2 ;  /* 0x03084002030095a7 */ /* 0x000ee4000802007f */
[----:B---3--:R-:W-:Y:S05]  /*2fdf0*/  @!P1 BRA `(.L_x_5298) ;  /* 0xfffffffc00f09947 */ /* 0x008fea000383ffff */
[----:B------:R-:W-:Y:S05]  /*2fe00*/  BRA `(.L_x_5480) ;  /* 0xffffffb000187947 */ /* 0x000fea000383ffff */
.L_x_5300:
[----:B---3--:R3:W4:Y:S02]  /*2fe10*/  SYNCS.PHASECHK.TRANS64.TRYWAIT P1, [R5+URZ+0x30840], R0 ;  /* 0x03084000050075a7 */ /* 0x008724000802017f */
[----:B----4-:R-:W-:Y:S05]  /*2fe20*/  @!P1 NANOSLEEP.SYNCS 0x989680 ;  /* 0x009896800000995d */ /* 0x010fea0003900000 */
[----:B------:R-:W4:Y:S02]  /*2fe30*/  @!P1 SYNCS.PHASECHK.TRANS64 P1, [R5+URZ+0x30840], R0 ;  /* 0x03084000050095a7 */ /* 0x000f24000802007f */
[----:B----4-:R-:W-:Y:S05]  /*2fe40*/  @!P1 BRA `(.L_x_5300) ;  /* 0xfffffffc00f09947 */ /* 0x010fea000383ffff */
[----:B------:R-:W-:Y:S05]  /*2fe50*/  BRA `(.L_x_5481) ;  /* 0xffffffb000247947 */ /* 0x000fea000383ffff */
.L_x_5302:
[----:B----4-:R4:W0:Y:S02]  /*2fe60*/  SYNCS.PHASECHK.TRANS64.TRYWAIT P1, [R3+URZ+0x30860], R2 ;  /* 0x03086002030075a7 */ /* 0x010824000802017f */
[----:B0-----:R-:W-:Y:S05]  /*2fe70*/  @!P1 NANOSLEEP.SYNCS 0x989680 ;  /* 0x009896800000995d */ /* 0x001fea0003900000 */
[----:B------:R-:W0:Y:S02]  /*2fe80*/  @!P1 SYNCS.PHASECHK.TRANS64 P1, [R3+URZ+0x30860], R2 ;  /* 0x03086002030095a7 */ /* 0x000e24000802007f */
[----:B0-----:R-:W-:Y:S05]  /*2fe90*/  @!P1 BRA `(.L_x_5302) ;  /* 0xfffffffc00f09947 */ /* 0x001fea000383ffff */
[----:B------:R-:W-:Y:S05]  /*2fea0*/  BRA `(.L_x_5482) ;  /* 0xffffffb000207947 */ /* 0x000fea000383ffff */
.L_x_5483:
        /* <DEDUP_REMOVED lines=13> */
.L_x_15852:


//--------------------- .text._ZN7cutlass13device_kernelIN5flash11enable_sm90INS1_16FlashAttnFwdSm90INS1_25CollectiveMainloopFwdSm90ILi2EN4cute5tupleIJNS5_1CILi1EEES8_S8_EEENS6_IJNS7_ILi128EEENS7_ILi96EEENS7_ILi192EEEEEELi192ENS_6half_tEfNS_4arch4Sm90ELb1ELb0ELb1ELb0ELb1ELb0ELb0ELb1ELb1ELb1ELb0ELb0EEENS1_21CollectiveEpilogueFwdINS6_IJSA_SC_SB_EEES9_SE_SG_Li256ELb0ELb1ELb0ELb0EEENS1_30DynamicPersistentTileSchedulerILi256ELi128ELb0ELb1ELb1EEEEEEEEEvNT_6ParamsE --------------------------
	.section	.text._ZN7cutlass13device_kernelIN5flash11enable_sm90INS1_16FlashAttnFwdSm90INS1_25CollectiveMainloopFwdSm90ILi2EN4cute5tupleIJNS5_1CILi1EEES8_S8_EEENS6_IJNS7_ILi128EEENS7_ILi96EEENS7_ILi192EEEEEELi192ENS_6half_tEfNS_4arch4Sm90ELb1ELb0ELb1ELb0ELb1ELb0ELb0ELb1ELb1ELb1ELb0ELb0EEENS1_21CollectiveEpilogueFwdINS6_IJSA_SC_SB_EEES9_SE_SG_Li256ELb0ELb1ELb0ELb0EEENS1_30DynamicPersistentTileSchedulerILi256ELi128ELb0ELb1ELb1EEEEEEEEEvNT_6ParamsE,"ax",@progbits
	.align	128
.text._ZN7cutlass13device_kernelIN5flash11enable_sm90INS1_16FlashAttnFwdSm90INS1_25CollectiveMainloopFwdSm90ILi2EN4cute5tupleIJNS5_1CILi1EEES8_S8_EEENS6_IJNS7_ILi128EEENS7_ILi96EEENS7_ILi192EEEEEELi192ENS_6half_tEfNS_4arch4Sm90ELb1ELb0ELb1ELb0ELb1ELb0ELb0ELb1ELb1ELb1ELb0ELb0EEENS1_21CollectiveEpilogueFwdINS6_IJSA_SC_SB_EEES9_SE_SG_Li256ELb0ELb1ELb0ELb0EEENS1_30DynamicPersistentTileSchedulerILi256ELi128ELb0ELb1ELb1EEEEEEEEEvNT_6ParamsE:
        .type           _ZN7cutlass13device_kernelIN5flash11enable_sm90INS1_16FlashAttnFwdSm90INS1_25CollectiveMainloopFwdSm90ILi2EN4cute5tupleIJNS5_1CILi1EEES8_S8_EEENS6_IJNS7_ILi128EEENS7_ILi96EEENS7_ILi192EEEEEELi192ENS_6half_tEfNS_4arch4Sm90ELb1ELb0ELb1ELb0ELb1ELb0ELb0ELb1ELb1ELb1ELb0ELb0EEENS1_21CollectiveEpilogueFwdINS6_IJSA_SC_SB_EEES9_SE_SG_Li256ELb0ELb1ELb0ELb0EEENS1_30DynamicPersistentTileSchedulerILi256ELi128ELb0ELb1ELb1EEEEEEEEEvNT_6ParamsE,@function
        .size           _ZN7cutlass13device_kernelIN5flash11enable_sm90INS1_16FlashAttnFwdSm90INS1_25CollectiveMainloopFwdSm90ILi2EN4cute5tupleIJNS5_1CILi1EEES8_S8_EEENS6_IJNS7_ILi128EEENS7_ILi96EEENS7_ILi192EEEEEELi192ENS_6half_tEfNS_4arch4Sm90ELb1ELb0ELb1ELb0ELb1ELb0ELb0ELb1ELb1ELb1ELb0ELb0EEENS1_21CollectiveEpilogueFwdINS6_IJSA_SC_SB_EEES9_SE_SG_Li256ELb0ELb1ELb0ELb0EEENS1_30DynamicPersistentTileSchedulerILi256ELi128ELb0ELb1ELb1EEEEEEEEEvNT_6ParamsE,(.L_x_15853 - _ZN7cutlass13device_kernelIN5flash11enable_sm90INS1_16FlashAttnFwdSm90INS1_25CollectiveMainloopFwdSm90ILi2EN4cute5tupleIJNS5_1CILi1EEES8_S8_EEENS6_IJNS7_ILi128EEENS7_ILi96EEENS7_ILi192EEEEEELi192ENS_6half_tEfNS_4arch4Sm90ELb1ELb0ELb1ELb0ELb1ELb0ELb0ELb1ELb1ELb1ELb0ELb0EEENS1_21CollectiveEpilogueFwdINS6_IJSA_SC_SB_EEES9_SE_SG_Li256ELb0ELb1ELb0ELb0EEENS1_30DynamicPersistentTileSchedulerILi256ELi128ELb0ELb1ELb1EEEEEEEEEvNT_6ParamsE)
        .other          _ZN7cutlass13device_kernelIN5flash11enable_sm90INS1_16FlashAttnFwdSm90INS1_25CollectiveMainloopFwdSm90ILi2EN4cute5tupleIJNS5_1CILi1EEES8_S8_EEENS6_IJNS7_ILi128EEENS7_ILi96EEENS7_ILi192EEEEEELi192ENS_6half_tEfNS_4arch4Sm90ELb1ELb0ELb1ELb0ELb1ELb0ELb0ELb1ELb1ELb1ELb0ELb0EEENS1_21CollectiveEpilogueFwdINS6_IJSA_SC_SB_EEES9_SE_SG_Li256ELb0ELb1ELb0ELb0EEENS1_30DynamicPersistentTileSchedulerILi256ELi128ELb0ELb1ELb1EEEEEEEEEvNT_6ParamsE,@"STO_CUDA_ENTRY STV_DEFAULT"
_ZN7cutlass13device_kernelIN5flash11enable_sm90INS1_16FlashAttnFwdSm90INS1_25CollectiveMainloopFwdSm90ILi2EN4cute5tupleIJNS5_1CILi1EEES8_S8_EEENS6_IJNS7_ILi128EEENS7_ILi96EEENS7_ILi192EEEEEELi192ENS_6half_tEfNS_4arch4Sm90ELb1ELb0ELb1ELb0ELb1ELb0ELb0ELb1ELb1ELb1ELb0ELb0EEENS1_21CollectiveEpilogueFwdINS6_IJSA_SC_SB_EEES9_SE_SG_Li256ELb0ELb1ELb0ELb0EEENS1_30DynamicPersistentTileSchedulerILi256ELi128ELb0ELb1ELb1EEEEEEEEEvNT_6ParamsE:
        /* <DEDUP_REMOVED lines=45> */
.L_x_5484:
        /* <DEDUP_REMOVED lines=22> */
.L_x_5485:
        /* <DEDUP_REMOVED lines=18> */
.L_x_5486:
        /* <DEDUP_REMOVED lines=22> */
.L_x_5487:
        /* <DEDUP_REMOVED lines=23> */
.L_x_5488:
        /* <DEDUP_REMOVED lines=10> */
.L_x_5490:
        /* <DEDUP_REMOVED lines=12> */
[----:B------:R-:W-:Y:S01]  /*0980*/  UMOV UR39, URZ ;  /* 0x0000003f00277c82 */ /* 0x000fe20008000000 */
[----:B0-----:R-:W0:Y:S02]  /*0990*/  S2R R2, SR_TID.X ;  /* 0x0000000000027919 */ /* 0x001e240000002100 */
[----:B0-----:R-:W-:Y:S01]  /*09a0*/  VIADD R202, R2, 0xffffff80 ;  /* 0xffffff8002ca7836 */ /* 0x001fe20000000000 */
[----:B--2---:R-:W-:-:S04]  /*09b0*/  R2UR UR5, R3 ;  /* 0x00000000030572ca */ /* 0x004fc800000e0000 */
[----:B------:R-:W-:-:S04]  /*09c0*/  SHF.R.S32.HI R3, RZ, 0x1f, R202 ;  /* 0x0000001fff037819 */ /* 0x000fc800000114ca */
[CC--:B------:R-:W-:Y:S02]  /*09d0*/  LEA.HI R0, R3.reuse, R202.reuse, RZ, 0x7 ;  /* 0x000000ca03007211 */ /* 0x0c0fe400078f38ff */
[CC--:B------:R-:W-:Y:S02]  /*09e0*/  LEA.HI R2, R3.reuse, R202.reuse, RZ, 0x4 ;  /* 0x000000ca03027211 */ /* 0x0c0fe400078f20ff */
[----:B------:R-:W-:Y:S02]  /*09f0*/  LOP3.LUT R5, R0, 0xffffff80, RZ, 0xc0, !PT ;  /* 0xffffff8000057812 */ /* 0x000fe400078ec0ff */
[----:B------:R-:W-:Y:S01]  /*0a00*/  SHF.R.S32.HI R7, RZ, 0x4, R2 ;  /* 0x00000004ff077819 */ /* 0x000fe20000011402 */
[----:B------:R-:W-:Y:S01]  /*0a10*/  ULOP3.LUT UR6, UR5, 0x1, URZ, 0xfc, !UPT ;  /* 0x0000000105067892 */ /* 0x000fe2000f8efc3f */
[----:B------:R-:W-:Y:S01]  /*0a20*/  LEA.HI R4, R3, R202, RZ, 0x5 ;  /* 0x000000ca03047211 */ /* 0x000fe200078f28ff */
[----:B------:R-:W-:Y:S01]  /*0a30*/  IMAD.IADD R194, R202, 0x1, -R5 ;  /* 0x00000001cac27824 */ /* 0x000fe200078e0a05 */
[C---:B------:R-:W-:Y:S01]  /*0a40*/  LOP3.LUT R5, R2.reuse, 0x3fffff0, RZ, 0xc0, !PT ;  /* 0x03fffff002057812 */ /* 0x040fe200078ec0ff */
[----:B------:R-:W-:Y:S01]  /*0a50*/  UMOV UR5, URZ ;  /* 0x0000003f00057c82 */ /* 0x000fe20008000000 */
[----:B------:R-:W-:Y:S01]  /*0a60*/  LEA.HI R2, R2, R7, RZ, 0x1 ;  /* 0x0000000702027211 */ /* 0x000fe200078f08ff */
[----:B------:R-:W-:Y:S01]  /*0a70*/  IMAD.U32 R198, RZ, RZ, UR6 ;  /* 0x00000006ffc67e24 */ /* 0x000fe2000f8e00ff */
[----:B------:R-:W-:Y:S01]  /*0a80*/  SHF.R.S32.HI R9, RZ, 0x1f, R194 ;  /* 0x0000001fff097819 */ /* 0x000fe200000114c2 */
[----:B------:R-:W-:Y:S01]  /*0a90*/  IMAD.IADD R5, R202, 0x1, -R5 ;  /* 0x00000001ca057824 */ /* 0x000fe200078e0a05 */
[----:B------:R-:W-:-:S02]  /*0aa0*/  LOP3.LUT R2, R2, 0x1ffffffe, RZ, 0xc0, !PT ;  /* 0x1ffffffe02027812 */ /* 0x000fc400078ec0ff */
[----:B------:R-:W-:Y:S02]  /*0ab0*/  LEA.HI R6, R9, R194, RZ, 0x2 ;  /* 0x000000c209067211 */ /* 0x000fe400078f10ff */
[-C--:B------:R-:W-:Y:S01]  /*0ac0*/  LEA.HI R10, R3, R202.reuse, RZ, 0x2 ;  /* 0x000000ca030a7211 */ /* 0x080fe200078f10ff */
[----:B------:R-:W-:Y:S01]  /*0ad0*/  IMAD.IADD R2, R7, 0x1, -R2 ;  /* 0x0000000107027824 */ /* 0x000fe200078e0a02 */
[--C-:B------:R-:W-:Y:S02]  /*0ae0*/  SHF.R.S32.HI R8, RZ, 0x2, R6.reuse ;  /* 0x00000002ff087819 */ /* 0x100fe40000011406 */
[----:B------:R-:W-:Y:S02]  /*0af0*/  SHF.R.S32.HI R11, RZ, 0x1f, R6 ;  /* 0x0000001fff0b7819 */ /* 0x000fe40000011406 */
[----:B------:R-:W-:Y:S02]  /*0b00*/  SHF.L.U32 R4, R4, 0x5, RZ ;  /* 0x0000000504047819 */ /* 0x000fe400000006ff */
[----:B------:R-:W-:-:S02]  /*0b10*/  LEA.HI R3, R3, R202, RZ, 0x3 ;  /* 0x000000ca03037211 */ /* 0x000fc400078f18ff */
[----:B------:R-:W-:Y:S02]  /*0b20*/  LEA.HI R11, R11, R8, RZ, 0x3 ;  /* 0x000000080b0b7211 */ /* 0x000fe400078f18ff */
[----:B------:R-:W-:Y:S02]  /*0b30*/  LOP3.LUT R7, R10, 0xfffffffc, RZ, 0xc0, !PT ;  /* 0xfffffffc0a077812 */ /* 0x000fe400078ec0ff */
[----:B------:R-:W-:Y:S02]  /*0b40*/  SHF.R.S32.HI R195, RZ, 0x7, R0 ;  /* 0x00000007ffc37819 */ /* 0x000fe40000011400 */
[----:B------:R-:W-:Y:S02]  /*0b50*/  LOP3.LUT R4, R4, 0xfffffc00, RZ, 0xc0, !PT ;  /* 0xfffffc0004047812 */ /* 0x000fe400078ec0ff */
[----:B------:R-:W-:Y:S02]  /*0b60*/  LOP3.LUT R23, R3, 0xfffffff8, RZ, 0xc0, !PT ;  /* 0xfffffff803177812 */ /* 0x000fe400078ec0ff */
[----:B------:R-:W-:Y:S01]  /*0b70*/  LOP3.LUT R11, R11, 0xfffffff8, RZ, 0xc0, !PT ;  /* 0xfffffff80b0b7812 */ /* 0x000fe200078ec0ff */
[----:B------:R-:W-:Y:S01]  /*0b80*/  IMAD R5, R5, 0x40, R4 ;  /* 0x0000004005057824 */ /* 0x000fe200078e0204 */
[----:B------:R-:W-:Y:S01]  /*0b90*/  LEA.HI R9, R9, R194, RZ, 0x5 ;  /* 0x000000c209097211 */ /* 0x000fe200078f28ff */
[C---:B------:R-:W-:Y:S01]  /*0ba0*/  IMAD.IADD R23, R202.reuse, 0x1, -R23 ;  /* 0x00000001ca177824 */ /* 0x040fe200078e0a17 */
[----:B------:R-:W-:Y:S01]  /*0bb0*/  IADD3 R7, R202, -R7, RZ ;  /* 0x80000007ca077210 */ /* 0x000fe20007ffe0ff */
[----:B------:R-:W-:Y:S01]  /*0bc0*/  IMAD.IADD R8, R8, 0x1, -R11 ;  /* 0x0000000108087824 */ /* 0x000fe200078e0a0b */
[----:B------:R-:W-:Y:S01]  /*0bd0*/  LEA.HI R0, R0, R195, RZ, 0x1 ;  /* 0x000000c300007211 */ /* 0x000fe200078f08ff */
[----:B------:R-:W-:Y:S01]  /*0be0*/  IMAD.SHL.U32 R16, R23, 0x8, RZ ;  /* 0x0000000817107824 */ /* 0x000fe200078e00ff */
[----:B------:R-:W-:Y:S01]  /*0bf0*/  SHF.R.S32.HI R9, RZ, 0x5, R9 ;  /* 0x00000005ff097819 */ /* 0x000fe20000011409 */
[----:B------:R-:W-:Y:S01]  /*0c00*/  IMAD R197, R2, 0x8, R5 ;  /* 0x0000000802c57824 */ /* 0x000fe200078e0205 */
[----:B------:R-:W-:Y:S01]  /*0c10*/  LEA.HI R4, R7, R7, RZ, 0x1 ;  /* 0x0000000707047211 */ /* 0x000fe200078f08ff */
[----:B------:R-:W-:Y:S01]  /*0c20*/  VIADD R19, R16, 0x40 ;  /* 0x0000004010137836 */ /* 0x000fe20000000000 */
[----:B------:R-:W-:Y:S01]  /*0c30*/  LOP3.LUT R0, R0, 0x3fffffe, RZ, 0xc0, !PT ;  /* 0x03fffffe00007812 */ /* 0x000fe200078ec0ff */
[----:B------:R-:W-:Y:S01]  /*0c40*/  IMAD R9, R9, 0x10, R8 ;  /* 0x0000001009097824 */ /* 0x000fe200078e0208 */
[----:B------:R-:W-:Y:S01]  /*0c50*/  LOP3.LUT R4, R4, 0x1ffffffe, RZ, 0xc0, !PT ;  /* 0x1ffffffe04047812 */ /* 0x000fe200078ec0ff */
[----:B------:R-:W-:Y:S01]  /*0c60*/  VIADD R22, R16, 0x80 ;  /* 0x0000008010167836 */ /* 0x000fe20000000000 */
[----:B------:R-:W-:Y:S01]  /*0c70*/  LOP3.LUT R17, R6, 0x7ffffffc, RZ, 0xc0, !PT ;  /* 0x7ffffffc06117812 */ /* 0x000fe200078ec0ff */
[----:B------:R-:W-:Y:S01]  /*0c80*/  IMAD.IADD R0, R195, 0x1, -R0 ;  /* 0x00000001c3007824 */ /* 0x000fe200078e0a00 */
[----:B------:R-:W-:-:S02]  /*0c90*/  IADD3 R7, R7, -R4, RZ ;  /* 0x8000000407077210 */ /* 0x000fc40007ffe0ff */
[----:B------:R-:W-:Y:S01]  /*0ca0*/  SHF.R.S32.HI R192, RZ, 0x3, R3 ;  /* 0x00000003ffc07819 */ /* 0x000fe20000011403 */
[----:B------:R-:W-:Y:S01]  /*0cb0*/  IMAD R196, R0, 0x40, R9 ;  /* 0x0000004000c47824 */ /* 0x000fe200078e0209 */
[----:B------:R-:W-:Y:S01]  /*0cc0*/  MOV R193, UR5 ;  /* 0x0000000500c17c02 */ /* 0x000fe20008000f00 */
[----:B------:R-:W-:Y:S01]  /*0cd0*/  IMAD.IADD R17, R194, 0x1, -R17 ;  /* 0x00000001c2117824 */ /* 0x000fe200078e0a11 */
[----:B------:R-:W-:Y:S01]  /*0ce0*/  SHF.R.S32.HI R201, RZ, 0x1f, R16 ;  /* 0x0000001fffc97819 */ /* 0x000fe20000011410 */
[----:B------:R-:W-:Y:S01]  /*0cf0*/  IMAD R18, R7, 0x8, R196 ;  /* 0x0000000807127824 */ /* 0x000fe200078e02c4 */
[----:B------:R-:W-:Y:S02]  /*0d00*/  SHF.R.S32.HI R200, RZ, 0x1f, R19 ;  /* 0x0000001fffc87819 */ /* 0x000fe40000011413 */
[----:B------:R-:W-:-:S07]  /*0d10*/  SHF.R.S32.HI R199, RZ, 0x1f, R22 ;  /* 0x0000001fffc77819 */ /* 0x000fce0000011416 */
.L_x_5547:
        /* <DEDUP_REMOVED lines=21> */
.L_x_5491:
[----:B------:R-:W-:Y:S01]  /*0e70*/  ULDC UR8, c[0x0][0xc54] ;  /* 0x0003150000087ab9 */ /* 0x000fe20000000800 */
[----:B------:R-:W-:Y:S01]  /*0e80*/  UMOV UR4, UR9 ;  /* 0x0000000900047c82 */ /* 0x000fe20008000000 */
[----:B------:R-:W-:-:S11]  /*0e90*/  UISETP.NE.AND UP0, UPT, UR8, 0x1, UPT ;  /* 0x000000010800788c */ /* 0x000fd6000bf05270 */
[----:B------:R-:W-:Y:S02]  /*0ea0*/  @UP0 ULDC.64 UR10, c[0x0][0xc58] ;  /* 0x00031600000a0ab9 */ /* 0x000fe40000000a00 */
[----:B------:R-:W-:-:S04]  /*0eb0*/  UIMAD.WIDE.U32 UR6, UR9, UR10, URZ ;  /* 0x0000000a090672a5 */ /* 0x000fc8000f8e003f */
[----:B------:R-:W-:-:S04]  /*0ec0*/  @UP0 USHF.R.U32.HI UR4, URZ, UR11, UR7 ;  /* 0x0000000b3f040299 */ /* 0x000fc80008011607 */
[----:B------:R-:W-:-:S12]  /*0ed0*/  UIMAD UR6, UR4, UR8, URZ ;  /* 0x00000008040672a4 */ /* 0x000fd8000f8e023f */
.L_x_5492:
[----:B------:R-:W-:Y:S01]  /*0ee0*/  ULOP3.LUT UR4, URZ, UR4, URZ, 0x33, !UPT ;  /* 0x000000043f047292 */ /* 0x000fe2000f8e333f */
[----:B------:R-:W-:Y:S01]  /*0ef0*/  PLOP3.LUT P0, PT, PT, PT, PT, 0x80, 0x0 ;  /* 0x000000000000781c */ /* 0x000fe20003f0f070 */
[----:B------:R-:W-:Y:S01]  /*0f00*/  UIADD3 UR10, UR9, -UR6, URZ ;  /* 0x80000006090a7290 */ /* 0x000fe2000fffe03f */
[----:B------:R-:W-:Y:S01]  /*0f10*/  CS2R R2, SRZ ;  /* 0x0000000000027805 */ /* 0x000fe2000001ff00 */
[----:B------:R-:W-:Y:S01]  /*0f20*/  ULDC UR7, c[0x0][0x448] ;  /* 0x0001120000077ab9 */ /* 0x000fe20000000800 */
[----:B------:R-:W-:Y:S01]  /*0f30*/  ULDC UR6, c[0x0][0xc3c] ;  /* 0x00030f0000067ab9 */ /* 0x000fe20000000800 */
[----:B------:R-:W-:Y:S01]  /*0f40*/  UISETP.NE.AND UP2, UPT, UR7, 0x1, UPT ;  /* 0x000000010700788c */ /* 0x000fe2000bf45270 */
[----:B------:R-:W-:Y:S01]  /*0f50*/  IMAD.MOV.U32 R0, RZ, RZ, RZ ;  /* 0x000000ffff007224 */ /* 0x000fe200078e00ff */
[----:B------:R-:W-:Y:S01]  /*0f60*/  UIADD3 UR4, UR4, UR6, URZ ;  /* 0x0000000604047290 */ /* 0x000fe2000fffe03f */
[----:B------:R-:W-:Y:S01]  /*0f70*/  CS2R R118, SRZ ;  /* 0x0000000000767805 */ /* 0x000fe2000001ff00 */
[----:B------:R-:W-:Y:S01]  /*0f80*/  ULDC.64 UR12, c[0x0][0x418] ;  /* 0x00010600000c7ab9 */ /* 0x000fe20000000a00 */
[----:B------:R-:W-:Y:S01]  /*0f90*/  ULDC UR42, c[0x0][0x424] ;  /* 0x00010900002a7ab9 */ /* 0x000fe20000000800 */
[----:B------:R-:W-:Y:S01]  /*0fa0*/  UISETP.NE.U32.AND UP0, UPT, UR12, URZ, UPT ;  /* 0x0000003f0c00728c */ /* 0x000fe2000bf05070 */
[----:B------:R-:W-:Y:S01]  /*0fb0*/  CS2R R116, SRZ ;  /* 0x0000000000747805 */ /* 0x000fe2000001ff00 */
[----:B------:R-:W-:Y:S01]  /*0fc0*/  USHF.L.U32 UR41, UR4, 0x7, URZ ;  /* 0x0000000704297899 */ /* 0x000fe2000800063f */
[----:B------:R-:W-:Y:S01]  /*0fd0*/  CS2R R114, SRZ ;  /* 0x0000000000727805 */ /* 0x000fe2000001ff00 */
[----:B------:R-:W-:Y:S01]  /*0fe0*/  UISETP.NE.AND.EX UP0, UPT, UR13, URZ, UPT, UP0 ;  /* 0x0000003f0d00728c */ /* 0x000fe2000bf05300 */
[----:B------:R-:W-:Y:S01]  /*0ff0*/  CS2R R112, SRZ ;  /* 0x0000000000707805 */ /* 0x000fe2000001ff00 */
[----:B------:R-:W-:Y:S01]  /*1000*/  UIADD3 UR4, UR41, 0x7f, URZ ;  /* 0x0000007f29047890 */ /* 0x000fe2000fffe03f */
[----:B------:R-:W-:Y:S01]  /*1010*/  MOV R102, RZ ;  /* 0x000000ff00667202 */ /* 0x000fe20000000f00 */
        /* <DEDUP_REMOVED lines=13> */
[----:B------:R-:W-:Y:S01]  /*10f0*/  CS2R R124, SRZ ;  /* 0x00000000007c7805 */ /* 0x000fe2000001ff00 */
        /* <DEDUP_REMOVED lines=15> */
[----:B------:R-:W-:Y:S01]  /*11f0*/  ULEA.HI.SX32 UR7, UR7, UR4, 0x1c ;  /* 0x0000000407077291 */ /* 0x000fe2000f8fe23f */
[----:B------:R-:W-:Y:S01]  /*1200*/  CS2R R132, SRZ ;  /* 0x0000000000847805 */ /* 0x000fe2000001ff00 */
[----:B------:R-:W-:Y:S01]  /*1210*/  ULEA.HI.SX32 UR9, UR9, UR5, 0x1c ;  /* 0x0000000509097291 */ /* 0x000fe2000f8fe23f */
[----:B------:R-:W-:Y:S01]  /*1220*/  CS2R R120, SRZ ;  /* 0x0000000000787805 */ /* 0x000fe2000001ff00 */
[----:B------:R-:W-:Y:S01]  /*1230*/  ULDC UR61, c[0x0][0xc48] ;  /* 0x00031200003d7ab9 */ /* 0x000fe20000000800 */
[----:B------:R-:W-:Y:S01]  /*1240*/  UMOV UR60, UR11 ;  /* 0x0000000b003c7c82 */ /* 0x000fe20008000000 */
[----:B------:R-:W-:Y:S01]  /*1250*/  UISETP.LT.AND UP0, UPT, UR7, UR9, UPT ;  /* 0x000000090700728c */ /* 0x000fe2000bf01270 */
[----:B------:R-:W-:Y:S01]  /*1260*/  CS2R R84, SRZ ;  /* 0x0000000000547805 */ /* 0x000fe2000001ff00 */
[----:B------:R-:W-:Y:S01]  /*1270*/  UISETP.NE.AND UP1, UPT, UR61, 0x1, UPT ;  /* 0x000000013d00788c */ /* 0x000fe2000bf25270 */
[----:B------:R-:W-:Y:S01]  /*1280*/  CS2R R130, SRZ ;  /* 0x0000000000827805 */ /* 0x000fe2000001ff00 */
[----:B------:R-:W-:Y:S01]  /*1290*/  USEL UR14, UR7, UR9, UP0 ;  /* 0x00000009070e7287 */ /* 0x000fe20008000000 */
[----:B------:R-:W-:Y:S01]  /*12a0*/  CS2R R122, SRZ ;  /* 0x00000000007a7805 */ /* 0x000fe2000001ff00 */
[----:B------:R-:W-:Y:S01]  /*12b0*/  UP2UR UR43, UPR, URZ, 0x4 ;  /* 0x000000043f2b7883 */ /* 0x000fe20008000000 */
[----:B------:R-:W-:Y:S01]  /*12c0*/  CS2R R80, SRZ ;  /* 0x0000000000507805 */ /* 0x000fe2000001ff00 */
[----:B------:R-:W-:Y:S01]  /*12d0*/  UISETP.GE.AND UP0, UPT, UR14, 0x1, UPT ;  /* 0x000000010e00788c */ /* 0x000fe2000bf06270 */
[----:B------:R-:W-:Y:S01]  /*12e0*/  CS2R R128, SRZ ;  /* 0x0000000000807805 */ /* 0x000fe2000001ff00 */
[----:B------:R-:W-:Y:S01]  /*12f0*/  IMAD.U32 R74, RZ, RZ, UR14 ;  /* 0x0000000eff4a7e24 */ /* 0x000fe2000f8e00ff */
[----:B------:R-:W-:-:S02]  /*1300*/  CS2R R76, SRZ ;  /* 0x00000000004c7805 */ /* 0x000fc4000001ff00 */
[----:B------:R-:W-:Y:S01]  /*1310*/  CS2R R72, SRZ ;  /* 0x0000000000487805 */ /* 0x000fe2000001ff00 */
[----:B------:R-:W-:Y:S01]  /*1320*/  @UP1 ULDC UR10, c[0x0][0xc4c] ;  /* 0x00031300000a1ab9 */ /* 0x000fe20000000800 */
[----:B------:R-:W-:Y:S01]  /*1330*/  PLOP3.LUT P1, PT, PT, PT, UP0, 0x80, 0x0 ;  /* 0x000000000000781c */ /* 0x000fe20003f2f008 */
[----:B------:R-:W-:Y:S01]  /*1340*/  UIMAD.WIDE.U32 UR4, UR11, UR10, URZ ;  /* 0x0000000a0b0472a5 */ /* 0x000fe2000f8e003f */
[----:B------:R-:W-:Y:S01]  /*1350*/  CS2R R134, SRZ ;  /* 0x0000000000867805 */ /* 0x000fe2000001ff00 */
[----:B------:R-:W-:Y:S01]  /*1360*/  @UP1 ULDC UR6, c[0x0][0xc50] ;  /* 0x0003140000061ab9 */ /* 0x000fe20000000800 */
[----:B------:R-:W-:Y:S01]  /*1370*/  CS2R R68, SRZ ;  /* 0x0000000000447805 */ /* 0x000fe2000001ff00 */
[----:B------:R-:W-:Y:S01]  /*1380*/  @UP1 USHF.R.U32.HI UR60, URZ, UR6, UR5 ;  /* 0x000000063f3c1299 */ /* 0x000fe20008011605 */
[----:B------:R-:W-:Y:S02]  /*1390*/  CS2R R144, SRZ ;  /* 0x0000000000907805 */ /* 0x000fe4000001ff00 */
[----:B------:R-:W-:-:S02]  /*13a0*/  CS2R R64, SRZ ;  /* 0x0000000000407805 */ /* 0x000fc4000001ff00 */
[----:B------:R-:W-:Y:S01]  /*13b0*/  CS2R R142, SRZ ;  /* 0x00000000008e7805 */ /* 0x000fe2000001ff00 */
[----:B------:R-:W-:Y:S01]  /*13c0*/  UIADD3 UR4, -UR60, URZ, URZ ;  /* 0x0000003f3c047290 */ /* 0x000fe2000fffe13f */
[----:B------:R-:W-:Y:S02]  /*13d0*/  CS2R R136, SRZ ;  /* 0x0000000000887805 */ /* 0x000fe4000001ff00 */
[----:B------:R-:W-:Y:S02]  /*13e0*/  CS2R R60, SRZ ;  /* 0x00000000003c7805 */ /* 0x000fe4000001ff00 */
[----:B------:R-:W-:Y:S01]  /*13f0*/  CS2R R146, SRZ ;  /* 0x0000000000927805 */ /* 0x000fe2000001ff00 */
[----:B------:R-:W-:Y:S01]  /*1400*/  UIMAD UR61, UR61, UR4, UR11 ;  /* 0x000000043d3d72a4 */ /* 0x000fe2000f8e020b */
[----:B------:R-:W-:Y:S01]  /*1410*/  IMAD.MOV.U32 R57, RZ, RZ, RZ ;  /* 0x000000ffff397224 */ /* 0x000fe200078e00ff */
        /* <DEDUP_REMOVED lines=11> */
[----:B------:R-:W-:Y:S01]  /*14d0*/  MOV R156, RZ ;  /* 0x000000ff009c7202 */ /* 0x000fe20000000f00 */
        /* <DEDUP_REMOVED lines=36> */
.L_x_5494:
        /* <DEDUP_REMOVED lines=11> */
.L_x_5611:
[----:B------:R-:W-:Y:S05]  /*17d0*/  @!P0 BRA `(.L_x_5496) ;  /* 0x0000000000048947 */ /* 0x000fea0003800000 */
[----:B------:R-:W-:Y:S01]  /*17e0*/  BPT.TRAP 0x1 ;  /* 0x000000040000795c */ /* 0x000fe20000300000 */
.L_x_5496:
[----:B0-----:R-:W-:Y:S01]  /*17f0*/  IMAD.U32 R0, RZ, RZ, UR39 ;  /* 0x00000027ff007e24 */ /* 0x001fe2000f8e00ff */
[----:B------:R-:W-:-:S04]  /*1800*/  MOV R3, UR38 ;  /* 0x0000002600037c02 */ /* 0x000fc80008000f00 */
[----:B------:R-:W-:Y:S02]  /*1810*/  LEA R0, R0, UR40, 0x3 ;  /* 0x0000002800007c11 */ /* 0x000fe4000f8e18ff */
[----:B------:R-:W-:-:S04]  /*1820*/  SHF.L.U32 R3, R3, 0x1f, RZ ;  /* 0x0000001f03037819 */ /* 0x000fc800000006ff */
[----:B------:R0:W1:Y:S01]  /*1830*/  SYNCS.PHASECHK.TRANS64.TRYWAIT P1, [R0+URZ+0x30830], R3 ;  /* 0x03083003000075a7 */ /* 0x000062000802017f */
[----:B------:R-:W-:Y:S05]  /*1840*/  @!P0 BRA `(.L_x_5497) ;  /* 0x0000000000048947 */ /* 0x000fea0003800000 */
[----:B------:R-:W-:Y:S01]  /*1850*/  BPT.TRAP 0x1 ;  /* 0x000000040000795c */ /* 0x000fe20000300000 */
.L_x_5497:
[----:B-1----:R-:W-:Y:S05]  /*1860*/  @P1 BRA `(.L_x_5498) ;  /* 0x0000000000081947 */ /* 0x002fea0003800000 */
[----:B------:R-:W1:Y:S02]  /*1870*/  SYNCS.PHASECHK.TRANS64.TRYWAIT P1, [R0+URZ+0x30830], R3 ;  /* 0x03083003000075a7 */ /* 0x000e64000802017f */
[----:B-1----:R-:W-:Y:S05]  /*1880*/  @!P1 BRA `(.L_x_5499) ;  /* 0x000000f000009947 */ /* 0x002fea0003800000 */
.L_x_5498:
        /* <DEDUP_REMOVED lines=103> */
.L_x_5500:
[----:B------:R-:W-:Y:S01]  /*1f00*/  UISETP.NE.AND UP0, UPT, UR43, URZ, UPT ;  /* 0x0000003f2b00728c */ /* 0x000fe2000bf05270 */
[----:B------:R-:W-:Y:S01]  /*1f10*/  VIADD R11, R18, UR41 ;  /* 0x00000029120b7c36 */ /* 0x000fe20008000000 */
[----:B------:R-:W-:Y:S01]  /*1f20*/  R2UR UR7, R74 ;  /* 0x000000004a0772ca */ /* 0x000fe200000e0000 */
[----:B------:R-:W-:Y:S01]  /*1f30*/  ULDC UR8, c[0x0][0x2f0] ;  /* 0x0000bc0000087ab9 */ /* 0x000fe20000000800 */
[----:B------:R-:W-:Y:S01]  /*1f40*/  ULDC UR6, c[0x0][0x9d8] ;  /* 0x0002760000067ab9 */ /* 0x000fe20000000800 */
[----:B------:R-:W-:Y:S01]  /*1f50*/  IMAD.U32 R13, RZ, RZ, UR8 ;  /* 0x00000008ff0d7e24 */ /* 0x000fe2000f8e00ff */
[----:B------:R-:W-:Y:S01]  /*1f60*/  PLOP3.LUT P1, PT, PT, PT, UP0, 0x80, 0x0 ;  /* 0x000000000000781c */ /* 0x000fe20003f2f008 */
[----:B------:R-:W-:Y:S01]  /*1f70*/  FMUL.FTZ R26, R26, UR6 ;  /* 0x000000061a1a7c20 */ /* 0x000fe20008410000 */
[----:B------:R-:W-:Y:S01]  /*1f80*/  PLOP3.LUT P2, PT, PT, PT, UP0, 0x80, 0x0 ;  /* 0x000000000000781c */ /* 0x000fe20003f4f008 */
[----:B------:R-:W-:Y:S01]  /*1f90*/  FMUL.FTZ R27, R27, UR6 ;  /* 0x000000061b1b7c20 */ /* 0x000fe20008410000 */
[----:B------:R-:W-:Y:S01]  /*1fa0*/  FMUL.FTZ R30, R30, UR6 ;  /* 0x000000061e1e7c20 */ /* 0x000fe20008410000 */
[----:B------:R-:W-:Y:S01]  /*1fb0*/  @UP0 ULDC UR4, c[0x0][0x44c] ;  /* 0x0001130000040ab9 */ /* 0x000fe20000000800 */
[----:B------:R-:W-:Y:S01]  /*1fc0*/  FMUL.FTZ R31, R31, UR6 ;  /* 0x000000061f1f7c20 */ /* 0x000fe20008410000 */
[----:B------:R-:W2:Y:S01]  /*1fd0*/  MUFU.TANH R26, R26 ;  /* 0x0000001a001a7308 */ /* 0x000ea20000002400 */
[----:B------:R-:W-:Y:S01]  /*1fe0*/  ULDC UR9, c[0x0][0x288] ;  /* 0x0000a20000097ab9 */ /* 0x000fe20000000800 */
        /* <DEDUP_REMOVED lines=10> */
[----:B------:R-:W-:Y:S01]  /*2090*/  UIMAD UR4, UR7, -0x60, URZ ;  /* 0xffffffa0070478a4 */ /* 0x000fe2000f8e023f */
[----:B------:R-:W-:Y:S01]  /*20a0*/  FMUL.FTZ R42, R42, UR6 ;  /* 0x000000062a2a7c20 */ /* 0x000fe20008410000 */
[----:B01----:R-:W-:Y:S01]  /*20b0*/  FMUL.FTZ R3, R24, UR6 ;  /* 0x0000000618037c20 */ /* 0x003fe20008410000 */
[----:B------:R-:W-:Y:S01]  /*20c0*/  FMUL.FTZ R43, R43, UR6 ;  /* 0x000000062b2b7c20 */ /* 0x000fe20008410000 */
[----:B------:R-:W0:Y:S01]  /*20d0*/  SHFL.IDX PT, R14, R11, 0x1, 0x1c1f ;  /* 0x003c1f000b0e7f89 */ /* 0x000e2200000e0000 */
[----:B------:R-:W-:Y:S01]  /*20e0*/  UIADD3 UR5, UR4, 0x61, URZ ;  /* 0x0000006104057890 */ /* 0x000fe2000fffe03f */
[----:B------:R-:W1:Y:S01]  /*20f0*/  MUFU.TANH R30, R30 ;  /* 0x0000001e001e7308 */ /* 0x000e620000002400 */
        /* <DEDUP_REMOVED lines=8> */
[----:B------:R-:W-:-:S02]  /*2180*/  IMAD R2, R17, -0x2, R2 ;  /* 0xfffffffe11027824 */ /* 0x000fc400078e0202 */
[----:B------:R-:W-:Y:S01]  /*2190*/  FMUL.FTZ R50, R50, UR6 ;  /* 0x0000000632327c20 */ /* 0x000fe20008410000 */
[----:B------:R-:W-:Y:S01]  /*21a0*/  FMUL.FTZ R41, R41, UR6 ;  /* 0x0000000629297c20 */ /* 0x000fe20008410000 */
[----:B------:R-:W-:Y:S01]  /*21b0*/  MOV R12, UR4 ;  /* 0x00000004000c7c02 */ /* 0x000fe20008000f00 */
[----:B------:R-:W-:Y:S02]  /*21c0*/  IMAD R13, R13, UR42, R2 ;  /* 0x0000002a0d0d7c24 */ /* 0x000fe4000f8e0202 */
[----:B------:R-:W-:Y:S01]  /*21d0*/  FMUL.FTZ R51, R51, UR6 ;  /* 0x0000000633337c20 */ /* 0x000fe20008410000 */
[----:B------:R-:W-:Y:S01]  /*21e0*/  FMUL.FTZ R54, R54, UR6 ;  /* 0x0000000636367c20 */ /* 0x000fe20008410000 */
[----:B------:R-:W4:Y:S01]  /*21f0*/  MUFU.TANH R34, R34 ;  /* 0x0000002200227308 */ /* 0x000f220000002400 */
[----:B------:R-:W-:Y:S02]  /*2200*/  IMAD R12, R17, -0x2, R12 ;  /* 0xfffffffe110c7824 */ /* 0x000fe400078e020c */
[----:B------:R-:W-:Y:S01]  /*2210*/  FMUL.FTZ R55, R55, UR6 ;  /* 0x0000000637377c20 */ /* 0x000fe20008410000 */
[----:B------:R-:W-:Y:S01]  /*2220*/  FMUL.FTZ R58, R58, UR6 ;  /* 0x000000063a3a7c20 */ /* 0x000fe20008410000 */
[----:B------:R-:W-:Y:S01]  /*2230*/  FMUL.FTZ R59, R59, UR6 ;  /* 0x000000063b3b7c20 */ /* 0x000fe20008410000 */
[----:B------:R-:W-:Y:S01]  /*2240*/  FMUL.FTZ R62, R62, UR6 ;  /* 0x000000063e3e7c20 */ /* 0x000fe20008410000 */
[----:B0-----:R-:W-:Y:S01]  /*2250*/  IADD3 R15, R14, -UR9, R13 ;  /* 0x800000090e0f7c10 */ /* 0x001fe2000fffe00d */
[----:B------:R-:W-:Y:S01]  /*2260*/  FMUL.FTZ R63, R63, UR6 ;  /* 0x000000063f3f7c20 */ /* 0x000fe20008410000 */
[----:B------:R3:W-:Y:S01]  /*2270*/  MUFU.TANH R20, R29 ;  /* 0x0000001d00147308 */ /* 0x0007e20000002400 */
[----:B------:R-:W-:Y:S01]  /*2280*/  FMUL.FTZ R66, R66, UR6 ;  /* 0x0000000642427c20 */ /* 0x000fe20008410000 */
[----:B------:R-:W-:Y:S01]  /*2290*/  VIMNMX R15, R12, R15, PT ;  /* 0x0000000f0c0f7248 */ /* 0x000fe20003fe0100 */
[----:B------:R-:W-:Y:S01]  /*22a0*/  FMUL.FTZ R67, R67, UR6 ;  /* 0x0000000643437c20 */ /* 0x000fe20008410000 */
[----:B------:R-:W-:Y:S01]  /*22b0*/  FMUL.FTZ R70, R70, UR6 ;  /* 0x0000000646467c20 */ /* 0x000fe20008410000 */
[----:B------:R-:W-:Y:S01]  /*22c0*/  FMUL.FTZ R71, R71, UR6 ;  /* 0x0000000647477c20 */ /* 0x000fe20008410000 */
[C---:B------:R-:W-:Y:S01]  /*22d0*/  ISETP.GT.AND P1, PT, R15.reuse, RZ, PT ;  /* 0x000000ff0f00720c */ /* 0x040fe20003f24270 */
[----:B------:R-:W0:Y:S01]  /*22e0*/  SHFL.IDX PT, R11, R11, RZ, 0x1c1f ;  /* 0x001c1fff0b0b7589 */ /* 0x000e2200000e0000 */
[C---:B------:R-:W-:Y:S01]  /*22f0*/  ISETP.GT.AND P2, PT, R15.reuse, 0x1, PT ;  /* 0x000000010f00780c */ /* 0x040fe20003f44270 */
[----:B------:R-:W-:Y:S01]  /*2300*/  MUFU.TANH R35, R35 ;  /* 0x0000002300237308 */ /* 0x000fe20000002400 */
[----:B------:R-:W-:Y:S01]  /*2310*/  ISETP.GT.AND P3, PT, R15, 0x8, PT ;  /* 0x000000080f00780c */ /* 0x000fe20003f64270 */
[----:B------:R-:W-:Y:S01]  /*2320*/  FMUL.FTZ R10, R25, UR6 ;  /* 0x00000006190a7c20 */ /* 0x000fe20008410000 */
[----:B--2---:R-:W-:Y:S01]  /*2330*/  FSEL R26, R26, -INF , P1 ;  /* 0xff8000001a1a7808 */ /* 0x004fe20000800000 */
[----:B------:R-:W-:Y:S01]  /*2340*/  FMUL.FTZ R28, R28, UR6 ;  /* 0x000000061c1c7c20 */ /* 0x000fe20008410000 */
[----:B---3--:R-:W-:Y:S01]  /*2350*/  FSEL R29, R27, -INF , P2 ;  /* 0xff8000001b1d7808 */ /* 0x008fe20001000000 */
[----:B------:R-:W-:Y:S01]  /*2360*/  VIADD R13, R13, -UR9 ;  /* 0x800000090d0d7c36 */ /* 0x000fe20008000000 */
[----:B------:R-:W-:Y:S01]  /*2370*/  ISETP.GT.AND P1, PT, R15, 0x9, PT ;  /* 0x000000090f00780c */ /* 0x000fe20003f24270 */
[----:B------:R-:W2:Y:S01]  /*2380*/  MUFU.TANH R38, R38 ;  /* 0x0000002600267308 */ /* 0x000ea20000002400 */
[----:B-1----:R-:W-:Y:S01]  /*2390*/  FSEL R30, R30, -INF , P3 ;  /* 0xff8000001e1e7808 */ /* 0x002fe20001800000 */
[----:B------:R-:W-:Y:S01]  /*23a0*/  FMUL.FTZ R33, R33, UR6 ;  /* 0x0000000621217c20 */ /* 0x000fe20008410000 */
[----:B------:R-:W-:Y:S01]  /*23b0*/  FMNMX.FTZ R21, R26, R29, !PT ;  /* 0x0000001d1a157209 */ /* 0x000fe20007810000 */
[----:B------:R-:W-:Y:S01]  /*23c0*/  FMUL.FTZ R37, R37, UR6 ;  /* 0x0000000625257c20 */ /* 0x000fe20008410000 */
[C---:B------:R-:W-:Y:S01]  /*23d0*/  ISETP.GT.AND P2, PT, R15.reuse, 0x10, PT ;  /* 0x000000100f00780c */ /* 0x040fe20003f44270 */
[----:B------:R-:W-:Y:S01]  /*23e0*/  ULDC UR35, c[0x0][0x988] ;  /* 0x0002620000237ab9 */ /* 0x000fe20000000800 */
[----:B------:R-:W-:Y:S01]  /*23f0*/  FMNMX.FTZ R21, R30, R21, !PT ;  /* 0x000000151e157209 */ /* 0x000fe20007810000 */
[----:B------:R1:W-:Y:S01]  /*2400*/  MUFU.TANH R24, R32 ;  /* 0x0000002000187308 */ /* 0x0003e20000002400 */
[----:B----4-:R-:W-:Y:S01]  /*2410*/  FSEL R34, R34, -INF , P2 ;  /* 0xff80000022227808 */ /* 0x010fe20001000000 */
[----:B------:R-:W-:Y:S01]  /*2420*/  FMUL.FTZ R44, R44, UR6 ;  /* 0x000000062c2c7c20 */ /* 0x000fe20008410000 */
[----:B------:R-:W-:Y:S01]  /*2430*/  ISETP.GT.AND P2, PT, R15, 0x18, PT ;  /* 0x000000180f00780c */ /* 0x000fe20003f44270 */
[----:B------:R-:W-:Y:S01]  /*2440*/  FMUL.FTZ R49, R49, UR6 ;  /* 0x0000000631317c20 */ /* 0x000fe20008410000 */
[----:B------:R-:W-:Y:S01]  /*2450*/  FMUL.FTZ R45, R45, UR6 ;  /* 0x000000062d2d7c20 */ /* 0x000fe20008410000 */
[----:B0-----:R-:W-:Y:S01]  /*2460*/  VIADDMNMX R13, R11, R13, R12, PT ;  /* 0x0000000d0b0d7246 */ /* 0x001fe2000380010c */
[----:B------:R-:W-:Y:S01]  /*2470*/  FMUL.FTZ R48, R48, UR6 ;  /* 0x0000000630307c20 */ /* 0x000fe20008410000 */
[----:B------:R-:W0:Y:S01]  /*2480*/  MUFU.TANH R39, R39 ;  /* 0x0000002700277308 */ /* 0x000e220000002400 */
[----:B-1----:R-:W-:Y:S01]  /*2490*/  FSEL R32, R31, -INF , P1 ;  /* 0xff8000001f207808 */ /* 0x002fe20000800000 */
[----:B------:R-:W-:Y:S01]  /*24a0*/  FMUL.FTZ R52, R52, UR6 ;  /* 0x0000000634347c20 */ /* 0x000fe20008410000 */
[----:B------:R-:W-:Y:S01]  /*24b0*/  ISETP.GT.AND P1, PT, R15, 0x11, PT ;  /* 0x000000110f00780c */ /* 0x000fe20003f24270 */
[----:B------:R-:W-:Y:S01]  /*24c0*/  FMUL.FTZ R53, R53, UR6 ;  /* 0x0000000635357c20 */ /* 0x000fe20008410000 */
[----:B------:R-:W-:Y:S01]  /*24d0*/  FMNMX.FTZ R21, R32, R21, !PT ;  /* 0x0000001520157209 */ /* 0x000fe20007810000 */
[----:B------:R-:W-:Y:S01]  /*24e0*/  FMUL.FTZ R56, R56, UR6 ;  /* 0x0000000638387c20 */ /* 0x000fe20008410000 */
[----:B--2---:R-:W-:Y:S01]  /*24f0*/  FSEL R38, R38, -INF , P2 ;  /* 0xff80000026267808 */ /* 0x004fe20001000000 */
[----:B------:R-:W1:Y:S01]  /*2500*/  MUFU.TANH R42, R42 ;  /* 0x0000002a002a7308 */ /* 0x000e620000002400 */
[----:B------:R-:W-:Y:S01]  /*2510*/  FMNMX.FTZ R21, R34, R21, !PT ;  /* 0x0000001522157209 */ /* 0x000fe20007810000 */
[----:B------:R-:W-:Y:S01]  /*2520*/  FMUL.FTZ R57, R57, UR6 ;  /* 0x0000000639397c20 */ /* 0x000fe20008410000 */
[----:B------:R-:W-:Y:S01]  /*2530*/  ISETP.GT.AND P2, PT, R15, 0x20, PT ;  /* 0x000000200f00780c */ /* 0x000fe20003f44270 */
[----:B------:R-:W-:Y:S01]  /*2540*/  FMUL.FTZ R60, R60, UR6 ;  /* 0x000000063c3c7c20 */ /* 0x000fe20008410000 */
[----:B------:R-:W-:Y:S01]  /*2550*/  ISETP.GT.AND P3, PT, R13, 0x8, PT ;  /* 0x000000080d00780c */ /* 0x000fe20003f64270 */
[----:B------:R-:W-:Y:S01]  /*2560*/  FMUL.FTZ R61, R61, UR6 ;  /* 0x000000063d3d7c20 */ /* 0x000fe20008410000 */
[----:B------:R-:W-:Y:S01]  /*2570*/  FMUL.FTZ R64, R64, UR6 ;  /* 0x0000000640407c20 */ /* 0x000fe20008410000 */
[----:B------:R2:W-:Y:S01]  /*2580*/  MUFU.TANH R72, R36 ;  /* 0x0000002400487308 */ /* 0x0005e20000002400 */
[----:B------:R-:W-:Y:S01]  /*2590*/  FMUL.FTZ R65, R65, UR6 ;  /* 0x0000000641417c20 */ /* 0x000fe20008410000 */
[----:B------:R-:W-:Y:S01]  /*25a0*/  FMUL.FTZ R68, R68, UR6 ;  /* 0x0000000644447c20 */ /* 0x000fe20008410000 */
[----:B------:R-:W-:Y:S01]  /*25b0*/  FMUL.FTZ R69, R69, UR6 ;  /* 0x0000000645457c20 */ /* 0x000fe20008410000 */
[----:B------:R-:W-:Y:S01]  /*25c0*/  R2UR UR10, R0 ;  /* 0x00000000000a72ca */ /* 0x000fe200000e0000 */
[----:B------:R-:W-:Y:S01]  /*25d0*/  @UP0 ULDC UR6, c[0x0][0x44c] ;  /* 0x0001130000060ab9 */ /* 0x000fe20000000800 */
[----:B------:R-:W-:Y:S01]  /*25e0*/  UIADD3 UR4, UR7, -0x2, URZ ;  /* 0xfffffffe07047890 */ /* 0x000fe2000fffe03f */
[----:B------:R-:W3:Y:S01]  /*25f0*/  S2UR UR15, SR_CgaCtaId ;  /* 0x00000000000f79c3 */ /* 0x000ee20000008800 */
[----:B------:R-:W4:Y:S01]  /*2600*/  MUFU.TANH R43, R43 ;  /* 0x0000002b002b7308 */ /* 0x000f220000002400 */
[----:B--2---:R-:W-:Y:S01]  /*2610*/  FSEL R36, R35, -INF , P1 ;  /* 0xff80000023247808 */ /* 0x004fe20000800000 */
[----:B------:R-:W-:Y:S01]  /*2620*/  UIMAD.WIDE.U32 UR6, UR41, UR6, URZ ;  /* 0x00000006290672a5 */ /* 0x000fe2000f8e003f */
[----:B------:R-:W-:Y:S01]  /*2630*/  ISETP.GT.AND P1, PT, R15, 0x19, PT ;  /* 0x000000190f00780c */ /* 0x000fe20003f24270 */
[----:B------:R-:W-:Y:S01]  /*2640*/  @UP0 ULDC UR14, c[0x0][0x450] ;  /* 0x00011400000e0ab9 */ /* 0x000fe20000000800 */
[----:B------:R-:W-:Y:S01]  /*2650*/  FMNMX.FTZ R21, R36, R21, !PT ;  /* 0x0000001524157209 */ /* 0x000fe20007810000 */
[----:B------:R-:W-:Y:S01]  /*2660*/  UMOV UR5, UR41 ;  /* 0x0000002900057c82 */ /* 0x000fe20008000000 */
[----:B------:R-:W-:Y:S01]  /*2670*/  UIMAD UR8, UR42, UR8, -UR9 ;  /* 0x000000082a0872a4 */ /* 0x000fe2000f8e0a09 */
[----:B------:R-:W2:Y:S01]  /*2680*/  MUFU.TANH R46, R46 ;  /* 0x0000002e002e7308 */ /* 0x000ea20000002400 */
[----:B------:R-:W-:Y:S01]  /*2690*/  FMNMX.FTZ R21, R38, R21, !PT ;  /* 0x0000001526157209 */ /* 0x000fe20007810000 */
[----:B------:R-:W-:Y:S01]  /*26a0*/  @UP0 USHF.R.U32.HI UR5, URZ, UR14, UR7 ;  /* 0x0000000e3f050299 */ /* 0x000fe20008011607 */
[----:B------:R-:W-:-:S02]  /*26b0*/  CS2R R118, SRZ ;  /* 0x0000000000767805 */ /* 0x000fc4000001ff00 */
[----:B------:R-:W-:Y:S02]  /*26c0*/  CS2R R116, SRZ ;  /* 0x0000000000747805 */ /* 0x000fe4000001ff00 */
[----:B------:R-:W-:Y:S01]  /*26d0*/  CS2R R114, SRZ ;  /* 0x0000000000727805 */ /* 0x000fe2000001ff00 */
[----:B------:R-:W-:Y:S01]  /*26e0*/  UIADD3 UR6, UR8, UR5, URZ ;  /* 0x0000000508067290 */ /* 0x000fe2000fffe03f */
[----:B------:R-:W-:Y:S01]  /*26f0*/  CS2R R112, SRZ ;  /* 0x0000000000707805 */ /* 0x000fe2000001ff00 */
[----:B------:R0:W-:Y:S01]  /*2700*/  MUFU.TANH R73, R40 ;  /* 0x0000002800497308 */ /* 0x0001e20000002400 */
[----:B------:R-:W-:Y:S01]  /*2710*/  UIADD3 UR5, UR10, 0x30840, URZ ;  /* 0x000308400a057890 */ /* 0x000fe2000fffe03f */
[----:B------:R-:W-:Y:S01]  /*2720*/  CS2R R110, SRZ ;  /* 0x00000000006e7805 */ /* 0x000fe2000001ff00 */
[----:B------:R-:W-:Y:S01]  /*2730*/  UIMAD.WIDE UR6, UR6, 0x2aaaaaab, URZ ;  /* 0x2aaaaaab060678a5 */ /* 0x000fe2000f8e023f */
[----:B------:R-:W-:Y:S02]  /*2740*/  CS2R R108, SRZ ;  /* 0x00000000006c7805 */ /* 0x000fe4000001ff00 */
[----:B------:R-:W-:-:S02]  /*2750*/  CS2R R106, SRZ ;  /* 0x00000000006a7805 */ /* 0x000fc4000001ff00 */
[----:B------:R-:W-:Y:S01]  /*2760*/  CS2R R104, SRZ ;  /* 0x0000000000687805 */ /* 0x000fe2000001ff00 */
[----:B------:R-:W-:Y:S01]  /*2770*/  USHF.R.U32.HI UR6, URZ, 0x1f, UR7 ;  /* 0x0000001f3f067899 */ /* 0x000fe20008011607 */
[----:B------:R-:W5:Y:S01]  /*2780*/  MUFU.TANH R47, R47 ;  /* 0x0000002f002f7308 */ /* 0x000f620000002400 */
[----:B0-----:R-:W-:Y:S01]  /*2790*/  FSEL R40, R39, -INF , P1 ;  /* 0xff80000027287808 */ /* 0x001fe20000800000 */
[----:B---3--:R-:W-:Y:S01]  /*27a0*/  UPRMT UR5, UR15, 0x654, UR5 ;  /* 0x000006540f057896 */ /* 0x008fe20008000005 */
[----:B------:R-:W-:Y:S01]  /*27b0*/  ISETP.GT.AND P1, PT, R15, 0x21, PT ;  /* 0x000000210f00780c */ /* 0x000fe20003f24270 */
[----:B------:R-:W-:Y:S01]  /*27c0*/  ULEA.HI.SX32 UR6, UR7, UR6, 0x1c ;  /* 0x0000000607067291 */ /* 0x000fe2000f8fe23f */
[----:B------:R-:W-:Y:S02]  /*27d0*/  FMNMX.FTZ R2, R40, R21, !PT ;  /* 0x0000001528027209 */ /* 0x000fe40007810000 */
[----:B------:R-:W-:Y:S02]  /*27e0*/  CS2R R102, SRZ ;  /* 0x0000000000667805 */ /* 0x000fe4000001ff00 */
[----:B------:R-:W-:Y:S01]  /*27f0*/  CS2R R100, SRZ ;  /* 0x0000000000647805 */ /* 0x000fe2000001ff00 */
[----:B------:R1:W-:Y:S01]  /*2800*/  MUFU.TANH R74, R41 ;  /* 0x00000029004a7308 */ /* 0x0003e20000002400 */
[----:B------:R-:W-:Y:S01]  /*2810*/  UISETP.LT.AND UP0, UPT, URZ, UR6, UPT ;  /* 0x000000063f00728c */ /* 0x000fe2000bf01270 */
[----:B------:R-:W-:Y:S01]  /*2820*/  CS2R R98, SRZ ;  /* 0x0000000000627805 */ /* 0x000fe2000001ff00 */
[----:B------:R-:W-:Y:S01]  /*2830*/  SYNCS.ARRIVE.TRANS64.RED.A1T0 RZ, [UR5], RZ ;  /* 0x000000ffffff79a7 */ /* 0x000fe20008100405 */
[----:B------:R-:W-:Y:S01]  /*2840*/  CS2R R96, SRZ ;  /* 0x0000000000607805 */ /* 0x000fe2000001ff00 */
[----:B------:R-:W-:Y:S01]  /*2850*/  USEL UR10, URZ, UR6, !UP0 ;  /* 0x000000063f0a7287 */ /* 0x000fe2000c000000 */
[----:B------:R-:W-:-:S02]  /*2860*/  CS2R R94, SRZ ;  /* 0x00000000005e7805 */ /* 0x000fc4000001ff00 */
[----:B------:R-:W-:Y:S01]  /*2870*/  CS2R R92, SRZ ;  /* 0x00000000005c7805 */ /* 0x000fe2000001ff00 */
[----:B------:R-:W0:Y:S01]  /*2880*/  MUFU.TANH R50, R50 ;  /* 0x0000003200327308 */ /* 0x000e220000002400 */
[----:B-1----:R-:W-:Y:S01]  /*2890*/  FSEL R41, R42, -INF , P2 ;  /* 0xff8000002a297808 */ /* 0x002fe20001000000 */
[----:B------:R-:W-:Y:S01]  /*28a0*/  UISETP.GE.AND UP0, UPT, UR4, UR10, UPT ;  /* 0x0000000a0400728c */ /* 0x000fe2000bf06270 */
[----:B------:R-:W-:Y:S02]  /*28b0*/  ISETP.GT.AND P2, PT, R15, 0x28, PT ;  /* 0x000000280f00780c */ /* 0x000fe40003f44270 */
[----:B------:R-:W-:Y:S02]  /*28c0*/  CS2R R90, SRZ ;  /* 0x00000000005a7805 */ /* 0x000fe4000001ff00 */
[----:B----4-:R-:W-:Y:S02]  /*28d0*/  FSEL R42, R43, -INF , P1 ;  /* 0xff8000002b2a7808 */ /* 0x010fe40000800000 */
[----:B------:R-:W-:-:S02]  /*28e0*/  CS2R R88, SRZ ;  /* 0x0000000000587805 */ /* 0x000fc4000001ff00 */
[----:B------:R-:W-:Y:S01]  /*28f0*/  FMNMX.FTZ R21, R41, R2, !PT ;  /* 0x0000000229157209 */ /* 0x000fe20007810000 */
[----:B------:R-:W1:Y:S01]  /*2900*/  MUFU.TANH R51, R51 ;  /* 0x0000003300337308 */ /* 0x000e620000002400 */
[----:B------:R-:W-:Y:S02]  /*2910*/  ISETP.GT.AND P1, PT, R15, 0x29, PT ;  /* 0x000000290f00780c */ /* 0x000fe40003f24270 */
[----:B------:R-:W-:Y:S02]  /*2920*/  CS2R R86, SRZ ;  /* 0x0000000000567805 */ /* 0x000fe4000001ff00 */
[----:B--2---:R-:W-:Y:S02]  /*2930*/  FSEL R43, R46, -INF , P2 ;  /* 0xff8000002e2b7808 */ /* 0x004fe40001000000 */
[----:B------:R-:W-:Y:S02]  /*2940*/  CS2R R84, SRZ ;  /* 0x0000000000547805 */ /* 0x000fe4000001ff00 */
[----:B------:R-:W-:-:S02]  /*2950*/  FMNMX.FTZ R2, R42, R21, !PT ;  /* 0x000000152a027209 */ /* 0x000fc40007810000 */
[----:B------:R-:W-:Y:S02]  /*2960*/  CS2R R82, SRZ ;  /* 0x0000000000527805 */ /* 0x000fe4000001ff00 */
[----:B------:R-:W-:Y:S01]  /*2970*/  ISETP.GT.AND P2, PT, R15, 0x30, PT ;  /* 0x000000300f00780c */ /* 0x000fe20003f44270 */
[----:B------:R-:W2:Y:S01]  /*2980*/  MUFU.TANH R54, R54 ;  /* 0x0000003600367308 */ /* 0x000ea20000002400 */
[----:B-----5:R-:W-:Y:S02]  /*2990*/  FSEL R46, R47, -INF , P1 ;  /* 0xff8000002f2e7808 */ /* 0x020fe40000800000 */
[----:B------:R-:W-:Y:S02]  /*29a0*/  CS2R R80, SRZ ;  /* 0x0000000000507805 */ /* 0x000fe4000001ff00 */
[----:B------:R-:W-:Y:S02]  /*29b0*/  FMNMX.FTZ R21, R43, R2, !PT ;  /* 0x000000022b157209 */ /* 0x000fe40007810000 */
[----:B------:R-:W-:-:S02]  /*29c0*/  CS2R R78, SRZ ;  /* 0x00000000004e7805 */ /* 0x000fc4000001ff00 */
[C---:B------:R-:W-:Y:S02]  /*29d0*/  ISETP.GT.AND P1, PT, R15.reuse, 0x31, PT ;  /* 0x000000310f00780c */ /* 0x040fe40003f24270 */
[----:B------:R-:W-:Y:S02]  /*29e0*/  CS2R R76, SRZ ;  /* 0x00000000004c7805 */ /* 0x000fe4000001ff00 */
[----:B0-----:R-:W-:Y:S01]  /*29f0*/  FSEL R47, R50, -INF , P2 ;  /* 0xff800000322f7808 */ /* 0x001fe20001000000 */
[----:B------:R-:W0:Y:S01]  /*2a00*/  MUFU.TANH R55, R55 ;  /* 0x0000003700377308 */ /* 0x000e220000002400 */
[----:B------:R-:W-:Y:S02]  /*2a10*/  FMNMX.FTZ R2, R46, R21, !PT ;  /* 0x000000152e027209 */ /* 0x000fe40007810000 */
[----:B------:R-:W-:Y:S02]  /*2a20*/  ISETP.GT.AND P2, PT, R15, 0x38, PT ;  /* 0x000000380f00780c */ /* 0x000fe40003f44270 */
[----:B-1----:R-:W-:-:S02]  /*2a30*/  FSEL R50, R51, -INF , P1 ;  /* 0xff80000033327808 */ /* 0x002fc40000800000 */
[----:B------:R-:W-:Y:S01]  /*2a40*/  FMNMX.FTZ R21, R47, R2, !PT ;  /* 0x000000022f157209 */ /* 0x000fe20007810000 */
[----:B------:R-:W1:Y:S01]  /*2a50*/  MUFU.TANH R58, R58 ;  /* 0x0000003a003a7308 */ /* 0x000e620000002400 */
[C---:B------:R-:W-:Y:S02]  /*2a60*/  ISETP.GT.AND P1, PT, R15.reuse, 0x39, PT ;  /* 0x000000390f00780c */ /* 0x040fe40003f24270 */
[----:B--2---:R-:W-:Y:S02]  /*2a70*/  FSEL R51, R54, -INF , P2 ;  /* 0xff80000036337808 */ /* 0x004fe40001000000 */
[----:B------:R-:W-:Y:S02]  /*2a80*/  FMNMX.FTZ R2, R50, R21, !PT ;  /* 0x0000001532027209 */ /* 0x000fe40007810000 */
[----:B------:R-:W-:Y:S01]  /*2a90*/  ISETP.GT.AND P2, PT, R15, 0x40, PT ;  /* 0x000000400f00780c */ /* 0x000fe20003f44270 */
[----:B------:R-:W2:Y:S01]  /*2aa0*/  MUFU.TANH R59, R59 ;  /* 0x0000003b003b7308 */ /* 0x000ea20000002400 */
[----:B0-----:R-:W-:-:S02]  /*2ab0*/  FSEL R54, R55, -INF , P1 ;  /* 0xff80000037367808 */ /* 0x001fc40000800000 */
[----:B------:R-:W-:Y:S02]  /*2ac0*/  FMNMX.FTZ R21, R51, R2, !PT ;  /* 0x0000000233157209 */ /* 0x000fe40007810000 */
[C---:B------:R-:W-:Y:S02]  /*2ad0*/  ISETP.GT.AND P1, PT, R15.reuse, 0x41, PT ;  /* 0x000000410f00780c */ /* 0x040fe40003f24270 */
[----:B------:R-:W-:Y:S01]  /*2ae0*/  FMNMX.FTZ R2, R54, R21, !PT ;  /* 0x0000001536027209 */ /* 0x000fe20007810000 */
[----:B------:R-:W0:Y:S01]  /*2af0*/  MUFU.TANH R62, R62 ;  /* 0x0000003e003e7308 */ /* 0x000e220000002400 */
[----:B-1----:R-:W-:Y:S02]  /*2b00*/  FSEL R55, R58, -INF , P2 ;  /* 0xff8000003a377808 */ /* 0x002fe40001000000 */
[----:B------:R-:W-:Y:S02]  /*2b10*/  ISETP.GT.AND P2, PT, R15, 0x48, PT ;  /* 0x000000480f00780c */ /* 0x000fe40003f44270 */
[----:B------:R-:W-:-:S03]  /*2b20*/  FMNMX.FTZ R21, R55, R2, !PT ;  /* 0x0000000237157209 */ /* 0x000fc60007810000 */
[----:B------:R-:W1:Y:S01]  /*2b30*/  MUFU.TANH R63, R63 ;  /* 0x0000003f003f7308 */ /* 0x000e620000002400 */
[----:B--2---:R-:W-:Y:S02]  /*2b40*/  FSEL R58, R59, -INF , P1 ;  /* 0xff8000003b3a7808 */ /* 0x004fe40000800000 */
[----:B------:R-:W-:Y:S02]  /*2b50*/  ISETP.GT.AND P1, PT, R15, 0x49, PT ;  /* 0x000000490f00780c */ /* 0x000fe40003f24270 */
[----:B------:R-:W-:-:S03]  /*2b60*/  FMNMX.FTZ R2, R58, R21, !PT ;  /* 0x000000153a027209 */ /* 0x000fc60007810000 */
[----:B------:R-:W2:Y:S01]  /*2b70*/  MUFU.TANH R66, R66 ;  /* 0x0000004200427308 */ /* 0x000ea20000002400 */
[----:B0-----:R-:W-:Y:S02]  /*2b80*/  FSEL R59, R62, -INF , P2 ;  /* 0xff8000003e3b7808 */ /* 0x001fe40001000000 */
[----:B------:R-:W-:Y:S02]  /*2b90*/  ISETP.GT.AND P2, PT, R15, 0x50, PT ;  /* 0x000000500f00780c */ /* 0x000fe40003f44270 */
[----:B------:R-:W-:-:S03]  /*2ba0*/  FMNMX.FTZ R21, R59, R2, !PT ;  /* 0x000000023b157209 */ /* 0x000fc60007810000 */
        /* <DEDUP_REMOVED lines=18> */
[----:B------:R-:W-:Y:S02]  /*2cd0*/  CS2R R70, SRZ ;  /* 0x0000000000467805 */ /* 0x000fe4000001ff00 */
[----:B------:R-:W-:Y:S02]  /*2ce0*/  ISETP.GT.AND P1, PT, R13, RZ, PT ;  /* 0x000000ff0d00720c */ /* 0x000fe40003f24270 */
[----:B------:R-:W-:Y:S01]  /*2cf0*/  FMNMX.FTZ R15, R2, R15, !PT ;  /* 0x0000000f020f7209 */ /* 0x000fe20007810000 */
[----:B------:R-:W2:Y:S01]  /*2d00*/  MUFU.TANH R28, R28 ;  /* 0x0000001c001c7308 */ /* 0x000ea20000002400 */
[----:B0-----:R-:W-:-:S03]  /*2d10*/  FSEL R3, R3, -INF , P1 ;  /* 0xff80000003037808 */ /* 0x001fc60000800000 */
[----:B------:R-:W0:Y:S01]  /*2d20*/  SHFL.BFLY PT, R14, R15, 0x2, 0x1f ;  /* 0x0c401f000f0e7f89 */ /* 0x000e2200000e0000 */
[----:B------:R-:W-:-:S03]  /*2d30*/  ISETP.GT.AND P1, PT, R13, 0x9, PT ;  /* 0x000000090d00780c */ /* 0x000fc60003f24270 */
[----:B------:R-:W3:Y:S01]  /*2d40*/  MUFU.TANH R33, R33 ;  /* 0x0000002100217308 */ /* 0x000ee20000002400 */
[----:B-1----:R-:W-:Y:S02]  /*2d50*/  FSEL R10, R10, -INF , P2 ;  /* 0xff8000000a0a7808 */ /* 0x002fe40001000000 */
[----:B------:R-:W-:Y:S02]  /*2d60*/  ISETP.GT.AND P2, PT, R13, 0x10, PT ;  /* 0x000000100d00780c */ /* 0x000fe40003f44270 */
[----:B------:R-:W-:-:S03]  /*2d70*/  FMNMX.FTZ R21, R3, R10, !PT ;  /* 0x0000000a03157209 */ /* 0x000fc60007810000 */
[----:B------:R-:W1:Y:S08]  /*2d80*/  MUFU.TANH R37, R37 ;  /* 0x0000002500257308 */ /* 0x000e700000002400 */
[----:B------:R4:W-:Y:S01]  /*2d90*/  MUFU.TANH R39, R49 ;  /* 0x0000003100277308 */ /* 0x0009e20000002400 */
[----:B0-----:R-:W-:-:S05]  /*2da0*/  FMNMX.FTZ R14, R15, R14, !PT ;  /* 0x0000000e0f0e7209 */ /* 0x001fca0007810000 */
[----:B------:R-:W0:Y:S02]  /*2db0*/  SHFL.BFLY PT, R15, R14, 0x1, 0x1f ;  /* 0x0c201f000e0f7f89 */ /* 0x000e2400000e0000 */
[----:B------:R-:W5:Y:S08]  /*2dc0*/  MUFU.TANH R44, R44 ;  /* 0x0000002c002c7308 */ /* 0x000f700000002400 */
[----:B------:R-:W5:Y:S08]  /*2dd0*/  MUFU.TANH R45, R45 ;  /* 0x0000002d002d7308 */ /* 0x000f700000002400 */
[----:B------:R-:W5:Y:S01]  /*2de0*/  MUFU.TANH R48, R48 ;  /* 0x0000003000307308 */ /* 0x000f620000002400 */
[----:B0-----:R-:W-:-:S07]  /*2df0*/  FMNMX.FTZ R11, R14, R15, !PT ;  /* 0x0000000f0e0b7209 */ /* 0x001fce0007810000 */
[----:B------:R-:W0:Y:S01]  /*2e00*/  MUFU.TANH R52, R52 ;  /* 0x0000003400347308 */ /* 0x000e220000002400 */
[----:B--2---:R-:W-:Y:S02]  /*2e10*/  FSEL R14, R28, -INF , P3 ;  /* 0xff8000001c0e7808 */ /* 0x004fe40001800000 */
[----:B------:R-:W-:Y:S02]  /*2e20*/  FSEL R15, R20, -INF , P1 ;  /* 0xff800000140f7808 */ /* 0x000fe40000800000 */
[----:B------:R-:W-:Y:S02]  /*2e30*/  FMNMX.FTZ R12, R14, R21, !PT ;  /* 0x000000150e0c7209 */ /* 0x000fe40007810000 */
[----:B------:R-:W-:Y:S01]  /*2e40*/  ISETP.GT.AND P1, PT, R13, 0x11, PT ;  /* 0x000000110d00780c */ /* 0x000fe20003f24270 */
[----:B------:R-:W2:Y:S01]  /*2e50*/  MUFU.TANH R53, R53 ;  /* 0x0000003500357308 */ /* 0x000ea20000002400 */
[----:B------:R-:W-:Y:S01]  /*2e60*/  FSEL R20, R24, -INF , P2 ;  /* 0xff80000018147808 */ /* 0x000fe20001000000 */
[----:B------:R-:W-:Y:S01]  /*2e70*/  FMUL.FTZ R24, R11, UR35 ;  /* 0x000000230b187c20 */ /* 0x000fe20008410000 */
[----:B------:R-:W-:-:S02]  /*2e80*/  FMNMX.FTZ R25, R15, R12, !PT ;  /* 0x0000000c0f197209 */ /* 0x000fc40007810000 */
[----:B------:R-:W-:Y:S02]  /*2e90*/  FSETP.NEU.FTZ.AND P2, PT, R11, -INF , PT ;  /* 0xff8000000b00780b */ /* 0x000fe40003f5d000 */
[----:B------:R-:W-:Y:S01]  /*2ea0*/  ISETP.GT.AND P3, PT, R13, 0x18, PT ;  /* 0x000000180d00780c */ /* 0x000fe20003f64270 */
[----:B------:R-:W2:Y:S01]  /*2eb0*/  MUFU.TANH R56, R56 ;  /* 0x0000003800387308 */ /* 0x000ea20000002400 */
[----:B---3--:R-:W-:Y:S02]  /*2ec0*/  FSEL R21, R33, -INF , P1 ;  /* 0xff80000021157808 */ /* 0x008fe40000800000 */
[----:B------:R-:W-:Y:S02]  /*2ed0*/  FMNMX.FTZ R12, R20, R25, !PT ;  /* 0x00000019140c7209 */ /* 0x000fe40007810000 */
[----:B----4-:R-:W-:Y:S02]  /*2ee0*/  FSEL R49, R24, RZ, P2 ;  /* 0x000000ff18317208 */ /* 0x010fe40001000000 */
[----:B------:R-:W-:Y:S01]  /*2ef0*/  ISETP.GT.AND P1, PT, R13, 0x19, PT ;  /* 0x000000190d00780c */ /* 0x000fe20003f24270 */
[----:B------:R-:W3:Y:S01]  /*2f00*/  MUFU.TANH R57, R57 ;  /* 0x0000003900397308 */ /* 0x000ee20000002400 */
[----:B------:R-:W-:Y:S01]  /*2f10*/  FSEL R24, R72, -INF , P3 ;  /* 0xff80000048187808 */ /* 0x000fe20001800000 */
[--C-:B------:R-:W-:Y:S01]  /*2f20*/  FFMA.FTZ R33, R26, UR35, -R49.reuse ;  /* 0x000000231a217c23 */ /* 0x100fe20008010831 */
[----:B------:R-:W-:Y:S01]  /*2f30*/  FMNMX.FTZ R27, R21, R12, !PT ;  /* 0x0000000c151b7209 */ /* 0x000fe20007810000 */
[--C-:B------:R-:W-:Y:S01]  /*2f40*/  FFMA.FTZ R35, R29, UR35, -R49.reuse ;  /* 0x000000231d237c23 */ /* 0x100fe20008010831 */
[----:B------:R-:W-:Y:S01]  /*2f50*/  ISETP.GT.AND P2, PT, R13, 0x20, PT ;  /* 0x000000200d00780c */ /* 0x000fe20003f44270 */
[--C-:B------:R-:W-:Y:S01]  /*2f60*/  FFMA.FTZ R42, R42, UR35, -R49.reuse ;  /* 0x000000232a2a7c23 */ /* 0x100fe20008010831 */
[----:B-1----:R-:W-:Y:S01]  /*2f70*/  FSEL R25, R37, -INF , P1 ;  /* 0xff80000025197808 */ /* 0x002fe20000800000 */
[----:B------:R1:W-:Y:S01]  /*2f80*/  MUFU.EX2 R189, R33 ;  /* 0x0000002100bd7308 */ /* 0x0003e20000000800 */
[----:B------:R-:W-:Y:S01]  /*2f90*/  FMNMX.FTZ R12, R24, R27, !PT ;  /* 0x0000001b180c7209 */ /* 0x000fe20007810000 */
[--C-:B------:R-:W-:Y:S01]  /*2fa0*/  FFMA.FTZ R37, R30, UR35, -R49.reuse ;  /* 0x000000231e257c23 */ /* 0x100fe20008010831 */
[----:B------:R-:W-:Y:S01]  /*2fb0*/  ISETP.GT.AND P1, PT, R13, 0x21, PT ;  /* 0x000000210d00780c */ /* 0x000fe20003f24270 */
[--C-:B------:R-:W-:Y:S01]  /*2fc0*/  FFMA.FTZ R43, R43, UR35, -R49.reuse ;  /* 0x000000232b2b7c23 */ /* 0x100fe20008010831 */
[----:B------:R-:W-:Y:S01]  /*2fd0*/  FSEL R26, R73, -INF , P2 ;  /* 0xff800000491a7808 */ /* 0x000fe20001000000 */
[--C-:B------:R-:W-:Y:S01]  /*2fe0*/  FFMA.FTZ R46, R46, UR35, -R49.reuse ;  /* 0x000000232e2e7c23 */ /* 0x100fe20008010831 */
[----:B------:R-:W-:Y:S01]  /*2ff0*/  FMNMX.FTZ R31, R25, R12, !PT ;  /* 0x0000000c191f7209 */ /* 0x000fe20007810000 */
[----:B------:R-:W4:Y:S01]  /*3000*/  MUFU.TANH R60, R60 ;  /* 0x0000003c003c7308 */ /* 0x000f220000002400 */
[----:B------:R-:W-:Y:S01]  /*3010*/  ISETP.GT.AND P2, PT, R13, 0x28, PT ;  /* 0x000000280d00780c */ /* 0x000fe20003f44270 */
[--C-:B------:R-:W-:Y:S01]  /*3020*/  FFMA.FTZ R47, R47, UR35, -R49.reuse ;  /* 0x000000232f2f7c23 */ /* 0x100fe20008010831 */
[----:B------:R-:W-:Y:S01]  /*3030*/  FSEL R27, R74, -INF , P1 ;  /* 0xff8000004a1b7808 */ /* 0x000fe20000800000 */
[--C-:B------:R-:W-:Y:S01]  /*3040*/  FFMA.FTZ R50, R50, UR35, -R49.reuse ;  /* 0x0000002332327c23 */ /* 0x100fe20008010831 */
[----:B------:R-:W-:Y:S01]  /*3050*/  FMNMX.FTZ R12, R26, R31, !PT ;  /* 0x0000001f1a0c7209 */ /* 0x000fe20007810000 */
[--C-:B------:R-:W-:Y:S01]  /*3060*/  FFMA.FTZ R51, R51, UR35, -R49.reuse ;  /* 0x0000002333337c23 */ /* 0x100fe20008010831 */
[----:B------:R-:W-:Y:S01]  /*3070*/  ISETP.GT.AND P1, PT, R13, 0x29, PT ;  /* 0x000000290d00780c */ /* 0x000fe20003f24270 */
[----:B------:R-:W4:Y:S01]  /*3080*/  MUFU.TANH R61, R61 ;  /* 0x0000003d003d7308 */ /* 0x000f220000002400 */
[----:B-----5:R-:W-:Y:S01]  /*3090*/  FSEL R28, R44, -INF , P2 ;  /* 0xff8000002c1c7808 */ /* 0x020fe20001000000 */
[--C-:B------:R-:W-:Y:S01]  /*30a0*/  FFMA.FTZ R54, R54, UR35, -R49.reuse ;  /* 0x0000002336367c23 */ /* 0x100fe20008010831 */
[----:B------:R-:W-:Y:S01]  /*30b0*/  FMNMX.FTZ R31, R27, R12, !PT ;  /* 0x0000000c1b1f7209 */ /* 0x000fe20007810000 */
[--C-:B------:R-:W-:Y:S01]  /*30c0*/  FFMA.FTZ R55, R55, UR35, -R49.reuse ;  /* 0x0000002337377c23 */ /* 0x100fe20008010831 */
[----:B------:R-:W-:Y:S01]  /*30d0*/  ISETP.GT.AND P2, PT, R13, 0x30, PT ;  /* 0x000000300d00780c */ /* 0x000fe20003f44270 */
[--C-:B------:R-:W-:Y:S01]  /*30e0*/  FFMA.FTZ R58, R58, UR35, -R49.reuse ;  /* 0x000000233a3a7c23 */ /* 0x100fe20008010831 */
[----:B------:R-:W-:Y:S01]  /*30f0*/  FSEL R29, R45, -INF , P1 ;  /* 0xff8000002d1d7808 */ /* 0x000fe20000800000 */
[----:B------:R5:W-:Y:S01]  /*3100*/  MUFU.EX2 R44, R35 ;  /* 0x00000023002c7308 */ /* 0x000be20000000800 */
[----:B------:R-:W-:Y:S01]  /*3110*/  FMNMX.FTZ R12, R28, R31, !PT ;  /* 0x0000001f1c0c7209 */ /* 0x000fe20007810000 */
[--C-:B------:R-:W-:Y:S01]  /*3120*/  FFMA.FTZ R45, R34, UR35, -R49.reuse ;  /* 0x00000023222d7c23 */ /* 0x100fe20008010831 */
[----:B------:R-:W-:Y:S01]  /*3130*/  ISETP.GT.AND P1, PT, R13, 0x31, PT ;  /* 0x000000310d00780c */ /* 0x000fe20003f24270 */
[--C-:B------:R-:W-:Y:S01]  /*3140*/  FFMA.FTZ R59, R59, UR35, -R49.reuse ;  /* 0x000000233b3b7c23 */ /* 0x100fe20008010831 */
[----:B------:R-:W-:Y:S01]  /*3150*/  FSEL R30, R48, -INF , P2 ;  /* 0xff800000301e7808 */ /* 0x000fe20001000000 */
[--C-:B------:R-:W-:Y:S01]  /*3160*/  FFMA.FTZ R62, R62, UR35, -R49.reuse ;  /* 0x000000233e3e7c23 */ /* 0x100fe20008010831 */
[----:B-1----:R-:W-:Y:S01]  /*3170*/  FMNMX.FTZ R33, R29, R12, !PT ;  /* 0x0000000c1d217209 */ /* 0x002fe20007810000 */
[----:B------:R-:W1:Y:S01]  /*3180*/  MUFU.TANH R64, R64 ;  /* 0x0000004000407308 */ /* 0x000e620000002400 */
[----:B------:R-:W-:Y:S01]  /*3190*/  ISETP.GT.AND P2, PT, R13, 0x38, PT ;  /* 0x000000380d00780c */ /* 0x000fe20003f44270 */
[--C-:B------:R-:W-:Y:S01]  /*31a0*/  FFMA.FTZ R63, R63, UR35, -R49.reuse ;  /* 0x000000233f3f7c23 */ /* 0x100fe20008010831 */
[----:B------:R-:W-:Y:S01]  /*31b0*/  FSEL R31, R39, -INF , P1 ;  /* 0xff800000271f7808 */ /* 0x000fe20000800000 */
[--C-:B------:R-:W-:Y:S01]  /*31c0*/  FFMA.FTZ R39, R32, UR35, -R49.reuse ;  /* 0x0000002320277c23 */ /* 0x100fe20008010831 */
[----:B------:R-:W-:Y:S01]  /*31d0*/  FMNMX.FTZ R12, R30, R33, !PT ;  /* 0x000000211e0c7209 */ /* 0x000fe20007810000 */
[--C-:B------:R-:W-:Y:S01]  /*31e0*/  FFMA.FTZ R66, R66, UR35, -R49.reuse ;  /* 0x0000002342427c23 */ /* 0x100fe20008010831 */
[----:B------:R-:W-:Y:S01]  /*31f0*/  ISETP.GT.AND P1, PT, R13, 0x39, PT ;  /* 0x000000390d00780c */ /* 0x000fe20003f24270 */
[----:B------:R3:W-:Y:S01]  /*3200*/  MUFU.EX2 R191, R37 ;  /* 0x0000002500bf7308 */ /* 0x0007e20000000800 */
[----:B0-----:R-:W-:Y:S01]  /*3210*/  FSEL R32, R52, -INF , P2 ;  /* 0xff80000034207808 */ /* 0x001fe20001000000 */
[--C-:B------:R-:W-:Y:S01]  /*3220*/  FFMA.FTZ R52, R36, UR35, -R49.reuse ;  /* 0x0000002324347c23 */ /* 0x100fe20008010831 */
[----:B-----5:R-:W-:Y:S01]  /*3230*/  FMNMX.FTZ R35, R31, R12, !PT ;  /* 0x0000000c1f237209 */ /* 0x020fe20007810000 */
[--C-:B------:R-:W-:Y:S01]  /*3240*/  FFMA.FTZ R67, R67, UR35, -R49.reuse ;  /* 0x0000002343437c23 */ /* 0x100fe20008010831 */
[----:B------:R-:W-:Y:S01]  /*3250*/  ISETP.GT.AND P2, PT, R13, 0x40, PT ;  /* 0x000000400d00780c */ /* 0x000fe20003f44270 */
[--C-:B------:R-:W-:Y:S01]  /*3260*/  FFMA.FTZ R2, R2, UR35, -R49.reuse ;  /* 0x0000002302027c23 */ /* 0x100fe20008010831 */
[----:B--2---:R-:W-:Y:S01]  /*3270*/  FSEL R33, R53, -INF , P1 ;  /* 0xff80000035217808 */ /* 0x004fe20000800000 */
[----:B------:R-:W0:Y:S01]  /*3280*/  MUFU.TANH R65, R65 ;  /* 0x0000004100417308 */ /* 0x000e220000002400 */
[----:B------:R-:W-:Y:S01]  /*3290*/  FMNMX.FTZ R12, R32, R35, !PT ;  /* 0x00000023200c7209 */ /* 0x000fe20007810000 */
[----:B------:R-:W-:Y:S01]  /*32a0*/  FFMA.FTZ R53, R38, UR35, -R49 ;  /* 0x0000002326357c23 */ /* 0x000fe20008010831 */
[----:B------:R-:W-:-:S02]  /*32b0*/  ISETP.GT.AND P1, PT, R13, 0x41, PT ;  /* 0x000000410d00780c */ /* 0x000fc40003f24270 */
[----:B------:R-:W-:Y:S02]  /*32c0*/  CS2R R74, SRZ ;  /* 0x00000000004a7805 */ /* 0x000fe4000001ff00 */
[----:B------:R-:W-:Y:S01]  /*32d0*/  FSEL R34, R56, -INF , P2 ;  /* 0xff80000038227808 */ /* 0x000fe20001000000 */
[----:B------:R-:W-:Y:S01]  /*32e0*/  FFMA.FTZ R56, R40, UR35, -R49 ;  /* 0x0000002328387c23 */ /* 0x000fe20008010831 */
[----:B---3--:R-:W-:Y:S01]  /*32f0*/  FMNMX.FTZ R37, R33, R12, !PT ;  /* 0x0000000c21257209 */ /* 0x008fe20007810000 */
[----:B------:R-:W2:Y:S01]  /*3300*/  MUFU.TANH R68, R68 ;  /* 0x0000004400447308 */ /* 0x000ea20000002400 */
[----:B------:R-:W-:Y:S02]  /*3310*/  ISETP.GT.AND P2, PT, R13, 0x48, PT ;  /* 0x000000480d00780c */ /* 0x000fe40003f44270 */
[----:B------:R-:W-:Y:S02]  /*3320*/  CS2R R72, SRZ ;  /* 0x0000000000487805 */ /* 0x000fe4000001ff00 */
[----:B------:R-:W-:-:S02]  /*3330*/  FSEL R35, R57, -INF , P1 ;  /* 0xff80000039237808 */ /* 0x000fc40000800000 */
[----:B------:R-:W-:Y:S02]  /*3340*/  FMNMX.FTZ R12, R34, R37, !PT ;  /* 0x00000025220c7209 */ /* 0x000fe40007810000 */
[C---:B------:R-:W-:Y:S01]  /*3350*/  ISETP.GT.AND P1, PT, R13.reuse, 0x49, PT ;  /* 0x000000490d00780c */ /* 0x040fe20003f24270 */
[----:B------:R3:W-:Y:S01]  /*3360*/  MUFU.EX2 R48, R39 ;  /* 0x0000002700307308 */ /* 0x0007e20000000800 */
[----:B----4-:R-:W-:Y:S02]  /*3370*/  FSEL R36, R60, -INF , P2 ;  /* 0xff8000003c247808 */ /* 0x010fe40001000000 */
[----:B------:R-:W-:Y:S02]  /*3380*/  ISETP.GT.AND P2, PT, R13, 0x50, PT ;  /* 0x000000500d00780c */ /* 0x000fe40003f44270 */
[----:B------:R-:W-:Y:S02]  /*3390*/  FSEL R37, R61, -INF , P1 ;  /* 0xff8000003d257808 */ /* 0x000fe40000800000 */
[----:B------:R-:W-:Y:S01]  /*33a0*/  ISETP.GT.AND P1, PT, R13, 0x51, PT ;  /* 0x000000510d00780c */ /* 0x000fe20003f24270 */
[----:B------:R-:W4:Y:S01]  /*33b0*/  MUFU.TANH R69, R69 ;  /* 0x0000004500457308 */ /* 0x000f220000002400 */
[----:B---3--:R-:W-:-:S02]  /*33c0*/  FMNMX.FTZ R39, R35, R12, !PT ;  /* 0x0000000c23277209 */ /* 0x008fc40007810000 */
[----:B-1----:R-:W-:Y:S02]  /*33d0*/  FSEL R38, R64, -INF , P2 ;  /* 0xff80000040267808 */ /* 0x002fe40001000000 */
[----:B------:R-:W-:Y:S02]  /*33e0*/  FMNMX.FTZ R12, R36, R39, !PT ;  /* 0x00000027240c7209 */ /* 0x000fe40007810000 */
[----:B------:R-:W-:Y:S01]  /*33f0*/  ISETP.GT.AND P2, PT, R13, 0x58, PT ;  /* 0x000000580d00780c */ /* 0x000fe20003f44270 */
[----:B------:R1:W-:Y:S01]  /*3400*/  MUFU.EX2 R185, R45 ;  /* 0x0000002d00b97308 */ /* 0x0003e20000000800 */
[----:B0-----:R-:W-:Y:S02]  /*3410*/  FSEL R39, R65, -INF , P1 ;  /* 0xff80000041277808 */ /* 0x001fe40000800000 */
[----:B------:R-:W-:Y:S02]  /*3420*/  ISETP.GT.AND P1, PT, R13, 0x59, PT ;  /* 0x000000590d00780c */ /* 0x000fe40003f24270 */
[----:B--2---:R-:W-:-:S03]  /*3430*/  FSEL R13, R68, -INF , P2 ;  /* 0xff800000440d7808 */ /* 0x004fc60001000000 */
[----:B------:R-:W-:Y:S01]  /*3440*/  MUFU.EX2 R60, R42 ;  /* 0x0000002a003c7308 */ /* 0x000fe20000000800 */
[----:B-1----:R-:W-:Y:S02]  /*3450*/  FMNMX.FTZ R45, R37, R12, !PT ;  /* 0x0000000c252d7209 */ /* 0x002fe40007810000 */
[----:B----4-:R-:W-:Y:S02]  /*3460*/  FSEL R40, R69, -INF , P1 ;  /* 0xff80000045287808 */ /* 0x010fe40000800000 */
[----:B------:R-:W-:Y:S02]  /*3470*/  CS2R R68, SRZ ;  /* 0x0000000000447805 */ /* 0x000fe4000001ff00 */
[----:B------:R-:W-:Y:S01]  /*3480*/  FMNMX.FTZ R12, R38, R45, !PT ;  /* 0x0000002d260c7209 */ /* 0x000fe20007810000 */
[----:B------:R-:W-:Y:S01]  /*3490*/  FFMA.FTZ R45, R41, UR35, -R49 ;  /* 0x00000023292d7c23 */ /* 0x000fe20008010831 */
[----:B------:R-:W-:Y:S02]  /*34a0*/  MUFU.EX2 R52, R52 ;  /* 0x0000003400347308 */ /* 0x000fe40000000800 */
[----:B------:R-:W-:-:S04]  /*34b0*/  FMNMX.FTZ R12, R39, R12, !PT ;  /* 0x0000000c270c7209 */ /* 0x000fc80007810000 */
[----:B------:R-:W-:Y:S02]  /*34c0*/  FMNMX.FTZ R41, R13, R12, !PT ;  /* 0x0000000c0d297209 */ /* 0x000fe40007810000 */
[----:B------:R-:W-:Y:S02]  /*34d0*/  MUFU.EX2 R53, R53 ;  /* 0x0000003500357308 */ /* 0x000fe40000000800 */
[----:B------:R-:W-:-:S05]  /*34e0*/  FMNMX.FTZ R41, R40, R41, !PT ;  /* 0x0000002928297209 */ /* 0x000fca0007810000 */
[----:B------:R-:W0:Y:S01]  /*34f0*/  SHFL.BFLY PT, R12, R41, 0x2, 0x1f ;  /* 0x0c401f00290c7f89 */ /* 0x000e2200000e0000 */
[----:B------:R-:W1:Y:S08]  /*3500*/  MUFU.EX2 R56, R56 ;  /* 0x0000003800387308 */ /* 0x000e700000000800 */
[----:B------:R-:W2:Y:S08]  /*3510*/  MUFU.EX2 R45, R45 ;  /* 0x0000002d002d7308 */ /* 0x000eb00000000800 */
[----:B------:R-:W-:Y:S01]  /*3520*/  MUFU.EX2 R43, R43 ;  /* 0x0000002b002b7308 */ /* 0x000fe20000000800 */
[----:B-1----:R-:W-:-:S02]  /*3530*/  F2FP.F16.F32.PACK_AB R187, R56, R53 ;  /* 0x0000003538bb723e */ /* 0x002fc400000000ff */
[----:B0-----:R-:W-:-:S05]  /*3540*/  FMNMX.FTZ R42, R41, R12, !PT ;  /* 0x0000000c292a7209 */ /* 0x001fca0007810000 */
[----:B------:R-:W0:Y:S01]  /*3550*/  MUFU.EX2 R46, R46 ;  /* 0x0000002e002e7308 */ /* 0x000e220000000800 */
[----:B--2---:R-:W-:Y:S01]  /*3560*/  F2FP.F16.F32.PACK_AB R181, R60, R45 ;  /* 0x0000002d3cb5723e */ /* 0x004fe200000000ff */
[----:B------:R-:W1:Y:S06]  /*3570*/  SHFL.BFLY PT, R41, R42, 0x1, 0x1f ;  /* 0x0c201f002a297f89 */ /* 0x000e6c00000e0000 */
[----:B------:R-:W-:Y:S08]  /*3580*/  MUFU.EX2 R47, R47 ;  /* 0x0000002f002f7308 */ /* 0x000ff00000000800 */
[----:B------:R-:W2:Y:S01]  /*3590*/  MUFU.EX2 R50, R50 ;  /* 0x0000003200327308 */ /* 0x000ea20000000800 */
[----:B0-----:R-:W-:-:S07]  /*35a0*/  F2FP.F16.F32.PACK_AB R183, R46, R43 ;  /* 0x0000002b2eb7723e */ /* 0x001fce00000000ff */
[----:B------:R-:W-:Y:S01]  /*35b0*/  MUFU.EX2 R51, R51 ;  /* 0x0000003300337308 */ /* 0x000fe20000000800 */
[----:B-1----:R-:W-:Y:S01]  /*35c0*/  FMNMX.FTZ R12, R42, R41, !PT ;  /* 0x000000292a0c7209 */ /* 0x002fe20007810000 */
[----:B------:R-:W-:Y:S01]  /*35d0*/  FADD.FTZ R42, R189, R44 ;  /* 0x0000002cbd2a7221 */ /* 0x000fe20000010000 */
[----:B------:R-:W-:Y:S02]  /*35e0*/  F2FP.F16.F32.PACK_AB R189, R44, R189 ;  /* 0x000000bd2cbd723e */ /* 0x000fe400000000ff */
[C---:B------:R-:W-:Y:S01]  /*35f0*/  FSETP.NEU.FTZ.AND P1, PT, R12.reuse, -INF , PT ;  /* 0xff8000000c00780b */ /* 0x040fe20003f3d000 */
[----:B------:R-:W-:Y:S02]  /*3600*/  FMUL.FTZ R41, R12, UR35 ;  /* 0x000000230c297c20 */ /* 0x000fe40008410000 */
[----:B------:R-:W0:Y:S01]  /*3610*/  MUFU.EX2 R54, R54 ;  /* 0x0000003600367308 */ /* 0x000e220000000800 */
[----:B--2---:R-:W-:Y:S02]  /*3620*/  F2FP.F16.F32.PACK_AB R177, R50, R47 ;  /* 0x0000002f32b1723e */ /* 0x004fe400000000ff */
[----:B------:R-:W-:-:S02]  /*3630*/  FSEL R41, R41, RZ, P1 ;  /* 0x000000ff29297208 */ /* 0x000fc40000800000 */
[----:B------:R-:W-:-:S03]  /*3640*/  PLOP3.LUT P1, PT, PT, PT, UP0, 0x80, 0x0 ;  /* 0x000000000000781c */ /* 0x000fc60003f2f008 */
        /* <DEDUP_REMOVED lines=24> */
[----:B------:R-:W2:Y:S01]  /*37d0*/  MUFU.EX2 R14, R14 ;  /* 0x0000000e000e7308 */ /* 0x000ea20000000800 */
[--C-:B------:R-:W-:Y:S01]  /*37e0*/  FFMA.FTZ R39, R39, UR35, -R41.reuse ;  /* 0x0000002327277c23 */ /* 0x100fe20008010829 */
[--C-:B------:R-:W-:Y:S01]  /*37f0*/  FFMA.FTZ R13, R13, UR35, -R41.reuse ;  /* 0x000000230d0d7c23 */ /* 0x100fe20008010829 */
[----:B------:R-:W-:Y:S01]  /*3800*/  FFMA.FTZ R40, R40, UR35, -R41 ;  /* 0x0000002328287c23 */ /* 0x000fe20008010829 */
[----:B0-----:R-:W-:-:S04]  /*3810*/  F2FP.F16.F32.PACK_AB R179, R54, R51 ;  /* 0x0000003336b3723e */ /* 0x001fc800000000ff */
[----:B------:R-:W0:Y:S01]  /*3820*/  MUFU.EX2 R15, R15 ;  /* 0x0000000f000f7308 */ /* 0x000e220000000800 */
[----:B-1----:R-:W-:Y:S01]  /*3830*/  FADD.FTZ R57, R3, R10 ;  /* 0x0000000a03397221 */ /* 0x002fe20000010000 */
[----:B------:R-:W-:-:S06]  /*3840*/  F2FP.F16.F32.PACK_AB R188, R10, R3 ;  /* 0x000000030abc723e */ /* 0x000fcc00000000ff */
        /* <DEDUP_REMOVED lines=9> */
[----:B------:R-:W-:Y:S02]  /*38e0*/  CS2R R64, SRZ ;  /* 0x0000000000407805 */ /* 0x000fe4000001ff00 */
[----:B------:R-:W-:Y:S01]  /*38f0*/  F2FP.F16.F32.PACK_AB R185, R52, R185 ;  /* 0x000000b934b9723e */ /* 0x000fe200000000ff */
[----:B------:R-:W0:Y:S01]  /*3900*/  MUFU.EX2 R24, R24 ;  /* 0x0000001800187308 */ /* 0x000e220000000800 */
[----:B-1----:R-:W-:-:S07]  /*3910*/  FADD.FTZ R0, R20, R61 ;  /* 0x0000003d14007221 */ /* 0x002fce0000010000 */
[----:B------:R-:W1:Y:S01]  /*3920*/  MUFU.EX2 R25, R25 ;  /* 0x0000001900197308 */ /* 0x000e620000000800 */
[C---:B--2---:R-:W-:Y:S01]  /*3930*/  FADD.FTZ R49, R21.reuse, R0 ;  /* 0x0000000015317221 */ /* 0x044fe20000010000 */
[----:B------:R-:W-:Y:S01]  /*3940*/  FADD.FTZ R0, R52, R57 ;  /* 0x0000003934007221 */ /* 0x000fe20000010000 */
[----:B------:R-:W-:-:S05]  /*3950*/  F2FP.F16.F32.PACK_AB R184, R21, R20 ;  /* 0x0000001415b8723e */ /* 0x000fca00000000ff */
[----:B------:R-:W2:Y:S01]  /*3960*/  MUFU.EX2 R26, R26 ;  /* 0x0000001a001a7308 */ /* 0x000ea20000000800 */
[----:B0-----:R-:W-:Y:S01]  /*3970*/  FADD.FTZ R42, R24, R49 ;  /* 0x00000031182a7221 */ /* 0x001fe20000010000 */
[----:B------:R-:W-:Y:S01]  /*3980*/  FADD.FTZ R49, R53, R0 ;  /* 0x0000000035317221 */ /* 0x000fe20000010000 */
[----:B------:R-:W-:-:S03]  /*3990*/  CS2R R52, SRZ ;  /* 0x0000000000347805 */ /* 0x000fc6000001ff00 */
[----:B------:R-:W-:Y:S02]  /*39a0*/  FADD.FTZ R0, R56, R49 ;  /* 0x0000003138007221 */ /* 0x000fe40000010000 */
[----:B------:R-:W0:Y:S01]  /*39b0*/  MUFU.EX2 R27, R27 ;  /* 0x0000001b001b7308 */ /* 0x000e220000000800 */
[----:B-1----:R-:W-:Y:S01]  /*39c0*/  FADD.FTZ R57, R25, R42 ;  /* 0x0000002a19397221 */ /* 0x002fe20000010000 */
[----:B------:R-:W-:Y:S01]  /*39d0*/  FADD.FTZ R49, R45, R0 ;  /* 0x000000002d317221 */ /* 0x000fe20000010000 */
[----:B------:R-:W-:Y:S02]  /*39e0*/  F2FP.F16.F32.PACK_AB R186, R25, R24 ;  /* 0x0000001819ba723e */ /* 0x000fe400000000ff */
[----:B------:R-:W-:Y:S02]  /*39f0*/  CS2R R44, SRZ ;  /* 0x00000000002c7805 */ /* 0x000fe4000001ff00 */
[----:B------:R-:W-:Y:S01]  /*3a00*/  CS2R R24, SRZ ;  /* 0x0000000000187805 */ /* 0x000fe2000001ff00 */
[----:B------:R-:W-:Y:S01]  /*3a10*/  FADD.FTZ R0, R60, R49 ;  /* 0x000000313c007221 */ /* 0x000fe20000010000 */
[----:B------:R-:W-:Y:S01]  /*3a20*/  CS2R R60, SRZ ;  /* 0x00000000003c7805 */ /* 0x000fe2000001ff00 */
[----:B------:R-:W1:Y:S01]  /*3a30*/  MUFU.EX2 R28, R28 ;  /* 0x0000001c001c7308 */ /* 0x000e620000000800 */
[----:B--2---:R-:W-:Y:S01]  /*3a40*/  FADD.FTZ R42, R26, R57 ;  /* 0x000000391a2a7221 */ /* 0x004fe20000010000 */
[----:B------:R-:W-:-:S06]  /*3a50*/  CS2R R56, SRZ ;  /* 0x0000000000387805 */ /* 0x000fcc000001ff00 */
[----:B------:R-:W2:Y:S01]  /*3a60*/  MUFU.EX2 R29, R29 ;  /* 0x0000001d001d7308 */ /* 0x000ea20000000800 */
[C---:B0-----:R-:W-:Y:S01]  /*3a70*/  FADD.FTZ R41, R27.reuse, R42 ;  /* 0x0000002a1b297221 */ /* 0x041fe20000010000 */
[----:B------:R-:W-:Y:S02]  /*3a80*/  F2FP.F16.F32.PACK_AB R180, R27, R26 ;  /* 0x0000001a1bb4723e */ /* 0x000fe400000000ff */
[----:B------:R-:W-:-:S04]  /*3a90*/  CS2R R26, SRZ ;  /* 0x00000000001a7805 */ /* 0x000fc8000001ff00 */
[----:B------:R-:W0:Y:S01]  /*3aa0*/  MUFU.EX2 R30, R30 ;  /* 0x0000001e001e7308 */ /* 0x000e220000000800 */
[----:B-1----:R-:W-:Y:S01]  /*3ab0*/  FADD.FTZ R42, R28, R41 ;  /* 0x000000291c2a7221 */ /* 0x002fe20000010000 */
[----:B------:R-:W-:-:S04]  /*3ac0*/  FADD.FTZ R41, R43, R0 ;  /* 0x000000002b297221 */ /* 0x000fc80000010000 */
[----:B------:R-:W-:Y:S02]  /*3ad0*/  FADD.FTZ R0, R46, R41 ;  /* 0x000000292e007221 */ /* 0x000fe40000010000 */
[----:B------:R-:W1:Y:S01]  /*3ae0*/  MUFU.EX2 R31, R31 ;  /* 0x0000001f001f7308 */ /* 0x000e620000000800 */
[----:B--2---:R-:W-:Y:S01]  /*3af0*/  FADD.FTZ R49, R29, R42 ;  /* 0x0000002a1d317221 */ /* 0x004fe20000010000 */
[----:B------:R-:W-:Y:S01]  /*3b00*/  FADD.FTZ R41, R47, R0 ;  /* 0x000000002f297221 */ /* 0x000fe20000010000 */
[----:B------:R-:W-:Y:S02]  /*3b10*/  F2FP.F16.F32.PACK_AB R182, R29, R28 ;  /* 0x0000001c1db6723e */ /* 0x000fe400000000ff */
[----:B------:R-:W-:Y:S02]  /*3b20*/  CS2R R46, SRZ ;  /* 0x00000000002e7805 */ /* 0x000fe4000001ff00 */
[----:B------:R-:W-:Y:S01]  /*3b30*/  CS2R R28, SRZ ;  /* 0x00000000001c7805 */ /* 0x000fe2000001ff00 */
[----:B------:R-:W-:Y:S01]  /*3b40*/  FADD.FTZ R0, R50, R41 ;  /* 0x0000002932007221 */ /* 0x000fe20000010000 */
[----:B------:R-:W2:Y:S01]  /*3b50*/  MUFU.EX2 R32, R32 ;  /* 0x0000002000207308 */ /* 0x000ea20000000800 */
[----:B0-----:R-:W-:-:S02]  /*3b60*/  FADD.FTZ R42, R30, R49 ;  /* 0x000000311e2a7221 */ /* 0x001fc40000010000 */
[----:B------:R-:W-:Y:S01]  /*3b70*/  FADD.FTZ R3, R51, R0 ;  /* 0x0000000033037221 */ /* 0x000fe20000010000 */
[----:B------:R-:W-:Y:S02]  /*3b80*/  CS2R R50, SRZ ;  /* 0x0000000000327805 */ /* 0x000fe4000001ff00 */
[----:B------:R-:W-:Y:S01]  /*3b90*/  CS2R R48, SRZ ;  /* 0x0000000000307805 */ /* 0x000fe2000001ff00 */
[----:B------:R-:W-:Y:S01]  /*3ba0*/  FADD.FTZ R0, R54, R3 ;  /* 0x0000000336007221 */ /* 0x000fe20000010000 */
[----:B------:R-:W0:Y:S01]  /*3bb0*/  MUFU.EX2 R33, R33 ;  /* 0x0000002100217308 */ /* 0x000e220000000800 */
[----:B-1----:R-:W-:Y:S02]  /*3bc0*/  FADD.FTZ R43, R31, R42 ;  /* 0x0000002a1f2b7221 */ /* 0x002fe40000010000 */
[----:B------:R-:W-:Y:S01]  /*3bd0*/  FADD.FTZ R3, R55, R0 ;  /* 0x0000000037037221 */ /* 0x000fe20000010000 */
[----:B------:R-:W-:Y:S02]  /*3be0*/  F2FP.F16.F32.PACK_AB R176, R31, R30 ;  /* 0x0000001e1fb0723e */ /* 0x000fe400000000ff */
[----:B------:R-:W-:-:S02]  /*3bf0*/  CS2R R30, SRZ ;  /* 0x00000000001e7805 */ /* 0x000fc4000001ff00 */
        /* <DEDUP_REMOVED lines=18> */
[----:B-1----:R-:W-:-:S07]  /*3d20*/  FADD.FTZ R10, R36, R15 ;  /* 0x0000000f240a7221 */ /* 0x002fce0000010000 */
        /* <DEDUP_REMOVED lines=22> */
[----:B------:R-:W2:Y:S01]  /*3e90*/  MUFU.EX2 R40, R40 ;  /* 0x0000002800287308 */ /* 0x000ea20000000800 */
[----:B0-----:R-:W-:-:S07]  /*3ea0*/  FADD.FTZ R3, R13, R10 ;  /* 0x0000000a0d037221 */ /* 0x001fce0000010000 */
[----:B------:R-:W0:Y:S01]  /*3eb0*/  MUFU.EX2 R2, R2 ;  /* 0x0000000200027308 */ /* 0x000e220000000800 */
[----:B-1----:R-:W-:Y:S01]  /*3ec0*/  FADD.FTZ R15, R67, R0 ;  /* 0x00000000430f7221 */ /* 0x002fe20000010000 */
[----:B------:R-:W-:Y:S02]  /*3ed0*/  IMAD.MOV.U32 R0, RZ, RZ, 0x3f800000 ;  /* 0x3f800000ff007424 */ /* 0x000fe400078e00ff */
[C---:B--2---:R-:W-:Y:S01]  /*3ee0*/  FADD.FTZ R10, R40.reuse, R3 ;  /* 0x00000003280a7221 */ /* 0x044fe20000010000 */
[----:B------:R-:W-:Y:S02]  /*3ef0*/  F2FP.F16.F32.PACK_AB R170, R40, R13 ;  /* 0x0000000d28aa723e */ /* 0x000fe400000000ff */
[----:B------:R-:W-:Y:S01]  /*3f00*/  CS2R R40, SRZ ;  /* 0x0000000000287805 */ /* 0x000fe2000001ff00 */
[C---:B0-----:R-:W-:Y:S01]  /*3f10*/  FADD.FTZ R3, R2.reuse, R15 ;  /* 0x0000000f02037221 */ /* 0x041fe20000010000 */
[----:B------:R-:W-:Y:S01]  /*3f20*/  F2FP.F16.F32.PACK_AB R171, R2, R67 ;  /* 0x0000004302ab723e */ /* 0x000fe200000000ff */
[----:B------:R-:W-:Y:S01]  /*3f30*/  IMAD.MOV.U32 R2, RZ, RZ, 0x3f800000 ;  /* 0x3f800000ff027424 */ /* 0x000fe200078e00ff */
        /* <DEDUP_REMOVED lines=10> */
[----:B------:R-:W-:-:S05]  /*3fe0*/  ULDC UR35, c[0x0][0x988] ;  /* 0x0002620000237ab9 */ /* 0x000fca0000000800 */
.L_x_5512:
[----:B------:R-:W-:-:S04]  /*3ff0*/  UISETP.NE.AND UP0, UPT, UR6, 0x1, UPT ;  /* 0x000000010600788c */ /* 0x000fc8000bf05270 */
[----:B------:R-:W-:-:S04]  /*4000*/  USEL UR38, URZ, 0x1, UP0 ;  /* 0x000000013f267887 */ /* 0x000fc80008000000 */
[----:B------:R-:W-:Y:S01]  /*4010*/  ULOP3.LUT UR38, UR5, UR38, URZ, 0x3c, !UPT ;  /* 0x0000002605267292 */ /* 0x000fe2000f8e3c3f */
[----:B------:R-:W-:Y:S11]  /*4020*/  @!P0 BRA `(.L_x_5502) ;  /* 0x0000000000048947 */ /* 0x000ff60003800000 */
[----:B------:R-:W-:Y:S01]  /*4030*/  BPT.TRAP 0x1 ;  /* 0x000000040000795c */ /* 0x000fe20000300000 */
.L_x_5502:
        /* <DEDUP_REMOVED lines=9> */
.L_x_5503:
[----:B-1----:R-:W-:Y:S05]  /*40d0*/  @P1 BRA `(.L_x_5504) ;  /* 0x0000000000081947 */ /* 0x002fea0003800000 */
[----:B------:R-:W1:Y:S02]  /*40e0*/  SYNCS.PHASECHK.TRANS64.TRYWAIT P1, [UR8+0x30830], R11 ;  /* 0x0308300bff0075a7 */ /* 0x000e640008020148 */
[----:B-1----:R-:W-:Y:S05]  /*40f0*/  @!P1 BRA `(.L_x_5505) ;  /* 0x000000c400f89947 */ /* 0x002fea0003800000 */
.L_x_5504:
        /* <DEDUP_REMOVED lines=118> */
[----:B------:R-:W-:Y:S01]  /*4860*/  R2UR UR28, R4 ;  /* 0x00000000041c72ca */ /* 0x000fe200000e0000 */
[----:B------:R-:W-:Y:S01]  /*4870*/  UIADD3 UR30, UR9, 0x4, URZ ;  /* 0x00000004091e7890 */ /* 0x000fe2000fffe03f */
[----:B------:R-:W-:Y:S01]  /*4880*/  R2UR UR29, R5 ;  /* 0x00000000051d72ca */ /* 0x000fe200000e0000 */
[----:B------:R-:W-:Y:S01]  /*4890*/  UMOV UR31, 0x40000040 ;  /* 0x40000040001f7882 */ /* 0x000fe20000000000 */
[----:B------:R-:W-:Y:S02]  /*48a0*/  WARPGROUP.DEPBAR.LE gsb0, 0x0 ;  /* 0x00008000000079c5 */ /* 0x000fe40000010000 */
[----:B------:R-:W-:-:S09]  /*48b0*/  WARPGROUP.ARRIVE ;  /* 0x00000000000079c5 */ /* 0x000fd20000000000 */
        /* <DEDUP_REMOVED lines=51> */
.L_x_5506:
[----:B------:R-:W-:Y:S01]  /*4bf0*/  ULEA UR9, UR6, UR40, 0x3 ;  /* 0x0000002806097291 */ /* 0x000fe2000f8e183f */
[----:B------:R-:W-:-:S05]  /*4c00*/  IMAD.U32 R0, RZ, RZ, UR5 ;  /* 0x00000005ff007e24 */ /* 0x000fca000f8e00ff */
[----:B------:R-:W-:-:S04]  /*4c10*/  SHF.L.U32 R0, R0, 0x1f, RZ ;  /* 0x0000001f00007819 */ /* 0x000fc800000006ff */
[----:B------:R2:W3:Y:S01]  /*4c20*/  SYNCS.PHASECHK.TRANS64.TRYWAIT P1, [UR9+0x30850], R0 ;  /* 0x03085000ff0075a7 */ /* 0x0004e20008020149 */
[----:B------:R-:W-:Y:S05]  /*4c30*/  @!P0 BRA `(.L_x_5507) ;  /* 0x0000000000048947 */ /* 0x000fea0003800000 */
[----:B------:R-:W-:Y:S01]  /*4c40*/  BPT.TRAP 0x1 ;  /* 0x000000040000795c */ /* 0x000fe20000300000 */
.L_x_5507:
[----:B---3--:R-:W-:Y:S05]  /*4c50*/  @P1 BRA `(.L_x_5508) ;  /* 0x0000000000081947 */ /* 0x008fea0003800000 */
[----:B------:R-:W3:Y:S02]  /*4c60*/  SYNCS.PHASECHK.TRANS64.TRYWAIT P1, [UR9+0x30850], R0 ;  /* 0x03085000ff0075a7 */ /* 0x000ee40008020149 */
[----:B---3--:R-:W-:Y:S05]  /*4c70*/  @!P1 BRA `(.L_x_5509) ;  /* 0x000000bc00309947 */ /* 0x008fea0003800000 */
.L_x_5508:
        /* <DEDUP_REMOVED lines=37> */
.L_x_5510:
[----:B------:R-:W-:Y:S01]  /*4ed0*/  UISETP.NE.AND UP0, UPT, UR43, URZ, UPT ;  /* 0x0000003f2b00728c */ /* 0x000fe2000bf05270 */
[----:B------:R-:W-:Y:S01]  /*4ee0*/  FMUL.FTZ R2, R129, UR7 ;  /* 0x0000000781027c20 */ /* 0x000fe20008410000 */
[----:B-1----:R-:W-:Y:S01]  /*4ef0*/  IADD3 R12, R18, UR41, RZ ;  /* 0x00000029120c7c10 */ /* 0x002fe2000fffe0ff */
[----:B0-----:R-:W-:Y:S01]  /*4f00*/  FMUL.FTZ R11, R133, UR7 ;  /* 0x00000007850b7c20 */ /* 0x001fe20008410000 */
[----:B--2---:R-:W-:Y:S01]  /*4f10*/  FMUL.FTZ R0, R121, UR7 ;  /* 0x0000000779007c20 */ /* 0x004fe20008410000 */
[----:B------:R0:W-:Y:S01]  /*4f20*/  MUFU.TANH R15, R2 ;  /* 0x00000002000f7308 */ /* 0x0001e20000002400 */
[----:B------:R-:W-:Y:S01]  /*4f30*/  PLOP3.LUT P1, PT, PT, PT, UP0, 0x80, 0x0 ;  /* 0x000000000000781c */ /* 0x000fe20003f2f008 */
[----:B------:R-:W-:Y:S01]  /*4f40*/  FMUL.FTZ R171, R120, UR7 ;  /* 0x0000000778ab7c20 */ /* 0x000fe20008410000 */
[----:B------:R-:W-:Y:S01]  /*4f50*/  PLOP3.LUT P2, PT, PT, PT, UP0, 0x80, 0x0 ;  /* 0x000000000000781c */ /* 0x000fe20003f4f008 */
[----:B------:R-:W-:Y:S01]  /*4f60*/  FMUL.FTZ R124, R124, UR7 ;  /* 0x000000077c7c7c20 */ /* 0x000fe20008410000 */
[----:B------:R-:W-:Y:S01]  /*4f70*/  FMUL.FTZ R125, R125, UR7 ;  /* 0x000000077d7d7c20 */ /* 0x000fe20008410000 */
[----:B------:R-:W-:Y:S01]  /*4f80*/  @UP0 ULDC UR5, c[0x0][0x44c] ;  /* 0x0001130000050ab9 */ /* 0x000fe20000000800 */
[----:B------:R-:W-:Y:S01]  /*4f90*/  FMUL.FTZ R128, R128, UR7 ;  /* 0x0000000780807c20 */ /* 0x000fe20008410000 */
[----:B------:R1:W-:Y:S01]  /*4fa0*/  MUFU.TANH R20, R11 ;  /* 0x0000000b00147308 */ /* 0x0003e20000002400 */
[----:B------:R-:W-:Y:S01]  /*4fb0*/  FMUL.FTZ R132, R132, UR7 ;  /* 0x0000000784847c20 */ /* 0x000fe20008410000 */
[----:B------:R-:W-:Y:S01]  /*4fc0*/  FMUL.FTZ R144, R144, UR7 ;  /* 0x0000000790907c20 */ /* 0x000fe20008410000 */
[----:B------:R-:W-:Y:S01]  /*4fd0*/  FMUL.FTZ R169, R123, UR7 ;  /* 0x000000077ba97c20 */ /* 0x000fe20008410000 */
[----:B------:R-:W-:Y:S01]  /*4fe0*/  FMUL.FTZ R137, R137, UR7 ;  /* 0x0000000789897c20 */ /* 0x000fe20008410000 */
[----:B------:R-:W-:Y:S01]  /*4ff0*/  FMUL.FTZ R136, R136, UR7 ;  /* 0x0000000788887c20 */ /* 0x000fe20008410000 */
[----:B0-----:R-:W-:Y:S01]  /*5000*/  @P1 IMAD.HI.U32 R2, R12, UR5, RZ ;  /* 0x000000050c021c27 */ /* 0x001fe2000f8e00ff */
[----:B------:R-:W-:Y:S01]  /*5010*/  @UP0 ULDC UR5, c[0x0][0x450] ;  /* 0x0001140000050ab9 */ /* 0x000fe20000000800 */
[----:B------:R-:W0:Y:S01]  /*5020*/  MUFU.TANH R171, R171 ;  /* 0x000000ab00ab7308 */ /* 0x000e220000002400 */
[----:B-1----:R-:W1:Y:S01]  /*5030*/  LDC R11, c[0x0][0x2f0] ;  /* 0x0000bc00ff0b7b82 */ /* 0x002e620000000800 */
[----:B------:R-:W-:Y:S01]  /*5040*/  FMUL.FTZ R141, R141, UR7 ;  /* 0x000000078d8d7c20 */ /* 0x000fe20008410000 */
[----:B------:R-:W-:Y:S01]  /*5050*/  @P2 SHF.R.U32.HI R12, RZ, UR5, R2 ;  /* 0x00000005ff0c2c19 */ /* 0x000fe20008011602 */
[----:B------:R-:W-:Y:S01]  /*5060*/  UMOV UR5, 0x1 ;  /* 0x0000000100057882 */ /* 0x000fe20000000000 */
[----:B------:R-:W-:Y:S01]  /*5070*/  FMUL.FTZ R2, R145, UR7 ;  /* 0x0000000791027c20 */ /* 0x000fe20008410000 */
[----:B------:R-:W-:Y:S01]  /*5080*/  UIMAD UR5, UR4, -0x60, UR5 ;  /* 0xffffffa0040578a4 */ /* 0x000fe2000f8e0205 */
[----:B------:R-:W-:Y:S01]  /*5090*/  FMUL.FTZ R168, R122, UR7 ;  /* 0x000000077aa87c20 */ /* 0x000fe20008410000 */
[----:B------:R-:W2:Y:S01]  /*50a0*/  SHFL.IDX PT, R121, R12, RZ, 0x1c1f ;  /* 0x001c1fff0c797589 */ /* 0x000ea200000e0000 */
[----:B------:R-:W3:Y:S01]  /*50b0*/  MUFU.TANH R0, R0 ;  /* 0x0000000000007308 */ /* 0x000ee20000002400 */
[----:B------:R-:W-:Y:S01]  /*50c0*/  FMUL.FTZ R140, R140, UR7 ;  /* 0x000000078c8c7c20 */ /* 0x000fe20008410000 */
[----:B------:R-:W-:Y:S01]  /*50d0*/  FMUL.FTZ R133, R135, UR7 ;  /* 0x0000000787857c20 */ /* 0x000fe20008410000 */
[----:B------:R-:W-:-:S02]  /*50e0*/  IMAD.U32 R172, RZ, RZ, UR5 ;  /* 0x00000005ffac7e24 */ /* 0x000fc4000f8e00ff */
[----:B------:R-:W-:Y:S01]  /*50f0*/  FMUL.FTZ R135, R139, UR7 ;  /* 0x000000078b877c20 */ /* 0x000fe20008410000 */
[----:B------:R-:W-:Y:S01]  /*5100*/  FMUL.FTZ R129, R130, UR7 ;  /* 0x0000000782817c20 */ /* 0x000fe20008410000 */
[----:B------:R-:W-:Y:S01]  /*5110*/  FMUL.FTZ R130, R131, UR7 ;  /* 0x0000000783827c20 */ /* 0x000fe20008410000 */
[----:B------:R-:W-:Y:S01]  /*5120*/  IMAD R172, R17, -0x2, R172 ;  /* 0xfffffffe11ac7824 */ /* 0x000fe200078e02ac */
        /* <DEDUP_REMOVED lines=8> */
[----:B-1----:R-:W-:Y:S01]  /*51b0*/  IMAD R172, R11, UR42, R172 ;  /* 0x0000002a0bac7c24 */ /* 0x002fe2000f8e02ac */
[----:B------:R-:W1:Y:S01]  /*51c0*/  MUFU.TANH R125, R125 ;  /* 0x0000007d007d7308 */ /* 0x000e620000002400 */
[----:B------:R-:W-:Y:S01]  /*51d0*/  FMUL.FTZ R157, R157, UR7 ;  /* 0x000000079d9d7c20 */ /* 0x000fe20008410000 */
[----:B------:R-:W-:Y:S01]  /*51e0*/  FMUL.FTZ R160, R160, UR7 ;  /* 0x00000007a0a07c20 */ /* 0x000fe20008410000 */
[----:B------:R-:W-:Y:S01]  /*51f0*/  FMUL.FTZ R161, R161, UR7 ;  /* 0x00000007a1a17c20 */ /* 0x000fe20008410000 */
[----:B------:R-:W-:Y:S01]  /*5200*/  FMUL.FTZ R164, R164, UR7 ;  /* 0x00000007a4a47c20 */ /* 0x000fe20008410000 */
[----:B------:R-:W-:Y:S01]  /*5210*/  FMUL.FTZ R165, R165, UR7 ;  /* 0x00000007a5a57c20 */ /* 0x000fe20008410000 */
[----:B--2---:R-:W-:Y:S01]  /*5220*/  IADD3 R121, R121, -UR34, R172 ;  /* 0x8000002279797c10 */ /* 0x004fe2000fffe0ac */
[----:B------:R-:W-:Y:S01]  /*5230*/  FMUL.FTZ R170, R126, UR7 ;  /* 0x000000077eaa7c20 */ /* 0x000fe20008410000 */
[----:B------:R-:W2:Y:S01]  /*5240*/  MUFU.TANH R128, R128 ;  /* 0x0000008000807308 */ /* 0x000ea20000002400 */
[----:B------:R-:W-:Y:S01]  /*5250*/  FMUL.FTZ R127, R127, UR7 ;  /* 0x000000077f7f7c20 */ /* 0x000fe20008410000 */
[C---:B------:R-:W-:Y:S01]  /*5260*/  ISETP.GT.AND P1, PT, R121.reuse, RZ, PT ;  /* 0x000000ff7900720c */ /* 0x040fe20003f24270 */
[----:B------:R-:W5:Y:S01]  /*5270*/  S2UR UR6, SR_CgaCtaId ;  /* 0x00000000000679c3 */ /* 0x000f620000008800 */
[----:B------:R-:W-:Y:S01]  /*5280*/  ISETP.GT.AND P2, PT, R121, 0x1, PT ;  /* 0x000000017900780c */ /* 0x000fe20003f44270 */
[----:B------:R-:W-:Y:S01]  /*5290*/  UIADD3 UR8, UR8, 0x30840, URZ ;  /* 0x0003084008087890 */ /* 0x000fe2000fffe03f */
[----:B0-----:R-:W-:-:S02]  /*52a0*/  FSEL R171, R171, -INF , P1 ;  /* 0xff800000abab7808 */ /* 0x001fc40000800000 */
[----:B---3--:R-:W-:Y:S01]  /*52b0*/  FSEL R145, R0, -INF , P2 ;  /* 0xff80000000917808 */ /* 0x008fe20001000000 */
[----:B------:R-:W0:Y:S01]  /*52c0*/  MUFU.TANH R132, R132 ;  /* 0x0000008400847308 */ /* 0x000e220000002400 */
[----:B------:R-:W-:Y:S02]  /*52d0*/  ISETP.GT.AND P1, PT, R121, 0x8, PT ;  /* 0x000000087900780c */ /* 0x000fe40003f24270 */
[----:B------:R-:W-:Y:S02]  /*52e0*/  FMNMX.FTZ R0, R171, R14, !PT ;  /* 0x0000000eab007209 */ /* 0x000fe40007810000 */
[----:B------:R-:W-:Y:S02]  /*52f0*/  ISETP.GT.AND P2, PT, R121, 0x9, PT ;  /* 0x000000097900780c */ /* 0x000fe40003f44270 */
[----:B------:R-:W-:Y:S01]  /*5300*/  FMNMX.FTZ R11, R145, R0, !PT ;  /* 0x00000000910b7209 */ /* 0x000fe20007810000 */
[----:B------:R4:W-:Y:S08]  /*5310*/  MUFU.TANH R123, R144 ;  /* 0x00000090007b7308 */ /* 0x0009f00000002400 */
[----:B------:R3:W-:Y:S01]  /*5320*/  MUFU.TANH R21, R137 ;  /* 0x0000008900157308 */ /* 0x0007e20000002400 */
[----:B----4-:R-:W-:Y:S01]  /*5330*/  FSEL R144, R124, -INF , P1 ;  /* 0xff8000007c907808 */ /* 0x010fe20000800000 */
[----:B-----5:R-:W-:Y:S01]  /*5340*/  UPRMT UR8, UR6, 0x654, UR8 ;  /* 0x0000065406087896 */ /* 0x020fe20008000008 */
[----:B------:R-:W-:-:S02]  /*5350*/  ISETP.GT.AND P1, PT, R121, 0x10, PT ;  /* 0x000000107900780c */ /* 0x000fc40003f24270 */
[----:B------:R-:W-:-:S03]  /*5360*/  FMNMX.FTZ R11, R144, R11, !PT ;  /* 0x0000000b900b7209 */ /* 0x000fc60007810000 */
[----:B------:R-:W4:Y:S01]  /*5370*/  MUFU.TANH R136, R136 ;  /* 0x0000008800887308 */ /* 0x000f220000002400 */
[----:B---3--:R-:W-:Y:S01]  /*5380*/  FMUL.FTZ R137, R142, UR7 ;  /* 0x000000078e897c20 */ /* 0x008fe20008410000 */
[----:B-1----:R-:W-:Y:S01]  /*5390*/  FSEL R142, R125, -INF , P2 ;  /* 0xff8000007d8e7808 */ /* 0x002fe20001000000 */
[----:B------:R-:W-:Y:S01]  /*53a0*/  SYNCS.ARRIVE.TRANS64.RED.A1T0 RZ, [UR8], RZ ;  /* 0x000000ffffff79a7 */ /* 0x000fe20008100408 */
[----:B------:R-:W-:Y:S02]  /*53b0*/  ISETP.GT.AND P2, PT, R121, 0x11, PT ;  /* 0x000000117900780c */ /* 0x000fe40003f44270 */
[----:B------:R-:W-:Y:S02]  /*53c0*/  FMNMX.FTZ R0, R142, R11, !PT ;  /* 0x0000000b8e007209 */ /* 0x000fe40007810000 */
[----:B------:R2:W-:Y:S08]  /*53d0*/  MUFU.TANH R122, R141 ;  /* 0x0000008d007a7308 */ /* 0x0005f00000002400 */
[----:B------:R1:W3:Y:S01]  /*53e0*/  MUFU.TANH R120, R140 ;  /* 0x0000008c00787308 */ /* 0x0002e20000002400 */
[----:B--2---:R-:W-:-:S02]  /*53f0*/  FSEL R141, R128, -INF , P1 ;  /* 0xff800000808d7808 */ /* 0x004fc40000800000 */
[----:B------:R-:W-:Y:S02]  /*5400*/  ISETP.GT.AND P1, PT, R121, 0x18, PT ;  /* 0x000000187900780c */ /* 0x000fe40003f24270 */
[----:B------:R-:W-:Y:S02]  /*5410*/  FMNMX.FTZ R11, R141, R0, !PT ;  /* 0x000000008d0b7209 */ /* 0x000fe40007810000 */
[----:B0-----:R-:W-:Y:S01]  /*5420*/  FSEL R139, R132, -INF , P1 ;  /* 0xff800000848b7808 */ /* 0x001fe20000800000 */
[----:B------:R-:W0:Y:S01]  /*5430*/  MUFU.TANH R2, R2 ;  /* 0x0000000200027308 */ /* 0x000e220000002400 */
[----:B-1----:R-:W-:Y:S02]  /*5440*/  FSEL R140, R15, -INF , P2 ;  /* 0xff8000000f8c7808 */ /* 0x002fe40001000000 */
[----:B------:R-:W-:Y:S02]  /*5450*/  ISETP.GT.AND P2, PT, R121, 0x19, PT ;  /* 0x000000197900780c */ /* 0x000fe40003f44270 */
[----:B------:R-:W-:-:S02]  /*5460*/  FMNMX.FTZ R0, R140, R11, !PT ;  /* 0x0000000b8c007209 */ /* 0x000fc40007810000 */
[----:B------:R-:W-:Y:S01]  /*5470*/  ISETP.GT.AND P1, PT, R121, 0x20, PT ;  /* 0x000000207900780c */ /* 0x000fe20003f24270 */
[----:B------:R-:W1:Y:S01]  /*5480*/  MUFU.TANH R148, R148 ;  /* 0x0000009400947308 */ /* 0x000e620000002400 */
[----:B------:R-:W-:Y:S02]  /*5490*/  FSEL R138, R20, -INF , P2 ;  /* 0xff800000148a7808 */ /* 0x000fe40001000000 */
[----:B------:R-:W-:Y:S02]  /*54a0*/  FMNMX.FTZ R11, R139, R0, !PT ;  /* 0x000000008b0b7209 */ /* 0x000fe40007810000 */
[----:B------:R-:W-:Y:S02]  /*54b0*/  ISETP.GT.AND P2, PT, R121, 0x21, PT ;  /* 0x000000217900780c */ /* 0x000fe40003f44270 */
[----:B----4-:R-:W-:Y:S01]  /*54c0*/  FSEL R136, R136, -INF , P1 ;  /* 0xff80000088887808 */ /* 0x010fe20000800000 */
[----:B------:R-:W2:Y:S01]  /*54d0*/  MUFU.TANH R149, R149 ;  /* 0x0000009500957308 */ /* 0x000ea20000002400 */
[----:B------:R-:W-:-:S02]  /*54e0*/  FMNMX.FTZ R11, R138, R11, !PT ;  /* 0x0000000b8a0b7209 */ /* 0x000fc40007810000 */
[----:B------:R-:W-:Y:S02]  /*54f0*/  ISETP.GT.AND P1, PT, R121, 0x28, PT ;  /* 0x000000287900780c */ /* 0x000fe40003f24270 */
[----:B------:R-:W-:Y:S02]  /*5500*/  FSEL R132, R21, -INF , P2 ;  /* 0xff80000015847808 */ /* 0x000fe40001000000 */
[----:B------:R-:W-:Y:S01]  /*5510*/  FMNMX.FTZ R11, R136, R11, !PT ;  /* 0x0000000b880b7209 */ /* 0x000fe20007810000 */
[----:B------:R-:W4:Y:S01]  /*5520*/  MUFU.TANH R152, R152 ;  /* 0x0000009800987308 */ /* 0x000f220000002400 */
[----:B------:R-:W-:Y:S02]  /*5530*/  ISETP.GT.AND P2, PT, R121, 0x29, PT ;  /* 0x000000297900780c */ /* 0x000fe40003f44270 */
[----:B---3--:R-:W-:Y:S02]  /*5540*/  FSEL R128, R120, -INF , P1 ;  /* 0xff80000078807808 */ /* 0x008fe40000800000 */
[----:B------:R-:W-:-:S02]  /*5550*/  FMNMX.FTZ R11, R132, R11, !PT ;  /* 0x0000000b840b7209 */ /* 0x000fc40007810000 */
[C---:B------:R-:W-:Y:S01]  /*5560*/  ISETP.GT.AND P1, PT, R121.reuse, 0x30, PT ;  /* 0x000000307900780c */ /* 0x040fe20003f24270 */
[----:B------:R-:W3:Y:S01]  /*5570*/  MUFU.TANH R153, R153 ;  /* 0x0000009900997308 */ /* 0x000ee20000002400 */
[----:B------:R-:W-:Y:S02]  /*5580*/  FSEL R122, R122, -INF , P2 ;  /* 0xff8000007a7a7808 */ /* 0x000fe40001000000 */
[----:B------:R-:W-:Y:S02]  /*5590*/  FMNMX.FTZ R11, R128, R11, !PT ;  /* 0x0000000b800b7209 */ /* 0x000fe40007810000 */
[----:B------:R-:W-:Y:S02]  /*55a0*/  ISETP.GT.AND P2, PT, R121, 0x31, PT ;  /* 0x000000317900780c */ /* 0x000fe40003f44270 */
[----:B------:R-:W-:Y:S01]  /*55b0*/  FSEL R123, R123, -INF , P1 ;  /* 0xff8000007b7b7808 */ /* 0x000fe20000800000 */
[----:B------:R-:W5:Y:S01]  /*55c0*/  MUFU.TANH R156, R156 ;  /* 0x0000009c009c7308 */ /* 0x000f620000002400 */
[----:B------:R-:W-:-:S02]  /*55d0*/  FMNMX.FTZ R0, R122, R11, !PT ;  /* 0x0000000b7a007209 */ /* 0x000fc40007810000 */
[----:B------:R-:W-:Y:S02]  /*55e0*/  ISETP.GT.AND P1, PT, R121, 0x38, PT ;  /* 0x000000387900780c */ /* 0x000fe40003f24270 */
[----:B0-----:R-:W-:Y:S02]  /*55f0*/  FSEL R15, R2, -INF , P2 ;  /* 0xff800000020f7808 */ /* 0x001fe40001000000 */
[----:B------:R-:W-:Y:S01]  /*5600*/  FMNMX.FTZ R0, R123, R0, !PT ;  /* 0x000000007b007209 */ /* 0x000fe20007810000 */
[----:B------:R-:W0:Y:S01]  /*5610*/  MUFU.TANH R157, R157 ;  /* 0x0000009d009d7308 */ /* 0x000e220000002400 */
[----:B------:R-:W-:Y:S02]  /*5620*/  ISETP.GT.AND P2, PT, R121, 0x39, PT ;  /* 0x000000397900780c */ /* 0x000fe40003f44270 */
[----:B-1----:R-:W-:Y:S02]  /*5630*/  FSEL R20, R148, -INF , P1 ;  /* 0xff80000094147808 */ /* 0x002fe40000800000 */
[----:B------:R-:W-:-:S02]  /*5640*/  FMNMX.FTZ R11, R15, R0, !PT ;  /* 0x000000000f0b7209 */ /* 0x000fc40007810000 */
[----:B------:R-:W-:Y:S01]  /*5650*/  ISETP.GT.AND P1, PT, R121, 0x40, PT ;  /* 0x000000407900780c */ /* 0x000fe20003f24270 */
[----:B------:R-:W1:Y:S01]  /*5660*/  MUFU.TANH R160, R160 ;  /* 0x000000a000a07308 */ /* 0x000e620000002400 */
[----:B--2---:R-:W-:Y:S01]  /*5670*/  FSEL R2, R149, -INF , P2 ;  /* 0xff80000095027808 */ /* 0x004fe20001000000 */
[----:B------:R-:W-:Y:S01]  /*5680*/  FMUL.FTZ R149, R158, UR7 ;  /* 0x000000079e957c20 */ /* 0x000fe20008410000 */
[----:B------:R-:W-:Y:S02]  /*5690*/  FMNMX.FTZ R21, R20, R11, !PT ;  /* 0x0000000b14157209 */ /* 0x000fe40007810000 */
[----:B------:R-:W-:Y:S02]  /*56a0*/  ISETP.GT.AND P2, PT, R121, 0x41, PT ;  /* 0x000000417900780c */ /* 0x000fe40003f44270 */
[----:B----4-:R-:W-:Y:S01]  /*56b0*/  FSEL R11, R152, -INF , P1 ;  /* 0xff800000980b7808 */ /* 0x010fe20000800000 */
[----:B------:R-:W2:Y:S01]  /*56c0*/  MUFU.TANH R161, R161 ;  /* 0x000000a100a17308 */ /* 0x000ea20000002400 */
[----:B------:R-:W-:Y:S01]  /*56d0*/  FMNMX.FTZ R120, R2, R21, !PT ;  /* 0x0000001502787209 */ /* 0x000fe20007810000 */
[----:B------:R-:W-:Y:S01]  /*56e0*/  FMUL.FTZ R152, R159, UR7 ;  /* 0x000000079f987c20 */ /* 0x000fe20008410000 */
[----:B------:R-:W-:-:S02]  /*56f0*/  ISETP.GT.AND P1, PT, R121, 0x48, PT ;  /* 0x000000487900780c */ /* 0x000fc40003f24270 */
[----:B---3--:R-:W-:Y:S01]  /*5700*/  FSEL R0, R153, -INF , P2 ;  /* 0xff80000099007808 */ /* 0x008fe20001000000 */
[----:B------:R-:W-:Y:S01]  /*5710*/  FMUL.FTZ R153, R163, UR7 ;  /* 0x00000007a3997c20 */ /* 0x000fe20008410000 */
[----:B------:R-:W-:Y:S01]  /*5720*/  FMNMX.FTZ R125, R11, R120, !PT ;  /* 0x000000780b7d7209 */ /* 0x000fe20007810000 */
[----:B------:R3:W4:Y:S01]  /*5730*/  MUFU.TANH R126, R164 ;  /* 0x000000a4007e7308 */ /* 0x0007220000002400 */
[----:B------:R-:W-:Y:S02]  /*5740*/  ISETP.GT.AND P2, PT, R121, 0x49, PT ;  /* 0x000000497900780c */ /* 0x000fe40003f44270 */
[----:B-----5:R-:W-:Y:S01]  /*5750*/  FSEL R21, R156, -INF , P1 ;  /* 0xff8000009c157808 */ /* 0x020fe20000800000 */
[----:B------:R-:W-:Y:S01]  /*5760*/  FMUL.FTZ R156, R143, UR7 ;  /* 0x000000078f9c7c20 */ /* 0x000fe20008410000 */
[----:B------:R-:W-:Y:S02]  /*5770*/  FMNMX.FTZ R124, R0, R125, !PT ;  /* 0x0000007d007c7209 */ /* 0x000fe40007810000 */
[----:B------:R-:W-:Y:S01]  /*5780*/  ISETP.GT.AND P1, PT, R121, 0x50, PT ;  /* 0x000000507900780c */ /* 0x000fe20003f24270 */
[----:B------:R-:W5:Y:S01]  /*5790*/  MUFU.TANH R165, R165 ;  /* 0x000000a500a57308 */ /* 0x000f620000002400 */
[----:B0-----:R-:W-:Y:S01]  /*57a0*/  FSEL R120, R157, -INF , P2 ;  /* 0xff8000009d787808 */ /* 0x001fe20001000000 */
[----:B---3--:R-:W-:Y:S01]  /*57b0*/  FMUL.FTZ R164, R151, UR7 ;  /* 0x0000000797a47c20 */ /* 0x008fe20008410000 */
[----:B------:R-:W-:Y:S01]  /*57c0*/  FMNMX.FTZ R125, R21, R124, !PT ;  /* 0x0000007c157d7209 */ /* 0x000fe20007810000 */
[----:B------:R-:W-:Y:S01]  /*57d0*/  FMUL.FTZ R151, R162, UR7 ;  /* 0x00000007a2977c20 */ /* 0x000fe20008410000 */
[----:B------:R-:W-:Y:S01]  /*57e0*/  ISETP.GT.AND P2, PT, R121, 0x51, PT ;  /* 0x000000517900780c */ /* 0x000fe20003f44270 */
[----:B------:R-:W-:Y:S01]  /*57f0*/  FMUL.FTZ R157, R167, UR7 ;  /* 0x00000007a79d7c20 */ /* 0x000fe20008410000 */
[----:B-1----:R-:W-:Y:S01]  /*5800*/  FSEL R124, R160, -INF , P1 ;  /* 0xff800000a07c7808 */ /* 0x002fe20000800000 */
[----:B------:R-:W-:Y:S01]  /*5810*/  FMUL.FTZ R160, R146, UR7 ;  /* 0x0000000792a07c20 */ /* 0x000fe20008410000 */
[----:B------:R-:W-:Y:S01]  /*5820*/  FMNMX.FTZ R143, R120, R125, !PT ;  /* 0x0000007d788f7209 */ /* 0x000fe20007810000 */
[----:B------:R-:W0:Y:S01]  /*5830*/  MUFU.TANH R168, R168 ;  /* 0x000000a800a87308 */ /* 0x000e220000002400 */
[----:B------:R-:W-:-:S02]  /*5840*/  ISETP.GT.AND P1, PT, R121, 0x58, PT ;  /* 0x000000587900780c */ /* 0x000fc40003f24270 */
[----:B--2---:R-:W-:Y:S01]  /*5850*/  FSEL R125, R161, -INF , P2 ;  /* 0xff800000a17d7808 */ /* 0x004fe20001000000 */
[----:B------:R-:W-:Y:S01]  /*5860*/  FMUL.FTZ R161, R150, UR7 ;  /* 0x0000000796a17c20 */ /* 0x000fe20008410000 */
[----:B------:R-:W-:Y:S01]  /*5870*/  FMNMX.FTZ R148, R124, R143, !PT ;  /* 0x0000008f7c947209 */ /* 0x000fe20007810000 */
[----:B------:R-:W-:Y:S01]  /*5880*/  FMUL.FTZ R150, R155, UR7 ;  /* 0x000000079b967c20 */ /* 0x000fe20008410000 */
[----:B------:R-:W-:Y:S01]  /*5890*/  ISETP.GT.AND P2, PT, R121, 0x59, PT ;  /* 0x000000597900780c */ /* 0x000fe20003f44270 */
[----:B------:R-:W1:Y:S01]  /*58a0*/  MUFU.TANH R169, R169 ;  /* 0x000000a900a97308 */ /* 0x000e620000002400 */
[----:B----4-:R-:W-:Y:S02]  /*58b0*/  FSEL R126, R126, -INF , P1 ;  /* 0xff8000007e7e7808 */ /* 0x010fe40000800000 */
[----:B------:R-:W-:Y:S01]  /*58c0*/  FMNMX.FTZ R143, R125, R148, !PT ;  /* 0x000000947d8f7209 */ /* 0x000fe20007810000 */
[----:B------:R-:W-:Y:S01]  /*58d0*/  FMUL.FTZ R148, R154, UR7 ;  /* 0x000000079a947c20 */ /* 0x000fe20008410000 */
[----:B-----5:R-:W-:Y:S01]  /*58e0*/  FSEL R121, R165, -INF , P2 ;  /* 0xff800000a5797808 */ /* 0x020fe20001000000 */
[----:B------:R-:W-:Y:S01]  /*58f0*/  FMUL.FTZ R165, R147, UR7 ;  /* 0x0000000793a57c20 */ /* 0x000fe20008410000 */
[----:B------:R-:W-:Y:S01]  /*5900*/  FMNMX.FTZ R146, R126, R143, !PT ;  /* 0x0000008f7e927209 */ /* 0x000fe20007810000 */
[----:B------:R-:W2:Y:S01]  /*5910*/  MUFU.TANH R170, R170 ;  /* 0x000000aa00aa7308 */ /* 0x000ea20000002400 */
[----:B------:R-:W-:-:S02]  /*5920*/  FMUL.FTZ R154, R166, UR7 ;  /* 0x00000007a69a7c20 */ /* 0x000fc40008410000 */
[----:B------:R-:W-:-:S05]  /*5930*/  FMNMX.FTZ R146, R121, R146, !PT ;  /* 0x0000009279927209 */ /* 0x000fca0007810000 */
[----:B------:R-:W3:Y:S01]  /*5940*/  SHFL.BFLY PT, R143, R146, 0x2, 0x1f ;  /* 0x0c401f00928f7f89 */ /* 0x000ee200000e0000 */
[----:B------:R-:W4:Y:S08]  /*5950*/  MUFU.TANH R127, R127 ;  /* 0x0000007f007f7308 */ /* 0x000f300000002400 */
[----:B------:R-:W5:Y:S08]  /*5960*/  MUFU.TANH R129, R129 ;  /* 0x0000008100817308 */ /* 0x000f700000002400 */
[----:B------:R-:W5:Y:S01]  /*5970*/  MUFU.TANH R130, R130 ;  /* 0x0000008200827308 */ /* 0x000f620000002400 */
[----:B---3--:R-:W-:-:S07]  /*5980*/  FMNMX.FTZ R147, R146, R143, !PT ;  /* 0x0000008f92937209 */ /* 0x008fce0007810000 */
[----:B------:R-:W3:Y:S01]  /*5990*/  MUFU.TANH R131, R131 ;  /* 0x0000008300837308 */ /* 0x000ee20000002400 */
[----:B------:R-:W0:Y:S04]  /*59a0*/  SHFL.IDX PT, R143, R12, 0x1, 0x1c1f ;  /* 0x003c1f000c8f7f89 */ /* 0x000e2800000e0000 */
[----:B------:R-:W1:Y:S03]  /*59b0*/  SHFL.BFLY PT, R146, R147, 0x1, 0x1f ;  /* 0x0c201f0093927f89 */ /* 0x000e6600000e0000 */
[----:B------:R-:W3:Y:S08]  /*59c0*/  MUFU.TANH R133, R133 ;  /* 0x0000008500857308 */ /* 0x000ef00000002400 */
[----:B------:R-:W3:Y:S08]  /*59d0*/  MUFU.TANH R134, R134 ;  /* 0x0000008600867308 */ /* 0x000ef00000002400 */
[----:B------:R-:W3:Y:S01]  /*59e0*/  MUFU.TANH R135, R135 ;  /* 0x0000008700877308 */ /* 0x000ee20000002400 */
[----:B0-----:R-:W-:-:S04]  /*59f0*/  IADD3 R172, R143, -UR34, R172 ;  /* 0x800000228fac7c10 */ /* 0x001fc8000fffe0ac */
[C---:B------:R-:W-:Y:S02]  /*5a00*/  ISETP.GT.AND P1, PT, R172.reuse, RZ, PT ;  /* 0x000000ffac00720c */ /* 0x040fe40003f24270 */
[----:B------:R-:W-:Y:S01]  /*5a10*/  ISETP.GT.AND P2, PT, R172, 0x1, PT ;  /* 0x00000001ac00780c */ /* 0x000fe20003f44270 */
[----:B------:R-:W0:Y:S01]  /*5a20*/  MUFU.TANH R137, R137 ;  /* 0x0000008900897308 */ /* 0x000e220000002400 */
[----:B------:R-:W-:Y:S02]  /*5a30*/  FSEL R168, R168, -INF , P1 ;  /* 0xff800000a8a87808 */ /* 0x000fe40000800000 */
[----:B-1----:R-:W-:Y:S02]  /*5a40*/  FMNMX.FTZ R12, R147, R146, !PT ;  /* 0x00000092930c7209 */ /* 0x002fe40007810000 */
[----:B------:R-:W-:Y:S02]  /*5a50*/  ISETP.GT.AND P3, PT, R172, 0x8, PT ;  /* 0x00000008ac00780c */ /* 0x000fe40003f64270 */
[----:B------:R-:W-:Y:S01]  /*5a60*/  FSEL R169, R169, -INF , P2 ;  /* 0xff800000a9a97808 */ /* 0x000fe20001000000 */
[----:B------:R-:W-:Y:S01]  /*5a70*/  FMUL.FTZ R147, R12, UR35 ;  /* 0x000000230c937c20 */ /* 0x000fe20008410000 */
[----:B------:R-:W-:Y:S01]  /*5a80*/  FMNMX.FTZ R146, R168, R13, !PT ;  /* 0x0000000da8927209 */ /* 0x000fe20007810000 */
[----:B------:R-:W1:Y:S01]  /*5a90*/  MUFU.TANH R156, R156 ;  /* 0x0000009c009c7308 */ /* 0x000e620000002400 */
[----:B------:R-:W-:-:S02]  /*5aa0*/  ISETP.GT.AND P4, PT, R172, 0x9, PT ;  /* 0x00000009ac00780c */ /* 0x000fc40003f84270 */
[----:B--2---:R-:W-:Y:S02]  /*5ab0*/  FSEL R170, R170, -INF , P3 ;  /* 0xff800000aaaa7808 */ /* 0x004fe40001800000 */
[----:B------:R-:W-:Y:S02]  /*5ac0*/  FMNMX.FTZ R155, R169, R146, !PT ;  /* 0x00000092a99b7209 */ /* 0x000fe40007810000 */
[----:B------:R-:W-:Y:S01]  /*5ad0*/  ISETP.GT.AND P2, PT, R172, 0x10, PT ;  /* 0x00000010ac00780c */ /* 0x000fe20003f44270 */
[----:B------:R-:W2:Y:S01]  /*5ae0*/  MUFU.TANH R160, R160 ;  /* 0x000000a000a07308 */ /* 0x000ea20000002400 */
[----:B----4-:R-:W-:Y:S02]  /*5af0*/  FSEL R143, R127, -INF , P4 ;  /* 0xff8000007f8f7808 */ /* 0x010fe40002000000 */
[----:B------:R-:W-:Y:S02]  /*5b00*/  FMNMX.FTZ R158, R170, R155, !PT ;  /* 0x0000009baa9e7209 */ /* 0x000fe40007810000 */
[----:B-----5:R-:W-:-:S02]  /*5b10*/  FSEL R146, R129, -INF , P2 ;  /* 0xff80000081927808 */ /* 0x020fc40001000000 */
[C---:B------:R-:W-:Y:S01]  /*5b20*/  ISETP.GT.AND P3, PT, R172.reuse, 0x11, PT ;  /* 0x00000011ac00780c */ /* 0x040fe20003f64270 */
[----:B------:R-:W4:Y:S01]  /*5b30*/  MUFU.TANH R165, R165 ;  /* 0x000000a500a57308 */ /* 0x000f220000002400 */
[----:B------:R-:W-:Y:S02]  /*5b40*/  FMNMX.FTZ R129, R143, R158, !PT ;  /* 0x0000009e8f817209 */ /* 0x000fe40007810000 */
[----:B------:R-:W-:Y:S02]  /*5b50*/  ISETP.GT.AND P2, PT, R172, 0x18, PT ;  /* 0x00000018ac00780c */ /* 0x000fe40003f44270 */
[----:B------:R-:W-:Y:S02]  /*5b60*/  FSEL R130, R130, -INF , P3 ;  /* 0xff80000082827808 */ /* 0x000fe40001800000 */
[----:B------:R-:W-:Y:S01]  /*5b70*/  FMNMX.FTZ R129, R146, R129, !PT ;  /* 0x0000008192817209 */ /* 0x000fe20007810000 */
[----:B------:R-:W5:Y:S01]  /*5b80*/  MUFU.TANH R161, R161 ;  /* 0x000000a100a17308 */ /* 0x000f620000002400 */
[----:B------:R-:W-:-:S02]  /*5b90*/  ISETP.GT.AND P3, PT, R172, 0x19, PT ;  /* 0x00000019ac00780c */ /* 0x000fc40003f64270 */
[----:B---3--:R-:W-:Y:S02]  /*5ba0*/  FSEL R131, R131, -INF , P2 ;  /* 0xff80000083837808 */ /* 0x008fe40001000000 */
[----:B------:R-:W-:Y:S02]  /*5bb0*/  FMNMX.FTZ R158, R130, R129, !PT ;  /* 0x00000081829e7209 */ /* 0x000fe40007810000 */
[----:B------:R-:W-:Y:S01]  /*5bc0*/  FSETP.NEU.FTZ.AND P1, PT, R12, -INF , PT ;  /* 0xff8000000c00780b */ /* 0x000fe20003f3d000 */
[----:B------:R-:W3:Y:S01]  /*5bd0*/  MUFU.TANH R164, R164 ;  /* 0x000000a400a47308 */ /* 0x000ee20000002400 */
[----:B------:R-:W-:Y:S02]  /*5be0*/  ISETP.GT.AND P2, PT, R172, 0x20, PT ;  /* 0x00000020ac00780c */ /* 0x000fe40003f44270 */
[----:B------:R-:W-:Y:S02]  /*5bf0*/  FSEL R133, R133, -INF , P3 ;  /* 0xff80000085857808 */ /* 0x000fe40001800000 */
[----:B------:R-:W-:-:S02]  /*5c00*/  FMNMX.FTZ R158, R131, R158, !PT ;  /* 0x0000009e839e7209 */ /* 0x000fc40007810000 */
[----:B------:R-:W-:Y:S01]  /*5c10*/  FSEL R147, R147, RZ, P1 ;  /* 0x000000ff93937208 */ /* 0x000fe20000800000 */
[----:B------:R-:W3:Y:S01]  /*5c20*/  MUFU.TANH R148, R148 ;  /* 0x0000009400947308 */ /* 0x000ee20000002400 */
[----:B------:R-:W-:Y:S02]  /*5c30*/  ISETP.GT.AND P3, PT, R172, 0x21, PT ;  /* 0x00000021ac00780c */ /* 0x000fe40003f64270 */
[----:B------:R-:W-:Y:S01]  /*5c40*/  FSEL R134, R134, -INF , P2 ;  /* 0xff80000086867808 */ /* 0x000fe20001000000 */
[--C-:B------:R-:W-:Y:S01]  /*5c50*/  FFMA.FTZ R190, R144, UR35, -R147.reuse ;  /* 0x0000002390be7c23 */ /* 0x100fe20008010893 */
[----:B------:R-:W-:Y:S01]  /*5c60*/  FMNMX.FTZ R129, R133, R158, !PT ;  /* 0x0000009e85817209 */ /* 0x000fe20007810000 */
[--C-:B------:R-:W-:Y:S01]  /*5c70*/  FFMA.FTZ R188, R145, UR35, -R147.reuse ;  /* 0x0000002391bc7c23 */ /* 0x100fe20008010893 */
[----:B------:R-:W-:Y:S01]  /*5c80*/  ISETP.GT.AND P2, PT, R172, 0x28, PT ;  /* 0x00000028ac00780c */ /* 0x000fe20003f44270 */
[--C-:B------:R-:W-:Y:S01]  /*5c90*/  FFMA.FTZ R155, R142, UR35, -R147.reuse ;  /* 0x000000238e9b7c23 */ /* 0x100fe20008010893 */
[----:B------:R-:W-:Y:S01]  /*5ca0*/  FSEL R144, R135, -INF , P3 ;  /* 0xff80000087907808 */ /* 0x000fe20001800000 */
[----:B------:R-:W3:Y:S01]  /*5cb0*/  MUFU.TANH R150, R150 ;  /* 0x0000009600967308 */ /* 0x000ee20000002400 */
[----:B------:R-:W-:Y:S01]  /*5cc0*/  FMNMX.FTZ R129, R134, R129, !PT ;  /* 0x0000008186817209 */ /* 0x000fe20007810000 */
[--C-:B------:R-:W-:Y:S01]  /*5cd0*/  FFMA.FTZ R184, R141, UR35, -R147.reuse ;  /* 0x000000238db87c23 */ /* 0x100fe20008010893 */
[----:B------:R-:W-:Y:S01]  /*5ce0*/  ISETP.GT.AND P3, PT, R172, 0x29, PT ;  /* 0x00000029ac00780c */ /* 0x000fe20003f64270 */
[--C-:B------:R-:W-:Y:S01]  /*5cf0*/  FFMA.FTZ R186, R139, UR35, -R147.reuse ;  /* 0x000000238bba7c23 */ /* 0x100fe20008010893 */
[----:B0-----:R-:W-:Y:S01]  /*5d00*/  FSEL R145, R137, -INF , P2 ;  /* 0xff80000089917808 */ /* 0x001fe20001000000 */
[--C-:B------:R-:W-:Y:S01]  /*5d10*/  FFMA.FTZ R139, R138, UR35, -R147.reuse ;  /* 0x000000238a8b7c23 */ /* 0x100fe20008010893 */
[----:B------:R-:W-:Y:S01]  /*5d20*/  FMNMX.FTZ R142, R144, R129, !PT ;  /* 0x00000081908e7209 */ /* 0x000fe20007810000 */
[----:B------:R-:W0:Y:S01]  /*5d30*/  MUFU.TANH R149, R149 ;  /* 0x0000009500957308 */ /* 0x000e220000002400 */
[----:B-1----:R-:W-:Y:S01]  /*5d40*/  FSEL R137, R156, -INF , P3 ;  /* 0xff8000009c897808 */ /* 0x002fe20001800000 */
[--C-:B------:R-:W-:Y:S01]  /*5d50*/  FFMA.FTZ R180, R136, UR35, -R147.reuse ;  /* 0x0000002388b47c23 */ /* 0x100fe20008010893 */
[C---:B------:R-:W-:Y:S01]  /*5d60*/  ISETP.GT.AND P2, PT, R172.reuse, 0x30, PT ;  /* 0x00000030ac00780c */ /* 0x040fe20003f44270 */
[--C-:B------:R-:W-:Y:S01]  /*5d70*/  FFMA.FTZ R174, R21, UR35, -R147.reuse ;  /* 0x0000002315ae7c23 */ /* 0x100fe20008010893 */
[----:B------:R-:W-:Y:S01]  /*5d80*/  FMNMX.FTZ R156, R145, R142, !PT ;  /* 0x0000008e919c7209 */ /* 0x000fe20007810000 */
[--C-:B------:R-:W-:Y:S01]  /*5d90*/  FFMA.FTZ R176, R123, UR35, -R147.reuse ;  /* 0x000000237bb07c23 */ /* 0x100fe20008010893 */
[----:B------:R-:W-:Y:S01]  /*5da0*/  ISETP.GT.AND P3, PT, R172, 0x31, PT ;  /* 0x00000031ac00780c */ /* 0x000fe20003f64270 */
[----:B------:R5:W-:Y:S01]  /*5db0*/  MUFU.EX2 R129, R155 ;  /* 0x0000009b00817308 */ /* 0x000be20000000800 */
[----:B--2---:R-:W-:Y:S01]  /*5dc0*/  FSEL R142, R160, -INF , P2 ;  /* 0xff800000a08e7808 */ /* 0x004fe20001000000 */
[--C-:B------:R-:W-:Y:S01]  /*5dd0*/  FFMA.FTZ R178, R20, UR35, -R147.reuse ;  /* 0x0000002314b27c23 */ /* 0x100fe20008010893 */
[----:B------:R-:W-:Y:S01]  /*5de0*/  FMNMX.FTZ R135, R137, R156, !PT ;  /* 0x0000009c89877209 */ /* 0x000fe20007810000 */
[--C-:B------:R-:W-:Y:S01]  /*5df0*/  FFMA.FTZ R21, R120, UR35, -R147.reuse ;  /* 0x0000002378157c23 */ /* 0x100fe20008010893 */
[----:B------:R-:W-:Y:S01]  /*5e00*/  ISETP.GT.AND P2, PT, R172, 0x38, PT ;  /* 0x00000038ac00780c */ /* 0x000fe20003f44270 */
[--C-:B------:R-:W-:Y:S01]  /*5e10*/  FFMA.FTZ R127, R171, UR35, -R147.reuse ;  /* 0x00000023ab7f7c23 */ /* 0x100fe20008010893 */
[----:B----4-:R-:W-:Y:S01]  /*5e20*/  FSEL R141, R165, -INF , P3 ;  /* 0xff800000a58d7808 */ /* 0x010fe20001800000 */
[----:B------:R-:W1:Y:S01]  /*5e30*/  MUFU.TANH R152, R152 ;  /* 0x0000009800987308 */ /* 0x000e620000002400 */
[----:B------:R-:W-:Y:S01]  /*5e40*/  FMNMX.FTZ R156, R142, R135, !PT ;  /* 0x000000878e9c7209 */ /* 0x000fe20007810000 */
[--C-:B------:R-:W-:Y:S01]  /*5e50*/  FFMA.FTZ R135, R140, UR35, -R147.reuse ;  /* 0x000000238c877c23 */ /* 0x100fe20008010893 */
[----:B------:R-:W-:Y:S01]  /*5e60*/  ISETP.GT.AND P3, PT, R172, 0x39, PT ;  /* 0x00000039ac00780c */ /* 0x000fe20003f64270 */
[--C-:B------:R-:W-:Y:S01]  /*5e70*/  FFMA.FTZ R182, R128, UR35, -R147.reuse ;  /* 0x0000002380b67c23 */ /* 0x100fe20008010893 */
[----:B-----5:R-:W-:Y:S01]  /*5e80*/  FSEL R155, R161, -INF , P2 ;  /* 0xff800000a19b7808 */ /* 0x020fe20001000000 */
[--C-:B------:R-:W-:Y:S01]  /*5e90*/  FFMA.FTZ R15, R15, UR35, -R147.reuse ;  /* 0x000000230f0f7c23 */ /* 0x100fe20008010893 */
[----:B------:R-:W-:Y:S01]  /*5ea0*/  FMNMX.FTZ R156, R141, R156, !PT ;  /* 0x0000009c8d9c7209 */ /* 0x000fe20007810000 */
[----:B------:R-:W2:Y:S01]  /*5eb0*/  MUFU.TANH R151, R151 ;  /* 0x0000009700977308 */ /* 0x000ea20000002400 */
[----:B------:R-:W-:Y:S01]  /*5ec0*/  ISETP.GT.AND P2, PT, R172, 0x40, PT ;  /* 0x00000040ac00780c */ /* 0x000fe20003f44270 */
[--C-:B------:R-:W-:Y:S01]  /*5ed0*/  FFMA.FTZ R123, R2, UR35, -R147.reuse ;  /* 0x00000023027b7c23 */ /* 0x100fe20008010893 */
[----:B---3--:R-:W-:Y:S01]  /*5ee0*/  FSEL R140, R164, -INF , P3 ;  /* 0xff800000a48c7808 */ /* 0x008fe20001800000 */
[--C-:B------:R-:W-:Y:S01]  /*5ef0*/  FFMA.FTZ R20, R124, UR35, -R147.reuse ;  /* 0x000000237c147c23 */ /* 0x100fe20008010893 */
[----:B------:R-:W-:Y:S01]  /*5f00*/  FMNMX.FTZ R159, R155, R156, !PT ;  /* 0x0000009c9b9f7209 */ /* 0x000fe20007810000 */
[--C-:B------:R-:W-:Y:S01]  /*5f10*/  FFMA.FTZ R125, R125, UR35, -R147.reuse ;  /* 0x000000237d7d7c23 */ /* 0x100fe20008010893 */
[----:B------:R-:W-:Y:S01]  /*5f20*/  ISETP.GT.AND P3, PT, R172, 0x41, PT ;  /* 0x00000041ac00780c */ /* 0x000fe20003f64270 */
[----:B------:R-:W3:Y:S01]  /*5f30*/  MUFU.TANH R153, R153 ;  /* 0x0000009900997308 */ /* 0x000ee20000002400 */
[----:B------:R-:W-:Y:S01]  /*5f40*/  FSEL R148, R148, -INF , P2 ;  /* 0xff80000094947808 */ /* 0x000fe20001000000 */
[--C-:B------:R-:W-:Y:S01]  /*5f50*/  FFMA.FTZ R120, R126, UR35, -R147.reuse ;  /* 0x000000237e787c23 */ /* 0x100fe20008010893 */
[----:B------:R-:W-:Y:S01]  /*5f60*/  FMNMX.FTZ R159, R140, R159, !PT ;  /* 0x0000009f8c9f7209 */ /* 0x000fe20007810000 */
[----:B------:R-:W-:Y:S01]  /*5f70*/  FFMA.FTZ R121, R121, UR35, -R147 ;  /* 0x0000002379797c23 */ /* 0x000fe20008010893 */
[----:B------:R-:W-:-:S02]  /*5f80*/  ISETP.GT.AND P2, PT, R172, 0x48, PT ;  /* 0x00000048ac00780c */ /* 0x000fc40003f44270 */
[----:B------:R-:W-:Y:S01]  /*5f90*/  FSEL R150, R150, -INF , P3 ;  /* 0xff80000096967808 */ /* 0x000fe20001800000 */
[----:B------:R-:W4:Y:S01]  /*5fa0*/  MUFU.TANH R154, R154 ;  /* 0x0000009a009a7308 */ /* 0x000f220000002400 */
[----:B------:R-:W-:Y:S02]  /*5fb0*/  FMNMX.FTZ R159, R148, R159, !PT ;  /* 0x0000009f949f7209 */ /* 0x000fe40007810000 */
[----:B------:R-:W-:Y:S02]  /*5fc0*/  ISETP.GT.AND P3, PT, R172, 0x49, PT ;  /* 0x00000049ac00780c */ /* 0x000fe40003f64270 */
[----:B0-----:R-:W-:Y:S02]  /*5fd0*/  FSEL R149, R149, -INF , P2 ;  /* 0xff80000095957808 */ /* 0x001fe40001000000 */
[----:B------:R-:W-:Y:S01]  /*5fe0*/  FMNMX.FTZ R138, R150, R159, !PT ;  /* 0x0000009f968a7209 */ /* 0x000fe20007810000 */
[----:B------:R-:W0:Y:S01]  /*5ff0*/  MUFU.TANH R157, R157 ;  /* 0x0000009d009d7308 */ /* 0x000e220000002400 */
[----:B------:R-:W-:-:S02]  /*6000*/  ISETP.GT.AND P2, PT, R172, 0x50, PT ;  /* 0x00000050ac00780c */ /* 0x000fc40003f44270 */
[----:B-1----:R-:W-:Y:S02]  /*6010*/  FSEL R152, R152, -INF , P3 ;  /* 0xff80000098987808 */ /* 0x002fe40001800000 */
[----:B------:R-:W-:Y:S02]  /*6020*/  FMNMX.FTZ R159, R149, R138, !PT ;  /* 0x0000008a959f7209 */ /* 0x000fe40007810000 */
[----:B------:R-:W-:Y:S01]  /*6030*/  ISETP.GT.AND P3, PT, R172, 0x51, PT ;  /* 0x00000051ac00780c */ /* 0x000fe20003f64270 */
[----:B------:R-:W-:Y:S01]  /*6040*/  MUFU.EX2 R127, R127 ;  /* 0x0000007f007f7308 */ /* 0x000fe20000000800 */
[----:B--2---:R-:W-:Y:S02]  /*6050*/  FSEL R151, R151, -INF , P2 ;  /* 0xff80000097977808 */ /* 0x004fe40001000000 */
[----:B------:R-:W-:Y:S02]  /*6060*/  FMNMX.FTZ R138, R152, R159, !PT ;  /* 0x0000009f988a7209 */ /* 0x000fe40007810000 */
[----:B---3--:R-:W-:-:S02]  /*6070*/  FSEL R136, R153, -INF , P3 ;  /* 0xff80000099887808 */ /* 0x008fc40001800000 */
[----:B------:R-:W-:Y:S01]  /*6080*/  ISETP.GT.AND P2, PT, R172, 0x58, PT ;  /* 0x00000058ac00780c */ /* 0x000fe20003f44270 */
[----:B------:R-:W-:Y:S01]  /*6090*/  MUFU.EX2 R188, R188 ;  /* 0x000000bc00bc7308 */ /* 0x000fe20000000800 */
[----:B------:R-:W-:Y:S01]  /*60a0*/  FMNMX.FTZ R153, R151, R138, !PT ;  /* 0x0000008a97997209 */ /* 0x000fe20007810000 */
[--C-:B------:R-:W-:Y:S01]  /*60b0*/  FFMA.FTZ R138, R132, UR35, -R147.reuse ;  /* 0x00000023848a7c23 */ /* 0x100fe20008010893 */
[----:B------:R-:W-:Y:S01]  /*60c0*/  ISETP.GT.AND P3, PT, R172, 0x59, PT ;  /* 0x00000059ac00780c */ /* 0x000fe20003f64270 */
[--C-:B------:R-:W-:Y:S01]  /*60d0*/  FFMA.FTZ R172, R11, UR35, -R147.reuse ;  /* 0x000000230bac7c23 */ /* 0x100fe20008010893 */
[----:B----4-:R-:W-:Y:S02]  /*60e0*/  FSEL R154, R154, -INF , P2 ;  /* 0xff8000009a9a7808 */ /* 0x010fe40001000000 */
[----:B------:R-:W-:Y:S01]  /*60f0*/  FMNMX.FTZ R159, R136, R153, !PT ;  /* 0x00000099889f7209 */ /* 0x000fe20007810000 */
[----:B------:R-:W-:Y:S01]  /*6100*/  MUFU.EX2 R190, R190 ;  /* 0x000000be00be7308 */ /* 0x000fe20000000800 */
[----:B0-----:R-:W-:Y:S01]  /*6110*/  FSEL R132, R157, -INF , P3 ;  /* 0xff8000009d847808 */ /* 0x001fe20001800000 */
[----:B------:R-:W-:Y:S01]  /*6120*/  FFMA.FTZ R157, R122, UR35, -R147 ;  /* 0x000000237a9d7c23 */ /* 0x000fe20008010893 */
[----:B------:R-:W-:-:S04]  /*6130*/  FMNMX.FTZ R159, R154, R159, !PT ;  /* 0x0000009f9a9f7209 */ /* 0x000fc80007810000 */
[----:B------:R-:W-:Y:S01]  /*6140*/  FMNMX.FTZ R159, R132, R159, !PT ;  /* 0x0000009f849f7209 */ /* 0x000fe20007810000 */
[----:B------:R-:W-:Y:S04]  /*6150*/  MUFU.EX2 R184, R184 ;  /* 0x000000b800b87308 */ /* 0x000fe80000000800 */
[----:B------:R-:W0:Y:S04]  /*6160*/  SHFL.BFLY PT, R122, R159, 0x2, 0x1f ;  /* 0x0c401f009f7a7f89 */ /* 0x000e2800000e0000 */
[----:B------:R-:W-:Y:S08]  /*6170*/  MUFU.EX2 R135, R135 ;  /* 0x0000008700877308 */ /* 0x000ff00000000800 */
[----:B------:R1:W-:Y:S08]  /*6180*/  MUFU.EX2 R153, R138 ;  /* 0x0000008a00997308 */ /* 0x0003f00000000800 */
[----:B------:R-:W-:Y:S01]  /*6190*/  MUFU.EX2 R186, R186 ;  /* 0x000000ba00ba7308 */ /* 0x000fe20000000800 */
[----:B0-----:R-:W-:Y:S01]  /*61a0*/  FMNMX.FTZ R122, R159, R122, !PT ;  /* 0x0000007a9f7a7209 */ /* 0x001fe20007810000 */
[----:B------:R-:W-:-:S06]  /*61b0*/  FFMA.FTZ R159, R0, UR35, -R147 ;  /* 0x00000023009f7c23 */ /* 0x000fcc0008010893 */
[----:B------:R-:W-:Y:S01]  /*61c0*/  MUFU.EX2 R139, R139 ;  /* 0x0000008b008b7308 */ /* 0x000fe20000000800 */
[----:B------:R-:W0:Y:S07]  /*61d0*/  SHFL.BFLY PT, R11, R122, 0x1, 0x1f ;  /* 0x0c201f007a0b7f89 */ /* 0x000e2e00000e0000 */
[----:B------:R-:W-:Y:S08]  /*61e0*/  MUFU.EX2 R180, R180 ;  /* 0x000000b400b47308 */ /* 0x000ff00000000800 */
[----:B------:R-:W-:Y:S08]  /*61f0*/  MUFU.EX2 R182, R182 ;  /* 0x000000b600b67308 */ /* 0x000ff00000000800 */
[----:B------:R-:W-:Y:S01]  /*6200*/  MUFU.EX2 R157, R157 ;  /* 0x0000009d009d7308 */ /* 0x000fe20000000800 */
[----:B0-----:R-:W-:-:S04]  /*6210*/  FMNMX.FTZ R11, R122, R11, !PT ;  /* 0x0000000b7a0b7209 */ /* 0x001fc80007810000 */
[C---:B------:R-:W-:Y:S01]  /*6220*/  FSETP.NEU.FTZ.AND P2, PT, R11.reuse, -INF , PT ;  /* 0xff8000000b00780b */ /* 0x040fe20003f5d000 */
[C---:B------:R-:W-:Y:S02]  /*6230*/  FMUL.FTZ R0, R11.reuse, UR35 ;  /* 0x000000230b007c20 */ /* 0x040fe40008410000 */
[----:B------:R-:W-:Y:S03]  /*6240*/  MUFU.EX2 R176, R176 ;  /* 0x000000b000b07308 */ /* 0x000fe60000000800 */
[----:B------:R-:W-:Y:S02]  /*6250*/  FSEL R147, R0, RZ, P2 ;  /* 0x000000ff00937208 */ /* 0x000fe40001000000 */
[----:B------:R-:W-:-:S03]  /*6260*/  FSEL R0, R11, RZ, P2 ;  /* 0x000000ff0b007208 */ /* 0x000fc60001000000 */
[----:B------:R-:W-:Y:S01]  /*6270*/  FFMA.FTZ R187, R131, UR35, -R147 ;  /* 0x0000002383bb7c23 */ /* 0x000fe20008010893 */
[----:B------:R-:W-:Y:S01]  /*6280*/  FSEL R131, R12, RZ, P1 ;  /* 0x000000ff0c837208 */ /* 0x000fe20000800000 */
[----:B------:R-:W-:Y:S01]  /*6290*/  FADD.FTZ R2, -R0, R13 ;  /* 0x0000000d00027221 */ /* 0x000fe20000010100 */
[--C-:B------:R-:W-:Y:S01]  /*62a0*/  FFMA.FTZ R189, R168, UR35, -R147.reuse ;  /* 0x00000023a8bd7c23 */ /* 0x100fe20008010893 */
[--C-:B------:R-:W-:Y:S01]  /*62b0*/  FFMA.FTZ R122, R169, UR35, -R147.reuse ;  /* 0x00000023a97a7c23 */ /* 0x100fe20008010893 */
[--C-:B------:R-:W-:Y:S01]  /*62c0*/  FFMA.FTZ R191, R170, UR35, -R147.reuse ;  /* 0x00000023aabf7c23 */ /* 0x100fe20008010893 */
[----:B------:R-:W-:Y:S01]  /*62d0*/  FADD.FTZ R131, -R131, R14 ;  /* 0x0000000e83837221 */ /* 0x000fe20000010100 */
[----:B------:R-:W-:Y:S01]  /*62e0*/  FMUL.FTZ R2, R2, UR35 ;  /* 0x0000002302027c20 */ /* 0x000fe20008410000 */
[--C-:B------:R-:W-:Y:S01]  /*62f0*/  FFMA.FTZ R124, R143, UR35, -R147.reuse ;  /* 0x000000238f7c7c23 */ /* 0x100fe20008010893 */
[----:B------:R-:W-:Y:S01]  /*6300*/  MUFU.EX2 R189, R189 ;  /* 0x000000bd00bd7308 */ /* 0x000fe20000000800 */
[----:B------:R-:W-:Y:S01]  /*6310*/  FMUL.FTZ R131, R131, UR35 ;  /* 0x0000002383837c20 */ /* 0x000fe20008410000 */
[--C-:B------:R-:W-:Y:S01]  /*6320*/  FFMA.FTZ R185, R146, UR35, -R147.reuse ;  /* 0x0000002392b97c23 */ /* 0x100fe20008010893 */
[--C-:B------:R-:W-:Y:S01]  /*6330*/  FFMA.FTZ R126, R130, UR35, -R147.reuse ;  /* 0x00000023827e7c23 */ /* 0x100fe20008010893 */
[--C-:B------:R-:W-:Y:S01]  /*6340*/  FFMA.FTZ R128, R133, UR35, -R147.reuse ;  /* 0x0000002385807c23 */ /* 0x100fe20008010893 */
[--C-:B-1----:R-:W-:Y:S01]  /*6350*/  FFMA.FTZ R138, R140, UR35, -R147.reuse ;  /* 0x000000238c8a7c23 */ /* 0x102fe20008010893 */
        /* <DEDUP_REMOVED lines=15> */
[----:B------:R-:W-:-:S03]  /*6450*/  FFMA.FTZ R132, R132, UR35, -R147 ;  /* 0x0000002384847c23 */ /* 0x000fc60008010893 */
[----:B------:R-:W2:Y:S01]  /*6460*/  MUFU.EX2 R122, R122 ;  /* 0x0000007a007a7308 */ /* 0x000ea20000000800 */
[----:B0-----:R-:W-:-:S04]  /*6470*/  FFMA.FTZ R13, R0, R10, R127 ;  /* 0x0000000a000d7223 */ /* 0x001fc8000001007f */
[----:B------:R-:W-:-:S03]  /*6480*/  FADD.FTZ R13, R188, R13 ;  /* 0x0000000dbc0d7221 */ /* 0x000fc60000010000 */
[----:B------:R-:W0:Y:S01]  /*6490*/  MUFU.EX2 R191, R191 ;  /* 0x000000bf00bf7308 */ /* 0x000e220000000800 */
[----:B-1----:R-:W-:Y:S01]  /*64a0*/  FFMA.FTZ R3, R2, R3, R189 ;  /* 0x0000000302037223 */ /* 0x002fe200000100bd */
[----:B------:R-:W-:-:S04]  /*64b0*/  FADD.FTZ R140, R190, R13 ;  /* 0x0000000dbe8c7221 */ /* 0x000fc80000010000 */
[----:B------:R-:W-:Y:S02]  /*64c0*/  FADD.FTZ R13, R129, R140 ;  /* 0x0000008c810d7221 */ /* 0x000fe40000010000 */
[----:B------:R-:W1:Y:S01]  /*64d0*/  MUFU.EX2 R124, R124 ;  /* 0x0000007c007c7308 */ /* 0x000e620000000800 */
[----:B--2---:R-:W-:Y:S01]  /*64e0*/  FADD.FTZ R10, R122, R3 ;  /* 0x000000037a0a7221 */ /* 0x004fe20000010000 */
[----:B------:R-:W-:-:S04]  /*64f0*/  FADD.FTZ R140, R184, R13 ;  /* 0x0000000db88c7221 */ /* 0x000fc80000010000 */
[----:B------:R-:W-:Y:S01]  /*6500*/  FADD.FTZ R13, R135, R140 ;  /* 0x0000008c870d7221 */ /* 0x000fe20000010000 */
[----:B------:R-:W-:Y:S01]  /*6510*/  FFMA.FTZ R140, R150, UR35, -R147 ;  /* 0x00000023968c7c23 */ /* 0x000fe20008010893 */
        /* <DEDUP_REMOVED lines=14> */
[----:B------:R-:W-:-:S06]  /*6600*/  FADD.FTZ R142, R176, R13 ;  /* 0x0000000db08e7221 */ /* 0x000fcc0000010000 */
        /* <DEDUP_REMOVED lines=30> */
[----:B------:R-:W-:Y:S01]  /*67f0*/  MUFU.EX2 R174, R174 ;  /* 0x000000ae00ae7308 */ /* 0x000fe20000000800 */
[----:B-1----:R-:W-:-:S07]  /*6800*/  FADD.FTZ R13, R159, R142 ;  /* 0x0000008e9f0d7221 */ /* 0x002fce0000010000 */
[----:B------:R-:W0:Y:S01]  /*6810*/  MUFU.EX2 R175, R175 ;  /* 0x000000af00af7308 */ /* 0x000e220000000800 */
[----:B--2---:R-:W-:-:S07]  /*6820*/  FADD.FTZ R10, R140, R3 ;  /* 0x000000038c0a7221 */ /* 0x004fce0000010000 */
[----:B------:R-:W-:Y:S08]  /*6830*/  MUFU.EX2 R21, R21 ;  /* 0x0000001500157308 */ /* 0x000ff00000000800 */
[----:B------:R-:W1:Y:S01]  /*6840*/  MUFU.EX2 R152, R152 ;  /* 0x0000009800987308 */ /* 0x000e620000000800 */
[----:B0-----:R-:W-:-:S07]  /*6850*/  FADD.FTZ R10, R175, R10 ;  /* 0x0000000aaf0a7221 */ /* 0x001fce0000010000 */
[----:B------:R-:W-:Y:S08]  /*6860*/  MUFU.EX2 R20, R20 ;  /* 0x0000001400147308 */ /* 0x000ff00000000800 */
[----:B------:R-:W0:Y:S01]  /*6870*/  MUFU.EX2 R151, R151 ;  /* 0x0000009700977308 */ /* 0x000e220000000800 */
[----:B-1----:R-:W-:-:S07]  /*6880*/  FADD.FTZ R10, R152, R10 ;  /* 0x0000000a980a7221 */ /* 0x002fce0000010000 */
[----:B------:R-:W-:Y:S08]  /*6890*/  MUFU.EX2 R125, R125 ;  /* 0x0000007d007d7308 */ /* 0x000ff00000000800 */
[----:B------:R1:W2:Y:S01]  /*68a0*/  MUFU.EX2 R169, R136 ;  /* 0x0000008800a97308 */ /* 0x0002a20000000800 */
[----:B0-----:R-:W-:-:S07]  /*68b0*/  FADD.FTZ R10, R151, R10 ;  /* 0x0000000a970a7221 */ /* 0x001fce0000010000 */
[----:B------:R-:W0:Y:S01]  /*68c0*/  MUFU.EX2 R120, R120 ;  /* 0x0000007800787308 */ /* 0x000e220000000800 */
[----:B-1----:R-:W-:-:S04]  /*68d0*/  FADD.FTZ R136, R174, R13 ;  /* 0x0000000dae887221 */ /* 0x002fc80000010000 */
[----:B------:R-:W-:-:S03]  /*68e0*/  FADD.FTZ R3, R21, R136 ;  /* 0x0000008815037221 */ /* 0x000fc60000010000 */
[----:B------:R-:W1:Y:S01]  /*68f0*/  MUFU.EX2 R171, R154 ;  /* 0x0000009a00ab7308 */ /* 0x000e620000000800 */
[----:B------:R-:W-:Y:S01]  /*6900*/  FADD.FTZ R136, R20, R3 ;  /* 0x0000000314887221 */ /* 0x000fe20000010000 */
[----:B--2---:R-:W-:-:S03]  /*6910*/  FADD.FTZ R10, R169, R10 ;  /* 0x0000000aa90a7221 */ /* 0x004fc60000010000 */
[----:B------:R-:W-:-:S03]  /*6920*/  FADD.FTZ R3, R125, R136 ;  /* 0x000000887d037221 */ /* 0x000fc60000010000 */
        /* <DEDUP_REMOVED lines=8> */
.L_x_5511:
[----:B------:R-:W0:Y:S01]  /*69b0*/  S2UR UR5, SR_CgaCtaId ;  /* 0x00000000000579c3 */ /* 0x000e220000008800 */
[----:B------:R-:W-:Y:S01]  /*69c0*/  UISETP.GT.AND UP0, UPT, UR4, UR10, UPT ;  /* 0x0000000a0400728c */ /* 0x000fe2000bf04270 */
[----:B------:R-:W-:Y:S01]  /*69d0*/  F2FP.F16.F32.PACK_AB R183, R14, R183 ;  /* 0x000000b70eb7723e */ /* 0x000fe200000000ff */
[----:B------:R-:W-:Y:S01]  /*69e0*/  UIADD3 UR9, UR9, 0x30860, URZ ;  /* 0x0003086009097890 */ /* 0x000fe2000fffe03f */
[----:B------:R-:W-:Y:S01]  /*69f0*/  F2FP.F16.F32.PACK_AB R188, R188, R127 ;  /* 0x0000007fbcbc723e */ /* 0x000fe200000000ff */
[----:B------:R-:W-:Y:S01]  /*6a00*/  UIADD3 UR4, UR4, -0x1, URZ ;  /* 0xffffffff04047890 */ /* 0x000fe2000fffe03f */
[----:B------:R-:W-:Y:S01]  /*6a10*/  F2FP.F16.F32.PACK_AB R189, R122, R189 ;  /* 0x000000bd7abd723e */ /* 0x000fe200000000ff */
[----:B------:R-:W-:Y:S01]  /*6a20*/  UMOV UR6, UR39 ;  /* 0x0000002700067c82 */ /* 0x000fe20008000000 */
[----:B------:R-:W-:Y:S01]  /*6a30*/  PLOP3.LUT P1, PT, PT, PT, UP0, 0x80, 0x0 ;  /* 0x000000000000781c */ /* 0x000fe20003f2f008 */
        /* <DEDUP_REMOVED lines=26> */
[----:B------:R-:W-:Y:S06]  /*6be0*/  @P1 BRA `(.L_x_5512) ;  /* 0xffffffd400001947 */ /* 0x000fec000383ffff */
.L_x_5501:
[----:B------:R-:W-:-:S13]  /*6bf0*/  ISETP.LE.AND P1, PT, RZ, UR4, PT ;  /* 0x00000004ff007c0c */ /* 0x000fda000bf23270 */
[----:B------:R-:W-:Y:S05]  /*6c00*/  @!P1 BRA `(.L_x_5513) ;  /* 0x00000024003c9947 */ /* 0x000fea0003800000 */
[----:B------:R-:W-:Y:S01]  /*6c10*/  IMAD.MOV.U32 R14, RZ, RZ, R11 ;  /* 0x000000ffff0e7224 */ /* 0x000fe200078e000b */
[----:B------:R-:W-:Y:S01]  /*6c20*/  MOV R13, R12 ;  /* 0x0000000c000d7202 */ /* 0x000fe20000000f00 */
[----:B------:R-:W-:Y:S01]  /*6c30*/  UMOV UR5, UR38 ;  /* 0x0000002600057c82 */ /* 0x000fe20008000000 */
[----:B------:R-:W-:Y:S01]  /*6c40*/  UMOV UR6, UR39 ;  /* 0x0000002700067c82 */ /* 0x000fe20008000000 */
[----:B------:R-:W-:Y:S01]  /*6c50*/  ULDC UR7, c[0x0][0x9d8] ;  /* 0x0002760000077ab9 */ /* 0x000fe20000000800 */
[----:B------:R-:W-:-:S05]  /*6c60*/  ULDC UR10, c[0x0][0x988] ;  /* 0x00026200000a7ab9 */ /* 0x000fca0000000800 */
.L_x_5524:
[----:B------:R-:W-:-:S04]  /*6c70*/  UIADD3 UR9, UR6, 0x1, URZ ;  /* 0x0000000106097890 */ /* 0x000fc8000fffe03f */
[----:B------:R-:W-:-:S04]  /*6c80*/  UISETP.NE.AND UP0, UPT, UR9, 0x2, UPT ;  /* 0x000000020900788c */ /* 0x000fc8000bf05270 */
[----:B------:R-:W-:Y:S02]  /*6c90*/  USEL UR9, UR9, URZ, UP0 ;  /* 0x0000003f09097287 */ /* 0x000fe40008000000 */
[----:B------:R-:W-:-:S04]  /*6ca0*/  USEL UR38, URZ, 0x1, UP0 ;  /* 0x000000013f267887 */ /* 0x000fc80008000000 */
[----:B------:R-:W-:Y:S01]  /*6cb0*/  ULOP3.LUT UR38, UR5, UR38, URZ, 0x3c, !UPT ;  /* 0x0000002605267292 */ /* 0x000fe2000f8e3c3f */
[----:B------:R-:W-:Y:S01]  /*6cc0*/  UMOV UR39, UR9 ;  /* 0x0000000900277c82 */ /* 0x000fe20008000000 */
[----:B------:R-:W-:Y:S10]  /*6cd0*/  @!P0 BRA `(.L_x_5514) ;  /* 0x0000000000048947 */ /* 0x000ff40003800000 */
[----:B------:R-:W-:Y:S01]  /*6ce0*/  BPT.TRAP 0x1 ;  /* 0x000000040000795c */ /* 0x000fe20000300000 */
.L_x_5514:
[----:B------:R-:W-:Y:S01]  /*6cf0*/  ULEA UR8, UR39, UR40, 0x3 ;  /* 0x0000002827087291 */ /* 0x000fe2000f8e183f */
[----:B------:R-:W-:-:S05]  /*6d00*/  IMAD.U32 R11, RZ, RZ, UR38 ;  /* 0x00000026ff0b7e24 */ /* 0x000fca000f8e00ff */
[----:B------:R-:W-:-:S04]  /*6d10*/  SHF.L.U32 R11, R11, 0x1f, RZ ;  /* 0x0000001f0b0b7819 */ /* 0x000fc800000006ff */
[----:B------:R0:W1:Y:S01]  /*6d20*/  SYNCS.PHASECHK.TRANS64.TRYWAIT P1, [UR8+0x30830], R11 ;  /* 0x0308300bff0075a7 */ /* 0x0000620008020148 */
[----:B------:R-:W-:Y:S05]  /*6d30*/  @!P0 BRA `(.L_x_5515) ;  /* 0x0000000000048947 */ /* 0x000fea0003800000 */
[----:B------:R-:W-:Y:S01]  /*6d40*/  BPT.TRAP 0x1 ;  /* 0x000000040000795c */ /* 0x000fe20000300000 */
.L_x_5515:
[----:B-1----:R-:W-:Y:S05]  /*6d50*/  @P1 BRA `(.L_x_5516) ;  /* 0x0000000000081947 */ /* 0x002fea0003800000 */
[----:B------:R-:W1:Y:S02]  /*6d60*/  SYNCS.PHASECHK.TRANS64.TRYWAIT P1, [UR8+0x30830], R11 ;  /* 0x0308300bff0075a7 */ /* 0x000e640008020148 */
[----:B-1----:R-:W-:Y:S05]  /*6d70*/  @!P1 BRA `(.L_x_5517) ;  /* 0x0000009c00089947 */ /* 0x002fea0003800000 */
.L_x_5516:
        /* <DEDUP_REMOVED lines=175> */
.L_x_5518:
[----:B------:R-:W-:Y:S01]  /*7870*/  ULEA UR8, UR6, UR40, 0x3 ;  /* 0x0000002806087291 */ /* 0x000fe2000f8e183f */
[----:B------:R-:W-:-:S05]  /*7880*/  IMAD.U32 R0, RZ, RZ, UR5 ;  /* 0x00000005ff007e24 */ /* 0x000fca000f8e00ff */
[----:B------:R-:W-:-:S04]  /*7890*/  SHF.L.U32 R0, R0, 0x1f, RZ ;  /* 0x0000001f00007819 */ /* 0x000fc800000006ff */
[----:B------:R2:W3:Y:S01]  /*78a0*/  SYNCS.PHASECHK.TRANS64.TRYWAIT P1, [UR8+0x30850], R0 ;  /* 0x03085000ff0075a7 */ /* 0x0004e20008020148 */
[----:B------:R-:W-:Y:S05]  /*78b0*/  @!P0 BRA `(.L_x_5519) ;  /* 0x0000000000048947 */ /* 0x000fea0003800000 */
[----:B------:R-:W-:Y:S01]  /*78c0*/  BPT.TRAP 0x1 ;  /* 0x000000040000795c */ /* 0x000fe20000300000 */
.L_x_5519:
[----:B---3--:R-:W-:Y:S05]  /*78d0*/  @P1 BRA `(.L_x_5520) ;  /* 0x0000000000081947 */ /* 0x008fea0003800000 */
[----:B------:R-:W3:Y:S02]  /*78e0*/  SYNCS.PHASECHK.TRANS64.TRYWAIT P1, [UR8+0x30850], R0 ;  /* 0x03085000ff0075a7 */ /* 0x000ee40008020148 */
[----:B---3--:R-:W-:Y:S05]  /*78f0*/  @!P1 BRA `(.L_x_5521) ;  /* 0x0000009000409947 */ /* 0x008fea0003800000 */
.L_x_5520:
        /* <DEDUP_REMOVED lines=37> */
.L_x_5522:
        /* <DEDUP_REMOVED lines=59> */
[----:B------:R-:W1:Y:S01]  /*7f00*/  S2UR UR6, SR_CgaCtaId ;  /* 0x00000000000679c3 */ /* 0x000e620000008800 */
[----:B------:R-:W-:-:S02]  /*7f10*/  ULEA UR5, UR9, UR40, 0x3 ;  /* 0x0000002809057291 */ /* 0x000fc4000f8e183f */
[----:B------:R-:W3:Y:S01]  /*7f20*/  MUFU.TANH R120, R120 ;  /* 0x0000007800787308 */ /* 0x000ee20000002400 */
[----:B--2---:R-:W-:Y:S01]  /*7f30*/  FMNMX.FTZ R11, R21, R0, !PT ;  /* 0x00000000150b7209 */ /* 0x004fe20007810000 */
[----:B------:R-:W-:-:S06]  /*7f40*/  UIADD3 UR5, UR5, 0x30840, URZ ;  /* 0x0003084005057890 */ /* 0x000fcc000fffe03f */
[----:B------:R-:W2:Y:S01]  /*7f50*/  MUFU.TANH R172, R172 ;  /* 0x000000ac00ac7308 */ /* 0x000ea20000002400 */
[----:B0-----:R-:W-:-:S07]  /*7f60*/  FMNMX.FTZ R143, R171, R2, !PT ;  /* 0x00000002ab8f7209 */ /* 0x001fce0007810000 */
[----:B------:R-:W0:Y:S01]  /*7f70*/  MUFU.TANH R121, R121 ;  /* 0x0000007900797308 */ /* 0x000e220000002400 */
[----:B---3--:R-:W-:Y:S01]  /*7f80*/  FMNMX.FTZ R0, R120, R11, !PT ;  /* 0x0000000b78007209 */ /* 0x008fe20007810000 */
[----:B-1----:R-:W-:-:S06]  /*7f90*/  UPRMT UR5, UR6, 0x654, UR5 ;  /* 0x0000065406057896 */ /* 0x002fcc0008000005 */
[----:B------:R-:W1:Y:S01]  /*7fa0*/  MUFU.TANH R173, R173 ;  /* 0x000000ad00ad7308 */ /* 0x000e620000002400 */
[----:B--2---:R-:W-:Y:S02]  /*7fb0*/  FMNMX.FTZ R2, R172, R143, !PT ;  /* 0x0000008fac027209 */ /* 0x004fe40007810000 */
[----:B------:R-:W-:Y:S05]  /*7fc0*/  SYNCS.ARRIVE.TRANS64.RED.A1T0 RZ, [UR5], RZ ;  /* 0x000000ffffff79a7 */ /* 0x000fea0008100405 */
        /* <DEDUP_REMOVED lines=48> */
[----:B--2---:R-:W-:Y:S01]  /*82d0*/  FMNMX.FTZ R2, R146, R153, !PT ;  /* 0x0000009992027209 */ /* 0x004fe20007810000 */
[----:B------:R-:W-:-:S06]  /*82e0*/  FMUL.FTZ R153, R166, UR7 ;  /* 0x00000007a6997c20 */ /* 0x000fcc0008410000 */
        /* <DEDUP_REMOVED lines=25> */
[----:B0-----:R-:W-:-:S05]  /*8480*/  FMNMX.FTZ R0, R156, R11, !PT ;  /* 0x0000000b9c007209 */ /* 0x001fca0007810000 */
[----:B------:R-:W0:Y:S01]  /*8490*/  SHFL.BFLY PT, R11, R0, 0x2, 0x1f ;  /* 0x0c401f00000b7f89 */ /* 0x000e2200000e0000 */
[----:B-1----:R-:W-:-:S04]  /*84a0*/  FMNMX.FTZ R157, R153, R2, !PT ;  /* 0x00000002999d7209 */ /* 0x002fc80007810000 */
        /* <DEDUP_REMOVED lines=8> */
[----:B------:R-:W-:-:S04]  /*8530*/  FMUL.FTZ R160, R12, UR35 ;  /* 0x000000230ca07c20 */ /* 0x000fc80008410000 */
[--C-:B------:R-:W-:Y:S01]  /*8540*/  FFMA.FTZ R188, R169, UR35, -R160.reuse ;  /* 0x00000023a9bc7c23 */ /* 0x100fe200080108a0 */
[--C-:B------:R-:W-:Y:S01]  /*8550*/  FFMA.FTZ R190, R170, UR35, -R160.reuse ;  /* 0x00000023aabe7c23 */ /* 0x100fe200080108a0 */
[--C-:B------:R-:W-:Y:S01]  /*8560*/  FFMA.FTZ R157, R171, UR35, -R160.reuse ;  /* 0x00000023ab9d7c23 */ /* 0x100fe200080108a0 */
[--C-:B------:R-:W-:Y:S01]  /*8570*/  FFMA.FTZ R184, R172, UR35, -R160.reuse ;  /* 0x00000023acb87c23 */ /* 0x100fe200080108a0 */
[--C-:B------:R-:W-:Y:S01]  /*8580*/  FFMA.FTZ R186, R174, UR35, -R160.reuse ;  /* 0x00000023aeba7c23 */ /* 0x100fe200080108a0 */
[--C-:B------:R-:W-:Y:S01]  /*8590*/  FFMA.FTZ R161, R175, UR35, -R160.reuse ;  /* 0x00000023afa17c23 */ /* 0x100fe200080108a0 */
[----:B-1----:R-:W-:Y:S01]  /*85a0*/  FMNMX.FTZ R11, R158, R159, !PT ;  /* 0x0000009f9e0b7209 */ /* 0x002fe20007810000 */
[----:B------:R-:W-:Y:S01]  /*85b0*/  FMUL.FTZ R159, R13, UR35 ;  /* 0x000000230d9f7c20 */ /* 0x000fe20008410000 */
[----:B------:R-:W-:Y:S01]  /*85c0*/  MUFU.EX2 R188, R188 ;  /* 0x000000bc00bc7308 */ /* 0x000fe20000000800 */
[--C-:B------:R-:W-:Y:S01]  /*85d0*/  FFMA.FTZ R180, R135, UR35, -R160.reuse ;  /* 0x0000002387b47c23 */ /* 0x100fe200080108a0 */
[----:B------:R-:W-:Y:S01]  /*85e0*/  FFMA.FTZ R135, R136, UR35, -R160 ;  /* 0x0000002388877c23 */ /* 0x000fe200080108a0 */
[----:B------:R-:W-:Y:S01]  /*85f0*/  FADD.FTZ R13, -R11, R14 ;  /* 0x0000000e0b0d7221 */ /* 0x000fe20000010100 */
[--C-:B------:R-:W-:Y:S01]  /*8600*/  FFMA.FTZ R182, R137, UR35, -R160.reuse ;  /* 0x0000002389b67c23 */ /* 0x100fe200080108a0 */
[--C-:B------:R-:W-:Y:S01]  /*8610*/  FFMA.FTZ R137, R138, UR35, -R160.reuse ;  /* 0x000000238a897c23 */ /* 0x100fe200080108a0 */
[--C-:B------:R-:W-:Y:S01]  /*8620*/  FFMA.FTZ R176, R141, UR35, -R160.reuse ;  /* 0x000000238db07c23 */ /* 0x100fe200080108a0 */
[----:B------:R-:W-:Y:S01]  /*8630*/  FMUL.FTZ R14, R13, UR35 ;  /* 0x000000230d0e7c20 */ /* 0x000fe20008410000 */
        /* <DEDUP_REMOVED lines=14> */
[----:B------:R-:W-:-:S03]  /*8720*/  FFMA.FTZ R155, R156, UR35, -R160 ;  /* 0x000000239c9b7c23 */ /* 0x000fc600080108a0 */
[----:B------:R-:W0:Y:S01]  /*8730*/  MUFU.EX2 R13, R13 ;  /* 0x0000000d000d7308 */ /* 0x000e220000000800 */
[----:B-1----:R-:W-:-:S04]  /*8740*/  FMUL.FTZ R14, R11, UR35 ;  /* 0x000000230b0e7c20 */ /* 0x002fc80008410000 */
        /* <DEDUP_REMOVED lines=16> */
[--C-:B------:R-:W-:Y:S01]  /*8850*/  FFMA.FTZ R130, R130, UR35, -R14.reuse ;  /* 0x0000002382827c23 */ /* 0x100fe2000801080e */
[----:B------:R-:W-:Y:S01]  /*8860*/  FADD.FTZ R15, R188, R15 ;  /* 0x0000000fbc0f7221 */ /* 0x000fe20000010000 */
[--C-:B------:R-:W-:Y:S01]  /*8870*/  FFMA.FTZ R179, R131, UR35, -R14.reuse ;  /* 0x0000002383b37c23 */ /* 0x100fe2000801080e */
[--C-:B------:R-:W-:Y:S01]  /*8880*/  FFMA.FTZ R132, R132, UR35, -R14.reuse ;  /* 0x0000002384847c23 */ /* 0x100fe2000801080e */
[----:B------:R-:W0:Y:S01]  /*8890*/  MUFU.EX2 R20, R20 ;  /* 0x0000001400147308 */ /* 0x000e220000000800 */
[----:B-1----:R-:W-:Y:S01]  /*88a0*/  FADD.FTZ R136, R190, R15 ;  /* 0x0000000fbe887221 */ /* 0x002fe20000010000 */
[--C-:B------:R-:W-:Y:S01]  /*88b0*/  FFMA.FTZ R173, R133, UR35, -R14.reuse ;  /* 0x0000002385ad7c23 */ /* 0x100fe2000801080e */
[--C-:B------:R-:W-:Y:S01]  /*88c0*/  FFMA.FTZ R134, R134, UR35, -R14.reuse ;  /* 0x0000002386867c23 */ /* 0x100fe2000801080e */
[--C-:B------:R-:W-:Y:S01]  /*88d0*/  FFMA.FTZ R175, R139, UR35, -R14.reuse ;  /* 0x000000238baf7c23 */ /* 0x100fe2000801080e */
[--C-:B------:R-:W-:Y:S01]  /*88e0*/  FFMA.FTZ R140, R140, UR35, -R14.reuse ;  /* 0x000000238c8c7c23 */ /* 0x100fe2000801080e */
[--C-:B------:R-:W-:Y:S01]  /*88f0*/  FFMA.FTZ R143, R143, UR35, -R14.reuse ;  /* 0x000000238f8f7c23 */ /* 0x100fe2000801080e */
[--C-:B------:R-:W-:Y:S01]  /*8900*/  FFMA.FTZ R150, R150, UR35, -R14.reuse ;  /* 0x0000002396967c23 */ /* 0x100fe2000801080e */
[----:B------:R-:W1:Y:S01]  /*8910*/  MUFU.EX2 R191, R191 ;  /* 0x000000bf00bf7308 */ /* 0x000e620000000800 */
[----:B--2---:R-:W-:Y:S01]  /*8920*/  FFMA.FTZ R3, R2, R3, R189 ;  /* 0x0000000302037223 */ /* 0x004fe200000100bd */
[--C-:B------:R-:W-:Y:S01]  /*8930*/  FFMA.FTZ R153, R153, UR35, -R14.reuse ;  /* 0x0000002399997c23 */ /* 0x100fe2000801080e */
[----:B------:R-:W-:-:S05]  /*8940*/  FFMA.FTZ R14, R154, UR35, -R14 ;  /* 0x000000239a0e7c23 */ /* 0x000fca000801080e */
        /* <DEDUP_REMOVED lines=88> */
.L_x_5523:
        /* <DEDUP_REMOVED lines=35> */
.L_x_5513:
        /* <DEDUP_REMOVED lines=99> */
.L_x_5525:
[----:B------:R-:W-:Y:S01]  /*9730*/  ULEA UR5, UR39, UR40, 0x3 ;  /* 0x0000002827057291 */ /* 0x000fe2000f8e183f */
[----:B------:R-:W-:-:S04]  /*9740*/  MOV R0, UR38 ;  /* 0x0000002600007c02 */ /* 0x000fc80008000f00 */
[----:B------:R-:W-:-:S04]  /*9750*/  SHF.L.U32 R0, R0, 0x1f, RZ ;  /* 0x0000001f00007819 */ /* 0x000fc800000006ff */
[----:B------:R0:W1:Y:S01]  /*9760*/  SYNCS.PHASECHK.TRANS64.TRYWAIT P1, [UR5+0x30850], R0 ;  /* 0x03085000ff0075a7 */ /* 0x0000620008020145 */
[----:B------:R-:W-:Y:S05]  /*9770*/  @!P0 BRA `(.L_x_5526) ;  /* 0x0000000000048947 */ /* 0x000fea0003800000 */
[----:B------:R-:W-:Y:S01]  /*9780*/  BPT.TRAP 0x1 ;  /* 0x000000040000795c */ /* 0x000fe20000300000 */
.L_x_5526:
[----:B-1----:R-:W-:Y:S05]  /*9790*/  @P1 BRA `(.L_x_5527) ;  /* 0x0000000000081947 */ /* 0x002fea0003800000 */
[----:B------:R-:W1:Y:S02]  /*97a0*/  SYNCS.PHASECHK.TRANS64.TRYWAIT P1, [UR5+0x30850], R0 ;  /* 0x03085000ff0075a7 */ /* 0x000e640008020145 */
[----:B-1----:R-:W-:Y:S05]  /*97b0*/  @!P1 BRA `(.L_x_5528) ;  /* 0x0000007000a89947 */ /* 0x002fea0003800000 */
.L_x_5527:
[----:B------:R-:W-:Y:S01]  /*97c0*/  UIADD3 UR40, UR40, 0x400, URZ ;  /* 0x0000040028287890 */ /* 0x000fe2000fffe03f */
[----:B------:R-:W-:Y:S01]  /*97d0*/  WARPGROUP.ARRIVE ;  /* 0x00000000000079c5 */ /* 0x000fe20000000000 */
[----:B------:R-:W-:Y:S01]  /*97e0*/  UMOV UR7, 0x40000040 ;  /* 0x4000004000077882 */ /* 0x000fe20000000000 */
[----:B-1----:R-:W1:Y:S01]  /*97f0*/  SHFL.BFLY PT, R5, R10, 0x2, 0x1f ;  /* 0x0c401f000a057f89 */ /* 0x002e6200000e0000 */
[----:B------:R-:W-:Y:S01]  /*9800*/  USHF.R.U32.HI UR40, URZ, 0x4, UR40 ;  /* 0x000000043f287899 */ /* 0x000fe20008011628 */
[----:B------:R-:W-:Y:S02]  /*9810*/  CS2R R20, SRZ ;  /* 0x0000000000147805 */ /* 0x000fe4000001ff00 */
[----:B0-----:R-:W0:Y:S01]  /*9820*/  SHFL.BFLY PT, R0, R3, 0x2, 0x1f ;  /* 0x0c401f0003007f89 */ /* 0x001e2200000e0000 */
[----:B------:R-:W-:-:S04]  /*9830*/  ULOP3.LUT UR40, UR40, 0x3fff, URZ, 0xc0, !UPT ;  /* 0x00003fff28287892 */ /* 0x000fc8000f8ec03f */
[----:B------:R-:W-:-:S04]  /*9840*/  ULOP3.LUT UR4, UR40, 0x3000000, URZ, 0xfc, !UPT ;  /* 0x0300000028047892 */ /* 0x000fc8000f8efc3f */
[----:B------:R-:W-:-:S07]  /*9850*/  UIMAD UR4, UR39, 0x900, UR4 ;  /* 0x00000900270478a4 */ /* 0x000fce000f8e0204 */
[----:B------:R-:W-:Y:S02]  /*9860*/  UMOV UR6, UR4 ;  /* 0x0000000400067c82 */ /* 0x000fe40008000000 */
[----:B------:R-:W-:Y:S01]  /*9870*/  HGMMA.64x192x16.F32 R24, R188, gdesc[UR4].tnspB, R24, gsb0 ;  /* 0x42e00004bc187df0 */ /* 0x000fe20008000818 */
[----:B------:R-:W-:Y:S01]  /*9880*/  UIADD3 UR6, UR4, 0x80, URZ ;  /* 0x0000008004067890 */ /* 0x000fe2000fffe03f */
[----:B-1----:R-:W-:Y:S01]  /*9890*/  FADD.FTZ R5, R5, R10 ;  /* 0x0000000a05057221 */ /* 0x002fe20000010000 */
[----:B------:R-:W-:Y:S01]  /*98a0*/  UMOV UR7, 0x40000040 ;  /* 0x4000004000077882 */ /* 0x000fe20000000000 */
[----:B0-----:R-:W-:Y:S01]  /*98b0*/  FADD.FTZ R2, R0, R3 ;  /* 0x0000000300027221 */ /* 0x001fe20000010000 */
[----:B------:R-:W-:Y:S02]  /*98c0*/  IMAD.U32 R3, RZ, RZ, UR35 ;  /* 0x00000023ff037e24 */ /* 0x000fe4000f8e00ff */
        /* <DEDUP_REMOVED lines=46> */
.L_x_5529:
        /* <DEDUP_REMOVED lines=109> */
.L_x_5493:
        /* <DEDUP_REMOVED lines=12> */
[----:B------:R-:W-:Y:S01]  /*a340*/  USHF.R.S32.HI UR10, URZ, 0x1f, UR61 ;  /* 0x0000001f3f0a7899 */ /* 0x000fe2000801143d */
[----:B------:R-:W-:Y:S01]  /*a350*/  F2FP.F16.F32.PACK_AB R7, R156, R33 ;  /* 0x000000219c07723e */ /* 0x000fe200000000ff */
[----:B------:R-:W-:Y:S01]  /*a360*/  ULDC.64 UR8, c[0x0][0xb90] ;  /* 0x0002e40000087ab9 */ /* 0x000fe20000000a00 */
[----:B------:R-:W-:Y:S01]  /*a370*/  F2FP.F16.F32.PACK_AB R4, R25, R4 ;  /* 0x000000041904723e */ /* 0x000fe200000000ff */
[----:B------:R-:W-:Y:S01]  /*a380*/  UIMAD UR5, UR10, UR8, URZ ;  /* 0x000000080a0572a4 */ /* 0x000fe2000f8e023f */
[----:B------:R-:W-:Y:S01]  /*a390*/  F2FP.F16.F32.PACK_AB R5, R154, R5 ;  /* 0x000000059a05723e */ /* 0x000fe200000000ff */
[----:B------:R-:W-:Y:S01]  /*a3a0*/  UIMAD.WIDE.U32 UR6, UR61, UR8, URZ ;  /* 0x000000083d0672a5 */ /* 0x000fe2000f8e003f */
[----:B------:R-:W-:Y:S01]  /*a3b0*/  F2FP.F16.F32.PACK_AB R10, R11, R10 ;  /* 0x0000000a0b0a723e */ /* 0x000fe200000000ff */
[----:B------:R-:W-:Y:S01]  /*a3c0*/  UIMAD UR5, UR61, UR9, UR5 ;  /* 0x000000093d0572a4 */ /* 0x000fe2000f8e0205 */
[----:B------:R-:W-:Y:S01]  /*a3d0*/  F2FP.F16.F32.PACK_AB R8, R15, R8 ;  /* 0x000000080f08723e */ /* 0x000fe200000000ff */
[----:B------:R-:W-:Y:S01]  /*a3e0*/  USHF.R.S32.HI UR12, URZ, 0x1f, UR60 ;  /* 0x0000001f3f0c7899 */ /* 0x000fe2000801143c */
[----:B------:R-:W-:Y:S01]  /*a3f0*/  F2FP.F16.F32.PACK_AB R11, R150, R141 ;  /* 0x0000008d960b723e */ /* 0x000fe200000000ff */
[----:B------:R-:W-:Y:S01]  /*a400*/  ULDC.64 UR8, c[0x0][0xb98] ;  /* 0x0002e60000087ab9 */ /* 0x000fe20000000a00 */
[----:B------:R-:W-:Y:S01]  /*a410*/  UIADD3 UR7, UR7, UR5, URZ ;  /* 0x0000000507077290 */ /* 0x000fe2000fffe03f */
[----:B------:R-:W-:Y:S01]  /*a420*/  F2FP.F16.F32.PACK_AB R12, R13, R12 ;  /* 0x0000000c0d0c723e */ /* 0x000fe200000000ff */
[----:B------:R-:W-:Y:S01]  /*a430*/  UIMAD UR5, UR12, UR8, URZ ;  /* 0x000000080c0572a4 */ /* 0x000fe2000f8e023f */
[----:B------:R-:W-:Y:S01]  /*a440*/  F2FP.F16.F32.PACK_AB R13, R147, R140 ;  /* 0x0000008c930d723e */ /* 0x000fe200000000ff */
[----:B------:R-:W-:Y:S01]  /*a450*/  UIMAD.WIDE.U32 UR6, UR60, UR8, UR6 ;  /* 0x000000083c0672a5 */ /* 0x000fe2000f8e0006 */
[----:B------:R-:W-:Y:S01]  /*a460*/  F2FP.F16.F32.PACK_AB R14, R53, R14 ;  /* 0x0000000e350e723e */ /* 0x000fe200000000ff */
[----:B------:R-:W-:Y:S01]  /*a470*/  UIMAD UR5, UR60, UR9, UR5 ;  /* 0x000000093c0572a4 */ /* 0x000fe2000f8e0205 */
[----:B------:R-:W-:-:S02]  /*a480*/  F2FP.F16.F32.PACK_AB R15, R149, R142 ;  /* 0x0000008e950f723e */ /* 0x000fc400000000ff */
[----:B------:R-:W-:Y:S01]  /*a490*/  F2FP.F16.F32.PACK_AB R24, R57, R24 ;  /* 0x000000183918723e */ /* 0x000fe200000000ff */
[----:B------:R-:W-:Y:S01]  /*a4a0*/  ULDC.64 UR8, c[0x0][0xae8] ;  /* 0x0002ba0000087ab9 */ /* 0x000fe20000000a00 */
[----:B------:R-:W-:Y:S02]  /*a4b0*/  F2FP.F16.F32.PACK_AB R96, R97, R96 ;  /* 0x000000606160723e */ /* 0x000fe400000000ff */
[----:B------:R-:W-:Y:S02]  /*a4c0*/  F2FP.F16.F32.PACK_AB R97, R95, R98 ;  /* 0x000000625f61723e */ /* 0x000fe400000000ff */
[----:B------:R-:W-:Y:S02]  /*a4d0*/  F2FP.F16.F32.PACK_AB R104, R105, R104 ;  /* 0x000000686968723e */ /* 0x000fe400000000ff */
[----:B------:R-:W-:Y:S02]  /*a4e0*/  MOV R48, R52 ;  /* 0x0000003400307202 */ /* 0x000fe40000000f00 */
[----:B0-----:R-:W-:Y:S01]  /*a4f0*/  MOV R49, R21 ;  /* 0x0000001500317202 */ /* 0x001fe20000000f00 */
[----:B------:R-:W-:Y:S01]  /*a500*/  IMAD R21, R192, 0x40, R16 ;  /* 0x00000040c0157824 */ /* 0x000fe200078e0210 */
[----:B------:R-:W-:-:S02]  /*a510*/  F2FP.F16.F32.PACK_AB R98, R101, R100 ;  /* 0x000000646562723e */ /* 0x000fc400000000ff */
[----:B------:R-:W-:Y:S01]  /*a520*/  F2FP.F16.F32.PACK_AB R99, R124, R99 ;  /* 0x000000637c63723e */ /* 0x000fe200000000ff */
[--C-:B------:R-:W-:Y:S01]  /*a530*/  IMAD.WIDE R46, R197, 0x2, R48.reuse ;  /* 0x00000002c52e7825 */ /* 0x100fe200078e0230 */
[----:B------:R-:W-:Y:S02]  /*a540*/  F2FP.F16.F32.PACK_AB R105, R91, R106 ;  /* 0x0000006a5b69723e */ /* 0x000fe400000000ff */
[----:B------:R-:W-:Y:S01]  /*a550*/  F2FP.F16.F32.PACK_AB R112, R113, R112 ;  /* 0x000000707170723e */ /* 0x000fe200000000ff */
[----:B------:R-:W-:Y:S01]  /*a560*/  IMAD.WIDE R48, R21, 0x2, R48 ;  /* 0x0000000215307825 */ /* 0x000fe200078e0230 */
[C---:B------:R-:W-:Y:S02]  /*a570*/  IADD3 R27, P5, R46.reuse, 0x8060, RZ ;  /* 0x000080602e1b7810 */ /* 0x040fe40007fbe0ff */
[----:B------:R-:W-:Y:S02]  /*a580*/  LOP3.LUT R21, R46, 0x380, RZ, 0xc0, !PT ;  /* 0x000003802e157812 */ /* 0x000fe400078ec0ff */
[----:B------:R-:W-:-:S02]  /*a590*/  LOP3.LUT R26, R27, 0x380, RZ, 0xc0, !PT ;  /* 0x000003801b1a7812 */ /* 0x000fc400078ec0ff */
[----:B------:R-:W-:Y:S02]  /*a5a0*/  IADD3 R43, P0, R46, 0x8020, RZ ;  /* 0x000080202e2b7810 */ /* 0x000fe40007f1e0ff */
[----:B------:R-:W-:Y:S02]  /*a5b0*/  SHF.R.U64 R26, R26, 0x3, RZ ;  /* 0x000000031a1a7819 */ /* 0x000fe400000012ff */
[C---:B------:R-:W-:Y:S01]  /*a5c0*/  IADD3 R45, P6, R46.reuse, 0x8040, RZ ;  /* 0x000080402e2d7810 */ /* 0x040fe20007fde0ff */
[--C-:B------:R-:W-:Y:S01]  /*a5d0*/  IMAD.X R55, RZ, RZ, R47.reuse, P0 ;  /* 0x000000ffff377224 */ /* 0x100fe200000e062f */
[----:B------:R-:W-:Y:S02]  /*a5e0*/  IADD3 R30, P1, R46, 0x8000, RZ ;  /* 0x000080002e1e7810 */ /* 0x000fe40007f3e0ff */
[----:B------:R-:W-:Y:S01]  /*a5f0*/  SHF.R.U64 R21, R21, 0x3, RZ ;  /* 0x0000000315157819 */ /* 0x000fe200000012ff */
[----:B------:R-:W-:Y:S01]  /*a600*/  IMAD.X R51, RZ, RZ, R47, P6 ;  /* 0x000000ffff337224 */ /* 0x000fe200030e062f */
[----:B------:R-:W-:-:S02]  /*a610*/  LOP3.LUT R32, R43, 0x380, RZ, 0xc0, !PT ;  /* 0x000003802b207812 */ /* 0x000fc400078ec0ff */
[----:B------:R-:W-:Y:S01]  /*a620*/  LOP3.LUT R26, R26, R27, RZ, 0x3c, !PT ;  /* 0x0000001b1a1a7212 */ /* 0x000fe200078e3cff */
[--C-:B------:R-:W-:Y:S01]  /*a630*/  IMAD.X R27, RZ, RZ, R47.reuse, P5 ;  /* 0x000000ffff1b7224 */ /* 0x100fe200028e062f */
[----:B------:R-:W-:Y:S02]  /*a640*/  IADD3.X R59, RZ, R47, RZ, P1, !PT ;  /* 0x0000002fff3b7210 */ /* 0x000fe40000ffe4ff */
        /* <DEDUP_REMOVED lines=9> */
[----:B------:R-:W-:Y:S01]  /*a6e0*/  IMAD.X R75, RZ, RZ, R47, P5 ;  /* 0x000000ffff4b7224 */ /* 0x000fe200028e062f */
[----:B------:R-:W-:-:S02]  /*a6f0*/  IADD3 R31, P1, R46, 0x40, RZ ;  /* 0x000000402e1f7810 */ /* 0x000fc40007f3e0ff */
[----:B------:R-:W-:Y:S01]  /*a700*/  LOP3.LUT R46, R21, R46, RZ, 0x3c, !PT ;  /* 0x0000002e152e7212 */ /* 0x000fe200078e3cff */
[--C-:B------:R-:W-:Y:S01]  /*a710*/  IMAD.X R83, RZ, RZ, R47.reuse, P0 ;  /* 0x000000ffff537224 */ /* 0x100fe200000e062f */
[----:B------:R-:W-:Y:S01]  /*a720*/  SHF.R.U64 R32, R32, 0x3, RZ ;  /* 0x0000000320207819 */ /* 0x000fe200000012ff */
[----:B------:R-:W-:Y:S01]  /*a730*/  IMAD.X R87, RZ, RZ, R47, P1 ;  /* 0x000000ffff577224 */ /* 0x000fe200008e062f */
[----:B------:R-:W-:Y:S02]  /*a740*/  LOP3.LUT R21, R30, 0x380, RZ, 0xc0, !PT ;  /* 0x000003801e157812 */ /* 0x000fe400078ec0ff */
[----:B------:R-:W-:Y:S02]  /*a750*/  LOP3.LUT R54, R32, R43, RZ, 0x3c, !PT ;  /* 0x0000002b20367212 */ /* 0x000fe400078e3cff */
[----:B------:R-:W-:Y:S02]  /*a760*/  LOP3.LUT R20, R41, 0x380, RZ, 0xc0, !PT ;  /* 0x0000038029147812 */ /* 0x000fe400078ec0ff */
[----:B------:R-:W-:-:S02]  /*a770*/  SHF.R.U64 R21, R21, 0x3, RZ ;  /* 0x0000000315157819 */ /* 0x000fc400000012ff */
[----:B------:R-:W-:Y:S02]  /*a780*/  LOP3.LUT R32, R39, 0x380, RZ, 0xc0, !PT ;  /* 0x0000038027207812 */ /* 0x000fe400078ec0ff */
[----:B------:R-:W-:Y:S02]  /*a790*/  SHF.R.U64 R20, R20, 0x3, RZ ;  /* 0x0000000314147819 */ /* 0x000fe400000012ff */
[----:B------:R-:W-:Y:S02]  /*a7a0*/  LOP3.LUT R58, R21, R30, RZ, 0x3c, !PT ;  /* 0x0000001e153a7212 */ /* 0x000fe400078e3cff */
[----:B------:R-:W-:Y:S02]  /*a7b0*/  SHF.R.U64 R32, R32, 0x3, RZ ;  /* 0x0000000320207819 */ /* 0x000fe400000012ff */
[----:B------:R-:W-:Y:S02]  /*a7c0*/  LOP3.LUT R21, R28, 0x380, RZ, 0xc0, !PT ;  /* 0x000003801c157812 */ /* 0x000fe400078ec0ff */
[----:B------:R-:W-:-:S02]  /*a7d0*/  LOP3.LUT R62, R20, R41, RZ, 0x3c, !PT ;  /* 0x00000029143e7212 */ /* 0x000fc400078e3cff */
[----:B------:R-:W-:Y:S02]  /*a7e0*/  LOP3.LUT R70, R32, R39, RZ, 0x3c, !PT ;  /* 0x0000002720467212 */ /* 0x000fe400078e3cff */
[----:B------:R-:W-:Y:S02]  /*a7f0*/  LOP3.LUT R20, R29, 0x380, RZ, 0xc0, !PT ;  /* 0x000003801d147812 */ /* 0x000fe400078ec0ff */
[----:B------:R-:W-:Y:S02]  /*a800*/  SHF.R.U64 R21, R21, 0x3, RZ ;  /* 0x0000000315157819 */ /* 0x000fe400000012ff */
[----:B------:R-:W-:Y:S02]  /*a810*/  LOP3.LUT R32, R35, 0x380, RZ, 0xc0, !PT ;  /* 0x0000038023207812 */ /* 0x000fe400078ec0ff */
[----:B------:R-:W-:Y:S02]  /*a820*/  LOP3.LUT R34, R45, 0x380, RZ, 0xc0, !PT ;  /* 0x000003802d227812 */ /* 0x000fe400078ec0ff */
[----:B------:R-:W-:-:S02]  /*a830*/  SHF.R.U64 R20, R20, 0x3, RZ ;  /* 0x0000000314147819 */ /* 0x000fc400000012ff */
[----:B------:R-:W-:Y:S02]  /*a840*/  LOP3.LUT R78, R21, R28, RZ, 0x3c, !PT ;  /* 0x0000001c154e7212 */ /* 0x000fe400078e3cff */
[----:B------:R-:W-:Y:S02]  /*a850*/  SHF.R.U64 R32, R32, 0x3, RZ ;  /* 0x0000000320207819 */ /* 0x000fe400000012ff */
[----:B------:R-:W-:Y:S02]  /*a860*/  IADD3 R21, P4, R48, 0x1000, RZ ;  /* 0x0000100030157810 */ /* 0x000fe40007f9e0ff */
[----:B------:R-:W-:Y:S02]  /*a870*/  SHF.R.U64 R34, R34, 0x3, RZ ;  /* 0x0000000322227819 */ /* 0x000fe400000012ff */
[----:B------:R-:W-:Y:S02]  /*a880*/  LOP3.LUT R66, R20, R29, RZ, 0x3c, !PT ;  /* 0x0000001d14427212 */ /* 0x000fe400078e3cff */
[----:B------:R-:W-:-:S02]  /*a890*/  LOP3.LUT R82, R32, R35, RZ, 0x3c, !PT ;  /* 0x0000002320527212 */ /* 0x000fc400078e3cff */
[----:B------:R-:W-:Y:S02]  /*a8a0*/  LOP3.LUT R20, R21, 0x380, RZ, 0xc0, !PT ;  /* 0x0000038015147812 */ /* 0x000fe400078ec0ff */
[----:B------:R-:W-:Y:S02]  /*a8b0*/  IADD3 R35, P0, R48, 0x5000, RZ ;  /* 0x0000500030237810 */ /* 0x000fe40007f1e0ff */
[----:B------:R-:W-:Y:S02]  /*a8c0*/  LOP3.LUT R50, R34, R45, RZ, 0x3c, !PT ;  /* 0x0000002d22327212 */ /* 0x000fe400078e3cff */
[----:B------:R-:W-:Y:S02]  /*a8d0*/  SHF.R.U64 R20, R20, 0x3, RZ ;  /* 0x0000000314147819 */ /* 0x000fe400000012ff */
[----:B------:R-:W-:Y:S02]  /*a8e0*/  LOP3.LUT R34, R35, 0x380, RZ, 0xc0, !PT ;  /* 0x0000038023227812 */ /* 0x000fe400078ec0ff */
[----:B------:R-:W-:-:S02]  /*a8f0*/  LOP3.LUT R20, R20, R21, RZ, 0x3c, !PT ;  /* 0x0000001514147212 */ /* 0x000fc400078e3cff */
        /* <DEDUP_REMOVED lines=9> */
[----:B------:R-:W-:Y:S02]  /*a990*/  LOP3.LUT R25, R46, 0x380, RZ, 0xc0, !PT ;  /* 0x000003802e197812 */ /* 0x000fe400078ec0ff */
        /* <DEDUP_REMOVED lines=17> */
[----:B------:R-:W-:Y:S01]  /*aab0*/  IADD3.X R79, RZ, R47, RZ, P6, !PT ;  /* 0x0000002fff4f7210 */ /* 0x000fe200037fe4ff */
[----:B------:R-:W2:Y:S01]  /*aac0*/  @P1 LDC R53, c[0x0][0xbf0] ;  /* 0x0002fc00ff351b82 */ /* 0x000ea20000000800 */
[----:B------:R-:W-:-:S02]  /*aad0*/  MOV R86, R86 ;  /* 0x0000005600567202 */ /* 0x000fc40000000f00 */
[----:B------:R-:W-:Y:S02]  /*aae0*/  IADD3.X R47, RZ, R49, RZ, P0, !PT ;  /* 0x00000031ff2f7210 */ /* 0x000fe400007fe4ff */
[C---:B------:R-:W-:Y:S02]  /*aaf0*/  IADD3 R39, P3, R48.reuse, 0x7000, RZ ;  /* 0x0000700030277810 */ /* 0x040fe40007f7e0ff */
[----:B------:R-:W-:Y:S02]  /*ab00*/  IADD3 R37, P2, R48, 0x6000, RZ ;  /* 0x0000600030257810 */ /* 0x000fe40007f5e0ff */
        /* <DEDUP_REMOVED lines=9> */
[----:B------:R-:W-:Y:S01]  /*aba0*/  MOV R78, R78 ;  /* 0x0000004e004e7202 */ /* 0x000fe20000000f00 */
[----:B------:R0:W-:Y:S01]  /*abb0*/  STSM.16.M88.4 [R66], R4 ;  /* 0x0000000442007844 */ /* 0x0001e20000000200 */
[----:B------:R-:W-:Y:S01]  /*abc0*/  F2FP.F16.F32.PACK_AB R25, R146, R137 ;  /* 0x000000899219723e */ /* 0x000fe200000000ff */
[----:B------:R-:W-:Y:S01]  /*abd0*/  IMAD R3, R56, R3, R26 ;  /* 0x0000000338037224 */ /* 0x000fe200078e021a */
[----:B------:R-:W-:Y:S01]  /*abe0*/  F2FP.F16.F32.PACK_AB R26, R61, R60 ;  /* 0x0000003c3d1a723e */ /* 0x000fe200000000ff */
[----:B------:R1:W-:Y:S01]  /*abf0*/  STSM.16.M88.4 [R86], R8 ;  /* 0x0000000856007844 */ /* 0x0003e20000000200 */
[----:B------:R-:W-:-:S02]  /*ac00*/  F2FP.F16.F32.PACK_AB R27, R143, R136 ;  /* 0x000000888f1b723e */ /* 0x000fc400000000ff */
[----:B------:R-:W-:Y:S01]  /*ac10*/  LOP3.LUT R36, R37, 0x380, RZ, 0xc0, !PT ;  /* 0x0000038025247812 */ /* 0x000fe200078ec0ff */
[----:B------:R3:W-:Y:S01]  /*ac20*/  STSM.16.M88.4 [R82], R12 ;  /* 0x0000000c52007844 */ /* 0x0007e20000000200 */
[----:B------:R-:W-:Y:S02]  /*ac30*/  MOV R74, R74 ;  /* 0x0000004a004a7202 */ /* 0x000fe40000000f00 */
[----:B------:R-:W-:Y:S01]  /*ac40*/  SHF.R.U64 R38, R38, 0x3, RZ ;  /* 0x0000000326267819 */ /* 0x000fe200000012ff */
[----:B------:R4:W-:Y:S01]  /*ac50*/  STSM.16.M88.4 [R78], R24 ;  /* 0x000000184e007844 */ /* 0x0009e20000000200 */
[----:B------:R-:W-:Y:S02]  /*ac60*/  SHF.R.U64 R36, R36, 0x3, RZ ;  /* 0x0000000324247819 */ /* 0x000fe400000012ff */
[----:B------:R-:W-:Y:S02]  /*ac70*/  LOP3.LUT R38, R38, R39, RZ, 0x3c, !PT ;  /* 0x0000002726267212 */ /* 0x000fe400078e3cff */
[----:B0-----:R-:W-:-:S02]  /*ac80*/  F2FP.F16.F32.PACK_AB R4, R65, R64 ;  /* 0x000000404104723e */ /* 0x001fc400000000ff */
[----:B------:R-:W-:Y:S02]  /*ac90*/  F2FP.F16.F32.PACK_AB R5, R144, R135 ;  /* 0x000000879005723e */ /* 0x000fe400000000ff */
[----:B-1----:R-:W-:Y:S01]  /*aca0*/  MOV R10, UR5 ;  /* 0x00000005000a7c02 */ /* 0x002fe20008000f00 */
[----:B------:R-:W-:Y:S01]  /*acb0*/  ULDC UR5, c[0x0][0xa88] ;  /* 0x0002a20000057ab9 */ /* 0x000fe20000000800 */
[----:B------:R-:W-:Y:S01]  /*acc0*/  SHF.R.S32.HI R9, RZ, 0x1f, R50 ;  /* 0x0000001fff097819 */ /* 0x000fe20000011432 */
[----:B---3--:R-:W-:Y:S01]  /*acd0*/  VIADD R14, R196, UR41 ;  /* 0x00000029c40e7c36 */ /* 0x008fe20008000000 */
[----:B------:R-:W-:Y:S02]  /*ace0*/  IADD3 R12, P0, R50, UR6, RZ ;  /* 0x00000006320c7c10 */ /* 0x000fe4000ff1e0ff */
[----:B------:R-:W-:Y:S02]  /*acf0*/  SHF.R.S32.HI R8, RZ, 0x1f, R3 ;  /* 0x0000001fff087819 */ /* 0x000fe40000011403 */
[----:B------:R-:W-:Y:S01]  /*ad00*/  IADD3.X R13, R9, UR7, R10, P0, !PT ;  /* 0x00000007090d7c10 */ /* 0x000fe200087fe40a */
[----:B------:R-:W-:Y:S01]  /*ad10*/  ULDC.64 UR6, c[0x0][0xb88] ;  /* 0x0002e20000067ab9 */ /* 0x000fe20000000a00 */
[----:B------:R-:W-:Y:S01]  /*ad20*/  F2FP.F16.F32.PACK_AB R6, R69, R68 ;  /* 0x000000444506723e */ /* 0x000fe200000000ff */
[----:B------:R-:W-:Y:S01]  /*ad30*/  IMAD R8, R8, UR6, RZ ;  /* 0x0000000608087c24 */ /* 0x000fe2000f8e02ff */
[----:B------:R-:W-:Y:S01]  /*ad40*/  F2FP.F16.F32.PACK_AB R7, R134, R133 ;  /* 0x000000858607723e */ /* 0x000fe200000000ff */
[----:B------:R-:W-:Y:S01]  /*ad50*/  IMAD.WIDE.U32 R12, R3, UR6, R12 ;  /* 0x00000006030c7c25 */ /* 0x000fe2000f8e000c */
[----:B------:R-:W-:-:S02]  /*ad60*/  IADD3.X R39, RZ, R49, RZ, P3, !PT ;  /* 0x00000031ff277210 */ /* 0x000fc40001ffe4ff */
[----:B------:R-:W-:Y:S01]  /*ad70*/  LOP3.LUT P0, RZ, R194, 0x3, RZ, 0xc0, !PT ;  /* 0x00000003c2ff7812 */ /* 0x000fe2000780c0ff */
[----:B------:R-:W-:Y:S01]  /*ad80*/  IMAD R15, R3, UR7, R8 ;  /* 0x00000007030f7c24 */ /* 0x000fe2000f8e0208 */
[----:B------:R0:W-:Y:S01]  /*ad90*/  STSM.16.M88.4 [R74], R4 ;  /* 0x000000044a007844 */ /* 0x0001e20000000200 */
[----:B------:R-:W-:Y:S01]  /*ada0*/  ULDC.64 UR6, c[0x0][0xb50] ;  /* 0x0002d40000067ab9 */ /* 0x000fe20000000a00 */
[----:B------:R-:W-:Y:S01]  /*adb0*/  IMAD R3, R56, UR5, RZ ;  /* 0x0000000538037c24 */ /* 0x000fe2000f8e02ff */
[----:B----4-:R-:W-:Y:S02]  /*adc0*/  LEA R24, P3, R12, UR6, 0x2 ;  /* 0x000000060c187c11 */ /* 0x010fe4000f8610ff */
[----:B------:R-:W-:Y:S01]  /*add0*/  LOP3.LUT R36, R36, R37, RZ, 0x3c, !PT ;  /* 0x0000002524247212 */ /* 0x000fe200078e3cff */
[----:B------:R-:W-:Y:S01]  /*ade0*/  IMAD.X R37, RZ, RZ, R49, P2 ;  /* 0x000000ffff257224 */ /* 0x000fe200010e0631 */
[----:B------:R-:W-:Y:S01]  /*adf0*/  ISETP.GE.OR P2, PT, R14, R3, P0 ;  /* 0x000000030e00720c */ /* 0x000fe20000746670 */
[----:B------:R-:W-:Y:S01]  /*ae00*/  SHFL.IDX PT, R68, R24, RZ, 0x1c1f ;  /* 0x001c1fff18447589 */ /* 0x000fe200000e0000 */
[----:B------:R-:W-:-:S02]  /*ae10*/  MOV R70, R70 ;  /* 0x0000004600467202 */ /* 0x000fc40000000f00 */
[----:B------:R-:W-:Y:S02]  /*ae20*/  F2FP.F16.F32.PACK_AB R8, R73, R72 ;  /* 0x000000484908723e */ /* 0x000fe400000000ff */
[----:B------:R-:W-:Y:S02]  /*ae30*/  F2FP.F16.F32.PACK_AB R9, R131, R126 ;  /* 0x0000007e8309723e */ /* 0x000fe400000000ff */
[----:B------:R-:W-:Y:S01]  /*ae40*/  F2FP.F16.F32.PACK_AB R10, R77, R76 ;  /* 0x0000004c4d0a723e */ /* 0x000fe200000000ff */
[----:B0-----:R-:W-:Y:S01]  /*ae50*/  VIADD R4, R14, 0x8 ;  /* 0x000000080e047836 */ /* 0x001fe20000000000 */
[----:B------:R-:W-:Y:S01]  /*ae60*/  F2FP.F16.F32.PACK_AB R11, R129, R128 ;  /* 0x00000080810b723e */ /* 0x000fe200000000ff */
[----:B------:R-:W-:Y:S01]  /*ae70*/  IMAD.IADD R5, R13, 0x1, R15 ;  /* 0x000000010d057824 */ /* 0x000fe200078e020f */
[----:B------:R-:W-:Y:S02]  /*ae80*/  MOV R62, R62 ;  /* 0x0000003e003e7202 */ /* 0x000fe40000000f00 */
[----:B------:R-:W-:Y:S01]  /*ae90*/  ISETP.GE.OR P0, PT, R4, R3, P0 ;  /* 0x000000030400720c */ /* 0x000fe20000706670 */
[----:B------:R-:W-:Y:S01]  /*aea0*/  STSM.16.M88.4 [R70], R8 ;  /* 0x0000000846007844 */ /* 0x000fe20000000200 */
[----:B------:R-:W-:-:S02]  /*aeb0*/  LEA.HI.X R25, R12, UR7, R5, 0x2, P3 ;  /* 0x000000070c197c11 */ /* 0x000fc400098f1405 */
[----:B------:R-:W-:Y:S01]  /*aec0*/  F2FP.F16.F32.PACK_AB R4, R81, R80 ;  /* 0x000000505104723e */ /* 0x000fe200000000ff */
[----:B------:R-:W-:Y:S01]  /*aed0*/  SHFL.IDX PT, R70, R24, 0x1, 0x1c1f ;  /* 0x003c1f0018467f89 */ /* 0x000fe200000e0000 */
[----:B------:R-:W-:Y:S02]  /*aee0*/  F2FP.F16.F32.PACK_AB R5, R130, R123 ;  /* 0x0000007b8205723e */ /* 0x000fe400000000ff */
[----:B------:R-:W-:Y:S01]  /*aef0*/  F2FP.F16.F32.PACK_AB R6, R85, R84 ;  /* 0x000000545506723e */ /* 0x000fe200000000ff */
[----:B------:R-:W0:Y:S01]  /*af00*/  SHFL.IDX PT, R69, R25, RZ, 0x1c1f ;  /* 0x001c1fff19457589 */ /* 0x000e2200000e0000 */
[----:B------:R-:W-:Y:S02]  /*af10*/  F2FP.F16.F32.PACK_AB R7, R132, R121 ;  /* 0x000000798407723e */ /* 0x000fe400000000ff */
[----:B------:R-:W-:Y:S01]  /*af20*/  MOV R58, R58 ;  /* 0x0000003a003a7202 */ /* 0x000fe20000000f00 */
[----:B------:R-:W1:Y:S01]  /*af30*/  SHFL.IDX PT, R71, R25, 0x1, 0x1c1f ;  /* 0x003c1f0019477f89 */ /* 0x000e6200000e0000 */
[----:B------:R-:W-:-:S02]  /*af40*/  F2FP.F16.F32.PACK_AB R12, R89, R88 ;  /* 0x00000058590c723e */ /* 0x000fc400000000ff */
[----:B------:R-:W-:Y:S01]  /*af50*/  F2FP.F16.F32.PACK_AB R13, R127, R90 ;  /* 0x0000005a7f0d723e */ /* 0x000fe200000000ff */
[----:B------:R-:W-:Y:S01]  /*af60*/  STSM.16.M88.4 [R62], R4 ;  /* 0x000000043e007844 */ /* 0x000fe20000000200 */
[----:B------:R-:W-:Y:S02]  /*af70*/  F2FP.F16.F32.PACK_AB R14, R93, R92 ;  /* 0x0000005c5d0e723e */ /* 0x000fe400000000ff */
[----:B------:R-:W-:Y:S02]  /*af80*/  F2FP.F16.F32.PACK_AB R15, R125, R94 ;  /* 0x0000005e7d0f723e */ /* 0x000fe400000000ff */
[----:B------:R-:W-:Y:S02]  /*af90*/  MOV R54, R54 ;  /* 0x0000003600367202 */ /* 0x000fe40000000f00 */
[----:B------:R-:W-:Y:S01]  /*afa0*/  F2FP.F16.F32.PACK_AB R106, R109, R108 ;  /* 0x0000006c6d6a723e */ /* 0x000fe200000000ff */
[----:B------:R-:W-:Y:S01]  /*afb0*/  STSM.16.M88.4 [R58], R12 ;  /* 0x0000000c3a007844 */ /* 0x000fe20000000200 */
[----:B------:R-:W-:-:S02]  /*afc0*/  F2FP.F16.F32.PACK_AB R107, R102, R107 ;  /* 0x0000006b666b723e */ /* 0x000fc400000000ff */
[----:B------:R-:W-:Y:S01]  /*afd0*/  F2FP.F16.F32.PACK_AB R113, R115, R114 ;  /* 0x000000727371723e */ /* 0x000fe200000000ff */
[----:B------:R-:W-:Y:S01]  /*afe0*/  STSM.16.M88.4 [R54], R96 ;  /* 0x0000006036007844 */ /* 0x000fe20000000200 */
[----:B------:R-:W-:Y:S02]  /*aff0*/  F2FP.F16.F32.PACK_AB R114, R117, R116 ;  /* 0x000000747572723e */ /* 0x000fe400000000ff */
[----:B------:R-:W-:Y:S01]  /*b000*/  F2FP.F16.F32.PACK_AB R115, R119, R118 ;  /* 0x000000767773723e */ /* 0x000fe200000000ff */
[----:B------:R-:W-:Y:S01]  /*b010*/  STSM.16.M88.4 [R110], R104 ;  /* 0x000000686e007844 */ /* 0x000fe20000000200 */
[----:B------:R-:W-:Y:S02]  /*b020*/  LOP3.LUT R32, R21, 0x380, RZ, 0xc0, !PT ;  /* 0x0000038015207812 */ /* 0x000fe400078ec0ff */
[----:B------:R-:W-:Y:S01]  /*b030*/  IADD3 R29, P5, R48, 0x2000, RZ ;  /* 0x00002000301d7810 */ /* 0x000fe20007fbe0ff */
[----:B------:R-:W-:Y:S01]  /*b040*/  STSM.16.M88.4 [R103], R112 ;  /* 0x0000007067007844 */ /* 0x000fe20000000200 */
[----:B------:R-:W-:-:S02]  /*b050*/  SHF.R.U64 R32, R32, 0x3, RZ ;  /* 0x0000000320207819 */ /* 0x000fc400000012ff */
[----:B------:R-:W-:Y:S01]  /*b060*/  LOP3.LUT R28, R29, 0x380, RZ, 0xc0, !PT ;  /* 0x000003801d1c7812 */ /* 0x000fe200078ec0ff */
[----:B------:R-:W-:Y:S01]  /*b070*/  BAR.SYNC.DEFER_BLOCKING 0x1, 0x100 ;  /* 0x0044000000007b1d */ /* 0x000fe20000010000 */
[----:B------:R-:W-:Y:S01]  /*b080*/  LOP3.LUT R32, R32, R21, RZ, 0x3c, !PT ;  /* 0x0000001520207212 */ /* 0x000fe200078e3cff */
[--C-:B------:R-:W-:Y:S01]  /*b090*/  IMAD.X R21, RZ, RZ, R49.reuse, P4 ;  /* 0x000000ffff157224 */ /* 0x100fe200020e0631 */
[----:B------:R-:W-:Y:S02]  /*b0a0*/  SHF.R.U64 R28, R28, 0x3, RZ ;  /* 0x000000031c1c7819 */ /* 0x000fe400000012ff */
[----:B------:R-:W-:Y:S02]  /*b0b0*/  IADD3 R31, P6, R48, 0x3000, RZ ;  /* 0x00003000301f7810 */ /* 0x000fe40007fde0ff */
[----:B------:R-:W-:Y:S01]  /*b0c0*/  LOP3.LUT R28, R28, R29, RZ, 0x3c, !PT ;  /* 0x0000001d1c1c7212 */ /* 0x000fe200078e3cff */
[----:B------:R-:W-:Y:S01]  /*b0d0*/  IMAD.X R29, RZ, RZ, R49, P5 ;  /* 0x000000ffff1d7224 */ /* 0x000fe200028e0631 */
[----:B------:R-:W-:-:S02]  /*b0e0*/  LOP3.LUT R30, R31, 0x380, RZ, 0xc0, !PT ;  /* 0x000003801f1e7812 */ /* 0x000fc400078ec0ff */
[----:B------:R-:W-:Y:S01]  /*b0f0*/  IADD3 R43, P5, R48, 0x9000, RZ ;  /* 0x00009000302b7810 */ /* 0x000fe20007fbe0ff */
[----:B------:R-:W-:Y:S01]  /*b100*/  UIMAD UR5, UR10, UR8, URZ ;  /* 0x000000080a0572a4 */ /* 0x000fe2000f8e023f */
[----:B------:R-:W-:Y:S02]  /*b110*/  SHF.R.U64 R30, R30, 0x3, RZ ;  /* 0x000000031e1e7819 */ /* 0x000fe400000012ff */
[----:B------:R-:W-:Y:S01]  /*b120*/  LOP3.LUT R42, R43, 0x380, RZ, 0xc0, !PT ;  /* 0x000003802b2a7812 */ /* 0x000fe200078ec0ff */
[----:B0-----:R0:W-:Y:S01]  /*b130*/  @!P2 ST.E desc[UR36][R68.64], R0 ;  /* 0x000000004400a985 */ /* 0x0011e2000c101924 */
[----:B------:R-:W-:Y:S01]  /*b140*/  UIMAD.WIDE.U32 UR6, UR61, UR8, URZ ;  /* 0x000000083d0672a5 */ /* 0x000fe2000f8e003f */
[----:B------:R-:W-:Y:S01]  /*b150*/  LOP3.LUT R30, R30, R31, RZ, 0x3c, !PT ;  /* 0x0000001f1e1e7212 */ /* 0x000fe200078e3cff */
[----:B------:R-:W-:Y:S01]  /*b160*/  ULDC.64 UR10, c[0x0][0xaf0] ;  /* 0x0002bc00000a7ab9 */ /* 0x000fe20000000a00 */
[----:B-1----:R1:W-:Y:S01]  /*b170*/  @!P0 ST.E desc[UR36][R70.64], R2 ;  /* 0x0000000246008985 */ /* 0x0023e2000c101924 */
[----:B------:R-:W-:Y:S01]  /*b180*/  UIMAD UR5, UR61, UR9, UR5 ;  /* 0x000000093d0572a4 */ /* 0x000fe2000f8e0205 */
[----:B------:R-:W-:-:S02]  /*b190*/  IADD3.X R31, RZ, R49, RZ, P6, !PT ;  /* 0x00000031ff1f7210 */ /* 0x000fc400037fe4ff */
[----:B------:R3:W5:Y:S01]  /*b1a0*/  LD.E.128 R24, desc[UR36][R20.64] ;  /* 0x0000002414187980 */ /* 0x000762000c101d00 */
[----:B------:R-:W-:Y:S02]  /*b1b0*/  SHF.R.U64 R42, R42, 0x3, RZ ;  /* 0x000000032a2a7819 */ /* 0x000fe400000012ff */
[C---:B------:R-:W-:Y:S02]  /*b1c0*/  IADD3 R41, P4, R48.reuse, 0x8000, RZ ;  /* 0x0000800030297810 */ /* 0x040fe40007f9e0ff */
[----:B0-----:R-:W-:Y:S01]  /*b1d0*/  LEA R0, R23, R192, 0x5 ;  /* 0x000000c017007211 */ /* 0x001fe200078e28ff */
[----:B------:R-:W-:Y:S01]  /*b1e0*/  UIMAD UR8, UR12, UR10, URZ ;  /* 0x0000000a0c0872a4 */ /* 0x000fe2000f8e023f */
[----:B------:R-:W-:Y:S01]  /*b1f0*/  IADD3 R45, P6, R48, 0xa000, RZ ;  /* 0x0000a000302d7810 */ /* 0x000fe20007fde0ff */
[----:B------:R-:W-:Y:S01]  /*b200*/  UIADD3 UR7, UR7, UR5, URZ ;  /* 0x0000000507077290 */ /* 0x000fe2000fffe03f */
[----:B------:R-:W-:Y:S01]  /*b210*/  LOP3.LUT R42, R42, R43, RZ, 0x3c, !PT ;  /* 0x0000002b2a2a7212 */ /* 0x000fe200078e3cff */
[----:B---3--:R-:W0:Y:S01]  /*b220*/  @P1 LDC R21, c[0x0][0xbec] ;  /* 0x0002fb00ff151b82 */ /* 0x008e220000000800 */
[----:B-1----:R-:W-:Y:S01]  /*b230*/  VIADD R2, R0, UR41 ;  /* 0x0000002900027c36 */ /* 0x002fe20008000000 */
[----:B------:R-:W-:Y:S01]  /*b240*/  LOP3.LUT R40, R41, 0x380, RZ, 0xc0, !PT ;  /* 0x0000038029287812 */ /* 0x000fe200078ec0ff */
[----:B------:R1:W5:Y:S01]  /*b250*/  LD.E.128 R8, desc[UR36][R28.64] ;  /* 0x000000241c087980 */ /* 0x000362000c101d00 */
[----:B------:R-:W-:Y:S01]  /*b260*/  LOP3.LUT R44, R45, 0x380, RZ, 0xc0, !PT ;  /* 0x000003802d2c7812 */ /* 0x000fe200078ec0ff */
[----:B------:R-:W-:Y:S01]  /*b270*/  UIMAD UR5, UR60, UR11, UR8 ;  /* 0x0000000b3c0572a4 */ /* 0x000fe2000f8e0208 */
[----:B------:R-:W-:Y:S01]  /*b280*/  LOP3.LUT R43, R48, 0x380, RZ, 0xc0, !PT ;  /* 0x00000380302b7812 */ /* 0x000fe200078ec0ff */
[----:B------:R-:W-:Y:S01]  /*b290*/  UIMAD.WIDE.U32 UR60, UR60, UR10, UR6 ;  /* 0x0000000a3c3c72a5 */ /* 0x000fe2000f8e0006 */
[----:B------:R-:W-:Y:S01]  /*b2a0*/  SHF.R.U64 R40, R40, 0x3, RZ ;  /* 0x0000000328287819 */ /* 0x000fe200000012ff */
[----:B------:R3:W5:Y:S01]  /*b2b0*/  LD.E.128 R4, desc[UR36][R30.64] ;  /* 0x000000241e047980 */ /* 0x000762000c101d00 */
[----:B------:R-:W-:Y:S01]  /*b2c0*/  SHF.R.U64 R44, R44, 0x3, RZ ;  /* 0x000000032c2c7819 */ /* 0x000fe200000012ff */
[----:B-1----:R-:W-:Y:S01]  /*b2d0*/  IMAD.MOV.U32 R29, RZ, RZ, R2 ;  /* 0x000000ffff1d7224 */ /* 0x002fe200078e0002 */
[----:B------:R-:W-:Y:S01]  /*b2e0*/  SHF.R.U64 R43, R43, 0x3, RZ ;  /* 0x000000032b2b7819 */ /* 0x000fe200000012ff */
[----:B------:R-:W-:Y:S01]  /*b2f0*/  UIADD3 UR5, UR61, UR5, URZ ;  /* 0x000000053d057290 */ /* 0x000fe2000fffe03f */
[----:B------:R-:W-:Y:S01]  /*b300*/  LOP3.LUT R40, R40, R41, RZ, 0x3c, !PT ;  /* 0x0000002928287212 */ /* 0x000fe200078e3cff */
[--C-:B------:R-:W-:Y:S01]  /*b310*/  IMAD.X R41, RZ, RZ, R49.reuse, P4 ;  /* 0x000000ffff297224 */ /* 0x100fe200020e0631 */
[----:B------:R-:W-:Y:S01]  /*b320*/  LOP3.LUT R44, R44, R45, RZ, 0x3c, !PT ;  /* 0x0000002d2c2c7212 */ /* 0x000fe200078e3cff */
[--C-:B------:R-:W-:Y:S01]  /*b330*/  IMAD.X R45, RZ, RZ, R49.reuse, P6 ;  /* 0x000000ffff2d7224 */ /* 0x100fe200030e0631 */
[----:B------:R-:W-:Y:S01]  /*b340*/  LOP3.LUT R48, R43, R48, RZ, 0x3c, !PT ;  /* 0x000000302b307212 */ /* 0x000fe200078e3cff */
[----:B------:R-:W-:Y:S01]  /*b350*/  IMAD.X R43, RZ, RZ, R49, P5 ;  /* 0x000000ffff2b7224 */ /* 0x000fe200028e0631 */
[----:B------:R-:W-:Y:S01]  /*b360*/  ULDC.64 UR6, c[0x0][0xae0] ;  /* 0x0002b80000067ab9 */ /* 0x000fe20000000a00 */
[----:B------:R1:W5:Y:S01]  /*b370*/  LD.E.128 R72, desc[UR36][R32.64] ;  /* 0x0000002420487980 */ /* 0x000362000c101d00 */
[----:B0-----:R-:W-:Y:S01]  /*b380*/  @P1 IMAD.HI.U32 R0, R2, R21, RZ ;  /* 0x0000001502001227 */ /* 0x001fe200078e00ff */
[----:B------:R-:W-:-:S02]  /*b390*/  MOV R20, UR60 ;  /* 0x0000003c00147c02 */ /* 0x000fc40008000f00 */
[----:B------:R-:W5:Y:S02]  /*b3a0*/  LD.E.128 R48, desc[UR36][R48.64] ;  /* 0x0000002430307980 */ /* 0x000f64000c101d00 */
[----:B--2---:R-:W-:Y:S02]  /*b3b0*/  @P1 SHF.R.U32.HI R29, RZ, R53, R0 ;  /* 0x00000035ff1d1219 */ /* 0x004fe40000011600 */
[----:B------:R0:W5:Y:S02]  /*b3c0*/  LD.E.128 R64, desc[UR36][R34.64] ;  /* 0x0000002422407980 */ /* 0x000164000c101d00 */
[--C-:B------:R-:W-:Y:S01]  /*b3d0*/  SHF.R.S32.HI R0, RZ, 0x1f, R29.reuse ;  /* 0x0000001fff007819 */ /* 0x100fe2000001141d */
[----:B---3--:R-:W-:Y:S01]  /*b3e0*/  IMAD.MOV R31, RZ, RZ, -R29 ;  /* 0x000000ffff1f7224 */ /* 0x008fe200078e0a1d */
[----:B------:R2:W5:Y:S01]  /*b3f0*/  LD.E.128 R60, desc[UR36][R36.64] ;  /* 0x00000024243c7980 */ /* 0x000562000c101d00 */
[----:B------:R-:W-:Y:S02]  /*b400*/  IMAD.U32 R21, RZ, RZ, UR61 ;  /* 0x0000003dff157e24 */ /* 0x000fe4000f8e00ff */
[----:B------:R-:W-:Y:S01]  /*b410*/  IMAD.U32 R21, RZ, RZ, UR5 ;  /* 0x00000005ff157e24 */ /* 0x000fe2000f8e00ff */
[----:B------:R2:W5:Y:S01]  /*b420*/  LD.E.128 R12, desc[UR36][R38.64] ;  /* 0x00000024260c7980 */ /* 0x000562000c101d00 */
[----:B------:R-:W-:-:S02]  /*b430*/  IMAD R0, R0, UR6, RZ ;  /* 0x0000000600007c24 */ /* 0x000fc4000f8e02ff */
[----:B------:R-:W-:Y:S01]  /*b440*/  IMAD R31, R56, R31, R2 ;  /* 0x0000001f381f7224 */ /* 0x000fe200078e0202 */
[----:B------:R2:W5:Y:S01]  /*b450*/  LD.E.128 R84, desc[UR36][R40.64] ;  /* 0x0000002428547980 */ /* 0x000562000c101d00 */
[C---:B-1----:R-:W-:Y:S02]  /*b460*/  IMAD R33, R29.reuse, UR7, R0 ;  /* 0x000000071d217c24 */ /* 0x042fe4000f8e0200 */
[----:B------:R-:W-:Y:S01]  /*b470*/  IMAD.WIDE.U32 R20, R29, UR6, R20 ;  /* 0x000000061d147c25 */ /* 0x000fe2000f8e0014 */
[----:B------:R2:W5:Y:S01]  /*b480*/  LD.E.128 R80, desc[UR36][R42.64] ;  /* 0x000000242a507980 */ /* 0x000562000c101d00 */
[----:B------:R-:W-:Y:S01]  /*b490*/  SHF.R.S32.HI R0, RZ, 0x1f, R31 ;  /* 0x0000001fff007819 */ /* 0x000fe2000001141f */
[----:B------:R-:W-:Y:S02]  /*b4a0*/  ULDC.64 UR6, c[0x0][0xad8] ;  /* 0x0002b60000067ab9 */ /* 0x000fe40000000a00 */
[----:B------:R2:W5:Y:S04]  /*b4b0*/  LD.E.128 R76, desc[UR36][R44.64] ;  /* 0x000000242c4c7980 */ /* 0x000568000c101d00 */
[----:B------:R2:W5:Y:S01]  /*b4c0*/  LD.E.128 R68, desc[UR36][R46.64] ;  /* 0x000000242e447980 */ /* 0x000562000c101d00 */
[----:B------:R-:W-:Y:S01]  /*b4d0*/  @!PT LDS RZ, [RZ] ;  /* 0x00000000fffff984 */ /* 0x000fe20000000800 */
[----:B------:R-:W-:Y:S01]  /*b4e0*/  @!PT LDS RZ, [RZ] ;  /* 0x00000000fffff984 */ /* 0x000fe20000000800 */
[----:B------:R-:W-:Y:S01]  /*b4f0*/  @!PT LDS RZ, [RZ] ;  /* 0x00000000fffff984 */ /* 0x000fe20000000800 */
[----:B------:R-:W-:Y:S01]  /*b500*/  @!PT LDS RZ, [RZ] ;  /* 0x00000000fffff984 */ /* 0x000fe20000000800 */
[----:B------:R1:W-:Y:S06]  /*b510*/  MEMBAR.ALL.CTA ;  /* 0x0000000000007992 */ /* 0x0003ec0000008000 */
[----:B-1----:R-:W1:Y:S01]  /*b520*/  FENCE.VIEW.ASYNC.S ;  /* 0x00000000000073c6 */ /* 0x002e620000000000 */
[----:B------:R-:W-:Y:S01]  /*b530*/  IADD3 R21, R21, R33, RZ ;  /* 0x0000002115157210 */ /* 0x000fe20007ffe0ff */
[----:B------:R-:W-:-:S02]  /*b540*/  IMAD R2, R0, UR6, RZ ;  /* 0x0000000600027c24 */ /* 0x000fc4000f8e02ff */
[----:B0-----:R-:W-:Y:S02]  /*b550*/  VIADD R34, R192, UR41 ;  /* 0x00000029c0227c36 */ /* 0x001fe40008000000 */
        /* <DEDUP_REMOVED lines=12> */
[----:B-1----:R2:W0:Y:S01]  /*b620*/  SHFL.IDX PT, R31, R2, RZ, 0x181f ;  /* 0x00181fff021f7589 */ /* 0x00242200000e0000 */
        /* <DEDUP_REMOVED lines=8> */
[----:B------:R-:W-:-:S09]  /*b6b0*/  ISETP.GE.AND P2, PT, R22, UR5, PT ;  /* 0x0000000516007c0c */ /* 0x000fd2000bf46270 */
[CC--:B0-----:R-:W-:Y:S02]  /*b6c0*/  @!P4 LEA R20, P6, R16.reuse, R31.reuse, 0x1 ;  /* 0x0000001f1014c211 */ /* 0x0c1fe400078c08ff */
[CC--:B------:R-:W-:Y:S02]  /*b6d0*/  @!P3 LEA R28, P5, R19.reuse, R31.reuse, 0x1 ;  /* 0x0000001f131cb211 */ /* 0x0c0fe400078a08ff */
[-C--:B-1----:R-:W-:Y:S02]  /*b6e0*/  @!P4 LEA.HI.X R21, R16, R0.reuse, R201, 0x1, P6 ;  /* 0x000000001015c211 */ /* 0x082fe400030f0cc9 */
[C---:B------:R-:W-:Y:S02]  /*b6f0*/  @!P2 LEA R30, P6, R22.reuse, R31, 0x1 ;  /* 0x0000001f161ea211 */ /* 0x040fe400078c08ff */
[-C--:B------:R-:W-:Y:S01]  /*b700*/  @!P3 LEA.HI.X R29, R19, R0.reuse, R200, 0x1, P5 ;  /* 0x00000000131db211 */ /* 0x080fe200028f0cc8 */
[----:B-----5:R3:W-:Y:S01]  /*b710*/  @!P4 ST.E.128 desc[UR36][R20.64], R48 ;  /* 0x000000301400c985 */ /* 0x0207e2000c101d24 */
[----:B------:R-:W-:-:S03]  /*b720*/  @!P2 LEA.HI.X R31, R22, R0, R199, 0x1, P6 ;  /* 0x00000000161fa211 */ /* 0x000fc600030f0cc7 */
[----:B------:R3:W-:Y:S04]  /*b730*/  @!P3 ST.E.128 desc[UR36][R28.64], R72 ;  /* 0x000000481c00b985 */ /* 0x0007e8000c101d24 */
[----:B------:R3:W-:Y:S02]  /*b740*/  @!P2 ST.E.128 desc[UR36][R30.64], R84 ;  /* 0x000000541e00a985 */ /* 0x0007e4000c101d24 */
.L_x_5533:
[----:B------:R-:W-:Y:S05]  /*b750*/  BSYNC B1 ;  /* 0x0000000000017941 */ /* 0x000fea0003800000 */
.L_x_5532:
[----:B-1----:R1:W4:Y:S01]  /*b760*/  SHFL.IDX PT, R0, R32, 0x1, 0x181f ;  /* 0x00381f0020007f89 */ /* 0x00232200000e0000 */
[----:B------:R-:W-:Y:S03]  /*b770*/  BSSY B1, `(.L_x_5534) ;  /* 0x0000010000017945 */ /* 0x000fe60003800000 */
[----:B0--3--:R1:W0:Y:S01]  /*b780*/  SHFL.IDX PT, R31, R2, 0x1, 0x181f ;  /* 0x00381f00021f7f89 */ /* 0x00922200000e0000 */
[----:B------:R-:W-:Y:S05]  /*b790*/  @P1 BRA `(.L_x_5535) ;  /* 0x0000000000341947 */ /* 0x000fea0003800000 */
[----:B------:R-:W-:Y:S02]  /*b7a0*/  ULDC UR5, c[0x0][0xac8] ;  /* 0x0002b20000057ab9 */ /* 0x000fe40000000800 */
[----:B------:R-:W-:Y:S02]  /*b7b0*/  ISETP.GE.AND P4, PT, R16, UR5, PT ;  /* 0x0000000510007c0c */ /* 0x000fe4000bf86270 */
[----:B------:R-:W-:Y:S02]  /*b7c0*/  ISETP.GE.AND P5, PT, R19, UR5, PT ;  /* 0x0000000513007c0c */ /* 0x000fe4000bfa6270 */
[----:B------:R-:W-:-:S09]  /*b7d0*/  ISETP.GE.AND P6, PT, R22, UR5, PT ;  /* 0x0000000516007c0c */ /* 0x000fd2000bfc6270 */
[-C--:B0-----:R-:W-:Y:S02]  /*b7e0*/  @!P4 LEA R20, P1, R16, R31.reuse, 0x1 ;  /* 0x0000001f1014c211 */ /* 0x081fe400078208ff */
        /* <DEDUP_REMOVED lines=8> */
.L_x_5535:
[----:B------:R-:W-:Y:S05]  /*b870*/  BSYNC B1 ;  /* 0x0000000000017941 */ /* 0x000fea0003800000 */
.L_x_5534:
        /* <DEDUP_REMOVED lines=17> */
.L_x_5537:
[----:B------:R-:W-:Y:S05]  /*b990*/  BSYNC B1 ;  /* 0x0000000000017941 */ /* 0x000fea0003800000 */
.L_x_5536:
[----:B0-----:R-:W-:Y:S01]  /*b9a0*/  VIADD R0, R34, 0x60 ;  /* 0x0000006022007836 */ /* 0x001fe20000000000 */
[----:B-12-4-:R-:W4:Y:S04]  /*b9b0*/  SHFL.IDX PT, R32, R32, 0x3, 0x181f ;  /* 0x00781f0020207f89 */ /* 0x016f2800000e0000 */
[----:B------:R-:W-:Y:S01]  /*b9c0*/  ISETP.GE.AND P0, PT, R0, R3, PT ;  /* 0x000000030000720c */ /* 0x000fe20003f06270 */
[----:B------:R0:W1:-:S12]  /*b9d0*/  SHFL.IDX PT, R11, R2, 0x3, 0x181f ;  /* 0x00781f00020b7f89 */ /* 0x00005800000e0000 */
[----:B0-----:R-:W-:Y:S05]  /*b9e0*/  @P0 BRA `(.L_x_5538) ;  /* 0x0000000800d00947 */ /* 0x001fea0003800000 */
[----:B------:R-:W-:Y:S02]  /*b9f0*/  ULDC UR5, c[0x0][0xac8] ;  /* 0x0002b20000057ab9 */ /* 0x000fe40000000800 */
[----:B------:R-:W-:Y:S02]  /*ba00*/  ISETP.GE.AND P2, PT, R16, UR5, PT ;  /* 0x0000000510007c0c */ /* 0x000fe4000bf46270 */
[----:B------:R-:W-:-:S11]  /*ba10*/  ISETP.GE.AND P3, PT, R19, UR5, PT ;  /* 0x0000000513007c0c */ /* 0x000fd6000bf66270 */
[CC--:B-1----:R-:W-:Y:S02]  /*ba20*/  @!P2 LEA R2, P0, R16.reuse, R11.reuse, 0x1 ;  /* 0x0000000b1002a211 */ /* 0x0c2fe400078008ff */
        /* <DEDUP_REMOVED lines=11> */
.L_x_5531:
[----:B------:R-:W0:Y:S01]  /*bae0*/  LDC R8, c[0x0][0xbe8] ;  /* 0x0002fa00ff087b82 */ /* 0x000e220000000800 */
[----:B------:R-:W-:Y:S01]  /*baf0*/  ISETP.GE.AND P0, PT, R202, 0x80, PT ;  /* 0x00000080ca00780c */ /* 0x000fe20003f06270 */
[----:B------:R-:W-:Y:S01]  /*bb00*/  USHF.R.S32.HI UR8, URZ, 0x1f, UR61 ;  /* 0x0000001f3f087899 */ /* 0x000fe2000801143d */
[----:B------:R-:W-:Y:S01]  /*bb10*/  BSSY B1, `(.L_x_5539) ;  /* 0x000002f000017945 */ /* 0x000fe20003800000 */
[----:B------:R-:W-:Y:S01]  /*bb20*/  USHF.R.S32.HI UR9, URZ, 0x1f, UR60 ;  /* 0x0000001f3f097899 */ /* 0x000fe2000801143c */
[----:B------:R-:W-:Y:S01]  /*bb30*/  IMAD R6, R23, 0x20, R192 ;  /* 0x0000002017067824 */ /* 0x000fe200078e02c0 */
        /* <DEDUP_REMOVED lines=14> */
[----:B------:R-:W-:Y:S01]  /*bc20*/  MOV R2, R4 ;  /* 0x0000000400027202 */ /* 0x000fe20000000f00 */
[----:B------:R-:W-:Y:S02]  /*bc30*/  UIMAD UR5, UR8, UR10, URZ ;  /* 0x0000000a080572a4 */ /* 0x000fe4000f8e023f */
[----:B------:R-:W-:Y:S02]  /*bc40*/  UIMAD.WIDE.U32 UR6, UR61, UR10, URZ ;  /* 0x0000000a3d0672a5 */ /* 0x000fe4000f8e003f */
[----:B------:R-:W-:-:S03]  /*bc50*/  UIMAD UR5, UR61, UR11, UR5 ;  /* 0x0000000b3d0572a4 */ /* 0x000fc6000f8e0205 */
[----:B------:R-:W-:Y:S01]  /*bc60*/  ULDC.64 UR10, c[0x0][0xb98] ;  /* 0x0002e600000a7ab9 */ /* 0x000fe20000000a00 */
[----:B------:R-:W-:Y:S02]  /*bc70*/  UIADD3 UR7, UR7, UR5, URZ ;  /* 0x0000000507077290 */ /* 0x000fe4000fffe03f */
[----:B------:R-:W2:Y:S01]  /*bc80*/  @P0 LDC R5, c[0x0][0xbec] ;  /* 0x0002fb00ff050b82 */ /* 0x000ea20000000800 */
[----:B------:R-:W-:Y:S02]  /*bc90*/  UIMAD UR5, UR9, UR10, URZ ;  /* 0x0000000a090572a4 */ /* 0x000fe4000f8e023f */
[----:B------:R-:W-:Y:S02]  /*bca0*/  UIMAD.WIDE.U32 UR6, UR60, UR10, UR6 ;  /* 0x0000000a3c0672a5 */ /* 0x000fe4000f8e0006 */
[----:B------:R-:W-:-:S03]  /*bcb0*/  UIMAD UR5, UR60, UR11, UR5 ;  /* 0x0000000b3c0572a4 */ /* 0x000fc6000f8e0205 */
[----:B------:R-:W3:Y:S01]  /*bcc0*/  @P0 LDC R7, c[0x0][0xbf0] ;  /* 0x0002fc00ff070b82 */ /* 0x000ee20000000800 */
        /* <DEDUP_REMOVED lines=16> */
[----:B------:R-:W-:Y:S02]  /*bdd0*/  LEA.HI.X R5, R2, UR7, R3, 0x2, P0 ;  /* 0x0000000702057c11 */ /* 0x000fe400080f1403 */
[----:B------:R-:W-:-:S05]  /*bde0*/  MOV R3, 0xff800000 ;  /* 0xff80000000037802 */ /* 0x000fca0000000f00 */
[----:B------:R2:W-:Y:S02]  /*bdf0*/  STG.E desc[UR36][R4.64], R3 ;  /* 0x0000000304007986 */ /* 0x0005e4000c101924 */
.L_x_5540:
[----:B------:R-:W-:Y:S05]  /*be00*/  BSYNC B1 ;  /* 0x0000000000017941 */ /* 0x000fea0003800000 */
.L_x_5539:
[----:B------:R-:W-:Y:S01]  /*be10*/  ULDC.64 UR10, c[0x0][0xae8] ;  /* 0x0002ba00000a7ab9 */ /* 0x000fe20000000a00 */
[----:B------:R-:W-:Y:S01]  /*be20*/  VIADD R6, R6, UR41 ;  /* 0x0000002906067c36 */ /* 0x000fe20008000000 */
[----:B------:R-:W-:Y:S01]  /*be30*/  UIMAD UR5, UR8, UR10, URZ ;  /* 0x0000000a080572a4 */ /* 0x000fe2000f8e023f */
[----:B------:R-:W-:Y:S01]  /*be40*/  BSSY B1, `(.L_x_5541) ;  /* 0x0000038000017945 */ /* 0x000fe20003800000 */
[----:B------:R-:W-:Y:S01]  /*be50*/  UIMAD.WIDE.U32 UR6, UR61, UR10, URZ ;  /* 0x0000000a3d0672a5 */ /* 0x000fe2000f8e003f */
[----:B0-----:R-:W-:Y:S01]  /*be60*/  @P1 IMAD.HI.U32 R0, R6, R9, RZ ;  /* 0x0000000906001227 */ /* 0x001fe200078e00ff */
[----:B------:R-:W-:-:S03]  /*be70*/  UIMAD UR5, UR61, UR11, UR5 ;  /* 0x0000000b3d0572a4 */ /* 0x000fc6000f8e0205 */
[----:B------:R-:W-:Y:S01]  /*be80*/  ULDC.64 UR10, c[0x0][0xaf0] ;  /* 0x0002bc00000a7ab9 */ /* 0x000fe20000000a00 */
[----:B------:R-:W-:Y:S01]  /*be90*/  UIADD3 UR7, UR7, UR5, URZ ;  /* 0x0000000507077290 */ /* 0x000fe2000fffe03f */
[----:B--2---:R-:W-:Y:S01]  /*bea0*/  IMAD.MOV.U32 R5, RZ, RZ, R6 ;  /* 0x000000ffff057224 */ /* 0x004fe200078e0006 */
[----:B------:R-:W-:Y:S01]  /*beb0*/  UIMAD UR5, UR9, UR10, URZ ;  /* 0x0000000a090572a4 */ /* 0x000fe2000f8e023f */
[----:B-1----:R-:W-:-:S03]  /*bec0*/  @P1 SHF.R.U32.HI R5, RZ, R11, R0 ;  /* 0x0000000bff051219 */ /* 0x002fc60000011600 */
[----:B------:R-:W-:Y:S01]  /*bed0*/  UIMAD UR5, UR60, UR11, UR5 ;  /* 0x0000000b3c0572a4 */ /* 0x000fe2000f8e0205 */
[--C-:B------:R-:W-:Y:S01]  /*bee0*/  SHF.R.S32.HI R0, RZ, 0x1f, R5.reuse ;  /* 0x0000001fff007819 */ /* 0x100fe20000011405 */
[----:B------:R-:W-:Y:S01]  /*bef0*/  UIMAD.WIDE.U32 UR60, UR60, UR10, UR6 ;  /* 0x0000000a3c3c72a5 */ /* 0x000fe2000f8e0006 */
[----:B------:R-:W-:Y:S02]  /*bf00*/  IMAD.MOV R7, RZ, RZ, -R5 ;  /* 0x000000ffff077224 */ /* 0x000fe400078e0a05 */
[----:B------:R-:W-:Y:S01]  /*bf10*/  ULDC.64 UR6, c[0x0][0xae0] ;  /* 0x0002b80000067ab9 */ /* 0x000fe20000000a00 */
[----:B------:R-:W-:Y:S01]  /*bf20*/  UIADD3 UR5, UR61, UR5, URZ ;  /* 0x000000053d057290 */ /* 0x000fe2000fffe03f */
[----:B------:R-:W-:Y:S01]  /*bf30*/  IMAD R0, R0, UR6, RZ ;  /* 0x0000000600007c24 */ /* 0x000fe2000f8e02ff */
[----:B------:R-:W-:Y:S01]  /*bf40*/  MOV R2, UR60 ;  /* 0x0000003c00027c02 */ /* 0x000fe20008000f00 */
[----:B------:R-:W-:Y:S01]  /*bf50*/  IMAD R7, R8, R7, R6 ;  /* 0x0000000708077224 */ /* 0x000fe200078e0206 */
[----:B------:R-:W-:Y:S01]  /*bf60*/  IADD3 R6, R192, UR41, RZ ;  /* 0x00000029c0067c10 */ /* 0x000fe2000fffe0ff */
[----:B------:R-:W-:-:S02]  /*bf70*/  IMAD.U32 R3, RZ, RZ, UR61 ;  /* 0x0000003dff037e24 */ /* 0x000fc4000f8e00ff */
[----:B------:R-:W-:Y:S01]  /*bf80*/  IMAD.U32 R3, RZ, RZ, UR5 ;  /* 0x00000005ff037e24 */ /* 0x000fe2000f8e00ff */
[----:B------:R-:W-:Y:S01]  /*bf90*/  ULDC UR5, c[0x0][0xa88] ;  /* 0x0002a20000057ab9 */ /* 0x000fe20000000800 */
[C---:B------:R-:W-:Y:S01]  /*bfa0*/  IMAD R9, R5.reuse, UR7, R0 ;  /* 0x0000000705097c24 */ /* 0x040fe2000f8e0200 */
[----:B------:R-:W-:Y:S01]  /*bfb0*/  SHF.R.S32.HI R0, RZ, 0x1f, R7 ;  /* 0x0000001fff007819 */ /* 0x000fe20000011407 */
[----:B------:R-:W-:Y:S01]  /*bfc0*/  IMAD.WIDE.U32 R2, R5, UR6, R2 ;  /* 0x0000000605027c25 */ /* 0x000fe2000f8e0002 */
[----:B------:R-:W-:-:S03]  /*bfd0*/  ULDC.64 UR6, c[0x0][0xad8] ;  /* 0x0002b60000067ab9 */ /* 0x000fc60000000a00 */
[----:B------:R-:W-:Y:S02]  /*bfe0*/  IMAD.IADD R3, R3, 0x1, R9 ;  /* 0x0000000103037824 */ /* 0x000fe400078e0209 */
[----:B------:R-:W-:Y:S02]  /*bff0*/  IMAD R4, R0, UR6, RZ ;  /* 0x0000000600047c24 */ /* 0x000fe4000f8e02ff */
[----:B------:R-:W-:Y:S02]  /*c000*/  IMAD R9, R8, UR5, RZ ;  /* 0x0000000508097c24 */ /* 0x000fe4000f8e02ff */
        /* <DEDUP_REMOVED lines=27> */
.L_x_5542:
[----:B------:R-:W-:Y:S05]  /*c1c0*/  BSYNC B1 ;  /* 0x0000000000017941 */ /* 0x000fea0003800000 */
.L_x_5541:
        /* <DEDUP_REMOVED lines=17> */
.L_x_5544:
[----:B------:R-:W-:Y:S05]  /*c2e0*/  BSYNC B1 ;  /* 0x0000000000017941 */ /* 0x000fea0003800000 */
.L_x_5543:
        /* <DEDUP_REMOVED lines=17> */
.L_x_5546:
[----:B------:R-:W-:Y:S05]  /*c400*/  BSYNC B1 ;  /* 0x0000000000017941 */ /* 0x000fea0003800000 */
.L_x_5545:
[----:B0-----:R-:W-:Y:S01]  /*c410*/  IADD3 R0, R6, 0x60, RZ ;  /* 0x0000006006007810 */ /* 0x001fe20007ffe0ff */
[----:B--2-4-:R-:W0:Y:S03]  /*c420*/  SHFL.IDX PT, R5, R5, 0x3, 0x181f ;  /* 0x00781f0005057f89 */ /* 0x014e2600000e0000 */
        /* <DEDUP_REMOVED lines=16> */
.L_x_5538:
[----:B------:R-:W-:Y:S05]  /*c530*/  BSYNC B0 ;  /* 0x0000000000007941 */ /* 0x000fea0003800000 */
.L_x_5530:
[----:B------:R-:W-:Y:S02]  /*c540*/  ULDC UR5, c[0x0][0xc38] ;  /* 0x00030e0000057ab9 */ /* 0x000fe40000000800 */
[----:B------:R-:W-:-:S06]  /*c550*/  UISETP.GE.AND UP0, UPT, UR4, UR5, UPT ;  /* 0x000000050400728c */ /* 0x000fcc000bf06270 */
[----:B------:R-:W-:-:S13]  /*c560*/  PLOP3.LUT P0, PT, PT, PT, UP0, 0x80, 0x0 ;  /* 0x000000000000781c */ /* 0x000fda0003f0f008 */
[----:B------:R-:W-:Y:S05]  /*c570*/  @!P0 BRA `(.L_x_5547) ;  /* 0xffffff4400e88947 */ /* 0x000fea000383ffff */
[----:B------:R-:W-:Y:S05]  /*c580*/  EXIT ;  /* 0x000000000000794d */ /* 0x000fea0003800000 */
.L_x_5489:
        /* <DEDUP_REMOVED lines=46> */
[C---:B------:R-:W-:Y:S02]  /*c870*/  LOP3.LUT R4, R3.reuse, 0x7f, RZ, 0xc0, !PT ;  /* 0x0000007f03047812 */ /* 0x040fe400078ec0ff */
[----:B------:R-:W-:-:S02]  /*c880*/  SHF.L.U32 R3, R3, 0x4, RZ ;  /* 0x0000000403037819 */ /* 0x000fc400000006ff */
        /* <DEDUP_REMOVED lines=8> */
[----:B------:R-:W-:-:S04]  /*c910*/  UIMAD.WIDE UR4, UR4, 0x2aaaaaab, URZ ;  /* 0x2aaaaaab040478a5 */ /* 0x000fc8000f8e023f */
[----:B------:R-:W-:Y:S01]  /*c920*/  @P0 LOP3.LUT R16, R16, 0x2, RZ, 0xfc, !PT ;  /* 0x0000000210100812 */ /* 0x000fe200078efcff */
[----:B------:R-:W-:Y:S01]  /*c930*/  USHF.R.U32.HI UR41, URZ, 0x1f, UR5 ;  /* 0x0000001f3f297899 */ /* 0x000fe20008011605 */
[----:B------:R-:W-:Y:S02]  /*c940*/  ISETP.GE.AND P0, PT, R0, UR7, PT ;  /* 0x0000000700007c0c */ /* 0x000fe4000bf06270 */
[----:B------:R-:W-:Y:S01]  /*c950*/  LOP3.LUT R16, R16, 0xfffffbff, RZ, 0xc0, !PT ;  /* 0xfffffbff10107812 */ /* 0x000fe200078ec0ff */
[----:B------:R-:W-:Y:S01]  /*c960*/  ULEA.HI.SX32 UR41, UR5, UR41, 0x1c ;  /* 0x0000002905297291 */ /* 0x000fe2000f8fe23f */
[----:B------:R-:W-:Y:S02]  /*c970*/  LOP3.LUT R0, R36, 0x70, R3, 0xf8, !PT ;  /* 0x0000007024007812 */ /* 0x000fe400078ef803 */
[----:B------:R-:W-:Y:S02]  /*c980*/  @P1 LOP3.LUT R16, R16, 0x400, RZ, 0xfc, !PT ;  /* 0x0000040010101812 */ /* 0x000fe400078efcff */
[----:B------:R-:W-:-:S02]  /*c990*/  ISETP.GE.AND P1, PT, R2, UR9, PT ;  /* 0x0000000902007c0c */ /* 0x000fc4000bf26270 */
        /* <DEDUP_REMOVED lines=18> */
.L_x_5597:
        /* <DEDUP_REMOVED lines=22> */
.L_x_5549:
[----:B------:R-:W-:Y:S01]  /*cc20*/  ULDC UR8, c[0x0][0xc54] ;  /* 0x0003150000087ab9 */ /* 0x000fe20000000800 */
[----:B------:R-:W-:Y:S01]  /*cc30*/  UMOV UR6, UR7 ;  /* 0x0000000700067c82 */ /* 0x000fe20008000000 */
[----:B------:R-:W-:-:S11]  /*cc40*/  UISETP.NE.AND UP0, UPT, UR8, 0x1, UPT ;  /* 0x000000010800788c */ /* 0x000fd6000bf05270 */
[----:B------:R-:W-:Y:S02]  /*cc50*/  @UP0 ULDC.64 UR10, c[0x0][0xc58] ;  /* 0x00031600000a0ab9 */ /* 0x000fe40000000a00 */
[----:B------:R-:W-:-:S04]  /*cc60*/  UIMAD.WIDE.U32 UR4, UR7, UR10, URZ ;  /* 0x0000000a070472a5 */ /* 0x000fc8000f8e003f */
[----:B------:R-:W-:-:S04]  /*cc70*/  @UP0 USHF.R.U32.HI UR6, URZ, UR11, UR5 ;  /* 0x0000000b3f060299 */ /* 0x000fc80008011605 */
[----:B------:R-:W-:-:S12]  /*cc80*/  UIMAD UR4, UR6, UR8, URZ ;  /* 0x00000008060472a4 */ /* 0x000fd8000f8e023f */
.L_x_5550:
        /* <DEDUP_REMOVED lines=18> */
[----:B------:R-:W-:Y:S01]  /*cdb0*/  MOV R3, UR5 ;  /* 0x0000000500037c02 */ /* 0x000fe20008000f00 */
[----:B------:R-:W-:Y:S01]  /*cdc0*/  IMAD.U32 R2, RZ, RZ, UR4 ;  /* 0x00000004ff027e24 */ /* 0x000fe2000f8e00ff */
[----:B------:R-:W-:Y:S01]  /*cdd0*/  ULDC UR5, c[0x0][0x448] ;  /* 0x0001120000057ab9 */ /* 0x000fe20000000800 */
        /* <DEDUP_REMOVED lines=37> */
.L_x_5552:
        /* <DEDUP_REMOVED lines=13> */
[----:B------:R-:W-:Y:S01]  /*d100*/  MOV R8, 0x70 ;  /* 0x0000007000087802 */ /* 0x000fe20000000f00 */
[----:B------:R-:W-:-:S02]  /*d110*/  IMAD.U32 R10, RZ, RZ, UR4 ;  /* 0x00000004ff0a7e24 */ /* 0x000fc4000f8e00ff */
[----:B------:R-:W-:Y:S02]  /*d120*/  IMAD.U32 R11, RZ, RZ, UR5 ;  /* 0x00000005ff0b7e24 */ /* 0x000fe4000f8e00ff */
[----:B------:R-:W-:Y:S02]  /*d130*/  IMAD.MOV.U32 R12, RZ, RZ, 0x1 ;  /* 0x00000001ff0c7424 */ /* 0x000fe400078e00ff */
[----:B------:R-:W-:-:S07]  /*d140*/  IMAD.MOV.U32 R13, RZ, RZ, RZ ;  /* 0x000000ffff0d7224 */ /* 0x000fce00078e00ff */
[----:B------:R-:W-:-:S07]  /*d150*/  LEPC R20, `(.L_x_5555) ;  /* 0x000000001014794e */ /* 0x000fce0000000000 */
[----:B0----5:R-:W-:Y:S05]  /*d160*/  CALL.ABS.NOINC R2 ;  /* 0x0000000002007343 */ /* 0x021fea0003c00000 */
.L_x_5555:
[----:B------:R-:W-:Y:S05]  /*d170*/  BSYNC B6 ;  /* 0x0000000000067941 */ /* 0x000fea0003800000 */
.L_x_5554:
        /* <DEDUP_REMOVED lines=20> */
.L_x_5558:
[----:B------:R0:W1:Y:S01]  /*d2c0*/  LDC.64 R2, c[0x4][R18] ;  /* 0x0100000012027b82 */ /* 0x0000620000000a00 */
[----:B------:R-:W-:Y:S01]  /*d2d0*/  ULDC.64 UR4, c[0x4][0x138] ;  /* 0x01004e0000047ab9 */ /* 0x000fe20000000a00 */
[----:B------:R-:W-:Y:S01]  /*d2e0*/  ULDC.64 UR6, c[0x4][0x140] ;  /* 0x0100500000067ab9 */ /* 0x000fe20000000a00 */
[----:B------:R-:W-:Y:S01]  /*d2f0*/  IMAD.U32 R4, RZ, RZ, UR4 ;  /* 0x00000004ff047e24 */ /* 0x000fe2000f8e00ff */
[----:B------:R-:W-:Y:S01]  /*d300*/  MOV R7, UR7 ;  /* 0x0000000700077c02 */ /* 0x000fe20008000f00 */
[----:B------:R-:W-:Y:S01]  /*d310*/  IMAD.U32 R5, RZ, RZ, UR5 ;  /* 0x00000005ff057e24 */ /* 0x000fe2000f8e00ff */
[----:B------:R-:W-:Y:S01]  /*d320*/  ULDC.64 UR4, c[0x4][0x80] ;  /* 0x0100200000047ab9 */ /* 0x000fe20000000a00 */
        /* <DEDUP_REMOVED lines=8> */
.L_x_5557:
[----:B------:R-:W-:Y:S05]  /*d3b0*/  BSYNC B6 ;  /* 0x0000000000067941 */ /* 0x000fea0003800000 */
.L_x_5556:
        /* <DEDUP_REMOVED lines=15> */
.L_x_5613:
        /* <DEDUP_REMOVED lines=11> */
[----:B------:R-:W-:-:S05]  /*d560*/  IMAD R7, R7, 0x60, R8 ;  /* 0x0000006007077824 */ /* 0x000fca00078e0208 */
[C---:B------:R-:W-:Y:S02]  /*d570*/  ISETP.GE.AND P0, PT, R7.reuse, UR38, PT ;  /* 0x0000002607007c0c */ /* 0x040fe4000bf06270 */
[----:B------:R-:W-:Y:S02]  /*d580*/  IADD3 R0, R7, R32, RZ ;  /* 0x0000002007007210 */ /* 0x000fe40007ffe0ff */
[----:B------:R-:W-:-:S03]  /*d590*/  ISETP.GT.U32.OR P0, PT, R8, 0x5f, P0 ;  /* 0x0000005f0800780c */ /* 0x000fc60000704470 */
[----:B0-----:R-:W-:-:S04]  /*d5a0*/  @P1 IMAD.HI.U32 R2, R0, R3, RZ ;  /* 0x0000000300021227 */ /* 0x001fc800078e00ff */
[----:B------:R-:W-:Y:S01]  /*d5b0*/  IMAD.MOV.U32 R9, RZ, RZ, R0 ;  /* 0x000000ffff097224 */ /* 0x000fe200078e0000 */
[----:B-1----:R-:W-:-:S05]  /*d5c0*/  @P1 SHF.R.U32.HI R9, RZ, R5, R2 ;  /* 0x00000005ff091219 */ /* 0x002fca0000011602 */
[----:B------:R-:W0:Y:S01]  /*d5d0*/  @!P0 LDC.64 R6, c[0x0][0x428] ;  /* 0x00010a00ff068b82 */ /* 0x000e220000000a00 */
[----:B------:R-:W-:-:S07]  /*d5e0*/  @!P0 SHF.R.S32.HI R3, RZ, 0x1f, R9 ;  /* 0x0000001fff038819 */ /* 0x000fce0000011409 */
[----:B------:R-:W1:Y:S01]  /*d5f0*/  @!P0 LDC.64 R4, c[0x0][0x418] ;  /* 0x00010600ff048b82 */ /* 0x000e620000000a00 */
[----:B0-----:R-:W-:-:S04]  /*d600*/  @!P0 IMAD R2, R33, R6, RZ ;  /* 0x0000000621028224 */ /* 0x001fc800078e02ff */
[----:B------:R-:W-:Y:S02]  /*d610*/  @!P0 IMAD R7, R29, R7, R2 ;  /* 0x000000071d078224 */ /* 0x000fe400078e0202 */
[----:B------:R-:W-:-:S04]  /*d620*/  @!P0 IMAD.MOV.U32 R2, RZ, RZ, R9 ;  /* 0x000000ffff028224 */ /* 0x000fc800078e0009 */
[----:B------:R-:W-:Y:S01]  /*d630*/  @!P0 IMAD.WIDE.U32 R2, R29, R6, R2 ;  /* 0x000000061d028225 */ /* 0x000fe200078e0002 */
[----:B------:R-:W-:-:S03]  /*d640*/  MOV R6, RZ ;  /* 0x000000ff00067202 */ /* 0x000fc60000000f00 */
[----:B------:R-:W-:Y:S01]  /*d650*/  @!P0 IMAD.IADD R3, R3, 0x1, R7 ;  /* 0x0000000103038824 */ /* 0x000fe200078e0207 */
[----:B-1----:R-:W-:Y:S01]  /*d660*/  @!P0 LEA R4, P1, R2, R4, 0x2 ;  /* 0x0000000402048211 */ /* 0x002fe200078210ff */
[----:B------:R-:W-:-:S03]  /*d670*/  IMAD.MOV R7, RZ, RZ, -R9 ;  /* 0x000000ffff077224 */ /* 0x000fc600078e0a09 */
[----:B------:R-:W-:-:S05]  /*d680*/  @!P0 LEA.HI.X R5, R2, R5, R3, 0x2, P1 ;  /* 0x0000000502058211 */ /* 0x000fca00008f1403 */
        /* <DEDUP_REMOVED lines=15> */
.L_x_5560:
        /* <DEDUP_REMOVED lines=8> */
[----:B------:R-:W-:Y:S02]  /*d800*/  LEA R0, R23, R17, 0x3 ;  /* 0x0000001117007211 */ /* 0x000fe400078e18ff */
        /* <DEDUP_REMOVED lines=16> */
.L_x_5614:
[----:B------:R-:W-:Y:S05]  /*d910*/  BSYNC B0 ;  /* 0x0000000000007941 */ /* 0x000fea0003800000 */
.L_x_5561:
        /* <DEDUP_REMOVED lines=8> */
[----:B------:R-:W-:Y:S01]  /*d9a0*/  IMAD.IADD R3, R3, 0x1, R7 ;  /* 0x0000000103037824 */ /* 0x000fe200078e0207 */
[----:B------:R-:W-:Y:S01]  /*d9b0*/  MOV R7, 0xffffffa0 ;  /* 0xffffffa000077802 */ /* 0x000fe20000000f00 */
[----:B------:R-:W-:Y:S02]  /*d9c0*/  IMAD R5, R4, UR4, RZ ;  /* 0x0000000404057c24 */ /* 0x000fe4000f8e02ff */
[----:B------:R-:W-:-:S04]  /*d9d0*/  IMAD.WIDE.U32 R2, R6, UR4, R2 ;  /* 0x0000000406027c25 */ /* 0x000fc8000f8e0002 */
[----:B------:R-:W-:Y:S01]  /*d9e0*/  IMAD R5, R6, UR5, R5 ;  /* 0x0000000506057c24 */ /* 0x000fe2000f8e0205 */
[----:B------:R-:W-:Y:S01]  /*d9f0*/  ULDC.64 UR4, c[0x0][0x308] ;  /* 0x0000c20000047ab9 */ /* 0x000fe20000000a00 */
[----:B------:R-:W-:Y:S02]  /*da00*/  IMAD R7, R24, R7, UR38 ;  /* 0x0000002618077e24 */ /* 0x000fe4000f8e0207 */
[----:B------:R-:W-:Y:S02]  /*da10*/  IMAD.IADD R3, R3, 0x1, R5 ;  /* 0x0000000103037824 */ /* 0x000fe400078e0205 */
[----:B------:R-:W-:Y:S02]  /*da20*/  IMAD R5, R28, UR4, RZ ;  /* 0x000000041c057c24 */ /* 0x000fe4000f8e02ff */
[----:B------:R-:W-:-:S04]  /*da30*/  IMAD.WIDE.U32 R2, R22, UR4, R2 ;  /* 0x0000000416027c25 */ /* 0x000fc8000f8e0002 */
[----:B------:R-:W-:Y:S01]  /*da40*/  IMAD R5, R22, UR5, R5 ;  /* 0x0000000516057c24 */ /* 0x000fe2000f8e0205 */
[----:B------:R-:W-:Y:S01]  /*da50*/  ULDC.64 UR4, c[0x0][0x2e8] ;  /* 0x0000ba0000047ab9 */ /* 0x000fe20000000a00 */
[----:B------:R-:W-:Y:S01]  /*da60*/  IMAD.IADD R7, R7, 0x1, -R36 ;  /* 0x0000000107077824 */ /* 0x000fe200078e0a24 */
[----:B------:R-:W-:Y:S01]  /*da70*/  LEA R4, P0, R2, UR4, 0x1 ;  /* 0x0000000402047c11 */ /* 0x000fe2000f8008ff */
[----:B------:R-:W-:Y:S01]  /*da80*/  IMAD.IADD R3, R3, 0x1, R5 ;  /* 0x0000000103037824 */ /* 0x000fe200078e0205 */
[----:B------:R-:W-:Y:S01]  /*da90*/  UMOV UR4, 0xffffffff ;  /* 0xffffffff00047882 */ /* 0x000fe20000000000 */
[----:B------:R-:W-:-:S03]  /*daa0*/  IMAD R5, R23, 0x4800, R30 ;  /* 0x0000480017057824 */ /* 0x000fc600078e021e */
        /* <DEDUP_REMOVED lines=8> */
[----:B-1----:R-:W-:Y:S01]  /*db30*/  @P0 IMAD.X R3, RZ, RZ, R2, P1 ;  /* 0x000000ffff030224 */ /* 0x002fe200008e0602 */
[----:B------:R-:W-:Y:S02]  /*db40*/  @P0 MOV R2, R14 ;  /* 0x0000000e00020202 */ /* 0x000fe40000000f00 */
        /* <DEDUP_REMOVED lines=9> */
[----:B------:R-:W-:Y:S02]  /*dbe0*/  SHFL.IDX PT, R8, R6, 0x2, 0x181f ;  /* 0x00581f0006087f89 */ /* 0x000fe400000e0000 */
        /* <DEDUP_REMOVED lines=37> */
[----:B------:R0:W-:Y:S02]  /*de40*/  @P0 LDGSTS.E.BYPASS.LTC128B.128 [R21+0x26400], desc[UR36][R2.64+0x100], !P2 ;  /* 0x2640010002150fae */ /* 0x0001e4000d101d64 */
.L_x_5628:
        /* <DEDUP_REMOVED lines=12> */
.L_x_5564:
        /* <DEDUP_REMOVED lines=10> */
.L_x_5565:
        /* <DEDUP_REMOVED lines=11> */
[----:B------:R-:W-:Y:S01]  /*e060*/  MOV R4, UR6 ;  /* 0x0000000600047c02 */ /* 0x000fe20008000f00 */
[----:B------:R-:W-:Y:S01]  /*e070*/  IMAD.U32 R5, RZ, RZ, UR7 ;  /* 0x00000007ff057e24 */ /* 0x000fe2000f8e00ff */
        /* <DEDUP_REMOVED lines=9> */
[----:B0-----:R-:W-:Y:S05]  /*e110*/  CALL.ABS.NOINC R2 ;  /* 0x0000000002007343 */ /* 0x001fea0003c00000 */
.L_x_5567:
[----:B------:R-:W-:Y:S05]  /*e120*/  BSYNC B6 ;  /* 0x0000000000067941 */ /* 0x000fea0003800000 */
.L_x_5566:
[----:B0-----:R-:W0:Y:S01]  /*e130*/  S2R R2, SR_TID.X ;  /* 0x0000000000027919 */ /* 0x001e220000002100 */
        /* <DEDUP_REMOVED lines=9> */
[----:B------:R-:W-:-:S03]  /*e1d0*/  LOP3.LUT P5, RZ, R16, 0x200, RZ, 0xc0, !PT ;  /* 0x0000020010ff7812 */ /* 0x000fc600078ac0ff */
        /* <DEDUP_REMOVED lines=41> */
[----:B------:R-:W-:-:S03]  /*e470*/  IMAD.U32 R3, RZ, RZ, UR44 ;  /* 0x0000002cff037e24 */ /* 0x000fc6000f8e00ff */
[----:B------:R-:W1:Y:S01]  /*e480*/  SHFL.IDX PT, R2, R5, RZ, 0x181f ;  /* 0x00181fff05027589 */ /* 0x000e6200000e0000 */
[----:B------:R-:W-:-:S03]  /*e490*/  IMAD R4, R3, 0x80, R36 ;  /* 0x0000008003047824 */ /* 0x000fc600078e0224 */
[----:B------:R-:W-:Y:S01]  /*e4a0*/  SHFL.IDX PT, R6, R5, 0x1, 0x181f ;  /* 0x00381f0005067f89 */ /* 0x000fe200000e0000 */
[C---:B------:R-:W-:Y:S01]  /*e4b0*/  VIADD R7, R4.reuse, 0x10 ;  /* 0x0000001004077836 */ /* 0x040fe20000000000 */
[----:B------:R-:W-:-:S13]  /*e4c0*/  ISETP.GE.AND P0, PT, R4, UR39, PT ;  /* 0x0000002704007c0c */ /* 0x000fda000bf06270 */
[----:B0-----:R-:W-:-:S05]  /*e4d0*/  @!P0 LEA R14, P1, R37, R14, 0x1 ;  /* 0x0000000e250e8211 */ /* 0x001fca00078208ff */
[----:B-1----:R-:W-:Y:S01]  /*e4e0*/  @!P0 IMAD.X R3, RZ, RZ, R2, P1 ;  /* 0x000000ffff038224 */ /* 0x002fe200008e0602 */
[----:B------:R-:W-:Y:S02]  /*e4f0*/  @!P0 MOV R2, R14 ;  /* 0x0000000e00028202 */ /* 0x000fe40000000f00 */
        /* <DEDUP_REMOVED lines=68> */
[----:B------:R0:W-:Y:S02]  /*e940*/  @!P0 LDGSTS.E.BYPASS.LTC128B.128 [R31+0x1d400], desc[UR36][R2.64+0x100], !P5 ;  /* 0x1d400100021f8fae */ /* 0x0001e4000e901d64 */
.L_x_5645:
        /* <DEDUP_REMOVED lines=12> */
.L_x_5569:
        /* <DEDUP_REMOVED lines=10> */
[----:B------:R-:W-:-:S04]  /*eab0*/  LOP3.LUT R0, R0, 0xfffffffe, RZ, 0xc0, !PT ;  /* 0xfffffffe00007812 */ /* 0x000fc800078ec0ff */
[----:B------:R-:W-:-:S04]  /*eac0*/  IADD3 R0, R2, -R0, RZ ;  /* 0x8000000002007210 */ /* 0x000fc80007ffe0ff */
[----:B------:R-:W-:Y:S01]  /*ead0*/  SHF.L.U32 R0, R0, 0x1f, RZ ;  /* 0x0000001f00007819 */ /* 0x000fe200000006ff */
[----:B------:R-:W-:Y:S01]  /*eae0*/  NOP ;  /* 0x0000000000007918 */ /* 0x000fe20000000000 */
[----:B------:R0:W-:Y:S01]  /*eaf0*/  SYNCS.ARRIVE.TRANS64.A1T0 RZ, [R17+URZ+0x30800], RZ ;  /* 0x030800ff11ff79a7 */ /* 0x0001e2000810003f */
[----:B------:R-:W-:Y:S01]  /*eb00*/  BSSY B0, `(.L_x_5570) ;  /* 0x0000003000007945 */ /* 0x000fe20003800000 */
[----:B------:R-:W1:Y:S03]  /*eb10*/  SYNCS.PHASECHK.TRANS64.TRYWAIT P0, [R17+URZ+0x30820], R0 ;  /* 0x03082000110075a7 */ /* 0x000e66000800017f */
[----:B01----:R-:W-:Y:S05]  /*eb20*/  @!P0 BRA `(.L_x_5571) ;  /* 0x0000003000b88947 */ /* 0x003fea0003800000 */
.L_x_5646:
[----:B------:R-:W-:Y:S05]  /*eb30*/  BSYNC B0 ;  /* 0x0000000000007941 */ /* 0x000fea0003800000 */
.L_x_5570:
[----:B------:R-:W-:-:S06]  /*eb40*/  UISETP.GE.AND UP0, UPT, UR45, 0x2, UPT ;  /* 0x000000022d00788c */ /* 0x000fcc000bf06270 */
[----:B------:R-:W-:-:S13]  /*eb50*/  PLOP3.LUT P0, PT, PT, PT, UP0, 0x40, 0x0 ;  /* 0x000000000000781c */ /* 0x000fda0003f0e808 */
[----:B------:R-:W-:Y:S05]  /*eb60*/  @P0 BRA `(.L_x_5572) ;  /* 0x0000000c00fc0947 */ /* 0x000fea0003800000 */
[----:B------:R-:W-:Y:S01]  /*eb70*/  UIADD3 UR4, UR45, -0x2, URZ ;  /* 0xfffffffe2d047890 */ /* 0x000fe2000fffe03f */
[----:B------:R-:W-:Y:S01]  /*eb80*/  BSSY B0, `(.L_x_5572) ;  /* 0x00000fd000007945 */ /* 0x000fe20003800000 */
[----:B------:R-:W-:Y:S02]  /*eb90*/  IMAD.MOV.U32 R20, RZ, RZ, R26 ;  /* 0x000000ffff147224 */ /* 0x000fe400078e001a */
[----:B------:R-:W-:Y:S02]  /*eba0*/  IMAD.MOV.U32 R9, RZ, RZ, R23 ;  /* 0x000000ffff097224 */ /* 0x000fe400078e0017 */
[----:B------:R-:W-:Y:S01]  /*ebb0*/  IMAD.MOV.U32 R27, RZ, RZ, R24 ;  /* 0x000000ffff1b7224 */ /* 0x000fe200078e0018 */
[----:B------:R-:W-:-:S07]  /*ebc0*/  MOV R8, UR4 ;  /* 0x0000000400087c02 */ /* 0x000fce0008000f00 */
.L_x_5585:
        /* <DEDUP_REMOVED lines=17> */
[----:B------:R-:W-:Y:S02]  /*ece0*/  @!P2 SHF.R.S32.HI R3, RZ, 0x1f, R11 ;  /* 0x0000001fff03a819 */ /* 0x000fe4000001140b */
[----:B------:R-:W-:Y:S01]  /*ecf0*/  @!P2 MOV R2, R11 ;  /* 0x0000000b0002a202 */ /* 0x000fe20000000f00 */
[----:B--2---:R-:W-:-:S04]  /*ed00*/  @!P2 IMAD R0, R33, R6, RZ ;  /* 0x000000062100a224 */ /* 0x004fc800078e02ff */
[----:B------:R-:W-:-:S04]  /*ed10*/  @!P2 IMAD.WIDE.U32 R2, R29, R6, R2 ;  /* 0x000000061d02a225 */ /* 0x000fc800078e0002 */
[----:B------:R-:W-:-:S04]  /*ed20*/  @!P2 IMAD R7, R29, R7, R0 ;  /* 0x000000071d07a224 */ /* 0x000fc800078e0200 */
[----:B------:R-:W-:Y:S01]  /*ed30*/  @!P2 IMAD.IADD R0, R7, 0x1, R3 ;  /* 0x000000010700a824 */ /* 0x000fe200078e0203 */
[----:B0-----:R-:W-:-:S04]  /*ed40*/  @!P2 LEA R4, P0, R2, R4, 0x2 ;  /* 0x000000040204a211 */ /* 0x001fc800078010ff */
[----:B------:R-:W-:Y:S01]  /*ed50*/  @!P2 LEA.HI.X R5, R2, R5, R0, 0x2, P0 ;  /* 0x000000050205a211 */ /* 0x000fe200000f1400 */
[----:B------:R-:W-:Y:S01]  /*ed60*/  IMAD.MOV.U32 R0, RZ, RZ, RZ ;  /* 0x000000ffff007224 */ /* 0x000fe200078e00ff */
[----:B------:R-:W-:Y:S02]  /*ed70*/  ISETP.NE.AND P0, PT, R23, 0x2, PT ;  /* 0x000000021700780c */ /* 0x000fe40003f05270 */
        /* <DEDUP_REMOVED lines=11> */
.L_x_5573:
[----:B------:R-:W-:Y:S01]  /*ee30*/  IMAD R6, R23, 0x8, R17 ;  /* 0x0000000817067824 */ /* 0x000fe200078e0211 */
[----:B------:R-:W-:Y:S01]  /*ee40*/  SHF.L.U32 R3, R26, 0x1f, RZ ;  /* 0x0000001f1a037819 */ /* 0x000fe200000006ff */
[----:B------:R-:W-:Y:S03]  /*ee50*/  BSSY B1, `(.L_x_5574) ;  /* 0x0000003000017945 */ /* 0x000fe60003800000 */
[----:B------:R-:W0:Y:S02]  /*ee60*/  SYNCS.PHASECHK.TRANS64.TRYWAIT P0, [R6+URZ+0x30840], R3 ;  /* 0x03084003060075a7 */ /* 0x000e24000800017f */
[----:B0-----:R-:W-:Y:S05]  /*ee70*/  @!P0 BRA `(.L_x_5575) ;  /* 0x0000002c00f88947 */ /* 0x001fea0003800000 */
.L_x_5647:
[----:B------:R-:W-:Y:S05]  /*ee80*/  BSYNC B1 ;  /* 0x0000000000017941 */ /* 0x000fea0003800000 */
.L_x_5574:
        /* <DEDUP_REMOVED lines=59> */
[----:B------:R0:W2:Y:S02]  /*f240*/  SHFL.IDX PT, R14, R7, 0x5, 0x181f ;  /* 0x00b81f00070e7f89 */ /* 0x0000a400000e0000 */
[----:B-1----:R-:W-:Y:S02]  /*f250*/  IADD3.X R3, RZ, R35, RZ, P0, !PT ;  /* 0x00000023ff037210 */ /* 0x002fe400007fe4ff */
[----:B------:R0:W1:Y:S04]  /*f260*/  SHFL.IDX PT, R35, R10, 0x5, 0x181f ;  /* 0x00b81f000a237f89 */ /* 0x00006800000e0000 */
[----:B------:R0:W-:Y:S04]  /*f270*/  LDGSTS.E.BYPASS.LTC128B.128 [R8+0x20400], desc[UR36][R2.64], !P3 ;  /* 0x2040000002087fae */ /* 0x0001e8000d901d64 */
[----:B------:R0:W-:Y:S04]  /*f280*/  LDGSTS.E.BYPASS.LTC128B.128 [R8+0x23400], desc[UR36][R2.64+0x80], !P2 ;  /* 0x2340008002087fae */ /* 0x0001e8000d101d64 */
[----:B------:R0:W-:Y:S02]  /*f290*/  LDGSTS.E.BYPASS.LTC128B.128 [R8+0x26400], desc[UR36][R2.64+0x100], !P1 ;  /* 0x2640010002087fae */ /* 0x0001e4000c901d64 */
.L_x_5661:
        /* <DEDUP_REMOVED lines=10> */
.L_x_5577:
        /* <DEDUP_REMOVED lines=10> */
.L_x_5578:
[----:B------:R1:W-:Y:S01]  /*f3e0*/  SYNCS.ARRIVE.TRANS64.A1T0 RZ, [R6+URZ+0x30830], RZ ;  /* 0x030830ff06ff79a7 */ /* 0x0003e2000810003f */
[----:B------:R-:W-:Y:S05]  /*f3f0*/  @!P2 BRA `(.L_x_5579) ;  /* 0x000000000004a947 */ /* 0x000fea0003800000 */
[----:B------:R-:W-:Y:S01]  /*f400*/  BPT.TRAP 0x1 ;  /* 0x000000040000795c */ /* 0x000fe20000300000 */
.L_x_5579:
[----:B0-----:R-:W-:Y:S01]  /*f410*/  SHF.L.U32 R3, R20, 0x1f, RZ ;  /* 0x0000001f14037819 */ /* 0x001fe200000006ff */
[----:B-1----:R-:W-:Y:S01]  /*f420*/  IMAD R6, R9, 0x8, R17 ;  /* 0x0000000809067824 */ /* 0x002fe200078e0211 */
[----:B------:R-:W-:Y:S03]  /*f430*/  BSSY B1, `(.L_x_5580) ;  /* 0x0000003000017945 */ /* 0x000fe60003800000 */
[----:B------:R-:W0:Y:S02]  /*f440*/  SYNCS.PHASECHK.TRANS64.TRYWAIT P0, [R6+URZ+0x30860], R3 ;  /* 0x03086003060075a7 */ /* 0x000e24000800017f */
[----:B0-----:R-:W-:Y:S05]  /*f450*/  @!P0 BRA `(.L_x_5581) ;  /* 0x00000030004c8947 */ /* 0x001fea0003800000 */
.L_x_5662:
[----:B------:R-:W-:Y:S05]  /*f460*/  BSYNC B1 ;  /* 0x0000000000017941 */ /* 0x000fea0003800000 */
.L_x_5580:
[----:B------:R-:W-:Y:S01]  /*f470*/  IMAD.MOV.U32 R2, RZ, RZ, -0x60 ;  /* 0xffffffa0ff027424 */ /* 0x000fe200078e00ff */
[----:B------:R-:W-:Y:S01]  /*f480*/  UMOV UR4, 0xffffffff ;  /* 0xffffffff00047882 */ /* 0x000fe20000000000 */
[C---:B------:R-:W-:Y:S01]  /*f490*/  LOP3.LUT P3, RZ, R16.reuse, 0x20, RZ, 0xc0, !PT ;  /* 0x0000002010ff7812 */ /* 0x040fe2000786c0ff */
[----:B------:R-:W-:Y:S01]  /*f4a0*/  IMAD R7, R9, 0x4800, R30 ;  /* 0x0000480009077824 */ /* 0x000fe200078e021e */
[C---:B------:R-:W-:Y:S01]  /*f4b0*/  LOP3.LUT P2, RZ, R16.reuse, 0x10, RZ, 0xc0, !PT ;  /* 0x0000001010ff7812 */ /* 0x040fe2000784c0ff */
[----:B0-----:R-:W-:Y:S01]  /*f4c0*/  IMAD R3, R27, R2, UR38 ;  /* 0x000000261b037e24 */ /* 0x001fe2000f8e0202 */
[----:B------:R-:W-:-:S04]  /*f4d0*/  LOP3.LUT P1, RZ, R16, 0x8, RZ, 0xc0, !PT ;  /* 0x0000000810ff7812 */ /* 0x000fc8000782c0ff */
[----:B------:R-:W-:Y:S01]  /*f4e0*/  IADD3 R8, -R36, R3, RZ ;  /* 0x0000000324087210 */ /* 0x000fe20007ffe1ff */
[----:B------:R-:W-:Y:S08]  /*f4f0*/  BRA.DIV UR4, `(.L_x_5582) ;  /* 0x0000003204387947 */ /* 0x000ff0000b800000 */
        /* <DEDUP_REMOVED lines=44> */
[----:B------:R-:W0:Y:S04]  /*f7c0*/  SHFL.IDX PT, R19, R19, 0x5, 0x181f ;  /* 0x00b81f0013137f89 */ /* 0x000e2800000e0000 */
[----:B------:R2:W3:Y:S01]  /*f7d0*/  SHFL.IDX PT, R14, R18, 0x5, 0x181f ;  /* 0x00b81f00120e7f89 */ /* 0x0004e200000e0000 */
[----:B-1----:R-:W-:Y:S01]  /*f7e0*/  IMAD.X R3, RZ, RZ, R3, P0 ;  /* 0x000000ffff037224 */ /* 0x002fe200000e0603 */
[----:B------:R-:W-:-:S13]  /*f7f0*/  ISETP.LT.OR P0, PT, R8, 0x41, P3 ;  /* 0x000000410800780c */ /* 0x000fda0001f01670 */
[----:B------:R2:W-:Y:S01]  /*f800*/  LDGSTS.E.BYPASS.LTC128B.128 [R7+0x2400], desc[UR36][R2.64], !P0 ;  /* 0x0240000002077fae */ /* 0x0005e2000c101d64 */
[----:B------:R-:W-:-:S13]  /*f810*/  ISETP.LT.OR P0, PT, R8, 0x41, P2 ;  /* 0x000000410800780c */ /* 0x000fda0001701670 */
[----:B------:R2:W-:Y:S01]  /*f820*/  LDGSTS.E.BYPASS.LTC128B.128 [R7+0x5400], desc[UR36][R2.64+0x80], !P0 ;  /* 0x0540008002077fae */ /* 0x0005e2000c101d64 */
[----:B------:R-:W-:-:S13]  /*f830*/  ISETP.LT.OR P0, PT, R8, 0x41, P1 ;  /* 0x000000410800780c */ /* 0x000fda0000f01670 */
[----:B0--3--:R2:W-:Y:S02]  /*f840*/  LDGSTS.E.BYPASS.LTC128B.128 [R7+0x8400], desc[UR36][R2.64+0x100], !P0 ;  /* 0x0840010002077fae */ /* 0x0095e4000c101d64 */
.L_x_5676:
[----:B0-2---:R-:W-:Y:S01]  /*f850*/  IADD3 R2, P0, R14, R4, RZ ;  /* 0x000000040e027210 */ /* 0x005fe20007f1e0ff */
        /* <DEDUP_REMOVED lines=29> */
[----:B------:R-:W-:-:S13]  /*fa30*/  PLOP3.LUT P0, PT, PT, PT, PT, 0x80, 0x0 ;  /* 0x000000000000781c */ /* 0x000fda0003f0f070 */
.L_x_5583:
        /* <DEDUP_REMOVED lines=10> */
.L_x_5584:
[C---:B------:R-:W-:Y:S01]  /*fae0*/  ISETP.GT.AND P0, PT, R24.reuse, RZ, PT ;  /* 0x000000ff1800720c */ /* 0x040fe20003f04270 */
[----:B------:R1:W-:Y:S01]  /*faf0*/  SYNCS.ARRIVE.TRANS64.A1T0 RZ, [R6+URZ+0x30850], RZ ;  /* 0x030850ff06ff79a7 */ /* 0x0003e2000810003f */
[----:B------:R-:W-:Y:S01]  /*fb00*/  VIADD R8, R24, 0xffffffff ;  /* 0xffffffff18087836 */ /* 0x000fe20000000000 */
[----:B------:R-:W-:Y:S01]  /*fb10*/  MOV R20, R26 ;  /* 0x0000001a00147202 */ /* 0x000fe20000000f00 */
[----:B------:R-:W-:Y:S02]  /*fb20*/  IMAD.MOV.U32 R9, RZ, RZ, R23 ;  /* 0x000000ffff097224 */ /* 0x000fe400078e0017 */
[----:B------:R-:W-:-:S07]  /*fb30*/  IMAD.MOV.U32 R27, RZ, RZ, R24 ;  /* 0x000000ffff1b7224 */ /* 0x000fce00078e0018 */
[----:B-1----:R-:W-:Y:S05]  /*fb40*/  @P0 BRA `(.L_x_5585) ;  /* 0xfffffff000200947 */ /* 0x002fea000383ffff */
[----:B------:R-:W-:Y:S05]  /*fb50*/  BSYNC B0 ;  /* 0x0000000000007941 */ /* 0x000fea0003800000 */
.L_x_5572:
        /* <DEDUP_REMOVED lines=17> */
.L_x_5587:
[----:B------:R-:W-:Y:S05]  /*fc70*/  BSYNC B0 ;  /* 0x0000000000007941 */ /* 0x000fea0003800000 */
.L_x_5586:
[----:B------:R-:W-:-:S13]  /*fc80*/  LOP3.LUT P0, RZ, R16, 0x80, RZ, 0xc0, !PT ;  /* 0x0000008010ff7812 */ /* 0x000fda000780c0ff */
[----:B------:R-:W-:Y:S05]  /*fc90*/  @!P0 BRA `(.L_x_5588) ;  /* 0x0000000000048947 */ /* 0x000fea0003800000 */
[----:B------:R-:W-:Y:S01]  /*fca0*/  BPT.TRAP 0x1 ;  /* 0x000000040000795c */ /* 0x000fe20000300000 */
.L_x_5588:
[----:B------:R-:W-:Y:S01]  /*fcb0*/  LEA R4, R23, R17, 0x3 ;  /* 0x0000001117047211 */ /* 0x000fe200078e18ff */
[----:B------:R-:W-:Y:S01]  /*fcc0*/  IMAD.MOV.U32 R5, RZ, RZ, -0x60 ;  /* 0xffffffa0ff057424 */ /* 0x000fe200078e00ff */
[----:B------:R-:W-:Y:S01]  /*fcd0*/  SHF.L.U32 R3, R26, 0x1f, RZ ;  /* 0x0000001f1a037819 */ /* 0x000fe200000006ff */
[----:B------:R-:W-:Y:S02]  /*fce0*/  BSSY B0, `(.L_x_5589) ;  /* 0x0000004000007945 */ /* 0x000fe40003800000 */
[----:B------:R-:W-:Y:S01]  /*fcf0*/  IMAD R5, R24, R5, UR38 ;  /* 0x0000002618057e24 */ /* 0x000fe2000f8e0205 */
[----:B------:R-:W0:Y:S02]  /*fd00*/  SYNCS.PHASECHK.TRANS64.TRYWAIT P0, [R4+URZ+0x30860], R3 ;  /* 0x03086003040075a7 */ /* 0x000e24000800017f */
[----:B0-----:R-:W-:Y:S05]  /*fd10*/  @!P0 BRA `(.L_x_5590) ;  /* 0x00000030002c8947 */ /* 0x001fea0003800000 */
.L_x_5677:
[----:B------:R-:W-:Y:S05]  /*fd20*/  BSYNC B0 ;  /* 0x0000000000007941 */ /* 0x000fea0003800000 */
.L_x_5589:
        /* <DEDUP_REMOVED lines=14> */
[----:B------:R-:W-:Y:S02]  /*fe10*/  ISETP.LT.OR P0, PT, R5, 0x1, P4 ;  /* 0x000000010500780c */ /* 0x000fe40002701670 */
[----:B------:R-:W-:-:S11]  /*fe20*/  LEA R0, R8, R17, 0x1 ;  /* 0x0000001108007211 */ /* 0x000fd600078e08ff */
        /* <DEDUP_REMOVED lines=36> */
[----:B------:R0:W2:Y:S02]  /*10070*/  SHFL.IDX PT, R14, R18, 0x5, 0x181f ;  /* 0x00b81f00120e7f89 */ /* 0x0000a400000e0000 */
[----:B-1----:R-:W-:Y:S02]  /*10080*/  IADD3.X R3, RZ, R7, RZ, P0, !PT ;  /* 0x00000007ff037210 */ /* 0x002fe400007fe4ff */
[----:B------:R-:W-:Y:S01]  /*10090*/  ISETP.LT.OR P0, PT, R5, 0x41, P4 ;  /* 0x000000410500780c */ /* 0x000fe20002701670 */
[----:B------:R0:W1:-:S12]  /*100a0*/  SHFL.IDX PT, R7, R19, 0x5, 0x181f ;  /* 0x00b81f0013077f89 */ /* 0x00005800000e0000 */
[----:B------:R0:W-:Y:S01]  /*100b0*/  LDGSTS.E.BYPASS.LTC128B.128 [R0+0x2400], desc[UR36][R2.64], !P0 ;  /* 0x0240000002007fae */ /* 0x0001e2000c101d64 */
[----:B------:R-:W-:-:S13]  /*100c0*/  ISETP.LT.OR P0, PT, R5, 0x41, P3 ;  /* 0x000000410500780c */ /* 0x000fda0001f01670 */
[----:B------:R0:W-:Y:S01]  /*100d0*/  LDGSTS.E.BYPASS.LTC128B.128 [R0+0x5400], desc[UR36][R2.64+0x80], !P0 ;  /* 0x0540008002007fae */ /* 0x0001e2000c101d64 */
[----:B------:R-:W-:-:S13]  /*100e0*/  ISETP.LT.OR P0, PT, R5, 0x41, P1 ;  /* 0x000000410500780c */ /* 0x000fda0000f01670 */
[----:B-12---:R0:W-:Y:S02]  /*100f0*/  LDGSTS.E.BYPASS.LTC128B.128 [R0+0x8400], desc[UR36][R2.64+0x100], !P0 ;  /* 0x0840010002007fae */ /* 0x0061e4000c101d64 */
.L_x_5691:
        /* <DEDUP_REMOVED lines=13> */
.L_x_5592:
        /* <DEDUP_REMOVED lines=10> */
.L_x_5593:
[----:B------:R1:W-:Y:S01]  /*10270*/  SYNCS.ARRIVE.TRANS64.A1T0 RZ, [R4+URZ+0x30850], RZ ;  /* 0x030850ff04ff79a7 */ /* 0x0003e2000810003f */
[----:B------:R-:W-:-:S05]  /*10280*/  VIADD R23, R23, 0x1 ;  /* 0x0000000117177836 */ /* 0x000fca0000000000 */
[----:B------:R-:W-:-:S04]  /*10290*/  ISETP.NE.AND P0, PT, R23, 0x2, PT ;  /* 0x000000021700780c */ /* 0x000fc80003f05270 */
[----:B0-----:R-:W-:Y:S02]  /*102a0*/  SEL R3, RZ, 0x1, P0 ;  /* 0x00000001ff037807 */ /* 0x001fe40000000000 */
[----:B------:R-:W-:Y:S02]  /*102b0*/  SEL R23, R23, RZ, P0 ;  /* 0x000000ff17177207 */ /* 0x000fe40000000000 */
[----:B-1----:R-:W-:-:S07]  /*102c0*/  LOP3.LUT R26, R26, R3, RZ, 0x3c, !PT ;  /* 0x000000031a1a7212 */ /* 0x002fce00078e3cff */
.L_x_5553:
[----:B------:R-:W-:Y:S05]  /*102d0*/  BSYNC B7 ;  /* 0x0000000000077941 */ /* 0x000fea0003800000 */
.L_x_5551:
        /* <DEDUP_REMOVED lines=11> */
.L_x_5594:
[----:B------:R-:W-:-:S03]  /*10390*/  UMOV UR4, 0xffffffff ;  /* 0xffffffff00047882 */ /* 0x000fc60000000000 */
[----:B------:R-:W-:Y:S05]  /*103a0*/  BRA.DIV UR4, `(.L_x_5596) ;  /* 0x0000003204cc7947 */ /* 0x000fea000b800000 */
[----:B------:R0:W1:Y:S02]  /*103b0*/  SHFL.IDX PT, R14, R34, RZ, 0x1f ;  /* 0x00001fff220e7589 */ /* 0x00006400000e0000 */
.L_x_5694:
[----:B------:R-:W2:Y:S01]  /*103c0*/  @!P2 S2R R3, SR_CgaCtaId ;  /* 0x000000000003a919 */ /* 0x000ea20000008800 */
[----:B------:R-:W-:Y:S05]  /*103d0*/  WARPSYNC.ALL ;  /* 0x0000000000007948 */ /* 0x000fea0003800000 */
[----:B------:R-:W-:Y:S01]  /*103e0*/  BAR.SYNC.DEFER_BLOCKING 0x4, 0x180 ;  /* 0x0106000000007b1d */ /* 0x000fe20000010000 */
[----:B------:R-:W-:-:S04]  /*103f0*/  @!P2 MOV R0, 0x400 ;  /* 0x000004000000a802 */ /* 0x000fc80000000f00 */
[----:B--2---:R-:W-:-:S05]  /*10400*/  @!P2 LEA R17, R3, R0, 0x18 ;  /* 0x000000000311a211 */ /* 0x004fca00078ec0ff */
[----:B------:R0:W-:Y:S02]  /*10410*/  @!P2 STS [R17+0x308d0], R34 ;  /* 0x0308d0221100a388 */ /* 0x0001e40000000800 */
[----:B01----:R-:W-:Y:S01]  /*10420*/  MOV R34, R14 ;  /* 0x0000000e00227202 */ /* 0x003fe20000000f00 */
[----:B------:R-:W-:Y:S06]  /*10430*/  BAR.ARV 0x5, 0x180 ;  /* 0x0146000000007b1d */ /* 0x000fec0000002000 */
.L_x_5595:
[----:B------:R-:W-:Y:S02]  /*10440*/  ULDC UR4, c[0x0][0xc38] ;  /* 0x00030e0000047ab9 */ /* 0x000fe40000000800 */
[----:B-1----:R-:W-:-:S13]  /*10450*/  ISETP.GE.AND P0, PT, R34, UR4, PT ;  /* 0x0000000422007c0c */ /* 0x002fda000bf06270 */
[----:B------:R-:W-:Y:S05]  /*10460*/  @!P0 BRA `(.L_x_5597) ;  /* 0xffffffc400948947 */ /* 0x000fea000383ffff */
.L_x_5548:
        /* <DEDUP_REMOVED lines=12> */
.L_x_5695:
[----:B------:R-:W-:Y:S05]  /*10530*/  BSYNC B0 ;  /* 0x0000000000007941 */ /* 0x000fea0003800000 */
.L_x_5598:
[----:B------:R-:W-:-:S03]  /*10540*/  UMOV UR4, 0xffffffff ;  /* 0xffffffff00047882 */ /* 0x000fc60000000000 */
[----:B------:R-:W-:Y:S05]  /*10550*/  BRA.DIV UR4, `(.L_x_5600) ;  /* 0x00000032049c7947 */ /* 0x000fea000b800000 */
[----:B-1----:R-:W1:Y:S02]  /*10560*/  S2R R0, SR_TID.X ;  /* 0x0000000000007919 */ /* 0x002e640000002100 */
[----:B-1----:R-:W-:-:S04]  /*10570*/  SHF.R.U32.HI R0, RZ, 0x5, R0 ;  /* 0x00000005ff007819 */ /* 0x002fc80000011600 */
[----:B------:R-:W-:-:S05]  /*10580*/  LOP3.LUT R0, R0, 0x3, RZ, 0xc0, !PT ;  /* 0x0000000300007812 */ /* 0x000fca00078ec0ff */
[----:B------:R1:W2:Y:S02]  /*10590*/  SHFL.IDX PT, R14, R0, RZ, 0x1f ;  /* 0x00001fff000e7589 */ /* 0x0002a400000e0000 */
.L_x_5698:
[----:B--2---:R-:W-:Y:S01]  /*105a0*/  ISETP.NE.AND P0, PT, R14, RZ, PT ;  /* 0x000000ff0e00720c */ /* 0x004fe20003f05270 */
[----:B------:R-:W-:-:S12]  /*105b0*/  BSSY B0, `(.L_x_5601) ;  /* 0x0000026000007945 */ /* 0x000fd80003800000 */
[----:B------:R-:W-:Y:S05]  /*105c0*/  @P0 BRA `(.L_x_5602) ;  /* 0x0000000000900947 */ /* 0x000fea0003800000 */
[----:B------:R-:W-:-:S03]  /*105d0*/  UMOV UR4, 0xffffffff ;  /* 0xffffffff00047882 */ /* 0x000fc60000000000 */
[----:B------:R-:W-:Y:S05]  /*105e0*/  BRA.DIV UR4, `(.L_x_5603) ;  /* 0x0000003204ac7947 */ /* 0x000fea000b800000 */
[----:B------:R-:W-:-:S13]  /*105f0*/  ELECT P6, URZ, PT ;  /* 0x00000000003f782f */ /* 0x000fda00038c0000 */
.L_x_5701:
        /* <DEDUP_REMOVED lines=8> */
.L_x_5604:
[C---:B------:R-:W-:Y:S01]  /*10680*/  LEA R5, R23.reuse, R4, 0x3 ;  /* 0x0000000417057211 */ /* 0x040fe200078e18ff */
[----:B------:R-:W-:Y:S01]  /*10690*/  VIADD R23, R23, 0x1 ;  /* 0x0000000117177836 */ /* 0x000fe20000000000 */
[----:B------:R-:W-:-:S04]  /*106a0*/  SHF.L.U32 R0, R26, 0x1f, RZ ;  /* 0x0000001f1a007819 */ /* 0x000fc800000006ff */
[----:B------:R-:W1:Y:S01]  /*106b0*/  SYNCS.PHASECHK.TRANS64.TRYWAIT P1, [R5+URZ+0x30840], R0 ;  /* 0x03084000050075a7 */ /* 0x000e62000802017f */
[----:B------:R-:W-:-:S04]  /*106c0*/  ISETP.NE.AND P2, PT, R23, 0x2, PT ;  /* 0x000000021700780c */ /* 0x000fc80003f45270 */
[----:B------:R-:W-:Y:S01]  /*106d0*/  SEL R3, RZ, 0x1, P2 ;  /* 0x00000001ff037807 */ /* 0x000fe20001000000 */
[----:B-1----:R-:W-:Y:S08]  /*106e0*/  @!P1 BRA `(.L_x_5605) ;  /* 0x00000030008c9947 */ /* 0x002ff00003800000 */
.L_x_5702:
[----:B------:R-:W-:Y:S02]  /*106f0*/  SEL R23, R23, RZ, P2 ;  /* 0x000000ff17177207 */ /* 0x000fe40001000000 */
[----:B------:R-:W-:Y:S01]  /*10700*/  LOP3.LUT R2, R26, R3, RZ, 0x3c, !PT ;  /* 0x000000031a027212 */ /* 0x000fe200078e3cff */
[----:B------:R-:W-:Y:S06]  /*10710*/  @!P0 BRA `(.L_x_5606) ;  /* 0x0000000000048947 */ /* 0x000fec0003800000 */
[----:B------:R-:W-:Y:S01]  /*10720*/  BPT.TRAP 0x1 ;  /* 0x000000040000795c */ /* 0x000fe20000300000 */
.L_x_5606:
[----:B------:R-:W-:Y:S01]  /*10730*/  IMAD R23, R23, 0x8, R4 ;  /* 0x0000000817177824 */ /* 0x000fe200078e0204 */
[----:B------:R-:W-:-:S04]  /*10740*/  SHF.L.U32 R2, R2, 0x1f, RZ ;  /* 0x0000001f02027819 */ /* 0x000fc800000006ff */
[----:B------:R-:W2:Y:S02]  /*10750*/  SYNCS.PHASECHK.TRANS64.TRYWAIT P1, [R23+URZ+0x30840], R2 ;  /* 0x03084002170075a7 */ /* 0x000ea4000802017f */
[----:B--2---:R-:W-:Y:S05]  /*10760*/  @!P1 BRA `(.L_x_5607) ;  /* 0x0000003000809947 */ /* 0x004fea0003800000 */
.L_x_5703:
[----:B------:R-:W-:Y:S05]  /*10770*/  @!P0 BRA `(.L_x_5608) ;  /* 0x0000000000048947 */ /* 0x000fea0003800000 */
[----:B------:R-:W-:Y:S01]  /*10780*/  BPT.TRAP 0x1 ;  /* 0x000000040000795c */ /* 0x000fe20000300000 */
.L_x_5608:
[----:B------:R-:W3:Y:S02]  /*10790*/  SYNCS.PHASECHK.TRANS64.TRYWAIT P1, [R5+URZ+0x30860], R0 ;  /* 0x03086000050075a7 */ /* 0x000ee4000802017f */
[----:B---3--:R-:W-:Y:S05]  /*107a0*/  @!P1 BRA `(.L_x_5609) ;  /* 0x0000003000849947 */ /* 0x008fea0003800000 */
.L_x_5704:
[----:B------:R-:W-:Y:S05]  /*107b0*/  @!P0 BRA `(.L_x_5610) ;  /* 0x0000000000048947 */ /* 0x000fea0003800000 */
[----:B------:R-:W-:Y:S01]  /*107c0*/  BPT.TRAP 0x1 ;  /* 0x000000040000795c */ /* 0x000fe20000300000 */
.L_x_5610:
[----:B----4-:R4:W0:Y:S02]  /*107d0*/  SYNCS.PHASECHK.TRANS64.TRYWAIT P0, [R23+URZ+0x30860], R2 ;  /* 0x03086002170075a7 */ /* 0x010824000800017f */
[----:B0-----:R-:W-:Y:S05]  /*107e0*/  @!P0 NANOSLEEP.SYNCS 0x989680 ;  /* 0x009896800000895d */ /* 0x001fea0003900000 */
[----:B------:R-:W0:Y:S02]  /*107f0*/  @!P0 SYNCS.PHASECHK.TRANS64 P0, [R23+URZ+0x30860], R2 ;  /* 0x03086002170085a7 */ /* 0x000e24000800007f */
[----:B0-----:R-:W-:Y:S05]  /*10800*/  @!P0 BRA `(.L_x_5610) ;  /* 0xfffffffc00f08947 */ /* 0x001fea000383ffff */
.L_x_5602:
[----:B------:R-:W-:Y:S05]  /*10810*/  BSYNC B0 ;  /* 0x0000000000007941 */ /* 0x000fea0003800000 */
.L_x_5601:
[----:B------:R-:W-:Y:S05]  /*10820*/  EXIT ;  /* 0x000000000000794d */ /* 0x000fea0003800000 */
.L_x_5495:
[----:B0-----:R-:W-:-:S04]  /*10830*/  IMAD.U32 R3, RZ, RZ, UR40 ;  /* 0x00000028ff037e24 */ /* 0x001fc8000f8e00ff */
[----:B------:R0:W1:Y:S03]  /*10840*/  SYNCS.PHASECHK.TRANS64.TRYWAIT P1, [R3+URZ+0x30800], R0 ;  /* 0x03080000030075a7 */ /* 0x000066000802017f */
[----:B-1----:R-:W-:Y:S05]  /*10850*/  @!P1 NANOSLEEP.SYNCS 0x989680 ;  /* 0x009896800000995d */ /* 0x002fea0003900000 */
[----:B------:R-:W1:Y:S02]  /*10860*/  @!P1 SYNCS.PHASECHK.TRANS64 P1, [R3+URZ+0x30800], R0 ;  /* 0x03080000030095a7 */ /* 0x000e64000802007f */
[----:B-1----:R-:W-:Y:S05]  /*10870*/  @!P1 BRA `(.L_x_5495) ;  /* 0xfffffffc00ec9947 */ /* 0x002fea000383ffff */
[----:B------:R-:W-:Y:S05]  /*10880*/  BRA `(.L_x_5611) ;  /* 0xffffff0c00d07947 */ /* 0x000fea000383ffff */
.L_x_5499:
[----:B-1----:R1:W2:Y:S02]  /*10890*/  SYNCS.PHASECHK.TRANS64.TRYWAIT P1, [R0+URZ+0x30830], R3 ;  /* 0x03083003000075a7 */ /* 0x0022a4000802017f */
[----:B--2---:R-:W-:Y:S05]  /*108a0*/  @!P1 NANOSLEEP.SYNCS 0x989680 ;  /* 0x009896800000995d */ /* 0x004fea0003900000 */
[----:B------:R-:W2:Y:S02]  /*108b0*/  @!P1 SYNCS.PHASECHK.TRANS64 P1, [R0+URZ+0x30830], R3 ;  /* 0x03083003000095a7 */ /* 0x000ea4000802007f */
[----:B--2---:R-:W-:Y:S05]  /*108c0*/  @!P1 BRA `(.L_x_5499) ;  /* 0xfffffffc00f09947 */ /* 0x004fea000383ffff */
[----:B------:R-:W-:Y:S05]  /*108d0*/  BRA `(.L_x_5498) ;  /* 0xffffff0c00ec7947 */ /* 0x000fea000383ffff */
.L_x_5505:
[----:B-1----:R-:W-:-:S04]  /*108e0*/  MOV R12, UR8 ;  /* 0x00000008000c7c02 */ /* 0x002fc80008000f00 */
[----:B------:R1:W2:Y:S03]  /*108f0*/  SYNCS.PHASECHK.TRANS64.TRYWAIT P1, [R12+URZ+0x30830], R11 ;  /* 0x0308300b0c0075a7 */ /* 0x0002a6000802017f */
[----:B--2---:R-:W-:Y:S05]  /*10900*/  @!P1 NANOSLEEP.SYNCS 0x989680 ;  /* 0x009896800000995d */ /* 0x004fea0003900000 */
[----:B------:R-:W2:Y:S02]  /*10910*/  @!P1 SYNCS.PHASECHK.TRANS64 P1, [R12+URZ+0x30830], R11 ;  /* 0x0308300b0c0095a7 */ /* 0x000ea4000802007f */
[----:B--2---:R-:W-:Y:S05]  /*10920*/  @!P1 BRA `(.L_x_5505) ;  /* 0xfffffffc00ec9947 */ /* 0x004fea000383ffff */
[----:B------:R-:W-:Y:S05]  /*10930*/  BRA `(.L_x_5504) ;  /* 0xffffff3400f07947 */ /* 0x000fea000383ffff */
.L_x_5509:
[----:B01----:R-:W-:-:S04]  /*10940*/  IMAD.U32 R11, RZ, RZ, UR9 ;  /* 0x00000009ff0b7e24 */ /* 0x003fc8000f8e00ff */
[----:B------:R0:W1:Y:S03]  /*10950*/  SYNCS.PHASECHK.TRANS64.TRYWAIT P1, [R11+URZ+0x30850], R0 ;  /* 0x030850000b0075a7 */ /* 0x000066000802017f */
[----:B-1----:R-:W-:Y:S05]  /*10960*/  @!P1 NANOSLEEP.SYNCS 0x989680 ;  /* 0x009896800000995d */ /* 0x002fea0003900000 */
[----:B------:R-:W1:Y:S02]  /*10970*/  @!P1 SYNCS.PHASECHK.TRANS64 P1, [R11+URZ+0x30850], R0 ;  /* 0x030850000b0095a7 */ /* 0x000e64000802007f */
[----:B-1----:R-:W-:Y:S05]  /*10980*/  @!P1 BRA `(.L_x_5509) ;  /* 0xfffffffc00ec9947 */ /* 0x002fea000383ffff */
[----:B------:R-:W-:Y:S05]  /*10990*/  BRA `(.L_x_5508) ;  /* 0xffffff4000b87947 */ /* 0x000fea000383ffff */
.L_x_5517:
[----:B-1----:R-:W-:-:S04]  /*109a0*/  IMAD.U32 R12, RZ, RZ, UR8 ;  /* 0x00000008ff0c7e24 */ /* 0x002fc8000f8e00ff */
[----:B------:R1:W2:Y:S03]  /*109b0*/  SYNCS.PHASECHK.TRANS64.TRYWAIT P1, [R12+URZ+0x30830], R11 ;  /* 0x0308300b0c0075a7 */ /* 0x0002a6000802017f */
[----:B--2---:R-:W-:Y:S05]  /*109c0*/  @!P1 NANOSLEEP.SYNCS 0x989680 ;  /* 0x009896800000995d */ /* 0x004fea0003900000 */
[----:B------:R-:W2:Y:S02]  /*109d0*/  @!P1 SYNCS.PHASECHK.TRANS64 P1, [R12+URZ+0x30830], R11 ;  /* 0x0308300b0c0095a7 */ /* 0x000ea4000802007f */
[----:B--2---:R-:W-:Y:S05]  /*109e0*/  @!P1 BRA `(.L_x_5517) ;  /* 0xfffffffc00ec9947 */ /* 0x004fea000383ffff */
[----:B------:R-:W-:Y:S05]  /*109f0*/  BRA `(.L_x_5516) ;  /* 0xffffff6000e07947 */ /* 0x000fea000383ffff */
.L_x_5521:
[----:B01----:R-:W-:-:S04]  /*10a00*/  IMAD.U32 R11, RZ, RZ, UR8 ;  /* 0x00000008ff0b7e24 */ /* 0x003fc8000f8e00ff */
[----:B------:R0:W1:Y:S03]  /*10a10*/  SYNCS.PHASECHK.TRANS64.TRYWAIT P1, [R11+URZ+0x30850], R0 ;  /* 0x030850000b0075a7 */ /* 0x000066000802017f */
[----:B-1----:R-:W-:Y:S05]  /*10a20*/  @!P1 NANOSLEEP.SYNCS 0x989680 ;  /* 0x009896800000995d */ /* 0x002fea0003900000 */
[----:B------:R-:W1:Y:S02]  /*10a30*/  @!P1 SYNCS.PHASECHK.TRANS64 P1, [R11+URZ+0x30850], R0 ;  /* 0x030850000b0095a7 */ /* 0x000e64000802007f */
[----:B-1----:R-:W-:Y:S05]  /*10a40*/  @!P1 BRA `(.L_x_5521) ;  /* 0xfffffffc00ec9947 */ /* 0x002fea000383ffff */
[----:B------:R-:W-:Y:S05]  /*10a50*/  BRA `(.L_x_5520) ;  /* 0xffffff6c00a87947 */ /* 0x000fea000383ffff */
.L_x_5528:
[----:B-1----:R-:W-:-:S04]  /*10a60*/  MOV R5, UR5 ;  /* 0x0000000500057c02 */ /* 0x002fc80008000f00 */
[----:B------:R1:W2:Y:S03]  /*10a70*/  SYNCS.PHASECHK.TRANS64.TRYWAIT P1, [R5+URZ+0x30850], R0 ;  /* 0x03085000050075a7 */ /* 0x0002a6000802017f */
[----:B--2---:R-:W-:Y:S05]  /*10a80*/  @!P1 NANOSLEEP.SYNCS 0x989680 ;  /* 0x009896800000995d */ /* 0x004fea0003900000 */
[----:B------:R-:W2:Y:S02]  /*10a90*/  @!P1 SYNCS.PHASECHK.TRANS64 P1, [R5+URZ+0x30850], R0 ;  /* 0x03085000050095a7 */ /* 0x000ea4000802007f */
[----:B--2---:R-:W-:Y:S05]  /*10aa0*/  @!P1 BRA `(.L_x_5528) ;  /* 0xfffffffc00ec9947 */ /* 0x004fea000383ffff */
[----:B------:R-:W-:Y:S05]  /*10ab0*/  BRA `(.L_x_5527) ;  /* 0xffffff8c00407947 */ /* 0x000fea000383ffff */
.L_x_5559:
[----:B------:R-:W2:Y:S01]  /*10ac0*/  S2R R18, SR_TID.X ;  /* 0x0000000000127919 */ /* 0x000ea20000002100 */
[----:B------:R-:W-:Y:S01]  /*10ad0*/  IMAD.MOV.U32 R12, RZ, RZ, RZ ;  /* 0x000000ffff0c7224 */ /* 0x000fe200078e00ff */
[----:B------:R-:W-:Y:S01]  /*10ae0*/  MOV R15, 0xffffffff ;  /* 0xffffffff000f7802 */ /* 0x000fe20000000f00 */
[----:B------:R-:W-:Y:S01]  /*10af0*/  IMAD.MOV.U32 R11, RZ, RZ, 0x1f ;  /* 0x0000001fff0b7424 */ /* 0x000fe200078e00ff */
[----:B--2---:R-:W-:-:S04]  /*10b00*/  SHF.R.U32.HI R18, RZ, 0x5, R18 ;  /* 0x00000005ff127819 */ /* 0x004fc80000011612 */
[----:B------:R-:W-:-:S05]  /*10b10*/  LOP3.LUT R18, R18, 0x3, RZ, 0xc0, !PT ;  /* 0x0000000312127812 */ /* 0x000fca00078ec0ff */
[----:B------:R-:W-:-:S07]  /*10b20*/  IMAD.MOV.U32 R13, RZ, RZ, R18 ;  /* 0x000000ffff0d7224 */ /* 0x000fce00078e0012 */
[----:B01---5:R-:W-:Y:S05]  /*10b30*/  WARPSYNC.COLLECTIVE R15, `(.L_x_5612) ;  /* 0x000000000f087348 */ /* 0x023fea0003c00000 */
[----:B------:R2:W3:Y:S02]  /*10b40*/  SHFL.IDX P6, R14, R13, R12, R11 ;  /* 0x0000000c0d0e7389 */ /* 0x0004e400000c000b */
[----:B0123-5:R-:W-:Y:S01]  /*10b50*/  ENDCOLLECTIVE ;  /* 0x000000000000791b */ /* 0x02ffe20003800000 */
.L_x_5612:
[----:B------:R-:W-:Y:S05]  /*10b60*/  BRA `(.L_x_5613) ;  /* 0xffffffc800507947 */ /* 0x000fea000383ffff */
.L_x_5562:
[----:B0-----:R0:W1:Y:S02]  /*10b70*/  SYNCS.PHASECHK.TRANS64.TRYWAIT P0, [R0+URZ+0x30840], R3 ;  /* 0x03084003000075a7 */ /* 0x001064000800017f */
[----:B-1----:R-:W-:Y:S05]  /*10b80*/  @!P0 NANOSLEEP.SYNCS 0x989680 ;  /* 0x009896800000895d */ /* 0x002fea0003900000 */
[----:B------:R-:W1:Y:S02]  /*10b90*/  @!P0 SYNCS.PHASECHK.TRANS64 P0, [R0+URZ+0x30840], R3 ;  /* 0x03084003000085a7 */ /* 0x000e64000800007f */
[----:B-1----:R-:W-:Y:S05]  /*10ba0*/  @!P0 BRA `(.L_x_5562) ;  /* 0xfffffffc00f08947 */ /* 0x002fea000383ffff */
[----:B------:R-:W-:Y:S05]  /*10bb0*/  BRA `(.L_x_5614) ;  /* 0xffffffcc00547947 */ /* 0x000fea000383ffff */
.L_x_5563:
        /* <DEDUP_REMOVED lines=8> */
.L_x_5616:
[----:B------:R-:W-:Y:S05]  /*10c40*/  BSYNC B0 ;  /* 0x0000000000007941 */ /* 0x000fea0003800000 */
.L_x_5615:
        /* <DEDUP_REMOVED lines=9> */
.L_x_5617:
        /* <DEDUP_REMOVED lines=8> */
.L_x_5618:
        /* <DEDUP_REMOVED lines=12> */
.L_x_5619:
        /* <DEDUP_REMOVED lines=8> */
.L_x_5620:
[----:B------:R-:W-:-:S05]  /*10ea0*/  @P0 IMAD.X R21, RZ, RZ, R8, P1 ;  /* 0x000000ffff150224 */ /* 0x000fca00008e0608 */
[----:B------:R-:W-:-:S05]  /*10eb0*/  @P0 MOV R3, R21 ;  /* 0x0000001500030202 */ /* 0x000fca0000000f00 */
[----:B------:R-:W-:Y:S01]  /*10ec0*/  @!PT LDS RZ, [RZ] ;  /* 0x00000000fffff984 */ /* 0x000fe20000000800 */
[----:B------:R-:W-:Y:S01]  /*10ed0*/  @!PT LDS RZ, [RZ] ;  /* 0x00000000fffff984 */ /* 0x000fe20000000800 */
[----:B------:R-:W-:Y:S01]  /*10ee0*/  @!PT LDS RZ, [RZ] ;  /* 0x00000000fffff984 */ /* 0x000fe20000000800 */
        /* <DEDUP_REMOVED lines=9> */
.L_x_5621:
        /* <DEDUP_REMOVED lines=8> */
.L_x_5622:
        /* <DEDUP_REMOVED lines=14> */
.L_x_5623:
        /* <DEDUP_REMOVED lines=8> */
.L_x_5624:
        /* <DEDUP_REMOVED lines=14> */
.L_x_5625:
        /* <DEDUP_REMOVED lines=8> */
.L_x_5626:
        /* <DEDUP_REMOVED lines=9> */
[----:B------:R-:W-:-:S07]  /*11350*/  IMAD.MOV.U32 R8, RZ, RZ, R14 ;  /* 0x000000ffff087224 */ /* 0x000fce00078e000e */
[----:B0-----:R-:W-:Y:S05]  /*11360*/  WARPSYNC.COLLECTIVE R15, `(.L_x_5627) ;  /* 0x000000000f087348 */ /* 0x001fea0003c00000 */
[----:B------:R1:W2:Y:S02]  /*11370*/  SHFL.IDX P6, R14, R13, R12, R11 ;  /* 0x0000000c0d0e7389 */ /* 0x0002a400000c000b */
[----:B012---:R-:W-:Y:S01]  /*11380*/  ENDCOLLECTIVE ;  /* 0x000000000000791b */ /* 0x007fe20003800000 */
.L_x_5627:
[----:B------:R-:W-:Y:S05]  /*11390*/  BRA `(.L_x_5628) ;  /* 0xffffffc800ac7947 */ /* 0x000fea000383ffff */
.L_x_5568:
[----:B------:R-:W-:Y:S01]  /*113a0*/  IMAD.MOV.U32 R13, RZ, RZ, R5 ;  /* 0x000000ffff0d7224 */ /* 0x000fe200078e0005 */
[----:B------:R-:W-:Y:S01]  /*113b0*/  MOV R15, 0xffffffff ;  /* 0xffffffff000f7802 */ /* 0x000fe20000000f00 */
[----:B------:R-:W-:Y:S02]  /*113c0*/  IMAD.MOV.U32 R12, RZ, RZ, RZ ;  /* 0x000000ffff0c7224 */ /* 0x000fe400078e00ff */
[----:B------:R-:W-:Y:S02]  /*113d0*/  IMAD.MOV.U32 R11, RZ, RZ, 0x181f ;  /* 0x0000181fff0b7424 */ /* 0x000fe400078e00ff */
[----:B------:R-:W-:-:S07]  /*113e0*/  IMAD.U32 R3, RZ, RZ, UR44 ;  /* 0x0000002cff037e24 */ /* 0x000fce000f8e00ff */
[----:B------:R-:W-:Y:S05]  /*113f0*/  WARPSYNC.COLLECTIVE R15, `(.L_x_5629) ;  /* 0x000000000f087348 */ /* 0x000fea0003c00000 */
[----:B------:R0:W1:Y:S02]  /*11400*/  SHFL.IDX P6, R14, R13, R12, R11 ;  /* 0x0000000c0d0e7389 */ /* 0x00006400000c000b */
[----:B01----:R-:W-:Y:S01]  /*11410*/  ENDCOLLECTIVE ;  /* 0x000000000000791b */ /* 0x003fe20003800000 */
.L_x_5629:
[----:B------:R-:W-:-:S04]  /*11420*/  LEA R4, R3, R36, 0x7 ;  /* 0x0000002403047211 */ /* 0x000fc800078e38ff */
[C---:B------:R-:W-:Y:S01]  /*11430*/  ISETP.GE.AND P0, PT, R4.reuse, UR39, PT ;  /* 0x0000002704007c0c */ /* 0x040fe2000bf06270 */
[----:B------:R-:W-:Y:S02]  /*11440*/  VIADD R6, R4, 0x10 ;  /* 0x0000001004067836 */ /* 0x000fe40000000000 */
[----:B------:R-:W-:Y:S02]  /*11450*/  IMAD.MOV.U32 R13, RZ, RZ, R0 ;  /* 0x000000ffff0d7224 */ /* 0x000fe400078e0000 */
[----:B------:R-:W-:-:S08]  /*11460*/  IMAD.MOV.U32 R2, RZ, RZ, R14 ;  /* 0x000000ffff027224 */ /* 0x000fd000078e000e */
[----:B------:R-:W-:Y:S05]  /*11470*/  WARPSYNC.COLLECTIVE R15, `(.L_x_5630) ;  /* 0x000000000f087348 */ /* 0x000fea0003c00000 */
[----:B------:R0:W1:Y:S02]  /*11480*/  SHFL.IDX P6, R14, R13, R12, R11 ;  /* 0x0000000c0d0e7389 */ /* 0x00006400000c000b */
[----:B01----:R-:W-:Y:S01]  /*11490*/  ENDCOLLECTIVE ;  /* 0x000000000000791b */ /* 0x003fe20003800000 */
.L_x_5630:
        /* <DEDUP_REMOVED lines=8> */
.L_x_5631:
        /* <DEDUP_REMOVED lines=12> */
.L_x_5632:
        /* <DEDUP_REMOVED lines=8> */
.L_x_5633:
        /* <DEDUP_REMOVED lines=14> */
.L_x_5634:
        /* <DEDUP_REMOVED lines=8> */
.L_x_5635:
        /* <DEDUP_REMOVED lines=14> */
.L_x_5636:
        /* <DEDUP_REMOVED lines=8> */
.L_x_5637:
        /* <DEDUP_REMOVED lines=14> */
.L_x_5638:
        /* <DEDUP_REMOVED lines=8> */
.L_x_5639:
        /* <DEDUP_REMOVED lines=14> */
.L_x_5640:
        /* <DEDUP_REMOVED lines=8> */
.L_x_5641:
        /* <DEDUP_REMOVED lines=14> */
.L_x_5642:
        /* <DEDUP_REMOVED lines=8> */
.L_x_5643:
        /* <DEDUP_REMOVED lines=12> */
.L_x_5644:
[----:B------:R-:W-:Y:S05]  /*11e00*/  BRA `(.L_x_5645) ;  /* 0xffffffc800d07947 */ /* 0x000fea000383ffff */
.L_x_5571:
[----:B0-----:R0:W1:Y:S02]  /*11e10*/  SYNCS.PHASECHK.TRANS64.TRYWAIT P0, [R17+URZ+0x30820], R0 ;  /* 0x03082000110075a7 */ /* 0x001064000800017f */
[----:B-1----:R-:W-:Y:S05]  /*11e20*/  @!P0 NANOSLEEP.SYNCS 0x989680 ;  /* 0x009896800000895d */ /* 0x002fea0003900000 */
[----:B------:R-:W1:Y:S02]  /*11e30*/  @!P0 SYNCS.PHASECHK.TRANS64 P0, [R17+URZ+0x30820], R0 ;  /* 0x03082000110085a7 */ /* 0x000e64000800007f */
[----:B-1----:R-:W-:Y:S05]  /*11e40*/  @!P0 BRA `(.L_x_5571) ;  /* 0xfffffffc00f08947 */ /* 0x002fea000383ffff */
[----:B------:R-:W-:Y:S05]  /*11e50*/  BRA `(.L_x_5646) ;  /* 0xffffffcc00347947 */ /* 0x000fea000383ffff */
.L_x_5575:
[----:B0-----:R0:W1:Y:S02]  /*11e60*/  SYNCS.PHASECHK.TRANS64.TRYWAIT P0, [R6+URZ+0x30840], R3 ;  /* 0x03084003060075a7 */ /* 0x001064000800017f */
[----:B-1----:R-:W-:Y:S05]  /*11e70*/  @!P0 NANOSLEEP.SYNCS 0x989680 ;  /* 0x009896800000895d */ /* 0x002fea0003900000 */
[----:B------:R-:W1:Y:S02]  /*11e80*/  @!P0 SYNCS.PHASECHK.TRANS64 P0, [R6+URZ+0x30840], R3 ;  /* 0x03084003060085a7 */ /* 0x000e64000800007f */
[----:B-1----:R-:W-:Y:S05]  /*11e90*/  @!P0 BRA `(.L_x_5575) ;  /* 0xfffffffc00f08947 */ /* 0x002fea000383ffff */
[----:B------:R-:W-:Y:S05]  /*11ea0*/  BRA `(.L_x_5647) ;  /* 0xffffffcc00f47947 */ /* 0x000fea000383ffff */
.L_x_5576:
        /* <DEDUP_REMOVED lines=8> */
.L_x_5649:
[----:B------:R-:W-:Y:S05]  /*11f30*/  BSYNC B1 ;  /* 0x0000000000017941 */ /* 0x000fea0003800000 */
.L_x_5648:
[----:B------:R-:W-:Y:S01]  /*11f40*/  MOV R13, R7 ;  /* 0x00000007000d7202 */ /* 0x000fe20000000f00 */
[----:B------:R-:W-:Y:S01]  /*11f50*/  IMAD.MOV.U32 R12, RZ, RZ, RZ ;  /* 0x000000ffff0c7224 */ /* 0x000fe200078e00ff */
[----:B------:R-:W-:Y:S01]  /*11f60*/  SHF.L.U32 R4, R37, 0x1, RZ ;  /* 0x0000000125047819 */ /* 0x000fe200000006ff */
[----:B------:R-:W-:Y:S02]  /*11f70*/  IMAD.MOV.U32 R11, RZ, RZ, 0x181f ;  /* 0x0000181fff0b7424 */ /* 0x000fe400078e00ff */
[----:B------:R-:W-:Y:S02]  /*11f80*/  IMAD.MOV.U32 R15, RZ, RZ, -0x1 ;  /* 0xffffffffff0f7424 */ /* 0x000fe400078e00ff */
[----:B------:R-:W-:Y:S02]  /*11f90*/  IMAD.MOV.U32 R3, RZ, RZ, R14 ;  /* 0x000000ffff037224 */ /* 0x000fe400078e000e */
[----:B------:R-:W-:-:S07]  /*11fa0*/  IMAD R8, R8, 0x2, R17 ;  /* 0x0000000208087824 */ /* 0x000fce00078e0211 */
[----:B------:R-:W-:Y:S05]  /*11fb0*/  WARPSYNC.COLLECTIVE R15, `(.L_x_5650) ;  /* 0x000000000f087348 */ /* 0x000fea0003c00000 */
[----:B------:R0:W1:Y:S02]  /*11fc0*/  SHFL.IDX P6, R14, R13, R12, R11 ;  /* 0x0000000c0d0e7389 */ /* 0x00006400000c000b */
[----:B01----:R-:W-:Y:S01]  /*11fd0*/  ENDCOLLECTIVE ;  /* 0x000000000000791b */ /* 0x003fe20003800000 */
.L_x_5650:
[----:B------:R-:W-:Y:S01]  /*11fe0*/  IMAD.MOV.U32 R13, RZ, RZ, R10 ;  /* 0x000000ffff0d7224 */ /* 0x000fe200078e000a */
[----:B------:R-:W-:Y:S02]  /*11ff0*/  MOV R12, 0x1 ;  /* 0x00000001000c7802 */ /* 0x000fe40000000f00 */
[----:B------:R-:W-:-:S13]  /*12000*/  IADD3 R2, P0, R14, R4, RZ ;  /* 0x000000040e027210 */ /* 0x000fda0007f1e0ff */
[----:B------:R-:W-:Y:S05]  /*12010*/  WARPSYNC.COLLECTIVE R15, `(.L_x_5651) ;  /* 0x000000000f087348 */ /* 0x000fea0003c00000 */
[----:B------:R0:W1:Y:S02]  /*12020*/  SHFL.IDX P6, R14, R13, R12, R11 ;  /* 0x0000000c0d0e7389 */ /* 0x00006400000c000b */
[----:B01----:R-:W-:Y:S01]  /*12030*/  ENDCOLLECTIVE ;  /* 0x000000000000791b */ /* 0x003fe20003800000 */
.L_x_5651:
        /* <DEDUP_REMOVED lines=12> */
.L_x_5652:
[----:B------:R-:W-:Y:S01]  /*12100*/  MOV R13, R10 ;  /* 0x0000000a000d7202 */ /* 0x000fe20000000f00 */
[----:B------:R-:W-:Y:S01]  /*12110*/  IMAD.MOV.U32 R12, RZ, RZ, 0x2 ;  /* 0x00000002ff0c7424 */ /* 0x000fe200078e00ff */
[----:B------:R-:W-:-:S13]  /*12120*/  IADD3 R2, P0, R14, R4, RZ ;  /* 0x000000040e027210 */ /* 0x000fda0007f1e0ff */
[----:B------:R-:W-:Y:S05]  /*12130*/  WARPSYNC.COLLECTIVE R15, `(.L_x_5653) ;  /* 0x000000000f087348 */ /* 0x000fea0003c00000 */
[----:B------:R0:W1:Y:S02]  /*12140*/  SHFL.IDX P6, R14, R13, R12, R11 ;  /* 0x0000000c0d0e7389 */ /* 0x00006400000c000b */
[----:B01----:R-:W-:Y:S01]  /*12150*/  ENDCOLLECTIVE ;  /* 0x000000000000791b */ /* 0x003fe20003800000 */
.L_x_5653:
        /* <DEDUP_REMOVED lines=12> */
.L_x_5654:
[----:B------:R-:W-:Y:S02]  /*12220*/  IMAD.MOV.U32 R13, RZ, RZ, R10 ;  /* 0x000000ffff0d7224 */ /* 0x000fe400078e000a */
[----:B------:R-:W-:Y:S01]  /*12230*/  IMAD.MOV.U32 R12, RZ, RZ, 0x3 ;  /* 0x00000003ff0c7424 */ /* 0x000fe200078e00ff */
[----:B------:R-:W-:-:S13]  /*12240*/  IADD3 R2, P0, R14, R4, RZ ;  /* 0x000000040e027210 */ /* 0x000fda0007f1e0ff */
[----:B------:R-:W-:Y:S05]  /*12250*/  WARPSYNC.COLLECTIVE R15, `(.L_x_5655) ;  /* 0x000000000f087348 */ /* 0x000fea0003c00000 */
[----:B------:R0:W1:Y:S02]  /*12260*/  SHFL.IDX P6, R14, R13, R12, R11 ;  /* 0x0000000c0d0e7389 */ /* 0x00006400000c000b */
[----:B01----:R-:W-:Y:S01]  /*12270*/  ENDCOLLECTIVE ;  /* 0x000000000000791b */ /* 0x003fe20003800000 */
.L_x_5655:
[----:B------:R-:W-:-:S05]  /*12280*/  IADD3.X R3, RZ, R35, RZ, P0, !PT ;  /* 0x00000023ff037210 */ /* 0x000fca00007fe4ff */
        /* <DEDUP_REMOVED lines=11> */
.L_x_5656:
[----:B------:R-:W-:Y:S02]  /*12340*/  IMAD.MOV.U32 R13, RZ, RZ, R10 ;  /* 0x000000ffff0d7224 */ /* 0x000fe400078e000a */
[----:B------:R-:W-:Y:S01]  /*12350*/  IMAD.MOV.U32 R12, RZ, RZ, 0x4 ;  /* 0x00000004ff0c7424 */ /* 0x000fe200078e00ff */
[----:B------:R-:W-:-:S13]  /*12360*/  IADD3 R2, P0, R14, R4, RZ ;  /* 0x000000040e027210 */ /* 0x000fda0007f1e0ff */
[----:B------:R-:W-:Y:S05]  /*12370*/  WARPSYNC.COLLECTIVE R15, `(.L_x_5657) ;  /* 0x000000000f087348 */ /* 0x000fea0003c00000 */
[----:B------:R0:W1:Y:S02]  /*12380*/  SHFL.IDX P6, R14, R13, R12, R11 ;  /* 0x0000000c0d0e7389 */ /* 0x00006400000c000b */
[----:B01----:R-:W-:Y:S01]  /*12390*/  ENDCOLLECTIVE ;  /* 0x000000000000791b */ /* 0x003fe20003800000 */
.L_x_5657:
        /* <DEDUP_REMOVED lines=12> */
.L_x_5658:
[----:B------:R-:W-:Y:S01]  /*12460*/  IMAD.MOV.U32 R13, RZ, RZ, R10 ;  /* 0x000000ffff0d7224 */ /* 0x000fe200078e000a */
[----:B------:R-:W-:Y:S02]  /*12470*/  MOV R12, 0x5 ;  /* 0x00000005000c7802 */ /* 0x000fe40000000f00 */
[----:B------:R-:W-:-:S13]  /*12480*/  IADD3 R2, P0, R14, R4, RZ ;  /* 0x000000040e027210 */ /* 0x000fda0007f1e0ff */
[----:B------:R-:W-:Y:S05]  /*12490*/  WARPSYNC.COLLECTIVE R15, `(.L_x_5659) ;  /* 0x000000000f087348 */ /* 0x000fea0003c00000 */
[----:B------:R0:W1:Y:S02]  /*124a0*/  SHFL.IDX P6, R14, R13, R12, R11 ;  /* 0x0000000c0d0e7389 */ /* 0x00006400000c000b */
[----:B01----:R-:W-:Y:S01]  /*124b0*/  ENDCOLLECTIVE ;  /* 0x000000000000791b */ /* 0x003fe20003800000 */
.L_x_5659:
        /* <DEDUP_REMOVED lines=12> */
.L_x_5660:
[----:B------:R-:W-:Y:S05]  /*12580*/  BRA `(.L_x_5661) ;  /* 0xffffffcc00447947 */ /* 0x000fea000383ffff */
.L_x_5581:
[----:B0-----:R0:W1:Y:S02]  /*12590*/  SYNCS.PHASECHK.TRANS64.TRYWAIT P0, [R6+URZ+0x30860], R3 ;  /* 0x03086003060075a7 */ /* 0x001064000800017f */
[----:B-1----:R-:W-:Y:S05]  /*125a0*/  @!P0 NANOSLEEP.SYNCS 0x989680 ;  /* 0x009896800000895d */ /* 0x002fea0003900000 */
[----:B------:R-:W1:Y:S02]  /*125b0*/  @!P0 SYNCS.PHASECHK.TRANS64 P0, [R6+URZ+0x30860], R3 ;  /* 0x03086003060085a7 */ /* 0x000e64000800007f */
[----:B-1----:R-:W-:Y:S05]  /*125c0*/  @!P0 BRA `(.L_x_5581) ;  /* 0xfffffffc00f08947 */ /* 0x002fea000383ffff */
[----:B------:R-:W-:Y:S05]  /*125d0*/  BRA `(.L_x_5662) ;  /* 0xffffffcc00a07947 */ /* 0x000fea000383ffff */
.L_x_5582:
        /* <DEDUP_REMOVED lines=8> */
.L_x_5664:
[----:B------:R-:W-:Y:S05]  /*12660*/  BSYNC B1 ;  /* 0x0000000000017941 */ /* 0x000fea0003800000 */
.L_x_5663:
        /* <DEDUP_REMOVED lines=9> */
.L_x_5665:
[----:B------:R-:W-:Y:S02]  /*12700*/  IMAD.MOV.U32 R13, RZ, RZ, R19 ;  /* 0x000000ffff0d7224 */ /* 0x000fe400078e0013 */
[----:B------:R-:W-:Y:S01]  /*12710*/  IMAD.MOV.U32 R12, RZ, RZ, 0x1 ;  /* 0x00000001ff0c7424 */ /* 0x000fe200078e00ff */
[----:B------:R-:W-:-:S13]  /*12720*/  IADD3 R2, P0, R14, R4, RZ ;  /* 0x000000040e027210 */ /* 0x000fda0007f1e0ff */
[----:B------:R-:W-:Y:S05]  /*12730*/  WARPSYNC.COLLECTIVE R15, `(.L_x_5666) ;  /* 0x000000000f087348 */ /* 0x000fea0003c00000 */
[----:B------:R0:W1:Y:S02]  /*12740*/  SHFL.IDX P6, R14, R13, R12, R11 ;  /* 0x0000000c0d0e7389 */ /* 0x00006400000c000b */
[----:B01----:R-:W-:Y:S01]  /*12750*/  ENDCOLLECTIVE ;  /* 0x000000000000791b */ /* 0x003fe20003800000 */
.L_x_5666:
        /* <DEDUP_REMOVED lines=15> */
.L_x_5667:
[----:B------:R-:W-:Y:S01]  /*12850*/  IMAD.MOV.U32 R13, RZ, RZ, R19 ;  /* 0x000000ffff0d7224 */ /* 0x000fe200078e0013 */
[----:B------:R-:W-:Y:S02]  /*12860*/  MOV R12, 0x2 ;  /* 0x00000002000c7802 */ /* 0x000fe40000000f00 */
[----:B------:R-:W-:-:S13]  /*12870*/  IADD3 R2, P0, R14, R4, RZ ;  /* 0x000000040e027210 */ /* 0x000fda0007f1e0ff */
[----:B------:R-:W-:Y:S05]  /*12880*/  WARPSYNC.COLLECTIVE R15, `(.L_x_5668) ;  /* 0x000000000f087348 */ /* 0x000fea0003c00000 */
[----:B------:R0:W1:Y:S02]  /*12890*/  SHFL.IDX P6, R14, R13, R12, R11 ;  /* 0x0000000c0d0e7389 */ /* 0x00006400000c000b */
[----:B01----:R-:W-:Y:S01]  /*128a0*/  ENDCOLLECTIVE ;  /* 0x000000000000791b */ /* 0x003fe20003800000 */
.L_x_5668:
        /* <DEDUP_REMOVED lines=15> */
.L_x_5669:
[----:B------:R-:W-:Y:S01]  /*129a0*/  MOV R13, R19 ;  /* 0x00000013000d7202 */ /* 0x000fe20000000f00 */
[----:B------:R-:W-:Y:S01]  /*129b0*/  IMAD.MOV.U32 R12, RZ, RZ, 0x3 ;  /* 0x00000003ff0c7424 */ /* 0x000fe200078e00ff */
[----:B------:R-:W-:-:S13]  /*129c0*/  IADD3 R2, P0, R14, R4, RZ ;  /* 0x000000040e027210 */ /* 0x000fda0007f1e0ff */
[----:B------:R-:W-:Y:S05]  /*129d0*/  WARPSYNC.COLLECTIVE R15, `(.L_x_5670) ;  /* 0x000000000f087348 */ /* 0x000fea0003c00000 */
[----:B------:R0:W1:Y:S02]  /*129e0*/  SHFL.IDX P6, R14, R13, R12, R11 ;  /* 0x0000000c0d0e7389 */ /* 0x00006400000c000b */
[----:B01----:R-:W-:Y:S01]  /*129f0*/  ENDCOLLECTIVE ;  /* 0x000000000000791b */ /* 0x003fe20003800000 */
.L_x_5670:
        /* <DEDUP_REMOVED lines=15> */
.L_x_5671:
[----:B------:R-:W-:Y:S02]  /*12af0*/  IMAD.MOV.U32 R13, RZ, RZ, R19 ;  /* 0x000000ffff0d7224 */ /* 0x000fe400078e0013 */
[----:B------:R-:W-:Y:S01]  /*12b00*/  IMAD.MOV.U32 R12, RZ, RZ, 0x4 ;  /* 0x00000004ff0c7424 */ /* 0x000fe200078e00ff */
[----:B------:R-:W-:-:S13]  /*12b10*/  IADD3 R2, P0, R14, R4, RZ ;  /* 0x000000040e027210 */ /* 0x000fda0007f1e0ff */
[----:B------:R-:W-:Y:S05]  /*12b20*/  WARPSYNC.COLLECTIVE R15, `(.L_x_5672) ;  /* 0x000000000f087348 */ /* 0x000fea0003c00000 */
[----:B------:R0:W1:Y:S02]  /*12b30*/  SHFL.IDX P6, R14, R13, R12, R11 ;  /* 0x0000000c0d0e7389 */ /* 0x00006400000c000b */
[----:B01----:R-:W-:Y:S01]  /*12b40*/  ENDCOLLECTIVE ;  /* 0x000000000000791b */ /* 0x003fe20003800000 */
.L_x_5672:
        /* <DEDUP_REMOVED lines=15> */
.L_x_5673:
[----:B------:R-:W-:Y:S02]  /*12c40*/  IMAD.MOV.U32 R13, RZ, RZ, R19 ;  /* 0x000000ffff0d7224 */ /* 0x000fe400078e0013 */
[----:B------:R-:W-:Y:S01]  /*12c50*/  IMAD.MOV.U32 R12, RZ, RZ, 0x5 ;  /* 0x00000005ff0c7424 */ /* 0x000fe200078e00ff */
[----:B------:R-:W-:-:S13]  /*12c60*/  IADD3 R2, P0, R14, R4, RZ ;  /* 0x000000040e027210 */ /* 0x000fda0007f1e0ff */
[----:B------:R-:W-:Y:S05]  /*12c70*/  WARPSYNC.COLLECTIVE R15, `(.L_x_5674) ;  /* 0x000000000f087348 */ /* 0x000fea0003c00000 */
[----:B------:R0:W1:Y:S02]  /*12c80*/  SHFL.IDX P6, R14, R13, R12, R11 ;  /* 0x0000000c0d0e7389 */ /* 0x00006400000c000b */
[----:B01----:R-:W-:Y:S01]  /*12c90*/  ENDCOLLECTIVE ;  /* 0x000000000000791b */ /* 0x003fe20003800000 */
.L_x_5674:
        /* <DEDUP_REMOVED lines=12> */
.L_x_5675:
[----:B------:R-:W-:Y:S01]  /*12d60*/  @!PT LDS RZ, [RZ] ;  /* 0x00000000fffff984 */ /* 0x000fe20000000800 */
[----:B------:R-:W-:Y:S01]  /*12d70*/  @!PT LDS RZ, [RZ] ;  /* 0x00000000fffff984 */ /* 0x000fe20000000800 */
[----:B------:R-:W-:Y:S01]  /*12d80*/  @!PT LDS RZ, [RZ] ;  /* 0x00000000fffff984 */ /* 0x000fe20000000800 */
[----:B------:R0:W-:Y:S01]  /*12d90*/  LDGSTS.E.BYPASS.LTC128B.128 [R7+0x5400], desc[UR36][R2.64+0x80], !P0 ;  /* 0x0540008002077fae */ /* 0x0001e2000c101d64 */
[----:B------:R-:W-:-:S13]  /*12da0*/  ISETP.LT.OR P0, PT, R8, 0x41, P1 ;  /* 0x000000410800780c */ /* 0x000fda0000f01670 */
[----:B------:R0:W-:Y:S01]  /*12db0*/  LDGSTS.E.BYPASS.LTC128B.128 [R7+0x8400], desc[UR36][R2.64+0x100], !P0 ;  /* 0x0840010002077fae */ /* 0x0001e2000c101d64 */
[----:B------:R-:W-:Y:S05]  /*12dc0*/  BRA `(.L_x_5676) ;  /* 0xffffffc800a07947 */ /* 0x000fea000383ffff */
.L_x_5590:
[----:B0-----:R0:W1:Y:S02]  /*12dd0*/  SYNCS.PHASECHK.TRANS64.TRYWAIT P0, [R4+URZ+0x30860], R3 ;  /* 0x03086003040075a7 */ /* 0x001064000800017f */
[----:B-1----:R-:W-:Y:S05]  /*12de0*/  @!P0 NANOSLEEP.SYNCS 0x989680 ;  /* 0x009896800000895d */ /* 0x002fea0003900000 */
[----:B------:R-:W1:Y:S02]  /*12df0*/  @!P0 SYNCS.PHASECHK.TRANS64 P0, [R4+URZ+0x30860], R3 ;  /* 0x03086003040085a7 */ /* 0x000e64000800007f */
[----:B-1----:R-:W-:Y:S05]  /*12e00*/  @!P0 BRA `(.L_x_5590) ;  /* 0xfffffffc00f08947 */ /* 0x002fea000383ffff */
[----:B------:R-:W-:Y:S05]  /*12e10*/  BRA `(.L_x_5677) ;  /* 0xffffffcc00c07947 */ /* 0x000fea000383ffff */
.L_x_5591:
        /* <DEDUP_REMOVED lines=8> */
.L_x_5679:
[----:B------:R-:W-:Y:S05]  /*12ea0*/  BSYNC B0 ;  /* 0x0000000000007941 */ /* 0x000fea0003800000 */
.L_x_5678:
        /* <DEDUP_REMOVED lines=9> */
.L_x_5680:
[----:B------:R-:W-:Y:S02]  /*12f40*/  IMAD.MOV.U32 R13, RZ, RZ, R19 ;  /* 0x000000ffff0d7224 */ /* 0x000fe400078e0013 */
[----:B------:R-:W-:Y:S01]  /*12f50*/  IMAD.MOV.U32 R12, RZ, RZ, 0x1 ;  /* 0x00000001ff0c7424 */ /* 0x000fe200078e00ff */
[----:B------:R-:W-:-:S13]  /*12f60*/  IADD3 R2, P0, R14, R6, RZ ;  /* 0x000000060e027210 */ /* 0x000fda0007f1e0ff */
[----:B------:R-:W-:Y:S05]  /*12f70*/  WARPSYNC.COLLECTIVE R15, `(.L_x_5681) ;  /* 0x000000000f087348 */ /* 0x000fea0003c00000 */
[----:B------:R0:W1:Y:S02]  /*12f80*/  SHFL.IDX P6, R14, R13, R12, R11 ;  /* 0x0000000c0d0e7389 */ /* 0x00006400000c000b */
[----:B01----:R-:W-:Y:S01]  /*12f90*/  ENDCOLLECTIVE ;  /* 0x000000000000791b */ /* 0x003fe20003800000 */
.L_x_5681:
[----:B------:R-:W-:Y:S01]  /*12fa0*/  IADD3.X R3, RZ, R0, RZ, P0, !PT ;  /* 0x00000000ff037210 */ /* 0x000fe200007fe4ff */
[----:B------:R-:W-:Y:S01]  /*12fb0*/  IMAD R0, R8, 0x2, R17 ;  /* 0x0000000208007824 */ /* 0x000fe200078e0211 */
        /* <DEDUP_REMOVED lines=11> */
.L_x_5682:
        /* <DEDUP_REMOVED lines=12> */
.L_x_5683:
        /* <DEDUP_REMOVED lines=12> */
.L_x_5684:
        /* <DEDUP_REMOVED lines=12> */
.L_x_5685:
        /* <DEDUP_REMOVED lines=12> */
.L_x_5686:
        /* <DEDUP_REMOVED lines=12> */
.L_x_5687:
        /* <DEDUP_REMOVED lines=12> */
.L_x_5688:
        /* <DEDUP_REMOVED lines=12> */
.L_x_5689:
        /* <DEDUP_REMOVED lines=12> */
.L_x_5690:
[----:B------:R-:W-:Y:S01]  /*13670*/  @!PT LDS RZ, [RZ] ;  /* 0x00000000fffff984 */ /* 0x000fe20000000800 */
[----:B------:R-:W-:Y:S01]  /*13680*/  @!PT LDS RZ, [RZ] ;  /* 0x00000000fffff984 */ /* 0x000fe20000000800 */
[----:B------:R-:W-:Y:S01]  /*13690*/  @!PT LDS RZ, [RZ] ;  /* 0x00000000fffff984 */ /* 0x000fe20000000800 */
[----:B------:R1:W-:Y:S01]  /*136a0*/  LDGSTS.E.BYPASS.LTC128B.128 [R0+0x5400], desc[UR36][R2.64+0x80], !P0 ;  /* 0x0540008002007fae */ /* 0x0003e2000c101d64 */
[----:B------:R-:W-:-:S13]  /*136b0*/  ISETP.LT.OR P0, PT, R5, 0x41, P1 ;  /* 0x000000410500780c */ /* 0x000fda0000f01670 */
[----:B------:R1:W-:Y:S01]  /*136c0*/  LDGSTS.E.BYPASS.LTC128B.128 [R0+0x8400], desc[UR36][R2.64+0x100], !P0 ;  /* 0x0840010002007fae */ /* 0x0003e2000c101d64 */
[----:B------:R-:W-:Y:S05]  /*136d0*/  BRA `(.L_x_5691) ;  /* 0xffffffc800887947 */ /* 0x000fea000383ffff */
.L_x_5596:
[----:B------:R-:W-:Y:S01]  /*136e0*/  BSSY B0, `(.L_x_5692) ;  /* 0x0000008000007945 */ /* 0x000fe20003800000 */
[----:B------:R-:W-:Y:S01]  /*136f0*/  IMAD.MOV.U32 R13, RZ, RZ, R34 ;  /* 0x000000ffff0d7224 */ /* 0x000fe200078e0022 */
[----:B------:R-:W-:Y:S01]  /*13700*/  MOV R11, 0x1f ;  /* 0x0000001f000b7802 */ /* 0x000fe20000000f00 */
[----:B------:R-:W-:Y:S02]  /*13710*/  IMAD.MOV.U32 R12, RZ, RZ, RZ ;  /* 0x000000ffff0c7224 */ /* 0x000fe400078e00ff */
[----:B------:R-:W-:-:S07]  /*13720*/  IMAD.MOV.U32 R15, RZ, RZ, -0x1 ;  /* 0xffffffffff0f7424 */ /* 0x000fce00078e00ff */
[----:B-----5:R-:W-:Y:S05]  /*13730*/  WARPSYNC.COLLECTIVE R15, `(.L_x_5693) ;  /* 0x000000000f087348 */ /* 0x020fea0003c00000 */
[----:B------:R0:W1:Y:S02]  /*13740*/  SHFL.IDX P6, R14, R13, R12, R11 ;  /* 0x0000000c0d0e7389 */ /* 0x00006400000c000b */
[----:B01---5:R-:W-:Y:S01]  /*13750*/  ENDCOLLECTIVE ;  /* 0x000000000000791b */ /* 0x023fe20003800000 */
.L_x_5693:
[----:B------:R-:W-:Y:S05]  /*13760*/  BSYNC B0 ;  /* 0x0000000000007941 */ /* 0x000fea0003800000 */
.L_x_5692:
[----:B------:R-:W-:Y:S05]  /*13770*/  BRA `(.L_x_5694) ;  /* 0xffffffcc00107947 */ /* 0x000fea000383ffff */
.L_x_5599:
[----:B-1----:R1:W2:Y:S02]  /*13780*/  SYNCS.PHASECHK.TRANS64.TRYWAIT P0, [R4+URZ+0x30820], R0 ;  /* 0x03082000040075a7 */ /* 0x0022a4000800017f */
[----:B--2---:R-:W-:Y:S05]  /*13790*/  @!P0 NANOSLEEP.SYNCS 0x989680 ;  /* 0x009896800000895d */ /* 0x004fea0003900000 */
[----:B------:R-:W2:Y:S02]  /*137a0*/  @!P0 SYNCS.PHASECHK.TRANS64 P0, [R4+URZ+0x30820], R0 ;  /* 0x03082000040085a7 */ /* 0x000ea4000800007f */
[----:B--2---:R-:W-:Y:S05]  /*137b0*/  @!P0 BRA `(.L_x_5599) ;  /* 0xfffffffc00f08947 */ /* 0x004fea000383ffff */
[----:B------:R-:W-:Y:S05]  /*137c0*/  BRA `(.L_x_5695) ;  /* 0xffffffcc00587947 */ /* 0x000fea000383ffff */
.L_x_5600:
        /* <DEDUP_REMOVED lines=11> */
.L_x_5697:
[----:B------:R-:W-:Y:S05]  /*13880*/  BSYNC B0 ;  /* 0x0000000000007941 */ /* 0x000fea0003800000 */
.L_x_5696:
[----:B------:R-:W-:Y:S05]  /*13890*/  BRA `(.L_x_5698) ;  /* 0xffffffcc00407947 */ /* 0x000fea000383ffff */
.L_x_5603:
[----:B------:R-:W-:Y:S01]  /*138a0*/  BSSY B1, `(.L_x_5699) ;  /* 0x0000006000017945 */ /* 0x000fe20003800000 */
[----:B------:R-:W-:-:S07]  /*138b0*/  IMAD.MOV.U32 R15, RZ, RZ, -0x1 ;  /* 0xffffffffff0f7424 */ /* 0x000fce00078e00ff */
[----:B01---5:R-:W-:Y:S05]  /*138c0*/  WARPSYNC.COLLECTIVE R15, `(.L_x_5700) ;  /* 0x000000000f0c7348 */ /* 0x023fea0003c00000 */
[----:B------:R-:W-:Y:S02]  /*138d0*/  ELECT P6, UR62, PT ;  /* 0x00000000003e782f */ /* 0x000fe400038c0000 */
[----:B------:R-:W-:Y:S01]  /*138e0*/  MOV R14, UR62 ;  /* 0x0000003e000e7c02 */ /* 0x000fe20008000f00 */
[----:B01---5:R-:W-:Y:S10]  /*138f0*/  ENDCOLLECTIVE ;  /* 0x000000000000791b */ /* 0x023ff40003800000 */
.L_x_5700:
[----:B------:R-:W-:Y:S05]  /*13900*/  BSYNC B1 ;  /* 0x0000000000017941 */ /* 0x000fea0003800000 */
.L_x_5699:
[----:B------:R-:W-:Y:S05]  /*13910*/  BRA `(.L_x_5701) ;  /* 0xffffffcc00387947 */ /* 0x000fea000383ffff */
.L_x_5605:
[----:B-1----:R1:W2:Y:S02]  /*13920*/  SYNCS.PHASECHK.TRANS64.TRYWAIT P1, [R5+URZ+0x30840], R0 ;  /* 0x03084000050075a7 */ /* 0x0022a4000802017f */
[----:B--2---:R-:W-:Y:S05]  /*13930*/  @!P1 NANOSLEEP.SYNCS 0x989680 ;  /* 0x009896800000995d */ /* 0x004fea0003900000 */
[----:B------:R-:W2:Y:S02]  /*13940*/  @!P1 SYNCS.PHASECHK.TRANS64 P1, [R5+URZ+0x30840], R0 ;  /* 0x03084000050095a7 */ /* 0x000ea4000802007f */
[----:B--2---:R-:W-:Y:S05]  /*13950*/  @!P1 BRA `(.L_x_5605) ;  /* 0xfffffffc00f09947 */ /* 0x004fea000383ffff */
[----:B------:R-:W-:Y:S05]  /*13960*/  BRA `(.L_x_5702) ;  /* 0xffffffcc00607947 */ /* 0x000fea000383ffff */
.L_x_5607:
[----:B--2---:R2:W3:Y:S02]  /*13970*/  SYNCS.PHASECHK.TRANS64.TRYWAIT P1, [R23+URZ+0x30840], R2 ;  /* 0x03084002170075a7 */ /* 0x0044e4000802017f */
[----:B---3--:R-:W-:Y:S05]  /*13980*/  @!P1 NANOSLEEP.SYNCS 0x989680 ;  /* 0x009896800000995d */ /* 0x008fea0003900000 */
[----:B------:R-:W3:Y:S02]  /*13990*/  @!P1 SYNCS.PHASECHK.TRANS64 P1, [R23+URZ+0x30840], R2 ;  /* 0x03084002170095a7 */ /* 0x000ee4000802007f */
[----:B---3--:R-:W-:Y:S05]  /*139a0*/  @!P1 BRA `(.L_x_5607) ;  /* 0xfffffffc00f09947 */ /* 0x008fea000383ffff */
[----:B------:R-:W-:Y:S05]  /*139b0*/  BRA `(.L_x_5703) ;  /* 0xffffffcc006c7947 */ /* 0x000fea000383ffff */
.L_x_5609:
[----:B---3--:R3:W4:Y:S02]  /*139c0*/  SYNCS.PHASECHK.TRANS64.TRYWAIT P1, [R5+URZ+0x30860], R0 ;  /* 0x03086000050075a7 */ /* 0x008724000802017f */
[----:B----4-:R-:W-:Y:S05]  /*139d0*/  @!P1 NANOSLEEP.SYNCS 0x989680 ;  /* 0x009896800000995d */ /* 0x010fea0003900000 */
[----:B------:R-:W4:Y:S02]  /*139e0*/  @!P1 SYNCS.PHASECHK.TRANS64 P1, [R5+URZ+0x30860], R0 ;  /* 0x03086000050095a7 */ /* 0x000f24000802007f */
[----:B----4-:R-:W-:Y:S05]  /*139f0*/  @!P1 BRA `(.L_x_5609) ;  /* 0xfffffffc00f09947 */ /* 0x010fea000383ffff */
[----:B------:R-:W-:Y:S05]  /*13a00*/  BRA `(.L_x_5704) ;  /* 0xffffffcc00687947 */ /* 0x000fea000383ffff */
.L_x_5705:
        /* <DEDUP_REMOVED lines=15> */
.L_x_15853:


//--------------------- .text._ZN7cutlass13device_kernelIN5flash11enable_sm90INS1_16FlashAttnFwdSm90INS1_25CollectiveMainloopFwdSm90ILi2EN4cute5tupleIJNS5_1CILi1EEES8_S8_EEENS6_IJNS7_ILi128EEENS7_ILi96EEENS7_ILi192EEEEEELi192ENS_6half_tEfNS_4arch4Sm90ELb1ELb0ELb1ELb1ELb1ELb0ELb0ELb1ELb1ELb1ELb0ELb0EEENS1_21CollectiveEpilogueFwdINS6_IJSA_SC_SB_EEES9_SE_SG_Li256ELb1ELb1ELb0ELb0EEENS1_36VarlenDynamicPersistentTileSchedulerILi128ELi96ELi256ELi128ELb0ELb1ELb1ELb1ELb1ELb1EEEEEEEEEvNT_6ParamsE --------------------------
	.section	.text._ZN7cutlass13device_kernelIN5flash11enable_sm90INS1_16FlashAttnFwdSm90INS1_25CollectiveMainloopFwdSm90ILi2EN4cute5tupleIJNS5_1CILi1EEES8_S8_EEENS6_IJNS7_ILi128EEENS7_ILi96EEENS7_ILi192EEEEEELi192ENS_6half_tEfNS_4arch4Sm90ELb1ELb0ELb1ELb1ELb1ELb0ELb0ELb1ELb1ELb1ELb0ELb0EEENS1_21CollectiveEpilogueFwdINS6_IJSA_SC_SB_EEES9_SE_SG_Li256ELb1ELb1ELb0ELb0EEENS1_36VarlenDynamicPersistentTileSchedulerILi128ELi96ELi256ELi128ELb0ELb1ELb1ELb1ELb1ELb1EEEEEEEEEvNT_6ParamsE,"ax",@progbits
	.align	128
.text._ZN7cutlass13device_kernelIN5flash11enable_sm90INS1_16FlashAttnFwdSm90INS1_25CollectiveMainloopFwdSm90ILi2EN4cute5tupleIJNS5_1CILi1EEES8_S8_EEENS6_IJNS7_ILi128EEENS7_ILi96EEENS7_ILi192EEEEEELi192ENS_6half_tEfNS_4arch4Sm90ELb1ELb0ELb1ELb1ELb1ELb0ELb0ELb1ELb1ELb1ELb0ELb0EEENS1_21CollectiveEpilogueFwdINS6_IJSA_SC_SB_EEES9_SE_SG_Li256ELb1ELb1ELb0ELb0EEENS1_36VarlenDynamicPersistentTileSchedulerILi128ELi96ELi256ELi128ELb0ELb1ELb1ELb1ELb1ELb1EEEEEEEEEvNT_6ParamsE:
        .type           _ZN7cutlass13device_kernelIN5flash11enable_sm90INS1_16FlashAttnFwdSm90INS1_25CollectiveMainloopFwdSm90ILi2EN4cute5tupleIJNS5_1CILi1EEES8_S8_EEENS6_IJNS7_ILi128EEENS7_ILi96EEENS7_ILi192EEEEEELi192ENS_6half_tEfNS_4arch4Sm90ELb1ELb0ELb1ELb1ELb1ELb0ELb0ELb1ELb1ELb1ELb0ELb0EEENS1_21CollectiveEpilogueFwdINS6_IJSA_SC_SB_EEES9_SE_SG_Li256ELb1ELb1ELb0ELb0EEENS1_36VarlenDynamicPersistentTileSchedulerILi128ELi96ELi256ELi128ELb0ELb1ELb1ELb1ELb1ELb1EEEEEEEEEvNT_6ParamsE,@function
        .size           _ZN7cutlass13device_kernelIN5flash11enable_sm90INS1_16FlashAttnFwdSm90INS1_25CollectiveMainloopFwdSm90ILi2EN4cute5tupleIJNS5_1CILi1EEES8_S8_EEENS6_IJNS7_ILi128EEENS7_ILi96EEENS7_ILi192EEEEEELi192ENS_6half_tEfNS_4arch4Sm90ELb1ELb0ELb1ELb1ELb1ELb0ELb0ELb1ELb1ELb1ELb0ELb0EEENS1_21CollectiveEpilogueFwdINS6_IJSA_SC_SB_EEES9_SE_SG_Li256ELb1ELb1ELb0ELb0EEENS1_36VarlenDynamicPersistentTileSchedulerILi128ELi96ELi256ELi128ELb0ELb1ELb1ELb1ELb1ELb1EEEEEEEEEvNT_6ParamsE,(.L_x_15854 - _ZN7cutlass13device_kernelIN5flash11enable_sm90INS1_16FlashAttnFwdSm90INS1_25CollectiveMainloopFwdSm90ILi2EN4cute5tupleIJNS5_1CILi1EEES8_S8_EEENS6_IJNS7_ILi128EEENS7_ILi96EEENS7_ILi192EEEEEELi192ENS_6half_tEfNS_4arch4Sm90ELb1ELb0ELb1ELb1ELb1ELb0ELb0ELb1ELb1ELb1ELb0ELb0EEENS1_21CollectiveEpilogueFwdINS6_IJSA_SC_SB_EEES9_SE_SG_Li256ELb1ELb1ELb0ELb0EEENS1_36VarlenDynamicPersistentTileSchedulerILi128ELi96ELi256ELi128ELb0ELb1ELb1ELb1ELb1ELb1EEEEEEEEEvNT_6ParamsE)
        .other          _ZN7cutlass13device_kernelIN5flash11enable_sm90INS1_16FlashAttnFwdSm90INS1_25CollectiveMainloopFwdSm90ILi2EN4cute5tupleIJNS5_1CILi1EEES8_S8_EEENS6_IJNS7_ILi128EEENS7_ILi96EEENS7_ILi192EEEEEELi192ENS_6half_tEfNS_4arch4Sm90ELb1ELb0ELb1ELb1ELb1ELb0ELb0ELb1ELb1ELb1ELb0ELb0EEENS1_21CollectiveEpilogueFwdINS6_IJSA_SC_SB_EEES9_SE_SG_Li256ELb1ELb1ELb0ELb0EEENS1_36VarlenDynamicPersistentTileSchedulerILi128ELi96ELi256ELi128ELb0ELb1ELb1ELb1ELb1ELb1EEEEEEEEEvNT_6ParamsE,@"STO_CUDA_ENTRY STV_DEFAULT"
_ZN7cutlass13device_kernelIN5flash11enable_sm90INS1_16FlashAttnFwdSm90INS1_25CollectiveMainloopFwdSm90ILi2EN4cute5tupleIJNS5_1CILi1EEES8_S8_EEENS6_IJNS7_ILi128EEENS7_ILi96EEENS7_ILi192EEEEEELi192ENS_6half_tEfNS_4arch4Sm90ELb1ELb0ELb1ELb1ELb1ELb0ELb0ELb1ELb1ELb1ELb0ELb0EEENS1_21CollectiveEpilogueFwdINS6_IJSA_SC_SB_EEES9_SE_SG_Li256ELb1ELb1ELb0ELb0EEENS1_36VarlenDynamicPersistentTileSchedulerILi128ELi96ELi256ELi128ELb0ELb1ELb1ELb1ELb1ELb1EEEEEEEEEvNT_6ParamsE:
        /* <DEDUP_REMOVED lines=45> */
.L_x_5706:
        /* <DEDUP_REMOVED lines=22> */
.L_x_5707:
        /* <DEDUP_REMOVED lines=18> */
.L_x_5708:
        /* <DEDUP_REMOVED lines=22> */
.L_x_5709:
        /* <DEDUP_REMOVED lines=23> */
.L_x_5710:
        /* <DEDUP_REMOVED lines=10> */
.L_x_5712:
        /* <DEDUP_REMOVED lines=23> */
[CC--:B------:R-:W-:Y:S02]  /*0a30*/  LEA.HI R4, R3.reuse, R204.reuse, RZ, 0x5 ;  /* 0x000000cc03047211 */ /* 0x0c0fe400078f28ff */
[----:B------:R-:W-:Y:S02]  /*0a40*/  LOP3.LUT R5, R0, 0xffffff80, RZ, 0xc0, !PT ;  /* 0xffffff8000057812 */ /* 0x000fe400078ec0ff */
[----:B------:R-:W-:Y:S01]  /*0a50*/  LEA.HI R10, R3, R204, RZ, 0x2 ;  /* 0x000000cc030a7211 */ /* 0x000fe200078f10ff */
[----:B------:R-:W-:Y:S01]  /*0a60*/  IMAD.SHL.U32 R4, R4, 0x20, RZ ;  /* 0x0000002004047824 */ /* 0x000fe200078e00ff */
[----:B------:R-:W-:Y:S01]  /*0a70*/  SHF.R.S32.HI R197, RZ, 0x7, R0 ;  /* 0x00000007ffc57819 */ /* 0x000fe20000011400 */
[----:B------:R-:W-:-:S03]  /*0a80*/  IMAD.IADD R196, R204, 0x1, -R5 ;  /* 0x00000001ccc47824 */ /* 0x000fc600078e0a05 */
[----:B------:R-:W-:Y:S02]  /*0a90*/  LOP3.LUT R4, R4, 0xfffffc00, RZ, 0xc0, !PT ;  /* 0xfffffc0004047812 */ /* 0x000fe400078ec0ff */
[----:B------:R-:W-:Y:S02]  /*0aa0*/  SHF.R.S32.HI R9, RZ, 0x1f, R196 ;  /* 0x0000001fff097819 */ /* 0x000fe400000114c4 */
        /* <DEDUP_REMOVED lines=9> */
[----:B------:R-:W-:-:S02]  /*0b40*/  IADD3 R0, R197, -R0, RZ ;  /* 0x80000000c5007210 */ /* 0x000fc40007ffe0ff */
[----:B------:R-:W-:Y:S01]  /*0b50*/  LOP3.LUT R17, R6, 0x7ffffffc, RZ, 0xc0, !PT ;  /* 0x7ffffffc06117812 */ /* 0x000fe200078ec0ff */
[----:B------:R-:W-:-:S04]  /*0b60*/  IMAD.IADD R8, R8, 0x1, -R11 ;  /* 0x0000000108087824 */ /* 0x000fc800078e0a0b */
[----:B------:R-:W-:Y:S02]  /*0b70*/  IMAD R9, R9, 0x10, R8 ;  /* 0x0000001009097824 */ /* 0x000fe400078e0208 */
[----:B------:R-:W-:Y:S02]  /*0b80*/  IMAD.IADD R17, R196, 0x1, -R17 ;  /* 0x00000001c4117824 */ /* 0x000fe400078e0a11 */
[----:B------:R-:W-:Y:S01]  /*0b90*/  IMAD R198, R0, 0x40, R9 ;  /* 0x0000004000c67824 */ /* 0x000fe200078e0209 */
[----:B--2---:R-:W-:Y:S02]  /*0ba0*/  R2UR UR4, R2 ;  /* 0x00000000020472ca */ /* 0x004fe400000e0000 */
[CC--:B------:R-:W-:Y:S02]  /*0bb0*/  LEA.HI R2, R3.reuse, R204.reuse, RZ, 0x4 ;  /* 0x000000cc03027211 */ /* 0x0c0fe400078f20ff */
[----:B------:R-:W-:Y:S02]  /*0bc0*/  LEA.HI R3, R3, R204, RZ, 0x3 ;  /* 0x000000cc03037211 */ /* 0x000fe400078f18ff */
[----:B------:R-:W-:-:S02]  /*0bd0*/  SHF.R.S32.HI R7, RZ, 0x4, R2 ;  /* 0x00000004ff077819 */ /* 0x000fc40000011402 */
[C---:B------:R-:W-:Y:S02]  /*0be0*/  LOP3.LUT R5, R2.reuse, 0x3fffff0, RZ, 0xc0, !PT ;  /* 0x03fffff002057812 */ /* 0x040fe400078ec0ff */
[----:B------:R-:W-:Y:S02]  /*0bf0*/  LEA.HI R2, R2, R7, RZ, 0x1 ;  /* 0x0000000702027211 */ /* 0x000fe400078f08ff */
[----:B------:R-:W-:Y:S01]  /*0c00*/  IADD3 R5, R204, -R5, RZ ;  /* 0x80000005cc057210 */ /* 0x000fe20007ffe0ff */
[----:B------:R-:W-:Y:S01]  /*0c10*/  ULOP3.LUT UR7, UR4, 0x1, URZ, 0xfc, !UPT ;  /* 0x0000000104077892 */ /* 0x000fe2000f8efc3f */
[----:B------:R-:W-:Y:S02]  /*0c20*/  LOP3.LUT R2, R2, 0x1ffffffe, RZ, 0xc0, !PT ;  /* 0x1ffffffe02027812 */ /* 0x000fe400078ec0ff */
[----:B------:R-:W-:Y:S01]  /*0c30*/  LOP3.LUT R23, R3, 0xfffffff8, RZ, 0xc0, !PT ;  /* 0xfffffff803177812 */ /* 0x000fe200078ec0ff */
[----:B------:R-:W-:Y:S01]  /*0c40*/  IMAD R5, R5, 0x40, R4 ;  /* 0x0000004005057824 */ /* 0x000fe200078e0204 */
[----:B------:R-:W-:Y:S01]  /*0c50*/  UMOV UR4, URZ ;  /* 0x0000003f00047c82 */ /* 0x000fe20008000000 */
[----:B------:R-:W-:Y:S01]  /*0c60*/  IMAD.IADD R2, R7, 0x1, -R2 ;  /* 0x0000000107027824 */ /* 0x000fe200078e0a02 */
[----:B------:R-:W-:Y:S01]  /*0c70*/  LOP3.LUT R7, R10, 0xfffffffc, RZ, 0xc0, !PT ;  /* 0xfffffffc0a077812 */ /* 0x000fe200078ec0ff */
[----:B------:R-:W-:Y:S01]  /*0c80*/  IMAD.IADD R23, R204, 0x1, -R23 ;  /* 0x00000001cc177824 */ /* 0x000fe200078e0a17 */
[----:B------:R-:W-:Y:S01]  /*0c90*/  SHF.R.S32.HI R194, RZ, 0x3, R3 ;  /* 0x00000003ffc27819 */ /* 0x000fe20000011403 */
[----:B------:R-:W-:Y:S01]  /*0ca0*/  IMAD R199, R2, 0x8, R5 ;  /* 0x0000000802c77824 */ /* 0x000fe200078e0205 */
[----:B------:R-:W-:Y:S01]  /*0cb0*/  MOV R200, UR7 ;  /* 0x0000000700c87c02 */ /* 0x000fe20008000f00 */
[----:B------:R-:W-:-:S02]  /*0cc0*/  IMAD.IADD R7, R204, 0x1, -R7 ;  /* 0x00000001cc077824 */ /* 0x000fc400078e0a07 */
[----:B------:R-:W-:Y:S02]  /*0cd0*/  IMAD.SHL.U32 R16, R23, 0x8, RZ ;  /* 0x0000000817107824 */ /* 0x000fe400078e00ff */
[----:B------:R-:W-:Y:S01]  /*0ce0*/  IMAD.U32 R195, RZ, RZ, UR4 ;  /* 0x00000004ffc37e24 */ /* 0x000fe2000f8e00ff */
[C---:B------:R-:W-:Y:S01]  /*0cf0*/  LEA.HI R4, R7.reuse, R7, RZ, 0x1 ;  /* 0x0000000707047211 */ /* 0x040fe200078f08ff */
[C---:B------:R-:W-:Y:S01]  /*0d00*/  VIADD R19, R16.reuse, 0x40 ;  /* 0x0000004010137836 */ /* 0x040fe20000000000 */
[----:B------:R-:W-:Y:S01]  /*0d10*/  SHF.R.S32.HI R203, RZ, 0x1f, R16 ;  /* 0x0000001fffcb7819 */ /* 0x000fe20000011410 */
[----:B------:R-:W-:Y:S01]  /*0d20*/  VIADD R22, R16, 0x80 ;  /* 0x0000008010167836 */ /* 0x000fe20000000000 */
[----:B------:R-:W-:Y:S02]  /*0d30*/  LOP3.LUT R4, R4, 0x1ffffffe, RZ, 0xc0, !PT ;  /* 0x1ffffffe04047812 */ /* 0x000fe400078ec0ff */
[----:B------:R-:W-:Y:S02]  /*0d40*/  SHF.R.S32.HI R202, RZ, 0x1f, R19 ;  /* 0x0000001fffca7819 */ /* 0x000fe40000011413 */
[----:B------:R-:W-:Y:S01]  /*0d50*/  SHF.R.S32.HI R201, RZ, 0x1f, R22 ;  /* 0x0000001fffc97819 */ /* 0x000fe20000011416 */
[----:B------:R-:W-:-:S04]  /*0d60*/  IMAD.IADD R7, R7, 0x1, -R4 ;  /* 0x0000000107077824 */ /* 0x000fc800078e0a04 */
[----:B------:R-:W-:-:S07]  /*0d70*/  IMAD R18, R7, 0x8, R198 ;  /* 0x0000000807127824 */ /* 0x000fce00078e02c6 */
.L_x_5772:
[----:B012---:R-:W0:Y:S01]  /*0d80*/  LDC.64 R2, c[0x0][0xc88] ;  /* 0x00032200ff027b82 */ /* 0x007e220000000a00 */
[----:B------:R-:W-:Y:S01]  /*0d90*/  ULDC.64 UR8, c[0x0][0xa28] ;  /* 0x00028a0000087ab9 */ /* 0x000fe20000000a00 */
[----:B------:R-:W-:Y:S01]  /*0da0*/  ULDC.64 UR10, c[0x0][0xa18] ;  /* 0x00028600000a7ab9 */ /* 0x000fe20000000a00 */
[----:B------:R-:W-:Y:S01]  /*0db0*/  ULDC UR7, c[0x0][0x2f0] ;  /* 0x0000bc0000077ab9 */ /* 0x000fe20000000800 */
        /* <DEDUP_REMOVED lines=21> */
[----:B------:R-:W2:Y:S04]  /*0f10*/  @P0 LDG.E R2, desc[UR36][R2.64] ;  /* 0x0000002402020981 */ /* 0x000ea8000c1e1900 */
[----:B---3--:R-:W3:Y:S01]  /*0f20*/  @P2 LDG.E R4, desc[UR36][R4.64] ;  /* 0x0000002404042981 */ /* 0x008ee2000c1e1900 */
[----:B------:R-:W-:Y:S01]  /*0f30*/  UISETP.NE.U32.AND UP0, UPT, UR8, URZ, UPT ;  /* 0x0000003f0800728c */ /* 0x000fe2000bf05070 */
[----:B------:R-:W-:Y:S01]  /*0f40*/  IMAD.U32 R192, RZ, RZ, UR6 ;  /* 0x00000006ffc07e24 */ /* 0x000fe2000f8e00ff */
[----:B------:R-:W-:-:S02]  /*0f50*/  UMOV UR43, URZ ;  /* 0x0000003f002b7c82 */ /* 0x000fc40008000000 */
[----:B------:R-:W-:-:S03]  /*0f60*/  UISETP.NE.AND.EX UP0, UPT, UR9, URZ, UPT, UP0 ;  /* 0x0000003f0900728c */ /* 0x000fc6000bf05300 */
[----:B------:R-:W-:Y:S01]  /*0f70*/  ULDC.64 UR8, c[0x0][0xa20] ;  /* 0x0002880000087ab9 */ /* 0x000fe20000000a00 */
[----:B------:R-:W-:Y:S01]  /*0f80*/  USEL UR4, UR4, 0x1, UP0 ;  /* 0x0000000104047887 */ /* 0x000fe20008000000 */
[----:B------:R-:W-:-:S03]  /*0f90*/  ISETP.NE.U32.AND P1, PT, RZ, UR8, PT ;  /* 0x00000008ff007c0c */ /* 0x000fc6000bf25070 */
[----:B------:R-:W-:Y:S01]  /*0fa0*/  UIMAD UR4, UR4, UR7, URZ ;  /* 0x00000007040472a4 */ /* 0x000fe2000f8e023f */
[----:B------:R-:W-:Y:S02]  /*0fb0*/  ISETP.NE.AND.EX P1, PT, RZ, UR9, PT, P1 ;  /* 0x00000009ff007c0c */ /* 0x000fe4000bf25310 */
[----:B--2---:R-:W-:Y:S02]  /*0fc0*/  @P0 R2UR UR43, R2 ;  /* 0x00000000022b02ca */ /* 0x004fe400000e0000 */
[----:B---3--:R-:W-:Y:S01]  /*0fd0*/  @P2 R2UR UR42, R4 ;  /* 0x00000000042a22ca */ /* 0x008fe200000e0000 */
[----:B----4-:R-:W-:-:S14]  /*0fe0*/  @P2 BRA `(.L_x_5713) ;  /* 0x0000000000382947 */ /* 0x010fdc0003800000 */
[----:B------:R-:W-:Y:S01]  /*0ff0*/  ULDC.64 UR6, c[0x0][0xa00] ;  /* 0x0002800000067ab9 */ /* 0x000fe20000000a00 */
[----:B------:R-:W-:Y:S01]  /*1000*/  ULDC UR42, c[0x0][0x288] ;  /* 0x0000a200002a7ab9 */ /* 0x000fe20000000800 */
[----:B------:R-:W-:-:S04]  /*1010*/  ISETP.NE.U32.AND P0, PT, RZ, UR6, PT ;  /* 0x00000006ff007c0c */ /* 0x000fc8000bf05070 */
[----:B------:R-:W-:-:S13]  /*1020*/  ISETP.NE.AND.EX P0, PT, RZ, UR7, PT, P0 ;  /* 0x00000007ff007c0c */ /* 0x000fda000bf05300 */
[----:B------:R-:W-:Y:S05]  /*1030*/  @!P0 BRA `(.L_x_5713) ;  /* 0x0000000000248947 */ /* 0x000fea0003800000 */
[----:B------:R-:W-:Y:S02]  /*1040*/  ULDC.64 UR6, c[0x0][0xa00] ;  /* 0x0002800000067ab9 */ /* 0x000fe40000000a00 */
[----:B------:R-:W-:-:S06]  /*1050*/  UIMAD.WIDE UR6, UR61, 0x4, UR6 ;  /* 0x000000043d0678a5 */ /* 0x000fcc000f8e0206 */
[----:B------:R-:W-:Y:S01]  /*1060*/  MOV R2, UR6 ;  /* 0x0000000600027c02 */ /* 0x000fe20008000f00 */
[----:B------:R-:W-:-:S05]  /*1070*/  IMAD.U32 R3, RZ, RZ, UR7 ;  /* 0x00000007ff037e24 */ /* 0x000fca000f8e00ff */
[----:B------:R-:W2:Y:S04]  /*1080*/  LDG.E R4, desc[UR36][R2.64] ;  /* 0x0000002402047981 */ /* 0x000ea8000c1e1900 */
[----:B------:R-:W3:Y:S01]  /*1090*/  LDG.E R0, desc[UR36][R2.64+0x4] ;  /* 0x0000042402007981 */ /* 0x000ee2000c1e1900 */
[----:B--2---:R-:W-:Y:S02]  /*10a0*/  R2UR UR42, R4 ;  /* 0x00000000042a72ca */ /* 0x004fe400000e0000 */
[----:B---3--:R-:W-:-:S13]  /*10b0*/  R2UR UR6, R0 ;  /* 0x00000000000672ca */ /* 0x008fda00000e0000 */
[----:B------:R-:W-:-:S12]  /*10c0*/  UIADD3 UR42, -UR42, UR6, URZ ;  /* 0x000000062a2a7290 */ /* 0x000fd8000fffe13f */
.L_x_5713:
[----:B------:R-:W-:Y:S05]  /*10d0*/  @!P1 BRA `(.L_x_5714) ;  /* 0x0000000000209947 */ /* 0x000fea0003800000 */
[----:B------:R-:W-:Y:S01]  /*10e0*/  R2UR UR6, R193 ;  /* 0x00000000c10672ca */ /* 0x000fe200000e0000 */
[----:B------:R-:W-:-:S06]  /*10f0*/  ULEA UR4, UP0, UR61, UR8, 0x2 ;  /* 0x000000083d047291 */ /* 0x000fcc000f80103f */
[----:B------:R-:W-:-:S06]  /*1100*/  IMAD.U32 R2, RZ, RZ, UR4 ;  /* 0x00000004ff027e24 */ /* 0x000fcc000f8e00ff */
[----:B------:R-:W-:-:S06]  /*1110*/  ULEA.HI.X UR6, UR61, UR9, UR6, 0x2, UP0 ;  /* 0x000000093d067291 */ /* 0x000fcc00080f1406 */
[----:B------:R-:W-:-:S05]  /*1120*/  IMAD.U32 R3, RZ, RZ, UR6 ;  /* 0x00000006ff037e24 */ /* 0x000fca000f8e00ff */
[----:B------:R-:W2:Y:S02]  /*1130*/  LDG.E R2, desc[UR36][R2.64] ;  /* 0x0000002402027981 */ /* 0x000ea4000c1e1900 */
[----:B--2---:R-:W-:Y:S01]  /*1140*/  R2UR UR4, R2 ;  /* 0x00000000020472ca */ /* 0x004fe200000e0000 */
[----:B------:R-:W-:-:S14]  /*1150*/  BRA `(.L_x_5715) ;  /* 0x0000000000347947 */ /* 0x000fdc0003800000 */
.L_x_5714:
        /* <DEDUP_REMOVED lines=13> */
.L_x_5715:
[----:B------:R-:W-:Y:S01]  /*1230*/  UIADD3 UR43, -UR43, UR4, URZ ;  /* 0x000000042b2b7290 */ /* 0x000fe2000fffe13f */
[----:B------:R-:W-:Y:S01]  /*1240*/  PLOP3.LUT P0, PT, PT, PT, PT, 0x80, 0x0 ;  /* 0x000000000000781c */ /* 0x000fe20003f0f070 */
[----:B------:R-:W-:Y:S01]  /*1250*/  USHF.L.U32 UR41, UR5, 0x7, URZ ;  /* 0x0000000705297899 */ /* 0x000fe2000800063f */
[----:B------:R-:W-:Y:S01]  /*1260*/  CS2R R2, SRZ ;  /* 0x0000000000027805 */ /* 0x000fe2000001ff00 */
[----:B------:R-:W-:Y:S01]  /*1270*/  ULDC UR4, c[0x0][0x448] ;  /* 0x0001120000047ab9 */ /* 0x000fe20000000800 */
[----:B------:R-:W-:Y:S01]  /*1280*/  UIADD3 UR7, UR43, 0x60, -UR42 ;  /* 0x000000602b077890 */ /* 0x000fe2000fffe82a */
[----:B------:R-:W-:Y:S01]  /*1290*/  MOV R0, RZ ;  /* 0x000000ff00007202 */ /* 0x000fe20000000f00 */
[----:B------:R-:W-:Y:S01]  /*12a0*/  UISETP.NE.AND UP0, UPT, UR4, 0x1, UPT ;  /* 0x000000010400788c */ /* 0x000fe2000bf05270 */
[----:B------:R-:W-:Y:S01]  /*12b0*/  CS2R R118, SRZ ;  /* 0x0000000000767805 */ /* 0x000fe2000001ff00 */
[----:B------:R-:W-:Y:S01]  /*12c0*/  UIADD3 UR6, UR41, 0x7f, URZ ;  /* 0x0000007f29067890 */ /* 0x000fe2000fffe03f */
[----:B------:R-:W-:Y:S01]  /*12d0*/  CS2R R116, SRZ ;  /* 0x0000000000747805 */ /* 0x000fe2000001ff00 */
[----:B------:R-:W-:Y:S01]  /*12e0*/  UP2UR UR60, UPR, URZ, 0x1 ;  /* 0x000000013f3c7883 */ /* 0x000fe20008000000 */
[----:B------:R-:W-:-:S02]  /*12f0*/  CS2R R114, SRZ ;  /* 0x0000000000727805 */ /* 0x000fc4000001ff00 */
[----:B------:R-:W-:Y:S02]  /*1300*/  CS2R R112, SRZ ;  /* 0x0000000000707805 */ /* 0x000fe4000001ff00 */
[----:B------:R-:W-:Y:S02]  /*1310*/  CS2R R110, SRZ ;  /* 0x00000000006e7805 */ /* 0x000fe4000001ff00 */
[----:B------:R-:W-:Y:S02]  /*1320*/  CS2R R108, SRZ ;  /* 0x00000000006c7805 */ /* 0x000fe4000001ff00 */
[----:B------:R-:W-:Y:S02]  /*1330*/  CS2R R106, SRZ ;  /* 0x00000000006a7805 */ /* 0x000fe4000001ff00 */
[----:B------:R-:W-:Y:S01]  /*1340*/  CS2R R104, SRZ ;  /* 0x0000000000687805 */ /* 0x000fe2000001ff00 */
        /* <DEDUP_REMOVED lines=9> */
[----:B------:R-:W-:Y:S01]  /*13e0*/  IMAD.MOV.U32 R43, RZ, RZ, RZ ;  /* 0x000000ffff2b7224 */ /* 0x000fe200078e00ff */
        /* <DEDUP_REMOVED lines=25> */
[----:B------:R-:W-:Y:S01]  /*1580*/  CS2R R64, SRZ ;  /* 0x0000000000407805 */ /* 0x000fe2000001ff00 */
[----:B------:R-:W-:Y:S01]  /*1590*/  IMAD.U32 R102, RZ, RZ, UR9 ;  /* 0x00000009ff667e24 */ /* 0x000fe2000f8e00ff */
[----:B------:R-:W-:-:S02]  /*15a0*/  CS2R R62, SRZ ;  /* 0x00000000003e7805 */ /* 0x000fc4000001ff00 */
[----:B------:R-:W-:Y:S02]  /*15b0*/  CS2R R60, SRZ ;  /* 0x00000000003c7805 */ /* 0x000fe4000001ff00 */
[----:B------:R-:W-:Y:S02]  /*15c0*/  CS2R R58, SRZ ;  /* 0x00000000003a7805 */ /* 0x000fe4000001ff00 */
[----:B------:R-:W-:Y:S02]  /*15d0*/  PLOP3.LUT P1, PT, PT, PT, UP0, 0x80, 0x0 ;  /* 0x000000000000781c */ /* 0x000fe40003f2f008 */
        /* <DEDUP_REMOVED lines=49> */
.L_x_5717:
        /* <DEDUP_REMOVED lines=11> */
.L_x_5859:
[----:B------:R-:W-:Y:S05]  /*19a0*/  @!P0 BRA `(.L_x_5719) ;  /* 0x0000000000048947 */ /* 0x000fea0003800000 */
[----:B------:R-:W-:Y:S01]  /*19b0*/  BPT.TRAP 0x1 ;  /* 0x000000040000795c */ /* 0x000fe20000300000 */
.L_x_5719:
[----:B0-----:R-:W-:Y:S02]  /*19c0*/  IMAD.U32 R0, RZ, RZ, UR39 ;  /* 0x00000027ff007e24 */ /* 0x001fe4000f8e00ff */
[----:B------:R-:W-:-:S03]  /*19d0*/  IMAD.U32 R3, RZ, RZ, UR38 ;  /* 0x00000026ff037e24 */ /* 0x000fc6000f8e00ff */
[----:B------:R-:W-:Y:S02]  /*19e0*/  LEA R0, R0, UR40, 0x3 ;  /* 0x0000002800007c11 */ /* 0x000fe4000f8e18ff */
[----:B------:R-:W-:-:S04]  /*19f0*/  SHF.L.U32 R3, R3, 0x1f, RZ ;  /* 0x0000001f03037819 */ /* 0x000fc800000006ff */
[----:B------:R0:W1:Y:S01]  /*1a00*/  SYNCS.PHASECHK.TRANS64.TRYWAIT P1, [R0+URZ+0x30830], R3 ;  /* 0x03083003000075a7 */ /* 0x000062000802017f */
[----:B------:R-:W-:Y:S05]  /*1a10*/  @!P0 BRA `(.L_x_5720) ;  /* 0x0000000000048947 */ /* 0x000fea0003800000 */
[----:B------:R-:W-:Y:S01]  /*1a20*/  BPT.TRAP 0x1 ;  /* 0x000000040000795c */ /* 0x000fe20000300000 */
.L_x_5720:
[----:B-1----:R-:W-:Y:S05]  /*1a30*/  @P1 BRA `(.L_x_5721) ;  /* 0x0000000000081947 */ /* 0x002fea0003800000 */
[----:B------:R-:W1:Y:S02]  /*1a40*/  SYNCS.PHASECHK.TRANS64.TRYWAIT P1, [R0+URZ+0x30830], R3 ;  /* 0x03083003000075a7 */ /* 0x000e64000802017f */
[----:B-1----:R-:W-:Y:S05]  /*1a50*/  @!P1 BRA `(.L_x_5722) ;  /* 0x0000010800e49947 */ /* 0x002fea0003800000 */
.L_x_5721:
        /* <DEDUP_REMOVED lines=19> */
[----:B------:R-:W-:Y:S01]  /*1b90*/  MOV R8, UR12 ;  /* 0x0000000c00087c02 */ /* 0x000fe20008000f00 */
        /* <DEDUP_REMOVED lines=83> */
.L_x_5723:
[----:B------:R-:W-:Y:S01]  /*20d0*/  UISETP.NE.AND UP0, UPT, UR60, URZ, UPT ;  /* 0x0000003f3c00728c */ /* 0x000fe2000bf05270 */
[----:B------:R-:W-:Y:S01]  /*20e0*/  IADD3 R11, R18, UR41, RZ ;  /* 0x00000029120b7c10 */ /* 0x000fe2000fffe0ff */
[----:B------:R-:W-:Y:S01]  /*20f0*/  UMOV UR5, 0xffffffa0 ;  /* 0xffffffa000057882 */ /* 0x000fe20000000000 */
[----:B------:R-:W-:Y:S01]  /*2100*/  R2UR UR7, R102 ;  /* 0x00000000660772ca */ /* 0x000fe200000e0000 */
        /* <DEDUP_REMOVED lines=9> */
[----:B------:R-:W-:Y:S01]  /*21a0*/  MUFU.TANH R27, R27 ;  /* 0x0000001b001b7308 */ /* 0x000fe20000002400 */
[----:B------:R-:W-:Y:S01]  /*21b0*/  FMUL.FTZ R31, R31, UR6 ;  /* 0x000000061f1f7c20 */ /* 0x000fe20008410000 */
[----:B------:R-:W-:Y:S01]  /*21c0*/  FMUL.FTZ R34, R34, UR6 ;  /* 0x0000000622227c20 */ /* 0x000fe20008410000 */
[----:B------:R-:W-:Y:S01]  /*21d0*/  UIMAD UR5, UR7, UR5, 0x61 ;  /* 0x00000061070574a4 */ /* 0x000fe2000f8e0205 */
        /* <DEDUP_REMOVED lines=8> */
[----:B------:R-:W-:Y:S01]  /*2260*/  UIMAD UR4, UR7, -0x60, UR43 ;  /* 0xffffffa0070478a4 */ /* 0x000fe2000f8e022b */
[----:B------:R-:W-:-:S02]  /*2270*/  IMAD.U32 R2, RZ, RZ, UR5 ;  /* 0x00000005ff027e24 */ /* 0x000fc4000f8e00ff */
[----:B------:R-:W-:Y:S01]  /*2280*/  FMUL.FTZ R39, R39, UR6 ;  /* 0x0000000627277c20 */ /* 0x000fe20008410000 */
[----:B------:R-:W-:Y:S01]  /*2290*/  FMUL.FTZ R42, R42, UR6 ;  /* 0x000000062a2a7c20 */ /* 0x000fe20008410000 */
[----:B------:R-:W3:Y:S01]  /*22a0*/  SHFL.IDX PT, R14, R11, 0x1, 0x1c1f ;  /* 0x003c1f000b0e7f89 */ /* 0x000ee200000e0000 */
[----:B------:R-:W-:Y:S01]  /*22b0*/  UIADD3 UR4, UR4, 0x60, URZ ;  /* 0x0000006004047890 */ /* 0x000fe2000fffe03f */
[----:B------:R-:W-:Y:S01]  /*22c0*/  IMAD R2, R17, -0x2, R2 ;  /* 0xfffffffe11027824 */ /* 0x000fe200078e0202 */
[----:B------:R-:W-:Y:S01]  /*22d0*/  MUFU.TANH R30, R30 ;  /* 0x0000001e001e7308 */ /* 0x000fe20000002400 */
[----:B------:R-:W-:Y:S01]  /*22e0*/  FMUL.FTZ R33, R33, UR6 ;  /* 0x0000000621217c20 */ /* 0x000fe20008410000 */
[----:B------:R-:W-:Y:S01]  /*22f0*/  FMUL.FTZ R43, R43, UR6 ;  /* 0x000000062b2b7c20 */ /* 0x000fe20008410000 */
[----:B------:R-:W-:Y:S01]  /*2300*/  FMUL.FTZ R46, R46, UR6 ;  /* 0x000000062e2e7c20 */ /* 0x000fe20008410000 */
[----:B------:R-:W-:Y:S01]  /*2310*/  IMAD.U32 R12, RZ, RZ, UR4 ;  /* 0x00000004ff0c7e24 */ /* 0x000fe2000f8e00ff */
[----:B------:R-:W-:Y:S01]  /*2320*/  IADD3 R13, -R13, UR43, R2 ;  /* 0x0000002b0d0d7c10 */ /* 0x000fe2000fffe102 */
        /* <DEDUP_REMOVED lines=15> */
[-CC-:B---3--:R-:W-:Y:S01]  /*2420*/  VIADDMNMX R14, R14, R13.reuse, R12.reuse, PT ;  /* 0x0000000d0e0e7246 */ /* 0x188fe2000380010c */
[----:B------:R-:W-:Y:S01]  /*2430*/  FMUL.FTZ R67, R67, UR6 ;  /* 0x0000000643437c20 */ /* 0x000fe20008410000 */
[----:B------:R-:W-:Y:S01]  /*2440*/  FMUL.FTZ R70, R70, UR6 ;  /* 0x0000000646467c20 */ /* 0x000fe20008410000 */
[----:B------:R-:W-:Y:S01]  /*2450*/  FMUL.FTZ R71, R71, UR6 ;  /* 0x0000000647477c20 */ /* 0x000fe20008410000 */
[C---:B------:R-:W-:Y:S01]  /*2460*/  ISETP.GT.AND P1, PT, R14.reuse, RZ, PT ;  /* 0x000000ff0e00720c */ /* 0x040fe20003f24270 */
[----:B------:R3:W-:Y:S01]  /*2470*/  MUFU.TANH R20, R28 ;  /* 0x0000001c00147308 */ /* 0x0007e20000002400 */
[C---:B------:R-:W-:Y:S01]  /*2480*/  ISETP.GT.AND P2, PT, R14.reuse, 0x1, PT ;  /* 0x000000010e00780c */ /* 0x040fe20003f44270 */
[----:B------:R-:W5:Y:S01]  /*2490*/  SHFL.IDX PT, R11, R11, RZ, 0x1c1f ;  /* 0x001c1fff0b0b7589 */ /* 0x000f6200000e0000 */
[----:B------:R-:W-:Y:S01]  /*24a0*/  ISETP.GT.AND P3, PT, R14, 0x8, PT ;  /* 0x000000080e00780c */ /* 0x000fe20003f64270 */
[----:B01----:R-:W-:Y:S01]  /*24b0*/  FMUL.FTZ R3, R24, UR6 ;  /* 0x0000000618037c20 */ /* 0x003fe20008410000 */
[----:B--2---:R-:W-:Y:S01]  /*24c0*/  FSEL R25, R25, -INF , P1 ;  /* 0xff80000019197808 */ /* 0x004fe20000800000 */
[----:B------:R-:W-:Y:S01]  /*24d0*/  FMUL.FTZ R32, R32, UR6 ;  /* 0x0000000620207c20 */ /* 0x000fe20008410000 */
[----:B------:R-:W-:Y:S01]  /*24e0*/  ISETP.GT.AND P1, PT, R14, 0x9, PT ;  /* 0x000000090e00780c */ /* 0x000fe20003f24270 */
[----:B------:R-:W0:Y:S01]  /*24f0*/  MUFU.TANH R35, R35 ;  /* 0x0000002300237308 */ /* 0x000e220000002400 */
[----:B---3--:R-:W-:Y:S01]  /*2500*/  FSEL R28, R27, -INF , P2 ;  /* 0xff8000001b1c7808 */ /* 0x008fe20001000000 */
[----:B------:R-:W-:Y:S01]  /*2510*/  FMUL.FTZ R36, R36, UR6 ;  /* 0x0000000624247c20 */ /* 0x000fe20008410000 */
[----:B------:R-:W-:Y:S01]  /*2520*/  ISETP.GT.AND P2, PT, R14, 0x10, PT ;  /* 0x000000100e00780c */ /* 0x000fe20003f44270 */
[----:B------:R-:W-:Y:S01]  /*2530*/  FMUL.FTZ R40, R40, UR6 ;  /* 0x0000000628287c20 */ /* 0x000fe20008410000 */
[----:B------:R-:W-:Y:S01]  /*2540*/  FMNMX.FTZ R2, R25, R28, !PT ;  /* 0x0000001c19027209 */ /* 0x000fe20007810000 */
[----:B------:R-:W-:Y:S01]  /*2550*/  ULDC UR14, c[0x0][0x988] ;  /* 0x00026200000e7ab9 */ /* 0x000fe20000000800 */
[----:B----4-:R-:W-:Y:S01]  /*2560*/  FSEL R31, R31, -INF , P1 ;  /* 0xff8000001f1f7808 */ /* 0x010fe20000800000 */
[----:B------:R1:W-:Y:S01]  /*2570*/  MUFU.TANH R21, R29 ;  /* 0x0000001d00157308 */ /* 0x0003e20000002400 */
[----:B------:R-:W-:Y:S01]  /*2580*/  ISETP.GT.AND P1, PT, R14, 0x11, PT ;  /* 0x000000110e00780c */ /* 0x000fe20003f24270 */
[----:B------:R-:W-:Y:S01]  /*2590*/  FMUL.FTZ R44, R44, UR6 ;  /* 0x000000062c2c7c20 */ /* 0x000fe20008410000 */
[----:B------:R-:W-:Y:S01]  /*25a0*/  FMUL.FTZ R45, R45, UR6 ;  /* 0x000000062d2d7c20 */ /* 0x000fe20008410000 */
[----:B------:R-:W-:Y:S01]  /*25b0*/  FMUL.FTZ R48, R48, UR6 ;  /* 0x0000000630307c20 */ /* 0x000fe20008410000 */
[----:B------:R-:W-:Y:S01]  /*25c0*/  FMUL.FTZ R49, R49, UR6 ;  /* 0x0000000631317c20 */ /* 0x000fe20008410000 */
[----:B------:R-:W-:Y:S01]  /*25d0*/  FMUL.FTZ R52, R52, UR6 ;  /* 0x0000000634347c20 */ /* 0x000fe20008410000 */
[----:B------:R-:W-:Y:S01]  /*25e0*/  FMUL.FTZ R53, R53, UR6 ;  /* 0x0000000635357c20 */ /* 0x000fe20008410000 */
[----:B------:R-:W-:Y:S01]  /*25f0*/  MUFU.TANH R38, R38 ;  /* 0x0000002600267308 */ /* 0x000fe20000002400 */
[----:B-1----:R-:W-:Y:S01]  /*2600*/  FSEL R29, R30, -INF , P3 ;  /* 0xff8000001e1d7808 */ /* 0x002fe20001800000 */
[----:B------:R-:W-:Y:S01]  /*2610*/  FMUL.FTZ R56, R56, UR6 ;  /* 0x0000000638387c20 */ /* 0x000fe20008410000 */
[----:B0-----:R-:W-:Y:S01]  /*2620*/  FSEL R35, R35, -INF , P1 ;  /* 0xff80000023237808 */ /* 0x001fe20000800000 */
[----:B------:R-:W-:Y:S01]  /*2630*/  FMUL.FTZ R57, R57, UR6 ;  /* 0x0000000639397c20 */ /* 0x000fe20008410000 */
[----:B------:R-:W-:Y:S01]  /*2640*/  FMNMX.FTZ R2, R29, R2, !PT ;  /* 0x000000021d027209 */ /* 0x000fe20007810000 */
[----:B------:R-:W-:Y:S01]  /*2650*/  FMUL.FTZ R60, R60, UR6 ;  /* 0x000000063c3c7c20 */ /* 0x000fe20008410000 */
[----:B------:R-:W-:Y:S01]  /*2660*/  ISETP.GT.AND P1, PT, R14, 0x19, PT ;  /* 0x000000190e00780c */ /* 0x000fe20003f24270 */
[----:B------:R-:W0:Y:S01]  /*2670*/  MUFU.TANH R39, R39 ;  /* 0x0000002700277308 */ /* 0x000e220000002400 */
[----:B------:R-:W-:Y:S01]  /*2680*/  FMNMX.FTZ R2, R31, R2, !PT ;  /* 0x000000021f027209 */ /* 0x000fe20007810000 */
[----:B------:R-:W-:Y:S01]  /*2690*/  FMUL.FTZ R61, R61, UR6 ;  /* 0x000000063d3d7c20 */ /* 0x000fe20008410000 */
[----:B-----5:R-:W-:Y:S01]  /*26a0*/  VIADDMNMX R12, R11, R13, R12, PT ;  /* 0x0000000d0b0c7246 */ /* 0x020fe2000380010c */
[----:B------:R-:W-:Y:S01]  /*26b0*/  FMUL.FTZ R64, R64, UR6 ;  /* 0x0000000640407c20 */ /* 0x000fe20008410000 */
[----:B------:R-:W-:Y:S01]  /*26c0*/  FMUL.FTZ R65, R65, UR6 ;  /* 0x0000000641417c20 */ /* 0x000fe20008410000 */
[----:B------:R-:W-:Y:S01]  /*26d0*/  FMUL.FTZ R68, R68, UR6 ;  /* 0x0000000644447c20 */ /* 0x000fe20008410000 */
[----:B------:R-:W-:Y:S01]  /*26e0*/  ISETP.GT.AND P3, PT, R12, 0x8, PT ;  /* 0x000000080c00780c */ /* 0x000fe20003f64270 */
[----:B------:R1:W-:Y:S01]  /*26f0*/  MUFU.TANH R26, R33 ;  /* 0x00000021001a7308 */ /* 0x0003e20000002400 */
[----:B------:R-:W-:Y:S01]  /*2700*/  FMUL.FTZ R69, R69, UR6 ;  /* 0x0000000645457c20 */ /* 0x000fe20008410000 */
[----:B------:R-:W-:Y:S01]  /*2710*/  R2UR UR8, R0 ;  /* 0x00000000000872ca */ /* 0x000fe200000e0000 */
[----:B------:R-:W-:Y:S01]  /*2720*/  @UP0 ULDC UR6, c[0x0][0x44c] ;  /* 0x0001130000060ab9 */ /* 0x000fe20000000800 */
[----:B------:R-:W-:Y:S01]  /*2730*/  FSEL R13, R20, -INF , P3 ;  /* 0xff800000140d7808 */ /* 0x000fe20001800000 */
[----:B------:R-:W-:Y:S01]  /*2740*/  UIADD3 UR4, UR7, -0x2, URZ ;  /* 0xfffffffe07047890 */ /* 0x000fe2000fffe03f */
[----:B------:R-:W-:Y:S01]  /*2750*/  ISETP.GT.AND P3, PT, R12, 0x18, PT ;  /* 0x000000180c00780c */ /* 0x000fe20003f64270 */
[----:B------:R-:W-:Y:S01]  /*2760*/  UIMAD.WIDE.U32 UR6, UR41, UR6, URZ ;  /* 0x00000006290672a5 */ /* 0x000fe2000f8e003f */
[----:B------:R-:W2:Y:S01]  /*2770*/  MUFU.TANH R42, R42 ;  /* 0x0000002a002a7308 */ /* 0x000ea20000002400 */
[----:B-1----:R-:W-:Y:S01]  /*2780*/  FSEL R33, R34, -INF , P2 ;  /* 0xff80000022217808 */ /* 0x002fe20001000000 */
[----:B------:R-:W-:Y:S01]  /*2790*/  @UP0 ULDC UR9, c[0x0][0x450] ;  /* 0x0001140000090ab9 */ /* 0x000fe20000000800 */
[C---:B------:R-:W-:Y:S01]  /*27a0*/  ISETP.GT.AND P2, PT, R14.reuse, 0x18, PT ;  /* 0x000000180e00780c */ /* 0x040fe20003f44270 */
[----:B------:R-:W-:Y:S01]  /*27b0*/  UMOV UR5, UR41 ;  /* 0x0000002900057c82 */ /* 0x000fe20008000000 */
[----:B------:R-:W-:Y:S01]  /*27c0*/  FMNMX.FTZ R2, R33, R2, !PT ;  /* 0x0000000221027209 */ /* 0x000fe20007810000 */
[----:B------:R-:W1:Y:S01]  /*27d0*/  S2UR UR10, SR_CgaCtaId ;  /* 0x00000000000a79c3 */ /* 0x000e620000008800 */
[----:B0-----:R-:W-:Y:S01]  /*27e0*/  FSEL R39, R39, -INF , P1 ;  /* 0xff80000027277808 */ /* 0x001fe20000800000 */
[----:B------:R-:W0:Y:S01]  /*27f0*/  MUFU.TANH R43, R43 ;  /* 0x0000002b002b7308 */ /* 0x000e220000002400 */
[----:B------:R-:W-:Y:S01]  /*2800*/  FMNMX.FTZ R2, R35, R2, !PT ;  /* 0x0000000223027209 */ /* 0x000fe20007810000 */
[----:B------:R-:W-:Y:S01]  /*2810*/  @UP0 USHF.R.U32.HI UR5, URZ, UR9, UR7 ;  /* 0x000000093f050299 */ /* 0x000fe20008011607 */
[----:B------:R-:W-:-:S02]  /*2820*/  ISETP.GT.AND P1, PT, R14, 0x21, PT ;  /* 0x000000210e00780c */ /* 0x000fc40003f24270 */
[----:B------:R-:W-:Y:S02]  /*2830*/  CS2R R118, SRZ ;  /* 0x0000000000767805 */ /* 0x000fe4000001ff00 */
[----:B------:R-:W-:Y:S01]  /*2840*/  CS2R R116, SRZ ;  /* 0x0000000000747805 */ /* 0x000fe2000001ff00 */
[----:B------:R-:W-:Y:S01]  /*2850*/  UIADD3 UR6, UR5, UR43, -UR42 ;  /* 0x0000002b05067290 */ /* 0x000fe2000fffe82a */
        /* <DEDUP_REMOVED lines=9> */
[----:B------:R-:W4:Y:S01]  /*28f0*/  MUFU.TANH R46, R46 ;  /* 0x0000002e002e7308 */ /* 0x000f220000002400 */
[----:B---3--:R-:W-:Y:S02]  /*2900*/  FSEL R37, R38, -INF , P2 ;  /* 0xff80000026257808 */ /* 0x008fe40001000000 */
[----:B------:R-:W-:Y:S02]  /*2910*/  CS2R R104, SRZ ;  /* 0x0000000000687805 */ /* 0x000fe4000001ff00 */
[----:B------:R-:W-:Y:S01]  /*2920*/  ISETP.GT.AND P2, PT, R14, 0x20, PT ;  /* 0x000000200e00780c */ /* 0x000fe20003f44270 */
[----:B------:R-:W-:Y:S01]  /*2930*/  ULEA.HI.SX32 UR6, UR7, UR6, 0x1c ;  /* 0x0000000607067291 */ /* 0x000fe2000f8fe23f */
[----:B------:R-:W-:Y:S01]  /*2940*/  FMNMX.FTZ R2, R37, R2, !PT ;  /* 0x0000000225027209 */ /* 0x000fe20007810000 */
[----:B-1----:R-:W-:Y:S01]  /*2950*/  UPRMT UR5, UR10, 0x654, UR5 ;  /* 0x000006540a057896 */ /* 0x002fe20008000005 */
[----:B------:R-:W-:Y:S01]  /*2960*/  CS2R R102, SRZ ;  /* 0x0000000000667805 */ /* 0x000fe2000001ff00 */
[----:B------:R-:W1:Y:S01]  /*2970*/  MUFU.TANH R47, R47 ;  /* 0x0000002f002f7308 */ /* 0x000e620000002400 */
[----:B------:R-:W-:Y:S01]  /*2980*/  FMNMX.FTZ R2, R39, R2, !PT ;  /* 0x0000000227027209 */ /* 0x000fe20007810000 */
[----:B------:R-:W-:Y:S01]  /*2990*/  UISETP.LT.AND UP0, UPT, URZ, UR6, UPT ;  /* 0x000000063f00728c */ /* 0x000fe2000bf01270 */
[----:B------:R-:W-:-:S02]  /*29a0*/  CS2R R100, SRZ ;  /* 0x0000000000647805 */ /* 0x000fc4000001ff00 */
[----:B------:R-:W-:Y:S02]  /*29b0*/  CS2R R98, SRZ ;  /* 0x0000000000627805 */ /* 0x000fe4000001ff00 */
[----:B------:R-:W-:Y:S01]  /*29c0*/  CS2R R96, SRZ ;  /* 0x0000000000607805 */ /* 0x000fe2000001ff00 */
[----:B------:R-:W-:Y:S01]  /*29d0*/  USEL UR10, URZ, UR6, !UP0 ;  /* 0x000000063f0a7287 */ /* 0x000fe2000c000000 */
[----:B------:R-:W-:Y:S01]  /*29e0*/  SYNCS.ARRIVE.TRANS64.RED.A1T0 RZ, [UR5], RZ ;  /* 0x000000ffffff79a7 */ /* 0x000fe20008100405 */
[----:B------:R2:W-:Y:S01]  /*29f0*/  MUFU.TANH R73, R41 ;  /* 0x0000002900497308 */ /* 0x0005e20000002400 */
[----:B------:R-:W-:Y:S01]  /*2a00*/  CS2R R94, SRZ ;  /* 0x00000000005e7805 */ /* 0x000fe2000001ff00 */
[----:B------:R-:W-:Y:S01]  /*2a10*/  UISETP.GE.AND UP0, UPT, UR4, UR10, UPT ;  /* 0x0000000a0400728c */ /* 0x000fe2000bf06270 */
[----:B------:R-:W-:Y:S02]  /*2a20*/  CS2R R92, SRZ ;  /* 0x00000000005c7805 */ /* 0x000fe4000001ff00 */
[----:B------:R-:W-:-:S02]  /*2a30*/  CS2R R90, SRZ ;  /* 0x00000000005a7805 */ /* 0x000fc4000001ff00 */
[----:B------:R-:W-:Y:S02]  /*2a40*/  CS2R R88, SRZ ;  /* 0x0000000000587805 */ /* 0x000fe4000001ff00 */
[----:B------:R-:W-:Y:S02]  /*2a50*/  CS2R R86, SRZ ;  /* 0x0000000000567805 */ /* 0x000fe4000001ff00 */
[----:B------:R-:W-:Y:S01]  /*2a60*/  CS2R R84, SRZ ;  /* 0x0000000000547805 */ /* 0x000fe2000001ff00 */
[----:B------:R-:W3:Y:S01]  /*2a70*/  MUFU.TANH R50, R50 ;  /* 0x0000003200327308 */ /* 0x000ee20000002400 */
[----:B--2---:R-:W-:Y:S02]  /*2a80*/  FSEL R41, R42, -INF , P2 ;  /* 0xff8000002a297808 */ /* 0x004fe40001000000 */
[----:B------:R-:W-:Y:S02]  /*2a90*/  CS2R R82, SRZ ;  /* 0x0000000000527805 */ /* 0x000fe4000001ff00 */
[----:B------:R-:W-:-:S02]  /*2aa0*/  ISETP.GT.AND P2, PT, R14, 0x28, PT ;  /* 0x000000280e00780c */ /* 0x000fc40003f44270 */
[----:B------:R-:W-:Y:S02]  /*2ab0*/  CS2R R80, SRZ ;  /* 0x0000000000507805 */ /* 0x000fe4000001ff00 */
[----:B0-----:R-:W-:Y:S02]  /*2ac0*/  FSEL R42, R43, -INF , P1 ;  /* 0xff8000002b2a7808 */ /* 0x001fe40000800000 */
[----:B------:R-:W-:Y:S02]  /*2ad0*/  CS2R R78, SRZ ;  /* 0x00000000004e7805 */ /* 0x000fe4000001ff00 */
[----:B------:R-:W-:Y:S01]  /*2ae0*/  FMNMX.FTZ R15, R41, R2, !PT ;  /* 0x00000002290f7209 */ /* 0x000fe20007810000 */
[----:B------:R-:W0:Y:S01]  /*2af0*/  MUFU.TANH R51, R51 ;  /* 0x0000003300337308 */ /* 0x000e220000002400 */
[----:B------:R-:W-:Y:S02]  /*2b00*/  ISETP.GT.AND P1, PT, R14, 0x29, PT ;  /* 0x000000290e00780c */ /* 0x000fe40003f24270 */
[----:B------:R-:W-:-:S02]  /*2b10*/  CS2R R76, SRZ ;  /* 0x00000000004c7805 */ /* 0x000fc4000001ff00 */
[----:B----4-:R-:W-:Y:S02]  /*2b20*/  FSEL R43, R46, -INF , P2 ;  /* 0xff8000002e2b7808 */ /* 0x010fe40001000000 */
[----:B------:R-:W-:Y:S02]  /*2b30*/  CS2R R74, SRZ ;  /* 0x00000000004a7805 */ /* 0x000fe4000001ff00 */
[----:B------:R-:W-:Y:S02]  /*2b40*/  FMNMX.FTZ R2, R42, R15, !PT ;  /* 0x0000000f2a027209 */ /* 0x000fe40007810000 */
[----:B------:R-:W-:Y:S01]  /*2b50*/  ISETP.GT.AND P2, PT, R14, 0x30, PT ;  /* 0x000000300e00780c */ /* 0x000fe20003f44270 */
[----:B------:R-:W2:Y:S01]  /*2b60*/  MUFU.TANH R54, R54 ;  /* 0x0000003600367308 */ /* 0x000ea20000002400 */
[----:B-1----:R-:W-:Y:S02]  /*2b70*/  FSEL R46, R47, -INF , P1 ;  /* 0xff8000002f2e7808 */ /* 0x002fe40000800000 */
[----:B------:R-:W-:-:S02]  /*2b80*/  FMNMX.FTZ R15, R43, R2, !PT ;  /* 0x000000022b0f7209 */ /* 0x000fc40007810000 */
[----:B------:R-:W-:Y:S02]  /*2b90*/  ISETP.GT.AND P1, PT, R14, 0x31, PT ;  /* 0x000000310e00780c */ /* 0x000fe40003f24270 */
[----:B---3--:R-:W-:Y:S01]  /*2ba0*/  FSEL R47, R50, -INF , P2 ;  /* 0xff800000322f7808 */ /* 0x008fe20001000000 */
[----:B------:R-:W1:Y:S01]  /*2bb0*/  MUFU.TANH R55, R55 ;  /* 0x0000003700377308 */ /* 0x000e620000002400 */
[----:B------:R-:W-:Y:S02]  /*2bc0*/  FMNMX.FTZ R2, R46, R15, !PT ;  /* 0x0000000f2e027209 */ /* 0x000fe40007810000 */
[C---:B------:R-:W-:Y:S02]  /*2bd0*/  ISETP.GT.AND P2, PT, R14.reuse, 0x38, PT ;  /* 0x000000380e00780c */ /* 0x040fe40003f44270 */
[----:B0-----:R-:W-:Y:S02]  /*2be0*/  FSEL R50, R51, -INF , P1 ;  /* 0xff80000033327808 */ /* 0x001fe40000800000 */
[----:B------:R-:W-:Y:S01]  /*2bf0*/  FMNMX.FTZ R15, R47, R2, !PT ;  /* 0x000000022f0f7209 */ /* 0x000fe20007810000 */
[----:B------:R-:W0:Y:S01]  /*2c00*/  MUFU.TANH R58, R58 ;  /* 0x0000003a003a7308 */ /* 0x000e220000002400 */
[----:B------:R-:W-:-:S02]  /*2c10*/  ISETP.GT.AND P1, PT, R14, 0x39, PT ;  /* 0x000000390e00780c */ /* 0x000fc40003f24270 */
[----:B--2---:R-:W-:Y:S02]  /*2c20*/  FSEL R51, R54, -INF , P2 ;  /* 0xff80000036337808 */ /* 0x004fe40001000000 */
[----:B------:R-:W-:Y:S02]  /*2c30*/  FMNMX.FTZ R2, R50, R15, !PT ;  /* 0x0000000f32027209 */ /* 0x000fe40007810000 */
[C---:B------:R-:W-:Y:S01]  /*2c40*/  ISETP.GT.AND P2, PT, R14.reuse, 0x40, PT ;  /* 0x000000400e00780c */ /* 0x040fe20003f44270 */
[----:B------:R-:W2:Y:S01]  /*2c50*/  MUFU.TANH R59, R59 ;  /* 0x0000003b003b7308 */ /* 0x000ea20000002400 */
[----:B-1----:R-:W-:Y:S02]  /*2c60*/  FSEL R54, R55, -INF , P1 ;  /* 0xff80000037367808 */ /* 0x002fe40000800000 */
[----:B------:R-:W-:Y:S02]  /*2c70*/  FMNMX.FTZ R15, R51, R2, !PT ;  /* 0x00000002330f7209 */ /* 0x000fe40007810000 */
[----:B------:R-:W-:-:S02]  /*2c80*/  ISETP.GT.AND P1, PT, R14, 0x41, PT ;  /* 0x000000410e00780c */ /* 0x000fc40003f24270 */
[----:B------:R-:W-:Y:S01]  /*2c90*/  FMNMX.FTZ R2, R54, R15, !PT ;  /* 0x0000000f36027209 */ /* 0x000fe20007810000 */
[----:B------:R-:W1:Y:S01]  /*2ca0*/  MUFU.TANH R62, R62 ;  /* 0x0000003e003e7308 */ /* 0x000e620000002400 */
[----:B0-----:R-:W-:Y:S02]  /*2cb0*/  FSEL R55, R58, -INF , P2 ;  /* 0xff8000003a377808 */ /* 0x001fe40001000000 */
[----:B------:R-:W-:Y:S02]  /*2cc0*/  ISETP.GT.AND P2, PT, R14, 0x48, PT ;  /* 0x000000480e00780c */ /* 0x000fe40003f44270 */
[----:B------:R-:W-:-:S03]  /*2cd0*/  FMNMX.FTZ R15, R55, R2, !PT ;  /* 0x00000002370f7209 */ /* 0x000fc60007810000 */
[----:B------:R-:W0:Y:S01]  /*2ce0*/  MUFU.TANH R63, R63 ;  /* 0x0000003f003f7308 */ /* 0x000e220000002400 */
[----:B--2---:R-:W-:Y:S02]  /*2cf0*/  FSEL R58, R59, -INF , P1 ;  /* 0xff8000003b3a7808 */ /* 0x004fe40000800000 */
[----:B------:R-:W-:Y:S02]  /*2d00*/  ISETP.GT.AND P1, PT, R14, 0x49, PT ;  /* 0x000000490e00780c */ /* 0x000fe40003f24270 */
[----:B------:R-:W-:-:S03]  /*2d10*/  FMNMX.FTZ R2, R58, R15, !PT ;  /* 0x0000000f3a027209 */ /* 0x000fc60007810000 */
[----:B------:R-:W2:Y:S01]  /*2d20*/  MUFU.TANH R66, R66 ;  /* 0x0000004200427308 */ /* 0x000ea20000002400 */
[----:B-1----:R-:W-:Y:S02]  /*2d30*/  FSEL R59, R62, -INF , P2 ;  /* 0xff8000003e3b7808 */ /* 0x002fe40001000000 */
[----:B------:R-:W-:Y:S02]  /*2d40*/  ISETP.GT.AND P2, PT, R14, 0x50, PT ;  /* 0x000000500e00780c */ /* 0x000fe40003f44270 */
[----:B------:R-:W-:-:S03]  /*2d50*/  FMNMX.FTZ R15, R59, R2, !PT ;  /* 0x000000023b0f7209 */ /* 0x000fc60007810000 */
        /* <DEDUP_REMOVED lines=18> */
[----:B------:R-:W-:Y:S02]  /*2e80*/  ISETP.GT.AND P1, PT, R12, RZ, PT ;  /* 0x000000ff0c00720c */ /* 0x000fe40003f24270 */
[----:B------:R-:W-:-:S03]  /*2e90*/  FMNMX.FTZ R15, R2, R15, !PT ;  /* 0x0000000f020f7209 */ /* 0x000fc60007810000 */
[----:B------:R-:W2:Y:S01]  /*2ea0*/  MUFU.TANH R32, R32 ;  /* 0x0000002000207308 */ /* 0x000ea20000002400 */
[----:B-1----:R-:W-:Y:S01]  /*2eb0*/  FSEL R3, R3, -INF , P1 ;  /* 0xff80000003037808 */ /* 0x002fe20000800000 */
[----:B------:R-:W1:Y:S01]  /*2ec0*/  SHFL.BFLY PT, R14, R15, 0x2, 0x1f ;  /* 0x0c401f000f0e7f89 */ /* 0x000e6200000e0000 */
[----:B------:R-:W-:-:S05]  /*2ed0*/  ISETP.GT.AND P1, PT, R12, 0x9, PT ;  /* 0x000000090c00780c */ /* 0x000fca0003f24270 */
[----:B------:R-:W3:Y:S01]  /*2ee0*/  MUFU.TANH R36, R36 ;  /* 0x0000002400247308 */ /* 0x000ee20000002400 */
[----:B0-----:R-:W-:Y:S02]  /*2ef0*/  FSEL R10, R10, -INF , P2 ;  /* 0xff8000000a0a7808 */ /* 0x001fe40001000000 */
[----:B------:R-:W-:Y:S02]  /*2f00*/  ISETP.GT.AND P2, PT, R12, 0x10, PT ;  /* 0x000000100c00780c */ /* 0x000fe40003f44270 */
[----:B------:R-:W-:-:S03]  /*2f10*/  FMNMX.FTZ R20, R3, R10, !PT ;  /* 0x0000000a03147209 */ /* 0x000fc60007810000 */
[----:B------:R-:W0:Y:S08]  /*2f20*/  MUFU.TANH R40, R40 ;  /* 0x0000002800287308 */ /* 0x000e300000002400 */
[----:B------:R4:W5:Y:S01]  /*2f30*/  MUFU.TANH R38, R44 ;  /* 0x0000002c00267308 */ /* 0x0009620000002400 */
[----:B-1----:R-:W-:-:S05]  /*2f40*/  FMNMX.FTZ R14, R15, R14, !PT ;  /* 0x0000000e0f0e7209 */ /* 0x002fca0007810000 */
[----:B------:R-:W1:Y:S02]  /*2f50*/  SHFL.BFLY PT, R15, R14, 0x1, 0x1f ;  /* 0x0c201f000e0f7f89 */ /* 0x000e6400000e0000 */
[----:B------:R5:W5:Y:S08]  /*2f60*/  MUFU.TANH R70, R45 ;  /* 0x0000002d00467308 */ /* 0x000b700000002400 */
[----:B------:R-:W5:Y:S08]  /*2f70*/  MUFU.TANH R71, R48 ;  /* 0x0000003000477308 */ /* 0x000f700000002400 */
[----:B------:R-:W5:Y:S01]  /*2f80*/  MUFU.TANH R49, R49 ;  /* 0x0000003100317308 */ /* 0x000f620000002400 */
[----:B-1----:R-:W-:-:S07]  /*2f90*/  FMNMX.FTZ R11, R14, R15, !PT ;  /* 0x0000000f0e0b7209 */ /* 0x002fce0007810000 */
[----:B------:R-:W1:Y:S01]  /*2fa0*/  MUFU.TANH R52, R52 ;  /* 0x0000003400347308 */ /* 0x000e620000002400 */
[----:B------:R-:W-:Y:S02]  /*2fb0*/  FSEL R14, R21, -INF , P1 ;  /* 0xff800000150e7808 */ /* 0x000fe40000800000 */
[----:B------:R-:W-:Y:S02]  /*2fc0*/  FMNMX.FTZ R21, R13, R20, !PT ;  /* 0x000000140d157209 */ /* 0x000fe40007810000 */
[----:B------:R-:W-:Y:S02]  /*2fd0*/  ISETP.GT.AND P1, PT, R12, 0x11, PT ;  /* 0x000000110c00780c */ /* 0x000fe40003f24270 */
[----:B--2---:R-:W-:Y:S01]  /*2fe0*/  FSEL R15, R32, -INF , P2 ;  /* 0xff800000200f7808 */ /* 0x004fe20001000000 */
[----:B------:R-:W2:Y:S01]  /*2ff0*/  MUFU.TANH R53, R53 ;  /* 0x0000003500357308 */ /* 0x000ea20000002400 */
[----:B------:R-:W-:Y:S01]  /*3000*/  FMNMX.FTZ R24, R14, R21, !PT ;  /* 0x000000150e187209 */ /* 0x000fe20007810000 */
[C---:B------:R-:W-:Y:S01]  /*3010*/  FMUL.FTZ R21, R11.reuse, UR14 ;  /* 0x0000000e0b157c20 */ /* 0x040fe20008410000 */
[----:B------:R-:W-:-:S02]  /*3020*/  FSETP.NEU.FTZ.AND P2, PT, R11, -INF , PT ;  /* 0xff8000000b00780b */ /* 0x000fc40003f5d000 */
[----:B------:R-:W-:Y:S02]  /*3030*/  FSEL R20, R26, -INF , P1 ;  /* 0xff8000001a147808 */ /* 0x000fe40000800000 */
[----:B------:R-:W-:Y:S01]  /*3040*/  FMNMX.FTZ R27, R15, R24, !PT ;  /* 0x000000180f1b7209 */ /* 0x000fe20007810000 */
[----:B------:R-:W2:Y:S01]  /*3050*/  MUFU.TANH R56, R56 ;  /* 0x0000003800387308 */ /* 0x000ea20000002400 */
[----:B----4-:R-:W-:Y:S02]  /*3060*/  FSEL R44, R21, RZ, P2 ;  /* 0x000000ff152c7208 */ /* 0x010fe40001000000 */
[----:B------:R-:W-:Y:S02]  /*3070*/  ISETP.GT.AND P1, PT, R12, 0x19, PT ;  /* 0x000000190c00780c */ /* 0x000fe40003f24270 */
[----:B---3--:R-:W-:Y:S01]  /*3080*/  FSEL R21, R36, -INF , P3 ;  /* 0xff80000024157808 */ /* 0x008fe20001800000 */
[--C-:B------:R-:W-:Y:S01]  /*3090*/  FFMA.FTZ R32, R25, UR14, -R44.reuse ;  /* 0x0000000e19207c23 */ /* 0x100fe2000801082c */
[----:B------:R-:W-:Y:S01]  /*30a0*/  FMNMX.FTZ R26, R20, R27, !PT ;  /* 0x0000001b141a7209 */ /* 0x000fe20007810000 */
[--C-:B------:R-:W-:Y:S01]  /*30b0*/  FFMA.FTZ R34, R28, UR14, -R44.reuse ;  /* 0x0000000e1c227c23 */ /* 0x100fe2000801082c */
[----:B------:R-:W-:Y:S01]  /*30c0*/  ISETP.GT.AND P2, PT, R12, 0x20, PT ;  /* 0x000000200c00780c */ /* 0x000fe20003f44270 */
[----:B------:R3:W-:Y:S01]  /*30d0*/  MUFU.EX2 R189, R32 ;  /* 0x0000002000bd7308 */ /* 0x0007e20000000800 */
[----:B------:R-:W-:Y:S01]  /*30e0*/  FSEL R24, R72, -INF , P1 ;  /* 0xff80000048187808 */ /* 0x000fe20000800000 */
[--C-:B------:R-:W-:Y:S01]  /*30f0*/  FFMA.FTZ R36, R29, UR14, -R44.reuse ;  /* 0x0000000e1d247c23 */ /* 0x100fe2000801082c */
[----:B------:R-:W-:Y:S01]  /*3100*/  FMNMX.FTZ R27, R21, R26, !PT ;  /* 0x0000001a151b7209 */ /* 0x000fe20007810000 */
[--C-:B------:R-:W-:Y:S01]  /*3110*/  FFMA.FTZ R42, R42, UR14, -R44.reuse ;  /* 0x0000000e2a2a7c23 */ /* 0x100fe2000801082c */
[----:B------:R-:W-:Y:S01]  /*3120*/  ISETP.GT.AND P1, PT, R12, 0x21, PT ;  /* 0x000000210c00780c */ /* 0x000fe20003f24270 */
[--C-:B------:R-:W-:Y:S01]  /*3130*/  FFMA.FTZ R43, R43, UR14, -R44.reuse ;  /* 0x0000000e2b2b7c23 */ /* 0x100fe2000801082c */
[----:B0-----:R-:W-:Y:S01]  /*3140*/  FSEL R25, R40, -INF , P2 ;  /* 0xff80000028197808 */ /* 0x001fe20001000000 */
[----:B------:R-:W0:Y:S01]  /*3150*/  MUFU.TANH R57, R57 ;  /* 0x0000003900397308 */ /* 0x000e220000002400 */
[----:B------:R-:W-:Y:S01]  /*3160*/  FMNMX.FTZ R30, R24, R27, !PT ;  /* 0x0000001b181e7209 */ /* 0x000fe20007810000 */
[--C-:B------:R-:W-:Y:S01]  /*3170*/  FFMA.FTZ R40, R33, UR14, -R44.reuse ;  /* 0x0000000e21287c23 */ /* 0x100fe2000801082c */
[----:B------:R-:W-:Y:S01]  /*3180*/  ISETP.GT.AND P2, PT, R12, 0x28, PT ;  /* 0x000000280c00780c */ /* 0x000fe20003f44270 */
[--C-:B------:R-:W-:Y:S01]  /*3190*/  FFMA.FTZ R46, R46, UR14, -R44.reuse ;  /* 0x0000000e2e2e7c23 */ /* 0x100fe2000801082c */
[----:B------:R-:W-:Y:S01]  /*31a0*/  FSEL R26, R73, -INF , P1 ;  /* 0xff800000491a7808 */ /* 0x000fe20000800000 */
[--C-:B------:R-:W-:Y:S01]  /*31b0*/  FFMA.FTZ R47, R47, UR14, -R44.reuse ;  /* 0x0000000e2f2f7c23 */ /* 0x100fe2000801082c */
[----:B-----5:R-:W-:Y:S01]  /*31c0*/  FMNMX.FTZ R45, R25, R30, !PT ;  /* 0x0000001e192d7209 */ /* 0x020fe20007810000 */
        /* <DEDUP_REMOVED lines=15> */
[----:B------:R-:W-:Y:S01]  /*32c0*/  FSEL R29, R71, -INF , P2 ;  /* 0xff800000471d7808 */ /* 0x000fe20001000000 */
[----:B------:R-:W4:Y:S01]  /*32d0*/  MUFU.TANH R61, R61 ;  /* 0x0000003d003d7308 */ /* 0x000f220000002400 */
[----:B---3--:R-:W-:Y:S01]  /*32e0*/  FMNMX.FTZ R32, R28, R45, !PT ;  /* 0x0000002d1c207209 */ /* 0x008fe20007810000 */
[--C-:B------:R-:W-:Y:S01]  /*32f0*/  FFMA.FTZ R59, R59, UR14, -R44.reuse ;  /* 0x0000000e3b3b7c23 */ /* 0x100fe2000801082c */
[----:B------:R-:W-:Y:S01]  /*3300*/  ISETP.GT.AND P2, PT, R12, 0x38, PT ;  /* 0x000000380c00780c */ /* 0x000fe20003f44270 */
[--C-:B------:R-:W-:Y:S01]  /*3310*/  FFMA.FTZ R62, R62, UR14, -R44.reuse ;  /* 0x0000000e3e3e7c23 */ /* 0x100fe2000801082c */
[----:B------:R-:W-:Y:S01]  /*3320*/  FSEL R30, R49, -INF , P1 ;  /* 0xff800000311e7808 */ /* 0x000fe20000800000 */
[--C-:B------:R-:W-:Y:S01]  /*3330*/  FFMA.FTZ R49, R35, UR14, -R44.reuse ;  /* 0x0000000e23317c23 */ /* 0x100fe2000801082c */
[----:B------:R-:W-:Y:S01]  /*3340*/  FMNMX.FTZ R45, R29, R32, !PT ;  /* 0x000000201d2d7209 */ /* 0x000fe20007810000 */
[----:B------:R-:W3:Y:S01]  /*3350*/  MUFU.TANH R64, R64 ;  /* 0x0000004000407308 */ /* 0x000ee20000002400 */
[----:B------:R-:W-:Y:S01]  /*3360*/  ISETP.GT.AND P1, PT, R12, 0x39, PT ;  /* 0x000000390c00780c */ /* 0x000fe20003f24270 */
[--C-:B------:R-:W-:Y:S01]  /*3370*/  FFMA.FTZ R63, R63, UR14, -R44.reuse ;  /* 0x0000000e3f3f7c23 */ /* 0x100fe2000801082c */
[----:B-1----:R-:W-:Y:S01]  /*3380*/  FSEL R31, R52, -INF , P2 ;  /* 0xff800000341f7808 */ /* 0x002fe20001000000 */
[--C-:B------:R-:W-:Y:S01]  /*3390*/  FFMA.FTZ R66, R66, UR14, -R44.reuse ;  /* 0x0000000e42427c23 */ /* 0x100fe2000801082c */
[----:B-----5:R-:W-:Y:S01]  /*33a0*/  FMNMX.FTZ R34, R30, R45, !PT ;  /* 0x0000002d1e227209 */ /* 0x020fe20007810000 */
[--C-:B------:R-:W-:Y:S01]  /*33b0*/  FFMA.FTZ R67, R67, UR14, -R44.reuse ;  /* 0x0000000e43437c23 */ /* 0x100fe2000801082c */
[----:B------:R-:W-:Y:S01]  /*33c0*/  ISETP.GT.AND P2, PT, R12, 0x40, PT ;  /* 0x000000400c00780c */ /* 0x000fe20003f44270 */
[----:B------:R1:W-:Y:S01]  /*33d0*/  MUFU.EX2 R191, R36 ;  /* 0x0000002400bf7308 */ /* 0x0003e20000000800 */
[----:B--2---:R-:W-:Y:S01]  /*33e0*/  FSEL R32, R53, -INF , P1 ;  /* 0xff80000035207808 */ /* 0x004fe20000800000 */
[--C-:B------:R-:W-:Y:S01]  /*33f0*/  FFMA.FTZ R53, R37, UR14, -R44.reuse ;  /* 0x0000000e25357c23 */ /* 0x100fe2000801082c */
[----:B------:R-:W-:Y:S01]  /*3400*/  FMNMX.FTZ R45, R31, R34, !PT ;  /* 0x000000221f2d7209 */ /* 0x000fe20007810000 */
[----:B------:R-:W-:Y:S01]  /*3410*/  FFMA.FTZ R2, R2, UR14, -R44 ;  /* 0x0000000e02027c23 */ /* 0x000fe2000801082c */
[----:B------:R-:W-:-:S02]  /*3420*/  ISETP.GT.AND P1, PT, R12, 0x41, PT ;  /* 0x000000410c00780c */ /* 0x000fc40003f24270 */
[----:B------:R-:W-:Y:S02]  /*3430*/  CS2R R72, SRZ ;  /* 0x0000000000487805 */ /* 0x000fe4000001ff00 */
[----:B------:R-:W-:Y:S01]  /*3440*/  FSEL R33, R56, -INF , P2 ;  /* 0xff80000038217808 */ /* 0x000fe20001000000 */
[----:B------:R-:W2:Y:S01]  /*3450*/  MUFU.TANH R65, R65 ;  /* 0x0000004100417308 */ /* 0x000ea20000002400 */
[----:B-1----:R-:W-:Y:S02]  /*3460*/  FMNMX.FTZ R36, R32, R45, !PT ;  /* 0x0000002d20247209 */ /* 0x002fe40007810000 */
[----:B------:R-:W-:Y:S02]  /*3470*/  CS2R R70, SRZ ;  /* 0x0000000000467805 */ /* 0x000fe4000001ff00 */
[----:B------:R-:W-:Y:S02]  /*3480*/  ISETP.GT.AND P2, PT, R12, 0x48, PT ;  /* 0x000000480c00780c */ /* 0x000fe40003f44270 */
[----:B0-----:R-:W-:-:S02]  /*3490*/  FSEL R34, R57, -INF , P1 ;  /* 0xff80000039227808 */ /* 0x001fc40000800000 */
[----:B------:R-:W-:Y:S01]  /*34a0*/  FMNMX.FTZ R45, R33, R36, !PT ;  /* 0x00000024212d7209 */ /* 0x000fe20007810000 */
[----:B------:R-:W-:Y:S01]  /*34b0*/  MUFU.TANH R68, R68 ;  /* 0x0000004400447308 */ /* 0x000fe20000002400 */
[----:B------:R-:W-:Y:S02]  /*34c0*/  ISETP.GT.AND P1, PT, R12, 0x49, PT ;  /* 0x000000490c00780c */ /* 0x000fe40003f24270 */
[----:B----4-:R-:W-:Y:S02]  /*34d0*/  FSEL R35, R60, -INF , P2 ;  /* 0xff8000003c237808 */ /* 0x010fe40001000000 */
[C---:B------:R-:W-:Y:S02]  /*34e0*/  ISETP.GT.AND P2, PT, R12.reuse, 0x50, PT ;  /* 0x000000500c00780c */ /* 0x040fe40003f44270 */
[----:B------:R-:W-:Y:S01]  /*34f0*/  FSEL R36, R61, -INF , P1 ;  /* 0xff8000003d247808 */ /* 0x000fe20000800000 */
[----:B------:R0:W-:Y:S01]  /*3500*/  MUFU.EX2 R52, R38 ;  /* 0x0000002600347308 */ /* 0x0001e20000000800 */
[----:B------:R-:W-:-:S02]  /*3510*/  ISETP.GT.AND P1, PT, R12, 0x51, PT ;  /* 0x000000510c00780c */ /* 0x000fc40003f24270 */
[----:B---3--:R-:W-:Y:S02]  /*3520*/  FSEL R37, R64, -INF , P2 ;  /* 0xff80000040257808 */ /* 0x008fe40001000000 */
[----:B------:R-:W-:-:S03]  /*3530*/  ISETP.GT.AND P2, PT, R12, 0x58, PT ;  /* 0x000000580c00780c */ /* 0x000fc60003f44270 */
[----:B------:R-:W1:Y:S01]  /*3540*/  MUFU.TANH R69, R69 ;  /* 0x0000004500457308 */ /* 0x000e620000002400 */
[----:B0-----:R-:W-:-:S04]  /*3550*/  FMNMX.FTZ R38, R34, R45, !PT ;  /* 0x0000002d22267209 */ /* 0x001fc80007810000 */
[----:B------:R-:W-:Y:S02]  /*3560*/  FMNMX.FTZ R45, R35, R38, !PT ;  /* 0x00000026232d7209 */ /* 0x000fe40007810000 */
[----:B--2---:R-:W-:Y:S01]  /*3570*/  FSEL R38, R65, -INF , P1 ;  /* 0xff80000041267808 */ /* 0x004fe20000800000 */
[----:B------:R0:W2:Y:S01]  /*3580*/  MUFU.EX2 R185, R40 ;  /* 0x0000002800b97308 */ /* 0x0000a20000000800 */
[----:B------:R-:W-:-:S07]  /*3590*/  ISETP.GT.AND P1, PT, R12, 0x59, PT ;  /* 0x000000590c00780c */ /* 0x000fce0003f24270 */
[----:B------:R3:W4:Y:S01]  /*35a0*/  MUFU.EX2 R56, R49 ;  /* 0x0000003100387308 */ /* 0x0007220000000800 */
[----:B0-----:R-:W-:-:S04]  /*35b0*/  FMNMX.FTZ R40, R36, R45, !PT ;  /* 0x0000002d24287209 */ /* 0x001fc80007810000 */
[----:B------:R-:W-:Y:S02]  /*35c0*/  FMNMX.FTZ R45, R37, R40, !PT ;  /* 0x00000028252d7209 */ /* 0x000fe40007810000 */
[----:B-1----:R-:W-:Y:S01]  /*35d0*/  FSEL R40, R69, -INF , P1 ;  /* 0xff80000045287808 */ /* 0x002fe20000800000 */
[----:B------:R-:W-:Y:S01]  /*35e0*/  MUFU.EX2 R64, R42 ;  /* 0x0000002a00407308 */ /* 0x000fe20000000800 */
[----:B---3--:R-:W-:Y:S01]  /*35f0*/  FFMA.FTZ R49, R39, UR14, -R44 ;  /* 0x0000000e27317c23 */ /* 0x008fe2000801082c */
[----:B------:R-:W-:Y:S01]  /*3600*/  FSEL R39, R68, -INF , P2 ;  /* 0xff80000044277808 */ /* 0x000fe20001000000 */
[----:B------:R-:W-:Y:S01]  /*3610*/  FADD.FTZ R68, R189, R48 ;  /* 0x00000030bd447221 */ /* 0x000fe20000010000 */
[----:B------:R-:W-:Y:S01]  /*3620*/  FMNMX.FTZ R12, R38, R45, !PT ;  /* 0x0000002d260c7209 */ /* 0x000fe20007810000 */
[----:B------:R-:W-:Y:S01]  /*3630*/  FFMA.FTZ R45, R41, UR14, -R44 ;  /* 0x0000000e292d7c23 */ /* 0x000fe2000801082c */
[----:B------:R-:W-:Y:S01]  /*3640*/  F2FP.F16.F32.PACK_AB R189, R48, R189 ;  /* 0x000000bd30bd723e */ /* 0x000fe200000000ff */
[----:B------:R-:W-:Y:S01]  /*3650*/  FADD.FTZ R57, R191, R68 ;  /* 0x00000044bf397221 */ /* 0x000fe20000010000 */
[----:B------:R-:W-:Y:S01]  /*3660*/  FMNMX.FTZ R41, R39, R12, !PT ;  /* 0x0000000c27297209 */ /* 0x000fe20007810000 */
[----:B------:R-:W-:Y:S01]  /*3670*/  MUFU.EX2 R60, R49 ;  /* 0x00000031003c7308 */ /* 0x000fe20000000800 */
[C---:B------:R-:W-:Y:S01]  /*3680*/  F2FP.F16.F32.PACK_AB R191, R52.reuse, R191 ;  /* 0x000000bf34bf723e */ /* 0x040fe200000000ff */
[----:B------:R-:W-:Y:S01]  /*3690*/  FADD.FTZ R68, R52, R57 ;  /* 0x0000003934447221 */ /* 0x000fe20000010000 */
[----:B------:R-:W-:-:S03]  /*36a0*/  FMNMX.FTZ R41, R40, R41, !PT ;  /* 0x0000002928297209 */ /* 0x000fc60007810000 */
[----:B--2---:R-:W-:Y:S01]  /*36b0*/  FADD.FTZ R57, R185, R68 ;  /* 0x00000044b9397221 */ /* 0x004fe20000010000 */
[----:B----4-:R-:W-:Y:S01]  /*36c0*/  F2FP.F16.F32.PACK_AB R185, R56, R185 ;  /* 0x000000b938b9723e */ /* 0x010fe200000000ff */
[----:B------:R-:W0:Y:S01]  /*36d0*/  SHFL.BFLY PT, R12, R41, 0x2, 0x1f ;  /* 0x0c401f00290c7f89 */ /* 0x000e2200000e0000 */
[----:B------:R-:W1:Y:S01]  /*36e0*/  MUFU.EX2 R53, R53 ;  /* 0x0000003500357308 */ /* 0x000e620000000800 */
[----:B------:R-:W-:-:S07]  /*36f0*/  CS2R R68, SRZ ;  /* 0x0000000000447805 */ /* 0x000fce000001ff00 */
[----:B------:R-:W2:Y:S08]  /*3700*/  MUFU.EX2 R45, R45 ;  /* 0x0000002d002d7308 */ /* 0x000eb00000000800 */
[----:B------:R-:W-:Y:S01]  /*3710*/  MUFU.EX2 R43, R43 ;  /* 0x0000002b002b7308 */ /* 0x000fe20000000800 */
[----:B-1----:R-:W-:Y:S02]  /*3720*/  F2FP.F16.F32.PACK_AB R187, R60, R53 ;  /* 0x000000353cbb723e */ /* 0x002fe400000000ff */
        /* <DEDUP_REMOVED lines=8> */
[----:B-1----:R-:W-:-:S04]  /*37b0*/  FMNMX.FTZ R12, R42, R41, !PT ;  /* 0x000000292a0c7209 */ /* 0x002fc80007810000 */
[C---:B------:R-:W-:Y:S01]  /*37c0*/  FSETP.NEU.FTZ.AND P1, PT, R12.reuse, -INF , PT ;  /* 0xff8000000c00780b */ /* 0x040fe20003f3d000 */
[----:B------:R-:W-:Y:S02]  /*37d0*/  FMUL.FTZ R41, R12, UR14 ;  /* 0x0000000e0c297c20 */ /* 0x000fe40008410000 */
[----:B------:R-:W0:Y:S01]  /*37e0*/  MUFU.EX2 R54, R54 ;  /* 0x0000003600367308 */ /* 0x000e220000000800 */
[----:B--2---:R-:W-:Y:S02]  /*37f0*/  F2FP.F16.F32.PACK_AB R177, R50, R47 ;  /* 0x0000002f32b1723e */ /* 0x004fe400000000ff */
[----:B------:R-:W-:Y:S02]  /*3800*/  FSEL R41, R41, RZ, P1 ;  /* 0x000000ff29297208 */ /* 0x000fe40000800000 */
        /* <DEDUP_REMOVED lines=40> */
[----:B------:R-:W-:-:S04]  /*3a90*/  FADD.FTZ R42, R56, R57 ;  /* 0x00000039382a7221 */ /* 0x000fc80000010000 */
[----:B------:R-:W-:Y:S01]  /*3aa0*/  FADD.FTZ R57, R53, R42 ;  /* 0x0000002a35397221 */ /* 0x000fe20000010000 */
[----:B------:R-:W-:Y:S01]  /*3ab0*/  CS2R R52, SRZ ;  /* 0x0000000000347805 */ /* 0x000fe2000001ff00 */
[----:B------:R-:W1:Y:S01]  /*3ac0*/  MUFU.EX2 R24, R24 ;  /* 0x0000001800187308 */ /* 0x000e620000000800 */
[----:B--2---:R-:W-:Y:S01]  /*3ad0*/  FADD.FTZ R0, R20, R49 ;  /* 0x0000003114007221 */ /* 0x004fe20000010000 */
[----:B------:R-:W-:Y:S01]  /*3ae0*/  FADD.FTZ R42, R60, R57 ;  /* 0x000000393c2a7221 */ /* 0x000fe20000010000 */
[----:B------:R-:W-:Y:S02]  /*3af0*/  F2FP.F16.F32.PACK_AB R184, R20, R15 ;  /* 0x0000000f14b8723e */ /* 0x000fe400000000ff */
[----:B------:R-:W-:Y:S01]  /*3b00*/  CS2R R60, SRZ ;  /* 0x00000000003c7805 */ /* 0x000fe2000001ff00 */
[----:B------:R-:W-:Y:S02]  /*3b10*/  FADD.FTZ R57, R45, R42 ;  /* 0x0000002a2d397221 */ /* 0x000fe40000010000 */
[----:B------:R-:W2:Y:S01]  /*3b20*/  MUFU.EX2 R25, R25 ;  /* 0x0000001900197308 */ /* 0x000ea20000000800 */
[----:B0-----:R-:W-:Y:S01]  /*3b30*/  FADD.FTZ R49, R21, R0 ;  /* 0x0000000015317221 */ /* 0x001fe20000010000 */
[----:B------:R-:W-:Y:S01]  /*3b40*/  FADD.FTZ R42, R64, R57 ;  /* 0x00000039402a7221 */ /* 0x000fe20000010000 */
[----:B------:R-:W-:-:S02]  /*3b50*/  CS2R R64, SRZ ;  /* 0x0000000000407805 */ /* 0x000fc4000001ff00 */
[----:B------:R-:W-:-:S03]  /*3b60*/  CS2R R56, SRZ ;  /* 0x0000000000387805 */ /* 0x000fc6000001ff00 */
[----:B------:R-:W0:Y:S01]  /*3b70*/  MUFU.EX2 R26, R26 ;  /* 0x0000001a001a7308 */ /* 0x000e220000000800 */
[C---:B-1----:R-:W-:Y:S01]  /*3b80*/  FADD.FTZ R0, R24.reuse, R49 ;  /* 0x0000003118007221 */ /* 0x042fe20000010000 */
[----:B------:R-:W-:-:S06]  /*3b90*/  F2FP.F16.F32.PACK_AB R186, R24, R21 ;  /* 0x0000001518ba723e */ /* 0x000fcc00000000ff */
[----:B------:R-:W1:Y:S01]  /*3ba0*/  MUFU.EX2 R27, R27 ;  /* 0x0000001b001b7308 */ /* 0x000e620000000800 */
[----:B--2---:R-:W-:-:S07]  /*3bb0*/  FADD.FTZ R49, R25, R0 ;  /* 0x0000000019317221 */ /* 0x004fce0000010000 */
[----:B------:R-:W2:Y:S01]  /*3bc0*/  MUFU.EX2 R28, R28 ;  /* 0x0000001c001c7308 */ /* 0x000ea20000000800 */
[C---:B0-----:R-:W-:Y:S01]  /*3bd0*/  FADD.FTZ R0, R26.reuse, R49 ;  /* 0x000000311a007221 */ /* 0x041fe20000010000 */
[----:B------:R-:W-:Y:S01]  /*3be0*/  FADD.FTZ R49, R43, R42 ;  /* 0x0000002a2b317221 */ /* 0x000fe20000010000 */
[----:B------:R-:W-:Y:S02]  /*3bf0*/  F2FP.F16.F32.PACK_AB R180, R26, R25 ;  /* 0x000000191ab4723e */ /* 0x000fe400000000ff */
[----:B------:R-:W-:Y:S01]  /*3c00*/  CS2R R24, SRZ ;  /* 0x0000000000187805 */ /* 0x000fe2000001ff00 */
[----:B------:R-:W-:Y:S01]  /*3c10*/  FADD.FTZ R42, R46, R49 ;  /* 0x000000312e2a7221 */ /* 0x000fe20000010000 */
[----:B------:R-:W-:Y:S01]  /*3c20*/  CS2R R48, SRZ ;  /* 0x0000000000307805 */ /* 0x000fe2000001ff00 */
[----:B------:R-:W0:Y:S01]  /*3c30*/  MUFU.EX2 R29, R29 ;  /* 0x0000001d001d7308 */ /* 0x000e220000000800 */
[----:B-1----:R-:W-:Y:S01]  /*3c40*/  FADD.FTZ R41, R27, R0 ;  /* 0x000000001b297221 */ /* 0x002fe20000010000 */
[----:B------:R-:W-:Y:S01]  /*3c50*/  FADD.FTZ R45, R47, R42 ;  /* 0x0000002a2f2d7221 */ /* 0x000fe20000010000 */
[----:B------:R-:W-:-:S03]  /*3c60*/  CS2R R46, SRZ ;  /* 0x00000000002e7805 */ /* 0x000fc6000001ff00 */
[----:B------:R-:W-:Y:S01]  /*3c70*/  FADD.FTZ R42, R50, R45 ;  /* 0x0000002d322a7221 */ /* 0x000fe20000010000 */
[----:B------:R-:W-:Y:S01]  /*3c80*/  CS2R R44, SRZ ;  /* 0x00000000002c7805 */ /* 0x000fe2000001ff00 */
[----:B------:R-:W1:Y:S01]  /*3c90*/  MUFU.EX2 R30, R30 ;  /* 0x0000001e001e7308 */ /* 0x000e620000000800 */
[C---:B--2---:R-:W-:Y:S01]  /*3ca0*/  FADD.FTZ R0, R28.reuse, R41 ;  /* 0x000000291c007221 */ /* 0x044fe20000010000 */
[----:B------:R-:W-:Y:S01]  /*3cb0*/  FADD.FTZ R13, R51, R42 ;  /* 0x0000002a330d7221 */ /* 0x000fe20000010000 */
[----:B------:R-:W-:Y:S02]  /*3cc0*/  F2FP.F16.F32.PACK_AB R182, R28, R27 ;  /* 0x0000001b1cb6723e */ /* 0x000fe400000000ff */
[----:B------:R-:W-:Y:S02]  /*3cd0*/  CS2R R50, SRZ ;  /* 0x0000000000327805 */ /* 0x000fe4000001ff00 */
[----:B------:R-:W-:Y:S01]  /*3ce0*/  CS2R R42, SRZ ;  /* 0x00000000002a7805 */ /* 0x000fe2000001ff00 */
[----:B------:R-:W-:Y:S01]  /*3cf0*/  FADD.FTZ R10, R54, R13 ;  /* 0x0000000d360a7221 */ /* 0x000fe20000010000 */
[----:B------:R-:W-:Y:S01]  /*3d00*/  CS2R R26, SRZ ;  /* 0x00000000001a7805 */ /* 0x000fe2000001ff00 */
[----:B------:R-:W2:Y:S01]  /*3d10*/  MUFU.EX2 R31, R31 ;  /* 0x0000001f001f7308 */ /* 0x000ea20000000800 */
[----:B0-----:R-:W-:Y:S01]  /*3d20*/  FADD.FTZ R41, R29, R0 ;  /* 0x000000001d297221 */ /* 0x001fe20000010000 */
[----:B------:R-:W-:-:S06]  /*3d30*/  FADD.FTZ R13, R55, R10 ;  /* 0x0000000a370d7221 */ /* 0x000fcc0000010000 */
[----:B------:R-:W0:Y:S01]  /*3d40*/  MUFU.EX2 R32, R32 ;  /* 0x0000002000207308 */ /* 0x000e220000000800 */
[C---:B-1----:R-:W-:Y:S01]  /*3d50*/  FADD.FTZ R0, R30.reuse, R41 ;  /* 0x000000291e007221 */ /* 0x042fe20000010000 */
[----:B------:R-:W-:Y:S02]  /*3d60*/  F2FP.F16.F32.PACK_AB R176, R30, R29 ;  /* 0x0000001d1eb0723e */ /* 0x000fe400000000ff */
[----:B------:R-:W-:-:S04]  /*3d70*/  CS2R R28, SRZ ;  /* 0x00000000001c7805 */ /* 0x000fc8000001ff00 */
[----:B------:R-:W1:Y:S01]  /*3d80*/  MUFU.EX2 R33, R33 ;  /* 0x0000002100217308 */ /* 0x000e620000000800 */
[----:B--2---:R-:W-:-:S07]  /*3d90*/  FADD.FTZ R3, R31, R0 ;  /* 0x000000001f037221 */ /* 0x004fce0000010000 */
        /* <DEDUP_REMOVED lines=39> */
[----:B0-----:R-:W-:Y:S01]  /*4010*/  FADD.FTZ R3, R39, R0 ;  /* 0x0000000027037221 */ /* 0x001fe20000010000 */
[----:B------:R-:W-:-:S06]  /*4020*/  IMAD.MOV.U32 R0, RZ, RZ, 0x3f800000 ;  /* 0x3f800000ff007424 */ /* 0x000fcc00078e00ff */
[----:B------:R-:W0:Y:S01]  /*4030*/  MUFU.EX2 R2, R2 ;  /* 0x0000000200027308 */ /* 0x000e220000000800 */
[----:B-1----:R-:W-:Y:S01]  /*4040*/  FADD.FTZ R13, R67, R10 ;  /* 0x0000000a430d7221 */ /* 0x002fe20000010000 */
[C---:B--2---:R-:W-:Y:S01]  /*4050*/  FADD.FTZ R10, R40.reuse, R3 ;  /* 0x00000003280a7221 */ /* 0x044fe20000010000 */
[----:B------:R-:W-:Y:S02]  /*4060*/  F2FP.F16.F32.PACK_AB R170, R40, R39 ;  /* 0x0000002728aa723e */ /* 0x000fe400000000ff */
[----:B------:R-:W-:Y:S02]  /*4070*/  CS2R R40, SRZ ;  /* 0x0000000000287805 */ /* 0x000fe4000001ff00 */
[----:B------:R-:W-:Y:S01]  /*4080*/  CS2R R38, SRZ ;  /* 0x0000000000267805 */ /* 0x000fe2000001ff00 */
[C---:B0-----:R-:W-:Y:S01]  /*4090*/  FADD.FTZ R3, R2.reuse, R13 ;  /* 0x0000000d02037221 */ /* 0x041fe20000010000 */
[----:B------:R-:W-:Y:S01]  /*40a0*/  F2FP.F16.F32.PACK_AB R171, R2, R67 ;  /* 0x0000004302ab723e */ /* 0x000fe200000000ff */
[----:B------:R-:W-:Y:S01]  /*40b0*/  IMAD.MOV.U32 R2, RZ, RZ, 0x3f800000 ;  /* 0x3f800000ff027424 */ /* 0x000fe200078e00ff */
[----:B------:R-:W-:Y:S01]  /*40c0*/  CS2R R66, SRZ ;  /* 0x0000000000427805 */ /* 0x000fe2000001ff00 */
[----:B------:R-:W-:Y:S06]  /*40d0*/  @!P1 BRA `(.L_x_5724) ;  /* 0x0000002c00249947 */ /* 0x000fec0003800000 */
[----:B------:R-:W-:Y:S01]  /*40e0*/  MOV R13, R11 ;  /* 0x0000000b000d7202 */ /* 0x000fe20000000f00 */
[----:B------:R-:W-:Y:S01]  /*40f0*/  IMAD.MOV.U32 R14, RZ, RZ, R12 ;  /* 0x000000ffff0e7224 */ /* 0x000fe200078e000c */
[----:B------:R-:W-:Y:S01]  /*4100*/  UMOV UR5, UR38 ;  /* 0x0000002600057c82 */ /* 0x000fe20008000000 */
[----:B------:R-:W-:Y:S01]  /*4110*/  IMAD.MOV.U32 R2, RZ, RZ, 0x3f800000 ;  /* 0x3f800000ff027424 */ /* 0x000fe200078e00ff */
[----:B------:R-:W-:Y:S01]  /*4120*/  UMOV UR6, UR39 ;  /* 0x0000002700067c82 */ /* 0x000fe20008000000 */
[----:B------:R-:W-:Y:S01]  /*4130*/  IMAD.MOV.U32 R119, RZ, RZ, RZ ;  /* 0x000000ffff777224 */ /* 0x000fe200078e00ff */
[----:B------:R-:W-:Y:S01]  /*4140*/  ULDC UR7, c[0x0][0x9d8] ;  /* 0x0002760000077ab9 */ /* 0x000fe20000000800 */
[----:B------:R-:W-:-:S05]  /*4150*/  ULDC UR34, c[0x0][0x988] ;  /* 0x0002620000227ab9 */ /* 0x000fca0000000800 */
.L_x_5735:
[----:B------:R-:W-:-:S04]  /*4160*/  UISETP.NE.AND UP0, UPT, UR6, 0x1, UPT ;  /* 0x000000010600788c */ /* 0x000fc8000bf05270 */
[----:B------:R-:W-:-:S04]  /*4170*/  USEL UR38, URZ, 0x1, UP0 ;  /* 0x000000013f267887 */ /* 0x000fc80008000000 */
[----:B------:R-:W-:Y:S01]  /*4180*/  ULOP3.LUT UR38, UR5, UR38, URZ, 0x3c, !UPT ;  /* 0x0000002605267292 */ /* 0x000fe2000f8e3c3f */
[----:B------:R-:W-:Y:S11]  /*4190*/  @!P0 BRA `(.L_x_5725) ;  /* 0x0000000000048947 */ /* 0x000ff60003800000 */
[----:B------:R-:W-:Y:S01]  /*41a0*/  BPT.TRAP 0x1 ;  /* 0x000000040000795c */ /* 0x000fe20000300000 */
.L_x_5725:
        /* <DEDUP_REMOVED lines=9> */
.L_x_5726:
[----:B-1----:R-:W-:Y:S05]  /*4240*/  @P1 BRA `(.L_x_5727) ;  /* 0x0000000000081947 */ /* 0x002fea0003800000 */
[----:B------:R-:W1:Y:S02]  /*4250*/  SYNCS.PHASECHK.TRANS64.TRYWAIT P1, [UR8+0x30830], R11 ;  /* 0x0308300bff0075a7 */ /* 0x000e640008020148 */
[----:B-1----:R-:W-:Y:S05]  /*4260*/  @!P1 BRA `(.L_x_5728) ;  /* 0x000000e000f49947 */ /* 0x002fea0003800000 */
.L_x_5727:
        /* <DEDUP_REMOVED lines=175> */
.L_x_5729:
[----:B------:R-:W-:Y:S01]  /*4d60*/  ULEA UR9, UR6, UR40, 0x3 ;  /* 0x0000002806097291 */ /* 0x000fe2000f8e183f */
[----:B------:R-:W-:-:S05]  /*4d70*/  IMAD.U32 R0, RZ, RZ, UR5 ;  /* 0x00000005ff007e24 */ /* 0x000fca000f8e00ff */
[----:B------:R-:W-:-:S04]  /*4d80*/  SHF.L.U32 R0, R0, 0x1f, RZ ;  /* 0x0000001f00007819 */ /* 0x000fc800000006ff */
[----:B------:R2:W3:Y:S01]  /*4d90*/  SYNCS.PHASECHK.TRANS64.TRYWAIT P1, [UR9+0x30850], R0 ;  /* 0x03085000ff0075a7 */ /* 0x0004e20008020149 */
[----:B------:R-:W-:Y:S05]  /*4da0*/  @!P0 BRA `(.L_x_5730) ;  /* 0x0000000000048947 */ /* 0x000fea0003800000 */
[----:B------:R-:W-:Y:S01]  /*4db0*/  BPT.TRAP 0x1 ;  /* 0x000000040000795c */ /* 0x000fe20000300000 */
.L_x_5730:
[----:B---3--:R-:W-:Y:S05]  /*4dc0*/  @P1 BRA `(.L_x_5731) ;  /* 0x0000000000081947 */ /* 0x008fea0003800000 */
[----:B------:R-:W3:Y:S02]  /*4dd0*/  SYNCS.PHASECHK.TRANS64.TRYWAIT P1, [UR9+0x30850], R0 ;  /* 0x03085000ff0075a7 */ /* 0x000ee40008020149 */
[----:B---3--:R-:W-:Y:S05]  /*4de0*/  @!P1 BRA `(.L_x_5732) ;  /* 0x000000d8002c9947 */ /* 0x008fea0003800000 */
.L_x_5731:
        /* <DEDUP_REMOVED lines=37> */
.L_x_5733:
[----:B------:R-:W-:Y:S01]  /*5040*/  UISETP.NE.AND UP0, UPT, UR60, URZ, UPT ;  /* 0x0000003f3c00728c */ /* 0x000fe2000bf05270 */
[----:B-1----:R-:W-:Y:S01]  /*5050*/  FMUL.FTZ R12, R129, UR7 ;  /* 0x00000007810c7c20 */ /* 0x002fe20008410000 */
[----:B0-2---:R-:W-:Y:S01]  /*5060*/  FMUL.FTZ R0, R120, UR7 ;  /* 0x0000000778007c20 */ /* 0x005fe20008410000 */
[----:B------:R-:W-:Y:S01]  /*5070*/  FMUL.FTZ R20, R132, UR7 ;  /* 0x0000000784147c20 */ /* 0x000fe20008410000 */
[----:B------:R-:W-:Y:S01]  /*5080*/  FMUL.FTZ R168, R122, UR7 ;  /* 0x000000077aa87c20 */ /* 0x000fe20008410000 */
[----:B------:R0:W-:Y:S01]  /*5090*/  MUFU.TANH R120, R12 ;  /* 0x0000000c00787308 */ /* 0x0001e20000002400 */
[----:B------:R-:W-:Y:S01]  /*50a0*/  PLOP3.LUT P1, PT, PT, PT, UP0, 0x80, 0x0 ;  /* 0x000000000000781c */ /* 0x000fe20003f2f008 */
[----:B------:R-:W-:Y:S01]  /*50b0*/  FMUL.FTZ R2, R121, UR7 ;  /* 0x0000000779027c20 */ /* 0x000fe20008410000 */
[----:B------:R-:W-:Y:S01]  /*50c0*/  PLOP3.LUT P2, PT, PT, PT, UP0, 0x80, 0x0 ;  /* 0x000000000000781c */ /* 0x000fe20003f4f008 */
[----:B------:R-:W-:Y:S02]  /*50d0*/  IMAD.U32 R21, RZ, RZ, UR42 ;  /* 0x0000002aff157e24 */ /* 0x000fe4000f8e00ff */
[----:B------:R-:W-:Y:S01]  /*50e0*/  FMUL.FTZ R15, R124, UR7 ;  /* 0x000000077c0f7c20 */ /* 0x000fe20008410000 */
[----:B------:R-:W-:Y:S01]  /*50f0*/  @UP0 ULDC UR5, c[0x0][0x44c] ;  /* 0x0001130000050ab9 */ /* 0x000fe20000000800 */
[----:B------:R-:W-:Y:S01]  /*5100*/  FMUL.FTZ R11, R125, UR7 ;  /* 0x000000077d0b7c20 */ /* 0x000fe20008410000 */
[----:B------:R1:W-:Y:S01]  /*5110*/  MUFU.TANH R122, R20 ;  /* 0x00000014007a7308 */ /* 0x0003e20000002400 */
[----:B0-----:R-:W-:Y:S01]  /*5120*/  IADD3 R12, R18, UR41, RZ ;  /* 0x00000029120c7c10 */ /* 0x001fe2000fffe0ff */
[----:B------:R-:W-:Y:S01]  /*5130*/  FMUL.FTZ R128, R128, UR7 ;  /* 0x0000000780807c20 */ /* 0x000fe20008410000 */
[----:B------:R-:W-:Y:S01]  /*5140*/  FMUL.FTZ R144, R144, UR7 ;  /* 0x0000000790907c20 */ /* 0x000fe20008410000 */
[----:B------:R-:W-:Y:S01]  /*5150*/  FMUL.FTZ R171, R126, UR7 ;  /* 0x000000077eab7c20 */ /* 0x000fe20008410000 */
[----:B------:R-:W-:Y:S01]  /*5160*/  FMUL.FTZ R136, R136, UR7 ;  /* 0x0000000788887c20 */ /* 0x000fe20008410000 */
[----:B------:R-:W-:Y:S01]  /*5170*/  FMUL.FTZ R132, R135, UR7 ;  /* 0x0000000787847c20 */ /* 0x000fe20008410000 */
[----:B------:R-:W-:Y:S01]  /*5180*/  FMUL.FTZ R133, R133, UR7 ;  /* 0x0000000785857c20 */ /* 0x000fe20008410000 */
[----:B------:R-:W0:Y:S01]  /*5190*/  MUFU.TANH R0, R0 ;  /* 0x0000000000007308 */ /* 0x000e220000002400 */
[----:B-1----:R-:W-:Y:S01]  /*51a0*/  @P1 IMAD.HI.U32 R20, R12, UR5, RZ ;  /* 0x000000050c141c27 */ /* 0x002fe2000f8e00ff */
[----:B------:R-:W-:-:S03]  /*51b0*/  @UP0 ULDC UR5, c[0x0][0x450] ;  /* 0x0001140000050ab9 */ /* 0x000fc60000000800 */
[----:B------:R-:W-:Y:S01]  /*51c0*/  FMUL.FTZ R141, R141, UR7 ;  /* 0x000000078d8d7c20 */ /* 0x000fe20008410000 */
[----:B------:R-:W-:Y:S01]  /*51d0*/  FMUL.FTZ R169, R123, UR7 ;  /* 0x000000077ba97c20 */ /* 0x000fe20008410000 */
[----:B------:R-:W-:Y:S01]  /*51e0*/  FMUL.FTZ R140, R140, UR7 ;  /* 0x000000078c8c7c20 */ /* 0x000fe20008410000 */
[----:B------:R-:W-:Y:S01]  /*51f0*/  @P2 SHF.R.U32.HI R12, RZ, UR5, R20 ;  /* 0x00000005ff0c2c19 */ /* 0x000fe20008011614 */
[----:B------:R-:W-:Y:S01]  /*5200*/  UMOV UR5, 0x1 ;  /* 0x0000000100057882 */ /* 0x000fe20000000000 */
[----:B------:R-:W1:Y:S01]  /*5210*/  MUFU.TANH R2, R2 ;  /* 0x0000000200027308 */ /* 0x000e620000002400 */
[----:B------:R-:W-:Y:S01]  /*5220*/  UIMAD UR5, UR4, -0x60, UR5 ;  /* 0xffffffa0040578a4 */ /* 0x000fe2000f8e0205 */
[----:B------:R-:W-:Y:S01]  /*5230*/  FMUL.FTZ R20, R145, UR7 ;  /* 0x0000000791147c20 */ /* 0x000fe20008410000 */
[----:B------:R-:W2:Y:S01]  /*5240*/  SHFL.IDX PT, R121, R12, RZ, 0x1c1f ;  /* 0x001c1fff0c797589 */ /* 0x000ea200000e0000 */
[----:B------:R-:W-:Y:S01]  /*5250*/  FMUL.FTZ R170, R127, UR7 ;  /* 0x000000077faa7c20 */ /* 0x000fe20008410000 */
[----:B------:R-:W-:Y:S01]  /*5260*/  FMUL.FTZ R137, R137, UR7 ;  /* 0x0000000789897c20 */ /* 0x000fe20008410000 */
[----:B------:R-:W-:Y:S01]  /*5270*/  FMUL.FTZ R129, R130, UR7 ;  /* 0x0000000782817c20 */ /* 0x000fe20008410000 */
[----:B------:R-:W-:Y:S01]  /*5280*/  IMAD.U32 R172, RZ, RZ, UR5 ;  /* 0x00000005ffac7e24 */ /* 0x000fe2000f8e00ff */
[----:B------:R-:W3:Y:S01]  /*5290*/  MUFU.TANH R15, R15 ;  /* 0x0000000f000f7308 */ /* 0x000ee20000002400 */
[----:B------:R-:W-:Y:S01]  /*52a0*/  FMUL.FTZ R130, R131, UR7 ;  /* 0x0000000783827c20 */ /* 0x000fe20008410000 */
[----:B------:R-:W-:Y:S01]  /*52b0*/  FMUL.FTZ R131, R134, UR7 ;  /* 0x0000000786837c20 */ /* 0x000fe20008410000 */
[----:B------:R-:W-:-:S02]  /*52c0*/  IMAD R172, R17, -0x2, R172 ;  /* 0xfffffffe11ac7824 */ /* 0x000fc400078e02ac */
[----:B------:R-:W-:Y:S01]  /*52d0*/  FMUL.FTZ R138, R138, UR7 ;  /* 0x000000078a8a7c20 */ /* 0x000fe20008410000 */
[----:B------:R-:W-:Y:S01]  /*52e0*/  FMUL.FTZ R134, R139, UR7 ;  /* 0x000000078b867c20 */ /* 0x000fe20008410000 */
[----:B------:R-:W-:Y:S01]  /*52f0*/  FMUL.FTZ R148, R148, UR7 ;  /* 0x0000000794947c20 */ /* 0x000fe20008410000 */
[----:B------:R-:W-:Y:S01]  /*5300*/  FMUL.FTZ R149, R149, UR7 ;  /* 0x0000000795957c20 */ /* 0x000fe20008410000 */
[----:B------:R-:W-:Y:S01]  /*5310*/  IADD3 R172, -R21, UR43, R172 ;  /* 0x0000002b15ac7c10 */ /* 0x000fe2000fffe1ac */
        /* <DEDUP_REMOVED lines=8> */
[----:B------:R-:W5:Y:S01]  /*53a0*/  MUFU.TANH R128, R128 ;  /* 0x0000008000807308 */ /* 0x000f620000002400 */
[----:B------:R-:W-:Y:S01]  /*53b0*/  FMUL.FTZ R165, R165, UR7 ;  /* 0x00000007a5a57c20 */ /* 0x000fe20008410000 */
[----:B--2---:R-:W-:Y:S01]  /*53c0*/  IMAD.IADD R121, R172, 0x1, R121 ;  /* 0x00000001ac797824 */ /* 0x004fe200078e0279 */
[----:B------:R-:W-:Y:S01]  /*53d0*/  UMOV UR14, UR34 ;  /* 0x00000022000e7c82 */ /* 0x000fe20008000000 */
[----:B------:R-:W2:Y:S01]  /*53e0*/  S2UR UR6, SR_CgaCtaId ;  /* 0x00000000000679c3 */ /* 0x000ea20000008800 */
[----:B------:R-:W-:-:S02]  /*53f0*/  UIADD3 UR8, UR8, 0x30840, URZ ;  /* 0x0003084008087890 */ /* 0x000fc4000fffe03f */
[C---:B------:R-:W-:Y:S01]  /*5400*/  ISETP.GT.AND P1, PT, R121.reuse, RZ, PT ;  /* 0x000000ff7900720c */ /* 0x040fe20003f24270 */
[----:B------:R1:W-:Y:S01]  /*5410*/  MUFU.TANH R126, R144 ;  /* 0x00000090007e7308 */ /* 0x0003e20000002400 */
[C---:B------:R-:W-:Y:S02]  /*5420*/  ISETP.GT.AND P2, PT, R121.reuse, 0x1, PT ;  /* 0x000000017900780c */ /* 0x040fe40003f44270 */
[----:B0-----:R-:W-:Y:S02]  /*5430*/  FSEL R145, R0, -INF , P1 ;  /* 0xff80000000917808 */ /* 0x001fe40000800000 */
[----:B------:R-:W-:Y:S02]  /*5440*/  ISETP.GT.AND P1, PT, R121, 0x8, PT ;  /* 0x000000087900780c */ /* 0x000fe40003f24270 */
[----:B------:R-:W-:Y:S01]  /*5450*/  FMNMX.FTZ R21, R145, R14, !PT ;  /* 0x0000000e91157209 */ /* 0x000fe20007810000 */
[----:B------:R0:W-:Y:S01]  /*5460*/  MUFU.TANH R135, R136 ;  /* 0x0000008800877308 */ /* 0x0001e20000002400 */
[----:B-1----:R-:W-:-:S02]  /*5470*/  FSEL R144, R2, -INF , P2 ;  /* 0xff80000002907808 */ /* 0x002fc40001000000 */
[----:B------:R-:W-:Y:S02]  /*5480*/  ISETP.GT.AND P2, PT, R121, 0x9, PT ;  /* 0x000000097900780c */ /* 0x000fe40003f44270 */
[----:B------:R-:W-:-:S03]  /*5490*/  FMNMX.FTZ R21, R144, R21, !PT ;  /* 0x0000001590157209 */ /* 0x000fc60007810000 */
[----:B------:R-:W1:Y:S01]  /*54a0*/  MUFU.TANH R123, R133 ;  /* 0x00000085007b7308 */ /* 0x000e620000002400 */
[----:B0-----:R-:W-:Y:S01]  /*54b0*/  FMUL.FTZ R136, R142, UR7 ;  /* 0x000000078e887c20 */ /* 0x001fe20008410000 */
[----:B---3--:R-:W-:Y:S02]  /*54c0*/  FSEL R142, R15, -INF , P1 ;  /* 0xff8000000f8e7808 */ /* 0x008fe40000800000 */
[----:B------:R-:W-:Y:S01]  /*54d0*/  ISETP.GT.AND P1, PT, R121, 0x10, PT ;  /* 0x000000107900780c */ /* 0x000fe20003f24270 */
[----:B--2---:R-:W-:Y:S01]  /*54e0*/  UPRMT UR8, UR6, 0x654, UR8 ;  /* 0x0000065406087896 */ /* 0x004fe20008000008 */
[----:B------:R-:W-:Y:S02]  /*54f0*/  FMNMX.FTZ R0, R142, R21, !PT ;  /* 0x000000158e007209 */ /* 0x000fe40007810000 */
[----:B------:R4:W-:Y:S06]  /*5500*/  MUFU.TANH R125, R141 ;  /* 0x0000008d007d7308 */ /* 0x0009ec0000002400 */
[----:B------:R-:W-:Y:S02]  /*5510*/  SYNCS.ARRIVE.TRANS64.RED.A1T0 RZ, [UR8], RZ ;  /* 0x000000ffffff79a7 */ /* 0x000fe40008100408 */
[----:B------:R5:W-:Y:S01]  /*5520*/  MUFU.TANH R127, R140 ;  /* 0x0000008c007f7308 */ /* 0x000be20000002400 */
[----:B----4-:R-:W-:-:S02]  /*5530*/  FSEL R141, R11, -INF , P2 ;  /* 0xff8000000b8d7808 */ /* 0x010fc40001000000 */
[----:B------:R-:W-:Y:S02]  /*5540*/  ISETP.GT.AND P2, PT, R121, 0x11, PT ;  /* 0x000000117900780c */ /* 0x000fe40003f44270 */
[----:B------:R-:W-:Y:S02]  /*5550*/  FMNMX.FTZ R11, R141, R0, !PT ;  /* 0x000000008d0b7209 */ /* 0x000fe40007810000 */
[----:B------:R-:W-:Y:S01]  /*5560*/  FSEL R139, R120, -INF , P2 ;  /* 0xff800000788b7808 */ /* 0x000fe20001000000 */
[----:B------:R1:W0:Y:S01]  /*5570*/  MUFU.TANH R124, R137 ;  /* 0x00000089007c7308 */ /* 0x0002220000002400 */
[----:B-----5:R-:W-:Y:S02]  /*5580*/  FSEL R140, R128, -INF , P1 ;  /* 0xff800000808c7808 */ /* 0x020fe40000800000 */
[----:B------:R-:W-:Y:S02]  /*5590*/  ISETP.GT.AND P1, PT, R121, 0x18, PT ;  /* 0x000000187900780c */ /* 0x000fe40003f24270 */
[----:B------:R-:W-:-:S02]  /*55a0*/  FMNMX.FTZ R0, R140, R11, !PT ;  /* 0x0000000b8c007209 */ /* 0x000fc40007810000 */
[----:B------:R-:W-:Y:S01]  /*55b0*/  ISETP.GT.AND P2, PT, R121, 0x19, PT ;  /* 0x000000197900780c */ /* 0x000fe20003f44270 */
[----:B------:R2:W-:Y:S01]  /*55c0*/  MUFU.TANH R133, R138 ;  /* 0x0000008a00857308 */ /* 0x0005e20000002400 */
[----:B------:R-:W-:Y:S02]  /*55d0*/  FMNMX.FTZ R11, R139, R0, !PT ;  /* 0x000000008b0b7209 */ /* 0x000fe40007810000 */
[----:B-1----:R-:W-:Y:S02]  /*55e0*/  FSEL R137, R123, -INF , P2 ;  /* 0xff8000007b897808 */ /* 0x002fe40001000000 */
[----:B------:R-:W-:-:S03]  /*55f0*/  ISETP.GT.AND P2, PT, R121, 0x21, PT ;  /* 0x000000217900780c */ /* 0x000fc60003f44270 */
[----:B------:R-:W1:Y:S01]  /*5600*/  MUFU.TANH R20, R20 ;  /* 0x0000001400147308 */ /* 0x000e620000002400 */
[----:B--2---:R-:W-:Y:S02]  /*5610*/  FSEL R138, R122, -INF , P1 ;  /* 0xff8000007a8a7808 */ /* 0x004fe40000800000 */
[----:B------:R-:W-:Y:S02]  /*5620*/  ISETP.GT.AND P1, PT, R121, 0x20, PT ;  /* 0x000000207900780c */ /* 0x000fe40003f24270 */
[----:B------:R-:W-:Y:S02]  /*5630*/  FMNMX.FTZ R0, R138, R11, !PT ;  /* 0x0000000b8a007209 */ /* 0x000fe40007810000 */
[----:B------:R-:W-:Y:S01]  /*5640*/  FSEL R135, R135, -INF , P1 ;  /* 0xff80000087877808 */ /* 0x000fe20000800000 */
[----:B------:R-:W2:Y:S01]  /*5650*/  MUFU.TANH R148, R148 ;  /* 0x0000009400947308 */ /* 0x000ea20000002400 */
[----:B------:R-:W-:Y:S02]  /*5660*/  FMNMX.FTZ R0, R137, R0, !PT ;  /* 0x0000000089007209 */ /* 0x000fe40007810000 */
[----:B------:R-:W-:-:S02]  /*5670*/  ISETP.GT.AND P1, PT, R121, 0x28, PT ;  /* 0x000000287900780c */ /* 0x000fc40003f24270 */
[----:B0-----:R-:W-:Y:S02]  /*5680*/  FSEL R128, R124, -INF , P2 ;  /* 0xff8000007c807808 */ /* 0x001fe40001000000 */
[----:B------:R-:W-:Y:S01]  /*5690*/  FMNMX.FTZ R11, R135, R0, !PT ;  /* 0x00000000870b7209 */ /* 0x000fe20007810000 */
[----:B------:R-:W0:Y:S01]  /*56a0*/  MUFU.TANH R149, R149 ;  /* 0x0000009500957308 */ /* 0x000e220000002400 */
[----:B------:R-:W-:Y:S02]  /*56b0*/  ISETP.GT.AND P2, PT, R121, 0x29, PT ;  /* 0x000000297900780c */ /* 0x000fe40003f44270 */
[----:B------:R-:W-:Y:S02]  /*56c0*/  FSEL R127, R127, -INF , P1 ;  /* 0xff8000007f7f7808 */ /* 0x000fe40000800000 */
[----:B------:R-:W-:Y:S02]  /*56d0*/  FMNMX.FTZ R0, R128, R11, !PT ;  /* 0x0000000b80007209 */ /* 0x000fe40007810000 */
[----:B------:R-:W-:Y:S01]  /*56e0*/  ISETP.GT.AND P1, PT, R121, 0x30, PT ;  /* 0x000000307900780c */ /* 0x000fe20003f24270 */
[----:B------:R-:W3:Y:S01]  /*56f0*/  MUFU.TANH R152, R152 ;  /* 0x0000009800987308 */ /* 0x000ee20000002400 */
[----:B------:R-:W-:-:S02]  /*5700*/  FSEL R122, R125, -INF , P2 ;  /* 0xff8000007d7a7808 */ /* 0x000fc40001000000 */
[----:B------:R-:W-:Y:S02]  /*5710*/  FMNMX.FTZ R11, R127, R0, !PT ;  /* 0x000000007f0b7209 */ /* 0x000fe40007810000 */
[C---:B------:R-:W-:Y:S02]  /*5720*/  ISETP.GT.AND P2, PT, R121.reuse, 0x31, PT ;  /* 0x000000317900780c */ /* 0x040fe40003f44270 */
[----:B------:R-:W-:Y:S01]  /*5730*/  FSEL R123, R126, -INF , P1 ;  /* 0xff8000007e7b7808 */ /* 0x000fe20000800000 */
[----:B------:R-:W4:Y:S01]  /*5740*/  MUFU.TANH R153, R153 ;  /* 0x0000009900997308 */ /* 0x000f220000002400 */
[----:B------:R-:W-:Y:S02]  /*5750*/  FMNMX.FTZ R2, R122, R11, !PT ;  /* 0x0000000b7a027209 */ /* 0x000fe40007810000 */
[----:B------:R-:W-:Y:S02]  /*5760*/  ISETP.GT.AND P1, PT, R121, 0x38, PT ;  /* 0x000000387900780c */ /* 0x000fe40003f24270 */
[----:B-1----:R-:W-:-:S02]  /*5770*/  FSEL R0, R20, -INF , P2 ;  /* 0xff80000014007808 */ /* 0x002fc40001000000 */
[----:B------:R-:W-:Y:S01]  /*5780*/  FMNMX.FTZ R15, R123, R2, !PT ;  /* 0x000000027b0f7209 */ /* 0x000fe20007810000 */
[----:B------:R-:W1:Y:S01]  /*5790*/  MUFU.TANH R156, R156 ;  /* 0x0000009c009c7308 */ /* 0x000e620000002400 */
[----:B------:R-:W-:Y:S02]  /*57a0*/  ISETP.GT.AND P2, PT, R121, 0x39, PT ;  /* 0x000000397900780c */ /* 0x000fe40003f44270 */
[----:B--2---:R-:W-:Y:S01]  /*57b0*/  FSEL R11, R148, -INF , P1 ;  /* 0xff800000940b7808 */ /* 0x004fe20000800000 */
[----:B------:R-:W-:Y:S01]  /*57c0*/  FMUL.FTZ R148, R143, UR7 ;  /* 0x000000078f947c20 */ /* 0x000fe20008410000 */
[----:B------:R-:W-:Y:S02]  /*57d0*/  FMNMX.FTZ R20, R0, R15, !PT ;  /* 0x0000000f00147209 */ /* 0x000fe40007810000 */
[----:B------:R-:W-:Y:S01]  /*57e0*/  ISETP.GT.AND P1, PT, R121, 0x40, PT ;  /* 0x000000407900780c */ /* 0x000fe20003f24270 */
[----:B------:R-:W2:Y:S01]  /*57f0*/  MUFU.TANH R157, R157 ;  /* 0x0000009d009d7308 */ /* 0x000ea20000002400 */
[----:B0-----:R-:W-:Y:S01]  /*5800*/  FSEL R2, R149, -INF , P2 ;  /* 0xff80000095027808 */ /* 0x001fe20001000000 */
[----:B------:R-:W-:Y:S01]  /*5810*/  FMUL.FTZ R149, R146, UR7 ;  /* 0x0000000792957c20 */ /* 0x000fe20008410000 */
[----:B------:R-:W-:-:S02]  /*5820*/  FMNMX.FTZ R21, R11, R20, !PT ;  /* 0x000000140b157209 */ /* 0x000fc40007810000 */
[C---:B------:R-:W-:Y:S02]  /*5830*/  ISETP.GT.AND P2, PT, R121.reuse, 0x41, PT ;  /* 0x000000417900780c */ /* 0x040fe40003f44270 */
[----:B---3--:R-:W-:Y:S01]  /*5840*/  FSEL R15, R152, -INF , P1 ;  /* 0xff800000980f7808 */ /* 0x008fe20000800000 */
[----:B------:R-:W0:Y:S01]  /*5850*/  MUFU.TANH R160, R160 ;  /* 0x000000a000a07308 */ /* 0x000e220000002400 */
[----:B------:R-:W-:Y:S02]  /*5860*/  FMNMX.FTZ R120, R2, R21, !PT ;  /* 0x0000001502787209 */ /* 0x000fe40007810000 */
[----:B------:R-:W-:Y:S02]  /*5870*/  ISETP.GT.AND P1, PT, R121, 0x48, PT ;  /* 0x000000487900780c */ /* 0x000fe40003f24270 */
[----:B----4-:R-:W-:Y:S01]  /*5880*/  FSEL R20, R153, -INF , P2 ;  /* 0xff80000099147808 */ /* 0x010fe20001000000 */
[----:B------:R-:W-:Y:S01]  /*5890*/  FMUL.FTZ R153, R155, UR7 ;  /* 0x000000079b997c20 */ /* 0x000fe20008410000 */
[----:B------:R-:W-:Y:S01]  /*58a0*/  FMNMX.FTZ R125, R15, R120, !PT ;  /* 0x000000780f7d7209 */ /* 0x000fe20007810000 */
[----:B------:R-:W3:Y:S01]  /*58b0*/  MUFU.TANH R161, R161 ;  /* 0x000000a100a17308 */ /* 0x000ee20000002400 */
[----:B------:R-:W-:Y:S01]  /*58c0*/  ISETP.GT.AND P2, PT, R121, 0x49, PT ;  /* 0x000000497900780c */ /* 0x000fe20003f44270 */
[----:B------:R-:W-:Y:S01]  /*58d0*/  FMUL.FTZ R155, R159, UR7 ;  /* 0x000000079f9b7c20 */ /* 0x000fe20008410000 */
[----:B-1----:R-:W-:Y:S01]  /*58e0*/  FSEL R21, R156, -INF , P1 ;  /* 0xff8000009c157808 */ /* 0x002fe20000800000 */
[----:B------:R-:W-:Y:S01]  /*58f0*/  FMUL.FTZ R156, R162, UR7 ;  /* 0x00000007a29c7c20 */ /* 0x000fe20008410000 */
[----:B------:R-:W-:Y:S01]  /*5900*/  FMNMX.FTZ R124, R20, R125, !PT ;  /* 0x0000007d147c7209 */ /* 0x000fe20007810000 */
[----:B------:R-:W-:Y:S01]  /*5910*/  FMUL.FTZ R159, R167, UR7 ;  /* 0x00000007a79f7c20 */ /* 0x000fe20008410000 */
[----:B------:R-:W-:Y:S01]  /*5920*/  ISETP.GT.AND P1, PT, R121, 0x50, PT ;  /* 0x000000507900780c */ /* 0x000fe20003f24270 */
[----:B------:R-:W1:Y:S01]  /*5930*/  MUFU.TANH R126, R164 ;  /* 0x000000a4007e7308 */ /* 0x000e620000002400 */
[----:B--2---:R-:W-:Y:S01]  /*5940*/  FSEL R120, R157, -INF , P2 ;  /* 0xff8000009d787808 */ /* 0x004fe20001000000 */
[----:B------:R-:W-:Y:S01]  /*5950*/  FMUL.FTZ R157, R163, UR7 ;  /* 0x00000007a39d7c20 */ /* 0x000fe20008410000 */
[----:B------:R-:W-:-:S02]  /*5960*/  FMNMX.FTZ R125, R21, R124, !PT ;  /* 0x0000007c157d7209 */ /* 0x000fc40007810000 */
[C---:B------:R-:W-:Y:S02]  /*5970*/  ISETP.GT.AND P2, PT, R121.reuse, 0x51, PT ;  /* 0x000000517900780c */ /* 0x040fe40003f44270 */
[----:B0-----:R-:W-:Y:S01]  /*5980*/  FSEL R124, R160, -INF , P1 ;  /* 0xff800000a07c7808 */ /* 0x001fe20000800000 */
[----:B------:R-:W0:Y:S01]  /*5990*/  MUFU.TANH R165, R165 ;  /* 0x000000a500a57308 */ /* 0x000e220000002400 */
[----:B------:R-:W-:Y:S02]  /*59a0*/  FMNMX.FTZ R143, R120, R125, !PT ;  /* 0x0000007d788f7209 */ /* 0x000fe40007810000 */
[----:B------:R-:W-:Y:S02]  /*59b0*/  ISETP.GT.AND P1, PT, R121, 0x58, PT ;  /* 0x000000587900780c */ /* 0x000fe40003f24270 */
[----:B---3--:R-:W-:Y:S02]  /*59c0*/  FSEL R125, R161, -INF , P2 ;  /* 0xff800000a17d7808 */ /* 0x008fe40001000000 */
[----:B------:R-:W-:Y:S01]  /*59d0*/  FMNMX.FTZ R152, R124, R143, !PT ;  /* 0x0000008f7c987209 */ /* 0x000fe20007810000 */
[----:B------:R-:W2:Y:S01]  /*59e0*/  MUFU.TANH R168, R168 ;  /* 0x000000a800a87308 */ /* 0x000ea20000002400 */
[----:B------:R-:W-:-:S02]  /*59f0*/  ISETP.GT.AND P2, PT, R121, 0x59, PT ;  /* 0x000000597900780c */ /* 0x000fc40003f44270 */
[----:B-1----:R-:W-:Y:S02]  /*5a00*/  FSEL R126, R126, -INF , P1 ;  /* 0xff8000007e7e7808 */ /* 0x002fe40000800000 */
[----:B------:R-:W-:Y:S01]  /*5a10*/  FMNMX.FTZ R143, R125, R152, !PT ;  /* 0x000000987d8f7209 */ /* 0x000fe20007810000 */
[----:B------:R-:W-:Y:S01]  /*5a20*/  FMUL.FTZ R152, R147, UR7 ;  /* 0x0000000793987c20 */ /* 0x000fe20008410000 */
[----:B------:R-:W-:Y:S01]  /*5a30*/  FMUL.FTZ R147, R150, UR7 ;  /* 0x0000000796937c20 */ /* 0x000fe20008410000 */
[----:B------:R-:W1:Y:S01]  /*5a40*/  MUFU.TANH R169, R169 ;  /* 0x000000a900a97308 */ /* 0x000e620000002400 */
[----:B0-----:R-:W-:Y:S01]  /*5a50*/  FSEL R121, R165, -INF , P2 ;  /* 0xff800000a5797808 */ /* 0x001fe20001000000 */
[----:B------:R-:W-:Y:S01]  /*5a60*/  FMUL.FTZ R150, R151, UR7 ;  /* 0x0000000797967c20 */ /* 0x000fe20008410000 */
[----:B------:R-:W-:Y:S01]  /*5a70*/  FMNMX.FTZ R146, R126, R143, !PT ;  /* 0x0000008f7e927209 */ /* 0x000fe20007810000 */
[----:B------:R-:W-:Y:S01]  /*5a80*/  FMUL.FTZ R151, R154, UR7 ;  /* 0x000000079a977c20 */ /* 0x000fe20008410000 */
[----:B------:R-:W-:Y:S01]  /*5a90*/  FMUL.FTZ R154, R158, UR7 ;  /* 0x000000079e9a7c20 */ /* 0x000fe20008410000 */
[----:B------:R-:W-:Y:S01]  /*5aa0*/  FMUL.FTZ R158, R166, UR7 ;  /* 0x00000007a69e7c20 */ /* 0x000fe20008410000 */
[----:B------:R-:W-:Y:S01]  /*5ab0*/  FMNMX.FTZ R146, R121, R146, !PT ;  /* 0x0000009279927209 */ /* 0x000fe20007810000 */
[----:B------:R-:W0:Y:S04]  /*5ac0*/  MUFU.TANH R171, R171 ;  /* 0x000000ab00ab7308 */ /* 0x000e280000002400 */
[----:B------:R-:W3:Y:S04]  /*5ad0*/  SHFL.BFLY PT, R143, R146, 0x2, 0x1f ;  /* 0x0c401f00928f7f89 */ /* 0x000ee800000e0000 */
[----:B------:R-:W4:Y:S08]  /*5ae0*/  MUFU.TANH R170, R170 ;  /* 0x000000aa00aa7308 */ /* 0x000f300000002400 */
[----:B------:R-:W5:Y:S08]  /*5af0*/  MUFU.TANH R129, R129 ;  /* 0x0000008100817308 */ /* 0x000f700000002400 */
[----:B------:R-:W5:Y:S01]  /*5b00*/  MUFU.TANH R130, R130 ;  /* 0x0000008200827308 */ /* 0x000f620000002400 */
[----:B---3--:R-:W-:-:S02]  /*5b10*/  FMNMX.FTZ R160, R146, R143, !PT ;  /* 0x0000008f92a07209 */ /* 0x008fc40007810000 */
[----:B------:R-:W3:Y:S05]  /*5b20*/  SHFL.IDX PT, R143, R12, 0x1, 0x1c1f ;  /* 0x003c1f000c8f7f89 */ /* 0x000eea00000e0000 */
[----:B------:R-:W5:Y:S01]  /*5b30*/  MUFU.TANH R131, R131 ;  /* 0x0000008300837308 */ /* 0x000f620000002400 */
[----:B------:R-:W2:Y:S07]  /*5b40*/  SHFL.BFLY PT, R161, R160, 0x1, 0x1f ;  /* 0x0c201f00a0a17f89 */ /* 0x000eae00000e0000 */
[----:B------:R-:W5:Y:S08]  /*5b50*/  MUFU.TANH R132, R132 ;  /* 0x0000008400847308 */ /* 0x000f700000002400 */
[----:B------:R-:W5:Y:S01]  /*5b60*/  MUFU.TANH R134, R134 ;  /* 0x0000008600867308 */ /* 0x000f620000002400 */
[----:B---3--:R-:W-:-:S07]  /*5b70*/  IMAD.IADD R172, R172, 0x1, R143 ;  /* 0x00000001acac7824 */ /* 0x008fce00078e028f */
[----:B------:R-:W3:Y:S01]  /*5b80*/  MUFU.TANH R136, R136 ;  /* 0x0000008800887308 */ /* 0x000ee20000002400 */
[----:B--2---:R-:W-:Y:S02]  /*5b90*/  FMNMX.FTZ R12, R160, R161, !PT ;  /* 0x000000a1a00c7209 */ /* 0x004fe40007810000 */
[C---:B------:R-:W-:Y:S02]  /*5ba0*/  ISETP.GT.AND P1, PT, R172.reuse, RZ, PT ;  /* 0x000000ffac00720c */ /* 0x040fe40003f24270 */
[----:B------:R-:W-:Y:S01]  /*5bb0*/  ISETP.GT.AND P2, PT, R172, 0x1, PT ;  /* 0x00000001ac00780c */ /* 0x000fe20003f44270 */
[----:B------:R-:W-:Y:S01]  /*5bc0*/  FMUL.FTZ R143, R12, UR14 ;  /* 0x0000000e0c8f7c20 */ /* 0x000fe20008410000 */
[----:B------:R-:W-:Y:S01]  /*5bd0*/  FSEL R168, R168, -INF , P1 ;  /* 0xff800000a8a87808 */ /* 0x000fe20000800000 */
[----:B------:R-:W2:Y:S01]  /*5be0*/  MUFU.TANH R148, R148 ;  /* 0x0000009400947308 */ /* 0x000ea20000002400 */
[----:B------:R-:W-:Y:S02]  /*5bf0*/  ISETP.GT.AND P3, PT, R172, 0x8, PT ;  /* 0x00000008ac00780c */ /* 0x000fe40003f64270 */
[----:B-1----:R-:W-:-:S02]  /*5c00*/  FSEL R169, R169, -INF , P2 ;  /* 0xff800000a9a97808 */ /* 0x002fc40001000000 */
[----:B------:R-:W-:Y:S02]  /*5c10*/  FMNMX.FTZ R146, R168, R13, !PT ;  /* 0x0000000da8927209 */ /* 0x000fe40007810000 */
[----:B------:R-:W-:Y:S01]  /*5c20*/  ISETP.GT.AND P4, PT, R172, 0x9, PT ;  /* 0x00000009ac00780c */ /* 0x000fe20003f84270 */
[----:B------:R-:W1:Y:S01]  /*5c30*/  MUFU.TANH R149, R149 ;  /* 0x0000009500957308 */ /* 0x000e620000002400 */
[----:B0-----:R-:W-:Y:S02]  /*5c40*/  FSEL R171, R171, -INF , P3 ;  /* 0xff800000abab7808 */ /* 0x001fe40001800000 */
[----:B------:R-:W-:Y:S02]  /*5c50*/  FMNMX.FTZ R160, R169, R146, !PT ;  /* 0x00000092a9a07209 */ /* 0x000fe40007810000 */
[----:B------:R-:W-:Y:S02]  /*5c60*/  FSETP.NEU.FTZ.AND P1, PT, R12, -INF , PT ;  /* 0xff8000000c00780b */ /* 0x000fe40003f3d000 */
[----:B------:R-:W-:Y:S01]  /*5c70*/  ISETP.GT.AND P2, PT, R172, 0x10, PT ;  /* 0x00000010ac00780c */ /* 0x000fe20003f44270 */
[----:B------:R-:W0:Y:S01]  /*5c80*/  MUFU.TANH R152, R152 ;  /* 0x0000009800987308 */ /* 0x000e220000002400 */
[----:B----4-:R-:W-:-:S02]  /*5c90*/  FSEL R170, R170, -INF , P4 ;  /* 0xff800000aaaa7808 */ /* 0x010fc40002000000 */
[----:B------:R-:W-:Y:S02]  /*5ca0*/  FMNMX.FTZ R161, R171, R160, !PT ;  /* 0x000000a0aba17209 */ /* 0x000fe40007810000 */
[----:B------:R-:W-:Y:S02]  /*5cb0*/  FSEL R146, R143, RZ, P1 ;  /* 0x000000ff8f927208 */ /* 0x000fe40000800000 */
        /* <DEDUP_REMOVED lines=9> */
[----:B------:R-:W5:Y:S01]  /*5d50*/  MUFU.TANH R150, R150 ;  /* 0x0000009600967308 */ /* 0x000f620000002400 */
[----:B------:R-:W-:Y:S01]  /*5d60*/  FMNMX.FTZ R161, R143, R160, !PT ;  /* 0x000000a08fa17209 */ /* 0x000fe20007810000 */
[--C-:B------:R-:W-:Y:S01]  /*5d70*/  FFMA.FTZ R141, R141, UR14, -R146.reuse ;  /* 0x0000000e8d8d7c23 */ /* 0x100fe20008010892 */
[----:B------:R-:W-:Y:S01]  /*5d80*/  ISETP.GT.AND P3, PT, R172, 0x19, PT ;  /* 0x00000019ac00780c */ /* 0x000fe20003f64270 */
[--C-:B------:R-:W-:Y:S01]  /*5d90*/  FFMA.FTZ R186, R138, UR14, -R146.reuse ;  /* 0x0000000e8aba7c23 */ /* 0x100fe20008010892 */
[----:B------:R-:W-:Y:S01]  /*5da0*/  FSEL R145, R131, -INF , P2 ;  /* 0xff80000083917808 */ /* 0x000fe20001000000 */
[--C-:B------:R-:W-:Y:S01]  /*5db0*/  FFMA.FTZ R180, R135, UR14, -R146.reuse ;  /* 0x0000000e87b47c23 */ /* 0x100fe20008010892 */
[----:B------:R-:W-:Y:S01]  /*5dc0*/  FMNMX.FTZ R144, R130, R161, !PT ;  /* 0x000000a182907209 */ /* 0x000fe20007810000 */
[----:B------:R-:W5:Y:S01]  /*5dd0*/  MUFU.TANH R151, R151 ;  /* 0x0000009700977308 */ /* 0x000f620000002400 */
[----:B------:R-:W-:Y:S01]  /*5de0*/  ISETP.GT.AND P2, PT, R172, 0x20, PT ;  /* 0x00000020ac00780c */ /* 0x000fe20003f44270 */
[--C-:B------:R-:W-:Y:S01]  /*5df0*/  FFMA.FTZ R176, R123, UR14, -R146.reuse ;  /* 0x0000000e7bb07c23 */ /* 0x100fe20008010892 */
[----:B------:R-:W-:Y:S01]  /*5e00*/  FSEL R132, R132, -INF , P3 ;  /* 0xff80000084847808 */ /* 0x000fe20001800000 */
[--C-:B------:R-:W-:Y:S01]  /*5e10*/  FFMA.FTZ R123, R0, UR14, -R146.reuse ;  /* 0x0000000e007b7c23 */ /* 0x100fe20008010892 */
[----:B------:R-:W-:Y:S01]  /*5e20*/  FMNMX.FTZ R131, R145, R144, !PT ;  /* 0x0000009091837209 */ /* 0x000fe20007810000 */
[--C-:B------:R-:W-:Y:S01]  /*5e30*/  FFMA.FTZ R178, R11, UR14, -R146.reuse ;  /* 0x0000000e0bb27c23 */ /* 0x100fe20008010892 */
[----:B------:R-:W-:Y:S01]  /*5e40*/  ISETP.GT.AND P3, PT, R172, 0x21, PT ;  /* 0x00000021ac00780c */ /* 0x000fe20003f64270 */
[----:B------:R-:W5:Y:S01]  /*5e50*/  MUFU.TANH R153, R153 ;  /* 0x0000009900997308 */ /* 0x000f620000002400 */
[----:B------:R-:W-:Y:S01]  /*5e60*/  FSEL R144, R133, -INF , P2 ;  /* 0xff80000085907808 */ /* 0x000fe20001000000 */
        /* <DEDUP_REMOVED lines=11> */
[----:B---3--:R-:W-:Y:S01]  /*5f20*/  FSEL R136, R136, -INF , P2 ;  /* 0xff80000088887808 */ /* 0x008fe20001000000 */
[--C-:B------:R-:W-:Y:S01]  /*5f30*/  FFMA.FTZ R190, R142, UR14, -R146.reuse ;  /* 0x0000000e8ebe7c23 */ /* 0x100fe20008010892 */
[----:B------:R-:W-:Y:S01]  /*5f40*/  FMNMX.FTZ R133, R134, R131, !PT ;  /* 0x0000008386857209 */ /* 0x000fe20007810000 */
[----:B------:R-:W3:Y:S01]  /*5f50*/  MUFU.TANH R155, R155 ;  /* 0x0000009b009b7308 */ /* 0x000ee20000002400 */
[----:B------:R-:W-:Y:S01]  /*5f60*/  ISETP.GT.AND P2, PT, R172, 0x30, PT ;  /* 0x00000030ac00780c */ /* 0x000fe20003f44270 */
[--C-:B------:R-:W-:Y:S01]  /*5f70*/  FFMA.FTZ R137, R137, UR14, -R146.reuse ;  /* 0x0000000e89897c23 */ /* 0x100fe20008010892 */
[----:B--2---:R-:W-:Y:S01]  /*5f80*/  FSEL R148, R148, -INF , P3 ;  /* 0xff80000094947808 */ /* 0x004fe20001800000 */
[----:B------:R-:W-:Y:S01]  /*5f90*/  FFMA.FTZ R121, R121, UR14, -R146 ;  /* 0x0000000e79797c23 */ /* 0x000fe20008010892 */
[----:B------:R-:W-:-:S02]  /*5fa0*/  FMNMX.FTZ R133, R136, R133, !PT ;  /* 0x0000008588857209 */ /* 0x000fc40007810000 */
[----:B------:R-:W-:Y:S01]  /*5fb0*/  ISETP.GT.AND P3, PT, R172, 0x31, PT ;  /* 0x00000031ac00780c */ /* 0x000fe20003f64270 */
[----:B------:R2:W-:Y:S01]  /*5fc0*/  MUFU.EX2 R131, R141 ;  /* 0x0000008d00837308 */ /* 0x0005e20000000800 */
[----:B-1----:R-:W-:Y:S02]  /*5fd0*/  FSEL R149, R149, -INF , P2 ;  /* 0xff80000095957808 */ /* 0x002fe40001000000 */
[----:B------:R-:W-:Y:S02]  /*5fe0*/  FMNMX.FTZ R140, R148, R133, !PT ;  /* 0x00000085948c7209 */ /* 0x000fe40007810000 */
[----:B------:R-:W-:Y:S02]  /*5ff0*/  ISETP.GT.AND P2, PT, R172, 0x38, PT ;  /* 0x00000038ac00780c */ /* 0x000fe40003f44270 */
[----:B0-----:R-:W-:Y:S01]  /*6000*/  FSEL R152, R152, -INF , P3 ;  /* 0xff80000098987808 */ /* 0x001fe20001800000 */
[----:B------:R-:W0:Y:S01]  /*6010*/  MUFU.TANH R156, R156 ;  /* 0x0000009c009c7308 */ /* 0x000e220000002400 */
[----:B------:R-:W-:Y:S01]  /*6020*/  FMNMX.FTZ R133, R149, R140, !PT ;  /* 0x0000008c95857209 */ /* 0x000fe20007810000 */
[----:B--2---:R-:W-:Y:S01]  /*6030*/  FFMA.FTZ R141, R139, UR14, -R146 ;  /* 0x0000000e8b8d7c23 */ /* 0x004fe20008010892 */
[----:B------:R-:W-:-:S02]  /*6040*/  ISETP.GT.AND P3, PT, R172, 0x39, PT ;  /* 0x00000039ac00780c */ /* 0x000fc40003f64270 */
[----:B----4-:R-:W-:Y:S02]  /*6050*/  FSEL R147, R147, -INF , P2 ;  /* 0xff80000093937808 */ /* 0x010fe40001000000 */
[----:B------:R-:W-:Y:S01]  /*6060*/  FMNMX.FTZ R140, R152, R133, !PT ;  /* 0x00000085988c7209 */ /* 0x000fe20007810000 */
[----:B------:R-:W1:Y:S01]  /*6070*/  MUFU.TANH R157, R157 ;  /* 0x0000009d009d7308 */ /* 0x000e620000002400 */
[----:B------:R-:W-:Y:S02]  /*6080*/  ISETP.GT.AND P2, PT, R172, 0x40, PT ;  /* 0x00000040ac00780c */ /* 0x000fe40003f44270 */
[----:B-----5:R-:W-:Y:S02]  /*6090*/  FSEL R150, R150, -INF , P3 ;  /* 0xff80000096967808 */ /* 0x020fe40001800000 */
[----:B------:R-:W-:Y:S02]  /*60a0*/  FMNMX.FTZ R139, R147, R140, !PT ;  /* 0x0000008c938b7209 */ /* 0x000fe40007810000 */
[----:B------:R-:W-:Y:S01]  /*60b0*/  ISETP.GT.AND P3, PT, R172, 0x41, PT ;  /* 0x00000041ac00780c */ /* 0x000fe20003f64270 */
[----:B------:R-:W2:Y:S01]  /*60c0*/  MUFU.TANH R158, R158 ;  /* 0x0000009e009e7308 */ /* 0x000ea20000002400 */
[----:B------:R-:W-:-:S02]  /*60d0*/  FSEL R151, R151, -INF , P2 ;  /* 0xff80000097977808 */ /* 0x000fc40001000000 */
[----:B------:R-:W-:Y:S02]  /*60e0*/  FMNMX.FTZ R138, R150, R139, !PT ;  /* 0x0000008b968a7209 */ /* 0x000fe40007810000 */
[C---:B------:R-:W-:Y:S02]  /*60f0*/  ISETP.GT.AND P2, PT, R172.reuse, 0x48, PT ;  /* 0x00000048ac00780c */ /* 0x040fe40003f44270 */
[----:B------:R-:W-:Y:S01]  /*6100*/  FSEL R153, R153, -INF , P3 ;  /* 0xff80000099997808 */ /* 0x000fe20001800000 */
[----:B------:R-:W4:Y:S01]  /*6110*/  MUFU.TANH R159, R159 ;  /* 0x0000009f009f7308 */ /* 0x000f220000002400 */
[----:B------:R-:W-:Y:S02]  /*6120*/  FMNMX.FTZ R138, R151, R138, !PT ;  /* 0x0000008a978a7209 */ /* 0x000fe40007810000 */
[----:B------:R-:W-:Y:S02]  /*6130*/  ISETP.GT.AND P3, PT, R172, 0x49, PT ;  /* 0x00000049ac00780c */ /* 0x000fe40003f64270 */
[----:B------:R-:W-:-:S02]  /*6140*/  FSEL R154, R154, -INF , P2 ;  /* 0xff8000009a9a7808 */ /* 0x000fc40001000000 */
[----:B------:R-:W-:Y:S01]  /*6150*/  FMNMX.FTZ R139, R153, R138, !PT ;  /* 0x0000008a998b7209 */ /* 0x000fe20007810000 */
[----:B------:R5:W-:Y:S01]  /*6160*/  MUFU.EX2 R133, R141 ;  /* 0x0000008d00857308 */ /* 0x000be20000000800 */
[----:B------:R-:W-:Y:S02]  /*6170*/  ISETP.GT.AND P2, PT, R172, 0x50, PT ;  /* 0x00000050ac00780c */ /* 0x000fe40003f44270 */
[----:B---3--:R-:W-:Y:S02]  /*6180*/  FSEL R155, R155, -INF , P3 ;  /* 0xff8000009b9b7808 */ /* 0x008fe40001800000 */
[----:B------:R-:W-:Y:S02]  /*6190*/  FMNMX.FTZ R138, R154, R139, !PT ;  /* 0x0000008b9a8a7209 */ /* 0x000fe40007810000 */
[----:B------:R-:W-:Y:S01]  /*61a0*/  ISETP.GT.AND P3, PT, R172, 0x51, PT ;  /* 0x00000051ac00780c */ /* 0x000fe20003f64270 */
[----:B------:R-:W-:Y:S01]  /*61b0*/  MUFU.EX2 R129, R129 ;  /* 0x0000008100817308 */ /* 0x000fe20000000800 */
[----:B0-----:R-:W-:-:S02]  /*61c0*/  FSEL R156, R156, -INF , P2 ;  /* 0xff8000009c9c7808 */ /* 0x001fc40001000000 */
[----:B------:R-:W-:Y:S02]  /*61d0*/  FMNMX.FTZ R135, R155, R138, !PT ;  /* 0x0000008a9b877209 */ /* 0x000fe40007810000 */
[----:B------:R-:W-:Y:S02]  /*61e0*/  ISETP.GT.AND P2, PT, R172, 0x58, PT ;  /* 0x00000058ac00780c */ /* 0x000fe40003f44270 */
[----:B-1----:R-:W-:Y:S01]  /*61f0*/  FSEL R157, R157, -INF , P3 ;  /* 0xff8000009d9d7808 */ /* 0x002fe20001800000 */
[----:B------:R-:W-:Y:S01]  /*6200*/  MUFU.EX2 R188, R188 ;  /* 0x000000bc00bc7308 */ /* 0x000fe20000000800 */
[----:B------:R-:W-:Y:S01]  /*6210*/  FMNMX.FTZ R138, R156, R135, !PT ;  /* 0x000000879c8a7209 */ /* 0x000fe20007810000 */
[--C-:B------:R-:W-:Y:S01]  /*6220*/  FFMA.FTZ R135, R128, UR14, -R146.reuse ;  /* 0x0000000e80877c23 */ /* 0x100fe20008010892 */
[----:B------:R-:W-:Y:S01]  /*6230*/  ISETP.GT.AND P3, PT, R172, 0x59, PT ;  /* 0x00000059ac00780c */ /* 0x000fe20003f64270 */
[--C-:B------:R-:W-:Y:S01]  /*6240*/  FFMA.FTZ R172, R15, UR14, -R146.reuse ;  /* 0x0000000e0fac7c23 */ /* 0x100fe20008010892 */
[----:B--2---:R-:W-:Y:S01]  /*6250*/  FSEL R158, R158, -INF , P2 ;  /* 0xff8000009e9e7808 */ /* 0x004fe20001000000 */
[----:B------:R-:W-:Y:S01]  /*6260*/  FFMA.FTZ R15, R124, UR14, -R146 ;  /* 0x0000000e7c0f7c23 */ /* 0x000fe20008010892 */
[----:B------:R-:W-:Y:S01]  /*6270*/  FMNMX.FTZ R139, R157, R138, !PT ;  /* 0x0000008a9d8b7209 */ /* 0x000fe20007810000 */
[----:B------:R-:W-:Y:S01]  /*6280*/  MUFU.EX2 R190, R190 ;  /* 0x000000be00be7308 */ /* 0x000fe20000000800 */
[----:B----4-:R-:W-:-:S02]  /*6290*/  FSEL R159, R159, -INF , P3 ;  /* 0xff8000009f9f7808 */ /* 0x010fc40001800000 */
[----:B------:R-:W-:Y:S01]  /*62a0*/  FMNMX.FTZ R128, R158, R139, !PT ;  /* 0x0000008b9e807209 */ /* 0x000fe20007810000 */
[----:B------:R-:W-:-:S03]  /*62b0*/  FFMA.FTZ R139, R2, UR14, -R146 ;  /* 0x0000000e028b7c23 */ /* 0x000fc60008010892 */
[----:B------:R-:W-:Y:S01]  /*62c0*/  FMNMX.FTZ R128, R159, R128, !PT ;  /* 0x000000809f807209 */ /* 0x000fe20007810000 */
[----:B------:R-:W-:Y:S04]  /*62d0*/  MUFU.EX2 R184, R184 ;  /* 0x000000b800b87308 */ /* 0x000fe80000000800 */
[----:B-----5:R-:W0:Y:S04]  /*62e0*/  SHFL.BFLY PT, R141, R128, 0x2, 0x1f ;  /* 0x0c401f00808d7f89 */ /* 0x020e2800000e0000 */
[----:B------:R-:W-:Y:S08]  /*62f0*/  MUFU.EX2 R186, R186 ;  /* 0x000000ba00ba7308 */ /* 0x000ff00000000800 */
[----:B------:R-:W-:Y:S08]  /*6300*/  MUFU.EX2 R137, R137 ;  /* 0x0000008900897308 */ /* 0x000ff00000000800 */
[----:B------:R-:W-:Y:S01]  /*6310*/  MUFU.EX2 R180, R180 ;  /* 0x000000b400b47308 */ /* 0x000fe20000000800 */
[----:B0-----:R-:W-:Y:S01]  /*6320*/  FMNMX.FTZ R0, R128, R141, !PT ;  /* 0x0000008d80007209 */ /* 0x001fe20007810000 */
[--C-:B------:R-:W-:Y:S01]  /*6330*/  FFMA.FTZ R141, R20, UR14, -R146.reuse ;  /* 0x0000000e148d7c23 */ /* 0x100fe20008010892 */
[----:B------:R-:W-:-:S05]  /*6340*/  FFMA.FTZ R20, R126, UR14, -R146 ;  /* 0x0000000e7e147c23 */ /* 0x000fca0008010892 */
        /* <DEDUP_REMOVED lines=8> */
[----:B------:R-:W-:Y:S01]  /*63d0*/  MUFU.EX2 R123, R123 ;  /* 0x0000007b007b7308 */ /* 0x000fe20000000800 */
[----:B------:R-:W-:Y:S02]  /*63e0*/  FSEL R0, R11, RZ, P2 ;  /* 0x000000ff0b007208 */ /* 0x000fe40001000000 */
[----:B------:R-:W-:-:S03]  /*63f0*/  FSEL R125, R125, RZ, P2 ;  /* 0x000000ff7d7d7208 */ /* 0x000fc60001000000 */
[----:B------:R-:W-:Y:S02]  /*6400*/  FADD.FTZ R2, -R0, R13 ;  /* 0x0000000d00027221 */ /* 0x000fe40000010100 */
[--C-:B------:R-:W-:Y:S01]  /*6410*/  FFMA.FTZ R185, R143, UR14, -R125.reuse ;  /* 0x0000000e8fb97c23 */ /* 0x100fe2000801087d */
[----:B------:R-:W-:Y:S01]  /*6420*/  FSEL R143, R12, RZ, P1 ;  /* 0x000000ff0c8f7208 */ /* 0x000fe20000800000 */
[--C-:B------:R-:W-:Y:S01]  /*6430*/  FFMA.FTZ R189, R168, UR14, -R125.reuse ;  /* 0x0000000ea8bd7c23 */ /* 0x100fe2000801087d */
[----:B------:R-:W-:Y:S01]  /*6440*/  FMUL.FTZ R2, R2, UR14 ;  /* 0x0000000e02027c20 */ /* 0x000fe20008410000 */
[--C-:B------:R-:W-:Y:S01]  /*6450*/  FFMA.FTZ R122, R169, UR14, -R125.reuse ;  /* 0x0000000ea97a7c23 */ /* 0x100fe2000801087d */
[--C-:B------:R-:W-:Y:S01]  /*6460*/  FFMA.FTZ R191, R171, UR14, -R125.reuse ;  /* 0x0000000eabbf7c23 */ /* 0x100fe2000801087d */
[----:B------:R-:W-:Y:S01]  /*6470*/  FADD.FTZ R143, -R143, R14 ;  /* 0x0000000e8f8f7221 */ /* 0x000fe20000010100 */
[--C-:B------:R-:W-:Y:S01]  /*6480*/  FFMA.FTZ R124, R170, UR14, -R125.reuse ;  /* 0x0000000eaa7c7c23 */ /* 0x100fe2000801087d */
[----:B------:R-:W-:Y:S01]  /*6490*/  MUFU.EX2 R189, R189 ;  /* 0x000000bd00bd7308 */ /* 0x000fe20000000800 */
[--C-:B------:R-:W-:Y:S01]  /*64a0*/  FFMA.FTZ R126, R130, UR14, -R125.reuse ;  /* 0x0000000e827e7c23 */ /* 0x100fe2000801087d */
[----:B------:R-:W-:Y:S01]  /*64b0*/  FMUL.FTZ R143, R143, UR14 ;  /* 0x0000000e8f8f7c20 */ /* 0x000fe20008410000 */
        /* <DEDUP_REMOVED lines=16> */
[----:B------:R-:W-:-:S05]  /*65c0*/  FFMA.FTZ R158, R158, UR14, -R125 ;  /* 0x0000000e9e9e7c23 */ /* 0x000fca000801087d */
        /* <DEDUP_REMOVED lines=19> */
[----:B------:R-:W-:Y:S01]  /*6700*/  FADD.FTZ R13, R135, R138 ;  /* 0x0000008a870d7221 */ /* 0x000fe20000010000 */
[----:B------:R-:W-:Y:S01]  /*6710*/  FFMA.FTZ R138, R155, UR14, -R125 ;  /* 0x0000000e9b8a7c23 */ /* 0x000fe2000801087d */
        /* <DEDUP_REMOVED lines=65> */
.L_x_5734:
        /* <DEDUP_REMOVED lines=35> */
[----:B------:R-:W-:Y:S06]  /*6d60*/  @P1 BRA `(.L_x_5735) ;  /* 0xffffffd000fc1947 */ /* 0x000fec000383ffff */
.L_x_5724:
[----:B------:R-:W-:-:S13]  /*6d70*/  ISETP.LE.AND P1, PT, RZ, UR4, PT ;  /* 0x00000004ff007c0c */ /* 0x000fda000bf23270 */
[----:B------:R-:W-:Y:S05]  /*6d80*/  @!P1 BRA `(.L_x_5736) ;  /* 0x00000024003c9947 */ /* 0x000fea0003800000 */
[----:B------:R-:W-:Y:S01]  /*6d90*/  IMAD.MOV.U32 R14, RZ, RZ, R11 ;  /* 0x000000ffff0e7224 */ /* 0x000fe200078e000b */
[----:B------:R-:W-:Y:S01]  /*6da0*/  UMOV UR5, UR38 ;  /* 0x0000002600057c82 */ /* 0x000fe20008000000 */
[----:B------:R-:W-:Y:S01]  /*6db0*/  IMAD.MOV.U32 R13, RZ, RZ, R12 ;  /* 0x000000ffff0d7224 */ /* 0x000fe200078e000c */
[----:B------:R-:W-:Y:S01]  /*6dc0*/  UMOV UR6, UR39 ;  /* 0x0000002700067c82 */ /* 0x000fe20008000000 */
[----:B------:R-:W-:Y:S01]  /*6dd0*/  ULDC UR7, c[0x0][0x9d8] ;  /* 0x0002760000077ab9 */ /* 0x000fe20000000800 */
[----:B------:R-:W-:-:S05]  /*6de0*/  ULDC UR10, c[0x0][0x988] ;  /* 0x00026200000a7ab9 */ /* 0x000fca0000000800 */
.L_x_5747:
        /* <DEDUP_REMOVED lines=8> */
.L_x_5737:
[----:B------:R-:W-:Y:S01]  /*6e70*/  ULEA UR8, UR39, UR40, 0x3 ;  /* 0x0000002827087291 */ /* 0x000fe2000f8e183f */
[----:B------:R-:W-:-:S05]  /*6e80*/  IMAD.U32 R11, RZ, RZ, UR38 ;  /* 0x00000026ff0b7e24 */ /* 0x000fca000f8e00ff */
[----:B------:R-:W-:-:S04]  /*6e90*/  SHF.L.U32 R11, R11, 0x1f, RZ ;  /* 0x0000001f0b0b7819 */ /* 0x000fc800000006ff */
[----:B------:R0:W1:Y:S01]  /*6ea0*/  SYNCS.PHASECHK.TRANS64.TRYWAIT P1, [UR8+0x30830], R11 ;  /* 0x0308300bff0075a7 */ /* 0x0000620008020148 */
[----:B------:R-:W-:Y:S05]  /*6eb0*/  @!P0 BRA `(.L_x_5738) ;  /* 0x0000000000048947 */ /* 0x000fea0003800000 */
[----:B------:R-:W-:Y:S01]  /*6ec0*/  BPT.TRAP 0x1 ;  /* 0x000000040000795c */ /* 0x000fe20000300000 */
.L_x_5738:
[----:B-1----:R-:W-:Y:S05]  /*6ed0*/  @P1 BRA `(.L_x_5739) ;  /* 0x0000000000081947 */ /* 0x002fea0003800000 */
[----:B------:R-:W1:Y:S02]  /*6ee0*/  SYNCS.PHASECHK.TRANS64.TRYWAIT P1, [UR8+0x30830], R11 ;  /* 0x0308300bff0075a7 */ /* 0x000e640008020148 */
[----:B-1----:R-:W-:Y:S05]  /*6ef0*/  @!P1 BRA `(.L_x_5740) ;  /* 0x000000b800009947 */ /* 0x002fea0003800000 */
.L_x_5739:
        /* <DEDUP_REMOVED lines=175> */
.L_x_5741:
[----:B------:R-:W-:Y:S01]  /*79f0*/  ULEA UR8, UR6, UR40, 0x3 ;  /* 0x0000002806087291 */ /* 0x000fe2000f8e183f */
[----:B------:R-:W-:-:S05]  /*7a00*/  IMAD.U32 R0, RZ, RZ, UR5 ;  /* 0x00000005ff007e24 */ /* 0x000fca000f8e00ff */
[----:B------:R-:W-:-:S04]  /*7a10*/  SHF.L.U32 R0, R0, 0x1f, RZ ;  /* 0x0000001f00007819 */ /* 0x000fc800000006ff */
[----:B------:R2:W3:Y:S01]  /*7a20*/  SYNCS.PHASECHK.TRANS64.TRYWAIT P1, [UR8+0x30850], R0 ;  /* 0x03085000ff0075a7 */ /* 0x0004e20008020148 */
[----:B------:R-:W-:Y:S05]  /*7a30*/  @!P0 BRA `(.L_x_5742) ;  /* 0x0000000000048947 */ /* 0x000fea0003800000 */
[----:B------:R-:W-:Y:S01]  /*7a40*/  BPT.TRAP 0x1 ;  /* 0x000000040000795c */ /* 0x000fe20000300000 */
.L_x_5742:
[----:B---3--:R-:W-:Y:S05]  /*7a50*/  @P1 BRA `(.L_x_5743) ;  /* 0x0000000000081947 */ /* 0x008fea0003800000 */
[----:B------:R-:W3:Y:S02]  /*7a60*/  SYNCS.PHASECHK.TRANS64.TRYWAIT P1, [UR8+0x30850], R0 ;  /* 0x03085000ff0075a7 */ /* 0x000ee40008020148 */
[----:B---3--:R-:W-:Y:S05]  /*7a70*/  @!P1 BRA `(.L_x_5744) ;  /* 0x000000ac00389947 */ /* 0x008fea0003800000 */
.L_x_5743:
        /* <DEDUP_REMOVED lines=37> */
.L_x_5745:
        /* <DEDUP_REMOVED lines=157> */
[----:B------:R-:W-:Y:S01]  /*86a0*/  FADD.FTZ R13, -R12, R13 ;  /* 0x0000000d0c0d7221 */ /* 0x000fe20000010100 */
[----:B-1----:R-:W-:-:S03]  /*86b0*/  FMNMX.FTZ R11, R157, R158, !PT ;  /* 0x0000009e9d0b7209 */ /* 0x002fc60007810000 */
[----:B------:R-:W-:Y:S02]  /*86c0*/  FMUL.FTZ R158, R13, UR14 ;  /* 0x0000000e0d9e7c20 */ /* 0x000fe40008410000 */
[----:B------:R-:W-:Y:S01]  /*86d0*/  FADD.FTZ R13, -R11, R14 ;  /* 0x0000000e0b0d7221 */ /* 0x000fe20000010100 */
[----:B------:R-:W-:Y:S01]  /*86e0*/  FMUL.FTZ R14, R12, UR14 ;  /* 0x0000000e0c0e7c20 */ /* 0x000fe20008410000 */
[----:B------:R-:W-:Y:S02]  /*86f0*/  MUFU.EX2 R0, R158 ;  /* 0x0000009e00007308 */ /* 0x000fe40000000800 */
[----:B------:R-:W-:Y:S01]  /*8700*/  FMUL.FTZ R2, R13, UR14 ;  /* 0x0000000e0d027c20 */ /* 0x000fe20008410000 */
[--C-:B------:R-:W-:Y:S01]  /*8710*/  FFMA.FTZ R13, R168, UR14, -R14.reuse ;  /* 0x0000000ea80d7c23 */ /* 0x100fe2000801080e */
        /* <DEDUP_REMOVED lines=22> */
[----:B------:R-:W-:Y:S01]  /*8880*/  FFMA.FTZ R155, R155, UR14, -R14 ;  /* 0x0000000e9b9b7c23 */ /* 0x000fe2000801080e */
[----:B------:R-:W-:Y:S01]  /*8890*/  FMUL.FTZ R14, R11, UR14 ;  /* 0x0000000e0b0e7c20 */ /* 0x000fe20008410000 */
[----:B------:R-:W-:Y:S03]  /*88a0*/  MUFU.EX2 R2, R2 ;  /* 0x0000000200027308 */ /* 0x000fe60000000800 */
        /* <DEDUP_REMOVED lines=26> */
[--C-:B------:R-:W-:Y:S01]  /*8a50*/  FFMA.FTZ R152, R152, UR14, -R14.reuse ;  /* 0x0000000e98987c23 */ /* 0x100fe2000801080e */
[----:B------:R-:W-:-:S02]  /*8a60*/  FFMA.FTZ R14, R153, UR14, -R14 ;  /* 0x0000000e990e7c23 */ /* 0x000fc4000801080e */
[----:B------:R-:W0:Y:S01]  /*8a70*/  MUFU.EX2 R20, R20 ;  /* 0x0000001400147308 */ /* 0x000e220000000800 */
[----:B-1----:R-:W-:-:S07]  /*8a80*/  FFMA.FTZ R3, R2, R3, R189 ;  /* 0x0000000302037223 */ /* 0x002fce00000100bd */
        /* <DEDUP_REMOVED lines=92> */
.L_x_5746:
        /* <DEDUP_REMOVED lines=35> */
.L_x_5736:
        /* <DEDUP_REMOVED lines=99> */
.L_x_5748:
[----:B------:R-:W-:Y:S01]  /*98b0*/  ULEA UR5, UR39, UR40, 0x3 ;  /* 0x0000002827057291 */ /* 0x000fe2000f8e183f */
[----:B------:R-:W-:-:S05]  /*98c0*/  IMAD.U32 R0, RZ, RZ, UR38 ;  /* 0x00000026ff007e24 */ /* 0x000fca000f8e00ff */
[----:B------:R-:W-:-:S04]  /*98d0*/  SHF.L.U32 R0, R0, 0x1f, RZ ;  /* 0x0000001f00007819 */ /* 0x000fc800000006ff */
[----:B------:R0:W1:Y:S01]  /*98e0*/  SYNCS.PHASECHK.TRANS64.TRYWAIT P1, [UR5+0x30850], R0 ;  /* 0x03085000ff0075a7 */ /* 0x0000620008020145 */
[----:B------:R-:W-:Y:S05]  /*98f0*/  @!P0 BRA `(.L_x_5749) ;  /* 0x0000000000048947 */ /* 0x000fea0003800000 */
[----:B------:R-:W-:Y:S01]  /*9900*/  BPT.TRAP 0x1 ;  /* 0x000000040000795c */ /* 0x000fe20000300000 */
.L_x_5749:
[----:B-1----:R-:W-:Y:S05]  /*9910*/  @P1 BRA `(.L_x_5750) ;  /* 0x0000000000081947 */ /* 0x002fea0003800000 */
[----:B------:R-:W1:Y:S02]  /*9920*/  SYNCS.PHASECHK.TRANS64.TRYWAIT P1, [UR5+0x30850], R0 ;  /* 0x03085000ff0075a7 */ /* 0x000e640008020145 */
[----:B-1----:R-:W-:Y:S05]  /*9930*/  @!P1 BRA `(.L_x_5751) ;  /* 0x0000008c00a09947 */ /* 0x002fea0003800000 */
.L_x_5750:
        /* <DEDUP_REMOVED lines=8> */
[----:B------:R-:W-:-:S03]  /*99c0*/  IMAD.MOV.U32 R8, RZ, RZ, RZ ;  /* 0x000000ffff087224 */ /* 0x000fc600078e00ff */
        /* <DEDUP_REMOVED lines=12> */
[----:B------:R-:W-:Y:S01]  /*9a90*/  IMAD.U32 R5, RZ, RZ, UR14 ;  /* 0x0000000eff057e24 */ /* 0x000fe2000f8e00ff */
[----:B------:R-:W-:Y:S01]  /*9aa0*/  MOV R0, 0xff800000 ;  /* 0xff80000000007802 */ /* 0x000fe20000000f00 */
[----:B-1----:R-:W-:-:S02]  /*9ab0*/  FADD.FTZ R13, R2, R7 ;  /* 0x00000007020d7221 */ /* 0x002fc40000010000 */
        /* <DEDUP_REMOVED lines=40> */
.L_x_5752:
[----:B------:R-:W0:Y:S01]  /*9d40*/  S2UR UR7, SR_CgaCtaId ;  /* 0x00000000000779c3 */ /* 0x000e220000008800 */
[----:B------:R-:W-:Y:S01]  /*9d50*/  R2UR UR6, R195 ;  /* 0x00000000c30672ca */ /* 0x000fe200000e0000 */
[----:B------:R-:W-:Y:S01]  /*9d60*/  UIADD3 UR4, UR5, 0x30860, URZ ;  /* 0x0003086005047890 */ /* 0x000fe2000fffe03f */
[-C--:B------:R-:W-:Y:S01]  /*9d70*/  FMUL.FTZ R128, R43, R8.reuse ;  /* 0x000000082b807220 */ /* 0x080fe20000410000 */
[----:B------:R-:W-:Y:S01]  /*9d80*/  UIADD3 UR39, UR39, 0x1, URZ ;  /* 0x0000000127277890 */ /* 0x000fe2000fffe03f */
[-C--:B------:R-:W-:Y:S01]  /*9d90*/  FMUL.FTZ R124, R46, R8.reuse ;  /* 0x000000082e7c7220 */ /* 0x080fe20000410000 */
[----:B------:R-:W-:Y:S01]  /*9da0*/  FMUL.FTZ R43, R99, R8 ;  /* 0x00000008632b7220 */ /* 0x000fe20000410000 */
        /* <DEDUP_REMOVED lines=102> */
.L_x_5716:
        /* <DEDUP_REMOVED lines=56> */
[----:B------:R-:W-:Y:S01]  /*a790*/  SHF.R.U64 R10, R10, 0x3, RZ ;  /* 0x000000030a0a7819 */ /* 0x000fe200000012ff */
[--C-:B------:R-:W-:Y:S01]  /*a7a0*/  IMAD.X R37, RZ, RZ, R5.reuse, P6 ;  /* 0x000000ffff257224 */ /* 0x100fe200030e0605 */
[----:B------:R-:W-:Y:S01]  /*a7b0*/  LOP3.LUT R4, R25, R4, RZ, 0x3c, !PT ;  /* 0x0000000419047212 */ /* 0x000fe200078e3cff */
[----:B------:R-:W-:Y:S01]  /*a7c0*/  IMAD.X R25, RZ, RZ, R5, P5 ;  /* 0x000000ffff197224 */ /* 0x000fe200028e0605 */
[----:B------:R-:W-:Y:S02]  /*a7d0*/  LOP3.LUT R10, R10, R135, RZ, 0x3c, !PT ;  /* 0x000000870a0a7212 */ /* 0x000fe400078e3cff */
[----:B------:R-:W-:Y:S02]  /*a7e0*/  LOP3.LUT R8, R103, 0x380, RZ, 0xc0, !PT ;  /* 0x0000038067087812 */ /* 0x000fe400078ec0ff */
[----:B------:R-:W-:Y:S02]  /*a7f0*/  MOV R135, R4 ;  /* 0x0000000400877202 */ /* 0x000fe40000000f00 */
[----:B------:R-:W-:-:S02]  /*a800*/  LOP3.LUT R12, R137, 0x380, RZ, 0xc0, !PT ;  /* 0x00000380890c7812 */ /* 0x000fc400078ec0ff */
[----:B------:R-:W-:Y:S02]  /*a810*/  LOP3.LUT R14, R139, 0x380, RZ, 0xc0, !PT ;  /* 0x000003808b0e7812 */ /* 0x000fe400078ec0ff */
[----:B------:R-:W-:Y:S02]  /*a820*/  F2FP.F16.F32.PACK_AB R4, R123, R24 ;  /* 0x000000187b04723e */ /* 0x000fe400000000ff */
[----:B------:R-:W-:Y:S02]  /*a830*/  LOP3.LUT R32, R147, 0x380, RZ, 0xc0, !PT ;  /* 0x0000038093207812 */ /* 0x000fe400078ec0ff */
[----:B------:R-:W-:Y:S02]  /*a840*/  LOP3.LUT R24, R149, 0x380, RZ, 0xc0, !PT ;  /* 0x0000038095187812 */ /* 0x000fe400078ec0ff */
[----:B------:R-:W-:Y:S02]  /*a850*/  LOP3.LUT R26, R141, 0x380, RZ, 0xc0, !PT ;  /* 0x000003808d1a7812 */ /* 0x000fe400078ec0ff */
[----:B------:R-:W-:-:S02]  /*a860*/  LOP3.LUT R38, R153, 0x380, RZ, 0xc0, !PT ;  /* 0x0000038099267812 */ /* 0x000fc400078ec0ff */
[----:B------:R-:W-:Y:S02]  /*a870*/  SHF.R.U64 R8, R8, 0x3, RZ ;  /* 0x0000000308087819 */ /* 0x000fe400000012ff */
[----:B------:R-:W-:Y:S02]  /*a880*/  LOP3.LUT R28, R143, 0x380, RZ, 0xc0, !PT ;  /* 0x000003808f1c7812 */ /* 0x000fe400078ec0ff */
[----:B------:R-:W-:Y:S02]  /*a890*/  LOP3.LUT R30, R145, 0x380, RZ, 0xc0, !PT ;  /* 0x00000380911e7812 */ /* 0x000fe400078ec0ff */
[----:B------:R-:W-:Y:S02]  /*a8a0*/  IADD3.X R35, RZ, R5, RZ, P1, !PT ;  /* 0x00000005ff237210 */ /* 0x000fe40000ffe4ff */
[----:B------:R-:W-:Y:S02]  /*a8b0*/  SHF.R.U64 R12, R12, 0x3, RZ ;  /* 0x000000030c0c7819 */ /* 0x000fe400000012ff */
[----:B------:R-:W-:-:S02]  /*a8c0*/  SHF.R.U64 R14, R14, 0x3, RZ ;  /* 0x000000030e0e7819 */ /* 0x000fc400000012ff */
[----:B------:R-:W-:Y:S02]  /*a8d0*/  SHF.R.U64 R32, R32, 0x3, RZ ;  /* 0x0000000320207819 */ /* 0x000fe400000012ff */
[----:B------:R-:W-:Y:S01]  /*a8e0*/  F2FP.F16.F32.PACK_AB R5, R134, R133 ;  /* 0x000000858605723e */ /* 0x000fe200000000ff */
[----:B------:R-:W-:Y:S01]  /*a8f0*/  BAR.SYNC.DEFER_BLOCKING 0x1, 0x100 ;  /* 0x0044000000007b1d */ /* 0x000fe20000010000 */
[----:B------:R-:W-:Y:S02]  /*a900*/  SHF.R.U64 R24, R24, 0x3, RZ ;  /* 0x0000000318187819 */ /* 0x000fe400000012ff */
[----:B------:R-:W-:Y:S02]  /*a910*/  SHF.R.U64 R26, R26, 0x3, RZ ;  /* 0x000000031a1a7819 */ /* 0x000fe400000012ff */
[----:B------:R-:W-:Y:S02]  /*a920*/  SHF.R.U64 R38, R38, 0x3, RZ ;  /* 0x0000000326267819 */ /* 0x000fe400000012ff */
[----:B------:R-:W-:-:S02]  /*a930*/  LOP3.LUT R8, R8, R103, RZ, 0x3c, !PT ;  /* 0x0000006708087212 */ /* 0x000fc400078e3cff */
[----:B------:R-:W-:Y:S02]  /*a940*/  SHF.R.U64 R28, R28, 0x3, RZ ;  /* 0x000000031c1c7819 */ /* 0x000fe400000012ff */
[----:B------:R-:W-:Y:S02]  /*a950*/  SHF.R.U64 R30, R30, 0x3, RZ ;  /* 0x000000031e1e7819 */ /* 0x000fe400000012ff */
[----:B------:R-:W-:Y:S02]  /*a960*/  LOP3.LUT R12, R12, R137, RZ, 0x3c, !PT ;  /* 0x000000890c0c7212 */ /* 0x000fe400078e3cff */
[----:B------:R-:W-:Y:S02]  /*a970*/  LOP3.LUT R14, R14, R139, RZ, 0x3c, !PT ;  /* 0x0000008b0e0e7212 */ /* 0x000fe400078e3cff */
[----:B------:R-:W-:Y:S02]  /*a980*/  LOP3.LUT R32, R32, R147, RZ, 0x3c, !PT ;  /* 0x0000009320207212 */ /* 0x000fe400078e3cff */
[----:B------:R-:W-:-:S02]  /*a990*/  LOP3.LUT R36, R151, 0x380, RZ, 0xc0, !PT ;  /* 0x0000038097247812 */ /* 0x000fc400078ec0ff */
[----:B------:R-:W-:Y:S02]  /*a9a0*/  LOP3.LUT R34, R24, R149, RZ, 0x3c, !PT ;  /* 0x0000009518227212 */ /* 0x000fe400078e3cff */
[----:B------:R-:W-:Y:S01]  /*a9b0*/  LOP3.LUT R26, R26, R141, RZ, 0x3c, !PT ;  /* 0x0000008d1a1a7212 */ /* 0x000fe200078e3cff */
[----:B------:R0:W-:Y:S01]  /*a9c0*/  STSM.16.M88.4 [R135], R4 ;  /* 0x0000000487007844 */ /* 0x0001e20000000200 */
[----:B------:R-:W-:Y:S02]  /*a9d0*/  LOP3.LUT R24, R38, R153, RZ, 0x3c, !PT ;  /* 0x0000009926187212 */ /* 0x000fe400078e3cff */
[----:B------:R-:W-:Y:S02]  /*a9e0*/  LOP3.LUT R28, R28, R143, RZ, 0x3c, !PT ;  /* 0x0000008f1c1c7212 */ /* 0x000fe400078e3cff */
[----:B------:R-:W-:Y:S02]  /*a9f0*/  LOP3.LUT R30, R30, R145, RZ, 0x3c, !PT ;  /* 0x000000911e1e7212 */ /* 0x000fe400078e3cff */
[----:B------:R-:W-:-:S02]  /*aa00*/  MOV R133, R8 ;  /* 0x0000000800857202 */ /* 0x000fc40000000f00 */
[----:B------:R-:W-:Y:S02]  /*aa10*/  MOV R132, R10 ;  /* 0x0000000a00847202 */ /* 0x000fe40000000f00 */
[----:B------:R-:W-:Y:S02]  /*aa20*/  MOV R131, R12 ;  /* 0x0000000c00837202 */ /* 0x000fe40000000f00 */
[----:B------:R-:W-:Y:S02]  /*aa30*/  MOV R123, R14 ;  /* 0x0000000e007b7202 */ /* 0x000fe40000000f00 */
[----:B------:R-:W-:Y:S02]  /*aa40*/  F2FP.F16.F32.PACK_AB R8, R41, R40 ;  /* 0x000000282908723e */ /* 0x000fe400000000ff */
[----:B0-----:R-:W-:Y:S02]  /*aa50*/  F2FP.F16.F32.PACK_AB R4, R121, R120 ;  /* 0x000000787904723e */ /* 0x001fe400000000ff */
[----:B------:R-:W-:-:S02]  /*aa60*/  F2FP.F16.F32.PACK_AB R5, R130, R127 ;  /* 0x0000007f8205723e */ /* 0x000fc400000000ff */
[----:B------:R-:W-:Y:S02]  /*aa70*/  F2FP.F16.F32.PACK_AB R6, R122, R3 ;  /* 0x000000037a06723e */ /* 0x000fe400000000ff */
[----:B------:R-:W-:Y:S02]  /*aa80*/  F2FP.F16.F32.PACK_AB R7, R129, R126 ;  /* 0x0000007e8107723e */ /* 0x000fe400000000ff */
[----:B------:R-:W-:Y:S02]  /*aa90*/  F2FP.F16.F32.PACK_AB R9, R128, R125 ;  /* 0x0000007d8009723e */ /* 0x000fe400000000ff */
[----:B------:R-:W-:Y:S01]  /*aaa0*/  F2FP.F16.F32.PACK_AB R10, R45, R44 ;  /* 0x0000002c2d0a723e */ /* 0x000fe200000000ff */
[----:B------:R0:W-:Y:S01]  /*aab0*/  STSM.16.M88.4 [R133], R4 ;  /* 0x0000000485007844 */ /* 0x0001e20000000200 */
[----:B------:R-:W-:Y:S02]  /*aac0*/  F2FP.F16.F32.PACK_AB R11, R47, R124 ;  /* 0x0000007c2f0b723e */ /* 0x000fe400000000ff */
[----:B------:R-:W-:-:S02]  /*aad0*/  SHF.R.U64 R36, R36, 0x3, RZ ;  /* 0x0000000324247819 */ /* 0x000fc400000012ff */
[----:B------:R-:W-:Y:S01]  /*aae0*/  MOV R33, R32 ;  /* 0x0000002000217202 */ /* 0x000fe20000000f00 */
[----:B------:R1:W-:Y:S01]  /*aaf0*/  STSM.16.M88.4 [R132], R8 ;  /* 0x0000000884007844 */ /* 0x0003e20000000200 */
        /* <DEDUP_REMOVED lines=8> */
[----:B------:R-:W-:Y:S02]  /*ab80*/  MOV R38, R30 ;  /* 0x0000001e00267202 */ /* 0x000fe40000000f00 */
[----:B------:R-:W-:Y:S02]  /*ab90*/  F2FP.F16.F32.PACK_AB R24, R57, R56 ;  /* 0x000000383918723e */ /* 0x000fe400000000ff */
[----:B------:R-:W-:Y:S02]  /*aba0*/  F2FP.F16.F32.PACK_AB R25, R59, R58 ;  /* 0x0000003a3b19723e */ /* 0x000fe400000000ff */
[----:B------:R-:W-:-:S02]  /*abb0*/  F2FP.F16.F32.PACK_AB R26, R61, R60 ;  /* 0x0000003c3d1a723e */ /* 0x000fc400000000ff */
[----:B------:R-:W-:Y:S02]  /*abc0*/  F2FP.F16.F32.PACK_AB R27, R63, R62 ;  /* 0x0000003e3f1b723e */ /* 0x000fe400000000ff */
[----:B------:R-:W-:Y:S02]  /*abd0*/  F2FP.F16.F32.PACK_AB R28, R65, R64 ;  /* 0x00000040411c723e */ /* 0x000fe400000000ff */
[----:B------:R-:W-:Y:S01]  /*abe0*/  F2FP.F16.F32.PACK_AB R29, R67, R66 ;  /* 0x00000042431d723e */ /* 0x000fe200000000ff */
[----:B------:R-:W-:Y:S01]  /*abf0*/  STSM.16.M88.4 [R123], R24 ;  /* 0x000000187b007844 */ /* 0x000fe20000000200 */
[----:B------:R-:W-:Y:S02]  /*ac00*/  F2FP.F16.F32.PACK_AB R30, R69, R68 ;  /* 0x00000044451e723e */ /* 0x000fe400000000ff */
[----:B------:R-:W-:Y:S02]  /*ac10*/  F2FP.F16.F32.PACK_AB R31, R71, R70 ;  /* 0x00000046471f723e */ /* 0x000fe400000000ff */
[----:B------:R-:W-:-:S02]  /*ac20*/  LOP3.LUT R36, R36, R151, RZ, 0x3c, !PT ;  /* 0x0000009724247212 */ /* 0x000fc400078e3cff */
[----:B0-----:R-:W-:Y:S01]  /*ac30*/  F2FP.F16.F32.PACK_AB R4, R73, R72 ;  /* 0x000000484904723e */ /* 0x001fe200000000ff */
[----:B------:R-:W-:Y:S01]  /*ac40*/  STSM.16.M88.4 [R103], R28 ;  /* 0x0000001c67007844 */ /* 0x000fe20000000200 */
[----:B------:R-:W-:Y:S02]  /*ac50*/  F2FP.F16.F32.PACK_AB R5, R75, R74 ;  /* 0x0000004a4b05723e */ /* 0x000fe400000000ff */
[----:B------:R-:W-:Y:S02]  /*ac60*/  F2FP.F16.F32.PACK_AB R6, R77, R76 ;  /* 0x0000004c4d06723e */ /* 0x000fe400000000ff */
[----:B------:R-:W-:Y:S02]  /*ac70*/  F2FP.F16.F32.PACK_AB R7, R79, R78 ;  /* 0x0000004e4f07723e */ /* 0x000fe400000000ff */
[----:B-1----:R-:W-:Y:S02]  /*ac80*/  F2FP.F16.F32.PACK_AB R8, R81, R80 ;  /* 0x000000505108723e */ /* 0x002fe400000000ff */
[----:B------:R-:W-:Y:S01]  /*ac90*/  F2FP.F16.F32.PACK_AB R9, R83, R82 ;  /* 0x000000525309723e */ /* 0x000fe200000000ff */
[----:B------:R0:W-:Y:S01]  /*aca0*/  STSM.16.M88.4 [R102], R4 ;  /* 0x0000000466007844 */ /* 0x0001e20000000200 */
[----:B------:R-:W-:-:S02]  /*acb0*/  F2FP.F16.F32.PACK_AB R10, R85, R84 ;  /* 0x00000054550a723e */ /* 0x000fc400000000ff */
[----:B------:R-:W-:Y:S02]  /*acc0*/  F2FP.F16.F32.PACK_AB R11, R87, R86 ;  /* 0x00000056570b723e */ /* 0x000fe400000000ff */
[----:B--2---:R-:W-:Y:S02]  /*acd0*/  F2FP.F16.F32.PACK_AB R12, R89, R88 ;  /* 0x00000058590c723e */ /* 0x004fe400000000ff */
[----:B------:R-:W-:Y:S01]  /*ace0*/  F2FP.F16.F32.PACK_AB R13, R91, R90 ;  /* 0x0000005a5b0d723e */ /* 0x000fe200000000ff */
[----:B------:R1:W-:Y:S01]  /*acf0*/  STSM.16.M88.4 [R38], R8 ;  /* 0x0000000826007844 */ /* 0x0003e20000000200 */
[----:B------:R-:W-:Y:S02]  /*ad00*/  F2FP.F16.F32.PACK_AB R14, R93, R92 ;  /* 0x0000005c5d0e723e */ /* 0x000fe400000000ff */
[----:B------:R-:W-:Y:S02]  /*ad10*/  F2FP.F16.F32.PACK_AB R15, R95, R94 ;  /* 0x0000005e5f0f723e */ /* 0x000fe400000000ff */
[----:B------:R-:W-:-:S02]  /*ad20*/  MOV R34, R34 ;  /* 0x0000002200227202 */ /* 0x000fc40000000f00 */
[----:B------:R-:W-:Y:S01]  /*ad30*/  MOV R36, R36 ;  /* 0x0000002400247202 */ /* 0x000fe20000000f00 */
[----:B------:R2:W-:Y:S01]  /*ad40*/  STSM.16.M88.4 [R33], R12 ;  /* 0x0000000c21007844 */ /* 0x0005e20000000200 */
[----:B------:R-:W-:Y:S01]  /*ad50*/  PLOP3.LUT P0, PT, PT, PT, UP0, 0x80, 0x0 ;  /* 0x000000000000781c */ /* 0x000fe20003f0f008 */
[----:B0-----:R-:W-:Y:S02]  /*ad60*/  IMAD.U32 R4, RZ, RZ, UR8 ;  /* 0x00000008ff047e24 */ /* 0x001fe4000f8e00ff */
        /* <DEDUP_REMOVED lines=10> */
[----:B0-----:R-:W-:-:S03]  /*ae10*/  ISETP.NE.AND P1, PT, R38, 0x1, PT ;  /* 0x000000012600780c */ /* 0x001fc60003f25270 */
        /* <DEDUP_REMOVED lines=8> */
[----:B------:R-:W-:Y:S01]  /*aea0*/  IMAD.U32 R11, RZ, RZ, UR9 ;  /* 0x00000009ff0b7e24 */ /* 0x000fe2000f8e00ff */
[----:B---3--:R-:W-:Y:S02]  /*aeb0*/  @P0 R2UR UR4, R3 ;  /* 0x00000000030402ca */ /* 0x008fe400000e0000 */
[----:B------:R-:W-:-:S06]  /*aec0*/  MOV R3, UR7 ;  /* 0x0000000700037c02 */ /* 0x000fcc0008000f00 */
[----:B------:R2:W5:Y:S01]  /*aed0*/  @P2 LDG.E R3, desc[UR36][R10.64] ;  /* 0x000000240a032981 */ /* 0x000562000c1e1900 */
[----:B01----:R-:W-:Y:S06]  /*aee0*/  @P2 BRA `(.L_x_5755) ;  /* 0x0000000000102947 */ /* 0x003fec0003800000 */
[----:B------:R-:W-:Y:S05]  /*aef0*/  @!P0 BRA `(.L_x_5755) ;  /* 0x00000000000c8947 */ /* 0x000fea0003800000 */
[----:B--2---:R-:W2:Y:S04]  /*af00*/  LDG.E R10, desc[UR36][R4.64] ;  /* 0x00000024040a7981 */ /* 0x004ea8000c1e1900 */
[----:B-----5:R-:W2:Y:S02]  /*af10*/  LDG.E R3, desc[UR36][R4.64+0x4] ;  /* 0x0000042404037981 */ /* 0x020ea4000c1e1900 */
[----:B--2---:R-:W-:-:S07]  /*af20*/  IMAD.IADD R3, R3, 0x1, -R10 ;  /* 0x0000000103037824 */ /* 0x004fce00078e0a0a */
.L_x_5755:
[----:B------:R-:W-:Y:S01]  /*af30*/  R2UR UR16, R192 ;  /* 0x00000000c01072ca */ /* 0x000fe200000e0000 */
[----:B------:R-:W-:Y:S01]  /*af40*/  ULDC.64 UR12, c[0x0][0xb90] ;  /* 0x0002e400000c7ab9 */ /* 0x000fe20000000a00 */
[----:B------:R-:W-:Y:S01]  /*af50*/  R2UR UR15, R193 ;  /* 0x00000000c10f72ca */ /* 0x000fe200000e0000 */
[----:B------:R-:W-:Y:S01]  /*af60*/  VIADD R9, R18, UR41 ;  /* 0x0000002912097c36 */ /* 0x000fe20008000000 */
[----:B------:R-:W-:Y:S01]  /*af70*/  USHF.R.S32.HI UR11, URZ, 0x1f, UR4 ;  /* 0x0000001f3f0b7899 */ /* 0x000fe20008011404 */
[----:B------:R-:W-:Y:S01]  /*af80*/  VIADD R26, R198, UR41 ;  /* 0x00000029c61a7c36 */ /* 0x000fe20008000000 */
[----:B------:R-:W-:Y:S01]  /*af90*/  UMOV UR10, UR4 ;  /* 0x00000004000a7c82 */ /* 0x000fe20008000000 */
[----:B------:R-:W-:Y:S01]  /*afa0*/  @P1 IMAD.HI.U32 R5, R9, R6, RZ ;  /* 0x0000000609051227 */ /* 0x000fe200078e00ff */
[----:B------:R-:W-:Y:S01]  /*afb0*/  MOV R4, R9 ;  /* 0x0000000900047202 */ /* 0x000fe20000000f00 */
[----:B------:R-:W-:Y:S02]  /*afc0*/  USEL UR61, UR61, URZ, !UP0 ;  /* 0x0000003f3d3d7287 */ /* 0x000fe4000c000000 */
[----:B-----5:R-:W-:Y:S01]  /*afd0*/  IMAD R43, R3, R38, RZ ;  /* 0x00000026032b7224 */ /* 0x020fe200078e02ff */
[----:B------:R-:W-:Y:S01]  /*afe0*/  @P1 SHF.R.U32.HI R4, RZ, R8, R5 ;  /* 0x00000008ff041219 */ /* 0x000fe20000011605 */
[----:B------:R-:W-:Y:S01]  /*aff0*/  USHF.R.S32.HI UR14, URZ, 0x1f, UR16 ;  /* 0x0000001f3f0e7899 */ /* 0x000fe20008011410 */
[----:B------:R-:W-:Y:S01]  /*b000*/  IMAD R5, R194, 0x40, R16 ;  /* 0x00000040c2057824 */ /* 0x000fe200078e0210 */
[----:B------:R-:W-:-:S02]  /*b010*/  UIMAD.WIDE.U32 UR8, UR16, UR12, UR10 ;  /* 0x0000000c100872a5 */ /* 0x000fc4000f8e000a */
[----:B------:R-:W-:Y:S01]  /*b020*/  UIMAD UR7, UR14, UR12, URZ ;  /* 0x0000000c0e0772a4 */ /* 0x000fe2000f8e023f */
[----:B------:R-:W-:Y:S01]  /*b030*/  IMAD.MOV R7, RZ, RZ, -R4 ;  /* 0x000000ffff077224 */ /* 0x000fe200078e0a04 */
[----:B------:R-:W-:Y:S01]  /*b040*/  USEL UR15, UR15, URZ, !UP0 ;  /* 0x0000003f0f0f7287 */ /* 0x000fe2000c000000 */
[----:B------:R-:W-:Y:S01]  /*b050*/  IMAD.WIDE R20, R5, 0x2, R20 ;  /* 0x0000000205147825 */ /* 0x000fe200078e0214 */
[----:B------:R-:W-:Y:S01]  /*b060*/  UIMAD UR7, UR16, UR13, UR7 ;  /* 0x0000000d100772a4 */ /* 0x000fe2000f8e0207 */
[----:B------:R-:W-:Y:S02]  /*b070*/  SHF.R.S32.HI R5, RZ, 0x1f, R4 ;  /* 0x0000001fff057819 */ /* 0x000fe40000011404 */
[----:B------:R-:W-:Y:S01]  /*b080*/  ULDC.64 UR12, c[0x0][0xb98] ;  /* 0x0002e600000c7ab9 */ /* 0x000fe20000000a00 */
[----:B------:R-:W-:Y:S01]  /*b090*/  UIADD3 UR9, UR9, UR7, URZ ;  /* 0x0000000709097290 */ /* 0x000fe2000fffe03f */
[----:B------:R-:W-:Y:S01]  /*b0a0*/  IMAD R7, R38, R7, R9 ;  /* 0x0000000726077224 */ /* 0x000fe200078e0209 */
[----:B------:R-:W-:Y:S01]  /*b0b0*/  UIMAD UR7, UR15, UR12, URZ ;  /* 0x0000000c0f0772a4 */ /* 0x000fe2000f8e023f */
[C---:B--2---:R-:W-:Y:S01]  /*b0c0*/  IADD3 R13, P2, R20.reuse, 0x1000, RZ ;  /* 0x00001000140d7810 */ /* 0x044fe20007f5e0ff */
[----:B------:R-:W-:Y:S01]  /*b0d0*/  UIMAD.WIDE.U32 UR8, UR61, UR12, UR8 ;  /* 0x0000000c3d0872a5 */ /* 0x000fe2000f8e0008 */
[----:B------:R-:W-:Y:S01]  /*b0e0*/  IADD3 R33, P3, R20, 0x6000, RZ ;  /* 0x0000600014217810 */ /* 0x000fe20007f7e0ff */
[----:B------:R-:W-:Y:S01]  /*b0f0*/  UIMAD UR7, UR61, UR13, UR7 ;  /* 0x0000000d3d0772a4 */ /* 0x000fe2000f8e0207 */
[----:B------:R-:W-:-:S02]  /*b100*/  SHF.R.S32.HI R6, RZ, 0x1f, R7 ;  /* 0x0000001fff067819 */ /* 0x000fc40000011407 */
[----:B------:R-:W-:Y:S01]  /*b110*/  LOP3.LUT R12, R13, 0x380, RZ, 0xc0, !PT ;  /* 0x000003800d0c7812 */ /* 0x000fe200078ec0ff */
[----:B------:R-:W-:Y:S01]  /*b120*/  ULDC.64 UR12, c[0x0][0xaa0] ;  /* 0x0002a800000c7ab9 */ /* 0x000fe20000000a00 */
[----:B------:R-:W-:Y:S01]  /*b130*/  IADD3 R4, P0, R4, UR8, RZ ;  /* 0x0000000804047c10 */ /* 0x000fe2000ff1e0ff */
[----:B------:R-:W-:Y:S01]  /*b140*/  IMAD.U32 R8, RZ, RZ, UR7 ;  /* 0x00000007ff087e24 */ /* 0x000fe2000f8e00ff */
[----:B------:R-:W-:Y:S02]  /*b150*/  SHF.R.U64 R12, R12, 0x3, RZ ;  /* 0x000000030c0c7819 */ /* 0x000fe400000012ff */
[----:B------:R-:W-:Y:S02]  /*b160*/  LOP3.LUT R32, R33, 0x380, RZ, 0xc0, !PT ;  /* 0x0000038021207812 */ /* 0x000fe400078ec0ff */
[----:B------:R-:W-:Y:S01]  /*b170*/  IADD3.X R5, R5, UR9, R8, P0, !PT ;  /* 0x0000000905057c10 */ /* 0x000fe200087fe408 */
[----:B------:R-:W-:Y:S01]  /*b180*/  ULDC.64 UR8, c[0x0][0xb88] ;  /* 0x0002e20000087ab9 */ /* 0x000fe20000000a00 */
[----:B------:R-:W-:Y:S01]  /*b190*/  LOP3.LUT R12, R12, R13, RZ, 0x3c, !PT ;  /* 0x0000000d0c0c7212 */ /* 0x000fe200078e3cff */
[----:B------:R-:W-:Y:S01]  /*b1a0*/  IMAD R6, R6, UR8, RZ ;  /* 0x0000000806067c24 */ /* 0x000fe2000f8e02ff */
[----:B------:R-:W-:Y:S01]  /*b1b0*/  IADD3.X R13, RZ, R21, RZ, P2, !PT ;  /* 0x00000015ff0d7210 */ /* 0x000fe200017fe4ff */
[----:B------:R-:W-:Y:S01]  /*b1c0*/  IMAD.WIDE.U32 R4, R7, UR8, R4 ;  /* 0x0000000807047c25 */ /* 0x000fe2000f8e0004 */
[----:B------:R-:W-:-:S02]  /*b1d0*/  IADD3 R25, P2, R20, 0x7000, RZ ;  /* 0x0000700014197810 */ /* 0x000fc40007f5e0ff */
[----:B------:R-:W-:Y:S01]  /*b1e0*/  SHF.R.U64 R32, R32, 0x3, RZ ;  /* 0x0000000320207819 */ /* 0x000fe200000012ff */
[----:B------:R-:W-:Y:S01]  /*b1f0*/  IMAD R11, R7, UR9, R6 ;  /* 0x00000009070b7c24 */ /* 0x000fe2000f8e0206 */
[----:B------:R-:W-:Y:S01]  /*b200*/  ULDC.64 UR8, c[0x0][0xb50] ;  /* 0x0002d40000087ab9 */ /* 0x000fe20000000a00 */
[----:B------:R-:W-:Y:S01]  /*b210*/  LOP3.LUT R24, R25, 0x380, RZ, 0xc0, !PT ;  /* 0x0000038019187812 */ /* 0x000fe200078ec0ff */
[----:B------:R-:W-:Y:S01]  /*b220*/  VIADD R6, R26, 0x8 ;  /* 0x000000081a067836 */ /* 0x000fe20000000000 */
[----:B------:R-:W-:Y:S01]  /*b230*/  LOP3.LUT R32, R32, R33, RZ, 0x3c, !PT ;  /* 0x0000002120207212 */ /* 0x000fe200078e3cff */
[----:B------:R-:W-:Y:S01]  /*b240*/  IMAD.IADD R5, R5, 0x1, R11 ;  /* 0x0000000105057824 */ /* 0x000fe200078e020b */
[----:B------:R-:W-:Y:S01]  /*b250*/  LEA R11, P0, R4, UR8, 0x2 ;  /* 0x00000008040b7c11 */ /* 0x000fe2000f8010ff */
[----:B------:R-:W-:Y:S01]  /*b260*/  IMAD.X R33, RZ, RZ, R21, P3 ;  /* 0x000000ffff217224 */ /* 0x000fe200018e0615 */
[----:B------:R-:W-:Y:S02]  /*b270*/  SHF.R.U64 R24, R24, 0x3, RZ ;  /* 0x0000000318187819 */ /* 0x000fe400000012ff */
[----:B------:R-:W-:Y:S01]  /*b280*/  LEA.HI.X R14, R4, UR9, R5, 0x2, P0 ;  /* 0x00000009040e7c11 */ /* 0x000fe200080f1405 */
[----:B------:R-:W-:Y:S01]  /*b290*/  SHFL.IDX PT, R36, R11, RZ, 0x1c1f ;  /* 0x001c1fff0b247589 */ /* 0x000fe200000e0000 */
[----:B------:R-:W-:-:S02]  /*b2a0*/  IADD3 R45, P0, R20, 0x5000, RZ ;  /* 0x00005000142d7810 */ /* 0x000fc40007f1e0ff */
[----:B------:R-:W-:Y:S01]  /*b2b0*/  IADD3 R10, P3, R20, 0xb000, RZ ;  /* 0x0000b000140a7810 */ /* 0x000fe20007f7e0ff */
[----:B------:R-:W0:Y:S01]  /*b2c0*/  SHFL.IDX PT, R37, R14, RZ, 0x1c1f ;  /* 0x001c1fff0e257589 */ /* 0x000e2200000e0000 */
[----:B------:R-:W-:Y:S02]  /*b2d0*/  LOP3.LUT R44, R45, 0x380, RZ, 0xc0, !PT ;  /* 0x000003802d2c7812 */ /* 0x000fe400078ec0ff */
[----:B------:R-:W-:Y:S01]  /*b2e0*/  LOP3.LUT R24, R24, R25, RZ, 0x3c, !PT ;  /* 0x0000001918187212 */ /* 0x000fe200078e3cff */
[----:B------:R-:W-:Y:S01]  /*b2f0*/  IMAD.X R25, RZ, RZ, R21, P2 ;  /* 0x000000ffff197224 */ /* 0x000fe200010e0615 */
[----:B------:R-:W-:Y:S01]  /*b300*/  SHF.R.U64 R44, R44, 0x3, RZ ;  /* 0x000000032c2c7819 */ /* 0x000fe200000012ff */
[----:B------:R-:W-:Y:S01]  /*b310*/  SHFL.IDX PT, R40, R11, 0x1, 0x1c1f ;  /* 0x003c1f000b287f89 */ /* 0x000fe200000e0000 */
[----:B------:R-:W-:Y:S02]  /*b320*/  LOP3.LUT R3, R10, 0x380, RZ, 0xc0, !PT ;  /* 0x000003800a037812 */ /* 0x000fe400078ec0ff */
[----:B------:R-:W-:Y:S01]  /*b330*/  IADD3 R9, P6, R20, 0x2000, RZ ;  /* 0x0000200014097810 */ /* 0x000fe20007fde0ff */
[----:B------:R-:W1:Y:S01]  /*b340*/  SHFL.IDX PT, R41, R14, 0x1, 0x1c1f ;  /* 0x003c1f000e297f89 */ /* 0x000e6200000e0000 */
[----:B------:R-:W-:-:S02]  /*b350*/  LOP3.LUT R44, R44, R45, RZ, 0x3c, !PT ;  /* 0x0000002d2c2c7212 */ /* 0x000fc400078e3cff */
[C---:B------:R-:W-:Y:S02]  /*b360*/  IADD3 R53, P4, R20.reuse, 0x4000, RZ ;  /* 0x0000400014357810 */ /* 0x040fe40007f9e0ff */
[----:B------:R-:W-:Y:S01]  /*b370*/  LOP3.LUT R7, R20, 0x380, RZ, 0xc0, !PT ;  /* 0x0000038014077812 */ /* 0x000fe200078ec0ff */
[----:B------:R-:W-:Y:S01]  /*b380*/  UIMAD UR7, UR11, UR12, URZ ;  /* 0x0000000c0b0772a4 */ /* 0x000fe2000f8e023f */
[----:B------:R-:W-:Y:S01]  /*b390*/  IADD3.X R45, RZ, R21, RZ, P0, !PT ;  /* 0x00000015ff2d7210 */ /* 0x000fe200007fe4ff */
[----:B------:R-:W-:Y:S01]  /*b3a0*/  UIMAD.WIDE.U32 UR8, UR4, UR12, URZ ;  /* 0x0000000c040872a5 */ /* 0x000fe2000f8e003f */
[----:B------:R-:W-:Y:S01]  /*b3b0*/  LOP3.LUT P0, RZ, R196, 0x3, RZ, 0xc0, !PT ;  /* 0x00000003c4ff7812 */ /* 0x000fe2000780c0ff */
[----:B------:R-:W-:Y:S01]  /*b3c0*/  ULDC.64 UR10, c[0x0][0xae8] ;  /* 0x0002ba00000a7ab9 */ /* 0x000fe20000000a00 */
[----:B------:R-:W-:Y:S01]  /*b3d0*/  SHF.R.U64 R3, R3, 0x3, RZ ;  /* 0x0000000303037819 */ /* 0x000fe200000012ff */
[----:B------:R-:W-:Y:S01]  /*b3e0*/  IMAD.X R49, RZ, RZ, R21, P3 ;  /* 0x000000ffff317224 */ /* 0x000fe200018e0615 */
[----:B------:R-:W-:-:S02]  /*b3f0*/  ISETP.GE.OR P2, PT, R26, R43, P0 ;  /* 0x0000002b1a00720c */ /* 0x000fc40000746670 */
[----:B------:R-:W-:Y:S02]  /*b400*/  IADD3 R5, P5, R20, 0x3000, RZ ;  /* 0x0000300014057810 */ /* 0x000fe40007fbe0ff */
[----:B------:R-:W-:Y:S02]  /*b410*/  LOP3.LUT R48, R3, R10, RZ, 0x3c, !PT ;  /* 0x0000000a03307212 */ /* 0x000fe400078e3cff */
[----:B------:R-:W2:Y:S01]  /*b420*/  @P1 LDC R3, c[0x0][0xbec] ;  /* 0x0002fb00ff031b82 */ /* 0x000ea20000000800 */
[----:B------:R-:W-:Y:S02]  /*b430*/  LOP3.LUT R8, R9, 0x380, RZ, 0xc0, !PT ;  /* 0x0000038009087812 */ /* 0x000fe400078ec0ff */
[----:B------:R-:W-:Y:S02]  /*b440*/  LOP3.LUT R4, R5, 0x380, RZ, 0xc0, !PT ;  /* 0x0000038005047812 */ /* 0x000fe400078ec0ff */
[----:B------:R-:W-:Y:S02]  /*b450*/  LOP3.LUT R52, R53, 0x380, RZ, 0xc0, !PT ;  /* 0x0000038035347812 */ /* 0x000fe400078ec0ff */
[----:B0-----:R0:W-:Y:S01]  /*b460*/  @!P2 ST.E desc[UR36][R36.64], R0 ;  /* 0x000000002400a985 */ /* 0x0011e2000c101924 */
[----:B------:R-:W-:-:S02]  /*b470*/  ISETP.GE.OR P0, PT, R6, R43, P0 ;  /* 0x0000002b0600720c */ /* 0x000fc40000706670 */
[----:B------:R-:W-:Y:S02]  /*b480*/  SHF.R.U64 R8, R8, 0x3, RZ ;  /* 0x0000000308087819 */ /* 0x000fe400000012ff */
[----:B------:R-:W-:Y:S02]  /*b490*/  SHF.R.U64 R4, R4, 0x3, RZ ;  /* 0x0000000304047819 */ /* 0x000fe400000012ff */
[----:B------:R-:W-:Y:S02]  /*b4a0*/  SHF.R.U64 R52, R52, 0x3, RZ ;  /* 0x0000000334347819 */ /* 0x000fe400000012ff */
[----:B------:R-:W-:Y:S02]  /*b4b0*/  SHF.R.U64 R7, R7, 0x3, RZ ;  /* 0x0000000307077819 */ /* 0x000fe400000012ff */
[----:B------:R-:W-:Y:S01]  /*b4c0*/  LOP3.LUT R8, R8, R9, RZ, 0x3c, !PT ;  /* 0x0000000908087212 */ /* 0x000fe200078e3cff */
[----:B0-----:R-:W0:Y:S01]  /*b4d0*/  @P1 LDC R37, c[0x0][0xbf0] ;  /* 0x0002fc00ff251b82 */ /* 0x001e220000000800 */
[----:B------:R-:W-:Y:S01]  /*b4e0*/  LOP3.LUT R4, R4, R5, RZ, 0x3c, !PT ;  /* 0x0000000504047212 */ /* 0x000fe200078e3cff */
[--C-:B------:R-:W-:Y:S01]  /*b4f0*/  IMAD.X R9, RZ, RZ, R21.reuse, P6 ;  /* 0x000000ffff097224 */ /* 0x100fe200030e0615 */
[----:B------:R-:W-:Y:S01]  /*b500*/  LOP3.LUT R52, R52, R53, RZ, 0x3c, !PT ;  /* 0x0000003534347212 */ /* 0x000fe200078e3cff */
[--C-:B------:R-:W-:Y:S01]  /*b510*/  IMAD.X R5, RZ, RZ, R21.reuse, P5 ;  /* 0x000000ffff057224 */ /* 0x100fe200028e0615 */
[C---:B------:R-:W-:Y:S01]  /*b520*/  IADD3 R65, P6, R20.reuse, 0x8000, RZ ;  /* 0x0000800014417810 */ /* 0x040fe20007fde0ff */
[----:B------:R-:W-:Y:S01]  /*b530*/  IMAD.X R53, RZ, RZ, R21, P4 ;  /* 0x000000ffff357224 */ /* 0x000fe200020e0615 */
[C---:B------:R-:W-:Y:S01]  /*b540*/  IADD3 R61, P5, R20.reuse, 0x9000, RZ ;  /* 0x00009000143d7810 */ /* 0x040fe20007fbe0ff */
[----:B------:R-:W-:Y:S01]  /*b550*/  UIMAD UR7, UR4, UR13, UR7 ;  /* 0x0000000d040772a4 */ /* 0x000fe2000f8e0207 */
[----:B------:R-:W-:Y:S01]  /*b560*/  IADD3 R57, P4, R20, 0xa000, RZ ;  /* 0x0000a00014397810 */ /* 0x000fe20007f9e0ff */
[----:B------:R-:W-:Y:S01]  /*b570*/  IMAD R0, R23, 0x20, R194 ;  /* 0x0000002017007824 */ /* 0x000fe200078e02c2 */
[----:B------:R-:W-:Y:S01]  /*b580*/  LOP3.LUT R20, R7, R20, RZ, 0x3c, !PT ;  /* 0x0000001407147212 */ /* 0x000fe200078e3cff */
[----:B------:R-:W-:Y:S01]  /*b590*/  UIADD3 UR9, UR9, UR7, URZ ;  /* 0x0000000709097290 */ /* 0x000fe2000fffe03f */
[----:B------:R-:W-:Y:S01]  /*b5a0*/  LOP3.LUT R64, R65, 0x380, RZ, 0xc0, !PT ;  /* 0x0000038041407812 */ /* 0x000fe200078ec0ff */
[----:B------:R-:W-:Y:S01]  /*b5b0*/  UIMAD UR4, UR14, UR10, URZ ;  /* 0x0000000a0e0472a4 */ /* 0x000fe2000f8e023f */
[----:B------:R-:W-:Y:S01]  /*b5c0*/  LOP3.LUT R60, R61, 0x380, RZ, 0xc0, !PT ;  /* 0x000003803d3c7812 */ /* 0x000fe200078ec0ff */
[----:B-1----:R1:W-:Y:S01]  /*b5d0*/  @!P0 ST.E desc[UR36][R40.64], R2 ;  /* 0x0000000228008985 */ /* 0x0023e2000c101924 */
[----:B------:R-:W-:Y:S01]  /*b5e0*/  LOP3.LUT R56, R57, 0x380, RZ, 0xc0, !PT ;  /* 0x0000038039387812 */ /* 0x000fe200078ec0ff */
[----:B------:R-:W-:Y:S01]  /*b5f0*/  UIMAD UR4, UR16, UR11, UR4 ;  /* 0x0000000b100472a4 */ /* 0x000fe2000f8e0204 */
[----:B------:R-:W-:Y:S01]  /*b600*/  SHF.R.U64 R64, R64, 0x3, RZ ;  /* 0x0000000340407819 */ /* 0x000fe200000012ff */
[----:B------:R3:W5:Y:S01]  /*b610*/  LD.E.128 R28, desc[UR36][R20.64] ;  /* 0x00000024141c7980 */ /* 0x000762000c101d00 */
[----:B------:R-:W-:Y:S01]  /*b620*/  UIMAD.WIDE.U32 UR8, UR16, UR10, UR8 ;  /* 0x0000000a100872a5 */ /* 0x000fe2000f8e0008 */
[----:B------:R-:W-:-:S02]  /*b630*/  SHF.R.U64 R60, R60, 0x3, RZ ;  /* 0x000000033c3c7819 */ /* 0x000fc400000012ff */
[----:B------:R-:W-:Y:S01]  /*b640*/  SHF.R.U64 R56, R56, 0x3, RZ ;  /* 0x0000000338387819 */ /* 0x000fe200000012ff */
[----:B------:R-:W-:Y:S01]  /*b650*/  ULDC.64 UR10, c[0x0][0xaf0] ;  /* 0x0002bc00000a7ab9 */ /* 0x000fe20000000a00 */
[----:B------:R-:W-:Y:S01]  /*b660*/  LOP3.LUT R64, R64, R65, RZ, 0x3c, !PT ;  /* 0x0000004140407212 */ /* 0x000fe200078e3cff */
[----:B------:R-:W5:Y:S01]  /*b670*/  LD.E.128 R12, desc[UR36][R12.64] ;  /* 0x000000240c0c7980 */ /* 0x000f62000c101d00 */
[----:B---3--:R-:W-:Y:S01]  /*b680*/  VIADD R20, R0, UR41 ;  /* 0x0000002900147c36 */ /* 0x008fe20008000000 */
[----:B------:R-:W-:Y:S01]  /*b690*/  UIADD3 UR9, UR9, UR4, URZ ;  /* 0x0000000409097290 */ /* 0x000fe2000fffe03f */
[----:B------:R-:W-:Y:S01]  /*b6a0*/  LOP3.LUT R60, R60, R61, RZ, 0x3c, !PT ;  /* 0x0000003d3c3c7212 */ /* 0x000fe200078e3cff */
[--C-:B------:R-:W-:Y:S01]  /*b6b0*/  IMAD.X R65, RZ, RZ, R21.reuse, P6 ;  /* 0x000000ffff417224 */ /* 0x100fe200030e0615 */
[----:B------:R-:W-:Y:S01]  /*b6c0*/  LOP3.LUT R56, R56, R57, RZ, 0x3c, !PT ;  /* 0x0000003938387212 */ /* 0x000fe200078e3cff */
[----:B--2---:R-:W-:Y:S01]  /*b6d0*/  @P1 IMAD.HI.U32 R0, R20, R3, RZ ;  /* 0x0000000314001227 */ /* 0x004fe200078e00ff */
[----:B------:R-:W-:Y:S01]  /*b6e0*/  UIMAD UR4, UR15, UR10, URZ ;  /* 0x0000000a0f0472a4 */ /* 0x000fe2000f8e023f */
[----:B------:R-:W-:Y:S01]  /*b6f0*/  IADD3.X R61, RZ, R21, RZ, P5, !PT ;  /* 0x00000015ff3d7210 */ /* 0x000fe20002ffe4ff */
[----:B------:R-:W5:Y:S01]  /*b700*/  LD.E.128 R8, desc[UR36][R8.64] ;  /* 0x0000002408087980 */ /* 0x000f62000c101d00 */
[----:B------:R-:W-:Y:S01]  /*b710*/  IMAD.X R57, RZ, RZ, R21, P4 ;  /* 0x000000ffff397224 */ /* 0x000fe200020e0615 */
[----:B------:R-:W-:Y:S01]  /*b720*/  MOV R21, R20 ;  /* 0x0000001400157202 */ /* 0x000fe20000000f00 */
[----:B------:R-:W-:Y:S01]  /*b730*/  UIMAD UR4, UR61, UR11, UR4 ;  /* 0x0000000b3d0472a4 */ /* 0x000fe2000f8e0204 */
[----:B0-----:R-:W-:Y:S01]  /*b740*/  @P1 SHF.R.U32.HI R21, RZ, R37, R0 ;  /* 0x00000025ff151219 */ /* 0x001fe20000011600 */
[----:B------:R-:W-:Y:S01]  /*b750*/  UIMAD.WIDE.U32 UR8, UR61, UR10, UR8 ;  /* 0x0000000a3d0872a5 */ /* 0x000fe2000f8e0008 */
[----:B------:R-:W5:Y:S02]  /*b760*/  LD.E.128 R4, desc[UR36][R4.64] ;  /* 0x0000002404047980 */ /* 0x000f64000c101d00 */
[--C-:B------:R-:W-:Y:S01]  /*b770*/  SHF.R.S32.HI R0, RZ, 0x1f, R21.reuse ;  /* 0x0000001fff007819 */ /* 0x100fe20000011415 */
[----:B------:R-:W-:Y:S01]  /*b780*/  UIADD3 UR4, UR9, UR4, URZ ;  /* 0x0000000409047290 */ /* 0x000fe2000fffe03f */
[----:B------:R-:W-:Y:S01]  /*b790*/  IMAD.MOV R37, RZ, RZ, -R21 ;  /* 0x000000ffff257224 */ /* 0x000fe200078e0a15 */
[----:B------:R-:W-:Y:S01]  /*b7a0*/  ULDC.64 UR10, c[0x0][0xae0] ;  /* 0x0002b800000a7ab9 */ /* 0x000fe20000000a00 */
[----:B------:R-:W-:Y:S01]  /*b7b0*/  IMAD.U32 R3, RZ, RZ, UR9 ;  /* 0x00000009ff037e24 */ /* 0x000fe2000f8e00ff */
[----:B------:R-:W5:Y:S01]  /*b7c0*/  LD.E.128 R52, desc[UR36][R52.64] ;  /* 0x0000002434347980 */ /* 0x000f62000c101d00 */
[----:B------:R-:W-:-:S02]  /*b7d0*/  IMAD R0, R0, UR10, RZ ;  /* 0x0000000a00007c24 */ /* 0x000fc4000f8e02ff */
[----:B------:R-:W-:Y:S01]  /*b7e0*/  IMAD R37, R38, R37, R20 ;  /* 0x0000002526257224 */ /* 0x000fe200078e0214 */
[----:B------:R-:W5:Y:S01]  /*b7f0*/  LD.E.128 R44, desc[UR36][R44.64] ;  /* 0x000000242c2c7980 */ /* 0x000f62000c101d00 */
[----:B-1----:R-:W-:Y:S01]  /*b800*/  IMAD.U32 R2, RZ, RZ, UR8 ;  /* 0x00000008ff027e24 */ /* 0x002fe2000f8e00ff */
[----:B------:R-:W-:Y:S01]  /*b810*/  ULDC.64 UR8, c[0x0][0xad8] ;  /* 0x0002b60000087ab9 */ /* 0x000fe20000000a00 */
[----:B------:R-:W-:Y:S01]  /*b820*/  IMAD.U32 R3, RZ, RZ, UR4 ;  /* 0x00000004ff037e24 */ /* 0x000fe2000f8e00ff */
[----:B------:R-:W5:Y:S01]  /*b830*/  LD.E.128 R32, desc[UR36][R32.64] ;  /* 0x0000002420207980 */ /* 0x000f62000c101d00 */
[C---:B------:R-:W-:Y:S01]  /*b840*/  IMAD R41, R21.reuse, UR11, R0 ;  /* 0x0000000b15297c24 */ /* 0x040fe2000f8e0200 */
[----:B------:R-:W-:Y:S02]  /*b850*/  SHF.R.S32.HI R0, RZ, 0x1f, R37 ;  /* 0x0000001fff007819 */ /* 0x000fe40000011425 */
[----:B------:R-:W5:Y:S01]  /*b860*/  LD.E.128 R24, desc[UR36][R24.64] ;  /* 0x0000002418187980 */ /* 0x000f62000c101d00 */
[----:B------:R-:W-:-:S03]  /*b870*/  IMAD.WIDE.U32 R2, R21, UR10, R2 ;  /* 0x0000000a15027c25 */ /* 0x000fc6000f8e0002 */
        /* <DEDUP_REMOVED lines=10> */
[----:B------:R-:W-:Y:S01]  /*b920*/  IMAD.IADD R3, R3, 0x1, R41 ;  /* 0x0000000103037824 */ /* 0x000fe200078e0229 */
[----:B------:R-:W-:Y:S01]  /*b930*/  IADD3 R68, R194, UR41, RZ ;  /* 0x00000029c2447c10 */ /* 0x000fe2000fffe0ff */
[----:B------:R-:W-:-:S02]  /*b940*/  IMAD R20, R0, UR8, RZ ;  /* 0x0000000800147c24 */ /* 0x000fc4000f8e02ff */
[----:B------:R-:W-:Y:S01]  /*b950*/  IMAD.WIDE.U32 R2, R37, UR8, R2 ;  /* 0x0000000825027c25 */ /* 0x000fe2000f8e0002 */
[----:B------:R-:W-:-:S03]  /*b960*/  ISETP.GE.AND P2, PT, R68, R43, PT ;  /* 0x0000002b4400720c */ /* 0x000fc60003f46270 */
[----:B------:R-:W-:Y:S01]  /*b970*/  IMAD R21, R37, UR9, R20 ;  /* 0x0000000925157c24 */ /* 0x000fe2000f8e0214 */
[----:B------:R-:W-:Y:S01]  /*b980*/  ULDC.64 UR8, c[0x0][0xa80] ;  /* 0x0002a00000087ab9 */ /* 0x000fe20000000a00 */
[----:B------:R-:W-:Y:S01]  /*b990*/  VIADD R0, R68, 0x20 ;  /* 0x0000002044007836 */ /* 0x000fe20000000000 */
[----:B------:R-:W-:Y:S01]  /*b9a0*/  LEA R38, P3, R2, UR8, 0x1 ;  /* 0x0000000802267c11 */ /* 0x000fe2000f8608ff */
[----:B------:R-:W-:Y:S01]  /*b9b0*/  VIADD R42, R42, 0x30820 ;  /* 0x000308202a2a7836 */ /* 0x000fe20000000000 */
[----:B------:R-:W-:Y:S02]  /*b9c0*/  IADD3 R3, R3, R21, RZ ;  /* 0x0000001503037210 */ /* 0x000fe40007ffe0ff */
        /* <DEDUP_REMOVED lines=23> */
.L_x_5757:
[----:B------:R-:W-:Y:S05]  /*bb40*/  BSYNC B1 ;  /* 0x0000000000017941 */ /* 0x000fea0003800000 */
.L_x_5756:
        /* <DEDUP_REMOVED lines=17> */
.L_x_5759:
[----:B------:R-:W-:Y:S05]  /*bc60*/  BSYNC B1 ;  /* 0x0000000000017941 */ /* 0x000fea0003800000 */
.L_x_5758:
        /* <DEDUP_REMOVED lines=17> */
.L_x_5761:
[----:B------:R-:W-:Y:S05]  /*bd80*/  BSYNC B1 ;  /* 0x0000000000017941 */ /* 0x000fea0003800000 */
.L_x_5760:
        /* <DEDUP_REMOVED lines=20> */
.L_x_5754:
[----:B------:R-:W-:Y:S01]  /*bed0*/  R2UR UR4, R193 ;  /* 0x00000000c10472ca */ /* 0x000fe200000e0000 */
[----:B------:R-:W-:Y:S01]  /*bee0*/  ULDC.64 UR10, c[0x0][0xc00] ;  /* 0x00030000000a7ab9 */ /* 0x000fe20000000a00 */
[----:B------:R-:W-:Y:S01]  /*bef0*/  USHF.L.U32 UR8, UR61, 0x2, URZ ;  /* 0x000000023d087899 */ /* 0x000fe2000800063f */
[----:B------:R-:W0:Y:S01]  /*bf00*/  LDC R11, c[0x0][0xbe8] ;  /* 0x0002fa00ff0b7b82 */ /* 0x000e220000000800 */
[----:B------:R-:W-:Y:S01]  /*bf10*/  UISETP.NE.U32.AND UP0, UPT, UR10, URZ, UPT ;  /* 0x0000003f0a00728c */ /* 0x000fe2000bf05070 */
[----:B------:R-:W-:-:S03]  /*bf20*/  R2UR UR12, R192 ;  /* 0x00000000c00c72ca */ /* 0x000fc600000e0000 */
        /* <DEDUP_REMOVED lines=16> */
[----:B------:R-:W-:-:S04]  /*c030*/  MOV R4, UR8 ;  /* 0x0000000800047c02 */ /* 0x000fc80008000f00 */
        /* <DEDUP_REMOVED lines=14> */
.L_x_5763:
[----:B------:R-:W-:Y:S01]  /*c120*/  R2UR UR7, R193 ;  /* 0x00000000c10772ca */ /* 0x000fe200000e0000 */
[----:B------:R-:W-:Y:S01]  /*c130*/  USEL UR61, UR61, URZ, !UP0 ;  /* 0x0000003f3d3d7287 */ /* 0x000fe2000c000000 */
[----:B------:R-:W-:Y:S11]  /*c140*/  BSSY B1, `(.L_x_5764) ;  /* 0x000002d000017945 */ /* 0x000ff60003800000 */
        /* <DEDUP_REMOVED lines=29> */
[C---:B------:R-:W-:Y:S02]  /*c320*/  IADD3 R5, -R2.reuse, RZ, RZ ;  /* 0x000000ff02057210 */ /* 0x040fe40007ffe1ff */
[----:B------:R-:W-:Y:S02]  /*c330*/  SHF.R.S32.HI R3, RZ, 0x1f, R2 ;  /* 0x0000001fff037819 */ /* 0x000fe40000011402 */
[----:B------:R-:W-:Y:S01]  /*c340*/  IADD3 R2, P1, R2, UR8, RZ ;  /* 0x0000000802027c10 */ /* 0x000fe2000ff3e0ff */
[----:B------:R-:W-:-:S03]  /*c350*/  IMAD R5, R7, R5, R4 ;  /* 0x0000000507057224 */ /* 0x000fc600078e0204 */
[----:B------:R-:W-:Y:S01]  /*c360*/  IADD3.X R3, R3, UR9, R6, P1, !PT ;  /* 0x0000000903037c10 */ /* 0x000fe20008ffe406 */
[----:B------:R-:W-:Y:S01]  /*c370*/  ULDC.64 UR8, c[0x0][0xb50] ;  /* 0x0002d40000087ab9 */ /* 0x000fe20000000a00 */
        /* <DEDUP_REMOVED lines=9> */
.L_x_5765:
[----:B------:R-:W-:Y:S05]  /*c410*/  BSYNC B1 ;  /* 0x0000000000017941 */ /* 0x000fea0003800000 */
.L_x_5764:
[----:B0-----:R-:W0:Y:S01]  /*c420*/  @P0 LDC R3, c[0x0][0xbf0] ;  /* 0x0002fc00ff030b82 */ /* 0x001e220000000800 */
[----:B------:R-:W-:Y:S01]  /*c430*/  ULDC.64 UR14, c[0x0][0xaa0] ;  /* 0x0002a800000e7ab9 */ /* 0x000fe20000000a00 */
[----:B------:R-:W-:Y:S01]  /*c440*/  R2UR UR13, R192 ;  /* 0x00000000c00d72ca */ /* 0x000fe200000e0000 */
[----:B------:R-:W-:Y:S01]  /*c450*/  UIMAD UR7, UR10, UR14, URZ ;  /* 0x0000000e0a0772a4 */ /* 0x000fe2000f8e023f */
[----:B------:R-:W-:Y:S01]  /*c460*/  IMAD R2, R23, 0x20, R194 ;  /* 0x0000002017027824 */ /* 0x000fe200078e02c2 */
[----:B------:R-:W-:Y:S01]  /*c470*/  UIMAD.WIDE.U32 UR8, UR4, UR14, URZ ;  /* 0x0000000e040872a5 */ /* 0x000fe2000f8e003f */
[----:B------:R-:W-:Y:S01]  /*c480*/  BSSY B1, `(.L_x_5766) ;  /* 0x000003c000017945 */ /* 0x000fe20003800000 */
[----:B------:R-:W-:Y:S02]  /*c490*/  UIMAD UR7, UR4, UR15, UR7 ;  /* 0x0000000f040772a4 */ /* 0x000fe4000f8e0207 */
[----:B------:R-:W-:Y:S01]  /*c4a0*/  IADD3 R6, R2, UR41, RZ ;  /* 0x0000002902067c10 */ /* 0x000fe2000fffe0ff */
        /* <DEDUP_REMOVED lines=26> */
[----:B------:R-:W-:Y:S02]  /*c650*/  IMAD.IADD R3, R3, 0x1, R9 ;  /* 0x0000000103037824 */ /* 0x000fe400078e0209 */
[----:B------:R-:W-:Y:S02]  /*c660*/  IMAD R4, R4, UR8, RZ ;  /* 0x0000000804047c24 */ /* 0x000fe4000f8e02ff */
[----:B------:R-:W-:Y:S02]  /*c670*/  VIADD R6, R194, UR41 ;  /* 0x00000029c2067c36 */ /* 0x000fe40008000000 */
[----:B-----5:R-:W-:Y:S02]  /*c680*/  IMAD R11, R0, R11, RZ ;  /* 0x0000000b000b7224 */ /* 0x020fe400078e02ff */
[C---:B------:R-:W-:Y:S02]  /*c690*/  IMAD R5, R7.reuse, UR9, R4 ;  /* 0x0000000907057c24 */ /* 0x040fe4000f8e0204 */
[----:B------:R-:W-:Y:S01]  /*c6a0*/  IMAD.WIDE.U32 R2, R7, UR8, R2 ;  /* 0x0000000807027c25 */ /* 0x000fe2000f8e0002 */
[----:B------:R-:W-:Y:S01]  /*c6b0*/  ISETP.GE.AND P2, PT, R6, R11, PT ;  /* 0x0000000b0600720c */ /* 0x000fe20003f46270 */
[----:B------:R-:W-:-:S02]  /*c6c0*/  ULDC.64 UR8, c[0x0][0xa80] ;  /* 0x0002a00000087ab9 */ /* 0x000fc40000000a00 */
[----:B------:R-:W-:Y:S01]  /*c6d0*/  VIADD R0, R6, 0x20 ;  /* 0x0000002006007836 */ /* 0x000fe20000000000 */
[----:B------:R-:W-:Y:S02]  /*c6e0*/  IADD3 R3, R3, R5, RZ ;  /* 0x0000000503037210 */ /* 0x000fe40007ffe0ff */
[----:B------:R-:W-:Y:S02]  /*c6f0*/  LEA R4, P3, R2, UR8, 0x1 ;  /* 0x0000000802047c11 */ /* 0x000fe4000f8608ff */
[-C--:B------:R-:W-:Y:S01]  /*c700*/  ISETP.GE.AND P1, PT, R0, R11.reuse, PT ;  /* 0x0000000b0000720c */ /* 0x080fe20003f26270 */
[----:B------:R-:W-:Y:S01]  /*c710*/  VIADD R0, R6, 0x40 ;  /* 0x0000004006007836 */ /* 0x000fe20000000000 */
[----:B------:R-:W-:Y:S02]  /*c720*/  LEA.HI.X R5, R2, UR9, R3, 0x1, P3 ;  /* 0x0000000902057c11 */ /* 0x000fe400098f0c03 */
[----:B------:R0:W1:Y:S02]  /*c730*/  SHFL.IDX PT, R3, R4, RZ, 0x181f ;  /* 0x00181fff04037589 */ /* 0x00006400000e0000 */
[----:B------:R-:W-:-:S02]  /*c740*/  ISETP.GE.AND P0, PT, R0, R11, PT ;  /* 0x0000000b0000720c */ /* 0x000fc40003f06270 */
        /* <DEDUP_REMOVED lines=15> */
.L_x_5767:
[----:B------:R-:W-:Y:S05]  /*c840*/  BSYNC B1 ;  /* 0x0000000000017941 */ /* 0x000fea0003800000 */
.L_x_5766:
        /* <DEDUP_REMOVED lines=17> */
.L_x_5769:
[----:B------:R-:W-:Y:S05]  /*c960*/  BSYNC B1 ;  /* 0x0000000000017941 */ /* 0x000fea0003800000 */
.L_x_5768:
        /* <DEDUP_REMOVED lines=17> */
.L_x_5771:
[----:B------:R-:W-:Y:S05]  /*ca80*/  BSYNC B1 ;  /* 0x0000000000017941 */ /* 0x000fea0003800000 */
.L_x_5770:
        /* <DEDUP_REMOVED lines=18> */
.L_x_5762:
[----:B------:R-:W-:Y:S05]  /*cbb0*/  BSYNC B0 ;  /* 0x0000000000007941 */ /* 0x000fea0003800000 */
.L_x_5753:
[----:B------:R-:W-:Y:S02]  /*cbc0*/  ULDC UR4, c[0x0][0xc3c] ;  /* 0x00030f0000047ab9 */ /* 0x000fe40000000800 */
[----:B------:R-:W-:-:S13]  /*cbd0*/  ISETP.GE.AND P0, PT, R39, UR4, PT ;  /* 0x0000000427007c0c */ /* 0x000fda000bf06270 */
[----:B------:R-:W-:Y:S05]  /*cbe0*/  @!P0 BRA `(.L_x_5772) ;  /* 0xffffff4000648947 */ /* 0x000fea000383ffff */
[----:B------:R-:W-:Y:S05]  /*cbf0*/  EXIT ;  /* 0x000000000000794d */ /* 0x000fea0003800000 */
.L_x_5711:
        /* <DEDUP_REMOVED lines=16> */
.L_x_5773:
        /* <DEDUP_REMOVED lines=40> */
.L_x_5779:
        /* <DEDUP_REMOVED lines=12> */
.L_x_5778:
[----:B------:R-:W-:Y:S05]  /*d040*/  BSYNC B0 ;  /* 0x0000000000007941 */ /* 0x000fea0003800000 */
.L_x_5777:
        /* <DEDUP_REMOVED lines=20> */
.L_x_5775:
        /* <DEDUP_REMOVED lines=20> */
.L_x_5780:
[----:B-1----:R-:W-:Y:S02]  /*d2d0*/  IMAD.MOV R2, RZ, RZ, -R3 ;  /* 0x000000ffff027224 */ /* 0x002fe400078e0a03 */
[----:B---3--:R-:W-:Y:S02]  /*d2e0*/  IMAD R16, R16, UR5, R11 ;  /* 0x0000000510107c24 */ /* 0x008fe4000f8e020b */
[----:B------:R-:W-:Y:S01]  /*d2f0*/  IMAD.MOV.U32 R11, RZ, RZ, R2 ;  /* 0x000000ffff0b7224 */ /* 0x000fe200078e0002 */
[----:B------:R-:W-:Y:S02]  /*d300*/  IABS R2, R4 ;  /* 0x0000000400027213 */ /* 0x000fe40000000000 */
        /* <DEDUP_REMOVED lines=19> */
[----:B------:R-:W-:-:S05]  /*d440*/  @!P1 LOP3.LUT R2, RZ, R4, RZ, 0x33, !PT ;  /* 0x00000004ff029212 */ /* 0x000fca00078e33ff */
[----:B------:R-:W-:Y:S01]  /*d450*/  IMAD R11, R7, R2, RZ ;  /* 0x00000002070b7224 */ /* 0x000fe200078e02ff */
[----:B------:R-:W-:-:S03]  /*d460*/  IADD3 R2, -R2, RZ, RZ ;  /* 0x000000ff02027210 */ /* 0x000fc60007ffe1ff */
[----:B------:R-:W-:Y:S02]  /*d470*/  IMAD.MOV R6, RZ, RZ, -R11 ;  /* 0x000000ffff067224 */ /* 0x000fe400078e0a0b */
[----:B------:R-:W-:Y:S02]  /*d480*/  IMAD R4, R4, R2, R9 ;  /* 0x0000000204047224 */ /* 0x000fe400078e0209 */
[----:B------:R-:W-:Y:S01]  /*d490*/  IMAD.MOV.U32 R2, RZ, RZ, RZ ;  /* 0x000000ffff027224 */ /* 0x000fe200078e00ff */
[----:B------:R-:W-:Y:S02]  /*d4a0*/  VIADDMNMX R13, R6, UR5, R7, PT ;  /* 0x00000005060d7c46 */ /* 0x000fe4000b800107 */
[----:B------:R-:W-:Y:S02]  /*d4b0*/  IABS R9, R4 ;  /* 0x0000000400097213 */ /* 0x000fe40000000000 */
[-C--:B------:R-:W-:Y:S01]  /*d4c0*/  IABS R8, R13.reuse ;  /* 0x0000000d00087213 */ /* 0x080fe20000000000 */
[----:B------:R-:W-:Y:S01]  /*d4d0*/  IMAD.MOV R18, RZ, RZ, -R13 ;  /* 0x000000ffff127224 */ /* 0x000fe200078e0a0d */
[----:B0-----:R-:W-:-:S02]  /*d4e0*/  IABS R10, R13 ;  /* 0x0000000d000a7213 */ /* 0x001fc40000000000 */
[----:B------:R-:W0:Y:S08]  /*d4f0*/  I2F.RP R6, R8 ;  /* 0x0000000800067306 */ /* 0x000e300000209400 */
[----:B0-----:R-:W0:Y:S02]  /*d500*/  MUFU.RCP R6, R6 ;  /* 0x0000000600067308 */ /* 0x001e240000001000 */
[----:B0-----:R-:W-:-:S06]  /*d510*/  VIADD R3, R6, 0xffffffe ;  /* 0x0ffffffe06037836 */ /* 0x001fcc0000000000 */
[----:B------:R-:W0:Y:S02]  /*d520*/  F2I.FTZ.U32.TRUNC.NTZ R3, R3 ;  /* 0x0000000300037305 */ /* 0x000e24000021f000 */
[----:B0-----:R-:W-:-:S04]  /*d530*/  IMAD.MOV R7, RZ, RZ, -R3 ;  /* 0x000000ffff077224 */ /* 0x001fc800078e0a03 */
        /* <DEDUP_REMOVED lines=20> */
.L_x_5776:
[----:B------:R-:W-:Y:S01]  /*d680*/  ULDC UR4, c[0x0][0xc3c] ;  /* 0x00030f0000047ab9 */ /* 0x000fe20000000800 */
[----:B------:R-:W-:Y:S02]  /*d690*/  IMAD.MOV.U32 R17, RZ, RZ, RZ ;  /* 0x000000ffff117224 */ /* 0x000fe400078e00ff */
[----:B------:R-:W-:Y:S02]  /*d6a0*/  IMAD.U32 R16, RZ, RZ, UR6 ;  /* 0x00000006ff107e24 */ /* 0x000fe4000f8e00ff */
[----:B------:R-:W-:Y:S02]  /*d6b0*/  IMAD.MOV.U32 R18, RZ, RZ, RZ ;  /* 0x000000ffff127224 */ /* 0x000fe400078e00ff */
[----:B------:R-:W-:-:S07]  /*d6c0*/  IMAD.U32 R19, RZ, RZ, UR4 ;  /* 0x00000004ff137e24 */ /* 0x000fce000f8e00ff */
.L_x_5781:
[----:B------:R-:W-:-:S13]  /*d6d0*/  ISETP.NE.AND P0, PT, R5, RZ, PT ;  /* 0x000000ff0500720c */ /* 0x000fda0003f05270 */
[----:B------:R-:W0:Y:S01]  /*d6e0*/  @!P0 S2R R3, SR_CgaCtaId ;  /* 0x0000000000038919 */ /* 0x000e220000008800 */
[----:B------:R-:W-:-:S04]  /*d6f0*/  @!P0 MOV R0, 0x400 ;  /* 0x0000040000008802 */ /* 0x000fc80000000f00 */
[----:B0-----:R-:W-:-:S05]  /*d700*/  @!P0 LEA R0, R3, R0, 0x18 ;  /* 0x0000000003008211 */ /* 0x001fca00078ec0ff */
[----:B------:R1:W-:Y:S01]  /*d710*/  @!P0 STS.128 [R0+0x308d0], R16 ;  /* 0x0308d01000008388 */ /* 0x0003e20000000c00 */
[----:B------:R-:W-:Y:S06]  /*d720*/  BAR.ARV 0x5, 0x180 ;  /* 0x0146000000007b1d */ /* 0x000fec0000002000 */
.L_x_5774:
        /* <DEDUP_REMOVED lines=31> */
.L_x_5845:
        /* <DEDUP_REMOVED lines=49> */
.L_x_5783:
        /* <DEDUP_REMOVED lines=9> */
.L_x_5784:
        /* <DEDUP_REMOVED lines=9> */
.L_x_5785:
[----:B------:R-:W3:Y:S01]  /*dd50*/  LDL R5, [R1+0xc] ;  /* 0x00000c0001057983 */ /* 0x000ee20000100800 */
[----:B-12---:R-:W1:Y:S01]  /*dd60*/  LDC R2, c[0x0][0x448] ;  /* 0x00011200ff027b82 */ /* 0x006e620000000800 */
[----:B-----5:R-:W-:Y:S01]  /*dd70*/  IMAD.IADD R0, R0, 0x1, -R30 ;  /* 0x0000000100007824 */ /* 0x020fe200078e0a1e */
[----:B------:R-:W-:Y:S01]  /*dd80*/  LOP3.LUT R23, R23, 0xffffff7f, RZ, 0xc0, !PT ;  /* 0xffffff7f17177812 */ /* 0x000fe200078ec0ff */
[----:B------:R-:W-:Y:S03]  /*dd90*/  BSSY B7, `(.L_x_5786) ;  /* 0x0000381000077945 */ /* 0x000fe60003800000 */
[----:B------:R2:W-:Y:S01]  /*dda0*/  STL [R1], R0 ;  /* 0x0000000001007387 */ /* 0x0005e20000100800 */
[----:B-1----:R-:W-:Y:S01]  /*ddb0*/  ISETP.NE.AND P0, PT, R2, 0x1, PT ;  /* 0x000000010200780c */ /* 0x002fe20003f05270 */
[----:B------:R-:W-:-:S04]  /*ddc0*/  IMAD.SHL.U32 R2, R17, 0x80, RZ ;  /* 0x0000008011027824 */ /* 0x000fc800078e00ff */
[----:B------:R-:W-:-:S08]  /*ddd0*/  VIADD R2, R2, 0x7f ;  /* 0x0000007f02027836 */ /* 0x000fd00000000000 */
[----:B------:R-:W1:Y:S01]  /*dde0*/  @P0 LDC R3, c[0x0][0x44c] ;  /* 0x00011300ff030b82 */ /* 0x000e620000000800 */
[----:B------:R-:W-:-:S07]  /*ddf0*/  @P0 LOP3.LUT R23, R23, 0x80, RZ, 0xfc, !PT ;  /* 0x0000008017170812 */ /* 0x000fce00078efcff */
[----:B0-----:R-:W0:Y:S01]  /*de00*/  @P0 LDC R4, c[0x0][0x450] ;  /* 0x00011400ff040b82 */ /* 0x001e220000000800 */
[----:B-1----:R-:W-:-:S05]  /*de10*/  @P0 IMAD.HI.U32 R3, R2, R3, RZ ;  /* 0x0000000302030227 */ /* 0x002fca00078e00ff */
[----:B0-----:R-:W-:Y:S02]  /*de20*/  @P0 SHF.R.U32.HI R2, RZ, R4, R3 ;  /* 0x00000004ff020219 */ /* 0x001fe40000011603 */
[C---:B---3--:R-:W-:Y:S01]  /*de30*/  IADD3 R3, R0.reuse, 0x60, -R5 ;  /* 0x0000006000037810 */ /* 0x048fe20007ffe805 */
[----:B--2---:R-:W-:-:S03]  /*de40*/  VIADD R0, R0, 0x5f ;  /* 0x0000005f00007836 */ /* 0x004fc60000000000 */
[----:B------:R-:W-:Y:S01]  /*de50*/  IADD3 R2, R3, R2, RZ ;  /* 0x0000000203027210 */ /* 0x000fe20007ffe0ff */
        /* <DEDUP_REMOVED lines=27> */
.L_x_5787:
        /* <DEDUP_REMOVED lines=20> */
.L_x_5790:
[----:B------:R-:W-:Y:S05]  /*e150*/  BSYNC B6 ;  /* 0x0000000000067941 */ /* 0x000fea0003800000 */
.L_x_5789:
        /* <DEDUP_REMOVED lines=17> */
[----:B0-----:R-:W-:-:S07]  /*e270*/  IMAD.MOV.U32 R12, RZ, RZ, 0x1 ;  /* 0x00000001ff0c7424 */ /* 0x001fce00078e00ff */
[----:B------:R-:W-:-:S07]  /*e280*/  LEPC R20, `(.L_x_5793) ;  /* 0x000000001014794e */ /* 0x000fce0000000000 */
[----:B-1----:R-:W-:Y:S05]  /*e290*/  CALL.ABS.NOINC R2 ;  /* 0x0000000002007343 */ /* 0x002fea0003c00000 */
.L_x_5793:
        /* <DEDUP_REMOVED lines=15> */
.L_x_5792:
[----:B------:R-:W-:Y:S05]  /*e390*/  BSYNC B6 ;  /* 0x0000000000067941 */ /* 0x000fea0003800000 */
.L_x_5791:
[----:B------:R-:W2:Y:S01]  /*e3a0*/  LDL R26, [R1+0x10] ;  /* 0x00001000011a7983 */ /* 0x000ea20000100800 */
[----:B------:R-:W-:Y:S01]  /*e3b0*/  ULDC.64 UR4, c[0x0][0x9f8] ;  /* 0x00027e0000047ab9 */ /* 0x000fe20000000a00 */
[----:B------:R-:W0:Y:S02]  /*e3c0*/  LDC R6, c[0x0][0x430] ;  /* 0x00010c00ff067b82 */ /* 0x000e240000000800 */
[----:B------:R-:W3:Y:S01]  /*e3d0*/  LDL R2, [R1] ;  /* 0x0000000001027983 */ /* 0x000ee20000100800 */
[----:B------:R-:W-:Y:S01]  /*e3e0*/  ISETP.NE.U32.AND P0, PT, RZ, UR4, PT ;  /* 0x00000004ff007c0c */ /* 0x000fe2000bf05070 */
[----:B------:R-:W1:Y:S03]  /*e3f0*/  S2R R20, SR_TID.X ;  /* 0x0000000000147919 */ /* 0x000e660000002100 */
[----:B------:R-:W-:-:S13]  /*e400*/  ISETP.NE.AND.EX P0, PT, RZ, UR5, PT, P0 ;  /* 0x00000005ff007c0c */ /* 0x000fda000bf05300 */
[----:B------:R-:W-:Y:S01]  /*e410*/  @P0 IADD3 R24, P1, R24, UR4, RZ ;  /* 0x0000000418180c10 */ /* 0x000fe2000ff3e0ff */
[----:B------:R-:W4:Y:S01]  /*e420*/  S2R R21, SR_TID.X ;  /* 0x0000000000157919 */ /* 0x000f220000002100 */
[----:B------:R-:W-:Y:S01]  /*e430*/  LOP3.LUT R23, R23, 0xffffffdf, RZ, 0xc0, !PT ;  /* 0xffffffdf17177812 */ /* 0x000fe200078ec0ff */
[----:B------:R-:W-:Y:S01]  /*e440*/  ULDC UR4, c[0x0][0x2f4] ;  /* 0x0000bd0000047ab9 */ /* 0x000fe20000000800 */
[----:B------:R-:W-:-:S05]  /*e450*/  @P0 IADD3.X R25, R25, UR5, RZ, P1, !PT ;  /* 0x0000000519190c10 */ /* 0x000fca0008ffe4ff */
[----:B------:R-:W3:Y:S01]  /*e460*/  @P0 LDG.E R31, desc[UR36][R24.64] ;  /* 0x00000024181f0981 */ /* 0x000ee2000c1e1900 */
[----:B0-----:R-:W-:Y:S02]  /*e470*/  ISETP.NE.AND P2, PT, R6, 0x1, PT ;  /* 0x000000010600780c */ /* 0x001fe40003f45270 */
[----:B-1----:R-:W-:-:S04]  /*e480*/  LOP3.LUT R20, R20, 0x7f, RZ, 0xc0, !PT ;  /* 0x0000007f14147812 */ /* 0x002fc800078ec0ff */
[----:B------:R-:W-:-:S07]  /*e490*/  SHF.R.U32.HI R0, RZ, 0x3, R20 ;  /* 0x00000003ff007819 */ /* 0x000fce0000011614 */
[----:B------:R-:W0:Y:S01]  /*e4a0*/  @P2 LDC R4, c[0x0][0x434] ;  /* 0x00010d00ff042b82 */ /* 0x000e220000000800 */
[----:B----4-:R-:W-:-:S04]  /*e4b0*/  SHF.L.U32 R20, R21, 0x4, RZ ;  /* 0x0000000415147819 */ /* 0x010fc800000006ff */
[----:B------:R-:W-:-:S03]  /*e4c0*/  LOP3.LUT R20, R0, 0x70, R20, 0xf8, !PT ;  /* 0x0000007000147812 */ /* 0x000fc600078ef814 */
[----:B------:R-:W1:Y:S01]  /*e4d0*/  @P2 LDC R0, c[0x0][0x438] ;  /* 0x00010e00ff002b82 */ /* 0x000e620000000800 */
        /* <DEDUP_REMOVED lines=11> */
[----:B-1----:R-:W-:-:S05]  /*e590*/  @P2 SHF.R.U32.HI R4, RZ, R0, R7 ;  /* 0x00000000ff042219 */ /* 0x002fca0000011607 */
[----:B------:R-:W-:-:S04]  /*e5a0*/  IMAD.MOV R0, RZ, RZ, -R4 ;  /* 0x000000ffff007224 */ /* 0x000fc800078e0a04 */
[----:B------:R-:W-:Y:S01]  /*e5b0*/  IMAD R0, R6, R0, R5 ;  /* 0x0000000006007224 */ /* 0x000fe200078e0205 */
[----:B------:R-:W-:Y:S02]  /*e5c0*/  SHF.R.S32.HI R6, RZ, 0x1f, R31 ;  /* 0x0000001fff067819 */ /* 0x000fe4000001141f */
[----:B------:R-:W-:-:S03]  /*e5d0*/  @!P0 SHF.R.S32.HI R5, RZ, 0x1f, R4 ;  /* 0x0000001fff058819 */ /* 0x000fc60000011404 */
[----:B------:R0:W-:Y:S02]  /*e5e0*/  STL [R1+0x8], R6 ;  /* 0x0000080601007387 */ /* 0x0001e40000100800 */
[-C--:B0-----:R-:W-:Y:S02]  /*e5f0*/  @!P0 IMAD R6, R6, R2.reuse, RZ ;  /* 0x0000000206068224 */ /* 0x081fe400078e02ff */
[----:B------:R-:W-:-:S04]  /*e600*/  @!P0 IMAD.WIDE.U32 R4, R31, R2, R4 ;  /* 0x000000021f048225 */ /* 0x000fc800078e0004 */
[----:B------:R-:W-:Y:S02]  /*e610*/  @!P0 IMAD R6, R31, R3, R6 ;  /* 0x000000031f068224 */ /* 0x000fe400078e0206 */
[----:B------:R-:W0:Y:S01]  /*e620*/  @!P0 LDC.64 R2, c[0x0][0x418] ;  /* 0x00010600ff028b82 */ /* 0x000e220000000a00 */
[----:B------:R-:W-:Y:S02]  /*e630*/  ISETP.GE.AND P2, PT, R32, UR4, PT ;  /* 0x0000000420007c0c */ /* 0x000fe4000bf46270 */
[----:B------:R-:W-:-:S11]  /*e640*/  @!P0 IADD3 R6, R5, R6, RZ ;  /* 0x0000000605068210 */ /* 0x000fd60007ffe0ff */
[----:B------:R-:W-:Y:S02]  /*e650*/  @P2 LOP3.LUT R23, R23, 0x4, RZ, 0xfc, !PT ;  /* 0x0000000417172812 */ /* 0x000fe400078efcff */
[----:B0-----:R-:W-:-:S04]  /*e660*/  @!P0 LEA R2, P1, R4, R2, 0x2 ;  /* 0x0000000204028211 */ /* 0x001fc800078210ff */
[----:B------:R-:W-:Y:S01]  /*e670*/  @!P0 LEA.HI.X R3, R4, R3, R6, 0x2, P1 ;  /* 0x0000000304038211 */ /* 0x000fe200008f1406 */
[----:B------:R-:W-:Y:S01]  /*e680*/  IMAD.MOV.U32 R4, RZ, RZ, RZ ;  /* 0x000000ffff047224 */ /* 0x000fe200078e00ff */
[----:B------:R-:W-:Y:S02]  /*e690*/  ISETP.GE.AND P1, PT, R34, UR4, PT ;  /* 0x0000000422007c0c */ /* 0x000fe4000bf26270 */
[----:B------:R-:W-:-:S03]  /*e6a0*/  LOP3.LUT R23, R23, 0xfffffffd, RZ, 0xc0, !PT ;  /* 0xfffffffd17177812 */ /* 0x000fc600078ec0ff */
[----:B------:R0:W5:Y:S01]  /*e6b0*/  @!P0 LDG.E R4, desc[UR36][R2.64] ;  /* 0x0000002402048981 */ /* 0x000162000c1e1900 */
[----:B------:R-:W-:-:S07]  /*e6c0*/  ISETP.GE.AND P0, PT, R33, UR4, PT ;  /* 0x0000000421007c0c */ /* 0x000fce000bf06270 */
[----:B------:R-:W-:-:S04]  /*e6d0*/  @P1 LOP3.LUT R23, R23, 0x2, RZ, 0xfc, !PT ;  /* 0x0000000217171812 */ /* 0x000fc800078efcff */
[----:B------:R-:W-:Y:S01]  /*e6e0*/  LOP3.LUT R23, R23, 0xfffffffe, RZ, 0xc0, !PT ;  /* 0xfffffffe17177812 */ /* 0x000fe200078ec0ff */
[----:B0-----:R-:W-:-:S03]  /*e6f0*/  IMAD.U32 R2, RZ, RZ, UR38 ;  /* 0x00000026ff027e24 */ /* 0x001fc6000f8e00ff */
[----:B------:R-:W-:Y:S01]  /*e700*/  @P0 LOP3.LUT R23, R23, 0x1, RZ, 0xfc, !PT ;  /* 0x0000000117170812 */ /* 0x000fe200078efcff */
[----:B------:R-:W-:Y:S06]  /*e710*/  BRA.DIV UR5, `(.L_x_5794) ;  /* 0x0000004205407947 */ /* 0x000fec000b800000 */
.L_x_5862:
        /* <DEDUP_REMOVED lines=9> */
.L_x_5795:
        /* <DEDUP_REMOVED lines=25> */
.L_x_5863:
[----:B------:R-:W-:Y:S05]  /*e940*/  BSYNC B0 ;  /* 0x0000000000007941 */ /* 0x000fea0003800000 */
.L_x_5796:
        /* <DEDUP_REMOVED lines=27> */
[----:B--2---:R-:W-:-:S05]  /*eb00*/  IMAD R6, R26, -0x60, R9 ;  /* 0xffffffa01a067824 */ /* 0x004fca00078e0209 */
        /* <DEDUP_REMOVED lines=65> */
.L_x_5877:
        /* <DEDUP_REMOVED lines=12> */
.L_x_5799:
        /* <DEDUP_REMOVED lines=10> */
.L_x_5800:
        /* <DEDUP_REMOVED lines=14> */
[----:B------:R-:W-:Y:S02]  /*f160*/  IMAD R0, R35, UR5, R0 ;  /* 0x0000000523007c24 */ /* 0x000fe4000f8e0200 */
[----:B0-----:R-:W-:Y:S02]  /*f170*/  VIADD R2, R22, 0x12400 ;  /* 0x0001240016027836 */ /* 0x001fe40000000000 */
[----:B------:R-:W-:-:S03]  /*f180*/  IMAD.IADD R35, R5, 0x1, R0 ;  /* 0x0000000105237824 */ /* 0x000fc600078e0200 */
[----:B------:R-:W-:-:S13]  /*f190*/  LOP3.LUT P0, RZ, R2, 0x3ff, RZ, 0xc0, !PT ;  /* 0x000003ff02ff7812 */ /* 0x000fda000780c0ff */
[----:B-1----:R-:W-:Y:S05]  /*f1a0*/  @!P0 BRA `(.L_x_5802) ;  /* 0x0000000000408947 */ /* 0x002fea0003800000 */
[----:B------:R-:W-:Y:S01]  /*f1b0*/  MOV R2, 0x0 ;  /* 0x0000000000027802 */ /* 0x000fe20000000f00 */
        /* <DEDUP_REMOVED lines=15> */
.L_x_5802:
[----:B------:R-:W-:Y:S05]  /*f2b0*/  BSYNC B6 ;  /* 0x0000000000067941 */ /* 0x000fea0003800000 */
.L_x_5801:
[----:B------:R-:W3:Y:S01]  /*f2c0*/  LDL.LU.64 R2, [R1+0x18] ;  /* 0x0000180001027983 */ /* 0x000ee20000300a00 */
[----:B------:R-:W0:Y:S01]  /*f2d0*/  LDC R21, c[0x0][0x448] ;  /* 0x00011200ff157b82 */ /* 0x000e220000000800 */
[----:B------:R-:W-:Y:S02]  /*f2e0*/  ULDC.64 UR4, c[0x0][0x2d8] ;  /* 0x0000b60000047ab9 */ /* 0x000fe40000000a00 */
[----:B------:R-:W4:Y:S01]  /*f2f0*/  LDL.LU R20, [R1+0x24] ;  /* 0x0000240001147983 */ /* 0x000f220000300800 */
[----:B------:R-:W-:-:S03]  /*f300*/  IMAD R0, R30, UR4, RZ ;  /* 0x000000041e007c24 */ /* 0x000fc6000f8e02ff */
[----:B------:R1:W5:Y:S01]  /*f310*/  LDL R9, [R1+0xc] ;  /* 0x00000c0001097983 */ /* 0x0003620000100800 */
[----:B------:R-:W-:Y:S01]  /*f320*/  IMAD R5, R18, UR5, R0 ;  /* 0x0000000512057c24 */ /* 0x000fe2000f8e0200 */
[----:B------:R-:W2:Y:S01]  /*f330*/  S2R R4, SR_TID.X ;  /* 0x0000000000047919 */ /* 0x000ea20000002100 */
[----:B0-----:R-:W-:Y:S02]  /*f340*/  ISETP.NE.AND P6, PT, R21, 0x1, PT ;  /* 0x000000011500780c */ /* 0x001fe40003fc5270 */
[----:B------:R-:W0:Y:S11]  /*f350*/  S2R R21, SR_TID.X ;  /* 0x0000000000157919 */ /* 0x000e360000002100 */
[----:B------:R-:W1:Y:S01]  /*f360*/  @P6 LDC R6, c[0x0][0x44c] ;  /* 0x00011300ff066b82 */ /* 0x000e620000000800 */
[----:B--2---:R-:W-:-:S04]  /*f370*/  LOP3.LUT R4, R4, 0x7f, RZ, 0xc0, !PT ;  /* 0x0000007f04047812 */ /* 0x004fc800078ec0ff */
[----:B------:R-:W-:Y:S01]  /*f380*/  SHF.R.U32.HI R4, RZ, 0x3, R4 ;  /* 0x00000003ff047819 */ /* 0x000fe20000011604 */
[----:B0-----:R-:W-:-:S05]  /*f390*/  IMAD.SHL.U32 R21, R21, 0x10, RZ ;  /* 0x0000001015157824 */ /* 0x001fca00078e00ff */
[----:B------:R-:W-:-:S05]  /*f3a0*/  LOP3.LUT R21, R4, 0x70, R21, 0xf8, !PT ;  /* 0x0000007004157812 */ /* 0x000fca00078ef815 */
[----:B------:R-:W-:-:S04]  /*f3b0*/  IMAD R0, R17, 0x80, R21 ;  /* 0x0000008011007824 */ /* 0x000fc800078e0215 */
[----:B-1----:R-:W-:-:S04]  /*f3c0*/  @P6 IMAD.HI.U32 R6, R0, R6, RZ ;  /* 0x0000000600066227 */ /* 0x002fc800078e00ff */
[----:B------:R-:W-:Y:S02]  /*f3d0*/  IMAD.MOV.U32 R4, RZ, RZ, R0 ;  /* 0x000000ffff047224 */ /* 0x000fe400078e0000 */
[----:B---3--:R-:W-:Y:S02]  /*f3e0*/  IMAD.MOV.U32 R3, RZ, RZ, R35 ;  /* 0x000000ffff037224 */ /* 0x008fe400078e0023 */
[----:B------:R-:W-:Y:S01]  /*f3f0*/  IMAD.WIDE.U32 R2, R18, UR4, R2 ;  /* 0x0000000412027c25 */ /* 0x000fe2000f8e0002 */
[----:B------:R-:W-:-:S04]  /*f400*/  ULDC.64 UR4, c[0x0][0x2e0] ;  /* 0x0000b80000047ab9 */ /* 0x000fc80000000a00 */
[----:B------:R-:W-:Y:S02]  /*f410*/  IADD3 R3, R3, R5, RZ ;  /* 0x0000000503037210 */ /* 0x000fe40007ffe0ff */
[----:B------:R-:W0:Y:S01]  /*f420*/  @P6 LDC R5, c[0x0][0x450] ;  /* 0x00011400ff056b82 */ /* 0x000e220000000800 */
[----:B------:R-:W-:Y:S01]  /*f430*/  IMAD.WIDE.U32 R2, R29, UR4, R2 ;  /* 0x000000041d027c25 */ /* 0x000fe2000f8e0002 */
[----:B0-----:R-:W-:-:S03]  /*f440*/  @P6 SHF.R.U32.HI R4, RZ, R5, R6 ;  /* 0x00000005ff046219 */ /* 0x001fc60000011606 */
[----:B----4-:R-:W-:-:S04]  /*f450*/  IMAD R5, R20, UR4, RZ ;  /* 0x0000000414057c24 */ /* 0x010fc8000f8e02ff */
[----:B------:R-:W-:Y:S01]  /*f460*/  IMAD R5, R29, UR5, R5 ;  /* 0x000000051d057c24 */ /* 0x000fe2000f8e0205 */
[C---:B------:R-:W-:Y:S01]  /*f470*/  IADD3 R6, -R4.reuse, RZ, RZ ;  /* 0x000000ff04067210 */ /* 0x040fe20007ffe1ff */
[----:B------:R-:W0:Y:S01]  /*f480*/  S2R R20, SR_TID.X ;  /* 0x0000000000147919 */ /* 0x000e220000002100 */
[----:B------:R-:W-:Y:S01]  /*f490*/  ULDC.64 UR4, c[0x0][0x2d0] ;  /* 0x0000b40000047ab9 */ /* 0x000fe20000000a00 */
[----:B------:R-:W-:Y:S02]  /*f4a0*/  IMAD.IADD R3, R3, 0x1, R5 ;  /* 0x0000000103037824 */ /* 0x000fe400078e0205 */
[----:B------:R-:W1:Y:S01]  /*f4b0*/  LDC R5, c[0x0][0x448] ;  /* 0x00011200ff057b82 */ /* 0x000e620000000800 */
        /* <DEDUP_REMOVED lines=15> */
[----:B0-----:R-:W-:-:S03]  /*f5b0*/  LOP3.LUT R20, R20, 0x7f, RZ, 0xc0, !PT ;  /* 0x0000007f14147812 */ /* 0x001fc600078ec0ff */
[----:B------:R-:W-:Y:S01]  /*f5c0*/  LEA.HI.X R4, R2, UR5, R3, 0x1, P0 ;  /* 0x0000000502047c11 */ /* 0x000fe200080f0c03 */
[----:B------:R-:W-:Y:S01]  /*f5d0*/  UMOV UR5, 0xffffffff ;  /* 0xffffffff00057882 */ /* 0x000fe20000000000 */
[----:B------:R-:W-:Y:S02]  /*f5e0*/  ISETP.GE.AND P3, PT, R32, UR4, PT ;  /* 0x0000000420007c0c */ /* 0x000fe4000bf66270 */
[----:B------:R-:W-:Y:S02]  /*f5f0*/  ISETP.GE.AND P2, PT, R34, UR4, PT ;  /* 0x0000000422007c0c */ /* 0x000fe4000bf46270 */
[----:B------:R-:W-:Y:S02]  /*f600*/  ISETP.GE.AND P0, PT, R33, UR4, PT ;  /* 0x0000000421007c0c */ /* 0x000fe4000bf06270 */
[----:B------:R-:W-:Y:S01]  /*f610*/  SHF.R.U32.HI R8, RZ, 0x3, R20 ;  /* 0x00000003ff087819 */ /* 0x000fe20000011614 */
[----:B------:R-:W-:Y:S10]  /*f620*/  BRA.DIV UR5, `(.L_x_5803) ;  /* 0x0000003a05f47947 */ /* 0x000ff4000b800000 */
[----:B------:R-:W0:Y:S01]  /*f630*/  SHFL.IDX PT, R14, R0, RZ, 0x181f ;  /* 0x00181fff000e7589 */ /* 0x000e2200000e0000 */
[----:B-----5:R-:W-:Y:S02]  /*f640*/  IMAD R5, R9, R5, RZ ;  /* 0x0000000509057224 */ /* 0x020fe400078e02ff */
[----:B------:R-:W-:Y:S01]  /*f650*/  IMAD R17, R17, 0x80, R8 ;  /* 0x0000008011117824 */ /* 0x000fe200078e0208 */
[----:B------:R-:W1:Y:S03]  /*f660*/  SHFL.IDX PT, R2, R4, RZ, 0x181f ;  /* 0x00181fff04027589 */ /* 0x000e6600000e0000 */
[C---:B------:R-:W-:Y:S01]  /*f670*/  VIADD R6, R17.reuse, 0x10 ;  /* 0x0000001011067836 */ /* 0x040fe20000000000 */
[----:B------:R-:W-:-:S13]  /*f680*/  ISETP.GE.AND P1, PT, R17, R5, PT ;  /* 0x000000051100720c */ /* 0x000fda0003f26270 */
[----:B0-----:R-:W-:-:S05]  /*f690*/  @!P1 LEA R14, P4, R32, R14, 0x1 ;  /* 0x0000000e200e9211 */ /* 0x001fca00078808ff */
[----:B-1----:R-:W-:Y:S01]  /*f6a0*/  @!P1 IMAD.X R3, RZ, RZ, R2, P4 ;  /* 0x000000ffff039224 */ /* 0x002fe200020e0602 */
[----:B------:R-:W-:Y:S02]  /*f6b0*/  @!P1 MOV R2, R14 ;  /* 0x0000000e00029202 */ /* 0x000fe40000000f00 */
[----:B------:R-:W0:Y:S04]  /*f6c0*/  SHFL.IDX PT, R14, R0, 0x1, 0x181f ;  /* 0x00381f00000e7f89 */ /* 0x000e2800000e0000 */
        /* <DEDUP_REMOVED lines=35> */
[----:B------:R1:W-:Y:S01]  /*f900*/  @!P1 LDGSTS.E.BYPASS.LTC128B.128 [R37+0x1bc00], desc[UR36][R2.64+0x100], !P0 ;  /* 0x1bc0010002259fae */ /* 0x0003e2000c101d64 */
[----:B------:R-:W-:Y:S01]  /*f910*/  ISETP.GE.AND P1, PT, R6, R5, PT ;  /* 0x000000050600720c */ /* 0x000fe20003f26270 */
[----:B------:R-:W-:-:S02]  /*f920*/  VIADD R6, R17, 0x50 ;  /* 0x0000005011067836 */ /* 0x000fc40000000000 */
[----:B-1----:R-:W1:Y:S10]  /*f930*/  SHFL.IDX PT, R2, R4, 0x4, 0x181f ;  /* 0x00981f0004027f89 */ /* 0x002e7400000e0000 */
[----:B0-----:R-:W-:-:S05]  /*f940*/  @!P1 LEA R14, P4, R32, R14, 0x1 ;  /* 0x0000000e200e9211 */ /* 0x001fca00078808ff */
[----:B-1----:R-:W-:Y:S01]  /*f950*/  @!P1 IMAD.X R7, RZ, RZ, R2, P4 ;  /* 0x000000ffff079224 */ /* 0x002fe200020e0602 */
[----:B------:R-:W-:Y:S02]  /*f960*/  @!P1 MOV R2, R14 ;  /* 0x0000000e00029202 */ /* 0x000fe40000000f00 */
[----:B------:R-:W0:Y:S01]  /*f970*/  SHFL.IDX PT, R14, R0, 0x5, 0x181f ;  /* 0x00b81f00000e7f89 */ /* 0x000e2200000e0000 */
        /* <DEDUP_REMOVED lines=14> */
[----:B------:R1:W-:Y:S01]  /*fa60*/  @!P1 LDGSTS.E.BYPASS.LTC128B.128 [R37+0x1cc00], desc[UR36][R2.64+0x100], !P0 ;  /* 0x1cc0010002259fae */ /* 0x0003e2000c101d64 */
[----:B------:R-:W-:-:S03]  /*fa70*/  ISETP.GE.AND P1, PT, R6, R5, PT ;  /* 0x000000050600720c */ /* 0x000fc60003f26270 */
[----:B-1----:R-:W1:Y:S10]  /*fa80*/  SHFL.IDX PT, R2, R4, 0x6, 0x181f ;  /* 0x00d81f0004027f89 */ /* 0x002e7400000e0000 */
[----:B0-----:R-:W-:Y:S01]  /*fa90*/  @!P1 LEA R14, P4, R32, R14, 0x1 ;  /* 0x0000000e200e9211 */ /* 0x001fe200078808ff */
[----:B------:R-:W0:Y:S04]  /*faa0*/  SHFL.IDX PT, R4, R4, 0x7, 0x181f ;  /* 0x00f81f0004047f89 */ /* 0x000e2800000e0000 */
[----:B-1----:R-:W-:-:S02]  /*fab0*/  @!P1 IMAD.X R7, RZ, RZ, R2, P4 ;  /* 0x000000ffff079224 */ /* 0x002fc400020e0602 */
[----:B------:R-:W-:Y:S02]  /*fac0*/  @!P1 IMAD.MOV.U32 R2, RZ, RZ, R14 ;  /* 0x000000ffff029224 */ /* 0x000fe400078e000e */
[----:B------:R-:W-:Y:S01]  /*fad0*/  @!P1 IMAD.MOV.U32 R3, RZ, RZ, R7 ;  /* 0x000000ffff039224 */ /* 0x000fe200078e0007 */
[----:B------:R1:W2:Y:S04]  /*fae0*/  SHFL.IDX PT, R14, R0, 0x7, 0x181f ;  /* 0x00f81f00000e7f89 */ /* 0x0002a800000e0000 */
[----:B------:R1:W-:Y:S04]  /*faf0*/  @!P1 LDGSTS.E.BYPASS.LTC128B.128 [R37+0x15400], desc[UR36][R2.64], !P3 ;  /* 0x1540000002259fae */ /* 0x0003e8000d901d64 */
[----:B------:R1:W-:Y:S04]  /*fb00*/  @!P1 LDGSTS.E.BYPASS.LTC128B.128 [R37+0x19400], desc[UR36][R2.64+0x80], !P2 ;  /* 0x1940008002259fae */ /* 0x0003e8000d101d64 */
[----:B0-----:R1:W-:Y:S02]  /*fb10*/  @!P1 LDGSTS.E.BYPASS.LTC128B.128 [R37+0x1d400], desc[UR36][R2.64+0x100], !P0 ;  /* 0x1d40010002259fae */ /* 0x0013e4000c101d64 */
.L_x_5894:
        /* <DEDUP_REMOVED lines=12> */
.L_x_5805:
[----:B------:R-:W-:Y:S05]  /*fbe0*/  BSYNC B0 ;  /* 0x0000000000007941 */ /* 0x000fea0003800000 */
.L_x_5804:
[----:B------:R-:W-:Y:S01]  /*fbf0*/  NOP ;  /* 0x0000000000007918 */ /* 0x000fe20000000000 */
[----:B------:R-:W-:-:S13]  /*fc00*/  PLOP3.LUT P0, PT, PT, PT, PT, 0x80, 0x0 ;  /* 0x000000000000781c */ /* 0x000fda0003f0f070 */
.L_x_5806:
[----:B------:R-:W-:Y:S02]  /*fc10*/  PLOP3.LUT P1, PT, P1, P0, PT, 0xa2, 0x0 ;  /* 0x000000000000781c */ /* 0x000fe40000f21472 */
[----:B------:R-:W-:-:S08]  /*fc20*/  @P0 R2UR P1, UR4, R22 ;  /* 0x00000000160402ca */ /* 0x000fd00000020000 */
[----:B------:R-:W-:-:S05]  /*fc30*/  @P0 PLOP3.LUT P0, PT, P1, PT, PT, 0x80, 0x0 ;  /* 0x000000000000081c */ /* 0x000fca0000f0f070 */
[----:B------:R-:W-:Y:S01]  /*fc40*/  @!P1 SYNCS.ARRIVE.TRANS64.RED.A0T1 RZ, [UR4+0x30800], RZ ;  /* 0x030800ffffff99a7 */ /* 0x000fe20008200404 */
[----:B------:R-:W-:Y:S07]  /*fc50*/  @!P1 ARRIVES.LDGSTSBAR.64.TRANSCNT [UR4+0x30800] ;  /* 0x03080000ff0099b0 */ /* 0x000fee0008000a84 */
[----:B------:R-:W-:Y:S05]  /*fc60*/  @P0 BRA.U.ANY `(.L_x_5806) ;  /* 0xfffffffd00e80947 */ /* 0x000fea000393ffff */
[----:B0-----:R-:W3:Y:S02]  /*fc70*/  LDL.LU R2, [R1+0x20] ;  /* 0x0000200001027983 */ /* 0x001ee40000300800 */
[----:B---3--:R-:W-:-:S05]  /*fc80*/  VIADD R2, R2, 0x1 ;  /* 0x0000000102027836 */ /* 0x008fca0000000000 */
        /* <DEDUP_REMOVED lines=10> */
.L_x_5895:
[----:B------:R-:W-:Y:S05]  /*fd30*/  BSYNC B0 ;  /* 0x0000000000007941 */ /* 0x000fea0003800000 */
.L_x_5807:
[----:B------:R-:W3:Y:S01]  /*fd40*/  LDL R0, [R1+0x10] ;  /* 0x0000100001007983 */ /* 0x000ee20000100800 */
[----:B------:R-:W-:Y:S01]  /*fd50*/  BSSY B0, `(.L_x_5809) ;  /* 0x0000109000007945 */ /* 0x000fe20003800000 */
[----:B---3--:R-:W-:-:S13]  /*fd60*/  ISETP.GE.AND P0, PT, R0, 0x2, PT ;  /* 0x000000020000780c */ /* 0x008fda0003f06270 */
[----:B------:R-:W-:Y:S05]  /*fd70*/  @!P0 BRA `(.L_x_5810) ;  /* 0x0000001000188947 */ /* 0x000fea0003800000 */
[----:B------:R-:W-:Y:S01]  /*fd80*/  ULDC UR4, c[0x0][0x2f4] ;  /* 0x0000bd0000047ab9 */ /* 0x000fe20000000800 */
[----:B------:R-:W-:Y:S01]  /*fd90*/  VIADD R8, R0, 0xfffffffe ;  /* 0xfffffffe00087836 */ /* 0x000fe20000000000 */
[----:B------:R-:W-:Y:S01]  /*fda0*/  MOV R17, R28 ;  /* 0x0000001c00117202 */ /* 0x000fe20000000f00 */
[----:B------:R-:W-:Y:S01]  /*fdb0*/  IMAD.MOV.U32 R10, RZ, RZ, R27 ;  /* 0x000000ffff0a7224 */ /* 0x000fe200078e001b */
[----:B------:R-:W-:Y:S01]  /*fdc0*/  ISETP.GE.AND P3, PT, R32, UR4, PT ;  /* 0x0000000420007c0c */ /* 0x000fe2000bf66270 */
[----:B------:R-:W-:Y:S01]  /*fdd0*/  IMAD.MOV.U32 R29, RZ, RZ, R26 ;  /* 0x000000ffff1d7224 */ /* 0x000fe200078e001a */
[----:B------:R-:W-:Y:S02]  /*fde0*/  ISETP.GE.AND P2, PT, R34, UR4, PT ;  /* 0x0000000422007c0c */ /* 0x000fe4000bf46270 */
[----:B------:R-:W-:-:S13]  /*fdf0*/  ISETP.GE.AND P1, PT, R33, UR4, PT ;  /* 0x0000000421007c0c */ /* 0x000fda000bf26270 */
.L_x_5823:
        /* <DEDUP_REMOVED lines=17> */
[----:B0-----:R-:W-:Y:S01]  /*ff10*/  @P0 IMAD.HI.U32 R0, R9, R0, RZ ;  /* 0x0000000009000227 */ /* 0x001fe200078e00ff */
[----:B------:R-:W-:-:S04]  /*ff20*/  MOV R11, R9 ;  /* 0x00000009000b7202 */ /* 0x000fc80000000f00 */
[----:B-1----:R-:W-:Y:S01]  /*ff30*/  @P0 SHF.R.U32.HI R11, RZ, R3, R0 ;  /* 0x00000003ff0b0219 */ /* 0x002fe20000011600 */
[----:B----4-:R-:W-:-:S03]  /*ff40*/  @!P5 IMAD R0, R12, R6, RZ ;  /* 0x000000060c00d224 */ /* 0x010fc600078e02ff */
[--C-:B------:R-:W-:Y:S01]  /*ff50*/  @!P5 SHF.R.S32.HI R3, RZ, 0x1f, R11.reuse ;  /* 0x0000001fff03d819 */ /* 0x100fe2000001140b */
[----:B------:R-:W-:Y:S02]  /*ff60*/  @!P5 IMAD.MOV.U32 R2, RZ, RZ, R11 ;  /* 0x000000ffff02d224 */ /* 0x000fe400078e000b */
[C---:B------:R-:W-:Y:S02]  /*ff70*/  @!P5 IMAD R7, R31.reuse, R7, R0 ;  /* 0x000000071f07d224 */ /* 0x040fe400078e0200 */
[----:B------:R-:W-:-:S04]  /*ff80*/  @!P5 IMAD.WIDE.U32 R2, R31, R6, R2 ;  /* 0x000000061f02d225 */ /* 0x000fc800078e0002 */
[----:B------:R-:W-:Y:S01]  /*ff90*/  @!P5 IMAD.IADD R7, R7, 0x1, R3 ;  /* 0x000000010707d824 */ /* 0x000fe200078e0203 */
[----:B--2---:R-:W-:Y:S01]  /*ffa0*/  @!P5 LEA R4, P0, R2, R4, 0x2 ;  /* 0x000000040204d211 */ /* 0x004fe200078010ff */
[----:B------:R-:W-:-:S03]  /*ffb0*/  IMAD.MOV.U32 R0, RZ, RZ, RZ ;  /* 0x000000ffff007224 */ /* 0x000fc600078e00ff */
[----:B------:R-:W-:-:S05]  /*ffc0*/  @!P5 LEA.HI.X R5, R2, R5, R7, 0x2, P0 ;  /* 0x000000050205d211 */ /* 0x000fca00000f1407 */
[----:B------:R0:W5:Y:S01]  /*ffd0*/  @!P5 LDG.E R0, desc[UR36][R4.64] ;  /* 0x000000240400d981 */ /* 0x000162000c1e1900 */
[----:B------:R-:W-:Y:S01]  /*ffe0*/  LOP3.LUT P4, RZ, R23, 0x10, RZ, 0xc0, !PT ;  /* 0x0000001017ff7812 */ /* 0x000fe2000788c0ff */
[----:B------:R-:W-:Y:S01]  /*fff0*/  VIADD R27, R10, 0x1 ;  /* 0x000000010a1b7836 */ /* 0x000fe20000000000 */
[----:B------:R-:W-:Y:S01]  /*10000*/  IADD3 R2, -R11, RZ, RZ ;  /* 0x000000ff0b027210 */ /* 0x000fe20007ffe1ff */
[----:B------:R-:W-:Y:S05]  /*10010*/  YIELD ;  /* 0x0000000000007946 */ /* 0x000fea0003800000 */
[----:B------:R-:W-:Y:S01]  /*10020*/  ISETP.NE.AND P0, PT, R27, 0x2, PT ;  /* 0x000000021b00780c */ /* 0x000fe20003f05270 */
[----:B------:R-:W-:-:S02]  /*10030*/  ULDC UR4, c[0x0][0x430] ;  /* 0x00010c0000047ab9 */ /* 0x000fc40000000800 */
[----:B------:R-:W-:Y:S01]  /*10040*/  IMAD R9, R2, UR4, R9 ;  /* 0x0000000402097c24 */ /* 0x000fe2000f8e0209 */
[----:B------:R-:W-:Y:S01]  /*10050*/  SEL R28, RZ, 0x1, P0 ;  /* 0x00000001ff1c7807 */ /* 0x000fe20000000000 */
[----:B------:R-:W-:Y:S01]  /*10060*/  IMAD.MOV.U32 R26, RZ, RZ, R8 ;  /* 0x000000ffff1a7224 */ /* 0x000fe200078e0008 */
[----:B------:R-:W-:Y:S02]  /*10070*/  SEL R27, R27, RZ, P0 ;  /* 0x000000ff1b1b7207 */ /* 0x000fe40000000000 */
[----:B------:R-:W-:Y:S01]  /*10080*/  LOP3.LUT R28, R17, R28, RZ, 0x3c, !PT ;  /* 0x0000001c111c7212 */ /* 0x000fe200078e3cff */
[----:B0-----:R-:W-:Y:S06]  /*10090*/  @!P4 BRA `(.L_x_5811) ;  /* 0x000000000004c947 */ /* 0x001fec0003800000 */
[----:B------:R-:W-:Y:S01]  /*100a0*/  BPT.TRAP 0x1 ;  /* 0x000000040000795c */ /* 0x000fe20000300000 */
.L_x_5811:
[----:B------:R-:W-:Y:S01]  /*100b0*/  IMAD R7, R27, 0x8, R22 ;  /* 0x000000081b077824 */ /* 0x000fe200078e0216 */
[----:B------:R-:W-:Y:S01]  /*100c0*/  SHF.L.U32 R2, R28, 0x1f, RZ ;  /* 0x0000001f1c027819 */ /* 0x000fe200000006ff */
[----:B------:R-:W-:Y:S03]  /*100d0*/  BSSY B1, `(.L_x_5812) ;  /* 0x0000003000017945 */ /* 0x000fe60003800000 */
[----:B------:R-:W0:Y:S02]  /*100e0*/  SYNCS.PHASECHK.TRANS64.TRYWAIT P0, [R7+URZ+0x30840], R2 ;  /* 0x03084002070075a7 */ /* 0x000e24000800017f */
[----:B0-----:R-:W-:Y:S05]  /*100f0*/  @!P0 BRA `(.L_x_5813) ;  /* 0x0000003800f08947 */ /* 0x001fea0003800000 */
.L_x_5896:
[----:B------:R-:W-:Y:S05]  /*10100*/  BSYNC B1 ;  /* 0x0000000000017941 */ /* 0x000fea0003800000 */
.L_x_5812:
        /* <DEDUP_REMOVED lines=65> */
.L_x_5910:
        /* <DEDUP_REMOVED lines=11> */
.L_x_5815:
        /* <DEDUP_REMOVED lines=10> */
.L_x_5816:
[----:B------:R2:W-:Y:S01]  /*10670*/  SYNCS.ARRIVE.TRANS64.A1T0 RZ, [R7+URZ+0x30830], RZ ;  /* 0x030830ff07ff79a7 */ /* 0x0005e2000810003f */
[----:B------:R-:W-:Y:S05]  /*10680*/  @!P5 BRA `(.L_x_5817) ;  /* 0x000000000004d947 */ /* 0x000fea0003800000 */
[----:B------:R-:W-:Y:S01]  /*10690*/  BPT.TRAP 0x1 ;  /* 0x000000040000795c */ /* 0x000fe20000300000 */
.L_x_5817:
[----:B-1----:R-:W2:Y:S01]  /*106a0*/  LDL R3, [R1] ;  /* 0x0000000001037983 */ /* 0x002ea20000100800 */
[----:B------:R-:W-:Y:S01]  /*106b0*/  SHF.L.U32 R2, R17, 0x1f, RZ ;  /* 0x0000001f11027819 */ /* 0x000fe200000006ff */
[----:B0-----:R-:W-:Y:S01]  /*106c0*/  IMAD R6, R10, 0x8, R22 ;  /* 0x000000080a067824 */ /* 0x001fe200078e0216 */
[----:B------:R-:W-:Y:S03]  /*106d0*/  BSSY B1, `(.L_x_5818) ;  /* 0x0000004000017945 */ /* 0x000fe60003800000 */
[----:B------:R-:W0:Y:S01]  /*106e0*/  SYNCS.PHASECHK.TRANS64.TRYWAIT P0, [R6+URZ+0x30860], R2 ;  /* 0x03086002060075a7 */ /* 0x000e22000800017f */
[----:B--2---:R-:W-:Y:S01]  /*106f0*/  IMAD R7, R29, -0x60, R3 ;  /* 0xffffffa01d077824 */ /* 0x004fe200078e0203 */
[----:B0-----:R-:W-:Y:S06]  /*10700*/  @!P0 BRA `(.L_x_5819) ;  /* 0x0000003c00608947 */ /* 0x001fec0003800000 */
.L_x_5911:
[----:B------:R-:W-:Y:S05]  /*10710*/  BSYNC B1 ;  /* 0x0000000000017941 */ /* 0x000fea0003800000 */
.L_x_5818:
[----:B------:R-:W1:Y:S01]  /*10720*/  S2R R3, SR_TID.X ;  /* 0x0000000000037919 */ /* 0x000e620000002100 */
[----:B------:R-:W-:Y:S01]  /*10730*/  UMOV UR4, 0xffffffff ;  /* 0xffffffff00047882 */ /* 0x000fe20000000000 */
[----:B------:R-:W-:Y:S01]  /*10740*/  IMAD R5, R10, 0x4800, R36 ;  /* 0x000048000a057824 */ /* 0x000fe200078e0224 */
[----:B-1----:R-:W-:-:S04]  /*10750*/  LOP3.LUT R3, R3, 0x7f, RZ, 0xc0, !PT ;  /* 0x0000007f03037812 */ /* 0x002fc800078ec0ff */
[----:B------:R-:W-:-:S04]  /*10760*/  SHF.R.U32.HI R3, RZ, 0x3, R3 ;  /* 0x00000003ff037819 */ /* 0x000fc80000011603 */
[----:B------:R-:W-:Y:S01]  /*10770*/  IADD3 R7, -R3, R7, RZ ;  /* 0x0000000703077210 */ /* 0x000fe20007ffe1ff */
[----:B------:R-:W-:Y:S06]  /*10780*/  BRA.DIV UR4, `(.L_x_5820) ;  /* 0x0000003e04547947 */ /* 0x000fec000b800000 */
[----:B0-----:R-:W0:Y:S01]  /*10790*/  SHFL.IDX PT, R2, R24, RZ, 0x181f ;  /* 0x00181fff18027589 */ /* 0x001e2200000e0000 */
        /* <DEDUP_REMOVED lines=52> */
.L_x_5925:
        /* <DEDUP_REMOVED lines=31> */
.L_x_5821:
        /* <DEDUP_REMOVED lines=10> */
.L_x_5822:
[C---:B------:R-:W-:Y:S01]  /*10d70*/  ISETP.GT.AND P0, PT, R26.reuse, RZ, PT ;  /* 0x000000ff1a00720c */ /* 0x040fe20003f04270 */
[----:B------:R1:W-:Y:S01]  /*10d80*/  SYNCS.ARRIVE.TRANS64.A1T0 RZ, [R6+URZ+0x30850], RZ ;  /* 0x030850ff06ff79a7 */ /* 0x0003e2000810003f */
[----:B------:R-:W-:Y:S02]  /*10d90*/  VIADD R8, R26, 0xffffffff ;  /* 0xffffffff1a087836 */ /* 0x000fe40000000000 */
[----:B------:R-:W-:Y:S02]  /*10da0*/  IMAD.MOV.U32 R17, RZ, RZ, R28 ;  /* 0x000000ffff117224 */ /* 0x000fe400078e001c */
[----:B------:R-:W-:Y:S02]  /*10db0*/  IMAD.MOV.U32 R10, RZ, RZ, R27 ;  /* 0x000000ffff0a7224 */ /* 0x000fe400078e001b */
[----:B------:R-:W-:-:S05]  /*10dc0*/  IMAD.MOV.U32 R29, RZ, RZ, R26 ;  /* 0x000000ffff1d7224 */ /* 0x000fca00078e001a */
[----:B-1----:R-:W-:Y:S05]  /*10dd0*/  @P0 BRA `(.L_x_5823) ;  /* 0xfffffff000080947 */ /* 0x002fea000383ffff */
.L_x_5810:
[----:B------:R-:W-:Y:S05]  /*10de0*/  BSYNC B0 ;  /* 0x0000000000007941 */ /* 0x000fea0003800000 */
.L_x_5809:
        /* <DEDUP_REMOVED lines=17> */
.L_x_5825:
[----:B------:R-:W-:Y:S05]  /*10f00*/  BSYNC B0 ;  /* 0x0000000000007941 */ /* 0x000fea0003800000 */
.L_x_5824:
[----:B------:R-:W-:-:S13]  /*10f10*/  LOP3.LUT P0, RZ, R23, 0x10, RZ, 0xc0, !PT ;  /* 0x0000001017ff7812 */ /* 0x000fda000780c0ff */
[----:B------:R-:W-:Y:S05]  /*10f20*/  @!P0 BRA `(.L_x_5826) ;  /* 0x0000000000048947 */ /* 0x000fea0003800000 */
[----:B------:R-:W-:Y:S01]  /*10f30*/  BPT.TRAP 0x1 ;  /* 0x000000040000795c */ /* 0x000fe20000300000 */
.L_x_5826:
[----:B------:R-:W3:Y:S01]  /*10f40*/  LDL.LU R2, [R1] ;  /* 0x0000000001027983 */ /* 0x000ee20000300800 */
[----:B------:R-:W-:Y:S01]  /*10f50*/  LEA R0, R27, R22, 0x3 ;  /* 0x000000161b007211 */ /* 0x000fe200078e18ff */
[----:B------:R-:W-:Y:S01]  /*10f60*/  BSSY B0, `(.L_x_5827) ;  /* 0x0000005000007945 */ /* 0x000fe20003800000 */
[----:B0-----:R-:W-:-:S04]  /*10f70*/  SHF.L.U32 R3, R28, 0x1f, RZ ;  /* 0x0000001f1c037819 */ /* 0x001fc800000006ff */
[----:B------:R-:W0:Y:S01]  /*10f80*/  SYNCS.PHASECHK.TRANS64.TRYWAIT P0, [R0+URZ+0x30860], R3 ;  /* 0x03086003000075a7 */ /* 0x000e22000800017f */
[----:B---3--:R-:W-:Y:S01]  /*10f90*/  IMAD R6, R26, -0x60, R2 ;  /* 0xffffffa01a067824 */ /* 0x008fe200078e0202 */
[----:B0-----:R-:W-:Y:S06]  /*10fa0*/  @!P0 BRA `(.L_x_5828) ;  /* 0x0000003c005c8947 */ /* 0x001fec0003800000 */
.L_x_5926:
[----:B------:R-:W-:Y:S05]  /*10fb0*/  BSYNC B0 ;  /* 0x0000000000007941 */ /* 0x000fea0003800000 */
.L_x_5827:
        /* <DEDUP_REMOVED lines=65> */
.L_x_5940:
        /* <DEDUP_REMOVED lines=13> */
.L_x_5830:
        /* <DEDUP_REMOVED lines=10> */
.L_x_5831:
[----:B------:R1:W-:Y:S01]  /*11540*/  SYNCS.ARRIVE.TRANS64.A1T0 RZ, [R0+URZ+0x30850], RZ ;  /* 0x030850ff00ff79a7 */ /* 0x0003e2000810003f */
[----:B------:R-:W-:-:S04]  /*11550*/  IADD3 R27, R27, 0x1, RZ ;  /* 0x000000011b1b7810 */ /* 0x000fc80007ffe0ff */
[----:B------:R-:W-:-:S04]  /*11560*/  ISETP.NE.AND P0, PT, R27, 0x2, PT ;  /* 0x000000021b00780c */ /* 0x000fc80003f05270 */
[----:B0-----:R-:W-:Y:S02]  /*11570*/  SEL R3, RZ, 0x1, P0 ;  /* 0x00000001ff037807 */ /* 0x001fe40000000000 */
[----:B------:R-:W-:Y:S02]  /*11580*/  SEL R27, R27, RZ, P0 ;  /* 0x000000ff1b1b7207 */ /* 0x000fe40000000000 */
[----:B-1----:R-:W-:-:S07]  /*11590*/  LOP3.LUT R28, R28, R3, RZ, 0x3c, !PT ;  /* 0x000000031c1c7212 */ /* 0x002fce00078e3cff */
.L_x_5788:
[----:B------:R-:W-:Y:S05]  /*115a0*/  BSYNC B7 ;  /* 0x0000000000077941 */ /* 0x000fea0003800000 */
.L_x_5786:
        /* <DEDUP_REMOVED lines=11> */
.L_x_5832:
        /* <DEDUP_REMOVED lines=36> */
.L_x_5950:
[----:B------:R-:W-:Y:S02]  /*118a0*/  ULDC UR4, c[0x0][0xc38] ;  /* 0x00030e0000047ab9 */ /* 0x000fe40000000800 */
[----:B------:R-:W-:-:S05]  /*118b0*/  MOV R7, UR4 ;  /* 0x0000000400077c02 */ /* 0x000fca0008000f00 */
[----:B-1----:R-:W-:-:S04]  /*118c0*/  IMAD R14, R14, R7, RZ ;  /* 0x000000070e0e7224 */ /* 0x002fc800078e02ff */
[----:B------:R-:W-:-:S05]  /*118d0*/  IMAD.IADD R9, R4, 0x1, R14 ;  /* 0x0000000104097824 */ /* 0x000fca00078e020e */
[----:B------:R-:W-:-:S13]  /*118e0*/  ISETP.GT.AND P6, PT, R9, R0, PT ;  /* 0x000000000900720c */ /* 0x000fda0003fc4270 */
[----:B------:R-:W-:Y:S05]  /*118f0*/  @P6 BRA `(.L_x_5835) ;  /* 0x00000000009c6947 */ /* 0x000fea0003800000 */
.L_x_5840:
        /* <DEDUP_REMOVED lines=14> */
.L_x_5838:
[----:B------:R-:W-:Y:S05]  /*119e0*/  BSYNC B0 ;  /* 0x0000000000007941 */ /* 0x000fea0003800000 */
.L_x_5837:
[----:B------:R-:W-:-:S03]  /*119f0*/  UMOV UR4, 0xffffffff ;  /* 0xffffffff00047882 */ /* 0x000fc60000000000 */
[----:B------:R-:W-:Y:S05]  /*11a00*/  BRA.DIV UR4, `(.L_x_5839) ;  /* 0x0000004204007947 */ /* 0x000fea000b800000 */
[----:B-----5:R-:W2:Y:S02]  /*11a10*/  SHFL.UP PT, R14, R5, 0x1, RZ ;  /* 0x04200000050e7989 */ /* 0x020ea400000e00ff */
        /* <DEDUP_REMOVED lines=15> */
.L_x_5958:
[----:B------:R-:W-:Y:S02]  /*11b10*/  ULDC UR4, c[0x0][0xc38] ;  /* 0x00030e0000047ab9 */ /* 0x000fe40000000800 */
[----:B------:R-:W-:-:S05]  /*11b20*/  MOV R7, UR4 ;  /* 0x0000000400077c02 */ /* 0x000fca0008000f00 */
[----:B-1----:R-:W-:-:S04]  /*11b30*/  IMAD R14, R14, R7, RZ ;  /* 0x000000070e0e7224 */ /* 0x002fc800078e02ff */
[----:B------:R-:W-:-:S05]  /*11b40*/  IMAD.IADD R9, R14, 0x1, R9 ;  /* 0x000000010e097824 */ /* 0x000fca00078e0209 */
[----:B------:R-:W-:-:S13]  /*11b50*/  ISETP.GT.AND P6, PT, R9, R0, PT ;  /* 0x000000000900720c */ /* 0x000fda0003fc4270 */
[----:B------:R-:W-:Y:S05]  /*11b60*/  @!P6 BRA `(.L_x_5840) ;  /* 0xfffffffc0064e947 */ /* 0x000fea000383ffff */
.L_x_5835:
        /* <DEDUP_REMOVED lines=8> */
.L_x_5962:
[----:B------:R-:W-:Y:S01]  /*11bf0*/  ISETP.NE.AND P0, PT, R2, RZ, PT ;  /* 0x000000ff0200720c */ /* 0x000fe20003f05270 */
[----:B------:R-:W-:-:S12]  /*11c00*/  IMAD.MOV.U32 R14, RZ, RZ, RZ ;  /* 0x000000ffff0e7224 */ /* 0x000fd800078e00ff */
[----:B------:R-:W-:Y:S05]  /*11c10*/  @!P0 BRA `(.L_x_5842) ;  /* 0x0000000000108947 */ /* 0x000fea0003800000 */
[----:B------:R-:W-:Y:S01]  /*11c20*/  UMOV UR4, 0xffffffff ;  /* 0xffffffff00047882 */ /* 0x000fe20000000000 */
[----:B------:R-:W-:Y:S02]  /*11c30*/  VIADD R12, R4, 0xffffffff ;  /* 0xffffffff040c7836 */ /* 0x000fe40000000000 */
[----:B------:R-:W-:Y:S05]  /*11c40*/  BRA.DIV UR4, `(.L_x_5843) ;  /* 0x0000004204747947 */ /* 0x000fea000b800000 */
[----:B------:R3:W4:Y:S02]  /*11c50*/  SHFL.IDX PT, R14, R6, R12, 0x1f ;  /* 0x00001f0c060e7589 */ /* 0x00072400000e0000 */
.L_x_5842:
[----:B------:R-:W5:Y:S01]  /*11c60*/  LDC.64 R2, c[0x0][0xc90] ;  /* 0x00032400ff027b82 */ /* 0x000f620000000a00 */
[----:B------:R-:W-:-:S05]  /*11c70*/  IADD3 R19, R4, R19, RZ ;  /* 0x0000001304137210 */ /* 0x000fca0007ffe0ff */
        /* <DEDUP_REMOVED lines=36> */
[----:B------:R-:W0:Y:S02]  /*11ec0*/  I2F.RP R8, R7 ;  /* 0x0000000700087306 */ /* 0x000e240000209400 */
[----:B------:R-:W-:-:S06]  /*11ed0*/  IADD3 R4, RZ, -R4, RZ ;  /* 0x80000004ff047210 */ /* 0x000fcc0007ffe0ff */
        /* <DEDUP_REMOVED lines=26> */
.L_x_5836:
[----:B------:R-:W-:Y:S01]  /*12080*/  UMOV UR4, URZ ;  /* 0x0000003f00047c82 */ /* 0x000fe20008000000 */
[----:B------:R-:W-:Y:S01]  /*12090*/  UMOV UR5, URZ ;  /* 0x0000003f00057c82 */ /* 0x000fe20008000000 */
[----:B------:R-:W-:Y:S01]  /*120a0*/  ULDC UR6, c[0x0][0xc3c] ;  /* 0x00030f0000067ab9 */ /* 0x000fe20000000800 */
[----:B------:R-:W-:Y:S01]  /*120b0*/  IMAD.MOV.U32 R16, RZ, RZ, R0 ;  /* 0x000000ffff107224 */ /* 0x000fe200078e0000 */
[----:B------:R-:W-:Y:S01]  /*120c0*/  MOV R18, UR5 ;  /* 0x0000000500127c02 */ /* 0x000fe20008000f00 */
[----:B------:R-:W-:Y:S02]  /*120d0*/  IMAD.U32 R17, RZ, RZ, UR4 ;  /* 0x00000004ff117e24 */ /* 0x000fe4000f8e00ff */
[----:B------:R-:W-:-:S07]  /*120e0*/  IMAD.U32 R19, RZ, RZ, UR6 ;  /* 0x00000006ff137e24 */ /* 0x000fce000f8e00ff */
.L_x_5844:
        /* <DEDUP_REMOVED lines=10> */
.L_x_5833:
[----:B------:R-:W-:Y:S02]  /*12190*/  ULDC UR4, c[0x0][0xc3c] ;  /* 0x00030f0000047ab9 */ /* 0x000fe40000000800 */
[----:B-1----:R-:W-:-:S13]  /*121a0*/  ISETP.GE.AND P0, PT, R19, UR4, PT ;  /* 0x0000000413007c0c */ /* 0x002fda000bf06270 */
[----:B------:R-:W-:Y:S05]  /*121b0*/  @!P0 BRA `(.L_x_5845) ;  /* 0xffffffb400d88947 */ /* 0x000fea000383ffff */
[----:B------:R-:W-:Y:S05]  /*121c0*/  BSYNC B8 ;  /* 0x0000000000087941 */ /* 0x000fea0003800000 */
.L_x_5782:
        /* <DEDUP_REMOVED lines=12> */
.L_x_5965:
[----:B------:R-:W-:Y:S05]  /*12290*/  BSYNC B0 ;  /* 0x0000000000007941 */ /* 0x000fea0003800000 */
.L_x_5846:
[----:B------:R-:W-:-:S03]  /*122a0*/  UMOV UR4, 0xffffffff ;  /* 0xffffffff00047882 */ /* 0x000fc60000000000 */
[----:B------:R-:W-:Y:S05]  /*122b0*/  BRA.DIV UR4, `(.L_x_5848) ;  /* 0x0000003e04107947 */ /* 0x000fea000b800000 */
[----:B-1----:R-:W1:Y:S02]  /*122c0*/  S2R R0, SR_TID.X ;  /* 0x0000000000007919 */ /* 0x002e640000002100 */
[----:B-1----:R-:W-:-:S04]  /*122d0*/  SHF.R.U32.HI R0, RZ, 0x5, R0 ;  /* 0x00000005ff007819 */ /* 0x002fc80000011600 */
[----:B------:R-:W-:-:S05]  /*122e0*/  LOP3.LUT R0, R0, 0x3, RZ, 0xc0, !PT ;  /* 0x0000000300007812 */ /* 0x000fca00078ec0ff */
[----:B------:R1:W3:Y:S02]  /*122f0*/  SHFL.IDX PT, R14, R0, RZ, 0x1f ;  /* 0x00001fff000e7589 */ /* 0x0002e400000e0000 */
.L_x_5968:
[----:B---3--:R-:W-:Y:S01]  /*12300*/  ISETP.NE.AND P0, PT, R14, RZ, PT ;  /* 0x000000ff0e00720c */ /* 0x008fe20003f05270 */
[----:B------:R-:W-:-:S12]  /*12310*/  BSSY B0, `(.L_x_5849) ;  /* 0x0000026000007945 */ /* 0x000fd80003800000 */
[----:B------:R-:W-:Y:S05]  /*12320*/  @P0 BRA `(.L_x_5850) ;  /* 0x0000000000900947 */ /* 0x000fea0003800000 */
[----:B------:R-:W-:-:S03]  /*12330*/  UMOV UR4, 0xffffffff ;  /* 0xffffffff00047882 */ /* 0x000fc60000000000 */
[----:B------:R-:W-:Y:S05]  /*12340*/  BRA.DIV UR4, `(.L_x_5851) ;  /* 0x0000003e04207947 */ /* 0x000fea000b800000 */
[----:B------:R-:W-:-:S13]  /*12350*/  ELECT P6, URZ, PT ;  /* 0x00000000003f782f */ /* 0x000fda00038c0000 */
.L_x_5971:
        /* <DEDUP_REMOVED lines=8> */
.L_x_5852:
[C---:B------:R-:W-:Y:S01]  /*123e0*/  LEA R5, R27.reuse, R4, 0x3 ;  /* 0x000000041b057211 */ /* 0x040fe200078e18ff */
[----:B------:R-:W-:Y:S01]  /*123f0*/  VIADD R27, R27, 0x1 ;  /* 0x000000011b1b7836 */ /* 0x000fe20000000000 */
[----:B------:R-:W-:-:S04]  /*12400*/  SHF.L.U32 R0, R28, 0x1f, RZ ;  /* 0x0000001f1c007819 */ /* 0x000fc800000006ff */
[----:B------:R-:W1:Y:S01]  /*12410*/  SYNCS.PHASECHK.TRANS64.TRYWAIT P1, [R5+URZ+0x30840], R0 ;  /* 0x03084000050075a7 */ /* 0x000e62000802017f */
[----:B------:R-:W-:-:S04]  /*12420*/  ISETP.NE.AND P2, PT, R27, 0x2, PT ;  /* 0x000000021b00780c */ /* 0x000fc80003f45270 */
[----:B------:R-:W-:Y:S01]  /*12430*/  SEL R3, RZ, 0x1, P2 ;  /* 0x00000001ff037807 */ /* 0x000fe20001000000 */
[----:B-1----:R-:W-:Y:S08]  /*12440*/  @!P1 BRA `(.L_x_5853) ;  /* 0x0000003c00009947 */ /* 0x002ff00003800000 */
.L_x_5972:
[----:B------:R-:W-:Y:S02]  /*12450*/  SEL R27, R27, RZ, P2 ;  /* 0x000000ff1b1b7207 */ /* 0x000fe40001000000 */
[----:B------:R-:W-:Y:S01]  /*12460*/  LOP3.LUT R2, R28, R3, RZ, 0x3c, !PT ;  /* 0x000000031c027212 */ /* 0x000fe200078e3cff */
[----:B------:R-:W-:Y:S06]  /*12470*/  @!P0 BRA `(.L_x_5854) ;  /* 0x0000000000048947 */ /* 0x000fec0003800000 */
[----:B------:R-:W-:Y:S01]  /*12480*/  BPT.TRAP 0x1 ;  /* 0x000000040000795c */ /* 0x000fe20000300000 */
.L_x_5854:
[----:B------:R-:W-:Y:S01]  /*12490*/  IMAD R27, R27, 0x8, R4 ;  /* 0x000000081b1b7824 */ /* 0x000fe200078e0204 */
[----:B------:R-:W-:-:S04]  /*124a0*/  SHF.L.U32 R2, R2, 0x1f, RZ ;  /* 0x0000001f02027819 */ /* 0x000fc800000006ff */
[----:B------:R-:W3:Y:S02]  /*124b0*/  SYNCS.PHASECHK.TRANS64.TRYWAIT P1, [R27+URZ+0x30840], R2 ;  /* 0x030840021b0075a7 */ /* 0x000ee4000802017f */
[----:B---3--:R-:W-:Y:S05]  /*124c0*/  @!P1 BRA `(.L_x_5855) ;  /* 0x0000003800f49947 */ /* 0x008fea0003800000 */
.L_x_5973:
[----:B------:R-:W-:Y:S05]  /*124d0*/  @!P0 BRA `(.L_x_5856) ;  /* 0x0000000000048947 */ /* 0x000fea0003800000 */
[----:B------:R-:W-:Y:S01]  /*124e0*/  BPT.TRAP 0x1 ;  /* 0x000000040000795c */ /* 0x000fe20000300000 */
.L_x_5856:
[----:B------:R-:W4:Y:S02]  /*124f0*/  SYNCS.PHASECHK.TRANS64.TRYWAIT P1, [R5+URZ+0x30860], R0 ;  /* 0x03086000050075a7 */ /* 0x000f24000802017f */
[----:B----4-:R-:W-:Y:S05]  /*12500*/  @!P1 BRA `(.L_x_5857) ;  /* 0x0000003800f89947 */ /* 0x010fea0003800000 */
.L_x_5974:
[----:B------:R-:W-:Y:S05]  /*12510*/  @!P0 BRA `(.L_x_5858) ;  /* 0x0000000000048947 */ /* 0x000fea0003800000 */
[----:B------:R-:W-:Y:S01]  /*12520*/  BPT.TRAP 0x1 ;  /* 0x000000040000795c */ /* 0x000fe20000300000 */
.L_x_5858:
[----:B------:R0:W0:Y:S02]  /*12530*/  SYNCS.PHASECHK.TRANS64.TRYWAIT P0, [R27+URZ+0x30860], R2 ;  /* 0x030860021b0075a7 */ /* 0x000024000800017f */
[----:B0-----:R-:W-:Y:S05]  /*12540*/  @!P0 NANOSLEEP.SYNCS 0x989680 ;  /* 0x009896800000895d */ /* 0x001fea0003900000 */
[----:B------:R-:W0:Y:S02]  /*12550*/  @!P0 SYNCS.PHASECHK.TRANS64 P0, [R27+URZ+0x30860], R2 ;  /* 0x030860021b0085a7 */ /* 0x000e24000800007f */
[----:B0-----:R-:W-:Y:S05]  /*12560*/  @!P0 BRA `(.L_x_5858) ;  /* 0xfffffffc00f08947 */ /* 0x001fea000383ffff */
.L_x_5850:
[----:B------:R-:W-:Y:S05]  /*12570*/  BSYNC B0 ;  /* 0x0000000000007941 */ /* 0x000fea0003800000 */
.L_x_5849:
[----:B------:R-:W-:Y:S05]  /*12580*/  EXIT ;  /* 0x000000000000794d */ /* 0x000fea0003800000 */
.L_x_5718:
[----:B0-----:R-:W-:-:S04]  /*12590*/  IMAD.U32 R3, RZ, RZ, UR40 ;  /* 0x00000028ff037e24 */ /* 0x001fc8000f8e00ff */
[----:B------:R0:W1:Y:S03]  /*125a0*/  SYNCS.PHASECHK.TRANS64.TRYWAIT P1, [R3+URZ+0x30800], R0 ;  /* 0x03080000030075a7 */ /* 0x000066000802017f */
[----:B-1----:R-:W-:Y:S05]  /*125b0*/  @!P1 NANOSLEEP.SYNCS 0x989680 ;  /* 0x009896800000995d */ /* 0x002fea0003900000 */
[----:B------:R-:W1:Y:S02]  /*125c0*/  @!P1 SYNCS.PHASECHK.TRANS64 P1, [R3+URZ+0x30800], R0 ;  /* 0x03080000030095a7 */ /* 0x000e64000802007f */
[----:B-1----:R-:W-:Y:S05]  /*125d0*/  @!P1 BRA `(.L_x_5718) ;  /* 0xfffffffc00ec9947 */ /* 0x002fea000383ffff */
[----:B------:R-:W-:Y:S05]  /*125e0*/  BRA `(.L_x_5859) ;  /* 0xfffffef000ec7947 */ /* 0x000fea000383ffff */
.L_x_5722:
[----:B-1----:R1:W2:Y:S02]  /*125f0*/  SYNCS.PHASECHK.TRANS64.TRYWAIT P1, [R0+URZ+0x30830], R3 ;  /* 0x03083003000075a7 */ /* 0x0022a4000802017f */
[----:B--2---:R-:W-:Y:S05]  /*12600*/  @!P1 NANOSLEEP.SYNCS 0x989680 ;  /* 0x009896800000995d */ /* 0x004fea0003900000 */
[----:B------:R-:W2:Y:S02]  /*12610*/  @!P1 SYNCS.PHASECHK.TRANS64 P1, [R0+URZ+0x30830], R3 ;  /* 0x03083003000095a7 */ /* 0x000ea4000802007f */
[----:B--2---:R-:W-:Y:S05]  /*12620*/  @!P1 BRA `(.L_x_5722) ;  /* 0xfffffffc00f09947 */ /* 0x004fea000383ffff */
[----:B------:R-:W-:Y:S05]  /*12630*/  BRA `(.L_x_5721) ;  /* 0xfffffef400087947 */ /* 0x000fea000383ffff */
.L_x_5728:
[----:B-1----:R-:W-:-:S04]  /*12640*/  IMAD.U32 R12, RZ, RZ, UR8 ;  /* 0x00000008ff0c7e24 */ /* 0x002fc8000f8e00ff */
[----:B------:R1:W2:Y:S03]  /*12650*/  SYNCS.PHASECHK.TRANS64.TRYWAIT P1, [R12+URZ+0x30830], R11 ;  /* 0x0308300b0c0075a7 */ /* 0x0002a6000802017f */
[----:B--2---:R-:W-:Y:S05]  /*12660*/  @!P1 NANOSLEEP.SYNCS 0x989680 ;  /* 0x009896800000995d */ /* 0x004fea0003900000 */
[----:B------:R-:W2:Y:S02]  /*12670*/  @!P1 SYNCS.PHASECHK.TRANS64 P1, [R12+URZ+0x30830], R11 ;  /* 0x0308300b0c0095a7 */ /* 0x000ea4000802007f */
[----:B--2---:R-:W-:Y:S05]  /*12680*/  @!P1 BRA `(.L_x_5728) ;  /* 0xfffffffc00ec9947 */ /* 0x004fea000383ffff */
[----:B------:R-:W-:Y:S05]  /*12690*/  BRA `(.L_x_5727) ;  /* 0xffffff1800f47947 */ /* 0x000fea000383ffff */
.L_x_5732:
[----:B01----:R-:W-:-:S04]  /*126a0*/  MOV R11, UR9 ;  /* 0x00000009000b7c02 */ /* 0x003fc80008000f00 */
[----:B------:R0:W1:Y:S03]  /*126b0*/  SYNCS.PHASECHK.TRANS64.TRYWAIT P1, [R11+URZ+0x30850], R0 ;  /* 0x030850000b0075a7 */ /* 0x000066000802017f */
[----:B-1----:R-:W-:Y:S05]  /*126c0*/  @!P1 NANOSLEEP.SYNCS 0x989680 ;  /* 0x009896800000995d */ /* 0x002fea0003900000 */
[----:B------:R-:W1:Y:S02]  /*126d0*/  @!P1 SYNCS.PHASECHK.TRANS64 P1, [R11+URZ+0x30850], R0 ;  /* 0x030850000b0095a7 */ /* 0x000e64000802007f */
[----:B-1----:R-:W-:Y:S05]  /*126e0*/  @!P1 BRA `(.L_x_5732) ;  /* 0xfffffffc00ec9947 */ /* 0x002fea000383ffff */
[----:B------:R-:W-:Y:S05]  /*126f0*/  BRA `(.L_x_5731) ;  /* 0xffffff2400bc7947 */ /* 0x000fea000383ffff */
.L_x_5740:
[----:B-1----:R-:W-:-:S04]  /*12700*/  IMAD.U32 R12, RZ, RZ, UR8 ;  /* 0x00000008ff0c7e24 */ /* 0x002fc8000f8e00ff */
[----:B------:R1:W2:Y:S03]  /*12710*/  SYNCS.PHASECHK.TRANS64.TRYWAIT P1, [R12+URZ+0x30830], R11 ;  /* 0x0308300b0c0075a7 */ /* 0x0002a6000802017f */
[----:B--2---:R-:W-:Y:S05]  /*12720*/  @!P1 NANOSLEEP.SYNCS 0x989680 ;  /* 0x009896800000995d */ /* 0x004fea0003900000 */
[----:B------:R-:W2:Y:S02]  /*12730*/  @!P1 SYNCS.PHASECHK.TRANS64 P1, [R12+URZ+0x30830], R11 ;  /* 0x0308300b0c0095a7 */ /* 0x000ea4000802007f */
[----:B--2---:R-:W-:Y:S05]  /*12740*/  @!P1 BRA `(.L_x_5740) ;  /* 0xfffffffc00ec9947 */ /* 0x004fea000383ffff */
[----:B------:R-:W-:Y:S05]  /*12750*/  BRA `(.L_x_5739) ;  /* 0xffffff4400e87947 */ /* 0x000fea000383ffff */
.L_x_5744:
[----:B01----:R-:W-:-:S04]  /*12760*/  IMAD.U32 R11, RZ, RZ, UR8 ;  /* 0x00000008ff0b7e24 */ /* 0x003fc8000f8e00ff */
[----:B------:R0:W1:Y:S03]  /*12770*/  SYNCS.PHASECHK.TRANS64.TRYWAIT P1, [R11+URZ+0x30850], R0 ;  /* 0x030850000b0075a7 */ /* 0x000066000802017f */
[----:B-1----:R-:W-:Y:S05]  /*12780*/  @!P1 NANOSLEEP.SYNCS 0x989680 ;  /* 0x009896800000995d */ /* 0x002fea0003900000 */
[----:B------:R-:W1:Y:S02]  /*12790*/  @!P1 SYNCS.PHASECHK.TRANS64 P1, [R11+URZ+0x30850], R0 ;  /* 0x030850000b0095a7 */ /* 0x000e64000802007f */
[----:B-1----:R-:W-:Y:S05]  /*127a0*/  @!P1 BRA `(.L_x_5744) ;  /* 0xfffffffc00ec9947 */ /* 0x002fea000383ffff */
[----:B------:R-:W-:Y:S05]  /*127b0*/  BRA `(.L_x_5743) ;  /* 0xffffff5000b07947 */ /* 0x000fea000383ffff */
.L_x_5751:
[----:B-1----:R-:W-:-:S04]  /*127c0*/  IMAD.U32 R5, RZ, RZ, UR5 ;  /* 0x00000005ff057e24 */ /* 0x002fc8000f8e00ff */
[----:B------:R1:W2:Y:S03]  /*127d0*/  SYNCS.PHASECHK.TRANS64.TRYWAIT P1, [R5+URZ+0x30850], R0 ;  /* 0x03085000050075a7 */ /* 0x0002a6000802017f */
[----:B--2---:R-:W-:Y:S05]  /*127e0*/  @!P1 NANOSLEEP.SYNCS 0x989680 ;  /* 0x009896800000995d */ /* 0x004fea0003900000 */
[----:B------:R-:W2:Y:S02]  /*127f0*/  @!P1 SYNCS.PHASECHK.TRANS64 P1, [R5+URZ+0x30850], R0 ;  /* 0x03085000050095a7 */ /* 0x000ea4000802007f */
[----:B--2---:R-:W-:Y:S05]  /*12800*/  @!P1 BRA `(.L_x_5751) ;  /* 0xfffffffc00ec9947 */ /* 0x004fea000383ffff */
[----:B------:R-:W-:Y:S05]  /*12810*/  BRA `(.L_x_5750) ;  /* 0xffffff7000487947 */ /* 0x000fea000383ffff */
.L_x_5794:
        /* <DEDUP_REMOVED lines=10> */
.L_x_5861:
[----:B------:R-:W-:Y:S05]  /*128c0*/  BSYNC B0 ;  /* 0x0000000000007941 */ /* 0x000fea0003800000 */
.L_x_5860:
[----:B------:R-:W-:Y:S05]  /*128d0*/  BRA `(.L_x_5862) ;  /* 0xffffffbc00907947 */ /* 0x000fea000383ffff */
.L_x_5797:
[----:B0-----:R0:W1:Y:S02]  /*128e0*/  SYNCS.PHASECHK.TRANS64.TRYWAIT P0, [R7+URZ+0x30840], R2 ;  /* 0x03084002070075a7 */ /* 0x001064000800017f */
[----:B-1----:R-:W-:Y:S05]  /*128f0*/  @!P0 NANOSLEEP.SYNCS 0x989680 ;  /* 0x009896800000895d */ /* 0x002fea0003900000 */
[----:B------:R-:W1:Y:S02]  /*12900*/  @!P0 SYNCS.PHASECHK.TRANS64 P0, [R7+URZ+0x30840], R2 ;  /* 0x03084002070085a7 */ /* 0x000e64000800007f */
[----:B-1----:R-:W-:Y:S05]  /*12910*/  @!P0 BRA `(.L_x_5797) ;  /* 0xfffffffc00f08947 */ /* 0x002fea000383ffff */
[----:B------:R-:W-:Y:S05]  /*12920*/  BRA `(.L_x_5863) ;  /* 0xffffffc000047947 */ /* 0x000fea000383ffff */
.L_x_5798:
        /* <DEDUP_REMOVED lines=8> */
.L_x_5865:
[----:B------:R-:W-:Y:S05]  /*129b0*/  BSYNC B0 ;  /* 0x0000000000007941 */ /* 0x000fea0003800000 */
.L_x_5864:
        /* <DEDUP_REMOVED lines=9> */
.L_x_5866:
[----:B------:R-:W-:Y:S01]  /*12a50*/  MOV R13, R0 ;  /* 0x00000000000d7202 */ /* 0x000fe20000000f00 */
[----:B------:R-:W-:Y:S02]  /*12a60*/  IMAD.MOV.U32 R12, RZ, RZ, 0x1 ;  /* 0x00000001ff0c7424 */ /* 0x000fe400078e00ff */
[----:B------:R-:W-:-:S07]  /*12a70*/  IMAD.MOV.U32 R3, RZ, RZ, R14 ;  /* 0x000000ffff037224 */ /* 0x000fce00078e000e */
[----:B------:R-:W-:Y:S05]  /*12a80*/  WARPSYNC.COLLECTIVE R15, `(.L_x_5867) ;  /* 0x000000000f087348 */ /* 0x000fea0003c00000 */
[----:B------:R0:W1:Y:S02]  /*12a90*/  SHFL.IDX P6, R14, R13, R12, R11 ;  /* 0x0000000c0d0e7389 */ /* 0x00006400000c000b */
[----:B01----:R-:W-:Y:S01]  /*12aa0*/  ENDCOLLECTIVE ;  /* 0x000000000000791b */ /* 0x003fe20003800000 */
.L_x_5867:
        /* <DEDUP_REMOVED lines=17> */
.L_x_5868:
[----:B------:R-:W-:Y:S02]  /*12bc0*/  @P1 IMAD R8, R5, 0x2, R22 ;  /* 0x0000000205081824 */ /* 0x000fe400078e0216 */
[----:B------:R-:W-:Y:S02]  /*12bd0*/  IMAD.MOV.U32 R13, RZ, RZ, R0 ;  /* 0x000000ffff0d7224 */ /* 0x000fe400078e0000 */
[----:B------:R-:W-:Y:S02]  /*12be0*/  IMAD.MOV.U32 R12, RZ, RZ, 0x2 ;  /* 0x00000002ff0c7424 */ /* 0x000fe400078e00ff */
[----:B------:R-:W-:-:S07]  /*12bf0*/  IMAD.MOV.U32 R3, RZ, RZ, R14 ;  /* 0x000000ffff037224 */ /* 0x000fce00078e000e */
[----:B------:R-:W-:Y:S05]  /*12c00*/  WARPSYNC.COLLECTIVE R15, `(.L_x_5869) ;  /* 0x000000000f087348 */ /* 0x000fea0003c00000 */
[----:B------:R0:W1:Y:S02]  /*12c10*/  SHFL.IDX P6, R14, R13, R12, R11 ;  /* 0x0000000c0d0e7389 */ /* 0x00006400000c000b */
[----:B01----:R-:W-:Y:S01]  /*12c20*/  ENDCOLLECTIVE ;  /* 0x000000000000791b */ /* 0x003fe20003800000 */
.L_x_5869:
[----:B------:R-:W-:-:S04]  /*12c30*/  @P1 LEA R3, P0, R32, R3, 0x1 ;  /* 0x0000000320031211 */ /* 0x000fc800078008ff */
[----:B------:R-:W-:-:S04]  /*12c40*/  @P1 IADD3.X R2, RZ, R2, RZ, P0, !PT ;  /* 0x00000002ff021210 */ /* 0x000fc800007fe4ff */
        /* <DEDUP_REMOVED lines=15> */
.L_x_5870:
[----:B------:R-:W-:Y:S02]  /*12d40*/  @P1 IMAD R8, R5, 0x2, R22 ;  /* 0x0000000205081824 */ /* 0x000fe400078e0216 */
[----:B------:R-:W-:Y:S01]  /*12d50*/  IMAD.MOV.U32 R13, RZ, RZ, R0 ;  /* 0x000000ffff0d7224 */ /* 0x000fe200078e0000 */
[----:B------:R-:W-:Y:S01]  /*12d60*/  MOV R12, 0x3 ;  /* 0x00000003000c7802 */ /* 0x000fe20000000f00 */
[----:B------:R-:W-:-:S07]  /*12d70*/  IMAD.MOV.U32 R3, RZ, RZ, R14 ;  /* 0x000000ffff037224 */ /* 0x000fce00078e000e */
[----:B------:R-:W-:Y:S05]  /*12d80*/  WARPSYNC.COLLECTIVE R15, `(.L_x_5871) ;  /* 0x000000000f087348 */ /* 0x000fea0003c00000 */
[----:B------:R0:W1:Y:S02]  /*12d90*/  SHFL.IDX P6, R14, R13, R12, R11 ;  /* 0x0000000c0d0e7389 */ /* 0x00006400000c000b */
[----:B01----:R-:W-:Y:S01]  /*12da0*/  ENDCOLLECTIVE ;  /* 0x000000000000791b */ /* 0x003fe20003800000 */
.L_x_5871:
        /* <DEDUP_REMOVED lines=17> */
.L_x_5872:
[----:B------:R-:W-:Y:S01]  /*12ec0*/  @P1 LEA R8, R5, R22, 0x1 ;  /* 0x0000001605081211 */ /* 0x000fe200078e08ff */
[----:B------:R-:W-:Y:S02]  /*12ed0*/  IMAD.MOV.U32 R13, RZ, RZ, R0 ;  /* 0x000000ffff0d7224 */ /* 0x000fe400078e0000 */
[----:B------:R-:W-:Y:S02]  /*12ee0*/  IMAD.MOV.U32 R12, RZ, RZ, 0x4 ;  /* 0x00000004ff0c7424 */ /* 0x000fe400078e00ff */
[----:B------:R-:W-:-:S07]  /*12ef0*/  IMAD.MOV.U32 R3, RZ, RZ, R14 ;  /* 0x000000ffff037224 */ /* 0x000fce00078e000e */
[----:B------:R-:W-:Y:S05]  /*12f00*/  WARPSYNC.COLLECTIVE R15, `(.L_x_5873) ;  /* 0x000000000f087348 */ /* 0x000fea0003c00000 */
[----:B------:R0:W1:Y:S02]  /*12f10*/  SHFL.IDX P6, R14, R13, R12, R11 ;  /* 0x0000000c0d0e7389 */ /* 0x00006400000c000b */
[----:B01----:R-:W-:Y:S01]  /*12f20*/  ENDCOLLECTIVE ;  /* 0x000000000000791b */ /* 0x003fe20003800000 */
.L_x_5873:
        /* <DEDUP_REMOVED lines=17> */
.L_x_5874:
[----:B------:R-:W-:Y:S02]  /*13040*/  @P1 IMAD R8, R5, 0x2, R22 ;  /* 0x0000000205081824 */ /* 0x000fe400078e0216 */
[----:B------:R-:W-:Y:S02]  /*13050*/  IMAD.MOV.U32 R13, RZ, RZ, R0 ;  /* 0x000000ffff0d7224 */ /* 0x000fe400078e0000 */
[----:B------:R-:W-:Y:S01]  /*13060*/  IMAD.MOV.U32 R12, RZ, RZ, 0x5 ;  /* 0x00000005ff0c7424 */ /* 0x000fe200078e00ff */
[----:B------:R-:W-:-:S07]  /*13070*/  MOV R3, R14 ;  /* 0x0000000e00037202 */ /* 0x000fce0000000f00 */
[----:B------:R-:W-:Y:S05]  /*13080*/  WARPSYNC.COLLECTIVE R15, `(.L_x_5875) ;  /* 0x000000000f087348 */ /* 0x000fea0003c00000 */
[----:B------:R0:W1:Y:S02]  /*13090*/  SHFL.IDX P6, R14, R13, R12, R11 ;  /* 0x0000000c0d0e7389 */ /* 0x00006400000c000b */
[----:B01----:R-:W-:Y:S01]  /*130a0*/  ENDCOLLECTIVE ;  /* 0x000000000000791b */ /* 0x003fe20003800000 */
.L_x_5875:
[----:B------:R-:W-:-:S05]  /*130b0*/  @P1 LEA R3, P0, R32, R3, 0x1 ;  /* 0x0000000320031211 */ /* 0x000fca00078008ff */
[----:B------:R-:W-:-:S05]  /*130c0*/  @P1 IMAD.X R2, RZ, RZ, R2, P0 ;  /* 0x000000ffff021224 */ /* 0x000fca00000e0602 */
        /* <DEDUP_REMOVED lines=12> */
.L_x_5876:
[----:B------:R-:W-:Y:S01]  /*13190*/  @!PT LDS RZ, [RZ] ;  /* 0x00000000fffff984 */ /* 0x000fe20000000800 */
[----:B------:R-:W-:Y:S01]  /*131a0*/  @!PT LDS RZ, [RZ] ;  /* 0x00000000fffff984 */ /* 0x000fe20000000800 */
[----:B------:R-:W-:Y:S01]  /*131b0*/  @!PT LDS RZ, [RZ] ;  /* 0x00000000fffff984 */ /* 0x000fe20000000800 */
[----:B------:R-:W-:Y:S04]  /*131c0*/  @P1 LDGSTS.E.BYPASS.LTC128B.128 [R8+0x23400], desc[UR36][R2.64+0x80], !P3 ;  /* 0x2340008002081fae */ /* 0x000fe8000d901d64 */
[----:B------:R0:W-:Y:S02]  /*131d0*/  @P1 LDGSTS.E.BYPASS.LTC128B.128 [R8+0x26400], desc[UR36][R2.64+0x100], !P2 ;  /* 0x2640010002081fae */ /* 0x0001e4000d101d64 */
[----:B0-----:R-:W-:Y:S01]  /*131e0*/  IMAD.MOV.U32 R2, RZ, RZ, R14 ;  /* 0x000000ffff027224 */ /* 0x001fe200078e000e */
[----:B------:R-:W-:Y:S06]  /*131f0*/  BRA `(.L_x_5877) ;  /* 0xffffffbc00487947 */ /* 0x000fec000383ffff */
.L_x_5803:
        /* <DEDUP_REMOVED lines=9> */
.L_x_5878:
[C---:B------:R-:W-:Y:S01]  /*13290*/  VIADD R6, R17.reuse, 0x10 ;  /* 0x0000001011067836 */ /* 0x040fe20000000000 */
[----:B------:R-:W-:Y:S01]  /*132a0*/  ISETP.GE.AND P1, PT, R17, R5, PT ;  /* 0x000000051100720c */ /* 0x000fe20003f26270 */
[----:B------:R-:W-:Y:S02]  /*132b0*/  IMAD.MOV.U32 R13, RZ, RZ, R0 ;  /* 0x000000ffff0d7224 */ /* 0x000fe400078e0000 */
[----:B------:R-:W-:-:S10]  /*132c0*/  IMAD.MOV.U32 R2, RZ, RZ, R14 ;  /* 0x000000ffff027224 */ /* 0x000fd400078e000e */
[----:B------:R-:W-:Y:S05]  /*132d0*/  WARPSYNC.COLLECTIVE R15, `(.L_x_5879) ;  /* 0x000000000f087348 */ /* 0x000fea0003c00000 */
[----:B------:R0:W1:Y:S02]  /*132e0*/  SHFL.IDX P6, R14, R13, R12, R11 ;  /* 0x0000000c0d0e7389 */ /* 0x00006400000c000b */
[----:B01----:R-:W-:Y:S01]  /*132f0*/  ENDCOLLECTIVE ;  /* 0x000000000000791b */ /* 0x003fe20003800000 */
.L_x_5879:
        /* <DEDUP_REMOVED lines=8> */
.L_x_5880:
[----:B------:R-:W-:Y:S01]  /*13380*/  @!PT LDS RZ, [RZ] ;  /* 0x00000000fffff984 */ /* 0x000fe20000000800 */
[----:B------:R-:W-:Y:S01]  /*13390*/  @!PT LDS RZ, [RZ] ;  /* 0x00000000fffff984 */ /* 0x000fe20000000800 */
[----:B------:R-:W-:Y:S01]  /*133a0*/  @!PT LDS RZ, [RZ] ;  /* 0x00000000fffff984 */ /* 0x000fe20000000800 */
[----:B------:R-:W-:Y:S04]  /*133b0*/  @!P1 LDGSTS.E.BYPASS.LTC128B.128 [R37+0x12400], desc[UR36][R2.64], !P3 ;  /* 0x1240000002259fae */ /* 0x000fe8000d901d64 */
[----:B------:R-:W-:Y:S04]  /*133c0*/  @!P1 LDGSTS.E.BYPASS.LTC128B.128 [R37+0x16400], desc[UR36][R2.64+0x80], !P2 ;  /* 0x1640008002259fae */ /* 0x000fe8000d101d64 */
[----:B------:R0:W-:Y:S01]  /*133d0*/  @!P1 LDGSTS.E.BYPASS.LTC128B.128 [R37+0x1a400], desc[UR36][R2.64+0x100], !P0 ;  /* 0x1a40010002259fae */ /* 0x0001e2000c101d64 */
[----:B------:R-:W-:Y:S01]  /*133e0*/  ISETP.GE.AND P1, PT, R6, R5, PT ;  /* 0x000000050600720c */ /* 0x000fe20003f26270 */
[----:B------:R-:W-:Y:S01]  /*133f0*/  IMAD.MOV.U32 R13, RZ, RZ, R0 ;  /* 0x000000ffff0d7224 */ /* 0x000fe200078e0000 */
[----:B------:R-:W-:-:S02]  /*13400*/  IADD3 R6, R17, 0x20, RZ ;  /* 0x0000002011067810 */ /* 0x000fc40007ffe0ff */
[----:B0-----:R-:W-:-:S09]  /*13410*/  MOV R2, R14 ;  /* 0x0000000e00027202 */ /* 0x001fd20000000f00 */
[----:B------:R-:W-:Y:S05]  /*13420*/  WARPSYNC.COLLECTIVE R15, `(.L_x_5881) ;  /* 0x000000000f087348 */ /* 0x000fea0003c00000 */
[----:B------:R0:W1:Y:S02]  /*13430*/  SHFL.IDX P6, R14, R13, R12, R11 ;  /* 0x0000000c0d0e7389 */ /* 0x00006400000c000b */
[----:B01----:R-:W-:Y:S01]  /*13440*/  ENDCOLLECTIVE ;  /* 0x000000000000791b */ /* 0x003fe20003800000 */
.L_x_5881:
        /* <DEDUP_REMOVED lines=8> */
.L_x_5882:
[----:B------:R-:W-:-:S05]  /*134d0*/  @!P1 IMAD.MOV.U32 R3, RZ, RZ, R7 ;  /* 0x000000ffff039224 */ /* 0x000fca00078e0007 */
        /* <DEDUP_REMOVED lines=13> */
.L_x_5883:
        /* <DEDUP_REMOVED lines=8> */
.L_x_5884:
        /* <DEDUP_REMOVED lines=14> */
.L_x_5885:
        /* <DEDUP_REMOVED lines=8> */
.L_x_5886:
[----:B------:R-:W-:-:S05]  /*13790*/  @!P1 MOV R3, R7 ;  /* 0x0000000700039202 */ /* 0x000fca0000000f00 */
        /* <DEDUP_REMOVED lines=8> */
[----:B------:R-:W-:Y:S02]  /*13820*/  VIADD R6, R17, 0x50 ;  /* 0x0000005011067836 */ /* 0x000fe40000000000 */
[----:B0-----:R-:W-:-:S10]  /*13830*/  IMAD.MOV.U32 R2, RZ, RZ, R14 ;  /* 0x000000ffff027224 */ /* 0x001fd400078e000e */
[----:B------:R-:W-:Y:S05]  /*13840*/  WARPSYNC.COLLECTIVE R15, `(.L_x_5887) ;  /* 0x000000000f087348 */ /* 0x000fea0003c00000 */
[----:B------:R0:W1:Y:S02]  /*13850*/  SHFL.IDX P6, R14, R13, R12, R11 ;  /* 0x0000000c0d0e7389 */ /* 0x00006400000c000b */
[----:B01----:R-:W-:Y:S01]  /*13860*/  ENDCOLLECTIVE ;  /* 0x000000000000791b */ /* 0x003fe20003800000 */
.L_x_5887:
        /* <DEDUP_REMOVED lines=8> */
.L_x_5888:
        /* <DEDUP_REMOVED lines=14> */
.L_x_5889:
        /* <DEDUP_REMOVED lines=8> */
.L_x_5890:
        /* <DEDUP_REMOVED lines=8> */
[----:B------:R-:W-:Y:S02]  /*13ad0*/  ISETP.GE.AND P1, PT, R6, R5, PT ;  /* 0x000000050600720c */ /* 0x000fe40003f26270 */
[----:B0-----:R-:W-:-:S11]  /*13ae0*/  MOV R2, R14 ;  /* 0x0000000e00027202 */ /* 0x001fd60000000f00 */
[----:B------:R-:W-:Y:S05]  /*13af0*/  WARPSYNC.COLLECTIVE R15, `(.L_x_5891) ;  /* 0x000000000f087348 */ /* 0x000fea0003c00000 */
[----:B------:R0:W1:Y:S02]  /*13b00*/  SHFL.IDX P6, R14, R13, R12, R11 ;  /* 0x0000000c0d0e7389 */ /* 0x00006400000c000b */
[----:B01----:R-:W-:Y:S01]  /*13b10*/  ENDCOLLECTIVE ;  /* 0x000000000000791b */ /* 0x003fe20003800000 */
.L_x_5891:
        /* <DEDUP_REMOVED lines=8> */
.L_x_5892:
        /* <DEDUP_REMOVED lines=12> */
.L_x_5893:
[----:B------:R-:W-:Y:S05]  /*13c60*/  BRA `(.L_x_5894) ;  /* 0xffffffbc00ac7947 */ /* 0x000fea000383ffff */
.L_x_5808:
[----:B0-----:R0:W1:Y:S02]  /*13c70*/  SYNCS.PHASECHK.TRANS64.TRYWAIT P0, [R22+URZ+0x30820], R3 ;  /* 0x03082003160075a7 */ /* 0x001064000800017f */
[----:B-1----:R-:W-:Y:S05]  /*13c80*/  @!P0 NANOSLEEP.SYNCS 0x989680 ;  /* 0x009896800000895d */ /* 0x002fea0003900000 */
[----:B------:R-:W1:Y:S02]  /*13c90*/  @!P0 SYNCS.PHASECHK.TRANS64 P0, [R22+URZ+0x30820], R3 ;  /* 0x03082003160085a7 */ /* 0x000e64000800007f */
[----:B-1----:R-:W-:Y:S05]  /*13ca0*/  @!P0 BRA `(.L_x_5808) ;  /* 0xfffffffc00f08947 */ /* 0x002fea000383ffff */
[----:B------:R-:W-:Y:S05]  /*13cb0*/  BRA `(.L_x_5895) ;  /* 0xffffffc0001c7947 */ /* 0x000fea000383ffff */
.L_x_5813:
[----:B0-----:R0:W1:Y:S02]  /*13cc0*/  SYNCS.PHASECHK.TRANS64.TRYWAIT P0, [R7+URZ+0x30840], R2 ;  /* 0x03084002070075a7 */ /* 0x001064000800017f */
[----:B-1----:R-:W-:Y:S05]  /*13cd0*/  @!P0 NANOSLEEP.SYNCS 0x989680 ;  /* 0x009896800000895d */ /* 0x002fea0003900000 */
[----:B------:R-:W1:Y:S02]  /*13ce0*/  @!P0 SYNCS.PHASECHK.TRANS64 P0, [R7+URZ+0x30840], R2 ;  /* 0x03084002070085a7 */ /* 0x000e64000800007f */
[----:B-1----:R-:W-:Y:S05]  /*13cf0*/  @!P0 BRA `(.L_x_5813) ;  /* 0xfffffffc00f08947 */ /* 0x002fea000383ffff */
[----:B------:R-:W-:Y:S05]  /*13d00*/  BRA `(.L_x_5896) ;  /* 0xffffffc000fc7947 */ /* 0x000fea000383ffff */
.L_x_5814:
        /* <DEDUP_REMOVED lines=8> */
.L_x_5898:
[----:B------:R-:W-:Y:S05]  /*13d90*/  BSYNC B1 ;  /* 0x0000000000017941 */ /* 0x000fea0003800000 */
.L_x_5897:
        /* <DEDUP_REMOVED lines=11> */
.L_x_5899:
        /* <DEDUP_REMOVED lines=8> */
.L_x_5900:
[----:B------:R-:W-:-:S04]  /*13ed0*/  IADD3 R2, P0, R2, R4, RZ ;  /* 0x0000000402027210 */ /* 0x000fc80007f1e0ff */
[----:B------:R-:W-:-:S05]  /*13ee0*/  IADD3.X R3, RZ, R3, RZ, P0, !PT ;  /* 0x00000003ff037210 */ /* 0x000fca00007fe4ff */
[----:B------:R-:W-:Y:S01]  /*13ef0*/  @!PT LDS RZ, [RZ] ;  /* 0x00000000fffff984 */ /* 0x000fe20000000800 */
[----:B------:R-:W-:Y:S01]  /*13f00*/  @!PT LDS RZ, [RZ] ;  /* 0x00000000fffff984 */ /* 0x000fe20000000800 */
[----:B------:R-:W-:Y:S01]  /*13f10*/  @!PT LDS RZ, [RZ] ;  /* 0x00000000fffff984 */ /* 0x000fe20000000800 */
[----:B------:R-:W-:Y:S01]  /*13f20*/  LDGSTS.E.BYPASS.LTC128B.128 [R5+0x1e400], desc[UR36][R2.64], !P1 ;  /* 0x1e40000002057fae */ /* 0x000fe2000c901d64 */
[----:B------:R-:W-:-:S03]  /*13f30*/  MOV R13, R8 ;  /* 0x00000008000d7202 */ /* 0x000fc60000000f00 */
[----:B------:R-:W-:Y:S04]  /*13f40*/  LDGSTS.E.BYPASS.LTC128B.128 [R5+0x21400], desc[UR36][R2.64+0x80], !P5 ;  /* 0x2140008002057fae */ /* 0x000fe8000e901d64 */
[----:B------:R0:W-:Y:S02]  /*13f50*/  LDGSTS.E.BYPASS.LTC128B.128 [R5+0x24400], desc[UR36][R2.64+0x100], !P4 ;  /* 0x2440010002057fae */ /* 0x0001e4000e101d64 */
[----:B0-----:R-:W-:-:S07]  /*13f60*/  IMAD.MOV.U32 R3, RZ, RZ, R14 ;  /* 0x000000ffff037224 */ /* 0x001fce00078e000e */
[----:B------:R-:W-:Y:S05]  /*13f70*/  WARPSYNC.COLLECTIVE R15, `(.L_x_5901) ;  /* 0x000000000f087348 */ /* 0x000fea0003c00000 */
[----:B------:R0:W1:Y:S02]  /*13f80*/  SHFL.IDX P6, R14, R13, R12, R11 ;  /* 0x0000000c0d0e7389 */ /* 0x00006400000c000b */
[----:B01----:R-:W-:Y:S01]  /*13f90*/  ENDCOLLECTIVE ;  /* 0x000000000000791b */ /* 0x003fe20003800000 */
.L_x_5901:
[----:B------:R-:W-:Y:S02]  /*13fa0*/  IMAD.MOV.U32 R13, RZ, RZ, R6 ;  /* 0x000000ffff0d7224 */ /* 0x000fe400078e0006 */
[----:B------:R-:W-:Y:S02]  /*13fb0*/  IMAD.MOV.U32 R12, RZ, RZ, 0x2 ;  /* 0x00000002ff0c7424 */ /* 0x000fe400078e00ff */
[----:B------:R-:W-:-:S07]  /*13fc0*/  IMAD.MOV.U32 R2, RZ, RZ, R14 ;  /* 0x000000ffff027224 */ /* 0x000fce00078e000e */
[----:B------:R-:W-:Y:S05]  /*13fd0*/  WARPSYNC.COLLECTIVE R15, `(.L_x_5902) ;  /* 0x000000000f087348 */ /* 0x000fea0003c00000 */
[----:B------:R0:W1:Y:S02]  /*13fe0*/  SHFL.IDX P6, R14, R13, R12, R11 ;  /* 0x0000000c0d0e7389 */ /* 0x00006400000c000b */
[----:B01----:R-:W-:Y:S01]  /*13ff0*/  ENDCOLLECTIVE ;  /* 0x000000000000791b */ /* 0x003fe20003800000 */
.L_x_5902:
        /* <DEDUP_REMOVED lines=13> */
.L_x_5903:
[----:B------:R-:W-:Y:S01]  /*140d0*/  IMAD.MOV.U32 R13, RZ, RZ, R6 ;  /* 0x000000ffff0d7224 */ /* 0x000fe200078e0006 */
[----:B------:R-:W-:Y:S01]  /*140e0*/  MOV R12, 0x3 ;  /* 0x00000003000c7802 */ /* 0x000fe20000000f00 */
[----:B------:R-:W-:-:S07]  /*140f0*/  IMAD.MOV.U32 R2, RZ, RZ, R14 ;  /* 0x000000ffff027224 */ /* 0x000fce00078e000e */
[----:B------:R-:W-:Y:S05]  /*14100*/  WARPSYNC.COLLECTIVE R15, `(.L_x_5904) ;  /* 0x000000000f087348 */ /* 0x000fea0003c00000 */
[----:B------:R0:W1:Y:S02]  /*14110*/  SHFL.IDX P6, R14, R13, R12, R11 ;  /* 0x0000000c0d0e7389 */ /* 0x00006400000c000b */
[----:B01----:R-:W-:Y:S01]  /*14120*/  ENDCOLLECTIVE ;  /* 0x000000000000791b */ /* 0x003fe20003800000 */
.L_x_5904:
        /* <DEDUP_REMOVED lines=13> */
.L_x_5905:
[----:B------:R-:W-:Y:S01]  /*14200*/  MOV R13, R6 ;  /* 0x00000006000d7202 */ /* 0x000fe20000000f00 */
[----:B------:R-:W-:Y:S02]  /*14210*/  IMAD.MOV.U32 R12, RZ, RZ, 0x4 ;  /* 0x00000004ff0c7424 */ /* 0x000fe400078e00ff */
[----:B------:R-:W-:-:S07]  /*14220*/  IMAD.MOV.U32 R2, RZ, RZ, R14 ;  /* 0x000000ffff027224 */ /* 0x000fce00078e000e */
[----:B------:R-:W-:Y:S05]  /*14230*/  WARPSYNC.COLLECTIVE R15, `(.L_x_5906) ;  /* 0x000000000f087348 */ /* 0x000fea0003c00000 */
[----:B------:R0:W1:Y:S02]  /*14240*/  SHFL.IDX P6, R14, R13, R12, R11 ;  /* 0x0000000c0d0e7389 */ /* 0x00006400000c000b */
[----:B01----:R-:W-:Y:S01]  /*14250*/  ENDCOLLECTIVE ;  /* 0x000000000000791b */ /* 0x003fe20003800000 */
.L_x_5906:
        /* <DEDUP_REMOVED lines=13> */
.L_x_5907:
[----:B------:R-:W-:Y:S02]  /*14330*/  IMAD.MOV.U32 R13, RZ, RZ, R6 ;  /* 0x000000ffff0d7224 */ /* 0x000fe400078e0006 */
[----:B------:R-:W-:Y:S02]  /*14340*/  IMAD.MOV.U32 R12, RZ, RZ, 0x5 ;  /* 0x00000005ff0c7424 */ /* 0x000fe400078e00ff */
[----:B------:R-:W-:-:S07]  /*14350*/  IMAD.MOV.U32 R2, RZ, RZ, R14 ;  /* 0x000000ffff027224 */ /* 0x000fce00078e000e */
[----:B------:R-:W-:Y:S05]  /*14360*/  WARPSYNC.COLLECTIVE R15, `(.L_x_5908) ;  /* 0x000000000f087348 */ /* 0x000fea0003c00000 */
[----:B------:R0:W1:Y:S02]  /*14370*/  SHFL.IDX P6, R14, R13, R12, R11 ;  /* 0x0000000c0d0e7389 */ /* 0x00006400000c000b */
[----:B01----:R-:W-:Y:S01]  /*14380*/  ENDCOLLECTIVE ;  /* 0x000000000000791b */ /* 0x003fe20003800000 */
.L_x_5908:
[----:B------:R-:W-:-:S04]  /*14390*/  IADD3 R2, P0, R2, R4, RZ ;  /* 0x0000000402027210 */ /* 0x000fc80007f1e0ff */
[----:B------:R-:W-:-:S05]  /*143a0*/  IADD3.X R3, RZ, R35, RZ, P0, !PT ;  /* 0x00000023ff037210 */ /* 0x000fca00007fe4ff */
        /* <DEDUP_REMOVED lines=8> */
[----:B------:R-:W-:-:S07]  /*14430*/  IMAD.MOV.U32 R35, RZ, RZ, R14 ;  /* 0x000000ffff237224 */ /* 0x000fce00078e000e */
[----:B0-----:R-:W-:Y:S05]  /*14440*/  WARPSYNC.COLLECTIVE R15, `(.L_x_5909) ;  /* 0x000000000f087348 */ /* 0x001fea0003c00000 */
[----:B------:R1:W2:Y:S02]  /*14450*/  SHFL.IDX P6, R14, R13, R12, R11 ;  /* 0x0000000c0d0e7389 */ /* 0x0002a400000c000b */
[----:B012---:R-:W-:Y:S01]  /*14460*/  ENDCOLLECTIVE ;  /* 0x000000000000791b */ /* 0x007fe20003800000 */
.L_x_5909:
[----:B------:R-:W-:Y:S01]  /*14470*/  MOV R2, R14 ;  /* 0x0000000e00027202 */ /* 0x000fe20000000f00 */
[----:B------:R-:W-:Y:S06]  /*14480*/  BRA `(.L_x_5910) ;  /* 0xffffffc000247947 */ /* 0x000fec000383ffff */
.L_x_5819:
[----:B0-----:R0:W1:Y:S02]  /*14490*/  SYNCS.PHASECHK.TRANS64.TRYWAIT P0, [R6+URZ+0x30860], R2 ;  /* 0x03086002060075a7 */ /* 0x001064000800017f */
[----:B-1----:R-:W-:Y:S05]  /*144a0*/  @!P0 NANOSLEEP.SYNCS 0x989680 ;  /* 0x009896800000895d */ /* 0x002fea0003900000 */
[----:B------:R-:W1:Y:S02]  /*144b0*/  @!P0 SYNCS.PHASECHK.TRANS64 P0, [R6+URZ+0x30860], R2 ;  /* 0x03086002060085a7 */ /* 0x000e64000800007f */
[----:B-1----:R-:W-:Y:S05]  /*144c0*/  @!P0 BRA `(.L_x_5819) ;  /* 0xfffffffc00f08947 */ /* 0x002fea000383ffff */
[----:B------:R-:W-:Y:S05]  /*144d0*/  BRA `(.L_x_5911) ;  /* 0xffffffc0008c7947 */ /* 0x000fea000383ffff */
.L_x_5820:
        /* <DEDUP_REMOVED lines=8> */
.L_x_5913:
[----:B------:R-:W-:Y:S05]  /*14560*/  BSYNC B1 ;  /* 0x0000000000017941 */ /* 0x000fea0003800000 */
.L_x_5912:
[----:B------:R-:W-:Y:S01]  /*14570*/  IMAD.MOV.U32 R13, RZ, RZ, R24 ;  /* 0x000000ffff0d7224 */ /* 0x000fe200078e0018 */
[----:B------:R-:W-:Y:S01]  /*14580*/  MOV R3, R14 ;  /* 0x0000000e00037202 */ /* 0x000fe20000000f00 */
[----:B------:R-:W-:Y:S02]  /*14590*/  IMAD.MOV.U32 R12, RZ, RZ, RZ ;  /* 0x000000ffff0c7224 */ /* 0x000fe400078e00ff */
[----:B------:R-:W-:Y:S02]  /*145a0*/  IMAD.MOV.U32 R11, RZ, RZ, 0x181f ;  /* 0x0000181fff0b7424 */ /* 0x000fe400078e00ff */
[----:B------:R-:W-:Y:S02]  /*145b0*/  IMAD.MOV.U32 R15, RZ, RZ, -0x1 ;  /* 0xffffffffff0f7424 */ /* 0x000fe400078e00ff */
[----:B------:R-:W-:-:S07]  /*145c0*/  IMAD R5, R5, 0x2, R22 ;  /* 0x0000000205057824 */ /* 0x000fce00078e0216 */
[----:B------:R-:W-:Y:S05]  /*145d0*/  WARPSYNC.COLLECTIVE R15, `(.L_x_5914) ;  /* 0x000000000f087348 */ /* 0x000fea0003c00000 */
[----:B------:R0:W1:Y:S02]  /*145e0*/  SHFL.IDX P6, R14, R13, R12, R11 ;  /* 0x0000000c0d0e7389 */ /* 0x00006400000c000b */
[----:B01----:R-:W-:Y:S01]  /*145f0*/  ENDCOLLECTIVE ;  /* 0x000000000000791b */ /* 0x003fe20003800000 */
.L_x_5914:
[----:B------:R-:W-:Y:S02]  /*14600*/  IMAD.MOV.U32 R13, RZ, RZ, R25 ;  /* 0x000000ffff0d7224 */ /* 0x000fe400078e0019 */
[----:B------:R-:W-:Y:S01]  /*14610*/  IMAD.MOV.U32 R12, RZ, RZ, 0x1 ;  /* 0x00000001ff0c7424 */ /* 0x000fe200078e00ff */
[----:B------:R-:W-:-:S07]  /*14620*/  MOV R2, R14 ;  /* 0x0000000e00027202 */ /* 0x000fce0000000f00 */
[----:B------:R-:W-:Y:S05]  /*14630*/  WARPSYNC.COLLECTIVE R15, `(.L_x_5915) ;  /* 0x000000000f087348 */ /* 0x000fea0003c00000 */
[----:B------:R0:W1:Y:S02]  /*14640*/  SHFL.IDX P6, R14, R13, R12, R11 ;  /* 0x0000000c0d0e7389 */ /* 0x00006400000c000b */
[----:B01----:R-:W-:Y:S01]  /*14650*/  ENDCOLLECTIVE ;  /* 0x000000000000791b */ /* 0x003fe20003800000 */
.L_x_5915:
        /* <DEDUP_REMOVED lines=16> */
.L_x_5916:
[----:B------:R-:W-:Y:S01]  /*14760*/  IMAD.MOV.U32 R13, RZ, RZ, R25 ;  /* 0x000000ffff0d7224 */ /* 0x000fe200078e0019 */
[----:B------:R-:W-:Y:S01]  /*14770*/  MOV R12, 0x2 ;  /* 0x00000002000c7802 */ /* 0x000fe20000000f00 */
[----:B------:R-:W-:-:S07]  /*14780*/  IMAD.MOV.U32 R2, RZ, RZ, R14 ;  /* 0x000000ffff027224 */ /* 0x000fce00078e000e */
[----:B------:R-:W-:Y:S05]  /*14790*/  WARPSYNC.COLLECTIVE R15, `(.L_x_5917) ;  /* 0x000000000f087348 */ /* 0x000fea0003c00000 */
[----:B------:R0:W1:Y:S02]  /*147a0*/  SHFL.IDX P6, R14, R13, R12, R11 ;  /* 0x0000000c0d0e7389 */ /* 0x00006400000c000b */
[----:B01----:R-:W-:Y:S01]  /*147b0*/  ENDCOLLECTIVE ;  /* 0x000000000000791b */ /* 0x003fe20003800000 */
.L_x_5917:
        /* <DEDUP_REMOVED lines=16> */
.L_x_5918:
[----:B------:R-:W-:Y:S01]  /*148c0*/  MOV R13, R25 ;  /* 0x00000019000d7202 */ /* 0x000fe20000000f00 */
[----:B------:R-:W-:Y:S02]  /*148d0*/  IMAD.MOV.U32 R12, RZ, RZ, 0x3 ;  /* 0x00000003ff0c7424 */ /* 0x000fe400078e00ff */
[----:B------:R-:W-:-:S07]  /*148e0*/  IMAD.MOV.U32 R2, RZ, RZ, R14 ;  /* 0x000000ffff027224 */ /* 0x000fce00078e000e */
[----:B------:R-:W-:Y:S05]  /*148f0*/  WARPSYNC.COLLECTIVE R15, `(.L_x_5919) ;  /* 0x000000000f087348 */ /* 0x000fea0003c00000 */
[----:B------:R0:W1:Y:S02]  /*14900*/  SHFL.IDX P6, R14, R13, R12, R11 ;  /* 0x0000000c0d0e7389 */ /* 0x00006400000c000b */
[----:B01----:R-:W-:Y:S01]  /*14910*/  ENDCOLLECTIVE ;  /* 0x000000000000791b */ /* 0x003fe20003800000 */
.L_x_5919:
        /* <DEDUP_REMOVED lines=16> */
.L_x_5920:
[----:B------:R-:W-:Y:S02]  /*14a20*/  IMAD.MOV.U32 R13, RZ, RZ, R25 ;  /* 0x000000ffff0d7224 */ /* 0x000fe400078e0019 */
[----:B------:R-:W-:Y:S02]  /*14a30*/  IMAD.MOV.U32 R12, RZ, RZ, 0x4 ;  /* 0x00000004ff0c7424 */ /* 0x000fe400078e00ff */
[----:B------:R-:W-:-:S07]  /*14a40*/  IMAD.MOV.U32 R2, RZ, RZ, R14 ;  /* 0x000000ffff027224 */ /* 0x000fce00078e000e */
[----:B------:R-:W-:Y:S05]  /*14a50*/  WARPSYNC.COLLECTIVE R15, `(.L_x_5921) ;  /* 0x000000000f087348 */ /* 0x000fea0003c00000 */
[----:B------:R0:W1:Y:S02]  /*14a60*/  SHFL.IDX P6, R14, R13, R12, R11 ;  /* 0x0000000c0d0e7389 */ /* 0x00006400000c000b */
[----:B01----:R-:W-:Y:S01]  /*14a70*/  ENDCOLLECTIVE ;  /* 0x000000000000791b */ /* 0x003fe20003800000 */
.L_x_5921:
        /* <DEDUP_REMOVED lines=16> */
.L_x_5922:
[----:B------:R-:W-:Y:S02]  /*14b80*/  IMAD.MOV.U32 R13, RZ, RZ, R25 ;  /* 0x000000ffff0d7224 */ /* 0x000fe400078e0019 */
[----:B------:R-:W-:Y:S01]  /*14b90*/  IMAD.MOV.U32 R12, RZ, RZ, 0x5 ;  /* 0x00000005ff0c7424 */ /* 0x000fe200078e00ff */
[----:B------:R-:W-:-:S07]  /*14ba0*/  MOV R2, R14 ;  /* 0x0000000e00027202 */ /* 0x000fce0000000f00 */
[----:B------:R-:W-:Y:S05]  /*14bb0*/  WARPSYNC.COLLECTIVE R15, `(.L_x_5923) ;  /* 0x000000000f087348 */ /* 0x000fea0003c00000 */
[----:B------:R0:W1:Y:S02]  /*14bc0*/  SHFL.IDX P6, R14, R13, R12, R11 ;  /* 0x0000000c0d0e7389 */ /* 0x00006400000c000b */
[----:B01----:R-:W-:Y:S01]  /*14bd0*/  ENDCOLLECTIVE ;  /* 0x000000000000791b */ /* 0x003fe20003800000 */
.L_x_5923:
        /* <DEDUP_REMOVED lines=13> */
.L_x_5924:
[----:B------:R-:W-:Y:S01]  /*14cb0*/  @!PT LDS RZ, [RZ] ;  /* 0x00000000fffff984 */ /* 0x000fe20000000800 */
[----:B------:R-:W-:Y:S01]  /*14cc0*/  @!PT LDS RZ, [RZ] ;  /* 0x00000000fffff984 */ /* 0x000fe20000000800 */
[----:B------:R-:W-:Y:S01]  /*14cd0*/  @!PT LDS RZ, [RZ] ;  /* 0x00000000fffff984 */ /* 0x000fe20000000800 */
[----:B------:R1:W-:Y:S01]  /*14ce0*/  LDGSTS.E.BYPASS.LTC128B.128 [R5+0x5400], desc[UR36][R2.64+0x80], !P0 ;  /* 0x0540008002057fae */ /* 0x0003e2000c101d64 */
[----:B------:R-:W-:-:S13]  /*14cf0*/  ISETP.LT.OR P0, PT, R7, 0x41, P1 ;  /* 0x000000410700780c */ /* 0x000fda0000f01670 */
[----:B------:R1:W-:Y:S01]  /*14d00*/  LDGSTS.E.BYPASS.LTC128B.128 [R5+0x8400], desc[UR36][R2.64+0x100], !P0 ;  /* 0x0840010002057fae */ /* 0x0003e2000c101d64 */
[----:B------:R-:W-:Y:S05]  /*14d10*/  BRA `(.L_x_5925) ;  /* 0xffffffbc00707947 */ /* 0x000fea000383ffff */
.L_x_5828:
[----:B0-----:R0:W1:Y:S02]  /*14d20*/  SYNCS.PHASECHK.TRANS64.TRYWAIT P0, [R0+URZ+0x30860], R3 ;  /* 0x03086003000075a7 */ /* 0x001064000800017f */
[----:B-1----:R-:W-:Y:S05]  /*14d30*/  @!P0 NANOSLEEP.SYNCS 0x989680 ;  /* 0x009896800000895d */ /* 0x002fea0003900000 */
[----:B------:R-:W1:Y:S02]  /*14d40*/  @!P0 SYNCS.PHASECHK.TRANS64 P0, [R0+URZ+0x30860], R3 ;  /* 0x03086003000085a7 */ /* 0x000e64000800007f */
[----:B-1----:R-:W-:Y:S05]  /*14d50*/  @!P0 BRA `(.L_x_5828) ;  /* 0xfffffffc00f08947 */ /* 0x002fea000383ffff */
[----:B------:R-:W-:Y:S05]  /*14d60*/  BRA `(.L_x_5926) ;  /* 0xffffffc000907947 */ /* 0x000fea000383ffff */
.L_x_5829:
[----:B------:R-:W-:Y:S01]  /*14d70*/  BSSY B0, `(.L_x_5927) ;  /* 0x0000008000007945 */ /* 0x000fe20003800000 */
[----:B------:R-:W-:Y:S02]  /*14d80*/  IMAD.MOV.U32 R13, RZ, RZ, R25 ;  /* 0x000000ffff0d7224 */ /* 0x000fe400078e0019 */
[----:B------:R-:W-:Y:S02]  /*14d90*/  IMAD.MOV.U32 R12, RZ, RZ, RZ ;  /* 0x000000ffff0c7224 */ /* 0x000fe400078e00ff */
[----:B------:R-:W-:Y:S02]  /*14da0*/  IMAD.MOV.U32 R11, RZ, RZ, 0x181f ;  /* 0x0000181fff0b7424 */ /* 0x000fe400078e00ff */
[----:B------:R-:W-:-:S07]  /*14db0*/  IMAD.MOV.U32 R15, RZ, RZ, -0x1 ;  /* 0xffffffffff0f7424 */ /* 0x000fce00078e00ff */
[----:B0-2---:R-:W-:Y:S05]  /*14dc0*/  WARPSYNC.COLLECTIVE R15, `(.L_x_5928) ;  /* 0x000000000f087348 */ /* 0x005fea0003c00000 */
[----:B--2---:R1:W2:Y:S02]  /*14dd0*/  SHFL.IDX P6, R14, R13, R12, R11 ;  /* 0x0000000c0d0e7389 */ /* 0x0042a400000c000b */
[----:B012---:R-:W-:Y:S01]  /*14de0*/  ENDCOLLECTIVE ;  /* 0x000000000000791b */ /* 0x007fe20003800000 */
.L_x_5928:
[----:B------:R-:W-:Y:S05]  /*14df0*/  BSYNC B0 ;  /* 0x0000000000007941 */ /* 0x000fea0003800000 */
.L_x_5927:
[----:B------:R-:W-:Y:S01]  /*14e00*/  IMAD.MOV.U32 R13, RZ, RZ, R24 ;  /* 0x000000ffff0d7224 */ /* 0x000fe200078e0018 */
[----:B------:R-:W-:Y:S01]  /*14e10*/  MOV R3, R14 ;  /* 0x0000000e00037202 */ /* 0x000fe20000000f00 */
[----:B------:R-:W-:Y:S01]  /*14e20*/  IMAD.MOV.U32 R12, RZ, RZ, RZ ;  /* 0x000000ffff0c7224 */ /* 0x000fe200078e00ff */
[----:B------:R-:W-:Y:S01]  /*14e30*/  SHF.L.U32 R5, R32, 0x1, RZ ;  /* 0x0000000120057819 */ /* 0x000fe200000006ff */
[----:B------:R-:W-:Y:S02]  /*14e40*/  IMAD.MOV.U32 R11, RZ, RZ, 0x181f ;  /* 0x0000181fff0b7424 */ /* 0x000fe400078e00ff */
[----:B------:R-:W-:Y:S02]  /*14e50*/  IMAD.MOV.U32 R15, RZ, RZ, -0x1 ;  /* 0xffffffffff0f7424 */ /* 0x000fe400078e00ff */
[----:B------:R-:W-:-:S07]  /*14e60*/  IMAD R4, R7, 0x2, R22 ;  /* 0x0000000207047824 */ /* 0x000fce00078e0216 */
[----:B------:R-:W-:Y:S05]  /*14e70*/  WARPSYNC.COLLECTIVE R15, `(.L_x_5929) ;  /* 0x000000000f087348 */ /* 0x000fea0003c00000 */
[----:B------:R0:W1:Y:S02]  /*14e80*/  SHFL.IDX P6, R14, R13, R12, R11 ;  /* 0x0000000c0d0e7389 */ /* 0x00006400000c000b */
[----:B01----:R-:W-:Y:S01]  /*14e90*/  ENDCOLLECTIVE ;  /* 0x000000000000791b */ /* 0x003fe20003800000 */
.L_x_5929:
[----:B------:R-:W-:Y:S02]  /*14ea0*/  ULDC UR4, c[0x0][0x2f4] ;  /* 0x0000bd0000047ab9 */ /* 0x000fe40000000800 */
        /* <DEDUP_REMOVED lines=12> */
.L_x_5930:
        /* <DEDUP_REMOVED lines=13> */
.L_x_5931:
[----:B------:R-:W-:Y:S02]  /*15040*/  IMAD.MOV.U32 R13, RZ, RZ, R25 ;  /* 0x000000ffff0d7224 */ /* 0x000fe400078e0019 */
[----:B------:R-:W-:Y:S01]  /*15050*/  IMAD.MOV.U32 R12, RZ, RZ, 0x2 ;  /* 0x00000002ff0c7424 */ /* 0x000fe200078e00ff */
[----:B------:R-:W-:-:S13]  /*15060*/  IADD3 R2, P4, R14, R5, RZ ;  /* 0x000000050e027210 */ /* 0x000fda0007f9e0ff */
[----:B------:R-:W-:Y:S05]  /*15070*/  WARPSYNC.COLLECTIVE R15, `(.L_x_5932) ;  /* 0x000000000f087348 */ /* 0x000fea0003c00000 */
[----:B------:R0:W1:Y:S02]  /*15080*/  SHFL.IDX P6, R14, R13, R12, R11 ;  /* 0x0000000c0d0e7389 */ /* 0x00006400000c000b */
[----:B01----:R-:W-:Y:S01]  /*15090*/  ENDCOLLECTIVE ;  /* 0x000000000000791b */ /* 0x003fe20003800000 */
.L_x_5932:
        /* <DEDUP_REMOVED lines=15> */
.L_x_5933:
[----:B------:R-:W-:Y:S02]  /*15190*/  IMAD.MOV.U32 R13, RZ, RZ, R25 ;  /* 0x000000ffff0d7224 */ /* 0x000fe400078e0019 */
[----:B------:R-:W-:Y:S01]  /*151a0*/  IMAD.MOV.U32 R12, RZ, RZ, 0x3 ;  /* 0x00000003ff0c7424 */ /* 0x000fe200078e00ff */
[----:B------:R-:W-:-:S13]  /*151b0*/  IADD3 R2, P4, R14, R5, RZ ;  /* 0x000000050e027210 */ /* 0x000fda0007f9e0ff */
[----:B------:R-:W-:Y:S05]  /*151c0*/  WARPSYNC.COLLECTIVE R15, `(.L_x_5934) ;  /* 0x000000000f087348 */ /* 0x000fea0003c00000 */
[----:B------:R0:W1:Y:S02]  /*151d0*/  SHFL.IDX P6, R14, R13, R12, R11 ;  /* 0x0000000c0d0e7389 */ /* 0x00006400000c000b */
[----:B01----:R-:W-:Y:S01]  /*151e0*/  ENDCOLLECTIVE ;  /* 0x000000000000791b */ /* 0x003fe20003800000 */
.L_x_5934:
        /* <DEDUP_REMOVED lines=15> */
.L_x_5935:
[----:B------:R-:W-:Y:S02]  /*152e0*/  IMAD.MOV.U32 R13, RZ, RZ, R25 ;  /* 0x000000ffff0d7224 */ /* 0x000fe400078e0019 */
[----:B------:R-:W-:Y:S01]  /*152f0*/  IMAD.MOV.U32 R12, RZ, RZ, 0x4 ;  /* 0x00000004ff0c7424 */ /* 0x000fe200078e00ff */
[----:B------:R-:W-:-:S13]  /*15300*/  IADD3 R2, P4, R14, R5, RZ ;  /* 0x000000050e027210 */ /* 0x000fda0007f9e0ff */
[----:B------:R-:W-:Y:S05]  /*15310*/  WARPSYNC.COLLECTIVE R15, `(.L_x_5936) ;  /* 0x000000000f087348 */ /* 0x000fea0003c00000 */
[----:B------:R0:W1:Y:S02]  /*15320*/  SHFL.IDX P6, R14, R13, R12, R11 ;  /* 0x0000000c0d0e7389 */ /* 0x00006400000c000b */
[----:B01----:R-:W-:Y:S01]  /*15330*/  ENDCOLLECTIVE ;  /* 0x000000000000791b */ /* 0x003fe20003800000 */
.L_x_5936:
        /* <DEDUP_REMOVED lines=15> */
.L_x_5937:
[----:B------:R-:W-:Y:S02]  /*15430*/  IMAD.MOV.U32 R13, RZ, RZ, R25 ;  /* 0x000000ffff0d7224 */ /* 0x000fe400078e0019 */
[----:B------:R-:W-:Y:S01]  /*15440*/  IMAD.MOV.U32 R12, RZ, RZ, 0x5 ;  /* 0x00000005ff0c7424 */ /* 0x000fe200078e00ff */
[----:B------:R-:W-:-:S13]  /*15450*/  IADD3 R2, P4, R14, R5, RZ ;  /* 0x000000050e027210 */ /* 0x000fda0007f9e0ff */
[----:B------:R-:W-:Y:S05]  /*15460*/  WARPSYNC.COLLECTIVE R15, `(.L_x_5938) ;  /* 0x000000000f087348 */ /* 0x000fea0003c00000 */
[----:B------:R0:W1:Y:S02]  /*15470*/  SHFL.IDX P6, R14, R13, R12, R11 ;  /* 0x0000000c0d0e7389 */ /* 0x00006400000c000b */
[----:B01----:R-:W-:Y:S01]  /*15480*/  ENDCOLLECTIVE ;  /* 0x000000000000791b */ /* 0x003fe20003800000 */
.L_x_5938:
        /* <DEDUP_REMOVED lines=14> */
.L_x_5939:
[----:B------:R-:W-:Y:S05]  /*15570*/  BRA `(.L_x_5940) ;  /* 0xffffffbc00947947 */ /* 0x000fea000383ffff */
.L_x_5834:
        /* <DEDUP_REMOVED lines=8> */
.L_x_5942:
[----:B------:R-:W-:Y:S05]  /*15600*/  BSYNC B0 ;  /* 0x0000000000007941 */ /* 0x000fea0003800000 */
.L_x_5941:
        /* <DEDUP_REMOVED lines=9> */
.L_x_5943:
        /* <DEDUP_REMOVED lines=18> */
.L_x_5944:
[----:B------:R-:W-:Y:S01]  /*157c0*/  IMAD.MOV.U32 R12, RZ, RZ, 0x2 ;  /* 0x00000002ff0c7424 */ /* 0x000fe200078e00ff */
[----:B------:R-:W-:-:S05]  /*157d0*/  SEL R6, R14, RZ, P1 ;  /* 0x000000ff0e067207 */ /* 0x000fca0000800000 */
[----:B------:R-:W-:-:S04]  /*157e0*/  IMAD.IADD R6, R5, 0x1, R6 ;  /* 0x0000000105067824 */ /* 0x000fc800078e0206 */
[----:B------:R-:W-:-:S07]  /*157f0*/  IMAD.MOV.U32 R13, RZ, RZ, R6 ;  /* 0x000000ffff0d7224 */ /* 0x000fce00078e0006 */
[----:B------:R-:W-:Y:S05]  /*15800*/  WARPSYNC.COLLECTIVE R15, `(.L_x_5945) ;  /* 0x000000000f087348 */ /* 0x000fea0003c00000 */
[----:B------:R0:W1:Y:S02]  /*15810*/  SHFL.UP P6, R14, R13, R12, R11 ;  /* 0x0400000c0d0e7389 */ /* 0x00006400000c000b */
[----:B01----:R-:W-:Y:S01]  /*15820*/  ENDCOLLECTIVE ;  /* 0x000000000000791b */ /* 0x003fe20003800000 */
.L_x_5945:
[----:B------:R-:W-:Y:S01]  /*15830*/  IMAD.MOV.U32 R12, RZ, RZ, 0x4 ;  /* 0x00000004ff0c7424 */ /* 0x000fe200078e00ff */
[----:B------:R-:W-:-:S04]  /*15840*/  SEL R7, R14, RZ, P2 ;  /* 0x000000ff0e077207 */ /* 0x000fc80001000000 */
[----:B------:R-:W-:-:S05]  /*15850*/  IADD3 R7, R6, R7, RZ ;  /* 0x0000000706077210 */ /* 0x000fca0007ffe0ff */
[----:B------:R-:W-:-:S07]  /*15860*/  IMAD.MOV.U32 R13, RZ, RZ, R7 ;  /* 0x000000ffff0d7224 */ /* 0x000fce00078e0007 */
[----:B------:R-:W-:Y:S05]  /*15870*/  WARPSYNC.COLLECTIVE R15, `(.L_x_5946) ;  /* 0x000000000f087348 */ /* 0x000fea0003c00000 */
[----:B------:R0:W1:Y:S02]  /*15880*/  SHFL.UP P6, R14, R13, R12, R11 ;  /* 0x0400000c0d0e7389 */ /* 0x00006400000c000b */
[----:B01----:R-:W-:Y:S01]  /*15890*/  ENDCOLLECTIVE ;  /* 0x000000000000791b */ /* 0x003fe20003800000 */
.L_x_5946:
[----:B------:R-:W-:Y:S02]  /*158a0*/  MOV R12, 0x8 ;  /* 0x00000008000c7802 */ /* 0x000fe40000000f00 */
[----:B------:R-:W-:-:S05]  /*158b0*/  SEL R2, R14, RZ, P3 ;  /* 0x000000ff0e027207 */ /* 0x000fca0001800000 */
[----:B------:R-:W-:-:S04]  /*158c0*/  IMAD.IADD R2, R7, 0x1, R2 ;  /* 0x0000000107027824 */ /* 0x000fc800078e0202 */
[----:B------:R-:W-:-:S07]  /*158d0*/  IMAD.MOV.U32 R13, RZ, RZ, R2 ;  /* 0x000000ffff0d7224 */ /* 0x000fce00078e0002 */
[----:B------:R-:W-:Y:S05]  /*158e0*/  WARPSYNC.COLLECTIVE R15, `(.L_x_5947) ;  /* 0x000000000f087348 */ /* 0x000fea0003c00000 */
[----:B------:R0:W1:Y:S02]  /*158f0*/  SHFL.UP P6, R14, R13, R12, R11 ;  /* 0x0400000c0d0e7389 */ /* 0x00006400000c000b */
[----:B01----:R-:W-:Y:S01]  /*15900*/  ENDCOLLECTIVE ;  /* 0x000000000000791b */ /* 0x003fe20003800000 */
.L_x_5947:
[----:B------:R-:W-:Y:S01]  /*15910*/  IMAD.MOV.U32 R12, RZ, RZ, 0x10 ;  /* 0x00000010ff0c7424 */ /* 0x000fe200078e00ff */
[----:B------:R-:W-:-:S05]  /*15920*/  SEL R3, R14, RZ, P4 ;  /* 0x000000ff0e037207 */ /* 0x000fca0002000000 */
[----:B------:R-:W-:-:S04]  /*15930*/  IMAD.IADD R3, R2, 0x1, R3 ;  /* 0x0000000102037824 */ /* 0x000fc800078e0203 */
[----:B------:R-:W-:-:S07]  /*15940*/  IMAD.MOV.U32 R13, RZ, RZ, R3 ;  /* 0x000000ffff0d7224 */ /* 0x000fce00078e0003 */
[----:B------:R-:W-:Y:S05]  /*15950*/  WARPSYNC.COLLECTIVE R15, `(.L_x_5948) ;  /* 0x000000000f087348 */ /* 0x000fea0003c00000 */
[----:B------:R0:W1:Y:S02]  /*15960*/  SHFL.UP P6, R14, R13, R12, R11 ;  /* 0x0400000c0d0e7389 */ /* 0x00006400000c000b */
[----:B01----:R-:W-:Y:S01]  /*15970*/  ENDCOLLECTIVE ;  /* 0x000000000000791b */ /* 0x003fe20003800000 */
.L_x_5948:
        /* <DEDUP_REMOVED lines=8> */
.L_x_5949:
[----:B------:R-:W-:Y:S05]  /*15a00*/  BRA `(.L_x_5950) ;  /* 0xffffffbc00a47947 */ /* 0x000fea000383ffff */
.L_x_5839:
        /* <DEDUP_REMOVED lines=8> */
.L_x_5952:
[----:B------:R-:W-:Y:S05]  /*15a90*/  BSYNC B0 ;  /* 0x0000000000007941 */ /* 0x000fea0003800000 */
.L_x_5951:
        /* <DEDUP_REMOVED lines=8> */
.L_x_5953:
[----:B------:R-:W-:Y:S01]  /*15b20*/  IMAD.MOV.U32 R12, RZ, RZ, 0x4 ;  /* 0x00000004ff0c7424 */ /* 0x000fe200078e00ff */
[----:B------:R-:W-:-:S05]  /*15b30*/  SEL R2, R14, RZ, P2 ;  /* 0x000000ff0e027207 */ /* 0x000fca0001000000 */
[----:B------:R-:W-:-:S04]  /*15b40*/  IMAD.IADD R2, R13, 0x1, R2 ;  /* 0x000000010d027824 */ /* 0x000fc800078e0202 */
[----:B------:R-:W-:-:S07]  /*15b50*/  IMAD.MOV.U32 R13, RZ, RZ, R2 ;  /* 0x000000ffff0d7224 */ /* 0x000fce00078e0002 */
[----:B------:R-:W-:Y:S05]  /*15b60*/  WARPSYNC.COLLECTIVE R15, `(.L_x_5954) ;  /* 0x000000000f087348 */ /* 0x000fea0003c00000 */
[----:B------:R0:W1:Y:S02]  /*15b70*/  SHFL.UP P6, R14, R13, R12, R11 ;  /* 0x0400000c0d0e7389 */ /* 0x00006400000c000b */
[----:B01----:R-:W-:Y:S01]  /*15b80*/  ENDCOLLECTIVE ;  /* 0x000000000000791b */ /* 0x003fe20003800000 */
.L_x_5954:
[----:B------:R-:W-:Y:S01]  /*15b90*/  IMAD.MOV.U32 R12, RZ, RZ, 0x8 ;  /* 0x00000008ff0c7424 */ /* 0x000fe200078e00ff */
[----:B------:R-:W-:-:S05]  /*15ba0*/  SEL R3, R14, RZ, P3 ;  /* 0x000000ff0e037207 */ /* 0x000fca0001800000 */
[----:B------:R-:W-:-:S05]  /*15bb0*/  IMAD.IADD R3, R2, 0x1, R3 ;  /* 0x0000000102037824 */ /* 0x000fca00078e0203 */
[----:B------:R-:W-:-:S07]  /*15bc0*/  MOV R13, R3 ;  /* 0x00000003000d7202 */ /* 0x000fce0000000f00 */
[----:B------:R-:W-:Y:S05]  /*15bd0*/  WARPSYNC.COLLECTIVE R15, `(.L_x_5955) ;  /* 0x000000000f087348 */ /* 0x000fea0003c00000 */
[----:B------:R0:W1:Y:S02]  /*15be0*/  SHFL.UP P6, R14, R13, R12, R11 ;  /* 0x0400000c0d0e7389 */ /* 0x00006400000c000b */
[----:B01----:R-:W-:Y:S01]  /*15bf0*/  ENDCOLLECTIVE ;  /* 0x000000000000791b */ /* 0x003fe20003800000 */
.L_x_5955:
[----:B------:R-:W-:Y:S01]  /*15c00*/  IMAD.MOV.U32 R12, RZ, RZ, 0x10 ;  /* 0x00000010ff0c7424 */ /* 0x000fe200078e00ff */
[----:B------:R-:W-:-:S05]  /*15c10*/  SEL R4, R14, RZ, P4 ;  /* 0x000000ff0e047207 */ /* 0x000fca0002000000 */
[----:B------:R-:W-:-:S04]  /*15c20*/  IMAD.IADD R4, R3, 0x1, R4 ;  /* 0x0000000103047824 */ /* 0x000fc800078e0204 */
[----:B------:R-:W-:-:S07]  /*15c30*/  IMAD.MOV.U32 R13, RZ, RZ, R4 ;  /* 0x000000ffff0d7224 */ /* 0x000fce00078e0004 */
[----:B------:R-:W-:Y:S05]  /*15c40*/  WARPSYNC.COLLECTIVE R15, `(.L_x_5956) ;  /* 0x000000000f087348 */ /* 0x000fea0003c00000 */
[----:B------:R0:W1:Y:S02]  /*15c50*/  SHFL.UP P6, R14, R13, R12, R11 ;  /* 0x0400000c0d0e7389 */ /* 0x00006400000c000b */
[----:B01----:R-:W-:Y:S01]  /*15c60*/  ENDCOLLECTIVE ;  /* 0x000000000000791b */ /* 0x003fe20003800000 */
.L_x_5956:
        /* <DEDUP_REMOVED lines=8> */
.L_x_5957:
[----:B------:R-:W-:Y:S05]  /*15cf0*/  BRA `(.L_x_5958) ;  /* 0xffffffbc00847947 */ /* 0x000fea000383ffff */
.L_x_5841:
[----:B------:R-:W-:Y:S01]  /*15d00*/  BSSY B0, `(.L_x_5959) ;  /* 0x0000006000007945 */ /* 0x000fe20003800000 */
[----:B------:R-:W-:Y:S01]  /*15d10*/  PLOP3.LUT P6, PT, P6, PT, PT, 0x8, 0x0 ;  /* 0x000000000000781c */ /* 0x000fe200037ce170 */
[----:B------:R-:W-:-:S12]  /*15d20*/  IMAD.MOV.U32 R15, RZ, RZ, -0x1 ;  /* 0xffffffffff0f7424 */ /* 0x000fd800078e00ff */
[----:B0-----:R-:W-:Y:S05]  /*15d30*/  WARPSYNC.COLLECTIVE R15, `(.L_x_5960) ;  /* 0x000000000f087348 */ /* 0x001fea0003c00000 */
[----:B------:R-:W-:Y:S01]  /*15d40*/  VOTE.ANY R14, PT, P6 ;  /* 0x00000000000e7806 */ /* 0x000fe200030e0100 */
[----:B0-----:R-:W-:Y:S06]  /*15d50*/  ENDCOLLECTIVE ;  /* 0x000000000000791b */ /* 0x001fec0003800000 */
.L_x_5960:
[----:B------:R-:W-:Y:S05]  /*15d60*/  BSYNC B0 ;  /* 0x0000000000007941 */ /* 0x000fea0003800000 */
.L_x_5959:
        /* <DEDUP_REMOVED lines=9> */
.L_x_5961:
[----:B------:R-:W-:Y:S01]  /*15e00*/  MOV R5, R14 ;  /* 0x0000000e00057202 */ /* 0x000fe20000000f00 */
[----:B------:R-:W-:Y:S06]  /*15e10*/  BRA `(.L_x_5962) ;  /* 0xffffffbc00747947 */ /* 0x000fec000383ffff */
.L_x_5843:
[----:B------:R-:W-:Y:S01]  /*15e20*/  BSSY B0, `(.L_x_5963) ;  /* 0x0000007000007945 */ /* 0x000fe20003800000 */
[----:B------:R-:W-:Y:S02]  /*15e30*/  IMAD.MOV.U32 R13, RZ, RZ, R6 ;  /* 0x000000ffff0d7224 */ /* 0x000fe400078e0006 */
[----:B------:R-:W-:Y:S02]  /*15e40*/  IMAD.MOV.U32 R11, RZ, RZ, 0x1f ;  /* 0x0000001fff0b7424 */ /* 0x000fe400078e00ff */
[----:B------:R-:W-:-:S07]  /*15e50*/  IMAD.MOV.U32 R15, RZ, RZ, -0x1 ;  /* 0xffffffffff0f7424 */ /* 0x000fce00078e00ff */
[----:B012---:R-:W-:Y:S05]  /*15e60*/  WARPSYNC.COLLECTIVE R15, `(.L_x_5964) ;  /* 0x000000000f087348 */ /* 0x007fea0003c00000 */
[----:B------:R3:W4:Y:S02]  /*15e70*/  SHFL.IDX P6, R14, R13, R12, R11 ;  /* 0x0000000c0d0e7389 */ /* 0x00072400000c000b */
[----:B01234-:R-:W-:Y:S01]  /*15e80*/  ENDCOLLECTIVE ;  /* 0x000000000000791b */ /* 0x01ffe20003800000 */
.L_x_5964:
[----:B------:R-:W-:Y:S05]  /*15e90*/  BSYNC B0 ;  /* 0x0000000000007941 */ /* 0x000fea0003800000 */
.L_x_5963:
[----:B------:R-:W-:Y:S05]  /*15ea0*/  BRA `(.L_x_5842) ;  /* 0xffffffbc006c7947 */ /* 0x000fea000383ffff */
.L_x_5847:
[----:B-1----:R1:W3:Y:S02]  /*15eb0*/  SYNCS.PHASECHK.TRANS64.TRYWAIT P0, [R4+URZ+0x30820], R0 ;  /* 0x03082000040075a7 */ /* 0x0022e4000800017f */
[----:B---3--:R-:W-:Y:S05]  /*15ec0*/  @!P0 NANOSLEEP.SYNCS 0x989680 ;  /* 0x009896800000895d */ /* 0x008fea0003900000 */
[----:B------:R-:W3:Y:S02]  /*15ed0*/  @!P0 SYNCS.PHASECHK.TRANS64 P0, [R4+URZ+0x30820], R0 ;  /* 0x03082000040085a7 */ /* 0x000ee4000800007f */
[----:B---3--:R-:W-:Y:S05]  /*15ee0*/  @!P0 BRA `(.L_x_5847) ;  /* 0xfffffffc00f08947 */ /* 0x008fea000383ffff */
[----:B------:R-:W-:Y:S05]  /*15ef0*/  BRA `(.L_x_5965) ;  /* 0xffffffc000e47947 */ /* 0x000fea000383ffff */
.L_x_5848:
        /* <DEDUP_REMOVED lines=11> */
.L_x_5967:
[----:B------:R-:W-:Y:S05]  /*15fb0*/  BSYNC B0 ;  /* 0x0000000000007941 */ /* 0x000fea0003800000 */
.L_x_5966:
[----:B------:R-:W-:Y:S05]  /*15fc0*/  BRA `(.L_x_5968) ;  /* 0xffffffc000cc7947 */ /* 0x000fea000383ffff */
.L_x_5851:
[----:B------:R-:W-:Y:S01]  /*15fd0*/  BSSY B1, `(.L_x_5969) ;  /* 0x0000006000017945 */ /* 0x000fe20003800000 */
[----:B------:R-:W-:-:S07]  /*15fe0*/  IMAD.MOV.U32 R15, RZ, RZ, -0x1 ;  /* 0xffffffffff0f7424 */ /* 0x000fce00078e00ff */
[----:B012---:R-:W-:Y:S05]  /*15ff0*/  WARPSYNC.COLLECTIVE R15, `(.L_x_5970) ;  /* 0x000000000f0c7348 */ /* 0x007fea0003c00000 */
[----:B------:R-:W-:Y:S02]  /*16000*/  ELECT P6, UR62, PT ;  /* 0x00000000003e782f */ /* 0x000fe400038c0000 */
[----:B------:R-:W-:Y:S01]  /*16010*/  MOV R14, UR62 ;  /* 0x0000003e000e7c02 */ /* 0x000fe20008000f00 */
[----:B012---:R-:W-:Y:S10]  /*16020*/  ENDCOLLECTIVE ;  /* 0x000000000000791b */ /* 0x007ff40003800000 */
.L_x_5970:
[----:B------:R-:W-:Y:S05]  /*16030*/  BSYNC B1 ;  /* 0x0000000000017941 */ /* 0x000fea0003800000 */
.L_x_5969:
[----:B------:R-:W-:Y:S05]  /*16040*/  BRA `(.L_x_5971) ;  /* 0xffffffc000c47947 */ /* 0x000fea000383ffff */
.L_x_5853:
[----:B-1----:R1:W3:Y:S02]  /*16050*/  SYNCS.PHASECHK.TRANS64.TRYWAIT P1, [R5+URZ+0x30840], R0 ;  /* 0x03084000050075a7 */ /* 0x0022e4000802017f */
[----:B---3--:R-:W-:Y:S05]  /*16060*/  @!P1 NANOSLEEP.SYNCS 0x989680 ;  /* 0x009896800000995d */ /* 0x008fea0003900000 */
[----:B------:R-:W3:Y:S02]  /*16070*/  @!P1 SYNCS.PHASECHK.TRANS64 P1, [R5+URZ+0x30840], R0 ;  /* 0x03084000050095a7 */ /* 0x000ee4000802007f */
[----:B---3--:R-:W-:Y:S05]  /*16080*/  @!P1 BRA `(.L_x_5853) ;  /* 0xfffffffc00f09947 */ /* 0x008fea000383ffff */
[----:B------:R-:W-:Y:S05]  /*16090*/  BRA `(.L_x_5972) ;  /* 0xffffffc000ec7947 */ /* 0x000fea000383ffff */
.L_x_5855:
[----:B---3--:R3:W4:Y:S02]  /*160a0*/  SYNCS.PHASECHK.TRANS64.TRYWAIT P1, [R27+URZ+0x30840], R2 ;  /* 0x030840021b0075a7 */ /* 0x008724000802017f */
[----:B----4-:R-:W-:Y:S05]  /*160b0*/  @!P1 NANOSLEEP.SYNCS 0x989680 ;  /* 0x009896800000995d */ /* 0x010fea0003900000 */
[----:B------:R-:W4:Y:S02]  /*160c0*/  @!P1 SYNCS.PHASECHK.TRANS64 P1, [R27+URZ+0x30840], R2 ;  /* 0x030840021b0095a7 */ /* 0x000f24000802007f */
[----:B----4-:R-:W-:Y:S05]  /*160d0*/  @!P1 BRA `(.L_x_5855) ;  /* 0xfffffffc00f09947 */ /* 0x010fea000383ffff */
[----:B------:R-:W-:Y:S05]  /*160e0*/  BRA `(.L_x_5973) ;  /* 0xffffffc000f87947 */ /* 0x000fea000383ffff */
.L_x_5857:
[----:B----4-:R4:W0:Y:S02]  /*160f0*/  SYNCS.PHASECHK.TRANS64.TRYWAIT P1, [R5+URZ+0x30860], R0 ;  /* 0x03086000050075a7 */ /* 0x010824000802017f */
[----:B0-----:R-:W-:Y:S05]  /*16100*/  @!P1 NANOSLEEP.SYNCS 0x989680 ;  /* 0x009896800000995d */ /* 0x001fea0003900000 */
[----:B------:R-:W0:Y:S02]  /*16110*/  @!P1 SYNCS.PHASECHK.TRANS64 P1, [R5+URZ+0x30860], R0 ;  /* 0x03086000050095a7 */ /* 0x000e24000802007f */
[----:B0-----:R-:W-:Y:S05]  /*16120*/  @!P1 BRA `(.L_x_5857) ;  /* 0xfffffffc00f09947 */ /* 0x001fea000383ffff */
[----:B------:R-:W-:Y:S05]  /*16130*/  BRA `(.L_x_5974) ;  /* 0xffffffc000f47947 */ /* 0x000fea000383ffff */
.L_x_5975:
        /* <DEDUP_REMOVED lines=12> */
.L_x_15854:


//--------------------- .text._ZN7cutlass13device_kernelIN5flash11enable_sm90INS1_16FlashAttnFwdSm90INS1_25CollectiveMainloopFwdSm90ILi2EN4cute5tupleIJNS5_1CILi1EEES8_S8_EEENS6_IJNS7_ILi128EEENS7_ILi96EEENS7_ILi192EEEEEELi192ENS_6half_tEfNS_4arch4Sm90ELb1ELb0ELb1ELb1ELb1ELb1ELb0ELb1ELb1ELb1ELb0ELb0EEENS1_21CollectiveEpilogueFwdINS6_IJSA_SC_SB_EEES9_SE_SG_Li256ELb1ELb1ELb0ELb0EEENS1_36VarlenDynamicPersistentTileSchedulerILi128ELi96ELi256ELi128ELb0ELb1ELb1ELb1ELb1ELb1EEEEEEEEEvNT_6ParamsE --------------------------
	.section	.text._ZN7cutlass13device_kernelIN5flash11enable_sm90INS1_16FlashAttnFwdSm90INS1_25CollectiveMainloopFwdSm90ILi2EN4cute5tupleIJNS5_1CILi1EEES8_S8_EEENS6_IJNS7_ILi128EEENS7_ILi96EEENS7_ILi192EEEEEELi192ENS_6half_tEfNS_4arch4Sm90ELb1ELb0ELb1ELb1ELb1ELb1ELb0ELb1ELb1ELb1ELb0ELb0EEENS1_21CollectiveEpilogueFwdINS6_IJSA_SC_SB_EEES9_SE_SG_Li256ELb1ELb1ELb0ELb0EEENS1_36VarlenDynamicPersistentTileSchedulerILi128ELi96ELi256ELi128ELb0ELb1ELb1ELb1ELb1ELb1EEEEEEEEEvNT_6ParamsE,"ax",@progbits
	.align	128
.text._ZN7cutlass13device_kernelIN5flash11enable_sm90INS1_16FlashAttnFwdSm90INS1_25CollectiveMainloopFwdSm90ILi2EN4cute5tupleIJNS5_1CILi1EEES8_S8_EEENS6_IJNS7_ILi128EEENS7_ILi96EEENS7_ILi192EEEEEELi192ENS_6half_tEfNS_4arch4Sm90ELb1ELb0ELb1ELb1ELb1ELb1ELb0ELb1ELb1ELb1ELb0ELb0EEENS1_21CollectiveEpilogueFwdINS6_IJSA_SC_SB_EEES9_SE_SG_Li256ELb1ELb1ELb0ELb0EEENS1_36VarlenDynamicPersistentTileSchedulerILi128ELi96ELi256ELi128ELb0ELb1ELb1ELb1ELb1ELb1EEEEEEEEEvNT_6ParamsE:
        .type           _ZN7cutlass13device_kernelIN5flash11enable_sm90INS1_16FlashAttnFwdSm90INS1_25CollectiveMainloopFwdSm90ILi2EN4cute5tupleIJNS5_1CILi1EEES8_S8_EEENS6_IJNS7_ILi128EEENS7_ILi96EEENS7_ILi192EEEEEELi192ENS_6half_tEfNS_4arch4Sm90ELb1ELb0ELb1ELb1ELb1ELb1ELb0ELb1ELb1ELb1ELb0ELb0EEENS1_21CollectiveEpilogueFwdINS6_IJSA_SC_SB_EEES9_SE_SG_Li256ELb1ELb1ELb0ELb0EEENS1_36VarlenDynamicPersistentTileSchedulerILi128ELi96ELi256ELi128ELb0ELb1ELb1ELb1ELb1ELb1EEEEEEEEEvNT_6ParamsE,@function
        .size           _ZN7cutlass13device_kernelIN5flash11enable_sm90INS1_16FlashAttnFwdSm90INS1_25CollectiveMainloopFwdSm90ILi2EN4cute5tupleIJNS5_1CILi1EEES8_S8_EEENS6_IJNS7_ILi128EEENS7_ILi96EEENS7_ILi192EEEEEELi192ENS_6half_tEfNS_4arch4Sm90ELb1ELb0ELb1ELb1ELb1ELb1ELb0ELb1ELb1ELb1ELb0ELb0EEENS1_21CollectiveEpilogueFwdINS6_IJSA_SC_SB_EEES9_SE_SG_Li256ELb1ELb1ELb0ELb0EEENS1_36VarlenDynamicPersistentTileSchedulerILi128ELi96ELi256ELi128ELb0ELb1ELb1ELb1ELb1ELb1EEEEEEEEEvNT_6ParamsE,(.L_x_15855 - _ZN7cutlass13device_kernelIN5flash11enable_sm90INS1_16FlashAttnFwdSm90INS1_25CollectiveMainloopFwdSm90ILi2EN4cute5tupleIJNS5_1CILi1EEES8_S8_EEENS6_IJNS7_ILi128EEENS7_ILi96EEENS7_ILi192EEEEEELi192ENS_6half_tEfNS_4arch4Sm90ELb1ELb0ELb1ELb1ELb1ELb1ELb0ELb1ELb1ELb1ELb0ELb0EEENS1_21CollectiveEpilogueFwdINS6_IJSA_SC_SB_EEES9_SE_SG_Li256ELb1ELb1ELb0ELb0EEENS1_36VarlenDynamicPersistentTileSchedulerILi128ELi96ELi256ELi128ELb0ELb1ELb1ELb1ELb1ELb1EEEEEEEEEvNT_6ParamsE)
        .other          _ZN7cutlass13device_kernelIN5flash11enable_sm90INS1_16FlashAttnFwdSm90INS1_25CollectiveMainloopFwdSm90ILi2EN4cute5tupleIJNS5_1CILi1EEES8_S8_EEENS6_IJNS7_ILi128EEENS7_ILi96EEENS7_ILi192EEEEEELi192ENS_6half_tEfNS_4arch4Sm90ELb1ELb0ELb1ELb1ELb1ELb1ELb0ELb1ELb1ELb1ELb0ELb0EEENS1_21CollectiveEpilogueFwdINS6_IJSA_SC_SB_EEES9_SE_SG_Li256ELb1ELb1ELb0ELb0EEENS1_36VarlenDynamicPersistentTileSchedulerILi128ELi96ELi256ELi128ELb0ELb1ELb1ELb1ELb1ELb1EEEEEEEEEvNT_6ParamsE,@"STO_CUDA_ENTRY STV_DEFAULT"
_ZN7cutlass13device_kernelIN5flash11enable_sm90INS1_16FlashAttnFwdSm90INS1_25CollectiveMainloopFwdSm90ILi2EN4cute5tupleIJNS5_1CILi1EEES8_S8_EEENS6_IJNS7_ILi128EEENS7_ILi96EEENS7_ILi192EEEEEELi192ENS_6half_tEfNS_4arch4Sm90ELb1ELb0ELb1ELb1ELb1ELb1ELb0ELb1ELb1ELb1ELb0ELb0EEENS1_21CollectiveEpilogueFwdINS6_IJSA_SC_SB_EEES9_SE_SG_Li256ELb1ELb1ELb0ELb0EEENS1_36VarlenDynamicPersistentTileSchedulerILi128ELi96ELi256ELi128ELb0ELb1ELb1ELb1ELb1ELb1EEEEEEEEEvNT_6ParamsE:
        /* <DEDUP_REMOVED lines=18> */
.L_x_5977:
[----:B------:R-:W-:Y:S05]  /*0120*/  BSYNC B0 ;  /* 0x0000000000007941 */ /* 0x000fea0003800000 */
.L_x_5976:
        /* <DEDUP_REMOVED lines=41> */
.L_x_5978:
        /* <DEDUP_REMOVED lines=22> */
.L_x_5979:
        /* <DEDUP_REMOVED lines=18> */
.L_x_5980:
        /* <DEDUP_REMOVED lines=22> */
.L_x_5981:
        /* <DEDUP_REMOVED lines=22> */
.L_x_5982:
        /* <DEDUP_REMOVED lines=10> */
.L_x_5985:
        /* <DEDUP_REMOVED lines=8> */
[----:B-1----:R-:W-:-:S05]  /*0a20*/  MOV R217, UR4 ;  /* 0x0000000400d97c02 */ /* 0x002fca0008000f00 */
        /* <DEDUP_REMOVED lines=9> */
[----:B------:R-:W-:Y:S01]  /*0ac0*/  IMAD.MOV.U32 R18, RZ, RZ, RZ ;  /* 0x000000ffff127224 */ /* 0x000fe200078e00ff */
[----:B------:R-:W-:Y:S01]  /*0ad0*/  MOV R196, RZ ;  /* 0x000000ff00c47202 */ /* 0x000fe20000000f00 */
[----:B------:R-:W-:Y:S02]  /*0ae0*/  IMAD.MOV.U32 R204, RZ, RZ, RZ ;  /* 0x000000ffffcc7224 */ /* 0x000fe400078e00ff */
[----:B------:R-:W-:-:S08]  /*0af0*/  IMAD.MOV.U32 R199, RZ, RZ, RZ ;  /* 0x000000ffffc77224 */ /* 0x000fd000078e00ff */
[----:B------:R-:W-:Y:S01]  /*0b00*/  UIADD3 UR4, UR4, 0x12400, URZ ;  /* 0x0001240004047890 */ /* 0x000fe2000fffe03f */
[----:B--2---:R-:W-:Y:S02]  /*0b10*/  R2UR UR5, R3 ;  /* 0x00000000030572ca */ /* 0x004fe400000e0000 */
[----:B------:R-:W-:-:S04]  /*0b20*/  SHF.R.S32.HI R3, RZ, 0x1f, R0 ;  /* 0x0000001fff037819 */ /* 0x000fc80000011400 */
[----:B------:R-:W-:-:S04]  /*0b30*/  LEA.HI R4, R3, R0, RZ, 0x7 ;  /* 0x0000000003047211 */ /* 0x000fc800078f38ff */
[----:B------:R-:W-:Y:S02]  /*0b40*/  LOP3.LUT R5, R4, 0xffffff80, RZ, 0xc0, !PT ;  /* 0xffffff8004057812 */ /* 0x000fe400078ec0ff */
[----:B------:R-:W-:Y:S01]  /*0b50*/  SHF.R.S32.HI R14, RZ, 0x7, R4 ;  /* 0x00000007ff0e7819 */ /* 0x000fe20000011404 */
[----:B------:R-:W-:Y:S02]  /*0b60*/  ULOP3.LUT UR5, UR5, 0x1, URZ, 0xfc, !UPT ;  /* 0x0000000105057892 */ /* 0x000fe4000f8efc3f */
[----:B------:R-:W-:Y:S01]  /*0b70*/  IMAD.IADD R15, R0, 0x1, -R5 ;  /* 0x00000001000f7824 */ /* 0x000fe200078e0a05 */
[----:B------:R-:W-:Y:S02]  /*0b80*/  LEA.HI R5, R3, R0, RZ, 0x4 ;  /* 0x0000000003057211 */ /* 0x000fe400078f20ff */
[----:B------:R-:W-:Y:S02]  /*0b90*/  LEA.HI R4, R4, R14, RZ, 0x1 ;  /* 0x0000000e04047211 */ /* 0x000fe400078f08ff */
[----:B------:R-:W-:Y:S01]  /*0ba0*/  SHF.R.S32.HI R8, RZ, 0x1f, R15 ;  /* 0x0000001fff087819 */ /* 0x000fe2000001140f */
[----:B------:R-:W-:Y:S01]  /*0bb0*/  STL [R1+0x60], R15 ;  /* 0x0000600f01007387 */ /* 0x000fe20000100800 */
[----:B------:R-:W-:-:S02]  /*0bc0*/  SHF.R.S32.HI R6, RZ, 0x4, R5 ;  /* 0x00000004ff067819 */ /* 0x000fc40000011405 */
[CC--:B------:R-:W-:Y:S01]  /*0bd0*/  LEA.HI R9, R8.reuse, R15.reuse, RZ, 0x2 ;  /* 0x0000000f08097211 */ /* 0x0c0fe200078f10ff */
[----:B------:R0:W-:Y:S01]  /*0be0*/  STL [R1+0x7c], R14 ;  /* 0x00007c0e01007387 */ /* 0x0001e20000100800 */
[----:B------:R-:W-:Y:S02]  /*0bf0*/  LEA.HI R8, R8, R15, RZ, 0x5 ;  /* 0x0000000f08087211 */ /* 0x000fe400078f28ff */
[--C-:B------:R-:W-:Y:S02]  /*0c00*/  SHF.R.S32.HI R10, RZ, 0x2, R9.reuse ;  /* 0x00000002ff0a7819 */ /* 0x100fe40000011409 */
[----:B------:R-:W-:Y:S02]  /*0c10*/  SHF.R.S32.HI R7, RZ, 0x1f, R9 ;  /* 0x0000001fff077819 */ /* 0x000fe40000011409 */
[----:B------:R-:W-:Y:S02]  /*0c20*/  SHF.R.S32.HI R8, RZ, 0x5, R8 ;  /* 0x00000005ff087819 */ /* 0x000fe40000011408 */
[----:B------:R-:W-:-:S02]  /*0c30*/  LEA.HI R11, R7, R10, RZ, 0x3 ;  /* 0x0000000a070b7211 */ /* 0x000fc400078f18ff */
[----:B------:R-:W-:Y:S02]  /*0c40*/  LEA.HI R7, R5, R6, RZ, 0x1 ;  /* 0x0000000605077211 */ /* 0x000fe400078f08ff */
[----:B------:R-:W-:Y:S02]  /*0c50*/  LOP3.LUT R11, R11, 0xfffffff8, RZ, 0xc0, !PT ;  /* 0xfffffff80b0b7812 */ /* 0x000fe400078ec0ff */
[----:B------:R-:W-:Y:S02]  /*0c60*/  LOP3.LUT R7, R7, 0x1ffffffe, RZ, 0xc0, !PT ;  /* 0x1ffffffe07077812 */ /* 0x000fe400078ec0ff */
[----:B------:R-:W-:Y:S02]  /*0c70*/  IADD3 R11, R10, -R11, RZ ;  /* 0x8000000b0a0b7210 */ /* 0x000fe40007ffe0ff */
[CC--:B------:R-:W-:Y:S01]  /*0c80*/  LEA.HI R10, R3.reuse, R0.reuse, RZ, 0x2 ;  /* 0x00000000030a7211 */ /* 0x0c0fe200078f10ff */
[----:B------:R-:W-:Y:S01]  /*0c90*/  IMAD.IADD R7, R6, 0x1, -R7 ;  /* 0x0000000106077824 */ /* 0x000fe200078e0a07 */
[----:B------:R-:W-:Y:S01]  /*0ca0*/  LEA.HI R6, R3, R0, RZ, 0x5 ;  /* 0x0000000003067211 */ /* 0x000fe200078f28ff */
[----:B------:R-:W-:Y:S01]  /*0cb0*/  IMAD R11, R8, 0x10, R11 ;  /* 0x00000010080b7824 */ /* 0x000fe200078e020b */
[----:B------:R-:W-:-:S02]  /*0cc0*/  LOP3.LUT R5, R5, 0x3fffff0, RZ, 0xc0, !PT ;  /* 0x03fffff005057812 */ /* 0x000fc400078ec0ff */
[----:B------:R-:W-:Y:S02]  /*0cd0*/  LOP3.LUT R13, R10, 0xfffffffc, RZ, 0xc0, !PT ;  /* 0xfffffffc0a0d7812 */ /* 0x000fe400078ec0ff */
[----:B------:R-:W-:Y:S02]  /*0ce0*/  SHF.R.S32.HI R6, RZ, 0x5, R6 ;  /* 0x00000005ff067819 */ /* 0x000fe40000011406 */
[C---:B------:R-:W-:Y:S01]  /*0cf0*/  IADD3 R5, R0.reuse, -R5, RZ ;  /* 0x8000000500057210 */ /* 0x040fe20007ffe0ff */
[----:B------:R-:W-:Y:S01]  /*0d00*/  IMAD.IADD R20, R0, 0x1, -R13 ;  /* 0x0000000100147824 */ /* 0x000fe200078e0a0d */
[--C-:B------:R-:W-:Y:S01]  /*0d10*/  SHF.R.S32.HI R203, RZ, 0x2, R10.reuse ;  /* 0x00000002ffcb7819 */ /* 0x100fe2000001140a */
[C---:B------:R-:W-:Y:S01]  /*0d20*/  IMAD.SHL.U32 R222, R6.reuse, 0x200, RZ ;  /* 0x0000020006de7824 */ /* 0x040fe200078e00ff */
[----:B------:R-:W-:Y:S01]  /*0d30*/  LEA.HI R8, R3, R0, RZ, 0x3 ;  /* 0x0000000003087211 */ /* 0x000fe200078f18ff */
[----:B------:R-:W-:Y:S01]  /*0d40*/  IMAD R12, R6, 0x10, R5 ;  /* 0x00000010060c7824 */ /* 0x000fe200078e0205 */
[----:B------:R-:W-:Y:S01]  /*0d50*/  SHF.R.S32.HI R10, RZ, 0x1f, R10 ;  /* 0x0000001fff0a7819 */ /* 0x000fe2000001140a */
[----:B------:R-:W-:Y:S01]  /*0d60*/  VIADD R5, R203, 0x40 ;  /* 0x00000040cb057836 */ /* 0x000fe20000000000 */
[----:B------:R-:W-:Y:S01]  /*0d70*/  LOP3.LUT R3, R8, 0xfffffff8, RZ, 0xc0, !PT ;  /* 0xfffffff808037812 */ /* 0x000fe200078ec0ff */
[----:B------:R-:W-:Y:S01]  /*0d80*/  IMAD R12, R12, 0x8, R7 ;  /* 0x000000080c0c7824 */ /* 0x000fe200078e0207 */
[----:B------:R-:W-:Y:S01]  /*0d90*/  SHF.L.U32 R192, R20, 0x2, RZ ;  /* 0x0000000214c07819 */ /* 0x000fe200000006ff */
[----:B------:R-:W-:Y:S01]  /*0da0*/  IMAD.SHL.U32 R216, R5, 0x40, RZ ;  /* 0x0000004005d87824 */ /* 0x000fe200078e00ff */
[----:B------:R-:W-:Y:S01]  /*0db0*/  LEA.HI R10, R10, R203, RZ, 0x3 ;  /* 0x000000cb0a0a7211 */ /* 0x000fe200078f18ff */
[----:B------:R-:W-:Y:S01]  /*0dc0*/  STL [R1+0x54], R20 ;  /* 0x0000541401007387 */ /* 0x000fe20000100800 */
[----:B------:R-:W-:Y:S01]  /*0dd0*/  IADD3 R19, R0, -R3, RZ ;  /* 0x8000000300137210 */ /* 0x000fe20007ffe0ff */
[----:B------:R-:W-:Y:S01]  /*0de0*/  VIADD R205, R192, 0x40 ;  /* 0x00000040c0cd7836 */ /* 0x000fe20000000000 */
[----:B------:R-:W-:Y:S01]  /*0df0*/  SHF.R.S32.HI R0, RZ, 0x1f, R5 ;  /* 0x0000001fff007819 */ /* 0x000fe20000011405 */
[----:B------:R-:W-:Y:S01]  /*0e00*/  IMAD.SHL.U32 R16, R20, 0x8, RZ ;  /* 0x0000000814107824 */ /* 0x000fe200078e00ff */
[----:B------:R-:W-:Y:S01]  /*0e10*/  LOP3.LUT R10, R10, 0xfffffff8, RZ, 0xc0, !PT ;  /* 0xfffffff80a0a7812 */ /* 0x000fe200078ec0ff */
[C---:B------:R-:W-:Y:S01]  /*0e20*/  IMAD.IADD R194, R192.reuse, 0x1, R205 ;  /* 0x00000001c0c27824 */ /* 0x040fe200078e02cd */
[----:B------:R-:W-:Y:S01]  /*0e30*/  IADD3 R206, R192, 0x20, RZ ;  /* 0x00000020c0ce7810 */ /* 0x000fe20007ffe0ff */
[----:B------:R1:W-:Y:S01]  /*0e40*/  STL [R1+0x3c], R19 ;  /* 0x00003c1301007387 */ /* 0x0003e20000100800 */
[----:B------:R-:W-:Y:S01]  /*0e50*/  LEA.HI R0, R0, R5, RZ, 0x3 ;  /* 0x0000000500007211 */ /* 0x000fe200078f18ff */
[----:B------:R-:W-:Y:S01]  /*0e60*/  IMAD.IADD R228, R203, 0x1, -R10 ;  /* 0x00000001cbe47824 */ /* 0x000fe200078e0a0a */
[----:B------:R-:W-:Y:S01]  /*0e70*/  IADD3 R195, R192, R206, RZ ;  /* 0x000000cec0c37210 */ /* 0x000fe20007ffe0ff */
[----:B------:R-:W-:Y:S01]  /*0e80*/  VIADD R22, R16, 0x60 ;  /* 0x0000006010167836 */ /* 0x000fe20000000000 */
[----:B------:R-:W-:Y:S01]  /*0e90*/  LOP3.LUT R4, R4, 0x3fffffe, RZ, 0xc0, !PT ;  /* 0x03fffffe04047812 */ /* 0x000fe200078ec0ff */
[----:B------:R-:W-:Y:S01]  /*0ea0*/  IMAD.SHL.U32 R223, R0, 0x40, RZ ;  /* 0x0000004000df7824 */ /* 0x000fe200078e00ff */
[----:B------:R-:W-:Y:S01]  /*0eb0*/  SHF.R.S32.HI R0, RZ, 0x1f, R195 ;  /* 0x0000001fff007819 */ /* 0x000fe200000114c3 */
[----:B------:R-:W-:Y:S01]  /*0ec0*/  IMAD.SHL.U32 R219, R228, 0x40, RZ ;  /* 0x00000040e4db7824 */ /* 0x000fe200078e00ff */
[----:B------:R-:W-:Y:S01]  /*0ed0*/  SHF.R.S32.HI R3, RZ, 0x1f, R194 ;  /* 0x0000001fff037819 */ /* 0x000fe200000114c2 */
[----:B------:R-:W-:Y:S01]  /*0ee0*/  IMAD.IADD R4, R14, 0x1, -R4 ;  /* 0x000000010e047824 */ /* 0x000fe200078e0a04 */
[-C--:B------:R-:W-:Y:S01]  /*0ef0*/  LEA.HI R197, R0, R195.reuse, RZ, 0x3 ;  /* 0x000000c300c57211 */ /* 0x080fe200078f18ff */
[C---:B------:R-:W-:Y:S01]  /*0f00*/  VIADD R208, R192.reuse, 0x10 ;  /* 0x00000010c0d07836 */ /* 0x040fe20000000000 */
[-C--:B------:R-:W-:Y:S01]  /*0f10*/  LEA.HI R5, R3, R194.reuse, RZ, 0x6 ;  /* 0x000000c203057211 */ /* 0x080fe200078f30ff */
[----:B------:R-:W-:Y:S01]  /*0f20*/  VIADD R207, R192, 0x30 ;  /* 0x00000030c0cf7836 */ /* 0x000fe20000000000 */
[----:B------:R-:W-:Y:S01]  /*0f30*/  LEA.HI R0, R0, R195, RZ, 0x6 ;  /* 0x000000c300007211 */ /* 0x000fe200078f30ff */
[----:B------:R-:W-:Y:S01]  /*0f40*/  VIADD R215, R192, 0x50 ;  /* 0x00000050c0d77836 */ /* 0x000fe20000000000 */
[----:B------:R-:W-:Y:S01]  /*0f50*/  LOP3.LUT R219, R219, 0x1c0, RZ, 0xc0, !PT ;  /* 0x000001c0dbdb7812 */ /* 0x000fe200078ec0ff */
[----:B------:R-:W-:Y:S01]  /*0f60*/  IMAD.SHL.U32 R7, R5, 0x80, RZ ;  /* 0x0000008005077824 */ /* 0x000fe200078e00ff */
[----:B------:R-:W-:-:S02]  /*0f70*/  LEA.HI R3, R3, R194, RZ, 0x3 ;  /* 0x000000c203037211 */ /* 0x000fc400078f18ff */
[----:B------:R-:W-:Y:S02]  /*0f80*/  LOP3.LUT R216, R216, 0x1c0, RZ, 0xc0, !PT ;  /* 0x000001c0d8d87812 */ /* 0x000fe400078ec0ff */
[----:B0-----:R-:W-:Y:S02]  /*0f90*/  LEA R14, R4, R11, 0x6 ;  /* 0x0000000b040e7211 */ /* 0x001fe400078e30ff */
[----:B------:R-:W-:Y:S02]  /*0fa0*/  SHF.L.U32 R4, R0, 0x7, RZ ;  /* 0x0000000700047819 */ /* 0x000fe400000006ff */
[----:B------:R-:W-:Y:S01]  /*0fb0*/  SHF.R.U32.HI R221, RZ, 0x3, R219 ;  /* 0x00000003ffdd7819 */ /* 0x000fe200000116db */
[----:B------:R-:W-:Y:S01]  /*0fc0*/  STL [R1+0x80], R14 ;  /* 0x0000800e01007387 */ /* 0x000fe20000100800 */
[C---:B------:R-:W-:Y:S02]  /*0fd0*/  LOP3.LUT R0, R219.reuse, 0x38, R197, 0xf8, !PT ;  /* 0x00000038db007812 */ /* 0x040fe400078ef8c5 */
[----:B------:R-:W-:Y:S01]  /*0fe0*/  LOP3.LUT R6, R219, 0x38, R3, 0xf8, !PT ;  /* 0x00000038db067812 */ /* 0x000fe200078ef803 */
[----:B------:R-:W-:Y:S01]  /*0ff0*/  STL [R1+0x50], RZ ;  /* 0x000050ff01007387 */ /* 0x000fe20000100800 */
[----:B------:R-:W-:-:S02]  /*1000*/  SHF.R.U32.HI R13, RZ, 0x3, R216 ;  /* 0x00000003ff0d7819 */ /* 0x000fc400000116d8 */
[C---:B------:R-:W-:Y:S02]  /*1010*/  LOP3.LUT R11, R216.reuse, 0x38, R3, 0xf8, !PT ;  /* 0x00000038d80b7812 */ /* 0x040fe400078ef803 */
[----:B------:R-:W-:Y:S02]  /*1020*/  LOP3.LUT R10, R216, 0x38, R197, 0xf8, !PT ;  /* 0x00000038d80a7812 */ /* 0x000fe400078ef8c5 */
[-C--:B------:R-:W-:Y:S02]  /*1030*/  LOP3.LUT R5, R0, R221.reuse, RZ, 0x3c, !PT ;  /* 0x000000dd00057212 */ /* 0x080fe400078e3cff */
[----:B------:R-:W-:Y:S02]  /*1040*/  LOP3.LUT R7, R7, 0xffffe000, RZ, 0xc0, !PT ;  /* 0xffffe00007077812 */ /* 0x000fe400078ec0ff */
[----:B------:R-:W-:Y:S02]  /*1050*/  LOP3.LUT R6, R6, R221, RZ, 0x3c, !PT ;  /* 0x000000dd06067212 */ /* 0x000fe400078e3cff */
[----:B------:R-:W-:-:S02]  /*1060*/  LOP3.LUT R223, R223, 0xfffffe00, RZ, 0xc0, !PT ;  /* 0xfffffe00dfdf7812 */ /* 0x000fc400078ec0ff */
[-C--:B------:R-:W-:Y:S02]  /*1070*/  LOP3.LUT R0, R11, R13.reuse, RZ, 0x3c, !PT ;  /* 0x0000000d0b007212 */ /* 0x080fe400078e3cff */
[----:B------:R-:W-:Y:S02]  /*1080*/  LOP3.LUT R4, R4, 0xffffe000, RZ, 0xc0, !PT ;  /* 0xffffe00004047812 */ /* 0x000fe400078ec0ff */
[----:B------:R-:W-:Y:S02]  /*1090*/  LOP3.LUT R10, R10, R13, RZ, 0x3c, !PT ;  /* 0x0000000d0a0a7212 */ /* 0x000fe400078e3cff */
[-C--:B------:R-:W-:Y:S02]  /*10a0*/  IADD3 R6, R6, R7.reuse, R222 ;  /* 0x0000000706067210 */ /* 0x080fe40007ffe0de */
[----:B------:R-:W-:Y:S02]  /*10b0*/  IADD3 R7, R0, R7, R223 ;  /* 0x0000000700077210 */ /* 0x000fe40007ffe0df */
[----:B------:R-:W-:-:S02]  /*10c0*/  MOV R0, UR5 ;  /* 0x0000000500007c02 */ /* 0x000fc40008000f00 */
[-C--:B------:R-:W-:Y:S02]  /*10d0*/  IADD3 R5, R5, R4.reuse, R222 ;  /* 0x0000000405057210 */ /* 0x080fe40007ffe0de */
[----:B------:R-:W-:Y:S01]  /*10e0*/  IADD3 R10, R10, R4, R223 ;  /* 0x000000040a0a7210 */ /* 0x000fe20007ffe0df */
[----:B------:R-:W-:Y:S01]  /*10f0*/  IMAD.U32 R4, RZ, RZ, UR4 ;  /* 0x00000004ff047e24 */ /* 0x000fe2000f8e00ff */
[----:B------:R-:W-:Y:S01]  /*1100*/  SHF.R.S32.HI R8, RZ, 0x3, R8 ;  /* 0x00000003ff087819 */ /* 0x000fe20000011408 */
[----:B------:R0:W-:Y:S01]  /*1110*/  STL [R1+0x4], R0 ;  /* 0x0000040001007387 */ /* 0x0001e20000100800 */
[----:B------:R-:W-:Y:S01]  /*1120*/  SHF.L.U32 R224, R19, 0x3, RZ ;  /* 0x0000000313e07819 */ /* 0x000fe200000006ff */
[----:B-1----:R-:W-:Y:S01]  /*1130*/  VIADD R19, R16, 0x80 ;  /* 0x0000008010137836 */ /* 0x002fe20000000000 */
[----:B------:R-:W-:Y:S01]  /*1140*/  SHF.R.S32.HI R198, RZ, 0x3, R3 ;  /* 0x00000003ffc67819 */ /* 0x000fe20000011403 */
[----:B------:R1:W-:Y:S01]  /*1150*/  STL [R1+0x5c], R8 ;  /* 0x00005c0801007387 */ /* 0x0003e20000100800 */
[----:B------:R-:W-:-:S02]  /*1160*/  LEA R3, R5, UR4, 0x1 ;  /* 0x0000000405037c11 */ /* 0x000fc4000f8e08ff */
[----:B------:R-:W-:Y:S01]  /*1170*/  LEA R5, R10, UR4, 0x1 ;  /* 0x000000040a057c11 */ /* 0x000fe2000f8e08ff */
[----:B------:R2:W-:Y:S01]  /*1180*/  STL [R1+0x78], R4 ;  /* 0x0000780401007387 */ /* 0x0005e20000100800 */
[----:B------:R-:W-:Y:S02]  /*1190*/  LOP3.LUT R229, R9, 0x7ffffffc, RZ, 0xc0, !PT ;  /* 0x7ffffffc09e57812 */ /* 0x000fe400078ec0ff */
[----:B0-----:R-:W-:Y:S02]  /*11a0*/  LEA.HI R0, R20, R20, RZ, 0x1 ;  /* 0x0000001414007211 */ /* 0x001fe400078f08ff */
[----:B------:R-:W-:Y:S01]  /*11b0*/  IADD3 R23, R16, 0xa0, RZ ;  /* 0x000000a010177810 */ /* 0x000fe20007ffe0ff */
[----:B------:R-:W-:Y:S01]  /*11c0*/  IMAD.IADD R229, R15, 0x1, -R229 ;  /* 0x000000010fe57824 */ /* 0x000fe200078e0ae5 */
[----:B-1----:R-:W-:Y:S02]  /*11d0*/  IADD3 R8, R224, 0x80, RZ ;  /* 0x00000080e0087810 */ /* 0x002fe40007ffe0ff */
[----:B------:R-:W-:Y:S01]  /*11e0*/  LOP3.LUT R0, R0, 0x1ffffffe, RZ, 0xc0, !PT ;  /* 0x1ffffffe00007812 */ /* 0x000fe200078ec0ff */
[----:B--2---:R-:W-:Y:S01]  /*11f0*/  VIADD R4, R224, 0x40 ;  /* 0x00000040e0047836 */ /* 0x004fe20000000000 */
[----:B------:R-:W-:-:S02]  /*1200*/  LOP3.LUT R4, R216, 0x38, R16, 0xf8, !PT ;  /* 0x00000038d8047812 */ /* 0x000fc400078ef810 */
[----:B------:R-:W-:Y:S01]  /*1210*/  SHF.R.S32.HI R8, RZ, 0x1f, R8 ;  /* 0x0000001fff087819 */ /* 0x000fe20000011408 */
[----:B------:R-:W-:Y:S01]  /*1220*/  IMAD.SHL.U32 R8, R12, 0x8, RZ ;  /* 0x000000080c087824 */ /* 0x000fe200078e00ff */
[----:B------:R-:W-:Y:S02]  /*1230*/  LOP3.LUT R4, R223, R4, R13, 0xf6, !PT ;  /* 0x00000004df047212 */ /* 0x000fe400078ef60d */
[----:B------:R-:W-:Y:S02]  /*1240*/  IADD3 R0, R20, -R0, RZ ;  /* 0x8000000014007210 */ /* 0x000fe40007ffe0ff */
[----:B------:R-:W-:Y:S01]  /*1250*/  LEA R4, R4, UR4, 0x1 ;  /* 0x0000000404047c11 */ /* 0x000fe2000f8e08ff */
[----:B------:R-:W-:Y:S01]  /*1260*/  STL [R1+0x84], R8 ;  /* 0x0000840801007387 */ /* 0x000fe20000100800 */
[----:B------:R-:W-:Y:S02]  /*1270*/  LEA R0, R0, R14, 0x3 ;  /* 0x0000000e00007211 */ /* 0x000fe400078e18ff */
[----:B------:R-:W-:Y:S01]  /*1280*/  SHF.R.S32.HI R17, RZ, 0x1f, R16 ;  /* 0x0000001fff117819 */ /* 0x000fe20000011410 */
[----:B------:R0:W-:Y:S01]  /*1290*/  STL [R1+0x70], R4 ;  /* 0x0000700401007387 */ /* 0x0001e20000100800 */
[----:B------:R-:W-:-:S02]  /*12a0*/  SHF.R.S32.HI R202, RZ, 0x1f, R22 ;  /* 0x0000001fffca7819 */ /* 0x000fc40000011416 */
[----:B------:R-:W-:Y:S01]  /*12b0*/  SHF.R.S32.HI R201, RZ, 0x1f, R19 ;  /* 0x0000001fffc97819 */ /* 0x000fe20000011413 */
[----:B------:R1:W-:Y:S01]  /*12c0*/  STL [R1+0x74], R3 ;  /* 0x0000740301007387 */ /* 0x0003e20000100800 */
[----:B------:R-:W-:Y:S02]  /*12d0*/  SHF.R.S32.HI R200, RZ, 0x1f, R23 ;  /* 0x0000001fffc87819 */ /* 0x000fe40000011417 */
[----:B------:R-:W-:Y:S01]  /*12e0*/  SHF.R.S32.HI R197, RZ, 0x3, R197 ;  /* 0x00000003ffc57819 */ /* 0x000fe200000114c5 */
[----:B------:R2:W-:Y:S01]  /*12f0*/  STL [R1+0x68], R5 ;  /* 0x0000680501007387 */ /* 0x0005e20000100800 */
[----:B0-----:R-:W-:Y:S02]  /*1300*/  LEA R4, R6, UR4, 0x1 ;  /* 0x0000000406047c11 */ /* 0x001fe4000f8e08ff */
[----:B-1----:R-:W-:-:S03]  /*1310*/  LEA R3, R7, UR4, 0x1 ;  /* 0x0000000407037c11 */ /* 0x002fc6000f8e08ff */
[----:B------:R2:W-:Y:S04]  /*1320*/  STL [R1+0x6c], R4 ;  /* 0x00006c0401007387 */ /* 0x0005e80000100800 */
[----:B------:R2:W-:Y:S04]  /*1330*/  STL [R1+0x38], R0 ;  /* 0x0000380001007387 */ /* 0x0005e80000100800 */
[----:B------:R2:W-:Y:S02]  /*1340*/  STL [R1+0x64], R3 ;  /* 0x0000640301007387 */ /* 0x0005e40000100800 */
.L_x_6222:
[----:B0-234-:R-:W0:Y:S01]  /*1350*/  LDC.64 R4, c[0x0][0xc88] ;  /* 0x00032200ff047b82 */ /* 0x01de220000000a00 */
[----:B------:R-:W-:Y:S01]  /*1360*/  ULDC.64 UR4, c[0x0][0xa28] ;  /* 0x00028a0000047ab9 */ /* 0x000fe20000000a00 */
[----:B------:R-:W-:Y:S01]  /*1370*/  ULDC.64 UR8, c[0x0][0xa18] ;  /* 0x0002860000087ab9 */ /* 0x000fe20000000a00 */
[----:B------:R-:W-:Y:S01]  /*1380*/  ULDC.64 UR6, c[0x0][0xa08] ;  /* 0x0002820000067ab9 */ /* 0x000fe20000000a00 */
[----:B0-----:R-:W-:-:S05]  /*1390*/  IMAD.WIDE R4, R31, 0x4, R4 ;  /* 0x000000041f047825 */ /* 0x001fca00078e0204 */
[----:B------:R-:W2:Y:S01]  /*13a0*/  LDG.E R3, desc[UR60][R4.64] ;  /* 0x0000003c04037981 */ /* 0x000ea2000c1e1900 */
        /* <DEDUP_REMOVED lines=15> */
[----:B------:R-:W-:Y:S01]  /*14a0*/  IADD3 R8, P4, R32, UR6, RZ ;  /* 0x0000000620087c10 */ /* 0x000fe2000ff9e0ff */
[----:B-1----:R1:W-:Y:S01]  /*14b0*/  STL [R1+0x44], R32 ;  /* 0x0000442001007387 */ /* 0x0023e20000100800 */
[----:B0-----:R-:W-:-:S02]  /*14c0*/  IMAD.MOV.U32 R0, RZ, RZ, RZ ;  /* 0x000000ffff007224 */ /* 0x001fc400078e00ff */
[----:B------:R-:W-:Y:S01]  /*14d0*/  IADD3.X R9, R28, UR7, RZ, P4, !PT ;  /* 0x000000071c097c10 */ /* 0x000fe2000a7fe4ff */
[----:B------:R-:W-:Y:S01]  /*14e0*/  IMAD.U32 R226, RZ, RZ, UR4 ;  /* 0x00000004ffe27e24 */ /* 0x000fe2000f8e00ff */
[----:B------:R1:W-:Y:S01]  /*14f0*/  STL [R1+0x48], R28 ;  /* 0x0000481c01007387 */ /* 0x0003e20000100800 */
[----:B------:R-:W-:-:S03]  /*1500*/  ULDC.64 UR4, c[0x0][0x418] ;  /* 0x0001060000047ab9 */ /* 0x000fc60000000a00 */
[----:B------:R1:W5:Y:S01]  /*1510*/  @P2 LDG.E R0, desc[UR60][R4.64] ;  /* 0x0000003c04002981 */ /* 0x000362000c1e1900 */
[----:B------:R-:W-:-:S03]  /*1520*/  @P1 IADD3 R6, P2, R32, UR8, RZ ;  /* 0x0000000820061c10 */ /* 0x000fc6000ff5e0ff */
[----:B------:R1:W5:Y:S01]  /*1530*/  @P0 LDG.E R124, desc[UR60][R8.64] ;  /* 0x0000003c087c0981 */ /* 0x000362000c1e1900 */
[----:B------:R-:W-:-:S03]  /*1540*/  @P1 IADD3.X R7, R28, UR9, RZ, P2, !PT ;  /* 0x000000091c071c10 */ /* 0x000fc600097fe4ff */
[----:B------:R1:W-:Y:S01]  /*1550*/  STL [R1+0x40], R30 ;  /* 0x0000401e01007387 */ /* 0x0003e20000100800 */
[----:B------:R-:W-:Y:S01]  /*1560*/  UISETP.NE.U32.AND UP0, UPT, UR4, URZ, UPT ;  /* 0x0000003f0400728c */ /* 0x000fe2000bf05070 */
[----:B------:R-:W-:Y:S02]  /*1570*/  ULDC.64 UR8, c[0x0][0xa20] ;  /* 0x0002880000087ab9 */ /* 0x000fe40000000a00 */
[----:B------:R1:W5:Y:S01]  /*1580*/  @P1 LDG.E R226, desc[UR60][R6.64] ;  /* 0x0000003c06e21981 */ /* 0x000362000c1e1900 */
[----:B------:R-:W-:Y:S01]  /*1590*/  UISETP.NE.AND.EX UP0, UPT, UR5, URZ, UPT, UP0 ;  /* 0x0000003f0500728c */ /* 0x000fe2000bf05300 */
[----:B------:R-:W-:Y:S01]  /*15a0*/  ISETP.NE.U32.AND P2, PT, RZ, UR8, PT ;  /* 0x00000008ff007c0c */ /* 0x000fe2000bf45070 */
[----:B------:R-:W-:Y:S01]  /*15b0*/  ULDC UR4, c[0x0][0x424] ;  /* 0x0001090000047ab9 */ /* 0x000fe20000000800 */
[----:B------:R-:W-:Y:S01]  /*15c0*/  ULDC UR5, c[0x0][0x2f0] ;  /* 0x0000bc0000057ab9 */ /* 0x000fe20000000800 */
[----:B------:R-:W-:Y:S01]  /*15d0*/  USEL UR4, UR4, 0x1, UP0 ;  /* 0x0000000104047887 */ /* 0x000fe20008000000 */
[----:B------:R-:W-:Y:S01]  /*15e0*/  ISETP.NE.AND.EX P2, PT, RZ, UR9, PT, P2 ;  /* 0x00000009ff007c0c */ /* 0x000fe2000bf45320 */
[----:B------:R-:W-:-:S02]  /*15f0*/  IMAD.MOV.U32 R25, RZ, RZ, R3 ;  /* 0x000000ffff197224 */ /* 0x000fc400078e0003 */
[----:B------:R-:W-:-:S03]  /*1600*/  UIMAD UR4, UR4, UR5, URZ ;  /* 0x00000005040472a4 */ /* 0x000fc6000f8e023f */
[----:B------:R-:W-:Y:S01]  /*1610*/  ULDC UR5, c[0x0][0x348] ;  /* 0x0000d20000057ab9 */ /* 0x000fe20000000800 */
[----:B-1----:R-:W-:Y:S08]  /*1620*/  @P1 BRA `(.L_x_5987) ;  /* 0x0000000000241947 */ /* 0x002ff00003800000 */
        /* <DEDUP_REMOVED lines=8> */
[----:B--2---:R-:W-:-:S07]  /*16b0*/  IADD3 R226, -R226, R3, RZ ;  /* 0x00000003e2e27210 */ /* 0x004fce0007ffe1ff */
.L_x_5987:
[----:B------:R-:W-:Y:S02]  /*16c0*/  IMAD.U32 R24, RZ, RZ, UR5 ;  /* 0x00000005ff187e24 */ /* 0x000fe4000f8e00ff */
[----:B------:R-:W-:Y:S01]  /*16d0*/  IMAD.U32 R27, RZ, RZ, UR4 ;  /* 0x00000004ff1b7e24 */ /* 0x000fe2000f8e00ff */
[----:B------:R-:W-:Y:S06]  /*16e0*/  @!P2 BRA `(.L_x_5988) ;  /* 0x000000000010a947 */ /* 0x000fec0003800000 */
[----:B------:R-:W-:-:S04]  /*16f0*/  IADD3 R4, P0, R32, UR8, RZ ;  /* 0x0000000820047c10 */ /* 0x000fc8000ff1e0ff */
[----:B------:R-:W-:-:S05]  /*1700*/  IADD3.X R5, R28, UR9, RZ, P0, !PT ;  /* 0x000000091c057c10 */ /* 0x000fca00087fe4ff */
[----:B------:R0:W5:Y:S01]  /*1710*/  LDG.E R27, desc[UR60][R4.64] ;  /* 0x0000003c041b7981 */ /* 0x000162000c1e1900 */
[----:B------:R-:W-:Y:S05]  /*1720*/  BRA `(.L_x_5989) ;  /* 0x0000000000107947 */ /* 0x000fea0003800000 */
.L_x_5988:
[----:B------:R-:W-:Y:S05]  /*1730*/  @!P0 BRA `(.L_x_5989) ;  /* 0x00000000000c8947 */ /* 0x000fea0003800000 */
[----:B------:R-:W2:Y:S04]  /*1740*/  LDG.E R4, desc[UR60][R8.64] ;  /* 0x0000003c08047981 */ /* 0x000ea8000c1e1900 */
[----:B------:R-:W2:Y:S02]  /*1750*/  LDG.E R27, desc[UR60][R8.64+0x4] ;  /* 0x0000043c081b7981 */ /* 0x000ea4000c1e1900 */
[----:B--2---:R-:W-:-:S07]  /*1760*/  IADD3 R27, -R4, R27, RZ ;  /* 0x0000001b041b7210 */ /* 0x004fce0007ffe1ff */
.L_x_5989:
[----:B------:R-:W-:Y:S01]  /*1770*/  ULDC.64 UR4, c[0x0][0xa10] ;  /* 0x0002840000047ab9 */ /* 0x000fe20000000a00 */
[----:B------:R-:W1:Y:S01]  /*1780*/  LDC R9, c[0x0][0x448] ;  /* 0x00011200ff097b82 */ /* 0x000e620000000800 */
        /* <DEDUP_REMOVED lines=13> */
[----:B-1----:R-:W-:Y:S01]  /*1860*/  ISETP.NE.AND P1, PT, R9, 0x1, PT ;  /* 0x000000010900780c */ /* 0x002fe20003f25270 */
[----:B------:R-:W-:Y:S01]  /*1870*/  IMAD.SHL.U32 R225, R29, 0x80, RZ ;  /* 0x000000801de17824 */ /* 0x000fe200078e00ff */
[----:B------:R-:W-:-:S04]  /*1880*/  PLOP3.LUT P2, PT, PT, PT, PT, 0x80, 0x0 ;  /* 0x000000000000781c */ /* 0x000fc80003f4f070 */
[----:B0-----:R-:W-:-:S07]  /*1890*/  IADD3 R4, R225, 0x7f, RZ ;  /* 0x0000007fe1047810 */ /* 0x001fce0007ffe0ff */
[----:B------:R-:W0:Y:S08]  /*18a0*/  @P1 LDC R9, c[0x0][0x44c] ;  /* 0x00011300ff091b82 */ /* 0x000e300000000800 */
[----:B------:R-:W1:Y:S01]  /*18b0*/  @P1 LDC R5, c[0x0][0x450] ;  /* 0x00011400ff051b82 */ /* 0x000e620000000800 */
[----:B--2---:R-:W-:Y:S02]  /*18c0*/  @P0 IMAD.IADD R24, R8, 0x1, -R3 ;  /* 0x0000000108180824 */ /* 0x004fe400078e0a03 */
[----:B------:R-:W-:-:S02]  /*18d0*/  IMAD.IADD R8, R27, 0x1, -R0 ;  /* 0x000000011b087824 */ /* 0x000fc400078e0a00 */
[----:B0-----:R-:W-:-:S03]  /*18e0*/  @P1 IMAD.HI.U32 R0, R4, R9, RZ ;  /* 0x0000000904001227 */ /* 0x001fc600078e00ff */
[C---:B------:R-:W-:Y:S02]  /*18f0*/  IADD3 R227, R8.reuse, R24, RZ ;  /* 0x0000001808e37210 */ /* 0x040fe40007ffe0ff */
[----:B-1----:R-:W-:Y:S02]  /*1900*/  @P1 SHF.R.U32.HI R4, RZ, R5, R0 ;  /* 0x00000005ff041219 */ /* 0x002fe40000011600 */
[C---:B------:R-:W-:Y:S01]  /*1910*/  IADD3 R137, R227.reuse, 0x60, -R226 ;  /* 0x00000060e3897810 */ /* 0x040fe20007ffe8e2 */
[----:B------:R-:W-:Y:S01]  /*1920*/  VIADD R0, R227, 0x5f ;  /* 0x0000005fe3007836 */ /* 0x000fe20000000000 */
[----:B------:R-:W-:-:S03]  /*1930*/  IADD3 R122, -R8, RZ, RZ ;  /* 0x000000ff087a7210 */ /* 0x000fc60007ffe1ff */
[----:B------:R-:W-:Y:S01]  /*1940*/  IMAD.IADD R4, R137, 0x1, R4 ;  /* 0x0000000189047824 */ /* 0x000fe200078e0204 */
[----:B------:R-:W-:Y:S01]  /*1950*/  VIMNMX R122, RZ, R122, !PT ;  /* 0x0000007aff7a7248 */ /* 0x000fe20007fe0100 */
        /* <DEDUP_REMOVED lines=16> */
[----:B------:R-:W-:-:S04]  /*1a60*/  @P0 LEA.HI.SX32 R26, R0, R3, 0x1c ;  /* 0x00000003001a0211 */ /* 0x000fc800078fe2ff */
[----:B------:R-:W-:-:S13]  /*1a70*/  ISETP.GT.AND P0, PT, R26, R122, PT ;  /* 0x0000007a1a00720c */ /* 0x000fda0003f04270 */
[----:B---3--:R-:W-:Y:S05]  /*1a80*/  @!P0 BRA `(.L_x_5990) ;  /* 0x0000008c009c8947 */ /* 0x008fea0003800000 */
        /* <DEDUP_REMOVED lines=14> */
[----:B------:R-:W-:Y:S01]  /*1b70*/  MOV R11, UR7 ;  /* 0x00000007000b7c02 */ /* 0x000fe20008000f00 */
[----:B------:R-:W-:Y:S01]  /*1b80*/  IMAD.MOV.U32 R8, RZ, RZ, 0x70 ;  /* 0x00000070ff087424 */ /* 0x000fe200078e00ff */
[----:B------:R-:W-:Y:S01]  /*1b90*/  MOV R13, RZ ;  /* 0x000000ff000d7202 */ /* 0x000fe20000000f00 */
[----:B0-----:R-:W-:-:S07]  /*1ba0*/  IMAD.MOV.U32 R12, RZ, RZ, 0x1 ;  /* 0x00000001ff0c7424 */ /* 0x001fce00078e00ff */
[----:B------:R-:W-:-:S07]  /*1bb0*/  LEPC R20, `(.L_x_5992) ;  /* 0x000000001014794e */ /* 0x000fce0000000000 */
[----:B-1---5:R-:W-:Y:S05]  /*1bc0*/  CALL.ABS.NOINC R14 ;  /* 0x000000000e007343 */ /* 0x022fea0003c00000 */
.L_x_5992:
[----:B------:R-:W-:Y:S05]  /*1bd0*/  BSYNC B6 ;  /* 0x0000000000067941 */ /* 0x000fea0003800000 */
.L_x_5991:
        /* <DEDUP_REMOVED lines=20> */
.L_x_5994:
[----:B------:R-:W-:Y:S05]  /*1d20*/  BSYNC B6 ;  /* 0x0000000000067941 */ /* 0x000fea0003800000 */
.L_x_5993:
[----:B------:R-:W2:Y:S01]  /*1d30*/  LDL R14, [R1+0x54] ;  /* 0x00005400010e7983 */ /* 0x000ea20000100800 */
[----:B------:R-:W-:Y:S01]  /*1d40*/  ULDC.64 UR4, c[0x0][0x9f8] ;  /* 0x00027e0000047ab9 */ /* 0x000fe20000000a00 */
[----:B------:R-:W0:Y:S01]  /*1d50*/  LDC.64 R96, c[0x0][0x3f8] ;  /* 0x0000fe00ff607b82 */ /* 0x000e220000000a00 */
[----:B------:R-:W-:Y:S01]  /*1d60*/  ISETP.NE.U32.AND P0, PT, RZ, UR4, PT ;  /* 0x00000004ff007c0c */ /* 0x000fe2000bf05070 */
[----:B------:R-:W3:Y:S03]  /*1d70*/  LDL.LU R13, [R1] ;  /* 0x00000000010d7983 */ /* 0x000ee60000300800 */
[----:B------:R-:W-:-:S03]  /*1d80*/  ISETP.NE.AND.EX P0, PT, RZ, UR5, PT, P0 ;  /* 0x00000005ff007c0c */ /* 0x000fc6000bf05300 */
[----:B------:R-:W1:Y:S08]  /*1d90*/  LDC R121, c[0x0][0x3f4] ;  /* 0x0000fd00ff797b82 */ /* 0x000e700000000800 */
[----:B------:R-:W4:Y:S02]  /*1da0*/  LDC.64 R90, c[0x0][0x408] ;  /* 0x00010200ff5a7b82 */ /* 0x000f240000000a00 */
[----:B------:R-:W-:Y:S01]  /*1db0*/  @P0 IADD3 R4, P1, R32, UR4, RZ ;  /* 0x0000000420040c10 */ /* 0x000fe2000ff3e0ff */
[----:B------:R-:W-:-:S03]  /*1dc0*/  ULDC UR4, c[0x0][0x2f4] ;  /* 0x0000bd0000047ab9 */ /* 0x000fc60000000800 */
[----:B------:R-:W-:-:S05]  /*1dd0*/  @P0 IADD3.X R5, R28, UR5, RZ, P1, !PT ;  /* 0x000000051c050c10 */ /* 0x000fca0008ffe4ff */
[----:B------:R0:W2:Y:S01]  /*1de0*/  @P0 LDG.E R25, desc[UR60][R4.64] ;  /* 0x0000003c04190981 */ /* 0x0000a2000c1e1900 */
[----:B------:R-:W-:Y:S02]  /*1df0*/  ISETP.GE.AND P1, PT, R195, UR4, PT ;  /* 0x00000004c3007c0c */ /* 0x000fe4000bf26270 */
[----:B------:R-:W-:Y:S02]  /*1e00*/  ISETP.GE.AND P0, PT, R16, UR4, PT ;  /* 0x0000000410007c0c */ /* 0x000fe4000bf06270 */
[----:B------:R-:W-:Y:S02]  /*1e10*/  SEL R3, RZ, 0xffffffff, P1 ;  /* 0xffffffffff037807 */ /* 0x000fe40000800000 */
[----:B------:R-:W-:-:S03]  /*1e20*/  SEL R0, RZ, 0x1, P0 ;  /* 0x00000001ff007807 */ /* 0x000fc60000000000 */
[----:B------:R-:W-:Y:S01]  /*1e30*/  IMAD.SHL.U32 R3, R3, 0x2, RZ ;  /* 0x0000000203037824 */ /* 0x000fe200078e00ff */
[----:B------:R-:W-:Y:S02]  /*1e40*/  ISETP.GE.AND P0, PT, R194, UR4, PT ;  /* 0x00000004c2007c0c */ /* 0x000fe4000bf06270 */
[----:B------:R-:W-:Y:S02]  /*1e50*/  ISETP.GE.AND P1, PT, R22, UR4, PT ;  /* 0x0000000416007c0c */ /* 0x000fe4000bf26270 */
[----:B------:R-:W-:Y:S02]  /*1e60*/  LOP3.LUT R0, R3, 0x2, R0, 0xe2, !PT ;  /* 0x0000000203007812 */ /* 0x000fe400078ee200 */
[----:B0-----:R-:W-:Y:S02]  /*1e70*/  SHF.R.S32.HI R5, RZ, 0x1f, R203 ;  /* 0x0000001fff057819 */ /* 0x001fe400000114cb */
[----:B------:R-:W-:Y:S02]  /*1e80*/  SEL R3, RZ, 0x4, P0 ;  /* 0x00000004ff037807 */ /* 0x000fe40000000000 */
[----:B------:R-:W-:-:S02]  /*1e90*/  SEL R4, RZ, 0x8, P1 ;  /* 0x00000008ff047807 */ /* 0x000fc40000800000 */
[----:B------:R-:W-:Y:S01]  /*1ea0*/  ISETP.GE.AND P2, PT, R19, UR4, PT ;  /* 0x0000000413007c0c */ /* 0x000fe2000bf46270 */
[----:B------:R-:W-:Y:S01]  /*1eb0*/  IMAD R6, R5, R96, RZ ;  /* 0x0000006005067224 */ /* 0x000fe200078e02ff */
[----:B------:R-:W-:Y:S02]  /*1ec0*/  SHF.R.S32.HI R193, RZ, 0x1f, R192 ;  /* 0x0000001fffc17819 */ /* 0x000fe400000114c0 */
[----:B------:R-:W-:Y:S02]  /*1ed0*/  LOP3.LUT R0, R4, R0, R3, 0xfe, !PT ;  /* 0x0000000004007212 */ /* 0x000fe400078efe03 */
[----:B------:R-:W-:Y:S02]  /*1ee0*/  SEL R3, RZ, 0x10, P2 ;  /* 0x00000010ff037807 */ /* 0x000fe40001000000 */
[----:B-1----:R-:W-:Y:S01]  /*1ef0*/  ISETP.GE.AND P0, PT, R16, R121, PT ;  /* 0x000000791000720c */ /* 0x002fe20003f06270 */
[C---:B------:R-:W-:Y:S01]  /*1f00*/  IMAD R7, R203.reuse, R97, R6 ;  /* 0x00000061cb077224 */ /* 0x040fe200078e0206 */
[----:B------:R-:W-:Y:S01]  /*1f10*/  LOP3.LUT R9, R0, R3, RZ, 0xfc, !PT ;  /* 0x0000000300097212 */ /* 0x000fe200078efcff */
[----:B------:R-:W-:Y:S01]  /*1f20*/  IMAD.WIDE.U32 R100, R203, R96, R192 ;  /* 0x00000060cb647225 */ /* 0x000fe200078e00c0 */
[----:B------:R-:W-:-:S03]  /*1f30*/  SEL R3, R121, RZ, P0 ;  /* 0x000000ff79037207 */ /* 0x000fc60000000000 */
[----:B------:R-:W-:Y:S01]  /*1f40*/  IMAD.WIDE.U32 R98, R203, R96, R16 ;  /* 0x00000060cb627225 */ /* 0x000fe200078e0010 */
[----:B------:R-:W-:-:S03]  /*1f50*/  ISETP.GE.AND P1, PT, R195, R121, PT ;  /* 0x00000079c300720c */ /* 0x000fc60003f26270 */
[----:B----4-:R-:W-:Y:S01]  /*1f60*/  IMAD R0, R5, R90, RZ ;  /* 0x0000005a05007224 */ /* 0x010fe200078e02ff */
[----:B------:R-:W-:Y:S01]  /*1f70*/  IADD3 R101, R101, R7, RZ ;  /* 0x0000000765657210 */ /* 0x000fe20007ffe0ff */
[----:B------:R-:W-:Y:S01]  /*1f80*/  IMAD.IADD R99, R7, 0x1, R99 ;  /* 0x0000000107637824 */ /* 0x000fe200078e0263 */
[----:B------:R-:W-:Y:S01]  /*1f90*/  ISETP.GE.AND P3, PT, R194, R121, PT ;  /* 0x00000079c200720c */ /* 0x000fe20003f66270 */
[----:B------:R-:W-:Y:S01]  /*1fa0*/  IMAD R7, R203, R91, R0 ;  /* 0x0000005bcb077224 */ /* 0x000fe200078e0200 */
[C---:B------:R-:W-:Y:S01]  /*1fb0*/  SEL R0, R121.reuse, RZ, P1 ;  /* 0x000000ff79007207 */ /* 0x040fe20000800000 */
[----:B------:R-:W-:Y:S01]  /*1fc0*/  IMAD.IADD R3, R16, 0x1, R3 ;  /* 0x0000000110037824 */ /* 0x000fe200078e0203 */
[----:B------:R-:W-:Y:S02]  /*1fd0*/  SEL R5, R121, RZ, P3 ;  /* 0x000000ff79057207 */ /* 0x000fe40001800000 */
[----:B------:R-:W-:Y:S01]  /*1fe0*/  IADD3 R4, R195, R0, RZ ;  /* 0x00000000c3047210 */ /* 0x000fe20007ffe0ff */
[----:B------:R-:W-:Y:S01]  /*1ff0*/  IMAD.WIDE.U32 R94, R203, R90, R192 ;  /* 0x0000005acb5e7225 */ /* 0x000fe200078e00c0 */
[----:B------:R-:W-:-:S03]  /*2000*/  SHF.R.S32.HI R0, RZ, 0x1f, R3 ;  /* 0x0000001fff007819 */ /* 0x000fc60000011403 */
[----:B------:R-:W-:Y:S01]  /*2010*/  IMAD.WIDE.U32 R92, R203, R90, R16 ;  /* 0x0000005acb5c7225 */ /* 0x000fe200078e0010 */
[----:B------:R-:W-:-:S03]  /*2020*/  LOP3.LUT P2, RZ, R228, 0x4, RZ, 0xc0, !PT ;  /* 0x00000004e4ff7812 */ /* 0x000fc6000784c0ff */
[----:B------:R-:W-:Y:S01]  /*2030*/  IMAD.IADD R10, R194, 0x1, R5 ;  /* 0x00000001c20a7824 */ /* 0x000fe200078e0205 */
[CC--:B------:R-:W-:Y:S01]  /*2040*/  LEA.HI R5, R0.reuse, R3.reuse, RZ, 0x3 ;  /* 0x0000000300057211 */ /* 0x0c0fe200078f18ff */
[----:B------:R-:W-:Y:S01]  /*2050*/  IMAD.IADD R93, R7, 0x1, R93 ;  /* 0x00000001075d7824 */ /* 0x000fe200078e025d */
[----:B------:R-:W-:Y:S02]  /*2060*/  LEA.HI R0, R0, R3, RZ, 0x6 ;  /* 0x0000000300007211 */ /* 0x000fe400078f30ff */
[----:B------:R-:W-:Y:S02]  /*2070*/  IADD3 R95, R95, R7, RZ ;  /* 0x000000075f5f7210 */ /* 0x000fe40007ffe0ff */
[----:B------:R-:W-:Y:S02]  /*2080*/  SHF.R.S32.HI R7, RZ, 0x1f, R4 ;  /* 0x0000001fff077819 */ /* 0x000fe40000011404 */
[----:B------:R-:W-:Y:S01]  /*2090*/  SHF.R.S32.HI R3, RZ, 0x6, R0 ;  /* 0x00000006ff037819 */ /* 0x000fe20000011400 */
[----:B------:R-:W0:Y:S01]  /*20a0*/  S2R R139, SR_TID.X ;  /* 0x00000000008b7919 */ /* 0x000e220000002100 */
[----:B------:R-:W-:-:S02]  /*20b0*/  LEA.HI R8, R7, R4, RZ, 0x6 ;  /* 0x0000000407087211 */ /* 0x000fc400078f30ff */
[----:B------:R-:W-:Y:S02]  /*20c0*/  LEA.HI R6, R7, R4, RZ, 0x3 ;  /* 0x0000000407067211 */ /* 0x000fe400078f18ff */
[--C-:B------:R-:W-:Y:S02]  /*20d0*/  LOP3.LUT R0, R219, 0x38, R5.reuse, 0xf8, !PT ;  /* 0x00000038db007812 */ /* 0x100fe400078ef805 */
[----:B------:R-:W-:Y:S01]  /*20e0*/  SHF.R.S32.HI R11, RZ, 0x1f, R10 ;  /* 0x0000001fff0b7819 */ /* 0x000fe2000001140a */
[C---:B------:R-:W-:Y:S01]  /*20f0*/  IMAD R134, R3.reuse, 0x1800, R222 ;  /* 0x0000180003867824 */ /* 0x040fe200078e02de */
[----:B------:R-:W-:Y:S01]  /*2100*/  LOP3.LUT R7, R216, 0x38, R5, 0xf8, !PT ;  /* 0x00000038d8077812 */ /* 0x000fe200078ef805 */
[----:B------:R-:W-:Y:S01]  /*2110*/  IMAD R131, R3, 0x1800, R223 ;  /* 0x0000180003837824 */ /* 0x000fe200078e02df */
[----:B------:R-:W-:Y:S02]  /*2120*/  SHF.R.U32.HI R15, RZ, 0x3, R216 ;  /* 0x00000003ff0f7819 */ /* 0x000fe400000116d8 */
[----:B------:R-:W-:-:S02]  /*2130*/  SHF.R.S32.HI R8, RZ, 0x6, R8 ;  /* 0x00000006ff087819 */ /* 0x000fc40000011408 */
[----:B------:R-:W-:Y:S02]  /*2140*/  LOP3.LUT R4, R219, 0x38, R6, 0xf8, !PT ;  /* 0x00000038db047812 */ /* 0x000fe400078ef806 */
[----:B------:R-:W-:Y:S02]  /*2150*/  LOP3.LUT R3, R0, R221, RZ, 0x3c, !PT ;  /* 0x000000dd00037212 */ /* 0x000fe400078e3cff */
[-C--:B------:R-:W-:Y:S02]  /*2160*/  LEA.HI R12, R11, R10.reuse, RZ, 0x3 ;  /* 0x0000000a0b0c7211 */ /* 0x080fe400078f18ff */
[----:B------:R-:W-:Y:S02]  /*2170*/  LOP3.LUT R0, R7, R15, RZ, 0x3c, !PT ;  /* 0x0000000f07007212 */ /* 0x000fe400078e3cff */
[----:B------:R-:W-:Y:S01]  /*2180*/  LEA.HI R10, R11, R10, RZ, 0x6 ;  /* 0x0000000a0b0a7211 */ /* 0x000fe200078f30ff */
[----:B------:R-:W-:Y:S01]  /*2190*/  IMAD R133, R8, 0x1800, R222 ;  /* 0x0000180008857824 */ /* 0x000fe200078e02de */
[----:B------:R-:W-:Y:S01]  /*21a0*/  LOP3.LUT R4, R4, R221, RZ, 0x3c, !PT ;  /* 0x000000dd04047212 */ /* 0x000fe200078e3cff */
[----:B------:R-:W-:Y:S01]  /*21b0*/  IMAD.IADD R134, R134, 0x1, R3 ;  /* 0x0000000186867824 */ /* 0x000fe200078e0203 */
[----:B------:R-:W-:-:S02]  /*21c0*/  IADD3 R131, R131, R0, RZ ;  /* 0x0000000083837210 */ /* 0x000fc40007ffe0ff */
[----:B------:R-:W-:Y:S02]  /*21d0*/  SHF.R.S32.HI R10, RZ, 0x6, R10 ;  /* 0x00000006ff0a7819 */ /* 0x000fe4000001140a */
[C---:B------:R-:W-:Y:S02]  /*21e0*/  LOP3.LUT R3, R216.reuse, 0x38, R6, 0xf8, !PT ;  /* 0x00000038d8037812 */ /* 0x040fe400078ef806 */
[----:B-----5:R-:W-:Y:S02]  /*21f0*/  SHF.R.S32.HI R11, RZ, 0x1f, R136 ;  /* 0x0000001fff0b7819 */ /* 0x020fe40000011488 */
[----:B------:R-:W-:Y:S01]  /*2200*/  LOP3.LUT R0, R219, 0x38, R12, 0xf8, !PT ;  /* 0x00000038db007812 */ /* 0x000fe200078ef80c */
[----:B------:R-:W-:Y:S01]  /*2210*/  IMAD.IADD R133, R133, 0x1, R4 ;  /* 0x0000000185857824 */ /* 0x000fe200078e0204 */
[----:B------:R-:W-:Y:S01]  /*2220*/  LOP3.LUT R7, R216, 0x38, R12, 0xf8, !PT ;  /* 0x00000038d8077812 */ /* 0x000fe200078ef80c */
[----:B------:R-:W-:Y:S01]  /*2230*/  IMAD R130, R10, 0x1800, R222 ;  /* 0x000018000a827824 */ /* 0x000fe200078e02de */
[----:B------:R-:W-:-:S02]  /*2240*/  LOP3.LUT R4, R3, R15, RZ, 0x3c, !PT ;  /* 0x0000000f03047212 */ /* 0x000fc400078e3cff */
[----:B------:R-:W-:Y:S01]  /*2250*/  LOP3.LUT R3, R0, R221, RZ, 0x3c, !PT ;  /* 0x000000dd00037212 */ /* 0x000fe200078e3cff */
[----:B------:R-:W-:Y:S01]  /*2260*/  IMAD R0, R11, R96, RZ ;  /* 0x000000600b007224 */ /* 0x000fe200078e02ff */
[----:B------:R-:W-:Y:S01]  /*2270*/  LOP3.LUT R7, R7, R15, RZ, 0x3c, !PT ;  /* 0x0000000f07077212 */ /* 0x000fe200078e3cff */
[--C-:B------:R-:W-:Y:S02]  /*2280*/  IMAD R128, R10, 0x1800, R223.reuse ;  /* 0x000018000a807824 */ /* 0x100fe400078e02df */
[----:B------:R-:W-:Y:S01]  /*2290*/  IMAD R11, R11, R90, RZ ;  /* 0x0000005a0b0b7224 */ /* 0x000fe200078e02ff */
[----:B------:R-:W-:Y:S01]  /*22a0*/  IADD3 R130, R130, R3, RZ ;  /* 0x0000000382827210 */ /* 0x000fe20007ffe0ff */
[----:B------:R-:W-:Y:S01]  /*22b0*/  IMAD R129, R8, 0x1800, R223 ;  /* 0x0000180008817824 */ /* 0x000fe200078e02df */
[----:B------:R-:W-:Y:S01]  /*22c0*/  SHF.L.U64.HI R106, R90, 0x6, R91 ;  /* 0x000000065a6a7819 */ /* 0x000fe2000001025b */
[----:B------:R-:W-:Y:S01]  /*22d0*/  IMAD.IADD R128, R128, 0x1, R7 ;  /* 0x0000000180807824 */ /* 0x000fe200078e0207 */
[----:B------:R-:W-:Y:S01]  /*22e0*/  SHF.L.U32 R107, R90, 0x6, RZ ;  /* 0x000000065a6b7819 */ /* 0x000fe200000006ff */
[----:B------:R-:W-:-:S02]  /*22f0*/  IMAD R3, R91, 0x60, RZ ;  /* 0x000000605b037824 */ /* 0x000fc400078e02ff */
[C---:B------:R-:W-:Y:S02]  /*2300*/  IMAD R11, R136.reuse, R91, R11 ;  /* 0x0000005b880b7224 */ /* 0x040fe400078e020b */
[----:B------:R-:W-:-:S04]  /*2310*/  IMAD.WIDE.U32 R94, R136, R90, R94 ;  /* 0x0000005a885e7225 */ /* 0x000fc800078e005e */
[----:B------:R-:W-:-:S04]  /*2320*/  IMAD.WIDE.U32 R92, R136, R90, R92 ;  /* 0x0000005a885c7225 */ /* 0x000fc800078e005c */
[C---:B------:R-:W-:Y:S02]  /*2330*/  IMAD R7, R136.reuse, R97, R0 ;  /* 0x0000006188077224 */ /* 0x040fe400078e0200 */
[----:B------:R-:W-:-:S04]  /*2340*/  IMAD.WIDE.U32 R100, R136, R96, R100 ;  /* 0x0000006088647225 */ /* 0x000fc800078e0064 */
[----:B------:R-:W-:-:S04]  /*2350*/  IMAD.WIDE.U32 R90, R90, 0x60, RZ ;  /* 0x000000605a5a7825 */ /* 0x000fc800078e00ff */
[----:B------:R-:W-:Y:S01]  /*2360*/  IMAD.IADD R129, R129, 0x1, R4 ;  /* 0x0000000181817824 */ /* 0x000fe200078e0204 */
[----:B------:R-:W-:Y:S01]  /*2370*/  LOP3.LUT R4, R219, 0x18, R16, 0xf8, !PT ;  /* 0x00000018db047812 */ /* 0x000fe200078ef810 */
[----:B------:R-:W-:Y:S01]  /*2380*/  IMAD.WIDE.U32 R98, R136, R96, R98 ;  /* 0x0000006088627225 */ /* 0x000fe200078e0062 */
[----:B------:R-:W-:Y:S02]  /*2390*/  SHF.L.U64.HI R104, R96, 0x6, R97 ;  /* 0x0000000660687819 */ /* 0x000fe40000010261 */
[----:B------:R-:W-:Y:S01]  /*23a0*/  IADD3 R103, R101, R7, RZ ;  /* 0x0000000765677210 */ /* 0x000fe20007ffe0ff */
[----:B------:R-:W-:Y:S01]  /*23b0*/  IMAD.IADD R124, R124, 0x1, R27 ;  /* 0x000000017c7c7824 */ /* 0x000fe200078e021b */
[----:B------:R-:W-:Y:S01]  /*23c0*/  SHF.R.S32.HI R114, RZ, 0x3, R5 ;  /* 0x00000003ff727819 */ /* 0x000fe20000011405 */
[----:B------:R-:W-:Y:S01]  /*23d0*/  IMAD.IADD R126, R91, 0x1, R3 ;  /* 0x000000015b7e7824 */ /* 0x000fe200078e0203 */
[----:B------:R-:W-:Y:S01]  /*23e0*/  SHF.R.S32.HI R113, RZ, 0x3, R6 ;  /* 0x00000003ff717819 */ /* 0x000fe20000011406 */
[----:B------:R-:W-:Y:S01]  /*23f0*/  IMAD R125, R97, 0x60, RZ ;  /* 0x00000060617d7824 */ /* 0x000fe200078e02ff */
[----:B------:R-:W-:Y:S01]  /*2400*/  LOP3.LUT R127, R4, R221, RZ, 0x3c, !PT ;  /* 0x000000dd047f7212 */ /* 0x000fe200078e3cff */
[----:B------:R-:W-:Y:S01]  /*2410*/  IMAD.SHL.U32 R105, R96, 0x40, RZ ;  /* 0x0000004060697824 */ /* 0x000fe200078e00ff */
[----:B------:R-:W-:Y:S01]  /*2420*/  LOP3.LUT R5, R5, 0xfffffff8, RZ, 0xc0, !PT ;  /* 0xfffffff805057812 */ /* 0x000fe200078ec0ff */
[----:B------:R-:W-:Y:S01]  /*2430*/  IMAD.IADD R3, R7, 0x1, R99 ;  /* 0x0000000107037824 */ /* 0x000fe200078e0263 */
[----:B------:R-:W-:Y:S01]  /*2440*/  LOP3.LUT R6, R6, 0xfffffff8, RZ, 0xc0, !PT ;  /* 0xfffffff806067812 */ /* 0x000fe200078ec0ff */
[----:B------:R-:W-:Y:S01]  /*2450*/  IMAD.WIDE.U32 R96, R96, 0x60, RZ ;  /* 0x0000006060607825 */ /* 0x000fe200078e00ff */
[----:B------:R-:W-:-:S02]  /*2460*/  LOP3.LUT R7, R12, 0xfffffff8, RZ, 0xc0, !PT ;  /* 0xfffffff80c077812 */ /* 0x000fc400078ec0ff */
[----:B------:R-:W-:Y:S01]  /*2470*/  SHF.R.S32.HI R0, RZ, 0x1f, R30 ;  /* 0x0000001fff007819 */ /* 0x000fe2000001141e */
[----:B------:R-:W-:Y:S01]  /*2480*/  IMAD.SHL.U32 R121, R121, 0x2, RZ ;  /* 0x0000000279797824 */ /* 0x000fe200078e00ff */
[----:B0-----:R-:W-:Y:S01]  /*2490*/  LEA.HI R139, R139, 0x8, RZ, 0x19 ;  /* 0x000000088b8b7811 */ /* 0x001fe200078fc8ff */
[----:B------:R-:W-:Y:S01]  /*24a0*/  IMAD.IADD R125, R97, 0x1, R125 ;  /* 0x00000001617d7824 */ /* 0x000fe200078e027d */
[----:B------:R-:W-:Y:S01]  /*24b0*/  IADD3 R127, R222, R127, RZ ;  /* 0x0000007fde7f7210 */ /* 0x000fe20007ffe0ff */
[----:B------:R-:W-:Y:S01]  /*24c0*/  IMAD.IADD R102, R95, 0x1, R11 ;  /* 0x000000015f667824 */ /* 0x000fe200078e020b */
[----:B------:R-:W-:Y:S02]  /*24d0*/  IADD3 R4, R11, R93, RZ ;  /* 0x0000005d0b047210 */ /* 0x000fe40007ffe0ff */
[----:B------:R-:W-:Y:S02]  /*24e0*/  SHF.R.S32.HI R112, RZ, 0x3, R12 ;  /* 0x00000003ff707819 */ /* 0x000fe4000001140c */
[----:B------:R-:W-:-:S02]  /*24f0*/  SHF.R.S32.HI R110, RZ, 0x1f, R5 ;  /* 0x0000001fff6e7819 */ /* 0x000fc40000011405 */
[----:B------:R-:W-:Y:S02]  /*2500*/  SHF.R.S32.HI R109, RZ, 0x1f, R6 ;  /* 0x0000001fff6d7819 */ /* 0x000fe40000011406 */
[----:B------:R-:W-:Y:S02]  /*2510*/  SHF.R.S32.HI R108, RZ, 0x1f, R7 ;  /* 0x0000001fff6c7819 */ /* 0x000fe40000011407 */
[----:B---3--:R-:W-:-:S04]  /*2520*/  LOP3.LUT R13, R13, 0xfffffffe, RZ, 0xc0, !PT ;  /* 0xfffffffe0d0d7812 */ /* 0x008fc800078ec0ff */
[----:B------:R-:W-:-:S04]  /*2530*/  @P3 LOP3.LUT R13, R13, 0x1, RZ, 0xfc, !PT ;  /* 0x000000010d0d3812 */ /* 0x000fc800078efcff */
[----:B------:R-:W-:-:S04]  /*2540*/  LOP3.LUT R13, R13, 0xfffffffb, RZ, 0xc0, !PT ;  /* 0xfffffffb0d0d7812 */ /* 0x000fc800078ec0ff */
[----:B------:R-:W-:-:S05]  /*2550*/  @P2 LOP3.LUT R13, R13, 0x4, RZ, 0xfc, !PT ;  /* 0x000000040d0d2812 */ /* 0x000fca00078efcff */
[----:B------:R0:W-:Y:S01]  /*2560*/  STL [R1], R13 ;  /* 0x0000000d01007387 */ /* 0x0001e20000100800 */
[----:B------:R-:W-:-:S04]  /*2570*/  ISETP.GE.AND P2, PT, R23, UR4, PT ;  /* 0x0000000417007c0c */ /* 0x000fc8000bf46270 */
[----:B------:R-:W-:-:S04]  /*2580*/  SEL R8, RZ, 0x20, P2 ;  /* 0x00000020ff087807 */ /* 0x000fc80001000000 */
[C---:B------:R-:W-:Y:S02]  /*2590*/  LOP3.LUT R27, R9.reuse, R8, RZ, 0xfc, !PT ;  /* 0x00000008091b7212 */ /* 0x040fe400078efcff */
[----:B------:R-:W-:Y:S01]  /*25a0*/  LOP3.LUT R8, R9, 0x1, RZ, 0xc0, !PT ;  /* 0x0000000109087812 */ /* 0x000fe200078ec0ff */
[----:B--2---:R-:W-:Y:S01]  /*25b0*/  IMAD R111, R14, 0x40, R203 ;  /* 0x000000400e6f7824 */ /* 0x004fe200078e02cb */
[C---:B------:R-:W-:Y:S02]  /*25c0*/  LOP3.LUT R9, R27.reuse, 0x2, RZ, 0xc0, !PT ;  /* 0x000000021b097812 */ /* 0x040fe400078ec0ff */
[C---:B------:R-:W-:Y:S02]  /*25d0*/  LOP3.LUT R10, R27.reuse, 0x4, RZ, 0xc0, !PT ;  /* 0x000000041b0a7812 */ /* 0x040fe400078ec0ff */
[C---:B------:R-:W-:Y:S02]  /*25e0*/  LOP3.LUT R20, R27.reuse, 0x8, RZ, 0xc0, !PT ;  /* 0x000000081b147812 */ /* 0x040fe400078ec0ff */
[----:B------:R-:W-:-:S02]  /*25f0*/  LOP3.LUT R21, R27, 0x10, RZ, 0xc0, !PT ;  /* 0x000000101b157812 */ /* 0x000fc400078ec0ff */
[----:B------:R-:W-:Y:S02]  /*2600*/  SHF.R.S32.HI R123, RZ, 0x1f, R25 ;  /* 0x0000001fff7b7819 */ /* 0x000fe40000011419 */
[----:B0-----:R-:W-:-:S07]  /*2610*/  LOP3.LUT R27, R27, 0x20, RZ, 0xc0, !PT ;  /* 0x000000201b1b7812 */ /* 0x001fce00078ec0ff */
.L_x_6100:
[----:B--2-4-:R-:W2:Y:S01]  /*2620*/  LDL.LU R34, [R1] ;  /* 0x0000000001227983 */ /* 0x014ea20000300800 */
[----:B------:R-:W0:Y:S01]  /*2630*/  LDC R32, c[0x0][0x430] ;  /* 0x00010c00ff207b82 */ /* 0x000e220000000800 */
[----:B------:R-:W-:-:S04]  /*2640*/  VIADD R26, R26, 0xffffffff ;  /* 0xffffffff1a1a7836 */ /* 0x000fc80000000000 */
        /* <DEDUP_REMOVED lines=15> */
[----:B------:R-:W-:Y:S02]  /*2740*/  @!P2 IMAD R31, R25, R15, R28 ;  /* 0x0000000f191fa224 */ /* 0x000fe400078e021c */
[----:B------:R-:W-:-:S04]  /*2750*/  @!P2 IMAD.MOV.U32 R28, RZ, RZ, R11 ;  /* 0x000000ffff1ca224 */ /* 0x000fc800078e000b */
[----:B------:R-:W-:Y:S01]  /*2760*/  @!P2 IMAD.WIDE.U32 R14, R25, R14, R28 ;  /* 0x0000000e190ea225 */ /* 0x000fe200078e001c */
[----:B------:R-:W-:-:S03]  /*2770*/  MOV R28, RZ ;  /* 0x000000ff001c7202 */ /* 0x000fc60000000f00 */
[----:B------:R-:W-:Y:S01]  /*2780*/  @!P2 IMAD.IADD R15, R15, 0x1, R31 ;  /* 0x000000010f0fa824 */ /* 0x000fe200078e021f */
[----:B---3--:R-:W-:-:S04]  /*2790*/  @!P2 LEA R12, P3, R14, R12, 0x2 ;  /* 0x0000000c0e0ca211 */ /* 0x008fc800078610ff */
[----:B------:R-:W-:-:S05]  /*27a0*/  @!P2 LEA.HI.X R13, R14, R13, R15, 0x2, P3 ;  /* 0x0000000d0e0da211 */ /* 0x000fca00018f140f */
[----:B------:R0:W5:Y:S01]  /*27b0*/  @!P2 LDG.E R28, desc[UR60][R12.64] ;  /* 0x0000003c0c1ca981 */ /* 0x000162000c1e1900 */
[----:B------:R-:W-:Y:S01]  /*27c0*/  ISETP.GT.AND P2, PT, R26, R122, PT ;  /* 0x0000007a1a00720c */ /* 0x000fe20003f44270 */
[----:B------:R-:W-:Y:S01]  /*27d0*/  IMAD R14, R18, 0x4800, R127 ;  /* 0x00004800120e7824 */ /* 0x000fe200078e027f */
[----:B------:R-:W-:Y:S01]  /*27e0*/  LOP3.LUT P4, RZ, R228, 0x4, RZ, 0xc0, !PT ;  /* 0x00000004e4ff7812 */ /* 0x000fe2000788c0ff */
[----:B------:R-:W-:Y:S01]  /*27f0*/  IMAD.MOV R29, RZ, RZ, -R11 ;  /* 0x000000ffff1d7224 */ /* 0x000fe200078e0a0b */
[----:B------:R-:W-:Y:S05]  /*2800*/  YIELD ;  /* 0x0000000000007946 */ /* 0x000fea0003800000 */
[----:B------:R-:W-:Y:S01]  /*2810*/  VIADD R84, R14, 0x20 ;  /* 0x000000200e547836 */ /* 0x000fe20000000000 */
[----:B------:R-:W-:Y:S01]  /*2820*/  BSSY B0, `(.L_x_5995) ;  /* 0x0000783000007945 */ /* 0x000fe20003800000 */
[----:B------:R-:W-:-:S02]  /*2830*/  IMAD R29, R32, R29, R33 ;  /* 0x0000001d201d7224 */ /* 0x000fc400078e0221 */
[C---:B------:R-:W-:Y:S02]  /*2840*/  IMAD R31, R14.reuse, 0x2, R115 ;  /* 0x000000020e1f7824 */ /* 0x040fe400078e0273 */
[----:B------:R-:W-:-:S05]  /*2850*/  @P4 IADD3 R84, R14, -0x20, RZ ;  /* 0xffffffe00e544810 */ /* 0x000fca0007ffe0ff */
        /* <DEDUP_REMOVED lines=17> */
[----:B------:R-:W-:Y:S01]  /*2970*/  IMAD R15, R86, UR4, RZ ;  /* 0x00000004560f7c24 */ /* 0x000fe2000f8e02ff */
[----:B------:R-:W-:Y:S01]  /*2980*/  IADD3 R13, R13, R11, RZ ;  /* 0x0000000b0d0d7210 */ /* 0x000fe20007ffe0ff */
[----:B------:R-:W-:Y:S01]  /*2990*/  IMAD R87, R26, -0x60, R24 ;  /* 0xffffffa01a577824 */ /* 0x000fe200078e0218 */
[----:B------:R-:W-:Y:S01]  /*29a0*/  SHF.R.S32.HI R11, RZ, 0x1f, R26 ;  /* 0x0000001fff0b7819 */ /* 0x000fe2000001141a */
[C---:B------:R-:W-:Y:S02]  /*29b0*/  IMAD R15, R28.reuse, UR5, R15 ;  /* 0x000000051c0f7c24 */ /* 0x040fe4000f8e020f */
[----:B------:R-:W-:Y:S01]  /*29c0*/  IMAD.WIDE.U32 R12, R28, UR4, R12 ;  /* 0x000000041c0c7c25 */ /* 0x000fe2000f8e000c */
[----:B------:R-:W-:Y:S01]  /*29d0*/  ULDC.64 UR4, c[0x0][0x308] ;  /* 0x0000c20000047ab9 */ /* 0x000fe20000000a00 */
[----:B------:R-:W-:Y:S02]  /*29e0*/  VIMNMX R87, R87, 0x60, PT ;  /* 0x0000006057577848 */ /* 0x000fe40003fe0100 */
[----:B------:R-:W-:-:S02]  /*29f0*/  IMAD.IADD R13, R13, 0x1, R15 ;  /* 0x000000010d0d7824 */ /* 0x000fc400078e020f */
[----:B------:R-:W-:Y:S02]  /*2a00*/  IMAD R15, R0, UR4, RZ ;  /* 0x00000004000f7c24 */ /* 0x000fe4000f8e02ff */
[----:B------:R-:W-:Y:S02]  /*2a10*/  IMAD R37, R11, R90, R32 ;  /* 0x0000005a0b257224 */ /* 0x000fe400078e0220 */
        /* <DEDUP_REMOVED lines=36> */
[----:B------:R-:W-:-:S04]  /*2c60*/  IADD3 R37, P2, R94, R12, RZ ;  /* 0x0000000c5e257210 */ /* 0x000fc80007f5e0ff */
[----:B------:R-:W-:Y:S02]  /*2c70*/  IADD3.X R38, R80, R102, RZ, P2, !PT ;  /* 0x0000006650267210 */ /* 0x000fe400017fe4ff */
        /* <DEDUP_REMOVED lines=30> */
.L_x_5999:
[----:B------:R-:W-:Y:S05]  /*2e60*/  BSYNC B1 ;  /* 0x0000000000017941 */ /* 0x000fea0003800000 */
.L_x_5998:
        /* <DEDUP_REMOVED lines=14> */
[----:B------:R-:W-:-:S02]  /*2f50*/  MOV R82, R57 ;  /* 0x0000003900527202 */ /* 0x000fc40000000f00 */
[----:B------:R-:W-:Y:S01]  /*2f60*/  CS2R R54, SRZ ;  /* 0x0000000000367805 */ /* 0x000fe2000001ff00 */
        /* <DEDUP_REMOVED lines=41> */
.L_x_6001:
[----:B------:R-:W-:Y:S05]  /*3200*/  BSYNC B1 ;  /* 0x0000000000017941 */ /* 0x000fea0003800000 */
.L_x_6000:
[----:B------:R-:W2:Y:S01]  /*3210*/  LDL R11, [R1+0x4] ;  /* 0x00000400010b7983 */ /* 0x000ea20000100800 */
[----:B0-----:R-:W-:Y:S01]  /*3220*/  IMAD.MOV.U32 R12, RZ, RZ, R61 ;  /* 0x000000ffff0c7224 */ /* 0x001fe200078e003d */
[----:B------:R-:W-:Y:S01]  /*3230*/  MOV R14, R69 ;  /* 0x00000045000e7202 */ /* 0x000fe20000000f00 */
[----:B------:R-:W-:Y:S01]  /*3240*/  IMAD.MOV.U32 R13, RZ, RZ, R68 ;  /* 0x000000ffff0d7224 */ /* 0x000fe200078e0044 */
[----:B------:R-:W-:-:S04]  /*3250*/  PRMT R150, R81, 0x5410, R82 ;  /* 0x0000541051967816 */ /* 0x000fc80000000052 */
        /* <DEDUP_REMOVED lines=14> */
[----:B------:R-:W-:Y:S01]  /*3340*/  PRMT R161, R14, 0x7610, R161 ;  /* 0x000076100ea17816 */ /* 0x000fe200000000a1 */
[----:B------:R-:W-:-:S05]  /*3350*/  IMAD.MOV.U32 R14, RZ, RZ, R37 ;  /* 0x000000ffff0e7224 */ /* 0x000fca00078e0025 */
[----:B------:R-:W-:Y:S01]  /*3360*/  PRMT R117, R13, 0x5410, R14 ;  /* 0x000054100d757816 */ /* 0x000fe2000000000e */
[----:B------:R-:W-:Y:S02]  /*3370*/  IMAD.MOV.U32 R13, RZ, RZ, R41 ;  /* 0x000000ffff0d7224 */ /* 0x000fe400078e0029 */
        /* <DEDUP_REMOVED lines=8> */
[----:B------:R-:W-:Y:S01]  /*3400*/  UISETP.NE.AND UP0, UPT, UR4, 0x3, UPT ;  /* 0x000000030400788c */ /* 0x000fe2000bf05270 */
[----:B------:R-:W-:-:S05]  /*3410*/  IMAD.MOV.U32 R12, RZ, RZ, R73 ;  /* 0x000000ffff0c7224 */ /* 0x000fca00078e0049 */
[----:B------:R-:W-:Y:S01]  /*3420*/  PRMT R157, R11, 0x5410, R12 ;  /* 0x000054100b9d7816 */ /* 0x000fe2000000000c */
[----:B------:R-:W-:Y:S01]  /*3430*/  IMAD.MOV.U32 R11, RZ, RZ, R58 ;  /* 0x000000ffff0b7224 */ /* 0x000fe200078e003a */
[----:B------:R-:W-:Y:S02]  /*3440*/  MOV R12, R59 ;  /* 0x0000003b000c7202 */ /* 0x000fe40000000f00 */
[----:B------:R-:W-:Y:S02]  /*3450*/  PLOP3.LUT P2, PT, PT, PT, UP0, 0x80, 0x0 ;  /* 0x000000000000781c */ /* 0x000fe40003f4f008 */
        /* <DEDUP_REMOVED lines=40> */
.L_x_6002:
[----:B------:R-:W-:Y:S01]  /*36e0*/  IMAD R88, R18, 0x8, R2 ;  /* 0x0000000812587824 */ /* 0x000fe200078e0202 */
[----:B------:R-:W-:Y:S01]  /*36f0*/  SHF.L.U32 R89, R204, 0x1f, RZ ;  /* 0x0000001fcc597819 */ /* 0x000fe200000006ff */
[----:B------:R-:W-:Y:S03]  /*3700*/  BSSY B1, `(.L_x_6003) ;  /* 0x0000003000017945 */ /* 0x000fe60003800000 */
[----:B------:R-:W0:Y:S02]  /*3710*/  SYNCS.PHASECHK.TRANS64.TRYWAIT P5, [R88+URZ+0x30890], R89 ;  /* 0x03089059580075a7 */ /* 0x000e2400080a017f */
[----:B0-----:R-:W-:Y:S05]  /*3720*/  @!P5 BRA `(.L_x_6004) ;  /* 0x00000214003cd947 */ /* 0x001fea0003800000 */
.L_x_6347:
[----:B------:R-:W-:Y:S05]  /*3730*/  BSYNC B1 ;  /* 0x0000000000017941 */ /* 0x000fea0003800000 */
.L_x_6003:
[----:B------:R-:W-:-:S03]  /*3740*/  UMOV UR4, 0xffffffff ;  /* 0xffffffff00047882 */ /* 0x000fc60000000000 */
[----:B------:R-:W-:Y:S05]  /*3750*/  BRA.DIV UR4, `(.L_x_6005) ;  /* 0x0000021604447947 */ /* 0x000fea000b800000 */
[----:B------:R1:W2:Y:S04]  /*3760*/  SHFL.IDX PT, R82, R119, RZ, 0x1c1f ;  /* 0x001c1fff77527589 */ /* 0x0002a800000e0000 */
[----:B------:R1:W3:Y:S02]  /*3770*/  SHFL.IDX PT, R11, R120, RZ, 0x1c1f ;  /* 0x001c1fff780b7589 */ /* 0x0002e400000e0000 */
.L_x_6351:
        /* <DEDUP_REMOVED lines=12> */
[----:B------:R-:W-:Y:S01]  /*3840*/  HADD2.F32 R148, -RZ, R148.H0_H0 ;  /* 0x20000094ff947230 */ /* 0x000fe20000004100 */
[----:B0-----:R-:W-:Y:S02]  /*3850*/  MOV R78, R13 ;  /* 0x0000000d004e7202 */ /* 0x001fe40000000f00 */
[----:B------:R-:W-:Y:S01]  /*3860*/  SHF.R.U64 R76, R76, 0x10, R77 ;  /* 0x000000104c4c7819 */ /* 0x000fe2000000124d */
[----:B------:R-:W-:Y:S01]  /*3870*/  HADD2.F32 R146, -RZ, R146.H0_H0 ;  /* 0x20000092ff927230 */ /* 0x000fe20000004100 */
[----:B------:R-:W-:Y:S01]  /*3880*/  SHF.R.U32.HI R79, RZ, 0x10, R79 ;  /* 0x00000010ff4f7819 */ /* 0x000fe2000001164f */
[--C-:B------:R-:W-:Y:S01]  /*3890*/  HADD2.F32 R13, -RZ, R78.reuse.H1_H1 ;  /* 0x3000004eff0d7230 */ /* 0x100fe20000004100 */
[----:B------:R-:W-:Y:S01]  /*38a0*/  SHF.R.U32.HI R77, RZ, 0x10, R77 ;  /* 0x00000010ff4d7819 */ /* 0x000fe2000001164d */
[----:B------:R-:W-:Y:S02]  /*38b0*/  HADD2.F32 R145, -RZ, R78.H0_H0 ;  /* 0x2000004eff917230 */ /* 0x000fe40000004100 */
[----:B------:R-:W-:-:S02]  /*38c0*/  HADD2.F32 R76, -RZ, R76.H0_H0 ;  /* 0x2000004cff4c7230 */ /* 0x000fc40000004100 */
[-C--:B------:R-:W-:Y:S01]  /*38d0*/  FMUL.FTZ R78, R13, R146.reuse ;  /* 0x000000920d4e7220 */ /* 0x080fe20000410000 */
[----:B------:R-:W-:Y:S02]  /*38e0*/  HADD2.F32 R77, -RZ, R77.H0_H0 ;  /* 0x2000004dff4d7230 */ /* 0x000fe40000004100 */
[C---:B------:R-:W-:Y:S01]  /*38f0*/  FMUL.FTZ R146, R145.reuse, R146 ;  /* 0x0000009291927220 */ /* 0x040fe20000410000 */
[-C--:B------:R-:W-:Y:S01]  /*3900*/  FFMA.FTZ R78, R145, R76.reuse, -R78 ;  /* 0x0000004c914e7223 */ /* 0x080fe2000001084e */
[----:B------:R-:W-:Y:S02]  /*3910*/  IMAD.MOV.U32 R145, RZ, RZ, R15 ;  /* 0x000000ffff917224 */ /* 0x000fe400078e000f */
[----:B------:R-:W-:Y:S01]  /*3920*/  FFMA.FTZ R13, R13, R76, R146 ;  /* 0x0000004c0d0d7223 */ /* 0x000fe20000010092 */
[----:B------:R-:W-:Y:S02]  /*3930*/  IMAD.MOV.U32 R76, RZ, RZ, R12 ;  /* 0x000000ffff4c7224 */ /* 0x000fe400078e000c */
[----:B------:R-:W-:-:S02]  /*3940*/  HADD2.F32 R15, -RZ, R79.H0_H0 ;  /* 0x2000004fff0f7230 */ /* 0x000fc40000004100 */
[--C-:B------:R-:W-:Y:S01]  /*3950*/  HADD2.F32 R12, -RZ, R145.reuse.H1_H1 ;  /* 0x30000091ff0c7230 */ /* 0x100fe20000004100 */
[----:B------:R-:W-:Y:S01]  /*3960*/  F2FP.F16.F32.PACK_AB R13, R13, R78 ;  /* 0x0000004e0d0d723e */ /* 0x000fe200000000ff */
[----:B------:R-:W-:-:S03]  /*3970*/  HADD2.F32 R146, -RZ, R145.H0_H0 ;  /* 0x20000091ff927230 */ /* 0x000fc60000004100 */
[-C--:B------:R-:W-:Y:S02]  /*3980*/  FMUL.FTZ R79, R12, R15.reuse ;  /* 0x0000000f0c4f7220 */ /* 0x080fe40000410000 */
[C---:B------:R-:W-:Y:S02]  /*3990*/  FMUL.FTZ R145, R146.reuse, R15 ;  /* 0x0000000f92917220 */ /* 0x040fe40000410000 */
[-C--:B------:R-:W-:Y:S01]  /*39a0*/  FFMA.FTZ R15, R146, R77.reuse, -R79 ;  /* 0x0000004d920f7223 */ /* 0x080fe2000001084f */
[--C-:B------:R-:W-:Y:S02]  /*39b0*/  HADD2.F32 R79, -RZ, R76.reuse.H0_H0 ;  /* 0x2000004cff4f7230 */ /* 0x100fe40000004100 */
[----:B------:R-:W-:Y:S01]  /*39c0*/  FFMA.FTZ R12, R12, R77, R145 ;  /* 0x0000004d0c0c7223 */ /* 0x000fe20000010091 */
[----:B------:R-:W-:Y:S02]  /*39d0*/  HADD2.F32 R77, -RZ, R76.H1_H1 ;  /* 0x3000004cff4d7230 */ /* 0x000fe40000004100 */
[----:B------:R-:W-:-:S02]  /*39e0*/  HADD2.F32 R146, -RZ, R158.H0_H0 ;  /* 0x2000009eff927230 */ /* 0x000fc40000004100 */
[--C-:B------:R-:W-:Y:S02]  /*39f0*/  HADD2.F32 R145, -RZ, R14.reuse.H0_H0 ;  /* 0x2000000eff917230 */ /* 0x100fe40000004100 */
[-C--:B------:R-:W-:Y:S01]  /*3a00*/  FMUL.FTZ R76, R77, R148.reuse ;  /* 0x000000944d4c7220 */ /* 0x080fe20000410000 */
[C---:B------:R-:W-:Y:S01]  /*3a10*/  FMUL.FTZ R148, R79.reuse, R148 ;  /* 0x000000944f947220 */ /* 0x040fe20000410000 */
[----:B------:R-:W-:Y:S02]  /*3a20*/  F2FP.F16.F32.PACK_AB R15, R12, R15 ;  /* 0x0000000f0c0f723e */ /* 0x000fe400000000ff */
[-C--:B------:R-:W-:Y:S01]  /*3a30*/  FFMA.FTZ R76, R79, R146.reuse, -R76 ;  /* 0x000000924f4c7223 */ /* 0x080fe2000001084c */
[----:B------:R-:W-:Y:S01]  /*3a40*/  FFMA.FTZ R77, R77, R146, R148 ;  /* 0x000000924d4d7223 */ /* 0x000fe20000010094 */
[----:B------:R-:W-:Y:S02]  /*3a50*/  HADD2.F32 R146, -RZ, R161.H0_H0 ;  /* 0x200000a1ff927230 */ /* 0x000fe40000004100 */
[----:B------:R-:W-:-:S02]  /*3a60*/  HADD2.F32 R79, -RZ, R14.H1_H1 ;  /* 0x3000000eff4f7230 */ /* 0x000fc40000004100 */
[----:B------:R-:W-:Y:S01]  /*3a70*/  HADD2.F32 R14, -RZ, R158.H1_H1 ;  /* 0x3000009eff0e7230 */ /* 0x000fe20000004100 */
[----:B------:R-:W-:Y:S02]  /*3a80*/  F2FP.F16.F32.PACK_AB R12, R77, R76 ;  /* 0x0000004c4d0c723e */ /* 0x000fe400000000ff */
[-C--:B------:R-:W-:Y:S01]  /*3a90*/  FMUL.FTZ R148, R79, R146.reuse ;  /* 0x000000924f947220 */ /* 0x080fe20000410000 */
[----:B------:R-:W-:-:S03]  /*3aa0*/  FMUL.FTZ R146, R145, R146 ;  /* 0x0000009291927220 */ /* 0x000fc60000410000 */
[-C--:B------:R-:W-:Y:S01]  /*3ab0*/  FFMA.FTZ R148, R145, R14.reuse, -R148 ;  /* 0x0000000e91947223 */ /* 0x080fe20000010894 */
[----:B------:R-:W-:-:S05]  /*3ac0*/  FFMA.FTZ R79, R79, R14, R146 ;  /* 0x0000000e4f4f7223 */ /* 0x000fca0000010092 */
[----:B------:R-:W-:-:S07]  /*3ad0*/  F2FP.F16.F32.PACK_AB R14, R79, R148 ;  /* 0x000000944f0e723e */ /* 0x000fce00000000ff */
.L_x_6011:
[----:B------:R-:W-:Y:S05]  /*3ae0*/  BSYNC B3 ;  /* 0x0000000000037941 */ /* 0x000fea0003800000 */
.L_x_6010:
[----:B0-----:R4:W-:Y:S02]  /*3af0*/  ST.E.128 desc[UR60][R80.64], R12 ;  /* 0x0000000c50007985 */ /* 0x0019e4000c101d3c */
.L_x_6009:
[----:B------:R-:W-:Y:S05]  /*3b00*/  BSYNC B2 ;  /* 0x0000000000027941 */ /* 0x000fea0003800000 */
.L_x_6008:
        /* <DEDUP_REMOVED lines=11> */
[--C-:B------:R-:W-:Y:S01]  /*3bc0*/  SHF.R.U64 R78, R72, 0x10, R73.reuse ;  /* 0x00000010484e7819 */ /* 0x100fe20000001249 */
[----:B0-----:R-:W-:Y:S01]  /*3bd0*/  HADD2.F32 R80, -RZ, R15.H0_H0 ;  /* 0x2000000fff507230 */ /* 0x001fe20000004100 */
[----:B------:R-:W-:Y:S01]  /*3be0*/  SHF.R.U32.HI R72, RZ, 0x10, R73 ;  /* 0x00000010ff487819 */ /* 0x000fe20000011649 */
[----:B------:R-:W-:Y:S01]  /*3bf0*/  HADD2.F32 R145, -RZ, R157.H1_H1 ;  /* 0x3000009dff917230 */ /* 0x000fe20000004100 */
[--C-:B------:R-:W-:Y:S01]  /*3c00*/  SHF.R.U32.HI R79, RZ, 0x10, R75.reuse ;  /* 0x00000010ff4f7819 */ /* 0x100fe2000001164b */
[----:B------:R-:W-:Y:S01]  /*3c10*/  HADD2.F32 R78, -RZ, R78.H0_H0 ;  /* 0x2000004eff4e7230 */ /* 0x000fe20000004100 */
[----:B------:R-:W-:Y:S01]  /*3c20*/  SHF.R.U64 R73, R74, 0x10, R75 ;  /* 0x000000104a497819 */ /* 0x000fe2000000124b */
[----:B------:R-:W-:Y:S02]  /*3c30*/  HADD2.F32 R74, -RZ, R15.H1_H1 ;  /* 0x3000000fff4a7230 */ /* 0x000fe40000004100 */
[----:B------:R-:W-:Y:S02]  /*3c40*/  HADD2.F32 R79, -RZ, R79.H0_H0 ;  /* 0x2000004fff4f7230 */ /* 0x000fe40000004100 */
[----:B------:R-:W-:-:S02]  /*3c50*/  HADD2.F32 R146, -RZ, R73.H0_H0 ;  /* 0x20000049ff927230 */ /* 0x000fc40000004100 */
[--C-:B------:R-:W-:Y:S02]  /*3c60*/  HADD2.F32 R73, -RZ, R13.reuse.H1_H1 ;  /* 0x3000000dff497230 */ /* 0x100fe40000004100 */
[-C--:B------:R-:W-:Y:S01]  /*3c70*/  FMUL.FTZ R15, R74, R79.reuse ;  /* 0x0000004f4a0f7220 */ /* 0x080fe20000410000 */
[----:B------:R-:W-:Y:S02]  /*3c80*/  HADD2.F32 R13, -RZ, R13.H0_H0 ;  /* 0x2000000dff0d7230 */ /* 0x000fe40000004100 */
[C---:B------:R-:W-:Y:S01]  /*3c90*/  FMUL.FTZ R79, R80.reuse, R79 ;  /* 0x0000004f504f7220 */ /* 0x040fe20000410000 */
[----:B------:R-:W-:Y:S02]  /*3ca0*/  HADD2.F32 R75, -RZ, R72.H0_H0 ;  /* 0x20000048ff4b7230 */ /* 0x000fe40000004100 */
[-C--:B------:R-:W-:Y:S01]  /*3cb0*/  FMUL.FTZ R72, R73, R146.reuse ;  /* 0x0000009249487220 */ /* 0x080fe20000410000 */
[C---:B------:R-:W-:Y:S02]  /*3cc0*/  FMUL.FTZ R146, R13.reuse, R146 ;  /* 0x000000920d927220 */ /* 0x040fe40000410000 */
        /* <DEDUP_REMOVED lines=16> */
[----:B------:R-:W-:Y:S02]  /*3dd0*/  FMUL.FTZ R73, R14, R73 ;  /* 0x000000490e497220 */ /* 0x000fe40000410000 */
[-C--:B------:R-:W-:Y:S01]  /*3de0*/  FFMA.FTZ R81, R80, R78.reuse, -R81 ;  /* 0x0000004e50517223 */ /* 0x080fe20000010851 */
[----:B------:R-:W-:Y:S01]  /*3df0*/  FFMA.FTZ R146, R79, R78, R146 ;  /* 0x0000004e4f927223 */ /* 0x000fe20000010092 */
[-C--:B------:R-:W-:Y:S01]  /*3e00*/  FFMA.FTZ R75, R14, R145.reuse, -R75 ;  /* 0x000000910e4b7223 */ /* 0x080fe2000001084b */
[----:B------:R-:W-:-:S03]  /*3e10*/  FFMA.FTZ R12, R12, R145, R73 ;  /* 0x000000910c0c7223 */ /* 0x000fc60000010049 */
[----:B------:R-:W-:Y:S02]  /*3e20*/  F2FP.F16.F32.PACK_AB R146, R146, R81 ;  /* 0x000000519292723e */ /* 0x000fe400000000ff */
[----:B------:R-:W-:Y:S02]  /*3e30*/  F2FP.F16.F32.PACK_AB R14, R12, R75 ;  /* 0x0000004b0c0e723e */ /* 0x000fe400000000ff */
[----:B------:R-:W-:-:S07]  /*3e40*/  MOV R12, R146 ;  /* 0x00000092000c7202 */ /* 0x000fce0000000f00 */
.L_x_6015:
[----:B------:R-:W-:Y:S05]  /*3e50*/  BSYNC B3 ;  /* 0x0000000000037941 */ /* 0x000fea0003800000 */
.L_x_6014:
[----:B0-----:R0:W-:Y:S02]  /*3e60*/  ST.E.128 desc[UR60][R76.64], R12 ;  /* 0x0000000c4c007985 */ /* 0x0011e4000c101d3c */
.L_x_6013:
[----:B------:R-:W-:Y:S05]  /*3e70*/  BSYNC B2 ;  /* 0x0000000000027941 */ /* 0x000fea0003800000 */
.L_x_6012:
        /* <DEDUP_REMOVED lines=52> */
.L_x_6019:
[----:B------:R-:W-:Y:S05]  /*41c0*/  BSYNC B3 ;  /* 0x0000000000037941 */ /* 0x000fea0003800000 */
.L_x_6018:
[----:B----4-:R0:W-:Y:S02]  /*41d0*/  ST.E.128 desc[UR60][R72.64], R12 ;  /* 0x0000000c48007985 */ /* 0x0101e4000c101d3c */
.L_x_6017:
[----:B------:R-:W-:Y:S05]  /*41e0*/  BSYNC B2 ;  /* 0x0000000000027941 */ /* 0x000fea0003800000 */
.L_x_6016:
        /* <DEDUP_REMOVED lines=50> */
.L_x_6023:
[----:B------:R-:W-:Y:S05]  /*4510*/  BSYNC B3 ;  /* 0x0000000000037941 */ /* 0x000fea0003800000 */
.L_x_6022:
[----:B----4-:R0:W-:Y:S02]  /*4520*/  ST.E.128 desc[UR60][R68.64], R12 ;  /* 0x0000000c44007985 */ /* 0x0101e4000c101d3c */
.L_x_6021:
[----:B------:R-:W-:Y:S05]  /*4530*/  BSYNC B2 ;  /* 0x0000000000027941 */ /* 0x000fea0003800000 */
.L_x_6020:
        /* <DEDUP_REMOVED lines=11> */
[----:B----4-:R-:W-:Y:S01]  /*45f0*/  MOV R68, R15 ;  /* 0x0000000f00447202 */ /* 0x010fe20000000f00 */
[----:B------:R-:W-:Y:S01]  /*4600*/  HADD2.F32 R70, -RZ, R70.H0_H0 ;  /* 0x20000046ff467230 */ /* 0x000fe20000004100 */
[--C-:B------:R-:W-:Y:S01]  /*4610*/  SHF.R.U64 R66, R60, 0x10, R61.reuse ;  /* 0x000000103c427819 */ /* 0x100fe2000000123d */
[--C-:B------:R-:W-:Y:S01]  /*4620*/  HADD2.F32 R15, -RZ, R13.reuse.H1_H1 ;  /* 0x3000000dff0f7230 */ /* 0x100fe20000004100 */
[----:B------:R-:W-:Y:S01]  /*4630*/  SHF.R.U32.HI R60, RZ, 0x10, R61 ;  /* 0x00000010ff3c7819 */ /* 0x000fe2000001163d */
[----:B------:R-:W-:Y:S02]  /*4640*/  HADD2.F32 R13, -RZ, R13.H0_H0 ;  /* 0x2000000dff0d7230 */ /* 0x000fe40000004100 */
[----:B------:R-:W-:-:S02]  /*4650*/  HADD2.F32 R63, -RZ, R63.H0_H0 ;  /* 0x2000003fff3f7230 */ /* 0x000fc40000004100 */
[----:B------:R-:W-:Y:S02]  /*4660*/  HADD2.F32 R62, -RZ, R68.H1_H1 ;  /* 0x30000044ff3e7230 */ /* 0x000fe40000004100 */
[----:B------:R-:W-:Y:S02]  /*4670*/  HADD2.F32 R66, -RZ, R66.H0_H0 ;  /* 0x20000042ff427230 */ /* 0x000fe40000004100 */
[----:B------:R-:W-:Y:S02]  /*4680*/  HADD2.F32 R61, -RZ, R60.H0_H0 ;  /* 0x2000003cff3d7230 */ /* 0x000fe40000004100 */
[-C--:B------:R-:W-:Y:S01]  /*4690*/  FMUL.FTZ R60, R15, R70.reuse ;  /* 0x000000460f3c7220 */ /* 0x080fe20000410000 */
[----:B------:R-:W-:Y:S02]  /*46a0*/  HADD2.F32 R68, -RZ, R68.H0_H0 ;  /* 0x20000044ff447230 */ /* 0x000fe40000004100 */
[C---:B------:R-:W-:Y:S01]  /*46b0*/  FMUL.FTZ R70, R13.reuse, R70 ;  /* 0x000000460d467220 */ /* 0x040fe20000410000 */
[----:B------:R-:W-:Y:S01]  /*46c0*/  FMUL.FTZ R67, R62, R63 ;  /* 0x0000003f3e437220 */ /* 0x000fe20000410000 */
[----:B------:R-:W-:-:S02]  /*46d0*/  FFMA.FTZ R13, R13, R66, -R60 ;  /* 0x000000420d0d7223 */ /* 0x000fc4000001083c */
[----:B------:R-:W-:Y:S01]  /*46e0*/  FFMA.FTZ R60, R15, R66, R70 ;  /* 0x000000420f3c7223 */ /* 0x000fe20000010046 */
[C---:B------:R-:W-:Y:S01]  /*46f0*/  FMUL.FTZ R63, R68.reuse, R63 ;  /* 0x0000003f443f7220 */ /* 0x040fe20000410000 */
[-C--:B------:R-:W-:Y:S01]  /*4700*/  FFMA.FTZ R15, R68, R61.reuse, -R67 ;  /* 0x0000003d440f7223 */ /* 0x080fe20000010843 */
[--C-:B------:R-:W-:Y:S02]  /*4710*/  HADD2.F32 R67, -RZ, R153.reuse.H0_H0 ;  /* 0x20000099ff437230 */ /* 0x100fe40000004100 */
[--C-:B------:R-:W-:Y:S02]  /*4720*/  HADD2.F32 R68, -RZ, R12.reuse.H1_H1 ;  /* 0x3000000cff447230 */ /* 0x100fe40000004100 */
[----:B------:R-:W-:Y:S01]  /*4730*/  FFMA.FTZ R62, R62, R61, R63 ;  /* 0x0000003d3e3e7223 */ /* 0x000fe2000001003f */
[----:B------:R-:W-:Y:S01]  /*4740*/  HADD2.F32 R66, -RZ, R12.H0_H0 ;  /* 0x2000000cff427230 */ /* 0x000fe20000004100 */
[----:B------:R-:W-:Y:S01]  /*4750*/  F2FP.F16.F32.PACK_AB R13, R60, R13 ;  /* 0x0000000d3c0d723e */ /* 0x000fe200000000ff */
[----:B------:R-:W-:-:S02]  /*4760*/  HADD2.F32 R153, -RZ, R153.H1_H1 ;  /* 0x30000099ff997230 */ /* 0x000fc40000004100 */
[-C--:B------:R-:W-:Y:S01]  /*4770*/  FMUL.FTZ R69, R68, R67.reuse ;  /* 0x0000004344457220 */ /* 0x080fe20000410000 */
[----:B------:R-:W-:Y:S02]  /*4780*/  HADD2.F32 R12, -RZ, R14.H1_H1 ;  /* 0x3000000eff0c7230 */ /* 0x000fe40000004100 */
[----:B------:R-:W-:Y:S01]  /*4790*/  FMUL.FTZ R67, R66, R67 ;  /* 0x0000004342437220 */ /* 0x000fe20000410000 */
[----:B------:R-:W-:Y:S01]  /*47a0*/  HADD2.F32 R61, -RZ, R152.H0_H0 ;  /* 0x20000098ff3d7230 */ /* 0x000fe20000004100 */
[----:B------:R-:W-:Y:S01]  /*47b0*/  F2FP.F16.F32.PACK_AB R15, R62, R15 ;  /* 0x0000000f3e0f723e */ /* 0x000fe200000000ff */
[----:B------:R-:W-:Y:S02]  /*47c0*/  HADD2.F32 R14, -RZ, R14.H0_H0 ;  /* 0x2000000eff0e7230 */ /* 0x000fe40000004100 */
[----:B------:R-:W-:Y:S01]  /*47d0*/  FMUL.FTZ R71, R12, R153 ;  /* 0x000000990c477220 */ /* 0x000fe20000410000 */
[----:B------:R-:W-:Y:S02]  /*47e0*/  HADD2.F32 R63, -RZ, R152.H1_H1 ;  /* 0x30000098ff3f7230 */ /* 0x000fe40000004100 */
        /* <DEDUP_REMOVED lines=8> */
.L_x_6027:
[----:B------:R-:W-:Y:S05]  /*4870*/  BSYNC B3 ;  /* 0x0000000000037941 */ /* 0x000fea0003800000 */
.L_x_6026:
[----:B----4-:R0:W-:Y:S02]  /*4880*/  ST.E.128 desc[UR60][R64.64], R12 ;  /* 0x0000000c40007985 */ /* 0x0101e4000c101d3c */
.L_x_6025:
[----:B------:R-:W-:Y:S05]  /*4890*/  BSYNC B2 ;  /* 0x0000000000027941 */ /* 0x000fea0003800000 */
.L_x_6024:
        /* <DEDUP_REMOVED lines=14> */
[--C-:B------:R-:W-:Y:S02]  /*4980*/  HADD2.F32 R12, -RZ, R13.reuse.H1_H1 ;  /* 0x3000000dff0c7230 */ /* 0x100fe40000004100 */
[----:B------:R-:W-:-:S02]  /*4990*/  HADD2.F32 R11, -RZ, R13.H0_H0 ;  /* 0x2000000dff0b7230 */ /* 0x000fc40000004100 */
[----:B------:R-:W-:Y:S02]  /*49a0*/  HADD2.F32 R62, -RZ, R62.H0_H0 ;  /* 0x2000003eff3e7230 */ /* 0x000fe40000004100 */
[--C-:B------:R-:W-:Y:S02]  /*49b0*/  HADD2.F32 R13, -RZ, R15.reuse.H1_H1 ;  /* 0x3000000fff0d7230 */ /* 0x100fe40000004100 */
[----:B------:R-:W-:Y:S02]  /*49c0*/  HADD2.F32 R15, -RZ, R15.H0_H0 ;  /* 0x2000000fff0f7230 */ /* 0x000fe40000004100 */
[----:B------:R-:W-:Y:S02]  /*49d0*/  HADD2.F32 R58, -RZ, R63.H0_H0 ;  /* 0x2000003fff3a7230 */ /* 0x000fe40000004100 */
        /* <DEDUP_REMOVED lines=9> */
[----:B------:R-:W-:Y:S02]  /*4a70*/  HADD2.F32 R13, -RZ, R56.H1_H1 ;  /* 0x30000038ff0d7230 */ /* 0x000fe40000004100 */
[----:B------:R-:W-:Y:S01]  /*4a80*/  FFMA.FTZ R12, R12, R57, R59 ;  /* 0x000000390c0c7223 */ /* 0x000fe2000001003b */
        /* <DEDUP_REMOVED lines=18> */
.L_x_6029:
[----:B------:R-:W-:Y:S05]  /*4bb0*/  BSYNC B2 ;  /* 0x0000000000027941 */ /* 0x000fea0003800000 */
.L_x_6028:
[----:B----4-:R0:W-:Y:S02]  /*4bc0*/  ST.E.128 desc[UR60][R60.64], R12 ;  /* 0x0000000c3c007985 */ /* 0x0101e4000c101d3c */
.L_x_6007:
[----:B------:R-:W-:Y:S05]  /*4bd0*/  BSYNC B1 ;  /* 0x0000000000017941 */ /* 0x000fea0003800000 */
.L_x_6006:
[----:B------:R-:W-:-:S03]  /*4be0*/  UMOV UR4, 0xffffffff ;  /* 0xffffffff00047882 */ /* 0x000fc60000000000 */
[----:B------:R-:W-:Y:S05]  /*4bf0*/  BRA.DIV UR4, `(.L_x_6030) ;  /* 0x0000020204687947 */ /* 0x000fea000b800000 */
[----:B-1----:R-:W1:Y:S04]  /*4c00*/  SHFL.IDX PT, R119, R119, 0x1, 0x1c1f ;  /* 0x003c1f0077777f89 */ /* 0x002e6800000e0000 */
[----:B------:R-:W0:Y:S02]  /*4c10*/  SHFL.IDX PT, R120, R120, 0x1, 0x1c1f ;  /* 0x003c1f0078787f89 */ /* 0x000e2400000e0000 */
.L_x_6355:
        /* <DEDUP_REMOVED lines=50> */
.L_x_6035:
[----:B------:R-:W-:Y:S05]  /*4f40*/  BSYNC B2 ;  /* 0x0000000000027941 */ /* 0x000fea0003800000 */
.L_x_6034:
[----:B----4-:R0:W-:Y:S02]  /*4f50*/  ST.E.128 desc[UR60][R56.64], R12 ;  /* 0x0000000c38007985 */ /* 0x0101e4000c101d3c */
.L_x_6033:
[----:B------:R-:W-:Y:S05]  /*4f60*/  BSYNC B1 ;  /* 0x0000000000017941 */ /* 0x000fea0003800000 */
.L_x_6032:
        /* <DEDUP_REMOVED lines=51> */
.L_x_6039:
[----:B------:R-:W-:Y:S05]  /*52a0*/  BSYNC B2 ;  /* 0x0000000000027941 */ /* 0x000fea0003800000 */
.L_x_6038:
[----:B----4-:R0:W-:Y:S02]  /*52b0*/  ST.E.128 desc[UR60][R52.64], R12 ;  /* 0x0000000c34007985 */ /* 0x0101e4000c101d3c */
.L_x_6037:
[----:B------:R-:W-:Y:S05]  /*52c0*/  BSYNC B1 ;  /* 0x0000000000017941 */ /* 0x000fea0003800000 */
.L_x_6036:
        /* <DEDUP_REMOVED lines=51> */
.L_x_6043:
[----:B------:R-:W-:Y:S05]  /*5600*/  BSYNC B2 ;  /* 0x0000000000027941 */ /* 0x000fea0003800000 */
.L_x_6042:
[----:B----4-:R0:W-:Y:S02]  /*5610*/  ST.E.128 desc[UR60][R48.64], R12 ;  /* 0x0000000c30007985 */ /* 0x0101e4000c101d3c */
.L_x_6041:
[----:B------:R-:W-:Y:S05]  /*5620*/  BSYNC B1 ;  /* 0x0000000000017941 */ /* 0x000fea0003800000 */
.L_x_6040:
        /* <DEDUP_REMOVED lines=49> */
.L_x_6047:
[----:B------:R-:W-:Y:S05]  /*5940*/  BSYNC B2 ;  /* 0x0000000000027941 */ /* 0x000fea0003800000 */
.L_x_6046:
[----:B----4-:R0:W-:Y:S02]  /*5950*/  ST.E.128 desc[UR60][R44.64], R12 ;  /* 0x0000000c2c007985 */ /* 0x0101e4000c101d3c */
.L_x_6045:
[----:B------:R-:W-:Y:S05]  /*5960*/  BSYNC B1 ;  /* 0x0000000000017941 */ /* 0x000fea0003800000 */
.L_x_6044:
        /* <DEDUP_REMOVED lines=49> */
.L_x_6051:
[----:B------:R-:W-:Y:S05]  /*5c80*/  BSYNC B2 ;  /* 0x0000000000027941 */ /* 0x000fea0003800000 */
.L_x_6050:
[----:B----4-:R0:W-:Y:S02]  /*5c90*/  ST.E.128 desc[UR60][R40.64], R12 ;  /* 0x0000000c28007985 */ /* 0x0101e4000c101d3c */
.L_x_6049:
[----:B------:R-:W-:Y:S05]  /*5ca0*/  BSYNC B1 ;  /* 0x0000000000017941 */ /* 0x000fea0003800000 */
.L_x_6048:
        /* <DEDUP_REMOVED lines=48> */
.L_x_6053:
[----:B------:R-:W-:Y:S05]  /*5fb0*/  BSYNC B1 ;  /* 0x0000000000017941 */ /* 0x000fea0003800000 */
.L_x_6052:
[----:B----4-:R0:W-:Y:S01]  /*5fc0*/  ST.E.128 desc[UR60][R36.64], R12 ;  /* 0x0000000c24007985 */ /* 0x0101e2000c101d3c */
[----:B------:R-:W-:Y:S05]  /*5fd0*/  BRA `(.L_x_6031) ;  /* 0x00000040001c7947 */ /* 0x000fea0003800000 */
.L_x_5997:
        /* <DEDUP_REMOVED lines=47> */
.L_x_6055:
[----:B------:R-:W-:Y:S05]  /*62d0*/  BSYNC B1 ;  /* 0x0000000000017941 */ /* 0x000fea0003800000 */
.L_x_6054:
        /* <DEDUP_REMOVED lines=48> */
.L_x_6057:
[----:B------:R-:W-:Y:S05]  /*65e0*/  BSYNC B1 ;  /* 0x0000000000017941 */ /* 0x000fea0003800000 */
.L_x_6056:
[----:B------:R-:W2:Y:S01]  /*65f0*/  LDL R11, [R1+0x4] ;  /* 0x00000400010b7983 */ /* 0x000ea20000100800 */
[----:B0-----:R-:W-:Y:S01]  /*6600*/  MOV R12, R33 ;  /* 0x00000021000c7202 */ /* 0x001fe20000000f00 */
[----:B------:R-:W-:Y:S01]  /*6610*/  IMAD.MOV.U32 R14, RZ, RZ, R37 ;  /* 0x000000ffff0e7224 */ /* 0x000fe200078e0025 */
[----:B------:R-:W-:Y:S02]  /*6620*/  MOV R13, R36 ;  /* 0x00000024000d7202 */ /* 0x000fe40000000f00 */
[----:B------:R-:W-:Y:S02]  /*6630*/  PRMT R160, R81, 0x5410, R82 ;  /* 0x0000541051a07816 */ /* 0x000fe40000000052 */
[----:B------:R-:W-:Y:S01]  /*6640*/  PRMT R165, R13, 0x7610, R165 ;  /* 0x000076100da57816 */ /* 0x000fe200000000a5 */
[----:B------:R-:W-:Y:S01]  /*6650*/  IMAD.MOV.U32 R13, RZ, RZ, R40 ;  /* 0x000000ffff0d7224 */ /* 0x000fe200078e0028 */
[----:B--2---:R-:W-:Y:S01]  /*6660*/  R2UR UR4, R11 ;  /* 0x000000000b0472ca */ /* 0x004fe200000e0000 */
[----:B------:R-:W-:-:S05]  /*6670*/  IMAD.MOV.U32 R11, RZ, RZ, R32 ;  /* 0x000000ffff0b7224 */ /* 0x000fca00078e0020 */
[----:B------:R-:W-:Y:S01]  /*6680*/  PRMT R161, R11, 0x5410, R12 ;  /* 0x000054100ba17816 */ /* 0x000fe2000000000c */
[----:B------:R-:W-:Y:S02]  /*6690*/  IMAD.MOV.U32 R11, RZ, RZ, R38 ;  /* 0x000000ffff0b7224 */ /* 0x000fe400078e0026 */
[----:B------:R-:W-:-:S03]  /*66a0*/  IMAD.MOV.U32 R12, RZ, RZ, R39 ;  /* 0x000000ffff0c7224 */ /* 0x000fc600078e0027 */
        /* <DEDUP_REMOVED lines=27> */
[----:B-----5:R-:W-:Y:S01]  /*6860*/  IMAD.MOV.U32 R13, RZ, RZ, R56 ;  /* 0x000000ffff0d7224 */ /* 0x020fe200078e0038 */
[----:B------:R-:W-:Y:S01]  /*6870*/  PRMT R154, R154, 0x5410, R12 ;  /* 0x000054109a9a7816 */ /* 0x000fe2000000000c */
[----:B------:R-:W-:Y:S01]  /*6880*/  IMAD.MOV.U32 R12, RZ, RZ, R59 ;  /* 0x000000ffff0c7224 */ /* 0x000fe200078e003b */
[----:B------:R-:W-:Y:S02]  /*6890*/  PRMT R169, R11, 0x7610, R169 ;  /* 0x000076100ba97816 */ /* 0x000fe400000000a9 */
[----:B------:R-:W-:Y:S02]  /*68a0*/  PRMT R152, R14, 0x7610, R152 ;  /* 0x000076100e987816 */ /* 0x000fe40000000098 */
[----:B------:R-:W-:Y:S02]  /*68b0*/  MOV R11, R58 ;  /* 0x0000003a000b7202 */ /* 0x000fe40000000f00 */
        /* <DEDUP_REMOVED lines=36> */
.L_x_6058:
[----:B------:R-:W-:Y:S01]  /*6b00*/  LEA R88, R18, R2, 0x3 ;  /* 0x0000000212587211 */ /* 0x000fe200078e18ff */
[----:B------:R-:W0:Y:S01]  /*6b10*/  LDC R132, c[0x0][0x2f4] ;  /* 0x0000bd00ff847b82 */ /* 0x000e220000000800 */
[----:B------:R-:W-:Y:S01]  /*6b20*/  SHF.L.U32 R89, R204, 0x1f, RZ ;  /* 0x0000001fcc597819 */ /* 0x000fe200000006ff */
[----:B------:R-:W-:Y:S03]  /*6b30*/  BSSY B1, `(.L_x_6059) ;  /* 0x0000003000017945 */ /* 0x000fe60003800000 */
[----:B------:R-:W1:Y:S02]  /*6b40*/  SYNCS.PHASECHK.TRANS64.TRYWAIT P5, [R88+URZ+0x30890], R89 ;  /* 0x03089059580075a7 */ /* 0x000e6400080a017f */
[----:B-1----:R-:W-:Y:S05]  /*6b50*/  @!P5 BRA `(.L_x_6060) ;  /* 0x000001e000dcd947 */ /* 0x002fea0003800000 */
.L_x_6356:
[----:B------:R-:W-:Y:S05]  /*6b60*/  BSYNC B1 ;  /* 0x0000000000017941 */ /* 0x000fea0003800000 */
.L_x_6059:
[----:B------:R-:W-:Y:S01]  /*6b70*/  UMOV UR4, 0xffffffff ;  /* 0xffffffff00047882 */ /* 0x000fe20000000000 */
[----:B0-----:R-:W-:Y:S02]  /*6b80*/  IMAD.IADD R135, R132, 0x1, -R121 ;  /* 0x0000000184877824 */ /* 0x001fe400078e0a79 */
[----:B------:R-:W-:Y:S05]  /*6b90*/  BRA.DIV UR4, `(.L_x_6061) ;  /* 0x000001e204e07947 */ /* 0x000fea000b800000 */
[----:B------:R0:W2:Y:S04]  /*6ba0*/  SHFL.IDX PT, R117, R119, RZ, 0x1c1f ;  /* 0x001c1fff77757589 */ /* 0x0000a800000e0000 */
[----:B------:R0:W3:Y:S02]  /*6bb0*/  SHFL.IDX PT, R11, R120, RZ, 0x1c1f ;  /* 0x001c1fff780b7589 */ /* 0x0000e400000e0000 */
.L_x_6360:
        /* <DEDUP_REMOVED lines=30> */
[----:B------:R-:W-:Y:S01]  /*6da0*/  SHF.R.U64 R52, R52, 0x10, R53 ;  /* 0x0000001034347819 */ /* 0x000fe20000001235 */
[----:B------:R-:W-:Y:S01]  /*6db0*/  HADD2.F32 R152, -RZ, R152.H0_H0 ;  /* 0x20000098ff987230 */ /* 0x000fe20000004100 */
[----:B------:R-:W-:Y:S01]  /*6dc0*/  SHF.R.U64 R54, R54, 0x10, R55 ;  /* 0x0000001036367819 */ /* 0x000fe20000001237 */
[----:B------:R-:W-:Y:S01]  /*6dd0*/  HADD2.F32 R149, -RZ, R151.H0_H0 ;  /* 0x20000097ff957230 */ /* 0x000fe20000004100 */
[----:B------:R-:W-:Y:S01]  /*6de0*/  SHF.R.U64 R42, R42, 0x10, R43 ;  /* 0x000000102a2a7819 */ /* 0x000fe2000000122b */
[----:B------:R-:W-:Y:S02]  /*6df0*/  HADD2.F32 R150, -RZ, R81.H0_H0 ;  /* 0x20000051ff967230 */ /* 0x000fe40000004100 */
[----:B------:R-:W-:-:S02]  /*6e00*/  HADD2.F32 R13, -RZ, R153.H0_H0 ;  /* 0x20000099ff0d7230 */ /* 0x000fc40000004100 */
[CC--:B------:R-:W-:Y:S01]  /*6e10*/  FMUL.FTZ R153, R149.reuse, R152.reuse ;  /* 0x0000009895997220 */ /* 0x0c0fe20000410000 */
[----:B------:R-:W-:Y:S02]  /*6e20*/  HADD2.F32 R81, -RZ, R81.H1_H1 ;  /* 0x30000051ff517230 */ /* 0x000fe40000004100 */
[C---:B------:R-:W-:Y:S01]  /*6e30*/  FMUL.FTZ R152, R150.reuse, R152 ;  /* 0x0000009896987220 */ /* 0x040fe20000410000 */
[----:B------:R-:W-:Y:S02]  /*6e40*/  HADD2.F32 R155, -RZ, R155.H0_H0 ;  /* 0x2000009bff9b7230 */ /* 0x000fe40000004100 */
[-C--:B------:R-:W-:Y:S01]  /*6e50*/  FFMA.FTZ R150, R150, R13.reuse, -R153 ;  /* 0x0000000d96967223 */ /* 0x080fe20000010899 */
[----:B------:R-:W-:Y:S02]  /*6e60*/  HADD2.F32 R52, -RZ, R52.H0_H0 ;  /* 0x20000034ff347230 */ /* 0x000fe40000004100 */
[----:B------:R-:W-:Y:S01]  /*6e70*/  FFMA.FTZ R149, R149, R13, R152 ;  /* 0x0000000d95957223 */ /* 0x000fe20000010098 */
[----:B------:R-:W-:Y:S01]  /*6e80*/  SHF.R.U32.HI R152, RZ, 0x10, R53 ;  /* 0x00000010ff987819 */ /* 0x000fe20000011635 */
[----:B------:R-:W-:Y:S01]  /*6e90*/  HADD2.F32 R13, -RZ, R151.H1_H1 ;  /* 0x30000097ff0d7230 */ /* 0x000fe20000004100 */
[----:B------:R-:W-:Y:S01]  /*6ea0*/  SHF.R.U32.HI R151, RZ, 0x10, R41 ;  /* 0x00000010ff977819 */ /* 0x000fe20000011629 */
[----:B------:R-:W-:Y:S01]  /*6eb0*/  HADD2.F32 R53, -RZ, R15.H0_H0 ;  /* 0x2000000fff357230 */ /* 0x000fe20000004100 */
[----:B------:R-:W-:Y:S01]  /*6ec0*/  MOV R41, R83 ;  /* 0x0000005300297202 */ /* 0x000fe20000000f00 */
[----:B------:R-:W-:-:S02]  /*6ed0*/  HADD2.F32 R152, -RZ, R152.H0_H0 ;  /* 0x20000098ff987230 */ /* 0x000fc40000004100 */
[----:B------:R-:W-:Y:S02]  /*6ee0*/  HADD2.F32 R151, -RZ, R151.H0_H0 ;  /* 0x20000097ff977230 */ /* 0x000fe40000004100 */
        /* <DEDUP_REMOVED lines=9> */
[----:B------:R-:W-:Y:S02]  /*6f80*/  HADD2.F32 R54, -RZ, R54.H0_H0 ;  /* 0x20000036ff367230 */ /* 0x000fe40000004100 */
[-C--:B------:R-:W-:Y:S01]  /*6f90*/  FMUL.FTZ R153, R83, R152.reuse ;  /* 0x0000009853997220 */ /* 0x080fe20000410000 */
[----:B------:R-:W-:Y:S01]  /*6fa0*/  FMUL.FTZ R152, R53, R152 ;  /* 0x0000009835987220 */ /* 0x000fe20000410000 */
[----:B------:R-:W-:Y:S01]  /*6fb0*/  HADD2.F32 R42, -RZ, R42.H0_H0 ;  /* 0x2000002aff2a7230 */ /* 0x000fe20000004100 */
[----:B------:R-:W-:Y:S01]  /*6fc0*/  F2FP.F16.F32.PACK_AB R149, R13, R149 ;  /* 0x000000950d95723e */ /* 0x000fe200000000ff */
[-C--:B------:R-:W-:Y:S01]  /*6fd0*/  FFMA.FTZ R53, R53, R151.reuse, -R153 ;  /* 0x0000009735357223 */ /* 0x080fe20000010899 */
[----:B------:R-:W-:Y:S01]  /*6fe0*/  FFMA.FTZ R152, R83, R151, R152 ;  /* 0x0000009753987223 */ /* 0x000fe20000010098 */
[----:B------:R-:W-:Y:S01]  /*6ff0*/  SHF.R.U32.HI R151, RZ, 0x10, R55 ;  /* 0x00000010ff977819 */ /* 0x000fe20000011637 */
[----:B------:R-:W-:Y:S01]  /*7000*/  HADD2.F32 R83, -RZ, R41.H1_H1 ;  /* 0x30000029ff537230 */ /* 0x000fe20000004100 */
[----:B------:R-:W-:Y:S01]  /*7010*/  SHF.R.U32.HI R153, RZ, 0x10, R43 ;  /* 0x00000010ff997819 */ /* 0x000fe2000001162b */
[----:B------:R-:W-:-:S02]  /*7020*/  HADD2.F32 R55, -RZ, R14.H0_H0 ;  /* 0x2000000eff377230 */ /* 0x000fc40000004100 */
[----:B------:R-:W-:Y:S02]  /*7030*/  HADD2.F32 R41, -RZ, R151.H0_H0 ;  /* 0x20000097ff297230 */ /* 0x000fe40000004100 */
[----:B------:R-:W-:Y:S02]  /*7040*/  HADD2.F32 R151, -RZ, R15.H1_H1 ;  /* 0x3000000fff977230 */ /* 0x000fe40000004100 */
[----:B------:R-:W-:Y:S02]  /*7050*/  HADD2.F32 R15, -RZ, R153.H0_H0 ;  /* 0x20000099ff0f7230 */ /* 0x000fe40000004100 */
[-C--:B------:R-:W-:Y:S01]  /*7060*/  FMUL.FTZ R153, R83, R41.reuse ;  /* 0x0000002953997220 */ /* 0x080fe20000410000 */
[----:B------:R-:W-:Y:S02]  /*7070*/  HADD2.F32 R14, -RZ, R14.H1_H1 ;  /* 0x3000000eff0e7230 */ /* 0x000fe40000004100 */
[----:B------:R-:W-:Y:S01]  /*7080*/  FMUL.FTZ R154, R151, R41 ;  /* 0x00000029979a7220 */ /* 0x000fe20000410000 */
[----:B------:R-:W-:-:S02]  /*7090*/  IMAD.MOV.U32 R13, RZ, RZ, R81 ;  /* 0x000000ffff0d7224 */ /* 0x000fc400078e0051 */
[-C--:B------:R-:W-:Y:S01]  /*70a0*/  FFMA.FTZ R41, R151, R15.reuse, -R153 ;  /* 0x0000000f97297223 */ /* 0x080fe20000010899 */
[----:B------:R-:W-:Y:S02]  /*70b0*/  HADD2.F32 R153, -RZ, R12.H0_H0 ;  /* 0x2000000cff997230 */ /* 0x000fe40000004100 */
[----:B------:R-:W-:Y:S01]  /*70c0*/  FFMA.FTZ R15, R83, R15, R154 ;  /* 0x0000000f530f7223 */ /* 0x000fe2000001009a */
[--C-:B------:R-:W-:Y:S02]  /*70d0*/  HADD2.F32 R83, -RZ, R80.reuse.H0_H0 ;  /* 0x20000050ff537230 */ /* 0x100fe40000004100 */
[----:B------:R-:W-:Y:S01]  /*70e0*/  HADD2.F32 R151, -RZ, R167.H1_H1 ;  /* 0x300000a7ff977230 */ /* 0x000fe20000004100 */
[----:B------:R-:W-:Y:S01]  /*70f0*/  F2FP.F16.F32.PACK_AB R41, R41, R53 ;  /* 0x000000352929723e */ /* 0x000fe200000000ff */
[----:B------:R-:W-:Y:S02]  /*7100*/  HADD2.F32 R80, -RZ, R80.H1_H1 ;  /* 0x30000050ff507230 */ /* 0x000fe40000004100 */
[-C--:B------:R-:W-:Y:S01]  /*7110*/  FMUL.FTZ R154, R83, R155.reuse ;  /* 0x0000009b539a7220 */ /* 0x080fe20000410000 */
[----:B------:R-:W-:Y:S01]  /*7120*/  FMUL.FTZ R155, R153, R155 ;  /* 0x0000009b999b7220 */ /* 0x000fe20000410000 */
[----:B------:R-:W-:Y:S01]  /*7130*/  HADD2.F32 R12, -RZ, R12.H1_H1 ;  /* 0x3000000cff0c7230 */ /* 0x000fe20000004100 */
[----:B------:R-:W-:Y:S01]  /*7140*/  F2FP.F16.F32.PACK_AB R152, R15, R152 ;  /* 0x000000980f98723e */ /* 0x000fe200000000ff */
[-C--:B------:R-:W-:Y:S01]  /*7150*/  FFMA.FTZ R154, R153, R151.reuse, -R154 ;  /* 0x00000097999a7223 */ /* 0x080fe2000001089a */
[----:B------:R-:W-:Y:S01]  /*7160*/  FFMA.FTZ R155, R83, R151, R155 ;  /* 0x00000097539b7223 */ /* 0x000fe2000001009b */
[-C--:B------:R-:W-:Y:S01]  /*7170*/  FMUL.FTZ R83, R80, R52.reuse ;  /* 0x0000003450537220 */ /* 0x080fe20000410000 */
[----:B------:R-:W-:Y:S01]  /*7180*/  FMUL.FTZ R52, R12, R52 ;  /* 0x000000340c347220 */ /* 0x000fe20000410000 */
[----:B------:R-:W-:-:S02]  /*7190*/  HADD2.F32 R151, -RZ, R169.H0_H0 ;  /* 0x200000a9ff977230 */ /* 0x000fc40000004100 */
[-C--:B------:R-:W-:Y:S01]  /*71a0*/  FFMA.FTZ R83, R12, R40.reuse, -R83 ;  /* 0x000000280c537223 */ /* 0x080fe20000010853 */
[--C-:B------:R-:W-:Y:S02]  /*71b0*/  HADD2.F32 R12, -RZ, R82.reuse.H0_H0 ;  /* 0x20000052ff0c7230 */ /* 0x100fe40000004100 */
[----:B------:R-:W-:Y:S01]  /*71c0*/  FFMA.FTZ R52, R80, R40, R52 ;  /* 0x0000002850347223 */ /* 0x000fe20000010034 */
[----:B------:R-:W-:Y:S02]  /*71d0*/  HADD2.F32 R40, -RZ, R167.H0_H0 ;  /* 0x200000a7ff287230 */ /* 0x000fe40000004100 */
[----:B------:R-:W-:Y:S02]  /*71e0*/  HADD2.F32 R82, -RZ, R82.H1_H1 ;  /* 0x30000052ff527230 */ /* 0x000fe40000004100 */
[-C--:B------:R-:W-:Y:S01]  /*71f0*/  FMUL.FTZ R80, R12, R151.reuse ;  /* 0x000000970c507220 */ /* 0x080fe20000410000 */
[----:B------:R-:W-:Y:S01]  /*7200*/  FMUL.FTZ R151, R55, R151 ;  /* 0x0000009737977220 */ /* 0x000fe20000410000 */
[----:B------:R-:W-:Y:S01]  /*7210*/  F2FP.F16.F32.PACK_AB R83, R83, R154 ;  /* 0x0000009a5353723e */ /* 0x000fe200000000ff */
[----:B------:R-:W-:-:S02]  /*7220*/  IMAD.MOV.U32 R81, RZ, RZ, R149 ;  /* 0x000000ffff517224 */ /* 0x000fc400078e0095 */
[-C--:B------:R-:W-:Y:S01]  /*7230*/  FFMA.FTZ R80, R55, R40.reuse, -R80 ;  /* 0x0000002837507223 */ /* 0x080fe20000010850 */
[----:B------:R-:W-:Y:S01]  /*7240*/  FFMA.FTZ R151, R12, R40, R151 ;  /* 0x000000280c977223 */ /* 0x000fe20000010097 */
[-C--:B------:R-:W-:Y:S01]  /*7250*/  FMUL.FTZ R12, R82, R54.reuse ;  /* 0x00000036520c7220 */ /* 0x080fe20000410000 */
[----:B------:R-:W-:Y:S01]  /*7260*/  FMUL.FTZ R54, R14, R54 ;  /* 0x000000360e367220 */ /* 0x000fe20000410000 */
[----:B------:R-:W-:Y:S01]  /*7270*/  F2FP.F16.F32.PACK_AB R52, R52, R155 ;  /* 0x0000009b3434723e */ /* 0x000fe200000000ff */
[----:B------:R-:W-:Y:S02]  /*7280*/  IMAD.MOV.U32 R15, RZ, RZ, R41 ;  /* 0x000000ffff0f7224 */ /* 0x000fe400078e0029 */
[-C--:B------:R-:W-:Y:S01]  /*7290*/  FFMA.FTZ R12, R14, R42.reuse, -R12 ;  /* 0x0000002a0e0c7223 */ /* 0x080fe2000001080c */
[----:B------:R-:W-:-:S04]  /*72a0*/  FFMA.FTZ R54, R82, R42, R54 ;  /* 0x0000002a52367223 */ /* 0x000fc80000010036 */
[----:B------:R-:W-:Y:S01]  /*72b0*/  F2FP.F16.F32.PACK_AB R14, R12, R80 ;  /* 0x000000500c0e723e */ /* 0x000fe200000000ff */
[----:B------:R-:W-:Y:S01]  /*72c0*/  IMAD.MOV.U32 R12, RZ, RZ, R83 ;  /* 0x000000ffff0c7224 */ /* 0x000fe200078e0053 */
[----:B------:R-:W-:Y:S01]  /*72d0*/  F2FP.F16.F32.PACK_AB R54, R54, R151 ;  /* 0x000000973636723e */ /* 0x000fe200000000ff */
[----:B------:R-:W-:Y:S01]  /*72e0*/  IMAD.MOV.U32 R83, RZ, RZ, R152 ;  /* 0x000000ffff537224 */ /* 0x000fe200078e0098 */
[----:B------:R-:W-:Y:S02]  /*72f0*/  MOV R80, R52 ;  /* 0x0000003400507202 */ /* 0x000fe40000000f00 */
[----:B------:R-:W-:-:S07]  /*7300*/  MOV R82, R54 ;  /* 0x0000003600527202 */ /* 0x000fce0000000f00 */
.L_x_6067:
[----:B------:R-:W-:Y:S05]  /*7310*/  BSYNC B3 ;  /* 0x0000000000037941 */ /* 0x000fea0003800000 */
.L_x_6066:
[----:B------:R-:W-:-:S04]  /*7320*/  LEA R40, P3, R5, R11, 0x1 ;  /* 0x0000000b05287211 */ /* 0x000fc800078608ff */
[----:B--2---:R-:W-:Y:S02]  /*7330*/  LEA.HI.X R41, R5, R117, R110, 0x1, P3 ;  /* 0x0000007505297211 */ /* 0x004fe400018f0c6e */
[----:B------:R-:W-:-:S03]  /*7340*/  ISETP.GE.AND P3, PT, R148, R132, PT ;  /* 0x000000849400720c */ /* 0x000fc60003f66270 */
[----:B----4-:R4:W-:Y:S10]  /*7350*/  ST.E.128 desc[UR60][R40.64], R12 ;  /* 0x0000000c28007985 */ /* 0x0109f4000c101d3c */
[----:B------:R-:W-:-:S05]  /*7360*/  @!P3 IMAD.WIDE R42, R148, 0x2, R116 ;  /* 0x00000002942ab825 */ /* 0x000fca00078e0274 */
[----:B---3--:R4:W-:Y:S02]  /*7370*/  @!P3 ST.E.128 desc[UR60][R42.64], R80 ;  /* 0x000000502a00b985 */ /* 0x0089e4000c101d3c */
.L_x_6065:
[----:B------:R-:W-:Y:S05]  /*7380*/  BSYNC B2 ;  /* 0x0000000000027941 */ /* 0x000fea0003800000 */
.L_x_6064:
[----:B------:R-:W-:Y:S01]  /*7390*/  ISETP.NE.AND P3, PT, R9, RZ, PT ;  /* 0x000000ff0900720c */ /* 0x000fe20003f65270 */
[----:B------:R-:W-:-:S12]  /*73a0*/  BSSY B2, `(.L_x_6068) ;  /* 0x0000075000027945 */ /* 0x000fd80003800000 */
[----:B------:R-:W-:Y:S05]  /*73b0*/  @!P3 BRA `(.L_x_6069) ;  /* 0x0000000400ccb947 */ /* 0x000fea0003800000 */
[----:B----4-:R-:W-:Y:S01]  /*73c0*/  SEL R12, R121, R135, !P1 ;  /* 0x00000087790c7207 */ /* 0x010fe20004800000 */
        /* <DEDUP_REMOVED lines=18> */
[----:B------:R-:W-:-:S04]  /*74f0*/  IMAD R40, R40, 0x2, R2 ;  /* 0x0000000228287824 */ /* 0x000fc800078e0202 */
[----:B------:R-:W2:Y:S04]  /*7500*/  LDS.128 R12, [R12+0x1e400] ;  /* 0x01e400000c0c7984 */ /* 0x000ea80000000c00 */
[----:B------:R-:W3:Y:S01]  /*7510*/  LDS.128 R40, [R40+0x1e400] ;  /* 0x01e4000028287984 */ /* 0x000ee20000000c00 */
[----:B------:R-:W-:Y:S05]  /*7520*/  @P3 BRA `(.L_x_6071) ;  /* 0x00000004005c3947 */ /* 0x000fea0003800000 */
[----:B------:R-:W-:Y:S01]  /*7530*/  HADD2.F32 R82, -RZ, R168.H1_H1 ;  /* 0x300000a8ff527230 */ /* 0x000fe20000004100 */
[----:B------:R-:W-:Y:S01]  /*7540*/  SHF.R.U64 R36, R36, 0x10, R37 ;  /* 0x0000001024247819 */ /* 0x000fe20000001225 */
[----:B---3--:R-:W-:Y:S01]  /*7550*/  HADD2.F32 R80, -RZ, R41.H0_H0 ;  /* 0x20000029ff507230 */ /* 0x008fe20000004100 */
[----:B------:R-:W-:Y:S01]  /*7560*/  SHF.R.U64 R48, R48, 0x10, R49 ;  /* 0x0000001030307819 */ /* 0x000fe20000001231 */
[----:B--2---:R-:W-:Y:S01]  /*7570*/  HADD2.F32 R81, -RZ, R13.H0_H0 ;  /* 0x2000000dff517230 */ /* 0x004fe20000004100 */
[----:B------:R-:W-:Y:S01]  /*7580*/  SHF.R.U64 R50, R50, 0x10, R51 ;  /* 0x0000001032327819 */ /* 0x000fe20000001233 */
[----:B------:R-:W-:Y:S02]  /*7590*/  HADD2.F32 R55, -RZ, R166.H1_H1 ;  /* 0x300000a6ff377230 */ /* 0x000fe40000004100 */
[-C--:B------:R-:W-:Y:S01]  /*75a0*/  FMUL.FTZ R83, R80, R82.reuse ;  /* 0x0000005250537220 */ /* 0x080fe20000410000 */
[----:B------:R-:W-:Y:S02]  /*75b0*/  HADD2.F32 R41, -RZ, R41.H1_H1 ;  /* 0x30000029ff297230 */ /* 0x000fe40000004100 */
[----:B------:R-:W-:Y:S01]  /*75c0*/  FMUL.FTZ R82, R81, R82 ;  /* 0x0000005251527220 */ /* 0x000fe20000410000 */
[----:B------:R-:W-:-:S02]  /*75d0*/  HADD2.F32 R149, -RZ, R168.H0_H0 ;  /* 0x200000a8ff957230 */ /* 0x000fc40000004100 */
[-C--:B------:R-:W-:Y:S01]  /*75e0*/  FFMA.FTZ R81, R81, R55.reuse, -R83 ;  /* 0x0000003751517223 */ /* 0x080fe20000010853 */
[----:B------:R-:W-:Y:S01]  /*75f0*/  SHF.R.U32.HI R83, RZ, 0x10, R37 ;  /* 0x00000010ff537819 */ /* 0x000fe20000011625 */
[----:B------:R-:W-:Y:S01]  /*7600*/  FFMA.FTZ R80, R80, R55, R82 ;  /* 0x0000003750507223 */ /* 0x000fe20000010052 */
[----:B------:R-:W-:Y:S01]  /*7610*/  SHF.R.U32.HI R82, RZ, 0x10, R49 ;  /* 0x00000010ff527819 */ /* 0x000fe20000011631 */
[----:B------:R-:W-:Y:S01]  /*7620*/  HADD2.F32 R55, -RZ, R13.H1_H1 ;  /* 0x3000000dff377230 */ /* 0x000fe20000004100 */
[--C-:B------:R-:W-:Y:S01]  /*7630*/  SHF.R.U64 R37, R38, 0x10, R39.reuse ;  /* 0x0000001026257819 */ /* 0x100fe20000001227 */
[----:B------:R-:W-:Y:S01]  /*7640*/  HADD2.F32 R13, -RZ, R83.H0_H0 ;  /* 0x20000053ff0d7230 */ /* 0x000fe20000004100 */
[----:B------:R-:W-:Y:S01]  /*7650*/  SHF.R.U32.HI R38, RZ, 0x10, R39 ;  /* 0x00000010ff267819 */ /* 0x000fe20000011627 */
[----:B------:R-:W-:Y:S01]  /*7660*/  HADD2.F32 R82, -RZ, R82.H0_H0 ;  /* 0x20000052ff527230 */ /* 0x000fe20000004100 */
[----:B------:R-:W-:Y:S01]  /*7670*/  SHF.R.U32.HI R39, RZ, 0x10, R51 ;  /* 0x00000010ff277819 */ /* 0x000fe20000011633 */
[----:B------:R-:W-:-:S02]  /*7680*/  HADD2.F32 R51, -RZ, R48.H0_H0 ;  /* 0x20000030ff337230 */ /* 0x000fc40000004100 */
[----:B------:R-:W-:Y:S02]  /*7690*/  HADD2.F32 R36, -RZ, R36.H0_H0 ;  /* 0x20000024ff247230 */ /* 0x000fe40000004100 */
[-C--:B------:R-:W-:Y:S01]  /*76a0*/  FMUL.FTZ R83, R41, R82.reuse ;  /* 0x0000005229537220 */ /* 0x080fe20000410000 */
[C---:B------:R-:W-:Y:S01]  /*76b0*/  FMUL.FTZ R82, R55.reuse, R82 ;  /* 0x0000005237527220 */ /* 0x040fe20000410000 */
[----:B------:R-:W-:Y:S02]  /*76c0*/  HADD2.F32 R39, -RZ, R39.H0_H0 ;  /* 0x20000027ff277230 */ /* 0x000fe40000004100 */
[-C--:B------:R-:W-:Y:S01]  /*76d0*/  FFMA.FTZ R55, R55, R13.reuse, -R83 ;  /* 0x0000000d37377223 */ /* 0x080fe20000010853 */
[----:B------:R-:W-:Y:S01]  /*76e0*/  FFMA.FTZ R41, R41, R13, R82 ;  /* 0x0000000d29297223 */ /* 0x000fe20000010052 */
[----:B------:R-:W-:Y:S01]  /*76f0*/  MOV R13, R43 ;  /* 0x0000002b000d7202 */ /* 0x000fe20000000f00 */
[----:B------:R-:W-:Y:S02]  /*7700*/  HADD2.F32 R83, -RZ, R15.H0_H0 ;  /* 0x2000000fff537230 */ /* 0x000fe40000004100 */
[----:B------:R-:W-:Y:S01]  /*7710*/  HADD2.F32 R82, -RZ, R166.H0_H0 ;  /* 0x200000a6ff527230 */ /* 0x000fe20000004100 */
[----:B------:R-:W-:Y:S01]  /*7720*/  F2FP.F16.F32.PACK_AB R55, R55, R81 ;  /* 0x000000513737723e */ /* 0x000fe200000000ff */
[--C-:B------:R-:W-:Y:S01]  /*7730*/  HADD2.F32 R43, -RZ, R13.reuse.H0_H0 ;  /* 0x2000000dff2b7230 */ /* 0x100fe20000004100 */
[----:B------:R-:W-:Y:S01]  /*7740*/  F2FP.F16.F32.PACK_AB R41, R41, R80 ;  /* 0x000000502929723e */ /* 0x000fe200000000ff */
[----:B------:R-:W-:-:S02]  /*7750*/  HADD2.F32 R13, -RZ, R13.H1_H1 ;  /* 0x3000000dff0d7230 */ /* 0x000fc40000004100 */
[----:B------:R-:W-:Y:S02]  /*7760*/  HADD2.F32 R15, -RZ, R15.H1_H1 ;  /* 0x3000000fff0f7230 */ /* 0x000fe40000004100 */
[-C--:B------:R-:W-:Y:S01]  /*7770*/  FMUL.FTZ R148, R43, R149.reuse ;  /* 0x000000952b947220 */ /* 0x080fe20000410000 */
[----:B------:R-:W-:Y:S01]  /*7780*/  FMUL.FTZ R149, R83, R149 ;  /* 0x0000009553957220 */ /* 0x000fe20000410000 */
[----:B------:R-:W-:Y:S02]  /*7790*/  HADD2.F32 R50, -RZ, R50.H0_H0 ;  /* 0x20000032ff327230 */ /* 0x000fe40000004100 */
[-C--:B------:R-:W-:Y:S01]  /*77a0*/  FMUL.FTZ R49, R15, R39.reuse ;  /* 0x000000270f317220 */ /* 0x080fe20000410000 */
[----:B------:R-:W-:Y:S01]  /*77b0*/  FFMA.FTZ R149, R43, R82, R149 ;  /* 0x000000522b957223 */ /* 0x000fe20000010095 */
[----:B------:R-:W-:Y:S02]  /*77c0*/  HADD2.F32 R43, -RZ, R38.H0_H0 ;  /* 0x20000026ff2b7230 */ /* 0x000fe40000004100 */
[----:B------:R-:W-:Y:S01]  /*77d0*/  FMUL.FTZ R38, R13, R39 ;  /* 0x000000270d267220 */ /* 0x000fe20000410000 */
[----:B------:R-:W-:-:S02]  /*77e0*/  HADD2.F32 R39, -RZ, R40.H0_H0 ;  /* 0x20000028ff277230 */ /* 0x000fc40000004100 */
[----:B------:R-:W-:Y:S01]  /*77f0*/  FFMA.FTZ R148, R83, R82, -R148 ;  /* 0x0000005253947223 */ /* 0x000fe20000010894 */
[----:B------:R-:W-:Y:S02]  /*7800*/  HADD2.F32 R40, -RZ, R40.H1_H1 ;  /* 0x30000028ff287230 */ /* 0x000fe40000004100 */
[-C--:B------:R-:W-:Y:S01]  /*7810*/  FFMA.FTZ R15, R15, R43.reuse, -R38 ;  /* 0x0000002b0f0f7223 */ /* 0x080fe20000010826 */
[--C-:B------:R-:W-:Y:S02]  /*7820*/  HADD2.F32 R38, -RZ, R165.reuse.H1_H1 ;  /* 0x300000a5ff267230 */ /* 0x100fe40000004100 */
[----:B------:R-:W-:Y:S01]  /*7830*/  FFMA.FTZ R13, R13, R43, R49 ;  /* 0x0000002b0d0d7223 */ /* 0x000fe20000010031 */
[----:B------:R-:W-:Y:S02]  /*7840*/  HADD2.F32 R43, -RZ, R165.H0_H0 ;  /* 0x200000a5ff2b7230 */ /* 0x000fe40000004100 */
[--C-:B------:R-:W-:Y:S02]  /*7850*/  HADD2.F32 R49, -RZ, R12.reuse.H0_H0 ;  /* 0x2000000cff317230 */ /* 0x100fe40000004100 */
[----:B------:R-:W-:Y:S01]  /*7860*/  FMUL.FTZ R48, R39, R38 ;  /* 0x0000002627307220 */ /* 0x000fe20000410000 */
[----:B------:R-:W-:Y:S01]  /*7870*/  HADD2.F32 R12, -RZ, R12.H1_H1 ;  /* 0x3000000cff0c7230 */ /* 0x000fe20000004100 */
[----:B------:R-:W-:Y:S01]  /*7880*/  F2FP.F16.F32.PACK_AB R149, R13, R149 ;  /* 0x000000950d95723e */ /* 0x000fe200000000ff */
[----:B------:R-:W-:-:S02]  /*7890*/  IMAD.MOV.U32 R13, RZ, RZ, R55 ;  /* 0x000000ffff0d7224 */ /* 0x000fc400078e0037 */
[C---:B------:R-:W-:Y:S01]  /*78a0*/  FMUL.FTZ R38, R49.reuse, R38 ;  /* 0x0000002631267220 */ /* 0x040fe20000410000 */
[----:B------:R-:W-:Y:S01]  /*78b0*/  FFMA.FTZ R48, R49, R43, -R48 ;  /* 0x0000002b31307223 */ /* 0x000fe20000010830 */
[-C--:B------:R-:W-:Y:S01]  /*78c0*/  FMUL.FTZ R49, R40, R51.reuse ;  /* 0x0000003328317220 */ /* 0x080fe20000410000 */
[C---:B------:R-:W-:Y:S01]  /*78d0*/  FMUL.FTZ R51, R12.reuse, R51 ;  /* 0x000000330c337220 */ /* 0x040fe20000410000 */
[----:B------:R-:W-:Y:S01]  /*78e0*/  FFMA.FTZ R38, R39, R43, R38 ;  /* 0x0000002b27267223 */ /* 0x000fe20000010026 */
[----:B------:R-:W-:Y:S02]  /*78f0*/  HADD2.F32 R39, -RZ, R14.H0_H0 ;  /* 0x2000000eff277230 */ /* 0x000fe40000004100 */
[-C--:B------:R-:W-:Y:S01]  /*7900*/  FFMA.FTZ R49, R12, R36.reuse, -R49 ;  /* 0x000000240c317223 */ /* 0x080fe20000010831 */
[----:B------:R-:W-:Y:S01]  /*7910*/  FFMA.FTZ R51, R40, R36, R51 ;  /* 0x0000002428337223 */ /* 0x000fe20000010033 */
[----:B------:R-:W-:Y:S01]  /*7920*/  HADD2.F32 R12, -RZ, R164.H0_H0 ;  /* 0x200000a4ff0c7230 */ /* 0x000fe20000004100 */
[----:B------:R-:W-:Y:S01]  /*7930*/  F2FP.F16.F32.PACK_AB R15, R15, R148 ;  /* 0x000000940f0f723e */ /* 0x000fe200000000ff */
[--C-:B------:R-:W-:Y:S01]  /*7940*/  HADD2.F32 R40, -RZ, R42.reuse.H0_H0 ;  /* 0x2000002aff287230 */ /* 0x100fe20000004100 */
[----:B------:R-:W-:Y:S01]  /*7950*/  F2FP.F16.F32.PACK_AB R48, R49, R48 ;  /* 0x000000303130723e */ /* 0x000fe200000000ff */
[----:B------:R-:W-:-:S02]  /*7960*/  HADD2.F32 R42, -RZ, R42.H1_H1 ;  /* 0x3000002aff2a7230 */ /* 0x000fc40000004100 */
[----:B------:R-:W-:Y:S01]  /*7970*/  FMUL.FTZ R82, R39, R12 ;  /* 0x0000000c27527220 */ /* 0x000fe20000410000 */
[----:B------:R-:W-:Y:S01]  /*7980*/  HADD2.F32 R14, -RZ, R14.H1_H1 ;  /* 0x3000000eff0e7230 */ /* 0x000fe20000004100 */
[----:B------:R-:W-:Y:S01]  /*7990*/  F2FP.F16.F32.PACK_AB R38, R51, R38 ;  /* 0x000000263326723e */ /* 0x000fe200000000ff */
[----:B------:R-:W-:Y:S02]  /*79a0*/  HADD2.F32 R43, -RZ, R37.H0_H0 ;  /* 0x20000025ff2b7230 */ /* 0x000fe40000004100 */
[----:B------:R-:W-:Y:S01]  /*79b0*/  FMUL.FTZ R37, R40, R12 ;  /* 0x0000000c28257220 */ /* 0x000fe20000410000 */
[----:B------:R-:W-:Y:S02]  /*79c0*/  HADD2.F32 R36, -RZ, R164.H1_H1 ;  /* 0x300000a4ff247230 */ /* 0x000fe40000004100 */
[-C--:B------:R-:W-:Y:S01]  /*79d0*/  FMUL.FTZ R12, R42, R50.reuse ;  /* 0x000000322a0c7220 */ /* 0x080fe20000410000 */
[----:B------:R-:W-:Y:S02]  /*79e0*/  FMUL.FTZ R50, R14, R50 ;  /* 0x000000320e327220 */ /* 0x000fe40000410000 */
[-C--:B------:R-:W-:Y:S01]  /*79f0*/  FFMA.FTZ R37, R39, R36.reuse, -R37 ;  /* 0x0000002427257223 */ /* 0x080fe20000010825 */
[----:B------:R-:W-:Y:S01]  /*7a00*/  FFMA.FTZ R82, R40, R36, R82 ;  /* 0x0000002428527223 */ /* 0x000fe20000010052 */
[-C--:B------:R-:W-:Y:S01]  /*7a10*/  FFMA.FTZ R12, R14, R43.reuse, -R12 ;  /* 0x0000002b0e0c7223 */ /* 0x080fe2000001080c */
[----:B------:R-:W-:Y:S01]  /*7a20*/  FFMA.FTZ R50, R42, R43, R50 ;  /* 0x0000002b2a327223 */ /* 0x000fe20000010032 */
[----:B------:R-:W-:-:S02]  /*7a30*/  MOV R40, R38 ;  /* 0x0000002600287202 */ /* 0x000fc40000000f00 */
[----:B------:R-:W-:Y:S02]  /*7a40*/  MOV R43, R149 ;  /* 0x00000095002b7202 */ /* 0x000fe40000000f00 */
[----:B------:R-:W-:Y:S01]  /*7a50*/  F2FP.F16.F32.PACK_AB R37, R12, R37 ;  /* 0x000000250c25723e */ /* 0x000fe200000000ff */
[----:B------:R-:W-:Y:S01]  /*7a60*/  IMAD.MOV.U32 R12, RZ, RZ, R48 ;  /* 0x000000ffff0c7224 */ /* 0x000fe200078e0030 */
[----:B------:R-:W-:-:S03]  /*7a70*/  F2FP.F16.F32.PACK_AB R50, R50, R82 ;  /* 0x000000523232723e */ /* 0x000fc600000000ff */
[----:B------:R-:W-:Y:S02]  /*7a80*/  IMAD.MOV.U32 R14, RZ, RZ, R37 ;  /* 0x000000ffff0e7224 */ /* 0x000fe400078e0025 */
[----:B------:R-:W-:-:S07]  /*7a90*/  IMAD.MOV.U32 R42, RZ, RZ, R50 ;  /* 0x000000ffff2a7224 */ /* 0x000fce00078e0032 */
.L_x_6071:
[----:B------:R-:W-:Y:S05]  /*7aa0*/  BSYNC B3 ;  /* 0x0000000000037941 */ /* 0x000fea0003800000 */
.L_x_6070:
[----:B------:R-:W-:Y:S01]  /*7ab0*/  ISETP.GE.AND P3, PT, R54, R132, PT ;  /* 0x000000843600720c */ /* 0x000fe20003f66270 */
[----:B--2---:R2:W-:-:S12]  /*7ac0*/  ST.E.128 desc[UR60][R52.64], R12 ;  /* 0x0000000c34007985 */ /* 0x0045d8000c101d3c */
[----:B------:R-:W-:-:S05]  /*7ad0*/  @!P3 IMAD.WIDE R36, R54, 0x2, R116 ;  /* 0x000000023624b825 */ /* 0x000fca00078e0274 */
[----:B---3--:R2:W-:Y:S02]  /*7ae0*/  @!P3 ST.E.128 desc[UR60][R36.64], R40 ;  /* 0x000000282400b985 */ /* 0x0085e4000c101d3c */
.L_x_6069:
[----:B------:R-:W-:Y:S05]  /*7af0*/  BSYNC B2 ;  /* 0x0000000000027941 */ /* 0x000fea0003800000 */
.L_x_6068:
[----:B------:R-:W-:-:S13]  /*7b00*/  ISETP.NE.AND P3, PT, R10, RZ, PT ;  /* 0x000000ff0a00720c */ /* 0x000fda0003f65270 */
[----:B------:R-:W-:Y:S05]  /*7b10*/  @!P3 BRA `(.L_x_6063) ;  /* 0x0000000400c0b947 */ /* 0x000fea0003800000 */
[----:B--2-4-:R-:W2:Y:S01]  /*7b20*/  LDL R12, [R1] ;  /* 0x00000000010c7983 */ /* 0x014ea20000100800 */
[C---:B------:R-:W-:Y:S01]  /*7b30*/  LEA R40, P3, R7.reuse, R11, 0x1 ;  /* 0x0000000b07287211 */ /* 0x040fe200078608ff */
[----:B------:R-:W-:Y:S03]  /*7b40*/  BSSY B2, `(.L_x_6072) ;  /* 0x0000069000027945 */ /* 0x000fe60003800000 */
[----:B------:R-:W-:Y:S02]  /*7b50*/  LEA.HI.X R41, R7, R117, R108, 0x1, P3 ;  /* 0x0000007507297211 */ /* 0x000fe400018f0c6c */
[----:B------:R-:W-:Y:S02]  /*7b60*/  ISETP.GE.AND P3, PT, R194, R118, PT ;  /* 0x00000076c200720c */ /* 0x000fe40003f66270 */
[----:B--2---:R-:W-:-:S04]  /*7b70*/  LOP3.LUT P5, RZ, R12, 0x1, RZ, 0xc0, !PT ;  /* 0x000000010cff7812 */ /* 0x004fc800078ac0ff */
[----:B------:R-:W-:-:S04]  /*7b80*/  SEL R11, R121, R135, !P5 ;  /* 0x00000087790b7207 */ /* 0x000fc80006800000 */
[----:B------:R-:W-:-:S04]  /*7b90*/  SHF.R.S32.HI R12, RZ, 0x1f, R11 ;  /* 0x0000001fff0c7819 */ /* 0x000fc8000001140b */
[----:B------:R-:W-:-:S04]  /*7ba0*/  LEA.HI R11, R12, R11, RZ, 0x4 ;  /* 0x0000000b0c0b7211 */ /* 0x000fc800078f20ff */
        /* <DEDUP_REMOVED lines=44> */
[--C-:B------:R-:W-:Y:S01]  /*7e70*/  HADD2.F32 R39, -RZ, R15.reuse.H0_H0 ;  /* 0x2000000fff277230 */ /* 0x100fe20000004100 */
[----:B------:R-:W-:Y:S01]  /*7e80*/  F2FP.F16.F32.PACK_AB R42, R47, R42 ;  /* 0x0000002a2f2a723e */ /* 0x000fe200000000ff */
[----:B------:R-:W-:Y:S02]  /*7e90*/  HADD2.F32 R15, -RZ, R15.H1_H1 ;  /* 0x3000000fff0f7230 */ /* 0x000fe40000004100 */
[----:B------:R-:W-:Y:S02]  /*7ea0*/  HADD2.F32 R49, -RZ, R35.H0_H0 ;  /* 0x20000023ff317230 */ /* 0x000fe40000004100 */
[-C--:B------:R-:W-:Y:S01]  /*7eb0*/  FMUL.FTZ R35, R45, R37.reuse ;  /* 0x000000252d237220 */ /* 0x080fe20000410000 */
[----:B------:R-:W-:Y:S01]  /*7ec0*/  FMUL.FTZ R50, R39, R37 ;  /* 0x0000002527327220 */ /* 0x000fe20000410000 */
[-C--:B------:R-:W-:Y:S01]  /*7ed0*/  FMUL.FTZ R37, R48, R46.reuse ;  /* 0x0000002e30257220 */ /* 0x080fe20000410000 */
[----:B------:R-:W-:Y:S01]  /*7ee0*/  FMUL.FTZ R46, R15, R46 ;  /* 0x0000002e0f2e7220 */ /* 0x000fe20000410000 */
[----:B------:R-:W-:-:S02]  /*7ef0*/  HADD2.F32 R13, -RZ, R160.H1_H1 ;  /* 0x300000a0ff0d7230 */ /* 0x000fc40000004100 */
[-C--:B------:R-:W-:Y:S01]  /*7f00*/  FFMA.FTZ R52, R15, R49.reuse, -R37 ;  /* 0x000000310f347223 */ /* 0x080fe20000010825 */
[----:B------:R-:W-:Y:S01]  /*7f10*/  FFMA.FTZ R49, R48, R49, R46 ;  /* 0x0000003130317223 */ /* 0x000fe2000001002e */
[----:B------:R-:W-:Y:S02]  /*7f20*/  HADD2.F32 R48, -RZ, R36.H0_H0 ;  /* 0x20000024ff307230 */ /* 0x000fe40000004100 */
[-C--:B------:R-:W-:Y:S01]  /*7f30*/  FFMA.FTZ R35, R39, R13.reuse, -R35 ;  /* 0x0000000d27237223 */ /* 0x080fe20000010823 */
[----:B------:R-:W-:Y:S02]  /*7f40*/  HADD2.F32 R33, -RZ, R33.H0_H0 ;  /* 0x20000021ff217230 */ /* 0x000fe40000004100 */
[----:B------:R-:W-:Y:S01]  /*7f50*/  FFMA.FTZ R50, R45, R13, R50 ;  /* 0x0000000d2d327223 */ /* 0x000fe20000010032 */
[----:B------:R-:W-:Y:S02]  /*7f60*/  HADD2.F32 R46, -RZ, R12.H0_H0 ;  /* 0x2000000cff2e7230 */ /* 0x000fe40000004100 */
[----:B------:R-:W-:Y:S01]  /*7f70*/  HADD2.F32 R36, -RZ, R36.H1_H1 ;  /* 0x30000024ff247230 */ /* 0x000fe20000004100 */
[----:B------:R-:W-:Y:S01]  /*7f80*/  F2FP.F16.F32.PACK_AB R35, R52, R35 ;  /* 0x000000233423723e */ /* 0x000fe200000000ff */
[----:B------:R-:W-:-:S02]  /*7f90*/  HADD2.F32 R12, -RZ, R12.H1_H1 ;  /* 0x3000000cff0c7230 */ /* 0x000fc40000004100 */
[----:B------:R-:W-:Y:S02]  /*7fa0*/  HADD2.F32 R13, -RZ, R32.H0_H0 ;  /* 0x20000020ff0d7230 */ /* 0x000fe40000004100 */
[-C--:B------:R-:W-:Y:S01]  /*7fb0*/  FMUL.FTZ R37, R36, R33.reuse ;  /* 0x0000002124257220 */ /* 0x080fe20000410000 */
[----:B------:R-:W-:Y:S02]  /*7fc0*/  HADD2.F32 R162, -RZ, R162.H0_H0 ;  /* 0x200000a2ffa27230 */ /* 0x000fe40000004100 */
[C---:B------:R-:W-:Y:S01]  /*7fd0*/  FMUL.FTZ R33, R12.reuse, R33 ;  /* 0x000000210c217220 */ /* 0x040fe20000410000 */
[----:B------:R-:W-:Y:S02]  /*7fe0*/  HADD2.F32 R43, -RZ, R43.H0_H0 ;  /* 0x2000002bff2b7230 */ /* 0x000fe40000004100 */
[-C--:B------:R-:W-:Y:S01]  /*7ff0*/  FFMA.FTZ R12, R12, R13.reuse, -R37 ;  /* 0x0000000d0c0c7223 */ /* 0x080fe20000010825 */
[----:B------:R-:W-:Y:S02]  /*8000*/  HADD2.F32 R163, -RZ, R163.H0_H0 ;  /* 0x200000a3ffa37230 */ /* 0x000fe40000004100 */
[----:B------:R-:W-:Y:S01]  /*8010*/  FFMA.FTZ R36, R36, R13, R33 ;  /* 0x0000000d24247223 */ /* 0x000fe20000010021 */
[----:B------:R-:W-:-:S02]  /*8020*/  HADD2.F32 R13, -RZ, R38.H0_H0 ;  /* 0x20000026ff0d7230 */ /* 0x000fc40000004100 */
[----:B------:R-:W-:Y:S02]  /*8030*/  HADD2.F32 R33, -RZ, R14.H0_H0 ;  /* 0x2000000eff217230 */ /* 0x000fe40000004100 */
[----:B------:R-:W-:Y:S01]  /*8040*/  FMUL.FTZ R15, R48, R163 ;  /* 0x000000a3300f7220 */ /* 0x000fe20000410000 */
[----:B------:R-:W-:Y:S02]  /*8050*/  HADD2.F32 R38, -RZ, R38.H1_H1 ;  /* 0x30000026ff267230 */ /* 0x000fe40000004100 */
[-C--:B------:R-:W-:Y:S01]  /*8060*/  FMUL.FTZ R32, R13, R162.reuse ;  /* 0x000000a20d207220 */ /* 0x080fe20000410000 */
[----:B------:R-:W-:Y:S02]  /*8070*/  HADD2.F32 R14, -RZ, R14.H1_H1 ;  /* 0x3000000eff0e7230 */ /* 0x000fe40000004100 */
[----:B------:R-:W-:Y:S01]  /*8080*/  FMUL.FTZ R162, R33, R162 ;  /* 0x000000a221a27220 */ /* 0x000fe20000410000 */
[----:B------:R-:W-:Y:S02]  /*8090*/  HADD2.F32 R161, -RZ, R161.H0_H0 ;  /* 0x200000a1ffa17230 */ /* 0x000fe40000004100 */
[----:B------:R-:W-:Y:S01]  /*80a0*/  FMUL.FTZ R39, R38, R43 ;  /* 0x0000002b26277220 */ /* 0x000fe20000410000 */
[----:B------:R-:W-:-:S02]  /*80b0*/  HADD2.F32 R160, -RZ, R160.H0_H0 ;  /* 0x200000a0ffa07230 */ /* 0x000fc40000004100 */
[----:B------:R-:W-:Y:S01]  /*80c0*/  FMUL.FTZ R43, R14, R43 ;  /* 0x0000002b0e2b7220 */ /* 0x000fe20000410000 */
[----:B------:R-:W-:Y:S02]  /*80d0*/  HADD2.F32 R37, -RZ, R34.H0_H0 ;  /* 0x20000022ff257230 */ /* 0x000fe40000004100 */
[C---:B------:R-:W-:Y:S01]  /*80e0*/  FMUL.FTZ R163, R46.reuse, R163 ;  /* 0x000000a32ea37220 */ /* 0x040fe20000410000 */
[----:B------:R-:W-:Y:S01]  /*80f0*/  FFMA.FTZ R15, R46, R161, -R15 ;  /* 0x000000a12e0f7223 */ /* 0x000fe2000001080f */
[-C--:B------:R-:W-:Y:S01]  /*8100*/  FFMA.FTZ R13, R13, R160.reuse, R162 ;  /* 0x000000a00d0d7223 */ /* 0x080fe200000100a2 */
[----:B------:R-:W-:Y:S01]  /*8110*/  FFMA.FTZ R33, R33, R160, -R32 ;  /* 0x000000a021217223 */ /* 0x000fe20000010820 */
[----:B------:R-:W-:Y:S01]  /*8120*/  FFMA.FTZ R38, R38, R37, R43 ;  /* 0x0000002526267223 */ /* 0x000fe2000001002b */
[----:B------:R-:W-:Y:S01]  /*8130*/  FFMA.FTZ R163, R48, R161, R163 ;  /* 0x000000a130a37223 */ /* 0x000fe200000100a3 */
[----:B------:R-:W-:Y:S01]  /*8140*/  FFMA.FTZ R14, R14, R37, -R39 ;  /* 0x000000250e0e7223 */ /* 0x000fe20000010827 */
[----:B------:R-:W-:-:S02]  /*8150*/  F2FP.F16.F32.PACK_AB R12, R12, R15 ;  /* 0x0000000f0c0c723e */ /* 0x000fc400000000ff */
[----:B------:R-:W-:Y:S01]  /*8160*/  F2FP.F16.F32.PACK_AB R38, R38, R13 ;  /* 0x0000000d2626723e */ /* 0x000fe200000000ff */
[----:B------:R-:W-:Y:S01]  /*8170*/  IMAD.MOV.U32 R13, RZ, RZ, R42 ;  /* 0x000000ffff0d7224 */ /* 0x000fe200078e002a */
[----:B------:R-:W-:Y:S02]  /*8180*/  F2FP.F16.F32.PACK_AB R37, R44, R51 ;  /* 0x000000332c25723e */ /* 0x000fe400000000ff */
[----:B------:R-:W-:Y:S02]  /*8190*/  F2FP.F16.F32.PACK_AB R39, R49, R50 ;  /* 0x000000323127723e */ /* 0x000fe400000000ff */
[----:B------:R-:W-:Y:S02]  /*81a0*/  F2FP.F16.F32.PACK_AB R36, R36, R163 ;  /* 0x000000a32424723e */ /* 0x000fe400000000ff */
[----:B------:R-:W-:Y:S02]  /*81b0*/  F2FP.F16.F32.PACK_AB R14, R14, R33 ;  /* 0x000000210e0e723e */ /* 0x000fe400000000ff */
[----:B------:R-:W-:-:S07]  /*81c0*/  MOV R15, R35 ;  /* 0x00000023000f7202 */ /* 0x000fce0000000f00 */
.L_x_6073:
[----:B------:R-:W-:Y:S05]  /*81d0*/  BSYNC B2 ;  /* 0x0000000000027941 */ /* 0x000fea0003800000 */
.L_x_6072:
[----:B------:R-:W-:Y:S01]  /*81e0*/  ISETP.GE.AND P3, PT, R11, R132, PT ;  /* 0x000000840b00720c */ /* 0x000fe20003f66270 */
[----:B--2---:R2:W-:-:S12]  /*81f0*/  ST.E.128 desc[UR60][R40.64], R12 ;  /* 0x0000000c28007985 */ /* 0x0045d8000c101d3c */
[----:B------:R-:W-:-:S05]  /*8200*/  @!P3 IMAD.WIDE R116, R11, 0x2, R116 ;  /* 0x000000020b74b825 */ /* 0x000fca00078e0274 */
[----:B---3--:R2:W-:Y:S02]  /*8210*/  @!P3 ST.E.128 desc[UR60][R116.64], R36 ;  /* 0x000000247400b985 */ /* 0x0085e4000c101d3c */
.L_x_6063:
[----:B------:R-:W-:Y:S05]  /*8220*/  BSYNC B1 ;  /* 0x0000000000017941 */ /* 0x000fea0003800000 */
.L_x_6062:
[----:B------:R-:W-:-:S03]  /*8230*/  UMOV UR4, 0xffffffff ;  /* 0xffffffff00047882 */ /* 0x000fc60000000000 */
[----:B------:R-:W-:Y:S05]  /*8240*/  BRA.DIV UR4, `(.L_x_6074) ;  /* 0x000001ce04807947 */ /* 0x000fea000b800000 */
[----:B0-----:R-:W0:Y:S04]  /*8250*/  SHFL.IDX PT, R119, R119, 0x1, 0x1c1f ;  /* 0x003c1f0077777f89 */ /* 0x001e2800000e0000 */
[----:B--2---:R2:W0:Y:S02]  /*8260*/  SHFL.IDX PT, R36, R120, 0x1, 0x1c1f ;  /* 0x003c1f0078247f89 */ /* 0x00442400000e0000 */
.L_x_6364:
[----:B------:R-:W-:Y:S05]  /*8270*/  @P4 BRA `(.L_x_6031) ;  /* 0x0000001c00744947 */ /* 0x000fea0003800000 */
[----:B------:R-:W-:Y:S01]  /*8280*/  ISETP.NE.AND P3, PT, R8, RZ, PT ;  /* 0x000000ff0800720c */ /* 0x000fe20003f65270 */
[----:B------:R-:W-:Y:S01]  /*8290*/  BSSY B1, `(.L_x_6075) ;  /* 0x0000075000017945 */ /* 0x000fe20003800000 */
[----:B0-----:R-:W-:-:S11]  /*82a0*/  IMAD.MOV.U32 R37, RZ, RZ, R119 ;  /* 0x000000ffff257224 */ /* 0x001fd600078e0077 */
[----:B------:R-:W-:Y:S05]  /*82b0*/  @!P3 BRA `(.L_x_6076) ;  /* 0x0000000400c8b947 */ /* 0x000fea0003800000 */
[----:B---3--:R-:W-:Y:S01]  /*82c0*/  SEL R11, R121, R135, !P0 ;  /* 0x00000087790b7207 */ /* 0x008fe20004000000 */
[----:B------:R-:W-:Y:S01]  /*82d0*/  BSSY B2, `(.L_x_6077) ;  /* 0x000006e000027945 */ /* 0x000fe20003800000 */
[----:B----4-:R-:W-:Y:S02]  /*82e0*/  SHF.R.U32.HI R13, RZ, 0x3, R216 ;  /* 0x00000003ff0d7819 */ /* 0x010fe400000116d8 */
        /* <DEDUP_REMOVED lines=23> */
[----:B------:R-:W-:Y:S01]  /*8460*/  SHF.R.U64 R42, R76, 0x10, R77 ;  /* 0x000000104c2a7819 */ /* 0x000fe2000000124d */
[----:B------:R-:W-:Y:S01]  /*8470*/  HADD2.F32 R50, -RZ, R159.H1_H1 ;  /* 0x3000009fff327230 */ /* 0x000fe20000004100 */
[----:B----4-:R-:W-:Y:S01]  /*8480*/  MOV R45, R33 ;  /* 0x00000021002d7202 */ /* 0x010fe20000000f00 */
[----:B---3--:R-:W-:Y:S01]  /*8490*/  IMAD.MOV.U32 R33, RZ, RZ, R15 ;  /* 0x000000ffff217224 */ /* 0x008fe200078e000f */
[----:B------:R-:W-:Y:S01]  /*84a0*/  SHF.R.U32.HI R76, RZ, 0x10, R77 ;  /* 0x00000010ff4c7819 */ /* 0x000fe2000001164d */
        /* <DEDUP_REMOVED lines=11> */
[-C--:B------:R-:W-:Y:S01]  /*8560*/  FMUL.FTZ R49, R45, R76.reuse ;  /* 0x0000004c2d317220 */ /* 0x080fe20000410000 */
[----:B------:R-:W-:Y:S01]  /*8570*/  HADD2.F32 R64, -RZ, R64.H0_H0 ;  /* 0x20000040ff407230 */ /* 0x000fe20000004100 */
[----:B------:R-:W-:Y:S01]  /*8580*/  SHF.R.U32.HI R78, RZ, 0x10, R79 ;  /* 0x00000010ff4e7819 */ /* 0x000fe2000001164f */
[----:B------:R-:W-:Y:S01]  /*8590*/  FMUL.FTZ R76, R46, R76 ;  /* 0x0000004c2e4c7220 */ /* 0x000fe20000410000 */
[-C--:B------:R-:W-:Y:S01]  /*85a0*/  FFMA.FTZ R13, R15, R48.reuse, -R52 ;  /* 0x000000300f0d7223 */ /* 0x080fe20000010834 */
[--C-:B------:R-:W-:Y:S01]  /*85b0*/  SHF.R.U64 R43, R66, 0x10, R67.reuse ;  /* 0x00000010422b7819 */ /* 0x100fe20000001243 */
[----:B------:R-:W-:Y:S01]  /*85c0*/  FFMA.FTZ R15, R47, R48, R50 ;  /* 0x000000302f0f7223 */ /* 0x000fe20000010032 */
[----:B------:R-:W-:Y:S01]  /*85d0*/  SHF.R.U32.HI R66, RZ, 0x10, R67 ;  /* 0x00000010ff427819 */ /* 0x000fe20000011643 */
[-C--:B------:R-:W-:Y:S01]  /*85e0*/  FFMA.FTZ R46, R46, R64.reuse, -R49 ;  /* 0x000000402e2e7223 */ /* 0x080fe20000010831 */
[----:B------:R-:W-:Y:S01]  /*85f0*/  FFMA.FTZ R48, R45, R64, R76 ;  /* 0x000000402d307223 */ /* 0x000fe2000001004c */
[----:B------:R-:W-:-:S02]  /*8600*/  HADD2.F32 R64, -RZ, R158.H1_H1 ;  /* 0x3000009eff407230 */ /* 0x000fc40000004100 */
[--C-:B------:R-:W-:Y:S01]  /*8610*/  HADD2.F32 R45, -RZ, R35.reuse.H0_H0 ;  /* 0x20000023ff2d7230 */ /* 0x100fe20000004100 */
[----:B------:R-:W-:Y:S01]  /*8620*/  F2FP.F16.F32.PACK_AB R13, R46, R13 ;  /* 0x0000000d2e0d723e */ /* 0x000fe200000000ff */
[----:B------:R-:W-:Y:S02]  /*8630*/  HADD2.F32 R52, -RZ, R35.H1_H1 ;  /* 0x30000023ff347230 */ /* 0x000fe40000004100 */
        /* <DEDUP_REMOVED lines=11> */
[----:B------:R-:W-:Y:S01]  /*86f0*/  FFMA.FTZ R35, R45, R54, R64 ;  /* 0x000000362d237223 */ /* 0x000fe20000010040 */
[-C--:B------:R-:W-:Y:S01]  /*8700*/  FFMA.FTZ R50, R50, R47.reuse, -R51 ;  /* 0x0000002f32327223 */ /* 0x080fe20000010833 */
[----:B------:R-:W-:Y:S01]  /*8710*/  FFMA.FTZ R52, R52, R47, R49 ;  /* 0x0000002f34347223 */ /* 0x000fe20000010031 */
[----:B------:R-:W-:-:S02]  /*8720*/  HADD2.F32 R45, -RZ, R32.H0_H0 ;  /* 0x20000020ff2d7230 */ /* 0x000fc40000004100 */
[----:B------:R-:W-:Y:S01]  /*8730*/  HADD2.F32 R47, -RZ, R32.H1_H1 ;  /* 0x30000020ff2f7230 */ /* 0x000fe20000004100 */
[----:B------:R-:W-:Y:S01]  /*8740*/  F2FP.F16.F32.PACK_AB R50, R50, R33 ;  /* 0x000000213232723e */ /* 0x000fe200000000ff */
[----:B------:R-:W-:Y:S01]  /*8750*/  HADD2.F32 R51, -RZ, R42.H0_H0 ;  /* 0x2000002aff337230 */ /* 0x000fe20000004100 */
        /* <DEDUP_REMOVED lines=8> */
[----:B------:R-:W-:Y:S01]  /*87e0*/  FMUL.FTZ R11, R45, R159 ;  /* 0x0000009f2d0b7220 */ /* 0x000fe20000410000 */
[-C--:B------:R-:W-:Y:S01]  /*87f0*/  FFMA.FTZ R32, R32, R49.reuse, -R53 ;  /* 0x0000003120207223 */ /* 0x080fe20000010835 */
[----:B------:R-:W-:Y:S01]  /*8800*/  FFMA.FTZ R51, R47, R49, R54 ;  /* 0x000000312f337223 */ /* 0x000fe20000010036 */
[----:B------:R-:W-:Y:S02]  /*8810*/  HADD2.F32 R49, -RZ, R44.H0_H0 ;  /* 0x2000002cff317230 */ /* 0x000fe40000004100 */
[C---:B------:R-:W-:Y:S01]  /*8820*/  FMUL.FTZ R12, R42.reuse, R159 ;  /* 0x0000009f2a0c7220 */ /* 0x040fe20000410000 */
[-C--:B------:R-:W-:Y:S01]  /*8830*/  FFMA.FTZ R11, R42, R157.reuse, -R11 ;  /* 0x0000009d2a0b7223 */ /* 0x080fe2000001080b */
[----:B------:R-:W-:Y:S02]  /*8840*/  HADD2.F32 R44, -RZ, R34.H0_H0 ;  /* 0x20000022ff2c7230 */ /* 0x000fe40000004100 */
[----:B------:R-:W-:Y:S02]  /*8850*/  HADD2.F32 R47, -RZ, R158.H0_H0 ;  /* 0x2000009eff2f7230 */ /* 0x000fe40000004100 */
[----:B------:R-:W-:Y:S01]  /*8860*/  FFMA.FTZ R12, R45, R157, R12 ;  /* 0x0000009d2d0c7223 */ /* 0x000fe2000001000c */
[----:B------:R-:W-:Y:S01]  /*8870*/  HADD2.F32 R42, -RZ, R14.H0_H0 ;  /* 0x2000000eff2a7230 */ /* 0x000fe20000004100 */
[----:B------:R-:W-:Y:S01]  /*8880*/  F2FP.F16.F32.PACK_AB R32, R32, R11 ;  /* 0x0000000b2020723e */ /* 0x000fe200000000ff */
        /* <DEDUP_REMOVED lines=15> */
[----:B------:R-:W-:Y:S02]  /*8980*/  F2FP.F16.F32.PACK_AB R14, R14, R53 ;  /* 0x000000350e0e723e */ /* 0x000fe400000000ff */
[----:B------:R-:W-:Y:S02]  /*8990*/  F2FP.F16.F32.PACK_AB R34, R34, R47 ;  /* 0x0000002f2222723e */ /* 0x000fe400000000ff */
[----:B------:R-:W-:-:S07]  /*89a0*/  MOV R32, R42 ;  /* 0x0000002a00207202 */ /* 0x000fce0000000f00 */
.L_x_6078:
[----:B------:R-:W-:Y:S05]  /*89b0*/  BSYNC B2 ;  /* 0x0000000000027941 */ /* 0x000fea0003800000 */
.L_x_6077:
[----:B---3--:R3:W-:Y:S04]  /*89c0*/  ST.E.128 desc[UR60][R38.64], R12 ;  /* 0x0000000c26007985 */ /* 0x0087e8000c101d3c */
[----:B----4-:R3:W-:Y:S02]  /*89d0*/  @!P3 ST.E.128 desc[UR60][R40.64], R32 ;  /* 0x000000202800b985 */ /* 0x0107e4000c101d3c */
.L_x_6076:
[----:B------:R-:W-:Y:S05]  /*89e0*/  BSYNC B1 ;  /* 0x0000000000017941 */ /* 0x000fea0003800000 */
.L_x_6075:
[----:B------:R-:W-:Y:S01]  /*89f0*/  ISETP.NE.AND P3, PT, R9, RZ, PT ;  /* 0x000000ff0900720c */ /* 0x000fe20003f65270 */
[----:B------:R-:W-:-:S12]  /*8a00*/  BSSY B1, `(.L_x_6079) ;  /* 0x0000076000017945 */ /* 0x000fd80003800000 */
[----:B------:R-:W-:Y:S05]  /*8a10*/  @!P3 BRA `(.L_x_6080) ;  /* 0x0000000400d0b947 */ /* 0x000fea0003800000 */
[----:B0--3--:R-:W-:Y:S01]  /*8a20*/  SEL R11, R121, R135, !P1 ;  /* 0x00000087790b7207 */ /* 0x009fe20004800000 */
        /* <DEDUP_REMOVED lines=15> */
[----:B------:R-:W-:-:S04]  /*8b20*/  LOP3.LUT R11, R11, R13, RZ, 0x3c, !PT ;  /* 0x0000000d0b0b7212 */ /* 0x000fc800078e3cff */
[----:B------:R-:W-:Y:S01]  /*8b30*/  IADD3 R13, R12, R11, RZ ;  /* 0x0000000b0c0d7210 */ /* 0x000fe20007ffe0ff */
[----:B------:R-:W-:Y:S02]  /*8b40*/  IMAD R11, R18, 0x4800, R129 ;  /* 0x00004800120b7824 */ /* 0x000fe400078e0281 */
[----:B------:R-:W-:-:S04]  /*8b50*/  @!P3 IMAD.WIDE R40, R41, 0x2, R36 ;  /* 0x000000022928b825 */ /* 0x000fc800078e0224 */
[----:B------:R-:W-:Y:S02]  /*8b60*/  IMAD R13, R18, 0x4800, R13 ;  /* 0x00004800120d7824 */ /* 0x000fe400078e020d */
[--C-:B------:R-:W-:Y:S02]  /*8b70*/  IMAD R11, R11, 0x2, R2.reuse ;  /* 0x000000020b0b7824 */ /* 0x100fe400078e0202 */
[----:B------:R-:W-:-:S03]  /*8b80*/  IMAD R32, R13, 0x2, R2 ;  /* 0x000000020d207824 */ /* 0x000fc600078e0202 */
[----:B------:R0:W3:Y:S04]  /*8b90*/  LDS.128 R12, [R11+0x1e400] ;  /* 0x01e400000b0c7984 */ /* 0x0000e80000000c00 */
[----:B------:R-:W4:Y:S01]  /*8ba0*/  LDS.128 R32, [R32+0x1e400] ;  /* 0x01e4000020207984 */ /* 0x000f220000000c00 */
[----:B------:R-:W-:Y:S05]  /*8bb0*/  @P4 BRA `(.L_x_6082) ;  /* 0x00000004005c4947 */ /* 0x000fea0003800000 */
[----:B---3--:R-:W-:Y:S01]  /*8bc0*/  MOV R45, R12 ;  /* 0x0000000c002d7202 */ /* 0x008fe20000000f00 */
[----:B----4-:R-:W-:Y:S01]  /*8bd0*/  IMAD.MOV.U32 R12, RZ, RZ, R33 ;  /* 0x000000ffff0c7224 */ /* 0x010fe200078e0021 */
[----:B------:R-:W-:Y:S01]  /*8be0*/  SHF.R.U32.HI R50, RZ, 0x10, R73 ;  /* 0x00000010ff327819 */ /* 0x000fe20000011649 */
[----:B------:R-:W-:Y:S01]  /*8bf0*/  IMAD.MOV.U32 R46, RZ, RZ, R32 ;  /* 0x000000ffff2e7224 */ /* 0x000fe200078e0020 */
[----:B------:R-:W-:Y:S01]  /*8c00*/  SHF.R.U32.HI R48, RZ, 0x10, R61 ;  /* 0x00000010ff307819 */ /* 0x000fe2000001163d */
[----:B------:R-:W-:Y:S01]  /*8c10*/  IMAD.MOV.U32 R47, RZ, RZ, R35 ;  /* 0x000000ffff2f7224 */ /* 0x000fe200078e0023 */
[----:B------:R-:W-:Y:S01]  /*8c20*/  MOV R33, R15 ;  /* 0x0000000f00217202 */ /* 0x000fe20000000f00 */
[----:B------:R-:W-:Y:S01]  /*8c30*/  HADD2.F32 R51, -RZ, R147.H1_H1 ;  /* 0x30000093ff337230 */ /* 0x000fe20000004100 */
[--C-:B------:R-:W-:Y:S01]  /*8c40*/  SHF.R.U64 R43, R74, 0x10, R75.reuse ;  /* 0x000000104a2b7819 */ /* 0x100fe2000000124b */
[--C-:B------:R-:W-:Y:S01]  /*8c50*/  HADD2.F32 R32, -RZ, R12.reuse.H0_H0 ;  /* 0x2000000cff207230 */ /* 0x100fe20000004100 */
[----:B------:R-:W-:Y:S01]  /*8c60*/  SHF.R.U32.HI R74, RZ, 0x10, R75 ;  /* 0x00000010ff4a7819 */ /* 0x000fe2000001164b */
[----:B------:R-:W-:Y:S01]  /*8c70*/  HADD2.F32 R35, -RZ, R12.H1_H1 ;  /* 0x3000000cff237230 */ /* 0x000fe20000004100 */
[--C-:B0-----:R-:W-:Y:S01]  /*8c80*/  SHF.R.U64 R11, R62, 0x10, R63.reuse ;  /* 0x000000103e0b7819 */ /* 0x101fe2000000123f */
[--C-:B------:R-:W-:Y:S01]  /*8c90*/  HADD2.F32 R12, -RZ, R13.reuse.H0_H0 ;  /* 0x2000000dff0c7230 */ /* 0x100fe20000004100 */
[----:B------:R-:W-:Y:S01]  /*8ca0*/  SHF.R.U32.HI R62, RZ, 0x10, R63 ;  /* 0x00000010ff3e7819 */ /* 0x000fe2000001163f */
        /* <DEDUP_REMOVED lines=19> */
[-C--:B------:R-:W-:Y:S01]  /*8de0*/  FMUL.FTZ R54, R48, R51.reuse ;  /* 0x0000003330367220 */ /* 0x080fe20000410000 */
[--C-:B------:R-:W-:Y:S02]  /*8df0*/  HADD2.F32 R35, -RZ, R33.reuse.H0_H0 ;  /* 0x20000021ff237230 */ /* 0x100fe40000004100 */
[----:B------:R-:W-:Y:S02]  /*8e00*/  HADD2.F32 R50, -RZ, R144.H1_H1 ;  /* 0x30000090ff327230 */ /* 0x000fe40000004100 */
[----:B------:R-:W-:Y:S01]  /*8e10*/  FMUL.FTZ R60, R49, R52 ;  /* 0x00000034313c7220 */ /* 0x000fe20000410000 */
[----:B------:R-:W-:Y:S02]  /*8e20*/  HADD2.F32 R47, -RZ, R33.H1_H1 ;  /* 0x30000021ff2f7230 */ /* 0x000fe40000004100 */
[----:B------:R-:W-:Y:S01]  /*8e30*/  FMUL.FTZ R51, R35, R51 ;  /* 0x0000003323337220 */ /* 0x000fe20000410000 */
[----:B------:R-:W-:-:S02]  /*8e40*/  HADD2.F32 R62, -RZ, R62.H0_H0 ;  /* 0x2000003eff3e7230 */ /* 0x000fc40000004100 */
[----:B------:R-:W-:Y:S01]  /*8e50*/  FFMA.FTZ R33, R35, R50, -R54 ;  /* 0x0000003223217223 */ /* 0x000fe20000010836 */
[----:B------:R-:W-:Y:S02]  /*8e60*/  HADD2.F32 R42, -RZ, R42.H0_H0 ;  /* 0x2000002aff2a7230 */ /* 0x000fe40000004100 */
[C---:B------:R-:W-:Y:S01]  /*8e70*/  FMUL.FTZ R52, R47.reuse, R52 ;  /* 0x000000342f347220 */ /* 0x040fe20000410000 */
[----:B------:R-:W-:Y:S01]  /*8e80*/  FFMA.FTZ R35, R48, R50, R51 ;  /* 0x0000003230237223 */ /* 0x000fe20000010033 */
[-C--:B------:R-:W-:Y:S01]  /*8e90*/  FFMA.FTZ R60, R47, R62.reuse, -R60 ;  /* 0x0000003e2f3c7223 */ /* 0x080fe2000001083c */
[----:B------:R-:W-:Y:S02]  /*8ea0*/  HADD2.F32 R47, -RZ, R46.H0_H0 ;  /* 0x2000002eff2f7230 */ /* 0x000fe40000004100 */
[----:B------:R-:W-:Y:S01]  /*8eb0*/  FFMA.FTZ R62, R49, R62, R52 ;  /* 0x0000003e313e7223 */ /* 0x000fe20000010034 */
[----:B------:R-:W-:Y:S02]  /*8ec0*/  HADD2.F32 R48, -RZ, R44.H0_H0 ;  /* 0x2000002cff307230 */ /* 0x000fe40000004100 */
[----:B------:R-:W-:Y:S01]  /*8ed0*/  HADD2.F32 R46, -RZ, R46.H1_H1 ;  /* 0x3000002eff2e7230 */ /* 0x000fe20000004100 */
[----:B------:R-:W-:Y:S01]  /*8ee0*/  F2FP.F16.F32.PACK_AB R60, R60, R33 ;  /* 0x000000213c3c723e */ /* 0x000fe200000000ff */
[--C-:B------:R-:W-:Y:S01]  /*8ef0*/  HADD2.F32 R44, -RZ, R45.reuse.H0_H0 ;  /* 0x2000002dff2c7230 */ /* 0x100fe20000004100 */
[----:B------:R-:W-:Y:S01]  /*8f00*/  F2FP.F16.F32.PACK_AB R33, R32, R13 ;  /* 0x0000000d2021723e */ /* 0x000fe200000000ff */
[----:B------:R-:W-:-:S02]  /*8f10*/  HADD2.F32 R45, -RZ, R45.H1_H1 ;  /* 0x3000002dff2d7230 */ /* 0x000fc40000004100 */
[-C--:B------:R-:W-:Y:S01]  /*8f20*/  FMUL.FTZ R52, R46, R48.reuse ;  /* 0x000000302e347220 */ /* 0x080fe20000410000 */
[----:B------:R-:W-:Y:S01]  /*8f30*/  HADD2.F32 R147, -RZ, R147.H0_H0 ;  /* 0x20000093ff937230 */ /* 0x000fe20000004100 */
[----:B------:R-:W-:Y:S01]  /*8f40*/  F2FP.F16.F32.PACK_AB R35, R62, R35 ;  /* 0x000000233e23723e */ /* 0x000fe200000000ff */
[----:B------:R-:W-:Y:S02]  /*8f50*/  HADD2.F32 R145, -RZ, R145.H0_H0 ;  /* 0x20000091ff917230 */ /* 0x000fe40000004100 */
[C---:B------:R-:W-:Y:S01]  /*8f60*/  FMUL.FTZ R51, R45.reuse, R48 ;  /* 0x000000302d337220 */ /* 0x040fe20000410000 */
[-C--:B------:R-:W-:Y:S01]  /*8f70*/  FFMA.FTZ R52, R45, R42.reuse, -R52 ;  /* 0x0000002a2d347223 */ /* 0x080fe20000010834 */
[----:B------:R-:W-:Y:S02]  /*8f80*/  HADD2.F32 R45, -RZ, R43.H0_H0 ;  /* 0x2000002bff2d7230 */ /* 0x000fe40000004100 */
[----:B------:R-:W-:Y:S01]  /*8f90*/  FMUL.FTZ R50, R44, R147 ;  /* 0x000000932c327220 */ /* 0x000fe20000410000 */
[----:B------:R-:W-:Y:S01]  /*8fa0*/  FFMA.FTZ R51, R46, R42, R51 ;  /* 0x0000002a2e337223 */ /* 0x000fe20000010033 */
[----:B------:R-:W-:-:S02]  /*8fb0*/  HADD2.F32 R43, -RZ, R34.H0_H0 ;  /* 0x20000022ff2b7230 */ /* 0x000fc40000004100 */
[C---:B------:R-:W-:Y:S01]  /*8fc0*/  FMUL.FTZ R49, R47.reuse, R147 ;  /* 0x000000932f317220 */ /* 0x040fe20000410000 */
[----:B------:R-:W-:Y:S02]  /*8fd0*/  HADD2.F32 R146, -RZ, R146.H0_H0 ;  /* 0x20000092ff927230 */ /* 0x000fe40000004100 */
[-C--:B------:R-:W-:Y:S01]  /*8fe0*/  FFMA.FTZ R50, R47, R145.reuse, R50 ;  /* 0x000000912f327223 */ /* 0x080fe20000010032 */
[----:B------:R-:W-:Y:S02]  /*8ff0*/  HADD2.F32 R42, -RZ, R14.H0_H0 ;  /* 0x2000000eff2a7230 */ /* 0x000fe40000004100 */
[----:B------:R-:W-:Y:S01]  /*9000*/  FFMA.FTZ R49, R44, R145, -R49 ;  /* 0x000000912c317223 */ /* 0x000fe20000010831 */
[----:B------:R-:W-:Y:S02]  /*9010*/  HADD2.F32 R34, -RZ, R34.H1_H1 ;  /* 0x30000022ff227230 */ /* 0x000fe40000004100 */
[----:B------:R-:W-:Y:S01]  /*9020*/  FMUL.FTZ R47, R43, R146 ;  /* 0x000000922b2f7220 */ /* 0x000fe20000410000 */
[----:B------:R-:W-:-:S02]  /*9030*/  HADD2.F32 R14, -RZ, R14.H1_H1 ;  /* 0x3000000eff0e7230 */ /* 0x000fc40000004100 */
[----:B------:R-:W-:Y:S01]  /*9040*/  FMUL.FTZ R146, R42, R146 ;  /* 0x000000922a927220 */ /* 0x000fe20000410000 */
[----:B------:R-:W-:Y:S02]  /*9050*/  HADD2.F32 R144, -RZ, R144.H0_H0 ;  /* 0x20000090ff907230 */ /* 0x000fe40000004100 */
[-C--:B------:R-:W-:Y:S01]  /*9060*/  FMUL.FTZ R53, R34, R45.reuse ;  /* 0x0000002d22357220 */ /* 0x080fe20000410000 */
[----:B------:R-:W-:Y:S02]  /*9070*/  HADD2.F32 R11, -RZ, R11.H0_H0 ;  /* 0x2000000bff0b7230 */ /* 0x000fe40000004100 */
[----:B------:R-:W-:Y:S01]  /*9080*/  FMUL.FTZ R45, R14, R45 ;  /* 0x0000002d0e2d7220 */ /* 0x000fe20000410000 */
[----:B------:R-:W-:Y:S02]  /*9090*/  IMAD.MOV.U32 R13, RZ, RZ, R15 ;  /* 0x000000ffff0d7224 */ /* 0x000fe400078e000f */
        /* <DEDUP_REMOVED lines=8> */
[----:B------:R-:W-:-:S07]  /*9120*/  MOV R15, R60 ;  /* 0x0000003c000f7202 */ /* 0x000fce0000000f00 */
.L_x_6082:
[----:B------:R-:W-:Y:S05]  /*9130*/  BSYNC B2 ;  /* 0x0000000000027941 */ /* 0x000fea0003800000 */
.L_x_6081:
[----:B---3--:R3:W-:Y:S04]  /*9140*/  ST.E.128 desc[UR60][R38.64], R12 ;  /* 0x0000000c26007985 */ /* 0x0087e8000c101d3c */
[----:B----4-:R3:W-:Y:S02]  /*9150*/  @!P3 ST.E.128 desc[UR60][R40.64], R32 ;  /* 0x000000202800b985 */ /* 0x0107e4000c101d3c */
.L_x_6080:
[----:B------:R-:W-:Y:S05]  /*9160*/  BSYNC B1 ;  /* 0x0000000000017941 */ /* 0x000fea0003800000 */
.L_x_6079:
[----:B------:R-:W-:-:S13]  /*9170*/  ISETP.NE.AND P3, PT, R10, RZ, PT ;  /* 0x000000ff0a00720c */ /* 0x000fda0003f65270 */
[----:B------:R-:W-:Y:S05]  /*9180*/  @!P3 BRA `(.L_x_6031) ;  /* 0x0000000c00b0b947 */ /* 0x000fea0003800000 */
[----:B0--3--:R-:W3:Y:S01]  /*9190*/  LDL R11, [R1] ;  /* 0x00000000010b7983 */ /* 0x009ee20000100800 */
[----:B----4-:R-:W-:Y:S01]  /*91a0*/  SHF.R.U32.HI R15, RZ, 0x3, R216 ;  /* 0x00000003ff0f7819 */ /* 0x010fe200000116d8 */
[----:B------:R-:W-:Y:S01]  /*91b0*/  BSSY B1, `(.L_x_6083) ;  /* 0x000006c000017945 */ /* 0x000fe20003800000 */
[----:B------:R-:W-:-:S04]  /*91c0*/  LEA R38, P3, R7, R36, 0x1 ;  /* 0x0000002407267211 */ /* 0x000fc800078608ff */
        /* <DEDUP_REMOVED lines=19> */
[----:B------:R-:W0:Y:S04]  /*9300*/  LDS.128 R12, [R13+0x1e400] ;  /* 0x01e400000d0c7984 */ /* 0x000e280000000c00 */
[----:B------:R-:W3:Y:S01]  /*9310*/  LDS.128 R32, [R32+0x1e400] ;  /* 0x01e4000020207984 */ /* 0x000ee20000000c00 */
[----:B------:R-:W-:Y:S05]  /*9320*/  @P3 BRA `(.L_x_6084) ;  /* 0x0000000400503947 */ /* 0x000fea0003800000 */
[----:B------:R-:W-:Y:S01]  /*9330*/  SHF.R.U32.HI R48, RZ, 0x10, R69 ;  /* 0x00000010ff307819 */ /* 0x000fe20000011645 */
[----:B0-----:R-:W-:Y:S01]  /*9340*/  IMAD.MOV.U32 R43, RZ, RZ, R12 ;  /* 0x000000ffff2b7224 */ /* 0x001fe200078e000c */
[----:B---3--:R-:W-:Y:S01]  /*9350*/  MOV R44, R34 ;  /* 0x00000022002c7202 */ /* 0x008fe20000000f00 */
[----:B------:R-:W-:Y:S01]  /*9360*/  HADD2.F32 R34, -RZ, R33.H0_H0 ;  /* 0x20000021ff227230 */ /* 0x000fe20000004100 */
[----:B------:R-:W-:Y:S01]  /*9370*/  SHF.R.U32.HI R46, RZ, 0x10, R57 ;  /* 0x00000010ff2e7819 */ /* 0x000fe20000011639 */
[----:B------:R-:W-:Y:S01]  /*9380*/  HADD2.F32 R47, -RZ, R143.H1_H1 ;  /* 0x3000008fff2f7230 */ /* 0x000fe20000004100 */
[--C-:B------:R-:W-:Y:S01]  /*9390*/  SHF.R.U64 R41, R70, 0x10, R71.reuse ;  /* 0x0000001046297819 */ /* 0x100fe20000001247 */
[----:B------:R-:W-:Y:S01]  /*93a0*/  HADD2.F32 R33, -RZ, R33.H1_H1 ;  /* 0x30000021ff217230 */ /* 0x000fe20000004100 */
[----:B------:R-:W-:Y:S01]  /*93b0*/  SHF.R.U32.HI R70, RZ, 0x10, R71 ;  /* 0x00000010ff467819 */ /* 0x000fe20000011647 */
[--C-:B------:R-:W-:Y:S02]  /*93c0*/  HADD2.F32 R12, -RZ, R13.reuse.H0_H0 ;  /* 0x2000000dff0c7230 */ /* 0x100fe40000004100 */
[----:B------:R-:W-:Y:S01]  /*93d0*/  FMUL.FTZ R49, R34, R47 ;  /* 0x0000002f22317220 */ /* 0x000fe20000410000 */
[----:B------:R-:W-:Y:S01]  /*93e0*/  HADD2.F32 R48, -RZ, R48.H0_H0 ;  /* 0x20000030ff307230 */ /* 0x000fe20000004100 */
[----:B------:R-:W-:Y:S01]  /*93f0*/  SHF.R.U64 R40, R58, 0x10, R59 ;  /* 0x000000103a287819 */ /* 0x000fe2000000123b */
[----:B------:R-:W-:-:S02]  /*9400*/  HADD2.F32 R13, -RZ, R13.H1_H1 ;  /* 0x3000000dff0d7230 */ /* 0x000fc40000004100 */
[C---:B------:R-:W-:Y:S01]  /*9410*/  FMUL.FTZ R47, R12.reuse, R47 ;  /* 0x0000002f0c2f7220 */ /* 0x040fe20000410000 */
[----:B------:R-:W-:Y:S02]  /*9420*/  HADD2.F32 R45, -RZ, R141.H1_H1 ;  /* 0x3000008dff2d7230 */ /* 0x000fe40000004100 */
[-C--:B------:R-:W-:Y:S01]  /*9430*/  FMUL.FTZ R50, R33, R48.reuse ;  /* 0x0000003021327220 */ /* 0x080fe20000410000 */
[----:B------:R-:W-:Y:S02]  /*9440*/  HADD2.F32 R46, -RZ, R46.H0_H0 ;  /* 0x2000002eff2e7230 */ /* 0x000fe40000004100 */
[----:B------:R-:W-:Y:S01]  /*9450*/  FMUL.FTZ R48, R13, R48 ;  /* 0x000000300d307220 */ /* 0x000fe20000410000 */
[----:B------:R-:W-:Y:S01]  /*9460*/  SHF.R.U32.HI R58, RZ, 0x10, R59 ;  /* 0x00000010ff3a7819 */ /* 0x000fe2000001163b */
[-C--:B------:R-:W-:Y:S01]  /*9470*/  FFMA.FTZ R12, R12, R45.reuse, -R49 ;  /* 0x0000002d0c0c7223 */ /* 0x080fe20000010831 */
[----:B------:R-:W-:Y:S01]  /*9480*/  FFMA.FTZ R47, R34, R45, R47 ;  /* 0x0000002d222f7223 */ /* 0x000fe2000001002f */
[-C--:B------:R-:W-:Y:S01]  /*9490*/  FFMA.FTZ R52, R33, R46.reuse, R48 ;  /* 0x0000002e21347223 */ /* 0x080fe20000010030 */
[----:B------:R-:W-:Y:S01]  /*94a0*/  FFMA.FTZ R45, R13, R46, -R50 ;  /* 0x0000002e0d2d7223 */ /* 0x000fe20000010832 */
[--C-:B------:R-:W-:Y:S01]  /*94b0*/  HADD2.F32 R33, -RZ, R35.reuse.H0_H0 ;  /* 0x20000023ff217230 */ /* 0x100fe20000004100 */
[----:B------:R-:W-:Y:S01]  /*94c0*/  SHF.R.U64 R42, R56, 0x10, R57 ;  /* 0x00000010382a7819 */ /* 0x000fe20000001239 */
[----:B------:R-:W-:Y:S01]  /*94d0*/  HADD2.F32 R35, -RZ, R35.H1_H1 ;  /* 0x30000023ff237230 */ /* 0x000fe20000004100 */
[----:B------:R-:W-:Y:S01]  /*94e0*/  SHF.R.U64 R55, R68, 0x10, R69 ;  /* 0x0000001044377819 */ /* 0x000fe20000001245 */
[----:B------:R-:W-:-:S02]  /*94f0*/  HADD2.F32 R13, -RZ, R15.H0_H0 ;  /* 0x2000000fff0d7230 */ /* 0x000fc40000004100 */
[----:B------:R-:W-:Y:S02]  /*9500*/  HADD2.F32 R50, -RZ, R70.H0_H0 ;  /* 0x20000046ff327230 */ /* 0x000fe40000004100 */
[----:B------:R-:W-:Y:S02]  /*9510*/  HADD2.F32 R15, -RZ, R15.H1_H1 ;  /* 0x3000000fff0f7230 */ /* 0x000fe40000004100 */
[----:B------:R-:W-:Y:S02]  /*9520*/  HADD2.F32 R48, -RZ, R142.H1_H1 ;  /* 0x3000008eff307230 */ /* 0x000fe40000004100 */
[-C--:B------:R-:W-:Y:S01]  /*9530*/  FMUL.FTZ R56, R35, R50.reuse ;  /* 0x0000003223387220 */ /* 0x080fe20000410000 */
[----:B------:R-:W-:Y:S02]  /*9540*/  HADD2.F32 R46, -RZ, R58.H0_H0 ;  /* 0x2000003aff2e7230 */ /* 0x000fe40000004100 */
[----:B------:R-:W-:Y:S01]  /*9550*/  FMUL.FTZ R50, R15, R50 ;  /* 0x000000320f327220 */ /* 0x000fe20000410000 */
[----:B------:R-:W-:-:S02]  /*9560*/  HADD2.F32 R34, -RZ, R140.H1_H1 ;  /* 0x3000008cff227230 */ /* 0x000fc40000004100 */
[-C--:B------:R-:W-:Y:S01]  /*9570*/  FMUL.FTZ R54, R33, R48.reuse ;  /* 0x0000003021367220 */ /* 0x080fe20000410000 */
[----:B------:R-:W-:Y:S01]  /*9580*/  FMUL.FTZ R48, R13, R48 ;  /* 0x000000300d307220 */ /* 0x000fe20000410000 */
[-C--:B------:R-:W-:Y:S01]  /*9590*/  FFMA.FTZ R53, R15, R46.reuse, -R56 ;  /* 0x0000002e0f357223 */ /* 0x080fe20000010838 */
[----:B------:R-:W-:Y:S01]  /*95a0*/  FFMA.FTZ R56, R35, R46, R50 ;  /* 0x0000002e23387223 */ /* 0x000fe20000010032 */
[-C--:B------:R-:W-:Y:S01]  /*95b0*/  FFMA.FTZ R54, R13, R34.reuse, -R54 ;  /* 0x000000220d367223 */ /* 0x080fe20000010836 */
[----:B------:R-:W-:Y:S02]  /*95c0*/  HADD2.F32 R46, -RZ, R143.H0_H0 ;  /* 0x2000008fff2e7230 */ /* 0x000fe40000004100 */
[----:B------:R-:W-:Y:S01]  /*95d0*/  FFMA.FTZ R51, R33, R34, R48 ;  /* 0x0000002221337223 */ /* 0x000fe20000010030 */
[----:B------:R-:W-:Y:S02]  /*95e0*/  HADD2.F32 R15, -RZ, R32.H0_H0 ;  /* 0x20000020ff0f7230 */ /* 0x000fe40000004100 */
        /* <DEDUP_REMOVED lines=18> */
[-C--:B------:R-:W-:Y:S01]  /*9710*/  FMUL.FTZ R32, R15, R142.reuse ;  /* 0x0000008e0f207220 */ /* 0x080fe20000410000 */
        /* <DEDUP_REMOVED lines=20> */
[----:B------:R-:W-:-:S07]  /*9860*/  F2FP.F16.F32.PACK_AB R34, R41, R142 ;  /* 0x0000008e2922723e */ /* 0x000fce00000000ff */
.L_x_6084:
[----:B------:R-:W-:Y:S05]  /*9870*/  BSYNC B1 ;  /* 0x0000000000017941 */ /* 0x000fea0003800000 */
.L_x_6083:
[----:B0-----:R0:W-:Y:S01]  /*9880*/  ST.E.128 desc[UR60][R38.64], R12 ;  /* 0x0000000c26007985 */ /* 0x0011e2000c101d3c */
[----:B------:R-:W-:-:S13]  /*9890*/  ISETP.GE.AND P3, PT, R11, R132, PT ;  /* 0x000000840b00720c */ /* 0x000fda0003f66270 */
[----:B------:R-:W-:Y:S05]  /*98a0*/  @P3 BRA `(.L_x_6031) ;  /* 0x0000000400e83947 */ /* 0x000fea0003800000 */
[----:B------:R-:W-:-:S05]  /*98b0*/  IMAD.WIDE R36, R11, 0x2, R36 ;  /* 0x000000020b247825 */ /* 0x000fca00078e0224 */
[----:B---3--:R3:W-:Y:S01]  /*98c0*/  ST.E.128 desc[UR60][R36.64], R32 ;  /* 0x0000002024007985 */ /* 0x0087e2000c101d3c */
[----:B------:R-:W-:Y:S05]  /*98d0*/  BRA `(.L_x_6031) ;  /* 0x0000000400dc7947 */ /* 0x000fea0003800000 */
.L_x_5996:
[----:B------:R-:W2:Y:S02]  /*98e0*/  LDL R11, [R1+0x4] ;  /* 0x00000400010b7983 */ /* 0x000ea40000100800 */
[----:B--2---:R-:W-:-:S13]  /*98f0*/  R2UR UR4, R11 ;  /* 0x000000000b0472ca */ /* 0x004fda00000e0000 */
[----:B------:R-:W-:-:S06]  /*9900*/  UISETP.NE.AND UP0, UPT, UR4, 0x3, UPT ;  /* 0x000000030400788c */ /* 0x000fcc000bf05270 */
[----:B------:R-:W-:-:S13]  /*9910*/  PLOP3.LUT P2, PT, PT, PT, UP0, 0x80, 0x0 ;  /* 0x000000000000781c */ /* 0x000fda0003f4f008 */
[----:B------:R-:W-:Y:S05]  /*9920*/  @!P2 BRA `(.L_x_6085) ;  /* 0x000000000004a947 */ /* 0x000fea0003800000 */
[----:B------:R-:W-:Y:S01]  /*9930*/  BPT.TRAP 0x1 ;  /* 0x000000040000795c */ /* 0x000fe20000300000 */
.L_x_6085:
[----:B------:R-:W-:Y:S01]  /*9940*/  LEA R88, R18, R2, 0x3 ;  /* 0x0000000212587211 */ /* 0x000fe200078e18ff */
[----:B------:R-:W-:Y:S01]  /*9950*/  BSSY B1, `(.L_x_6086) ;  /* 0x0000005000017945 */ /* 0x000fe20003800000 */
[----:B------:R-:W-:Y:S02]  /*9960*/  SHF.L.U32 R89, R204, 0x1f, RZ ;  /* 0x0000001fcc597819 */ /* 0x000fe400000006ff */
[----:B------:R-:W-:Y:S02]  /*9970*/  SHF.R.S32.HI R85, RZ, 0x1f, R29 ;  /* 0x0000001fff557819 */ /* 0x000fe4000001141d */
[----:B------:R-:W0:Y:S02]  /*9980*/  SYNCS.PHASECHK.TRANS64.TRYWAIT P3, [R88+URZ+0x30890], R89 ;  /* 0x03089059580075a7 */ /* 0x000e24000806017f */
[----:B0-----:R-:W-:Y:S05]  /*9990*/  @!P3 BRA `(.L_x_6087) ;  /* 0x000001b400f8b947 */ /* 0x001fea0003800000 */
.L_x_6365:
[----:B------:R-:W-:Y:S05]  /*99a0*/  BSYNC B1 ;  /* 0x0000000000017941 */ /* 0x000fea0003800000 */
.L_x_6086:
        /* <DEDUP_REMOVED lines=27> */
.L_x_6369:
        /* <DEDUP_REMOVED lines=16> */
[----:B------:R-:W-:Y:S01]  /*9c60*/  @!P5 IMAD.SHL.U32 R11, R197, 0x8, RZ ;  /* 0x00000008c50bd824 */ /* 0x000fe200078e00ff */
[----:B--2---:R-:W-:Y:S01]  /*9c70*/  @!P5 MOV R36, R38 ;  /* 0x000000260024d202 */ /* 0x004fe20000000f00 */
[----:B------:R-:W-:-:S04]  /*9c80*/  @!P5 IMAD.MOV.U32 R37, RZ, RZ, R39 ;  /* 0x000000ffff25d224 */ /* 0x000fc800078e0027 */
        /* <DEDUP_REMOVED lines=18> */
.L_x_6090:
[----:B------:R-:W-:Y:S05]  /*9db0*/  BSYNC B1 ;  /* 0x0000000000017941 */ /* 0x000fea0003800000 */
.L_x_6089:
[----:B------:R-:W-:-:S03]  /*9dc0*/  UMOV UR4, 0xffffffff ;  /* 0xffffffff00047882 */ /* 0x000fc60000000000 */
[----:B------:R-:W-:Y:S05]  /*9dd0*/  BRA.DIV UR4, `(.L_x_6091) ;  /* 0x000001b604487947 */ /* 0x000fea000b800000 */
[----:B--2---:R2:W0:Y:S04]  /*9de0*/  SHFL.IDX PT, R39, R41, 0x1, 0x1c1f ;  /* 0x003c1f0029277f89 */ /* 0x00442800000e0000 */
[----:B---3--:R2:W3:Y:S02]  /*9df0*/  SHFL.IDX PT, R38, R40, 0x1, 0x1c1f ;  /* 0x003c1f0028267f89 */ /* 0x0084e400000e0000 */
.L_x_6373:
        /* <DEDUP_REMOVED lines=17> */
[----:B0-----:R-:W-:Y:S01]  /*9f10*/  @!P5 MOV R36, R38 ;  /* 0x000000260024d202 */ /* 0x001fe20000000f00 */
[----:B------:R-:W-:-:S04]  /*9f20*/  @!P5 IMAD.MOV.U32 R37, RZ, RZ, R39 ;  /* 0x000000ffff25d224 */ /* 0x000fc800078e0027 */
[----:B------:R-:W-:-:S05]  /*9f30*/  @!P5 IMAD.WIDE R36, R11, 0x2, R36 ;  /* 0x000000020b24d825 */ /* 0x000fca00078e0224 */
[----:B---3--:R0:W-:Y:S01]  /*9f40*/  @!P5 ST.E.128 desc[UR60][R36.64], R12 ;  /* 0x0000000c2400d985 */ /* 0x0081e2000c101d3c */
[----:B------:R-:W-:-:S13]  /*9f50*/  ISETP.GE.AND P5, PT, R194, UR4, PT ;  /* 0x00000004c2007c0c */ /* 0x000fda000bfa6270 */
[----:B------:R-:W3:Y:S01]  /*9f60*/  @!P5 LDS.128 R12, [R31+0x23000] ;  /* 0x023000001f0cd984 */ /* 0x000ee20000000c00 */
[----:B------:R-:W-:Y:S01]  /*9f70*/  @!P5 IMAD.SHL.U32 R11, R198, 0x8, RZ ;  /* 0x00000008c60bd824 */ /* 0x000fe200078e00ff */
[----:B0-----:R-:W-:Y:S01]  /*9f80*/  @!P5 MOV R36, R38 ;  /* 0x000000260024d202 */ /* 0x001fe20000000f00 */
[----:B------:R-:W-:-:S04]  /*9f90*/  @!P5 IMAD.MOV.U32 R37, RZ, RZ, R39 ;  /* 0x000000ffff25d224 */ /* 0x000fc800078e0027 */
        /* <DEDUP_REMOVED lines=11> */
.L_x_6031:
[----:B------:R-:W-:Y:S05]  /*a050*/  BSYNC B0 ;  /* 0x0000000000007941 */ /* 0x000fea0003800000 */
.L_x_5995:
        /* <DEDUP_REMOVED lines=12> */
[----:B------:R-:W-:-:S05]  /*a120*/  @!P3 VIADD R11, R88, 0x308a0 ;  /* 0x000308a0580bb836 */ /* 0x000fca0000000000 */
[----:B------:R-:W-:-:S04]  /*a130*/  @!P3 PRMT R11, RZ, 0x654, R11 ;  /* 0x00000654ff0bb816 */ /* 0x000fc8000000000b */
[----:B------:R0:W-:Y:S01]  /*a140*/  @!P3 SYNCS.ARRIVE.TRANS64.RED.A1T0 RZ, [R11+URZ], RZ ;  /* 0x000000ff0bffb9a7 */ /* 0x0001e2000810043f */
[----:B------:R-:W-:Y:S05]  /*a150*/  @!P2 BRA `(.L_x_6093) ;  /* 0x000000000004a947 */ /* 0x000fea0003800000 */
[----:B------:R-:W-:Y:S01]  /*a160*/  BPT.TRAP 0x1 ;  /* 0x000000040000795c */ /* 0x000fe20000300000 */
.L_x_6093:
[----:B------:R-:W-:Y:S05]  /*a170*/  BSYNC B0 ;  /* 0x0000000000007941 */ /* 0x000fea0003800000 */
.L_x_6092:
[----:B------:R-:W3:Y:S01]  /*a180*/  SYNCS.PHASECHK.TRANS64.TRYWAIT P2, [R88+URZ+0x308b0], R89 ;  /* 0x0308b059580075a7 */ /* 0x000ee2000804017f */
[----:B------:R-:W-:Y:S04]  /*a190*/  BSSY B0, `(.L_x_6094) ;  /* 0x0000002000007945 */ /* 0x000fe80003800000 */
[----:B---3--:R-:W-:Y:S05]  /*a1a0*/  @!P2 BRA `(.L_x_6095) ;  /* 0x000001b000a0a947 */ /* 0x008fea0003800000 */
.L_x_6374:
[----:B------:R-:W-:Y:S05]  /*a1b0*/  BSYNC B0 ;  /* 0x0000000000007941 */ /* 0x000fea0003800000 */
.L_x_6094:
[----:B------:R-:W-:Y:S01]  /*a1c0*/  ULDC.64 UR4, c[0x0][0x328] ;  /* 0x0000ca0000047ab9 */ /* 0x000fe20000000a00 */
[----:B------:R-:W-:Y:S01]  /*a1d0*/  IADD3 R87, -R203, R87, RZ ;  /* 0x00000057cb577210 */ /* 0x000fe20007ffe1ff */
[----:B----4-:R-:W-:Y:S01]  /*a1e0*/  IMAD R14, R85, UR4, RZ ;  /* 0x00000004550e7c24 */ /* 0x010fe2000f8e02ff */
[----:B------:R-:W-:Y:S01]  /*a1f0*/  BSSY B0, `(.L_x_6096) ;  /* 0x0000036000007945 */ /* 0x000fe20003800000 */
[----:B------:R-:W-:-:S04]  /*a200*/  IMAD.WIDE.U32 R12, R29, UR4, RZ ;  /* 0x000000041d0c7c25 */ /* 0x000fc8000f8e00ff */
[----:B------:R-:W-:Y:S01]  /*a210*/  IMAD R29, R29, UR5, R14 ;  /* 0x000000051d1d7c24 */ /* 0x000fe2000f8e020e */
[----:B------:R-:W-:Y:S02]  /*a220*/  ULDC.64 UR4, c[0x0][0x338] ;  /* 0x0000ce0000047ab9 */ /* 0x000fe40000000a00 */
[----:B0-----:R-:W-:Y:S02]  /*a230*/  IMAD R11, R86, UR4, RZ ;  /* 0x00000004560b7c24 */ /* 0x001fe4000f8e02ff */
[----:B------:R-:W-:Y:S02]  /*a240*/  IADD3 R13, R13, R29, RZ ;  /* 0x0000001d0d0d7210 */ /* 0x000fe40007ffe0ff */
        /* <DEDUP_REMOVED lines=11> */
[----:B------:R0:W4:Y:S01]  /*a300*/  SHFL.IDX PT, R34, R38, RZ, 0x1c1f ;  /* 0x001c1fff26227589 */ /* 0x00012200000e0000 */
[----:B------:R-:W-:-:S03]  /*a310*/  ISETP.GE.AND P2, PT, R87, 0x1, PT ;  /* 0x000000015700780c */ /* 0x000fc60003f46270 */
[----:B------:R0:W0:Y:S10]  /*a320*/  SHFL.IDX PT, R35, R11, RZ, 0x1c1f ;  /* 0x001c1fff0b237589 */ /* 0x00003400000e0000 */
[----:B------:R-:W-:Y:S05]  /*a330*/  @!P2 BRA `(.L_x_6097) ;  /* 0x000000000084a947 */ /* 0x000fea0003800000 */
[----:B------:R-:W-:Y:S02]  /*a340*/  ULDC UR4, c[0x0][0x2f4] ;  /* 0x0000bd0000047ab9 */ /* 0x000fe40000000800 */
        /* <DEDUP_REMOVED lines=32> */
.L_x_6097:
[----:B------:R-:W-:Y:S05]  /*a550*/  BSYNC B0 ;  /* 0x0000000000007941 */ /* 0x000fea0003800000 */
.L_x_6096:
[----:B------:R-:W-:Y:S01]  /*a560*/  ISETP.GE.AND P2, PT, R87, 0x41, PT ;  /* 0x000000415700780c */ /* 0x000fe20003f46270 */
[----:B0-----:R0:W0:Y:S01]  /*a570*/  SHFL.IDX PT, R35, R11, 0x1, 0x1c1f ;  /* 0x003c1f000b237f89 */ /* 0x00102200000e0000 */
[----:B------:R-:W-:Y:S03]  /*a580*/  BSSY B0, `(.L_x_6098) ;  /* 0x0000024000007945 */ /* 0x000fe60003800000 */
[----:B----4-:R4:W0:Y:S08]  /*a590*/  SHFL.IDX PT, R34, R38, 0x1, 0x1c1f ;  /* 0x003c1f0026227f89 */ /* 0x01083000000e0000 */
[----:B----4-:R-:W-:Y:S05]  /*a5a0*/  @!P2 BRA `(.L_x_6099) ;  /* 0x000000000084a947 */ /* 0x010fea0003800000 */
[----:B------:R-:W-:Y:S02]  /*a5b0*/  ULDC UR4, c[0x0][0x2f4] ;  /* 0x0000bd0000047ab9 */ /* 0x000fe40000000800 */
        /* <DEDUP_REMOVED lines=32> */
.L_x_6099:
[----:B------:R-:W-:Y:S05]  /*a7c0*/  BSYNC B0 ;  /* 0x0000000000007941 */ /* 0x000fea0003800000 */
.L_x_6098:
[----:B0-----:R-:W5:Y:S01]  /*a7d0*/  LDL R11, [R1] ;  /* 0x00000000010b7983 */ /* 0x001f620000100800 */
[----:B-1-3--:R-:W-:Y:S01]  /*a7e0*/  @!P3 IADD3 R88, R88, 0x308c0, RZ ;  /* 0x000308c05858b810 */ /* 0x00afe20007ffe0ff */
[----:B------:R-:W-:Y:S01]  /*a7f0*/  VIADD R18, R18, 0x1 ;  /* 0x0000000112127836 */ /* 0x000fe20000000000 */
[----:B------:R-:W-:Y:S01]  /*a800*/  PLOP3.LUT P2, PT, PT, PT, PT, 0x8, 0x0 ;  /* 0x000000000000781c */ /* 0x000fe20003f4e170 */
        /* <DEDUP_REMOVED lines=15> */
.L_x_5990:
[----:B------:R-:W0:Y:S01]  /*a900*/  LDC R0, c[0x0][0x448] ;  /* 0x00011200ff007b82 */ /* 0x000e220000000800 */
[----:B------:R-:W-:Y:S01]  /*a910*/  BSSY B0, `(.L_x_6101) ;  /* 0x0000045000007945 */ /* 0x000fe20003800000 */
        /* <DEDUP_REMOVED lines=10> */
[----:B------:R-:W-:Y:S01]  /*a9c0*/  IMAD.MOV.U32 R103, RZ, RZ, RZ ;  /* 0x000000ffff677224 */ /* 0x000fe200078e00ff */
[----:B------:R-:W-:Y:S02]  /*a9d0*/  CS2R R98, SRZ ;  /* 0x0000000000627805 */ /* 0x000fe4000001ff00 */
[----:B------:R-:W-:-:S02]  /*a9e0*/  CS2R R100, SRZ ;  /* 0x0000000000647805 */ /* 0x000fc4000001ff00 */
[----:B----4-:R-:W-:Y:S02]  /*a9f0*/  CS2R R86, SRZ ;  /* 0x0000000000567805 */ /* 0x010fe4000001ff00 */
[----:B------:R-:W-:Y:S02]  /*aa00*/  CS2R R96, SRZ ;  /* 0x0000000000607805 */ /* 0x000fe4000001ff00 */
[----:B------:R-:W-:Y:S02]  /*aa10*/  MOV R95, RZ ;  /* 0x000000ff005f7202 */ /* 0x000fe40000000f00 */
[----:B------:R-:W-:Y:S02]  /*aa20*/  CS2R R90, SRZ ;  /* 0x00000000005a7805 */ /* 0x000fe4000001ff00 */
[----:B------:R-:W-:Y:S02]  /*aa30*/  CS2R R92, SRZ ;  /* 0x00000000005c7805 */ /* 0x000fe4000001ff00 */
[----:B------:R-:W-:-:S02]  /*aa40*/  CS2R R88, SRZ ;  /* 0x0000000000587805 */ /* 0x000fc4000001ff00 */
[----:B------:R-:W-:Y:S02]  /*aa50*/  CS2R R122, SRZ ;  /* 0x00000000007a7805 */ /* 0x000fe4000001ff00 */
[----:B--2---:R-:W-:Y:S02]  /*aa60*/  CS2R R82, SRZ ;  /* 0x0000000000527805 */ /* 0x004fe4000001ff00 */
[----:B------:R-:W-:Y:S02]  /*aa70*/  CS2R R84, SRZ ;  /* 0x0000000000547805 */ /* 0x000fe4000001ff00 */
[----:B0-----:R-:W-:Y:S01]  /*aa80*/  ISETP.NE.AND P0, PT, R0, 0x1, PT ;  /* 0x000000010000780c */ /* 0x001fe20003f05270 */
[----:B------:R-:W-:Y:S01]  /*aa90*/  VIADD R0, R225, 0x7f ;  /* 0x0000007fe1007836 */ /* 0x000fe20000000000 */
        /* <DEDUP_REMOVED lines=10> */
[----:B------:R-:W-:Y:S01]  /*ab40*/  CS2R R130, SRZ ;  /* 0x0000000000827805 */ /* 0x000fe2000001ff00 */
[----:B------:R-:W0:Y:S01]  /*ab50*/  @P0 LDC R3, c[0x0][0x44c] ;  /* 0x00011300ff030b82 */ /* 0x000e220000000800 */
[----:B------:R-:W-:Y:S02]  /*ab60*/  CS2R R56, SRZ ;  /* 0x0000000000387805 */ /* 0x000fe4000001ff00 */
[----:B------:R-:W-:Y:S02]  /*ab70*/  CS2R R50, SRZ ;  /* 0x0000000000327805 */ /* 0x000fe4000001ff00 */
[----:B------:R-:W-:Y:S02]  /*ab80*/  CS2R R52, SRZ ;  /* 0x0000000000347805 */ /* 0x000fe4000001ff00 */
[----:B------:R-:W-:-:S02]  /*ab90*/  CS2R R132, SRZ ;  /* 0x0000000000847805 */ /* 0x000fc4000001ff00 */
[----:B------:R-:W-:Y:S02]  /*aba0*/  CS2R R48, SRZ ;  /* 0x0000000000307805 */ /* 0x000fe4000001ff00 */
[----:B------:R-:W-:Y:S02]  /*abb0*/  CS2R R42, SRZ ;  /* 0x00000000002a7805 */ /* 0x000fe4000001ff00 */
[----:B------:R-:W-:Y:S01]  /*abc0*/  CS2R R44, SRZ ;  /* 0x00000000002c7805 */ /* 0x000fe2000001ff00 */
[----:B------:R-:W1:Y:S01]  /*abd0*/  @P0 LDC R4, c[0x0][0x450] ;  /* 0x00011400ff040b82 */ /* 0x000e620000000800 */
[----:B------:R-:W-:Y:S02]  /*abe0*/  CS2R R134, SRZ ;  /* 0x0000000000867805 */ /* 0x000fe4000001ff00 */
[----:B------:R-:W-:Y:S02]  /*abf0*/  CS2R R40, SRZ ;  /* 0x0000000000287805 */ /* 0x000fe4000001ff00 */
[----:B------:R-:W-:-:S02]  /*ac00*/  CS2R R34, SRZ ;  /* 0x0000000000227805 */ /* 0x000fc4000001ff00 */
[----:B------:R-:W-:Y:S02]  /*ac10*/  CS2R R36, SRZ ;  /* 0x0000000000247805 */ /* 0x000fe4000001ff00 */
[----:B------:R-:W-:Y:S02]  /*ac20*/  CS2R R32, SRZ ;  /* 0x0000000000207805 */ /* 0x000fe4000001ff00 */
[----:B------:R-:W-:Y:S02]  /*ac30*/  MOV R8, RZ ;  /* 0x000000ff00087202 */ /* 0x000fe40000000f00 */
[----:B------:R-:W-:Y:S01]  /*ac40*/  CS2R R26, SRZ ;  /* 0x00000000001a7805 */ /* 0x000fe2000001ff00 */
[----:B0-----:R-:W-:-:S05]  /*ac50*/  @P0 IMAD.HI.U32 R3, R0, R3, RZ ;  /* 0x0000000300030227 */ /* 0x001fca00078e00ff */
[----:B-1----:R-:W-:Y:S02]  /*ac60*/  @P0 SHF.R.U32.HI R0, RZ, R4, R3 ;  /* 0x00000004ff000219 */ /* 0x002fe40000011603 */
[----:B------:R-:W-:Y:S02]  /*ac70*/  CS2R R4, SRZ ;  /* 0x0000000000047805 */ /* 0x000fe4000001ff00 */
[----:B------:R-:W-:Y:S02]  /*ac80*/  PLOP3.LUT P0, PT, PT, PT, PT, 0x80, 0x0 ;  /* 0x000000000000781c */ /* 0x000fe40003f0f070 */
[----:B------:R-:W-:Y:S01]  /*ac90*/  IADD3 R0, R137, R0, RZ ;  /* 0x0000000089007210 */ /* 0x000fe20007ffe0ff */
[----:B------:R-:W-:-:S04]  /*aca0*/  IMAD.MOV.U32 R137, RZ, RZ, RZ ;  /* 0x000000ffff897224 */ /* 0x000fc800078e00ff */
[----:B------:R-:W-:-:S05]  /*acb0*/  IMAD.HI R0, R0, 0x2aaaaaab, RZ ;  /* 0x2aaaaaab00007827 */ /* 0x000fca00078e02ff */
[----:B------:R-:W-:-:S04]  /*acc0*/  SHF.R.U32.HI R3, RZ, 0x1f, R0 ;  /* 0x0000001fff037819 */ /* 0x000fc80000011600 */
[----:B------:R-:W-:Y:S01]  /*acd0*/  LEA.HI.SX32 R3, R0, R3, 0x1c ;  /* 0x0000000300037211 */ /* 0x000fe200078fe2ff */
[----:B------:R-:W-:-:S03]  /*ace0*/  IMAD.MOV.U32 R0, RZ, RZ, RZ ;  /* 0x000000ffff007224 */ /* 0x000fc600078e00ff */
[----:B------:R-:W-:Y:S02]  /*acf0*/  VIMNMX R72, R138, R3, PT ;  /* 0x000000038a487248 */ /* 0x000fe40003fe0100 */
[----:B------:R-:W-:Y:S01]  /*ad00*/  CS2R R138, SRZ ;  /* 0x00000000008a7805 */ /* 0x000fe2000001ff00 */
[----:B------:R-:W-:Y:S01]  /*ad10*/  IMAD.MOV.U32 R3, RZ, RZ, RZ ;  /* 0x000000ffff037224 */ /* 0x000fe200078e00ff */
[----:B------:R-:W-:Y:S01]  /*ad20*/  ISETP.GE.AND P1, PT, R72, 0x1, PT ;  /* 0x000000014800780c */ /* 0x000fe20003f26270 */
[----:B------:R-:W-:-:S12]  /*ad30*/  @P2 BRA `(.L_x_6102) ;  /* 0x0000000000082947 */ /* 0x000fd80003800000 */
[----:B------:R-:W0:Y:S02]  /*ad40*/  FENCE.VIEW.ASYNC.G ;  /* 0x00000000000073c6 */ /* 0x000e240000000100 */
[----:B0-----:R-:W-:Y:S06]  /*ad50*/  BAR.ARV 0xc, 0x180 ;  /* 0x0306000000007b1d */ /* 0x001fec0000002000 */
.L_x_6102:
[----:B------:R-:W-:Y:S05]  /*ad60*/  BSYNC B0 ;  /* 0x0000000000007941 */ /* 0x000fea0003800000 */
.L_x_6101:
[----:B------:R-:W-:Y:S01]  /*ad70*/  CS2R R24, SRZ ;  /* 0x0000000000187805 */ /* 0x000fe2000001ff00 */
[----:B------:R-:W-:Y:S06]  /*ad80*/  @!P1 BRA `(.L_x_6103) ;  /* 0x0000010400709947 */ /* 0x000fec0003800000 */
        /* <DEDUP_REMOVED lines=22> */
[----:B------:R-:W-:Y:S01]  /*aef0*/  MOV R11, UR5 ;  /* 0x00000005000b7c02 */ /* 0x000fe20008000f00 */
[----:B------:R-:W-:Y:S01]  /*af00*/  IMAD.U32 R10, RZ, RZ, UR4 ;  /* 0x00000004ff0a7e24 */ /* 0x000fe2000f8e00ff */
[----:B------:R-:W-:Y:S01]  /*af10*/  MOV R13, RZ ;  /* 0x000000ff000d7202 */ /* 0x000fe20000000f00 */
[----:B------:R-:W-:-:S02]  /*af20*/  IMAD.MOV.U32 R8, RZ, RZ, 0x70 ;  /* 0x00000070ff087424 */ /* 0x000fc400078e00ff */
[----:B0-----:R-:W-:-:S07]  /*af30*/  IMAD.MOV.U32 R12, RZ, RZ, 0x1 ;  /* 0x00000001ff0c7424 */ /* 0x001fce00078e00ff */
[----:B------:R-:W-:-:S07]  /*af40*/  LEPC R20, `(.L_x_6104) ;  /* 0x000000001014794e */ /* 0x000fce0000000000 */
[----:B-1---5:R-:W-:Y:S05]  /*af50*/  CALL.ABS.NOINC R14 ;  /* 0x000000000e007343 */ /* 0x022fea0003c00000 */
.L_x_6104:
        /* <DEDUP_REMOVED lines=13> */
.L_x_6108:
[----:B-1----:R1:W2:Y:S02]  /*b030*/  SYNCS.PHASECHK.TRANS64.TRYWAIT P0, [R2+URZ+0x30800], R3 ;  /* 0x03080003020075a7 */ /* 0x0022a4000800017f */
[----:B--2---:R-:W-:Y:S05]  /*b040*/  @!P0 NANOSLEEP.SYNCS 0x989680 ;  /* 0x009896800000895d */ /* 0x004fea0003900000 */
[----:B------:R-:W2:Y:S02]  /*b050*/  @!P0 SYNCS.PHASECHK.TRANS64 P0, [R2+URZ+0x30800], R3 ;  /* 0x03080003020085a7 */ /* 0x000ea4000800007f */
[----:B--2---:R-:W-:Y:S05]  /*b060*/  @!P0 BRA `(.L_x_6108) ;  /* 0xfffffffc00f08947 */ /* 0x004fea000383ffff */
.L_x_6107:
[----:B------:R-:W-:Y:S05]  /*b070*/  BSYNC B0 ;  /* 0x0000000000007941 */ /* 0x000fea0003800000 */
.L_x_6106:
[----:B------:R-:W-:Y:S05]  /*b080*/  BRA `(.L_x_6109) ;  /* 0x0000006c005c7947 */ /* 0x000fea0003800000 */
.L_x_6105:
        /* <DEDUP_REMOVED lines=13> */
[----:B------:R-:W-:Y:S01]  /*b160*/  IMAD.IADD R27, R3, 0x1, R25 ;  /* 0x00000001031b7824 */ /* 0x000fe200078e0219 */
[----:B------:R-:W-:Y:S01]  /*b170*/  IADD3 R29, R5, R137, RZ ;  /* 0x00000089051d7210 */ /* 0x000fe20007ffe0ff */
        /* <DEDUP_REMOVED lines=16> */
[----:B-1----:R-:W-:Y:S05]  /*b280*/  CALL.ABS.NOINC R14 ;  /* 0x000000000e007343 */ /* 0x002fea0003c00000 */
.L_x_6110:
[----:B------:R-:W-:Y:S01]  /*b290*/  ULDC.U8 UR4, c[0x0][0x410] ;  /* 0x0001040000047ab9 */ /* 0x000fe20000000000 */
[----:B------:R-:W-:Y:S01]  /*b2a0*/  BSSY B0, `(.L_x_6111) ;  /* 0x00006ad000007945 */ /* 0x000fe20003800000 */
[----:B------:R-:W-:Y:S01]  /*b2b0*/  ISETP.NE.AND P0, PT, RZ, UR4, PT ;  /* 0x00000004ff007c0c */ /* 0x000fe2000bf05270 */
[----:B------:R-:W-:-:S12]  /*b2c0*/  IMAD.IADD R63, R203, 0x1, R225 ;  /* 0x00000001cb3f7824 */ /* 0x000fd800078e02e1 */
[----:B------:R-:W-:Y:S05]  /*b2d0*/  @!P0 BRA `(.L_x_6112) ;  /* 0x00000034007c8947 */ /* 0x000fea0003800000 */
[----:B------:R-:W2:Y:S01]  /*b2e0*/  LDL R20, [R1+0x54] ;  /* 0x0000540001147983 */ /* 0x000ea20000100800 */
[----:B------:R-:W0:Y:S01]  /*b2f0*/  LDC R21, c[0x0][0x448] ;  /* 0x00011200ff157b82 */ /* 0x000e220000000800 */
[----:B------:R-:W-:Y:S01]  /*b300*/  ULDC.64 UR4, c[0x0][0x3f8] ;  /* 0x0000fe0000047ab9 */ /* 0x000fe20000000a00 */
[----:B------:R-:W-:Y:S01]  /*b310*/  MOV R8, R24 ;  /* 0x0000001800087202 */ /* 0x000fe20000000f00 */
[----:B------:R-:W-:Y:S01]  /*b320*/  ULDC.64 UR6, c[0x0][0x408] ;  /* 0x0001020000067ab9 */ /* 0x000fe20000000a00 */
[----:B------:R-:W-:Y:S01]  /*b330*/  MOV R11, R29 ;  /* 0x0000001d000b7202 */ /* 0x000fe20000000f00 */
[----:B------:R-:W-:Y:S01]  /*b340*/  IMAD.MOV.U32 R9, RZ, RZ, R27 ;  /* 0x000000ffff097224 */ /* 0x000fe200078e001b */
[----:B------:R-:W-:Y:S01]  /*b350*/  SHF.R.S32.HI R67, RZ, 0x1f, R208 ;  /* 0x0000001fff437819 */ /* 0x000fe200000114d0 */
[----:B------:R-:W-:Y:S01]  /*b360*/  IMAD.MOV.U32 R10, RZ, RZ, R136 ;  /* 0x000000ffff0a7224 */ /* 0x000fe200078e0088 */
[----:B------:R-:W-:Y:S02]  /*b370*/  SHF.R.S32.HI R65, RZ, 0x1f, R206 ;  /* 0x0000001fff417819 */ /* 0x000fe400000114ce */
        /* <DEDUP_REMOVED lines=30> */
.L_x_6380:
        /* <DEDUP_REMOVED lines=26> */
[----:B------:R-:W-:Y:S01]  /*b700*/  @!P2 IMAD.SHL.U32 R25, R206, 0x2, RZ ;  /* 0x00000002ce19a824 */ /* 0x000fe200078e00ff */
[-C--:B--2---:R-:W-:Y:S01]  /*b710*/  @!P3 IADD3 R26, P6, R0, R29.reuse, RZ ;  /* 0x0000001d001ab210 */ /* 0x084fe20007fde0ff */
[----:B------:R-:W-:Y:S01]  /*b720*/  @!P1 IMAD.SHL.U32 R13, R207, 0x2, RZ ;  /* 0x00000002cf0d9824 */ /* 0x000fe200078e00ff */
[----:B------:R-:W-:Y:S01]  /*b730*/  @!P2 SHF.L.U64.HI R12, R206, 0x1, R65 ;  /* 0x00000001ce0ca819 */ /* 0x000fe20000010241 */
[----:B------:R-:W-:Y:S01]  /*b740*/  @!P0 IMAD.SHL.U32 R37, R205, 0x2, RZ ;  /* 0x00000002cd258824 */ /* 0x000fe200078e00ff */
[----:B-1----:R-:W-:Y:S01]  /*b750*/  @!P3 IADD3.X R27, R3, R8, RZ, P6, !PT ;  /* 0x00000008031bb210 */ /* 0x002fe200037fe4ff */
[----:B------:R-:W-:Y:S01]  /*b760*/  @!P4 IMAD.MOV.U32 R31, RZ, RZ, R3 ;  /* 0x000000ffff1fc224 */ /* 0x000fe200078e0003 */
[----:B----4-:R-:W-:-:S02]  /*b770*/  @!P3 IADD3 R28, P5, R14, R29, RZ ;  /* 0x0000001d0e1cb210 */ /* 0x010fc40007fbe0ff */
[-C--:B------:R-:W-:Y:S02]  /*b780*/  @!P2 IADD3 R20, P6, R0, R25.reuse, RZ ;  /* 0x000000190014a210 */ /* 0x080fe40007fde0ff */
[----:B------:R-:W-:Y:S01]  /*b790*/  @!P1 SHF.L.U64.HI R32, R207, 0x1, R66 ;  /* 0x00000001cf209819 */ /* 0x000fe20000010242 */
[----:B---3--:R-:W-:Y:S01]  /*b7a0*/  @!P3 IMAD.X R29, R5, 0x1, R8, P5 ;  /* 0x00000001051db824 */ /* 0x008fe200028e0608 */
[----:B------:R-:W-:Y:S01]  /*b7b0*/  @!P2 IADD3 R24, P5, R14, R25, RZ ;  /* 0x000000190e18a210 */ /* 0x000fe20007fbe0ff */
[----:B------:R-:W-:Y:S01]  /*b7c0*/  @!P2 IMAD.X R21, R3, 0x1, R12, P6 ;  /* 0x000000010315a824 */ /* 0x000fe200030e060c */
[-C--:B------:R-:W-:Y:S02]  /*b7d0*/  @!P1 IADD3 R8, P6, R0, R13.reuse, RZ ;  /* 0x0000000d00089210 */ /* 0x080fe40007fde0ff */
[----:B------:R-:W-:Y:S02]  /*b7e0*/  @!P2 IADD3.X R25, R5, R12, RZ, P5, !PT ;  /* 0x0000000c0519a210 */ /* 0x000fe40002ffe4ff */
[----:B------:R-:W-:Y:S01]  /*b7f0*/  ISETP.GE.AND P5, PT, R215, UR4, PT ;  /* 0x00000004d7007c0c */ /* 0x000fe2000bfa6270 */
[----:B------:R-:W-:Y:S01]  /*b800*/  @!P1 IMAD.X R9, R3, 0x1, R32, P6 ;  /* 0x0000000103099824 */ /* 0x000fe200030e0620 */
[----:B------:R-:W-:-:S02]  /*b810*/  @!P1 IADD3 R12, P6, R14, R13, RZ ;  /* 0x0000000d0e0c9210 */ /* 0x000fc40007fde0ff */
[----:B------:R-:W-:Y:S02]  /*b820*/  @!P0 SHF.L.U64.HI R40, R205, 0x1, R64 ;  /* 0x00000001cd288819 */ /* 0x000fe40000010240 */
[----:B------:R-:W-:Y:S01]  /*b830*/  @!P4 MOV R30, R0 ;  /* 0x00000000001ec202 */ /* 0x000fe20000000f00 */
[----:B------:R-:W-:Y:S01]  /*b840*/  @!P1 IMAD.X R13, R5, 0x1, R32, P6 ;  /* 0x00000001050d9824 */ /* 0x000fe200030e0620 */
[----:B------:R-:W-:Y:S02]  /*b850*/  @!P0 IADD3 R34, P6, R0, R37, RZ ;  /* 0x0000002500228210 */ /* 0x000fe40007fde0ff */
[----:B------:R-:W-:Y:S01]  /*b860*/  @!P4 MOV R15, R5 ;  /* 0x00000005000fc202 */ /* 0x000fe20000000f00 */
[----:B------:R-:W-:-:S04]  /*b870*/  @!P4 IMAD.WIDE R30, R192, 0x2, R30 ;  /* 0x00000002c01ec825 */ /* 0x000fc800078e021e */
[----:B------:R-:W-:Y:S01]  /*b880*/  @!P4 IMAD.WIDE R32, R192, 0x2, R14 ;  /* 0x00000002c020c825 */ /* 0x000fe200078e020e */
[----:B------:R-:W5:Y:S03]  /*b890*/  @!P4 LD.E.64 R58, desc[UR60][R30.64] ;  /* 0x0000003c1e3ac980 */ /* 0x000f66000c101b00 */
        /* <DEDUP_REMOVED lines=18> */
[----:B-1----:R-:W-:Y:S02]  /*b9c0*/  CS2R R32, SRZ ;  /* 0x0000000000207805 */ /* 0x002fe4000001ff00 */
        /* <DEDUP_REMOVED lines=11> */
.L_x_6115:
[----:B------:R-:W-:Y:S05]  /*ba80*/  BSYNC B1 ;  /* 0x0000000000017941 */ /* 0x000fea0003800000 */
.L_x_6114:
[----:B---3-5:R-:W-:Y:S01]  /*ba90*/  IMAD.MOV.U32 R5, RZ, RZ, R40 ;  /* 0x000000ffff057224 */ /* 0x028fe200078e0028 */
[----:B-1----:R-:W-:Y:S01]  /*baa0*/  MOV R8, R41 ;  /* 0x0000002900087202 */ /* 0x002fe20000000f00 */
[----:B------:R-:W-:Y:S01]  /*bab0*/  IMAD.MOV.U32 R3, RZ, RZ, R33 ;  /* 0x000000ffff037224 */ /* 0x000fe200078e0021 */
[----:B--2---:R-:W-:Y:S01]  /*bac0*/  MOV R0, R32 ;  /* 0x0000002000007202 */ /* 0x004fe20000000f00 */
[----:B------:R-:W-:Y:S01]  /*bad0*/  UMOV UR4, 0xffffffff ;  /* 0xffffffff00047882 */ /* 0x000fe20000000000 */
        /* <DEDUP_REMOVED lines=34> */
[----:B------:R-:W-:Y:S01]  /*bd00*/  PRMT R90, R90, 0x5410, R5 ;  /* 0x000054105a5a7816 */ /* 0x000fe20000000005 */
[----:B------:R-:W-:Y:S06]  /*bd10*/  BRA.DIV UR4, `(.L_x_6116) ;  /* 0x0000019a04487947 */ /* 0x000fec000b800000 */
[----:B------:R1:W2:Y:S04]  /*bd20*/  SHFL.IDX PT, R3, R7, 0x1, 0x1c1f ;  /* 0x003c1f0007037f89 */ /* 0x0002a800000e0000 */
[----:B------:R1:W3:Y:S04]  /*bd30*/  SHFL.IDX PT, R0, R6, 0x1, 0x1c1f ;  /* 0x003c1f0006007f89 */ /* 0x0002e800000e0000 */
[----:B------:R1:W1:Y:S04]  /*bd40*/  SHFL.IDX PT, R5, R10, 0x1, 0x1c1f ;  /* 0x003c1f000a057f89 */ /* 0x00026800000e0000 */
[----:B0-----:R-:W0:Y:S02]  /*bd50*/  SHFL.IDX PT, R4, R4, 0x1, 0x1c1f ;  /* 0x003c1f0004047f89 */ /* 0x001e2400000e0000 */
.L_x_6386:
[----:B------:R-:W-:Y:S01]  /*bd60*/  IADD3 R63, R63, 0x40, RZ ;  /* 0x000000403f3f7810 */ /* 0x000fe20007ffe0ff */
[----:B------:R-:W-:Y:S01]  /*bd70*/  BSSY B1, `(.L_x_6117) ;  /* 0x0000054000017945 */ /* 0x000fe20003800000 */
[----:B-1----:R-:W-:Y:S02]  /*bd80*/  LOP3.LUT R6, R219, 0x18, R16, 0xf8, !PT ;  /* 0x00000018db067812 */ /* 0x002fe400078ef810 */
[----:B------:R-:W-:Y:S02]  /*bd90*/  CS2R R12, SRZ ;  /* 0x00000000000c7805 */ /* 0x000fe4000001ff00 */
[----:B------:R-:W-:Y:S02]  /*bda0*/  ISETP.GE.AND P1, PT, R63, R80, PT ;  /* 0x000000503f00720c */ /* 0x000fe40003f26270 */
[----:B------:R-:W-:Y:S02]  /*bdb0*/  CS2R R20, SRZ ;  /* 0x0000000000147805 */ /* 0x000fe4000001ff00 */
[----:B------:R-:W-:-:S02]  /*bdc0*/  LOP3.LUT R7, R6, R221, RZ, 0x3c, !PT ;  /* 0x000000dd06077212 */ /* 0x000fc400078e3cff */
[----:B------:R-:W-:Y:S02]  /*bdd0*/  CS2R R26, SRZ ;  /* 0x00000000001a7805 */ /* 0x000fe4000001ff00 */
[----:B------:R-:W-:Y:S02]  /*bde0*/  LOP3.LUT P0, RZ, R228, 0x4, RZ, 0xc0, !PT ;  /* 0x00000004e4ff7812 */ /* 0x000fe4000780c0ff */
[----:B------:R-:W-:Y:S02]  /*bdf0*/  CS2R R34, SRZ ;  /* 0x0000000000227805 */ /* 0x000fe4000001ff00 */
[----:B------:R-:W-:Y:S01]  /*be00*/  CS2R R42, SRZ ;  /* 0x00000000002a7805 */ /* 0x000fe2000001ff00 */
[----:B------:R-:W-:Y:S01]  /*be10*/  IMAD.IADD R7, R222, 0x1, R7 ;  /* 0x00000001de077824 */ /* 0x000fe200078e0207 */
[----:B------:R-:W-:Y:S02]  /*be20*/  CS2R R10, SRZ ;  /* 0x00000000000a7805 */ /* 0x000fe4000001ff00 */
[----:B----4-:R-:W-:-:S02]  /*be30*/  CS2R R14, SRZ ;  /* 0x00000000000e7805 */ /* 0x010fc4000001ff00 */
[----:B------:R-:W-:Y:S02]  /*be40*/  CS2R R24, SRZ ;  /* 0x0000000000187805 */ /* 0x000fe4000001ff00 */
[----:B------:R-:W-:Y:S02]  /*be50*/  CS2R R28, SRZ ;  /* 0x00000000001c7805 */ /* 0x000fe4000001ff00 */
[----:B------:R-:W-:Y:S01]  /*be60*/  CS2R R36, SRZ ;  /* 0x0000000000247805 */ /* 0x000fe2000001ff00 */
[----:B------:R-:W-:Y:S01]  /*be70*/  IMAD R62, R7, 0x2, R2 ;  /* 0x00000002073e7824 */ /* 0x000fe200078e0202 */
        /* <DEDUP_REMOVED lines=13> */
[----:B------:R-:W-:Y:S02]  /*bf50*/  @!P3 SHF.L.U64.HI R12, R206, 0x1, R65 ;  /* 0x00000001ce0cb819 */ /* 0x000fe40000010241 */
[----:B0-----:R-:W-:Y:S01]  /*bf60*/  @!P4 IADD3 R8, P6, R4, R9, RZ ;  /* 0x000000090408c210 */ /* 0x001fe20007fde0ff */
[----:B--2---:R-:W-:Y:S01]  /*bf70*/  @!P4 IMAD.X R11, R3, 0x1, R6, P5 ;  /* 0x00000001030bc824 */ /* 0x004fe200028e0606 */
[----:B------:R-:W-:-:S02]  /*bf80*/  @!P3 IADD3 R78, P5, R0, R75, RZ ;  /* 0x0000004b004eb210 */ /* 0x000fc40007fbe0ff */
[----:B------:R-:W-:Y:S01]  /*bf90*/  @!P2 SHF.L.U32 R67, R207, 0x1, RZ ;  /* 0x00000001cf43a819 */ /* 0x000fe200000006ff */
[----:B------:R-:W-:Y:S01]  /*bfa0*/  @!P4 IMAD.X R9, R5, 0x1, R6, P6 ;  /* 0x000000010509c824 */ /* 0x000fe200030e0606 */
[----:B------:R-:W-:Y:S01]  /*bfb0*/  @!P2 SHF.L.U64.HI R14, R207, 0x1, R66 ;  /* 0x00000001cf0ea819 */ /* 0x000fe20000010242 */
[----:B------:R-:W-:Y:S01]  /*bfc0*/  @!P3 IMAD.X R79, R3, 0x1, R12, P5 ;  /* 0x00000001034fb824 */ /* 0x000fe200028e060c */
[----:B------:R-:W-:Y:S02]  /*bfd0*/  @!P2 IADD3 R70, P5, R0, R67, RZ ;  /* 0x000000430046a210 */ /* 0x000fe40007fbe0ff */
[----:B------:R-:W-:Y:S02]  /*bfe0*/  @!P3 IADD3 R74, P6, R4, R75, RZ ;  /* 0x0000004b044ab210 */ /* 0x000fe40007fde0ff */
[----:B------:R-:W-:Y:S01]  /*bff0*/  @!P1 SHF.L.U32 R7, R205, 0x1, RZ ;  /* 0x00000001cd079819 */ /* 0x000fe200000006ff */
[----:B------:R-:W-:Y:S01]  /*c000*/  @!P2 IMAD.X R71, R3, 0x1, R14, P5 ;  /* 0x000000010347a824 */ /* 0x000fe200028e060e */
[----:B------:R-:W-:Y:S01]  /*c010*/  @!P1 SHF.L.U64.HI R20, R205, 0x1, R64 ;  /* 0x00000001cd149819 */ /* 0x000fe20000010240 */
[----:B------:R-:W-:Y:S01]  /*c020*/  @!P3 IMAD.X R75, R5, 0x1, R12, P6 ;  /* 0x00000001054bb824 */ /* 0x000fe200030e060c */
[----:B------:R-:W-:-:S02]  /*c030*/  @!P1 IADD3 R64, P5, R0, R7, RZ ;  /* 0x0000000700409210 */ /* 0x000fc40007fbe0ff */
[----:B------:R-:W-:-:S03]  /*c040*/  @!P2 IADD3 R66, P6, R4, R67, RZ ;  /* 0x000000430442a210 */ /* 0x000fc60007fde0ff */
[----:B------:R-:W-:Y:S01]  /*c050*/  @!P1 IMAD.X R65, R3, 0x1, R20, P5 ;  /* 0x0000000103419824 */ /* 0x000fe200028e0614 */
[----:B------:R-:W-:Y:S02]  /*c060*/  @!P2 IADD3.X R67, R5, R14, RZ, P6, !PT ;  /* 0x0000000e0543a210 */ /* 0x000fe400037fe4ff */
[----:B------:R-:W-:Y:S02]  /*c070*/  ISETP.GE.AND P6, PT, R192, UR4, PT ;  /* 0x00000004c0007c0c */ /* 0x000fe4000bfc6270 */
[----:B------:R-:W-:-:S05]  /*c080*/  @!P1 IADD3 R6, P5, R4, R7, RZ ;  /* 0x0000000704069210 */ /* 0x000fca0007fbe0ff */
[----:B------:R-:W-:Y:S01]  /*c090*/  @!P1 IMAD.X R7, R5, 0x1, R20, P5 ;  /* 0x0000000105079824 */ /* 0x000fe200028e0614 */
[----:B------:R-:W-:-:S05]  /*c0a0*/  ISETP.GE.AND P5, PT, R215, UR4, PT ;  /* 0x00000004d7007c0c */ /* 0x000fca000bfa6270 */
[----:B------:R-:W-:Y:S01]  /*c0b0*/  @!P6 MOV R12, R0 ;  /* 0x00000000000ce202 */ /* 0x000fe20000000f00 */
        /* <DEDUP_REMOVED lines=31> */
.L_x_6118:
[----:B------:R-:W-:Y:S05]  /*c2b0*/  BSYNC B1 ;  /* 0x0000000000017941 */ /* 0x000fea0003800000 */
.L_x_6117:
[----:B------:R-:W0:Y:S01]  /*c2c0*/  LDL R63, [R1+0x50] ;  /* 0x00005000013f7983 */ /* 0x000e220000100800 */
[C---:B----4-:R-:W-:Y:S01]  /*c2d0*/  VIADD R5, R62.reuse, 0x12400 ;  /* 0x000124003e057836 */ /* 0x050fe20000000000 */
[----:B---3--:R-:W-:Y:S01]  /*c2e0*/  IADD3 R0, R62, 0x12440, RZ ;  /* 0x000124403e007810 */ /* 0x008fe20007ffe0ff */
[----:B--2--5:R-:W-:Y:S01]  /*c2f0*/  IMAD.MOV.U32 R3, RZ, RZ, R8 ;  /* 0x000000ffff037224 */ /* 0x024fe200078e0008 */
[----:B------:R-:W-:Y:S01]  /*c300*/  VIADDMNMX R80, R80, -R225, 0x80, PT ;  /* 0x0000008050507446 */ /* 0x000fe200038009e1 */
[----:B------:R-:W-:Y:S01]  /*c310*/  @P0 VIADD R0, R5, 0xffffffc0 ;  /* 0xffffffc005000836 */ /* 0x000fe20000000000 */
[----:B------:R-:W-:Y:S01]  /*c320*/  MOV R5, R9 ;  /* 0x0000000900057202 */ /* 0x000fe20000000f00 */
[----:B------:R-:W-:Y:S01]  /*c330*/  IMAD.MOV.U32 R6, RZ, RZ, R12 ;  /* 0x000000ffff067224 */ /* 0x000fe200078e000c */
[----:B------:R-:W-:Y:S01]  /*c340*/  MOV R77, R37 ;  /* 0x00000025004d7202 */ /* 0x000fe20000000f00 */
[----:B------:R-:W-:Y:S01]  /*c350*/  IMAD.MOV.U32 R7, RZ, RZ, R13 ;  /* 0x000000ffff077224 */ /* 0x000fe200078e000d */
[----:B------:R-:W-:Y:S01]  /*c360*/  PRMT R3, R3, 0x5410, R5 ;  /* 0x0000541003037816 */ /* 0x000fe20000000005 */
[----:B------:R-:W-:Y:S01]  /*c370*/  IMAD.MOV.U32 R65, RZ, RZ, R14 ;  /* 0x000000ffff417224 */ /* 0x000fe200078e000e */
[----:B------:R-:W-:Y:S01]  /*c380*/  BSSY B1, `(.L_x_6119) ;  /* 0x0000026000017945 */ /* 0x000fe20003800000 */
[----:B------:R-:W-:-:S02]  /*c390*/  ISETP.GE.AND P1, PT, R203, R80, PT ;  /* 0x00000050cb00720c */ /* 0x000fc40003f26270 */
        /* <DEDUP_REMOVED lines=8> */
[----:B------:R-:W-:Y:S02]  /*c420*/  MOV R6, R10 ;  /* 0x0000000a00067202 */ /* 0x000fe40000000f00 */
[----:B0-----:R-:W-:-:S04]  /*c430*/  LEA.HI R4, R63, R63, RZ, 0x1 ;  /* 0x0000003f3f047211 */ /* 0x001fc800078f08ff */
[----:B------:R-:W-:-:S04]  /*c440*/  LOP3.LUT R4, R4, 0xfffffffe, RZ, 0xc0, !PT ;  /* 0xfffffffe04047812 */ /* 0x000fc800078ec0ff */
[----:B------:R-:W-:Y:S02]  /*c450*/  IADD3 R4, R63, -R4, RZ ;  /* 0x800000043f047210 */ /* 0x000fe40007ffe0ff */
[----:B------:R-:W-:Y:S02]  /*c460*/  MOV R63, R26 ;  /* 0x0000001a003f7202 */ /* 0x000fe40000000f00 */
[----:B------:R-:W-:Y:S01]  /*c470*/  SHF.L.U32 R5, R4, 0x1f, RZ ;  /* 0x0000001f04057819 */ /* 0x000fe200000006ff */
[----:B------:R-:W-:Y:S01]  /*c480*/  IMAD.MOV.U32 R4, RZ, RZ, R27 ;  /* 0x000000ffff047224 */ /* 0x000fe200078e001b */
[----:B------:R-:W-:Y:S01]  /*c490*/  PRMT R70, R63, 0x7610, R70 ;  /* 0x000076103f467816 */ /* 0x000fe20000000046 */
[----:B------:R-:W-:Y:S01]  /*c4a0*/  IMAD.MOV.U32 R63, RZ, RZ, R42 ;  /* 0x000000ffff3f7224 */ /* 0x000fe200078e002a */
[----:B------:R-:W0:Y:S02]  /*c4b0*/  SYNCS.PHASECHK.TRANS64.TRYWAIT P0, [R2+URZ+0x30800], R5 ;  /* 0x03080005020075a7 */ /* 0x000e24000800017f */
[----:B------:R-:W-:Y:S01]  /*c4c0*/  PRMT R70, R70, 0x5410, R4 ;  /* 0x0000541046467816 */ /* 0x000fe20000000004 */
[----:B------:R-:W-:Y:S01]  /*c4d0*/  IMAD.MOV.U32 R4, RZ, RZ, R43 ;  /* 0x000000ffff047224 */ /* 0x000fe200078e002b */
[----:B------:R-:W-:-:S02]  /*c4e0*/  PRMT R76, R63, 0x7610, R76 ;  /* 0x000076103f4c7816 */ /* 0x000fc4000000004c */
        /* <DEDUP_REMOVED lines=15> */
.L_x_6387:
[----:B------:R-:W-:Y:S05]  /*c5e0*/  BSYNC B1 ;  /* 0x0000000000017941 */ /* 0x000fea0003800000 */
.L_x_6119:
        /* <DEDUP_REMOVED lines=8> */
[-C--:B------:R-:W-:Y:S02]  /*c670*/  ISETP.GE.AND P3, PT, R207, R4.reuse, PT ;  /* 0x00000004cf00720c */ /* 0x080fe40003f66270 */
[----:B------:R-:W-:-:S02]  /*c680*/  ISETP.GE.AND P4, PT, R205, R4, PT ;  /* 0x00000004cd00720c */ /* 0x000fc40003f86270 */
[----:B------:R-:W-:-:S03]  /*c690*/  ISETP.GE.AND P5, PT, R215, R4, PT ;  /* 0x00000004d700720c */ /* 0x000fc60003fa6270 */
[----:B------:R-:W-:Y:S10]  /*c6a0*/  @P0 BRA `(.L_x_6124) ;  /* 0x0000000000a80947 */ /* 0x000ff40003800000 */
[----:B0-----:R-:W0:Y:S01]  /*c6b0*/  LDS.128 R4, [R62+0x12400] ;  /* 0x012400003e047984 */ /* 0x001e220000000c00 */
        /* <DEDUP_REMOVED lines=8> */
[----:B0-----:R-:W-:-:S02]  /*c740*/  HADD2.F32 R61, -RZ, R7.H1_H1 ;  /* 0x30000007ff3d7230 */ /* 0x001fc40000004100 */
[----:B------:R-:W-:Y:S02]  /*c750*/  HADD2.F32 R60, -RZ, R7.H0_H0 ;  /* 0x20000007ff3c7230 */ /* 0x000fe40000004100 */
[--C-:B------:R-:W-:Y:S02]  /*c760*/  HADD2.F32 R7, -RZ, R4.reuse.H0_H0 ;  /* 0x20000004ff077230 */ /* 0x100fe40000004100 */
[C---:B------:R-:W-:Y:S01]  /*c770*/  FMUL.FTZ R94, R61.reuse, R79 ;  /* 0x0000004f3d5e7220 */ /* 0x040fe20000410000 */
[----:B------:R-:W-:Y:S02]  /*c780*/  HADD2.F32 R4, -RZ, R4.H1_H1 ;  /* 0x30000004ff047230 */ /* 0x000fe40000004100 */
[-C--:B------:R-:W-:Y:S01]  /*c790*/  FMUL.FTZ R93, R61, R91.reuse ;  /* 0x0000005b3d5d7220 */ /* 0x080fe20000410000 */
[--C-:B------:R-:W-:Y:S02]  /*c7a0*/  HADD2.F32 R58, -RZ, R6.reuse.H0_H0 ;  /* 0x20000006ff3a7230 */ /* 0x100fe40000004100 */
[----:B------:R-:W-:Y:S01]  /*c7b0*/  FFMA.FTZ R96, R60, R91, R94 ;  /* 0x0000005b3c607223 */ /* 0x000fe2000001005e */
[----:B------:R-:W-:-:S02]  /*c7c0*/  HADD2.F32 R59, -RZ, R6.H1_H1 ;  /* 0x30000006ff3b7230 */ /* 0x000fc40000004100 */
[----:B------:R-:W-:Y:S01]  /*c7d0*/  FMUL.FTZ R92, R4, R90 ;  /* 0x0000005a045c7220 */ /* 0x000fe20000410000 */
[----:B------:R-:W-:Y:S02]  /*c7e0*/  HADD2.F32 R61, -RZ, R89.H1_H1 ;  /* 0x30000059ff3d7230 */ /* 0x000fe40000004100 */
[----:B------:R-:W-:Y:S01]  /*c7f0*/  FFMA.FTZ R93, R60, R79, -R93 ;  /* 0x0000004f3c5d7223 */ /* 0x000fe2000001085d */
[----:B------:R-:W-:Y:S02]  /*c800*/  HADD2.F32 R6, -RZ, R5.H0_H0 ;  /* 0x20000005ff067230 */ /* 0x000fe40000004100 */
[-C--:B------:R-:W-:Y:S01]  /*c810*/  FMUL.FTZ R94, R4, R78.reuse ;  /* 0x0000004e045e7220 */ /* 0x080fe20000410000 */
[----:B------:R-:W-:Y:S02]  /*c820*/  HADD2.F32 R89, -RZ, R89.H0_H0 ;  /* 0x20000059ff597230 */ /* 0x000fe40000004100 */
[----:B------:R-:W-:Y:S01]  /*c830*/  FFMA.FTZ R92, R7, R78, -R92 ;  /* 0x0000004e075c7223 */ /* 0x000fe2000001085c */
[----:B------:R-:W-:-:S02]  /*c840*/  HADD2.F32 R5, -RZ, R5.H1_H1 ;  /* 0x30000005ff057230 */ /* 0x000fc40000004100 */
[----:B------:R-:W-:Y:S01]  /*c850*/  FFMA.FTZ R79, R7, R90, R94 ;  /* 0x0000005a074f7223 */ /* 0x000fe2000001005e */
        /* <DEDUP_REMOVED lines=15> */
.L_x_6124:
[----:B------:R-:W-:Y:S05]  /*c950*/  BSYNC B2 ;  /* 0x0000000000027941 */ /* 0x000fea0003800000 */
.L_x_6123:
[----:B------:R-:W-:Y:S04]  /*c960*/  BSSY B2, `(.L_x_6125) ;  /* 0x000002c000027945 */ /* 0x000fe80003800000 */
[----:B------:R-:W-:Y:S05]  /*c970*/  @P1 BRA `(.L_x_6126) ;  /* 0x0000000000a81947 */ /* 0x000fea0003800000 */
[----:B01----:R-:W0:Y:S01]  /*c980*/  LDS.128 R4, [R0] ;  /* 0x0000000000047984 */ /* 0x003e220000000c00 */
        /* <DEDUP_REMOVED lines=41> */
.L_x_6126:
[----:B------:R-:W-:Y:S05]  /*cc20*/  BSYNC B2 ;  /* 0x0000000000027941 */ /* 0x000fea0003800000 */
.L_x_6125:
[----:B------:R-:W-:Y:S04]  /*cc30*/  BSSY B2, `(.L_x_6127) ;  /* 0x000002c000027945 */ /* 0x000fe80003800000 */
[----:B------:R-:W-:Y:S05]  /*cc40*/  @P2 BRA `(.L_x_6128) ;  /* 0x0000000000a82947 */ /* 0x000fea0003800000 */
[----:B012---:R-:W0:Y:S01]  /*cc50*/  LDS.128 R4, [R62+0x16400] ;  /* 0x016400003e047984 */ /* 0x007e220000000c00 */
        /* <DEDUP_REMOVED lines=41> */
.L_x_6128:
[----:B------:R-:W-:Y:S05]  /*cef0*/  BSYNC B2 ;  /* 0x0000000000027941 */ /* 0x000fea0003800000 */
.L_x_6127:
[----:B------:R-:W-:Y:S04]  /*cf00*/  BSSY B2, `(.L_x_6129) ;  /* 0x000002c000027945 */ /* 0x000fe80003800000 */
[----:B------:R-:W-:Y:S05]  /*cf10*/  @P3 BRA `(.L_x_6130) ;  /* 0x0000000000a83947 */ /* 0x000fea0003800000 */
[----:B0123--:R-:W0:Y:S01]  /*cf20*/  LDS.128 R4, [R0+0x4000] ;  /* 0x0040000000047984 */ /* 0x00fe220000000c00 */
        /* <DEDUP_REMOVED lines=41> */
.L_x_6130:
[----:B------:R-:W-:Y:S05]  /*d1c0*/  BSYNC B2 ;  /* 0x0000000000027941 */ /* 0x000fea0003800000 */
.L_x_6129:
[----:B------:R-:W-:Y:S04]  /*d1d0*/  BSSY B2, `(.L_x_6131) ;  /* 0x000002c000027945 */ /* 0x000fe80003800000 */
[----:B------:R-:W-:Y:S05]  /*d1e0*/  @P4 BRA `(.L_x_6132) ;  /* 0x0000000000a84947 */ /* 0x000fea0003800000 */
[----:B01234-:R-:W0:Y:S01]  /*d1f0*/  LDS.128 R4, [R62+0x1a400] ;  /* 0x01a400003e047984 */ /* 0x01fe220000000c00 */
        /* <DEDUP_REMOVED lines=41> */
.L_x_6132:
[----:B------:R-:W-:Y:S05]  /*d490*/  BSYNC B2 ;  /* 0x0000000000027941 */ /* 0x000fea0003800000 */
.L_x_6131:
[----:B------:R-:W-:Y:S05]  /*d4a0*/  @P5 BRA `(.L_x_6122) ;  /* 0x0000000000a85947 */ /* 0x000fea0003800000 */
[----:B01234-:R-:W0:Y:S01]  /*d4b0*/  LDS.128 R4, [R0+0x8000] ;  /* 0x0080000000047984 */ /* 0x01fe220000000c00 */
[----:B------:R-:W-:Y:S01]  /*d4c0*/  SHF.R.U32.HI R39, RZ, 0x10, R33 ;  /* 0x00000010ff277819 */ /* 0x000fe20000011621 */
[----:B------:R-:W-:Y:S01]  /*d4d0*/  HADD2.F32 R38, -RZ, R69.H1_H1 ;  /* 0x30000045ff267230 */ /* 0x000fe20000004100 */
[----:B------:R-:W-:Y:S01]  /*d4e0*/  SHF.R.U32.HI R41, RZ, 0x10, R31 ;  /* 0x00000010ff297819 */ /* 0x000fe2000001161f */
[----:B------:R-:W-:Y:S01]  /*d4f0*/  HADD2.F32 R40, -RZ, R73.H0_H0 ;  /* 0x20000049ff287230 */ /* 0x000fe20000004100 */
[----:B------:R-:W-:Y:S01]  /*d500*/  SHF.R.U64 R51, R32, 0x10, R33 ;  /* 0x0000001020337819 */ /* 0x000fe20000001221 */
[----:B------:R-:W-:Y:S01]  /*d510*/  HADD2.F32 R39, -RZ, R39.H0_H0 ;  /* 0x20000027ff277230 */ /* 0x000fe20000004100 */
[----:B------:R-:W-:Y:S01]  /*d520*/  SHF.R.U64 R49, R30, 0x10, R31 ;  /* 0x000000101e317819 */ /* 0x000fe2000000121f */
        /* <DEDUP_REMOVED lines=34> */
.L_x_6122:
[----:B------:R-:W-:Y:S05]  /*d750*/  BSYNC B1 ;  /* 0x0000000000017941 */ /* 0x000fea0003800000 */
.L_x_6121:
        /* <DEDUP_REMOVED lines=54> */
.L_x_6135:
[----:B------:R-:W-:Y:S05]  /*dac0*/  BSYNC B1 ;  /* 0x0000000000017941 */ /* 0x000fea0003800000 */
.L_x_6134:
        /* <DEDUP_REMOVED lines=8> */
[----:B------:R-:W-:Y:S01]  /*db50*/  HADD2.F32 R36, -RZ, R75.H0_H0 ;  /* 0x2000004bff247230 */ /* 0x000fe20000004100 */
        /* <DEDUP_REMOVED lines=35> */
.L_x_6137:
[----:B------:R-:W-:Y:S05]  /*dd90*/  BSYNC B1 ;  /* 0x0000000000017941 */ /* 0x000fea0003800000 */
.L_x_6136:
[----:B------:R-:W-:Y:S04]  /*dda0*/  BSSY B1, `(.L_x_6138) ;  /* 0x000002c000017945 */ /* 0x000fe80003800000 */
[----:B------:R-:W-:Y:S05]  /*ddb0*/  @P2 BRA `(.L_x_6139) ;  /* 0x0000000000a82947 */ /* 0x000fea0003800000 */
[----:B01----:R-:W0:Y:S01]  /*ddc0*/  LDS.128 R4, [R62+0x18400] ;  /* 0x018400003e047984 */ /* 0x003e220000000c00 */
        /* <DEDUP_REMOVED lines=41> */
.L_x_6139:
[----:B------:R-:W-:Y:S05]  /*e060*/  BSYNC B1 ;  /* 0x0000000000017941 */ /* 0x000fea0003800000 */
.L_x_6138:
        /* <DEDUP_REMOVED lines=44> */
.L_x_6141:
[----:B------:R-:W-:Y:S05]  /*e330*/  BSYNC B1 ;  /* 0x0000000000017941 */ /* 0x000fea0003800000 */
.L_x_6140:
[----:B------:R-:W-:Y:S04]  /*e340*/  BSSY B1, `(.L_x_6142) ;  /* 0x000002c000017945 */ /* 0x000fe80003800000 */
[----:B------:R-:W-:Y:S05]  /*e350*/  @P4 BRA `(.L_x_6143) ;  /* 0x0000000000a84947 */ /* 0x000fea0003800000 */
[----:B0123--:R-:W0:Y:S01]  /*e360*/  LDS.128 R4, [R62+0x1c400] ;  /* 0x01c400003e047984 */ /* 0x00fe220000000c00 */
        /* <DEDUP_REMOVED lines=41> */
.L_x_6143:
[----:B------:R-:W-:Y:S05]  /*e600*/  BSYNC B1 ;  /* 0x0000000000017941 */ /* 0x000fea0003800000 */
.L_x_6142:
[----:B------:R-:W-:Y:S05]  /*e610*/  @P5 BRA `(.L_x_6133) ;  /* 0x0000003400d45947 */ /* 0x000fea0003800000 */
[----:B01234-:R-:W0:Y:S01]  /*e620*/  LDS.128 R4, [R0+0xa000] ;  /* 0x00a0000000047984 */ /* 0x01fe220000000c00 */
        /* <DEDUP_REMOVED lines=42> */
.L_x_6112:
[----:B------:R-:W2:Y:S01]  /*e8d0*/  LDL R3, [R1+0x54] ;  /* 0x0000540001037983 */ /* 0x000ea20000100800 */
[----:B------:R-:W0:Y:S01]  /*e8e0*/  LDC R25, c[0x0][0x448] ;  /* 0x00011200ff197b82 */ /* 0x000e220000000800 */
[----:B------:R-:W-:Y:S01]  /*e8f0*/  ULDC.64 UR4, c[0x0][0x3f8] ;  /* 0x0000fe0000047ab9 */ /* 0x000fe20000000a00 */
[----:B------:R-:W-:Y:S01]  /*e900*/  ULDC.64 UR6, c[0x0][0x408] ;  /* 0x0001020000067ab9 */ /* 0x000fe20000000a00 */
[----:B------:R-:W-:Y:S02]  /*e910*/  IMAD.MOV.U32 R4, RZ, RZ, R24 ;  /* 0x000000ffff047224 */ /* 0x000fe400078e0018 */
[----:B------:R-:W-:Y:S02]  /*e920*/  IMAD.MOV.U32 R8, RZ, RZ, R136 ;  /* 0x000000ffff087224 */ /* 0x000fe400078e0088 */
[----:B------:R-:W-:Y:S01]  /*e930*/  IMAD.MOV.U32 R9, RZ, RZ, R29 ;  /* 0x000000ffff097224 */ /* 0x000fe200078e001d */
[----:B0-----:R-:W-:-:S13]  /*e940*/  ISETP.NE.AND P0, PT, R25, 0x1, PT ;  /* 0x000000011900780c */ /* 0x001fda0003f05270 */
[----:B------:R-:W0:Y:S08]  /*e950*/  @P0 LDC R0, c[0x0][0x44c] ;  /* 0x00011300ff000b82 */ /* 0x000e300000000800 */
[----:B------:R-:W1:Y:S01]  /*e960*/  @P0 LDC R5, c[0x0][0x450] ;  /* 0x00011400ff050b82 */ /* 0x000e620000000800 */
[----:B--2---:R-:W-:-:S04]  /*e970*/  IMAD R3, R3, 0x40, R63 ;  /* 0x0000004003037824 */ /* 0x004fc800078e023f */
        /* <DEDUP_REMOVED lines=12> */
[----:B------:R-:W-:Y:S01]  /*ea40*/  LEA R6, P0, R4, UR4, 0x1 ;  /* 0x0000000404067c11 */ /* 0x000fe2000f8008ff */
[----:B------:R-:W-:Y:S01]  /*ea50*/  UMOV UR4, 0xffffffff ;  /* 0xffffffff00047882 */ /* 0x000fe20000000000 */
[----:B------:R-:W-:Y:S01]  /*ea60*/  IMAD.IADD R21, R9, 0x1, R21 ;  /* 0x0000000109157824 */ /* 0x000fe200078e0215 */
[----:B------:R-:W-:Y:S02]  /*ea70*/  IADD3 R7, R5, R7, RZ ;  /* 0x0000000705077210 */ /* 0x000fe40007ffe0ff */
[----:B------:R-:W-:Y:S02]  /*ea80*/  LEA R20, P1, R8, UR6, 0x1 ;  /* 0x0000000608147c11 */ /* 0x000fe4000f8208ff */
[----:B------:R-:W-:-:S02]  /*ea90*/  LEA.HI.X R7, R4, UR5, R7, 0x1, P0 ;  /* 0x0000000504077c11 */ /* 0x000fc400080f0c07 */
[----:B------:R-:W-:Y:S01]  /*eaa0*/  LEA.HI.X R21, R8, UR7, R21, 0x1, P1 ;  /* 0x0000000708157c11 */ /* 0x000fe200088f0c15 */
[----:B------:R-:W-:Y:S08]  /*eab0*/  BRA.DIV UR4, `(.L_x_6144) ;  /* 0x0000016e04687947 */ /* 0x000ff0000b800000 */
[----:B------:R0:W1:Y:S04]  /*eac0*/  SHFL.IDX PT, R3, R7, RZ, 0x1c1f ;  /* 0x001c1fff07037589 */ /* 0x00006800000e0000 */
[----:B------:R0:W2:Y:S04]  /*ead0*/  SHFL.IDX PT, R0, R6, RZ, 0x1c1f ;  /* 0x001c1fff06007589 */ /* 0x0000a800000e0000 */
[----:B------:R0:W3:Y:S04]  /*eae0*/  SHFL.IDX PT, R5, R21, RZ, 0x1c1f ;  /* 0x001c1fff15057589 */ /* 0x0000e800000e0000 */
[----:B------:R0:W4:Y:S02]  /*eaf0*/  SHFL.IDX PT, R14, R20, RZ, 0x1c1f ;  /* 0x001c1fff140e7589 */ /* 0x00012400000e0000 */
.L_x_6393:
        /* <DEDUP_REMOVED lines=17> */
[----:B--2---:R-:W-:Y:S01]  /*ec10*/  MOV R10, R0 ;  /* 0x00000000000a7202 */ /* 0x004fe20000000f00 */
[----:B-1----:R-:W-:Y:S01]  /*ec20*/  IMAD.MOV.U32 R11, RZ, RZ, R3 ;  /* 0x000000ffff0b7224 */ /* 0x002fe200078e0003 */
        /* <DEDUP_REMOVED lines=9> */
[----:B------:R-:W-:-:S04]  /*ecc0*/  @!P4 SHF.L.U32 R27, R198, 0x3, RZ ;  /* 0x00000003c61bc819 */ /* 0x000fc800000006ff */
        /* <DEDUP_REMOVED lines=24> */
.L_x_6146:
[----:B------:R-:W-:Y:S05]  /*ee50*/  BSYNC B1 ;  /* 0x0000000000017941 */ /* 0x000fea0003800000 */
.L_x_6145:
[----:B-1-3-5:R-:W-:Y:S01]  /*ee60*/  IMAD.MOV.U32 R5, RZ, RZ, R47 ;  /* 0x000000ffff057224 */ /* 0x02afe200078e002f */
[----:B------:R-:W-:Y:S01]  /*ee70*/  MOV R4, R46 ;  /* 0x0000002e00047202 */ /* 0x000fe20000000f00 */
[----:B--2---:R-:W-:Y:S01]  /*ee80*/  IMAD.MOV.U32 R0, RZ, RZ, R44 ;  /* 0x000000ffff007224 */ /* 0x004fe200078e002c */
[----:B------:R-:W-:Y:S01]  /*ee90*/  UMOV UR4, 0xffffffff ;  /* 0xffffffff00047882 */ /* 0x000fe20000000000 */
        /* <DEDUP_REMOVED lines=35> */
[----:B------:R-:W-:-:S02]  /*f0d0*/  PRMT R79, R4, 0x5410, R5 ;  /* 0x00005410044f7816 */ /* 0x000fc40000000005 */
[----:B------:R-:W-:Y:S02]  /*f0e0*/  CS2R R4, SRZ ;  /* 0x0000000000047805 */ /* 0x000fe4000001ff00 */
[----:B------:R-:W-:Y:S01]  /*f0f0*/  PRMT R78, R0, 0x5410, R3 ;  /* 0x00005410004e7816 */ /* 0x000fe20000000003 */
[----:B------:R-:W-:Y:S06]  /*f100*/  BRA.DIV UR4, `(.L_x_6147) ;  /* 0x0000016a04447947 */ /* 0x000fec000b800000 */
[----:B------:R1:W2:Y:S04]  /*f110*/  SHFL.IDX PT, R3, R7, 0x1, 0x1c1f ;  /* 0x003c1f0007037f89 */ /* 0x0002a800000e0000 */
[----:B------:R1:W3:Y:S04]  /*f120*/  SHFL.IDX PT, R0, R6, 0x1, 0x1c1f ;  /* 0x003c1f0006007f89 */ /* 0x0002e800000e0000 */
[----:B0-----:R-:W0:Y:S04]  /*f130*/  SHFL.IDX PT, R21, R21, 0x1, 0x1c1f ;  /* 0x003c1f0015157f89 */ /* 0x001e2800000e0000 */
[----:B-1----:R-:W0:Y:S02]  /*f140*/  SHFL.IDX PT, R20, R20, 0x1, 0x1c1f ;  /* 0x003c1f0014147f89 */ /* 0x002e2400000e0000 */
.L_x_6399:
[----:B------:R-:W-:Y:S01]  /*f150*/  VIADD R63, R63, 0x40 ;  /* 0x000000403f3f7836 */ /* 0x000fe20000000000 */
[----:B------:R-:W-:Y:S01]  /*f160*/  BSSY B1, `(.L_x_6148) ;  /* 0x0000032000017945 */ /* 0x000fe20003800000 */
[----:B------:R-:W-:Y:S02]  /*f170*/  CS2R R6, SRZ ;  /* 0x0000000000067805 */ /* 0x000fe4000001ff00 */
[----:B------:R-:W-:Y:S02]  /*f180*/  CS2R R8, SRZ ;  /* 0x0000000000087805 */ /* 0x000fe4000001ff00 */
[----:B------:R-:W-:Y:S02]  /*f190*/  CS2R R10, SRZ ;  /* 0x00000000000a7805 */ /* 0x000fe4000001ff00 */
[----:B------:R-:W-:Y:S02]  /*f1a0*/  ISETP.GE.AND P0, PT, R63, R88, PT ;  /* 0x000000583f00720c */ /* 0x000fe40003f06270 */
        /* <DEDUP_REMOVED lines=10> */
[----:B---3--:R-:W-:Y:S01]  /*f250*/  MOV R4, R0 ;  /* 0x0000000000047202 */ /* 0x008fe20000000f00 */
[----:B--2---:R-:W-:Y:S01]  /*f260*/  IMAD.MOV.U32 R5, RZ, RZ, R3 ;  /* 0x000000ffff057224 */ /* 0x004fe200078e0003 */
        /* <DEDUP_REMOVED lines=33> */
.L_x_6149:
[----:B------:R-:W-:Y:S05]  /*f480*/  BSYNC B1 ;  /* 0x0000000000017941 */ /* 0x000fea0003800000 */
.L_x_6148:
[----:B-1----:R-:W3:Y:S01]  /*f490*/  LDL R60, [R1+0x50] ;  /* 0x00005000013c7983 */ /* 0x002ee20000100800 */
[----:B0----5:R-:W-:Y:S01]  /*f4a0*/  IMAD.MOV.U32 R20, RZ, RZ, R5 ;  /* 0x000000ffff147224 */ /* 0x021fe200078e0005 */
[----:B--2---:R-:W-:Y:S01]  /*f4b0*/  MOV R3, R4 ;  /* 0x0000000400037202 */ /* 0x004fe20000000f00 */
[----:B------:R-:W-:Y:S01]  /*f4c0*/  IMAD.MOV.U32 R63, RZ, RZ, R57 ;  /* 0x000000ffff3f7224 */ /* 0x000fe200078e0039 */
[----:B------:R-:W-:Y:S01]  /*f4d0*/  MOV R21, R7 ;  /* 0x0000000700157202 */ /* 0x000fe20000000f00 */
[----:B------:R-:W-:Y:S01]  /*f4e0*/  BSSY B1, `(.L_x_6150) ;  /* 0x000002b000017945 */ /* 0x000fe20003800000 */
[----:B------:R-:W-:Y:S01]  /*f4f0*/  PRMT R80, R3, 0x5410, R20 ;  /* 0x0000541003507816 */ /* 0x000fe20000000014 */
[----:B------:R-:W-:Y:S01]  /*f500*/  IMAD.MOV.U32 R3, RZ, RZ, R6 ;  /* 0x000000ffff037224 */ /* 0x000fe200078e0006 */
[----:B------:R-:W-:Y:S02]  /*f510*/  MOV R20, R9 ;  /* 0x0000000900147202 */ /* 0x000fe40000000f00 */
[----:B------:R-:W-:-:S02]  /*f520*/  MOV R62, R50 ;  /* 0x00000032003e7202 */ /* 0x000fc40000000f00 */
        /* <DEDUP_REMOVED lines=9> */
[----:B------:R-:W-:-:S02]  /*f5c0*/  MOV R3, R12 ;  /* 0x0000000c00037202 */ /* 0x000fc40000000f00 */
[----:B---3--:R-:W-:-:S04]  /*f5d0*/  LEA.HI R0, R60, R60, RZ, 0x1 ;  /* 0x0000003c3c007211 */ /* 0x008fc800078f08ff */
[----:B------:R-:W-:-:S05]  /*f5e0*/  LOP3.LUT R0, R0, 0xfffffffe, RZ, 0xc0, !PT ;  /* 0xfffffffe00007812 */ /* 0x000fca00078ec0ff */
[----:B------:R-:W-:Y:S02]  /*f5f0*/  IMAD.IADD R0, R60, 0x1, -R0 ;  /* 0x000000013c007824 */ /* 0x000fe400078e0a00 */
[----:B------:R-:W-:-:S03]  /*f600*/  IMAD.MOV.U32 R60, RZ, RZ, R49 ;  /* 0x000000ffff3c7224 */ /* 0x000fc600078e0031 */
[----:B------:R-:W-:Y:S01]  /*f610*/  SHF.L.U32 R61, R0, 0x1f, RZ ;  /* 0x0000001f003d7819 */ /* 0x000fe200000006ff */
[----:B------:R-:W-:-:S03]  /*f620*/  IMAD.MOV.U32 R0, RZ, RZ, R11 ;  /* 0x000000ffff007224 */ /* 0x000fc600078e000b */
[----:B------:R-:W0:Y:S02]  /*f630*/  SYNCS.PHASECHK.TRANS64.TRYWAIT P0, [R2+URZ+0x30800], R61 ;  /* 0x0308003d020075a7 */ /* 0x000e24000800017f */
[----:B------:R-:W-:Y:S02]  /*f640*/  PRMT R71, R71, 0x5410, R0 ;  /* 0x0000541047477816 */ /* 0x000fe40000000000 */
        /* <DEDUP_REMOVED lines=8> */
[----:B------:R-:W-:Y:S02]  /*f6d0*/  VIADDMNMX R20, R88, -R225, 0x80, PT ;  /* 0x0000008058147446 */ /* 0x000fe400038009e1 */
[----:B------:R-:W-:Y:S01]  /*f6e0*/  PRMT R83, R83, 0x5410, R21 ;  /* 0x0000541053537816 */ /* 0x000fe20000000015 */
[----:B------:R-:W-:Y:S01]  /*f6f0*/  IMAD.MOV.U32 R21, RZ, RZ, R54 ;  /* 0x000000ffff157224 */ /* 0x000fe200078e0036 */
[----:B------:R-:W-:Y:S01]  /*f700*/  PRMT R73, R60, 0x5410, R62 ;  /* 0x000054103c497816 */ /* 0x000fe2000000003e */
[----:B------:R-:W-:Y:S01]  /*f710*/  IMAD.MOV.U32 R60, RZ, RZ, R55 ;  /* 0x000000ffff3c7224 */ /* 0x000fe200078e0037 */
[----:B------:R-:W-:-:S02]  /*f720*/  MOV R62, R56 ;  /* 0x00000038003e7202 */ /* 0x000fc40000000f00 */
[----:B------:R-:W-:Y:S02]  /*f730*/  ISETP.GE.AND P1, PT, R203, R20, PT ;  /* 0x00000014cb00720c */ /* 0x000fe40003f26270 */
[----:B------:R-:W-:Y:S01]  /*f740*/  PRMT R74, R21, 0x5410, R60 ;  /* 0x00005410154a7816 */ /* 0x000fe2000000003c */
[----:B------:R-:W-:Y:S01]  /*f750*/  IMAD.MOV.U32 R60, RZ, RZ, R58 ;  /* 0x000000ffff3c7224 */ /* 0x000fe200078e003a */
[----:B------:R-:W-:Y:S02]  /*f760*/  PRMT R21, R62, 0x5410, R63 ;  /* 0x000054103e157816 */ /* 0x000fe4000000003f */
[----:B------:R-:W-:Y:S01]  /*f770*/  MOV R62, R59 ;  /* 0x0000003b003e7202 */ /* 0x000fe20000000f00 */
[----:B0-----:R-:W-:Y:S06]  /*f780*/  @!P0 BRA `(.L_x_6151) ;  /* 0x0000016400188947 */ /* 0x001fec0003800000 */
.L_x_6400:
[----:B------:R-:W-:Y:S05]  /*f790*/  BSYNC B1 ;  /* 0x0000000000017941 */ /* 0x000fea0003800000 */
.L_x_6150:
        /* <DEDUP_REMOVED lines=9> */
[----:B------:R-:W2:Y:S01]  /*f830*/  LDL R63, [R1+0x54] ;  /* 0x00005400013f7983 */ /* 0x000ea20000100800 */
[----:B------:R-:W-:Y:S01]  /*f840*/  LOP3.LUT R60, R219, 0x38, R16, 0xf8, !PT ;  /* 0x00000038db3c7812 */ /* 0x000fe200078ef810 */
[--C-:B------:R-:W-:Y:S01]  /*f850*/  HADD2.F32 R101, -RZ, R94.reuse.H0_H0 ;  /* 0x2000005eff657230 */ /* 0x100fe20000004100 */
[--C-:B------:R-:W-:Y:S01]  /*f860*/  SHF.R.U64 R44, R44, 0x10, R45.reuse ;  /* 0x000000102c2c7819 */ /* 0x100fe2000000122d */
[----:B------:R-:W-:Y:S01]  /*f870*/  HADD2.F32 R98, -RZ, R94.H1_H1 ;  /* 0x3000005eff627230 */ /* 0x000fe20000004100 */
[----:B0-----:R-:W-:Y:S02]  /*f880*/  LOP3.LUT R61, R60, R221, RZ, 0x3c, !PT ;  /* 0x000000dd3c3d7212 */ /* 0x001fe400078e3cff */
[----:B------:R-:W-:Y:S02]  /*f890*/  SHF.R.U32.HI R102, RZ, 0x10, R45 ;  /* 0x00000010ff667819 */ /* 0x000fe4000001162d */
[----:B------:R-:W-:Y:S01]  /*f8a0*/  SHF.R.U64 R32, R32, 0x10, R33 ;  /* 0x0000001020207819 */ /* 0x000fe20000001221 */
[----:B------:R-:W-:Y:S01]  /*f8b0*/  IMAD.IADD R61, R222, 0x1, R61 ;  /* 0x00000001de3d7824 */ /* 0x000fe200078e023d */
[----:B------:R-:W-:Y:S01]  /*f8c0*/  SHF.R.U32.HI R100, RZ, 0x10, R33 ;  /* 0x00000010ff647819 */ /* 0x000fe20000011621 */
[----:B------:R-:W-:Y:S01]  /*f8d0*/  HADD2.F32 R102, -RZ, R102.H0_H0 ;  /* 0x20000066ff667230 */ /* 0x000fe20000004100 */
[----:B------:R-:W-:Y:S01]  /*f8e0*/  SHF.R.U64 R33, R34, 0x10, R35 ;  /* 0x0000001022217819 */ /* 0x000fe20000001223 */
[----:B------:R-:W-:Y:S01]  /*f8f0*/  IMAD R88, R61, 0x2, R2 ;  /* 0x000000023d587824 */ /* 0x000fe200078e0202 */
        /* <DEDUP_REMOVED lines=33> */
[--C-:B------:R-:W-:Y:S02]  /*fb10*/  HADD2.F32 R100, -RZ, R93.reuse.H1_H1 ;  /* 0x3000005dff647230 */ /* 0x100fe40000004100 */
[----:B------:R-:W-:Y:S02]  /*fb20*/  HADD2.F32 R98, -RZ, R93.H0_H0 ;  /* 0x2000005dff627230 */ /* 0x000fe40000004100 */
[-C--:B------:R-:W-:Y:S01]  /*fb30*/  FMUL.FTZ R106, R94, R99.reuse ;  /* 0x000000635e6a7220 */ /* 0x080fe20000410000 */
[----:B------:R-:W-:Y:S01]  /*fb40*/  FFMA.FTZ R94, R95, R99, -R104 ;  /* 0x000000635f5e7223 */ /* 0x000fe20000010868 */
[C---:B------:R-:W-:Y:S01]  /*fb50*/  FMUL.FTZ R104, R65.reuse, R100 ;  /* 0x0000006441687220 */ /* 0x040fe20000410000 */
[----:B------:R-:W-:Y:S02]  /*fb60*/  HADD2.F32 R93, -RZ, R91.H1_H1 ;  /* 0x3000005bff5d7230 */ /* 0x000fe40000004100 */
[----:B------:R-:W-:Y:S01]  /*fb70*/  FMUL.FTZ R65, R65, R98 ;  /* 0x0000006241417220 */ /* 0x000fe20000410000 */
[----:B------:R-:W-:-:S02]  /*fb80*/  HADD2.F32 R97, -RZ, R67.H0_H0 ;  /* 0x20000043ff617230 */ /* 0x000fc40000004100 */
[----:B------:R-:W-:Y:S01]  /*fb90*/  FFMA.FTZ R104, R61, R98, -R104 ;  /* 0x000000623d687223 */ /* 0x000fe20000010868 */
[--C-:B------:R-:W-:Y:S02]  /*fba0*/  HADD2.F32 R98, -RZ, R90.reuse.H1_H1 ;  /* 0x3000005aff627230 */ /* 0x100fe40000004100 */
[----:B------:R-:W-:Y:S01]  /*fbb0*/  FFMA.FTZ R95, R95, R102, R106 ;  /* 0x000000665f5f7223 */ /* 0x000fe2000001006a */
[----:B------:R-:W-:Y:S02]  /*fbc0*/  HADD2.F32 R91, -RZ, R91.H0_H0 ;  /* 0x2000005bff5b7230 */ /* 0x000fe40000004100 */
[----:B------:R-:W-:Y:S01]  /*fbd0*/  FFMA.FTZ R65, R61, R100, R65 ;  /* 0x000000643d417223 */ /* 0x000fe20000010041 */
[----:B------:R-:W-:Y:S02]  /*fbe0*/  HADD2.F32 R90, -RZ, R90.H0_H0 ;  /* 0x2000005aff5a7230 */ /* 0x000fe40000004100 */
[----:B------:R-:W-:Y:S01]  /*fbf0*/  FMUL.FTZ R100, R96, R93 ;  /* 0x0000005d60647220 */ /* 0x000fe20000410000 */
[----:B------:R-:W-:-:S02]  /*fc00*/  HADD2.F32 R67, -RZ, R67.H1_H1 ;  /* 0x30000043ff437230 */ /* 0x000fc40000004100 */
[-C--:B------:R-:W-:Y:S01]  /*fc10*/  FMUL.FTZ R102, R96, R91.reuse ;  /* 0x0000005b60667220 */ /* 0x080fe20000410000 */
[----:B------:R-:W-:Y:S02]  /*fc20*/  HADD2.F32 R96, -RZ, R105.H0_H0 ;  /* 0x20000069ff607230 */ /* 0x000fe40000004100 */
[C---:B------:R-:W-:Y:S01]  /*fc30*/  FMUL.FTZ R106, R97.reuse, R90 ;  /* 0x0000005a616a7220 */ /* 0x040fe20000410000 */
[----:B------:R-:W-:Y:S01]  /*fc40*/  FMUL.FTZ R97, R97, R98 ;  /* 0x0000006261617220 */ /* 0x000fe20000410000 */
[C---:B------:R-:W-:Y:S01]  /*fc50*/  FFMA.FTZ R100, R47.reuse, R91, -R100 ;  /* 0x0000005b2f647223 */ /* 0x040fe20000010864 */
[----:B------:R-:W-:Y:S01]  /*fc60*/  FFMA.FTZ R102, R47, R93, R102 ;  /* 0x0000005d2f667223 */ /* 0x000fe20000010066 */
[----:B------:R-:W-:Y:S02]  /*fc70*/  HADD2.F32 R64, -RZ, R64.H1_H1 ;  /* 0x30000040ff407230 */ /* 0x000fe40000004100 */
[----:B------:R-:W-:Y:S01]  /*fc80*/  FFMA.FTZ R97, R35, R90, R97 ;  /* 0x0000005a23617223 */ /* 0x000fe20000010061 */
[----:B------:R-:W-:-:S02]  /*fc90*/  HADD2.F32 R66, -RZ, R66.H1_H1 ;  /* 0x30000042ff427230 */ /* 0x000fc40000004100 */
[----:B------:R-:W-:Y:S01]  /*fca0*/  FMUL.FTZ R108, R67, R96 ;  /* 0x00000060436c7220 */ /* 0x000fe20000410000 */
        /* <DEDUP_REMOVED lines=27> */
.L_x_6155:
[----:B------:R-:W-:Y:S05]  /*fe60*/  BSYNC B2 ;  /* 0x0000000000027941 */ /* 0x000fea0003800000 */
.L_x_6154:
[----:B------:R-:W-:Y:S04]  /*fe70*/  BSSY B2, `(.L_x_6156) ;  /* 0x0000061000027945 */ /* 0x000fe80003800000 */
[----:B------:R-:W-:Y:S05]  /*fe80*/  @P1 BRA `(.L_x_6157) ;  /* 0x00000004007c1947 */ /* 0x000fea0003800000 */
[----:B------:R-:W2:Y:S01]  /*fe90*/  LDL R95, [R1+0x74] ;  /* 0x00007400015f7983 */ /* 0x000ea20000100800 */
[----:B-1----:R-:W-:Y:S01]  /*fea0*/  LEA.HI R32, R75, R197, RZ, 0x1d ;  /* 0x000000c54b207211 */ /* 0x002fe200078fe8ff */
[----:B------:R-:W-:Y:S01]  /*feb0*/  HADD2.F32 R63, -RZ, R86.H1_H1 ;  /* 0x30000056ff3f7230 */ /* 0x000fe20000004100 */
[----:B------:R-:W-:Y:S01]  /*fec0*/  SHF.R.U32.HI R62, RZ, 0x10, R41 ;  /* 0x00000010ff3e7819 */ /* 0x000fe20000011629 */
[--C-:B------:R-:W-:Y:S01]  /*fed0*/  HADD2.F32 R65, -RZ, R84.reuse.H1_H1 ;  /* 0x30000054ff417230 */ /* 0x100fe20000004100 */
[----:B------:R-:W-:Y:S01]  /*fee0*/  SHF.R.S32.HI R33, RZ, 0x1f, R32 ;  /* 0x0000001fff217819 */ /* 0x000fe20000011420 */
[----:B------:R-:W-:Y:S01]  /*fef0*/  HADD2.F32 R84, -RZ, R84.H0_H0 ;  /* 0x20000054ff547230 */ /* 0x000fe20000004100 */
[----:B------:R-:W-:Y:S01]  /*ff00*/  SHF.L.U32 R34, R32, 0x3, RZ ;  /* 0x0000000320227819 */ /* 0x000fe200000006ff */
[----:B------:R-:W-:Y:S01]  /*ff10*/  HADD2.F32 R62, -RZ, R62.H0_H0 ;  /* 0x2000003eff3e7230 */ /* 0x000fe20000004100 */
[----:B------:R-:W-:Y:S01]  /*ff20*/  LEA.HI R33, R33, R32, RZ, 0x3 ;  /* 0x0000002021217211 */ /* 0x000fe200078f18ff */
[----:B------:R-:W-:Y:S01]  /*ff30*/  HADD2.F32 R86, -RZ, R86.H0_H0 ;  /* 0x20000056ff567230 */ /* 0x000fe20000004100 */
[----:B------:R-:W-:-:S02]  /*ff40*/  LOP3.LUT R34, R219, 0x38, R34, 0xf8, !PT ;  /* 0x00000038db227812 */ /* 0x000fc400078ef822 */
[----:B------:R-:W-:Y:S01]  /*ff50*/  SHF.R.U64 R91, R42, 0x10, R43 ;  /* 0x000000102a5b7819 */ /* 0x000fe2000000122b */
[----:B------:R-:W-:Y:S01]  /*ff60*/  IMAD.SHL.U32 R33, R33, 0x400, RZ ;  /* 0x0000040021217824 */ /* 0x000fe200078e00ff */
[----:B------:R-:W-:Y:S02]  /*ff70*/  LOP3.LUT R44, R34, R221, RZ, 0x3c, !PT ;  /* 0x000000dd222c7212 */ /* 0x000fe400078e3cff */
[----:B------:R-:W-:Y:S02]  /*ff80*/  SHF.R.U32.HI R64, RZ, 0x10, R29 ;  /* 0x00000010ff407819 */ /* 0x000fe4000001161d */
[----:B------:R-:W-:Y:S02]  /*ff90*/  LOP3.LUT R45, R33, 0x7fffe000, RZ, 0xc0, !PT ;  /* 0x7fffe000212d7812 */ /* 0x000fe400078ec0ff */
[----:B------:R-:W-:Y:S02]  /*ffa0*/  SHF.R.U64 R94, R30, 0x10, R31 ;  /* 0x000000101e5e7819 */ /* 0x000fe4000000121f */
[----:B------:R-:W-:-:S02]  /*ffb0*/  IADD3 R45, R44, R45, R222 ;  /* 0x0000002d2c2d7210 */ /* 0x000fc40007ffe0de */
[----:B------:R-:W-:Y:S02]  /*ffc0*/  SHF.R.U64 R92, R40, 0x10, R41 ;  /* 0x00000010285c7819 */ /* 0x000fe40000001229 */
[----:B------:R-:W-:Y:S01]  /*ffd0*/  SHF.R.U64 R28, R28, 0x10, R29 ;  /* 0x000000101c1c7819 */ /* 0x000fe2000000121d */
[----:B------:R-:W-:Y:S01]  /*ffe0*/  IMAD R60, R45, 0x2, R2 ;  /* 0x000000022d3c7824 */ /* 0x000fe200078e0202 */
[----:B------:R-:W-:Y:S02]  /*fff0*/  SHF.R.U32.HI R90, RZ, 0x10, R43 ;  /* 0x00000010ff5a7819 */ /* 0x000fe4000001162b */
[----:B------:R-:W-:Y:S02]  /*10000*/  SHF.R.U32.HI R93, RZ, 0x10, R31 ;  /* 0x00000010ff5d7819 */ /* 0x000fe4000001161f */
[----:B------:R-:W1:Y:S02]  /*10010*/  LDS.128 R44, [R60+0x12400] ;  /* 0x012400003c2c7984 */ /* 0x000e640000000c00 */
[----:B-1----:R-:W-:-:S02]  /*10020*/  HADD2.F32 R42, -RZ, R45.H0_H0 ;  /* 0x2000002dff2a7230 */ /* 0x002fc40000004100 */
[----:B------:R-:W-:Y:S02]  /*10030*/  HADD2.F32 R45, -RZ, R45.H1_H1 ;  /* 0x3000002dff2d7230 */ /* 0x000fe40000004100 */
[----:B------:R-:W-:Y:S02]  /*10040*/  HADD2.F32 R41, -RZ, R44.H0_H0 ;  /* 0x2000002cff297230 */ /* 0x000fe40000004100 */
[C---:B------:R-:W-:Y:S01]  /*10050*/  FMUL.FTZ R67, R42.reuse, R65 ;  /* 0x000000412a437220 */ /* 0x040fe20000410000 */
[----:B------:R-:W-:Y:S01]  /*10060*/  FMUL.FTZ R89, R42, R63 ;  /* 0x0000003f2a597220 */ /* 0x000fe20000410000 */
[----:B------:R-:W-:Y:S02]  /*10070*/  HADD2.F32 R42, -RZ, R64.H0_H0 ;  /* 0x20000040ff2a7230 */ /* 0x000fe40000004100 */
[----:B------:R-:W-:Y:S01]  /*10080*/  FMUL.FTZ R64, R45, R62 ;  /* 0x0000003e2d407220 */ /* 0x000fe20000410000 */
[----:B------:R-:W-:Y:S02]  /*10090*/  HADD2.F32 R43, -RZ, R46.H0_H0 ;  /* 0x2000002eff2b7230 */ /* 0x000fe40000004100 */
[----:B0-----:R-:W-:-:S02]  /*100a0*/  HADD2.F32 R61, -RZ, R47.H0_H0 ;  /* 0x2000002fff3d7230 */ /* 0x001fc40000004100 */
        /* <DEDUP_REMOVED lines=8> */
[C---:B------:R-:W-:Y:S01]  /*10130*/  FFMA.FTZ R67, R30.reuse, R63, -R67 ;  /* 0x0000003f1e437223 */ /* 0x040fe20000010843 */
[----:B------:R-:W-:Y:S01]  /*10140*/  FFMA.FTZ R89, R30, R65, R89 ;  /* 0x000000411e597223 */ /* 0x000fe20000010059 */
[----:B------:R-:W-:Y:S01]  /*10150*/  FFMA.FTZ R64, R33, R42, -R64 ;  /* 0x0000002a21407223 */ /* 0x000fe20000010840 */
[C---:B------:R-:W-:Y:S01]  /*10160*/  FMUL.FTZ R30, R41.reuse, R84 ;  /* 0x00000054291e7220 */ /* 0x040fe20000410000 */
[----:B------:R-:W-:Y:S02]  /*10170*/  HADD2.F32 R42, -RZ, R85.H0_H0 ;  /* 0x20000055ff2a7230 */ /* 0x000fe40000004100 */
[-C--:B------:R-:W-:Y:S01]  /*10180*/  FMUL.FTZ R41, R41, R86.reuse ;  /* 0x0000005629297220 */ /* 0x080fe20000410000 */
[----:B------:R-:W-:Y:S02]  /*10190*/  HADD2.F32 R31, -RZ, R34.H0_H0 ;  /* 0x20000022ff1f7230 */ /* 0x000fe40000004100 */
[----:B------:R-:W-:Y:S01]  /*101a0*/  FFMA.FTZ R86, R29, R86, -R30 ;  /* 0x000000561d567223 */ /* 0x000fe2000001081e */
[----:B------:R-:W-:Y:S01]  /*101b0*/  FFMA.FTZ R66, R33, R62, R66 ;  /* 0x0000003e21427223 */ /* 0x000fe20000010042 */
[----:B------:R-:W-:-:S02]  /*101c0*/  HADD2.F32 R30, -RZ, R87.H0_H0 ;  /* 0x20000057ff1e7230 */ /* 0x000fc40000004100 */
[----:B------:R-:W-:Y:S01]  /*101d0*/  FMUL.FTZ R62, R43, R42 ;  /* 0x0000002a2b3e7220 */ /* 0x000fe20000410000 */
[----:B------:R-:W-:Y:S02]  /*101e0*/  HADD2.F32 R87, -RZ, R87.H1_H1 ;  /* 0x30000057ff577230 */ /* 0x000fe40000004100 */
[----:B------:R-:W-:Y:S01]  /*101f0*/  FFMA.FTZ R84, R29, R84, R41 ;  /* 0x000000541d547223 */ /* 0x000fe20000010029 */
[----:B------:R-:W-:Y:S02]  /*10200*/  HADD2.F32 R85, -RZ, R85.H1_H1 ;  /* 0x30000055ff557230 */ /* 0x000fe40000004100 */
[-C--:B------:R-:W-:Y:S01]  /*10210*/  FFMA.FTZ R63, R31, R30.reuse, -R62 ;  /* 0x0000001e1f3f7223 */ /* 0x080fe2000001083e */
[----:B------:R-:W-:Y:S02]  /*10220*/  HADD2.F32 R40, -RZ, R35.H0_H0 ;  /* 0x20000023ff287230 */ /* 0x000fe40000004100 */
[----:B------:R-:W-:Y:S01]  /*10230*/  FMUL.FTZ R88, R43, R30 ;  /* 0x0000001e2b587220 */ /* 0x000fe20000410000 */
[----:B------:R-:W-:-:S02]  /*10240*/  HADD2.F32 R62, -RZ, R90.H0_H0 ;  /* 0x2000005aff3e7230 */ /* 0x000fc40000004100 */
[C---:B------:R-:W-:Y:S01]  /*10250*/  FMUL.FTZ R29, R61.reuse, R85 ;  /* 0x000000553d1d7220 */ /* 0x040fe20000410000 */
[----:B------:R-:W-:Y:S02]  /*10260*/  HADD2.F32 R30, -RZ, R93.H0_H0 ;  /* 0x2000005dff1e7230 */ /* 0x000fe40000004100 */
[-C--:B------:R-:W-:Y:S01]  /*10270*/  FMUL.FTZ R90, R61, R87.reuse ;  /* 0x000000573d5a7220 */ /* 0x080fe20000410000 */
[----:B------:R-:W-:Y:S02]  /*10280*/  HADD2.F32 R35, -RZ, R35.H1_H1 ;  /* 0x30000023ff237230 */ /* 0x000fe40000004100 */
[----:B------:R-:W-:Y:S01]  /*10290*/  FFMA.FTZ R88, R31, R42, R88 ;  /* 0x0000002a1f587223 */ /* 0x000fe20000010058 */
        /* <DEDUP_REMOVED lines=30> */
.L_x_6157:
[----:B------:R-:W-:Y:S05]  /*10480*/  BSYNC B2 ;  /* 0x0000000000027941 */ /* 0x000fea0003800000 */
.L_x_6156:
[----:B------:R-:W-:Y:S05]  /*10490*/  @P2 BRA `(.L_x_6153) ;  /* 0x00000004007c2947 */ /* 0x000fea0003800000 */
[----:B------:R-:W3:Y:S01]  /*104a0*/  LDL R66, [R1+0x6c] ;  /* 0x00006c0001427983 */ /* 0x000ee20000100800 */
[----:B------:R-:W-:Y:S01]  /*104b0*/  LEA.HI R75, R75, R198, RZ, 0x1d ;  /* 0x000000c64b4b7211 */ /* 0x000fe200078fe8ff */
[----:B------:R-:W-:Y:S01]  /*104c0*/  HADD2.F32 R41, -RZ, R78.H1_H1 ;  /* 0x3000004eff297230 */ /* 0x000fe20000004100 */
[----:B------:R-:W-:Y:S01]  /*104d0*/  SHF.R.U64 R63, R36, 0x10, R37 ;  /* 0x00000010243f7819 */ /* 0x000fe20000001225 */
[--C-:B------:R-:W-:Y:S01]  /*104e0*/  HADD2.F32 R42, -RZ, R76.reuse.H1_H1 ;  /* 0x3000004cff2a7230 */ /* 0x100fe20000004100 */
[----:B--2---:R-:W-:Y:S01]  /*104f0*/  SHF.R.S32.HI R30, RZ, 0x1f, R75 ;  /* 0x0000001fff1e7819 */ /* 0x004fe2000001144b */
[----:B------:R-:W-:Y:S01]  /*10500*/  HADD2.F32 R76, -RZ, R76.H0_H0 ;  /* 0x2000004cff4c7230 */ /* 0x000fe20000004100 */
[----:B------:R-:W-:Y:S01]  /*10510*/  SHF.L.U32 R28, R75, 0x3, RZ ;  /* 0x000000034b1c7819 */ /* 0x000fe200000006ff */
[----:B------:R-:W-:Y:S01]  /*10520*/  HADD2.F32 R78, -RZ, R78.H0_H0 ;  /* 0x2000004eff4e7230 */ /* 0x000fe20000004100 */
[----:B------:R-:W-:Y:S02]  /*10530*/  LEA.HI R30, R30, R75, RZ, 0x3 ;  /* 0x0000004b1e1e7211 */ /* 0x000fe400078f18ff */
[----:B------:R-:W-:-:S02]  /*10540*/  LOP3.LUT R28, R219, 0x38, R28, 0xf8, !PT ;  /* 0x00000038db1c7812 */ /* 0x000fc400078ef81c */
[----:B------:R-:W-:Y:S01]  /*10550*/  SHF.R.U32.HI R43, RZ, 0x10, R25 ;  /* 0x00000010ff2b7819 */ /* 0x000fe20000011619 */
[----:B------:R-:W-:Y:S01]  /*10560*/  IMAD.SHL.U32 R30, R30, 0x400, RZ ;  /* 0x000004001e1e7824 */ /* 0x000fe200078e00ff */
[----:B-1----:R-:W-:Y:S02]  /*10570*/  LOP3.LUT R32, R28, R221, RZ, 0x3c, !PT ;  /* 0x000000dd1c207212 */ /* 0x002fe400078e3cff */
[----:B------:R-:W-:Y:S02]  /*10580*/  SHF.R.U32.HI R44, RZ, 0x10, R37 ;  /* 0x00000010ff2c7819 */ /* 0x000fe40000011625 */
[----:B------:R-:W-:Y:S02]  /*10590*/  LOP3.LUT R33, R30, 0x7fffe000, RZ, 0xc0, !PT ;  /* 0x7fffe0001e217812 */ /* 0x000fe400078ec0ff */
[----:B------:R-:W-:Y:S01]  /*105a0*/  SHF.R.U64 R65, R24, 0x10, R25 ;  /* 0x0000001018417819 */ /* 0x000fe20000001219 */
[----:B------:R-:W-:Y:S01]  /*105b0*/  HADD2.F32 R44, -RZ, R44.H0_H0 ;  /* 0x2000002cff2c7230 */ /* 0x000fe20000004100 */
[----:B------:R-:W-:-:S02]  /*105c0*/  IADD3 R33, R32, R33, R222 ;  /* 0x0000002120217210 */ /* 0x000fc40007ffe0de */
[----:B0-----:R-:W-:Y:S02]  /*105d0*/  SHF.R.U64 R61, R38, 0x10, R39 ;  /* 0x00000010263d7819 */ /* 0x001fe40000001227 */
[----:B------:R-:W-:Y:S01]  /*105e0*/  SHF.R.U64 R64, R26, 0x10, R27 ;  /* 0x000000101a407819 */ /* 0x000fe2000000121b */
[----:B------:R-:W-:Y:S01]  /*105f0*/  IMAD R40, R33, 0x2, R2 ;  /* 0x0000000221287824 */ /* 0x000fe200078e0202 */
[----:B------:R-:W-:Y:S02]  /*10600*/  SHF.R.U32.HI R45, RZ, 0x10, R39 ;  /* 0x00000010ff2d7819 */ /* 0x000fe40000011627 */
        /* <DEDUP_REMOVED lines=14> */
[----:B---3--:R-:W0:Y:S02]  /*106f0*/  LDS.128 R28, [R66] ;  /* 0x00000000421c7984 */ /* 0x008e240000000c00 */
[--C-:B0-----:R-:W-:Y:S02]  /*10700*/  HADD2.F32 R25, -RZ, R29.reuse.H0_H0 ;  /* 0x2000001dff197230 */ /* 0x101fe40000004100 */
[----:B------:R-:W-:Y:S02]  /*10710*/  HADD2.F32 R24, -RZ, R28.H0_H0 ;  /* 0x2000001cff187230 */ /* 0x000fe40000004100 */
[----:B------:R-:W-:-:S02]  /*10720*/  HADD2.F32 R29, -RZ, R29.H1_H1 ;  /* 0x3000001dff1d7230 */ /* 0x000fc40000004100 */
[C---:B------:R-:W-:Y:S01]  /*10730*/  FFMA.FTZ R46, R25.reuse, R41, -R46 ;  /* 0x00000029192e7223 */ /* 0x040fe2000001082e */
[----:B------:R-:W-:Y:S01]  /*10740*/  FFMA.FTZ R60, R25, R42, R60 ;  /* 0x0000002a193c7223 */ /* 0x000fe2000001003c */
[----:B------:R-:W-:Y:S01]  /*10750*/  FMUL.FTZ R25, R33, R76 ;  /* 0x0000004c21197220 */ /* 0x000fe20000410000 */
[----:B------:R-:W-:Y:S01]  /*10760*/  FMUL.FTZ R42, R37, R36 ;  /* 0x00000024252a7220 */ /* 0x000fe20000410000 */
[----:B------:R-:W-:Y:S02]  /*10770*/  HADD2.F32 R37, -RZ, R77.H0_H0 ;  /* 0x2000004dff257230 */ /* 0x000fe40000004100 */
[-C--:B------:R-:W-:Y:S01]  /*10780*/  FMUL.FTZ R33, R33, R78.reuse ;  /* 0x0000004e21217220 */ /* 0x080fe20000410000 */
[----:B------:R-:W-:Y:S01]  /*10790*/  FFMA.FTZ R78, R24, R78, -R25 ;  /* 0x0000004e184e7223 */ /* 0x000fe20000010819 */
[C---:B------:R-:W-:Y:S01]  /*107a0*/  FFMA.FTZ R43, R29.reuse, R44, R42 ;  /* 0x0000002c1d2b7223 */ /* 0x040fe2000001002a */
        /* <DEDUP_REMOVED lines=10> */
[----:B------:R-:W-:-:S02]  /*10850*/  HADD2.F32 R38, -RZ, R45.H0_H0 ;  /* 0x2000002dff267230 */ /* 0x000fc40000004100 */
        /* <DEDUP_REMOVED lines=35> */
.L_x_6153:
[----:B------:R-:W-:Y:S05]  /*10a90*/  BSYNC B1 ;  /* 0x0000000000017941 */ /* 0x000fea0003800000 */
.L_x_6152:
[----:B---3--:R-:W-:-:S04]  /*10aa0*/  IADD3 R24, R203, 0x40, RZ ;  /* 0x00000040cb187810 */ /* 0x008fc80007ffe0ff */
[----:B------:R-:W-:-:S13]  /*10ab0*/  ISETP.GE.AND P0, PT, R24, R20, PT ;  /* 0x000000141800720c */ /* 0x000fda0003f06270 */
[----:B------:R-:W-:Y:S05]  /*10ac0*/  @P0 BRA `(.L_x_6133) ;  /* 0x0000001000a80947 */ /* 0x000fea0003800000 */
[----:B-12---:R-:W1:Y:S01]  /*10ad0*/  LDC R33, c[0x0][0x3f4] ;  /* 0x0000fd00ff217b82 */ /* 0x006e620000000800 */
[----:B------:R-:W-:Y:S01]  /*10ae0*/  BSSY B1, `(.L_x_6158) ;  /* 0x0000066000017945 */ /* 0x000fe20003800000 */
[----:B0-----:R-:W-:Y:S02]  /*10af0*/  SHF.R.U32.HI R61, RZ, 0x3, R216 ;  /* 0x00000003ff3d7819 */ /* 0x001fe400000116d8 */
[-C--:B-1----:R-:W-:Y:S02]  /*10b00*/  ISETP.GE.AND P0, PT, R16, R33.reuse, PT ;  /* 0x000000211000720c */ /* 0x082fe40003f06270 */
[-C--:B------:R-:W-:Y:S02]  /*10b10*/  ISETP.GE.AND P1, PT, R195, R33.reuse, PT ;  /* 0x00000021c300720c */ /* 0x080fe40003f26270 */
[----:B------:R-:W-:-:S09]  /*10b20*/  ISETP.GE.AND P2, PT, R194, R33, PT ;  /* 0x00000021c200720c */ /* 0x000fd20003f46270 */
[----:B------:R-:W-:Y:S05]  /*10b30*/  @P0 BRA `(.L_x_6159) ;  /* 0x0000000400800947 */ /* 0x000fea0003800000 */
[----:B------:R-:W2:Y:S04]  /*10b40*/  LDL R24, [R1+0x54] ;  /* 0x0000540001187983 */ /* 0x000ea80000100800 */
[----:B------:R-:W3:Y:S01]  /*10b50*/  LDL R62, [R1+0x70] ;  /* 0x00007000013e7983 */ /* 0x000ee20000100800 */
[----:B------:R-:W-:Y:S01]  /*10b60*/  SHF.R.U32.HI R39, RZ, 0x10, R5 ;  /* 0x00000010ff277819 */ /* 0x000fe20000011605 */
[----:B------:R-:W-:Y:S01]  /*10b70*/  HADD2.F32 R37, -RZ, R82.H1_H1 ;  /* 0x30000052ff257230 */ /* 0x000fe20000004100 */
[--C-:B------:R-:W-:Y:S01]  /*10b80*/  SHF.R.U64 R60, R48, 0x10, R49.reuse ;  /* 0x00000010303c7819 */ /* 0x100fe20000001231 */
[--C-:B------:R-:W-:Y:S01]  /*10b90*/  HADD2.F32 R38, -RZ, R80.reuse.H1_H1 ;  /* 0x30000050ff267230 */ /* 0x100fe20000004100 */
[----:B------:R-:W-:Y:S01]  /*10ba0*/  SHF.R.U32.HI R49, RZ, 0x10, R49 ;  /* 0x00000010ff317819 */ /* 0x000fe20000011631 */
[----:B------:R-:W-:Y:S01]  /*10bb0*/  HADD2.F32 R39, -RZ, R39.H0_H0 ;  /* 0x20000027ff277230 */ /* 0x000fe20000004100 */
[----:B------:R-:W-:Y:S01]  /*10bc0*/  SHF.R.U64 R47, R4, 0x10, R5 ;  /* 0x00000010042f7819 */ /* 0x000fe20000001205 */
[----:B------:R-:W-:Y:S01]  /*10bd0*/  HADD2.F32 R80, -RZ, R80.H0_H0 ;  /* 0x20000050ff507230 */ /* 0x000fe20000004100 */
[--C-:B------:R-:W-:Y:S01]  /*10be0*/  SHF.R.U64 R48, R50, 0x10, R51.reuse ;  /* 0x0000001032307819 */ /* 0x100fe20000001233 */
[----:B------:R-:W-:Y:S01]  /*10bf0*/  HADD2.F32 R82, -RZ, R82.H0_H0 ;  /* 0x20000052ff527230 */ /* 0x000fe20000004100 */
[----:B------:R-:W-:-:S02]  /*10c00*/  SHF.R.U32.HI R50, RZ, 0x10, R51 ;  /* 0x00000010ff327819 */ /* 0x000fc40000011633 */
        /* <DEDUP_REMOVED lines=11> */
[----:B------:R-:W-:-:S04]  /*10cc0*/  IADD3 R29, R20, R29, R223 ;  /* 0x0000001d141d7210 */ /* 0x000fc80007ffe0df */
[----:B------:R-:W-:-:S05]  /*10cd0*/  LEA R20, R29, R2, 0x1 ;  /* 0x000000021d147211 */ /* 0x000fca00078e08ff */
        /* <DEDUP_REMOVED lines=10> */
[CC--:B------:R-:W-:Y:S01]  /*10d80*/  FMUL.FTZ R40, R32.reuse, R38.reuse ;  /* 0x0000002620287220 */ /* 0x0c0fe20000410000 */
[----:B------:R-:W-:Y:S01]  /*10d90*/  FMUL.FTZ R42, R32, R37 ;  /* 0x00000025202a7220 */ /* 0x000fe20000410000 */
[----:B------:R-:W-:Y:S02]  /*10da0*/  HADD2.F32 R32, -RZ, R49.H0_H0 ;  /* 0x20000031ff207230 */ /* 0x000fe40000004100 */
[C---:B------:R-:W-:Y:S01]  /*10db0*/  FMUL.FTZ R44, R34.reuse, R39 ;  /* 0x00000027222c7220 */ /* 0x040fe20000410000 */
[C---:B------:R-:W-:Y:S01]  /*10dc0*/  FFMA.FTZ R40, R5.reuse, R37, -R40 ;  /* 0x0000002505287223 */ /* 0x040fe20000010828 */
[----:B------:R-:W-:Y:S01]  /*10dd0*/  FFMA.FTZ R42, R5, R38, R42 ;  /* 0x00000026052a7223 */ /* 0x000fe2000001002a */
[----:B------:R-:W-:Y:S01]  /*10de0*/  FMUL.FTZ R5, R29, R80 ;  /* 0x000000501d057220 */ /* 0x000fe20000410000 */
[-C--:B------:R-:W-:Y:S01]  /*10df0*/  FMUL.FTZ R34, R34, R32.reuse ;  /* 0x0000002022227220 */ /* 0x080fe20000410000 */
[----:B------:R-:W-:Y:S01]  /*10e00*/  FFMA.FTZ R37, R25, R32, -R44 ;  /* 0x0000002019257223 */ /* 0x000fe2000001082c */
[----:B------:R-:W-:Y:S01]  /*10e10*/  FMUL.FTZ R29, R29, R82 ;  /* 0x000000521d1d7220 */ /* 0x000fe20000410000 */
[----:B------:R-:W-:-:S02]  /*10e20*/  HADD2.F32 R35, -RZ, R30.H0_H0 ;  /* 0x2000001eff237230 */ /* 0x000fc40000004100 */
[C---:B------:R-:W-:Y:S01]  /*10e30*/  FFMA.FTZ R82, R4.reuse, R82, -R5 ;  /* 0x0000005204527223 */ /* 0x040fe20000010805 */
[----:B------:R-:W-:Y:S02]  /*10e40*/  HADD2.F32 R32, -RZ, R81.H0_H0 ;  /* 0x20000051ff207230 */ /* 0x000fe40000004100 */
[----:B------:R-:W-:Y:S01]  /*10e50*/  FFMA.FTZ R39, R25, R39, R34 ;  /* 0x0000002719277223 */ /* 0x000fe20000010022 */
[----:B------:R-:W-:Y:S02]  /*10e60*/  HADD2.F32 R36, -RZ, R31.H0_H0 ;  /* 0x2000001fff247230 */ /* 0x000fe40000004100 */
[----:B------:R-:W-:Y:S01]  /*10e70*/  FFMA.FTZ R80, R4, R80, R29 ;  /* 0x0000005004507223 */ /* 0x000fe2000001001d */
[----:B------:R-:W-:Y:S02]  /*10e80*/  HADD2.F32 R5, -RZ, R83.H0_H0 ;  /* 0x20000053ff057230 */ /* 0x000fe40000004100 */
[----:B------:R-:W-:Y:S01]  /*10e90*/  FMUL.FTZ R25, R35, R32 ;  /* 0x0000002023197220 */ /* 0x000fe20000410000 */
[----:B------:R-:W-:-:S02]  /*10ea0*/  HADD2.F32 R81, -RZ, R81.H1_H1 ;  /* 0x30000051ff517230 */ /* 0x000fc40000004100 */
[----:B------:R-:W-:Y:S02]  /*10eb0*/  HADD2.F32 R83, -RZ, R83.H1_H1 ;  /* 0x30000053ff537230 */ /* 0x000fe40000004100 */
[----:B------:R-:W-:Y:S01]  /*10ec0*/  FMUL.FTZ R35, R35, R5 ;  /* 0x0000000523237220 */ /* 0x000fe20000410000 */
[----:B------:R-:W-:Y:S02]  /*10ed0*/  HADD2.F32 R31, -RZ, R31.H1_H1 ;  /* 0x3000001fff1f7230 */ /* 0x000fe40000004100 */
[C---:B------:R-:W-:Y:S01]  /*10ee0*/  FMUL.FTZ R44, R36.reuse, R81 ;  /* 0x00000051242c7220 */ /* 0x040fe20000410000 */
[----:B------:R-:W-:Y:S02]  /*10ef0*/  HADD2.F32 R34, -RZ, R41.H0_H0 ;  /* 0x20000029ff227230 */ /* 0x000fe40000004100 */
[----:B------:R-:W-:Y:S01]  /*10f00*/  FMUL.FTZ R36, R36, R83 ;  /* 0x0000005324247220 */ /* 0x000fe20000410000 */
[----:B------:R-:W-:Y:S02]  /*10f10*/  HADD2.F32 R4, -RZ, R50.H0_H0 ;  /* 0x20000032ff047230 */ /* 0x000fe40000004100 */
[C---:B------:R-:W-:Y:S01]  /*10f20*/  FFMA.FTZ R38, R6.reuse, R5, -R25 ;  /* 0x0000000506267223 */ /* 0x040fe20000010819 */
[----:B------:R-:W-:Y:S01]  /*10f30*/  FFMA.FTZ R32, R6, R32, R35 ;  /* 0x0000002006207223 */ /* 0x000fe20000010023 */
[----:B------:R-:W-:-:S02]  /*10f40*/  HADD2.F32 R28, -RZ, R28.H1_H1 ;  /* 0x3000001cff1c7230 */ /* 0x000fc40000004100 */
[----:B------:R-:W-:Y:S01]  /*10f50*/  FMUL.FTZ R6, R31, R34 ;  /* 0x000000221f067220 */ /* 0x000fe20000410000 */
[----:B------:R-:W-:Y:S02]  /*10f60*/  HADD2.F32 R30, -RZ, R30.H1_H1 ;  /* 0x3000001eff1e7230 */ /* 0x000fe40000004100 */
[C---:B------:R-:W-:Y:S01]  /*10f70*/  FFMA.FTZ R44, R7.reuse, R83, -R44 ;  /* 0x00000053072c7223 */ /* 0x040fe2000001082c */
        /* <DEDUP_REMOVED lines=28> */
.L_x_6159:
[----:B------:R-:W-:Y:S05]  /*11140*/  BSYNC B1 ;  /* 0x0000000000017941 */ /* 0x000fea0003800000 */
.L_x_6158:
        /* <DEDUP_REMOVED lines=19> */
[----:B------:R-:W-:Y:S02]  /*11280*/  SHF.R.U32.HI R38, RZ, 0x10, R11 ;  /* 0x00000010ff267819 */ /* 0x000fe4000001160b */
[----:B------:R-:W-:-:S02]  /*11290*/  IADD3 R25, R20, R25, R223 ;  /* 0x0000001914197210 */ /* 0x000fc40007ffe0df */
[--C-:B------:R-:W-:Y:S02]  /*112a0*/  SHF.R.U64 R45, R54, 0x10, R55.reuse ;  /* 0x00000010362d7819 */ /* 0x100fe40000001237 */
[----:B------:R-:W-:Y:S02]  /*112b0*/  LEA R20, R25, R2, 0x1 ;  /* 0x0000000219147211 */ /* 0x000fe400078e08ff */
[----:B------:R-:W-:Y:S02]  /*112c0*/  SHF.R.U32.HI R54, RZ, 0x10, R55 ;  /* 0x00000010ff367819 */ /* 0x000fe40000011637 */
[----:B------:R-:W-:Y:S01]  /*112d0*/  SHF.R.U64 R43, R10, 0x10, R11 ;  /* 0x000000100a2b7819 */ /* 0x000fe2000000120b */
        /* <DEDUP_REMOVED lines=21> */
[----:B------:R-:W-:Y:S02]  /*11430*/  HADD2.F32 R8, -RZ, R73.H0_H0 ;  /* 0x20000049ff087230 */ /* 0x000fe40000004100 */
[----:B------:R-:W-:Y:S01]  /*11440*/  FFMA.FTZ R34, R9, R28, -R34 ;  /* 0x0000001c09227223 */ /* 0x000fe20000010822 */
[----:B------:R-:W-:Y:S01]  /*11450*/  FMUL.FTZ R28, R25, R70 ;  /* 0x00000046191c7220 */ /* 0x000fe20000410000 */
[----:B------:R-:W-:Y:S01]  /*11460*/  FFMA.FTZ R36, R9, R32, R36 ;  /* 0x0000002009247223 */ /* 0x000fe20000010024 */
[----:B------:R-:W-:Y:S02]  /*11470*/  HADD2.F32 R9, -RZ, R74.H0_H0 ;  /* 0x2000004aff097230 */ /* 0x000fe40000004100 */
[-C--:B------:R-:W-:Y:S01]  /*11480*/  FMUL.FTZ R25, R25, R8.reuse ;  /* 0x0000000819197220 */ /* 0x080fe20000410000 */
[----:B------:R-:W-:Y:S01]  /*11490*/  FFMA.FTZ R32, R5, R8, -R28 ;  /* 0x0000000805207223 */ /* 0x000fe2000001081c */
[----:B------:R-:W-:-:S02]  /*114a0*/  HADD2.F32 R28, -RZ, R71.H1_H1 ;  /* 0x30000047ff1c7230 */ /* 0x000fc40000004100 */
[----:B------:R-:W-:Y:S02]  /*114b0*/  HADD2.F32 R74, -RZ, R74.H1_H1 ;  /* 0x3000004aff4a7230 */ /* 0x000fe40000004100 */
[----:B------:R-:W-:Y:S01]  /*114c0*/  FFMA.FTZ R70, R5, R70, R25 ;  /* 0x0000004605467223 */ /* 0x000fe20000010019 */
[C---:B------:R-:W-:Y:S01]  /*114d0*/  FMUL.FTZ R5, R30.reuse, R29 ;  /* 0x0000001d1e057220 */ /* 0x040fe20000410000 */
[----:B------:R-:W-:Y:S01]  /*114e0*/  FMUL.FTZ R25, R30, R9 ;  /* 0x000000091e197220 */ /* 0x000fe20000410000 */
[----:B------:R-:W-:Y:S02]  /*114f0*/  HADD2.F32 R30, -RZ, R38.H0_H0 ;  /* 0x20000026ff1e7230 */ /* 0x000fe40000004100 */
[C---:B------:R-:W-:Y:S01]  /*11500*/  FMUL.FTZ R38, R31.reuse, R28 ;  /* 0x0000001c1f267220 */ /* 0x040fe20000410000 */
[----:B------:R-:W-:Y:S02]  /*11510*/  HADD2.F32 R11, -RZ, R7.H0_H0 ;  /* 0x20000007ff0b7230 */ /* 0x000fe40000004100 */
[----:B------:R-:W-:Y:S01]  /*11520*/  FMUL.FTZ R31, R31, R74 ;  /* 0x0000004a1f1f7220 */ /* 0x000fe20000410000 */
[----:B------:R-:W-:-:S02]  /*11530*/  HADD2.F32 R10, -RZ, R6.H0_H0 ;  /* 0x20000006ff0a7230 */ /* 0x000fc40000004100 */
[----:B------:R-:W-:Y:S01]  /*11540*/  FMUL.FTZ R40, R27, R30 ;  /* 0x0000001e1b287220 */ /* 0x000fe20000410000 */
[----:B------:R-:W-:Y:S02]  /*11550*/  HADD2.F32 R8, -RZ, R54.H0_H0 ;  /* 0x20000036ff087230 */ /* 0x000fe40000004100 */
[C---:B------:R-:W-:Y:S01]  /*11560*/  FFMA.FTZ R38, R11.reuse, R74, -R38 ;  /* 0x0000004a0b267223 */ /* 0x040fe20000010826 */
[----:B------:R-:W-:Y:S02]  /*11570*/  HADD2.F32 R7, -RZ, R7.H1_H1 ;  /* 0x30000007ff077230 */ /* 0x000fe40000004100 */
[----:B------:R-:W-:Y:S01]  /*11580*/  FFMA.FTZ R28, R11, R28, R31 ;  /* 0x0000001c0b1c7223 */ /* 0x000fe2000001001f */
[C---:B------:R-:W-:Y:S01]  /*11590*/  FFMA.FTZ R35, R10.reuse, R9, -R5 ;  /* 0x000000090a237223 */ /* 0x040fe20000010805 */
        /* <DEDUP_REMOVED lines=12> */
[C---:B------:R-:W-:Y:S01]  /*11660*/  FMUL.FTZ R31, R26.reuse, R25 ;  /* 0x000000191a1f7220 */ /* 0x040fe20000410000 */
[----:B------:R-:W-:Y:S01]  /*11670*/  FMUL.FTZ R26, R26, R9 ;  /* 0x000000091a1a7220 */ /* 0x000fe20000410000 */
[C---:B------:R-:W-:Y:S01]  /*11680*/  FFMA.FTZ R29, R4.reuse, R11, R24 ;  /* 0x0000000b041d7223 */ /* 0x040fe20000010018 */
[----:B------:R-:W-:Y:S01]  /*11690*/  FFMA.FTZ R27, R4, R5, -R7 ;  /* 0x00000005041b7223 */ /* 0x000fe20000010807 */
[C---:B------:R-:W-:Y:S01]  /*116a0*/  FFMA.FTZ R24, R6.reuse, R9, -R31 ;  /* 0x0000000906187223 */ /* 0x040fe2000001081f */
        /* <DEDUP_REMOVED lines=11> */
.L_x_6161:
[----:B------:R-:W-:Y:S05]  /*11760*/  BSYNC B1 ;  /* 0x0000000000017941 */ /* 0x000fea0003800000 */
.L_x_6160:
[----:B------:R-:W-:Y:S05]  /*11770*/  @P2 BRA `(.L_x_6133) ;  /* 0x00000004007c2947 */ /* 0x000fea0003800000 */
[----:B------:R-:W2:Y:S01]  /*11780*/  LDL R41, [R1+0x64] ;  /* 0x0000640001297983 */ /* 0x000ea20000100800 */
[----:B------:R-:W-:Y:S01]  /*11790*/  LEA.HI R33, R33, R198, RZ, 0x1d ;  /* 0x000000c621217211 */ /* 0x000fe200078fe8ff */
[--C-:B------:R-:W-:Y:S01]  /*117a0*/  HADD2.F32 R29, -RZ, R21.reuse.H1_H1 ;  /* 0x30000015ff1d7230 */ /* 0x100fe20000004100 */
[----:B------:R-:W-:Y:S01]  /*117b0*/  SHF.R.U32.HI R30, RZ, 0x10, R13 ;  /* 0x00000010ff1e7819 */ /* 0x000fe2000001160d */
[----:B------:R-:W-:Y:S01]  /*117c0*/  HADD2.F32 R31, -RZ, R0.H1_H1 ;  /* 0x30000000ff1f7230 */ /* 0x000fe20000004100 */
[----:B01----:R-:W-:Y:S01]  /*117d0*/  SHF.R.S32.HI R4, RZ, 0x1f, R33 ;  /* 0x0000001fff047819 */ /* 0x003fe20000011421 */
[----:B------:R-:W-:Y:S01]  /*117e0*/  IMAD.SHL.U32 R5, R33, 0x8, RZ ;  /* 0x0000000821057824 */ /* 0x000fe200078e00ff */
[----:B------:R-:W-:Y:S01]  /*117f0*/  SHF.R.U64 R40, R56, 0x10, R57 ;  /* 0x0000001038287819 */ /* 0x000fe20000001239 */
[----:B------:R-:W-:Y:S01]  /*11800*/  HADD2.F32 R30, -RZ, R30.H0_H0 ;  /* 0x2000001eff1e7230 */ /* 0x000fe20000004100 */
[----:B------:R-:W-:Y:S01]  /*11810*/  LEA.HI R33, R4, R33, RZ, 0x3 ;  /* 0x0000002104217211 */ /* 0x000fe200078f18ff */
[----:B------:R-:W-:Y:S01]  /*11820*/  HADD2.F32 R28, -RZ, R0.H0_H0 ;  /* 0x20000000ff1c7230 */ /* 0x000fe20000004100 */
[----:B------:R-:W-:Y:S01]  /*11830*/  LOP3.LUT R4, R216, 0x38, R5, 0xf8, !PT ;  /* 0x00000038d8047812 */ /* 0x000fe200078ef805 */
[----:B------:R-:W-:Y:S01]  /*11840*/  HADD2.F32 R0, -RZ, R21.H0_H0 ;  /* 0x20000015ff007230 */ /* 0x000fe20000004100 */
[----:B------:R-:W-:Y:S01]  /*11850*/  SHF.R.U32.HI R56, RZ, 0x10, R57 ;  /* 0x00000010ff387819 */ /* 0x000fe20000011639 */
[----:B------:R-:W-:Y:S01]  /*11860*/  IMAD.SHL.U32 R33, R33, 0x400, RZ ;  /* 0x0000040021217824 */ /* 0x000fe200078e00ff */
[----:B------:R-:W-:Y:S01]  /*11870*/  LOP3.LUT R8, R4, R61, RZ, 0x3c, !PT ;  /* 0x0000003d04087212 */ /* 0x000fe200078e3cff */
[----:B------:R-:W-:Y:S01]  /*11880*/  HADD2.F32 R21, -RZ, R3.H0_H0 ;  /* 0x20000003ff157230 */ /* 0x000fe20000004100 */
[----:B------:R-:W-:-:S02]  /*11890*/  SHF.R.U64 R38, R12, 0x10, R13 ;  /* 0x000000100c267819 */ /* 0x000fc4000000120d */
[----:B------:R-:W-:Y:S02]  /*118a0*/  LOP3.LUT R9, R33, 0x7fffe000, RZ, 0xc0, !PT ;  /* 0x7fffe00021097812 */ /* 0x000fe400078ec0ff */
[----:B------:R-:W-:Y:S02]  /*118b0*/  SHF.R.U64 R39, R58, 0x10, R59 ;  /* 0x000000103a277819 */ /* 0x000fe4000000123b */
[----:B------:R-:W-:Y:S02]  /*118c0*/  IADD3 R9, R8, R9, R223 ;  /* 0x0000000908097210 */ /* 0x000fe40007ffe0df */
[----:B------:R-:W-:Y:S02]  /*118d0*/  SHF.R.U32.HI R58, RZ, 0x10, R59 ;  /* 0x00000010ff3a7819 */ /* 0x000fe4000001163b */
[----:B------:R-:W-:Y:S02]  /*118e0*/  LEA R20, R9, R2, 0x1 ;  /* 0x0000000209147211 */ /* 0x000fe400078e08ff */
[----:B------:R-:W-:-:S02]  /*118f0*/  SHF.R.U32.HI R36, RZ, 0x10, R15 ;  /* 0x00000010ff247819 */ /* 0x000fc4000001160f */
[----:B------:R-:W-:Y:S01]  /*11900*/  SHF.R.U64 R37, R14, 0x10, R15 ;  /* 0x000000100e257819 */ /* 0x000fe2000000120f */
        /* <DEDUP_REMOVED lines=11> */
[----:B------:R-:W-:Y:S01]  /*119c0*/  FMUL.FTZ R25, R9, R0 ;  /* 0x0000000009197220 */ /* 0x000fe20000410000 */
        /* <DEDUP_REMOVED lines=9> */
[----:B------:R-:W-:Y:S01]  /*11a60*/  FMUL.FTZ R12, R9, R28 ;  /* 0x0000001c090c7220 */ /* 0x000fe20000410000 */
[C---:B------:R-:W-:Y:S01]  /*11a70*/  FFMA.FTZ R32, R13.reuse, R24, -R32 ;  /* 0x000000180d207223 */ /* 0x040fe20000010820 */
[----:B------:R-:W-:Y:S02]  /*11a80*/  HADD2.F32 R9, -RZ, R69.H0_H0 ;  /* 0x20000045ff097230 */ /* 0x000fe40000004100 */
[----:B------:R-:W-:Y:S01]  /*11a90*/  FFMA.FTZ R34, R13, R30, R34 ;  /* 0x0000001e0d227223 */ /* 0x000fe20000010022 */
[----:B------:R-:W-:-:S02]  /*11aa0*/  HADD2.F32 R24, -RZ, R3.H1_H1 ;  /* 0x30000003ff187230 */ /* 0x000fc40000004100 */
[C---:B------:R-:W-:Y:S01]  /*11ab0*/  FFMA.FTZ R13, R5.reuse, R0, -R12 ;  /* 0x00000000050d7223 */ /* 0x040fe2000001080c */
[----:B------:R-:W-:Y:S01]  /*11ac0*/  FFMA.FTZ R25, R5, R28, R25 ;  /* 0x0000001c05197223 */ /* 0x000fe20000010019 */
[----:B------:R-:W-:Y:S02]  /*11ad0*/  HADD2.F32 R15, -RZ, R7.H0_H0 ;  /* 0x20000007ff0f7230 */ /* 0x000fe40000004100 */
        /* <DEDUP_REMOVED lines=8> */
[----:B------:R-:W-:Y:S01]  /*11b60*/  FFMA.FTZ R30, R15, R0, -R30 ;  /* 0x000000000f1e7223 */ /* 0x000fe2000001081e */
[----:B------:R-:W-:Y:S02]  /*11b70*/  HADD2.F32 R7, -RZ, R7.H1_H1 ;  /* 0x30000007ff077230 */ /* 0x000fe40000004100 */
[C---:B------:R-:W-:Y:S01]  /*11b80*/  FFMA.FTZ R28, R14.reuse, R9, -R5 ;  /* 0x000000090e1c7223 */ /* 0x040fe20000010805 */
[C---:B------:R-:W-:Y:S01]  /*11b90*/  FMUL.FTZ R36, R11.reuse, R26 ;  /* 0x0000001a0b247220 */ /* 0x040fe20000410000 */
[----:B------:R-:W-:Y:S01]  /*11ba0*/  FMUL.FTZ R0, R11, R12 ;  /* 0x0000000c0b007220 */ /* 0x000fe20000410000 */
[----:B------:R-:W-:Y:S01]  /*11bb0*/  FFMA.FTZ R14, R14, R21, R3 ;  /* 0x000000150e0e7223 */ /* 0x000fe20000010003 */
        /* <DEDUP_REMOVED lines=27> */
.L_x_6133:
[----:B------:R-:W-:Y:S05]  /*11d70*/  BSYNC B0 ;  /* 0x0000000000007941 */ /* 0x000fea0003800000 */
.L_x_6111:
        /* <DEDUP_REMOVED lines=8> */
.L_x_6109:
[----:B01-3--:R-:W3:Y:S02]  /*11e00*/  LDL R0, [R1+0x4] ;  /* 0x0000040001007983 */ /* 0x00bee40000100800 */
[----:B---3--:R-:W-:-:S13]  /*11e10*/  R2UR UR4, R0 ;  /* 0x00000000000472ca */ /* 0x008fda00000e0000 */
[----:B------:R-:W-:-:S05]  /*11e20*/  IMAD.U32 R0, RZ, RZ, UR4 ;  /* 0x00000004ff007e24 */ /* 0x000fca000f8e00ff */
[----:B------:R-:W-:-:S13]  /*11e30*/  ISETP.NE.AND P0, PT, R0, 0x3, PT ;  /* 0x000000030000780c */ /* 0x000fda0003f05270 */
[----:B------:R-:W-:Y:S05]  /*11e40*/  @!P0 BRA `(.L_x_6162) ;  /* 0x0000000000048947 */ /* 0x000fea0003800000 */
[----:B------:R-:W-:Y:S01]  /*11e50*/  BPT.TRAP 0x1 ;  /* 0x000000040000795c */ /* 0x000fe20000300000 */
.L_x_6162:
[----:B--2-4-:R-:W-:Y:S01]  /*11e60*/  IMAD R5, R196, 0x8, R2 ;  /* 0x00000008c4057824 */ /* 0x014fe200078e0202 */
[----:B------:R-:W-:-:S04]  /*11e70*/  SHF.L.U32 R0, R199, 0x1f, RZ ;  /* 0x0000001fc7007819 */ /* 0x000fc800000006ff */
[----:B------:R0:W1:Y:S01]  /*11e80*/  SYNCS.PHASECHK.TRANS64.TRYWAIT P1, [R5+URZ+0x30830], R0 ;  /* 0x03083000050075a7 */ /* 0x000062000802017f */
[----:B------:R-:W-:Y:S05]  /*11e90*/  @!P0 BRA `(.L_x_6163) ;  /* 0x0000000000048947 */ /* 0x000fea0003800000 */
[----:B------:R-:W-:Y:S01]  /*11ea0*/  BPT.TRAP 0x1 ;  /* 0x000000040000795c */ /* 0x000fe20000300000 */
.L_x_6163:
[----:B-1----:R-:W-:Y:S05]  /*11eb0*/  @P1 BRA `(.L_x_6164) ;  /* 0x0000000000081947 */ /* 0x002fea0003800000 */
[----:B------:R-:W1:Y:S02]  /*11ec0*/  SYNCS.PHASECHK.TRANS64.TRYWAIT P1, [R5+URZ+0x30830], R0 ;  /* 0x03083000050075a7 */ /* 0x000e64000802017f */
[----:B-1----:R-:W-:Y:S05]  /*11ed0*/  @!P1 BRA `(.L_x_6165) ;  /* 0x0000013c00589947 */ /* 0x002fea0003800000 */
.L_x_6164:
[----:B------:R-:W-:Y:S05]  /*11ee0*/  WARPSYNC.ALL ;  /* 0x0000000000007948 */ /* 0x000fea0003800000 */
[----:B01----:R-:W-:Y:S01]  /*11ef0*/  IADD3 R0, R2, 0x1e400, RZ ;  /* 0x0001e40002007810 */ /* 0x003fe20007ffe0ff */
[----:B------:R-:W-:Y:S01]  /*11f00*/  IMAD.MOV.U32 R7, RZ, RZ, 0x40000040 ;  /* 0x40000040ff077424 */ /* 0x000fe200078e00ff */
[----:B------:R-:W-:Y:S01]  /*11f10*/  R2UR UR4, R68 ;  /* 0x00000000440472ca */ /* 0x000fe200000e0000 */
[----:B------:R-:W-:Y:S01]  /*11f20*/  UMOV UR9, 0x40000040 ;  /* 0x4000004000097882 */ /* 0x000fe20000000000 */
[----:B------:R-:W-:Y:S01]  /*11f30*/  SHF.R.U32.HI R0, RZ, 0x4, R0 ;  /* 0x00000004ff007819 */ /* 0x000fe20000011600 */
[----:B------:R-:W-:Y:S01]  /*11f40*/  WARPGROUP.ARRIVE ;  /* 0x00000000000079c5 */ /* 0x000fe20000000000 */
[----:B------:R-:W-:Y:S01]  /*11f50*/  R2UR UR11, R7 ;  /* 0x00000000070b72ca */ /* 0x000fe200000e0000 */
[----:B------:R-:W-:Y:S01]  /*11f60*/  IMAD.MOV.U32 R9, RZ, RZ, 0x40000040 ;  /* 0x40000040ff097424 */ /* 0x000fe200078e00ff */
[----:B------:R-:W-:Y:S01]  /*11f70*/  LOP3.LUT R0, R0, 0x3fff, RZ, 0xc0, !PT ;  /* 0x00003fff00007812 */ /* 0x000fe200078ec0ff */
[----:B------:R-:W-:Y:S01]  /*11f80*/  UMOV UR57, 0x40000040 ;  /* 0x4000004000397882 */ /* 0x000fe20000000000 */
[----:B------:R-:W-:Y:S01]  /*11f90*/  MOV R11, UR9 ;  /* 0x00000009000b7c02 */ /* 0x000fe20008000f00 */
[----:B------:R-:W-:Y:S01]  /*11fa0*/  UMOV UR53, 0x40000040 ;  /* 0x4000004000357882 */ /* 0x000fe20000000000 */
[----:B------:R-:W-:Y:S01]  /*11fb0*/  LOP3.LUT R218, R0, 0x10000, RZ, 0xfc, !PT ;  /* 0x0001000000da7812 */ /* 0x000fe200078efcff */
[----:B------:R-:W-:Y:S01]  /*11fc0*/  UMOV UR49, 0x40000040 ;  /* 0x4000004000317882 */ /* 0x000fe20000000000 */
[----:B------:R-:W-:Y:S01]  /*11fd0*/  UMOV UR45, 0x40000040 ;  /* 0x40000040002d7882 */ /* 0x000fe20000000000 */
[----:B------:R-:W-:Y:S01]  /*11fe0*/  ULOP3.LUT UR4, UR4, 0x10000, URZ, 0xfc, !UPT ;  /* 0x0001000004047892 */ /* 0x000fe2000f8efc3f */
[----:B------:R-:W-:Y:S01]  /*11ff0*/  IMAD.MOV.U32 R7, RZ, RZ, 0x40000040 ;  /* 0x40000040ff077424 */ /* 0x000fe200078e00ff */
[----:B------:R-:W-:Y:S01]  /*12000*/  UMOV UR41, 0x40000040 ;  /* 0x4000004000297882 */ /* 0x000fe20000000000 */
[----:B------:R-:W-:Y:S01]  /*12010*/  IMAD R6, R196, 0x900, R218 ;  /* 0x00000900c4067824 */ /* 0x000fe200078e02da */
[----:B------:R-:W-:-:S02]  /*12020*/  UIADD3 UR5, UR4, 0x2, URZ ;  /* 0x0000000204057890 */ /* 0x000fc4000fffe03f */
[----:B------:R-:W-:Y:S01]  /*12030*/  UIADD3 UR56, UR4, 0x404, URZ ;  /* 0x0000040404387890 */ /* 0x000fe2000fffe03f */
[C---:B------:R-:W-:Y:S01]  /*12040*/  VIADD R8, R6.reuse, 0x2 ;  /* 0x0000000206087836 */ /* 0x040fe20000000000 */
[----:B------:R-:W-:Y:S01]  /*12050*/  R2UR UR10, R6 ;  /* 0x00000000060a72ca */ /* 0x000fe200000e0000 */
[----:B------:R-:W-:Y:S01]  /*12060*/  UMOV UR8, UR4 ;  /* 0x0000000400087c82 */ /* 0x000fe20008000000 */
[----:B------:R-:W-:Y:S01]  /*12070*/  UIADD3 UR52, UR4, 0x406, URZ ;  /* 0x0000040604347890 */ /* 0x000fe2000fffe03f */
[----:B------:R-:W-:Y:S01]  /*12080*/  IMAD.U32 R10, RZ, RZ, UR8 ;  /* 0x00000008ff0a7e24 */ /* 0x000fe2000f8e00ff */
[----:B------:R-:W-:Y:S01]  /*12090*/  UIADD3 UR48, UR4, 0x800, URZ ;  /* 0x0000080004307890 */ /* 0x000fe2000fffe03f */
[----:B------:R-:W-:Y:S01]  /*120a0*/  R2UR UR39, R7 ;  /* 0x00000000072772ca */ /* 0x000fe200000e0000 */
[----:B------:R-:W-:Y:S02]  /*120b0*/  UIADD3 UR44, UR4, 0x802, URZ ;  /* 0x00000802042c7890 */ /* 0x000fe4000fffe03f */
[----:B------:R0:W-:Y:S01]  /*120c0*/  STL.64 [R1+0x30], R10 ;  /* 0x0000300a01007387 */ /* 0x0001e20000100a00 */
[----:B------:R-:W-:-:S02]  /*120d0*/  UIADD3 UR40, UR4, 0x804, URZ ;  /* 0x0000080404287890 */ /* 0x000fc4000fffe03f */
        /* <DEDUP_REMOVED lines=10> */
[----:B------:R-:W-:Y:S01]  /*12180*/  IMAD.U32 R11, RZ, RZ, UR9 ;  /* 0x00000009ff0b7e24 */ /* 0x000fe2000f8e00ff */
[----:B------:R-:W-:-:S04]  /*12190*/  UMOV UR37, 0x40000040 ;  /* 0x4000004000257882 */ /* 0x000fc80000000000 */
        /* <DEDUP_REMOVED lines=63> */
[----:B------:R-:W-:-:S04]  /*12590*/  IADD3 R8, R6, 0x602, RZ ;  /* 0x0000060206087810 */ /* 0x000fc80007ffe0ff */
[----:B------:R-:W-:Y:S01]  /*125a0*/  R2UR UR46, R8 ;  /* 0x00000000082e72ca */ /* 0x000fe200000e0000 */
[C---:B------:R-:W-:Y:S01]  /*125b0*/  VIADD R8, R6.reuse, 0x604 ;  /* 0x0000060406087836 */ /* 0x040fe20000000000 */
[----:B------:R-:W-:Y:S01]  /*125c0*/  R2UR UR47, R9 ;  /* 0x00000000092f72ca */ /* 0x000fe200000e0000 */
[----:B------:R-:W-:Y:S01]  /*125d0*/  VIADD R6, R6, 0x606 ;  /* 0x0000060606067836 */ /* 0x000fe20000000000 */
[----:B------:R-:W-:Y:S02]  /*125e0*/  MOV R9, 0x40000040 ;  /* 0x4000004000097802 */ /* 0x000fe40000000f00 */
        /* <DEDUP_REMOVED lines=27> */
.L_x_6166:
[----:B------:R-:W2:Y:S01]  /*127a0*/  LDL R12, [R1+0x38] ;  /* 0x00003800010c7983 */ /* 0x000ea20000100800 */
[----:B------:R-:W0:Y:S01]  /*127b0*/  LDC R4, c[0x0][0x448] ;  /* 0x00011200ff047b82 */ /* 0x000e220000000800 */
        /* <DEDUP_REMOVED lines=23> */
[----:B0-----:R-:W-:Y:S01]  /*12930*/  ISETP.NE.AND P1, PT, R4, 0x1, PT ;  /* 0x000000010400780c */ /* 0x001fe20003f25270 */
        /* <DEDUP_REMOVED lines=12> */
[----:B------:R-:W1:Y:S01]  /*12a00*/  @P1 LDC R21, c[0x0][0x44c] ;  /* 0x00011300ff151b82 */ /* 0x000e620000000800 */
[----:B------:R-:W-:Y:S01]  /*12a10*/  FMUL.FTZ R71, R71, UR4 ;  /* 0x0000000447477c20 */ /* 0x000fe20008410000 */
[----:B------:R-:W-:Y:S01]  /*12a20*/  FMUL.FTZ R7, R29, UR4 ;  /* 0x000000041d077c20 */ /* 0x000fe20008410000 */
[----:B------:R-:W-:Y:S01]  /*12a30*/  FMUL.FTZ R9, R33, UR4 ;  /* 0x0000000421097c20 */ /* 0x000fe20008410000 */
[----:B------:R-:W4:Y:S01]  /*12a40*/  MUFU.TANH R34, R34 ;  /* 0x0000002200227308 */ /* 0x000f220000002400 */
[----:B------:R-:W-:Y:S01]  /*12a50*/  FMUL.FTZ R10, R37, UR4 ;  /* 0x00000004250a7c20 */ /* 0x000fe20008410000 */
[----:B------:R-:W-:Y:S01]  /*12a60*/  FMUL.FTZ R13, R41, UR4 ;  /* 0x00000004290d7c20 */ /* 0x000fe20008410000 */
[----:B------:R-:W-:Y:S01]  /*12a70*/  FMUL.FTZ R45, R45, UR4 ;  /* 0x000000042d2d7c20 */ /* 0x000fe20008410000 */
[----:B------:R-:W3:Y:S01]  /*12a80*/  @P1 LDC R25, c[0x0][0x450] ;  /* 0x00011400ff191b82 */ /* 0x000ee20000000800 */
        /* <DEDUP_REMOVED lines=13> */
[----:B------:R-:W-:Y:S01]  /*12b60*/  ULDC UR39, c[0x0][0x9d8] ;  /* 0x0002760000277ab9 */ /* 0x000fe20000000800 */
[----:B------:R-:W-:Y:S01]  /*12b70*/  ULDC UR42, c[0x0][0x988] ;  /* 0x00026200002a7ab9 */ /* 0x000fe20000000800 */
[----:B------:R-:W-:Y:S01]  /*12b80*/  ULDC UR43, c[0x0][0x988] ;  /* 0x00026200002b7ab9 */ /* 0x000fe20000000800 */
[----:B------:R-:W-:Y:S01]  /*12b90*/  BSSY B0, `(.L_x_6167) ;  /* 0x00004c7000007945 */ /* 0x000fe20003800000 */
[----:B------:R-:W-:-:S02]  /*12ba0*/  CS2R R118, SRZ ;  /* 0x0000000000767805 */ /* 0x000fc4000001ff00 */
[----:B------:R-:W-:Y:S01]  /*12bb0*/  CS2R R116, SRZ ;  /* 0x0000000000747805 */ /* 0x000fe2000001ff00 */
[----:B------:R-:W4:Y:S01]  /*12bc0*/  MUFU.TANH R28, R39 ;  /* 0x00000027001c7308 */ /* 0x000f220000002400 */
[----:B------:R-:W-:Y:S02]  /*12bd0*/  CS2R R114, SRZ ;  /* 0x0000000000727805 */ /* 0x000fe4000001ff00 */
[----:B------:R-:W-:Y:S02]  /*12be0*/  CS2R R112, SRZ ;  /* 0x0000000000707805 */ /* 0x000fe4000001ff00 */
[----:B------:R-:W-:Y:S02]  /*12bf0*/  CS2R R110, SRZ ;  /* 0x00000000006e7805 */ /* 0x000fe4000001ff00 */
[----:B------:R-:W-:Y:S02]  /*12c00*/  CS2R R108, SRZ ;  /* 0x00000000006c7805 */ /* 0x000fe4000001ff00 */
[----:B------:R-:W-:-:S02]  /*12c10*/  CS2R R106, SRZ ;  /* 0x00000000006a7805 */ /* 0x000fc4000001ff00 */
[----:B------:R-:W-:Y:S02]  /*12c20*/  CS2R R104, SRZ ;  /* 0x0000000000687805 */ /* 0x000fe4000001ff00 */
[----:B------:R-:W-:Y:S01]  /*12c30*/  CS2R R102, SRZ ;  /* 0x0000000000667805 */ /* 0x000fe2000001ff00 */
[----:B------:R-:W4:Y:S08]  /*12c40*/  MUFU.TANH R42, R42 ;  /* 0x0000002a002a7308 */ /* 0x000f300000002400 */
[----:B------:R-:W4:Y:S08]  /*12c50*/  MUFU.TANH R43, R43 ;  /* 0x0000002b002b7308 */ /* 0x000f300000002400 */
[----:B------:R4:W4:Y:S08]  /*12c60*/  MUFU.TANH R24, R46 ;  /* 0x0000002e00187308 */ /* 0x0009300000002400 */
[----:B------:R-:W4:Y:S08]  /*12c70*/  MUFU.TANH R47, R47 ;  /* 0x0000002f002f7308 */ /* 0x000f300000002400 */
[----:B------:R-:W4:Y:S08]  /*12c80*/  MUFU.TANH R50, R50 ;  /* 0x0000003200327308 */ /* 0x000f300000002400 */
[----:B------:R-:W4:Y:S08]  /*12c90*/  MUFU.TANH R51, R51 ;  /* 0x0000003300337308 */ /* 0x000f300000002400 */
[----:B------:R-:W4:Y:S08]  /*12ca0*/  MUFU.TANH R32, R54 ;  /* 0x0000003600207308 */ /* 0x000f300000002400 */
[----:B------:R-:W4:Y:S08]  /*12cb0*/  MUFU.TANH R55, R55 ;  /* 0x0000003700377308 */ /* 0x000f300000002400 */
[----:B------:R-:W4:Y:S08]  /*12cc0*/  MUFU.TANH R36, R58 ;  /* 0x0000003a00247308 */ /* 0x000f300000002400 */
[----:B------:R-:W-:Y:S08]  /*12cd0*/  MUFU.TANH R40, R62 ;  /* 0x0000003e00287308 */ /* 0x000ff00000002400 */
        /* <DEDUP_REMOVED lines=18> */
[----:B------:R-:W-:Y:S01]  /*12e00*/  MUFU.TANH R53, R53 ;  /* 0x0000003500357308 */ /* 0x000fe20000002400 */
[----:B--2---:R-:W-:-:S05]  /*12e10*/  IADD3 R4, R12, R225, RZ ;  /* 0x000000e10c047210 */ /* 0x004fca0007ffe0ff */
[----:B-1----:R-:W-:Y:S02]  /*12e20*/  @P1 IMAD.HI.U32 R12, R4, R21, RZ ;  /* 0x00000015040c1227 */ /* 0x002fe400078e00ff */
[----:B------:R-:W-:Y:S02]  /*12e30*/  MUFU.TANH R56, R56 ;  /* 0x0000003800387308 */ /* 0x000fe40000002400 */
[----:B------:R-:W-:Y:S01]  /*12e40*/  IMAD.MOV.U32 R21, RZ, RZ, -0x60 ;  /* 0xffffffa0ff157424 */ /* 0x000fe200078e00ff */
[----:B---3--:R-:W-:Y:S01]  /*12e50*/  @P1 SHF.R.U32.HI R4, RZ, R25, R12 ;  /* 0x00000019ff041219 */ /* 0x008fe2000001160c */
[C---:B------:R-:W-:Y:S02]  /*12e60*/  IMAD R12, R72.reuse, -0x60, R227 ;  /* 0xffffffa0480c7824 */ /* 0x040fe400078e02e3 */
[----:B------:R-:W-:Y:S02]  /*12e70*/  IMAD R14, R72, R21, 0x61 ;  /* 0x00000061480e7424 */ /* 0x000fe400078e0215 */
[----:B------:R-:W-:Y:S01]  /*12e80*/  MUFU.TANH R57, R57 ;  /* 0x0000003900397308 */ /* 0x000fe20000002400 */
[----:B------:R-:W1:Y:S01]  /*12e90*/  SHFL.IDX PT, R20, R4, 0x1, 0x1c1f ;  /* 0x003c1f0004147f89 */ /* 0x000e6200000e0000 */
[----:B------:R-:W-:-:S02]  /*12ea0*/  VIADD R12, R12, 0x60 ;  /* 0x000000600c0c7836 */ /* 0x000fc40000000000 */
[C---:B------:R-:W-:Y:S01]  /*12eb0*/  IMAD R14, R229.reuse, -0x2, R14 ;  /* 0xfffffffee50e7824 */ /* 0x040fe200078e020e */
[----:B------:R-:W2:Y:S01]  /*12ec0*/  SHFL.IDX PT, R4, R4, RZ, 0x1c1f ;  /* 0x001c1fff04047589 */ /* 0x000ea200000e0000 */
[----:B------:R-:W-:Y:S02]  /*12ed0*/  IMAD R21, R229, -0x2, R12 ;  /* 0xfffffffee5157824 */ /* 0x000fe400078e020c */
[----:B------:R-:W-:Y:S01]  /*12ee0*/  MUFU.TANH R60, R60 ;  /* 0x0000003c003c7308 */ /* 0x000fe20000002400 */
[----:B------:R-:W-:-:S07]  /*12ef0*/  IADD3 R86, -R226, R14, R227 ;  /* 0x0000000ee2567210 */ /* 0x000fce0007ffe1e3 */
[----:B------:R-:W-:Y:S08]  /*12f00*/  MUFU.TANH R61, R61 ;  /* 0x0000003d003d7308 */ /* 0x000ff00000002400 */
[----:B------:R-:W-:Y:S01]  /*12f10*/  MUFU.TANH R33, R64 ;  /* 0x0000004000217308 */ /* 0x000fe20000002400 */
[----:B-1----:R-:W-:-:S04]  /*12f20*/  VIADDMNMX R27, R20, R86, R21, PT ;  /* 0x00000056141b7246 */ /* 0x002fc80003800115 */
[C---:B------:R-:W-:Y:S02]  /*12f30*/  ISETP.GT.AND P2, PT, R27.reuse, RZ, PT ;  /* 0x000000ff1b00720c */ /* 0x040fe40003f44270 */
[C---:B------:R-:W-:Y:S01]  /*12f40*/  ISETP.GT.AND P3, PT, R27.reuse, 0x1, PT ;  /* 0x000000011b00780c */ /* 0x040fe20003f64270 */
[----:B------:R-:W-:Y:S01]  /*12f50*/  MUFU.TANH R65, R65 ;  /* 0x0000004100417308 */ /* 0x000fe20000002400 */
[C---:B------:R-:W-:Y:S02]  /*12f60*/  ISETP.GT.AND P4, PT, R27.reuse, 0x8, PT ;  /* 0x000000081b00780c */ /* 0x040fe40003f84270 */
[----:B------:R-:W-:Y:S02]  /*12f70*/  FSEL R84, R26, -INF , P2 ;  /* 0xff8000001a547808 */ /* 0x000fe40001000000 */
[----:B------:R-:W-:Y:S02]  /*12f80*/  FSEL R82, R82, -INF , P3 ;  /* 0xff80000052527808 */ /* 0x000fe40001800000 */
[----:B------:R-:W-:Y:S01]  /*12f90*/  ISETP.GT.AND P2, PT, R27, 0x9, PT ;  /* 0x000000091b00780c */ /* 0x000fe20003f44270 */
[----:B------:R-:W-:Y:S01]  /*12fa0*/  MUFU.TANH R69, R69 ;  /* 0x0000004500457308 */ /* 0x000fe20000002400 */
[----:B0-----:R-:W-:-:S02]  /*12fb0*/  FSEL R80, R30, -INF , P4 ;  /* 0xff8000001e507808 */ /* 0x001fc40002000000 */
[----:B------:R-:W-:Y:S02]  /*12fc0*/  FMNMX.FTZ R25, R84, R82, !PT ;  /* 0x0000005254197209 */ /* 0x000fe40007810000 */
[----:B------:R-:W-:Y:S02]  /*12fd0*/  ISETP.GT.AND P3, PT, R27, 0x10, PT ;  /* 0x000000101b00780c */ /* 0x000fe40003f64270 */
[----:B----4-:R-:W-:Y:S02]  /*12fe0*/  FSEL R78, R31, -INF , P2 ;  /* 0xff8000001f4e7808 */ /* 0x010fe40001000000 */
[----:B------:R-:W-:Y:S02]  /*12ff0*/  FMNMX.FTZ R25, R80, R25, !PT ;  /* 0x0000001950197209 */ /* 0x000fe40007810000 */
[----:B------:R-:W-:Y:S02]  /*13000*/  ISETP.GT.AND P2, PT, R27, 0x11, PT ;  /* 0x000000111b00780c */ /* 0x000fe40003f44270 */
[----:B------:R-:W-:-:S02]  /*13010*/  FSEL R76, R34, -INF , P3 ;  /* 0xff800000224c7808 */ /* 0x000fc40001800000 */
[----:B------:R-:W-:Y:S02]  /*13020*/  FMNMX.FTZ R25, R78, R25, !PT ;  /* 0x000000194e197209 */ /* 0x000fe40007810000 */
[----:B------:R-:W-:Y:S02]  /*13030*/  ISETP.GT.AND P3, PT, R27, 0x18, PT ;  /* 0x000000181b00780c */ /* 0x000fe40003f64270 */
[----:B------:R-:W-:Y:S01]  /*13040*/  FSEL R74, R35, -INF , P2 ;  /* 0xff800000234a7808 */ /* 0x000fe20001000000 */
[----:B------:R-:W-:Y:S01]  /*13050*/  IMAD.MOV.U32 R35, RZ, RZ, R225 ;  /* 0x000000ffff237224 */ /* 0x000fe200078e00e1 */
[----:B------:R-:W-:Y:S02]  /*13060*/  FMNMX.FTZ R25, R76, R25, !PT ;  /* 0x000000194c197209 */ /* 0x000fe40007810000 */
[----:B------:R-:W-:Y:S02]  /*13070*/  ISETP.GT.AND P2, PT, R27, 0x19, PT ;  /* 0x000000191b00780c */ /* 0x000fe40003f44270 */
[----:B------:R-:W-:-:S02]  /*13080*/  FSEL R46, R38, -INF , P3 ;  /* 0xff800000262e7808 */ /* 0x000fc40001800000 */
[----:B------:R-:W-:Y:S01]  /*13090*/  FMNMX.FTZ R25, R74, R25, !PT ;  /* 0x000000194a197209 */ /* 0x000fe20007810000 */
[----:B------:R-:W0:Y:S01]  /*130a0*/  MUFU.TANH R38, R59 ;  /* 0x0000003b00267308 */ /* 0x000e220000002400 */
[C---:B------:R-:W-:Y:S02]  /*130b0*/  ISETP.GT.AND P3, PT, R27.reuse, 0x20, PT ;  /* 0x000000201b00780c */ /* 0x040fe40003f64270 */
[----:B------:R-:W-:Y:S02]  /*130c0*/  FSEL R28, R28, -INF , P2 ;  /* 0xff8000001c1c7808 */ /* 0x000fe40001000000 */
[----:B------:R-:W-:Y:S02]  /*130d0*/  FMNMX.FTZ R25, R46, R25, !PT ;  /* 0x000000192e197209 */ /* 0x000fe40007810000 */
[----:B------:R-:W-:Y:S02]  /*130e0*/  ISETP.GT.AND P2, PT, R27, 0x21, PT ;  /* 0x000000211b00780c */ /* 0x000fe40003f44270 */
[----:B------:R-:W-:-:S02]  /*130f0*/  FSEL R12, R42, -INF , P3 ;  /* 0xff8000002a0c7808 */ /* 0x000fc40001800000 */
[----:B------:R-:W-:Y:S01]  /*13100*/  FMNMX.FTZ R25, R28, R25, !PT ;  /* 0x000000191c197209 */ /* 0x000fe20007810000 */
[----:B------:R-:W1:Y:S01]  /*13110*/  MUFU.TANH R42, R66 ;  /* 0x00000042002a7308 */ /* 0x000e620000002400 */
[----:B------:R-:W-:Y:S02]  /*13120*/  ISETP.GT.AND P3, PT, R27, 0x28, PT ;  /* 0x000000281b00780c */ /* 0x000fe40003f64270 */
[----:B------:R-:W-:Y:S02]  /*13130*/  FSEL R14, R43, -INF , P2 ;  /* 0xff8000002b0e7808 */ /* 0x000fe40001000000 */
[----:B------:R-:W-:Y:S02]  /*13140*/  FMNMX.FTZ R25, R12, R25, !PT ;  /* 0x000000190c197209 */ /* 0x000fe40007810000 */
[----:B------:R-:W-:Y:S02]  /*13150*/  ISETP.GT.AND P2, PT, R27, 0x29, PT ;  /* 0x000000291b00780c */ /* 0x000fe40003f44270 */
[----:B------:R-:W-:-:S02]  /*13160*/  FSEL R20, R24, -INF , P3 ;  /* 0xff80000018147808 */ /* 0x000fc40001800000 */
[----:B------:R-:W-:Y:S02]  /*13170*/  FMNMX.FTZ R25, R14, R25, !PT ;  /* 0x000000190e197209 */ /* 0x000fe40007810000 */
        /* <DEDUP_REMOVED lines=18> */
[C---:B------:R-:W-:Y:S02]  /*132a0*/  ISETP.GT.AND P3, PT, R27.reuse, 0x48, PT ;  /* 0x000000481b00780c */ /* 0x040fe40003f64270 */
[----:B0-----:R-:W-:Y:S02]  /*132b0*/  FSEL R38, R38, -INF , P2 ;  /* 0xff80000026267808 */ /* 0x001fe40001000000 */
[----:B------:R-:W-:Y:S02]  /*132c0*/  FMNMX.FTZ R25, R36, R25, !PT ;  /* 0x0000001924197209 */ /* 0x000fe40007810000 */
[----:B------:R-:W-:Y:S02]  /*132d0*/  ISETP.GT.AND P2, PT, R27, 0x49, PT ;  /* 0x000000491b00780c */ /* 0x000fe40003f44270 */
[----:B------:R-:W-:-:S02]  /*132e0*/  FSEL R40, R40, -INF , P3 ;  /* 0xff80000028287808 */ /* 0x000fc40001800000 */
[----:B------:R-:W-:Y:S02]  /*132f0*/  FMNMX.FTZ R25, R38, R25, !PT ;  /* 0x0000001926197209 */ /* 0x000fe40007810000 */
[----:B------:R-:W-:Y:S02]  /*13300*/  ISETP.GT.AND P3, PT, R27, 0x50, PT ;  /* 0x000000501b00780c */ /* 0x000fe40003f64270 */
[----:B------:R-:W-:Y:S02]  /*13310*/  FSEL R50, R63, -INF , P2 ;  /* 0xff8000003f327808 */ /* 0x000fe40001000000 */
[----:B------:R-:W-:Y:S01]  /*13320*/  FMNMX.FTZ R29, R40, R25, !PT ;  /* 0x00000019281d7209 */ /* 0x000fe20007810000 */
[----:B------:R-:W-:Y:S01]  /*13330*/  FMUL.FTZ R25, R44, UR4 ;  /* 0x000000042c197c20 */ /* 0x000fe20008410000 */
[----:B------:R-:W-:Y:S02]  /*13340*/  ISETP.GT.AND P2, PT, R27, 0x51, PT ;  /* 0x000000511b00780c */ /* 0x000fe40003f44270 */
[----:B-1----:R-:W-:Y:S01]  /*13350*/  FSEL R42, R42, -INF , P3 ;  /* 0xff8000002a2a7808 */ /* 0x002fe20001800000 */
[----:B------:R0:W1:Y:S01]  /*13360*/  MUFU.TANH R31, R25 ;  /* 0x00000019001f7308 */ /* 0x0000620000002400 */
[----:B------:R-:W-:-:S02]  /*13370*/  FMNMX.FTZ R29, R50, R29, !PT ;  /* 0x0000001d321d7209 */ /* 0x000fc40007810000 */
[----:B------:R-:W-:Y:S02]  /*13380*/  ISETP.GT.AND P3, PT, R27, 0x58, PT ;  /* 0x000000581b00780c */ /* 0x000fe40003f64270 */
[----:B------:R-:W-:Y:S02]  /*13390*/  FSEL R44, R67, -INF , P2 ;  /* 0xff800000432c7808 */ /* 0x000fe40001000000 */
[----:B------:R-:W-:Y:S02]  /*133a0*/  FMNMX.FTZ R29, R42, R29, !PT ;  /* 0x0000001d2a1d7209 */ /* 0x000fe40007810000 */
[----:B------:R-:W-:Y:S01]  /*133b0*/  ISETP.GT.AND P2, PT, R27, 0x59, PT ;  /* 0x000000591b00780c */ /* 0x000fe20003f44270 */
[----:B0-----:R-:W-:Y:S01]  /*133c0*/  FMUL.FTZ R25, R68, UR4 ;  /* 0x0000000444197c20 */ /* 0x001fe20008410000 */
[----:B------:R-:W-:Y:S01]  /*133d0*/  FSEL R58, R58, -INF , P3 ;  /* 0xff8000003a3a7808 */ /* 0x000fe20001800000 */
[----:B------:R-:W-:Y:S01]  /*133e0*/  ULDC UR4, c[0x0][0x988] ;  /* 0x0002620000047ab9 */ /* 0x000fe20000000800 */
[----:B------:R-:W-:-:S02]  /*133f0*/  FMNMX.FTZ R29, R44, R29, !PT ;  /* 0x0000001d2c1d7209 */ /* 0x000fc40007810000 */
[----:B------:R-:W-:Y:S01]  /*13400*/  FSEL R54, R54, -INF , P2 ;  /* 0xff80000036367808 */ /* 0x000fe20001000000 */
[----:B------:R-:W0:Y:S01]  /*13410*/  MUFU.TANH R25, R25 ;  /* 0x0000001900197308 */ /* 0x000e220000002400 */
[----:B------:R-:W-:Y:S02]  /*13420*/  FMNMX.FTZ R29, R58, R29, !PT ;  /* 0x0000001d3a1d7209 */ /* 0x000fe40007810000 */
[----:B--2---:R-:W-:Y:S02]  /*13430*/  VIADDMNMX R27, R4, R86, R21, PT ;  /* 0x00000056041b7246 */ /* 0x004fe40003800115 */
[----:B------:R-:W-:Y:S02]  /*13440*/  FMNMX.FTZ R29, R54, R29, !PT ;  /* 0x0000001d361d7209 */ /* 0x000fe40007810000 */
[C---:B------:R-:W-:Y:S02]  /*13450*/  ISETP.GT.AND P2, PT, R27.reuse, RZ, PT ;  /* 0x000000ff1b00720c */ /* 0x040fe40003f44270 */
[C---:B------:R-:W-:Y:S01]  /*13460*/  ISETP.GT.AND P3, PT, R27.reuse, 0x1, PT ;  /* 0x000000011b00780c */ /* 0x040fe20003f64270 */
[----:B------:R-:W2:Y:S01]  /*13470*/  SHFL.BFLY PT, R62, R29, 0x2, 0x1f ;  /* 0x0c401f001d3e7f89 */ /* 0x000ea200000e0000 */
[----:B------:R-:W-:-:S02]  /*13480*/  ISETP.GT.AND P4, PT, R27, 0x8, PT ;  /* 0x000000081b00780c */ /* 0x000fc40003f84270 */
[----:B------:R-:W-:Y:S02]  /*13490*/  FSEL R21, R0, -INF , P2 ;  /* 0xff80000000157808 */ /* 0x000fe40001000000 */
[----:B------:R-:W-:Y:S02]  /*134a0*/  FSEL R88, R3, -INF , P3 ;  /* 0xff80000003587808 */ /* 0x000fe40001800000 */
[C---:B------:R-:W-:Y:S02]  /*134b0*/  ISETP.GT.AND P2, PT, R27.reuse, 0x9, PT ;  /* 0x000000091b00780c */ /* 0x040fe40003f44270 */
[----:B------:R-:W-:Y:S02]  /*134c0*/  FSEL R66, R6, -INF , P4 ;  /* 0xff80000006427808 */ /* 0x000fe40002000000 */
[----:B------:R-:W-:Y:S02]  /*134d0*/  ISETP.GT.AND P3, PT, R27, 0x10, PT ;  /* 0x000000101b00780c */ /* 0x000fe40003f64270 */
[----:B------:R-:W-:-:S02]  /*134e0*/  FSEL R68, R7, -INF , P2 ;  /* 0xff80000007447808 */ /* 0x000fc40001000000 */
[----:B------:R-:W-:Y:S02]  /*134f0*/  MOV R3, UR4 ;  /* 0x0000000400037c02 */ /* 0x000fe40008000f00 */
[C---:B------:R-:W-:Y:S02]  /*13500*/  ISETP.GT.AND P2, PT, R27.reuse, 0x11, PT ;  /* 0x000000111b00780c */ /* 0x040fe40003f44270 */
[----:B------:R-:W-:Y:S02]  /*13510*/  FSEL R70, R8, -INF , P3 ;  /* 0xff80000008467808 */ /* 0x000fe40001800000 */
[----:B------:R-:W-:Y:S02]  /*13520*/  ISETP.GT.AND P4, PT, R27, 0x18, PT ;  /* 0x000000181b00780c */ /* 0x000fe40003f84270 */
[----:B------:R-:W-:Y:S02]  /*13530*/  FSEL R86, R9, -INF , P2 ;  /* 0xff80000009567808 */ /* 0x000fe40001000000 */
[----:B--2---:R-:W-:-:S02]  /*13540*/  FMNMX.FTZ R62, R29, R62, !PT ;  /* 0x0000003e1d3e7209 */ /* 0x004fc40007810000 */
[----:B------:R-:W-:Y:S02]  /*13550*/  ISETP.GT.AND P2, PT, R27, 0x19, PT ;  /* 0x000000191b00780c */ /* 0x000fe40003f44270 */
[----:B------:R-:W-:Y:S01]  /*13560*/  FSEL R90, R11, -INF , P4 ;  /* 0xff8000000b5a7808 */ /* 0x000fe20002000000 */
[----:B------:R-:W2:Y:S01]  /*13570*/  SHFL.BFLY PT, R29, R62, 0x1, 0x1f ;  /* 0x0c201f003e1d7f89 */ /* 0x000ea200000e0000 */
[----:B------:R-:W-:Y:S02]  /*13580*/  FSEL R92, R10, -INF , P2 ;  /* 0xff8000000a5c7808 */ /* 0x000fe40001000000 */
[----:B------:R-:W-:-:S04]  /*13590*/  ISETP.GT.AND P2, PT, R27, 0x21, PT ;  /* 0x000000211b00780c */ /* 0x000fc80003f44270 */
[----:B------:R-:W-:Y:S02]  /*135a0*/  FSEL R94, R13, -INF , P2 ;  /* 0xff8000000d5e7808 */ /* 0x000fe40001000000 */
[----:B------:R-:W-:-:S04]  /*135b0*/  ISETP.GT.AND P2, PT, R27, 0x29, PT ;  /* 0x000000291b00780c */ /* 0x000fc80003f44270 */
[----:B------:R-:W-:Y:S02]  /*135c0*/  FSEL R96, R45, -INF , P2 ;  /* 0xff8000002d607808 */ /* 0x000fe40001000000 */
[----:B------:R-:W-:-:S04]  /*135d0*/  ISETP.GT.AND P2, PT, R27, 0x31, PT ;  /* 0x000000311b00780c */ /* 0x000fc80003f44270 */
[----:B------:R-:W-:Y:S02]  /*135e0*/  FSEL R100, R49, -INF , P2 ;  /* 0xff80000031647808 */ /* 0x000fe40001000000 */
[----:B------:R-:W-:Y:S02]  /*135f0*/  ISETP.GT.AND P2, PT, R27, 0x39, PT ;  /* 0x000000391b00780c */ /* 0x000fe40003f44270 */
[----:B--2---:R-:W-:Y:S02]  /*13600*/  FMNMX.FTZ R4, R62, R29, !PT ;  /* 0x0000001d3e047209 */ /* 0x004fe40007810000 */
[----:B------:R-:W-:Y:S02]  /*13610*/  FMNMX.FTZ R29, R21, R88, !PT ;  /* 0x00000058151d7209 */ /* 0x000fe40007810000 */
[C---:B------:R-:W-:Y:S01]  /*13620*/  FSETP.NEU.FTZ.AND P3, PT, R4.reuse, -INF , PT ;  /* 0xff8000000400780b */ /* 0x040fe20003f7d000 */
[----:B------:R-:W-:Y:S01]  /*13630*/  FMUL.FTZ R7, R4, R3 ;  /* 0x0000000304077220 */ /* 0x000fe20000410000 */
[----:B------:R-:W-:-:S04]  /*13640*/  FMNMX.FTZ R29, R66, R29, !PT ;  /* 0x0000001d421d7209 */ /* 0x000fc80007810000 */
[----:B------:R-:W-:Y:S02]  /*13650*/  FMNMX.FTZ R29, R68, R29, !PT ;  /* 0x0000001d441d7209 */ /* 0x000fe40007810000 */
[----:B------:R-:W-:Y:S02]  /*13660*/  FSEL R7, R7, RZ, P3 ;  /* 0x000000ff07077208 */ /* 0x000fe40001800000 */
[----:B------:R-:W-:Y:S02]  /*13670*/  FMNMX.FTZ R29, R70, R29, !PT ;  /* 0x0000001d461d7209 */ /* 0x000fe40007810000 */
[----:B------:R-:W-:Y:S01]  /*13680*/  ISETP.GT.AND P3, PT, R27, 0x20, PT ;  /* 0x000000201b00780c */ /* 0x000fe20003f64270 */
[--C-:B------:R-:W-:Y:S01]  /*13690*/  FFMA.FTZ R189, R84, R3, -R7.reuse ;  /* 0x0000000354bd7223 */ /* 0x100fe20000010807 */
[----:B------:R-:W-:Y:S01]  /*136a0*/  FMNMX.FTZ R29, R86, R29, !PT ;  /* 0x0000001d561d7209 */ /* 0x000fe20007810000 */
[-CC-:B------:R-:W-:Y:S01]  /*136b0*/  FFMA.FTZ R6, R82, R3.reuse, -R7.reuse ;  /* 0x0000000352067223 */ /* 0x180fe20000010807 */
[----:B------:R-:W-:Y:S01]  /*136c0*/  FSEL R84, R15, -INF , P3 ;  /* 0xff8000000f547808 */ /* 0x000fe20001800000 */
[--C-:B------:R-:W-:Y:S01]  /*136d0*/  FFMA.FTZ R191, R80, R3, -R7.reuse ;  /* 0x0000000350bf7223 */ /* 0x100fe20000010807 */
[----:B------:R-:W-:Y:S01]  /*136e0*/  FMNMX.FTZ R29, R90, R29, !PT ;  /* 0x0000001d5a1d7209 */ /* 0x000fe20007810000 */
[-CC-:B------:R-:W-:Y:S01]  /*136f0*/  FFMA.FTZ R8, R78, R3.reuse, -R7.reuse ;  /* 0x000000034e087223 */ /* 0x180fe20000010807 */
[----:B------:R-:W-:Y:S01]  /*13700*/  ISETP.GT.AND P3, PT, R27, 0x28, PT ;  /* 0x000000281b00780c */ /* 0x000fe20003f64270 */
[--C-:B------:R-:W-:Y:S01]  /*13710*/  FFMA.FTZ R185, R76, R3, -R7.reuse ;  /* 0x000000034cb97223 */ /* 0x100fe20000010807 */
[----:B------:R-:W-:Y:S01]  /*13720*/  FMNMX.FTZ R29, R92, R29, !PT ;  /* 0x0000001d5c1d7209 */ /* 0x000fe20007810000 */
[-CC-:B------:R-:W-:Y:S01]  /*13730*/  FFMA.FTZ R187, R46, R3.reuse, -R7.reuse ;  /* 0x000000032ebb7223 */ /* 0x180fe20000010807 */
[----:B-1----:R-:W-:Y:S01]  /*13740*/  FSEL R82, R31, -INF , P3 ;  /* 0xff8000001f527808 */ /* 0x002fe20001800000 */
[--C-:B------:R-:W-:Y:S01]  /*13750*/  FFMA.FTZ R173, R36, R3, -R7.reuse ;  /* 0x0000000324ad7223 */ /* 0x100fe20000010807 */
[----:B------:R-:W-:Y:S01]  /*13760*/  FMNMX.FTZ R29, R84, R29, !PT ;  /* 0x0000001d541d7209 */ /* 0x000fe20007810000 */
[----:B------:R-:W-:Y:S01]  /*13770*/  MUFU.EX2 R189, R189 ;  /* 0x000000bd00bd7308 */ /* 0x000fe20000000800 */
[C---:B------:R-:W-:Y:S01]  /*13780*/  ISETP.GT.AND P3, PT, R27.reuse, 0x30, PT ;  /* 0x000000301b00780c */ /* 0x040fe20003f64270 */
[----:B------:R-:W1:Y:S01]  /*13790*/  @P1 LDC R36, c[0x0][0x44c] ;  /* 0x00011300ff241b82 */ /* 0x000e620000000800 */
[----:B------:R-:W-:Y:S01]  /*137a0*/  FMNMX.FTZ R29, R94, R29, !PT ;  /* 0x0000001d5e1d7209 */ /* 0x000fe20007810000 */
[-CC-:B------:R-:W-:Y:S01]  /*137b0*/  FFMA.FTZ R179, R32, R3.reuse, -R7.reuse ;  /* 0x0000000320b37223 */ /* 0x180fe20000010807 */
[----:B------:R-:W-:Y:S01]  /*137c0*/  FSEL R80, R48, -INF , P3 ;  /* 0xff80000030507808 */ /* 0x000fe20001800000 */
[--C-:B------:R-:W-:Y:S01]  /*137d0*/  FFMA.FTZ R32, R34, R3, -R7.reuse ;  /* 0x0000000322207223 */ /* 0x100fe20000010807 */
[----:B------:R-:W-:Y:S01]  /*137e0*/  FMNMX.FTZ R29, R82, R29, !PT ;  /* 0x0000001d521d7209 */ /* 0x000fe20007810000 */
[----:B------:R-:W2:Y:S01]  /*137f0*/  MUFU.EX2 R6, R6 ;  /* 0x0000000600067308 */ /* 0x000ea20000000800 */
[----:B------:R-:W-:Y:S01]  /*13800*/  ISETP.GT.AND P3, PT, R27, 0x38, PT ;  /* 0x000000381b00780c */ /* 0x000fe20003f64270 */
[----:B------:R-:W-:Y:S01]  /*13810*/  VIADD R34, R5, 0x30840 ;  /* 0x0003084005227836 */ /* 0x000fe20000000000 */
[----:B------:R-:W-:Y:S01]  /*13820*/  FMNMX.FTZ R29, R96, R29, !PT ;  /* 0x0000001d601d7209 */ /* 0x000fe20007810000 */
[-CC-:B------:R-:W-:Y:S01]  /*13830*/  FFMA.FTZ R10, R74, R3.reuse, -R7.reuse ;  /* 0x000000034a0a7223 */ /* 0x180fe20000010807 */
[----:B------:R-:W-:Y:S01]  /*13840*/  FSEL R98, R52, -INF , P3 ;  /* 0xff80000034627808 */ /* 0x000fe20001800000 */
[--C-:B------:R-:W-:Y:S01]  /*13850*/  FFMA.FTZ R28, R28, R3, -R7.reuse ;  /* 0x000000031c1c7223 */ /* 0x100fe20000010807 */
[----:B------:R-:W-:Y:S01]  /*13860*/  FMNMX.FTZ R29, R80, R29, !PT ;  /* 0x0000001d501d7209 */ /* 0x000fe20007810000 */
[----:B------:R-:W3:Y:S01]  /*13870*/  MUFU.EX2 R191, R191 ;  /* 0x000000bf00bf7308 */ /* 0x000ee20000000800 */
[----:B------:R-:W-:Y:S01]  /*13880*/  ISETP.GT.AND P3, PT, R27, 0x40, PT ;  /* 0x000000401b00780c */ /* 0x000fe20003f64270 */
[--C-:B------:R-:W-:Y:S01]  /*13890*/  FFMA.FTZ R181, R12, R3, -R7.reuse ;  /* 0x000000030cb57223 */ /* 0x100fe20000010807 */
[----:B------:R-:W-:Y:S01]  /*138a0*/  FMNMX.FTZ R29, R100, R29, !PT ;  /* 0x0000001d641d7209 */ /* 0x000fe20007810000 */
[-CC-:B------:R-:W-:Y:S01]  /*138b0*/  FFMA.FTZ R183, R20, R3.reuse, -R7.reuse ;  /* 0x0000000314b77223 */ /* 0x180fe20000010807 */
[----:B------:R-:W-:Y:S01]  /*138c0*/  FSEL R78, R53, -INF , P2 ;  /* 0xff800000354e7808 */ /* 0x000fe20001000000 */
[--C-:B------:R-:W-:Y:S01]  /*138d0*/  FFMA.FTZ R177, R26, R3, -R7.reuse ;  /* 0x000000031ab17223 */ /* 0x100fe20000010807 */
[----:B------:R-:W-:Y:S01]  /*138e0*/  FMNMX.FTZ R29, R98, R29, !PT ;  /* 0x0000001d621d7209 */ /* 0x000fe20007810000 */
[----:B------:R-:W4:Y:S01]  /*138f0*/  MUFU.EX2 R8, R8 ;  /* 0x0000000800087308 */ /* 0x000f220000000800 */
[C---:B------:R-:W-:Y:S01]  /*13900*/  ISETP.GT.AND P2, PT, R27.reuse, 0x41, PT ;  /* 0x000000411b00780c */ /* 0x040fe20003f44270 */
[-CC-:B------:R-:W-:Y:S01]  /*13910*/  FFMA.FTZ R12, R14, R3.reuse, -R7.reuse ;  /* 0x000000030e0c7223 */ /* 0x180fe20000010807 */
[----:B------:R-:W-:Y:S01]  /*13920*/  FSEL R76, R56, -INF , P3 ;  /* 0xff800000384c7808 */ /* 0x000fe20001800000 */
[--C-:B------:R-:W-:Y:S01]  /*13930*/  FFMA.FTZ R20, R24, R3, -R7.reuse ;  /* 0x0000000318147223 */ /* 0x100fe20000010807 */
[----:B------:R-:W-:Y:S01]  /*13940*/  FMNMX.FTZ R29, R78, R29, !PT ;  /* 0x0000001d4e1d7209 */ /* 0x000fe20007810000 */
[----:B------:R-:W-:Y:S01]  /*13950*/  FFMA.FTZ R26, R30, R3, -R7 ;  /* 0x000000031e1a7223 */ /* 0x000fe20000010807 */
[----:B------:R-:W-:Y:S01]  /*13960*/  ISETP.GT.AND P3, PT, R27, 0x48, PT ;  /* 0x000000481b00780c */ /* 0x000fe20003f64270 */
[----:B------:R-:W-:Y:S01]  /*13970*/  MUFU.EX2 R185, R185 ;  /* 0x000000b900b97308 */ /* 0x000fe20000000800 */
[----:B------:R-:W-:Y:S01]  /*13980*/  FSEL R62, R57, -INF , P2 ;  /* 0xff800000393e7808 */ /* 0x000fe20001000000 */
[----:B-1----:R-:W-:Y:S01]  /*13990*/  @P1 IMAD.HI.U32 R5, R225, R36, RZ ;  /* 0x00000024e1051227 */ /* 0x002fe200078e00ff */
[----:B------:R-:W-:-:S03]  /*139a0*/  FMNMX.FTZ R29, R76, R29, !PT ;  /* 0x0000001d4c1d7209 */ /* 0x000fc60007810000 */
[-CC-:B------:R-:W-:Y:S01]  /*139b0*/  FFMA.FTZ R14, R38, R3.reuse, -R7.reuse ;  /* 0x00000003260e7223 */ /* 0x180fe20000010807 */
[C---:B------:R-:W-:Y:S01]  /*139c0*/  ISETP.GT.AND P2, PT, R27.reuse, 0x49, PT ;  /* 0x000000491b00780c */ /* 0x040fe20003f44270 */
[--C-:B------:R-:W-:Y:S01]  /*139d0*/  FFMA.FTZ R175, R40, R3, -R7.reuse ;  /* 0x0000000328af7223 */ /* 0x100fe20000010807 */
[----:B------:R-:W-:Y:S01]  /*139e0*/  FSEL R64, R60, -INF , P3 ;  /* 0xff8000003c407808 */ /* 0x000fe20001800000 */
[----:B------:R-:W-:Y:S01]  /*139f0*/  MUFU.EX2 R10, R10 ;  /* 0x0000000a000a7308 */ /* 0x000fe20000000800 */
[----:B------:R-:W-:Y:S01]  /*13a00*/  FMNMX.FTZ R29, R62, R29, !PT ;  /* 0x0000001d3e1d7209 */ /* 0x000fe20007810000 */
[-CC-:B------:R-:W-:Y:S01]  /*13a10*/  FFMA.FTZ R24, R50, R3.reuse, -R7.reuse ;  /* 0x0000000332187223 */ /* 0x180fe20000010807 */
[----:B------:R-:W-:Y:S01]  /*13a20*/  ISETP.GT.AND P3, PT, R27, 0x50, PT ;  /* 0x000000501b00780c */ /* 0x000fe20003f64270 */
[-CC-:B------:R-:W-:Y:S01]  /*13a30*/  FFMA.FTZ R169, R42, R3.reuse, -R7.reuse ;  /* 0x000000032aa97223 */ /* 0x180fe20000010807 */
[----:B------:R-:W-:Y:S01]  /*13a40*/  FSEL R48, R61, -INF , P2 ;  /* 0xff8000003d307808 */ /* 0x000fe20001000000 */
[--C-:B------:R-:W-:Y:S01]  /*13a50*/  FFMA.FTZ R30, R44, R3, -R7.reuse ;  /* 0x000000032c1e7223 */ /* 0x100fe20000010807 */
[----:B------:R-:W-:Y:S01]  /*13a60*/  FMNMX.FTZ R29, R64, R29, !PT ;  /* 0x0000001d401d7209 */ /* 0x000fe20007810000 */
[----:B------:R-:W-:Y:S01]  /*13a70*/  MUFU.EX2 R187, R187 ;  /* 0x000000bb00bb7308 */ /* 0x000fe20000000800 */
[----:B------:R-:W-:Y:S01]  /*13a80*/  ISETP.GT.AND P2, PT, R27, 0x51, PT ;  /* 0x000000511b00780c */ /* 0x000fe20003f44270 */
[-CC-:B------:R-:W-:Y:S01]  /*13a90*/  FFMA.FTZ R171, R58, R3.reuse, -R7.reuse ;  /* 0x000000033aab7223 */ /* 0x180fe20000010807 */
[----:B------:R-:W-:Y:S01]  /*13aa0*/  FSEL R46, R33, -INF , P3 ;  /* 0xff800000212e7808 */ /* 0x000fe20001800000 */
[----:B------:R-:W-:Y:S01]  /*13ab0*/  FFMA.FTZ R54, R54, R3, -R7 ;  /* 0x0000000336367223 */ /* 0x000fe20000010807 */
[----:B------:R-:W-:Y:S01]  /*13ac0*/  FMNMX.FTZ R29, R48, R29, !PT ;  /* 0x0000001d301d7209 */ /* 0x000fe20007810000 */
[----:B------:R-:W1:Y:S01]  /*13ad0*/  @P1 LDC R38, c[0x0][0x450] ;  /* 0x00011400ff261b82 */ /* 0x000e620000000800 */
[----:B------:R-:W-:Y:S01]  /*13ae0*/  ISETP.GT.AND P3, PT, R27, 0x58, PT ;  /* 0x000000581b00780c */ /* 0x000fe20003f64270 */
[----:B------:R-:W-:Y:S01]  /*13af0*/  MUFU.EX2 R28, R28 ;  /* 0x0000001c001c7308 */ /* 0x000fe20000000800 */
[----:B------:R-:W-:-:S02]  /*13b00*/  FSEL R52, R65, -INF , P2 ;  /* 0xff80000041347808 */ /* 0x000fc40001000000 */
[----:B------:R-:W-:Y:S02]  /*13b10*/  CS2R R74, SRZ ;  /* 0x00000000004a7805 */ /* 0x000fe4000001ff00 */
[----:B------:R-:W-:Y:S02]  /*13b20*/  FMNMX.FTZ R29, R46, R29, !PT ;  /* 0x0000001d2e1d7209 */ /* 0x000fe40007810000 */
[----:B------:R-:W-:Y:S02]  /*13b30*/  CS2R R58, SRZ ;  /* 0x00000000003a7805 */ /* 0x000fe4000001ff00 */
[----:B------:R-:W-:Y:S02]  /*13b40*/  ISETP.GT.AND P2, PT, R27, 0x59, PT ;  /* 0x000000591b00780c */ /* 0x000fe40003f44270 */
[----:B------:R-:W-:Y:S02]  /*13b50*/  CS2R R50, SRZ ;  /* 0x0000000000327805 */ /* 0x000fe4000001ff00 */
[----:B0-----:R-:W-:Y:S01]  /*13b60*/  FSEL R56, R25, -INF , P3 ;  /* 0xff80000019387808 */ /* 0x001fe20001800000 */
[----:B------:R-:W-:Y:S01]  /*13b70*/  MUFU.EX2 R181, R181 ;  /* 0x000000b500b57308 */ /* 0x000fe20000000800 */
[----:B------:R-:W-:-:S02]  /*13b80*/  FMNMX.FTZ R29, R52, R29, !PT ;  /* 0x0000001d341d7209 */ /* 0x000fc40007810000 */
[----:B------:R-:W-:Y:S02]  /*13b90*/  CS2R R44, SRZ ;  /* 0x00000000002c7805 */ /* 0x000fe4000001ff00 */
[----:B------:R-:W-:Y:S02]  /*13ba0*/  FSEL R60, R69, -INF , P2 ;  /* 0xff800000453c7808 */ /* 0x000fe40001000000 */
[----:B------:R-:W-:Y:S02]  /*13bb0*/  CS2R R42, SRZ ;  /* 0x00000000002a7805 */ /* 0x000fe4000001ff00 */
[----:B------:R-:W-:Y:S02]  /*13bc0*/  FMNMX.FTZ R29, R56, R29, !PT ;  /* 0x0000001d381d7209 */ /* 0x000fe40007810000 */
[----:B------:R-:W-:Y:S02]  /*13bd0*/  CS2R R40, SRZ ;  /* 0x0000000000287805 */ /* 0x000fe4000001ff00 */
[----:B------:R-:W-:Y:S01]  /*13be0*/  PRMT R34, R217, 0x654, R34 ;  /* 0x00000654d9227816 */ /* 0x000fe20000000022 */
[----:B------:R-:W-:Y:S01]  /*13bf0*/  MUFU.EX2 R12, R12 ;  /* 0x0000000c000c7308 */ /* 0x000fe20000000800 */
[----:B------:R-:W-:-:S02]  /*13c00*/  FMNMX.FTZ R29, R60, R29, !PT ;  /* 0x0000001d3c1d7209 */ /* 0x000fc40007810000 */
[----:B------:R2:W-:Y:S03]  /*13c10*/  SYNCS.ARRIVE.TRANS64.RED.A1T0 RZ, [R34+URZ], RZ ;  /* 0x000000ff22ff79a7 */ /* 0x0005e6000810043f */
[----:B------:R-:W0:Y:S01]  /*13c20*/  SHFL.BFLY PT, R0, R29, 0x2, 0x1f ;  /* 0x0c401f001d007f89 */ /* 0x000e2200000e0000 */
[----:B-1----:R-:W-:Y:S01]  /*13c30*/  @P1 SHF.R.U32.HI R35, RZ, R38, R5 ;  /* 0x00000026ff231219 */ /* 0x002fe20000011605 */
[----:B------:R-:W-:Y:S01]  /*13c40*/  MUFU.EX2 R183, R183 ;  /* 0x000000b700b77308 */ /* 0x000fe20000000800 */
[----:B------:R-:W-:Y:S01]  /*13c50*/  CS2R R38, SRZ ;  /* 0x0000000000267805 */ /* 0x000fe2000001ff00 */
[----:B--2---:R-:W-:Y:S01]  /*13c60*/  FADD.FTZ R34, R189, R6 ;  /* 0x00000006bd227221 */ /* 0x004fe20000010000 */
[----:B------:R-:W-:Y:S02]  /*13c70*/  IADD3 R35, R35, R227, -R226 ;  /* 0x000000e323237210 */ /* 0x000fe40007ffe8e2 */
[----:B------:R-:W-:Y:S01]  /*13c80*/  F2FP.F16.F32.PACK_AB R189, R6, R189 ;  /* 0x000000bd06bd723e */ /* 0x000fe200000000ff */
[----:B---3--:R-:W-:-:S02]  /*13c90*/  FADD.FTZ R33, R191, R34 ;  /* 0x00000022bf217221 */ /* 0x008fc40000010000 */
[----:B------:R-:W-:Y:S01]  /*13ca0*/  MUFU.EX2 R20, R20 ;  /* 0x0000001400147308 */ /* 0x000fe20000000800 */
[----:B------:R-:W-:Y:S01]  /*13cb0*/  IMAD.HI R35, R35, 0x2aaaaaab, RZ ;  /* 0x2aaaaaab23237827 */ /* 0x000fe200078e02ff */
[----:B----4-:R-:W-:-:S03]  /*13cc0*/  F2FP.F16.F32.PACK_AB R191, R8, R191 ;  /* 0x000000bf08bf723e */ /* 0x010fc600000000ff */
[----:B------:R-:W-:Y:S01]  /*13cd0*/  FADD.FTZ R36, R8, R33 ;  /* 0x0000002108247221 */ /* 0x000fe20000010000 */
[----:B------:R-:W-:Y:S02]  /*13ce0*/  SHF.R.U32.HI R220, RZ, 0x1f, R35 ;  /* 0x0000001fffdc7819 */ /* 0x000fe40000011623 */
[----:B------:R-:W-:Y:S02]  /*13cf0*/  MUFU.EX2 R177, R177 ;  /* 0x000000b100b17308 */ /* 0x000fe40000000800 */
[----:B------:R-:W-:Y:S02]  /*13d00*/  LEA.HI.SX32 R220, R35, R220, 0x1c ;  /* 0x000000dc23dc7211 */ /* 0x000fe400078fe2ff */
[----:B0-----:R-:W-:-:S04]  /*13d10*/  FMNMX.FTZ R9, R29, R0, !PT ;  /* 0x000000001d097209 */ /* 0x001fc80007810000 */
[----:B------:R-:W-:Y:S01]  /*13d20*/  MUFU.EX2 R26, R26 ;  /* 0x0000001a001a7308 */ /* 0x000fe20000000800 */
[----:B------:R-:W-:Y:S01]  /*13d30*/  VIMNMX R220, RZ, R220, !PT ;  /* 0x000000dcffdc7248 */ /* 0x000fe20007fe0100 */
[----:B------:R-:W0:Y:S06]  /*13d40*/  SHFL.BFLY PT, R0, R9, 0x1, 0x1f ;  /* 0x0c201f0009007f89 */ /* 0x000e2c00000e0000 */
[----:B------:R-:W-:Y:S08]  /*13d50*/  MUFU.EX2 R179, R179 ;  /* 0x000000b300b37308 */ /* 0x000ff00000000800 */
[----:B------:R-:W-:Y:S08]  /*13d60*/  MUFU.EX2 R32, R32 ;  /* 0x0000002000207308 */ /* 0x000ff00000000800 */
[----:B------:R-:W-:Y:S01]  /*13d70*/  MUFU.EX2 R173, R173 ;  /* 0x000000ad00ad7308 */ /* 0x000fe20000000800 */
[----:B0-----:R-:W-:-:S04]  /*13d80*/  FMNMX.FTZ R0, R9, R0, !PT ;  /* 0x0000000009007209 */ /* 0x001fc80007810000 */
        /* <DEDUP_REMOVED lines=32> */
[----:B------:R2:W3:Y:S01]  /*13f90*/  MUFU.EX2 R11, R68 ;  /* 0x00000044000b7308 */ /* 0x0004e20000000800 */
[----:B0-----:R-:W-:Y:S01]  /*13fa0*/  FADD.FTZ R31, R21, R88 ;  /* 0x00000058151f7221 */ /* 0x001fe20000010000 */
[----:B------:R-:W-:Y:S02]  /*13fb0*/  F2FP.F16.F32.PACK_AB R188, R88, R21 ;  /* 0x0000001558bc723e */ /* 0x000fe400000000ff */
[----:B------:R-:W-:-:S04]  /*13fc0*/  CS2R R88, SRZ ;  /* 0x0000000000587805 */ /* 0x000fc8000001ff00 */
[----:B------:R-:W0:Y:S01]  /*13fd0*/  MUFU.EX2 R70, R70 ;  /* 0x0000004600467308 */ /* 0x000e220000000800 */
[----:B-1----:R-:W-:Y:S01]  /*13fe0*/  FADD.FTZ R34, R66, R31 ;  /* 0x0000001f42227221 */ /* 0x002fe20000010000 */
[----:B------:R-:W-:Y:S01]  /*13ff0*/  FADD.FTZ R31, R185, R36 ;  /* 0x00000024b91f7221 */ /* 0x000fe20000010000 */
[C---:B------:R-:W-:Y:S02]  /*14000*/  F2FP.F16.F32.PACK_AB R185, R10.reuse, R185 ;  /* 0x000000b90ab9723e */ /* 0x040fe400000000ff */
[----:B--2---:R-:W-:Y:S01]  /*14010*/  CS2R R68, SRZ ;  /* 0x0000000000447805 */ /* 0x004fe2000001ff00 */
[----:B------:R-:W-:Y:S02]  /*14020*/  FADD.FTZ R36, R10, R31 ;  /* 0x0000001f0a247221 */ /* 0x000fe40000010000 */
[----:B------:R1:W2:Y:S01]  /*14030*/  MUFU.EX2 R13, R86 ;  /* 0x00000056000d7308 */ /* 0x0002a20000000800 */
[----:B---3--:R-:W-:Y:S01]  /*14040*/  FADD.FTZ R7, R11, R34 ;  /* 0x000000220b077221 */ /* 0x008fe20000010000 */
[----:B------:R-:W-:Y:S01]  /*14050*/  FADD.FTZ R33, R187, R36 ;  /* 0x00000024bb217221 */ /* 0x000fe20000010000 */
[----:B------:R-:W-:-:S02]  /*14060*/  F2FP.F16.F32.PACK_AB R190, R11, R66 ;  /* 0x000000420bbe723e */ /* 0x000fc400000000ff */
[----:B------:R-:W-:Y:S02]  /*14070*/  CS2R R66, SRZ ;  /* 0x0000000000427805 */ /* 0x000fe4000001ff00 */
[C---:B------:R-:W-:Y:S01]  /*14080*/  F2FP.F16.F32.PACK_AB R187, R28.reuse, R187 ;  /* 0x000000bb1cbb723e */ /* 0x040fe200000000ff */
[----:B------:R-:W-:Y:S01]  /*14090*/  FADD.FTZ R36, R28, R33 ;  /* 0x000000211c247221 */ /* 0x000fe20000010000 */
[----:B------:R-:W3:Y:S01]  /*140a0*/  MUFU.EX2 R90, R90 ;  /* 0x0000005a005a7308 */ /* 0x000ee20000000800 */
[----:B0-----:R-:W-:Y:S02]  /*140b0*/  FADD.FTZ R34, R70, R7 ;  /* 0x0000000746227221 */ /* 0x001fe40000010000 */
[----:B------:R-:W-:Y:S01]  /*140c0*/  FADD.FTZ R33, R181, R36 ;  /* 0x00000024b5217221 */ /* 0x000fe20000010000 */
[C---:B------:R-:W-:Y:S02]  /*140d0*/  F2FP.F16.F32.PACK_AB R181, R12.reuse, R181 ;  /* 0x000000b50cb5723e */ /* 0x040fe400000000ff */
[----:B-1----:R-:W-:Y:S01]  /*140e0*/  CS2R R86, SRZ ;  /* 0x0000000000567805 */ /* 0x002fe2000001ff00 */
[----:B------:R-:W-:Y:S01]  /*140f0*/  FADD.FTZ R36, R12, R33 ;  /* 0x000000210c247221 */ /* 0x000fe20000010000 */
[----:B------:R-:W-:Y:S01]  /*14100*/  IADD3 R12, R72, -0x2, RZ ;  /* 0xfffffffe480c7810 */ /* 0x000fe20007ffe0ff */
[----:B------:R0:W1:Y:S01]  /*14110*/  MUFU.EX2 R15, R92 ;  /* 0x0000005c000f7308 */ /* 0x0000620000000800 */
[----:B--2---:R-:W-:Y:S01]  /*14120*/  FADD.FTZ R31, R13, R34 ;  /* 0x000000220d1f7221 */ /* 0x004fe20000010000 */
[----:B------:R-:W-:Y:S01]  /*14130*/  FADD.FTZ R33, R183, R36 ;  /* 0x00000024b7217221 */ /* 0x000fe20000010000 */
[----:B------:R-:W-:-:S02]  /*14140*/  F2FP.F16.F32.PACK_AB R184, R13, R70 ;  /* 0x000000460db8723e */ /* 0x000fc400000000ff */
[----:B------:R-:W-:Y:S02]  /*14150*/  CS2R R72, SRZ ;  /* 0x0000000000487805 */ /* 0x000fe4000001ff00 */
[----:B------:R-:W-:Y:S01]  /*14160*/  ISETP.GE.AND P2, PT, R12, R220, PT ;  /* 0x000000dc0c00720c */ /* 0x000fe20003f46270 */
[C---:B------:R-:W-:Y:S01]  /*14170*/  FADD.FTZ R6, R20.reuse, R33 ;  /* 0x0000002114067221 */ /* 0x040fe20000010000 */
[----:B------:R-:W-:Y:S01]  /*14180*/  F2FP.F16.F32.PACK_AB R183, R20, R183 ;  /* 0x000000b714b7723e */ /* 0x000fe200000000ff */
[----:B------:R-:W2:Y:S01]  /*14190*/  MUFU.EX2 R84, R84 ;  /* 0x0000005400547308 */ /* 0x000ea20000000800 */
[----:B---3--:R-:W-:Y:S01]  /*141a0*/  FADD.FTZ R34, R90, R31 ;  /* 0x0000001f5a227221 */ /* 0x008fe20000010000 */
[----:B------:R-:W-:Y:S01]  /*141b0*/  FADD.FTZ R33, R177, R6 ;  /* 0x00000006b1217221 */ /* 0x000fe20000010000 */
[----:B------:R-:W-:Y:S02]  /*141c0*/  F2FP.F16.F32.PACK_AB R177, R26, R177 ;  /* 0x000000b11ab1723e */ /* 0x000fe400000000ff */
[----:B0-----:R-:W-:-:S02]  /*141d0*/  CS2R R92, SRZ ;  /* 0x00000000005c7805 */ /* 0x001fc4000001ff00 */
[----:B------:R-:W-:Y:S01]  /*141e0*/  CS2R R70, SRZ ;  /* 0x0000000000467805 */ /* 0x000fe2000001ff00 */
[----:B------:R-:W-:Y:S01]  /*141f0*/  FADD.FTZ R8, R26, R33 ;  /* 0x000000211a087221 */ /* 0x000fe20000010000 */
[----:B------:R-:W-:Y:S01]  /*14200*/  CS2R R36, SRZ ;  /* 0x0000000000247805 */ /* 0x000fe2000001ff00 */
[----:B------:R0:W3:Y:S01]  /*14210*/  MUFU.EX2 R25, R94 ;  /* 0x0000005e00197308 */ /* 0x0000e20000000800 */
[----:B-1----:R-:W-:Y:S01]  /*14220*/  FADD.FTZ R31, R15, R34 ;  /* 0x000000220f1f7221 */ /* 0x002fe20000010000 */
[----:B------:R-:W-:Y:S01]  /*14230*/  FADD.FTZ R35, R179, R8 ;  /* 0x00000008b3237221 */ /* 0x000fe20000010000 */
[----:B------:R-:W-:Y:S02]  /*14240*/  F2FP.F16.F32.PACK_AB R186, R15, R90 ;  /* 0x0000005a0fba723e */ /* 0x000fe400000000ff */
[----:B------:R-:W-:Y:S02]  /*14250*/  CS2R R90, SRZ ;  /* 0x00000000005a7805 */ /* 0x000fe4000001ff00 */
[C---:B------:R-:W-:Y:S01]  /*14260*/  F2FP.F16.F32.PACK_AB R179, R32.reuse, R179 ;  /* 0x000000b320b3723e */ /* 0x040fe200000000ff */
[----:B------:R-:W-:Y:S01]  /*14270*/  FADD.FTZ R8, R32, R35 ;  /* 0x0000002320087221 */ /* 0x000fe20000010000 */
[----:B------:R-:W1:Y:S01]  /*14280*/  MUFU.EX2 R82, R82 ;  /* 0x0000005200527308 */ /* 0x000e620000000800 */
[----:B--2---:R-:W-:-:S02]  /*14290*/  FADD.FTZ R34, R84, R31 ;  /* 0x0000001f54227221 */ /* 0x004fc40000010000 */
[----:B------:R-:W-:Y:S01]  /*142a0*/  FADD.FTZ R13, R173, R8 ;  /* 0x00000008ad0d7221 */ /* 0x000fe20000010000 */
[----:B------:R-:W-:Y:S02]  /*142b0*/  F2FP.F16.F32.PACK_AB R173, R14, R173 ;  /* 0x000000ad0ead723e */ /* 0x000fe400000000ff */
[----:B0-----:R-:W-:Y:S02]  /*142c0*/  CS2R R94, SRZ ;  /* 0x00000000005e7805 */ /* 0x001fe4000001ff00 */
[----:B------:R0:W2:Y:S01]  /*142d0*/  MUFU.EX2 R27, R96 ;  /* 0x00000060001b7308 */ /* 0x0000a20000000800 */
[C---:B---3--:R-:W-:Y:S01]  /*142e0*/  FADD.FTZ R31, R25.reuse, R34 ;  /* 0x00000022191f7221 */ /* 0x048fe20000010000 */
[----:B------:R-:W-:Y:S02]  /*142f0*/  F2FP.F16.F32.PACK_AB R180, R25, R84 ;  /* 0x0000005419b4723e */ /* 0x000fe400000000ff */
[----:B------:R-:W-:-:S04]  /*14300*/  CS2R R84, SRZ ;  /* 0x0000000000547805 */ /* 0x000fc8000001ff00 */
[----:B------:R-:W3:Y:S01]  /*14310*/  MUFU.EX2 R80, R80 ;  /* 0x0000005000507308 */ /* 0x000ee20000000800 */
[----:B-1----:R-:W-:Y:S01]  /*14320*/  FADD.FTZ R34, R82, R31 ;  /* 0x0000001f52227221 */ /* 0x002fe20000010000 */
[----:B0-----:R-:W-:-:S06]  /*14330*/  CS2R R96, SRZ ;  /* 0x0000000000607805 */ /* 0x001fcc000001ff00 */
[----:B------:R0:W1:Y:S01]  /*14340*/  MUFU.EX2 R29, R100 ;  /* 0x00000064001d7308 */ /* 0x0000620000000800 */
[C---:B--2---:R-:W-:Y:S01]  /*14350*/  FADD.FTZ R31, R27.reuse, R34 ;  /* 0x000000221b1f7221 */ /* 0x044fe20000010000 */
[----:B------:R-:W-:Y:S02]  /*14360*/  F2FP.F16.F32.PACK_AB R182, R27, R82 ;  /* 0x000000521bb6723e */ /* 0x000fe400000000ff */
[----:B------:R-:W-:Y:S02]  /*14370*/  CS2R R82, SRZ ;  /* 0x0000000000527805 */ /* 0x000fe4000001ff00 */
[----:B------:R-:W-:Y:S02]  /*14380*/  CS2R R34, SRZ ;  /* 0x0000000000227805 */ /* 0x000fe4000001ff00 */
[----:B------:R-:W-:Y:S01]  /*14390*/  CS2R R26, SRZ ;  /* 0x00000000001a7805 */ /* 0x000fe2000001ff00 */
[----:B------:R-:W2:Y:S01]  /*143a0*/  MUFU.EX2 R98, R98 ;  /* 0x0000006200627308 */ /* 0x000ea20000000800 */
[----:B---3--:R-:W-:Y:S01]  /*143b0*/  FADD.FTZ R6, R80, R31 ;  /* 0x0000001f50067221 */ /* 0x008fe20000010000 */
[----:B0-----:R-:W-:-:S06]  /*143c0*/  CS2R R100, SRZ ;  /* 0x0000000000647805 */ /* 0x001fcc000001ff00 */
[----:B------:R0:W3:Y:S01]  /*143d0*/  MUFU.EX2 R5, R78 ;  /* 0x0000004e00057308 */ /* 0x0000e20000000800 */
[C---:B-1----:R-:W-:Y:S01]  /*143e0*/  FADD.FTZ R33, R29.reuse, R6 ;  /* 0x000000061d217221 */ /* 0x042fe20000010000 */
[----:B------:R-:W-:Y:S02]  /*143f0*/  F2FP.F16.F32.PACK_AB R176, R29, R80 ;  /* 0x000000501db0723e */ /* 0x000fe400000000ff */
[----:B------:R-:W-:Y:S02]  /*14400*/  CS2R R80, SRZ ;  /* 0x0000000000507805 */ /* 0x000fe4000001ff00 */
[----:B------:R-:W-:Y:S02]  /*14410*/  CS2R R28, SRZ ;  /* 0x00000000001c7805 */ /* 0x000fe4000001ff00 */
[----:B------:R-:W1:Y:S01]  /*14420*/  MUFU.EX2 R76, R76 ;  /* 0x0000004c004c7308 */ /* 0x000e620000000800 */
[----:B--2---:R-:W-:Y:S01]  /*14430*/  FADD.FTZ R6, R98, R33 ;  /* 0x0000002162067221 */ /* 0x004fe20000010000 */
[----:B0-----:R-:W-:-:S06]  /*14440*/  CS2R R78, SRZ ;  /* 0x00000000004e7805 */ /* 0x001fcc000001ff00 */
[----:B------:R0:W2:Y:S01]  /*14450*/  MUFU.EX2 R7, R62 ;  /* 0x0000003e00077308 */ /* 0x0000a20000000800 */
[C---:B---3--:R-:W-:Y:S01]  /*14460*/  FADD.FTZ R33, R5.reuse, R6 ;  /* 0x0000000605217221 */ /* 0x048fe20000010000 */
[----:B------:R-:W-:Y:S02]  /*14470*/  F2FP.F16.F32.PACK_AB R178, R5, R98 ;  /* 0x0000006205b2723e */ /* 0x000fe400000000ff */
[----:B------:R-:W-:-:S04]  /*14480*/  CS2R R98, SRZ ;  /* 0x0000000000627805 */ /* 0x000fc8000001ff00 */
[----:B------:R-:W3:Y:S01]  /*14490*/  MUFU.EX2 R64, R64 ;  /* 0x0000004000407308 */ /* 0x000ee20000000800 */
[----:B-1----:R-:W-:Y:S01]  /*144a0*/  FADD.FTZ R6, R76, R33 ;  /* 0x000000214c067221 */ /* 0x002fe20000010000 */
[----:B0-----:R-:W-:Y:S02]  /*144b0*/  CS2R R62, SRZ ;  /* 0x00000000003e7805 */ /* 0x001fe4000001ff00 */
[----:B------:R-:W-:-:S04]  /*144c0*/  CS2R R32, SRZ ;  /* 0x0000000000207805 */ /* 0x000fc8000001ff00 */
[----:B------:R-:W0:Y:S01]  /*144d0*/  MUFU.EX2 R24, R24 ;  /* 0x0000001800187308 */ /* 0x000e220000000800 */
[C---:B--2---:R-:W-:Y:S01]  /*144e0*/  FADD.FTZ R15, R7.reuse, R6 ;  /* 0x00000006070f7221 */ /* 0x044fe20000010000 */
[----:B------:R-:W-:Y:S01]  /*144f0*/  FADD.FTZ R6, R14, R13 ;  /* 0x0000000d0e067221 */ /* 0x000fe20000010000 */
[----:B------:R-:W-:Y:S01]  /*14500*/  F2FP.F16.F32.PACK_AB R172, R7, R76 ;  /* 0x0000004c07ac723e */ /* 0x000fe200000000ff */
[----:B------:R-:W-:Y:S01]  /*14510*/  IMAD.MOV.U32 R14, RZ, RZ, 0x3f800000 ;  /* 0x3f800000ff0e7424 */ /* 0x000fe200078e00ff */
[----:B------:R-:W-:Y:S01]  /*14520*/  CS2R R76, SRZ ;  /* 0x00000000004c7805 */ /* 0x000fe2000001ff00 */
[----:B------:R-:W-:Y:S02]  /*14530*/  FADD.FTZ R13, R175, R6 ;  /* 0x00000006af0d7221 */ /* 0x000fe40000010000 */
[----:B------:R1:W2:Y:S01]  /*14540*/  MUFU.EX2 R9, R48 ;  /* 0x0000003000097308 */ /* 0x0002a20000000800 */
[----:B---3--:R-:W-:-:S07]  /*14550*/  FADD.FTZ R8, R64, R15 ;  /* 0x0000000f40087221 */ /* 0x008fce0000010000 */
[----:B------:R-:W3:Y:S01]  /*14560*/  MUFU.EX2 R169, R169 ;  /* 0x000000a900a97308 */ /* 0x000ee20000000800 */
[C---:B0-----:R-:W-:Y:S01]  /*14570*/  FADD.FTZ R6, R24.reuse, R13 ;  /* 0x0000000d18067221 */ /* 0x041fe20000010000 */
[----:B------:R-:W-:Y:S02]  /*14580*/  F2FP.F16.F32.PACK_AB R175, R24, R175 ;  /* 0x000000af18af723e */ /* 0x000fe400000000ff */
[----:B-1----:R-:W-:Y:S02]  /*14590*/  CS2R R48, SRZ ;  /* 0x0000000000307805 */ /* 0x002fe4000001ff00 */
[----:B------:R-:W-:Y:S02]  /*145a0*/  CS2R R24, SRZ ;  /* 0x0000000000187805 */ /* 0x000fe4000001ff00 */
[----:B------:R-:W0:Y:S01]  /*145b0*/  MUFU.EX2 R46, R46 ;  /* 0x0000002e002e7308 */ /* 0x000e220000000800 */
[C---:B--2---:R-:W-:Y:S01]  /*145c0*/  FADD.FTZ R15, R9.reuse, R8 ;  /* 0x00000008090f7221 */ /* 0x044fe20000010000 */
[----:B------:R-:W-:-:S02]  /*145d0*/  F2FP.F16.F32.PACK_AB R174, R9, R64 ;  /* 0x0000004009ae723e */ /* 0x000fc400000000ff */
[----:B------:R-:W-:-:S04]  /*145e0*/  CS2R R64, SRZ ;  /* 0x0000000000407805 */ /* 0x000fc8000001ff00 */
[----:B------:R-:W1:Y:S01]  /*145f0*/  MUFU.EX2 R30, R30 ;  /* 0x0000001e001e7308 */ /* 0x000e620000000800 */
[----:B---3--:R-:W-:-:S07]  /*14600*/  FADD.FTZ R5, R169, R6 ;  /* 0x00000006a9057221 */ /* 0x008fce0000010000 */
[----:B------:R2:W3:Y:S01]  /*14610*/  MUFU.EX2 R31, R52 ;  /* 0x00000034001f7308 */ /* 0x0004e20000000800 */
[----:B0-----:R-:W-:-:S07]  /*14620*/  FADD.FTZ R8, R46, R15 ;  /* 0x0000000f2e087221 */ /* 0x001fce0000010000 */
[----:B------:R-:W0:Y:S01]  /*14630*/  MUFU.EX2 R171, R171 ;  /* 0x000000ab00ab7308 */ /* 0x000e220000000800 */
[C---:B-1----:R-:W-:Y:S01]  /*14640*/  FADD.FTZ R6, R30.reuse, R5 ;  /* 0x000000051e067221 */ /* 0x042fe20000010000 */
[----:B------:R-:W-:Y:S02]  /*14650*/  F2FP.F16.F32.PACK_AB R169, R30, R169 ;  /* 0x000000a91ea9723e */ /* 0x000fe400000000ff */
[----:B--2---:R-:W-:-:S04]  /*14660*/  CS2R R52, SRZ ;  /* 0x0000000000347805 */ /* 0x004fc8000001ff00 */
[----:B------:R-:W1:Y:S01]  /*14670*/  MUFU.EX2 R56, R56 ;  /* 0x0000003800387308 */ /* 0x000e620000000800 */
[C---:B---3--:R-:W-:Y:S01]  /*14680*/  FADD.FTZ R7, R31.reuse, R8 ;  /* 0x000000081f077221 */ /* 0x048fe20000010000 */
[----:B------:R-:W-:Y:S02]  /*14690*/  F2FP.F16.F32.PACK_AB R168, R31, R46 ;  /* 0x0000002e1fa8723e */ /* 0x000fe400000000ff */
[----:B------:R-:W-:Y:S02]  /*146a0*/  CS2R R46, SRZ ;  /* 0x00000000002e7805 */ /* 0x000fe4000001ff00 */
[----:B------:R-:W-:Y:S02]  /*146b0*/  CS2R R30, SRZ ;  /* 0x00000000001e7805 */ /* 0x000fe4000001ff00 */
[----:B------:R2:W3:Y:S01]  /*146c0*/  MUFU.EX2 R11, R60 ;  /* 0x0000003c000b7308 */ /* 0x0004e20000000800 */
[----:B0-----:R-:W-:-:S07]  /*146d0*/  FADD.FTZ R5, R171, R6 ;  /* 0x00000006ab057221 */ /* 0x001fce0000010000 */
[----:B------:R-:W0:Y:S01]  /*146e0*/  MUFU.EX2 R54, R54 ;  /* 0x0000003600367308 */ /* 0x000e220000000800 */
[----:B-1----:R-:W-:Y:S01]  /*146f0*/  FADD.FTZ R8, R56, R7 ;  /* 0x0000000738087221 */ /* 0x002fe20000010000 */
[----:B--2---:R-:W-:Y:S02]  /*14700*/  CS2R R60, SRZ ;  /* 0x00000000003c7805 */ /* 0x004fe4000001ff00 */
[C---:B---3--:R-:W-:Y:S01]  /*14710*/  F2FP.F16.F32.PACK_AB R170, R11.reuse, R56 ;  /* 0x000000380baa723e */ /* 0x048fe200000000ff */
[----:B------:R-:W-:Y:S01]  /*14720*/  FADD.FTZ R7, R11, R8 ;  /* 0x000000080b077221 */ /* 0x000fe20000010000 */
[----:B------:R-:W-:Y:S01]  /*14730*/  CS2R R56, SRZ ;  /* 0x0000000000387805 */ /* 0x000fe2000001ff00 */
[C---:B0-----:R-:W-:Y:S01]  /*14740*/  FADD.FTZ R6, R54.reuse, R5 ;  /* 0x0000000536067221 */ /* 0x041fe20000010000 */
[----:B------:R-:W-:Y:S01]  /*14750*/  F2FP.F16.F32.PACK_AB R171, R54, R171 ;  /* 0x000000ab36ab723e */ /* 0x000fe200000000ff */
[----:B------:R-:W-:Y:S01]  /*14760*/  IMAD.MOV.U32 R5, RZ, RZ, 0x3f800000 ;  /* 0x3f800000ff057424 */ /* 0x000fe200078e00ff */
[----:B------:R-:W-:Y:S01]  /*14770*/  CS2R R54, SRZ ;  /* 0x0000000000367805 */ /* 0x000fe2000001ff00 */
[----:B------:R-:W-:Y:S06]  /*14780*/  @!P2 BRA `(.L_x_6168) ;  /* 0x00000030001ca947 */ /* 0x000fec0003800000 */
[----:B------:R-:W-:Y:S01]  /*14790*/  BSSY B1, `(.L_x_6168) ;  /* 0x0000306000017945 */ /* 0x000fe20003800000 */
[----:B------:R-:W-:Y:S01]  /*147a0*/  MOV R10, R4 ;  /* 0x00000004000a7202 */ /* 0x000fe20000000f00 */
[----:B------:R-:W-:Y:S01]  /*147b0*/  IMAD.MOV.U32 R11, RZ, RZ, R0 ;  /* 0x000000ffff0b7224 */ /* 0x000fe200078e0000 */
[----:B------:R-:W-:Y:S01]  /*147c0*/  MOV R9, R196 ;  /* 0x000000c400097202 */ /* 0x000fe20000000f00 */
[----:B------:R-:W-:Y:S02]  /*147d0*/  IMAD.MOV.U32 R8, RZ, RZ, R199 ;  /* 0x000000ffff087224 */ /* 0x000fe400078e00c7 */
[----:B------:R-:W-:Y:S02]  /*147e0*/  IMAD.MOV.U32 R5, RZ, RZ, 0x3f800000 ;  /* 0x3f800000ff057424 */ /* 0x000fe400078e00ff */
[----:B------:R-:W-:-:S07]  /*147f0*/  IMAD.MOV.U32 R119, RZ, RZ, RZ ;  /* 0x000000ffff777224 */ /* 0x000fce00078e00ff */
.L_x_6181:
[----:B------:R-:W-:-:S04]  /*14800*/  ISETP.NE.AND P2, PT, R9, 0x1, PT ;  /* 0x000000010900780c */ /* 0x000fc80003f45270 */
[----:B------:R-:W-:-:S04]  /*14810*/  SEL R199, RZ, 0x1, P2 ;  /* 0x00000001ffc77807 */ /* 0x000fc80001000000 */
[----:B------:R-:W-:Y:S01]  /*14820*/  LOP3.LUT R199, R8, R199, RZ, 0x3c, !PT ;  /* 0x000000c708c77212 */ /* 0x000fe200078e3cff */
[----:B------:R-:W-:Y:S06]  /*14830*/  @!P0 BRA `(.L_x_6169) ;  /* 0x0000000000048947 */ /* 0x000fec0003800000 */
[----:B------:R-:W-:Y:S01]  /*14840*/  BPT.TRAP 0x1 ;  /* 0x000000040000795c */ /* 0x000fe20000300000 */
.L_x_6169:
        /* <DEDUP_REMOVED lines=8> */
.L_x_6170:
[----:B------:R-:W-:Y:S01]  /*148d0*/  IMAD R126, R196, 0x900, R218 ;  /* 0x00000900c47e7824 */ /* 0x000fe200078e02da */
[----:B------:R-:W-:Y:S03]  /*148e0*/  BSSY B2, `(.L_x_6171) ;  /* 0x0000006000027945 */ /* 0x000fe60003800000 */
[C---:B------:R-:W-:Y:S01]  /*148f0*/  VIADD R122, R126.reuse, 0x2 ;  /* 0x000000027e7a7836 */ /* 0x040fe20000000000 */
[----:B------:R-:W-:Y:S01]  /*14900*/  IADD3 R124, R126, 0x4, RZ ;  /* 0x000000047e7c7810 */ /* 0x000fe20007ffe0ff */
[----:B-1----:R-:W-:Y:S06]  /*14910*/  @P2 BRA `(.L_x_6172) ;  /* 0x0000000000082947 */ /* 0x002fec0003800000 */
[----:B------:R-:W1:Y:S02]  /*14920*/  SYNCS.PHASECHK.TRANS64.TRYWAIT P2, [R13+URZ+0x30830], R0 ;  /* 0x030830000d0075a7 */ /* 0x000e64000804017f */
[----:B-1----:R-:W-:Y:S05]  /*14930*/  @!P2 BRA `(.L_x_6173) ;  /* 0x0000011000d4a947 */ /* 0x002fea0003800000 */
.L_x_6172:
[----:B------:R-:W-:Y:S05]  /*14940*/  BSYNC B2 ;  /* 0x0000000000027941 */ /* 0x000fea0003800000 */
.L_x_6171:
[----:B------:R-:W2:Y:S04]  /*14950*/  LDL.64 R128, [R1+0x30] ;  /* 0x0000300001807983 */ /* 0x000ea80000100a00 */
[----:B------:R3:W-:Y:S04]  /*14960*/  STL.64 [R1+0x90], R6 ;  /* 0x0000900601007387 */ /* 0x0007e80000100a00 */
[----:B---3--:R-:W3:Y:S01]  /*14970*/  LDL.64 R6, [R1+0x28] ;  /* 0x0000280001067983 */ /* 0x008ee20000100a00 */
[----:B------:R-:W-:Y:S01]  /*14980*/  IMAD.MOV.U32 R120, RZ, RZ, R126 ;  /* 0x000000ffff787224 */ /* 0x000fe200078e007e */
[----:B------:R-:W-:Y:S01]  /*14990*/  R2UR UR46, R122 ;  /* 0x000000007a2e72ca */ /* 0x000fe200000e0000 */
[----:B------:R-:W-:Y:S01]  /*149a0*/  IMAD.MOV.U32 R122, RZ, RZ, R124 ;  /* 0x000000ffff7a7224 */ /* 0x000fe200078e007c */
[----:B------:R-:W-:Y:S01]  /*149b0*/  MOV R21, UR42 ;  /* 0x0000002a00157c02 */ /* 0x000fe20008000f00 */
[----:B------:R-:W-:Y:S01]  /*149c0*/  IMAD.MOV.U32 R121, RZ, RZ, 0x40000040 ;  /* 0x40000040ff797424 */ /* 0x000fe200078e00ff */
[----:B------:R-:W-:Y:S01]  /*149d0*/  R2UR UR50, R120 ;  /* 0x00000000783272ca */ /* 0x000fe200000e0000 */
[C---:B------:R-:W-:Y:S01]  /*149e0*/  VIADD R120, R126.reuse, 0x6 ;  /* 0x000000067e787836 */ /* 0x040fe20000000000 */
[----:B------:R-:W-:Y:S01]  /*149f0*/  MOV R3, UR38 ;  /* 0x0000002600037c02 */ /* 0x000fe20008000f00 */
[----:B------:R-:W-:Y:S01]  /*14a00*/  VIADD R124, R126, 0x302 ;  /* 0x000003027e7c7836 */ /* 0x000fe20000000000 */
[----:B------:R-:W-:Y:S01]  /*14a10*/  R2UR UR42, R122 ;  /* 0x000000007a2a72ca */ /* 0x000fe200000e0000 */
[-C--:B------:R-:W-:Y:S01]  /*14a20*/  FMUL.FTZ R24, R24, R14.reuse ;  /* 0x0000000e18187220 */ /* 0x080fe20000410000 */
[----:B------:R-:W-:Y:S01]  /*14a30*/  R2UR UR38, R120 ;  /* 0x00000000782672ca */ /* 0x000fe200000e0000 */
[C---:B------:R-:W-:Y:S01]  /*14a40*/  VIADD R120, R126.reuse, 0x304 ;  /* 0x000003047e787836 */ /* 0x040fe20000000000 */
[----:B------:R-:W-:Y:S01]  /*14a50*/  IADD3 R122, R126, 0x300, RZ ;  /* 0x000003007e7a7810 */ /* 0x000fe20007ffe0ff */
[-C--:B------:R-:W-:Y:S01]  /*14a60*/  FMUL.FTZ R25, R25, R14.reuse ;  /* 0x0000000e19197220 */ /* 0x080fe20000410000 */
[----:B------:R-:W-:Y:S01]  /*14a70*/  MOV R213, UR49 ;  /* 0x0000003100d57c02 */ /* 0x000fe20008000f00 */
[-C--:B------:R-:W-:Y:S01]  /*14a80*/  FMUL.FTZ R28, R28, R14.reuse ;  /* 0x0000000e1c1c7220 */ /* 0x080fe20000410000 */
        /* <DEDUP_REMOVED lines=13> */
[----:B------:R-:W-:Y:S01]  /*14b60*/  VIADD R122, R126, 0x604 ;  /* 0x000006047e7a7836 */ /* 0x000fe20000000000 */
[----:B------:R-:W-:Y:S01]  /*14b70*/  R2UR UR14, R120 ;  /* 0x00000000780e72ca */ /* 0x000fe200000e0000 */
[----:B------:R-:W-:Y:S01]  /*14b80*/  VIADD R120, R126, 0x606 ;  /* 0x000006067e787836 */ /* 0x000fe20000000000 */
[----:B------:R-:W-:Y:S01]  /*14b90*/  MOV R123, 0x40000040 ;  /* 0x40000040007b7802 */ /* 0x000fe20000000f00 */
[-C--:B------:R-:W-:Y:S01]  /*14ba0*/  FMUL.FTZ R37, R37, R14.reuse ;  /* 0x0000000e25257220 */ /* 0x080fe20000410000 */
[----:B------:R-:W-:Y:S01]  /*14bb0*/  MOV R125, 0x40000040 ;  /* 0x40000040007d7802 */ /* 0x000fe20000000f00 */
        /* <DEDUP_REMOVED lines=118> */
[----:B------:R-:W-:Y:S01]  /*15320*/  UMOV UR24, UR56 ;  /* 0x0000003800187c82 */ /* 0x000fe20008000000 */
[----:B------:R-:W-:Y:S01]  /*15330*/  UMOV UR25, UR57 ;  /* 0x0000003900197c82 */ /* 0x000fe20008000000 */
[----:B------:R-:W-:Y:S01]  /*15340*/  UMOV UR20, UR52 ;  /* 0x0000003400147c82 */ /* 0x000fe20008000000 */
[----:B------:R-:W-:Y:S01]  /*15350*/  UMOV UR21, UR53 ;  /* 0x0000003500157c82 */ /* 0x000fe20008000000 */
[----:B------:R-:W-:Y:S01]  /*15360*/  R2UR UR48, R214 ;  /* 0x00000000d63072ca */ /* 0x000fe200000e0000 */
[----:B------:R-:W-:-:S02]  /*15370*/  WARPGROUP.DEPBAR.LE gsb0, 0x0 ;  /* 0x00008000000079c5 */ /* 0x000fc40000010000 */
[----:B------:R-:W-:-:S06]  /*15380*/  WARPGROUP.ARRIVE ;  /* 0x00000000000079c5 */ /* 0x000fcc0000000000 */
        /* <DEDUP_REMOVED lines=14> */
[----:B------:R-:W4:Y:S01]  /*15470*/  LDL.64 R20, [R1+0x10] ;  /* 0x0000100001147983 */ /* 0x000f220000100a00 */
[----:B------:R-:W-:Y:S02]  /*15480*/  WARPGROUP.DEPBAR.LE gsb0, 0x0 ;  /* 0x00008000000079c5 */ /* 0x000fe40000010000 */
[----:B------:R-:W-:Y:S01]  /*15490*/  WARPGROUP.ARRIVE ;  /* 0x00000000000079c5 */ /* 0x000fe20000000000 */
[----:B---3--:R-:W-:Y:S02]  /*154a0*/  R2UR UR36, R210 ;  /* 0x00000000d22472ca */ /* 0x008fe400000e0000 */
[----:B------:R-:W-:-:S13]  /*154b0*/  R2UR UR37, R211 ;  /* 0x00000000d32572ca */ /* 0x000fda00000e0000 */
[----:B------:R-:W-:Y:S01]  /*154c0*/  HGMMA.64x96x16.F32 R120, gdesc[UR36], R120, gsb0 ;  /* 0x01600000247879f0 */ /* 0x000fe20008000878 */
[----:B----4-:R-:W-:Y:S02]  /*154d0*/  R2UR UR32, R20 ;  /* 0x00000000142072ca */ /* 0x010fe400000e0000 */
[----:B------:R-:W-:Y:S02]  /*154e0*/  R2UR UR33, R21 ;  /* 0x00000000152172ca */ /* 0x000fe400000e0000 */
[----:B--2---:R-:W-:Y:S02]  /*154f0*/  R2UR UR28, R212 ;  /* 0x00000000d41c72ca */ /* 0x004fe400000e0000 */
        /* <DEDUP_REMOVED lines=24> */
[----:B------:R-:W-:-:S03]  /*15680*/  UMOV UR4, UR40 ;  /* 0x0000002800047c82 */ /* 0x000fc60008000000 */
        /* <DEDUP_REMOVED lines=13> */
[----:B------:R-:W-:Y:S02]  /*15760*/  WARPGROUP.DEPBAR.LE gsb0, 0x0 ;  /* 0x00008000000079c5 */ /* 0x000fe40000010000 */
[----:B0-----:R-:W-:Y:S11]  /*15770*/  @!P0 BRA `(.L_x_6174) ;  /* 0x0000000000048947 */ /* 0x001ff60003800000 */
[----:B------:R-:W-:Y:S01]  /*15780*/  BPT.TRAP 0x1 ;  /* 0x000000040000795c */ /* 0x000fe20000300000 */
.L_x_6174:
[----:B------:R-:W-:Y:S02]  /*15790*/  SHF.L.U32 R0, R8, 0x1f, RZ ;  /* 0x0000001f08007819 */ /* 0x000fe400000006ff */
[----:B------:R-:W-:-:S04]  /*157a0*/  LEA R15, R9, R2, 0x3 ;  /* 0x00000002090f7211 */ /* 0x000fc800078e18ff */
[----:B------:R0:W1:Y:S01]  /*157b0*/  SYNCS.PHASECHK.TRANS64.TRYWAIT P2, [R15+URZ+0x30850], R0 ;  /* 0x030850000f0075a7 */ /* 0x000062000804017f */
[----:B------:R-:W-:Y:S05]  /*157c0*/  @!P0 BRA `(.L_x_6175) ;  /* 0x0000000000048947 */ /* 0x000fea0003800000 */
[----:B------:R-:W-:Y:S01]  /*157d0*/  BPT.TRAP 0x1 ;  /* 0x000000040000795c */ /* 0x000fe20000300000 */
.L_x_6175:
[----:B------:R-:W-:Y:S04]  /*157e0*/  BSSY B2, `(.L_x_6176) ;  /* 0x0000004000027945 */ /* 0x000fe80003800000 */
[----:B-1----:R-:W-:Y:S05]  /*157f0*/  @P2 BRA `(.L_x_6177) ;  /* 0x0000000000082947 */ /* 0x002fea0003800000 */
[----:B------:R-:W1:Y:S02]  /*15800*/  SYNCS.PHASECHK.TRANS64.TRYWAIT P2, [R15+URZ+0x30850], R0 ;  /* 0x030850000f0075a7 */ /* 0x000e64000804017f */
[----:B-1----:R-:W-:Y:S05]  /*15810*/  @!P2 BRA `(.L_x_6178) ;  /* 0x000001040030a947 */ /* 0x002fea0003800000 */
.L_x_6177:
[----:B------:R-:W-:Y:S05]  /*15820*/  BSYNC B2 ;  /* 0x0000000000027941 */ /* 0x000fea0003800000 */
.L_x_6176:
        /* <DEDUP_REMOVED lines=48> */
.L_x_6179:
[----:B------:R-:W2:Y:S01]  /*15b30*/  LDL R0, [R1+0x38] ;  /* 0x0000380001007983 */ /* 0x000ea20000100800 */
        /* <DEDUP_REMOVED lines=37> */
[----:B------:R-:W-:-:S04]  /*15d90*/  IADD3 R13, R13, 0x30840, RZ ;  /* 0x000308400d0d7810 */ /* 0x000fc80007ffe0ff */
[----:B------:R-:W-:-:S03]  /*15da0*/  PRMT R13, R217, 0x654, R13 ;  /* 0x00000654d90d7816 */ /* 0x000fc6000000000d */
[----:B------:R-:W-:Y:S01]  /*15db0*/  MUFU.TANH R126, R126 ;  /* 0x0000007e007e7308 */ /* 0x000fe20000002400 */
[----:B------:R4:W-:Y:S07]  /*15dc0*/  SYNCS.ARRIVE.TRANS64.RED.A1T0 RZ, [R13+URZ], RZ ;  /* 0x000000ff0dff79a7 */ /* 0x0009ee000810043f */
        /* <DEDUP_REMOVED lines=20> */
[----:B--2---:R-:W-:-:S04]  /*15f10*/  IMAD.IADD R0, R0, 0x1, R225 ;  /* 0x0000000100007824 */ /* 0x004fc800078e02e1 */
[----:B0-----:R-:W-:-:S05]  /*15f20*/  @P1 IMAD.HI.U32 R4, R0, R4, RZ ;  /* 0x0000000400041227 */ /* 0x001fca00078e00ff */
[----:B-1----:R-:W-:Y:S01]  /*15f30*/  @P1 SHF.R.U32.HI R0, RZ, R3, R4 ;  /* 0x00000003ff001219 */ /* 0x002fe20000011604 */
[----:B------:R-:W-:Y:S01]  /*15f40*/  FMUL.FTZ R3, R122, UR39 ;  /* 0x000000277a037c20 */ /* 0x000fe20008410000 */
[----:B------:R-:W-:Y:S01]  /*15f50*/  FMUL.FTZ R122, R125, UR39 ;  /* 0x000000277d7a7c20 */ /* 0x000fe20008410000 */
[----:B------:R-:W-:Y:S01]  /*15f60*/  FMUL.FTZ R125, R132, UR39 ;  /* 0x00000027847d7c20 */ /* 0x000fe20008410000 */
[----:B------:R-:W-:Y:S01]  /*15f70*/  IMAD.MOV.U32 R132, RZ, RZ, -0x60 ;  /* 0xffffffa0ff847424 */ /* 0x000fe200078e00ff */
[----:B------:R-:W0:Y:S01]  /*15f80*/  SHFL.IDX PT, R141, R0, RZ, 0x1c1f ;  /* 0x001c1fff008d7589 */ /* 0x000e2200000e0000 */
[----:B------:R-:W-:Y:S01]  /*15f90*/  FMUL.FTZ R4, R123, UR39 ;  /* 0x000000277b047c20 */ /* 0x000fe20008410000 */
[----:B------:R-:W-:Y:S01]  /*15fa0*/  FMUL.FTZ R123, R128, UR39 ;  /* 0x00000027807b7c20 */ /* 0x000fe20008410000 */
[----:B------:R-:W-:Y:S01]  /*15fb0*/  IMAD R132, R12, R132, 0x1 ;  /* 0x000000010c847424 */ /* 0x000fe200078e0284 */
[----:B------:R-:W1:Y:S01]  /*15fc0*/  MUFU.TANH R122, R122 ;  /* 0x0000007a007a7308 */ /* 0x000e620000002400 */
[----:B------:R-:W-:Y:S01]  /*15fd0*/  FMUL.FTZ R128, R148, UR39 ;  /* 0x0000002794807c20 */ /* 0x000fe20008410000 */
[----:B------:R-:W-:Y:S01]  /*15fe0*/  FMUL.FTZ R148, R160, UR39 ;  /* 0x00000027a0947c20 */ /* 0x000fe20008410000 */
[----:B------:R-:W-:Y:S01]  /*15ff0*/  IMAD R140, R229, -0x2, R132 ;  /* 0xfffffffee58c7824 */ /* 0x000fe200078e0284 */
[----:B------:R-:W2:Y:S04]  /*16000*/  SHFL.IDX PT, R161, R0, 0x1, 0x1c1f ;  /* 0x003c1f0000a17f89 */ /* 0x000ea800000e0000 */
[----:B------:R-:W1:Y:S01]  /*16010*/  MUFU.TANH R123, R123 ;  /* 0x0000007b007b7308 */ /* 0x000e620000002400 */
[----:B------:R-:W-:-:S07]  /*16020*/  IADD3 R140, -R226, R140, R227 ;  /* 0x0000008ce28c7210 */ /* 0x000fce0007ffe1e3 */
[----:B------:R-:W1:Y:S01]  /*16030*/  MUFU.TANH R125, R125 ;  /* 0x0000007d007d7308 */ /* 0x000e620000002400 */
[----:B0-----:R-:W-:-:S04]  /*16040*/  IADD3 R141, R140, R141, RZ ;  /* 0x0000008d8c8d7210 */ /* 0x001fc80007ffe0ff */
[----:B------:R-:W-:-:S03]  /*16050*/  ISETP.GT.AND P5, PT, R141, RZ, PT ;  /* 0x000000ff8d00720c */ /* 0x000fc60003fa4270 */
[----:B------:R-:W0:Y:S01]  /*16060*/  MUFU.TANH R128, R128 ;  /* 0x0000008000807308 */ /* 0x000e220000002400 */
[C---:B------:R-:W-:Y:S02]  /*16070*/  ISETP.GT.AND P2, PT, R141.reuse, 0x1, PT ;  /* 0x000000018d00780c */ /* 0x040fe40003f44270 */
[C---:B------:R-:W-:Y:S01]  /*16080*/  ISETP.GT.AND P4, PT, R141.reuse, 0x8, PT ;  /* 0x000000088d00780c */ /* 0x040fe20003f84270 */
[----:B--2---:R-:W-:Y:S01]  /*16090*/  IMAD.IADD R140, R140, 0x1, R161 ;  /* 0x000000018c8c7824 */ /* 0x004fe200078e02a1 */
[C---:B------:R-:W-:Y:S02]  /*160a0*/  ISETP.GT.AND P3, PT, R141.reuse, 0x9, PT ;  /* 0x000000098d00780c */ /* 0x040fe40003f64270 */
[----:B------:R-:W-:Y:S01]  /*160b0*/  ISETP.GT.AND P6, PT, R141, 0x10, PT ;  /* 0x000000108d00780c */ /* 0x000fe20003fc4270 */
[----:B------:R2:W0:Y:S01]  /*160c0*/  MUFU.TANH R132, R153 ;  /* 0x0000009900847308 */ /* 0x0004220000002400 */
[----:B---3--:R-:W-:Y:S02]  /*160d0*/  FSEL R135, R21, -INF , P5 ;  /* 0xff80000015877808 */ /* 0x008fe40002800000 */
[----:B------:R-:W-:-:S02]  /*160e0*/  ISETP.GT.AND P5, PT, R141, 0x11, PT ;  /* 0x000000118d00780c */ /* 0x000fc40003fa4270 */
[----:B----4-:R-:W-:Y:S02]  /*160f0*/  FSEL R21, R120, -INF , P2 ;  /* 0xff80000078157808 */ /* 0x010fe40001000000 */
[----:B------:R-:W-:Y:S01]  /*16100*/  ISETP.GT.AND P2, PT, R141, 0x18, PT ;  /* 0x000000188d00780c */ /* 0x000fe20003f44270 */
[----:B------:R-:W3:Y:S01]  /*16110*/  MUFU.TANH R148, R148 ;  /* 0x0000009400947308 */ /* 0x000ee20000002400 */
[----:B------:R-:W-:Y:S01]  /*16120*/  FSEL R120, R121, -INF , P4 ;  /* 0xff80000079787808 */ /* 0x000fe20002000000 */
[----:B--2---:R-:W-:Y:S01]  /*16130*/  FMUL.FTZ R153, R165, UR39 ;  /* 0x00000027a5997c20 */ /* 0x004fe20008410000 */
[C---:B------:R-:W-:Y:S02]  /*16140*/  ISETP.GT.AND P4, PT, R141.reuse, 0x19, PT ;  /* 0x000000198d00780c */ /* 0x040fe40003f84270 */
[----:B-1----:R-:W-:Y:S02]  /*16150*/  FSEL R121, R122, -INF , P3 ;  /* 0xff8000007a797808 */ /* 0x002fe40001800000 */
[----:B------:R-:W-:Y:S01]  /*16160*/  ISETP.GT.AND P3, PT, R141, 0x20, PT ;  /* 0x000000208d00780c */ /* 0x000fe20003f64270 */
[----:B------:R-:W-:Y:S01]  /*16170*/  MUFU.TANH R153, R153 ;  /* 0x0000009900997308 */ /* 0x000fe20000002400 */
[----:B------:R-:W-:-:S02]  /*16180*/  FSEL R122, R123, -INF , P6 ;  /* 0xff8000007b7a7808 */ /* 0x000fc40003000000 */
[----:B------:R-:W-:Y:S02]  /*16190*/  FSEL R123, R124, -INF , P5 ;  /* 0xff8000007c7b7808 */ /* 0x000fe40002800000 */
[----:B------:R-:W-:Y:S02]  /*161a0*/  FSEL R124, R125, -INF , P2 ;  /* 0xff8000007d7c7808 */ /* 0x000fe40001000000 */
[----:B------:R-:W-:Y:S01]  /*161b0*/  FSEL R125, R126, -INF , P4 ;  /* 0xff8000007e7d7808 */ /* 0x000fe20002000000 */
[----:B------:R-:W1:Y:S01]  /*161c0*/  MUFU.TANH R3, R3 ;  /* 0x0000000300037308 */ /* 0x000e620000002400 */
[----:B------:R-:W-:Y:S02]  /*161d0*/  FSEL R126, R127, -INF , P3 ;  /* 0xff8000007f7e7808 */ /* 0x000fe40001800000 */
[C---:B------:R-:W-:Y:S02]  /*161e0*/  ISETP.GT.AND P6, PT, R141.reuse, 0x21, PT ;  /* 0x000000218d00780c */ /* 0x040fe40003fc4270 */
[----:B------:R-:W-:-:S02]  /*161f0*/  ISETP.GT.AND P5, PT, R141, 0x28, PT ;  /* 0x000000288d00780c */ /* 0x000fc40003fa4270 */
[C---:B------:R-:W-:Y:S01]  /*16200*/  ISETP.GT.AND P2, PT, R141.reuse, 0x29, PT ;  /* 0x000000298d00780c */ /* 0x040fe20003f44270 */
[----:B------:R-:W-:Y:S01]  /*16210*/  MUFU.TANH R4, R4 ;  /* 0x0000000400047308 */ /* 0x000fe20000002400 */
[C---:B------:R-:W-:Y:S02]  /*16220*/  ISETP.GT.AND P4, PT, R141.reuse, 0x30, PT ;  /* 0x000000308d00780c */ /* 0x040fe40003f84270 */
[----:B------:R-:W-:Y:S02]  /*16230*/  ISETP.GT.AND P3, PT, R141, 0x31, PT ;  /* 0x000000318d00780c */ /* 0x000fe40003f64270 */
[----:B------:R-:W-:Y:S02]  /*16240*/  FSEL R134, R134, -INF , P6 ;  /* 0xff80000086867808 */ /* 0x000fe40003000000 */
[----:B------:R-:W-:Y:S02]  /*16250*/  FSEL R137, R137, -INF , P5 ;  /* 0xff80000089897808 */ /* 0x000fe40002800000 */
[----:B------:R-:W-:-:S02]  /*16260*/  FSEL R136, R136, -INF , P2 ;  /* 0xff80000088887808 */ /* 0x000fc40001000000 */
[----:B------:R-:W-:Y:S02]  /*16270*/  FSEL R127, R133, -INF , P4 ;  /* 0xff800000857f7808 */ /* 0x000fe40002000000 */
[----:B------:R-:W-:Y:S02]  /*16280*/  FSEL R131, R131, -INF , P3 ;  /* 0xff80000083837808 */ /* 0x000fe40001800000 */
[C---:B------:R-:W-:Y:S02]  /*16290*/  ISETP.GT.AND P6, PT, R141.reuse, 0x38, PT ;  /* 0x000000388d00780c */ /* 0x040fe40003fc4270 */
[C---:B------:R-:W-:Y:S02]  /*162a0*/  ISETP.GT.AND P5, PT, R141.reuse, 0x39, PT ;  /* 0x000000398d00780c */ /* 0x040fe40003fa4270 */
[C---:B------:R-:W-:Y:S02]  /*162b0*/  ISETP.GT.AND P2, PT, R141.reuse, 0x40, PT ;  /* 0x000000408d00780c */ /* 0x040fe40003f44270 */
[----:B------:R-:W-:-:S02]  /*162c0*/  ISETP.GT.AND P4, PT, R141, 0x41, PT ;  /* 0x000000418d00780c */ /* 0x000fc40003f84270 */
[----:B------:R-:W-:Y:S02]  /*162d0*/  ISETP.GT.AND P3, PT, R141, 0x48, PT ;  /* 0x000000488d00780c */ /* 0x000fe40003f64270 */
[----:B0-----:R-:W-:Y:S02]  /*162e0*/  FSEL R128, R128, -INF , P6 ;  /* 0xff80000080807808 */ /* 0x001fe40003000000 */
[----:B------:R-:W-:Y:S02]  /*162f0*/  FSEL R129, R129, -INF , P5 ;  /* 0xff80000081817808 */ /* 0x000fe40002800000 */
[----:B------:R-:W-:Y:S02]  /*16300*/  FSEL R130, R130, -INF , P2 ;  /* 0xff80000082827808 */ /* 0x000fe40001000000 */
[----:B------:R-:W-:Y:S02]  /*16310*/  FSEL R132, R132, -INF , P4 ;  /* 0xff80000084847808 */ /* 0x000fe40002000000 */
[----:B------:R-:W-:-:S02]  /*16320*/  FSEL R133, R145, -INF , P3 ;  /* 0xff80000091857808 */ /* 0x000fc40001800000 */
[C---:B------:R-:W-:Y:S02]  /*16330*/  ISETP.GT.AND P6, PT, R141.reuse, 0x49, PT ;  /* 0x000000498d00780c */ /* 0x040fe40003fc4270 */
[C---:B------:R-:W-:Y:S02]  /*16340*/  ISETP.GT.AND P5, PT, R141.reuse, 0x50, PT ;  /* 0x000000508d00780c */ /* 0x040fe40003fa4270 */
[C---:B------:R-:W-:Y:S02]  /*16350*/  ISETP.GT.AND P2, PT, R141.reuse, 0x51, PT ;  /* 0x000000518d00780c */ /* 0x040fe40003f44270 */
[C---:B------:R-:W-:Y:S02]  /*16360*/  ISETP.GT.AND P4, PT, R141.reuse, 0x58, PT ;  /* 0x000000588d00780c */ /* 0x040fe40003f84270 */
[----:B------:R-:W-:Y:S02]  /*16370*/  ISETP.GT.AND P3, PT, R141, 0x59, PT ;  /* 0x000000598d00780c */ /* 0x000fe40003f64270 */
[----:B------:R0:W-:Y:S01]  /*16380*/  MUFU.TANH R141, R144 ;  /* 0x00000090008d7308 */ /* 0x0001e20000002400 */
[----:B---3--:R-:W-:-:S02]  /*16390*/  FSEL R148, R148, -INF , P5 ;  /* 0xff80000094947808 */ /* 0x008fc40002800000 */
[----:B------:R-:W-:Y:S02]  /*163a0*/  FSEL R149, R149, -INF , P2 ;  /* 0xff80000095957808 */ /* 0x000fe40001000000 */
[C---:B------:R-:W-:Y:S02]  /*163b0*/  ISETP.GT.AND P5, PT, R140.reuse, RZ, PT ;  /* 0x000000ff8c00720c */ /* 0x040fe40003fa4270 */
[----:B------:R-:W-:Y:S02]  /*163c0*/  ISETP.GT.AND P2, PT, R140, 0x9, PT ;  /* 0x000000098c00780c */ /* 0x000fe40003f44270 */
[----:B0-----:R-:W-:Y:S02]  /*163d0*/  FMNMX.FTZ R144, R135, R11, !PT ;  /* 0x0000000b87907209 */ /* 0x001fe40007810000 */
[----:B-1----:R-:W-:Y:S01]  /*163e0*/  FSEL R161, R3, -INF , P5 ;  /* 0xff80000003a17808 */ /* 0x002fe20002800000 */
[----:B------:R-:W-:Y:S01]  /*163f0*/  IMAD.U32 R3, RZ, RZ, UR43 ;  /* 0x0000002bff037e24 */ /* 0x000fe2000f8e00ff */
[----:B------:R-:W-:-:S02]  /*16400*/  FMNMX.FTZ R144, R21, R144, !PT ;  /* 0x0000009015907209 */ /* 0x000fc40007810000 */
[----:B------:R-:W-:Y:S02]  /*16410*/  FSEL R8, R8, -INF , P2 ;  /* 0xff80000008087808 */ /* 0x000fe40001000000 */
[----:B------:R-:W-:Y:S02]  /*16420*/  FMNMX.FTZ R144, R120, R144, !PT ;  /* 0x0000009078907209 */ /* 0x000fe40007810000 */
[----:B------:R-:W-:Y:S02]  /*16430*/  ISETP.GT.AND P5, PT, R140, 0x11, PT ;  /* 0x000000118c00780c */ /* 0x000fe40003fa4270 */
[----:B------:R-:W-:Y:S02]  /*16440*/  FMNMX.FTZ R144, R121, R144, !PT ;  /* 0x0000009079907209 */ /* 0x000fe40007810000 */
[----:B------:R-:W-:Y:S02]  /*16450*/  FSEL R14, R14, -INF , P5 ;  /* 0xff8000000e0e7808 */ /* 0x000fe40002800000 */
[----:B------:R-:W-:-:S02]  /*16460*/  FMNMX.FTZ R144, R122, R144, !PT ;  /* 0x000000907a907209 */ /* 0x000fc40007810000 */
[----:B------:R-:W-:Y:S02]  /*16470*/  ISETP.GT.AND P2, PT, R140, 0x20, PT ;  /* 0x000000208c00780c */ /* 0x000fe40003f44270 */
[----:B------:R-:W-:Y:S02]  /*16480*/  FMNMX.FTZ R144, R123, R144, !PT ;  /* 0x000000907b907209 */ /* 0x000fe40007810000 */
[----:B------:R-:W-:Y:S02]  /*16490*/  FSEL R138, R138, -INF , P2 ;  /* 0xff8000008a8a7808 */ /* 0x000fe40001000000 */
[----:B------:R-:W-:Y:S02]  /*164a0*/  FMNMX.FTZ R144, R124, R144, !PT ;  /* 0x000000907c907209 */ /* 0x000fe40007810000 */
[----:B------:R-:W-:Y:S02]  /*164b0*/  ISETP.GT.AND P5, PT, R140, 0x28, PT ;  /* 0x000000288c00780c */ /* 0x000fe40003fa4270 */
[----:B------:R-:W-:-:S02]  /*164c0*/  FMNMX.FTZ R144, R125, R144, !PT ;  /* 0x000000907d907209 */ /* 0x000fc40007810000 */
[----:B------:R-:W-:Y:S02]  /*164d0*/  FSEL R142, R142, -INF , P5 ;  /* 0xff8000008e8e7808 */ /* 0x000fe40002800000 */
[----:B------:R-:W-:Y:S02]  /*164e0*/  FMNMX.FTZ R144, R126, R144, !PT ;  /* 0x000000907e907209 */ /* 0x000fe40007810000 */
[----:B------:R-:W-:Y:S02]  /*164f0*/  ISETP.GT.AND P2, PT, R140, 0x31, PT ;  /* 0x000000318c00780c */ /* 0x000fe40003f44270 */
[----:B------:R-:W-:Y:S02]  /*16500*/  FMNMX.FTZ R145, R134, R144, !PT ;  /* 0x0000009086917209 */ /* 0x000fe40007810000 */
[----:B------:R-:W0:Y:S01]  /*16510*/  MUFU.TANH R144, R157 ;  /* 0x0000009d00907308 */ /* 0x000e220000002400 */
[----:B------:R-:W-:Y:S02]  /*16520*/  FSEL R147, R147, -INF , P2 ;  /* 0xff80000093937808 */ /* 0x000fe40001000000 */
[----:B------:R-:W-:-:S02]  /*16530*/  FMNMX.FTZ R145, R137, R145, !PT ;  /* 0x0000009189917209 */ /* 0x000fc40007810000 */
[----:B------:R-:W-:Y:S02]  /*16540*/  ISETP.GT.AND P5, PT, R140, 0x39, PT ;  /* 0x000000398c00780c */ /* 0x000fe40003fa4270 */
[----:B------:R-:W-:Y:S02]  /*16550*/  FMNMX.FTZ R145, R136, R145, !PT ;  /* 0x0000009188917209 */ /* 0x000fe40007810000 */
[----:B------:R-:W-:Y:S02]  /*16560*/  ISETP.GT.AND P2, PT, R140, 0x48, PT ;  /* 0x000000488c00780c */ /* 0x000fe40003f44270 */
[----:B------:R-:W-:-:S04]  /*16570*/  FMNMX.FTZ R145, R127, R145, !PT ;  /* 0x000000917f917209 */ /* 0x000fc80007810000 */
[----:B------:R-:W-:Y:S02]  /*16580*/  FMNMX.FTZ R145, R131, R145, !PT ;  /* 0x0000009183917209 */ /* 0x000fe40007810000 */
[----:B0-----:R-:W-:Y:S02]  /*16590*/  FSEL R144, R144, -INF , P6 ;  /* 0xff80000090907808 */ /* 0x001fe40003000000 */
[----:B------:R-:W-:Y:S02]  /*165a0*/  FMNMX.FTZ R145, R128, R145, !PT ;  /* 0x0000009180917209 */ /* 0x000fe40007810000 */
[----:B------:R-:W-:Y:S02]  /*165b0*/  ISETP.GT.AND P6, PT, R140, 0x10, PT ;  /* 0x000000108c00780c */ /* 0x000fe40003fc4270 */
[----:B------:R-:W-:Y:S02]  /*165c0*/  FMNMX.FTZ R152, R129, R145, !PT ;  /* 0x0000009181987209 */ /* 0x000fe40007810000 */
[----:B------:R-:W0:Y:S01]  /*165d0*/  MUFU.TANH R145, R164 ;  /* 0x000000a400917308 */ /* 0x000e220000002400 */
[----:B------:R-:W-:-:S02]  /*165e0*/  FSEL R9, R9, -INF , P6 ;  /* 0xff80000009097808 */ /* 0x000fc40003000000 */
[----:B------:R-:W-:Y:S02]  /*165f0*/  FMNMX.FTZ R152, R130, R152, !PT ;  /* 0x0000009882987209 */ /* 0x000fe40007810000 */
[----:B------:R-:W-:Y:S02]  /*16600*/  ISETP.GT.AND P6, PT, R140, 0x21, PT ;  /* 0x000000218c00780c */ /* 0x000fe40003fc4270 */
[----:B------:R-:W-:Y:S02]  /*16610*/  FMNMX.FTZ R152, R132, R152, !PT ;  /* 0x0000009884987209 */ /* 0x000fe40007810000 */
[----:B------:R-:W-:Y:S02]  /*16620*/  FSEL R139, R139, -INF , P6 ;  /* 0xff8000008b8b7808 */ /* 0x000fe40003000000 */
[----:B------:R-:W-:Y:S02]  /*16630*/  FMNMX.FTZ R152, R133, R152, !PT ;  /* 0x0000009885987209 */ /* 0x000fe40007810000 */
[----:B------:R-:W-:-:S02]  /*16640*/  ISETP.GT.AND P6, PT, R140, 0x38, PT ;  /* 0x000000388c00780c */ /* 0x000fc40003fc4270 */
[----:B------:R-:W-:Y:S02]  /*16650*/  FMNMX.FTZ R156, R144, R152, !PT ;  /* 0x00000098909c7209 */ /* 0x000fe40007810000 */
[----:B0-----:R-:W-:Y:S01]  /*16660*/  FSEL R145, R145, -INF , P4 ;  /* 0xff80000091917808 */ /* 0x001fe20002000000 */
[----:B------:R0:W1:Y:S01]  /*16670*/  MUFU.TANH R152, R146 ;  /* 0x0000009200987308 */ /* 0x0000620000002400 */
[----:B------:R-:W-:Y:S02]  /*16680*/  FMNMX.FTZ R156, R148, R156, !PT ;  /* 0x0000009c949c7209 */ /* 0x000fe40007810000 */
[----:B------:R-:W-:Y:S02]  /*16690*/  ISETP.GT.AND P4, PT, R140, 0x8, PT ;  /* 0x000000088c00780c */ /* 0x000fe40003f84270 */
[----:B------:R-:W-:Y:S02]  /*166a0*/  FMNMX.FTZ R156, R149, R156, !PT ;  /* 0x0000009c959c7209 */ /* 0x000fe40007810000 */
[----:B------:R-:W-:-:S02]  /*166b0*/  FSEL R5, R5, -INF , P4 ;  /* 0xff80000005057808 */ /* 0x000fc40002000000 */
[----:B0-----:R-:W-:Y:S01]  /*166c0*/  FSEL R146, R153, -INF , P3 ;  /* 0xff80000099927808 */ /* 0x001fe20001800000 */
[----:B------:R-:W-:Y:S01]  /*166d0*/  FMUL.FTZ R153, R150, UR39 ;  /* 0x0000002796997c20 */ /* 0x000fe20008410000 */
[----:B------:R-:W-:Y:S01]  /*166e0*/  FMNMX.FTZ R156, R145, R156, !PT ;  /* 0x0000009c919c7209 */ /* 0x000fe20007810000 */
[----:B------:R-:W-:Y:S01]  /*166f0*/  FMUL.FTZ R150, R151, UR39 ;  /* 0x0000002797967c20 */ /* 0x000fe20008410000 */
[----:B------:R-:W-:Y:S01]  /*16700*/  ISETP.GT.AND P3, PT, R140, 0x1, PT ;  /* 0x000000018c00780c */ /* 0x000fe20003f64270 */
[----:B------:R-:W-:Y:S01]  /*16710*/  FMUL.FTZ R151, R154, UR39 ;  /* 0x000000279a977c20 */ /* 0x000fe20008410000 */
[----:B------:R-:W-:Y:S01]  /*16720*/  FMNMX.FTZ R156, R146, R156, !PT ;  /* 0x0000009c929c7209 */ /* 0x000fe20007810000 */
[----:B------:R-:W0:Y:S01]  /*16730*/  MUFU.TANH R153, R153 ;  /* 0x0000009900997308 */ /* 0x000e220000002400 */
[----:B------:R-:W-:Y:S01]  /*16740*/  ISETP.GT.AND P4, PT, R140, 0x19, PT ;  /* 0x000000198c00780c */ /* 0x000fe20003f84270 */
[----:B------:R-:W-:Y:S01]  /*16750*/  FMUL.FTZ R154, R155, UR39 ;  /* 0x000000279b9a7c20 */ /* 0x000fe20008410000 */
[----:B------:R-:W-:Y:S01]  /*16760*/  FMUL.FTZ R155, R158, UR39 ;  /* 0x000000279e9b7c20 */ /* 0x000fe20008410000 */
[----:B------:R-:W2:Y:S01]  /*16770*/  SHFL.BFLY PT, R157, R156, 0x2, 0x1f ;  /* 0x0c401f009c9d7f89 */ /* 0x000ea200000e0000 */
[----:B------:R-:W-:Y:S01]  /*16780*/  FSEL R141, R141, -INF , P4 ;  /* 0xff8000008d8d7808 */ /* 0x000fe20002000000 */
[----:B------:R-:W-:Y:S01]  /*16790*/  FMUL.FTZ R158, R163, UR39 ;  /* 0x00000027a39e7c20 */ /* 0x000fe20008410000 */
[----:B------:R-:W-:Y:S01]  /*167a0*/  ISETP.GT.AND P4, PT, R140, 0x30, PT ;  /* 0x000000308c00780c */ /* 0x000fe20003f84270 */
[----:B------:R-:W3:Y:S03]  /*167b0*/  MUFU.TANH R150, R150 ;  /* 0x0000009600967308 */ /* 0x000ee60000002400 */
[----:B-1----:R-:W-:-:S02]  /*167c0*/  FSEL R152, R152, -INF , P4 ;  /* 0xff80000098987808 */ /* 0x002fc40002000000 */
[----:B------:R-:W-:-:S03]  /*167d0*/  ISETP.GT.AND P4, PT, R140, 0x41, PT ;  /* 0x000000418c00780c */ /* 0x000fc60003f84270 */
[----:B------:R-:W1:Y:S01]  /*167e0*/  MUFU.TANH R151, R151 ;  /* 0x0000009700977308 */ /* 0x000e620000002400 */
[----:B0-----:R-:W-:Y:S02]  /*167f0*/  FSEL R153, R153, -INF , P6 ;  /* 0xff80000099997808 */ /* 0x001fe40003000000 */
[----:B------:R-:W-:-:S05]  /*16800*/  ISETP.GT.AND P6, PT, R140, 0x49, PT ;  /* 0x000000498c00780c */ /* 0x000fca0003fc4270 */
[----:B------:R-:W0:Y:S01]  /*16810*/  MUFU.TANH R154, R154 ;  /* 0x0000009a009a7308 */ /* 0x000e220000002400 */
[----:B---3--:R-:W-:Y:S02]  /*16820*/  FSEL R150, R150, -INF , P5 ;  /* 0xff80000096967808 */ /* 0x008fe40002800000 */
[----:B------:R-:W-:Y:S02]  /*16830*/  ISETP.GT.AND P5, PT, R140, 0x50, PT ;  /* 0x000000508c00780c */ /* 0x000fe40003fa4270 */
[----:B--2---:R-:W-:Y:S01]  /*16840*/  FMNMX.FTZ R160, R156, R157, !PT ;  /* 0x0000009d9ca07209 */ /* 0x004fe20007810000 */
[----:B------:R-:W-:Y:S01]  /*16850*/  FMUL.FTZ R157, R162, UR39 ;  /* 0x00000027a29d7c20 */ /* 0x000fe20008410000 */
[----:B------:R-:W-:Y:S01]  /*16860*/  FSEL R162, R4, -INF , P3 ;  /* 0xff80000004a27808 */ /* 0x000fe20001800000 */
[----:B------:R-:W-:Y:S01]  /*16870*/  FMUL.FTZ R156, R159, UR39 ;  /* 0x000000279f9c7c20 */ /* 0x000fe20008410000 */
[----:B------:R-:W-:Y:S01]  /*16880*/  FMNMX.FTZ R4, R161, R10, !PT ;  /* 0x0000000aa1047209 */ /* 0x000fe20007810000 */
[----:B------:R-:W2:Y:S01]  /*16890*/  SHFL.BFLY PT, R0, R160, 0x1, 0x1f ;  /* 0x0c201f00a0007f89 */ /* 0x000ea200000e0000 */
[----:B------:R-:W-:Y:S01]  /*168a0*/  ISETP.GT.AND P3, PT, R140, 0x18, PT ;  /* 0x000000188c00780c */ /* 0x000fe20003f64270 */
[----:B------:R-:W3:Y:S01]  /*168b0*/  MUFU.TANH R155, R155 ;  /* 0x0000009b009b7308 */ /* 0x000ee20000002400 */
[----:B------:R-:W-:Y:S01]  /*168c0*/  FMNMX.FTZ R4, R162, R4, !PT ;  /* 0x00000004a2047209 */ /* 0x000fe20007810000 */
[----:B------:R-:W-:Y:S01]  /*168d0*/  FMUL.FTZ R159, R166, UR39 ;  /* 0x00000027a69f7c20 */ /* 0x000fe20008410000 */
[----:B------:R-:W-:-:S02]  /*168e0*/  FSEL R20, R20, -INF , P3 ;  /* 0xff80000014147808 */ /* 0x000fc40001800000 */
[----:B------:R-:W-:Y:S02]  /*168f0*/  FMNMX.FTZ R4, R5, R4, !PT ;  /* 0x0000000405047209 */ /* 0x000fe40007810000 */
[----:B------:R-:W-:Y:S01]  /*16900*/  ISETP.GT.AND P3, PT, R140, 0x29, PT ;  /* 0x000000298c00780c */ /* 0x000fe20003f64270 */
[----:B------:R-:W4:Y:S01]  /*16910*/  MUFU.TANH R156, R156 ;  /* 0x0000009c009c7308 */ /* 0x000f220000002400 */
[----:B------:R-:W-:Y:S02]  /*16920*/  FMNMX.FTZ R4, R8, R4, !PT ;  /* 0x0000000408047209 */ /* 0x000fe40007810000 */
[----:B------:R-:W-:Y:S02]  /*16930*/  FSEL R143, R143, -INF , P3 ;  /* 0xff8000008f8f7808 */ /* 0x000fe40001800000 */
[----:B------:R-:W-:Y:S02]  /*16940*/  FMNMX.FTZ R4, R9, R4, !PT ;  /* 0x0000000409047209 */ /* 0x000fe40007810000 */
[----:B------:R-:W-:Y:S01]  /*16950*/  ISETP.GT.AND P3, PT, R140, 0x40, PT ;  /* 0x000000408c00780c */ /* 0x000fe20003f64270 */
[----:B------:R-:W4:Y:S01]  /*16960*/  MUFU.TANH R157, R157 ;  /* 0x0000009d009d7308 */ /* 0x000f220000002400 */
[----:B------:R-:W-:-:S02]  /*16970*/  FMNMX.FTZ R4, R14, R4, !PT ;  /* 0x000000040e047209 */ /* 0x000fc40007810000 */
[----:B-1----:R-:W-:Y:S02]  /*16980*/  FSEL R151, R151, -INF , P3 ;  /* 0xff80000097977808 */ /* 0x002fe40001800000 */
[----:B------:R-:W-:Y:S02]  /*16990*/  FMNMX.FTZ R4, R20, R4, !PT ;  /* 0x0000000414047209 */ /* 0x000fe40007810000 */
[----:B0-----:R-:W-:Y:S01]  /*169a0*/  FSEL R154, R154, -INF , P4 ;  /* 0xff8000009a9a7808 */ /* 0x001fe20002000000 */
[----:B------:R-:W0:Y:S01]  /*169b0*/  MUFU.TANH R158, R158 ;  /* 0x0000009e009e7308 */ /* 0x000e220000002400 */
[----:B------:R-:W-:Y:S02]  /*169c0*/  FMNMX.FTZ R4, R141, R4, !PT ;  /* 0x000000048d047209 */ /* 0x000fe40007810000 */
[----:B---3--:R-:W-:Y:S02]  /*169d0*/  FSEL R155, R155, -INF , P2 ;  /* 0xff8000009b9b7808 */ /* 0x008fe40001000000 */
[----:B------:R-:W-:-:S02]  /*169e0*/  FMNMX.FTZ R4, R138, R4, !PT ;  /* 0x000000048a047209 */ /* 0x000fc40007810000 */
[----:B--2---:R-:W-:Y:S01]  /*169f0*/  FMNMX.FTZ R0, R160, R0, !PT ;  /* 0x00000000a0007209 */ /* 0x004fe20007810000 */
[----:B------:R-:W1:Y:S01]  /*16a00*/  MUFU.TANH R159, R159 ;  /* 0x0000009f009f7308 */ /* 0x000e620000002400 */
[----:B------:R-:W-:Y:S02]  /*16a10*/  FMNMX.FTZ R4, R139, R4, !PT ;  /* 0x000000048b047209 */ /* 0x000fe40007810000 */
[----:B----4-:R-:W-:Y:S01]  /*16a20*/  FSEL R156, R156, -INF , P6 ;  /* 0xff8000009c9c7808 */ /* 0x010fe20003000000 */
[----:B------:R-:W-:Y:S01]  /*16a30*/  FMUL.FTZ R164, R0, R3 ;  /* 0x0000000300a47220 */ /* 0x000fe20000410000 */
[----:B------:R-:W-:Y:S02]  /*16a40*/  FMNMX.FTZ R4, R142, R4, !PT ;  /* 0x000000048e047209 */ /* 0x000fe40007810000 */
[----:B------:R-:W-:Y:S01]  /*16a50*/  ISETP.GT.AND P4, PT, R140, 0x51, PT ;  /* 0x000000518c00780c */ /* 0x000fe20003f84270 */
[----:B------:R-:W2:Y:S01]  /*16a60*/  MUFU.TANH R160, R167 ;  /* 0x000000a700a07308 */ /* 0x000ea20000002400 */
[----:B------:R-:W-:-:S02]  /*16a70*/  FMNMX.FTZ R4, R143, R4, !PT ;  /* 0x000000048f047209 */ /* 0x000fc40007810000 */
[----:B------:R-:W-:Y:S02]  /*16a80*/  FSEL R157, R157, -INF , P5 ;  /* 0xff8000009d9d7808 */ /* 0x000fe40002800000 */
[----:B------:R-:W-:Y:S02]  /*16a90*/  FMNMX.FTZ R4, R152, R4, !PT ;  /* 0x0000000498047209 */ /* 0x000fe40007810000 */
[----:B------:R-:W-:Y:S02]  /*16aa0*/  ISETP.GT.AND P2, PT, R140, 0x58, PT ;  /* 0x000000588c00780c */ /* 0x000fe40003f44270 */
[----:B------:R-:W-:Y:S02]  /*16ab0*/  FMNMX.FTZ R4, R147, R4, !PT ;  /* 0x0000000493047209 */ /* 0x000fe40007810000 */
[----:B0-----:R-:W-:Y:S02]  /*16ac0*/  FSEL R158, R158, -INF , P4 ;  /* 0xff8000009e9e7808 */ /* 0x001fe40002000000 */
[----:B------:R-:W-:-:S02]  /*16ad0*/  FMNMX.FTZ R4, R153, R4, !PT ;  /* 0x0000000499047209 */ /* 0x000fc40007810000 */
[----:B------:R-:W-:Y:S02]  /*16ae0*/  ISETP.GT.AND P6, PT, R140, 0x59, PT ;  /* 0x000000598c00780c */ /* 0x000fe40003fc4270 */
[----:B------:R-:W-:Y:S02]  /*16af0*/  FMNMX.FTZ R4, R150, R4, !PT ;  /* 0x0000000496047209 */ /* 0x000fe40007810000 */
[----:B-1----:R-:W-:Y:S02]  /*16b00*/  FSEL R159, R159, -INF , P2 ;  /* 0xff8000009f9f7808 */ /* 0x002fe40001000000 */
[----:B------:R-:W-:Y:S02]  /*16b10*/  FMNMX.FTZ R4, R151, R4, !PT ;  /* 0x0000000497047209 */ /* 0x000fe40007810000 */
[----:B------:R-:W-:Y:S02]  /*16b20*/  FSETP.NEU.FTZ.AND P3, PT, R0, -INF , PT ;  /* 0xff8000000000780b */ /* 0x000fe40003f7d000 */
[----:B------:R-:W-:-:S02]  /*16b30*/  FMNMX.FTZ R4, R154, R4, !PT ;  /* 0x000000049a047209 */ /* 0x000fc40007810000 */
[----:B--2---:R-:W-:Y:S02]  /*16b40*/  FSEL R160, R160, -INF , P6 ;  /* 0xff800000a0a07808 */ /* 0x004fe40003000000 */
[----:B------:R-:W-:Y:S02]  /*16b50*/  FMNMX.FTZ R4, R155, R4, !PT ;  /* 0x000000049b047209 */ /* 0x000fe40007810000 */
[----:B------:R-:W-:Y:S02]  /*16b60*/  FSEL R164, R164, RZ, P3 ;  /* 0x000000ffa4a47208 */ /* 0x000fe40001800000 */
[----:B------:R-:W-:-:S03]  /*16b70*/  FMNMX.FTZ R4, R156, R4, !PT ;  /* 0x000000049c047209 */ /* 0x000fc60007810000 */
        /* <DEDUP_REMOVED lines=14> */
[----:B------:R-:W-:Y:S01]  /*16c60*/  MUFU.EX2 R188, R188 ;  /* 0x000000bc00bc7308 */ /* 0x000fe20000000800 */
[-CC-:B------:R-:W-:Y:S01]  /*16c70*/  FFMA.FTZ R176, R127, R3.reuse, -R164.reuse ;  /* 0x000000037fb07223 */ /* 0x180fe200000108a4 */
[-CC-:B------:R-:W-:Y:S01]  /*16c80*/  FFMA.FTZ R121, R121, R3.reuse, -R164.reuse ;  /* 0x0000000379797223 */ /* 0x180fe200000108a4 */
[-CC-:B------:R-:W-:Y:S01]  /*16c90*/  FFMA.FTZ R127, R131, R3.reuse, -R164.reuse ;  /* 0x00000003837f7223 */ /* 0x180fe200000108a4 */
[----:B------:R-:W0:Y:S01]  /*16ca0*/  SHFL.BFLY PT, R123, R4, 0x2, 0x1f ;  /* 0x0c401f00047b7f89 */ /* 0x000e2200000e0000 */
        /* <DEDUP_REMOVED lines=9> */
[----:B------:R-:W-:-:S02]  /*16d40*/  FFMA.FTZ R170, R145, R3, -R164 ;  /* 0x0000000391aa7223 */ /* 0x000fc400000108a4 */
        /* <DEDUP_REMOVED lines=10> */
[----:B------:R-:W-:-:S03]  /*16df0*/  FFMA.FTZ R128, R146, R3, -R164 ;  /* 0x0000000392807223 */ /* 0x000fc600000108a4 */
[C---:B------:R-:W-:Y:S01]  /*16e00*/  FSETP.NEU.FTZ.AND P2, PT, R4.reuse, -INF , PT ;  /* 0xff8000000400780b */ /* 0x040fe20003f5d000 */
[----:B------:R-:W-:Y:S02]  /*16e10*/  FMUL.FTZ R130, R4, R3 ;  /* 0x0000000304827220 */ /* 0x000fe40000410000 */
[----:B------:R-:W-:Y:S03]  /*16e20*/  MUFU.EX2 R180, R180 ;  /* 0x000000b400b47308 */ /* 0x000fe60000000800 */
[----:B------:R-:W-:-:S05]  /*16e30*/  FSEL R130, R130, RZ, P2 ;  /* 0x000000ff82827208 */ /* 0x000fca0001000000 */
[-CC-:B------:R-:W-:Y:S01]  /*16e40*/  FFMA.FTZ R191, R5, R3.reuse, -R130.reuse ;  /* 0x0000000305bf7223 */ /* 0x180fe20000010882 */
[----:B------:R-:W-:Y:S01]  /*16e50*/  FSEL R5, R0, RZ, P3 ;  /* 0x000000ff00057208 */ /* 0x000fe20001800000 */
[-CC-:B------:R-:W-:Y:S01]  /*16e60*/  FFMA.FTZ R129, R14, R3.reuse, -R130.reuse ;  /* 0x000000030e817223 */ /* 0x180fe20000010882 */
[----:B------:R-:W-:Y:S01]  /*16e70*/  FSEL R14, R4, RZ, P2 ;  /* 0x000000ff040e7208 */ /* 0x000fe20001000000 */
[-CC-:B------:R-:W-:Y:S01]  /*16e80*/  FFMA.FTZ R189, R161, R3.reuse, -R130.reuse ;  /* 0x00000003a1bd7223 */ /* 0x180fe20000010882 */
[-CC-:B------:R-:W-:Y:S01]  /*16e90*/  FFMA.FTZ R132, R162, R3.reuse, -R130.reuse ;  /* 0x00000003a2847223 */ /* 0x180fe20000010882 */
[----:B------:R-:W-:Y:S01]  /*16ea0*/  FADD.FTZ R5, -R5, R11 ;  /* 0x0000000b05057221 */ /* 0x000fe20000010100 */
[-C--:B------:R-:W-:Y:S01]  /*16eb0*/  FFMA.FTZ R131, R8, R3.reuse, -R130 ;  /* 0x0000000308837223 */ /* 0x080fe20000010882 */
[----:B------:R-:W-:Y:S01]  /*16ec0*/  FADD.FTZ R10, -R14, R10 ;  /* 0x0000000a0e0a7221 */ /* 0x000fe20000010100 */
[----:B------:R-:W-:Y:S01]  /*16ed0*/  MUFU.EX2 R191, R191 ;  /* 0x000000bf00bf7308 */ /* 0x000fe20000000800 */
[-C--:B------:R-:W-:Y:S01]  /*16ee0*/  FMUL.FTZ R5, R5, R3.reuse ;  /* 0x0000000305057220 */ /* 0x080fe20000410000 */
[-CC-:B------:R-:W-:Y:S01]  /*16ef0*/  FFMA.FTZ R185, R9, R3.reuse, -R130.reuse ;  /* 0x0000000309b97223 */ /* 0x180fe20000010882 */
[-C--:B------:R-:W-:Y:S01]  /*16f00*/  FMUL.FTZ R10, R10, R3.reuse ;  /* 0x000000030a0a7220 */ /* 0x080fe20000410000 */
        /* <DEDUP_REMOVED lines=19> */
[----:B------:R1:W2:Y:S01]  /*17040*/  MUFU.EX2 R5, R10 ;  /* 0x0000000a00057308 */ /* 0x0002a20000000800 */
[----:B0----5:R-:W-:-:S04]  /*17050*/  FFMA.FTZ R7, R14, R7, R188 ;  /* 0x000000070e077223 */ /* 0x021fc800000100bc */
[----:B------:R-:W-:-:S03]  /*17060*/  FADD.FTZ R7, R135, R7 ;  /* 0x0000000787077221 */ /* 0x000fc60000010000 */
[----:B------:R-:W0:Y:S01]  /*17070*/  MUFU.EX2 R132, R132 ;  /* 0x0000008400847308 */ /* 0x000e220000000800 */
[----:B-1----:R-:W-:-:S07]  /*17080*/  FFMA.FTZ R10, R160, R3, -R130 ;  /* 0x00000003a00a7223 */ /* 0x002fce0000010882 */
[----:B------:R-:W1:Y:S01]  /*17090*/  MUFU.EX2 R131, R131 ;  /* 0x0000008300837308 */ /* 0x000e620000000800 */
[----:B--2---:R-:W-:-:S07]  /*170a0*/  FFMA.FTZ R6, R5, R6, R189 ;  /* 0x0000000605067223 */ /* 0x004fce00000100bd */
[----:B------:R-:W2:Y:S01]  /*170b0*/  MUFU.EX2 R185, R185 ;  /* 0x000000b900b97308 */ /* 0x000ea20000000800 */
[----:B0-----:R-:W-:Y:S01]  /*170c0*/  FADD.FTZ R130, R132, R6 ;  /* 0x0000000684827221 */ /* 0x001fe20000010000 */
[----:B------:R-:W-:-:S03]  /*170d0*/  FADD.FTZ R6, R190, R7 ;  /* 0x00000007be067221 */ /* 0x000fc60000010000 */
[----:B------:R-:W-:Y:S01]  /*170e0*/  FADD.FTZ R7, R191, R130 ;  /* 0x00000082bf077221 */ /* 0x000fe20000010000 */
        /* <DEDUP_REMOVED lines=78> */
.L_x_6180:
[C---:B------:R-:W-:Y:S01]  /*175d0*/  ISETP.GT.AND P2, PT, R12.reuse, R220, PT ;  /* 0x000000dc0c00720c */ /* 0x040fe20003f44270 */
[----:B------:R-:W-:Y:S01]  /*175e0*/  VIADD R15, R15, 0x30860 ;  /* 0x000308600f0f7836 */ /* 0x000fe20000000000 */
[----:B------:R-:W-:Y:S01]  /*175f0*/  F2FP.F16.F32.PACK_AB R187, R9, R187 ;  /* 0x000000bb09bb723e */ /* 0x000fe200000000ff */
[----:B------:R-:W-:Y:S01]  /*17600*/  VIADD R12, R12, 0xffffffff ;  /* 0xffffffff0c0c7836 */ /* 0x000fe20000000000 */
        /* <DEDUP_REMOVED lines=27> */
[----:B------:R-:W-:Y:S02]  /*177c0*/  MOV R10, R4 ;  /* 0x00000004000a7202 */ /* 0x000fe40000000f00 */
[----:B------:R-:W-:Y:S01]  /*177d0*/  MOV R9, R196 ;  /* 0x000000c400097202 */ /* 0x000fe20000000f00 */
[----:B0-----:R-:W-:Y:S06]  /*177e0*/  @P2 BRA `(.L_x_6181) ;  /* 0xffffffd000042947 */ /* 0x001fec000383ffff */
[----:B------:R-:W-:Y:S05]  /*177f0*/  BSYNC B1 ;  /* 0x0000000000017941 */ /* 0x000fea0003800000 */
.L_x_6168:
[----:B------:R-:W-:Y:S05]  /*17800*/  BSYNC B0 ;  /* 0x0000000000007941 */ /* 0x000fea0003800000 */
.L_x_6167:
[----:B------:R-:W-:Y:S01]  /*17810*/  ISETP.GE.AND P1, PT, R12, RZ, PT ;  /* 0x000000ff0c00720c */ /* 0x000fe20003f26270 */
[----:B------:R-:W-:-:S12]  /*17820*/  BSSY B0, `(.L_x_6182) ;  /* 0x0000290000007945 */ /* 0x000fd80003800000 */
[----:B------:R-:W-:Y:S05]  /*17830*/  @!P1 BRA `(.L_x_6183) ;  /* 0x0000002800389947 */ /* 0x000fea0003800000 */
[----:B------:R-:W-:Y:S01]  /*17840*/  IMAD.MOV.U32 R10, RZ, RZ, R4 ;  /* 0x000000ffff0a7224 */ /* 0x000fe200078e0004 */
[----:B------:R-:W-:Y:S01]  /*17850*/  MOV R8, R199 ;  /* 0x000000c700087202 */ /* 0x000fe20000000f00 */
[----:B------:R-:W-:Y:S02]  /*17860*/  IMAD.MOV.U32 R11, RZ, RZ, R0 ;  /* 0x000000ffff0b7224 */ /* 0x000fe400078e0000 */
[----:B------:R-:W-:-:S07]  /*17870*/  IMAD.MOV.U32 R9, RZ, RZ, R196 ;  /* 0x000000ffff097224 */ /* 0x000fce00078e00c4 */
.L_x_6196:
[----:B------:R-:W-:-:S05]  /*17880*/  VIADD R13, R9, 0x1 ;  /* 0x00000001090d7836 */ /* 0x000fca0000000000 */
[----:B------:R-:W-:-:S04]  /*17890*/  ISETP.NE.AND P1, PT, R13, 0x2, PT ;  /* 0x000000020d00780c */ /* 0x000fc80003f25270 */
[----:B------:R-:W-:Y:S02]  /*178a0*/  SEL R199, RZ, 0x1, P1 ;  /* 0x00000001ffc77807 */ /* 0x000fe40000800000 */
[----:B------:R-:W-:Y:S02]  /*178b0*/  SEL R13, R13, RZ, P1 ;  /* 0x000000ff0d0d7207 */ /* 0x000fe40000800000 */
[----:B------:R-:W-:Y:S02]  /*178c0*/  LOP3.LUT R199, R8, R199, RZ, 0x3c, !PT ;  /* 0x000000c708c77212 */ /* 0x000fe400078e3cff */
[----:B------:R-:W-:Y:S01]  /*178d0*/  MOV R196, R13 ;  /* 0x0000000d00c47202 */ /* 0x000fe20000000f00 */
[----:B------:R-:W-:Y:S06]  /*178e0*/  @!P0 BRA `(.L_x_6184) ;  /* 0x0000000000048947 */ /* 0x000fec0003800000 */
[----:B------:R-:W-:Y:S01]  /*178f0*/  BPT.TRAP 0x1 ;  /* 0x000000040000795c */ /* 0x000fe20000300000 */
.L_x_6184:
[----:B------:R-:W-:Y:S01]  /*17900*/  IMAD R0, R196, 0x8, R2 ;  /* 0x00000008c4007824 */ /* 0x000fe200078e0202 */
[----:B------:R-:W-:-:S04]  /*17910*/  SHF.L.U32 R3, R199, 0x1f, RZ ;  /* 0x0000001fc7037819 */ /* 0x000fc800000006ff */
[----:B------:R0:W1:Y:S01]  /*17920*/  SYNCS.PHASECHK.TRANS64.TRYWAIT P1, [R0+URZ+0x30830], R3 ;  /* 0x03083003000075a7 */ /* 0x000062000802017f */
[----:B------:R-:W-:Y:S05]  /*17930*/  @!P0 BRA `(.L_x_6185) ;  /* 0x0000000000048947 */ /* 0x000fea0003800000 */
[----:B------:R-:W-:Y:S01]  /*17940*/  BPT.TRAP 0x1 ;  /* 0x000000040000795c */ /* 0x000fe20000300000 */
.L_x_6185:
[----:B------:R-:W-:Y:S01]  /*17950*/  IMAD R126, R196, 0x900, R218 ;  /* 0x00000900c47e7824 */ /* 0x000fe200078e02da */
[----:B------:R-:W-:Y:S03]  /*17960*/  BSSY B1, `(.L_x_6186) ;  /* 0x0000006000017945 */ /* 0x000fe60003800000 */
[C---:B------:R-:W-:Y:S01]  /*17970*/  VIADD R122, R126.reuse, 0x2 ;  /* 0x000000027e7a7836 */ /* 0x040fe20000000000 */
[----:B------:R-:W-:Y:S01]  /*17980*/  IADD3 R124, R126, 0x4, RZ ;  /* 0x000000047e7c7810 */ /* 0x000fe20007ffe0ff */
[----:B-1----:R-:W-:Y:S06]  /*17990*/  @P1 BRA `(.L_x_6187) ;  /* 0x0000000000081947 */ /* 0x002fec0003800000 */
[----:B------:R-:W1:Y:S02]  /*179a0*/  SYNCS.PHASECHK.TRANS64.TRYWAIT P1, [R0+URZ+0x30830], R3 ;  /* 0x03083003000075a7 */ /* 0x000e64000802017f */
[----:B-1----:R-:W-:Y:S05]  /*179b0*/  @!P1 BRA `(.L_x_6188) ;  /* 0x000000e000dc9947 */ /* 0x002fea0003800000 */
.L_x_6187:
[----:B------:R-:W-:Y:S05]  /*179c0*/  BSYNC B1 ;  /* 0x0000000000017941 */ /* 0x000fea0003800000 */
.L_x_6186:
[----:B------:R-:W2:Y:S04]  /*179d0*/  LDL.64 R128, [R1+0x30] ;  /* 0x0000300001807983 */ /* 0x000ea80000100a00 */
[----:B------:R-:W3:Y:S01]  /*179e0*/  LDL.64 R226, [R1+0x28] ;  /* 0x0000280001e27983 */ /* 0x000ee20000100a00 */
[----:B------:R-:W-:Y:S01]  /*179f0*/  IMAD.MOV.U32 R120, RZ, RZ, R126 ;  /* 0x000000ffff787224 */ /* 0x000fe200078e007e */
[----:B------:R-:W-:Y:S01]  /*17a00*/  R2UR UR46, R122 ;  /* 0x000000007a2e72ca */ /* 0x000fe200000e0000 */
[----:B------:R-:W-:Y:S01]  /*17a10*/  IMAD.MOV.U32 R122, RZ, RZ, R124 ;  /* 0x000000ffff7a7224 */ /* 0x000fe200078e007c */
[----:B------:R-:W-:Y:S01]  /*17a20*/  MOV R21, UR42 ;  /* 0x0000002a00157c02 */ /* 0x000fe20008000f00 */
[----:B------:R-:W-:Y:S01]  /*17a30*/  IMAD.MOV.U32 R121, RZ, RZ, 0x40000040 ;  /* 0x40000040ff797424 */ /* 0x000fe200078e00ff */
[----:B------:R-:W-:Y:S01]  /*17a40*/  R2UR UR50, R120 ;  /* 0x00000000783272ca */ /* 0x000fe200000e0000 */
[C---:B------:R-:W-:Y:S01]  /*17a50*/  VIADD R120, R126.reuse, 0x6 ;  /* 0x000000067e787836 */ /* 0x040fe20000000000 */
[----:B01----:R-:W-:Y:S01]  /*17a60*/  MOV R3, UR38 ;  /* 0x0000002600037c02 */ /* 0x003fe20008000f00 */
        /* <DEDUP_REMOVED lines=140> */
[----:B-----5:R-:W-:Y:S01]  /*18330*/  WARPGROUP.ARRIVE ;  /* 0x00000000000079c5 */ /* 0x020fe20000000000 */
[----:B---3--:R-:W-:Y:S02]  /*18340*/  R2UR UR44, R226 ;  /* 0x00000000e22c72ca */ /* 0x008fe400000e0000 */
[----:B------:R-:W-:Y:S02]  /*18350*/  R2UR UR45, R227 ;  /* 0x00000000e32d72ca */ /* 0x000fe400000e0000 */
[----:B------:R-:W2:Y:S06]  /*18360*/  LDL.64 R226, [R1+0x10] ;  /* 0x0000100001e27983 */ /* 0x000eac0000100a00 */
[----:B------:R-:W-:Y:S01]  /*18370*/  HGMMA.64x96x16.F32 R120, gdesc[UR48], RZ, !UPT, gsb0 ;  /* 0x01600000307879f0 */ /* 0x000fe2000c0008ff */
[----:B------:R-:W-:Y:S01]  /*18380*/  R2UR UR49, R213 ;  /* 0x00000000d53172ca */ /* 0x000fe200000e0000 */
        /* <DEDUP_REMOVED lines=9> */
[----:B------:R-:W3:Y:S01]  /*18420*/  LDL.64 R212, [R1+0x20] ;  /* 0x0000200001d47983 */ /* 0x000ee20000100a00 */
[----:B------:R-:W-:Y:S02]  /*18430*/  WARPGROUP.DEPBAR.LE gsb0, 0x0 ;  /* 0x00008000000079c5 */ /* 0x000fe40000010000 */
[----:B------:R-:W-:Y:S01]  /*18440*/  WARPGROUP.ARRIVE ;  /* 0x00000000000079c5 */ /* 0x000fe20000000000 */
[----:B---3--:R-:W-:Y:S02]  /*18450*/  R2UR UR40, R212 ;  /* 0x00000000d42872ca */ /* 0x008fe400000e0000 */
[----:B------:R-:W-:Y:S02]  /*18460*/  R2UR UR41, R213 ;  /* 0x00000000d52972ca */ /* 0x000fe400000e0000 */
[----:B------:R-:W3:Y:S11]  /*18470*/  LDL.64 R212, [R1+0x8] ;  /* 0x0000080001d47983 */ /* 0x000ef60000100a00 */
[----:B------:R-:W-:Y:S01]  /*18480*/  HGMMA.64x96x16.F32 R120, gdesc[UR40], R120, gsb0 ;  /* 0x01600000287879f0 */ /* 0x000fe20008000878 */
[----:B------:R-:W-:-:S02]  /*18490*/  R2UR UR43, R20 ;  /* 0x00000000142b72ca */ /* 0x000fc400000e0000 */
[----:B------:R-:W-:Y:S02]  /*184a0*/  R2UR UR42, R21 ;  /* 0x00000000152a72ca */ /* 0x000fe400000e0000 */
[----:B------:R-:W4:Y:S01]  /*184b0*/  LDL.64 R20, [R1+0x18] ;  /* 0x0000180001147983 */ /* 0x000f220000100a00 */
[----:B--2---:R-:W-:Y:S02]  /*184c0*/  R2UR UR32, R226 ;  /* 0x00000000e22072ca */ /* 0x004fe400000e0000 */
[----:B------:R-:W-:Y:S01]  /*184d0*/  R2UR UR33, R227 ;  /* 0x00000000e32172ca */ /* 0x000fe200000e0000 */
[----:B------:R-:W-:Y:S02]  /*184e0*/  WARPGROUP.DEPBAR.LE gsb0, 0x0 ;  /* 0x00008000000079c5 */ /* 0x000fe40000010000 */
[----:B------:R-:W-:Y:S01]  /*184f0*/  WARPGROUP.ARRIVE ;  /* 0x00000000000079c5 */ /* 0x000fe20000000000 */
[----:B----4-:R-:W-:Y:S02]  /*18500*/  R2UR UR36, R20 ;  /* 0x00000000142472ca */ /* 0x010fe400000e0000 */
[----:B------:R-:W-:-:S13]  /*18510*/  R2UR UR37, R21 ;  /* 0x00000000152572ca */ /* 0x000fda00000e0000 */
[----:B------:R-:W-:Y:S01]  /*18520*/  HGMMA.64x96x16.F32 R120, gdesc[UR36], R120, gsb0 ;  /* 0x01600000247879f0 */ /* 0x000fe20008000878 */
[----:B---3--:R-:W-:Y:S02]  /*18530*/  R2UR UR28, R212 ;  /* 0x00000000d41c72ca */ /* 0x008fe400000e0000 */
        /* <DEDUP_REMOVED lines=41> */
[----:B------:R-:W-:Y:S11]  /*187d0*/  @!P0 BRA `(.L_x_6189) ;  /* 0x0000000000048947 */ /* 0x000ff60003800000 */
[----:B------:R-:W-:Y:S01]  /*187e0*/  BPT.TRAP 0x1 ;  /* 0x000000040000795c */ /* 0x000fe20000300000 */
.L_x_6189:
[----:B------:R-:W-:Y:S02]  /*187f0*/  SHF.L.U32 R0, R8, 0x1f, RZ ;  /* 0x0000001f08007819 */ /* 0x000fe400000006ff */
[----:B------:R-:W-:-:S04]  /*18800*/  LEA R15, R9, R2, 0x3 ;  /* 0x00000002090f7211 */ /* 0x000fc800078e18ff */
[----:B------:R0:W1:Y:S01]  /*18810*/  SYNCS.PHASECHK.TRANS64.TRYWAIT P1, [R15+URZ+0x30850], R0 ;  /* 0x030850000f0075a7 */ /* 0x000062000802017f */
[----:B------:R-:W-:Y:S05]  /*18820*/  @!P0 BRA `(.L_x_6190) ;  /* 0x0000000000048947 */ /* 0x000fea0003800000 */
[----:B------:R-:W-:Y:S01]  /*18830*/  BPT.TRAP 0x1 ;  /* 0x000000040000795c */ /* 0x000fe20000300000 */
.L_x_6190:
[----:B------:R-:W-:Y:S04]  /*18840*/  BSSY B1, `(.L_x_6191) ;  /* 0x0000004000017945 */ /* 0x000fe80003800000 */
[----:B-1----:R-:W-:Y:S05]  /*18850*/  @P1 BRA `(.L_x_6192) ;  /* 0x0000000000081947 */ /* 0x002fea0003800000 */
[----:B------:R-:W1:Y:S02]  /*18860*/  SYNCS.PHASECHK.TRANS64.TRYWAIT P1, [R15+URZ+0x30850], R0 ;  /* 0x030850000f0075a7 */ /* 0x000e64000802017f */
[----:B-1----:R-:W-:Y:S05]  /*18870*/  @!P1 BRA `(.L_x_6193) ;  /* 0x000000d400409947 */ /* 0x002fea0003800000 */
.L_x_6192:
[----:B------:R-:W-:Y:S05]  /*18880*/  BSYNC B1 ;  /* 0x0000000000017941 */ /* 0x000fea0003800000 */
.L_x_6191:
        /* <DEDUP_REMOVED lines=48> */
.L_x_6194:
        /* <DEDUP_REMOVED lines=60> */
[----:B------:R-:W-:-:S02]  /*18f50*/  IMAD R13, R13, 0x8, R2 ;  /* 0x000000080d0d7824 */ /* 0x000fc400078e0202 */
        /* <DEDUP_REMOVED lines=82> */
[----:B-1----:R-:W-:Y:S02]  /*19480*/  FMNMX.FTZ R4, R163, R4, !PT ;  /* 0x00000004a3047209 */ /* 0x002fe40007810000 */
[----:B--2---:R-:W-:-:S03]  /*19490*/  FMNMX.FTZ R0, R161, R3, !PT ;  /* 0x00000003a1007209 */ /* 0x004fc60007810000 */
[----:B------:R-:W0:Y:S04]  /*194a0*/  SHFL.BFLY PT, R3, R4, 0x2, 0x1f ;  /* 0x0c401f0004037f89 */ /* 0x000e2800000e0000 */
[----:B------:R-:W1:Y:S01]  /*194b0*/  SHFL.BFLY PT, R5, R0, 0x2, 0x1f ;  /* 0x0c401f0000057f89 */ /* 0x000e6200000e0000 */
[----:B0-----:R-:W-:Y:S02]  /*194c0*/  FMNMX.FTZ R4, R4, R3, !PT ;  /* 0x0000000304047209 */ /* 0x001fe40007810000 */
[----:B-1----:R-:W-:-:S03]  /*194d0*/  FMNMX.FTZ R0, R0, R5, !PT ;  /* 0x0000000500007209 */ /* 0x002fc60007810000 */
[----:B------:R-:W0:Y:S04]  /*194e0*/  SHFL.BFLY PT, R3, R4, 0x1, 0x1f ;  /* 0x0c201f0004037f89 */ /* 0x000e2800000e0000 */
        /* <DEDUP_REMOVED lines=20> */
[-C--:B------:R-:W-:Y:S01]  /*19630*/  FFMA.FTZ R165, R121, R3.reuse, -R10 ;  /* 0x0000000379a57223 */ /* 0x080fe2000001080a */
[-C--:B------:R-:W-:Y:S01]  /*19640*/  FFMA.FTZ R123, R123, R3.reuse, -R132 ;  /* 0x000000037b7b7223 */ /* 0x080fe20000010884 */
[-C--:B------:R-:W-:Y:S01]  /*19650*/  FFMA.FTZ R184, R124, R3.reuse, -R10 ;  /* 0x000000037cb87223 */ /* 0x080fe2000001080a */
[-C--:B------:R-:W-:Y:S01]  /*19660*/  FFMA.FTZ R185, R126, R3.reuse, -R132 ;  /* 0x000000037eb97223 */ /* 0x080fe20000010884 */
[----:B------:R-:W-:Y:S01]  /*19670*/  IADD3 R126, R13, 0x30840, RZ ;  /* 0x000308400d7e7810 */ /* 0x000fe20007ffe0ff */
[----:B------:R-:W0:Y:S01]  /*19680*/  MUFU.EX2 R188, R188 ;  /* 0x000000bc00bc7308 */ /* 0x000e220000000800 */
[-C--:B------:R-:W-:Y:S01]  /*19690*/  FFMA.FTZ R164, R125, R3.reuse, -R10 ;  /* 0x000000037da47223 */ /* 0x080fe2000001080a */
[-C--:B------:R-:W-:Y:S01]  /*196a0*/  FFMA.FTZ R122, R127, R3.reuse, -R132 ;  /* 0x000000037f7a7223 */ /* 0x080fe20000010884 */
[----:B------:R-:W-:Y:S01]  /*196b0*/  PRMT R126, R217, 0x654, R126 ;  /* 0x00000654d97e7816 */ /* 0x000fe2000000007e */
[-C--:B------:R-:W-:Y:S01]  /*196c0*/  FFMA.FTZ R187, R130, R3.reuse, -R132 ;  /* 0x0000000382bb7223 */ /* 0x080fe20000010884 */
[-C--:B------:R-:W-:Y:S01]  /*196d0*/  FFMA.FTZ R125, R133, R3.reuse, -R10 ;  /* 0x00000003857d7223 */ /* 0x080fe2000001080a */
[-CC-:B------:R-:W-:Y:S01]  /*196e0*/  FFMA.FTZ R21, R131, R3.reuse, -R132.reuse ;  /* 0x0000000383157223 */ /* 0x180fe20000010884 */
[----:B------:R1:W-:Y:S01]  /*196f0*/  SYNCS.ARRIVE.TRANS64.RED.A1T0 RZ, [R126+URZ], RZ ;  /* 0x000000ff7eff79a7 */ /* 0x0003e2000810043f */
        /* <DEDUP_REMOVED lines=8> */
[----:B------:R-:W2:Y:S01]  /*19780*/  MUFU.EX2 R189, R189 ;  /* 0x000000bd00bd7308 */ /* 0x000ea20000000800 */
        /* <DEDUP_REMOVED lines=10> */
[-C--:B-1----:R-:W-:Y:S01]  /*19830*/  FFMA.FTZ R126, R163, R3.reuse, -R132 ;  /* 0x00000003a37e7223 */ /* 0x082fe20000010884 */
[-CC-:B------:R-:W-:Y:S01]  /*19840*/  FFMA.FTZ R182, R136, R3.reuse, -R10.reuse ;  /* 0x0000000388b67223 */ /* 0x180fe2000001080a */
[-CC-:B------:R-:W-:Y:S01]  /*19850*/  FFMA.FTZ R124, R137, R3.reuse, -R10.reuse ;  /* 0x00000003897c7223 */ /* 0x180fe2000001080a */
[-CC-:B------:R-:W-:Y:S01]  /*19860*/  FFMA.FTZ R176, R140, R3.reuse, -R10.reuse ;  /* 0x000000038cb07223 */ /* 0x180fe2000001080a */
[-CC-:B------:R-:W-:Y:S01]  /*19870*/  FFMA.FTZ R121, R141, R3.reuse, -R10.reuse ;  /* 0x000000038d797223 */ /* 0x180fe2000001080a */
[----:B------:R-:W1:Y:S01]  /*19880*/  MUFU.EX2 R129, R129 ;  /* 0x0000008100817308 */ /* 0x000e620000000800 */
[----:B--2---:R-:W-:Y:S01]  /*19890*/  FFMA.FTZ R6, R5, R6, R189 ;  /* 0x0000000605067223 */ /* 0x004fe200000100bd */
[-CC-:B------:R-:W-:Y:S01]  /*198a0*/  FFMA.FTZ R178, R144, R3.reuse, -R10.reuse ;  /* 0x0000000390b27223 */ /* 0x180fe2000001080a */
[-CC-:B------:R-:W-:Y:S01]  /*198b0*/  FFMA.FTZ R120, R145, R3.reuse, -R10.reuse ;  /* 0x0000000391787223 */ /* 0x180fe2000001080a */
[-CC-:B------:R-:W-:Y:S01]  /*198c0*/  FFMA.FTZ R172, R148, R3.reuse, -R10.reuse ;  /* 0x0000000394ac7223 */ /* 0x180fe2000001080a */
[-CC-:B------:R-:W-:Y:S01]  /*198d0*/  FFMA.FTZ R11, R149, R3.reuse, -R10.reuse ;  /* 0x00000003950b7223 */ /* 0x180fe2000001080a */
[-CC-:B------:R-:W-:Y:S01]  /*198e0*/  FFMA.FTZ R174, R152, R3.reuse, -R10.reuse ;  /* 0x0000000398ae7223 */ /* 0x180fe2000001080a */
[-CC-:B------:R-:W-:Y:S01]  /*198f0*/  FFMA.FTZ R9, R153, R3.reuse, -R10.reuse ;  /* 0x0000000399097223 */ /* 0x180fe2000001080a */
[----:B------:R-:W2:Y:S01]  /*19900*/  MUFU.EX2 R190, R190 ;  /* 0x000000be00be7308 */ /* 0x000ea20000000800 */
[----:B0-----:R-:W-:Y:S01]  /*19910*/  FADD.FTZ R7, R166, R7 ;  /* 0x00000007a6077221 */ /* 0x001fe20000010000 */
[-CC-:B------:R-:W-:Y:S01]  /*19920*/  FFMA.FTZ R168, R156, R3.reuse, -R10.reuse ;  /* 0x000000039ca87223 */ /* 0x180fe2000001080a */
[-CC-:B------:R-:W-:Y:S01]  /*19930*/  FFMA.FTZ R8, R157, R3.reuse, -R10.reuse ;  /* 0x000000039d087223 */ /* 0x180fe2000001080a */
[-CC-:B------:R-:W-:Y:S01]  /*19940*/  FFMA.FTZ R170, R160, R3.reuse, -R10.reuse ;  /* 0x00000003a0aa7223 */ /* 0x180fe2000001080a */
[----:B------:R-:W-:-:S03]  /*19950*/  FFMA.FTZ R10, R161, R3, -R10 ;  /* 0x00000003a10a7223 */ /* 0x000fc6000001080a */
        /* <DEDUP_REMOVED lines=90> */
.L_x_6195:
[C---:B------:R-:W-:Y:S01]  /*19f00*/  ISETP.GT.AND P1, PT, R12.reuse, RZ, PT ;  /* 0x000000ff0c00720c */ /* 0x040fe20003f24270 */
        /* <DEDUP_REMOVED lines=33> */
.L_x_6183:
[----:B------:R-:W-:Y:S05]  /*1a120*/  BSYNC B0 ;  /* 0x0000000000007941 */ /* 0x000fea0003800000 */
.L_x_6182:
        /* <DEDUP_REMOVED lines=99> */
.L_x_6197:
[----:B------:R-:W-:Y:S01]  /*1a760*/  IMAD R10, R196, 0x8, R2 ;  /* 0x00000008c40a7824 */ /* 0x000fe200078e0202 */
[----:B------:R-:W-:-:S04]  /*1a770*/  SHF.L.U32 R5, R199, 0x1f, RZ ;  /* 0x0000001fc7057819 */ /* 0x000fc800000006ff */
[----:B------:R0:W1:Y:S01]  /*1a780*/  SYNCS.PHASECHK.TRANS64.TRYWAIT P1, [R10+URZ+0x30850], R5 ;  /* 0x030850050a0075a7 */ /* 0x000062000802017f */
[----:B------:R-:W-:Y:S05]  /*1a790*/  @!P0 BRA `(.L_x_6198) ;  /* 0x0000000000048947 */ /* 0x000fea0003800000 */
[----:B------:R-:W-:Y:S01]  /*1a7a0*/  BPT.TRAP 0x1 ;  /* 0x000000040000795c */ /* 0x000fe20000300000 */
.L_x_6198:
        /* <DEDUP_REMOVED lines=9> */
.L_x_6200:
[----:B------:R-:W-:Y:S05]  /*1a840*/  BSYNC B0 ;  /* 0x0000000000007941 */ /* 0x000fea0003800000 */
.L_x_6199:
[----:B------:R-:W-:Y:S01]  /*1a850*/  IMAD.MOV.U32 R9, RZ, RZ, 0x40000040 ;  /* 0x40000040ff097424 */ /* 0x000fe200078e00ff */
[----:B------:R-:W-:Y:S01]  /*1a860*/  MOV R8, R2 ;  /* 0x0000000200087202 */ /* 0x000fe20000000f00 */
[----:B------:R-:W-:-:S03]  /*1a870*/  WARPGROUP.ARRIVE ;  /* 0x00000000000079c5 */ /* 0x000fc60000000000 */
[----:B------:R-:W-:Y:S01]  /*1a880*/  R2UR UR6, R8 ;  /* 0x00000000080672ca */ /* 0x000fe200000e0000 */
[----:B------:R-:W-:Y:S01]  /*1a890*/  VIADD R8, R2, 0x80 ;  /* 0x0000008002087836 */ /* 0x000fe20000000000 */
[----:B------:R-:W-:Y:S02]  /*1a8a0*/  R2UR UR7, R9 ;  /* 0x00000000090772ca */ /* 0x000fe400000e0000 */
[----:B------:R-:W-:-:S11]  /*1a8b0*/  MOV R9, 0x40000040 ;  /* 0x4000004000097802 */ /* 0x000fd60000000f00 */
        /* <DEDUP_REMOVED lines=28> */
[----:B------:R-:W-:-:S04]  /*1aa80*/  MOV R7, RZ ;  /* 0x000000ff00077202 */ /* 0x000fc80000000f00 */
[----:B------:R-:W0:Y:S02]  /*1aa90*/  SHFL.BFLY PT, R2, R5, 0x1, 0x1f ;  /* 0x0c201f0005027f89 */ /* 0x000e2400000e0000 */
[----:B0-----:R-:W-:Y:S01]  /*1aaa0*/  FADD.FTZ R12, R5, R2 ;  /* 0x00000002050c7221 */ /* 0x001fe20000010000 */
[----:B------:R-:W-:Y:S02]  /*1aab0*/  IMAD.MOV.U32 R2, RZ, RZ, RZ ;  /* 0x000000ffff027224 */ /* 0x000fe400078e00ff */
[----:B------:R-:W-:Y:S02]  /*1aac0*/  IMAD.MOV.U32 R5, RZ, RZ, -0x800000 ;  /* 0xff800000ff057424 */ /* 0x000fe400078e00ff */
[----:B------:R-:W-:-:S13]  /*1aad0*/  FSETP.NE.FTZ.AND P1, PT, R12, RZ, PT ;  /* 0x000000ff0c00720b */ /* 0x000fda0003f35000 */
[----:B------:R-:W-:Y:S01]  /*1aae0*/  @P1 MUFU.RCP R7, R12 ;  /* 0x0000000c00071308 */ /* 0x000fe20000001000 */
[----:B------:R-:W-:Y:S02]  /*1aaf0*/  WARPGROUP.DEPBAR.LE gsb0, 0x0 ;  /* 0x00008000000079c5 */ /* 0x000fe40000010000 */
[----:B------:R-:W-:-:S06]  /*1ab00*/  WARPGROUP.ARRIVE ;  /* 0x00000000000079c5 */ /* 0x000fcc0000000000 */
[----:B------:R-:W-:Y:S01]  /*1ab10*/  HGMMA.64x192x16.F32 R24, R172, gdesc[UR4].tnspB, R24, gsb0 ;  /* 0x42e00004ac187df0 */ /* 0x000fe20008000818 */
[----:B------:R-:W-:Y:S02]  /*1ab20*/  R2UR UR6, R8 ;  /* 0x00000000080672ca */ /* 0x000fe400000e0000 */
[----:B------:R-:W-:Y:S02]  /*1ab30*/  R2UR UR7, R9 ;  /* 0x00000000090772ca */ /* 0x000fe400000e0000 */
[----:B------:R-:W0:Y:S02]  /*1ab40*/  SHFL.BFLY PT, R9, R6, 0x2, 0x1f ;  /* 0x0c401f0006097f89 */ /* 0x000e2400000e0000 */
[----:B0-----:R-:W-:Y:S01]  /*1ab50*/  FADD.FTZ R9, R9, R6 ;  /* 0x0000000609097221 */ /* 0x001fe20000010000 */
[----:B------:R-:W-:-:S04]  /*1ab60*/  MOV R6, 0xff800000 ;  /* 0xff80000000067802 */ /* 0x000fc80000000f00 */
[----:B------:R-:W0:Y:S02]  /*1ab70*/  SHFL.BFLY PT, R8, R9, 0x1, 0x1f ;  /* 0x0c201f0009087f89 */ /* 0x000e2400000e0000 */
[----:B0-----:R-:W-:Y:S01]  /*1ab80*/  FADD.FTZ R13, R9, R8 ;  /* 0x00000008090d7221 */ /* 0x001fe20000010000 */
[----:B------:R-:W-:Y:S01]  /*1ab90*/  @P1 FMUL.FTZ R9, R3, 0.69314718246459960938 ;  /* 0x3f31721803091820 */ /* 0x000fe20000410000 */
[----:B------:R-:W0:Y:S03]  /*1aba0*/  @P1 MUFU.LG2 R8, R12 ;  /* 0x0000000c00081308 */ /* 0x000e260000000c00 */
[----:B------:R-:W-:-:S13]  /*1abb0*/  FSETP.NE.FTZ.AND P2, PT, R13, RZ, PT ;  /* 0x000000ff0d00720b */ /* 0x000fda0003f55000 */
[----:B------:R-:W1:Y:S01]  /*1abc0*/  @P2 MUFU.LG2 R11, R13 ;  /* 0x0000000d000b2308 */ /* 0x000e620000000c00 */
[----:B------:R-:W-:Y:S01]  /*1abd0*/  @P2 FMUL.FTZ R14, R3, 0.69314718246459960938 ;  /* 0x3f317218030e2820 */ /* 0x000fe20000410000 */
[----:B0-----:R-:W-:-:S04]  /*1abe0*/  @P1 FMUL.FTZ R8, R8, 0.69314718246459960938 ;  /* 0x3f31721808081820 */ /* 0x001fc80000410000 */
[----:B------:R-:W-:Y:S02]  /*1abf0*/  @P1 FFMA.FTZ R5, R9, R0, R8 ;  /* 0x0000000009051223 */ /* 0x000fe40000010008 */
[----:B------:R0:W2:Y:S01]  /*1ac00*/  @P2 MUFU.RCP R2, R13 ;  /* 0x0000000d00022308 */ /* 0x0000a20000001000 */
[----:B-1----:R-:W-:-:S04]  /*1ac10*/  @P2 FMUL.FTZ R11, R11, 0.69314718246459960938 ;  /* 0x3f3172180b0b2820 */ /* 0x002fc80000410000 */
[----:B------:R-:W-:Y:S01]  /*1ac20*/  @P2 FFMA.FTZ R6, R14, R4, R11 ;  /* 0x000000040e062223 */ /* 0x000fe2000001000b */
[----:B------:R-:W-:Y:S02]  /*1ac30*/  WARPGROUP.DEPBAR.LE gsb0, 0x0 ;  /* 0x00008000000079c5 */ /* 0x000fe40000010000 */
[----:B------:R-:W-:-:S06]  /*1ac40*/  WARPGROUP.ARRIVE ;  /* 0x00000000000079c5 */ /* 0x000fcc0000000000 */
[----:B------:R-:W-:Y:S03]  /*1ac50*/  HGMMA.64x192x16.F32 R24, R168, gdesc[UR4].tnspB, R24, gsb0 ;  /* 0x42e00004a8187df0 */ /* 0x000fe60008000818 */
[----:B------:R-:W-:Y:S02]  /*1ac60*/  WARPGROUP.DEPBAR.LE gsb0, 0x0 ;  /* 0x00008000000079c5 */ /* 0x000fe40000010000 */
[----:B0-2---:R-:W-:Y:S05]  /*1ac70*/  @!P0 BRA `(.L_x_6202) ;  /* 0x0000000000048947 */ /* 0x005fea0003800000 */
[----:B------:R-:W-:Y:S01]  /*1ac80*/  BPT.TRAP 0x1 ;  /* 0x000000040000795c */ /* 0x000fe20000300000 */
.L_x_6202:
[----:B------:R-:W2:Y:S01]  /*1ac90*/  LDL.LU R9, [R1+0x50] ;  /* 0x0000500001097983 */ /* 0x000ea20000300800 */
[----:B------:R-:W-:Y:S02]  /*1aca0*/  VIADD R10, R10, 0x30860 ;  /* 0x000308600a0a7836 */ /* 0x000fe40000000000 */
[-C--:B------:R-:W-:Y:S01]  /*1acb0*/  FMUL.FTZ R124, R83, R2.reuse ;  /* 0x00000002537c7220 */ /* 0x080fe20000410000 */
        /* <DEDUP_REMOVED lines=103> */
[----:B--2---:R-:W-:-:S05]  /*1b330*/  IADD3 R9, R9, 0x1, RZ ;  /* 0x0000000109097810 */ /* 0x004fca0007ffe0ff */
[----:B------:R0:W-:Y:S02]  /*1b340*/  STL [R1+0x50], R9 ;  /* 0x0000500901007387 */ /* 0x0001e40000100800 */
.L_x_6103:
[----:B------:R-:W1:Y:S08]  /*1b350*/  S2UR UR4, SR_CgaCtaId ;  /* 0x00000000000479c3 */ /* 0x000e700000008800 */
[----:B------:R-:W-:Y:S01]  /*1b360*/  BAR.SYNC.DEFER_BLOCKING 0x5, 0x180 ;  /* 0x0146000000007b1d */ /* 0x000fe20000010000 */
[----:B------:R-:W-:-:S05]  /*1b370*/  MOV R2, 0x400 ;  /* 0x0000040000027802 */ /* 0x000fca0000000f00 */
[----:B------:R-:W-:Y:S01]  /*1b380*/  BSSY B0, `(.L_x_6203) ;  /* 0x0000274000007945 */ /* 0x000fe20003800000 */
[----:B-1----:R-:W-:-:S05]  /*1b390*/  IMAD.U32 R217, RZ, RZ, UR4 ;  /* 0x00000004ffd97e24 */ /* 0x002fca000f8e00ff */
[----:B------:R-:W-:-:S05]  /*1b3a0*/  LEA R2, R217, R2, 0x18 ;  /* 0x00000002d9027211 */ /* 0x000fca00078ec0ff */
[----:B------:R1:W2:Y:S01]  /*1b3b0*/  LDS.128 R28, [R2+0x308d0] ;  /* 0x0308d000021c7984 */ /* 0x0002a20000000c00 */
[----:B------:R-:W-:Y:S06]  /*1b3c0*/  BAR.ARV 0x4, 0x180 ;  /* 0x0106000000007b1d */ /* 0x000fec0000002000 */
[----:B------:R-:W-:Y:S05]  /*1b3d0*/  @P0 BRA `(.L_x_6204) ;  /* 0x0000001800940947 */ /* 0x000fea0003800000 */
[----:B------:R-:W3:Y:S01]  /*1b3e0*/  LDL R10, [R1+0x84] ;  /* 0x00008400010a7983 */ /* 0x000ee20000100800 */
[----:B0-----:R-:W0:Y:S01]  /*1b3f0*/  S2R R9, SR_SWINHI ;  /* 0x0000000000097919 */ /* 0x001e220000002f00 */
[----:B------:R-:W-:Y:S01]  /*1b400*/  F2FP.F16.F32.PACK_AB R24, R25, R24 ;  /* 0x000000181918723e */ /* 0x000fe200000000ff */
[----:B------:R-:W-:Y:S01]  /*1b410*/  ULDC.64 UR4, c[0x0][0xc00] ;  /* 0x0003000000047ab9 */ /* 0x000fe20000000a00 */
[----:B------:R-:W4:Y:S04]  /*1b420*/  LDL.LU R102, [R1+0x44] ;  /* 0x0000440001667983 */ /* 0x000f280000300800 */
[----:B------:R-:W4:Y:S01]  /*1b430*/  LDL.LU R94, [R1+0x48] ;  /* 0x00004800015e7983 */ /* 0x000f220000300800 */
        /* <DEDUP_REMOVED lines=37> */
[----:B---3--:R-:W-:-:S03]  /*1b690*/  IMAD.WIDE R74, R10, 0x2, R12 ;  /* 0x000000020a4a7825 */ /* 0x008fc600078e020c */
[----:B------:R-:W-:-:S04]  /*1b6a0*/  IADD3 R111, P2, R74, 0x20, RZ ;  /* 0x000000204a6f7810 */ /* 0x000fc80007f5e0ff */
[----:B------:R-:W-:Y:S02]  /*1b6b0*/  LOP3.LUT R10, R111, 0x380, RZ, 0xc0, !PT ;  /* 0x000003806f0a7812 */ /* 0x000fe400078ec0ff */
[----:B------:R-:W-:Y:S02]  /*1b6c0*/  IADD3 R143, P6, R74, 0x60, RZ ;  /* 0x000000604a8f7810 */ /* 0x000fe40007fde0ff */
[----:B------:R-:W-:Y:S02]  /*1b6d0*/  SHF.R.U64 R10, R10, 0x3, RZ ;  /* 0x000000030a0a7819 */ /* 0x000fe400000012ff */
[C---:B------:R-:W-:Y:S02]  /*1b6e0*/  IADD3 R46, P0, R74.reuse, 0x4020, RZ ;  /* 0x000040204a2e7810 */ /* 0x040fe40007f1e0ff */
[----:B------:R-:W-:Y:S02]  /*1b6f0*/  IADD3 R141, P1, R74, 0x40, RZ ;  /* 0x000000404a8d7810 */ /* 0x000fe40007f3e0ff */
[----:B------:R-:W-:-:S02]  /*1b700*/  LOP3.LUT R20, R143, 0x380, RZ, 0xc0, !PT ;  /* 0x000003808f147812 */ /* 0x000fc400078ec0ff */
[----:B------:R-:W-:Y:S02]  /*1b710*/  IADD3 R145, P5, R74, 0x4000, RZ ;  /* 0x000040004a917810 */ /* 0x000fe40007fbe0ff */
[----:B------:R-:W-:Y:S02]  /*1b720*/  LOP3.LUT R10, R10, R111, RZ, 0x3c, !PT ;  /* 0x0000006f0a0a7212 */ /* 0x000fe400078e3cff */
[----:B------:R-:W-:Y:S02]  /*1b730*/  LOP3.LUT R111, R46, 0x380, RZ, 0xc0, !PT ;  /* 0x000003802e6f7812 */ /* 0x000fe400078ec0ff */
[----:B------:R-:W-:Y:S02]  /*1b740*/  LOP3.LUT R14, R141, 0x380, RZ, 0xc0, !PT ;  /* 0x000003808d0e7812 */ /* 0x000fe400078ec0ff */
[----:B------:R-:W-:Y:S02]  /*1b750*/  LOP3.LUT R9, R74, 0x380, RZ, 0xc0, !PT ;  /* 0x000003804a097812 */ /* 0x000fe400078ec0ff */
[----:B------:R-:W-:Y:S01]  /*1b760*/  SHF.R.U64 R20, R20, 0x3, RZ ;  /* 0x0000000314147819 */ /* 0x000fe200000012ff */
[----:B------:R-:W-:Y:S01]  /*1b770*/  IMAD.X R39, RZ, RZ, R75, P5 ;  /* 0x000000ffff277224 */ /* 0x000fe200028e064b */
[----:B------:R-:W-:-:S02]  /*1b780*/  IADD3 R58, P3, R74, 0x4060, RZ ;  /* 0x000040604a3a7810 */ /* 0x000fc40007f7e0ff */
[----:B------:R-:W-:Y:S02]  /*1b790*/  IADD3.X R15, RZ, R75, RZ, P1, !PT ;  /* 0x0000004bff0f7210 */ /* 0x000fe40000ffe4ff */
[C---:B--2---:R-:W-:Y:S02]  /*1b7a0*/  IADD3 R28, P1, R74.reuse, 0x8020, RZ ;  /* 0x000080204a1c7810 */ /* 0x044fe40007f3e0ff */
[----:B------:R-:W-:Y:S02]  /*1b7b0*/  LOP3.LUT R38, R145, 0x380, RZ, 0xc0, !PT ;  /* 0x0000038091267812 */ /* 0x000fe400078ec0ff */
[----:B------:R-:W-:Y:S02]  /*1b7c0*/  SHF.R.U64 R111, R111, 0x3, RZ ;  /* 0x000000036f6f7819 */ /* 0x000fe400000012ff */
[----:B------:R-:W-:Y:S02]  /*1b7d0*/  IADD3 R72, P5, R74, 0x8060, RZ ;  /* 0x000080604a487810 */ /* 0x000fe40007fbe0ff */
[----:B------:R-:W-:-:S02]  /*1b7e0*/  SHF.R.U64 R14, R14, 0x3, RZ ;  /* 0x000000030e0e7819 */ /* 0x000fc400000012ff */
[----:B------:R-:W-:Y:S02]  /*1b7f0*/  IADD3 R54, P4, R74, 0x4040, RZ ;  /* 0x000040404a367810 */ /* 0x000fe40007f9e0ff */
[----:B------:R-:W-:Y:S02]  /*1b800*/  SHF.R.U64 R9, R9, 0x3, RZ ;  /* 0x0000000309097819 */ /* 0x000fe400000012ff */
[----:B------:R-:W-:Y:S01]  /*1b810*/  LOP3.LUT R20, R20, R143, RZ, 0x3c, !PT ;  /* 0x0000008f14147212 */ /* 0x000fe200078e3cff */
[--C-:B------:R-:W-:Y:S01]  /*1b820*/  IMAD.X R11, RZ, RZ, R75.reuse, P2 ;  /* 0x000000ffff0b7224 */ /* 0x100fe200010e064b */
[----:B------:R-:W-:Y:S01]  /*1b830*/  LOP3.LUT R143, R58, 0x380, RZ, 0xc0, !PT ;  /* 0x000003803a8f7812 */ /* 0x000fe200078ec0ff */
[----:B------:R-:W-:Y:S01]  /*1b840*/  IMAD.X R21, RZ, RZ, R75, P6 ;  /* 0x000000ffff157224 */ /* 0x000fe200030e064b */
[----:B------:R-:W-:Y:S02]  /*1b850*/  SHF.R.U64 R38, R38, 0x3, RZ ;  /* 0x0000000326267819 */ /* 0x000fe400000012ff */
[----:B------:R-:W-:-:S02]  /*1b860*/  LOP3.LUT R46, R111, R46, RZ, 0x3c, !PT ;  /* 0x0000002e6f2e7212 */ /* 0x000fc400078e3cff */
[----:B------:R-:W-:Y:S02]  /*1b870*/  LOP3.LUT R66, R28, 0x380, RZ, 0xc0, !PT ;  /* 0x000003801c427812 */ /* 0x000fe400078ec0ff */
[C---:B------:R-:W-:Y:S02]  /*1b880*/  IADD3 R62, P2, R74.reuse, 0x8000, RZ ;  /* 0x000080004a3e7810 */ /* 0x040fe40007f5e0ff */
[----:B------:R-:W-:Y:S02]  /*1b890*/  IADD3 R70, P6, R74, 0x8040, RZ ;  /* 0x000080404a467810 */ /* 0x000fe40007fde0ff */
[----:B------:R-:W-:Y:S02]  /*1b8a0*/  LOP3.LUT R14, R14, R141, RZ, 0x3c, !PT ;  /* 0x0000008d0e0e7212 */ /* 0x000fe400078e3cff */
[----:B------:R-:W-:Y:S02]  /*1b8b0*/  LOP3.LUT R111, R72, 0x380, RZ, 0xc0, !PT ;  /* 0x00000380486f7812 */ /* 0x000fe400078ec0ff */
[----:B------:R-:W-:-:S02]  /*1b8c0*/  LOP3.LUT R74, R9, R74, RZ, 0x3c, !PT ;  /* 0x0000004a094a7212 */ /* 0x000fc400078e3cff */
[----:B------:R-:W-:Y:S02]  /*1b8d0*/  LOP3.LUT R141, R54, 0x380, RZ, 0xc0, !PT ;  /* 0x00000380368d7812 */ /* 0x000fe400078ec0ff */
[----:B------:R-:W-:Y:S02]  /*1b8e0*/  SHF.R.U64 R143, R143, 0x3, RZ ;  /* 0x000000038f8f7819 */ /* 0x000fe400000012ff */
[----:B------:R-:W-:Y:S02]  /*1b8f0*/  LOP3.LUT R38, R38, R145, RZ, 0x3c, !PT ;  /* 0x0000009126267212 */ /* 0x000fe400078e3cff */
[----:B------:R-:W-:Y:S01]  /*1b900*/  SHF.R.U64 R3, R66, 0x3, RZ ;  /* 0x0000000342037819 */ /* 0x000fe200000012ff */
[--C-:B------:R-:W-:Y:S01]  /*1b910*/  IMAD.X R55, RZ, RZ, R75.reuse, P4 ;  /* 0x000000ffff377224 */ /* 0x100fe200020e064b */
[----:B------:R-:W-:Y:S01]  /*1b920*/  LOP3.LUT R145, R62, 0x380, RZ, 0xc0, !PT ;  /* 0x000003803e917812 */ /* 0x000fe200078ec0ff */
[--C-:B------:R-:W-:Y:S01]  /*1b930*/  IMAD.X R59, RZ, RZ, R75.reuse, P3 ;  /* 0x000000ffff3b7224 */ /* 0x100fe200018e064b */
[----:B------:R-:W-:Y:S01]  /*1b940*/  SHF.R.U64 R111, R111, 0x3, RZ ;  /* 0x000000036f6f7819 */ /* 0x000fe200000012ff */
[--C-:B------:R-:W-:Y:S01]  /*1b950*/  IMAD.X R67, RZ, RZ, R75.reuse, P1 ;  /* 0x000000ffff437224 */ /* 0x100fe200008e064b */
[-C--:B------:R-:W-:Y:S01]  /*1b960*/  IADD3.X R47, RZ, R75.reuse, RZ, P0, !PT ;  /* 0x0000004bff2f7210 */ /* 0x080fe200007fe4ff */
[----:B------:R-:W-:Y:S01]  /*1b970*/  IMAD.X R71, RZ, RZ, R75, P6 ;  /* 0x000000ffff477224 */ /* 0x000fe200030e064b */
[----:B------:R-:W-:-:S02]  /*1b980*/  IADD3.X R63, RZ, R75, RZ, P2, !PT ;  /* 0x0000004bff3f7210 */ /* 0x000fc400017fe4ff */
[-C--:B------:R-:W-:Y:S02]  /*1b990*/  IADD3.X R9, RZ, R75.reuse, RZ, P5, !PT ;  /* 0x0000004bff097210 */ /* 0x080fe40002ffe4ff */
[----:B------:R-:W-:Y:S02]  /*1b9a0*/  SHF.R.U64 R141, R141, 0x3, RZ ;  /* 0x000000038d8d7819 */ /* 0x000fe400000012ff */
[----:B------:R-:W-:Y:S01]  /*1b9b0*/  MOV R74, R74 ;  /* 0x0000004a004a7202 */ /* 0x000fe20000000f00 */
[----:B------:R-:W-:Y:S01]  /*1b9c0*/  BAR.SYNC.DEFER_BLOCKING 0x1, 0x100 ;  /* 0x0044000000007b1d */ /* 0x000fe20000010000 */
[----:B------:R-:W-:Y:S02]  /*1b9d0*/  LOP3.LUT R58, R143, R58, RZ, 0x3c, !PT ;  /* 0x0000003a8f3a7212 */ /* 0x000fe400078e3cff */
[----:B------:R-:W-:Y:S02]  /*1b9e0*/  LOP3.LUT R75, R70, 0x380, RZ, 0xc0, !PT ;  /* 0x00000380464b7812 */ /* 0x000fe400078ec0ff */
[----:B------:R-:W-:-:S02]  /*1b9f0*/  LOP3.LUT R66, R3, R28, RZ, 0x3c, !PT ;  /* 0x0000001c03427212 */ /* 0x000fc400078e3cff */
[----:B------:R-:W-:Y:S02]  /*1ba00*/  MOV R10, R10 ;  /* 0x0000000a000a7202 */ /* 0x000fe40000000f00 */
[----:B------:R-:W-:Y:S02]  /*1ba10*/  SHF.R.U64 R145, R145, 0x3, RZ ;  /* 0x0000000391917819 */ /* 0x000fe400000012ff */
[----:B------:R-:W-:Y:S02]  /*1ba20*/  LOP3.LUT R8, R111, R72, RZ, 0x3c, !PT ;  /* 0x000000486f087212 */ /* 0x000fe400078e3cff */
[----:B------:R-:W-:Y:S02]  /*1ba30*/  LOP3.LUT R54, R141, R54, RZ, 0x3c, !PT ;  /* 0x000000368d367212 */ /* 0x000fe400078e3cff */
[----:B------:R-:W-:Y:S02]  /*1ba40*/  MOV R14, R14 ;  /* 0x0000000e000e7202 */ /* 0x000fe40000000f00 */
[----:B------:R-:W-:-:S02]  /*1ba50*/  SHF.R.U64 R75, R75, 0x3, RZ ;  /* 0x000000034b4b7819 */ /* 0x000fc400000012ff */
[----:B------:R-:W-:Y:S02]  /*1ba60*/  MOV R20, R20 ;  /* 0x0000001400147202 */ /* 0x000fe40000000f00 */
[----:B------:R-:W-:Y:S02]  /*1ba70*/  MOV R3, R58 ;  /* 0x0000003a00037202 */ /* 0x000fe40000000f00 */
[----:B------:R-:W-:Y:S01]  /*1ba80*/  MOV R38, R38 ;  /* 0x0000002600267202 */ /* 0x000fe20000000f00 */
[----:B------:R-:W-:Y:S01]  /*1ba90*/  STSM.16.M88.4 [R74], R24 ;  /* 0x000000184a007844 */ /* 0x000fe20000000200 */
[----:B------:R-:W-:Y:S02]  /*1baa0*/  MOV R0, R66 ;  /* 0x0000004200007202 */ /* 0x000fe40000000f00 */
[----:B------:R-:W-:Y:S01]  /*1bab0*/  F2FP.F16.F32.PACK_AB R58, R61, R60 ;  /* 0x0000003c3d3a723e */ /* 0x000fe200000000ff */
[----:B------:R0:W-:Y:S01]  /*1bac0*/  STSM.16.M88.4 [R10], R32 ;  /* 0x000000200a007844 */ /* 0x0001e20000000200 */
[----:B------:R-:W-:-:S02]  /*1bad0*/  F2FP.F16.F32.PACK_AB R59, R129, R112 ;  /* 0x00000070813b723e */ /* 0x000fc400000000ff */
[----:B------:R-:W-:Y:S02]  /*1bae0*/  LOP3.LUT R62, R145, R62, RZ, 0x3c, !PT ;  /* 0x0000003e913e7212 */ /* 0x000fe400078e3cff */
[----:B------:R-:W-:Y:S02]  /*1baf0*/  MOV R46, R46 ;  /* 0x0000002e002e7202 */ /* 0x000fe40000000f00 */
[----:B------:R-:W-:Y:S02]  /*1bb00*/  MOV R21, R8 ;  /* 0x0000000800157202 */ /* 0x000fe40000000f00 */
[----:B------:R-:W-:Y:S02]  /*1bb10*/  F2FP.F16.F32.PACK_AB R66, R69, R68 ;  /* 0x000000444542723e */ /* 0x000fe400000000ff */
[----:B------:R-:W-:Y:S01]  /*1bb20*/  F2FP.F16.F32.PACK_AB R67, R127, R121 ;  /* 0x000000797f43723e */ /* 0x000fe200000000ff */
[----:B------:R-:W-:Y:S01]  /*1bb30*/  STSM.16.M88.4 [R14], R40 ;  /* 0x000000280e007844 */ /* 0x000fe20000000200 */
[----:B------:R-:W-:-:S02]  /*1bb40*/  MOV R54, R54 ;  /* 0x0000003600367202 */ /* 0x000fc40000000f00 */
[----:B------:R-:W-:Y:S02]  /*1bb50*/  F2FP.F16.F32.PACK_AB R8, R73, R4 ;  /* 0x000000044908723e */ /* 0x000fe400000000ff */
[----:B------:R-:W-:Y:S02]  /*1bb60*/  F2FP.F16.F32.PACK_AB R9, R126, R122 ;  /* 0x0000007a7e09723e */ /* 0x000fe400000000ff */
[----:B0-----:R-:W-:Y:S02]  /*1bb70*/  F2FP.F16.F32.PACK_AB R10, R77, R76 ;  /* 0x0000004c4d0a723e */ /* 0x001fe400000000ff */
[----:B------:R-:W-:Y:S01]  /*1bb80*/  F2FP.F16.F32.PACK_AB R11, R125, R78 ;  /* 0x0000004e7d0b723e */ /* 0x000fe200000000ff */
[----:B------:R-:W-:Y:S01]  /*1bb90*/  STSM.16.M88.4 [R20], R48 ;  /* 0x0000003014007844 */ /* 0x000fe20000000200 */
[----:B------:R-:W-:Y:S02]  /*1bba0*/  LOP3.LUT R70, R75, R70, RZ, 0x3c, !PT ;  /* 0x000000464b467212 */ /* 0x000fe400078e3cff */
[----:B------:R-:W-:Y:S01]  /*1bbb0*/  MOV R62, R62 ;  /* 0x0000003e003e7202 */ /* 0x000fe20000000f00 */
[----:B------:R-:W-:Y:S01]  /*1bbc0*/  STSM.16.M88.4 [R38], R56 ;  /* 0x0000003826007844 */ /* 0x000fe20000000200 */
[----:B------:R-:W-:-:S02]  /*1bbd0*/  ISETP.NE.U32.AND P0, PT, RZ, UR4, PT ;  /* 0x00000004ff007c0c */ /* 0x000fc4000bf05070 */
[----:B----4-:R-:W-:Y:S01]  /*1bbe0*/  IADD3 R24, P1, R102, UR4, RZ ;  /* 0x0000000466187c10 */ /* 0x010fe2000ff3e0ff */
[----:B------:R-:W-:Y:S01]  /*1bbf0*/  STSM.16.M88.4 [R46], R64 ;  /* 0x000000402e007844 */ /* 0x000fe20000000200 */
[----:B------:R-:W-:-:S03]  /*1bc00*/  MOV R70, R70 ;  /* 0x0000004600467202 */ /* 0x000fc60000000f00 */
[----:B------:R0:W-:Y:S01]  /*1bc10*/  STSM.16.M88.4 [R54], R8 ;  /* 0x0000000836007844 */ /* 0x0001e20000000200 */
[----:B------:R-:W-:Y:S02]  /*1bc20*/  ISETP.NE.AND.EX P0, PT, RZ, UR5, PT, P0 ;  /* 0x00000005ff007c0c */ /* 0x000fe4000bf05300 */
[----:B------:R-:W-:Y:S01]  /*1bc30*/  IADD3.X R25, R94, UR5, RZ, P1, !PT ;  /* 0x000000055e197c10 */ /* 0x000fe20008ffe4ff */
[----:B------:R2:W-:Y:S01]  /*1bc40*/  STSM.16.M88.4 [R3], R80 ;  /* 0x0000005003007844 */ /* 0x0005e20000000200 */
[----:B------:R-:W-:-:S03]  /*1bc50*/  ULDC.64 UR4, c[0x0][0xc08] ;  /* 0x0003020000047ab9 */ /* 0x000fc60000000a00 */
[----:B------:R-:W-:Y:S01]  /*1bc60*/  STSM.16.M88.4 [R62], R88 ;  /* 0x000000583e007844 */ /* 0x000fe20000000200 */
[----:B------:R-:W-:-:S03]  /*1bc70*/  ISETP.NE.U32.AND P2, PT, RZ, UR4, PT ;  /* 0x00000004ff007c0c */ /* 0x000fc6000bf45070 */
[----:B------:R3:W-:Y:S01]  /*1bc80*/  STSM.16.M88.4 [R0], R96 ;  /* 0x0000006000007844 */ /* 0x0007e20000000200 */
[----:B0-----:R-:W-:Y:S02]  /*1bc90*/  F2FP.F16.F32.PACK_AB R8, R113, R139 ;  /* 0x0000008b7108723e */ /* 0x001fe400000000ff */
[----:B------:R-:W-:Y:S02]  /*1bca0*/  F2FP.F16.F32.PACK_AB R9, R115, R114 ;  /* 0x000000727309723e */ /* 0x000fe400000000ff */
[----:B------:R-:W-:Y:S02]  /*1bcb0*/  F2FP.F16.F32.PACK_AB R10, R117, R116 ;  /* 0x00000074750a723e */ /* 0x000fe400000000ff */
[----:B------:R-:W-:Y:S01]  /*1bcc0*/  F2FP.F16.F32.PACK_AB R11, R119, R118 ;  /* 0x00000076770b723e */ /* 0x000fe200000000ff */
[----:B------:R0:W-:Y:S01]  /*1bcd0*/  STSM.16.M88.4 [R70], R104 ;  /* 0x0000006846007844 */ /* 0x0001e20000000200 */
[----:B------:R-:W-:Y:S01]  /*1bce0*/  ISETP.NE.AND.EX P2, PT, RZ, UR5, PT, P2 ;  /* 0x00000005ff007c0c */ /* 0x000fe2000bf45320 */
[----:B------:R-:W-:Y:S01]  /*1bcf0*/  IMAD.MOV.U32 R20, RZ, RZ, RZ ;  /* 0x000000ffff147224 */ /* 0x000fe200078e00ff */
[----:B--2---:R-:W2:Y:S01]  /*1bd00*/  LDC R3, c[0x0][0xbe8] ;  /* 0x0002fa00ff037b82 */ /* 0x004ea20000000800 */
[----:B------:R0:W-:Y:S07]  /*1bd10*/  STSM.16.M88.4 [R21], R8 ;  /* 0x0000000815007844 */ /* 0x0001ee0000000200 */
[----:B------:R-:W-:Y:S03]  /*1bd20*/  BAR.SYNC.DEFER_BLOCKING 0x1, 0x100 ;  /* 0x0044000000007b1d */ /* 0x000fe60000010000 */
[----:B------:R-:W-:-:S03]  /*1bd30*/  @P2 IADD3 R14, P3, R102, UR4, RZ ;  /* 0x00000004660e2c10 */ /* 0x000fc6000ff7e0ff */
[----:B------:R-:W-:Y:S02]  /*1bd40*/  ULDC UR4, c[0x0][0xa88] ;  /* 0x0002a20000047ab9 */ /* 0x000fe40000000800 */
[----:B------:R-:W-:Y:S01]  /*1bd50*/  IMAD.U32 R4, RZ, RZ, UR4 ;  /* 0x00000004ff047e24 */ /* 0x000fe2000f8e00ff */
[----:B------:R-:W-:Y:S01]  /*1bd60*/  @P2 IADD3.X R15, R94, UR5, RZ, P3, !PT ;  /* 0x000000055e0f2c10 */ /* 0x000fe20009ffe4ff */
[----:B------:R0:W5:Y:S04]  /*1bd70*/  @P0 LDG.E R20, desc[UR60][R24.64] ;  /* 0x0000003c18140981 */ /* 0x000168000c1e1900 */
[----:B------:R0:W5:Y:S01]  /*1bd80*/  @P2 LDG.E R4, desc[UR60][R14.64] ;  /* 0x0000003c0e042981 */ /* 0x000162000c1e1900 */
[----:B--2---:R-:W-:-:S13]  /*1bd90*/  ISETP.NE.AND P1, PT, R3, 0x1, PT ;  /* 0x000000010300780c */ /* 0x004fda0003f25270 */
[----:B---3--:R-:W2:Y:S08]  /*1bda0*/  @P1 LDC R0, c[0x0][0xbec] ;  /* 0x0002fb00ff001b82 */ /* 0x008eb00000000800 */
[----:B------:R-:W3:Y:S01]  /*1bdb0*/  @P1 LDC R27, c[0x0][0xbf0] ;  /* 0x0002fc00ff1b1b82 */ /* 0x000ee20000000800 */
[----:B0-----:R-:W-:Y:S05]  /*1bdc0*/  @P2 BRA `(.L_x_6205) ;  /* 0x0000000000102947 */ /* 0x001fea0003800000 */
[----:B------:R-:W-:Y:S05]  /*1bdd0*/  @!P0 BRA `(.L_x_6205) ;  /* 0x00000000000c8947 */ /* 0x000fea0003800000 */
[----:B------:R-:W4:Y:S04]  /*1bde0*/  LDG.E R7, desc[UR60][R24.64] ;  /* 0x0000003c18077981 */ /* 0x000f28000c1e1900 */
[----:B-----5:R-:W4:Y:S02]  /*1bdf0*/  LDG.E R4, desc[UR60][R24.64+0x4] ;  /* 0x0000043c18047981 */ /* 0x020f24000c1e1900 */
[----:B----4-:R-:W-:-:S07]  /*1be00*/  IADD3 R4, -R7, R4, RZ ;  /* 0x0000000407047210 */ /* 0x010fce0007ffe1ff */
.L_x_6205:
[----:B------:R-:W4:Y:S01]  /*1be10*/  LDL R7, [R1+0x38] ;  /* 0x0000380001077983 */ /* 0x000f220000100800 */
[----:B------:R-:W-:Y:S01]  /*1be20*/  ULDC.64 UR4, c[0x0][0xb90] ;  /* 0x0002e40000047ab9 */ /* 0x000fe20000000a00 */
[----:B-----5:R-:W-:Y:S01]  /*1be30*/  SHF.R.S32.HI R21, RZ, 0x1f, R20 ;  /* 0x0000001fff157819 */ /* 0x020fe20000011414 */
[----:B------:R-:W0:Y:S01]  /*1be40*/  @P1 LDC R69, c[0x0][0xbec] ;  /* 0x0002fb00ff451b82 */ /* 0x000e220000000800 */
[----:B------:R-:W3:Y:S04]  /*1be50*/  LDL.LU R14, [R1+0x58] ;  /* 0x00005800010e7983 */ /* 0x000ee80000300800 */
[----:B------:R-:W3:Y:S03]  /*1be60*/  LDL.LU R10, [R1+0x4c] ;  /* 0x00004c00010a7983 */ /* 0x000ee60000300800 */
[----:B------:R-:W1:Y:S01]  /*1be70*/  @P1 LDC R71, c[0x0][0xbf0] ;  /* 0x0002fc00ff471b82 */ /* 0x000e620000000800 */
[----:B------:R-:W3:Y:S04]  /*1be80*/  LDL.LU R70, [R1+0x40] ;  /* 0x0000400001467983 */ /* 0x000ee80000300800 */
[----:B------:R-:W3:Y:S04]  /*1be90*/  LDL R68, [R1+0x5c] ;  /* 0x00005c0001447983 */ /* 0x000ee80000100800 */
[----:B------:R-:W3:Y:S04]  /*1bea0*/  LDL R66, [R1+0x3c] ;  /* 0x00003c0001427983 */ /* 0x000ee80000100800 */
[----:B------:R-:W3:Y:S01]  /*1beb0*/  LDL R34, [R1+0x80] ;  /* 0x0000800001227983 */ /* 0x000ee20000100800 */
[----:B----4-:R-:W-:-:S04]  /*1bec0*/  IMAD.IADD R25, R7, 0x1, R225 ;  /* 0x0000000107197824 */ /* 0x010fc800078e02e1 */
[----:B--2---:R-:W-:-:S04]  /*1bed0*/  @P1 IMAD.HI.U32 R0, R25, R0, RZ ;  /* 0x0000000019001227 */ /* 0x004fc800078e00ff */
[----:B------:R-:W-:Y:S01]  /*1bee0*/  IMAD.MOV.U32 R11, RZ, RZ, R25 ;  /* 0x000000ffff0b7224 */ /* 0x000fe200078e0019 */
[----:B---3--:R-:W-:Y:S02]  /*1bef0*/  @P1 SHF.R.U32.HI R11, RZ, R27, R0 ;  /* 0x0000001bff0b1219 */ /* 0x008fe40000011600 */
[----:B------:R-:W2:Y:S01]  /*1bf00*/  LDL R27, [R1+0x60] ;  /* 0x00006000011b7983 */ /* 0x000ea20000100800 */
[----:B------:R-:W-:Y:S01]  /*1bf10*/  SHF.R.S32.HI R64, RZ, 0x1f, R70 ;  /* 0x0000001fff407819 */ /* 0x000fe20000011446 */
[----:B------:R-:W-:Y:S01]  /*1bf20*/  IMAD.WIDE.U32 R8, R70, UR4, R20 ;  /* 0x0000000446087c25 */ /* 0x000fe2000f8e0014 */
[----:B------:R-:W-:Y:S02]  /*1bf30*/  SEL R28, R10, RZ, !P0 ;  /* 0x000000ff0a1c7207 */ /* 0x000fe40004000000 */
[----:B------:R-:W-:Y:S01]  /*1bf40*/  SEL R0, R14, RZ, !P0 ;  /* 0x000000ff0e007207 */ /* 0x000fe20004000000 */
[----:B------:R-:W-:-:S04]  /*1bf50*/  IMAD R7, R64, UR4, RZ ;  /* 0x0000000440077c24 */ /* 0x000fc8000f8e02ff */
[----:B------:R-:W-:Y:S01]  /*1bf60*/  IMAD R15, R70, UR5, R7 ;  /* 0x00000005460f7c24 */ /* 0x000fe2000f8e0207 */
[----:B------:R-:W-:Y:S01]  /*1bf70*/  LEA R7, R68, R224, 0x6 ;  /* 0x000000e044077211 */ /* 0x000fe200078e30ff */
[----:B------:R-:W-:Y:S01]  /*1bf80*/  IMAD.MOV R10, RZ, RZ, -R11 ;  /* 0x000000ffff0a7224 */ /* 0x000fe200078e0a0b */
[----:B------:R-:W-:Y:S01]  /*1bf90*/  ULDC.64 UR4, c[0x0][0xb98] ;  /* 0x0002e60000047ab9 */ /* 0x000fe20000000a00 */
[----:B------:R-:W-:Y:S02]  /*1bfa0*/  IMAD.IADD R9, R9, 0x1, R15 ;  /* 0x0000000109097824 */ /* 0x000fe400078e020f */
[----:B------:R-:W-:-:S04]  /*1bfb0*/  IMAD.WIDE R12, R7, 0x2, R12 ;  /* 0x00000002070c7825 */ /* 0x000fc800078e020c */
[----:B------:R-:W-:-:S04]  /*1bfc0*/  IMAD.WIDE.U32 R8, R28, UR4, R8 ;  /* 0x000000041c087c25 */ /* 0x000fc8000f8e0008 */
[----:B------:R-:W-:Y:S02]  /*1bfd0*/  IMAD R15, R0, UR4, RZ ;  /* 0x00000004000f7c24 */ /* 0x000fe4000f8e02ff */
        /* <DEDUP_REMOVED lines=12> */
[----:B------:R-:W-:-:S03]  /*1c0a0*/  LOP3.LUT R8, R25, 0x380, RZ, 0xc0, !PT ;  /* 0x0000038019087812 */ /* 0x000fc600078ec0ff */
[----:B------:R-:W-:Y:S02]  /*1c0b0*/  IADD3 R7, R11, R9, RZ ;  /* 0x000000090b077210 */ /* 0x000fe40007ffe0ff */
[----:B------:R-:W-:Y:S02]  /*1c0c0*/  LEA R11, P0, R10, UR4, 0x2 ;  /* 0x000000040a0b7c11 */ /* 0x000fe4000f8010ff */
[----:B------:R-:W-:Y:S02]  /*1c0d0*/  SHF.R.U64 R8, R8, 0x3, RZ ;  /* 0x0000000308087819 */ /* 0x000fe400000012ff */
[----:B------:R-:W-:Y:S01]  /*1c0e0*/  LEA.HI.X R26, R10, UR5, R7, 0x2, P0 ;  /* 0x000000050a1a7c11 */ /* 0x000fe200080f1407 */
[----:B------:R-:W-:Y:S01]  /*1c0f0*/  ULDC.64 UR4, c[0x0][0xaa0] ;  /* 0x0002a80000047ab9 */ /* 0x000fe20000000a00 */
[----:B------:R-:W-:Y:S01]  /*1c100*/  LOP3.LUT R8, R8, R25, RZ, 0x3c, !PT ;  /* 0x0000001908087212 */ /* 0x000fe200078e3cff */
[----:B------:R-:W-:Y:S01]  /*1c110*/  IMAD R21, R21, UR4, RZ ;  /* 0x0000000415157c24 */ /* 0x000fe2000f8e02ff */
[----:B------:R-:W-:-:S02]  /*1c120*/  IADD3 R37, P0, R12, 0x5000, RZ ;  /* 0x000050000c257810 */ /* 0x000fc40007f1e0ff */
[C---:B------:R-:W-:Y:S02]  /*1c130*/  IADD3 R15, P6, R12.reuse, 0x2000, RZ ;  /* 0x000020000c0f7810 */ /* 0x040fe40007fde0ff */
[C---:B------:R-:W-:Y:S02]  /*1c140*/  IADD3 R25, P5, R12.reuse, 0x3000, RZ ;  /* 0x000030000c197810 */ /* 0x040fe40007fbe0ff */
[C---:B------:R-:W-:Y:S01]  /*1c150*/  IADD3 R33, P4, R12.reuse, 0x4000, RZ ;  /* 0x000040000c217810 */ /* 0x040fe20007f9e0ff */
[----:B------:R-:W-:Y:S01]  /*1c160*/  IMAD.X R9, RZ, RZ, R13, P2 ;  /* 0x000000ffff097224 */ /* 0x000fe200010e060d */
[----:B------:R-:W-:Y:S01]  /*1c170*/  IADD3 R41, P3, R12, 0x6000, RZ ;  /* 0x000060000c297810 */ /* 0x000fe20007f7e0ff */
[C---:B------:R-:W-:Y:S01]  /*1c180*/  IMAD R67, R20.reuse, UR5, R21 ;  /* 0x0000000514437c24 */ /* 0x040fe2000f8e0215 */
[----:B------:R-:W-:Y:S01]  /*1c190*/  LOP3.LUT R36, R37, 0x380, RZ, 0xc0, !PT ;  /* 0x0000038025247812 */ /* 0x000fe200078ec0ff */
[----:B------:R-:W-:Y:S01]  /*1c1a0*/  IMAD.WIDE.U32 R20, R20, UR4, RZ ;  /* 0x0000000414147c25 */ /* 0x000fe2000f8e00ff */
[----:B------:R-:W-:Y:S01]  /*1c1b0*/  IADD3 R45, P2, R12, 0x7000, RZ ;  /* 0x000070000c2d7810 */ /* 0x000fe20007f5e0ff */
[----:B------:R-:W-:Y:S01]  /*1c1c0*/  SHFL.IDX PT, R54, R11, RZ, 0x1c1f ;  /* 0x001c1fff0b367589 */ /* 0x000fe200000e0000 */
[----:B------:R-:W-:Y:S01]  /*1c1d0*/  LOP3.LUT R14, R15, 0x380, RZ, 0xc0, !PT ;  /* 0x000003800f0e7812 */ /* 0x000fe200078ec0ff */
[----:B------:R-:W-:Y:S01]  /*1c1e0*/  ULDC.64 UR4, c[0x0][0xae8] ;  /* 0x0002ba0000047ab9 */ /* 0x000fe20000000a00 */
[----:B------:R-:W-:-:S02]  /*1c1f0*/  LOP3.LUT R24, R25, 0x380, RZ, 0xc0, !PT ;  /* 0x0000038019187812 */ /* 0x000fc400078ec0ff */
[----:B------:R-:W-:Y:S01]  /*1c200*/  LOP3.LUT R32, R33, 0x380, RZ, 0xc0, !PT ;  /* 0x0000038021207812 */ /* 0x000fe200078ec0ff */
[----:B------:R-:W3:Y:S01]  /*1c210*/  SHFL.IDX PT, R55, R26, RZ, 0x1c1f ;  /* 0x001c1fff1a377589 */ /* 0x000ee200000e0000 */
[----:B------:R-:W-:Y:S01]  /*1c220*/  LOP3.LUT R40, R41, 0x380, RZ, 0xc0, !PT ;  /* 0x0000038029287812 */ /* 0x000fe200078ec0ff */
[----:B------:R-:W-:Y:S01]  /*1c230*/  IMAD R66, R66, 0x20, R68 ;  /* 0x0000002042427824 */ /* 0x000fe200078e0244 */
[----:B------:R-:W-:Y:S01]  /*1c240*/  SHF.R.U64 R36, R36, 0x3, RZ ;  /* 0x0000000324247819 */ /* 0x000fe200000012ff */
[----:B------:R-:W-:Y:S01]  /*1c250*/  SHFL.IDX PT, R58, R11, 0x1, 0x1c1f ;  /* 0x003c1f000b3a7f89 */ /* 0x000fe200000e0000 */
[----:B------:R-:W-:Y:S01]  /*1c260*/  LOP3.LUT R44, R45, 0x380, RZ, 0xc0, !PT ;  /* 0x000003802d2c7812 */ /* 0x000fe200078ec0ff */
[----:B------:R-:W-:Y:S01]  /*1c270*/  IMAD.IADD R34, R34, 0x1, R225 ;  /* 0x0000000122227824 */ /* 0x000fe200078e02e1 */
[----:B------:R-:W-:Y:S01]  /*1c280*/  SHF.R.U64 R14, R14, 0x3, RZ ;  /* 0x000000030e0e7819 */ /* 0x000fe200000012ff */
[----:B------:R-:W4:Y:S01]  /*1c290*/  SHFL.IDX PT, R59, R26, 0x1, 0x1c1f ;  /* 0x003c1f001a3b7f89 */ /* 0x000f2200000e0000 */
[----:B------:R-:W-:-:S02]  /*1c2a0*/  SHF.R.U64 R24, R24, 0x3, RZ ;  /* 0x0000000318187819 */ /* 0x000fc400000012ff */
[----:B------:R-:W-:Y:S01]  /*1c2b0*/  SHF.R.U64 R32, R32, 0x3, RZ ;  /* 0x0000000320207819 */ /* 0x000fe200000012ff */
[----:B------:R-:W-:Y:S01]  /*1c2c0*/  IMAD R64, R64, UR4, RZ ;  /* 0x0000000440407c24 */ /* 0x000fe2000f8e02ff */
[----:B------:R-:W-:Y:S02]  /*1c2d0*/  SHF.R.U64 R40, R40, 0x3, RZ ;  /* 0x0000000328287819 */ /* 0x000fe400000012ff */
[----:B------:R-:W-:Y:S01]  /*1c2e0*/  IADD3 R21, R21, R67, RZ ;  /* 0x0000004315157210 */ /* 0x000fe20007ffe0ff */
[----:B------:R-:W-:Y:S01]  /*1c2f0*/  IMAD R65, R4, R3, RZ ;  /* 0x0000000304417224 */ /* 0x000fe200078e02ff */
[----:B------:R-:W-:Y:S01]  /*1c300*/  LOP3.LUT R36, R36, R37, RZ, 0x3c, !PT ;  /* 0x0000002524247212 */ /* 0x000fe200078e3cff */
[----:B------:R-:W-:Y:S01]  /*1c310*/  IMAD.IADD R66, R225, 0x1, R66 ;  /* 0x00000001e1427824 */ /* 0x000fe200078e0242 */
[----:B------:R-:W-:Y:S01]  /*1c320*/  SHF.R.U64 R44, R44, 0x3, RZ ;  /* 0x000000032c2c7819 */ /* 0x000fe200000012ff */
[----:B------:R-:W-:Y:S01]  /*1c330*/  VIADD R10, R34, 0x8 ;  /* 0x00000008220a7836 */ /* 0x000fe20000000000 */
[----:B------:R-:W-:Y:S01]  /*1c340*/  LOP3.LUT R14, R14, R15, RZ, 0x3c, !PT ;  /* 0x0000000f0e0e7212 */ /* 0x000fe200078e3cff */
[----:B------:R-:W-:Y:S01]  /*1c350*/  IMAD.X R15, RZ, RZ, R13, P6 ;  /* 0x000000ffff0f7224 */ /* 0x000fe200030e060d */
[----:B------:R-:W-:-:S02]  /*1c360*/  LOP3.LUT R24, R24, R25, RZ, 0x3c, !PT ;  /* 0x0000001918187212 */ /* 0x000fc400078e3cff */
[----:B------:R-:W-:Y:S01]  /*1c370*/  LOP3.LUT R32, R32, R33, RZ, 0x3c, !PT ;  /* 0x0000002120207212 */ /* 0x000fe200078e3cff */
[--C-:B------:R-:W-:Y:S01]  /*1c380*/  IMAD.X R33, RZ, RZ, R13.reuse, P4 ;  /* 0x000000ffff217224 */ /* 0x100fe200020e060d */
[----:B------:R-:W-:Y:S01]  /*1c390*/  IADD3.X R37, RZ, R13, RZ, P0, !PT ;  /* 0x0000000dff257210 */ /* 0x000fe200007fe4ff */
[----:B------:R-:W-:Y:S01]  /*1c3a0*/  IMAD R67, R70, UR5, R64 ;  /* 0x0000000546437c24 */ /* 0x000fe2000f8e0240 */
[----:B------:R-:W-:Y:S01]  /*1c3b0*/  LOP3.LUT R40, R40, R41, RZ, 0x3c, !PT ;  /* 0x0000002928287212 */ /* 0x000fe200078e3cff */
[----:B------:R-:W-:Y:S01]  /*1c3c0*/  IMAD.X R41, RZ, RZ, R13, P3 ;  /* 0x000000ffff297224 */ /* 0x000fe200018e060d */
[----:B------:R-:W-:Y:S01]  /*1c3d0*/  IADD3.X R25, RZ, R13, RZ, P5, !PT ;  /* 0x0000000dff197210 */ /* 0x000fe20002ffe4ff */
[----:B------:R-:W-:Y:S01]  /*1c3e0*/  IMAD.WIDE.U32 R20, R70, UR4, R20 ;  /* 0x0000000446147c25 */ /* 0x000fe2000f8e0014 */
[C---:B------:R-:W-:Y:S01]  /*1c3f0*/  IADD3 R49, P6, R12.reuse, 0x8000, RZ ;  /* 0x000080000c317810 */ /* 0x040fe20007fde0ff */
[----:B------:R-:W-:Y:S01]  /*1c400*/  ULDC.64 UR4, c[0x0][0xaf0] ;  /* 0x0002bc0000047ab9 */ /* 0x000fe20000000a00 */
[----:B------:R-:W-:-:S02]  /*1c410*/  IADD3 R53, P5, R12, 0x9000, RZ ;  /* 0x000090000c357810 */ /* 0x000fc40007fbe0ff */
[----:B------:R-:W-:Y:S01]  /*1c420*/  IADD3 R57, P4, R12, 0xa000, RZ ;  /* 0x0000a0000c397810 */ /* 0x000fe20007f9e0ff */
[----:B0-----:R-:W-:Y:S01]  /*1c430*/  @P1 IMAD.HI.U32 R64, R66, R69, RZ ;  /* 0x0000004542401227 */ /* 0x001fe200078e00ff */
[----:B------:R-:W-:Y:S02]  /*1c440*/  LOP3.LUT R44, R44, R45, RZ, 0x3c, !PT ;  /* 0x0000002d2c2c7212 */ /* 0x000fe400078e3cff */
[----:B------:R-:W-:Y:S02]  /*1c450*/  IADD3 R7, P3, R12, 0xb000, RZ ;  /* 0x0000b0000c077810 */ /* 0x000fe40007f7e0ff */
[----:B------:R-:W-:Y:S02]  /*1c460*/  IADD3.X R45, RZ, R13, RZ, P2, !PT ;  /* 0x0000000dff2d7210 */ /* 0x000fe400017fe4ff */
[----:B------:R-:W-:Y:S02]  /*1c470*/  LOP3.LUT R48, R49, 0x380, RZ, 0xc0, !PT ;  /* 0x0000038031307812 */ /* 0x000fe400078ec0ff */
[----:B------:R-:W-:-:S02]  /*1c480*/  LOP3.LUT R52, R53, 0x380, RZ, 0xc0, !PT ;  /* 0x0000038035347812 */ /* 0x000fc400078ec0ff */
[----:B------:R-:W-:Y:S02]  /*1c490*/  LOP3.LUT R56, R57, 0x380, RZ, 0xc0, !PT ;  /* 0x0000038039387812 */ /* 0x000fe400078ec0ff */
[----:B------:R-:W-:Y:S02]  /*1c4a0*/  LOP3.LUT R61, R12, 0x380, RZ, 0xc0, !PT ;  /* 0x000003800c3d7812 */ /* 0x000fe400078ec0ff */
[----:B------:R-:W-:Y:S02]  /*1c4b0*/  LOP3.LUT R4, R7, 0x380, RZ, 0xc0, !PT ;  /* 0x0000038007047812 */ /* 0x000fe400078ec0ff */
[----:B------:R-:W-:Y:S01]  /*1c4c0*/  IADD3 R21, R21, R67, RZ ;  /* 0x0000004315157210 */ /* 0x000fe20007ffe0ff */
[----:B------:R-:W-:Y:S01]  /*1c4d0*/  IMAD.MOV.U32 R67, RZ, RZ, R66 ;  /* 0x000000ffff437224 */ /* 0x000fe200078e0042 */
[----:B-1----:R-:W-:Y:S01]  /*1c4e0*/  @P1 SHF.R.U32.HI R67, RZ, R71, R64 ;  /* 0x00000047ff431219 */ /* 0x002fe20000011640 */
[----:B------:R-:W-:Y:S01]  /*1c4f0*/  IMAD R69, R0, UR4, RZ ;  /* 0x0000000400457c24 */ /* 0x000fe2000f8e02ff */
[----:B------:R-:W-:-:S02]  /*1c500*/  SHF.R.U64 R48, R48, 0x3, RZ ;  /* 0x0000000330307819 */ /* 0x000fc400000012ff */
[----:B------:R-:W-:Y:S02]  /*1c510*/  SHF.R.U64 R52, R52, 0x3, RZ ;  /* 0x0000000334347819 */ /* 0x000fe400000012ff */
[----:B------:R-:W-:Y:S02]  /*1c520*/  SHF.R.U64 R56, R56, 0x3, RZ ;  /* 0x0000000338387819 */ /* 0x000fe400000012ff */
[----:B------:R-:W-:Y:S02]  /*1c530*/  SHF.R.U64 R61, R61, 0x3, RZ ;  /* 0x000000033d3d7819 */ /* 0x000fe400000012ff */
[----:B------:R-:W-:Y:S01]  /*1c540*/  SHF.R.U64 R4, R4, 0x3, RZ ;  /* 0x0000000304047819 */ /* 0x000fe200000012ff */
[C---:B------:R-:W-:Y:S01]  /*1c550*/  IMAD R69, R28.reuse, UR5, R69 ;  /* 0x000000051c457c24 */ /* 0x040fe2000f8e0245 */
[----:B------:R-:W-:Y:S01]  /*1c560*/  SHF.R.S32.HI R0, RZ, 0x1f, R67 ;  /* 0x0000001fff007819 */ /* 0x000fe20000011443 */
[----:B------:R-:W-:Y:S01]  /*1c570*/  IMAD.WIDE.U32 R20, R28, UR4, R20 ;  /* 0x000000041c147c25 */ /* 0x000fe2000f8e0014 */
[----:B------:R-:W-:Y:S01]  /*1c580*/  LOP3.LUT R48, R48, R49, RZ, 0x3c, !PT ;  /* 0x0000003130307212 */ /* 0x000fe200078e3cff */
[----:B------:R-:W-:Y:S01]  /*1c590*/  ULDC.64 UR4, c[0x0][0xae0] ;  /* 0x0002b80000047ab9 */ /* 0x000fe20000000a00 */
[----:B------:R-:W-:Y:S01]  /*1c5a0*/  LOP3.LUT R52, R52, R53, RZ, 0x3c, !PT ;  /* 0x0000003534347212 */ /* 0x000fe200078e3cff */
[----:B------:R-:W-:Y:S01]  /*1c5b0*/  IMAD.MOV R28, RZ, RZ, -R67 ;  /* 0x000000ffff1c7224 */ /* 0x000fe200078e0a43 */
[----:B------:R-:W-:Y:S01]  /*1c5c0*/  LOP3.LUT R56, R56, R57, RZ, 0x3c, !PT ;  /* 0x0000003938387212 */ /* 0x000fe200078e3cff */
[--C-:B------:R-:W-:Y:S01]  /*1c5d0*/  IMAD.X R49, RZ, RZ, R13.reuse, P6 ;  /* 0x000000ffff317224 */ /* 0x100fe200030e060d */
[----:B------:R-:W-:Y:S01]  /*1c5e0*/  LOP3.LUT R60, R61, R12, RZ, 0x3c, !PT ;  /* 0x0000000c3d3c7212 */ /* 0x000fe200078e3cff */
[--C-:B------:R-:W-:Y:S01]  /*1c5f0*/  IMAD.X R53, RZ, RZ, R13.reuse, P5 ;  /* 0x000000ffff357224 */ /* 0x100fe200028e060d */
[----:B------:R-:W-:Y:S01]  /*1c600*/  IADD3.X R57, RZ, R13, RZ, P4, !PT ;  /* 0x0000000dff397210 */ /* 0x000fe200027fe4ff */
[--C-:B------:R-:W-:Y:S01]  /*1c610*/  IMAD.X R63, RZ, RZ, R13.reuse, P3 ;  /* 0x000000ffff3f7224 */ /* 0x100fe200018e060d */
[----:B------:R-:W-:Y:S01]  /*1c620*/  LOP3.LUT R62, R4, R7, RZ, 0x3c, !PT ;  /* 0x00000007043e7212 */ /* 0x000fe200078e3cff */
[----:B------:R-:W-:Y:S01]  /*1c630*/  IMAD.MOV.U32 R61, RZ, RZ, R13 ;  /* 0x000000ffff3d7224 */ /* 0x000fe200078e000d */
[----:B------:R-:W-:Y:S01]  /*1c640*/  IADD3 R21, R21, R69, RZ ;  /* 0x0000004515157210 */ /* 0x000fe20007ffe0ff */
[----:B------:R-:W-:-:S02]  /*1c650*/  IMAD R0, R0, UR4, RZ ;  /* 0x0000000400007c24 */ /* 0x000fc4000f8e02ff */
[----:B------:R-:W-:Y:S02]  /*1c660*/  IMAD R3, R3, R28, R66 ;  /* 0x0000001c03037224 */ /* 0x000fe400078e0242 */
[C---:B------:R-:W-:Y:S02]  /*1c670*/  IMAD R69, R67.reuse, UR5, R0 ;  /* 0x0000000543457c24 */ /* 0x040fe4000f8e0200 */
[----:B------:R-:W-:Y:S01]  /*1c680*/  IMAD.WIDE.U32 R20, R67, UR4, R20 ;  /* 0x0000000443147c25 */ /* 0x000fe2000f8e0014 */
[----:B------:R-:W-:Y:S01]  /*1c690*/  SHF.R.S32.HI R0, RZ, 0x1f, R3 ;  /* 0x0000001fff007819 */ /* 0x000fe20000011403 */
[----:B------:R-:W-:Y:S02]  /*1c6a0*/  ULDC.64 UR4, c[0x0][0xad8] ;  /* 0x0002b60000047ab9 */ /* 0x000fe40000000a00 */
[----:B------:R-:W-:Y:S02]  /*1c6b0*/  IMAD.IADD R70, R68, 0x1, R225 ;  /* 0x0000000144467824 */ /* 0x000fe400078e02e1 */
[----:B------:R-:W-:-:S02]  /*1c6c0*/  IMAD.IADD R21, R21, 0x1, R69 ;  /* 0x0000000115157824 */ /* 0x000fc400078e0245 */
[----:B------:R-:W-:Y:S01]  /*1c6d0*/  IMAD R28, R0, UR4, RZ ;  /* 0x00000004001c7c24 */ /* 0x000fe2000f8e02ff */
[----:B------:R-:W-:Y:S01]  /*1c6e0*/  IADD3 R0, R70, 0x20, RZ ;  /* 0x0000002046007810 */ /* 0x000fe20007ffe0ff */
[----:B------:R-:W-:-:S04]  /*1c6f0*/  IMAD.WIDE.U32 R20, R3, UR4, R20 ;  /* 0x0000000403147c25 */ /* 0x000fc8000f8e0014 */
[----:B------:R-:W-:Y:S01]  /*1c700*/  IMAD R67, R3, UR5, R28 ;  /* 0x0000000503437c24 */ /* 0x000fe2000f8e021c */
[----:B------:R-:W-:Y:S01]  /*1c710*/  ULDC.64 UR4, c[0x0][0xa80] ;  /* 0x0002a00000047ab9 */ /* 0x000fe20000000a00 */
[----:B------:R-:W-:Y:S01]  /*1c720*/  ISETP.GE.AND P1, PT, R0, R65, PT ;  /* 0x000000410000720c */ /* 0x000fe20003f26270 */
[----:B------:R-:W-:Y:S01]  /*1c730*/  VIADD R0, R2, 0x30820 ;  /* 0x0003082002007836 */ /* 0x000fe20000000000 */
[----:B------:R-:W-:Y:S02]  /*1c740*/  LEA R64, P3, R20, UR4, 0x1 ;  /* 0x0000000414407c11 */ /* 0x000fe4000f8608ff */
[----:B------:R-:W-:Y:S01]  /*1c750*/  IADD3 R3, R21, R67, RZ ;  /* 0x0000004315037210 */ /* 0x000fe20007ffe0ff */
[----:B------:R-:W-:Y:S01]  /*1c760*/  VIADD R28, R70, 0x40 ;  /* 0x00000040461c7836 */ /* 0x000fe20000000000 */
[----:B------:R-:W-:Y:S02]  /*1c770*/  PRMT R0, RZ, 0x654, R0 ;  /* 0x00000654ff007816 */ /* 0x000fe40000000000 */
[----:B------:R-:W-:Y:S01]  /*1c780*/  LEA.HI.X R3, R20, UR5, R3, 0x1, P3 ;  /* 0x0000000514037c11 */ /* 0x000fe200098f0c03 */
[C---:B------:R-:W-:Y:S01]  /*1c790*/  VIADD R74, R224.reuse, 0x40 ;  /* 0x00000040e04a7836 */ /* 0x040fe20000000000 */
[C---:B------:R-:W-:Y:S01]  /*1c7a0*/  IADD3 R73, R224.reuse, 0x80, RZ ;  /* 0x00000080e0497810 */ /* 0x040fe20007ffe0ff */
[----:B------:R-:W0:Y:S01]  /*1c7b0*/  SHFL.IDX PT, R67, R64, RZ, 0x181f ;  /* 0x00181fff40437589 */ /* 0x000e2200000e0000 */
[----:B------:R-:W-:Y:S03]  /*1c7c0*/  BSSY B1, `(.L_x_6206) ;  /* 0x000002e000017945 */ /* 0x000fe60003800000 */
[----:B------:R-:W1:Y:S01]  /*1c7d0*/  SHFL.IDX PT, R69, R3, RZ, 0x181f ;  /* 0x00181fff03457589 */ /* 0x000e6200000e0000 */
[----:B------:R-:W-:Y:S01]  /*1c7e0*/  SHF.R.S32.HI R71, RZ, 0x1f, R224 ;  /* 0x0000001fff477819 */ /* 0x000fe200000114e0 */
[----:B------:R-:W-:Y:S01]  /*1c7f0*/  VIADD R72, R224, 0x80 ;  /* 0x00000080e0487836 */ /* 0x000fe20000000000 */
[----:B------:R-:W-:-:S02]  /*1c800*/  SHF.R.S32.HI R73, RZ, 0x1f, R73 ;  /* 0x0000001fff497819 */ /* 0x000fc40000011449 */
[----:B--2---:R-:W-:-:S04]  /*1c810*/  LOP3.LUT P0, RZ, R27, 0x3, RZ, 0xc0, !PT ;  /* 0x000000031bff7812 */ /* 0x004fc8000780c0ff */
[-C--:B------:R-:W-:Y:S02]  /*1c820*/  ISETP.GE.OR P2, PT, R34, R65.reuse, P0 ;  /* 0x000000412200720c */ /* 0x080fe40000746670 */
[----:B------:R-:W-:-:S11]  /*1c830*/  ISETP.GE.OR P0, PT, R10, R65, P0 ;  /* 0x000000410a00720c */ /* 0x000fd60000706670 */
[----:B---3--:R-:W-:Y:S04]  /*1c840*/  @!P2 ST.E desc[UR60][R54.64], R5 ;  /* 0x000000053600a985 */ /* 0x008fe8000c10193c */
[----:B----4-:R2:W-:Y:S04]  /*1c850*/  @!P0 ST.E desc[UR60][R58.64], R6 ;  /* 0x000000063a008985 */ /* 0x0105e8000c10193c */
[----:B------:R-:W5:Y:S04]  /*1c860*/  LD.E.128 R8, desc[UR60][R8.64] ;  /* 0x0000003c08087980 */ /* 0x000f68000c101d00 */
[----:B------:R-:W5:Y:S04]  /*1c870*/  LD.E.128 R12, desc[UR60][R14.64] ;  /* 0x0000003c0e0c7980 */ /* 0x000f68000c101d00 */
[----:B--2---:R2:W5:Y:S04]  /*1c880*/  LD.E.128 R4, desc[UR60][R60.64] ;  /* 0x0000003c3c047980 */ /* 0x004568000c101d00 */
        /* <DEDUP_REMOVED lines=14> */
[----:B---3--:R-:W3:Y:S01]  /*1c970*/  FENCE.VIEW.ASYNC.S ;  /* 0x00000000000073c6 */ /* 0x008ee20000000000 */
[----:B------:R-:W-:-:S02]  /*1c980*/  ISETP.GE.AND P2, PT, R70, R65, PT ;  /* 0x000000414600720c */ /* 0x000fc40003f46270 */
[----:B------:R-:W-:Y:S02]  /*1c990*/  ISETP.GE.AND P0, PT, R28, R65, PT ;  /* 0x000000411c00720c */ /* 0x000fe40003f06270 */
[----:B------:R-:W-:Y:S01]  /*1c9a0*/  SHF.R.S32.HI R28, RZ, 0x1f, R74 ;  /* 0x0000001fff1c7819 */ /* 0x000fe2000001144a */
[----:B---3--:R2:W-:Y:S08]  /*1c9b0*/  SYNCS.ARRIVE.TRANS64.RED.A1T0 RZ, [R0+URZ], RZ ;  /* 0x000000ff00ff79a7 */ /* 0x0085f0000810043f */
[----:B012---:R-:W-:Y:S05]  /*1c9c0*/  @P2 BRA `(.L_x_6207) ;  /* 0x0000000000342947 */ /* 0x007fea0003800000 */
[----:B------:R-:W-:Y:S02]  /*1c9d0*/  ULDC UR4, c[0x0][0xac8] ;  /* 0x0002b20000047ab9 */ /* 0x000fe40000000800 */
[----:B------:R-:W-:Y:S02]  /*1c9e0*/  ISETP.GE.AND P4, PT, R224, UR4, PT ;  /* 0x00000004e0007c0c */ /* 0x000fe4000bf86270 */
[----:B------:R-:W-:Y:S02]  /*1c9f0*/  ISETP.GE.AND P3, PT, R74, UR4, PT ;  /* 0x000000044a007c0c */ /* 0x000fe4000bf66270 */
[----:B------:R-:W-:-:S09]  /*1ca00*/  ISETP.GE.AND P2, PT, R72, UR4, PT ;  /* 0x0000000448007c0c */ /* 0x000fd2000bf46270 */
[-C--:B------:R-:W-:Y:S02]  /*1ca10*/  @!P4 LEA R20, P6, R224, R67.reuse, 0x1 ;  /* 0x00000043e014c211 */ /* 0x080fe400078c08ff */
[----:B------:R-:W-:Y:S02]  /*1ca20*/  @!P3 LEA R66, P5, R74, R67, 0x1 ;  /* 0x000000434a42b211 */ /* 0x000fe400078a08ff */
[----:B------:R-:W-:Y:S02]  /*1ca30*/  @!P4 LEA.HI.X R21, R224, R69, R71, 0x1, P6 ;  /* 0x00000045e015c211 */ /* 0x000fe400030f0c47 */
[----:B------:R-:W-:Y:S02]  /*1ca40*/  @!P2 LEA R68, P6, R72, R67, 0x1 ;  /* 0x000000434844a211 */ /* 0x000fe400078c08ff */
[-C--:B------:R-:W-:Y:S01]  /*1ca50*/  @!P3 LEA.HI.X R67, R74, R69.reuse, R28, 0x1, P5 ;  /* 0x000000454a43b211 */ /* 0x080fe200028f0c1c */
[----:B-----5:R0:W-:Y:S01]  /*1ca60*/  @!P4 ST.E.128 desc[UR60][R20.64], R4 ;  /* 0x000000041400c985 */ /* 0x0201e2000c101d3c */
[----:B------:R-:W-:-:S03]  /*1ca70*/  @!P2 LEA.HI.X R69, R72, R69, R73, 0x1, P6 ;  /* 0x000000454845a211 */ /* 0x000fc600030f0c49 */
[----:B------:R0:W-:Y:S04]  /*1ca80*/  @!P3 ST.E.128 desc[UR60][R66.64], R32 ;  /* 0x000000204200b985 */ /* 0x0001e8000c101d3c */
[----:B------:R0:W-:Y:S02]  /*1ca90*/  @!P2 ST.E.128 desc[UR60][R68.64], R48 ;  /* 0x000000304400a985 */ /* 0x0001e4000c101d3c */
.L_x_6207:
[----:B------:R-:W-:Y:S05]  /*1caa0*/  BSYNC B1 ;  /* 0x0000000000017941 */ /* 0x000fea0003800000 */
.L_x_6206:
[----:B0-----:R0:W1:Y:S01]  /*1cab0*/  SHFL.IDX PT, R21, R3, 0x1, 0x181f ;  /* 0x00381f0003157f89 */ /* 0x00106200000e0000 */
[----:B------:R-:W-:Y:S03]  /*1cac0*/  BSSY B1, `(.L_x_6208) ;  /* 0x0000010000017945 */ /* 0x000fe60003800000 */
[----:B-----5:R0:W2:Y:S01]  /*1cad0*/  SHFL.IDX PT, R5, R64, 0x1, 0x181f ;  /* 0x00381f0040057f89 */ /* 0x0200a200000e0000 */
        /* <DEDUP_REMOVED lines=8> */
[-C--:B-1----:R-:W-:Y:S02]  /*1cb60*/  @!P4 LEA.HI.X R5, R224, R21.reuse, R71, 0x1, P1 ;  /* 0x00000015e005c211 */ /* 0x082fe400008f0c47 */
[-C--:B------:R-:W-:Y:S02]  /*1cb70*/  @!P5 LEA.HI.X R7, R74, R21.reuse, R28, 0x1, P2 ;  /* 0x000000154a07d211 */ /* 0x080fe400010f0c1c */
[----:B------:R-:W-:Y:S01]  /*1cb80*/  @!P6 LEA.HI.X R21, R72, R21, R73, 0x1, P3 ;  /* 0x000000154815e211 */ /* 0x000fe200018f0c49 */
[----:B------:R3:W-:Y:S04]  /*1cb90*/  @!P4 ST.E.128 desc[UR60][R4.64], R8 ;  /* 0x000000080400c985 */ /* 0x0007e8000c101d3c */
[----:B------:R3:W-:Y:S04]  /*1cba0*/  @!P5 ST.E.128 desc[UR60][R6.64], R36 ;  /* 0x000000240600d985 */ /* 0x0007e8000c101d3c */
[----:B------:R3:W-:Y:S02]  /*1cbb0*/  @!P6 ST.E.128 desc[UR60][R20.64], R52 ;  /* 0x000000341400e985 */ /* 0x0007e4000c101d3c */
.L_x_6209:
[----:B------:R-:W-:Y:S05]  /*1cbc0*/  BSYNC B1 ;  /* 0x0000000000017941 */ /* 0x000fea0003800000 */
.L_x_6208:
[----:B---3--:R3:W4:Y:S01]  /*1cbd0*/  SHFL.IDX PT, R9, R3, 0x2, 0x181f ;  /* 0x00581f0003097f89 */ /* 0x00872200000e0000 */
[----:B------:R-:W-:Y:S03]  /*1cbe0*/  BSSY B1, `(.L_x_6210) ;  /* 0x0000010000017945 */ /* 0x000fe60003800000 */
[----:B--2---:R3:W2:Y:S01]  /*1cbf0*/  SHFL.IDX PT, R5, R64, 0x2, 0x181f ;  /* 0x00581f0040057f89 */ /* 0x0046a200000e0000 */
        /* <DEDUP_REMOVED lines=14> */
.L_x_6211:
[----:B------:R-:W-:Y:S05]  /*1cce0*/  BSYNC B1 ;  /* 0x0000000000017941 */ /* 0x000fea0003800000 */
.L_x_6210:
[----:B------:R-:W-:Y:S01]  /*1ccf0*/  VIADD R0, R70, 0x60 ;  /* 0x0000006046007836 */ /* 0x000fe20000000000 */
[----:B0--3--:R-:W0:Y:S04]  /*1cd00*/  SHFL.IDX PT, R3, R3, 0x3, 0x181f ;  /* 0x00781f0003037f89 */ /* 0x009e2800000e0000 */
[----:B------:R-:W-:Y:S01]  /*1cd10*/  ISETP.GE.AND P0, PT, R0, R65, PT ;  /* 0x000000410000720c */ /* 0x000fe20003f06270 */
[----:B--2-4-:R2:W3:-:S12]  /*1cd20*/  SHFL.IDX PT, R9, R64, 0x3, 0x181f ;  /* 0x00781f0040097f89 */ /* 0x0144d800000e0000 */
        /* <DEDUP_REMOVED lines=12> */
[----:B--2---:R-:W-:-:S04]  /*1cdf0*/  LEA R4, P0, R72, R9, 0x1 ;  /* 0x0000000948047211 */ /* 0x004fc800078008ff */
[----:B------:R-:W-:-:S05]  /*1ce00*/  LEA.HI.X R5, R72, R3, R73, 0x1, P0 ;  /* 0x0000000348057211 */ /* 0x000fca00000f0c49 */
[----:B------:R4:W-:Y:S01]  /*1ce10*/  ST.E.128 desc[UR60][R4.64], R60 ;  /* 0x0000003c04007985 */ /* 0x0009e2000c101d3c */
[----:B------:R-:W-:Y:S05]  /*1ce20*/  BRA `(.L_x_6212) ;  /* 0x0000000c00247947 */ /* 0x000fea0003800000 */
.L_x_6204:
[----:B------:R-:W3:Y:S01]  /*1ce30*/  LDL.LU R6, [R1+0x44] ;  /* 0x0000440001067983 */ /* 0x000ee20000300800 */
[----:B------:R-:W-:Y:S01]  /*1ce40*/  ULDC.64 UR4, c[0x0][0xc00] ;  /* 0x0003000000047ab9 */ /* 0x000fe20000000a00 */
[----:B------:R-:W-:Y:S01]  /*1ce50*/  IMAD.MOV.U32 R3, RZ, RZ, RZ ;  /* 0x000000ffff037224 */ /* 0x000fe200078e00ff */
[----:B------:R-:W4:Y:S01]  /*1ce60*/  LDC R21, c[0x0][0xbe8] ;  /* 0x0002fa00ff157b82 */ /* 0x000f220000000800 */
[----:B------:R-:W2:Y:S01]  /*1ce70*/  LDL.LU R0, [R1+0x48] ;  /* 0x0000480001007983 */ /* 0x000ea20000300800 */
[----:B------:R-:W-:-:S04]  /*1ce80*/  ISETP.NE.U32.AND P0, PT, RZ, UR4, PT ;  /* 0x00000004ff007c0c */ /* 0x000fc8000bf05070 */
[----:B------:R-:W-:Y:S02]  /*1ce90*/  ISETP.NE.AND.EX P0, PT, RZ, UR5, PT, P0 ;  /* 0x00000005ff007c0c */ /* 0x000fe4000bf05300 */
[----:B---3--:R-:W-:-:S04]  /*1cea0*/  IADD3 R4, P1, R6, UR4, RZ ;  /* 0x0000000406047c10 */ /* 0x008fc8000ff3e0ff */
[----:B--2---:R-:W-:Y:S01]  /*1ceb0*/  IADD3.X R5, R0, UR5, RZ, P1, !PT ;  /* 0x0000000500057c10 */ /* 0x004fe20008ffe4ff */
[----:B------:R-:W-:Y:S02]  /*1cec0*/  ULDC.64 UR4, c[0x0][0xc08] ;  /* 0x0003020000047ab9 */ /* 0x000fe40000000a00 */
[----:B------:R-:W-:-:S04]  /*1ced0*/  ISETP.NE.U32.AND P1, PT, RZ, UR4, PT ;  /* 0x00000004ff007c0c */ /* 0x000fc8000bf25070 */
[----:B------:R2:W5:Y:S01]  /*1cee0*/  @P0 LDG.E R3, desc[UR60][R4.64] ;  /* 0x0000003c04030981 */ /* 0x000562000c1e1900 */
[----:B------:R-:W-:-:S13]  /*1cef0*/  ISETP.NE.AND.EX P1, PT, RZ, UR5, PT, P1 ;  /* 0x00000005ff007c0c */ /* 0x000fda000bf25310 */
[----:B------:R-:W-:Y:S01]  /*1cf00*/  @P1 IADD3 R6, P2, R6, UR4, RZ ;  /* 0x0000000406061c10 */ /* 0x000fe2000ff5e0ff */
[----:B------:R-:W-:-:S03]  /*1cf10*/  ULDC UR4, c[0x0][0xa88] ;  /* 0x0002a20000047ab9 */ /* 0x000fc60000000800 */
[----:B------:R-:W-:Y:S02]  /*1cf20*/  @P1 IADD3.X R7, R0, UR5, RZ, P2, !PT ;  /* 0x0000000500071c10 */ /* 0x000fe400097fe4ff */
[----:B------:R-:W-:-:S06]  /*1cf30*/  MOV R0, UR4 ;  /* 0x0000000400007c02 */ /* 0x000fcc0008000f00 */
[----:B------:R2:W5:Y:S01]  /*1cf40*/  @P1 LDG.E R0, desc[UR60][R6.64] ;  /* 0x0000003c06001981 */ /* 0x000562000c1e1900 */
[----:B----4-:R-:W-:Y:S01]  /*1cf50*/  ISETP.NE.AND P2, PT, R21, 0x1, PT ;  /* 0x000000011500780c */ /* 0x010fe20003f45270 */
[----:B------:R-:W0:-:S12]  /*1cf60*/  S2R R8, SR_TID.X ;  /* 0x0000000000087919 */ /* 0x000e180000002100 */
[----:B------:R-:W3:Y:S08]  /*1cf70*/  @P2 LDC R24, c[0x0][0xbec] ;  /* 0x0002fb00ff182b82 */ /* 0x000ef00000000800 */
[----:B------:R-:W4:Y:S01]  /*1cf80*/  @P2 LDC R25, c[0x0][0xbf0] ;  /* 0x0002fc00ff192b82 */ /* 0x000f220000000800 */
[----:B0-----:R-:W-:-:S05]  /*1cf90*/  VIADD R9, R8, 0xffffff80 ;  /* 0xffffff8008097836 */ /* 0x001fca0000000000 */
[----:B------:R-:W-:Y:S01]  /*1cfa0*/  ISETP.GE.AND P3, PT, R9, 0x80, PT ;  /* 0x000000800900780c */ /* 0x000fe20003f66270 */
[----:B--2---:R-:W-:-:S12]  /*1cfb0*/  @P1 BRA `(.L_x_6213) ;  /* 0x0000000000101947 */ /* 0x004fd80003800000 */
[----:B------:R-:W-:Y:S05]  /*1cfc0*/  @!P0 BRA `(.L_x_6213) ;  /* 0x00000000000c8947 */ /* 0x000fea0003800000 */
[----:B------:R-:W2:Y:S04]  /*1cfd0*/  LDG.E R7, desc[UR60][R4.64] ;  /* 0x0000003c04077981 */ /* 0x000ea8000c1e1900 */
[----:B-----5:R-:W2:Y:S02]  /*1cfe0*/  LDG.E R0, desc[UR60][R4.64+0x4] ;  /* 0x0000043c04007981 */ /* 0x020ea4000c1e1900 */
[----:B--2---:R-:W-:-:S07]  /*1cff0*/  IMAD.IADD R0, R0, 0x1, -R7 ;  /* 0x0000000100007824 */ /* 0x004fce00078e0a07 */
.L_x_6213:
[----:B------:R-:W2:Y:S04]  /*1d000*/  LDL.LU R5, [R1+0x4c] ;  /* 0x00004c0001057983 */ /* 0x000ea80000300800 */
[----:B------:R-:W3:Y:S04]  /*1d010*/  LDL.LU R4, [R1+0x58] ;  /* 0x0000580001047983 */ /* 0x000ee80000300800 */
[----:B------:R-:W4:Y:S01]  /*1d020*/  LDL R26, [R1+0x40] ;  /* 0x00004000011a7983 */ /* 0x000f220000100800 */
[----:B------:R-:W-:Y:S01]  /*1d030*/  BSSY B1, `(.L_x_6214) ;  /* 0x000002c000017945 */ /* 0x000fe20003800000 */
[----:B-----5:R-:W-:-:S02]  /*1d040*/  SHF.R.S32.HI R10, RZ, 0x1f, R3 ;  /* 0x0000001fff0a7819 */ /* 0x020fc40000011403 */
[----:B--2---:R-:W-:Y:S02]  /*1d050*/  SEL R13, R5, RZ, !P0 ;  /* 0x000000ff050d7207 */ /* 0x004fe40004000000 */
[----:B---3--:R-:W-:Y:S02]  /*1d060*/  SEL R14, R4, RZ, !P0 ;  /* 0x000000ff040e7207 */ /* 0x008fe40004000000 */
[----:B----4-:R-:W-:Y:S01]  /*1d070*/  SHF.R.S32.HI R12, RZ, 0x1f, R26 ;  /* 0x0000001fff0c7819 */ /* 0x010fe2000001141a */
[----:B------:R-:W-:Y:S06]  /*1d080*/  @P3 BRA `(.L_x_6215) ;  /* 0x0000000000983947 */ /* 0x000fec0003800000 */
[----:B------:R-:W0:Y:S01]  /*1d090*/  LDC R20, c[0x0][0xbe8] ;  /* 0x0002fa00ff147b82 */ /* 0x000e220000000800 */
[----:B------:R-:W-:Y:S01]  /*1d0a0*/  IADD3 R11, R225, -0x80, R8 ;  /* 0xffffff80e10b7810 */ /* 0x000fe20007ffe008 */
[----:B0-----:R-:W-:-:S05]  /*1d0b0*/  IMAD R4, R0, R20, RZ ;  /* 0x0000001400047224 */ /* 0x001fca00078e02ff */
        /* <DEDUP_REMOVED lines=11> */
[----:B------:R-:W0:Y:S02]  /*1d170*/  @P0 LDC R6, c[0x0][0xbec] ;  /* 0x0002fb00ff060b82 */ /* 0x000e240000000800 */
[----:B------:R-:W-:-:S03]  /*1d180*/  IADD3 R5, R5, R9, RZ ;  /* 0x0000000905057210 */ /* 0x000fc60007ffe0ff */
[----:B------:R-:W-:-:S03]  /*1d190*/  IMAD.WIDE.U32 R4, R13, UR4, R4 ;  /* 0x000000040d047c25 */ /* 0x000fc6000f8e0004 */
[----:B------:R-:W2:Y:S01]  /*1d1a0*/  @P0 LDC R15, c[0x0][0xbf0] ;  /* 0x0002fc00ff0f0b82 */ /* 0x000ea20000000800 */
[----:B0-----:R-:W-:-:S05]  /*1d1b0*/  @P0 IMAD.HI.U32 R6, R11, R6, RZ ;  /* 0x000000060b060227 */ /* 0x001fca00078e00ff */
[----:B--2---:R-:W-:Y:S01]  /*1d1c0*/  @P0 SHF.R.U32.HI R7, RZ, R15, R6 ;  /* 0x0000000fff070219 */ /* 0x004fe20000011606 */
        /* <DEDUP_REMOVED lines=18> */
.L_x_6215:
[----:B------:R-:W-:Y:S05]  /*1d2f0*/  BSYNC B1 ;  /* 0x0000000000017941 */ /* 0x000fea0003800000 */
.L_x_6214:
[----:B0-----:R-:W2:Y:S01]  /*1d300*/  LDL R6, [R1+0x3c] ;  /* 0x00003c0001067983 */ /* 0x001ea20000100800 */
[----:B------:R-:W-:-:S03]  /*1d310*/  ULDC.64 UR4, c[0x0][0xaa0] ;  /* 0x0002a80000047ab9 */ /* 0x000fc60000000a00 */
[----:B------:R-:W2:Y:S01]  /*1d320*/  LDL R11, [R1+0x5c] ;  /* 0x00005c00010b7983 */ /* 0x000ea20000100800 */
[----:B------:R-:W-:Y:S01]  /*1d330*/  IMAD R4, R10, UR4, RZ ;  /* 0x000000040a047c24 */ /* 0x000fe2000f8e02ff */
[----:B------:R-:W-:Y:S01]  /*1d340*/  IADD3 R20, R224, 0x80, RZ ;  /* 0x00000080e0147810 */ /* 0x000fe20007ffe0ff */
[----:B------:R-:W-:Y:S02]  /*1d350*/  BSSY B1, `(.L_x_6216) ;  /* 0x0000040000017945 */ /* 0x000fe40003800000 */
[C---:B------:R-:W-:Y:S01]  /*1d360*/  IMAD R7, R3.reuse, UR5, R4 ;  /* 0x0000000503077c24 */ /* 0x040fe2000f8e0204 */
[----:B------:R-:W-:Y:S01]  /*1d370*/  SHF.R.S32.HI R20, RZ, 0x1f, R20 ;  /* 0x0000001fff147819 */ /* 0x000fe20000011414 */
[----:B------:R-:W-:Y:S01]  /*1d380*/  IMAD.WIDE.U32 R4, R3, UR4, RZ ;  /* 0x0000000403047c25 */ /* 0x000fe2000f8e00ff */
[----:B------:R-:W-:-:S03]  /*1d390*/  ULDC.64 UR4, c[0x0][0xae8] ;  /* 0x0002ba0000047ab9 */ /* 0x000fc60000000a00 */
[----:B------:R-:W-:Y:S02]  /*1d3a0*/  IMAD.IADD R5, R5, 0x1, R7 ;  /* 0x0000000105057824 */ /* 0x000fe400078e0207 */
[----:B------:R-:W-:Y:S02]  /*1d3b0*/  IMAD R7, R12, UR4, RZ ;  /* 0x000000040c077c24 */ /* 0x000fe4000f8e02ff */
[----:B------:R-:W-:-:S04]  /*1d3c0*/  IMAD.WIDE.U32 R4, R26, UR4, R4 ;  /* 0x000000041a047c25 */ /* 0x000fc8000f8e0004 */
[----:B------:R-:W-:Y:S01]  /*1d3d0*/  IMAD R7, R26, UR5, R7 ;  /* 0x000000051a077c24 */ /* 0x000fe2000f8e0207 */
[----:B------:R-:W-:Y:S01]  /*1d3e0*/  ULDC.64 UR4, c[0x0][0xaf0] ;  /* 0x0002bc0000047ab9 */ /* 0x000fe20000000a00 */
[----:B------:R-:W-:Y:S02]  /*1d3f0*/  VIADD R26, R224, 0x40 ;  /* 0x00000040e01a7836 */ /* 0x000fe40000000000 */
[----:B------:R-:W-:Y:S02]  /*1d400*/  IMAD R8, R14, UR4, RZ ;  /* 0x000000040e087c24 */ /* 0x000fe4000f8e02ff */
[----:B------:R-:W-:Y:S01]  /*1d410*/  IMAD.IADD R5, R5, 0x1, R7 ;  /* 0x0000000105057824 */ /* 0x000fe200078e0207 */
[----:B------:R-:W-:Y:S01]  /*1d420*/  SHF.R.S32.HI R10, RZ, 0x1f, R26 ;  /* 0x0000001fff0a7819 */ /* 0x000fe2000001141a */
[C---:B------:R-:W-:Y:S02]  /*1d430*/  IMAD R7, R13.reuse, UR5, R8 ;  /* 0x000000050d077c24 */ /* 0x040fe4000f8e0208 */
[----:B------:R-:W-:Y:S01]  /*1d440*/  IMAD.WIDE.U32 R4, R13, UR4, R4 ;  /* 0x000000040d047c25 */ /* 0x000fe2000f8e0004 */
[----:B------:R-:W-:-:S03]  /*1d450*/  ULDC.64 UR4, c[0x0][0xae0] ;  /* 0x0002b80000047ab9 */ /* 0x000fc60000000a00 */
[----:B------:R-:W-:Y:S02]  /*1d460*/  IMAD.IADD R5, R5, 0x1, R7 ;  /* 0x0000000105057824 */ /* 0x000fe400078e0207 */
[----:B--2---:R-:W-:-:S05]  /*1d470*/  IMAD R6, R6, 0x20, R11 ;  /* 0x0000002006067824 */ /* 0x004fca00078e020b */
[----:B------:R-:W-:-:S05]  /*1d480*/  IADD3 R9, R225, R6, RZ ;  /* 0x00000006e1097210 */ /* 0x000fca0007ffe0ff */
[----:B------:R-:W-:-:S04]  /*1d490*/  @P2 IMAD.HI.U32 R6, R9, R24, RZ ;  /* 0x0000001809062227 */ /* 0x000fc800078e00ff */
[----:B------:R-:W-:Y:S01]  /*1d4a0*/  IMAD.MOV.U32 R3, RZ, RZ, R9 ;  /* 0x000000ffff037224 */ /* 0x000fe200078e0009 */
[----:B------:R-:W-:-:S04]  /*1d4b0*/  @P2 SHF.R.U32.HI R3, RZ, R25, R6 ;  /* 0x00000019ff032219 */ /* 0x000fc80000011606 */
[----:B------:R-:W-:Y:S01]  /*1d4c0*/  SHF.R.S32.HI R6, RZ, 0x1f, R3 ;  /* 0x0000001fff067819 */ /* 0x000fe20000011403 */
[C---:B------:R-:W-:Y:S01]  /*1d4d0*/  IMAD.WIDE.U32 R4, R3.reuse, UR4, R4 ;  /* 0x0000000403047c25 */ /* 0x040fe2000f8e0004 */
[----:B------:R-:W-:-:S03]  /*1d4e0*/  IADD3 R8, -R3, RZ, RZ ;  /* 0x000000ff03087210 */ /* 0x000fc60007ffe1ff */
[----:B------:R-:W-:Y:S02]  /*1d4f0*/  IMAD R6, R6, UR4, RZ ;  /* 0x0000000406067c24 */ /* 0x000fe4000f8e02ff */
[----:B------:R-:W-:Y:S01]  /*1d500*/  IMAD R7, R21, R8, R9 ;  /* 0x0000000815077224 */ /* 0x000fe200078e0209 */
[----:B------:R-:W-:Y:S01]  /*1d510*/  IADD3 R8, R11, R225, RZ ;  /* 0x000000e10b087210 */ /* 0x000fe20007ffe0ff */
[----:B------:R-:W-:Y:S01]  /*1d520*/  IMAD R9, R3, UR5, R6 ;  /* 0x0000000503097c24 */ /* 0x000fe2000f8e0206 */
[----:B------:R-:W-:Y:S01]  /*1d530*/  ULDC.64 UR4, c[0x0][0xad8] ;  /* 0x0002b60000047ab9 */ /* 0x000fe20000000a00 */
[----:B------:R-:W-:Y:S01]  /*1d540*/  IMAD R21, R0, R21, RZ ;  /* 0x0000001500157224 */ /* 0x000fe200078e02ff */
[----:B------:R-:W-:Y:S01]  /*1d550*/  SHF.R.S32.HI R3, RZ, 0x1f, R7 ;  /* 0x0000001fff037819 */ /* 0x000fe20000011407 */
[----:B------:R-:W-:Y:S01]  /*1d560*/  IMAD.IADD R5, R5, 0x1, R9 ;  /* 0x0000000105057824 */ /* 0x000fe200078e0209 */
[----:B------:R-:W-:Y:S01]  /*1d570*/  SHF.R.S32.HI R9, RZ, 0x1f, R224 ;  /* 0x0000001fff097819 */ /* 0x000fe200000114e0 */
        /* <DEDUP_REMOVED lines=11> */
[----:B------:R-:W-:Y:S01]  /*1d630*/  ISETP.GE.AND P0, PT, R0, R21, PT ;  /* 0x000000150000720c */ /* 0x000fe20003f06270 */
[----:B------:R0:W2:Y:S01]  /*1d640*/  SHFL.IDX PT, R7, R6, RZ, 0x181f ;  /* 0x00181fff06077589 */ /* 0x0000a200000e0000 */
[----:B------:R-:W-:-:S05]  /*1d650*/  LEA.HI.X R3, R4, UR5, R3, 0x1, P3 ;  /* 0x0000000504037c11 */ /* 0x000fca00098f0c03 */
[----:B------:R0:W3:Y:S01]  /*1d660*/  SHFL.IDX PT, R5, R3, RZ, 0x181f ;  /* 0x00181fff03057589 */ /* 0x0000e200000e0000 */
[----:B------:R-:W-:Y:S05]  /*1d670*/  @P2 BRA `(.L_x_6217) ;  /* 0x0000000000342947 */ /* 0x000fea0003800000 */
[----:B------:R-:W-:Y:S02]  /*1d680*/  ULDC UR4, c[0x0][0xac8] ;  /* 0x0002b20000047ab9 */ /* 0x000fe40000000800 */
[----:B------:R-:W-:Y:S02]  /*1d690*/  ISETP.GE.AND P4, PT, R224, UR4, PT ;  /* 0x00000004e0007c0c */ /* 0x000fe4000bf86270 */
[----:B------:R-:W-:Y:S02]  /*1d6a0*/  ISETP.GE.AND P3, PT, R26, UR4, PT ;  /* 0x000000041a007c0c */ /* 0x000fe4000bf66270 */
[----:B------:R-:W-:-:S09]  /*1d6b0*/  ISETP.GE.AND P2, PT, R11, UR4, PT ;  /* 0x000000040b007c0c */ /* 0x000fd2000bf46270 */
[-C--:B--2---:R-:W-:Y:S02]  /*1d6c0*/  @!P4 LEA R12, P6, R224, R7.reuse, 0x1 ;  /* 0x00000007e00cc211 */ /* 0x084fe400078c08ff */
[----:B------:R-:W-:Y:S02]  /*1d6d0*/  @!P3 LEA R14, P5, R26, R7, 0x1 ;  /* 0x000000071a0eb211 */ /* 0x000fe400078a08ff */
[----:B---3--:R-:W-:Y:S02]  /*1d6e0*/  @!P4 LEA.HI.X R13, R224, R5, R9, 0x1, P6 ;  /* 0x00000005e00dc211 */ /* 0x008fe400030f0c09 */
[C---:B------:R-:W-:Y:S02]  /*1d6f0*/  @!P2 LEA R4, P6, R11.reuse, R7, 0x1 ;  /* 0x000000070b04a211 */ /* 0x040fe400078c08ff */
[-C--:B------:R-:W-:Y:S01]  /*1d700*/  @!P3 LEA.HI.X R15, R26, R5.reuse, R10, 0x1, P5 ;  /* 0x000000051a0fb211 */ /* 0x080fe200028f0c0a */
[----:B------:R4:W-:Y:S01]  /*1d710*/  @!P4 ST.E.128 desc[UR60][R12.64], RZ ;  /* 0x000000ff0c00c985 */ /* 0x0009e2000c101d3c */
[----:B------:R-:W-:-:S03]  /*1d720*/  @!P2 LEA.HI.X R5, R11, R5, R20, 0x1, P6 ;  /* 0x000000050b05a211 */ /* 0x000fc600030f0c14 */
[----:B------:R4:W-:Y:S04]  /*1d730*/  @!P3 ST.E.128 desc[UR60][R14.64], RZ ;  /* 0x000000ff0e00b985 */ /* 0x0009e8000c101d3c */
[----:B------:R4:W-:Y:S02]  /*1d740*/  @!P2 ST.E.128 desc[UR60][R4.64], RZ ;  /* 0x000000ff0400a985 */ /* 0x0009e4000c101d3c */
.L_x_6217:
[----:B------:R-:W-:Y:S05]  /*1d750*/  BSYNC B1 ;  /* 0x0000000000017941 */ /* 0x000fea0003800000 */
.L_x_6216:
[----:B---34-:R3:W4:Y:S01]  /*1d760*/  SHFL.IDX PT, R5, R3, 0x1, 0x181f ;  /* 0x00381f0003057f89 */ /* 0x01872200000e0000 */
        /* <DEDUP_REMOVED lines=10> */
[-C--:B----4-:R-:W-:Y:S02]  /*1d810*/  @!P4 LEA.HI.X R13, R224, R5.reuse, R9, 0x1, P1 ;  /* 0x00000005e00dc211 */ /* 0x090fe400008f0c09 */
[-C--:B------:R-:W-:Y:S02]  /*1d820*/  @!P5 LEA.HI.X R15, R26, R5.reuse, R10, 0x1, P2 ;  /* 0x000000051a0fd211 */ /* 0x080fe400010f0c0a */
[----:B------:R-:W-:Y:S01]  /*1d830*/  @!P6 LEA.HI.X R5, R11, R5, R20, 0x1, P3 ;  /* 0x000000050b05e211 */ /* 0x000fe200018f0c14 */
[----:B------:R2:W-:Y:S04]  /*1d840*/  @!P4 ST.E.128 desc[UR60][R12.64], RZ ;  /* 0x000000ff0c00c985 */ /* 0x0005e8000c101d3c */
[----:B------:R2:W-:Y:S04]  /*1d850*/  @!P5 ST.E.128 desc[UR60][R14.64], RZ ;  /* 0x000000ff0e00d985 */ /* 0x0005e8000c101d3c */
[----:B------:R2:W-:Y:S02]  /*1d860*/  @!P6 ST.E.128 desc[UR60][R4.64], RZ ;  /* 0x000000ff0400e985 */ /* 0x0005e4000c101d3c */
.L_x_6219:
[----:B------:R-:W-:Y:S05]  /*1d870*/  BSYNC B1 ;  /* 0x0000000000017941 */ /* 0x000fea0003800000 */
.L_x_6218:
[----:B--2-4-:R2:W4:Y:S01]  /*1d880*/  SHFL.IDX PT, R5, R3, 0x2, 0x181f ;  /* 0x00581f0003057f89 */ /* 0x01452200000e0000 */
        /* <DEDUP_REMOVED lines=16> */
.L_x_6221:
[----:B------:R-:W-:Y:S05]  /*1d990*/  BSYNC B1 ;  /* 0x0000000000017941 */ /* 0x000fea0003800000 */
.L_x_6220:
[----:B------:R-:W-:Y:S01]  /*1d9a0*/  VIADD R0, R8, 0x60 ;  /* 0x0000006008007836 */ /* 0x000fe20000000000 */
[----:B0-23--:R-:W0:Y:S04]  /*1d9b0*/  SHFL.IDX PT, R3, R3, 0x3, 0x181f ;  /* 0x00781f0003037f89 */ /* 0x00de2800000e0000 */
[----:B------:R-:W-:Y:S01]  /*1d9c0*/  ISETP.GE.AND P0, PT, R0, R21, PT ;  /* 0x000000150000720c */ /* 0x000fe20003f06270 */
[----:B----4-:R2:W3:-:S12]  /*1d9d0*/  SHFL.IDX PT, R5, R6, 0x3, 0x181f ;  /* 0x00781f0006057f89 */ /* 0x0104d800000e0000 */
[----:B--2---:R-:W-:Y:S05]  /*1d9e0*/  @P0 BRA `(.L_x_6212) ;  /* 0x0000000000340947 */ /* 0x004fea0003800000 */
        /* <DEDUP_REMOVED lines=13> */
.L_x_6212:
[----:B------:R-:W-:Y:S05]  /*1dac0*/  BSYNC B0 ;  /* 0x0000000000007941 */ /* 0x000fea0003800000 */
.L_x_6203:
[----:B------:R-:W-:Y:S02]  /*1dad0*/  ULDC UR4, c[0x0][0xc3c] ;  /* 0x00030f0000047ab9 */ /* 0x000fe40000000800 */
[----:B------:R-:W-:-:S13]  /*1dae0*/  ISETP.GE.AND P0, PT, R31, UR4, PT ;  /* 0x000000041f007c0c */ /* 0x000fda000bf06270 */
[----:B------:R-:W-:Y:S05]  /*1daf0*/  @!P0 BRA `(.L_x_6222) ;  /* 0xfffffe3800148947 */ /* 0x000fea000383ffff */
[----:B------:R-:W-:Y:S05]  /*1db00*/  BRA `(.L_x_5986) ;  /* 0x00000070003c7947 */ /* 0x000fea0003800000 */
.L_x_5984:
[----:B------:R-:W-:-:S08]  /*1db10*/  NOP ;  /* 0x0000000000007918 */ /* 0x000fd00000000000 */
[----:B0-----:R-:W0:-:S00]  /*1db20*/  USETMAXREG.DEALLOC.CTAPOOL 0x28 ;  /* 0x00000028000079c8 */ /* 0x001e0000080e0500 */
[----:B0-----:R-:W2:Y:S01]  /*1db30*/  LDL.LU R3, [R1] ;  /* 0x0000000001037983 */ /* 0x001ea20000300800 */
[----:B------:R-:W-:Y:S01]  /*1db40*/  LOP3.LUT R2, R2, 0x3, RZ, 0xc0, !PT ;  /* 0x0000000302027812 */ /* 0x000fe200078ec0ff */
[----:B------:R-:W-:-:S05]  /*1db50*/  IMAD.MOV.U32 R4, RZ, RZ, RZ ;  /* 0x000000ffff047224 */ /* 0x000fca00078e00ff */
        /* <DEDUP_REMOVED lines=13> */
.L_x_6223:
        /* <DEDUP_REMOVED lines=36> */
[----:B------:R-:W0:Y:S01]  /*1de70*/  LDC R10, c[0x0][0xc3c] ;  /* 0x00030f00ff0a7b82 */ /* 0x000e220000000800 */
[----:B------:R-:W-:Y:S01]  /*1de80*/  IMAD.MOV.U32 R6, RZ, RZ, R3 ;  /* 0x000000ffff067224 */ /* 0x000fe200078e0003 */
[----:B------:R-:W-:Y:S01]  /*1de90*/  UMOV UR4, URZ ;  /* 0x0000003f00047c82 */ /* 0x000fe20008000000 */
[----:B------:R-:W-:Y:S01]  /*1dea0*/  ULDC UR7, c[0x0][0xc3c] ;  /* 0x00030f0000077ab9 */ /* 0x000fe20000000800 */
[----:B------:R-:W-:-:S05]  /*1deb0*/  ULDC UR5, c[0x0][0xc38] ;  /* 0x00030e0000057ab9 */ /* 0x000fca0000000800 */
.L_x_6229:
        /* <DEDUP_REMOVED lines=12> */
.L_x_6228:
[----:B------:R-:W-:Y:S05]  /*1df80*/  BSYNC B0 ;  /* 0x0000000000007941 */ /* 0x000fea0003800000 */
.L_x_6227:
        /* <DEDUP_REMOVED lines=20> */
.L_x_6225:
        /* <DEDUP_REMOVED lines=20> */
.L_x_6230:
[----:B---3--:R-:W-:Y:S01]  /*1e210*/  IMAD R16, R16, UR5, R13 ;  /* 0x0000000510107c24 */ /* 0x008fe2000f8e020d */
[----:B------:R-:W-:Y:S02]  /*1e220*/  IABS R2, R6 ;  /* 0x0000000600027213 */ /* 0x000fe40000000000 */
[----:B01----:R-:W-:Y:S02]  /*1e230*/  IADD3 R11, RZ, -R3, RZ ;  /* 0x80000003ff0b7210 */ /* 0x003fe40007ffe0ff */
[----:B--2---:R-:W-:Y:S01]  /*1e240*/  IADD3 R9, -R16, UR6, RZ ;  /* 0x0000000610097c10 */ /* 0x004fe2000fffe1ff */
[----:B------:R-:W-:Y:S02]  /*1e250*/  IMAD.MOV R10, RZ, RZ, -R2 ;  /* 0x000000ffff0a7224 */ /* 0x000fe400078e0a02 */
[----:B------:R-:W-:Y:S01]  /*1e260*/  IMAD R11, R11, R12, RZ ;  /* 0x0000000c0b0b7224 */ /* 0x000fe200078e02ff */
[----:B------:R-:W-:Y:S01]  /*1e270*/  IABS R8, R9 ;  /* 0x0000000900087213 */ /* 0x000fe20000000000 */
[----:B------:R-:W-:-:S04]  /*1e280*/  IMAD.MOV.U32 R2, RZ, RZ, RZ ;  /* 0x000000ffff027224 */ /* 0x000fc800078e00ff */
[----:B------:R-:W-:Y:S01]  /*1e290*/  IMAD.HI.U32 R2, R3, R11, R2 ;  /* 0x0000000b03027227 */ /* 0x000fe200078e0002 */
[----:B------:R-:W-:-:S03]  /*1e2a0*/  MOV R3, R8 ;  /* 0x0000000800037202 */ /* 0x000fc60000000f00 */
        /* <DEDUP_REMOVED lines=25> */
[----:B0-----:R-:W-:-:S05]  /*1e440*/  IADD3 R11, RZ, -R3, RZ ;  /* 0x80000003ff0b7210 */ /* 0x001fca0007ffe0ff */
        /* <DEDUP_REMOVED lines=18> */
[----:B------:R-:W-:Y:S02]  /*1e570*/  IADD3 R18, -R18, RZ, RZ ;  /* 0x000000ff12127210 */ /* 0x000fe40007ffe1ff */
[----:B------:R-:W-:-:S03]  /*1e580*/  LOP3.LUT R17, RZ, R2, RZ, 0x33, !PT ;  /* 0x00000002ff117212 */ /* 0x000fc600078e33ff */
[----:B------:R-:W-:Y:S02]  /*1e590*/  IMAD R18, R2, R18, R3 ;  /* 0x0000001202127224 */ /* 0x000fe400078e0203 */
[----:B------:R-:W-:Y:S01]  /*1e5a0*/  IMAD.IADD R17, R4, 0x1, R17 ;  /* 0x0000000104117824 */ /* 0x000fe200078e0211 */
[----:B------:R-:W-:Y:S06]  /*1e5b0*/  BRA `(.L_x_6231) ;  /* 0x00000000000c7947 */ /* 0x000fec0003800000 */
.L_x_6226:
[----:B------:R-:W-:Y:S01]  /*1e5c0*/  IMAD.MOV.U32 R17, RZ, RZ, RZ ;  /* 0x000000ffff117224 */ /* 0x000fe200078e00ff */
[----:B------:R-:W-:Y:S01]  /*1e5d0*/  MOV R16, UR6 ;  /* 0x0000000600107c02 */ /* 0x000fe20008000f00 */
[----:B------:R-:W-:-:S07]  /*1e5e0*/  IMAD.MOV.U32 R18, RZ, RZ, RZ ;  /* 0x000000ffff127224 */ /* 0x000fce00078e00ff */
.L_x_6231:
[----:B------:R-:W-:-:S13]  /*1e5f0*/  ISETP.NE.AND P0, PT, R5, RZ, PT ;  /* 0x000000ff0500720c */ /* 0x000fda0003f05270 */
[----:B------:R-:W0:Y:S01]  /*1e600*/  @!P0 S2R R3, SR_CgaCtaId ;  /* 0x0000000000038919 */ /* 0x000e220000008800 */
[----:B------:R-:W-:-:S04]  /*1e610*/  @!P0 MOV R2, 0x400 ;  /* 0x0000040000028802 */ /* 0x000fc80000000f00 */
[----:B0-----:R-:W-:-:S05]  /*1e620*/  @!P0 LEA R2, R3, R2, 0x18 ;  /* 0x0000000203028211 */ /* 0x001fca00078ec0ff */
[----:B------:R0:W-:Y:S01]  /*1e630*/  @!P0 STS.128 [R2+0x308d0], R16 ;  /* 0x0308d01002008388 */ /* 0x0001e20000000c00 */
[----:B------:R-:W-:Y:S06]  /*1e640*/  BAR.ARV 0x5, 0x180 ;  /* 0x0146000000007b1d */ /* 0x000fec0000002000 */
.L_x_6224:
[----:B------:R2:W-:Y:S01]  /*1e650*/  STL [R1+0x28], RZ ;  /* 0x000028ff01007387 */ /* 0x0005e20000100800 */
[----:B------:R-:W-:Y:S01]  /*1e660*/  ULDC UR4, c[0x0][0xc3c] ;  /* 0x00030f0000047ab9 */ /* 0x000fe20000000800 */
[----:B------:R-:W-:Y:S01]  /*1e670*/  IMAD.MOV.U32 R28, RZ, RZ, 0x1 ;  /* 0x00000001ff1c7424 */ /* 0x000fe200078e00ff */
[----:B-1----:R-:W-:Y:S02]  /*1e680*/  ISETP.GE.AND P0, PT, R19, UR4, PT ;  /* 0x0000000413007c0c */ /* 0x002fe4000bf06270 */
[----:B------:R-:W-:-:S11]  /*1e690*/  MOV R26, RZ ;  /* 0x000000ff001a7202 */ /* 0x000fd60000000f00 */
[----:B--2---:R-:W-:Y:S05]  /*1e6a0*/  @P0 BRA `(.L_x_6232) ;  /* 0x0000006000700947 */ /* 0x004fea0003800000 */
[----:B0-----:R-:W2:Y:S01]  /*1e6b0*/  LDL R2, [R1+0x88] ;  /* 0x0000880001027983 */ /* 0x001ea20000100800 */
[----:B------:R-:W0:Y:S01]  /*1e6c0*/  S2UR UR5, SR_CgaCtaId ;  /* 0x00000000000579c3 */ /* 0x000e220000008800 */
[C---:B------:R-:W-:Y:S01]  /*1e6d0*/  IMAD.SHL.U32 R33, R0.reuse, 0x8, RZ ;  /* 0x0000000800217824 */ /* 0x040fe200078e00ff */
[----:B------:R-:W-:Y:S01]  /*1e6e0*/  LOP3.LUT R4, R0, 0x7f, RZ, 0xc0, !PT ;  /* 0x0000007f00047812 */ /* 0x000fe200078ec0ff */
[----:B------:R1:W-:Y:S01]  /*1e6f0*/  STL [R1+0x28], RZ ;  /* 0x000028ff01007387 */ /* 0x0003e20000100800 */
[----:B------:R-:W-:Y:S01]  /*1e700*/  BSSY B8, `(.L_x_6232) ;  /* 0x0000616000087945 */ /* 0x000fe20003800000 */
[----:B------:R-:W-:Y:S01]  /*1e710*/  IMAD.MOV.U32 R29, RZ, RZ, 0x1 ;  /* 0x00000001ff1d7424 */ /* 0x000fe200078e00ff */
[C---:B------:R-:W-:Y:S01]  /*1e720*/  LOP3.LUT R3, R33.reuse, 0x1f8, RZ, 0xc0, !PT ;  /* 0x000001f821037812 */ /* 0x040fe200078ec0ff */
[----:B------:R-:W-:Y:S01]  /*1e730*/  IMAD.SHL.U32 R37, R4, 0x8, RZ ;  /* 0x0000000804257824 */ /* 0x000fe200078e00ff */
[----:B------:R-:W-:Y:S02]  /*1e740*/  LOP3.LUT R33, R33, 0x38, RZ, 0xc0, !PT ;  /* 0x0000003821217812 */ /* 0x000fe400078ec0ff */
[----:B------:R-:W-:Y:S01]  /*1e750*/  CS2R R26, SRZ ;  /* 0x00000000001a7805 */ /* 0x000fe2000001ff00 */
[----:B------:R-:W-:Y:S01]  /*1e760*/  IMAD.MOV.U32 R28, RZ, RZ, 0x1 ;  /* 0x00000001ff1c7424 */ /* 0x000fe200078e00ff */
[----:B------:R-:W-:Y:S01]  /*1e770*/  ULDC.64 UR36, c[0x0][0x198] ;  /* 0x0000660000247ab9 */ /* 0x000fe20000000a00 */
[C---:B------:R-:W-:Y:S01]  /*1e780*/  LOP3.LUT R36, R33.reuse, 0x40, RZ, 0xfc, !PT ;  /* 0x0000004021247812 */ /* 0x040fe200078efcff */
[----:B------:R-:W-:Y:S01]  /*1e790*/  ULDC UR38, c[0x0][0xc] ;  /* 0x0000030000267ab9 */ /* 0x000fe20000000800 */
[----:B------:R-:W-:-:S02]  /*1e7a0*/  LOP3.LUT R35, R33, 0x80, RZ, 0xfc, !PT ;  /* 0x0000008021237812 */ /* 0x000fc400078efcff */
[----:B--2---:R-:W-:Y:S02]  /*1e7b0*/  R2UR UR4, R2 ;  /* 0x00000000020472ca */ /* 0x004fe400000e0000 */
[----:B------:R-:W-:Y:S02]  /*1e7c0*/  LOP3.LUT R2, R3, 0x38, R0, 0x78, !PT ;  /* 0x0000003803027812 */ /* 0x000fe400078e7800 */
[----:B------:R-:W-:Y:S02]  /*1e7d0*/  SHF.L.U32 R0, R0, 0x4, RZ ;  /* 0x0000000400007819 */ /* 0x000fe400000006ff */
[----:B------:R-:W-:Y:S02]  /*1e7e0*/  LOP3.LUT R37, R2, 0x200, R37, 0xf8, !PT ;  /* 0x0000020002257812 */ /* 0x000fe400078ef825 */
[----:B------:R-:W-:-:S04]  /*1e7f0*/  SHF.R.U32.HI R2, RZ, 0x3, R4 ;  /* 0x00000003ff027819 */ /* 0x000fc80000011604 */
[----:B------:R-:W-:Y:S01]  /*1e800*/  LOP3.LUT R0, R2, 0x70, R0, 0xf8, !PT ;  /* 0x0000007002007812 */ /* 0x000fe200078ef800 */
[----:B------:R-:W-:-:S03]  /*1e810*/  ULOP3.LUT UR39, UR4, 0x2, URZ, 0xfc, !UPT ;  /* 0x0000000204277892 */ /* 0x000fc6000f8efc3f */
[----:B------:R-:W-:Y:S02]  /*1e820*/  UMOV UR4, 0x400 ;  /* 0x0000040000047882 */ /* 0x000fe40000000000 */
[----:B0-----:R-:W-:-:S06]  /*1e830*/  ULEA UR4, UR5, UR4, 0x18 ;  /* 0x0000000405047291 */ /* 0x001fcc000f8ec03f */
[----:B------:R-:W-:-:S05]  /*1e840*/  MOV R22, UR4 ;  /* 0x0000000400167c02 */ /* 0x000fca0008000f00 */
[----:B------:R-:W-:-:S05]  /*1e850*/  IMAD R0, R37, 0x2, R22 ;  /* 0x0000000225007824 */ /* 0x000fca00078e0216 */
[----:B------:R1:W-:Y:S02]  /*1e860*/  STL [R1+0x4], R0 ;  /* 0x0000040001007387 */ /* 0x0003e40000100800 */
.L_x_6335:
[----:B0-----:R-:W0:Y:S02]  /*1e870*/  LDC.64 R30, c[0x0][0xc88] ;  /* 0x00032200ff1e7b82 */ /* 0x001e240000000a00 */
[----:B0-----:R-:W-:-:S06]  /*1e880*/  IMAD.WIDE R30, R19, 0x4, R30 ;  /* 0x00000004131e7825 */ /* 0x001fcc00078e021e */
[----:B-1----:R-:W1:Y:S01]  /*1e890*/  LDG.E R30, desc[UR60][R30.64] ;  /* 0x0000003c1e1e7981 */ /* 0x002e62000c1e1900 */
        /* <DEDUP_REMOVED lines=10> */
[----:B-1----:R-:W-:-:S05]  /*1e940*/  SHF.R.S32.HI R0, RZ, 0x1f, R30 ;  /* 0x0000001fff007819 */ /* 0x002fca000001141e */
[C---:B------:R-:W-:Y:S02]  /*1e950*/  @P0 LEA R2, P1, R30.reuse, UR4, 0x2 ;  /* 0x000000041e020c11 */ /* 0x040fe4000f8210ff */
[C---:B------:R-:W-:Y:S01]  /*1e960*/  SHF.L.U32 R23, R30.reuse, 0x2, RZ ;  /* 0x000000021e177819 */ /* 0x040fe200000006ff */
[----:B------:R0:W-:Y:S01]  /*1e970*/  STL [R1+0x20], R0 ;  /* 0x0000200001007387 */ /* 0x0001e20000100800 */
[C-C-:B------:R-:W-:Y:S01]  /*1e980*/  @P0 LEA.HI.X R3, R30.reuse, UR5, R0.reuse, 0x2, P1 ;  /* 0x000000051e030c11 */ /* 0x140fe200088f1400 */
[----:B------:R-:W-:Y:S01]  /*1e990*/  ULDC.64 UR4, c[0x0][0xa00] ;  /* 0x0002800000047ab9 */ /* 0x000fe20000000a00 */
[----:B------:R-:W-:-:S03]  /*1e9a0*/  SHF.L.U64.HI R24, R30, 0x2, R0 ;  /* 0x000000021e187819 */ /* 0x000fc60000010200 */
        /* <DEDUP_REMOVED lines=17> */
[----:B---3--:R0:W3:Y:S01]  /*1eac0*/  @P2 LDG.E R8, desc[UR60][R6.64] ;  /* 0x0000003c06082981 */ /* 0x0080e2000c1e1900 */
        /* <DEDUP_REMOVED lines=14> */
[----:B------:R-:W2:Y:S04]  /*1ebb0*/  LDG.E R9, desc[UR60][R2.64] ;  /* 0x0000003c02097981 */ /* 0x000ea8000c1e1900 */
[----:B0-----:R-:W2:Y:S02]  /*1ebc0*/  LDG.E R8, desc[UR60][R2.64+0x4] ;  /* 0x0000043c02087981 */ /* 0x001ea4000c1e1900 */
[----:B--2---:R-:W-:-:S05]  /*1ebd0*/  IMAD.IADD R10, R8, 0x1, -R9 ;  /* 0x00000001080a7824 */ /* 0x004fca00078e0a09 */
[----:B------:R1:W-:Y:S02]  /*1ebe0*/  STL [R1+0x18], R10 ;  /* 0x0000180a01007387 */ /* 0x0003e40000100800 */
.L_x_6233:
        /* <DEDUP_REMOVED lines=9> */
.L_x_6234:
        /* <DEDUP_REMOVED lines=9> */
.L_x_6235:
[----:B--2---:R-:W2:Y:S01]  /*1ed10*/  @P1 LDG.E R2, desc[UR60][R4.64] ;  /* 0x0000003c04021981 */ /* 0x004ea2000c1e1900 */
[----:B------:R-:W3:Y:S03]  /*1ed20*/  LDC R3, c[0x0][0x448] ;  /* 0x00011200ff037b82 */ /* 0x000ee60000000800 */
[----:B------:R-:W2:Y:S01]  /*1ed30*/  @P1 LDG.E R9, desc[UR60][R4.64+0x4] ;  /* 0x0000043c04091981 */ /* 0x000ea2000c1e1900 */
[----:B-----5:R-:W-:Y:S01]  /*1ed40*/  IMAD.IADD R7, R7, 0x1, -R11 ;  /* 0x0000000107077824 */ /* 0x020fe200078e0a0b */
[----:B------:R-:W-:Y:S01]  /*1ed50*/  BSSY B0, `(.L_x_6236) ;  /* 0x0000165000007945 */ /* 0x000fe20003800000 */
[----:B---3--:R-:W-:-:S13]  /*1ed60*/  ISETP.NE.AND P0, PT, R3, 0x1, PT ;  /* 0x000000010300780c */ /* 0x008fda0003f05270 */
[----:B0-----:R-:W0:Y:S08]  /*1ed70*/  @P0 LDC R8, c[0x0][0x44c] ;  /* 0x00011300ff080b82 */ /* 0x001e300000000800 */
[----:B------:R-:W3:Y:S01]  /*1ed80*/  @P0 LDC R3, c[0x0][0x450] ;  /* 0x00011400ff030b82 */ /* 0x000ee20000000800 */
[----:B--2---:R-:W-:Y:S02]  /*1ed90*/  @P1 IMAD.IADD R6, R9, 0x1, -R2 ;  /* 0x0000000109061824 */ /* 0x004fe400078e0a02 */
[----:B------:R-:W-:-:S03]  /*1eda0*/  IMAD.SHL.U32 R9, R17, 0x80, RZ ;  /* 0x0000008011097824 */ /* 0x000fc600078e00ff */
[----:B------:R-:W-:Y:S02]  /*1edb0*/  IADD3 R5, R7, R6, RZ ;  /* 0x0000000607057210 */ /* 0x000fe40007ffe0ff */
[----:B------:R-:W-:-:S03]  /*1edc0*/  IADD3 R9, R9, 0x7f, RZ ;  /* 0x0000007f09097810 */ /* 0x000fc60007ffe0ff */
[----:B------:R-:W-:Y:S01]  /*1edd0*/  VIADD R2, R5, 0x5f ;  /* 0x0000005f05027836 */ /* 0x000fe20000000000 */
[----:B------:R2:W-:Y:S01]  /*1ede0*/  STL [R1+0x8], R5 ;  /* 0x0000080501007387 */ /* 0x0005e20000100800 */
[----:B0-----:R-:W-:-:S04]  /*1edf0*/  @P0 IMAD.HI.U32 R8, R9, R8, RZ ;  /* 0x0000000809080227 */ /* 0x001fc800078e00ff */
[----:B------:R-:W-:-:S04]  /*1ee00*/  IMAD.HI R2, R2, 0x2aaaaaab, RZ ;  /* 0x2aaaaaab02027827 */ /* 0x000fc800078e02ff */
[----:B------:R-:W-:Y:S01]  /*1ee10*/  IMAD.MOV.U32 R4, RZ, RZ, R9 ;  /* 0x000000ffff047224 */ /* 0x000fe200078e0009 */
[----:B---3--:R-:W-:Y:S02]  /*1ee20*/  @P0 SHF.R.U32.HI R4, RZ, R3, R8 ;  /* 0x00000003ff040219 */ /* 0x008fe40000011608 */
        /* <DEDUP_REMOVED lines=30> */
.L_x_6403:
[----:B--2---:R-:W-:Y:S02]  /*1f010*/  ISETP.NE.AND P0, PT, R14, RZ, PT ;  /* 0x000000ff0e00720c */ /* 0x004fe40003f05270 */
[----:B------:R-:W-:-:S11]  /*1f020*/  PLOP3.LUT P6, PT, PT, PT, PT, 0x8, 0x0 ;  /* 0x000000000000781c */ /* 0x000fd60003fce170 */
[----:B------:R-:W-:Y:S05]  /*1f030*/  @P0 BRA `(.L_x_6239) ;  /* 0x00000000000c0947 */ /* 0x000fea0003800000 */
[----:B------:R-:W-:-:S03]  /*1f040*/  UMOV UR4, 0xffffffff ;  /* 0xffffffff00047882 */ /* 0x000fc60000000000 */
[----:B------:R-:W-:Y:S05]  /*1f050*/  BRA.DIV UR4, `(.L_x_6240) ;  /* 0x0000006e04a47947 */ /* 0x000fea000b800000 */
[----:B------:R-:W-:-:S13]  /*1f060*/  ELECT P6, URZ, PT ;  /* 0x00000000003f782f */ /* 0x000fda00038c0000 */
.L_x_6239:
        /* <DEDUP_REMOVED lines=9> */
.L_x_6406:
[----:B------:R-:W-:Y:S05]  /*1f100*/  BSYNC B1 ;  /* 0x0000000000017941 */ /* 0x000fea0003800000 */
.L_x_6241:
        /* <DEDUP_REMOVED lines=10> */
.L_x_6407:
[----:B------:R-:W-:Y:S05]  /*1f1b0*/  BSYNC B2 ;  /* 0x0000000000027941 */ /* 0x000fea0003800000 */
.L_x_6245:
        /* <DEDUP_REMOVED lines=9> */
.L_x_6248:
[----:B------:R-:W-:Y:S05]  /*1f250*/  BSYNC B2 ;  /* 0x0000000000027941 */ /* 0x000fea0003800000 */
.L_x_6247:
        /* <DEDUP_REMOVED lines=12> */
.L_x_6249:
        /* <DEDUP_REMOVED lines=16> */
.L_x_6250:
        /* <DEDUP_REMOVED lines=16> */
.L_x_6251:
        /* <DEDUP_REMOVED lines=13> */
.L_x_6408:
[----:B------:R-:W-:Y:S05]  /*1f5f0*/  BSYNC B2 ;  /* 0x0000000000027941 */ /* 0x000fea0003800000 */
.L_x_6252:
[----:B------:R-:W-:Y:S01]  /*1f600*/  BSSY B2, `(.L_x_6254) ;  /* 0x000000b000027945 */ /* 0x000fe20003800000 */
[----:B------:R-:W-:Y:S01]  /*1f610*/  MOV R12, 0x0 ;  /* 0x00000000000c7802 */ /* 0x000fe20000000f00 */
[----:B------:R-:W-:Y:S02]  /*1f620*/  IMAD.MOV.U32 R13, RZ, RZ, 0x12f00000 ;  /* 0x12f00000ff0d7424 */ /* 0x000fe400078e00ff */
        /* <DEDUP_REMOVED lines=8> */
.L_x_6255:
[----:B------:R-:W-:Y:S05]  /*1f6b0*/  BSYNC B2 ;  /* 0x0000000000027941 */ /* 0x000fea0003800000 */
.L_x_6254:
        /* <DEDUP_REMOVED lines=8> */
.L_x_6256:
        /* <DEDUP_REMOVED lines=15> */
.L_x_6257:
        /* <DEDUP_REMOVED lines=15> */
.L_x_6258:
        /* <DEDUP_REMOVED lines=10> */
.L_x_6244:
[----:B------:R-:W-:Y:S05]  /*1f9c0*/  BSYNC B1 ;  /* 0x0000000000017941 */ /* 0x000fea0003800000 */
.L_x_6243:
        /* <DEDUP_REMOVED lines=9> */
.L_x_6275:
        /* <DEDUP_REMOVED lines=11> */
.L_x_6409:
[----:B------:R-:W-:Y:S05]  /*1fb10*/  BSYNC B2 ;  /* 0x0000000000027941 */ /* 0x000fea0003800000 */
.L_x_6261:
        /* <DEDUP_REMOVED lines=9> */
.L_x_6264:
[----:B------:R-:W-:Y:S05]  /*1fbb0*/  BSYNC B2 ;  /* 0x0000000000027941 */ /* 0x000fea0003800000 */
.L_x_6263:
        /* <DEDUP_REMOVED lines=11> */
.L_x_6265:
        /* <DEDUP_REMOVED lines=16> */
.L_x_6266:
        /* <DEDUP_REMOVED lines=16> */
.L_x_6267:
        /* <DEDUP_REMOVED lines=13> */
.L_x_6410:
[----:B------:R-:W-:Y:S05]  /*1ff40*/  BSYNC B2 ;  /* 0x0000000000027941 */ /* 0x000fea0003800000 */
.L_x_6268:
        /* <DEDUP_REMOVED lines=11> */
.L_x_6271:
[----:B------:R-:W-:Y:S05]  /*20000*/  BSYNC B2 ;  /* 0x0000000000027941 */ /* 0x000fea0003800000 */
.L_x_6270:
        /* <DEDUP_REMOVED lines=8> */
.L_x_6272:
        /* <DEDUP_REMOVED lines=15> */
.L_x_6273:
        /* <DEDUP_REMOVED lines=15> */
.L_x_6274:
        /* <DEDUP_REMOVED lines=10> */
.L_x_6260:
[----:B------:R-:W-:Y:S05]  /*20310*/  BSYNC B1 ;  /* 0x0000000000017941 */ /* 0x000fea0003800000 */
.L_x_6259:
[----:B------:R-:W-:Y:S01]  /*20320*/  ISETP.GT.AND P2, PT, R11, R6, PT ;  /* 0x000000060b00720c */ /* 0x000fe20003f44270 */
[----:B------:R-:W-:Y:S02]  /*20330*/  VIADD R27, R27, 0x1 ;  /* 0x000000011b1b7836 */ /* 0x000fe40000000000 */
[----:B------:R-:W-:-:S03]  /*20340*/  VIADD R11, R11, 0xffffffff ;  /* 0xffffffff0b0b7836 */ /* 0x000fc60000000000 */
[----:B------:R-:W-:-:S04]  /*20350*/  ISETP.NE.AND P1, PT, R27, 0x2, PT ;  /* 0x000000021b00780c */ /* 0x000fc80003f25270 */
[----:B------:R-:W-:Y:S02]  /*20360*/  SEL R5, RZ, 0x1, P1 ;  /* 0x00000001ff057807 */ /* 0x000fe40000800000 */
[----:B------:R-:W-:Y:S02]  /*20370*/  SEL R27, R27, RZ, P1 ;  /* 0x000000ff1b1b7207 */ /* 0x000fe40000800000 */
[----:B------:R-:W-:Y:S01]  /*20380*/  LOP3.LUT R29, R29, R5, RZ, 0x3c, !PT ;  /* 0x000000051d1d7212 */ /* 0x000fe200078e3cff */
[----:B------:R-:W-:Y:S06]  /*20390*/  @P2 BRA `(.L_x_6275) ;  /* 0xfffffff400b02947 */ /* 0x000fec000383ffff */
.L_x_6237:
[----:B------:R-:W-:Y:S05]  /*203a0*/  BSYNC B0 ;  /* 0x0000000000007941 */ /* 0x000fea0003800000 */
.L_x_6236:
[----:B------:R-:W2:Y:S01]  /*203b0*/  LDC R0, c[0x0][0x448] ;  /* 0x00011200ff007b82 */ /* 0x000ea20000000800 */
[----:B------:R-:W-:Y:S01]  /*203c0*/  LEA R5, R17, 0x7f, 0x7 ;  /* 0x0000007f11057811 */ /* 0x000fe200078e38ff */
[----:B------:R-:W-:Y:S05]  /*203d0*/  @!P0 WARPSYNC.ALL ;  /* 0x0000000000008948 */ /* 0x000fea0003800000 */
[----:B------:R-:W-:Y:S01]  /*203e0*/  BSSY B7, `(.L_x_6276) ;  /* 0x0000385000077945 */ /* 0x000fe20003800000 */
[----:B------:R-:W-:Y:S01]  /*203f0*/  @!P0 BAR.SYNC.DEFER_BLOCKING 0xc, 0x180 ;  /* 0x0306000000008b1d */ /* 0x000fe20000010000 */
[----:B--2---:R-:W-:-:S13]  /*20400*/  ISETP.NE.AND P1, PT, R0, 0x1, PT ;  /* 0x000000010000780c */ /* 0x004fda0003f25270 */
[----:B------:R-:W0:Y:S08]  /*20410*/  @P1 LDC R4, c[0x0][0x44c] ;  /* 0x00011300ff041b82 */ /* 0x000e300000000800 */
        /* <DEDUP_REMOVED lines=28> */
.L_x_6277:
        /* <DEDUP_REMOVED lines=20> */
.L_x_6280:
[----:B------:R-:W-:Y:S05]  /*20720*/  BSYNC B6 ;  /* 0x0000000000067941 */ /* 0x000fea0003800000 */
.L_x_6279:
        /* <DEDUP_REMOVED lines=20> */
.L_x_6283:
        /* <DEDUP_REMOVED lines=15> */
.L_x_6282:
[----:B------:R-:W-:Y:S05]  /*20960*/  BSYNC B6 ;  /* 0x0000000000067941 */ /* 0x000fea0003800000 */
.L_x_6281:
[----:B------:R-:W-:Y:S01]  /*20970*/  MOV R25, R31 ;  /* 0x0000001f00197202 */ /* 0x000fe20000000f00 */
[----:B------:R-:W-:Y:S01]  /*20980*/  ULDC.64 UR4, c[0x0][0x9f8] ;  /* 0x00027e0000047ab9 */ /* 0x000fe20000000a00 */
[----:B------:R-:W2:Y:S01]  /*20990*/  LDL R31, [R1+0x8] ;  /* 0x00000800011f7983 */ /* 0x000ea20000100800 */
[----:B------:R-:W-:Y:S01]  /*209a0*/  ISETP.NE.U32.AND P0, PT, RZ, UR4, PT ;  /* 0x00000004ff007c0c */ /* 0x000fe2000bf05070 */
[----:B------:R-:W0:Y:S02]  /*209b0*/  LDC R0, c[0x0][0x430] ;  /* 0x00010c00ff007b82 */ /* 0x000e240000000800 */
[----:B------:R-:W3:Y:S01]  /*209c0*/  LDL R21, [R1+0xc] ;  /* 0x00000c0001157983 */ /* 0x000ee20000100800 */
[----:B------:R-:W-:-:S03]  /*209d0*/  ISETP.NE.AND.EX P0, PT, RZ, UR5, PT, P0 ;  /* 0x00000005ff007c0c */ /* 0x000fc6000bf05300 */
[----:B------:R-:W4:Y:S01]  /*209e0*/  LDL.LU R8, [R1] ;  /* 0x0000000001087983 */ /* 0x000f220000300800 */
[----:B------:R-:W1:Y:S09]  /*209f0*/  S2R R20, SR_TID.X ;  /* 0x0000000000147919 */ /* 0x000e720000002100 */
[----:B------:R-:W-:Y:S01]  /*20a00*/  @P0 IADD3 R2, P1, R23, UR4, RZ ;  /* 0x0000000417020c10 */ /* 0x000fe2000ff3e0ff */
[----:B------:R-:W-:Y:S01]  /*20a10*/  VIADD R25, R25, 0xffffffff ;  /* 0xffffffff19197836 */ /* 0x000fe20000000000 */
[----:B------:R-:W-:-:S02]  /*20a20*/  ULDC UR4, c[0x0][0x2f4] ;  /* 0x0000bd0000047ab9 */ /* 0x000fc40000000800 */
[----:B------:R-:W-:-:S05]  /*20a30*/  @P0 IADD3.X R3, R24, UR5, RZ, P1, !PT ;  /* 0x0000000518030c10 */ /* 0x000fca0008ffe4ff */
[----:B------:R3:W4:Y:S01]  /*20a40*/  @P0 LDG.E R32, desc[UR60][R2.64] ;  /* 0x0000003c02200981 */ /* 0x000722000c1e1900 */
[----:B-1----:R-:W-:-:S04]  /*20a50*/  LOP3.LUT R20, R20, 0x7f, RZ, 0xc0, !PT ;  /* 0x0000007f14147812 */ /* 0x002fc800078ec0ff */
[----:B------:R-:W-:Y:S02]  /*20a60*/  SHF.R.U32.HI R4, RZ, 0x3, R20 ;  /* 0x00000003ff047819 */ /* 0x000fe40000011614 */
[----:B------:R-:W1:Y:S01]  /*20a70*/  S2R R20, SR_TID.X ;  /* 0x0000000000147919 */ /* 0x000e620000002100 */
[----:B0-----:R-:W-:-:S13]  /*20a80*/  ISETP.NE.AND P1, PT, R0, 0x1, PT ;  /* 0x000000010000780c */ /* 0x001fda0003f25270 */
[----:B------:R-:W0:Y:S08]  /*20a90*/  @P1 LDC R7, c[0x0][0x434] ;  /* 0x00010d00ff071b82 */ /* 0x000e300000000800 */
[----:B------:R-:W0:Y:S01]  /*20aa0*/  @P1 LDC R5, c[0x0][0x438] ;  /* 0x00010e00ff051b82 */ /* 0x000e220000000800 */
[----:B-1----:R-:W-:-:S05]  /*20ab0*/  IMAD.SHL.U32 R20, R20, 0x10, RZ ;  /* 0x0000001014147824 */ /* 0x002fca00078e00ff */
[----:B------:R-:W-:-:S05]  /*20ac0*/  LOP3.LUT R20, R4, 0x70, R20, 0xf8, !PT ;  /* 0x0000007004147812 */ /* 0x000fca00078ef814 */
[----:B------:R-:W-:Y:S01]  /*20ad0*/  IMAD R6, R25, 0x60, R20 ;  /* 0x0000006019067824 */ /* 0x000fe200078e0214 */
[----:B------:R-:W-:Y:S01]  /*20ae0*/  ISETP.GE.AND P3, PT, R33, UR4, PT ;  /* 0x0000000421007c0c */ /* 0x000fe2000bf66270 */
[----:B------:R-:W-:-:S03]  /*20af0*/  UMOV UR5, 0xffffffff ;  /* 0xffffffff00057882 */ /* 0x000fc60000000000 */
[----:B--2---:R-:W-:-:S04]  /*20b00*/  ISETP.GE.AND P0, PT, R6, R31, PT ;  /* 0x0000001f0600720c */ /* 0x004fc80003f06270 */
[----:B------:R-:W-:Y:S02]  /*20b10*/  ISETP.GT.U32.OR P0, PT, R20, 0x5f, P0 ;  /* 0x0000005f1400780c */ /* 0x000fe40000704470 */
[----:B---3--:R-:W-:-:S11]  /*20b20*/  IADD3 R6, R6, R21, RZ ;  /* 0x0000001506067210 */ /* 0x008fd60007ffe0ff */
[----:B------:R-:W1:Y:S01]  /*20b30*/  @!P0 LDC.64 R2, c[0x0][0x428] ;  /* 0x00010a00ff028b82 */ /* 0x000e620000000a00 */
[----:B0-----:R-:W-:-:S04]  /*20b40*/  @P1 IMAD.HI.U32 R7, R6, R7, RZ ;  /* 0x0000000706071227 */ /* 0x001fc800078e00ff */
[----:B------:R-:W-:Y:S01]  /*20b50*/  IMAD.MOV.U32 R4, RZ, RZ, R6 ;  /* 0x000000ffff047224 */ /* 0x000fe200078e0006 */
[----:B------:R-:W-:Y:S02]  /*20b60*/  @P1 SHF.R.U32.HI R4, RZ, R5, R7 ;  /* 0x00000005ff041219 */ /* 0x000fe40000011607 */
[----:B----4-:R-:W-:-:S03]  /*20b70*/  SHF.R.S32.HI R9, RZ, 0x1f, R32 ;  /* 0x0000001fff097819 */ /* 0x010fc60000011420 */
[----:B------:R-:W-:-:S04]  /*20b80*/  IMAD.MOV R5, RZ, RZ, -R4 ;  /* 0x000000ffff057224 */ /* 0x000fc800078e0a04 */
[----:B------:R-:W-:Y:S01]  /*20b90*/  IMAD R0, R0, R5, R6 ;  /* 0x0000000500007224 */ /* 0x000fe200078e0206 */
[--C-:B------:R-:W-:Y:S01]  /*20ba0*/  @!P0 SHF.R.S32.HI R5, RZ, 0x1f, R4.reuse ;  /* 0x0000001fff058819 */ /* 0x100fe20000011404 */
[-C--:B-1----:R-:W-:Y:S02]  /*20bb0*/  @!P0 IMAD R6, R9, R2.reuse, RZ ;  /* 0x0000000209068224 */ /* 0x082fe400078e02ff */
[----:B------:R-:W-:-:S04]  /*20bc0*/  @!P0 IMAD.WIDE.U32 R4, R32, R2, R4 ;  /* 0x0000000220048225 */ /* 0x000fc800078e0004 */
[----:B------:R-:W-:Y:S02]  /*20bd0*/  @!P0 IMAD R6, R32, R3, R6 ;  /* 0x0000000320068224 */ /* 0x000fe400078e0206 */
[----:B------:R-:W0:Y:S03]  /*20be0*/  @!P0 LDC.64 R2, c[0x0][0x418] ;  /* 0x00010600ff028b82 */ /* 0x000e260000000a00 */
[----:B------:R-:W-:Y:S01]  /*20bf0*/  @!P0 IADD3 R6, R5, R6, RZ ;  /* 0x0000000605068210 */ /* 0x000fe20007ffe0ff */
[----:B------:R-:W-:Y:S01]  /*20c00*/  IMAD.U32 R5, RZ, RZ, UR39 ;  /* 0x00000027ff057e24 */ /* 0x000fe2000f8e00ff */
        /* <DEDUP_REMOVED lines=18> */
[----:B------:R0:W-:Y:S04]  /*20d30*/  STL [R1+0x10], R9 ;  /* 0x0000100901007387 */ /* 0x0001e80000100800 */
[----:B------:R0:W-:Y:S01]  /*20d40*/  STL [R1], R8 ;  /* 0x0000000801007387 */ /* 0x0001e20000100800 */
[----:B------:R-:W-:Y:S05]  /*20d50*/  BRA.DIV UR5, `(.L_x_6284) ;  /* 0x0000005205e87947 */ /* 0x000fea000b800000 */
.L_x_6413:
[----:B------:R-:W-:Y:S01]  /*20d60*/  SHF.R.S32.HI R31, RZ, 0x1f, R18 ;  /* 0x0000001fff1f7819 */ /* 0x000fe20000011412 */
[----:B------:R-:W-:Y:S06]  /*20d70*/  @!P2 BRA `(.L_x_6285) ;  /* 0x000000000004a947 */ /* 0x000fec0003800000 */
[----:B------:R-:W-:Y:S01]  /*20d80*/  BPT.TRAP 0x1 ;  /* 0x000000040000795c */ /* 0x000fe20000300000 */
.L_x_6285:
[----:B------:R-:W-:Y:S01]  /*20d90*/  SHF.R.S32.HI R5, RZ, 0x1f, R0 ;  /* 0x0000001fff057819 */ /* 0x000fe20000011400 */
[----:B------:R-:W-:Y:S01]  /*20da0*/  ULDC.64 UR4, c[0x0][0x328] ;  /* 0x0000ca0000047ab9 */ /* 0x000fe20000000a00 */
[----:B------:R-:W-:Y:S03]  /*20db0*/  BSSY B0, `(.L_x_6286) ;  /* 0x0000017000007945 */ /* 0x000fe60003800000 */
[----:B0-----:R-:W-:-:S04]  /*20dc0*/  IMAD R3, R5, UR4, RZ ;  /* 0x0000000405037c24 */ /* 0x001fc8000f8e02ff */
        /* <DEDUP_REMOVED lines=21> */
.L_x_6414:
[----:B------:R-:W-:Y:S05]  /*20f20*/  BSYNC B0 ;  /* 0x0000000000007941 */ /* 0x000fea0003800000 */
.L_x_6286:
        /* <DEDUP_REMOVED lines=19> */
[----:B------:R-:W-:Y:S02]  /*21060*/  IMAD.IADD R3, R3, 0x1, R6 ;  /* 0x0000000103037824 */ /* 0x000fe400078e0206 */
[----:B------:R-:W-:Y:S02]  /*21070*/  IMAD R0, R31, UR4, RZ ;  /* 0x000000041f007c24 */ /* 0x000fe4000f8e02ff */
[----:B------:R-:W-:-:S04]  /*21080*/  IMAD.WIDE.U32 R2, R18, UR4, R2 ;  /* 0x0000000412027c25 */ /* 0x000fc8000f8e0002 */
[----:B------:R-:W-:Y:S01]  /*21090*/  IMAD R0, R18, UR5, R0 ;  /* 0x0000000512007c24 */ /* 0x000fe2000f8e0200 */
[----:B------:R-:W-:Y:S01]  /*210a0*/  ULDC.64 UR4, c[0x0][0x2e8] ;  /* 0x0000ba0000047ab9 */ /* 0x000fe20000000a00 */
[----:B---3--:R-:W-:Y:S01]  /*210b0*/  IMAD R6, R25, -0x60, R9 ;  /* 0xffffffa019067824 */ /* 0x008fe200078e0209 */
[----:B------:R-:W-:Y:S01]  /*210c0*/  LEA R4, P0, R2, UR4, 0x1 ;  /* 0x0000000402047c11 */ /* 0x000fe2000f8008ff */
[----:B------:R-:W-:Y:S01]  /*210d0*/  UMOV UR4, 0xffffffff ;  /* 0xffffffff00047882 */ /* 0x000fe20000000000 */
[----:B------:R-:W-:Y:S01]  /*210e0*/  IADD3 R0, R3, R0, RZ ;  /* 0x0000000003007210 */ /* 0x000fe20007ffe0ff */
[----:B------:R-:W-:-:S03]  /*210f0*/  IMAD.IADD R6, R6, 0x1, -R8 ;  /* 0x0000000106067824 */ /* 0x000fc600078e0a08 */
        /* <DEDUP_REMOVED lines=65> */
.L_x_6428:
[----:B------:R-:W-:-:S13]  /*21510*/  ISETP.GE.AND P0, PT, R6, 0x51, PT ;  /* 0x000000510600780c */ /* 0x000fda0003f06270 */
[----:B-1----:R-:W-:Y:S01]  /*21520*/  @P0 LEA R2, P1, R33, R2, 0x1 ;  /* 0x0000000221020211 */ /* 0x002fe200078208ff */
[----:B------:R-:W-:-:S03]  /*21530*/  @P0 IMAD R5, R5, 0x2, R22 ;  /* 0x0000000205050824 */ /* 0x000fc600078e0216 */
[----:B------:R-:W-:-:S05]  /*21540*/  @P0 IADD3.X R3, RZ, R0, RZ, P1, !PT ;  /* 0x00000000ff030210 */ /* 0x000fca0000ffe4ff */
        /* <DEDUP_REMOVED lines=8> */
.L_x_6289:
[----:B------:R-:W-:Y:S02]  /*215d0*/  PLOP3.LUT P1, PT, P1, P0, PT, 0xa2, 0x0 ;  /* 0x000000000000781c */ /* 0x000fe40000f21472 */
[----:B------:R-:W-:-:S08]  /*215e0*/  @P0 R2UR P1, UR4, R7 ;  /* 0x00000000070402ca */ /* 0x000fd00000020000 */
[----:B------:R-:W-:-:S05]  /*215f0*/  @P0 PLOP3.LUT P0, PT, P1, PT, PT, 0x80, 0x0 ;  /* 0x000000000000081c */ /* 0x000fca0000f0f070 */
[----:B------:R-:W-:Y:S01]  /*21600*/  @!P1 SYNCS.ARRIVE.TRANS64.RED.A0T1 RZ, [UR4+0x30830], RZ ;  /* 0x030830ffffff99a7 */ /* 0x000fe20008200404 */
[----:B------:R-:W-:Y:S07]  /*21610*/  @!P1 ARRIVES.LDGSTSBAR.64.TRANSCNT [UR4+0x30830] ;  /* 0x03083000ff0099b0 */ /* 0x000fee0008000a84 */
[----:B------:R-:W-:Y:S05]  /*21620*/  @P0 BRA.U.ANY `(.L_x_6289) ;  /* 0xfffffffd00e80947 */ /* 0x000fea000393ffff */
[----:B------:R-:W-:Y:S01]  /*21630*/  NOP ;  /* 0x0000000000007918 */ /* 0x000fe20000000000 */
[----:B------:R-:W2:Y:S02]  /*21640*/  LDL R0, [R1] ;  /* 0x0000000001007983 */ /* 0x000ea40000100800 */
[----:B--2---:R-:W-:-:S13]  /*21650*/  LOP3.LUT P2, RZ, R0, 0x10, RZ, 0xc0, !PT ;  /* 0x0000001000ff7812 */ /* 0x004fda000784c0ff */
[----:B------:R-:W-:Y:S05]  /*21660*/  @!P2 BRA `(.L_x_6290) ;  /* 0x000000000004a947 */ /* 0x000fea0003800000 */
[----:B------:R-:W-:Y:S01]  /*21670*/  BPT.TRAP 0x1 ;  /* 0x000000040000795c */ /* 0x000fe20000300000 */
.L_x_6290:
        /* <DEDUP_REMOVED lines=30> */
[----:B-1----:R-:W-:Y:S01]  /*21860*/  IMAD.U32 R7, RZ, RZ, UR7 ;  /* 0x00000007ff077e24 */ /* 0x002fe2000f8e00ff */
[----:B------:R-:W-:Y:S01]  /*21870*/  MOV R13, RZ ;  /* 0x000000ff000d7202 */ /* 0x000fe20000000f00 */
[----:B------:R-:W-:-:S02]  /*21880*/  IMAD.U32 R10, RZ, RZ, UR8 ;  /* 0x00000008ff0a7e24 */ /* 0x000fc4000f8e00ff */
[----:B------:R-:W-:Y:S02]  /*21890*/  IMAD.MOV.U32 R8, RZ, RZ, 0x70 ;  /* 0x00000070ff087424 */ /* 0x000fe400078e00ff */
[----:B------:R-:W-:-:S07]  /*218a0*/  IMAD.MOV.U32 R12, RZ, RZ, 0x1 ;  /* 0x00000001ff0c7424 */ /* 0x000fce00078e00ff */
[----:B------:R-:W-:-:S07]  /*218b0*/  LEPC R20, `(.L_x_6292) ;  /* 0x000000001014794e */ /* 0x000fce0000000000 */
[----:B0-----:R-:W-:Y:S05]  /*218c0*/  CALL.ABS.NOINC R2 ;  /* 0x0000000002007343 */ /* 0x001fea0003c00000 */
.L_x_6292:
[----:B------:R-:W-:Y:S05]  /*218d0*/  BSYNC B6 ;  /* 0x0000000000067941 */ /* 0x000fea0003800000 */
.L_x_6291:
[----:B------:R-:W2:Y:S01]  /*218e0*/  LDL.LU R20, [R1+0x2c] ;  /* 0x00002c0001147983 */ /* 0x000ea20000300800 */
[----:B------:R-:W-:Y:S01]  /*218f0*/  ULDC.64 UR4, c[0x0][0x2d8] ;  /* 0x0000b60000047ab9 */ /* 0x000fe20000000a00 */
[----:B------:R-:W3:Y:S02]  /*21900*/  LDC R6, c[0x0][0x448] ;  /* 0x00011200ff067b82 */ /* 0x000ee40000000800 */
[----:B0-----:R-:W4:Y:S01]  /*21910*/  LDL.LU.64 R2, [R1+0x20] ;  /* 0x0000200001027983 */ /* 0x001f220000300a00 */
[----:B------:R-:W-:-:S03]  /*21920*/  IMAD R0, R31, UR4, RZ ;  /* 0x000000041f007c24 */ /* 0x000fc6000f8e02ff */
[----:B------:R0:W5:Y:S01]  /*21930*/  LDL R10, [R1+0x18] ;  /* 0x00001800010a7983 */ /* 0x0001620000100800 */
[----:B------:R-:W-:-:S03]  /*21940*/  IMAD R5, R18, UR5, R0 ;  /* 0x0000000512057c24 */ /* 0x000fc6000f8e0200 */
[----:B------:R0:W5:Y:S01]  /*21950*/  LDL R8, [R1+0x4] ;  /* 0x0000040001087983 */ /* 0x0001620000100800 */
[----:B---3--:R-:W-:-:S13]  /*21960*/  ISETP.NE.AND P0, PT, R6, 0x1, PT ;  /* 0x000000010600780c */ /* 0x008fda0003f05270 */
[----:B-1----:R-:W1:Y:S01]  /*21970*/  @P0 LDC R7, c[0x0][0x44c] ;  /* 0x00011300ff070b82 */ /* 0x002e620000000800 */
[----:B----4-:R-:W-:Y:S02]  /*21980*/  IMAD.MOV.U32 R3, RZ, RZ, R34 ;  /* 0x000000ffff037224 */ /* 0x010fe400078e0022 */
[----:B------:R-:W-:Y:S01]  /*21990*/  IMAD.WIDE.U32 R2, R18, UR4, R2 ;  /* 0x0000000412027c25 */ /* 0x000fe2000f8e0002 */
[----:B------:R-:W-:-:S03]  /*219a0*/  ULDC.64 UR4, c[0x0][0x2e0] ;  /* 0x0000b80000047ab9 */ /* 0x000fc60000000a00 */
[----:B------:R-:W-:Y:S02]  /*219b0*/  IMAD.IADD R3, R3, 0x1, R5 ;  /* 0x0000000103037824 */ /* 0x000fe400078e0205 */
[----:B--2---:R-:W-:Y:S02]  /*219c0*/  IMAD R5, R20, UR4, RZ ;  /* 0x0000000414057c24 */ /* 0x004fe4000f8e02ff */
        /* <DEDUP_REMOVED lines=12> */
[----:B-1----:R-:W-:Y:S01]  /*21a90*/  @P0 IMAD.HI.U32 R7, R5, R7, RZ ;  /* 0x0000000705070227 */ /* 0x002fe200078e00ff */
[----:B------:R-:W-:-:S04]  /*21aa0*/  MOV R4, R5 ;  /* 0x0000000500047202 */ /* 0x000fc80000000f00 */
[----:B---3--:R-:W-:Y:S01]  /*21ab0*/  @P0 SHF.R.U32.HI R4, RZ, R0, R7 ;  /* 0x00000000ff040219 */ /* 0x008fe20000011607 */
[----:B------:R-:W1:Y:S04]  /*21ac0*/  S2R R20, SR_TID.X ;  /* 0x0000000000147919 */ /* 0x000e680000002100 */
        /* <DEDUP_REMOVED lines=48> */
[----:B------:R-:W-:Y:S02]  /*21dd0*/  ISETP.GE.AND P1, PT, R6, R5, PT ;  /* 0x000000050600720c */ /* 0x000fe40003f26270 */
[----:B------:R-:W-:Y:S01]  /*21de0*/  IADD3 R6, R17, 0x30, RZ ;  /* 0x0000003011067810 */ /* 0x000fe20007ffe0ff */
        /* <DEDUP_REMOVED lines=48> */
[----:B------:R1:W2:Y:S01]  /*220f0*/  SHFL.IDX PT, R14, R0, 0x7, 0x181f ;  /* 0x00f81f00000e7f89 */ /* 0x0002a200000e0000 */
[----:B------:R-:W-:-:S05]  /*22100*/  @!P1 MOV R3, R7 ;  /* 0x0000000700039202 */ /* 0x000fca0000000f00 */
[----:B------:R1:W-:Y:S04]  /*22110*/  @!P1 LDGSTS.E.BYPASS.LTC128B.128 [R8+0x15400], desc[UR60][R2.64], !P3 ;  /* 0x1540000002089fae */ /* 0x0003e8000d901d7c */
[----:B------:R1:W-:Y:S04]  /*22120*/  @!P1 LDGSTS.E.BYPASS.LTC128B.128 [R8+0x19400], desc[UR60][R2.64+0x80], !P2 ;  /* 0x1940008002089fae */ /* 0x0003e8000d101d7c */
[----:B0-----:R1:W-:Y:S02]  /*22130*/  @!P1 LDGSTS.E.BYPASS.LTC128B.128 [R8+0x1d400], desc[UR60][R2.64+0x100], !P0 ;  /* 0x1d40010002089fae */ /* 0x0013e4000c101d7c */
.L_x_6445:
        /* <DEDUP_REMOVED lines=12> */
.L_x_6295:
[----:B------:R-:W-:Y:S05]  /*22200*/  BSYNC B0 ;  /* 0x0000000000007941 */ /* 0x000fea0003800000 */
.L_x_6294:
[----:B------:R-:W-:Y:S01]  /*22210*/  NOP ;  /* 0x0000000000007918 */ /* 0x000fe20000000000 */
[----:B------:R-:W-:-:S13]  /*22220*/  PLOP3.LUT P0, PT, PT, PT, PT, 0x80, 0x0 ;  /* 0x000000000000781c */ /* 0x000fda0003f0f070 */
.L_x_6296:
        /* <DEDUP_REMOVED lines=18> */
.L_x_6446:
[----:B------:R-:W-:Y:S05]  /*22350*/  BSYNC B0 ;  /* 0x0000000000007941 */ /* 0x000fea0003800000 */
.L_x_6297:
        /* <DEDUP_REMOVED lines=12> */
.L_x_6313:
[----:B------:R-:W3:Y:S01]  /*22420*/  LDL R2, [R1] ;  /* 0x0000000001027983 */ /* 0x000ee20000100800 */
[----:B------:R-:W1:Y:S03]  /*22430*/  LDC R7, c[0x0][0x430] ;  /* 0x00010c00ff077b82 */ /* 0x000e660000000800 */
[----:B------:R-:W4:Y:S04]  /*22440*/  LDL R4, [R1+0xc] ;  /* 0x00000c0001047983 */ /* 0x000f280000100800 */
[----:B------:R-:W2:Y:S01]  /*22450*/  LDL R8, [R1+0x10] ;  /* 0x0000100001087983 */ /* 0x000ea20000100800 */
[----:B------:R-:W0:Y:S02]  /*22460*/  S2R R0, SR_TID.X ;  /* 0x0000000000007919 */ /* 0x000e240000002100 */
[----:B0-----:R-:W-:-:S02]  /*22470*/  LOP3.LUT R0, R0, 0x7f, RZ, 0xc0, !PT ;  /* 0x0000007f00007812 */ /* 0x001fc400078ec0ff */
[----:B-1----:R-:W-:-:S13]  /*22480*/  ISETP.NE.AND P0, PT, R7, 0x1, PT ;  /* 0x000000010700780c */ /* 0x002fda0003f05270 */
[----:B------:R-:W0:Y:S01]  /*22490*/  @P0 LDC R3, c[0x0][0x438] ;  /* 0x00010e00ff030b82 */ /* 0x000e220000000800 */
[----:B---3--:R-:W-:Y:S02]  /*224a0*/  LOP3.LUT P4, RZ, R2, 0x10, RZ, 0xc0, !PT ;  /* 0x0000001002ff7812 */ /* 0x008fe4000788c0ff */
[----:B------:R-:W-:Y:S02]  /*224b0*/  SHF.R.U32.HI R2, RZ, 0x3, R0 ;  /* 0x00000003ff027819 */ /* 0x000fe40000011600 */
[----:B------:R-:W1:Y:S01]  /*224c0*/  S2R R0, SR_TID.X ;  /* 0x0000000000007919 */ /* 0x000e620000002100 */
[----:B----4-:R-:W-:Y:S01]  /*224d0*/  IMAD R9, R6, 0x60, R4 ;  /* 0x0000006006097824 */ /* 0x010fe200078e0204 */
[----:B-1----:R-:W-:-:S04]  /*224e0*/  SHF.L.U32 R0, R0, 0x4, RZ ;  /* 0x0000000400007819 */ /* 0x002fc800000006ff */
[----:B------:R-:W-:Y:S02]  /*224f0*/  LOP3.LUT R0, R2, 0x70, R0, 0xf8, !PT ;  /* 0x0000007002007812 */ /* 0x000fe400078ef800 */
[----:B------:R-:W1:Y:S02]  /*22500*/  @P0 LDC R2, c[0x0][0x434] ;  /* 0x00010d00ff020b82 */ /* 0x000e640000000800 */
[C---:B------:R-:W-:Y:S01]  /*22510*/  ISETP.GT.U32.AND P5, PT, R0.reuse, 0x5f, PT ;  /* 0x0000005f0000780c */ /* 0x040fe20003fa4070 */
[----:B------:R-:W-:-:S12]  /*22520*/  IMAD.IADD R9, R0, 0x1, R9 ;  /* 0x0000000100097824 */ /* 0x000fd800078e0209 */
[----:B------:R-:W2:Y:S01]  /*22530*/  @!P5 LDC.64 R4, c[0x0][0x428] ;  /* 0x00010a00ff04db82 */ /* 0x000ea20000000a00 */
[----:B------:R-:W-:Y:S02]  /*22540*/  IMAD.MOV.U32 R0, RZ, RZ, R9 ;  /* 0x000000ffff007224 */ /* 0x000fe400078e0009 */
[----:B-1----:R-:W-:-:S05]  /*22550*/  @P0 IMAD.HI.U32 R2, R9, R2, RZ ;  /* 0x0000000209020227 */ /* 0x002fca00078e00ff */
[----:B0-----:R-:W-:-:S04]  /*22560*/  @P0 SHF.R.U32.HI R0, RZ, R3, R2 ;  /* 0x00000003ff000219 */ /* 0x001fc80000011602 */
[----:B------:R-:W-:Y:S02]  /*22570*/  @!P5 SHF.R.S32.HI R3, RZ, 0x1f, R0 ;  /* 0x0000001fff03d819 */ /* 0x000fe40000011400 */
[----:B------:R-:W-:Y:S01]  /*22580*/  @!P5 MOV R2, R0 ;  /* 0x000000000002d202 */ /* 0x000fe20000000f00 */
[----:B--2---:R-:W-:-:S04]  /*22590*/  @!P5 IMAD R8, R8, R4, RZ ;  /* 0x000000040808d224 */ /* 0x004fc800078e02ff */
[----:B------:R-:W-:-:S04]  /*225a0*/  @!P5 IMAD.WIDE.U32 R2, R32, R4, R2 ;  /* 0x000000042002d225 */ /* 0x000fc800078e0002 */
[----:B------:R-:W-:Y:S02]  /*225b0*/  @!P5 IMAD R8, R32, R5, R8 ;  /* 0x000000052008d224 */ /* 0x000fe400078e0208 */
[----:B------:R-:W0:Y:S01]  /*225c0*/  @!P5 LDC.64 R4, c[0x0][0x418] ;  /* 0x00010600ff04db82 */ /* 0x000e220000000a00 */
[----:B------:R-:W-:Y:S02]  /*225d0*/  IMAD.MOV R0, RZ, RZ, -R0 ;  /* 0x000000ffff007224 */ /* 0x000fe400078e0a00 */
[----:B------:R-:W-:Y:S02]  /*225e0*/  @!P5 IMAD.IADD R3, R8, 0x1, R3 ;  /* 0x000000010803d824 */ /* 0x000fe400078e0203 */
[----:B------:R-:W-:Y:S02]  /*225f0*/  IMAD R9, R7, R0, R9 ;  /* 0x0000000007097224 */ /* 0x000fe400078e0209 */
[----:B------:R-:W-:Y:S01]  /*22600*/  IMAD.MOV.U32 R0, RZ, RZ, RZ ;  /* 0x000000ffff007224 */ /* 0x000fe200078e00ff */
[----:B0-----:R-:W-:-:S04]  /*22610*/  @!P5 LEA R4, P0, R2, R4, 0x2 ;  /* 0x000000040204d211 */ /* 0x001fc800078010ff */
[----:B------:R-:W-:-:S05]  /*22620*/  @!P5 LEA.HI.X R5, R2, R5, R3, 0x2, P0 ;  /* 0x000000050205d211 */ /* 0x000fca00000f1403 */
[----:B------:R0:W5:Y:S01]  /*22630*/  @!P5 LDG.E R0, desc[UR60][R4.64] ;  /* 0x0000003c0400d981 */ /* 0x000162000c1e1900 */
[----:B------:R-:W-:-:S04]  /*22640*/  IADD3 R26, R10, 0x1, RZ ;  /* 0x000000010a1a7810 */ /* 0x000fc80007ffe0ff */
[C---:B------:R-:W-:Y:S01]  /*22650*/  ISETP.NE.AND P0, PT, R26.reuse, 0x2, PT ;  /* 0x000000021a00780c */ /* 0x040fe20003f05270 */
[----:B------:R-:W-:Y:S05]  /*22660*/  YIELD ;  /* 0x0000000000007946 */ /* 0x000fea0003800000 */
[----:B------:R-:W-:Y:S01]  /*22670*/  SEL R28, RZ, 0x1, P0 ;  /* 0x00000001ff1c7807 */ /* 0x000fe20000000000 */
[----:B------:R-:W-:Y:S01]  /*22680*/  IMAD.MOV.U32 R25, RZ, RZ, R6 ;  /* 0x000000ffff197224 */ /* 0x000fe200078e0006 */
[----:B------:R-:W-:Y:S02]  /*22690*/  SEL R26, R26, RZ, P0 ;  /* 0x000000ff1a1a7207 */ /* 0x000fe40000000000 */
[----:B------:R-:W-:Y:S01]  /*226a0*/  LOP3.LUT R28, R17, R28, RZ, 0x3c, !PT ;  /* 0x0000001c111c7212 */ /* 0x000fe200078e3cff */
[----:B0-----:R-:W-:Y:S06]  /*226b0*/  @!P4 BRA `(.L_x_6301) ;  /* 0x000000000004c947 */ /* 0x001fec0003800000 */
[----:B------:R-:W-:Y:S01]  /*226c0*/  BPT.TRAP 0x1 ;  /* 0x000000040000795c */ /* 0x000fe20000300000 */
.L_x_6301:
[----:B------:R-:W-:Y:S01]  /*226d0*/  LEA R7, R26, R22, 0x3 ;  /* 0x000000161a077211 */ /* 0x000fe200078e18ff */
[----:B------:R-:W-:Y:S01]  /*226e0*/  BSSY B1, `(.L_x_6302) ;  /* 0x0000004000017945 */ /* 0x000fe20003800000 */
[----:B------:R-:W-:-:S04]  /*226f0*/  SHF.L.U32 R2, R28, 0x1f, RZ ;  /* 0x0000001f1c027819 */ /* 0x000fc800000006ff */
[----:B------:R-:W0:Y:S02]  /*22700*/  SYNCS.PHASECHK.TRANS64.TRYWAIT P0, [R7+URZ+0x30840], R2 ;  /* 0x03084002070075a7 */ /* 0x000e24000800017f */
[----:B0-----:R-:W-:Y:S05]  /*22710*/  @!P0 BRA `(.L_x_6303) ;  /* 0x0000004c00a48947 */ /* 0x001fea0003800000 */
.L_x_6447:
[----:B------:R-:W-:Y:S05]  /*22720*/  BSYNC B1 ;  /* 0x0000000000017941 */ /* 0x000fea0003800000 */
.L_x_6302:
        /* <DEDUP_REMOVED lines=27> */
[----:B------:R-:W-:Y:S01]  /*228e0*/  IMAD.SHL.U32 R4, R33, 0x2, RZ ;  /* 0x0000000221047824 */ /* 0x000fe200078e00ff */
[----:B------:R-:W-:Y:S02]  /*228f0*/  LEA R5, R5, R22, 0x1 ;  /* 0x0000001605057211 */ /* 0x000fe400078e08ff */
[----:B------:R-:W0:Y:S04]  /*22900*/  SHFL.IDX PT, R2, R8, RZ, 0x181f ;  /* 0x00181fff08027589 */ /* 0x000e2800000e0000 */
[----:B------:R-:W-:Y:S01]  /*22910*/  SHFL.IDX PT, R34, R6, 0x2, 0x181f ;  /* 0x00581f0006227f89 */ /* 0x000fe200000e0000 */
[----:B0-----:R-:W-:Y:S02]  /*22920*/  IADD3 R2, P0, R2, R4, RZ ;  /* 0x0000000402027210 */ /* 0x001fe40007f1e0ff */
[----:B--2---:R-:W-:-:S02]  /*22930*/  LOP3.LUT P6, RZ, R3, 0x4, RZ, 0xc0, !PT ;  /* 0x0000000403ff7812 */ /* 0x004fc400078cc0ff */
[----:B------:R-:W0:Y:S02]  /*22940*/  SHFL.IDX PT, R3, R6, RZ, 0x181f ;  /* 0x00181fff06037589 */ /* 0x000e2400000e0000 */
[----:B0-----:R-:W-:-:S09]  /*22950*/  IMAD.X R3, RZ, RZ, R3, P0 ;  /* 0x000000ffff037224 */ /* 0x001fd200000e0603 */
        /* <DEDUP_REMOVED lines=32> */
.L_x_6461:
[----:B------:R-:W3:Y:S01]  /*22b60*/  LDL R3, [R1] ;  /* 0x0000000001037983 */ /* 0x000ee20000100800 */
[----:B--2---:R-:W-:Y:S02]  /*22b70*/  IADD3 R2, P0, R2, R4, RZ ;  /* 0x0000000402027210 */ /* 0x004fe40007f1e0ff */
[----:B---3--:R-:W-:-:S03]  /*22b80*/  LOP3.LUT P6, RZ, R3, 0x4, RZ, 0xc0, !PT ;  /* 0x0000000403ff7812 */ /* 0x008fc600078cc0ff */
[----:B------:R-:W-:Y:S01]  /*22b90*/  IMAD.X R3, RZ, RZ, R34, P0 ;  /* 0x000000ffff037224 */ /* 0x000fe200000e0622 */
        /* <DEDUP_REMOVED lines=8> */
.L_x_6305:
[----:B------:R-:W-:Y:S02]  /*22c20*/  PLOP3.LUT P4, PT, P4, P0, PT, 0xa2, 0x0 ;  /* 0x000000000000781c */ /* 0x000fe40002781472 */
[----:B------:R-:W-:-:S08]  /*22c30*/  @P0 R2UR P4, UR4, R7 ;  /* 0x00000000070402ca */ /* 0x000fd00000080000 */
[----:B------:R-:W-:-:S05]  /*22c40*/  @P0 PLOP3.LUT P0, PT, P4, PT, PT, 0x80, 0x0 ;  /* 0x000000000000081c */ /* 0x000fca000270f070 */
[----:B------:R-:W-:Y:S01]  /*22c50*/  @!P4 SYNCS.ARRIVE.TRANS64.RED.A0T1 RZ, [UR4+0x30830], RZ ;  /* 0x030830ffffffc9a7 */ /* 0x000fe20008200404 */
[----:B------:R-:W-:Y:S07]  /*22c60*/  @!P4 ARRIVES.LDGSTSBAR.64.TRANSCNT [UR4+0x30830] ;  /* 0x03083000ff00c9b0 */ /* 0x000fee0008000a84 */
[----:B------:R-:W-:Y:S05]  /*22c70*/  @P0 BRA.U.ANY `(.L_x_6305) ;  /* 0xfffffffd00e80947 */ /* 0x000fea000393ffff */
[----:B------:R-:W-:Y:S01]  /*22c80*/  NOP ;  /* 0x0000000000007918 */ /* 0x000fe20000000000 */
[----:B-1----:R-:W2:Y:S02]  /*22c90*/  LDL R2, [R1] ;  /* 0x0000000001027983 */ /* 0x002ea40000100800 */
[----:B--2---:R-:W-:-:S13]  /*22ca0*/  LOP3.LUT P5, RZ, R2, 0x10, RZ, 0xc0, !PT ;  /* 0x0000001002ff7812 */ /* 0x004fda00078ac0ff */
[----:B------:R-:W-:Y:S05]  /*22cb0*/  @!P5 BRA `(.L_x_6306) ;  /* 0x000000000004d947 */ /* 0x000fea0003800000 */
[----:B------:R-:W-:Y:S01]  /*22cc0*/  BPT.TRAP 0x1 ;  /* 0x000000040000795c */ /* 0x000fe20000300000 */
.L_x_6306:
[----:B------:R1:W-:Y:S01]  /*22cd0*/  SYNCS.ARRIVE.TRANS64.A1T0 RZ, [R7+URZ+0x30830], RZ ;  /* 0x030830ff07ff79a7 */ /* 0x0003e2000810003f */
[----:B------:R-:W-:Y:S05]  /*22ce0*/  @!P5 BRA `(.L_x_6307) ;  /* 0x000000000004d947 */ /* 0x000fea0003800000 */
[----:B------:R-:W-:Y:S01]  /*22cf0*/  BPT.TRAP 0x1 ;  /* 0x000000040000795c */ /* 0x000fe20000300000 */
.L_x_6307:
[----:B------:R-:W-:Y:S01]  /*22d00*/  SHF.L.U32 R2, R17, 0x1f, RZ ;  /* 0x0000001f11027819 */ /* 0x000fe200000006ff */
[----:B------:R-:W-:Y:S01]  /*22d10*/  BSSY B1, `(.L_x_6308) ;  /* 0x0000004000017945 */ /* 0x000fe20003800000 */
[----:B0-----:R-:W-:-:S04]  /*22d20*/  LEA R6, R10, R22, 0x3 ;  /* 0x000000160a067211 */ /* 0x001fc800078e18ff */
[----:B------:R-:W0:Y:S02]  /*22d30*/  SYNCS.PHASECHK.TRANS64.TRYWAIT P0, [R6+URZ+0x30860], R2 ;  /* 0x03086002060075a7 */ /* 0x000e24000800017f */
[----:B0-----:R-:W-:Y:S05]  /*22d40*/  @!P0 BRA `(.L_x_6309) ;  /* 0x0000005000288947 */ /* 0x001fea0003800000 */
.L_x_6462:
[----:B------:R-:W-:Y:S05]  /*22d50*/  BSYNC B1 ;  /* 0x0000000000017941 */ /* 0x000fea0003800000 */
.L_x_6308:
[----:B------:R-:W1:Y:S01]  /*22d60*/  LDL R5, [R1+0x8] ;  /* 0x0000080001057983 */ /* 0x000e620000100800 */
        /* <DEDUP_REMOVED lines=61> */
.L_x_6476:
        /* <DEDUP_REMOVED lines=31> */
.L_x_6311:
        /* <DEDUP_REMOVED lines=11> */
.L_x_6312:
[C---:B------:R-:W-:Y:S01]  /*233e0*/  ISETP.GT.AND P0, PT, R25.reuse, RZ, PT ;  /* 0x000000ff1900720c */ /* 0x040fe20003f04270 */
[----:B------:R0:W-:Y:S01]  /*233f0*/  SYNCS.ARRIVE.TRANS64.A1T0 RZ, [R6+URZ+0x30850], RZ ;  /* 0x030850ff06ff79a7 */ /* 0x0001e2000810003f */
[----:B------:R-:W-:Y:S01]  /*23400*/  IMAD.MOV.U32 R10, RZ, RZ, R26 ;  /* 0x000000ffff0a7224 */ /* 0x000fe200078e001a */
[----:B------:R-:W-:Y:S01]  /*23410*/  MOV R30, R25 ;  /* 0x00000019001e7202 */ /* 0x000fe20000000f00 */
[----:B------:R-:W-:Y:S01]  /*23420*/  IMAD.MOV.U32 R17, RZ, RZ, R28 ;  /* 0x000000ffff117224 */ /* 0x000fe200078e001c */
[----:B0-----:R-:W-:-:S08]  /*23430*/  IADD3 R6, R25, -0x1, RZ ;  /* 0xffffffff19067810 */ /* 0x001fd00007ffe0ff */
[----:B------:R-:W-:Y:S05]  /*23440*/  @P0 BRA `(.L_x_6313) ;  /* 0xffffffec00f40947 */ /* 0x000fea000383ffff */
.L_x_6300:
[----:B------:R-:W-:Y:S05]  /*23450*/  BSYNC B0 ;  /* 0x0000000000007941 */ /* 0x000fea0003800000 */
.L_x_6299:
        /* <DEDUP_REMOVED lines=17> */
.L_x_6315:
[----:B------:R-:W-:Y:S05]  /*23570*/  BSYNC B0 ;  /* 0x0000000000007941 */ /* 0x000fea0003800000 */
.L_x_6314:
[----:B------:R-:W3:Y:S02]  /*23580*/  LDL R0, [R1] ;  /* 0x0000000001007983 */ /* 0x000ee40000100800 */
[----:B---3--:R-:W-:-:S13]  /*23590*/  LOP3.LUT P0, RZ, R0, 0x10, RZ, 0xc0, !PT ;  /* 0x0000001000ff7812 */ /* 0x008fda000780c0ff */
[----:B------:R-:W-:Y:S05]  /*235a0*/  @!P0 BRA `(.L_x_6316) ;  /* 0x0000000000048947 */ /* 0x000fea0003800000 */
[----:B------:R-:W-:Y:S01]  /*235b0*/  BPT.TRAP 0x1 ;  /* 0x000000040000795c */ /* 0x000fe20000300000 */
.L_x_6316:
[----:B------:R-:W3:Y:S01]  /*235c0*/  LDL.LU R2, [R1+0x8] ;  /* 0x0000080001027983 */ /* 0x000ee20000300800 */
[----:B------:R-:W-:Y:S01]  /*235d0*/  IMAD R0, R26, 0x8, R22 ;  /* 0x000000081a007824 */ /* 0x000fe200078e0216 */
[----:B0-----:R-:W-:Y:S01]  /*235e0*/  SHF.L.U32 R3, R28, 0x1f, RZ ;  /* 0x0000001f1c037819 */ /* 0x001fe200000006ff */
[----:B------:R-:W-:Y:S03]  /*235f0*/  BSSY B0, `(.L_x_6317) ;  /* 0x0000004000007945 */ /* 0x000fe60003800000 */
[----:B------:R-:W0:Y:S01]  /*23600*/  SYNCS.PHASECHK.TRANS64.TRYWAIT P0, [R0+URZ+0x30860], R3 ;  /* 0x03086003000075a7 */ /* 0x000e22000800017f */
[----:B---3--:R-:W-:Y:S01]  /*23610*/  IMAD R6, R25, -0x60, R2 ;  /* 0xffffffa019067824 */ /* 0x008fe200078e0202 */
[----:B0-----:R-:W-:Y:S06]  /*23620*/  @!P0 BRA `(.L_x_6318) ;  /* 0x0000005000148947 */ /* 0x001fec0003800000 */
.L_x_6477:
[----:B------:R-:W-:Y:S05]  /*23630*/  BSYNC B0 ;  /* 0x0000000000007941 */ /* 0x000fea0003800000 */
.L_x_6317:
        /* <DEDUP_REMOVED lines=9> */
[----:B------:R-:W-:Y:S01]  /*236d0*/  SHF.L.U32 R5, R33, 0x1, RZ ;  /* 0x0000000121057819 */ /* 0x000fe200000006ff */
        /* <DEDUP_REMOVED lines=48> */
[----:B------:R0:W3:Y:S02]  /*239e0*/  SHFL.IDX PT, R14, R23, 0x5, 0x181f ;  /* 0x00b81f00170e7f89 */ /* 0x0000e400000e0000 */
[----:B-1----:R-:W-:Y:S02]  /*239f0*/  IADD3.X R3, RZ, R7, RZ, P3, !PT ;  /* 0x00000007ff037210 */ /* 0x002fe40001ffe4ff */
[----:B------:R-:W-:-:S05]  /*23a00*/  ISETP.LT.OR P3, PT, R6, 0x41, P1 ;  /* 0x000000410600780c */ /* 0x000fca0000f61670 */
[----:B------:R0:W-:Y:S01]  /*23a10*/  LDGSTS.E.BYPASS.LTC128B.128 [R4+0x2400], desc[UR60][R2.64], !P4 ;  /* 0x0240000002047fae */ /* 0x0001e2000e101d7c */
[----:B------:R-:W-:-:S07]  /*23a20*/  ISETP.LT.OR P4, PT, R6, 0x41, P0 ;  /* 0x000000410600780c */ /* 0x000fce0000781670 */
[----:B------:R0:W-:Y:S06]  /*23a30*/  LDGSTS.E.BYPASS.LTC128B.128 [R4+0x5400], desc[UR60][R2.64+0x80], !P3 ;  /* 0x0540008002047fae */ /* 0x0001ec000d901d7c */
[----:B--2---:R0:W-:Y:S02]  /*23a40*/  LDGSTS.E.BYPASS.LTC128B.128 [R4+0x8400], desc[UR60][R2.64+0x100], !P4 ;  /* 0x0840010002047fae */ /* 0x0041e4000e101d7c */
.L_x_6491:
        /* <DEDUP_REMOVED lines=13> */
.L_x_6320:
[----:B------:R-:W-:Y:S02]  /*23b20*/  PLOP3.LUT P1, PT, P1, P0, PT, 0xa2, 0x0 ;  /* 0x000000000000781c */ /* 0x000fe40000f21472 */
[----:B------:R-:W-:-:S08]  /*23b30*/  @P0 R2UR P1, UR4, R0 ;  /* 0x00000000000402ca */ /* 0x000fd00000020000 */
[----:B------:R-:W-:-:S05]  /*23b40*/  @P0 PLOP3.LUT P0, PT, P1, PT, PT, 0x80, 0x0 ;  /* 0x000000000000081c */ /* 0x000fca0000f0f070 */
[----:B------:R-:W-:Y:S01]  /*23b50*/  @!P1 SYNCS.ARRIVE.TRANS64.RED.A0T1 RZ, [UR4+0x30850], RZ ;  /* 0x030850ffffff99a7 */ /* 0x000fe20008200404 */
[----:B------:R-:W-:Y:S07]  /*23b60*/  @!P1 ARRIVES.LDGSTSBAR.64.TRANSCNT [UR4+0x30850] ;  /* 0x03085000ff0099b0 */ /* 0x000fee0008000a84 */
[----:B------:R-:W-:Y:S05]  /*23b70*/  @P0 BRA.U.ANY `(.L_x_6320) ;  /* 0xfffffffd00e80947 */ /* 0x000fea000393ffff */
[----:B------:R-:W-:Y:S01]  /*23b80*/  NOP ;  /* 0x0000000000007918 */ /* 0x000fe20000000000 */
[----:B0-----:R-:W2:Y:S02]  /*23b90*/  LDL R2, [R1] ;  /* 0x0000000001027983 */ /* 0x001ea40000100800 */
[----:B--2---:R-:W-:-:S13]  /*23ba0*/  LOP3.LUT P2, RZ, R2, 0x10, RZ, 0xc0, !PT ;  /* 0x0000001002ff7812 */ /* 0x004fda000784c0ff */
[----:B------:R-:W-:Y:S05]  /*23bb0*/  @!P2 BRA `(.L_x_6321) ;  /* 0x000000000004a947 */ /* 0x000fea0003800000 */
[----:B------:R-:W-:Y:S01]  /*23bc0*/  BPT.TRAP 0x1 ;  /* 0x000000040000795c */ /* 0x000fe20000300000 */
.L_x_6321:
[----:B------:R0:W-:Y:S01]  /*23bd0*/  SYNCS.ARRIVE.TRANS64.A1T0 RZ, [R0+URZ+0x30850], RZ ;  /* 0x030850ff00ff79a7 */ /* 0x0001e2000810003f */
[----:B------:R-:W-:-:S05]  /*23be0*/  VIADD R26, R26, 0x1 ;  /* 0x000000011a1a7836 */ /* 0x000fca0000000000 */
[----:B------:R-:W-:-:S04]  /*23bf0*/  ISETP.NE.AND P0, PT, R26, 0x2, PT ;  /* 0x000000021a00780c */ /* 0x000fc80003f05270 */
[----:B------:R-:W-:Y:S02]  /*23c00*/  SEL R3, RZ, 0x1, P0 ;  /* 0x00000001ff037807 */ /* 0x000fe40000000000 */
[----:B------:R-:W-:Y:S02]  /*23c10*/  SEL R26, R26, RZ, P0 ;  /* 0x000000ff1a1a7207 */ /* 0x000fe40000000000 */
[----:B0-----:R-:W-:-:S07]  /*23c20*/  LOP3.LUT R28, R28, R3, RZ, 0x3c, !PT ;  /* 0x000000031c1c7212 */ /* 0x001fce00078e3cff */
.L_x_6278:
[----:B------:R-:W-:Y:S05]  /*23c30*/  BSYNC B7 ;  /* 0x0000000000077941 */ /* 0x000fea0003800000 */
.L_x_6276:
[----:B------:R-:W2:Y:S02]  /*23c40*/  LDL R0, [R1] ;  /* 0x0000000001007983 */ /* 0x000ea40000100800 */
[----:B--2---:R-:W-:-:S13]  /*23c50*/  LOP3.LUT P0, RZ, R0, 0x20, RZ, 0xc0, !PT ;  /* 0x0000002000ff7812 */ /* 0x004fda000780c0ff */
[----:B------:R-:W-:Y:S05]  /*23c60*/  @!P0 BRA `(.L_x_6322) ;  /* 0x0000000000248947 */ /* 0x000fea0003800000 */
[----:B------:R-:W-:Y:S05]  /*23c70*/  WARPSYNC.ALL ;  /* 0x0000000000007948 */ /* 0x000fea0003800000 */
[----:B------:R-:W0:Y:S08]  /*23c80*/  S2UR UR5, SR_CgaCtaId ;  /* 0x00000000000579c3 */ /* 0x000e300000008800 */
[----:B------:R-:W-:Y:S06]  /*23c90*/  BAR.SYNC.DEFER_BLOCKING 0x5, 0x180 ;  /* 0x0146000000007b1d */ /* 0x000fec0000010000 */
[----:B------:R-:W-:-:S02]  /*23ca0*/  UMOV UR4, 0x400 ;  /* 0x0000040000047882 */ /* 0x000fc40000000000 */
[----:B0-----:R-:W-:-:S06]  /*23cb0*/  ULEA UR4, UR5, UR4, 0x18 ;  /* 0x0000000405047291 */ /* 0x001fcc000f8ec03f */
[----:B------:R-:W-:-:S05]  /*23cc0*/  MOV R22, UR4 ;  /* 0x0000000400167c02 */ /* 0x000fca0008000f00 */
[----:B------:R0:W2:Y:S01]  /*23cd0*/  LDS.128 R16, [R22+0x308d0] ;  /* 0x0308d00016107984 */ /* 0x0000a20000000c00 */
[----:B------:R-:W-:Y:S06]  /*23ce0*/  BAR.ARV 0x4, 0x180 ;  /* 0x0106000000007b1d */ /* 0x000fec0000002000 */
[----:B------:R-:W-:Y:S05]  /*23cf0*/  BRA `(.L_x_6323) ;  /* 0x0000000800cc7947 */ /* 0x000fea0003800000 */
.L_x_6322:
        /* <DEDUP_REMOVED lines=36> */
.L_x_6501:
[----:B------:R-:W-:Y:S02]  /*23f40*/  ULDC UR4, c[0x0][0xc38] ;  /* 0x00030e0000047ab9 */ /* 0x000fe40000000800 */
[----:B------:R-:W-:-:S05]  /*23f50*/  MOV R7, UR4 ;  /* 0x0000000400077c02 */ /* 0x000fca0008000f00 */
[----:B--2---:R-:W-:-:S04]  /*23f60*/  IMAD R14, R14, R7, RZ ;  /* 0x000000070e0e7224 */ /* 0x004fc800078e02ff */
[----:B------:R-:W-:-:S05]  /*23f70*/  IMAD.IADD R9, R4, 0x1, R14 ;  /* 0x0000000104097824 */ /* 0x000fca00078e020e */
[----:B------:R-:W-:-:S13]  /*23f80*/  ISETP.GT.AND P6, PT, R9, R0, PT ;  /* 0x000000000900720c */ /* 0x000fda0003fc4270 */
[----:B------:R-:W-:Y:S05]  /*23f90*/  @P6 BRA `(.L_x_6325) ;  /* 0x00000000009c6947 */ /* 0x000fea0003800000 */
.L_x_6330:
        /* <DEDUP_REMOVED lines=14> */
.L_x_6328:
[----:B------:R-:W-:Y:S05]  /*24080*/  BSYNC B0 ;  /* 0x0000000000007941 */ /* 0x000fea0003800000 */
.L_x_6327:
        /* <DEDUP_REMOVED lines=18> */
.L_x_6509:
[----:B------:R-:W-:Y:S02]  /*241b0*/  ULDC UR4, c[0x0][0xc38] ;  /* 0x00030e0000047ab9 */ /* 0x000fe40000000800 */
[----:B------:R-:W-:-:S04]  /*241c0*/  IMAD.U32 R7, RZ, RZ, UR4 ;  /* 0x00000004ff077e24 */ /* 0x000fc8000f8e00ff */
[----:B--2---:R-:W-:-:S04]  /*241d0*/  IMAD R14, R14, R7, RZ ;  /* 0x000000070e0e7224 */ /* 0x004fc800078e02ff */
[----:B------:R-:W-:-:S05]  /*241e0*/  IMAD.IADD R9, R14, 0x1, R9 ;  /* 0x000000010e097824 */ /* 0x000fca00078e0209 */
[----:B------:R-:W-:-:S13]  /*241f0*/  ISETP.GT.AND P6, PT, R9, R0, PT ;  /* 0x000000000900720c */ /* 0x000fda0003fc4270 */
[----:B------:R-:W-:Y:S05]  /*24200*/  @!P6 BRA `(.L_x_6330) ;  /* 0xfffffffc0064e947 */ /* 0x000fea000383ffff */
.L_x_6325:
        /* <DEDUP_REMOVED lines=8> */
.L_x_6513:
[----:B------:R-:W-:Y:S01]  /*24290*/  ISETP.NE.AND P0, PT, R3, RZ, PT ;  /* 0x000000ff0300720c */ /* 0x000fe20003f05270 */
[----:B------:R-:W-:-:S12]  /*242a0*/  IMAD.MOV.U32 R14, RZ, RZ, RZ ;  /* 0x000000ffff0e7224 */ /* 0x000fd800078e00ff */
[----:B------:R-:W-:Y:S05]  /*242b0*/  @!P0 BRA `(.L_x_6332) ;  /* 0x0000000000108947 */ /* 0x000fea0003800000 */
[----:B------:R-:W-:Y:S01]  /*242c0*/  UMOV UR4, 0xffffffff ;  /* 0xffffffff00047882 */ /* 0x000fe20000000000 */
[----:B------:R-:W-:Y:S02]  /*242d0*/  VIADD R12, R4, 0xffffffff ;  /* 0xffffffff040c7836 */ /* 0x000fe40000000000 */
[----:B------:R-:W-:Y:S05]  /*242e0*/  BRA.DIV UR4, `(.L_x_6333) ;  /* 0x0000005604247947 */ /* 0x000fea000b800000 */
[----:B------:R4:W0:Y:S02]  /*242f0*/  SHFL.IDX PT, R14, R2, R12, 0x1f ;  /* 0x00001f0c020e7589 */ /* 0x00082400000e0000 */
.L_x_6332:
        /* <DEDUP_REMOVED lines=8> */
[----:B-1----:R-:W0:Y:S08]  /*24380*/  I2F.RP R10, R8 ;  /* 0x00000008000a7306 */ /* 0x002e300000209400 */
        /* <DEDUP_REMOVED lines=15> */
[-C--:B------:R-:W-:Y:S01]  /*24480*/  @!P1 IADD3 R3, R3, -R8.reuse, RZ ;  /* 0x8000000803039210 */ /* 0x080fe20007ffe0ff */
[----:B------:R-:W-:Y:S01]  /*24490*/  @!P1 VIADD R2, R2, 0x1 ;  /* 0x0000000102029836 */ /* 0x000fe20000000000 */
[----:B------:R-:W-:Y:S02]  /*244a0*/  ISETP.NE.AND P1, PT, R4, RZ, PT ;  /* 0x000000ff0400720c */ /* 0x000fe40003f25270 */
[----:B------:R-:W-:-:S13]  /*244b0*/  ISETP.GE.U32.AND P0, PT, R3, R8, PT ;  /* 0x000000080300720c */ /* 0x000fda0003f06070 */
[----:B------:R-:W-:-:S05]  /*244c0*/  @P0 VIADD R2, R2, 0x1 ;  /* 0x0000000102020836 */ /* 0x000fca0000000000 */
[----:B------:R-:W-:Y:S02]  /*244d0*/  @!P2 IADD3 R2, -R2, RZ, RZ ;  /* 0x000000ff0202a210 */ /* 0x000fe40007ffe1ff */
        /* <DEDUP_REMOVED lines=28> */
[----:B------:R-:W-:-:S05]  /*246a0*/  @P0 IADD3 R2, R2, 0x1, RZ ;  /* 0x0000000102020810 */ /* 0x000fca0007ffe0ff */
[----:B------:R-:W-:Y:S01]  /*246b0*/  @!P2 IMAD.MOV R2, RZ, RZ, -R2 ;  /* 0x000000ffff02a224 */ /* 0x000fe200078e0a02 */
[----:B------:R-:W-:Y:S02]  /*246c0*/  @!P1 LOP3.LUT R2, RZ, R6, RZ, 0x33, !PT ;  /* 0x00000006ff029212 */ /* 0x000fe400078e33ff */
[----:B------:R-:W-:-:S05]  /*246d0*/  IADD3 R6, -R6, RZ, RZ ;  /* 0x000000ff06067210 */ /* 0x000fca0007ffe1ff */
[----:B------:R-:W-:Y:S01]  /*246e0*/  IMAD R18, R2, R6, R9 ;  /* 0x0000000602127224 */ /* 0x000fe200078e0209 */
[----:B------:R-:W-:-:S05]  /*246f0*/  LOP3.LUT R2, RZ, R2, RZ, 0x33, !PT ;  /* 0x00000002ff027212 */ /* 0x000fca00078e33ff */
[----:B------:R-:W-:Y:S01]  /*24700*/  IMAD.IADD R17, R5, 0x1, R2 ;  /* 0x0000000105117824 */ /* 0x000fe200078e0202 */
[----:B------:R-:W-:Y:S06]  /*24710*/  BRA `(.L_x_6334) ;  /* 0x00000000001c7947 */ /* 0x000fec0003800000 */
.L_x_6326:
[----:B------:R-:W-:Y:S01]  /*24720*/  UMOV UR4, URZ ;  /* 0x0000003f00047c82 */ /* 0x000fe20008000000 */
[----:B------:R-:W-:Y:S01]  /*24730*/  UMOV UR5, URZ ;  /* 0x0000003f00057c82 */ /* 0x000fe20008000000 */
[----:B------:R-:W-:Y:S01]  /*24740*/  ULDC UR6, c[0x0][0xc3c] ;  /* 0x00030f0000067ab9 */ /* 0x000fe20000000800 */
[----:B------:R-:W-:Y:S01]  /*24750*/  IMAD.MOV.U32 R16, RZ, RZ, R0 ;  /* 0x000000ffff107224 */ /* 0x000fe200078e0000 */
[----:B------:R-:W-:Y:S01]  /*24760*/  MOV R17, UR4 ;  /* 0x0000000400117c02 */ /* 0x000fe20008000f00 */
[----:B------:R-:W-:Y:S02]  /*24770*/  IMAD.U32 R18, RZ, RZ, UR5 ;  /* 0x00000005ff127e24 */ /* 0x000fe4000f8e00ff */
[----:B------:R-:W-:-:S07]  /*24780*/  IMAD.U32 R19, RZ, RZ, UR6 ;  /* 0x00000006ff137e24 */ /* 0x000fce000f8e00ff */
.L_x_6334:
        /* <DEDUP_REMOVED lines=10> */
.L_x_6323:
[----:B------:R-:W-:Y:S02]  /*24830*/  ULDC UR4, c[0x0][0xc3c] ;  /* 0x00030f0000047ab9 */ /* 0x000fe40000000800 */
[----:B--2---:R-:W-:-:S13]  /*24840*/  ISETP.GE.AND P0, PT, R19, UR4, PT ;  /* 0x0000000413007c0c */ /* 0x004fda000bf06270 */
[----:B------:R-:W-:Y:S05]  /*24850*/  @!P0 BRA `(.L_x_6335) ;  /* 0xffffffa000048947 */ /* 0x000fea000383ffff */
[----:B------:R-:W-:Y:S05]  /*24860*/  BSYNC B8 ;  /* 0x0000000000087941 */ /* 0x000fea0003800000 */
.L_x_6232:
[----:B------:R-:W2:Y:S01]  /*24870*/  LDL.LU R0, [R1+0x28] ;  /* 0x0000280001007983 */ /* 0x000ea20000300800 */
[----:B------:R-:W-:Y:S01]  /*24880*/  BSSY B0, `(.L_x_6336) ;  /* 0x000000b000007945 */ /* 0x000fe20003800000 */
[----:B------:R-:W4:Y:S01]  /*24890*/  S2R R5, SR_CgaCtaId ;  /* 0x0000000000057919 */ /* 0x000f220000008800 */
[----:B--2---:R-:W-:-:S04]  /*248a0*/  IADD3 R0, R0, 0x1, RZ ;  /* 0x0000000100007810 */ /* 0x004fc80007ffe0ff */
        /* <DEDUP_REMOVED lines=8> */
.L_x_6516:
[----:B------:R-:W-:Y:S05]  /*24930*/  BSYNC B0 ;  /* 0x0000000000007941 */ /* 0x000fea0003800000 */
.L_x_6336:
[----:B------:R-:W-:-:S03]  /*24940*/  UMOV UR4, 0xffffffff ;  /* 0xffffffff00047882 */ /* 0x000fc60000000000 */
[----:B------:R-:W-:Y:S05]  /*24950*/  BRA.DIV UR4, `(.L_x_6338) ;  /* 0x0000004e04c07947 */ /* 0x000fea000b800000 */
[----:B0-----:R-:W0:Y:S02]  /*24960*/  S2R R0, SR_TID.X ;  /* 0x0000000000007919 */ /* 0x001e240000002100 */
[----:B0-----:R-:W-:-:S04]  /*24970*/  SHF.R.U32.HI R0, RZ, 0x5, R0 ;  /* 0x00000005ff007819 */ /* 0x001fc80000011600 */
[----:B------:R-:W-:-:S05]  /*24980*/  LOP3.LUT R0, R0, 0x3, RZ, 0xc0, !PT ;  /* 0x0000000300007812 */ /* 0x000fca00078ec0ff */
[----:B------:R0:W2:Y:S02]  /*24990*/  SHFL.IDX PT, R14, R0, RZ, 0x1f ;  /* 0x00001fff000e7589 */ /* 0x0000a400000e0000 */
.L_x_6519:
[----:B--2---:R-:W-:-:S13]  /*249a0*/  ISETP.NE.AND P0, PT, R14, RZ, PT ;  /* 0x000000ff0e00720c */ /* 0x004fda0003f05270 */
[----:B------:R-:W-:Y:S05]  /*249b0*/  @P0 BRA `(.L_x_5986) ;  /* 0x0000000000900947 */ /* 0x000fea0003800000 */
[----:B------:R-:W-:-:S03]  /*249c0*/  UMOV UR4, 0xffffffff ;  /* 0xffffffff00047882 */ /* 0x000fc60000000000 */
[----:B------:R-:W-:Y:S05]  /*249d0*/  BRA.DIV UR4, `(.L_x_6339) ;  /* 0x0000004e04d47947 */ /* 0x000fea000b800000 */
[----:B------:R-:W-:-:S13]  /*249e0*/  ELECT P6, URZ, PT ;  /* 0x00000000003f782f */ /* 0x000fda00038c0000 */
.L_x_6522:
        /* <DEDUP_REMOVED lines=8> */
.L_x_6340:
[C---:B------:R-:W-:Y:S01]  /*24a70*/  LEA R5, R26.reuse, R7, 0x3 ;  /* 0x000000071a057211 */ /* 0x040fe200078e18ff */
[----:B------:R-:W-:Y:S01]  /*24a80*/  VIADD R26, R26, 0x1 ;  /* 0x000000011a1a7836 */ /* 0x000fe20000000000 */
[----:B------:R-:W-:-:S04]  /*24a90*/  SHF.L.U32 R0, R28, 0x1f, RZ ;  /* 0x0000001f1c007819 */ /* 0x000fc800000006ff */
[----:B------:R-:W0:Y:S01]  /*24aa0*/  SYNCS.PHASECHK.TRANS64.TRYWAIT P1, [R5+URZ+0x30840], R0 ;  /* 0x03084000050075a7 */ /* 0x000e22000802017f */
[----:B------:R-:W-:-:S04]  /*24ab0*/  ISETP.NE.AND P2, PT, R26, 0x2, PT ;  /* 0x000000021a00780c */ /* 0x000fc80003f45270 */
[----:B------:R-:W-:Y:S01]  /*24ac0*/  SEL R3, RZ, 0x1, P2 ;  /* 0x00000001ff037807 */ /* 0x000fe20001000000 */
[----:B0-----:R-:W-:Y:S08]  /*24ad0*/  @!P1 BRA `(.L_x_6341) ;  /* 0x0000004c00b49947 */ /* 0x001ff00003800000 */
.L_x_6523:
[----:B------:R-:W-:Y:S02]  /*24ae0*/  SEL R26, R26, RZ, P2 ;  /* 0x000000ff1a1a7207 */ /* 0x000fe40001000000 */
[----:B------:R-:W-:Y:S01]  /*24af0*/  LOP3.LUT R2, R28, R3, RZ, 0x3c, !PT ;  /* 0x000000031c027212 */ /* 0x000fe200078e3cff */
[----:B------:R-:W-:Y:S06]  /*24b00*/  @!P0 BRA `(.L_x_6342) ;  /* 0x0000000000048947 */ /* 0x000fec0003800000 */
[----:B------:R-:W-:Y:S01]  /*24b10*/  BPT.TRAP 0x1 ;  /* 0x000000040000795c */ /* 0x000fe20000300000 */
.L_x_6342:
[----:B------:R-:W-:Y:S01]  /*24b20*/  IMAD R3, R26, 0x8, R7 ;  /* 0x000000081a037824 */ /* 0x000fe200078e0207 */
[----:B------:R-:W-:-:S04]  /*24b30*/  SHF.L.U32 R2, R2, 0x1f, RZ ;  /* 0x0000001f02027819 */ /* 0x000fc800000006ff */
[----:B------:R-:W2:Y:S02]  /*24b40*/  SYNCS.PHASECHK.TRANS64.TRYWAIT P1, [R3+URZ+0x30840], R2 ;  /* 0x03084002030075a7 */ /* 0x000ea4000802017f */
[----:B--2---:R-:W-:Y:S05]  /*24b50*/  @!P1 BRA `(.L_x_6343) ;  /* 0x0000004c00a89947 */ /* 0x004fea0003800000 */
.L_x_6524:
[----:B------:R-:W-:Y:S05]  /*24b60*/  @!P0 BRA `(.L_x_6344) ;  /* 0x0000000000048947 */ /* 0x000fea0003800000 */
[----:B------:R-:W-:Y:S01]  /*24b70*/  BPT.TRAP 0x1 ;  /* 0x000000040000795c */ /* 0x000fe20000300000 */
.L_x_6344:
[----:B------:R-:W4:Y:S02]  /*24b80*/  SYNCS.PHASECHK.TRANS64.TRYWAIT P1, [R5+URZ+0x30860], R0 ;  /* 0x03086000050075a7 */ /* 0x000f24000802017f */
[----:B----4-:R-:W-:Y:S05]  /*24b90*/  @!P1 BRA `(.L_x_6345) ;  /* 0x0000004c00ac9947 */ /* 0x010fea0003800000 */
.L_x_6525:
[----:B------:R-:W-:Y:S05]  /*24ba0*/  @!P0 BRA `(.L_x_6346) ;  /* 0x0000000000048947 */ /* 0x000fea0003800000 */
[----:B------:R-:W-:Y:S01]  /*24bb0*/  BPT.TRAP 0x1 ;  /* 0x000000040000795c */ /* 0x000fe20000300000 */
.L_x_6346:
[----:B------:R0:W0:Y:S02]  /*24bc0*/  SYNCS.PHASECHK.TRANS64.TRYWAIT P0, [R3+URZ+0x30860], R2 ;  /* 0x03086002030075a7 */ /* 0x000024000800017f */
[----:B0-----:R-:W-:Y:S05]  /*24bd0*/  @!P0 NANOSLEEP.SYNCS 0x989680 ;  /* 0x009896800000895d */ /* 0x001fea0003900000 */
[----:B------:R-:W0:Y:S02]  /*24be0*/  @!P0 SYNCS.PHASECHK.TRANS64 P0, [R3+URZ+0x30860], R2 ;  /* 0x03086002030085a7 */ /* 0x000e24000800007f */
[----:B0-----:R-:W-:Y:S05]  /*24bf0*/  @!P0 BRA `(.L_x_6346) ;  /* 0xfffffffc00f08947 */ /* 0x001fea000383ffff */
.L_x_5986:
[----:B------:R-:W-:Y:S05]  /*24c00*/  BSYNC B9 ;  /* 0x0000000000097941 */ /* 0x000fea0003800000 */
.L_x_5983:
[----:B------:R-:W-:Y:S05]  /*24c10*/  EXIT ;  /* 0x000000000000794d */ /* 0x000fea0003800000 */
.L_x_6004:
[----:B0-----:R0:W1:Y:S02]  /*24c20*/  SYNCS.PHASECHK.TRANS64.TRYWAIT P5, [R88+URZ+0x30890], R89 ;  /* 0x03089059580075a7 */ /* 0x00106400080a017f */
[----:B-1----:R-:W-:Y:S05]  /*24c30*/  @!P5 NANOSLEEP.SYNCS 0x989680 ;  /* 0x009896800000d95d */ /* 0x002fea0003900000 */
[----:B------:R-:W1:Y:S02]  /*24c40*/  @!P5 SYNCS.PHASECHK.TRANS64 P5, [R88+URZ+0x30890], R89 ;  /* 0x030890595800d5a7 */ /* 0x000e6400080a007f */
[----:B-1----:R-:W-:Y:S05]  /*24c50*/  @!P5 BRA `(.L_x_6004) ;  /* 0xfffffffc00f0d947 */ /* 0x002fea000383ffff */
[----:B------:R-:W-:Y:S05]  /*24c60*/  BRA `(.L_x_6347) ;  /* 0xfffffde800b07947 */ /* 0x000fea000383ffff */
.L_x_6005:
        /* <DEDUP_REMOVED lines=8> */
.L_x_6349:
[----:B------:R-:W-:Y:S05]  /*24cf0*/  BSYNC B1 ;  /* 0x0000000000017941 */ /* 0x000fea0003800000 */
.L_x_6348:
        /* <DEDUP_REMOVED lines=8> */
.L_x_6350:
[----:B------:R-:W-:Y:S01]  /*24d80*/  MOV R11, R14 ;  /* 0x0000000e000b7202 */ /* 0x000fe20000000f00 */
[----:B------:R-:W-:Y:S06]  /*24d90*/  BRA `(.L_x_6351) ;  /* 0xfffffde800787947 */ /* 0x000fec000383ffff */
.L_x_6030:
[----:B------:R-:W-:Y:S01]  /*24da0*/  BSSY B1, `(.L_x_6352) ;  /* 0x0000008000017945 */ /* 0x000fe20003800000 */
[----:B0---4-:R-:W-:Y:S01]  /*24db0*/  IMAD.MOV.U32 R13, RZ, RZ, R119 ;  /* 0x000000ffff0d7224 */ /* 0x011fe200078e0077 */
[----:B---3--:R-:W-:Y:S01]  /*24dc0*/  MOV R11, 0x1c1f ;  /* 0x00001c1f000b7802 */ /* 0x008fe20000000f00 */
[----:B------:R-:W-:Y:S02]  /*24dd0*/  IMAD.MOV.U32 R12, RZ, RZ, 0x1 ;  /* 0x00000001ff0c7424 */ /* 0x000fe400078e00ff */
[----:B------:R-:W-:-:S07]  /*24de0*/  IMAD.MOV.U32 R15, RZ, RZ, -0x1 ;  /* 0xffffffffff0f7424 */ /* 0x000fce00078e00ff */
[----:B-12---:R-:W-:Y:S05]  /*24df0*/  WARPSYNC.COLLECTIVE R15, `(.L_x_6353) ;  /* 0x000000000f087348 */ /* 0x006fea0003c00000 */
[----:B------:R0:W3:Y:S02]  /*24e00*/  SHFL.IDX P6, R14, R13, R12, R11 ;  /* 0x0000000c0d0e7389 */ /* 0x0000e400000c000b */
[----:B0123--:R-:W-:Y:S01]  /*24e10*/  ENDCOLLECTIVE ;  /* 0x000000000000791b */ /* 0x00ffe20003800000 */
.L_x_6353:
[----:B------:R-:W-:Y:S05]  /*24e20*/  BSYNC B1 ;  /* 0x0000000000017941 */ /* 0x000fea0003800000 */
.L_x_6352:
        /* <DEDUP_REMOVED lines=8> */
.L_x_6354:
[----:B------:R-:W-:Y:S01]  /*24eb0*/  IMAD.MOV.U32 R120, RZ, RZ, R14 ;  /* 0x000000ffff787224 */ /* 0x000fe200078e000e */
[----:B------:R-:W-:Y:S06]  /*24ec0*/  BRA `(.L_x_6355) ;  /* 0xfffffdfc00547947 */ /* 0x000fec000383ffff */
.L_x_6060:
[----:B-1----:R1:W2:Y:S02]  /*24ed0*/  SYNCS.PHASECHK.TRANS64.TRYWAIT P5, [R88+URZ+0x30890], R89 ;  /* 0x03089059580075a7 */ /* 0x0022a400080a017f */
[----:B--2---:R-:W-:Y:S05]  /*24ee0*/  @!P5 NANOSLEEP.SYNCS 0x989680 ;  /* 0x009896800000d95d */ /* 0x004fea0003900000 */
[----:B------:R-:W2:Y:S02]  /*24ef0*/  @!P5 SYNCS.PHASECHK.TRANS64 P5, [R88+URZ+0x30890], R89 ;  /* 0x030890595800d5a7 */ /* 0x000ea400080a007f */
[----:B--2---:R-:W-:Y:S05]  /*24f00*/  @!P5 BRA `(.L_x_6060) ;  /* 0xfffffffc00f0d947 */ /* 0x004fea000383ffff */
[----:B------:R-:W-:Y:S05]  /*24f10*/  BRA `(.L_x_6356) ;  /* 0xfffffe1c00107947 */ /* 0x000fea000383ffff */
.L_x_6061:
        /* <DEDUP_REMOVED lines=8> */
.L_x_6358:
[----:B------:R-:W-:Y:S05]  /*24fa0*/  BSYNC B1 ;  /* 0x0000000000017941 */ /* 0x000fea0003800000 */
.L_x_6357:
[----:B------:R-:W-:Y:S01]  /*24fb0*/  IMAD.MOV.U32 R13, RZ, RZ, R120 ;  /* 0x000000ffff0d7224 */ /* 0x000fe200078e0078 */
[----:B------:R-:W-:Y:S01]  /*24fc0*/  MOV R11, 0x1c1f ;  /* 0x00001c1f000b7802 */ /* 0x000fe20000000f00 */
[----:B------:R-:W-:Y:S01]  /*24fd0*/  IMAD.MOV.U32 R12, RZ, RZ, RZ ;  /* 0x000000ffff0c7224 */ /* 0x000fe200078e00ff */
[----:B------:R-:W-:Y:S01]  /*24fe0*/  MOV R117, R14 ;  /* 0x0000000e00757202 */ /* 0x000fe20000000f00 */
[----:B------:R-:W-:-:S07]  /*24ff0*/  IMAD.MOV.U32 R15, RZ, RZ, -0x1 ;  /* 0xffffffffff0f7424 */ /* 0x000fce00078e00ff */
[----:B------:R-:W-:Y:S05]  /*25000*/  WARPSYNC.COLLECTIVE R15, `(.L_x_6359) ;  /* 0x000000000f087348 */ /* 0x000fea0003c00000 */
[----:B------:R0:W1:Y:S02]  /*25010*/  SHFL.IDX P6, R14, R13, R12, R11 ;  /* 0x0000000c0d0e7389 */ /* 0x00006400000c000b */
[----:B01----:R-:W-:Y:S01]  /*25020*/  ENDCOLLECTIVE ;  /* 0x000000000000791b */ /* 0x003fe20003800000 */
.L_x_6359:
[----:B------:R-:W-:Y:S01]  /*25030*/  IMAD.MOV.U32 R11, RZ, RZ, R14 ;  /* 0x000000ffff0b7224 */ /* 0x000fe200078e000e */
[----:B------:R-:W-:Y:S06]  /*25040*/  BRA `(.L_x_6360) ;  /* 0xfffffe1800dc7947 */ /* 0x000fec000383ffff */
.L_x_6074:
[----:B------:R-:W-:Y:S01]  /*25050*/  BSSY B1, `(.L_x_6361) ;  /* 0x0000008000017945 */ /* 0x000fe20003800000 */
[----:B--2-4-:R-:W-:Y:S01]  /*25060*/  MOV R13, R119 ;  /* 0x00000077000d7202 */ /* 0x014fe20000000f00 */
[----:B------:R-:W-:Y:S01]  /*25070*/  IMAD.MOV.U32 R12, RZ, RZ, 0x1 ;  /* 0x00000001ff0c7424 */ /* 0x000fe200078e00ff */
[----:B------:R-:W-:Y:S01]  /*25080*/  MOV R15, 0xffffffff ;  /* 0xffffffff000f7802 */ /* 0x000fe20000000f00 */
[----:B---3--:R-:W-:-:S07]  /*25090*/  IMAD.MOV.U32 R11, RZ, RZ, 0x1c1f ;  /* 0x00001c1fff0b7424 */ /* 0x008fce00078e00ff */
[----:B01----:R-:W-:Y:S05]  /*250a0*/  WARPSYNC.COLLECTIVE R15, `(.L_x_6362) ;  /* 0x000000000f087348 */ /* 0x003fea0003c00000 */
[----:B------:R2:W3:Y:S02]  /*250b0*/  SHFL.IDX P6, R14, R13, R12, R11 ;  /* 0x0000000c0d0e7389 */ /* 0x0004e400000c000b */
[----:B0123--:R-:W-:Y:S01]  /*250c0*/  ENDCOLLECTIVE ;  /* 0x000000000000791b */ /* 0x00ffe20003800000 */
.L_x_6362:
[----:B------:R-:W-:Y:S05]  /*250d0*/  BSYNC B1 ;  /* 0x0000000000017941 */ /* 0x000fea0003800000 */
.L_x_6361:
        /* <DEDUP_REMOVED lines=8> */
.L_x_6363:
[----:B------:R-:W-:Y:S01]  /*25160*/  MOV R36, R14 ;  /* 0x0000000e00247202 */ /* 0x000fe20000000f00 */
[----:B------:R-:W-:Y:S06]  /*25170*/  BRA `(.L_x_6364) ;  /* 0xfffffe30003c7947 */ /* 0x000fec000383ffff */
.L_x_6087:
[----:B0-----:R0:W1:Y:S02]  /*25180*/  SYNCS.PHASECHK.TRANS64.TRYWAIT P3, [R88+URZ+0x30890], R89 ;  /* 0x03089059580075a7 */ /* 0x001064000806017f */
[----:B-1----:R-:W-:Y:S05]  /*25190*/  @!P3 NANOSLEEP.SYNCS 0x989680 ;  /* 0x009896800000b95d */ /* 0x002fea0003900000 */
[----:B------:R-:W1:Y:S02]  /*251a0*/  @!P3 SYNCS.PHASECHK.TRANS64 P3, [R88+URZ+0x30890], R89 ;  /* 0x030890595800b5a7 */ /* 0x000e64000806007f */
[----:B-1----:R-:W-:Y:S05]  /*251b0*/  @!P3 BRA `(.L_x_6087) ;  /* 0xfffffffc00f0b947 */ /* 0x002fea000383ffff */
[----:B------:R-:W-:Y:S05]  /*251c0*/  BRA `(.L_x_6365) ;  /* 0xfffffe4400f47947 */ /* 0x000fea000383ffff */
.L_x_6088:
        /* <DEDUP_REMOVED lines=8> */
.L_x_6367:
[----:B------:R-:W-:Y:S05]  /*25250*/  BSYNC B1 ;  /* 0x0000000000017941 */ /* 0x000fea0003800000 */
.L_x_6366:
        /* <DEDUP_REMOVED lines=8> */
.L_x_6368:
[----:B------:R-:W-:Y:S01]  /*252e0*/  IMAD.MOV.U32 R38, RZ, RZ, R14 ;  /* 0x000000ffff267224 */ /* 0x000fe200078e000e */
[----:B------:R-:W-:Y:S06]  /*252f0*/  BRA `(.L_x_6369) ;  /* 0xfffffe4800187947 */ /* 0x000fec000383ffff */
.L_x_6091:
        /* <DEDUP_REMOVED lines=8> */
.L_x_6371:
[----:B------:R-:W-:Y:S05]  /*25380*/  BSYNC B1 ;  /* 0x0000000000017941 */ /* 0x000fea0003800000 */
.L_x_6370:
        /* <DEDUP_REMOVED lines=8> */
.L_x_6372:
[----:B------:R-:W-:Y:S01]  /*25410*/  IMAD.MOV.U32 R38, RZ, RZ, R14 ;  /* 0x000000ffff267224 */ /* 0x000fe200078e000e */
[----:B------:R-:W-:Y:S06]  /*25420*/  BRA `(.L_x_6373) ;  /* 0xfffffe4800747947 */ /* 0x000fec000383ffff */
.L_x_6095:
[----:B---3--:R3:W0:Y:S02]  /*25430*/  SYNCS.PHASECHK.TRANS64.TRYWAIT P2, [R88+URZ+0x308b0], R89 ;  /* 0x0308b059580075a7 */ /* 0x008624000804017f */
[----:B0-----:R-:W-:Y:S05]  /*25440*/  @!P2 NANOSLEEP.SYNCS 0x989680 ;  /* 0x009896800000a95d */ /* 0x001fea0003900000 */
[----:B------:R-:W0:Y:S02]  /*25450*/  @!P2 SYNCS.PHASECHK.TRANS64 P2, [R88+URZ+0x308b0], R89 ;  /* 0x0308b0595800a5a7 */ /* 0x000e24000804007f */
[----:B0-----:R-:W-:Y:S05]  /*25460*/  @!P2 BRA `(.L_x_6095) ;  /* 0xfffffffc00f0a947 */ /* 0x001fea000383ffff */
[----:B------:R-:W-:Y:S05]  /*25470*/  BRA `(.L_x_6374) ;  /* 0xfffffe4c004c7947 */ /* 0x000fea000383ffff */
.L_x_6113:
        /* <DEDUP_REMOVED lines=8> */
.L_x_6376:
[----:B------:R-:W-:Y:S05]  /*25500*/  BSYNC B1 ;  /* 0x0000000000017941 */ /* 0x000fea0003800000 */
.L_x_6375:
        /* <DEDUP_REMOVED lines=8> */
.L_x_6377:
[----:B------:R-:W-:Y:S01]  /*25590*/  IMAD.MOV.U32 R13, RZ, RZ, R10 ;  /* 0x000000ffff0d7224 */ /* 0x000fe200078e000a */
[----:B------:R-:W-:-:S07]  /*255a0*/  MOV R0, R14 ;  /* 0x0000000e00007202 */ /* 0x000fce0000000f00 */
[----:B------:R-:W-:Y:S05]  /*255b0*/  WARPSYNC.COLLECTIVE R15, `(.L_x_6378) ;  /* 0x000000000f087348 */ /* 0x000fea0003c00000 */
[----:B------:R0:W1:Y:S02]  /*255c0*/  SHFL.IDX P6, R14, R13, R12, R11 ;  /* 0x0000000c0d0e7389 */ /* 0x00006400000c000b */
[----:B01----:R-:W-:Y:S01]  /*255d0*/  ENDCOLLECTIVE ;  /* 0x000000000000791b */ /* 0x003fe20003800000 */
.L_x_6378:
[----:B------:R-:W-:Y:S01]  /*255e0*/  MOV R13, R4 ;  /* 0x00000004000d7202 */ /* 0x000fe20000000f00 */
[----:B------:R-:W-:-:S07]  /*255f0*/  IMAD.MOV.U32 R5, RZ, RZ, R14 ;  /* 0x000000ffff057224 */ /* 0x000fce00078e000e */
[----:B------:R-:W-:Y:S05]  /*25600*/  WARPSYNC.COLLECTIVE R15, `(.L_x_6379) ;  /* 0x000000000f087348 */ /* 0x000fea0003c00000 */
[----:B------:R0:W1:Y:S02]  /*25610*/  SHFL.IDX P6, R14, R13, R12, R11 ;  /* 0x0000000c0d0e7389 */ /* 0x00006400000c000b */
[----:B01----:R-:W-:Y:S01]  /*25620*/  ENDCOLLECTIVE ;  /* 0x000000000000791b */ /* 0x003fe20003800000 */
.L_x_6379:
[----:B------:R-:W-:Y:S05]  /*25630*/  BRA `(.L_x_6380) ;  /* 0xfffffe5c00c87947 */ /* 0x000fea000383ffff */
.L_x_6116:
        /* <DEDUP_REMOVED lines=8> */
.L_x_6382:
[----:B------:R-:W-:Y:S05]  /*256c0*/  BSYNC B1 ;  /* 0x0000000000017941 */ /* 0x000fea0003800000 */
.L_x_6381:
        /* <DEDUP_REMOVED lines=8> */
.L_x_6383:
[----:B------:R-:W-:Y:S02]  /*25750*/  IMAD.MOV.U32 R13, RZ, RZ, R10 ;  /* 0x000000ffff0d7224 */ /* 0x000fe400078e000a */
[----:B------:R-:W-:-:S07]  /*25760*/  IMAD.MOV.U32 R0, RZ, RZ, R14 ;  /* 0x000000ffff007224 */ /* 0x000fce00078e000e */
[----:B------:R-:W-:Y:S05]  /*25770*/  WARPSYNC.COLLECTIVE R15, `(.L_x_6384) ;  /* 0x000000000f087348 */ /* 0x000fea0003c00000 */
[----:B------:R0:W1:Y:S02]  /*25780*/  SHFL.IDX P6, R14, R13, R12, R11 ;  /* 0x0000000c0d0e7389 */ /* 0x00006400000c000b */
[----:B01----:R-:W-:Y:S01]  /*25790*/  ENDCOLLECTIVE ;  /* 0x000000000000791b */ /* 0x003fe20003800000 */
.L_x_6384:
[----:B------:R-:W-:Y:S01]  /*257a0*/  IMAD.MOV.U32 R13, RZ, RZ, R4 ;  /* 0x000000ffff0d7224 */ /* 0x000fe200078e0004 */
[----:B------:R-:W-:-:S07]  /*257b0*/  MOV R5, R14 ;  /* 0x0000000e00057202 */ /* 0x000fce0000000f00 */
[----:B------:R-:W-:Y:S05]  /*257c0*/  WARPSYNC.COLLECTIVE R15, `(.L_x_6385) ;  /* 0x000000000f087348 */ /* 0x000fea0003c00000 */
[----:B------:R0:W1:Y:S02]  /*257d0*/  SHFL.IDX P6, R14, R13, R12, R11 ;  /* 0x0000000c0d0e7389 */ /* 0x00006400000c000b */
[----:B01----:R-:W-:Y:S01]  /*257e0*/  ENDCOLLECTIVE ;  /* 0x000000000000791b */ /* 0x003fe20003800000 */
.L_x_6385:
[----:B------:R-:W-:Y:S01]  /*257f0*/  IMAD.MOV.U32 R4, RZ, RZ, R14 ;  /* 0x000000ffff047224 */ /* 0x000fe200078e000e */
[----:B------:R-:W-:Y:S06]  /*25800*/  BRA `(.L_x_6386) ;  /* 0xfffffe6400547947 */ /* 0x000fec000383ffff */
.L_x_6120:
[----:B0-----:R0:W1:Y:S02]  /*25810*/  SYNCS.PHASECHK.TRANS64.TRYWAIT P0, [R2+URZ+0x30800], R5 ;  /* 0x03080005020075a7 */ /* 0x001064000800017f */
[----:B-1----:R-:W-:Y:S05]  /*25820*/  @!P0 NANOSLEEP.SYNCS 0x989680 ;  /* 0x009896800000895d */ /* 0x002fea0003900000 */
[----:B------:R-:W1:Y:S02]  /*25830*/  @!P0 SYNCS.PHASECHK.TRANS64 P0, [R2+URZ+0x30800], R5 ;  /* 0x03080005020085a7 */ /* 0x000e64000800007f */
[----:B-1----:R-:W-:Y:S05]  /*25840*/  @!P0 BRA `(.L_x_6120) ;  /* 0xfffffffc00f08947 */ /* 0x002fea000383ffff */
[----:B------:R-:W-:Y:S05]  /*25850*/  BRA `(.L_x_6387) ;  /* 0xfffffe6c00607947 */ /* 0x000fea000383ffff */
.L_x_6144:
        /* <DEDUP_REMOVED lines=8> */
.L_x_6389:
[----:B------:R-:W-:Y:S05]  /*258e0*/  BSYNC B1 ;  /* 0x0000000000017941 */ /* 0x000fea0003800000 */
.L_x_6388:
        /* <DEDUP_REMOVED lines=8> */
.L_x_6390:
[----:B------:R-:W-:Y:S01]  /*25970*/  IMAD.MOV.U32 R13, RZ, RZ, R21 ;  /* 0x000000ffff0d7224 */ /* 0x000fe200078e0015 */
[----:B------:R-:W-:-:S07]  /*25980*/  MOV R0, R14 ;  /* 0x0000000e00007202 */ /* 0x000fce0000000f00 */
[----:B------:R-:W-:Y:S05]  /*25990*/  WARPSYNC.COLLECTIVE R15, `(.L_x_6391) ;  /* 0x000000000f087348 */ /* 0x000fea0003c00000 */
[----:B------:R0:W1:Y:S02]  /*259a0*/  SHFL.IDX P6, R14, R13, R12, R11 ;  /* 0x0000000c0d0e7389 */ /* 0x00006400000c000b */
[----:B01----:R-:W-:Y:S01]  /*259b0*/  ENDCOLLECTIVE ;  /* 0x000000000000791b */ /* 0x003fe20003800000 */
.L_x_6391:
[----:B------:R-:W-:Y:S01]  /*259c0*/  MOV R13, R20 ;  /* 0x00000014000d7202 */ /* 0x000fe20000000f00 */
[----:B------:R-:W-:-:S07]  /*259d0*/  IMAD.MOV.U32 R5, RZ, RZ, R14 ;  /* 0x000000ffff057224 */ /* 0x000fce00078e000e */
[----:B------:R-:W-:Y:S05]  /*259e0*/  WARPSYNC.COLLECTIVE R15, `(.L_x_6392) ;  /* 0x000000000f087348 */ /* 0x000fea0003c00000 */
[----:B------:R0:W1:Y:S02]  /*259f0*/  SHFL.IDX P6, R14, R13, R12, R11 ;  /* 0x0000000c0d0e7389 */ /* 0x00006400000c000b */
[----:B01----:R-:W-:Y:S01]  /*25a00*/  ENDCOLLECTIVE ;  /* 0x000000000000791b */ /* 0x003fe20003800000 */
.L_x_6392:
[----:B------:R-:W-:Y:S05]  /*25a10*/  BRA `(.L_x_6393) ;  /* 0xfffffe9000387947 */ /* 0x000fea000383ffff */
.L_x_6147:
        /* <DEDUP_REMOVED lines=8> */
.L_x_6395:
[----:B------:R-:W-:Y:S05]  /*25aa0*/  BSYNC B1 ;  /* 0x0000000000017941 */ /* 0x000fea0003800000 */
.L_x_6394:
[----:B------:R-:W-:Y:S01]  /*25ab0*/  MOV R13, R6 ;  /* 0x00000006000d7202 */ /* 0x000fe20000000f00 */
[----:B------:R-:W-:Y:S01]  /*25ac0*/  IMAD.MOV.U32 R12, RZ, RZ, 0x1 ;  /* 0x00000001ff0c7424 */ /* 0x000fe200078e00ff */
[----:B------:R-:W-:Y:S01]  /*25ad0*/  MOV R11, 0x1c1f ;  /* 0x00001c1f000b7802 */ /* 0x000fe20000000f00 */
[----:B------:R-:W-:Y:S02]  /*25ae0*/  IMAD.MOV.U32 R15, RZ, RZ, -0x1 ;  /* 0xffffffffff0f7424 */ /* 0x000fe400078e00ff */
[----:B------:R-:W-:-:S07]  /*25af0*/  IMAD.MOV.U32 R3, RZ, RZ, R14 ;  /* 0x000000ffff037224 */ /* 0x000fce00078e000e */
[----:B------:R-:W-:Y:S05]  /*25b00*/  WARPSYNC.COLLECTIVE R15, `(.L_x_6396) ;  /* 0x000000000f087348 */ /* 0x000fea0003c00000 */
[----:B------:R0:W1:Y:S02]  /*25b10*/  SHFL.IDX P6, R14, R13, R12, R11 ;  /* 0x0000000c0d0e7389 */ /* 0x00006400000c000b */
[----:B01----:R-:W-:Y:S01]  /*25b20*/  ENDCOLLECTIVE ;  /* 0x000000000000791b */ /* 0x003fe20003800000 */
.L_x_6396:
[----:B------:R-:W-:Y:S01]  /*25b30*/  IMAD.MOV.U32 R13, RZ, RZ, R21 ;  /* 0x000000ffff0d7224 */ /* 0x000fe200078e0015 */
[----:B------:R-:W-:-:S07]  /*25b40*/  MOV R0, R14 ;  /* 0x0000000e00007202 */ /* 0x000fce0000000f00 */
[----:B------:R-:W-:Y:S05]  /*25b50*/  WARPSYNC.COLLECTIVE R15, `(.L_x_6397) ;  /* 0x000000000f087348 */ /* 0x000fea0003c00000 */
[----:B------:R0:W1:Y:S02]  /*25b60*/  SHFL.IDX P6, R14, R13, R12, R11 ;  /* 0x0000000c0d0e7389 */ /* 0x00006400000c000b */
[----:B01----:R-:W-:Y:S01]  /*25b70*/  ENDCOLLECTIVE ;  /* 0x000000000000791b */ /* 0x003fe20003800000 */
.L_x_6397:
[----:B------:R-:W-:Y:S01]  /*25b80*/  IMAD.MOV.U32 R13, RZ, RZ, R20 ;  /* 0x000000ffff0d7224 */ /* 0x000fe200078e0014 */
[----:B------:R-:W-:-:S07]  /*25b90*/  MOV R21, R14 ;  /* 0x0000000e00157202 */ /* 0x000fce0000000f00 */
[----:B------:R-:W-:Y:S05]  /*25ba0*/  WARPSYNC.COLLECTIVE R15, `(.L_x_6398) ;  /* 0x000000000f087348 */ /* 0x000fea0003c00000 */
[----:B------:R0:W1:Y:S02]  /*25bb0*/  SHFL.IDX P6, R14, R13, R12, R11 ;  /* 0x0000000c0d0e7389 */ /* 0x00006400000c000b */
[----:B01----:R-:W-:Y:S01]  /*25bc0*/  ENDCOLLECTIVE ;  /* 0x000000000000791b */ /* 0x003fe20003800000 */
.L_x_6398:
[----:B------:R-:W-:Y:S01]  /*25bd0*/  MOV R20, R14 ;  /* 0x0000000e00147202 */ /* 0x000fe20000000f00 */
[----:B------:R-:W-:Y:S06]  /*25be0*/  BRA `(.L_x_6399) ;  /* 0xfffffe9400587947 */ /* 0x000fec000383ffff */
.L_x_6151:
[----:B0-----:R0:W1:Y:S02]  /*25bf0*/  SYNCS.PHASECHK.TRANS64.TRYWAIT P0, [R2+URZ+0x30800], R61 ;  /* 0x0308003d020075a7 */ /* 0x001064000800017f */
[----:B-1----:R-:W-:Y:S05]  /*25c00*/  @!P0 NANOSLEEP.SYNCS 0x989680 ;  /* 0x009896800000895d */ /* 0x002fea0003900000 */
[----:B------:R-:W1:Y:S02]  /*25c10*/  @!P0 SYNCS.PHASECHK.TRANS64 P0, [R2+URZ+0x30800], R61 ;  /* 0x0308003d020085a7 */ /* 0x000e64000800007f */
[----:B-1----:R-:W-:Y:S05]  /*25c20*/  @!P0 BRA `(.L_x_6151) ;  /* 0xfffffffc00f08947 */ /* 0x002fea000383ffff */
[----:B------:R-:W-:Y:S05]  /*25c30*/  BRA `(.L_x_6400) ;  /* 0xfffffe9800d47947 */ /* 0x000fea000383ffff */
.L_x_6165:
[----:B-1----:R1:W2:Y:S02]  /*25c40*/  SYNCS.PHASECHK.TRANS64.TRYWAIT P1, [R5+URZ+0x30830], R0 ;  /* 0x03083000050075a7 */ /* 0x0022a4000802017f */
[----:B--2---:R-:W-:Y:S05]  /*25c50*/  @!P1 NANOSLEEP.SYNCS 0x989680 ;  /* 0x009896800000995d */ /* 0x004fea0003900000 */
[----:B------:R-:W2:Y:S02]  /*25c60*/  @!P1 SYNCS.PHASECHK.TRANS64 P1, [R5+URZ+0x30830], R0 ;  /* 0x03083000050095a7 */ /* 0x000ea4000802007f */
[----:B--2---:R-:W-:Y:S05]  /*25c70*/  @!P1 BRA `(.L_x_6165) ;  /* 0xfffffffc00f09947 */ /* 0x004fea000383ffff */
[----:B------:R-:W-:Y:S05]  /*25c80*/  BRA `(.L_x_6164) ;  /* 0xfffffec000947947 */ /* 0x000fea000383ffff */
.L_x_6173:
[----:B-1----:R1:W2:Y:S02]  /*25c90*/  SYNCS.PHASECHK.TRANS64.TRYWAIT P2, [R13+URZ+0x30830], R0 ;  /* 0x030830000d0075a7 */ /* 0x0022a4000804017f */
[----:B--2---:R-:W-:Y:S05]  /*25ca0*/  @!P2 NANOSLEEP.SYNCS 0x989680 ;  /* 0x009896800000a95d */ /* 0x004fea0003900000 */
[----:B------:R-:W2:Y:S02]  /*25cb0*/  @!P2 SYNCS.PHASECHK.TRANS64 P2, [R13+URZ+0x30830], R0 ;  /* 0x030830000d00a5a7 */ /* 0x000ea4000804007f */
[----:B--2---:R-:W-:Y:S05]  /*25cc0*/  @!P2 BRA `(.L_x_6173) ;  /* 0xfffffffc00f0a947 */ /* 0x004fea000383ffff */
[----:B------:R-:W-:Y:S05]  /*25cd0*/  BRA `(.L_x_6172) ;  /* 0xfffffeec00187947 */ /* 0x000fea000383ffff */
.L_x_6178:
[----:B-1----:R1:W2:Y:S02]  /*25ce0*/  SYNCS.PHASECHK.TRANS64.TRYWAIT P2, [R15+URZ+0x30850], R0 ;  /* 0x030850000f0075a7 */ /* 0x0022a4000804017f */
[----:B--2---:R-:W-:Y:S05]  /*25cf0*/  @!P2 NANOSLEEP.SYNCS 0x989680 ;  /* 0x009896800000a95d */ /* 0x004fea0003900000 */
[----:B------:R-:W2:Y:S02]  /*25d00*/  @!P2 SYNCS.PHASECHK.TRANS64 P2, [R15+URZ+0x30850], R0 ;  /* 0x030850000f00a5a7 */ /* 0x000ea4000804007f */
[----:B--2---:R-:W-:Y:S05]  /*25d10*/  @!P2 BRA `(.L_x_6178) ;  /* 0xfffffffc00f0a947 */ /* 0x004fea000383ffff */
[----:B------:R-:W-:Y:S05]  /*25d20*/  BRA `(.L_x_6177) ;  /* 0xfffffef800bc7947 */ /* 0x000fea000383ffff */
.L_x_6188:
[----:B-1----:R1:W2:Y:S02]  /*25d30*/  SYNCS.PHASECHK.TRANS64.TRYWAIT P1, [R0+URZ+0x30830], R3 ;  /* 0x03083003000075a7 */ /* 0x0022a4000802017f */
[----:B--2---:R-:W-:Y:S05]  /*25d40*/  @!P1 NANOSLEEP.SYNCS 0x989680 ;  /* 0x009896800000995d */ /* 0x004fea0003900000 */
[----:B------:R-:W2:Y:S02]  /*25d50*/  @!P1 SYNCS.PHASECHK.TRANS64 P1, [R0+URZ+0x30830], R3 ;  /* 0x03083003000095a7 */ /* 0x000ea4000802007f */
[----:B--2---:R-:W-:Y:S05]  /*25d60*/  @!P1 BRA `(.L_x_6188) ;  /* 0xfffffffc00f09947 */ /* 0x004fea000383ffff */
[----:B------:R-:W-:Y:S05]  /*25d70*/  BRA `(.L_x_6187) ;  /* 0xffffff1c00107947 */ /* 0x000fea000383ffff */
.L_x_6193:
[----:B-1----:R1:W2:Y:S02]  /*25d80*/  SYNCS.PHASECHK.TRANS64.TRYWAIT P1, [R15+URZ+0x30850], R0 ;  /* 0x030850000f0075a7 */ /* 0x0022a4000802017f */
[----:B--2---:R-:W-:Y:S05]  /*25d90*/  @!P1 NANOSLEEP.SYNCS 0x989680 ;  /* 0x009896800000995d */ /* 0x004fea0003900000 */
[----:B------:R-:W2:Y:S02]  /*25da0*/  @!P1 SYNCS.PHASECHK.TRANS64 P1, [R15+URZ+0x30850], R0 ;  /* 0x030850000f0095a7 */ /* 0x000ea4000802007f */
[----:B--2---:R-:W-:Y:S05]  /*25db0*/  @!P1 BRA `(.L_x_6193) ;  /* 0xfffffffc00f09947 */ /* 0x004fea000383ffff */
[----:B------:R-:W-:Y:S05]  /*25dc0*/  BRA `(.L_x_6192) ;  /* 0xffffff2800ac7947 */ /* 0x000fea000383ffff */
.L_x_6201:
[----:B-1----:R1:W2:Y:S02]  /*25dd0*/  SYNCS.PHASECHK.TRANS64.TRYWAIT P1, [R10+URZ+0x30850], R5 ;  /* 0x030850050a0075a7 */ /* 0x0022a4000802017f */
[----:B--2---:R-:W-:Y:S05]  /*25de0*/  @!P1 NANOSLEEP.SYNCS 0x989680 ;  /* 0x009896800000995d */ /* 0x004fea0003900000 */
[----:B------:R-:W2:Y:S02]  /*25df0*/  @!P1 SYNCS.PHASECHK.TRANS64 P1, [R10+URZ+0x30850], R5 ;  /* 0x030850050a0095a7 */ /* 0x000ea4000802007f */
[----:B--2---:R-:W-:Y:S05]  /*25e00*/  @!P1 BRA `(.L_x_6201) ;  /* 0xfffffffc00f09947 */ /* 0x004fea000383ffff */
[----:B------:R-:W-:Y:S05]  /*25e10*/  BRA `(.L_x_6200) ;  /* 0xffffff4800887947 */ /* 0x000fea000383ffff */
.L_x_6238:
        /* <DEDUP_REMOVED lines=8> */
[----:B-1----:R-:W-:Y:S05]  /*25ea0*/  WARPSYNC.COLLECTIVE R15, `(.L_x_6402) ;  /* 0x000000000f087348 */ /* 0x002fea0003c00000 */
[----:B------:R0:W2:Y:S02]  /*25eb0*/  SHFL.IDX P6, R14, R13, R12, R11 ;  /* 0x0000000c0d0e7389 */ /* 0x0000a400000c000b */
[----:B012---:R-:W-:Y:S01]  /*25ec0*/  ENDCOLLECTIVE ;  /* 0x000000000000791b */ /* 0x007fe20003800000 */
.L_x_6402:
[----:B------:R-:W-:Y:S05]  /*25ed0*/  BSYNC B1 ;  /* 0x0000000000017941 */ /* 0x000fea0003800000 */
.L_x_6401:
[----:B------:R-:W-:Y:S05]  /*25ee0*/  BRA `(.L_x_6403) ;  /* 0xffffff9000487947 */ /* 0x000fea000383ffff */
.L_x_6240:
[----:B------:R-:W-:Y:S01]  /*25ef0*/  BSSY B1, `(.L_x_6404) ;  /* 0x0000006000017945 */ /* 0x000fe20003800000 */
[----:B------:R-:W-:-:S07]  /*25f00*/  IMAD.MOV.U32 R15, RZ, RZ, -0x1 ;  /* 0xffffffffff0f7424 */ /* 0x000fce00078e00ff */
[----:B01----:R-:W-:Y:S05]  /*25f10*/  WARPSYNC.COLLECTIVE R15, `(.L_x_6405) ;  /* 0x000000000f0c7348 */ /* 0x003fea0003c00000 */
[----:B------:R-:W-:Y:S02]  /*25f20*/  ELECT P6, UR62, PT ;  /* 0x00000000003e782f */ /* 0x000fe400038c0000 */
[----:B------:R-:W-:Y:S01]  /*25f30*/  MOV R14, UR62 ;  /* 0x0000003e000e7c02 */ /* 0x000fe20008000f00 */
[----:B01----:R-:W-:Y:S10]  /*25f40*/  ENDCOLLECTIVE ;  /* 0x000000000000791b */ /* 0x003ff40003800000 */
.L_x_6405:
[----:B------:R-:W-:Y:S05]  /*25f50*/  BSYNC B1 ;  /* 0x0000000000017941 */ /* 0x000fea0003800000 */
.L_x_6404:
[----:B------:R-:W-:Y:S05]  /*25f60*/  BRA `(.L_x_6239) ;  /* 0xffffff9000407947 */ /* 0x000fea000383ffff */
.L_x_6242:
[----:B0-----:R0:W2:Y:S02]  /*25f70*/  SYNCS.PHASECHK.TRANS64.TRYWAIT P0, [R22+URZ+0x30820], R7 ;  /* 0x03082007160075a7 */ /* 0x0010a4000800017f */
[----:B--2---:R-:W-:Y:S05]  /*25f80*/  @!P0 NANOSLEEP.SYNCS 0x989680 ;  /* 0x009896800000895d */ /* 0x004fea0003900000 */
[----:B------:R-:W2:Y:S02]  /*25f90*/  @!P0 SYNCS.PHASECHK.TRANS64 P0, [R22+URZ+0x30820], R7 ;  /* 0x03082007160085a7 */ /* 0x000ea4000800007f */
[----:B--2---:R-:W-:Y:S05]  /*25fa0*/  @!P0 BRA `(.L_x_6242) ;  /* 0xfffffffc00f08947 */ /* 0x004fea000383ffff */
[----:B------:R-:W-:Y:S05]  /*25fb0*/  BRA `(.L_x_6406) ;  /* 0xffffff9000507947 */ /* 0x000fea000383ffff */
.L_x_6246:
[----:B-1----:R1:W2:Y:S02]  /*25fc0*/  SYNCS.PHASECHK.TRANS64.TRYWAIT P0, [R11+URZ+0x308a0], R10 ;  /* 0x0308a00a0b0075a7 */ /* 0x0022a4000800017f */
[----:B--2---:R-:W-:Y:S05]  /*25fd0*/  @!P0 NANOSLEEP.SYNCS 0x989680 ;  /* 0x009896800000895d */ /* 0x004fea0003900000 */
[----:B------:R-:W2:Y:S02]  /*25fe0*/  @!P0 SYNCS.PHASECHK.TRANS64 P0, [R11+URZ+0x308a0], R10 ;  /* 0x0308a00a0b0085a7 */ /* 0x000ea4000800007f */
[----:B--2---:R-:W-:Y:S05]  /*25ff0*/  @!P0 BRA `(.L_x_6246) ;  /* 0xfffffffc00f08947 */ /* 0x004fea000383ffff */
[----:B------:R-:W-:Y:S05]  /*26000*/  BRA `(.L_x_6407) ;  /* 0xffffff9000687947 */ /* 0x000fea000383ffff */
.L_x_6253:
[----:B0-----:R0:W2:Y:S02]  /*26010*/  SYNCS.PHASECHK.TRANS64.TRYWAIT P0, [R11+URZ+0x308c0], R10 ;  /* 0x0308c00a0b0075a7 */ /* 0x0010a4000800017f */
[----:B--2---:R-:W-:Y:S05]  /*26020*/  @!P0 NANOSLEEP.SYNCS 0x989680 ;  /* 0x009896800000895d */ /* 0x004fea0003900000 */
[----:B------:R-:W2:Y:S02]  /*26030*/  @!P0 SYNCS.PHASECHK.TRANS64 P0, [R11+URZ+0x308c0], R10 ;  /* 0x0308c00a0b0085a7 */ /* 0x000ea4000800007f */
[----:B--2---:R-:W-:Y:S05]  /*26040*/  @!P0 BRA `(.L_x_6253) ;  /* 0xfffffffc00f08947 */ /* 0x004fea000383ffff */
[----:B------:R-:W-:Y:S05]  /*26050*/  BRA `(.L_x_6408) ;  /* 0xffffff9400647947 */ /* 0x000fea000383ffff */
.L_x_6262:
[----:B-1----:R1:W2:Y:S02]  /*26060*/  SYNCS.PHASECHK.TRANS64.TRYWAIT P1, [R10+URZ+0x308a0], R9 ;  /* 0x0308a0090a0075a7 */ /* 0x0022a4000802017f */
[----:B--2---:R-:W-:Y:S05]  /*26070*/  @!P1 NANOSLEEP.SYNCS 0x989680 ;  /* 0x009896800000995d */ /* 0x004fea0003900000 */
[----:B------:R-:W2:Y:S02]  /*26080*/  @!P1 SYNCS.PHASECHK.TRANS64 P1, [R10+URZ+0x308a0], R9 ;  /* 0x0308a0090a0095a7 */ /* 0x000ea4000802007f */
[----:B--2---:R-:W-:Y:S05]  /*26090*/  @!P1 BRA `(.L_x_6262) ;  /* 0xfffffffc00f09947 */ /* 0x004fea000383ffff */
[----:B------:R-:W-:Y:S05]  /*260a0*/  BRA `(.L_x_6409) ;  /* 0xffffff9800987947 */ /* 0x000fea000383ffff */
.L_x_6269:
[----:B0-----:R0:W2:Y:S02]  /*260b0*/  SYNCS.PHASECHK.TRANS64.TRYWAIT P1, [R10+URZ+0x308c0], R9 ;  /* 0x0308c0090a0075a7 */ /* 0x0010a4000802017f */
[----:B--2---:R-:W-:Y:S05]  /*260c0*/  @!P1 NANOSLEEP.SYNCS 0x989680 ;  /* 0x009896800000995d */ /* 0x004fea0003900000 */
[----:B------:R-:W2:Y:S02]  /*260d0*/  @!P1 SYNCS.PHASECHK.TRANS64 P1, [R10+URZ+0x308c0], R9 ;  /* 0x0308c0090a0095a7 */ /* 0x000ea4000802007f */
[----:B--2---:R-:W-:Y:S05]  /*260e0*/  @!P1 BRA `(.L_x_6269) ;  /* 0xfffffffc00f09947 */ /* 0x004fea000383ffff */
[----:B------:R-:W-:Y:S05]  /*260f0*/  BRA `(.L_x_6410) ;  /* 0xffffff9c00907947 */ /* 0x000fea000383ffff */
.L_x_6284:
        /* <DEDUP_REMOVED lines=11> */
.L_x_6412:
[----:B------:R-:W-:Y:S05]  /*261b0*/  BSYNC B0 ;  /* 0x0000000000007941 */ /* 0x000fea0003800000 */
.L_x_6411:
[----:B------:R-:W-:Y:S05]  /*261c0*/  BRA `(.L_x_6413) ;  /* 0xffffffa800e47947 */ /* 0x000fea000383ffff */
.L_x_6287:
[----:B0-----:R0:W1:Y:S02]  /*261d0*/  SYNCS.PHASECHK.TRANS64.TRYWAIT P0, [R7+URZ+0x30840], R2 ;  /* 0x03084002070075a7 */ /* 0x001064000800017f */
[----:B-1----:R-:W-:Y:S05]  /*261e0*/  @!P0 NANOSLEEP.SYNCS 0x989680 ;  /* 0x009896800000895d */ /* 0x002fea0003900000 */
[----:B------:R-:W1:Y:S02]  /*261f0*/  @!P0 SYNCS.PHASECHK.TRANS64 P0, [R7+URZ+0x30840], R2 ;  /* 0x03084002070085a7 */ /* 0x000e64000800007f */
[----:B-1----:R-:W-:Y:S05]  /*26200*/  @!P0 BRA `(.L_x_6287) ;  /* 0xfffffffc00f08947 */ /* 0x002fea000383ffff */
[----:B------:R-:W-:Y:S05]  /*26210*/  BRA `(.L_x_6414) ;  /* 0xffffffac00407947 */ /* 0x000fea000383ffff */
.L_x_6288:
        /* <DEDUP_REMOVED lines=8> */
.L_x_6416:
[----:B------:R-:W-:Y:S05]  /*262a0*/  BSYNC B0 ;  /* 0x0000000000007941 */ /* 0x000fea0003800000 */
.L_x_6415:
        /* <DEDUP_REMOVED lines=9> */
.L_x_6417:
[----:B------:R-:W-:Y:S01]  /*26340*/  MOV R13, R0 ;  /* 0x00000000000d7202 */ /* 0x000fe20000000f00 */
[----:B------:R-:W-:Y:S02]  /*26350*/  IMAD.MOV.U32 R12, RZ, RZ, 0x1 ;  /* 0x00000001ff0c7424 */ /* 0x000fe400078e00ff */
[----:B------:R-:W-:-:S07]  /*26360*/  IMAD.MOV.U32 R3, RZ, RZ, R14 ;  /* 0x000000ffff037224 */ /* 0x000fce00078e000e */
[----:B------:R-:W-:Y:S05]  /*26370*/  WARPSYNC.COLLECTIVE R15, `(.L_x_6418) ;  /* 0x000000000f087348 */ /* 0x000fea0003c00000 */
[----:B------:R0:W1:Y:S02]  /*26380*/  SHFL.IDX P6, R14, R13, R12, R11 ;  /* 0x0000000c0d0e7389 */ /* 0x00006400000c000b */
[----:B01----:R-:W-:Y:S01]  /*26390*/  ENDCOLLECTIVE ;  /* 0x000000000000791b */ /* 0x003fe20003800000 */
.L_x_6418:
        /* <DEDUP_REMOVED lines=17> */
.L_x_6419:
[----:B------:R-:W-:Y:S01]  /*264b0*/  @P1 LEA R8, R5, R22, 0x1 ;  /* 0x0000001605081211 */ /* 0x000fe200078e08ff */
[----:B------:R-:W-:Y:S01]  /*264c0*/  IMAD.MOV.U32 R13, RZ, RZ, R0 ;  /* 0x000000ffff0d7224 */ /* 0x000fe200078e0000 */
[----:B------:R-:W-:Y:S02]  /*264d0*/  MOV R12, 0x2 ;  /* 0x00000002000c7802 */ /* 0x000fe40000000f00 */
[----:B------:R-:W-:-:S07]  /*264e0*/  MOV R3, R14 ;  /* 0x0000000e00037202 */ /* 0x000fce0000000f00 */
[----:B------:R-:W-:Y:S05]  /*264f0*/  WARPSYNC.COLLECTIVE R15, `(.L_x_6420) ;  /* 0x000000000f087348 */ /* 0x000fea0003c00000 */
[----:B------:R0:W1:Y:S02]  /*26500*/  SHFL.IDX P6, R14, R13, R12, R11 ;  /* 0x0000000c0d0e7389 */ /* 0x00006400000c000b */
[----:B01----:R-:W-:Y:S01]  /*26510*/  ENDCOLLECTIVE ;  /* 0x000000000000791b */ /* 0x003fe20003800000 */
.L_x_6420:
        /* <DEDUP_REMOVED lines=17> */
.L_x_6421:
[----:B------:R-:W-:Y:S01]  /*26630*/  @P1 IMAD R8, R5, 0x2, R22 ;  /* 0x0000000205081824 */ /* 0x000fe200078e0216 */
[----:B------:R-:W-:Y:S01]  /*26640*/  MOV R13, R0 ;  /* 0x00000000000d7202 */ /* 0x000fe20000000f00 */
[----:B------:R-:W-:Y:S02]  /*26650*/  IMAD.MOV.U32 R12, RZ, RZ, 0x3 ;  /* 0x00000003ff0c7424 */ /* 0x000fe400078e00ff */
[----:B------:R-:W-:-:S07]  /*26660*/  IMAD.MOV.U32 R3, RZ, RZ, R14 ;  /* 0x000000ffff037224 */ /* 0x000fce00078e000e */
[----:B------:R-:W-:Y:S05]  /*26670*/  WARPSYNC.COLLECTIVE R15, `(.L_x_6422) ;  /* 0x000000000f087348 */ /* 0x000fea0003c00000 */
[----:B------:R0:W1:Y:S02]  /*26680*/  SHFL.IDX P6, R14, R13, R12, R11 ;  /* 0x0000000c0d0e7389 */ /* 0x00006400000c000b */
[----:B01----:R-:W-:Y:S01]  /*26690*/  ENDCOLLECTIVE ;  /* 0x000000000000791b */ /* 0x003fe20003800000 */
.L_x_6422:
        /* <DEDUP_REMOVED lines=17> */
.L_x_6423:
[----:B------:R-:W-:Y:S01]  /*267b0*/  @P1 LEA R8, R5, R22, 0x1 ;  /* 0x0000001605081211 */ /* 0x000fe200078e08ff */
[----:B------:R-:W-:Y:S01]  /*267c0*/  IMAD.MOV.U32 R13, RZ, RZ, R0 ;  /* 0x000000ffff0d7224 */ /* 0x000fe200078e0000 */
[----:B------:R-:W-:Y:S02]  /*267d0*/  MOV R12, 0x4 ;  /* 0x00000004000c7802 */ /* 0x000fe40000000f00 */
[----:B------:R-:W-:-:S07]  /*267e0*/  MOV R3, R14 ;  /* 0x0000000e00037202 */ /* 0x000fce0000000f00 */
[----:B------:R-:W-:Y:S05]  /*267f0*/  WARPSYNC.COLLECTIVE R15, `(.L_x_6424) ;  /* 0x000000000f087348 */ /* 0x000fea0003c00000 */
[----:B------:R0:W1:Y:S02]  /*26800*/  SHFL.IDX P6, R14, R13, R12, R11 ;  /* 0x0000000c0d0e7389 */ /* 0x00006400000c000b */
[----:B01----:R-:W-:Y:S01]  /*26810*/  ENDCOLLECTIVE ;  /* 0x000000000000791b */ /* 0x003fe20003800000 */
.L_x_6424:
        /* <DEDUP_REMOVED lines=17> */
.L_x_6425:
[----:B------:R-:W-:Y:S01]  /*26930*/  @P1 IMAD R8, R5, 0x2, R22 ;  /* 0x0000000205081824 */ /* 0x000fe200078e0216 */
[----:B------:R-:W-:Y:S01]  /*26940*/  MOV R13, R0 ;  /* 0x00000000000d7202 */ /* 0x000fe20000000f00 */
[----:B------:R-:W-:Y:S02]  /*26950*/  IMAD.MOV.U32 R12, RZ, RZ, 0x5 ;  /* 0x00000005ff0c7424 */ /* 0x000fe400078e00ff */
[----:B------:R-:W-:-:S07]  /*26960*/  IMAD.MOV.U32 R3, RZ, RZ, R14 ;  /* 0x000000ffff037224 */ /* 0x000fce00078e000e */
[----:B------:R-:W-:Y:S05]  /*26970*/  WARPSYNC.COLLECTIVE R15, `(.L_x_6426) ;  /* 0x000000000f087348 */ /* 0x000fea0003c00000 */
[----:B------:R0:W1:Y:S02]  /*26980*/  SHFL.IDX P6, R14, R13, R12, R11 ;  /* 0x0000000c0d0e7389 */ /* 0x00006400000c000b */
[----:B01----:R-:W-:Y:S01]  /*26990*/  ENDCOLLECTIVE ;  /* 0x000000000000791b */ /* 0x003fe20003800000 */
.L_x_6426:
        /* <DEDUP_REMOVED lines=14> */
.L_x_6427:
[----:B------:R-:W-:Y:S01]  /*26a80*/  @!PT LDS RZ, [RZ] ;  /* 0x00000000fffff984 */ /* 0x000fe20000000800 */
[----:B------:R-:W-:Y:S01]  /*26a90*/  @!PT LDS RZ, [RZ] ;  /* 0x00000000fffff984 */ /* 0x000fe20000000800 */
[----:B------:R-:W-:Y:S01]  /*26aa0*/  @!PT LDS RZ, [RZ] ;  /* 0x00000000fffff984 */ /* 0x000fe20000000800 */
[----:B------:R-:W-:Y:S04]  /*26ab0*/  @P1 LDGSTS.E.BYPASS.LTC128B.128 [R8+0x23400], desc[UR60][R2.64+0x80], !P3 ;  /* 0x2340008002081fae */ /* 0x000fe8000d901d7c */
[----:B------:R0:W-:Y:S02]  /*26ac0*/  @P1 LDGSTS.E.BYPASS.LTC128B.128 [R8+0x26400], desc[UR60][R2.64+0x100], !P2 ;  /* 0x2640010002081fae */ /* 0x0001e4000d101d7c */
[----:B0-----:R-:W-:Y:S01]  /*26ad0*/  MOV R2, R14 ;  /* 0x0000000e00027202 */ /* 0x001fe20000000f00 */
[----:B------:R-:W-:Y:S06]  /*26ae0*/  BRA `(.L_x_6428) ;  /* 0xffffffa800887947 */ /* 0x000fec000383ffff */
.L_x_6293:
[----:B------:R-:W-:Y:S01]  /*26af0*/  IMAD.MOV.U32 R13, RZ, RZ, R4 ;  /* 0x000000ffff0d7224 */ /* 0x000fe200078e0004 */
[----:B------:R-:W-:Y:S01]  /*26b00*/  MOV R12, RZ ;  /* 0x000000ff000c7202 */ /* 0x000fe20000000f00 */
[----:B------:R-:W-:Y:S01]  /*26b10*/  IMAD.MOV.U32 R11, RZ, RZ, 0x181f ;  /* 0x0000181fff0b7424 */ /* 0x000fe200078e00ff */
[----:B------:R-:W-:Y:S01]  /*26b20*/  MOV R15, 0xffffffff ;  /* 0xffffffff000f7802 */ /* 0x000fe20000000f00 */
[----:B-----5:R-:W-:Y:S02]  /*26b30*/  IMAD R5, R10, R6, RZ ;  /* 0x000000060a057224 */ /* 0x020fe400078e02ff */
[----:B------:R-:W-:-:S07]  /*26b40*/  IMAD R17, R17, 0x80, R9 ;  /* 0x0000008011117824 */ /* 0x000fce00078e0209 */
[----:B------:R-:W-:Y:S05]  /*26b50*/  WARPSYNC.COLLECTIVE R15, `(.L_x_6429) ;  /* 0x000000000f087348 */ /* 0x000fea0003c00000 */
[----:B------:R0:W1:Y:S02]  /*26b60*/  SHFL.IDX P6, R14, R13, R12, R11 ;  /* 0x0000000c0d0e7389 */ /* 0x00006400000c000b */
[----:B01----:R-:W-:Y:S01]  /*26b70*/  ENDCOLLECTIVE ;  /* 0x000000000000791b */ /* 0x003fe20003800000 */
.L_x_6429:
[C---:B------:R-:W-:Y:S02]  /*26b80*/  ISETP.GE.AND P1, PT, R17.reuse, R5, PT ;  /* 0x000000051100720c */ /* 0x040fe40003f26270 */
[----:B------:R-:W-:Y:S02]  /*26b90*/  IADD3 R6, R17, 0x10, RZ ;  /* 0x0000001011067810 */ /* 0x000fe40007ffe0ff */
[----:B------:R-:W-:Y:S01]  /*26ba0*/  MOV R13, R0 ;  /* 0x00000000000d7202 */ /* 0x000fe20000000f00 */
[----:B------:R-:W-:-:S08]  /*26bb0*/  IMAD.MOV.U32 R2, RZ, RZ, R14 ;  /* 0x000000ffff027224 */ /* 0x000fd000078e000e */
[----:B------:R-:W-:Y:S05]  /*26bc0*/  WARPSYNC.COLLECTIVE R15, `(.L_x_6430) ;  /* 0x000000000f087348 */ /* 0x000fea0003c00000 */
[----:B------:R0:W1:Y:S02]  /*26bd0*/  SHFL.IDX P6, R14, R13, R12, R11 ;  /* 0x0000000c0d0e7389 */ /* 0x00006400000c000b */
[----:B01----:R-:W-:Y:S01]  /*26be0*/  ENDCOLLECTIVE ;  /* 0x000000000000791b */ /* 0x003fe20003800000 */
.L_x_6430:
        /* <DEDUP_REMOVED lines=8> */
.L_x_6431:
[----:B------:R-:W-:Y:S01]  /*26c70*/  @!PT LDS RZ, [RZ] ;  /* 0x00000000fffff984 */ /* 0x000fe20000000800 */
[----:B------:R-:W-:Y:S01]  /*26c80*/  @!PT LDS RZ, [RZ] ;  /* 0x00000000fffff984 */ /* 0x000fe20000000800 */
[----:B------:R-:W-:Y:S01]  /*26c90*/  @!PT LDS RZ, [RZ] ;  /* 0x00000000fffff984 */ /* 0x000fe20000000800 */
[----:B------:R-:W-:Y:S04]  /*26ca0*/  @!P1 LDGSTS.E.BYPASS.LTC128B.128 [R8+0x12400], desc[UR60][R2.64], !P3 ;  /* 0x1240000002089fae */ /* 0x000fe8000d901d7c */
[----:B------:R-:W-:Y:S04]  /*26cb0*/  @!P1 LDGSTS.E.BYPASS.LTC128B.128 [R8+0x16400], desc[UR60][R2.64+0x80], !P2 ;  /* 0x1640008002089fae */ /* 0x000fe8000d101d7c */
[----:B------:R0:W-:Y:S01]  /*26cc0*/  @!P1 LDGSTS.E.BYPASS.LTC128B.128 [R8+0x1a400], desc[UR60][R2.64+0x100], !P0 ;  /* 0x1a40010002089fae */ /* 0x0001e2000c101d7c */
[----:B------:R-:W-:Y:S02]  /*26cd0*/  ISETP.GE.AND P1, PT, R6, R5, PT ;  /* 0x000000050600720c */ /* 0x000fe40003f26270 */
[----:B------:R-:W-:-:S02]  /*26ce0*/  MOV R13, R0 ;  /* 0x00000000000d7202 */ /* 0x000fc40000000f00 */
[----:B------:R-:W-:Y:S01]  /*26cf0*/  IADD3 R6, R17, 0x20, RZ ;  /* 0x0000002011067810 */ /* 0x000fe20007ffe0ff */
[----:B0-----:R-:W-:-:S08]  /*26d00*/  IMAD.MOV.U32 R2, RZ, RZ, R14 ;  /* 0x000000ffff027224 */ /* 0x001fd000078e000e */
[----:B------:R-:W-:Y:S05]  /*26d10*/  WARPSYNC.COLLECTIVE R15, `(.L_x_6432) ;  /* 0x000000000f087348 */ /* 0x000fea0003c00000 */
[----:B------:R0:W1:Y:S02]  /*26d20*/  SHFL.IDX P6, R14, R13, R12, R11 ;  /* 0x0000000c0d0e7389 */ /* 0x00006400000c000b */
[----:B01----:R-:W-:Y:S01]  /*26d30*/  ENDCOLLECTIVE ;  /* 0x000000000000791b */ /* 0x003fe20003800000 */
.L_x_6432:
        /* <DEDUP_REMOVED lines=8> */
.L_x_6433:
[----:B------:R-:W-:-:S05]  /*26dc0*/  @!P1 IMAD.MOV.U32 R3, RZ, RZ, R7 ;  /* 0x000000ffff039224 */ /* 0x000fca00078e0007 */
[----:B------:R-:W-:Y:S01]  /*26dd0*/  @!PT LDS RZ, [RZ] ;  /* 0x00000000fffff984 */ /* 0x000fe20000000800 */
[----:B------:R-:W-:Y:S01]  /*26de0*/  @!PT LDS RZ, [RZ] ;  /* 0x00000000fffff984 */ /* 0x000fe20000000800 */
[----:B------:R-:W-:Y:S01]  /*26df0*/  @!PT LDS RZ, [RZ] ;  /* 0x00000000fffff984 */ /* 0x000fe20000000800 */
[----:B------:R-:W-:Y:S04]  /*26e00*/  @!P1 LDGSTS.E.BYPASS.LTC128B.128 [R8+0x12c00], desc[UR60][R2.64], !P3 ;  /* 0x12c0000002089fae */ /* 0x000fe8000d901d7c */
[----:B------:R-:W-:Y:S01]  /*26e10*/  @!P1 LDGSTS.E.BYPASS.LTC128B.128 [R8+0x16c00], desc[UR60][R2.64+0x80], !P2 ;  /* 0x16c0008002089fae */ /* 0x000fe2000d101d7c */
[----:B------:R-:W-:-:S03]  /*26e20*/  MOV R13, R0 ;  /* 0x00000000000d7202 */ /* 0x000fc60000000f00 */
[----:B------:R0:W-:Y:S01]  /*26e30*/  @!P1 LDGSTS.E.BYPASS.LTC128B.128 [R8+0x1ac00], desc[UR60][R2.64+0x100], !P0 ;  /* 0x1ac0010002089fae */ /* 0x0001e2000c101d7c */
[----:B------:R-:W-:Y:S02]  /*26e40*/  ISETP.GE.AND P1, PT, R6, R5, PT ;  /* 0x000000050600720c */ /* 0x000fe40003f26270 */
[----:B------:R-:W-:Y:S01]  /*26e50*/  IADD3 R6, R17, 0x30, RZ ;  /* 0x0000003011067810 */ /* 0x000fe20007ffe0ff */
[----:B0-----:R-:W-:-:S10]  /*26e60*/  IMAD.MOV.U32 R2, RZ, RZ, R14 ;  /* 0x000000ffff027224 */ /* 0x001fd400078e000e */
[----:B------:R-:W-:Y:S05]  /*26e70*/  WARPSYNC.COLLECTIVE R15, `(.L_x_6434) ;  /* 0x000000000f087348 */ /* 0x000fea0003c00000 */
[----:B------:R0:W1:Y:S02]  /*26e80*/  SHFL.IDX P6, R14, R13, R12, R11 ;  /* 0x0000000c0d0e7389 */ /* 0x00006400000c000b */
[----:B01----:R-:W-:Y:S01]  /*26e90*/  ENDCOLLECTIVE ;  /* 0x000000000000791b */ /* 0x003fe20003800000 */
.L_x_6434:
        /* <DEDUP_REMOVED lines=8> */
.L_x_6435:
        /* <DEDUP_REMOVED lines=14> */
.L_x_6436:
        /* <DEDUP_REMOVED lines=8> */
.L_x_6437:
        /* <DEDUP_REMOVED lines=14> */
.L_x_6438:
        /* <DEDUP_REMOVED lines=8> */
.L_x_6439:
        /* <DEDUP_REMOVED lines=14> */
.L_x_6440:
        /* <DEDUP_REMOVED lines=8> */
.L_x_6441:
        /* <DEDUP_REMOVED lines=13> */
.L_x_6442:
        /* <DEDUP_REMOVED lines=8> */
.L_x_6443:
        /* <DEDUP_REMOVED lines=12> */
.L_x_6444:
[----:B------:R-:W-:Y:S05]  /*27550*/  BRA `(.L_x_6445) ;  /* 0xffffffa800f87947 */ /* 0x000fea000383ffff */
.L_x_6298:
[----:B0-----:R0:W1:Y:S02]  /*27560*/  SYNCS.PHASECHK.TRANS64.TRYWAIT P0, [R22+URZ+0x30820], R3 ;  /* 0x03082003160075a7 */ /* 0x001064000800017f */
[----:B-1----:R-:W-:Y:S05]  /*27570*/  @!P0 NANOSLEEP.SYNCS 0x989680 ;  /* 0x009896800000895d */ /* 0x002fea0003900000 */
[----:B------:R-:W1:Y:S02]  /*27580*/  @!P0 SYNCS.PHASECHK.TRANS64 P0, [R22+URZ+0x30820], R3 ;  /* 0x03082003160085a7 */ /* 0x000e64000800007f */
[----:B-1----:R-:W-:Y:S05]  /*27590*/  @!P0 BRA `(.L_x_6298) ;  /* 0xfffffffc00f08947 */ /* 0x002fea000383ffff */
[----:B------:R-:W-:Y:S05]  /*275a0*/  BRA `(.L_x_6446) ;  /* 0xffffffac00687947 */ /* 0x000fea000383ffff */
.L_x_6303:
[----:B0-----:R0:W1:Y:S02]  /*275b0*/  SYNCS.PHASECHK.TRANS64.TRYWAIT P0, [R7+URZ+0x30840], R2 ;  /* 0x03084002070075a7 */ /* 0x001064000800017f */
[----:B-1----:R-:W-:Y:S05]  /*275c0*/  @!P0 NANOSLEEP.SYNCS 0x989680 ;  /* 0x009896800000895d */ /* 0x002fea0003900000 */
[----:B------:R-:W1:Y:S02]  /*275d0*/  @!P0 SYNCS.PHASECHK.TRANS64 P0, [R7+URZ+0x30840], R2 ;  /* 0x03084002070085a7 */ /* 0x000e64000800007f */
[----:B-1----:R-:W-:Y:S05]  /*275e0*/  @!P0 BRA `(.L_x_6303) ;  /* 0xfffffffc00f08947 */ /* 0x002fea000383ffff */
[----:B------:R-:W-:Y:S05]  /*275f0*/  BRA `(.L_x_6447) ;  /* 0xffffffb000487947 */ /* 0x000fea000383ffff */
.L_x_6304:
        /* <DEDUP_REMOVED lines=8> */
.L_x_6449:
[----:B------:R-:W-:Y:S05]  /*27680*/  BSYNC B1 ;  /* 0x0000000000017941 */ /* 0x000fea0003800000 */
.L_x_6448:
        /* <DEDUP_REMOVED lines=11> */
.L_x_6450:
[----:B------:R-:W-:Y:S01]  /*27740*/  LEA R5, R5, R22, 0x1 ;  /* 0x0000001605057211 */ /* 0x000fe200078e08ff */
[----:B------:R-:W-:Y:S01]  /*27750*/  IMAD.MOV.U32 R13, RZ, RZ, R6 ;  /* 0x000000ffff0d7224 */ /* 0x000fe200078e0006 */
[----:B------:R-:W-:Y:S01]  /*27760*/  MOV R12, 0x1 ;  /* 0x00000001000c7802 */ /* 0x000fe20000000f00 */
[----:B------:R-:W-:-:S07]  /*27770*/  IMAD.MOV.U32 R2, RZ, RZ, R14 ;  /* 0x000000ffff027224 */ /* 0x000fce00078e000e */
[----:B------:R-:W-:Y:S05]  /*27780*/  WARPSYNC.COLLECTIVE R15, `(.L_x_6451) ;  /* 0x000000000f087348 */ /* 0x000fea0003c00000 */
[----:B------:R0:W1:Y:S02]  /*27790*/  SHFL.IDX P6, R14, R13, R12, R11 ;  /* 0x0000000c0d0e7389 */ /* 0x00006400000c000b */
[----:B01----:R-:W-:Y:S01]  /*277a0*/  ENDCOLLECTIVE ;  /* 0x000000000000791b */ /* 0x003fe20003800000 */
.L_x_6451:
        /* <DEDUP_REMOVED lines=17> */
.L_x_6452:
[----:B------:R-:W-:Y:S01]  /*278c0*/  IMAD.MOV.U32 R13, RZ, RZ, R6 ;  /* 0x000000ffff0d7224 */ /* 0x000fe200078e0006 */
[----:B------:R-:W-:Y:S01]  /*278d0*/  MOV R12, 0x2 ;  /* 0x00000002000c7802 */ /* 0x000fe20000000f00 */
[----:B------:R-:W-:-:S07]  /*278e0*/  IMAD.MOV.U32 R2, RZ, RZ, R14 ;  /* 0x000000ffff027224 */ /* 0x000fce00078e000e */
[----:B------:R-:W-:Y:S05]  /*278f0*/  WARPSYNC.COLLECTIVE R15, `(.L_x_6453) ;  /* 0x000000000f087348 */ /* 0x000fea0003c00000 */
[----:B------:R0:W1:Y:S02]  /*27900*/  SHFL.IDX P6, R14, R13, R12, R11 ;  /* 0x0000000c0d0e7389 */ /* 0x00006400000c000b */
[----:B01----:R-:W-:Y:S01]  /*27910*/  ENDCOLLECTIVE ;  /* 0x000000000000791b */ /* 0x003fe20003800000 */
.L_x_6453:
        /* <DEDUP_REMOVED lines=13> */
.L_x_6454:
[----:B------:R-:W-:Y:S01]  /*279f0*/  IMAD.MOV.U32 R13, RZ, RZ, R6 ;  /* 0x000000ffff0d7224 */ /* 0x000fe200078e0006 */
[----:B------:R-:W-:Y:S01]  /*27a00*/  MOV R12, 0x3 ;  /* 0x00000003000c7802 */ /* 0x000fe20000000f00 */
[----:B------:R-:W-:-:S07]  /*27a10*/  IMAD.MOV.U32 R2, RZ, RZ, R14 ;  /* 0x000000ffff027224 */ /* 0x000fce00078e000e */
[----:B------:R-:W-:Y:S05]  /*27a20*/  WARPSYNC.COLLECTIVE R15, `(.L_x_6455) ;  /* 0x000000000f087348 */ /* 0x000fea0003c00000 */
[----:B------:R0:W1:Y:S02]  /*27a30*/  SHFL.IDX P6, R14, R13, R12, R11 ;  /* 0x0000000c0d0e7389 */ /* 0x00006400000c000b */
[----:B01----:R-:W-:Y:S01]  /*27a40*/  ENDCOLLECTIVE ;  /* 0x000000000000791b */ /* 0x003fe20003800000 */
.L_x_6455:
        /* <DEDUP_REMOVED lines=13> */
.L_x_6456:
[----:B------:R-:W-:Y:S01]  /*27b20*/  IMAD.MOV.U32 R13, RZ, RZ, R6 ;  /* 0x000000ffff0d7224 */ /* 0x000fe200078e0006 */
[----:B------:R-:W-:Y:S01]  /*27b30*/  MOV R12, 0x4 ;  /* 0x00000004000c7802 */ /* 0x000fe20000000f00 */
[----:B------:R-:W-:-:S07]  /*27b40*/  IMAD.MOV.U32 R2, RZ, RZ, R14 ;  /* 0x000000ffff027224 */ /* 0x000fce00078e000e */
[----:B------:R-:W-:Y:S05]  /*27b50*/  WARPSYNC.COLLECTIVE R15, `(.L_x_6457) ;  /* 0x000000000f087348 */ /* 0x000fea0003c00000 */
[----:B------:R0:W1:Y:S02]  /*27b60*/  SHFL.IDX P6, R14, R13, R12, R11 ;  /* 0x0000000c0d0e7389 */ /* 0x00006400000c000b */
[----:B01----:R-:W-:Y:S01]  /*27b70*/  ENDCOLLECTIVE ;  /* 0x000000000000791b */ /* 0x003fe20003800000 */
.L_x_6457:
        /* <DEDUP_REMOVED lines=13> */
.L_x_6458:
        /* <DEDUP_REMOVED lines=15> */
.L_x_6459:
        /* <DEDUP_REMOVED lines=9> */
.L_x_6460:
[----:B------:R-:W-:Y:S01]  /*27dd0*/  IMAD.MOV.U32 R2, RZ, RZ, R14 ;  /* 0x000000ffff027224 */ /* 0x000fe200078e000e */
[----:B------:R-:W-:Y:S06]  /*27de0*/  BRA `(.L_x_6461) ;  /* 0xffffffac005c7947 */ /* 0x000fec000383ffff */
.L_x_6309:
[----:B0-----:R0:W2:Y:S02]  /*27df0*/  SYNCS.PHASECHK.TRANS64.TRYWAIT P0, [R6+URZ+0x30860], R2 ;  /* 0x03086002060075a7 */ /* 0x0010a4000800017f */
[----:B--2---:R-:W-:Y:S05]  /*27e00*/  @!P0 NANOSLEEP.SYNCS 0x989680 ;  /* 0x009896800000895d */ /* 0x004fea0003900000 */
[----:B------:R-:W2:Y:S02]  /*27e10*/  @!P0 SYNCS.PHASECHK.TRANS64 P0, [R6+URZ+0x30860], R2 ;  /* 0x03086002060085a7 */ /* 0x000ea4000800007f */
[----:B--2---:R-:W-:Y:S05]  /*27e20*/  @!P0 BRA `(.L_x_6309) ;  /* 0xfffffffc00f08947 */ /* 0x004fea000383ffff */
[----:B------:R-:W-:Y:S05]  /*27e30*/  BRA `(.L_x_6462) ;  /* 0xffffffac00c47947 */ /* 0x000fea000383ffff */
.L_x_6310:
        /* <DEDUP_REMOVED lines=8> */
.L_x_6464:
[----:B------:R-:W-:Y:S05]  /*27ec0*/  BSYNC B1 ;  /* 0x0000000000017941 */ /* 0x000fea0003800000 */
.L_x_6463:
        /* <DEDUP_REMOVED lines=9> */
.L_x_6465:
[----:B------:R-:W-:Y:S01]  /*27f60*/  MOV R13, R24 ;  /* 0x00000018000d7202 */ /* 0x000fe20000000f00 */
[----:B------:R-:W-:Y:S02]  /*27f70*/  IMAD.MOV.U32 R12, RZ, RZ, 0x1 ;  /* 0x00000001ff0c7424 */ /* 0x000fe400078e00ff */
[----:B------:R-:W-:-:S07]  /*27f80*/  IMAD.MOV.U32 R2, RZ, RZ, R14 ;  /* 0x000000ffff027224 */ /* 0x000fce00078e000e */
[----:B------:R-:W-:Y:S05]  /*27f90*/  WARPSYNC.COLLECTIVE R15, `(.L_x_6466) ;  /* 0x000000000f087348 */ /* 0x000fea0003c00000 */
[----:B------:R0:W1:Y:S02]  /*27fa0*/  SHFL.IDX P6, R14, R13, R12, R11 ;  /* 0x0000000c0d0e7389 */ /* 0x00006400000c000b */
[----:B01----:R-:W-:Y:S01]  /*27fb0*/  ENDCOLLECTIVE ;  /* 0x000000000000791b */ /* 0x003fe20003800000 */
.L_x_6466:
        /* <DEDUP_REMOVED lines=16> */
.L_x_6467:
[----:B------:R-:W-:Y:S01]  /*280c0*/  MOV R13, R24 ;  /* 0x00000018000d7202 */ /* 0x000fe20000000f00 */
[----:B------:R-:W-:Y:S01]  /*280d0*/  IMAD.MOV.U32 R12, RZ, RZ, 0x2 ;  /* 0x00000002ff0c7424 */ /* 0x000fe200078e00ff */
[----:B------:R-:W-:-:S07]  /*280e0*/  MOV R2, R14 ;  /* 0x0000000e00027202 */ /* 0x000fce0000000f00 */
[----:B------:R-:W-:Y:S05]  /*280f0*/  WARPSYNC.COLLECTIVE R15, `(.L_x_6468) ;  /* 0x000000000f087348 */ /* 0x000fea0003c00000 */
[----:B------:R0:W1:Y:S02]  /*28100*/  SHFL.IDX P6, R14, R13, R12, R11 ;  /* 0x0000000c0d0e7389 */ /* 0x00006400000c000b */
[----:B01----:R-:W-:Y:S01]  /*28110*/  ENDCOLLECTIVE ;  /* 0x000000000000791b */ /* 0x003fe20003800000 */
.L_x_6468:
        /* <DEDUP_REMOVED lines=16> */
.L_x_6469:
[----:B------:R-:W-:Y:S01]  /*28220*/  MOV R13, R24 ;  /* 0x00000018000d7202 */ /* 0x000fe20000000f00 */
[----:B------:R-:W-:Y:S01]  /*28230*/  IMAD.MOV.U32 R12, RZ, RZ, 0x3 ;  /* 0x00000003ff0c7424 */ /* 0x000fe200078e00ff */
[----:B------:R-:W-:-:S07]  /*28240*/  MOV R2, R14 ;  /* 0x0000000e00027202 */ /* 0x000fce0000000f00 */
[----:B------:R-:W-:Y:S05]  /*28250*/  WARPSYNC.COLLECTIVE R15, `(.L_x_6470) ;  /* 0x000000000f087348 */ /* 0x000fea0003c00000 */
[----:B------:R0:W1:Y:S02]  /*28260*/  SHFL.IDX P6, R14, R13, R12, R11 ;  /* 0x0000000c0d0e7389 */ /* 0x00006400000c000b */
[----:B01----:R-:W-:Y:S01]  /*28270*/  ENDCOLLECTIVE ;  /* 0x000000000000791b */ /* 0x003fe20003800000 */
.L_x_6470:
        /* <DEDUP_REMOVED lines=16> */
.L_x_6471:
[----:B------:R-:W-:Y:S01]  /*28380*/  MOV R13, R24 ;  /* 0x00000018000d7202 */ /* 0x000fe20000000f00 */
[----:B------:R-:W-:Y:S01]  /*28390*/  IMAD.MOV.U32 R12, RZ, RZ, 0x4 ;  /* 0x00000004ff0c7424 */ /* 0x000fe200078e00ff */
[----:B------:R-:W-:-:S07]  /*283a0*/  MOV R2, R14 ;  /* 0x0000000e00027202 */ /* 0x000fce0000000f00 */
[----:B------:R-:W-:Y:S05]  /*283b0*/  WARPSYNC.COLLECTIVE R15, `(.L_x_6472) ;  /* 0x000000000f087348 */ /* 0x000fea0003c00000 */
[----:B------:R0:W1:Y:S02]  /*283c0*/  SHFL.IDX P6, R14, R13, R12, R11 ;  /* 0x0000000c0d0e7389 */ /* 0x00006400000c000b */
[----:B01----:R-:W-:Y:S01]  /*283d0*/  ENDCOLLECTIVE ;  /* 0x000000000000791b */ /* 0x003fe20003800000 */
.L_x_6472:
        /* <DEDUP_REMOVED lines=16> */
.L_x_6473:
[----:B------:R-:W-:Y:S01]  /*284e0*/  MOV R13, R24 ;  /* 0x00000018000d7202 */ /* 0x000fe20000000f00 */
[----:B------:R-:W-:Y:S01]  /*284f0*/  IMAD.MOV.U32 R12, RZ, RZ, 0x5 ;  /* 0x00000005ff0c7424 */ /* 0x000fe200078e00ff */
[----:B------:R-:W-:-:S07]  /*28500*/  MOV R2, R14 ;  /* 0x0000000e00027202 */ /* 0x000fce0000000f00 */
[----:B------:R-:W-:Y:S05]  /*28510*/  WARPSYNC.COLLECTIVE R15, `(.L_x_6474) ;  /* 0x000000000f087348 */ /* 0x000fea0003c00000 */
[----:B------:R0:W1:Y:S02]  /*28520*/  SHFL.IDX P6, R14, R13, R12, R11 ;  /* 0x0000000c0d0e7389 */ /* 0x00006400000c000b */
[----:B01----:R-:W-:Y:S01]  /*28530*/  ENDCOLLECTIVE ;  /* 0x000000000000791b */ /* 0x003fe20003800000 */
.L_x_6474:
        /* <DEDUP_REMOVED lines=13> */
.L_x_6475:
[----:B------:R-:W-:Y:S01]  /*28610*/  @!PT LDS RZ, [RZ] ;  /* 0x00000000fffff984 */ /* 0x000fe20000000800 */
[----:B------:R-:W-:Y:S01]  /*28620*/  @!PT LDS RZ, [RZ] ;  /* 0x00000000fffff984 */ /* 0x000fe20000000800 */
[----:B------:R-:W-:Y:S01]  /*28630*/  @!PT LDS RZ, [RZ] ;  /* 0x00000000fffff984 */ /* 0x000fe20000000800 */
[----:B------:R0:W-:Y:S01]  /*28640*/  LDGSTS.E.BYPASS.LTC128B.128 [R5+0x5400], desc[UR60][R2.64+0x80], !P0 ;  /* 0x0540008002057fae */ /* 0x0001e2000c101d7c */
[----:B------:R-:W-:-:S13]  /*28650*/  ISETP.LT.OR P0, PT, R7, 0x41, P1 ;  /* 0x000000410700780c */ /* 0x000fda0000f01670 */
[----:B------:R0:W-:Y:S01]  /*28660*/  LDGSTS.E.BYPASS.LTC128B.128 [R5+0x8400], desc[UR60][R2.64+0x100], !P0 ;  /* 0x0840010002057fae */ /* 0x0001e2000c101d7c */
[----:B------:R-:W-:Y:S05]  /*28670*/  BRA `(.L_x_6476) ;  /* 0xffffffa800b07947 */ /* 0x000fea000383ffff */
.L_x_6318:
[----:B0-----:R0:W1:Y:S02]  /*28680*/  SYNCS.PHASECHK.TRANS64.TRYWAIT P0, [R0+URZ+0x30860], R3 ;  /* 0x03086003000075a7 */ /* 0x001064000800017f */
[----:B-1----:R-:W-:Y:S05]  /*28690*/  @!P0 NANOSLEEP.SYNCS 0x989680 ;  /* 0x009896800000895d */ /* 0x002fea0003900000 */
[----:B------:R-:W1:Y:S02]  /*286a0*/  @!P0 SYNCS.PHASECHK.TRANS64 P0, [R0+URZ+0x30860], R3 ;  /* 0x03086003000085a7 */ /* 0x000e64000800007f */
[----:B-1----:R-:W-:Y:S05]  /*286b0*/  @!P0 BRA `(.L_x_6318) ;  /* 0xfffffffc00f08947 */ /* 0x002fea000383ffff */
[----:B------:R-:W-:Y:S05]  /*286c0*/  BRA `(.L_x_6477) ;  /* 0xffffffac00d87947 */ /* 0x000fea000383ffff */
.L_x_6319:
        /* <DEDUP_REMOVED lines=8> */
.L_x_6479:
[----:B------:R-:W-:Y:S05]  /*28750*/  BSYNC B0 ;  /* 0x0000000000007941 */ /* 0x000fea0003800000 */
.L_x_6478:
        /* <DEDUP_REMOVED lines=10> */
.L_x_6480:
        /* <DEDUP_REMOVED lines=13> */
.L_x_6481:
        /* <DEDUP_REMOVED lines=13> */
.L_x_6482:
[----:B------:R-:W-:Y:S01]  /*289a0*/  IMAD.MOV.U32 R13, RZ, RZ, R24 ;  /* 0x000000ffff0d7224 */ /* 0x000fe200078e0018 */
[----:B------:R-:W-:Y:S02]  /*289b0*/  MOV R12, 0x2 ;  /* 0x00000002000c7802 */ /* 0x000fe40000000f00 */
[----:B------:R-:W-:-:S13]  /*289c0*/  IADD3 R2, P4, R14, R5, RZ ;  /* 0x000000050e027210 */ /* 0x000fda0007f9e0ff */
[----:B------:R-:W-:Y:S05]  /*289d0*/  WARPSYNC.COLLECTIVE R15, `(.L_x_6483) ;  /* 0x000000000f087348 */ /* 0x000fea0003c00000 */
[----:B------:R0:W1:Y:S02]  /*289e0*/  SHFL.IDX P6, R14, R13, R12, R11 ;  /* 0x0000000c0d0e7389 */ /* 0x00006400000c000b */
[----:B01----:R-:W-:Y:S01]  /*289f0*/  ENDCOLLECTIVE ;  /* 0x000000000000791b */ /* 0x003fe20003800000 */
.L_x_6483:
        /* <DEDUP_REMOVED lines=15> */
.L_x_6484:
[----:B------:R-:W-:Y:S01]  /*28af0*/  MOV R13, R24 ;  /* 0x00000018000d7202 */ /* 0x000fe20000000f00 */
[----:B------:R-:W-:Y:S01]  /*28b00*/  IMAD.MOV.U32 R12, RZ, RZ, 0x3 ;  /* 0x00000003ff0c7424 */ /* 0x000fe200078e00ff */
[----:B------:R-:W-:-:S13]  /*28b10*/  IADD3 R2, P4, R14, R5, RZ ;  /* 0x000000050e027210 */ /* 0x000fda0007f9e0ff */
[----:B------:R-:W-:Y:S05]  /*28b20*/  WARPSYNC.COLLECTIVE R15, `(.L_x_6485) ;  /* 0x000000000f087348 */ /* 0x000fea0003c00000 */
[----:B------:R0:W1:Y:S02]  /*28b30*/  SHFL.IDX P6, R14, R13, R12, R11 ;  /* 0x0000000c0d0e7389 */ /* 0x00006400000c000b */
[----:B01----:R-:W-:Y:S01]  /*28b40*/  ENDCOLLECTIVE ;  /* 0x000000000000791b */ /* 0x003fe20003800000 */
.L_x_6485:
        /* <DEDUP_REMOVED lines=15> */
.L_x_6486:
[----:B------:R-:W-:Y:S01]  /*28c40*/  IMAD.MOV.U32 R13, RZ, RZ, R24 ;  /* 0x000000ffff0d7224 */ /* 0x000fe200078e0018 */
[----:B------:R-:W-:Y:S02]  /*28c50*/  MOV R12, 0x4 ;  /* 0x00000004000c7802 */ /* 0x000fe40000000f00 */
[----:B------:R-:W-:-:S13]  /*28c60*/  IADD3 R2, P4, R14, R5, RZ ;  /* 0x000000050e027210 */ /* 0x000fda0007f9e0ff */
[----:B------:R-:W-:Y:S05]  /*28c70*/  WARPSYNC.COLLECTIVE R15, `(.L_x_6487) ;  /* 0x000000000f087348 */ /* 0x000fea0003c00000 */
[----:B------:R0:W1:Y:S02]  /*28c80*/  SHFL.IDX P6, R14, R13, R12, R11 ;  /* 0x0000000c0d0e7389 */ /* 0x00006400000c000b */
[----:B01----:R-:W-:Y:S01]  /*28c90*/  ENDCOLLECTIVE ;  /* 0x000000000000791b */ /* 0x003fe20003800000 */
.L_x_6487:
        /* <DEDUP_REMOVED lines=15> */
.L_x_6488:
[----:B------:R-:W-:Y:S01]  /*28d90*/  MOV R13, R24 ;  /* 0x00000018000d7202 */ /* 0x000fe20000000f00 */
[----:B------:R-:W-:Y:S01]  /*28da0*/  IMAD.MOV.U32 R12, RZ, RZ, 0x5 ;  /* 0x00000005ff0c7424 */ /* 0x000fe200078e00ff */
[----:B------:R-:W-:-:S13]  /*28db0*/  IADD3 R2, P4, R14, R5, RZ ;  /* 0x000000050e027210 */ /* 0x000fda0007f9e0ff */
[----:B------:R-:W-:Y:S05]  /*28dc0*/  WARPSYNC.COLLECTIVE R15, `(.L_x_6489) ;  /* 0x000000000f087348 */ /* 0x000fea0003c00000 */
[----:B------:R0:W1:Y:S02]  /*28dd0*/  SHFL.IDX P6, R14, R13, R12, R11 ;  /* 0x0000000c0d0e7389 */ /* 0x00006400000c000b */
[----:B01----:R-:W-:Y:S01]  /*28de0*/  ENDCOLLECTIVE ;  /* 0x000000000000791b */ /* 0x003fe20003800000 */
.L_x_6489:
        /* <DEDUP_REMOVED lines=14> */
.L_x_6490:
[----:B------:R-:W-:Y:S05]  /*28ed0*/  BRA `(.L_x_6491) ;  /* 0xffffffa800dc7947 */ /* 0x000fea000383ffff */
.L_x_6324:
        /* <DEDUP_REMOVED lines=8> */
.L_x_6493:
[----:B------:R-:W-:Y:S05]  /*28f60*/  BSYNC B0 ;  /* 0x0000000000007941 */ /* 0x000fea0003800000 */
.L_x_6492:
        /* <DEDUP_REMOVED lines=9> */
.L_x_6494:
        /* <DEDUP_REMOVED lines=18> */
.L_x_6495:
[----:B------:R-:W-:Y:S01]  /*29120*/  IMAD.MOV.U32 R12, RZ, RZ, 0x2 ;  /* 0x00000002ff0c7424 */ /* 0x000fe200078e00ff */
[----:B------:R-:W-:-:S05]  /*29130*/  SEL R6, R14, RZ, P1 ;  /* 0x000000ff0e067207 */ /* 0x000fca0000800000 */
[----:B------:R-:W-:-:S05]  /*29140*/  IMAD.IADD R6, R5, 0x1, R6 ;  /* 0x0000000105067824 */ /* 0x000fca00078e0206 */
[----:B------:R-:W-:-:S07]  /*29150*/  MOV R13, R6 ;  /* 0x00000006000d7202 */ /* 0x000fce0000000f00 */
[----:B------:R-:W-:Y:S05]  /*29160*/  WARPSYNC.COLLECTIVE R15, `(.L_x_6496) ;  /* 0x000000000f087348 */ /* 0x000fea0003c00000 */
[----:B------:R0:W1:Y:S02]  /*29170*/  SHFL.UP P6, R14, R13, R12, R11 ;  /* 0x0400000c0d0e7389 */ /* 0x00006400000c000b */
[----:B01----:R-:W-:Y:S01]  /*29180*/  ENDCOLLECTIVE ;  /* 0x000000000000791b */ /* 0x003fe20003800000 */
.L_x_6496:
[----:B------:R-:W-:Y:S02]  /*29190*/  MOV R12, 0x4 ;  /* 0x00000004000c7802 */ /* 0x000fe40000000f00 */
[----:B------:R-:W-:-:S04]  /*291a0*/  SEL R7, R14, RZ, P2 ;  /* 0x000000ff0e077207 */ /* 0x000fc80001000000 */
[----:B------:R-:W-:-:S05]  /*291b0*/  IADD3 R7, R6, R7, RZ ;  /* 0x0000000706077210 */ /* 0x000fca0007ffe0ff */
[----:B------:R-:W-:-:S07]  /*291c0*/  IMAD.MOV.U32 R13, RZ, RZ, R7 ;  /* 0x000000ffff0d7224 */ /* 0x000fce00078e0007 */
[----:B------:R-:W-:Y:S05]  /*291d0*/  WARPSYNC.COLLECTIVE R15, `(.L_x_6497) ;  /* 0x000000000f087348 */ /* 0x000fea0003c00000 */
[----:B------:R0:W1:Y:S02]  /*291e0*/  SHFL.UP P6, R14, R13, R12, R11 ;  /* 0x0400000c0d0e7389 */ /* 0x00006400000c000b */
[----:B01----:R-:W-:Y:S01]  /*291f0*/  ENDCOLLECTIVE ;  /* 0x000000000000791b */ /* 0x003fe20003800000 */
.L_x_6497:
[----:B------:R-:W-:Y:S01]  /*29200*/  IMAD.MOV.U32 R12, RZ, RZ, 0x8 ;  /* 0x00000008ff0c7424 */ /* 0x000fe200078e00ff */
[----:B------:R-:W-:-:S05]  /*29210*/  SEL R2, R14, RZ, P3 ;  /* 0x000000ff0e027207 */ /* 0x000fca0001800000 */
[----:B------:R-:W-:-:S05]  /*29220*/  IMAD.IADD R2, R7, 0x1, R2 ;  /* 0x0000000107027824 */ /* 0x000fca00078e0202 */
[----:B------:R-:W-:-:S07]  /*29230*/  MOV R13, R2 ;  /* 0x00000002000d7202 */ /* 0x000fce0000000f00 */
[----:B------:R-:W-:Y:S05]  /*29240*/  WARPSYNC.COLLECTIVE R15, `(.L_x_6498) ;  /* 0x000000000f087348 */ /* 0x000fea0003c00000 */
[----:B------:R0:W1:Y:S02]  /*29250*/  SHFL.UP P6, R14, R13, R12, R11 ;  /* 0x0400000c0d0e7389 */ /* 0x00006400000c000b */
[----:B01----:R-:W-:Y:S01]  /*29260*/  ENDCOLLECTIVE ;  /* 0x000000000000791b */ /* 0x003fe20003800000 */
.L_x_6498:
[----:B------:R-:W-:Y:S02]  /*29270*/  MOV R12, 0x10 ;  /* 0x00000010000c7802 */ /* 0x000fe40000000f00 */
[----:B------:R-:W-:-:S04]  /*29280*/  SEL R3, R14, RZ, P4 ;  /* 0x000000ff0e037207 */ /* 0x000fc80002000000 */
[----:B------:R-:W-:-:S05]  /*29290*/  IADD3 R3, R2, R3, RZ ;  /* 0x0000000302037210 */ /* 0x000fca0007ffe0ff */
[----:B------:R-:W-:-:S07]  /*292a0*/  IMAD.MOV.U32 R13, RZ, RZ, R3 ;  /* 0x000000ffff0d7224 */ /* 0x000fce00078e0003 */
[----:B------:R-:W-:Y:S05]  /*292b0*/  WARPSYNC.COLLECTIVE R15, `(.L_x_6499) ;  /* 0x000000000f087348 */ /* 0x000fea0003c00000 */
[----:B------:R0:W1:Y:S02]  /*292c0*/  SHFL.UP P6, R14, R13, R12, R11 ;  /* 0x0400000c0d0e7389 */ /* 0x00006400000c000b */
[----:B01----:R-:W-:Y:S01]  /*292d0*/  ENDCOLLECTIVE ;  /* 0x000000000000791b */ /* 0x003fe20003800000 */
.L_x_6499:
        /* <DEDUP_REMOVED lines=8> */
.L_x_6500:
[----:B------:R-:W-:Y:S05]  /*29360*/  BRA `(.L_x_6501) ;  /* 0xffffffa800f47947 */ /* 0x000fea000383ffff */
.L_x_6329:
        /* <DEDUP_REMOVED lines=8> */
.L_x_6503:
[----:B------:R-:W-:Y:S05]  /*293f0*/  BSYNC B0 ;  /* 0x0000000000007941 */ /* 0x000fea0003800000 */
.L_x_6502:
        /* <DEDUP_REMOVED lines=8> */
.L_x_6504:
[----:B------:R-:W-:Y:S01]  /*29480*/  IMAD.MOV.U32 R12, RZ, RZ, 0x4 ;  /* 0x00000004ff0c7424 */ /* 0x000fe200078e00ff */
[----:B------:R-:W-:-:S05]  /*29490*/  SEL R2, R14, RZ, P2 ;  /* 0x000000ff0e027207 */ /* 0x000fca0001000000 */
[----:B------:R-:W-:-:S05]  /*294a0*/  IMAD.IADD R2, R13, 0x1, R2 ;  /* 0x000000010d027824 */ /* 0x000fca00078e0202 */
[----:B------:R-:W-:-:S07]  /*294b0*/  MOV R13, R2 ;  /* 0x00000002000d7202 */ /* 0x000fce0000000f00 */
[----:B------:R-:W-:Y:S05]  /*294c0*/  WARPSYNC.COLLECTIVE R15, `(.L_x_6505) ;  /* 0x000000000f087348 */ /* 0x000fea0003c00000 */
[----:B------:R0:W1:Y:S02]  /*294d0*/  SHFL.UP P6, R14, R13, R12, R11 ;  /* 0x0400000c0d0e7389 */ /* 0x00006400000c000b */
[----:B01----:R-:W-:Y:S01]  /*294e0*/  ENDCOLLECTIVE ;  /* 0x000000000000791b */ /* 0x003fe20003800000 */
.L_x_6505:
[----:B------:R-:W-:Y:S02]  /*294f0*/  MOV R12, 0x8 ;  /* 0x00000008000c7802 */ /* 0x000fe40000000f00 */
[----:B------:R-:W-:-:S04]  /*29500*/  SEL R3, R14, RZ, P3 ;  /* 0x000000ff0e037207 */ /* 0x000fc80001800000 */
[----:B------:R-:W-:-:S05]  /*29510*/  IADD3 R3, R2, R3, RZ ;  /* 0x0000000302037210 */ /* 0x000fca0007ffe0ff */
[----:B------:R-:W-:-:S07]  /*29520*/  IMAD.MOV.U32 R13, RZ, RZ, R3 ;  /* 0x000000ffff0d7224 */ /* 0x000fce00078e0003 */
[----:B------:R-:W-:Y:S05]  /*29530*/  WARPSYNC.COLLECTIVE R15, `(.L_x_6506) ;  /* 0x000000000f087348 */ /* 0x000fea0003c00000 */
[----:B------:R0:W1:Y:S02]  /*29540*/  SHFL.UP P6, R14, R13, R12, R11 ;  /* 0x0400000c0d0e7389 */ /* 0x00006400000c000b */
[----:B01----:R-:W-:Y:S01]  /*29550*/  ENDCOLLECTIVE ;  /* 0x000000000000791b */ /* 0x003fe20003800000 */
.L_x_6506:
[----:B------:R-:W-:Y:S01]  /*29560*/  IMAD.MOV.U32 R12, RZ, RZ, 0x10 ;  /* 0x00000010ff0c7424 */ /* 0x000fe200078e00ff */
[----:B------:R-:W-:-:S05]  /*29570*/  SEL R4, R14, RZ, P4 ;  /* 0x000000ff0e047207 */ /* 0x000fca0002000000 */
[----:B------:R-:W-:-:S05]  /*29580*/  IMAD.IADD R4, R3, 0x1, R4 ;  /* 0x0000000103047824 */ /* 0x000fca00078e0204 */
[----:B------:R-:W-:-:S07]  /*29590*/  MOV R13, R4 ;  /* 0x00000004000d7202 */ /* 0x000fce0000000f00 */
[----:B------:R-:W-:Y:S05]  /*295a0*/  WARPSYNC.COLLECTIVE R15, `(.L_x_6507) ;  /* 0x000000000f087348 */ /* 0x000fea0003c00000 */
[----:B------:R0:W1:Y:S02]  /*295b0*/  SHFL.UP P6, R14, R13, R12, R11 ;  /* 0x0400000c0d0e7389 */ /* 0x00006400000c000b */
[----:B01----:R-:W-:Y:S01]  /*295c0*/  ENDCOLLECTIVE ;  /* 0x000000000000791b */ /* 0x003fe20003800000 */
.L_x_6507:
        /* <DEDUP_REMOVED lines=8> */
.L_x_6508:
[----:B------:R-:W-:Y:S05]  /*29650*/  BRA `(.L_x_6509) ;  /* 0xffffffa800d47947 */ /* 0x000fea000383ffff */
.L_x_6331:
[----:B------:R-:W-:Y:S01]  /*29660*/  BSSY B0, `(.L_x_6510) ;  /* 0x0000006000007945 */ /* 0x000fe20003800000 */
[----:B------:R-:W-:Y:S02]  /*29670*/  PLOP3.LUT P6, PT, P6, PT, PT, 0x8, 0x0 ;  /* 0x000000000000781c */ /* 0x000fe400037ce170 */
[----:B------:R-:W-:-:S11]  /*29680*/  MOV R15, 0xffffffff ;  /* 0xffffffff000f7802 */ /* 0x000fd60000000f00 */
[----:B01----:R-:W-:Y:S05]  /*29690*/  WARPSYNC.COLLECTIVE R15, `(.L_x_6511) ;  /* 0x000000000f087348 */ /* 0x003fea0003c00000 */
[----:B------:R-:W-:Y:S01]  /*296a0*/  VOTE.ANY R14, PT, P6 ;  /* 0x00000000000e7806 */ /* 0x000fe200030e0100 */
[----:B01----:R-:W-:Y:S06]  /*296b0*/  ENDCOLLECTIVE ;  /* 0x000000000000791b */ /* 0x003fec0003800000 */
.L_x_6511:
[----:B------:R-:W-:Y:S05]  /*296c0*/  BSYNC B0 ;  /* 0x0000000000007941 */ /* 0x000fea0003800000 */
.L_x_6510:
        /* <DEDUP_REMOVED lines=9> */
.L_x_6512:
[----:B------:R-:W-:Y:S01]  /*29760*/  MOV R5, R14 ;  /* 0x0000000e00057202 */ /* 0x000fe20000000f00 */
[----:B------:R-:W-:Y:S06]  /*29770*/  BRA `(.L_x_6513) ;  /* 0xffffffa800c47947 */ /* 0x000fec000383ffff */
.L_x_6333:
[----:B------:R-:W-:Y:S01]  /*29780*/  BSSY B0, `(.L_x_6514) ;  /* 0x0000007000007945 */ /* 0x000fe20003800000 */
[----:B------:R-:W-:Y:S01]  /*29790*/  IMAD.MOV.U32 R13, RZ, RZ, R2 ;  /* 0x000000ffff0d7224 */ /* 0x000fe200078e0002 */
[----:B------:R-:W-:Y:S01]  /*297a0*/  MOV R11, 0x1f ;  /* 0x0000001f000b7802 */ /* 0x000fe20000000f00 */
[----:B------:R-:W-:-:S07]  /*297b0*/  IMAD.MOV.U32 R15, RZ, RZ, -0x1 ;  /* 0xffffffffff0f7424 */ /* 0x000fce00078e00ff */
[----:B0123--:R-:W-:Y:S05]  /*297c0*/  WARPSYNC.COLLECTIVE R15, `(.L_x_6515) ;  /* 0x000000000f087348 */ /* 0x00ffea0003c00000 */
[----:B------:R4:W0:Y:S02]  /*297d0*/  SHFL.IDX P6, R14, R13, R12, R11 ;  /* 0x0000000c0d0e7389 */ /* 0x00082400000c000b */
[----:B01234-:R-:W-:Y:S01]  /*297e0*/  ENDCOLLECTIVE ;  /* 0x000000000000791b */ /* 0x01ffe20003800000 */
.L_x_6515:
[----:B------:R-:W-:Y:S05]  /*297f0*/  BSYNC B0 ;  /* 0x0000000000007941 */ /* 0x000fea0003800000 */
.L_x_6514:
[----:B------:R-:W-:Y:S05]  /*29800*/  BRA `(.L_x_6332) ;  /* 0xffffffa800bc7947 */ /* 0x000fea000383ffff */
.L_x_6337:
[----:B0-----:R0:W2:Y:S02]  /*29810*/  SYNCS.PHASECHK.TRANS64.TRYWAIT P0, [R7+URZ+0x30820], R0 ;  /* 0x03082000070075a7 */ /* 0x0010a4000800017f */
[----:B--2---:R-:W-:Y:S05]  /*29820*/  @!P0 NANOSLEEP.SYNCS 0x989680 ;  /* 0x009896800000895d */ /* 0x004fea0003900000 */
[----:B------:R-:W2:Y:S02]  /*29830*/  @!P0 SYNCS.PHASECHK.TRANS64 P0, [R7+URZ+0x30820], R0 ;  /* 0x03082000070085a7 */ /* 0x000ea4000800007f */
[----:B--2---:R-:W-:Y:S05]  /*29840*/  @!P0 BRA `(.L_x_6337) ;  /* 0xfffffffc00f08947 */ /* 0x004fea000383ffff */
[----:B------:R-:W-:Y:S05]  /*29850*/  BRA `(.L_x_6516) ;  /* 0xffffffb000347947 */ /* 0x000fea000383ffff */
.L_x_6338:
[----:B------:R-:W2:Y:S01]  /*29860*/  S2R R2, SR_TID.X ;  /* 0x0000000000027919 */ /* 0x000ea20000002100 */
[----:B------:R-:W-:Y:S01]  /*29870*/  BSSY B0, `(.L_x_6517) ;  /* 0x000000a000007945 */ /* 0x000fe20003800000 */
[----:B------:R-:W-:Y:S01]  /*29880*/  IMAD.MOV.U32 R12, RZ, RZ, RZ ;  /* 0x000000ffff0c7224 */ /* 0x000fe200078e00ff */
[----:B------:R-:W-:Y:S01]  /*29890*/  MOV R11, 0x1f ;  /* 0x0000001f000b7802 */ /* 0x000fe20000000f00 */
[----:B------:R-:W-:Y:S01]  /*298a0*/  IMAD.MOV.U32 R15, RZ, RZ, -0x1 ;  /* 0xffffffffff0f7424 */ /* 0x000fe200078e00ff */
[----:B--2---:R-:W-:-:S04]  /*298b0*/  SHF.R.U32.HI R2, RZ, 0x5, R2 ;  /* 0x00000005ff027819 */ /* 0x004fc80000011602 */
[----:B------:R-:W-:-:S04]  /*298c0*/  LOP3.LUT R2, R2, 0x3, RZ, 0xc0, !PT ;  /* 0x0000000302027812 */ /* 0x000fc800078ec0ff */
[----:B------:R-:W-:-:S07]  /*298d0*/  MOV R13, R2 ;  /* 0x00000002000d7202 */ /* 0x000fce0000000f00 */
[----:B01-3--:R-:W-:Y:S05]  /*298e0*/  WARPSYNC.COLLECTIVE R15, `(.L_x_6518) ;  /* 0x000000000f087348 */ /* 0x00bfea0003c00000 */
[----:B------:R2:W4:Y:S02]  /*298f0*/  SHFL.IDX P6, R14, R13, R12, R11 ;  /* 0x0000000c0d0e7389 */ /* 0x00052400000c000b */
[----:B01234-:R-:W-:Y:S01]  /*29900*/  ENDCOLLECTIVE ;  /* 0x000000000000791b */ /* 0x01ffe20003800000 */
.L_x_6518:
[----:B------:R-:W-:Y:S05]  /*29910*/  BSYNC B0 ;  /* 0x0000000000007941 */ /* 0x000fea0003800000 */
.L_x_6517:
[----:B------:R-:W-:Y:S05]  /*29920*/  BRA `(.L_x_6519) ;  /* 0xffffffb0001c7947 */ /* 0x000fea000383ffff */
.L_x_6339:
[----:B------:R-:W-:Y:S01]  /*29930*/  BSSY B0, `(.L_x_6520) ;  /* 0x0000006000007945 */ /* 0x000fe20003800000 */
[----:B------:R-:W-:-:S07]  /*29940*/  MOV R15, 0xffffffff ;  /* 0xffffffff000f7802 */ /* 0x000fce0000000f00 */
[----:B01-3--:R-:W-:Y:S05]  /*29950*/  WARPSYNC.COLLECTIVE R15, `(.L_x_6521) ;  /* 0x000000000f0c7348 */ /* 0x00bfea0003c00000 */
[----:B------:R-:W-:Y:S02]  /*29960*/  ELECT P6, UR62, PT ;  /* 0x00000000003e782f */ /* 0x000fe400038c0000 */
[----:B------:R-:W-:Y:S01]  /*29970*/  MOV R14, UR62 ;  /* 0x0000003e000e7c02 */ /* 0x000fe20008000f00 */
[----:B01-3--:R-:W-:Y:S10]  /*29980*/  ENDCOLLECTIVE ;  /* 0x000000000000791b */ /* 0x00bff40003800000 */
.L_x_6521:
[----:B------:R-:W-:Y:S05]  /*29990*/  BSYNC B0 ;  /* 0x0000000000007941 */ /* 0x000fea0003800000 */
.L_x_6520:
[----:B------:R-:W-:Y:S05]  /*299a0*/  BRA `(.L_x_6522) ;  /* 0xffffffb000107947 */ /* 0x000fea000383ffff */
.L_x_6341:
[----:B0-----:R0:W2:Y:S02]  /*299b0*/  SYNCS.PHASECHK.TRANS64.TRYWAIT P1, [R5+URZ+0x30840], R0 ;  /* 0x03084000050075a7 */ /* 0x0010a4000802017f */
[----:B--2---:R-:W-:Y:S05]  /*299c0*/  @!P1 NANOSLEEP.SYNCS 0x989680 ;  /* 0x009896800000995d */ /* 0x004fea0003900000 */
[----:B------:R-:W2:Y:S02]  /*299d0*/  @!P1 SYNCS.PHASECHK.TRANS64 P1, [R5+URZ+0x30840], R0 ;  /* 0x03084000050095a7 */ /* 0x000ea4000802007f */
[----:B--2---:R-:W-:Y:S05]  /*299e0*/  @!P1 BRA `(.L_x_6341) ;  /* 0xfffffffc00f09947 */ /* 0x004fea000383ffff */
[----:B------:R-:W-:Y:S05]  /*299f0*/  BRA `(.L_x_6523) ;  /* 0xffffffb000387947 */ /* 0x000fea000383ffff */
.L_x_6343:
[----:B--2---:R2:W4:Y:S02]  /*29a00*/  SYNCS.PHASECHK.TRANS64.TRYWAIT P1, [R3+URZ+0x30840], R2 ;  /* 0x03084002030075a7 */ /* 0x004524000802017f */
[----:B----4-:R-:W-:Y:S05]  /*29a10*/  @!P1 NANOSLEEP.SYNCS 0x989680 ;  /* 0x009896800000995d */ /* 0x010fea0003900000 */
[----:B------:R-:W4:Y:S02]  /*29a20*/  @!P1 SYNCS.PHASECHK.TRANS64 P1, [R3+URZ+0x30840], R2 ;  /* 0x03084002030095a7 */ /* 0x000f24000802007f */
[----:B----4-:R-:W-:Y:S05]  /*29a30*/  @!P1 BRA `(.L_x_6343) ;  /* 0xfffffffc00f09947 */ /* 0x010fea000383ffff */
[----:B------:R-:W-:Y:S05]  /*29a40*/  BRA `(.L_x_6524) ;  /* 0xffffffb000447947 */ /* 0x000fea000383ffff */
.L_x_6345:
[----:B----4-:R4:W0:Y:S02]  /*29a50*/  SYNCS.PHASECHK.TRANS64.TRYWAIT P1, [R5+URZ+0x30860], R0 ;  /* 0x03086000050075a7 */ /* 0x010824000802017f */
[----:B0-----:R-:W-:Y:S05]  /*29a60*/  @!P1 NANOSLEEP.SYNCS 0x989680 ;  /* 0x009896800000995d */ /* 0x001fea0003900000 */
[----:B------:R-:W0:Y:S02]  /*29a70*/  @!P1 SYNCS.PHASECHK.TRANS64 P1, [R5+URZ+0x30860], R0 ;  /* 0x03086000050095a7 */ /* 0x000e24000802007f */
[----:B0-----:R-:W-:Y:S05]  /*29a80*/  @!P1 BRA `(.L_x_6345) ;  /* 0xfffffffc00f09947 */ /* 0x001fea000383ffff */
[----:B------:R-:W-:Y:S05]  /*29a90*/  BRA `(.L_x_6525) ;  /* 0xffffffb000407947 */ /* 0x000fea000383ffff */
.L_x_6526:
        /* <DEDUP_REMOVED lines=14> */
.L_x_15855:


//--------------------- .text._ZN7cutlass13device_kernelIN5flash11enable_sm90INS1_16FlashAttnFwdSm90INS1_25CollectiveMainloopFwdSm90ILi2EN4cute5tupleIJNS5_1CILi1EEES8_S8_EEENS6_IJNS7_ILi128EEESA_SA_EEELi128ENS_6half_tEfNS_4arch4Sm90ELb0ELb0ELb1ELb0ELb1ELb0ELb0ELb1ELb1ELb1ELb0ELb0EEENS1_21CollectiveEpilogueFwdISB_S9_SC_SE_Li256ELb0ELb1ELb0ELb0EEENS1_29StaticPersistentTileSchedulerILb0EEEEEEEEEvNT_6ParamsE --------------------------
	.section	.text._ZN7cutlass13device_kernelIN5flash11enable_sm90INS1_16FlashAttnFwdSm90INS1_25CollectiveMainloopFwdSm90ILi2EN4cute5tupleIJNS5_1CILi1EEES8_S8_EEENS6_IJNS7_ILi128EEESA_SA_EEELi128ENS_6half_tEfNS_4arch4Sm90ELb0ELb0ELb1ELb0ELb1ELb0ELb0ELb1ELb1ELb1ELb0ELb0EEENS1_21CollectiveEpilogueFwdISB_S9_SC_SE_Li256ELb0ELb1ELb0ELb0EEENS1_29StaticPersistentTileSchedulerILb0EEEEEEEEEvNT_6ParamsE,"ax",@progbits
	.align	128
.text._ZN7cutlass13device_kernelIN5flash11enable_sm90INS1_16FlashAttnFwdSm90INS1_25CollectiveMainloopFwdSm90ILi2EN4cute5tupleIJNS5_1CILi1EEES8_S8_EEENS6_IJNS7_ILi128EEESA_SA_EEELi128ENS_6half_tEfNS_4arch4Sm90ELb0ELb0ELb1ELb0ELb1ELb0ELb0ELb1ELb1ELb1ELb0ELb0EEENS1_21CollectiveEpilogueFwdISB_S9_SC_SE_Li256ELb0ELb1ELb0ELb0EEENS1_29StaticPersistentTileSchedulerILb0EEEEEEEEEvNT_6ParamsE:
        .type           _ZN7cutlass13device_kernelIN5flash11enable_sm90INS1_16FlashAttnFwdSm90INS1_25CollectiveMainloopFwdSm90ILi2EN4cute5tupleIJNS5_1CILi1EEES8_S8_EEENS6_IJNS7_ILi128EEESA_SA_EEELi128ENS_6half_tEfNS_4arch4Sm90ELb0ELb0ELb1ELb0ELb1ELb0ELb0ELb1ELb1ELb1ELb0ELb0EEENS1_21CollectiveEpilogueFwdISB_S9_SC_SE_Li256ELb0ELb1ELb0ELb0EEENS1_29StaticPersistentTileSchedulerILb0EEEEEEEEEvNT_6ParamsE,@function
        .size           _ZN7cutlass13device_kernelIN5flash11enable_sm90INS1_16FlashAttnFwdSm90INS1_25CollectiveMainloopFwdSm90ILi2EN4cute5tupleIJNS5_1CILi1EEES8_S8_EEENS6_IJNS7_ILi128EEESA_SA_EEELi128ENS_6half_tEfNS_4arch4Sm90ELb0ELb0ELb1ELb0ELb1ELb0ELb0ELb1ELb1ELb1ELb0ELb0EEENS1_21CollectiveEpilogueFwdISB_S9_SC_SE_Li256ELb0ELb1ELb0ELb0EEENS1_29StaticPersistentTileSchedulerILb0EEEEEEEEEvNT_6ParamsE,(.L_x_15856 - _ZN7cutlass13device_kernelIN5flash11enable_sm90INS1_16FlashAttnFwdSm90INS1_25CollectiveMainloopFwdSm90ILi2EN4cute5tupleIJNS5_1CILi1EEES8_S8_EEENS6_IJNS7_ILi128EEESA_SA_EEELi128ENS_6half_tEfNS_4arch4Sm90ELb0ELb0ELb1ELb0ELb1ELb0ELb0ELb1ELb1ELb1ELb0ELb0EEENS1_21CollectiveEpilogueFwdISB_S9_SC_SE_Li256ELb0ELb1ELb0ELb0EEENS1_29StaticPersistentTileSchedulerILb0EEEEEEEEEvNT_6ParamsE)
        .other          _ZN7cutlass13device_kernelIN5flash11enable_sm90INS1_16FlashAttnFwdSm90INS1_25CollectiveMainloopFwdSm90ILi2EN4cute5tupleIJNS5_1CILi1EEES8_S8_EEENS6_IJNS7_ILi128EEESA_SA_EEELi128ENS_6half_tEfNS_4arch4Sm90ELb0ELb0ELb1ELb0ELb1ELb0ELb0ELb1ELb1ELb1ELb0ELb0EEENS1_21CollectiveEpilogueFwdISB_S9_SC_SE_Li256ELb0ELb1ELb0ELb0EEENS1_29StaticPersistentTileSchedulerILb0EEEEEEEEEvNT_6ParamsE,@"STO_CUDA_ENTRY STV_DEFAULT"
_ZN7cutlass13device_kernelIN5flash11enable_sm90INS1_16FlashAttnFwdSm90INS1_25CollectiveMainloopFwdSm90ILi2EN4cute5tupleIJNS5_1CILi1EEES8_S8_EEENS6_IJNS7_ILi128EEESA_SA_EEELi128ENS_6half_tEfNS_4arch4Sm90ELb0ELb0ELb1ELb0ELb1ELb0ELb0ELb1ELb1ELb1ELb0ELb0EEENS1_21CollectiveEpilogueFwdISB_S9_SC_SE_Li256ELb0ELb1ELb0ELb0EEENS1_29StaticPersistentTileSchedulerILb0EEEEEEEEEvNT_6ParamsE:
[----:B------:R-:W0:Y:S01]  /*0000*/  LDC R1, c[0x0][0x28] ;  /* 0x00000a00ff017b82 */ /* 0x000e220000000800 */
[----:B------:R-:W1:Y:S01]  /*0010*/  S2R R5, SR_TID.X ;  /* 0x0000000000057919 */ /* 0x000e620000002100 */
[----:B------:R-:W-:Y:S01]  /*0020*/  ELECT P0, URZ, PT ;  /* 0x00000000003f782f */ /* 0x000fe20003800000 */
[----:B------:R-:W-:Y:S01]  /*0030*/  UMOV UR4, 0x80 ;  /* 0x0000008000047882 */ /* 0x000fe20000000000 */
[----:B------:R-:W-:Y:S01]  /*0040*/  UMOV UR7, 0x100 ;  /* 0x0000010000077882 */ /* 0x000fe20000000000 */
[----:B-1----:R-:W-:-:S05]  /*0050*/  SHF.R.U32.HI R0, RZ, 0x5, R5 ;  /* 0x00000005ff007819 */ /* 0x002fca0000011605 */
[----:B------:R-:W1:Y:S02]  /*0060*/  SHFL.IDX PT, R2, R0, RZ, 0x1f ;  /* 0x00001fff00027589 */ /* 0x000e6400000e0000 */
[C---:B-1----:R-:W-:Y:S02]  /*0070*/  ISETP.NE.OR P0, PT, R2.reuse, RZ, !P0 ;  /* 0x000000ff0200720c */ /* 0x042fe40004705670 */
[----:B------:R-:W-:Y:S02]  /*0080*/  ISETP.NE.AND P1, PT, R2, RZ, PT ;  /* 0x000000ff0200720c */ /* 0x000fe40003f25270 */
[----:B------:R-:W-:-:S05]  /*0090*/  SHF.R.U32.HI R2, RZ, 0x7, R5 ;  /* 0x00000007ff027819 */ /* 0x000fca0000011605 */
[----:B------:R1:W2:Y:S04]  /*00a0*/  SHFL.IDX PT, R4, R2, RZ, 0x1f ;  /* 0x00001fff02047589 */ /* 0x0002a800000e0000 */
[----:B------:R-:W-:Y:S01]  /*00b0*/  VOTEU.ALL UP0, P0 ;  /* 0x00000000003f7886 */ /* 0x000fe20000000000 */
[----:B------:R-:W-:-:S04]  /*00c0*/  VOTEU.ALL UP1, P0 ;  /* 0x00000000003f7886 */ /* 0x000fc80000020000 */
[----:B------:R-:W3:Y:S01]  /*00d0*/  @!UP0 S2UR UR8, SR_CgaCtaId ;  /* 0x00000000000889c3 */ /* 0x000ee20000008800 */
[----:B------:R-:W-:Y:S01]  /*00e0*/  @!UP0 UMOV UR6, 0x400 ;  /* 0x0000040000068882 */ /* 0x000fe20000000000 */
[----:B------:R-:W-:-:S04]  /*00f0*/  @!UP0 UIADD3 UR4, -UR4, 0x100000, URZ ;  /* 0x0010000004048890 */ /* 0x000fc8000fffe13f */
[----:B------:R-:W-:Y:S02]  /*0100*/  @!UP0 USHF.L.U32 UR5, UR4, 0xb, URZ ;  /* 0x0000000b04058899 */ /* 0x000fe4000800063f */
[----:B------:R-:W-:Y:S02]  /*0110*/  @!UP0 USHF.L.U32 UR4, UR4, 0x1, URZ ;  /* 0x0000000104048899 */ /* 0x000fe4000800063f */
[----:B---3--:R-:W-:Y:S02]  /*0120*/  @!UP0 ULEA UR8, UR8, UR6, 0x18 ;  /* 0x0000000608088291 */ /* 0x008fe4000f8ec03f */
[----:B------:R-:W-:-:S04]  /*0130*/  @!UP0 UIADD3 UR6, -UR7, 0x100000, URZ ;  /* 0x0010000007068890 */ /* 0x000fc8000fffe13f */
[----:B------:R-:W-:Y:S02]  /*0140*/  @!UP0 USHF.L.U32 UR7, UR6, 0xb, URZ ;  /* 0x0000000b06078899 */ /* 0x000fe4000800063f */
[----:B------:R-:W-:Y:S01]  /*0150*/  @!UP0 USHF.L.U32 UR6, UR6, 0x1, URZ ;  /* 0x0000000106068899 */ /* 0x000fe2000800063f */
[----:B------:R-:W-:-:S05]  /*0160*/  VOTEU.ALL UP0, P0 ;  /* 0x00000000003f7886 */ /* 0x000fca0000000000 */
[----:B------:R1:W3:Y:S06]  /*0170*/  @!UP0 SYNCS.EXCH.64 URZ, [UR8+0x28800], UR4 ;  /* 0x02880004083f85b2 */ /* 0x0002ec0008000100 */
[----:B------:R1:W4:Y:S02]  /*0180*/  @!UP1 SYNCS.EXCH.64 URZ, [UR8+0x28820], UR6 ;  /* 0x02882006083f95b2 */ /* 0x0003240008000100 */
[----:B012---:R-:W-:Y:S05]  /*0190*/  @P1 BRA `(.L_x_6527) ;  /* 0x0000000000481947 */ /* 0x007fea0003800000 */
        /* <DEDUP_REMOVED lines=14> */
[----:B------:R0:W2:Y:S01]  /*0280*/  SYNCS.EXCH.64 URZ, [UR8+0x28840], UR6 ;  /* 0x02884006083f75b2 */ /* 0x0000a20008000100 */
[----:B------:R0:W0:Y:S01]  /*0290*/  SYNCS.EXCH.64 URZ, [UR8+0x28838], UR4 ;  /* 0x02883804083f75b2 */ /* 0x0000220008000100 */
[----:B------:R0:W0:Y:S01]  /*02a0*/  SYNCS.EXCH.64 URZ, [UR8+0x28848], UR6 ;  /* 0x02884806083f75b2 */ /* 0x0000220008000100 */
[----:B------:R-:W-:Y:S01]  /*02b0*/  NOP ;  /* 0x0000000000007918 */ /* 0x000fe20000000000 */
.L_x_6527:
        /* <DEDUP_REMOVED lines=22> */
.L_x_6528:
        /* <DEDUP_REMOVED lines=18> */
.L_x_6529:
        /* <DEDUP_REMOVED lines=22> */
.L_x_6530:
        /* <DEDUP_REMOVED lines=23> */
.L_x_6531:
[----:B------:R-:W-:Y:S01]  /*0810*/  UISETP.NE.AND UP0, UPT, UR9, URZ, UPT ;  /* 0x0000003f0900728c */ /* 0x000fe2000bf05270 */
[----:B------:R-:W-:Y:S01]  /*0820*/  NOP ;  /* 0x0000000000007918 */ /* 0x000fe20000000000 */
[----:B------:R-:W-:Y:S01]  /*0830*/  UMOV UR36, 0x1 ;  /* 0x0000000100247882 */ /* 0x000fe20000000000 */
[----:B------:R-:W-:Y:S01]  /*0840*/  ULDC.64 UR48, c[0x0][0x208] ;  /* 0x0000820000307ab9 */ /* 0x000fe20000000a00 */
[----:B------:R-:W-:Y:S01]  /*0850*/  USEL UR36, UR36, 0x2, !UP0 ;  /* 0x0000000224247887 */ /* 0x000fe2000c000000 */
[----:B01234-:R-:W-:Y:S01]  /*0860*/  BAR.SYNC.DEFER_BLOCKING 0x0 ;  /* 0x0000000000007b1d */ /* 0x01ffe20000010000 */
[----:B------:R-:W-:-:S13]  /*0870*/  PLOP3.LUT P0, PT, PT, PT, UP0, 0x80, 0x0 ;  /* 0x000000000000781c */ /* 0x000fda0003f0f008 */
[----:B------:R-:W-:Y:S05]  /*0880*/  @!P0 BRA `(.L_x_6532) ;  /* 0x0000007800648947 */ /* 0x000fea0003800000 */
.L_x_6533:
[----:B------:R-:W-:-:S08]  /*0890*/  NOP ;  /* 0x0000000000007918 */ /* 0x000fd00000000000 */
[----:B------:R-:W0:Y:S02]  /*08a0*/  USETMAXREG.TRY_ALLOC.CTAPOOL UP0, 0xe8 ;  /* 0x000000e8000079c8 */ /* 0x000e240008000600 */
[----:B0-----:R-:W-:-:S13]  /*08b0*/  PLOP3.LUT P0, PT, PT, PT, UP0, 0x80, 0x0 ;  /* 0x000000000000781c */ /* 0x001fda0003f0f008 */
[----:B------:R-:W-:Y:S05]  /*08c0*/  @!P0 BRA `(.L_x_6533) ;  /* 0xfffffffc00f08947 */ /* 0x000fea000383ffff */
[----:B------:R-:W-:Y:S01]  /*08d0*/  LOP3.LUT R0, R5, 0xffffff80, RZ, 0xc0, !PT ;  /* 0xffffff8005007812 */ /* 0x000fe200078ec0ff */
[----:B------:R-:W0:Y:S08]  /*08e0*/  S2UR UR41, SR_CTAID.X ;  /* 0x00000000002979c3 */ /* 0x000e300000002500 */
[----:B------:R-:W-:Y:S06]  /*08f0*/  BAR.ARV 0x8, 0x180 ;  /* 0x0206000000007b1d */ /* 0x000fec0000002000 */
[----:B------:R-:W-:-:S02]  /*0900*/  ISETP.NE.AND P0, PT, R0, 0x80, PT ;  /* 0x000000800000780c */ /* 0x000fc40003f05270 */
[----:B------:R-:W0:Y:S11]  /*0910*/  LDC R0, c[0x0][0xc34] ;  /* 0x00030d00ff007b82 */ /* 0x000e360000000800 */
[----:B------:R-:W-:Y:S06]  /*0920*/  @!P0 BAR.ARV 0x9, 0x100 ;  /* 0x0244000000008b1d */ /* 0x000fec0000002000 */
[----:B0-----:R-:W-:-:S13]  /*0930*/  ISETP.LE.AND P0, PT, R0, UR41, PT ;  /* 0x0000002900007c0c */ /* 0x001fda000bf03270 */
[----:B------:R-:W-:Y:S05]  /*0940*/  @P0 EXIT ;  /* 0x000000000000094d */ /* 0x000fea0003800000 */
[----:B------:R-:W-:Y:S01]  /*0950*/  VIADD R153, R5, 0xffffff80 ;  /* 0xffffff8005997836 */ /* 0x000fe20000000000 */
[----:B------:R-:W-:Y:S01]  /*0960*/  ULOP3.LUT UR46, UR36, 0x1, URZ, 0xfc, !UPT ;  /* 0x00000001242e7892 */ /* 0x000fe2000f8efc3f */
[----:B------:R-:W-:Y:S01]  /*0970*/  UMOV UR45, URZ ;  /* 0x0000003f002d7c82 */ /* 0x000fe20008000000 */
[----:B------:R-:W-:Y:S02]  /*0980*/  UMOV UR44, URZ ;  /* 0x0000003f002c7c82 */ /* 0x000fe40008000000 */
[----:B------:R-:W-:Y:S01]  /*0990*/  SHF.R.S32.HI R0, RZ, 0x1f, R153 ;  /* 0x0000001fff007819 */ /* 0x000fe20000011499 */
[----:B------:R-:W-:-:S03]  /*09a0*/  UMOV UR43, URZ ;  /* 0x0000003f002b7c82 */ /* 0x000fc60008000000 */
[CC--:B------:R-:W-:Y:S02]  /*09b0*/  LEA.HI R4, R0.reuse, R153.reuse, RZ, 0x7 ;  /* 0x0000009900047211 */ /* 0x0c0fe400078f38ff */
[-C--:B------:R-:W-:Y:S02]  /*09c0*/  LEA.HI R3, R0, R153.reuse, RZ, 0x5 ;  /* 0x0000009900037211 */ /* 0x080fe400078f28ff */
[----:B------:R-:W-:Y:S02]  /*09d0*/  LOP3.LUT R154, R4, 0xffffff80, RZ, 0xc0, !PT ;  /* 0xffffff80049a7812 */ /* 0x000fe400078ec0ff */
[CC--:B------:R-:W-:Y:S01]  /*09e0*/  LEA.HI R6, R0.reuse, R153.reuse, RZ, 0x4 ;  /* 0x0000009900067211 */ /* 0x0c0fe200078f20ff */
[----:B------:R-:W-:Y:S01]  /*09f0*/  IMAD.SHL.U32 R3, R3, 0x20, RZ ;  /* 0x0000002003037824 */ /* 0x000fe200078e00ff */
[----:B------:R-:W-:Y:S01]  /*0a00*/  LEA.HI R10, R0, R153, RZ, 0x2 ;  /* 0x00000099000a7211 */ /* 0x000fe200078f10ff */
[----:B------:R-:W-:Y:S01]  /*0a10*/  IMAD.IADD R154, R153, 0x1, -R154 ;  /* 0x00000001999a7824 */ /* 0x000fe200078e0a9a */
[----:B------:R-:W-:-:S02]  /*0a20*/  LOP3.LUT R8, R6, 0x3fffff0, RZ, 0xc0, !PT ;  /* 0x03fffff006087812 */ /* 0x000fc400078ec0ff */
[----:B------:R-:W-:Y:S02]  /*0a30*/  LOP3.LUT R9, R3, 0xfffffc00, RZ, 0xc0, !PT ;  /* 0xfffffc0003097812 */ /* 0x000fe400078ec0ff */
[----:B------:R-:W-:Y:S02]  /*0a40*/  SHF.R.S32.HI R3, RZ, 0x1f, R154 ;  /* 0x0000001fff037819 */ /* 0x000fe4000001149a */
[----:B------:R-:W-:Y:S02]  /*0a50*/  IADD3 R8, R153, -R8, RZ ;  /* 0x8000000899087210 */ /* 0x000fe40007ffe0ff */
[----:B------:R-:W-:Y:S02]  /*0a60*/  LEA.HI R5, R3, R154, RZ, 0x2 ;  /* 0x0000009a03057211 */ /* 0x000fe400078f10ff */
[----:B------:R-:W-:Y:S01]  /*0a70*/  SHF.R.S32.HI R7, RZ, 0x4, R6 ;  /* 0x00000004ff077819 */ /* 0x000fe20000011406 */
[----:B------:R-:W-:Y:S01]  /*0a80*/  IMAD R9, R8, 0x40, R9 ;  /* 0x0000004008097824 */ /* 0x000fe200078e0209 */
[----:B------:R-:W-:-:S02]  /*0a90*/  SHF.R.S32.HI R8, RZ, 0x2, R5 ;  /* 0x00000002ff087819 */ /* 0x000fc40000011405 */
[----:B------:R-:W-:Y:S02]  /*0aa0*/  SHF.R.S32.HI R11, RZ, 0x1f, R5 ;  /* 0x0000001fff0b7819 */ /* 0x000fe40000011405 */
[----:B------:R-:W-:Y:S02]  /*0ab0*/  LOP3.LUT R10, R10, 0xfffffffc, RZ, 0xc0, !PT ;  /* 0xfffffffc0a0a7812 */ /* 0x000fe400078ec0ff */
[----:B------:R-:W-:Y:S02]  /*0ac0*/  LEA.HI R17, R0, R153, RZ, 0x3 ;  /* 0x0000009900117211 */ /* 0x000fe400078f18ff */
[----:B------:R-:W-:Y:S01]  /*0ad0*/  LEA.HI R11, R11, R8, RZ, 0x3 ;  /* 0x000000080b0b7211 */ /* 0x000fe200078f18ff */
[----:B------:R-:W-:Y:S01]  /*0ae0*/  IMAD.IADD R10, R153, 0x1, -R10 ;  /* 0x00000001990a7824 */ /* 0x000fe200078e0a0a */
[----:B------:R-:W-:Y:S02]  /*0af0*/  SHF.R.S32.HI R23, RZ, 0x7, R4 ;  /* 0x00000007ff177819 */ /* 0x000fe40000011404 */
[----:B------:R-:W-:-:S02]  /*0b00*/  LEA.HI R6, R6, R7, RZ, 0x1 ;  /* 0x0000000706067211 */ /* 0x000fc400078f08ff */
[----:B------:R-:W-:Y:S02]  /*0b10*/  LOP3.LUT R0, R17, 0xfffffff8, RZ, 0xc0, !PT ;  /* 0xfffffff811007812 */ /* 0x000fe400078ec0ff */
[----:B------:R-:W-:Y:S02]  /*0b20*/  LOP3.LUT R11, R11, 0xfffffff8, RZ, 0xc0, !PT ;  /* 0xfffffff80b0b7812 */ /* 0x000fe400078ec0ff */
[----:B------:R-:W-:Y:S02]  /*0b30*/  LEA.HI R3, R3, R154, RZ, 0x5 ;  /* 0x0000009a03037211 */ /* 0x000fe400078f28ff */
[----:B------:R-:W-:Y:S01]  /*0b40*/  LEA.HI R4, R4, R23, RZ, 0x1 ;  /* 0x0000001704047211 */ /* 0x000fe200078f08ff */
[----:B------:R-:W-:Y:S01]  /*0b50*/  IMAD.IADD R8, R8, 0x1, -R11 ;  /* 0x0000000108087824 */ /* 0x000fe200078e0a0b */
[----:B------:R-:W-:Y:S02]  /*0b60*/  LOP3.LUT R6, R6, 0x1ffffffe, RZ, 0xc0, !PT ;  /* 0x1ffffffe06067812 */ /* 0x000fe400078ec0ff */
[----:B------:R-:W-:-:S02]  /*0b70*/  IADD3 R153, R153, -R0, RZ ;  /* 0x8000000099997210 */ /* 0x000fc40007ffe0ff */
[----:B------:R-:W-:Y:S01]  /*0b80*/  LEA.HI R0, R10, R10, RZ, 0x1 ;  /* 0x0000000a0a007211 */ /* 0x000fe200078f08ff */
[----:B------:R-:W-:Y:S01]  /*0b90*/  IMAD.IADD R6, R7, 0x1, -R6 ;  /* 0x0000000107067824 */ /* 0x000fe200078e0a06 */
[----:B------:R-:W-:Y:S02]  /*0ba0*/  SHF.R.S32.HI R3, RZ, 0x5, R3 ;  /* 0x00000005ff037819 */ /* 0x000fe40000011403 */
[----:B------:R-:W-:Y:S01]  /*0bb0*/  LOP3.LUT R4, R4, 0x3fffffe, RZ, 0xc0, !PT ;  /* 0x03fffffe04047812 */ /* 0x000fe200078ec0ff */
[----:B------:R-:W-:Y:S01]  /*0bc0*/  IMAD R152, R6, 0x8, R9 ;  /* 0x0000000806987824 */ /* 0x000fe200078e0209 */
[----:B------:R-:W-:Y:S01]  /*0bd0*/  SHF.L.U32 R22, R153, 0x3, RZ ;  /* 0x0000000399167819 */ /* 0x000fe200000006ff */
[----:B------:R-:W-:Y:S01]  /*0be0*/  IMAD R3, R3, 0x10, R8 ;  /* 0x0000001003037824 */ /* 0x000fe200078e0208 */
[----:B------:R-:W-:Y:S01]  /*0bf0*/  LOP3.LUT R5, R5, 0x7ffffffc, RZ, 0xc0, !PT ;  /* 0x7ffffffc05057812 */ /* 0x000fe200078ec0ff */
[----:B------:R-:W-:Y:S01]  /*0c00*/  IMAD.IADD R4, R23, 0x1, -R4 ;  /* 0x0000000117047824 */ /* 0x000fe200078e0a04 */
[----:B------:R-:W-:Y:S01]  /*0c10*/  LOP3.LUT R7, R0, 0x1ffffffe, RZ, 0xc0, !PT ;  /* 0x1ffffffe00077812 */ /* 0x000fe200078ec0ff */
[----:B------:R-:W-:Y:S01]  /*0c20*/  VIADD R18, R22, 0x40 ;  /* 0x0000004016127836 */ /* 0x000fe20000000000 */
[----:B------:R-:W-:Y:S01]  /*0c30*/  IADD3 R5, R154, -R5, RZ ;  /* 0x800000059a057210 */ /* 0x000fe20007ffe0ff */
[----:B------:R-:W-:Y:S01]  /*0c40*/  IMAD.MOV.U32 R6, RZ, RZ, -0x2 ;  /* 0xfffffffeff067424 */ /* 0x000fe200078e00ff */
[----:B------:R-:W-:Y:S01]  /*0c50*/  SHF.R.S32.HI R17, RZ, 0x3, R17 ;  /* 0x00000003ff117819 */ /* 0x000fe20000011411 */
[----:B------:R-:W-:Y:S01]  /*0c60*/  IMAD.IADD R16, R10, 0x1, -R7 ;  /* 0x000000010a107824 */ /* 0x000fe200078e0a07 */
[----:B------:R-:W-:Y:S01]  /*0c70*/  SHF.R.S32.HI R188, RZ, 0x1f, R18 ;  /* 0x0000001fffbc7819 */ /* 0x000fe20000011412 */
[----:B------:R-:W-:-:S02]  /*0c80*/  IMAD R19, R4, 0x40, R3 ;  /* 0x0000004004137824 */ /* 0x000fc400078e0203 */
[----:B------:R-:W-:Y:S02]  /*0c90*/  IMAD R155, R5, R6, 0x80 ;  /* 0x00000080059b7424 */ /* 0x000fe400078e0206 */
[----:B------:R-:W-:-:S07]  /*0ca0*/  IMAD R16, R16, 0x8, R19 ;  /* 0x0000000810107824 */ /* 0x000fce00078e0213 */
.L_x_6566:
[----:B------:R-:W0:Y:S01]  /*0cb0*/  SHFL.IDX PT, R0, R23, RZ, 0x1f ;  /* 0x00001fff17007589 */ /* 0x000e2200000e0000 */
[----:B-1----:R-:W1:Y:S01]  /*0cc0*/  S2UR UR37, SR_CgaCtaId ;  /* 0x00000000002579c3 */ /* 0x002e620000008800 */
[----:B------:R-:W-:Y:S01]  /*0cd0*/  ULDC UR4, c[0x0][0xc38] ;  /* 0x00030e0000047ab9 */ /* 0x000fe20000000800 */
[----:B------:R-:W-:Y:S01]  /*0ce0*/  UMOV UR42, UR41 ;  /* 0x00000029002a7c82 */ /* 0x000fe20008000000 */
[----:B------:R-:W-:Y:S01]  /*0cf0*/  UISETP.NE.AND UP0, UPT, UR4, 0x1, UPT ;  /* 0x000000010400788c */ /* 0x000fe2000bf05270 */
[----:B------:R-:W-:Y:S02]  /*0d00*/  ULDC.64 UR8, c[0x0][0x418] ;  /* 0x0001060000087ab9 */ /* 0x000fe40000000a00 */
[----:B------:R-:W-:Y:S01]  /*0d10*/  ULDC UR4, c[0x0][0xc44] ;  /* 0x0003110000047ab9 */ /* 0x000fe20000000800 */
[----:B------:R-:W-:Y:S01]  /*0d20*/  UMOV UR39, 0x400 ;  /* 0x0000040000277882 */ /* 0x000fe20000000000 */
[----:B------:R-:W-:Y:S01]  /*0d30*/  UISETP.NE.AND UP1, UPT, UR4, 0x1, UPT ;  /* 0x000000010400788c */ /* 0x000fe2000bf25270 */
[----:B------:R-:W-:-:S05]  /*0d40*/  ULDC UR50, c[0x0][0x424] ;  /* 0x0001090000327ab9 */ /* 0x000fca0000000800 */
[----:B------:R-:W-:Y:S01]  /*0d50*/  @UP0 ULDC UR4, c[0x0][0xc3c] ;  /* 0x00030f0000040ab9 */ /* 0x000fe20000000800 */
[----:B------:R-:W-:Y:S01]  /*0d60*/  @UP0 ULDC UR6, c[0x0][0xc40] ;  /* 0x0003100000060ab9 */ /* 0x000fe20000000800 */
[----:B------:R-:W-:-:S04]  /*0d70*/  UIMAD.WIDE.U32 UR4, UR41, UR4, URZ ;  /* 0x00000004290472a5 */ /* 0x000fc8000f8e003f */
[----:B------:R-:W-:Y:S02]  /*0d80*/  @UP0 USHF.R.U32.HI UR42, URZ, UR6, UR5 ;  /* 0x000000063f2a0299 */ /* 0x000fe40008011605 */
[----:B------:R-:W-:Y:S01]  /*0d90*/  UISETP.NE.U32.AND UP0, UPT, UR8, URZ, UPT ;  /* 0x0000003f0800728c */ /* 0x000fe2000bf05070 */
[----:B0-----:R-:W-:Y:S01]  /*0da0*/  R2UR UR38, R0 ;  /* 0x00000000002672ca */ /* 0x001fe200000e0000 */
[----:B------:R-:W-:Y:S01]  /*0db0*/  @UP1 ULDC.64 UR6, c[0x0][0xc48] ;  /* 0x0003120000061ab9 */ /* 0x000fe20000000a00 */
[----:B-1----:R-:W-:Y:S02]  /*0dc0*/  ULEA UR39, UR37, UR39, 0x18 ;  /* 0x0000002725277291 */ /* 0x002fe4000f8ec03f */
[----:B------:R-:W-:Y:S02]  /*0dd0*/  UIMAD.WIDE.U32 UR4, UR42, UR6, URZ ;  /* 0x000000062a0472a5 */ /* 0x000fe4000f8e003f */
[----:B------:R-:W-:Y:S02]  /*0de0*/  UISETP.NE.AND.EX UP0, UPT, UR9, URZ, UPT, UP0 ;  /* 0x0000003f0900728c */ /* 0x000fe4000bf05300 */
[----:B------:R-:W-:Y:S01]  /*0df0*/  UIADD3 UR6, UR39, 0x10400, URZ ;  /* 0x0001040027067890 */ /* 0x000fe2000fffe03f */
[----:B------:R-:W-:Y:S01]  /*0e00*/  UMOV UR40, UR42 ;  /* 0x0000002a00287c82 */ /* 0x000fe20008000000 */
[----:B------:R-:W-:-:S03]  /*0e10*/  USEL UR50, UR50, 0x1, UP0 ;  /* 0x0000000132327887 */ /* 0x000fc60008000000 */
[----:B------:R-:W-:Y:S02]  /*0e20*/  ULEA.HI UR4, UR38, UR38, URZ, 0x1 ;  /* 0x0000002626047291 */ /* 0x000fe4000f8f083f */
[----:B------:R-:W-:Y:S02]  /*0e30*/  @UP1 USHF.R.U32.HI UR40, URZ, UR7, UR5 ;  /* 0x000000073f281299 */ /* 0x000fe40008011605 */
[----:B------:R-:W-:Y:S01]  /*0e40*/  ULOP3.LUT UP0, URZ, UR6, 0x3ff, URZ, 0xc0, !UPT ;  /* 0x000003ff063f7892 */ /* 0x000fe2000f80c03f */
[----:B------:R-:W-:Y:S01]  /*0e50*/  ULDC UR5, c[0x0][0x2f0] ;  /* 0x0000bc0000057ab9 */ /* 0x000fe20000000800 */
[----:B------:R-:W-:Y:S02]  /*0e60*/  ULOP3.LUT UR4, UR4, 0x1e, URZ, 0xc0, !UPT ;  /* 0x0000001e04047892 */ /* 0x000fe4000f8ec03f */
[----:B------:R-:W-:Y:S02]  /*0e70*/  UIMAD UR50, UR50, UR5, URZ ;  /* 0x00000005323272a4 */ /* 0x000fe4000f8e023f */
[----:B------:R-:W-:Y:S01]  /*0e80*/  PLOP3.LUT P0, PT, PT, PT, UP0, 0x80, 0x0 ;  /* 0x000000000000781c */ /* 0x000fe20003f0f008 */
[----:B------:R-:W-:-:S02]  /*0e90*/  UIADD3 UR5, UR38, -UR4, URZ ;  /* 0x8000000426057290 */ /* 0x000fc4000fffe03f */
[----:B------:R-:W-:Y:S02]  /*0ea0*/  UIADD3 UR4, UR50, 0x7f, URZ ;  /* 0x0000007f32047890 */ /* 0x000fe4000fffe03f */
[----:B------:R-:W-:Y:S02]  /*0eb0*/  ULEA UR6, UR5, UR6, 0xd ;  /* 0x0000000605067291 */ /* 0x000fe4000f8e683f */
[----:B------:R-:W-:Y:S02]  /*0ec0*/  USHF.R.S32.HI UR5, URZ, 0x1f, UR4 ;  /* 0x0000001f3f057899 */ /* 0x000fe40008011404 */
[----:B------:R-:W-:Y:S02]  /*0ed0*/  USHF.R.U32.HI UR6, URZ, 0x4, UR6 ;  /* 0x000000043f067899 */ /* 0x000fe40008011606 */
[----:B------:R-:W-:Y:S02]  /*0ee0*/  ULEA.HI UR5, UR5, UR4, URZ, 0x7 ;  /* 0x0000000405057291 */ /* 0x000fe4000f8f383f */
[----:B------:R-:W-:-:S02]  /*0ef0*/  ULOP3.LUT UR51, UR6, 0x3fff, URZ, 0xc0, !UPT ;  /* 0x00003fff06337892 */ /* 0x000fc4000f8ec03f */
[----:B------:R-:W-:Y:S01]  /*0f00*/  USHF.R.S32.HI UR52, URZ, 0x7, UR5 ;  /* 0x000000073f347899 */ /* 0x000fe20008011405 */
[----:B---3-5:R-:W-:Y:S11]  /*0f10*/  @!P0 BRA `(.L_x_6534) ;  /* 0x0000000000408947 */ /* 0x028ff60003800000 */
        /* <DEDUP_REMOVED lines=15> */
[----:B-1----:R-:W-:Y:S05]  /*1010*/  CALL.ABS.NOINC R14 ;  /* 0x000000000e007343 */ /* 0x002fea0003c00000 */
.L_x_6534:
[----:B------:R-:W-:Y:S01]  /*1020*/  ULOP3.LUT UR4, UR45, 0x1, URZ, 0xc0, !UPT ;  /* 0x000000012d047892 */ /* 0x000fe2000f8ec03f */
[----:B------:R-:W-:-:S05]  /*1030*/  IMAD.U32 R3, RZ, RZ, UR46 ;  /* 0x0000002eff037e24 */ /* 0x000fca000f8e00ff */
[----:B------:R-:W-:Y:S01]  /*1040*/  IMAD.U32 R0, RZ, RZ, UR4 ;  /* 0x00000004ff007e24 */ /* 0x000fe2000f8e00ff */
[----:B------:R-:W-:-:S04]  /*1050*/  ISETP.NE.AND P0, PT, R3, 0x3, PT ;  /* 0x000000030300780c */ /* 0x000fc80003f05270 */
[----:B------:R-:W-:-:S04]  /*1060*/  SHF.L.U32 R0, R0, 0x1f, RZ ;  /* 0x0000001f00007819 */ /* 0x000fc800000006ff */
[----:B------:R-:W0:Y:S02]  /*1070*/  SYNCS.PHASECHK.TRANS64.TRYWAIT P1, [UR39+0x28800], R0 ;  /* 0x02880000ff0075a7 */ /* 0x000e240008020167 */
[----:B0-----:R-:W-:Y:S05]  /*1080*/  @!P1 BRA `(.L_x_6535) ;  /* 0x000000a800d09947 */ /* 0x001fea0003800000 */
.L_x_6616:
[----:B------:R-:W-:Y:S05]  /*1090*/  @!P0 BRA `(.L_x_6536) ;  /* 0x0000000000048947 */ /* 0x000fea0003800000 */
[----:B------:R-:W-:Y:S01]  /*10a0*/  BPT.TRAP 0x1 ;  /* 0x000000040000795c */ /* 0x000fe20000300000 */
.L_x_6536:
[----:B0-----:R-:W-:Y:S01]  /*10b0*/  IMAD.U32 R0, RZ, RZ, UR43 ;  /* 0x0000002bff007e24 */ /* 0x001fe2000f8e00ff */
[----:B------:R-:W-:-:S04]  /*10c0*/  MOV R3, UR44 ;  /* 0x0000002c00037c02 */ /* 0x000fc80008000f00 */
[----:B------:R-:W-:Y:S02]  /*10d0*/  LEA R0, R0, UR39, 0x3 ;  /* 0x0000002700007c11 */ /* 0x000fe4000f8e18ff */
[----:B------:R-:W-:-:S04]  /*10e0*/  SHF.L.U32 R3, R3, 0x1f, RZ ;  /* 0x0000001f03037819 */ /* 0x000fc800000006ff */
[----:B------:R0:W1:Y:S01]  /*10f0*/  SYNCS.PHASECHK.TRANS64.TRYWAIT P1, [R0+URZ+0x28830], R3 ;  /* 0x02883003000075a7 */ /* 0x000062000802017f */
[----:B------:R-:W-:Y:S05]  /*1100*/  @!P0 BRA `(.L_x_6537) ;  /* 0x0000000000048947 */ /* 0x000fea0003800000 */
[----:B------:R-:W-:Y:S01]  /*1110*/  BPT.TRAP 0x1 ;  /* 0x000000040000795c */ /* 0x000fe20000300000 */
.L_x_6537:
[----:B------:R-:W-:Y:S01]  /*1120*/  IMAD.MOV.U32 R151, RZ, RZ, RZ ;  /* 0x000000ffff977224 */ /* 0x000fe200078e00ff */
[----:B-1----:R-:W-:Y:S06]  /*1130*/  @P1 BRA `(.L_x_6538) ;  /* 0x0000000000081947 */ /* 0x002fec0003800000 */
[----:B------:R-:W1:Y:S02]  /*1140*/  SYNCS.PHASECHK.TRANS64.TRYWAIT P1, [R0+URZ+0x28830], R3 ;  /* 0x02883003000075a7 */ /* 0x000e64000802017f */
[----:B-1----:R-:W-:Y:S05]  /*1150*/  @!P1 BRA `(.L_x_6539) ;  /* 0x000000a800b49947 */ /* 0x002fea0003800000 */
.L_x_6538:
        /* <DEDUP_REMOVED lines=8> */
[----:B------:R-:W-:Y:S01]  /*11e0*/  UMOV UR5, 0x40000040 ;  /* 0x4000004000057882 */ /* 0x000fe20000000000 */
[----:B------:R-:W-:Y:S02]  /*11f0*/  UMOV UR7, 0x40000040 ;  /* 0x4000004000077882 */ /* 0x000fe40000000000 */
[----:B------:R-:W-:Y:S02]  /*1200*/  ULOP3.LUT UR47, UR4, 0x10000, URZ, 0xfc, !UPT ;  /* 0x00010000042f7892 */ /* 0x000fe4000f8efc3f */
[----:B------:R-:W-:Y:S02]  /*1210*/  UIADD3 UR4, UR32, 0x2, URZ ;  /* 0x0000000220047890 */ /* 0x000fe4000fffe03f */
[----:B------:R-:W-:Y:S02]  /*1220*/  ULEA UR34, UR43, UR47, 0xb ;  /* 0x0000002f2b227291 */ /* 0x000fe4000f8e583f */
[----:B------:R-:W-:-:S02]  /*1230*/  UIADD3 UR8, UR32, 0x4, URZ ;  /* 0x0000000420087890 */ /* 0x000fc4000fffe03f */
[----:B------:R-:W-:Y:S02]  /*1240*/  UIADD3 UR6, UR34, 0x2, URZ ;  /* 0x0000000222067890 */ /* 0x000fe4000fffe03f */
[----:B------:R-:W-:Y:S01]  /*1250*/  UIADD3 UR10, UR34, 0x4, URZ ;  /* 0x00000004220a7890 */ /* 0x000fe2000fffe03f */
[----:B------:R-:W-:Y:S02]  /*1260*/  UMOV UR9, 0x40000040 ;  /* 0x4000004000097882 */ /* 0x000fe40000000000 */
[----:B------:R-:W-:Y:S01]  /*1270*/  HGMMA.64x128x16.F32 R24, gdesc[UR32], RZ, !UPT, gsb0 ;  /* 0x01e00000201879f0 */ /* 0x000fe2000c0008ff */
        /* <DEDUP_REMOVED lines=21> */
[----:B------:R-:W-:Y:S02]  /*13d0*/  WARPGROUP.DEPBAR.LE gsb0, 0x0 ;  /* 0x00008000000079c5 */ /* 0x000fe40000010000 */
[----:B------:R-:W-:-:S06]  /*13e0*/  WARPGROUP.ARRIVE ;  /* 0x00000000000079c5 */ /* 0x000fcc0000000000 */
[----:B------:R-:W-:Y:S03]  /*13f0*/  HGMMA.64x128x16.F32 R24, gdesc[UR4], R24, gsb0 ;  /* 0x01e00000041879f0 */ /* 0x000fe60008000818 */
[----:B------:R-:W-:Y:S02]  /*1400*/  WARPGROUP.DEPBAR.LE gsb0, 0x0 ;  /* 0x00008000000079c5 */ /* 0x000fe40000010000 */
[----:B------:R-:W-:-:S07]  /*1410*/  WARPGROUP.ARRIVE ;  /* 0x00000000000079c5 */ /* 0x000fce0000000000 */
        /* <DEDUP_REMOVED lines=17> */
[----:B------:R-:W-:Y:S05]  /*1530*/  @!P0 BRA `(.L_x_6540) ;  /* 0x0000000000048947 */ /* 0x000fea0003800000 */
[----:B------:R-:W-:Y:S01]  /*1540*/  BPT.TRAP 0x1 ;  /* 0x000000040000795c */ /* 0x000fe20000300000 */
.L_x_6540:
        /* <DEDUP_REMOVED lines=8> */
[----:B------:R-:W2:Y:S01]  /*15d0*/  MUFU.TANH R24, R24 ;  /* 0x0000001800187308 */ /* 0x000ea20000002400 */
[----:B------:R-:W-:Y:S01]  /*15e0*/  FMUL.FTZ R33, R33, UR6 ;  /* 0x0000000621217c20 */ /* 0x000fe20008410000 */
[----:B------:R-:W-:-:S02]  /*15f0*/  IMAD R6, R7, -0x80, R6 ;  /* 0xffffff8007067824 */ /* 0x000fc400078e0206 */
[----:B------:R-:W-:Y:S01]  /*1600*/  FMUL.FTZ R26, R26, UR6 ;  /* 0x000000061a1a7c20 */ /* 0x000fe20008410000 */
[----:B------:R-:W-:Y:S01]  /*1610*/  FMUL.FTZ R36, R36, UR6 ;  /* 0x0000000624247c20 */ /* 0x000fe20008410000 */
[----:B------:R-:W-:Y:S01]  /*1620*/  FMUL.FTZ R27, R27, UR6 ;  /* 0x000000061b1b7c20 */ /* 0x000fe20008410000 */
[----:B------:R-:W-:Y:S01]  /*1630*/  FMUL.FTZ R37, R37, UR6 ;  /* 0x0000000625257c20 */ /* 0x000fe20008410000 */
[C---:B------:R-:W-:Y:S01]  /*1640*/  ISETP.GT.AND P2, PT, R6.reuse, RZ, PT ;  /* 0x000000ff0600720c */ /* 0x040fe20003f44270 */
[----:B------:R-:W3:Y:S01]  /*1650*/  MUFU.TANH R25, R25 ;  /* 0x0000001900197308 */ /* 0x000ee20000002400 */
[----:B------:R-:W-:Y:S01]  /*1660*/  ISETP.GT.AND P1, PT, R6, 0x1, PT ;  /* 0x000000010600780c */ /* 0x000fe20003f24270 */
[----:B------:R-:W-:Y:S01]  /*1670*/  FMUL.FTZ R30, R30, UR6 ;  /* 0x000000061e1e7c20 */ /* 0x000fe20008410000 */
[----:B------:R-:W-:Y:S01]  /*1680*/  ISETP.GT.AND P6, PT, R6, 0x8, PT ;  /* 0x000000080600780c */ /* 0x000fe20003fc4270 */
[----:B------:R-:W-:Y:S01]  /*1690*/  FMUL.FTZ R40, R40, UR6 ;  /* 0x0000000628287c20 */ /* 0x000fe20008410000 */
[C---:B------:R-:W-:Y:S01]  /*16a0*/  ISETP.GT.AND P5, PT, R6.reuse, 0x9, PT ;  /* 0x000000090600780c */ /* 0x040fe20003fa4270 */
[----:B------:R-:W-:Y:S01]  /*16b0*/  FMUL.FTZ R31, R31, UR6 ;  /* 0x000000061f1f7c20 */ /* 0x000fe20008410000 */
[----:B------:R-:W-:Y:S01]  /*16c0*/  ISETP.GT.AND P4, PT, R6, 0x10, PT ;  /* 0x000000100600780c */ /* 0x000fe20003f84270 */
[----:B------:R-:W4:Y:S01]  /*16d0*/  MUFU.TANH R28, R28 ;  /* 0x0000001c001c7308 */ /* 0x000f220000002400 */
[----:B--2---:R-:W-:Y:S01]  /*16e0*/  FSEL R9, R24, -INF , P2 ;  /* 0xff80000018097808 */ /* 0x004fe20001000000 */
[----:B------:R-:W-:Y:S01]  /*16f0*/  FMUL.FTZ R41, R41, UR6 ;  /* 0x0000000629297c20 */ /* 0x000fe20008410000 */
[----:B------:R-:W-:Y:S01]  /*1700*/  FMUL.FTZ R34, R34, UR6 ;  /* 0x0000000622227c20 */ /* 0x000fe20008410000 */
[----:B------:R-:W-:Y:S01]  /*1710*/  ISETP.GT.AND P3, PT, R6, 0x11, PT ;  /* 0x000000110600780c */ /* 0x000fe20003f64270 */
[----:B------:R-:W-:Y:S01]  /*1720*/  FMUL.FTZ R44, R44, UR6 ;  /* 0x000000062c2c7c20 */ /* 0x000fe20008410000 */
[----:B------:R-:W-:Y:S01]  /*1730*/  FMUL.FTZ R35, R35, UR6 ;  /* 0x0000000623237c20 */ /* 0x000fe20008410000 */
[----:B------:R-:W-:Y:S01]  /*1740*/  FMUL.FTZ R45, R45, UR6 ;  /* 0x000000062d2d7c20 */ /* 0x000fe20008410000 */
[----:B------:R-:W2:Y:S01]  /*1750*/  MUFU.TANH R29, R29 ;  /* 0x0000001d001d7308 */ /* 0x000ea20000002400 */
[----:B---3--:R-:W-:Y:S01]  /*1760*/  FSEL R8, R25, -INF , P1 ;  /* 0xff80000019087808 */ /* 0x008fe20000800000 */
[----:B------:R-:W-:Y:S01]  /*1770*/  FMUL.FTZ R38, R38, UR6 ;  /* 0x0000000626267c20 */ /* 0x000fe20008410000 */
[----:B------:R-:W-:Y:S01]  /*1780*/  FMUL.FTZ R39, R39, UR6 ;  /* 0x0000000627277c20 */ /* 0x000fe20008410000 */
[----:B------:R-:W-:Y:S01]  /*1790*/  FMUL.FTZ R48, R48, UR6 ;  /* 0x0000000630307c20 */ /* 0x000fe20008410000 */
[----:B------:R-:W-:Y:S01]  /*17a0*/  FMNMX.FTZ R12, R9, R8, !PT ;  /* 0x00000008090c7209 */ /* 0x000fe20007810000 */
[----:B------:R-:W-:Y:S01]  /*17b0*/  FMUL.FTZ R49, R49, UR6 ;  /* 0x0000000631317c20 */ /* 0x000fe20008410000 */
[----:B------:R-:W-:Y:S01]  /*17c0*/  FMUL.FTZ R42, R42, UR6 ;  /* 0x000000062a2a7c20 */ /* 0x000fe20008410000 */
[----:B------:R-:W3:Y:S01]  /*17d0*/  MUFU.TANH R32, R32 ;  /* 0x0000002000207308 */ /* 0x000ee20000002400 */
[----:B----4-:R-:W-:Y:S01]  /*17e0*/  FSEL R89, R28, -INF , P6 ;  /* 0xff8000001c597808 */ /* 0x010fe20003000000 */
[----:B------:R-:W-:Y:S01]  /*17f0*/  FMUL.FTZ R43, R43, UR6 ;  /* 0x000000062b2b7c20 */ /* 0x000fe20008410000 */
[----:B------:R-:W-:Y:S01]  /*1800*/  FMUL.FTZ R52, R52, UR6 ;  /* 0x0000000634347c20 */ /* 0x000fe20008410000 */
[----:B------:R-:W-:Y:S01]  /*1810*/  FMUL.FTZ R53, R53, UR6 ;  /* 0x0000000635357c20 */ /* 0x000fe20008410000 */
[----:B------:R-:W-:Y:S01]  /*1820*/  FMNMX.FTZ R12, R89, R12, !PT ;  /* 0x0000000c590c7209 */ /* 0x000fe20007810000 */
[----:B------:R-:W-:Y:S01]  /*1830*/  FMUL.FTZ R46, R46, UR6 ;  /* 0x000000062e2e7c20 */ /* 0x000fe20008410000 */
[----:B------:R-:W-:Y:S01]  /*1840*/  FMUL.FTZ R47, R47, UR6 ;  /* 0x000000062f2f7c20 */ /* 0x000fe20008410000 */
[----:B01----:R-:W0:Y:S01]  /*1850*/  MUFU.TANH R3, R26 ;  /* 0x0000001a00037308 */ /* 0x003e220000002400 */
[----:B--2---:R-:W-:Y:S01]  /*1860*/  FSEL R91, R29, -INF , P5 ;  /* 0xff8000001d5b7808 */ /* 0x004fe20002800000 */
[----:B------:R-:W-:Y:S01]  /*1870*/  FMUL.FTZ R56, R56, UR6 ;  /* 0x0000000638387c20 */ /* 0x000fe20008410000 */
[----:B------:R-:W-:Y:S01]  /*1880*/  FMUL.FTZ R57, R57, UR6 ;  /* 0x0000000639397c20 */ /* 0x000fe20008410000 */
[----:B------:R-:W-:Y:S01]  /*1890*/  FMUL.FTZ R50, R50, UR6 ;  /* 0x0000000632327c20 */ /* 0x000fe20008410000 */
[----:B------:R-:W-:Y:S01]  /*18a0*/  FMNMX.FTZ R12, R91, R12, !PT ;  /* 0x0000000c5b0c7209 */ /* 0x000fe20007810000 */
[----:B------:R-:W-:Y:S01]  /*18b0*/  FMUL.FTZ R51, R51, UR6 ;  /* 0x0000000633337c20 */ /* 0x000fe20008410000 */
[----:B------:R-:W-:Y:S01]  /*18c0*/  FMUL.FTZ R60, R60, UR6 ;  /* 0x000000063c3c7c20 */ /* 0x000fe20008410000 */
[----:B------:R-:W1:Y:S01]  /*18d0*/  MUFU.TANH R33, R33 ;  /* 0x0000002100217308 */ /* 0x000e620000002400 */
[----:B---3--:R-:W-:Y:S01]  /*18e0*/  FSEL R93, R32, -INF , P4 ;  /* 0xff800000205d7808 */ /* 0x008fe20002000000 */
        /* <DEDUP_REMOVED lines=27> */
[----:B------:R-:W-:Y:S01]  /*1aa0*/  FMUL.FTZ R77, R77, UR6 ;  /* 0x000000064d4d7c20 */ /* 0x000fe20008410000 */
        /* <DEDUP_REMOVED lines=12> */
[----:B------:R-:W-:Y:S01]  /*1b70*/  ULDC UR7, c[0x0][0x988] ;  /* 0x0002620000077ab9 */ /* 0x000fe20000000800 */
[----:B------:R-:W-:Y:S01]  /*1b80*/  ISETP.GT.AND P6, PT, R6, 0x20, PT ;  /* 0x000000200600780c */ /* 0x000fe20003fc4270 */
[----:B------:R-:W-:Y:S01]  /*1b90*/  FMUL.FTZ R78, R78, UR6 ;  /* 0x000000064e4e7c20 */ /* 0x000fe20008410000 */
[----:B------:R-:W-:Y:S01]  /*1ba0*/  P2R R10, PR, RZ, 0x1 ;  /* 0x00000001ff0a7803 */ /* 0x000fe20000000000 */
        /* <DEDUP_REMOVED lines=8> */
[----:B------:R-:W-:Y:S01]  /*1c30*/  UISETP.GE.AND UP0, UPT, UR50, 0x81, UPT ;  /* 0x000000813200788c */ /* 0x000fe2000bf06270 */
[----:B------:R-:W-:Y:S01]  /*1c40*/  R2UR UR6, R0 ;  /* 0x00000000000672ca */ /* 0x000fe200000e0000 */
        /* <DEDUP_REMOVED lines=9> */
[----:B------:R-:W-:Y:S01]  /*1ce0*/  UIADD3 UR6, UR6, 0x28840, URZ ;  /* 0x0002884006067890 */ /* 0x000fe2000fffe03f */
[----:B------:R-:W-:Y:S01]  /*1cf0*/  FMNMX.FTZ R12, R101, R12, !PT ;  /* 0x0000000c650c7209 */ /* 0x000fe20007810000 */
[--C-:B------:R-:W-:Y:S02]  /*1d00*/  IMAD.MOV.U32 R144, RZ, RZ, R151.reuse ;  /* 0x000000ffff907224 */ /* 0x100fe400078e0097 */
[----:B------:R-:W1:Y:S01]  /*1d10*/  MUFU.TANH R15, R35 ;  /* 0x00000023000f7308 */ /* 0x000e620000002400 */
[----:B--2---:R-:W-:Y:S01]  /*1d20*/  FSEL R13, R13, -INF , P4 ;  /* 0xff8000000d0d7808 */ /* 0x004fe20002000000 */
[----:B------:R-:W-:Y:S01]  /*1d30*/  UPRMT UR6, UR37, 0x654, UR6 ;  /* 0x0000065425067896 */ /* 0x000fe20008000006 */
[----:B------:R-:W-:Y:S01]  /*1d40*/  ISETP.GT.AND P4, PT, R6, 0x28, PT ;  /* 0x000000280600780c */ /* 0x000fe20003f84270 */
[----:B------:R-:W-:-:S02]  /*1d50*/  IMAD.MOV.U32 R142, RZ, RZ, R151 ;  /* 0x000000ffff8e7224 */ /* 0x000fc400078e0097 */
[--C-:B------:R-:W-:Y:S02]  /*1d60*/  IMAD.MOV.U32 R140, RZ, RZ, R151.reuse ;  /* 0x000000ffff8c7224 */ /* 0x100fe400078e0097 */
[----:B------:R-:W2:Y:S01]  /*1d70*/  MUFU.TANH R44, R44 ;  /* 0x0000002c002c7308 */ /* 0x000ea20000002400 */
[----:B0-----:R-:W-:Y:S01]  /*1d80*/  FSEL R103, R41, -INF , P5 ;  /* 0xff80000029677808 */ /* 0x001fe20002800000 */
[--C-:B------:R-:W-:Y:S01]  /*1d90*/  IMAD.MOV.U32 R138, RZ, RZ, R151.reuse ;  /* 0x000000ffff8a7224 */ /* 0x100fe200078e0097 */
[----:B------:R-:W-:Y:S01]  /*1da0*/  SYNCS.ARRIVE.TRANS64.RED.A1T0 RZ, [UR6], RZ ;  /* 0x000000ffffff79a7 */ /* 0x000fe20008100406 */
        /* <DEDUP_REMOVED lines=48> */
[----:B------:R-:W-:Y:S01]  /*20b0*/  IMAD.MOV.U32 R88, RZ, RZ, R151 ;  /* 0x000000ffff587224 */ /* 0x000fe200078e0097 */
        /* <DEDUP_REMOVED lines=99> */
[----:B------:R-:W-:Y:S02]  /*26f0*/  ISETP.GT.AND P1, PT, R6, 0x79, PT ;  /* 0x000000790600780c */ /* 0x000fe40003f24270 */
[----:B------:R-:W-:-:S03]  /*2700*/  MOV R6, UR7 ;  /* 0x0000000700067c02 */ /* 0x000fc60008000f00 */
[----:B------:R-:W2:Y:S01]  /*2710*/  MUFU.TANH R78, R78 ;  /* 0x0000004e004e7308 */ /* 0x000ea20000002400 */
[----:B0-----:R-:W-:-:S04]  /*2720*/  FSEL R145, R84, -INF , P2 ;  /* 0xff80000054917808 */ /* 0x001fc80001000000 */
[----:B------:R-:W-:-:S03]  /*2730*/  FMNMX.FTZ R12, R145, R12, !PT ;  /* 0x0000000c910c7209 */ /* 0x000fc60007810000 */
[----:B------:R-:W-:Y:S01]  /*2740*/  MUFU.TANH R79, R79 ;  /* 0x0000004f004f7308 */ /* 0x000fe20000002400 */
[----:B-1----:R-:W-:-:S04]  /*2750*/  FSEL R147, R85, -INF , P1 ;  /* 0xff80000055937808 */ /* 0x002fc80000800000 */
[----:B------:R-:W-:-:S03]  /*2760*/  FMNMX.FTZ R12, R147, R12, !PT ;  /* 0x0000000c930c7209 */ /* 0x000fc60007810000 */
[----:B------:R-:W-:Y:S01]  /*2770*/  MUFU.TANH R82, R82 ;  /* 0x0000005200527308 */ /* 0x000fe20000002400 */
[----:B--2---:R-:W-:Y:S01]  /*2780*/  FSEL R85, R78, -INF , P6 ;  /* 0xff8000004e557808 */ /* 0x004fe20003000000 */
[----:B------:R-:W0:Y:S06]  /*2790*/  SHFL.BFLY PT, R7, R12, 0x2, 0x1f ;  /* 0x0c401f000c077f89 */ /* 0x000e2c00000e0000 */
[----:B------:R-:W1:Y:S08]  /*27a0*/  MUFU.TANH R83, R83 ;  /* 0x0000005300537308 */ /* 0x000e700000002400 */
[----:B------:R-:W-:Y:S08]  /*27b0*/  MUFU.TANH R86, R86 ;  /* 0x0000005600567308 */ /* 0x000ff00000002400 */
[----:B------:R-:W2:Y:S01]  /*27c0*/  MUFU.TANH R87, R87 ;  /* 0x0000005700577308 */ /* 0x000ea20000002400 */
[----:B-1----:R-:W-:-:S02]  /*27d0*/  FSEL R83, R83, -INF , P3 ;  /* 0xff80000053537808 */ /* 0x002fc40001800000 */
[----:B0-----:R-:W-:-:S05]  /*27e0*/  FMNMX.FTZ R14, R12, R7, !PT ;  /* 0x000000070c0e7209 */ /* 0x001fca0007810000 */
[----:B------:R-:W0:Y:S01]  /*27f0*/  SHFL.BFLY PT, R7, R14, 0x1, 0x1f ;  /* 0x0c201f000e077f89 */ /* 0x000e2200000e0000 */
[----:B--2---:R-:W-:Y:S02]  /*2800*/  FSEL R87, R87, -INF , P1 ;  /* 0xff80000057577808 */ /* 0x004fe40000800000 */
[----:B0-----:R-:W-:-:S04]  /*2810*/  FMNMX.FTZ R7, R14, R7, !PT ;  /* 0x000000070e077209 */ /* 0x001fc80007810000 */
[C---:B------:R-:W-:Y:S01]  /*2820*/  FSETP.NEU.FTZ.AND P0, PT, R7.reuse, -INF , PT ;  /* 0xff8000000700780b */ /* 0x040fe20003f1d000 */
[----:B------:R-:W-:-:S05]  /*2830*/  FMUL.FTZ R20, R7, R6 ;  /* 0x0000000607147220 */ /* 0x000fca0000410000 */
[----:B------:R-:W-:Y:S02]  /*2840*/  FSEL R20, R20, RZ, P0 ;  /* 0x000000ff14147208 */ /* 0x000fe40000000000 */
[----:B------:R-:W-:-:S03]  /*2850*/  ISETP.NE.AND P0, PT, R10, RZ, PT ;  /* 0x000000ff0a00720c */ /* 0x000fc60003f05270 */
[--C-:B------:R-:W-:Y:S01]  /*2860*/  FFMA.FTZ R63, R8, R6, -R20.reuse ;  /* 0x00000006083f7223 */ /* 0x100fe20000010814 */
[----:B------:R-:W-:Y:S01]  /*2870*/  FMNMX.FTZ R8, R3, R4, !PT ;  /* 0x0000000403087209 */ /* 0x000fe20007810000 */
[-CC-:B------:R-:W-:Y:S01]  /*2880*/  FFMA.FTZ R158, R89, R6.reuse, -R20.reuse ;  /* 0x00000006599e7223 */ /* 0x180fe20000010814 */
[----:B------:R-:W-:Y:S01]  /*2890*/  FSEL R89, R79, -INF , P5 ;  /* 0xff8000004f597808 */ /* 0x000fe20002800000 */
[--C-:B------:R-:W-:Y:S01]  /*28a0*/  FFMA.FTZ R65, R91, R6, -R20.reuse ;  /* 0x000000065b417223 */ /* 0x100fe20000010814 */
[----:B------:R-:W-:Y:S01]  /*28b0*/  FMNMX.FTZ R8, R5, R8, !PT ;  /* 0x0000000805087209 */ /* 0x000fe20007810000 */
[-CC-:B------:R-:W-:Y:S01]  /*28c0*/  FFMA.FTZ R160, R93, R6.reuse, -R20.reuse ;  /* 0x000000065da07223 */ /* 0x180fe20000010814 */
[----:B------:R-:W-:Y:S01]  /*28d0*/  FSEL R91, R82, -INF , P4 ;  /* 0xff800000525b7808 */ /* 0x000fe20002000000 */
[--C-:B------:R-:W-:Y:S01]  /*28e0*/  FFMA.FTZ R156, R9, R6, -R20.reuse ;  /* 0x00000006099c7223 */ /* 0x100fe20000010814 */
[----:B------:R-:W-:Y:S01]  /*28f0*/  FMNMX.FTZ R8, R11, R8, !PT ;  /* 0x000000080b087209 */ /* 0x000fe20007810000 */
[----:B------:R-:W-:Y:S01]  /*2900*/  MUFU.EX2 R63, R63 ;  /* 0x0000003f003f7308 */ /* 0x000fe20000000800 */
[----:B------:R-:W-:Y:S01]  /*2910*/  FSEL R93, R86, -INF , P2 ;  /* 0xff800000565d7808 */ /* 0x000fe20001000000 */
        /* <DEDUP_REMOVED lines=18> */
[-CC-:B------:R-:W-:Y:S01]  /*2a40*/  FFMA.FTZ R172, R117, R6.reuse, -R20.reuse ;  /* 0x0000000675ac7223 */ /* 0x180fe20000010814 */
[-CC-:B------:R-:W-:Y:S01]  /*2a50*/  FFMA.FTZ R79, R119, R6.reuse, -R20.reuse ;  /* 0x00000006774f7223 */ /* 0x180fe20000010814 */
[--C-:B------:R-:W-:Y:S01]  /*2a60*/  FFMA.FTZ R174, R121, R6, -R20.reuse ;  /* 0x0000000679ae7223 */ /* 0x100fe20000010814 */
[----:B------:R-:W-:Y:S01]  /*2a70*/  FMNMX.FTZ R8, R29, R8, !PT ;  /* 0x000000081d087209 */ /* 0x000fe20007810000 */
[----:B------:R-:W2:Y:S01]  /*2a80*/  MUFU.EX2 R65, R65 ;  /* 0x0000004100417308 */ /* 0x000ea20000000800 */
[-CC-:B------:R-:W-:Y:S01]  /*2a90*/  FFMA.FTZ R81, R123, R6.reuse, -R20.reuse ;  /* 0x000000067b517223 */ /* 0x180fe20000010814 */
[--C-:B------:R-:W-:Y:S01]  /*2aa0*/  FFMA.FTZ R125, R125, R6, -R20.reuse ;  /* 0x000000067d7d7223 */ /* 0x100fe20000010814 */
[----:B------:R-:W-:Y:S01]  /*2ab0*/  FMNMX.FTZ R8, R31, R8, !PT ;  /* 0x000000081f087209 */ /* 0x000fe20007810000 */
[-CC-:B------:R-:W-:Y:S01]  /*2ac0*/  FFMA.FTZ R127, R127, R6.reuse, -R20.reuse ;  /* 0x000000067f7f7223 */ /* 0x180fe20000010814 */
[-CC-:B------:R-:W-:Y:S01]  /*2ad0*/  FFMA.FTZ R129, R129, R6.reuse, -R20.reuse ;  /* 0x0000000681817223 */ /* 0x180fe20000010814 */
[--C-:B------:R-:W-:Y:S01]  /*2ae0*/  FFMA.FTZ R131, R131, R6, -R20.reuse ;  /* 0x0000000683837223 */ /* 0x100fe20000010814 */
[----:B------:R-:W-:Y:S01]  /*2af0*/  FMNMX.FTZ R8, R33, R8, !PT ;  /* 0x0000000821087209 */ /* 0x000fe20007810000 */
[----:B------:R-:W3:Y:S01]  /*2b00*/  MUFU.EX2 R160, R160 ;  /* 0x000000a000a07308 */ /* 0x000ee20000000800 */
[-CC-:B------:R-:W-:Y:S01]  /*2b10*/  FFMA.FTZ R133, R133, R6.reuse, -R20.reuse ;  /* 0x0000000685857223 */ /* 0x180fe20000010814 */
[--C-:B------:R-:W-:Y:S01]  /*2b20*/  FFMA.FTZ R135, R135, R6, -R20.reuse ;  /* 0x0000000687877223 */ /* 0x100fe20000010814 */
[----:B------:R-:W-:Y:S01]  /*2b30*/  FMNMX.FTZ R8, R35, R8, !PT ;  /* 0x0000000823087209 */ /* 0x000fe20007810000 */
[-CC-:B------:R-:W-:Y:S01]  /*2b40*/  FFMA.FTZ R137, R137, R6.reuse, -R20.reuse ;  /* 0x0000000689897223 */ /* 0x180fe20000010814 */
[-CC-:B------:R-:W-:Y:S01]  /*2b50*/  FFMA.FTZ R139, R139, R6.reuse, -R20.reuse ;  /* 0x000000068b8b7223 */ /* 0x180fe20000010814 */
[--C-:B------:R-:W-:Y:S01]  /*2b60*/  FFMA.FTZ R141, R141, R6, -R20.reuse ;  /* 0x000000068d8d7223 */ /* 0x100fe20000010814 */
[----:B------:R-:W-:Y:S01]  /*2b70*/  FMNMX.FTZ R8, R37, R8, !PT ;  /* 0x0000000825087209 */ /* 0x000fe20007810000 */
[----:B------:R-:W4:Y:S01]  /*2b80*/  MUFU.EX2 R67, R67 ;  /* 0x0000004300437308 */ /* 0x000f220000000800 */
[-CC-:B------:R-:W-:Y:S01]  /*2b90*/  FFMA.FTZ R143, R143, R6.reuse, -R20.reuse ;  /* 0x000000068f8f7223 */ /* 0x180fe20000010814 */
[--C-:B------:R-:W-:Y:S01]  /*2ba0*/  FFMA.FTZ R145, R145, R6, -R20.reuse ;  /* 0x0000000691917223 */ /* 0x100fe20000010814 */
[----:B------:R-:W-:Y:S01]  /*2bb0*/  FMNMX.FTZ R8, R39, R8, !PT ;  /* 0x0000000827087209 */ /* 0x000fe20007810000 */
[----:B------:R-:W-:Y:S01]  /*2bc0*/  FFMA.FTZ R20, R147, R6, -R20 ;  /* 0x0000000693147223 */ /* 0x000fe20000010814 */
[-C--:B------:R-:W-:Y:S01]  /*2bd0*/  MOV R147, R151.reuse ;  /* 0x0000009700937202 */ /* 0x080fe20000000f00 */
[--C-:B------:R-:W-:Y:S01]  /*2be0*/  IMAD.MOV.U32 R121, RZ, RZ, R151.reuse ;  /* 0x000000ffff797224 */ /* 0x100fe200078e0097 */
[----:B------:R-:W-:Y:S01]  /*2bf0*/  FMNMX.FTZ R8, R41, R8, !PT ;  /* 0x0000000829087209 */ /* 0x000fe20007810000 */
[----:B------:R-:W5:Y:S01]  /*2c00*/  MUFU.EX2 R162, R162 ;  /* 0x000000a200a27308 */ /* 0x000f620000000800 */
[-C--:B------:R-:W-:Y:S01]  /*2c10*/  MOV R123, R151.reuse ;  /* 0x00000097007b7202 */ /* 0x080fe20000000f00 */
[--C-:B------:R-:W-:Y:S01]  /*2c20*/  IMAD.MOV.U32 R117, RZ, RZ, R151.reuse ;  /* 0x000000ffff757224 */ /* 0x100fe200078e0097 */
[----:B------:R-:W-:Y:S01]  /*2c30*/  FMNMX.FTZ R8, R43, R8, !PT ;  /* 0x000000082b087209 */ /* 0x000fe20007810000 */
[--C-:B------:R-:W-:Y:S01]  /*2c40*/  IMAD.MOV.U32 R113, RZ, RZ, R151.reuse ;  /* 0x000000ffff717224 */ /* 0x100fe200078e0097 */
[-C--:B------:R-:W-:Y:S01]  /*2c50*/  MOV R119, R151.reuse ;  /* 0x0000009700777202 */ /* 0x080fe20000000f00 */
[--C-:B------:R-:W-:Y:S01]  /*2c60*/  IMAD.MOV.U32 R109, RZ, RZ, R151.reuse ;  /* 0x000000ffff6d7224 */ /* 0x100fe200078e0097 */
[----:B------:R-:W-:Y:S01]  /*2c70*/  FMNMX.FTZ R8, R45, R8, !PT ;  /* 0x000000082d087209 */ /* 0x000fe20007810000 */
[----:B------:R-:W-:Y:S01]  /*2c80*/  MUFU.EX2 R69, R69 ;  /* 0x0000004500457308 */ /* 0x000fe20000000800 */
[-C--:B------:R-:W-:Y:S01]  /*2c90*/  MOV R115, R151.reuse ;  /* 0x0000009700737202 */ /* 0x080fe20000000f00 */
[--C-:B------:R-:W-:Y:S01]  /*2ca0*/  IMAD.MOV.U32 R105, RZ, RZ, R151.reuse ;  /* 0x000000ffff697224 */ /* 0x100fe200078e0097 */
[----:B------:R-:W-:Y:S01]  /*2cb0*/  FMNMX.FTZ R8, R47, R8, !PT ;  /* 0x000000082f087209 */ /* 0x000fe20007810000 */
[--C-:B------:R-:W-:Y:S01]  /*2cc0*/  IMAD.MOV.U32 R101, RZ, RZ, R151.reuse ;  /* 0x000000ffff657224 */ /* 0x100fe200078e0097 */
[-C--:B------:R-:W-:Y:S01]  /*2cd0*/  MOV R111, R151.reuse ;  /* 0x00000097006f7202 */ /* 0x080fe20000000f00 */
[----:B------:R-:W-:Y:S01]  /*2ce0*/  IMAD.MOV.U32 R97, RZ, RZ, R151 ;  /* 0x000000ffff617224 */ /* 0x000fe200078e0097 */
[----:B------:R-:W-:Y:S01]  /*2cf0*/  FMNMX.FTZ R8, R49, R8, !PT ;  /* 0x0000000831087209 */ /* 0x000fe20007810000 */
[----:B------:R-:W-:Y:S01]  /*2d00*/  MUFU.EX2 R164, R164 ;  /* 0x000000a400a47308 */ /* 0x000fe20000000800 */
[----:B------:R-:W-:-:S02]  /*2d10*/  MOV R107, R151 ;  /* 0x00000097006b7202 */ /* 0x000fc40000000f00 */
[----:B------:R-:W-:Y:S02]  /*2d20*/  FMNMX.FTZ R8, R51, R8, !PT ;  /* 0x0000000833087209 */ /* 0x000fe40007810000 */
[-C--:B------:R-:W-:Y:S02]  /*2d30*/  MOV R103, R151.reuse ;  /* 0x0000009700677202 */ /* 0x080fe40000000f00 */
[----:B------:R-:W-:Y:S01]  /*2d40*/  FMNMX.FTZ R8, R53, R8, !PT ;  /* 0x0000000835087209 */ /* 0x000fe20007810000 */
[----:B------:R-:W-:Y:S01]  /*2d50*/  MUFU.EX2 R71, R71 ;  /* 0x0000004700477308 */ /* 0x000fe20000000800 */
[-C--:B------:R-:W-:Y:S02]  /*2d60*/  MOV R99, R151.reuse ;  /* 0x0000009700637202 */ /* 0x080fe40000000f00 */
[----:B------:R-:W-:Y:S02]  /*2d70*/  FMNMX.FTZ R8, R55, R8, !PT ;  /* 0x0000000837087209 */ /* 0x000fe40007810000 */
[----:B------:R-:W-:-:S02]  /*2d80*/  MOV R95, R151 ;  /* 0x00000097005f7202 */ /* 0x000fc40000000f00 */
        /* <DEDUP_REMOVED lines=23> */
[----:B------:R1:W-:Y:S01]  /*2f00*/  MUFU.EX2 R176, R127 ;  /* 0x0000007f00b07308 */ /* 0x0003e20000000800 */
[----:B0-----:R-:W-:-:S04]  /*2f10*/  FMNMX.FTZ R9, R10, R9, !PT ;  /* 0x000000090a097209 */ /* 0x001fc80007810000 */
[C---:B------:R-:W-:Y:S01]  /*2f20*/  FSETP.NEU.FTZ.AND P1, PT, R9.reuse, -INF , PT ;  /* 0xff8000000900780b */ /* 0x040fe20003f3d000 */
[----:B------:R-:W-:Y:S02]  /*2f30*/  FMUL.FTZ R8, R9, R6 ;  /* 0x0000000609087220 */ /* 0x000fe40000410000 */
[----:B------:R-:W-:Y:S01]  /*2f40*/  MUFU.EX2 R129, R129 ;  /* 0x0000008100817308 */ /* 0x000fe20000000800 */
[----:B-1----:R-:W-:Y:S02]  /*2f50*/  MOV R127, R151 ;  /* 0x00000097007f7202 */ /* 0x002fe40000000f00 */
[----:B------:R-:W-:Y:S02]  /*2f60*/  FSEL R8, R8, RZ, P1 ;  /* 0x000000ff08087208 */ /* 0x000fe40000800000 */
[----:B------:R-:W-:-:S03]  /*2f70*/  PLOP3.LUT P1, PT, PT, PT, UP0, 0x80, 0x0 ;  /* 0x000000000000781c */ /* 0x000fc60003f2f008 */
        /* <DEDUP_REMOVED lines=21> */
[----:B--2---:R-:W-:Y:S01]  /*30d0*/  FADD.FTZ R11, R65, R32 ;  /* 0x00000020410b7221 */ /* 0x004fe20000010000 */
[-CC-:B------:R-:W-:Y:S01]  /*30e0*/  FFMA.FTZ R43, R43, R6.reuse, -R8.reuse ;  /* 0x000000062b2b7223 */ /* 0x180fe20000010808 */
[-CC-:B------:R-:W-:Y:S01]  /*30f0*/  FFMA.FTZ R45, R45, R6.reuse, -R8.reuse ;  /* 0x000000062d2d7223 */ /* 0x180fe20000010808 */
[-CC-:B------:R-:W-:Y:S01]  /*3100*/  FFMA.FTZ R47, R47, R6.reuse, -R8.reuse ;  /* 0x000000062f2f7223 */ /* 0x180fe20000010808 */
[----:B---3--:R-:W-:Y:S01]  /*3110*/  FADD.FTZ R34, R160, R11 ;  /* 0x0000000ba0227221 */ /* 0x008fe20000010000 */
[-CC-:B------:R-:W-:Y:S01]  /*3120*/  FFMA.FTZ R49, R49, R6.reuse, -R8.reuse ;  /* 0x0000000631317223 */ /* 0x180fe20000010808 */
[-C--:B------:R-:W-:Y:S01]  /*3130*/  FFMA.FTZ R51, R51, R6.reuse, -R8 ;  /* 0x0000000633337223 */ /* 0x080fe20000010808 */
[----:B------:R-:W1:Y:S01]  /*3140*/  MUFU.EX2 R5, R5 ;  /* 0x0000000500057308 */ /* 0x000e620000000800 */
[----:B----4-:R-:W-:Y:S01]  /*3150*/  FADD.FTZ R11, R67, R34 ;  /* 0x00000022430b7221 */ /* 0x010fe20000010000 */
[-CC-:B------:R-:W-:Y:S01]  /*3160*/  FFMA.FTZ R53, R53, R6.reuse, -R8.reuse ;  /* 0x0000000635357223 */ /* 0x180fe20000010808 */
[-CC-:B------:R-:W-:Y:S01]  /*3170*/  FFMA.FTZ R55, R55, R6.reuse, -R8.reuse ;  /* 0x0000000637377223 */ /* 0x180fe20000010808 */
[-CC-:B------:R-:W-:Y:S01]  /*3180*/  FFMA.FTZ R57, R57, R6.reuse, -R8.reuse ;  /* 0x0000000639397223 */ /* 0x180fe20000010808 */
[----:B-----5:R-:W-:Y:S01]  /*3190*/  FADD.FTZ R36, R162, R11 ;  /* 0x0000000ba2247221 */ /* 0x020fe20000010000 */
[-CC-:B------:R-:W-:Y:S01]  /*31a0*/  FFMA.FTZ R59, R59, R6.reuse, -R8.reuse ;  /* 0x000000063b3b7223 */ /* 0x180fe20000010808 */
[-C--:B------:R-:W-:Y:S01]  /*31b0*/  FFMA.FTZ R61, R61, R6.reuse, -R8 ;  /* 0x000000063d3d7223 */ /* 0x080fe20000010808 */
[----:B------:R-:W2:Y:S01]  /*31c0*/  MUFU.EX2 R13, R13 ;  /* 0x0000000d000d7308 */ /* 0x000ea20000000800 */
[----:B0-----:R-:W-:Y:S01]  /*31d0*/  FADD.FTZ R34, R3, R4 ;  /* 0x0000000403227221 */ /* 0x001fe20000010000 */
[-CC-:B------:R-:W-:Y:S01]  /*31e0*/  FFMA.FTZ R85, R85, R6.reuse, -R8.reuse ;  /* 0x0000000655557223 */ /* 0x180fe20000010808 */
[-CC-:B------:R-:W-:Y:S01]  /*31f0*/  FFMA.FTZ R89, R89, R6.reuse, -R8.reuse ;  /* 0x0000000659597223 */ /* 0x180fe20000010808 */
[-CC-:B------:R-:W-:Y:S01]  /*3200*/  FFMA.FTZ R91, R91, R6.reuse, -R8.reuse ;  /* 0x000000065b5b7223 */ /* 0x180fe20000010808 */
[-CC-:B------:R-:W-:Y:S01]  /*3210*/  FFMA.FTZ R83, R83, R6.reuse, -R8.reuse ;  /* 0x0000000653537223 */ /* 0x180fe20000010808 */
[-CC-:B------:R-:W-:Y:S01]  /*3220*/  FFMA.FTZ R93, R93, R6.reuse, -R8.reuse ;  /* 0x000000065d5d7223 */ /* 0x180fe20000010808 */
[----:B------:R-:W-:Y:S01]  /*3230*/  FFMA.FTZ R87, R87, R6, -R8 ;  /* 0x0000000657577223 */ /* 0x000fe20000010808 */
[----:B------:R0:W3:Y:S01]  /*3240*/  MUFU.EX2 R12, R15 ;  /* 0x0000000f000c7308 */ /* 0x0000e20000000800 */
[----:B-1----:R-:W-:Y:S01]  /*3250*/  FADD.FTZ R11, R5, R34 ;  /* 0x00000022050b7221 */ /* 0x002fe20000010000 */
[----:B------:R-:W-:-:S02]  /*3260*/  F2FP.F16.F32.PACK_AB R157, R4, R3 ;  /* 0x00000003049d723e */ /* 0x000fc400000000ff */
[C---:B------:R-:W-:Y:S02]  /*3270*/  F2FP.F16.F32.PACK_AB R159, R10.reuse, R5 ;  /* 0x000000050a9f723e */ /* 0x040fe400000000ff */
[----:B------:R-:W-:Y:S02]  /*3280*/  F2FP.F16.F32.PACK_AB R156, R63, R156 ;  /* 0x0000009c3f9c723e */ /* 0x000fe400000000ff */
[----:B------:R-:W1:Y:S01]  /*3290*/  MUFU.EX2 R21, R21 ;  /* 0x0000001500157308 */ /* 0x000e620000000800 */
[----:B0-----:R-:W-:Y:S01]  /*32a0*/  FADD.FTZ R15, R69, R36 ;  /* 0x00000024450f7221 */ /* 0x001fe20000010000 */
[----:B------:R-:W-:Y:S01]  /*32b0*/  FADD.FTZ R36, R10, R11 ;  /* 0x0000000b0a247221 */ /* 0x000fe20000010000 */
[----:B------:R-:W-:Y:S02]  /*32c0*/  F2FP.F16.F32.PACK_AB R158, R65, R158 ;  /* 0x0000009e419e723e */ /* 0x000fe400000000ff */
[----:B------:R-:W-:Y:S01]  /*32d0*/  FADD.FTZ R38, R164, R15 ;  /* 0x0000000fa4267221 */ /* 0x000fe20000010000 */
[----:B--2---:R-:W-:Y:S01]  /*32e0*/  FADD.FTZ R11, R13, R36 ;  /* 0x000000240d0b7221 */ /* 0x004fe20000010000 */
[----:B------:R-:W-:Y:S01]  /*32f0*/  F2FP.F16.F32.PACK_AB R160, R67, R160 ;  /* 0x000000a043a0723e */ /* 0x000fe200000000ff */
[----:B------:R-:W0:Y:S01]  /*3300*/  MUFU.EX2 R14, R25 ;  /* 0x00000019000e7308 */ /* 0x000e220000000800 */
[----:B------:R-:W-:Y:S01]  /*3310*/  FADD.FTZ R15, R71, R38 ;  /* 0x00000026470f7221 */ /* 0x000fe20000010000 */
[----:B---3--:R-:W-:Y:S01]  /*3320*/  FADD.FTZ R36, R12, R11 ;  /* 0x0000000b0c247221 */ /* 0x008fe20000010000 */
[----:B------:R-:W-:-:S02]  /*3330*/  F2FP.F16.F32.PACK_AB R162, R69, R162 ;  /* 0x000000a245a2723e */ /* 0x000fc400000000ff */
[----:B------:R-:W-:Y:S01]  /*3340*/  FADD.FTZ R38, R166, R15 ;  /* 0x0000000fa6267221 */ /* 0x000fe20000010000 */
[----:B------:R-:W-:Y:S02]  /*3350*/  F2FP.F16.F32.PACK_AB R164, R71, R164 ;  /* 0x000000a447a4723e */ /* 0x000fe400000000ff */
[----:B------:R-:W2:Y:S01]  /*3360*/  MUFU.EX2 R27, R27 ;  /* 0x0000001b001b7308 */ /* 0x000ea20000000800 */
[----:B------:R-:W-:Y:S01]  /*3370*/  FADD.FTZ R15, R73, R38 ;  /* 0x00000026490f7221 */ /* 0x000fe20000010000 */
[----:B-1----:R-:W-:Y:S01]  /*3380*/  FADD.FTZ R11, R21, R36 ;  /* 0x00000024150b7221 */ /* 0x002fe20000010000 */
[----:B------:R-:W-:Y:S02]  /*3390*/  F2FP.F16.F32.PACK_AB R166, R73, R166 ;  /* 0x000000a649a6723e */ /* 0x000fe400000000ff */
[----:B------:R-:W-:Y:S01]  /*33a0*/  FADD.FTZ R40, R168, R15 ;  /* 0x0000000fa8287221 */ /* 0x000fe20000010000 */
[C---:B------:R-:W-:Y:S02]  /*33b0*/  F2FP.F16.F32.PACK_AB R168, R75.reuse, R168 ;  /* 0x000000a84ba8723e */ /* 0x040fe400000000ff */
[----:B------:R-:W1:Y:S01]  /*33c0*/  MUFU.EX2 R24, R29 ;  /* 0x0000001d00187308 */ /* 0x000e620000000800 */
[----:B0-----:R-:W-:Y:S01]  /*33d0*/  FADD.FTZ R38, R14, R11 ;  /* 0x0000000b0e267221 */ /* 0x001fe20000010000 */
[----:B------:R-:W-:Y:S01]  /*33e0*/  FADD.FTZ R15, R75, R40 ;  /* 0x000000284b0f7221 */ /* 0x000fe20000010000 */
[----:B------:R-:W-:-:S02]  /*33f0*/  F2FP.F16.F32.PACK_AB R161, R12, R13 ;  /* 0x0000000d0ca1723e */ /* 0x000fc400000000ff */
[----:B------:R-:W-:-:S03]  /*3400*/  F2FP.F16.F32.PACK_AB R163, R14, R21 ;  /* 0x000000150ea3723e */ /* 0x000fc600000000ff */
[----:B------:R-:W0:Y:S01]  /*3410*/  MUFU.EX2 R31, R31 ;  /* 0x0000001f001f7308 */ /* 0x000e220000000800 */
[----:B--2---:R-:W-:Y:S01]  /*3420*/  FADD.FTZ R11, R27, R38 ;  /* 0x000000261b0b7221 */ /* 0x004fe20000010000 */
[----:B------:R-:W-:Y:S01]  /*3430*/  FADD.FTZ R38, R170, R15 ;  /* 0x0000000faa267221 */ /* 0x000fe20000010000 */
[----:B------:R-:W-:-:S03]  /*3440*/  F2FP.F16.F32.PACK_AB R170, R77, R170 ;  /* 0x000000aa4daa723e */ /* 0x000fc600000000ff */
[----:B------:R-:W-:Y:S02]  /*3450*/  FADD.FTZ R15, R77, R38 ;  /* 0x000000264d0f7221 */ /* 0x000fe40000010000 */
[----:B------:R-:W2:Y:S01]  /*3460*/  MUFU.EX2 R26, R33 ;  /* 0x00000021001a7308 */ /* 0x000ea20000000800 */
[----:B-1----:R-:W-:Y:S01]  /*3470*/  FADD.FTZ R0, R24, R11 ;  /* 0x0000000b18007221 */ /* 0x002fe20000010000 */
[----:B------:R-:W-:Y:S01]  /*3480*/  FADD.FTZ R40, R172, R15 ;  /* 0x0000000fac287221 */ /* 0x000fe20000010000 */
[C---:B------:R-:W-:Y:S02]  /*3490*/  F2FP.F16.F32.PACK_AB R172, R79.reuse, R172 ;  /* 0x000000ac4fac723e */ /* 0x040fe400000000ff */
[----:B------:R-:W-:Y:S01]  /*34a0*/  F2FP.F16.F32.PACK_AB R165, R24, R27 ;  /* 0x0000001b18a5723e */ /* 0x000fe200000000ff */
[----:B------:R-:W-:Y:S02]  /*34b0*/  FADD.FTZ R15, R79, R40 ;  /* 0x000000284f0f7221 */ /* 0x000fe40000010000 */
[----:B------:R-:W1:Y:S01]  /*34c0*/  MUFU.EX2 R35, R35 ;  /* 0x0000002300237308 */ /* 0x000e620000000800 */
[----:B0-----:R-:W-:Y:S01]  /*34d0*/  FADD.FTZ R11, R31, R0 ;  /* 0x000000001f0b7221 */ /* 0x001fe20000010000 */
[----:B------:R-:W-:Y:S01]  /*34e0*/  FADD.FTZ R40, R174, R15 ;  /* 0x0000000fae287221 */ /* 0x000fe20000010000 */
[----:B------:R-:W-:-:S03]  /*34f0*/  F2FP.F16.F32.PACK_AB R174, R81, R174 ;  /* 0x000000ae51ae723e */ /* 0x000fc600000000ff */
[----:B------:R-:W-:Y:S02]  /*3500*/  FADD.FTZ R40, R81, R40 ;  /* 0x0000002851287221 */ /* 0x000fe40000010000 */
[----:B------:R-:W0:Y:S01]  /*3510*/  MUFU.EX2 R28, R37 ;  /* 0x00000025001c7308 */ /* 0x000e220000000800 */
[C---:B--2---:R-:W-:Y:S01]  /*3520*/  FADD.FTZ R0, R26.reuse, R11 ;  /* 0x0000000b1a007221 */ /* 0x044fe20000010000 */
[----:B------:R-:W-:Y:S01]  /*3530*/  FADD.FTZ R15, R125, R40 ;  /* 0x000000287d0f7221 */ /* 0x000fe20000010000 */
[----:B------:R-:W-:-:S03]  /*3540*/  F2FP.F16.F32.PACK_AB R167, R26, R31 ;  /* 0x0000001f1aa7723e */ /* 0x000fc600000000ff */
[C---:B------:R-:W-:Y:S01]  /*3550*/  FADD.FTZ R40, R176.reuse, R15 ;  /* 0x0000000fb0287221 */ /* 0x040fe20000010000 */
[----:B------:R-:W-:Y:S01]  /*3560*/  F2FP.F16.F32.PACK_AB R176, R176, R125 ;  /* 0x0000007db0b0723e */ /* 0x000fe200000000ff */
[----:B------:R-:W2:Y:S01]  /*3570*/  MUFU.EX2 R39, R39 ;  /* 0x0000002700277308 */ /* 0x000ea20000000800 */
[----:B-1----:R-:W-:Y:S01]  /*3580*/  FADD.FTZ R11, R35, R0 ;  /* 0x00000000230b7221 */ /* 0x002fe20000010000 */
[----:B------:R-:W-:Y:S01]  /*3590*/  FADD.FTZ R15, R129, R40 ;  /* 0x00000028810f7221 */ /* 0x000fe20000010000 */
[----:B------:R-:W-:-:S05]  /*35a0*/  IMAD.MOV.U32 R125, RZ, RZ, R151 ;  /* 0x000000ffff7d7224 */ /* 0x000fca00078e0097 */
[----:B------:R-:W1:Y:S01]  /*35b0*/  MUFU.EX2 R30, R41 ;  /* 0x00000029001e7308 */ /* 0x000e620000000800 */
[C---:B0-----:R-:W-:Y:S01]  /*35c0*/  FADD.FTZ R0, R28.reuse, R11 ;  /* 0x0000000b1c007221 */ /* 0x041fe20000010000 */
[----:B------:R-:W-:-:S06]  /*35d0*/  F2FP.F16.F32.PACK_AB R169, R28, R35 ;  /* 0x000000231ca9723e */ /* 0x000fcc00000000ff */
[----:B------:R-:W0:Y:S01]  /*35e0*/  MUFU.EX2 R43, R43 ;  /* 0x0000002b002b7308 */ /* 0x000e220000000800 */
[----:B--2---:R-:W-:-:S07]  /*35f0*/  FADD.FTZ R11, R39, R0 ;  /* 0x00000000270b7221 */ /* 0x004fce0000010000 */
[----:B------:R-:W2:Y:S01]  /*3600*/  MUFU.EX2 R32, R45 ;  /* 0x0000002d00207308 */ /* 0x000ea20000000800 */
[C---:B-1----:R-:W-:Y:S01]  /*3610*/  FADD.FTZ R0, R30.reuse, R11 ;  /* 0x0000000b1e007221 */ /* 0x042fe20000010000 */
[----:B------:R-:W-:-:S06]  /*3620*/  F2FP.F16.F32.PACK_AB R171, R30, R39 ;  /* 0x000000271eab723e */ /* 0x000fcc00000000ff */
[----:B------:R1:W3:Y:S01]  /*3630*/  MUFU.EX2 R178, R131 ;  /* 0x0000008300b27308 */ /* 0x0002e20000000800 */
[----:B0-----:R-:W-:-:S07]  /*3640*/  FADD.FTZ R11, R43, R0 ;  /* 0x000000002b0b7221 */ /* 0x001fce0000010000 */
[----:B------:R-:W0:Y:S01]  /*3650*/  MUFU.EX2 R47, R47 ;  /* 0x0000002f002f7308 */ /* 0x000e220000000800 */
[C---:B--2---:R-:W-:Y:S01]  /*3660*/  FADD.FTZ R0, R32.reuse, R11 ;  /* 0x0000000b20007221 */ /* 0x044fe20000010000 */
[----:B------:R-:W-:Y:S02]  /*3670*/  F2FP.F16.F32.PACK_AB R173, R32, R43 ;  /* 0x0000002b20ad723e */ /* 0x000fe400000000ff */
[----:B-1----:R-:W-:-:S04]  /*3680*/  MOV R131, R151 ;  /* 0x0000009700837202 */ /* 0x002fc80000000f00 */
[----:B------:R-:W1:Y:S01]  /*3690*/  MUFU.EX2 R133, R133 ;  /* 0x0000008500857308 */ /* 0x000e620000000800 */
[C---:B---3--:R-:W-:Y:S01]  /*36a0*/  FADD.FTZ R40, R178.reuse, R15 ;  /* 0x0000000fb2287221 */ /* 0x048fe20000010000 */
[----:B------:R-:W-:Y:S01]  /*36b0*/  F2FP.F16.F32.PACK_AB R178, R178, R129 ;  /* 0x00000081b2b2723e */ /* 0x000fe200000000ff */
[----:B------:R-:W-:-:S05]  /*36c0*/  IMAD.MOV.U32 R129, RZ, RZ, R151 ;  /* 0x000000ffff817224 */ /* 0x000fca00078e0097 */
[----:B------:R-:W2:Y:S01]  /*36d0*/  MUFU.EX2 R34, R49 ;  /* 0x0000003100227308 */ /* 0x000ea20000000800 */
[----:B0-----:R-:W-:-:S07]  /*36e0*/  FADD.FTZ R11, R47, R0 ;  /* 0x000000002f0b7221 */ /* 0x001fce0000010000 */
[----:B------:R0:W3:Y:S01]  /*36f0*/  MUFU.EX2 R180, R135 ;  /* 0x0000008700b47308 */ /* 0x0000e20000000800 */
[----:B-1----:R-:W-:-:S07]  /*3700*/  FADD.FTZ R15, R133, R40 ;  /* 0x00000028850f7221 */ /* 0x002fce0000010000 */
[----:B------:R-:W1:Y:S01]  /*3710*/  MUFU.EX2 R51, R51 ;  /* 0x0000003300337308 */ /* 0x000e620000000800 */
[C---:B--2---:R-:W-:Y:S01]  /*3720*/  FADD.FTZ R0, R34.reuse, R11 ;  /* 0x0000000b22007221 */ /* 0x044fe20000010000 */
[----:B------:R-:W-:Y:S02]  /*3730*/  F2FP.F16.F32.PACK_AB R175, R34, R47 ;  /* 0x0000002f22af723e */ /* 0x000fe400000000ff */
[----:B0-----:R-:W-:-:S04]  /*3740*/  MOV R135, R151 ;  /* 0x0000009700877202 */ /* 0x001fc80000000f00 */
[----:B------:R-:W0:Y:S01]  /*3750*/  MUFU.EX2 R137, R137 ;  /* 0x0000008900897308 */ /* 0x000e220000000800 */
[C---:B---3--:R-:W-:Y:S01]  /*3760*/  FADD.FTZ R42, R180.reuse, R15 ;  /* 0x0000000fb42a7221 */ /* 0x048fe20000010000 */
[----:B------:R-:W-:Y:S01]  /*3770*/  F2FP.F16.F32.PACK_AB R180, R180, R133 ;  /* 0x00000085b4b4723e */ /* 0x000fe200000000ff */
[----:B------:R-:W-:-:S05]  /*3780*/  IMAD.MOV.U32 R133, RZ, RZ, R151 ;  /* 0x000000ffff857224 */ /* 0x000fca00078e0097 */
[----:B------:R-:W2:Y:S01]  /*3790*/  MUFU.EX2 R36, R53 ;  /* 0x0000003500247308 */ /* 0x000ea20000000800 */
[----:B-1----:R-:W-:-:S07]  /*37a0*/  FADD.FTZ R11, R51, R0 ;  /* 0x00000000330b7221 */ /* 0x002fce0000010000 */
        /* <DEDUP_REMOVED lines=24> */
[----:B------:R-:W1:Y:S01]  /*3930*/  MUFU.EX2 R85, R85 ;  /* 0x0000005500557308 */ /* 0x000e620000000800 */
[----:B0-----:R-:W-:-:S07]  /*3940*/  FADD.FTZ R15, R145, R44 ;  /* 0x0000002c910f7221 */ /* 0x001fce0000010000 */
[----:B------:R0:W3:Y:S01]  /*3950*/  MUFU.EX2 R40, R89 ;  /* 0x0000005900287308 */ /* 0x0000e20000000800 */
[C---:B--2---:R-:W-:Y:S01]  /*3960*/  FADD.FTZ R44, R8.reuse, R11 ;  /* 0x0000000b082c7221 */ /* 0x044fe20000010000 */
[----:B------:R-:W-:-:S06]  /*3970*/  F2FP.F16.F32.PACK_AB R181, R8, R59 ;  /* 0x0000003b08b5723e */ /* 0x000fcc00000000ff */
[----:B------:R-:W2:Y:S01]  /*3980*/  MUFU.EX2 R91, R91 ;  /* 0x0000005b005b7308 */ /* 0x000ea20000000800 */
[----:B-1----:R-:W-:Y:S01]  /*3990*/  FADD.FTZ R3, R85, R44 ;  /* 0x0000002c55037221 */ /* 0x002fe20000010000 */
[----:B0-----:R-:W-:-:S06]  /*39a0*/  IMAD.MOV.U32 R89, RZ, RZ, R151 ;  /* 0x000000ffff597224 */ /* 0x001fcc00078e0097 */
[----:B------:R-:W0:Y:S01]  /*39b0*/  MUFU.EX2 R42, R83 ;  /* 0x00000053002a7308 */ /* 0x000e220000000800 */
[C---:B---3--:R-:W-:Y:S01]  /*39c0*/  FADD.FTZ R10, R40.reuse, R3 ;  /* 0x00000003280a7221 */ /* 0x048fe20000010000 */
[----:B------:R-:W-:-:S06]  /*39d0*/  F2FP.F16.F32.PACK_AB R183, R40, R85 ;  /* 0x0000005528b7723e */ /* 0x000fcc00000000ff */
[----:B------:R-:W1:Y:S01]  /*39e0*/  MUFU.EX2 R93, R93 ;  /* 0x0000005d005d7308 */ /* 0x000e620000000800 */
[----:B--2---:R-:W-:-:S07]  /*39f0*/  FADD.FTZ R3, R91, R10 ;  /* 0x0000000a5b037221 */ /* 0x004fce0000010000 */
[----:B------:R-:W2:Y:S01]  /*3a00*/  MUFU.EX2 R20, R20 ;  /* 0x0000001400147308 */ /* 0x000ea20000000800 */
[C---:B0-----:R-:W-:Y:S01]  /*3a10*/  FADD.FTZ R10, R42.reuse, R3 ;  /* 0x000000032a0a7221 */ /* 0x041fe20000010000 */
[----:B------:R-:W-:Y:S02]  /*3a20*/  F2FP.F16.F32.PACK_AB R185, R42, R91 ;  /* 0x0000005b2ab9723e */ /* 0x000fe400000000ff */
[----:B------:R-:W-:-:S04]  /*3a30*/  MOV R91, R151 ;  /* 0x00000097005b7202 */ /* 0x000fc80000000f00 */
[----:B------:R-:W0:Y:S01]  /*3a40*/  MUFU.EX2 R4, R87 ;  /* 0x0000005700047308 */ /* 0x000e220000000800 */
[----:B-1----:R-:W-:Y:S01]  /*3a50*/  FADD.FTZ R3, R93, R10 ;  /* 0x0000000a5d037221 */ /* 0x002fe20000010000 */
[C---:B--2---:R-:W-:Y:S01]  /*3a60*/  F2FP.F16.F32.PACK_AB R186, R20.reuse, R145 ;  /* 0x0000009114ba723e */ /* 0x044fe200000000ff */
[----:B------:R-:W-:Y:S01]  /*3a70*/  FADD.FTZ R0, R20, R15 ;  /* 0x0000000f14007221 */ /* 0x000fe20000010000 */
[----:B------:R-:W-:Y:S01]  /*3a80*/  IMAD.MOV.U32 R145, RZ, RZ, R151 ;  /* 0x000000ffff917224 */ /* 0x000fe200078e0097 */
[C---:B0-----:R-:W-:Y:S01]  /*3a90*/  F2FP.F16.F32.PACK_AB R187, R4.reuse, R93 ;  /* 0x0000005d04bb723e */ /* 0x041fe200000000ff */
[----:B------:R-:W-:Y:S01]  /*3aa0*/  FADD.FTZ R3, R4, R3 ;  /* 0x0000000304037221 */ /* 0x000fe20000010000 */
[----:B------:R-:W-:Y:S01]  /*3ab0*/  IMAD.MOV.U32 R93, RZ, RZ, R151 ;  /* 0x000000ffff5d7224 */ /* 0x000fe200078e0097 */
[----:B------:R-:W-:Y:S06]  /*3ac0*/  @!P1 BRA `(.L_x_6541) ;  /* 0x0000002800989947 */ /* 0x000fec0003800000 */
[----:B------:R-:W-:Y:S01]  /*3ad0*/  MOV R5, R9 ;  /* 0x0000000900057202 */ /* 0x000fe20000000f00 */
[----:B------:R-:W-:Y:S01]  /*3ae0*/  IMAD.MOV.U32 R4, RZ, RZ, R7 ;  /* 0x000000ffff047224 */ /* 0x000fe200078e0007 */
        /* <DEDUP_REMOVED lines=32> */
[----:B------:R-:W-:Y:S01]  /*3cf0*/  UIADD3 UR52, UR52, -0x2, URZ ;  /* 0xfffffffe34347890 */ /* 0x000fe2000fffe03f */
[----:B------:R-:W-:Y:S01]  /*3d00*/  UMOV UR53, UR44 ;  /* 0x0000002c00357c82 */ /* 0x000fe20008000000 */
[----:B------:R-:W-:Y:S01]  /*3d10*/  UMOV UR51, UR43 ;  /* 0x0000002b00337c82 */ /* 0x000fe20008000000 */
[----:B------:R-:W-:-:S09]  /*3d20*/  ULDC UR50, c[0x0][0x9d8] ;  /* 0x0002760000327ab9 */ /* 0x000fd20000000800 */
.L_x_6552:
[----:B------:R-:W-:Y:S01]  /*3d30*/  ISETP.NE.AND P2, PT, RZ, UR38, PT ;  /* 0x00000026ff007c0c */ /* 0x000fe2000bf45270 */
[----:B------:R-:W-:-:S04]  /*3d40*/  UISETP.NE.AND UP0, UPT, UR51, 0x1, UPT ;  /* 0x000000013300788c */ /* 0x000fc8000bf05270 */
[----:B------:R-:W-:-:S04]  /*3d50*/  USEL UR44, URZ, 0x1, UP0 ;  /* 0x000000013f2c7887 */ /* 0x000fc80008000000 */
[----:B------:R-:W-:-:S04]  /*3d60*/  ULOP3.LUT UR44, UR53, UR44, URZ, 0x3c, !UPT ;  /* 0x0000002c352c7292 */ /* 0x000fc8000f8e3c3f */
[----:B------:R-:W-:Y:S08]  /*3d70*/  @P2 BRA `(.L_x_6542) ;  /* 0x0000000000382947 */ /* 0x000ff00003800000 */
[----:B------:R-:W-:Y:S05]  /*3d80*/  @!P0 BRA `(.L_x_6543) ;  /* 0x0000000000048947 */ /* 0x000fea0003800000 */
[----:B------:R-:W-:Y:S01]  /*3d90*/  BPT.TRAP 0x1 ;  /* 0x000000040000795c */ /* 0x000fe20000300000 */
.L_x_6543:
        /* <DEDUP_REMOVED lines=9> */
.L_x_6544:
[----:B-1----:R-:W-:Y:S05]  /*3e30*/  @P1 BRA `(.L_x_6542) ;  /* 0x0000000000081947 */ /* 0x002fea0003800000 */
[----:B------:R-:W1:Y:S02]  /*3e40*/  SYNCS.PHASECHK.TRANS64.TRYWAIT P1, [UR6+0x28830], R6 ;  /* 0x02883006ff0075a7 */ /* 0x000e640008020146 */
[----:B-1----:R-:W-:Y:S05]  /*3e50*/  @!P1 BRA `(.L_x_6545) ;  /* 0x0000007c00889947 */ /* 0x002fea0003800000 */
.L_x_6542:
[----:B01----:R-:W-:Y:S01]  /*3e60*/  VIADD R6, R2, 0x8 ;  /* 0x0000000802067836 */ /* 0x003fe20000000000 */
[----:B------:R-:W-:Y:S01]  /*3e70*/  UIADD3 UR43, UR51, 0x1, URZ ;  /* 0x00000001332b7890 */ /* 0x000fe2000fffe03f */
[----:B------:R-:W-:Y:S01]  /*3e80*/  UMOV UR35, 0x40000040 ;  /* 0x4000004000237882 */ /* 0x000fe20000000000 */
[----:B------:R-:W-:Y:S02]  /*3e90*/  UMOV UR7, 0x40000040 ;  /* 0x4000004000077882 */ /* 0x000fe40000000000 */
[----:B------:R0:W-:Y:S01]  /*3ea0*/  BAR.SYNC.DEFER_BLOCKING R6, 0x100 ;  /* 0x000400060000751d */ /* 0x0001e20000010000 */
[----:B------:R-:W-:-:S04]  /*3eb0*/  UISETP.NE.AND UP0, UPT, UR43, 0x2, UPT ;  /* 0x000000022b00788c */ /* 0x000fc8000bf05270 */
[----:B------:R-:W-:Y:S01]  /*3ec0*/  USEL UR43, UR43, URZ, UP0 ;  /* 0x0000003f2b2b7287 */ /* 0x000fe20008000000 */
[----:B------:R-:W-:Y:S01]  /*3ed0*/  UMOV UR11, 0x40000040 ;  /* 0x40000040000b7882 */ /* 0x000fe20000000000 */
[----:B------:R-:W-:Y:S02]  /*3ee0*/  UMOV UR15, 0x40000040 ;  /* 0x40000040000f7882 */ /* 0x000fe40000000000 */
[----:B------:R-:W-:Y:S01]  /*3ef0*/  ULEA UR34, UR43, UR47, 0xb ;  /* 0x0000002f2b227291 */ /* 0x000fe2000f8e583f */
[----:B------:R-:W-:Y:S01]  /*3f00*/  UMOV UR19, 0x40000040 ;  /* 0x4000004000137882 */ /* 0x000fe20000000000 */
[----:B------:R-:W-:Y:S02]  /*3f10*/  UMOV UR23, 0x40000040 ;  /* 0x4000004000177882 */ /* 0x000fe40000000000 */
[----:B------:R-:W-:Y:S02]  /*3f20*/  UIADD3 UR6, UR34, 0x2, URZ ;  /* 0x0000000222067890 */ /* 0x000fe4000fffe03f */
[----:B------:R-:W-:-:S02]  /*3f30*/  UIADD3 UR10, UR34, 0x4, URZ ;  /* 0x00000004220a7890 */ /* 0x000fc4000fffe03f */
[----:B------:R-:W-:Y:S02]  /*3f40*/  UIADD3 UR14, UR34, 0x6, URZ ;  /* 0x00000006220e7890 */ /* 0x000fe4000fffe03f */
[----:B------:R-:W-:Y:S02]  /*3f50*/  UIADD3 UR18, UR34, 0x400, URZ ;  /* 0x0000040022127890 */ /* 0x000fe4000fffe03f */
[----:B------:R-:W-:Y:S02]  /*3f60*/  UIADD3 UR22, UR34, 0x402, URZ ;  /* 0x0000040222167890 */ /* 0x000fe4000fffe03f */
[----:B------:R-:W-:Y:S01]  /*3f70*/  UIADD3 UR26, UR34, 0x404, URZ ;  /* 0x00000404221a7890 */ /* 0x000fe2000fffe03f */
[----:B------:R-:W-:Y:S01]  /*3f80*/  WARPGROUP.ARRIVE ;  /* 0x00000000000079c5 */ /* 0x000fe20000000000 */
[----:B------:R-:W-:Y:S01]  /*3f90*/  UMOV UR27, 0x40000040 ;  /* 0x40000040001b7882 */ /* 0x000fe20000000000 */
[----:B------:R-:W-:Y:S01]  /*3fa0*/  UIADD3 UR30, UR34, 0x406, URZ ;  /* 0x00000406221e7890 */ /* 0x000fe2000fffe03f */
[----:B------:R-:W-:-:S03]  /*3fb0*/  UMOV UR31, 0x40000040 ;  /* 0x40000040001f7882 */ /* 0x000fc60000000000 */
[----:B------:R-:W-:Y:S03]  /*3fc0*/  HGMMA.64x128x16.F32 R24, gdesc[UR32], RZ, !UPT, gsb0 ;  /* 0x01e00000201879f0 */ /* 0x000fe6000c0008ff */
        /* <DEDUP_REMOVED lines=22> */
[----:B0-----:R-:W-:Y:S05]  /*4130*/  @P2 BRA `(.L_x_6546) ;  /* 0x00000000002c2947 */ /* 0x001fea0003800000 */
[----:B------:R-:W-:Y:S05]  /*4140*/  @!P0 BRA `(.L_x_6547) ;  /* 0x0000000000048947 */ /* 0x000fea0003800000 */
[----:B------:R-:W-:Y:S01]  /*4150*/  BPT.TRAP 0x1 ;  /* 0x000000040000795c */ /* 0x000fe20000300000 */
.L_x_6547:
[----:B------:R-:W-:Y:S01]  /*4160*/  ULEA UR6, UR51, UR39, 0x3 ;  /* 0x0000002733067291 */ /* 0x000fe2000f8e183f */
[----:B------:R-:W-:-:S04]  /*4170*/  MOV R6, UR53 ;  /* 0x0000003500067c02 */ /* 0x000fc80008000f00 */
[----:B------:R-:W-:-:S04]  /*4180*/  SHF.L.U32 R6, R6, 0x1f, RZ ;  /* 0x0000001f06067819 */ /* 0x000fc800000006ff */
[----:B------:R0:W1:Y:S01]  /*4190*/  SYNCS.PHASECHK.TRANS64.TRYWAIT P1, [UR6+0x28850], R6 ;  /* 0x02885006ff0075a7 */ /* 0x0000620008020146 */
[----:B------:R-:W-:Y:S05]  /*41a0*/  @!P0 BRA `(.L_x_6548) ;  /* 0x0000000000048947 */ /* 0x000fea0003800000 */
[----:B------:R-:W-:Y:S01]  /*41b0*/  BPT.TRAP 0x1 ;  /* 0x000000040000795c */ /* 0x000fe20000300000 */
.L_x_6548:
[----:B-1----:R-:W-:Y:S05]  /*41c0*/  @P1 BRA `(.L_x_6546) ;  /* 0x0000000000081947 */ /* 0x002fea0003800000 */
[----:B------:R-:W1:Y:S02]  /*41d0*/  SYNCS.PHASECHK.TRANS64.TRYWAIT P1, [UR6+0x28850], R6 ;  /* 0x02885006ff0075a7 */ /* 0x000e640008020146 */
[----:B-1----:R-:W-:Y:S05]  /*41e0*/  @!P1 BRA `(.L_x_6549) ;  /* 0x0000007800bc9947 */ /* 0x002fea0003800000 */
.L_x_6546:
[----:B------:R-:W-:Y:S01]  /*41f0*/  UIADD3 UR6, UR39, 0x400, URZ ;  /* 0x0000040027067890 */ /* 0x000fe2000fffe03f */
[----:B------:R-:W-:Y:S01]  /*4200*/  WARPGROUP.ARRIVE ;  /* 0x00000000000079c5 */ /* 0x000fe20000000000 */
[----:B------:R-:W-:Y:S01]  /*4210*/  UMOV UR7, 0x40000040 ;  /* 0x4000004000077882 */ /* 0x000fe20000000000 */
[----:B01----:R-:W-:Y:S01]  /*4220*/  IADD3 R6, -R2, 0xb, RZ ;  /* 0x0000000b02067810 */ /* 0x003fe20007ffe1ff */
[----:B------:R-:W-:-:S04]  /*4230*/  USHF.R.U32.HI UR6, URZ, 0x4, UR6 ;  /* 0x000000043f067899 */ /* 0x000fc80008011606 */
[----:B------:R-:W-:-:S04]  /*4240*/  ULOP3.LUT UR6, UR6, 0x3fff, URZ, 0xc0, !UPT ;  /* 0x00003fff06067892 */ /* 0x000fc8000f8ec03f */
[----:B------:R-:W-:-:S04]  /*4250*/  ULOP3.LUT UR6, UR6, 0x4000000, URZ, 0xfc, !UPT ;  /* 0x0400000006067892 */ /* 0x000fc8000f8efc3f */
[----:B------:R-:W-:-:S07]  /*4260*/  ULEA UR10, UR51, UR6, 0xb ;  /* 0x00000006330a7291 */ /* 0x000fce000f8e583f */
[----:B------:R-:W-:Y:S02]  /*4270*/  UMOV UR6, UR10 ;  /* 0x0000000a00067c82 */ /* 0x000fe40008000000 */
[----:B------:R-:W-:Y:S01]  /*4280*/  HGMMA.64x128x16.F32 R88, R156, gdesc[UR4].tnspB, R88, gsb0 ;  /* 0x41e000049c587df0 */ /* 0x000fe20008000858 */
[----:B------:R-:W-:Y:S01]  /*4290*/  UIADD3 UR6, UR10, 0x80, URZ ;  /* 0x000000800a067890 */ /* 0x000fe2000fffe03f */
[----:B------:R-:W-:Y:S01]  /*42a0*/  UMOV UR7, 0x40000040 ;  /* 0x4000004000077882 */ /* 0x000fe20000000000 */
[----:B------:R-:W-:Y:S02]  /*42b0*/  WARPGROUP.DEPBAR.LE gsb0, 0x0 ;  /* 0x00008000000079c5 */ /* 0x000fe40000010000 */
[----:B------:R-:W-:-:S07]  /*42c0*/  WARPGROUP.ARRIVE ;  /* 0x00000000000079c5 */ /* 0x000fce0000000000 */
        /* <DEDUP_REMOVED lines=30> */
[----:B------:R-:W-:Y:S03]  /*44b0*/  HGMMA.64x128x16.F32 R88, R184, gdesc[UR4].tnspB, R88, gsb0 ;  /* 0x41e00004b8587df0 */ /* 0x000fe60008000858 */
[----:B------:R-:W-:Y:S02]  /*44c0*/  WARPGROUP.DEPBAR.LE gsb0, 0x0 ;  /* 0x00008000000079c5 */ /* 0x000fe40000010000 */
[----:B------:R0:W-:Y:S06]  /*44d0*/  BAR.ARV R6, 0x100 ;  /* 0x000400060000751d */ /* 0x0001ec0000002000 */
[----:B------:R-:W-:Y:S05]  /*44e0*/  @!P0 BRA `(.L_x_6550) ;  /* 0x0000000000048947 */ /* 0x000fea0003800000 */
[----:B------:R-:W-:Y:S01]  /*44f0*/  BPT.TRAP 0x1 ;  /* 0x000000040000795c */ /* 0x000fe20000300000 */
.L_x_6550:
        /* <DEDUP_REMOVED lines=82> */
[----:B------:R-:W-:-:S04]  /*4a20*/  ULEA UR6, UR43, UR39, 0x3 ;  /* 0x000000272b067291 */ /* 0x000fc8000f8e183f */
[----:B------:R-:W1:Y:S01]  /*4a30*/  MUFU.TANH R21, R21 ;  /* 0x0000001500157308 */ /* 0x000e620000002400 */
[----:B--2---:R-:W-:Y:S01]  /*4a40*/  FMNMX.FTZ R10, R15, R10, !PT ;  /* 0x0000000a0f0a7209 */ /* 0x004fe20007810000 */
[----:B------:R-:W-:-:S04]  /*4a50*/  UIADD3 UR6, UR6, 0x28840, URZ ;  /* 0x0002884006067890 */ /* 0x000fc8000fffe03f */
[----:B------:R-:W-:Y:S02]  /*4a60*/  UPRMT UR6, UR37, 0x654, UR6 ;  /* 0x0000065425067896 */ /* 0x000fe40008000006 */
[----:B------:R-:W2:Y:S01]  /*4a70*/  MUFU.TANH R169, R169 ;  /* 0x000000a900a97308 */ /* 0x000ea20000002400 */
[----:B0-----:R-:W-:-:S06]  /*4a80*/  FMNMX.FTZ R6, R167, R6, !PT ;  /* 0x00000006a7067209 */ /* 0x001fcc0007810000 */
[----:B------:R-:W-:Y:S01]  /*4a90*/  SYNCS.ARRIVE.TRANS64.RED.A1T0 RZ, [UR6], RZ ;  /* 0x000000ffffff79a7 */ /* 0x000fe20008100406 */
        /* <DEDUP_REMOVED lines=103> */
[----:B-1----:R-:W-:Y:S02]  /*5110*/  FMNMX.FTZ R12, R211, R6, !PT ;  /* 0x00000006d30c7209 */ /* 0x002fe40007810000 */
[----:B------:R-:W1:Y:S03]  /*5120*/  LDC R6, c[0x0][0x988] ;  /* 0x00026200ff067b82 */ /* 0x000e660000000800 */
[----:B------:R-:W3:Y:S01]  /*5130*/  SHFL.BFLY PT, R7, R12, 0x2, 0x1f ;  /* 0x0c401f000c077f89 */ /* 0x000ee200000e0000 */
[----:B--2---:R-:W-:-:S04]  /*5140*/  FMNMX.FTZ R10, R83, R10, !PT ;  /* 0x0000000a530a7209 */ /* 0x004fc80007810000 */
[----:B0-----:R-:W-:-:S05]  /*5150*/  FMNMX.FTZ R10, R85, R10, !PT ;  /* 0x0000000a550a7209 */ /* 0x001fca0007810000 */
[----:B------:R-:W0:Y:S01]  /*5160*/  SHFL.BFLY PT, R9, R10, 0x2, 0x1f ;  /* 0x0c401f000a097f89 */ /* 0x000e2200000e0000 */
[----:B---3--:R-:W-:-:S05]  /*5170*/  FMNMX.FTZ R14, R12, R7, !PT ;  /* 0x000000070c0e7209 */ /* 0x008fca0007810000 */
        /* <DEDUP_REMOVED lines=10> */
[-CC-:B------:R-:W-:Y:S01]  /*5220*/  FFMA.FTZ R160, R165, R6.reuse, -R10.reuse ;  /* 0x00000006a5a07223 */ /* 0x180fe2000001080a */
[-CC-:B------:R-:W-:Y:S01]  /*5230*/  FFMA.FTZ R69, R73, R6.reuse, -R10.reuse ;  /* 0x0000000649457223 */ /* 0x180fe2000001080a */
[-CC-:B------:R-:W-:Y:S01]  /*5240*/  FFMA.FTZ R161, R167, R6.reuse, -R10.reuse ;  /* 0x00000006a7a17223 */ /* 0x180fe2000001080a */
[----:B0-----:R-:W-:Y:S01]  /*5250*/  FMNMX.FTZ R9, R20, R9, !PT ;  /* 0x0000000914097209 */ /* 0x001fe20007810000 */
[-CC-:B------:R-:W-:Y:S01]  /*5260*/  FFMA.FTZ R162, R169, R6.reuse, -R10.reuse ;  /* 0x00000006a9a27223 */ /* 0x180fe2000001080a */
[-CC-:B------:R-:W-:Y:S01]  /*5270*/  FFMA.FTZ R164, R173, R6.reuse, -R10.reuse ;  /* 0x00000006ada47223 */ /* 0x180fe2000001080a */
[-CC-:B------:R-:W-:Y:S01]  /*5280*/  FFMA.FTZ R165, R175, R6.reuse, -R10.reuse ;  /* 0x00000006afa57223 */ /* 0x180fe2000001080a */
[-CC-:B------:R-:W-:Y:S01]  /*5290*/  FFMA.FTZ R166, R177, R6.reuse, -R10.reuse ;  /* 0x00000006b1a67223 */ /* 0x180fe2000001080a */
[----:B------:R-:W-:Y:S01]  /*52a0*/  FADD.FTZ R87, -R9, R5 ;  /* 0x0000000509577221 */ /* 0x000fe20000010100 */
[-CC-:B------:R-:W-:Y:S01]  /*52b0*/  FFMA.FTZ R73, R77, R6.reuse, -R10.reuse ;  /* 0x000000064d497223 */ /* 0x180fe2000001080a */
        /* <DEDUP_REMOVED lines=23> */
[----:B------:R0:W-:Y:S03]  /*5430*/  MUFU.EX2 R5, R24 ;  /* 0x0000001800057308 */ /* 0x0001e60000000800 */
        /* <DEDUP_REMOVED lines=12> */
[-CC-:B0-----:R-:W-:Y:S01]  /*5500*/  FFMA.FTZ R24, R33, R6.reuse, -R10.reuse ;  /* 0x0000000621187223 */ /* 0x181fe2000001080a */
        /* <DEDUP_REMOVED lines=8> */
[----:B------:R-:W0:Y:S01]  /*5590*/  MUFU.EX2 R157, R157 ;  /* 0x0000009d009d7308 */ /* 0x000e220000000800 */
[----:B-1----:R-:W-:Y:S01]  /*55a0*/  FFMA.FTZ R0, R5, R0, R156 ;  /* 0x0000000005007223 */ /* 0x002fe2000001009c */
        /* <DEDUP_REMOVED lines=10> */
[----:B------:R-:W-:-:S04]  /*5650*/  FFMA.FTZ R83, R83, R6, -R10 ;  /* 0x0000000653537223 */ /* 0x000fc8000001080a */
[----:B------:R-:W2:Y:S01]  /*5660*/  MUFU.EX2 R8, R8 ;  /* 0x0000000800087308 */ /* 0x000ea20000000800 */
[----:B0-----:R-:W-:-:S07]  /*5670*/  FFMA.FTZ R3, R4, R3, R157 ;  /* 0x0000000304037223 */ /* 0x001fce000001009d */
[----:B------:R-:W0:Y:S01]  /*5680*/  MUFU.EX2 R158, R158 ;  /* 0x0000009e009e7308 */ /* 0x000e220000000800 */
[----:B-1----:R-:W-:-:S07]  /*5690*/  FADD.FTZ R35, R87, R0 ;  /* 0x0000000057237221 */ /* 0x002fce0000010000 */
[----:B------:R-:W1:Y:S01]  /*56a0*/  MUFU.EX2 R11, R11 ;  /* 0x0000000b000b7308 */ /* 0x000e620000000800 */
[----:B--2---:R-:W-:-:S07]  /*56b0*/  FADD.FTZ R0, R8, R3 ;  /* 0x0000000308007221 */ /* 0x004fce0000010000 */
[----:B------:R-:W2:Y:S01]  /*56c0*/  MUFU.EX2 R159, R159 ;  /* 0x0000009f009f7308 */ /* 0x000ea20000000800 */
[----:B0-----:R-:W-:Y:S01]  /*56d0*/  FADD.FTZ R36, R158, R35 ;  /* 0x000000239e247221 */ /* 0x001fe20000010000 */
[----:B------:R-:W-:-:S06]  /*56e0*/  FFMA.FTZ R35, R55, R6, -R10 ;  /* 0x0000000637237223 */ /* 0x000fcc000001080a */
        /* <DEDUP_REMOVED lines=12> */
[-CC-:B------:R-:W-:Y:S01]  /*57b0*/  FFMA.FTZ R36, R57, R6.reuse, -R10.reuse ;  /* 0x0000000639247223 */ /* 0x180fe2000001080a */
[----:B------:R-:W-:-:S05]  /*57c0*/  FFMA.FTZ R10, R85, R6, -R10 ;  /* 0x00000006550a7223 */ /* 0x000fca000001080a */
        /* <DEDUP_REMOVED lines=106> */
.L_x_6551:
[----:B------:R-:W-:Y:S01]  /*5e70*/  ULEA UR6, UR51, UR39, 0x3 ;  /* 0x0000002733067291 */ /* 0x000fe2000f8e183f */
[----:B------:R-:W-:Y:S01]  /*5e80*/  ISETP.LT.AND P1, PT, RZ, UR52, PT ;  /* 0x00000034ff007c0c */ /* 0x000fe2000bf21270 */
[----:B------:R-:W-:Y:S01]  /*5e90*/  UIADD3 UR7, UR52, -0x1, URZ ;  /* 0xffffffff34077890 */ /* 0x000fe2000fffe03f */
[----:B------:R-:W-:Y:S01]  /*5ea0*/  F2FP.F16.F32.PACK_AB R158, R159, R158 ;  /* 0x0000009e9f9e723e */ /* 0x000fe200000000ff */
[----:B------:R-:W-:Y:S01]  /*5eb0*/  UIADD3 UR6, UR6, 0x28860, URZ ;  /* 0x0002886006067890 */ /* 0x000fe2000fffe03f */
[----:B------:R-:W-:Y:S01]  /*5ec0*/  F2FP.F16.F32.PACK_AB R160, R161, R160 ;  /* 0x000000a0a1a0723e */ /* 0x000fe200000000ff */
[----:B------:R-:W-:Y:S01]  /*5ed0*/  UMOV UR53, UR44 ;  /* 0x0000002c00357c82 */ /* 0x000fe20008000000 */
[----:B------:R-:W-:Y:S01]  /*5ee0*/  UMOV UR51, UR43 ;  /* 0x0000002b00337c82 */ /* 0x000fe20008000000 */
[----:B------:R-:W-:Y:S01]  /*5ef0*/  UPRMT UR6, UR37, 0x654, UR6 ;  /* 0x0000065425067896 */ /* 0x000fe20008000006 */
[----:B------:R-:W-:Y:S01]  /*5f00*/  F2FP.F16.F32.PACK_AB R162, R163, R162 ;  /* 0x000000a2a3a2723e */ /* 0x000fe200000000ff */
[----:B------:R-:W-:Y:S01]  /*5f10*/  UMOV UR52, UR7 ;  /* 0x0000000700347c82 */ /* 0x000fe20008000000 */
[----:B------:R-:W-:Y:S01]  /*5f20*/  F2FP.F16.F32.PACK_AB R164, R165, R164 ;  /* 0x000000a4a5a4723e */ /* 0x000fe200000000ff */
[-C--:B------:R-:W-:Y:S01]  /*5f30*/  FMUL.FTZ R88, R88, R5.reuse ;  /* 0x0000000558587220 */ /* 0x080fe20000410000 */
[----:B------:R-:W-:Y:S01]  /*5f40*/  F2FP.F16.F32.PACK_AB R166, R167, R166 ;  /* 0x000000a6a7a6723e */ /* 0x000fe200000000ff */
[-C--:B------:R-:W-:Y:S01]  /*5f50*/  FMUL.FTZ R89, R89, R5.reuse ;  /* 0x0000000559597220 */ /* 0x080fe20000410000 */
[----:B------:R-:W-:Y:S01]  /*5f60*/  F2FP.F16.F32.PACK_AB R168, R169, R168 ;  /* 0x000000a8a9a8723e */ /* 0x000fe200000000ff */
[-C--:B------:R-:W-:Y:S01]  /*5f70*/  FMUL.FTZ R92, R92, R5.reuse ;  /* 0x000000055c5c7220 */ /* 0x080fe20000410000 */
[----:B------:R-:W-:Y:S01]  /*5f80*/  SYNCS.ARRIVE.TRANS64.RED.A1T0 RZ, [UR6], RZ ;  /* 0x000000ffffff79a7 */ /* 0x000fe20008100406 */
[----:B------:R-:W-:Y:S01]  /*5f90*/  F2FP.F16.F32.PACK_AB R170, R171, R170 ;  /* 0x000000aaabaa723e */ /* 0x000fe200000000ff */
[-C--:B------:R-:W-:Y:S01]  /*5fa0*/  FMUL.FTZ R93, R93, R5.reuse ;  /* 0x000000055d5d7220 */ /* 0x080fe20000410000 */
        /* <DEDUP_REMOVED lines=87> */
[----:B------:R-:W-:Y:S06]  /*6520*/  @P1 BRA `(.L_x_6552) ;  /* 0xffffffd800001947 */ /* 0x000fec000383ffff */
.L_x_6541:
[----:B------:R-:W-:Y:S06]  /*6530*/  BAR.ARV 0x8, 0x180 ;  /* 0x0206000000007b1d */ /* 0x000fec0000002000 */
[----:B------:R-:W-:Y:S05]  /*6540*/  @!P0 BRA `(.L_x_6553) ;  /* 0x0000000000048947 */ /* 0x000fea0003800000 */
[----:B------:R-:W-:Y:S01]  /*6550*/  BPT.TRAP 0x1 ;  /* 0x000000040000795c */ /* 0x000fe20000300000 */
.L_x_6553:
[----:B------:R-:W-:Y:S01]  /*6560*/  ULEA UR10, UR43, UR39, 0x3 ;  /* 0x000000272b0a7291 */ /* 0x000fe2000f8e183f */
[----:B------:R-:W-:-:S05]  /*6570*/  IMAD.U32 R4, RZ, RZ, UR44 ;  /* 0x0000002cff047e24 */ /* 0x000fca000f8e00ff */
[----:B------:R-:W-:-:S04]  /*6580*/  SHF.L.U32 R4, R4, 0x1f, RZ ;  /* 0x0000001f04047819 */ /* 0x000fc800000006ff */
[----:B------:R0:W1:Y:S01]  /*6590*/  SYNCS.PHASECHK.TRANS64.TRYWAIT P1, [UR10+0x28850], R4 ;  /* 0x02885004ff0075a7 */ /* 0x000062000802014a */
[----:B------:R-:W-:Y:S05]  /*65a0*/  @!P0 BRA `(.L_x_6554) ;  /* 0x0000000000048947 */ /* 0x000fea0003800000 */
[----:B------:R-:W-:Y:S01]  /*65b0*/  BPT.TRAP 0x1 ;  /* 0x000000040000795c */ /* 0x000fe20000300000 */
.L_x_6554:
[----:B-1----:R-:W-:Y:S05]  /*65c0*/  @P1 BRA `(.L_x_6555) ;  /* 0x0000000000081947 */ /* 0x002fea0003800000 */
[----:B------:R-:W1:Y:S02]  /*65d0*/  SYNCS.PHASECHK.TRANS64.TRYWAIT P1, [UR10+0x28850], R4 ;  /* 0x02885004ff0075a7 */ /* 0x000e64000802014a */
[----:B-1----:R-:W-:Y:S05]  /*65e0*/  @!P1 BRA `(.L_x_6556) ;  /* 0x0000005400d49947 */ /* 0x002fea0003800000 */
.L_x_6555:
[----:B------:R-:W-:Y:S01]  /*65f0*/  UIADD3 UR4, UR39, 0x400, URZ ;  /* 0x0000040027047890 */ /* 0x000fe2000fffe03f */
[----:B------:R-:W-:Y:S01]  /*6600*/  WARPGROUP.ARRIVE ;  /* 0x00000000000079c5 */ /* 0x000fe20000000000 */
[----:B------:R-:W-:Y:S01]  /*6610*/  UMOV UR7, 0x40000040 ;  /* 0x4000004000077882 */ /* 0x000fe20000000000 */
[----:B-1----:R-:W1:Y:S01]  /*6620*/  SHFL.BFLY PT, R5, R0, 0x2, 0x1f ;  /* 0x0c401f0000057f89 */ /* 0x002e6200000e0000 */
[----:B------:R-:W-:Y:S01]  /*6630*/  USHF.R.U32.HI UR4, URZ, 0x4, UR4 ;  /* 0x000000043f047899 */ /* 0x000fe20008011604 */
[----:B------:R-:W-:Y:S02]  /*6640*/  MOV R61, RZ ;  /* 0x000000ff003d7202 */ /* 0x000fe40000000f00 */
[----:B0-----:R-:W0:Y:S01]  /*6650*/  SHFL.BFLY PT, R4, R3, 0x2, 0x1f ;  /* 0x0c401f0003047f89 */ /* 0x001e2200000e0000 */
[----:B------:R-:W-:-:S04]  /*6660*/  ULOP3.LUT UR4, UR4, 0x3fff, URZ, 0xc0, !UPT ;  /* 0x00003fff04047892 */ /* 0x000fc8000f8ec03f */
[----:B------:R-:W-:-:S04]  /*6670*/  ULOP3.LUT UR4, UR4, 0x4000000, URZ, 0xfc, !UPT ;  /* 0x0400000004047892 */ /* 0x000fc8000f8efc3f */
[----:B------:R-:W-:-:S07]  /*6680*/  ULEA UR4, UR43, UR4, 0xb ;  /* 0x000000042b047291 */ /* 0x000fce000f8e583f */
[----:B------:R-:W-:Y:S02]  /*6690*/  UMOV UR6, UR4 ;  /* 0x0000000400067c82 */ /* 0x000fe40008000000 */
[----:B------:R-:W-:Y:S01]  /*66a0*/  HGMMA.64x128x16.F32 R88, R156, gdesc[UR4].tnspB, R88, gsb0 ;  /* 0x41e000049c587df0 */ /* 0x000fe20008000858 */
[----:B------:R-:W-:Y:S01]  /*66b0*/  UIADD3 UR6, UR4, 0x80, URZ ;  /* 0x0000008004067890 */ /* 0x000fe2000fffe03f */
[----:B-1----:R-:W-:Y:S01]  /*66c0*/  FADD.FTZ R5, R5, R0 ;  /* 0x0000000005057221 */ /* 0x002fe20000010000 */
[----:B------:R-:W-:Y:S01]  /*66d0*/  UMOV UR7, 0x40000040 ;  /* 0x4000004000077882 */ /* 0x000fe20000000000 */
[----:B------:R-:W-:Y:S02]  /*66e0*/  IMAD.MOV.U32 R0, RZ, RZ, -0x800000 ;  /* 0xff800000ff007424 */ /* 0x000fe400078e00ff */
[----:B0-----:R-:W-:Y:S01]  /*66f0*/  FADD.FTZ R8, R4, R3 ;  /* 0x0000000304087221 */ /* 0x001fe20000010000 */
[----:B------:R-:W-:Y:S01]  /*6700*/  IMAD.MOV.U32 R3, RZ, RZ, -0x800000 ;  /* 0xff800000ff037424 */ /* 0x000fe200078e00ff */
[----:B------:R-:W0:Y:S04]  /*6710*/  SHFL.BFLY PT, R4, R5, 0x1, 0x1f ;  /* 0x0c201f0005047f89 */ /* 0x000e2800000e0000 */
[----:B------:R-:W1:Y:S01]  /*6720*/  SHFL.BFLY PT, R11, R8, 0x1, 0x1f ;  /* 0x0c201f00080b7f89 */ /* 0x000e6200000e0000 */
[----:B0-----:R-:W-:Y:S01]  /*6730*/  FADD.FTZ R13, R5, R4 ;  /* 0x00000004050d7221 */ /* 0x001fe20000010000 */
[----:B-1----:R-:W-:-:S04]  /*6740*/  FADD.FTZ R14, R8, R11 ;  /* 0x0000000b080e7221 */ /* 0x002fc80000010000 */
[----:B------:R-:W-:Y:S01]  /*6750*/  FSETP.NE.FTZ.AND P1, PT, R13, RZ, PT ;  /* 0x000000ff0d00720b */ /* 0x000fe20003f35000 */
[----:B------:R-:W-:Y:S01]  /*6760*/  IMAD.MOV.U32 R11, RZ, RZ, RZ ;  /* 0x000000ffff0b7224 */ /* 0x000fe200078e00ff */
        /* <DEDUP_REMOVED lines=36> */
[----:B------:R-:W-:Y:S01]  /*69b0*/  UIADD3 UR4, UR4, 0x380, URZ ;  /* 0x0000038004047890 */ /* 0x000fe2000fffe03f */
[----:B------:R-:W-:Y:S02]  /*69c0*/  WARPGROUP.DEPBAR.LE gsb0, 0x0 ;  /* 0x00008000000079c5 */ /* 0x000fe40000010000 */
[----:B------:R-:W-:-:S06]  /*69d0*/  WARPGROUP.ARRIVE ;  /* 0x00000000000079c5 */ /* 0x000fcc0000000000 */
[----:B------:R-:W-:Y:S01]  /*69e0*/  HGMMA.64x128x16.F32 R88, R180, gdesc[UR4].tnspB, R88, gsb0 ;  /* 0x41e00004b4587df0 */ /* 0x000fe20008000858 */
[----:B------:R-:W-:Y:S01]  /*69f0*/  UMOV UR6, UR4 ;  /* 0x0000000400067c82 */ /* 0x000fe20008000000 */
[----:B------:R-:W-:Y:S01]  /*6a00*/  UMOV UR7, 0x40000040 ;  /* 0x4000004000077882 */ /* 0x000fe20000000000 */
[----:B------:R-:W-:Y:S02]  /*6a10*/  WARPGROUP.DEPBAR.LE gsb0, 0x0 ;  /* 0x00008000000079c5 */ /* 0x000fe40000010000 */
[----:B------:R-:W-:-:S07]  /*6a20*/  WARPGROUP.ARRIVE ;  /* 0x00000000000079c5 */ /* 0x000fce0000000000 */
[----:B------:R-:W-:Y:S03]  /*6a30*/  HGMMA.64x128x16.F32 R88, R184, gdesc[UR4].tnspB, R88, gsb0 ;  /* 0x41e00004b8587df0 */ /* 0x000fe60008000858 */
[----:B------:R-:W-:Y:S02]  /*6a40*/  WARPGROUP.DEPBAR.LE gsb0, 0x0 ;  /* 0x00008000000079c5 */ /* 0x000fe40000010000 */
[----:B0-23--:R-:W-:Y:S05]  /*6a50*/  @!P0 BRA `(.L_x_6557) ;  /* 0x0000000000048947 */ /* 0x00dfea0003800000 */
[----:B------:R-:W-:Y:S01]  /*6a60*/  BPT.TRAP 0x1 ;  /* 0x000000040000795c */ /* 0x000fe20000300000 */
.L_x_6557:
[----:B------:R-:W0:Y:S01]  /*6a70*/  S2UR UR6, SR_SWINHI ;  /* 0x00000000000679c3 */ /* 0x000e220000002f00 */
[----:B------:R-:W-:Y:S01]  /*6a80*/  IMAD R9, R17, 0x40, R22 ;  /* 0x0000004011097824 */ /* 0x000fe200078e0216 */
[----:B------:R-:W-:Y:S01]  /*6a90*/  ULDC UR7, c[0x0][0xc44] ;  /* 0x0003110000077ab9 */ /* 0x000fe20000000800 */
[----:B------:R-:W-:Y:S01]  /*6aa0*/  FMUL.FTZ R62, R113, R61 ;  /* 0x0000003d713e7220 */ /* 0x000fe20000410000 */
[-C--:B------:R-:W-:Y:S01]  /*6ab0*/  FMUL.FTZ R113, R98, R11.reuse ;  /* 0x0000000b62717220 */ /* 0x080fe20000410000 */
[----:B------:R-:W-:Y:S01]  /*6ac0*/  FMUL.FTZ R98, R103, R11 ;  /* 0x0000000b67627220 */ /* 0x000fe20000410000 */
[----:B------:R-:W-:Y:S01]  /*6ad0*/  ULDC.64 UR8, c[0x0][0xb90] ;  /* 0x0002e40000087ab9 */ /* 0x000fe20000000a00 */
[----:B------:R-:W-:Y:S01]  /*6ae0*/  FMUL.FTZ R69, R108, R61 ;  /* 0x0000003d6c457220 */ /* 0x000fe20000410000 */
[----:B------:R-:W1:Y:S01]  /*6af0*/  LDC R59, c[0x0][0xbe8] ;  /* 0x0002fa00ff3b7b82 */ /* 0x000e620000000800 */
[-C--:B------:R-:W-:Y:S01]  /*6b00*/  FMUL.FTZ R108, R99, R11.reuse ;  /* 0x0000000b636c7220 */ /* 0x080fe20000410000 */
[----:B------:R-:W-:Y:S01]  /*6b10*/  FMUL.FTZ R99, R110, R11 ;  /* 0x0000000b6e637220 */ /* 0x000fe20000410000 */
[-C--:B------:R-:W-:Y:S01]  /*6b20*/  FMUL.FTZ R7, R92, R61.reuse ;  /* 0x0000003d5c077220 */ /* 0x080fe20000410000 */
[----:B------:R-:W-:Y:S01]  /*6b30*/  FMUL.FTZ R68, R109, R61 ;  /* 0x0000003d6d447220 */ /* 0x000fe20000410000 */
[-C--:B------:R-:W-:Y:S01]  /*6b40*/  FMUL.FTZ R92, R111, R11.reuse ;  /* 0x0000000b6f5c7220 */ /* 0x080fe20000410000 */
[-C--:B------:R-:W-:Y:S01]  /*6b50*/  FMUL.FTZ R109, R94, R11.reuse ;  /* 0x0000000b5e6d7220 */ /* 0x080fe20000410000 */
[----:B------:R-:W-:Y:S01]  /*6b60*/  FMUL.FTZ R94, R107, R11 ;  /* 0x0000000b6b5e7220 */ /* 0x000fe20000410000 */
[----:B------:R-:W2:Y:S01]  /*6b70*/  LDC R103, c[0x0][0xc38] ;  /* 0x00030e00ff677b82 */ /* 0x000ea20000000800 */
        /* <DEDUP_REMOVED lines=9> */
[-C--:B------:R-:W-:Y:S01]  /*6c10*/  FMUL.FTZ R72, R97, R61.reuse ;  /* 0x0000003d61487220 */ /* 0x080fe20000410000 */
[----:B------:R-:W-:Y:S01]  /*6c20*/  MOV R36, UR4 ;  /* 0x0000000400247c02 */ /* 0x000fe20008000f00 */
[----:B------:R-:W-:Y:S01]  /*6c30*/  IMAD.U32 R37, RZ, RZ, UR5 ;  /* 0x00000005ff257e24 */ /* 0x000fe2000f8e00ff */
[----:B------:R-:W-:Y:S01]  /*6c40*/  UIADD3 UR4, -UR40, URZ, URZ ;  /* 0x0000003f28047290 */ /* 0x000fe2000fffe13f */
[-C--:B------:R-:W-:Y:S01]  /*6c50*/  FMUL.FTZ R70, R101, R61.reuse ;  /* 0x0000003d65467220 */ /* 0x080fe20000410000 */
[----:B------:R-:W-:Y:S01]  /*6c60*/  FMUL.FTZ R64, R117, R61 ;  /* 0x0000003d75407220 */ /* 0x000fe20000410000 */
[----:B------:R-:W-:Y:S01]  /*6c70*/  IMAD.WIDE R4, R152, 0x2, R36 ;  /* 0x0000000298047825 */ /* 0x000fe200078e0224 */
[----:B------:R-:W-:-:S03]  /*6c80*/  UIMAD UR7, UR7, UR4, UR42 ;  /* 0x00000004070772a4 */ /* 0x000fc6000f8e022a */
[-C--:B------:R-:W-:Y:S01]  /*6c90*/  FMUL.FTZ R100, R91, R11.reuse ;  /* 0x0000000b5b647220 */ /* 0x080fe20000410000 */
[-C--:B------:R-:W-:Y:S01]  /*6ca0*/  FMUL.FTZ R105, R90, R11.reuse ;  /* 0x0000000b5a697220 */ /* 0x080fe20000410000 */
[----:B------:R-:W-:Y:S01]  /*6cb0*/  IMAD.WIDE R36, R9, 0x2, R36 ;  /* 0x0000000209247825 */ /* 0x000fe200078e0224 */
[C---:B------:R-:W-:Y:S01]  /*6cc0*/  IADD3 R31, P1, R4.reuse, 0x4040, RZ ;  /* 0x00004040041f7810 */ /* 0x040fe20007f3e0ff */
[----:B------:R-:W-:Y:S01]  /*6cd0*/  UIMAD.WIDE.U32 UR4, UR7, UR8, URZ ;  /* 0x00000008070472a5 */ /* 0x000fe2000f8e003f */
[----:B------:R-:W-:Y:S01]  /*6ce0*/  IADD3 R13, P6, R4, 0x20, RZ ;  /* 0x00000020040d7810 */ /* 0x000fe20007fde0ff */
[----:B------:R-:W-:Y:S01]  /*6cf0*/  FMUL.FTZ R104, R95, R11 ;  /* 0x0000000b5f687220 */ /* 0x000fe20000410000 */
[----:B------:R-:W-:Y:S01]  /*6d00*/  IADD3.X R43, RZ, R5, RZ, P1, !PT ;  /* 0x00000005ff2b7210 */ /* 0x000fe20000ffe4ff */
[-C--:B------:R-:W-:Y:S01]  /*6d10*/  FMUL.FTZ R117, R102, R11.reuse ;  /* 0x0000000b66757220 */ /* 0x080fe20000410000 */
[----:B-1----:R-:W-:Y:S01]  /*6d20*/  ISETP.NE.AND P1, PT, R59, 0x1, PT ;  /* 0x000000013b00780c */ /* 0x002fe20003f25270 */
[----:B------:R-:W-:Y:S01]  /*6d30*/  IMAD.X R15, RZ, RZ, R5, P6 ;  /* 0x000000ffff0f7224 */ /* 0x000fe200030e0605 */
[----:B------:R-:W-:Y:S01]  /*6d40*/  LOP3.LUT R12, R31, 0x380, RZ, 0xc0, !PT ;  /* 0x000003801f0c7812 */ /* 0x000fe200078ec0ff */
[-C--:B------:R-:W-:Y:S01]  /*6d50*/  FMUL.FTZ R101, R106, R11.reuse ;  /* 0x0000000b6a657220 */ /* 0x080fe20000410000 */
[----:B------:R-:W-:Y:S01]  /*6d60*/  IADD3 R35, P6, R36, 0x1000, RZ ;  /* 0x0000100024237810 */ /* 0x000fe20007fde0ff */
[-C--:B------:R-:W-:Y:S01]  /*6d70*/  FMUL.FTZ R88, R115, R11.reuse ;  /* 0x0000000b73587220 */ /* 0x080fe20000410000 */
[----:B------:R-:W-:Y:S01]  /*6d80*/  SHF.R.U64 R12, R12, 0x3, RZ ;  /* 0x000000030c0c7819 */ /* 0x000fe200000012ff */
[-C--:B------:R-:W-:Y:S01]  /*6d90*/  FMUL.FTZ R97, R114, R11.reuse ;  /* 0x0000000b72617220 */ /* 0x080fe20000410000 */
[----:B------:R-:W-:Y:S01]  /*6da0*/  IADD3 R45, P0, R4, 0x4060, RZ ;  /* 0x00004060042d7810 */ /* 0x000fe20007f1e0ff */
[----:B------:R-:W-:Y:S01]  /*6db0*/  FMUL.FTZ R90, R119, R11 ;  /* 0x0000000b775a7220 */ /* 0x000fe20000410000 */
[----:B------:R-:W-:Y:S01]  /*6dc0*/  LOP3.LUT R42, R12, R31, RZ, 0x3c, !PT ;  /* 0x0000001f0c2a7212 */ /* 0x000fe200078e3cff */
[----:B------:R-:W-:Y:S01]  /*6dd0*/  IMAD.U32 R12, RZ, RZ, UR4 ;  /* 0x00000004ff0c7e24 */ /* 0x000fe2000f8e00ff */
[----:B------:R-:W-:Y:S01]  /*6de0*/  LOP3.LUT R34, R35, 0x380, RZ, 0xc0, !PT ;  /* 0x0000038023227812 */ /* 0x000fe200078ec0ff */
[----:B------:R-:W-:Y:S01]  /*6df0*/  UIADD3 UR4, UR10, 0x28860, URZ ;  /* 0x000288600a047890 */ /* 0x000fe2000fffe03f */
[----:B------:R-:W-:Y:S01]  /*6e00*/  LOP3.LUT R9, R4, 0x380, RZ, 0xc0, !PT ;  /* 0x0000038004097812 */ /* 0x000fe200078ec0ff */
[----:B------:R-:W0:Y:S01]  /*6e10*/  @P1 LDC R110, c[0x0][0xbec] ;  /* 0x0002fb00ff6e1b82 */ /* 0x000e220000000800 */
[----:B------:R-:W-:Y:S01]  /*6e20*/  LOP3.LUT R44, R45, 0x380, RZ, 0xc0, !PT ;  /* 0x000003802d2c7812 */ /* 0x000fe200078ec0ff */
[----:B------:R-:W-:Y:S01]  /*6e30*/  UPRMT UR4, UR37, 0x654, UR4 ;  /* 0x0000065425047896 */ /* 0x000fe20008000004 */
[----:B------:R-:W-:Y:S01]  /*6e40*/  SHF.R.U64 R34, R34, 0x3, RZ ;  /* 0x0000000322227819 */ /* 0x000fe200000012ff */
[-C--:B------:R-:W-:Y:S01]  /*6e50*/  FMUL.FTZ R95, R118, R11.reuse ;  /* 0x0000000b765f7220 */ /* 0x080fe20000410000 */
[----:B------:R-:W-:Y:S01]  /*6e60*/  SHF.R.U64 R9, R9, 0x3, RZ ;  /* 0x0000000309097819 */ /* 0x000fe200000012ff */
[-C--:B------:R-:W-:Y:S01]  /*6e70*/  FMUL.FTZ R80, R123, R11.reuse ;  /* 0x0000000b7b507220 */ /* 0x080fe20000410000 */
[----:B------:R-:W-:Y:S01]  /*6e80*/  SHF.R.U64 R44, R44, 0x3, RZ ;  /* 0x000000032c2c7819 */ /* 0x000fe200000012ff */
[----:B------:R-:W1:Y:S01]  /*6e90*/  @P1 LDC R111, c[0x0][0xbf0] ;  /* 0x0002fc00ff6f1b82 */ /* 0x000e620000000800 */
[----:B------:R-:W-:Y:S01]  /*6ea0*/  IADD3 R29, P2, R4, 0x4020, RZ ;  /* 0x00004020041d7810 */ /* 0x000fe20007f5e0ff */
[-C--:B------:R-:W-:Y:S01]  /*6eb0*/  FMUL.FTZ R93, R122, R11.reuse ;  /* 0x0000000b7a5d7220 */ /* 0x080fe20000410000 */
[C---:B------:R-:W-:Y:S01]  /*6ec0*/  IADD3 R27, P3, R4.reuse, 0x4000, RZ ;  /* 0x00004000041b7810 */ /* 0x040fe20007f7e0ff */
[-C--:B------:R-:W-:Y:S01]  /*6ed0*/  FMUL.FTZ R79, R127, R11.reuse ;  /* 0x0000000b7f4f7220 */ /* 0x080fe20000410000 */
[----:B------:R-:W-:Y:S01]  /*6ee0*/  IADD3 R25, P4, R4, 0x60, RZ ;  /* 0x0000006004197810 */ /* 0x000fe20007f9e0ff */
[-C--:B------:R-:W-:Y:S01]  /*6ef0*/  FMUL.FTZ R86, R126, R11.reuse ;  /* 0x0000000b7e567220 */ /* 0x080fe20000410000 */
[----:B------:R-:W-:Y:S01]  /*6f00*/  IADD3 R21, P5, R4, 0x40, RZ ;  /* 0x0000004004157810 */ /* 0x000fe20007fbe0ff */
[----:B------:R-:W-:Y:S01]  /*6f10*/  FMUL.FTZ R76, R131, R11 ;  /* 0x0000000b834c7220 */ /* 0x000fe20000410000 */
[----:B------:R-:W-:Y:S01]  /*6f20*/  LOP3.LUT R34, R34, R35, RZ, 0x3c, !PT ;  /* 0x0000002322227212 */ /* 0x000fe200078e3cff */
[----:B------:R-:W-:Y:S01]  /*6f30*/  IMAD.X R35, RZ, RZ, R37, P6 ;  /* 0x000000ffff237224 */ /* 0x000fe200030e0625 */
[----:B------:R-:W-:Y:S01]  /*6f40*/  LOP3.LUT R4, R9, R4, RZ, 0x3c, !PT ;  /* 0x0000000409047212 */ /* 0x000fe200078e3cff */
[-C--:B------:R-:W-:Y:S01]  /*6f50*/  FMUL.FTZ R91, R130, R11.reuse ;  /* 0x0000000b825b7220 */ /* 0x080fe20000410000 */
[----:B------:R-:W-:Y:S01]  /*6f60*/  IADD3 R107, P6, R36, 0x7000, RZ ;  /* 0x00007000246b7810 */ /* 0x000fe20007fde0ff */
[-C--:B------:R-:W-:Y:S01]  /*6f70*/  FMUL.FTZ R78, R135, R11.reuse ;  /* 0x0000000b874e7220 */ /* 0x080fe20000410000 */
[----:B------:R-:W-:Y:S01]  /*6f80*/  IADD3 R96, RZ, -UR42, RZ ;  /* 0x8000002aff607c10 */ /* 0x000fe2000fffe0ff */
        /* <DEDUP_REMOVED lines=9> */
[----:B------:R-:W-:Y:S01]  /*7020*/  LOP3.LUT R44, R44, R45, RZ, 0x3c, !PT ;  /* 0x0000002d2c2c7212 */ /* 0x000fe200078e3cff */
[--C-:B------:R-:W-:Y:S01]  /*7030*/  IMAD.X R45, RZ, RZ, R5.reuse, P0 ;  /* 0x000000ffff2d7224 */ /* 0x100fe200000e0605 */
[-C--:B------:R-:W-:Y:S01]  /*7040*/  IADD3.X R11, RZ, R5.reuse, RZ, P4, !PT ;  /* 0x00000005ff0b7210 */ /* 0x080fe200027fe4ff */
[--C-:B------:R-:W-:Y:S01]  /*7050*/  IMAD.X R41, RZ, RZ, R5.reuse, P2 ;  /* 0x000000ffff297224 */ /* 0x100fe200010e0605 */
[----:B------:R-:W-:Y:S01]  /*7060*/  MOV R106, R4 ;  /* 0x00000004006a7202 */ /* 0x000fe20000000f00 */
[--C-:B------:R-:W-:Y:S01]  /*7070*/  IMAD.X R39, RZ, RZ, R5.reuse, P3 ;  /* 0x000000ffff277224 */ /* 0x100fe200018e0605 */
[----:B------:R-:W-:Y:S01]  /*7080*/  LOP3.LUT R10, R29, 0x380, RZ, 0xc0, !PT ;  /* 0x000003801d0a7812 */ /* 0x000fe200078ec0ff */
[----:B------:R-:W-:Y:S01]  /*7090*/  IMAD.X R9, RZ, RZ, R5, P5 ;  /* 0x000000ffff097224 */ /* 0x000fe200028e0605 */
[----:B------:R-:W-:Y:S01]  /*70a0*/  LOP3.LUT R5, R107, 0x380, RZ, 0xc0, !PT ;  /* 0x000003806b057812 */ /* 0x000fe200078ec0ff */
[----:B------:R-:W-:Y:S01]  /*70b0*/  SYNCS.ARRIVE.TRANS64.RED.A1T0 RZ, [UR4], RZ ;  /* 0x000000ffffff79a7 */ /* 0x000fe20008100404 */
[----:B--2---:R-:W-:Y:S01]  /*70c0*/  IMAD R96, R103, R96, UR41 ;  /* 0x0000002967607e24 */ /* 0x004fe2000f8e0260 */
[----:B------:R-:W-:Y:S01]  /*70d0*/  LOP3.LUT R8, R27, 0x380, RZ, 0xc0, !PT ;  /* 0x000003801b087812 */ /* 0x000fe200078ec0ff */
[----:B------:R-:W-:Y:S01]  /*70e0*/  USHF.R.S32.HI UR11, URZ, 0x1f, UR7 ;  /* 0x0000001f3f0b7899 */ /* 0x000fe20008011407 */
[----:B------:R-:W-:Y:S01]  /*70f0*/  F2FP.F16.F32.PACK_AB R4, R20, R77 ;  /* 0x0000004d1404723e */ /* 0x000fe200000000ff */
[----:B------:R-:W-:Y:S01]  /*7100*/  USHF.R.S32.HI UR10, URZ, 0x1f, UR40 ;  /* 0x0000001f3f0a7899 */ /* 0x000fe20008011428 */
[----:B------:R-:W-:Y:S01]  /*7110*/  SHF.R.U64 R10, R10, 0x3, RZ ;  /* 0x000000030a0a7819 */ /* 0x000fe200000012ff */
[----:B------:R-:W-:Y:S01]  /*7120*/  UIMAD UR6, UR11, UR8, URZ ;  /* 0x000000080b0672a4 */ /* 0x000fe2000f8e023f */
[----:B------:R-:W2:Y:S01]  /*7130*/  LDC.64 R102, c[0x0][0xb98] ;  /* 0x0002e600ff667b82 */ /* 0x000ea20000000a00 */
[----:B------:R-:W-:Y:S01]  /*7140*/  SHF.R.U64 R20, R5, 0x3, RZ ;  /* 0x0000000305147819 */ /* 0x000fe200000012ff */
[----:B------:R-:W-:Y:S01]  /*7150*/  FMUL.FTZ R67, R112, R61 ;  /* 0x0000003d70437220 */ /* 0x000fe20000410000 */
[----:B------:R-:W-:Y:S01]  /*7160*/  SHF.R.U64 R8, R8, 0x3, RZ ;  /* 0x0000000308087819 */ /* 0x000fe200000012ff */
[----:B------:R-:W-:Y:S01]  /*7170*/  UIMAD UR6, UR7, UR9, UR6 ;  /* 0x00000009070672a4 */ /* 0x000fe2000f8e0206 */
[----:B------:R-:W-:Y:S01]  /*7180*/  LOP3.LUT R40, R10, R29, RZ, 0x3c, !PT ;  /* 0x0000001d0a287212 */ /* 0x000fe200078e3cff */
[----:B------:R-:W-:Y:S01]  /*7190*/  FMUL.FTZ R65, R116, R61 ;  /* 0x0000003d74417220 */ /* 0x000fe20000410000 */
[----:B------:R-:W-:Y:S01]  /*71a0*/  LOP3.LUT R20, R20, R107, RZ, 0x3c, !PT ;  /* 0x0000006b14147212 */ /* 0x000fe200078e3cff */
[----:B------:R-:W-:Y:S01]  /*71b0*/  IMAD R107, R96, 0x80, R16 ;  /* 0x00000080606b7824 */ /* 0x000fe200078e0210 */
[----:B------:R-:W-:Y:S01]  /*71c0*/  LOP3.LUT R10, R25, 0x380, RZ, 0xc0, !PT ;  /* 0x00000380190a7812 */ /* 0x000fe200078ec0ff */
[----:B------:R-:W-:Y:S01]  /*71d0*/  UIADD3 UR6, UR5, UR6, URZ ;  /* 0x0000000605067290 */ /* 0x000fe2000fffe03f */
[----:B------:R-:W-:Y:S01]  /*71e0*/  LOP3.LUT R38, R8, R27, RZ, 0x3c, !PT ;  /* 0x0000001b08267212 */ /* 0x000fe200078e3cff */
[-C--:B------:R-:W-:Y:S01]  /*71f0*/  FMUL.FTZ R60, R121, R61.reuse ;  /* 0x0000003d793c7220 */ /* 0x080fe20000410000 */
[----:B------:R-:W-:Y:S01]  /*7200*/  LOP3.LUT R8, R13, 0x380, RZ, 0xc0, !PT ;  /* 0x000003800d087812 */ /* 0x000fe200078ec0ff */
[----:B------:R-:W-:Y:S01]  /*7210*/  FMUL.FTZ R63, R120, R61 ;  /* 0x0000003d783f7220 */ /* 0x000fe20000410000 */
[----:B------:R-:W-:Y:S01]  /*7220*/  MOV R77, R44 ;  /* 0x0000002c004d7202 */ /* 0x000fe20000000f00 */
[----:B0-----:R-:W-:Y:S01]  /*7230*/  @P1 IMAD.HI.U32 R44, R107, R110, RZ ;  /* 0x0000006e6b2c1227 */ /* 0x001fe200078e00ff */
[----:B------:R-:W-:-:S03]  /*7240*/  SHF.R.U64 R10, R10, 0x3, RZ ;  /* 0x000000030a0a7819 */ /* 0x000fc600000012ff */
[----:B------:R-:W-:Y:S01]  /*7250*/  FMUL.FTZ R51, R125, R61 ;  /* 0x0000003d7d337220 */ /* 0x000fe20000410000 */
[----:B------:R-:W-:Y:S01]  /*7260*/  SHF.R.U64 R8, R8, 0x3, RZ ;  /* 0x0000000308087819 */ /* 0x000fe200000012ff */
[----:B------:R-:W-:Y:S01]  /*7270*/  IMAD.MOV.U32 R45, RZ, RZ, R107 ;  /* 0x000000ffff2d7224 */ /* 0x000fe200078e006b */
[----:B------:R-:W-:Y:S01]  /*7280*/  LOP3.LUT R10, R10, R25, RZ, 0x3c, !PT ;  /* 0x000000190a0a7212 */ /* 0x000fe200078e3cff */
[-C--:B------:R-:W-:Y:S01]  /*7290*/  FMUL.FTZ R58, R124, R61.reuse ;  /* 0x0000003d7c3a7220 */ /* 0x080fe20000410000 */
[----:B------:R-:W-:Y:S01]  /*72a0*/  IADD3 R25, P0, R36, 0x6000, RZ ;  /* 0x0000600024197810 */ /* 0x000fe20007f1e0ff */
[----:B------:R-:W-:Y:S01]  /*72b0*/  FMUL.FTZ R52, R129, R61 ;  /* 0x0000003d81347220 */ /* 0x000fe20000410000 */
[----:B-1----:R-:W-:Y:S01]  /*72c0*/  @P1 SHF.R.U32.HI R45, RZ, R111, R44 ;  /* 0x0000006fff2d1219 */ /* 0x002fe2000001162c */
[----:B------:R-:W-:Y:S01]  /*72d0*/  FMUL.FTZ R57, R128, R61 ;  /* 0x0000003d80397220 */ /* 0x000fe20000410000 */
[----:B------:R-:W-:Y:S01]  /*72e0*/  F2FP.F16.F32.PACK_AB R6, R6, R7 ;  /* 0x000000070606723e */ /* 0x000fe200000000ff */
[----:B------:R-:W-:Y:S01]  /*72f0*/  FMUL.FTZ R49, R133, R61 ;  /* 0x0000003d85317220 */ /* 0x000fe20000410000 */
[----:B------:R-:W-:Y:S01]  /*7300*/  LOP3.LUT R14, R8, R13, RZ, 0x3c, !PT ;  /* 0x0000000d080e7212 */ /* 0x000fe200078e3cff */
[----:B------:R-:W-:Y:S01]  /*7310*/  IMAD.U32 R13, RZ, RZ, UR5 ;  /* 0x00000005ff0d7e24 */ /* 0x000fe2000f8e00ff */
[----:B------:R-:W-:Y:S01]  /*7320*/  F2FP.F16.F32.PACK_AB R5, R100, R105 ;  /* 0x000000696405723e */ /* 0x000fe200000000ff */
[----:B------:R-:W-:Y:S01]  /*7330*/  ULDC.64 UR4, c[0x0][0xb88] ;  /* 0x0002e20000047ab9 */ /* 0x000fe20000000a00 */
[----:B------:R-:W-:Y:S01]  /*7340*/  F2FP.F16.F32.PACK_AB R7, R104, R109 ;  /* 0x0000006d6807723e */ /* 0x000fe200000000ff */
[----:B------:R-:W-:Y:S01]  /*7350*/  BAR.SYNC.DEFER_BLOCKING 0x1, 0x100 ;  /* 0x0044000000007b1d */ /* 0x000fe20000010000 */
[----:B------:R-:W-:Y:S01]  /*7360*/  MOV R13, UR6 ;  /* 0x00000006000d7c02 */ /* 0x000fe20008000f00 */
[-C--:B------:R-:W-:Y:S01]  /*7370*/  FMUL.FTZ R56, R132, R61.reuse ;  /* 0x0000003d84387220 */ /* 0x080fe20000410000 */
[----:B------:R-:W-:Y:S01]  /*7380*/  LOP3.LUT R24, R25, 0x380, RZ, 0xc0, !PT ;  /* 0x0000038019187812 */ /* 0x000fe200078ec0ff */
[----:B------:R-:W-:Y:S01]  /*7390*/  FMUL.FTZ R50, R137, R61 ;  /* 0x0000003d89327220 */ /* 0x000fe20000410000 */
[----:B------:R-:W-:Y:S01]  /*73a0*/  MOV R105, R38 ;  /* 0x0000002600697202 */ /* 0x000fe20000000f00 */
[----:B------:R-:W-:Y:S01]  /*73b0*/  IMAD.MOV R38, RZ, RZ, -R45 ;  /* 0x000000ffff267224 */ /* 0x000fe200078e0a2d */
[----:B------:R-:W-:Y:S01]  /*73c0*/  SHF.R.U64 R24, R24, 0x3, RZ ;  /* 0x0000000318187819 */ /* 0x000fe200000012ff */
[----:B--2---:R-:W-:Y:S01]  /*73d0*/  IMAD.WIDE.U32 R12, R102, UR40, R12 ;  /* 0x00000028660c7c25 */ /* 0x004fe2000f8e000c */
[----:B------:R-:W-:Y:S01]  /*73e0*/  LOP3.LUT R8, R21, 0x380, RZ, 0xc0, !PT ;  /* 0x0000038015087812 */ /* 0x000fe200078ec0ff */
[----:B------:R-:W-:Y:S01]  /*73f0*/  ULDC UR6, c[0x0][0xa88] ;  /* 0x0002a20000067ab9 */ /* 0x000fe20000000800 */
[----:B------:R-:W-:Y:S01]  /*7400*/  LOP3.LUT R24, R24, R25, RZ, 0x3c, !PT ;  /* 0x0000001918187212 */ /* 0x000fe200078e3cff */
[----:B------:R-:W-:Y:S01]  /*7410*/  IMAD.X R25, RZ, RZ, R37, P0 ;  /* 0x000000ffff197224 */ /* 0x000fe200000e0625 */
[----:B------:R-:W-:Y:S01]  /*7420*/  IADD3 R29, P3, R36, 0x4000, RZ ;  /* 0x00004000241d7810 */ /* 0x000fe20007f7e0ff */
[-C--:B------:R-:W-:Y:S01]  /*7430*/  FMUL.FTZ R55, R136, R61.reuse ;  /* 0x0000003d88377220 */ /* 0x080fe20000410000 */
[----:B------:R-:W-:Y:S01]  /*7440*/  SHF.R.S32.HI R39, RZ, 0x1f, R45 ;  /* 0x0000001fff277819 */ /* 0x000fe2000001142d */
[-C--:B------:R-:W-:Y:S01]  /*7450*/  FMUL.FTZ R47, R141, R61.reuse ;  /* 0x0000003d8d2f7220 */ /* 0x080fe20000410000 */
[----:B------:R-:W-:Y:S01]  /*7460*/  IADD3 R12, P0, R45, R12, RZ ;  /* 0x0000000c2d0c7210 */ /* 0x000fe20007f1e0ff */
[-C--:B------:R-:W-:Y:S01]  /*7470*/  FMUL.FTZ R54, R140, R61.reuse ;  /* 0x0000003d8c367220 */ /* 0x080fe20000410000 */
[----:B------:R-:W-:Y:S01]  /*7480*/  SHF.R.U64 R8, R8, 0x3, RZ ;  /* 0x0000000308087819 */ /* 0x000fe200000012ff */
[-C--:B------:R-:W-:Y:S01]  /*7490*/  FMUL.FTZ R48, R145, R61.reuse ;  /* 0x0000003d91307220 */ /* 0x080fe20000410000 */
[----:B------:R-:W-:Y:S01]  /*74a0*/  IADD3 R27, P2, R36, 0x5000, RZ ;  /* 0x00005000241b7810 */ /* 0x000fe20007f5e0ff */
[----:B------:R-:W-:Y:S01]  /*74b0*/  FMUL.FTZ R53, R144, R61 ;  /* 0x0000003d90357220 */ /* 0x000fe20000410000 */
[----:B------:R-:W-:Y:S01]  /*74c0*/  LOP3.LUT R28, R29, 0x380, RZ, 0xc0, !PT ;  /* 0x000003801d1c7812 */ /* 0x000fe200078ec0ff */
[----:B------:R0:W-:Y:S01]  /*74d0*/  STSM.16.M88.4 [R106], R4 ;  /* 0x000000046a007844 */ /* 0x0001e20000000200 */
[----:B------:R-:W-:Y:S01]  /*74e0*/  LOP3.LUT R8, R8, R21, RZ, 0x3c, !PT ;  /* 0x0000001508087212 */ /* 0x000fe200078e3cff */
[-C--:B------:R-:W-:Y:S01]  /*74f0*/  FMUL.FTZ R46, R149, R61.reuse ;  /* 0x0000003d952e7220 */ /* 0x080fe20000410000 */
[----:B------:R-:W-:Y:S01]  /*7500*/  LOP3.LUT R26, R27, 0x380, RZ, 0xc0, !PT ;  /* 0x000003801b1a7812 */ /* 0x000fe200078ec0ff */
[----:B------:R-:W-:Y:S01]  /*7510*/  FMUL.FTZ R61, R148, R61 ;  /* 0x0000003d943d7220 */ /* 0x000fe20000410000 */
[----:B------:R-:W-:Y:S01]  /*7520*/  MOV R104, R40 ;  /* 0x0000002800687202 */ /* 0x000fe20000000f00 */
[----:B------:R-:W-:Y:S01]  /*7530*/  ULDC.64 UR8, c[0x0][0xae8] ;  /* 0x0002ba0000087ab9 */ /* 0x000fe20000000a00 */
[----:B------:R-:W-:-:S02]  /*7540*/  MOV R15, R14 ;  /* 0x0000000e000f7202 */ /* 0x000fc40000000f00 */
[----:B------:R-:W-:Y:S02]  /*7550*/  SHF.R.U64 R28, R28, 0x3, RZ ;  /* 0x000000031c1c7819 */ /* 0x000fe400000012ff */
[----:B------:R-:W-:Y:S02]  /*7560*/  LEA R41, R96, R19, 0x7 ;  /* 0x0000001360297211 */ /* 0x000fe400078e38ff */
[----:B------:R-:W-:Y:S02]  /*7570*/  MOV R14, R8 ;  /* 0x00000008000e7202 */ /* 0x000fe40000000f00 */
[----:B------:R-:W-:Y:S01]  /*7580*/  SHF.R.U64 R26, R26, 0x3, RZ ;  /* 0x000000031a1a7819 */ /* 0x000fe200000012ff */
[----:B0-----:R-:W-:Y:S01]  /*7590*/  IMAD R4, R102, UR10, RZ ;  /* 0x0000000a66047c24 */ /* 0x001fe2000f8e02ff */
[----:B------:R-:W-:Y:S01]  /*75a0*/  MOV R106, R10 ;  /* 0x0000000a006a7202 */ /* 0x000fe20000000f00 */
[----:B------:R-:W-:Y:S01]  /*75b0*/  IMAD R11, R59, R38, R107 ;  /* 0x000000263b0b7224 */ /* 0x000fe200078e026b */
[----:B------:R-:W-:Y:S01]  /*75c0*/  F2FP.F16.F32.PACK_AB R5, R108, R113 ;  /* 0x000000716c05723e */ /* 0x000fe200000000ff */
[----:B------:R-:W-:Y:S01]  /*75d0*/  IMAD R103, R103, UR40, R4 ;  /* 0x0000002867677c24 */ /* 0x000fe2000f8e0204 */
[----:B------:R-:W-:-:S02]  /*75e0*/  F2FP.F16.F32.PACK_AB R4, R72, R75 ;  /* 0x0000004b4804723e */ /* 0x000fc400000000ff */
[----:B------:R-:W-:Y:S02]  /*75f0*/  SHF.R.S32.HI R10, RZ, 0x1f, R11 ;  /* 0x0000001fff0a7819 */ /* 0x000fe4000001140b */
[----:B------:R-:W-:Y:S02]  /*7600*/  IADD3.X R13, R39, R13, R103, P0, !PT ;  /* 0x0000000d270d7210 */ /* 0x000fe400007fe467 */
[----:B------:R-:W-:Y:S01]  /*7610*/  F2FP.F16.F32.PACK_AB R6, R70, R73 ;  /* 0x000000494606723e */ /* 0x000fe200000000ff */
[----:B------:R-:W-:Y:S01]  /*7620*/  IMAD R10, R10, UR4, RZ ;  /* 0x000000040a0a7c24 */ /* 0x000fe2000f8e02ff */
[----:B------:R-:W-:Y:S01]  /*7630*/  F2FP.F16.F32.PACK_AB R7, R98, R117 ;  /* 0x000000756207723e */ /* 0x000fe200000000ff */
[C---:B------:R-:W-:Y:S01]  /*7640*/  IMAD.WIDE.U32 R12, R11.reuse, UR4, R12 ;  /* 0x000000040b0c7c25 */ /* 0x040fe2000f8e000c */
[----:B------:R-:W-:Y:S02]  /*7650*/  F2FP.F16.F32.PACK_AB R8, R66, R71 ;  /* 0x000000474208723e */ /* 0x000fe400000000ff */
[----:B------:R-:W-:Y:S01]  /*7660*/  LOP3.LUT R28, R28, R29, RZ, 0x3c, !PT ;  /* 0x0000001d1c1c7212 */ /* 0x000fe200078e3cff */
[----:B------:R-:W-:Y:S01]  /*7670*/  IMAD R39, R11, UR5, R10 ;  /* 0x000000050b277c24 */ /* 0x000fe2000f8e020a */
[----:B------:R0:W-:Y:S01]  /*7680*/  STSM.16.M88.4 [R15], R4 ;  /* 0x000000040f007844 */ /* 0x0001e20000000200 */
[----:B------:R-:W-:Y:S01]  /*7690*/  ULDC.64 UR4, c[0x0][0xb50] ;  /* 0x0002d40000047ab9 */ /* 0x000fe20000000a00 */
[----:B------:R-:W-:Y:S01]  /*76a0*/  IMAD R66, R59, UR6, RZ ;  /* 0x000000063b427c24 */ /* 0x000fe2000f8e02ff */
[----:B------:R-:W-:-:S02]  /*76b0*/  IADD3.X R29, RZ, R37, RZ, P3, !PT ;  /* 0x00000025ff1d7210 */ /* 0x000fc40001ffe4ff */
[----:B------:R-:W-:Y:S02]  /*76c0*/  LOP3.LUT P0, RZ, R154, 0x3, RZ, 0xc0, !PT ;  /* 0x000000039aff7812 */ /* 0x000fe4000780c0ff */
[----:B------:R-:W-:Y:S02]  /*76d0*/  F2FP.F16.F32.PACK_AB R9, R94, R101 ;  /* 0x000000655e09723e */ /* 0x000fe400000000ff */
[----:B------:R-:W-:Y:S02]  /*76e0*/  F2FP.F16.F32.PACK_AB R10, R68, R69 ;  /* 0x00000045440a723e */ /* 0x000fe400000000ff */
[----:B------:R-:W-:Y:S02]  /*76f0*/  F2FP.F16.F32.PACK_AB R11, R92, R99 ;  /* 0x000000635c0b723e */ /* 0x000fe400000000ff */
[----:B------:R-:W-:Y:S02]  /*7700*/  LEA R38, P3, R12, UR4, 0x2 ;  /* 0x000000040c267c11 */ /* 0x000fe4000f8610ff */
[----:B------:R-:W-:Y:S01]  /*7710*/  LOP3.LUT R26, R26, R27, RZ, 0x3c, !PT ;  /* 0x0000001b1a1a7212 */ /* 0x000fe200078e3cff */
[----:B0-----:R-:W-:Y:S01]  /*7720*/  VIADD R5, R41, 0x8 ;  /* 0x0000000829057836 */ /* 0x001fe20000000000 */
[----:B------:R0:W-:Y:S01]  /*7730*/  STSM.16.M88.4 [R14], R8 ;  /* 0x000000080e007844 */ /* 0x0001e20000000200 */
[----:B------:R-:W-:Y:S01]  /*7740*/  IMAD.IADD R7, R13, 0x1, R39 ;  /* 0x000000010d077824 */ /* 0x000fe200078e0227 */
[----:B------:R-:W-:Y:S01]  /*7750*/  F2FP.F16.F32.PACK_AB R4, R62, R67 ;  /* 0x000000433e04723e */ /* 0x000fe200000000ff */
[----:B------:R-:W-:Y:S01]  /*7760*/  IMAD.X R27, RZ, RZ, R37, P2 ;  /* 0x000000ffff1b7224 */ /* 0x000fe200010e0625 */
[-C--:B------:R-:W-:Y:S01]  /*7770*/  ISETP.GE.OR P2, PT, R41, R66.reuse, P0 ;  /* 0x000000422900720c */ /* 0x080fe20000746670 */
[----:B------:R-:W-:Y:S01]  /*7780*/  SHFL.IDX PT, R62, R38, 0x1, 0x1c1f ;  /* 0x003c1f00263e7f89 */ /* 0x000fe200000e0000 */
[----:B------:R-:W-:-:S02]  /*7790*/  ISETP.GE.OR P0, PT, R5, R66, P0 ;  /* 0x000000420500720c */ /* 0x000fc40000706670 */
[----:B------:R-:W-:Y:S02]  /*77a0*/  LEA.HI.X R39, R12, UR5, R7, 0x2, P3 ;  /* 0x000000050c277c11 */ /* 0x000fe400098f1407 */
[----:B------:R-:W-:Y:S02]  /*77b0*/  F2FP.F16.F32.PACK_AB R5, R88, R97 ;  /* 0x000000615805723e */ /* 0x000fe400000000ff */
[----:B------:R-:W-:Y:S02]  /*77c0*/  F2FP.F16.F32.PACK_AB R6, R64, R65 ;  /* 0x000000414006723e */ /* 0x000fe400000000ff */
[----:B------:R-:W-:Y:S01]  /*77d0*/  F2FP.F16.F32.PACK_AB R7, R90, R95 ;  /* 0x0000005f5a07723e */ /* 0x000fe200000000ff */
[----:B------:R-:W-:Y:S01]  /*77e0*/  SHFL.IDX PT, R64, R38, RZ, 0x1c1f ;  /* 0x001c1fff26407589 */ /* 0x000fe200000e0000 */
[----:B------:R-:W-:Y:S02]  /*77f0*/  F2FP.F16.F32.PACK_AB R12, R60, R63 ;  /* 0x0000003f3c0c723e */ /* 0x000fe400000000ff */
[----:B------:R-:W-:Y:S01]  /*7800*/  F2FP.F16.F32.PACK_AB R13, R80, R93 ;  /* 0x0000005d500d723e */ /* 0x000fe200000000ff */
[----:B------:R-:W-:Y:S01]  /*7810*/  STSM.16.M88.4 [R106], R4 ;  /* 0x000000046a007844 */ /* 0x000fe20000000200 */
[----:B0-----:R-:W-:-:S02]  /*7820*/  F2FP.F16.F32.PACK_AB R14, R51, R58 ;  /* 0x0000003a330e723e */ /* 0x001fc400000000ff */
[----:B------:R-:W-:Y:S01]  /*7830*/  F2FP.F16.F32.PACK_AB R15, R79, R86 ;  /* 0x000000564f0f723e */ /* 0x000fe200000000ff */
[----:B------:R-:W0:Y:S01]  /*7840*/  SHFL.IDX PT, R65, R39, RZ, 0x1c1f ;  /* 0x001c1fff27417589 */ /* 0x000e2200000e0000 */
[----:B------:R-:W-:Y:S02]  /*7850*/  F2FP.F16.F32.PACK_AB R8, R52, R57 ;  /* 0x000000393408723e */ /* 0x000fe400000000ff */
[----:B------:R-:W-:Y:S01]  /*7860*/  F2FP.F16.F32.PACK_AB R9, R76, R91 ;  /* 0x0000005b4c09723e */ /* 0x000fe200000000ff */
[----:B------:R-:W-:Y:S01]  /*7870*/  STSM.16.M88.4 [R105], R12 ;  /* 0x0000000c69007844 */ /* 0x000fe20000000200 */
[----:B------:R-:W-:Y:S01]  /*7880*/  F2FP.F16.F32.PACK_AB R10, R49, R56 ;  /* 0x00000038310a723e */ /* 0x000fe200000000ff */
[----:B------:R-:W1:Y:S01]  /*7890*/  @P1 LDC R57, c[0x0][0xbec] ;  /* 0x0002fb00ff391b82 */ /* 0x000e620000000800 */
[----:B------:R-:W-:Y:S01]  /*78a0*/  F2FP.F16.F32.PACK_AB R11, R78, R89 ;  /* 0x000000594e0b723e */ /* 0x000fe200000000ff */
[----:B------:R-:W2:Y:S01]  /*78b0*/  SHFL.IDX PT, R63, R39, 0x1, 0x1c1f ;  /* 0x003c1f00273f7f89 */ /* 0x000ea200000e0000 */
[----:B------:R-:W-:-:S02]  /*78c0*/  F2FP.F16.F32.PACK_AB R71, R81, R84 ;  /* 0x000000545147723e */ /* 0x000fc400000000ff */
[----:B------:R-:W-:Y:S01]  /*78d0*/  MOV R100, R42 ;  /* 0x0000002a00647202 */ /* 0x000fe20000000f00 */
[----:B------:R-:W-:Y:S01]  /*78e0*/  STSM.16.M88.4 [R104], R8 ;  /* 0x0000000868007844 */ /* 0x000fe20000000200 */
[----:B------:R-:W-:Y:S02]  /*78f0*/  F2FP.F16.F32.PACK_AB R68, R50, R55 ;  /* 0x000000373244723e */ /* 0x000fe400000000ff */
[----:B------:R-:W-:Y:S02]  /*7900*/  F2FP.F16.F32.PACK_AB R69, R74, R87 ;  /* 0x000000574a45723e */ /* 0x000fe400000000ff */
[----:B------:R-:W-:Y:S02]  /*7910*/  F2FP.F16.F32.PACK_AB R70, R47, R54 ;  /* 0x000000362f46723e */ /* 0x000fe400000000ff */
[----:B------:R-:W-:Y:S02]  /*7920*/  F2FP.F16.F32.PACK_AB R81, R82, R85 ;  /* 0x000000555251723e */ /* 0x000fe400000000ff */
[----:B------:R-:W-:Y:S01]  /*7930*/  F2FP.F16.F32.PACK_AB R80, R48, R53 ;  /* 0x000000353050723e */ /* 0x000fe200000000ff */
[----:B------:R-:W-:Y:S01]  /*7940*/  STSM.16.M88.4 [R100], R68 ;  /* 0x0000004464007844 */ /* 0x000fe20000000200 */
[----:B------:R-:W-:-:S02]  /*7950*/  F2FP.F16.F32.PACK_AB R82, R46, R61 ;  /* 0x0000003d2e52723e */ /* 0x000fc400000000ff */
[----:B------:R-:W-:Y:S01]  /*7960*/  F2FP.F16.F32.PACK_AB R83, R83, R150 ;  /* 0x000000965353723e */ /* 0x000fe200000000ff */
[----:B------:R-:W3:Y:S01]  /*7970*/  @P1 LDC R61, c[0x0][0xbf0] ;  /* 0x0002fc00ff3d1b82 */ /* 0x000ee20000000800 */
[C---:B------:R-:W-:Y:S02]  /*7980*/  LOP3.LUT R21, R36.reuse, 0x380, RZ, 0xc0, !PT ;  /* 0x0000038024157812 */ /* 0x040fe400078ec0ff */
[C---:B------:R-:W-:Y:S01]  /*7990*/  IADD3 R33, P5, R36.reuse, 0x2000, RZ ;  /* 0x0000200024217810 */ /* 0x040fe20007fbe0ff */
[----:B------:R-:W-:Y:S01]  /*79a0*/  STSM.16.M88.4 [R77], R80 ;  /* 0x000000504d007844 */ /* 0x000fe20000000200 */
[----:B------:R-:W-:Y:S01]  /*79b0*/  SHF.R.U64 R21, R21, 0x3, RZ ;  /* 0x0000000315157819 */ /* 0x000fe200000012ff */
[----:B------:R-:W-:Y:S02]  /*79c0*/  UIMAD UR6, UR11, UR8, URZ ;  /* 0x000000080b0672a4 */ /* 0x000fe4000f8e023f */
[----:B------:R-:W-:Y:S01]  /*79d0*/  BAR.SYNC.DEFER_BLOCKING 0x1, 0x100 ;  /* 0x0044000000007b1d */ /* 0x000fe20000010000 */
[----:B------:R-:W-:-:S02]  /*79e0*/  IADD3 R31, P4, R36, 0x3000, RZ ;  /* 0x00003000241f7810 */ /* 0x000fc40007f9e0ff */
[----:B------:R-:W-:Y:S01]  /*79f0*/  LOP3.LUT R36, R21, R36, RZ, 0x3c, !PT ;  /* 0x0000002415247212 */ /* 0x000fe200078e3cff */
[----:B------:R-:W-:Y:S01]  /*7a00*/  IMAD.X R21, RZ, RZ, R37, P6 ;  /* 0x000000ffff157224 */ /* 0x000fe200030e0625 */
[----:B------:R-:W-:Y:S01]  /*7a10*/  UIMAD.WIDE.U32 UR4, UR7, UR8, URZ ;  /* 0x00000008070472a5 */ /* 0x000fe2000f8e003f */
[----:B------:R-:W-:Y:S01]  /*7a20*/  LOP3.LUT R32, R33, 0x380, RZ, 0xc0, !PT ;  /* 0x0000038021207812 */ /* 0x000fe200078ec0ff */
[----:B------:R-:W-:Y:S01]  /*7a30*/  UIMAD UR6, UR7, UR9, UR6 ;  /* 0x00000009070672a4 */ /* 0x000fe2000f8e0206 */
[----:B------:R-:W-:Y:S02]  /*7a40*/  LOP3.LUT R30, R31, 0x380, RZ, 0xc0, !PT ;  /* 0x000003801f1e7812 */ /* 0x000fe400078ec0ff */
[----:B------:R-:W-:Y:S01]  /*7a50*/  ULDC.64 UR8, c[0x0][0xaf0] ;  /* 0x0002bc0000087ab9 */ /* 0x000fe20000000a00 */
[----:B0-----:R0:W-:Y:S01]  /*7a60*/  @!P2 ST.E desc[UR48][R64.64], R3 ;  /* 0x000000034000a985 */ /* 0x0011e2000c101930 */
[----:B------:R-:W-:Y:S01]  /*7a70*/  UIADD3 UR5, UR5, UR6, URZ ;  /* 0x0000000605057290 */ /* 0x000fe2000fffe03f */
[----:B------:R-:W-:-:S02]  /*7a80*/  SHF.R.U64 R32, R32, 0x3, RZ ;  /* 0x0000000320207819 */ /* 0x000fc400000012ff */
[----:B--2---:R1:W-:Y:S01]  /*7a90*/  @!P0 ST.E desc[UR48][R62.64], R0 ;  /* 0x000000003e008985 */ /* 0x0043e2000c101930 */
[----:B------:R-:W-:Y:S01]  /*7aa0*/  SHF.R.U64 R30, R30, 0x3, RZ ;  /* 0x000000031e1e7819 */ /* 0x000fe200000012ff */
[----:B0-----:R-:W-:Y:S02]  /*7ab0*/  IMAD R3, R153, 0x20, R17 ;  /* 0x0000002099037824 */ /* 0x001fe400078e0211 */
[----:B------:R0:W5:Y:S01]  /*7ac0*/  LD.E.128 R44, desc[UR48][R34.64] ;  /* 0x00000030222c7980 */ /* 0x000162000c101d00 */
[----:B------:R-:W-:Y:S01]  /*7ad0*/  UIMAD UR6, UR10, UR8, URZ ;  /* 0x000000080a0672a4 */ /* 0x000fe2000f8e023f */
[----:B------:R-:W-:Y:S01]  /*7ae0*/  LOP3.LUT R32, R32, R33, RZ, 0x3c, !PT ;  /* 0x0000002120207212 */ /* 0x000fe200078e3cff */
[----:B------:R-:W-:Y:S01]  /*7af0*/  UIMAD.WIDE.U32 UR4, UR40, UR8, UR4 ;  /* 0x00000008280472a5 */ /* 0x000fe2000f8e0004 */
[----:B------:R2:W5:Y:S01]  /*7b00*/  LD.E.128 R48, desc[UR48][R28.64] ;  /* 0x000000301c307980 */ /* 0x000562000c101d00 */
[----:B------:R-:W-:-:S03]  /*7b10*/  LOP3.LUT R30, R30, R31, RZ, 0x3c, !PT ;  /* 0x0000001f1e1e7212 */ /* 0x000fc600078e3cff */
[----:B------:R4:W5:Y:S01]  /*7b20*/  LD.E.128 R8, desc[UR48][R20.64] ;  /* 0x0000003014087980 */ /* 0x000962000c101d00 */
[----:B0-----:R-:W0:Y:S01]  /*7b30*/  LDC.64 R34, c[0x0][0xae0] ;  /* 0x0002b800ff227b82 */ /* 0x001e220000000a00 */
[----:B------:R-:W-:Y:S01]  /*7b40*/  UIMAD UR6, UR40, UR9, UR6 ;  /* 0x00000009280672a4 */ /* 0x000fe2000f8e0206 */
[--C-:B------:R-:W-:Y:S01]  /*7b50*/  IMAD.X R33, RZ, RZ, R37.reuse, P5 ;  /* 0x000000ffff217224 */ /* 0x100fe200028e0625 */
[----:B------:R-:W5:Y:S01]  /*7b60*/  LD.E.128 R52, desc[UR48][R26.64] ;  /* 0x000000301a347980 */ /* 0x000f62000c101d00 */
[----:B--2---:R-:W-:Y:S01]  /*7b70*/  LEA R28, R96, R3, 0x7 ;  /* 0x00000003601c7211 */ /* 0x004fe200078e38ff */
[----:B------:R-:W-:Y:S01]  /*7b80*/  IMAD.X R31, RZ, RZ, R37, P4 ;  /* 0x000000ffff1f7224 */ /* 0x000fe200020e0625 */
[----:B------:R-:W-:Y:S01]  /*7b90*/  UIADD3 UR5, UR5, UR6, URZ ;  /* 0x0000000605057290 */ /* 0x000fe2000fffe03f */
[----:B------:R-:W5:Y:S02]  /*7ba0*/  LD.E.128 R36, desc[UR48][R36.64] ;  /* 0x0000003024247980 */ /* 0x000f64000c101d00 */
[----:B-1----:R-:W-:Y:S01]  /*7bb0*/  @P1 IMAD.HI.U32 R0, R28, R57, RZ ;  /* 0x000000391c001227 */ /* 0x002fe200078e00ff */
[----:B------:R-:W-:Y:S01]  /*7bc0*/  ULDC.64 UR6, c[0x0][0xad8] ;  /* 0x0002b60000067ab9 */ /* 0x000fe20000000a00 */
[----:B------:R-:W5:Y:S02]  /*7bd0*/  LD.E.128 R40, desc[UR48][R32.64] ;  /* 0x0000003020287980 */ /* 0x000f64000c101d00 */
[----:B----4-:R-:W-:Y:S01]  /*7be0*/  IMAD.MOV.U32 R20, RZ, RZ, R28 ;  /* 0x000000ffff147224 */ /* 0x010fe200078e001c */
[----:B---3--:R-:W-:Y:S01]  /*7bf0*/  @P1 SHF.R.U32.HI R20, RZ, R61, R0 ;  /* 0x0000003dff141219 */ /* 0x008fe20000011600 */
[----:B------:R-:W5:Y:S03]  /*7c00*/  LD.E.128 R4, desc[UR48][R30.64] ;  /* 0x000000301e047980 */ /* 0x000f66000c101d00 */
[--C-:B------:R-:W-:Y:S01]  /*7c10*/  SHF.R.S32.HI R3, RZ, 0x1f, R20.reuse ;  /* 0x0000001fff037819 */ /* 0x100fe20000011414 */
[----:B------:R-:W-:Y:S01]  /*7c20*/  IMAD.MOV R0, RZ, RZ, -R20 ;  /* 0x000000ffff007224 */ /* 0x000fe200078e0a14 */
[----:B------:R1:W5:Y:S03]  /*7c30*/  LD.E.128 R12, desc[UR48][R24.64] ;  /* 0x00000030180c7980 */ /* 0x000366000c101d00 */
[----:B------:R-:W-:Y:S01]  /*7c40*/  IMAD R59, R59, R0, R28 ;  /* 0x000000003b3b7224 */ /* 0x000fe200078e021c */
[----:B------:R-:W-:Y:S01]  /*7c50*/  @!PT LDS RZ, [RZ] ;  /* 0x00000000fffff984 */ /* 0x000fe20000000800 */
[----:B------:R-:W-:Y:S01]  /*7c60*/  @!PT LDS RZ, [RZ] ;  /* 0x00000000fffff984 */ /* 0x000fe20000000800 */
[----:B------:R-:W-:Y:S01]  /*7c70*/  @!PT LDS RZ, [RZ] ;  /* 0x00000000fffff984 */ /* 0x000fe20000000800 */
[----:B------:R-:W-:Y:S01]  /*7c80*/  @!PT LDS RZ, [RZ] ;  /* 0x00000000fffff984 */ /* 0x000fe20000000800 */
[----:B------:R2:W-:Y:S06]  /*7c90*/  MEMBAR.ALL.CTA ;  /* 0x0000000000007992 */ /* 0x0005ec0000008000 */
[----:B--2---:R-:W2:Y:S01]  /*7ca0*/  FENCE.VIEW.ASYNC.S ;  /* 0x00000000000073c6 */ /* 0x004ea20000000000 */
[----:B0-----:R-:W-:Y:S01]  /*7cb0*/  IMAD R3, R3, R34, RZ ;  /* 0x0000002203037224 */ /* 0x001fe200078e02ff */
[----:B------:R-:W-:-:S03]  /*7cc0*/  SHF.R.S32.HI R0, RZ, 0x1f, R59 ;  /* 0x0000001fff007819 */ /* 0x000fc6000001143b */
[C---:B------:R-:W-:Y:S02]  /*7cd0*/  IMAD R3, R20.reuse, R35, R3 ;  /* 0x0000002314037224 */ /* 0x040fe400078e0203 */
[----:B------:R-:W-:Y:S01]  /*7ce0*/  IMAD.WIDE.U32 R20, R20, R34, UR4 ;  /* 0x0000000414147e25 */ /* 0x000fe2000f8e0022 */
[----:B------:R-:W-:-:S03]  /*7cf0*/  LEA R29, R96, R17, 0x7 ;  /* 0x00000011601d7211 */ /* 0x000fc600078e38ff */
[----:B------:R-:W-:Y:S02]  /*7d00*/  IMAD.IADD R21, R21, 0x1, R3 ;  /* 0x0000000115157824 */ /* 0x000fe400078e0203 */
[----:B------:R-:W-:Y:S01]  /*7d10*/  IMAD R0, R0, UR6, RZ ;  /* 0x0000000600007c24 */ /* 0x000fe2000f8e02ff */
[----:B------:R-:W-:Y:S01]  /*7d20*/  UIADD3 UR39, UR39, 0x28820, URZ ;  /* 0x0002882027277890 */ /* 0x000fe2000fffe03f */
[----:B------:R-:W-:Y:S01]  /*7d30*/  IMAD.WIDE.U32 R20, R59, UR6, R20 ;  /* 0x000000063b147c25 */ /* 0x000fe2000f8e0014 */
[----:B------:R-:W-:Y:S01]  /*7d40*/  UIADD3 UR43, UR43, 0x1, URZ ;  /* 0x000000012b2b7890 */ /* 0x000fe2000fffe03f */
[----:B------:R-:W-:Y:S02]  /*7d50*/  ISETP.GE.AND P1, PT, R29, R66, PT ;  /* 0x000000421d00720c */ /* 0x000fe40003f26270 */
[----:B-1----:R-:W-:Y:S01]  /*7d60*/  IMAD R25, R59, UR7, R0 ;  /* 0x000000073b197c24 */ /* 0x002fe2000f8e0200 */
[----:B------:R-:W-:Y:S01]  /*7d70*/  ULDC.64 UR6, c[0x0][0xa80] ;  /* 0x0002a00000067ab9 */ /* 0x000fe20000000a00 */
[----:B------:R-:W-:Y:S01]  /*7d80*/  UPRMT UR39, URZ, 0x654, UR39 ;  /* 0x000006543f277896 */ /* 0x000fe20008000027 */
[----:B------:R-:W-:Y:S01]  /*7d90*/  LEA R0, P2, R20, UR6, 0x1 ;  /* 0x0000000614007c11 */ /* 0x000fe2000f8408ff */
[----:B------:R-:W-:Y:S01]  /*7da0*/  IMAD.IADD R21, R21, 0x1, R25 ;  /* 0x0000000115157824 */ /* 0x000fe200078e0219 */
[----:B------:R-:W-:Y:S01]  /*7db0*/  UISETP.NE.AND UP0, UPT, UR43, 0x2, UPT ;  /* 0x000000022b00788c */ /* 0x000fe2000bf05270 */
[----:B------:R-:W-:-:S03]  /*7dc0*/  VIADD R3, R29, 0x20 ;  /* 0x000000201d037836 */ /* 0x000fc60000000000 */
[----:B------:R-:W-:Y:S01]  /*7dd0*/  LEA.HI.X R28, R20, UR7, R21, 0x1, P2 ;  /* 0x00000007141c7c11 */ /* 0x000fe200090f0c15 */
[----:B------:R-:W-:Y:S01]  /*7de0*/  USEL UR5, URZ, 0x1, UP0 ;  /* 0x000000013f057887 */ /* 0x000fe20008000000 */
[-C--:B------:R-:W-:Y:S01]  /*7df0*/  ISETP.GE.AND P3, PT, R3, R66.reuse, PT ;  /* 0x000000420300720c */ /* 0x080fe20003f66270 */
[----:B------:R-:W-:Y:S01]  /*7e00*/  ULDC UR4, c[0x0][0xc] ;  /* 0x0000030000047ab9 */ /* 0x000fe20000000800 */
[----:B------:R-:W-:Y:S01]  /*7e10*/  VIADD R3, R29, 0x40 ;  /* 0x000000401d037836 */ /* 0x000fe20000000000 */
[----:B------:R-:W-:Y:S01]  /*7e20*/  UIADD3 UR41, UR4, UR41, URZ ;  /* 0x0000002904297290 */ /* 0x000fe2000fffe03f */
[----:B--2---:R0:W1:Y:S01]  /*7e30*/  SHFL.IDX PT, R26, R0, RZ, 0x181f ;  /* 0x00181fff001a7589 */ /* 0x00406200000e0000 */
[----:B------:R-:W-:Y:S01]  /*7e40*/  USEL UR43, UR43, URZ, UP0 ;  /* 0x0000003f2b2b7287 */ /* 0x000fe20008000000 */
[----:B------:R-:W-:Y:S01]  /*7e50*/  SYNCS.ARRIVE.TRANS64.RED.A1T0 RZ, [UR39], RZ ;  /* 0x000000ffffff79a7 */ /* 0x000fe20008100427 */
[----:B------:R-:W-:Y:S01]  /*7e60*/  ULOP3.LUT UR44, UR44, UR5, URZ, 0x3c, !UPT ;  /* 0x000000052c2c7292 */ /* 0x000fe2000f8e3c3f */
[----:B------:R0:W2:Y:S01]  /*7e70*/  SHFL.IDX PT, R27, R28, RZ, 0x181f ;  /* 0x00181fff1c1b7589 */ /* 0x0000a200000e0000 */
[----:B------:R-:W-:Y:S01]  /*7e80*/  BSSY B0, `(.L_x_6558) ;  /* 0x000000b000007945 */ /* 0x000fe20003800000 */
[----:B------:R-:W-:-:S03]  /*7e90*/  ISETP.GE.AND P0, PT, R3, R66, PT ;  /* 0x000000420300720c */ /* 0x000fc60003f06270 */
[----:B------:R-:W-:Y:S10]  /*7ea0*/  @P1 BRA `(.L_x_6559) ;  /* 0x0000000000201947 */ /* 0x000ff40003800000 */
[----:B------:R-:W-:Y:S02]  /*7eb0*/  ULDC UR4, c[0x0][0xac8] ;  /* 0x0002b20000047ab9 */ /* 0x000fe40000000800 */
[----:B------:R-:W-:Y:S02]  /*7ec0*/  ISETP.GE.AND P2, PT, R18, UR4, PT ;  /* 0x0000000412007c0c */ /* 0x000fe4000bf46270 */
[----:B------:R-:W-:-:S11]  /*7ed0*/  ISETP.GE.AND P1, PT, R22, UR4, PT ;  /* 0x0000000416007c0c */ /* 0x000fd6000bf26270 */
[----:B-1----:R-:W-:Y:S02]  /*7ee0*/  @!P2 LEA R24, P4, R18, R26, 0x1 ;  /* 0x0000001a1218a211 */ /* 0x002fe400078808ff */
[----:B--2---:R-:W-:Y:S02]  /*7ef0*/  @!P1 IMAD.WIDE R20, R22, 0x2, R26 ;  /* 0x0000000216149825 */ /* 0x004fe400078e021a */
[----:B------:R-:W-:-:S03]  /*7f00*/  @!P2 LEA.HI.X R25, R18, R27, R188, 0x1, P4 ;  /* 0x0000001b1219a211 */ /* 0x000fc600020f0cbc */
[----:B-----5:R3:W-:Y:S04]  /*7f10*/  @!P1 ST.E.128 desc[UR48][R20.64], R36 ;  /* 0x0000002414009985 */ /* 0x0207e8000c101d30 */
[----:B------:R3:W-:Y:S02]  /*7f20*/  @!P2 ST.E.128 desc[UR48][R24.64], R48 ;  /* 0x000000301800a985 */ /* 0x0007e4000c101d30 */
.L_x_6559:
[----:B------:R-:W-:Y:S05]  /*7f30*/  BSYNC B0 ;  /* 0x0000000000007941 */ /* 0x000fea0003800000 */
.L_x_6558:
[----:B--2---:R2:W4:Y:S01]  /*7f40*/  SHFL.IDX PT, R27, R28, 0x1, 0x181f ;  /* 0x00381f001c1b7f89 */ /* 0x00452200000e0000 */
[----:B------:R-:W-:Y:S03]  /*7f50*/  BSSY B0, `(.L_x_6560) ;  /* 0x000000b000007945 */ /* 0x000fe60003800000 */
[----:B-1----:R2:W1:Y:S01]  /*7f60*/  SHFL.IDX PT, R26, R0, 0x1, 0x181f ;  /* 0x00381f00001a7f89 */ /* 0x00246200000e0000 */
[----:B------:R-:W-:Y:S05]  /*7f70*/  @P3 BRA `(.L_x_6561) ;  /* 0x0000000000203947 */ /* 0x000fea0003800000 */
[----:B------:R-:W-:Y:S02]  /*7f80*/  ULDC UR4, c[0x0][0xac8] ;  /* 0x0002b20000047ab9 */ /* 0x000fe40000000800 */
[----:B------:R-:W-:Y:S02]  /*7f90*/  ISETP.GE.AND P3, PT, R18, UR4, PT ;  /* 0x0000000412007c0c */ /* 0x000fe4000bf66270 */
[----:B------:R-:W-:-:S11]  /*7fa0*/  ISETP.GE.AND P2, PT, R22, UR4, PT ;  /* 0x0000000416007c0c */ /* 0x000fd6000bf46270 */
[----:B-1-3--:R-:W-:Y:S02]  /*7fb0*/  @!P3 LEA R24, P1, R18, R26, 0x1 ;  /* 0x0000001a1218b211 */ /* 0x00afe400078208ff */
[----:B----4-:R-:W-:Y:S02]  /*7fc0*/  @!P2 IMAD.WIDE R20, R22, 0x2, R26 ;  /* 0x000000021614a825 */ /* 0x010fe400078e021a */
[----:B------:R-:W-:-:S03]  /*7fd0*/  @!P3 LEA.HI.X R25, R18, R27, R188, 0x1, P1 ;  /* 0x0000001b1219b211 */ /* 0x000fc600008f0cbc */
[----:B-----5:R1:W-:Y:S04]  /*7fe0*/  @!P2 ST.E.128 desc[UR48][R20.64], R44 ;  /* 0x0000002c1400a985 */ /* 0x0203e8000c101d30 */
[----:B------:R1:W-:Y:S02]  /*7ff0*/  @!P3 ST.E.128 desc[UR48][R24.64], R52 ;  /* 0x000000341800b985 */ /* 0x0003e4000c101d30 */
.L_x_6561:
[----:B------:R-:W-:Y:S05]  /*8000*/  BSYNC B0 ;  /* 0x0000000000007941 */ /* 0x000fea0003800000 */
.L_x_6560:
[----:B----4-:R4:W0:Y:S01]  /*8010*/  SHFL.IDX PT, R27, R28, 0x2, 0x181f ;  /* 0x00581f001c1b7f89 */ /* 0x01082200000e0000 */
[----:B------:R-:W-:Y:S03]  /*8020*/  BSSY B0, `(.L_x_6562) ;  /* 0x000000b000007945 */ /* 0x000fe60003800000 */
[----:B-1----:R4:W1:Y:S01]  /*8030*/  SHFL.IDX PT, R26, R0, 0x2, 0x181f ;  /* 0x00581f00001a7f89 */ /* 0x00286200000e0000 */
[----:B------:R-:W-:Y:S05]  /*8040*/  @P0 BRA `(.L_x_6563) ;  /* 0x0000000000200947 */ /* 0x000fea0003800000 */
[----:B------:R-:W-:Y:S02]  /*8050*/  ULDC UR4, c[0x0][0xac8] ;  /* 0x0002b20000047ab9 */ /* 0x000fe40000000800 */
[----:B------:R-:W-:Y:S02]  /*8060*/  ISETP.GE.AND P2, PT, R18, UR4, PT ;  /* 0x0000000412007c0c */ /* 0x000fe4000bf46270 */
[----:B------:R-:W-:-:S11]  /*8070*/  ISETP.GE.AND P1, PT, R22, UR4, PT ;  /* 0x0000000416007c0c */ /* 0x000fd6000bf26270 */
[----:B-1-3--:R-:W-:Y:S02]  /*8080*/  @!P2 LEA R24, P0, R18, R26, 0x1 ;  /* 0x0000001a1218a211 */ /* 0x00afe400078008ff */
[----:B0-----:R-:W-:Y:S02]  /*8090*/  @!P1 IMAD.WIDE R20, R22, 0x2, R26 ;  /* 0x0000000216149825 */ /* 0x001fe400078e021a */
[----:B------:R-:W-:-:S03]  /*80a0*/  @!P2 LEA.HI.X R25, R18, R27, R188, 0x1, P0 ;  /* 0x0000001b1219a211 */ /* 0x000fc600000f0cbc */
[----:B-----5:R0:W-:Y:S04]  /*80b0*/  @!P1 ST.E.128 desc[UR48][R20.64], R40 ;  /* 0x0000002814009985 */ /* 0x0201e8000c101d30 */
[----:B------:R0:W-:Y:S02]  /*80c0*/  @!P2 ST.E.128 desc[UR48][R24.64], R12 ;  /* 0x0000000c1800a985 */ /* 0x0001e4000c101d30 */
.L_x_6563:
[----:B------:R-:W-:Y:S05]  /*80d0*/  BSYNC B0 ;  /* 0x0000000000007941 */ /* 0x000fea0003800000 */
.L_x_6562:
[----:B------:R-:W-:Y:S01]  /*80e0*/  IADD3 R3, R29, 0x60, RZ ;  /* 0x000000601d037810 */ /* 0x000fe20007ffe0ff */
[----:B0--3--:R0:W3:Y:S01]  /*80f0*/  SHFL.IDX PT, R21, R28, 0x3, 0x181f ;  /* 0x00781f001c157f89 */ /* 0x0090e200000e0000 */
[----:B------:R-:W-:Y:S01]  /*8100*/  UIADD3 UR45, UR45, 0x1, URZ ;  /* 0x000000012d2d7890 */ /* 0x000fe2000fffe03f */
[----:B------:R-:W-:Y:S01]  /*8110*/  BSSY B0, `(.L_x_6564) ;  /* 0x000000c000007945 */ /* 0x000fe20003800000 */
[----:B------:R-:W-:Y:S01]  /*8120*/  ISETP.GE.AND P0, PT, R3, R66, PT ;  /* 0x000000420300720c */ /* 0x000fe20003f06270 */
[----:B------:R0:W0:-:S12]  /*8130*/  SHFL.IDX PT, R20, R0, 0x3, 0x181f ;  /* 0x00781f0000147f89 */ /* 0x00001800000e0000 */
[----:B------:R-:W-:Y:S05]  /*8140*/  @P0 BRA `(.L_x_6565) ;  /* 0x0000000000200947 */ /* 0x000fea0003800000 */
[----:B------:R-:W-:Y:S02]  /*8150*/  ULDC UR4, c[0x0][0xac8] ;  /* 0x0002b20000047ab9 */ /* 0x000fe40000000800 */
[----:B------:R-:W-:Y:S02]  /*8160*/  ISETP.GE.AND P2, PT, R18, UR4, PT ;  /* 0x0000000412007c0c */ /* 0x000fe4000bf46270 */
[----:B------:R-:W-:-:S11]  /*8170*/  ISETP.GE.AND P1, PT, R22, UR4, PT ;  /* 0x0000000416007c0c */ /* 0x000fd6000bf26270 */
[----:B0----5:R-:W-:Y:S02]  /*8180*/  @!P2 LEA R14, P0, R18, R20, 0x1 ;  /* 0x00000014120ea211 */ /* 0x021fe400078008ff */
[----:B---3--:R-:W-:Y:S02]  /*8190*/  @!P1 IMAD.WIDE R12, R22, 0x2, R20 ;  /* 0x00000002160c9825 */ /* 0x008fe400078e0214 */
[----:B------:R-:W-:-:S03]  /*81a0*/  @!P2 LEA.HI.X R15, R18, R21, R188, 0x1, P0 ;  /* 0x00000015120fa211 */ /* 0x000fc600000f0cbc */
[----:B------:R0:W-:Y:S04]  /*81b0*/  @!P1 ST.E.128 desc[UR48][R12.64], R4 ;  /* 0x000000040c009985 */ /* 0x0001e8000c101d30 */
[----:B------:R0:W-:Y:S02]  /*81c0*/  @!P2 ST.E.128 desc[UR48][R14.64], R8 ;  /* 0x000000080e00a985 */ /* 0x0001e4000c101d30 */
.L_x_6565:
[----:B------:R-:W-:Y:S05]  /*81d0*/  BSYNC B0 ;  /* 0x0000000000007941 */ /* 0x000fea0003800000 */
.L_x_6564:
[----:B0-2-4-:R-:W0:Y:S02]  /*81e0*/  LDC R0, c[0x0][0xc34] ;  /* 0x00030d00ff007b82 */ /* 0x015e240000000800 */
[----:B0-----:R-:W-:-:S13]  /*81f0*/  ISETP.LE.AND P0, PT, R0, UR41, PT ;  /* 0x0000002900007c0c */ /* 0x001fda000bf03270 */
[----:B------:R-:W-:Y:S05]  /*8200*/  @!P0 BRA `(.L_x_6566) ;  /* 0xffffff8800a88947 */ /* 0x000fea000383ffff */
[----:B------:R-:W-:Y:S05]  /*8210*/  EXIT ;  /* 0x000000000000794d */ /* 0x000fea0003800000 */
.L_x_6532:
[----:B------:R-:W-:-:S08]  /*8220*/  NOP ;  /* 0x0000000000007918 */ /* 0x000fd00000000000 */
[----:B------:R-:W0:-:S00]  /*8230*/  USETMAXREG.DEALLOC.CTAPOOL 0x28 ;  /* 0x00000028000079c8 */ /* 0x000e0000080e0500 */
[----:B------:R-:W1:Y:S01]  /*8240*/  S2UR UR10, SR_CTAID.X ;  /* 0x00000000000a79c3 */ /* 0x000e620000002500 */
[----:B0-----:R-:W-:Y:S02]  /*8250*/  IMAD.MOV.U32 R25, RZ, RZ, 0x1 ;  /* 0x00000001ff197424 */ /* 0x001fe400078e00ff */
[----:B------:R-:W-:Y:S02]  /*8260*/  IMAD.MOV.U32 R22, RZ, RZ, RZ ;  /* 0x000000ffff167224 */ /* 0x000fe400078e00ff */
[----:B------:R-:W-:-:S03]  /*8270*/  IMAD.MOV.U32 R37, RZ, RZ, 0x1 ;  /* 0x00000001ff257424 */ /* 0x000fc600078e00ff */
[----:B------:R-:W1:Y:S02]  /*8280*/  LDC R2, c[0x0][0xc34] ;  /* 0x00030d00ff027b82 */ /* 0x000e640000000800 */
[----:B-1----:R-:W-:-:S13]  /*8290*/  ISETP.LE.AND P0, PT, R2, UR10, PT ;  /* 0x0000000a02007c0c */ /* 0x002fda000bf03270 */
[----:B------:R-:W-:Y:S05]  /*82a0*/  @P0 BRA `(.L_x_6567) ;  /* 0x0000003400740947 */ /* 0x000fea0003800000 */
[C---:B------:R-:W-:Y:S01]  /*82b0*/  SHF.L.U32 R28, R5.reuse, 0x3, RZ ;  /* 0x00000003051c7819 */ /* 0x040fe200000006ff */
[----:B------:R-:W-:Y:S01]  /*82c0*/  ULDC.64 UR6, c[0x0][0x2f0] ;  /* 0x0000bc0000067ab9 */ /* 0x000fe20000000a00 */
[----:B------:R-:W-:Y:S01]  /*82d0*/  ULDC UR9, c[0x0][0x2b8] ;  /* 0x0000ae0000097ab9 */ /* 0x000fe20000000800 */
[----:B------:R-:W-:Y:S01]  /*82e0*/  LOP3.LUT R18, R18, 0xfffffffe, RZ, 0xc0, !PT ;  /* 0xfffffffe12127812 */ /* 0x000fe200078ec0ff */
[----:B------:R-:W-:Y:S01]  /*82f0*/  ULDC.64 UR4, c[0x0][0x418] ;  /* 0x0001060000047ab9 */ /* 0x000fe20000000a00 */
[C---:B------:R-:W-:Y:S01]  /*8300*/  LOP3.LUT R0, R28.reuse, 0x1f8, RZ, 0xc0, !PT ;  /* 0x000001f81c007812 */ /* 0x040fe200078ec0ff */
[----:B------:R-:W-:Y:S01]  /*8310*/  UISETP.NE.U32.AND UP0, UPT, UR4, URZ, UPT ;  /* 0x0000003f0400728c */ /* 0x000fe2000bf05070 */
[----:B------:R-:W-:Y:S01]  /*8320*/  LOP3.LUT R34, R28, 0x38, RZ, 0xc0, !PT ;  /* 0x000000381c227812 */ /* 0x000fe200078ec0ff */
[----:B------:R-:W0:Y:S01]  /*8330*/  S2UR UR8, SR_CgaCtaId ;  /* 0x00000000000879c3 */ /* 0x000e220000008800 */
[--C-:B------:R-:W-:Y:S01]  /*8340*/  LOP3.LUT R3, R0, 0x38, R5.reuse, 0x78, !PT ;  /* 0x0000003800037812 */ /* 0x100fe200078e7805 */
[----:B------:R-:W-:Y:S01]  /*8350*/  UISETP.NE.AND.EX UP0, UPT, UR5, URZ, UPT, UP0 ;  /* 0x0000003f0500728c */ /* 0x000fe2000bf05300 */
[----:B------:R-:W-:Y:S01]  /*8360*/  LOP3.LUT R0, R34, 0x40, RZ, 0xfc, !PT ;  /* 0x0000004022007812 */ /* 0x000fe200078efcff */
[----:B------:R-:W-:Y:S01]  /*8370*/  ULDC UR4, c[0x0][0x424] ;  /* 0x0001090000047ab9 */ /* 0x000fe20000000800 */
[----:B------:R-:W-:Y:S01]  /*8380*/  ULDC UR38, c[0x0][0x448] ;  /* 0x0001120000267ab9 */ /* 0x000fe20000000800 */
[----:B------:R-:W-:Y:S01]  /*8390*/  USEL UR4, UR4, 0x1, UP0 ;  /* 0x0000000104047887 */ /* 0x000fe20008000000 */
[C---:B------:R-:W-:Y:S01]  /*83a0*/  ISETP.GE.AND P2, PT, R0.reuse, UR7, PT ;  /* 0x0000000700007c0c */ /* 0x040fe2000bf46270 */
[----:B------:R-:W-:Y:S01]  /*83b0*/  UMOV UR39, 0x400 ;  /* 0x0000040000277882 */ /* 0x000fe20000000000 */
[C---:B------:R-:W-:Y:S01]  /*83c0*/  ISETP.GE.AND P1, PT, R0.reuse, UR9, PT ;  /* 0x0000000900007c0c */ /* 0x040fe2000bf26270 */
[----:B------:R-:W-:Y:S01]  /*83d0*/  UIMAD UR37, UR4, UR6, URZ ;  /* 0x00000006042572a4 */ /* 0x000fe2000f8e023f */
[----:B------:R-:W-:Y:S01]  /*83e0*/  ISETP.GE.AND P0, PT, R0, UR7, PT ;  /* 0x0000000700007c0c */ /* 0x000fe2000bf06270 */
[----:B------:R-:W-:Y:S01]  /*83f0*/  IMAD.SHL.U32 R0, R5, 0x10, RZ ;  /* 0x0000001005007824 */ /* 0x000fe200078e00ff */
[----:B------:R-:W-:Y:S01]  /*8400*/  ULDC UR4, c[0x0][0x288] ;  /* 0x0000a20000047ab9 */ /* 0x000fe20000000800 */
[----:B------:R-:W-:Y:S01]  /*8410*/  UIADD3 UR5, UR37, 0x7f, URZ ;  /* 0x0000007f25057890 */ /* 0x000fe2000fffe03f */
[----:B------:R-:W-:Y:S01]  /*8420*/  SHF.R.U32.HI R35, RZ, 0x3, R5 ;  /* 0x00000003ff237819 */ /* 0x000fe20000011605 */
[----:B------:R-:W-:Y:S01]  /*8430*/  UIMAD UR38, UR38, UR4, URZ ;  /* 0x00000004262672a4 */ /* 0x000fe2000f8e023f */
[----:B------:R-:W-:Y:S01]  /*8440*/  LOP3.LUT R28, R3, 0x200, R28, 0xf8, !PT ;  /* 0x00000200031c7812 */ /* 0x000fe200078ef81c */
[----:B------:R-:W-:Y:S01]  /*8450*/  USHF.R.S32.HI UR6, URZ, 0x1f, UR5 ;  /* 0x0000001f3f067899 */ /* 0x000fe20008011405 */
[----:B------:R-:W-:Y:S01]  /*8460*/  LOP3.LUT R35, R35, 0xf, RZ, 0xc0, !PT ;  /* 0x0000000f23237812 */ /* 0x000fe200078ec0ff */
[----:B------:R-:W-:Y:S01]  /*8470*/  IMAD.U32 R33, RZ, RZ, UR10 ;  /* 0x0000000aff217e24 */ /* 0x000fe2000f8e00ff */
[----:B------:R-:W-:Y:S01]  /*8480*/  @P2 LOP3.LUT R18, R18, 0x1, RZ, 0xfc, !PT ;  /* 0x0000000112122812 */ /* 0x000fe200078efcff */
[----:B------:R-:W-:Y:S01]  /*8490*/  ULEA.HI UR6, UR6, UR5, URZ, 0x7 ;  /* 0x0000000506067291 */ /* 0x000fe2000f8f383f */
[----:B------:R-:W-:Y:S01]  /*84a0*/  LOP3.LUT R2, R0, 0x70, RZ, 0xc0, !PT ;  /* 0x0000007000027812 */ /* 0x000fe200078ec0ff */
[----:B0-----:R-:W-:Y:S01]  /*84b0*/  ULEA UR39, UR8, UR39, 0x18 ;  /* 0x0000002708277291 */ /* 0x001fe2000f8ec03f */
[----:B------:R-:W-:Y:S01]  /*84c0*/  LOP3.LUT R18, R18, 0xffffffbf, RZ, 0xc0, !PT ;  /* 0xffffffbf12127812 */ /* 0x000fe200078ec0ff */
[----:B------:R-:W-:Y:S01]  /*84d0*/  ULEA.HI.SX32 UR42, UR6, 0xffffffff, 0x19 ;  /* 0xffffffff062a7891 */ /* 0x000fe2000f8fca3f */
[----:B------:R-:W-:Y:S01]  /*84e0*/  IMAD.MOV.U32 R25, RZ, RZ, 0x1 ;  /* 0x00000001ff197424 */ /* 0x000fe200078e00ff */
[----:B------:R-:W-:Y:S01]  /*84f0*/  MOV R37, RZ ;  /* 0x000000ff00257202 */ /* 0x000fe20000000f00 */
[----:B------:R-:W-:Y:S01]  /*8500*/  IMAD.MOV.U32 R22, RZ, RZ, RZ ;  /* 0x000000ffff167224 */ /* 0x000fe200078e00ff */
[----:B------:R-:W-:Y:S01]  /*8510*/  @P1 LOP3.LUT R18, R18, 0x40, RZ, 0xfc, !PT ;  /* 0x0000004012121812 */ /* 0x000fe200078efcff */
[----:B------:R-:W-:Y:S01]  /*8520*/  USHF.L.U32 UR4, UR42, 0x7, URZ ;  /* 0x000000072a047899 */ /* 0x000fe2000800063f */
[----:B------:R-:W-:Y:S01]  /*8530*/  ISETP.GE.AND P1, PT, R34, UR7, PT ;  /* 0x0000000722007c0c */ /* 0x000fe2000bf26270 */
[----:B------:R-:W-:Y:S01]  /*8540*/  ULOP3.LUT UR41, UR36, 0x2, URZ, 0xfc, !UPT ;  /* 0x0000000224297892 */ /* 0x000fe2000f8efc3f */
[----:B------:R-:W-:Y:S01]  /*8550*/  LOP3.LUT R18, R18, 0xfffffffb, RZ, 0xc0, !PT ;  /* 0xfffffffb12127812 */ /* 0x000fe200078ec0ff */
[----:B------:R-:W-:Y:S01]  /*8560*/  ULEA.HI.SX32 UR40, UR6, 0xfffffffe, 0x19 ;  /* 0xfffffffe06287891 */ /* 0x000fe2000f8fca3f */
[----:B------:R-:W-:Y:S01]  /*8570*/  LEA R0, R28, UR39, 0x1 ;  /* 0x000000271c007c11 */ /* 0x000fe2000f8e08ff */
[----:B------:R-:W-:Y:S01]  /*8580*/  IMAD.U32 R30, RZ, RZ, UR4 ;  /* 0x00000004ff1e7e24 */ /* 0x000fe2000f8e00ff */
[----:B------:R-:W-:Y:S01]  /*8590*/  @P0 LOP3.LUT R18, R18, 0x4, RZ, 0xfc, !PT ;  /* 0x0000000412120812 */ /* 0x000fe200078efcff */
[----:B------:R-:W-:Y:S01]  /*85a0*/  ULDC UR43, c[0x0][0xc] ;  /* 0x00000300002b7ab9 */ /* 0x000fe20000000800 */
[----:B------:R-:W-:-:S02]  /*85b0*/  ISETP.GE.AND P0, PT, R34, UR7, PT ;  /* 0x0000000722007c0c */ /* 0x000fc4000bf06270 */
[----:B------:R-:W-:Y:S02]  /*85c0*/  LOP3.LUT R18, R18, 0xfffffffd, RZ, 0xc0, !PT ;  /* 0xfffffffd12127812 */ /* 0x000fe400078ec0ff */
[C---:B------:R-:W-:Y:S02]  /*85d0*/  LOP3.LUT R36, R35.reuse, UR4, R2, 0xfe, !PT ;  /* 0x0000000423247c12 */ /* 0x040fe4000f8efe02 */
[----:B------:R-:W-:Y:S02]  /*85e0*/  @P1 LOP3.LUT R18, R18, 0x2, RZ, 0xfc, !PT ;  /* 0x0000000212121812 */ /* 0x000fe400078efcff */
[----:B------:R-:W-:Y:S02]  /*85f0*/  IADD3 R30, -R35, UR37, -R30 ;  /* 0x00000025231e7c10 */ /* 0x000fe4000fffe91e */
[----:B------:R-:W-:-:S04]  /*8600*/  LOP3.LUT R18, R18, 0xfffffff7, RZ, 0xc0, !PT ;  /* 0xfffffff712127812 */ /* 0x000fc800078ec0ff */
[----:B------:R-:W-:Y:S02]  /*8610*/  @P0 LOP3.LUT R18, R18, 0x8, RZ, 0xfc, !PT ;  /* 0x0000000812120812 */ /* 0x000fe400078efcff */
[----:B------:R-:W-:Y:S02]  /*8620*/  ISETP.GE.AND P0, PT, R34, UR9, PT ;  /* 0x0000000922007c0c */ /* 0x000fe4000bf06270 */
[----:B------:R-:W-:-:S11]  /*8630*/  LOP3.LUT R18, R18, 0xffffff7f, RZ, 0xc0, !PT ;  /* 0xffffff7f12127812 */ /* 0x000fd600078ec0ff */
[----:B------:R-:W-:-:S07]  /*8640*/  @P0 LOP3.LUT R18, R18, 0x80, RZ, 0xfc, !PT ;  /* 0x0000008012120812 */ /* 0x000fce00078efcff */
.L_x_6602:
[----:B------:R-:W0:Y:S01]  /*8650*/  LDC R0, c[0x0][0xc38] ;  /* 0x00030e00ff007b82 */ /* 0x000e220000000800 */
[----:B------:R-:W-:Y:S01]  /*8660*/  IMAD.MOV.U32 R24, RZ, RZ, R33 ;  /* 0x000000ffff187224 */ /* 0x000fe200078e0021 */
[----:B------:R-:W-:Y:S05]  /*8670*/  YIELD ;  /* 0x0000000000007946 */ /* 0x000fea0003800000 */
[----:B------:R-:W-:Y:S01]  /*8680*/  ULDC.64 UR4, c[0x0][0xa28] ;  /* 0x00028a0000047ab9 */ /* 0x000fe20000000a00 */
[----:B------:R-:W1:Y:S01]  /*8690*/  LDC R2, c[0x0][0xc44] ;  /* 0x00031100ff027b82 */ /* 0x000e620000000800 */
[----:B------:R-:W-:Y:S01]  /*86a0*/  IMAD.MOV.U32 R32, RZ, RZ, RZ ;  /* 0x000000ffff207224 */ /* 0x000fe200078e00ff */
[----:B0-----:R-:W-:-:S13]  /*86b0*/  ISETP.NE.AND P0, PT, R0, 0x1, PT ;  /* 0x000000010000780c */ /* 0x001fda0003f05270 */
[----:B------:R-:W0:Y:S08]  /*86c0*/  @P0 LDC R0, c[0x0][0xc3c] ;  /* 0x00030f00ff000b82 */ /* 0x000e300000000800 */
[----:B------:R-:W2:Y:S01]  /*86d0*/  @P0 LDC R3, c[0x0][0xc40] ;  /* 0x00031000ff030b82 */ /* 0x000ea20000000800 */
[----:B0-----:R-:W-:-:S05]  /*86e0*/  @P0 IMAD.HI.U32 R0, R33, R0, RZ ;  /* 0x0000000021000227 */ /* 0x001fca00078e00ff */
[----:B--2---:R-:W-:Y:S02]  /*86f0*/  @P0 SHF.R.U32.HI R24, RZ, R3, R0 ;  /* 0x00000003ff180219 */ /* 0x004fe40000011600 */
[----:B-1----:R-:W-:Y:S02]  /*8700*/  ISETP.NE.AND P0, PT, R2, 0x1, PT ;  /* 0x000000010200780c */ /* 0x002fe40003f05270 */
[----:B------:R-:W-:-:S11]  /*8710*/  MOV R23, R24 ;  /* 0x0000001800177202 */ /* 0x000fd60000000f00 */
        /* <DEDUP_REMOVED lines=28> */
.L_x_6568:
        /* <DEDUP_REMOVED lines=20> */
.L_x_6570:
        /* <DEDUP_REMOVED lines=15> */
.L_x_6569:
[----:B------:R-:W-:Y:S01]  /*8b10*/  ULDC.64 UR4, c[0x0][0x9f8] ;  /* 0x00027e0000047ab9 */ /* 0x000fe20000000a00 */
[----:B------:R-:W-:Y:S01]  /*8b20*/  IMAD.MOV.U32 R29, RZ, RZ, R23 ;  /* 0x000000ffff1d7224 */ /* 0x000fe200078e0017 */
[----:B------:R-:W-:Y:S01]  /*8b30*/  ISETP.NE.U32.AND P0, PT, RZ, UR4, PT ;  /* 0x00000004ff007c0c */ /* 0x000fe2000bf05070 */
[----:B------:R-:W0:Y:S01]  /*8b40*/  LDC R8, c[0x0][0x430] ;  /* 0x00010c00ff087b82 */ /* 0x000e220000000800 */
[----:B-----5:R-:W-:Y:S01]  /*8b50*/  IMAD.IADD R0, R36, 0x1, R32 ;  /* 0x0000000124007824 */ /* 0x020fe200078e0220 */
[----:B------:R-:W-:Y:S01]  /*8b60*/  LOP3.LUT R18, R18, 0xffffffdf, RZ, 0xc0, !PT ;  /* 0xffffffdf12127812 */ /* 0x000fe200078ec0ff */
[----:B------:R-:W-:Y:S01]  /*8b70*/  ULDC UR4, c[0x0][0xc44] ;  /* 0x0003110000047ab9 */ /* 0x000fe20000000800 */
[----:B------:R-:W-:-:S13]  /*8b80*/  ISETP.NE.AND.EX P0, PT, RZ, UR5, PT, P0 ;  /* 0x00000005ff007c0c */ /* 0x000fda000bf05300 */
[----:B------:R-:W1:Y:S02]  /*8b90*/  @P0 LDC.64 R2, c[0x0][0x9f8] ;  /* 0x00027e00ff020b82 */ /* 0x000e640000000a00 */
[----:B-1----:R-:W-:-:S05]  /*8ba0*/  @P0 IMAD.WIDE R2, R23, 0x4, R2 ;  /* 0x0000000417020825 */ /* 0x002fca00078e0202 */
[----:B------:R1:W2:Y:S01]  /*8bb0*/  @P0 LDG.E R29, desc[UR48][R2.64] ;  /* 0x00000030021d0981 */ /* 0x0002a2000c1e1900 */
[----:B0-----:R-:W-:Y:S01]  /*8bc0*/  ISETP.NE.AND P1, PT, R8, 0x1, PT ;  /* 0x000000010800780c */ /* 0x001fe20003f25270 */
[----:B------:R-:W-:Y:S01]  /*8bd0*/  IMAD.MOV.U32 R9, RZ, RZ, R0 ;  /* 0x000000ffff097224 */ /* 0x000fe200078e0000 */
[----:B------:R-:W-:-:S11]  /*8be0*/  ISETP.GE.AND P0, PT, R36, UR37, PT ;  /* 0x0000002524007c0c */ /* 0x000fd6000bf06270 */
[----:B------:R-:W0:Y:S01]  /*8bf0*/  @P1 LDC R5, c[0x0][0x434] ;  /* 0x00010d00ff051b82 */ /* 0x000e220000000800 */
[----:B------:R-:W-:-:S07]  /*8c00*/  @P1 LOP3.LUT R18, R18, 0x20, RZ, 0xfc, !PT ;  /* 0x0000002012121812 */ /* 0x000fce00078efcff */
[----:B------:R-:W3:Y:S08]  /*8c10*/  @P1 LDC R11, c[0x0][0x438] ;  /* 0x00010e00ff0b1b82 */ /* 0x000ef00000000800 */
[----:B------:R-:W4:Y:S01]  /*8c20*/  @!P0 LDC.64 R6, c[0x0][0x428] ;  /* 0x00010a00ff068b82 */ /* 0x000f220000000a00 */
[----:B0-----:R-:W-:-:S05]  /*8c30*/  @P1 IMAD.HI.U32 R4, R0, R5, RZ ;  /* 0x0000000500041227 */ /* 0x001fca00078e00ff */
[----:B---3--:R-:W-:Y:S02]  /*8c40*/  @P1 SHF.R.U32.HI R9, RZ, R11, R4 ;  /* 0x0000000bff091219 */ /* 0x008fe40000011604 */
[----:B------:R-:W0:Y:S02]  /*8c50*/  @!P0 LDC.64 R4, c[0x0][0x418] ;  /* 0x00010600ff048b82 */ /* 0x000e240000000a00 */
[----:B-1----:R-:W-:Y:S02]  /*8c60*/  @!P0 SHF.R.S32.HI R3, RZ, 0x1f, R9 ;  /* 0x0000001fff038819 */ /* 0x002fe40000011409 */
[----:B------:R-:W-:Y:S01]  /*8c70*/  IADD3 R19, -R23, RZ, RZ ;  /* 0x000000ff17137210 */ /* 0x000fe20007ffe1ff */
[----:B------:R-:W-:-:S04]  /*8c80*/  UMOV UR5, 0xffffffff ;  /* 0xffffffff00057882 */ /* 0x000fc80000000000 */
[----:B------:R-:W-:Y:S01]  /*8c90*/  IMAD R19, R19, UR4, R24 ;  /* 0x0000000413137c24 */ /* 0x000fe2000f8e0218 */
[----:B--2---:R-:W-:-:S05]  /*8ca0*/  SHF.R.S32.HI R31, RZ, 0x1f, R29 ;  /* 0x0000001fff1f7819 */ /* 0x004fca000001141d */
[----:B----4-:R-:W-:-:S04]  /*8cb0*/  @!P0 IMAD R2, R31, R6, RZ ;  /* 0x000000061f028224 */ /* 0x010fc800078e02ff */
[----:B------:R-:W-:Y:S01]  /*8cc0*/  @!P0 IMAD R7, R29, R7, R2 ;  /* 0x000000071d078224 */ /* 0x000fe200078e0202 */
[----:B------:R-:W-:-:S05]  /*8cd0*/  @!P0 MOV R2, R9 ;  /* 0x0000000900028202 */ /* 0x000fca0000000f00 */
[----:B------:R-:W-:-:S04]  /*8ce0*/  @!P0 IMAD.WIDE.U32 R2, R29, R6, R2 ;  /* 0x000000061d028225 */ /* 0x000fc800078e0002 */
[----:B------:R-:W-:Y:S01]  /*8cf0*/  @!P0 IMAD.IADD R3, R3, 0x1, R7 ;  /* 0x0000000103038824 */ /* 0x000fe200078e0207 */
[----:B0-----:R-:W-:Y:S01]  /*8d00*/  @!P0 LEA R4, P1, R2, R4, 0x2 ;  /* 0x0000000402048211 */ /* 0x001fe200078210ff */
[----:B------:R-:W-:-:S03]  /*8d10*/  IMAD.MOV.U32 R6, RZ, RZ, RZ ;  /* 0x000000ffff067224 */ /* 0x000fc600078e00ff */
[----:B------:R-:W-:Y:S01]  /*8d20*/  @!P0 LEA.HI.X R5, R2, R5, R3, 0x2, P1 ;  /* 0x0000000502058211 */ /* 0x000fe200008f1403 */
[----:B------:R-:W-:Y:S02]  /*8d30*/  IMAD.MOV R3, RZ, RZ, -R9 ;  /* 0x000000ffff037224 */ /* 0x000fe400078e0a09 */
[----:B------:R-:W-:Y:S02]  /*8d40*/  IMAD.U32 R2, RZ, RZ, UR41 ;  /* 0x00000029ff027e24 */ /* 0x000fe4000f8e00ff */
[----:B------:R0:W5:Y:S02]  /*8d50*/  @!P0 LDG.E R6, desc[UR48][R4.64] ;  /* 0x0000003004068981 */ /* 0x000164000c1e1900 */
[----:B0-----:R-:W-:Y:S01]  /*8d60*/  IMAD R4, R8, R3, R0 ;  /* 0x0000000308047224 */ /* 0x001fe200078e0200 */
[----:B------:R-:W-:Y:S06]  /*8d70*/  BRA.DIV UR5, `(.L_x_6571) ;  /* 0x0000003205087947 */ /* 0x000fec000b800000 */
.L_x_6619:
[----:B------:R-:W-:Y:S02]  /*8d80*/  ISETP.NE.AND P0, PT, R2, 0x3, PT ;  /* 0x000000030200780c */ /* 0x000fe40003f05270 */
[----:B------:R-:W-:Y:S02]  /*8d90*/  LOP3.LUT R18, R18, 0xffffffef, RZ, 0xc0, !PT ;  /* 0xffffffef12127812 */ /* 0x000fe400078ec0ff */
[----:B------:R-:W-:-:S09]  /*8da0*/  SHF.R.S32.HI R27, RZ, 0x1f, R19 ;  /* 0x0000001fff1b7819 */ /* 0x000fd20000011413 */
[----:B------:R-:W-:Y:S01]  /*8db0*/  @P0 LOP3.LUT R18, R18, 0x10, RZ, 0xfc, !PT ;  /* 0x0000001012120812 */ /* 0x000fe200078efcff */
[----:B------:R-:W-:Y:S06]  /*8dc0*/  @!P0 BRA `(.L_x_6572) ;  /* 0x0000000000048947 */ /* 0x000fec0003800000 */
[----:B------:R-:W-:Y:S01]  /*8dd0*/  BPT.TRAP 0x1 ;  /* 0x000000040000795c */ /* 0x000fe20000300000 */
.L_x_6572:
        /* <DEDUP_REMOVED lines=19> */
[C---:B------:R-:W-:Y:S02]  /*8f10*/  LEA R16, P0, R2.reuse, UR4, 0x1 ;  /* 0x0000000402107c11 */ /* 0x040fe4000f8008ff */
[----:B------:R-:W-:Y:S02]  /*8f20*/  IADD3 R17, R3, R17, RZ ;  /* 0x0000001103117210 */ /* 0x000fe40007ffe0ff */
[----:B------:R-:W-:Y:S02]  /*8f30*/  SHF.L.U32 R3, R25, 0x1f, RZ ;  /* 0x0000001f19037819 */ /* 0x000fe400000006ff */
[----:B------:R-:W-:-:S06]  /*8f40*/  LEA.HI.X R17, R2, UR5, R17, 0x1, P0 ;  /* 0x0000000502117c11 */ /* 0x000fcc00080f0c11 */
[----:B------:R-:W0:Y:S02]  /*8f50*/  SYNCS.PHASECHK.TRANS64.TRYWAIT P0, [R0+URZ+0x28840], R3 ;  /* 0x02884003000075a7 */ /* 0x000e24000800017f */
[----:B0-----:R-:W-:Y:S05]  /*8f60*/  @!P0 BRA `(.L_x_6574) ;  /* 0x0000002c00c08947 */ /* 0x001fea0003800000 */
.L_x_6620:
[----:B------:R-:W-:Y:S05]  /*8f70*/  BSYNC B0 ;  /* 0x0000000000007941 */ /* 0x000fea0003800000 */
.L_x_6573:
[----:B------:R-:W-:Y:S01]  /*8f80*/  ULDC.64 UR4, c[0x0][0x300] ;  /* 0x0000c00000047ab9 */ /* 0x000fe20000000a00 */
[C---:B------:R-:W-:Y:S01]  /*8f90*/  LOP3.LUT P3, RZ, R18.reuse, 0x2, RZ, 0xc0, !PT ;  /* 0x0000000212ff7812 */ /* 0x040fe2000786c0ff */
[----:B------:R-:W-:Y:S01]  /*8fa0*/  IMAD R7, R7, UR4, RZ ;  /* 0x0000000407077c24 */ /* 0x000fe2000f8e02ff */
[----:B------:R-:W-:Y:S01]  /*8fb0*/  LOP3.LUT P2, RZ, R18, 0x1, RZ, 0xc0, !PT ;  /* 0x0000000112ff7812 */ /* 0x000fe2000784c0ff */
        /* <DEDUP_REMOVED lines=16> */
[----:B------:R-:W-:-:S03]  /*90c0*/  LEA R5, R22, R28, 0xe ;  /* 0x0000001c16057211 */ /* 0x000fc600078e70ff */
[----:B------:R-:W-:Y:S01]  /*90d0*/  LEA.HI.X R6, R2, UR5, R3, 0x1, P0 ;  /* 0x0000000502067c11 */ /* 0x000fe200080f0c03 */
[----:B------:R-:W-:Y:S06]  /*90e0*/  BRA.DIV UR4, `(.L_x_6575) ;  /* 0x0000002e04747947 */ /* 0x000fec000b800000 */
        /* <DEDUP_REMOVED lines=10> */
[----:B------:R1:W-:Y:S01]  /*9190*/  @P0 LDGSTS.E.BYPASS.LTC128B.128 [R7+0x1c400], desc[UR48][R2.64+0x80], !P2 ;  /* 0x1c40008002070fae */ /* 0x0003e2000d101d70 */
[----:B------:R-:W-:-:S03]  /*91a0*/  ISETP.GE.AND P0, PT, R30, 0x11, PT ;  /* 0x000000111e00780c */ /* 0x000fc60003f06270 */
[----:B-1----:R-:W-:Y:S10]  /*91b0*/  SHFL.IDX PT, R7, R6, 0x2, 0x181f ;  /* 0x00581f0006077f89 */ /* 0x002ff400000e0000 */
[----:B------:R-:W-:-:S02]  /*91c0*/  @P0 LEA R21, R5, UR39, 0x1 ;  /* 0x0000002705150c11 */ /* 0x000fc4000f8e08ff */
[----:B0-----:R-:W-:-:S04]  /*91d0*/  @P0 LEA R14, P1, R34, R14, 0x1 ;  /* 0x0000000e220e0211 */ /* 0x001fc800078208ff */
[----:B------:R-:W-:Y:S01]  /*91e0*/  @P0 MOV R2, R14 ;  /* 0x0000000e00020202 */ /* 0x000fe20000000f00 */
[----:B------:R-:W-:Y:S01]  /*91f0*/  @P0 IMAD.X R9, RZ, RZ, R8, P1 ;  /* 0x000000ffff090224 */ /* 0x000fe200008e0608 */
[----:B------:R-:W0:Y:S03]  /*9200*/  SHFL.IDX PT, R14, R4, 0x2, 0x181f ;  /* 0x00581f00040e7f89 */ /* 0x000e2600000e0000 */
[----:B------:R-:W-:-:S05]  /*9210*/  @P0 IMAD.MOV.U32 R3, RZ, RZ, R9 ;  /* 0x000000ffff030224 */ /* 0x000fca00078e0009 */
        /* <DEDUP_REMOVED lines=11> */
[----:B------:R2:W-:Y:S01]  /*92d0*/  @P0 LDGSTS.E.BYPASS.LTC128B.128 [R9+0x1d400], desc[UR48][R2.64+0x80], !P2 ;  /* 0x1d40008002090fae */ /* 0x0005e2000d101d70 */
[----:B------:R-:W-:-:S13]  /*92e0*/  ISETP.GE.AND P0, PT, R30, 0x31, PT ;  /* 0x000000311e00780c */ /* 0x000fda0003f06270 */
[----:B0-----:R-:W-:Y:S02]  /*92f0*/  @P0 LEA R14, P1, R34, R14, 0x1 ;  /* 0x0000000e220e0211 */ /* 0x001fe400078208ff */
[----:B------:R-:W-:-:S03]  /*9300*/  @P0 LEA R21, R5, UR39, 0x1 ;  /* 0x0000002705150c11 */ /* 0x000fc6000f8e08ff */
[----:B-1----:R-:W-:Y:S02]  /*9310*/  @P0 IMAD.X R7, RZ, RZ, R7, P1 ;  /* 0x000000ffff070224 */ /* 0x002fe400008e0607 */
[----:B--2---:R-:W-:Y:S02]  /*9320*/  @P0 IMAD.MOV.U32 R2, RZ, RZ, R14 ;  /* 0x000000ffff020224 */ /* 0x004fe400078e000e */
[----:B------:R-:W0:Y:S01]  /*9330*/  SHFL.IDX PT, R14, R4, 0x4, 0x181f ;  /* 0x00981f00040e7f89 */ /* 0x000e2200000e0000 */
[----:B------:R-:W-:-:S03]  /*9340*/  @P0 IMAD.MOV.U32 R3, RZ, RZ, R7 ;  /* 0x000000ffff030224 */ /* 0x000fc600078e0007 */
[----:B------:R-:W1:Y:S04]  /*9350*/  SHFL.IDX PT, R7, R6, 0x4, 0x181f ;  /* 0x00981f0006077f89 */ /* 0x000e6800000e0000 */
        /* <DEDUP_REMOVED lines=11> */
[----:B------:R2:W-:Y:S01]  /*9410*/  @P0 LDGSTS.E.BYPASS.LTC128B.128 [R9+0x1e400], desc[UR48][R2.64+0x80], !P2 ;  /* 0x1e40008002090fae */ /* 0x0005e2000d101d70 */
[----:B------:R-:W-:-:S13]  /*9420*/  ISETP.GE.AND P0, PT, R30, 0x51, PT ;  /* 0x000000511e00780c */ /* 0x000fda0003f06270 */
[----:B0-----:R-:W-:Y:S02]  /*9430*/  @P0 LEA R14, P1, R34, R14, 0x1 ;  /* 0x0000000e220e0211 */ /* 0x001fe400078208ff */
[----:B------:R-:W-:Y:S02]  /*9440*/  @P0 LEA R21, R5, UR39, 0x1 ;  /* 0x0000002705150c11 */ /* 0x000fe4000f8e08ff */
[----:B--2---:R-:W-:Y:S01]  /*9450*/  @P0 MOV R2, R14 ;  /* 0x0000000e00020202 */ /* 0x004fe20000000f00 */
[----:B-1----:R-:W-:Y:S01]  /*9460*/  @P0 IMAD.X R7, RZ, RZ, R7, P1 ;  /* 0x000000ffff070224 */ /* 0x002fe200008e0607 */
[----:B------:R-:W0:Y:S03]  /*9470*/  SHFL.IDX PT, R14, R4, 0x6, 0x181f ;  /* 0x00d81f00040e7f89 */ /* 0x000e2600000e0000 */
[----:B------:R-:W-:Y:S02]  /*9480*/  @P0 IMAD.MOV.U32 R3, RZ, RZ, R7 ;  /* 0x000000ffff030224 */ /* 0x000fe400078e0007 */
        /* <DEDUP_REMOVED lines=12> */
[----:B------:R0:W-:Y:S02]  /*9550*/  @P0 LDGSTS.E.BYPASS.LTC128B.128 [R9+0x1f400], desc[UR48][R2.64+0x80], !P2 ;  /* 0x1f40008002090fae */ /* 0x0001e4000d101d70 */
.L_x_6638:
[----:B------:R-:W-:-:S13]  /*9560*/  ISETP.GE.AND P0, PT, R30, 0x71, PT ;  /* 0x000000711e00780c */ /* 0x000fda0003f06270 */
[----:B01----:R-:W-:Y:S02]  /*9570*/  @P0 LEA R2, P1, R34, R14, 0x1 ;  /* 0x0000000e22020211 */ /* 0x003fe400078208ff */
[----:B------:R-:W-:-:S03]  /*9580*/  @P0 LEA R5, R5, UR39, 0x1 ;  /* 0x0000002705050c11 */ /* 0x000fc6000f8e08ff */
[----:B--2---:R-:W-:-:S05]  /*9590*/  @P0 IMAD.X R3, RZ, RZ, R7, P1 ;  /* 0x000000ffff030224 */ /* 0x004fca00008e0607 */
[----:B------:R-:W-:Y:S01]  /*95a0*/  @!PT LDS RZ, [RZ] ;  /* 0x00000000fffff984 */ /* 0x000fe20000000800 */
[----:B------:R-:W-:Y:S01]  /*95b0*/  @!PT LDS RZ, [RZ] ;  /* 0x00000000fffff984 */ /* 0x000fe20000000800 */
[----:B------:R-:W-:Y:S01]  /*95c0*/  @!PT LDS RZ, [RZ] ;  /* 0x00000000fffff984 */ /* 0x000fe20000000800 */
[----:B------:R0:W-:Y:S04]  /*95d0*/  @P0 LDGSTS.E.BYPASS.LTC128B.128 [R5+0x1bc00], desc[UR48][R2.64], !P3 ;  /* 0x1bc0000002050fae */ /* 0x0001e8000d901d70 */
[----:B------:R0:W-:Y:S01]  /*95e0*/  @P0 LDGSTS.E.BYPASS.LTC128B.128 [R5+0x1fc00], desc[UR48][R2.64+0x80], !P2 ;  /* 0x1fc0008002050fae */ /* 0x0001e2000d101d70 */
[----:B------:R-:W-:Y:S01]  /*95f0*/  PLOP3.LUT P0, PT, PT, PT, PT, 0x80, 0x0 ;  /* 0x000000000000781c */ /* 0x000fe20003f0f070 */
[----:B------:R-:W-:-:S12]  /*9600*/  NOP ;  /* 0x0000000000007918 */ /* 0x000fd80000000000 */
.L_x_6576:
[----:B------:R-:W-:Y:S02]  /*9610*/  PLOP3.LUT P1, PT, P1, P0, PT, 0xa2, 0x0 ;  /* 0x000000000000781c */ /* 0x000fe40000f21472 */
[----:B------:R-:W-:-:S08]  /*9620*/  @P0 R2UR P1, UR4, R0 ;  /* 0x00000000000402ca */ /* 0x000fd00000020000 */
[----:B------:R-:W-:-:S05]  /*9630*/  @P0 PLOP3.LUT P0, PT, P1, PT, PT, 0x80, 0x0 ;  /* 0x000000000000081c */ /* 0x000fca0000f0f070 */
[----:B------:R-:W-:Y:S01]  /*9640*/  @!P1 SYNCS.ARRIVE.TRANS64.RED.A0T1 RZ, [UR4+0x28830], RZ ;  /* 0x028830ffffff99a7 */ /* 0x000fe20008200404 */
[----:B------:R-:W-:Y:S07]  /*9650*/  @!P1 ARRIVES.LDGSTSBAR.64.TRANSCNT [UR4+0x28830] ;  /* 0x02883000ff0099b0 */ /* 0x000fee0008000a84 */
[----:B------:R-:W-:Y:S05]  /*9660*/  @P0 BRA.U.ANY `(.L_x_6576) ;  /* 0xfffffffd00e80947 */ /* 0x000fea000393ffff */
[----:B------:R-:W-:Y:S01]  /*9670*/  NOP ;  /* 0x0000000000007918 */ /* 0x000fe20000000000 */
[----:B0-----:R-:W-:-:S05]  /*9680*/  IMAD.U32 R2, RZ, RZ, UR41 ;  /* 0x00000029ff027e24 */ /* 0x001fca000f8e00ff */
[----:B------:R-:W-:-:S13]  /*9690*/  ISETP.NE.AND P2, PT, R2, 0x3, PT ;  /* 0x000000030200780c */ /* 0x000fda0003f45270 */
[----:B------:R-:W-:Y:S05]  /*96a0*/  @!P2 BRA `(.L_x_6577) ;  /* 0x000000000004a947 */ /* 0x000fea0003800000 */
[----:B------:R-:W-:Y:S01]  /*96b0*/  BPT.TRAP 0x1 ;  /* 0x000000040000795c */ /* 0x000fe20000300000 */
.L_x_6577:
[----:B------:R0:W-:Y:S02]  /*96c0*/  SYNCS.ARRIVE.TRANS64.A1T0 RZ, [R0+URZ+0x28830], RZ ;  /* 0x028830ff00ff79a7 */ /* 0x0001e4000810003f */
[----:B------:R-:W-:Y:S05]  /*96d0*/  WARPSYNC.ALL ;  /* 0x0000000000007948 */ /* 0x000fea0003800000 */
[----:B------:R-:W-:-:S04]  /*96e0*/  UIADD3 UR4, UR39, 0x10400, URZ ;  /* 0x0001040027047890 */ /* 0x000fc8000fffe03f */
[----:B------:R-:W-:Y:S01]  /*96f0*/  ULOP3.LUT UP0, URZ, UR4, 0x3ff, URZ, 0xc0, !UPT ;  /* 0x000003ff043f7892 */ /* 0x000fe2000f80c03f */
[----:B------:R-:W-:Y:S05]  /*9700*/  BAR.SYNC.DEFER_BLOCKING 0x8, 0x180 ;  /* 0x0206000000007b1d */ /* 0x000fea0000010000 */
[----:B------:R-:W-:-:S13]  /*9710*/  PLOP3.LUT P0, PT, PT, PT, UP0, 0x80, 0x0 ;  /* 0x000000000000781c */ /* 0x000fda0003f0f008 */
        /* <DEDUP_REMOVED lines=8> */
[----:B------:R-:W-:Y:S01]  /*97a0*/  IMAD.U32 R6, RZ, RZ, UR6 ;  /* 0x00000006ff067e24 */ /* 0x000fe2000f8e00ff */
[----:B------:R-:W-:Y:S01]  /*97b0*/  MOV R11, UR9 ;  /* 0x00000009000b7c02 */ /* 0x000fe20008000f00 */
[----:B------:R-:W-:Y:S02]  /*97c0*/  IMAD.U32 R7, RZ, RZ, UR7 ;  /* 0x00000007ff077e24 */ /* 0x000fe4000f8e00ff */
[----:B------:R-:W-:-:S02]  /*97d0*/  IMAD.U32 R10, RZ, RZ, UR8 ;  /* 0x00000008ff0a7e24 */ /* 0x000fc4000f8e00ff */
[----:B------:R-:W-:Y:S02]  /*97e0*/  IMAD.MOV.U32 R8, RZ, RZ, 0x70 ;  /* 0x00000070ff087424 */ /* 0x000fe400078e00ff */
[----:B------:R-:W-:Y:S02]  /*97f0*/  IMAD.MOV.U32 R12, RZ, RZ, 0x1 ;  /* 0x00000001ff0c7424 */ /* 0x000fe400078e00ff */
[----:B------:R-:W-:-:S07]  /*9800*/  IMAD.MOV.U32 R13, RZ, RZ, RZ ;  /* 0x000000ffff0d7224 */ /* 0x000fce00078e00ff */
[----:B------:R-:W-:-:S07]  /*9810*/  LEPC R20, `(.L_x_6578) ;  /* 0x000000001014794e */ /* 0x000fce0000000000 */
[----:B01----:R-:W-:Y:S05]  /*9820*/  CALL.ABS.NOINC R2 ;  /* 0x0000000002007343 */ /* 0x003fea0003c00000 */
.L_x_6578:
[----:B0-----:R-:W0:Y:S01]  /*9830*/  LDC R0, c[0x0][0x448] ;  /* 0x00011200ff007b82 */ /* 0x001e220000000800 */
[----:B------:R-:W1:Y:S01]  /*9840*/  S2R R20, SR_TID.X ;  /* 0x0000000000147919 */ /* 0x000e620000002100 */
[----:B------:R-:W-:Y:S01]  /*9850*/  IADD3 R4, -R24, RZ, RZ ;  /* 0x000000ff18047210 */ /* 0x000fe20007ffe1ff */
[----:B------:R-:W-:Y:S01]  /*9860*/  ULDC UR4, c[0x0][0xc38] ;  /* 0x00030e0000047ab9 */ /* 0x000fe20000000800 */
[----:B------:R-:W-:Y:S02]  /*9870*/  SHF.R.S32.HI R6, RZ, 0x1f, R23 ;  /* 0x0000001fff067819 */ /* 0x000fe40000011417 */
[----:B------:R-:W-:Y:S01]  /*9880*/  LOP3.LUT P4, RZ, R18, 0x80, RZ, 0xc0, !PT ;  /* 0x0000008012ff7812 */ /* 0x000fe2000788c0ff */
[----:B------:R-:W-:Y:S01]  /*9890*/  IMAD R4, R4, UR4, R33 ;  /* 0x0000000404047c24 */ /* 0x000fe2000f8e0221 */
[----:B------:R-:W-:Y:S01]  /*98a0*/  ULDC.64 UR4, c[0x0][0x2d8] ;  /* 0x0000b60000047ab9 */ /* 0x000fe20000000a00 */
[----:B------:R-:W-:Y:S02]  /*98b0*/  LOP3.LUT P5, RZ, R18, 0x40, RZ, 0xc0, !PT ;  /* 0x0000004012ff7812 */ /* 0x000fe400078ac0ff */
[----:B------:R-:W-:Y:S01]  /*98c0*/  IMAD.SHL.U32 R4, R4, 0x80, RZ ;  /* 0x0000008004047824 */ /* 0x000fe200078e00ff */
[----:B------:R-:W-:-:S02]  /*98d0*/  LEA R8, R28, UR39, 0x1 ;  /* 0x000000271c087c11 */ /* 0x000fc4000f8e08ff */
[----:B0-----:R-:W-:Y:S01]  /*98e0*/  ISETP.NE.AND P0, PT, R0, 0x1, PT ;  /* 0x000000010000780c */ /* 0x001fe20003f05270 */
[----:B-1----:R-:W-:-:S12]  /*98f0*/  IMAD.SHL.U32 R20, R20, 0x10, RZ ;  /* 0x0000001014147824 */ /* 0x002fd800078e00ff */
[----:B------:R-:W0:Y:S01]  /*9900*/  @P0 LDC R2, c[0x0][0x44c] ;  /* 0x00011300ff020b82 */ /* 0x000e220000000800 */
[----:B------:R-:W-:-:S04]  /*9910*/  LOP3.LUT R20, R20, 0x70, RZ, 0xc0, !PT ;  /* 0x0000007014147812 */ /* 0x000fc800078ec0ff */
[----:B------:R-:W-:-:S03]  /*9920*/  LOP3.LUT R7, R4, R35, R20, 0xfe, !PT ;  /* 0x0000002304077212 */ /* 0x000fc600078efe14 */
[----:B------:R-:W1:Y:S02]  /*9930*/  @P0 LDC R3, c[0x0][0x450] ;  /* 0x00011400ff030b82 */ /* 0x000e640000000800 */
[----:B------:R-:W-:Y:S02]  /*9940*/  IMAD.MOV.U32 R5, RZ, RZ, R7 ;  /* 0x000000ffff057224 */ /* 0x000fe400078e0007 */
[----:B0-----:R-:W-:-:S05]  /*9950*/  @P0 IMAD.HI.U32 R2, R7, R2, RZ ;  /* 0x0000000207020227 */ /* 0x001fca00078e00ff */
[----:B-1----:R-:W-:Y:S01]  /*9960*/  @P0 SHF.R.U32.HI R5, RZ, R3, R2 ;  /* 0x00000003ff050219 */ /* 0x002fe20000011602 */
[----:B------:R-:W-:-:S04]  /*9970*/  IMAD R2, R27, UR4, RZ ;  /* 0x000000041b027c24 */ /* 0x000fc8000f8e02ff */
[C---:B------:R-:W-:Y:S02]  /*9980*/  IMAD R9, R19.reuse, UR5, R2 ;  /* 0x0000000513097c24 */ /* 0x040fe4000f8e0202 */
[----:B------:R-:W-:Y:S01]  /*9990*/  IMAD.WIDE.U32 R2, R19, UR4, RZ ;  /* 0x0000000413027c25 */ /* 0x000fe2000f8e00ff */
[----:B------:R-:W-:-:S03]  /*99a0*/  ULDC.64 UR4, c[0x0][0x2e0] ;  /* 0x0000b80000047ab9 */ /* 0x000fc60000000a00 */
[----:B------:R-:W-:Y:S01]  /*99b0*/  IMAD R6, R6, UR4, RZ ;  /* 0x0000000406067c24 */ /* 0x000fe2000f8e02ff */
[----:B------:R-:W-:-:S03]  /*99c0*/  IADD3 R3, R3, R9, RZ ;  /* 0x0000000903037210 */ /* 0x000fc60007ffe0ff */
[C---:B------:R-:W-:Y:S02]  /*99d0*/  IMAD R9, R23.reuse, UR5, R6 ;  /* 0x0000000517097c24 */ /* 0x040fe4000f8e0206 */
[----:B------:R-:W-:Y:S02]  /*99e0*/  IMAD.MOV R6, RZ, RZ, -R5 ;  /* 0x000000ffff067224 */ /* 0x000fe400078e0a05 */
        /* <DEDUP_REMOVED lines=21> */
[----:B------:R-:W-:-:S03]  /*9b40*/  IMAD.IADD R4, R35, 0x1, R4 ;  /* 0x0000000123047824 */ /* 0x000fc600078e0204 */
[----:B------:R-:W1:Y:S02]  /*9b50*/  SHFL.IDX PT, R2, R5, RZ, 0x181f ;  /* 0x00181fff05027589 */ /* 0x000e6400000e0000 */
[C---:B------:R-:W-:Y:S02]  /*9b60*/  ISETP.GE.AND P0, PT, R4.reuse, UR38, PT ;  /* 0x0000002604007c0c */ /* 0x040fe4000bf06270 */
[----:B------:R-:W-:Y:S01]  /*9b70*/  SHFL.IDX PT, R6, R5, 0x1, 0x181f ;  /* 0x00381f0005067f89 */ /* 0x000fe200000e0000 */
[----:B------:R-:W-:-:S10]  /*9b80*/  IADD3 R7, R4, 0x10, RZ ;  /* 0x0000001004077810 */ /* 0x000fd40007ffe0ff */
[----:B0-----:R-:W-:-:S05]  /*9b90*/  @!P0 LEA R14, P1, R34, R14, 0x1 ;  /* 0x0000000e220e8211 */ /* 0x001fca00078208ff */
[----:B-1----:R-:W-:Y:S02]  /*9ba0*/  @!P0 IMAD.X R3, RZ, RZ, R2, P1 ;  /* 0x000000ffff038224 */ /* 0x002fe400008e0602 */
[----:B------:R-:W-:Y:S02]  /*9bb0*/  @!P0 IMAD.MOV.U32 R2, RZ, RZ, R14 ;  /* 0x000000ffff028224 */ /* 0x000fe400078e000e */
[----:B------:R-:W0:Y:S04]  /*9bc0*/  SHFL.IDX PT, R14, R0, 0x1, 0x181f ;  /* 0x00381f00000e7f89 */ /* 0x000e2800000e0000 */
[----:B------:R-:W-:Y:S04]  /*9bd0*/  @!P0 LDGSTS.E.BYPASS.LTC128B.128 [R8+0x10400], desc[UR48][R2.64], !P4 ;  /* 0x1040000002088fae */ /* 0x000fe8000e101d70 */
[----:B------:R1:W-:Y:S01]  /*9be0*/  @!P0 LDGSTS.E.BYPASS.LTC128B.128 [R8+0x14400], desc[UR48][R2.64+0x80], !P5 ;  /* 0x1440008002088fae */ /* 0x0003e2000e901d70 */
[----:B------:R-:W-:-:S13]  /*9bf0*/  ISETP.GE.AND P0, PT, R7, UR38, PT ;  /* 0x0000002607007c0c */ /* 0x000fda000bf06270 */
[----:B0-----:R-:W-:-:S05]  /*9c00*/  @!P0 LEA R14, P1, R34, R14, 0x1 ;  /* 0x0000000e220e8211 */ /* 0x001fca00078208ff */
[----:B-1----:R-:W-:Y:S02]  /*9c10*/  @!P0 IMAD.MOV.U32 R2, RZ, RZ, R14 ;  /* 0x000000ffff028224 */ /* 0x002fe400078e000e */
[----:B------:R-:W-:Y:S01]  /*9c20*/  @!P0 IMAD.X R7, RZ, RZ, R6, P1 ;  /* 0x000000ffff078224 */ /* 0x000fe200008e0606 */
[----:B------:R-:W0:Y:S03]  /*9c30*/  SHFL.IDX PT, R14, R0, 0x2, 0x181f ;  /* 0x00581f00000e7f89 */ /* 0x000e2600000e0000 */
[----:B------:R-:W-:Y:S01]  /*9c40*/  @!P0 IMAD.MOV.U32 R3, RZ, RZ, R7 ;  /* 0x000000ffff038224 */ /* 0x000fe200078e0007 */
[----:B------:R-:W1:Y:S01]  /*9c50*/  SHFL.IDX PT, R6, R5, 0x2, 0x181f ;  /* 0x00581f0005067f89 */ /* 0x000e6200000e0000 */
[----:B------:R-:W-:-:S03]  /*9c60*/  IADD3 R7, R4, 0x20, RZ ;  /* 0x0000002004077810 */ /* 0x000fc60007ffe0ff */
[----:B------:R-:W-:Y:S04]  /*9c70*/  @!P0 LDGSTS.E.BYPASS.LTC128B.128 [R8+0x10c00], desc[UR48][R2.64], !P4 ;  /* 0x10c0000002088fae */ /* 0x000fe8000e101d70 */
[----:B------:R2:W-:Y:S01]  /*9c80*/  @!P0 LDGSTS.E.BYPASS.LTC128B.128 [R8+0x14c00], desc[UR48][R2.64+0x80], !P5 ;  /* 0x14c0008002088fae */ /* 0x0005e2000e901d70 */
[----:B------:R-:W-:-:S13]  /*9c90*/  ISETP.GE.AND P0, PT, R7, UR38, PT ;  /* 0x0000002607007c0c */ /* 0x000fda000bf06270 */
[----:B0-----:R-:W-:-:S05]  /*9ca0*/  @!P0 LEA R14, P1, R34, R14, 0x1 ;  /* 0x0000000e220e8211 */ /* 0x001fca00078208ff */
[----:B--2---:R-:W-:Y:S02]  /*9cb0*/  @!P0 IMAD.MOV.U32 R2, RZ, RZ, R14 ;  /* 0x000000ffff028224 */ /* 0x004fe400078e000e */
[----:B-1----:R-:W-:Y:S01]  /*9cc0*/  @!P0 IMAD.X R7, RZ, RZ, R6, P1 ;  /* 0x000000ffff078224 */ /* 0x002fe200008e0606 */
        /* <DEDUP_REMOVED lines=38> */
[----:B-1----:R-:W-:Y:S02]  /*9f30*/  @!P0 IMAD.X R7, RZ, RZ, R6, P1 ;  /* 0x000000ffff078224 */ /* 0x002fe400008e0606 */
[----:B--2---:R-:W-:Y:S01]  /*9f40*/  @!P0 IMAD.MOV.U32 R2, RZ, RZ, R14 ;  /* 0x000000ffff028224 */ /* 0x004fe200078e000e */
[----:B------:R0:W1:Y:S01]  /*9f50*/  SHFL.IDX PT, R6, R5, 0x7, 0x181f ;  /* 0x00f81f0005067f89 */ /* 0x00006200000e0000 */
[----:B------:R-:W-:-:S03]  /*9f60*/  @!P0 IMAD.MOV.U32 R3, RZ, RZ, R7 ;  /* 0x000000ffff038224 */ /* 0x000fc600078e0007 */
[----:B------:R0:W2:Y:S04]  /*9f70*/  SHFL.IDX PT, R14, R0, 0x7, 0x181f ;  /* 0x00f81f00000e7f89 */ /* 0x0000a800000e0000 */
[----:B------:R0:W-:Y:S04]  /*9f80*/  @!P0 LDGSTS.E.BYPASS.LTC128B.128 [R8+0x13400], desc[UR48][R2.64], !P4 ;  /* 0x1340000002088fae */ /* 0x0001e8000e101d70 */
[----:B------:R0:W-:Y:S02]  /*9f90*/  @!P0 LDGSTS.E.BYPASS.LTC128B.128 [R8+0x17400], desc[UR48][R2.64+0x80], !P5 ;  /* 0x1740008002088fae */ /* 0x0001e4000e901d70 */
.L_x_6655:
[----:B------:R-:W-:Y:S02]  /*9fa0*/  IADD3 R4, R4, 0x70, RZ ;  /* 0x0000007004047810 */ /* 0x000fe40007ffe0ff */
[----:B0-----:R-:W-:Y:S02]  /*9fb0*/  LOP3.LUT R0, R37, 0x1, RZ, 0xc, !PT ;  /* 0x0000000125007812 */ /* 0x001fe400078e0cff */
[----:B------:R-:W-:Y:S02]  /*9fc0*/  ISETP.GE.AND P0, PT, R4, UR38, PT ;  /* 0x0000002604007c0c */ /* 0x000fe4000bf06270 */
[----:B------:R-:W-:-:S11]  /*9fd0*/  SHF.L.U32 R0, R0, 0x1f, RZ ;  /* 0x0000001f00007819 */ /* 0x000fd600000006ff */
[----:B--2---:R-:W-:-:S05]  /*9fe0*/  @!P0 LEA R2, P1, R34, R14, 0x1 ;  /* 0x0000000e22028211 */ /* 0x004fca00078208ff */
[----:B-1----:R-:W-:-:S05]  /*9ff0*/  @!P0 IMAD.X R3, RZ, RZ, R6, P1 ;  /* 0x000000ffff038224 */ /* 0x002fca00008e0606 */
[----:B------:R-:W-:Y:S01]  /*a000*/  @!PT LDS RZ, [RZ] ;  /* 0x00000000fffff984 */ /* 0x000fe20000000800 */
[----:B------:R-:W-:Y:S01]  /*a010*/  @!PT LDS RZ, [RZ] ;  /* 0x00000000fffff984 */ /* 0x000fe20000000800 */
[----:B------:R-:W-:Y:S01]  /*a020*/  @!PT LDS RZ, [RZ] ;  /* 0x00000000fffff984 */ /* 0x000fe20000000800 */
[----:B------:R0:W-:Y:S04]  /*a030*/  @!P0 LDGSTS.E.BYPASS.LTC128B.128 [R8+0x13c00], desc[UR48][R2.64], !P4 ;  /* 0x13c0000002088fae */ /* 0x0001e8000e101d70 */
[----:B------:R0:W-:Y:S01]  /*a040*/  @!P0 LDGSTS.E.BYPASS.LTC128B.128 [R8+0x17c00], desc[UR48][R2.64+0x80], !P5 ;  /* 0x17c0008002088fae */ /* 0x0001e2000e901d70 */
[----:B------:R-:W-:Y:S01]  /*a050*/  NOP ;  /* 0x0000000000007918 */ /* 0x000fe20000000000 */
[----:B------:R-:W-:Y:S02]  /*a060*/  SYNCS.ARRIVE.TRANS64.RED.A0T1 RZ, [UR39+0x28800], RZ ;  /* 0x028800ffffff79a7 */ /* 0x000fe40008200427 */
[----:B------:R-:W-:Y:S01]  /*a070*/  ARRIVES.LDGSTSBAR.64.TRANSCNT [UR39+0x28800] ;  /* 0x02880000ff0079b0 */ /* 0x000fe20008000aa7 */
[----:B------:R-:W-:Y:S01]  /*a080*/  NOP ;  /* 0x0000000000007918 */ /* 0x000fe20000000000 */
[----:B------:R-:W-:Y:S01]  /*a090*/  SYNCS.ARRIVE.TRANS64.A1T0 RZ, [UR39+0x28800], RZ ;  /* 0x028800ffffff79a7 */ /* 0x000fe20008100027 */
[----:B------:R-:W-:Y:S01]  /*a0a0*/  BSSY B0, `(.L_x_6580) ;  /* 0x0000003000007945 */ /* 0x000fe20003800000 */
[----:B------:R-:W1:Y:S03]  /*a0b0*/  SYNCS.PHASECHK.TRANS64.TRYWAIT P0, [UR39+0x28820], R0 ;  /* 0x02882000ff0075a7 */ /* 0x000e660008000167 */
[----:B01----:R-:W-:Y:S05]  /*a0c0*/  @!P0 BRA `(.L_x_6581) ;  /* 0x0000003000888947 */ /* 0x003fea0003800000 */
.L_x_6656:
[----:B------:R-:W-:Y:S05]  /*a0d0*/  BSYNC B0 ;  /* 0x0000000000007941 */ /* 0x000fea0003800000 */
.L_x_6580:
[----:B------:R-:W-:Y:S01]  /*a0e0*/  UISETP.GE.AND UP0, UPT, UR37, 0x81, UPT ;  /* 0x000000812500788c */ /* 0x000fe2000bf06270 */
[----:B------:R-:W-:-:S05]  /*a0f0*/  IMAD.U32 R20, RZ, RZ, UR42 ;  /* 0x0000002aff147e24 */ /* 0x000fca000f8e00ff */
[----:B------:R-:W-:-:S13]  /*a100*/  PLOP3.LUT P0, PT, PT, PT, UP0, 0x40, 0x0 ;  /* 0x000000000000781c */ /* 0x000fda0003f0e808 */
[----:B------:R-:W-:Y:S05]  /*a110*/  @P0 BRA `(.L_x_6582) ;  /* 0x0000001000180947 */ /* 0x000fea0003800000 */
[----:B------:R-:W-:Y:S01]  /*a120*/  BSSY B0, `(.L_x_6582) ;  /* 0x0000105000007945 */ /* 0x000fe20003800000 */
[----:B------:R-:W-:Y:S01]  /*a130*/  IMAD.MOV.U32 R21, RZ, RZ, R25 ;  /* 0x000000ffff157224 */ /* 0x000fe200078e0019 */
[----:B------:R-:W-:Y:S01]  /*a140*/  MOV R10, R22 ;  /* 0x00000016000a7202 */ /* 0x000fe20000000f00 */
[----:B------:R-:W-:Y:S02]  /*a150*/  IMAD.U32 R6, RZ, RZ, UR40 ;  /* 0x00000028ff067e24 */ /* 0x000fe4000f8e00ff */
[----:B------:R-:W-:-:S07]  /*a160*/  IMAD.U32 R26, RZ, RZ, UR42 ;  /* 0x0000002aff1a7e24 */ /* 0x000fce000f8e00ff */
.L_x_6595:
[----:B0-----:R-:W0:Y:S01]  /*a170*/  LDC R0, c[0x0][0x430] ;  /* 0x00010c00ff007b82 */ /* 0x001e220000000800 */
[----:B------:R-:W1:Y:S01]  /*a180*/  S2R R4, SR_TID.X ;  /* 0x0000000000047919 */ /* 0x000e620000002100 */
[----:B------:R-:W-:Y:S01]  /*a190*/  LEA R7, R6, R35, 0x7 ;  /* 0x0000002306077211 */ /* 0x000fe200078e38ff */
[----:B------:R-:W-:Y:S01]  /*a1a0*/  ULDC.64 UR4, c[0x0][0x428] ;  /* 0x00010a0000047ab9 */ /* 0x000fe20000000a00 */
[----:B------:R-:W-:Y:S02]  /*a1b0*/  IADD3 R22, R10, 0x1, RZ ;  /* 0x000000010a167810 */ /* 0x000fe40007ffe0ff */
[----:B0-----:R-:W-:Y:S01]  /*a1c0*/  ISETP.NE.AND P0, PT, R0, 0x1, PT ;  /* 0x000000010000780c */ /* 0x001fe20003f05270 */
[----:B-1----:R-:W-:-:S12]  /*a1d0*/  IMAD.SHL.U32 R4, R4, 0x10, RZ ;  /* 0x0000001004047824 */ /* 0x002fd800078e00ff */
[----:B------:R-:W0:Y:S01]  /*a1e0*/  @P0 LDC R0, c[0x0][0x434] ;  /* 0x00010d00ff000b82 */ /* 0x000e220000000800 */
[----:B------:R-:W-:-:S04]  /*a1f0*/  LOP3.LUT R4, R4, 0x70, RZ, 0xc0, !PT ;  /* 0x0000007004047812 */ /* 0x000fc800078ec0ff */
[----:B------:R-:W-:-:S03]  /*a200*/  IADD3 R7, R4, R7, R32 ;  /* 0x0000000704077210 */ /* 0x000fc60007ffe020 */
[----:B------:R-:W1:Y:S02]  /*a210*/  @P0 LDC R3, c[0x0][0x438] ;  /* 0x00010e00ff030b82 */ /* 0x000e640000000800 */
[----:B------:R-:W-:Y:S02]  /*a220*/  IMAD.MOV.U32 R9, RZ, RZ, R7 ;  /* 0x000000ffff097224 */ /* 0x000fe400078e0007 */
[----:B0-----:R-:W-:-:S05]  /*a230*/  @P0 IMAD.HI.U32 R0, R7, R0, RZ ;  /* 0x0000000007000227 */ /* 0x001fca00078e00ff */
[----:B-1----:R-:W-:Y:S01]  /*a240*/  @P0 SHF.R.U32.HI R9, RZ, R3, R0 ;  /* 0x00000003ff090219 */ /* 0x002fe20000011600 */
[----:B------:R-:W-:-:S03]  /*a250*/  IMAD R0, R31, UR4, RZ ;  /* 0x000000041f007c24 */ /* 0x000fc6000f8e02ff */
[--C-:B------:R-:W-:Y:S01]  /*a260*/  SHF.R.S32.HI R3, RZ, 0x1f, R9.reuse ;  /* 0x0000001fff037819 */ /* 0x100fe20000011409 */
[----:B------:R-:W-:Y:S02]  /*a270*/  IMAD.MOV.U32 R2, RZ, RZ, R9 ;  /* 0x000000ffff027224 */ /* 0x000fe400078e0009 */
[C---:B------:R-:W-:Y:S02]  /*a280*/  IMAD R5, R29.reuse, UR5, R0 ;  /* 0x000000051d057c24 */ /* 0x040fe4000f8e0200 */
[----:B------:R-:W-:Y:S01]  /*a290*/  IMAD.WIDE.U32 R2, R29, UR4, R2 ;  /* 0x000000041d027c25 */ /* 0x000fe2000f8e0002 */
[----:B------:R-:W-:-:S03]  /*a2a0*/  ULDC.64 UR4, c[0x0][0x418] ;  /* 0x0001060000047ab9 */ /* 0x000fc60000000a00 */
[----:B------:R-:W-:Y:S01]  /*a2b0*/  IMAD.IADD R3, R5, 0x1, R3 ;  /* 0x0000000105037824 */ /* 0x000fe200078e0203 */
[C---:B------:R-:W-:Y:S01]  /*a2c0*/  LEA R4, P0, R2.reuse, UR4, 0x2 ;  /* 0x0000000402047c11 */ /* 0x040fe2000f8010ff */
[----:B------:R-:W-:Y:S01]  /*a2d0*/  IMAD.U32 R11, RZ, RZ, UR41 ;  /* 0x00000029ff0b7e24 */ /* 0x000fe2000f8e00ff */
[----:B------:R-:W-:Y:S02]  /*a2e0*/  ULDC UR4, c[0x0][0x430] ;  /* 0x00010c0000047ab9 */ /* 0x000fe40000000800 */
[----:B------:R-:W-:Y:S02]  /*a2f0*/  LEA.HI.X R5, R2, UR5, R3, 0x2, P0 ;  /* 0x0000000502057c11 */ /* 0x000fe400080f1403 */
[----:B------:R-:W-:Y:S01]  /*a300*/  ISETP.NE.AND P1, PT, R11, 0x3, PT ;  /* 0x000000030b00780c */ /* 0x000fe20003f25270 */
[----:B------:R-:W-:Y:S01]  /*a310*/  IMAD.MOV R8, RZ, RZ, -R9 ;  /* 0x000000ffff087224 */ /* 0x000fe200078e0a09 */
[C---:B------:R-:W-:Y:S01]  /*a320*/  ISETP.NE.AND P0, PT, R22.reuse, 0x2, PT ;  /* 0x000000021600780c */ /* 0x040fe20003f05270 */
[----:B------:R0:W2:Y:S03]  /*a330*/  LDG.E R0, desc[UR48][R4.64] ;  /* 0x0000003004007981 */ /* 0x0000a6000c1e1900 */
[----:B------:R-:W-:Y:S01]  /*a340*/  SEL R2, RZ, 0x1, P0 ;  /* 0x00000001ff027807 */ /* 0x000fe20000000000 */
[----:B------:R-:W-:Y:S01]  /*a350*/  IMAD.MOV.U32 R20, RZ, RZ, R6 ;  /* 0x000000ffff147224 */ /* 0x000fe200078e0006 */
[----:B------:R-:W-:-:S02]  /*a360*/  SEL R22, R22, RZ, P0 ;  /* 0x000000ff16167207 */ /* 0x000fc40000000000 */
[----:B------:R-:W-:Y:S01]  /*a370*/  LOP3.LUT R25, R21, R2, RZ, 0x3c, !PT ;  /* 0x0000000215197212 */ /* 0x000fe200078e3cff */
[----:B0-----:R-:W-:Y:S01]  /*a380*/  IMAD R4, R8, UR4, R7 ;  /* 0x0000000408047c24 */ /* 0x001fe2000f8e0207 */
[----:B--2---:R-:W-:Y:S01]  /*a390*/  SHF.R.S32.HI R24, RZ, 0x1f, R0 ;  /* 0x0000001fff187819 */ /* 0x004fe20000011400 */
[----:B------:R-:W-:Y:S06]  /*a3a0*/  @!P1 BRA `(.L_x_6583) ;  /* 0x0000000000049947 */ /* 0x000fec0003800000 */
[----:B------:R-:W-:Y:S01]  /*a3b0*/  BPT.TRAP 0x1 ;  /* 0x000000040000795c */ /* 0x000fe20000300000 */
.L_x_6583:
[----:B------:R-:W-:Y:S01]  /*a3c0*/  LEA R6, R22, UR39, 0x3 ;  /* 0x0000002716067c11 */ /* 0x000fe2000f8e18ff */
[----:B------:R-:W-:Y:S01]  /*a3d0*/  BSSY B1, `(.L_x_6584) ;  /* 0x0000004000017945 */ /* 0x000fe20003800000 */
[----:B------:R-:W-:-:S04]  /*a3e0*/  SHF.L.U32 R3, R25, 0x1f, RZ ;  /* 0x0000001f19037819 */ /* 0x000fc800000006ff */
[----:B------:R-:W0:Y:S02]  /*a3f0*/  SYNCS.PHASECHK.TRANS64.TRYWAIT P0, [R6+URZ+0x28840], R3 ;  /* 0x02884003060075a7 */ /* 0x000e24000800017f */
[----:B0-----:R-:W-:Y:S05]  /*a400*/  @!P0 BRA `(.L_x_6585) ;  /* 0x0000002c00d08947 */ /* 0x001fea0003800000 */
.L_x_6657:
[----:B------:R-:W-:Y:S05]  /*a410*/  BSYNC B1 ;  /* 0x0000000000017941 */ /* 0x000fea0003800000 */
.L_x_6584:
[----:B------:R-:W-:Y:S01]  /*a420*/  SHF.R.S32.HI R23, RZ, 0x1f, R4 ;  /* 0x0000001fff177819 */ /* 0x000fe20000011404 */
[----:B------:R-:W-:Y:S01]  /*a430*/  ULDC.64 UR4, c[0x0][0x300] ;  /* 0x0000c00000047ab9 */ /* 0x000fe20000000a00 */
[C---:B------:R-:W-:Y:S02]  /*a440*/  LOP3.LUT P2, RZ, R18.reuse, 0x2, RZ, 0xc0, !PT ;  /* 0x0000000212ff7812 */ /* 0x040fe4000784c0ff */
[----:B------:R-:W-:Y:S01]  /*a450*/  LOP3.LUT P1, RZ, R18, 0x1, RZ, 0xc0, !PT ;  /* 0x0000000112ff7812 */ /* 0x000fe2000782c0ff */
[----:B0-----:R-:W-:-:S04]  /*a460*/  IMAD R3, R23, UR4, RZ ;  /* 0x0000000417037c24 */ /* 0x001fc8000f8e02ff */
[C---:B------:R-:W-:Y:S02]  /*a470*/  IMAD R5, R4.reuse, UR5, R3 ;  /* 0x0000000504057c24 */ /* 0x040fe4000f8e0203 */
[----:B------:R-:W-:Y:S01]  /*a480*/  IMAD.WIDE.U32 R2, R4, UR4, RZ ;  /* 0x0000000404027c25 */ /* 0x000fe2000f8e00ff */
        /* <DEDUP_REMOVED lines=14> */
[----:B------:R-:W-:-:S04]  /*a570*/  UMOV UR4, 0xffffffff ;  /* 0xffffffff00047882 */ /* 0x000fc80000000000 */
[----:B------:R-:W-:Y:S01]  /*a580*/  LEA.HI.X R9, R2, UR5, R9, 0x1, P0 ;  /* 0x0000000502097c11 */ /* 0x000fe200080f0c09 */
[----:B------:R-:W-:Y:S06]  /*a590*/  BRA.DIV UR4, `(.L_x_6586) ;  /* 0x0000002e04807947 */ /* 0x000fec000b800000 */
[----:B------:R-:W0:Y:S01]  /*a5a0*/  SHFL.IDX PT, R14, R7, RZ, 0x181f ;  /* 0x00181fff070e7589 */ /* 0x000e2200000e0000 */
[----:B------:R-:W-:Y:S02]  /*a5b0*/  SHF.L.U32 R5, R34, 0x1, RZ ;  /* 0x0000000122057819 */ /* 0x000fe400000006ff */
[----:B------:R-:W-:Y:S01]  /*a5c0*/  LEA R8, R8, UR39, 0x1 ;  /* 0x0000002708087c11 */ /* 0x000fe2000f8e08ff */
[----:B------:R-:W1:Y:S01]  /*a5d0*/  SHFL.IDX PT, R3, R9, RZ, 0x181f ;  /* 0x00181fff09037589 */ /* 0x000e6200000e0000 */
[----:B0-----:R-:W-:-:S03]  /*a5e0*/  IADD3 R2, P0, R14, R5, RZ ;  /* 0x000000050e027210 */ /* 0x001fc60007f1e0ff */
[----:B------:R-:W0:Y:S02]  /*a5f0*/  SHFL.IDX PT, R14, R7, 0x1, 0x181f ;  /* 0x00381f00070e7f89 */ /* 0x000e2400000e0000 */
[----:B-1----:R-:W-:-:S05]  /*a600*/  IMAD.X R3, RZ, RZ, R3, P0 ;  /* 0x000000ffff037224 */ /* 0x002fca00000e0603 */
[----:B------:R-:W-:Y:S04]  /*a610*/  LDGSTS.E.BYPASS.LTC128B.128 [R8+0x18400], desc[UR48][R2.64], !P2 ;  /* 0x1840000002087fae */ /* 0x000fe8000d101d70 */
[----:B------:R1:W-:Y:S04]  /*a620*/  LDGSTS.E.BYPASS.LTC128B.128 [R8+0x1c400], desc[UR48][R2.64+0x80], !P1 ;  /* 0x1c40008002087fae */ /* 0x0003e8000c901d70 */
[----:B-1----:R-:W1:Y:S01]  /*a630*/  SHFL.IDX PT, R3, R9, 0x1, 0x181f ;  /* 0x00381f0009037f89 */ /* 0x002e6200000e0000 */
        /* <DEDUP_REMOVED lines=13> */
[----:B------:R-:W0:Y:S01]  /*a710*/  SHFL.IDX PT, R14, R7, 0x4, 0x181f ;  /* 0x00981f00070e7f89 */ /* 0x000e2200000e0000 */
[----:B-1----:R-:W-:-:S05]  /*a720*/  IADD3.X R3, RZ, R3, RZ, P0, !PT ;  /* 0x00000003ff037210 */ /* 0x002fca00007fe4ff */
        /* <DEDUP_REMOVED lines=16> */
[----:B------:R0:W2:Y:S04]  /*a830*/  SHFL.IDX PT, R14, R7, 0x7, 0x181f ;  /* 0x00f81f00070e7f89 */ /* 0x0000a800000e0000 */
[----:B------:R-:W3:Y:S01]  /*a840*/  SHFL.IDX PT, R9, R9, 0x7, 0x181f ;  /* 0x00f81f0009097f89 */ /* 0x000ee200000e0000 */
[----:B-1----:R-:W-:-:S05]  /*a850*/  IMAD.X R3, RZ, RZ, R3, P0 ;  /* 0x000000ffff037224 */ /* 0x002fca00000e0603 */
[----:B------:R0:W-:Y:S04]  /*a860*/  LDGSTS.E.BYPASS.LTC128B.128 [R8+0x1b400], desc[UR48][R2.64], !P2 ;  /* 0x1b40000002087fae */ /* 0x0001e8000d101d70 */
[----:B--23--:R0:W-:Y:S02]  /*a870*/  LDGSTS.E.BYPASS.LTC128B.128 [R8+0x1f400], desc[UR48][R2.64+0x80], !P1 ;  /* 0x1f40008002087fae */ /* 0x00c1e4000c901d70 */
.L_x_6675:
[----:B0-----:R-:W-:-:S04]  /*a880*/  IADD3 R2, P0, R14, R5, RZ ;  /* 0x000000050e027210 */ /* 0x001fc80007f1e0ff */
[----:B------:R-:W-:Y:S02]  /*a890*/  IADD3.X R3, RZ, R9, RZ, P0, !PT ;  /* 0x00000009ff037210 */ /* 0x000fe400007fe4ff */
[----:B------:R-:W-:-:S03]  /*a8a0*/  PLOP3.LUT P0, PT, PT, PT, PT, 0x80, 0x0 ;  /* 0x000000000000781c */ /* 0x000fc60003f0f070 */
[----:B------:R-:W-:Y:S01]  /*a8b0*/  @!PT LDS RZ, [RZ] ;  /* 0x00000000fffff984 */ /* 0x000fe20000000800 */
[----:B------:R-:W-:Y:S01]  /*a8c0*/  @!PT LDS RZ, [RZ] ;  /* 0x00000000fffff984 */ /* 0x000fe20000000800 */
[----:B------:R-:W-:Y:S01]  /*a8d0*/  @!PT LDS RZ, [RZ] ;  /* 0x00000000fffff984 */ /* 0x000fe20000000800 */
[----:B------:R0:W-:Y:S04]  /*a8e0*/  LDGSTS.E.BYPASS.LTC128B.128 [R8+0x1bc00], desc[UR48][R2.64], !P2 ;  /* 0x1bc0000002087fae */ /* 0x0001e8000d101d70 */
[----:B------:R0:W-:Y:S01]  /*a8f0*/  LDGSTS.E.BYPASS.LTC128B.128 [R8+0x1fc00], desc[UR48][R2.64+0x80], !P1 ;  /* 0x1fc0008002087fae */ /* 0x0001e2000c901d70 */
[----:B------:R-:W-:-:S05]  /*a900*/  NOP ;  /* 0x0000000000007918 */ /* 0x000fca0000000000 */
.L_x_6587:
        /* <DEDUP_REMOVED lines=11> */
.L_x_6588:
[----:B------:R0:W-:Y:S01]  /*a9c0*/  SYNCS.ARRIVE.TRANS64.A1T0 RZ, [R6+URZ+0x28830], RZ ;  /* 0x028830ff06ff79a7 */ /* 0x0001e2000810003f */
[----:B------:R-:W-:Y:S05]  /*a9d0*/  @!P2 BRA `(.L_x_6589) ;  /* 0x000000000004a947 */ /* 0x000fea0003800000 */
[----:B------:R-:W-:Y:S01]  /*a9e0*/  BPT.TRAP 0x1 ;  /* 0x000000040000795c */ /* 0x000fe20000300000 */
.L_x_6589:
[----:B------:R-:W-:Y:S01]  /*a9f0*/  IMAD.MOV.U32 R3, RZ, RZ, -0x80 ;  /* 0xffffff80ff037424 */ /* 0x000fe200078e00ff */
[----:B0-----:R-:W-:Y:S01]  /*aa00*/  LEA R6, R10, UR39, 0x3 ;  /* 0x000000270a067c11 */ /* 0x001fe2000f8e18ff */
[----:B------:R-:W-:Y:S02]  /*aa10*/  BSSY B1, `(.L_x_6590) ;  /* 0x0000005000017945 */ /* 0x000fe40003800000 */
[----:B------:R-:W-:Y:S01]  /*aa20*/  IMAD R8, R26, R3, UR37 ;  /* 0x000000251a087e24 */ /* 0x000fe2000f8e0203 */
[----:B------:R-:W-:-:S04]  /*aa30*/  SHF.L.U32 R3, R21, 0x1f, RZ ;  /* 0x0000001f15037819 */ /* 0x000fc800000006ff */
[----:B------:R-:W0:Y:S02]  /*aa40*/  SYNCS.PHASECHK.TRANS64.TRYWAIT P0, [R6+URZ+0x28860], R3 ;  /* 0x02886003060075a7 */ /* 0x000e24000800017f */
[----:B0-----:R-:W-:Y:S05]  /*aa50*/  @!P0 BRA `(.L_x_6591) ;  /* 0x00000030007c8947 */ /* 0x001fea0003800000 */
.L_x_6676:
[----:B------:R-:W-:Y:S05]  /*aa60*/  BSYNC B1 ;  /* 0x0000000000017941 */ /* 0x000fea0003800000 */
.L_x_6590:
[----:B------:R-:W-:Y:S01]  /*aa70*/  UMOV UR4, 0xffffffff ;  /* 0xffffffff00047882 */ /* 0x000fe20000000000 */
[----:B------:R-:W-:Y:S01]  /*aa80*/  LOP3.LUT P2, RZ, R18, 0x8, RZ, 0xc0, !PT ;  /* 0x0000000812ff7812 */ /* 0x000fe2000784c0ff */
[----:B------:R-:W-:Y:S01]  /*aa90*/  IMAD R7, R10, 0x4000, R28 ;  /* 0x000040000a077824 */ /* 0x000fe200078e021c */
[----:B------:R-:W-:Y:S02]  /*aaa0*/  LOP3.LUT P1, RZ, R18, 0x4, RZ, 0xc0, !PT ;  /* 0x0000000412ff7812 */ /* 0x000fe4000782c0ff */
[----:B------:R-:W-:Y:S01]  /*aab0*/  IADD3 R8, -R35, R8, RZ ;  /* 0x0000000823087210 */ /* 0x000fe20007ffe1ff */
[----:B------:R-:W-:Y:S10]  /*aac0*/  BRA.DIV UR4, `(.L_x_6592) ;  /* 0x0000003204747947 */ /* 0x000ff4000b800000 */
[----:B------:R-:W1:Y:S01]  /*aad0*/  SHFL.IDX PT, R14, R16, RZ, 0x181f ;  /* 0x00181fff100e7589 */ /* 0x000e6200000e0000 */
[----:B------:R-:W-:-:S03]  /*aae0*/  LEA R7, R7, UR39, 0x1 ;  /* 0x0000002707077c11 */ /* 0x000fc6000f8e08ff */
[----:B0-----:R-:W0:Y:S01]  /*aaf0*/  SHFL.IDX PT, R3, R17, RZ, 0x181f ;  /* 0x00181fff11037589 */ /* 0x001e2200000e0000 */
[----:B-1----:R-:W-:-:S03]  /*ab00*/  IADD3 R2, P0, R14, R5, RZ ;  /* 0x000000050e027210 */ /* 0x002fc60007f1e0ff */
[----:B------:R-:W1:Y:S02]  /*ab10*/  SHFL.IDX PT, R14, R16, 0x1, 0x181f ;  /* 0x00381f00100e7f89 */ /* 0x000e6400000e0000 */
[----:B0-----:R-:W-:Y:S01]  /*ab20*/  IMAD.X R3, RZ, RZ, R3, P0 ;  /* 0x000000ffff037224 */ /* 0x001fe200000e0603 */
[----:B------:R-:W-:-:S13]  /*ab30*/  ISETP.LT.OR P0, PT, R8, 0x1, P2 ;  /* 0x000000010800780c */ /* 0x000fda0001701670 */
[----:B------:R-:W-:Y:S01]  /*ab40*/  LDGSTS.E.BYPASS.LTC128B.128 [R7+0x400], desc[UR48][R2.64], !P0 ;  /* 0x0040000002077fae */ /* 0x000fe2000c101d70 */
[----:B------:R-:W-:-:S13]  /*ab50*/  ISETP.LT.OR P0, PT, R8, 0x1, P1 ;  /* 0x000000010800780c */ /* 0x000fda0000f01670 */
[----:B------:R0:W-:Y:S04]  /*ab60*/  LDGSTS.E.BYPASS.LTC128B.128 [R7+0x4400], desc[UR48][R2.64+0x80], !P0 ;  /* 0x0440008002077fae */ /* 0x0001e8000c101d70 */
[----:B0-----:R-:W0:Y:S01]  /*ab70*/  SHFL.IDX PT, R3, R17, 0x1, 0x181f ;  /* 0x00381f0011037f89 */ /* 0x001e2200000e0000 */
        /* <DEDUP_REMOVED lines=17> */
[----:B------:R-:W1:Y:S01]  /*ac90*/  SHFL.IDX PT, R14, R16, 0x4, 0x181f ;  /* 0x00981f00100e7f89 */ /* 0x000e6200000e0000 */
[----:B0-----:R-:W-:Y:S02]  /*aca0*/  IADD3.X R3, RZ, R3, RZ, P0, !PT ;  /* 0x00000003ff037210 */ /* 0x001fe400007fe4ff */
        /* <DEDUP_REMOVED lines=22> */
[----:B------:R-:W1:Y:S04]  /*ae10*/  SHFL.IDX PT, R17, R17, 0x7, 0x181f ;  /* 0x00f81f0011117f89 */ /* 0x000e6800000e0000 */
[----:B------:R2:W3:Y:S01]  /*ae20*/  SHFL.IDX PT, R14, R16, 0x7, 0x181f ;  /* 0x00f81f00100e7f89 */ /* 0x0004e200000e0000 */
[----:B0-----:R-:W-:Y:S01]  /*ae30*/  IMAD.X R3, RZ, RZ, R3, P0 ;  /* 0x000000ffff037224 */ /* 0x001fe200000e0603 */
[----:B------:R-:W-:-:S13]  /*ae40*/  ISETP.LT.OR P0, PT, R8, 0x61, P2 ;  /* 0x000000610800780c */ /* 0x000fda0001701670 */
[----:B------:R2:W-:Y:S01]  /*ae50*/  LDGSTS.E.BYPASS.LTC128B.128 [R7+0x3400], desc[UR48][R2.64], !P0 ;  /* 0x0340000002077fae */ /* 0x0005e2000c101d70 */
[----:B------:R-:W-:-:S13]  /*ae60*/  ISETP.LT.OR P0, PT, R8, 0x61, P1 ;  /* 0x000000610800780c */ /* 0x000fda0000f01670 */
[----:B-1-3--:R2:W-:Y:S02]  /*ae70*/  LDGSTS.E.BYPASS.LTC128B.128 [R7+0x7400], desc[UR48][R2.64+0x80], !P0 ;  /* 0x0740008002077fae */ /* 0x00a5e4000c101d70 */
.L_x_6694:
[----:B0-2---:R-:W-:Y:S01]  /*ae80*/  IADD3 R2, P0, R14, R5, RZ ;  /* 0x000000050e027210 */ /* 0x005fe20007f1e0ff */
        /* <DEDUP_REMOVED lines=28> */
.L_x_6593:
[----:B------:R-:W-:Y:S02]  /*b050*/  PLOP3.LUT P1, PT, P1, P0, PT, 0xa2, 0x0 ;  /* 0x000000000000781c */ /* 0x000fe40000f21472 */
[----:B------:R-:W-:-:S08]  /*b060*/  @P0 R2UR P1, UR4, R6 ;  /* 0x00000000060402ca */ /* 0x000fd00000020000 */
[----:B------:R-:W-:-:S05]  /*b070*/  @P0 PLOP3.LUT P0, PT, P1, PT, PT, 0x80, 0x0 ;  /* 0x000000000000081c */ /* 0x000fca0000f0f070 */
[----:B------:R-:W-:Y:S01]  /*b080*/  @!P1 SYNCS.ARRIVE.TRANS64.RED.A0T1 RZ, [UR4+0x28850], RZ ;  /* 0x028850ffffff99a7 */ /* 0x000fe20008200404 */
[----:B------:R-:W-:Y:S07]  /*b090*/  @!P1 ARRIVES.LDGSTSBAR.64.TRANSCNT [UR4+0x28850] ;  /* 0x02885000ff0099b0 */ /* 0x000fee0008000a84 */
[----:B------:R-:W-:Y:S05]  /*b0a0*/  @P0 BRA.U.ANY `(.L_x_6593) ;  /* 0xfffffffd00e80947 */ /* 0x000fea000393ffff */
[----:B------:R-:W-:Y:S01]  /*b0b0*/  NOP ;  /* 0x0000000000007918 */ /* 0x000fe20000000000 */
[----:B------:R-:W-:-:S04]  /*b0c0*/  MOV R0, UR41 ;  /* 0x0000002900007c02 */ /* 0x000fc80008000f00 */
[----:B------:R-:W-:-:S13]  /*b0d0*/  ISETP.NE.AND P2, PT, R0, 0x3, PT ;  /* 0x000000030000780c */ /* 0x000fda0003f45270 */
[----:B------:R-:W-:Y:S05]  /*b0e0*/  @!P2 BRA `(.L_x_6594) ;  /* 0x000000000004a947 */ /* 0x000fea0003800000 */
[----:B------:R-:W-:Y:S01]  /*b0f0*/  BPT.TRAP 0x1 ;  /* 0x000000040000795c */ /* 0x000fe20000300000 */
.L_x_6594:
[C---:B------:R-:W-:Y:S01]  /*b100*/  ISETP.GT.AND P0, PT, R20.reuse, RZ, PT ;  /* 0x000000ff1400720c */ /* 0x040fe20003f04270 */
[----:B------:R0:W-:Y:S01]  /*b110*/  SYNCS.ARRIVE.TRANS64.A1T0 RZ, [R6+URZ+0x28850], RZ ;  /* 0x028850ff06ff79a7 */ /* 0x0001e2000810003f */
[----:B------:R-:W-:Y:S01]  /*b120*/  IMAD.MOV.U32 R21, RZ, RZ, R25 ;  /* 0x000000ffff157224 */ /* 0x000fe200078e0019 */
[----:B------:R-:W-:Y:S01]  /*b130*/  MOV R26, R20 ;  /* 0x00000014001a7202 */ /* 0x000fe20000000f00 */
[----:B------:R-:W-:Y:S02]  /*b140*/  IMAD.MOV.U32 R10, RZ, RZ, R22 ;  /* 0x000000ffff0a7224 */ /* 0x000fe400078e0016 */
[----:B0-----:R-:W-:-:S07]  /*b150*/  VIADD R6, R20, 0xffffffff ;  /* 0xffffffff14067836 */ /* 0x001fce0000000000 */
[----:B------:R-:W-:Y:S05]  /*b160*/  @P0 BRA `(.L_x_6595) ;  /* 0xfffffff000000947 */ /* 0x000fea000383ffff */
[----:B------:R-:W-:Y:S05]  /*b170*/  BSYNC B0 ;  /* 0x0000000000007941 */ /* 0x000fea0003800000 */
.L_x_6582:
[----:B0-----:R-:W-:-:S05]  /*b180*/  IMAD.U32 R0, RZ, RZ, UR41 ;  /* 0x00000029ff007e24 */ /* 0x001fca000f8e00ff */
[----:B------:R-:W-:-:S13]  /*b190*/  ISETP.NE.AND P0, PT, R0, 0x3, PT ;  /* 0x000000030000780c */ /* 0x000fda0003f05270 */
[----:B------:R-:W-:Y:S05]  /*b1a0*/  @!P0 BRA `(.L_x_6596) ;  /* 0x0000000000048947 */ /* 0x000fea0003800000 */
[----:B------:R-:W-:Y:S01]  /*b1b0*/  BPT.TRAP 0x1 ;  /* 0x000000040000795c */ /* 0x000fe20000300000 */
.L_x_6596:
[----:B------:R-:W-:Y:S01]  /*b1c0*/  LEA R4, R22, UR39, 0x3 ;  /* 0x0000002716047c11 */ /* 0x000fe2000f8e18ff */
[----:B------:R-:W-:Y:S01]  /*b1d0*/  IMAD.MOV.U32 R5, RZ, RZ, -0x80 ;  /* 0xffffff80ff057424 */ /* 0x000fe200078e00ff */
[----:B------:R-:W-:Y:S01]  /*b1e0*/  SHF.L.U32 R3, R25, 0x1f, RZ ;  /* 0x0000001f19037819 */ /* 0x000fe200000006ff */
[----:B------:R-:W-:Y:S02]  /*b1f0*/  BSSY B0, `(.L_x_6597) ;  /* 0x0000004000007945 */ /* 0x000fe40003800000 */
[----:B------:R-:W-:Y:S01]  /*b200*/  IMAD R20, R20, R5, UR37 ;  /* 0x0000002514147e24 */ /* 0x000fe2000f8e0205 */
[----:B------:R-:W0:Y:S02]  /*b210*/  SYNCS.PHASECHK.TRANS64.TRYWAIT P0, [R4+URZ+0x28860], R3 ;  /* 0x02886003040075a7 */ /* 0x000e24000800017f */
[----:B0-----:R-:W-:Y:S05]  /*b220*/  @!P0 BRA `(.L_x_6598) ;  /* 0x0000003400088947 */ /* 0x001fea0003800000 */
.L_x_6695:
[----:B------:R-:W-:Y:S05]  /*b230*/  BSYNC B0 ;  /* 0x0000000000007941 */ /* 0x000fea0003800000 */
.L_x_6597:
[----:B------:R-:W-:Y:S01]  /*b240*/  UMOV UR4, 0xffffffff ;  /* 0xffffffff00047882 */ /* 0x000fe20000000000 */
[----:B------:R-:W-:Y:S01]  /*b250*/  LOP3.LUT P2, RZ, R18, 0x8, RZ, 0xc0, !PT ;  /* 0x0000000812ff7812 */ /* 0x000fe2000784c0ff */
[----:B------:R-:W-:Y:S01]  /*b260*/  IMAD R7, R22, 0x4000, R28 ;  /* 0x0000400016077824 */ /* 0x000fe200078e021c */
[----:B------:R-:W-:Y:S02]  /*b270*/  LOP3.LUT P1, RZ, R18, 0x4, RZ, 0xc0, !PT ;  /* 0x0000000412ff7812 */ /* 0x000fe4000782c0ff */
[----:B------:R-:W-:Y:S01]  /*b280*/  IADD3 R5, -R35, R20, RZ ;  /* 0x0000001423057210 */ /* 0x000fe20007ffe1ff */
[----:B------:R-:W-:Y:S10]  /*b290*/  BRA.DIV UR4, `(.L_x_6599) ;  /* 0x0000003604007947 */ /* 0x000ff4000b800000 */
[----:B------:R-:W1:Y:S01]  /*b2a0*/  SHFL.IDX PT, R14, R16, RZ, 0x181f ;  /* 0x00181fff100e7589 */ /* 0x000e6200000e0000 */
[----:B------:R-:W-:-:S03]  /*b2b0*/  IMAD.SHL.U32 R6, R34, 0x2, RZ ;  /* 0x0000000222067824 */ /* 0x000fc600078e00ff */
[----:B------:R-:W0:Y:S02]  /*b2c0*/  SHFL.IDX PT, R0, R17, RZ, 0x181f ;  /* 0x00181fff11007589 */ /* 0x000e2400000e0000 */
[----:B-1----:R-:W-:Y:S02]  /*b2d0*/  IADD3 R2, P0, R14, R6, RZ ;  /* 0x000000060e027210 */ /* 0x002fe40007f1e0ff */
[----:B------:R-:W1:Y:S03]  /*b2e0*/  SHFL.IDX PT, R14, R16, 0x1, 0x181f ;  /* 0x00381f00100e7f89 */ /* 0x000e6600000e0000 */
[----:B0-----:R-:W-:Y:S01]  /*b2f0*/  IMAD.X R3, RZ, RZ, R0, P0 ;  /* 0x000000ffff037224 */ /* 0x001fe200000e0600 */
[----:B------:R-:W-:Y:S02]  /*b300*/  ISETP.LT.OR P0, PT, R5, 0x1, P2 ;  /* 0x000000010500780c */ /* 0x000fe40001701670 */
[----:B------:R-:W-:-:S02]  /*b310*/  LEA R0, R7, UR39, 0x1 ;  /* 0x0000002707007c11 */ /* 0x000fc4000f8e08ff */
[----:B------:R-:W0:Y:S09]  /*b320*/  SHFL.IDX PT, R7, R17, 0x1, 0x181f ;  /* 0x00381f0011077f89 */ /* 0x000e3200000e0000 */
        /* <DEDUP_REMOVED lines=44> */
[----:B------:R1:W2:Y:S02]  /*b5f0*/  SHFL.IDX PT, R14, R16, 0x7, 0x181f ;  /* 0x00f81f00100e7f89 */ /* 0x0002a400000e0000 */
[----:B0-----:R-:W-:Y:S02]  /*b600*/  IADD3.X R3, RZ, R7, RZ, P0, !PT ;  /* 0x00000007ff037210 */ /* 0x001fe400007fe4ff */
[----:B------:R-:W-:Y:S01]  /*b610*/  ISETP.LT.OR P0, PT, R5, 0x61, P2 ;  /* 0x000000610500780c */ /* 0x000fe20001701670 */
[----:B------:R1:W3:-:S12]  /*b620*/  SHFL.IDX PT, R7, R17, 0x7, 0x181f ;  /* 0x00f81f0011077f89 */ /* 0x0002d800000e0000 */
[----:B------:R1:W-:Y:S01]  /*b630*/  LDGSTS.E.BYPASS.LTC128B.128 [R0+0x3400], desc[UR48][R2.64], !P0 ;  /* 0x0340000002007fae */ /* 0x0003e2000c101d70 */
[----:B------:R-:W-:-:S13]  /*b640*/  ISETP.LT.OR P0, PT, R5, 0x61, P1 ;  /* 0x000000610500780c */ /* 0x000fda0000f01670 */
[----:B--23--:R1:W-:Y:S02]  /*b650*/  LDGSTS.E.BYPASS.LTC128B.128 [R0+0x7400], desc[UR48][R2.64+0x80], !P0 ;  /* 0x0740008002007fae */ /* 0x00c3e4000c101d70 */
.L_x_6713:
        /* <DEDUP_REMOVED lines=9> */
[----:B------:R-:W-:Y:S01]  /*b6f0*/  PLOP3.LUT P0, PT, PT, PT, PT, 0x80, 0x0 ;  /* 0x000000000000781c */ /* 0x000fe20003f0f070 */
[----:B------:R-:W-:-:S12]  /*b700*/  NOP ;  /* 0x0000000000007918 */ /* 0x000fd80000000000 */
.L_x_6600:
        /* <DEDUP_REMOVED lines=11> */
.L_x_6601:
[----:B------:R-:W-:Y:S01]  /*b7c0*/  VIADD R22, R22, 0x1 ;  /* 0x0000000116167836 */ /* 0x000fe20000000000 */
[----:B------:R-:W-:Y:S01]  /*b7d0*/  IADD3 R33, R33, UR43, RZ ;  /* 0x0000002b21217c10 */ /* 0x000fe2000fffe0ff */
[----:B------:R-:W-:Y:S01]  /*b7e0*/  ULDC UR4, c[0x0][0xc34] ;  /* 0x00030d0000047ab9 */ /* 0x000fe20000000800 */
[----:B------:R0:W-:Y:S01]  /*b7f0*/  SYNCS.ARRIVE.TRANS64.A1T0 RZ, [R4+URZ+0x28850], RZ ;  /* 0x028850ff04ff79a7 */ /* 0x0001e2000810003f */
[----:B------:R-:W-:Y:S01]  /*b800*/  VIADD R37, R37, 0x1 ;  /* 0x0000000125257836 */ /* 0x000fe20000000000 */
[----:B------:R-:W-:-:S04]  /*b810*/  ISETP.NE.AND P0, PT, R22, 0x2, PT ;  /* 0x000000021600780c */ /* 0x000fc80003f05270 */
[----:B------:R-:W-:Y:S02]  /*b820*/  SEL R22, R22, RZ, P0 ;  /* 0x000000ff16167207 */ /* 0x000fe40000000000 */
[----:B------:R-:W-:Y:S02]  /*b830*/  SEL R0, RZ, 0x1, P0 ;  /* 0x00000001ff007807 */ /* 0x000fe40000000000 */
[----:B------:R-:W-:Y:S02]  /*b840*/  ISETP.GE.AND P0, PT, R33, UR4, PT ;  /* 0x0000000421007c0c */ /* 0x000fe4000bf06270 */
[----:B------:R-:W-:-:S11]  /*b850*/  LOP3.LUT R25, R25, R0, RZ, 0x3c, !PT ;  /* 0x0000000019197212 */ /* 0x000fd600078e3cff */
[----:B0-----:R-:W-:Y:S05]  /*b860*/  @!P0 BRA `(.L_x_6602) ;  /* 0xffffffcc00788947 */ /* 0x001fea000383ffff */
[----:B------:R-:W-:-:S07]  /*b870*/  LOP3.LUT R37, R37, 0x1, RZ, 0xc, !PT ;  /* 0x0000000125257812 */ /* 0x000fce00078e0cff */
.L_x_6567:
[----:B------:R-:W0:Y:S01]  /*b880*/  S2R R3, SR_CgaCtaId ;  /* 0x0000000000037919 */ /* 0x000e220000008800 */
[----:B------:R-:W-:Y:S01]  /*b890*/  MOV R0, 0x400 ;  /* 0x0000040000007802 */ /* 0x000fe20000000f00 */
[----:B------:R-:W-:Y:S01]  /*b8a0*/  BSSY B0, `(.L_x_6603) ;  /* 0x0000005000007945 */ /* 0x000fe20003800000 */
[----:B------:R-:W-:Y:S02]  /*b8b0*/  SHF.L.U32 R37, R37, 0x1f, RZ ;  /* 0x0000001f25257819 */ /* 0x000fe400000006ff */
[----:B0-----:R-:W-:-:S04]  /*b8c0*/  LEA R5, R3, R0, 0x18 ;  /* 0x0000000003057211 */ /* 0x001fc800078ec0ff */
[----:B------:R-:W0:Y:S02]  /*b8d0*/  SYNCS.PHASECHK.TRANS64.TRYWAIT P0, [R5+URZ+0x28820], R37 ;  /* 0x02882025050075a7 */ /* 0x000e24000800017f */
[----:B0-----:R-:W-:Y:S05]  /*b8e0*/  @!P0 BRA `(.L_x_6604) ;  /* 0x0000003800248947 */ /* 0x001fea0003800000 */
.L_x_6714:
[----:B------:R-:W-:Y:S05]  /*b8f0*/  BSYNC B0 ;  /* 0x0000000000007941 */ /* 0x000fea0003800000 */
.L_x_6603:
[----:B------:R-:W-:-:S03]  /*b900*/  UMOV UR4, 0xffffffff ;  /* 0xffffffff00047882 */ /* 0x000fc60000000000 */
[----:B------:R-:W-:Y:S05]  /*b910*/  BRA.DIV UR4, `(.L_x_6605) ;  /* 0x0000003a042c7947 */ /* 0x000fea000b800000 */
[----:B------:R-:W1:Y:S02]  /*b920*/  S2R R0, SR_TID.X ;  /* 0x0000000000007919 */ /* 0x000e640000002100 */
[----:B-1----:R-:W-:-:S04]  /*b930*/  SHF.R.U32.HI R0, RZ, 0x5, R0 ;  /* 0x00000005ff007819 */ /* 0x002fc80000011600 */
[----:B------:R-:W-:-:S05]  /*b940*/  LOP3.LUT R0, R0, 0x3, RZ, 0xc0, !PT ;  /* 0x0000000300007812 */ /* 0x000fca00078ec0ff */
[----:B------:R1:W2:Y:S02]  /*b950*/  SHFL.IDX PT, R14, R0, RZ, 0x1f ;  /* 0x00001fff000e7589 */ /* 0x0002a400000e0000 */
.L_x_6717:
[----:B--2---:R-:W-:Y:S01]  /*b960*/  ISETP.NE.AND P0, PT, R14, RZ, PT ;  /* 0x000000ff0e00720c */ /* 0x004fe20003f05270 */
[----:B------:R-:W-:-:S12]  /*b970*/  BSSY B0, `(.L_x_6606) ;  /* 0x0000024000007945 */ /* 0x000fd80003800000 */
[----:B------:R-:W-:Y:S05]  /*b980*/  @P0 BRA `(.L_x_6607) ;  /* 0x0000000000880947 */ /* 0x000fea0003800000 */
[----:B------:R-:W-:-:S03]  /*b990*/  UMOV UR4, 0xffffffff ;  /* 0xffffffff00047882 */ /* 0x000fc60000000000 */
[----:B------:R-:W-:Y:S05]  /*b9a0*/  BRA.DIV UR4, `(.L_x_6608) ;  /* 0x0000003a043c7947 */ /* 0x000fea000b800000 */
[----:B------:R-:W-:-:S13]  /*b9b0*/  ELECT P6, URZ, PT ;  /* 0x00000000003f782f */ /* 0x000fda00038c0000 */
.L_x_6720:
[----:B------:R-:W-:Y:S05]  /*b9c0*/  @!P6 BRA `(.L_x_6607) ;  /* 0x000000000078e947 */ /* 0x000fea0003800000 */
[----:B------:R-:W-:-:S06]  /*b9d0*/  ULOP3.LUT UR4, UR36, 0x2, URZ, 0xfc, !UPT ;  /* 0x0000000224047892 */ /* 0x000fcc000f8efc3f */
[----:B-1----:R-:W-:-:S05]  /*b9e0*/  IMAD.U32 R0, RZ, RZ, UR4 ;  /* 0x00000004ff007e24 */ /* 0x002fca000f8e00ff */
[----:B------:R-:W-:-:S13]  /*b9f0*/  ISETP.NE.AND P0, PT, R0, 0x3, PT ;  /* 0x000000030000780c */ /* 0x000fda0003f05270 */
[----:B------:R-:W-:Y:S05]  /*ba00*/  @!P0 BRA `(.L_x_6609) ;  /* 0x0000000000048947 */ /* 0x000fea0003800000 */
[----:B------:R-:W-:Y:S01]  /*ba10*/  BPT.TRAP 0x1 ;  /* 0x000000040000795c */ /* 0x000fe20000300000 */
.L_x_6609:
[C---:B------:R-:W-:Y:S01]  /*ba20*/  LEA R3, R22.reuse, R5, 0x3 ;  /* 0x0000000516037211 */ /* 0x040fe200078e18ff */
[----:B------:R-:W-:Y:S01]  /*ba30*/  VIADD R22, R22, 0x1 ;  /* 0x0000000116167836 */ /* 0x000fe20000000000 */
[----:B------:R-:W-:-:S04]  /*ba40*/  SHF.L.U32 R2, R25, 0x1f, RZ ;  /* 0x0000001f19027819 */ /* 0x000fc800000006ff */
[----:B------:R-:W1:Y:S01]  /*ba50*/  SYNCS.PHASECHK.TRANS64.TRYWAIT P1, [R3+URZ+0x28840], R2 ;  /* 0x02884002030075a7 */ /* 0x000e62000802017f */
[----:B------:R-:W-:-:S04]  /*ba60*/  ISETP.NE.AND P2, PT, R22, 0x2, PT ;  /* 0x000000021600780c */ /* 0x000fc80003f45270 */
[----:B------:R-:W-:Y:S01]  /*ba70*/  SEL R0, RZ, 0x1, P2 ;  /* 0x00000001ff007807 */ /* 0x000fe20001000000 */
[----:B-1----:R-:W-:Y:S08]  /*ba80*/  @!P1 BRA `(.L_x_6610) ;  /* 0x0000003800249947 */ /* 0x002ff00003800000 */
.L_x_6721:
[----:B------:R-:W-:Y:S02]  /*ba90*/  SEL R22, R22, RZ, P2 ;  /* 0x000000ff16167207 */ /* 0x000fe40001000000 */
[----:B------:R-:W-:Y:S01]  /*baa0*/  LOP3.LUT R0, R25, R0, RZ, 0x3c, !PT ;  /* 0x0000000019007212 */ /* 0x000fe200078e3cff */
[----:B------:R-:W-:Y:S06]  /*bab0*/  @!P0 BRA `(.L_x_6611) ;  /* 0x0000000000048947 */ /* 0x000fec0003800000 */
[----:B------:R-:W-:Y:S01]  /*bac0*/  BPT.TRAP 0x1 ;  /* 0x000000040000795c */ /* 0x000fe20000300000 */
.L_x_6611:
[----:B0-----:R-:W-:Y:S01]  /*bad0*/  IMAD R5, R22, 0x8, R5 ;  /* 0x0000000816057824 */ /* 0x001fe200078e0205 */
[----:B------:R-:W-:-:S04]  /*bae0*/  SHF.L.U32 R0, R0, 0x1f, RZ ;  /* 0x0000001f00007819 */ /* 0x000fc800000006ff */
[----:B------:R-:W0:Y:S02]  /*baf0*/  SYNCS.PHASECHK.TRANS64.TRYWAIT P1, [R5+URZ+0x28840], R0 ;  /* 0x02884000050075a7 */ /* 0x000e24000802017f */
[----:B0-----:R-:W-:Y:S05]  /*bb00*/  @!P1 BRA `(.L_x_6612) ;  /* 0x0000003800189947 */ /* 0x001fea0003800000 */
.L_x_6722:
[----:B------:R-:W-:Y:S05]  /*bb10*/  @!P0 BRA `(.L_x_6613) ;  /* 0x0000000000048947 */ /* 0x000fea0003800000 */
[----:B------:R-:W-:Y:S01]  /*bb20*/  BPT.TRAP 0x1 ;  /* 0x000000040000795c */ /* 0x000fe20000300000 */
.L_x_6613:
[----:B------:R-:W2:Y:S02]  /*bb30*/  SYNCS.PHASECHK.TRANS64.TRYWAIT P1, [R3+URZ+0x28860], R2 ;  /* 0x02886002030075a7 */ /* 0x000ea4000802017f */
[----:B--2---:R-:W-:Y:S05]  /*bb40*/  @!P1 BRA `(.L_x_6614) ;  /* 0x00000038001c9947 */ /* 0x004fea0003800000 */
.L_x_6723:
[----:B------:R-:W-:Y:S05]  /*bb50*/  @!P0 BRA `(.L_x_6615) ;  /* 0x0000000000048947 */ /* 0x000fea0003800000 */
[----:B------:R-:W-:Y:S01]  /*bb60*/  BPT.TRAP 0x1 ;  /* 0x000000040000795c */ /* 0x000fe20000300000 */
.L_x_6615:
[----:B---3--:R3:W4:Y:S02]  /*bb70*/  SYNCS.PHASECHK.TRANS64.TRYWAIT P0, [R5+URZ+0x28860], R0 ;  /* 0x02886000050075a7 */ /* 0x008724000800017f */
[----:B----4-:R-:W-:Y:S05]  /*bb80*/  @!P0 NANOSLEEP.SYNCS 0x989680 ;  /* 0x009896800000895d */ /* 0x010fea0003900000 */
[----:B------:R-:W4:Y:S02]  /*bb90*/  @!P0 SYNCS.PHASECHK.TRANS64 P0, [R5+URZ+0x28860], R0 ;  /* 0x02886000050085a7 */ /* 0x000f24000800007f */
[----:B----4-:R-:W-:Y:S05]  /*bba0*/  @!P0 BRA `(.L_x_6615) ;  /* 0xfffffffc00f08947 */ /* 0x010fea000383ffff */
.L_x_6607:
[----:B------:R-:W-:Y:S05]  /*bbb0*/  BSYNC B0 ;  /* 0x0000000000007941 */ /* 0x000fea0003800000 */
.L_x_6606:
[----:B------:R-:W-:Y:S05]  /*bbc0*/  EXIT ;  /* 0x000000000000794d */ /* 0x000fea0003800000 */
.L_x_6535:
[----:B0-----:R-:W-:-:S04]  /*bbd0*/  MOV R3, UR39 ;  /* 0x0000002700037c02 */ /* 0x001fc80008000f00 */
[----:B------:R0:W1:Y:S03]  /*bbe0*/  SYNCS.PHASECHK.TRANS64.TRYWAIT P1, [R3+URZ+0x28800], R0 ;  /* 0x02880000030075a7 */ /* 0x000066000802017f */
[----:B-1----:R-:W-:Y:S05]  /*bbf0*/  @!P1 NANOSLEEP.SYNCS 0x989680 ;  /* 0x009896800000995d */ /* 0x002fea0003900000 */
[----:B------:R-:W1:Y:S02]  /*bc00*/  @!P1 SYNCS.PHASECHK.TRANS64 P1, [R3+URZ+0x28800], R0 ;  /* 0x02880000030095a7 */ /* 0x000e64000802007f */
[----:B-1----:R-:W-:Y:S05]  /*bc10*/  @!P1 BRA `(.L_x_6535) ;  /* 0xfffffffc00ec9947 */ /* 0x002fea000383ffff */
[----:B------:R-:W-:Y:S05]  /*bc20*/  BRA `(.L_x_6616) ;  /* 0xffffff5400187947 */ /* 0x000fea000383ffff */
.L_x_6539:
[----:B-1----:R1:W2:Y:S02]  /*bc30*/  SYNCS.PHASECHK.TRANS64.TRYWAIT P1, [R0+URZ+0x28830], R3 ;  /* 0x02883003000075a7 */ /* 0x0022a4000802017f */
[----:B--2---:R-:W-:Y:S05]  /*bc40*/  @!P1 NANOSLEEP.SYNCS 0x989680 ;  /* 0x009896800000995d */ /* 0x004fea0003900000 */
[----:B------:R-:W2:Y:S02]  /*bc50*/  @!P1 SYNCS.PHASECHK.TRANS64 P1, [R0+URZ+0x28830], R3 ;  /* 0x02883003000095a7 */ /* 0x000ea4000802007f */
[----:B--2---:R-:W-:Y:S05]  /*bc60*/  @!P1 BRA `(.L_x_6539) ;  /* 0xfffffffc00f09947 */ /* 0x004fea000383ffff */
[----:B------:R-:W-:Y:S05]  /*bc70*/  BRA `(.L_x_6538) ;  /* 0xffffff5400387947 */ /* 0x000fea000383ffff */
.L_x_6545:
[----:B-1----:R-:W-:-:S04]  /*bc80*/  IMAD.U32 R7, RZ, RZ, UR6 ;  /* 0x00000006ff077e24 */ /* 0x002fc8000f8e00ff */
[----:B------:R1:W2:Y:S03]  /*bc90*/  SYNCS.PHASECHK.TRANS64.TRYWAIT P1, [R7+URZ+0x28830], R6 ;  /* 0x02883006070075a7 */ /* 0x0002a6000802017f */
[----:B--2---:R-:W-:Y:S05]  /*bca0*/  @!P1 NANOSLEEP.SYNCS 0x989680 ;  /* 0x009896800000995d */ /* 0x004fea0003900000 */
[----:B------:R-:W2:Y:S02]  /*bcb0*/  @!P1 SYNCS.PHASECHK.TRANS64 P1, [R7+URZ+0x28830], R6 ;  /* 0x02883006070095a7 */ /* 0x000ea4000802007f */
[----:B--2---:R-:W-:Y:S05]  /*bcc0*/  @!P1 BRA `(.L_x_6545) ;  /* 0xfffffffc00ec9947 */ /* 0x004fea000383ffff */
[----:B------:R-:W-:Y:S05]  /*bcd0*/  BRA `(.L_x_6542) ;  /* 0xffffff8000607947 */ /* 0x000fea000383ffff */
.L_x_6549:
[----:B-1----:R-:W-:-:S04]  /*bce0*/  IMAD.U32 R7, RZ, RZ, UR6 ;  /* 0x00000006ff077e24 */ /* 0x002fc8000f8e00ff */
[----:B------:R1:W2:Y:S03]  /*bcf0*/  SYNCS.PHASECHK.TRANS64.TRYWAIT P1, [R7+URZ+0x28850], R6 ;  /* 0x02885006070075a7 */ /* 0x0002a6000802017f */
[----:B--2---:R-:W-:Y:S05]  /*bd00*/  @!P1 NANOSLEEP.SYNCS 0x989680 ;  /* 0x009896800000995d */ /* 0x004fea0003900000 */
[----:B------:R-:W2:Y:S02]  /*bd10*/  @!P1 SYNCS.PHASECHK.TRANS64 P1, [R7+URZ+0x28850], R6 ;  /* 0x02885006070095a7 */ /* 0x000ea4000802007f */
[----:B--2---:R-:W-:Y:S05]  /*bd20*/  @!P1 BRA `(.L_x_6549) ;  /* 0xfffffffc00ec9947 */ /* 0x004fea000383ffff */
[----:B------:R-:W-:Y:S05]  /*bd30*/  BRA `(.L_x_6546) ;  /* 0xffffff84002c7947 */ /* 0x000fea000383ffff */
.L_x_6556:
[----:B-1----:R-:W-:-:S04]  /*bd40*/  MOV R5, UR10 ;  /* 0x0000000a00057c02 */ /* 0x002fc80008000f00 */
[----:B------:R1:W2:Y:S03]  /*bd50*/  SYNCS.PHASECHK.TRANS64.TRYWAIT P1, [R5+URZ+0x28850], R4 ;  /* 0x02885004050075a7 */ /* 0x0002a6000802017f */
[----:B--2---:R-:W-:Y:S05]  /*bd60*/  @!P1 NANOSLEEP.SYNCS 0x989680 ;  /* 0x009896800000995d */ /* 0x004fea0003900000 */
[----:B------:R-:W2:Y:S02]  /*bd70*/  @!P1 SYNCS.PHASECHK.TRANS64 P1, [R5+URZ+0x28850], R4 ;  /* 0x02885004050095a7 */ /* 0x000ea4000802007f */
[----:B--2---:R-:W-:Y:S05]  /*bd80*/  @!P1 BRA `(.L_x_6556) ;  /* 0xfffffffc00ec9947 */ /* 0x004fea000383ffff */
[----:B------:R-:W-:Y:S05]  /*bd90*/  BRA `(.L_x_6555) ;  /* 0xffffffa800147947 */ /* 0x000fea000383ffff */
.L_x_6571:
        /* <DEDUP_REMOVED lines=11> */
.L_x_6618:
[----:B------:R-:W-:Y:S05]  /*be50*/  BSYNC B0 ;  /* 0x0000000000007941 */ /* 0x000fea0003800000 */
.L_x_6617:
[----:B------:R-:W-:Y:S05]  /*be60*/  BRA `(.L_x_6619) ;  /* 0xffffffcc00c47947 */ /* 0x000fea000383ffff */
.L_x_6574:
[----:B0-----:R0:W1:Y:S02]  /*be70*/  SYNCS.PHASECHK.TRANS64.TRYWAIT P0, [R0+URZ+0x28840], R3 ;  /* 0x02884003000075a7 */ /* 0x001064000800017f */
[----:B-1----:R-:W-:Y:S05]  /*be80*/  @!P0 NANOSLEEP.SYNCS 0x989680 ;  /* 0x009896800000895d */ /* 0x002fea0003900000 */
[----:B------:R-:W1:Y:S02]  /*be90*/  @!P0 SYNCS.PHASECHK.TRANS64 P0, [R0+URZ+0x28840], R3 ;  /* 0x02884003000085a7 */ /* 0x000e64000800007f */
[----:B-1----:R-:W-:Y:S05]  /*bea0*/  @!P0 BRA `(.L_x_6574) ;  /* 0xfffffffc00f08947 */ /* 0x002fea000383ffff */
[----:B------:R-:W-:Y:S05]  /*beb0*/  BRA `(.L_x_6620) ;  /* 0xffffffd0002c7947 */ /* 0x000fea000383ffff */
.L_x_6575:
        /* <DEDUP_REMOVED lines=8> */
.L_x_6622:
[----:B------:R-:W-:Y:S05]  /*bf40*/  BSYNC B0 ;  /* 0x0000000000007941 */ /* 0x000fea0003800000 */
.L_x_6621:
[----:B------:R-:W-:Y:S01]  /*bf50*/  IMAD.MOV.U32 R13, RZ, RZ, R4 ;  /* 0x000000ffff0d7224 */ /* 0x000fe200078e0004 */
[----:B------:R-:W-:Y:S01]  /*bf60*/  MOV R11, 0x181f ;  /* 0x0000181f000b7802 */ /* 0x000fe20000000f00 */
[----:B------:R-:W-:Y:S01]  /*bf70*/  IMAD.MOV.U32 R12, RZ, RZ, RZ ;  /* 0x000000ffff0c7224 */ /* 0x000fe200078e00ff */
[----:B------:R-:W-:Y:S01]  /*bf80*/  MOV R2, R14 ;  /* 0x0000000e00027202 */ /* 0x000fe20000000f00 */
[----:B------:R-:W-:Y:S01]  /*bf90*/  IMAD.MOV.U32 R15, RZ, RZ, -0x1 ;  /* 0xffffffffff0f7424 */ /* 0x000fe200078e00ff */
[----:B------:R-:W-:-:S13]  /*bfa0*/  ISETP.GE.AND P0, PT, R30, 0x1, PT ;  /* 0x000000011e00780c */ /* 0x000fda0003f06270 */
[----:B------:R-:W-:Y:S05]  /*bfb0*/  WARPSYNC.COLLECTIVE R15, `(.L_x_6623) ;  /* 0x000000000f087348 */ /* 0x000fea0003c00000 */
[----:B------:R0:W1:Y:S02]  /*bfc0*/  SHFL.IDX P6, R14, R13, R12, R11 ;  /* 0x0000000c0d0e7389 */ /* 0x00006400000c000b */
[----:B01----:R-:W-:Y:S01]  /*bfd0*/  ENDCOLLECTIVE ;  /* 0x000000000000791b */ /* 0x003fe20003800000 */
.L_x_6623:
        /* <DEDUP_REMOVED lines=9> */
.L_x_6624:
[----:B------:R-:W-:Y:S01]  /*c070*/  @!PT LDS RZ, [RZ] ;  /* 0x00000000fffff984 */ /* 0x000fe20000000800 */
[----:B------:R-:W-:Y:S01]  /*c080*/  @!PT LDS RZ, [RZ] ;  /* 0x00000000fffff984 */ /* 0x000fe20000000800 */
[----:B------:R-:W-:Y:S01]  /*c090*/  @!PT LDS RZ, [RZ] ;  /* 0x00000000fffff984 */ /* 0x000fe20000000800 */
[----:B------:R0:W-:Y:S04]  /*c0a0*/  @P0 LDGSTS.E.BYPASS.LTC128B.128 [R7+0x18400], desc[UR48][R2.64], !P3 ;  /* 0x1840000002070fae */ /* 0x0001e8000d901d70 */
[----:B------:R0:W-:Y:S01]  /*c0b0*/  @P0 LDGSTS.E.BYPASS.LTC128B.128 [R7+0x1c400], desc[UR48][R2.64+0x80], !P2 ;  /* 0x1c40008002070fae */ /* 0x0001e2000d101d70 */
[----:B------:R-:W-:Y:S01]  /*c0c0*/  ISETP.GE.AND P0, PT, R30, 0x11, PT ;  /* 0x000000111e00780c */ /* 0x000fe20003f06270 */
[----:B------:R-:W-:-:S12]  /*c0d0*/  IMAD.MOV.U32 R13, RZ, RZ, R4 ;  /* 0x000000ffff0d7224 */ /* 0x000fd800078e0004 */
[----:B------:R-:W-:Y:S02]  /*c0e0*/  @P0 LEA R21, R5, UR39, 0x1 ;  /* 0x0000002705150c11 */ /* 0x000fe4000f8e08ff */
[----:B0-----:R-:W-:-:S07]  /*c0f0*/  MOV R8, R14 ;  /* 0x0000000e00087202 */ /* 0x001fce0000000f00 */
[----:B------:R-:W-:Y:S05]  /*c100*/  WARPSYNC.COLLECTIVE R15, `(.L_x_6625) ;  /* 0x000000000f087348 */ /* 0x000fea0003c00000 */
[----:B------:R0:W1:Y:S02]  /*c110*/  SHFL.IDX P6, R14, R13, R12, R11 ;  /* 0x0000000c0d0e7389 */ /* 0x00006400000c000b */
[----:B01----:R-:W-:Y:S01]  /*c120*/  ENDCOLLECTIVE ;  /* 0x000000000000791b */ /* 0x003fe20003800000 */
.L_x_6625:
        /* <DEDUP_REMOVED lines=8> */
.L_x_6626:
[----:B------:R-:W-:-:S05]  /*c1b0*/  @P0 IMAD.MOV.U32 R3, RZ, RZ, R9 ;  /* 0x000000ffff030224 */ /* 0x000fca00078e0009 */
[----:B------:R-:W-:Y:S01]  /*c1c0*/  @!PT LDS RZ, [RZ] ;  /* 0x00000000fffff984 */ /* 0x000fe20000000800 */
[----:B------:R-:W-:Y:S01]  /*c1d0*/  @!PT LDS RZ, [RZ] ;  /* 0x00000000fffff984 */ /* 0x000fe20000000800 */
[----:B------:R-:W-:Y:S01]  /*c1e0*/  @!PT LDS RZ, [RZ] ;  /* 0x00000000fffff984 */ /* 0x000fe20000000800 */
[----:B------:R0:W-:Y:S04]  /*c1f0*/  @P0 LDGSTS.E.BYPASS.LTC128B.128 [R21+0x18c00], desc[UR48][R2.64], !P3 ;  /* 0x18c0000002150fae */ /* 0x0001e8000d901d70 */
[----:B------:R0:W-:Y:S01]  /*c200*/  @P0 LDGSTS.E.BYPASS.LTC128B.128 [R21+0x1cc00], desc[UR48][R2.64+0x80], !P2 ;  /* 0x1cc0008002150fae */ /* 0x0001e2000d101d70 */
[----:B------:R-:W-:Y:S01]  /*c210*/  ISETP.GE.AND P0, PT, R30, 0x21, PT ;  /* 0x000000211e00780c */ /* 0x000fe20003f06270 */
[----:B------:R-:W-:Y:S02]  /*c220*/  IMAD.MOV.U32 R13, RZ, RZ, R4 ;  /* 0x000000ffff0d7224 */ /* 0x000fe400078e0004 */
[----:B------:R-:W-:-:S10]  /*c230*/  IMAD.MOV.U32 R7, RZ, RZ, R14 ;  /* 0x000000ffff077224 */ /* 0x000fd400078e000e */
[----:B0-----:R-:W-:Y:S05]  /*c240*/  WARPSYNC.COLLECTIVE R15, `(.L_x_6627) ;  /* 0x000000000f087348 */ /* 0x001fea0003c00000 */
[----:B------:R1:W2:Y:S02]  /*c250*/  SHFL.IDX P6, R14, R13, R12, R11 ;  /* 0x0000000c0d0e7389 */ /* 0x0002a400000c000b */
[----:B012---:R-:W-:Y:S01]  /*c260*/  ENDCOLLECTIVE ;  /* 0x000000000000791b */ /* 0x007fe20003800000 */
.L_x_6627:
        /* <DEDUP_REMOVED lines=9> */
.L_x_6628:
[----:B------:R-:W-:-:S05]  /*c300*/  @P0 IMAD.MOV.U32 R3, RZ, RZ, R7 ;  /* 0x000000ffff030224 */ /* 0x000fca00078e0007 */
[----:B------:R-:W-:Y:S01]  /*c310*/  @!PT LDS RZ, [RZ] ;  /* 0x00000000fffff984 */ /* 0x000fe20000000800 */
[----:B------:R-:W-:Y:S01]  /*c320*/  @!PT LDS RZ, [RZ] ;  /* 0x00000000fffff984 */ /* 0x000fe20000000800 */
[----:B------:R-:W-:Y:S01]  /*c330*/  @!PT LDS RZ, [RZ] ;  /* 0x00000000fffff984 */ /* 0x000fe20000000800 */
[----:B------:R0:W-:Y:S04]  /*c340*/  @P0 LDGSTS.E.BYPASS.LTC128B.128 [R9+0x19400], desc[UR48][R2.64], !P3 ;  /* 0x1940000002090fae */ /* 0x0001e8000d901d70 */
[----:B------:R0:W-:Y:S01]  /*c350*/  @P0 LDGSTS.E.BYPASS.LTC128B.128 [R9+0x1d400], desc[UR48][R2.64+0x80], !P2 ;  /* 0x1d40008002090fae */ /* 0x0001e2000d101d70 */
[----:B------:R-:W-:Y:S02]  /*c360*/  ISETP.GE.AND P0, PT, R30, 0x31, PT ;  /* 0x000000311e00780c */ /* 0x000fe40003f06270 */
[----:B------:R-:W-:Y:S01]  /*c370*/  MOV R13, R4 ;  /* 0x00000004000d7202 */ /* 0x000fe20000000f00 */
[----:B------:R-:W-:-:S10]  /*c380*/  IMAD.MOV.U32 R7, RZ, RZ, R14 ;  /* 0x000000ffff077224 */ /* 0x000fd400078e000e */
[----:B0-----:R-:W-:-:S07]  /*c390*/  @P0 LEA R21, R5, UR39, 0x1 ;  /* 0x0000002705150c11 */ /* 0x001fce000f8e08ff */
[----:B------:R-:W-:Y:S05]  /*c3a0*/  WARPSYNC.COLLECTIVE R15, `(.L_x_6629) ;  /* 0x000000000f087348 */ /* 0x000fea0003c00000 */
[----:B------:R0:W1:Y:S02]  /*c3b0*/  SHFL.IDX P6, R14, R13, R12, R11 ;  /* 0x0000000c0d0e7389 */ /* 0x00006400000c000b */
[----:B01----:R-:W-:Y:S01]  /*c3c0*/  ENDCOLLECTIVE ;  /* 0x000000000000791b */ /* 0x003fe20003800000 */
.L_x_6629:
[----:B------:R-:W-:Y:S02]  /*c3d0*/  IMAD.MOV.U32 R13, RZ, RZ, R6 ;  /* 0x000000ffff0d7224 */ /* 0x000fe400078e0006 */
[----:B------:R-:W-:Y:S01]  /*c3e0*/  IMAD.MOV.U32 R12, RZ, RZ, 0x4 ;  /* 0x00000004ff0c7424 */ /* 0x000fe200078e00ff */
[----:B------:R-:W-:-:S05]  /*c3f0*/  @P0 LEA R14, P1, R34, R14, 0x1 ;  /* 0x0000000e220e0211 */ /* 0x000fca00078208ff */
[----:B------:R-:W-:-:S08]  /*c400*/  @P0 IMAD.MOV.U32 R2, RZ, RZ, R14 ;  /* 0x000000ffff020224 */ /* 0x000fd000078e000e */
[----:B------:R-:W-:Y:S05]  /*c410*/  WARPSYNC.COLLECTIVE R15, `(.L_x_6630) ;  /* 0x000000000f087348 */ /* 0x000fea0003c00000 */
[----:B------:R0:W1:Y:S02]  /*c420*/  SHFL.IDX P6, R14, R13, R12, R11 ;  /* 0x0000000c0d0e7389 */ /* 0x00006400000c000b */
[----:B01----:R-:W-:Y:S01]  /*c430*/  ENDCOLLECTIVE ;  /* 0x000000000000791b */ /* 0x003fe20003800000 */
.L_x_6630:
[----:B------:R-:W-:-:S05]  /*c440*/  @P0 IMAD.X R7, RZ, RZ, R7, P1 ;  /* 0x000000ffff070224 */ /* 0x000fca00008e0607 */
[----:B------:R-:W-:-:S05]  /*c450*/  @P0 MOV R3, R7 ;  /* 0x0000000700030202 */ /* 0x000fca0000000f00 */
[----:B------:R-:W-:Y:S01]  /*c460*/  @!PT LDS RZ, [RZ] ;  /* 0x00000000fffff984 */ /* 0x000fe20000000800 */
[----:B------:R-:W-:Y:S01]  /*c470*/  @!PT LDS RZ, [RZ] ;  /* 0x00000000fffff984 */ /* 0x000fe20000000800 */
[----:B------:R-:W-:Y:S01]  /*c480*/  @!PT LDS RZ, [RZ] ;  /* 0x00000000fffff984 */ /* 0x000fe20000000800 */
        /* <DEDUP_REMOVED lines=8> */
.L_x_6631:
        /* <DEDUP_REMOVED lines=9> */
.L_x_6632:
        /* <DEDUP_REMOVED lines=12> */
.L_x_6633:
        /* <DEDUP_REMOVED lines=9> */
.L_x_6634:
        /* <DEDUP_REMOVED lines=13> */
.L_x_6635:
[----:B------:R-:W-:Y:S02]  /*c7c0*/  IMAD.MOV.U32 R13, RZ, RZ, R6 ;  /* 0x000000ffff0d7224 */ /* 0x000fe400078e0006 */
[----:B------:R-:W-:Y:S01]  /*c7d0*/  IMAD.MOV.U32 R12, RZ, RZ, 0x7 ;  /* 0x00000007ff0c7424 */ /* 0x000fe200078e00ff */
[----:B------:R-:W-:-:S05]  /*c7e0*/  @P0 LEA R14, P1, R34, R14, 0x1 ;  /* 0x0000000e220e0211 */ /* 0x000fca00078208ff */
[----:B------:R-:W-:-:S08]  /*c7f0*/  @P0 IMAD.MOV.U32 R2, RZ, RZ, R14 ;  /* 0x000000ffff020224 */ /* 0x000fd000078e000e */
[----:B------:R-:W-:Y:S05]  /*c800*/  WARPSYNC.COLLECTIVE R15, `(.L_x_6636) ;  /* 0x000000000f087348 */ /* 0x000fea0003c00000 */
[----:B------:R0:W1:Y:S02]  /*c810*/  SHFL.IDX P6, R14, R13, R12, R11 ;  /* 0x0000000c0d0e7389 */ /* 0x00006400000c000b */
[----:B01----:R-:W-:Y:S01]  /*c820*/  ENDCOLLECTIVE ;  /* 0x000000000000791b */ /* 0x003fe20003800000 */
.L_x_6636:
        /* <DEDUP_REMOVED lines=8> */
[----:B------:R-:W-:-:S07]  /*c8b0*/  MOV R7, R14 ;  /* 0x0000000e00077202 */ /* 0x000fce0000000f00 */
[----:B0-----:R-:W-:Y:S05]  /*c8c0*/  WARPSYNC.COLLECTIVE R15, `(.L_x_6637) ;  /* 0x000000000f087348 */ /* 0x001fea0003c00000 */
[----:B------:R1:W2:Y:S02]  /*c8d0*/  SHFL.IDX P6, R14, R13, R12, R11 ;  /* 0x0000000c0d0e7389 */ /* 0x0002a400000c000b */
[----:B012---:R-:W-:Y:S01]  /*c8e0*/  ENDCOLLECTIVE ;  /* 0x000000000000791b */ /* 0x007fe20003800000 */
.L_x_6637:
[----:B------:R-:W-:Y:S05]  /*c8f0*/  BRA `(.L_x_6638) ;  /* 0xffffffcc00187947 */ /* 0x000fea000383ffff */
.L_x_6579:
        /* <DEDUP_REMOVED lines=8> */
.L_x_6639:
[C---:B------:R-:W-:Y:S01]  /*c980*/  VIADD R6, R4.reuse, 0x10 ;  /* 0x0000001004067836 */ /* 0x040fe20000000000 */
[----:B------:R-:W-:Y:S01]  /*c990*/  ISETP.GE.AND P0, PT, R4, UR38, PT ;  /* 0x0000002604007c0c */ /* 0x000fe2000bf06270 */
[----:B------:R-:W-:Y:S01]  /*c9a0*/  IMAD.MOV.U32 R13, RZ, RZ, R0 ;  /* 0x000000ffff0d7224 */ /* 0x000fe200078e0000 */
[----:B------:R-:W-:-:S11]  /*c9b0*/  MOV R2, R14 ;  /* 0x0000000e00027202 */ /* 0x000fd60000000f00 */
[----:B------:R-:W-:Y:S05]  /*c9c0*/  WARPSYNC.COLLECTIVE R15, `(.L_x_6640) ;  /* 0x000000000f087348 */ /* 0x000fea0003c00000 */
[----:B------:R0:W1:Y:S02]  /*c9d0*/  SHFL.IDX P6, R14, R13, R12, R11 ;  /* 0x0000000c0d0e7389 */ /* 0x00006400000c000b */
[----:B01----:R-:W-:Y:S01]  /*c9e0*/  ENDCOLLECTIVE ;  /* 0x000000000000791b */ /* 0x003fe20003800000 */
.L_x_6640:
        /* <DEDUP_REMOVED lines=8> */
.L_x_6641:
[----:B------:R-:W-:Y:S01]  /*ca70*/  @!PT LDS RZ, [RZ] ;  /* 0x00000000fffff984 */ /* 0x000fe20000000800 */
[----:B------:R-:W-:Y:S01]  /*ca80*/  @!PT LDS RZ, [RZ] ;  /* 0x00000000fffff984 */ /* 0x000fe20000000800 */
[----:B------:R-:W-:Y:S01]  /*ca90*/  @!PT LDS RZ, [RZ] ;  /* 0x00000000fffff984 */ /* 0x000fe20000000800 */
        /* <DEDUP_REMOVED lines=8> */
.L_x_6642:
[----:B------:R-:W-:Y:S01]  /*cb20*/  IMAD.MOV.U32 R13, RZ, RZ, R5 ;  /* 0x000000ffff0d7224 */ /* 0x000fe200078e0005 */
[----:B------:R-:W-:Y:S02]  /*cb30*/  MOV R12, 0x2 ;  /* 0x00000002000c7802 */ /* 0x000fe40000000f00 */
[----:B------:R-:W-:-:S05]  /*cb40*/  @!P0 LEA R14, P1, R34, R14, 0x1 ;  /* 0x0000000e220e8211 */ /* 0x000fca00078208ff */
[----:B------:R-:W-:-:S08]  /*cb50*/  @!P0 IMAD.MOV.U32 R2, RZ, RZ, R14 ;  /* 0x000000ffff028224 */ /* 0x000fd000078e000e */
[----:B------:R-:W-:Y:S05]  /*cb60*/  WARPSYNC.COLLECTIVE R15, `(.L_x_6643) ;  /* 0x000000000f087348 */ /* 0x000fea0003c00000 */
[----:B------:R0:W1:Y:S02]  /*cb70*/  SHFL.IDX P6, R14, R13, R12, R11 ;  /* 0x0000000c0d0e7389 */ /* 0x00006400000c000b */
[----:B01----:R-:W-:Y:S01]  /*cb80*/  ENDCOLLECTIVE ;  /* 0x000000000000791b */ /* 0x003fe20003800000 */
.L_x_6643:
        /* <DEDUP_REMOVED lines=14> */
.L_x_6644:
        /* <DEDUP_REMOVED lines=9> */
.L_x_6645:
[----:B------:R-:W-:-:S05]  /*cd00*/  @!P0 IMAD.MOV.U32 R3, RZ, RZ, R7 ;  /* 0x000000ffff038224 */ /* 0x000fca00078e0007 */
[----:B------:R-:W-:Y:S01]  /*cd10*/  @!PT LDS RZ, [RZ] ;  /* 0x00000000fffff984 */ /* 0x000fe20000000800 */
[----:B------:R-:W-:Y:S01]  /*cd20*/  @!PT LDS RZ, [RZ] ;  /* 0x00000000fffff984 */ /* 0x000fe20000000800 */
[----:B------:R-:W-:Y:S01]  /*cd30*/  @!PT LDS RZ, [RZ] ;  /* 0x00000000fffff984 */ /* 0x000fe20000000800 */
[----:B------:R0:W-:Y:S04]  /*cd40*/  @!P0 LDGSTS.E.BYPASS.LTC128B.128 [R8+0x11400], desc[UR48][R2.64], !P4 ;  /* 0x1140000002088fae */ /* 0x0001e8000e101d70 */
[----:B------:R0:W-:Y:S01]  /*cd50*/  @!P0 LDGSTS.E.BYPASS.LTC128B.128 [R8+0x15400], desc[UR48][R2.64+0x80], !P5 ;  /* 0x1540008002088fae */ /* 0x0001e2000e901d70 */
[----:B------:R-:W-:Y:S01]  /*cd60*/  ISETP.GE.AND P0, PT, R6, UR38, PT ;  /* 0x0000002606007c0c */ /* 0x000fe2000bf06270 */
[----:B------:R-:W-:Y:S01]  /*cd70*/  IMAD.MOV.U32 R13, RZ, RZ, R0 ;  /* 0x000000ffff0d7224 */ /* 0x000fe200078e0000 */
[----:B------:R-:W-:-:S11]  /*cd80*/  MOV R6, R14 ;  /* 0x0000000e00067202 */ /* 0x000fd60000000f00 */
[----:B0-----:R-:W-:Y:S05]  /*cd90*/  WARPSYNC.COLLECTIVE R15, `(.L_x_6646) ;  /* 0x000000000f087348 */ /* 0x001fea0003c00000 */
[----:B------:R1:W2:Y:S02]  /*cda0*/  SHFL.IDX P6, R14, R13, R12, R11 ;  /* 0x0000000c0d0e7389 */ /* 0x0002a400000c000b */
[----:B012---:R-:W-:Y:S01]  /*cdb0*/  ENDCOLLECTIVE ;  /* 0x000000000000791b */ /* 0x007fe20003800000 */
.L_x_6646:
        /* <DEDUP_REMOVED lines=8> */
.L_x_6647:
[----:B------:R-:W-:Y:S02]  /*ce40*/  VIADD R6, R4, 0x40 ;  /* 0x0000004004067836 */ /* 0x000fe40000000000 */
[----:B------:R-:W-:-:S05]  /*ce50*/  @!P0 IMAD.MOV.U32 R3, RZ, RZ, R7 ;  /* 0x000000ffff038224 */ /* 0x000fca00078e0007 */
        /* <DEDUP_REMOVED lines=11> */
.L_x_6648:
[----:B------:R-:W-:Y:S01]  /*cf10*/  IMAD.MOV.U32 R13, RZ, RZ, R5 ;  /* 0x000000ffff0d7224 */ /* 0x000fe200078e0005 */
[----:B------:R-:W-:Y:S02]  /*cf20*/  MOV R12, 0x5 ;  /* 0x00000005000c7802 */ /* 0x000fe40000000f00 */
[----:B------:R-:W-:-:S05]  /*cf30*/  @!P0 LEA R14, P1, R34, R14, 0x1 ;  /* 0x0000000e220e8211 */ /* 0x000fca00078208ff */
[----:B------:R-:W-:-:S08]  /*cf40*/  @!P0 IMAD.MOV.U32 R2, RZ, RZ, R14 ;  /* 0x000000ffff028224 */ /* 0x000fd000078e000e */
[----:B------:R-:W-:Y:S05]  /*cf50*/  WARPSYNC.COLLECTIVE R15, `(.L_x_6649) ;  /* 0x000000000f087348 */ /* 0x000fea0003c00000 */
[----:B------:R0:W1:Y:S02]  /*cf60*/  SHFL.IDX P6, R14, R13, R12, R11 ;  /* 0x0000000c0d0e7389 */ /* 0x00006400000c000b */
[----:B01----:R-:W-:Y:S01]  /*cf70*/  ENDCOLLECTIVE ;  /* 0x000000000000791b */ /* 0x003fe20003800000 */
.L_x_6649:
        /* <DEDUP_REMOVED lines=14> */
.L_x_6650:
        /* <DEDUP_REMOVED lines=9> */
.L_x_6651:
        /* <DEDUP_REMOVED lines=12> */
.L_x_6652:
        /* <DEDUP_REMOVED lines=8> */
.L_x_6653:
[----:B------:R-:W-:-:S05]  /*d230*/  @!P0 IMAD.MOV.U32 R3, RZ, RZ, R7 ;  /* 0x000000ffff038224 */ /* 0x000fca00078e0007 */
[----:B------:R-:W-:Y:S01]  /*d240*/  @!PT LDS RZ, [RZ] ;  /* 0x00000000fffff984 */ /* 0x000fe20000000800 */
[----:B------:R-:W-:Y:S01]  /*d250*/  @!PT LDS RZ, [RZ] ;  /* 0x00000000fffff984 */ /* 0x000fe20000000800 */
[----:B------:R-:W-:Y:S01]  /*d260*/  @!PT LDS RZ, [RZ] ;  /* 0x00000000fffff984 */ /* 0x000fe20000000800 */
[----:B------:R0:W-:Y:S04]  /*d270*/  @!P0 LDGSTS.E.BYPASS.LTC128B.128 [R8+0x13400], desc[UR48][R2.64], !P4 ;  /* 0x1340000002088fae */ /* 0x0001e8000e101d70 */
[----:B------:R0:W-:Y:S01]  /*d280*/  @!P0 LDGSTS.E.BYPASS.LTC128B.128 [R8+0x17400], desc[UR48][R2.64+0x80], !P5 ;  /* 0x1740008002088fae */ /* 0x0001e2000e901d70 */
[----:B------:R-:W-:Y:S02]  /*d290*/  IMAD.MOV.U32 R13, RZ, RZ, R0 ;  /* 0x000000ffff0d7224 */ /* 0x000fe400078e0000 */
[----:B------:R-:W-:-:S07]  /*d2a0*/  IMAD.MOV.U32 R6, RZ, RZ, R14 ;  /* 0x000000ffff067224 */ /* 0x000fce00078e000e */
[----:B0-----:R-:W-:Y:S05]  /*d2b0*/  WARPSYNC.COLLECTIVE R15, `(.L_x_6654) ;  /* 0x000000000f087348 */ /* 0x001fea0003c00000 */
[----:B------:R1:W2:Y:S02]  /*d2c0*/  SHFL.IDX P6, R14, R13, R12, R11 ;  /* 0x0000000c0d0e7389 */ /* 0x0002a400000c000b */
[----:B012---:R-:W-:Y:S01]  /*d2d0*/  ENDCOLLECTIVE ;  /* 0x000000000000791b */ /* 0x007fe20003800000 */
.L_x_6654:
[----:B------:R-:W-:Y:S05]  /*d2e0*/  BRA `(.L_x_6655) ;  /* 0xffffffcc002c7947 */ /* 0x000fea000383ffff */
.L_x_6581:
[----:B0-----:R-:W-:-:S04]  /*d2f0*/  MOV R3, UR39 ;  /* 0x0000002700037c02 */ /* 0x001fc80008000f00 */
[----:B------:R0:W1:Y:S03]  /*d300*/  SYNCS.PHASECHK.TRANS64.TRYWAIT P0, [R3+URZ+0x28820], R0 ;  /* 0x02882000030075a7 */ /* 0x000066000800017f */
[----:B-1----:R-:W-:Y:S05]  /*d310*/  @!P0 NANOSLEEP.SYNCS 0x989680 ;  /* 0x009896800000895d */ /* 0x002fea0003900000 */
[----:B------:R-:W1:Y:S02]  /*d320*/  @!P0 SYNCS.PHASECHK.TRANS64 P0, [R3+URZ+0x28820], R0 ;  /* 0x02882000030085a7 */ /* 0x000e64000800007f */
[----:B-1----:R-:W-:Y:S05]  /*d330*/  @!P0 BRA `(.L_x_6581) ;  /* 0xfffffffc00ec8947 */ /* 0x002fea000383ffff */
[----:B------:R-:W-:Y:S05]  /*d340*/  BRA `(.L_x_6656) ;  /* 0xffffffcc00607947 */ /* 0x000fea000383ffff */
.L_x_6585:
[----:B0-----:R0:W1:Y:S02]  /*d350*/  SYNCS.PHASECHK.TRANS64.TRYWAIT P0, [R6+URZ+0x28840], R3 ;  /* 0x02884003060075a7 */ /* 0x001064000800017f */
[----:B-1----:R-:W-:Y:S05]  /*d360*/  @!P0 NANOSLEEP.SYNCS 0x989680 ;  /* 0x009896800000895d */ /* 0x002fea0003900000 */
[----:B------:R-:W1:Y:S02]  /*d370*/  @!P0 SYNCS.PHASECHK.TRANS64 P0, [R6+URZ+0x28840], R3 ;  /* 0x02884003060085a7 */ /* 0x000e64000800007f */
[----:B-1----:R-:W-:Y:S05]  /*d380*/  @!P0 BRA `(.L_x_6585) ;  /* 0xfffffffc00f08947 */ /* 0x002fea000383ffff */
[----:B------:R-:W-:Y:S05]  /*d390*/  BRA `(.L_x_6657) ;  /* 0xffffffd0001c7947 */ /* 0x000fea000383ffff */
.L_x_6586:
        /* <DEDUP_REMOVED lines=8> */
.L_x_6659:
[----:B------:R-:W-:Y:S05]  /*d420*/  BSYNC B1 ;  /* 0x0000000000017941 */ /* 0x000fea0003800000 */
.L_x_6658:
        /* <DEDUP_REMOVED lines=10> */
.L_x_6660:
[----:B------:R-:W-:Y:S01]  /*d4d0*/  MOV R13, R9 ;  /* 0x00000009000d7202 */ /* 0x000fe20000000f00 */
[----:B------:R-:W-:Y:S01]  /*d4e0*/  IMAD.MOV.U32 R12, RZ, RZ, 0x1 ;  /* 0x00000001ff0c7424 */ /* 0x000fe200078e00ff */
[----:B------:R-:W-:-:S13]  /*d4f0*/  IADD3 R2, P0, R14, R5, RZ ;  /* 0x000000050e027210 */ /* 0x000fda0007f1e0ff */
[----:B------:R-:W-:Y:S05]  /*d500*/  WARPSYNC.COLLECTIVE R15, `(.L_x_6661) ;  /* 0x000000000f087348 */ /* 0x000fea0003c00000 */
[----:B------:R0:W1:Y:S02]  /*d510*/  SHFL.IDX P6, R14, R13, R12, R11 ;  /* 0x0000000c0d0e7389 */ /* 0x00006400000c000b */
[----:B01----:R-:W-:Y:S01]  /*d520*/  ENDCOLLECTIVE ;  /* 0x000000000000791b */ /* 0x003fe20003800000 */
.L_x_6661:
[----:B------:R-:W-:-:S05]  /*d530*/  IMAD.X R3, RZ, RZ, R3, P0 ;  /* 0x000000ffff037224 */ /* 0x000fca00000e0603 */
[----:B------:R-:W-:Y:S01]  /*d540*/  @!PT LDS RZ, [RZ] ;  /* 0x00000000fffff984 */ /* 0x000fe20000000800 */
[----:B------:R-:W-:Y:S01]  /*d550*/  @!PT LDS RZ, [RZ] ;  /* 0x00000000fffff984 */ /* 0x000fe20000000800 */
[----:B------:R-:W-:Y:S01]  /*d560*/  @!PT LDS RZ, [RZ] ;  /* 0x00000000fffff984 */ /* 0x000fe20000000800 */
[----:B------:R-:W-:Y:S04]  /*d570*/  LDGSTS.E.BYPASS.LTC128B.128 [R8+0x18400], desc[UR48][R2.64], !P2 ;  /* 0x1840000002087fae */ /* 0x000fe8000d101d70 */
[----:B------:R0:W-:Y:S01]  /*d580*/  LDGSTS.E.BYPASS.LTC128B.128 [R8+0x1c400], desc[UR48][R2.64+0x80], !P1 ;  /* 0x1c40008002087fae */ /* 0x0001e2000c901d70 */
[----:B------:R-:W-:Y:S01]  /*d590*/  MOV R13, R7 ;  /* 0x00000007000d7202 */ /* 0x000fe20000000f00 */
[----:B0-----:R-:W-:-:S07]  /*d5a0*/  IMAD.MOV.U32 R3, RZ, RZ, R14 ;  /* 0x000000ffff037224 */ /* 0x001fce00078e000e */
[----:B------:R-:W-:Y:S05]  /*d5b0*/  WARPSYNC.COLLECTIVE R15, `(.L_x_6662) ;  /* 0x000000000f087348 */ /* 0x000fea0003c00000 */
[----:B------:R0:W1:Y:S02]  /*d5c0*/  SHFL.IDX P6, R14, R13, R12, R11 ;  /* 0x0000000c0d0e7389 */ /* 0x00006400000c000b */
[----:B01----:R-:W-:Y:S01]  /*d5d0*/  ENDCOLLECTIVE ;  /* 0x000000000000791b */ /* 0x003fe20003800000 */
.L_x_6662:
[----:B------:R-:W-:Y:S01]  /*d5e0*/  IMAD.MOV.U32 R13, RZ, RZ, R9 ;  /* 0x000000ffff0d7224 */ /* 0x000fe200078e0009 */
[----:B------:R-:W-:Y:S02]  /*d5f0*/  MOV R12, 0x2 ;  /* 0x00000002000c7802 */ /* 0x000fe40000000f00 */
[----:B------:R-:W-:-:S13]  /*d600*/  IADD3 R2, P0, R14, R5, RZ ;  /* 0x000000050e027210 */ /* 0x000fda0007f1e0ff */
[----:B------:R-:W-:Y:S05]  /*d610*/  WARPSYNC.COLLECTIVE R15, `(.L_x_6663) ;  /* 0x000000000f087348 */ /* 0x000fea0003c00000 */
[----:B------:R0:W1:Y:S02]  /*d620*/  SHFL.IDX P6, R14, R13, R12, R11 ;  /* 0x0000000c0d0e7389 */ /* 0x00006400000c000b */
[----:B01----:R-:W-:Y:S01]  /*d630*/  ENDCOLLECTIVE ;  /* 0x000000000000791b */ /* 0x003fe20003800000 */
.L_x_6663:
[----:B------:R-:W-:-:S05]  /*d640*/  IMAD.X R3, RZ, RZ, R3, P0 ;  /* 0x000000ffff037224 */ /* 0x000fca00000e0603 */
[----:B------:R-:W-:Y:S01]  /*d650*/  @!PT LDS RZ, [RZ] ;  /* 0x00000000fffff984 */ /* 0x000fe20000000800 */
[----:B------:R-:W-:Y:S01]  /*d660*/  @!PT LDS RZ, [RZ] ;  /* 0x00000000fffff984 */ /* 0x000fe20000000800 */
[----:B------:R-:W-:Y:S01]  /*d670*/  @!PT LDS RZ, [RZ] ;  /* 0x00000000fffff984 */ /* 0x000fe20000000800 */
[----:B------:R-:W-:Y:S04]  /*d680*/  LDGSTS.E.BYPASS.LTC128B.128 [R8+0x18c00], desc[UR48][R2.64], !P2 ;  /* 0x18c0000002087fae */ /* 0x000fe8000d101d70 */
[----:B------:R0:W-:Y:S01]  /*d690*/  LDGSTS.E.BYPASS.LTC128B.128 [R8+0x1cc00], desc[UR48][R2.64+0x80], !P1 ;  /* 0x1cc0008002087fae */ /* 0x0001e2000c901d70 */
[----:B------:R-:W-:Y:S02]  /*d6a0*/  IMAD.MOV.U32 R13, RZ, RZ, R7 ;  /* 0x000000ffff0d7224 */ /* 0x000fe400078e0007 */
[----:B0-----:R-:W-:-:S07]  /*d6b0*/  IMAD.MOV.U32 R3, RZ, RZ, R14 ;  /* 0x000000ffff037224 */ /* 0x001fce00078e000e */
[----:B------:R-:W-:Y:S05]  /*d6c0*/  WARPSYNC.COLLECTIVE R15, `(.L_x_6664) ;  /* 0x000000000f087348 */ /* 0x000fea0003c00000 */
[----:B------:R0:W1:Y:S02]  /*d6d0*/  SHFL.IDX P6, R14, R13, R12, R11 ;  /* 0x0000000c0d0e7389 */ /* 0x00006400000c000b */
[----:B01----:R-:W-:Y:S01]  /*d6e0*/  ENDCOLLECTIVE ;  /* 0x000000000000791b */ /* 0x003fe20003800000 */
.L_x_6664:
[----:B------:R-:W-:Y:S02]  /*d6f0*/  IMAD.MOV.U32 R13, RZ, RZ, R9 ;  /* 0x000000ffff0d7224 */ /* 0x000fe400078e0009 */
[----:B------:R-:W-:Y:S01]  /*d700*/  IMAD.MOV.U32 R12, RZ, RZ, 0x3 ;  /* 0x00000003ff0c7424 */ /* 0x000fe200078e00ff */
[----:B------:R-:W-:-:S13]  /*d710*/  IADD3 R2, P0, R14, R5, RZ ;  /* 0x000000050e027210 */ /* 0x000fda0007f1e0ff */
[----:B------:R-:W-:Y:S05]  /*d720*/  WARPSYNC.COLLECTIVE R15, `(.L_x_6665) ;  /* 0x000000000f087348 */ /* 0x000fea0003c00000 */
[----:B------:R0:W1:Y:S02]  /*d730*/  SHFL.IDX P6, R14, R13, R12, R11 ;  /* 0x0000000c0d0e7389 */ /* 0x00006400000c000b */
[----:B01----:R-:W-:Y:S01]  /*d740*/  ENDCOLLECTIVE ;  /* 0x000000000000791b */ /* 0x003fe20003800000 */
.L_x_6665:
[----:B------:R-:W-:-:S05]  /*d750*/  IADD3.X R3, RZ, R3, RZ, P0, !PT ;  /* 0x00000003ff037210 */ /* 0x000fca00007fe4ff */
[----:B------:R-:W-:Y:S01]  /*d760*/  @!PT LDS RZ, [RZ] ;  /* 0x00000000fffff984 */ /* 0x000fe20000000800 */
[----:B------:R-:W-:Y:S01]  /*d770*/  @!PT LDS RZ, [RZ] ;  /* 0x00000000fffff984 */ /* 0x000fe20000000800 */
[----:B------:R-:W-:Y:S01]  /*d780*/  @!PT LDS RZ, [RZ] ;  /* 0x00000000fffff984 */ /* 0x000fe20000000800 */
[----:B------:R-:W-:Y:S04]  /*d790*/  LDGSTS.E.BYPASS.LTC128B.128 [R8+0x19400], desc[UR48][R2.64], !P2 ;  /* 0x1940000002087fae */ /* 0x000fe8000d101d70 */
[----:B------:R0:W-:Y:S01]  /*d7a0*/  LDGSTS.E.BYPASS.LTC128B.128 [R8+0x1d400], desc[UR48][R2.64+0x80], !P1 ;  /* 0x1d40008002087fae */ /* 0x0001e2000c901d70 */
[----:B------:R-:W-:Y:S01]  /*d7b0*/  IMAD.MOV.U32 R13, RZ, RZ, R7 ;  /* 0x000000ffff0d7224 */ /* 0x000fe200078e0007 */
[----:B0-----:R-:W-:-:S07]  /*d7c0*/  MOV R3, R14 ;  /* 0x0000000e00037202 */ /* 0x001fce0000000f00 */
[----:B------:R-:W-:Y:S05]  /*d7d0*/  WARPSYNC.COLLECTIVE R15, `(.L_x_6666) ;  /* 0x000000000f087348 */ /* 0x000fea0003c00000 */
[----:B------:R0:W1:Y:S02]  /*d7e0*/  SHFL.IDX P6, R14, R13, R12, R11 ;  /* 0x0000000c0d0e7389 */ /* 0x00006400000c000b */
[----:B01----:R-:W-:Y:S01]  /*d7f0*/  ENDCOLLECTIVE ;  /* 0x000000000000791b */ /* 0x003fe20003800000 */
.L_x_6666:
[----:B------:R-:W-:Y:S01]  /*d800*/  MOV R13, R9 ;  /* 0x00000009000d7202 */ /* 0x000fe20000000f00 */
[----:B------:R-:W-:Y:S01]  /*d810*/  IMAD.MOV.U32 R12, RZ, RZ, 0x4 ;  /* 0x00000004ff0c7424 */ /* 0x000fe200078e00ff */
[----:B------:R-:W-:-:S13]  /*d820*/  IADD3 R2, P0, R14, R5, RZ ;  /* 0x000000050e027210 */ /* 0x000fda0007f1e0ff */
[----:B------:R-:W-:Y:S05]  /*d830*/  WARPSYNC.COLLECTIVE R15, `(.L_x_6667) ;  /* 0x000000000f087348 */ /* 0x000fea0003c00000 */
[----:B------:R0:W1:Y:S02]  /*d840*/  SHFL.IDX P6, R14, R13, R12, R11 ;  /* 0x0000000c0d0e7389 */ /* 0x00006400000c000b */
[----:B01----:R-:W-:Y:S01]  /*d850*/  ENDCOLLECTIVE ;  /* 0x000000000000791b */ /* 0x003fe20003800000 */
.L_x_6667:
        /* <DEDUP_REMOVED lines=11> */
.L_x_6668:
[----:B------:R-:W-:Y:S01]  /*d910*/  IMAD.MOV.U32 R13, RZ, RZ, R9 ;  /* 0x000000ffff0d7224 */ /* 0x000fe200078e0009 */
[----:B------:R-:W-:Y:S02]  /*d920*/  MOV R12, 0x5 ;  /* 0x00000005000c7802 */ /* 0x000fe40000000f00 */
[----:B------:R-:W-:-:S13]  /*d930*/  IADD3 R2, P0, R14, R5, RZ ;  /* 0x000000050e027210 */ /* 0x000fda0007f1e0ff */
[----:B------:R-:W-:Y:S05]  /*d940*/  WARPSYNC.COLLECTIVE R15, `(.L_x_6669) ;  /* 0x000000000f087348 */ /* 0x000fea0003c00000 */
[----:B------:R0:W1:Y:S02]  /*d950*/  SHFL.IDX P6, R14, R13, R12, R11 ;  /* 0x0000000c0d0e7389 */ /* 0x00006400000c000b */
[----:B01----:R-:W-:Y:S01]  /*d960*/  ENDCOLLECTIVE ;  /* 0x000000000000791b */ /* 0x003fe20003800000 */
.L_x_6669:
        /* <DEDUP_REMOVED lines=11> */
.L_x_6670:
[----:B------:R-:W-:Y:S02]  /*da20*/  IMAD.MOV.U32 R13, RZ, RZ, R9 ;  /* 0x000000ffff0d7224 */ /* 0x000fe400078e0009 */
[----:B------:R-:W-:Y:S01]  /*da30*/  IMAD.MOV.U32 R12, RZ, RZ, 0x6 ;  /* 0x00000006ff0c7424 */ /* 0x000fe200078e00ff */
[----:B------:R-:W-:-:S13]  /*da40*/  IADD3 R2, P0, R14, R5, RZ ;  /* 0x000000050e027210 */ /* 0x000fda0007f1e0ff */
[----:B------:R-:W-:Y:S05]  /*da50*/  WARPSYNC.COLLECTIVE R15, `(.L_x_6671) ;  /* 0x000000000f087348 */ /* 0x000fea0003c00000 */
[----:B------:R0:W1:Y:S02]  /*da60*/  SHFL.IDX P6, R14, R13, R12, R11 ;  /* 0x0000000c0d0e7389 */ /* 0x00006400000c000b */
[----:B01----:R-:W-:Y:S01]  /*da70*/  ENDCOLLECTIVE ;  /* 0x000000000000791b */ /* 0x003fe20003800000 */
.L_x_6671:
        /* <DEDUP_REMOVED lines=11> */
.L_x_6672:
[----:B------:R-:W-:Y:S01]  /*db30*/  MOV R13, R9 ;  /* 0x00000009000d7202 */ /* 0x000fe20000000f00 */
[----:B------:R-:W-:Y:S01]  /*db40*/  IMAD.MOV.U32 R12, RZ, RZ, 0x7 ;  /* 0x00000007ff0c7424 */ /* 0x000fe200078e00ff */
[----:B------:R-:W-:-:S13]  /*db50*/  IADD3 R2, P0, R14, R5, RZ ;  /* 0x000000050e027210 */ /* 0x000fda0007f1e0ff */
[----:B------:R-:W-:Y:S05]  /*db60*/  WARPSYNC.COLLECTIVE R15, `(.L_x_6673) ;  /* 0x000000000f087348 */ /* 0x000fea0003c00000 */
[----:B------:R0:W1:Y:S02]  /*db70*/  SHFL.IDX P6, R14, R13, R12, R11 ;  /* 0x0000000c0d0e7389 */ /* 0x00006400000c000b */
[----:B01----:R-:W-:Y:S01]  /*db80*/  ENDCOLLECTIVE ;  /* 0x000000000000791b */ /* 0x003fe20003800000 */
.L_x_6673:
[----:B------:R-:W-:-:S05]  /*db90*/  IMAD.X R3, RZ, RZ, R3, P0 ;  /* 0x000000ffff037224 */ /* 0x000fca00000e0603 */
[----:B------:R-:W-:Y:S01]  /*dba0*/  @!PT LDS RZ, [RZ] ;  /* 0x00000000fffff984 */ /* 0x000fe20000000800 */
[----:B------:R-:W-:Y:S01]  /*dbb0*/  @!PT LDS RZ, [RZ] ;  /* 0x00000000fffff984 */ /* 0x000fe20000000800 */
[----:B------:R-:W-:Y:S01]  /*dbc0*/  @!PT LDS RZ, [RZ] ;  /* 0x00000000fffff984 */ /* 0x000fe20000000800 */
[----:B------:R0:W-:Y:S04]  /*dbd0*/  LDGSTS.E.BYPASS.LTC128B.128 [R8+0x1b400], desc[UR48][R2.64], !P2 ;  /* 0x1b40000002087fae */ /* 0x0001e8000d101d70 */
[----:B------:R0:W-:Y:S01]  /*dbe0*/  LDGSTS.E.BYPASS.LTC128B.128 [R8+0x1f400], desc[UR48][R2.64+0x80], !P1 ;  /* 0x1f40008002087fae */ /* 0x0001e2000c901d70 */
[----:B------:R-:W-:Y:S01]  /*dbf0*/  MOV R13, R7 ;  /* 0x00000007000d7202 */ /* 0x000fe20000000f00 */
[----:B------:R-:W-:-:S07]  /*dc00*/  IMAD.MOV.U32 R9, RZ, RZ, R14 ;  /* 0x000000ffff097224 */ /* 0x000fce00078e000e */
[----:B0-----:R-:W-:Y:S05]  /*dc10*/  WARPSYNC.COLLECTIVE R15, `(.L_x_6674) ;  /* 0x000000000f087348 */ /* 0x001fea0003c00000 */
[----:B------:R1:W2:Y:S02]  /*dc20*/  SHFL.IDX P6, R14, R13, R12, R11 ;  /* 0x0000000c0d0e7389 */ /* 0x0002a400000c000b */
[----:B012---:R-:W-:Y:S01]  /*dc30*/  ENDCOLLECTIVE ;  /* 0x000000000000791b */ /* 0x007fe20003800000 */
.L_x_6674:
[----:B------:R-:W-:Y:S05]  /*dc40*/  BRA `(.L_x_6675) ;  /* 0xffffffcc000c7947 */ /* 0x000fea000383ffff */
.L_x_6591:
[----:B0-----:R0:W1:Y:S02]  /*dc50*/  SYNCS.PHASECHK.TRANS64.TRYWAIT P0, [R6+URZ+0x28860], R3 ;  /* 0x02886003060075a7 */ /* 0x001064000800017f */
[----:B-1----:R-:W-:Y:S05]  /*dc60*/  @!P0 NANOSLEEP.SYNCS 0x989680 ;  /* 0x009896800000895d */ /* 0x002fea0003900000 */
[----:B------:R-:W1:Y:S02]  /*dc70*/  @!P0 SYNCS.PHASECHK.TRANS64 P0, [R6+URZ+0x28860], R3 ;  /* 0x02886003060085a7 */ /* 0x000e64000800007f */
[----:B-1----:R-:W-:Y:S05]  /*dc80*/  @!P0 BRA `(.L_x_6591) ;  /* 0xfffffffc00f08947 */ /* 0x002fea000383ffff */
[----:B------:R-:W-:Y:S05]  /*dc90*/  BRA `(.L_x_6676) ;  /* 0xffffffcc00707947 */ /* 0x000fea000383ffff */
.L_x_6592:
        /* <DEDUP_REMOVED lines=8> */
.L_x_6678:
[----:B------:R-:W-:Y:S05]  /*dd20*/  BSYNC B1 ;  /* 0x0000000000017941 */ /* 0x000fea0003800000 */
.L_x_6677:
        /* <DEDUP_REMOVED lines=9> */
.L_x_6679:
[----:B------:R-:W-:Y:S01]  /*ddc0*/  IMAD.MOV.U32 R13, RZ, RZ, R17 ;  /* 0x000000ffff0d7224 */ /* 0x000fe200078e0011 */
[----:B------:R-:W-:Y:S02]  /*ddd0*/  MOV R12, 0x1 ;  /* 0x00000001000c7802 */ /* 0x000fe40000000f00 */
[----:B------:R-:W-:-:S13]  /*dde0*/  IADD3 R2, P0, R14, R5, RZ ;  /* 0x000000050e027210 */ /* 0x000fda0007f1e0ff */
[----:B------:R-:W-:Y:S05]  /*ddf0*/  WARPSYNC.COLLECTIVE R15, `(.L_x_6680) ;  /* 0x000000000f087348 */ /* 0x000fea0003c00000 */
[----:B------:R0:W1:Y:S02]  /*de00*/  SHFL.IDX P6, R14, R13, R12, R11 ;  /* 0x0000000c0d0e7389 */ /* 0x00006400000c000b */
[----:B01----:R-:W-:Y:S01]  /*de10*/  ENDCOLLECTIVE ;  /* 0x000000000000791b */ /* 0x003fe20003800000 */
.L_x_6680:
        /* <DEDUP_REMOVED lines=8> */
[----:B------:R0:W-:Y:S02]  /*dea0*/  LDGSTS.E.BYPASS.LTC128B.128 [R7+0x4400], desc[UR48][R2.64+0x80], !P0 ;  /* 0x0440008002077fae */ /* 0x0001e4000c101d70 */
[----:B0-----:R-:W-:-:S07]  /*deb0*/  IMAD.MOV.U32 R3, RZ, RZ, R14 ;  /* 0x000000ffff037224 */ /* 0x001fce00078e000e */
[----:B------:R-:W-:Y:S05]  /*dec0*/  WARPSYNC.COLLECTIVE R15, `(.L_x_6681) ;  /* 0x000000000f087348 */ /* 0x000fea0003c00000 */
[----:B------:R0:W1:Y:S02]  /*ded0*/  SHFL.IDX P6, R14, R13, R12, R11 ;  /* 0x0000000c0d0e7389 */ /* 0x00006400000c000b */
[----:B01----:R-:W-:Y:S01]  /*dee0*/  ENDCOLLECTIVE ;  /* 0x000000000000791b */ /* 0x003fe20003800000 */
.L_x_6681:
[----:B------:R-:W-:Y:S02]  /*def0*/  IMAD.MOV.U32 R13, RZ, RZ, R17 ;  /* 0x000000ffff0d7224 */ /* 0x000fe400078e0011 */
[----:B------:R-:W-:Y:S01]  /*df00*/  IMAD.MOV.U32 R12, RZ, RZ, 0x2 ;  /* 0x00000002ff0c7424 */ /* 0x000fe200078e00ff */
[----:B------:R-:W-:-:S13]  /*df10*/  IADD3 R2, P0, R14, R5, RZ ;  /* 0x000000050e027210 */ /* 0x000fda0007f1e0ff */
[----:B------:R-:W-:Y:S05]  /*df20*/  WARPSYNC.COLLECTIVE R15, `(.L_x_6682) ;  /* 0x000000000f087348 */ /* 0x000fea0003c00000 */
[----:B------:R0:W1:Y:S02]  /*df30*/  SHFL.IDX P6, R14, R13, R12, R11 ;  /* 0x0000000c0d0e7389 */ /* 0x00006400000c000b */
[----:B01----:R-:W-:Y:S01]  /*df40*/  ENDCOLLECTIVE ;  /* 0x000000000000791b */ /* 0x003fe20003800000 */
.L_x_6682:
        /* <DEDUP_REMOVED lines=9> */
[----:B0-----:R-:W-:-:S07]  /*dfe0*/  MOV R3, R14 ;  /* 0x0000000e00037202 */ /* 0x001fce0000000f00 */
[----:B------:R-:W-:Y:S05]  /*dff0*/  WARPSYNC.COLLECTIVE R15, `(.L_x_6683) ;  /* 0x000000000f087348 */ /* 0x000fea0003c00000 */
[----:B------:R0:W1:Y:S02]  /*e000*/  SHFL.IDX P6, R14, R13, R12, R11 ;  /* 0x0000000c0d0e7389 */ /* 0x00006400000c000b */
[----:B01----:R-:W-:Y:S01]  /*e010*/  ENDCOLLECTIVE ;  /* 0x000000000000791b */ /* 0x003fe20003800000 */
.L_x_6683:
[----:B------:R-:W-:Y:S01]  /*e020*/  MOV R13, R17 ;  /* 0x00000011000d7202 */ /* 0x000fe20000000f00 */
[----:B------:R-:W-:Y:S01]  /*e030*/  IMAD.MOV.U32 R12, RZ, RZ, 0x3 ;  /* 0x00000003ff0c7424 */ /* 0x000fe200078e00ff */
[----:B------:R-:W-:-:S13]  /*e040*/  IADD3 R2, P0, R14, R5, RZ ;  /* 0x000000050e027210 */ /* 0x000fda0007f1e0ff */
[----:B------:R-:W-:Y:S05]  /*e050*/  WARPSYNC.COLLECTIVE R15, `(.L_x_6684) ;  /* 0x000000000f087348 */ /* 0x000fea0003c00000 */
[----:B------:R0:W1:Y:S02]  /*e060*/  SHFL.IDX P6, R14, R13, R12, R11 ;  /* 0x0000000c0d0e7389 */ /* 0x00006400000c000b */
[----:B01----:R-:W-:Y:S01]  /*e070*/  ENDCOLLECTIVE ;  /* 0x000000000000791b */ /* 0x003fe20003800000 */
.L_x_6684:
        /* <DEDUP_REMOVED lines=13> */
.L_x_6685:
[----:B------:R-:W-:Y:S01]  /*e150*/  IMAD.MOV.U32 R13, RZ, RZ, R17 ;  /* 0x000000ffff0d7224 */ /* 0x000fe200078e0011 */
[----:B------:R-:W-:Y:S02]  /*e160*/  MOV R12, 0x4 ;  /* 0x00000004000c7802 */ /* 0x000fe40000000f00 */
[----:B------:R-:W-:-:S13]  /*e170*/  IADD3 R2, P0, R14, R5, RZ ;  /* 0x000000050e027210 */ /* 0x000fda0007f1e0ff */
[----:B------:R-:W-:Y:S05]  /*e180*/  WARPSYNC.COLLECTIVE R15, `(.L_x_6686) ;  /* 0x000000000f087348 */ /* 0x000fea0003c00000 */
[----:B------:R0:W1:Y:S02]  /*e190*/  SHFL.IDX P6, R14, R13, R12, R11 ;  /* 0x0000000c0d0e7389 */ /* 0x00006400000c000b */
[----:B01----:R-:W-:Y:S01]  /*e1a0*/  ENDCOLLECTIVE ;  /* 0x000000000000791b */ /* 0x003fe20003800000 */
.L_x_6686:
        /* <DEDUP_REMOVED lines=13> */
.L_x_6687:
[----:B------:R-:W-:Y:S02]  /*e280*/  IMAD.MOV.U32 R13, RZ, RZ, R17 ;  /* 0x000000ffff0d7224 */ /* 0x000fe400078e0011 */
[----:B------:R-:W-:Y:S01]  /*e290*/  IMAD.MOV.U32 R12, RZ, RZ, 0x5 ;  /* 0x00000005ff0c7424 */ /* 0x000fe200078e00ff */
[----:B------:R-:W-:-:S13]  /*e2a0*/  IADD3 R2, P0, R14, R5, RZ ;  /* 0x000000050e027210 */ /* 0x000fda0007f1e0ff */
[----:B------:R-:W-:Y:S05]  /*e2b0*/  WARPSYNC.COLLECTIVE R15, `(.L_x_6688) ;  /* 0x000000000f087348 */ /* 0x000fea0003c00000 */
[----:B------:R0:W1:Y:S02]  /*e2c0*/  SHFL.IDX P6, R14, R13, R12, R11 ;  /* 0x0000000c0d0e7389 */ /* 0x00006400000c000b */
[----:B01----:R-:W-:Y:S01]  /*e2d0*/  ENDCOLLECTIVE ;  /* 0x000000000000791b */ /* 0x003fe20003800000 */
.L_x_6688:
        /* <DEDUP_REMOVED lines=13> */
.L_x_6689:
[----:B------:R-:W-:Y:S01]  /*e3b0*/  MOV R13, R17 ;  /* 0x00000011000d7202 */ /* 0x000fe20000000f00 */
[----:B------:R-:W-:Y:S01]  /*e3c0*/  IMAD.MOV.U32 R12, RZ, RZ, 0x6 ;  /* 0x00000006ff0c7424 */ /* 0x000fe200078e00ff */
[----:B------:R-:W-:-:S13]  /*e3d0*/  IADD3 R2, P0, R14, R5, RZ ;  /* 0x000000050e027210 */ /* 0x000fda0007f1e0ff */
[----:B------:R-:W-:Y:S05]  /*e3e0*/  WARPSYNC.COLLECTIVE R15, `(.L_x_6690) ;  /* 0x000000000f087348 */ /* 0x000fea0003c00000 */
[----:B------:R0:W1:Y:S02]  /*e3f0*/  SHFL.IDX P6, R14, R13, R12, R11 ;  /* 0x0000000c0d0e7389 */ /* 0x00006400000c000b */
[----:B01----:R-:W-:Y:S01]  /*e400*/  ENDCOLLECTIVE ;  /* 0x000000000000791b */ /* 0x003fe20003800000 */
.L_x_6690:
        /* <DEDUP_REMOVED lines=13> */
.L_x_6691:
[----:B------:R-:W-:Y:S01]  /*e4e0*/  IMAD.MOV.U32 R13, RZ, RZ, R17 ;  /* 0x000000ffff0d7224 */ /* 0x000fe200078e0011 */
[----:B------:R-:W-:Y:S02]  /*e4f0*/  MOV R12, 0x7 ;  /* 0x00000007000c7802 */ /* 0x000fe40000000f00 */
[----:B------:R-:W-:-:S13]  /*e500*/  IADD3 R2, P0, R14, R5, RZ ;  /* 0x000000050e027210 */ /* 0x000fda0007f1e0ff */
[----:B------:R-:W-:Y:S05]  /*e510*/  WARPSYNC.COLLECTIVE R15, `(.L_x_6692) ;  /* 0x000000000f087348 */ /* 0x000fea0003c00000 */
[----:B------:R0:W1:Y:S02]  /*e520*/  SHFL.IDX P6, R14, R13, R12, R11 ;  /* 0x0000000c0d0e7389 */ /* 0x00006400000c000b */
[----:B01----:R-:W-:Y:S01]  /*e530*/  ENDCOLLECTIVE ;  /* 0x000000000000791b */ /* 0x003fe20003800000 */
.L_x_6692:
        /* <DEDUP_REMOVED lines=12> */
.L_x_6693:
[----:B------:R-:W-:Y:S01]  /*e600*/  @!PT LDS RZ, [RZ] ;  /* 0x00000000fffff984 */ /* 0x000fe20000000800 */
[----:B------:R-:W-:Y:S01]  /*e610*/  @!PT LDS RZ, [RZ] ;  /* 0x00000000fffff984 */ /* 0x000fe20000000800 */
[----:B------:R-:W-:Y:S01]  /*e620*/  @!PT LDS RZ, [RZ] ;  /* 0x00000000fffff984 */ /* 0x000fe20000000800 */
[----:B------:R0:W-:Y:S01]  /*e630*/  LDGSTS.E.BYPASS.LTC128B.128 [R7+0x7400], desc[UR48][R2.64+0x80], !P0 ;  /* 0x0740008002077fae */ /* 0x0001e2000c101d70 */
[----:B------:R-:W-:Y:S05]  /*e640*/  BRA `(.L_x_6694) ;  /* 0xffffffc8000c7947 */ /* 0x000fea000383ffff */
.L_x_6598:
[----:B0-----:R0:W1:Y:S02]  /*e650*/  SYNCS.PHASECHK.TRANS64.TRYWAIT P0, [R4+URZ+0x28860], R3 ;  /* 0x02886003040075a7 */ /* 0x001064000800017f */
[----:B-1----:R-:W-:Y:S05]  /*e660*/  @!P0 NANOSLEEP.SYNCS 0x989680 ;  /* 0x009896800000895d */ /* 0x002fea0003900000 */
[----:B------:R-:W1:Y:S02]  /*e670*/  @!P0 SYNCS.PHASECHK.TRANS64 P0, [R4+URZ+0x28860], R3 ;  /* 0x02886003040085a7 */ /* 0x000e64000800007f */
[----:B-1----:R-:W-:Y:S05]  /*e680*/  @!P0 BRA `(.L_x_6598) ;  /* 0xfffffffc00f08947 */ /* 0x002fea000383ffff */
[----:B------:R-:W-:Y:S05]  /*e690*/  BRA `(.L_x_6695) ;  /* 0xffffffc800e47947 */ /* 0x000fea000383ffff */
.L_x_6599:
        /* <DEDUP_REMOVED lines=8> */
.L_x_6697:
[----:B------:R-:W-:Y:S05]  /*e720*/  BSYNC B0 ;  /* 0x0000000000007941 */ /* 0x000fea0003800000 */
.L_x_6696:
        /* <DEDUP_REMOVED lines=9> */
.L_x_6698:
[----:B------:R-:W-:Y:S01]  /*e7c0*/  IMAD.MOV.U32 R13, RZ, RZ, R17 ;  /* 0x000000ffff0d7224 */ /* 0x000fe200078e0011 */
[----:B------:R-:W-:Y:S02]  /*e7d0*/  MOV R12, 0x1 ;  /* 0x00000001000c7802 */ /* 0x000fe40000000f00 */
[----:B------:R-:W-:-:S13]  /*e7e0*/  IADD3 R2, P0, R14, R6, RZ ;  /* 0x000000060e027210 */ /* 0x000fda0007f1e0ff */
[----:B------:R-:W-:Y:S05]  /*e7f0*/  WARPSYNC.COLLECTIVE R15, `(.L_x_6699) ;  /* 0x000000000f087348 */ /* 0x000fea0003c00000 */
[----:B------:R0:W1:Y:S02]  /*e800*/  SHFL.IDX P6, R14, R13, R12, R11 ;  /* 0x0000000c0d0e7389 */ /* 0x00006400000c000b */
[----:B01----:R-:W-:Y:S01]  /*e810*/  ENDCOLLECTIVE ;  /* 0x000000000000791b */ /* 0x003fe20003800000 */
.L_x_6699:
        /* <DEDUP_REMOVED lines=13> */
.L_x_6700:
[----:B------:R-:W-:Y:S01]  /*e8f0*/  @!PT LDS RZ, [RZ] ;  /* 0x00000000fffff984 */ /* 0x000fe20000000800 */
[----:B------:R-:W-:Y:S01]  /*e900*/  @!PT LDS RZ, [RZ] ;  /* 0x00000000fffff984 */ /* 0x000fe20000000800 */
[----:B------:R-:W-:Y:S01]  /*e910*/  @!PT LDS RZ, [RZ] ;  /* 0x00000000fffff984 */ /* 0x000fe20000000800 */
[----:B------:R0:W-:Y:S01]  /*e920*/  LDGSTS.E.BYPASS.LTC128B.128 [R0+0x4400], desc[UR48][R2.64+0x80], !P0 ;  /* 0x0440008002007fae */ /* 0x0001e2000c101d70 */
[----:B------:R-:W-:Y:S02]  /*e930*/  IMAD.MOV.U32 R13, RZ, RZ, R17 ;  /* 0x000000ffff0d7224 */ /* 0x000fe400078e0011 */
[----:B------:R-:W-:Y:S01]  /*e940*/  IMAD.MOV.U32 R12, RZ, RZ, 0x2 ;  /* 0x00000002ff0c7424 */ /* 0x000fe200078e00ff */
[----:B0-----:R-:W-:-:S13]  /*e950*/  IADD3 R2, P0, R14, R6, RZ ;  /* 0x000000060e027210 */ /* 0x001fda0007f1e0ff */
[----:B------:R-:W-:Y:S05]  /*e960*/  WARPSYNC.COLLECTIVE R15, `(.L_x_6701) ;  /* 0x000000000f087348 */ /* 0x000fea0003c00000 */
[----:B------:R0:W1:Y:S02]  /*e970*/  SHFL.IDX P6, R14, R13, R12, R11 ;  /* 0x0000000c0d0e7389 */ /* 0x00006400000c000b */
[----:B01----:R-:W-:Y:S01]  /*e980*/  ENDCOLLECTIVE ;  /* 0x000000000000791b */ /* 0x003fe20003800000 */
.L_x_6701:
        /* <DEDUP_REMOVED lines=12> */
.L_x_6702:
[----:B------:R-:W-:Y:S01]  /*ea50*/  @!PT LDS RZ, [RZ] ;  /* 0x00000000fffff984 */ /* 0x000fe20000000800 */
[----:B------:R-:W-:Y:S01]  /*ea60*/  @!PT LDS RZ, [RZ] ;  /* 0x00000000fffff984 */ /* 0x000fe20000000800 */
[----:B------:R-:W-:Y:S01]  /*ea70*/  @!PT LDS RZ, [RZ] ;  /* 0x00000000fffff984 */ /* 0x000fe20000000800 */
[----:B------:R0:W-:Y:S01]  /*ea80*/  LDGSTS.E.BYPASS.LTC128B.128 [R0+0x4c00], desc[UR48][R2.64+0x80], !P0 ;  /* 0x04c0008002007fae */ /* 0x0001e2000c101d70 */
[----:B------:R-:W-:Y:S01]  /*ea90*/  MOV R13, R17 ;  /* 0x00000011000d7202 */ /* 0x000fe20000000f00 */
[----:B------:R-:W-:Y:S01]  /*eaa0*/  IMAD.MOV.U32 R12, RZ, RZ, 0x3 ;  /* 0x00000003ff0c7424 */ /* 0x000fe200078e00ff */
[----:B0-----:R-:W-:-:S13]  /*eab0*/  IADD3 R2, P0, R14, R6, RZ ;  /* 0x000000060e027210 */ /* 0x001fda0007f1e0ff */
[----:B------:R-:W-:Y:S05]  /*eac0*/  WARPSYNC.COLLECTIVE R15, `(.L_x_6703) ;  /* 0x000000000f087348 */ /* 0x000fea0003c00000 */
[----:B------:R0:W1:Y:S02]  /*ead0*/  SHFL.IDX P6, R14, R13, R12, R11 ;  /* 0x0000000c0d0e7389 */ /* 0x00006400000c000b */
[----:B01----:R-:W-:Y:S01]  /*eae0*/  ENDCOLLECTIVE ;  /* 0x000000000000791b */ /* 0x003fe20003800000 */
.L_x_6703:
        /* <DEDUP_REMOVED lines=12> */
.L_x_6704:
[----:B------:R-:W-:Y:S01]  /*ebb0*/  @!PT LDS RZ, [RZ] ;  /* 0x00000000fffff984 */ /* 0x000fe20000000800 */
[----:B------:R-:W-:Y:S01]  /*ebc0*/  @!PT LDS RZ, [RZ] ;  /* 0x00000000fffff984 */ /* 0x000fe20000000800 */
[----:B------:R-:W-:Y:S01]  /*ebd0*/  @!PT LDS RZ, [RZ] ;  /* 0x00000000fffff984 */ /* 0x000fe20000000800 */
[----:B------:R0:W-:Y:S01]  /*ebe0*/  LDGSTS.E.BYPASS.LTC128B.128 [R0+0x5400], desc[UR48][R2.64+0x80], !P0 ;  /* 0x0540008002007fae */ /* 0x0001e2000c101d70 */
[----:B------:R-:W-:Y:S01]  /*ebf0*/  IMAD.MOV.U32 R13, RZ, RZ, R17 ;  /* 0x000000ffff0d7224 */ /* 0x000fe200078e0011 */
[----:B------:R-:W-:Y:S02]  /*ec00*/  MOV R12, 0x4 ;  /* 0x00000004000c7802 */ /* 0x000fe40000000f00 */
[----:B0-----:R-:W-:-:S13]  /*ec10*/  IADD3 R2, P0, R14, R6, RZ ;  /* 0x000000060e027210 */ /* 0x001fda0007f1e0ff */
[----:B------:R-:W-:Y:S05]  /*ec20*/  WARPSYNC.COLLECTIVE R15, `(.L_x_6705) ;  /* 0x000000000f087348 */ /* 0x000fea0003c00000 */
[----:B------:R0:W1:Y:S02]  /*ec30*/  SHFL.IDX P6, R14, R13, R12, R11 ;  /* 0x0000000c0d0e7389 */ /* 0x00006400000c000b */
[----:B01----:R-:W-:Y:S01]  /*ec40*/  ENDCOLLECTIVE ;  /* 0x000000000000791b */ /* 0x003fe20003800000 */
.L_x_6705:
        /* <DEDUP_REMOVED lines=12> */
.L_x_6706:
        /* <DEDUP_REMOVED lines=10> */
.L_x_6707:
        /* <DEDUP_REMOVED lines=12> */
.L_x_6708:
        /* <DEDUP_REMOVED lines=10> */
.L_x_6709:
        /* <DEDUP_REMOVED lines=12> */
.L_x_6710:
        /* <DEDUP_REMOVED lines=10> */
.L_x_6711:
        /* <DEDUP_REMOVED lines=12> */
.L_x_6712:
[----:B------:R-:W-:Y:S01]  /*f130*/  @!PT LDS RZ, [RZ] ;  /* 0x00000000fffff984 */ /* 0x000fe20000000800 */
[----:B------:R-:W-:Y:S01]  /*f140*/  @!PT LDS RZ, [RZ] ;  /* 0x00000000fffff984 */ /* 0x000fe20000000800 */
[----:B------:R-:W-:Y:S01]  /*f150*/  @!PT LDS RZ, [RZ] ;  /* 0x00000000fffff984 */ /* 0x000fe20000000800 */
[----:B------:R0:W-:Y:S01]  /*f160*/  LDGSTS.E.BYPASS.LTC128B.128 [R0+0x7400], desc[UR48][R2.64+0x80], !P0 ;  /* 0x0740008002007fae */ /* 0x0001e2000c101d70 */
[----:B------:R-:W-:Y:S05]  /*f170*/  BRA `(.L_x_6713) ;  /* 0xffffffc400387947 */ /* 0x000fea000383ffff */
.L_x_6604:
[----:B0-----:R0:W1:Y:S02]  /*f180*/  SYNCS.PHASECHK.TRANS64.TRYWAIT P0, [R5+URZ+0x28820], R37 ;  /* 0x02882025050075a7 */ /* 0x001064000800017f */
[----:B-1----:R-:W-:Y:S05]  /*f190*/  @!P0 NANOSLEEP.SYNCS 0x989680 ;  /* 0x009896800000895d */ /* 0x002fea0003900000 */
[----:B------:R-:W1:Y:S02]  /*f1a0*/  @!P0 SYNCS.PHASECHK.TRANS64 P0, [R5+URZ+0x28820], R37 ;  /* 0x02882025050085a7 */ /* 0x000e64000800007f */
[----:B-1----:R-:W-:Y:S05]  /*f1b0*/  @!P0 BRA `(.L_x_6604) ;  /* 0xfffffffc00f08947 */ /* 0x002fea000383ffff */
[----:B------:R-:W-:Y:S05]  /*f1c0*/  BRA `(.L_x_6714) ;  /* 0xffffffc400c87947 */ /* 0x000fea000383ffff */
.L_x_6605:
        /* <DEDUP_REMOVED lines=11> */
.L_x_6716:
[----:B------:R-:W-:Y:S05]  /*f280*/  BSYNC B0 ;  /* 0x0000000000007941 */ /* 0x000fea0003800000 */
.L_x_6715:
[----:B------:R-:W-:Y:S05]  /*f290*/  BRA `(.L_x_6717) ;  /* 0xffffffc400b07947 */ /* 0x000fea000383ffff */
.L_x_6608:
[----:B------:R-:W-:Y:S01]  /*f2a0*/  BSSY B1, `(.L_x_6718) ;  /* 0x0000006000017945 */ /* 0x000fe20003800000 */
[----:B------:R-:W-:-:S07]  /*f2b0*/  IMAD.MOV.U32 R15, RZ, RZ, -0x1 ;  /* 0xffffffffff0f7424 */ /* 0x000fce00078e00ff */
[----:B01----:R-:W-:Y:S05]  /*f2c0*/  WARPSYNC.COLLECTIVE R15, `(.L_x_6719) ;  /* 0x000000000f0c7348 */ /* 0x003fea0003c00000 */
[----:B------:R-:W-:Y:S02]  /*f2d0*/  ELECT P6, UR62, PT ;  /* 0x00000000003e782f */ /* 0x000fe400038c0000 */
[----:B------:R-:W-:Y:S01]  /*f2e0*/  MOV R14, UR62 ;  /* 0x0000003e000e7c02 */ /* 0x000fe20008000f00 */
[----:B01----:R-:W-:Y:S10]  /*f2f0*/  ENDCOLLECTIVE ;  /* 0x000000000000791b */ /* 0x003ff40003800000 */
.L_x_6719:
[----:B------:R-:W-:Y:S05]  /*f300*/  BSYNC B1 ;  /* 0x0000000000017941 */ /* 0x000fea0003800000 */
.L_x_6718:
[----:B------:R-:W-:Y:S05]  /*f310*/  BRA `(.L_x_6720) ;  /* 0xffffffc400a87947 */ /* 0x000fea000383ffff */
.L_x_6610:
[----:B-1----:R1:W2:Y:S02]  /*f320*/  SYNCS.PHASECHK.TRANS64.TRYWAIT P1, [R3+URZ+0x28840], R2 ;  /* 0x02884002030075a7 */ /* 0x0022a4000802017f */
[----:B--2---:R-:W-:Y:S05]  /*f330*/  @!P1 NANOSLEEP.SYNCS 0x989680 ;  /* 0x009896800000995d */ /* 0x004fea0003900000 */
[----:B------:R-:W2:Y:S02]  /*f340*/  @!P1 SYNCS.PHASECHK.TRANS64 P1, [R3+URZ+0x28840], R2 ;  /* 0x02884002030095a7 */ /* 0x000ea4000802007f */
[----:B--2---:R-:W-:Y:S05]  /*f350*/  @!P1 BRA `(.L_x_6610) ;  /* 0xfffffffc00f09947 */ /* 0x004fea000383ffff */
[----:B------:R-:W-:Y:S05]  /*f360*/  BRA `(.L_x_6721) ;  /* 0xffffffc400c87947 */ /* 0x000fea000383ffff */
.L_x_6612:
[----:B0-----:R0:W2:Y:S02]  /*f370*/  SYNCS.PHASECHK.TRANS64.TRYWAIT P1, [R5+URZ+0x28840], R0 ;  /* 0x02884000050075a7 */ /* 0x0010a4000802017f */
[----:B--2---:R-:W-:Y:S05]  /*f380*/  @!P1 NANOSLEEP.SYNCS 0x989680 ;  /* 0x009896800000995d */ /* 0x004fea0003900000 */
[----:B------:R-:W2:Y:S02]  /*f390*/  @!P1 SYNCS.PHASECHK.TRANS64 P1, [R5+URZ+0x28840], R0 ;  /* 0x02884000050095a7 */ /* 0x000ea4000802007f */
[----:B--2---:R-:W-:Y:S05]  /*f3a0*/  @!P1 BRA `(.L_x_6612) ;  /* 0xfffffffc00f09947 */ /* 0x004fea000383ffff */
[----:B------:R-:W-:Y:S05]  /*f3b0*/  BRA `(.L_x_6722) ;  /* 0xffffffc400d47947 */ /* 0x000fea000383ffff */
.L_x_6614:
[----:B--2---:R2:W3:Y:S02]  /*f3c0*/  SYNCS.PHASECHK.TRANS64.TRYWAIT P1, [R3+URZ+0x28860], R2 ;  /* 0x02886002030075a7 */ /* 0x0044e4000802017f */
[----:B---3--:R-:W-:Y:S05]  /*f3d0*/  @!P1 NANOSLEEP.SYNCS 0x989680 ;  /* 0x009896800000995d */ /* 0x008fea0003900000 */
[----:B------:R-:W3:Y:S02]  /*f3e0*/  @!P1 SYNCS.PHASECHK.TRANS64 P1, [R3+URZ+0x28860], R2 ;  /* 0x02886002030095a7 */ /* 0x000ee4000802007f */
[----:B---3--:R-:W-:Y:S05]  /*f3f0*/  @!P1 BRA `(.L_x_6614) ;  /* 0xfffffffc00f09947 */ /* 0x008fea000383ffff */
[----:B------:R-:W-:Y:S05]  /*f400*/  BRA `(.L_x_6723) ;  /* 0xffffffc400d07947 */ /* 0x000fea000383ffff */
.L_x_6724:
        /* <DEDUP_REMOVED lines=15> */
.L_x_15856:


//--------------------- .text._ZN7cutlass13device_kernelIN5flash11enable_sm90INS1_16FlashAttnFwdSm90INS1_25CollectiveMainloopFwdSm90ILi2EN4cute5tupleIJNS5_1CILi1EEES8_S8_EEENS6_IJNS7_ILi128EEESA_SA_EEELi128ENS_6half_tEfNS_4arch4Sm90ELb0ELb0ELb1ELb1ELb1ELb0ELb0ELb1ELb1ELb1ELb0ELb0EEENS1_21CollectiveEpilogueFwdISB_S9_SC_SE_Li256ELb1ELb1ELb0ELb0EEENS1_36VarlenDynamicPersistentTileSchedulerILi128ELi128ELi256ELi128ELb0ELb1ELb1ELb0ELb1ELb1EEEEEEEEEvNT_6ParamsE --------------------------
	.section	.text._ZN7cutlass13device_kernelIN5flash11enable_sm90INS1_16FlashAttnFwdSm90INS1_25CollectiveMainloopFwdSm90ILi2EN4cute5tupleIJNS5_1CILi1EEES8_S8_EEENS6_IJNS7_ILi128EEESA_SA_EEELi128ENS_6half_tEfNS_4arch4Sm90ELb0ELb0ELb1ELb1ELb1ELb0ELb0ELb1ELb1ELb1ELb0ELb0EEENS1_21CollectiveEpilogueFwdISB_S9_SC_SE_Li256ELb1ELb1ELb0ELb0EEENS1_36VarlenDynamicPersistentTileSchedulerILi128ELi128ELi256ELi128ELb0ELb1ELb1ELb0ELb1ELb1EEEEEEEEEvNT_6ParamsE,"ax",@progbits
	.align	128
.text._ZN7cutlass13device_kernelIN5flash11enable_sm90INS1_16FlashAttnFwdSm90INS1_25CollectiveMainloopFwdSm90ILi2EN4cute5tupleIJNS5_1CILi1EEES8_S8_EEENS6_IJNS7_ILi128EEESA_SA_EEELi128ENS_6half_tEfNS_4arch4Sm90ELb0ELb0ELb1ELb1ELb1ELb0ELb0ELb1ELb1ELb1ELb0ELb0EEENS1_21CollectiveEpilogueFwdISB_S9_SC_SE_Li256ELb1ELb1ELb0ELb0EEENS1_36VarlenDynamicPersistentTileSchedulerILi128ELi128ELi256ELi128ELb0ELb1ELb1ELb0ELb1ELb1EEEEEEEEEvNT_6ParamsE:
        .type           _ZN7cutlass13device_kernelIN5flash11enable_sm90INS1_16FlashAttnFwdSm90INS1_25CollectiveMainloopFwdSm90ILi2EN4cute5tupleIJNS5_1CILi1EEES8_S8_EEENS6_IJNS7_ILi128EEESA_SA_EEELi128ENS_6half_tEfNS_4arch4Sm90ELb0ELb0ELb1ELb1ELb1ELb0ELb0ELb1ELb1ELb1ELb0ELb0EEENS1_21CollectiveEpilogueFwdISB_S9_SC_SE_Li256ELb1ELb1ELb0ELb0EEENS1_36VarlenDynamicPersistentTileSchedulerILi128ELi128ELi256ELi128ELb0ELb1ELb1ELb0ELb1ELb1EEEEEEEEEvNT_6ParamsE,@function
        .size           _ZN7cutlass13device_kernelIN5flash11enable_sm90INS1_16FlashAttnFwdSm90INS1_25CollectiveMainloopFwdSm90ILi2EN4cute5tupleIJNS5_1CILi1EEES8_S8_EEENS6_IJNS7_ILi128EEESA_SA_EEELi128ENS_6half_tEfNS_4arch4Sm90ELb0ELb0ELb1ELb1ELb1ELb0ELb0ELb1ELb1ELb1ELb0ELb0EEENS1_21CollectiveEpilogueFwdISB_S9_SC_SE_Li256ELb1ELb1ELb0ELb0EEENS1_36VarlenDynamicPersistentTileSchedulerILi128ELi128ELi256ELi128ELb0ELb1ELb1ELb0ELb1ELb1EEEEEEEEEvNT_6ParamsE,(.L_x_15857 - _ZN7cutlass13device_kernelIN5flash11enable_sm90INS1_16FlashAttnFwdSm90INS1_25CollectiveMainloopFwdSm90ILi2EN4cute5tupleIJNS5_1CILi1EEES8_S8_EEENS6_IJNS7_ILi128EEESA_SA_EEELi128ENS_6half_tEfNS_4arch4Sm90ELb0ELb0ELb1ELb1ELb1ELb0ELb0ELb1ELb1ELb1ELb0ELb0EEENS1_21CollectiveEpilogueFwdISB_S9_SC_SE_Li256ELb1ELb1ELb0ELb0EEENS1_36VarlenDynamicPersistentTileSchedulerILi128ELi128ELi256ELi128ELb0ELb1ELb1ELb0ELb1ELb1EEEEEEEEEvNT_6ParamsE)
        .other          _ZN7cutlass13device_kernelIN5flash11enable_sm90INS1_16FlashAttnFwdSm90INS1_25CollectiveMainloopFwdSm90ILi2EN4cute5tupleIJNS5_1CILi1EEES8_S8_EEENS6_IJNS7_ILi128EEESA_SA_EEELi128ENS_6half_tEfNS_4arch4Sm90ELb0ELb0ELb1ELb1ELb1ELb0ELb0ELb1ELb1ELb1ELb0ELb0EEENS1_21CollectiveEpilogueFwdISB_S9_SC_SE_Li256ELb1ELb1ELb0ELb0EEENS1_36VarlenDynamicPersistentTileSchedulerILi128ELi128ELi256ELi128ELb0ELb1ELb1ELb0ELb1ELb1EEEEEEEEEvNT_6ParamsE,@"STO_CUDA_ENTRY STV_DEFAULT"
_ZN7cutlass13device_kernelIN5flash11enable_sm90INS1_16FlashAttnFwdSm90INS1_25CollectiveMainloopFwdSm90ILi2EN4cute5tupleIJNS5_1CILi1EEES8_S8_EEENS6_IJNS7_ILi128EEESA_SA_EEELi128ENS_6half_tEfNS_4arch4Sm90ELb0ELb0ELb1ELb1ELb1ELb0ELb0ELb1ELb1ELb1ELb0ELb0EEENS1_21CollectiveEpilogueFwdISB_S9_SC_SE_Li256ELb1ELb1ELb0ELb0EEENS1_36VarlenDynamicPersistentTileSchedulerILi128ELi128ELi256ELi128ELb0ELb1ELb1ELb0ELb1ELb1EEEEEEEEEvNT_6ParamsE:
        /* <DEDUP_REMOVED lines=10> */
[----:B------:R-:W-:-:S05]  /*00a0*/  SHF.R.U32.HI R2, RZ, 0x7, R3 ;  /* 0x00000007ff027819 */ /* 0x000fca0000011603 */
[----:B------:R0:W1:Y:S04]  /*00b0*/  SHFL.IDX PT, R4, R2, RZ, 0x1f ;  /* 0x00001fff02047589 */ /* 0x00006800000e0000 */
[----:B------:R-:W-:Y:S01]  /*00c0*/  VOTEU.ALL UP0, P0 ;  /* 0x00000000003f7886 */ /* 0x000fe20000000000 */
[----:B------:R-:W-:-:S04]  /*00d0*/  VOTEU.ALL UP1, P0 ;  /* 0x00000000003f7886 */ /* 0x000fc80000020000 */
[----:B------:R-:W2:Y:S01]  /*00e0*/  @!UP0 S2UR UR8, SR_CgaCtaId ;  /* 0x00000000000889c3 */ /* 0x000ea20000008800 */
[----:B------:R-:W-:Y:S01]  /*00f0*/  @!UP0 UMOV UR6, 0x400 ;  /* 0x0000040000068882 */ /* 0x000fe20000000000 */
[----:B------:R-:W-:-:S04]  /*0100*/  @!UP0 UIADD3 UR4, -UR4, 0x100000, URZ ;  /* 0x0010000004048890 */ /* 0x000fc8000fffe13f */
[----:B------:R-:W-:Y:S02]  /*0110*/  @!UP0 USHF.L.U32 UR5, UR4, 0xb, URZ ;  /* 0x0000000b04058899 */ /* 0x000fe4000800063f */
[----:B------:R-:W-:Y:S02]  /*0120*/  @!UP0 USHF.L.U32 UR4, UR4, 0x1, URZ ;  /* 0x0000000104048899 */ /* 0x000fe4000800063f */
[----:B--2---:R-:W-:Y:S02]  /*0130*/  @!UP0 ULEA UR8, UR8, UR6, 0x18 ;  /* 0x0000000608088291 */ /* 0x004fe4000f8ec03f */
        /* <DEDUP_REMOVED lines=25> */
.L_x_6725:
        /* <DEDUP_REMOVED lines=22> */
.L_x_6726:
        /* <DEDUP_REMOVED lines=18> */
.L_x_6727:
        /* <DEDUP_REMOVED lines=22> */
.L_x_6728:
        /* <DEDUP_REMOVED lines=23> */
.L_x_6729:
        /* <DEDUP_REMOVED lines=8> */
.L_x_6731:
[----:B------:R-:W-:-:S08]  /*08a0*/  NOP ;  /* 0x0000000000007918 */ /* 0x000fd00000000000 */
[----:B------:R-:W0:Y:S02]  /*08b0*/  USETMAXREG.TRY_ALLOC.CTAPOOL UP0, 0xe8 ;  /* 0x000000e8000079c8 */ /* 0x000e240008000600 */
[----:B0-----:R-:W-:-:S13]  /*08c0*/  PLOP3.LUT P0, PT, PT, PT, UP0, 0x80, 0x0 ;  /* 0x000000000000781c */ /* 0x001fda0003f0f008 */
[----:B------:R-:W-:Y:S05]  /*08d0*/  @!P0 BRA `(.L_x_6731) ;  /* 0xfffffffc00f08947 */ /* 0x000fea000383ffff */
[----:B------:R-:W0:Y:S01]  /*08e0*/  S2R R3, SR_TID.X ;  /* 0x0000000000037919 */ /* 0x000e220000002100 */
[----:B------:R-:W1:Y:S01]  /*08f0*/  S2UR UR5, SR_CgaCtaId ;  /* 0x00000000000579c3 */ /* 0x000e620000008800 */
[----:B------:R-:W-:-:S07]  /*0900*/  UMOV UR4, 0x400 ;  /* 0x0000040000047882 */ /* 0x000fce0000000000 */
[----:B------:R-:W-:Y:S06]  /*0910*/  BAR.ARV 0x8, 0x180 ;  /* 0x0206000000007b1d */ /* 0x000fec0000002000 */
[----:B-1----:R-:W-:Y:S01]  /*0920*/  ULEA UR4, UR5, UR4, 0x18 ;  /* 0x0000000405047291 */ /* 0x002fe2000f8ec03f */
[----:B0-----:R-:W-:-:S04]  /*0930*/  LOP3.LUT R0, R3, 0xffffff80, RZ, 0xc0, !PT ;  /* 0xffffff8003007812 */ /* 0x001fc800078ec0ff */
[----:B------:R-:W-:-:S13]  /*0940*/  ISETP.NE.AND P0, PT, R0, 0x80, PT ;  /* 0x000000800000780c */ /* 0x000fda0003f05270 */
[----:B------:R-:W-:Y:S08]  /*0950*/  @!P0 BAR.ARV 0x9, 0x100 ;  /* 0x0244000000008b1d */ /* 0x000ff00000002000 */
[----:B------:R-:W-:Y:S06]  /*0960*/  BAR.SYNC.DEFER_BLOCKING 0x5, 0x180 ;  /* 0x0146000000007b1d */ /* 0x000fec0000010000 */
[----:B------:R-:W0:Y:S01]  /*0970*/  LDS.128 R48, [UR4+0x288d0] ;  /* 0x0288d004ff307984 */ /* 0x000e220008000c00 */
[----:B------:R-:W-:Y:S01]  /*0980*/  ULDC UR4, c[0x0][0xc3c] ;  /* 0x00030f0000047ab9 */ /* 0x000fe20000000800 */
[----:B------:R-:W-:Y:S06]  /*0990*/  BAR.ARV 0x4, 0x180 ;  /* 0x0106000000007b1d */ /* 0x000fec0000002000 */
[----:B0-----:R-:W-:-:S13]  /*09a0*/  ISETP.GE.AND P0, PT, R51, UR4, PT ;  /* 0x0000000433007c0c */ /* 0x001fda000bf06270 */
[----:B------:R-:W-:Y:S05]  /*09b0*/  @P0 EXIT ;  /* 0x000000000000094d */ /* 0x000fea0003800000 */
[----:B------:R-:W-:Y:S01]  /*09c0*/  VIADD R190, R3, 0xffffff80 ;  /* 0xffffff8003be7836 */ /* 0x000fe20000000000 */
[----:B------:R-:W-:Y:S01]  /*09d0*/  R2UR UR5, R49 ;  /* 0x00000000310572ca */ /* 0x000fe200000e0000 */
[----:B------:R-:W-:Y:S01]  /*09e0*/  ULOP3.LUT UR45, UR36, 0x1, URZ, 0xfc, !UPT ;  /* 0x00000001242d7892 */ /* 0x000fe2000f8efc3f */
[----:B------:R-:W-:Y:S01]  /*09f0*/  R2UR UR6, R50 ;  /* 0x00000000320672ca */ /* 0x000fe200000e0000 */
[----:B------:R-:W-:Y:S01]  /*0a00*/  UMOV UR44, URZ ;  /* 0x0000003f002c7c82 */ /* 0x000fe20008000000 */
[----:B------:R-:W-:Y:S01]  /*0a10*/  SHF.R.S32.HI R3, RZ, 0x1f, R190 ;  /* 0x0000001fff037819 */ /* 0x000fe200000114be */
[----:B------:R-:W-:Y:S01]  /*0a20*/  UMOV UR43, URZ ;  /* 0x0000003f002b7c82 */ /* 0x000fe20008000000 */
[----:B------:R-:W-:Y:S01]  /*0a30*/  MOV R12, 0xfffffffe ;  /* 0xfffffffe000c7802 */ /* 0x000fe20000000f00 */
[----:B------:R-:W-:Y:S01]  /*0a40*/  UMOV UR42, URZ ;  /* 0x0000003f002a7c82 */ /* 0x000fe20008000000 */
[CC--:B------:R-:W-:Y:S02]  /*0a50*/  LEA.HI R0, R3.reuse, R190.reuse, RZ, 0x7 ;  /* 0x000000be03007211 */ /* 0x0c0fe400078f38ff */
[----:B------:R-:W-:-:S02]  /*0a60*/  LEA.HI R4, R3, R190, RZ, 0x4 ;  /* 0x000000be03047211 */ /* 0x000fc400078f20ff */
[----:B------:R-:W-:Y:S02]  /*0a70*/  LOP3.LUT R5, R0, 0xffffff80, RZ, 0xc0, !PT ;  /* 0xffffff8000057812 */ /* 0x000fe400078ec0ff */
[----:B------:R-:W-:Y:S02]  /*0a80*/  SHF.R.S32.HI R7, RZ, 0x4, R4 ;  /* 0x00000004ff077819 */ /* 0x000fe40000011404 */
[----:B------:R-:W-:Y:S01]  /*0a90*/  SHF.R.S32.HI R153, RZ, 0x7, R0 ;  /* 0x00000007ff997819 */ /* 0x000fe20000011400 */
[----:B------:R-:W-:Y:S01]  /*0aa0*/  IMAD.IADD R154, R190, 0x1, -R5 ;  /* 0x00000001be9a7824 */ /* 0x000fe200078e0a05 */
[----:B------:R-:W-:Y:S02]  /*0ab0*/  LEA.HI R5, R3, R190, RZ, 0x5 ;  /* 0x000000be03057211 */ /* 0x000fe400078f28ff */
[----:B------:R-:W-:Y:S02]  /*0ac0*/  LEA.HI R0, R0, R153, RZ, 0x1 ;  /* 0x0000009900007211 */ /* 0x000fe400078f08ff */
[----:B------:R-:W-:Y:S01]  /*0ad0*/  SHF.R.S32.HI R9, RZ, 0x1f, R154 ;  /* 0x0000001fff097819 */ /* 0x000fe2000001149a */
[----:B------:R-:W-:Y:S01]  /*0ae0*/  IMAD.SHL.U32 R6, R5, 0x20, RZ ;  /* 0x0000002005067824 */ /* 0x000fe200078e00ff */
[----:B------:R-:W-:-:S02]  /*0af0*/  LOP3.LUT R5, R4, 0x3fffff0, RZ, 0xc0, !PT ;  /* 0x03fffff004057812 */ /* 0x000fc400078ec0ff */
[----:B------:R-:W-:Y:S02]  /*0b00*/  LEA.HI R4, R4, R7, RZ, 0x1 ;  /* 0x0000000704047211 */ /* 0x000fe400078f08ff */
[----:B------:R-:W-:Y:S02]  /*0b10*/  LOP3.LUT R6, R6, 0xfffffc00, RZ, 0xc0, !PT ;  /* 0xfffffc0006067812 */ /* 0x000fe400078ec0ff */
[----:B------:R-:W-:Y:S02]  /*0b20*/  IADD3 R5, R190, -R5, RZ ;  /* 0x80000005be057210 */ /* 0x000fe40007ffe0ff */
[----:B------:R-:W-:Y:S02]  /*0b30*/  LOP3.LUT R4, R4, 0x1ffffffe, RZ, 0xc0, !PT ;  /* 0x1ffffffe04047812 */ /* 0x000fe400078ec0ff */
[----:B------:R-:W-:Y:S01]  /*0b40*/  LEA.HI R8, R9, R154, RZ, 0x2 ;  /* 0x0000009a09087211 */ /* 0x000fe200078f10ff */
[----:B------:R-:W-:Y:S01]  /*0b50*/  IMAD R5, R5, 0x40, R6 ;  /* 0x0000004005057824 */ /* 0x000fe200078e0206 */
[----:B------:R-:W-:Y:S01]  /*0b60*/  LEA.HI R6, R3, R190, RZ, 0x2 ;  /* 0x000000be03067211 */ /* 0x000fe200078f10ff */
[----:B------:R-:W-:Y:S01]  /*0b70*/  IMAD.IADD R4, R7, 0x1, -R4 ;  /* 0x0000000107047824 */ /* 0x000fe200078e0a04 */
[----:B------:R-:W-:-:S02]  /*0b80*/  SHF.R.S32.HI R10, RZ, 0x2, R8 ;  /* 0x00000002ff0a7819 */ /* 0x000fc40000011408 */
[----:B------:R-:W-:Y:S01]  /*0b90*/  SHF.R.S32.HI R11, RZ, 0x1f, R8 ;  /* 0x0000001fff0b7819 */ /* 0x000fe20000011408 */
[----:B------:R-:W-:Y:S01]  /*0ba0*/  IMAD R155, R4, 0x8, R5 ;  /* 0x00000008049b7824 */ /* 0x000fe200078e0205 */
[----:B------:R-:W-:Y:S02]  /*0bb0*/  LOP3.LUT R5, R6, 0xfffffffc, RZ, 0xc0, !PT ;  /* 0xfffffffc06057812 */ /* 0x000fe400078ec0ff */
[----:B------:R-:W-:Y:S02]  /*0bc0*/  LEA.HI R11, R11, R10, RZ, 0x3 ;  /* 0x0000000a0b0b7211 */ /* 0x000fe400078f18ff */
[----:B------:R-:W-:Y:S01]  /*0bd0*/  LEA.HI R3, R3, R190, RZ, 0x3 ;  /* 0x000000be03037211 */ /* 0x000fe200078f18ff */
[----:B------:R-:W-:Y:S01]  /*0be0*/  IMAD.IADD R4, R190, 0x1, -R5 ;  /* 0x00000001be047824 */ /* 0x000fe200078e0a05 */
[----:B------:R-:W-:Y:S02]  /*0bf0*/  LOP3.LUT R11, R11, 0xfffffff8, RZ, 0xc0, !PT ;  /* 0xfffffff80b0b7812 */ /* 0x000fe400078ec0ff */
[----:B------:R-:W-:-:S02]  /*0c00*/  LOP3.LUT R5, R3, 0xfffffff8, RZ, 0xc0, !PT ;  /* 0xfffffff803057812 */ /* 0x000fc400078ec0ff */
[----:B------:R-:W-:Y:S01]  /*0c10*/  LEA.HI R9, R9, R154, RZ, 0x5 ;  /* 0x0000009a09097211 */ /* 0x000fe200078f28ff */
[----:B------:R-:W-:Y:S01]  /*0c20*/  IMAD.IADD R10, R10, 0x1, -R11 ;  /* 0x000000010a0a7824 */ /* 0x000fe200078e0a0b */
[----:B------:R-:W-:Y:S01]  /*0c30*/  LEA.HI R6, R4, R4, RZ, 0x1 ;  /* 0x0000000404067211 */ /* 0x000fe200078f08ff */
[----:B------:R-:W-:Y:S01]  /*0c40*/  IMAD.IADD R152, R190, 0x1, -R5 ;  /* 0x00000001be987824 */ /* 0x000fe200078e0a05 */
[----:B------:R-:W-:Y:S02]  /*0c50*/  SHF.R.S32.HI R9, RZ, 0x5, R9 ;  /* 0x00000005ff097819 */ /* 0x000fe40000011409 */
[----:B------:R-:W-:Y:S01]  /*0c60*/  LOP3.LUT R0, R0, 0x3fffffe, RZ, 0xc0, !PT ;  /* 0x03fffffe00007812 */ /* 0x000fe200078ec0ff */
[----:B------:R-:W-:Y:S01]  /*0c70*/  IMAD.SHL.U32 R22, R152, 0x8, RZ ;  /* 0x0000000898167824 */ /* 0x000fe200078e00ff */
[----:B------:R-:W-:Y:S01]  /*0c80*/  LOP3.LUT R7, R6, 0x1ffffffe, RZ, 0xc0, !PT ;  /* 0x1ffffffe06077812 */ /* 0x000fe200078ec0ff */
[----:B------:R-:W-:Y:S01]  /*0c90*/  IMAD R9, R9, 0x10, R10 ;  /* 0x0000001009097824 */ /* 0x000fe200078e020a */
[----:B------:R-:W-:Y:S01]  /*0ca0*/  IADD3 R0, R153, -R0, RZ ;  /* 0x8000000099007210 */ /* 0x000fe20007ffe0ff */
[----:B------:R-:W-:Y:S01]  /*0cb0*/  VIADD R18, R22, 0x40 ;  /* 0x0000004016127836 */ /* 0x000fe20000000000 */
[----:B------:R-:W-:Y:S01]  /*0cc0*/  LOP3.LUT R11, R8, 0x7ffffffc, RZ, 0xc0, !PT ;  /* 0x7ffffffc080b7812 */ /* 0x000fe200078ec0ff */
[----:B------:R-:W-:Y:S01]  /*0cd0*/  IMAD.IADD R16, R4, 0x1, -R7 ;  /* 0x0000000104107824 */ /* 0x000fe200078e0a07 */
[----:B------:R-:W-:Y:S01]  /*0ce0*/  SHF.R.S32.HI R17, RZ, 0x3, R3 ;  /* 0x00000003ff117819 */ /* 0x000fe20000011403 */
[----:B------:R-:W-:Y:S01]  /*0cf0*/  IMAD R19, R0, 0x40, R9 ;  /* 0x0000004000137824 */ /* 0x000fe200078e0209 */
[----:B------:R-:W-:Y:S01]  /*0d00*/  SHF.R.S32.HI R189, RZ, 0x1f, R22 ;  /* 0x0000001fffbd7819 */ /* 0x000fe20000011416 */
[----:B------:R-:W-:Y:S01]  /*0d10*/  IMAD.IADD R11, R154, 0x1, -R11 ;  /* 0x000000019a0b7824 */ /* 0x000fe200078e0a0b */
[----:B------:R-:W-:-:S02]  /*0d20*/  SHF.R.S32.HI R188, RZ, 0x1f, R18 ;  /* 0x0000001fffbc7819 */ /* 0x000fc40000011412 */
[----:B------:R-:W-:Y:S01]  /*0d30*/  LEA R16, R16, R19, 0x3 ;  /* 0x0000001310107211 */ /* 0x000fe200078e18ff */
[----:B------:R-:W-:-:S07]  /*0d40*/  IMAD R23, R11, R12, 0x80 ;  /* 0x000000800b177424 */ /* 0x000fce00078e020c */
.L_x_6777:
        /* <DEDUP_REMOVED lines=17> */
[----:B------:R-:W-:Y:S01]  /*0e60*/  @UP1 ULEA.HI.X UR11, UR37, UR11, UR38, 0x2, UP3 ;  /* 0x0000000b250b1291 */ /* 0x000fe200098f1426 */
[----:B------:R-:W-:Y:S02]  /*0e70*/  IMAD.U32 R4, RZ, RZ, UR8 ;  /* 0x00000008ff047e24 */ /* 0x000fe4000f8e00ff */
[----:B------:R-:W-:-:S02]  /*0e80*/  IMAD.U32 R6, RZ, RZ, UR10 ;  /* 0x0000000aff067e24 */ /* 0x000fc4000f8e00ff */
[----:B------:R-:W-:Y:S01]  /*0e90*/  IMAD.U32 R5, RZ, RZ, UR9 ;  /* 0x00000009ff057e24 */ /* 0x000fe2000f8e00ff */
[----:B------:R-:W-:Y:S01]  /*0ea0*/  ULDC.64 UR8, c[0x0][0x418] ;  /* 0x0001060000087ab9 */ /* 0x000fe20000000a00 */
[----:B------:R-:W-:-:S03]  /*0eb0*/  IMAD.U32 R7, RZ, RZ, UR11 ;  /* 0x0000000bff077e24 */ /* 0x000fc6000f8e00ff */
[----:B------:R-:W2:Y:S04]  /*0ec0*/  @P0 LDG.E R4, desc[UR50][R4.64] ;  /* 0x0000003204040981 */ /* 0x000ea8000c1e1900 */
[----:B---3--:R-:W3:Y:S01]  /*0ed0*/  @P1 LDG.E R6, desc[UR50][R6.64] ;  /* 0x0000003206061981 */ /* 0x008ee2000c1e1900 */
[----:B------:R-:W-:Y:S01]  /*0ee0*/  UISETP.NE.U32.AND UP0, UPT, UR8, URZ, UPT ;  /* 0x0000003f0800728c */ /* 0x000fe2000bf05070 */
[----:B------:R-:W-:Y:S01]  /*0ef0*/  MOV R3, RZ ;  /* 0x000000ff00037202 */ /* 0x000fe20000000f00 */
[----:B------:R-:W-:Y:S01]  /*0f00*/  UMOV UR39, UR5 ;  /* 0x0000000500277c82 */ /* 0x000fe20008000000 */
[----:B------:R-:W-:Y:S01]  /*0f10*/  ULDC UR5, c[0x0][0x2f0] ;  /* 0x0000bc0000057ab9 */ /* 0x000fe20000000800 */
[----:B------:R-:W-:Y:S01]  /*0f20*/  UISETP.NE.AND.EX UP0, UPT, UR9, URZ, UPT, UP0 ;  /* 0x0000003f0900728c */ /* 0x000fe2000bf05300 */
[----:B------:R-:W-:Y:S01]  /*0f30*/  IMAD.MOV.U32 R0, RZ, RZ, RZ ;  /* 0x000000ffff007224 */ /* 0x000fe200078e00ff */
[----:B------:R-:W-:Y:S01]  /*0f40*/  UMOV UR48, URZ ;  /* 0x0000003f00307c82 */ /* 0x000fe20008000000 */
[----:B------:R-:W-:Y:S01]  /*0f50*/  UMOV UR40, UR6 ;  /* 0x0000000600287c82 */ /* 0x000fe20008000000 */
[----:B------:R-:W-:Y:S01]  /*0f60*/  USEL UR4, UR4, 0x1, UP0 ;  /* 0x0000000104047887 */ /* 0x000fe20008000000 */
[----:B------:R-:W-:Y:S01]  /*0f70*/  IMAD.MOV.U32 R151, RZ, RZ, RZ ;  /* 0x000000ffff977224 */ /* 0x000fe200078e00ff */
[----:B------:R-:W-:Y:S01]  /*0f80*/  CS2R R32, SRZ ;  /* 0x0000000000207805 */ /* 0x000fe2000001ff00 */
[----:B------:R-:W-:Y:S01]  /*0f90*/  IMAD.MOV.U32 R29, RZ, RZ, RZ ;  /* 0x000000ffff1d7224 */ /* 0x000fe200078e00ff */
[----:B------:R-:W-:Y:S01]  /*0fa0*/  UIMAD UR4, UR4, UR5, URZ ;  /* 0x00000005040472a4 */ /* 0x000fe2000f8e023f */
        /* <DEDUP_REMOVED lines=24> */
[----:B--2---:R-:W-:Y:S02]  /*1130*/  @P0 R2UR UR48, R4 ;  /* 0x00000000043002ca */ /* 0x004fe400000e0000 */
[----:B------:R-:W-:-:S02]  /*1140*/  PLOP3.LUT P0, PT, PT, PT, PT, 0x80, 0x0 ;  /* 0x000000000000781c */ /* 0x000fc40003f0f070 */
        /* <DEDUP_REMOVED lines=15> */
.L_x_6732:
[----:B------:R-:W-:Y:S01]  /*1240*/  UIADD3 UR48, -UR48, UR4, URZ ;  /* 0x0000000430307290 */ /* 0x000fe2000fffe13f */
[----:B------:R-:W-:Y:S01]  /*1250*/  CS2R R86, SRZ ;  /* 0x0000000000567805 */ /* 0x000fe2000001ff00 */
[----:B------:R-:W-:Y:S01]  /*1260*/  IMAD.MOV.U32 R85, RZ, RZ, RZ ;  /* 0x000000ffff557224 */ /* 0x000fe200078e00ff */
[----:B------:R-:W-:Y:S01]  /*1270*/  CS2R R88, SRZ ;  /* 0x0000000000587805 */ /* 0x000fe2000001ff00 */
[----:B------:R-:W-:Y:S01]  /*1280*/  UISETP.GE.AND UP0, UPT, UR48, 0x1, UPT ;  /* 0x000000013000788c */ /* 0x000fe2000bf06270 */
[----:B------:R-:W-:Y:S01]  /*1290*/  CS2R R92, SRZ ;  /* 0x00000000005c7805 */ /* 0x000fe2000001ff00 */
[----:B------:R-:W-:Y:S01]  /*12a0*/  UIADD3 UR4, UR48, 0x7f, URZ ;  /* 0x0000007f30047890 */ /* 0x000fe2000fffe03f */
[----:B------:R-:W-:Y:S01]  /*12b0*/  CS2R R6, SRZ ;  /* 0x0000000000067805 */ /* 0x000fe2000001ff00 */
[----:B------:R-:W-:Y:S01]  /*12c0*/  IMAD.MOV.U32 R8, RZ, RZ, RZ ;  /* 0x000000ffff087224 */ /* 0x000fe200078e00ff */
[----:B------:R-:W-:Y:S01]  /*12d0*/  MOV R24, RZ ;  /* 0x000000ff00187202 */ /* 0x000fe20000000f00 */
[----:B------:R-:W-:Y:S01]  /*12e0*/  USHF.R.S32.HI UR5, URZ, 0x1f, UR4 ;  /* 0x0000001f3f057899 */ /* 0x000fe20008011404 */
[----:B------:R-:W-:Y:S01]  /*12f0*/  PLOP3.LUT P1, PT, PT, PT, UP0, 0x80, 0x0 ;  /* 0x000000000000781c */ /* 0x000fe20003f2f008 */
[----:B------:R-:W-:-:S02]  /*1300*/  IMAD.MOV.U32 R10, RZ, RZ, RZ ;  /* 0x000000ffff0a7224 */ /* 0x000fc400078e00ff */
[----:B------:R-:W-:Y:S01]  /*1310*/  ULEA.HI UR5, UR5, UR4, URZ, 0x7 ;  /* 0x0000000405057291 */ /* 0x000fe2000f8f383f */
[----:B------:R-:W-:-:S09]  /*1320*/  IMAD.MOV.U32 R157, RZ, RZ, RZ ;  /* 0x000000ffff9d7224 */ /* 0x000fd200078e00ff */
[----:B------:R-:W-:Y:S05]  /*1330*/  @!P1 BRA `(.L_x_6733) ;  /* 0x00000060008c9947 */ /* 0x000fea0003800000 */
[----:B------:R-:W0:Y:S01]  /*1340*/  SHFL.IDX PT, R0, R153, RZ, 0x1f ;  /* 0x00001fff99007589 */ /* 0x000e2200000e0000 */
[----:B------:R-:W1:Y:S01]  /*1350*/  S2UR UR46, SR_CgaCtaId ;  /* 0x00000000002e79c3 */ /* 0x000e620000008800 */
[----:B------:R-:W-:Y:S01]  /*1360*/  UMOV UR49, 0x400 ;  /* 0x0000040000317882 */ /* 0x000fe20000000000 */
[----:B------:R-:W-:Y:S01]  /*1370*/  USHF.R.S32.HI UR47, URZ, 0x7, UR5 ;  /* 0x000000073f2f7899 */ /* 0x000fe20008011405 */
        /* <DEDUP_REMOVED lines=28> */
.L_x_6734:
[----:B------:R-:W-:Y:S01]  /*1540*/  ULEA.HI UR4, UR44, UR44, URZ, 0x1 ;  /* 0x0000002c2c047291 */ /* 0x000fe2000f8f083f */
[----:B------:R-:W-:-:S03]  /*1550*/  IMAD.U32 R3, RZ, RZ, UR45 ;  /* 0x0000002dff037e24 */ /* 0x000fc6000f8e00ff */
[----:B------:R-:W-:Y:S02]  /*1560*/  ULOP3.LUT UR4, UR4, 0xfffffffe, URZ, 0xc0, !UPT ;  /* 0xfffffffe04047892 */ /* 0x000fe4000f8ec03f */
[----:B------:R-:W-:Y:S02]  /*1570*/  ISETP.NE.AND P0, PT, R3, 0x3, PT ;  /* 0x000000030300780c */ /* 0x000fe40003f05270 */
[----:B------:R-:W-:-:S06]  /*1580*/  UIADD3 UR4, UR44, -UR4, URZ ;  /* 0x800000042c047290 */ /* 0x000fcc000fffe03f */
[----:B------:R-:W-:-:S05]  /*1590*/  IMAD.U32 R0, RZ, RZ, UR4 ;  /* 0x00000004ff007e24 */ /* 0x000fca000f8e00ff */
[----:B------:R-:W-:-:S04]  /*15a0*/  SHF.L.U32 R0, R0, 0x1f, RZ ;  /* 0x0000001f00007819 */ /* 0x000fc800000006ff */
[----:B------:R-:W0:Y:S02]  /*15b0*/  SYNCS.PHASECHK.TRANS64.TRYWAIT P1, [UR49+0x28800], R0 ;  /* 0x02880000ff0075a7 */ /* 0x000e240008020171 */
[----:B0-----:R-:W-:Y:S05]  /*15c0*/  @!P1 BRA `(.L_x_6735) ;  /* 0x000000d400489947 */ /* 0x001fea0003800000 */
.L_x_6864:
[----:B------:R-:W-:Y:S05]  /*15d0*/  @!P0 BRA `(.L_x_6736) ;  /* 0x0000000000048947 */ /* 0x000fea0003800000 */
[----:B------:R-:W-:Y:S01]  /*15e0*/  BPT.TRAP 0x1 ;  /* 0x000000040000795c */ /* 0x000fe20000300000 */
.L_x_6736:
[----:B0-----:R-:W-:Y:S02]  /*15f0*/  IMAD.U32 R0, RZ, RZ, UR42 ;  /* 0x0000002aff007e24 */ /* 0x001fe4000f8e00ff */
[----:B------:R-:W-:-:S03]  /*1600*/  IMAD.U32 R3, RZ, RZ, UR43 ;  /* 0x0000002bff037e24 */ /* 0x000fc6000f8e00ff */
[----:B------:R-:W-:Y:S02]  /*1610*/  LEA R0, R0, UR49, 0x3 ;  /* 0x0000003100007c11 */ /* 0x000fe4000f8e18ff */
[----:B------:R-:W-:-:S04]  /*1620*/  SHF.L.U32 R3, R3, 0x1f, RZ ;  /* 0x0000001f03037819 */ /* 0x000fc800000006ff */
[----:B------:R0:W1:Y:S01]  /*1630*/  SYNCS.PHASECHK.TRANS64.TRYWAIT P1, [R0+URZ+0x28830], R3 ;  /* 0x02883003000075a7 */ /* 0x000062000802017f */
[----:B------:R-:W-:Y:S05]  /*1640*/  @!P0 BRA `(.L_x_6737) ;  /* 0x0000000000048947 */ /* 0x000fea0003800000 */
[----:B------:R-:W-:Y:S01]  /*1650*/  BPT.TRAP 0x1 ;  /* 0x000000040000795c */ /* 0x000fe20000300000 */
.L_x_6737:
[----:B------:R-:W-:Y:S01]  /*1660*/  MOV R151, RZ ;  /* 0x000000ff00977202 */ /* 0x000fe20000000f00 */
[----:B-1----:R-:W-:Y:S06]  /*1670*/  @P1 BRA `(.L_x_6738) ;  /* 0x0000000000081947 */ /* 0x002fec0003800000 */
[----:B------:R-:W1:Y:S02]  /*1680*/  SYNCS.PHASECHK.TRANS64.TRYWAIT P1, [R0+URZ+0x28830], R3 ;  /* 0x02883003000075a7 */ /* 0x000e64000802017f */
[----:B-1----:R-:W-:Y:S05]  /*1690*/  @!P1 BRA `(.L_x_6739) ;  /* 0x000000d4002c9947 */ /* 0x002fea0003800000 */
.L_x_6738:
[----:B------:R-:W-:Y:S05]  /*16a0*/  WARPSYNC.ALL ;  /* 0x0000000000007948 */ /* 0x000fea0003800000 */
[----:B------:R-:W-:Y:S01]  /*16b0*/  UIADD3 UR49, UR49, 0x18400, URZ ;  /* 0x0001840031317890 */ /* 0x000fe2000fffe03f */
[----:B------:R-:W-:Y:S01]  /*16c0*/  WARPGROUP.ARRIVE ;  /* 0x00000000000079c5 */ /* 0x000fe20000000000 */
[----:B------:R-:W-:Y:S02]  /*16d0*/  ULOP3.LUT UR32, UR52, 0x10000, URZ, 0xfc, !UPT ;  /* 0x0001000034207892 */ /* 0x000fe4000f8efc3f */
[----:B------:R-:W-:Y:S01]  /*16e0*/  USHF.R.U32.HI UR49, URZ, 0x4, UR49 ;  /* 0x000000043f317899 */ /* 0x000fe20008011631 */
[----:B------:R-:W-:Y:S01]  /*16f0*/  UMOV UR33, 0x40000040 ;  /* 0x4000004000217882 */ /* 0x000fe20000000000 */
[----:B------:R-:W-:-:S02]  /*1700*/  UMOV UR35, 0x40000040 ;  /* 0x4000004000237882 */ /* 0x000fc40000000000 */
[----:B------:R-:W-:Y:S02]  /*1710*/  ULOP3.LUT UR49, UR49, 0x3fff, URZ, 0xc0, !UPT ;  /* 0x00003fff31317892 */ /* 0x000fe4000f8ec03f */
[----:B------:R-:W-:Y:S02]  /*1720*/  UIADD3 UR4, UR32, 0x2, URZ ;  /* 0x0000000220047890 */ /* 0x000fe4000fffe03f */
[----:B------:R-:W-:Y:S01]  /*1730*/  ULOP3.LUT UR49, UR49, 0x10000, URZ, 0xfc, !UPT ;  /* 0x0001000031317892 */ /* 0x000fe2000f8efc3f */
[----:B------:R-:W-:Y:S01]  /*1740*/  UMOV UR5, 0x40000040 ;  /* 0x4000004000057882 */ /* 0x000fe20000000000 */
[----:B------:R-:W-:Y:S02]  /*1750*/  UMOV UR7, 0x40000040 ;  /* 0x4000004000077882 */ /* 0x000fe40000000000 */
        /* <DEDUP_REMOVED lines=51> */
.L_x_6740:
        /* <DEDUP_REMOVED lines=123> */
[-C--:B------:R-:W-:Y:S01]  /*2240*/  MOV R134, R151.reuse ;  /* 0x0000009700867202 */ /* 0x080fe20000000f00 */
[----:B------:R-:W-:Y:S01]  /*2250*/  UIADD3 UR6, UR6, 0x28840, URZ ;  /* 0x0002884006067890 */ /* 0x000fe2000fffe03f */
[----:B------:R-:W-:Y:S01]  /*2260*/  FMNMX.FTZ R12, R101, R12, !PT ;  /* 0x0000000c650c7209 */ /* 0x000fe20007810000 */
[--C-:B------:R-:W-:Y:S01]  /*2270*/  IMAD.MOV.U32 R140, RZ, RZ, R151.reuse ;  /* 0x000000ffff8c7224 */ /* 0x100fe200078e0097 */
[-C--:B------:R-:W-:Y:S01]  /*2280*/  MOV R124, R151.reuse ;  /* 0x00000097007c7202 */ /* 0x080fe20000000f00 */
[----:B------:R-:W1:Y:S01]  /*2290*/  MUFU.TANH R15, R35 ;  /* 0x00000023000f7308 */ /* 0x000e620000002400 */
[----:B--2---:R-:W-:Y:S01]  /*22a0*/  FSEL R13, R13, -INF , P4 ;  /* 0xff8000000d0d7808 */ /* 0x004fe20002000000 */
[----:B------:R-:W-:Y:S01]  /*22b0*/  UPRMT UR6, UR46, 0x654, UR6 ;  /* 0x000006542e067896 */ /* 0x000fe20008000006 */
[C---:B------:R-:W-:Y:S01]  /*22c0*/  ISETP.GT.AND P4, PT, R6.reuse, 0x28, PT ;  /* 0x000000280600780c */ /* 0x040fe20003f84270 */
[--C-:B------:R-:W-:Y:S01]  /*22d0*/  IMAD.MOV.U32 R138, RZ, RZ, R151.reuse ;  /* 0x000000ffff8a7224 */ /* 0x100fe200078e0097 */
[-C--:B------:R-:W-:Y:S01]  /*22e0*/  MOV R114, R151.reuse ;  /* 0x0000009700727202 */ /* 0x080fe20000000f00 */
[--C-:B------:R-:W-:Y:S01]  /*22f0*/  IMAD.MOV.U32 R136, RZ, RZ, R151.reuse ;  /* 0x000000ffff887224 */ /* 0x100fe200078e0097 */
[-C--:B------:R-:W-:Y:S01]  /*2300*/  MOV R104, R151.reuse ;  /* 0x0000009700687202 */ /* 0x080fe20000000f00 */
[----:B------:R-:W2:Y:S01]  /*2310*/  MUFU.TANH R44, R44 ;  /* 0x0000002c002c7308 */ /* 0x000ea20000002400 */
[----:B0-----:R-:W-:Y:S01]  /*2320*/  FSEL R103, R41, -INF , P5 ;  /* 0xff80000029677808 */ /* 0x001fe20002800000 */
[--C-:B------:R-:W-:Y:S01]  /*2330*/  IMAD.MOV.U32 R132, RZ, RZ, R151.reuse ;  /* 0x000000ffff847224 */ /* 0x100fe200078e0097 */
[----:B------:R-:W-:Y:S01]  /*2340*/  SYNCS.ARRIVE.TRANS64.RED.A1T0 RZ, [UR6], RZ ;  /* 0x000000ffffff79a7 */ /* 0x000fe20008100406 */
        /* <DEDUP_REMOVED lines=142> */
[----:B------:R-:W-:Y:S01]  /*2c30*/  ISETP.GT.AND P1, PT, R6, 0x79, PT ;  /* 0x000000790600780c */ /* 0x000fe20003f24270 */
[----:B------:R-:W-:-:S04]  /*2c40*/  IMAD.U32 R6, RZ, RZ, UR7 ;  /* 0x00000007ff067e24 */ /* 0x000fc8000f8e00ff */
        /* <DEDUP_REMOVED lines=9> */
[----:B------:R-:W-:Y:S08]  /*2ce0*/  MUFU.TANH R83, R83 ;  /* 0x0000005300537308 */ /* 0x000ff00000002400 */
[----:B------:R-:W-:Y:S08]  /*2cf0*/  MUFU.TANH R86, R86 ;  /* 0x0000005600567308 */ /* 0x000ff00000002400 */
[----:B------:R-:W1:Y:S01]  /*2d00*/  MUFU.TANH R87, R87 ;  /* 0x0000005700577308 */ /* 0x000e620000002400 */
[----:B0-----:R-:W-:-:S05]  /*2d10*/  FMNMX.FTZ R14, R12, R7, !PT ;  /* 0x000000070c0e7209 */ /* 0x001fca0007810000 */
[----:B------:R-:W0:Y:S01]  /*2d20*/  SHFL.BFLY PT, R7, R14, 0x1, 0x1f ;  /* 0x0c201f000e077f89 */ /* 0x000e2200000e0000 */
[----:B-1----:R-:W-:Y:S02]  /*2d30*/  FSEL R87, R87, -INF , P1 ;  /* 0xff80000057577808 */ /* 0x002fe40000800000 */
[----:B0-----:R-:W-:-:S04]  /*2d40*/  FMNMX.FTZ R7, R14, R7, !PT ;  /* 0x000000070e077209 */ /* 0x001fc80007810000 */
[C---:B------:R-:W-:Y:S01]  /*2d50*/  FSETP.NEU.FTZ.AND P0, PT, R7.reuse, -INF , PT ;  /* 0xff8000000700780b */ /* 0x040fe20003f1d000 */
[----:B------:R-:W-:-:S05]  /*2d60*/  FMUL.FTZ R20, R7, R6 ;  /* 0x0000000607147220 */ /* 0x000fca0000410000 */
[----:B------:R-:W-:Y:S02]  /*2d70*/  FSEL R20, R20, RZ, P0 ;  /* 0x000000ff14147208 */ /* 0x000fe40000000000 */
[----:B------:R-:W-:Y:S02]  /*2d80*/  ISETP.NE.AND P0, PT, R8, RZ, PT ;  /* 0x000000ff0800720c */ /* 0x000fe40003f05270 */
        /* <DEDUP_REMOVED lines=55> */
[----:B------:R-:W-:Y:S01]  /*3100*/  FFMA.FTZ R20, R147, R6, -R20 ;  /* 0x0000000693147223 */ /* 0x000fe20000010814 */
[----:B------:R-:W-:Y:S01]  /*3110*/  FMNMX.FTZ R8, R41, R8, !PT ;  /* 0x0000000829087209 */ /* 0x000fe20007810000 */
[--C-:B------:R-:W-:Y:S01]  /*3120*/  IMAD.MOV.U32 R147, RZ, RZ, R151.reuse ;  /* 0x000000ffff937224 */ /* 0x100fe200078e0097 */
[-C--:B------:R-:W-:Y:S01]  /*3130*/  MOV R129, R151.reuse ;  /* 0x0000009700817202 */ /* 0x080fe20000000f00 */
[--C-:B------:R-:W-:Y:S01]  /*3140*/  IMAD.MOV.U32 R127, RZ, RZ, R151.reuse ;  /* 0x000000ffff7f7224 */ /* 0x100fe200078e0097 */
[----:B------:R-:W-:Y:S01]  /*3150*/  FMNMX.FTZ R8, R43, R8, !PT ;  /* 0x000000082b087209 */ /* 0x000fe20007810000 */
[----:B------:R-:W4:Y:S01]  /*3160*/  MUFU.EX2 R162, R162 ;  /* 0x000000a200a27308 */ /* 0x000f220000000800 */
        /* <DEDUP_REMOVED lines=9> */
[--C-:B------:R-:W-:Y:S01]  /*3200*/  IMAD.MOV.U32 R115, RZ, RZ, R151.reuse ;  /* 0x000000ffff737224 */ /* 0x100fe200078e0097 */
[----:B------:R-:W-:Y:S01]  /*3210*/  MOV R99, R151 ;  /* 0x0000009700637202 */ /* 0x000fe20000000f00 */
[--C-:B------:R-:W-:Y:S01]  /*3220*/  IMAD.MOV.U32 R113, RZ, RZ, R151.reuse ;  /* 0x000000ffff717224 */ /* 0x100fe200078e0097 */
[----:B------:R-:W-:Y:S01]  /*3230*/  FMNMX.FTZ R8, R49, R8, !PT ;  /* 0x0000000831087209 */ /* 0x000fe20007810000 */
[----:B------:R-:W-:-:S02]  /*3240*/  IMAD.MOV.U32 R111, RZ, RZ, R151 ;  /* 0x000000ffff6f7224 */ /* 0x000fc400078e0097 */
[--C-:B------:R-:W-:Y:S01]  /*3250*/  IMAD.MOV.U32 R107, RZ, RZ, R151.reuse ;  /* 0x000000ffff6b7224 */ /* 0x100fe200078e0097 */
[----:B------:R-:W-:Y:S01]  /*3260*/  FMNMX.FTZ R8, R51, R8, !PT ;  /* 0x0000000833087209 */ /* 0x000fe20007810000 */
[----:B------:R-:W-:Y:S01]  /*3270*/  MUFU.EX2 R164, R164 ;  /* 0x000000a400a47308 */ /* 0x000fe20000000800 */
[--C-:B------:R-:W-:Y:S02]  /*3280*/  IMAD.MOV.U32 R105, RZ, RZ, R151.reuse ;  /* 0x000000ffff697224 */ /* 0x100fe400078e0097 */
[----:B------:R-:W-:Y:S01]  /*3290*/  FMNMX.FTZ R8, R53, R8, !PT ;  /* 0x0000000835087209 */ /* 0x000fe20007810000 */
[--C-:B------:R-:W-:Y:S02]  /*32a0*/  IMAD.MOV.U32 R103, RZ, RZ, R151.reuse ;  /* 0x000000ffff677224 */ /* 0x100fe400078e0097 */
[--C-:B------:R-:W-:Y:S01]  /*32b0*/  IMAD.MOV.U32 R101, RZ, RZ, R151.reuse ;  /* 0x000000ffff657224 */ /* 0x100fe200078e0097 */
[----:B------:R-:W-:Y:S01]  /*32c0*/  FMNMX.FTZ R8, R55, R8, !PT ;  /* 0x0000000837087209 */ /* 0x000fe20007810000 */
[----:B------:R-:W-:Y:S01]  /*32d0*/  MUFU.EX2 R71, R71 ;  /* 0x0000004700477308 */ /* 0x000fe20000000800 */
[----:B------:R-:W-:-:S02]  /*32e0*/  IMAD.MOV.U32 R97, RZ, RZ, R151 ;  /* 0x000000ffff617224 */ /* 0x000fc400078e0097 */
        /* <DEDUP_REMOVED lines=13> */
[----:B------:R-:W5:Y:S01]  /*33c0*/  SHFL.BFLY PT, R9, R8, 0x2, 0x1f ;  /* 0x0c401f0008097f89 */ /* 0x000f6200000e0000 */
[----:B------:R-:W-:Y:S08]  /*33d0*/  MUFU.EX2 R170, R170 ;  /* 0x000000aa00aa7308 */ /* 0x000ff00000000800 */
[----:B------:R-:W-:Y:S08]  /*33e0*/  MUFU.EX2 R77, R77 ;  /* 0x0000004d004d7308 */ /* 0x000ff00000000800 */
[----:B------:R-:W-:Y:S01]  /*33f0*/  MUFU.EX2 R172, R172 ;  /* 0x000000ac00ac7308 */ /* 0x000fe20000000800 */
[----:B-----5:R-:W-:-:S07]  /*3400*/  FMNMX.FTZ R10, R8, R9, !PT ;  /* 0x00000009080a7209 */ /* 0x020fce0007810000 */
[----:B------:R-:W-:Y:S01]  /*3410*/  MUFU.EX2 R79, R79 ;  /* 0x0000004f004f7308 */ /* 0x000fe20000000800 */
[----:B------:R-:W5:Y:S07]  /*3420*/  SHFL.BFLY PT, R9, R10, 0x1, 0x1f ;  /* 0x0c201f000a097f89 */ /* 0x000f6e00000e0000 */
[----:B------:R-:W-:Y:S08]  /*3430*/  MUFU.EX2 R174, R174 ;  /* 0x000000ae00ae7308 */ /* 0x000ff00000000800 */
[----:B------:R-:W-:Y:S08]  /*3440*/  MUFU.EX2 R81, R81 ;  /* 0x0000005100517308 */ /* 0x000ff00000000800 */
[----:B------:R-:W-:Y:S01]  /*3450*/  MUFU.EX2 R176, R176 ;  /* 0x000000b000b07308 */ /* 0x000fe20000000800 */
[----:B-----5:R-:W-:-:S04]  /*3460*/  FMNMX.FTZ R9, R10, R9, !PT ;  /* 0x000000090a097209 */ /* 0x020fc80007810000 */
[C---:B------:R-:W-:Y:S01]  /*3470*/  FSETP.NEU.FTZ.AND P1, PT, R9.reuse, -INF , PT ;  /* 0xff8000000900780b */ /* 0x040fe20003f3d000 */
[----:B------:R-:W-:Y:S02]  /*3480*/  FMUL.FTZ R8, R9, R6 ;  /* 0x0000000609087220 */ /* 0x000fe40000410000 */
[----:B------:R-:W-:Y:S03]  /*3490*/  MUFU.EX2 R83, R83 ;  /* 0x0000005300537308 */ /* 0x000fe60000000800 */
        /* <DEDUP_REMOVED lines=27> */
[----:B-1----:R-:W-:Y:S01]  /*3650*/  FADD.FTZ R11, R65, R32 ;  /* 0x00000020410b7221 */ /* 0x002fe20000010000 */
[-CC-:B------:R-:W-:Y:S01]  /*3660*/  FFMA.FTZ R49, R49, R6.reuse, -R8.reuse ;  /* 0x0000000631317223 */ /* 0x180fe20000010808 */
[-CC-:B------:R-:W-:Y:S01]  /*3670*/  FFMA.FTZ R51, R51, R6.reuse, -R8.reuse ;  /* 0x0000000633337223 */ /* 0x180fe20000010808 */
[-CC-:B------:R-:W-:Y:S01]  /*3680*/  FFMA.FTZ R53, R53, R6.reuse, -R8.reuse ;  /* 0x0000000635357223 */ /* 0x180fe20000010808 */
[----:B--2---:R-:W-:Y:S01]  /*3690*/  FADD.FTZ R34, R160, R11 ;  /* 0x0000000ba0227221 */ /* 0x004fe20000010000 */
[-CC-:B------:R-:W-:Y:S01]  /*36a0*/  FFMA.FTZ R55, R55, R6.reuse, -R8.reuse ;  /* 0x0000000637377223 */ /* 0x180fe20000010808 */
[-C--:B------:R-:W-:Y:S01]  /*36b0*/  FFMA.FTZ R57, R57, R6.reuse, -R8 ;  /* 0x0000000639397223 */ /* 0x080fe20000010808 */
[----:B------:R-:W1:Y:S01]  /*36c0*/  MUFU.EX2 R5, R5 ;  /* 0x0000000500057308 */ /* 0x000e620000000800 */
[----:B---3--:R-:W-:Y:S01]  /*36d0*/  FADD.FTZ R11, R67, R34 ;  /* 0x00000022430b7221 */ /* 0x008fe20000010000 */
[-CC-:B------:R-:W-:Y:S01]  /*36e0*/  FFMA.FTZ R59, R59, R6.reuse, -R8.reuse ;  /* 0x000000063b3b7223 */ /* 0x180fe20000010808 */
[-CC-:B------:R-:W-:Y:S01]  /*36f0*/  FFMA.FTZ R61, R61, R6.reuse, -R8.reuse ;  /* 0x000000063d3d7223 */ /* 0x180fe20000010808 */
[-CC-:B------:R-:W-:Y:S01]  /*3700*/  FFMA.FTZ R85, R85, R6.reuse, -R8.reuse ;  /* 0x0000000655557223 */ /* 0x180fe20000010808 */
[----:B----4-:R-:W-:Y:S01]  /*3710*/  FADD.FTZ R36, R162, R11 ;  /* 0x0000000ba2247221 */ /* 0x010fe20000010000 */
[-CC-:B------:R-:W-:Y:S01]  /*3720*/  FFMA.FTZ R89, R89, R6.reuse, -R8.reuse ;  /* 0x0000000659597223 */ /* 0x180fe20000010808 */
[-C--:B------:R-:W-:Y:S01]  /*3730*/  FFMA.FTZ R91, R91, R6.reuse, -R8 ;  /* 0x000000065b5b7223 */ /* 0x080fe20000010808 */
[----:B------:R-:W2:Y:S01]  /*3740*/  MUFU.EX2 R13, R13 ;  /* 0x0000000d000d7308 */ /* 0x000ea20000000800 */
[----:B0-----:R-:W-:Y:S01]  /*3750*/  FADD.FTZ R34, R3, R4 ;  /* 0x0000000403227221 */ /* 0x001fe20000010000 */
[-CC-:B------:R-:W-:Y:S01]  /*3760*/  FFMA.FTZ R93, R93, R6.reuse, -R8.reuse ;  /* 0x000000065d5d7223 */ /* 0x180fe20000010808 */
[-CC-:B------:R-:W-:Y:S01]  /*3770*/  FFMA.FTZ R95, R95, R6.reuse, -R8.reuse ;  /* 0x000000065f5f7223 */ /* 0x180fe20000010808 */
[----:B------:R-:W-:Y:S01]  /*3780*/  FFMA.FTZ R87, R87, R6, -R8 ;  /* 0x0000000657577223 */ /* 0x000fe20000010808 */
[----:B------:R-:W-:-:S02]  /*3790*/  F2FP.F16.F32.PACK_AB R157, R4, R3 ;  /* 0x00000003049d723e */ /* 0x000fc400000000ff */
[----:B------:R-:W-:Y:S01]  /*37a0*/  F2FP.F16.F32.PACK_AB R156, R63, R156 ;  /* 0x0000009c3f9c723e */ /* 0x000fe200000000ff */
[----:B------:R0:W3:Y:S01]  /*37b0*/  MUFU.EX2 R12, R15 ;  /* 0x0000000f000c7308 */ /* 0x0000e20000000800 */
[----:B-1----:R-:W-:Y:S01]  /*37c0*/  FADD.FTZ R11, R5, R34 ;  /* 0x00000022050b7221 */ /* 0x002fe20000010000 */
[C---:B------:R-:W-:Y:S02]  /*37d0*/  F2FP.F16.F32.PACK_AB R159, R10.reuse, R5 ;  /* 0x000000050a9f723e */ /* 0x040fe400000000ff */
[----:B------:R-:W-:Y:S02]  /*37e0*/  F2FP.F16.F32.PACK_AB R158, R65, R158 ;  /* 0x0000009e419e723e */ /* 0x000fe400000000ff */
[----:B------:R-:W-:Y:S02]  /*37f0*/  F2FP.F16.F32.PACK_AB R160, R67, R160 ;  /* 0x000000a043a0723e */ /* 0x000fe400000000ff */
[----:B------:R-:W1:Y:S01]  /*3800*/  MUFU.EX2 R21, R21 ;  /* 0x0000001500157308 */ /* 0x000e620000000800 */
[C---:B0-----:R-:W-:Y:S01]  /*3810*/  FADD.FTZ R15, R69.reuse, R36 ;  /* 0x00000024450f7221 */ /* 0x041fe20000010000 */
[----:B------:R-:W-:Y:S01]  /*3820*/  FADD.FTZ R36, R10, R11 ;  /* 0x0000000b0a247221 */ /* 0x000fe20000010000 */
[----:B------:R-:W-:-:S02]  /*3830*/  F2FP.F16.F32.PACK_AB R162, R69, R162 ;  /* 0x000000a245a2723e */ /* 0x000fc400000000ff */
[----:B------:R-:W-:Y:S01]  /*3840*/  FADD.FTZ R38, R164, R15 ;  /* 0x0000000fa4267221 */ /* 0x000fe20000010000 */
[----:B--2---:R-:W-:Y:S01]  /*3850*/  FADD.FTZ R11, R13, R36 ;  /* 0x000000240d0b7221 */ /* 0x004fe20000010000 */
[C---:B------:R-:W-:Y:S01]  /*3860*/  F2FP.F16.F32.PACK_AB R164, R71.reuse, R164 ;  /* 0x000000a447a4723e */ /* 0x040fe200000000ff */
[----:B------:R-:W0:Y:S01]  /*3870*/  MUFU.EX2 R14, R25 ;  /* 0x00000019000e7308 */ /* 0x000e220000000800 */
[----:B------:R-:W-:Y:S01]  /*3880*/  FADD.FTZ R15, R71, R38 ;  /* 0x00000026470f7221 */ /* 0x000fe20000010000 */
[C---:B---3--:R-:W-:Y:S01]  /*3890*/  FADD.FTZ R36, R12.reuse, R11 ;  /* 0x0000000b0c247221 */ /* 0x048fe20000010000 */
[----:B------:R-:W-:Y:S02]  /*38a0*/  F2FP.F16.F32.PACK_AB R161, R12, R13 ;  /* 0x0000000d0ca1723e */ /* 0x000fe400000000ff */
[----:B------:R-:W-:Y:S01]  /*38b0*/  FADD.FTZ R38, R166, R15 ;  /* 0x0000000fa6267221 */ /* 0x000fe20000010000 */
[C---:B------:R-:W-:Y:S02]  /*38c0*/  F2FP.F16.F32.PACK_AB R166, R73.reuse, R166 ;  /* 0x000000a649a6723e */ /* 0x040fe400000000ff */
[----:B------:R-:W2:Y:S01]  /*38d0*/  MUFU.EX2 R27, R27 ;  /* 0x0000001b001b7308 */ /* 0x000ea20000000800 */
[----:B------:R-:W-:Y:S01]  /*38e0*/  FADD.FTZ R15, R73, R38 ;  /* 0x00000026490f7221 */ /* 0x000fe20000010000 */
[----:B-1----:R-:W-:-:S03]  /*38f0*/  FADD.FTZ R11, R21, R36 ;  /* 0x00000024150b7221 */ /* 0x002fc60000010000 */
[----:B------:R-:W-:Y:S01]  /*3900*/  FADD.FTZ R40, R168, R15 ;  /* 0x0000000fa8287221 */ /* 0x000fe20000010000 */
[C---:B------:R-:W-:Y:S02]  /*3910*/  F2FP.F16.F32.PACK_AB R168, R75.reuse, R168 ;  /* 0x000000a84ba8723e */ /* 0x040fe400000000ff */
[----:B------:R-:W1:Y:S01]  /*3920*/  MUFU.EX2 R24, R29 ;  /* 0x0000001d00187308 */ /* 0x000e620000000800 */
[C---:B0-----:R-:W-:Y:S01]  /*3930*/  FADD.FTZ R38, R14.reuse, R11 ;  /* 0x0000000b0e267221 */ /* 0x041fe20000010000 */
[----:B------:R-:W-:Y:S01]  /*3940*/  FADD.FTZ R15, R75, R40 ;  /* 0x000000284b0f7221 */ /* 0x000fe20000010000 */
[----:B------:R-:W-:-:S05]  /*3950*/  F2FP.F16.F32.PACK_AB R163, R14, R21 ;  /* 0x000000150ea3723e */ /* 0x000fca00000000ff */
        /* <DEDUP_REMOVED lines=17> */
[----:B--2---:R-:W-:Y:S01]  /*3a70*/  FADD.FTZ R0, R26, R11 ;  /* 0x0000000b1a007221 */ /* 0x004fe20000010000 */
[----:B------:R-:W-:Y:S01]  /*3a80*/  FADD.FTZ R40, R176, R15 ;  /* 0x0000000fb0287221 */ /* 0x000fe20000010000 */
[C---:B------:R-:W-:Y:S02]  /*3a90*/  F2FP.F16.F32.PACK_AB R176, R83.reuse, R176 ;  /* 0x000000b053b0723e */ /* 0x040fe400000000ff */
[----:B------:R-:W-:Y:S01]  /*3aa0*/  F2FP.F16.F32.PACK_AB R167, R26, R31 ;  /* 0x0000001f1aa7723e */ /* 0x000fe200000000ff */
[----:B------:R-:W-:Y:S02]  /*3ab0*/  FADD.FTZ R15, R83, R40 ;  /* 0x00000028530f7221 */ /* 0x000fe40000010000 */
[----:B------:R-:W2:Y:S01]  /*3ac0*/  MUFU.EX2 R39, R39 ;  /* 0x0000002700277308 */ /* 0x000ea20000000800 */
[----:B-1----:R-:W-:Y:S01]  /*3ad0*/  FADD.FTZ R11, R35, R0 ;  /* 0x00000000230b7221 */ /* 0x002fe20000010000 */
[----:B------:R-:W-:-:S06]  /*3ae0*/  FADD.FTZ R40, R178, R15 ;  /* 0x0000000fb2287221 */ /* 0x000fcc0000010000 */
        /* <DEDUP_REMOVED lines=8> */
[----:B------:R-:W1:Y:S01]  /*3b70*/  MUFU.EX2 R131, R131 ;  /* 0x0000008300837308 */ /* 0x000e620000000800 */
[----:B0-----:R-:W-:-:S07]  /*3b80*/  FADD.FTZ R11, R43, R0 ;  /* 0x000000002b0b7221 */ /* 0x001fce0000010000 */
[----:B------:R-:W0:Y:S01]  /*3b90*/  MUFU.EX2 R47, R47 ;  /* 0x0000002f002f7308 */ /* 0x000e220000000800 */
[C---:B--2---:R-:W-:Y:S01]  /*3ba0*/  FADD.FTZ R0, R32.reuse, R11 ;  /* 0x0000000b20007221 */ /* 0x044fe20000010000 */
[----:B------:R-:W-:-:S06]  /*3bb0*/  F2FP.F16.F32.PACK_AB R173, R32, R43 ;  /* 0x0000002b20ad723e */ /* 0x000fcc00000000ff */
[----:B------:R-:W2:Y:S01]  /*3bc0*/  MUFU.EX2 R133, R133 ;  /* 0x0000008500857308 */ /* 0x000ea20000000800 */
[C---:B-1----:R-:W-:Y:S01]  /*3bd0*/  FADD.FTZ R40, R131.reuse, R40 ;  /* 0x0000002883287221 */ /* 0x042fe20000010000 */
[----:B------:R-:W-:Y:S01]  /*3be0*/  F2FP.F16.F32.PACK_AB R178, R131, R178 ;  /* 0x000000b283b2723e */ /* 0x000fe200000000ff */
[----:B------:R-:W-:-:S05]  /*3bf0*/  IMAD.MOV.U32 R131, RZ, RZ, R151 ;  /* 0x000000ffff837224 */ /* 0x000fca00078e0097 */
[----:B------:R-:W1:Y:S01]  /*3c00*/  MUFU.EX2 R34, R49 ;  /* 0x0000003100227308 */ /* 0x000e620000000800 */
[----:B0-----:R-:W-:-:S07]  /*3c10*/  FADD.FTZ R11, R47, R0 ;  /* 0x000000002f0b7221 */ /* 0x001fce0000010000 */
[----:B------:R0:W3:Y:S01]  /*3c20*/  MUFU.EX2 R180, R135 ;  /* 0x0000008700b47308 */ /* 0x0000e20000000800 */
[----:B--2---:R-:W-:-:S07]  /*3c30*/  FADD.FTZ R15, R133, R40 ;  /* 0x00000028850f7221 */ /* 0x004fce0000010000 */
[----:B------:R-:W2:Y:S01]  /*3c40*/  MUFU.EX2 R51, R51 ;  /* 0x0000003300337308 */ /* 0x000ea20000000800 */
[C---:B-1----:R-:W-:Y:S01]  /*3c50*/  FADD.FTZ R0, R34.reuse, R11 ;  /* 0x0000000b22007221 */ /* 0x042fe20000010000 */
[----:B------:R-:W-:Y:S01]  /*3c60*/  F2FP.F16.F32.PACK_AB R175, R34, R47 ;  /* 0x0000002f22af723e */ /* 0x000fe200000000ff */
[----:B0-----:R-:W-:-:S05]  /*3c70*/  IMAD.MOV.U32 R135, RZ, RZ, R151 ;  /* 0x000000ffff877224 */ /* 0x001fca00078e0097 */
[----:B------:R-:W0:Y:S01]  /*3c80*/  MUFU.EX2 R137, R137 ;  /* 0x0000008900897308 */ /* 0x000e220000000800 */
[C---:B---3--:R-:W-:Y:S01]  /*3c90*/  FADD.FTZ R42, R180.reuse, R15 ;  /* 0x0000000fb42a7221 */ /* 0x048fe20000010000 */
[----:B------:R-:W-:Y:S01]  /*3ca0*/  F2FP.F16.F32.PACK_AB R180, R180, R133 ;  /* 0x00000085b4b4723e */ /* 0x000fe200000000ff */
[----:B------:R-:W-:-:S05]  /*3cb0*/  IMAD.MOV.U32 R133, RZ, RZ, R151 ;  /* 0x000000ffff857224 */ /* 0x000fca00078e0097 */
[----:B------:R-:W1:Y:S01]  /*3cc0*/  MUFU.EX2 R36, R53 ;  /* 0x0000003500247308 */ /* 0x000e620000000800 */
[----:B--2---:R-:W-:-:S07]  /*3cd0*/  FADD.FTZ R11, R51, R0 ;  /* 0x00000000330b7221 */ /* 0x004fce0000010000 */
[----:B------:R2:W3:Y:S01]  /*3ce0*/  MUFU.EX2 R182, R139 ;  /* 0x0000008b00b67308 */ /* 0x0004e20000000800 */
[----:B0-----:R-:W-:-:S07]  /*3cf0*/  FADD.FTZ R15, R137, R42 ;  /* 0x0000002a890f7221 */ /* 0x001fce0000010000 */
[----:B------:R-:W0:Y:S01]  /*3d00*/  MUFU.EX2 R55, R55 ;  /* 0x0000003700377308 */ /* 0x000e220000000800 */
[C---:B-1----:R-:W-:Y:S01]  /*3d10*/  FADD.FTZ R0, R36.reuse, R11 ;  /* 0x0000000b24007221 */ /* 0x042fe20000010000 */
[----:B------:R-:W-:Y:S02]  /*3d20*/  F2FP.F16.F32.PACK_AB R177, R36, R51 ;  /* 0x0000003324b1723e */ /* 0x000fe400000000ff */
[----:B--2---:R-:W-:-:S04]  /*3d30*/  MOV R139, R151 ;  /* 0x00000097008b7202 */ /* 0x004fc80000000f00 */
        /* <DEDUP_REMOVED lines=10> */
[----:B------:R-:W-:Y:S01]  /*3de0*/  F2FP.F16.F32.PACK_AB R179, R38, R55 ;  /* 0x0000003726b3723e */ /* 0x000fe200000000ff */
[----:B0-----:R-:W-:-:S05]  /*3df0*/  IMAD.MOV.U32 R143, RZ, RZ, R151 ;  /* 0x000000ffff8f7224 */ /* 0x001fca00078e0097 */
        /* <DEDUP_REMOVED lines=13> */
[----:B0-----:R-:W-:-:S06]  /*3ed0*/  MOV R89, R151 ;  /* 0x0000009700597202 */ /* 0x001fcc0000000f00 */
[----:B------:R0:W1:Y:S01]  /*3ee0*/  MUFU.EX2 R42, R93 ;  /* 0x0000005d002a7308 */ /* 0x0000620000000800 */
[C---:B---3--:R-:W-:Y:S01]  /*3ef0*/  FADD.FTZ R10, R40.reuse, R3 ;  /* 0x00000003280a7221 */ /* 0x048fe20000010000 */
[----:B------:R-:W-:-:S06]  /*3f00*/  F2FP.F16.F32.PACK_AB R183, R40, R85 ;  /* 0x0000005528b7723e */ /* 0x000fcc00000000ff */
[----:B------:R-:W3:Y:S01]  /*3f10*/  MUFU.EX2 R95, R95 ;  /* 0x0000005f005f7308 */ /* 0x000ee20000000800 */
[----:B--2---:R-:W-:Y:S01]  /*3f20*/  FADD.FTZ R3, R91, R10 ;  /* 0x0000000a5b037221 */ /* 0x004fe20000010000 */
[----:B0-----:R-:W-:-:S06]  /*3f30*/  IMAD.MOV.U32 R93, RZ, RZ, R151 ;  /* 0x000000ffff5d7224 */ /* 0x001fcc00078e0097 */
[----:B------:R-:W0:Y:S01]  /*3f40*/  MUFU.EX2 R20, R20 ;  /* 0x0000001400147308 */ /* 0x000e220000000800 */
[C---:B-1----:R-:W-:Y:S01]  /*3f50*/  FADD.FTZ R10, R42.reuse, R3 ;  /* 0x000000032a0a7221 */ /* 0x042fe20000010000 */
[----:B------:R-:W-:Y:S01]  /*3f60*/  F2FP.F16.F32.PACK_AB R185, R42, R91 ;  /* 0x0000005b2ab9723e */ /* 0x000fe200000000ff */
[----:B------:R-:W-:-:S05]  /*3f70*/  IMAD.MOV.U32 R91, RZ, RZ, R151 ;  /* 0x000000ffff5b7224 */ /* 0x000fca00078e0097 */
[----:B------:R-:W1:Y:S01]  /*3f80*/  MUFU.EX2 R4, R87 ;  /* 0x0000005700047308 */ /* 0x000e620000000800 */
[----:B---3--:R-:W-:Y:S01]  /*3f90*/  FADD.FTZ R3, R95, R10 ;  /* 0x0000000a5f037221 */ /* 0x008fe20000010000 */
[C---:B0-----:R-:W-:Y:S01]  /*3fa0*/  F2FP.F16.F32.PACK_AB R186, R20.reuse, R145 ;  /* 0x0000009114ba723e */ /* 0x041fe200000000ff */
[----:B------:R-:W-:Y:S01]  /*3fb0*/  FADD.FTZ R0, R20, R15 ;  /* 0x0000000f14007221 */ /* 0x000fe20000010000 */
[----:B------:R-:W-:Y:S01]  /*3fc0*/  IMAD.MOV.U32 R145, RZ, RZ, R151 ;  /* 0x000000ffff917224 */ /* 0x000fe200078e0097 */
[C---:B-1----:R-:W-:Y:S01]  /*3fd0*/  F2FP.F16.F32.PACK_AB R187, R4.reuse, R95 ;  /* 0x0000005f04bb723e */ /* 0x042fe200000000ff */
[----:B------:R-:W-:Y:S01]  /*3fe0*/  FADD.FTZ R3, R4, R3 ;  /* 0x0000000304037221 */ /* 0x000fe20000010000 */
[----:B------:R-:W-:Y:S01]  /*3ff0*/  IMAD.MOV.U32 R95, RZ, RZ, R151 ;  /* 0x000000ffff5f7224 */ /* 0x000fe200078e0097 */
[----:B------:R-:W-:Y:S06]  /*4000*/  @!P1 BRA `(.L_x_6741) ;  /* 0x0000002800bc9947 */ /* 0x000fec0003800000 */
[----:B------:R-:W-:Y:S01]  /*4010*/  IMAD.MOV.U32 R5, RZ, RZ, R9 ;  /* 0x000000ffff057224 */ /* 0x000fe200078e0009 */
[----:B------:R-:W-:Y:S01]  /*4020*/  CS2R R150, SRZ ;  /* 0x0000000000967805 */ /* 0x000fe2000001ff00 */
        /* <DEDUP_REMOVED lines=33> */
[----:B------:R-:W-:Y:S02]  /*4240*/  UMOV UR52, UR43 ;  /* 0x0000002b00347c82 */ /* 0x000fe40008000000 */
[----:B------:R-:W-:Y:S01]  /*4250*/  UMOV UR47, UR42 ;  /* 0x0000002a002f7c82 */ /* 0x000fe20008000000 */
[----:B------:R-:W-:-:S08]  /*4260*/  ULDC UR46, c[0x0][0x9d8] ;  /* 0x00027600002e7ab9 */ /* 0x000fd00000000800 */
.L_x_6752:
[----:B------:R-:W-:Y:S01]  /*4270*/  ISETP.NE.AND P2, PT, RZ, UR41, PT ;  /* 0x00000029ff007c0c */ /* 0x000fe2000bf45270 */
[----:B------:R-:W-:-:S04]  /*4280*/  UISETP.NE.AND UP0, UPT, UR47, 0x1, UPT ;  /* 0x000000012f00788c */ /* 0x000fc8000bf05270 */
[----:B------:R-:W-:-:S04]  /*4290*/  USEL UR43, URZ, 0x1, UP0 ;  /* 0x000000013f2b7887 */ /* 0x000fc80008000000 */
[----:B------:R-:W-:-:S04]  /*42a0*/  ULOP3.LUT UR43, UR52, UR43, URZ, 0x3c, !UPT ;  /* 0x0000002b342b7292 */ /* 0x000fc8000f8e3c3f */
[----:B------:R-:W-:Y:S08]  /*42b0*/  @P2 BRA `(.L_x_6742) ;  /* 0x0000000000442947 */ /* 0x000ff00003800000 */
[----:B------:R-:W-:Y:S05]  /*42c0*/  @!P0 BRA `(.L_x_6743) ;  /* 0x0000000000048947 */ /* 0x000fea0003800000 */
[----:B------:R-:W-:Y:S01]  /*42d0*/  BPT.TRAP 0x1 ;  /* 0x000000040000795c */ /* 0x000fe20000300000 */
.L_x_6743:
[----:B------:R-:W0:Y:S01]  /*42e0*/  S2UR UR10, SR_CgaCtaId ;  /* 0x00000000000a79c3 */ /* 0x000e220000008800 */
[----:B------:R-:W-:Y:S01]  /*42f0*/  UIADD3 UR6, UR47, 0x1, URZ ;  /* 0x000000012f067890 */ /* 0x000fe2000fffe03f */
[----:B------:R-:W-:Y:S01]  /*4300*/  IMAD.U32 R6, RZ, RZ, UR43 ;  /* 0x0000002bff067e24 */ /* 0x000fe2000f8e00ff */
[----:B------:R-:W-:Y:S02]  /*4310*/  UMOV UR7, 0x400 ;  /* 0x0000040000077882 */ /* 0x000fe40000000000 */
[----:B------:R-:W-:Y:S02]  /*4320*/  UISETP.NE.AND UP0, UPT, UR6, 0x2, UPT ;  /* 0x000000020600788c */ /* 0x000fe4000bf05270 */
[----:B------:R-:W-:Y:S02]  /*4330*/  SHF.L.U32 R6, R6, 0x1f, RZ ;  /* 0x0000001f06067819 */ /* 0x000fe400000006ff */
[----:B------:R-:W-:Y:S02]  /*4340*/  USEL UR6, UR6, URZ, UP0 ;  /* 0x0000003f06067287 */ /* 0x000fe40008000000 */
[----:B0-----:R-:W-:-:S04]  /*4350*/  ULEA UR7, UR10, UR7, 0x18 ;  /* 0x000000070a077291 */ /* 0x001fc8000f8ec03f */
[----:B------:R-:W-:-:S09]  /*4360*/  ULEA UR6, UR6, UR7, 0x3 ;  /* 0x0000000706067291 */ /* 0x000fd2000f8e183f */
[----:B------:R0:W1:Y:S01]  /*4370*/  SYNCS.PHASECHK.TRANS64.TRYWAIT P1, [UR6+0x28830], R6 ;  /* 0x02883006ff0075a7 */ /* 0x0000620008020146 */
[----:B------:R-:W-:Y:S05]  /*4380*/  @!P0 BRA `(.L_x_6744) ;  /* 0x0000000000048947 */ /* 0x000fea0003800000 */
[----:B------:R-:W-:Y:S01]  /*4390*/  BPT.TRAP 0x1 ;  /* 0x000000040000795c */ /* 0x000fe20000300000 */
.L_x_6744:
[----:B-1----:R-:W-:Y:S05]  /*43a0*/  @P1 BRA `(.L_x_6742) ;  /* 0x0000000000081947 */ /* 0x002fea0003800000 */
[----:B------:R-:W1:Y:S02]  /*43b0*/  SYNCS.PHASECHK.TRANS64.TRYWAIT P1, [UR6+0x28830], R6 ;  /* 0x02883006ff0075a7 */ /* 0x000e640008020146 */
[----:B-1----:R-:W-:Y:S05]  /*43c0*/  @!P1 BRA `(.L_x_6745) ;  /* 0x000000a400f49947 */ /* 0x002fea0003800000 */
.L_x_6742:
[----:B01----:R-:W-:Y:S01]  /*43d0*/  IADD3 R6, R2, 0x8, RZ ;  /* 0x0000000802067810 */ /* 0x003fe20007ffe0ff */
        /* <DEDUP_REMOVED lines=47> */
.L_x_6747:
        /* <DEDUP_REMOVED lines=9> */
.L_x_6748:
[----:B-1----:R-:W-:Y:S05]  /*4760*/  @P1 BRA `(.L_x_6746) ;  /* 0x0000000000081947 */ /* 0x002fea0003800000 */
[----:B------:R-:W1:Y:S02]  /*4770*/  SYNCS.PHASECHK.TRANS64.TRYWAIT P1, [UR6+0x28850], R6 ;  /* 0x02885006ff0075a7 */ /* 0x000e640008020146 */
[----:B-1----:R-:W-:Y:S05]  /*4780*/  @!P1 BRA `(.L_x_6749) ;  /* 0x000000a4001c9947 */ /* 0x002fea0003800000 */
.L_x_6746:
[----:B------:R-:W2:Y:S01]  /*4790*/  S2UR UR10, SR_CgaCtaId ;  /* 0x00000000000a79c3 */ /* 0x000ea20000008800 */
[----:B------:R-:W-:Y:S01]  /*47a0*/  UMOV UR11, 0x400 ;  /* 0x00000400000b7882 */ /* 0x000fe20000000000 */
[----:B------:R-:W-:Y:S01]  /*47b0*/  WARPGROUP.ARRIVE ;  /* 0x00000000000079c5 */ /* 0x000fe20000000000 */
[----:B------:R-:W-:Y:S01]  /*47c0*/  UMOV UR7, 0x40000040 ;  /* 0x4000004000077882 */ /* 0x000fe20000000000 */
[----:B01----:R-:W-:Y:S01]  /*47d0*/  IADD3 R6, -R2, 0xb, RZ ;  /* 0x0000000b02067810 */ /* 0x003fe20007ffe1ff */
[----:B--2---:R-:W-:-:S04]  /*47e0*/  ULEA UR11, UR10, UR11, 0x18 ;  /* 0x0000000b0a0b7291 */ /* 0x004fc8000f8ec03f */
[----:B------:R-:W-:-:S04]  /*47f0*/  UIADD3 UR6, UR11, 0x400, URZ ;  /* 0x000004000b067890 */ /* 0x000fc8000fffe03f */
        /* <DEDUP_REMOVED lines=45> */
.L_x_6750:
        /* <DEDUP_REMOVED lines=315> */
[-CC-:B------:R-:W-:Y:S01]  /*5e80*/  FFMA.FTZ R38, R61, R6.reuse, -R10.reuse ;  /* 0x000000063d267223 */ /* 0x180fe2000001080a */
[----:B------:R-:W-:-:S05]  /*5e90*/  FFMA.FTZ R10, R85, R6, -R10 ;  /* 0x00000006550a7223 */ /* 0x000fca000001080a */
        /* <DEDUP_REMOVED lines=90> */
.L_x_6751:
        /* <DEDUP_REMOVED lines=108> */
.L_x_6741:
[----:B------:R-:W-:Y:S06]  /*6b00*/  BAR.ARV 0x8, 0x180 ;  /* 0x0206000000007b1d */ /* 0x000fec0000002000 */
[----:B------:R-:W-:Y:S05]  /*6b10*/  @!P0 BRA `(.L_x_6753) ;  /* 0x0000000000048947 */ /* 0x000fea0003800000 */
[----:B------:R-:W-:Y:S01]  /*6b20*/  BPT.TRAP 0x1 ;  /* 0x000000040000795c */ /* 0x000fe20000300000 */
.L_x_6753:
        /* <DEDUP_REMOVED lines=9> */
.L_x_6754:
[----:B-1----:R-:W-:Y:S05]  /*6bc0*/  @P1 BRA `(.L_x_6755) ;  /* 0x0000000000081947 */ /* 0x002fea0003800000 */
[----:B------:R-:W1:Y:S02]  /*6bd0*/  SYNCS.PHASECHK.TRANS64.TRYWAIT P1, [UR5+0x28850], R4 ;  /* 0x02885004ff0075a7 */ /* 0x000e640008020145 */
[----:B-1----:R-:W-:Y:S05]  /*6be0*/  @!P1 BRA `(.L_x_6756) ;  /* 0x00000080001c9947 */ /* 0x002fea0003800000 */
.L_x_6755:
        /* <DEDUP_REMOVED lines=9> */
[----:B------:R-:W-:-:S04]  /*6c80*/  ULEA UR4, UR42, UR4, 0xb ;  /* 0x000000042a047291 */ /* 0x000fc8000f8e583f */
[----:B------:R-:W-:-:S03]  /*6c90*/  UIADD3 UR6, UR4, 0x80, URZ ;  /* 0x0000008004067890 */ /* 0x000fc6000fffe03f */
[----:B------:R-:W-:Y:S02]  /*6ca0*/  UMOV UR10, UR4 ;  /* 0x00000004000a7c82 */ /* 0x000fe40008000000 */
[----:B------:R-:W-:Y:S01]  /*6cb0*/  HGMMA.64x128x16.F32 R88, R156, gdesc[UR8].tnspB, R88, gsb0 ;  /* 0x41e000089c587df0 */ /* 0x000fe20008000858 */
[----:B------:R-:W-:Y:S01]  /*6cc0*/  UMOV UR11, 0x40000040 ;  /* 0x40000040000b7882 */ /* 0x000fe20000000000 */
[----:B------:R-:W-:Y:S01]  /*6cd0*/  UMOV UR10, UR6 ;  /* 0x00000006000a7c82 */ /* 0x000fe20008000000 */
[----:B------:R-:W-:Y:S01]  /*6ce0*/  UIADD3 UR6, UR4, 0x100, URZ ;  /* 0x0000010004067890 */ /* 0x000fe2000fffe03f */
[----:B-1----:R-:W-:Y:S01]  /*6cf0*/  FADD.FTZ R5, R5, R0 ;  /* 0x0000000005057221 */ /* 0x002fe20000010000 */
        /* <DEDUP_REMOVED lines=23> */
[----:B------:R-:W-:Y:S01]  /*6e70*/  UMOV UR10, UR6 ;  /* 0x00000006000a7c82 */ /* 0x000fe20008000000 */
[----:B------:R-:W-:Y:S01]  /*6e80*/  UMOV UR11, 0x40000040 ;  /* 0x40000040000b7882 */ /* 0x000fe20000000000 */
[----:B------:R-:W-:Y:S01]  /*6e90*/  UIADD3 UR6, UR4, 0x180, URZ ;  /* 0x0000018004067890 */ /* 0x000fe2000fffe03f */
        /* <DEDUP_REMOVED lines=17> */
[----:B------:R-:W-:Y:S02]  /*6fb0*/  UIADD3 UR6, UR4, 0x300, URZ ;  /* 0x0000030004067890 */ /* 0x000fe4000fffe03f */
        /* <DEDUP_REMOVED lines=17> */
.L_x_6757:
        /* <DEDUP_REMOVED lines=36> */
[----:B------:R-:W-:Y:S01]  /*7310*/  USEL UR4, URZ, 0x1, UP0 ;  /* 0x000000013f047887 */ /* 0x000fe20008000000 */
        /* <DEDUP_REMOVED lines=32> */
[-C--:B------:R-:W-:Y:S01]  /*7520*/  FMUL.FTZ R32, R150, R11.reuse ;  /* 0x0000000b96207220 */ /* 0x080fe20000410000 */
[----:B------:R-:W-:Y:S01]  /*7530*/  FMUL.FTZ R151, R151, R11 ;  /* 0x0000000b97977220 */ /* 0x000fe20000410000 */
[----:B------:R-:W-:-:S02]  /*7540*/  UIADD3 UR44, UR44, 0x1, URZ ;  /* 0x000000012c2c7890 */ /* 0x000fc4000fffe03f */
[----:B------:R-:W-:Y:S02]  /*7550*/  USEL UR42, UR42, URZ, UP0 ;  /* 0x0000003f2a2a7287 */ /* 0x000fe40008000000 */
[----:B------:R-:W-:-:S12]  /*7560*/  ULOP3.LUT UR43, UR43, UR4, URZ, 0x3c, !UPT ;  /* 0x000000042b2b7292 */ /* 0x000fd8000f8e3c3f */
.L_x_6733:
        /* <DEDUP_REMOVED lines=19> */
[----:B------:R-:W-:Y:S01]  /*76a0*/  ULDC.64 UR8, c[0x0][0xc00] ;  /* 0x0003000000087ab9 */ /* 0x000fe20000000a00 */
[----:B------:R-:W-:Y:S01]  /*76b0*/  F2FP.F16.F32.PACK_AB R151, R151, R32 ;  /* 0x000000209797723e */ /* 0x000fe200000000ff */
[----:B------:R-:W-:Y:S01]  /*76c0*/  UIMAD.WIDE UR8, UR37, 0x4, UR8 ;  /* 0x00000004250878a5 */ /* 0x000fe2000f8e0208 */
[----:B------:R-:W-:-:S02]  /*76d0*/  MOV R20, R28 ;  /* 0x0000001c00147202 */ /* 0x000fc40000000f00 */
[----:B0-----:R-:W-:-:S03]  /*76e0*/  MOV R21, R5 ;  /* 0x0000000500157202 */ /* 0x001fc60000000f00 */
[----:B------:R-:W-:-:S03]  /*76f0*/  IMAD.WIDE R4, R155, 0x2, R20 ;  /* 0x000000029b047825 */ /* 0x000fc600078e0214 */
[C---:B------:R-:W-:Y:S02]  /*7700*/  IADD3 R91, P5, R4.reuse, 0x40, RZ ;  /* 0x00000040045b7810 */ /* 0x040fe40007fbe0ff */
[C---:B------:R-:W-:Y:S02]  /*7710*/  LOP3.LUT R9, R4.reuse, 0x380, RZ, 0xc0, !PT ;  /* 0x0000038004097812 */ /* 0x040fe400078ec0ff */
[----:B------:R-:W-:Y:S02]  /*7720*/  LOP3.LUT R14, R91, 0x380, RZ, 0xc0, !PT ;  /* 0x000003805b0e7812 */ /* 0x000fe400078ec0ff */
[C---:B------:R-:W-:Y:S02]  /*7730*/  IADD3 R95, P4, R4.reuse, 0x60, RZ ;  /* 0x00000060045f7810 */ /* 0x040fe40007f9e0ff */
[----:B------:R-:W-:Y:S02]  /*7740*/  SHF.R.U64 R9, R9, 0x3, RZ ;  /* 0x0000000309097819 */ /* 0x000fe400000012ff */
[C---:B------:R-:W-:Y:S01]  /*7750*/  IADD3 R49, P6, R4.reuse, 0x20, RZ ;  /* 0x0000002004317810 */ /* 0x040fe20007fde0ff */
[----:B------:R-:W-:Y:S01]  /*7760*/  IMAD.X R15, RZ, RZ, R5, P4 ;  /* 0x000000ffff0f7224 */ /* 0x000fe200020e0605 */
[----:B------:R-:W-:-:S02]  /*7770*/  IADD3 R97, P3, R4, 0x4000, RZ ;  /* 0x0000400004617810 */ /* 0x000fc40007f7e0ff */
[C---:B------:R-:W-:Y:S01]  /*7780*/  IADD3 R99, P2, R4.reuse, 0x4020, RZ ;  /* 0x0000402004637810 */ /* 0x040fe20007f5e0ff */
[--C-:B------:R-:W-:Y:S01]  /*7790*/  IMAD.X R31, RZ, RZ, R5.reuse, P6 ;  /* 0x000000ffff1f7224 */ /* 0x100fe200030e0605 */
[C---:B------:R-:W-:Y:S01]  /*77a0*/  IADD3 R101, P1, R4.reuse, 0x4040, RZ ;  /* 0x0000404004657810 */ /* 0x040fe20007f3e0ff */
[--C-:B------:R-:W-:Y:S01]  /*77b0*/  IMAD.X R13, RZ, RZ, R5.reuse, P3 ;  /* 0x000000ffff0d7224 */ /* 0x100fe200018e0605 */
[----:B------:R-:W-:Y:S01]  /*77c0*/  IADD3 R103, P0, R4, 0x4060, RZ ;  /* 0x0000406004677810 */ /* 0x000fe20007f1e0ff */
[--C-:B------:R-:W-:Y:S01]  /*77d0*/  IMAD.X R11, RZ, RZ, R5.reuse, P2 ;  /* 0x000000ffff0b7224 */ /* 0x100fe200010e0605 */
[----:B------:R-:W-:Y:S02]  /*77e0*/  SHF.R.U64 R14, R14, 0x3, RZ ;  /* 0x000000030e0e7819 */ /* 0x000fe400000012ff */
[----:B------:R-:W-:Y:S01]  /*77f0*/  LOP3.LUT R4, R9, R4, RZ, 0x3c, !PT ;  /* 0x0000000409047212 */ /* 0x000fe200078e3cff */
[----:B------:R-:W-:Y:S01]  /*7800*/  IMAD.X R9, RZ, RZ, R5, P1 ;  /* 0x000000ffff097224 */ /* 0x000fe200008e0605 */
[----:B------:R-:W-:-:S02]  /*7810*/  LOP3.LUT R48, R95, 0x380, RZ, 0xc0, !PT ;  /* 0x000003805f307812 */ /* 0x000fc400078ec0ff */
[----:B------:R-:W-:Y:S02]  /*7820*/  LOP3.LUT R26, R14, R91, RZ, 0x3c, !PT ;  /* 0x0000005b0e1a7212 */ /* 0x000fe400078e3cff */
[-C--:B------:R-:W-:Y:S02]  /*7830*/  IADD3.X R27, RZ, R5.reuse, RZ, P5, !PT ;  /* 0x00000005ff1b7210 */ /* 0x080fe40002ffe4ff */
[-C--:B------:R-:W-:Y:S02]  /*7840*/  IADD3.X R25, RZ, R5.reuse, RZ, P0, !PT ;  /* 0x00000005ff197210 */ /* 0x080fe400007fe4ff */
[----:B------:R-:W-:Y:S02]  /*7850*/  SHF.R.U64 R48, R48, 0x3, RZ ;  /* 0x0000000330307819 */ /* 0x000fe400000012ff */
[----:B------:R-:W-:Y:S02]  /*7860*/  MOV R91, R4 ;  /* 0x00000004005b7202 */ /* 0x000fe40000000f00 */
[----:B------:R-:W-:-:S02]  /*7870*/  LOP3.LUT R12, R49, 0x380, RZ, 0xc0, !PT ;  /* 0x00000380310c7812 */ /* 0x000fc400078ec0ff */
[----:B------:R-:W-:Y:S02]  /*7880*/  F2FP.F16.F32.PACK_AB R4, R24, R157 ;  /* 0x0000009d1804723e */ /* 0x000fe400000000ff */
[----:B------:R-:W-:Y:S01]  /*7890*/  F2FP.F16.F32.PACK_AB R5, R10, R93 ;  /* 0x0000005d0a05723e */ /* 0x000fe200000000ff */
[----:B------:R-:W-:Y:S01]  /*78a0*/  BAR.SYNC.DEFER_BLOCKING 0x1, 0x100 ;  /* 0x0044000000007b1d */ /* 0x000fe20000010000 */
[----:B------:R-:W-:Y:S02]  /*78b0*/  LOP3.LUT R10, R99, 0x380, RZ, 0xc0, !PT ;  /* 0x00000380630a7812 */ /* 0x000fe400078ec0ff */
[----:B------:R-:W-:Y:S02]  /*78c0*/  LOP3.LUT R24, R101, 0x380, RZ, 0xc0, !PT ;  /* 0x0000038065187812 */ /* 0x000fe400078ec0ff */
[----:B------:R-:W-:Y:S02]  /*78d0*/  LOP3.LUT R14, R48, R95, RZ, 0x3c, !PT ;  /* 0x0000005f300e7212 */ /* 0x000fe400078e3cff */
[----:B------:R-:W-:-:S02]  /*78e0*/  LOP3.LUT R50, R97, 0x380, RZ, 0xc0, !PT ;  /* 0x0000038061327812 */ /* 0x000fc400078ec0ff */
[----:B------:R-:W-:Y:S02]  /*78f0*/  SHF.R.U64 R12, R12, 0x3, RZ ;  /* 0x000000030c0c7819 */ /* 0x000fe400000012ff */
[----:B------:R-:W-:Y:S02]  /*7900*/  LOP3.LUT R48, R103, 0x380, RZ, 0xc0, !PT ;  /* 0x0000038067307812 */ /* 0x000fe400078ec0ff */
[----:B------:R-:W-:Y:S02]  /*7910*/  SHF.R.U64 R10, R10, 0x3, RZ ;  /* 0x000000030a0a7819 */ /* 0x000fe400000012ff */
[----:B------:R-:W-:Y:S02]  /*7920*/  SHF.R.U64 R24, R24, 0x3, RZ ;  /* 0x0000000318187819 */ /* 0x000fe400000012ff */
[----:B------:R-:W-:Y:S02]  /*7930*/  SHF.R.U64 R50, R50, 0x3, RZ ;  /* 0x0000000332327819 */ /* 0x000fe400000012ff */
[----:B------:R-:W-:-:S02]  /*7940*/  LOP3.LUT R30, R12, R49, RZ, 0x3c, !PT ;  /* 0x000000310c1e7212 */ /* 0x000fc400078e3cff */
[----:B------:R-:W-:Y:S02]  /*7950*/  SHF.R.U64 R48, R48, 0x3, RZ ;  /* 0x0000000330307819 */ /* 0x000fe400000012ff */
        /* <DEDUP_REMOVED lines=8> */
[----:B------:R-:W-:Y:S02]  /*79e0*/  F2FP.F16.F32.PACK_AB R8, R87, R92 ;  /* 0x0000005c5708723e */ /* 0x000fe400000000ff */
[----:B------:R-:W-:Y:S02]  /*79f0*/  F2FP.F16.F32.PACK_AB R9, R85, R88 ;  /* 0x000000585509723e */ /* 0x000fe400000000ff */
[----:B------:R-:W-:Y:S02]  /*7a00*/  F2FP.F16.F32.PACK_AB R10, R83, R86 ;  /* 0x00000056530a723e */ /* 0x000fe400000000ff */
[----:B------:R-:W-:-:S02]  /*7a10*/  F2FP.F16.F32.PACK_AB R11, R81, R84 ;  /* 0x00000054510b723e */ /* 0x000fc400000000ff */
[----:B------:R-:W-:Y:S02]  /*7a20*/  MOV R89, R26 ;  /* 0x0000001a00597202 */ /* 0x000fe40000000f00 */
[----:B------:R-:W-:Y:S01]  /*7a30*/  MOV R50, R14 ;  /* 0x0000000e00327202 */ /* 0x000fe20000000f00 */
[----:B------:R-:W-:Y:S01]  /*7a40*/  STSM.16.M88.4 [R90], R8 ;  /* 0x000000085a007844 */ /* 0x000fe20000000200 */
[----:B------:R-:W-:Y:S02]  /*7a50*/  MOV R49, R12 ;  /* 0x0000000c00317202 */ /* 0x000fe40000000f00 */
        /* <DEDUP_REMOVED lines=8> */
[----:B------:R-:W-:Y:S02]  /*7ae0*/  F2FP.F16.F32.PACK_AB R15, R65, R68 ;  /* 0x00000044410f723e */ /* 0x000fe400000000ff */
[----:B------:R-:W-:-:S02]  /*7af0*/  MOV R30, R24 ;  /* 0x00000018001e7202 */ /* 0x000fc40000000f00 */
[----:B------:R-:W-:Y:S01]  /*7b00*/  F2FP.F16.F32.PACK_AB R24, R63, R66 ;  /* 0x000000423f18723e */ /* 0x000fe200000000ff */
[----:B------:R1:W-:Y:S01]  /*7b10*/  STSM.16.M88.4 [R50], R12 ;  /* 0x0000000c32007844 */ /* 0x0003e20000000200 */
[----:B------:R-:W-:Y:S02]  /*7b20*/  F2FP.F16.F32.PACK_AB R25, R61, R64 ;  /* 0x000000403d19723e */ /* 0x000fe400000000ff */
[----:B------:R-:W-:Y:S02]  /*7b30*/  F2FP.F16.F32.PACK_AB R26, R59, R62 ;  /* 0x0000003e3b1a723e */ /* 0x000fe400000000ff */
[----:B------:R-:W-:Y:S02]  /*7b40*/  F2FP.F16.F32.PACK_AB R27, R57, R60 ;  /* 0x0000003c391b723e */ /* 0x000fe400000000ff */
[----:B------:R-:W-:Y:S01]  /*7b50*/  F2FP.F16.F32.PACK_AB R60, R55, R58 ;  /* 0x0000003a373c723e */ /* 0x000fe200000000ff */
[----:B0-----:R-:W-:Y:S01]  /*7b60*/  IMAD.U32 R4, RZ, RZ, UR8 ;  /* 0x00000008ff047e24 */ /* 0x001fe2000f8e00ff */
[----:B------:R-:W-:Y:S01]  /*7b70*/  F2FP.F16.F32.PACK_AB R61, R53, R56 ;  /* 0x00000038353d723e */ /* 0x000fe200000000ff */
[----:B------:R-:W-:Y:S01]  /*7b80*/  STSM.16.M88.4 [R49], R24 ;  /* 0x0000001831007844 */ /* 0x000fe20000000200 */
[----:B------:R-:W-:Y:S01]  /*7b90*/  F2FP.F16.F32.PACK_AB R62, R47, R54 ;  /* 0x000000362f3e723e */ /* 0x000fe200000000ff */
[----:B------:R-:W-:Y:S01]  /*7ba0*/  IMAD.U32 R5, RZ, RZ, UR9 ;  /* 0x00000009ff057e24 */ /* 0x000fe2000f8e00ff */
[----:B------:R-:W-:Y:S01]  /*7bb0*/  F2FP.F16.F32.PACK_AB R63, R45, R52 ;  /* 0x000000342d3f723e */ /* 0x000fe200000000ff */
[----:B------:R-:W-:Y:S01]  /*7bc0*/  ULDC.64 UR8, c[0x0][0xc08] ;  /* 0x0003020000087ab9 */ /* 0x000fe20000000a00 */
[----:B------:R-:W-:Y:S01]  /*7bd0*/  F2FP.F16.F32.PACK_AB R8, R43, R46 ;  /* 0x0000002e2b08723e */ /* 0x000fe200000000ff */
[----:B------:R-:W-:Y:S01]  /*7be0*/  ULDC UR7, c[0x0][0xa88] ;  /* 0x0002a20000077ab9 */ /* 0x000fe20000000800 */
[----:B------:R-:W-:Y:S01]  /*7bf0*/  F2FP.F16.F32.PACK_AB R9, R41, R44 ;  /* 0x0000002c2909723e */ /* 0x000fe200000000ff */
[----:B------:R-:W-:Y:S01]  /*7c00*/  STSM.16.M88.4 [R48], R60 ;  /* 0x0000003c30007844 */ /* 0x000fe20000000200 */
[----:B------:R-:W-:-:S02]  /*7c10*/  F2FP.F16.F32.PACK_AB R10, R39, R42 ;  /* 0x0000002a270a723e */ /* 0x000fc400000000ff */
[----:B------:R-:W-:Y:S01]  /*7c20*/  F2FP.F16.F32.PACK_AB R11, R37, R40 ;  /* 0x00000028250b723e */ /* 0x000fe200000000ff */
[----:B------:R-:W-:Y:S01]  /*7c30*/  UISETP.NE.U32.AND UP1, UPT, UR8, URZ, UPT ;  /* 0x0000003f0800728c */ /* 0x000fe2000bf25070 */
[----:B------:R-:W-:Y:S01]  /*7c40*/  PLOP3.LUT P0, PT, PT, PT, UP0, 0x80, 0x0 ;  /* 0x000000000000781c */ /* 0x000fe20003f0f008 */
[----:B-1----:R-:W0:Y:S02]  /*7c50*/  LDC R50, c[0x0][0xbe8] ;  /* 0x0002fa00ff327b82 */ /* 0x002e240000000800 */
[----:B------:R1:W-:Y:S04]  /*7c60*/  STSM.16.M88.4 [R31], R8 ;  /* 0x000000081f007844 */ /* 0x0003e80000000200 */
[----:B------:R2:W-:Y:S02]  /*7c70*/  STSM.16.M88.4 [R30], R148 ;  /* 0x000000941e007844 */ /* 0x0005e40000000200 */
[----:B------:R-:W-:Y:S01]  /*7c80*/  BAR.SYNC.DEFER_BLOCKING 0x1, 0x100 ;  /* 0x0044000000007b1d */ /* 0x000fe20000010000 */
[----:B------:R-:W-:-:S06]  /*7c90*/  UISETP.NE.AND.EX UP1, UPT, UR9, URZ, UPT, UP1 ;  /* 0x0000003f0900728c */ /* 0x000fcc000bf25310 */
[----:B------:R-:W-:-:S05]  /*7ca0*/  PLOP3.LUT P2, PT, PT, PT, UP1, 0x80, 0x0 ;  /* 0x000000000000781c */ /* 0x000fca0003f4f018 */
[----:B------:R-:W-:-:S04]  /*7cb0*/  @UP1 ULEA UR8, UP2, UR37, UR8, 0x2 ;  /* 0x0000000825081291 */ /* 0x000fc8000f84103f */
[----:B------:R-:W-:Y:S01]  /*7cc0*/  @UP1 ULEA.HI.X UR9, UR37, UR9, UR38, 0x2, UP2 ;  /* 0x0000000925091291 */ /* 0x000fe200090f1426 */
[----:B------:R-:W-:Y:S02]  /*7cd0*/  IMAD.U32 R7, RZ, RZ, UR7 ;  /* 0x00000007ff077e24 */ /* 0x000fe4000f8e00ff */
[----:B-1----:R-:W-:-:S03]  /*7ce0*/  IMAD.U32 R8, RZ, RZ, UR8 ;  /* 0x00000008ff087e24 */ /* 0x002fc6000f8e00ff */
[----:B------:R-:W-:Y:S01]  /*7cf0*/  MOV R9, UR9 ;  /* 0x0000000900097c02 */ /* 0x000fe20008000f00 */
[----:B------:R-:W3:Y:S01]  /*7d00*/  @P0 LDG.E R6, desc[UR50][R4.64] ;  /* 0x0000003204060981 */ /* 0x000ee2000c1e1900 */
[----:B0-----:R-:W-:Y:S01]  /*7d10*/  ISETP.NE.AND P1, PT, R50, 0x1, PT ;  /* 0x000000013200780c */ /* 0x001fe20003f25270 */
[----:B------:R-:W-:Y:S01]  /*7d20*/  UMOV UR4, URZ ;  /* 0x0000003f00047c82 */ /* 0x000fe20008000000 */
[----:B------:R-:W-:Y:S01]  /*7d30*/  IMAD.U32 R11, RZ, RZ, UR39 ;  /* 0x00000027ff0b7e24 */ /* 0x000fe2000f8e00ff */
[----:B------:R2:W5:Y:S10]  /*7d40*/  @P2 LDG.E R7, desc[UR50][R8.64] ;  /* 0x0000003208072981 */ /* 0x000574000c1e1900 */
[----:B------:R-:W0:Y:S08]  /*7d50*/  @P1 LDC R12, c[0x0][0xbec] ;  /* 0x0002fb00ff0c1b82 */ /* 0x000e300000000800 */
[----:B------:R-:W1:Y:S01]  /*7d60*/  @P1 LDC R14, c[0x0][0xbf0] ;  /* 0x0002fc00ff0e1b82 */ /* 0x000e620000000800 */
[----:B---3--:R-:W-:Y:S01]  /*7d70*/  @P0 R2UR UR4, R6 ;  /* 0x00000000060402ca */ /* 0x008fe200000e0000 */
[----:B012---:R-:W-:-:S14]  /*7d80*/  @P2 BRA `(.L_x_6760) ;  /* 0x0000000000102947 */ /* 0x007fdc0003800000 */
[----:B------:R-:W-:Y:S05]  /*7d90*/  @!P0 BRA `(.L_x_6760) ;  /* 0x00000000000c8947 */ /* 0x000fea0003800000 */
[----:B------:R-:W2:Y:S04]  /*7da0*/  LDG.E R6, desc[UR50][R4.64] ;  /* 0x0000003204067981 */ /* 0x000ea8000c1e1900 */
[----:B-----5:R-:W2:Y:S02]  /*7db0*/  LDG.E R7, desc[UR50][R4.64+0x4] ;  /* 0x0000043204077981 */ /* 0x020ea4000c1e1900 */
[----:B--2---:R-:W-:-:S07]  /*7dc0*/  IMAD.IADD R7, R7, 0x1, -R6 ;  /* 0x0000000107077824 */ /* 0x004fce00078e0a06 */
.L_x_6760:
[----:B------:R-:W-:Y:S01]  /*7dd0*/  USHF.R.S32.HI UR14, URZ, 0x1f, UR40 ;  /* 0x0000001f3f0e7899 */ /* 0x000fe20008011428 */
[----:B------:R-:W-:Y:S01]  /*7de0*/  IMAD R11, R11, 0x80, R16 ;  /* 0x000000800b0b7824 */ /* 0x000fe200078e0210 */
[----:B------:R-:W-:Y:S01]  /*7df0*/  ULDC.64 UR12, c[0x0][0xb90] ;  /* 0x0002e400000c7ab9 */ /* 0x000fe20000000a00 */
[----:B------:R-:W-:Y:S01]  /*7e00*/  USHF.R.S32.HI UR11, URZ, 0x1f, UR4 ;  /* 0x0000001f3f0b7899 */ /* 0x000fe20008011404 */
[----:B------:R-:W-:Y:S01]  /*7e10*/  IMAD.U32 R24, RZ, RZ, UR39 ;  /* 0x00000027ff187e24 */ /* 0x000fe2000f8e00ff */
[----:B------:R-:W-:Y:S01]  /*7e20*/  UIMAD UR7, UR14, UR12, URZ ;  /* 0x0000000c0e0772a4 */ /* 0x000fe2000f8e023f */
[----:B------:R-:W-:Y:S01]  /*7e30*/  @P1 IMAD.HI.U32 R5, R11, R12, RZ ;  /* 0x0000000c0b051227 */ /* 0x000fe200078e00ff */
[----:B------:R-:W-:Y:S01]  /*7e40*/  UMOV UR10, UR4 ;  /* 0x00000004000a7c82 */ /* 0x000fe20008000000 */
[----:B------:R-:W-:Y:S01]  /*7e50*/  USEL UR38, UR38, URZ, !UP0 ;  /* 0x0000003f26267287 */ /* 0x000fe2000c000000 */
[----:B------:R-:W-:Y:S01]  /*7e60*/  LEA R24, R24, R19, 0x7 ;  /* 0x0000001318187211 */ /* 0x000fe200078e38ff */
        /* <DEDUP_REMOVED lines=15> */
[----:B------:R-:W-:Y:S01]  /*7f60*/  IADD3 R13, P3, R20, 0x2000, RZ ;  /* 0x00002000140d7810 */ /* 0x000fe20007f7e0ff */
[----:B-----5:R-:W-:Y:S01]  /*7f70*/  IMAD R53, R7, R50, RZ ;  /* 0x0000003207357224 */ /* 0x020fe200078e02ff */
[----:B------:R-:W-:Y:S01]  /*7f80*/  IADD3 R4, P2, R4, UR8, RZ ;  /* 0x0000000804047c10 */ /* 0x000fe2000ff5e0ff */
[----:B------:R-:W0:Y:S01]  /*7f90*/  @P1 LDC R29, c[0x0][0xbec] ;  /* 0x0002fb00ff1d1b82 */ /* 0x000e220000000800 */
[----:B------:R-:W-:Y:S01]  /*7fa0*/  IMAD.U32 R6, RZ, RZ, UR7 ;  /* 0x00000007ff067e24 */ /* 0x000fe2000f8e00ff */
[----:B------:R-:W-:Y:S01]  /*7fb0*/  LOP3.LUT R8, R13, 0x380, RZ, 0xc0, !PT ;  /* 0x000003800d087812 */ /* 0x000fe200078ec0ff */
[----:B------:R-:W-:Y:S01]  /*7fc0*/  ULDC.64 UR12, c[0x0][0xaa0] ;  /* 0x0002a800000c7ab9 */ /* 0x000fe20000000a00 */
[----:B------:R-:W-:-:S02]  /*7fd0*/  IADD3 R15, P0, R20, 0x1000, RZ ;  /* 0x00001000140f7810 */ /* 0x000fc40007f1e0ff */
[----:B------:R-:W-:Y:S01]  /*7fe0*/  IADD3.X R5, R5, UR9, R6, P2, !PT ;  /* 0x0000000905057c10 */ /* 0x000fe200097fe406 */
[----:B------:R-:W-:Y:S01]  /*7ff0*/  ULDC.64 UR8, c[0x0][0xb88] ;  /* 0x0002e20000087ab9 */ /* 0x000fe20000000a00 */
[----:B------:R-:W-:Y:S02]  /*8000*/  SHF.R.S32.HI R6, RZ, 0x1f, R9 ;  /* 0x0000001fff067819 */ /* 0x000fe40000011409 */
[----:B------:R-:W-:Y:S01]  /*8010*/  SHF.R.U64 R8, R8, 0x3, RZ ;  /* 0x0000000308087819 */ /* 0x000fe200000012ff */
[----:B------:R-:W-:Y:S01]  /*8020*/  IMAD.WIDE.U32 R4, R9, UR8, R4 ;  /* 0x0000000809047c25 */ /* 0x000fe2000f8e0004 */
[----:B------:R-:W-:Y:S02]  /*8030*/  IADD3 R11, P2, R20, 0x3000, RZ ;  /* 0x00003000140b7810 */ /* 0x000fe40007f5e0ff */
[----:B------:R-:W-:Y:S01]  /*8040*/  LOP3.LUT R8, R8, R13, RZ, 0x3c, !PT ;  /* 0x0000000d08087212 */ /* 0x000fe200078e3cff */
[----:B------:R-:W-:Y:S01]  /*8050*/  IMAD R10, R6, UR8, RZ ;  /* 0x00000008060a7c24 */ /* 0x000fe2000f8e02ff */
[----:B------:R-:W-:Y:S01]  /*8060*/  LOP3.LUT R6, R11, 0x380, RZ, 0xc0, !PT ;  /* 0x000003800b067812 */ /* 0x000fe200078ec0ff */
[--C-:B------:R-:W-:Y:S01]  /*8070*/  IMAD.X R7, RZ, RZ, R21.reuse, P2 ;  /* 0x000000ffff077224 */ /* 0x100fe200010e0615 */
[----:B------:R-:W-:Y:S01]  /*8080*/  IADD3 R45, P6, R20, 0x4000, RZ ;  /* 0x00004000142d7810 */ /* 0x000fe20007fde0ff */
[----:B------:R-:W-:Y:S01]  /*8090*/  IMAD R13, R9, UR9, R10 ;  /* 0x00000009090d7c24 */ /* 0x000fe2000f8e020a */
[----:B------:R-:W-:Y:S01]  /*80a0*/  ULDC.64 UR8, c[0x0][0xb50] ;  /* 0x0002d40000087ab9 */ /* 0x000fe20000000a00 */
[----:B------:R-:W-:Y:S01]  /*80b0*/  SHF.R.U64 R6, R6, 0x3, RZ ;  /* 0x0000000306067819 */ /* 0x000fe200000012ff */
[----:B------:R-:W-:Y:S01]  /*80c0*/  IMAD.X R9, RZ, RZ, R21, P3 ;  /* 0x000000ffff097224 */ /* 0x000fe200018e0615 */
[----:B------:R-:W-:Y:S01]  /*80d0*/  LEA R10, P4, R4, UR8, 0x2 ;  /* 0x00000008040a7c11 */ /* 0x000fe2000f8810ff */
[----:B------:R-:W-:Y:S01]  /*80e0*/  IMAD.IADD R5, R5, 0x1, R13 ;  /* 0x0000000105057824 */ /* 0x000fe200078e020d */
[----:B------:R-:W-:Y:S01]  /*80f0*/  LOP3.LUT R6, R6, R11, RZ, 0x3c, !PT ;  /* 0x0000000b06067212 */ /* 0x000fe200078e3cff */
[----:B------:R-:W-:Y:S01]  /*8100*/  IMAD.X R13, RZ, RZ, R21, P0 ;  /* 0x000000ffff0d7224 */ /* 0x000fe200000e0615 */
[----:B------:R-:W-:Y:S01]  /*8110*/  LOP3.LUT P0, RZ, R154, 0x3, RZ, 0xc0, !PT ;  /* 0x000000039aff7812 */ /* 0x000fe2000780c0ff */
[----:B------:R-:W-:Y:S01]  /*8120*/  SHFL.IDX PT, R30, R10, RZ, 0x1c1f ;  /* 0x001c1fff0a1e7589 */ /* 0x000fe200000e0000 */
[----:B------:R-:W-:Y:S01]  /*8130*/  LEA.HI.X R14, R4, UR9, R5, 0x2, P4 ;  /* 0x00000009040e7c11 */ /* 0x000fe2000a0f1405 */
[C---:B------:R-:W-:Y:S01]  /*8140*/  VIADD R4, R24.reuse, 0x8 ;  /* 0x0000000818047836 */ /* 0x040fe20000000000 */
[----:B------:R-:W-:Y:S01]  /*8150*/  ISETP.GE.OR P2, PT, R24, R53, P0 ;  /* 0x000000351800720c */ /* 0x000fe20000746670 */
[----:B------:R-:W-:Y:S01]  /*8160*/  SHFL.IDX PT, R48, R10, 0x1, 0x1c1f ;  /* 0x003c1f000a307f89 */ /* 0x000fe200000e0000 */
[----:B------:R-:W-:-:S02]  /*8170*/  IADD3 R41, P5, R20, 0x5000, RZ ;  /* 0x0000500014297810 */ /* 0x000fc40007fbe0ff */
[----:B------:R-:W-:Y:S01]  /*8180*/  ISETP.GE.OR P0, PT, R4, R53, P0 ;  /* 0x000000350400720c */ /* 0x000fe20000706670 */
[----:B------:R-:W1:Y:S01]  /*8190*/  SHFL.IDX PT, R31, R14, RZ, 0x1c1f ;  /* 0x001c1fff0e1f7589 */ /* 0x000e6200000e0000 */
[C---:B------:R-:W-:Y:S02]  /*81a0*/  IADD3 R37, P4, R20.reuse, 0x6000, RZ ;  /* 0x0000600014257810 */ /* 0x040fe40007f9e0ff */
[----:B------:R-:W-:Y:S01]  /*81b0*/  LOP3.LUT R11, R20, 0x380, RZ, 0xc0, !PT ;  /* 0x00000380140b7812 */ /* 0x000fe200078ec0ff */
[----:B------:R-:W2:Y:S01]  /*81c0*/  SHFL.IDX PT, R49, R14, 0x1, 0x1c1f ;  /* 0x003c1f000e317f89 */ /* 0x000ea200000e0000 */
[----:B------:R-:W-:Y:S02]  /*81d0*/  LOP3.LUT R44, R45, 0x380, RZ, 0xc0, !PT ;  /* 0x000003802d2c7812 */ /* 0x000fe400078ec0ff */
[----:B------:R-:W-:Y:S02]  /*81e0*/  LOP3.LUT R40, R41, 0x380, RZ, 0xc0, !PT ;  /* 0x0000038029287812 */ /* 0x000fe400078ec0ff */
[----:B------:R-:W-:-:S02]  /*81f0*/  LOP3.LUT R36, R37, 0x380, RZ, 0xc0, !PT ;  /* 0x0000038025247812 */ /* 0x000fc400078ec0ff */
[----:B------:R-:W-:Y:S02]  /*8200*/  SHF.R.U64 R11, R11, 0x3, RZ ;  /* 0x000000030b0b7819 */ /* 0x000fe400000012ff */
[----:B------:R-:W-:Y:S02]  /*8210*/  IADD3 R5, P3, R20, 0x7000, RZ ;  /* 0x0000700014057810 */ /* 0x000fe40007f7e0ff */
[----:B------:R-:W-:Y:S02]  /*8220*/  SHF.R.U64 R44, R44, 0x3, RZ ;  /* 0x000000032c2c7819 */ /* 0x000fe400000012ff */
[----:B------:R-:W-:Y:S01]  /*8230*/  SHF.R.U64 R40, R40, 0x3, RZ ;  /* 0x0000000328287819 */ /* 0x000fe200000012ff */
[----:B------:R-:W-:Y:S01]  /*8240*/  IMAD.X R33, RZ, RZ, R21, P3 ;  /* 0x000000ffff217224 */ /* 0x000fe200018e0615 */
[----:B------:R-:W-:Y:S02]  /*8250*/  SHF.R.U64 R36, R36, 0x3, RZ ;  /* 0x0000000324247819 */ /* 0x000fe400000012ff */
[----:B------:R-:W-:-:S02]  /*8260*/  LOP3.LUT R20, R11, R20, RZ, 0x3c, !PT ;  /* 0x000000140b147212 */ /* 0x000fc400078e3cff */
[----:B------:R-:W-:Y:S01]  /*8270*/  LOP3.LUT R44, R44, R45, RZ, 0x3c, !PT ;  /* 0x0000002d2c2c7212 */ /* 0x000fe200078e3cff */
[----:B-1----:R1:W-:Y:S01]  /*8280*/  @!P2 ST.E desc[UR50][R30.64], R0 ;  /* 0x000000001e00a985 */ /* 0x0023e2000c101932 */
[----:B------:R-:W-:Y:S01]  /*8290*/  LOP3.LUT R40, R40, R41, RZ, 0x3c, !PT ;  /* 0x0000002928287212 */ /* 0x000fe200078e3cff */
[--C-:B------:R-:W-:Y:S01]  /*82a0*/  IMAD.X R41, RZ, RZ, R21.reuse, P5 ;  /* 0x000000ffff297224 */ /* 0x100fe200028e0615 */
[----:B------:R-:W-:Y:S01]  /*82b0*/  LOP3.LUT R36, R36, R37, RZ, 0x3c, !PT ;  /* 0x0000002524247212 */ /* 0x000fe200078e3cff */
[----:B--2---:R2:W-:Y:S01]  /*82c0*/  @!P0 ST.E desc[UR50][R48.64], R3 ;  /* 0x0000000330008985 */ /* 0x0045e2000c101932 */
[----:B------:R-:W-:Y:S01]  /*82d0*/  IADD3.X R45, RZ, R21, RZ, P6, !PT ;  /* 0x00000015ff2d7210 */ /* 0x000fe200037fe4ff */
[----:B------:R-:W-:Y:S01]  /*82e0*/  IMAD.X R37, RZ, RZ, R21, P4 ;  /* 0x000000ffff257224 */ /* 0x000fe200020e0615 */
[----:B------:R-:W-:Y:S01]  /*82f0*/  UIMAD UR7, UR11, UR12, URZ ;  /* 0x0000000c0b0772a4 */ /* 0x000fe2000f8e023f */
[----:B------:R3:W5:Y:S01]  /*8300*/  LD.E.128 R24, desc[UR50][R20.64] ;  /* 0x0000003214187980 */ /* 0x000762000c101d00 */
[----:B------:R-:W-:Y:S01]  /*8310*/  UIMAD.WIDE.U32 UR8, UR4, UR12, URZ ;  /* 0x0000000c040872a5 */ /* 0x000fe2000f8e003f */
[----:B------:R-:W-:Y:S01]  /*8320*/  LOP3.LUT R12, R15, 0x380, RZ, 0xc0, !PT ;  /* 0x000003800f0c7812 */ /* 0x000fe200078ec0ff */
[----:B------:R-:W-:Y:S01]  /*8330*/  UIMAD UR7, UR4, UR13, UR7 ;  /* 0x0000000d040772a4 */ /* 0x000fe2000f8e0207 */
[----:B-1----:R-:W-:Y:S01]  /*8340*/  IMAD R0, R152, 0x20, R17 ;  /* 0x0000002098007824 */ /* 0x002fe200078e0211 */
[----:B------:R-:W-:Y:S01]  /*8350*/  ULDC.64 UR10, c[0x0][0xae8] ;  /* 0x0002ba00000a7ab9 */ /* 0x000fe20000000a00 */
[----:B------:R-:W-:Y:S01]  /*8360*/  LOP3.LUT R4, R5, 0x380, RZ, 0xc0, !PT ;  /* 0x0000038005047812 */ /* 0x000fe200078ec0ff */
[----:B------:R-:W5:Y:S01]  /*8370*/  LD.E.128 R8, desc[UR50][R8.64] ;  /* 0x0000003208087980 */ /* 0x000f62000c101d00 */
[----:B---3--:R-:W1:Y:S01]  /*8380*/  @P1 LDC R21, c[0x0][0xbf0] ;  /* 0x0002fc00ff151b82 */ /* 0x008e620000000800 */
[----:B--2---:R-:W-:Y:S01]  /*8390*/  MOV R3, UR39 ;  /* 0x0000002700037c02 */ /* 0x004fe20008000f00 */
[----:B------:R-:W-:Y:S01]  /*83a0*/  UIADD3 UR9, UR9, UR7, URZ ;  /* 0x0000000709097290 */ /* 0x000fe2000fffe03f */
[----:B------:R-:W-:Y:S01]  /*83b0*/  SHF.R.U64 R12, R12, 0x3, RZ ;  /* 0x000000030c0c7819 */ /* 0x000fe200000012ff */
[----:B------:R-:W-:Y:S01]  /*83c0*/  UIMAD UR4, UR14, UR10, URZ ;  /* 0x0000000a0e0472a4 */ /* 0x000fe2000f8e023f */
[----:B------:R-:W-:Y:S01]  /*83d0*/  SHF.R.U64 R4, R4, 0x3, RZ ;  /* 0x0000000304047819 */ /* 0x000fe200000012ff */
[----:B------:R-:W-:Y:S01]  /*83e0*/  UIMAD.WIDE.U32 UR8, UR40, UR10, UR8 ;  /* 0x0000000a280872a5 */ /* 0x000fe2000f8e0008 */
[----:B------:R-:W-:Y:S01]  /*83f0*/  IMAD R30, R3, 0x80, R0 ;  /* 0x00000080031e7824 */ /* 0x000fe200078e0200 */
[----:B------:R-:W-:Y:S01]  /*8400*/  UIMAD UR4, UR40, UR11, UR4 ;  /* 0x0000000b280472a4 */ /* 0x000fe2000f8e0204 */
[----:B------:R-:W-:Y:S01]  /*8410*/  LOP3.LUT R12, R12, R15, RZ, 0x3c, !PT ;  /* 0x0000000f0c0c7212 */ /* 0x000fe200078e3cff */
[----:B------:R-:W5:Y:S01]  /*8420*/  LD.E.128 R44, desc[UR50][R44.64] ;  /* 0x000000322c2c7980 */ /* 0x000f62000c101d00 */
[----:B------:R-:W-:Y:S01]  /*8430*/  ULDC.64 UR10, c[0x0][0xaf0] ;  /* 0x0002bc00000a7ab9 */ /* 0x000fe20000000a00 */
[----:B------:R-:W-:Y:S01]  /*8440*/  UIADD3 UR9, UR9, UR4, URZ ;  /* 0x0000000409097290 */ /* 0x000fe2000fffe03f */
[----:B0-----:R-:W-:Y:S01]  /*8450*/  @P1 IMAD.HI.U32 R0, R30, R29, RZ ;  /* 0x0000001d1e001227 */ /* 0x001fe200078e00ff */
[----:B------:R-:W-:Y:S01]  /*8460*/  UIMAD UR4, UR38, UR10, URZ ;  /* 0x0000000a260472a4 */ /* 0x000fe2000f8e023f */
[----:B------:R-:W-:Y:S01]  /*8470*/  LOP3.LUT R32, R4, R5, RZ, 0x3c, !PT ;  /* 0x0000000504207212 */ /* 0x000fe200078e3cff */
[----:B------:R-:W-:Y:S01]  /*8480*/  UIMAD.WIDE.U32 UR8, UR37, UR10, UR8 ;  /* 0x0000000a250872a5 */ /* 0x000fe2000f8e0008 */
[----:B------:R-:W-:Y:S01]  /*8490*/  IMAD.MOV.U32 R3, RZ, RZ, R30 ;  /* 0x000000ffff037224 */ /* 0x000fe200078e001e */
[----:B------:R-:W-:Y:S01]  /*84a0*/  UIMAD UR4, UR37, UR11, UR4 ;  /* 0x0000000b250472a4 */ /* 0x000fe2000f8e0204 */
[----:B------:R-:W5:Y:S04]  /*84b0*/  LD.E.128 R12, desc[UR50][R12.64] ;  /* 0x000000320c0c7980 */ /* 0x000f68000c101d00 */
[----:B------:R-:W5:Y:S01]  /*84c0*/  LD.E.128 R4, desc[UR50][R6.64] ;  /* 0x0000003206047980 */ /* 0x000f62000c101d00 */
[----:B-1----:R-:W-:Y:S01]  /*84d0*/  @P1 SHF.R.U32.HI R3, RZ, R21, R0 ;  /* 0x00000015ff031219 */ /* 0x002fe20000011600 */
[----:B------:R-:W-:Y:S01]  /*84e0*/  UIADD3 UR4, UR9, UR4, URZ ;  /* 0x0000000409047290 */ /* 0x000fe2000fffe03f */
[----:B------:R-:W-:Y:S01]  /*84f0*/  IMAD.U32 R20, RZ, RZ, UR8 ;  /* 0x00000008ff147e24 */ /* 0x000fe2000f8e00ff */
[----:B------:R-:W5:Y:S01]  /*8500*/  LD.E.128 R40, desc[UR50][R40.64] ;  /* 0x0000003228287980 */ /* 0x000f62000c101d00 */
[--C-:B------:R-:W-:Y:S01]  /*8510*/  SHF.R.S32.HI R0, RZ, 0x1f, R3.reuse ;  /* 0x0000001fff007819 */ /* 0x100fe20000011403 */
[----:B------:R-:W-:-:S02]  /*8520*/  IMAD.MOV R29, RZ, RZ, -R3 ;  /* 0x000000ffff1d7224 */ /* 0x000fc400078e0a03 */
[----:B------:R-:W-:Y:S01]  /*8530*/  IMAD.U32 R21, RZ, RZ, UR9 ;  /* 0x00000009ff157e24 */ /* 0x000fe2000f8e00ff */
[----:B------:R-:W-:Y:S01]  /*8540*/  ULDC.64 UR8, c[0x0][0xae0] ;  /* 0x0002b80000087ab9 */ /* 0x000fe20000000a00 */
[----:B------:R-:W-:Y:S01]  /*8550*/  IMAD R29, R50, R29, R30 ;  /* 0x0000001d321d7224 */ /* 0x000fe200078e021e */
[----:B------:R-:W-:Y:S01]  /*8560*/  MOV R21, UR4 ;  /* 0x0000000400157c02 */ /* 0x000fe20008000f00 */
[----:B------:R-:W-:Y:S01]  /*8570*/  IMAD R0, R0, UR8, RZ ;  /* 0x0000000800007c24 */ /* 0x000fe2000f8e02ff */
[----:B------:R-:W5:Y:S03]  /*8580*/  LD.E.128 R36, desc[UR50][R36.64] ;  /* 0x0000003224247980 */ /* 0x000f66000c101d00 */
[C---:B------:R-:W-:Y:S01]  /*8590*/  IMAD R31, R3.reuse, UR9, R0 ;  /* 0x00000009031f7c24 */ /* 0x040fe2000f8e0200 */
[----:B------:R-:W5:Y:S01]  /*85a0*/  LD.E.128 R32, desc[UR50][R32.64] ;  /* 0x0000003220207980 */ /* 0x000f62000c101d00 */
[----:B------:R-:W-:Y:S01]  /*85b0*/  SHF.R.S32.HI R0, RZ, 0x1f, R29 ;  /* 0x0000001fff007819 */ /* 0x000fe2000001141d */
        /* <DEDUP_REMOVED lines=8> */
[----:B------:R-:W-:-:S02]  /*8640*/  IMAD.U32 R48, RZ, RZ, UR39 ;  /* 0x00000027ff307e24 */ /* 0x000fc4000f8e00ff */
[----:B------:R-:W-:Y:S02]  /*8650*/  IMAD.IADD R21, R21, 0x1, R31 ;  /* 0x0000000115157824 */ /* 0x000fe400078e021f */
[----:B------:R-:W-:Y:S02]  /*8660*/  IMAD R30, R0, UR8, RZ ;  /* 0x00000008001e7c24 */ /* 0x000fe4000f8e02ff */
[----:B------:R-:W-:Y:S02]  /*8670*/  IMAD R48, R48, 0x80, R17 ;  /* 0x0000008030307824 */ /* 0x000fe400078e0211 */
[C---:B------:R-:W-:Y:S02]  /*8680*/  IMAD R3, R29.reuse, UR9, R30 ;  /* 0x000000091d037c24 */ /* 0x040fe4000f8e021e */
[----:B------:R-:W-:Y:S01]  /*8690*/  IMAD.WIDE.U32 R20, R29, UR8, R20 ;  /* 0x000000081d147c25 */ /* 0x000fe2000f8e0014 */
[----:B------:R-:W-:Y:S01]  /*86a0*/  ISETP.GE.AND P2, PT, R48, R53, PT ;  /* 0x000000353000720c */ /* 0x000fe20003f46270 */
[----:B------:R-:W-:-:S02]  /*86b0*/  ULDC.64 UR8, c[0x0][0xa80] ;  /* 0x0002a00000087ab9 */ /* 0x000fc40000000a00 */
[----:B------:R-:W-:Y:S01]  /*86c0*/  IMAD.IADD R3, R21, 0x1, R3 ;  /* 0x0000000115037824 */ /* 0x000fe200078e0203 */
[----:B------:R-:W-:Y:S01]  /*86d0*/  LEA R30, P3, R20, UR8, 0x1 ;  /* 0x00000008141e7c11 */ /* 0x000fe2000f8608ff */
[----:B------:R-:W-:Y:S01]  /*86e0*/  VIADD R28, R28, 0x28820 ;  /* 0x000288201c1c7836 */ /* 0x000fe20000000000 */
[----:B------:R-:W-:Y:S02]  /*86f0*/  IADD3 R0, R48, 0x20, RZ ;  /* 0x0000002030007810 */ /* 0x000fe40007ffe0ff */
[----:B------:R-:W-:Y:S02]  /*8700*/  LEA.HI.X R3, R20, UR9, R3, 0x1, P3 ;  /* 0x0000000914037c11 */ /* 0x000fe400098f0c03 */
[----:B------:R-:W-:Y:S02]  /*8710*/  PRMT R28, RZ, 0x654, R28 ;  /* 0x00000654ff1c7816 */ /* 0x000fe4000000001c */
[-C--:B------:R-:W-:Y:S01]  /*8720*/  ISETP.GE.AND P0, PT, R0, R53.reuse, PT ;  /* 0x000000350000720c */ /* 0x080fe20003f06270 */
[----:B------:R-:W-:Y:S01]  /*8730*/  VIADD R0, R48, 0x40 ;  /* 0x0000004030007836 */ /* 0x000fe20000000000 */
[----:B0-----:R0:W-:Y:S01]  /*8740*/  SYNCS.ARRIVE.TRANS64.RED.A1T0 RZ, [R28+URZ], RZ ;  /* 0x000000ff1cff79a7 */ /* 0x0011e2000810043f */
[----:B------:R0:W1:Y:S01]  /*8750*/  SHFL.IDX PT, R21, R30, RZ, 0x181f ;  /* 0x00181fff1e157589 */ /* 0x00006200000e0000 */
[----:B------:R-:W-:Y:S03]  /*8760*/  BSSY B1, `(.L_x_6761) ;  /* 0x000000d000017945 */ /* 0x000fe60003800000 */
[----:B------:R0:W2:Y:S01]  /*8770*/  SHFL.IDX PT, R29, R3, RZ, 0x181f ;  /* 0x00181fff031d7589 */ /* 0x0000a200000e0000 */
[----:B------:R-:W-:Y:S01]  /*8780*/  ISETP.GE.AND P1, PT, R0, R53, PT ;  /* 0x000000350000720c */ /* 0x000fe20003f26270 */
[----:B------:R-:W-:-:S12]  /*8790*/  @P2 BRA `(.L_x_6762) ;  /* 0x0000000000242947 */ /* 0x000fd80003800000 */
[----:B------:R-:W-:Y:S02]  /*87a0*/  ULDC UR4, c[0x0][0xac8] ;  /* 0x0002b20000047ab9 */ /* 0x000fe40000000800 */
[----:B------:R-:W-:Y:S02]  /*87b0*/  ISETP.GE.AND P2, PT, R22, UR4, PT ;  /* 0x0000000416007c0c */ /* 0x000fe4000bf46270 */
[----:B------:R-:W-:-:S11]  /*87c0*/  ISETP.GE.AND P3, PT, R18, UR4, PT ;  /* 0x0000000412007c0c */ /* 0x000fd6000bf66270 */
[-C--:B-1----:R-:W-:Y:S02]  /*87d0*/  @!P2 LEA R20, P4, R22, R21.reuse, 0x1 ;  /* 0x000000151614a211 */ /* 0x082fe400078808ff */
[----:B0-----:R-:W-:Y:S02]  /*87e0*/  @!P3 LEA R28, P5, R18, R21, 0x1 ;  /* 0x00000015121cb211 */ /* 0x001fe400078a08ff */
[-C--:B--2---:R-:W-:Y:S02]  /*87f0*/  @!P2 LEA.HI.X R21, R22, R29.reuse, R189, 0x1, P4 ;  /* 0x0000001d1615a211 */ /* 0x084fe400020f0cbd */
[----:B------:R-:W-:-:S03]  /*8800*/  @!P3 LEA.HI.X R29, R18, R29, R188, 0x1, P5 ;  /* 0x0000001d121db211 */ /* 0x000fc600028f0cbc */
[----:B-----5:R3:W-:Y:S04]  /*8810*/  @!P2 ST.E.128 desc[UR50][R20.64], R24 ;  /* 0x000000181400a985 */ /* 0x0207e8000c101d32 */
[----:B------:R3:W-:Y:S02]  /*8820*/  @!P3 ST.E.128 desc[UR50][R28.64], R44 ;  /* 0x0000002c1c00b985 */ /* 0x0007e4000c101d32 */
.L_x_6762:
[----:B------:R-:W-:Y:S05]  /*8830*/  BSYNC B1 ;  /* 0x0000000000017941 */ /* 0x000fea0003800000 */
.L_x_6761:
[----:B---3-5:R3:W4:Y:S01]  /*8840*/  SHFL.IDX PT, R25, R3, 0x1, 0x181f ;  /* 0x00381f0003197f89 */ /* 0x02872200000e0000 */
[----:B------:R-:W-:Y:S03]  /*8850*/  BSSY B1, `(.L_x_6763) ;  /* 0x000000c000017945 */ /* 0x000fe60003800000 */
[----:B-1----:R3:W1:Y:S01]  /*8860*/  SHFL.IDX PT, R21, R30, 0x1, 0x181f ;  /* 0x00381f001e157f89 */ /* 0x00266200000e0000 */
[----:B------:R-:W-:Y:S05]  /*8870*/  @P0 BRA `(.L_x_6764) ;  /* 0x0000000000240947 */ /* 0x000fea0003800000 */
[----:B------:R-:W-:Y:S02]  /*8880*/  ULDC UR4, c[0x0][0xac8] ;  /* 0x0002b20000047ab9 */ /* 0x000fe40000000800 */
[----:B------:R-:W-:Y:S02]  /*8890*/  ISETP.GE.AND P3, PT, R22, UR4, PT ;  /* 0x0000000416007c0c */ /* 0x000fe4000bf66270 */
[----:B------:R-:W-:-:S11]  /*88a0*/  ISETP.GE.AND P4, PT, R18, UR4, PT ;  /* 0x0000000412007c0c */ /* 0x000fd6000bf86270 */
[-C--:B-1----:R-:W-:Y:S02]  /*88b0*/  @!P3 LEA R20, P0, R22, R21.reuse, 0x1 ;  /* 0x000000151614b211 */ /* 0x082fe400078008ff */
[----:B------:R-:W-:Y:S02]  /*88c0*/  @!P4 LEA R24, P2, R18, R21, 0x1 ;  /* 0x000000151218c211 */ /* 0x000fe400078408ff */
[-C--:B----4-:R-:W-:Y:S02]  /*88d0*/  @!P3 LEA.HI.X R21, R22, R25.reuse, R189, 0x1, P0 ;  /* 0x000000191615b211 */ /* 0x090fe400000f0cbd */
[----:B------:R-:W-:-:S03]  /*88e0*/  @!P4 LEA.HI.X R25, R18, R25, R188, 0x1, P2 ;  /* 0x000000191219c211 */ /* 0x000fc600010f0cbc */
[----:B------:R1:W-:Y:S04]  /*88f0*/  @!P3 ST.E.128 desc[UR50][R20.64], R12 ;  /* 0x0000000c1400b985 */ /* 0x0003e8000c101d32 */
[----:B------:R1:W-:Y:S02]  /*8900*/  @!P4 ST.E.128 desc[UR50][R24.64], R40 ;  /* 0x000000281800c985 */ /* 0x0003e4000c101d32 */
.L_x_6764:
[----:B------:R-:W-:Y:S05]  /*8910*/  BSYNC B1 ;  /* 0x0000000000017941 */ /* 0x000fea0003800000 */
.L_x_6763:
[----:B-1----:R1:W0:Y:S01]  /*8920*/  SHFL.IDX PT, R15, R3, 0x2, 0x181f ;  /* 0x00581f00030f7f89 */ /* 0x00222200000e0000 */
[----:B------:R-:W-:Y:S03]  /*8930*/  BSSY B1, `(.L_x_6765) ;  /* 0x000000c000017945 */ /* 0x000fe60003800000 */
[----:B------:R1:W0:Y:S01]  /*8940*/  SHFL.IDX PT, R13, R30, 0x2, 0x181f ;  /* 0x00581f001e0d7f89 */ /* 0x00022200000e0000 */
[----:B------:R-:W-:Y:S05]  /*8950*/  @P1 BRA `(.L_x_6766) ;  /* 0x0000000000241947 */ /* 0x000fea0003800000 */
[----:B------:R-:W-:Y:S02]  /*8960*/  ULDC UR4, c[0x0][0xac8] ;  /* 0x0002b20000047ab9 */ /* 0x000fe40000000800 */
[----:B------:R-:W-:Y:S02]  /*8970*/  ISETP.GE.AND P2, PT, R22, UR4, PT ;  /* 0x0000000416007c0c */ /* 0x000fe4000bf46270 */
[----:B------:R-:W-:-:S11]  /*8980*/  ISETP.GE.AND P3, PT, R18, UR4, PT ;  /* 0x0000000412007c0c */ /* 0x000fd6000bf66270 */
[-C--:B0-----:R-:W-:Y:S02]  /*8990*/  @!P2 LEA R12, P0, R22, R13.reuse, 0x1 ;  /* 0x0000000d160ca211 */ /* 0x081fe400078008ff */
[----:B------:R-:W-:Y:S02]  /*89a0*/  @!P3 LEA R14, P1, R18, R13, 0x1 ;  /* 0x0000000d120eb211 */ /* 0x000fe400078208ff */
[-C--:B------:R-:W-:Y:S02]  /*89b0*/  @!P2 LEA.HI.X R13, R22, R15.reuse, R189, 0x1, P0 ;  /* 0x0000000f160da211 */ /* 0x080fe400000f0cbd */
[----:B------:R-:W-:-:S03]  /*89c0*/  @!P3 LEA.HI.X R15, R18, R15, R188, 0x1, P1 ;  /* 0x0000000f120fb211 */ /* 0x000fc600008f0cbc */
[----:B------:R0:W-:Y:S04]  /*89d0*/  @!P2 ST.E.128 desc[UR50][R12.64], R8 ;  /* 0x000000080c00a985 */ /* 0x0001e8000c101d32 */
[----:B------:R0:W-:Y:S02]  /*89e0*/  @!P3 ST.E.128 desc[UR50][R14.64], R36 ;  /* 0x000000240e00b985 */ /* 0x0001e4000c101d32 */
.L_x_6766:
[----:B------:R-:W-:Y:S05]  /*89f0*/  BSYNC B1 ;  /* 0x0000000000017941 */ /* 0x000fea0003800000 */
.L_x_6765:
[----:B------:R-:W-:Y:S01]  /*8a00*/  VIADD R0, R48, 0x60 ;  /* 0x0000006030007836 */ /* 0x000fe20000000000 */
[----:B01-3--:R-:W0:Y:S04]  /*8a10*/  SHFL.IDX PT, R3, R3, 0x3, 0x181f ;  /* 0x00781f0003037f89 */ /* 0x00be2800000e0000 */
[----:B------:R-:W-:Y:S01]  /*8a20*/  ISETP.GE.AND P0, PT, R0, R53, PT ;  /* 0x000000350000720c */ /* 0x000fe20003f06270 */
[----:B------:R1:W3:-:S12]  /*8a30*/  SHFL.IDX PT, R11, R30, 0x3, 0x181f ;  /* 0x00781f001e0b7f89 */ /* 0x0002d800000e0000 */
[----:B-1----:R-:W-:Y:S05]  /*8a40*/  @P0 BRA `(.L_x_6767) ;  /* 0x0000000c001c0947 */ /* 0x002fea0003800000 */
[----:B------:R-:W-:Y:S02]  /*8a50*/  ULDC UR4, c[0x0][0xac8] ;  /* 0x0002b20000047ab9 */ /* 0x000fe40000000800 */
[----:B------:R-:W-:-:S13]  /*8a60*/  ISETP.GE.AND P1, PT, R22, UR4, PT ;  /* 0x0000000416007c0c */ /* 0x000fda000bf26270 */
[----:B---3--:R-:W-:-:S04]  /*8a70*/  @!P1 LEA R8, P0, R22, R11, 0x1 ;  /* 0x0000000b16089211 */ /* 0x008fc800078008ff */
[----:B0-----:R-:W-:Y:S02]  /*8a80*/  @!P1 LEA.HI.X R9, R22, R3, R189, 0x1, P0 ;  /* 0x0000000316099211 */ /* 0x001fe400000f0cbd */
[----:B------:R-:W-:-:S03]  /*8a90*/  ISETP.GE.AND P0, PT, R18, UR4, PT ;  /* 0x0000000412007c0c */ /* 0x000fc6000bf06270 */
[----:B------:R1:W-:Y:S10]  /*8aa0*/  @!P1 ST.E.128 desc[UR50][R8.64], R4 ;  /* 0x0000000408009985 */ /* 0x0003f4000c101d32 */
[----:B------:R-:W-:Y:S05]  /*8ab0*/  @P0 BRA `(.L_x_6767) ;  /* 0x0000000c00000947 */ /* 0x000fea0003800000 */
[----:B-1----:R-:W-:-:S04]  /*8ac0*/  LEA R4, P0, R18, R11, 0x1 ;  /* 0x0000000b12047211 */ /* 0x002fc800078008ff */
[----:B------:R-:W-:-:S05]  /*8ad0*/  LEA.HI.X R5, R18, R3, R188, 0x1, P0 ;  /* 0x0000000312057211 */ /* 0x000fca00000f0cbc */
[----:B------:R0:W-:Y:S01]  /*8ae0*/  ST.E.128 desc[UR50][R4.64], R32 ;  /* 0x0000002004007985 */ /* 0x0001e2000c101d32 */
[----:B------:R-:W-:Y:S05]  /*8af0*/  BRA `(.L_x_6767) ;  /* 0x0000000800f07947 */ /* 0x000fea0003800000 */
.L_x_6759:
[----:B------:R-:W-:Y:S01]  /*8b00*/  ULDC.64 UR10, c[0x0][0xc00] ;  /* 0x00030000000a7ab9 */ /* 0x000fe20000000a00 */
[----:B------:R-:W-:Y:S01]  /*8b10*/  USHF.L.U32 UR8, UR37, 0x2, URZ ;  /* 0x0000000225087899 */ /* 0x000fe2000800063f */
[----:B------:R-:W0:Y:S01]  /*8b20*/  LDC R11, c[0x0][0xbe8] ;  /* 0x0002fa00ff0b7b82 */ /* 0x000e220000000800 */
[----:B------:R-:W-:Y:S02]  /*8b30*/  UISETP.NE.U32.AND UP0, UPT, UR10, URZ, UPT ;  /* 0x0000003f0a00728c */ /* 0x000fe4000bf05070 */
[----:B------:R-:W-:Y:S02]  /*8b40*/  USHF.L.U64.HI UR9, UR37, 0x2, UR38 ;  /* 0x0000000225097899 */ /* 0x000fe40008010226 */
[----:B------:R-:W-:Y:S02]  /*8b50*/  UISETP.NE.AND.EX UP0, UPT, UR11, URZ, UPT, UP0 ;  /* 0x0000003f0b00728c */ /* 0x000fe4000bf05300 */
[----:B------:R-:W-:-:S04]  /*8b60*/  UIADD3 UR4, UP1, UR8, UR10, URZ ;  /* 0x0000000a08047290 */ /* 0x000fc8000ff3e03f */
[----:B------:R-:W-:Y:S01]  /*8b70*/  PLOP3.LUT P2, PT, PT, PT, UP0, 0x80, 0x0 ;  /* 0x000000000000781c */ /* 0x000fe20003f4f008 */
[----:B------:R-:W-:Y:S01]  /*8b80*/  UIADD3.X UR7, UR9, UR11, URZ, UP1, !UPT ;  /* 0x0000000b09077290 */ /* 0x000fe20008ffe43f */
[----:B------:R-:W-:Y:S02]  /*8b90*/  MOV R4, UR4 ;  /* 0x0000000400047c02 */ /* 0x000fe40008000f00 */
[----:B------:R-:W-:Y:S02]  /*8ba0*/  ULDC.64 UR10, c[0x0][0xc08] ;  /* 0x00030200000a7ab9 */ /* 0x000fe40000000a00 */
[----:B------:R-:W-:Y:S01]  /*8bb0*/  UISETP.NE.U32.AND UP1, UPT, UR10, URZ, UPT ;  /* 0x0000003f0a00728c */ /* 0x000fe2000bf25070 */
[----:B------:R-:W-:-:S03]  /*8bc0*/  IMAD.U32 R5, RZ, RZ, UR7 ;  /* 0x00000007ff057e24 */ /* 0x000fc6000f8e00ff */
[----:B------:R-:W-:-:S03]  /*8bd0*/  UISETP.NE.AND.EX UP1, UPT, UR11, URZ, UPT, UP1 ;  /* 0x0000003f0b00728c */ /* 0x000fc6000bf25310 */
[----:B------:R-:W2:Y:S01]  /*8be0*/  @P2 LDG.E R3, desc[UR50][R4.64] ;  /* 0x0000003204032981 */ /* 0x000ea2000c1e1900 */
[----:B------:R-:W-:Y:S02]  /*8bf0*/  ULDC UR4, c[0x0][0xa88] ;  /* 0x0002a20000047ab9 */ /* 0x000fe40000000800 */
[----:B------:R-:W-:Y:S01]  /*8c00*/  PLOP3.LUT P3, PT, PT, PT, UP1, 0x80, 0x0 ;  /* 0x000000000000781c */ /* 0x000fe20003f6f018 */
[----:B------:R-:W-:-:S04]  /*8c10*/  IMAD.U32 R0, RZ, RZ, UR4 ;  /* 0x00000004ff007e24 */ /* 0x000fc8000f8e00ff */
        /* <DEDUP_REMOVED lines=16> */
[----:B--2---:R-:W-:-:S07]  /*8d20*/  IADD3 R0, -R3, R0, RZ ;  /* 0x0000000003007210 */ /* 0x004fce0007ffe1ff */
.L_x_6768:
[----:B------:R-:W-:Y:S01]  /*8d30*/  USEL UR37, UR37, URZ, !UP0 ;  /* 0x0000003f25257287 */ /* 0x000fe2000c000000 */
[----:B------:R-:W-:Y:S01]  /*8d40*/  BSSY B1, `(.L_x_6769) ;  /* 0x000002d000017945 */ /* 0x000fe20003800000 */
[----:B------:R-:W-:-:S03]  /*8d50*/  USEL UR38, UR38, URZ, !UP0 ;  /* 0x0000003f26267287 */ /* 0x000fc6000c000000 */
[----:B------:R-:W-:Y:S09]  /*8d60*/  @P1 BRA `(.L_x_6770) ;  /* 0x0000000000a81947 */ /* 0x000ff20003800000 */
[----:B------:R-:W0:Y:S01]  /*8d70*/  S2R R4, SR_TID.X ;  /* 0x0000000000047919 */ /* 0x000e220000002100 */
[----:B------:R-:W1:Y:S01]  /*8d80*/  LDC R6, c[0x0][0xbe8] ;  /* 0x0002fa00ff067b82 */ /* 0x000e620000000800 */
        /* <DEDUP_REMOVED lines=10> */
[----:B------:R-:W-:Y:S02]  /*8e30*/  UMOV UR9, UR10 ;  /* 0x0000000a00097c82 */ /* 0x000fe40008000000 */
[----:B------:R-:W-:Y:S02]  /*8e40*/  UIMAD.WIDE.U32 UR8, UR40, UR12, UR8 ;  /* 0x0000000c280872a5 */ /* 0x000fe4000f8e0008 */
[----:B------:R-:W-:-:S03]  /*8e50*/  UIMAD UR7, UR40, UR13, UR7 ;  /* 0x0000000d280772a4 */ /* 0x000fc6000f8e0207 */
[----:B------:R-:W-:Y:S02]  /*8e60*/  ULDC.64 UR12, c[0x0][0xb98] ;  /* 0x0002e600000c7ab9 */ /* 0x000fe40000000a00 */
[----:B------:R-:W0:Y:S01]  /*8e70*/  @P1 LDC R4, c[0x0][0xbec] ;  /* 0x0002fb00ff041b82 */ /* 0x000e220000000800 */
[----:B------:R-:W-:Y:S02]  /*8e80*/  UIADD3 UR9, UR9, UR7, URZ ;  /* 0x0000000709097290 */ /* 0x000fe4000fffe03f */
[----:B------:R-:W-:Y:S02]  /*8e90*/  UIMAD UR7, UR38, UR12, URZ ;  /* 0x0000000c260772a4 */ /* 0x000fe4000f8e023f */
[----:B------:R-:W-:Y:S02]  /*8ea0*/  UIMAD.WIDE.U32 UR8, UR37, UR12, UR8 ;  /* 0x0000000c250872a5 */ /* 0x000fe4000f8e0008 */
[----:B------:R-:W-:Y:S01]  /*8eb0*/  UIMAD UR7, UR37, UR13, UR7 ;  /* 0x0000000d250772a4 */ /* 0x000fe2000f8e0207 */
[----:B------:R-:W1:Y:S02]  /*8ec0*/  @P1 LDC R8, c[0x0][0xbf0] ;  /* 0x0002fc00ff081b82 */ /* 0x000e640000000800 */
[----:B------:R-:W-:Y:S01]  /*8ed0*/  ULDC.64 UR12, c[0x0][0xb88] ;  /* 0x0002e200000c7ab9 */ /* 0x000fe20000000a00 */
[----:B0-----:R-:W-:-:S04]  /*8ee0*/  @P1 IMAD.HI.U32 R3, R5, R4, RZ ;  /* 0x0000000405031227 */ /* 0x001fc800078e00ff */
[----:B------:R-:W-:Y:S01]  /*8ef0*/  IMAD.MOV.U32 R4, RZ, RZ, R5 ;  /* 0x000000ffff047224 */ /* 0x000fe200078e0005 */
[----:B-1----:R-:W-:Y:S01]  /*8f00*/  @P1 SHF.R.U32.HI R4, RZ, R8, R3 ;  /* 0x00000008ff041219 */ /* 0x002fe20000011603 */
[----:B------:R-:W-:-:S03]  /*8f10*/  IMAD.U32 R8, RZ, RZ, UR7 ;  /* 0x00000007ff087e24 */ /* 0x000fc6000f8e00ff */
[----:B------:R-:W-:-:S05]  /*8f20*/  IADD3 R3, -R4, RZ, RZ ;  /* 0x000000ff04037210 */ /* 0x000fca0007ffe1ff */
[----:B------:R-:W-:Y:S01]  /*8f30*/  IMAD R3, R6, R3, R5 ;  /* 0x0000000306037224 */ /* 0x000fe200078e0205 */
[----:B------:R-:W-:Y:S02]  /*8f40*/  SHF.R.S32.HI R5, RZ, 0x1f, R4 ;  /* 0x0000001fff057819 */ /* 0x000fe40000011404 */
        /* <DEDUP_REMOVED lines=12> */
.L_x_6770:
[----:B------:R-:W-:Y:S05]  /*9010*/  BSYNC B1 ;  /* 0x0000000000017941 */ /* 0x000fea0003800000 */
.L_x_6769:
[----:B------:R-:W1:Y:S01]  /*9020*/  @P0 LDC R5, c[0x0][0xbf0] ;  /* 0x0002fc00ff050b82 */ /* 0x000e620000000800 */
[----:B------:R-:W-:Y:S01]  /*9030*/  ULDC.64 UR12, c[0x0][0xaa0] ;  /* 0x0002a800000c7ab9 */ /* 0x000fe20000000a00 */
[----:B------:R-:W-:Y:S01]  /*9040*/  MOV R8, UR39 ;  /* 0x0000002700087c02 */ /* 0x000fe20008000f00 */
[----:B------:R-:W-:Y:S01]  /*9050*/  UIMAD UR7, UR10, UR12, URZ ;  /* 0x0000000c0a0772a4 */ /* 0x000fe2000f8e023f */
[----:B0-----:R-:W-:Y:S01]  /*9060*/  IMAD R3, R152, 0x20, R17 ;  /* 0x0000002098037824 */ /* 0x001fe200078e0211 */
[----:B------:R-:W-:Y:S01]  /*9070*/  UIMAD.WIDE.U32 UR8, UR4, UR12, URZ ;  /* 0x0000000c040872a5 */ /* 0x000fe2000f8e003f */
[----:B------:R-:W-:Y:S01]  /*9080*/  BSSY B1, `(.L_x_6771) ;  /* 0x0000039000017945 */ /* 0x000fe20003800000 */
[----:B------:R-:W-:Y:S01]  /*9090*/  UIMAD UR7, UR4, UR13, UR7 ;  /* 0x0000000d040772a4 */ /* 0x000fe2000f8e0207 */
[----:B------:R-:W-:Y:S02]  /*90a0*/  IMAD R8, R8, 0x80, R3 ;  /* 0x0000008008087824 */ /* 0x000fe400078e0203 */
[----:B------:R-:W-:Y:S01]  /*90b0*/  ULDC.64 UR12, c[0x0][0xae8] ;  /* 0x0002ba00000c7ab9 */ /* 0x000fe20000000a00 */
[----:B------:R-:W-:Y:S01]  /*90c0*/  UIADD3 UR9, UR9, UR7, URZ ;  /* 0x0000000709097290 */ /* 0x000fe2000fffe03f */
[----:B------:R-:W-:Y:S01]  /*90d0*/  @P0 IMAD.HI.U32 R4, R8, R9, RZ ;  /* 0x0000000908040227 */ /* 0x000fe200078e00ff */
[----:B------:R-:W-:-:S02]  /*90e0*/  UIMAD UR4, UR11, UR12, URZ ;  /* 0x0000000c0b0472a4 */ /* 0x000fc4000f8e023f */
[----:B------:R-:W-:Y:S01]  /*90f0*/  UIMAD.WIDE.U32 UR8, UR40, UR12, UR8 ;  /* 0x0000000c280872a5 */ /* 0x000fe2000f8e0008 */
[----:B------:R-:W-:Y:S01]  /*9100*/  IMAD.MOV.U32 R3, RZ, RZ, R8 ;  /* 0x000000ffff037224 */ /* 0x000fe200078e0008 */
[----:B------:R-:W-:Y:S01]  /*9110*/  UIMAD UR4, UR40, UR13, UR4 ;  /* 0x0000000d280472a4 */ /* 0x000fe2000f8e0204 */
[----:B------:R-:W-:-:S03]  /*9120*/  ULDC.64 UR10, c[0x0][0xaf0] ;  /* 0x0002bc00000a7ab9 */ /* 0x000fc60000000a00 */
[----:B------:R-:W-:Y:S02]  /*9130*/  UIADD3 UR9, UR9, UR4, URZ ;  /* 0x0000000409097290 */ /* 0x000fe4000fffe03f */
[----:B------:R-:W-:Y:S01]  /*9140*/  UIMAD UR4, UR38, UR10, URZ ;  /* 0x0000000a260472a4 */ /* 0x000fe2000f8e023f */
[----:B-1----:R-:W-:Y:S01]  /*9150*/  @P0 SHF.R.U32.HI R3, RZ, R5, R4 ;  /* 0x00000005ff030219 */ /* 0x002fe20000011604 */
[----:B------:R-:W-:Y:S02]  /*9160*/  UIMAD.WIDE.U32 UR8, UR37, UR10, UR8 ;  /* 0x0000000a250872a5 */ /* 0x000fe4000f8e0008 */
[----:B------:R-:W-:Y:S01]  /*9170*/  UIMAD UR4, UR37, UR11, UR4 ;  /* 0x0000000b250472a4 */ /* 0x000fe2000f8e0204 */
[--C-:B------:R-:W-:Y:S01]  /*9180*/  SHF.R.S32.HI R4, RZ, 0x1f, R3.reuse ;  /* 0x0000001fff047819 */ /* 0x100fe20000011403 */
[----:B------:R-:W-:Y:S01]  /*9190*/  IMAD.MOV R7, RZ, RZ, -R3 ;  /* 0x000000ffff077224 */ /* 0x000fe200078e0a03 */
[----:B------:R-:W-:Y:S01]  /*91a0*/  ULDC.64 UR10, c[0x0][0xae0] ;  /* 0x0002b800000a7ab9 */ /* 0x000fe20000000a00 */
[----:B------:R-:W-:-:S02]  /*91b0*/  UIADD3 UR4, UR9, UR4, URZ ;  /* 0x0000000409047290 */ /* 0x000fc4000fffe03f */
[----:B------:R-:W-:Y:S01]  /*91c0*/  MOV R5, UR9 ;  /* 0x0000000900057c02 */ /* 0x000fe20008000f00 */
[----:B------:R-:W-:Y:S02]  /*91d0*/  IMAD R6, R4, UR10, RZ ;  /* 0x0000000a04067c24 */ /* 0x000fe4000f8e02ff */
[----:B------:R-:W-:Y:S01]  /*91e0*/  IMAD.U32 R4, RZ, RZ, UR8 ;  /* 0x00000008ff047e24 */ /* 0x000fe2000f8e00ff */
[----:B------:R-:W-:Y:S01]  /*91f0*/  ULDC.64 UR8, c[0x0][0xad8] ;  /* 0x0002b60000087ab9 */ /* 0x000fe20000000a00 */
[----:B------:R-:W-:Y:S02]  /*9200*/  IMAD.U32 R5, RZ, RZ, UR4 ;  /* 0x00000004ff057e24 */ /* 0x000fe4000f8e00ff */
[----:B------:R-:W-:Y:S02]  /*9210*/  IMAD R7, R11, R7, R8 ;  /* 0x000000070b077224 */ /* 0x000fe400078e0208 */
[C---:B------:R-:W-:Y:S02]  /*9220*/  IMAD R9, R3.reuse, UR11, R6 ;  /* 0x0000000b03097c24 */ /* 0x040fe4000f8e0206 */
[----:B------:R-:W-:Y:S01]  /*9230*/  IMAD.WIDE.U32 R4, R3, UR10, R4 ;  /* 0x0000000a03047c25 */ /* 0x000fe2000f8e0004 */
[----:B------:R-:W-:-:S03]  /*9240*/  SHF.R.S32.HI R3, RZ, 0x1f, R7 ;  /* 0x0000001fff037819 */ /* 0x000fc60000011407 */
[----:B------:R-:W-:Y:S02]  /*9250*/  IMAD.U32 R8, RZ, RZ, UR39 ;  /* 0x00000027ff087e24 */ /* 0x000fe4000f8e00ff */
[----:B------:R-:W-:Y:S02]  /*9260*/  IMAD.IADD R5, R5, 0x1, R9 ;  /* 0x0000000105057824 */ /* 0x000fe400078e0209 */
[----:B------:R-:W-:Y:S02]  /*9270*/  IMAD R6, R3, UR8, RZ ;  /* 0x0000000803067c24 */ /* 0x000fe4000f8e02ff */
[----:B------:R-:W-:Y:S02]  /*9280*/  IMAD R8, R8, 0x80, R17 ;  /* 0x0000008008087824 */ /* 0x000fe400078e0211 */
[----:B-----5:R-:W-:Y:S02]  /*9290*/  IMAD R11, R0, R11, RZ ;  /* 0x0000000b000b7224 */ /* 0x020fe400078e02ff */
[C---:B------:R-:W-:Y:S01]  /*92a0*/  IMAD R3, R7.reuse, UR9, R6 ;  /* 0x0000000907037c24 */ /* 0x040fe2000f8e0206 */
[C---:B------:R-:W-:Y:S01]  /*92b0*/  IADD3 R0, R8.reuse, 0x20, RZ ;  /* 0x0000002008007810 */ /* 0x040fe20007ffe0ff */
[----:B------:R-:W-:Y:S01]  /*92c0*/  IMAD.WIDE.U32 R4, R7, UR8, R4 ;  /* 0x0000000807047c25 */ /* 0x000fe2000f8e0004 */
[-C--:B------:R-:W-:Y:S01]  /*92d0*/  ISETP.GE.AND P2, PT, R8, R11.reuse, PT ;  /* 0x0000000b0800720c */ /* 0x080fe20003f46270 */
[----:B------:R-:W-:Y:S01]  /*92e0*/  ULDC.64 UR8, c[0x0][0xa80] ;  /* 0x0002a00000087ab9 */ /* 0x000fe20000000a00 */
[----:B------:R-:W-:Y:S01]  /*92f0*/  ISETP.GE.AND P1, PT, R0, R11, PT ;  /* 0x0000000b0000720c */ /* 0x000fe20003f26270 */
[----:B------:R-:W-:Y:S01]  /*9300*/  IMAD.IADD R3, R5, 0x1, R3 ;  /* 0x0000000105037824 */ /* 0x000fe200078e0203 */
[----:B------:R-:W-:Y:S01]  /*9310*/  LEA R6, P3, R4, UR8, 0x1 ;  /* 0x0000000804067c11 */ /* 0x000fe2000f8608ff */
[----:B------:R-:W-:-:S03]  /*9320*/  VIADD R0, R8, 0x40 ;  /* 0x0000004008007836 */ /* 0x000fc60000000000 */
[----:B------:R-:W-:Y:S01]  /*9330*/  LEA.HI.X R3, R4, UR9, R3, 0x1, P3 ;  /* 0x0000000904037c11 */ /* 0x000fe200098f0c03 */
[----:B------:R0:W1:Y:S01]  /*9340*/  SHFL.IDX PT, R7, R6, RZ, 0x181f ;  /* 0x00181fff06077589 */ /* 0x00006200000e0000 */
[----:B------:R-:W-:-:S03]  /*9350*/  ISETP.GE.AND P0, PT, R0, R11, PT ;  /* 0x0000000b0000720c */ /* 0x000fc60003f06270 */
[----:B------:R0:W2:Y:S01]  /*9360*/  SHFL.IDX PT, R5, R3, RZ, 0x181f ;  /* 0x00181fff03057589 */ /* 0x0000a200000e0000 */
[----:B------:R-:W-:Y:S09]  /*9370*/  @P2 BRA `(.L_x_6772) ;  /* 0x0000000000242947 */ /* 0x000ff20003800000 */
[----:B------:R-:W-:Y:S02]  /*9380*/  ULDC UR4, c[0x0][0xac8] ;  /* 0x0002b20000047ab9 */ /* 0x000fe40000000800 */
[----:B------:R-:W-:Y:S02]  /*9390*/  ISETP.GE.AND P4, PT, R22, UR4, PT ;  /* 0x0000000416007c0c */ /* 0x000fe4000bf86270 */
[----:B------:R-:W-:-:S11]  /*93a0*/  ISETP.GE.AND P5, PT, R18, UR4, PT ;  /* 0x0000000412007c0c */ /* 0x000fd6000bfa6270 */
[-C--:B-1----:R-:W-:Y:S02]  /*93b0*/  @!P4 LEA R12, P2, R22, R7.reuse, 0x1 ;  /* 0x00000007160cc211 */ /* 0x082fe400078408ff */
[----:B------:R-:W-:Y:S02]  /*93c0*/  @!P5 LEA R4, P3, R18, R7, 0x1 ;  /* 0x000000071204d211 */ /* 0x000fe400078608ff */
[-C--:B--2---:R-:W-:Y:S02]  /*93d0*/  @!P4 LEA.HI.X R13, R22, R5.reuse, R189, 0x1, P2 ;  /* 0x00000005160dc211 */ /* 0x084fe400010f0cbd */
[----:B------:R-:W-:-:S03]  /*93e0*/  @!P5 LEA.HI.X R5, R18, R5, R188, 0x1, P3 ;  /* 0x000000051205d211 */ /* 0x000fc600018f0cbc */
[----:B------:R3:W-:Y:S04]  /*93f0*/  @!P4 ST.E.128 desc[UR50][R12.64], RZ ;  /* 0x000000ff0c00c985 */ /* 0x0007e8000c101d32 */
[----:B------:R3:W-:Y:S02]  /*9400*/  @!P5 ST.E.128 desc[UR50][R4.64], RZ ;  /* 0x000000ff0400d985 */ /* 0x0007e4000c101d32 */
.L_x_6772:
[----:B------:R-:W-:Y:S05]  /*9410*/  BSYNC B1 ;  /* 0x0000000000017941 */ /* 0x000fea0003800000 */
.L_x_6771:
[----:B--23--:R2:W3:Y:S01]  /*9420*/  SHFL.IDX PT, R5, R3, 0x1, 0x181f ;  /* 0x00381f0003057f89 */ /* 0x00c4e200000e0000 */
        /* <DEDUP_REMOVED lines=8> */
[-C--:B---3--:R-:W-:Y:S02]  /*94b0*/  @!P3 LEA.HI.X R13, R22, R5.reuse, R189, 0x1, P1 ;  /* 0x00000005160db211 */ /* 0x088fe400008f0cbd */
[----:B------:R-:W-:-:S03]  /*94c0*/  @!P4 LEA.HI.X R5, R18, R5, R188, 0x1, P2 ;  /* 0x000000051205c211 */ /* 0x000fc600010f0cbc */
[----:B------:R4:W-:Y:S04]  /*94d0*/  @!P3 ST.E.128 desc[UR50][R12.64], RZ ;  /* 0x000000ff0c00b985 */ /* 0x0009e8000c101d32 */
[----:B------:R4:W-:Y:S02]  /*94e0*/  @!P4 ST.E.128 desc[UR50][R4.64], RZ ;  /* 0x000000ff0400c985 */ /* 0x0009e4000c101d32 */
.L_x_6774:
[----:B------:R-:W-:Y:S05]  /*94f0*/  BSYNC B1 ;  /* 0x0000000000017941 */ /* 0x000fea0003800000 */
.L_x_6773:
[----:B---34-:R3:W4:Y:S01]  /*9500*/  SHFL.IDX PT, R5, R3, 0x2, 0x181f ;  /* 0x00581f0003057f89 */ /* 0x01872200000e0000 */
        /* <DEDUP_REMOVED lines=10> */
[----:B------:R1:W-:Y:S04]  /*95b0*/  @!P2 ST.E.128 desc[UR50][R12.64], RZ ;  /* 0x000000ff0c00a985 */ /* 0x0003e8000c101d32 */
[----:B------:R1:W-:Y:S02]  /*95c0*/  @!P3 ST.E.128 desc[UR50][R4.64], RZ ;  /* 0x000000ff0400b985 */ /* 0x0003e4000c101d32 */
.L_x_6776:
[----:B------:R-:W-:Y:S05]  /*95d0*/  BSYNC B1 ;  /* 0x0000000000017941 */ /* 0x000fea0003800000 */
.L_x_6775:
[----:B------:R-:W-:Y:S01]  /*95e0*/  VIADD R0, R8, 0x60 ;  /* 0x0000006008007836 */ /* 0x000fe20000000000 */
[----:B0-23--:R-:W0:Y:S04]  /*95f0*/  SHFL.IDX PT, R3, R3, 0x3, 0x181f ;  /* 0x00781f0003037f89 */ /* 0x00de2800000e0000 */
[----:B------:R-:W-:Y:S01]  /*9600*/  ISETP.GE.AND P0, PT, R0, R11, PT ;  /* 0x0000000b0000720c */ /* 0x000fe20003f06270 */
[----:B-1--4-:R1:W2:-:S12]  /*9610*/  SHFL.IDX PT, R5, R6, 0x3, 0x181f ;  /* 0x00781f0006057f89 */ /* 0x01229800000e0000 */
[----:B-1----:R-:W-:Y:S05]  /*9620*/  @P0 BRA `(.L_x_6767) ;  /* 0x0000000000240947 */ /* 0x002fea0003800000 */
[----:B------:R-:W-:Y:S02]  /*9630*/  ULDC UR4, c[0x0][0xac8] ;  /* 0x0002b20000047ab9 */ /* 0x000fe40000000800 */
[----:B------:R-:W-:Y:S02]  /*9640*/  ISETP.GE.AND P2, PT, R22, UR4, PT ;  /* 0x0000000416007c0c */ /* 0x000fe4000bf46270 */
[----:B------:R-:W-:-:S11]  /*9650*/  ISETP.GE.AND P3, PT, R18, UR4, PT ;  /* 0x0000000412007c0c */ /* 0x000fd6000bf66270 */
[-C--:B--2---:R-:W-:Y:S02]  /*9660*/  @!P2 LEA R6, P0, R22, R5.reuse, 0x1 ;  /* 0x000000051606a211 */ /* 0x084fe400078008ff */
[----:B------:R-:W-:Y:S02]  /*9670*/  @!P3 LEA R4, P1, R18, R5, 0x1 ;  /* 0x000000051204b211 */ /* 0x000fe400078208ff */
[-C--:B0-----:R-:W-:Y:S02]  /*9680*/  @!P2 LEA.HI.X R7, R22, R3.reuse, R189, 0x1, P0 ;  /* 0x000000031607a211 */ /* 0x081fe400000f0cbd */
[----:B------:R-:W-:-:S03]  /*9690*/  @!P3 LEA.HI.X R5, R18, R3, R188, 0x1, P1 ;  /* 0x000000031205b211 */ /* 0x000fc600008f0cbc */
[----:B------:R0:W-:Y:S04]  /*96a0*/  @!P2 ST.E.128 desc[UR50][R6.64], RZ ;  /* 0x000000ff0600a985 */ /* 0x0001e8000c101d32 */
[----:B------:R0:W-:Y:S02]  /*96b0*/  @!P3 ST.E.128 desc[UR50][R4.64], RZ ;  /* 0x000000ff0400b985 */ /* 0x0001e4000c101d32 */
.L_x_6767:
[----:B------:R-:W-:Y:S05]  /*96c0*/  BSYNC B0 ;  /* 0x0000000000007941 */ /* 0x000fea0003800000 */
.L_x_6758:
[----:B------:R-:W-:Y:S02]  /*96d0*/  ULDC UR4, c[0x0][0xc3c] ;  /* 0x00030f0000047ab9 */ /* 0x000fe40000000800 */
[----:B------:R-:W-:-:S13]  /*96e0*/  ISETP.GE.AND P0, PT, R51, UR4, PT ;  /* 0x0000000433007c0c */ /* 0x000fda000bf06270 */
[----:B------:R-:W-:Y:S05]  /*96f0*/  @!P0 BRA `(.L_x_6777) ;  /* 0xffffff7400948947 */ /* 0x000fea000383ffff */
[----:B------:R-:W-:Y:S05]  /*9700*/  EXIT ;  /* 0x000000000000794d */ /* 0x000fea0003800000 */
.L_x_6730:
[----:B------:R-:W-:-:S08]  /*9710*/  NOP ;  /* 0x0000000000007918 */ /* 0x000fd00000000000 */
[----:B------:R-:W0:-:S00]  /*9720*/  USETMAXREG.DEALLOC.CTAPOOL 0x28 ;  /* 0x00000028000079c8 */ /* 0x000e0000080e0500 */
        /* <DEDUP_REMOVED lines=14> */
.L_x_6778:
        /* <DEDUP_REMOVED lines=40> */
.L_x_6784:
        /* <DEDUP_REMOVED lines=12> */
.L_x_6783:
[----:B------:R-:W-:Y:S05]  /*9b50*/  BSYNC B0 ;  /* 0x0000000000007941 */ /* 0x000fea0003800000 */
.L_x_6782:
        /* <DEDUP_REMOVED lines=21> */
.L_x_6780:
        /* <DEDUP_REMOVED lines=15> */
.L_x_6785:
[----:B---3--:R-:W-:Y:S01]  /*9da0*/  IMAD R16, R16, UR5, R8 ;  /* 0x0000000510107c24 */ /* 0x008fe2000f8e0208 */
[----:B0-----:R-:W-:Y:S02]  /*9db0*/  IABS R2, R10 ;  /* 0x0000000a00027213 */ /* 0x001fe40000000000 */
[----:B-1----:R-:W-:Y:S02]  /*9dc0*/  IADD3 R0, RZ, -R3, RZ ;  /* 0x80000003ff007210 */ /* 0x002fe40007ffe0ff */
[----:B------:R-:W-:Y:S01]  /*9dd0*/  IADD3 R11, -R16, UR6, RZ ;  /* 0x00000006100b7c10 */ /* 0x000fe2000fffe1ff */
[----:B------:R-:W-:Y:S01]  /*9de0*/  IMAD.MOV R4, RZ, RZ, -R2 ;  /* 0x000000ffff047224 */ /* 0x000fe200078e0a02 */
[----:B------:R-:W-:Y:S01]  /*9df0*/  IADD3 R19, R19, UR4, RZ ;  /* 0x0000000413137c10 */ /* 0x000fe2000fffe0ff */
[----:B--2---:R-:W-:Y:S01]  /*9e00*/  IMAD R7, R0, R9, RZ ;  /* 0x0000000900077224 */ /* 0x004fe200078e02ff */
        /* <DEDUP_REMOVED lines=17> */
[--C-:B------:R-:W-:Y:S02]  /*9f20*/  IMAD.MOV R17, RZ, RZ, -R2.reuse ;  /* 0x000000ffff117224 */ /* 0x100fe400078e0a02 */
[----:B------:R-:W-:Y:S02]  /*9f30*/  IMAD.MOV.U32 R18, RZ, RZ, R2 ;  /* 0x000000ffff127224 */ /* 0x000fe400078e0002 */
[----:B------:R-:W-:Y:S01]  /*9f40*/  IMAD R17, R10, R17, R11 ;  /* 0x000000110a117224 */ /* 0x000fe200078e020b */
[----:B------:R-:W-:Y:S06]  /*9f50*/  BRA `(.L_x_6786) ;  /* 0x0000000000147947 */ /* 0x000fec0003800000 */
.L_x_6781:
[----:B------:R-:W-:Y:S01]  /*9f60*/  ULDC UR4, c[0x0][0xc3c] ;  /* 0x00030f0000047ab9 */ /* 0x000fe20000000800 */
[----:B------:R-:W-:Y:S01]  /*9f70*/  IMAD.MOV.U32 R17, RZ, RZ, RZ ;  /* 0x000000ffff117224 */ /* 0x000fe200078e00ff */
[----:B------:R-:W-:Y:S01]  /*9f80*/  MOV R19, UR4 ;  /* 0x0000000400137c02 */ /* 0x000fe20008000f00 */
[----:B------:R-:W-:Y:S02]  /*9f90*/  IMAD.U32 R16, RZ, RZ, UR6 ;  /* 0x00000006ff107e24 */ /* 0x000fe4000f8e00ff */
[----:B------:R-:W-:-:S07]  /*9fa0*/  IMAD.MOV.U32 R18, RZ, RZ, RZ ;  /* 0x000000ffff127224 */ /* 0x000fce00078e00ff */
.L_x_6786:
[----:B------:R-:W-:-:S13]  /*9fb0*/  ISETP.NE.AND P0, PT, R5, RZ, PT ;  /* 0x000000ff0500720c */ /* 0x000fda0003f05270 */
[----:B------:R-:W0:Y:S01]  /*9fc0*/  @!P0 S2R R3, SR_CgaCtaId ;  /* 0x0000000000038919 */ /* 0x000e220000008800 */
[----:B------:R-:W-:-:S04]  /*9fd0*/  @!P0 MOV R0, 0x400 ;  /* 0x0000040000008802 */ /* 0x000fc80000000f00 */
[----:B0-----:R-:W-:-:S05]  /*9fe0*/  @!P0 LEA R0, R3, R0, 0x18 ;  /* 0x0000000003008211 */ /* 0x001fca00078ec0ff */
[----:B------:R1:W-:Y:S01]  /*9ff0*/  @!P0 STS.128 [R0+0x288d0], R16 ;  /* 0x0288d01000008388 */ /* 0x0003e20000000c00 */
[----:B------:R-:W-:Y:S06]  /*a000*/  BAR.ARV 0x5, 0x180 ;  /* 0x0146000000007b1d */ /* 0x000fec0000002000 */
.L_x_6779:
[----:B------:R2:W-:Y:S01]  /*a010*/  STL [R1+0x1c], RZ ;  /* 0x00001cff01007387 */ /* 0x0005e20000100800 */
[----:B------:R-:W-:Y:S01]  /*a020*/  ULDC UR4, c[0x0][0xc3c] ;  /* 0x00030f0000047ab9 */ /* 0x000fe20000000800 */
[----:B------:R-:W-:Y:S01]  /*a030*/  IMAD.MOV.U32 R28, RZ, RZ, 0x1 ;  /* 0x00000001ff1c7424 */ /* 0x000fe200078e00ff */
[----:B0-----:R-:W-:Y:S01]  /*a040*/  ISETP.GE.AND P0, PT, R19, UR4, PT ;  /* 0x0000000413007c0c */ /* 0x001fe2000bf06270 */
[----:B------:R-:W-:-:S12]  /*a050*/  IMAD.MOV.U32 R25, RZ, RZ, RZ ;  /* 0x000000ffff197224 */ /* 0x000fd800078e00ff */
[----:B--2---:R-:W-:Y:S05]  /*a060*/  @P0 BRA `(.L_x_6787) ;  /* 0x0000004400b80947 */ /* 0x004fea0003800000 */
[----:B------:R-:W0:Y:S01]  /*a070*/  S2R R3, SR_TID.X ;  /* 0x0000000000037919 */ /* 0x000e220000002100 */
[----:B------:R-:W2:Y:S01]  /*a080*/  S2UR UR5, SR_CgaCtaId ;  /* 0x00000000000579c3 */ /* 0x000ea20000008800 */
[----:B------:R-:W-:Y:S01]  /*a090*/  UMOV UR4, 0x400 ;  /* 0x0000040000047882 */ /* 0x000fe20000000000 */
[----:B------:R-:W-:Y:S01]  /*a0a0*/  BSSY B8, `(.L_x_6787) ;  /* 0x000046a000087945 */ /* 0x000fe20003800000 */
[----:B------:R3:W-:Y:S01]  /*a0b0*/  STL [R1+0x1c], RZ ;  /* 0x00001cff01007387 */ /* 0x0007e20000100800 */
[----:B------:R-:W-:Y:S01]  /*a0c0*/  IMAD.MOV.U32 R28, RZ, RZ, 0x1 ;  /* 0x00000001ff1c7424 */ /* 0x000fe200078e00ff */
[----:B------:R-:W-:Y:S01]  /*a0d0*/  MOV R25, RZ ;  /* 0x000000ff00197202 */ /* 0x000fe20000000f00 */
[----:B------:R-:W-:Y:S01]  /*a0e0*/  ULOP3.LUT UR37, UR36, 0x2, URZ, 0xfc, !UPT ;  /* 0x0000000224257892 */ /* 0x000fe2000f8efc3f */
[----:B------:R-:W-:Y:S01]  /*a0f0*/  ULDC UR38, c[0x0][0xc] ;  /* 0x0000030000267ab9 */ /* 0x000fe20000000800 */
[----:B--2---:R-:W-:-:S06]  /*a100*/  ULEA UR4, UR5, UR4, 0x18 ;  /* 0x0000000405047291 */ /* 0x004fcc000f8ec03f */
[----:B------:R-:W-:Y:S02]  /*a110*/  IMAD.U32 R22, RZ, RZ, UR4 ;  /* 0x00000004ff167e24 */ /* 0x000fe4000f8e00ff */
[----:B0-----:R-:W-:-:S05]  /*a120*/  IMAD.SHL.U32 R30, R3, 0x8, RZ ;  /* 0x00000008031e7824 */ /* 0x001fca00078e00ff */
[----:B-1----:R-:W-:-:S04]  /*a130*/  LOP3.LUT R0, R30, 0x1f8, RZ, 0xc0, !PT ;  /* 0x000001f81e007812 */ /* 0x002fc800078ec0ff */
[----:B------:R-:W-:-:S04]  /*a140*/  LOP3.LUT R3, R0, 0x38, R3, 0x78, !PT ;  /* 0x0000003800037812 */ /* 0x000fc800078e7803 */
[----:B------:R-:W-:Y:S02]  /*a150*/  LOP3.LUT R34, R3, 0x200, R30, 0xf8, !PT ;  /* 0x0000020003227812 */ /* 0x000fe400078ef81e */
[----:B------:R-:W-:-:S03]  /*a160*/  LOP3.LUT R30, R30, 0x38, RZ, 0xc0, !PT ;  /* 0x000000381e1e7812 */ /* 0x000fc600078ec0ff */
[----:B------:R-:W-:Y:S01]  /*a170*/  IMAD R0, R34, 0x2, R22 ;  /* 0x0000000222007824 */ /* 0x000fe200078e0216 */
[----:B------:R-:W-:-:S04]  /*a180*/  LOP3.LUT R29, R30, 0x40, RZ, 0xfc, !PT ;  /* 0x000000401e1d7812 */ /* 0x000fc800078efcff */
[----:B------:R3:W-:Y:S03]  /*a190*/  STL [R1], R0 ;  /* 0x0000000001007387 */ /* 0x0007e60000100800 */
.L_x_6850:
[----:B0-----:R-:W0:Y:S02]  /*a1a0*/  LDC.64 R2, c[0x0][0xc88] ;  /* 0x00032200ff027b82 */ /* 0x001e240000000a00 */
[----:B0-----:R-:W-:-:S05]  /*a1b0*/  IMAD.WIDE R2, R19, 0x4, R2 ;  /* 0x0000000413027825 */ /* 0x001fca00078e0202 */
[----:B---3--:R-:W3:Y:S01]  /*a1c0*/  LDG.E R31, desc[UR50][R2.64] ;  /* 0x00000032021f7981 */ /* 0x008ee2000c1e1900 */
[----:B------:R-:W-:Y:S05]  /*a1d0*/  YIELD ;  /* 0x0000000000007946 */ /* 0x000fea0003800000 */
[----:B------:R-:W-:Y:S01]  /*a1e0*/  ULDC.64 UR4, c[0x0][0xa28] ;  /* 0x00028a0000047ab9 */ /* 0x000fe20000000a00 */
[----:B------:R-:W-:Y:S01]  /*a1f0*/  IMAD.MOV.U32 R36, RZ, RZ, RZ ;  /* 0x000000ffff247224 */ /* 0x000fe200078e00ff */
[----:B------:R-:W-:Y:S01]  /*a200*/  ISETP.NE.U32.AND P0, PT, RZ, UR4, PT ;  /* 0x00000004ff007c0c */ /* 0x000fe2000bf05070 */
[----:B------:R-:W-:-:S03]  /*a210*/  ULDC.64 UR6, c[0x0][0xa18] ;  /* 0x0002860000067ab9 */ /* 0x000fc60000000a00 */
[----:B------:R-:W-:Y:S02]  /*a220*/  ISETP.NE.AND.EX P0, PT, RZ, UR5, PT, P0 ;  /* 0x00000005ff007c0c */ /* 0x000fe4000bf05300 */
[----:B---3--:R-:W-:-:S11]  /*a230*/  SHF.R.S32.HI R0, RZ, 0x1f, R31 ;  /* 0x0000001fff007819 */ /* 0x008fd6000001141f */
[C---:B------:R-:W-:Y:S01]  /*a240*/  @P0 LEA R2, P1, R31.reuse, UR4, 0x2 ;  /* 0x000000041f020c11 */ /* 0x040fe2000f8210ff */
[C---:B------:R-:W-:Y:S01]  /*a250*/  IMAD.SHL.U32 R23, R31.reuse, 0x4, RZ ;  /* 0x000000041f177824 */ /* 0x040fe200078e00ff */
[C-C-:B------:R-:W-:Y:S01]  /*a260*/  SHF.L.U64.HI R24, R31.reuse, 0x2, R0.reuse ;  /* 0x000000021f187819 */ /* 0x140fe20000010200 */
[----:B------:R0:W-:Y:S01]  /*a270*/  STL [R1+0x10], R0 ;  /* 0x0000100001007387 */ /* 0x0001e20000100800 */
[----:B------:R-:W-:Y:S01]  /*a280*/  @P0 LEA.HI.X R3, R31, UR5, R0, 0x2, P1 ;  /* 0x000000051f030c11 */ /* 0x000fe200088f1400 */
[----:B------:R-:W-:-:S04]  /*a290*/  ULDC.64 UR4, c[0x0][0xa00] ;  /* 0x0002800000047ab9 */ /* 0x000fc80000000a00 */
[----:B-1----:R1:W5:Y:S01]  /*a2a0*/  @P0 LDG.E R36, desc[UR50][R2.64] ;  /* 0x0000003202240981 */ /* 0x002362000c1e1900 */
[----:B------:R-:W-:Y:S02]  /*a2b0*/  ISETP.NE.U32.AND P0, PT, RZ, UR4, PT ;  /* 0x00000004ff007c0c */ /* 0x000fe4000bf05070 */
[----:B------:R-:W-:Y:S02]  /*a2c0*/  LOP3.LUT R27, R27, 0xffffffef, RZ, 0xc0, !PT ;  /* 0xffffffef1b1b7812 */ /* 0x000fe400078ec0ff */
[----:B------:R-:W-:Y:S02]  /*a2d0*/  ISETP.NE.AND.EX P2, PT, RZ, UR5, PT, P0 ;  /* 0x00000005ff007c0c */ /* 0x000fe4000bf45300 */
[----:B0-----:R-:W-:Y:S02]  /*a2e0*/  MOV R0, RZ ;  /* 0x000000ff00007202 */ /* 0x001fe40000000f00 */
[----:B------:R-:W-:Y:S02]  /*a2f0*/  ISETP.NE.U32.AND P0, PT, RZ, UR6, PT ;  /* 0x00000006ff007c0c */ /* 0x000fe4000bf05070 */
[----:B-1----:R-:W-:-:S02]  /*a300*/  IADD3 R2, P1, R23, UR4, RZ ;  /* 0x0000000417027c10 */ /* 0x002fc4000ff3e0ff */
[----:B------:R-:W-:Y:S02]  /*a310*/  ISETP.NE.AND.EX P0, PT, RZ, UR7, PT, P0 ;  /* 0x00000007ff007c0c */ /* 0x000fe4000bf05300 */
[----:B------:R-:W-:Y:S01]  /*a320*/  IADD3.X R3, R24, UR5, RZ, P1, !PT ;  /* 0x0000000518037c10 */ /* 0x000fe20008ffe4ff */
[----:B------:R-:W-:Y:S02]  /*a330*/  ULDC.64 UR4, c[0x0][0x418] ;  /* 0x0001060000047ab9 */ /* 0x000fe40000000a00 */
[----:B------:R-:W-:Y:S02]  /*a340*/  @P2 LOP3.LUT R27, R27, 0x10, RZ, 0xfc, !PT ;  /* 0x000000101b1b2812 */ /* 0x000fe400078efcff */
[----:B------:R-:W2:Y:S06]  /*a350*/  @P2 LDG.E R0, desc[UR50][R2.64] ;  /* 0x0000003202002981 */ /* 0x000eac000c1e1900 */
[----:B------:R-:W-:-:S04]  /*a360*/  @P0 IADD3 R4, P1, R23, UR6, RZ ;  /* 0x0000000617040c10 */ /* 0x000fc8000ff3e0ff */
[----:B------:R-:W-:Y:S01]  /*a370*/  @P0 IADD3.X R5, R24, UR7, RZ, P1, !PT ;  /* 0x0000000718050c10 */ /* 0x000fe20008ffe4ff */
[----:B--2---:R0:W-:Y:S04]  /*a380*/  STL [R1+0x4], R0 ;  /* 0x0000040001007387 */ /* 0x0041e80000100800 */
[----:B0-----:R-:W2:Y:S01]  /*a390*/  @P0 LDG.E R0, desc[UR50][R4.64] ;  /* 0x0000003204000981 */ /* 0x001ea2000c1e1900 */
[----:B------:R-:W-:-:S03]  /*a3a0*/  UISETP.NE.U32.AND UP0, UPT, UR4, URZ, UPT ;  /* 0x0000003f0400728c */ /* 0x000fc6000bf05070 */
[----:B------:R-:W-:Y:S01]  /*a3b0*/  ULDC UR4, c[0x0][0x424] ;  /* 0x0001090000047ab9 */ /* 0x000fe20000000800 */
[----:B------:R-:W-:-:S03]  /*a3c0*/  UISETP.NE.AND.EX UP0, UPT, UR5, URZ, UPT, UP0 ;  /* 0x0000003f0500728c */ /* 0x000fc6000bf05300 */
[----:B------:R-:W-:Y:S01]  /*a3d0*/  ULDC UR5, c[0x0][0x2f0] ;  /* 0x0000bc0000057ab9 */ /* 0x000fe20000000800 */
[----:B------:R-:W-:-:S04]  /*a3e0*/  USEL UR4, UR4, 0x1, UP0 ;  /* 0x0000000104047887 */ /* 0x000fc80008000000 */
[----:B------:R-:W-:-:S06]  /*a3f0*/  UIMAD UR4, UR4, UR5, URZ ;  /* 0x00000005040472a4 */ /* 0x000fcc000f8e023f */
[----:B------:R-:W-:Y:S01]  /*a400*/  IMAD.U32 R35, RZ, RZ, UR4 ;  /* 0x00000004ff237e24 */ /* 0x000fe2000f8e00ff */
[----:B--2---:R0:W-:Y:S01]  /*a410*/  @P0 STL [R1+0x14], R0 ;  /* 0x0000140001000387 */ /* 0x0041e20000100800 */
[----:B------:R-:W-:Y:S05]  /*a420*/  @P0 BRA `(.L_x_6788) ;  /* 0x0000000000200947 */ /* 0x000fea0003800000 */
[----:B------:R-:W-:Y:S02]  /*a430*/  ULDC UR4, c[0x0][0x288] ;  /* 0x0000a20000047ab9 */ /* 0x000fe40000000800 */
[----:B0-----:R-:W-:-:S05]  /*a440*/  IMAD.U32 R0, RZ, RZ, UR4 ;  /* 0x00000004ff007e24 */ /* 0x001fca000f8e00ff */
[----:B------:R1:W-:Y:S01]  /*a450*/  STL [R1+0x14], R0 ;  /* 0x0000140001007387 */ /* 0x0003e20000100800 */
[----:B------:R-:W-:Y:S05]  /*a460*/  @!P2 BRA `(.L_x_6788) ;  /* 0x000000000010a947 */ /* 0x000fea0003800000 */
[----:B------:R-:W2:Y:S04]  /*a470*/  LDG.E R5, desc[UR50][R2.64] ;  /* 0x0000003202057981 */ /* 0x000ea8000c1e1900 */
[----:B-1----:R-:W2:Y:S02]  /*a480*/  LDG.E R0, desc[UR50][R2.64+0x4] ;  /* 0x0000043202007981 */ /* 0x002ea4000c1e1900 */
[----:B--2---:R-:W-:-:S05]  /*a490*/  IMAD.IADD R0, R0, 0x1, -R5 ;  /* 0x0000000100007824 */ /* 0x004fca00078e0a05 */
[----:B------:R2:W-:Y:S02]  /*a4a0*/  STL [R1+0x14], R0 ;  /* 0x0000140001007387 */ /* 0x0005e40000100800 */
.L_x_6788:
        /* <DEDUP_REMOVED lines=9> */
.L_x_6789:
[----:B------:R-:W-:Y:S02]  /*a540*/  ULDC.64 UR4, c[0x0][0xa08] ;  /* 0x0002820000047ab9 */ /* 0x000fe40000000a00 */
[----:B------:R-:W-:-:S04]  /*a550*/  ISETP.NE.U32.AND P0, PT, RZ, UR4, PT ;  /* 0x00000004ff007c0c */ /* 0x000fc8000bf05070 */
[----:B------:R-:W-:-:S13]  /*a560*/  ISETP.NE.AND.EX P0, PT, RZ, UR5, PT, P0 ;  /* 0x00000005ff007c0c */ /* 0x000fda000bf05300 */
[----:B------:R-:W-:Y:S05]  /*a570*/  @!P0 BRA `(.L_x_6790) ;  /* 0x0000000000148947 */ /* 0x000fea0003800000 */
[----:B------:R-:W3:Y:S02]  /*a580*/  LDC.64 R2, c[0x0][0xa08] ;  /* 0x00028200ff027b82 */ /* 0x000ee40000000a00 */
[----:B---3--:R-:W-:-:S05]  /*a590*/  IMAD.WIDE R2, R33, 0x4, R2 ;  /* 0x0000000421027825 */ /* 0x008fca00078e0202 */
[----:B------:R-:W3:Y:S04]  /*a5a0*/  LDG.E R35, desc[UR50][R2.64] ;  /* 0x0000003202237981 */ /* 0x000ee8000c1e1900 */
[----:B012---:R-:W3:Y:S02]  /*a5b0*/  LDG.E R0, desc[UR50][R2.64+0x4] ;  /* 0x0000043202007981 */ /* 0x007ee4000c1e1900 */
[----:B---3--:R-:W-:-:S07]  /*a5c0*/  IADD3 R35, -R35, R0, RZ ;  /* 0x0000000023237210 */ /* 0x008fce0007ffe1ff */
.L_x_6790:
[----:B-----5:R-:W-:Y:S01]  /*a5d0*/  IMAD.IADD R35, R35, 0x1, -R36 ;  /* 0x0000000123237824 */ /* 0x020fe200078e0a24 */
[----:B------:R-:W-:Y:S03]  /*a5e0*/  BSSY B7, `(.L_x_6791) ;  /* 0x0000377000077945 */ /* 0x000fe60003800000 */
[C---:B012---:R-:W-:Y:S01]  /*a5f0*/  VIADD R0, R35.reuse, 0x7f ;  /* 0x0000007f23007836 */ /* 0x047fe20000000000 */
[----:B------:R-:W-:-:S04]  /*a600*/  ISETP.GT.AND P0, PT, R35, RZ, PT ;  /* 0x000000ff2300720c */ /* 0x000fc80003f04270 */
[----:B---3--:R-:W-:-:S04]  /*a610*/  SHF.R.S32.HI R3, RZ, 0x1f, R0 ;  /* 0x0000001fff037819 */ /* 0x008fc80000011400 */
[----:B------:R-:W-:-:S05]  /*a620*/  LEA.HI R32, R3, R0, RZ, 0x7 ;  /* 0x0000000003207211 */ /* 0x000fca00078f38ff */
[----:B------:R0:W-:Y:S01]  /*a630*/  STL [R1+0x18], R32 ;  /* 0x0000182001007387 */ /* 0x0001e20000100800 */
[----:B------:R-:W-:Y:S05]  /*a640*/  @P0 BRA `(.L_x_6792) ;  /* 0x0000000000440947 */ /* 0x000fea0003800000 */
[----:B------:R-:W1:Y:S02]  /*a650*/  S2R R2, SR_TID.X ;  /* 0x0000000000027919 */ /* 0x000e640000002100 */
        /* <DEDUP_REMOVED lines=10> */
[----:B------:R-:W1:Y:S02]  /*a700*/  S2R R4, SR_LTMASK ;  /* 0x0000000000047919 */ /* 0x000e640000003900 */
[----:B-1----:R-:W-:-:S04]  /*a710*/  LOP3.LUT R4, R4, UR4, RZ, 0xc0, !PT ;  /* 0x0000000404047c12 */ /* 0x002fc8000f8ec0ff */
[----:B------:R-:W1:Y:S01]  /*a720*/  POPC R7, R4 ;  /* 0x0000000400077309 */ /* 0x000e620000000000 */
[----:B--2---:R-:W1:Y:S02]  /*a730*/  SHFL.IDX PT, R0, R3, R0, 0x1f ;  /* 0x00001f0003007589 */ /* 0x004e6400000e0000 */
[----:B-1----:R-:W-:Y:S01]  /*a740*/  IADD3 R16, R0, UR38, R7 ;  /* 0x0000002600107c10 */ /* 0x002fe2000fffe007 */
[----:B------:R-:W-:Y:S06]  /*a750*/  BRA `(.L_x_6793) ;  /* 0x00000034007c7947 */ /* 0x000fec0003800000 */
.L_x_6792:
        /* <DEDUP_REMOVED lines=19> */
[----:B01----:R-:W-:Y:S05]  /*a890*/  CALL.ABS.NOINC R2 ;  /* 0x0000000002007343 */ /* 0x003fea0003c00000 */
.L_x_6795:
[----:B------:R-:W-:Y:S05]  /*a8a0*/  BSYNC B6 ;  /* 0x0000000000067941 */ /* 0x000fea0003800000 */
.L_x_6794:
        /* <DEDUP_REMOVED lines=19> */
[----:B0-2---:R-:W-:Y:S05]  /*a9e0*/  CALL.ABS.NOINC R2 ;  /* 0x0000000002007343 */ /* 0x005fea0003c00000 */
.L_x_6798:
        /* <DEDUP_REMOVED lines=15> */
.L_x_6797:
[----:B------:R-:W-:Y:S05]  /*aae0*/  BSYNC B6 ;  /* 0x0000000000067941 */ /* 0x000fea0003800000 */
.L_x_6796:
[----:B------:R-:W-:Y:S01]  /*aaf0*/  ULDC.64 UR4, c[0x0][0x9f8] ;  /* 0x00027e0000047ab9 */ /* 0x000fe20000000a00 */
[----:B------:R-:W1:Y:S01]  /*ab00*/  S2R R20, SR_TID.X ;  /* 0x0000000000147919 */ /* 0x000e620000002100 */
[----:B------:R-:W-:Y:S01]  /*ab10*/  ISETP.NE.U32.AND P0, PT, RZ, UR4, PT ;  /* 0x00000004ff007c0c */ /* 0x000fe2000bf05070 */
[----:B------:R-:W2:Y:S03]  /*ab20*/  LDC R6, c[0x0][0x430] ;  /* 0x00010c00ff067b82 */ /* 0x000ea60000000800 */
[----:B------:R-:W-:-:S13]  /*ab30*/  ISETP.NE.AND.EX P0, PT, RZ, UR5, PT, P0 ;  /* 0x00000005ff007c0c */ /* 0x000fda000bf05300 */
[----:B------:R-:W-:Y:S01]  /*ab40*/  @P0 IADD3 R2, P1, R23, UR4, RZ ;  /* 0x0000000417020c10 */ /* 0x000fe2000ff3e0ff */
[----:B------:R-:W3:Y:S01]  /*ab50*/  S2R R21, SR_TID.X ;  /* 0x0000000000157919 */ /* 0x000ee20000002100 */
[----:B------:R-:W-:Y:S01]  /*ab60*/  LEA.HI.SX32 R26, R32, 0xffffffff, 0x19 ;  /* 0xffffffff201a7811 */ /* 0x000fe200078fcaff */
[----:B------:R-:W-:Y:S01]  /*ab70*/  IMAD.U32 R10, RZ, RZ, UR37 ;  /* 0x00000025ff0a7e24 */ /* 0x000fe2000f8e00ff */
[----:B------:R-:W-:Y:S01]  /*ab80*/  @P0 IADD3.X R3, R24, UR5, RZ, P1, !PT ;  /* 0x0000000518030c10 */ /* 0x000fe20008ffe4ff */
[----:B------:R-:W-:-:S04]  /*ab90*/  ULDC UR4, c[0x0][0x2f4] ;  /* 0x0000bd0000047ab9 */ /* 0x000fc80000000800 */
[----:B------:R4:W4:Y:S01]  /*aba0*/  @P0 LDG.E R33, desc[UR50][R2.64] ;  /* 0x0000003202210981 */ /* 0x000922000c1e1900 */
[----:B--2---:R-:W-:Y:S01]  /*abb0*/  ISETP.NE.AND P2, PT, R6, 0x1, PT ;  /* 0x000000010600780c */ /* 0x004fe20003f45270 */
[----:B------:R-:W-:Y:S01]  /*abc0*/  IMAD.SHL.U32 R8, R26, 0x80, RZ ;  /* 0x000000801a087824 */ /* 0x000fe200078e00ff */
[----:B------:R-:W-:Y:S02]  /*abd0*/  LOP3.LUT R27, R27, 0xfffffff7, RZ, 0xc0, !PT ;  /* 0xfffffff71b1b7812 */ /* 0x000fe400078ec0ff */
[----:B-1----:R-:W-:-:S04]  /*abe0*/  LOP3.LUT R20, R20, 0x7f, RZ, 0xc0, !PT ;  /* 0x0000007f14147812 */ /* 0x002fc800078ec0ff */
[----:B------:R-:W-:-:S05]  /*abf0*/  SHF.R.U32.HI R20, RZ, 0x3, R20 ;  /* 0x00000003ff147819 */ /* 0x000fca0000011614 */
[----:B------:R-:W1:Y:S01]  /*ac00*/  @P2 LDC R0, c[0x0][0x434] ;  /* 0x00010d00ff002b82 */ /* 0x000e620000000800 */
[----:B------:R-:W-:-:S07]  /*ac10*/  @P2 LOP3.LUT R27, R27, 0x8, RZ, 0xfc, !PT ;  /* 0x000000081b1b2812 */ /* 0x000fce00078efcff */
[----:B------:R-:W2:Y:S01]  /*ac20*/  @P2 LDC R7, c[0x0][0x438] ;  /* 0x00010e00ff072b82 */ /* 0x000ea20000000800 */
[----:B---3--:R-:W-:-:S05]  /*ac30*/  IMAD.SHL.U32 R21, R21, 0x10, RZ ;  /* 0x0000001015157824 */ /* 0x008fca00078e00ff */
[----:B------:R-:W-:-:S04]  /*ac40*/  LOP3.LUT R21, R21, 0x70, RZ, 0xc0, !PT ;  /* 0x0000007015157812 */ /* 0x000fc800078ec0ff */
[----:B------:R-:W-:-:S04]  /*ac50*/  LOP3.LUT R4, R8, R20, R21, 0xfe, !PT ;  /* 0x0000001408047212 */ /* 0x000fc800078efe15 */
[C---:B------:R-:W-:Y:S01]  /*ac60*/  ISETP.GE.AND P0, PT, R4.reuse, R35, PT ;  /* 0x000000230400720c */ /* 0x040fe20003f06270 */
[----:B------:R-:W-:-:S04]  /*ac70*/  IMAD.IADD R9, R4, 0x1, R36 ;  /* 0x0000000104097824 */ /* 0x000fc800078e0224 */
[----:B-1----:R-:W-:Y:S01]  /*ac80*/  @P2 IMAD.HI.U32 R0, R9, R0, RZ ;  /* 0x0000000009002227 */ /* 0x002fe200078e00ff */
[----:B----4-:R-:W-:-:S04]  /*ac90*/  MOV R2, R9 ;  /* 0x0000000900027202 */ /* 0x010fc80000000f00 */
[----:B--2---:R-:W-:-:S03]  /*aca0*/  @P2 SHF.R.U32.HI R2, RZ, R7, R0 ;  /* 0x00000007ff022219 */ /* 0x004fc60000011600 */
[----:B------:R-:W1:Y:S01]  /*acb0*/  @!P0 LDC.64 R4, c[0x0][0x428] ;  /* 0x00010a00ff048b82 */ /* 0x000e620000000a00 */
[--C-:B------:R-:W-:Y:S01]  /*acc0*/  @!P0 SHF.R.S32.HI R3, RZ, 0x1f, R2.reuse ;  /* 0x0000001fff038819 */ /* 0x100fe20000011402 */
[----:B------:R-:W-:-:S04]  /*acd0*/  IMAD.MOV R0, RZ, RZ, -R2 ;  /* 0x000000ffff007224 */ /* 0x000fc800078e0a02 */
[----:B------:R-:W-:Y:S01]  /*ace0*/  IMAD R0, R6, R0, R9 ;  /* 0x0000000006007224 */ /* 0x000fe200078e0209 */
[----:B------:R-:W-:Y:S02]  /*acf0*/  ISETP.NE.AND P2, PT, R10, 0x3, PT ;  /* 0x000000030a00780c */ /* 0x000fe40003f45270 */
[----:B------:R-:W-:-:S11]  /*ad00*/  LOP3.LUT R27, R27, 0xfffffffb, RZ, 0xc0, !PT ;  /* 0xfffffffb1b1b7812 */ /* 0x000fd600078ec0ff */
[----:B------:R-:W-:-:S04]  /*ad10*/  @P2 LOP3.LUT R27, R27, 0x4, RZ, 0xfc, !PT ;  /* 0x000000041b1b2812 */ /* 0x000fc800078efcff */
[----:B------:R-:W-:Y:S01]  /*ad20*/  LOP3.LUT R27, R27, 0xfffffffd, RZ, 0xc0, !PT ;  /* 0xfffffffd1b1b7812 */ /* 0x000fe200078ec0ff */
[----:B------:R-:W-:Y:S01]  /*ad30*/  UMOV UR5, 0xffffffff ;  /* 0xffffffff00057882 */ /* 0x000fe20000000000 */
[-C--:B-1----:R-:W-:Y:S01]  /*ad40*/  @!P0 IMAD.WIDE.U32 R6, R33, R4.reuse, R2 ;  /* 0x0000000421068225 */ /* 0x082fe200078e0002 */
[----:B------:R-:W-:Y:S01]  /*ad50*/  SHF.R.S32.HI R37, RZ, 0x1f, R33 ;  /* 0x0000001fff257819 */ /* 0x000fe20000011421 */
[----:B------:R-:W1:Y:S04]  /*ad60*/  @!P0 LDC.64 R2, c[0x0][0x418] ;  /* 0x00010600ff028b82 */ /* 0x000e680000000a00 */
[----:B------:R-:W-:Y:S02]  /*ad70*/  @!P0 IMAD R9, R37, R4, RZ ;  /* 0x0000000425098224 */ /* 0x000fe400078e02ff */
[----:B------:R-:W-:-:S02]  /*ad80*/  IMAD.MOV.U32 R4, RZ, RZ, RZ ;  /* 0x000000ffff047224 */ /* 0x000fc400078e00ff */
[----:B------:R-:W-:-:S04]  /*ad90*/  @!P0 IMAD R5, R33, R5, R9 ;  /* 0x0000000521058224 */ /* 0x000fc800078e0209 */
[----:B------:R-:W-:Y:S01]  /*ada0*/  @!P0 IMAD.IADD R5, R7, 0x1, R5 ;  /* 0x0000000107058824 */ /* 0x000fe200078e0205 */
[----:B-1----:R-:W-:-:S04]  /*adb0*/  @!P0 LEA R2, P1, R6, R2, 0x2 ;  /* 0x0000000206028211 */ /* 0x002fc800078210ff */
[----:B------:R-:W-:-:S05]  /*adc0*/  @!P0 LEA.HI.X R3, R6, R3, R5, 0x2, P1 ;  /* 0x0000000306038211 */ /* 0x000fca00008f1405 */
[----:B------:R1:W5:Y:S01]  /*add0*/  @!P0 LDG.E R4, desc[UR50][R2.64] ;  /* 0x0000003202048981 */ /* 0x000362000c1e1900 */
[----:B------:R-:W-:-:S13]  /*ade0*/  ISETP.GE.AND P0, PT, R30, UR4, PT ;  /* 0x000000041e007c0c */ /* 0x000fda000bf06270 */
[----:B------:R-:W-:Y:S02]  /*adf0*/  @P0 LOP3.LUT R27, R27, 0x2, RZ, 0xfc, !PT ;  /* 0x000000021b1b0812 */ /* 0x000fe400078efcff */
[----:B------:R-:W-:Y:S02]  /*ae00*/  ISETP.GE.AND P0, PT, R29, UR4, PT ;  /* 0x000000041d007c0c */ /* 0x000fe4000bf06270 */
[----:B------:R-:W-:-:S11]  /*ae10*/  LOP3.LUT R27, R27, 0xfffffffe, RZ, 0xc0, !PT ;  /* 0xfffffffe1b1b7812 */ /* 0x000fd600078ec0ff */
[----:B------:R-:W-:Y:S01]  /*ae20*/  @P0 LOP3.LUT R27, R27, 0x1, RZ, 0xfc, !PT ;  /* 0x000000011b1b0812 */ /* 0x000fe200078efcff */
[----:B-1----:R-:W-:Y:S06]  /*ae30*/  BRA.DIV UR5, `(.L_x_6799) ;  /* 0x0000003e05a07947 */ /* 0x002fec000b800000 */
.L_x_6867:
[----:B0-----:R-:W-:Y:S01]  /*ae40*/  SHF.R.S32.HI R32, RZ, 0x1f, R18 ;  /* 0x0000001fff207819 */ /* 0x001fe20000011412 */
[----:B------:R-:W-:Y:S06]  /*ae50*/  @!P2 BRA `(.L_x_6800) ;  /* 0x000000000004a947 */ /* 0x000fec0003800000 */
[----:B------:R-:W-:Y:S01]  /*ae60*/  BPT.TRAP 0x1 ;  /* 0x000000040000795c */ /* 0x000fe20000300000 */
.L_x_6800:
[----:B------:R-:W-:Y:S01]  /*ae70*/  SHF.R.S32.HI R6, RZ, 0x1f, R0 ;  /* 0x0000001fff067819 */ /* 0x000fe20000011400 */
[----:B------:R-:W-:Y:S01]  /*ae80*/  ULDC.64 UR4, c[0x0][0x328] ;  /* 0x0000ca0000047ab9 */ /* 0x000fe20000000a00 */
[----:B------:R-:W-:Y:S01]  /*ae90*/  BSSY B0, `(.L_x_6801) ;  /* 0x0000017000007945 */ /* 0x000fe20003800000 */
[----:B------:R-:W-:-:S04]  /*aea0*/  IMAD.WIDE.U32 R2, R0, UR4, RZ ;  /* 0x0000000400027c25 */ /* 0x000fc8000f8e00ff */
[----:B------:R-:W-:-:S04]  /*aeb0*/  IMAD R5, R6, UR4, RZ ;  /* 0x0000000406057c24 */ /* 0x000fc8000f8e02ff */
[----:B------:R-:W-:Y:S01]  /*aec0*/  IMAD R5, R0, UR5, R5 ;  /* 0x0000000500057c24 */ /* 0x000fe2000f8e0205 */
        /* <DEDUP_REMOVED lines=19> */
.L_x_6868:
[----:B------:R-:W-:Y:S05]  /*b000*/  BSYNC B0 ;  /* 0x0000000000007941 */ /* 0x000fea0003800000 */
.L_x_6801:
[----:B------:R-:W1:Y:S01]  /*b010*/  S2R R9, SR_TID.X ;  /* 0x0000000000097919 */ /* 0x000e620000002100 */
        /* <DEDUP_REMOVED lines=17> */
[----:B------:R-:W-:Y:S01]  /*b130*/  ULDC.64 UR4, c[0x0][0x2e8] ;  /* 0x0000ba0000047ab9 */ /* 0x000fe20000000a00 */
[----:B-1----:R-:W-:Y:S02]  /*b140*/  LOP3.LUT R9, R9, 0x7f, RZ, 0xc0, !PT ;  /* 0x0000007f09097812 */ /* 0x002fe400078ec0ff */
[----:B------:R-:W-:Y:S01]  /*b150*/  IMAD.IADD R0, R3, 0x1, R0 ;  /* 0x0000000103007824 */ /* 0x000fe200078e0200 */
[----:B------:R-:W-:Y:S01]  /*b160*/  LEA R4, P0, R2, UR4, 0x1 ;  /* 0x0000000402047c11 */ /* 0x000fe2000f8008ff */
[----:B------:R-:W-:Y:S01]  /*b170*/  UMOV UR4, 0xffffffff ;  /* 0xffffffff00047882 */ /* 0x000fe20000000000 */
[----:B------:R-:W-:-:S02]  /*b180*/  SHF.R.U32.HI R9, RZ, 0x3, R9 ;  /* 0x00000003ff097819 */ /* 0x000fc40000011609 */
[----:B------:R-:W-:Y:S02]  /*b190*/  LEA.HI.X R0, R2, UR5, R0, 0x1, P0 ;  /* 0x0000000502007c11 */ /* 0x000fe400080f0c00 */
[----:B------:R-:W-:-:S04]  /*b1a0*/  IADD3 R6, -R9, R35, -R8 ;  /* 0x0000002309067210 */ /* 0x000fc80007ffe908 */
        /* <DEDUP_REMOVED lines=71> */
[----:B------:R-:W1:Y:S04]  /*b620*/  SHFL.IDX PT, R2, R0, 0x6, 0x181f ;  /* 0x00d81f0000027f89 */ /* 0x000e6800000e0000 */
[----:B------:R-:W2:Y:S01]  /*b630*/  SHFL.IDX PT, R0, R0, 0x7, 0x181f ;  /* 0x00f81f0000007f89 */ /* 0x000ea200000e0000 */
[----:B0-----:R-:W-:-:S04]  /*b640*/  @P1 LEA R3, P0, R30, R3, 0x1 ;  /* 0x000000031e031211 */ /* 0x001fc800078008ff */
[----:B-1----:R-:W-:-:S04]  /*b650*/  @P1 IADD3.X R2, RZ, R2, RZ, P0, !PT ;  /* 0x00000002ff021210 */ /* 0x002fc800007fe4ff */
[----:B------:R-:W-:-:S04]  /*b660*/  @P1 LOP3.LUT R3, R3, R2, RZ, 0x3c, !PT ;  /* 0x0000000203031212 */ /* 0x000fc800078e3cff */
[----:B------:R-:W-:-:S04]  /*b670*/  @P1 LOP3.LUT R2, R3, R2, RZ, 0x3c, !PT ;  /* 0x0000000203021212 */ /* 0x000fc800078e3cff */
[----:B------:R-:W-:-:S05]  /*b680*/  @P1 LOP3.LUT R3, R3, R2, RZ, 0x3c, !PT ;  /* 0x0000000203031212 */ /* 0x000fca00078e3cff */
[----:B------:R-:W-:Y:S04]  /*b690*/  @P1 LDGSTS.E.BYPASS.LTC128B.128 [R8+0x1b400], desc[UR50][R2.64], !P3 ;  /* 0x1b40000002081fae */ /* 0x000fe8000d901d72 */
[----:B------:R0:W-:Y:S04]  /*b6a0*/  @P1 LDGSTS.E.BYPASS.LTC128B.128 [R8+0x1f400], desc[UR50][R2.64+0x80], !P2 ;  /* 0x1f40008002081fae */ /* 0x0001e8000d101d72 */
[----:B0-2---:R0:W1:Y:S02]  /*b6b0*/  SHFL.IDX PT, R2, R4, 0x7, 0x181f ;  /* 0x00f81f0004027f89 */ /* 0x00506400000e0000 */
.L_x_6886:
        /* <DEDUP_REMOVED lines=8> */
[----:B------:R1:W-:Y:S01]  /*b740*/  @P0 LDGSTS.E.BYPASS.LTC128B.128 [R5+0x1fc00], desc[UR50][R2.64+0x80], !P2 ;  /* 0x1fc0008002050fae */ /* 0x0003e2000d101d72 */
[----:B------:R-:W-:Y:S01]  /*b750*/  PLOP3.LUT P0, PT, PT, PT, PT, 0x80, 0x0 ;  /* 0x000000000000781c */ /* 0x000fe20003f0f070 */
[----:B------:R-:W-:-:S12]  /*b760*/  NOP ;  /* 0x0000000000007918 */ /* 0x000fd80000000000 */
.L_x_6804:
        /* <DEDUP_REMOVED lines=11> */
.L_x_6805:
[----:B-1----:R1:W5:Y:S01]  /*b820*/  LDL.LU R3, [R1+0x4] ;  /* 0x0000040001037983 */ /* 0x0023620000300800 */
[----:B------:R1:W-:Y:S03]  /*b830*/  SYNCS.ARRIVE.TRANS64.A1T0 RZ, [R7+URZ+0x28830], RZ ;  /* 0x028830ff07ff79a7 */ /* 0x0003e6000810003f */
[----:B0-----:R1:W5:Y:S02]  /*b840*/  LDL.LU R4, [R1+0x10] ;  /* 0x0000100001047983 */ /* 0x0013640000300800 */
[----:B------:R-:W-:Y:S05]  /*b850*/  WARPSYNC.ALL ;  /* 0x0000000000007948 */ /* 0x000fea0003800000 */
[----:B------:R-:W-:Y:S01]  /*b860*/  ULDC.64 UR4, c[0x0][0x298] ;  /* 0x0000a60000047ab9 */ /* 0x000fe20000000a00 */
[----:B------:R-:W-:Y:S01]  /*b870*/  IADD3 R2, R22, 0x10400, RZ ;  /* 0x0001040016027810 */ /* 0x000fe20007ffe0ff */
[----:B------:R-:W-:Y:S01]  /*b880*/  BSSY B6, `(.L_x_6806) ;  /* 0x000001f000067945 */ /* 0x000fe20003800000 */
[----:B------:R-:W-:Y:S01]  /*b890*/  BAR.SYNC.DEFER_BLOCKING 0x8, 0x180 ;  /* 0x0206000000007b1d */ /* 0x000fe20000010000 */
[----:B------:R-:W-:Y:S02]  /*b8a0*/  LOP3.LUT P1, RZ, R27, 0x10, RZ, 0xc0, !PT ;  /* 0x000000101bff7812 */ /* 0x000fe4000782c0ff */
[----:B------:R-:W-:-:S02]  /*b8b0*/  LOP3.LUT P0, RZ, R2, 0x3ff, RZ, 0xc0, !PT ;  /* 0x000003ff02ff7812 */ /* 0x000fc4000780c0ff */
[----:B------:R-:W-:Y:S02]  /*b8c0*/  SEL R31, R31, RZ, !P1 ;  /* 0x000000ff1f1f7207 */ /* 0x000fe40004800000 */
[----:B-----5:R-:W-:Y:S02]  /*b8d0*/  SHF.R.S32.HI R0, RZ, 0x1f, R3 ;  /* 0x0000001fff007819 */ /* 0x020fe40000011403 */
[----:B------:R-:W-:-:S03]  /*b8e0*/  SEL R4, R4, RZ, !P1 ;  /* 0x000000ff04047207 */ /* 0x000fc60004800000 */
[----:B------:R-:W-:-:S04]  /*b8f0*/  IMAD R0, R0, UR4, RZ ;  /* 0x0000000400007c24 */ /* 0x000fc8000f8e02ff */
[C---:B------:R-:W-:Y:S02]  /*b900*/  IMAD R0, R3.reuse, UR5, R0 ;  /* 0x0000000503007c24 */ /* 0x040fe4000f8e0200 */
[----:B------:R-:W-:-:S04]  /*b910*/  IMAD.WIDE.U32 R2, R3, UR4, RZ ;  /* 0x0000000403027c25 */ /* 0x000fc8000f8e00ff */
[----:B------:R-:W-:Y:S01]  /*b920*/  IMAD.IADD R0, R3, 0x1, R0 ;  /* 0x0000000103007824 */ /* 0x000fe200078e0200 */
[----:B------:R0:W-:Y:S04]  /*b930*/  STL.64 [R1+0x8], R2 ;  /* 0x0000080201007387 */ /* 0x0001e80000100a00 */
[----:B------:R0:W-:Y:S04]  /*b940*/  STL [R1+0x10], R4 ;  /* 0x0000100401007387 */ /* 0x0001e80000100800 */
[----:B------:R0:W-:Y:S01]  /*b950*/  STL [R1+0x4], R0 ;  /* 0x0000040001007387 */ /* 0x0001e20000100800 */
[----:B------:R-:W-:Y:S05]  /*b960*/  @!P0 BRA `(.L_x_6807) ;  /* 0x0000000000408947 */ /* 0x000fea0003800000 */
[----:B0-----:R-:W-:Y:S01]  /*b970*/  MOV R2, 0x0 ;  /* 0x0000000000027802 */ /* 0x001fe20000000f00 */
[----:B------:R-:W-:Y:S01]  /*b980*/  ULDC.64 UR4, c[0x4][0x138] ;  /* 0x01004e0000047ab9 */ /* 0x000fe20000000a00 */
[----:B------:R-:W-:Y:S01]  /*b990*/  ULDC.64 UR6, c[0x4][0x140] ;  /* 0x0100500000067ab9 */ /* 0x000fe20000000a00 */
[----:B------:R-:W-:Y:S01]  /*b9a0*/  ULDC.64 UR8, c[0x4][0x68] ;  /* 0x01001a0000087ab9 */ /* 0x000fe20000000a00 */
[----:B------:R-:W-:Y:S01]  /*b9b0*/  IMAD.U32 R4, RZ, RZ, UR4 ;  /* 0x00000004ff047e24 */ /* 0x000fe2000f8e00ff */
[----:B-1----:R-:W-:Y:S01]  /*b9c0*/  MOV R7, UR7 ;  /* 0x0000000700077c02 */ /* 0x002fe20008000f00 */
        /* <DEDUP_REMOVED lines=10> */
.L_x_6807:
[----:B------:R-:W-:Y:S05]  /*ba70*/  BSYNC B6 ;  /* 0x0000000000067941 */ /* 0x000fea0003800000 */
.L_x_6806:
[----:B------:R-:W2:Y:S01]  /*ba80*/  LDL.LU R21, [R1+0x4] ;  /* 0x0000040001157983 */ /* 0x000ea20000300800 */
[----:B------:R-:W3:Y:S01]  /*ba90*/  LDC R6, c[0x0][0x448] ;  /* 0x00011200ff067b82 */ /* 0x000ee20000000800 */
[----:B------:R-:W-:Y:S02]  /*baa0*/  ULDC.64 UR4, c[0x0][0x2d8] ;  /* 0x0000b60000047ab9 */ /* 0x000fe40000000a00 */
[----:B0-----:R-:W2:Y:S04]  /*bab0*/  LDL.LU.64 R2, [R1+0x8] ;  /* 0x0000080001027983 */ /* 0x001ea80000300a00 */
[----:B------:R-:W4:Y:S01]  /*bac0*/  LDL.LU R20, [R1+0x10] ;  /* 0x0000100001147983 */ /* 0x000f220000300800 */
[----:B------:R-:W-:-:S03]  /*bad0*/  IMAD R0, R32, UR4, RZ ;  /* 0x0000000420007c24 */ /* 0x000fc6000f8e02ff */
[----:B------:R0:W5:Y:S01]  /*bae0*/  LDL R10, [R1] ;  /* 0x00000000010a7983 */ /* 0x0001620000100800 */
[----:B------:R-:W-:Y:S01]  /*baf0*/  IMAD R5, R18, UR5, R0 ;  /* 0x0000000512057c24 */ /* 0x000fe2000f8e0200 */
[----:B------:R-:W0:Y:S01]  /*bb00*/  S2R R4, SR_TID.X ;  /* 0x0000000000047919 */ /* 0x000e220000002100 */
[----:B---3--:R-:W-:-:S13]  /*bb10*/  ISETP.NE.AND P0, PT, R6, 0x1, PT ;  /* 0x000000010600780c */ /* 0x008fda0003f05270 */
[----:B-1----:R-:W1:Y:S01]  /*bb20*/  @P0 LDC R7, c[0x0][0x450] ;  /* 0x00011400ff070b82 */ /* 0x002e620000000800 */
[----:B0-----:R-:W-:Y:S01]  /*bb30*/  IMAD.SHL.U32 R8, R4, 0x10, RZ ;  /* 0x0000001004087824 */ /* 0x001fe200078e00ff */
[----:B------:R-:W-:-:S04]  /*bb40*/  SHF.L.U32 R4, R17, 0x7, RZ ;  /* 0x0000000711047819 */ /* 0x000fc800000006ff */
[----:B------:R-:W-:Y:S01]  /*bb50*/  LOP3.LUT R8, R8, 0x70, RZ, 0xc0, !PT ;  /* 0x0000007008087812 */ /* 0x000fe200078ec0ff */
[----:B--2---:R-:W-:Y:S02]  /*bb60*/  IMAD.MOV.U32 R3, RZ, RZ, R21 ;  /* 0x000000ffff037224 */ /* 0x004fe400078e0015 */
[----:B------:R0:W5:Y:S01]  /*bb70*/  LDL R21, [R1+0x14] ;  /* 0x0000140001157983 */ /* 0x0001620000100800 */
[----:B------:R-:W-:Y:S01]  /*bb80*/  IMAD.WIDE.U32 R2, R18, UR4, R2 ;  /* 0x0000000412027c25 */ /* 0x000fe2000f8e0002 */
[----:B------:R-:W-:-:S03]  /*bb90*/  ULDC.64 UR4, c[0x0][0x2e0] ;  /* 0x0000b80000047ab9 */ /* 0x000fc60000000a00 */
[----:B----4-:R-:W-:Y:S02]  /*bba0*/  IMAD R0, R20, UR4, RZ ;  /* 0x0000000414007c24 */ /* 0x010fe4000f8e02ff */
[----:B------:R-:W2:Y:S01]  /*bbb0*/  S2R R20, SR_TID.X ;  /* 0x0000000000147919 */ /* 0x000ea20000002100 */
[----:B------:R-:W-:Y:S02]  /*bbc0*/  IMAD.IADD R3, R3, 0x1, R5 ;  /* 0x0000000103037824 */ /* 0x000fe400078e0205 */
[----:B------:R-:W3:Y:S01]  /*bbd0*/  @P0 LDC R5, c[0x0][0x44c] ;  /* 0x00011300ff050b82 */ /* 0x000ee20000000800 */
[C---:B------:R-:W-:Y:S02]  /*bbe0*/  IMAD R0, R31.reuse, UR5, R0 ;  /* 0x000000051f007c24 */ /* 0x040fe4000f8e0200 */
[----:B------:R-:W-:Y:S01]  /*bbf0*/  IMAD.WIDE.U32 R2, R31, UR4, R2 ;  /* 0x000000041f027c25 */ /* 0x000fe2000f8e0002 */
[----:B------:R-:W-:-:S03]  /*bc00*/  ULDC.64 UR4, c[0x0][0x2d0] ;  /* 0x0000b40000047ab9 */ /* 0x000fc60000000a00 */
[----:B------:R-:W-:Y:S01]  /*bc10*/  IMAD.IADD R3, R3, 0x1, R0 ;  /* 0x0000000103037824 */ /* 0x000fe200078e0200 */
[----:B--2---:R-:W-:-:S04]  /*bc20*/  LOP3.LUT R20, R20, 0x7f, RZ, 0xc0, !PT ;  /* 0x0000007f14147812 */ /* 0x004fc800078ec0ff */
[----:B------:R-:W-:-:S04]  /*bc30*/  SHF.R.U32.HI R20, RZ, 0x3, R20 ;  /* 0x00000003ff147819 */ /* 0x000fc80000011614 */
[----:B------:R-:W-:-:S05]  /*bc40*/  LOP3.LUT R0, R4, R20, R8, 0xfe, !PT ;  /* 0x0000001404007212 */ /* 0x000fca00078efe08 */
[----:B---3--:R-:W-:-:S04]  /*bc50*/  @P0 IMAD.HI.U32 R8, R0, R5, RZ ;  /* 0x0000000500080227 */ /* 0x008fc800078e00ff */
[----:B------:R-:W-:Y:S01]  /*bc60*/  IMAD.MOV.U32 R9, RZ, RZ, R0 ;  /* 0x000000ffff097224 */ /* 0x000fe200078e0000 */
[----:B-1----:R-:W-:-:S04]  /*bc70*/  @P0 SHF.R.U32.HI R9, RZ, R7, R8 ;  /* 0x00000007ff090219 */ /* 0x002fc80000011608 */
[--C-:B------:R-:W-:Y:S01]  /*bc80*/  SHF.R.S32.HI R8, RZ, 0x1f, R9.reuse ;  /* 0x0000001fff087819 */ /* 0x100fe20000011409 */
[----:B------:R-:W-:-:S04]  /*bc90*/  IMAD.MOV R5, RZ, RZ, -R9 ;  /* 0x000000ffff057224 */ /* 0x000fc800078e0a09 */
[----:B------:R-:W-:Y:S02]  /*bca0*/  IMAD R0, R6, R5, R0 ;  /* 0x0000000506007224 */ /* 0x000fe400078e0200 */
[----:B------:R-:W-:Y:S02]  /*bcb0*/  IMAD R8, R8, UR4, RZ ;  /* 0x0000000408087c24 */ /* 0x000fe4000f8e02ff */
[----:B------:R-:W-:Y:S01]  /*bcc0*/  IMAD.WIDE.U32 R2, R9, UR4, R2 ;  /* 0x0000000409027c25 */ /* 0x000fe2000f8e0002 */
[----:B------:R-:W-:-:S03]  /*bcd0*/  SHF.R.S32.HI R7, RZ, 0x1f, R0 ;  /* 0x0000001fff077819 */ /* 0x000fc60000011400 */
        /* <DEDUP_REMOVED lines=8> */
[C---:B------:R-:W-:Y:S01]  /*bd60*/  LEA R0, P0, R2.reuse, UR4, 0x1 ;  /* 0x0000000402007c11 */ /* 0x040fe2000f8008ff */
[----:B------:R-:W-:Y:S02]  /*bd70*/  ULDC UR4, c[0x0][0x2b8] ;  /* 0x0000ae0000047ab9 */ /* 0x000fe40000000800 */
[----:B------:R-:W-:Y:S02]  /*bd80*/  ISETP.GE.AND P1, PT, R29, UR4, PT ;  /* 0x000000041d007c0c */ /* 0x000fe4000bf26270 */
[----:B------:R-:W-:Y:S02]  /*bd90*/  LEA.HI.X R5, R2, UR5, R5, 0x1, P0 ;  /* 0x0000000502057c11 */ /* 0x000fe400080f0c05 */
[----:B------:R-:W-:Y:S01]  /*bda0*/  ISETP.GE.AND P0, PT, R30, UR4, PT ;  /* 0x000000041e007c0c */ /* 0x000fe2000bf06270 */
[----:B------:R-:W-:-:S03]  /*bdb0*/  UMOV UR4, 0xffffffff ;  /* 0xffffffff00047882 */ /* 0x000fc60000000000 */
[----:B0-----:R-:W-:Y:S09]  /*bdc0*/  BRA.DIV UR4, `(.L_x_6808) ;  /* 0x0000003a04dc7947 */ /* 0x001ff2000b800000 */
[----:B------:R-:W0:Y:S01]  /*bdd0*/  SHFL.IDX PT, R14, R0, RZ, 0x181f ;  /* 0x00181fff000e7589 */ /* 0x000e2200000e0000 */
[----:B-----5:R-:W-:Y:S01]  /*bde0*/  IMAD R6, R21, R6, RZ ;  /* 0x0000000615067224 */ /* 0x020fe200078e02ff */
[----:B------:R-:W-:Y:S02]  /*bdf0*/  IADD3 R4, R20, R4, RZ ;  /* 0x0000000414047210 */ /* 0x000fe40007ffe0ff */
[----:B------:R-:W1:Y:S02]  /*be00*/  SHFL.IDX PT, R2, R5, RZ, 0x181f ;  /* 0x00181fff05027589 */ /* 0x000e6400000e0000 */
[C---:B------:R-:W-:Y:S01]  /*be10*/  ISETP.GE.AND P2, PT, R4.reuse, R6, PT ;  /* 0x000000060400720c */ /* 0x040fe20003f46270 */
[----:B------:R-:W-:-:S12]  /*be20*/  VIADD R7, R4, 0x10 ;  /* 0x0000001004077836 */ /* 0x000fd80000000000 */
[----:B0-----:R-:W-:-:S05]  /*be30*/  @!P2 LEA R14, P3, R30, R14, 0x1 ;  /* 0x0000000e1e0ea211 */ /* 0x001fca00078608ff */
[----:B-1----:R-:W-:Y:S02]  /*be40*/  @!P2 IMAD.X R3, RZ, RZ, R2, P3 ;  /* 0x000000ffff03a224 */ /* 0x002fe400018e0602 */
[----:B------:R-:W-:Y:S02]  /*be50*/  @!P2 IMAD.MOV.U32 R2, RZ, RZ, R14 ;  /* 0x000000ffff02a224 */ /* 0x000fe400078e000e */
[----:B------:R-:W0:Y:S04]  /*be60*/  SHFL.IDX PT, R14, R0, 0x1, 0x181f ;  /* 0x00381f00000e7f89 */ /* 0x000e2800000e0000 */
        /* <DEDUP_REMOVED lines=61> */
[----:B0-----:R1:W-:Y:S02]  /*c240*/  @!P2 LDGSTS.E.BYPASS.LTC128B.128 [R10+0x17400], desc[UR50][R2.64+0x80], !P1 ;  /* 0x17400080020aafae */ /* 0x0013e4000c901d72 */
.L_x_6903:
        /* <DEDUP_REMOVED lines=10> */
[----:B------:R0:W-:Y:S02]  /*c2f0*/  LDGSTS.E.BYPASS.LTC128B.128 [R10+0x17c00], desc[UR50][R2.64+0x80], !P1 ;  /* 0x17c00080020a7fae */ /* 0x0001e4000c901d72 */
.L_x_6810:
[----:B------:R-:W-:Y:S05]  /*c300*/  BSYNC B0 ;  /* 0x0000000000007941 */ /* 0x000fea0003800000 */
.L_x_6809:
[----:B------:R-:W-:Y:S01]  /*c310*/  NOP ;  /* 0x0000000000007918 */ /* 0x000fe20000000000 */
[----:B------:R-:W-:-:S13]  /*c320*/  PLOP3.LUT P0, PT, PT, PT, PT, 0x80, 0x0 ;  /* 0x000000000000781c */ /* 0x000fda0003f0f070 */
.L_x_6811:
        /* <DEDUP_REMOVED lines=10> */
[----:B------:R-:W-:-:S04]  /*c3d0*/  LOP3.LUT R0, R0, 0xfffffffe, RZ, 0xc0, !PT ;  /* 0xfffffffe00007812 */ /* 0x000fc800078ec0ff */
[----:B------:R-:W-:-:S04]  /*c3e0*/  IADD3 R0, R2, -R0, RZ ;  /* 0x8000000002007210 */ /* 0x000fc80007ffe0ff */
[----:B------:R-:W-:Y:S01]  /*c3f0*/  SHF.L.U32 R3, R0, 0x1f, RZ ;  /* 0x0000001f00037819 */ /* 0x000fe200000006ff */
[----:B------:R-:W-:Y:S01]  /*c400*/  NOP ;  /* 0x0000000000007918 */ /* 0x000fe20000000000 */
[----:B------:R0:W-:Y:S01]  /*c410*/  SYNCS.ARRIVE.TRANS64.A1T0 RZ, [R22+URZ+0x28800], RZ ;  /* 0x028800ff16ff79a7 */ /* 0x0001e2000810003f */
[----:B------:R-:W-:Y:S01]  /*c420*/  BSSY B0, `(.L_x_6812) ;  /* 0x0000004000007945 */ /* 0x000fe20003800000 */
[----:B------:R-:W-:Y:S01]  /*c430*/  ISETP.GE.AND P0, PT, R35, 0x81, PT ;  /* 0x000000812300780c */ /* 0x000fe20003f06270 */
[----:B------:R-:W1:Y:S02]  /*c440*/  SYNCS.PHASECHK.TRANS64.TRYWAIT P1, [R22+URZ+0x28820], R3 ;  /* 0x02882003160075a7 */ /* 0x000e64000802017f */
[----:B01----:R-:W-:Y:S10]  /*c450*/  @!P1 BRA `(.L_x_6813) ;  /* 0x0000003c00b89947 */ /* 0x003ff40003800000 */
.L_x_6904:
[----:B------:R-:W-:Y:S05]  /*c460*/  BSYNC B0 ;  /* 0x0000000000007941 */ /* 0x000fea0003800000 */
.L_x_6812:
[----:B------:R-:W-:Y:S04]  /*c470*/  BSSY B0, `(.L_x_6814) ;  /* 0x000010e000007945 */ /* 0x000fe80003800000 */
[----:B------:R-:W-:Y:S05]  /*c480*/  @!P0 BRA `(.L_x_6815) ;  /* 0x0000001000308947 */ /* 0x000fea0003800000 */
[----:B------:R-:W3:Y:S01]  /*c490*/  LDL.LU R0, [R1+0x18] ;  /* 0x0000180001007983 */ /* 0x000ee20000300800 */
[----:B------:R-:W-:Y:S01]  /*c4a0*/  ULDC UR4, c[0x0][0x2f4] ;  /* 0x0000bd0000047ab9 */ /* 0x000fe20000000800 */
[----:B------:R-:W-:Y:S01]  /*c4b0*/  IMAD.MOV.U32 R17, RZ, RZ, R28 ;  /* 0x000000ffff117224 */ /* 0x000fe200078e001c */
[----:B------:R-:W-:Y:S01]  /*c4c0*/  ISETP.GE.AND P2, PT, R30, UR4, PT ;  /* 0x000000041e007c0c */ /* 0x000fe2000bf46270 */
[----:B------:R-:W-:Y:S01]  /*c4d0*/  IMAD.MOV.U32 R10, RZ, RZ, R25 ;  /* 0x000000ffff0a7224 */ /* 0x000fe200078e0019 */
[----:B------:R-:W-:Y:S01]  /*c4e0*/  ISETP.GE.AND P1, PT, R29, UR4, PT ;  /* 0x000000041d007c0c */ /* 0x000fe2000bf26270 */
[----:B------:R-:W-:Y:S01]  /*c4f0*/  IMAD.MOV.U32 R31, RZ, RZ, R26 ;  /* 0x000000ffff1f7224 */ /* 0x000fe200078e001a */
[----:B---3--:R-:W-:-:S11]  /*c500*/  LEA.HI.SX32 R6, R0, 0xfffffffe, 0x19 ;  /* 0xfffffffe00067811 */ /* 0x008fd600078fcaff */
.L_x_6828:
[----:B0-----:R-:W0:Y:S01]  /*c510*/  S2R R3, SR_TID.X ;  /* 0x0000000000037919 */ /* 0x001e220000002100 */
[----:B------:R-:W1:Y:S01]  /*c520*/  LDC R4, c[0x0][0x430] ;  /* 0x00010c00ff047b82 */ /* 0x000e620000000800 */
[----:B------:R-:W-:Y:S05]  /*c530*/  YIELD ;  /* 0x0000000000007946 */ /* 0x000fea0003800000 */
[----:B------:R-:W-:Y:S01]  /*c540*/  ULDC.64 UR4, c[0x0][0x428] ;  /* 0x00010a0000047ab9 */ /* 0x000fe20000000a00 */
[----:B------:R-:W-:Y:S01]  /*c550*/  VIADD R25, R10, 0x1 ;  /* 0x000000010a197836 */ /* 0x000fe20000000000 */
[----:B-1----:R-:W-:Y:S02]  /*c560*/  ISETP.NE.AND P0, PT, R4, 0x1, PT ;  /* 0x000000010400780c */ /* 0x002fe40003f05270 */
[C---:B0-----:R-:W-:Y:S01]  /*c570*/  LOP3.LUT R0, R3.reuse, 0x7f, RZ, 0xc0, !PT ;  /* 0x0000007f03007812 */ /* 0x041fe200078ec0ff */
[----:B------:R-:W-:-:S03]  /*c580*/  IMAD.SHL.U32 R4, R3, 0x10, RZ ;  /* 0x0000001003047824 */ /* 0x000fc600078e00ff */
[----:B------:R-:W-:-:S07]  /*c590*/  SHF.R.U32.HI R5, RZ, 0x3, R0 ;  /* 0x00000003ff057819 */ /* 0x000fce0000011600 */
[----:B------:R-:W0:Y:S01]  /*c5a0*/  @P0 LDC R0, c[0x0][0x434] ;  /* 0x00010d00ff000b82 */ /* 0x000e220000000800 */
[----:B------:R-:W-:Y:S02]  /*c5b0*/  LOP3.LUT R4, R4, 0x70, RZ, 0xc0, !PT ;  /* 0x0000007004047812 */ /* 0x000fe400078ec0ff */
[----:B------:R-:W-:-:S04]  /*c5c0*/  LEA R7, R6, R5, 0x7 ;  /* 0x0000000506077211 */ /* 0x000fc800078e38ff */
[----:B------:R-:W-:Y:S01]  /*c5d0*/  IADD3 R7, R4, R7, R36 ;  /* 0x0000000704077210 */ /* 0x000fe20007ffe024 */
[----:B------:R-:W1:Y:S04]  /*c5e0*/  @P0 LDC R3, c[0x0][0x438] ;  /* 0x00010e00ff030b82 */ /* 0x000e680000000800 */
        /* <DEDUP_REMOVED lines=10> */
[----:B------:R-:W-:Y:S01]  /*c690*/  LEA R4, P0, R2, UR4, 0x2 ;  /* 0x0000000402047c11 */ /* 0x000fe2000f8010ff */
[----:B------:R-:W-:-:S03]  /*c6a0*/  ULDC UR4, c[0x0][0x430] ;  /* 0x00010c0000047ab9 */ /* 0x000fc60000000800 */
[----:B------:R-:W-:Y:S02]  /*c6b0*/  LEA.HI.X R5, R2, UR5, R3, 0x2, P0 ;  /* 0x0000000502057c11 */ /* 0x000fe400080f1403 */
[----:B------:R-:W-:Y:S01]  /*c6c0*/  MOV R9, UR37 ;  /* 0x0000002500097c02 */ /* 0x000fe20008000f00 */
[----:B------:R-:W-:Y:S01]  /*c6d0*/  IMAD.MOV R2, RZ, RZ, -R8 ;  /* 0x000000ffff027224 */ /* 0x000fe200078e0a08 */
[----:B------:R-:W-:Y:S01]  /*c6e0*/  ISETP.NE.AND P0, PT, R25, 0x2, PT ;  /* 0x000000021900780c */ /* 0x000fe20003f05270 */
[----:B------:R0:W3:Y:S01]  /*c6f0*/  LDG.E R0, desc[UR50][R4.64] ;  /* 0x0000003204007981 */ /* 0x0000e2000c1e1900 */
[----:B------:R-:W-:Y:S02]  /*c700*/  ISETP.NE.AND P3, PT, R9, 0x3, PT ;  /* 0x000000030900780c */ /* 0x000fe40003f65270 */
[----:B------:R-:W-:Y:S01]  /*c710*/  SEL R28, RZ, 0x1, P0 ;  /* 0x00000001ff1c7807 */ /* 0x000fe20000000000 */
[----:B------:R-:W-:Y:S01]  /*c720*/  IMAD.MOV.U32 R26, RZ, RZ, R6 ;  /* 0x000000ffff1a7224 */ /* 0x000fe200078e0006 */
[----:B------:R-:W-:-:S02]  /*c730*/  SEL R25, R25, RZ, P0 ;  /* 0x000000ff19197207 */ /* 0x000fc40000000000 */
[----:B------:R-:W-:Y:S01]  /*c740*/  LOP3.LUT R28, R17, R28, RZ, 0x3c, !PT ;  /* 0x0000001c111c7212 */ /* 0x000fe200078e3cff */
[----:B0-----:R-:W-:Y:S01]  /*c750*/  IMAD R4, R2, UR4, R7 ;  /* 0x0000000402047c24 */ /* 0x001fe2000f8e0207 */
[----:B---3--:R-:W-:-:S05]  /*c760*/  SHF.R.S32.HI R21, RZ, 0x1f, R0 ;  /* 0x0000001fff157819 */ /* 0x008fca0000011400 */
[----:B------:R-:W-:Y:S05]  /*c770*/  @!P3 BRA `(.L_x_6816) ;  /* 0x000000000004b947 */ /* 0x000fea0003800000 */
[----:B------:R-:W-:Y:S01]  /*c780*/  BPT.TRAP 0x1 ;  /* 0x000000040000795c */ /* 0x000fe20000300000 */
.L_x_6816:
[----:B------:R-:W-:Y:S01]  /*c790*/  IMAD R6, R25, 0x8, R22 ;  /* 0x0000000819067824 */ /* 0x000fe200078e0216 */
[----:B------:R-:W-:Y:S01]  /*c7a0*/  SHF.L.U32 R3, R28, 0x1f, RZ ;  /* 0x0000001f1c037819 */ /* 0x000fe200000006ff */
[----:B------:R-:W-:Y:S03]  /*c7b0*/  BSSY B1, `(.L_x_6817) ;  /* 0x0000003000017945 */ /* 0x000fe60003800000 */
[----:B------:R-:W0:Y:S02]  /*c7c0*/  SYNCS.PHASECHK.TRANS64.TRYWAIT P0, [R6+URZ+0x28840], R3 ;  /* 0x02884003060075a7 */ /* 0x000e24000800017f */
[----:B0-----:R-:W-:Y:S05]  /*c7d0*/  @!P0 BRA `(.L_x_6818) ;  /* 0x0000003800ec8947 */ /* 0x001fea0003800000 */
.L_x_6905:
[----:B------:R-:W-:Y:S05]  /*c7e0*/  BSYNC B1 ;  /* 0x0000000000017941 */ /* 0x000fea0003800000 */
.L_x_6817:
[----:B------:R-:W-:Y:S01]  /*c7f0*/  SHF.R.S32.HI R20, RZ, 0x1f, R4 ;  /* 0x0000001fff147819 */ /* 0x000fe20000011404 */
[----:B------:R-:W-:Y:S01]  /*c800*/  ULDC.64 UR4, c[0x0][0x300] ;  /* 0x0000c00000047ab9 */ /* 0x000fe20000000a00 */
[C---:B------:R-:W-:Y:S01]  /*c810*/  LOP3.LUT P4, RZ, R27.reuse, 0x2, RZ, 0xc0, !PT ;  /* 0x000000021bff7812 */ /* 0x040fe2000788c0ff */
        /* <DEDUP_REMOVED lines=24> */
[----:B------:R-:W1:Y:S02]  /*c9a0*/  SHFL.IDX PT, R3, R9, RZ, 0x181f ;  /* 0x00181fff09037589 */ /* 0x000e6400000e0000 */
[----:B0-----:R-:W-:-:S05]  /*c9b0*/  IADD3 R2, P0, R2, R5, RZ ;  /* 0x0000000502027210 */ /* 0x001fca0007f1e0ff */
[----:B-1----:R-:W-:-:S05]  /*c9c0*/  IMAD.X R3, RZ, RZ, R3, P0 ;  /* 0x000000ffff037224 */ /* 0x002fca00000e0603 */
[----:B------:R-:W-:Y:S01]  /*c9d0*/  @!PT LDS RZ, [RZ] ;  /* 0x00000000fffff984 */ /* 0x000fe20000000800 */
[----:B------:R-:W-:Y:S04]  /*c9e0*/  LDGSTS.E.BYPASS.LTC128B.128 [R8+0x18400], desc[UR50][R2.64], !P4 ;  /* 0x1840000002087fae */ /* 0x000fe8000e101d72 */
[----:B------:R0:W-:Y:S04]  /*c9f0*/  LDGSTS.E.BYPASS.LTC128B.128 [R8+0x1c400], desc[UR50][R2.64+0x80], !P3 ;  /* 0x1c40008002087fae */ /* 0x0001e8000d901d72 */
[----:B0-----:R-:W0:Y:S04]  /*ca00*/  SHFL.IDX PT, R2, R7, 0x1, 0x181f ;  /* 0x00381f0007027f89 */ /* 0x001e2800000e0000 */
[----:B------:R-:W1:Y:S01]  /*ca10*/  SHFL.IDX PT, R3, R9, 0x1, 0x181f ;  /* 0x00381f0009037f89 */ /* 0x000e6200000e0000 */
[----:B0-----:R-:W-:-:S05]  /*ca20*/  IADD3 R2, P0, R2, R5, RZ ;  /* 0x0000000502027210 */ /* 0x001fca0007f1e0ff */
[----:B-1----:R-:W-:-:S05]  /*ca30*/  IMAD.X R3, RZ, RZ, R3, P0 ;  /* 0x000000ffff037224 */ /* 0x002fca00000e0603 */
        /* <DEDUP_REMOVED lines=22> */
[----:B0-----:R-:W-:-:S04]  /*cba0*/  IADD3 R2, P0, R2, R5, RZ ;  /* 0x0000000502027210 */ /* 0x001fc80007f1e0ff */
[----:B-1----:R-:W-:-:S05]  /*cbb0*/  IADD3.X R3, RZ, R3, RZ, P0, !PT ;  /* 0x00000003ff037210 */ /* 0x002fca00007fe4ff */
[----:B------:R-:W-:Y:S04]  /*cbc0*/  LDGSTS.E.BYPASS.LTC128B.128 [R8+0x1ac00], desc[UR50][R2.64], !P4 ;  /* 0x1ac0000002087fae */ /* 0x000fe8000e101d72 */
[----:B------:R0:W-:Y:S04]  /*cbd0*/  LDGSTS.E.BYPASS.LTC128B.128 [R8+0x1ec00], desc[UR50][R2.64+0x80], !P3 ;  /* 0x1ec0008002087fae */ /* 0x0001e8000d901d72 */
[----:B0-----:R-:W0:Y:S04]  /*cbe0*/  SHFL.IDX PT, R2, R7, 0x6, 0x181f ;  /* 0x00d81f0007027f89 */ /* 0x001e2800000e0000 */
[----:B------:R-:W1:Y:S04]  /*cbf0*/  SHFL.IDX PT, R3, R9, 0x6, 0x181f ;  /* 0x00d81f0009037f89 */ /* 0x000e6800000e0000 */
[----:B------:R-:W3:Y:S01]  /*cc00*/  SHFL.IDX PT, R9, R9, 0x7, 0x181f ;  /* 0x00f81f0009097f89 */ /* 0x000ee200000e0000 */
[----:B0-----:R-:W-:-:S05]  /*cc10*/  IADD3 R2, P0, R2, R5, RZ ;  /* 0x0000000502027210 */ /* 0x001fca0007f1e0ff */
[----:B-1----:R-:W-:-:S05]  /*cc20*/  IMAD.X R3, RZ, RZ, R3, P0 ;  /* 0x000000ffff037224 */ /* 0x002fca00000e0603 */
[----:B------:R-:W-:Y:S04]  /*cc30*/  LDGSTS.E.BYPASS.LTC128B.128 [R8+0x1b400], desc[UR50][R2.64], !P4 ;  /* 0x1b40000002087fae */ /* 0x000fe8000e101d72 */
[----:B------:R0:W-:Y:S04]  /*cc40*/  LDGSTS.E.BYPASS.LTC128B.128 [R8+0x1f400], desc[UR50][R2.64+0x80], !P3 ;  /* 0x1f40008002087fae */ /* 0x0001e8000d901d72 */
[----:B0--3--:R0:W1:Y:S02]  /*cc50*/  SHFL.IDX PT, R2, R7, 0x7, 0x181f ;  /* 0x00f81f0007027f89 */ /* 0x00906400000e0000 */
.L_x_6923:
[----:B-1----:R-:W-:-:S05]  /*cc60*/  IADD3 R2, P0, R2, R5, RZ ;  /* 0x0000000502027210 */ /* 0x002fca0007f1e0ff */
[----:B------:R-:W-:Y:S01]  /*cc70*/  IMAD.X R3, RZ, RZ, R9, P0 ;  /* 0x000000ffff037224 */ /* 0x000fe200000e0609 */
[----:B------:R-:W-:-:S04]  /*cc80*/  PLOP3.LUT P0, PT, PT, PT, PT, 0x80, 0x0 ;  /* 0x000000000000781c */ /* 0x000fc80003f0f070 */
[----:B------:R-:W-:Y:S01]  /*cc90*/  @!PT LDS RZ, [RZ] ;  /* 0x00000000fffff984 */ /* 0x000fe20000000800 */
[----:B------:R-:W-:Y:S01]  /*cca0*/  @!PT LDS RZ, [RZ] ;  /* 0x00000000fffff984 */ /* 0x000fe20000000800 */
[----:B------:R-:W-:Y:S01]  /*ccb0*/  @!PT LDS RZ, [RZ] ;  /* 0x00000000fffff984 */ /* 0x000fe20000000800 */
[----:B------:R1:W-:Y:S04]  /*ccc0*/  LDGSTS.E.BYPASS.LTC128B.128 [R8+0x1bc00], desc[UR50][R2.64], !P4 ;  /* 0x1bc0000002087fae */ /* 0x0003e8000e101d72 */
[----:B------:R1:W-:Y:S01]  /*ccd0*/  LDGSTS.E.BYPASS.LTC128B.128 [R8+0x1fc00], desc[UR50][R2.64+0x80], !P3 ;  /* 0x1fc0008002087fae */ /* 0x0003e2000d901d72 */
[----:B------:R-:W-:-:S04]  /*cce0*/  NOP ;  /* 0x0000000000007918 */ /* 0x000fc80000000000 */
.L_x_6820:
        /* <DEDUP_REMOVED lines=11> */
.L_x_6821:
[----:B------:R1:W-:Y:S01]  /*cda0*/  SYNCS.ARRIVE.TRANS64.A1T0 RZ, [R6+URZ+0x28830], RZ ;  /* 0x028830ff06ff79a7 */ /* 0x0003e2000810003f */
[----:B------:R-:W-:Y:S05]  /*cdb0*/  @!P4 BRA `(.L_x_6822) ;  /* 0x000000000004c947 */ /* 0x000fea0003800000 */
[----:B------:R-:W-:Y:S01]  /*cdc0*/  BPT.TRAP 0x1 ;  /* 0x000000040000795c */ /* 0x000fe20000300000 */
.L_x_6822:
[----:B------:R-:W-:Y:S01]  /*cdd0*/  SHF.L.U32 R3, R17, 0x1f, RZ ;  /* 0x0000001f11037819 */ /* 0x000fe200000006ff */
[----:B-1----:R-:W-:Y:S01]  /*cde0*/  IMAD R6, R10, 0x8, R22 ;  /* 0x000000080a067824 */ /* 0x002fe200078e0216 */
[----:B------:R-:W-:Y:S01]  /*cdf0*/  BSSY B1, `(.L_x_6823) ;  /* 0x0000004000017945 */ /* 0x000fe20003800000 */
[----:B------:R-:W-:Y:S02]  /*ce00*/  IMAD R8, R31, -0x80, R35 ;  /* 0xffffff801f087824 */ /* 0x000fe400078e0223 */
[----:B------:R-:W1:Y:S02]  /*ce10*/  SYNCS.PHASECHK.TRANS64.TRYWAIT P0, [R6+URZ+0x28860], R3 ;  /* 0x02886003060075a7 */ /* 0x000e64000800017f */
[----:B-1----:R-:W-:Y:S05]  /*ce20*/  @!P0 BRA `(.L_x_6824) ;  /* 0x0000003c00b88947 */ /* 0x002fea0003800000 */
.L_x_6924:
[----:B------:R-:W-:Y:S05]  /*ce30*/  BSYNC B1 ;  /* 0x0000000000017941 */ /* 0x000fea0003800000 */
.L_x_6823:
[----:B------:R-:W3:Y:S01]  /*ce40*/  S2R R2, SR_TID.X ;  /* 0x0000000000027919 */ /* 0x000ee20000002100 */
[----:B------:R-:W-:Y:S01]  /*ce50*/  UMOV UR4, 0xffffffff ;  /* 0xffffffff00047882 */ /* 0x000fe20000000000 */
[----:B0-----:R-:W-:Y:S02]  /*ce60*/  LEA R7, R10, R34, 0xe ;  /* 0x000000220a077211 */ /* 0x001fe400078e70ff */
[----:B---3--:R-:W-:-:S04]  /*ce70*/  LOP3.LUT R2, R2, 0x7f, RZ, 0xc0, !PT ;  /* 0x0000007f02027812 */ /* 0x008fc800078ec0ff */
[----:B------:R-:W-:-:S05]  /*ce80*/  SHF.R.U32.HI R2, RZ, 0x3, R2 ;  /* 0x00000003ff027819 */ /* 0x000fca0000011602 */
[----:B------:R-:W-:Y:S01]  /*ce90*/  IMAD.IADD R8, R8, 0x1, -R2 ;  /* 0x0000000108087824 */ /* 0x000fe200078e0a02 */
[----:B------:R-:W-:Y:S06]  /*cea0*/  BRA.DIV UR4, `(.L_x_6825) ;  /* 0x0000003e04ac7947 */ /* 0x000fec000b800000 */
[----:B--2---:R-:W0:Y:S01]  /*ceb0*/  SHFL.IDX PT, R14, R23, RZ, 0x181f ;  /* 0x00181fff170e7589 */ /* 0x004e2200000e0000 */
[----:B------:R-:W-:-:S03]  /*cec0*/  IMAD R7, R7, 0x2, R22 ;  /* 0x0000000207077824 */ /* 0x000fc600078e0216 */
[----:B-1----:R-:W1:Y:S01]  /*ced0*/  SHFL.IDX PT, R3, R24, RZ, 0x181f ;  /* 0x00181fff18037589 */ /* 0x002e6200000e0000 */
[----:B0-----:R-:W-:-:S03]  /*cee0*/  IADD3 R2, P0, R14, R5, RZ ;  /* 0x000000050e027210 */ /* 0x001fc60007f1e0ff */
[----:B------:R-:W0:Y:S02]  /*cef0*/  SHFL.IDX PT, R14, R23, 0x1, 0x181f ;  /* 0x00381f00170e7f89 */ /* 0x000e2400000e0000 */
[----:B-1----:R-:W-:Y:S01]  /*cf00*/  IMAD.X R3, RZ, RZ, R3, P0 ;  /* 0x000000ffff037224 */ /* 0x002fe200000e0603 */
        /* <DEDUP_REMOVED lines=52> */
[----:B--2-4-:R3:W-:Y:S02]  /*d250*/  LDGSTS.E.BYPASS.LTC128B.128 [R7+0x7400], desc[UR50][R2.64+0x80], !P0 ;  /* 0x0740008002077fae */ /* 0x0147e4000c101d72 */
.L_x_6942:
[----:B0--3--:R-:W-:Y:S01]  /*d260*/  IADD3 R2, P0, R14, R5, RZ ;  /* 0x000000050e027210 */ /* 0x009fe20007f1e0ff */
        /* <DEDUP_REMOVED lines=28> */
.L_x_6826:
        /* <DEDUP_REMOVED lines=11> */
.L_x_6827:
[C---:B------:R-:W-:Y:S01]  /*d4e0*/  ISETP.GT.AND P0, PT, R26.reuse, RZ, PT ;  /* 0x000000ff1a00720c */ /* 0x040fe20003f04270 */
[----:B------:R0:W-:Y:S01]  /*d4f0*/  SYNCS.ARRIVE.TRANS64.A1T0 RZ, [R6+URZ+0x28850], RZ ;  /* 0x028850ff06ff79a7 */ /* 0x0001e2000810003f */
[----:B------:R-:W-:Y:S02]  /*d500*/  IMAD.MOV.U32 R17, RZ, RZ, R28 ;  /* 0x000000ffff117224 */ /* 0x000fe400078e001c */
[----:B------:R-:W-:Y:S02]  /*d510*/  IMAD.MOV.U32 R10, RZ, RZ, R25 ;  /* 0x000000ffff0a7224 */ /* 0x000fe400078e0019 */
[----:B------:R-:W-:Y:S01]  /*d520*/  IMAD.MOV.U32 R31, RZ, RZ, R26 ;  /* 0x000000ffff1f7224 */ /* 0x000fe200078e001a */
[----:B0-----:R-:W-:-:S06]  /*d530*/  IADD3 R6, R26, -0x1, RZ ;  /* 0xffffffff1a067810 */ /* 0x001fcc0007ffe0ff */
[----:B------:R-:W-:Y:S05]  /*d540*/  @P0 BRA `(.L_x_6828) ;  /* 0xffffffec00f00947 */ /* 0x000fea000383ffff */
.L_x_6815:
[----:B------:R-:W-:Y:S05]  /*d550*/  BSYNC B0 ;  /* 0x0000000000007941 */ /* 0x000fea0003800000 */
.L_x_6814:
        /* <DEDUP_REMOVED lines=17> */
.L_x_6830:
[----:B------:R-:W-:Y:S05]  /*d670*/  BSYNC B0 ;  /* 0x0000000000007941 */ /* 0x000fea0003800000 */
.L_x_6829:
[----:B------:R-:W-:-:S05]  /*d680*/  IMAD.U32 R0, RZ, RZ, UR37 ;  /* 0x00000025ff007e24 */ /* 0x000fca000f8e00ff */
[----:B------:R-:W-:-:S13]  /*d690*/  ISETP.NE.AND P0, PT, R0, 0x3, PT ;  /* 0x000000030000780c */ /* 0x000fda0003f05270 */
[----:B------:R-:W-:Y:S05]  /*d6a0*/  @!P0 BRA `(.L_x_6831) ;  /* 0x0000000000048947 */ /* 0x000fea0003800000 */
[----:B------:R-:W-:Y:S01]  /*d6b0*/  BPT.TRAP 0x1 ;  /* 0x000000040000795c */ /* 0x000fe20000300000 */
.L_x_6831:
[----:B------:R-:W-:Y:S01]  /*d6c0*/  LEA R0, R25, R22, 0x3 ;  /* 0x0000001619007211 */ /* 0x000fe200078e18ff */
[----:B------:R-:W-:Y:S01]  /*d6d0*/  BSSY B0, `(.L_x_6832) ;  /* 0x0000005000007945 */ /* 0x000fe20003800000 */
[----:B0-----:R-:W-:Y:S01]  /*d6e0*/  SHF.L.U32 R3, R28, 0x1f, RZ ;  /* 0x0000001f1c037819 */ /* 0x001fe200000006ff */
[----:B------:R-:W-:-:S03]  /*d6f0*/  IMAD R6, R26, -0x80, R35 ;  /* 0xffffff801a067824 */ /* 0x000fc600078e0223 */
[----:B------:R-:W0:Y:S02]  /*d700*/  SYNCS.PHASECHK.TRANS64.TRYWAIT P0, [R0+URZ+0x28860], R3 ;  /* 0x02886003000075a7 */ /* 0x000e24000800017f */
[----:B0-----:R-:W-:Y:S05]  /*d710*/  @!P0 BRA `(.L_x_6833) ;  /* 0x0000003c00fc8947 */ /* 0x001fea0003800000 */
.L_x_6943:
[----:B------:R-:W-:Y:S05]  /*d720*/  BSYNC B0 ;  /* 0x0000000000007941 */ /* 0x000fea0003800000 */
.L_x_6832:
        /* <DEDUP_REMOVED lines=12> */
[----:B------:R-:W-:Y:S01]  /*d7f0*/  ISETP.GE.AND P0, PT, R29, UR4, PT ;  /* 0x000000041d007c0c */ /* 0x000fe2000bf06270 */
[----:B------:R-:W-:Y:S01]  /*d800*/  IMAD R4, R9, 0x2, R22 ;  /* 0x0000000209047824 */ /* 0x000fe200078e0216 */
[C---:B------:R-:W-:Y:S01]  /*d810*/  ISETP.LT.OR P2, PT, R6.reuse, 0x1, P1 ;  /* 0x000000010600780c */ /* 0x040fe20000f41670 */
[----:B------:R-:W2:Y:S01]  /*d820*/  SHFL.IDX PT, R10, R23, 0x1, 0x181f ;  /* 0x00381f00170a7f89 */ /* 0x000ea200000e0000 */
[----:B------:R-:W-:-:S03]  /*d830*/  ISETP.LT.OR P3, PT, R6, 0x1, P0 ;  /* 0x000000010600780c */ /* 0x000fc60000761670 */
[----:B------:R-:W3:Y:S04]  /*d840*/  SHFL.IDX PT, R7, R24, 0x1, 0x181f ;  /* 0x00381f0018077f89 */ /* 0x000ee800000e0000 */
[----:B------:R-:W-:Y:S01]  /*d850*/  SHFL.IDX PT, R8, R24, 0x2, 0x181f ;  /* 0x00581f0018087f89 */ /* 0x000fe200000e0000 */
[----:B-1----:R-:W-:-:S03]  /*d860*/  IADD3 R2, P4, R14, R5, RZ ;  /* 0x000000050e027210 */ /* 0x002fc60007f9e0ff */
[----:B------:R-:W1:Y:S01]  /*d870*/  SHFL.IDX PT, R14, R23, 0x2, 0x181f ;  /* 0x00581f00170e7f89 */ /* 0x000e6200000e0000 */
[----:B0-----:R-:W-:-:S05]  /*d880*/  IADD3.X R3, RZ, R3, RZ, P4, !PT ;  /* 0x00000003ff037210 */ /* 0x001fca00027fe4ff */
[----:B------:R-:W-:Y:S01]  /*d890*/  LDGSTS.E.BYPASS.LTC128B.128 [R4+0x400], desc[UR50][R2.64], !P2 ;  /* 0x0040000002047fae */ /* 0x000fe2000d101d72 */
[----:B------:R-:W-:-:S03]  /*d8a0*/  ISETP.LT.OR P2, PT, R6, 0x11, P1 ;  /* 0x000000110600780c */ /* 0x000fc60000f41670 */
[----:B------:R2:W-:Y:S01]  /*d8b0*/  LDGSTS.E.BYPASS.LTC128B.128 [R4+0x4400], desc[UR50][R2.64+0x80], !P3 ;  /* 0x0440008002047fae */ /* 0x0005e2000d901d72 */
[----:B------:R-:W-:Y:S02]  /*d8c0*/  ISETP.LT.OR P3, PT, R6, 0x11, P0 ;  /* 0x000000110600780c */ /* 0x000fe40000761670 */
[----:B--2---:R-:W-:Y:S02]  /*d8d0*/  IADD3 R2, P4, R10, R5, RZ ;  /* 0x000000050a027210 */ /* 0x004fe40007f9e0ff */
[----:B------:R-:W-:Y:S03]  /*d8e0*/  SHFL.IDX PT, R10, R23, 0x4, 0x181f ;  /* 0x00981f00170a7f89 */ /* 0x000fe600000e0000 */
[----:B---3--:R-:W-:Y:S02]  /*d8f0*/  IMAD.X R3, RZ, RZ, R7, P4 ;  /* 0x000000ffff037224 */ /* 0x008fe400020e0607 */
[----:B------:R-:W-:Y:S04]  /*d900*/  SHFL.IDX PT, R7, R24, 0x3, 0x181f ;  /* 0x00781f0018077f89 */ /* 0x000fe800000e0000 */
[----:B------:R-:W-:Y:S01]  /*d910*/  LDGSTS.E.BYPASS.LTC128B.128 [R4+0xc00], desc[UR50][R2.64], !P2 ;  /* 0x00c0000002047fae */ /* 0x000fe2000d101d72 */
[----:B------:R-:W-:-:S03]  /*d920*/  ISETP.LT.OR P2, PT, R6, 0x21, P1 ;  /* 0x000000210600780c */ /* 0x000fc60000f41670 */
[----:B------:R1:W-:Y:S01]  /*d930*/  LDGSTS.E.BYPASS.LTC128B.128 [R4+0x4c00], desc[UR50][R2.64+0x80], !P3 ;  /* 0x04c0008002047fae */ /* 0x0003e2000d901d72 */
[----:B------:R-:W-:Y:S02]  /*d940*/  ISETP.LT.OR P3, PT, R6, 0x21, P0 ;  /* 0x000000210600780c */ /* 0x000fe40000761670 */
[----:B-1----:R-:W-:Y:S02]  /*d950*/  IADD3 R2, P4, R14, R5, RZ ;  /* 0x000000050e027210 */ /* 0x002fe40007f9e0ff */
[----:B------:R-:W0:Y:S03]  /*d960*/  SHFL.IDX PT, R14, R23, 0x3, 0x181f ;  /* 0x00781f00170e7f89 */ /* 0x000e2600000e0000 */
[----:B------:R-:W-:Y:S02]  /*d970*/  IMAD.X R3, RZ, RZ, R8, P4 ;  /* 0x000000ffff037224 */ /* 0x000fe400020e0608 */
[----:B------:R-:W1:Y:S04]  /*d980*/  SHFL.IDX PT, R8, R24, 0x4, 0x181f ;  /* 0x00981f0018087f89 */ /* 0x000e6800000e0000 */
[----:B------:R-:W-:Y:S01]  /*d990*/  LDGSTS.E.BYPASS.LTC128B.128 [R4+0x1400], desc[UR50][R2.64], !P2 ;  /* 0x0140000002047fae */ /* 0x000fe2000d101d72 */
[----:B------:R-:W-:-:S03]  /*d9a0*/  ISETP.LT.OR P2, PT, R6, 0x31, P1 ;  /* 0x000000310600780c */ /* 0x000fc60000f41670 */
[----:B------:R0:W-:Y:S01]  /*d9b0*/  LDGSTS.E.BYPASS.LTC128B.128 [R4+0x5400], desc[UR50][R2.64+0x80], !P3 ;  /* 0x0540008002047fae */ /* 0x0001e2000d901d72 */
[----:B------:R-:W-:Y:S02]  /*d9c0*/  ISETP.LT.OR P3, PT, R6, 0x31, P0 ;  /* 0x000000310600780c */ /* 0x000fe40000761670 */
[----:B0-----:R-:W-:Y:S02]  /*d9d0*/  IADD3 R2, P4, R14, R5, RZ ;  /* 0x000000050e027210 */ /* 0x001fe40007f9e0ff */
[----:B------:R-:W0:Y:S03]  /*d9e0*/  SHFL.IDX PT, R14, R23, 0x5, 0x181f ;  /* 0x00b81f00170e7f89 */ /* 0x000e2600000e0000 */
[----:B------:R-:W-:Y:S02]  /*d9f0*/  IMAD.X R3, RZ, RZ, R7, P4 ;  /* 0x000000ffff037224 */ /* 0x000fe400020e0607 */
[----:B------:R-:W2:Y:S04]  /*da00*/  SHFL.IDX PT, R7, R24, 0x5, 0x181f ;  /* 0x00b81f0018077f89 */ /* 0x000ea800000e0000 */
[----:B------:R-:W-:Y:S01]  /*da10*/  LDGSTS.E.BYPASS.LTC128B.128 [R4+0x1c00], desc[UR50][R2.64], !P2 ;  /* 0x01c0000002047fae */ /* 0x000fe2000d101d72 */
[----:B------:R-:W-:-:S03]  /*da20*/  ISETP.LT.OR P2, PT, R6, 0x41, P1 ;  /* 0x000000410600780c */ /* 0x000fc60000f41670 */
[----:B------:R3:W-:Y:S01]  /*da30*/  LDGSTS.E.BYPASS.LTC128B.128 [R4+0x5c00], desc[UR50][R2.64+0x80], !P3 ;  /* 0x05c0008002047fae */ /* 0x0007e2000d901d72 */
[----:B------:R-:W-:Y:S02]  /*da40*/  ISETP.LT.OR P3, PT, R6, 0x41, P0 ;  /* 0x000000410600780c */ /* 0x000fe40000761670 */
[----:B---3--:R-:W-:Y:S02]  /*da50*/  IADD3 R2, P4, R10, R5, RZ ;  /* 0x000000050a027210 */ /* 0x008fe40007f9e0ff */
[----:B------:R-:W3:Y:S03]  /*da60*/  SHFL.IDX PT, R10, R23, 0x6, 0x181f ;  /* 0x00d81f00170a7f89 */ /* 0x000ee600000e0000 */
[----:B-1----:R-:W-:Y:S02]  /*da70*/  IMAD.X R3, RZ, RZ, R8, P4 ;  /* 0x000000ffff037224 */ /* 0x002fe400020e0608 */
[----:B------:R-:W1:Y:S04]  /*da80*/  SHFL.IDX PT, R8, R24, 0x6, 0x181f ;  /* 0x00d81f0018087f89 */ /* 0x000e6800000e0000 */
[----:B------:R-:W-:Y:S01]  /*da90*/  LDGSTS.E.BYPASS.LTC128B.128 [R4+0x2400], desc[UR50][R2.64], !P2 ;  /* 0x0240000002047fae */ /* 0x000fe2000d101d72 */
[----:B------:R-:W-:-:S03]  /*daa0*/  ISETP.LT.OR P2, PT, R6, 0x51, P1 ;  /* 0x000000510600780c */ /* 0x000fc60000f41670 */
[----:B------:R0:W-:Y:S01]  /*dab0*/  LDGSTS.E.BYPASS.LTC128B.128 [R4+0x6400], desc[UR50][R2.64+0x80], !P3 ;  /* 0x0640008002047fae */ /* 0x0001e2000d901d72 */
[----:B------:R-:W-:-:S03]  /*dac0*/  ISETP.LT.OR P3, PT, R6, 0x51, P0 ;  /* 0x000000510600780c */ /* 0x000fc60000761670 */
[----:B------:R-:W4:Y:S01]  /*dad0*/  SHFL.IDX PT, R24, R24, 0x7, 0x181f ;  /* 0x00f81f0018187f89 */ /* 0x000f2200000e0000 */
[----:B0-----:R-:W-:-:S03]  /*dae0*/  IADD3 R2, P4, R14, R5, RZ ;  /* 0x000000050e027210 */ /* 0x001fc60007f9e0ff */
[----:B------:R0:W0:Y:S01]  /*daf0*/  SHFL.IDX PT, R14, R23, 0x7, 0x181f ;  /* 0x00f81f00170e7f89 */ /* 0x00002200000e0000 */
[----:B--2---:R-:W-:-:S05]  /*db00*/  IADD3.X R3, RZ, R7, RZ, P4, !PT ;  /* 0x00000007ff037210 */ /* 0x004fca00027fe4ff */
[----:B------:R-:W-:Y:S01]  /*db10*/  LDGSTS.E.BYPASS.LTC128B.128 [R4+0x2c00], desc[UR50][R2.64], !P2 ;  /* 0x02c0000002047fae */ /* 0x000fe2000d101d72 */
[----:B------:R-:W-:-:S03]  /*db20*/  ISETP.LT.OR P2, PT, R6, 0x61, P1 ;  /* 0x000000610600780c */ /* 0x000fc60000f41670 */
[----:B------:R3:W-:Y:S01]  /*db30*/  LDGSTS.E.BYPASS.LTC128B.128 [R4+0x6c00], desc[UR50][R2.64+0x80], !P3 ;  /* 0x06c0008002047fae */ /* 0x0007e2000d901d72 */
[----:B------:R-:W-:Y:S02]  /*db40*/  ISETP.LT.OR P3, PT, R6, 0x61, P0 ;  /* 0x000000610600780c */ /* 0x000fe40000761670 */
[----:B---3--:R-:W-:-:S05]  /*db50*/  IADD3 R2, P4, R10, R5, RZ ;  /* 0x000000050a027210 */ /* 0x008fca0007f9e0ff */
[----:B-1----:R-:W-:-:S05]  /*db60*/  IMAD.X R3, RZ, RZ, R8, P4 ;  /* 0x000000ffff037224 */ /* 0x002fca00020e0608 */
[----:B------:R1:W-:Y:S04]  /*db70*/  LDGSTS.E.BYPASS.LTC128B.128 [R4+0x3400], desc[UR50][R2.64], !P2 ;  /* 0x0340000002047fae */ /* 0x0003e8000d101d72 */
[----:B0---4-:R1:W-:Y:S02]  /*db80*/  LDGSTS.E.BYPASS.LTC128B.128 [R4+0x7400], desc[UR50][R2.64+0x80], !P3 ;  /* 0x0740008002047fae */ /* 0x0113e4000d901d72 */
.L_x_6961:
[C---:B------:R-:W-:Y:S02]  /*db90*/  ISETP.LT.OR P1, PT, R6.reuse, 0x71, P1 ;  /* 0x000000710600780c */ /* 0x040fe40000f21670 */
[----:B------:R-:W-:Y:S02]  /*dba0*/  ISETP.LT.OR P0, PT, R6, 0x71, P0 ;  /* 0x000000710600780c */ /* 0x000fe40000701670 */
[----:B-1----:R-:W-:-:S05]  /*dbb0*/  IADD3 R2, P2, R14, R5, RZ ;  /* 0x000000050e027210 */ /* 0x002fca0007f5e0ff */
[----:B------:R-:W-:-:S05]  /*dbc0*/  IMAD.X R3, RZ, RZ, R24, P2 ;  /* 0x000000ffff037224 */ /* 0x000fca00010e0618 */
[----:B------:R-:W-:Y:S01]  /*dbd0*/  @!PT LDS RZ, [RZ] ;  /* 0x00000000fffff984 */ /* 0x000fe20000000800 */
[----:B------:R-:W-:Y:S01]  /*dbe0*/  @!PT LDS RZ, [RZ] ;  /* 0x00000000fffff984 */ /* 0x000fe20000000800 */
[----:B------:R-:W-:Y:S01]  /*dbf0*/  @!PT LDS RZ, [RZ] ;  /* 0x00000000fffff984 */ /* 0x000fe20000000800 */
[----:B------:R0:W-:Y:S04]  /*dc00*/  LDGSTS.E.BYPASS.LTC128B.128 [R4+0x3c00], desc[UR50][R2.64], !P1 ;  /* 0x03c0000002047fae */ /* 0x0001e8000c901d72 */
[----:B------:R0:W-:Y:S01]  /*dc10*/  LDGSTS.E.BYPASS.LTC128B.128 [R4+0x7c00], desc[UR50][R2.64+0x80], !P0 ;  /* 0x07c0008002047fae */ /* 0x0001e2000c101d72 */
[----:B------:R-:W-:Y:S01]  /*dc20*/  PLOP3.LUT P0, PT, PT, PT, PT, 0x80, 0x0 ;  /* 0x000000000000781c */ /* 0x000fe20003f0f070 */
[----:B------:R-:W-:-:S12]  /*dc30*/  NOP ;  /* 0x0000000000007918 */ /* 0x000fd80000000000 */
.L_x_6835:
        /* <DEDUP_REMOVED lines=11> */
.L_x_6836:
[----:B------:R1:W-:Y:S01]  /*dcf0*/  SYNCS.ARRIVE.TRANS64.A1T0 RZ, [R0+URZ+0x28850], RZ ;  /* 0x028850ff00ff79a7 */ /* 0x0003e2000810003f */
[----:B------:R-:W-:-:S05]  /*dd00*/  VIADD R25, R25, 0x1 ;  /* 0x0000000119197836 */ /* 0x000fca0000000000 */
[----:B------:R-:W-:-:S04]  /*dd10*/  ISETP.NE.AND P0, PT, R25, 0x2, PT ;  /* 0x000000021900780c */ /* 0x000fc80003f05270 */
[----:B------:R-:W-:Y:S02]  /*dd20*/  SEL R3, RZ, 0x1, P0 ;  /* 0x00000001ff037807 */ /* 0x000fe40000000000 */
[----:B------:R-:W-:Y:S02]  /*dd30*/  SEL R25, R25, RZ, P0 ;  /* 0x000000ff19197207 */ /* 0x000fe40000000000 */
[----:B-1----:R-:W-:-:S07]  /*dd40*/  LOP3.LUT R28, R28, R3, RZ, 0x3c, !PT ;  /* 0x000000031c1c7212 */ /* 0x002fce00078e3cff */
.L_x_6793:
[----:B------:R-:W-:Y:S05]  /*dd50*/  BSYNC B7 ;  /* 0x0000000000077941 */ /* 0x000fea0003800000 */
.L_x_6791:
[----:B------:R-:W-:-:S13]  /*dd60*/  LOP3.LUT P0, RZ, R27, 0x20, RZ, 0xc0, !PT ;  /* 0x000000201bff7812 */ /* 0x000fda000780c0ff */
[----:B------:R-:W-:Y:S05]  /*dd70*/  @!P0 BRA `(.L_x_6837) ;  /* 0x0000000000248947 */ /* 0x000fea0003800000 */
[----:B------:R-:W-:Y:S05]  /*dd80*/  WARPSYNC.ALL ;  /* 0x0000000000007948 */ /* 0x000fea0003800000 */
[----:B------:R-:W1:Y:S08]  /*dd90*/  S2UR UR5, SR_CgaCtaId ;  /* 0x00000000000579c3 */ /* 0x000e700000008800 */
[----:B------:R-:W-:Y:S06]  /*dda0*/  BAR.SYNC.DEFER_BLOCKING 0x5, 0x180 ;  /* 0x0146000000007b1d */ /* 0x000fec0000010000 */
[----:B------:R-:W-:-:S02]  /*ddb0*/  UMOV UR4, 0x400 ;  /* 0x0000040000047882 */ /* 0x000fc40000000000 */
[----:B-1----:R-:W-:-:S06]  /*ddc0*/  ULEA UR4, UR5, UR4, 0x18 ;  /* 0x0000000405047291 */ /* 0x002fcc000f8ec03f */
[----:B------:R-:W-:-:S05]  /*ddd0*/  MOV R22, UR4 ;  /* 0x0000000400167c02 */ /* 0x000fca0008000f00 */
[----:B------:R1:W2:Y:S01]  /*dde0*/  LDS.128 R16, [R22+0x288d0] ;  /* 0x0288d00016107984 */ /* 0x0002a20000000c00 */
[----:B------:R-:W-:Y:S06]  /*ddf0*/  BAR.ARV 0x4, 0x180 ;  /* 0x0106000000007b1d */ /* 0x000fec0000002000 */
[----:B------:R-:W-:Y:S05]  /*de00*/  BRA `(.L_x_6838) ;  /* 0x0000000800407947 */ /* 0x000fea0003800000 */
.L_x_6837:
        /* <DEDUP_REMOVED lines=14> */
[----:B------:R-:W-:Y:S01]  /*def0*/  SHFL.IDX PT, R0, R16, 0x1, 0x1f ;  /* 0x00201f0010007f89 */ /* 0x000fe200000e0000 */
[C---:B------:R-:W-:Y:S02]  /*df00*/  ISETP.GE.U32.AND P4, PT, R8.reuse, 0x8, PT ;  /* 0x000000080800780c */ /* 0x040fe40003f86070 */
[C---:B------:R-:W-:Y:S01]  /*df10*/  ISETP.GE.U32.AND P5, PT, R8.reuse, 0x10, PT ;  /* 0x000000100800780c */ /* 0x040fe20003fa6070 */
[----:B--2---:R-:W-:Y:S01]  /*df20*/  @!P1 IMAD.MOV.U32 R4, RZ, RZ, R2 ;  /* 0x000000ffff049224 */ /* 0x004fe200078e0002 */
[----:B------:R-:W-:-:S04]  /*df30*/  ISETP.NE.AND P1, PT, R8, RZ, PT ;  /* 0x000000ff0800720c */ /* 0x000fc80003f25270 */
[----:B------:R-:W1:Y:S02]  /*df40*/  SHFL.UP PT, R14, R4, 0x1, RZ ;  /* 0x04200000040e7989 */ /* 0x000e6400000e00ff */
[----:B-1----:R-:W-:-:S05]  /*df50*/  SEL R5, R14, RZ, P1 ;  /* 0x000000ff0e057207 */ /* 0x002fca0000800000 */
[----:B------:R-:W-:Y:S02]  /*df60*/  IMAD.IADD R6, R4, 0x1, R5 ;  /* 0x0000000104067824 */ /* 0x000fe400078e0205 */
[----:B------:R-:W-:Y:S04]  /*df70*/  SHFL.IDX PT, R5, R16, RZ, 0x1f ;  /* 0x00001fff10057589 */ /* 0x000fe800000e0000 */
        /* <DEDUP_REMOVED lines=13> */
.L_x_6971:
[----:B------:R-:W-:Y:S02]  /*e050*/  ULDC UR4, c[0x0][0xc38] ;  /* 0x00030e0000047ab9 */ /* 0x000fe40000000800 */
[----:B------:R-:W-:-:S04]  /*e060*/  IMAD.U32 R7, RZ, RZ, UR4 ;  /* 0x00000004ff077e24 */ /* 0x000fc8000f8e00ff */
[----:B--2---:R-:W-:-:S05]  /*e070*/  IMAD R3, R14, R7, RZ ;  /* 0x000000070e037224 */ /* 0x004fca00078e02ff */
[----:B------:R-:W-:-:S04]  /*e080*/  IADD3 R8, R0, R3, RZ ;  /* 0x0000000300087210 */ /* 0x000fc80007ffe0ff */
[----:B------:R-:W-:-:S13]  /*e090*/  ISETP.GT.AND P6, PT, R8, R5, PT ;  /* 0x000000050800720c */ /* 0x000fda0003fc4270 */
[----:B------:R-:W-:Y:S05]  /*e0a0*/  @P6 BRA `(.L_x_6840) ;  /* 0x00000000009c6947 */ /* 0x000fea0003800000 */
.L_x_6845:
        /* <DEDUP_REMOVED lines=14> */
.L_x_6843:
[----:B------:R-:W-:Y:S05]  /*e190*/  BSYNC B0 ;  /* 0x0000000000007941 */ /* 0x000fea0003800000 */
.L_x_6842:
[----:B------:R-:W-:-:S03]  /*e1a0*/  UMOV UR4, 0xffffffff ;  /* 0xffffffff00047882 */ /* 0x000fc60000000000 */
[----:B------:R-:W-:Y:S05]  /*e1b0*/  BRA.DIV UR4, `(.L_x_6844) ;  /* 0x0000004604087947 */ /* 0x000fea000b800000 */
[----:B-----5:R-:W3:Y:S02]  /*e1c0*/  SHFL.UP PT, R14, R4, 0x1, RZ ;  /* 0x04200000040e7989 */ /* 0x020ee400000e00ff */
[----:B---3--:R-:W-:-:S05]  /*e1d0*/  SEL R13, R14, RZ, P1 ;  /* 0x000000ff0e0d7207 */ /* 0x008fca0000800000 */
[----:B------:R-:W-:-:S05]  /*e1e0*/  IMAD.IADD R13, R4, 0x1, R13 ;  /* 0x00000001040d7824 */ /* 0x000fca00078e020d */
[----:B------:R-:W3:Y:S02]  /*e1f0*/  SHFL.UP PT, R14, R13, 0x2, RZ ;  /* 0x044000000d0e7989 */ /* 0x000ee400000e00ff */
[----:B---3--:R-:W-:-:S04]  /*e200*/  SEL R0, R14, RZ, P2 ;  /* 0x000000ff0e007207 */ /* 0x008fc80001000000 */
[----:B------:R-:W-:-:S05]  /*e210*/  IADD3 R0, R13, R0, RZ ;  /* 0x000000000d007210 */ /* 0x000fca0007ffe0ff */
[----:B------:R-:W2:Y:S02]  /*e220*/  SHFL.UP PT, R14, R0, 0x4, RZ ;  /* 0x04800000000e7989 */ /* 0x000ea400000e00ff */
[----:B--2---:R-:W-:-:S05]  /*e230*/  SEL R3, R14, RZ, P3 ;  /* 0x000000ff0e037207 */ /* 0x004fca0001800000 */
[----:B------:R-:W-:-:S05]  /*e240*/  IMAD.IADD R2, R0, 0x1, R3 ;  /* 0x0000000100027824 */ /* 0x000fca00078e0203 */
[----:B------:R-:W2:Y:S02]  /*e250*/  SHFL.UP PT, R14, R2, 0x8, RZ ;  /* 0x05000000020e7989 */ /* 0x000ea400000e00ff */
[----:B--2---:R-:W-:-:S05]  /*e260*/  SEL R3, R14, RZ, P4 ;  /* 0x000000ff0e037207 */ /* 0x004fca0002000000 */
[----:B------:R-:W-:-:S05]  /*e270*/  IMAD.IADD R3, R2, 0x1, R3 ;  /* 0x0000000102037824 */ /* 0x000fca00078e0203 */
[----:B------:R-:W1:Y:S02]  /*e280*/  SHFL.UP PT, R14, R3, 0x10, RZ ;  /* 0x06000000030e7989 */ /* 0x000e6400000e00ff */
[----:B-1----:R-:W-:-:S05]  /*e290*/  SEL R6, R14, RZ, P5 ;  /* 0x000000ff0e067207 */ /* 0x002fca0002800000 */
[----:B------:R-:W-:-:S05]  /*e2a0*/  IMAD.IADD R6, R3, 0x1, R6 ;  /* 0x0000000103067824 */ /* 0x000fca00078e0206 */
[----:B------:R1:W2:Y:S02]  /*e2b0*/  SHFL.IDX PT, R14, R6, 0x1f, 0x1f ;  /* 0x03e01f00060e7f89 */ /* 0x0002a400000e0000 */
.L_x_6979:
[----:B------:R-:W-:Y:S02]  /*e2c0*/  ULDC UR4, c[0x0][0xc38] ;  /* 0x00030e0000047ab9 */ /* 0x000fe40000000800 */
[----:B------:R-:W-:-:S04]  /*e2d0*/  IMAD.U32 R7, RZ, RZ, UR4 ;  /* 0x00000004ff077e24 */ /* 0x000fc8000f8e00ff */
[----:B--2---:R-:W-:-:S05]  /*e2e0*/  IMAD R3, R14, R7, RZ ;  /* 0x000000070e037224 */ /* 0x004fca00078e02ff */
[----:B------:R-:W-:-:S04]  /*e2f0*/  IADD3 R8, R3, R8, RZ ;  /* 0x0000000803087210 */ /* 0x000fc80007ffe0ff */
[----:B------:R-:W-:-:S13]  /*e300*/  ISETP.GT.AND P6, PT, R8, R5, PT ;  /* 0x000000050800720c */ /* 0x000fda0003fc4270 */
[----:B------:R-:W-:Y:S05]  /*e310*/  @!P6 BRA `(.L_x_6845) ;  /* 0xfffffffc0064e947 */ /* 0x000fea000383ffff */
.L_x_6840:
        /* <DEDUP_REMOVED lines=8> */
.L_x_6983:
[----:B------:R-:W-:Y:S01]  /*e3a0*/  ISETP.NE.AND P0, PT, R2, RZ, PT ;  /* 0x000000ff0200720c */ /* 0x000fe20003f05270 */
[----:B------:R-:W-:-:S12]  /*e3b0*/  IMAD.MOV.U32 R14, RZ, RZ, RZ ;  /* 0x000000ffff0e7224 */ /* 0x000fd800078e00ff */
[----:B------:R-:W-:Y:S05]  /*e3c0*/  @!P0 BRA `(.L_x_6847) ;  /* 0x0000000000108947 */ /* 0x000fea0003800000 */
[----:B------:R-:W-:Y:S01]  /*e3d0*/  UMOV UR4, 0xffffffff ;  /* 0xffffffff00047882 */ /* 0x000fe20000000000 */
[----:B------:R-:W-:Y:S02]  /*e3e0*/  VIADD R12, R0, 0xffffffff ;  /* 0xffffffff000c7836 */ /* 0x000fe40000000000 */
[----:B------:R-:W-:Y:S05]  /*e3f0*/  BRA.DIV UR4, `(.L_x_6848) ;  /* 0x00000046047c7947 */ /* 0x000fea000b800000 */
[----:B------:R4:W0:Y:S02]  /*e400*/  SHFL.IDX PT, R14, R6, R12, 0x1f ;  /* 0x00001f0c060e7589 */ /* 0x00082400000e0000 */
.L_x_6847:
[----:B-1-34-:R-:W-:Y:S01]  /*e410*/  IABS R6, R4 ;  /* 0x0000000400067213 */ /* 0x01afe20000000000 */
[----:B0-----:R-:W-:Y:S02]  /*e420*/  IMAD R16, R14, R7, R8 ;  /* 0x000000070e107224 */ /* 0x001fe400078e0208 */
[----:B------:R-:W-:Y:S01]  /*e430*/  IMAD.IADD R19, R0, 0x1, R19 ;  /* 0x0000000100137824 */ /* 0x000fe200078e0213 */
[----:B------:R-:W0:Y:S08]  /*e440*/  I2F.RP R9, R6 ;  /* 0x0000000600097306 */ /* 0x000e300000209400 */
[----:B0-----:R-:W0:Y:S02]  /*e450*/  MUFU.RCP R9, R9 ;  /* 0x0000000900097308 */ /* 0x001e240000001000 */
[----:B0-----:R-:W-:-:S06]  /*e460*/  VIADD R2, R9, 0xffffffe ;  /* 0x0ffffffe09027836 */ /* 0x001fcc0000000000 */
[----:B------:R0:W1:Y:S02]  /*e470*/  F2I.FTZ.U32.TRUNC.NTZ R3, R2 ;  /* 0x0000000200037305 */ /* 0x000064000021f000 */
[----:B0-----:R-:W-:Y:S01]  /*e480*/  IMAD.MOV.U32 R2, RZ, RZ, RZ ;  /* 0x000000ffff027224 */ /* 0x001fe200078e00ff */
[----:B-1----:R-:W-:-:S05]  /*e490*/  IADD3 R7, RZ, -R3, RZ ;  /* 0x80000003ff077210 */ /* 0x002fca0007ffe0ff */
        /* <DEDUP_REMOVED lines=17> */
[----:B------:R-:W-:-:S04]  /*e5b0*/  @!P1 LOP3.LUT R3, RZ, R4, RZ, 0x33, !PT ;  /* 0x00000004ff039212 */ /* 0x000fc800078e33ff */
[----:B------:R-:W-:Y:S01]  /*e5c0*/  MOV R18, R3 ;  /* 0x0000000300127202 */ /* 0x000fe20000000f00 */
[----:B------:R-:W-:-:S04]  /*e5d0*/  IMAD.MOV R17, RZ, RZ, -R3 ;  /* 0x000000ffff117224 */ /* 0x000fc800078e0a03 */
[----:B------:R-:W-:Y:S01]  /*e5e0*/  IMAD R17, R4, R17, R7 ;  /* 0x0000001104117224 */ /* 0x000fe200078e0207 */
[----:B------:R-:W-:Y:S06]  /*e5f0*/  BRA `(.L_x_6849) ;  /* 0x00000000001c7947 */ /* 0x000fec0003800000 */
.L_x_6841:
[----:B------:R-:W-:Y:S01]  /*e600*/  UMOV UR4, URZ ;  /* 0x0000003f00047c82 */ /* 0x000fe20008000000 */
[----:B------:R-:W-:Y:S01]  /*e610*/  UMOV UR5, URZ ;  /* 0x0000003f00057c82 */ /* 0x000fe20008000000 */
[----:B------:R-:W-:Y:S01]  /*e620*/  ULDC UR6, c[0x0][0xc3c] ;  /* 0x00030f0000067ab9 */ /* 0x000fe20000000800 */
[----:B------:R-:W-:Y:S02]  /*e630*/  IMAD.MOV.U32 R16, RZ, RZ, R5 ;  /* 0x000000ffff107224 */ /* 0x000fe400078e0005 */
[----:B------:R-:W-:Y:S02]  /*e640*/  IMAD.U32 R17, RZ, RZ, UR4 ;  /* 0x00000004ff117e24 */ /* 0x000fe4000f8e00ff */
[----:B------:R-:W-:Y:S02]  /*e650*/  IMAD.U32 R18, RZ, RZ, UR5 ;  /* 0x00000005ff127e24 */ /* 0x000fe4000f8e00ff */
[----:B------:R-:W-:-:S07]  /*e660*/  IMAD.U32 R19, RZ, RZ, UR6 ;  /* 0x00000006ff137e24 */ /* 0x000fce000f8e00ff */
.L_x_6849:
[----:B--2---:R-:W2:Y:S01]  /*e670*/  S2R R0, SR_TID.X ;  /* 0x0000000000007919 */ /* 0x004ea20000002100 */
        /* <DEDUP_REMOVED lines=9> */
.L_x_6838:
[----:B------:R-:W-:Y:S02]  /*e710*/  ULDC UR4, c[0x0][0xc3c] ;  /* 0x00030f0000047ab9 */ /* 0x000fe40000000800 */
[----:B--2---:R-:W-:-:S13]  /*e720*/  ISETP.GE.AND P0, PT, R19, UR4, PT ;  /* 0x0000000413007c0c */ /* 0x004fda000bf06270 */
[----:B------:R-:W-:Y:S05]  /*e730*/  @!P0 BRA `(.L_x_6850) ;  /* 0xffffffb800988947 */ /* 0x000fea000383ffff */
[----:B------:R-:W-:Y:S05]  /*e740*/  BSYNC B8 ;  /* 0x0000000000087941 */ /* 0x000fea0003800000 */
.L_x_6787:
[----:B-1----:R-:W2:Y:S01]  /*e750*/  LDL.LU R0, [R1+0x1c] ;  /* 0x00001c0001007983 */ /* 0x002ea20000300800 */
        /* <DEDUP_REMOVED lines=11> */
.L_x_6986:
[----:B------:R-:W-:Y:S05]  /*e810*/  BSYNC B0 ;  /* 0x0000000000007941 */ /* 0x000fea0003800000 */
.L_x_6851:
[----:B------:R-:W-:-:S03]  /*e820*/  UMOV UR4, 0xffffffff ;  /* 0xffffffff00047882 */ /* 0x000fc60000000000 */
[----:B------:R-:W-:Y:S05]  /*e830*/  BRA.DIV UR4, `(.L_x_6853) ;  /* 0x0000004204a47947 */ /* 0x000fea000b800000 */
[----:B-1----:R-:W1:Y:S02]  /*e840*/  S2R R0, SR_TID.X ;  /* 0x0000000000007919 */ /* 0x002e640000002100 */
[----:B-1----:R-:W-:-:S04]  /*e850*/  SHF.R.U32.HI R0, RZ, 0x5, R0 ;  /* 0x00000005ff007819 */ /* 0x002fc80000011600 */
[----:B------:R-:W-:-:S05]  /*e860*/  LOP3.LUT R0, R0, 0x3, RZ, 0xc0, !PT ;  /* 0x0000000300007812 */ /* 0x000fca00078ec0ff */
[----:B------:R1:W2:Y:S02]  /*e870*/  SHFL.IDX PT, R14, R0, RZ, 0x1f ;  /* 0x00001fff000e7589 */ /* 0x0002a400000e0000 */
.L_x_6989:
[----:B--2---:R-:W-:Y:S01]  /*e880*/  ISETP.NE.AND P0, PT, R14, RZ, PT ;  /* 0x000000ff0e00720c */ /* 0x004fe20003f05270 */
[----:B------:R-:W-:-:S12]  /*e890*/  BSSY B0, `(.L_x_6854) ;  /* 0x0000024000007945 */ /* 0x000fd80003800000 */
[----:B------:R-:W-:Y:S05]  /*e8a0*/  @P0 BRA `(.L_x_6855) ;  /* 0x0000000000880947 */ /* 0x000fea0003800000 */
[----:B------:R-:W-:-:S03]  /*e8b0*/  UMOV UR4, 0xffffffff ;  /* 0xffffffff00047882 */ /* 0x000fc60000000000 */
[----:B------:R-:W-:Y:S05]  /*e8c0*/  BRA.DIV UR4, `(.L_x_6856) ;  /* 0x0000004204b47947 */ /* 0x000fea000b800000 */
[----:B------:R-:W-:-:S13]  /*e8d0*/  ELECT P6, URZ, PT ;  /* 0x00000000003f782f */ /* 0x000fda00038c0000 */
.L_x_6992:
[----:B------:R-:W-:Y:S05]  /*e8e0*/  @!P6 BRA `(.L_x_6855) ;  /* 0x000000000078e947 */ /* 0x000fea0003800000 */
[----:B------:R-:W-:-:S06]  /*e8f0*/  ULOP3.LUT UR4, UR36, 0x2, URZ, 0xfc, !UPT ;  /* 0x0000000224047892 */ /* 0x000fcc000f8efc3f */
[----:B-1----:R-:W-:-:S05]  /*e900*/  IMAD.U32 R0, RZ, RZ, UR4 ;  /* 0x00000004ff007e24 */ /* 0x002fca000f8e00ff */
[----:B------:R-:W-:-:S13]  /*e910*/  ISETP.NE.AND P0, PT, R0, 0x3, PT ;  /* 0x000000030000780c */ /* 0x000fda0003f05270 */
[----:B------:R-:W-:Y:S05]  /*e920*/  @!P0 BRA `(.L_x_6857) ;  /* 0x0000000000048947 */ /* 0x000fea0003800000 */
[----:B------:R-:W-:Y:S01]  /*e930*/  BPT.TRAP 0x1 ;  /* 0x000000040000795c */ /* 0x000fe20000300000 */
.L_x_6857:
[C---:B------:R-:W-:Y:S01]  /*e940*/  IMAD R5, R25.reuse, 0x8, R4 ;  /* 0x0000000819057824 */ /* 0x040fe200078e0204 */
[----:B------:R-:W-:Y:S01]  /*e950*/  SHF.L.U32 R0, R28, 0x1f, RZ ;  /* 0x0000001f1c007819 */ /* 0x000fe200000006ff */
[----:B------:R-:W-:-:S03]  /*e960*/  VIADD R25, R25, 0x1 ;  /* 0x0000000119197836 */ /* 0x000fc60000000000 */
[----:B------:R-:W1:Y:S02]  /*e970*/  SYNCS.PHASECHK.TRANS64.TRYWAIT P1, [R5+URZ+0x28840], R0 ;  /* 0x02884000050075a7 */ /* 0x000e64000802017f */
[----:B------:R-:W-:-:S04]  /*e980*/  ISETP.NE.AND P2, PT, R25, 0x2, PT ;  /* 0x000000021900780c */ /* 0x000fc80003f45270 */
[----:B------:R-:W-:Y:S01]  /*e990*/  SEL R3, RZ, 0x1, P2 ;  /* 0x00000001ff037807 */ /* 0x000fe20001000000 */
[----:B-1----:R-:W-:Y:S08]  /*e9a0*/  @!P1 BRA `(.L_x_6858) ;  /* 0x00000040009c9947 */ /* 0x002ff00003800000 */
.L_x_6993:
[----:B------:R-:W-:Y:S02]  /*e9b0*/  SEL R25, R25, RZ, P2 ;  /* 0x000000ff19197207 */ /* 0x000fe40001000000 */
[----:B------:R-:W-:Y:S01]  /*e9c0*/  LOP3.LUT R2, R28, R3, RZ, 0x3c, !PT ;  /* 0x000000031c027212 */ /* 0x000fe200078e3cff */
[----:B------:R-:W-:Y:S06]  /*e9d0*/  @!P0 BRA `(.L_x_6859) ;  /* 0x0000000000048947 */ /* 0x000fec0003800000 */
[----:B------:R-:W-:Y:S01]  /*e9e0*/  BPT.TRAP 0x1 ;  /* 0x000000040000795c */ /* 0x000fe20000300000 */
.L_x_6859:
[----:B------:R-:W-:Y:S02]  /*e9f0*/  LEA R25, R25, R4, 0x3 ;  /* 0x0000000419197211 */ /* 0x000fe400078e18ff */
[----:B------:R-:W-:-:S04]  /*ea00*/  SHF.L.U32 R2, R2, 0x1f, RZ ;  /* 0x0000001f02027819 */ /* 0x000fc800000006ff */
[----:B------:R-:W2:Y:S02]  /*ea10*/  SYNCS.PHASECHK.TRANS64.TRYWAIT P1, [R25+URZ+0x28840], R2 ;  /* 0x02884002190075a7 */ /* 0x000ea4000802017f */
[----:B--2---:R-:W-:Y:S05]  /*ea20*/  @!P1 BRA `(.L_x_6860) ;  /* 0x0000004000909947 */ /* 0x004fea0003800000 */
.L_x_6994:
[----:B------:R-:W-:Y:S05]  /*ea30*/  @!P0 BRA `(.L_x_6861) ;  /* 0x0000000000048947 */ /* 0x000fea0003800000 */
[----:B------:R-:W-:Y:S01]  /*ea40*/  BPT.TRAP 0x1 ;  /* 0x000000040000795c */ /* 0x000fe20000300000 */
.L_x_6861:
[----:B------:R-:W4:Y:S02]  /*ea50*/  SYNCS.PHASECHK.TRANS64.TRYWAIT P1, [R5+URZ+0x28860], R0 ;  /* 0x02886000050075a7 */ /* 0x000f24000802017f */
[----:B----4-:R-:W-:Y:S05]  /*ea60*/  @!P1 BRA `(.L_x_6862) ;  /* 0x0000004000949947 */ /* 0x010fea0003800000 */
.L_x_6995:
[----:B------:R-:W-:Y:S05]  /*ea70*/  @!P0 BRA `(.L_x_6863) ;  /* 0x0000000000048947 */ /* 0x000fea0003800000 */
[----:B------:R-:W-:Y:S01]  /*ea80*/  BPT.TRAP 0x1 ;  /* 0x000000040000795c */ /* 0x000fe20000300000 */
.L_x_6863:
[----:B------:R0:W0:Y:S02]  /*ea90*/  SYNCS.PHASECHK.TRANS64.TRYWAIT P0, [R25+URZ+0x28860], R2 ;  /* 0x02886002190075a7 */ /* 0x000024000800017f */
[----:B0-----:R-:W-:Y:S05]  /*eaa0*/  @!P0 NANOSLEEP.SYNCS 0x989680 ;  /* 0x009896800000895d */ /* 0x001fea0003900000 */
[----:B------:R-:W0:Y:S02]  /*eab0*/  @!P0 SYNCS.PHASECHK.TRANS64 P0, [R25+URZ+0x28860], R2 ;  /* 0x02886002190085a7 */ /* 0x000e24000800007f */
[----:B0-----:R-:W-:Y:S05]  /*eac0*/  @!P0 BRA `(.L_x_6863) ;  /* 0xfffffffc00f08947 */ /* 0x001fea000383ffff */
.L_x_6855:
[----:B------:R-:W-:Y:S05]  /*ead0*/  BSYNC B0 ;  /* 0x0000000000007941 */ /* 0x000fea0003800000 */
.L_x_6854:
[----:B------:R-:W-:Y:S05]  /*eae0*/  EXIT ;  /* 0x000000000000794d */ /* 0x000fea0003800000 */
.L_x_6735:
[----:B0-----:R-:W-:-:S04]  /*eaf0*/  IMAD.U32 R3, RZ, RZ, UR49 ;  /* 0x00000031ff037e24 */ /* 0x001fc8000f8e00ff */
[----:B------:R0:W1:Y:S03]  /*eb00*/  SYNCS.PHASECHK.TRANS64.TRYWAIT P1, [R3+URZ+0x28800], R0 ;  /* 0x02880000030075a7 */ /* 0x000066000802017f */
[----:B-1----:R-:W-:Y:S05]  /*eb10*/  @!P1 NANOSLEEP.SYNCS 0x989680 ;  /* 0x009896800000995d */ /* 0x002fea0003900000 */
[----:B------:R-:W1:Y:S02]  /*eb20*/  @!P1 SYNCS.PHASECHK.TRANS64 P1, [R3+URZ+0x28800], R0 ;  /* 0x02880000030095a7 */ /* 0x000e64000802007f */
[----:B-1----:R-:W-:Y:S05]  /*eb30*/  @!P1 BRA `(.L_x_6735) ;  /* 0xfffffffc00ec9947 */ /* 0x002fea000383ffff */
[----:B------:R-:W-:Y:S05]  /*eb40*/  BRA `(.L_x_6864) ;  /* 0xffffff2800a07947 */ /* 0x000fea000383ffff */
.L_x_6739:
[----:B-1----:R1:W2:Y:S02]  /*eb50*/  SYNCS.PHASECHK.TRANS64.TRYWAIT P1, [R0+URZ+0x28830], R3 ;  /* 0x02883003000075a7 */ /* 0x0022a4000802017f */
[----:B--2---:R-:W-:Y:S05]  /*eb60*/  @!P1 NANOSLEEP.SYNCS 0x989680 ;  /* 0x009896800000995d */ /* 0x004fea0003900000 */
[----:B------:R-:W2:Y:S02]  /*eb70*/  @!P1 SYNCS.PHASECHK.TRANS64 P1, [R0+URZ+0x28830], R3 ;  /* 0x02883003000095a7 */ /* 0x000ea4000802007f */
[----:B--2---:R-:W-:Y:S05]  /*eb80*/  @!P1 BRA `(.L_x_6739) ;  /* 0xfffffffc00f09947 */ /* 0x004fea000383ffff */
[----:B------:R-:W-:Y:S05]  /*eb90*/  BRA `(.L_x_6738) ;  /* 0xffffff2800c07947 */ /* 0x000fea000383ffff */
.L_x_6745:
[----:B-1----:R-:W-:-:S04]  /*eba0*/  IMAD.U32 R7, RZ, RZ, UR6 ;  /* 0x00000006ff077e24 */ /* 0x002fc8000f8e00ff */
[----:B------:R1:W2:Y:S03]  /*ebb0*/  SYNCS.PHASECHK.TRANS64.TRYWAIT P1, [R7+URZ+0x28830], R6 ;  /* 0x02883006070075a7 */ /* 0x0002a6000802017f */
[----:B--2---:R-:W-:Y:S05]  /*ebc0*/  @!P1 NANOSLEEP.SYNCS 0x989680 ;  /* 0x009896800000995d */ /* 0x004fea0003900000 */
[----:B------:R-:W2:Y:S02]  /*ebd0*/  @!P1 SYNCS.PHASECHK.TRANS64 P1, [R7+URZ+0x28830], R6 ;  /* 0x02883006070095a7 */ /* 0x000ea4000802007f */
[----:B--2---:R-:W-:Y:S05]  /*ebe0*/  @!P1 BRA `(.L_x_6745) ;  /* 0xfffffffc00ec9947 */ /* 0x004fea000383ffff */
[----:B------:R-:W-:Y:S05]  /*ebf0*/  BRA `(.L_x_6742) ;  /* 0xffffff5400f47947 */ /* 0x000fea000383ffff */
.L_x_6749:
[----:B-1----:R-:W-:-:S04]  /*ec00*/  IMAD.U32 R7, RZ, RZ, UR6 ;  /* 0x00000006ff077e24 */ /* 0x002fc8000f8e00ff */
[----:B------:R1:W2:Y:S03]  /*ec10*/  SYNCS.PHASECHK.TRANS64.TRYWAIT P1, [R7+URZ+0x28850], R6 ;  /* 0x02885006070075a7 */ /* 0x0002a6000802017f */
[----:B--2---:R-:W-:Y:S05]  /*ec20*/  @!P1 NANOSLEEP.SYNCS 0x989680 ;  /* 0x009896800000995d */ /* 0x004fea0003900000 */
[----:B------:R-:W2:Y:S02]  /*ec30*/  @!P1 SYNCS.PHASECHK.TRANS64 P1, [R7+URZ+0x28850], R6 ;  /* 0x02885006070095a7 */ /* 0x000ea4000802007f */
[----:B--2---:R-:W-:Y:S05]  /*ec40*/  @!P1 BRA `(.L_x_6749) ;  /* 0xfffffffc00ec9947 */ /* 0x004fea000383ffff */
[----:B------:R-:W-:Y:S05]  /*ec50*/  BRA `(.L_x_6746) ;  /* 0xffffff5800cc7947 */ /* 0x000fea000383ffff */
.L_x_6756:
[----:B-1----:R-:W-:-:S04]  /*ec60*/  IMAD.U32 R5, RZ, RZ, UR5 ;  /* 0x00000005ff057e24 */ /* 0x002fc8000f8e00ff */
[----:B------:R1:W2:Y:S03]  /*ec70*/  SYNCS.PHASECHK.TRANS64.TRYWAIT P1, [R5+URZ+0x28850], R4 ;  /* 0x02885004050075a7 */ /* 0x0002a6000802017f */
[----:B--2---:R-:W-:Y:S05]  /*ec80*/  @!P1 NANOSLEEP.SYNCS 0x989680 ;  /* 0x009896800000995d */ /* 0x004fea0003900000 */
[----:B------:R-:W2:Y:S02]  /*ec90*/  @!P1 SYNCS.PHASECHK.TRANS64 P1, [R5+URZ+0x28850], R4 ;  /* 0x02885004050095a7 */ /* 0x000ea4000802007f */
[----:B--2---:R-:W-:Y:S05]  /*eca0*/  @!P1 BRA `(.L_x_6756) ;  /* 0xfffffffc00ec9947 */ /* 0x004fea000383ffff */
[----:B------:R-:W-:Y:S05]  /*ecb0*/  BRA `(.L_x_6755) ;  /* 0xffffff7c00cc7947 */ /* 0x000fea000383ffff */
.L_x_6799:
[----:B------:R-:W1:Y:S01]  /*ecc0*/  S2R R20, SR_TID.X ;  /* 0x0000000000147919 */ /* 0x000e620000002100 */
[----:B------:R-:W-:Y:S01]  /*ecd0*/  BSSY B0, `(.L_x_6865) ;  /* 0x000000a000007945 */ /* 0x000fe20003800000 */
[----:B------:R-:W-:Y:S02]  /*ece0*/  IMAD.MOV.U32 R12, RZ, RZ, RZ ;  /* 0x000000ffff0c7224 */ /* 0x000fe400078e00ff */
[----:B------:R-:W-:Y:S02]  /*ecf0*/  IMAD.MOV.U32 R11, RZ, RZ, 0x1f ;  /* 0x0000001fff0b7424 */ /* 0x000fe400078e00ff */
[----:B------:R-:W-:Y:S01]  /*ed00*/  IMAD.MOV.U32 R15, RZ, RZ, -0x1 ;  /* 0xffffffffff0f7424 */ /* 0x000fe200078e00ff */
[----:B-1----:R-:W-:-:S04]  /*ed10*/  SHF.R.U32.HI R10, RZ, 0x5, R20 ;  /* 0x00000005ff0a7819 */ /* 0x002fc80000011614 */
[----:B------:R-:W-:-:S04]  /*ed20*/  LOP3.LUT R10, R10, 0x3, RZ, 0xc0, !PT ;  /* 0x000000030a0a7812 */ /* 0x000fc800078ec0ff */
[----:B------:R-:W-:-:S07]  /*ed30*/  MOV R13, R10 ;  /* 0x0000000a000d7202 */ /* 0x000fce0000000f00 */
[----:B0----5:R-:W-:Y:S05]  /*ed40*/  WARPSYNC.COLLECTIVE R15, `(.L_x_6866) ;  /* 0x000000000f087348 */ /* 0x021fea0003c00000 */
[----:B------:R1:W2:Y:S02]  /*ed50*/  SHFL.IDX P6, R14, R13, R12, R11 ;  /* 0x0000000c0d0e7389 */ /* 0x0002a400000c000b */
[----:B012--5:R-:W-:Y:S01]  /*ed60*/  ENDCOLLECTIVE ;  /* 0x000000000000791b */ /* 0x027fe20003800000 */
.L_x_6866:
[----:B------:R-:W-:Y:S05]  /*ed70*/  BSYNC B0 ;  /* 0x0000000000007941 */ /* 0x000fea0003800000 */
.L_x_6865:
[----:B------:R-:W-:Y:S05]  /*ed80*/  BRA `(.L_x_6867) ;  /* 0xffffffc0002c7947 */ /* 0x000fea000383ffff */
.L_x_6802:
[----:B0-----:R0:W1:Y:S02]  /*ed90*/  SYNCS.PHASECHK.TRANS64.TRYWAIT P0, [R7+URZ+0x28840], R2 ;  /* 0x02884002070075a7 */ /* 0x001064000800017f */
[----:B-1----:R-:W-:Y:S05]  /*eda0*/  @!P0 NANOSLEEP.SYNCS 0x989680 ;  /* 0x009896800000895d */ /* 0x002fea0003900000 */
[----:B------:R-:W1:Y:S02]  /*edb0*/  @!P0 SYNCS.PHASECHK.TRANS64 P0, [R7+URZ+0x28840], R2 ;  /* 0x02884002070085a7 */ /* 0x000e64000800007f */
[----:B-1----:R-:W-:Y:S05]  /*edc0*/  @!P0 BRA `(.L_x_6802) ;  /* 0xfffffffc00f08947 */ /* 0x002fea000383ffff */
[----:B------:R-:W-:Y:S05]  /*edd0*/  BRA `(.L_x_6868) ;  /* 0xffffffc000887947 */ /* 0x000fea000383ffff */
.L_x_6803:
        /* <DEDUP_REMOVED lines=8> */
.L_x_6870:
[----:B------:R-:W-:Y:S05]  /*ee60*/  BSYNC B0 ;  /* 0x0000000000007941 */ /* 0x000fea0003800000 */
.L_x_6869:
[----:B------:R-:W-:Y:S01]  /*ee70*/  IMAD.MOV.U32 R13, RZ, RZ, R4 ;  /* 0x000000ffff0d7224 */ /* 0x000fe200078e0004 */
[----:B------:R-:W-:Y:S01]  /*ee80*/  MOV R12, RZ ;  /* 0x000000ff000c7202 */ /* 0x000fe20000000f00 */
[----:B------:R-:W-:Y:S01]  /*ee90*/  IMAD.MOV.U32 R11, RZ, RZ, 0x181f ;  /* 0x0000181fff0b7424 */ /* 0x000fe200078e00ff */
[----:B------:R-:W-:Y:S01]  /*eea0*/  @P0 LEA R8, R5, R22, 0x1 ;  /* 0x0000001605080211 */ /* 0x000fe200078e08ff */
[----:B------:R-:W-:Y:S02]  /*eeb0*/  IMAD.MOV.U32 R15, RZ, RZ, -0x1 ;  /* 0xffffffffff0f7424 */ /* 0x000fe400078e00ff */
[----:B------:R-:W-:-:S07]  /*eec0*/  IMAD.MOV.U32 R2, RZ, RZ, R14 ;  /* 0x000000ffff027224 */ /* 0x000fce00078e000e */
[----:B------:R-:W-:Y:S05]  /*eed0*/  WARPSYNC.COLLECTIVE R15, `(.L_x_6871) ;  /* 0x000000000f087348 */ /* 0x000fea0003c00000 */
[----:B------:R0:W1:Y:S02]  /*eee0*/  SHFL.IDX P6, R14, R13, R12, R11 ;  /* 0x0000000c0d0e7389 */ /* 0x00006400000c000b */
[----:B01----:R-:W-:Y:S01]  /*eef0*/  ENDCOLLECTIVE ;  /* 0x000000000000791b */ /* 0x003fe20003800000 */
.L_x_6871:
[----:B------:R-:W-:Y:S02]  /*ef00*/  IMAD.MOV.U32 R13, RZ, RZ, R0 ;  /* 0x000000ffff0d7224 */ /* 0x000fe400078e0000 */
[----:B------:R-:W-:Y:S02]  /*ef10*/  IMAD.MOV.U32 R12, RZ, RZ, 0x1 ;  /* 0x00000001ff0c7424 */ /* 0x000fe400078e00ff */
[----:B------:R-:W-:-:S07]  /*ef20*/  IMAD.MOV.U32 R3, RZ, RZ, R14 ;  /* 0x000000ffff037224 */ /* 0x000fce00078e000e */
[----:B------:R-:W-:Y:S05]  /*ef30*/  WARPSYNC.COLLECTIVE R15, `(.L_x_6872) ;  /* 0x000000000f087348 */ /* 0x000fea0003c00000 */
[----:B------:R0:W1:Y:S02]  /*ef40*/  SHFL.IDX P6, R14, R13, R12, R11 ;  /* 0x0000000c0d0e7389 */ /* 0x00006400000c000b */
[----:B01----:R-:W-:Y:S01]  /*ef50*/  ENDCOLLECTIVE ;  /* 0x000000000000791b */ /* 0x003fe20003800000 */
.L_x_6872:
        /* <DEDUP_REMOVED lines=11> */
[----:B------:R0:W-:Y:S02]  /*f010*/  @P0 LDGSTS.E.BYPASS.LTC128B.128 [R8+0x1c400], desc[UR50][R2.64+0x80], !P2 ;  /* 0x1c40008002080fae */ /* 0x0001e4000d101d72 */
[----:B0-----:R-:W-:-:S07]  /*f020*/  IMAD.MOV.U32 R2, RZ, RZ, R14 ;  /* 0x000000ffff027224 */ /* 0x001fce00078e000e */
[----:B------:R-:W-:Y:S05]  /*f030*/  WARPSYNC.COLLECTIVE R15, `(.L_x_6873) ;  /* 0x000000000f087348 */ /* 0x000fea0003c00000 */
[----:B------:R0:W1:Y:S02]  /*f040*/  SHFL.IDX P6, R14, R13, R12, R11 ;  /* 0x0000000c0d0e7389 */ /* 0x00006400000c000b */
[----:B01----:R-:W-:Y:S01]  /*f050*/  ENDCOLLECTIVE ;  /* 0x000000000000791b */ /* 0x003fe20003800000 */
.L_x_6873:
[----:B------:R-:W-:Y:S02]  /*f060*/  @P1 IMAD R8, R5, 0x2, R22 ;  /* 0x0000000205081824 */ /* 0x000fe400078e0216 */
[----:B------:R-:W-:Y:S02]  /*f070*/  IMAD.MOV.U32 R13, RZ, RZ, R0 ;  /* 0x000000ffff0d7224 */ /* 0x000fe400078e0000 */
[----:B------:R-:W-:Y:S01]  /*f080*/  IMAD.MOV.U32 R12, RZ, RZ, 0x2 ;  /* 0x00000002ff0c7424 */ /* 0x000fe200078e00ff */
[----:B------:R-:W-:-:S07]  /*f090*/  MOV R3, R14 ;  /* 0x0000000e00037202 */ /* 0x000fce0000000f00 */
[----:B------:R-:W-:Y:S05]  /*f0a0*/  WARPSYNC.COLLECTIVE R15, `(.L_x_6874) ;  /* 0x000000000f087348 */ /* 0x000fea0003c00000 */
[----:B------:R0:W1:Y:S02]  /*f0b0*/  SHFL.IDX P6, R14, R13, R12, R11 ;  /* 0x0000000c0d0e7389 */ /* 0x00006400000c000b */
[----:B01----:R-:W-:Y:S01]  /*f0c0*/  ENDCOLLECTIVE ;  /* 0x000000000000791b */ /* 0x003fe20003800000 */
.L_x_6874:
        /* <DEDUP_REMOVED lines=10> */
[----:B------:R0:W-:Y:S01]  /*f170*/  @P1 LDGSTS.E.BYPASS.LTC128B.128 [R8+0x1cc00], desc[UR50][R2.64+0x80], !P2 ;  /* 0x1cc0008002081fae */ /* 0x0001e2000d101d72 */
[----:B------:R-:W-:Y:S02]  /*f180*/  ISETP.GE.AND P1, PT, R6, 0x21, PT ;  /* 0x000000210600780c */ /* 0x000fe40003f26270 */
[----:B0-----:R-:W-:-:S11]  /*f190*/  MOV R2, R14 ;  /* 0x0000000e00027202 */ /* 0x001fd60000000f00 */
[----:B------:R-:W-:Y:S05]  /*f1a0*/  WARPSYNC.COLLECTIVE R15, `(.L_x_6875) ;  /* 0x000000000f087348 */ /* 0x000fea0003c00000 */
[----:B------:R0:W1:Y:S02]  /*f1b0*/  SHFL.IDX P6, R14, R13, R12, R11 ;  /* 0x0000000c0d0e7389 */ /* 0x00006400000c000b */
[----:B01----:R-:W-:Y:S01]  /*f1c0*/  ENDCOLLECTIVE ;  /* 0x000000000000791b */ /* 0x003fe20003800000 */
.L_x_6875:
[----:B------:R-:W-:Y:S01]  /*f1d0*/  @P1 IMAD R8, R5, 0x2, R22 ;  /* 0x0000000205081824 */ /* 0x000fe200078e0216 */
[----:B------:R-:W-:Y:S01]  /*f1e0*/  MOV R13, R0 ;  /* 0x00000000000d7202 */ /* 0x000fe20000000f00 */
[----:B------:R-:W-:Y:S02]  /*f1f0*/  IMAD.MOV.U32 R12, RZ, RZ, 0x3 ;  /* 0x00000003ff0c7424 */ /* 0x000fe400078e00ff */
[----:B------:R-:W-:-:S07]  /*f200*/  IMAD.MOV.U32 R3, RZ, RZ, R14 ;  /* 0x000000ffff037224 */ /* 0x000fce00078e000e */
[----:B------:R-:W-:Y:S05]  /*f210*/  WARPSYNC.COLLECTIVE R15, `(.L_x_6876) ;  /* 0x000000000f087348 */ /* 0x000fea0003c00000 */
[----:B------:R0:W1:Y:S02]  /*f220*/  SHFL.IDX P6, R14, R13, R12, R11 ;  /* 0x0000000c0d0e7389 */ /* 0x00006400000c000b */
[----:B01----:R-:W-:Y:S01]  /*f230*/  ENDCOLLECTIVE ;  /* 0x000000000000791b */ /* 0x003fe20003800000 */
.L_x_6876:
        /* <DEDUP_REMOVED lines=11> */
[----:B------:R-:W-:Y:S01]  /*f2f0*/  ISETP.GE.AND P1, PT, R6, 0x31, PT ;  /* 0x000000310600780c */ /* 0x000fe20003f26270 */
[----:B0-----:R-:W-:-:S12]  /*f300*/  IMAD.MOV.U32 R2, RZ, RZ, R14 ;  /* 0x000000ffff027224 */ /* 0x001fd800078e000e */
[----:B------:R-:W-:Y:S05]  /*f310*/  WARPSYNC.COLLECTIVE R15, `(.L_x_6877) ;  /* 0x000000000f087348 */ /* 0x000fea0003c00000 */
[----:B------:R0:W1:Y:S02]  /*f320*/  SHFL.IDX P6, R14, R13, R12, R11 ;  /* 0x0000000c0d0e7389 */ /* 0x00006400000c000b */
[----:B01----:R-:W-:Y:S01]  /*f330*/  ENDCOLLECTIVE ;  /* 0x000000000000791b */ /* 0x003fe20003800000 */
.L_x_6877:
[----:B------:R-:W-:Y:S02]  /*f340*/  @P1 IMAD R8, R5, 0x2, R22 ;  /* 0x0000000205081824 */ /* 0x000fe400078e0216 */
[----:B------:R-:W-:Y:S02]  /*f350*/  IMAD.MOV.U32 R13, RZ, RZ, R0 ;  /* 0x000000ffff0d7224 */ /* 0x000fe400078e0000 */
[----:B------:R-:W-:Y:S02]  /*f360*/  IMAD.MOV.U32 R12, RZ, RZ, 0x4 ;  /* 0x00000004ff0c7424 */ /* 0x000fe400078e00ff */
[----:B------:R-:W-:-:S07]  /*f370*/  IMAD.MOV.U32 R3, RZ, RZ, R14 ;  /* 0x000000ffff037224 */ /* 0x000fce00078e000e */
[----:B------:R-:W-:Y:S05]  /*f380*/  WARPSYNC.COLLECTIVE R15, `(.L_x_6878) ;  /* 0x000000000f087348 */ /* 0x000fea0003c00000 */
[----:B------:R0:W1:Y:S02]  /*f390*/  SHFL.IDX P6, R14, R13, R12, R11 ;  /* 0x0000000c0d0e7389 */ /* 0x00006400000c000b */
[----:B01----:R-:W-:Y:S01]  /*f3a0*/  ENDCOLLECTIVE ;  /* 0x000000000000791b */ /* 0x003fe20003800000 */
.L_x_6878:
        /* <DEDUP_REMOVED lines=16> */
.L_x_6879:
[----:B------:R-:W-:Y:S02]  /*f4b0*/  @P1 IMAD R8, R5, 0x2, R22 ;  /* 0x0000000205081824 */ /* 0x000fe400078e0216 */
[----:B------:R-:W-:Y:S01]  /*f4c0*/  IMAD.MOV.U32 R13, RZ, RZ, R0 ;  /* 0x000000ffff0d7224 */ /* 0x000fe200078e0000 */
[----:B------:R-:W-:Y:S01]  /*f4d0*/  MOV R12, 0x5 ;  /* 0x00000005000c7802 */ /* 0x000fe20000000f00 */
[----:B------:R-:W-:-:S07]  /*f4e0*/  IMAD.MOV.U32 R3, RZ, RZ, R14 ;  /* 0x000000ffff037224 */ /* 0x000fce00078e000e */
[----:B------:R-:W-:Y:S05]  /*f4f0*/  WARPSYNC.COLLECTIVE R15, `(.L_x_6880) ;  /* 0x000000000f087348 */ /* 0x000fea0003c00000 */
[----:B------:R0:W1:Y:S02]  /*f500*/  SHFL.IDX P6, R14, R13, R12, R11 ;  /* 0x0000000c0d0e7389 */ /* 0x00006400000c000b */
[----:B01----:R-:W-:Y:S01]  /*f510*/  ENDCOLLECTIVE ;  /* 0x000000000000791b */ /* 0x003fe20003800000 */
.L_x_6880:
        /* <DEDUP_REMOVED lines=16> */
.L_x_6881:
[----:B------:R-:W-:Y:S01]  /*f620*/  @P1 LEA R8, R5, R22, 0x1 ;  /* 0x0000001605081211 */ /* 0x000fe200078e08ff */
[----:B------:R-:W-:Y:S02]  /*f630*/  IMAD.MOV.U32 R13, RZ, RZ, R0 ;  /* 0x000000ffff0d7224 */ /* 0x000fe400078e0000 */
[----:B------:R-:W-:Y:S02]  /*f640*/  IMAD.MOV.U32 R12, RZ, RZ, 0x6 ;  /* 0x00000006ff0c7424 */ /* 0x000fe400078e00ff */
[----:B------:R-:W-:-:S07]  /*f650*/  IMAD.MOV.U32 R3, RZ, RZ, R14 ;  /* 0x000000ffff037224 */ /* 0x000fce00078e000e */
[----:B------:R-:W-:Y:S05]  /*f660*/  WARPSYNC.COLLECTIVE R15, `(.L_x_6882) ;  /* 0x000000000f087348 */ /* 0x000fea0003c00000 */
[----:B------:R0:W1:Y:S02]  /*f670*/  SHFL.IDX P6, R14, R13, R12, R11 ;  /* 0x0000000c0d0e7389 */ /* 0x00006400000c000b */
[----:B01----:R-:W-:Y:S01]  /*f680*/  ENDCOLLECTIVE ;  /* 0x000000000000791b */ /* 0x003fe20003800000 */
.L_x_6882:
        /* <DEDUP_REMOVED lines=16> */
.L_x_6883:
[----:B------:R-:W-:Y:S02]  /*f790*/  @P1 IMAD R8, R5, 0x2, R22 ;  /* 0x0000000205081824 */ /* 0x000fe400078e0216 */
[----:B------:R-:W-:Y:S02]  /*f7a0*/  IMAD.MOV.U32 R13, RZ, RZ, R0 ;  /* 0x000000ffff0d7224 */ /* 0x000fe400078e0000 */
[----:B------:R-:W-:Y:S01]  /*f7b0*/  IMAD.MOV.U32 R12, RZ, RZ, 0x7 ;  /* 0x00000007ff0c7424 */ /* 0x000fe200078e00ff */
[----:B------:R-:W-:-:S07]  /*f7c0*/  MOV R3, R14 ;  /* 0x0000000e00037202 */ /* 0x000fce0000000f00 */
[----:B------:R-:W-:Y:S05]  /*f7d0*/  WARPSYNC.COLLECTIVE R15, `(.L_x_6884) ;  /* 0x000000000f087348 */ /* 0x000fea0003c00000 */
[----:B------:R0:W1:Y:S02]  /*f7e0*/  SHFL.IDX P6, R14, R13, R12, R11 ;  /* 0x0000000c0d0e7389 */ /* 0x00006400000c000b */
[----:B01----:R-:W-:Y:S01]  /*f7f0*/  ENDCOLLECTIVE ;  /* 0x000000000000791b */ /* 0x003fe20003800000 */
.L_x_6884:
        /* <DEDUP_REMOVED lines=14> */
.L_x_6885:
[----:B------:R-:W-:Y:S01]  /*f8e0*/  @!PT LDS RZ, [RZ] ;  /* 0x00000000fffff984 */ /* 0x000fe20000000800 */
[----:B------:R-:W-:Y:S01]  /*f8f0*/  @!PT LDS RZ, [RZ] ;  /* 0x00000000fffff984 */ /* 0x000fe20000000800 */
[----:B------:R-:W-:Y:S01]  /*f900*/  @!PT LDS RZ, [RZ] ;  /* 0x00000000fffff984 */ /* 0x000fe20000000800 */
[----:B------:R0:W-:Y:S02]  /*f910*/  @P1 LDGSTS.E.BYPASS.LTC128B.128 [R8+0x1f400], desc[UR50][R2.64+0x80], !P2 ;  /* 0x1f40008002081fae */ /* 0x0001e4000d101d72 */
[----:B0-----:R-:W-:Y:S01]  /*f920*/  IMAD.MOV.U32 R2, RZ, RZ, R14 ;  /* 0x000000ffff027224 */ /* 0x001fe200078e000e */
[----:B------:R-:W-:Y:S06]  /*f930*/  BRA `(.L_x_6886) ;  /* 0xffffffbc00607947 */ /* 0x000fec000383ffff */
.L_x_6808:
[----:B------:R-:W-:Y:S01]  /*f940*/  IMAD.MOV.U32 R13, RZ, RZ, R5 ;  /* 0x000000ffff0d7224 */ /* 0x000fe200078e0005 */
[----:B------:R-:W-:Y:S01]  /*f950*/  MOV R11, 0x181f ;  /* 0x0000181f000b7802 */ /* 0x000fe20000000f00 */
[----:B------:R-:W-:Y:S02]  /*f960*/  IMAD.MOV.U32 R12, RZ, RZ, RZ ;  /* 0x000000ffff0c7224 */ /* 0x000fe400078e00ff */
[----:B------:R-:W-:Y:S02]  /*f970*/  IMAD.MOV.U32 R15, RZ, RZ, -0x1 ;  /* 0xffffffffff0f7424 */ /* 0x000fe400078e00ff */
[----:B-----5:R-:W-:Y:S02]  /*f980*/  IMAD R6, R21, R6, RZ ;  /* 0x0000000615067224 */ /* 0x020fe400078e02ff */
[----:B------:R-:W-:-:S07]  /*f990*/  IMAD.IADD R4, R20, 0x1, R4 ;  /* 0x0000000114047824 */ /* 0x000fce00078e0204 */
[----:B------:R-:W-:Y:S05]  /*f9a0*/  WARPSYNC.COLLECTIVE R15, `(.L_x_6887) ;  /* 0x000000000f087348 */ /* 0x000fea0003c00000 */
[----:B------:R0:W1:Y:S02]  /*f9b0*/  SHFL.IDX P6, R14, R13, R12, R11 ;  /* 0x0000000c0d0e7389 */ /* 0x00006400000c000b */
[----:B01----:R-:W-:Y:S01]  /*f9c0*/  ENDCOLLECTIVE ;  /* 0x000000000000791b */ /* 0x003fe20003800000 */
.L_x_6887:
[C---:B------:R-:W-:Y:S01]  /*f9d0*/  VIADD R7, R4.reuse, 0x10 ;  /* 0x0000001004077836 */ /* 0x040fe20000000000 */
[----:B------:R-:W-:Y:S01]  /*f9e0*/  ISETP.GE.AND P2, PT, R4, R6, PT ;  /* 0x000000060400720c */ /* 0x000fe20003f46270 */
[----:B------:R-:W-:Y:S02]  /*f9f0*/  IMAD.MOV.U32 R13, RZ, RZ, R0 ;  /* 0x000000ffff0d7224 */ /* 0x000fe400078e0000 */
[----:B------:R-:W-:-:S10]  /*fa00*/  IMAD.MOV.U32 R2, RZ, RZ, R14 ;  /* 0x000000ffff027224 */ /* 0x000fd400078e000e */
[----:B------:R-:W-:Y:S05]  /*fa10*/  WARPSYNC.COLLECTIVE R15, `(.L_x_6888) ;  /* 0x000000000f087348 */ /* 0x000fea0003c00000 */
[----:B------:R0:W1:Y:S02]  /*fa20*/  SHFL.IDX P6, R14, R13, R12, R11 ;  /* 0x0000000c0d0e7389 */ /* 0x00006400000c000b */
[----:B01----:R-:W-:Y:S01]  /*fa30*/  ENDCOLLECTIVE ;  /* 0x000000000000791b */ /* 0x003fe20003800000 */
.L_x_6888:
        /* <DEDUP_REMOVED lines=8> */
.L_x_6889:
[----:B------:R-:W-:Y:S01]  /*fac0*/  @!PT LDS RZ, [RZ] ;  /* 0x00000000fffff984 */ /* 0x000fe20000000800 */
[----:B------:R-:W-:Y:S01]  /*fad0*/  @!PT LDS RZ, [RZ] ;  /* 0x00000000fffff984 */ /* 0x000fe20000000800 */
[----:B------:R-:W-:Y:S01]  /*fae0*/  @!PT LDS RZ, [RZ] ;  /* 0x00000000fffff984 */ /* 0x000fe20000000800 */
[----:B------:R-:W-:Y:S04]  /*faf0*/  @!P2 LDGSTS.E.BYPASS.LTC128B.128 [R10+0x10400], desc[UR50][R2.64], !P0 ;  /* 0x10400000020aafae */ /* 0x000fe8000c101d72 */
[----:B------:R0:W-:Y:S01]  /*fb00*/  @!P2 LDGSTS.E.BYPASS.LTC128B.128 [R10+0x14400], desc[UR50][R2.64+0x80], !P1 ;  /* 0x14400080020aafae */ /* 0x0001e2000c901d72 */
[----:B------:R-:W-:Y:S01]  /*fb10*/  ISETP.GE.AND P2, PT, R7, R6, PT ;  /* 0x000000060700720c */ /* 0x000fe20003f46270 */
[----:B------:R-:W-:Y:S01]  /*fb20*/  IMAD.MOV.U32 R13, RZ, RZ, R0 ;  /* 0x000000ffff0d7224 */ /* 0x000fe200078e0000 */
[----:B0-----:R-:W-:-:S11]  /*fb30*/  MOV R2, R14 ;  /* 0x0000000e00027202 */ /* 0x001fd60000000f00 */
[----:B------:R-:W-:Y:S05]  /*fb40*/  WARPSYNC.COLLECTIVE R15, `(.L_x_6890) ;  /* 0x000000000f087348 */ /* 0x000fea0003c00000 */
[----:B------:R0:W1:Y:S02]  /*fb50*/  SHFL.IDX P6, R14, R13, R12, R11 ;  /* 0x0000000c0d0e7389 */ /* 0x00006400000c000b */
[----:B01----:R-:W-:Y:S01]  /*fb60*/  ENDCOLLECTIVE ;  /* 0x000000000000791b */ /* 0x003fe20003800000 */
.L_x_6890:
        /* <DEDUP_REMOVED lines=8> */
.L_x_6891:
[----:B------:R-:W-:Y:S01]  /*fbf0*/  @!P2 IMAD.MOV.U32 R3, RZ, RZ, R7 ;  /* 0x000000ffff03a224 */ /* 0x000fe200078e0007 */
[----:B------:R-:W-:-:S04]  /*fc00*/  IADD3 R7, R4, 0x20, RZ ;  /* 0x0000002004077810 */ /* 0x000fc80007ffe0ff */
[----:B------:R-:W-:Y:S01]  /*fc10*/  @!PT LDS RZ, [RZ] ;  /* 0x00000000fffff984 */ /* 0x000fe20000000800 */
[----:B------:R-:W-:Y:S01]  /*fc20*/  @!PT LDS RZ, [RZ] ;  /* 0x00000000fffff984 */ /* 0x000fe20000000800 */
[----:B------:R-:W-:Y:S01]  /*fc30*/  @!PT LDS RZ, [RZ] ;  /* 0x00000000fffff984 */ /* 0x000fe20000000800 */
[----:B------:R-:W-:Y:S04]  /*fc40*/  @!P2 LDGSTS.E.BYPASS.LTC128B.128 [R10+0x10c00], desc[UR50][R2.64], !P0 ;  /* 0x10c00000020aafae */ /* 0x000fe8000c101d72 */
[----:B------:R0:W-:Y:S01]  /*fc50*/  @!P2 LDGSTS.E.BYPASS.LTC128B.128 [R10+0x14c00], desc[UR50][R2.64+0x80], !P1 ;  /* 0x14c00080020aafae */ /* 0x0001e2000c901d72 */
[----:B------:R-:W-:Y:S01]  /*fc60*/  ISETP.GE.AND P2, PT, R7, R6, PT ;  /* 0x000000060700720c */ /* 0x000fe20003f46270 */
[----:B------:R-:W-:Y:S02]  /*fc70*/  IMAD.MOV.U32 R13, RZ, RZ, R0 ;  /* 0x000000ffff0d7224 */ /* 0x000fe400078e0000 */
[----:B0-----:R-:W-:-:S10]  /*fc80*/  IMAD.MOV.U32 R2, RZ, RZ, R14 ;  /* 0x000000ffff027224 */ /* 0x001fd400078e000e */
[----:B------:R-:W-:Y:S05]  /*fc90*/  WARPSYNC.COLLECTIVE R15, `(.L_x_6892) ;  /* 0x000000000f087348 */ /* 0x000fea0003c00000 */
[----:B------:R0:W1:Y:S02]  /*fca0*/  SHFL.IDX P6, R14, R13, R12, R11 ;  /* 0x0000000c0d0e7389 */ /* 0x00006400000c000b */
[----:B01----:R-:W-:Y:S01]  /*fcb0*/  ENDCOLLECTIVE ;  /* 0x000000000000791b */ /* 0x003fe20003800000 */
.L_x_6892:
        /* <DEDUP_REMOVED lines=8> */
.L_x_6893:
[----:B------:R-:W-:Y:S02]  /*fd40*/  @!P2 IMAD.MOV.U32 R3, RZ, RZ, R7 ;  /* 0x000000ffff03a224 */ /* 0x000fe400078e0007 */
[----:B------:R-:W-:-:S03]  /*fd50*/  VIADD R7, R4, 0x30 ;  /* 0x0000003004077836 */ /* 0x000fc60000000000 */
        /* <DEDUP_REMOVED lines=11> */
.L_x_6894:
        /* <DEDUP_REMOVED lines=8> */
.L_x_6895:
[----:B------:R-:W-:Y:S01]  /*fe90*/  @!P2 MOV R3, R7 ;  /* 0x000000070003a202 */ /* 0x000fe20000000f00 */
[----:B------:R-:W-:-:S04]  /*fea0*/  VIADD R7, R4, 0x40 ;  /* 0x0000004004077836 */ /* 0x000fc80000000000 */
[----:B------:R-:W-:Y:S01]  /*feb0*/  @!PT LDS RZ, [RZ] ;  /* 0x00000000fffff984 */ /* 0x000fe20000000800 */
[----:B------:R-:W-:Y:S01]  /*fec0*/  @!PT LDS RZ, [RZ] ;  /* 0x00000000fffff984 */ /* 0x000fe20000000800 */
[----:B------:R-:W-:Y:S01]  /*fed0*/  @!PT LDS RZ, [RZ] ;  /* 0x00000000fffff984 */ /* 0x000fe20000000800 */
        /* <DEDUP_REMOVED lines=8> */
.L_x_6896:
        /* <DEDUP_REMOVED lines=8> */
.L_x_6897:
        /* <DEDUP_REMOVED lines=13> */
.L_x_6898:
        /* <DEDUP_REMOVED lines=8> */
.L_x_6899:
        /* <DEDUP_REMOVED lines=13> */
.L_x_6900:
        /* <DEDUP_REMOVED lines=8> */
.L_x_6901:
        /* <DEDUP_REMOVED lines=11> */
.L_x_6902:
[----:B------:R-:W-:Y:S05]  /*10330*/  BRA `(.L_x_6903) ;  /* 0xffffffbc00c47947 */ /* 0x000fea000383ffff */
.L_x_6813:
[----:B0-----:R0:W1:Y:S02]  /*10340*/  SYNCS.PHASECHK.TRANS64.TRYWAIT P1, [R22+URZ+0x28820], R3 ;  /* 0x02882003160075a7 */ /* 0x001064000802017f */
[----:B-1----:R-:W-:Y:S05]  /*10350*/  @!P1 NANOSLEEP.SYNCS 0x989680 ;  /* 0x009896800000995d */ /* 0x002fea0003900000 */
[----:B------:R-:W1:Y:S02]  /*10360*/  @!P1 SYNCS.PHASECHK.TRANS64 P1, [R22+URZ+0x28820], R3 ;  /* 0x02882003160095a7 */ /* 0x000e64000802007f */
[----:B-1----:R-:W-:Y:S05]  /*10370*/  @!P1 BRA `(.L_x_6813) ;  /* 0xfffffffc00f09947 */ /* 0x002fea000383ffff */
[----:B------:R-:W-:Y:S05]  /*10380*/  BRA `(.L_x_6904) ;  /* 0xffffffc000347947 */ /* 0x000fea000383ffff */
.L_x_6818:
[----:B0-----:R0:W1:Y:S02]  /*10390*/  SYNCS.PHASECHK.TRANS64.TRYWAIT P0, [R6+URZ+0x28840], R3 ;  /* 0x02884003060075a7 */ /* 0x001064000800017f */
[----:B-1----:R-:W-:Y:S05]  /*103a0*/  @!P0 NANOSLEEP.SYNCS 0x989680 ;  /* 0x009896800000895d */ /* 0x002fea0003900000 */
[----:B------:R-:W1:Y:S02]  /*103b0*/  @!P0 SYNCS.PHASECHK.TRANS64 P0, [R6+URZ+0x28840], R3 ;  /* 0x02884003060085a7 */ /* 0x000e64000800007f */
[----:B-1----:R-:W-:Y:S05]  /*103c0*/  @!P0 BRA `(.L_x_6818) ;  /* 0xfffffffc00f08947 */ /* 0x002fea000383ffff */
[----:B------:R-:W-:Y:S05]  /*103d0*/  BRA `(.L_x_6905) ;  /* 0xffffffc400007947 */ /* 0x000fea000383ffff */
.L_x_6819:
[----:B------:R-:W-:Y:S01]  /*103e0*/  BSSY B1, `(.L_x_6906) ;  /* 0x0000008000017945 */ /* 0x000fe20003800000 */
[----:B------:R-:W-:Y:S01]  /*103f0*/  IMAD.MOV.U32 R13, RZ, RZ, R9 ;  /* 0x000000ffff0d7224 */ /* 0x000fe200078e0009 */
[----:B------:R-:W-:Y:S01]  /*10400*/  MOV R12, RZ ;  /* 0x000000ff000c7202 */ /* 0x000fe20000000f00 */
[----:B------:R-:W-:Y:S02]  /*10410*/  IMAD.MOV.U32 R11, RZ, RZ, 0x181f ;  /* 0x0000181fff0b7424 */ /* 0x000fe400078e00ff */
[----:B------:R-:W-:-:S07]  /*10420*/  IMAD.MOV.U32 R15, RZ, RZ, -0x1 ;  /* 0xffffffffff0f7424 */ /* 0x000fce00078e00ff */
[----:B--2---:R-:W-:Y:S05]  /*10430*/  WARPSYNC.COLLECTIVE R15, `(.L_x_6907) ;  /* 0x000000000f087348 */ /* 0x004fea0003c00000 */
[----:B--2---:R0:W1:Y:S02]  /*10440*/  SHFL.IDX P6, R14, R13, R12, R11 ;  /* 0x0000000c0d0e7389 */ /* 0x00406400000c000b */
[----:B01----:R-:W-:Y:S01]  /*10450*/  ENDCOLLECTIVE ;  /* 0x000000000000791b */ /* 0x003fe20003800000 */
.L_x_6907:
[----:B------:R-:W-:Y:S05]  /*10460*/  BSYNC B1 ;  /* 0x0000000000017941 */ /* 0x000fea0003800000 */
.L_x_6906:
        /* <DEDUP_REMOVED lines=9> */
.L_x_6908:
[----:B------:R-:W-:Y:S02]  /*10500*/  IMAD R8, R8, 0x2, R22 ;  /* 0x0000000208087824 */ /* 0x000fe400078e0216 */
[----:B------:R-:W-:Y:S02]  /*10510*/  IMAD.MOV.U32 R13, RZ, RZ, R9 ;  /* 0x000000ffff0d7224 */ /* 0x000fe400078e0009 */
[----:B------:R-:W-:Y:S02]  /*10520*/  IMAD.MOV.U32 R12, RZ, RZ, 0x1 ;  /* 0x00000001ff0c7424 */ /* 0x000fe400078e00ff */
[----:B------:R-:W-:-:S07]  /*10530*/  IMAD.MOV.U32 R2, RZ, RZ, R14 ;  /* 0x000000ffff027224 */ /* 0x000fce00078e000e */
[----:B------:R-:W-:Y:S05]  /*10540*/  WARPSYNC.COLLECTIVE R15, `(.L_x_6909) ;  /* 0x000000000f087348 */ /* 0x000fea0003c00000 */
[----:B------:R0:W1:Y:S02]  /*10550*/  SHFL.IDX P6, R14, R13, R12, R11 ;  /* 0x0000000c0d0e7389 */ /* 0x00006400000c000b */
[----:B01----:R-:W-:Y:S01]  /*10560*/  ENDCOLLECTIVE ;  /* 0x000000000000791b */ /* 0x003fe20003800000 */
.L_x_6909:
[----:B------:R-:W-:-:S04]  /*10570*/  IADD3 R2, P0, R2, R5, RZ ;  /* 0x0000000502027210 */ /* 0x000fc80007f1e0ff */
[----:B------:R-:W-:-:S05]  /*10580*/  IADD3.X R3, RZ, R3, RZ, P0, !PT ;  /* 0x00000003ff037210 */ /* 0x000fca00007fe4ff */
[----:B------:R-:W-:Y:S01]  /*10590*/  @!PT LDS RZ, [RZ] ;  /* 0x00000000fffff984 */ /* 0x000fe20000000800 */
[----:B------:R-:W-:Y:S01]  /*105a0*/  @!PT LDS RZ, [RZ] ;  /* 0x00000000fffff984 */ /* 0x000fe20000000800 */
[----:B------:R-:W-:Y:S01]  /*105b0*/  @!PT LDS RZ, [RZ] ;  /* 0x00000000fffff984 */ /* 0x000fe20000000800 */
[----:B------:R-:W-:Y:S01]  /*105c0*/  LDGSTS.E.BYPASS.LTC128B.128 [R8+0x18400], desc[UR50][R2.64], !P4 ;  /* 0x1840000002087fae */ /* 0x000fe2000e101d72 */
[----:B------:R-:W-:-:S03]  /*105d0*/  MOV R13, R7 ;  /* 0x00000007000d7202 */ /* 0x000fc60000000f00 */
[----:B------:R0:W-:Y:S02]  /*105e0*/  LDGSTS.E.BYPASS.LTC128B.128 [R8+0x1c400], desc[UR50][R2.64+0x80], !P3 ;  /* 0x1c40008002087fae */ /* 0x0001e4000d901d72 */
[----:B0-----:R-:W-:-:S07]  /*105f0*/  IMAD.MOV.U32 R3, RZ, RZ, R14 ;  /* 0x000000ffff037224 */ /* 0x001fce00078e000e */
[----:B------:R-:W-:Y:S05]  /*10600*/  WARPSYNC.COLLECTIVE R15, `(.L_x_6910) ;  /* 0x000000000f087348 */ /* 0x000fea0003c00000 */
[----:B------:R0:W1:Y:S02]  /*10610*/  SHFL.IDX P6, R14, R13, R12, R11 ;  /* 0x0000000c0d0e7389 */ /* 0x00006400000c000b */
[----:B01----:R-:W-:Y:S01]  /*10620*/  ENDCOLLECTIVE ;  /* 0x000000000000791b */ /* 0x003fe20003800000 */
.L_x_6910:
[----:B------:R-:W-:Y:S02]  /*10630*/  IMAD.MOV.U32 R13, RZ, RZ, R9 ;  /* 0x000000ffff0d7224 */ /* 0x000fe400078e0009 */
[----:B------:R-:W-:Y:S02]  /*10640*/  IMAD.MOV.U32 R12, RZ, RZ, 0x2 ;  /* 0x00000002ff0c7424 */ /* 0x000fe400078e00ff */
[----:B------:R-:W-:-:S07]  /*10650*/  IMAD.MOV.U32 R2, RZ, RZ, R14 ;  /* 0x000000ffff027224 */ /* 0x000fce00078e000e */
[----:B------:R-:W-:Y:S05]  /*10660*/  WARPSYNC.COLLECTIVE R15, `(.L_x_6911) ;  /* 0x000000000f087348 */ /* 0x000fea0003c00000 */
[----:B------:R0:W1:Y:S02]  /*10670*/  SHFL.IDX P6, R14, R13, R12, R11 ;  /* 0x0000000c0d0e7389 */ /* 0x00006400000c000b */
[----:B01----:R-:W-:Y:S01]  /*10680*/  ENDCOLLECTIVE ;  /* 0x000000000000791b */ /* 0x003fe20003800000 */
.L_x_6911:
[----:B------:R-:W-:-:S05]  /*10690*/  IADD3 R2, P0, R2, R5, RZ ;  /* 0x0000000502027210 */ /* 0x000fca0007f1e0ff */
[----:B------:R-:W-:-:S05]  /*106a0*/  IMAD.X R3, RZ, RZ, R3, P0 ;  /* 0x000000ffff037224 */ /* 0x000fca00000e0603 */
[----:B------:R-:W-:Y:S01]  /*106b0*/  @!PT LDS RZ, [RZ] ;  /* 0x00000000fffff984 */ /* 0x000fe20000000800 */
[----:B------:R-:W-:Y:S01]  /*106c0*/  @!PT LDS RZ, [RZ] ;  /* 0x00000000fffff984 */ /* 0x000fe20000000800 */
[----:B------:R-:W-:Y:S01]  /*106d0*/  @!PT LDS RZ, [RZ] ;  /* 0x00000000fffff984 */ /* 0x000fe20000000800 */
[----:B------:R-:W-:Y:S01]  /*106e0*/  LDGSTS.E.BYPASS.LTC128B.128 [R8+0x18c00], desc[UR50][R2.64], !P4 ;  /* 0x18c0000002087fae */ /* 0x000fe2000e101d72 */
[----:B------:R-:W-:-:S03]  /*106f0*/  IMAD.MOV.U32 R13, RZ, RZ, R7 ;  /* 0x000000ffff0d7224 */ /* 0x000fc600078e0007 */
[----:B------:R0:W-:Y:S02]  /*10700*/  LDGSTS.E.BYPASS.LTC128B.128 [R8+0x1cc00], desc[UR50][R2.64+0x80], !P3 ;  /* 0x1cc0008002087fae */ /* 0x0001e4000d901d72 */
[----:B0-----:R-:W-:-:S07]  /*10710*/  MOV R3, R14 ;  /* 0x0000000e00037202 */ /* 0x001fce0000000f00 */
[----:B------:R-:W-:Y:S05]  /*10720*/  WARPSYNC.COLLECTIVE R15, `(.L_x_6912) ;  /* 0x000000000f087348 */ /* 0x000fea0003c00000 */
[----:B------:R0:W1:Y:S02]  /*10730*/  SHFL.IDX P6, R14, R13, R12, R11 ;  /* 0x0000000c0d0e7389 */ /* 0x00006400000c000b */
[----:B01----:R-:W-:Y:S01]  /*10740*/  ENDCOLLECTIVE ;  /* 0x000000000000791b */ /* 0x003fe20003800000 */
.L_x_6912:
[----:B------:R-:W-:Y:S01]  /*10750*/  IMAD.MOV.U32 R13, RZ, RZ, R9 ;  /* 0x000000ffff0d7224 */ /* 0x000fe200078e0009 */
[----:B------:R-:W-:Y:S01]  /*10760*/  MOV R12, 0x3 ;  /* 0x00000003000c7802 */ /* 0x000fe20000000f00 */
[----:B------:R-:W-:-:S07]  /*10770*/  IMAD.MOV.U32 R2, RZ, RZ, R14 ;  /* 0x000000ffff027224 */ /* 0x000fce00078e000e */
[----:B------:R-:W-:Y:S05]  /*10780*/  WARPSYNC.COLLECTIVE R15, `(.L_x_6913) ;  /* 0x000000000f087348 */ /* 0x000fea0003c00000 */
[----:B------:R0:W1:Y:S02]  /*10790*/  SHFL.IDX P6, R14, R13, R12, R11 ;  /* 0x0000000c0d0e7389 */ /* 0x00006400000c000b */
[----:B01----:R-:W-:Y:S01]  /*107a0*/  ENDCOLLECTIVE ;  /* 0x000000000000791b */ /* 0x003fe20003800000 */
.L_x_6913:
        /* <DEDUP_REMOVED lines=8> */
[----:B0-----:R-:W-:-:S07]  /*10830*/  IMAD.MOV.U32 R3, RZ, RZ, R14 ;  /* 0x000000ffff037224 */ /* 0x001fce00078e000e */
[----:B------:R-:W-:Y:S05]  /*10840*/  WARPSYNC.COLLECTIVE R15, `(.L_x_6914) ;  /* 0x000000000f087348 */ /* 0x000fea0003c00000 */
[----:B------:R0:W1:Y:S02]  /*10850*/  SHFL.IDX P6, R14, R13, R12, R11 ;  /* 0x0000000c0d0e7389 */ /* 0x00006400000c000b */
[----:B01----:R-:W-:Y:S01]  /*10860*/  ENDCOLLECTIVE ;  /* 0x000000000000791b */ /* 0x003fe20003800000 */
.L_x_6914:
[----:B------:R-:W-:Y:S01]  /*10870*/  MOV R13, R9 ;  /* 0x00000009000d7202 */ /* 0x000fe20000000f00 */
[----:B------:R-:W-:Y:S02]  /*10880*/  IMAD.MOV.U32 R12, RZ, RZ, 0x4 ;  /* 0x00000004ff0c7424 */ /* 0x000fe400078e00ff */
[----:B------:R-:W-:-:S07]  /*10890*/  IMAD.MOV.U32 R2, RZ, RZ, R14 ;  /* 0x000000ffff027224 */ /* 0x000fce00078e000e */
[----:B------:R-:W-:Y:S05]  /*108a0*/  WARPSYNC.COLLECTIVE R15, `(.L_x_6915) ;  /* 0x000000000f087348 */ /* 0x000fea0003c00000 */
[----:B------:R0:W1:Y:S02]  /*108b0*/  SHFL.IDX P6, R14, R13, R12, R11 ;  /* 0x0000000c0d0e7389 */ /* 0x00006400000c000b */
[----:B01----:R-:W-:Y:S01]  /*108c0*/  ENDCOLLECTIVE ;  /* 0x000000000000791b */ /* 0x003fe20003800000 */
.L_x_6915:
        /* <DEDUP_REMOVED lines=12> */
.L_x_6916:
[----:B------:R-:W-:Y:S02]  /*10990*/  IMAD.MOV.U32 R13, RZ, RZ, R9 ;  /* 0x000000ffff0d7224 */ /* 0x000fe400078e0009 */
[----:B------:R-:W-:Y:S02]  /*109a0*/  IMAD.MOV.U32 R12, RZ, RZ, 0x5 ;  /* 0x00000005ff0c7424 */ /* 0x000fe400078e00ff */
[----:B------:R-:W-:-:S07]  /*109b0*/  IMAD.MOV.U32 R2, RZ, RZ, R14 ;  /* 0x000000ffff027224 */ /* 0x000fce00078e000e */
[----:B------:R-:W-:Y:S05]  /*109c0*/  WARPSYNC.COLLECTIVE R15, `(.L_x_6917) ;  /* 0x000000000f087348 */ /* 0x000fea0003c00000 */
[----:B------:R0:W1:Y:S02]  /*109d0*/  SHFL.IDX P6, R14, R13, R12, R11 ;  /* 0x0000000c0d0e7389 */ /* 0x00006400000c000b */
[----:B01----:R-:W-:Y:S01]  /*109e0*/  ENDCOLLECTIVE ;  /* 0x000000000000791b */ /* 0x003fe20003800000 */
.L_x_6917:
[----:B------:R-:W-:-:S04]  /*109f0*/  IADD3 R2, P0, R2, R5, RZ ;  /* 0x0000000502027210 */ /* 0x000fc80007f1e0ff */
[----:B------:R-:W-:-:S05]  /*10a00*/  IADD3.X R3, RZ, R3, RZ, P0, !PT ;  /* 0x00000003ff037210 */ /* 0x000fca00007fe4ff */
        /* <DEDUP_REMOVED lines=10> */
.L_x_6918:
[----:B------:R-:W-:Y:S02]  /*10ab0*/  IMAD.MOV.U32 R13, RZ, RZ, R9 ;  /* 0x000000ffff0d7224 */ /* 0x000fe400078e0009 */
[----:B------:R-:W-:Y:S01]  /*10ac0*/  IMAD.MOV.U32 R12, RZ, RZ, 0x6 ;  /* 0x00000006ff0c7424 */ /* 0x000fe200078e00ff */
[----:B------:R-:W-:-:S07]  /*10ad0*/  MOV R2, R14 ;  /* 0x0000000e00027202 */ /* 0x000fce0000000f00 */
[----:B------:R-:W-:Y:S05]  /*10ae0*/  WARPSYNC.COLLECTIVE R15, `(.L_x_6919) ;  /* 0x000000000f087348 */ /* 0x000fea0003c00000 */
[----:B------:R0:W1:Y:S02]  /*10af0*/  SHFL.IDX P6, R14, R13, R12, R11 ;  /* 0x0000000c0d0e7389 */ /* 0x00006400000c000b */
[----:B01----:R-:W-:Y:S01]  /*10b00*/  ENDCOLLECTIVE ;  /* 0x000000000000791b */ /* 0x003fe20003800000 */
.L_x_6919:
[----:B------:R-:W-:-:S05]  /*10b10*/  IADD3 R2, P0, R2, R5, RZ ;  /* 0x0000000502027210 */ /* 0x000fca0007f1e0ff */
[----:B------:R-:W-:-:S05]  /*10b20*/  IMAD.X R3, RZ, RZ, R3, P0 ;  /* 0x000000ffff037224 */ /* 0x000fca00000e0603 */
        /* <DEDUP_REMOVED lines=10> */
.L_x_6920:
[----:B------:R-:W-:Y:S02]  /*10bd0*/  IMAD.MOV.U32 R13, RZ, RZ, R9 ;  /* 0x000000ffff0d7224 */ /* 0x000fe400078e0009 */
[----:B------:R-:W-:Y:S02]  /*10be0*/  IMAD.MOV.U32 R12, RZ, RZ, 0x7 ;  /* 0x00000007ff0c7424 */ /* 0x000fe400078e00ff */
[----:B------:R-:W-:-:S07]  /*10bf0*/  IMAD.MOV.U32 R2, RZ, RZ, R14 ;  /* 0x000000ffff027224 */ /* 0x000fce00078e000e */
[----:B------:R-:W-:Y:S05]  /*10c00*/  WARPSYNC.COLLECTIVE R15, `(.L_x_6921) ;  /* 0x000000000f087348 */ /* 0x000fea0003c00000 */
[----:B------:R0:W1:Y:S02]  /*10c10*/  SHFL.IDX P6, R14, R13, R12, R11 ;  /* 0x0000000c0d0e7389 */ /* 0x00006400000c000b */
[----:B01----:R-:W-:Y:S01]  /*10c20*/  ENDCOLLECTIVE ;  /* 0x000000000000791b */ /* 0x003fe20003800000 */
.L_x_6921:
[----:B------:R-:W-:-:S05]  /*10c30*/  IADD3 R2, P0, R2, R5, RZ ;  /* 0x0000000502027210 */ /* 0x000fca0007f1e0ff */
[----:B------:R-:W-:-:S05]  /*10c40*/  IMAD.X R3, RZ, RZ, R3, P0 ;  /* 0x000000ffff037224 */ /* 0x000fca00000e0603 */
[----:B------:R-:W-:Y:S01]  /*10c50*/  @!PT LDS RZ, [RZ] ;  /* 0x00000000fffff984 */ /* 0x000fe20000000800 */
[----:B------:R-:W-:Y:S01]  /*10c60*/  @!PT LDS RZ, [RZ] ;  /* 0x00000000fffff984 */ /* 0x000fe20000000800 */
[----:B------:R-:W-:Y:S01]  /*10c70*/  @!PT LDS RZ, [RZ] ;  /* 0x00000000fffff984 */ /* 0x000fe20000000800 */
[----:B------:R0:W-:Y:S01]  /*10c80*/  LDGSTS.E.BYPASS.LTC128B.128 [R8+0x1b400], desc[UR50][R2.64], !P4 ;  /* 0x1b40000002087fae */ /* 0x0001e2000e101d72 */
[----:B------:R-:W-:-:S03]  /*10c90*/  IMAD.MOV.U32 R13, RZ, RZ, R7 ;  /* 0x000000ffff0d7224 */ /* 0x000fc600078e0007 */
[----:B------:R0:W-:Y:S01]  /*10ca0*/  LDGSTS.E.BYPASS.LTC128B.128 [R8+0x1f400], desc[UR50][R2.64+0x80], !P3 ;  /* 0x1f40008002087fae */ /* 0x0001e2000d901d72 */
[----:B------:R-:W-:-:S07]  /*10cb0*/  MOV R9, R14 ;  /* 0x0000000e00097202 */ /* 0x000fce0000000f00 */
[----:B0-----:R-:W-:Y:S05]  /*10cc0*/  WARPSYNC.COLLECTIVE R15, `(.L_x_6922) ;  /* 0x000000000f087348 */ /* 0x001fea0003c00000 */
[----:B------:R1:W2:Y:S02]  /*10cd0*/  SHFL.IDX P6, R14, R13, R12, R11 ;  /* 0x0000000c0d0e7389 */ /* 0x0002a400000c000b */
[----:B012---:R-:W-:Y:S01]  /*10ce0*/  ENDCOLLECTIVE ;  /* 0x000000000000791b */ /* 0x007fe20003800000 */
.L_x_6922:
[----:B------:R-:W-:Y:S01]  /*10cf0*/  IMAD.MOV.U32 R2, RZ, RZ, R14 ;  /* 0x000000ffff027224 */ /* 0x000fe200078e000e */
[----:B------:R-:W-:Y:S06]  /*10d00*/  BRA `(.L_x_6923) ;  /* 0xffffffbc00d47947 */ /* 0x000fec000383ffff */
.L_x_6824:
[----:B-1----:R1:W3:Y:S02]  /*10d10*/  SYNCS.PHASECHK.TRANS64.TRYWAIT P0, [R6+URZ+0x28860], R3 ;  /* 0x02886003060075a7 */ /* 0x0022e4000800017f */
[----:B---3--:R-:W-:Y:S05]  /*10d20*/  @!P0 NANOSLEEP.SYNCS 0x989680 ;  /* 0x009896800000895d */ /* 0x008fea0003900000 */
[----:B------:R-:W3:Y:S02]  /*10d30*/  @!P0 SYNCS.PHASECHK.TRANS64 P0, [R6+URZ+0x28860], R3 ;  /* 0x02886003060085a7 */ /* 0x000ee4000800007f */
[----:B---3--:R-:W-:Y:S05]  /*10d40*/  @!P0 BRA `(.L_x_6824) ;  /* 0xfffffffc00f08947 */ /* 0x008fea000383ffff */
[----:B------:R-:W-:Y:S05]  /*10d50*/  BRA `(.L_x_6924) ;  /* 0xffffffc000347947 */ /* 0x000fea000383ffff */
.L_x_6825:
[----:B------:R-:W-:Y:S01]  /*10d60*/  BSSY B1, `(.L_x_6925) ;  /* 0x0000008000017945 */ /* 0x000fe20003800000 */
[----:B------:R-:W-:Y:S01]  /*10d70*/  IMAD.MOV.U32 R13, RZ, RZ, R24 ;  /* 0x000000ffff0d7224 */ /* 0x000fe200078e0018 */
[----:B------:R-:W-:Y:S01]  /*10d80*/  MOV R11, 0x181f ;  /* 0x0000181f000b7802 */ /* 0x000fe20000000f00 */
[----:B------:R-:W-:Y:S02]  /*10d90*/  IMAD.MOV.U32 R12, RZ, RZ, RZ ;  /* 0x000000ffff0c7224 */ /* 0x000fe400078e00ff */
[----:B------:R-:W-:-:S07]  /*10da0*/  IMAD.MOV.U32 R15, RZ, RZ, -0x1 ;  /* 0xffffffffff0f7424 */ /* 0x000fce00078e00ff */
[----:B-12---:R-:W-:Y:S05]  /*10db0*/  WARPSYNC.COLLECTIVE R15, `(.L_x_6926) ;  /* 0x000000000f087348 */ /* 0x006fea0003c00000 */
[----:B--2---:R0:W2:Y:S02]  /*10dc0*/  SHFL.IDX P6, R14, R13, R12, R11 ;  /* 0x0000000c0d0e7389 */ /* 0x0040a400000c000b */
[----:B012---:R-:W-:Y:S01]  /*10dd0*/  ENDCOLLECTIVE ;  /* 0x000000000000791b */ /* 0x007fe20003800000 */
.L_x_6926:
[----:B------:R-:W-:Y:S05]  /*10de0*/  BSYNC B1 ;  /* 0x0000000000017941 */ /* 0x000fea0003800000 */
.L_x_6925:
        /* <DEDUP_REMOVED lines=9> */
.L_x_6927:
[----:B------:R-:W-:Y:S01]  /*10e80*/  IMAD.MOV.U32 R13, RZ, RZ, R24 ;  /* 0x000000ffff0d7224 */ /* 0x000fe200078e0018 */
[----:B------:R-:W-:Y:S02]  /*10e90*/  MOV R12, 0x1 ;  /* 0x00000001000c7802 */ /* 0x000fe40000000f00 */
[----:B------:R-:W-:-:S13]  /*10ea0*/  IADD3 R2, P0, R14, R5, RZ ;  /* 0x000000050e027210 */ /* 0x000fda0007f1e0ff */
[----:B------:R-:W-:Y:S05]  /*10eb0*/  WARPSYNC.COLLECTIVE R15, `(.L_x_6928) ;  /* 0x000000000f087348 */ /* 0x000fea0003c00000 */
[----:B------:R0:W1:Y:S02]  /*10ec0*/  SHFL.IDX P6, R14, R13, R12, R11 ;  /* 0x0000000c0d0e7389 */ /* 0x00006400000c000b */
[----:B01----:R-:W-:Y:S01]  /*10ed0*/  ENDCOLLECTIVE ;  /* 0x000000000000791b */ /* 0x003fe20003800000 */
.L_x_6928:
        /* <DEDUP_REMOVED lines=13> */
.L_x_6929:
[----:B------:R-:W-:Y:S01]  /*10fb0*/  IMAD.MOV.U32 R13, RZ, RZ, R24 ;  /* 0x000000ffff0d7224 */ /* 0x000fe200078e0018 */
[----:B------:R-:W-:Y:S02]  /*10fc0*/  MOV R12, 0x2 ;  /* 0x00000002000c7802 */ /* 0x000fe40000000f00 */
[----:B------:R-:W-:-:S13]  /*10fd0*/  IADD3 R2, P0, R14, R5, RZ ;  /* 0x000000050e027210 */ /* 0x000fda0007f1e0ff */
[----:B------:R-:W-:Y:S05]  /*10fe0*/  WARPSYNC.COLLECTIVE R15, `(.L_x_6930) ;  /* 0x000000000f087348 */ /* 0x000fea0003c00000 */
[----:B------:R0:W1:Y:S02]  /*10ff0*/  SHFL.IDX P6, R14, R13, R12, R11 ;  /* 0x0000000c0d0e7389 */ /* 0x00006400000c000b */
[----:B01----:R-:W-:Y:S01]  /*11000*/  ENDCOLLECTIVE ;  /* 0x000000000000791b */ /* 0x003fe20003800000 */
.L_x_6930:
        /* <DEDUP_REMOVED lines=13> */
.L_x_6931:
[----:B------:R-:W-:Y:S01]  /*110e0*/  IMAD.MOV.U32 R13, RZ, RZ, R24 ;  /* 0x000000ffff0d7224 */ /* 0x000fe200078e0018 */
[----:B------:R-:W-:Y:S02]  /*110f0*/  MOV R12, 0x3 ;  /* 0x00000003000c7802 */ /* 0x000fe40000000f00 */
[----:B------:R-:W-:-:S13]  /*11100*/  IADD3 R2, P0, R14, R5, RZ ;  /* 0x000000050e027210 */ /* 0x000fda0007f1e0ff */
[----:B------:R-:W-:Y:S05]  /*11110*/  WARPSYNC.COLLECTIVE R15, `(.L_x_6932) ;  /* 0x000000000f087348 */ /* 0x000fea0003c00000 */
[----:B------:R0:W1:Y:S02]  /*11120*/  SHFL.IDX P6, R14, R13, R12, R11 ;  /* 0x0000000c0d0e7389 */ /* 0x00006400000c000b */
[----:B01----:R-:W-:Y:S01]  /*11130*/  ENDCOLLECTIVE ;  /* 0x000000000000791b */ /* 0x003fe20003800000 */
.L_x_6932:
        /* <DEDUP_REMOVED lines=13> */
.L_x_6933:
[----:B------:R-:W-:Y:S01]  /*11210*/  IMAD.MOV.U32 R13, RZ, RZ, R24 ;  /* 0x000000ffff0d7224 */ /* 0x000fe200078e0018 */
[----:B------:R-:W-:Y:S02]  /*11220*/  MOV R12, 0x4 ;  /* 0x00000004000c7802 */ /* 0x000fe40000000f00 */
[----:B------:R-:W-:-:S13]  /*11230*/  IADD3 R2, P0, R14, R5, RZ ;  /* 0x000000050e027210 */ /* 0x000fda0007f1e0ff */
[----:B------:R-:W-:Y:S05]  /*11240*/  WARPSYNC.COLLECTIVE R15, `(.L_x_6934) ;  /* 0x000000000f087348 */ /* 0x000fea0003c00000 */
[----:B------:R0:W1:Y:S02]  /*11250*/  SHFL.IDX P6, R14, R13, R12, R11 ;  /* 0x0000000c0d0e7389 */ /* 0x00006400000c000b */
[----:B01----:R-:W-:Y:S01]  /*11260*/  ENDCOLLECTIVE ;  /* 0x000000000000791b */ /* 0x003fe20003800000 */
.L_x_6934:
        /* <DEDUP_REMOVED lines=13> */
.L_x_6935:
[----:B------:R-:W-:Y:S01]  /*11340*/  IMAD.MOV.U32 R13, RZ, RZ, R24 ;  /* 0x000000ffff0d7224 */ /* 0x000fe200078e0018 */
[----:B------:R-:W-:Y:S02]  /*11350*/  MOV R12, 0x5 ;  /* 0x00000005000c7802 */ /* 0x000fe40000000f00 */
[----:B------:R-:W-:-:S13]  /*11360*/  IADD3 R2, P0, R14, R5, RZ ;  /* 0x000000050e027210 */ /* 0x000fda0007f1e0ff */
[----:B------:R-:W-:Y:S05]  /*11370*/  WARPSYNC.COLLECTIVE R15, `(.L_x_6936) ;  /* 0x000000000f087348 */ /* 0x000fea0003c00000 */
[----:B------:R0:W1:Y:S02]  /*11380*/  SHFL.IDX P6, R14, R13, R12, R11 ;  /* 0x0000000c0d0e7389 */ /* 0x00006400000c000b */
[----:B01----:R-:W-:Y:S01]  /*11390*/  ENDCOLLECTIVE ;  /* 0x000000000000791b */ /* 0x003fe20003800000 */
.L_x_6936:
        /* <DEDUP_REMOVED lines=13> */
.L_x_6937:
[----:B------:R-:W-:Y:S01]  /*11470*/  IMAD.MOV.U32 R13, RZ, RZ, R24 ;  /* 0x000000ffff0d7224 */ /* 0x000fe200078e0018 */
[----:B------:R-:W-:Y:S02]  /*11480*/  MOV R12, 0x6 ;  /* 0x00000006000c7802 */ /* 0x000fe40000000f00 */
[----:B------:R-:W-:-:S13]  /*11490*/  IADD3 R2, P0, R14, R5, RZ ;  /* 0x000000050e027210 */ /* 0x000fda0007f1e0ff */
[----:B------:R-:W-:Y:S05]  /*114a0*/  WARPSYNC.COLLECTIVE R15, `(.L_x_6938) ;  /* 0x000000000f087348 */ /* 0x000fea0003c00000 */
[----:B------:R0:W1:Y:S02]  /*114b0*/  SHFL.IDX P6, R14, R13, R12, R11 ;  /* 0x0000000c0d0e7389 */ /* 0x00006400000c000b */
[----:B01----:R-:W-:Y:S01]  /*114c0*/  ENDCOLLECTIVE ;  /* 0x000000000000791b */ /* 0x003fe20003800000 */
.L_x_6938:
        /* <DEDUP_REMOVED lines=13> */
.L_x_6939:
[----:B------:R-:W-:Y:S01]  /*115a0*/  IMAD.MOV.U32 R13, RZ, RZ, R24 ;  /* 0x000000ffff0d7224 */ /* 0x000fe200078e0018 */
[----:B------:R-:W-:Y:S02]  /*115b0*/  MOV R12, 0x7 ;  /* 0x00000007000c7802 */ /* 0x000fe40000000f00 */
[----:B------:R-:W-:-:S13]  /*115c0*/  IADD3 R2, P0, R14, R5, RZ ;  /* 0x000000050e027210 */ /* 0x000fda0007f1e0ff */
[----:B------:R-:W-:Y:S05]  /*115d0*/  WARPSYNC.COLLECTIVE R15, `(.L_x_6940) ;  /* 0x000000000f087348 */ /* 0x000fea0003c00000 */
[----:B------:R0:W1:Y:S02]  /*115e0*/  SHFL.IDX P6, R14, R13, R12, R11 ;  /* 0x0000000c0d0e7389 */ /* 0x00006400000c000b */
[----:B01----:R-:W-:Y:S01]  /*115f0*/  ENDCOLLECTIVE ;  /* 0x000000000000791b */ /* 0x003fe20003800000 */
.L_x_6940:
        /* <DEDUP_REMOVED lines=12> */
.L_x_6941:
[----:B------:R-:W-:Y:S01]  /*116c0*/  @!PT LDS RZ, [RZ] ;  /* 0x00000000fffff984 */ /* 0x000fe20000000800 */
[----:B------:R-:W-:Y:S01]  /*116d0*/  @!PT LDS RZ, [RZ] ;  /* 0x00000000fffff984 */ /* 0x000fe20000000800 */
[----:B------:R-:W-:Y:S01]  /*116e0*/  @!PT LDS RZ, [RZ] ;  /* 0x00000000fffff984 */ /* 0x000fe20000000800 */
[----:B------:R0:W-:Y:S01]  /*116f0*/  LDGSTS.E.BYPASS.LTC128B.128 [R7+0x7400], desc[UR50][R2.64+0x80], !P0 ;  /* 0x0740008002077fae */ /* 0x0001e2000c101d72 */
[----:B------:R-:W-:Y:S05]  /*11700*/  BRA `(.L_x_6942) ;  /* 0xffffffb800d47947 */ /* 0x000fea000383ffff */
.L_x_6833:
[----:B0-----:R0:W1:Y:S02]  /*11710*/  SYNCS.PHASECHK.TRANS64.TRYWAIT P0, [R0+URZ+0x28860], R3 ;  /* 0x02886003000075a7 */ /* 0x001064000800017f */
[----:B-1----:R-:W-:Y:S05]  /*11720*/  @!P0 NANOSLEEP.SYNCS 0x989680 ;  /* 0x009896800000895d */ /* 0x002fea0003900000 */
[----:B------:R-:W1:Y:S02]  /*11730*/  @!P0 SYNCS.PHASECHK.TRANS64 P0, [R0+URZ+0x28860], R3 ;  /* 0x02886003000085a7 */ /* 0x000e64000800007f */
[----:B-1----:R-:W-:Y:S05]  /*11740*/  @!P0 BRA `(.L_x_6833) ;  /* 0xfffffffc00f08947 */ /* 0x002fea000383ffff */
[----:B------:R-:W-:Y:S05]  /*11750*/  BRA `(.L_x_6943) ;  /* 0xffffffbc00f07947 */ /* 0x000fea000383ffff */
.L_x_6834:
[----:B------:R-:W-:Y:S01]  /*11760*/  BSSY B0, `(.L_x_6944) ;  /* 0x0000008000007945 */ /* 0x000fe20003800000 */
[----:B------:R-:W-:Y:S01]  /*11770*/  IMAD.MOV.U32 R13, RZ, RZ, R24 ;  /* 0x000000ffff0d7224 */ /* 0x000fe200078e0018 */
[----:B------:R-:W-:Y:S01]  /*11780*/  MOV R11, 0x181f ;  /* 0x0000181f000b7802 */ /* 0x000fe20000000f00 */
[----:B------:R-:W-:Y:S02]  /*11790*/  IMAD.MOV.U32 R12, RZ, RZ, RZ ;  /* 0x000000ffff0c7224 */ /* 0x000fe400078e00ff */
[----:B------:R-:W-:-:S07]  /*117a0*/  IMAD.MOV.U32 R15, RZ, RZ, -0x1 ;  /* 0xffffffffff0f7424 */ /* 0x000fce00078e00ff */
[----:B0-2---:R-:W-:Y:S05]  /*117b0*/  WARPSYNC.COLLECTIVE R15, `(.L_x_6945) ;  /* 0x000000000f087348 */ /* 0x005fea0003c00000 */
[----:B--2---:R1:W2:Y:S02]  /*117c0*/  SHFL.IDX P6, R14, R13, R12, R11 ;  /* 0x0000000c0d0e7389 */ /* 0x0042a400000c000b */
[----:B012---:R-:W-:Y:S01]  /*117d0*/  ENDCOLLECTIVE ;  /* 0x000000000000791b */ /* 0x007fe20003800000 */
.L_x_6945:
[----:B------:R-:W-:Y:S05]  /*117e0*/  BSYNC B0 ;  /* 0x0000000000007941 */ /* 0x000fea0003800000 */
.L_x_6944:
        /* <DEDUP_REMOVED lines=9> */
.L_x_6946:
[----:B------:R-:W-:Y:S01]  /*11880*/  ULDC UR4, c[0x0][0x2f4] ;  /* 0x0000bd0000047ab9 */ /* 0x000fe20000000800 */
[----:B------:R-:W-:Y:S01]  /*11890*/  IMAD R4, R9, 0x2, R22 ;  /* 0x0000000209047824 */ /* 0x000fe200078e0216 */
[----:B------:R-:W-:Y:S02]  /*118a0*/  ISETP.GE.AND P1, PT, R30, UR4, PT ;  /* 0x000000041e007c0c */ /* 0x000fe4000bf26270 */
[----:B------:R-:W-:Y:S02]  /*118b0*/  ISETP.GE.AND P0, PT, R29, UR4, PT ;  /* 0x000000041d007c0c */ /* 0x000fe4000bf06270 */
[C---:B------:R-:W-:Y:S02]  /*118c0*/  ISETP.LT.OR P3, PT, R6.reuse, 0x1, P1 ;  /* 0x000000010600780c */ /* 0x040fe40000f61670 */
[----:B------:R-:W-:Y:S02]  /*118d0*/  ISETP.LT.OR P4, PT, R6, 0x1, P0 ;  /* 0x000000010600780c */ /* 0x000fe40000781670 */
[----:B------:R-:W-:Y:S01]  /*118e0*/  MOV R13, R24 ;  /* 0x00000018000d7202 */ /* 0x000fe20000000f00 */
[----:B------:R-:W-:Y:S01]  /*118f0*/  IMAD.MOV.U32 R12, RZ, RZ, 0x1 ;  /* 0x00000001ff0c7424 */ /* 0x000fe200078e00ff */
[----:B------:R-:W-:-:S13]  /*11900*/  IADD3 R2, P2, R14, R5, RZ ;  /* 0x000000050e027210 */ /* 0x000fda0007f5e0ff */
[----:B------:R-:W-:Y:S05]  /*11910*/  WARPSYNC.COLLECTIVE R15, `(.L_x_6947) ;  /* 0x000000000f087348 */ /* 0x000fea0003c00000 */
[----:B------:R0:W1:Y:S02]  /*11920*/  SHFL.IDX P6, R14, R13, R12, R11 ;  /* 0x0000000c0d0e7389 */ /* 0x00006400000c000b */
[----:B01----:R-:W-:Y:S01]  /*11930*/  ENDCOLLECTIVE ;  /* 0x000000000000791b */ /* 0x003fe20003800000 */
.L_x_6947:
[----:B------:R-:W-:-:S05]  /*11940*/  IMAD.X R3, RZ, RZ, R3, P2 ;  /* 0x000000ffff037224 */ /* 0x000fca00010e0603 */
[----:B------:R-:W-:Y:S01]  /*11950*/  @!PT LDS RZ, [RZ] ;  /* 0x00000000fffff984 */ /* 0x000fe20000000800 */
[----:B------:R-:W-:Y:S01]  /*11960*/  @!PT LDS RZ, [RZ] ;  /* 0x00000000fffff984 */ /* 0x000fe20000000800 */
[----:B------:R-:W-:Y:S01]  /*11970*/  @!PT LDS RZ, [RZ] ;  /* 0x00000000fffff984 */ /* 0x000fe20000000800 */
[----:B------:R0:W-:Y:S01]  /*11980*/  LDGSTS.E.BYPASS.LTC128B.128 [R4+0x400], desc[UR50][R2.64], !P3 ;  /* 0x0040000002047fae */ /* 0x0001e2000d901d72 */
[----:B------:R-:W-:-:S03]  /*11990*/  ISETP.LT.OR P3, PT, R6, 0x11, P1 ;  /* 0x000000110600780c */ /* 0x000fc60000f61670 */
[----:B------:R0:W-:Y:S01]  /*119a0*/  LDGSTS.E.BYPASS.LTC128B.128 [R4+0x4400], desc[UR50][R2.64+0x80], !P4 ;  /* 0x0440008002047fae */ /* 0x0001e2000e101d72 */
[----:B------:R-:W-:Y:S01]  /*119b0*/  ISETP.LT.OR P4, PT, R6, 0x11, P0 ;  /* 0x000000110600780c */ /* 0x000fe20000781670 */
[----:B------:R-:W-:Y:S02]  /*119c0*/  IMAD.MOV.U32 R13, RZ, RZ, R23 ;  /* 0x000000ffff0d7224 */ /* 0x000fe400078e0017 */
[----:B------:R-:W-:-:S10]  /*119d0*/  IMAD.MOV.U32 R7, RZ, RZ, R14 ;  /* 0x000000ffff077224 */ /* 0x000fd400078e000e */
[----:B0-----:R-:W-:Y:S05]  /*119e0*/  WARPSYNC.COLLECTIVE R15, `(.L_x_6948) ;  /* 0x000000000f087348 */ /* 0x001fea0003c00000 */
[----:B------:R1:W2:Y:S02]  /*119f0*/  SHFL.IDX P6, R14, R13, R12, R11 ;  /* 0x0000000c0d0e7389 */ /* 0x0002a400000c000b */
[----:B012---:R-:W-:Y:S01]  /*11a00*/  ENDCOLLECTIVE ;  /* 0x000000000000791b */ /* 0x007fe20003800000 */
.L_x_6948:
[----:B------:R-:W-:Y:S02]  /*11a10*/  IMAD.MOV.U32 R13, RZ, RZ, R24 ;  /* 0x000000ffff0d7224 */ /* 0x000fe400078e0018 */
[----:B------:R-:W-:Y:S02]  /*11a20*/  IMAD.MOV.U32 R12, RZ, RZ, 0x2 ;  /* 0x00000002ff0c7424 */ /* 0x000fe400078e00ff */
[----:B------:R-:W-:-:S07]  /*11a30*/  IMAD.MOV.U32 R10, RZ, RZ, R14 ;  /* 0x000000ffff0a7224 */ /* 0x000fce00078e000e */
[----:B------:R-:W-:Y:S05]  /*11a40*/  WARPSYNC.COLLECTIVE R15, `(.L_x_6949) ;  /* 0x000000000f087348 */ /* 0x000fea0003c00000 */
[----:B------:R0:W1:Y:S02]  /*11a50*/  SHFL.IDX P6, R14, R13, R12, R11 ;  /* 0x0000000c0d0e7389 */ /* 0x00006400000c000b */
[----:B01----:R-:W-:Y:S01]  /*11a60*/  ENDCOLLECTIVE ;  /* 0x000000000000791b */ /* 0x003fe20003800000 */
.L_x_6949:
[----:B------:R-:W-:-:S04]  /*11a70*/  IADD3 R2, P2, R10, R5, RZ ;  /* 0x000000050a027210 */ /* 0x000fc80007f5e0ff */
[----:B------:R-:W-:-:S05]  /*11a80*/  IADD3.X R3, RZ, R7, RZ, P2, !PT ;  /* 0x00000007ff037210 */ /* 0x000fca00017fe4ff */
[----:B------:R-:W-:Y:S01]  /*11a90*/  @!PT LDS RZ, [RZ] ;  /* 0x00000000fffff984 */ /* 0x000fe20000000800 */
[----:B------:R-:W-:Y:S01]  /*11aa0*/  @!PT LDS RZ, [RZ] ;  /* 0x00000000fffff984 */ /* 0x000fe20000000800 */
[----:B------:R-:W-:Y:S01]  /*11ab0*/  @!PT LDS RZ, [RZ] ;  /* 0x00000000fffff984 */ /* 0x000fe20000000800 */
[----:B------:R0:W-:Y:S01]  /*11ac0*/  LDGSTS.E.BYPASS.LTC128B.128 [R4+0xc00], desc[UR50][R2.64], !P3 ;  /* 0x00c0000002047fae */ /* 0x0001e2000d901d72 */
[C---:B------:R-:W-:Y:S01]  /*11ad0*/  ISETP.LT.OR P3, PT, R6.reuse, 0x21, P1 ;  /* 0x000000210600780c */ /* 0x040fe20000f61670 */
[----:B------:R-:W-:Y:S02]  /*11ae0*/  IMAD.MOV.U32 R13, RZ, RZ, R23 ;  /* 0x000000ffff0d7224 */ /* 0x000fe400078e0017 */
[----:B------:R0:W-:Y:S01]  /*11af0*/  LDGSTS.E.BYPASS.LTC128B.128 [R4+0x4c00], desc[UR50][R2.64+0x80], !P4 ;  /* 0x04c0008002047fae */ /* 0x0001e2000e101d72 */
[----:B------:R-:W-:Y:S01]  /*11b00*/  ISETP.LT.OR P4, PT, R6, 0x21, P0 ;  /* 0x000000210600780c */ /* 0x000fe20000781670 */
[----:B------:R-:W-:-:S12]  /*11b10*/  IMAD.MOV.U32 R8, RZ, RZ, R14 ;  /* 0x000000ffff087224 */ /* 0x000fd800078e000e */
[----:B0-----:R-:W-:Y:S05]  /*11b20*/  WARPSYNC.COLLECTIVE R15, `(.L_x_6950) ;  /* 0x000000000f087348 */ /* 0x001fea0003c00000 */
[----:B------:R1:W2:Y:S02]  /*11b30*/  SHFL.IDX P6, R14, R13, R12, R11 ;  /* 0x0000000c0d0e7389 */ /* 0x0002a400000c000b */
[----:B012---:R-:W-:Y:S01]  /*11b40*/  ENDCOLLECTIVE ;  /* 0x000000000000791b */ /* 0x007fe20003800000 */
.L_x_6950:
[----:B------:R-:W-:Y:S02]  /*11b50*/  IMAD.MOV.U32 R13, RZ, RZ, R24 ;  /* 0x000000ffff0d7224 */ /* 0x000fe400078e0018 */
[----:B------:R-:W-:Y:S01]  /*11b60*/  IMAD.MOV.U32 R12, RZ, RZ, 0x3 ;  /* 0x00000003ff0c7424 */ /* 0x000fe200078e00ff */
[----:B------:R-:W-:-:S13]  /*11b70*/  IADD3 R2, P2, R14, R5, RZ ;  /* 0x000000050e027210 */ /* 0x000fda0007f5e0ff */
[----:B------:R-:W-:Y:S05]  /*11b80*/  WARPSYNC.COLLECTIVE R15, `(.L_x_6951) ;  /* 0x000000000f087348 */ /* 0x000fea0003c00000 */
[----:B------:R0:W1:Y:S02]  /*11b90*/  SHFL.IDX P6, R14, R13, R12, R11 ;  /* 0x0000000c0d0e7389 */ /* 0x00006400000c000b */
[----:B01----:R-:W-:Y:S01]  /*11ba0*/  ENDCOLLECTIVE ;  /* 0x000000000000791b */ /* 0x003fe20003800000 */
.L_x_6951:
[----:B------:R-:W-:-:S05]  /*11bb0*/  IADD3.X R3, RZ, R8, RZ, P2, !PT ;  /* 0x00000008ff037210 */ /* 0x000fca00017fe4ff */
        /* <DEDUP_REMOVED lines=12> */
.L_x_6952:
[----:B------:R-:W-:Y:S02]  /*11c80*/  IMAD.MOV.U32 R13, RZ, RZ, R24 ;  /* 0x000000ffff0d7224 */ /* 0x000fe400078e0018 */
[----:B------:R-:W-:Y:S01]  /*11c90*/  IMAD.MOV.U32 R12, RZ, RZ, 0x4 ;  /* 0x00000004ff0c7424 */ /* 0x000fe200078e00ff */
[----:B------:R-:W-:-:S13]  /*11ca0*/  IADD3 R2, P2, R14, R5, RZ ;  /* 0x000000050e027210 */ /* 0x000fda0007f5e0ff */
[----:B------:R-:W-:Y:S05]  /*11cb0*/  WARPSYNC.COLLECTIVE R15, `(.L_x_6953) ;  /* 0x000000000f087348 */ /* 0x000fea0003c00000 */
[----:B------:R0:W1:Y:S02]  /*11cc0*/  SHFL.IDX P6, R14, R13, R12, R11 ;  /* 0x0000000c0d0e7389 */ /* 0x00006400000c000b */
[----:B01----:R-:W-:Y:S01]  /*11cd0*/  ENDCOLLECTIVE ;  /* 0x000000000000791b */ /* 0x003fe20003800000 */
.L_x_6953:
        /* <DEDUP_REMOVED lines=13> */
.L_x_6954:
[----:B------:R-:W-:Y:S02]  /*11db0*/  IMAD.MOV.U32 R13, RZ, RZ, R24 ;  /* 0x000000ffff0d7224 */ /* 0x000fe400078e0018 */
[----:B------:R-:W-:Y:S01]  /*11dc0*/  IMAD.MOV.U32 R12, RZ, RZ, 0x5 ;  /* 0x00000005ff0c7424 */ /* 0x000fe200078e00ff */
[----:B------:R-:W-:-:S07]  /*11dd0*/  MOV R10, R14 ;  /* 0x0000000e000a7202 */ /* 0x000fce0000000f00 */
[----:B------:R-:W-:Y:S05]  /*11de0*/  WARPSYNC.COLLECTIVE R15, `(.L_x_6955) ;  /* 0x000000000f087348 */ /* 0x000fea0003c00000 */
[----:B------:R0:W1:Y:S02]  /*11df0*/  SHFL.IDX P6, R14, R13, R12, R11 ;  /* 0x0000000c0d0e7389 */ /* 0x00006400000c000b */
[----:B01----:R-:W-:Y:S01]  /*11e00*/  ENDCOLLECTIVE ;  /* 0x000000000000791b */ /* 0x003fe20003800000 */
.L_x_6955:
[----:B------:R-:W-:-:S05]  /*11e10*/  IADD3 R2, P2, R10, R5, RZ ;  /* 0x000000050a027210 */ /* 0x000fca0007f5e0ff */
[----:B------:R-:W-:-:S05]  /*11e20*/  IMAD.X R3, RZ, RZ, R8, P2 ;  /* 0x000000ffff037224 */ /* 0x000fca00010e0608 */
[----:B------:R-:W-:Y:S01]  /*11e30*/  @!PT LDS RZ, [RZ] ;  /* 0x00000000fffff984 */ /* 0x000fe20000000800 */
[----:B------:R-:W-:Y:S01]  /*11e40*/  @!PT LDS RZ, [RZ] ;  /* 0x00000000fffff984 */ /* 0x000fe20000000800 */
[----:B------:R-:W-:Y:S01]  /*11e50*/  @!PT LDS RZ, [RZ] ;  /* 0x00000000fffff984 */ /* 0x000fe20000000800 */
[----:B------:R0:W-:Y:S01]  /*11e60*/  LDGSTS.E.BYPASS.LTC128B.128 [R4+0x2400], desc[UR50][R2.64], !P3 ;  /* 0x0240000002047fae */ /* 0x0001e2000d901d72 */
[C---:B------:R-:W-:Y:S02]  /*11e70*/  ISETP.LT.OR P3, PT, R6.reuse, 0x51, P1 ;  /* 0x000000510600780c */ /* 0x040fe40000f61670 */
[----:B------:R-:W-:Y:S01]  /*11e80*/  MOV R13, R23 ;  /* 0x00000017000d7202 */ /* 0x000fe20000000f00 */
[----:B------:R0:W-:Y:S01]  /*11e90*/  LDGSTS.E.BYPASS.LTC128B.128 [R4+0x6400], desc[UR50][R2.64+0x80], !P4 ;  /* 0x0640008002047fae */ /* 0x0001e2000e101d72 */
[----:B------:R-:W-:Y:S01]  /*11ea0*/  ISETP.LT.OR P4, PT, R6, 0x51, P0 ;  /* 0x000000510600780c */ /* 0x000fe20000781670 */
[----:B------:R-:W-:-:S12]  /*11eb0*/  IMAD.MOV.U32 R7, RZ, RZ, R14 ;  /* 0x000000ffff077224 */ /* 0x000fd800078e000e */
[----:B0-----:R-:W-:Y:S05]  /*11ec0*/  WARPSYNC.COLLECTIVE R15, `(.L_x_6956) ;  /* 0x000000000f087348 */ /* 0x001fea0003c00000 */
[----:B------:R1:W2:Y:S02]  /*11ed0*/  SHFL.IDX P6, R14, R13, R12, R11 ;  /* 0x0000000c0d0e7389 */ /* 0x0002a400000c000b */
[----:B012---:R-:W-:Y:S01]  /*11ee0*/  ENDCOLLECTIVE ;  /* 0x000000000000791b */ /* 0x007fe20003800000 */
.L_x_6956:
[----:B------:R-:W-:Y:S02]  /*11ef0*/  IMAD.MOV.U32 R13, RZ, RZ, R24 ;  /* 0x000000ffff0d7224 */ /* 0x000fe400078e0018 */
[----:B------:R-:W-:Y:S01]  /*11f00*/  IMAD.MOV.U32 R12, RZ, RZ, 0x6 ;  /* 0x00000006ff0c7424 */ /* 0x000fe200078e00ff */
[----:B------:R-:W-:-:S13]  /*11f10*/  IADD3 R2, P2, R14, R5, RZ ;  /* 0x000000050e027210 */ /* 0x000fda0007f5e0ff */
[----:B------:R-:W-:Y:S05]  /*11f20*/  WARPSYNC.COLLECTIVE R15, `(.L_x_6957) ;  /* 0x000000000f087348 */ /* 0x000fea0003c00000 */
[----:B------:R0:W1:Y:S02]  /*11f30*/  SHFL.IDX P6, R14, R13, R12, R11 ;  /* 0x0000000c0d0e7389 */ /* 0x00006400000c000b */
[----:B01----:R-:W-:Y:S01]  /*11f40*/  ENDCOLLECTIVE ;  /* 0x000000000000791b */ /* 0x003fe20003800000 */
.L_x_6957:
[----:B------:R-:W-:-:S05]  /*11f50*/  IMAD.X R3, RZ, RZ, R7, P2 ;  /* 0x000000ffff037224 */ /* 0x000fca00010e0607 */
[----:B------:R-:W-:Y:S01]  /*11f60*/  @!PT LDS RZ, [RZ] ;  /* 0x00000000fffff984 */ /* 0x000fe20000000800 */
[----:B------:R-:W-:Y:S01]  /*11f70*/  @!PT LDS RZ, [RZ] ;  /* 0x00000000fffff984 */ /* 0x000fe20000000800 */
[----:B------:R-:W-:Y:S01]  /*11f80*/  @!PT LDS RZ, [RZ] ;  /* 0x00000000fffff984 */ /* 0x000fe20000000800 */
[----:B------:R0:W-:Y:S01]  /*11f90*/  LDGSTS.E.BYPASS.LTC128B.128 [R4+0x2c00], desc[UR50][R2.64], !P3 ;  /* 0x02c0000002047fae */ /* 0x0001e2000d901d72 */
[----:B------:R-:W-:-:S03]  /*11fa0*/  ISETP.LT.OR P3, PT, R6, 0x61, P1 ;  /* 0x000000610600780c */ /* 0x000fc60000f61670 */
[----:B------:R0:W-:Y:S01]  /*11fb0*/  LDGSTS.E.BYPASS.LTC128B.128 [R4+0x6c00], desc[UR50][R2.64+0x80], !P4 ;  /* 0x06c0008002047fae */ /* 0x0001e2000e101d72 */
[----:B------:R-:W-:Y:S02]  /*11fc0*/  ISETP.LT.OR P4, PT, R6, 0x61, P0 ;  /* 0x000000610600780c */ /* 0x000fe40000781670 */
[----:B------:R-:W-:Y:S01]  /*11fd0*/  MOV R13, R23 ;  /* 0x00000017000d7202 */ /* 0x000fe20000000f00 */
[----:B------:R-:W-:-:S10]  /*11fe0*/  IMAD.MOV.U32 R8, RZ, RZ, R14 ;  /* 0x000000ffff087224 */ /* 0x000fd400078e000e */
[----:B0-----:R-:W-:Y:S05]  /*11ff0*/  WARPSYNC.COLLECTIVE R15, `(.L_x_6958) ;  /* 0x000000000f087348 */ /* 0x001fea0003c00000 */
[----:B------:R1:W2:Y:S02]  /*12000*/  SHFL.IDX P6, R14, R13, R12, R11 ;  /* 0x0000000c0d0e7389 */ /* 0x0002a400000c000b */
[----:B012---:R-:W-:Y:S01]  /*12010*/  ENDCOLLECTIVE ;  /* 0x000000000000791b */ /* 0x007fe20003800000 */
.L_x_6958:
[----:B------:R-:W-:Y:S02]  /*12020*/  IMAD.MOV.U32 R13, RZ, RZ, R24 ;  /* 0x000000ffff0d7224 */ /* 0x000fe400078e0018 */
[----:B------:R-:W-:Y:S02]  /*12030*/  IMAD.MOV.U32 R12, RZ, RZ, 0x7 ;  /* 0x00000007ff0c7424 */ /* 0x000fe400078e00ff */
[----:B------:R-:W-:-:S07]  /*12040*/  IMAD.MOV.U32 R10, RZ, RZ, R14 ;  /* 0x000000ffff0a7224 */ /* 0x000fce00078e000e */
[----:B------:R-:W-:Y:S05]  /*12050*/  WARPSYNC.COLLECTIVE R15, `(.L_x_6959) ;  /* 0x000000000f087348 */ /* 0x000fea0003c00000 */
[----:B------:R0:W1:Y:S02]  /*12060*/  SHFL.IDX P6, R14, R13, R12, R11 ;  /* 0x0000000c0d0e7389 */ /* 0x00006400000c000b */
[----:B01----:R-:W-:Y:S01]  /*12070*/  ENDCOLLECTIVE ;  /* 0x000000000000791b */ /* 0x003fe20003800000 */
.L_x_6959:
        /* <DEDUP_REMOVED lines=12> */
.L_x_6960:
[----:B------:R-:W-:Y:S05]  /*12140*/  BRA `(.L_x_6961) ;  /* 0xffffffb800907947 */ /* 0x000fea000383ffff */
.L_x_6839:
        /* <DEDUP_REMOVED lines=8> */
.L_x_6963:
[----:B------:R-:W-:Y:S05]  /*121d0*/  BSYNC B0 ;  /* 0x0000000000007941 */ /* 0x000fea0003800000 */
.L_x_6962:
        /* <DEDUP_REMOVED lines=9> */
.L_x_6964:
        /* <DEDUP_REMOVED lines=18> */
.L_x_6965:
[----:B------:R-:W-:Y:S01]  /*12390*/  IMAD.MOV.U32 R12, RZ, RZ, 0x2 ;  /* 0x00000002ff0c7424 */ /* 0x000fe200078e00ff */
[----:B------:R-:W-:-:S05]  /*123a0*/  SEL R7, R14, RZ, P1 ;  /* 0x000000ff0e077207 */ /* 0x000fca0000800000 */
[----:B------:R-:W-:-:S05]  /*123b0*/  IMAD.IADD R6, R4, 0x1, R7 ;  /* 0x0000000104067824 */ /* 0x000fca00078e0207 */
[----:B------:R-:W-:-:S07]  /*123c0*/  MOV R13, R6 ;  /* 0x00000006000d7202 */ /* 0x000fce0000000f00 */
[----:B------:R-:W-:Y:S05]  /*123d0*/  WARPSYNC.COLLECTIVE R15, `(.L_x_6966) ;  /* 0x000000000f087348 */ /* 0x000fea0003c00000 */
[----:B------:R0:W1:Y:S02]  /*123e0*/  SHFL.UP P6, R14, R13, R12, R11 ;  /* 0x0400000c0d0e7389 */ /* 0x00006400000c000b */
[----:B01----:R-:W-:Y:S01]  /*123f0*/  ENDCOLLECTIVE ;  /* 0x000000000000791b */ /* 0x003fe20003800000 */
.L_x_6966:
[----:B------:R-:W-:Y:S02]  /*12400*/  MOV R12, 0x4 ;  /* 0x00000004000c7802 */ /* 0x000fe40000000f00 */
[----:B------:R-:W-:-:S05]  /*12410*/  SEL R7, R14, RZ, P2 ;  /* 0x000000ff0e077207 */ /* 0x000fca0001000000 */
[----:B------:R-:W-:-:S04]  /*12420*/  IMAD.IADD R7, R6, 0x1, R7 ;  /* 0x0000000106077824 */ /* 0x000fc800078e0207 */
[----:B------:R-:W-:-:S07]  /*12430*/  IMAD.MOV.U32 R13, RZ, RZ, R7 ;  /* 0x000000ffff0d7224 */ /* 0x000fce00078e0007 */
[----:B------:R-:W-:Y:S05]  /*12440*/  WARPSYNC.COLLECTIVE R15, `(.L_x_6967) ;  /* 0x000000000f087348 */ /* 0x000fea0003c00000 */
[----:B------:R0:W1:Y:S02]  /*12450*/  SHFL.UP P6, R14, R13, R12, R11 ;  /* 0x0400000c0d0e7389 */ /* 0x00006400000c000b */
[----:B01----:R-:W-:Y:S01]  /*12460*/  ENDCOLLECTIVE ;  /* 0x000000000000791b */ /* 0x003fe20003800000 */
.L_x_6967:
[----:B------:R-:W-:Y:S01]  /*12470*/  IMAD.MOV.U32 R12, RZ, RZ, 0x8 ;  /* 0x00000008ff0c7424 */ /* 0x000fe200078e00ff */
[----:B------:R-:W-:-:S05]  /*12480*/  SEL R2, R14, RZ, P3 ;  /* 0x000000ff0e027207 */ /* 0x000fca0001800000 */
[----:B------:R-:W-:-:S04]  /*12490*/  IMAD.IADD R2, R7, 0x1, R2 ;  /* 0x0000000107027824 */ /* 0x000fc800078e0202 */
[----:B------:R-:W-:-:S07]  /*124a0*/  IMAD.MOV.U32 R13, RZ, RZ, R2 ;  /* 0x000000ffff0d7224 */ /* 0x000fce00078e0002 */
[----:B------:R-:W-:Y:S05]  /*124b0*/  WARPSYNC.COLLECTIVE R15, `(.L_x_6968) ;  /* 0x000000000f087348 */ /* 0x000fea0003c00000 */
[----:B------:R0:W1:Y:S02]  /*124c0*/  SHFL.UP P6, R14, R13, R12, R11 ;  /* 0x0400000c0d0e7389 */ /* 0x00006400000c000b */
[----:B01----:R-:W-:Y:S01]  /*124d0*/  ENDCOLLECTIVE ;  /* 0x000000000000791b */ /* 0x003fe20003800000 */
.L_x_6968:
[----:B------:R-:W-:Y:S01]  /*124e0*/  IMAD.MOV.U32 R12, RZ, RZ, 0x10 ;  /* 0x00000010ff0c7424 */ /* 0x000fe200078e00ff */
[----:B------:R-:W-:-:S04]  /*124f0*/  SEL R3, R14, RZ, P4 ;  /* 0x000000ff0e037207 */ /* 0x000fc80002000000 */
[----:B------:R-:W-:-:S05]  /*12500*/  IADD3 R3, R2, R3, RZ ;  /* 0x0000000302037210 */ /* 0x000fca0007ffe0ff */
[----:B------:R-:W-:-:S07]  /*12510*/  IMAD.MOV.U32 R13, RZ, RZ, R3 ;  /* 0x000000ffff0d7224 */ /* 0x000fce00078e0003 */
[----:B------:R-:W-:Y:S05]  /*12520*/  WARPSYNC.COLLECTIVE R15, `(.L_x_6969) ;  /* 0x000000000f087348 */ /* 0x000fea0003c00000 */
[----:B------:R0:W1:Y:S02]  /*12530*/  SHFL.UP P6, R14, R13, R12, R11 ;  /* 0x0400000c0d0e7389 */ /* 0x00006400000c000b */
[----:B01----:R-:W-:Y:S01]  /*12540*/  ENDCOLLECTIVE ;  /* 0x000000000000791b */ /* 0x003fe20003800000 */
.L_x_6969:
        /* <DEDUP_REMOVED lines=8> */
.L_x_6970:
[----:B------:R-:W-:Y:S05]  /*125d0*/  BRA `(.L_x_6971) ;  /* 0xffffffb8009c7947 */ /* 0x000fea000383ffff */
.L_x_6844:
[----:B------:R-:W-:Y:S01]  /*125e0*/  BSSY B0, `(.L_x_6972) ;  /* 0x0000008000007945 */ /* 0x000fe20003800000 */
[----:B-----5:R-:W-:Y:S01]  /*125f0*/  IMAD.MOV.U32 R13, RZ, RZ, R4 ;  /* 0x000000ffff0d7224 */ /* 0x020fe200078e0004 */
[----:B------:R-:W-:Y:S01]  /*12600*/  MOV R12, 0x1 ;  /* 0x00000001000c7802 */ /* 0x000fe20000000f00 */
[----:B------:R-:W-:Y:S02]  /*12610*/  IMAD.MOV.U32 R11, RZ, RZ, RZ ;  /* 0x000000ffff0b7224 */ /* 0x000fe400078e00ff */
[----:B------:R-:W-:-:S07]  /*12620*/  IMAD.MOV.U32 R15, RZ, RZ, -0x1 ;  /* 0xffffffffff0f7424 */ /* 0x000fce00078e00ff */
[----:B012---:R-:W-:Y:S05]  /*12630*/  WARPSYNC.COLLECTIVE R15, `(.L_x_6973) ;  /* 0x000000000f087348 */ /* 0x007fea0003c00000 */
[----:B------:R3:W4:Y:S02]  /*12640*/  SHFL.UP P6, R14, R13, R12, R11 ;  /* 0x0400000c0d0e7389 */ /* 0x00072400000c000b */
[----:B01234-:R-:W-:Y:S01]  /*12650*/  ENDCOLLECTIVE ;  /* 0x000000000000791b */ /* 0x01ffe20003800000 */
.L_x_6973:
[----:B------:R-:W-:Y:S05]  /*12660*/  BSYNC B0 ;  /* 0x0000000000007941 */ /* 0x000fea0003800000 */
.L_x_6972:
        /* <DEDUP_REMOVED lines=8> */
.L_x_6974:
[----:B------:R-:W-:Y:S01]  /*126f0*/  IMAD.MOV.U32 R12, RZ, RZ, 0x4 ;  /* 0x00000004ff0c7424 */ /* 0x000fe200078e00ff */
[----:B------:R-:W-:-:S05]  /*12700*/  SEL R0, R14, RZ, P2 ;  /* 0x000000ff0e007207 */ /* 0x000fca0001000000 */
[----:B------:R-:W-:-:S05]  /*12710*/  IMAD.IADD R0, R13, 0x1, R0 ;  /* 0x000000010d007824 */ /* 0x000fca00078e0200 */
[----:B------:R-:W-:-:S07]  /*12720*/  MOV R13, R0 ;  /* 0x00000000000d7202 */ /* 0x000fce0000000f00 */
[----:B------:R-:W-:Y:S05]  /*12730*/  WARPSYNC.COLLECTIVE R15, `(.L_x_6975) ;  /* 0x000000000f087348 */ /* 0x000fea0003c00000 */
[----:B------:R0:W1:Y:S02]  /*12740*/  SHFL.UP P6, R14, R13, R12, R11 ;  /* 0x0400000c0d0e7389 */ /* 0x00006400000c000b */
[----:B01----:R-:W-:Y:S01]  /*12750*/  ENDCOLLECTIVE ;  /* 0x000000000000791b */ /* 0x003fe20003800000 */
.L_x_6975:
[----:B------:R-:W-:Y:S02]  /*12760*/  MOV R12, 0x8 ;  /* 0x00000008000c7802 */ /* 0x000fe40000000f00 */
[----:B------:R-:W-:-:S05]  /*12770*/  SEL R3, R14, RZ, P3 ;  /* 0x000000ff0e037207 */ /* 0x000fca0001800000 */
[----:B------:R-:W-:-:S04]  /*12780*/  IMAD.IADD R2, R0, 0x1, R3 ;  /* 0x0000000100027824 */ /* 0x000fc800078e0203 */
[----:B------:R-:W-:-:S07]  /*12790*/  IMAD.MOV.U32 R13, RZ, RZ, R2 ;  /* 0x000000ffff0d7224 */ /* 0x000fce00078e0002 */
[----:B------:R-:W-:Y:S05]  /*127a0*/  WARPSYNC.COLLECTIVE R15, `(.L_x_6976) ;  /* 0x000000000f087348 */ /* 0x000fea0003c00000 */
[----:B------:R0:W1:Y:S02]  /*127b0*/  SHFL.UP P6, R14, R13, R12, R11 ;  /* 0x0400000c0d0e7389 */ /* 0x00006400000c000b */
[----:B01----:R-:W-:Y:S01]  /*127c0*/  ENDCOLLECTIVE ;  /* 0x000000000000791b */ /* 0x003fe20003800000 */
.L_x_6976:
[----:B------:R-:W-:Y:S01]  /*127d0*/  IMAD.MOV.U32 R12, RZ, RZ, 0x10 ;  /* 0x00000010ff0c7424 */ /* 0x000fe200078e00ff */
[----:B------:R-:W-:-:S05]  /*127e0*/  SEL R3, R14, RZ, P4 ;  /* 0x000000ff0e037207 */ /* 0x000fca0002000000 */
[----:B------:R-:W-:-:S04]  /*127f0*/  IMAD.IADD R3, R2, 0x1, R3 ;  /* 0x0000000102037824 */ /* 0x000fc800078e0203 */
[----:B------:R-:W-:-:S07]  /*12800*/  IMAD.MOV.U32 R13, RZ, RZ, R3 ;  /* 0x000000ffff0d7224 */ /* 0x000fce00078e0003 */
[----:B------:R-:W-:Y:S05]  /*12810*/  WARPSYNC.COLLECTIVE R15, `(.L_x_6977) ;  /* 0x000000000f087348 */ /* 0x000fea0003c00000 */
[----:B------:R0:W1:Y:S02]  /*12820*/  SHFL.UP P6, R14, R13, R12, R11 ;  /* 0x0400000c0d0e7389 */ /* 0x00006400000c000b */
[----:B01----:R-:W-:Y:S01]  /*12830*/  ENDCOLLECTIVE ;  /* 0x000000000000791b */ /* 0x003fe20003800000 */
.L_x_6977:
        /* <DEDUP_REMOVED lines=8> */
.L_x_6978:
[----:B------:R-:W-:Y:S05]  /*128c0*/  BRA `(.L_x_6979) ;  /* 0xffffffb8007c7947 */ /* 0x000fea000383ffff */
.L_x_6846:
[----:B------:R-:W-:Y:S01]  /*128d0*/  BSSY B0, `(.L_x_6980) ;  /* 0x0000006000007945 */ /* 0x000fe20003800000 */
[----:B------:R-:W-:Y:S02]  /*128e0*/  PLOP3.LUT P6, PT, P6, PT, PT, 0x8, 0x0 ;  /* 0x000000000000781c */ /* 0x000fe400037ce170 */
[----:B------:R-:W-:-:S11]  /*128f0*/  MOV R15, 0xffffffff ;  /* 0xffffffff000f7802 */ /* 0x000fd60000000f00 */
[----:B01----:R-:W-:Y:S05]  /*12900*/  WARPSYNC.COLLECTIVE R15, `(.L_x_6981) ;  /* 0x000000000f087348 */ /* 0x003fea0003c00000 */
[----:B------:R-:W-:Y:S01]  /*12910*/  VOTE.ANY R14, PT, P6 ;  /* 0x00000000000e7806 */ /* 0x000fe200030e0100 */
[----:B01----:R-:W-:Y:S06]  /*12920*/  ENDCOLLECTIVE ;  /* 0x000000000000791b */ /* 0x003fec0003800000 */
.L_x_6981:
[----:B------:R-:W-:Y:S05]  /*12930*/  BSYNC B0 ;  /* 0x0000000000007941 */ /* 0x000fea0003800000 */
.L_x_6980:
        /* <DEDUP_REMOVED lines=9> */
.L_x_6982:
[----:B------:R-:W-:Y:S01]  /*129d0*/  IMAD.MOV.U32 R4, RZ, RZ, R14 ;  /* 0x000000ffff047224 */ /* 0x000fe200078e000e */
[----:B------:R-:W-:Y:S06]  /*129e0*/  BRA `(.L_x_6983) ;  /* 0xffffffb8006c7947 */ /* 0x000fec000383ffff */
.L_x_6848:
[----:B------:R-:W-:Y:S01]  /*129f0*/  BSSY B0, `(.L_x_6984) ;  /* 0x0000007000007945 */ /* 0x000fe20003800000 */
[----:B------:R-:W-:Y:S01]  /*12a00*/  IMAD.MOV.U32 R13, RZ, RZ, R6 ;  /* 0x000000ffff0d7224 */ /* 0x000fe200078e0006 */
[----:B------:R-:W-:Y:S01]  /*12a10*/  MOV R11, 0x1f ;  /* 0x0000001f000b7802 */ /* 0x000fe20000000f00 */
[----:B------:R-:W-:-:S07]  /*12a20*/  IMAD.MOV.U32 R15, RZ, RZ, -0x1 ;  /* 0xffffffffff0f7424 */ /* 0x000fce00078e00ff */
[----:B0123--:R-:W-:Y:S05]  /*12a30*/  WARPSYNC.COLLECTIVE R15, `(.L_x_6985) ;  /* 0x000000000f087348 */ /* 0x00ffea0003c00000 */
[----:B------:R4:W0:Y:S02]  /*12a40*/  SHFL.IDX P6, R14, R13, R12, R11 ;  /* 0x0000000c0d0e7389 */ /* 0x00082400000c000b */
[----:B01234-:R-:W-:Y:S01]  /*12a50*/  ENDCOLLECTIVE ;  /* 0x000000000000791b */ /* 0x01ffe20003800000 */
.L_x_6985:
[----:B------:R-:W-:Y:S05]  /*12a60*/  BSYNC B0 ;  /* 0x0000000000007941 */ /* 0x000fea0003800000 */
.L_x_6984:
[----:B------:R-:W-:Y:S05]  /*12a70*/  BRA `(.L_x_6847) ;  /* 0xffffffb800647947 */ /* 0x000fea000383ffff */
.L_x_6852:
[----:B-1----:R1:W2:Y:S02]  /*12a80*/  SYNCS.PHASECHK.TRANS64.TRYWAIT P0, [R4+URZ+0x28820], R0 ;  /* 0x02882000040075a7 */ /* 0x0022a4000800017f */
[----:B--2---:R-:W-:Y:S05]  /*12a90*/  @!P0 NANOSLEEP.SYNCS 0x989680 ;  /* 0x009896800000895d */ /* 0x004fea0003900000 */
[----:B------:R-:W2:Y:S02]  /*12aa0*/  @!P0 SYNCS.PHASECHK.TRANS64 P0, [R4+URZ+0x28820], R0 ;  /* 0x02882000040085a7 */ /* 0x000ea4000800007f */
[----:B--2---:R-:W-:Y:S05]  /*12ab0*/  @!P0 BRA `(.L_x_6852) ;  /* 0xfffffffc00f08947 */ /* 0x004fea000383ffff */
[----:B------:R-:W-:Y:S05]  /*12ac0*/  BRA `(.L_x_6986) ;  /* 0xffffffbc00507947 */ /* 0x000fea000383ffff */
.L_x_6853:
        /* <DEDUP_REMOVED lines=11> */
.L_x_6988:
[----:B------:R-:W-:Y:S05]  /*12b80*/  BSYNC B0 ;  /* 0x0000000000007941 */ /* 0x000fea0003800000 */
.L_x_6987:
[----:B------:R-:W-:Y:S05]  /*12b90*/  BRA `(.L_x_6989) ;  /* 0xffffffbc00387947 */ /* 0x000fea000383ffff */
.L_x_6856:
[----:B------:R-:W-:Y:S01]  /*12ba0*/  BSSY B1, `(.L_x_6990) ;  /* 0x0000006000017945 */ /* 0x000fe20003800000 */
[----:B------:R-:W-:-:S07]  /*12bb0*/  IMAD.MOV.U32 R15, RZ, RZ, -0x1 ;  /* 0xffffffffff0f7424 */ /* 0x000fce00078e00ff */
[----:B01-3--:R-:W-:Y:S05]  /*12bc0*/  WARPSYNC.COLLECTIVE R15, `(.L_x_6991) ;  /* 0x000000000f0c7348 */ /* 0x00bfea0003c00000 */
[----:B------:R-:W-:Y:S02]  /*12bd0*/  ELECT P6, UR62, PT ;  /* 0x00000000003e782f */ /* 0x000fe400038c0000 */
[----:B------:R-:W-:Y:S01]  /*12be0*/  MOV R14, UR62 ;  /* 0x0000003e000e7c02 */ /* 0x000fe20008000f00 */
[----:B01-3--:R-:W-:Y:S10]  /*12bf0*/  ENDCOLLECTIVE ;  /* 0x000000000000791b */ /* 0x00bff40003800000 */
.L_x_6991:
[----:B------:R-:W-:Y:S05]  /*12c00*/  BSYNC B1 ;  /* 0x0000000000017941 */ /* 0x000fea0003800000 */
.L_x_6990:
[----:B------:R-:W-:Y:S05]  /*12c10*/  BRA `(.L_x_6992) ;  /* 0xffffffbc00307947 */ /* 0x000fea000383ffff */
.L_x_6858:
[----:B-1----:R1:W2:Y:S02]  /*12c20*/  SYNCS.PHASECHK.TRANS64.TRYWAIT P1, [R5+URZ+0x28840], R0 ;  /* 0x02884000050075a7 */ /* 0x0022a4000802017f */
[----:B--2---:R-:W-:Y:S05]  /*12c30*/  @!P1 NANOSLEEP.SYNCS 0x989680 ;  /* 0x009896800000995d */ /* 0x004fea0003900000 */
[----:B------:R-:W2:Y:S02]  /*12c40*/  @!P1 SYNCS.PHASECHK.TRANS64 P1, [R5+URZ+0x28840], R0 ;  /* 0x02884000050095a7 */ /* 0x000ea4000802007f */
[----:B--2---:R-:W-:Y:S05]  /*12c50*/  @!P1 BRA `(.L_x_6858) ;  /* 0xfffffffc00f09947 */ /* 0x004fea000383ffff */
[----:B------:R-:W-:Y:S05]  /*12c60*/  BRA `(.L_x_6993) ;  /* 0xffffffbc00507947 */ /* 0x000fea000383ffff */
.L_x_6860:
[----:B--2---:R2:W4:Y:S02]  /*12c70*/  SYNCS.PHASECHK.TRANS64.TRYWAIT P1, [R25+URZ+0x28840], R2 ;  /* 0x02884002190075a7 */ /* 0x004524000802017f */
[----:B----4-:R-:W-:Y:S05]  /*12c80*/  @!P1 NANOSLEEP.SYNCS 0x989680 ;  /* 0x009896800000995d */ /* 0x010fea0003900000 */
[----:B------:R-:W4:Y:S02]  /*12c90*/  @!P1 SYNCS.PHASECHK.TRANS64 P1, [R25+URZ+0x28840], R2 ;  /* 0x02884002190095a7 */ /* 0x000f24000802007f */
[----:B----4-:R-:W-:Y:S05]  /*12ca0*/  @!P1 BRA `(.L_x_6860) ;  /* 0xfffffffc00f09947 */ /* 0x010fea000383ffff */
[----:B------:R-:W-:Y:S05]  /*12cb0*/  BRA `(.L_x_6994) ;  /* 0xffffffbc005c7947 */ /* 0x000fea000383ffff */
.L_x_6862:
[----:B----4-:R4:W0:Y:S02]  /*12cc0*/  SYNCS.PHASECHK.TRANS64.TRYWAIT P1, [R5+URZ+0x28860], R0 ;  /* 0x02886000050075a7 */ /* 0x010824000802017f */
[----:B0-----:R-:W-:Y:S05]  /*12cd0*/  @!P1 NANOSLEEP.SYNCS 0x989680 ;  /* 0x009896800000995d */ /* 0x001fea0003900000 */
[----:B------:R-:W0:Y:S02]  /*12ce0*/  @!P1 SYNCS.PHASECHK.TRANS64 P1, [R5+URZ+0x28860], R0 ;  /* 0x02886000050095a7 */ /* 0x000e24000802007f */
[----:B0-----:R-:W-:Y:S05]  /*12cf0*/  @!P1 BRA `(.L_x_6862) ;  /* 0xfffffffc00f09947 */ /* 0x001fea000383ffff */
[----:B------:R-:W-:Y:S05]  /*12d00*/  BRA `(.L_x_6995) ;  /* 0xffffffbc00587947 */ /* 0x000fea000383ffff */
.L_x_6996:
        /* <DEDUP_REMOVED lines=15> */
.L_x_15857:


//--------------------- .text._ZN7cutlass13device_kernelIN5flash11enable_sm90INS1_16FlashAttnFwdSm90INS1_25CollectiveMainloopFwdSm90ILi2EN4cute5tupleIJNS5_1CILi1EEES8_S8_EEENS6_IJNS7_ILi128EEESA_SA_EEELi128ENS_6half_tEfNS_4arch4Sm90ELb0ELb0ELb1ELb1ELb1ELb1ELb0ELb1ELb1ELb1ELb0ELb0EEENS1_21CollectiveEpilogueFwdISB_S9_SC_SE_Li256ELb1ELb1ELb0ELb0EEENS1_36VarlenDynamicPersistentTileSchedulerILi128ELi128ELi256ELi128ELb0ELb1ELb1ELb0ELb1ELb1EEEEEEEEEvNT_6ParamsE --------------------------
	.section	.text._ZN7cutlass13device_kernelIN5flash11enable_sm90INS1_16FlashAttnFwdSm90INS1_25CollectiveMainloopFwdSm90ILi2EN4cute5tupleIJNS5_1CILi1EEES8_S8_EEENS6_IJNS7_ILi128EEESA_SA_EEELi128ENS_6half_tEfNS_4arch4Sm90ELb0ELb0ELb1ELb1ELb1ELb1ELb0ELb1ELb1ELb1ELb0ELb0EEENS1_21CollectiveEpilogueFwdISB_S9_SC_SE_Li256ELb1ELb1ELb0ELb0EEENS1_36VarlenDynamicPersistentTileSchedulerILi128ELi128ELi256ELi128ELb0ELb1ELb1ELb0ELb1ELb1EEEEEEEEEvNT_6ParamsE,"ax",@progbits
	.align	128
.text._ZN7cutlass13device_kernelIN5flash11enable_sm90INS1_16FlashAttnFwdSm90INS1_25CollectiveMainloopFwdSm90ILi2EN4cute5tupleIJNS5_1CILi1EEES8_S8_EEENS6_IJNS7_ILi128EEESA_SA_EEELi128ENS_6half_tEfNS_4arch4Sm90ELb0ELb0ELb1ELb1ELb1ELb1ELb0ELb1ELb1ELb1ELb0ELb0EEENS1_21CollectiveEpilogueFwdISB_S9_SC_SE_Li256ELb1ELb1ELb0ELb0EEENS1_36VarlenDynamicPersistentTileSchedulerILi128ELi128ELi256ELi128ELb0ELb1ELb1ELb0ELb1ELb1EEEEEEEEEvNT_6ParamsE:
        .type           _ZN7cutlass13device_kernelIN5flash11enable_sm90INS1_16FlashAttnFwdSm90INS1_25CollectiveMainloopFwdSm90ILi2EN4cute5tupleIJNS5_1CILi1EEES8_S8_EEENS6_IJNS7_ILi128EEESA_SA_EEELi128ENS_6half_tEfNS_4arch4Sm90ELb0ELb0ELb1ELb1ELb1ELb1ELb0ELb1ELb1ELb1ELb0ELb0EEENS1_21CollectiveEpilogueFwdISB_S9_SC_SE_Li256ELb1ELb1ELb0ELb0EEENS1_36VarlenDynamicPersistentTileSchedulerILi128ELi128ELi256ELi128ELb0ELb1ELb1ELb0ELb1ELb1EEEEEEEEEvNT_6ParamsE,@function
        .size           _ZN7cutlass13device_kernelIN5flash11enable_sm90INS1_16FlashAttnFwdSm90INS1_25CollectiveMainloopFwdSm90ILi2EN4cute5tupleIJNS5_1CILi1EEES8_S8_EEENS6_IJNS7_ILi128EEESA_SA_EEELi128ENS_6half_tEfNS_4arch4Sm90ELb0ELb0ELb1ELb1ELb1ELb1ELb0ELb1ELb1ELb1ELb0ELb0EEENS1_21CollectiveEpilogueFwdISB_S9_SC_SE_Li256ELb1ELb1ELb0ELb0EEENS1_36VarlenDynamicPersistentTileSchedulerILi128ELi128ELi256ELi128ELb0ELb1ELb1ELb0ELb1ELb1EEEEEEEEEvNT_6ParamsE,(.L_x_15858 - _ZN7cutlass13device_kernelIN5flash11enable_sm90INS1_16FlashAttnFwdSm90INS1_25CollectiveMainloopFwdSm90ILi2EN4cute5tupleIJNS5_1CILi1EEES8_S8_EEENS6_IJNS7_ILi128EEESA_SA_EEELi128ENS_6half_tEfNS_4arch4Sm90ELb0ELb0ELb1ELb1ELb1ELb1ELb0ELb1ELb1ELb1ELb0ELb0EEENS1_21CollectiveEpilogueFwdISB_S9_SC_SE_Li256ELb1ELb1ELb0ELb0EEENS1_36VarlenDynamicPersistentTileSchedulerILi128ELi128ELi256ELi128ELb0ELb1ELb1ELb0ELb1ELb1EEEEEEEEEvNT_6ParamsE)
        .other          _ZN7cutlass13device_kernelIN5flash11enable_sm90INS1_16FlashAttnFwdSm90INS1_25CollectiveMainloopFwdSm90ILi2EN4cute5tupleIJNS5_1CILi1EEES8_S8_EEENS6_IJNS7_ILi128EEESA_SA_EEELi128ENS_6half_tEfNS_4arch4Sm90ELb0ELb0ELb1ELb1ELb1ELb1ELb0ELb1ELb1ELb1ELb0ELb0EEENS1_21CollectiveEpilogueFwdISB_S9_SC_SE_Li256ELb1ELb1ELb0ELb0EEENS1_36VarlenDynamicPersistentTileSchedulerILi128ELi128ELi256ELi128ELb0ELb1ELb1ELb0ELb1ELb1EEEEEEEEEvNT_6ParamsE,@"STO_CUDA_ENTRY STV_DEFAULT"
_ZN7cutlass13device_kernelIN5flash11enable_sm90INS1_16FlashAttnFwdSm90INS1_25CollectiveMainloopFwdSm90ILi2EN4cute5tupleIJNS5_1CILi1EEES8_S8_EEENS6_IJNS7_ILi128EEESA_SA_EEELi128ENS_6half_tEfNS_4arch4Sm90ELb0ELb0ELb1ELb1ELb1ELb1ELb0ELb1ELb1ELb1ELb0ELb0EEENS1_21CollectiveEpilogueFwdISB_S9_SC_SE_Li256ELb1ELb1ELb0ELb0EEENS1_36VarlenDynamicPersistentTileSchedulerILi128ELi128ELi256ELi128ELb0ELb1ELb1ELb0ELb1ELb1EEEEEEEEEvNT_6ParamsE:
        /* <DEDUP_REMOVED lines=17> */
.L_x_6998:
[----:B------:R-:W-:Y:S05]  /*0110*/  BSYNC B0 ;  /* 0x0000000000007941 */ /* 0x000fea0003800000 */
.L_x_6997:
[----:B------:R-:W-:Y:S01]  /*0120*/  VOTEU.ANY UP0, P0 ;  /* 0x00000000003f7886 */ /* 0x000fe20000000100 */
[----:B------:R-:W0:Y:S01]  /*0130*/  SHFL.IDX PT, R3, R2, RZ, 0x1f ;  /* 0x00001fff02037589 */ /* 0x000e2200000e0000 */
[----:B------:R-:W-:Y:S01]  /*0140*/  UMOV UR4, 0x80 ;  /* 0x0000008000047882 */ /* 0x000fe20000000000 */
[----:B------:R-:W-:Y:S01]  /*0150*/  UMOV UR7, 0x100 ;  /* 0x0000010000077882 */ /* 0x000fe20000000000 */
[----:B------:R-:W-:Y:S01]  /*0160*/  SHF.R.U32.HI R4, RZ, 0x7, R0 ;  /* 0x00000007ff047819 */ /* 0x000fe20000011600 */
[----:B------:R-:W1:Y:S01]  /*0170*/  @UP0 S2UR UR8, SR_CgaCtaId ;  /* 0x00000000000809c3 */ /* 0x000e620000008800 */
[----:B------:R-:W-:Y:S01]  /*0180*/  @UP0 UMOV UR6, 0x400 ;  /* 0x0000040000060882 */ /* 0x000fe20000000000 */
[----:B------:R-:W-:-:S04]  /*0190*/  @UP0 UIADD3 UR4, -UR4, 0x100000, URZ ;  /* 0x0010000004040890 */ /* 0x000fc8000fffe13f */
[----:B------:R-:W-:Y:S02]  /*01a0*/  @UP0 USHF.L.U32 UR5, UR4, 0xb, URZ ;  /* 0x0000000b04050899 */ /* 0x000fe4000800063f */
[----:B------:R-:W-:Y:S01]  /*01b0*/  @UP0 USHF.L.U32 UR4, UR4, 0x1, URZ ;  /* 0x0000000104040899 */ /* 0x000fe2000800063f */
[----:B------:R-:W-:Y:S01]  /*01c0*/  VOTEU.ANY UP1, P0 ;  /* 0x00000000003f7886 */ /* 0x000fe20000020100 */
[----:B0-----:R-:W-:Y:S02]  /*01d0*/  ISETP.NE.AND P1, PT, R3, RZ, PT ;  /* 0x000000ff0300720c */ /* 0x001fe40003f25270 */
[----:B------:R0:W2:Y:S01]  /*01e0*/  SHFL.IDX PT, R3, R4, RZ, 0x1f ;  /* 0x00001fff04037589 */ /* 0x0000a200000e0000 */
[----:B-1----:R-:W-:Y:S02]  /*01f0*/  @UP0 ULEA UR8, UR8, UR6, 0x18 ;  /* 0x0000000608080291 */ /* 0x002fe4000f8ec03f */
[----:B------:R-:W-:-:S04]  /*0200*/  @UP0 UIADD3 UR6, -UR7, 0x100000, URZ ;  /* 0x0010000007060890 */ /* 0x000fc8000fffe13f */
[----:B------:R-:W-:Y:S02]  /*0210*/  @UP0 USHF.L.U32 UR7, UR6, 0xb, URZ ;  /* 0x0000000b06070899 */ /* 0x000fe4000800063f */
[----:B------:R-:W-:Y:S01]  /*0220*/  @UP0 USHF.L.U32 UR6, UR6, 0x1, URZ ;  /* 0x0000000106060899 */ /* 0x000fe2000800063f */
[----:B------:R-:W-:Y:S01]  /*0230*/  VOTEU.ANY UP0, P0 ;  /* 0x00000000003f7886 */ /* 0x000fe20000000100 */
[----:B------:R-:W1:Y:S04]  /*0240*/  FENCE.VIEW.ASYNC.S ;  /* 0x00000000000073c6 */ /* 0x000e680000000000 */
[----:B-1----:R0:W1:Y:S06]  /*0250*/  @UP0 SYNCS.EXCH.64 URZ, [UR8+0x28800], UR4 ;  /* 0x02880004083f05b2 */ /* 0x00206c0008000100 */
[----:B------:R0:W3:Y:S02]  /*0260*/  @UP1 SYNCS.EXCH.64 URZ, [UR8+0x28820], UR6 ;  /* 0x02882006083f15b2 */ /* 0x0000e40008000100 */
[----:B0-----:R-:W-:Y:S05]  /*0270*/  @P1 BRA `(.L_x_6999) ;  /* 0x0000000000481947 */ /* 0x001fea0003800000 */
        /* <DEDUP_REMOVED lines=16> */
[----:B------:R0:W0:Y:S01]  /*0380*/  SYNCS.EXCH.64 URZ, [UR8+0x28848], UR6 ;  /* 0x02884806083f75b2 */ /* 0x0000220008000100 */
[----:B------:R-:W-:Y:S01]  /*0390*/  NOP ;  /* 0x0000000000007918 */ /* 0x000fe20000000000 */
.L_x_6999:
        /* <DEDUP_REMOVED lines=22> */
.L_x_7000:
        /* <DEDUP_REMOVED lines=18> */
.L_x_7001:
        /* <DEDUP_REMOVED lines=22> */
.L_x_7002:
        /* <DEDUP_REMOVED lines=22> */
.L_x_7003:
[----:B--2---:R-:W-:Y:S01]  /*08e0*/  ISETP.NE.AND P0, PT, R3, RZ, PT ;  /* 0x000000ff0300720c */ /* 0x004fe20003f05270 */
[----:B------:R-:W-:Y:S01]  /*08f0*/  IMAD.MOV.U32 R3, RZ, RZ, 0x1 ;  /* 0x00000001ff037424 */ /* 0x000fe200078e00ff */
[----:B------:R-:W-:Y:S01]  /*0900*/  NOP ;  /* 0x0000000000007918 */ /* 0x000fe20000000000 */
[----:B------:R-:W-:Y:S01]  /*0910*/  ULDC.64 UR38, c[0x0][0x208] ;  /* 0x0000820000267ab9 */ /* 0x000fe20000000a00 */
[----:B------:R-:W-:Y:S02]  /*0920*/  BSSY B9, `(.L_x_7004) ;  /* 0x00019d7000097945 */ /* 0x000fe40003800000 */
[----:B------:R-:W-:-:S05]  /*0930*/  SEL R3, R3, 0x2, !P0 ;  /* 0x0000000203037807 */ /* 0x000fca0004000000 */
[----:B------:R2:W-:Y:S01]  /*0940*/  STL [R1+0xc], R3 ;  /* 0x00000c0301007387 */ /* 0x0005e20000100800 */
[----:B01-34-:R-:W-:Y:S06]  /*0950*/  BAR.SYNC.DEFER_BLOCKING 0x0 ;  /* 0x0000000000007b1d */ /* 0x01bfec0000010000 */
[----:B------:R-:W-:Y:S05]  /*0960*/  @!P0 BRA `(.L_x_7005) ;  /* 0x0000013400b48947 */ /* 0x000fea0003800000 */
.L_x_7006:
[----:B------:R-:W-:-:S08]  /*0970*/  NOP ;  /* 0x0000000000007918 */ /* 0x000fd00000000000 */
[----:B------:R-:W0:Y:S02]  /*0980*/  USETMAXREG.TRY_ALLOC.CTAPOOL UP0, 0xe8 ;  /* 0x000000e8000079c8 */ /* 0x000e240008000600 */
[----:B0-----:R-:W-:-:S13]  /*0990*/  PLOP3.LUT P0, PT, PT, PT, UP0, 0x80, 0x0 ;  /* 0x000000000000781c */ /* 0x001fda0003f0f008 */
[----:B------:R-:W-:Y:S05]  /*09a0*/  @!P0 BRA `(.L_x_7006) ;  /* 0xfffffffc00f08947 */ /* 0x000fea000383ffff */
[----:B------:R-:W-:Y:S01]  /*09b0*/  SHF.R.U32.HI R2, RZ, 0x7, R0 ;  /* 0x00000007ff027819 */ /* 0x000fe20000011600 */
[----:B------:R-:W0:Y:S01]  /*09c0*/  S2R R222, SR_CgaCtaId ;  /* 0x0000000000de7919 */ /* 0x000e220000008800 */
[----:B--2---:R-:W-:Y:S01]  /*09d0*/  MOV R3, 0x400 ;  /* 0x0000040000037802 */ /* 0x004fe20000000f00 */
[----:B------:R-:W-:Y:S01]  /*09e0*/  ULDC UR4, c[0x0][0xc3c] ;  /* 0x00030f0000047ab9 */ /* 0x000fe20000000800 */
[----:B------:R-:W-:Y:S06]  /*09f0*/  BAR.ARV 0x8, 0x180 ;  /* 0x0206000000007b1d */ /* 0x000fec0000002000 */
[----:B------:R-:W-:-:S13]  /*0a00*/  ISETP.NE.AND P0, PT, R2, 0x1, PT ;  /* 0x000000010200780c */ /* 0x000fda0003f05270 */
[----:B------:R-:W-:Y:S08]  /*0a10*/  @!P0 BAR.ARV 0x9, 0x100 ;  /* 0x0244000000008b1d */ /* 0x000ff00000002000 */
[----:B------:R-:W-:Y:S01]  /*0a20*/  BAR.SYNC.DEFER_BLOCKING 0x5, 0x180 ;  /* 0x0146000000007b1d */ /* 0x000fe20000010000 */
[----:B0-----:R-:W-:-:S05]  /*0a30*/  LEA R156, R222, R3, 0x18 ;  /* 0x00000003de9c7211 */ /* 0x001fca00078ec0ff */
[----:B------:R-:W0:Y:S02]  /*0a40*/  LDS.128 R40, [R156+0x288d0] ;  /* 0x0288d0009c287984 */ /* 0x000e240000000c00 */
[----:B------:R-:W-:Y:S06]  /*0a50*/  BAR.ARV 0x4, 0x180 ;  /* 0x0106000000007b1d */ /* 0x000fec0000002000 */
[----:B0-----:R-:W-:-:S13]  /*0a60*/  ISETP.GE.AND P0, PT, R43, UR4, PT ;  /* 0x000000042b007c0c */ /* 0x001fda000bf06270 */
[----:B------:R-:W-:Y:S05]  /*0a70*/  @P0 BRA `(.L_x_7007) ;  /* 0x0000019c00040947 */ /* 0x000fea0003800000 */
[----:B------:R-:W2:Y:S01]  /*0a80*/  LDL.LU R14, [R1+0xc] ;  /* 0x00000c00010e7983 */ /* 0x000ea20000300800 */
[----:B------:R-:W-:Y:S01]  /*0a90*/  IADD3 R13, R0, -0x80, RZ ;  /* 0xffffff80000d7810 */ /* 0x000fe20007ffe0ff */
[----:B------:R-:W-:Y:S01]  /*0aa0*/  IMAD.MOV.U32 R12, RZ, RZ, -0x2 ;  /* 0xfffffffeff0c7424 */ /* 0x000fe200078e00ff */
[----:B------:R-:W-:Y:S01]  /*0ab0*/  IADD3 R211, R156, 0x10400, RZ ;  /* 0x000104009cd37810 */ /* 0x000fe20007ffe0ff */
[----:B------:R-:W-:Y:S01]  /*0ac0*/  IMAD.MOV.U32 R207, RZ, RZ, RZ ;  /* 0x000000ffffcf7224 */ /* 0x000fe200078e00ff */
[----:B------:R-:W-:Y:S02]  /*0ad0*/  SHF.R.S32.HI R0, RZ, 0x1f, R13 ;  /* 0x0000001fff007819 */ /* 0x000fe4000001140d */
[----:B------:R-:W-:Y:S01]  /*0ae0*/  CS2R R154, SRZ ;  /* 0x00000000009a7805 */ /* 0x000fe2000001ff00 */
[----:B------:R-:W-:Y:S01]  /*0af0*/  IMAD.MOV.U32 R158, RZ, RZ, RZ ;  /* 0x000000ffff9e7224 */ /* 0x000fe200078e00ff */
[CC--:B------:R-:W-:Y:S01]  /*0b00*/  LEA.HI R2, R0.reuse, R13.reuse, RZ, 0x7 ;  /* 0x0000000d00027211 */ /* 0x0c0fe200078f38ff */
[----:B------:R-:W-:Y:S01]  /*0b10*/  IMAD.MOV.U32 R152, RZ, RZ, RZ ;  /* 0x000000ffff987224 */ /* 0x000fe200078e00ff */
[----:B------:R-:W-:-:S02]  /*0b20*/  LEA.HI R4, R0, R13, RZ, 0x5 ;  /* 0x0000000d00047211 */ /* 0x000fc400078f28ff */
[----:B------:R-:W-:Y:S02]  /*0b30*/  LOP3.LUT R212, R2, 0xffffff80, RZ, 0xc0, !PT ;  /* 0xffffff8002d47812 */ /* 0x000fe400078ec0ff */
[----:B------:R-:W-:Y:S01]  /*0b40*/  SHF.R.S32.HI R221, RZ, 0x7, R2 ;  /* 0x00000007ffdd7819 */ /* 0x000fe20000011402 */
[----:B------:R-:W-:Y:S01]  /*0b50*/  IMAD.SHL.U32 R5, R4, 0x20, RZ ;  /* 0x0000002004057824 */ /* 0x000fe200078e00ff */
[----:B------:R-:W-:Y:S01]  /*0b60*/  LEA.HI R3, R0, R13, RZ, 0x4 ;  /* 0x0000000d00037211 */ /* 0x000fe200078f20ff */
[----:B------:R-:W-:Y:S01]  /*0b70*/  IMAD.IADD R212, R13, 0x1, -R212 ;  /* 0x000000010dd47824 */ /* 0x000fe200078e0ad4 */
[----:B------:R-:W-:Y:S02]  /*0b80*/  LEA.HI R2, R2, R221, RZ, 0x1 ;  /* 0x000000dd02027211 */ /* 0x000fe400078f08ff */
[----:B------:R-:W-:Y:S02]  /*0b90*/  LEA.HI R11, R0, R13, RZ, 0x2 ;  /* 0x0000000d000b7211 */ /* 0x000fe400078f10ff */
[----:B------:R-:W-:-:S02]  /*0ba0*/  SHF.R.S32.HI R7, RZ, 0x1f, R212 ;  /* 0x0000001fff077819 */ /* 0x000fc400000114d4 */
[----:B------:R-:W-:Y:S02]  /*0bb0*/  LOP3.LUT R2, R2, 0x3fffffe, RZ, 0xc0, !PT ;  /* 0x03fffffe02027812 */ /* 0x000fe400078ec0ff */
[CC--:B------:R-:W-:Y:S02]  /*0bc0*/  LEA.HI R8, R7.reuse, R212.reuse, RZ, 0x2 ;  /* 0x000000d407087211 */ /* 0x0c0fe400078f10ff */
[----:B------:R-:W-:Y:S01]  /*0bd0*/  LEA.HI R7, R7, R212, RZ, 0x5 ;  /* 0x000000d407077211 */ /* 0x000fe200078f28ff */
[----:B------:R-:W-:Y:S01]  /*0be0*/  IMAD.IADD R2, R221, 0x1, -R2 ;  /* 0x00000001dd027824 */ /* 0x000fe200078e0a02 */
[--C-:B------:R-:W-:Y:S02]  /*0bf0*/  SHF.R.S32.HI R9, RZ, 0x2, R8.reuse ;  /* 0x00000002ff097819 */ /* 0x100fe40000011408 */
[----:B------:R-:W-:Y:S02]  /*0c00*/  SHF.R.S32.HI R10, RZ, 0x1f, R8 ;  /* 0x0000001fff0a7819 */ /* 0x000fe40000011408 */
[----:B------:R-:W-:-:S02]  /*0c10*/  SHF.R.S32.HI R7, RZ, 0x5, R7 ;  /* 0x00000005ff077819 */ /* 0x000fc40000011407 */
[----:B------:R-:W-:Y:S02]  /*0c20*/  LEA.HI R10, R10, R9, RZ, 0x3 ;  /* 0x000000090a0a7211 */ /* 0x000fe400078f18ff */
[----:B------:R-:W-:Y:S02]  /*0c30*/  SHF.R.S32.HI R6, RZ, 0x4, R3 ;  /* 0x00000004ff067819 */ /* 0x000fe40000011403 */
[----:B------:R-:W-:Y:S02]  /*0c40*/  LOP3.LUT R10, R10, 0xfffffff8, RZ, 0xc0, !PT ;  /* 0xfffffff80a0a7812 */ /* 0x000fe400078ec0ff */
[----:B------:R-:W-:Y:S02]  /*0c50*/  LOP3.LUT R4, R3, 0x3fffff0, RZ, 0xc0, !PT ;  /* 0x03fffff003047812 */ /* 0x000fe400078ec0ff */
[----:B------:R-:W-:Y:S02]  /*0c60*/  IADD3 R10, R9, -R10, RZ ;  /* 0x8000000a090a7210 */ /* 0x000fe40007ffe0ff */
[----:B------:R-:W-:-:S02]  /*0c70*/  LOP3.LUT R11, R11, 0xfffffffc, RZ, 0xc0, !PT ;  /* 0xfffffffc0b0b7812 */ /* 0x000fc400078ec0ff */
[----:B------:R-:W-:Y:S01]  /*0c80*/  LOP3.LUT R5, R5, 0xfffffc00, RZ, 0xc0, !PT ;  /* 0xfffffc0005057812 */ /* 0x000fe200078ec0ff */
[----:B------:R-:W-:Y:S01]  /*0c90*/  IMAD R7, R7, 0x10, R10 ;  /* 0x0000001007077824 */ /* 0x000fe200078e020a */
[----:B------:R-:W-:Y:S01]  /*0ca0*/  LEA.HI R3, R3, R6, RZ, 0x1 ;  /* 0x0000000603037211 */ /* 0x000fe200078f08ff */
[C---:B------:R-:W-:Y:S01]  /*0cb0*/  IMAD.IADD R11, R13.reuse, 0x1, -R11 ;  /* 0x000000010d0b7824 */ /* 0x040fe200078e0a0b */
[----:B------:R-:W-:Y:S01]  /*0cc0*/  IADD3 R4, R13, -R4, RZ ;  /* 0x800000040d047210 */ /* 0x000fe20007ffe0ff */
[----:B------:R-:W-:Y:S01]  /*0cd0*/  IMAD R223, R2, 0x40, R7 ;  /* 0x0000004002df7824 */ /* 0x000fe200078e0207 */
[CC--:B------:R-:W-:Y:S02]  /*0ce0*/  LEA.HI R2, R0.reuse, R13.reuse, RZ, 0x6 ;  /* 0x0000000d00027211 */ /* 0x0c0fe400078f30ff */
[----:B------:R-:W-:Y:S01]  /*0cf0*/  LEA.HI R0, R0, R13, RZ, 0x3 ;  /* 0x0000000d00007211 */ /* 0x000fe200078f18ff */
[----:B------:R-:W-:Y:S01]  /*0d00*/  IMAD R4, R4, 0x40, R5 ;  /* 0x0000004004047824 */ /* 0x000fe200078e0205 */
[----:B------:R-:W-:-:S02]  /*0d10*/  LOP3.LUT R3, R3, 0x1ffffffe, RZ, 0xc0, !PT ;  /* 0x1ffffffe03037812 */ /* 0x000fc400078ec0ff */
[----:B------:R-:W-:Y:S02]  /*0d20*/  SHF.R.S32.HI R153, RZ, 0x3, R0 ;  /* 0x00000003ff997819 */ /* 0x000fe40000011400 */
[----:B------:R-:W-:Y:S01]  /*0d30*/  LEA.HI R5, R11, R11, RZ, 0x1 ;  /* 0x0000000b0b057211 */ /* 0x000fe200078f08ff */
[----:B------:R-:W-:Y:S01]  /*0d40*/  IMAD.IADD R3, R6, 0x1, -R3 ;  /* 0x0000000106037824 */ /* 0x000fe200078e0a03 */
[C---:B------:R-:W-:Y:S01]  /*0d50*/  IADD3 R218, R153.reuse, 0x60, RZ ;  /* 0x0000006099da7810 */ /* 0x040fe20007ffe0ff */
[----:B------:R-:W-:Y:S01]  /*0d60*/  VIADD R220, R153, 0x20 ;  /* 0x0000002099dc7836 */ /* 0x000fe20000000000 */
[----:B------:R-:W-:Y:S01]  /*0d70*/  LOP3.LUT R6, R5, 0x1ffffffe, RZ, 0xc0, !PT ;  /* 0x1ffffffe05067812 */ /* 0x000fe200078ec0ff */
[----:B------:R-:W-:Y:S01]  /*0d80*/  VIADD R219, R153, 0x40 ;  /* 0x0000004099db7836 */ /* 0x000fe20000000000 */
[----:B------:R-:W-:Y:S01]  /*0d90*/  LOP3.LUT R202, R0, 0xfffffff8, RZ, 0xc0, !PT ;  /* 0xfffffff800ca7812 */ /* 0x000fe200078ec0ff */
[----:B------:R-:W-:Y:S01]  /*0da0*/  IMAD.SHL.U32 R193, R220, 0x40, RZ ;  /* 0x00000040dcc17824 */ /* 0x000fe200078e00ff */
[----:B------:R-:W-:Y:S01]  /*0db0*/  SHF.R.S32.HI R5, RZ, 0x1f, R220 ;  /* 0x0000001fff057819 */ /* 0x000fe200000114dc */
[----:B------:R-:W-:Y:S01]  /*0dc0*/  IMAD.SHL.U32 R159, R218, 0x40, RZ ;  /* 0x00000040da9f7824 */ /* 0x000fe200078e00ff */
[----:B------:R-:W-:Y:S01]  /*0dd0*/  SHF.R.S32.HI R7, RZ, 0x1f, R218 ;  /* 0x0000001fff077819 */ /* 0x000fe200000114da */
[----:B------:R-:W-:Y:S01]  /*0de0*/  IMAD.IADD R202, R13, 0x1, -R202 ;  /* 0x000000010dca7824 */ /* 0x000fe200078e0aca */
[----:B------:R-:W-:Y:S01]  /*0df0*/  SHF.R.S32.HI R0, RZ, 0x1f, R219 ;  /* 0x0000001fff007819 */ /* 0x000fe200000114db */
[----:B------:R-:W-:Y:S01]  /*0e00*/  IMAD.IADD R6, R11, 0x1, -R6 ;  /* 0x000000010b067824 */ /* 0x000fe200078e0a06 */
[----:B------:R-:W-:Y:S01]  /*0e10*/  LOP3.LUT R9, R8, 0x7ffffffc, RZ, 0xc0, !PT ;  /* 0x7ffffffc08097812 */ /* 0x000fe200078ec0ff */
[C---:B------:R-:W-:Y:S01]  /*0e20*/  IMAD.SHL.U32 R16, R202.reuse, 0x8, RZ ;  /* 0x00000008ca107824 */ /* 0x040fe200078e00ff */
[----:B------:R-:W-:Y:S01]  /*0e30*/  LEA.HI R5, R5, R220, RZ, 0x3 ;  /* 0x000000dc05057211 */ /* 0x000fe200078f18ff */
[----:B------:R-:W-:Y:S01]  /*0e40*/  IMAD.SHL.U32 R18, R202, 0x4, RZ ;  /* 0x00000004ca127824 */ /* 0x000fe200078e00ff */
[----:B------:R-:W-:Y:S01]  /*0e50*/  SHF.L.U32 R228, R153, 0x6, RZ ;  /* 0x0000000699e47819 */ /* 0x000fe200000006ff */
[----:B------:R-:W-:Y:S01]  /*0e60*/  VIADD R22, R16, 0x40 ;  /* 0x0000004010167836 */ /* 0x000fe20000000000 */
[----:B------:R-:W-:Y:S01]  /*0e70*/  LEA.HI R7, R7, R218, RZ, 0x3 ;  /* 0x000000da07077211 */ /* 0x000fe200078f18ff */
[----:B------:R-:W-:Y:S01]  /*0e80*/  IMAD.SHL.U32 R5, R5, 0x40, RZ ;  /* 0x0000004005057824 */ /* 0x000fe200078e00ff */
[----:B------:R-:W-:Y:S01]  /*0e90*/  SHF.L.U32 R192, R219, 0x6, RZ ;  /* 0x00000006dbc07819 */ /* 0x000fe200000006ff */
[----:B------:R-:W-:Y:S01]  /*0ea0*/  IMAD R224, R6, 0x8, R223 ;  /* 0x0000000806e07824 */ /* 0x000fe200078e02df */
[----:B------:R-:W-:Y:S01]  /*0eb0*/  LEA.HI R0, R0, R219, RZ, 0x3 ;  /* 0x000000db00007211 */ /* 0x000fe200078f18ff */
[----:B------:R-:W-:Y:S01]  /*0ec0*/  IMAD.SHL.U32 R7, R7, 0x40, RZ ;  /* 0x0000004007077824 */ /* 0x000fe200078e00ff */
[----:B------:R-:W-:-:S02]  /*0ed0*/  IADD3 R9, R212, -R9, RZ ;  /* 0x80000009d4097210 */ /* 0x000fc40007ffe0ff */
[----:B------:R-:W-:Y:S02]  /*0ee0*/  LEA R226, R3, R4, 0x3 ;  /* 0x0000000403e27211 */ /* 0x000fe400078e18ff */
[----:B------:R-:W-:Y:S01]  /*0ef0*/  LOP3.LUT R3, R228, 0x1c0, RZ, 0xc0, !PT ;  /* 0x000001c0e4037812 */ /* 0x000fe200078ec0ff */
[----:B------:R-:W-:Y:S01]  /*0f00*/  IMAD R225, R9, R12, 0x80 ;  /* 0x0000008009e17424 */ /* 0x000fe200078e020c */
[----:B------:R-:W-:Y:S02]  /*0f10*/  LOP3.LUT R193, R193, 0x1c0, RZ, 0xc0, !PT ;  /* 0x000001c0c1c17812 */ /* 0x000fe400078ec0ff */
[----:B------:R-:W-:Y:S02]  /*0f20*/  LOP3.LUT R192, R192, 0x1c0, RZ, 0xc0, !PT ;  /* 0x000001c0c0c07812 */ /* 0x000fe400078ec0ff */
[----:B------:R-:W-:Y:S02]  /*0f30*/  SHF.L.U32 R0, R0, 0x6, RZ ;  /* 0x0000000600007819 */ /* 0x000fe400000006ff */
[----:B------:R-:W-:-:S02]  /*0f40*/  SHF.L.U32 R2, R2, 0x3, RZ ;  /* 0x0000000302027819 */ /* 0x000fc400000006ff */
[----:B------:R-:W-:Y:S02]  /*0f50*/  LOP3.LUT R159, R159, 0x1c0, RZ, 0xc0, !PT ;  /* 0x000001c09f9f7812 */ /* 0x000fe400078ec0ff */
[----:B------:R-:W-:Y:S02]  /*0f60*/  SHF.R.U32.HI R198, RZ, 0x3, R3 ;  /* 0x00000003ffc67819 */ /* 0x000fe40000011603 */
[--C-:B------:R-:W-:Y:S02]  /*0f70*/  LOP3.LUT R201, R3, 0x38, R16.reuse, 0xf8, !PT ;  /* 0x0000003803c97812 */ /* 0x100fe400078ef810 */
[----:B------:R-:W-:Y:S02]  /*0f80*/  SHF.R.U32.HI R11, RZ, 0x3, R193 ;  /* 0x00000003ff0b7819 */ /* 0x000fe400000116c1 */
[----:B------:R-:W-:Y:S02]  /*0f90*/  LOP3.LUT R4, R193, 0x38, R16, 0xf8, !PT ;  /* 0x00000038c1047812 */ /* 0x000fe400078ef810 */
[----:B------:R-:W-:-:S02]  /*0fa0*/  SHF.R.U32.HI R9, RZ, 0x3, R192 ;  /* 0x00000003ff097819 */ /* 0x000fc400000116c0 */
[----:B------:R-:W-:Y:S02]  /*0fb0*/  LOP3.LUT R3, R192, 0x38, R16, 0xf8, !PT ;  /* 0x00000038c0037812 */ /* 0x000fe400078ef810 */
[----:B------:R-:W-:Y:S02]  /*0fc0*/  LOP3.LUT R197, R5, 0xfffffe00, RZ, 0xc0, !PT ;  /* 0xfffffe0005c57812 */ /* 0x000fe400078ec0ff */
[----:B------:R-:W-:Y:S02]  /*0fd0*/  LOP3.LUT R196, R0, 0xfffffe00, RZ, 0xc0, !PT ;  /* 0xfffffe0000c47812 */ /* 0x000fe400078ec0ff */
[----:B------:R-:W-:Y:S02]  /*0fe0*/  LOP3.LUT R199, R2, 0xfffffe00, RZ, 0xc0, !PT ;  /* 0xfffffe0002c77812 */ /* 0x000fe400078ec0ff */
[----:B------:R-:W-:Y:S02]  /*0ff0*/  IADD3 R23, R18, 0x20, RZ ;  /* 0x0000002012177810 */ /* 0x000fe40007ffe0ff */
[----:B------:R-:W-:-:S02]  /*1000*/  SHF.R.U32.HI R229, RZ, 0x3, R159 ;  /* 0x00000003ffe57819 */ /* 0x000fc4000001169f */
[----:B------:R-:W-:Y:S01]  /*1010*/  LOP3.LUT R8, R159, 0x38, R16, 0xf8, !PT ;  /* 0x000000389f087812 */ /* 0x000fe200078ef810 */
[----:B------:R-:W-:Y:S01]  /*1020*/  IMAD.SHL.U32 R214, R23, 0x2, RZ ;  /* 0x0000000217d67824 */ /* 0x000fe200078e00ff */
[----:B------:R-:W-:Y:S02]  /*1030*/  LOP3.LUT R195, R7, 0xfffffe00, RZ, 0xc0, !PT ;  /* 0xfffffe0007c37812 */ /* 0x000fe400078ec0ff */
[----:B------:R-:W-:Y:S02]  /*1040*/  LOP3.LUT R4, R197, R4, R11, 0xf6, !PT ;  /* 0x00000004c5047212 */ /* 0x000fe400078ef60b */
[----:B------:R-:W-:Y:S02]  /*1050*/  LOP3.LUT R216, R196, R3, R9, 0xf6, !PT ;  /* 0x00000003c4d87212 */ /* 0x000fe400078ef609 */
[----:B------:R-:W-:Y:S01]  /*1060*/  LOP3.LUT R201, R199, R201, R198, 0xf6, !PT ;  /* 0x000000c9c7c97212 */ /* 0x000fe200078ef6c6 */
[----:B------:R-:W-:Y:S01]  /*1070*/  IMAD R217, R4, 0x2, R211 ;  /* 0x0000000204d97824 */ /* 0x000fe200078e02d3 */
[----:B------:R-:W-:Y:S01]  /*1080*/  SHF.R.S32.HI R10, RZ, 0x1f, R23 ;  /* 0x0000001fff0a7819 */ /* 0x000fe20000011417 */
[----:B------:R-:W-:Y:S01]  /*1090*/  IMAD R216, R216, 0x2, R211 ;  /* 0x00000002d8d87824 */ /* 0x000fe200078e02d3 */
[----:B------:R-:W-:-:S02]  /*10a0*/  LOP3.LUT R8, R195, R8, R229, 0xf6, !PT ;  /* 0x00000008c3087212 */ /* 0x000fc400078ef6e5 */
[----:B------:R-:W-:Y:S02]  /*10b0*/  SHF.R.S32.HI R227, RZ, 0x1f, R153 ;  /* 0x0000001fffe37819 */ /* 0x000fe40000011499 */
[----:B------:R-:W-:Y:S02]  /*10c0*/  SHF.R.S32.HI R19, RZ, 0x1f, R18 ;  /* 0x0000001fff137819 */ /* 0x000fe40000011412 */
[----:B------:R-:W-:Y:S02]  /*10d0*/  SHF.R.S32.HI R17, RZ, 0x1f, R16 ;  /* 0x0000001fff117819 */ /* 0x000fe40000011410 */
[----:B------:R-:W-:Y:S02]  /*10e0*/  SHF.R.S32.HI R2, RZ, 0x1f, R22 ;  /* 0x0000001fff027819 */ /* 0x000fe40000011416 */
[----:B------:R-:W-:Y:S02]  /*10f0*/  SHF.L.U64.HI R213, R23, 0x1, R10 ;  /* 0x0000000117d57819 */ /* 0x000fe4000001020a */
[----:B------:R-:W-:-:S02]  /*1100*/  LEA R200, R201, R211, 0x1 ;  /* 0x000000d3c9c87211 */ /* 0x000fc400078e08ff */
[----:B------:R-:W-:Y:S02]  /*1110*/  LEA R215, R8, R211, 0x1 ;  /* 0x000000d308d77211 */ /* 0x000fe400078e08ff */
[----:B--2---:R-:W-:-:S07]  /*1120*/  LOP3.LUT R157, R14, 0x1, RZ, 0xfc, !PT ;  /* 0x000000010e9d7812 */ /* 0x004fce00078efcff */
.L_x_7203:
[----:B0-----:R-:W0:Y:S02]  /*1130*/  LDC.64 R4, c[0x0][0xc88] ;  /* 0x00032200ff047b82 */ /* 0x001e240000000a00 */
[----:B0-----:R-:W-:-:S05]  /*1140*/  IMAD.WIDE R4, R43, 0x4, R4 ;  /* 0x000000042b047825 */ /* 0x001fca00078e0204 */
[----:B--2---:R-:W2:Y:S01]  /*1150*/  LDG.E R206, desc[UR38][R4.64] ;  /* 0x0000002604ce7981 */ /* 0x004ea2000c1e1900 */
[----:B------:R-:W-:Y:S05]  /*1160*/  YIELD ;  /* 0x0000000000007946 */ /* 0x000fea0003800000 */
[----:B------:R-:W-:Y:S01]  /*1170*/  ULDC.64 UR4, c[0x0][0xa28] ;  /* 0x00028a0000047ab9 */ /* 0x000fe20000000a00 */
[----:B------:R-:W-:Y:S01]  /*1180*/  ULDC.64 UR8, c[0x0][0xa18] ;  /* 0x0002860000087ab9 */ /* 0x000fe20000000a00 */
[----:B------:R-:W-:Y:S01]  /*1190*/  ISETP.NE.U32.AND P1, PT, RZ, UR4, PT ;  /* 0x00000004ff007c0c */ /* 0x000fe2000bf25070 */
[----:B------:R-:W-:Y:S01]  /*11a0*/  ULDC.64 UR6, c[0x0][0xa08] ;  /* 0x0002820000067ab9 */ /* 0x000fe20000000a00 */
[----:B------:R-:W-:Y:S01]  /*11b0*/  MOV R0, RZ ;  /* 0x000000ff00007202 */ /* 0x000fe20000000f00 */
[----:B------:R-:W-:Y:S01]  /*11c0*/  IMAD.MOV.U32 R30, RZ, RZ, RZ ;  /* 0x000000ffff1e7224 */ /* 0x000fe200078e00ff */
[----:B------:R-:W-:-:S02]  /*11d0*/  ISETP.NE.AND.EX P1, PT, RZ, UR5, PT, P1 ;  /* 0x00000005ff007c0c */ /* 0x000fc4000bf25310 */
[----:B------:R-:W-:-:S04]  /*11e0*/  ISETP.NE.U32.AND P0, PT, RZ, UR6, PT ;  /* 0x00000006ff007c0c */ /* 0x000fc8000bf05070 */
[----:B------:R-:W-:Y:S02]  /*11f0*/  ISETP.NE.AND.EX P0, PT, RZ, UR7, PT, P0 ;  /* 0x00000007ff007c0c */ /* 0x000fe4000bf05300 */
[----:B--2---:R-:W-:Y:S01]  /*1200*/  SHF.R.S32.HI R209, RZ, 0x1f, R206 ;  /* 0x0000001fffd17819 */ /* 0x004fe200000114ce */
[----:B------:R-:W-:-:S04]  /*1210*/  IMAD.SHL.U32 R204, R206, 0x4, RZ ;  /* 0x00000004cecc7824 */ /* 0x000fc800078e00ff */
[C---:B------:R-:W-:Y:S02]  /*1220*/  @P1 LEA R6, P2, R206.reuse, UR4, 0x2 ;  /* 0x00000004ce061c11 */ /* 0x040fe4000f8410ff */
[C-C-:B------:R-:W-:Y:S02]  /*1230*/  SHF.L.U64.HI R205, R206.reuse, 0x2, R209.reuse ;  /* 0x00000002cecd7819 */ /* 0x140fe400000102d1 */
[----:B----4-:R-:W-:Y:S02]  /*1240*/  @P1 LEA.HI.X R7, R206, UR5, R209, 0x2, P2 ;  /* 0x00000005ce071c11 */ /* 0x010fe400090f14d1 */
[----:B------:R-:W-:Y:S01]  /*1250*/  ISETP.NE.U32.AND P2, PT, RZ, UR8, PT ;  /* 0x00000008ff007c0c */ /* 0x000fe2000bf45070 */
[----:B------:R-:W-:Y:S01]  /*1260*/  ULDC UR4, c[0x0][0x288] ;  /* 0x0000a20000047ab9 */ /* 0x000fe20000000800 */
[----:B------:R-:W-:Y:S01]  /*1270*/  IADD3 R8, P3, R204, UR6, RZ ;  /* 0x00000006cc087c10 */ /* 0x000fe2000ff7e0ff */
[----:B------:R0:W5:Y:S01]  /*1280*/  @P1 LDG.E R0, desc[UR38][R6.64] ;  /* 0x0000002606001981 */ /* 0x000162000c1e1900 */
[----:B------:R-:W-:Y:S01]  /*1290*/  ISETP.NE.AND.EX P2, PT, RZ, UR9, PT, P2 ;  /* 0x00000009ff007c0c */ /* 0x000fe2000bf45320 */
[----:B------:R-:W-:Y:S01]  /*12a0*/  IMAD.U32 R95, RZ, RZ, UR4 ;  /* 0x00000004ff5f7e24 */ /* 0x000fe2000f8e00ff */
[----:B------:R-:W-:Y:S01]  /*12b0*/  IADD3.X R9, R205, UR7, RZ, P3, !PT ;  /* 0x00000007cd097c10 */ /* 0x000fe20009ffe4ff */
[----:B------:R-:W-:-:S04]  /*12c0*/  ULDC.64 UR4, c[0x0][0x418] ;  /* 0x0001060000047ab9 */ /* 0x000fc80000000a00 */
[----:B------:R0:W5:Y:S06]  /*12d0*/  @P0 LDG.E R30, desc[UR38][R8.64] ;  /* 0x00000026081e0981 */ /* 0x00016c000c1e1900 */
[----:B------:R-:W-:-:S04]  /*12e0*/  @P2 IADD3 R4, P1, R204, UR8, RZ ;  /* 0x00000008cc042c10 */ /* 0x000fc8000ff3e0ff */
[----:B------:R-:W-:-:S05]  /*12f0*/  @P2 IADD3.X R5, R205, UR9, RZ, P1, !PT ;  /* 0x00000009cd052c10 */ /* 0x000fca0008ffe4ff */
[----:B------:R0:W5:Y:S01]  /*1300*/  @P2 LDG.E R95, desc[UR38][R4.64] ;  /* 0x00000026045f2981 */ /* 0x000162000c1e1900 */
[----:B------:R-:W-:-:S03]  /*1310*/  UISETP.NE.U32.AND UP0, UPT, UR4, URZ, UPT ;  /* 0x0000003f0400728c */ /* 0x000fc6000bf05070 */
[----:B------:R-:W-:Y:S01]  /*1320*/  ULDC UR4, c[0x0][0x424] ;  /* 0x0001090000047ab9 */ /* 0x000fe20000000800 */
[----:B------:R-:W-:-:S03]  /*1330*/  UISETP.NE.AND.EX UP0, UPT, UR5, URZ, UPT, UP0 ;  /* 0x0000003f0500728c */ /* 0x000fc6000bf05300 */
[----:B------:R-:W-:Y:S01]  /*1340*/  ULDC UR5, c[0x0][0x2f0] ;  /* 0x0000bc0000057ab9 */ /* 0x000fe20000000800 */
[----:B------:R-:W-:-:S04]  /*1350*/  USEL UR4, UR4, 0x1, UP0 ;  /* 0x0000000104047887 */ /* 0x000fc80008000000 */
[----:B------:R-:W-:-:S03]  /*1360*/  UIMAD UR4, UR4, UR5, URZ ;  /* 0x00000005040472a4 */ /* 0x000fc6000f8e023f */
[----:B------:R-:W-:Y:S02]  /*1370*/  ULDC UR5, c[0x0][0x348] ;  /* 0x0000d20000057ab9 */ /* 0x000fe40000000800 */
[----:B------:R-:W-:Y:S01]  /*1380*/  MOV R25, UR5 ;  /* 0x0000000500197c02 */ /* 0x000fe20008000f00 */
[----:B------:R-:W-:Y:S02]  /*1390*/  IMAD.U32 R29, RZ, RZ, UR4 ;  /* 0x00000004ff1d7e24 */ /* 0x000fe4000f8e00ff */
[----:B------:R-:W-:Y:S01]  /*13a0*/  IMAD.MOV.U32 R26, RZ, RZ, R206 ;  /* 0x000000ffff1a7224 */ /* 0x000fe200078e00ce */
[----:B0--3--:R-:W-:Y:S06]  /*13b0*/  @P2 BRA `(.L_x_7008) ;  /* 0x0000000000242947 */ /* 0x009fec0003800000 */
        /* <DEDUP_REMOVED lines=9> */
.L_x_7008:
[----:B------:R-:W-:Y:S01]  /*1450*/  ULDC.64 UR4, c[0x0][0xa20] ;  /* 0x0002880000047ab9 */ /* 0x000fe20000000a00 */
[----:B------:R-:W-:Y:S01]  /*1460*/  IMAD.MOV.U32 R208, RZ, RZ, R41 ;  /* 0x000000ffffd07224 */ /* 0x000fe200078e0029 */
[----:B------:R-:W-:Y:S01]  /*1470*/  ISETP.NE.U32.AND P1, PT, RZ, UR4, PT ;  /* 0x00000004ff007c0c */ /* 0x000fe2000bf25070 */
[----:B------:R-:W-:-:S03]  /*1480*/  IMAD.MOV.U32 R203, RZ, RZ, R42 ;  /* 0x000000ffffcb7224 */ /* 0x000fc600078e002a */
[----:B------:R-:W-:-:S13]  /*1490*/  ISETP.NE.AND.EX P1, PT, RZ, UR5, PT, P1 ;  /* 0x00000005ff007c0c */ /* 0x000fda000bf25310 */
[----:B------:R-:W-:Y:S05]  /*14a0*/  @!P1 BRA `(.L_x_7009) ;  /* 0x0000000000109947 */ /* 0x000fea0003800000 */
[----:B------:R-:W-:-:S04]  /*14b0*/  IADD3 R4, P0, R204, UR4, RZ ;  /* 0x00000004cc047c10 */ /* 0x000fc8000ff1e0ff */
[----:B------:R-:W-:-:S05]  /*14c0*/  IADD3.X R5, R205, UR5, RZ, P0, !PT ;  /* 0x00000005cd057c10 */ /* 0x000fca00087fe4ff */
[----:B------:R0:W5:Y:S01]  /*14d0*/  LDG.E R29, desc[UR38][R4.64] ;  /* 0x00000026041d7981 */ /* 0x000162000c1e1900 */
[----:B------:R-:W-:Y:S05]  /*14e0*/  BRA `(.L_x_7010) ;  /* 0x0000000000107947 */ /* 0x000fea0003800000 */
.L_x_7009:
[----:B------:R-:W-:Y:S05]  /*14f0*/  @!P0 BRA `(.L_x_7010) ;  /* 0x00000000000c8947 */ /* 0x000fea0003800000 */
[----:B------:R-:W2:Y:S04]  /*1500*/  LDG.E R4, desc[UR38][R8.64] ;  /* 0x0000002608047981 */ /* 0x000ea8000c1e1900 */
[----:B------:R-:W2:Y:S02]  /*1510*/  LDG.E R29, desc[UR38][R8.64+0x4] ;  /* 0x00000426081d7981 */ /* 0x000ea4000c1e1900 */
[----:B--2---:R-:W-:-:S07]  /*1520*/  IADD3 R29, -R4, R29, RZ ;  /* 0x0000001d041d7210 */ /* 0x004fce0007ffe1ff */
.L_x_7010:
[----:B------:R-:W-:Y:S02]  /*1530*/  ULDC.64 UR4, c[0x0][0xa10] ;  /* 0x0002840000047ab9 */ /* 0x000fe40000000a00 */
[----:B------:R-:W-:-:S04]  /*1540*/  ISETP.NE.U32.AND P0, PT, RZ, UR4, PT ;  /* 0x00000004ff007c0c */ /* 0x000fc8000bf05070 */
[----:B------:R-:W-:Y:S01]  /*1550*/  ISETP.NE.AND.EX P0, PT, RZ, UR5, PT, P0 ;  /* 0x00000005ff007c0c */ /* 0x000fe2000bf05300 */
[----:B-----5:R-:W-:Y:S01]  /*1560*/  IMAD.IADD R10, R29, 0x1, -R0 ;  /* 0x000000011d0a7824 */ /* 0x020fe200078e0a00 */
[----:B------:R-:W-:-:S11]  /*1570*/  ULDC.64 UR4, c[0x0][0xa30] ;  /* 0x00028c0000047ab9 */ /* 0x000fd60000000a00 */
[----:B0-----:R-:W0:Y:S02]  /*1580*/  @P0 LDC.64 R4, c[0x0][0xa10] ;  /* 0x00028400ff040b82 */ /* 0x001e240000000a00 */
[----:B0-----:R-:W-:-:S05]  /*1590*/  @P0 IMAD.WIDE R4, R26, 0x4, R4 ;  /* 0x000000041a040825 */ /* 0x001fca00078e0204 */
[----:B------:R-:W2:Y:S04]  /*15a0*/  @P0 LDG.E R3, desc[UR38][R4.64] ;  /* 0x0000002604030981 */ /* 0x000ea8000c1e1900 */
[----:B------:R-:W2:Y:S01]  /*15b0*/  @P0 LDG.E R8, desc[UR38][R4.64+0x4] ;  /* 0x0000042604080981 */ /* 0x000ea2000c1e1900 */
[----:B------:R-:W-:Y:S01]  /*15c0*/  IADD3 R27, -R10, RZ, RZ ;  /* 0x000000ff0a1b7210 */ /* 0x000fe20007ffe1ff */
[----:B------:R-:W-:Y:S01]  /*15d0*/  IMAD.MOV.U32 R24, RZ, RZ, R29 ;  /* 0x000000ffff187224 */ /* 0x000fe200078e001d */
[----:B------:R-:W-:Y:S02]  /*15e0*/  ISETP.NE.U32.AND P1, PT, RZ, UR4, PT ;  /* 0x00000004ff007c0c */ /* 0x000fe4000bf25070 */
[----:B------:R-:W-:Y:S02]  /*15f0*/  VIMNMX R27, RZ, R27, !PT ;  /* 0x0000001bff1b7248 */ /* 0x000fe40007fe0100 */
[----:B------:R-:W-:-:S13]  /*1600*/  ISETP.NE.AND.EX P1, PT, RZ, UR5, PT, P1 ;  /* 0x00000005ff007c0c */ /* 0x000fda000bf25310 */
[----:B------:R-:W-:-:S04]  /*1610*/  @P1 IADD3 R6, P2, R204, UR4, RZ ;  /* 0x00000004cc061c10 */ /* 0x000fc8000ff5e0ff */
[----:B------:R-:W-:-:S05]  /*1620*/  @P1 IADD3.X R7, R205, UR5, RZ, P2, !PT ;  /* 0x00000005cd071c10 */ /* 0x000fca00097fe4ff */
[----:B------:R0:W5:Y:S01]  /*1630*/  @P1 LDG.E R24, desc[UR38][R6.64] ;  /* 0x0000002606181981 */ /* 0x000162000c1e1900 */
[----:B--2---:R-:W-:-:S05]  /*1640*/  @P0 IADD3 R25, -R3, R8, RZ ;  /* 0x0000000803190210 */ /* 0x004fca0007ffe1ff */
[----:B------:R-:W-:-:S04]  /*1650*/  IMAD.IADD R96, R10, 0x1, R25 ;  /* 0x000000010a607824 */ /* 0x000fc800078e0219 */
[----:B------:R-:W-:-:S05]  /*1660*/  VIADD R0, R96, 0x7f ;  /* 0x0000007f60007836 */ /* 0x000fca0000000000 */
[----:B------:R-:W-:-:S04]  /*1670*/  SHF.R.S32.HI R3, RZ, 0x1f, R0 ;  /* 0x0000001fff037819 */ /* 0x000fc80000011400 */
[----:B------:R-:W-:-:S04]  /*1680*/  LEA.HI R3, R3, R0, RZ, 0x7 ;  /* 0x0000000003037211 */ /* 0x000fc800078f38ff */
[----:B------:R-:W-:Y:S02]  /*1690*/  LOP3.LUT R0, R3, 0xffffff80, RZ, 0xc0, !PT ;  /* 0xffffff8003007812 */ /* 0x000fe400078ec0ff */
[----:B------:R-:W-:Y:S02]  /*16a0*/  SHF.R.S32.HI R210, RZ, 0x7, R3 ;  /* 0x00000007ffd27819 */ /* 0x000fe40000011403 */
[----:B------:R-:W-:-:S04]  /*16b0*/  VIADDMNMX R0, R0, -R10, R25, PT ;  /* 0x8000000a00007246 */ /* 0x000fc80003800119 */
[----:B------:R-:W-:Y:S02]  /*16c0*/  ISETP.GT.AND P0, PT, R0, R27, PT ;  /* 0x0000001b0000720c */ /* 0x000fe40003f04270 */
[----:B------:R-:W-:-:S05]  /*16d0*/  SHF.R.U32.HI R27, RZ, 0x7, R27 ;  /* 0x00000007ff1b7819 */ /* 0x000fca000001161b */
[----:B------:R-:W-:-:S06]  /*16e0*/  IMAD.MOV.U32 R28, RZ, RZ, R27 ;  /* 0x000000ffff1c7224 */ /* 0x000fcc00078e001b */
[----:B------:R-:W-:-:S05]  /*16f0*/  @P0 VIADD R0, R0, 0x7f ;  /* 0x0000007f00000836 */ /* 0x000fca0000000000 */
[----:B------:R-:W-:-:S04]  /*1700*/  @P0 SHF.R.S32.HI R5, RZ, 0x1f, R0 ;  /* 0x0000001fff050819 */ /* 0x000fc80000011400 */
[----:B------:R-:W-:-:S04]  /*1710*/  @P0 LEA.HI R5, R5, R0, RZ, 0x7 ;  /* 0x0000000005050211 */ /* 0x000fc800078f38ff */
[----:B------:R-:W-:Y:S02]  /*1720*/  @P0 SHF.R.S32.HI R28, RZ, 0x7, R5 ;  /* 0x00000007ff1c0819 */ /* 0x000fe40000011405 */
[----:B------:R-:W-:Y:S02]  /*1730*/  PLOP3.LUT P0, PT, PT, PT, PT, 0x80, 0x0 ;  /* 0x000000000000781c */ /* 0x000fe40003f0f070 */
[----:B------:R-:W-:-:S13]  /*1740*/  ISETP.GT.AND P1, PT, R28, R27, PT ;  /* 0x0000001b1c00720c */ /* 0x000fda0003f24270 */
[----:B0-----:R-:W-:Y:S05]  /*1750*/  @!P1 BRA `(.L_x_7011) ;  /* 0x00000068004c9947 */ /* 0x001fea0003800000 */
        /* <DEDUP_REMOVED lines=20> */
.L_x_7013:
[----:B------:R-:W-:Y:S05]  /*18a0*/  BSYNC B6 ;  /* 0x0000000000067941 */ /* 0x000fea0003800000 */
.L_x_7012:
        /* <DEDUP_REMOVED lines=20> */
.L_x_7015:
[----:B------:R-:W-:Y:S05]  /*19f0*/  BSYNC B6 ;  /* 0x0000000000067941 */ /* 0x000fea0003800000 */
.L_x_7014:
[----:B------:R-:W-:Y:S01]  /*1a00*/  ULDC.64 UR4, c[0x0][0x9f8] ;  /* 0x00027e0000047ab9 */ /* 0x000fe20000000a00 */
[----:B------:R-:W0:Y:S01]  /*1a10*/  LDC R37, c[0x0][0x3f4] ;  /* 0x0000fd00ff257b82 */ /* 0x000e220000000800 */
[----:B------:R-:W-:-:S04]  /*1a20*/  ISETP.NE.U32.AND P0, PT, RZ, UR4, PT ;  /* 0x00000004ff007c0c */ /* 0x000fc8000bf05070 */
[----:B------:R-:W-:-:S03]  /*1a30*/  ISETP.NE.AND.EX P0, PT, RZ, UR5, PT, P0 ;  /* 0x00000005ff007c0c */ /* 0x000fc6000bf05300 */
[----:B------:R-:W1:Y:S08]  /*1a40*/  LDC.64 R14, c[0x0][0x3f8] ;  /* 0x0000fe00ff0e7b82 */ /* 0x000e700000000a00 */
[----:B------:R-:W2:Y:S02]  /*1a50*/  LDC.64 R34, c[0x0][0x408] ;  /* 0x00010200ff227b82 */ /* 0x000ea40000000a00 */
[----:B------:R-:W-:-:S04]  /*1a60*/  @P0 IADD3 R4, P1, R204, UR4, RZ ;  /* 0x00000004cc040c10 */ /* 0x000fc8000ff3e0ff */
[----:B------:R-:W-:-:S05]  /*1a70*/  @P0 IADD3.X R5, R205, UR5, RZ, P1, !PT ;  /* 0x00000005cd050c10 */ /* 0x000fca0008ffe4ff */
[----:B------:R3:W4:Y:S01]  /*1a80*/  @P0 LDG.E R26, desc[UR38][R4.64] ;  /* 0x00000026041a0981 */ /* 0x000722000c1e1900 */
[----:B0-----:R-:W-:Y:S01]  /*1a90*/  ISETP.GE.AND P0, PT, R16, R37, PT ;  /* 0x000000251000720c */ /* 0x001fe20003f06270 */
[----:B------:R-:W-:Y:S01]  /*1aa0*/  IMAD.IADD R0, R30, 0x1, R29 ;  /* 0x000000011e007824 */ /* 0x000fe200078e021d */
[----:B------:R-:W-:Y:S01]  /*1ab0*/  SHF.R.U32.HI R21, RZ, 0x3, R193 ;  /* 0x00000003ff157819 */ /* 0x000fe200000116c1 */
[----:B------:R-:W0:Y:S01]  /*1ac0*/  S2R R38, SR_TID.X ;  /* 0x0000000000267919 */ /* 0x000e220000002100 */
[----:B------:R-:W-:Y:S01]  /*1ad0*/  SEL R3, R37, RZ, P0 ;  /* 0x000000ff25037207 */ /* 0x000fe20000000000 */
[----:B-1----:R-:W-:Y:S01]  /*1ae0*/  IMAD.WIDE.U32 R6, R153, R14, R18 ;  /* 0x0000000e99067225 */ /* 0x002fe200078e0012 */
[----:B------:R-:W-:Y:S02]  /*1af0*/  SHF.R.U32.HI R20, RZ, 0x3, R192 ;  /* 0x00000003ff147819 */ /* 0x000fe400000116c0 */
[----:B------:R-:W-:Y:S01]  /*1b00*/  SHF.L.U32 R37, R37, 0x1, RZ ;  /* 0x0000000125257819 */ /* 0x000fe200000006ff */
[----:B------:R-:W-:Y:S01]  /*1b10*/  IMAD.IADD R3, R16, 0x1, R3 ;  /* 0x0000000110037824 */ /* 0x000fe200078e0203 */
[----:B------:R-:W-:Y:S01]  /*1b20*/  MOV R84, R6 ;  /* 0x0000000600547202 */ /* 0x000fe20000000f00 */
[C---:B------:R-:W-:Y:S01]  /*1b30*/  IMAD R8, R227.reuse, R14, RZ ;  /* 0x0000000ee3087224 */ /* 0x040fe200078e02ff */
[C---:B--2---:R-:W-:Y:S01]  /*1b40*/  SHF.L.U64.HI R29, R34.reuse, 0x5, R35 ;  /* 0x00000005221d7819 */ /* 0x044fe20000010223 */
[-C--:B------:R-:W-:Y:S01]  /*1b50*/  IMAD R10, R227, R34.reuse, RZ ;  /* 0x00000022e30a7224 */ /* 0x080fe200078e02ff */
[----:B------:R-:W-:Y:S01]  /*1b60*/  SHF.R.S32.HI R6, RZ, 0x1f, R3 ;  /* 0x0000001fff067819 */ /* 0x000fe20000011403 */
[----:B---3--:R-:W-:Y:S01]  /*1b70*/  IMAD.WIDE.U32 R4, R153, R34, R18 ;  /* 0x0000002299047225 */ /* 0x008fe200078e0012 */
[----:B------:R-:W-:-:S02]  /*1b80*/  SHF.L.U64.HI R30, R34, 0x6, R35 ;  /* 0x00000006221e7819 */ /* 0x000fc40000010223 */
[----:B------:R-:W-:Y:S01]  /*1b90*/  LEA.HI R12, R6, R3, RZ, 0x3 ;  /* 0x00000003060c7211 */ /* 0x000fe200078f18ff */
[C---:B------:R-:W-:Y:S01]  /*1ba0*/  IMAD R91, R153.reuse, R35, R10 ;  /* 0x00000023995b7224 */ /* 0x040fe200078e020a */
[----:B------:R-:W-:Y:S01]  /*1bb0*/  SHF.L.U64.HI R31, R34, 0x7, R35 ;  /* 0x00000007221f7819 */ /* 0x000fe20000010223 */
[----:B------:R-:W-:Y:S01]  /*1bc0*/  IMAD.WIDE.U32 R10, R153, R34, R16 ;  /* 0x00000022990a7225 */ /* 0x000fe200078e0010 */
[----:B------:R-:W-:Y:S02]  /*1bd0*/  LOP3.LUT R43, R12, 0xfffffff8, RZ, 0xc0, !PT ;  /* 0xfffffff80c2b7812 */ /* 0x000fe400078ec0ff */
[----:B------:R-:W-:Y:S01]  /*1be0*/  SHF.R.S32.HI R81, RZ, 0x3, R12 ;  /* 0x00000003ff517819 */ /* 0x000fe2000001140c */
[----:B------:R-:W-:Y:S01]  /*1bf0*/  IMAD.IADD R89, R5, 0x1, R91 ;  /* 0x0000000105597824 */ /* 0x000fe200078e025b */
[----:B------:R-:W-:Y:S01]  /*1c00*/  IADD3 R91, R91, R11, RZ ;  /* 0x0000000b5b5b7210 */ /* 0x000fe20007ffe0ff */
[C---:B------:R-:W-:Y:S01]  /*1c10*/  IMAD R87, R153.reuse, R15, R8 ;  /* 0x0000000f99577224 */ /* 0x040fe200078e0208 */
[----:B-----5:R-:W-:Y:S01]  /*1c20*/  SHF.R.S32.HI R11, RZ, 0x1f, R24 ;  /* 0x0000001fff0b7819 */ /* 0x020fe20000011418 */
[----:B------:R-:W-:Y:S01]  /*1c30*/  IMAD.MOV.U32 R88, RZ, RZ, R4 ;  /* 0x000000ffff587224 */ /* 0x000fe200078e0004 */
[----:B------:R-:W-:Y:S01]  /*1c40*/  LEA.HI R4, R6, R3, RZ, 0x6 ;  /* 0x0000000306047211 */ /* 0x000fe200078f30ff */
[----:B------:R-:W-:Y:S01]  /*1c50*/  IMAD.WIDE.U32 R8, R153, R14, R16 ;  /* 0x0000000e99087225 */ /* 0x000fe200078e0010 */
[----:B------:R-:W-:-:S02]  /*1c60*/  LOP3.LUT R3, R12, 0x38, RZ, 0xc0, !PT ;  /* 0x000000380c037812 */ /* 0x000fc400078ec0ff */
[----:B------:R-:W-:Y:S01]  /*1c70*/  IADD3 R85, R7, R87, RZ ;  /* 0x0000005707557210 */ /* 0x000fe20007ffe0ff */
[----:B------:R-:W-:Y:S01]  /*1c80*/  IMAD.MOV.U32 R86, RZ, RZ, R8 ;  /* 0x000000ffff567224 */ /* 0x000fe200078e0008 */
[----:B0-----:R-:W-:Y:S01]  /*1c90*/  SHF.R.U32.HI R38, RZ, 0x7, R38 ;  /* 0x00000007ff267819 */ /* 0x001fe20000011626 */
[----:B------:R-:W-:Y:S01]  /*1ca0*/  IMAD.MOV.U32 R90, RZ, RZ, R10 ;  /* 0x000000ffff5a7224 */ /* 0x000fe200078e000a */
[----:B------:R-:W-:Y:S01]  /*1cb0*/  SHF.L.U32 R4, R4, 0x7, RZ ;  /* 0x0000000704047819 */ /* 0x000fe200000006ff */
[C---:B------:R-:W-:Y:S01]  /*1cc0*/  IMAD R10, R11.reuse, R14, RZ ;  /* 0x0000000e0b0a7224 */ /* 0x040fe200078e02ff */
[----:B------:R-:W-:Y:S01]  /*1cd0*/  ISETP.NE.AND P6, PT, R38, 0x1, PT ;  /* 0x000000012600780c */ /* 0x000fe20003fc5270 */
[----:B------:R-:W-:Y:S01]  /*1ce0*/  IMAD R11, R11, R34, RZ ;  /* 0x000000220b0b7224 */ /* 0x000fe200078e02ff */
[--C-:B------:R-:W-:Y:S01]  /*1cf0*/  LOP3.LUT R5, R193, 0x38, R12.reuse, 0xf8, !PT ;  /* 0x00000038c1057812 */ /* 0x100fe200078ef80c */
[----:B------:R-:W-:Y:S01]  /*1d00*/  IMAD.IADD R87, R87, 0x1, R9 ;  /* 0x0000000157577824 */ /* 0x000fe200078e0209 */
[----:B------:R-:W-:Y:S01]  /*1d10*/  LOP3.LUT R7, R192, 0x38, R12, 0xf8, !PT ;  /* 0x00000038c0077812 */ /* 0x000fe200078ef80c */
[C---:B------:R-:W-:Y:S01]  /*1d20*/  IMAD R39, R24.reuse, R15, R10 ;  /* 0x0000000f18277224 */ /* 0x040fe200078e020a */
[----:B------:R-:W-:Y:S01]  /*1d30*/  LOP3.LUT R8, R159, 0x38, R12, 0xf8, !PT ;  /* 0x000000389f087812 */ /* 0x000fe200078ef80c */
[----:B------:R-:W-:Y:S01]  /*1d40*/  IMAD.WIDE.U32 R84, R24, R14, R84 ;  /* 0x0000000e18547225 */ /* 0x000fe200078e0054 */
[----:B------:R-:W-:-:S02]  /*1d50*/  LOP3.LUT R3, R3, 0x1c0, R228, 0xf8, !PT ;  /* 0x000001c003037812 */ /* 0x000fc400078ef8e4 */
[----:B------:R-:W-:Y:S01]  /*1d60*/  LOP3.LUT R6, R4, 0xffffe000, RZ, 0xc0, !PT ;  /* 0xffffe00004067812 */ /* 0x000fe200078ec0ff */
[C---:B------:R-:W-:Y:S01]  /*1d70*/  IMAD R11, R24.reuse, R35, R11 ;  /* 0x00000023180b7224 */ /* 0x040fe200078e020b */
[----:B------:R-:W-:Y:S01]  /*1d80*/  LOP3.LUT R5, R5, R21, RZ, 0x3c, !PT ;  /* 0x0000001505057212 */ /* 0x000fe200078e3cff */
[----:B------:R-:W-:Y:S05]  /*1d90*/  @!P6 WARPSYNC.ALL ;  /* 0x000000000000e948 */ /* 0x000fea0003800000 */
[----:B------:R-:W-:Y:S01]  /*1da0*/  LOP3.LUT R9, R7, R20, RZ, 0x3c, !PT ;  /* 0x0000001407097212 */ /* 0x000fe200078e3cff */
[----:B------:R-:W-:Y:S01]  /*1db0*/  IMAD.WIDE.U32 R88, R24, R34, R88 ;  /* 0x0000002218587225 */ /* 0x000fe200078e0058 */
[----:B------:R-:W-:Y:S01]  /*1dc0*/  LOP3.LUT R8, R8, R229, RZ, 0x3c, !PT ;  /* 0x000000e508087212 */ /* 0x000fe200078e3cff */
[----:B------:R-:W-:Y:S01]  /*1dd0*/  ULDC UR4, c[0x0][0x2f4] ;  /* 0x0000bd0000047ab9 */ /* 0x000fe20000000800 */
[----:B------:R-:W-:Y:S01]  /*1de0*/  LOP3.LUT R7, R3, R198, RZ, 0x3c, !PT ;  /* 0x000000c603077212 */ /* 0x000fe200078e3cff */
[----:B------:R-:W-:Y:S01]  /*1df0*/  IMAD.WIDE.U32 R86, R24, R14, R86 ;  /* 0x0000000e18567225 */ /* 0x000fe200078e0056 */
[----:B------:R-:W-:-:S02]  /*1e00*/  IADD3 R3, R5, R6, R197 ;  /* 0x0000000605037210 */ /* 0x000fc40007ffe0c5 */
[----:B------:R-:W-:Y:S01]  /*1e10*/  IADD3 R4, R9, R6, R196 ;  /* 0x0000000609047210 */ /* 0x000fe20007ffe0c4 */
[----:B------:R-:W-:Y:S01]  /*1e20*/  IMAD.WIDE.U32 R90, R24, R34, R90 ;  /* 0x00000022185a7225 */ /* 0x000fe200078e005a */
[-C--:B------:R-:W-:Y:S02]  /*1e30*/  IADD3 R5, R8, R6.reuse, R195 ;  /* 0x0000000608057210 */ /* 0x080fe40007ffe0c3 */
[----:B------:R-:W-:Y:S01]  /*1e40*/  IADD3 R6, R7, R6, R199 ;  /* 0x0000000607067210 */ /* 0x000fe20007ffe0c7 */
[----:B------:R-:W-:Y:S01]  /*1e50*/  VIADD R97, R38, 0x8 ;  /* 0x0000000826617836 */ /* 0x000fe20000000000 */
[--C-:B------:R-:W-:Y:S01]  /*1e60*/  SHF.L.U64.HI R7, R14, 0x5, R15.reuse ;  /* 0x000000050e077819 */ /* 0x100fe2000001020f */
[----:B------:R-:W-:Y:S01]  /*1e70*/  IMAD.SHL.U32 R32, R34, 0x20, RZ ;  /* 0x0000002022207824 */ /* 0x000fe200078e00ff */
[--C-:B------:R-:W-:Y:S01]  /*1e80*/  SHF.L.U64.HI R8, R14, 0x6, R15.reuse ;  /* 0x000000060e087819 */ /* 0x100fe2000001020f */
[----:B------:R-:W-:Y:S01]  /*1e90*/  IMAD.SHL.U32 R33, R34, 0x40, RZ ;  /* 0x0000004022217824 */ /* 0x000fe200078e00ff */
[C---:B------:R-:W-:Y:S01]  /*1ea0*/  SHF.L.U64.HI R9, R14.reuse, 0x7, R15 ;  /* 0x000000070e097819 */ /* 0x040fe2000001020f */
[----:B------:R-:W-:Y:S01]  /*1eb0*/  IMAD.IADD R38, R85, 0x1, R39 ;  /* 0x0000000155267824 */ /* 0x000fe200078e0227 */
[C---:B------:R-:W-:Y:S01]  /*1ec0*/  SHF.L.U32 R21, R14.reuse, 0x7, RZ ;  /* 0x000000070e157819 */ /* 0x040fe200000006ff */
[----:B------:R-:W-:Y:S01]  /*1ed0*/  IMAD.SHL.U32 R10, R14, 0x20, RZ ;  /* 0x000000200e0a7824 */ /* 0x000fe200078e00ff */
[----:B------:R-:W-:Y:S01]  /*1ee0*/  SHF.L.U32 R34, R34, 0x7, RZ ;  /* 0x0000000722227819 */ /* 0x000fe200000006ff */
[----:B------:R-:W-:Y:S01]  /*1ef0*/  IMAD.SHL.U32 R20, R14, 0x40, RZ ;  /* 0x000000400e147824 */ /* 0x000fe200078e00ff */
[----:B------:R-:W-:Y:S01]  /*1f00*/  SHF.R.S32.HI R35, RZ, 0x1f, R42 ;  /* 0x0000001fff237819 */ /* 0x000fe2000001142a */
[----:B------:R-:W-:Y:S01]  /*1f10*/  IMAD R36, R202, 0x20, R153 ;  /* 0x00000020ca247824 */ /* 0x000fe200078e0299 */
[----:B------:R-:W-:Y:S01]  /*1f20*/  @!P6 BAR.SYNC.DEFER_BLOCKING 0x9, 0x100 ;  /* 0x024400000000eb1d */ /* 0x000fe20000010000 */
[----:B------:R-:W-:Y:S01]  /*1f30*/  IMAD.IADD R39, R39, 0x1, R87 ;  /* 0x0000000127277824 */ /* 0x000fe200078e0257 */
[----:B------:R-:W-:Y:S01]  /*1f40*/  ISETP.GE.AND P1, PT, R16, UR4, PT ;  /* 0x0000000410007c0c */ /* 0x000fe2000bf26270 */
[----:B------:R-:W-:Y:S01]  /*1f50*/  IMAD.IADD R80, R11, 0x1, R91 ;  /* 0x000000010b507824 */ /* 0x000fe200078e025b */
[----:B------:R-:W-:-:S02]  /*1f60*/  ISETP.GE.AND P2, PT, R22, UR4, PT ;  /* 0x0000000416007c0c */ /* 0x000fc4000bf46270 */
[----:B------:R-:W-:Y:S02]  /*1f70*/  IADD3 R40, R89, R11, RZ ;  /* 0x0000000b59287210 */ /* 0x000fe40007ffe0ff */
[----:B------:R-:W-:Y:S02]  /*1f80*/  SHF.R.S32.HI R83, RZ, 0x1f, R43 ;  /* 0x0000001fff537819 */ /* 0x000fe4000001142b */
[----:B----4-:R-:W-:-:S07]  /*1f90*/  SHF.R.S32.HI R82, RZ, 0x1f, R26 ;  /* 0x0000001fff527819 */ /* 0x010fce000001141a */
.L_x_7113:
[----:B------:R-:W0:Y:S01]  /*1fa0*/  LDC R101, c[0x0][0x430] ;  /* 0x00010c00ff657b82 */ /* 0x000e220000000800 */
[----:B------:R-:W-:Y:S02]  /*1fb0*/  VIADD R28, R28, 0xffffffff ;  /* 0xffffffff1c1c7836 */ /* 0x000fe40000000000 */
[----:B------:R-:W-:-:S03]  /*1fc0*/  IMAD.MOV.U32 R102, RZ, RZ, RZ ;  /* 0x000000ffff667224 */ /* 0x000fc600078e00ff */
[----:B------:R-:W-:Y:S02]  /*1fd0*/  LEA R11, R28, R36, 0x7 ;  /* 0x000000241c0b7211 */ /* 0x000fe400078e38ff */
[----:B-1----:R-:W1:Y:S02]  /*1fe0*/  LDC R104, c[0x0][0x3f4] ;  /* 0x0000fd00ff687b82 */ /* 0x002e640000000800 */
[----:B------:R-:W-:Y:S01]  /*1ff0*/  ISETP.GE.AND P3, PT, R11, R25, PT ;  /* 0x000000190b00720c */ /* 0x000fe20003f66270 */
[----:B------:R-:W-:-:S03]  /*2000*/  IMAD.IADD R45, R0, 0x1, R11 ;  /* 0x00000001002d7824 */ /* 0x000fc600078e020b */
[----:B------:R-:W-:Y:S01]  /*2010*/  ISETP.GT.OR P3, PT, R36, 0x7f, P3 ;  /* 0x0000007f2400780c */ /* 0x000fe20001f64670 */
[----:B------:R-:W-:Y:S01]  /*2020*/  IMAD.MOV.U32 R11, RZ, RZ, R45 ;  /* 0x000000ffff0b7224 */ /* 0x000fe200078e002d */
[----:B0-----:R-:W-:-:S11]  /*2030*/  ISETP.NE.AND P4, PT, R101, 0x1, PT ;  /* 0x000000016500780c */ /* 0x001fd60003f85270 */
[----:B------:R-:W0:Y:S08]  /*2040*/  @!P3 LDC.64 R14, c[0x0][0x428] ;  /* 0x00010a00ff0ebb82 */ /* 0x000e300000000a00 */
[----:B--2---:R-:W2:Y:S08]  /*2050*/  @!P3 LDC.64 R46, c[0x0][0x418] ;  /* 0x00010600ff2ebb82 */ /* 0x004eb00000000a00 */
[----:B---3--:R-:W3:Y:S08]  /*2060*/  @P4 LDC R12, c[0x0][0x434] ;  /* 0x00010d00ff0c4b82 */ /* 0x008ef00000000800 */
[----:B------:R-:W4:Y:S01]  /*2070*/  @P4 LDC R13, c[0x0][0x438] ;  /* 0x00010e00ff0d4b82 */ /* 0x000f220000000800 */
[----:B---3--:R-:W-:-:S05]  /*2080*/  @P4 IMAD.HI.U32 R12, R45, R12, RZ ;  /* 0x0000000c2d0c4227 */ /* 0x008fca00078e00ff */
[----:B----4-:R-:W-:Y:S01]  /*2090*/  @P4 SHF.R.U32.HI R11, RZ, R13, R12 ;  /* 0x0000000dff0b4219 */ /* 0x010fe2000001160c */
[----:B0-----:R-:W-:-:S03]  /*20a0*/  @!P3 IMAD R12, R82, R14, RZ ;  /* 0x0000000e520cb224 */ /* 0x001fc600078e02ff */
[----:B------:R-:W-:Y:S01]  /*20b0*/  @!P3 SHF.R.S32.HI R13, RZ, 0x1f, R11 ;  /* 0x0000001fff0db819 */ /* 0x000fe2000001140b */
[----:B------:R-:W-:Y:S01]  /*20c0*/  @!P3 IMAD R15, R26, R15, R12 ;  /* 0x0000000f1a0fb224 */ /* 0x000fe200078e020c */
[----:B------:R-:W-:-:S05]  /*20d0*/  @!P3 MOV R12, R11 ;  /* 0x0000000b000cb202 */ /* 0x000fca0000000f00 */
[----:B------:R-:W-:-:S04]  /*20e0*/  @!P3 IMAD.WIDE.U32 R12, R26, R14, R12 ;  /* 0x0000000e1a0cb225 */ /* 0x000fc800078e000c */
[----:B------:R-:W-:Y:S01]  /*20f0*/  @!P3 IMAD.IADD R13, R13, 0x1, R15 ;  /* 0x000000010d0db824 */ /* 0x000fe200078e020f */
[----:B--2---:R-:W-:-:S04]  /*2100*/  @!P3 LEA R14, P4, R12, R46, 0x2 ;  /* 0x0000002e0c0eb211 */ /* 0x004fc800078810ff */
[----:B------:R-:W-:-:S05]  /*2110*/  @!P3 LEA.HI.X R15, R12, R47, R13, 0x2, P4 ;  /* 0x0000002f0c0fb211 */ /* 0x000fca00020f140d */
[----:B------:R0:W5:Y:S01]  /*2120*/  @!P3 LDG.E R102, desc[UR38][R14.64] ;  /* 0x000000260e66b981 */ /* 0x000162000c1e1900 */
[----:B-1----:R-:W-:Y:S01]  /*2130*/  ISETP.GE.AND P3, PT, R104, 0x1, PT ;  /* 0x000000016800780c */ /* 0x002fe20003f66270 */
[----:B------:R-:W-:Y:S05]  /*2140*/  YIELD ;  /* 0x0000000000007946 */ /* 0x000fea0003800000 */
[----:B------:R-:W-:Y:S01]  /*2150*/  IADD3 R12, -R11, RZ, RZ ;  /* 0x000000ff0b0c7210 */ /* 0x000fe20007ffe1ff */
[----:B------:R-:W-:Y:S01]  /*2160*/  IMAD R11, R155, 0x4000, R201 ;  /* 0x000040009b0b7824 */ /* 0x000fe200078e02c9 */
[----:B------:R-:W-:Y:S01]  /*2170*/  ISETP.GT.AND P4, PT, R28, R27, PT ;  /* 0x0000001b1c00720c */ /* 0x000fe20003f84270 */
[----:B------:R-:W-:Y:S02]  /*2180*/  BSSY B0, `(.L_x_7016) ;  /* 0x0000570000007945 */ /* 0x000fe40003800000 */
[----:B------:R-:W-:Y:S01]  /*2190*/  IMAD R101, R101, R12, R45 ;  /* 0x0000000c65657224 */ /* 0x000fe200078e022d */
        /* <DEDUP_REMOVED lines=24> */
[C---:B------:R-:W-:Y:S02]  /*2320*/  IMAD R103, R11.reuse, R21, R14 ;  /* 0x000000150b677224 */ /* 0x040fe400078e020e */
[----:B------:R-:W-:Y:S02]  /*2330*/  IMAD R45, R11, R34, R44 ;  /* 0x000000220b2d7224 */ /* 0x000fe400078e022c */
[C---:B------:R-:W-:Y:S02]  /*2340*/  IMAD R11, R42.reuse, UR5, R15 ;  /* 0x000000052a0b7c24 */ /* 0x040fe4000f8e020f */
[----:B------:R-:W-:Y:S01]  /*2350*/  IMAD.WIDE.U32 R108, R42, UR4, R12 ;  /* 0x000000042a6c7c25 */ /* 0x000fe2000f8e000c */
[----:B------:R-:W-:-:S03]  /*2360*/  ULDC.64 UR4, c[0x0][0x2e8] ;  /* 0x0000ba0000047ab9 */ /* 0x000fc60000000a00 */
[----:B------:R-:W-:Y:S01]  /*2370*/  IMAD.IADD R11, R109, 0x1, R11 ;  /* 0x000000016d0b7824 */ /* 0x000fe200078e020b */
[----:B------:R-:W-:Y:S01]  /*2380*/  LEA R109, P4, R108, UR4, 0x1 ;  /* 0x000000046c6d7c11 */ /* 0x000fe2000f8808ff */
[----:B------:R-:W-:-:S03]  /*2390*/  IMAD.WIDE.U32 R14, R21, R28, RZ ;  /* 0x0000001c150e7225 */ /* 0x000fc600078e00ff */
[----:B------:R-:W-:Y:S01]  /*23a0*/  LEA.HI.X R108, R108, UR5, R11, 0x1, P4 ;  /* 0x000000056c6c7c11 */ /* 0x000fe2000a0f0c0b */
        /* <DEDUP_REMOVED lines=9> */
[----:B------:R-:W-:Y:S02]  /*2440*/  P2R R124, PR, RZ, 0x8 ;  /* 0x00000008ff7c7803 */ /* 0x000fe40000000000 */
[----:B------:R-:W-:-:S02]  /*2450*/  CS2R R70, SRZ ;  /* 0x0000000000467805 */ /* 0x000fc4000001ff00 */
        /* <DEDUP_REMOVED lines=22> */
.L_x_7020:
[----:B------:R-:W-:Y:S05]  /*25c0*/  BSYNC B1 ;  /* 0x0000000000017941 */ /* 0x000fea0003800000 */
.L_x_7019:
[----:B------:R-:W-:Y:S01]  /*25d0*/  ISETP.GE.AND P3, PT, R220, R98, PT ;  /* 0x00000062dc00720c */ /* 0x000fe20003f66270 */
[----:B0----5:R-:W-:Y:S01]  /*25e0*/  IMAD.MOV.U32 R44, RZ, RZ, R68 ;  /* 0x000000ffff2c7224 */ /* 0x021fe200078e0044 */
[----:B------:R-:W-:Y:S01]  /*25f0*/  MOV R46, R72 ;  /* 0x00000048002e7202 */ /* 0x000fe20000000f00 */
[----:B------:R-:W-:Y:S01]  /*2600*/  IMAD.MOV.U32 R45, RZ, RZ, R69 ;  /* 0x000000ffff2d7224 */ /* 0x000fe200078e0045 */
[----:B------:R-:W-:Y:S01]  /*2610*/  BSSY B1, `(.L_x_7021) ;  /* 0x0000025000017945 */ /* 0x000fe20003800000 */
        /* <DEDUP_REMOVED lines=8> */
[----:B------:R-:W-:Y:S02]  /*26a0*/  CS2R R64, SRZ ;  /* 0x0000000000407805 */ /* 0x000fe4000001ff00 */
[----:B------:R-:W-:Y:S02]  /*26b0*/  P2R R122, PR, RZ, 0x8 ;  /* 0x00000008ff7a7803 */ /* 0x000fe40000000000 */
[----:B------:R-:W-:Y:S02]  /*26c0*/  CS2R R62, SRZ ;  /* 0x00000000003e7805 */ /* 0x000fe4000001ff00 */
[----:B------:R-:W-:Y:S02]  /*26d0*/  PRMT R116, R44, 0x5410, R45 ;  /* 0x000054102c747816 */ /* 0x000fe4000000002d */
[----:B------:R-:W-:Y:S02]  /*26e0*/  CS2R R66, SRZ ;  /* 0x0000000000427805 */ /* 0x000fe4000001ff00 */
[----:B------:R-:W-:-:S02]  /*26f0*/  PRMT R123, R46, 0x7610, R123 ;  /* 0x000076102e7b7816 */ /* 0x000fc4000000007b */
[----:B------:R-:W-:Y:S01]  /*2700*/  PRMT R121, R121, 0x5410, R47 ;  /* 0x0000541079797816 */ /* 0x000fe2000000002f */
        /* <DEDUP_REMOVED lines=21> */
.L_x_7022:
[----:B------:R-:W-:Y:S05]  /*2860*/  BSYNC B1 ;  /* 0x0000000000017941 */ /* 0x000fea0003800000 */
.L_x_7021:
[----:B------:R-:W-:Y:S01]  /*2870*/  ISETP.GE.AND P3, PT, R219, R98, PT ;  /* 0x00000062db00720c */ /* 0x000fe20003f66270 */
[----:B0----5:R-:W-:Y:S01]  /*2880*/  IMAD.MOV.U32 R45, RZ, RZ, R61 ;  /* 0x000000ffff2d7224 */ /* 0x021fe200078e003d */
[----:B------:R-:W-:Y:S01]  /*2890*/  MOV R44, R60 ;  /* 0x0000003c002c7202 */ /* 0x000fe20000000f00 */
        /* <DEDUP_REMOVED lines=11> */
[----:B------:R-:W-:Y:S02]  /*2950*/  PRMT R110, R44, 0x5410, R45 ;  /* 0x000054102c6e7816 */ /* 0x000fe4000000002d */
[----:B------:R-:W-:Y:S02]  /*2960*/  CS2R R44, SRZ ;  /* 0x00000000002c7805 */ /* 0x000fe4000001ff00 */
[----:B------:R-:W-:Y:S02]  /*2970*/  PRMT R114, R46, 0x5410, R47 ;  /* 0x000054102e727816 */ /* 0x000fe4000000002f */
[----:B------:R-:W-:Y:S02]  /*2980*/  CS2R R54, SRZ ;  /* 0x0000000000367805 */ /* 0x000fe4000001ff00 */
[----:B------:R-:W-:-:S02]  /*2990*/  CS2R R58, SRZ ;  /* 0x00000000003a7805 */ /* 0x000fc4000001ff00 */
[----:B------:R-:W-:Y:S02]  /*29a0*/  CS2R R48, SRZ ;  /* 0x0000000000307805 */ /* 0x000fe4000001ff00 */
[----:B------:R-:W-:Y:S02]  /*29b0*/  CS2R R46, SRZ ;  /* 0x00000000002e7805 */ /* 0x000fe4000001ff00 */
        /* <DEDUP_REMOVED lines=22> */
.L_x_7024:
[----:B------:R-:W-:Y:S05]  /*2b20*/  BSYNC B1 ;  /* 0x0000000000017941 */ /* 0x000fea0003800000 */
.L_x_7023:
[----:B------:R-:W-:Y:S01]  /*2b30*/  ISETP.GE.AND P4, PT, R218, R98, PT ;  /* 0x00000062da00720c */ /* 0x000fe20003f86270 */
[----:B------:R-:W-:-:S12]  /*2b40*/  BSSY B1, `(.L_x_7025) ;  /* 0x000001e000017945 */ /* 0x000fd80003800000 */
[----:B------:R-:W-:Y:S05]  /*2b50*/  @P4 BRA `(.L_x_7026) ;  /* 0x0000000000704947 */ /* 0x000fea0003800000 */
[----:B------:R-:W1:Y:S01]  /*2b60*/  LDC.64 R44, c[0x0][0x3f8] ;  /* 0x0000fe00ff2c7b82 */ /* 0x000e620000000a00 */
[----:B------:R-:W-:Y:S01]  /*2b70*/  IMAD.MOV.U32 R15, RZ, RZ, R103 ;  /* 0x000000ffff0f7224 */ /* 0x000fe200078e0067 */
[----:B------:R-:W-:Y:S01]  /*2b80*/  ULDC.64 UR4, c[0x0][0x3e8] ;  /* 0x0000fa0000047ab9 */ /* 0x000fe20000000a00 */
[----:B------:R-:W-:Y:S02]  /*2b90*/  CS2R R48, SRZ ;  /* 0x0000000000307805 */ /* 0x000fe4000001ff00 */
[----:B------:R-:W-:Y:S01]  /*2ba0*/  CS2R R50, SRZ ;  /* 0x0000000000327805 */ /* 0x000fe2000001ff00 */
[----:B-1----:R-:W-:-:S04]  /*2bb0*/  IMAD.WIDE.U32 R14, R44, 0x60, R14 ;  /* 0x000000602c0e7825 */ /* 0x002fc800078e000e */
[----:B------:R-:W-:Y:S01]  /*2bc0*/  IMAD R13, R45, 0x60, RZ ;  /* 0x000000602d0d7824 */ /* 0x000fe200078e02ff */
[----:B------:R-:W-:-:S04]  /*2bd0*/  IADD3 R45, P5, R84, R14, RZ ;  /* 0x0000000e542d7210 */ /* 0x000fc80007fbe0ff */
[----:B------:R-:W-:Y:S02]  /*2be0*/  IADD3.X R46, R38, R15, R13, P5, !PT ;  /* 0x0000000f262e7210 */ /* 0x000fe40002ffe40d */
[----:B------:R-:W1:Y:S01]  /*2bf0*/  LDC.64 R14, c[0x0][0x408] ;  /* 0x00010200ff0e7b82 */ /* 0x000e620000000a00 */
[----:B------:R-:W-:-:S03]  /*2c00*/  MOV R13, R11 ;  /* 0x0000000b000d7202 */ /* 0x000fc60000000f00 */
[----:B-1----:R-:W-:-:S04]  /*2c10*/  IMAD.WIDE.U32 R12, R14, 0x60, R12 ;  /* 0x000000600e0c7825 */ /* 0x002fc800078e000c */
[----:B------:R-:W-:Y:S01]  /*2c20*/  IMAD R15, R15, 0x60, RZ ;  /* 0x000000600f0f7824 */ /* 0x000fe200078e02ff */
[----:B------:R-:W-:-:S04]  /*2c30*/  IADD3 R11, P5, R88, R12, RZ ;  /* 0x0000000c580b7210 */ /* 0x000fc80007fbe0ff */
[----:B------:R-:W-:Y:S02]  /*2c40*/  IADD3.X R44, R40, R13, R15, P5, !PT ;  /* 0x0000000d282c7210 */ /* 0x000fe40002ffe40f */
        /* <DEDUP_REMOVED lines=13> */
.L_x_7026:
[----:B------:R-:W-:Y:S05]  /*2d20*/  BSYNC B1 ;  /* 0x0000000000017941 */ /* 0x000fea0003800000 */
.L_x_7025:
[----:B-----5:R-:W-:Y:S01]  /*2d30*/  IMAD.MOV.U32 R11, RZ, RZ, R52 ;  /* 0x000000ffff0b7224 */ /* 0x020fe200078e0034 */
[----:B-1----:R-:W-:Y:S01]  /*2d40*/  MOV R13, R56 ;  /* 0x00000038000d7202 */ /* 0x002fe20000000f00 */
[----:B------:R-:W-:Y:S01]  /*2d50*/  IMAD.MOV.U32 R12, RZ, RZ, R53 ;  /* 0x000000ffff0c7224 */ /* 0x000fe200078e0035 */
[----:B------:R-:W-:Y:S01]  /*2d60*/  ISETP.NE.AND P5, PT, R157, 0x3, PT ;  /* 0x000000039d00780c */ /* 0x000fe20003fa5270 */
        /* <DEDUP_REMOVED lines=13> */
[----:B0-----:R-:W-:Y:S01]  /*2e40*/  PRMT R78, R11, 0x5410, R12 ;  /* 0x000054100b4e7816 */ /* 0x001fe2000000000c */
        /* <DEDUP_REMOVED lines=9> */
.L_x_7027:
[----:B------:R-:W-:Y:S01]  /*2ee0*/  IMAD R92, R155, 0x8, R156 ;  /* 0x000000089b5c7824 */ /* 0x000fe200078e029c */
[----:B------:R-:W-:Y:S01]  /*2ef0*/  SHF.L.U32 R103, R154, 0x1f, RZ ;  /* 0x0000001f9a677819 */ /* 0x000fe200000006ff */
[----:B------:R-:W-:Y:S03]  /*2f00*/  BSSY B1, `(.L_x_7028) ;  /* 0x0000003000017945 */ /* 0x000fe60003800000 */
[----:B------:R-:W0:Y:S02]  /*2f10*/  SYNCS.PHASECHK.TRANS64.TRYWAIT P6, [R92+URZ+0x28890], R103 ;  /* 0x028890675c0075a7 */ /* 0x000e2400080c017f */
[----:B0-----:R-:W-:Y:S05]  /*2f20*/  @!P6 BRA `(.L_x_7029) ;  /* 0x0000017400e0e947 */ /* 0x001fea0003800000 */
.L_x_7324:
[----:B------:R-:W-:Y:S05]  /*2f30*/  BSYNC B1 ;  /* 0x0000000000017941 */ /* 0x000fea0003800000 */
.L_x_7028:
[----:B------:R-:W-:-:S03]  /*2f40*/  UMOV UR4, 0xffffffff ;  /* 0xffffffff00047882 */ /* 0x000fc60000000000 */
[----:B------:R-:W-:Y:S05]  /*2f50*/  BRA.DIV UR4, `(.L_x_7030) ;  /* 0x0000017604e87947 */ /* 0x000fea000b800000 */
[----:B------:R1:W2:Y:S04]  /*2f60*/  SHFL.IDX PT, R79, R108, RZ, 0x181f ;  /* 0x00181fff6c4f7589 */ /* 0x0002a800000e0000 */
[----:B------:R1:W3:Y:S02]  /*2f70*/  SHFL.IDX PT, R105, R109, RZ, 0x181f ;  /* 0x00181fff6d697589 */ /* 0x0002e400000e0000 */
.L_x_7328:
[----:B------:R-:W-:Y:S01]  /*2f80*/  ISETP.NE.AND P6, PT, R124, RZ, PT ;  /* 0x000000ff7c00720c */ /* 0x000fe20003fc5270 */
[----:B------:R-:W-:-:S12]  /*2f90*/  BSSY B1, `(.L_x_7031) ;  /* 0x0000066000017945 */ /* 0x000fd80003800000 */
[----:B------:R-:W-:Y:S05]  /*2fa0*/  @P6 BRA `(.L_x_7032) ;  /* 0x0000000400906947 */ /* 0x000fea0003800000 */
[----:B------:R-:W-:Y:S04]  /*2fb0*/  BSSY B2, `(.L_x_7033) ;  /* 0x0000032000027945 */ /* 0x000fe80003800000 */
[----:B------:R-:W-:Y:S05]  /*2fc0*/  @P1 BRA `(.L_x_7034) ;  /* 0x0000000000c01947 */ /* 0x000fea0003800000 */
        /* <DEDUP_REMOVED lines=20> */
[----:B------:R-:W-:Y:S01]  /*3110*/  FMUL.FTZ R125, R15, R75 ;  /* 0x0000004b0f7d7220 */ /* 0x000fe20000410000 */
[C---:B------:R-:W-:Y:S01]  /*3120*/  FMUL.FTZ R124, R13.reuse, R124 ;  /* 0x0000007c0d7c7220 */ /* 0x040fe20000410000 */
[----:B------:R-:W-:Y:S01]  /*3130*/  FFMA.FTZ R126, R13, R74, -R126 ;  /* 0x0000004a0d7e7223 */ /* 0x000fe2000001087e */
[----:B------:R-:W-:Y:S01]  /*3140*/  FFMA.FTZ R128, R15, R73, -R128 ;  /* 0x000000490f807223 */ /* 0x000fe20000010880 */
[----:B------:R-:W-:-:S02]  /*3150*/  HADD2.F32 R15, -RZ, R123.H1_H1 ;  /* 0x3000007bff0f7230 */ /* 0x000fc40000004100 */
[----:B------:R-:W-:Y:S01]  /*3160*/  FFMA.FTZ R75, R11, R74, R124 ;  /* 0x0000004a0b4b7223 */ /* 0x000fe2000001007c */
[--C-:B------:R-:W-:Y:S02]  /*3170*/  HADD2.F32 R11, -RZ, R12.reuse.H1_H1 ;  /* 0x3000000cff0b7230 */ /* 0x100fe40000004100 */
[----:B------:R-:W-:Y:S01]  /*3180*/  FFMA.FTZ R125, R72, R73, R125 ;  /* 0x00000049487d7223 */ /* 0x000fe2000001007d */
[----:B------:R-:W-:Y:S02]  /*3190*/  HADD2.F32 R123, -RZ, R123.H0_H0 ;  /* 0x2000007bff7b7230 */ /* 0x000fe40000004100 */
[----:B------:R-:W-:Y:S02]  /*31a0*/  HADD2.F32 R12, -RZ, R12.H0_H0 ;  /* 0x2000000cff0c7230 */ /* 0x000fe40000004100 */
[----:B------:R-:W-:Y:S02]  /*31b0*/  HADD2.F32 R72, -RZ, R121.H1_H1 ;  /* 0x30000079ff487230 */ /* 0x000fe40000004100 */
[----:B------:R-:W-:Y:S01]  /*31c0*/  FMUL.FTZ R73, R11, R123 ;  /* 0x0000007b0b497220 */ /* 0x000fe20000410000 */
[----:B------:R-:W-:-:S02]  /*31d0*/  HADD2.F32 R13, -RZ, R14.H1_H1 ;  /* 0x3000000eff0d7230 */ /* 0x000fc40000004100 */
[C---:B------:R-:W-:Y:S01]  /*31e0*/  FMUL.FTZ R74, R12.reuse, R123 ;  /* 0x0000007b0c4a7220 */ /* 0x040fe20000410000 */
[----:B------:R-:W-:Y:S02]  /*31f0*/  HADD2.F32 R14, -RZ, R14.H0_H0 ;  /* 0x2000000eff0e7230 */ /* 0x000fe40000004100 */
[-C--:B------:R-:W-:Y:S01]  /*3200*/  FFMA.FTZ R73, R12, R15.reuse, -R73 ;  /* 0x0000000f0c497223 */ /* 0x080fe20000010849 */
[----:B------:R-:W-:Y:S02]  /*3210*/  HADD2.F32 R121, -RZ, R121.H0_H0 ;  /* 0x20000079ff797230 */ /* 0x000fe40000004100 */
[-C--:B------:R-:W-:Y:S01]  /*3220*/  FMUL.FTZ R123, R13, R72.reuse ;  /* 0x000000480d7b7220 */ /* 0x080fe20000410000 */
[----:B------:R-:W-:Y:S01]  /*3230*/  FFMA.FTZ R74, R11, R15, R74 ;  /* 0x0000000f0b4a7223 */ /* 0x000fe2000001004a */
[C---:B------:R-:W-:Y:S01]  /*3240*/  FMUL.FTZ R72, R14.reuse, R72 ;  /* 0x000000480e487220 */ /* 0x040fe20000410000 */
[----:B------:R-:W-:Y:S01]  /*3250*/  F2FP.F16.F32.PACK_AB R15, R125, R128 ;  /* 0x000000807d0f723e */ /* 0x000fe200000000ff */
[----:B------:R-:W-:-:S02]  /*3260*/  FFMA.FTZ R123, R14, R121, -R123 ;  /* 0x000000790e7b7223 */ /* 0x000fc4000001087b */
[----:B------:R-:W-:Y:S01]  /*3270*/  FFMA.FTZ R72, R13, R121, R72 ;  /* 0x000000790d487223 */ /* 0x000fe20000010048 */
[----:B------:R-:W-:Y:S02]  /*3280*/  F2FP.F16.F32.PACK_AB R13, R75, R126 ;  /* 0x0000007e4b0d723e */ /* 0x000fe400000000ff */
[----:B------:R-:W-:Y:S02]  /*3290*/  F2FP.F16.F32.PACK_AB R12, R74, R73 ;  /* 0x000000494a0c723e */ /* 0x000fe400000000ff */
[----:B------:R-:W-:-:S07]  /*32a0*/  F2FP.F16.F32.PACK_AB R14, R72, R123 ;  /* 0x0000007b480e723e */ /* 0x000fce00000000ff */
.L_x_7036:
[----:B------:R-:W-:Y:S05]  /*32b0*/  BSYNC B3 ;  /* 0x0000000000037941 */ /* 0x000fea0003800000 */
.L_x_7035:
[----:B0-----:R4:W-:Y:S02]  /*32c0*/  ST.E.128 desc[UR38][R76.64], R12 ;  /* 0x0000000c4c007985 */ /* 0x0019e4000c101d26 */
.L_x_7034:
[----:B------:R-:W-:Y:S05]  /*32d0*/  BSYNC B2 ;  /* 0x0000000000027941 */ /* 0x000fea0003800000 */
.L_x_7033:
[----:B------:R-:W-:Y:S05]  /*32e0*/  @P2 BRA `(.L_x_7032) ;  /* 0x0000000000c02947 */ /* 0x000fea0003800000 */
[----:B----4-:R4:W0:Y:S01]  /*32f0*/  LDS.128 R12, [R94+0x1c400] ;  /* 0x01c400005e0c7984 */ /* 0x0108220000000c00 */
        /* <DEDUP_REMOVED lines=45> */
.L_x_7038:
[----:B------:R-:W-:Y:S05]  /*35d0*/  BSYNC B2 ;  /* 0x0000000000027941 */ /* 0x000fea0003800000 */
.L_x_7037:
[----:B0-----:R0:W-:Y:S02]  /*35e0*/  ST.E.128 desc[UR38][R72.64], R12 ;  /* 0x0000000c48007985 */ /* 0x0011e4000c101d26 */
.L_x_7032:
[----:B------:R-:W-:Y:S05]  /*35f0*/  BSYNC B1 ;  /* 0x0000000000017941 */ /* 0x000fea0003800000 */
.L_x_7031:
[----:B------:R-:W-:-:S03]  /*3600*/  UMOV UR4, 0xffffffff ;  /* 0xffffffff00047882 */ /* 0x000fc60000000000 */
[----:B------:R-:W-:Y:S05]  /*3610*/  BRA.DIV UR4, `(.L_x_7039) ;  /* 0x0000017204847947 */ /* 0x000fea000b800000 */
[----:B------:R1:W1:Y:S04]  /*3620*/  SHFL.IDX PT, R71, R108, 0x1, 0x181f ;  /* 0x00381f006c477f89 */ /* 0x00026800000e0000 */
[----:B0-----:R0:W0:Y:S02]  /*3630*/  SHFL.IDX PT, R73, R109, 0x1, 0x181f ;  /* 0x00381f006d497f89 */ /* 0x00102400000e0000 */
.L_x_7332:
[----:B------:R-:W-:Y:S01]  /*3640*/  ISETP.NE.AND P6, PT, R122, RZ, PT ;  /* 0x000000ff7a00720c */ /* 0x000fe20003fc5270 */
[----:B------:R-:W-:-:S12]  /*3650*/  BSSY B1, `(.L_x_7040) ;  /* 0x0000066000017945 */ /* 0x000fd80003800000 */
[----:B------:R-:W-:Y:S05]  /*3660*/  @P6 BRA `(.L_x_7041) ;  /* 0x0000000400906947 */ /* 0x000fea0003800000 */
[----:B------:R-:W-:Y:S04]  /*3670*/  BSSY B2, `(.L_x_7042) ;  /* 0x0000032000027945 */ /* 0x000fe80003800000 */
[----:B------:R-:W-:Y:S05]  /*3680*/  @P1 BRA `(.L_x_7043) ;  /* 0x0000000000c01947 */ /* 0x000fea0003800000 */
[----:B----4-:R4:W2:Y:S01]  /*3690*/  LDS.128 R12, [R94+0x19400] ;  /* 0x019400005e0c7984 */ /* 0x0108a20000000c00 */
[C---:B0-----:R-:W-:Y:S01]  /*36a0*/  LEA R68, P6, R16.reuse, R73, 0x1 ;  /* 0x0000004910447211 */ /* 0x041fe200078c08ff */
[----:B------:R-:W-:Y:S03]  /*36b0*/  BSSY B3, `(.L_x_7044) ;  /* 0x000002c000037945 */ /* 0x000fe60003800000 */
[----:B-1----:R-:W-:Y:S02]  /*36c0*/  LEA.HI.X R69, R16, R71, R17, 0x1, P6 ;  /* 0x0000004710457211 */ /* 0x002fe400030f0c11 */
[----:B------:R-:W-:-:S13]  /*36d0*/  ISETP.GE.AND P6, PT, R18, R104, PT ;  /* 0x000000681200720c */ /* 0x000fda0003fc6270 */
        /* <DEDUP_REMOVED lines=41> */
.L_x_7045:
[----:B------:R-:W-:Y:S05]  /*3970*/  BSYNC B3 ;  /* 0x0000000000037941 */ /* 0x000fea0003800000 */
.L_x_7044:
[----:B--2---:R0:W-:Y:S02]  /*3980*/  ST.E.128 desc[UR38][R68.64], R12 ;  /* 0x0000000c44007985 */ /* 0x0041e4000c101d26 */
.L_x_7043:
[----:B------:R-:W-:Y:S05]  /*3990*/  BSYNC B2 ;  /* 0x0000000000027941 */ /* 0x000fea0003800000 */
.L_x_7042:
[----:B------:R-:W-:Y:S05]  /*39a0*/  @P2 BRA `(.L_x_7041) ;  /* 0x0000000000c02947 */ /* 0x000fea0003800000 */
[----:B0---4-:R0:W4:Y:S01]  /*39b0*/  LDS.128 R12, [R94+0x1d400] ;  /* 0x01d400005e0c7984 */ /* 0x0111220000000c00 */
[C---:B------:R-:W-:Y:S01]  /*39c0*/  LEA R64, P6, R22.reuse, R73, 0x1 ;  /* 0x0000004916407211 */ /* 0x040fe200078c08ff */
[----:B------:R-:W-:Y:S03]  /*39d0*/  BSSY B2, `(.L_x_7046) ;  /* 0x000002c000027945 */ /* 0x000fe60003800000 */
[----:B-1----:R-:W-:Y:S02]  /*39e0*/  LEA.HI.X R65, R22, R71, R2, 0x1, P6 ;  /* 0x0000004716417211 */ /* 0x002fe400030f0c02 */
        /* <DEDUP_REMOVED lines=42> */
.L_x_7047:
[----:B------:R-:W-:Y:S05]  /*3c90*/  BSYNC B2 ;  /* 0x0000000000027941 */ /* 0x000fea0003800000 */
.L_x_7046:
[----:B----4-:R0:W-:Y:S02]  /*3ca0*/  ST.E.128 desc[UR38][R64.64], R12 ;  /* 0x0000000c40007985 */ /* 0x0101e4000c101d26 */
.L_x_7041:
[----:B------:R-:W-:Y:S05]  /*3cb0*/  BSYNC B1 ;  /* 0x0000000000017941 */ /* 0x000fea0003800000 */
.L_x_7040:
[----:B------:R-:W-:-:S03]  /*3cc0*/  UMOV UR4, 0xffffffff ;  /* 0xffffffff00047882 */ /* 0x000fc60000000000 */
[----:B------:R-:W-:Y:S05]  /*3cd0*/  BRA.DIV UR4, `(.L_x_7048) ;  /* 0x0000016e04207947 */ /* 0x000fea000b800000 */
[----:B------:R1:W1:Y:S04]  /*3ce0*/  SHFL.IDX PT, R63, R108, 0x2, 0x181f ;  /* 0x00581f006c3f7f89 */ /* 0x00026800000e0000 */
[----:B0-----:R0:W0:Y:S02]  /*3cf0*/  SHFL.IDX PT, R65, R109, 0x2, 0x181f ;  /* 0x00581f006d417f89 */ /* 0x00102400000e0000 */
.L_x_7336:
[----:B------:R-:W-:Y:S04]  /*3d00*/  BSSY B1, `(.L_x_7049) ;  /* 0x0000066000017945 */ /* 0x000fe80003800000 */
        /* <DEDUP_REMOVED lines=49> */
.L_x_7054:
[----:B------:R-:W-:Y:S05]  /*4020*/  BSYNC B3 ;  /* 0x0000000000037941 */ /* 0x000fea0003800000 */
.L_x_7053:
[----:B--2---:R0:W-:Y:S02]  /*4030*/  ST.E.128 desc[UR38][R60.64], R12 ;  /* 0x0000000c3c007985 */ /* 0x0041e4000c101d26 */
.L_x_7052:
[----:B------:R-:W-:Y:S05]  /*4040*/  BSYNC B2 ;  /* 0x0000000000027941 */ /* 0x000fea0003800000 */
.L_x_7051:
        /* <DEDUP_REMOVED lines=47> */
.L_x_7056:
[----:B------:R-:W-:Y:S05]  /*4340*/  BSYNC B2 ;  /* 0x0000000000027941 */ /* 0x000fea0003800000 */
.L_x_7055:
[----:B----4-:R0:W-:Y:S02]  /*4350*/  ST.E.128 desc[UR38][R56.64], R12 ;  /* 0x0000000c38007985 */ /* 0x0101e4000c101d26 */
.L_x_7050:
[----:B------:R-:W-:Y:S05]  /*4360*/  BSYNC B1 ;  /* 0x0000000000017941 */ /* 0x000fea0003800000 */
.L_x_7049:
[----:B------:R-:W-:-:S03]  /*4370*/  UMOV UR4, 0xffffffff ;  /* 0xffffffff00047882 */ /* 0x000fc60000000000 */
[----:B------:R-:W-:Y:S05]  /*4380*/  BRA.DIV UR4, `(.L_x_7057) ;  /* 0x0000016604c07947 */ /* 0x000fea000b800000 */
[----:B------:R2:W2:Y:S04]  /*4390*/  SHFL.IDX PT, R55, R108, 0x3, 0x181f ;  /* 0x00781f006c377f89 */ /* 0x0004a800000e0000 */
[----:B01----:R-:W0:Y:S02]  /*43a0*/  SHFL.IDX PT, R109, R109, 0x3, 0x181f ;  /* 0x00781f006d6d7f89 */ /* 0x003e2400000e0000 */
.L_x_7340:
[----:B------:R-:W-:Y:S05]  /*43b0*/  @P4 BRA `(.L_x_7058) ;  /* 0x0000003400304947 */ /* 0x000fea0003800000 */
[----:B------:R-:W-:Y:S04]  /*43c0*/  BSSY B1, `(.L_x_7059) ;  /* 0x0000032000017945 */ /* 0x000fe80003800000 */
[----:B------:R-:W-:Y:S05]  /*43d0*/  @P1 BRA `(.L_x_7060) ;  /* 0x0000000000c01947 */ /* 0x000fea0003800000 */
[----:B----4-:R1:W4:Y:S01]  /*43e0*/  LDS.128 R12, [R94+0x1b400] ;  /* 0x01b400005e0c7984 */ /* 0x0103220000000c00 */
[C---:B0-----:R-:W-:Y:S01]  /*43f0*/  LEA R52, P3, R16.reuse, R109, 0x1 ;  /* 0x0000006d10347211 */ /* 0x041fe200078608ff */
[----:B------:R-:W-:Y:S03]  /*4400*/  BSSY B2, `(.L_x_7061) ;  /* 0x000002c000027945 */ /* 0x000fe60003800000 */
[----:B--2---:R-:W-:Y:S02]  /*4410*/  LEA.HI.X R53, R16, R55, R17, 0x1, P3 ;  /* 0x0000003710357211 */ /* 0x004fe400018f0c11 */
[----:B------:R-:W-:-:S13]  /*4420*/  ISETP.GE.AND P3, PT, R18, R104, PT ;  /* 0x000000681200720c */ /* 0x000fda0003f66270 */
[----:B-1----:R-:W-:Y:S05]  /*4430*/  @P3 BRA `(.L_x_7062) ;  /* 0x0000000000a03947 */ /* 0x002fea0003800000 */
        /* <DEDUP_REMOVED lines=40> */
.L_x_7062:
[----:B------:R-:W-:Y:S05]  /*46c0*/  BSYNC B2 ;  /* 0x0000000000027941 */ /* 0x000fea0003800000 */
.L_x_7061:
[----:B----4-:R1:W-:Y:S02]  /*46d0*/  ST.E.128 desc[UR38][R52.64], R12 ;  /* 0x0000000c34007985 */ /* 0x0103e4000c101d26 */
.L_x_7060:
[----:B------:R-:W-:Y:S05]  /*46e0*/  BSYNC B1 ;  /* 0x0000000000017941 */ /* 0x000fea0003800000 */
.L_x_7059:
[----:B------:R-:W-:Y:S05]  /*46f0*/  @P2 BRA `(.L_x_7058) ;  /* 0x0000003000602947 */ /* 0x000fea0003800000 */
[----:B-1--4-:R1:W4:Y:S01]  /*4700*/  LDS.128 R12, [R94+0x1f400] ;  /* 0x01f400005e0c7984 */ /* 0x0123220000000c00 */
        /* <DEDUP_REMOVED lines=45> */
.L_x_7064:
[----:B------:R-:W-:Y:S05]  /*49e0*/  BSYNC B1 ;  /* 0x0000000000017941 */ /* 0x000fea0003800000 */
.L_x_7063:
[----:B----4-:R0:W-:Y:S01]  /*49f0*/  ST.E.128 desc[UR38][R48.64], R12 ;  /* 0x0000000c30007985 */ /* 0x0101e2000c101d26 */
[----:B------:R-:W-:Y:S05]  /*4a00*/  BRA `(.L_x_7058) ;  /* 0x0000002c009c7947 */ /* 0x000fea0003800000 */
.L_x_7018:
[----:B------:R-:W-:Y:S02]  /*4a10*/  ISETP.GE.AND P4, PT, R220, R98, PT ;  /* 0x00000062dc00720c */ /* 0x000fe40003f86270 */
[----:B------:R-:W-:Y:S02]  /*4a20*/  CS2R R50, SRZ ;  /* 0x0000000000327805 */ /* 0x000fe4000001ff00 */
[----:B------:R-:W-:-:S13]  /*4a30*/  ISETP.GE.OR P4, PT, R16, R104, P4 ;  /* 0x000000681000720c */ /* 0x000fda0002786670 */
[----:B------:R-:W-:Y:S01]  /*4a40*/  @!P4 IADD3 R46, P3, P5, R86, R14, R10 ;  /* 0x0000000e562ec210 */ /* 0x000fe20007d7e00a */
[----:B------:R-:W0:Y:S03]  /*4a50*/  @!P4 LDC.64 R60, c[0x0][0x3e8] ;  /* 0x0000fa00ff3ccb82 */ /* 0x000e260000000a00 */
[----:B------:R-:W-:Y:S02]  /*4a60*/  @!P4 IADD3.X R47, R39, R103, R7, P3, P5 ;  /* 0x00000067272fc210 */ /* 0x000fe40001fea407 */
[----:B------:R-:W-:-:S03]  /*4a70*/  @!P4 IADD3 R44, P3, P5, R90, R12, R32 ;  /* 0x0000000c5a2cc210 */ /* 0x000fc60007d7e020 */
[----:B------:R-:W1:Y:S01]  /*4a80*/  @!P4 LDC.64 R62, c[0x0][0x400] ;  /* 0x00010000ff3ecb82 */ /* 0x000e620000000a00 */
[----:B------:R-:W-:Y:S02]  /*4a90*/  @!P4 IADD3.X R45, R80, R11, R29, P3, P5 ;  /* 0x0000000b502dc210 */ /* 0x000fe40001fea41d */
[----:B------:R-:W-:-:S04]  /*4aa0*/  ISETP.GE.AND P3, PT, R219, R98, PT ;  /* 0x00000062db00720c */ /* 0x000fc80003f66270 */
[----:B------:R-:W-:-:S13]  /*4ab0*/  ISETP.GE.OR P3, PT, R16, R104, P3 ;  /* 0x000000681000720c */ /* 0x000fda0001f66670 */
[----:B------:R-:W-:Y:S01]  /*4ac0*/  @!P3 IADD3 R66, P5, P6, R86, R20, R14 ;  /* 0x000000145642b210 */ /* 0x000fe20007ebe00e */
[----:B------:R-:W2:Y:S03]  /*4ad0*/  @!P3 LDC.64 R68, c[0x0][0x3e8] ;  /* 0x0000fa00ff44bb82 */ /* 0x000ea60000000a00 */
[----:B------:R-:W-:Y:S02]  /*4ae0*/  @!P3 IADD3.X R67, R39, R8, R103, P5, P6 ;  /* 0x000000082743b210 */ /* 0x000fe40002fec467 */
[----:B------:R-:W-:-:S03]  /*4af0*/  @!P3 IADD3 R64, P5, P6, R90, R33, R12 ;  /* 0x000000215a40b210 */ /* 0x000fc60007ebe00c */
[----:B------:R-:W3:Y:S01]  /*4b00*/  @!P3 LDC.64 R70, c[0x0][0x400] ;  /* 0x00010000ff46bb82 */ /* 0x000ee20000000a00 */
[----:B------:R-:W-:Y:S02]  /*4b10*/  @!P3 IADD3.X R65, R80, R30, R11, P5, P6 ;  /* 0x0000001e5041b210 */ /* 0x000fe40002fec40b */
[----:B------:R-:W-:-:S04]  /*4b20*/  ISETP.GE.AND P5, PT, R153, R98, PT ;  /* 0x000000629900720c */ /* 0x000fc80003fa6270 */
[----:B------:R-:W-:-:S13]  /*4b30*/  ISETP.GE.OR P5, PT, R16, R104, P5 ;  /* 0x000000681000720c */ /* 0x000fda0002fa6670 */
[----:B------:R-:W4:Y:S01]  /*4b40*/  @!P5 LDC.64 R52, c[0x0][0x3e8] ;  /* 0x0000fa00ff34db82 */ /* 0x000f220000000a00 */
[----:B------:R-:W-:-:S04]  /*4b50*/  @!P5 IADD3 R48, P6, R86, R14, RZ ;  /* 0x0000000e5630d210 */ /* 0x000fc80007fde0ff */
[----:B------:R-:W-:-:S03]  /*4b60*/  @!P5 IADD3.X R49, R103, R39, RZ, P6, !PT ;  /* 0x000000276731d210 */ /* 0x000fc600037fe4ff */
[----:B------:R-:W0:Y:S01]  /*4b70*/  @!P5 LDC.64 R54, c[0x0][0x400] ;  /* 0x00010000ff36db82 */ /* 0x000e220000000a00 */
[----:B----4-:R-:W-:-:S04]  /*4b80*/  @!P5 LEA R52, P6, R48, R52, 0x1 ;  /* 0x000000343034d211 */ /* 0x010fc800078c08ff */
[----:B------:R-:W-:Y:S02]  /*4b90*/  @!P5 LEA.HI.X R53, R48, R53, R49, 0x1, P6 ;  /* 0x000000353035d211 */ /* 0x000fe400030f0c31 */
[----:B------:R-:W-:-:S05]  /*4ba0*/  @!P5 IADD3 R48, P6, R90, R12, RZ ;  /* 0x0000000c5a30d210 */ /* 0x000fca0007fde0ff */
[----:B------:R-:W-:Y:S01]  /*4bb0*/  @!P5 IMAD.X R49, R11, 0x1, R80, P6 ;  /* 0x000000010b31d824 */ /* 0x000fe200030e0650 */
[----:B0-----:R-:W-:-:S04]  /*4bc0*/  @!P5 LEA R54, P6, R48, R54, 0x1 ;  /* 0x000000363036d211 */ /* 0x001fc800078c08ff */
[----:B------:R-:W-:Y:S02]  /*4bd0*/  @!P5 LEA.HI.X R55, R48, R55, R49, 0x1, P6 ;  /* 0x000000373037d211 */ /* 0x000fe400030f0c31 */
[----:B------:R-:W-:Y:S02]  /*4be0*/  CS2R R48, SRZ ;  /* 0x0000000000307805 */ /* 0x000fe4000001ff00 */
[----:B------:R-:W-:-:S04]  /*4bf0*/  @!P4 LEA R60, P6, R46, R60, 0x1 ;  /* 0x0000003c2e3cc211 */ /* 0x000fc800078c08ff */
[----:B------:R-:W-:Y:S02]  /*4c00*/  @!P4 LEA.HI.X R61, R46, R61, R47, 0x1, P6 ;  /* 0x0000003d2e3dc211 */ /* 0x000fe400030f0c2f */
[----:B------:R-:W-:Y:S02]  /*4c10*/  CS2R R46, SRZ ;  /* 0x00000000002e7805 */ /* 0x000fe4000001ff00 */
[C---:B-1----:R-:W-:Y:S01]  /*4c20*/  @!P4 LEA R62, P6, R44.reuse, R62, 0x1 ;  /* 0x0000003e2c3ec211 */ /* 0x042fe200078c08ff */
[----:B------:R0:W5:Y:S03]  /*4c30*/  @!P5 LDG.E.128 R48, desc[UR38][R54.64] ;  /* 0x000000263630d981 */ /* 0x000166000c1e1d00 */
[----:B------:R-:W-:Y:S02]  /*4c40*/  @!P4 LEA.HI.X R63, R44, R63, R45, 0x1, P6 ;  /* 0x0000003f2c3fc211 */ /* 0x000fe400030f0c2d */
[----:B------:R-:W-:-:S02]  /*4c50*/  CS2R R44, SRZ ;  /* 0x00000000002c7805 */ /* 0x000fc4000001ff00 */
[----:B------:R-:W-:Y:S02]  /*4c60*/  CS2R R58, SRZ ;  /* 0x00000000003a7805 */ /* 0x000fe4000001ff00 */
[----:B------:R-:W-:Y:S02]  /*4c70*/  CS2R R56, SRZ ;  /* 0x0000000000387805 */ /* 0x000fe4000001ff00 */
[----:B------:R1:W5:Y:S01]  /*4c80*/  @!P5 LDG.E.128 R44, desc[UR38][R52.64] ;  /* 0x00000026342cd981 */ /* 0x000362000c1e1d00 */
[----:B0-----:R-:W-:-:S03]  /*4c90*/  CS2R R54, SRZ ;  /* 0x0000000000367805 */ /* 0x001fc6000001ff00 */
[----:B------:R0:W5:Y:S01]  /*4ca0*/  @!P4 LDG.E.128 R56, desc[UR38][R62.64] ;  /* 0x000000263e38c981 */ /* 0x000162000c1e1d00 */
[----:B-1----:R-:W-:-:S06]  /*4cb0*/  CS2R R52, SRZ ;  /* 0x0000000000347805 */ /* 0x002fcc000001ff00 */
[----:B------:R1:W5:Y:S01]  /*4cc0*/  @!P4 LDG.E.128 R52, desc[UR38][R60.64] ;  /* 0x000000263c34c981 */ /* 0x000362000c1e1d00 */
[----:B--2---:R-:W-:-:S04]  /*4cd0*/  @!P3 LEA R68, P4, R66, R68, 0x1 ;  /* 0x000000444244b211 */ /* 0x004fc800078808ff */
[----:B------:R-:W-:Y:S02]  /*4ce0*/  @!P3 LEA.HI.X R69, R66, R69, R67, 0x1, P4 ;  /* 0x000000454245b211 */ /* 0x000fe400020f0c43 */
[----:B---3--:R-:W-:-:S04]  /*4cf0*/  @!P3 LEA R70, P4, R64, R70, 0x1 ;  /* 0x000000464046b211 */ /* 0x008fc800078808ff */
[----:B------:R-:W-:Y:S02]  /*4d00*/  @!P3 LEA.HI.X R71, R64, R71, R65, 0x1, P4 ;  /* 0x000000474047b211 */ /* 0x000fe400020f0c41 */
[----:B------:R-:W-:-:S04]  /*4d10*/  ISETP.GE.AND P4, PT, R218, R98, PT ;  /* 0x00000062da00720c */ /* 0x000fc80003f86270 */
[----:B------:R-:W-:Y:S02]  /*4d20*/  ISETP.GE.OR P4, PT, R16, R104, P4 ;  /* 0x000000681000720c */ /* 0x000fe40002786670 */
[----:B0-----:R-:W-:Y:S02]  /*4d30*/  CS2R R62, SRZ ;  /* 0x00000000003e7805 */ /* 0x001fe4000001ff00 */
[----:B-1----:R-:W-:Y:S02]  /*4d40*/  CS2R R60, SRZ ;  /* 0x00000000003c7805 */ /* 0x002fe4000001ff00 */
[----:B------:R-:W-:Y:S02]  /*4d50*/  CS2R R66, SRZ ;  /* 0x0000000000427805 */ /* 0x000fe4000001ff00 */
[----:B------:R-:W-:Y:S01]  /*4d60*/  CS2R R64, SRZ ;  /* 0x0000000000407805 */ /* 0x000fe2000001ff00 */
[----:B------:R-:W-:Y:S01]  /*4d70*/  BSSY B1, `(.L_x_7065) ;  /* 0x000001d000017945 */ /* 0x000fe20003800000 */
[----:B------:R-:W-:-:S02]  /*4d80*/  CS2R R74, SRZ ;  /* 0x00000000004a7805 */ /* 0x000fc4000001ff00 */
[----:B------:R-:W-:Y:S01]  /*4d90*/  CS2R R72, SRZ ;  /* 0x0000000000487805 */ /* 0x000fe2000001ff00 */
[----:B------:R0:W5:Y:S04]  /*4da0*/  @!P3 LDG.E.128 R60, desc[UR38][R68.64] ;  /* 0x00000026443cb981 */ /* 0x000168000c1e1d00 */
[----:B------:R1:W5:Y:S01]  /*4db0*/  @!P3 LDG.E.128 R64, desc[UR38][R70.64] ;  /* 0x000000264640b981 */ /* 0x000362000c1e1d00 */
[----:B------:R-:W-:Y:S02]  /*4dc0*/  ISETP.GE.AND P3, PT, R16, R104, PT ;  /* 0x000000681000720c */ /* 0x000fe40003f66270 */
[----:B0-----:R-:W-:Y:S02]  /*4dd0*/  CS2R R68, SRZ ;  /* 0x0000000000447805 */ /* 0x001fe4000001ff00 */
[----:B-1----:R-:W-:Y:S01]  /*4de0*/  CS2R R70, SRZ ;  /* 0x0000000000467805 */ /* 0x002fe2000001ff00 */
[----:B------:R-:W-:Y:S08]  /*4df0*/  @P4 BRA `(.L_x_7066) ;  /* 0x0000000000504947 */ /* 0x000ff00003800000 */
[----:B------:R-:W0:Y:S01]  /*4e00*/  LDC.64 R68, c[0x0][0x3f8] ;  /* 0x0000fe00ff447b82 */ /* 0x000e220000000a00 */
[----:B------:R-:W-:Y:S01]  /*4e10*/  IMAD.MOV.U32 R15, RZ, RZ, R103 ;  /* 0x000000ffff0f7224 */ /* 0x000fe200078e0067 */
[----:B------:R-:W-:Y:S01]  /*4e20*/  MOV R13, R11 ;  /* 0x0000000b000d7202 */ /* 0x000fe20000000f00 */
[----:B------:R-:W-:Y:S01]  /*4e30*/  ULDC.64 UR4, c[0x0][0x3e8] ;  /* 0x0000fa0000047ab9 */ /* 0x000fe20000000a00 */
[----:B------:R-:W-:-:S04]  /*4e40*/  ULDC.64 UR6, c[0x0][0x400] ;  /* 0x0001000000067ab9 */ /* 0x000fc80000000a00 */
[----:B------:R-:W1:Y:S01]  /*4e50*/  LDC.64 R70, c[0x0][0x408] ;  /* 0x00010200ff467b82 */ /* 0x000e620000000a00 */
[----:B0-----:R-:W-:-:S04]  /*4e60*/  IMAD.WIDE.U32 R14, R68, 0x60, R14 ;  /* 0x00000060440e7825 */ /* 0x001fc800078e000e */
[----:B------:R-:W-:Y:S01]  /*4e70*/  IMAD R69, R69, 0x60, RZ ;  /* 0x0000006045457824 */ /* 0x000fe200078e02ff */
[----:B------:R-:W-:Y:S01]  /*4e80*/  IADD3 R14, P4, R86, R14, RZ ;  /* 0x0000000e560e7210 */ /* 0x000fe20007f9e0ff */
[----:B-1----:R-:W-:-:S03]  /*4e90*/  IMAD.WIDE.U32 R12, R70, 0x60, R12 ;  /* 0x00000060460c7825 */ /* 0x002fc600078e000c */
[----:B------:R-:W-:Y:S01]  /*4ea0*/  IADD3.X R15, R39, R15, R69, P4, !PT ;  /* 0x0000000f270f7210 */ /* 0x000fe200027fe445 */
[----:B------:R-:W-:Y:S01]  /*4eb0*/  IMAD R71, R71, 0x60, RZ ;  /* 0x0000006047477824 */ /* 0x000fe200078e02ff */
[----:B------:R-:W-:-:S04]  /*4ec0*/  IADD3 R11, P4, R90, R12, RZ ;  /* 0x0000000c5a0b7210 */ /* 0x000fc80007f9e0ff */
[----:B------:R-:W-:Y:S02]  /*4ed0*/  IADD3.X R12, R80, R13, R71, P4, !PT ;  /* 0x0000000d500c7210 */ /* 0x000fe400027fe447 */
[----:B------:R-:W-:-:S04]  /*4ee0*/  LEA R68, P4, R14, UR4, 0x1 ;  /* 0x000000040e447c11 */ /* 0x000fc8000f8808ff */
[----:B------:R-:W-:Y:S02]  /*4ef0*/  LEA.HI.X R69, R14, UR5, R15, 0x1, P4 ;  /* 0x000000050e457c11 */ /* 0x000fe4000a0f0c0f */
[----:B------:R-:W-:-:S04]  /*4f00*/  LEA R72, P4, R11, UR6, 0x1 ;  /* 0x000000060b487c11 */ /* 0x000fc8000f8808ff */
[----:B------:R-:W-:Y:S01]  /*4f10*/  LEA.HI.X R73, R11, UR7, R12, 0x1, P4 ;  /* 0x000000070b497c11 */ /* 0x000fe2000a0f0c0c */
[----:B------:R-:W5:Y:S05]  /*4f20*/  LDG.E.128 R68, desc[UR38][R68.64] ;  /* 0x0000002644447981 */ /* 0x000f6a000c1e1d00 */
[----:B------:R-:W5:Y:S03]  /*4f30*/  LDG.E.128 R72, desc[UR38][R72.64] ;  /* 0x0000002648487981 */ /* 0x000f66000c1e1d00 */
.L_x_7066:
[----:B------:R-:W-:Y:S05]  /*4f40*/  BSYNC B1 ;  /* 0x0000000000017941 */ /* 0x000fea0003800000 */
.L_x_7065:
[----:B-----5:R-:W-:Y:S01]  /*4f50*/  IMAD.MOV.U32 R11, RZ, RZ, R70 ;  /* 0x000000ffff0b7224 */ /* 0x020fe200078e0046 */
[----:B------:R-:W-:Y:S01]  /*4f60*/  MOV R13, R68 ;  /* 0x00000044000d7202 */ /* 0x000fe20000000f00 */
        /* <DEDUP_REMOVED lines=55> */
.L_x_7067:
[----:B------:R-:W-:Y:S01]  /*52e0*/  LEA R92, R155, R156, 0x3 ;  /* 0x0000009c9b5c7211 */ /* 0x000fe200078e18ff */
[----:B------:R-:W0:Y:S01]  /*52f0*/  LDC R110, c[0x0][0x2f4] ;  /* 0x0000bd00ff6e7b82 */ /* 0x000e220000000800 */
[----:B------:R-:W-:Y:S01]  /*5300*/  SHF.L.U32 R103, R154, 0x1f, RZ ;  /* 0x0000001f9a677819 */ /* 0x000fe200000006ff */
[----:B------:R-:W-:Y:S03]  /*5310*/  BSSY B1, `(.L_x_7068) ;  /* 0x0000003000017945 */ /* 0x000fe60003800000 */
[----:B------:R-:W1:Y:S02]  /*5320*/  SYNCS.PHASECHK.TRANS64.TRYWAIT P4, [R92+URZ+0x28890], R103 ;  /* 0x028890675c0075a7 */ /* 0x000e64000808017f */
[----:B-1----:R-:W-:Y:S05]  /*5330*/  @!P4 BRA `(.L_x_7069) ;  /* 0x000001580020c947 */ /* 0x002fea0003800000 */
.L_x_7341:
[----:B------:R-:W-:Y:S05]  /*5340*/  BSYNC B1 ;  /* 0x0000000000017941 */ /* 0x000fea0003800000 */
.L_x_7068:
[----:B------:R-:W-:Y:S01]  /*5350*/  UMOV UR4, 0xffffffff ;  /* 0xffffffff00047882 */ /* 0x000fe20000000000 */
[----:B0-----:R-:W-:Y:S02]  /*5360*/  IMAD.IADD R112, R110, 0x1, -R37 ;  /* 0x000000016e707824 */ /* 0x001fe400078e0a25 */
[----:B------:R-:W-:Y:S05]  /*5370*/  BRA.DIV UR4, `(.L_x_7070) ;  /* 0x0000015a04247947 */ /* 0x000fea000b800000 */
[----:B------:R0:W2:Y:S04]  /*5380*/  SHFL.IDX PT, R107, R108, RZ, 0x181f ;  /* 0x00181fff6c6b7589 */ /* 0x0000a800000e0000 */
[----:B------:R0:W3:Y:S02]  /*5390*/  SHFL.IDX PT, R106, R109, RZ, 0x181f ;  /* 0x00181fff6d6a7589 */ /* 0x0000e400000e0000 */
.L_x_7345:
[----:B------:R-:W-:Y:S01]  /*53a0*/  ISETP.GE.OR P4, PT, R153, R98, P1 ;  /* 0x000000629900720c */ /* 0x000fe20000f86670 */
[----:B------:R-:W-:-:S12]  /*53b0*/  BSSY B1, `(.L_x_7071) ;  /* 0x0000074000017945 */ /* 0x000fd80003800000 */
[----:B------:R-:W-:Y:S05]  /*53c0*/  @P4 BRA `(.L_x_7072) ;  /* 0x0000000400c84947 */ /* 0x000fea0003800000 */
[----:B------:R-:W-:Y:S01]  /*53d0*/  SEL R11, R37, R112, !P0 ;  /* 0x00000070250b7207 */ /* 0x000fe20004000000 */
[----:B------:R-:W-:Y:S01]  /*53e0*/  BSSY B2, `(.L_x_7073) ;  /* 0x000006c000027945 */ /* 0x000fe20003800000 */
[C---:B---3--:R-:W-:Y:S02]  /*53f0*/  LEA R104, P4, R43.reuse, R106, 0x1 ;  /* 0x0000006a2b687211 */ /* 0x048fe400078808ff */
[----:B------:R-:W-:Y:S02]  /*5400*/  SHF.R.S32.HI R12, RZ, 0x1f, R11 ;  /* 0x0000001fff0c7819 */ /* 0x000fe4000001140b */
[----:B--2---:R-:W-:Y:S02]  /*5410*/  LEA.HI.X R105, R43, R107, R83, 0x1, P4 ;  /* 0x0000006b2b697211 */ /* 0x004fe400020f0c53 */
[----:B------:R-:W-:-:S04]  /*5420*/  LEA.HI R12, R12, R11, RZ, 0x4 ;  /* 0x0000000b0c0c7211 */ /* 0x000fc800078f20ff */
[----:B------:R-:W-:-:S04]  /*5430*/  LEA.HI.SX32 R12, R12, R81, 0x1c ;  /* 0x000000510c0c7211 */ /* 0x000fc800078fe2ff */
[----:B------:R-:W-:Y:S01]  /*5440*/  SHF.R.S32.HI R13, RZ, 0x1f, R12 ;  /* 0x0000001fff0d7819 */ /* 0x000fe2000001140c */
[----:B------:R-:W-:-:S03]  /*5450*/  IMAD.SHL.U32 R11, R12, 0x8, RZ ;  /* 0x000000080c0b7824 */ /* 0x000fc600078e00ff */
[----:B------:R-:W-:Y:S02]  /*5460*/  LEA.HI R12, R13, R12, RZ, 0x3 ;  /* 0x0000000c0d0c7211 */ /* 0x000fe400078f18ff */
[----:B------:R-:W-:Y:S02]  /*5470*/  LOP3.LUT R13, R11, 0x38, RZ, 0xc0, !PT ;  /* 0x000000380b0d7812 */ /* 0x000fe400078ec0ff */
[----:B------:R-:W-:Y:S02]  /*5480*/  SHF.L.U32 R12, R12, 0xa, RZ ;  /* 0x0000000a0c0c7819 */ /* 0x000fe400000006ff */
[----:B------:R-:W-:Y:S02]  /*5490*/  LOP3.LUT R13, R13, 0x1c0, R228, 0xf8, !PT ;  /* 0x000001c00d0d7812 */ /* 0x000fe400078ef8e4 */
[----:B------:R-:W-:Y:S02]  /*54a0*/  LOP3.LUT R12, R12, 0x7fffe000, RZ, 0xc0, !PT ;  /* 0x7fffe0000c0c7812 */ /* 0x000fe400078ec0ff */
[----:B------:R-:W-:-:S04]  /*54b0*/  LOP3.LUT R13, R13, R198, RZ, 0x3c, !PT ;  /* 0x000000c60d0d7212 */ /* 0x000fc800078e3cff */
[----:B------:R-:W-:Y:S01]  /*54c0*/  IADD3 R12, R13, R12, R199 ;  /* 0x0000000c0d0c7210 */ /* 0x000fe20007ffe0c7 */
[----:B------:R-:W-:-:S04]  /*54d0*/  IMAD R13, R155, 0x4000, R6 ;  /* 0x000040009b0d7824 */ /* 0x000fc800078e0206 */
[----:B------:R-:W-:Y:S01]  /*54e0*/  IMAD R15, R155, 0x4000, R12 ;  /* 0x000040009b0f7824 */ /* 0x000fe200078e020c */
[----:B------:R-:W-:-:S03]  /*54f0*/  LEA R13, R13, R156, 0x1 ;  /* 0x0000009c0d0d7211 */ /* 0x000fc600078e08ff */
[----:B------:R-:W-:-:S03]  /*5500*/  IMAD R76, R15, 0x2, R156 ;  /* 0x000000020f4c7824 */ /* 0x000fc600078e029c */
[----:B------:R-:W2:Y:S04]  /*5510*/  LDS.128 R12, [R13+0x18400] ;  /* 0x018400000d0c7984 */ /* 0x000ea80000000c00 */
[----:B------:R-:W3:Y:S01]  /*5520*/  LDS.128 R76, [R76+0x18400] ;  /* 0x018400004c4c7984 */ /* 0x000ee20000000c00 */
[----:B------:R-:W-:Y:S05]  /*5530*/  @P3 BRA `(.L_x_7074) ;  /* 0x0000000400583947 */ /* 0x000fea0003800000 */
[----:B------:R-:W-:Y:S01]  /*5540*/  SHF.R.U32.HI R130, RZ, 0x10, R49 ;  /* 0x00000010ff827819 */ /* 0x000fe20000011631 */
[--C-:B------:R-:W-:Y:S01]  /*5550*/  HADD2.F32 R129, -RZ, R128.reuse.H1_H1 ;  /* 0x30000080ff817230 */ /* 0x100fe20000004100 */
[--C-:B------:R-:W-:Y:S02]  /*5560*/  SHF.R.U64 R126, R44, 0x10, R45.reuse ;  /* 0x000000102c7e7819 */ /* 0x100fe4000000122d */
[----:B------:R-:W-:Y:S02]  /*5570*/  SHF.R.U32.HI R133, RZ, 0x10, R45 ;  /* 0x00000010ff857819 */ /* 0x000fe4000001162d */
[--C-:B------:R-:W-:Y:S01]  /*5580*/  SHF.R.U64 R44, R46, 0x10, R47.reuse ;  /* 0x000000102e2c7819 */ /* 0x100fe2000000122f */
[--C-:B---3--:R-:W-:Y:S01]  /*5590*/  HADD2.F32 R46, -RZ, R77.reuse.H0_H0 ;  /* 0x2000004dff2e7230 */ /* 0x108fe20000004100 */
[----:B------:R-:W-:Y:S01]  /*55a0*/  SHF.R.U32.HI R131, RZ, 0x10, R47 ;  /* 0x00000010ff837819 */ /* 0x000fe2000001162f */
[----:B--2---:R-:W-:Y:S01]  /*55b0*/  IMAD.MOV.U32 R47, RZ, RZ, R12 ;  /* 0x000000ffff2f7224 */ /* 0x004fe200078e000c */
[--C-:B------:R-:W-:Y:S01]  /*55c0*/  SHF.R.U64 R45, R50, 0x10, R51.reuse ;  /* 0x00000010322d7819 */ /* 0x100fe20000001233 */
[----:B------:R-:W-:Y:S01]  /*55d0*/  HADD2.F32 R77, -RZ, R77.H1_H1 ;  /* 0x3000004dff4d7230 */ /* 0x000fe20000004100 */
[----:B------:R-:W-:Y:S01]  /*55e0*/  SHF.R.U32.HI R132, RZ, 0x10, R51 ;  /* 0x00000010ff847819 */ /* 0x000fe20000011633 */
[----:B------:R-:W-:Y:S01]  /*55f0*/  HADD2.F32 R51, -RZ, R128.H0_H0 ;  /* 0x20000080ff337230 */ /* 0x000fe20000004100 */
[----:B------:R-:W-:Y:S01]  /*5600*/  SHF.R.U64 R48, R48, 0x10, R49 ;  /* 0x0000001030307819 */ /* 0x000fe20000001231 */
[----:B------:R-:W-:Y:S01]  /*5610*/  HADD2.F32 R12, -RZ, R13.H0_H0 ;  /* 0x2000000dff0c7230 */ /* 0x000fe20000004100 */
[----:B------:R-:W-:Y:S01]  /*5620*/  MOV R49, R15 ;  /* 0x0000000f00317202 */ /* 0x000fe20000000f00 */
[----:B------:R-:W-:-:S02]  /*5630*/  HADD2.F32 R128, -RZ, R130.H0_H0 ;  /* 0x20000082ff807230 */ /* 0x000fc40000004100 */
[----:B------:R-:W-:Y:S02]  /*5640*/  HADD2.F32 R15, -RZ, R13.H1_H1 ;  /* 0x3000000dff0f7230 */ /* 0x000fe40000004100 */
[-C--:B------:R-:W-:Y:S01]  /*5650*/  FMUL.FTZ R13, R46, R129.reuse ;  /* 0x000000812e0d7220 */ /* 0x080fe20000410000 */
[----:B------:R-:W-:Y:S02]  /*5660*/  HADD2.F32 R50, -RZ, R133.H0_H0 ;  /* 0x20000085ff327230 */ /* 0x000fe40000004100 */
[C---:B------:R-:W-:Y:S01]  /*5670*/  FMUL.FTZ R129, R12.reuse, R129 ;  /* 0x000000810c817220 */ /* 0x040fe20000410000 */
[-C--:B------:R-:W-:Y:S01]  /*5680*/  FMUL.FTZ R130, R77, R128.reuse ;  /* 0x000000804d827220 */ /* 0x080fe20000410000 */
[C---:B------:R-:W-:Y:S01]  /*5690*/  FMUL.FTZ R128, R15.reuse, R128 ;  /* 0x000000800f807220 */ /* 0x040fe20000410000 */
[-C--:B------:R-:W-:Y:S01]  /*56a0*/  FFMA.FTZ R12, R12, R51.reuse, -R13 ;  /* 0x000000330c0c7223 */ /* 0x080fe2000001080d */
[----:B------:R-:W-:Y:S01]  /*56b0*/  FFMA.FTZ R13, R46, R51, R129 ;  /* 0x000000332e0d7223 */ /* 0x000fe20000010081 */
[-C--:B------:R-:W-:Y:S01]  /*56c0*/  FFMA.FTZ R15, R15, R50.reuse, -R130 ;  /* 0x000000320f0f7223 */ /* 0x080fe20000010882 */
[----:B------:R-:W-:Y:S01]  /*56d0*/  FFMA.FTZ R46, R77, R50, R128 ;  /* 0x000000324d2e7223 */ /* 0x000fe20000010080 */
[----:B------:R-:W-:-:S02]  /*56e0*/  HADD2.F32 R128, -RZ, R127.H1_H1 ;  /* 0x3000007fff807230 */ /* 0x000fc40000004100 */
[----:B------:R-:W-:Y:S01]  /*56f0*/  HADD2.F32 R127, -RZ, R127.H0_H0 ;  /* 0x2000007fff7f7230 */ /* 0x000fe20000004100 */
[----:B------:R-:W-:Y:S01]  /*5700*/  F2FP.F16.F32.PACK_AB R15, R15, R12 ;  /* 0x0000000c0f0f723e */ /* 0x000fe200000000ff */
[----:B------:R-:W-:Y:S01]  /*5710*/  HADD2.F32 R77, -RZ, R79.H0_H0 ;  /* 0x2000004fff4d7230 */ /* 0x000fe20000004100 */
[----:B------:R-:W-:Y:S01]  /*5720*/  F2FP.F16.F32.PACK_AB R46, R46, R13 ;  /* 0x0000000d2e2e723e */ /* 0x000fe200000000ff */
[----:B------:R-:W-:Y:S02]  /*5730*/  HADD2.F32 R50, -RZ, R49.H0_H0 ;  /* 0x20000031ff327230 */ /* 0x000fe40000004100 */
[----:B------:R-:W-:Y:S02]  /*5740*/  HADD2.F32 R79, -RZ, R79.H1_H1 ;  /* 0x3000004fff4f7230 */ /* 0x000fe40000004100 */
[----:B------:R-:W-:Y:S02]  /*5750*/  HADD2.F32 R132, -RZ, R132.H0_H0 ;  /* 0x20000084ff847230 */ /* 0x000fe40000004100 */
[----:B------:R-:W-:Y:S01]  /*5760*/  FMUL.FTZ R134, R50, R127 ;  /* 0x0000007f32867220 */ /* 0x000fe20000410000 */
[----:B------:R-:W-:-:S02]  /*5770*/  HADD2.F32 R51, -RZ, R49.H1_H1 ;  /* 0x30000031ff337230 */ /* 0x000fc40000004100 */
[----:B------:R-:W-:Y:S01]  /*5780*/  FMUL.FTZ R49, R77, R127 ;  /* 0x0000007f4d317220 */ /* 0x000fe20000410000 */
[----:B------:R-:W-:Y:S02]  /*5790*/  HADD2.F32 R130, -RZ, R131.H0_H0 ;  /* 0x20000083ff827230 */ /* 0x000fe40000004100 */
[----:B------:R-:W-:Y:S01]  /*57a0*/  FMUL.FTZ R136, R79, R132 ;  /* 0x000000844f887220 */ /* 0x000fe20000410000 */
[-C--:B------:R-:W-:Y:S01]  /*57b0*/  FFMA.FTZ R134, R77, R128.reuse, R134 ;  /* 0x000000804d867223 */ /* 0x080fe20000010086 */
[----:B------:R-:W-:Y:S01]  /*57c0*/  FFMA.FTZ R49, R50, R128, -R49 ;  /* 0x0000008032317223 */ /* 0x000fe20000010831 */
[C---:B------:R-:W-:Y:S01]  /*57d0*/  FMUL.FTZ R132, R51.reuse, R132 ;  /* 0x0000008433847220 */ /* 0x040fe20000410000 */
[----:B------:R-:W-:Y:S01]  /*57e0*/  FFMA.FTZ R136, R51, R130, -R136 ;  /* 0x0000008233887223 */ /* 0x000fe20000010888 */
[----:B------:R-:W-:Y:S02]  /*57f0*/  HADD2.F32 R77, -RZ, R48.H0_H0 ;  /* 0x20000030ff4d7230 */ /* 0x000fe40000004100 */
[----:B------:R-:W-:-:S02]  /*5800*/  HADD2.F32 R50, -RZ, R76.H0_H0 ;  /* 0x2000004cff327230 */ /* 0x000fc40000004100 */
[----:B------:R-:W-:Y:S01]  /*5810*/  FFMA.FTZ R129, R79, R130, R132 ;  /* 0x000000824f817223 */ /* 0x000fe20000010084 */
[----:B------:R-:W-:Y:S01]  /*5820*/  HADD2.F32 R51, -RZ, R125.H1_H1 ;  /* 0x3000007dff337230 */ /* 0x000fe20000004100 */
[----:B------:R-:W-:Y:S01]  /*5830*/  F2FP.F16.F32.PACK_AB R49, R136, R49 ;  /* 0x000000318831723e */ /* 0x000fe200000000ff */
[----:B------:R-:W-:Y:S02]  /*5840*/  HADD2.F32 R48, -RZ, R47.H0_H0 ;  /* 0x2000002fff307230 */ /* 0x000fe40000004100 */
[----:B------:R-:W-:Y:S01]  /*5850*/  HADD2.F32 R76, -RZ, R76.H1_H1 ;  /* 0x3000004cff4c7230 */ /* 0x000fe20000004100 */
[----:B------:R-:W-:Y:S01]  /*5860*/  F2FP.F16.F32.PACK_AB R129, R129, R134 ;  /* 0x000000868181723e */ /* 0x000fe200000000ff */
[----:B------:R-:W-:Y:S02]  /*5870*/  HADD2.F32 R125, -RZ, R125.H0_H0 ;  /* 0x2000007dff7d7230 */ /* 0x000fe40000004100 */
[----:B------:R-:W-:Y:S02]  /*5880*/  HADD2.F32 R47, -RZ, R47.H1_H1 ;  /* 0x3000002fff2f7230 */ /* 0x000fe40000004100 */
[----:B------:R-:W-:Y:S01]  /*5890*/  FMUL.FTZ R128, R76, R77 ;  /* 0x0000004d4c807220 */ /* 0x000fe20000410000 */
[----:B------:R-:W-:-:S02]  /*58a0*/  HADD2.F32 R126, -RZ, R126.H0_H0 ;  /* 0x2000007eff7e7230 */ /* 0x000fc40000004100 */
[-C--:B------:R-:W-:Y:S01]  /*58b0*/  FMUL.FTZ R79, R50, R125.reuse ;  /* 0x0000007d324f7220 */ /* 0x080fe20000410000 */
[C---:B------:R-:W-:Y:S01]  /*58c0*/  FMUL.FTZ R125, R48.reuse, R125 ;  /* 0x0000007d307d7220 */ /* 0x040fe20000410000 */
[C---:B------:R-:W-:Y:S01]  /*58d0*/  FMUL.FTZ R77, R47.reuse, R77 ;  /* 0x0000004d2f4d7220 */ /* 0x040fe20000410000 */
[----:B------:R-:W-:Y:S02]  /*58e0*/  IMAD.MOV.U32 R13, RZ, RZ, R15 ;  /* 0x000000ffff0d7224 */ /* 0x000fe400078e000f */
[-C--:B------:R-:W-:Y:S01]  /*58f0*/  FFMA.FTZ R79, R48, R51.reuse, -R79 ;  /* 0x00000033304f7223 */ /* 0x080fe2000001084f */
[-C--:B------:R-:W-:Y:S01]  /*5900*/  FFMA.FTZ R128, R47, R126.reuse, -R128 ;  /* 0x0000007e2f807223 */ /* 0x080fe20000010880 */
[----:B------:R-:W-:Y:S01]  /*5910*/  FFMA.FTZ R76, R76, R126, R77 ;  /* 0x0000007e4c4c7223 */ /* 0x000fe2000001004d */
[----:B------:R-:W-:Y:S02]  /*5920*/  HADD2.F32 R48, -RZ, R124.H0_H0 ;  /* 0x2000007cff307230 */ /* 0x000fe40000004100 */
[----:B------:R-:W-:Y:S01]  /*5930*/  FFMA.FTZ R125, R50, R51, R125 ;  /* 0x00000033327d7223 */ /* 0x000fe2000001007d */
[----:B------:R-:W-:Y:S01]  /*5940*/  HADD2.F32 R77, -RZ, R45.H0_H0 ;  /* 0x2000002dff4d7230 */ /* 0x000fe20000004100 */
[----:B------:R-:W-:Y:S01]  /*5950*/  F2FP.F16.F32.PACK_AB R12, R128, R79 ;  /* 0x0000004f800c723e */ /* 0x000fe200000000ff */
[----:B------:R-:W-:Y:S01]  /*5960*/  HADD2.F32 R47, -RZ, R78.H0_H0 ;  /* 0x2000004eff2f7230 */ /* 0x000fe20000004100 */
[----:B------:R-:W-:Y:S01]  /*5970*/  MOV R15, R49 ;  /* 0x00000031000f7202 */ /* 0x000fe20000000f00 */
[----:B------:R-:W-:Y:S01]  /*5980*/  HADD2.F32 R124, -RZ, R124.H1_H1 ;  /* 0x3000007cff7c7230 */ /* 0x000fe20000004100 */
[----:B------:R-:W-:Y:S01]  /*5990*/  F2FP.F16.F32.PACK_AB R76, R76, R125 ;  /* 0x0000007d4c4c723e */ /* 0x000fe200000000ff */
[----:B------:R-:W-:-:S02]  /*59a0*/  HADD2.F32 R45, -RZ, R14.H0_H0 ;  /* 0x2000000eff2d7230 */ /* 0x000fc40000004100 */
[----:B------:R-:W-:Y:S02]  /*59b0*/  HADD2.F32 R78, -RZ, R78.H1_H1 ;  /* 0x3000004eff4e7230 */ /* 0x000fe40000004100 */
[----:B------:R-:W-:Y:S02]  /*59c0*/  HADD2.F32 R14, -RZ, R14.H1_H1 ;  /* 0x3000000eff0e7230 */ /* 0x000fe40000004100 */
[----:B------:R-:W-:Y:S02]  /*59d0*/  HADD2.F32 R51, -RZ, R44.H0_H0 ;  /* 0x2000002cff337230 */ /* 0x000fe40000004100 */
        /* <DEDUP_REMOVED lines=8> */
[----:B------:R-:W-:-:S02]  /*5a60*/  IMAD.MOV.U32 R79, RZ, RZ, R129 ;  /* 0x000000ffff4f7224 */ /* 0x000fc400078e0081 */
[----:B------:R-:W-:Y:S02]  /*5a70*/  F2FP.F16.F32.PACK_AB R14, R127, R44 ;  /* 0x0000002c7f0e723e */ /* 0x000fe400000000ff */
[----:B------:R-:W-:Y:S01]  /*5a80*/  F2FP.F16.F32.PACK_AB R78, R77, R124 ;  /* 0x0000007c4d4e723e */ /* 0x000fe200000000ff */
[----:B------:R-:W-:-:S07]  /*5a90*/  IMAD.MOV.U32 R77, RZ, RZ, R46 ;  /* 0x000000ffff4d7224 */ /* 0x000fce00078e002e */
.L_x_7074:
[----:B------:R-:W-:Y:S05]  /*5aa0*/  BSYNC B2 ;  /* 0x0000000000027941 */ /* 0x000fea0003800000 */
.L_x_7073:
[----:B------:R-:W-:Y:S01]  /*5ab0*/  ISETP.GE.AND P4, PT, R11, R110, PT ;  /* 0x0000006e0b00720c */ /* 0x000fe20003f86270 */
[----:B--2---:R4:W-:-:S12]  /*5ac0*/  ST.E.128 desc[UR38][R104.64], R12 ;  /* 0x0000000c68007985 */ /* 0x0049d8000c101d26 */
[----:B------:R-:W-:-:S05]  /*5ad0*/  @!P4 IMAD.WIDE R106, R11, 0x2, R106 ;  /* 0x000000020b6ac825 */ /* 0x000fca00078e026a */
[----:B---3--:R4:W-:Y:S02]  /*5ae0*/  @!P4 ST.E.128 desc[UR38][R106.64], R76 ;  /* 0x0000004c6a00c985 */ /* 0x0089e4000c101d26 */
.L_x_7072:
[----:B------:R-:W-:Y:S05]  /*5af0*/  BSYNC B1 ;  /* 0x0000000000017941 */ /* 0x000fea0003800000 */
.L_x_7071:
[----:B------:R-:W-:-:S03]  /*5b00*/  UMOV UR4, 0xffffffff ;  /* 0xffffffff00047882 */ /* 0x000fc60000000000 */
[----:B------:R-:W-:Y:S05]  /*5b10*/  BRA.DIV UR4, `(.L_x_7075) ;  /* 0x0000015204887947 */ /* 0x000fea000b800000 */
[----:B------:R0:W0:Y:S04]  /*5b20*/  SHFL.IDX PT, R51, R108, 0x1, 0x181f ;  /* 0x00381f006c337f89 */ /* 0x00002800000e0000 */
[----:B------:R0:W0:Y:S02]  /*5b30*/  SHFL.IDX PT, R50, R109, 0x1, 0x181f ;  /* 0x00381f006d327f89 */ /* 0x00002400000e0000 */
.L_x_7349:
[----:B------:R-:W-:Y:S01]  /*5b40*/  ISETP.GE.OR P4, PT, R220, R98, P1 ;  /* 0x00000062dc00720c */ /* 0x000fe20000f86670 */
[----:B------:R-:W-:-:S12]  /*5b50*/  BSSY B1, `(.L_x_7076) ;  /* 0x0000074000017945 */ /* 0x000fd80003800000 */
[----:B------:R-:W-:Y:S05]  /*5b60*/  @P4 BRA `(.L_x_7077) ;  /* 0x0000000400c84947 */ /* 0x000fea0003800000 */
[----:B------:R-:W-:Y:S01]  /*5b70*/  SEL R11, R37, R112, !P0 ;  /* 0x00000070250b7207 */ /* 0x000fe20004000000 */
[----:B------:R-:W-:Y:S01]  /*5b80*/  BSSY B2, `(.L_x_7078) ;  /* 0x000006c000027945 */ /* 0x000fe20003800000 */
[----:B----4-:R-:W-:Y:S02]  /*5b90*/  SHF.R.U32.HI R14, RZ, 0x3, R193 ;  /* 0x00000003ff0e7819 */ /* 0x010fe400000116c1 */
        /* <DEDUP_REMOVED lines=9> */
[----:B------:R-:W-:Y:S02]  /*5c30*/  SHF.L.U32 R13, R13, 0xa, RZ ;  /* 0x0000000a0d0d7819 */ /* 0x000fe400000006ff */
[----:B------:R-:W-:Y:S02]  /*5c40*/  LOP3.LUT R12, R12, R14, RZ, 0x3c, !PT ;  /* 0x0000000e0c0c7212 */ /* 0x000fe400078e3cff */
[----:B------:R-:W-:-:S04]  /*5c50*/  LOP3.LUT R13, R13, 0x7fffe000, RZ, 0xc0, !PT ;  /* 0x7fffe0000d0d7812 */ /* 0x000fc800078ec0ff */
[----:B------:R-:W-:Y:S01]  /*5c60*/  IADD3 R12, R12, R13, R197 ;  /* 0x0000000d0c0c7210 */ /* 0x000fe20007ffe0c5 */
[----:B------:R-:W-:-:S04]  /*5c70*/  IMAD R13, R155, 0x4000, R3 ;  /* 0x000040009b0d7824 */ /* 0x000fc800078e0203 */
[----:B------:R-:W-:Y:S01]  /*5c80*/  IMAD R15, R155, 0x4000, R12 ;  /* 0x000040009b0f7824 */ /* 0x000fe200078e020c */
[----:B------:R-:W-:-:S03]  /*5c90*/  LEA R13, R13, R156, 0x1 ;  /* 0x0000009c0d0d7211 */ /* 0x000fc600078e08ff */
[----:B------:R-:W-:-:S03]  /*5ca0*/  IMAD R44, R15, 0x2, R156 ;  /* 0x000000020f2c7824 */ /* 0x000fc600078e029c */
[----:B------:R-:W0:Y:S04]  /*5cb0*/  LDS.128 R12, [R13+0x18400] ;  /* 0x018400000d0c7984 */ /* 0x000e280000000c00 */
[----:B------:R-:W4:Y:S01]  /*5cc0*/  LDS.128 R44, [R44+0x18400] ;  /* 0x018400002c2c7984 */ /* 0x000f220000000c00 */
[----:B------:R-:W-:Y:S05]  /*5cd0*/  @P3 BRA `(.L_x_7079) ;  /* 0x0000000400583947 */ /* 0x000fea0003800000 */
[----:B------:R-:W-:Y:S02]  /*5ce0*/  SHF.R.U32.HI R78, RZ, 0x10, R57 ;  /* 0x00000010ff4e7819 */ /* 0x000fe40000011639 */
[----:B------:R-:W-:Y:S02]  /*5cf0*/  SHF.R.U64 R76, R52, 0x10, R53 ;  /* 0x00000010344c7819 */ /* 0x000fe40000001235 */
[----:B--2---:R-:W-:Y:S01]  /*5d00*/  SHF.R.U64 R107, R56, 0x10, R57 ;  /* 0x00000010386b7819 */ /* 0x004fe20000001239 */
[----:B----4-:R-:W-:Y:S01]  /*5d10*/  IMAD.MOV.U32 R56, RZ, RZ, R47 ;  /* 0x000000ffff387224 */ /* 0x010fe200078e002f */
[--C-:B------:R-:W-:Y:S01]  /*5d20*/  SHF.R.U64 R52, R54, 0x10, R55.reuse ;  /* 0x0000001036347819 */ /* 0x100fe20000001237 */
[--C-:B------:R-:W-:Y:S01]  /*5d30*/  HADD2.F32 R57, -RZ, R123.reuse.H0_H0 ;  /* 0x2000007bff397230 */ /* 0x100fe20000004100 */
[----:B------:R-:W-:Y:S01]  /*5d40*/  SHF.R.U32.HI R79, RZ, 0x10, R55 ;  /* 0x00000010ff4f7819 */ /* 0x000fe20000011637 */
[----:B0-----:R-:W-:Y:S01]  /*5d50*/  IMAD.MOV.U32 R54, RZ, RZ, R12 ;  /* 0x000000ffff367224 */ /* 0x001fe200078e000c */
[----:B------:R-:W-:Y:S01]  /*5d60*/  MOV R55, R44 ;  /* 0x0000002c00377202 */ /* 0x000fe20000000f00 */
[----:B------:R-:W-:Y:S01]  /*5d70*/  HADD2.F32 R123, -RZ, R123.H1_H1 ;  /* 0x3000007bff7b7230 */ /* 0x000fe20000004100 */
[----:B------:R-:W-:Y:S01]  /*5d80*/  SHF.R.U32.HI R77, RZ, 0x10, R53 ;  /* 0x00000010ff4d7819 */ /* 0x000fe20000011635 */
[--C-:B------:R-:W-:Y:S01]  /*5d90*/  HADD2.F32 R47, -RZ, R45.reuse.H0_H0 ;  /* 0x2000002dff2f7230 */ /* 0x100fe20000004100 */
[----:B------:R-:W-:Y:S01]  /*5da0*/  SHF.R.U64 R53, R58, 0x10, R59 ;  /* 0x000000103a357819 */ /* 0x000fe2000000123b */
[----:B------:R-:W-:Y:S01]  /*5db0*/  IMAD.MOV.U32 R44, RZ, RZ, R15 ;  /* 0x000000ffff2c7224 */ /* 0x000fe200078e000f */
[----:B------:R-:W-:Y:S01]  /*5dc0*/  SHF.R.U32.HI R59, RZ, 0x10, R59 ;  /* 0x00000010ff3b7819 */ /* 0x000fe2000001163b */
[----:B------:R-:W-:-:S02]  /*5dd0*/  HADD2.F32 R45, -RZ, R45.H1_H1 ;  /* 0x3000002dff2d7230 */ /* 0x000fc40000004100 */
[--C-:B------:R-:W-:Y:S02]  /*5de0*/  HADD2.F32 R12, -RZ, R13.reuse.H0_H0 ;  /* 0x2000000dff0c7230 */ /* 0x100fe40000004100 */
[----:B------:R-:W-:Y:S02]  /*5df0*/  HADD2.F32 R78, -RZ, R78.H0_H0 ;  /* 0x2000004eff4e7230 */ /* 0x000fe40000004100 */
[----:B------:R-:W-:Y:S02]  /*5e00*/  HADD2.F32 R15, -RZ, R13.H1_H1 ;  /* 0x3000000dff0f7230 */ /* 0x000fe40000004100 */
[-C--:B------:R-:W-:Y:S01]  /*5e10*/  FMUL.FTZ R13, R47, R123.reuse ;  /* 0x0000007b2f0d7220 */ /* 0x080fe20000410000 */
[----:B------:R-:W-:Y:S02]  /*5e20*/  HADD2.F32 R58, -RZ, R77.H0_H0 ;  /* 0x2000004dff3a7230 */ /* 0x000fe40000004100 */
[C---:B------:R-:W-:Y:S01]  /*5e30*/  FMUL.FTZ R104, R12.reuse, R123 ;  /* 0x0000007b0c687220 */ /* 0x040fe20000410000 */
[-C--:B---3--:R-:W-:Y:S01]  /*5e40*/  FMUL.FTZ R106, R45, R78.reuse ;  /* 0x0000004e2d6a7220 */ /* 0x088fe20000410000 */
[----:B------:R-:W-:Y:S01]  /*5e50*/  FMUL.FTZ R78, R15, R78 ;  /* 0x0000004e0f4e7220 */ /* 0x000fe20000410000 */
[-C--:B------:R-:W-:Y:S01]  /*5e60*/  FFMA.FTZ R12, R12, R57.reuse, -R13 ;  /* 0x000000390c0c7223 */ /* 0x080fe2000001080d */
[----:B------:R-:W-:Y:S01]  /*5e70*/  FFMA.FTZ R13, R47, R57, R104 ;  /* 0x000000392f0d7223 */ /* 0x000fe20000010068 */
[----:B------:R-:W-:-:S02]  /*5e80*/  HADD2.F32 R57, -RZ, R59.H0_H0 ;  /* 0x2000003bff397230 */ /* 0x000fc40000004100 */
[-C--:B------:R-:W-:Y:S01]  /*5e90*/  FFMA.FTZ R104, R45, R58.reuse, R78 ;  /* 0x0000003a2d687223 */ /* 0x080fe2000001004e */
[----:B------:R-:W-:Y:S02]  /*5ea0*/  HADD2.F32 R78, -RZ, R122.H0_H0 ;  /* 0x2000007aff4e7230 */ /* 0x000fe40000004100 */
[----:B------:R-:W-:Y:S01]  /*5eb0*/  FFMA.FTZ R77, R15, R58, -R106 ;  /* 0x0000003a0f4d7223 */ /* 0x000fe2000001086a */
[--C-:B------:R-:W-:Y:S02]  /*5ec0*/  HADD2.F32 R45, -RZ, R56.reuse.H0_H0 ;  /* 0x20000038ff2d7230 */ /* 0x100fe40000004100 */
[----:B------:R-:W-:Y:S02]  /*5ed0*/  HADD2.F32 R56, -RZ, R56.H1_H1 ;  /* 0x30000038ff387230 */ /* 0x000fe40000004100 */
[----:B------:R-:W-:Y:S02]  /*5ee0*/  HADD2.F32 R58, -RZ, R120.H1_H1 ;  /* 0x30000078ff3a7230 */ /* 0x000fe40000004100 */
[----:B------:R-:W-:Y:S01]  /*5ef0*/  FMUL.FTZ R106, R45, R78 ;  /* 0x0000004e2d6a7220 */ /* 0x000fe20000410000 */
[----:B------:R-:W-:-:S02]  /*5f00*/  HADD2.F32 R15, -RZ, R44.H0_H0 ;  /* 0x2000002cff0f7230 */ /* 0x000fc40000004100 */
[-C--:B------:R-:W-:Y:S01]  /*5f10*/  FMUL.FTZ R59, R56, R57.reuse ;  /* 0x00000039383b7220 */ /* 0x080fe20000410000 */
[----:B------:R-:W-:Y:S01]  /*5f20*/  HADD2.F32 R44, -RZ, R44.H1_H1 ;  /* 0x3000002cff2c7230 */ /* 0x000fe20000004100 */
[----:B------:R-:W-:Y:S01]  /*5f30*/  F2FP.F16.F32.PACK_AB R77, R77, R12 ;  /* 0x0000000c4d4d723e */ /* 0x000fe200000000ff */
[----:B------:R-:W-:Y:S02]  /*5f40*/  HADD2.F32 R47, -RZ, R79.H0_H0 ;  /* 0x2000004fff2f7230 */ /* 0x000fe40000004100 */
[C---:B------:R-:W-:Y:S01]  /*5f50*/  FMUL.FTZ R78, R15.reuse, R78 ;  /* 0x0000004e0f4e7220 */ /* 0x040fe20000410000 */
[----:B------:R-:W-:Y:S01]  /*5f60*/  FFMA.FTZ R106, R15, R58, -R106 ;  /* 0x0000003a0f6a7223 */ /* 0x000fe2000001086a */
[C---:B------:R-:W-:Y:S01]  /*5f70*/  FMUL.FTZ R57, R44.reuse, R57 ;  /* 0x000000392c397220 */ /* 0x040fe20000410000 */
[----:B------:R-:W-:Y:S02]  /*5f80*/  HADD2.F32 R122, -RZ, R122.H1_H1 ;  /* 0x3000007aff7a7230 */ /* 0x000fe40000004100 */
[----:B------:R-:W-:Y:S01]  /*5f90*/  FFMA.FTZ R79, R44, R47, -R59 ;  /* 0x0000002f2c4f7223 */ /* 0x000fe2000001083b */
[----:B------:R-:W-:-:S02]  /*5fa0*/  HADD2.F32 R15, -RZ, R54.H0_H0 ;  /* 0x20000036ff0f7230 */ /* 0x000fc40000004100 */
[----:B------:R-:W-:Y:S01]  /*5fb0*/  FFMA.FTZ R78, R45, R58, R78 ;  /* 0x0000003a2d4e7223 */ /* 0x000fe2000001004e */
[----:B------:R-:W-:Y:S02]  /*5fc0*/  HADD2.F32 R44, -RZ, R55.H0_H0 ;  /* 0x20000037ff2c7230 */ /* 0x000fe40000004100 */
[----:B------:R-:W-:Y:S01]  /*5fd0*/  FFMA.FTZ R105, R56, R47, R57 ;  /* 0x0000002f38697223 */ /* 0x000fe20000010039 */
[----:B------:R-:W-:Y:S02]  /*5fe0*/  HADD2.F32 R45, -RZ, R121.H0_H0 ;  /* 0x20000079ff2d7230 */ /* 0x000fe40000004100 */
[-C--:B------:R-:W-:Y:S01]  /*5ff0*/  FMUL.FTZ R57, R15, R122.reuse ;  /* 0x0000007a0f397220 */ /* 0x080fe20000410000 */
[----:B------:R-:W-:Y:S02]  /*6000*/  HADD2.F32 R47, -RZ, R107.H0_H0 ;  /* 0x2000006bff2f7230 */ /* 0x000fe40000004100 */
[----:B------:R-:W-:Y:S01]  /*6010*/  FMUL.FTZ R56, R44, R122 ;  /* 0x0000007a2c387220 */ /* 0x000fe20000410000 */
[----:B------:R-:W-:-:S02]  /*6020*/  HADD2.F32 R55, -RZ, R55.H1_H1 ;  /* 0x30000037ff377230 */ /* 0x000fc40000004100 */
[-C--:B------:R-:W-:Y:S01]  /*6030*/  FFMA.FTZ R57, R44, R45.reuse, R57 ;  /* 0x0000002d2c397223 */ /* 0x080fe20000010039 */
[----:B------:R-:W-:Y:S02]  /*6040*/  HADD2.F32 R54, -RZ, R54.H1_H1 ;  /* 0x30000036ff367230 */ /* 0x000fe40000004100 */
[----:B------:R-:W-:Y:S01]  /*6050*/  FFMA.FTZ R56, R15, R45, -R56 ;  /* 0x0000002d0f387223 */ /* 0x000fe20000010838 */
[----:B------:R-:W-:Y:S02]  /*6060*/  HADD2.F32 R44, -RZ, R46.H0_H0 ;  /* 0x2000002eff2c7230 */ /* 0x000fe40000004100 */
[-C--:B------:R-:W-:Y:S01]  /*6070*/  FMUL.FTZ R59, R55, R47.reuse ;  /* 0x0000002f373b7220 */ /* 0x080fe20000410000 */
[----:B------:R-:W-:Y:S02]  /*6080*/  HADD2.F32 R121, -RZ, R121.H1_H1 ;  /* 0x30000079ff797230 */ /* 0x000fe40000004100 */
[----:B------:R-:W-:Y:S01]  /*6090*/  FMUL.FTZ R58, R54, R47 ;  /* 0x0000002f363a7220 */ /* 0x000fe20000410000 */
[----:B------:R-:W-:Y:S01]  /*60a0*/  HADD2.F32 R53, -RZ, R53.H0_H0 ;  /* 0x20000035ff357230 */ /* 0x000fe20000004100 */
[----:B------:R-:W-:Y:S01]  /*60b0*/  F2FP.F16.F32.PACK_AB R78, R105, R78 ;  /* 0x0000004e694e723e */ /* 0x000fe200000000ff */
[----:B------:R-:W-:-:S02]  /*60c0*/  HADD2.F32 R15, -RZ, R14.H0_H0 ;  /* 0x2000000eff0f7230 */ /* 0x000fc40000004100 */
[----:B------:R-:W-:Y:S02]  /*60d0*/  HADD2.F32 R46, -RZ, R46.H1_H1 ;  /* 0x3000002eff2e7230 */ /* 0x000fe40000004100 */
[----:B------:R-:W-:Y:S02]  /*60e0*/  HADD2.F32 R14, -RZ, R14.H1_H1 ;  /* 0x3000000eff0e7230 */ /* 0x000fe40000004100 */
[----:B------:R-:W-:Y:S02]  /*60f0*/  HADD2.F32 R120, -RZ, R120.H0_H0 ;  /* 0x20000078ff787230 */ /* 0x000fe40000004100 */
[----:B------:R-:W-:Y:S01]  /*6100*/  FMUL.FTZ R47, R46, R53 ;  /* 0x000000352e2f7220 */ /* 0x000fe20000410000 */
[----:B------:R-:W-:Y:S02]  /*6110*/  HADD2.F32 R45, -RZ, R52.H0_H0 ;  /* 0x20000034ff2d7230 */ /* 0x000fe40000004100 */
[----:B------:R-:W-:Y:S01]  /*6120*/  FMUL.FTZ R52, R44, R121 ;  /* 0x000000792c347220 */ /* 0x000fe20000410000 */
[----:B------:R-:W-:-:S02]  /*6130*/  HADD2.F32 R76, -RZ, R76.H0_H0 ;  /* 0x2000004cff4c7230 */ /* 0x000fc40000004100 */
[C---:B------:R-:W-:Y:S01]  /*6140*/  FMUL.FTZ R121, R15.reuse, R121 ;  /* 0x000000790f797220 */ /* 0x040fe20000410000 */
[C---:B------:R-:W-:Y:S01]  /*6150*/  FMUL.FTZ R53, R14.reuse, R53 ;  /* 0x000000350e357220 */ /* 0x040fe20000410000 */
[----:B------:R-:W-:Y:S01]  /*6160*/  FFMA.FTZ R52, R15, R120, -R52 ;  /* 0x000000780f347223 */ /* 0x000fe20000010834 */
[-C--:B------:R-:W-:Y:S01]  /*6170*/  FFMA.FTZ R47, R14, R45.reuse, -R47 ;  /* 0x0000002d0e2f7223 */ /* 0x080fe2000001082f */
[-C--:B------:R-:W-:Y:S01]  /*6180*/  FFMA.FTZ R59, R54, R76.reuse, -R59 ;  /* 0x0000004c363b7223 */ /* 0x080fe2000001083b */
[----:B------:R-:W-:Y:S01]  /*6190*/  FFMA.FTZ R58, R55, R76, R58 ;  /* 0x0000004c373a7223 */ /* 0x000fe2000001003a */
[----:B------:R-:W-:Y:S01]  /*61a0*/  FFMA.FTZ R121, R44, R120, R121 ;  /* 0x000000782c797223 */ /* 0x000fe20000010079 */
[----:B------:R-:W-:Y:S01]  /*61b0*/  FFMA.FTZ R46, R46, R45, R53 ;  /* 0x0000002d2e2e7223 */ /* 0x000fe20000010035 */
[----:B------:R-:W-:Y:S02]  /*61c0*/  F2FP.F16.F32.PACK_AB R45, R104, R13 ;  /* 0x0000000d682d723e */ /* 0x000fe400000000ff */
[----:B------:R-:W-:Y:S01]  /*61d0*/  F2FP.F16.F32.PACK_AB R14, R47, R52 ;  /* 0x000000342f0e723e */ /* 0x000fe200000000ff */
[----:B------:R-:W-:Y:S01]  /*61e0*/  IMAD.MOV.U32 R47, RZ, RZ, R78 ;  /* 0x000000ffff2f7224 */ /* 0x000fe200078e004e */
[----:B------:R-:W-:-:S02]  /*61f0*/  F2FP.F16.F32.PACK_AB R15, R79, R106 ;  /* 0x0000006a4f0f723e */ /* 0x000fc400000000ff */
[----:B------:R-:W-:Y:S02]  /*6200*/  F2FP.F16.F32.PACK_AB R12, R59, R56 ;  /* 0x000000383b0c723e */ /* 0x000fe400000000ff */
[----:B------:R-:W-:Y:S02]  /*6210*/  F2FP.F16.F32.PACK_AB R44, R58, R57 ;  /* 0x000000393a2c723e */ /* 0x000fe400000000ff */
[----:B------:R-:W-:Y:S02]  /*6220*/  F2FP.F16.F32.PACK_AB R46, R46, R121 ;  /* 0x000000792e2e723e */ /* 0x000fe400000000ff */
[----:B------:R-:W-:-:S07]  /*6230*/  MOV R13, R77 ;  /* 0x0000004d000d7202 */ /* 0x000fce0000000f00 */
.L_x_7079:
[----:B------:R-:W-:Y:S05]  /*6240*/  BSYNC B2 ;  /* 0x0000000000027941 */ /* 0x000fea0003800000 */
.L_x_7078:
[----:B------:R-:W-:Y:S01]  /*6250*/  ISETP.GE.AND P4, PT, R11, R110, PT ;  /* 0x0000006e0b00720c */ /* 0x000fe20003f86270 */
[----:B0-----:R0:W-:-:S12]  /*6260*/  ST.E.128 desc[UR38][R48.64], R12 ;  /* 0x0000000c30007985 */ /* 0x0011d8000c101d26 */
[----:B------:R-:W-:-:S05]  /*6270*/  @!P4 IMAD.WIDE R50, R11, 0x2, R50 ;  /* 0x000000020b32c825 */ /* 0x000fca00078e0232 */
[----:B----4-:R0:W-:Y:S02]  /*6280*/  @!P4 ST.E.128 desc[UR38][R50.64], R44 ;  /* 0x0000002c3200c985 */ /* 0x0101e4000c101d26 */
.L_x_7077:
[----:B------:R-:W-:Y:S05]  /*6290*/  BSYNC B1 ;  /* 0x0000000000017941 */ /* 0x000fea0003800000 */
.L_x_7076:
[----:B------:R-:W-:-:S03]  /*62a0*/  UMOV UR4, 0xffffffff ;  /* 0xffffffff00047882 */ /* 0x000fc60000000000 */
[----:B------:R-:W-:Y:S05]  /*62b0*/  BRA.DIV UR4, `(.L_x_7080) ;  /* 0x0000014a04ec7947 */ /* 0x000fea000b800000 */
[----:B0-----:R0:W0:Y:S04]  /*62c0*/  SHFL.IDX PT, R51, R108, 0x2, 0x181f ;  /* 0x00581f006c337f89 */ /* 0x00102800000e0000 */
[----:B------:R0:W0:Y:S02]  /*62d0*/  SHFL.IDX PT, R50, R109, 0x2, 0x181f ;  /* 0x00581f006d327f89 */ /* 0x00002400000e0000 */
.L_x_7353:
        /* <DEDUP_REMOVED lines=47> */
[----:B------:R-:W-:Y:S01]  /*65d0*/  SHF.R.U32.HI R62, RZ, 0x10, R63 ;  /* 0x00000010ff3e7819 */ /* 0x000fe2000001163f */
[-C--:B------:R-:W-:Y:S01]  /*65e0*/  FFMA.FTZ R58, R13, R54.reuse, -R58 ;  /* 0x000000360d3a7223 */ /* 0x080fe2000001083a */
[----:B------:R-:W-:Y:S01]  /*65f0*/  FFMA.FTZ R60, R45, R54, R56 ;  /* 0x000000362d3c7223 */ /* 0x000fe20000010038 */
[C---:B------:R-:W-:Y:S01]  /*6600*/  FMUL.FTZ R57, R14.reuse, R57 ;  /* 0x000000390e397220 */ /* 0x040fe20000410000 */
[----:B------:R-:W-:Y:S01]  /*6610*/  FFMA.FTZ R59, R14, R55, -R59 ;  /* 0x000000370e3b7223 */ /* 0x000fe2000001083b */
[----:B------:R-:W-:-:S02]  /*6620*/  HADD2.F32 R54, -RZ, R118.H1_H1 ;  /* 0x30000076ff367230 */ /* 0x000fc40000004100 */
[----:B------:R-:W-:Y:S02]  /*6630*/  HADD2.F32 R13, -RZ, R15.H0_H0 ;  /* 0x2000000fff0d7230 */ /* 0x000fe40000004100 */
[----:B------:R-:W-:Y:S01]  /*6640*/  FFMA.FTZ R57, R46, R55, R57 ;  /* 0x000000372e397223 */ /* 0x000fe20000010039 */
[--C-:B------:R-:W-:Y:S02]  /*6650*/  HADD2.F32 R14, -RZ, R47.reuse.H0_H0 ;  /* 0x2000002fff0e7230 */ /* 0x100fe40000004100 */
[----:B------:R-:W-:Y:S02]  /*6660*/  HADD2.F32 R47, -RZ, R47.H1_H1 ;  /* 0x3000002fff2f7230 */ /* 0x000fe40000004100 */
[----:B------:R-:W-:Y:S01]  /*6670*/  FMUL.FTZ R55, R13, R54 ;  /* 0x000000360d377220 */ /* 0x000fe20000410000 */
[----:B------:R-:W-:Y:S01]  /*6680*/  HADD2.F32 R56, -RZ, R66.H0_H0 ;  /* 0x20000042ff387230 */ /* 0x000fe20000004100 */
[----:B------:R-:W-:Y:S01]  /*6690*/  F2FP.F16.F32.PACK_AB R57, R60, R57 ;  /* 0x000000393c39723e */ /* 0x000fe200000000ff */
[----:B------:R-:W-:-:S02]  /*66a0*/  HADD2.F32 R15, -RZ, R15.H1_H1 ;  /* 0x3000000fff0f7230 */ /* 0x000fc40000004100 */
[----:B------:R-:W-:Y:S02]  /*66b0*/  HADD2.F32 R45, -RZ, R116.H1_H1 ;  /* 0x30000074ff2d7230 */ /* 0x000fe40000004100 */
[----:B------:R-:W-:Y:S02]  /*66c0*/  HADD2.F32 R46, -RZ, R62.H0_H0 ;  /* 0x2000003eff2e7230 */ /* 0x000fe40000004100 */
[C---:B------:R-:W-:Y:S01]  /*66d0*/  FMUL.FTZ R62, R14.reuse, R54 ;  /* 0x000000360e3e7220 */ /* 0x040fe20000410000 */
[-C--:B------:R-:W-:Y:S01]  /*66e0*/  FMUL.FTZ R54, R47, R56.reuse ;  /* 0x000000382f367220 */ /* 0x080fe20000410000 */
[----:B------:R-:W-:Y:S01]  /*66f0*/  FMUL.FTZ R64, R15, R56 ;  /* 0x000000380f407220 */ /* 0x000fe20000410000 */
[-C--:B------:R-:W-:Y:S01]  /*6700*/  FFMA.FTZ R56, R14, R45.reuse, R55 ;  /* 0x0000002d0e387223 */ /* 0x080fe20000010037 */
[----:B------:R-:W-:Y:S01]  /*6710*/  FFMA.FTZ R62, R13, R45, -R62 ;  /* 0x0000002d0d3e7223 */ /* 0x000fe2000001083e */
[----:B------:R-:W-:Y:S02]  /*6720*/  HADD2.F32 R14, -RZ, R52.H0_H0 ;  /* 0x20000034ff0e7230 */ /* 0x000fe40000004100 */
[----:B------:R-:W-:Y:S01]  /*6730*/  FFMA.FTZ R61, R15, R46, -R54 ;  /* 0x0000002e0f3d7223 */ /* 0x000fe20000010836 */
[----:B------:R-:W-:-:S02]  /*6740*/  HADD2.F32 R119, -RZ, R119.H0_H0 ;  /* 0x20000077ff777230 */ /* 0x000fc40000004100 */
[----:B------:R-:W-:Y:S01]  /*6750*/  FFMA.FTZ R63, R47, R46, R64 ;  /* 0x0000002e2f3f7223 */ /* 0x000fe20000010040 */
[----:B------:R-:W-:Y:S02]  /*6760*/  HADD2.F32 R45, -RZ, R76.H0_H0 ;  /* 0x2000004cff2d7230 */ /* 0x000fe40000004100 */
[----:B------:R-:W-:Y:S02]  /*6770*/  HADD2.F32 R13, -RZ, R12.H0_H0 ;  /* 0x2000000cff0d7230 */ /* 0x000fe40000004100 */
[-C--:B------:R-:W-:Y:S01]  /*6780*/  FMUL.FTZ R46, R14, R119.reuse ;  /* 0x000000770e2e7220 */ /* 0x080fe20000410000 */
[----:B------:R-:W-:Y:S01]  /*6790*/  HADD2.F32 R52, -RZ, R52.H1_H1 ;  /* 0x30000034ff347230 */ /* 0x000fe20000004100 */
[----:B------:R-:W-:Y:S01]  /*67a0*/  F2FP.F16.F32.PACK_AB R63, R63, R56 ;  /* 0x000000383f3f723e */ /* 0x000fe200000000ff */
[----:B------:R-:W-:Y:S02]  /*67b0*/  HADD2.F32 R12, -RZ, R12.H1_H1 ;  /* 0x3000000cff0c7230 */ /* 0x000fe40000004100 */
[----:B------:R-:W-:Y:S01]  /*67c0*/  FMUL.FTZ R119, R13, R119 ;  /* 0x000000770d777220 */ /* 0x000fe20000410000 */
        /* <DEDUP_REMOVED lines=11> */
[--C-:B------:R-:W-:Y:S02]  /*6880*/  HADD2.F32 R12, -RZ, R44.reuse.H0_H0 ;  /* 0x2000002cff0c7230 */ /* 0x100fe40000004100 */
[-C--:B------:R-:W-:Y:S01]  /*6890*/  FMUL.FTZ R45, R13, R118.reuse ;  /* 0x000000760d2d7220 */ /* 0x080fe20000410000 */
[----:B------:R-:W-:Y:S02]  /*68a0*/  HADD2.F32 R53, -RZ, R53.H1_H1 ;  /* 0x30000035ff357230 */ /* 0x000fe40000004100 */
        /* <DEDUP_REMOVED lines=14> */
[----:B------:R-:W-:Y:S01]  /*6990*/  F2FP.F16.F32.PACK_AB R14, R44, R45 ;  /* 0x0000002d2c0e723e */ /* 0x000fe200000000ff */
[----:B------:R-:W-:Y:S01]  /*69a0*/  IMAD.MOV.U32 R44, RZ, RZ, R56 ;  /* 0x000000ffff2c7224 */ /* 0x000fe200078e0038 */
[----:B------:R-:W-:-:S02]  /*69b0*/  F2FP.F16.F32.PACK_AB R15, R61, R62 ;  /* 0x0000003e3d0f723e */ /* 0x000fc400000000ff */
[----:B------:R-:W-:Y:S02]  /*69c0*/  F2FP.F16.F32.PACK_AB R46, R53, R118 ;  /* 0x00000076352e723e */ /* 0x000fe400000000ff */
[----:B------:R-:W-:-:S07]  /*69d0*/  MOV R45, R57 ;  /* 0x00000039002d7202 */ /* 0x000fce0000000f00 */
.L_x_7084:
[----:B------:R-:W-:Y:S05]  /*69e0*/  BSYNC B2 ;  /* 0x0000000000027941 */ /* 0x000fea0003800000 */
.L_x_7083:
[----:B------:R-:W-:Y:S01]  /*69f0*/  ISETP.GE.AND P4, PT, R11, R110, PT ;  /* 0x0000006e0b00720c */ /* 0x000fe20003f86270 */
[----:B0-----:R0:W-:-:S12]  /*6a00*/  ST.E.128 desc[UR38][R48.64], R12 ;  /* 0x0000000c30007985 */ /* 0x0011d8000c101d26 */
[----:B------:R-:W-:-:S05]  /*6a10*/  @!P4 IMAD.WIDE R50, R11, 0x2, R50 ;  /* 0x000000020b32c825 */ /* 0x000fca00078e0232 */
[----:B----4-:R0:W-:Y:S02]  /*6a20*/  @!P4 ST.E.128 desc[UR38][R50.64], R44 ;  /* 0x0000002c3200c985 */ /* 0x0101e4000c101d26 */
.L_x_7082:
[----:B------:R-:W-:Y:S05]  /*6a30*/  BSYNC B1 ;  /* 0x0000000000017941 */ /* 0x000fea0003800000 */
.L_x_7081:
[----:B------:R-:W-:-:S03]  /*6a40*/  UMOV UR4, 0xffffffff ;  /* 0xffffffff00047882 */ /* 0x000fc60000000000 */
[----:B------:R-:W-:Y:S05]  /*6a50*/  BRA.DIV UR4, `(.L_x_7085) ;  /* 0x0000014604507947 */ /* 0x000fea000b800000 */
[----:B0-----:R-:W0:Y:S04]  /*6a60*/  SHFL.IDX PT, R108, R108, 0x3, 0x181f ;  /* 0x00781f006c6c7f89 */ /* 0x001e2800000e0000 */
[----:B------:R0:W0:Y:S02]  /*6a70*/  SHFL.IDX PT, R50, R109, 0x3, 0x181f ;  /* 0x00781f006d327f89 */ /* 0x00002400000e0000 */
.L_x_7357:
[----:B------:R-:W-:-:S13]  /*6a80*/  ISETP.GE.OR P4, PT, R218, R98, P1 ;  /* 0x00000062da00720c */ /* 0x000fda0000f86670 */
[----:B------:R-:W-:Y:S05]  /*6a90*/  @P4 BRA `(.L_x_7058) ;  /* 0x0000000c00784947 */ /* 0x000fea0003800000 */
[----:B------:R-:W-:Y:S01]  /*6aa0*/  SEL R112, R37, R112, !P0 ;  /* 0x0000007025707207 */ /* 0x000fe20004000000 */
[----:B------:R-:W-:Y:S01]  /*6ab0*/  BSSY B1, `(.L_x_7086) ;  /* 0x000006b000017945 */ /* 0x000fe20003800000 */
[C---:B0-----:R-:W-:Y:S02]  /*6ac0*/  LEA R48, P4, R43.reuse, R50, 0x1 ;  /* 0x000000322b307211 */ /* 0x041fe400078808ff */
[----:B------:R-:W-:Y:S02]  /*6ad0*/  SHF.R.S32.HI R11, RZ, 0x1f, R112 ;  /* 0x0000001fff0b7819 */ /* 0x000fe40000011470 */
[----:B------:R-:W-:Y:S02]  /*6ae0*/  LEA.HI.X R49, R43, R108, R83, 0x1, P4 ;  /* 0x0000006c2b317211 */ /* 0x000fe400020f0c53 */
[----:B------:R-:W-:-:S04]  /*6af0*/  LEA.HI R112, R11, R112, RZ, 0x4 ;  /* 0x000000700b707211 */ /* 0x000fc800078f20ff */
[----:B------:R-:W-:-:S04]  /*6b00*/  LEA.HI.SX32 R112, R112, R81, 0x1c ;  /* 0x0000005170707211 */ /* 0x000fc800078fe2ff */
[----:B----4-:R-:W-:Y:S01]  /*6b10*/  SHF.R.S32.HI R13, RZ, 0x1f, R112 ;  /* 0x0000001fff0d7819 */ /* 0x010fe20000011470 */
        /* <DEDUP_REMOVED lines=21> */
[----:B------:R-:W-:Y:S01]  /*6c70*/  HADD2.F32 R46, -RZ, R45.H0_H0 ;  /* 0x2000002dff2e7230 */ /* 0x000fe20000004100 */
[----:B------:R-:W-:Y:S01]  /*6c80*/  SHF.R.U32.HI R74, RZ, 0x10, R75 ;  /* 0x00000010ff4a7819 */ /* 0x000fe2000001164b */
[----:B------:R-:W-:Y:S01]  /*6c90*/  HADD2.F32 R14, -RZ, R13.H0_H0 ;  /* 0x2000000dff0e7230 */ /* 0x000fe20000004100 */
[----:B------:R-:W-:Y:S01]  /*6ca0*/  SHF.R.U64 R65, R70, 0x10, R71 ;  /* 0x0000001046417819 */ /* 0x000fe20000001247 */
        /* <DEDUP_REMOVED lines=22> */
[----:B------:R-:W-:Y:S01]  /*6e10*/  HADD2.F32 R54, -RZ, R74.H0_H0 ;  /* 0x2000004aff367230 */ /* 0x000fe20000004100 */
[----:B------:R-:W-:Y:S01]  /*6e20*/  SHF.R.U64 R66, R68, 0x10, R69 ;  /* 0x0000001044427819 */ /* 0x000fe20000001245 */
[----:B------:R-:W-:-:S02]  /*6e30*/  HADD2.F32 R15, -RZ, R15.H1_H1 ;  /* 0x3000000fff0f7230 */ /* 0x000fc40000004100 */
[-C--:B------:R-:W-:Y:S01]  /*6e40*/  FFMA.FTZ R59, R14, R45.reuse, R53 ;  /* 0x0000002d0e3b7223 */ /* 0x080fe20000010035 */
[----:B------:R-:W-:Y:S02]  /*6e50*/  HADD2.F32 R46, -RZ, R70.H0_H0 ;  /* 0x20000046ff2e7230 */ /* 0x000fe40000004100 */
[-C--:B------:R-:W-:Y:S01]  /*6e60*/  FMUL.FTZ R62, R47, R54.reuse ;  /* 0x000000362f3e7220 */ /* 0x080fe20000410000 */
[----:B------:R-:W-:Y:S01]  /*6e70*/  FFMA.FTZ R60, R13, R45, -R60 ;  /* 0x0000002d0d3c7223 */ /* 0x000fe2000001083c */
[C---:B------:R-:W-:Y:S01]  /*6e80*/  FMUL.FTZ R54, R15.reuse, R54 ;  /* 0x000000360f367220 */ /* 0x040fe20000410000 */
[----:B------:R-:W-:Y:S02]  /*6e90*/  HADD2.F32 R115, -RZ, R115.H0_H0 ;  /* 0x20000073ff737230 */ /* 0x000fe40000004100 */
[-C--:B------:R-:W-:Y:S01]  /*6ea0*/  FFMA.FTZ R61, R15, R46.reuse, -R62 ;  /* 0x0000002e0f3d7223 */ /* 0x080fe2000001083e */
[--C-:B------:R-:W-:Y:S02]  /*6eb0*/  HADD2.F32 R14, -RZ, R51.reuse.H0_H0 ;  /* 0x20000033ff0e7230 */ /* 0x100fe40000004100 */
[----:B------:R-:W-:Y:S01]  /*6ec0*/  FFMA.FTZ R62, R47, R46, R54 ;  /* 0x0000002e2f3e7223 */ /* 0x000fe20000010036 */
[----:B------:R-:W-:Y:S01]  /*6ed0*/  HADD2.F32 R45, -RZ, R64.H0_H0 ;  /* 0x20000040ff2d7230 */ /* 0x000fe20000004100 */
[----:B------:R-:W-:Y:S01]  /*6ee0*/  F2FP.F16.F32.PACK_AB R55, R56, R55 ;  /* 0x000000373837723e */ /* 0x000fe200000000ff */
[----:B------:R-:W-:-:S02]  /*6ef0*/  HADD2.F32 R51, -RZ, R51.H1_H1 ;  /* 0x30000033ff337230 */ /* 0x000fc40000004100 */
[----:B------:R-:W-:Y:S01]  /*6f00*/  FMUL.FTZ R46, R14, R115 ;  /* 0x000000730e2e7220 */ /* 0x000fe20000410000 */
[----:B------:R-:W-:Y:S01]  /*6f10*/  HADD2.F32 R113, -RZ, R113.H0_H0 ;  /* 0x20000071ff717230 */ /* 0x000fe20000004100 */
[----:B------:R-:W-:Y:S01]  /*6f20*/  F2FP.F16.F32.PACK_AB R59, R62, R59 ;  /* 0x0000003b3e3b723e */ /* 0x000fe200000000ff */
[--C-:B------:R-:W-:Y:S02]  /*6f30*/  HADD2.F32 R13, -RZ, R12.reuse.H0_H0 ;  /* 0x2000000cff0d7230 */ /* 0x100fe40000004100 */
[----:B------:R-:W-:Y:S01]  /*6f40*/  FMUL.FTZ R47, R51, R45 ;  /* 0x0000002d332f7220 */ /* 0x000fe20000410000 */
[----:B------:R-:W-:Y:S02]  /*6f50*/  HADD2.F32 R12, -RZ, R12.H1_H1 ;  /* 0x3000000cff0c7230 */ /* 0x000fe40000004100 */
[----:B------:R-:W-:Y:S02]  /*6f60*/  HADD2.F32 R15, -RZ, R66.H0_H0 ;  /* 0x20000042ff0f7230 */ /* 0x000fe40000004100 */
[C---:B------:R-:W-:Y:S01]  /*6f70*/  FMUL.FTZ R115, R13.reuse, R115 ;  /* 0x000000730d737220 */ /* 0x040fe20000410000 */
[----:B------:R-:W-:Y:S01]  /*6f80*/  FFMA.FTZ R46, R13, R113, -R46 ;  /* 0x000000710d2e7223 */ /* 0x000fe2000001082e */
[----:B------:R-:W-:Y:S01]  /*6f90*/  FMUL.FTZ R54, R12, R45 ;  /* 0x0000002d0c367220 */ /* 0x000fe20000410000 */
[----:B------:R-:W-:-:S02]  /*6fa0*/  HADD2.F32 R13, -RZ, R52.H0_H0 ;  /* 0x20000034ff0d7230 */ /* 0x000fc40000004100 */
[-C--:B------:R-:W-:Y:S01]  /*6fb0*/  FFMA.FTZ R47, R12, R15.reuse, -R47 ;  /* 0x0000000f0c2f7223 */ /* 0x080fe2000001082f */
        /* <DEDUP_REMOVED lines=26> */
.L_x_7087:
[----:B------:R-:W-:Y:S05]  /*7160*/  BSYNC B1 ;  /* 0x0000000000017941 */ /* 0x000fea0003800000 */
.L_x_7086:
[----:B0-----:R0:W-:Y:S01]  /*7170*/  ST.E.128 desc[UR38][R48.64], R12 ;  /* 0x0000000c30007985 */ /* 0x0011e2000c101d26 */
[----:B------:R-:W-:Y:S01]  /*7180*/  ISETP.GE.AND P3, PT, R11, R110, PT ;  /* 0x0000006e0b00720c */ /* 0x000fe20003f66270 */
[----:B------:R-:W-:-:S12]  /*7190*/  IMAD.MOV.U32 R51, RZ, RZ, R108 ;  /* 0x000000ffff337224 */ /* 0x000fd800078e006c */
[----:B------:R-:W-:Y:S05]  /*71a0*/  @P3 BRA `(.L_x_7058) ;  /* 0x0000000400b43947 */ /* 0x000fea0003800000 */
[----:B0-----:R-:W-:-:S05]  /*71b0*/  IMAD.WIDE R12, R11, 0x2, R50 ;  /* 0x000000020b0c7825 */ /* 0x001fca00078e0232 */
[----:B----4-:R0:W-:Y:S01]  /*71c0*/  ST.E.128 desc[UR38][R12.64], R44 ;  /* 0x0000002c0c007985 */ /* 0x0101e2000c101d26 */
[----:B------:R-:W-:Y:S05]  /*71d0*/  BRA `(.L_x_7058) ;  /* 0x0000000400a87947 */ /* 0x000fea0003800000 */
.L_x_7017:
[----:B------:R-:W-:-:S13]  /*71e0*/  ISETP.NE.AND P5, PT, R157, 0x3, PT ;  /* 0x000000039d00780c */ /* 0x000fda0003fa5270 */
[----:B------:R-:W-:Y:S05]  /*71f0*/  @!P5 BRA `(.L_x_7088) ;  /* 0x000000000004d947 */ /* 0x000fea0003800000 */
[----:B------:R-:W-:Y:S01]  /*7200*/  BPT.TRAP 0x1 ;  /* 0x000000040000795c */ /* 0x000fe20000300000 */
.L_x_7088:
[----:B------:R-:W-:Y:S01]  /*7210*/  LEA R92, R155, R156, 0x3 ;  /* 0x0000009c9b5c7211 */ /* 0x000fe200078e18ff */
[----:B------:R-:W-:Y:S01]  /*7220*/  BSSY B1, `(.L_x_7089) ;  /* 0x0000005000017945 */ /* 0x000fe20003800000 */
[----:B------:R-:W-:Y:S02]  /*7230*/  SHF.L.U32 R103, R154, 0x1f, RZ ;  /* 0x0000001f9a677819 */ /* 0x000fe400000006ff */
[----:B------:R-:W-:Y:S02]  /*7240*/  SHF.R.S32.HI R100, RZ, 0x1f, R101 ;  /* 0x0000001fff647819 */ /* 0x000fe40000011465 */
[----:B------:R-:W0:Y:S02]  /*7250*/  SYNCS.PHASECHK.TRANS64.TRYWAIT P3, [R92+URZ+0x28890], R103 ;  /* 0x028890675c0075a7 */ /* 0x000e24000806017f */
[----:B0-----:R-:W-:Y:S05]  /*7260*/  @!P3 BRA `(.L_x_7090) ;  /* 0x0000013c0098b947 */ /* 0x001fea0003800000 */
.L_x_7358:
[----:B------:R-:W-:Y:S05]  /*7270*/  BSYNC B1 ;  /* 0x0000000000017941 */ /* 0x000fea0003800000 */
.L_x_7089:
        /* <DEDUP_REMOVED lines=27> */
.L_x_7362:
[----:B------:R-:W-:Y:S04]  /*7430*/  BSSY B1, `(.L_x_7092) ;  /* 0x000000d000017945 */ /* 0x000fe80003800000 */
[----:B------:R-:W-:Y:S05]  /*7440*/  @!P3 BRA `(.L_x_7093) ;  /* 0x00000000002cb947 */ /* 0x000fea0003800000 */
[----:B------:R-:W-:Y:S02]  /*7450*/  ULDC UR4, c[0x0][0x2f4] ;  /* 0x0000bd0000047ab9 */ /* 0x000fe40000000800 */
[----:B------:R-:W-:-:S13]  /*7460*/  ISETP.GE.AND P3, PT, R16, UR4, PT ;  /* 0x0000000410007c0c */ /* 0x000fda000bf66270 */
[----:B---3--:R-:W-:-:S04]  /*7470*/  @!P3 LEA R50, P4, R16, R14, 0x1 ;  /* 0x0000000e1032b211 */ /* 0x008fc800078808ff */
[----:B--2---:R-:W-:Y:S02]  /*7480*/  @!P3 LEA.HI.X R51, R16, R45, R17, 0x1, P4 ;  /* 0x0000002d1033b211 */ /* 0x004fe400020f0c11 */
[----:B------:R-:W-:-:S13]  /*7490*/  ISETP.GE.AND P4, PT, R22, UR4, PT ;  /* 0x0000000416007c0c */ /* 0x000fda000bf86270 */
[C---:B------:R-:W-:Y:S02]  /*74a0*/  @!P4 LEA R48, P6, R22.reuse, R14, 0x1 ;  /* 0x0000000e1630c211 */ /* 0x040fe400078c08ff */
[----:B------:R-:W2:Y:S02]  /*74b0*/  @!P3 LDS.128 R12, [R94+0x18400] ;  /* 0x018400005e0cb984 */ /* 0x000ea40000000c00 */
[----:B------:R-:W-:Y:S02]  /*74c0*/  @!P4 LEA.HI.X R49, R22, R45, R2, 0x1, P6 ;  /* 0x0000002d1631c211 */ /* 0x000fe400030f0c02 */
[----:B--2---:R-:W-:Y:S04]  /*74d0*/  @!P3 ST.E.128 desc[UR38][R50.64], R12 ;  /* 0x0000000c3200b985 */ /* 0x004fe8000c101d26 */
[----:B------:R-:W2:Y:S04]  /*74e0*/  @!P4 LDS.128 R12, [R94+0x1c400] ;  /* 0x01c400005e0cc984 */ /* 0x000ea80000000c00 */
[----:B--2---:R4:W-:Y:S02]  /*74f0*/  @!P4 ST.E.128 desc[UR38][R48.64], R12 ;  /* 0x0000000c3000c985 */ /* 0x0049e4000c101d26 */
.L_x_7093:
[----:B------:R-:W-:Y:S05]  /*7500*/  BSYNC B1 ;  /* 0x0000000000017941 */ /* 0x000fea0003800000 */
.L_x_7092:
[----:B------:R-:W-:-:S03]  /*7510*/  UMOV UR4, 0xffffffff ;  /* 0xffffffff00047882 */ /* 0x000fc60000000000 */
[----:B------:R-:W-:Y:S05]  /*7520*/  BRA.DIV UR4, `(.L_x_7094) ;  /* 0x0000013e04447947 */ /* 0x000fea000b800000 */
[----:B--2---:R2:W0:Y:S04]  /*7530*/  SHFL.IDX PT, R45, R46, 0x1, 0x181f ;  /* 0x00381f002e2d7f89 */ /* 0x00442800000e0000 */
[----:B---34-:R2:W3:Y:S02]  /*7540*/  SHFL.IDX PT, R14, R44, 0x1, 0x181f ;  /* 0x00381f002c0e7f89 */ /* 0x0184e400000e0000 */
.L_x_7366:
[----:B------:R-:W-:Y:S01]  /*7550*/  ISETP.GE.AND P3, PT, R47, 0x21, PT ;  /* 0x000000212f00780c */ /* 0x000fe20003f66270 */
[----:B------:R-:W-:-:S12]  /*7560*/  BSSY B1, `(.L_x_7095) ;  /* 0x000000d000017945 */ /* 0x000fd80003800000 */
[----:B------:R-:W-:Y:S05]  /*7570*/  @!P3 BRA `(.L_x_7096) ;  /* 0x00000000002cb947 */ /* 0x000fea0003800000 */
[----:B------:R-:W-:Y:S02]  /*7580*/  ULDC UR4, c[0x0][0x2f4] ;  /* 0x0000bd0000047ab9 */ /* 0x000fe40000000800 */
[----:B------:R-:W-:-:S13]  /*7590*/  ISETP.GE.AND P3, PT, R16, UR4, PT ;  /* 0x0000000410007c0c */ /* 0x000fda000bf66270 */
[----:B---3--:R-:W-:-:S04]  /*75a0*/  @!P3 LEA R50, P4, R16, R14, 0x1 ;  /* 0x0000000e1032b211 */ /* 0x008fc800078808ff */
[----:B0-----:R-:W-:Y:S02]  /*75b0*/  @!P3 LEA.HI.X R51, R16, R45, R17, 0x1, P4 ;  /* 0x0000002d1033b211 */ /* 0x001fe400020f0c11 */
[----:B------:R-:W-:-:S13]  /*75c0*/  ISETP.GE.AND P4, PT, R22, UR4, PT ;  /* 0x0000000416007c0c */ /* 0x000fda000bf86270 */
[C---:B------:R-:W-:Y:S02]  /*75d0*/  @!P4 LEA R48, P6, R22.reuse, R14, 0x1 ;  /* 0x0000000e1630c211 */ /* 0x040fe400078c08ff */
[----:B------:R-:W0:Y:S02]  /*75e0*/  @!P3 LDS.128 R12, [R94+0x19400] ;  /* 0x019400005e0cb984 */ /* 0x000e240000000c00 */
[----:B------:R-:W-:Y:S02]  /*75f0*/  @!P4 LEA.HI.X R49, R22, R45, R2, 0x1, P6 ;  /* 0x0000002d1631c211 */ /* 0x000fe400030f0c02 */
[----:B0-----:R-:W-:Y:S04]  /*7600*/  @!P3 ST.E.128 desc[UR38][R50.64], R12 ;  /* 0x0000000c3200b985 */ /* 0x001fe8000c101d26 */
[----:B------:R-:W0:Y:S04]  /*7610*/  @!P4 LDS.128 R12, [R94+0x1d400] ;  /* 0x01d400005e0cc984 */ /* 0x000e280000000c00 */
[----:B0-----:R4:W-:Y:S02]  /*7620*/  @!P4 ST.E.128 desc[UR38][R48.64], R12 ;  /* 0x0000000c3000c985 */ /* 0x0019e4000c101d26 */
.L_x_7096:
[----:B------:R-:W-:Y:S05]  /*7630*/  BSYNC B1 ;  /* 0x0000000000017941 */ /* 0x000fea0003800000 */
.L_x_7095:
[----:B------:R-:W-:-:S03]  /*7640*/  UMOV UR4, 0xffffffff ;  /* 0xffffffff00047882 */ /* 0x000fc60000000000 */
[----:B------:R-:W-:Y:S05]  /*7650*/  BRA.DIV UR4, `(.L_x_7097) ;  /* 0x0000013e04407947 */ /* 0x000fea000b800000 */
[----:B0-----:R0:W0:Y:S04]  /*7660*/  SHFL.IDX PT, R45, R46, 0x2, 0x181f ;  /* 0x00581f002e2d7f89 */ /* 0x00102800000e0000 */
[----:B---34-:R3:W4:Y:S02]  /*7670*/  SHFL.IDX PT, R14, R44, 0x2, 0x181f ;  /* 0x00581f002c0e7f89 */ /* 0x01872400000e0000 */
.L_x_7370:
[----:B------:R-:W-:Y:S01]  /*7680*/  ISETP.GE.AND P3, PT, R47, 0x41, PT ;  /* 0x000000412f00780c */ /* 0x000fe20003f66270 */
[----:B------:R-:W-:-:S12]  /*7690*/  BSSY B1, `(.L_x_7098) ;  /* 0x000000d000017945 */ /* 0x000fd80003800000 */
[----:B------:R-:W-:Y:S05]  /*76a0*/  @!P3 BRA `(.L_x_7099) ;  /* 0x00000000002cb947 */ /* 0x000fea0003800000 */
[----:B------:R-:W-:Y:S02]  /*76b0*/  ULDC UR4, c[0x0][0x2f4] ;  /* 0x0000bd0000047ab9 */ /* 0x000fe40000000800 */
[----:B------:R-:W-:-:S13]  /*76c0*/  ISETP.GE.AND P3, PT, R16, UR4, PT ;  /* 0x0000000410007c0c */ /* 0x000fda000bf66270 */
[----:B----4-:R-:W-:-:S04]  /*76d0*/  @!P3 LEA R50, P4, R16, R14, 0x1 ;  /* 0x0000000e1032b211 */ /* 0x010fc800078808ff */
        /* <DEDUP_REMOVED lines=8> */
.L_x_7099:
[----:B------:R-:W-:Y:S05]  /*7760*/  BSYNC B1 ;  /* 0x0000000000017941 */ /* 0x000fea0003800000 */
.L_x_7098:
[----:B------:R-:W-:-:S03]  /*7770*/  UMOV UR4, 0xffffffff ;  /* 0xffffffff00047882 */ /* 0x000fc60000000000 */
[----:B------:R-:W-:Y:S05]  /*7780*/  BRA.DIV UR4, `(.L_x_7100) ;  /* 0x0000013e043c7947 */ /* 0x000fea000b800000 */
[----:B0-----:R0:W0:Y:S04]  /*7790*/  SHFL.IDX PT, R45, R46, 0x3, 0x181f ;  /* 0x00781f002e2d7f89 */ /* 0x00102800000e0000 */
[----:B----4-:R4:W0:Y:S02]  /*77a0*/  SHFL.IDX PT, R14, R44, 0x3, 0x181f ;  /* 0x00781f002c0e7f89 */ /* 0x01082400000e0000 */
.L_x_7374:
[----:B------:R-:W-:-:S13]  /*77b0*/  ISETP.GE.AND P3, PT, R47, 0x61, PT ;  /* 0x000000612f00780c */ /* 0x000fda0003f66270 */
[----:B------:R-:W-:Y:S05]  /*77c0*/  @!P3 BRA `(.L_x_7058) ;  /* 0x00000000002cb947 */ /* 0x000fea0003800000 */
[----:B------:R-:W-:Y:S02]  /*77d0*/  ULDC UR4, c[0x0][0x2f4] ;  /* 0x0000bd0000047ab9 */ /* 0x000fe40000000800 */
[----:B------:R-:W-:-:S13]  /*77e0*/  ISETP.GE.AND P3, PT, R16, UR4, PT ;  /* 0x0000000410007c0c */ /* 0x000fda000bf66270 */
[----:B012---:R-:W-:-:S04]  /*77f0*/  @!P3 LEA R46, P4, R16, R14, 0x1 ;  /* 0x0000000e102eb211 */ /* 0x007fc800078808ff */
[----:B------:R-:W-:Y:S02]  /*7800*/  @!P3 LEA.HI.X R47, R16, R45, R17, 0x1, P4 ;  /* 0x0000002d102fb211 */ /* 0x000fe400020f0c11 */
[----:B------:R-:W-:-:S13]  /*7810*/  ISETP.GE.AND P4, PT, R22, UR4, PT ;  /* 0x0000000416007c0c */ /* 0x000fda000bf86270 */
[C---:B---34-:R-:W-:Y:S02]  /*7820*/  @!P4 LEA R44, P6, R22.reuse, R14, 0x1 ;  /* 0x0000000e162cc211 */ /* 0x058fe400078c08ff */
[----:B------:R-:W0:Y:S02]  /*7830*/  @!P3 LDS.128 R12, [R94+0x1b400] ;  /* 0x01b400005e0cb984 */ /* 0x000e240000000c00 */
[----:B------:R-:W-:Y:S02]  /*7840*/  @!P4 LEA.HI.X R45, R22, R45, R2, 0x1, P6 ;  /* 0x0000002d162dc211 */ /* 0x000fe400030f0c02 */
[----:B0-----:R-:W-:Y:S04]  /*7850*/  @!P3 ST.E.128 desc[UR38][R46.64], R12 ;  /* 0x0000000c2e00b985 */ /* 0x001fe8000c101d26 */
[----:B------:R-:W0:Y:S04]  /*7860*/  @!P4 LDS.128 R12, [R94+0x1f400] ;  /* 0x01f400005e0cc984 */ /* 0x000e280000000c00 */
[----:B0-----:R0:W-:Y:S02]  /*7870*/  @!P4 ST.E.128 desc[UR38][R44.64], R12 ;  /* 0x0000000c2c00c985 */ /* 0x0011e4000c101d26 */
.L_x_7058:
[----:B------:R-:W-:Y:S05]  /*7880*/  BSYNC B0 ;  /* 0x0000000000007941 */ /* 0x000fea0003800000 */
.L_x_7016:
[----:B------:R-:W5:Y:S01]  /*7890*/  S2R R11, SR_TID.X ;  /* 0x00000000000b7919 */ /* 0x000f620000002100 */
        /* <DEDUP_REMOVED lines=8> */
[----:B-----5:R-:W-:Y:S01]  /*7920*/  LOP3.LUT R11, R11, 0x7f, RZ, 0xc0, !PT ;  /* 0x0000007f0b0b7812 */ /* 0x020fe200078ec0ff */
[----:B---3--:R3:W-:Y:S03]  /*7930*/  BAR.SYNC.DEFER_BLOCKING R97, 0x80 ;  /* 0x000200610000751d */ /* 0x0087e60000010000 */
[----:B------:R-:W-:-:S13]  /*7940*/  ISETP.NE.AND P3, PT, R11, RZ, PT ;  /* 0x000000ff0b00720c */ /* 0x000fda0003f65270 */
[----:B------:R-:W-:-:S05]  /*7950*/  @!P3 VIADD R11, R92, 0x288a0 ;  /* 0x000288a05c0bb836 */ /* 0x000fca0000000000 */
[----:B------:R-:W-:-:S04]  /*7960*/  @!P3 PRMT R11, RZ, 0x654, R11 ;  /* 0x00000654ff0bb816 */ /* 0x000fc8000000000b */
[----:B------:R3:W-:Y:S01]  /*7970*/  @!P3 SYNCS.ARRIVE.TRANS64.RED.A1T0 RZ, [R11+URZ], RZ ;  /* 0x000000ff0bffb9a7 */ /* 0x0007e2000810043f */
[----:B------:R-:W-:Y:S05]  /*7980*/  @!P5 BRA `(.L_x_7102) ;  /* 0x000000000004d947 */ /* 0x000fea0003800000 */
[----:B------:R-:W-:Y:S01]  /*7990*/  BPT.TRAP 0x1 ;  /* 0x000000040000795c */ /* 0x000fe20000300000 */
.L_x_7102:
[----:B------:R-:W-:Y:S05]  /*79a0*/  BSYNC B0 ;  /* 0x0000000000007941 */ /* 0x000fea0003800000 */
.L_x_7101:
[----:B------:R-:W5:Y:S01]  /*79b0*/  SYNCS.PHASECHK.TRANS64.TRYWAIT P4, [R92+URZ+0x288b0], R103 ;  /* 0x0288b0675c0075a7 */ /* 0x000f62000808017f */
[----:B------:R-:W-:Y:S01]  /*79c0*/  ULDC UR36, c[0x0][0x2f4] ;  /* 0x0000bd0000247ab9 */ /* 0x000fe20000000800 */
[----:B------:R-:W-:Y:S04]  /*79d0*/  BSSY B0, `(.L_x_7103) ;  /* 0x0000002000007945 */ /* 0x000fe80003800000 */
[----:B-----5:R-:W-:Y:S05]  /*79e0*/  @!P4 BRA `(.L_x_7104) ;  /* 0x0000013800ecc947 */ /* 0x020fea0003800000 */
.L_x_7375:
[----:B------:R-:W-:Y:S05]  /*79f0*/  BSYNC B0 ;  /* 0x0000000000007941 */ /* 0x000fea0003800000 */
.L_x_7103:
[----:B------:R-:W-:Y:S01]  /*7a00*/  ULDC.64 UR4, c[0x0][0x328] ;  /* 0x0000ca0000047ab9 */ /* 0x000fe20000000a00 */
[----:B------:R-:W-:Y:S01]  /*7a10*/  IADD3 R98, -R153, R98, RZ ;  /* 0x0000006299627210 */ /* 0x000fe20007ffe1ff */
[----:B------:R-:W-:Y:S01]  /*7a20*/  IMAD R100, R100, UR4, RZ ;  /* 0x0000000464647c24 */ /* 0x000fe2000f8e02ff */
[----:B------:R-:W-:Y:S01]  /*7a30*/  BSSY B0, `(.L_x_7105) ;  /* 0x000001f000007945 */ /* 0x000fe20003800000 */
[----:B01--4-:R-:W-:-:S04]  /*7a40*/  IMAD.WIDE.U32 R12, R101, UR4, RZ ;  /* 0x00000004650c7c25 */ /* 0x013fc8000f8e00ff */
[----:B------:R-:W-:Y:S01]  /*7a50*/  IMAD R101, R101, UR5, R100 ;  /* 0x0000000565657c24 */ /* 0x000fe2000f8e0264 */
[----:B------:R-:W-:Y:S02]  /*7a60*/  ULDC.64 UR4, c[0x0][0x338] ;  /* 0x0000ce0000047ab9 */ /* 0x000fe40000000a00 */
[----:B------:R-:W-:Y:S02]  /*7a70*/  IMAD R99, R99, UR4, RZ ;  /* 0x0000000463637c24 */ /* 0x000fe4000f8e02ff */
[----:B------:R-:W-:Y:S02]  /*7a80*/  IADD3 R13, R13, R101, RZ ;  /* 0x000000650d0d7210 */ /* 0x000fe40007ffe0ff */
[C---:B------:R-:W-:Y:S02]  /*7a90*/  IMAD R99, R102.reuse, UR5, R99 ;  /* 0x0000000566637c24 */ /* 0x040fe4000f8e0263 */
[----:B------:R-:W-:Y:S01]  /*7aa0*/  IMAD.WIDE.U32 R102, R102, UR4, R12 ;  /* 0x0000000466667c25 */ /* 0x000fe2000f8e000c */
[----:B------:R-:W-:-:S03]  /*7ab0*/  ULDC.64 UR4, c[0x0][0x330] ;  /* 0x0000cc0000047ab9 */ /* 0x000fc60000000a00 */
[----:B---3--:R-:W-:Y:S02]  /*7ac0*/  IMAD R11, R35, UR4, RZ ;  /* 0x00000004230b7c24 */ /* 0x008fe4000f8e02ff */
[----:B------:R-:W-:Y:S02]  /*7ad0*/  IMAD.IADD R103, R103, 0x1, R99 ;  /* 0x0000000167677824 */ /* 0x000fe400078e0263 */
[C---:B------:R-:W-:Y:S02]  /*7ae0*/  IMAD R11, R42.reuse, UR5, R11 ;  /* 0x000000052a0b7c24 */ /* 0x040fe4000f8e020b */
[----:B------:R-:W-:Y:S01]  /*7af0*/  IMAD.WIDE.U32 R12, R42, UR4, R102 ;  /* 0x000000042a0c7c25 */ /* 0x000fe2000f8e0066 */
[----:B------:R-:W-:-:S03]  /*7b00*/  ULDC.64 UR4, c[0x0][0x318] ;  /* 0x0000c60000047ab9 */ /* 0x000fc60000000a00 */
[----:B------:R-:W-:Y:S01]  /*7b10*/  IMAD.IADD R11, R13, 0x1, R11 ;  /* 0x000000010d0b7824 */ /* 0x000fe200078e020b */
[----:B------:R-:W-:-:S04]  /*7b20*/  LEA R48, P4, R12, UR4, 0x1 ;  /* 0x000000040c307c11 */ /* 0x000fc8000f8808ff */
[----:B------:R-:W-:Y:S01]  /*7b30*/  LEA.HI.X R11, R12, UR5, R11, 0x1, P4 ;  /* 0x000000050c0b7c11 */ /* 0x000fe2000a0f0c0b */
[----:B------:R0:W1:Y:S01]  /*7b40*/  SHFL.IDX PT, R47, R48, RZ, 0x181f ;  /* 0x00181fff302f7589 */ /* 0x00006200000e0000 */
[----:B------:R-:W-:-:S03]  /*7b50*/  ISETP.GE.AND P4, PT, R98, 0x1, PT ;  /* 0x000000016200780c */ /* 0x000fc60003f86270 */
[----:B------:R0:W3:Y:S10]  /*7b60*/  SHFL.IDX PT, R13, R11, RZ, 0x181f ;  /* 0x00181fff0b0d7589 */ /* 0x0000f400000e0000 */
[----:B0-----:R-:W-:Y:S05]  /*7b70*/  @!P4 BRA `(.L_x_7106) ;  /* 0x000000000028c947 */ /* 0x001fea0003800000 */
[----:B------:R-:W-:-:S13]  /*7b80*/  ISETP.GE.AND P4, PT, R16, UR36, PT ;  /* 0x0000002410007c0c */ /* 0x000fda000bf86270 */
[----:B-12---:R-:W-:-:S04]  /*7b90*/  @!P4 LEA R44, P5, R16, R47, 0x1 ;  /* 0x0000002f102cc211 */ /* 0x006fc800078a08ff */
[----:B---3--:R-:W-:Y:S02]  /*7ba0*/  @!P4 LEA.HI.X R45, R16, R13, R17, 0x1, P5 ;  /* 0x0000000d102dc211 */ /* 0x008fe400028f0c11 */
[----:B------:R-:W-:-:S13]  /*7bb0*/  ISETP.GE.AND P5, PT, R22, UR36, PT ;  /* 0x0000002416007c0c */ /* 0x000fda000bfa6270 */
[----:B------:R-:W-:-:S04]  /*7bc0*/  @!P5 LEA R46, P6, R22, R47, 0x1 ;  /* 0x0000002f162ed211 */ /* 0x000fc800078c08ff */
[----:B------:R-:W-:Y:S02]  /*7bd0*/  @!P5 LEA.HI.X R47, R22, R13, R2, 0x1, P6 ;  /* 0x0000000d162fd211 */ /* 0x000fe400030f0c02 */
[----:B------:R-:W0:Y:S04]  /*7be0*/  @!P4 LDS.128 R12, [R94+0x400] ;  /* 0x000400005e0cc984 */ /* 0x000e280000000c00 */
[----:B0-----:R-:W-:Y:S04]  /*7bf0*/  @!P4 ST.E.128 desc[UR38][R44.64], R12 ;  /* 0x0000000c2c00c985 */ /* 0x001fe8000c101d26 */
[----:B------:R-:W0:Y:S04]  /*7c00*/  @!P5 LDS.128 R12, [R94+0x4400] ;  /* 0x004400005e0cd984 */ /* 0x000e280000000c00 */
[----:B0-----:R0:W-:Y:S02]  /*7c10*/  @!P5 ST.E.128 desc[UR38][R46.64], R12 ;  /* 0x0000000c2e00d985 */ /* 0x0011e4000c101d26 */
.L_x_7106:
[----:B------:R-:W-:Y:S05]  /*7c20*/  BSYNC B0 ;  /* 0x0000000000007941 */ /* 0x000fea0003800000 */
.L_x_7105:
[----:B------:R-:W-:Y:S01]  /*7c30*/  ISETP.GE.AND P4, PT, R98, 0x21, PT ;  /* 0x000000216200780c */ /* 0x000fe20003f86270 */
[----:B0--3--:R0:W3:Y:S01]  /*7c40*/  SHFL.IDX PT, R13, R11, 0x1, 0x181f ;  /* 0x00381f000b0d7f89 */ /* 0x0090e200000e0000 */
[----:B------:R-:W-:Y:S03]  /*7c50*/  BSSY B0, `(.L_x_7107) ;  /* 0x000000d000007945 */ /* 0x000fe60003800000 */
[----:B-1----:R0:W1:Y:S08]  /*7c60*/  SHFL.IDX PT, R47, R48, 0x1, 0x181f ;  /* 0x00381f00302f7f89 */ /* 0x00207000000e0000 */
        /* <DEDUP_REMOVED lines=11> */
.L_x_7108:
[----:B------:R-:W-:Y:S05]  /*7d20*/  BSYNC B0 ;  /* 0x0000000000007941 */ /* 0x000fea0003800000 */
.L_x_7107:
        /* <DEDUP_REMOVED lines=15> */
.L_x_7110:
[----:B------:R-:W-:Y:S05]  /*7e20*/  BSYNC B0 ;  /* 0x0000000000007941 */ /* 0x000fea0003800000 */
.L_x_7109:
[----:B------:R-:W-:Y:S01]  /*7e30*/  ISETP.GE.AND P4, PT, R98, 0x61, PT ;  /* 0x000000616200780c */ /* 0x000fe20003f86270 */
[----:B------:R-:W4:Y:S01]  /*7e40*/  SHFL.IDX PT, R11, R11, 0x3, 0x181f ;  /* 0x00781f000b0b7f89 */ /* 0x000f2200000e0000 */
[----:B------:R-:W-:Y:S03]  /*7e50*/  BSSY B0, `(.L_x_7111) ;  /* 0x000000d000007945 */ /* 0x000fe60003800000 */
[----:B01----:R0:W1:Y:S08]  /*7e60*/  SHFL.IDX PT, R47, R48, 0x3, 0x181f ;  /* 0x00781f00302f7f89 */ /* 0x00307000000e0000 */
[----:B0-----:R-:W-:Y:S05]  /*7e70*/  @!P4 BRA `(.L_x_7112) ;  /* 0x000000000028c947 */ /* 0x001fea0003800000 */
[----:B------:R-:W-:-:S13]  /*7e80*/  ISETP.GE.AND P4, PT, R16, UR36, PT ;  /* 0x0000002410007c0c */ /* 0x000fda000bf86270 */
[----:B---3--:R-:W0:Y:S01]  /*7e90*/  @!P4 LDS.128 R12, [R94+0x3400] ;  /* 0x003400005e0cc984 */ /* 0x008e220000000c00 */
[----:B-12---:R-:W-:-:S04]  /*7ea0*/  @!P4 LEA R44, P5, R16, R47, 0x1 ;  /* 0x0000002f102cc211 */ /* 0x006fc800078a08ff */
[----:B----4-:R-:W-:Y:S02]  /*7eb0*/  @!P4 LEA.HI.X R45, R16, R11, R17, 0x1, P5 ;  /* 0x0000000b102dc211 */ /* 0x010fe400028f0c11 */
[----:B------:R-:W-:-:S13]  /*7ec0*/  ISETP.GE.AND P5, PT, R22, UR36, PT ;  /* 0x0000002416007c0c */ /* 0x000fda000bfa6270 */
[----:B------:R-:W-:-:S04]  /*7ed0*/  @!P5 LEA R46, P6, R22, R47, 0x1 ;  /* 0x0000002f162ed211 */ /* 0x000fc800078c08ff */
[----:B------:R-:W-:Y:S01]  /*7ee0*/  @!P5 LEA.HI.X R47, R22, R11, R2, 0x1, P6 ;  /* 0x0000000b162fd211 */ /* 0x000fe200030f0c02 */
[----:B0-----:R-:W-:Y:S04]  /*7ef0*/  @!P4 ST.E.128 desc[UR38][R44.64], R12 ;  /* 0x0000000c2c00c985 */ /* 0x001fe8000c101d26 */
[----:B------:R-:W0:Y:S04]  /*7f00*/  @!P5 LDS.128 R12, [R94+0x7400] ;  /* 0x007400005e0cd984 */ /* 0x000e280000000c00 */
[----:B0-----:R0:W-:Y:S02]  /*7f10*/  @!P5 ST.E.128 desc[UR38][R46.64], R12 ;  /* 0x0000000c2e00d985 */ /* 0x0011e4000c101d26 */
.L_x_7112:
[----:B------:R-:W-:Y:S05]  /*7f20*/  BSYNC B0 ;  /* 0x0000000000007941 */ /* 0x000fea0003800000 */
.L_x_7111:
[----:B------:R-:W-:Y:S01]  /*7f30*/  @!PT LDS RZ, [RZ] ;  /* 0x00000000fffff984 */ /* 0x000fe20000000800 */
[----:B------:R-:W-:Y:S01]  /*7f40*/  @!PT LDS RZ, [RZ] ;  /* 0x00000000fffff984 */ /* 0x000fe20000000800 */
[----:B------:R-:W-:Y:S01]  /*7f50*/  @!PT LDS RZ, [RZ] ;  /* 0x00000000fffff984 */ /* 0x000fe20000000800 */
[----:B------:R-:W-:Y:S01]  /*7f60*/  @!PT LDS RZ, [RZ] ;  /* 0x00000000fffff984 */ /* 0x000fe20000000800 */
[----:B------:R5:W-:Y:S06]  /*7f70*/  MEMBAR.ALL.CTA ;  /* 0x0000000000007992 */ /* 0x000bec0000008000 */
[----:B-----5:R-:W5:Y:S01]  /*7f80*/  FENCE.VIEW.ASYNC.S ;  /* 0x00000000000073c6 */ /* 0x020f620000000000 */
[----:B------:R-:W-:Y:S01]  /*7f90*/  @!P3 VIADD R92, R92, 0x288c0 ;  /* 0x000288c05c5cb836 */ /* 0x000fe20000000000 */
[----:B-----5:R0:W-:Y:S01]  /*7fa0*/  BAR.SYNC.DEFER_BLOCKING R97, 0x80 ;  /* 0x000200610000751d */ /* 0x0201e20000010000 */
[----:B------:R-:W-:Y:S01]  /*7fb0*/  ISETP.NE.AND P4, PT, R93, RZ, PT ;  /* 0x000000ff5d00720c */ /* 0x000fe20003f85270 */
[----:B------:R-:W-:-:S02]  /*7fc0*/  VIADD R155, R155, 0x1 ;  /* 0x000000019b9b7836 */ /* 0x000fc40000000000 */
[----:B------:R-:W-:-:S04]  /*7fd0*/  @!P3 PRMT R92, RZ, 0x654, R92 ;  /* 0x00000654ff5cb816 */ /* 0x000fc8000000005c */
[----:B------:R0:W-:Y:S01]  /*7fe0*/  @!P3 SYNCS.ARRIVE.TRANS64.RED.A1T0 RZ, [R92+URZ], RZ ;  /* 0x000000ff5cffb9a7 */ /* 0x0001e2000810043f */
[----:B------:R-:W-:-:S04]  /*7ff0*/  ISETP.NE.AND P3, PT, R155, 0x2, PT ;  /* 0x000000029b00780c */ /* 0x000fc80003f65270 */
[----:B----4-:R-:W-:Y:S02]  /*8000*/  SEL R11, RZ, 0x1, P3 ;  /* 0x00000001ff0b7807 */ /* 0x010fe40001800000 */
[----:B------:R-:W-:Y:S02]  /*8010*/  SEL R155, R155, RZ, P3 ;  /* 0x000000ff9b9b7207 */ /* 0x000fe40001800000 */
[----:B------:R-:W-:Y:S01]  /*8020*/  LOP3.LUT R154, R154, R11, RZ, 0x3c, !PT ;  /* 0x0000000b9a9a7212 */ /* 0x000fe200078e3cff */
[----:B0-----:R-:W-:Y:S06]  /*8030*/  @P4 BRA `(.L_x_7113) ;  /* 0xffffff9c00d84947 */ /* 0x001fec000383ffff */
[----:B------:R-:W0:Y:S01]  /*8040*/  S2R R12, SR_TID.X ;  /* 0x00000000000c7919 */ /* 0x000e220000002100 */
[----:B------:R-:W-:Y:S02]  /*8050*/  PLOP3.LUT P0, PT, PT, PT, PT, 0x8, 0x0 ;  /* 0x000000000000781c */ /* 0x000fe40003f0e170 */
[----:B0-----:R-:W-:-:S04]  /*8060*/  SHF.R.U32.HI R12, RZ, 0x7, R12 ;  /* 0x00000007ff0c7819 */ /* 0x001fc8000001160c */
[----:B------:R-:W-:-:S13]  /*8070*/  ISETP.NE.AND P4, PT, R12, 0x1, PT ;  /* 0x000000010c00780c */ /* 0x000fda0003f85270 */
[----:B------:R-:W-:Y:S06]  /*8080*/  @!P4 BAR.ARV 0x9, 0x100 ;  /* 0x024400000000cb1d */ /* 0x000fec0000002000 */
.L_x_7011:
[----:B------:R-:W-:Y:S01]  /*8090*/  ISETP.GE.AND P2, PT, R96, 0x1, PT ;  /* 0x000000016000780c */ /* 0x000fe20003f46270 */
[----:B------:R-:W-:Y:S01]  /*80a0*/  IMAD.MOV.U32 R0, RZ, RZ, RZ ;  /* 0x000000ffff007224 */ /* 0x000fe200078e00ff */
[----:B------:R-:W-:Y:S01]  /*80b0*/  PLOP3.LUT P1, PT, PT, PT, PT, 0x80, 0x0 ;  /* 0x000000000000781c */ /* 0x000fe20003f2f070 */
[----:B------:R-:W-:Y:S01]  /*80c0*/  IMAD.MOV.U32 R151, RZ, RZ, RZ ;  /* 0x000000ffff977224 */ /* 0x000fe200078e00ff */
        /* <DEDUP_REMOVED lines=8> */
[----:B--2---:R-:W-:Y:S02]  /*8150*/  CS2R R44, SRZ ;  /* 0x00000000002c7805 */ /* 0x004fe4000001ff00 */
[----:B------:R-:W-:-:S02]  /*8160*/  CS2R R32, SRZ ;  /* 0x0000000000207805 */ /* 0x000fc4000001ff00 */
[----:B------:R-:W-:Y:S02]  /*8170*/  CS2R R72, SRZ ;  /* 0x0000000000487805 */ /* 0x000fe4000001ff00 */
[----:B------:R-:W-:Y:S02]  /*8180*/  CS2R R30, SRZ ;  /* 0x00000000001e7805 */ /* 0x000fe4000001ff00 */
[----:B------:R-:W-:Y:S02]  /*8190*/  CS2R R74, SRZ ;  /* 0x00000000004a7805 */ /* 0x000fe4000001ff00 */
[----:B------:R-:W-:Y:S02]  /*81a0*/  CS2R R76, SRZ ;  /* 0x00000000004c7805 */ /* 0x000fe4000001ff00 */
[----:B------:R-:W-:Y:S02]  /*81b0*/  CS2R R54, SRZ ;  /* 0x0000000000367805 */ /* 0x000fe4000001ff00 */
[----:B-1----:R-:W-:-:S02]  /*81c0*/  CS2R R46, SRZ ;  /* 0x00000000002e7805 */ /* 0x002fc4000001ff00 */
        /* <DEDUP_REMOVED lines=15> */
[----:B------:R-:W-:Y:S01]  /*82c0*/  MOV R100, RZ ;  /* 0x000000ff00647202 */ /* 0x000fe20000000f00 */
[----:B------:R-:W-:Y:S06]  /*82d0*/  @P0 BRA `(.L_x_7114) ;  /* 0x00000000000c0947 */ /* 0x000fec0003800000 */
[----:B------:R-:W0:Y:S01]  /*82e0*/  FENCE.VIEW.ASYNC.G ;  /* 0x00000000000073c6 */ /* 0x000e220000000100 */
[----:B------:R-:W-:Y:S05]  /*82f0*/  WARPSYNC.ALL ;  /* 0x0000000000007948 */ /* 0x000fea0003800000 */
[----:B0-----:R-:W-:Y:S06]  /*8300*/  BAR.ARV 0xc, 0x180 ;  /* 0x0306000000007b1d */ /* 0x001fec0000002000 */
.L_x_7114:
[----:B------:R-:W-:Y:S01]  /*8310*/  CS2R R10, SRZ ;  /* 0x00000000000a7805 */ /* 0x000fe2000001ff00 */
[----:B------:R-:W-:Y:S06]  /*8320*/  @!P2 BRA `(.L_x_7115) ;  /* 0x0000009c0034a947 */ /* 0x000fec0003800000 */
[----:B------:R-:W-:-:S03]  /*8330*/  UMOV UR4, 0xffffffff ;  /* 0xffffffff00047882 */ /* 0x000fc60000000000 */
[----:B------:R-:W-:Y:S05]  /*8340*/  BRA.DIV UR4, `(.L_x_7116) ;  /* 0x0000013204a87947 */ /* 0x000fea000b800000 */
[----:B------:R0:W1:Y:S02]  /*8350*/  SHFL.IDX PT, R194, R221, RZ, 0x1f ;  /* 0x00001fffddc27589 */ /* 0x00006400000e0000 */
.L_x_7378:
[----:B-1----:R-:W-:Y:S02]  /*8360*/  LEA.HI R0, R194, R194, RZ, 0x1 ;  /* 0x000000c2c2007211 */ /* 0x002fe400078f08ff */
[----:B------:R-:W-:Y:S02]  /*8370*/  LOP3.LUT P0, RZ, R211, 0x3ff, RZ, 0xc0, !PT ;  /* 0x000003ffd3ff7812 */ /* 0x000fe4000780c0ff */
[----:B------:R-:W-:Y:S02]  /*8380*/  LOP3.LUT R3, R0, 0x1e, RZ, 0xc0, !PT ;  /* 0x0000001e00037812 */ /* 0x000fe400078ec0ff */
[----:B------:R-:W-:-:S03]  /*8390*/  P2R R25, PR, RZ, 0x1 ;  /* 0x00000001ff197803 */ /* 0x000fc60000000000 */
[----:B------:R-:W-:-:S04]  /*83a0*/  IMAD.IADD R0, R194, 0x1, -R3 ;  /* 0x00000001c2007824 */ /* 0x000fc800078e0a03 */
[----:B------:R-:W-:-:S05]  /*83b0*/  IMAD R0, R0, 0x2000, R211 ;  /* 0x0000200000007824 */ /* 0x000fca00078e02d3 */
[----:B------:R-:W-:-:S04]  /*83c0*/  SHF.R.U32.HI R0, RZ, 0x4, R0 ;  /* 0x00000004ff007819 */ /* 0x000fc80000011600 */
[----:B------:R-:W-:Y:S01]  /*83d0*/  LOP3.LUT R26, R0, 0x3fff, RZ, 0xc0, !PT ;  /* 0x00003fff001a7812 */ /* 0x000fe200078ec0ff */
[----:B------:R-:W-:Y:S06]  /*83e0*/  @!P0 BRA `(.L_x_7117) ;  /* 0x0000000000408947 */ /* 0x000fec0003800000 */
[----:B------:R-:W-:Y:S01]  /*83f0*/  MOV R0, 0x0 ;  /* 0x0000000000007802 */ /* 0x000fe20000000f00 */
[----:B------:R-:W-:Y:S01]  /*8400*/  ULDC.64 UR4, c[0x4][0x138] ;  /* 0x01004e0000047ab9 */ /* 0x000fe20000000a00 */
[----:B------:R-:W-:Y:S01]  /*8410*/  ULDC.64 UR6, c[0x4][0x140] ;  /* 0x0100500000067ab9 */ /* 0x000fe20000000a00 */
[----:B------:R-:W-:Y:S01]  /*8420*/  MOV R4, UR4 ;  /* 0x0000000400047c02 */ /* 0x000fe20008000f00 */
[----:B------:R1:W2:Y:S01]  /*8430*/  LDC.64 R14, c[0x4][R0] ;  /* 0x01000000000e7b82 */ /* 0x0002a20000000a00 */
        /* <DEDUP_REMOVED lines=8> */
[----:B-1-3--:R-:W-:-:S07]  /*84c0*/  IMAD.MOV.U32 R13, RZ, RZ, RZ ;  /* 0x000000ffff0d7224 */ /* 0x00afce00078e00ff */
[----:B------:R-:W-:-:S07]  /*84d0*/  LEPC R20, `(.L_x_7117) ;  /* 0x000000001014794e */ /* 0x000fce0000000000 */
[----:B0-2--5:R-:W-:Y:S05]  /*84e0*/  CALL.ABS.NOINC R14 ;  /* 0x000000000e007343 */ /* 0x025fea0003c00000 */
.L_x_7117:
[----:B------:R-:W-:Y:S02]  /*84f0*/  ULDC UR4, c[0x0][0x3f4] ;  /* 0x0000fd0000047ab9 */ /* 0x000fe40000000800 */
[----:B------:R-:W-:-:S13]  /*8500*/  ISETP.LT.AND P0, PT, RZ, UR4, PT ;  /* 0x00000004ff007c0c */ /* 0x000fda000bf01270 */
[----:B------:R-:W-:Y:S05]  /*8510*/  @P0 BRA `(.L_x_7118) ;  /* 0x00000000003c0947 */ /* 0x000fea0003800000 */
[----:B------:R-:W-:-:S04]  /*8520*/  LEA.HI R0, R207, R207, RZ, 0x1 ;  /* 0x000000cfcf007211 */ /* 0x000fc800078f08ff */
[----:B------:R-:W-:-:S04]  /*8530*/  LOP3.LUT R0, R0, 0xfffffffe, RZ, 0xc0, !PT ;  /* 0xfffffffe00007812 */ /* 0x000fc800078ec0ff */
[----:B------:R-:W-:-:S04]  /*8540*/  IADD3 R0, R207, -R0, RZ ;  /* 0x80000000cf007210 */ /* 0x000fc80007ffe0ff */
[----:B------:R-:W-:-:S04]  /*8550*/  SHF.L.U32 R3, R0, 0x1f, RZ ;  /* 0x0000001f00037819 */ /* 0x000fc800000006ff */
[----:B------:R1:W2:Y:S03]  /*8560*/  SYNCS.PHASECHK.TRANS64.TRYWAIT P0, [R156+URZ+0x28800], R3 ;  /* 0x028800039c0075a7 */ /* 0x0002a6000800017f */
[----:B--2---:R-:W-:Y:S05]  /*8570*/  @!P0 NANOSLEEP.SYNCS 0x989680 ;  /* 0x009896800000895d */ /* 0x004fea0003900000 */
[----:B------:R-:W2:Y:S01]  /*8580*/  @!P0 SYNCS.PHASECHK.TRANS64 P0, [R156+URZ+0x28800], R3 ;  /* 0x028800039c0085a7 */ /* 0x000ea2000800007f */
[----:B------:R-:W-:Y:S04]  /*8590*/  BSSY B0, `(.L_x_7119) ;  /* 0x0000006000007945 */ /* 0x000fe80003800000 */
[----:B--2---:R-:W-:Y:S05]  /*85a0*/  @P0 BRA `(.L_x_7120) ;  /* 0x0000000000100947 */ /* 0x004fea0003800000 */
.L_x_7121:
[----:B--2---:R2:W4:Y:S02]  /*85b0*/  SYNCS.PHASECHK.TRANS64.TRYWAIT P0, [R156+URZ+0x28800], R3 ;  /* 0x028800039c0075a7 */ /* 0x004524000800017f */
[----:B----4-:R-:W-:Y:S05]  /*85c0*/  @!P0 NANOSLEEP.SYNCS 0x989680 ;  /* 0x009896800000895d */ /* 0x010fea0003900000 */
[----:B------:R-:W4:Y:S02]  /*85d0*/  @!P0 SYNCS.PHASECHK.TRANS64 P0, [R156+URZ+0x28800], R3 ;  /* 0x028800039c0085a7 */ /* 0x000f24000800007f */
[----:B----4-:R-:W-:Y:S05]  /*85e0*/  @!P0 BRA `(.L_x_7121) ;  /* 0xfffffffc00f08947 */ /* 0x010fea000383ffff */
.L_x_7120:
[----:B------:R-:W-:Y:S05]  /*85f0*/  BSYNC B0 ;  /* 0x0000000000007941 */ /* 0x000fea0003800000 */
.L_x_7119:
[----:B------:R-:W-:Y:S05]  /*8600*/  BRA `(.L_x_7122) ;  /* 0x0000003400f07947 */ /* 0x000fea0003800000 */
.L_x_7118:
[----:B-----5:R-:W-:Y:S01]  /*8610*/  SHF.R.S32.HI R0, RZ, 0x1f, R24 ;  /* 0x0000001fff007819 */ /* 0x020fe20000011418 */
[----:B------:R-:W-:Y:S01]  /*8620*/  ULDC.64 UR4, c[0x0][0x3f8] ;  /* 0x0000fe0000047ab9 */ /* 0x000fe20000000a00 */
[----:B------:R-:W-:Y:S01]  /*8630*/  ULDC.64 UR6, c[0x0][0x408] ;  /* 0x0001020000067ab9 */ /* 0x000fe20000000a00 */
[----:B------:R-:W-:Y:S01]  /*8640*/  ISETP.NE.AND P2, PT, R25, RZ, PT ;  /* 0x000000ff1900720c */ /* 0x000fe20003f45270 */
[----:B------:R-:W-:-:S04]  /*8650*/  IMAD.WIDE.U32 R4, R24, UR4, RZ ;  /* 0x0000000418047c25 */ /* 0x000fc8000f8e00ff */
[C---:B------:R-:W-:Y:S02]  /*8660*/  IMAD R3, R0.reuse, UR4, RZ ;  /* 0x0000000400037c24 */ /* 0x040fe4000f8e02ff */
[----:B------:R-:W-:Y:S02]  /*8670*/  IMAD R7, R0, UR6, RZ ;  /* 0x0000000600077c24 */ /* 0x000fe4000f8e02ff */
[C---:B------:R-:W-:Y:S01]  /*8680*/  IMAD R3, R24.reuse, UR5, R3 ;  /* 0x0000000518037c24 */ /* 0x040fe2000f8e0203 */
[----:B------:R-:W-:Y:S01]  /*8690*/  ULDC.64 UR4, c[0x0][0x3e8] ;  /* 0x0000fa0000047ab9 */ /* 0x000fe20000000a00 */
[----:B------:R-:W-:-:S04]  /*86a0*/  IMAD.WIDE.U32 R28, R24, UR6, RZ ;  /* 0x00000006181c7c25 */ /* 0x000fc8000f8e00ff */
[----:B------:R-:W-:Y:S01]  /*86b0*/  IMAD R7, R24, UR7, R7 ;  /* 0x0000000718077c24 */ /* 0x000fe2000f8e0207 */
[----:B------:R-:W-:Y:S01]  /*86c0*/  ULDC.64 UR6, c[0x0][0x400] ;  /* 0x0001000000067ab9 */ /* 0x000fe20000000a00 */
[----:B------:R-:W-:Y:S01]  /*86d0*/  IMAD.IADD R25, R3, 0x1, R5 ;  /* 0x0000000103197824 */ /* 0x000fe200078e0205 */
[----:B------:R-:W-:Y:S01]  /*86e0*/  LEA R24, P0, R4, UR4, 0x1 ;  /* 0x0000000404187c11 */ /* 0x000fe2000f8008ff */
[----:B------:R-:W-:Y:S01]  /*86f0*/  IMAD.IADD R3, R7, 0x1, R29 ;  /* 0x0000000107037824 */ /* 0x000fe200078e021d */
[----:B------:R-:W-:Y:S02]  /*8700*/  LEA R27, P1, R28, UR6, 0x1 ;  /* 0x000000061c1b7c11 */ /* 0x000fe4000f8208ff */
[----:B------:R-:W-:Y:S02]  /*8710*/  LEA.HI.X R25, R4, UR5, R25, 0x1, P0 ;  /* 0x0000000504197c11 */ /* 0x000fe400080f0c19 */
[----:B------:R-:W-:Y:S01]  /*8720*/  LEA.HI.X R28, R28, UR7, R3, 0x1, P1 ;  /* 0x000000071c1c7c11 */ /* 0x000fe200088f0c03 */
[----:B------:R-:W-:Y:S08]  /*8730*/  @!P2 BRA `(.L_x_7123) ;  /* 0x000000000040a947 */ /* 0x000ff00003800000 */
        /* <DEDUP_REMOVED lines=15> */
[----:B0-2---:R-:W-:Y:S05]  /*8830*/  CALL.ABS.NOINC R14 ;  /* 0x000000000e007343 */ /* 0x005fea0003c00000 */
.L_x_7123:
[----:B------:R-:W-:Y:S01]  /*8840*/  ULDC.U8 UR4, c[0x0][0x410] ;  /* 0x0001040000047ab9 */ /* 0x000fe20000000000 */
[----:B------:R-:W-:Y:S01]  /*8850*/  BSSY B0, `(.L_x_7124) ;  /* 0x000034f000007945 */ /* 0x000fe20003800000 */
[----:B------:R-:W-:Y:S02]  /*8860*/  ISETP.NE.AND P0, PT, RZ, UR4, PT ;  /* 0x00000004ff007c0c */ /* 0x000fe4000bf05270 */
[----:B------:R-:W-:-:S11]  /*8870*/  LEA R5, R41, R153, 0x7 ;  /* 0x0000009929057211 */ /* 0x000fd600078e38ff */
[----:B------:R-:W-:Y:S05]  /*8880*/  @!P0 BRA `(.L_x_7125) ;  /* 0x0000001800888947 */ /* 0x000fea0003800000 */
[----:B------:R-:W-:-:S03]  /*8890*/  UMOV UR4, 0xffffffff ;  /* 0xffffffff00047882 */ /* 0x000fc60000000000 */
[----:B------:R-:W-:Y:S05]  /*88a0*/  BRA.DIV UR4, `(.L_x_7126) ;  /* 0x0000012e047c7947 */ /* 0x000fea000b800000 */
[----:B------:R1:W2:Y:S04]  /*88b0*/  SHFL.IDX PT, R0, R25, RZ, 0x181f ;  /* 0x00181fff19007589 */ /* 0x0002a800000e0000 */
[----:B------:R1:W4:Y:S04]  /*88c0*/  SHFL.IDX PT, R3, R24, RZ, 0x181f ;  /* 0x00181fff18037589 */ /* 0x00032800000e0000 */
[----:B------:R1:W0:Y:S04]  /*88d0*/  SHFL.IDX PT, R4, R28, RZ, 0x181f ;  /* 0x00181fff1c047589 */ /* 0x00022800000e0000 */
[----:B------:R1:W0:Y:S02]  /*88e0*/  SHFL.IDX PT, R14, R27, RZ, 0x181f ;  /* 0x00181fff1b0e7589 */ /* 0x00022400000e0000 */
.L_x_7384:
[----:B------:R-:W-:Y:S01]  /*88f0*/  ULDC UR4, c[0x0][0x448] ;  /* 0x0001120000047ab9 */ /* 0x000fe20000000800 */
[----:B------:R-:W-:Y:S01]  /*8900*/  LEA.HI R6, R207, R207, RZ, 0x1 ;  /* 0x000000cfcf067211 */ /* 0x000fe200078f08ff */
[----:B------:R-:W-:Y:S01]  /*8910*/  IMAD R30, R95, UR4, RZ ;  /* 0x000000045f1e7c24 */ /* 0x000fe2000f8e02ff */
[----:B------:R-:W-:Y:S01]  /*8920*/  BSSY B1, `(.L_x_7127) ;  /* 0x000001f000017945 */ /* 0x000fe20003800000 */
[----:B------:R-:W-:Y:S02]  /*8930*/  CS2R R8, SRZ ;  /* 0x0000000000087805 */ /* 0x000fe4000001ff00 */
[----:B------:R-:W-:Y:S02]  /*8940*/  LOP3.LUT R6, R6, 0xfffffffe, RZ, 0xc0, !PT ;  /* 0xfffffffe06067812 */ /* 0x000fe400078ec0ff */
[----:B------:R-:W-:Y:S02]  /*8950*/  CS2R R10, SRZ ;  /* 0x00000000000a7805 */ /* 0x000fe4000001ff00 */
[----:B------:R-:W-:-:S02]  /*8960*/  ISETP.GE.AND P0, PT, R5, R30, PT ;  /* 0x0000001e0500720c */ /* 0x000fc40003f06270 */
[----:B---3--:R-:W-:Y:S01]  /*8970*/  CS2R R12, SRZ ;  /* 0x00000000000c7805 */ /* 0x008fe2000001ff00 */
[----:B------:R-:W-:Y:S01]  /*8980*/  IMAD.IADD R5, R207, 0x1, -R6 ;  /* 0x00000001cf057824 */ /* 0x000fe200078e0a06 */
[----:B------:R-:W-:-:S04]  /*8990*/  CS2R R6, SRZ ;  /* 0x0000000000067805 */ /* 0x000fc8000001ff00 */
[----:B------:R-:W-:-:S05]  /*89a0*/  SHF.L.U32 R5, R5, 0x1f, RZ ;  /* 0x0000001f05057819 */ /* 0x000fca00000006ff */
[----:B------:R-:W-:Y:S05]  /*89b0*/  @P0 BRA `(.L_x_7128) ;  /* 0x0000000000540947 */ /* 0x000fea0003800000 */
[----:B------:R-:W-:Y:S01]  /*89c0*/  ULDC UR4, c[0x0][0x3f4] ;  /* 0x0000fd0000047ab9 */ /* 0x000fe20000000800 */
[----:B------:R-:W-:Y:S02]  /*89d0*/  CS2R R12, SRZ ;  /* 0x00000000000c7805 */ /* 0x000fe4000001ff00 */
[----:B------:R-:W-:Y:S02]  /*89e0*/  ISETP.GE.AND P4, PT, R18, UR4, PT ;  /* 0x0000000412007c0c */ /* 0x000fe4000bf86270 */
[----:B------:R-:W-:Y:S02]  /*89f0*/  CS2R R8, SRZ ;  /* 0x0000000000087805 */ /* 0x000fe4000001ff00 */
[----:B------:R-:W-:-:S09]  /*8a00*/  ISETP.GE.AND P5, PT, R23, UR4, PT ;  /* 0x0000000417007c0c */ /* 0x000fd2000bfa6270 */
[C---:B-1----:R-:W-:Y:S01]  /*8a10*/  @!P4 IMAD.SHL.U32 R24, R18.reuse, 0x2, RZ ;  /* 0x000000021218c824 */ /* 0x042fe200078e00ff */
[----:B------:R-:W-:-:S03]  /*8a20*/  @!P4 SHF.L.U64.HI R7, R18, 0x1, R19 ;  /* 0x000000011207c819 */ /* 0x000fc60000010213 */
[C---:B----4-:R-:W-:Y:S02]  /*8a30*/  @!P5 IADD3 R28, P2, R3.reuse, R214, RZ ;  /* 0x000000d6031cd210 */ /* 0x050fe40007f5e0ff */
[-C--:B------:R-:W-:Y:S02]  /*8a40*/  @!P4 IADD3 R20, P0, R3, R24.reuse, RZ ;  /* 0x000000180314c210 */ /* 0x080fe40007f1e0ff */
[C---:B0-----:R-:W-:Y:S02]  /*8a50*/  @!P4 IADD3 R24, P1, R14.reuse, R24, RZ ;  /* 0x000000180e18c210 */ /* 0x041fe40007f3e0ff */
[----:B------:R-:W-:Y:S01]  /*8a60*/  @!P5 IADD3 R14, P3, R14, R214, RZ ;  /* 0x000000d60e0ed210 */ /* 0x000fe20007f7e0ff */
[--C-:B--2---:R-:W-:Y:S01]  /*8a70*/  @!P4 IMAD.X R21, R0, 0x1, R7.reuse, P0 ;  /* 0x000000010015c824 */ /* 0x104fe200000e0607 */
[----:B------:R-:W-:Y:S01]  /*8a80*/  CS2R R10, SRZ ;  /* 0x00000000000a7805 */ /* 0x000fe2000001ff00 */
[----:B------:R-:W-:Y:S01]  /*8a90*/  @!P4 IMAD.X R25, R4, 0x1, R7, P1 ;  /* 0x000000010419c824 */ /* 0x000fe200008e0607 */
[----:B------:R-:W-:-:S02]  /*8aa0*/  CS2R R6, SRZ ;  /* 0x0000000000067805 */ /* 0x000fc4000001ff00 */
[-C--:B------:R-:W-:Y:S02]  /*8ab0*/  @!P5 IADD3.X R29, R0, R213.reuse, RZ, P2, !PT ;  /* 0x000000d5001dd210 */ /* 0x080fe400017fe4ff */
[----:B------:R-:W-:Y:S01]  /*8ac0*/  @!P5 IADD3.X R15, R4, R213, RZ, P3, !PT ;  /* 0x000000d5040fd210 */ /* 0x000fe20001ffe4ff */
[----:B------:R3:W5:Y:S04]  /*8ad0*/  @!P4 LD.E.64 R10, desc[UR38][R20.64] ;  /* 0x00000026140ac980 */ /* 0x000768000c101b00 */
[----:B------:R3:W5:Y:S04]  /*8ae0*/  @!P5 LD.E.64 R12, desc[UR38][R28.64] ;  /* 0x000000261c0cd980 */ /* 0x000768000c101b00 */
[----:B------:R3:W5:Y:S04]  /*8af0*/  @!P5 LD.E.64 R8, desc[UR38][R14.64] ;  /* 0x000000260e08d980 */ /* 0x000768000c101b00 */
[----:B------:R3:W5:Y:S02]  /*8b00*/  @!P4 LD.E.64 R6, desc[UR38][R24.64] ;  /* 0x000000261806c980 */ /* 0x000764000c101b00 */
.L_x_7128:
[----:B------:R-:W-:Y:S05]  /*8b10*/  BSYNC B1 ;  /* 0x0000000000017941 */ /* 0x000fea0003800000 */
.L_x_7127:
[----:B------:R-:W0:Y:S01]  /*8b20*/  SYNCS.PHASECHK.TRANS64.TRYWAIT P0, [R156+URZ+0x28800], R5 ;  /* 0x028800059c0075a7 */ /* 0x000e22000800017f */
[----:B--2---:R-:W-:Y:S01]  /*8b30*/  IMAD R0, R41, -0x80, R30 ;  /* 0xffffff8029007824 */ /* 0x004fe200078e021e */
[--C-:B-1-3-5:R-:W-:Y:S01]  /*8b40*/  SHF.R.U64 R24, R12, 0x10, R13.reuse ;  /* 0x000000100c187819 */ /* 0x12afe2000000120d */
[--C-:B------:R-:W-:Y:S01]  /*8b50*/  IMAD.MOV.U32 R15, RZ, RZ, R13.reuse ;  /* 0x000000ffff0f7224 */ /* 0x100fe200078e000d */
[----:B------:R-:W-:Y:S01]  /*8b60*/  SHF.R.U32.HI R25, RZ, 0x10, R13 ;  /* 0x00000010ff197819 */ /* 0x000fe2000001160d */
[----:B----4-:R-:W-:Y:S01]  /*8b70*/  IMAD.MOV.U32 R3, RZ, RZ, R10 ;  /* 0x000000ffff037224 */ /* 0x010fe200078e000a */
[----:B0-----:R-:W-:Y:S01]  /*8b80*/  MOV R4, R7 ;  /* 0x0000000700047202 */ /* 0x001fe20000000f00 */
[----:B------:R-:W-:Y:S01]  /*8b90*/  IMAD.MOV.U32 R14, RZ, RZ, R11 ;  /* 0x000000ffff0e7224 */ /* 0x000fe200078e000b */
[--C-:B------:R-:W-:Y:S01]  /*8ba0*/  SHF.R.U64 R27, R6, 0x10, R7.reuse ;  /* 0x00000010061b7819 */ /* 0x100fe20000001207 */
[----:B------:R-:W-:Y:S01]  /*8bb0*/  IMAD.MOV.U32 R13, RZ, RZ, R6 ;  /* 0x000000ffff0d7224 */ /* 0x000fe200078e0006 */
[----:B------:R-:W-:Y:S01]  /*8bc0*/  SHF.R.U32.HI R28, RZ, 0x10, R7 ;  /* 0x00000010ff1c7819 */ /* 0x000fe20000011607 */
[----:B------:R-:W-:Y:S01]  /*8bd0*/  IMAD.MOV.U32 R6, RZ, RZ, R8 ;  /* 0x000000ffff067224 */ /* 0x000fe200078e0008 */
[----:B------:R-:W-:Y:S01]  /*8be0*/  SHF.R.U64 R20, R10, 0x10, R11 ;  /* 0x000000100a147819 */ /* 0x000fe2000000120b */
[----:B------:R-:W-:Y:S01]  /*8bf0*/  IMAD.MOV.U32 R7, RZ, RZ, R9 ;  /* 0x000000ffff077224 */ /* 0x000fe200078e0009 */
[----:B------:R-:W-:Y:S01]  /*8c00*/  SHF.R.U32.HI R21, RZ, 0x10, R11 ;  /* 0x00000010ff157819 */ /* 0x000fe2000001160b */
[----:B------:R-:W-:Y:S01]  /*8c10*/  BSSY B1, `(.L_x_7129) ;  /* 0x000000e000017945 */ /* 0x000fe20003800000 */
[----:B------:R-:W-:-:S02]  /*8c20*/  MOV R10, R12 ;  /* 0x0000000c000a7202 */ /* 0x000fc40000000f00 */
[----:B------:R-:W-:Y:S02]  /*8c30*/  VIMNMX R0, R0, 0x80, PT ;  /* 0x0000008000007848 */ /* 0x000fe40003fe0100 */
[--C-:B------:R-:W-:Y:S02]  /*8c40*/  SHF.R.U64 R29, R8, 0x10, R9.reuse ;  /* 0x00000010081d7819 */ /* 0x100fe40000001209 */
[----:B------:R-:W-:Y:S02]  /*8c50*/  SHF.R.U32.HI R30, RZ, 0x10, R9 ;  /* 0x00000010ff1e7819 */ /* 0x000fe40000011609 */
[----:B------:R-:W-:Y:S02]  /*8c60*/  PRMT R11, R3, 0x5410, R14 ;  /* 0x00005410030b7816 */ /* 0x000fe4000000000e */
[----:B------:R-:W-:Y:S02]  /*8c70*/  PRMT R12, R20, 0x5410, R21 ;  /* 0x00005410140c7816 */ /* 0x000fe40000000015 */
[----:B------:R-:W-:-:S02]  /*8c80*/  PRMT R3, R10, 0x5410, R15 ;  /* 0x000054100a037816 */ /* 0x000fc4000000000f */
[----:B------:R-:W-:Y:S02]  /*8c90*/  PRMT R8, R24, 0x5410, R25 ;  /* 0x0000541018087816 */ /* 0x000fe40000000019 */
[----:B------:R-:W-:Y:S02]  /*8ca0*/  ISETP.GE.AND P1, PT, R153, R0, PT ;  /* 0x000000009900720c */ /* 0x000fe40003f26270 */
[----:B------:R-:W-:Y:S02]  /*8cb0*/  PRMT R13, R13, 0x5410, R4 ;  /* 0x000054100d0d7816 */ /* 0x000fe40000000004 */
[----:B------:R-:W-:Y:S02]  /*8cc0*/  PRMT R14, R27, 0x5410, R28 ;  /* 0x000054101b0e7816 */ /* 0x000fe4000000001c */
[----:B------:R-:W-:Y:S01]  /*8cd0*/  PRMT R9, R6, 0x5410, R7 ;  /* 0x0000541006097816 */ /* 0x000fe20000000007 */
[----:B------:R-:W-:Y:S06]  /*8ce0*/  @!P0 BRA `(.L_x_7130) ;  /* 0x0000012800dc8947 */ /* 0x000fec0003800000 */
.L_x_7385:
[----:B------:R-:W-:Y:S05]  /*8cf0*/  BSYNC B1 ;  /* 0x0000000000017941 */ /* 0x000fea0003800000 */
.L_x_7129:
[----:B------:R-:W-:Y:S01]  /*8d00*/  BSSY B1, `(.L_x_7131) ;  /* 0x0000056000017945 */ /* 0x000fe20003800000 */
[----:B------:R-:W-:-:S03]  /*8d10*/  PRMT R10, R29, 0x5410, R30 ;  /* 0x000054101d0a7816 */ /* 0x000fc6000000001e */
[----:B------:R-:W-:Y:S05]  /*8d20*/  @P1 BRA `(.L_x_7132) ;  /* 0x00000004004c1947 */ /* 0x000fea0003800000 */
[----:B------:R-:W1:Y:S01]  /*8d30*/  LDC R4, c[0x0][0x3f4] ;  /* 0x0000fd00ff047b82 */ /* 0x000e620000000800 */
[----:B------:R-:W-:Y:S01]  /*8d40*/  BSSY B2, `(.L_x_7133) ;  /* 0x000002a000027945 */ /* 0x000fe20003800000 */
[-C--:B-1----:R-:W-:Y:S02]  /*8d50*/  ISETP.GE.AND P0, PT, R18, R4.reuse, PT ;  /* 0x000000041200720c */ /* 0x082fe40003f06270 */
[----:B------:R-:W-:-:S11]  /*8d60*/  ISETP.GE.AND P1, PT, R23, R4, PT ;  /* 0x000000041700720c */ /* 0x000fd60003f26270 */
        /* <DEDUP_REMOVED lines=10> */
[CC--:B------:R-:W-:Y:S01]  /*8e10*/  FMUL.FTZ R30, R4.reuse, R28.reuse ;  /* 0x0000001c041e7220 */ /* 0x0c0fe20000410000 */
[----:B------:R-:W-:Y:S01]  /*8e20*/  FMUL.FTZ R31, R4, R25 ;  /* 0x00000019041f7220 */ /* 0x000fe20000410000 */
[--C-:B------:R-:W-:Y:S02]  /*8e30*/  HADD2.F32 R21, -RZ, R6.reuse.H0_H0 ;  /* 0x20000006ff157230 */ /* 0x100fe40000004100 */
[----:B------:R-:W-:Y:S02]  /*8e40*/  HADD2.F32 R24, -RZ, R7.H0_H0 ;  /* 0x20000007ff187230 */ /* 0x000fe40000004100 */
[----:B------:R-:W-:Y:S01]  /*8e50*/  FMUL.FTZ R33, R5, R29 ;  /* 0x0000001d05217220 */ /* 0x000fe20000410000 */
        /* <DEDUP_REMOVED lines=13> */
[----:B------:R-:W-:Y:S01]  /*8f30*/  FMUL.FTZ R27, R7, R25 ;  /* 0x00000019071b7220 */ /* 0x000fe20000410000 */
[----:B------:R-:W-:Y:S01]  /*8f40*/  FFMA.FTZ R6, R21, R4, -R28 ;  /* 0x0000000415067223 */ /* 0x000fe2000001081c */
[----:B------:R-:W-:Y:S01]  /*8f50*/  FMUL.FTZ R34, R7, R5 ;  /* 0x0000000507227220 */ /* 0x000fe20000410000 */
        /* <DEDUP_REMOVED lines=8> */
.L_x_7134:
[----:B------:R-:W-:Y:S05]  /*8fe0*/  BSYNC B2 ;  /* 0x0000000000027941 */ /* 0x000fea0003800000 */
.L_x_7133:
        /* <DEDUP_REMOVED lines=39> */
.L_x_7132:
[----:B------:R-:W-:Y:S05]  /*9260*/  BSYNC B1 ;  /* 0x0000000000017941 */ /* 0x000fea0003800000 */
.L_x_7131:
[----:B------:R-:W-:Y:S01]  /*9270*/  ISETP.GE.AND P0, PT, R220, R0, PT ;  /* 0x00000000dc00720c */ /* 0x000fe20003f06270 */
[----:B------:R-:W-:-:S12]  /*9280*/  BSSY B1, `(.L_x_7135) ;  /* 0x0000055000017945 */ /* 0x000fd80003800000 */
[----:B------:R-:W-:Y:S05]  /*9290*/  @P0 BRA `(.L_x_7136) ;  /* 0x00000004004c0947 */ /* 0x000fea0003800000 */
[----:B-12---:R-:W1:Y:S01]  /*92a0*/  LDC R4, c[0x0][0x3f4] ;  /* 0x0000fd00ff047b82 */ /* 0x006e620000000800 */
[----:B------:R-:W-:Y:S01]  /*92b0*/  BSSY B2, `(.L_x_7137) ;  /* 0x000002a000027945 */ /* 0x000fe20003800000 */
[-C--:B-1----:R-:W-:Y:S02]  /*92c0*/  ISETP.GE.AND P0, PT, R18, R4.reuse, PT ;  /* 0x000000041200720c */ /* 0x082fe40003f06270 */
[----:B------:R-:W-:-:S11]  /*92d0*/  ISETP.GE.AND P1, PT, R23, R4, PT ;  /* 0x000000041700720c */ /* 0x000fd60003f26270 */
        /* <DEDUP_REMOVED lines=39> */
.L_x_7138:
[----:B------:R-:W-:Y:S05]  /*9550*/  BSYNC B2 ;  /* 0x0000000000027941 */ /* 0x000fea0003800000 */
.L_x_7137:
        /* <DEDUP_REMOVED lines=39> */
.L_x_7136:
[----:B------:R-:W-:Y:S05]  /*97d0*/  BSYNC B1 ;  /* 0x0000000000017941 */ /* 0x000fea0003800000 */
.L_x_7135:
[----:B------:R-:W-:Y:S01]  /*97e0*/  ISETP.GE.AND P0, PT, R219, R0, PT ;  /* 0x00000000db00720c */ /* 0x000fe20003f06270 */
[----:B------:R-:W-:-:S12]  /*97f0*/  BSSY B1, `(.L_x_7139) ;  /* 0x0000055000017945 */ /* 0x000fd80003800000 */
[----:B------:R-:W-:Y:S05]  /*9800*/  @P0 BRA `(.L_x_7140) ;  /* 0x00000004004c0947 */ /* 0x000fea0003800000 */
[----:B-123--:R-:W1:Y:S01]  /*9810*/  LDC R4, c[0x0][0x3f4] ;  /* 0x0000fd00ff047b82 */ /* 0x00ee620000000800 */
        /* <DEDUP_REMOVED lines=42> */
.L_x_7142:
[----:B------:R-:W-:Y:S05]  /*9ac0*/  BSYNC B2 ;  /* 0x0000000000027941 */ /* 0x000fea0003800000 */
.L_x_7141:
        /* <DEDUP_REMOVED lines=39> */
.L_x_7140:
[----:B------:R-:W-:Y:S05]  /*9d40*/  BSYNC B1 ;  /* 0x0000000000017941 */ /* 0x000fea0003800000 */
.L_x_7139:
[----:B------:R-:W-:-:S13]  /*9d50*/  ISETP.GE.AND P0, PT, R218, R0, PT ;  /* 0x00000000da00720c */ /* 0x000fda0003f06270 */
[----:B------:R-:W-:Y:S05]  /*9d60*/  @P0 BRA `(.L_x_7143) ;  /* 0x0000001c00f40947 */ /* 0x000fea0003800000 */
[----:B------:R-:W5:Y:S01]  /*9d70*/  LDC R0, c[0x0][0x3f4] ;  /* 0x0000fd00ff007b82 */ /* 0x000f620000000800 */
[----:B------:R-:W-:Y:S01]  /*9d80*/  BSSY B1, `(.L_x_7144) ;  /* 0x000002a000017945 */ /* 0x000fe20003800000 */
[-C--:B-----5:R-:W-:Y:S02]  /*9d90*/  ISETP.GE.AND P0, PT, R18, R0.reuse, PT ;  /* 0x000000001200720c */ /* 0x0a0fe40003f06270 */
[----:B------:R-:W-:-:S11]  /*9da0*/  ISETP.GE.AND P1, PT, R23, R0, PT ;  /* 0x000000001700720c */ /* 0x000fd60003f26270 */
        /* <DEDUP_REMOVED lines=39> */
.L_x_7145:
[----:B------:R-:W-:Y:S05]  /*a020*/  BSYNC B1 ;  /* 0x0000000000017941 */ /* 0x000fea0003800000 */
.L_x_7144:
        /* <DEDUP_REMOVED lines=38> */
[----:B------:R0:W-:Y:S01]  /*a290*/  STS.128 [R200+0x7000], R4 ;  /* 0x00700004c8007388 */ /* 0x0001e20000000c00 */
[----:B------:R-:W-:Y:S05]  /*a2a0*/  BRA `(.L_x_7143) ;  /* 0x0000001800a47947 */ /* 0x000fea0003800000 */
.L_x_7125:
[----:B------:R-:W-:-:S03]  /*a2b0*/  UMOV UR4, 0xffffffff ;  /* 0xffffffff00047882 */ /* 0x000fc60000000000 */
[----:B------:R-:W-:Y:S05]  /*a2c0*/  BRA.DIV UR4, `(.L_x_7146) ;  /* 0x0000011604787947 */ /* 0x000fea000b800000 */
[----:B------:R1:W2:Y:S04]  /*a2d0*/  SHFL.IDX PT, R0, R25, RZ, 0x181f ;  /* 0x00181fff19007589 */ /* 0x0002a800000e0000 */
[----:B------:R1:W4:Y:S04]  /*a2e0*/  SHFL.IDX PT, R3, R24, RZ, 0x181f ;  /* 0x00181fff18037589 */ /* 0x00032800000e0000 */
[----:B------:R1:W0:Y:S04]  /*a2f0*/  SHFL.IDX PT, R20, R28, RZ, 0x181f ;  /* 0x00181fff1c147589 */ /* 0x00022800000e0000 */
[----:B------:R1:W0:Y:S02]  /*a300*/  SHFL.IDX PT, R14, R27, RZ, 0x181f ;  /* 0x00181fff1b0e7589 */ /* 0x00022400000e0000 */
.L_x_7391:
[----:B------:R-:W-:Y:S01]  /*a310*/  ULDC UR4, c[0x0][0x448] ;  /* 0x0001120000047ab9 */ /* 0x000fe20000000800 */
[----:B------:R-:W-:Y:S01]  /*a320*/  LEA.HI R6, R207, R207, RZ, 0x1 ;  /* 0x000000cfcf067211 */ /* 0x000fe200078f08ff */
[----:B------:R-:W-:Y:S01]  /*a330*/  IMAD R4, R95, UR4, RZ ;  /* 0x000000045f047c24 */ /* 0x000fe2000f8e02ff */
[----:B------:R-:W-:Y:S01]  /*a340*/  BSSY B1, `(.L_x_7147) ;  /* 0x0000016000017945 */ /* 0x000fe20003800000 */
[----:B------:R-:W-:Y:S02]  /*a350*/  CS2R R8, SRZ ;  /* 0x0000000000087805 */ /* 0x000fe4000001ff00 */
[----:B------:R-:W-:Y:S01]  /*a360*/  LOP3.LUT R10, R6, 0xfffffffe, RZ, 0xc0, !PT ;  /* 0xfffffffe060a7812 */ /* 0x000fe200078ec0ff */
[----:B------:R-:W-:Y:S01]  /*a370*/  IMAD R21, R41, -0x80, R4 ;  /* 0xffffff8029157824 */ /* 0x000fe200078e0204 */
[----:B------:R-:W-:Y:S02]  /*a380*/  ISETP.GE.AND P0, PT, R5, R4, PT ;  /* 0x000000040500720c */ /* 0x000fe40003f06270 */
[----:B------:R-:W-:-:S02]  /*a390*/  CS2R R4, SRZ ;  /* 0x0000000000047805 */ /* 0x000fc4000001ff00 */
[----:B-1----:R-:W-:Y:S02]  /*a3a0*/  IADD3 R25, R207, -R10, RZ ;  /* 0x8000000acf197210 */ /* 0x002fe40007ffe0ff */
[----:B------:R-:W-:Y:S02]  /*a3b0*/  CS2R R6, SRZ ;  /* 0x0000000000067805 */ /* 0x000fe4000001ff00 */
[----:B------:R-:W-:-:S05]  /*a3c0*/  CS2R R10, SRZ ;  /* 0x00000000000a7805 */ /* 0x000fca000001ff00 */
[----:B------:R-:W-:Y:S05]  /*a3d0*/  @P0 BRA `(.L_x_7148) ;  /* 0x0000000000300947 */ /* 0x000fea0003800000 */
[----:B------:R-:W-:Y:S01]  /*a3e0*/  ULDC UR4, c[0x0][0x3f4] ;  /* 0x0000fd0000047ab9 */ /* 0x000fe20000000800 */
[C---:B------:R-:W-:Y:S01]  /*a3f0*/  IMAD.SHL.U32 R15, R16.reuse, 0x2, RZ ;  /* 0x00000002100f7824 */ /* 0x040fe200078e00ff */
[C---:B------:R-:W-:Y:S02]  /*a400*/  ISETP.GE.AND P2, PT, R16.reuse, UR4, PT ;  /* 0x0000000410007c0c */ /* 0x040fe4000bf46270 */
[----:B------:R-:W-:Y:S02]  /*a410*/  SHF.L.U64.HI R5, R16, 0x1, R17 ;  /* 0x0000000110057819 */ /* 0x000fe40000010211 */
[-C--:B----4-:R-:W-:Y:S02]  /*a420*/  IADD3 R12, P0, R3, R15.reuse, RZ ;  /* 0x0000000f030c7210 */ /* 0x090fe40007f1e0ff */
[----:B0-----:R-:W-:-:S03]  /*a430*/  IADD3 R14, P1, R14, R15, RZ ;  /* 0x0000000f0e0e7210 */ /* 0x001fc60007f3e0ff */
[----:B--23--:R-:W-:Y:S01]  /*a440*/  IMAD.X R13, R0, 0x1, R5, P0 ;  /* 0x00000001000d7824 */ /* 0x00cfe200000e0605 */
[----:B------:R-:W-:Y:S02]  /*a450*/  IADD3.X R15, R20, R5, RZ, P1, !PT ;  /* 0x00000005140f7210 */ /* 0x000fe40000ffe4ff */
[----:B------:R-:W-:Y:S01]  /*a460*/  CS2R R4, SRZ ;  /* 0x0000000000047805 */ /* 0x000fe2000001ff00 */
[----:B------:R-:W-:Y:S06]  /*a470*/  @P2 BRA `(.L_x_7148) ;  /* 0x0000000000082947 */ /* 0x000fec0003800000 */
[----:B------:R1:W5:Y:S04]  /*a480*/  LD.E.128 R4, desc[UR38][R12.64] ;  /* 0x000000260c047980 */ /* 0x000368000c101d00 */
[----:B------:R1:W5:Y:S02]  /*a490*/  LD.E.128 R8, desc[UR38][R14.64] ;  /* 0x000000260e087980 */ /* 0x000364000c101d00 */
.L_x_7148:
[----:B------:R-:W-:Y:S05]  /*a4a0*/  BSYNC B1 ;  /* 0x0000000000017941 */ /* 0x000fea0003800000 */
.L_x_7147:
[----:B------:R-:W-:Y:S01]  /*a4b0*/  SHF.L.U32 R25, R25, 0x1f, RZ ;  /* 0x0000001f19197819 */ /* 0x000fe200000006ff */
[----:B----4-:R-:W4:Y:S01]  /*a4c0*/  LDC R3, c[0x0][0x3f4] ;  /* 0x0000fd00ff037b82 */ /* 0x010f220000000800 */
[----:B--2--5:R-:W-:Y:S01]  /*a4d0*/  IMAD.MOV.U32 R0, RZ, RZ, R4 ;  /* 0x000000ffff007224 */ /* 0x024fe200078e0004 */
[--C-:B01----:R-:W-:Y:S01]  /*a4e0*/  SHF.R.U64 R14, R4, 0x10, R5.reuse ;  /* 0x00000010040e7819 */ /* 0x103fe20000001205 */
[----:B------:R-:W-:Y:S01]  /*a4f0*/  IMAD.MOV.U32 R12, RZ, RZ, R5 ;  /* 0x000000ffff0c7224 */ /* 0x000fe200078e0005 */
[----:B---3--:R-:W-:Y:S01]  /*a500*/  MOV R13, R6 ;  /* 0x00000006000d7202 */ /* 0x008fe20000000f00 */
[--C-:B------:R-:W-:Y:S01]  /*a510*/  IMAD.MOV.U32 R4, RZ, RZ, R7.reuse ;  /* 0x000000ffff047224 */ /* 0x100fe200078e0007 */
[----:B------:R-:W-:Y:S01]  /*a520*/  SHF.R.U64 R24, R6, 0x10, R7 ;  /* 0x0000001006187819 */ /* 0x000fe20000001207 */
[----:B------:R-:W-:Y:S01]  /*a530*/  IMAD.MOV.U32 R15, RZ, RZ, R8 ;  /* 0x000000ffff0f7224 */ /* 0x000fe200078e0008 */
[----:B------:R-:W0:Y:S01]  /*a540*/  SYNCS.PHASECHK.TRANS64.TRYWAIT P4, [R156+URZ+0x28800], R25 ;  /* 0x028800199c0075a7 */ /* 0x000e22000808017f */
[----:B------:R-:W-:Y:S01]  /*a550*/  SHF.R.U32.HI R20, RZ, 0x10, R5 ;  /* 0x00000010ff147819 */ /* 0x000fe20000011605 */
[----:B------:R-:W-:Y:S01]  /*a560*/  IMAD.MOV.U32 R6, RZ, RZ, R10 ;  /* 0x000000ffff067224 */ /* 0x000fe200078e000a */
[----:B------:R-:W-:Y:S01]  /*a570*/  SHF.R.U32.HI R27, RZ, 0x10, R7 ;  /* 0x00000010ff1b7819 */ /* 0x000fe20000011607 */
[----:B------:R-:W-:Y:S01]  /*a580*/  IMAD.MOV.U32 R7, RZ, RZ, R11 ;  /* 0x000000ffff077224 */ /* 0x000fe200078e000b */
[----:B------:R-:W-:Y:S01]  /*a590*/  VIMNMX R21, R21, 0x80, PT ;  /* 0x0000008015157848 */ /* 0x000fe20003fe0100 */
[----:B------:R-:W-:Y:S01]  /*a5a0*/  BSSY B1, `(.L_x_7149) ;  /* 0x0000014000017945 */ /* 0x000fe20003800000 */
[----:B------:R-:W-:-:S02]  /*a5b0*/  MOV R5, R9 ;  /* 0x0000000900057202 */ /* 0x000fc40000000f00 */
[----:B------:R-:W-:Y:S02]  /*a5c0*/  SHF.R.U64 R8, R8, 0x10, R9 ;  /* 0x0000001008087819 */ /* 0x000fe40000001209 */
[----:B------:R-:W-:Y:S02]  /*a5d0*/  SHF.R.U64 R10, R10, 0x10, R11 ;  /* 0x000000100a0a7819 */ /* 0x000fe4000000120b */
[----:B------:R-:W-:Y:S02]  /*a5e0*/  SHF.R.U32.HI R9, RZ, 0x10, R9 ;  /* 0x00000010ff097819 */ /* 0x000fe40000011609 */
[----:B------:R-:W-:Y:S02]  /*a5f0*/  SHF.R.U32.HI R11, RZ, 0x10, R11 ;  /* 0x00000010ff0b7819 */ /* 0x000fe4000001160b */
[----:B----4-:R-:W-:Y:S02]  /*a600*/  ISETP.GE.AND P0, PT, R16, R3, PT ;  /* 0x000000031000720c */ /* 0x010fe40003f06270 */
[----:B------:R-:W-:-:S02]  /*a610*/  PRMT R0, R0, 0x5410, R12 ;  /* 0x0000541000007816 */ /* 0x000fc4000000000c */
[----:B------:R-:W-:Y:S02]  /*a620*/  PRMT R12, R14, 0x5410, R20 ;  /* 0x000054100e0c7816 */ /* 0x000fe40000000014 */
[-C--:B------:R-:W-:Y:S02]  /*a630*/  ISETP.GE.OR P3, PT, R153, R21.reuse, P0 ;  /* 0x000000159900720c */ /* 0x080fe40000766670 */
[-C--:B------:R-:W-:Y:S02]  /*a640*/  ISETP.GE.OR P2, PT, R220, R21.reuse, P0 ;  /* 0x00000015dc00720c */ /* 0x080fe40000746670 */
[-C--:B------:R-:W-:Y:S02]  /*a650*/  ISETP.GE.OR P1, PT, R219, R21.reuse, P0 ;  /* 0x00000015db00720c */ /* 0x080fe40000726670 */
[----:B------:R-:W-:Y:S02]  /*a660*/  PRMT R14, R24, 0x5410, R27 ;  /* 0x00005410180e7816 */ /* 0x000fe4000000001b */
[----:B------:R-:W-:-:S02]  /*a670*/  ISETP.GE.OR P0, PT, R218, R21, P0 ;  /* 0x00000015da00720c */ /* 0x000fc40000706670 */
[----:B------:R-:W-:Y:S02]  /*a680*/  PRMT R13, R13, 0x5410, R4 ;  /* 0x000054100d0d7816 */ /* 0x000fe40000000004 */
[----:B------:R-:W-:Y:S02]  /*a690*/  PRMT R15, R15, 0x5410, R5 ;  /* 0x000054100f0f7816 */ /* 0x000fe40000000005 */
[----:B------:R-:W-:Y:S02]  /*a6a0*/  PRMT R20, R8, 0x5410, R9 ;  /* 0x0000541008147816 */ /* 0x000fe40000000009 */
[----:B------:R-:W-:Y:S02]  /*a6b0*/  PRMT R21, R6, 0x5410, R7 ;  /* 0x0000541006157816 */ /* 0x000fe40000000007 */
[----:B------:R-:W-:Y:S01]  /*a6c0*/  PRMT R24, R10, 0x5410, R11 ;  /* 0x000054100a187816 */ /* 0x000fe2000000000b */
[----:B0-----:R-:W-:Y:S06]  /*a6d0*/  @!P4 BRA `(.L_x_7150) ;  /* 0x0000011000e4c947 */ /* 0x001fec0003800000 */
.L_x_7392:
[----:B------:R-:W-:Y:S05]  /*a6e0*/  BSYNC B1 ;  /* 0x0000000000017941 */ /* 0x000fea0003800000 */
.L_x_7149:
[----:B------:R-:W-:Y:S04]  /*a6f0*/  BSSY B1, `(.L_x_7151) ;  /* 0x0000059000017945 */ /* 0x000fe80003800000 */
[----:B------:R-:W-:Y:S05]  /*a700*/  @P3 BRA `(.L_x_7152) ;  /* 0x00000004005c3947 */ /* 0x000fea0003800000 */
[----:B------:R-:W-:Y:S01]  /*a710*/  LEA.HI R4, R3, R202, RZ, 0x1d ;  /* 0x000000ca03047211 */ /* 0x000fe200078fe8ff */
[----:B------:R-:W-:Y:S02]  /*a720*/  HADD2.F32 R36, -RZ, R0.H0_H0 ;  /* 0x20000000ff247230 */ /* 0x000fe40000004100 */
[--C-:B------:R-:W-:Y:S01]  /*a730*/  HADD2.F32 R38, -RZ, R15.reuse.H0_H0 ;  /* 0x2000000fff267230 */ /* 0x100fe20000004100 */
[----:B------:R-:W-:Y:S01]  /*a740*/  SHF.R.S32.HI R7, RZ, 0x1f, R4 ;  /* 0x0000001fff077819 */ /* 0x000fe20000011404 */
[----:B------:R-:W-:Y:S01]  /*a750*/  HADD2.F32 R35, -RZ, R20.H0_H0 ;  /* 0x20000014ff237230 */ /* 0x000fe20000004100 */
[----:B------:R-:W-:Y:S01]  /*a760*/  SHF.L.U32 R5, R4, 0x3, RZ ;  /* 0x0000000304057819 */ /* 0x000fe200000006ff */
[----:B------:R-:W-:Y:S01]  /*a770*/  HADD2.F32 R37, -RZ, R15.H1_H1 ;  /* 0x3000000fff257230 */ /* 0x000fe20000004100 */
[----:B------:R-:W-:Y:S02]  /*a780*/  LEA.HI R7, R7, R4, RZ, 0x3 ;  /* 0x0000000407077211 */ /* 0x000fe400078f18ff */
[----:B------:R-:W-:-:S03]  /*a790*/  LOP3.LUT R5, R5, 0x38, RZ, 0xc0, !PT ;  /* 0x0000003805057812 */ /* 0x000fc600078ec0ff */
[----:B------:R-:W-:Y:S01]  /*a7a0*/  IMAD.SHL.U32 R7, R7, 0x400, RZ ;  /* 0x0000040007077824 */ /* 0x000fe200078e00ff */
[----:B------:R-:W-:-:S04]  /*a7b0*/  LOP3.LUT R5, R5, 0x1c0, R228, 0xf8, !PT ;  /* 0x000001c005057812 */ /* 0x000fc800078ef8e4 */
[----:B------:R-:W-:Y:S02]  /*a7c0*/  LOP3.LUT R9, R5, R198, RZ, 0x3c, !PT ;  /* 0x000000c605097212 */ /* 0x000fe400078e3cff */
[----:B------:R-:W-:Y:S02]  /*a7d0*/  LOP3.LUT R8, R7, 0x7fffe000, RZ, 0xc0, !PT ;  /* 0x7fffe00007087812 */ /* 0x000fe400078ec0ff */
[----:B------:R-:W1:Y:S02]  /*a7e0*/  LDS.128 R4, [R200] ;  /* 0x00000000c8047984 */ /* 0x000e640000000c00 */
[----:B------:R-:W-:-:S05]  /*a7f0*/  IADD3 R9, R9, R8, R199 ;  /* 0x0000000809097210 */ /* 0x000fca0007ffe0c7 */
[----:B0-----:R-:W-:-:S05]  /*a800*/  IMAD R25, R9, 0x2, R156 ;  /* 0x0000000209197824 */ /* 0x001fca00078e029c */
[----:B------:R-:W0:Y:S01]  /*a810*/  LDS.128 R8, [R25+0x10400] ;  /* 0x0104000019087984 */ /* 0x000e220000000c00 */
[--C-:B-1----:R-:W-:Y:S02]  /*a820*/  HADD2.F32 R27, -RZ, R4.reuse.H0_H0 ;  /* 0x20000004ff1b7230 */ /* 0x102fe40000004100 */
[----:B------:R-:W-:Y:S02]  /*a830*/  HADD2.F32 R4, -RZ, R4.H1_H1 ;  /* 0x30000004ff047230 */ /* 0x000fe40000004100 */
[--C-:B------:R-:W-:Y:S02]  /*a840*/  HADD2.F32 R28, -RZ, R5.reuse.H0_H0 ;  /* 0x20000005ff1c7230 */ /* 0x100fe40000004100 */
[----:B------:R-:W-:Y:S02]  /*a850*/  HADD2.F32 R5, -RZ, R5.H1_H1 ;  /* 0x30000005ff057230 */ /* 0x000fe40000004100 */
[--C-:B------:R-:W-:Y:S02]  /*a860*/  HADD2.F32 R29, -RZ, R6.reuse.H0_H0 ;  /* 0x20000006ff1d7230 */ /* 0x100fe40000004100 */
[----:B------:R-:W-:-:S02]  /*a870*/  HADD2.F32 R6, -RZ, R6.H1_H1 ;  /* 0x30000006ff067230 */ /* 0x000fc40000004100 */
[--C-:B0-----:R-:W-:Y:S02]  /*a880*/  HADD2.F32 R31, -RZ, R8.reuse.H0_H0 ;  /* 0x20000008ff1f7230 */ /* 0x101fe40000004100 */
        /* <DEDUP_REMOVED lines=63> */
.L_x_7152:
[----:B------:R-:W-:Y:S05]  /*ac80*/  BSYNC B1 ;  /* 0x0000000000017941 */ /* 0x000fea0003800000 */
.L_x_7151:
[----:B------:R-:W-:Y:S04]  /*ac90*/  BSSY B1, `(.L_x_7153) ;  /* 0x0000059000017945 */ /* 0x000fe80003800000 */
[----:B------:R-:W-:Y:S05]  /*aca0*/  @P2 BRA `(.L_x_7154) ;  /* 0x00000004005c2947 */ /* 0x000fea0003800000 */
[----:B-1----:R-:W-:Y:S01]  /*acb0*/  LEA.HI R4, R3, R202, RZ, 0x1d ;  /* 0x000000ca03047211 */ /* 0x002fe200078fe8ff */
[----:B------:R-:W-:Y:S01]  /*acc0*/  HADD2.F32 R35, -RZ, R0.H0_H0 ;  /* 0x20000000ff237230 */ /* 0x000fe20000004100 */
[----:B------:R-:W-:Y:S01]  /*acd0*/  SHF.R.U32.HI R7, RZ, 0x3, R193 ;  /* 0x00000003ff077819 */ /* 0x000fe200000116c1 */
[--C-:B------:R-:W-:Y:S01]  /*ace0*/  HADD2.F32 R37, -RZ, R15.reuse.H0_H0 ;  /* 0x2000000fff257230 */ /* 0x100fe20000004100 */
[----:B------:R-:W-:Y:S01]  /*acf0*/  SHF.R.S32.HI R5, RZ, 0x1f, R4 ;  /* 0x0000001fff057819 */ /* 0x000fe20000011404 */
[----:B------:R-:W-:Y:S01]  /*ad00*/  HADD2.F32 R44, -RZ, R20.H0_H0 ;  /* 0x20000014ff2c7230 */ /* 0x000fe20000004100 */
[----:B------:R-:W-:Y:S01]  /*ad10*/  SHF.L.U32 R6, R4, 0x3, RZ ;  /* 0x0000000304067819 */ /* 0x000fe200000006ff */
[----:B------:R-:W-:Y:S01]  /*ad20*/  HADD2.F32 R40, -RZ, R12.H0_H0 ;  /* 0x2000000cff287230 */ /* 0x000fe20000004100 */
[----:B------:R-:W-:Y:S01]  /*ad30*/  LEA.HI R5, R5, R4, RZ, 0x3 ;  /* 0x0000000405057211 */ /* 0x000fe200078f18ff */
[----:B------:R-:W-:Y:S01]  /*ad40*/  HADD2.F32 R46, -RZ, R15.H1_H1 ;  /* 0x3000000fff2e7230 */ /* 0x000fe20000004100 */
[----:B------:R-:W-:Y:S01]  /*ad50*/  LOP3.LUT R4, R193, 0x38, R6, 0xf8, !PT ;  /* 0x00000038c1047812 */ /* 0x000fe200078ef806 */
[----:B------:R-:W-:-:S02]  /*ad60*/  HADD2.F32 R42, -RZ, R0.H1_H1 ;  /* 0x30000000ff2a7230 */ /* 0x000fc40000004100 */
[----:B------:R-:W-:Y:S01]  /*ad70*/  IMAD.SHL.U32 R5, R5, 0x400, RZ ;  /* 0x0000040005057824 */ /* 0x000fe200078e00ff */
[----:B------:R-:W-:Y:S01]  /*ad80*/  LOP3.LUT R8, R4, R7, RZ, 0x3c, !PT ;  /* 0x0000000704087212 */ /* 0x000fe200078e3cff */
[----:B------:R-:W-:Y:S02]  /*ad90*/  HADD2.F32 R43, -RZ, R20.H1_H1 ;  /* 0x30000014ff2b7230 */ /* 0x000fe40000004100 */
[----:B------:R-:W-:Y:S01]  /*ada0*/  HADD2.F32 R39, -RZ, R12.H1_H1 ;  /* 0x3000000cff277230 */ /* 0x000fe20000004100 */
[----:B------:R-:W-:Y:S01]  /*adb0*/  LOP3.LUT R9, R5, 0x7fffe000, RZ, 0xc0, !PT ;  /* 0x7fffe00005097812 */ /* 0x000fe200078ec0ff */
[----:B------:R-:W-:Y:S01]  /*adc0*/  HADD2.F32 R45, -RZ, R21.H0_H0 ;  /* 0x20000015ff2d7230 */ /* 0x000fe20000004100 */
[----:B------:R-:W1:Y:S01]  /*add0*/  LDS.128 R4, [R217] ;  /* 0x00000000d9047984 */ /* 0x000e620000000c00 */
[----:B------:R-:W-:Y:S01]  /*ade0*/  HADD2.F32 R41, -RZ, R13.H0_H0 ;  /* 0x2000000dff297230 */ /* 0x000fe20000004100 */
        /* <DEDUP_REMOVED lines=20> */
[----:B------:R-:W-:-:S02]  /*af30*/  HADD2.F32 R33, -RZ, R10.H0_H0 ;  /* 0x2000000aff217230 */ /* 0x000fc40000004100 */
[----:B------:R-:W-:Y:S01]  /*af40*/  FFMA.FTZ R31, R40, R4, -R31 ;  /* 0x00000004281f7223 */ /* 0x000fe2000001081f */
[----:B------:R-:W-:Y:S01]  /*af50*/  FMUL.FTZ R37, R42, R32 ;  /* 0x000000202a257220 */ /* 0x000fe20000410000 */
[----:B------:R-:W-:Y:S01]  /*af60*/  FFMA.FTZ R27, R44, R4, R27 ;  /* 0x000000042c1b7223 */ /* 0x000fe2000001001b */
[----:B------:R-:W-:Y:S02]  /*af70*/  HADD2.F32 R10, -RZ, R10.H1_H1 ;  /* 0x3000000aff0a7230 */ /* 0x000fe40000004100 */
[-C--:B------:R-:W-:Y:S01]  /*af80*/  FMUL.FTZ R4, R43, R9.reuse ;  /* 0x000000092b047220 */ /* 0x080fe20000410000 */
[----:B------:R-:W-:Y:S01]  /*af90*/  FMUL.FTZ R8, R39, R9 ;  /* 0x0000000927087220 */ /* 0x000fe20000410000 */
[----:B------:R-:W-:Y:S02]  /*afa0*/  HADD2.F32 R44, -RZ, R24.H0_H0 ;  /* 0x20000018ff2c7230 */ /* 0x000fe40000004100 */
[-C--:B------:R-:W-:Y:S01]  /*afb0*/  FFMA.FTZ R35, R42, R28.reuse, -R35 ;  /* 0x0000001c2a237223 */ /* 0x080fe20000010823 */
[----:B------:R-:W-:Y:S01]  /*afc0*/  FFMA.FTZ R37, R46, R28, R37 ;  /* 0x0000001c2e257223 */ /* 0x000fe20000010025 */
[----:B------:R-:W-:-:S02]  /*afd0*/  HADD2.F32 R42, -RZ, R14.H0_H0 ;  /* 0x2000000eff2a7230 */ /* 0x000fc40000004100 */
[-C--:B------:R-:W-:Y:S01]  /*afe0*/  FFMA.FTZ R28, R39, R5.reuse, -R4 ;  /* 0x00000005271c7223 */ /* 0x080fe20000010804 */
[----:B------:R-:W-:Y:S01]  /*aff0*/  FFMA.FTZ R32, R43, R5, R8 ;  /* 0x000000052b207223 */ /* 0x000fe20000010008 */
[-C--:B------:R-:W-:Y:S01]  /*b000*/  FMUL.FTZ R4, R45, R33.reuse ;  /* 0x000000212d047220 */ /* 0x080fe20000410000 */
[-C--:B------:R-:W-:Y:S01]  /*b010*/  FMUL.FTZ R5, R44, R10.reuse ;  /* 0x0000000a2c057220 */ /* 0x080fe20000410000 */
[C---:B------:R-:W-:Y:S01]  /*b020*/  FMUL.FTZ R40, R41.reuse, R33 ;  /* 0x0000002129287220 */ /* 0x040fe20000410000 */
[C---:B------:R-:W-:Y:S01]  /*b030*/  FMUL.FTZ R9, R42.reuse, R10 ;  /* 0x0000000a2a097220 */ /* 0x040fe20000410000 */
[--C-:B------:R-:W-:Y:S02]  /*b040*/  HADD2.F32 R34, -RZ, R11.reuse.H0_H0 ;  /* 0x2000000bff227230 */ /* 0x100fe40000004100 */
[----:B------:R-:W-:Y:S01]  /*b050*/  FFMA.FTZ R33, R41, R29, -R4 ;  /* 0x0000001d29217223 */ /* 0x000fe20000010804 */
[----:B------:R-:W-:Y:S01]  /*b060*/  FFMA.FTZ R10, R42, R6, -R5 ;  /* 0x000000062a0a7223 */ /* 0x000fe20000010805 */
[----:B------:R-:W-:-:S02]  /*b070*/  HADD2.F32 R11, -RZ, R11.H1_H1 ;  /* 0x3000000bff0b7230 */ /* 0x000fc40000004100 */
[----:B------:R-:W-:Y:S01]  /*b080*/  FFMA.FTZ R40, R45, R29, R40 ;  /* 0x0000001d2d287223 */ /* 0x000fe20000010028 */
[----:B------:R-:W-:Y:S02]  /*b090*/  HADD2.F32 R42, -RZ, R21.H1_H1 ;  /* 0x30000015ff2a7230 */ /* 0x000fe40000004100 */
[----:B------:R-:W-:Y:S01]  /*b0a0*/  FFMA.FTZ R29, R44, R6, R9 ;  /* 0x000000062c1d7223 */ /* 0x000fe20000010009 */
[----:B------:R-:W-:Y:S02]  /*b0b0*/  HADD2.F32 R41, -RZ, R24.H1_H1 ;  /* 0x30000018ff297230 */ /* 0x000fe40000004100 */
[----:B------:R-:W-:Y:S02]  /*b0c0*/  HADD2.F32 R8, -RZ, R13.H1_H1 ;  /* 0x3000000dff087230 */ /* 0x000fe40000004100 */
[----:B------:R-:W-:Y:S01]  /*b0d0*/  FMUL.FTZ R5, R42, R34 ;  /* 0x000000222a057220 */ /* 0x000fe20000410000 */
[----:B------:R-:W-:Y:S02]  /*b0e0*/  HADD2.F32 R39, -RZ, R14.H1_H1 ;  /* 0x3000000eff277230 */ /* 0x000fe40000004100 */
[----:B------:R-:W-:Y:S01]  /*b0f0*/  FMUL.FTZ R4, R41, R11 ;  /* 0x0000000b29047220 */ /* 0x000fe20000410000 */
[----:B------:R-:W-:-:S02]  /*b100*/  HADD2.F32 R30, -RZ, R7.H0_H0 ;  /* 0x20000007ff1e7230 */ /* 0x000fc40000004100 */
[C---:B------:R-:W-:Y:S01]  /*b110*/  FMUL.FTZ R9, R8.reuse, R34 ;  /* 0x0000002208097220 */ /* 0x040fe20000410000 */
[----:B------:R-:W-:Y:S02]  /*b120*/  HADD2.F32 R7, -RZ, R7.H1_H1 ;  /* 0x30000007ff077230 */ /* 0x000fe40000004100 */
[C---:B------:R-:W-:Y:S01]  /*b130*/  FMUL.FTZ R6, R39.reuse, R11 ;  /* 0x0000000b27067220 */ /* 0x040fe20000410000 */
[-C--:B------:R-:W-:Y:S01]  /*b140*/  FFMA.FTZ R11, R8, R30.reuse, -R5 ;  /* 0x0000001e080b7223 */ /* 0x080fe20000010805 */
[----:B------:R-:W-:Y:S01]  /*b150*/  FFMA.FTZ R30, R42, R30, R9 ;  /* 0x0000001e2a1e7223 */ /* 0x000fe20000010009 */
[-C--:B------:R-:W-:Y:S01]  /*b160*/  FFMA.FTZ R34, R39, R7.reuse, -R4 ;  /* 0x0000000727227223 */ /* 0x080fe20000010804 */
        /* <DEDUP_REMOVED lines=11> */
.L_x_7154:
[----:B------:R-:W-:Y:S05]  /*b220*/  BSYNC B1 ;  /* 0x0000000000017941 */ /* 0x000fea0003800000 */
.L_x_7153:
[----:B------:R-:W-:Y:S04]  /*b230*/  BSSY B1, `(.L_x_7155) ;  /* 0x0000059000017945 */ /* 0x000fe80003800000 */
[----:B------:R-:W-:Y:S05]  /*b240*/  @P1 BRA `(.L_x_7156) ;  /* 0x00000004005c1947 */ /* 0x000fea0003800000 */
[----:B-12---:R-:W-:Y:S01]  /*b250*/  LEA.HI R4, R3, R202, RZ, 0x1d ;  /* 0x000000ca03047211 */ /* 0x006fe200078fe8ff */
        /* <DEDUP_REMOVED lines=86> */
.L_x_7156:
[----:B------:R-:W-:Y:S05]  /*b7c0*/  BSYNC B1 ;  /* 0x0000000000017941 */ /* 0x000fea0003800000 */
.L_x_7155:
[----:B------:R-:W-:Y:S05]  /*b7d0*/  @P0 BRA `(.L_x_7143) ;  /* 0x0000000400580947 */ /* 0x000fea0003800000 */
[----:B------:R-:W-:Y:S01]  /*b7e0*/  LEA.HI R3, R3, R202, RZ, 0x1d ;  /* 0x000000ca03037211 */ /* 0x000fe200078fe8ff */
[--C-:B------:R-:W-:Y:S02]  /*b7f0*/  HADD2.F32 R37, -RZ, R15.reuse.H0_H0 ;  /* 0x2000000fff257230 */ /* 0x100fe40000004100 */
[----:B------:R-:W-:Y:S01]  /*b800*/  HADD2.F32 R35, -RZ, R0.H0_H0 ;  /* 0x20000000ff237230 */ /* 0x000fe20000004100 */
[----:B-123--:R-:W-:Y:S01]  /*b810*/  SHF.R.S32.HI R6, RZ, 0x1f, R3 ;  /* 0x0000001fff067819 */ /* 0x00efe20000011403 */
[----:B------:R-:W-:Y:S01]  /*b820*/  HADD2.F32 R38, -RZ, R20.H0_H0 ;  /* 0x20000014ff267230 */ /* 0x000fe20000004100 */
[----:B------:R-:W-:Y:S01]  /*b830*/  SHF.L.U32 R4, R3, 0x3, RZ ;  /* 0x0000000303047819 */ /* 0x000fe200000006ff */
[----:B------:R-:W-:Y:S01]  /*b840*/  HADD2.F32 R36, -RZ, R12.H0_H0 ;  /* 0x2000000cff247230 */ /* 0x000fe20000004100 */
[----:B------:R-:W-:Y:S01]  /*b850*/  LEA.HI R6, R6, R3, RZ, 0x3 ;  /* 0x0000000306067211 */ /* 0x000fe200078f18ff */
[----:B------:R-:W-:Y:S01]  /*b860*/  HADD2.F32 R39, -RZ, R15.H1_H1 ;  /* 0x3000000fff277230 */ /* 0x000fe20000004100 */
[----:B------:R-:W-:-:S03]  /*b870*/  LOP3.LUT R4, R159, 0x38, R4, 0xf8, !PT ;  /* 0x000000389f047812 */ /* 0x000fc600078ef804 */
        /* <DEDUP_REMOVED lines=19> */
[----:B------:R-:W-:Y:S01]  /*b9b0*/  FMUL.FTZ R15, R38, R8 ;  /* 0x00000008260f7220 */ /* 0x000fe20000410000 */
[----:B------:R-:W-:Y:S01]  /*b9c0*/  FFMA.FTZ R34, R35, R25, -R34 ;  /* 0x0000001923227223 */ /* 0x000fe20000010822 */
[----:B------:R-:W-:-:S02]  /*b9d0*/  HADD2.F32 R35, -RZ, R0.H1_H1 ;  /* 0x30000000ff237230 */ /* 0x000fc40000004100 */
[----:B------:R-:W-:Y:S01]  /*b9e0*/  FFMA.FTZ R30, R37, R25, R30 ;  /* 0x00000019251e7223 */ /* 0x000fe2000001001e */
[C---:B------:R-:W-:Y:S01]  /*b9f0*/  FMUL.FTZ R25, R36.reuse, R8 ;  /* 0x0000000824197220 */ /* 0x040fe20000410000 */
[----:B------:R-:W-:Y:S02]  /*ba00*/  HADD2.F32 R37, -RZ, R20.H1_H1 ;  /* 0x30000014ff257230 */ /* 0x000fe40000004100 */
[-C--:B------:R-:W-:Y:S01]  /*ba10*/  FMUL.FTZ R0, R39, R31.reuse ;  /* 0x0000001f27007220 */ /* 0x080fe20000410000 */
[C---:B------:R-:W-:Y:S01]  /*ba20*/  FMUL.FTZ R8, R35.reuse, R31 ;  /* 0x0000001f23087220 */ /* 0x040fe20000410000 */
[----:B------:R-:W-:Y:S02]  /*ba30*/  HADD2.F32 R31, -RZ, R12.H1_H1 ;  /* 0x3000000cff1f7230 */ /* 0x000fe40000004100 */
[-C--:B------:R-:W-:Y:S01]  /*ba40*/  FFMA.FTZ R15, R36, R4.reuse, -R15 ;  /* 0x00000004240f7223 */ /* 0x080fe2000001080f */
[----:B------:R-:W-:Y:S01]  /*ba50*/  FFMA.FTZ R25, R38, R4, R25 ;  /* 0x0000000426197223 */ /* 0x000fe20000010019 */
[----:B------:R-:W-:Y:S01]  /*ba60*/  FFMA.FTZ R0, R35, R27, -R0 ;  /* 0x0000001b23007223 */ /* 0x000fe20000010800 */
[----:B------:R-:W-:Y:S01]  /*ba70*/  FMUL.FTZ R4, R37, R9 ;  /* 0x0000000925047220 */ /* 0x000fe20000410000 */
[----:B------:R-:W-:-:S02]  /*ba80*/  HADD2.F32 R32, -RZ, R10.H0_H0 ;  /* 0x2000000aff207230 */ /* 0x000fc40000004100 */
[----:B------:R-:W-:Y:S01]  /*ba90*/  FFMA.FTZ R27, R39, R27, R8 ;  /* 0x0000001b271b7223 */ /* 0x000fe20000010008 */
[----:B------:R-:W-:Y:S02]  /*baa0*/  HADD2.F32 R10, -RZ, R10.H1_H1 ;  /* 0x3000000aff0a7230 */ /* 0x000fe40000004100 */
[C---:B------:R-:W-:Y:S01]  /*bab0*/  FMUL.FTZ R8, R31.reuse, R9 ;  /* 0x000000091f087220 */ /* 0x040fe20000410000 */
[----:B------:R-:W-:Y:S02]  /*bac0*/  HADD2.F32 R38, -RZ, R24.H0_H0 ;  /* 0x20000018ff267230 */ /* 0x000fe40000004100 */
[-C--:B------:R-:W-:Y:S01]  /*bad0*/  FFMA.FTZ R9, R31, R5.reuse, -R4 ;  /* 0x000000051f097223 */ /* 0x080fe20000010804 */
[----:B------:R-:W-:Y:S02]  /*bae0*/  HADD2.F32 R4, -RZ, R14.H0_H0 ;  /* 0x2000000eff047230 */ /* 0x000fe40000004100 */
[----:B------:R-:W-:Y:S01]  /*baf0*/  FFMA.FTZ R12, R37, R5, R8 ;  /* 0x00000005250c7223 */ /* 0x000fe20000010008 */
[----:B------:R-:W-:-:S02]  /*bb00*/  HADD2.F32 R33, -RZ, R11.H0_H0 ;  /* 0x2000000bff217230 */ /* 0x000fc40000004100 */
[-C--:B------:R-:W-:Y:S01]  /*bb10*/  FMUL.FTZ R5, R38, R10.reuse ;  /* 0x0000000a26057220 */ /* 0x080fe20000410000 */
[----:B------:R-:W-:Y:S02]  /*bb20*/  HADD2.F32 R36, -RZ, R21.H0_H0 ;  /* 0x20000015ff247230 */ /* 0x000fe40000004100 */
[C---:B------:R-:W-:Y:S01]  /*bb30*/  FMUL.FTZ R37, R4.reuse, R10 ;  /* 0x0000000a04257220 */ /* 0x040fe20000410000 */
[----:B------:R-:W-:Y:S02]  /*bb40*/  HADD2.F32 R11, -RZ, R11.H1_H1 ;  /* 0x3000000bff0b7230 */ /* 0x000fe40000004100 */
[----:B------:R-:W-:Y:S01]  /*bb50*/  FFMA.FTZ R10, R4, R6, -R5 ;  /* 0x00000006040a7223 */ /* 0x000fe20000010805 */
[----:B------:R-:W-:Y:S02]  /*bb60*/  HADD2.F32 R20, -RZ, R13.H0_H0 ;  /* 0x2000000dff147230 */ /* 0x000fe40000004100 */
[----:B------:R-:W-:Y:S01]  /*bb70*/  FMUL.FTZ R31, R36, R32 ;  /* 0x00000020241f7220 */ /* 0x000fe20000410000 */
[----:B------:R-:W-:-:S02]  /*bb80*/  HADD2.F32 R21, -RZ, R21.H1_H1 ;  /* 0x30000015ff157230 */ /* 0x000fc40000004100 */
[----:B------:R-:W-:Y:S02]  /*bb90*/  HADD2.F32 R39, -RZ, R24.H1_H1 ;  /* 0x30000018ff277230 */ /* 0x000fe40000004100 */
[----:B------:R-:W-:Y:S01]  /*bba0*/  FMUL.FTZ R35, R20, R32 ;  /* 0x0000002014237220 */ /* 0x000fe20000410000 */
[----:B------:R-:W-:Y:S02]  /*bbb0*/  HADD2.F32 R13, -RZ, R13.H1_H1 ;  /* 0x3000000dff0d7230 */ /* 0x000fe40000004100 */
[----:B------:R-:W-:Y:S01]  /*bbc0*/  FMUL.FTZ R4, R21, R33 ;  /* 0x0000002115047220 */ /* 0x000fe20000410000 */
[----:B------:R-:W-:Y:S02]  /*bbd0*/  HADD2.F32 R5, -RZ, R14.H1_H1 ;  /* 0x3000000eff057230 */ /* 0x000fe40000004100 */
[----:B------:R-:W-:Y:S01]  /*bbe0*/  FFMA.FTZ R14, R38, R6, R37 ;  /* 0x00000006260e7223 */ /* 0x000fe20000010025 */
[--C-:B------:R-:W-:Y:S02]  /*bbf0*/  HADD2.F32 R29, -RZ, R7.reuse.H0_H0 ;  /* 0x20000007ff1d7230 */ /* 0x100fe40000004100 */
[----:B------:R-:W-:Y:S01]  /*bc00*/  FMUL.FTZ R8, R39, R11 ;  /* 0x0000000b27087220 */ /* 0x000fe20000410000 */
[----:B------:R-:W-:-:S02]  /*bc10*/  HADD2.F32 R7, -RZ, R7.H1_H1 ;  /* 0x30000007ff077230 */ /* 0x000fc40000004100 */
[----:B------:R-:W-:Y:S01]  /*bc20*/  FMUL.FTZ R6, R13, R33 ;  /* 0x000000210d067220 */ /* 0x000fe20000410000 */
[----:B------:R-:W-:Y:S01]  /*bc30*/  FMUL.FTZ R24, R5, R11 ;  /* 0x0000000b05187220 */ /* 0x000fe20000410000 */
[-C--:B------:R-:W-:Y:S01]  /*bc40*/  FFMA.FTZ R31, R20, R28.reuse, -R31 ;  /* 0x0000001c141f7223 */ /* 0x080fe2000001081f */
[----:B------:R-:W-:Y:S01]  /*bc50*/  FFMA.FTZ R11, R13, R29, -R4 ;  /* 0x0000001d0d0b7223 */ /* 0x000fe20000010804 */
[----:B------:R-:W-:Y:S01]  /*bc60*/  FFMA.FTZ R20, R5, R7, -R8 ;  /* 0x0000000705147223 */ /* 0x000fe20000010808 */
[----:B------:R-:W-:Y:S01]  /*bc70*/  FFMA.FTZ R35, R36, R28, R35 ;  /* 0x0000001c24237223 */ /* 0x000fe20000010023 */
        /* <DEDUP_REMOVED lines=12> */
.L_x_7143:
[----:B------:R-:W-:Y:S05]  /*bd40*/  BSYNC B0 ;  /* 0x0000000000007941 */ /* 0x000fea0003800000 */
.L_x_7124:
        /* <DEDUP_REMOVED lines=8> */
.L_x_7122:
[----:B------:R-:W-:-:S13]  /*bdd0*/  ISETP.NE.AND P0, PT, R157, 0x3, PT ;  /* 0x000000039d00780c */ /* 0x000fda0003f05270 */
[----:B------:R-:W-:Y:S05]  /*bde0*/  @!P0 BRA `(.L_x_7157) ;  /* 0x0000000000048947 */ /* 0x000fea0003800000 */
[----:B------:R-:W-:Y:S01]  /*bdf0*/  BPT.TRAP 0x1 ;  /* 0x000000040000795c */ /* 0x000fe20000300000 */
.L_x_7157:
[----:B-12-4-:R-:W-:Y:S02]  /*be00*/  LEA R3, R152, R156, 0x3 ;  /* 0x0000009c98037211 */ /* 0x016fe400078e18ff */
[----:B------:R-:W-:-:S04]  /*be10*/  SHF.L.U32 R0, R158, 0x1f, RZ ;  /* 0x0000001f9e007819 */ /* 0x000fc800000006ff */
[----:B------:R1:W2:Y:S01]  /*be20*/  SYNCS.PHASECHK.TRANS64.TRYWAIT P1, [R3+URZ+0x28830], R0 ;  /* 0x02883000030075a7 */ /* 0x0002a2000802017f */
[----:B------:R-:W-:Y:S05]  /*be30*/  @!P0 BRA `(.L_x_7158) ;  /* 0x0000000000048947 */ /* 0x000fea0003800000 */
[----:B------:R-:W-:Y:S01]  /*be40*/  BPT.TRAP 0x1 ;  /* 0x000000040000795c */ /* 0x000fe20000300000 */
.L_x_7158:
[----:B------:R-:W-:Y:S01]  /*be50*/  IMAD.MOV.U32 R151, RZ, RZ, RZ ;  /* 0x000000ffff977224 */ /* 0x000fe200078e00ff */
[----:B--2---:R-:W-:Y:S06]  /*be60*/  @P1 BRA `(.L_x_7159) ;  /* 0x0000000000081947 */ /* 0x004fec0003800000 */
[----:B------:R-:W2:Y:S02]  /*be70*/  SYNCS.PHASECHK.TRANS64.TRYWAIT P1, [R3+URZ+0x28830], R0 ;  /* 0x02883000030075a7 */ /* 0x000ea4000802017f */
[----:B--2---:R-:W-:Y:S05]  /*be80*/  @!P1 BRA `(.L_x_7160) ;  /* 0x000000fc000c9947 */ /* 0x004fea0003800000 */
.L_x_7159:
[----:B------:R-:W-:Y:S05]  /*be90*/  WARPSYNC.ALL ;  /* 0x0000000000007948 */ /* 0x000fea0003800000 */
[----:B-12---:R-:W-:Y:S01]  /*bea0*/  VIADD R0, R156, 0x18400 ;  /* 0x000184009c007836 */ /* 0x006fe20000000000 */
[----:B------:R-:W-:Y:S01]  /*beb0*/  R2UR UR4, R26 ;  /* 0x000000001a0472ca */ /* 0x000fe200000e0000 */
[----:B0--3--:R-:W-:Y:S01]  /*bec0*/  IMAD.MOV.U32 R5, RZ, RZ, 0x40000040 ;  /* 0x40000040ff057424 */ /* 0x009fe200078e00ff */
[----:B-----5:R-:W-:Y:S01]  /*bed0*/  WARPGROUP.ARRIVE ;  /* 0x00000000000079c5 */ /* 0x020fe20000000000 */
[----:B------:R-:W-:Y:S01]  /*bee0*/  UMOV UR5, 0x40000040 ;  /* 0x4000004000057882 */ /* 0x000fe20000000000 */
[----:B------:R-:W-:Y:S01]  /*bef0*/  SHF.R.U32.HI R0, RZ, 0x4, R0 ;  /* 0x00000004ff007819 */ /* 0x000fe20000011600 */
[----:B------:R-:W-:Y:S01]  /*bf00*/  UMOV UR9, 0x40000040 ;  /* 0x4000004000097882 */ /* 0x000fe20000000000 */
[----:B------:R-:W-:Y:S01]  /*bf10*/  R2UR UR7, R5 ;  /* 0x00000000050772ca */ /* 0x000fe200000e0000 */
[----:B------:R-:W-:Y:S01]  /*bf20*/  UMOV UR13, 0x40000040 ;  /* 0x40000040000d7882 */ /* 0x000fe20000000000 */
[----:B------:R-:W-:Y:S01]  /*bf30*/  LOP3.LUT R0, R0, 0x3fff, RZ, 0xc0, !PT ;  /* 0x00003fff00007812 */ /* 0x000fe200078ec0ff */
[----:B------:R-:W-:Y:S01]  /*bf40*/  UMOV UR17, 0x40000040 ;  /* 0x4000004000117882 */ /* 0x000fe20000000000 */
[----:B------:R-:W-:Y:S01]  /*bf50*/  MOV R7, 0x40000040 ;  /* 0x4000004000077802 */ /* 0x000fe20000000f00 */
[----:B------:R-:W-:Y:S01]  /*bf60*/  UMOV UR21, 0x40000040 ;  /* 0x4000004000157882 */ /* 0x000fe20000000000 */
[----:B------:R-:W-:Y:S01]  /*bf70*/  LOP3.LUT R0, R0, 0x10000, RZ, 0xfc, !PT ;  /* 0x0001000000007812 */ /* 0x000fe200078efcff */
[----:B------:R-:W-:Y:S01]  /*bf80*/  ULOP3.LUT UR4, UR4, 0x10000, URZ, 0xfc, !UPT ;  /* 0x0001000004047892 */ /* 0x000fe2000f8efc3f */
[----:B------:R-:W-:Y:S01]  /*bf90*/  R2UR UR11, R7 ;  /* 0x00000000070b72ca */ /* 0x000fe200000e0000 */
[----:B------:R-:W-:Y:S01]  /*bfa0*/  IMAD.MOV.U32 R7, RZ, RZ, 0x40000040 ;  /* 0x40000040ff077424 */ /* 0x000fe200078e00ff */
[----:B------:R-:W-:Y:S01]  /*bfb0*/  LEA R4, R152, R0, 0xb ;  /* 0x0000000098047211 */ /* 0x000fe200078e58ff */
[----:B------:R-:W-:Y:S01]  /*bfc0*/  UIADD3 UR8, UR4, 0x2, URZ ;  /* 0x0000000204087890 */ /* 0x000fe2000fffe03f */
[----:B------:R-:W-:Y:S01]  /*bfd0*/  MOV R5, 0x40000040 ;  /* 0x4000004000057802 */ /* 0x000fe20000000f00 */
[----:B------:R-:W-:Y:S01]  /*bfe0*/  UIADD3 UR12, UR4, 0x4, URZ ;  /* 0x00000004040c7890 */ /* 0x000fe2000fffe03f */
[C---:B------:R-:W-:Y:S01]  /*bff0*/  R2UR UR6, R4.reuse ;  /* 0x00000000040672ca */ /* 0x040fe200000e0000 */
[----:B------:R-:W-:Y:S01]  /*c000*/  VIADD R6, R4, 0x2 ;  /* 0x0000000204067836 */ /* 0x000fe20000000000 */
[----:B------:R-:W-:Y:S01]  /*c010*/  R2UR UR15, R7 ;  /* 0x00000000070f72ca */ /* 0x000fe200000e0000 */
[----:B------:R-:W-:Y:S01]  /*c020*/  IMAD.MOV.U32 R7, RZ, RZ, 0x40000040 ;  /* 0x40000040ff077424 */ /* 0x000fe200078e00ff */
[----:B------:R-:W-:Y:S01]  /*c030*/  UIADD3 UR16, UR4, 0x6, URZ ;  /* 0x0000000604107890 */ /* 0x000fe2000fffe03f */
[----:B------:R-:W-:Y:S01]  /*c040*/  R2UR UR35, R5 ;  /* 0x00000000052372ca */ /* 0x000fe200000e0000 */
[----:B------:R-:W-:Y:S01]  /*c050*/  UIADD3 UR20, UR4, 0x400, URZ ;  /* 0x0000040004147890 */ /* 0x000fe2000fffe03f */
[----:B------:R-:W-:Y:S01]  /*c060*/  R2UR UR10, R6 ;  /* 0x00000000060a72ca */ /* 0x000fe200000e0000 */
[----:B------:R-:W-:Y:S01]  /*c070*/  VIADD R6, R4, 0x4 ;  /* 0x0000000404067836 */ /* 0x000fe20000000000 */
[----:B------:R-:W-:Y:S01]  /*c080*/  R2UR UR19, R7 ;  /* 0x00000000071372ca */ /* 0x000fe200000e0000 */
[----:B------:R-:W-:Y:S01]  /*c090*/  UIADD3 UR24, UR4, 0x402, URZ ;  /* 0x0000040204187890 */ /* 0x000fe2000fffe03f */
[----:B------:R-:W-:Y:S01]  /*c0a0*/  MOV R7, 0x40000040 ;  /* 0x4000004000077802 */ /* 0x000fe20000000f00 */
[----:B------:R-:W-:Y:S01]  /*c0b0*/  UMOV UR25, 0x40000040 ;  /* 0x4000004000197882 */ /* 0x000fe20000000000 */
[----:B------:R-:W-:Y:S01]  /*c0c0*/  HGMMA.64x128x16.F32 R24, gdesc[UR4], RZ, !UPT, gsb0 ;  /* 0x01e00000041879f0 */ /* 0x000fe2000c0008ff */
[----:B------:R-:W-:Y:S01]  /*c0d0*/  R2UR UR14, R6 ;  /* 0x00000000060e72ca */ /* 0x000fe200000e0000 */
[----:B------:R-:W-:Y:S01]  /*c0e0*/  UIADD3 UR28, UR4, 0x404, URZ ;  /* 0x00000404041c7890 */ /* 0x000fe2000fffe03f */
[----:B------:R-:W-:Y:S01]  /*c0f0*/  IADD3 R6, R4, 0x6, RZ ;  /* 0x0000000604067810 */ /* 0x000fe20007ffe0ff */
[----:B------:R-:W-:Y:S01]  /*c100*/  UMOV UR29, 0x40000040 ;  /* 0x40000040001d7882 */ /* 0x000fe20000000000 */
[----:B------:R-:W-:Y:S01]  /*c110*/  R2UR UR23, R7 ;  /* 0x00000000071772ca */ /* 0x000fe200000e0000 */
[----:B------:R-:W-:Y:S01]  /*c120*/  IMAD.MOV.U32 R7, RZ, RZ, 0x40000040 ;  /* 0x40000040ff077424 */ /* 0x000fe200078e00ff */
[----:B------:R-:W-:Y:S01]  /*c130*/  R2UR UR18, R6 ;  /* 0x00000000061272ca */ /* 0x000fe200000e0000 */
[----:B------:R-:W-:Y:S01]  /*c140*/  VIADD R6, R4, 0x400 ;  /* 0x0000040004067836 */ /* 0x000fe20000000000 */
[----:B------:R-:W-:-:S02]  /*c150*/  UIADD3 UR32, UR4, 0x406, URZ ;  /* 0x0000040604207890 */ /* 0x000fc4000fffe03f */
[----:B------:R-:W-:Y:S01]  /*c160*/  R2UR UR27, R7 ;  /* 0x00000000071b72ca */ /* 0x000fe200000e0000 */
[----:B------:R-:W-:Y:S01]  /*c170*/  IMAD.MOV.U32 R7, RZ, RZ, 0x40000040 ;  /* 0x40000040ff077424 */ /* 0x000fe200078e00ff */
[----:B------:R-:W-:Y:S01]  /*c180*/  R2UR UR22, R6 ;  /* 0x00000000061672ca */ /* 0x000fe200000e0000 */
[----:B------:R-:W-:Y:S01]  /*c190*/  VIADD R6, R4, 0x402 ;  /* 0x0000040204067836 */ /* 0x000fe20000000000 */
[----:B------:R-:W-:Y:S02]  /*c1a0*/  UMOV UR33, 0x40000040 ;  /* 0x4000004000217882 */ /* 0x000fe40000000000 */
[----:B------:R-:W-:Y:S02]  /*c1b0*/  R2UR UR31, R7 ;  /* 0x00000000071f72ca */ /* 0x000fe400000e0000 */
[----:B------:R-:W-:Y:S02]  /*c1c0*/  R2UR UR26, R6 ;  /* 0x00000000061a72ca */ /* 0x000fe400000e0000 */
[C---:B------:R-:W-:Y:S01]  /*c1d0*/  IADD3 R6, R4.reuse, 0x404, RZ ;  /* 0x0000040404067810 */ /* 0x040fe20007ffe0ff */
[----:B------:R-:W-:-:S03]  /*c1e0*/  VIADD R4, R4, 0x406 ;  /* 0x0000040604047836 */ /* 0x000fc60000000000 */
[----:B------:R-:W-:Y:S02]  /*c1f0*/  R2UR UR30, R6 ;  /* 0x00000000061e72ca */ /* 0x000fe400000e0000 */
[----:B------:R-:W-:Y:S01]  /*c200*/  R2UR UR34, R4 ;  /* 0x00000000042272ca */ /* 0x000fe200000e0000 */
        /* <DEDUP_REMOVED lines=24> */
.L_x_7161:
[----:B------:R-:W-:Y:S01]  /*c390*/  ULDC UR6, c[0x0][0x9d8] ;  /* 0x0002760000067ab9 */ /* 0x000fe20000000800 */
[----:B------:R-:W-:Y:S01]  /*c3a0*/  ULDC UR7, c[0x0][0x988] ;  /* 0x0002620000077ab9 */ /* 0x000fe20000000800 */
[----:B------:R-:W-:Y:S01]  /*c3b0*/  FMUL.FTZ R6, R24, UR6 ;  /* 0x0000000618067c20 */ /* 0x000fe20008410000 */
[----:B------:R-:W-:Y:S01]  /*c3c0*/  FMUL.FTZ R7, R25, UR6 ;  /* 0x0000000619077c20 */ /* 0x000fe20008410000 */
[----:B------:R-:W-:Y:S01]  /*c3d0*/  FMUL.FTZ R10, R28, UR6 ;  /* 0x000000061c0a7c20 */ /* 0x000fe20008410000 */
[----:B------:R-:W-:Y:S01]  /*c3e0*/  FMUL.FTZ R11, R29, UR6 ;  /* 0x000000061d0b7c20 */ /* 0x000fe20008410000 */
[----:B------:R-:W-:Y:S01]  /*c3f0*/  FMUL.FTZ R12, R35, UR6 ;  /* 0x00000006230c7c20 */ /* 0x000fe20008410000 */
[----:B------:R-:W-:Y:S01]  /*c400*/  IMAD.IADD R35, R225, 0x1, R96 ;  /* 0x00000001e1237824 */ /* 0x000fe200078e0260 */
[----:B------:R-:W0:Y:S01]  /*c410*/  MUFU.TANH R6, R6 ;  /* 0x0000000600067308 */ /* 0x000e220000002400 */
[----:B------:R-:W-:Y:S01]  /*c420*/  FMUL.FTZ R5, R26, UR6 ;  /* 0x000000061a057c20 */ /* 0x000fe20008410000 */
[----:B------:R-:W-:Y:S01]  /*c430*/  FMUL.FTZ R14, R32, UR6 ;  /* 0x00000006200e7c20 */ /* 0x000fe20008410000 */
[----:B------:R-:W-:Y:S01]  /*c440*/  FMUL.FTZ R25, R37, UR6 ;  /* 0x0000000625197c20 */ /* 0x000fe20008410000 */
[----:B------:R-:W-:-:S02]  /*c450*/  IMAD R37, R210, -0x80, R35 ;  /* 0xffffff80d2257824 */ /* 0x000fc400078e0223 */
[----:B------:R-:W-:Y:S01]  /*c460*/  FMUL.FTZ R4, R27, UR6 ;  /* 0x000000061b047c20 */ /* 0x000fe20008410000 */
[----:B------:R-:W-:Y:S01]  /*c470*/  FMUL.FTZ R15, R33, UR6 ;  /* 0x00000006210f7c20 */ /* 0x000fe20008410000 */
[----:B------:R-:W-:Y:S01]  /*c480*/  FMUL.FTZ R69, R69, UR6 ;  /* 0x0000000645457c20 */ /* 0x000fe20008410000 */
[----:B------:R-:W-:Y:S01]  /*c490*/  MUFU.TANH R7, R7 ;  /* 0x0000000700077308 */ /* 0x000fe20000002400 */
[----:B------:R-:W-:Y:S01]  /*c4a0*/  FMUL.FTZ R9, R30, UR6 ;  /* 0x000000061e097c20 */ /* 0x000fe20008410000 */
[C---:B------:R-:W-:Y:S01]  /*c4b0*/  ISETP.GT.AND P4, PT, R37.reuse, RZ, PT ;  /* 0x000000ff2500720c */ /* 0x040fe20003f84270 */
[----:B------:R-:W-:Y:S01]  /*c4c0*/  FMUL.FTZ R24, R36, UR6 ;  /* 0x0000000624187c20 */ /* 0x000fe20008410000 */
[----:B------:R-:W-:Y:S01]  /*c4d0*/  ISETP.GT.AND P5, PT, R37, 0x1, PT ;  /* 0x000000012500780c */ /* 0x000fe20003fa4270 */
[----:B------:R-:W-:Y:S01]  /*c4e0*/  FMUL.FTZ R77, R77, UR6 ;  /* 0x000000064d4d7c20 */ /* 0x000fe20008410000 */
[----:B------:R-:W-:Y:S01]  /*c4f0*/  ISETP.GT.AND P1, PT, R37, 0x8, PT ;  /* 0x000000082500780c */ /* 0x000fe20003f24270 */
[----:B------:R-:W-:Y:S01]  /*c500*/  FMUL.FTZ R8, R31, UR6 ;  /* 0x000000061f087c20 */ /* 0x000fe20008410000 */
[----:B------:R-:W-:Y:S01]  /*c510*/  MUFU.TANH R10, R10 ;  /* 0x0000000a000a7308 */ /* 0x000fe20000002400 */
[----:B0-----:R-:W-:Y:S01]  /*c520*/  FSEL R6, R6, -INF , P4 ;  /* 0xff80000006067808 */ /* 0x001fe20002000000 */
[----:B------:R-:W-:Y:S01]  /*c530*/  FMUL.FTZ R81, R81, UR6 ;  /* 0x0000000651517c20 */ /* 0x000fe20008410000 */
[----:B------:R-:W-:Y:S01]  /*c540*/  FMUL.FTZ R13, R34, UR6 ;  /* 0x00000006220d7c20 */ /* 0x000fe20008410000 */
[C---:B------:R-:W-:Y:S01]  /*c550*/  ISETP.GT.AND P2, PT, R37.reuse, 0x9, PT ;  /* 0x000000092500780c */ /* 0x040fe20003f44270 */
[----:B------:R-:W-:Y:S01]  /*c560*/  FMUL.FTZ R28, R40, UR6 ;  /* 0x00000006281c7c20 */ /* 0x000fe20008410000 */
[----:B------:R-:W-:Y:S01]  /*c570*/  ISETP.GT.AND P3, PT, R37, 0x10, PT ;  /* 0x000000102500780c */ /* 0x000fe20003f64270 */
        /* <DEDUP_REMOVED lines=41> */
[----:B------:R1:W-:Y:S01]  /*c810*/  MUFU.TANH R115, R69 ;  /* 0x0000004500737308 */ /* 0x0003e20000002400 */
[----:B--2---:R-:W-:Y:S01]  /*c820*/  FSEL R4, R4, -INF , P5 ;  /* 0xff80000004047808 */ /* 0x004fe20002800000 */
        /* <DEDUP_REMOVED lines=9> */
[----:B------:R-:W-:Y:S01]  /*c8c0*/  ISETP.GT.AND P5, PT, R37, 0x18, PT ;  /* 0x000000182500780c */ /* 0x000fe20003fa4270 */
[----:B------:R-:W-:Y:S01]  /*c8d0*/  FMUL.FTZ R84, R84, UR6 ;  /* 0x0000000654547c20 */ /* 0x000fe20008410000 */
[----:B0-----:R-:W-:Y:S01]  /*c8e0*/  FSEL R91, R15, -INF , P4 ;  /* 0xff8000000f5b7808 */ /* 0x001fe20002000000 */
[----:B------:R-:W-:-:S02]  /*c8f0*/  IMAD.U32 R38, RZ, RZ, UR7 ;  /* 0x00000007ff267e24 */ /* 0x000fc4000f8e00ff */
[----:B------:R-:W-:Y:S01]  /*c900*/  FMUL.FTZ R79, R79, UR6 ;  /* 0x000000064f4f7c20 */ /* 0x000fe20008410000 */
[----:B------:R0:W-:Y:S01]  /*c910*/  MUFU.TANH R123, R77 ;  /* 0x0000004d007b7308 */ /* 0x0001e20000002400 */
[----:B------:R-:W-:Y:S01]  /*c920*/  FMUL.FTZ R82, R82, UR6 ;  /* 0x0000000652527c20 */ /* 0x000fe20008410000 */
[----:B------:R-:W-:Y:S01]  /*c930*/  FMUL.FTZ R83, R83, UR6 ;  /* 0x0000000653537c20 */ /* 0x000fe20008410000 */
[----:B------:R-:W-:Y:S01]  /*c940*/  FMUL.FTZ R86, R86, UR6 ;  /* 0x0000000656567c20 */ /* 0x000fe20008410000 */
[----:B------:R-:W-:Y:S01]  /*c950*/  FMUL.FTZ R87, R87, UR6 ;  /* 0x0000000657577c20 */ /* 0x000fe20008410000 */
[----:B------:R-:W-:Y:S01]  /*c960*/  IADD3 R3, R3, 0x28840, RZ ;  /* 0x0002884003037810 */ /* 0x000fe20007ffe0ff */
[----:B------:R-:W-:Y:S01]  /*c970*/  ULDC UR37, c[0x0][0x9d8] ;  /* 0x0002760000257ab9 */ /* 0x000fe20000000800 */
[--C-:B------:R-:W-:Y:S01]  /*c980*/  IMAD.MOV.U32 R150, RZ, RZ, R151.reuse ;  /* 0x000000ffff967224 */ /* 0x100fe200078e0097 */
[----:B------:R-:W1:Y:S01]  /*c990*/  MUFU.TANH R24, R24 ;  /* 0x0000001800187308 */ /* 0x000e620000002400 */
[----:B0-----:R-:W-:Y:S01]  /*c9a0*/  FSEL R77, R10, -INF , P1 ;  /* 0xff8000000a4d7808 */ /* 0x001fe20000800000 */
[--C-:B------:R-:W-:Y:S01]  /*c9b0*/  IMAD.MOV.U32 R149, RZ, RZ, R151.reuse ;  /* 0x000000ffff957224 */ /* 0x100fe200078e0097 */
[----:B------:R-:W-:Y:S01]  /*c9c0*/  FMNMX.FTZ R10, R6, R69, !PT ;  /* 0x00000045060a7209 */ /* 0x000fe20007810000 */
[--C-:B------:R-:W-:Y:S01]  /*c9d0*/  IMAD.MOV.U32 R147, RZ, RZ, R151.reuse ;  /* 0x000000ffff937224 */ /* 0x100fe200078e0097 */
[----:B--2---:R-:W-:Y:S01]  /*c9e0*/  FSEL R9, R9, -INF , P1 ;  /* 0xff80000009097808 */ /* 0x004fe20000800000 */
[--C-:B------:R-:W-:Y:S01]  /*c9f0*/  IMAD.MOV.U32 R146, RZ, RZ, R151.reuse ;  /* 0x000000ffff927224 */ /* 0x100fe200078e0097 */
[----:B------:R-:W-:Y:S01]  /*ca00*/  FMNMX.FTZ R10, R77, R10, !PT ;  /* 0x0000000a4d0a7209 */ /* 0x000fe20007810000 */
[----:B------:R-:W0:Y:S01]  /*ca10*/  MUFU.TANH R8, R8 ;  /* 0x0000000800087308 */ /* 0x000e220000002400 */
[----:B------:R-:W-:Y:S01]  /*ca20*/  ISETP.GT.AND P1, PT, R37, 0x19, PT ;  /* 0x000000192500780c */ /* 0x000fe20003f24270 */
[----:B------:R-:W-:Y:S01]  /*ca30*/  IMAD.MOV.U32 R144, RZ, RZ, R151 ;  /* 0x000000ffff907224 */ /* 0x000fe200078e0097 */
[----:B------:R-:W-:Y:S01]  /*ca40*/  PRMT R3, R222, 0x654, R3 ;  /* 0x00000654de037816 */ /* 0x000fe20000000003 */
[--C-:B------:R-:W-:Y:S01]  /*ca50*/  IMAD.MOV.U32 R143, RZ, RZ, R151.reuse ;  /* 0x000000ffff8f7224 */ /* 0x100fe200078e0097 */
[-C--:B------:R-:W-:Y:S01]  /*ca60*/  MOV R148, R151.reuse ;  /* 0x0000009700947202 */ /* 0x080fe20000000f00 */
[--C-:B------:R-:W-:Y:S01]  /*ca70*/  IMAD.MOV.U32 R141, RZ, RZ, R151.reuse ;  /* 0x000000ffff8d7224 */ /* 0x100fe200078e0097 */
[----:B------:R2:W-:Y:S01]  /*ca80*/  SYNCS.ARRIVE.TRANS64.RED.A1T0 RZ, [R3+URZ], RZ ;  /* 0x000000ff03ff79a7 */ /* 0x0005e2000810043f */
[----:B------:R-:W3:Y:S01]  /*ca90*/  MUFU.TANH R25, R25 ;  /* 0x0000001900197308 */ /* 0x000ee20000002400 */
[----:B-1----:R-:W-:Y:S01]  /*caa0*/  FSEL R109, R24, -INF , P5 ;  /* 0xff800000186d7808 */ /* 0x002fe20002800000 */
[--C-:B------:R-:W-:Y:S01]  /*cab0*/  IMAD.MOV.U32 R140, RZ, RZ, R151.reuse ;  /* 0x000000ffff8c7224 */ /* 0x100fe200078e0097 */
[-C--:B------:R-:W-:Y:S01]  /*cac0*/  MOV R145, R151.reuse ;  /* 0x0000009700917202 */ /* 0x080fe20000000f00 */
[--C-:B------:R-:W-:Y:S01]  /*cad0*/  IMAD.MOV.U32 R138, RZ, RZ, R151.reuse ;  /* 0x000000ffff8a7224 */ /* 0x100fe200078e0097 */
[-C--:B------:R-:W-:Y:S01]  /*cae0*/  MOV R142, R151.reuse ;  /* 0x00000097008e7202 */ /* 0x080fe20000000f00 */
[--C-:B------:R-:W-:Y:S01]  /*caf0*/  IMAD.MOV.U32 R137, RZ, RZ, R151.reuse ;  /* 0x000000ffff897224 */ /* 0x100fe200078e0097 */
[-C--:B------:R-:W-:Y:S01]  /*cb00*/  MOV R139, R151.reuse ;  /* 0x00000097008b7202 */ /* 0x080fe20000000f00 */
[----:B------:R1:W-:Y:S01]  /*cb10*/  MUFU.TANH R127, R81 ;  /* 0x00000051007f7308 */ /* 0x0003e20000002400 */
[----:B0-----:R-:W-:Y:S01]  /*cb20*/  FSEL R7, R8, -INF , P2 ;  /* 0xff80000008077808 */ /* 0x001fe20001000000 */
[--C-:B------:R-:W-:Y:S01]  /*cb30*/  IMAD.MOV.U32 R135, RZ, RZ, R151.reuse ;  /* 0x000000ffff877224 */ /* 0x100fe200078e0097 */
[-C--:B------:R-:W-:Y:S01]  /*cb40*/  MOV R136, R151.reuse ;  /* 0x0000009700887202 */ /* 0x080fe20000000f00 */
[--C-:B------:R-:W-:Y:S01]  /*cb50*/  IMAD.MOV.U32 R134, RZ, RZ, R151.reuse ;  /* 0x000000ffff867224 */ /* 0x100fe200078e0097 */
[-C--:B------:R-:W-:Y:S01]  /*cb60*/  MOV R133, R151.reuse ;  /* 0x0000009700857202 */ /* 0x080fe20000000f00 */
[--C-:B------:R-:W-:Y:S01]  /*cb70*/  IMAD.MOV.U32 R132, RZ, RZ, R151.reuse ;  /* 0x000000ffff847224 */ /* 0x100fe200078e0097 */
[-C--:B------:R-:W-:Y:S01]  /*cb80*/  MOV R130, R151.reuse ;  /* 0x0000009700827202 */ /* 0x080fe20000000f00 */
[----:B------:R-:W0:Y:S01]  /*cb90*/  MUFU.TANH R13, R13 ;  /* 0x0000000d000d7308 */ /* 0x000e220000002400 */
[----:B-1----:R-:W-:Y:S01]  /*cba0*/  FSEL R81, R11, -INF , P2 ;  /* 0xff8000000b517808 */ /* 0x002fe20001000000 */
[--C-:B------:R-:W-:Y:S01]  /*cbb0*/  IMAD.MOV.U32 R128, RZ, RZ, R151.reuse ;  /* 0x000000ffff807224 */ /* 0x100fe200078e0097 */
[----:B------:R-:W-:Y:S01]  /*cbc0*/  ISETP.GT.AND P2, PT, R37, 0x20, PT ;  /* 0x000000202500780c */ /* 0x000fe20003f44270 */
[--C-:B------:R-:W-:Y:S01]  /*cbd0*/  IMAD.MOV.U32 R126, RZ, RZ, R151.reuse ;  /* 0x000000ffff7e7224 */ /* 0x100fe200078e0097 */
[----:B------:R-:W-:Y:S01]  /*cbe0*/  FMNMX.FTZ R10, R81, R10, !PT ;  /* 0x0000000a510a7209 */ /* 0x000fe20007810000 */
[--C-:B------:R-:W-:Y:S01]  /*cbf0*/  IMAD.MOV.U32 R122, RZ, RZ, R151.reuse ;  /* 0x000000ffff7a7224 */ /* 0x100fe200078e0097 */
[----:B---3--:R-:W-:Y:S01]  /*cc00*/  FSEL R95, R25, -INF , P1 ;  /* 0xff800000195f7808 */ /* 0x008fe20000800000 */
[----:B------:R-:W1:Y:S01]  /*cc10*/  MUFU.TANH R28, R28 ;  /* 0x0000001c001c7308 */ /* 0x000e620000002400 */
[----:B------:R-:W-:Y:S01]  /*cc20*/  FMNMX.FTZ R10, R111, R10, !PT ;  /* 0x0000000a6f0a7209 */ /* 0x000fe20007810000 */
[--C-:B------:R-:W-:Y:S01]  /*cc30*/  IMAD.MOV.U32 R120, RZ, RZ, R151.reuse ;  /* 0x000000ffff787224 */ /* 0x100fe200078e0097 */
[-C--:B------:R-:W-:Y:S01]  /*cc40*/  MOV R124, R151.reuse ;  /* 0x00000097007c7202 */ /* 0x080fe20000000f00 */
[--C-:B------:R-:W-:Y:S01]  /*cc50*/  IMAD.MOV.U32 R116, RZ, RZ, R151.reuse ;  /* 0x000000ffff747224 */ /* 0x100fe200078e0097 */
[----:B------:R-:W-:Y:S01]  /*cc60*/  FMNMX.FTZ R10, R91, R10, !PT ;  /* 0x0000000a5b0a7209 */ /* 0x000fe20007810000 */
[--C-:B------:R-:W-:Y:S01]  /*cc70*/  IMAD.MOV.U32 R114, RZ, RZ, R151.reuse ;  /* 0x000000ffff727224 */ /* 0x100fe200078e0097 */
[-C--:B------:R-:W-:Y:S01]  /*cc80*/  MOV R118, R151.reuse ;  /* 0x0000009700767202 */ /* 0x080fe20000000f00 */
[----:B------:R-:W3:Y:S01]  /*cc90*/  MUFU.TANH R12, R12 ;  /* 0x0000000c000c7308 */ /* 0x000ee20000002400 */
[----:B------:R-:W-:Y:S01]  /*cca0*/  FMNMX.FTZ R10, R109, R10, !PT ;  /* 0x0000000a6d0a7209 */ /* 0x000fe20007810000 */
[--C-:B------:R-:W-:Y:S01]  /*ccb0*/  IMAD.MOV.U32 R110, RZ, RZ, R151.reuse ;  /* 0x000000ffff6e7224 */ /* 0x100fe200078e0097 */
[----:B0-----:R-:W-:Y:S01]  /*ccc0*/  FSEL R13, R13, -INF , P3 ;  /* 0xff8000000d0d7808 */ /* 0x001fe20001800000 */
[--C-:B------:R-:W-:Y:S01]  /*ccd0*/  IMAD.MOV.U32 R108, RZ, RZ, R151.reuse ;  /* 0x000000ffff6c7224 */ /* 0x100fe200078e0097 */
[----:B------:R-:W-:Y:S01]  /*cce0*/  ISETP.GT.AND P3, PT, R37, 0x21, PT ;  /* 0x000000212500780c */ /* 0x000fe20003f64270 */
[--C-:B------:R-:W-:Y:S01]  /*ccf0*/  IMAD.MOV.U32 R104, RZ, RZ, R151.reuse ;  /* 0x000000ffff687224 */ /* 0x100fe200078e0097 */
[----:B------:R-:W-:Y:S01]  /*cd00*/  FMNMX.FTZ R10, R95, R10, !PT ;  /* 0x0000000a5f0a7209 */ /* 0x000fe20007810000 */
[----:B------:R-:W0:Y:S01]  /*cd10*/  MUFU.TANH R29, R29 ;  /* 0x0000001d001d7308 */ /* 0x000e220000002400 */
[----:B-1----:R-:W-:Y:S01]  /*cd20*/  FSEL R107, R28, -INF , P2 ;  /* 0xff8000001c6b7808 */ /* 0x002fe20001000000 */
[--C-:B------:R-:W-:Y:S01]  /*cd30*/  IMAD.MOV.U32 R102, RZ, RZ, R151.reuse ;  /* 0x000000ffff667224 */ /* 0x100fe200078e0097 */
[-C--:B------:R-:W-:Y:S01]  /*cd40*/  MOV R112, R151.reuse ;  /* 0x0000009700707202 */ /* 0x080fe20000000f00 */
[--C-:B------:R-:W-:Y:S01]  /*cd50*/  IMAD.MOV.U32 R98, RZ, RZ, R151.reuse ;  /* 0x000000ffff627224 */ /* 0x100fe200078e0097 */
[----:B------:R-:W-:Y:S01]  /*cd60*/  FMNMX.FTZ R10, R107, R10, !PT ;  /* 0x0000000a6b0a7209 */ /* 0x000fe20007810000 */
[--C-:B------:R-:W-:Y:S01]  /*cd70*/  IMAD.MOV.U32 R92, RZ, RZ, R151.reuse ;  /* 0x000000ffff5c7224 */ /* 0x100fe200078e0097 */
[----:B------:R-:W-:Y:S01]  /*cd80*/  MOV R106, R151 ;  /* 0x00000097006a7202 */ /* 0x000fe20000000f00 */
[----:B------:R-:W1:Y:S01]  /*cd90*/  MUFU.TANH R21, R21 ;  /* 0x0000001500157308 */ /* 0x000e620000002400 */
[----:B---3--:R-:W-:Y:S01]  /*cda0*/  FSEL R11, R12, -INF , P4 ;  /* 0xff8000000c0b7808 */ /* 0x008fe20002000000 */
[----:B------:R-:W-:Y:S01]  /*cdb0*/  IMAD.MOV.U32 R90, RZ, RZ, R151 ;  /* 0x000000ffff5a7224 */ /* 0x000fe200078e0097 */
[----:B------:R-:W-:-:S02]  /*cdc0*/  ISETP.GT.AND P4, PT, R37, 0x28, PT ;  /* 0x000000282500780c */ /* 0x000fc40003f84270 */
[-C--:B------:R-:W-:Y:S02]  /*cdd0*/  MOV R100, R151.reuse ;  /* 0x0000009700647202 */ /* 0x080fe40000000f00 */
[-C--:B------:R-:W-:Y:S01]  /*cde0*/  MOV R94, R151.reuse ;  /* 0x00000097005e7202 */ /* 0x080fe20000000f00 */
[----:B------:R-:W3:Y:S01]  /*cdf0*/  MUFU.TANH R44, R44 ;  /* 0x0000002c002c7308 */ /* 0x000ee20000002400 */
[----:B0-----:R-:W-:Y:S02]  /*ce00*/  FSEL R89, R29, -INF , P3 ;  /* 0xff8000001d597808 */ /* 0x001fe40001800000 */
[----:B------:R-:W-:Y:S02]  /*ce10*/  MOV R88, R151 ;  /* 0x0000009700587202 */ /* 0x000fe40000000f00 */
[----:B------:R-:W-:-:S03]  /*ce20*/  FMNMX.FTZ R10, R89, R10, !PT ;  /* 0x0000000a590a7209 */ /* 0x000fc60007810000 */
[----:B------:R-:W0:Y:S01]  /*ce30*/  MUFU.TANH R20, R20 ;  /* 0x0000001400147308 */ /* 0x000e220000002400 */
[----:B-1----:R-:W-:Y:S02]  /*ce40*/  FSEL R21, R21, -INF , P5 ;  /* 0xff80000015157808 */ /* 0x002fe40002800000 */
[----:B------:R-:W-:-:S05]  /*ce50*/  ISETP.GT.AND P5, PT, R37, 0x29, PT ;  /* 0x000000292500780c */ /* 0x000fca0003fa4270 */
[----:B------:R-:W1:Y:S01]  /*ce60*/  MUFU.TANH R32, R32 ;  /* 0x0000002000207308 */ /* 0x000e620000002400 */
[----:B---3--:R-:W-:-:S04]  /*ce70*/  FSEL R105, R44, -INF , P4 ;  /* 0xff8000002c697808 */ /* 0x008fc80002000000 */
[----:B------:R-:W-:-:S03]  /*ce80*/  FMNMX.FTZ R10, R105, R10, !PT ;  /* 0x0000000a690a7209 */ /* 0x000fc60007810000 */
[----:B------:R-:W3:Y:S01]  /*ce90*/  MUFU.TANH R27, R27 ;  /* 0x0000001b001b7308 */ /* 0x000ee20000002400 */
[----:B0-----:R-:W-:Y:S02]  /*cea0*/  FSEL R15, R20, -INF , P1 ;  /* 0xff800000140f7808 */ /* 0x001fe40000800000 */
[----:B------:R-:W-:-:S05]  /*ceb0*/  ISETP.GT.AND P1, PT, R37, 0x30, PT ;  /* 0x000000302500780c */ /* 0x000fca0003f24270 */
[----:B------:R-:W0:Y:S01]  /*cec0*/  MUFU.TANH R48, R48 ;  /* 0x0000003000307308 */ /* 0x000e220000002400 */
[----:B-1----:R-:W-:-:S04]  /*ced0*/  FSEL R93, R32, -INF , P5 ;  /* 0xff800000205d7808 */ /* 0x002fc80002800000 */
[----:B------:R-:W-:-:S03]  /*cee0*/  FMNMX.FTZ R10, R93, R10, !PT ;  /* 0x0000000a5d0a7209 */ /* 0x000fc60007810000 */
[----:B------:R-:W1:Y:S01]  /*cef0*/  MUFU.TANH R26, R26 ;  /* 0x0000001a001a7308 */ /* 0x000e620000002400 */
[----:B---3--:R-:W-:Y:S02]  /*cf00*/  FSEL R27, R27, -INF , P2 ;  /* 0xff8000001b1b7808 */ /* 0x008fe40001000000 */
[----:B------:R-:W-:-:S05]  /*cf10*/  ISETP.GT.AND P2, PT, R37, 0x31, PT ;  /* 0x000000312500780c */ /* 0x000fca0003f44270 */
[----:B------:R-:W3:Y:S01]  /*cf20*/  MUFU.TANH R49, R49 ;  /* 0x0000003100317308 */ /* 0x000ee20000002400 */
[----:B0-----:R-:W-:-:S04]  /*cf30*/  FSEL R103, R48, -INF , P1 ;  /* 0xff80000030677808 */ /* 0x001fc80000800000 */
        /* <DEDUP_REMOVED lines=10> */
[----:B------:R-:W-:Y:S01]  /*cfe0*/  MUFU.TANH R53, R53 ;  /* 0x0000003500357308 */ /* 0x000fe20000002400 */
[----:B-1----:R-:W-:-:S04]  /*cff0*/  FSEL R101, R52, -INF , P3 ;  /* 0xff80000034657808 */ /* 0x002fc80001800000 */
[----:B------:R-:W-:-:S03]  /*d000*/  FMNMX.FTZ R10, R101, R10, !PT ;  /* 0x0000000a650a7209 */ /* 0x000fc60007810000 */
[----:B------:R-:W0:Y:S01]  /*d010*/  MUFU.TANH R34, R34 ;  /* 0x0000002200227308 */ /* 0x000e220000002400 */
[----:B---3--:R-:W-:Y:S02]  /*d020*/  FSEL R29, R30, -INF , P5 ;  /* 0xff8000001e1d7808 */ /* 0x008fe40002800000 */
[----:B------:R-:W-:-:S05]  /*d030*/  ISETP.GT.AND P5, PT, R37, 0x40, PT ;  /* 0x000000402500780c */ /* 0x000fca0003fa4270 */
[----:B------:R-:W-:Y:S08]  /*d040*/  MUFU.TANH R56, R56 ;  /* 0x0000003800387308 */ /* 0x000ff00000002400 */
[----:B------:R-:W1:Y:S01]  /*d050*/  MUFU.TANH R33, R33 ;  /* 0x0000002100217308 */ /* 0x000e620000002400 */
[----:B0-----:R-:W-:Y:S02]  /*d060*/  FSEL R35, R34, -INF , P1 ;  /* 0xff80000022237808 */ /* 0x001fe40000800000 */
[----:B------:R-:W-:-:S05]  /*d070*/  ISETP.GT.AND P1, PT, R37, 0x41, PT ;  /* 0x000000412500780c */ /* 0x000fca0003f24270 */
[----:B------:R-:W0:Y:S08]  /*d080*/  MUFU.TANH R57, R57 ;  /* 0x0000003900397308 */ /* 0x000e300000002400 */
[----:B------:R-:W3:Y:S01]  /*d090*/  MUFU.TANH R39, R39 ;  /* 0x0000002700277308 */ /* 0x000ee20000002400 */
[----:B-1----:R-:W-:Y:S02]  /*d0a0*/  FSEL R33, R33, -INF , P2 ;  /* 0xff80000021217808 */ /* 0x002fe40001000000 */
[----:B------:R-:W-:-:S05]  /*d0b0*/  ISETP.GT.AND P2, PT, R37, 0x48, PT ;  /* 0x000000482500780c */ /* 0x000fca0003f44270 */
[----:B------:R-:W-:Y:S01]  /*d0c0*/  MUFU.TANH R60, R60 ;  /* 0x0000003c003c7308 */ /* 0x000fe20000002400 */
[----:B0-----:R-:W-:-:S07]  /*d0d0*/  FSEL R49, R57, -INF , P1 ;  /* 0xff80000039317808 */ /* 0x001fce0000800000 */
[----:B------:R-:W0:Y:S01]  /*d0e0*/  MUFU.TANH R41, R41 ;  /* 0x0000002900297308 */ /* 0x000e220000002400 */
[----:B---3--:R-:W-:Y:S02]  /*d0f0*/  FSEL R39, R39, -INF , P3 ;  /* 0xff80000027277808 */ /* 0x008fe40001800000 */
[----:B------:R-:W-:-:S05]  /*d100*/  ISETP.GT.AND P3, PT, R37, 0x49, PT ;  /* 0x000000492500780c */ /* 0x000fca0003f64270 */
[----:B------:R-:W-:Y:S08]  /*d110*/  MUFU.TANH R61, R61 ;  /* 0x0000003d003d7308 */ /* 0x000ff00000002400 */
[----:B------:R1:W-:Y:S01]  /*d120*/  MUFU.TANH R131, R85 ;  /* 0x0000005500837308 */ /* 0x0003e20000002400 */
[----:B0-----:R-:W-:-:S07]  /*d130*/  FSEL R41, R41, -INF , P4 ;  /* 0xff80000029297808 */ /* 0x001fce0002000000 */
[----:B------:R-:W0:Y:S01]  /*d140*/  MUFU.TANH R43, R43 ;  /* 0x0000002b002b7308 */ /* 0x000e220000002400 */
[----:B-1----:R-:W-:Y:S02]  /*d150*/  FSEL R85, R53, -INF , P4 ;  /* 0xff80000035557808 */ /* 0x002fe40002000000 */
[----:B------:R-:W-:Y:S02]  /*d160*/  ISETP.GT.AND P4, PT, R37, 0x50, PT ;  /* 0x000000502500780c */ /* 0x000fe40003f84270 */
[----:B------:R-:W-:-:S03]  /*d170*/  FMNMX.FTZ R10, R85, R10, !PT ;  /* 0x0000000a550a7209 */ /* 0x000fc60007810000 */
[----:B------:R-:W-:Y:S08]  /*d180*/  MUFU.TANH R64, R64 ;  /* 0x0000004000407308 */ /* 0x000ff00000002400 */
[----:B------:R1:W-:Y:S01]  /*d190*/  MUFU.TANH R59, R71 ;  /* 0x00000047003b7308 */ /* 0x0003e20000002400 */
[----:B0-----:R-:W-:-:S07]  /*d1a0*/  FSEL R43, R43, -INF , P5 ;  /* 0xff8000002b2b7808 */ /* 0x001fce0002800000 */
[----:B------:R-:W0:Y:S01]  /*d1b0*/  MUFU.TANH R45, R45 ;  /* 0x0000002d002d7308 */ /* 0x000e220000002400 */
[----:B-1----:R-:W-:Y:S02]  /*d1c0*/  FSEL R71, R56, -INF , P5 ;  /* 0xff80000038477808 */ /* 0x002fe40002800000 */
[----:B------:R-:W-:Y:S02]  /*d1d0*/  ISETP.GT.AND P5, PT, R37, 0x51, PT ;  /* 0x000000512500780c */ /* 0x000fe40003fa4270 */
[----:B------:R-:W-:-:S03]  /*d1e0*/  FMNMX.FTZ R10, R71, R10, !PT ;  /* 0x0000000a470a7209 */ /* 0x000fc60007810000 */
[----:B------:R-:W1:Y:S01]  /*d1f0*/  MUFU.TANH R65, R65 ;  /* 0x0000004100417308 */ /* 0x000e620000002400 */
[----:B------:R-:W-:-:S07]  /*d200*/  FMNMX.FTZ R10, R49, R10, !PT ;  /* 0x0000000a310a7209 */ /* 0x000fce0007810000 */
[----:B------:R-:W3:Y:S01]  /*d210*/  MUFU.TANH R47, R62 ;  /* 0x0000003e002f7308 */ /* 0x000ee20000002400 */
[----:B0-----:R-:W-:Y:S02]  /*d220*/  FSEL R45, R45, -INF , P1 ;  /* 0xff8000002d2d7808 */ /* 0x001fe40000800000 */
[----:B------:R-:W-:-:S05]  /*d230*/  ISETP.GT.AND P1, PT, R37, 0x58, PT ;  /* 0x000000582500780c */ /* 0x000fca0003f24270 */
[----:B------:R0:W4:Y:S01]  /*d240*/  MUFU.TANH R36, R67 ;  /* 0x0000004300247308 */ /* 0x0001220000002400 */
[----:B-1----:R-:W-:-:S07]  /*d250*/  FSEL R99, R65, -INF , P5 ;  /* 0xff80000041637808 */ /* 0x002fce0002800000 */
[----:B------:R-:W1:Y:S01]  /*d260*/  MUFU.TANH R68, R68 ;  /* 0x0000004400447308 */ /* 0x000e620000002400 */
[----:B0-----:R-:W-:Y:S02]  /*d270*/  FSEL R67, R60, -INF , P2 ;  /* 0xff8000003c437808 */ /* 0x001fe40001000000 */
[----:B---3--:R-:W-:Y:S02]  /*d280*/  FSEL R47, R47, -INF , P2 ;  /* 0xff8000002f2f7808 */ /* 0x008fe40001000000 */
[----:B------:R-:W-:Y:S02]  /*d290*/  FMNMX.FTZ R10, R67, R10, !PT ;  /* 0x0000000a430a7209 */ /* 0x000fe40007810000 */
[----:B------:R-:W-:Y:S01]  /*d2a0*/  ISETP.GT.AND P2, PT, R37, 0x59, PT ;  /* 0x000000592500780c */ /* 0x000fe20003f44270 */
[----:B------:R-:W0:Y:S01]  /*d2b0*/  MUFU.TANH R51, R63 ;  /* 0x0000003f00337308 */ /* 0x000e220000002400 */
[----:B----4-:R-:W-:Y:S02]  /*d2c0*/  FSEL R57, R36, -INF , P5 ;  /* 0xff80000024397808 */ /* 0x010fe40002800000 */
[----:B------:R-:W-:-:S02]  /*d2d0*/  FSEL R115, R115, -INF , P2 ;  /* 0xff80000073737808 */ /* 0x000fc40001000000 */
[----:B------:R-:W-:Y:S02]  /*d2e0*/  ISETP.GT.AND P5, PT, R37, 0x68, PT ;  /* 0x000000682500780c */ /* 0x000fe40003fa4270 */
[----:B------:R-:W-:Y:S01]  /*d2f0*/  FSEL R59, R59, -INF , P2 ;  /* 0xff8000003b3b7808 */ /* 0x000fe20001000000 */
[----:B------:R3:W-:Y:S01]  /*d300*/  MUFU.TANH R119, R73 ;  /* 0x0000004900777308 */ /* 0x0007e20000002400 */
[----:B-1----:R-:W-:Y:S02]  /*d310*/  FSEL R113, R68, -INF , P1 ;  /* 0xff80000044717808 */ /* 0x002fe40000800000 */
[----:B------:R-:W-:-:S05]  /*d320*/  ISETP.GT.AND P2, PT, R37, 0x70, PT ;  /* 0x000000702500780c */ /* 0x000fca0003f44270 */
[----:B------:R-:W1:Y:S01]  /*d330*/  MUFU.TANH R66, R66 ;  /* 0x0000004200427308 */ /* 0x000e620000002400 */
[----:B---3--:R-:W-:Y:S02]  /*d340*/  FSEL R73, R61, -INF , P3 ;  /* 0xff8000003d497808 */ /* 0x008fe40001800000 */
[----:B0-----:R-:W-:Y:S02]  /*d350*/  FSEL R51, R51, -INF , P3 ;  /* 0xff80000033337808 */ /* 0x001fe40001800000 */
[----:B------:R-:W-:Y:S02]  /*d360*/  FMNMX.FTZ R10, R73, R10, !PT ;  /* 0x0000000a490a7209 */ /* 0x000fe40007810000 */
[----:B------:R-:W-:Y:S01]  /*d370*/  ISETP.GT.AND P3, PT, R37, 0x60, PT ;  /* 0x000000602500780c */ /* 0x000fe20003f64270 */
[----:B------:R-:W0:Y:S08]  /*d380*/  MUFU.TANH R72, R72 ;  /* 0x0000004800487308 */ /* 0x000e300000002400 */
[----:B------:R3:W4:Y:S01]  /*d390*/  MUFU.TANH R63, R75 ;  /* 0x0000004b003f7308 */ /* 0x0007220000002400 */
[----:B-1----:R-:W-:-:S07]  /*d3a0*/  FSEL R53, R66, -INF , P4 ;  /* 0xff80000042357808 */ /* 0x002fce0002000000 */
[----:B------:R-:W1:Y:S01]  /*d3b0*/  MUFU.TANH R55, R70 ;  /* 0x0000004600377308 */ /* 0x000e620000002400 */
[----:B---3--:R-:W-:Y:S02]  /*d3c0*/  FSEL R75, R64, -INF , P4 ;  /* 0xff800000404b7808 */ /* 0x008fe40002000000 */
[----:B------:R-:W-:Y:S02]  /*d3d0*/  ISETP.GT.AND P4, PT, R37, 0x61, PT ;  /* 0x000000612500780c */ /* 0x000fe40003f84270 */
[----:B------:R-:W-:Y:S02]  /*d3e0*/  FMNMX.FTZ R10, R75, R10, !PT ;  /* 0x0000000a4b0a7209 */ /* 0x000fe40007810000 */
[----:B0-----:R-:W-:Y:S01]  /*d3f0*/  FSEL R117, R72, -INF , P3 ;  /* 0xff80000048757808 */ /* 0x001fe20001800000 */
[----:B------:R-:W0:Y:S01]  /*d400*/  MUFU.TANH R76, R76 ;  /* 0x0000004c004c7308 */ /* 0x000e220000002400 */
[----:B------:R-:W-:Y:S02]  /*d410*/  FMNMX.FTZ R10, R99, R10, !PT ;  /* 0x0000000a630a7209 */ /* 0x000fe40007810000 */
[----:B------:R-:W-:-:S02]  /*d420*/  FSEL R119, R119, -INF , P4 ;  /* 0xff80000077777808 */ /* 0x000fc40002000000 */
[----:B------:R-:W-:Y:S02]  /*d430*/  FMNMX.FTZ R10, R113, R10, !PT ;  /* 0x0000000a710a7209 */ /* 0x000fe40007810000 */
[----:B----4-:R-:W-:Y:S01]  /*d440*/  FSEL R63, R63, -INF , P4 ;  /* 0xff8000003f3f7808 */ /* 0x010fe20002000000 */
[----:B------:R-:W3:Y:S01]  /*d450*/  MUFU.TANH R74, R74 ;  /* 0x0000004a004a7308 */ /* 0x000ee20000002400 */
[----:B------:R-:W-:Y:S02]  /*d460*/  FMNMX.FTZ R10, R115, R10, !PT ;  /* 0x0000000a730a7209 */ /* 0x000fe40007810000 */
[----:B-1----:R-:W-:Y:S02]  /*d470*/  FSEL R55, R55, -INF , P1 ;  /* 0xff80000037377808 */ /* 0x002fe40000800000 */
[----:B------:R-:W-:Y:S02]  /*d480*/  FMNMX.FTZ R10, R117, R10, !PT ;  /* 0x0000000a750a7209 */ /* 0x000fe40007810000 */
[----:B------:R-:W-:Y:S01]  /*d490*/  ISETP.GT.AND P1, PT, R37, 0x69, PT ;  /* 0x000000692500780c */ /* 0x000fe20003f24270 */
[----:B------:R-:W1:Y:S01]  /*d4a0*/  MUFU.TANH R80, R80 ;  /* 0x0000005000507308 */ /* 0x000e620000002400 */
[----:B0-----:R-:W-:-:S02]  /*d4b0*/  FSEL R121, R76, -INF , P5 ;  /* 0xff8000004c797808 */ /* 0x001fc40002800000 */
[----:B------:R-:W-:Y:S02]  /*d4c0*/  FMNMX.FTZ R10, R119, R10, !PT ;  /* 0x0000000a770a7209 */ /* 0x000fe40007810000 */
[----:B------:R-:W-:Y:S02]  /*d4d0*/  FSEL R123, R123, -INF , P1 ;  /* 0xff8000007b7b7808 */ /* 0x000fe40000800000 */
[----:B------:R-:W-:Y:S01]  /*d4e0*/  FMNMX.FTZ R10, R121, R10, !PT ;  /* 0x0000000a790a7209 */ /* 0x000fe20007810000 */
[----:B------:R-:W0:Y:S01]  /*d4f0*/  MUFU.TANH R78, R78 ;  /* 0x0000004e004e7308 */ /* 0x000e220000002400 */
[----:B---3--:R-:W-:Y:S02]  /*d500*/  FSEL R61, R74, -INF , P3 ;  /* 0xff8000004a3d7808 */ /* 0x008fe40001800000 */
[----:B------:R-:W-:Y:S02]  /*d510*/  ISETP.GT.AND P3, PT, R37, 0x71, PT ;  /* 0x000000712500780c */ /* 0x000fe40003f64270 */
[----:B------:R-:W-:-:S02]  /*d520*/  FMNMX.FTZ R10, R123, R10, !PT ;  /* 0x0000000a7b0a7209 */ /* 0x000fc40007810000 */
[----:B------:R-:W-:Y:S01]  /*d530*/  ISETP.GT.AND P4, PT, R37, 0x78, PT ;  /* 0x000000782500780c */ /* 0x000fe20003f84270 */
[----:B------:R-:W3:Y:S01]  /*d540*/  MUFU.TANH R84, R84 ;  /* 0x0000005400547308 */ /* 0x000ee20000002400 */
[----:B-1----:R-:W-:Y:S02]  /*d550*/  FSEL R125, R80, -INF , P2 ;  /* 0xff800000507d7808 */ /* 0x002fe40001000000 */
[----:B------:R-:W-:Y:S02]  /*d560*/  FSEL R127, R127, -INF , P3 ;  /* 0xff8000007f7f7808 */ /* 0x000fe40001800000 */
[----:B------:R-:W-:-:S03]  /*d570*/  FMNMX.FTZ R10, R125, R10, !PT ;  /* 0x0000000a7d0a7209 */ /* 0x000fc60007810000 */
[----:B------:R-:W-:Y:S01]  /*d580*/  MUFU.TANH R82, R82 ;  /* 0x0000005200527308 */ /* 0x000fe20000002400 */
[----:B0-----:R-:W-:Y:S02]  /*d590*/  FSEL R65, R78, -INF , P5 ;  /* 0xff8000004e417808 */ /* 0x001fe40002800000 */
[----:B------:R-:W-:Y:S02]  /*d5a0*/  ISETP.GT.AND P5, PT, R37, 0x79, PT ;  /* 0x000000792500780c */ /* 0x000fe40003fa4270 */
[----:B------:R-:W-:Y:S02]  /*d5b0*/  FMNMX.FTZ R10, R127, R10, !PT ;  /* 0x0000000a7f0a7209 */ /* 0x000fe40007810000 */
[----:B------:R-:W-:Y:S01]  /*d5c0*/  FSEL R131, R131, -INF , P5 ;  /* 0xff80000083837808 */ /* 0x000fe20002800000 */
[----:B------:R-:W-:Y:S01]  /*d5d0*/  MUFU.TANH R86, R86 ;  /* 0x0000005600567308 */ /* 0x000fe20000002400 */
[----:B---3--:R-:W-:-:S04]  /*d5e0*/  FSEL R129, R84, -INF , P4 ;  /* 0xff80000054817808 */ /* 0x008fc80002000000 */
[----:B------:R-:W-:-:S04]  /*d5f0*/  FMNMX.FTZ R10, R129, R10, !PT ;  /* 0x0000000a810a7209 */ /* 0x000fc80007810000 */
[----:B------:R-:W-:Y:S02]  /*d600*/  FMNMX.FTZ R12, R131, R10, !PT ;  /* 0x0000000a830c7209 */ /* 0x000fe40007810000 */
[----:B------:R0:W1:Y:S03]  /*d610*/  MUFU.TANH R10, R79 ;  /* 0x0000004f000a7308 */ /* 0x0000660000002400 */
[----:B------:R-:W3:Y:S02]  /*d620*/  SHFL.BFLY PT, R37, R12, 0x2, 0x1f ;  /* 0x0c401f000c257f89 */ /* 0x000ee400000e0000 */
[----:B---3--:R-:W-:-:S03]  /*d630*/  FMNMX.FTZ R14, R12, R37, !PT ;  /* 0x000000250c0e7209 */ /* 0x008fc60007810000 */
[----:B------:R-:W3:Y:S02]  /*d640*/  MUFU.TANH R12, R83 ;  /* 0x00000053000c7308 */ /* 0x000ee40000002400 */
[----:B------:R-:W4:Y:S02]  /*d650*/  SHFL.BFLY PT, R37, R14, 0x1, 0x1f ;  /* 0x0c201f000e257f89 */ /* 0x000f2400000e0000 */
[----:B----4-:R-:W-:-:S04]  /*d660*/  FMNMX.FTZ R37, R14, R37, !PT ;  /* 0x000000250e257209 */ /* 0x010fc80007810000 */
[----:B------:R4:W5:Y:S01]  /*d670*/  MUFU.TANH R14, R87 ;  /* 0x00000057000e7308 */ /* 0x0009620000002400 */
[C---:B------:R-:W-:Y:S01]  /*d680*/  FSETP.NEU.FTZ.AND P6, PT, R37.reuse, -INF , PT ;  /* 0xff8000002500780b */ /* 0x040fe20003fdd000 */
[----:B------:R-:W-:-:S05]  /*d690*/  FMUL.FTZ R8, R37, R38 ;  /* 0x0000002625087220 */ /* 0x000fca0000410000 */
[----:B------:R-:W-:-:S05]  /*d6a0*/  FSEL R8, R8, RZ, P6 ;  /* 0x000000ff08087208 */ /* 0x000fca0003000000 */
[--C-:B------:R-:W-:Y:S01]  /*d6b0*/  FFMA.FTZ R160, R6, R38, -R8.reuse ;  /* 0x0000002606a07223 */ /* 0x100fe20000010808 */
[----:B------:R-:W-:Y:S01]  /*d6c0*/  FMNMX.FTZ R6, R5, R4, !PT ;  /* 0x0000000405067209 */ /* 0x000fe20007810000 */
[-CC-:B0-----:R-:W-:Y:S01]  /*d6d0*/  FFMA.FTZ R79, R91, R38.reuse, -R8.reuse ;  /* 0x000000265b4f7223 */ /* 0x181fe20000010808 */
[----:B-1----:R-:W-:Y:S01]  /*d6e0*/  FSEL R91, R10, -INF , P1 ;  /* 0xff8000000a5b7808 */ /* 0x002fe20000800000 */
[--C-:B----4-:R-:W-:Y:S01]  /*d6f0*/  FFMA.FTZ R87, R93, R38, -R8.reuse ;  /* 0x000000265d577223 */ /* 0x110fe20000010808 */
[----:B------:R-:W-:Y:S01]  /*d700*/  FMNMX.FTZ R6, R9, R6, !PT ;  /* 0x0000000609067209 */ /* 0x000fe20007810000 */
[-CC-:B------:R-:W-:Y:S01]  /*d710*/  FFMA.FTZ R162, R77, R38.reuse, -R8.reuse ;  /* 0x000000264da27223 */ /* 0x180fe20000010808 */
[----:B------:R-:W-:Y:S01]  /*d720*/  FSEL R93, R82, -INF , P2 ;  /* 0xff800000525d7808 */ /* 0x000fe20001000000 */
[--C-:B------:R-:W-:Y:S01]  /*d730*/  FFMA.FTZ R77, R81, R38, -R8.reuse ;  /* 0x00000026514d7223 */ /* 0x100fe20000010808 */
[----:B------:R-:W-:Y:S01]  /*d740*/  FMNMX.FTZ R6, R7, R6, !PT ;  /* 0x0000000607067209 */ /* 0x000fe20007810000 */
[-CC-:B------:R-:W-:Y:S01]  /*d750*/  FFMA.FTZ R81, R95, R38.reuse, -R8.reuse ;  /* 0x000000265f517223 */ /* 0x180fe20000010808 */
[----:B---3--:R-:W-:Y:S01]  /*d760*/  FSEL R95, R12, -INF , P3 ;  /* 0xff8000000c5f7808 */ /* 0x008fe20001800000 */
[--C-:B------:R-:W-:Y:S01]  /*d770*/  FFMA.FTZ R83, R89, R38, -R8.reuse ;  /* 0x0000002659537223 */ /* 0x100fe20000010808 */
[----:B------:R-:W-:Y:S01]  /*d780*/  FMNMX.FTZ R6, R13, R6, !PT ;  /* 0x000000060d067209 */ /* 0x000fe20007810000 */
[-CC-:B------:R-:W-:Y:S01]  /*d790*/  FFMA.FTZ R89, R97, R38.reuse, -R8.reuse ;  /* 0x0000002661597223 */ /* 0x180fe20000010808 */
[----:B------:R-:W-:Y:S01]  /*d7a0*/  FSEL R97, R86, -INF , P4 ;  /* 0xff80000056617808 */ /* 0x000fe20002000000 */
[--C-:B------:R-:W-:Y:S01]  /*d7b0*/  FFMA.FTZ R174, R101, R38, -R8.reuse ;  /* 0x0000002665ae7223 */ /* 0x100fe20000010808 */
[----:B------:R-:W-:Y:S01]  /*d7c0*/  FMNMX.FTZ R6, R11, R6, !PT ;  /* 0x000000060b067209 */ /* 0x000fe20007810000 */
[-CC-:B------:R-:W-:Y:S01]  /*d7d0*/  FFMA.FTZ R176, R71, R38.reuse, -R8.reuse ;  /* 0x0000002647b07223 */ /* 0x180fe20000010808 */
[----:B-----5:R-:W-:Y:S01]  /*d7e0*/  FSEL R101, R14, -INF , P5 ;  /* 0xff8000000e657808 */ /* 0x020fe20002800000 */
[--C-:B------:R-:W-:Y:S01]  /*d7f0*/  FFMA.FTZ R71, R49, R38, -R8.reuse ;  /* 0x0000002631477223 */ /* 0x100fe20000010808 */
[----:B------:R-:W-:Y:S01]  /*d800*/  FMNMX.FTZ R6, R21, R6, !PT ;  /* 0x0000000615067209 */ /* 0x000fe20007810000 */
[-CC-:B------:R-:W-:Y:S01]  /*d810*/  FFMA.FTZ R69, R69, R38.reuse, -R8.reuse ;  /* 0x0000002645457223 */ /* 0x180fe20000010808 */
[----:B------:R-:W-:Y:S01]  /*d820*/  MUFU.EX2 R160, R160 ;  /* 0x000000a000a07308 */ /* 0x000fe20000000800 */
[--C-:B------:R-:W-:Y:S01]  /*d830*/  FFMA.FTZ R178, R67, R38, -R8.reuse ;  /* 0x0000002643b27223 */ /* 0x100fe20000010808 */
[----:B------:R-:W-:Y:S01]  /*d840*/  FMNMX.FTZ R6, R15, R6, !PT ;  /* 0x000000060f067209 */ /* 0x000fe20007810000 */
[-CC-:B------:R-:W-:Y:S01]  /*d850*/  FFMA.FTZ R67, R73, R38.reuse, -R8.reuse ;  /* 0x0000002649437223 */ /* 0x180fe20000010808 */
[-CC-:B------:R-:W-:Y:S01]  /*d860*/  FFMA.FTZ R168, R107, R38.reuse, -R8.reuse ;  /* 0x000000266ba87223 */ /* 0x180fe20000010808 */
[--C-:B------:R-:W-:Y:S01]  /*d870*/  FFMA.FTZ R170, R105, R38, -R8.reuse ;  /* 0x0000002669aa7223 */ /* 0x100fe20000010808 */
[----:B------:R-:W-:Y:S01]  /*d880*/  FMNMX.FTZ R6, R27, R6, !PT ;  /* 0x000000061b067209 */ /* 0x000fe20007810000 */
[-CC-:B------:R-:W-:Y:S01]  /*d890*/  FFMA.FTZ R172, R103, R38.reuse, -R8.reuse ;  /* 0x0000002667ac7223 */ /* 0x180fe20000010808 */
[----:B------:R-:W0:Y:S01]  /*d8a0*/  MUFU.EX2 R69, R69 ;  /* 0x0000004500457308 */ /* 0x000e220000000800 */
[--C-:B------:R-:W-:Y:S01]  /*d8b0*/  FFMA.FTZ R180, R75, R38, -R8.reuse ;  /* 0x000000264bb47223 */ /* 0x100fe20000010808 */
[----:B------:R-:W-:Y:S01]  /*d8c0*/  FMNMX.FTZ R6, R25, R6, !PT ;  /* 0x0000000619067209 */ /* 0x000fe20007810000 */
[-CC-:B------:R-:W-:Y:S01]  /*d8d0*/  FFMA.FTZ R73, R99, R38.reuse, -R8.reuse ;  /* 0x0000002663497223 */ /* 0x180fe20000010808 */
[-CC-:B------:R-:W-:Y:S01]  /*d8e0*/  FFMA.FTZ R164, R111, R38.reuse, -R8.reuse ;  /* 0x000000266fa47223 */ /* 0x180fe20000010808 */
[--C-:B------:R-:W-:Y:S01]  /*d8f0*/  FFMA.FTZ R166, R109, R38, -R8.reuse ;  /* 0x000000266da67223 */ /* 0x100fe20000010808 */
[----:B------:R-:W-:Y:S01]  /*d900*/  FMNMX.FTZ R6, R31, R6, !PT ;  /* 0x000000061f067209 */ /* 0x000fe20007810000 */
[-CC-:B------:R-:W-:Y:S01]  /*d910*/  FFMA.FTZ R85, R85, R38.reuse, -R8.reuse ;  /* 0x0000002655557223 */ /* 0x180fe20000010808 */
[----:B------:R-:W1:Y:S01]  /*d920*/  MUFU.EX2 R162, R162 ;  /* 0x000000a200a27308 */ /* 0x000e620000000800 */
        /* <DEDUP_REMOVED lines=14> */
[----:B------:R-:W3:Y:S01]  /*da10*/  MUFU.EX2 R77, R77 ;  /* 0x0000004d004d7308 */ /* 0x000ee20000000800 */
        /* <DEDUP_REMOVED lines=14> */
[----:B------:R-:W-:Y:S01]  /*db00*/  MOV R109, R151 ;  /* 0x00000097006d7202 */ /* 0x000fe20000000f00 */
[----:B------:R-:W-:Y:S01]  /*db10*/  IMAD.MOV.U32 R111, RZ, RZ, R151 ;  /* 0x000000ffff6f7224 */ /* 0x000fe200078e0097 */
[----:B------:R-:W-:Y:S01]  /*db20*/  FMNMX.FTZ R6, R47, R6, !PT ;  /* 0x000000062f067209 */ /* 0x000fe20007810000 */
[----:B------:R-:W5:Y:S03]  /*db30*/  MUFU.EX2 R79, R79 ;  /* 0x0000004f004f7308 */ /* 0x000f660000000800 */
[----:B------:R-:W-:-:S04]  /*db40*/  FMNMX.FTZ R6, R51, R6, !PT ;  /* 0x0000000633067209 */ /* 0x000fc80007810000 */
[----:B------:R-:W-:Y:S01]  /*db50*/  FMNMX.FTZ R6, R53, R6, !PT ;  /* 0x0000000635067209 */ /* 0x000fe20007810000 */
[----:B------:R-:W2:Y:S03]  /*db60*/  MUFU.EX2 R166, R166 ;  /* 0x000000a600a67308 */ /* 0x000ea60000000800 */
[----:B------:R-:W-:-:S04]  /*db70*/  FMNMX.FTZ R6, R57, R6, !PT ;  /* 0x0000000639067209 */ /* 0x000fc80007810000 */
[----:B------:R-:W-:Y:S01]  /*db80*/  FMNMX.FTZ R6, R55, R6, !PT ;  /* 0x0000000637067209 */ /* 0x000fe20007810000 */
[----:B------:R-:W2:Y:S03]  /*db90*/  MUFU.EX2 R81, R81 ;  /* 0x0000005100517308 */ /* 0x000ea60000000800 */
        /* <DEDUP_REMOVED lines=25> */
[-C--:B------:R-:W-:Y:S02]  /*dd30*/  FMUL.FTZ R6, R49, R38.reuse ;  /* 0x0000002631067220 */ /* 0x080fe40000410000 */
[----:B------:R-:W-:Y:S03]  /*dd40*/  MUFU.EX2 R67, R67 ;  /* 0x0000004300437308 */ /* 0x000fe60000000800 */
[----:B------:R-:W-:Y:S02]  /*dd50*/  FSEL R8, R6, RZ, P1 ;  /* 0x000000ff06087208 */ /* 0x000fe40000800000 */
[----:B------:R-:W-:Y:S01]  /*dd60*/  ISETP.GE.AND P1, PT, R96, 0x81, PT ;  /* 0x000000816000780c */ /* 0x000fe20003f26270 */
[----:B------:R-:W-:Y:S02]  /*dd70*/  IMAD.MOV.U32 R96, RZ, RZ, R151 ;  /* 0x000000ffff607224 */ /* 0x000fe400078e0097 */
[----:B------:R-:W-:Y:S01]  /*dd80*/  MUFU.EX2 R180, R180 ;  /* 0x000000b400b47308 */ /* 0x000fe20000000800 */
[-CC-:B------:R-:W-:Y:S01]  /*dd90*/  FFMA.FTZ R161, R5, R38.reuse, -R8.reuse ;  /* 0x0000002605a17223 */ /* 0x180fe20000010808 */
[-CC-:B------:R-:W-:Y:S01]  /*dda0*/  FFMA.FTZ R4, R4, R38.reuse, -R8.reuse ;  /* 0x0000002604047223 */ /* 0x180fe20000010808 */
[-CC-:B------:R-:W-:Y:S01]  /*ddb0*/  FFMA.FTZ R163, R9, R38.reuse, -R8.reuse ;  /* 0x0000002609a37223 */ /* 0x180fe20000010808 */
[----:B------:R-:W-:Y:S01]  /*ddc0*/  FADD.FTZ R5, R160, R69 ;  /* 0x00000045a0057221 */ /* 0x000fe20000010000 */
[-CC-:B------:R-:W-:Y:S01]  /*ddd0*/  FFMA.FTZ R6, R7, R38.reuse, -R8.reuse ;  /* 0x0000002607067223 */ /* 0x180fe20000010808 */
[-CC-:B------:R-:W-:Y:S01]  /*dde0*/  FFMA.FTZ R165, R13, R38.reuse, -R8.reuse ;  /* 0x000000260da57223 */ /* 0x180fe20000010808 */
[-CC-:B------:R-:W-:Y:S01]  /*ddf0*/  FFMA.FTZ R10, R11, R38.reuse, -R8.reuse ;  /* 0x000000260b0a7223 */ /* 0x180fe20000010808 */
[----:B------:R-:W-:Y:S01]  /*de00*/  MUFU.EX2 R161, R161 ;  /* 0x000000a100a17308 */ /* 0x000fe20000000800 */
[----:B-1----:R-:W-:Y:S01]  /*de10*/  FADD.FTZ R28, R162, R5 ;  /* 0x00000005a21c7221 */ /* 0x002fe20000010000 */
[-CC-:B------:R-:W-:Y:S01]  /*de20*/  FFMA.FTZ R167, R21, R38.reuse, -R8.reuse ;  /* 0x0000002615a77223 */ /* 0x180fe20000010808 */
[-CC-:B------:R-:W-:Y:S01]  /*de30*/  FFMA.FTZ R12, R15, R38.reuse, -R8.reuse ;  /* 0x000000260f0c7223 */ /* 0x180fe20000010808 */
[-C--:B------:R-:W-:Y:S01]  /*de40*/  FFMA.FTZ R169, R27, R38.reuse, -R8 ;  /* 0x000000261ba97223 */ /* 0x080fe20000010808 */
[----:B---3--:R-:W-:Y:S01]  /*de50*/  FADD.FTZ R5, R77, R28 ;  /* 0x0000001c4d057221 */ /* 0x008fe20000010000 */
[-CC-:B------:R-:W-:Y:S01]  /*de60*/  FFMA.FTZ R14, R25, R38.reuse, -R8.reuse ;  /* 0x00000026190e7223 */ /* 0x180fe20000010808 */
[-CC-:B------:R-:W-:Y:S01]  /*de70*/  FFMA.FTZ R171, R31, R38.reuse, -R8.reuse ;  /* 0x000000261fab7223 */ /* 0x180fe20000010808 */
[----:B------:R-:W0:Y:S01]  /*de80*/  MUFU.EX2 R4, R4 ;  /* 0x0000000400047308 */ /* 0x000e220000000800 */
[----:B----4-:R-:W-:Y:S01]  /*de90*/  FADD.FTZ R30, R164, R5 ;  /* 0x00000005a41e7221 */ /* 0x010fe20000010000 */
[-CC-:B------:R-:W-:Y:S01]  /*dea0*/  FFMA.FTZ R20, R29, R38.reuse, -R8.reuse ;  /* 0x000000261d147223 */ /* 0x180fe20000010808 */
[-CC-:B------:R-:W-:Y:S01]  /*deb0*/  FFMA.FTZ R173, R35, R38.reuse, -R8.reuse ;  /* 0x0000002623ad7223 */ /* 0x180fe20000010808 */
[-C--:B------:R-:W-:Y:S01]  /*dec0*/  FFMA.FTZ R24, R33, R38.reuse, -R8 ;  /* 0x0000002621187223 */ /* 0x080fe20000010808 */
[----:B-----5:R-:W-:Y:S01]  /*ded0*/  FADD.FTZ R5, R79, R30 ;  /* 0x0000001e4f057221 */ /* 0x020fe20000010000 */
[-CC-:B------:R-:W-:Y:S01]  /*dee0*/  FFMA.FTZ R175, R39, R38.reuse, -R8.reuse ;  /* 0x0000002627af7223 */ /* 0x180fe20000010808 */
[-CC-:B------:R-:W-:Y:S01]  /*def0*/  FFMA.FTZ R26, R41, R38.reuse, -R8.reuse ;  /* 0x00000026291a7223 */ /* 0x180fe20000010808 */
[----:B------:R-:W1:Y:S01]  /*df00*/  MUFU.EX2 R163, R163 ;  /* 0x000000a300a37308 */ /* 0x000e620000000800 */
[----:B--2---:R-:W-:Y:S01]  /*df10*/  FADD.FTZ R30, R166, R5 ;  /* 0x00000005a61e7221 */ /* 0x004fe20000010000 */
[-CC-:B------:R-:W-:Y:S01]  /*df20*/  FFMA.FTZ R177, R43, R38.reuse, -R8.reuse ;  /* 0x000000262bb17223 */ /* 0x180fe20000010808 */
[-CC-:B------:R-:W-:Y:S01]  /*df30*/  FFMA.FTZ R28, R45, R38.reuse, -R8.reuse ;  /* 0x000000262d1c7223 */ /* 0x180fe20000010808 */
[-C--:B------:R-:W-:Y:S01]  /*df40*/  FFMA.FTZ R179, R47, R38.reuse, -R8 ;  /* 0x000000262fb37223 */ /* 0x080fe20000010808 */
[----:B------:R-:W-:Y:S01]  /*df50*/  FADD.FTZ R7, R81, R30 ;  /* 0x0000001e51077221 */ /* 0x000fe20000010000 */
[-CC-:B------:R-:W-:Y:S01]  /*df60*/  FFMA.FTZ R30, R51, R38.reuse, -R8.reuse ;  /* 0x00000026331e7223 */ /* 0x180fe20000010808 */
[-C--:B------:R-:W-:Y:S01]  /*df70*/  FFMA.FTZ R53, R53, R38.reuse, -R8 ;  /* 0x0000002635357223 */ /* 0x080fe20000010808 */
[----:B------:R-:W2:Y:S01]  /*df80*/  MUFU.EX2 R6, R6 ;  /* 0x0000000600067308 */ /* 0x000ea20000000800 */
[----:B0-----:R-:W-:Y:S01]  /*df90*/  FADD.FTZ R32, R161, R4 ;  /* 0x00000004a1207221 */ /* 0x001fe20000010000 */
[----:B------:R-:W-:Y:S01]  /*dfa0*/  FADD.FTZ R34, R168, R7 ;  /* 0x00000007a8227221 */ /* 0x000fe20000010000 */
[-CC-:B------:R-:W-:Y:S01]  /*dfb0*/  FFMA.FTZ R57, R57, R38.reuse, -R8.reuse ;  /* 0x0000002639397223 */ /* 0x180fe20000010808 */
[-CC-:B------:R-:W-:Y:S01]  /*dfc0*/  FFMA.FTZ R55, R55, R38.reuse, -R8.reuse ;  /* 0x0000002637377223 */ /* 0x180fe20000010808 */
[-C--:B------:R-:W-:Y:S01]  /*dfd0*/  FFMA.FTZ R59, R59, R38.reuse, -R8 ;  /* 0x000000263b3b7223 */ /* 0x080fe20000010808 */
[----:B------:R-:W-:Y:S01]  /*dfe0*/  FADD.FTZ R7, R83, R34 ;  /* 0x0000002253077221 */ /* 0x000fe20000010000 */
[-C--:B------:R-:W-:Y:S01]  /*dff0*/  FFMA.FTZ R61, R61, R38.reuse, -R8 ;  /* 0x000000263d3d7223 */ /* 0x080fe20000010808 */
[----:B------:R-:W0:Y:S01]  /*e000*/  MUFU.EX2 R165, R165 ;  /* 0x000000a500a57308 */ /* 0x000e220000000800 */
[----:B-1----:R-:W-:Y:S01]  /*e010*/  FADD.FTZ R5, R163, R32 ;  /* 0x00000020a3057221 */ /* 0x002fe20000010000 */
[----:B------:R-:W-:Y:S01]  /*e020*/  FADD.FTZ R34, R170, R7 ;  /* 0x00000007aa227221 */ /* 0x000fe20000010000 */
[-CC-:B------:R-:W-:Y:S01]  /*e030*/  FFMA.FTZ R63, R63, R38.reuse, -R8.reuse ;  /* 0x000000263f3f7223 */ /* 0x180fe20000010808 */
[-CC-:B------:R-:W-:Y:S01]  /*e040*/  FFMA.FTZ R65, R65, R38.reuse, -R8.reuse ;  /* 0x0000002641417223 */ /* 0x180fe20000010808 */
[-C--:B------:R-:W-:Y:S01]  /*e050*/  FFMA.FTZ R91, R91, R38.reuse, -R8 ;  /* 0x000000265b5b7223 */ /* 0x080fe20000010808 */
[----:B------:R-:W-:Y:S01]  /*e060*/  FADD.FTZ R7, R87, R34 ;  /* 0x0000002257077221 */ /* 0x000fe20000010000 */
[-CC-:B------:R-:W-:Y:S01]  /*e070*/  FFMA.FTZ R93, R93, R38.reuse, -R8.reuse ;  /* 0x000000265d5d7223 */ /* 0x180fe20000010808 */
[----:B------:R-:W1:Y:S01]  /*e080*/  MUFU.EX2 R10, R10 ;  /* 0x0000000a000a7308 */ /* 0x000e620000000800 */
[----:B--2---:R-:W-:Y:S01]  /*e090*/  FADD.FTZ R32, R6, R5 ;  /* 0x0000000506207221 */ /* 0x004fe20000010000 */
[----:B------:R-:W-:Y:S01]  /*e0a0*/  FADD.FTZ R36, R172, R7 ;  /* 0x00000007ac247221 */ /* 0x000fe20000010000 */
[-CC-:B------:R-:W-:Y:S01]  /*e0b0*/  FFMA.FTZ R95, R95, R38.reuse, -R8.reuse ;  /* 0x000000265f5f7223 */ /* 0x180fe20000010808 */
[-CC-:B------:R-:W-:Y:S01]  /*e0c0*/  FFMA.FTZ R97, R97, R38.reuse, -R8.reuse ;  /* 0x0000002661617223 */ /* 0x180fe20000010808 */
[----:B------:R-:W-:Y:S01]  /*e0d0*/  FFMA.FTZ R101, R101, R38, -R8 ;  /* 0x0000002665657223 */ /* 0x000fe20000010808 */
[----:B------:R-:W-:Y:S01]  /*e0e0*/  FADD.FTZ R7, R89, R36 ;  /* 0x0000002459077221 */ /* 0x000fe20000010000 */
[----:B------:R-:W-:Y:S01]  /*e0f0*/  F2FP.F16.F32.PACK_AB R161, R4, R161 ;  /* 0x000000a104a1723e */ /* 0x000fe200000000ff */
[----:B------:R-:W2:Y:S01]  /*e100*/  MUFU.EX2 R167, R167 ;  /* 0x000000a700a77308 */ /* 0x000ea20000000800 */
[----:B0-----:R-:W-:Y:S01]  /*e110*/  FADD.FTZ R5, R165, R32 ;  /* 0x00000020a5057221 */ /* 0x001fe20000010000 */
[----:B------:R-:W-:Y:S01]  /*e120*/  FADD.FTZ R36, R174, R7 ;  /* 0x00000007ae247221 */ /* 0x000fe20000010000 */
[----:B------:R-:W-:-:S02]  /*e130*/  F2FP.F16.F32.PACK_AB R163, R6, R163 ;  /* 0x000000a306a3723e */ /* 0x000fc400000000ff */
[----:B------:R-:W-:Y:S01]  /*e140*/  F2FP.F16.F32.PACK_AB R172, R89, R172 ;  /* 0x000000ac59ac723e */ /* 0x000fe200000000ff */
[----:B------:R-:W-:Y:S01]  /*e150*/  IMAD.MOV.U32 R89, RZ, RZ, R151 ;  /* 0x000000ffff597224 */ /* 0x000fe200078e0097 */
[----:B------:R-:W-:Y:S01]  /*e160*/  F2FP.F16.F32.PACK_AB R160, R69, R160 ;  /* 0x000000a045a0723e */ /* 0x000fe200000000ff */
[----:B------:R-:W0:Y:S01]  /*e170*/  MUFU.EX2 R12, R12 ;  /* 0x0000000c000c7308 */ /* 0x000e220000000800 */
[----:B-1----:R-:W-:Y:S01]  /*e180*/  FADD.FTZ R32, R10, R5 ;  /* 0x000000050a207221 */ /* 0x002fe20000010000 */
[----:B------:R-:W-:Y:S02]  /*e190*/  F2FP.F16.F32.PACK_AB R162, R77, R162 ;  /* 0x000000a24da2723e */ /* 0x000fe400000000ff */
[----:B------:R-:W-:Y:S02]  /*e1a0*/  F2FP.F16.F32.PACK_AB R164, R79, R164 ;  /* 0x000000a44fa4723e */ /* 0x000fe400000000ff */
[----:B------:R-:W-:Y:S02]  /*e1b0*/  F2FP.F16.F32.PACK_AB R166, R81, R166 ;  /* 0x000000a651a6723e */ /* 0x000fe400000000ff */
[----:B------:R-:W1:Y:S01]  /*e1c0*/  MUFU.EX2 R169, R169 ;  /* 0x000000a900a97308 */ /* 0x000e620000000800 */
[----:B--2---:R-:W-:Y:S01]  /*e1d0*/  FADD.FTZ R5, R167, R32 ;  /* 0x00000020a7057221 */ /* 0x004fe20000010000 */
[----:B------:R-:W-:-:S02]  /*e1e0*/  F2FP.F16.F32.PACK_AB R168, R83, R168 ;  /* 0x000000a853a8723e */ /* 0x000fc400000000ff */
[----:B------:R-:W-:Y:S02]  /*e1f0*/  F2FP.F16.F32.PACK_AB R170, R87, R170 ;  /* 0x000000aa57aa723e */ /* 0x000fe400000000ff */
[----:B------:R-:W-:Y:S02]  /*e200*/  F2FP.F16.F32.PACK_AB R174, R85, R174 ;  /* 0x000000ae55ae723e */ /* 0x000fe400000000ff */
[----:B------:R-:W2:Y:S01]  /*e210*/  MUFU.EX2 R14, R14 ;  /* 0x0000000e000e7308 */ /* 0x000ea20000000800 */
[----:B0-----:R-:W-:Y:S01]  /*e220*/  FADD.FTZ R34, R12, R5 ;  /* 0x000000050c227221 */ /* 0x001fe20000010000 */
[----:B------:R-:W-:Y:S02]  /*e230*/  F2FP.F16.F32.PACK_AB R165, R10, R165 ;  /* 0x000000a50aa5723e */ /* 0x000fe400000000ff */
[----:B------:R-:W-:-:S04]  /*e240*/  F2FP.F16.F32.PACK_AB R167, R12, R167 ;  /* 0x000000a70ca7723e */ /* 0x000fc800000000ff */
[----:B------:R-:W0:Y:S01]  /*e250*/  MUFU.EX2 R171, R171 ;  /* 0x000000ab00ab7308 */ /* 0x000e220000000800 */
[----:B-1----:R-:W-:-:S07]  /*e260*/  FADD.FTZ R5, R169, R34 ;  /* 0x00000022a9057221 */ /* 0x002fce0000010000 */
[----:B------:R-:W1:Y:S01]  /*e270*/  MUFU.EX2 R20, R20 ;  /* 0x0000001400147308 */ /* 0x000e620000000800 */
[C---:B--2---:R-:W-:Y:S01]  /*e280*/  FADD.FTZ R34, R14.reuse, R5 ;  /* 0x000000050e227221 */ /* 0x044fe20000010000 */
[----:B------:R-:W-:Y:S01]  /*e290*/  FADD.FTZ R5, R85, R36 ;  /* 0x0000002455057221 */ /* 0x000fe20000010000 */
[----:B------:R-:W-:-:S03]  /*e2a0*/  F2FP.F16.F32.PACK_AB R169, R14, R169 ;  /* 0x000000a90ea9723e */ /* 0x000fc600000000ff */
[----:B------:R-:W-:Y:S01]  /*e2b0*/  FADD.FTZ R40, R176, R5 ;  /* 0x00000005b0287221 */ /* 0x000fe20000010000 */
[----:B------:R-:W-:Y:S01]  /*e2c0*/  F2FP.F16.F32.PACK_AB R176, R71, R176 ;  /* 0x000000b047b0723e */ /* 0x000fe200000000ff */
[----:B------:R-:W2:Y:S01]  /*e2d0*/  MUFU.EX2 R173, R173 ;  /* 0x000000ad00ad7308 */ /* 0x000ea20000000800 */
[----:B0-----:R-:W-:Y:S01]  /*e2e0*/  FADD.FTZ R3, R171, R34 ;  /* 0x00000022ab037221 */ /* 0x001fe20000010000 */
[----:B------:R-:W-:-:S04]  /*e2f0*/  FADD.FTZ R5, R71, R40 ;  /* 0x0000002847057221 */ /* 0x000fc80000010000 */
[----:B------:R-:W-:Y:S01]  /*e300*/  FADD.FTZ R40, R178, R5 ;  /* 0x00000005b2287221 */ /* 0x000fe20000010000 */
[C---:B------:R-:W-:Y:S01]  /*e310*/  F2FP.F16.F32.PACK_AB R178, R67.reuse, R178 ;  /* 0x000000b243b2723e */ /* 0x040fe200000000ff */
[----:B------:R-:W0:Y:S01]  /*e320*/  MUFU.EX2 R24, R24 ;  /* 0x0000001800187308 */ /* 0x000e220000000800 */
[C---:B-1----:R-:W-:Y:S01]  /*e330*/  FADD.FTZ R36, R20.reuse, R3 ;  /* 0x0000000314247221 */ /* 0x042fe20000010000 */
[----:B------:R-:W-:Y:S01]  /*e340*/  FADD.FTZ R5, R67, R40 ;  /* 0x0000002843057221 */ /* 0x000fe20000010000 */
[----:B------:R-:W-:-:S03]  /*e350*/  F2FP.F16.F32.PACK_AB R171, R20, R171 ;  /* 0x000000ab14ab723e */ /* 0x000fc600000000ff */
[----:B------:R-:W-:Y:S02]  /*e360*/  FADD.FTZ R40, R180, R5 ;  /* 0x00000005b4287221 */ /* 0x000fe40000010000 */
        /* <DEDUP_REMOVED lines=35> */
[----:B------:R-:W-:-:S05]  /*e5a0*/  IMAD.MOV.U32 R99, RZ, RZ, R151 ;  /* 0x000000ffff637224 */ /* 0x000fca00078e0097 */
        /* <DEDUP_REMOVED lines=9> */
[----:B------:R-:W-:Y:S02]  /*e640*/  F2FP.F16.F32.PACK_AB R186, R103, R186 ;  /* 0x000000ba67ba723e */ /* 0x000fe400000000ff */
[----:B------:R-:W-:-:S04]  /*e650*/  MOV R103, R151 ;  /* 0x0000009700677202 */ /* 0x000fc80000000f00 */
        /* <DEDUP_REMOVED lines=9> */
[----:B------:R-:W-:Y:S01]  /*e6f0*/  F2FP.F16.F32.PACK_AB R188, R105, R188 ;  /* 0x000000bc69bc723e */ /* 0x000fe200000000ff */
[----:B------:R-:W-:-:S05]  /*e700*/  IMAD.MOV.U32 R105, RZ, RZ, R151 ;  /* 0x000000ffff697224 */ /* 0x000fca00078e0097 */
[----:B------:R2:W3:Y:S01]  /*e710*/  MUFU.EX2 R40, R91 ;  /* 0x0000005b00287308 */ /* 0x0004e20000000800 */
[C---:B0-----:R-:W-:Y:S01]  /*e720*/  FADD.FTZ R44, R36.reuse, R3 ;  /* 0x00000003242c7221 */ /* 0x041fe20000010000 */
[----:B------:R-:W-:-:S06]  /*e730*/  F2FP.F16.F32.PACK_AB R185, R36, R61 ;  /* 0x0000003d24b9723e */ /* 0x000fcc00000000ff */
[----:B------:R-:W0:Y:S01]  /*e740*/  MUFU.EX2 R93, R93 ;  /* 0x0000005d005d7308 */ /* 0x000e220000000800 */
[----:B-1----:R-:W-:Y:S01]  /*e750*/  FADD.FTZ R3, R65, R44 ;  /* 0x0000002c41037221 */ /* 0x002fe20000010000 */
[----:B--2---:R-:W-:-:S06]  /*e760*/  MOV R91, R151 ;  /* 0x00000097005b7202 */ /* 0x004fcc0000000f00 */
[----:B------:R1:W2:Y:S01]  /*e770*/  MUFU.EX2 R42, R95 ;  /* 0x0000005f002a7308 */ /* 0x0002a20000000800 */
[C---:B---3--:R-:W-:Y:S01]  /*e780*/  FADD.FTZ R6, R40.reuse, R3 ;  /* 0x0000000328067221 */ /* 0x048fe20000010000 */
[----:B------:R-:W-:-:S06]  /*e790*/  F2FP.F16.F32.PACK_AB R187, R40, R65 ;  /* 0x0000004128bb723e */ /* 0x000fcc00000000ff */
[----:B------:R-:W3:Y:S01]  /*e7a0*/  MUFU.EX2 R190, R190 ;  /* 0x000000be00be7308 */ /* 0x000ee20000000800 */
[----:B0-----:R-:W-:Y:S01]  /*e7b0*/  FADD.FTZ R3, R93, R6 ;  /* 0x000000065d037221 */ /* 0x001fe20000010000 */
[----:B-1----:R-:W-:-:S06]  /*e7c0*/  IMAD.MOV.U32 R95, RZ, RZ, R151 ;  /* 0x000000ffff5f7224 */ /* 0x002fcc00078e0097 */
[----:B------:R-:W0:Y:S01]  /*e7d0*/  MUFU.EX2 R97, R97 ;  /* 0x0000006100617308 */ /* 0x000e220000000800 */
[C---:B--2---:R-:W-:Y:S01]  /*e7e0*/  FADD.FTZ R6, R42.reuse, R3 ;  /* 0x000000032a067221 */ /* 0x044fe20000010000 */
[----:B------:R-:W-:Y:S01]  /*e7f0*/  F2FP.F16.F32.PACK_AB R189, R42, R93 ;  /* 0x0000005d2abd723e */ /* 0x000fe200000000ff */
[----:B------:R-:W-:-:S05]  /*e800*/  IMAD.MOV.U32 R93, RZ, RZ, R151 ;  /* 0x000000ffff5d7224 */ /* 0x000fca00078e0097 */
[----:B------:R-:W1:Y:S01]  /*e810*/  MUFU.EX2 R107, R107 ;  /* 0x0000006b006b7308 */ /* 0x000e620000000800 */
[----:B---3--:R-:W-:-:S07]  /*e820*/  FADD.FTZ R8, R190, R5 ;  /* 0x00000005be087221 */ /* 0x008fce0000010000 */
[----:B------:R2:W3:Y:S01]  /*e830*/  MUFU.EX2 R4, R101 ;  /* 0x0000006500047308 */ /* 0x0004e20000000800 */
[----:B0-----:R-:W-:Y:S01]  /*e840*/  FADD.FTZ R3, R97, R6 ;  /* 0x0000000661037221 */ /* 0x001fe20000010000 */
[C---:B-1----:R-:W-:Y:S01]  /*e850*/  FADD.FTZ R8, R107.reuse, R8 ;  /* 0x000000086b087221 */ /* 0x042fe20000010000 */
[----:B------:R-:W-:Y:S01]  /*e860*/  F2FP.F16.F32.PACK_AB R190, R107, R190 ;  /* 0x000000be6bbe723e */ /* 0x000fe200000000ff */
[--C-:B------:R-:W-:Y:S02]  /*e870*/  IMAD.MOV.U32 R107, RZ, RZ, R151.reuse ;  /* 0x000000ffff6b7224 */ /* 0x100fe400078e0097 */
[----:B--2---:R-:W-:Y:S01]  /*e880*/  IMAD.MOV.U32 R101, RZ, RZ, R151 ;  /* 0x000000ffff657224 */ /* 0x004fe200078e0097 */
[C---:B---3--:R-:W-:Y:S01]  /*e890*/  F2FP.F16.F32.PACK_AB R191, R4.reuse, R97 ;  /* 0x0000006104bf723e */ /* 0x048fe200000000ff */
[----:B------:R-:W-:Y:S01]  /*e8a0*/  FADD.FTZ R3, R4, R3 ;  /* 0x0000000304037221 */ /* 0x000fe20000010000 */
[----:B------:R-:W-:Y:S01]  /*e8b0*/  MOV R97, R151 ;  /* 0x0000009700617202 */ /* 0x000fe20000000f00 */
[----:B------:R-:W-:Y:S06]  /*e8c0*/  @!P1 BRA `(.L_x_7162) ;  /* 0x0000002c00189947 */ /* 0x000fec0003800000 */
[----:B------:R-:W-:Y:S01]  /*e8d0*/  VIADD R210, R210, 0xfffffffe ;  /* 0xfffffffed2d27836 */ /* 0x000fe20000000000 */
[----:B------:R-:W-:Y:S01]  /*e8e0*/  MOV R10, R37 ;  /* 0x00000025000a7202 */ /* 0x000fe20000000f00 */
[----:B------:R-:W-:Y:S01]  /*e8f0*/  IMAD.MOV.U32 R9, RZ, RZ, R49 ;  /* 0x000000ffff097224 */ /* 0x000fe200078e0031 */
[----:B------:R-:W-:Y:S01]  /*e900*/  CS2R R150, SRZ ;  /* 0x0000000000967805 */ /* 0x000fe2000001ff00 */
[----:B------:R-:W-:Y:S01]  /*e910*/  IMAD.MOV.U32 R4, RZ, RZ, R158 ;  /* 0x000000ffff047224 */ /* 0x000fe200078e009e */
[----:B------:R-:W-:Y:S01]  /*e920*/  CS2R R148, SRZ ;  /* 0x0000000000947805 */ /* 0x000fe2000001ff00 */
[----:B------:R-:W-:Y:S01]  /*e930*/  IMAD.MOV.U32 R11, RZ, RZ, R152 ;  /* 0x000000ffff0b7224 */ /* 0x000fe200078e0098 */
        /* <DEDUP_REMOVED lines=29> */
[----:B------:R-:W-:-:S07]  /*eb10*/  CS2R R88, SRZ ;  /* 0x0000000000587805 */ /* 0x000fce000001ff00 */
.L_x_7174:
[----:B------:R-:W-:Y:S01]  /*eb20*/  ISETP.NE.AND P1, PT, R11, 0x1, PT ;  /* 0x000000010b00780c */ /* 0x000fe20003f25270 */
[----:B------:R-:W-:Y:S05]  /*eb30*/  YIELD ;  /* 0x0000000000007946 */ /* 0x000fea0003800000 */
[----:B------:R-:W-:Y:S02]  /*eb40*/  SEL R5, RZ, 0x1, P1 ;  /* 0x00000001ff057807 */ /* 0x000fe40000800000 */
[----:B------:R-:W-:Y:S02]  /*eb50*/  ISETP.NE.AND P1, PT, R194, RZ, PT ;  /* 0x000000ffc200720c */ /* 0x000fe40003f25270 */
[----:B------:R-:W-:-:S11]  /*eb60*/  LOP3.LUT R158, R4, R5, RZ, 0x3c, !PT ;  /* 0x00000005049e7212 */ /* 0x000fd600078e3cff */
[----:B------:R-:W-:Y:S05]  /*eb70*/  @P1 BRA `(.L_x_7163) ;  /* 0x00000000003c1947 */ /* 0x000fea0003800000 */
[----:B------:R-:W-:Y:S05]  /*eb80*/  @!P0 BRA `(.L_x_7164) ;  /* 0x0000000000048947 */ /* 0x000fea0003800000 */
[----:B------:R-:W-:Y:S01]  /*eb90*/  BPT.TRAP 0x1 ;  /* 0x000000040000795c */ /* 0x000fe20000300000 */
.L_x_7164:
        /* <DEDUP_REMOVED lines=8> */
.L_x_7165:
[----:B------:R-:W-:Y:S04]  /*ec20*/  BSSY B0, `(.L_x_7163) ;  /* 0x0000004000007945 */ /* 0x000fe80003800000 */
[----:B-1----:R-:W-:Y:S05]  /*ec30*/  @P2 BRA `(.L_x_7166) ;  /* 0x0000000000082947 */ /* 0x002fea0003800000 */
[----:B------:R-:W1:Y:S02]  /*ec40*/  SYNCS.PHASECHK.TRANS64.TRYWAIT P2, [R5+URZ+0x28830], R6 ;  /* 0x02883006050075a7 */ /* 0x000e64000804017f */
[----:B-1----:R-:W-:Y:S05]  /*ec50*/  @!P2 BRA `(.L_x_7167) ;  /* 0x000000cc00aca947 */ /* 0x002fea0003800000 */
.L_x_7166:
[----:B------:R-:W-:Y:S05]  /*ec60*/  BSYNC B0 ;  /* 0x0000000000007941 */ /* 0x000fea0003800000 */
.L_x_7163:
[----:B01----:R-:W0:Y:S01]  /*ec70*/  S2R R5, SR_TID.X ;  /* 0x0000000000057919 */ /* 0x003e220000002100 */
[----:B------:R-:W-:Y:S01]  /*ec80*/  VIADD R152, R11, 0x1 ;  /* 0x000000010b987836 */ /* 0x000fe20000000000 */
[----:B------:R-:W-:Y:S05]  /*ec90*/  WARPSYNC.ALL ;  /* 0x0000000000007948 */ /* 0x000fea0003800000 */
[C---:B------:R-:W-:Y:S01]  /*eca0*/  ISETP.NE.AND P2, PT, R152.reuse, 0x2, PT ;  /* 0x000000029800780c */ /* 0x040fe20003f45270 */
[----:B------:R-:W-:Y:S01]  /*ecb0*/  IMAD.MOV.U32 R7, RZ, RZ, 0x40000040 ;  /* 0x40000040ff077424 */ /* 0x000fe200078e00ff */
[----:B------:R-:W-:Y:S01]  /*ecc0*/  MOV R15, 0x40000040 ;  /* 0x40000040000f7802 */ /* 0x000fe20000000f00 */
[----:B------:R-:W-:Y:S01]  /*ecd0*/  IMAD.MOV.U32 R21, RZ, RZ, 0x40000040 ;  /* 0x40000040ff157424 */ /* 0x000fe200078e00ff */
[----:B------:R-:W-:-:S02]  /*ece0*/  SEL R152, R152, RZ, P2 ;  /* 0x000000ff98987207 */ /* 0x000fc40001000000 */
[----:B------:R-:W-:Y:S02]  /*ecf0*/  R2UR UR7, R7 ;  /* 0x00000000070772ca */ /* 0x000fe400000e0000 */
[----:B------:R-:W-:Y:S01]  /*ed00*/  R2UR UR11, R15 ;  /* 0x000000000f0b72ca */ /* 0x000fe200000e0000 */
[----:B------:R-:W-:Y:S01]  /*ed10*/  IMAD R6, R152, 0x800, R0 ;  /* 0x0000080098067824 */ /* 0x000fe200078e0200 */
[----:B------:R-:W-:Y:S02]  /*ed20*/  R2UR UR15, R21 ;  /* 0x00000000150f72ca */ /* 0x000fe400000e0000 */
[----:B------:R-:W-:Y:S01]  /*ed30*/  MOV R13, 0x40000040 ;  /* 0x40000040000d7802 */ /* 0x000fe20000000f00 */
[C---:B------:R-:W-:Y:S01]  /*ed40*/  VIADD R14, R6.reuse, 0x2 ;  /* 0x00000002060e7836 */ /* 0x040fe20000000000 */
[C---:B------:R-:W-:Y:S01]  /*ed50*/  R2UR UR6, R6.reuse ;  /* 0x00000000060672ca */ /* 0x040fe200000e0000 */
[C---:B------:R-:W-:Y:S01]  /*ed60*/  VIADD R12, R6.reuse, 0x6 ;  /* 0x00000006060c7836 */ /* 0x040fe20000000000 */
[----:B------:R-:W-:-:S02]  /*ed70*/  IADD3 R20, R6, 0x4, RZ ;  /* 0x0000000406147810 */ /* 0x000fc40007ffe0ff */
[----:B------:R-:W-:Y:S01]  /*ed80*/  R2UR UR10, R14 ;  /* 0x000000000e0a72ca */ /* 0x000fe200000e0000 */
[----:B------:R-:W-:Y:S01]  /*ed90*/  VIADD R14, R6, 0x400 ;  /* 0x00000400060e7836 */ /* 0x000fe20000000000 */
[----:B------:R-:W-:Y:S01]  /*eda0*/  R2UR UR14, R20 ;  /* 0x00000000140e72ca */ /* 0x000fe200000e0000 */
[----:B------:R-:W-:Y:S01]  /*edb0*/  VIADD R20, R6, 0x404 ;  /* 0x0000040406147836 */ /* 0x000fe20000000000 */
[----:B------:R-:W-:Y:S01]  /*edc0*/  R2UR UR18, R12 ;  /* 0x000000000c1272ca */ /* 0x000fe200000e0000 */
[----:B------:R-:W-:Y:S01]  /*edd0*/  VIADD R12, R6, 0x402 ;  /* 0x00000402060c7836 */ /* 0x000fe20000000000 */
[----:B------:R-:W-:Y:S02]  /*ede0*/  R2UR UR19, R13 ;  /* 0x000000000d1372ca */ /* 0x000fe400000e0000 */
[----:B0-----:R-:W-:Y:S02]  /*edf0*/  SHF.R.U32.HI R5, RZ, 0x7, R5 ;  /* 0x00000007ff057819 */ /* 0x001fe40000011605 */
[----:B------:R-:W-:-:S02]  /*ee00*/  R2UR UR22, R14 ;  /* 0x000000000e1672ca */ /* 0x000fc400000e0000 */
[----:B------:R-:W-:Y:S02]  /*ee10*/  IADD3 R5, R5, 0x8, RZ ;  /* 0x0000000805057810 */ /* 0x000fe40007ffe0ff */
[----:B------:R-:W-:Y:S02]  /*ee20*/  R2UR UR23, R15 ;  /* 0x000000000f1772ca */ /* 0x000fe400000e0000 */
[----:B------:R-:W-:Y:S01]  /*ee30*/  R2UR UR26, R12 ;  /* 0x000000000c1a72ca */ /* 0x000fe200000e0000 */
[----:B------:R0:W-:Y:S01]  /*ee40*/  BAR.SYNC.DEFER_BLOCKING R5, 0x100 ;  /* 0x000400050000751d */ /* 0x0001e20000010000 */
[----:B------:R-:W-:Y:S02]  /*ee50*/  R2UR UR27, R13 ;  /* 0x000000000d1b72ca */ /* 0x000fe400000e0000 */
[----:B------:R-:W-:Y:S02]  /*ee60*/  R2UR UR30, R20 ;  /* 0x00000000141e72ca */ /* 0x000fe400000e0000 */
[----:B------:R-:W-:-:S02]  /*ee70*/  R2UR UR31, R21 ;  /* 0x00000000151f72ca */ /* 0x000fc400000e0000 */
[----:B------:R-:W-:Y:S02]  /*ee80*/  IADD3 R6, R6, 0x406, RZ ;  /* 0x0000040606067810 */ /* 0x000fe40007ffe0ff */
[----:B------:R-:W-:Y:S02]  /*ee90*/  R2UR UR35, R7 ;  /* 0x00000000072372ca */ /* 0x000fe400000e0000 */
[----:B------:R-:W-:Y:S01]  /*eea0*/  R2UR UR34, R6 ;  /* 0x00000000062272ca */ /* 0x000fe200000e0000 */
[----:B------:R-:W-:-:S06]  /*eeb0*/  WARPGROUP.ARRIVE ;  /* 0x00000000000079c5 */ /* 0x000fcc0000000000 */
        /* <DEDUP_REMOVED lines=26> */
.L_x_7169:
[----:B------:R-:W-:Y:S01]  /*f060*/  SHF.L.U32 R4, R4, 0x1f, RZ ;  /* 0x0000001f04047819 */ /* 0x000fe200000006ff */
[----:B------:R-:W-:-:S04]  /*f070*/  IMAD R5, R11, 0x8, R156 ;  /* 0x000000080b057824 */ /* 0x000fc800078e029c */
[----:B------:R0:W1:Y:S01]  /*f080*/  SYNCS.PHASECHK.TRANS64.TRYWAIT P1, [R5+URZ+0x28850], R4 ;  /* 0x02885004050075a7 */ /* 0x000062000802017f */
[----:B------:R-:W-:Y:S05]  /*f090*/  @!P0 BRA `(.L_x_7170) ;  /* 0x0000000000048947 */ /* 0x000fea0003800000 */
[----:B------:R-:W-:Y:S01]  /*f0a0*/  BPT.TRAP 0x1 ;  /* 0x000000040000795c */ /* 0x000fe20000300000 */
.L_x_7170:
[----:B-1----:R-:W-:Y:S05]  /*f0b0*/  @P1 BRA `(.L_x_7168) ;  /* 0x0000000000081947 */ /* 0x002fea0003800000 */
[----:B------:R-:W1:Y:S02]  /*f0c0*/  SYNCS.PHASECHK.TRANS64.TRYWAIT P1, [R5+URZ+0x28850], R4 ;  /* 0x02885004050075a7 */ /* 0x000e64000802017f */
[----:B-1----:R-:W-:Y:S05]  /*f0d0*/  @!P1 BRA `(.L_x_7171) ;  /* 0x000000c800a09947 */ /* 0x002fea0003800000 */
.L_x_7168:
[----:B01----:R-:W-:Y:S01]  /*f0e0*/  VIADD R4, R156, 0x400 ;  /* 0x000004009c047836 */ /* 0x003fe20000000000 */
[----:B------:R-:W-:Y:S05]  /*f0f0*/  WARPSYNC.ALL ;  /* 0x0000000000007948 */ /* 0x000fea0003800000 */
[----:B------:R-:W-:Y:S01]  /*f100*/  SHF.R.U32.HI R4, RZ, 0x4, R4 ;  /* 0x00000004ff047819 */ /* 0x000fe20000011604 */
[----:B------:R-:W-:Y:S01]  /*f110*/  IMAD.MOV.U32 R5, RZ, RZ, 0x40000040 ;  /* 0x40000040ff057424 */ /* 0x000fe200078e00ff */
[----:B------:R-:W-:Y:S01]  /*f120*/  WARPGROUP.ARRIVE ;  /* 0x00000000000079c5 */ /* 0x000fe20000000000 */
[----:B------:R-:W-:-:S05]  /*f130*/  MOV R7, 0x40000040 ;  /* 0x4000004000077802 */ /* 0x000fca0000000f00 */
[----:B------:R-:W0:Y:S01]  /*f140*/  S2R R12, SR_TID.X ;  /* 0x00000000000c7919 */ /* 0x000e220000002100 */
[----:B------:R-:W-:Y:S02]  /*f150*/  LOP3.LUT R4, R4, 0x3fff, RZ, 0xc0, !PT ;  /* 0x00003fff04047812 */ /* 0x000fe400078ec0ff */
[----:B------:R-:W-:Y:S02]  /*f160*/  R2UR UR7, R5 ;  /* 0x00000000050772ca */ /* 0x000fe400000e0000 */
[----:B------:R-:W-:Y:S02]  /*f170*/  LOP3.LUT R4, R4, 0x4000000, RZ, 0xfc, !PT ;  /* 0x0400000004047812 */ /* 0x000fe400078efcff */
[----:B------:R-:W-:Y:S02]  /*f180*/  MOV R5, 0x40000040 ;  /* 0x4000004000057802 */ /* 0x000fe40000000f00 */
[----:B------:R-:W-:-:S04]  /*f190*/  LEA R4, R11, R4, 0xb ;  /* 0x000000040b047211 */ /* 0x000fc800078e58ff */
[C---:B------:R-:W-:Y:S01]  /*f1a0*/  R2UR UR6, R4.reuse ;  /* 0x00000000040672ca */ /* 0x040fe200000e0000 */
[----:B------:R-:W-:-:S12]  /*f1b0*/  VIADD R6, R4, 0x80 ;  /* 0x0000008004067836 */ /* 0x000fd80000000000 */
[----:B------:R-:W-:Y:S01]  /*f1c0*/  HGMMA.64x128x16.F32 R88, R160, gdesc[UR4].tnspB, R88, gsb0 ;  /* 0x41e00004a0587df0 */ /* 0x000fe20008000858 */
[----:B------:R-:W-:Y:S01]  /*f1d0*/  R2UR UR6, R6 ;  /* 0x00000000060672ca */ /* 0x000fe200000e0000 */
[----:B------:R-:W-:Y:S01]  /*f1e0*/  VIADD R6, R4, 0x100 ;  /* 0x0000010004067836 */ /* 0x000fe20000000000 */
[----:B------:R-:W-:Y:S01]  /*f1f0*/  R2UR UR7, R7 ;  /* 0x00000000070772ca */ /* 0x000fe200000e0000 */
[----:B------:R-:W-:Y:S01]  /*f200*/  IMAD.MOV.U32 R7, RZ, RZ, 0x40000040 ;  /* 0x40000040ff077424 */ /* 0x000fe200078e00ff */
[----:B0-----:R-:W-:Y:S01]  /*f210*/  SHF.R.U32.HI R12, RZ, 0x7, R12 ;  /* 0x00000007ff0c7819 */ /* 0x001fe2000001160c */
[----:B------:R-:W-:Y:S02]  /*f220*/  WARPGROUP.DEPBAR.LE gsb0, 0x0 ;  /* 0x00008000000079c5 */ /* 0x000fe40000010000 */
[----:B------:R-:W-:-:S08]  /*f230*/  WARPGROUP.ARRIVE ;  /* 0x00000000000079c5 */ /* 0x000fd00000000000 */
[----:B------:R-:W-:Y:S01]  /*f240*/  HGMMA.64x128x16.F32 R88, R164, gdesc[UR4].tnspB, R88, gsb0 ;  /* 0x41e00004a4587df0 */ /* 0x000fe20008000858 */
[----:B------:R-:W-:Y:S02]  /*f250*/  R2UR UR6, R6 ;  /* 0x00000000060672ca */ /* 0x000fe400000e0000 */
[----:B------:R-:W-:Y:S01]  /*f260*/  R2UR UR7, R7 ;  /* 0x00000000070772ca */ /* 0x000fe200000e0000 */
[----:B------:R-:W-:Y:S01]  /*f270*/  IMAD.MOV.U32 R7, RZ, RZ, 0x40000040 ;  /* 0x40000040ff077424 */ /* 0x000fe200078e00ff */
[----:B------:R-:W-:Y:S01]  /*f280*/  IADD3 R6, R4, 0x180, RZ ;  /* 0x0000018004067810 */ /* 0x000fe20007ffe0ff */
[----:B------:R-:W-:Y:S02]  /*f290*/  WARPGROUP.DEPBAR.LE gsb0, 0x0 ;  /* 0x00008000000079c5 */ /* 0x000fe40000010000 */
[----:B------:R-:W-:-:S08]  /*f2a0*/  WARPGROUP.ARRIVE ;  /* 0x00000000000079c5 */ /* 0x000fd00000000000 */
[----:B------:R-:W-:Y:S01]  /*f2b0*/  HGMMA.64x128x16.F32 R88, R168, gdesc[UR4].tnspB, R88, gsb0 ;  /* 0x41e00004a8587df0 */ /* 0x000fe20008000858 */
[----:B------:R-:W-:Y:S01]  /*f2c0*/  R2UR UR6, R6 ;  /* 0x00000000060672ca */ /* 0x000fe200000e0000 */
[----:B------:R-:W-:Y:S01]  /*f2d0*/  VIADD R6, R4, 0x200 ;  /* 0x0000020004067836 */ /* 0x000fe20000000000 */
[----:B------:R-:W-:Y:S02]  /*f2e0*/  R2UR UR7, R7 ;  /* 0x00000000070772ca */ /* 0x000fe400000e0000 */
[----:B------:R-:W-:Y:S01]  /*f2f0*/  MOV R7, 0x40000040 ;  /* 0x4000004000077802 */ /* 0x000fe20000000f00 */
[----:B------:R-:W-:Y:S02]  /*f300*/  WARPGROUP.DEPBAR.LE gsb0, 0x0 ;  /* 0x00008000000079c5 */ /* 0x000fe40000010000 */
[----:B------:R-:W-:-:S08]  /*f310*/  WARPGROUP.ARRIVE ;  /* 0x00000000000079c5 */ /* 0x000fd00000000000 */
[----:B------:R-:W-:Y:S01]  /*f320*/  HGMMA.64x128x16.F32 R88, R172, gdesc[UR4].tnspB, R88, gsb0 ;  /* 0x41e00004ac587df0 */ /* 0x000fe20008000858 */
[----:B------:R-:W-:Y:S01]  /*f330*/  R2UR UR6, R6 ;  /* 0x00000000060672ca */ /* 0x000fe200000e0000 */
[----:B------:R-:W-:Y:S01]  /*f340*/  VIADD R6, R4, 0x280 ;  /* 0x0000028004067836 */ /* 0x000fe20000000000 */
[----:B------:R-:W-:Y:S01]  /*f350*/  R2UR UR7, R7 ;  /* 0x00000000070772ca */ /* 0x000fe200000e0000 */
[----:B------:R-:W-:Y:S01]  /*f360*/  IMAD.MOV.U32 R7, RZ, RZ, 0x40000040 ;  /* 0x40000040ff077424 */ /* 0x000fe200078e00ff */
[----:B------:R-:W-:Y:S02]  /*f370*/  WARPGROUP.DEPBAR.LE gsb0, 0x0 ;  /* 0x00008000000079c5 */ /* 0x000fe40000010000 */
[----:B------:R-:W-:-:S09]  /*f380*/  WARPGROUP.ARRIVE ;  /* 0x00000000000079c5 */ /* 0x000fd20000000000 */
[----:B------:R-:W-:Y:S01]  /*f390*/  HGMMA.64x128x16.F32 R88, R176, gdesc[UR4].tnspB, R88, gsb0 ;  /* 0x41e00004b0587df0 */ /* 0x000fe20008000858 */
[----:B------:R-:W-:Y:S02]  /*f3a0*/  R2UR UR6, R6 ;  /* 0x00000000060672ca */ /* 0x000fe400000e0000 */
[----:B------:R-:W-:Y:S01]  /*f3b0*/  R2UR UR7, R7 ;  /* 0x00000000070772ca */ /* 0x000fe200000e0000 */
[----:B------:R-:W-:Y:S01]  /*f3c0*/  IMAD.MOV.U32 R7, RZ, RZ, 0x40000040 ;  /* 0x40000040ff077424 */ /* 0x000fe200078e00ff */
[C---:B------:R-:W-:Y:S01]  /*f3d0*/  IADD3 R6, R4.reuse, 0x300, RZ ;  /* 0x0000030004067810 */ /* 0x040fe20007ffe0ff */
[----:B------:R-:W-:Y:S01]  /*f3e0*/  VIADD R4, R4, 0x380 ;  /* 0x0000038004047836 */ /* 0x000fe20000000000 */
[----:B------:R-:W-:Y:S02]  /*f3f0*/  WARPGROUP.DEPBAR.LE gsb0, 0x0 ;  /* 0x00008000000079c5 */ /* 0x000fe40000010000 */
[----:B------:R-:W-:-:S07]  /*f400*/  WARPGROUP.ARRIVE ;  /* 0x00000000000079c5 */ /* 0x000fce0000000000 */
[----:B------:R-:W-:Y:S01]  /*f410*/  HGMMA.64x128x16.F32 R88, R180, gdesc[UR4].tnspB, R88, gsb0 ;  /* 0x41e00004b4587df0 */ /* 0x000fe20008000858 */
[----:B------:R-:W-:Y:S02]  /*f420*/  R2UR UR6, R6 ;  /* 0x00000000060672ca */ /* 0x000fe400000e0000 */
[----:B------:R-:W-:Y:S01]  /*f430*/  R2UR UR7, R7 ;  /* 0x00000000070772ca */ /* 0x000fe200000e0000 */
[----:B------:R-:W-:Y:S02]  /*f440*/  WARPGROUP.DEPBAR.LE gsb0, 0x0 ;  /* 0x00008000000079c5 */ /* 0x000fe40000010000 */
[----:B------:R-:W-:-:S10]  /*f450*/  WARPGROUP.ARRIVE ;  /* 0x00000000000079c5 */ /* 0x000fd40000000000 */
[----:B------:R-:W-:Y:S01]  /*f460*/  HGMMA.64x128x16.F32 R88, R184, gdesc[UR4].tnspB, R88, gsb0 ;  /* 0x41e00004b8587df0 */ /* 0x000fe20008000858 */
[----:B------:R-:W-:Y:S02]  /*f470*/  R2UR UR6, R4 ;  /* 0x00000000040672ca */ /* 0x000fe400000e0000 */
[----:B------:R-:W-:Y:S02]  /*f480*/  R2UR UR7, R5 ;  /* 0x00000000050772ca */ /* 0x000fe400000e0000 */
[----:B------:R-:W-:Y:S01]  /*f490*/  IADD3 R4, -R12, 0xb, RZ ;  /* 0x0000000b0c047810 */ /* 0x000fe20007ffe1ff */
[----:B------:R-:W-:Y:S02]  /*f4a0*/  WARPGROUP.DEPBAR.LE gsb0, 0x0 ;  /* 0x00008000000079c5 */ /* 0x000fe40000010000 */
[----:B------:R-:W-:-:S08]  /*f4b0*/  WARPGROUP.ARRIVE ;  /* 0x00000000000079c5 */ /* 0x000fd00000000000 */
[----:B------:R-:W-:Y:S03]  /*f4c0*/  HGMMA.64x128x16.F32 R88, R188, gdesc[UR4].tnspB, R88, gsb0 ;  /* 0x41e00004bc587df0 */ /* 0x000fe60008000858 */
[----:B------:R-:W-:Y:S02]  /*f4d0*/  WARPGROUP.DEPBAR.LE gsb0, 0x0 ;  /* 0x00008000000079c5 */ /* 0x000fe40000010000 */
[----:B------:R0:W-:Y:S06]  /*f4e0*/  BAR.ARV R4, 0x100 ;  /* 0x000400040000751d */ /* 0x0001ec0000002000 */
[----:B------:R-:W-:Y:S05]  /*f4f0*/  @!P0 BRA `(.L_x_7172) ;  /* 0x0000000000048947 */ /* 0x000fea0003800000 */
[----:B------:R-:W-:Y:S01]  /*f500*/  BPT.TRAP 0x1 ;  /* 0x000000040000795c */ /* 0x000fe20000300000 */
.L_x_7172:
[----:B------:R-:W-:Y:S01]  /*f510*/  FMUL.FTZ R5, R24, UR37 ;  /* 0x0000002518057c20 */ /* 0x000fe20008410000 */
[----:B------:R-:W-:Y:S01]  /*f520*/  FMUL.FTZ R6, R26, UR37 ;  /* 0x000000251a067c20 */ /* 0x000fe20008410000 */
[----:B0-----:R-:W-:Y:S01]  /*f530*/  FMUL.FTZ R4, R25, UR37 ;  /* 0x0000002519047c20 */ /* 0x001fe20008410000 */
        /* <DEDUP_REMOVED lines=77> */
[----:B------:R-:W-:-:S06]  /*fa10*/  FMUL.FTZ R87, R87, UR37 ;  /* 0x0000002557577c20 */ /* 0x000fcc0008410000 */
        /* <DEDUP_REMOVED lines=109> */
[----:B------:R-:W1:Y:S01]  /*100f0*/  LDC R38, c[0x0][0x988] ;  /* 0x00026200ff267b82 */ /* 0x000e620000000800 */
[----:B--2---:R-:W-:Y:S02]  /*10100*/  FMNMX.FTZ R42, R40, R37, !PT ;  /* 0x00000025282a7209 */ /* 0x004fe40007810000 */
[----:B------:R-:W2:Y:S02]  /*10110*/  SHFL.BFLY PT, R37, R44, 0x2, 0x1f ;  /* 0x0c401f002c257f89 */ /* 0x000ea400000e0000 */
[----:B0-----:R-:W-:-:S05]  /*10120*/  FMNMX.FTZ R42, R87, R42, !PT ;  /* 0x0000002a572a7209 */ /* 0x001fca0007810000 */
[----:B------:R-:W0:Y:S01]  /*10130*/  SHFL.BFLY PT, R49, R42, 0x2, 0x1f ;  /* 0x0c401f002a317f89 */ /* 0x000e2200000e0000 */
[----:B--2---:R-:W-:-:S05]  /*10140*/  FMNMX.FTZ R46, R44, R37, !PT ;  /* 0x000000252c2e7209 */ /* 0x004fca0007810000 */
        /* <DEDUP_REMOVED lines=8> */
[----:B0-----:R-:W-:Y:S01]  /*101d0*/  FMNMX.FTZ R49, R50, R49, !PT ;  /* 0x0000003132317209 */ /* 0x001fe20007810000 */
[-CC-:B------:R-:W-:Y:S01]  /*101e0*/  FFMA.FTZ R174, R51, R38.reuse, -R48.reuse ;  /* 0x0000002633ae7223 */ /* 0x180fe20000010830 */
[-CC-:B------:R-:W-:Y:S01]  /*101f0*/  FFMA.FTZ R160, R5, R38.reuse, -R48.reuse ;  /* 0x0000002605a07223 */ /* 0x180fe20000010830 */
[-CC-:B------:R-:W-:Y:S01]  /*10200*/  FFMA.FTZ R51, R53, R38.reuse, -R48.reuse ;  /* 0x0000002635337223 */ /* 0x180fe20000010830 */
[-CC-:B------:R-:W-:Y:S01]  /*10210*/  FFMA.FTZ R46, R4, R38.reuse, -R48.reuse ;  /* 0x00000026042e7223 */ /* 0x180fe20000010830 */
[C---:B------:R-:W-:Y:S01]  /*10220*/  FADD.FTZ R10, -R49.reuse, R9 ;  /* 0x00000009310a7221 */ /* 0x040fe20000010100 */
[-C--:B------:R-:W-:Y:S01]  /*10230*/  FMUL.FTZ R30, R49, R38.reuse ;  /* 0x00000026311e7220 */ /* 0x080fe20000410000 */
[----:B------:R-:W-:Y:S01]  /*10240*/  MUFU.EX2 R9, R52 ;  /* 0x0000003400097308 */ /* 0x000fe20000000800 */
[-C--:B------:R-:W-:Y:S01]  /*10250*/  FFMA.FTZ R162, R12, R38.reuse, -R48 ;  /* 0x000000260ca27223 */ /* 0x080fe20000010830 */
[-C--:B------:R-:W-:Y:S01]  /*10260*/  FMUL.FTZ R10, R10, R38.reuse ;  /* 0x000000260a0a7220 */ /* 0x080fe20000410000 */
[-CC-:B------:R-:W-:Y:S01]  /*10270*/  FFMA.FTZ R53, R6, R38.reuse, -R30.reuse ;  /* 0x0000002606357223 */ /* 0x180fe2000001081e */
[-C--:B------:R-:W-:Y:S01]  /*10280*/  FFMA.FTZ R6, R7, R38.reuse, -R30 ;  /* 0x0000002607067223 */ /* 0x080fe2000001081e */
[-C--:B------:R-:W-:Y:S01]  /*10290*/  FFMA.FTZ R176, R163, R38.reuse, -R48 ;  /* 0x00000026a3b07223 */ /* 0x080fe20000010830 */
[-C--:B------:R-:W-:Y:S01]  /*102a0*/  FFMA.FTZ R163, R14, R38.reuse, -R30 ;  /* 0x000000260ea37223 */ /* 0x080fe2000001081e */
[-C--:B------:R-:W-:Y:S01]  /*102b0*/  FFMA.FTZ R44, R13, R38.reuse, -R48 ;  /* 0x000000260d2c7223 */ /* 0x080fe20000010830 */
[----:B------:R-:W0:Y:S01]  /*102c0*/  MUFU.EX2 R160, R160 ;  /* 0x000000a000a07308 */ /* 0x000e220000000800 */
[-C--:B------:R-:W-:Y:S01]  /*102d0*/  FFMA.FTZ R14, R15, R38.reuse, -R30 ;  /* 0x000000260f0e7223 */ /* 0x080fe2000001081e */
[-CC-:B------:R-:W-:Y:S01]  /*102e0*/  FFMA.FTZ R4, R43, R38.reuse, -R48.reuse ;  /* 0x000000262b047223 */ /* 0x180fe20000010830 */
[-CC-:B------:R-:W-:Y:S01]  /*102f0*/  FFMA.FTZ R164, R20, R38.reuse, -R48.reuse ;  /* 0x0000002614a47223 */ /* 0x180fe20000010830 */
[-C--:B------:R-:W-:Y:S01]  /*10300*/  FFMA.FTZ R43, R165, R38.reuse, -R48 ;  /* 0x00000026a52b7223 */ /* 0x080fe20000010830 */
[-C--:B------:R-:W-:Y:S01]  /*10310*/  FFMA.FTZ R165, R24, R38.reuse, -R30 ;  /* 0x0000002618a57223 */ /* 0x080fe2000001081e */
[-C--:B------:R-:W-:Y:S01]  /*10320*/  FFMA.FTZ R42, R21, R38.reuse, -R48 ;  /* 0x00000026152a7223 */ /* 0x080fe20000010830 */
[-C--:B------:R-:W-:Y:S01]  /*10330*/  FFMA.FTZ R24, R25, R38.reuse, -R30 ;  /* 0x0000002619187223 */ /* 0x080fe2000001081e */
[----:B------:R-:W-:Y:S01]  /*10340*/  MUFU.EX2 R10, R10 ;  /* 0x0000000a000a7308 */ /* 0x000fe20000000800 */
[-CC-:B------:R-:W-:Y:S01]  /*10350*/  FFMA.FTZ R166, R26, R38.reuse, -R48.reuse ;  /* 0x000000261aa67223 */ /* 0x180fe20000010830 */
[-C--:B------:R-:W-:Y:S01]  /*10360*/  FFMA.FTZ R178, R167, R38.reuse, -R48 ;  /* 0x00000026a7b27223 */ /* 0x080fe20000010830 */
[-C--:B------:R-:W-:Y:S01]  /*10370*/  FFMA.FTZ R167, R28, R38.reuse, -R30 ;  /* 0x000000261ca77223 */ /* 0x080fe2000001081e */
[-C--:B------:R-:W-:Y:S01]  /*10380*/  FFMA.FTZ R26, R27, R38.reuse, -R48 ;  /* 0x000000261b1a7223 */ /* 0x080fe20000010830 */
[-C--:B------:R-:W-:Y:S01]  /*10390*/  FFMA.FTZ R28, R29, R38.reuse, -R30 ;  /* 0x000000261d1c7223 */ /* 0x080fe2000001081e */
[-CC-:B------:R-:W-:Y:S01]  /*103a0*/  FFMA.FTZ R172, R41, R38.reuse, -R48.reuse ;  /* 0x0000002629ac7223 */ /* 0x180fe20000010830 */
[----:B------:R-:W-:Y:S01]  /*103b0*/  FFMA.FTZ R41, R169, R38, -R48 ;  /* 0x00000026a9297223 */ /* 0x000fe20000010830 */
[----:B------:R-:W1:Y:S01]  /*103c0*/  MUFU.EX2 R53, R53 ;  /* 0x0000003500357308 */ /* 0x000e620000000800 */
[----:B0-----:R-:W-:Y:S01]  /*103d0*/  FFMA.FTZ R7, R9, R8, R160 ;  /* 0x0000000809077223 */ /* 0x001fe200000100a0 */
[-C--:B------:R-:W-:Y:S01]  /*103e0*/  FFMA.FTZ R169, R32, R38.reuse, -R30 ;  /* 0x0000002620a97223 */ /* 0x080fe2000001081e */
[-C--:B------:R-:W-:Y:S01]  /*103f0*/  FFMA.FTZ R20, R31, R38.reuse, -R48 ;  /* 0x000000261f147223 */ /* 0x080fe20000010830 */
[-C--:B------:R-:W-:Y:S01]  /*10400*/  FFMA.FTZ R32, R33, R38.reuse, -R30 ;  /* 0x0000002621207223 */ /* 0x080fe2000001081e */
[-CC-:B------:R-:W-:Y:S01]  /*10410*/  FFMA.FTZ R170, R34, R38.reuse, -R48.reuse ;  /* 0x0000002622aa7223 */ /* 0x180fe20000010830 */
[-C--:B------:R-:W-:Y:S01]  /*10420*/  FFMA.FTZ R180, R171, R38.reuse, -R48 ;  /* 0x00000026abb47223 */ /* 0x080fe20000010830 */
[-C--:B------:R-:W-:Y:S01]  /*10430*/  FFMA.FTZ R171, R36, R38.reuse, -R30 ;  /* 0x0000002624ab7223 */ /* 0x080fe2000001081e */
[----:B------:R-:W0:Y:S01]  /*10440*/  MUFU.EX2 R46, R46 ;  /* 0x0000002e002e7308 */ /* 0x000e220000000800 */
[-C--:B------:R-:W-:Y:S01]  /*10450*/  FFMA.FTZ R12, R35, R38.reuse, -R48 ;  /* 0x00000026230c7223 */ /* 0x080fe20000010830 */
[-C--:B------:R-:W-:Y:S01]  /*10460*/  FFMA.FTZ R34, R39, R38.reuse, -R30 ;  /* 0x0000002627227223 */ /* 0x080fe2000001081e */
[-C--:B------:R-:W-:Y:S01]  /*10470*/  FFMA.FTZ R35, R173, R38.reuse, -R48 ;  /* 0x00000026ad237223 */ /* 0x080fe20000010830 */
[-CC-:B------:R-:W-:Y:S01]  /*10480*/  FFMA.FTZ R173, R45, R38.reuse, -R30.reuse ;  /* 0x000000262dad7223 */ /* 0x180fe2000001081e */
[-C--:B------:R-:W-:Y:S01]  /*10490*/  FFMA.FTZ R36, R47, R38.reuse, -R30 ;  /* 0x000000262f247223 */ /* 0x080fe2000001081e */
[-C--:B------:R-:W-:Y:S01]  /*104a0*/  FFMA.FTZ R182, R175, R38.reuse, -R48 ;  /* 0x00000026afb67223 */ /* 0x080fe20000010830 */
[-C--:B------:R-:W-:Y:S01]  /*104b0*/  FFMA.FTZ R175, R161, R38.reuse, -R30 ;  /* 0x00000026a1af7223 */ /* 0x080fe2000001081e */
[----:B------:R-:W2:Y:S01]  /*104c0*/  MUFU.EX2 R6, R6 ;  /* 0x0000000600067308 */ /* 0x000ea20000000800 */
        /* <DEDUP_REMOVED lines=11> */
[-C--:B------:R-:W-:Y:S01]  /*10580*/  FFMA.FTZ R5, R85, R38.reuse, -R48 ;  /* 0x0000002655057223 */ /* 0x080fe20000010830 */
[-CC-:B------:R-:W-:Y:S01]  /*10590*/  FFMA.FTZ R48, R55, R38.reuse, -R30.reuse ;  /* 0x0000002637307223 */ /* 0x180fe2000001081e */
[-CC-:B------:R-:W-:Y:S01]  /*105a0*/  FFMA.FTZ R177, R57, R38.reuse, -R30.reuse ;  /* 0x0000002639b17223 */ /* 0x180fe2000001081e */
[-CC-:B------:R-:W-:Y:S01]  /*105b0*/  FFMA.FTZ R50, R59, R38.reuse, -R30.reuse ;  /* 0x000000263b327223 */ /* 0x180fe2000001081e */
[----:B------:R-:W0:Y:S01]  /*105c0*/  MUFU.EX2 R163, R163 ;  /* 0x000000a300a37308 */ /* 0x000e220000000800 */
[----:B--2---:R-:W-:Y:S01]  /*105d0*/  FADD.FTZ R8, R6, R3 ;  /* 0x0000000306087221 */ /* 0x004fe20000010000 */
[-CC-:B------:R-:W-:Y:S01]  /*105e0*/  FFMA.FTZ R179, R61, R38.reuse, -R30.reuse ;  /* 0x000000263db37223 */ /* 0x180fe2000001081e */
[-CC-:B------:R-:W-:Y:S01]  /*105f0*/  FFMA.FTZ R52, R63, R38.reuse, -R30.reuse ;  /* 0x000000263f347223 */ /* 0x180fe2000001081e */
[-CC-:B------:R-:W-:Y:S01]  /*10600*/  FFMA.FTZ R181, R65, R38.reuse, -R30.reuse ;  /* 0x0000002641b57223 */ /* 0x180fe2000001081e */
[-CC-:B------:R-:W-:Y:S01]  /*10610*/  FFMA.FTZ R54, R67, R38.reuse, -R30.reuse ;  /* 0x0000002643367223 */ /* 0x180fe2000001081e */
[-CC-:B------:R-:W-:Y:S01]  /*10620*/  FFMA.FTZ R183, R69, R38.reuse, -R30.reuse ;  /* 0x0000002645b77223 */ /* 0x180fe2000001081e */
[-CC-:B------:R-:W-:Y:S01]  /*10630*/  FFMA.FTZ R56, R71, R38.reuse, -R30.reuse ;  /* 0x0000002647387223 */ /* 0x180fe2000001081e */
[----:B------:R-:W2:Y:S01]  /*10640*/  MUFU.EX2 R44, R44 ;  /* 0x0000002c002c7308 */ /* 0x000ea20000000800 */
[----:B-1----:R-:W-:Y:S01]  /*10650*/  FADD.FTZ R7, R162, R7 ;  /* 0x00000007a2077221 */ /* 0x002fe20000010000 */
[-CC-:B------:R-:W-:Y:S01]  /*10660*/  FFMA.FTZ R185, R73, R38.reuse, -R30.reuse ;  /* 0x0000002649b97223 */ /* 0x180fe2000001081e */
[-CC-:B------:R-:W-:Y:S01]  /*10670*/  FFMA.FTZ R58, R75, R38.reuse, -R30.reuse ;  /* 0x000000264b3a7223 */ /* 0x180fe2000001081e */
[-CC-:B------:R-:W-:Y:S01]  /*10680*/  FFMA.FTZ R187, R77, R38.reuse, -R30.reuse ;  /* 0x000000264dbb7223 */ /* 0x180fe2000001081e */
[-CC-:B------:R-:W-:Y:S01]  /*10690*/  FFMA.FTZ R189, R81, R38.reuse, -R30.reuse ;  /* 0x0000002651bd7223 */ /* 0x180fe2000001081e */
[----:B------:R-:W-:-:S02]  /*106a0*/  FFMA.FTZ R191, R40, R38, -R30 ;  /* 0x0000002628bf7223 */ /* 0x000fc4000001081e */
        /* <DEDUP_REMOVED lines=60> */
[----:B------:R-:W-:-:S06]  /*10a70*/  FFMA.FTZ R60, R79, R38, -R30 ;  /* 0x000000264f3c7223 */ /* 0x000fcc000001081e */
        /* <DEDUP_REMOVED lines=28> */
[----:B------:R-:W-:-:S04]  /*10c40*/  IMAD R3, R152, 0x8, R156 ;  /* 0x0000000898037824 */ /* 0x000fc800078e029c */
[----:B------:R-:W-:Y:S02]  /*10c50*/  VIADD R3, R3, 0x28840 ;  /* 0x0002884003037836 */ /* 0x000fe40000000000 */
[----:B------:R-:W0:Y:S01]  /*10c60*/  MUFU.EX2 R27, R27 ;  /* 0x0000001b001b7308 */ /* 0x000e220000000800 */
[----:B--2---:R-:W-:Y:S02]  /*10c70*/  FADD.FTZ R40, R184, R7 ;  /* 0x00000007b8287221 */ /* 0x004fe40000010000 */
[----:B------:R-:W-:-:S04]  /*10c80*/  PRMT R3, R222, 0x654, R3 ;  /* 0x00000654de037816 */ /* 0x000fc80000000003 */
[----:B------:R2:W-:Y:S01]  /*10c90*/  SYNCS.ARRIVE.TRANS64.RED.A1T0 RZ, [R3+URZ], RZ ;  /* 0x000000ff03ff79a7 */ /* 0x0005e2000810043f */
[----:B------:R-:W3:Y:S01]  /*10ca0*/  MUFU.EX2 R58, R58 ;  /* 0x0000003a003a7308 */ /* 0x000ee20000000800 */
[----:B-1----:R-:W-:-:S07]  /*10cb0*/  FADD.FTZ R7, R185, R8 ;  /* 0x00000008b9077221 */ /* 0x002fce0000010000 */
[----:B------:R-:W1:Y:S01]  /*10cc0*/  MUFU.EX2 R186, R186 ;  /* 0x000000ba00ba7308 */ /* 0x000e620000000800 */
[----:B0-----:R-:W-:-:S07]  /*10cd0*/  FADD.FTZ R15, R27, R40 ;  /* 0x000000281b0f7221 */ /* 0x001fce0000010000 */
        /* <DEDUP_REMOVED lines=26> */
.L_x_7173:
[----:B------:R-:W-:Y:S01]  /*10e80*/  LEA R7, R11, R156, 0x3 ;  /* 0x0000009c0b077211 */ /* 0x000fe200078e18ff */
[-C--:B------:R-:W-:Y:S01]  /*10e90*/  FMUL.FTZ R88, R88, R9.reuse ;  /* 0x0000000958587220 */ /* 0x080fe20000410000 */
[----:B------:R-:W-:Y:S01]  /*10ea0*/  ISETP.GT.AND P1, PT, R210, RZ, PT ;  /* 0x000000ffd200720c */ /* 0x000fe20003f24270 */
[-C--:B------:R-:W-:Y:S01]  /*10eb0*/  FMUL.FTZ R89, R89, R9.reuse ;  /* 0x0000000959597220 */ /* 0x080fe20000410000 */
[----:B------:R-:W-:Y:S01]  /*10ec0*/  F2FP.F16.F32.PACK_AB R172, R4, R172 ;  /* 0x000000ac04ac723e */ /* 0x000fe200000000ff */
[----:B------:R-:W-:Y:S02]  /*10ed0*/  VIADD R7, R7, 0x28860 ;  /* 0x0002886007077836 */ /* 0x000fe40000000000 */
[-C--:B------:R-:W-:Y:S01]  /*10ee0*/  FMUL.FTZ R92, R92, R9.reuse ;  /* 0x000000095c5c7220 */ /* 0x080fe20000410000 */
[-C--:B------:R-:W-:Y:S01]  /*10ef0*/  FMUL.FTZ R93, R93, R9.reuse ;  /* 0x000000095d5d7220 */ /* 0x080fe20000410000 */
[-C--:B------:R-:W-:Y:S01]  /*10f00*/  FMUL.FTZ R96, R96, R9.reuse ;  /* 0x0000000960607220 */ /* 0x080fe20000410000 */
[-C--:B------:R-:W-:Y:S01]  /*10f10*/  FMUL.FTZ R97, R97, R9.reuse ;  /* 0x0000000961617220 */ /* 0x080fe20000410000 */
[----:B------:R-:W-:Y:S01]  /*10f20*/  PRMT R7, R222, 0x654, R7 ;  /* 0x00000654de077816 */ /* 0x000fe20000000007 */
[-C--:B------:R-:W-:Y:S01]  /*10f30*/  FMUL.FTZ R100, R100, R9.reuse ;  /* 0x0000000964647220 */ /* 0x080fe20000410000 */
[-C--:B------:R-:W-:Y:S01]  /*10f40*/  FMUL.FTZ R101, R101, R9.reuse ;  /* 0x0000000965657220 */ /* 0x080fe20000410000 */
        /* <DEDUP_REMOVED lines=92> */
[----:B------:R-:W-:Y:S01]  /*11510*/  MOV R11, R152 ;  /* 0x00000098000b7202 */ /* 0x000fe20000000f00 */
[----:B0-----:R-:W-:Y:S06]  /*11520*/  @P1 BRA `(.L_x_7174) ;  /* 0xffffffd4007c1947 */ /* 0x001fec000383ffff */
.L_x_7162:
[----:B------:R-:W-:Y:S05]  /*11530*/  WARPSYNC.ALL ;  /* 0x0000000000007948 */ /* 0x000fea0003800000 */
[----:B------:R-:W-:Y:S06]  /*11540*/  BAR.ARV 0x8, 0x180 ;  /* 0x0206000000007b1d */ /* 0x000fec0000002000 */
[----:B------:R-:W-:Y:S05]  /*11550*/  @!P0 BRA `(.L_x_7175) ;  /* 0x0000000000048947 */ /* 0x000fea0003800000 */
[----:B------:R-:W-:Y:S01]  /*11560*/  BPT.TRAP 0x1 ;  /* 0x000000040000795c */ /* 0x000fe20000300000 */
.L_x_7175:
[----:B------:R-:W-:Y:S01]  /*11570*/  IMAD R11, R152, 0x8, R156 ;  /* 0x00000008980b7824 */ /* 0x000fe200078e029c */
[----:B------:R-:W-:-:S04]  /*11580*/  SHF.L.U32 R0, R158, 0x1f, RZ ;  /* 0x0000001f9e007819 */ /* 0x000fc800000006ff */
[----:B------:R0:W1:Y:S01]  /*11590*/  SYNCS.PHASECHK.TRANS64.TRYWAIT P1, [R11+URZ+0x28850], R0 ;  /* 0x028850000b0075a7 */ /* 0x000062000802017f */
[----:B------:R-:W-:Y:S05]  /*115a0*/  @!P0 BRA `(.L_x_7176) ;  /* 0x0000000000048947 */ /* 0x000fea0003800000 */
[----:B------:R-:W-:Y:S01]  /*115b0*/  BPT.TRAP 0x1 ;  /* 0x000000040000795c */ /* 0x000fe20000300000 */
.L_x_7176:
[----:B------:R-:W-:-:S05]  /*115c0*/  VIADD R156, R156, 0x400 ;  /* 0x000004009c9c7836 */ /* 0x000fca0000000000 */
[----:B------:R-:W-:-:S04]  /*115d0*/  SHF.R.U32.HI R156, RZ, 0x4, R156 ;  /* 0x00000004ff9c7819 */ /* 0x000fc8000001169c */
[----:B------:R-:W-:-:S04]  /*115e0*/  LOP3.LUT R156, R156, 0x3fff, RZ, 0xc0, !PT ;  /* 0x00003fff9c9c7812 */ /* 0x000fc800078ec0ff */
[----:B------:R-:W-:Y:S01]  /*115f0*/  LOP3.LUT R5, R156, 0x4000000, RZ, 0xfc, !PT ;  /* 0x040000009c057812 */ /* 0x000fe200078efcff */
[----:B-1----:R-:W-:Y:S06]  /*11600*/  @P1 BRA `(.L_x_7177) ;  /* 0x0000000000081947 */ /* 0x002fec0003800000 */
[----:B------:R-:W1:Y:S02]  /*11610*/  SYNCS.PHASECHK.TRANS64.TRYWAIT P1, [R11+URZ+0x28850], R0 ;  /* 0x028850000b0075a7 */ /* 0x000e64000802017f */
[----:B-1----:R-:W-:Y:S05]  /*11620*/  @!P1 BRA `(.L_x_7178) ;  /* 0x000000a400609947 */ /* 0x002fea0003800000 */
.L_x_7177:
[----:B------:R-:W-:Y:S01]  /*11630*/  LEA R4, R152, R5, 0xb ;  /* 0x0000000598047211 */ /* 0x000fe200078e58ff */
[----:B------:R-:W-:Y:S01]  /*11640*/  IMAD.MOV.U32 R5, RZ, RZ, 0x40000040 ;  /* 0x40000040ff057424 */ /* 0x000fe200078e00ff */
[----:B------:R-:W-:Y:S05]  /*11650*/  WARPSYNC.ALL ;  /* 0x0000000000007948 */ /* 0x000fea0003800000 */
[C---:B------:R-:W-:Y:S01]  /*11660*/  R2UR UR6, R4.reuse ;  /* 0x00000000040672ca */ /* 0x040fe200000e0000 */
[----:B------:R-:W-:Y:S01]  /*11670*/  WARPGROUP.ARRIVE ;  /* 0x00000000000079c5 */ /* 0x000fe20000000000 */
[----:B------:R-:W-:Y:S01]  /*11680*/  R2UR UR7, R5 ;  /* 0x00000000050772ca */ /* 0x000fe200000e0000 */
[----:B------:R-:W-:Y:S01]  /*11690*/  VIADD R6, R4, 0x80 ;  /* 0x0000008004067836 */ /* 0x000fe20000000000 */
[----:B------:R-:W-:Y:S01]  /*116a0*/  MOV R7, 0x40000040 ;  /* 0x4000004000077802 */ /* 0x000fe20000000f00 */
[----:B01----:R-:W0:Y:S01]  /*116b0*/  SHFL.BFLY PT, R0, R3, 0x2, 0x1f ;  /* 0x0c401f0003007f89 */ /* 0x003e2200000e0000 */
[----:B------:R-:W-:-:S09]  /*116c0*/  MOV R5, 0x40000040 ;  /* 0x4000004000057802 */ /* 0x000fd20000000f00 */
        /* <DEDUP_REMOVED lines=37> */
[----:B------:R-:W-:Y:S01]  /*11920*/  R2UR UR6, R6 ;  /* 0x00000000060672ca */ /* 0x000fe200000e0000 */
[----:B------:R-:W-:Y:S01]  /*11930*/  IMAD.MOV.U32 R6, RZ, RZ, RZ ;  /* 0x000000ffff067224 */ /* 0x000fe200078e00ff */
[----:B------:R-:W-:Y:S01]  /*11940*/  R2UR UR7, R7 ;  /* 0x00000000070772ca */ /* 0x000fe200000e0000 */
[----:B------:R-:W-:Y:S02]  /*11950*/  WARPGROUP.DEPBAR.LE gsb0, 0x0 ;  /* 0x00008000000079c5 */ /* 0x000fe40000010000 */
[----:B------:R-:W-:-:S10]  /*11960*/  WARPGROUP.ARRIVE ;  /* 0x00000000000079c5 */ /* 0x000fd40000000000 */
[----:B------:R-:W-:Y:S01]  /*11970*/  HGMMA.64x128x16.F32 R88, R184, gdesc[UR4].tnspB, R88, gsb0 ;  /* 0x41e00004b8587df0 */ /* 0x000fe20008000858 */
[----:B------:R-:W-:Y:S01]  /*11980*/  R2UR UR6, R4 ;  /* 0x00000000040672ca */ /* 0x000fe200000e0000 */
[----:B0-----:R-:W-:Y:S01]  /*11990*/  FADD.FTZ R4, R0, R3 ;  /* 0x0000000300047221 */ /* 0x001fe20000010000 */
[----:B------:R-:W-:Y:S01]  /*119a0*/  R2UR UR7, R5 ;  /* 0x00000000050772ca */ /* 0x000fe200000e0000 */
[----:B------:R-:W-:Y:S01]  /*119b0*/  IMAD.MOV.U32 R3, RZ, RZ, -0x800000 ;  /* 0xff800000ff037424 */ /* 0x000fe200078e00ff */
[----:B------:R-:W0:Y:S04]  /*119c0*/  SHFL.BFLY PT, R5, R8, 0x2, 0x1f ;  /* 0x0c401f0008057f89 */ /* 0x000e2800000e0000 */
[----:B------:R-:W1:Y:S01]  /*119d0*/  SHFL.BFLY PT, R7, R4, 0x1, 0x1f ;  /* 0x0c201f0004077f89 */ /* 0x000e6200000e0000 */
[----:B0-----:R-:W-:Y:S01]  /*119e0*/  FADD.FTZ R5, R5, R8 ;  /* 0x0000000805057221 */ /* 0x001fe20000010000 */
[----:B------:R-:W-:-:S02]  /*119f0*/  IMAD.MOV.U32 R8, RZ, RZ, RZ ;  /* 0x000000ffff087224 */ /* 0x000fc400078e00ff */
[----:B-1----:R-:W-:Y:S02]  /*11a00*/  FADD.FTZ R13, R4, R7 ;  /* 0x00000007040d7221 */ /* 0x002fe40000010000 */
[----:B------:R-:W0:Y:S03]  /*11a10*/  SHFL.BFLY PT, R0, R5, 0x1, 0x1f ;  /* 0x0c201f0005007f89 */ /* 0x000e2600000e0000 */
[----:B------:R-:W-:-:S13]  /*11a20*/  FSETP.NE.FTZ.AND P2, PT, R13, RZ, PT ;  /* 0x000000ff0d00720b */ /* 0x000fda0003f55000 */
[----:B------:R-:W1:Y:S01]  /*11a30*/  @P2 MUFU.LG2 R9, R13 ;  /* 0x0000000d00092308 */ /* 0x000e620000000c00 */
[----:B0-----:R-:W-:-:S07]  /*11a40*/  FADD.FTZ R12, R5, R0 ;  /* 0x00000000050c7221 */ /* 0x001fce0000010000 */
[----:B------:R-:W-:Y:S01]  /*11a50*/  @P2 MUFU.RCP R8, R13 ;  /* 0x0000000d00082308 */ /* 0x000fe20000001000 */
[----:B------:R-:W-:Y:S01]  /*11a60*/  @P2 FMUL.FTZ R5, R38, 0.69314718246459960938 ;  /* 0x3f31721826052820 */ /* 0x000fe20000410000 */
[----:B------:R-:W-:Y:S02]  /*11a70*/  MOV R0, 0xff800000 ;  /* 0xff80000000007802 */ /* 0x000fe40000000f00 */
        /* <DEDUP_REMOVED lines=10> */
[----:B------:R-:W-:Y:S03]  /*11b20*/  HGMMA.64x128x16.F32 R88, R188, gdesc[UR4].tnspB, R88, gsb0 ;  /* 0x41e00004bc587df0 */ /* 0x000fe60008000858 */
[----:B------:R-:W-:Y:S02]  /*11b30*/  WARPGROUP.DEPBAR.LE gsb0, 0x0 ;  /* 0x00008000000079c5 */ /* 0x000fe40000010000 */
[----:B-12---:R-:W-:Y:S05]  /*11b40*/  @!P0 BRA `(.L_x_7179) ;  /* 0x0000000000048947 */ /* 0x006fea0003800000 */
[----:B------:R-:W-:Y:S01]  /*11b50*/  BPT.TRAP 0x1 ;  /* 0x000000040000795c */ /* 0x000fe20000300000 */
.L_x_7179:
        /* <DEDUP_REMOVED lines=8> */
[----:B------:R-:W-:Y:S01]  /*11be0*/  FMUL.FTZ R62, R92, R6 ;  /* 0x000000065c3e7220 */ /* 0x000fe20000410000 */
[----:B------:R0:W-:Y:S01]  /*11bf0*/  SYNCS.ARRIVE.TRANS64.RED.A1T0 RZ, [R5+URZ], RZ ;  /* 0x000000ff05ff79a7 */ /* 0x0001e2000810043f */
[-C--:B------:R-:W-:Y:S01]  /*11c00*/  FMUL.FTZ R100, R90, R8.reuse ;  /* 0x000000085a647220 */ /* 0x080fe20000410000 */
[----:B------:R-:W-:Y:S01]  /*11c10*/  FMUL.FTZ R93, R91, R8 ;  /* 0x000000085b5d7220 */ /* 0x000fe20000410000 */
        /* <DEDUP_REMOVED lines=59> */
[----:B------:R-:W-:Y:S01]  /*11fd0*/  LOP3.LUT R158, R158, R5, RZ, 0x3c, !PT ;  /* 0x000000059e9e7212 */ /* 0x000fe200078e3cff */
[----:B------:R-:W-:Y:S01]  /*11fe0*/  VIADD R207, R207, 0x1 ;  /* 0x00000001cfcf7836 */ /* 0x000fe20000000000 */
[----:B------:R-:W-:-:S07]  /*11ff0*/  SEL R152, R152, RZ, P0 ;  /* 0x000000ff98987207 */ /* 0x000fce0000000000 */
.L_x_7115:
[----:B------:R-:W-:Y:S05]  /*12000*/  WARPSYNC.ALL ;  /* 0x0000000000007948 */ /* 0x000fea0003800000 */
        /* <DEDUP_REMOVED lines=9> */
[----:B------:R-:W-:Y:S05]  /*120a0*/  WARPSYNC.ALL ;  /* 0x0000000000007948 */ /* 0x000fea0003800000 */
[----:B------:R-:W-:Y:S01]  /*120b0*/  BAR.SYNC.DEFER_BLOCKING 0x1, 0x100 ;  /* 0x0044000000007b1d */ /* 0x000fe20000010000 */
[----:B------:R-:W-:Y:S02]  /*120c0*/  F2FP.F16.F32.PACK_AB R30, R33, R30 ;  /* 0x0000001e211e723e */ /* 0x000fe400000000ff */
[----:B------:R-:W-:Y:S02]  /*120d0*/  F2FP.F16.F32.PACK_AB R34, R35, R34 ;  /* 0x000000222322723e */ /* 0x000fe400000000ff */
[----:B------:R-:W-:Y:S01]  /*120e0*/  F2FP.F16.F32.PACK_AB R32, R45, R32 ;  /* 0x000000202d20723e */ /* 0x000fe200000000ff */
[----:B------:R-:W-:Y:S01]  /*120f0*/  ULDC.64 UR4, c[0x0][0xc00] ;  /* 0x0003000000047ab9 */ /* 0x000fe20000000a00 */
[----:B------:R-:W-:-:S02]  /*12100*/  F2FP.F16.F32.PACK_AB R33, R69, R70 ;  /* 0x000000464521723e */ /* 0x000fc400000000ff */
[----:B------:R-:W-:Y:S02]  /*12110*/  F2FP.F16.F32.PACK_AB R35, R67, R68 ;  /* 0x000000444323723e */ /* 0x000fe400000000ff */
[----:B------:R-:W-:Y:S02]  /*12120*/  MOV R20, R156 ;  /* 0x0000009c00147202 */ /* 0x000fe40000000f00 */
[----:B--2---:R-:W-:-:S03]  /*12130*/  MOV R21, R5 ;  /* 0x0000000500157202 */ /* 0x004fc60000000f00 */
[----:B------:R-:W-:-:S03]  /*12140*/  IMAD.WIDE R8, R226, 0x2, R20 ;  /* 0x00000002e2087825 */ /* 0x000fc600078e0214 */
[C---:B------:R-:W-:Y:S02]  /*12150*/  LOP3.LUT R29, R8.reuse, 0x380, RZ, 0xc0, !PT ;  /* 0x00000380081d7812 */ /* 0x040fe400078ec0ff */
[C---:B------:R-:W-:Y:S02]  /*12160*/  IADD3 R95, P5, R8.reuse, 0x20, RZ ;  /* 0x00000020085f7810 */ /* 0x040fe40007fbe0ff */
[----:B------:R-:W-:Y:S02]  /*12170*/  IADD3 R97, P0, R8, 0x40, RZ ;  /* 0x0000004008617810 */ /* 0x000fe40007f1e0ff */
[----:B------:R-:W-:Y:S01]  /*12180*/  SHF.R.U64 R29, R29, 0x3, RZ ;  /* 0x000000031d1d7819 */ /* 0x000fe200000012ff */
[----:B------:R-:W-:Y:S01]  /*12190*/  IMAD.X R5, RZ, RZ, R9, P5 ;  /* 0x000000ffff057224 */ /* 0x000fe200028e0609 */
[----:B------:R-:W-:Y:S02]  /*121a0*/  LOP3.LUT R4, R95, 0x380, RZ, 0xc0, !PT ;  /* 0x000003805f047812 */ /* 0x000fe400078ec0ff */
[----:B------:R-:W-:-:S02]  /*121b0*/  LOP3.LUT R6, R97, 0x380, RZ, 0xc0, !PT ;  /* 0x0000038061067812 */ /* 0x000fc400078ec0ff */
[C---:B------:R-:W-:Y:S02]  /*121c0*/  IADD3 R99, P1, R8.reuse, 0x60, RZ ;  /* 0x0000006008637810 */ /* 0x040fe40007f3e0ff */
[C---:B------:R-:W-:Y:S02]  /*121d0*/  IADD3 R101, P2, R8.reuse, 0x4000, RZ ;  /* 0x0000400008657810 */ /* 0x040fe40007f5e0ff */
[C---:B------:R-:W-:Y:S01]  /*121e0*/  IADD3 R103, P3, R8.reuse, 0x4020, RZ ;  /* 0x0000402008677810 */ /* 0x040fe20007f7e0ff */
[--C-:B---3--:R-:W-:Y:S01]  /*121f0*/  IMAD.X R13, RZ, RZ, R9.reuse, P1 ;  /* 0x000000ffff0d7224 */ /* 0x108fe200008e0609 */
[C---:B------:R-:W-:Y:S01]  /*12200*/  IADD3 R105, P4, R8.reuse, 0x4040, RZ ;  /* 0x0000404008697810 */ /* 0x040fe20007f9e0ff */
[--C-:B------:R-:W-:Y:S01]  /*12210*/  IMAD.X R15, RZ, RZ, R9.reuse, P2 ;  /* 0x000000ffff0f7224 */ /* 0x100fe200010e0609 */
[----:B------:R-:W-:Y:S02]  /*12220*/  IADD3 R107, P5, R8, 0x4060, RZ ;  /* 0x00004060086b7810 */ /* 0x000fe40007fbe0ff */
[----:B------:R-:W-:Y:S01]  /*12230*/  LOP3.LUT R8, R29, R8, RZ, 0x3c, !PT ;  /* 0x000000081d087212 */ /* 0x000fe200078e3cff */
[--C-:B------:R-:W-:Y:S01]  /*12240*/  IMAD.X R27, RZ, RZ, R9.reuse, P4 ;  /* 0x000000ffff1b7224 */ /* 0x100fe200020e0609 */
[----:B------:R-:W-:Y:S01]  /*12250*/  SHF.R.U64 R4, R4, 0x3, RZ ;  /* 0x0000000304047819 */ /* 0x000fe200000012ff */
[----:B------:R-:W-:Y:S01]  /*12260*/  IMAD.X R29, RZ, RZ, R9, P5 ;  /* 0x000000ffff1d7224 */ /* 0x000fe200028e0609 */
[----:B------:R-:W-:-:S02]  /*12270*/  SHF.R.U64 R6, R6, 0x3, RZ ;  /* 0x0000000306067819 */ /* 0x000fc400000012ff */
[----:B------:R-:W-:Y:S02]  /*12280*/  LOP3.LUT R12, R99, 0x380, RZ, 0xc0, !PT ;  /* 0x00000380630c7812 */ /* 0x000fe400078ec0ff */
[----:B------:R-:W-:Y:S02]  /*12290*/  LOP3.LUT R14, R101, 0x380, RZ, 0xc0, !PT ;  /* 0x00000380650e7812 */ /* 0x000fe400078ec0ff */
[----:B-1----:R-:W-:Y:S02]  /*122a0*/  MOV R40, R8 ;  /* 0x0000000800287202 */ /* 0x002fe40000000f00 */
[-C--:B------:R-:W-:Y:S02]  /*122b0*/  IADD3.X R7, RZ, R9.reuse, RZ, P0, !PT ;  /* 0x00000009ff077210 */ /* 0x080fe400007fe4ff */
[----:B------:R-:W-:Y:S02]  /*122c0*/  IADD3.X R25, RZ, R9, RZ, P3, !PT ;  /* 0x00000009ff197210 */ /* 0x000fe40001ffe4ff */
[----:B-----5:R-:W-:-:S02]  /*122d0*/  LOP3.LUT R24, R103, 0x380, RZ, 0xc0, !PT ;  /* 0x0000038067187812 */ /* 0x020fc400078ec0ff */
[----:B------:R-:W-:Y:S02]  /*122e0*/  LOP3.LUT R26, R105, 0x380, RZ, 0xc0, !PT ;  /* 0x00000380691a7812 */ /* 0x000fe400078ec0ff */
[----:B------:R-:W-:Y:S02]  /*122f0*/  LOP3.LUT R28, R107, 0x380, RZ, 0xc0, !PT ;  /* 0x000003806b1c7812 */ /* 0x000fe400078ec0ff */
[----:B------:R-:W-:Y:S02]  /*12300*/  F2FP.F16.F32.PACK_AB R8, R11, R10 ;  /* 0x0000000a0b08723e */ /* 0x000fe400000000ff */
[----:B------:R-:W-:Y:S02]  /*12310*/  LOP3.LUT R4, R4, R95, RZ, 0x3c, !PT ;  /* 0x0000005f04047212 */ /* 0x000fe400078e3cff */
[----:B------:R-:W-:Y:S02]  /*12320*/  LOP3.LUT R6, R6, R97, RZ, 0x3c, !PT ;  /* 0x0000006106067212 */ /* 0x000fe400078e3cff */
[----:B------:R-:W-:-:S02]  /*12330*/  F2FP.F16.F32.PACK_AB R9, R93, R100 ;  /* 0x000000645d09723e */ /* 0x000fc400000000ff */
[----:B------:R-:W-:Y:S02]  /*12340*/  F2FP.F16.F32.PACK_AB R10, R63, R62 ;  /* 0x0000003e3f0a723e */ /* 0x000fe400000000ff */
[----:B------:R-:W-:Y:S02]  /*12350*/  F2FP.F16.F32.PACK_AB R11, R91, R92 ;  /* 0x0000005c5b0b723e */ /* 0x000fe400000000ff */
[----:B------:R-:W-:Y:S02]  /*12360*/  SHF.R.U64 R12, R12, 0x3, RZ ;  /* 0x000000030c0c7819 */ /* 0x000fe400000012ff */
[----:B------:R-:W-:Y:S01]  /*12370*/  SHF.R.U64 R14, R14, 0x3, RZ ;  /* 0x000000030e0e7819 */ /* 0x000fe200000012ff */
[----:B------:R1:W-:Y:S01]  /*12380*/  STSM.16.M88.4 [R40], R8 ;  /* 0x0000000828007844 */ /* 0x0003e20000000200 */
[----:B------:R-:W-:Y:S02]  /*12390*/  SHF.R.U64 R24, R24, 0x3, RZ ;  /* 0x0000000318187819 */ /* 0x000fe400000012ff */
[----:B------:R-:W-:-:S02]  /*123a0*/  SHF.R.U64 R26, R26, 0x3, RZ ;  /* 0x000000031a1a7819 */ /* 0x000fc400000012ff */
[----:B------:R-:W-:Y:S02]  /*123b0*/  SHF.R.U64 R28, R28, 0x3, RZ ;  /* 0x000000031c1c7819 */ /* 0x000fe400000012ff */
[----:B------:R-:W-:Y:S02]  /*123c0*/  MOV R94, R4 ;  /* 0x00000004005e7202 */ /* 0x000fe40000000f00 */
[----:B------:R-:W-:Y:S02]  /*123d0*/  MOV R93, R6 ;  /* 0x00000006005d7202 */ /* 0x000fe40000000f00 */
[----:B------:R-:W-:Y:S02]  /*123e0*/  F2FP.F16.F32.PACK_AB R4, R54, R53 ;  /* 0x000000353604723e */ /* 0x000fe400000000ff */
[----:B------:R-:W-:Y:S02]  /*123f0*/  F2FP.F16.F32.PACK_AB R5, R89, R90 ;  /* 0x0000005a5905723e */ /* 0x000fe400000000ff */
[----:B------:R-:W-:-:S02]  /*12400*/  F2FP.F16.F32.PACK_AB R6, R61, R52 ;  /* 0x000000343d06723e */ /* 0x000fc400000000ff */
[----:B------:R-:W-:Y:S02]  /*12410*/  F2FP.F16.F32.PACK_AB R7, R87, R88 ;  /* 0x000000585707723e */ /* 0x000fe400000000ff */
[----:B------:R-:W-:Y:S02]  /*12420*/  LOP3.LUT R12, R12, R99, RZ, 0x3c, !PT ;  /* 0x000000630c0c7212 */ /* 0x000fe400078e3cff */
[----:B------:R-:W-:Y:S01]  /*12430*/  LOP3.LUT R14, R14, R101, RZ, 0x3c, !PT ;  /* 0x000000650e0e7212 */ /* 0x000fe200078e3cff */
[----:B------:R-:W-:Y:S01]  /*12440*/  STSM.16.M88.4 [R94], R4 ;  /* 0x000000045e007844 */ /* 0x000fe20000000200 */
[----:B-1----:R-:W-:Y:S02]  /*12450*/  F2FP.F16.F32.PACK_AB R8, R60, R51 ;  /* 0x000000333c08723e */ /* 0x002fe400000000ff */
[----:B------:R-:W-:Y:S02]  /*12460*/  F2FP.F16.F32.PACK_AB R9, R85, R86 ;  /* 0x000000565509723e */ /* 0x000fe400000000ff */
[----:B------:R-:W-:-:S02]  /*12470*/  F2FP.F16.F32.PACK_AB R10, R59, R50 ;  /* 0x000000323b0a723e */ /* 0x000fc400000000ff */
[----:B------:R-:W-:Y:S02]  /*12480*/  F2FP.F16.F32.PACK_AB R11, R83, R84 ;  /* 0x00000054530b723e */ /* 0x000fe400000000ff */
[----:B------:R-:W-:Y:S02]  /*12490*/  LOP3.LUT R24, R24, R103, RZ, 0x3c, !PT ;  /* 0x0000006718187212 */ /* 0x000fe400078e3cff */
[----:B------:R-:W-:Y:S01]  /*124a0*/  LOP3.LUT R26, R26, R105, RZ, 0x3c, !PT ;  /* 0x000000691a1a7212 */ /* 0x000fe200078e3cff */
[----:B------:R1:W-:Y:S01]  /*124b0*/  STSM.16.M88.4 [R93], R8 ;  /* 0x000000085d007844 */ /* 0x0003e20000000200 */
[----:B------:R-:W-:Y:S02]  /*124c0*/  LOP3.LUT R28, R28, R107, RZ, 0x3c, !PT ;  /* 0x0000006b1c1c7212 */ /* 0x000fe400078e3cff */
[----:B------:R-:W-:Y:S02]  /*124d0*/  MOV R92, R12 ;  /* 0x0000000c005c7202 */ /* 0x000fe40000000f00 */
        /* <DEDUP_REMOVED lines=8> */
[----:B------:R-:W-:Y:S01]  /*12560*/  F2FP.F16.F32.PACK_AB R24, R56, R47 ;  /* 0x0000002f3818723e */ /* 0x000fe200000000ff */
[----:B------:R-:W-:Y:S01]  /*12570*/  STSM.16.M88.4 [R92], R12 ;  /* 0x0000000c5c007844 */ /* 0x000fe20000000200 */
[----:B------:R-:W-:Y:S02]  /*12580*/  F2FP.F16.F32.PACK_AB R25, R77, R78 ;  /* 0x0000004e4d19723e */ /* 0x000fe400000000ff */
[----:B------:R-:W-:Y:S02]  /*12590*/  F2FP.F16.F32.PACK_AB R26, R55, R46 ;  /* 0x0000002e371a723e */ /* 0x000fe400000000ff */
[----:B------:R-:W-:Y:S01]  /*125a0*/  F2FP.F16.F32.PACK_AB R27, R75, R76 ;  /* 0x0000004c4b1b723e */ /* 0x000fe200000000ff */
[----:B------:R-:W2:Y:S01]  /*125b0*/  LDC R55, c[0x0][0xbe8] ;  /* 0x0002fa00ff377b82 */ /* 0x000ea20000000800 */
[----:B------:R-:W-:-:S02]  /*125c0*/  F2FP.F16.F32.PACK_AB R28, R44, R31 ;  /* 0x0000001f2c1c723e */ /* 0x000fc400000000ff */
[----:B------:R-:W-:Y:S01]  /*125d0*/  ISETP.NE.U32.AND P0, PT, RZ, UR4, PT ;  /* 0x00000004ff007c0c */ /* 0x000fe2000bf05070 */
[----:B------:R-:W-:Y:S01]  /*125e0*/  STSM.16.M88.4 [R91], R24 ;  /* 0x000000185b007844 */ /* 0x000fe20000000200 */
[----:B-1----:R-:W-:Y:S02]  /*125f0*/  IADD3 R8, P1, R204, UR4, RZ ;  /* 0x00000004cc087c10 */ /* 0x002fe4000ff3e0ff */
[----:B------:R-:W-:Y:S02]  /*12600*/  F2FP.F16.F32.PACK_AB R29, R73, R74 ;  /* 0x0000004a491d723e */ /* 0x000fe400000000ff */
[----:B------:R-:W-:Y:S02]  /*12610*/  F2FP.F16.F32.PACK_AB R31, R71, R72 ;  /* 0x00000048471f723e */ /* 0x000fe400000000ff */
[----:B------:R-:W-:Y:S02]  /*12620*/  F2FP.F16.F32.PACK_AB R4, R39, R38 ;  /* 0x000000262704723e */ /* 0x000fe400000000ff */
[----:B------:R-:W-:Y:S01]  /*12630*/  F2FP.F16.F32.PACK_AB R5, R65, R66 ;  /* 0x000000424105723e */ /* 0x000fe200000000ff */
[----:B------:R-:W-:Y:S01]  /*12640*/  STSM.16.M88.4 [R63], R28 ;  /* 0x0000001c3f007844 */ /* 0x000fe20000000200 */
[----:B------:R-:W-:-:S02]  /*12650*/  F2FP.F16.F32.PACK_AB R6, R37, R36 ;  /* 0x000000242506723e */ /* 0x000fc400000000ff */
[----:B------:R-:W-:Y:S01]  /*12660*/  F2FP.F16.F32.PACK_AB R7, R151, R64 ;  /* 0x000000409707723e */ /* 0x000fe200000000ff */
[----:B------:R-:W-:Y:S01]  /*12670*/  STSM.16.M88.4 [R62], R32 ;  /* 0x000000203e007844 */ /* 0x000fe20000000200 */
[----:B------:R-:W-:Y:S02]  /*12680*/  ISETP.NE.AND.EX P0, PT, RZ, UR5, PT, P0 ;  /* 0x00000005ff007c0c */ /* 0x000fe4000bf05300 */
[----:B------:R-:W-:Y:S01]  /*12690*/  IADD3.X R9, R205, UR5, RZ, P1, !PT ;  /* 0x00000005cd097c10 */ /* 0x000fe20008ffe4ff */
[----:B------:R-:W-:Y:S01]  /*126a0*/  ULDC.64 UR4, c[0x0][0xc08] ;  /* 0x0003020000047ab9 */ /* 0x000fe20000000a00 */
[----:B------:R1:W-:Y:S01]  /*126b0*/  STSM.16.M88.4 [R40], R4 ;  /* 0x0000000428007844 */ /* 0x0003e20000000200 */
[----:B------:R-:W-:Y:S01]  /*126c0*/  BAR.SYNC.DEFER_BLOCKING 0x1, 0x100 ;  /* 0x0044000000007b1d */ /* 0x000fe20000010000 */
[----:B------:R-:W-:Y:S02]  /*126d0*/  ISETP.NE.U32.AND P2, PT, RZ, UR4, PT ;  /* 0x00000004ff007c0c */ /* 0x000fe4000bf45070 */
[----:B------:R-:W-:-:S02]  /*126e0*/  MOV R48, RZ ;  /* 0x000000ff00307202 */ /* 0x000fc40000000f00 */
[----:B------:R-:W-:-:S13]  /*126f0*/  ISETP.NE.AND.EX P2, PT, RZ, UR5, PT, P2 ;  /* 0x00000005ff007c0c */ /* 0x000fda000bf45320 */
[----:B------:R-:W-:Y:S01]  /*12700*/  @P2 IADD3 R204, P3, R204, UR4, RZ ;  /* 0x00000004cccc2c10 */ /* 0x000fe2000ff7e0ff */
[----:B------:R-:W-:Y:S02]  /*12710*/  ULDC UR4, c[0x0][0xa88] ;  /* 0x0002a20000047ab9 */ /* 0x000fe40000000800 */
[----:B-1----:R-:W-:Y:S01]  /*12720*/  IMAD.U32 R6, RZ, RZ, UR4 ;  /* 0x00000004ff067e24 */ /* 0x002fe2000f8e00ff */
[----:B------:R-:W-:Y:S01]  /*12730*/  @P2 IADD3.X R205, R205, UR5, RZ, P3, !PT ;  /* 0x00000005cdcd2c10 */ /* 0x000fe20009ffe4ff */
[----:B------:R1:W5:Y:S01]  /*12740*/  @P0 LDG.E R48, desc[UR38][R8.64] ;  /* 0x0000002608300981 */ /* 0x000362000c1e1900 */
[----:B--2---:R-:W-:Y:S01]  /*12750*/  ISETP.NE.AND P1, PT, R55, 0x1, PT ;  /* 0x000000013700780c */ /* 0x004fe20003f25270 */
[----:B------:R-:W-:Y:S02]  /*12760*/  IMAD R13, R208, 0x80, R224 ;  /* 0x00000080d00d7824 */ /* 0x000fe400078e02e0 */
[----:B------:R1:W5:Y:S10]  /*12770*/  @P2 LDG.E R6, desc[UR38][R204.64] ;  /* 0x00000026cc062981 */ /* 0x000374000c1e1900 */
[----:B------:R-:W2:Y:S08]  /*12780*/  @P1 LDC R10, c[0x0][0xbec] ;  /* 0x0002fb00ff0a1b82 */ /* 0x000eb00000000800 */
[----:B------:R-:W3:Y:S01]  /*12790*/  @P1 LDC R11, c[0x0][0xbf0] ;  /* 0x0002fc00ff0b1b82 */ /* 0x000ee20000000800 */
[----:B-1----:R-:W-:Y:S05]  /*127a0*/  @P2 BRA `(.L_x_7182) ;  /* 0x0000000000102947 */ /* 0x002fea0003800000 */
[----:B------:R-:W-:Y:S05]  /*127b0*/  @!P0 BRA `(.L_x_7182) ;  /* 0x00000000000c8947 */ /* 0x000fea0003800000 */
[----:B------:R-:W4:Y:S04]  /*127c0*/  LDG.E R5, desc[UR38][R8.64] ;  /* 0x0000002608057981 */ /* 0x000f28000c1e1900 */
[----:B-----5:R-:W4:Y:S02]  /*127d0*/  LDG.E R6, desc[UR38][R8.64+0x4] ;  /* 0x0000042608067981 */ /* 0x020f24000c1e1900 */
[----:B----4-:R-:W-:-:S07]  /*127e0*/  IADD3 R6, -R5, R6, RZ ;  /* 0x0000000605067210 */ /* 0x010fce0007ffe1ff */
.L_x_7182:
[----:B------:R-:W-:Y:S01]  /*127f0*/  SHF.R.S32.HI R54, RZ, 0x1f, R203 ;  /* 0x0000001fff367819 */ /* 0x000fe200000114cb */
[----:B--2---:R-:W-:Y:S01]  /*12800*/  @P1 IMAD.HI.U32 R4, R13, R10, RZ ;  /* 0x0000000a0d041227 */ /* 0x004fe200078e00ff */
[----:B------:R-:W-:Y:S01]  /*12810*/  ULDC.64 UR4, c[0x0][0xb90] ;  /* 0x0002e40000047ab9 */ /* 0x000fe20000000a00 */
[----:B-----5:R-:W-:Y:S02]  /*12820*/  SHF.R.S32.HI R49, RZ, 0x1f, R48 ;  /* 0x0000001fff317819 */ /* 0x020fe40000011430 */
[----:B------:R-:W-:Y:S01]  /*12830*/  IMAD R8, R54, UR4, RZ ;  /* 0x0000000436087c24 */ /* 0x000fe2000f8e02ff */
[----:B------:R-:W-:Y:S01]  /*12840*/  SEL R40, R209, RZ, !P0 ;  /* 0x000000ffd1287207 */ /* 0x000fe20004000000 */
[----:B------:R-:W-:Y:S01]  /*12850*/  IMAD.MOV.U32 R7, RZ, RZ, R13 ;  /* 0x000000ffff077224 */ /* 0x000fe200078e000d */
[----:B---3--:R-:W-:Y:S01]  /*12860*/  @P1 SHF.R.U32.HI R7, RZ, R11, R4 ;  /* 0x0000000bff071219 */ /* 0x008fe20000011604 */
[----:B------:R-:W-:Y:S01]  /*12870*/  IMAD.WIDE.U32 R4, R203, UR4, R48 ;  /* 0x00000004cb047c25 */ /* 0x000fe2000f8e0030 */
[----:B------:R-:W-:-:S03]  /*12880*/  SEL R57, R206, RZ, !P0 ;  /* 0x000000ffce397207 */ /* 0x000fc60004000000 */
[----:B------:R-:W-:Y:S01]  /*12890*/  IMAD R9, R203, UR5, R8 ;  /* 0x00000005cb097c24 */ /* 0x000fe2000f8e0208 */
[----:B------:R-:W-:Y:S01]  /*128a0*/  IADD3 R8, -R7, RZ, RZ ;  /* 0x000000ff07087210 */ /* 0x000fe20007ffe1ff */
[----:B------:R-:W-:Y:S01]  /*128b0*/  ULDC.64 UR4, c[0x0][0xb98] ;  /* 0x0002e60000047ab9 */ /* 0x000fe20000000a00 */
[----:B------:R-:W-:Y:S02]  /*128c0*/  IMAD.IADD R11, R16, 0x1, R228 ;  /* 0x00000001100b7824 */ /* 0x000fe400078e02e4 */
[----:B------:R-:W-:Y:S02]  /*128d0*/  IMAD.IADD R5, R5, 0x1, R9 ;  /* 0x0000000105057824 */ /* 0x000fe400078e0209 */
[----:B------:R-:W-:Y:S02]  /*128e0*/  IMAD R9, R55, R8, R13 ;  /* 0x0000000837097224 */ /* 0x000fe400078e020d */
[----:B------:R-:W-:Y:S02]  /*128f0*/  IMAD R8, R40, UR4, RZ ;  /* 0x0000000428087c24 */ /* 0x000fe4000f8e02ff */
[----:B------:R-:W-:-:S04]  /*12900*/  IMAD.WIDE.U32 R4, R57, UR4, R4 ;  /* 0x0000000439047c25 */ /* 0x000fc8000f8e0004 */
[----:B------:R-:W-:Y:S01]  /*12910*/  IMAD.WIDE R20, R11, 0x2, R20 ;  /* 0x000000020b147825 */ /* 0x000fe200078e0214 */
[----:B------:R-:W-:Y:S02]  /*12920*/  SHF.R.S32.HI R11, RZ, 0x1f, R7 ;  /* 0x0000001fff0b7819 */ /* 0x000fe40000011407 */
[----:B------:R-:W-:Y:S01]  /*12930*/  IADD3 R4, P2, R7, R4, RZ ;  /* 0x0000000407047210 */ /* 0x000fe20007f5e0ff */
[----:B------:R-:W-:Y:S01]  /*12940*/  IMAD R10, R57, UR5, R8 ;  /* 0x00000005390a7c24 */ /* 0x000fe2000f8e0208 */
[----:B------:R-:W-:Y:S01]  /*12950*/  SHF.R.S32.HI R8, RZ, 0x1f, R9 ;  /* 0x0000001fff087819 */ /* 0x000fe20000011409 */
[----:B------:R-:W-:Y:S01]  /*12960*/  ULDC.64 UR4, c[0x0][0xb88] ;  /* 0x0002e20000047ab9 */ /* 0x000fe20000000a00 */
[----:B------:R-:W-:Y:S01]  /*12970*/  IADD3 R7, P0, R20, 0x1000, RZ ;  /* 0x0000100014077810 */ /* 0x000fe20007f1e0ff */
[----:B------:R-:W-:Y:S01]  /*12980*/  IMAD R59, R6, R55, RZ ;  /* 0x00000037063b7224 */ /* 0x000fe200078e02ff */
[----:B------:R-:W-:Y:S01]  /*12990*/  IADD3.X R5, R11, R5, R10, P2, !PT ;  /* 0x000000050b057210 */ /* 0x000fe200017fe40a */
[----:B------:R-:W-:Y:S01]  /*129a0*/  IMAD R12, R8, UR4, RZ ;  /* 0x00000004080c7c24 */ /* 0x000fe2000f8e02ff */
[----:B------:R-:W-:-:S02]  /*129b0*/  IADD3 R29, P3, R20, 0x4000, RZ ;  /* 0x00004000141d7810 */ /* 0x000fc40007f7e0ff */
[----:B------:R-:W-:Y:S01]  /*129c0*/  IADD3 R13, P4, R20, 0x2000, RZ ;  /* 0x00002000140d7810 */ /* 0x000fe20007f9e0ff */
[----:B------:R-:W-:Y:S01]  /*129d0*/  IMAD R11, R9, UR5, R12 ;  /* 0x00000005090b7c24 */ /* 0x000fe2000f8e020c */
[----:B------:R-:W-:Y:S01]  /*129e0*/  LOP3.LUT R28, R29, 0x380, RZ, 0xc0, !PT ;  /* 0x000003801d1c7812 */ /* 0x000fe200078ec0ff */
[----:B------:R-:W-:Y:S01]  /*129f0*/  IMAD.WIDE.U32 R4, R9, UR4, R4 ;  /* 0x0000000409047c25 */ /* 0x000fe2000f8e0004 */
[----:B------:R-:W-:Y:S01]  /*12a00*/  ULDC.64 UR4, c[0x0][0xb50] ;  /* 0x0002d40000047ab9 */ /* 0x000fe20000000a00 */
[----:B------:R-:W-:Y:S02]  /*12a10*/  IADD3.X R9, RZ, R21, RZ, P0, !PT ;  /* 0x00000015ff097210 */ /* 0x000fe400007fe4ff */
[----:B------:R-:W-:Y:S01]  /*12a20*/  IMAD.IADD R5, R5, 0x1, R11 ;  /* 0x0000000105057824 */ /* 0x000fe200078e020b */
[----:B------:R-:W-:Y:S02]  /*12a30*/  LEA R10, P2, R4, UR4, 0x2 ;  /* 0x00000004040a7c11 */ /* 0x000fe4000f8410ff */
[----:B------:R-:W-:-:S02]  /*12a40*/  LOP3.LUT P0, RZ, R212, 0x3, RZ, 0xc0, !PT ;  /* 0x00000003d4ff7812 */ /* 0x000fc4000780c0ff */
[----:B------:R-:W-:Y:S01]  /*12a50*/  LEA.HI.X R11, R4, UR5, R5, 0x2, P2 ;  /* 0x00000005040b7c11 */ /* 0x000fe200090f1405 */
[----:B------:R-:W-:Y:S01]  /*12a60*/  SHFL.IDX PT, R50, R10, RZ, 0x1c1f ;  /* 0x001c1fff0a327589 */ /* 0x000fe200000e0000 */
[----:B------:R-:W-:Y:S01]  /*12a70*/  IADD3 R25, P2, R20, 0x3000, RZ ;  /* 0x0000300014197810 */ /* 0x000fe20007f5e0ff */
[----:B------:R-:W-:Y:S01]  /*12a80*/  IMAD R4, R208, 0x80, R223 ;  /* 0x00000080d0047824 */ /* 0x000fe200078e02df */
[----:B------:R-:W-:Y:S01]  /*12a90*/  LOP3.LUT R12, R13, 0x380, RZ, 0xc0, !PT ;  /* 0x000003800d0c7812 */ /* 0x000fe200078ec0ff */
[----:B------:R-:W1:Y:S01]  /*12aa0*/  SHFL.IDX PT, R51, R11, RZ, 0x1c1f ;  /* 0x001c1fff0b337589 */ /* 0x000e6200000e0000 */
[----:B------:R-:W-:Y:S01]  /*12ab0*/  LOP3.LUT R24, R25, 0x380, RZ, 0xc0, !PT ;  /* 0x0000038019187812 */ /* 0x000fe200078ec0ff */
[----:B------:R-:W-:Y:S01]  /*12ac0*/  ULDC.64 UR4, c[0x0][0xaa0] ;  /* 0x0002a80000047ab9 */ /* 0x000fe20000000a00 */
[----:B------:R-:W-:Y:S01]  /*12ad0*/  LOP3.LUT R8, R7, 0x380, RZ, 0xc0, !PT ;  /* 0x0000038007087812 */ /* 0x000fe200078ec0ff */
[----:B------:R-:W-:Y:S01]  /*12ae0*/  SHFL.IDX PT, R52, R10, 0x1, 0x1c1f ;  /* 0x003c1f000a347f89 */ /* 0x000fe200000e0000 */
[----:B------:R-:W-:-:S02]  /*12af0*/  SHF.R.U64 R24, R24, 0x3, RZ ;  /* 0x0000000318187819 */ /* 0x000fc400000012ff */
[----:B------:R-:W-:Y:S01]  /*12b00*/  SHF.R.U64 R28, R28, 0x3, RZ ;  /* 0x000000031c1c7819 */ /* 0x000fe200000012ff */
[----:B------:R-:W2:Y:S01]  /*12b10*/  SHFL.IDX PT, R53, R11, 0x1, 0x1c1f ;  /* 0x003c1f000b357f89 */ /* 0x000ea200000e0000 */
[----:B------:R-:W-:Y:S02]  /*12b20*/  LOP3.LUT R24, R24, R25, RZ, 0x3c, !PT ;  /* 0x0000001918187212 */ /* 0x000fe400078e3cff */
[----:B------:R-:W-:Y:S02]  /*12b30*/  IADD3.X R25, RZ, R21, RZ, P2, !PT ;  /* 0x00000015ff197210 */ /* 0x000fe400017fe4ff */
[C---:B------:R-:W-:Y:S01]  /*12b40*/  ISETP.GE.OR P2, PT, R4.reuse, R59, P0 ;  /* 0x0000003b0400720c */ /* 0x040fe20000746670 */
[----:B------:R-:W-:Y:S01]  /*12b50*/  VIADD R4, R4, 0x8 ;  /* 0x0000000804047836 */ /* 0x000fe20000000000 */
[----:B------:R-:W-:Y:S02]  /*12b60*/  SHF.R.U64 R12, R12, 0x3, RZ ;  /* 0x000000030c0c7819 */ /* 0x000fe400000012ff */
[----:B------:R-:W-:-:S02]  /*12b70*/  SHF.R.U64 R8, R8, 0x3, RZ ;  /* 0x0000000308087819 */ /* 0x000fc400000012ff */
[----:B------:R-:W-:Y:S02]  /*12b80*/  ISETP.GE.OR P0, PT, R4, R59, P0 ;  /* 0x0000003b0400720c */ /* 0x000fe40000706670 */
[----:B------:R-:W-:Y:S01]  /*12b90*/  LOP3.LUT R28, R28, R29, RZ, 0x3c, !PT ;  /* 0x0000001d1c1c7212 */ /* 0x000fe200078e3cff */
[--C-:B------:R-:W-:Y:S01]  /*12ba0*/  IMAD.X R29, RZ, RZ, R21.reuse, P3 ;  /* 0x000000ffff1d7224 */ /* 0x100fe200018e0615 */
[----:B------:R-:W-:Y:S01]  /*12bb0*/  LOP3.LUT R12, R12, R13, RZ, 0x3c, !PT ;  /* 0x0000000d0c0c7212 */ /* 0x000fe200078e3cff */
[----:B------:R-:W-:Y:S01]  /*12bc0*/  IMAD.X R13, RZ, RZ, R21, P4 ;  /* 0x000000ffff0d7224 */ /* 0x000fe200020e0615 */
[----:B------:R-:W-:Y:S01]  /*12bd0*/  LOP3.LUT R8, R8, R7, RZ, 0x3c, !PT ;  /* 0x0000000708087212 */ /* 0x000fe200078e3cff */
[----:B-1----:R1:W-:Y:S01]  /*12be0*/  @!P2 ST.E desc[UR38][R50.64], R0 ;  /* 0x000000003200a985 */ /* 0x0023e2000c101926 */
[C---:B------:R-:W-:Y:S02]  /*12bf0*/  IADD3 R5, P3, R20.reuse, 0x7000, RZ ;  /* 0x0000700014057810 */ /* 0x040fe40007f7e0ff */
[----:B------:R-:W-:-:S02]  /*12c00*/  IADD3 R33, P5, R20, 0x5000, RZ ;  /* 0x0000500014217810 */ /* 0x000fc40007fbe0ff */
[C---:B------:R-:W-:Y:S01]  /*12c10*/  IADD3 R37, P4, R20.reuse, 0x6000, RZ ;  /* 0x0000600014257810 */ /* 0x040fe20007f9e0ff */
[----:B--2---:R2:W-:Y:S01]  /*12c20*/  @!P0 ST.E desc[UR38][R52.64], R3 ;  /* 0x0000000334008985 */ /* 0x0045e2000c101926 */
[----:B------:R-:W-:Y:S01]  /*12c30*/  LOP3.LUT R7, R20, 0x380, RZ, 0xc0, !PT ;  /* 0x0000038014077812 */ /* 0x000fe200078ec0ff */
[----:B------:R-:W-:Y:S01]  /*12c40*/  IMAD.X R45, RZ, RZ, R21, P3 ;  /* 0x000000ffff2d7224 */ /* 0x000fe200018e0615 */
[----:B------:R-:W-:Y:S01]  /*12c50*/  LOP3.LUT R4, R5, 0x380, RZ, 0xc0, !PT ;  /* 0x0000038005047812 */ /* 0x000fe200078ec0ff */
[----:B------:R-:W5:Y:S01]  /*12c60*/  LD.E.128 R8, desc[UR38][R8.64] ;  /* 0x0000002608087980 */ /* 0x000f62000c101d00 */
[----:B------:R-:W-:Y:S01]  /*12c70*/  LOP3.LUT R32, R33, 0x380, RZ, 0xc0, !PT ;  /* 0x0000038021207812 */ /* 0x000fe200078ec0ff */
[----:B-1----:R-:W1:Y:S01]  /*12c80*/  @P1 LDC R51, c[0x0][0xbec] ;  /* 0x0002fb00ff331b82 */ /* 0x002e620000000800 */
[----:B------:R-:W-:Y:S01]  /*12c90*/  LOP3.LUT R36, R37, 0x380, RZ, 0xc0, !PT ;  /* 0x0000038025247812 */ /* 0x000fe200078ec0ff */
[----:B------:R-:W5:Y:S01]  /*12ca0*/  LD.E.128 R12, desc[UR38][R12.64] ;  /* 0x000000260c0c7980 */ /* 0x000f62000c101d00 */
[----:B------:R-:W-:-:S02]  /*12cb0*/  SHF.R.U64 R7, R7, 0x3, RZ ;  /* 0x0000000307077819 */ /* 0x000fc400000012ff */
[----:B------:R-:W-:Y:S01]  /*12cc0*/  SHF.R.U64 R4, R4, 0x3, RZ ;  /* 0x0000000304047819 */ /* 0x000fe200000012ff */
[----:B--2---:R-:W-:Y:S01]  /*12cd0*/  IMAD R3, R49, UR4, RZ ;  /* 0x0000000431037c24 */ /* 0x004fe2000f8e02ff */
[----:B------:R-:W-:Y:S01]  /*12ce0*/  SHF.R.U64 R32, R32, 0x3, RZ ;  /* 0x0000000320207819 */ /* 0x000fe200000012ff */
[----:B------:R-:W2:Y:S01]  /*12cf0*/  @P1 LDC R49, c[0x0][0xbf0] ;  /* 0x0002fc00ff311b82 */ /* 0x000ea20000000800 */
[----:B------:R-:W-:Y:S01]  /*12d00*/  SHF.R.U64 R36, R36, 0x3, RZ ;  /* 0x0000000324247819 */ /* 0x000fe200000012ff */
[----:B------:R-:W5:Y:S01]  /*12d10*/  LD.E.128 R24, desc[UR38][R24.64] ;  /* 0x0000002618187980 */ /* 0x000f62000c101d00 */
[----:B------:R-:W-:Y:S02]  /*12d20*/  LOP3.LUT R20, R7, R20, RZ, 0x3c, !PT ;  /* 0x0000001407147212 */ /* 0x000fe400078e3cff */
[----:B------:R-:W-:Y:S01]  /*12d30*/  LOP3.LUT R32, R32, R33, RZ, 0x3c, !PT ;  /* 0x0000002120207212 */ /* 0x000fe200078e3cff */
[----:B------:R-:W5:Y:S01]  /*12d40*/  LD.E.128 R28, desc[UR38][R28.64] ;  /* 0x000000261c1c7980 */ /* 0x000f62000c101d00 */
[----:B------:R-:W-:Y:S01]  /*12d50*/  LOP3.LUT R36, R36, R37, RZ, 0x3c, !PT ;  /* 0x0000002524247212 */ /* 0x000fe200078e3cff */
[----:B------:R-:W-:Y:S01]  /*12d60*/  IMAD.X R37, RZ, RZ, R21, P4 ;  /* 0x000000ffff257224 */ /* 0x000fe200020e0615 */
[----:B------:R-:W-:Y:S01]  /*12d70*/  LOP3.LUT R44, R4, R5, RZ, 0x3c, !PT ;  /* 0x00000005042c7212 */ /* 0x000fe200078e3cff */
[C---:B------:R-:W-:Y:S01]  /*12d80*/  IMAD R3, R48.reuse, UR5, R3 ;  /* 0x0000000530037c24 */ /* 0x040fe2000f8e0203 */
[----:B------:R-:W-:Y:S01]  /*12d90*/  IADD3.X R33, RZ, R21, RZ, P5, !PT ;  /* 0x00000015ff217210 */ /* 0x000fe20002ffe4ff */
[----:B------:R3:W5:Y:S04]  /*12da0*/  LD.E.128 R4, desc[UR38][R20.64] ;  /* 0x0000002614047980 */ /* 0x000768000c101d00 */
[----:B------:R-:W5:Y:S04]  /*12db0*/  LD.E.128 R36, desc[UR38][R36.64] ;  /* 0x0000002624247980 */ /* 0x000f68000c101d00 */
[----:B------:R-:W5:Y:S01]  /*12dc0*/  LD.E.128 R32, desc[UR38][R32.64] ;  /* 0x0000002620207980 */ /* 0x000f62000c101d00 */
[----:B---3--:R-:W-:Y:S01]  /*12dd0*/  IMAD.WIDE.U32 R20, R48, UR4, RZ ;  /* 0x0000000430147c25 */ /* 0x008fe2000f8e00ff */
[----:B------:R-:W-:-:S02]  /*12de0*/  ULDC.64 UR4, c[0x0][0xae8] ;  /* 0x0002ba0000047ab9 */ /* 0x000fc40000000a00 */
[----:B------:R-:W5:Y:S02]  /*12df0*/  LD.E.128 R44, desc[UR38][R44.64] ;  /* 0x000000262c2c7980 */ /* 0x000f64000c101d00 */
[----:B------:R-:W-:Y:S01]  /*12e00*/  IADD3 R21, R21, R3, RZ ;  /* 0x0000000315157210 */ /* 0x000fe20007ffe0ff */
[----:B------:R-:W-:Y:S01]  /*12e10*/  IMAD R3, R202, 0x20, R153 ;  /* 0x00000020ca037824 */ /* 0x000fe200078e0299 */
[----:B------:R-:W-:Y:S01]  /*12e20*/  @!PT LDS RZ, [RZ] ;  /* 0x00000000fffff984 */ /* 0x000fe20000000800 */
[----:B------:R-:W-:Y:S01]  /*12e30*/  @!PT LDS RZ, [RZ] ;  /* 0x00000000fffff984 */ /* 0x000fe20000000800 */
[----:B------:R-:W-:Y:S01]  /*12e40*/  @!PT LDS RZ, [RZ] ;  /* 0x00000000fffff984 */ /* 0x000fe20000000800 */
[----:B------:R-:W-:Y:S01]  /*12e50*/  @!PT LDS RZ, [RZ] ;  /* 0x00000000fffff984 */ /* 0x000fe20000000800 */
[----:B------:R3:W-:Y:S06]  /*12e60*/  MEMBAR.ALL.CTA ;  /* 0x0000000000007992 */ /* 0x0007ec0000008000 */
[----:B---3--:R-:W3:Y:S01]  /*12e70*/  FENCE.VIEW.ASYNC.S ;  /* 0x00000000000073c6 */ /* 0x008ee20000000000 */
[----:B------:R-:W-:-:S02]  /*12e80*/  IMAD R0, R54, UR4, RZ ;  /* 0x0000000436007c24 */ /* 0x000fc4000f8e02ff */
[----:B------:R-:W-:Y:S02]  /*12e90*/  IMAD R48, R208, 0x80, R3 ;  /* 0x00000080d0307824 */ /* 0x000fe400078e0203 */
[C---:B------:R-:W-:Y:S02]  /*12ea0*/  IMAD R3, R203.reuse, UR5, R0 ;  /* 0x00000005cb037c24 */ /* 0x040fe4000f8e0200 */
[----:B------:R-:W-:Y:S01]  /*12eb0*/  IMAD.WIDE.U32 R20, R203, UR4, R20 ;  /* 0x00000004cb147c25 */ /* 0x000fe2000f8e0014 */
[----:B------:R-:W-:-:S03]  /*12ec0*/  ULDC.64 UR4, c[0x0][0xaf0] ;  /* 0x0002bc0000047ab9 */ /* 0x000fc60000000a00 */
[----:B-1----:R-:W-:Y:S01]  /*12ed0*/  @P1 IMAD.HI.U32 R0, R48, R51, RZ ;  /* 0x0000003330001227 */ /* 0x002fe200078e00ff */
[----:B------:R-:W-:-:S03]  /*12ee0*/  IADD3 R21, R21, R3, RZ ;  /* 0x0000000315157210 */ /* 0x000fc60007ffe0ff */
[----:B------:R-:W-:Y:S01]  /*12ef0*/  IMAD.MOV.U32 R3, RZ, RZ, R48 ;  /* 0x000000ffff037224 */ /* 0x000fe200078e0030 */
[----:B--2---:R-:W-:Y:S01]  /*12f00*/  @P1 SHF.R.U32.HI R3, RZ, R49, R0 ;  /* 0x00000031ff031219 */ /* 0x004fe20000011600 */
        /* <DEDUP_REMOVED lines=13> */
[----:B------:R-:W-:Y:S02]  /*12fe0*/  IMAD R50, R208, 0x80, R153 ;  /* 0x00000080d0327824 */ /* 0x000fe400078e0299 */
[----:B------:R-:W-:Y:S02]  /*12ff0*/  IMAD.IADD R21, R21, 0x1, R51 ;  /* 0x0000000115157824 */ /* 0x000fe400078e0233 */
[----:B------:R-:W-:Y:S01]  /*13000*/  IMAD R40, R0, UR4, RZ ;  /* 0x0000000400287c24 */ /* 0x000fe2000f8e02ff */
[C---:B------:R-:W-:Y:S01]  /*13010*/  IADD3 R0, R50.reuse, 0x20, RZ ;  /* 0x0000002032007810 */ /* 0x040fe20007ffe0ff */
[----:B------:R-:W-:Y:S01]  /*13020*/  IMAD.WIDE.U32 R20, R49, UR4, R20 ;  /* 0x0000000431147c25 */ /* 0x000fe2000f8e0014 */
[----:B------:R-:W-:-:S03]  /*13030*/  ISETP.GE.AND P2, PT, R50, R59, PT ;  /* 0x0000003b3200720c */ /* 0x000fc60003f46270 */
[----:B------:R-:W-:Y:S01]  /*13040*/  IMAD R51, R49, UR5, R40 ;  /* 0x0000000531337c24 */ /* 0x000fe2000f8e0228 */
[----:B------:R-:W-:Y:S01]  /*13050*/  ULDC.64 UR4, c[0x0][0xa80] ;  /* 0x0002a00000047ab9 */ /* 0x000fe20000000a00 */
[----:B------:R-:W-:Y:S01]  /*13060*/  VIADD R3, R50, 0x40 ;  /* 0x0000004032037836 */ /* 0x000fe20000000000 */
[----:B------:R-:W-:Y:S01]  /*13070*/  ISETP.GE.AND P0, PT, R0, R59, PT ;  /* 0x0000003b0000720c */ /* 0x000fe20003f06270 */
[----:B------:R-:W-:Y:S01]  /*13080*/  VIADD R0, R156, 0x28820 ;  /* 0x000288209c007836 */ /* 0x000fe20000000000 */
[----:B------:R-:W-:Y:S02]  /*13090*/  IADD3 R21, R21, R51, RZ ;  /* 0x0000003315157210 */ /* 0x000fe40007ffe0ff */
[C---:B------:R-:W-:Y:S02]  /*130a0*/  LEA R40, P3, R20.reuse, UR4, 0x1 ;  /* 0x0000000414287c11 */ /* 0x040fe4000f8608ff */
[----:B------:R-:W-:Y:S02]  /*130b0*/  ISETP.GE.AND P1, PT, R3, R59, PT ;  /* 0x0000003b0300720c */ /* 0x000fe40003f26270 */
[----:B------:R-:W-:-:S02]  /*130c0*/  LEA.HI.X R3, R20, UR5, R21, 0x1, P3 ;  /* 0x0000000514037c11 */ /* 0x000fc400098f0c15 */
[----:B------:R-:W-:Y:S01]  /*130d0*/  PRMT R0, RZ, 0x654, R0 ;  /* 0x00000654ff007816 */ /* 0x000fe20000000000 */
[----:B---3--:R1:W2:Y:S01]  /*130e0*/  SHFL.IDX PT, R21, R40, RZ, 0x181f ;  /* 0x00181fff28157589 */ /* 0x0082a200000e0000 */
[----:B------:R-:W-:Y:S02]  /*130f0*/  BSSY B1, `(.L_x_7183) ;  /* 0x000000d000017945 */ /* 0x000fe40003800000 */
[----:B------:R1:W-:Y:S01]  /*13100*/  SYNCS.ARRIVE.TRANS64.RED.A1T0 RZ, [R0+URZ], RZ ;  /* 0x000000ff00ff79a7 */ /* 0x0003e2000810043f */
[----:B------:R1:W3:Y:S01]  /*13110*/  SHFL.IDX PT, R49, R3, RZ, 0x181f ;  /* 0x00181fff03317589 */ /* 0x0002e200000e0000 */
[----:B------:R-:W-:Y:S05]  /*13120*/  @P2 BRA `(.L_x_7184) ;  /* 0x0000000000242947 */ /* 0x000fea0003800000 */
[----:B------:R-:W-:Y:S02]  /*13130*/  ULDC UR4, c[0x0][0xac8] ;  /* 0x0002b20000047ab9 */ /* 0x000fe40000000800 */
[----:B------:R-:W-:Y:S02]  /*13140*/  ISETP.GE.AND P2, PT, R16, UR4, PT ;  /* 0x0000000410007c0c */ /* 0x000fe4000bf46270 */
[----:B------:R-:W-:-:S11]  /*13150*/  ISETP.GE.AND P3, PT, R22, UR4, PT ;  /* 0x0000000416007c0c */ /* 0x000fd6000bf66270 */
[-C--:B--2---:R-:W-:Y:S02]  /*13160*/  @!P2 LEA R20, P4, R16, R21.reuse, 0x1 ;  /* 0x000000151014a211 */ /* 0x084fe400078808ff */
[----:B------:R-:W-:Y:S02]  /*13170*/  @!P3 LEA R48, P5, R22, R21, 0x1 ;  /* 0x000000151630b211 */ /* 0x000fe400078a08ff */
[-C--:B---3--:R-:W-:Y:S02]  /*13180*/  @!P2 LEA.HI.X R21, R16, R49.reuse, R17, 0x1, P4 ;  /* 0x000000311015a211 */ /* 0x088fe400020f0c11 */
[----:B------:R-:W-:-:S03]  /*13190*/  @!P3 LEA.HI.X R49, R22, R49, R2, 0x1, P5 ;  /* 0x000000311631b211 */ /* 0x000fc600028f0c02 */
[----:B-----5:R4:W-:Y:S04]  /*131a0*/  @!P2 ST.E.128 desc[UR38][R20.64], R4 ;  /* 0x000000041400a985 */ /* 0x0209e8000c101d26 */
[----:B------:R4:W-:Y:S02]  /*131b0*/  @!P3 ST.E.128 desc[UR38][R48.64], R28 ;  /* 0x0000001c3000b985 */ /* 0x0009e4000c101d26 */
.L_x_7184:
[----:B------:R-:W-:Y:S05]  /*131c0*/  BSYNC B1 ;  /* 0x0000000000017941 */ /* 0x000fea0003800000 */
.L_x_7183:
[----:B----45:R4:W0:Y:S01]  /*131d0*/  SHFL.IDX PT, R7, R3, 0x1, 0x181f ;  /* 0x00381f0003077f89 */ /* 0x03082200000e0000 */
        /* <DEDUP_REMOVED lines=12> */
.L_x_7186:
[----:B------:R-:W-:Y:S05]  /*132a0*/  BSYNC B1 ;  /* 0x0000000000017941 */ /* 0x000fea0003800000 */
.L_x_7185:
[----:B0-----:R0:W0:Y:S01]  /*132b0*/  SHFL.IDX PT, R7, R3, 0x2, 0x181f ;  /* 0x00581f0003077f89 */ /* 0x00102200000e0000 */
        /* <DEDUP_REMOVED lines=12> */
.L_x_7188:
[----:B------:R-:W-:Y:S05]  /*13380*/  BSYNC B1 ;  /* 0x0000000000017941 */ /* 0x000fea0003800000 */
.L_x_7187:
[----:B-1----:R-:W-:Y:S01]  /*13390*/  VIADD R0, R50, 0x60 ;  /* 0x0000006032007836 */ /* 0x002fe20000000000 */
[----:B0---4-:R-:W0:Y:S04]  /*133a0*/  SHFL.IDX PT, R3, R3, 0x3, 0x181f ;  /* 0x00781f0003037f89 */ /* 0x011e2800000e0000 */
[----:B------:R-:W-:Y:S01]  /*133b0*/  ISETP.GE.AND P0, PT, R0, R59, PT ;  /* 0x0000003b0000720c */ /* 0x000fe20003f06270 */
[----:B------:R1:W4:-:S12]  /*133c0*/  SHFL.IDX PT, R7, R40, 0x3, 0x181f ;  /* 0x00781f0028077f89 */ /* 0x00031800000e0000 */
[----:B-1----:R-:W-:Y:S05]  /*133d0*/  @P0 BRA `(.L_x_7189) ;  /* 0x0000000c00040947 */ /* 0x002fea0003800000 */
[----:B------:R-:W-:Y:S02]  /*133e0*/  ULDC UR4, c[0x0][0xac8] ;  /* 0x0002b20000047ab9 */ /* 0x000fe40000000800 */
[----:B------:R-:W-:-:S13]  /*133f0*/  ISETP.GE.AND P1, PT, R16, UR4, PT ;  /* 0x0000000410007c0c */ /* 0x000fda000bf26270 */
[----:B----4-:R-:W-:-:S04]  /*13400*/  @!P1 LEA R4, P0, R16, R7, 0x1 ;  /* 0x0000000710049211 */ /* 0x010fc800078008ff */
        /* <DEDUP_REMOVED lines=8> */
.L_x_7181:
[----:B------:R-:W-:Y:S01]  /*13490*/  ULDC.64 UR4, c[0x0][0xc00] ;  /* 0x0003000000047ab9 */ /* 0x000fe20000000a00 */
[----:B------:R-:W-:Y:S01]  /*134a0*/  IMAD.MOV.U32 R0, RZ, RZ, RZ ;  /* 0x000000ffff007224 */ /* 0x000fe200078e00ff */
[----:B------:R-:W-:Y:S01]  /*134b0*/  ISETP.NE.U32.AND P0, PT, RZ, UR4, PT ;  /* 0x00000004ff007c0c */ /* 0x000fe2000bf05070 */
[----:B------:R-:W2:Y:S01]  /*134c0*/  LDC R21, c[0x0][0xbe8] ;  /* 0x0002fa00ff157b82 */ /* 0x000ea20000000800 */
        /* <DEDUP_REMOVED lines=12> */
[----:B--2---:R-:W-:Y:S01]  /*13590*/  ISETP.NE.AND P2, PT, R21, 0x1, PT ;  /* 0x000000011500780c */ /* 0x004fe20003f45270 */
[----:B------:R-:W2:-:S12]  /*135a0*/  S2R R3, SR_TID.X ;  /* 0x0000000000037919 */ /* 0x000e980000002100 */
[----:B------:R-:W0:Y:S08]  /*135b0*/  @P2 LDC R20, c[0x0][0xbec] ;  /* 0x0002fb00ff142b82 */ /* 0x000e300000000800 */
[----:B------:R-:W0:Y:S01]  /*135c0*/  @P2 LDC R25, c[0x0][0xbf0] ;  /* 0x0002fc00ff192b82 */ /* 0x000e220000000800 */
[----:B--2---:R-:W-:-:S05]  /*135d0*/  VIADD R3, R3, 0xffffff80 ;  /* 0xffffff8003037836 */ /* 0x004fca0000000000 */
[----:B------:R-:W-:Y:S01]  /*135e0*/  ISETP.GE.AND P3, PT, R3, 0x80, PT ;  /* 0x000000800300780c */ /* 0x000fe20003f66270 */
[----:B----4-:R-:W-:-:S12]  /*135f0*/  @P1 BRA `(.L_x_7190) ;  /* 0x0000000000101947 */ /* 0x010fd80003800000 */
[----:B------:R-:W-:Y:S05]  /*13600*/  @!P0 BRA `(.L_x_7190) ;  /* 0x00000000000c8947 */ /* 0x000fea0003800000 */
[----:B------:R-:W2:Y:S04]  /*13610*/  LDG.E R3, desc[UR38][R4.64] ;  /* 0x0000002604037981 */ /* 0x000ea8000c1e1900 */
[----:B-----5:R-:W2:Y:S02]  /*13620*/  LDG.E R8, desc[UR38][R4.64+0x4] ;  /* 0x0000042604087981 */ /* 0x020ea4000c1e1900 */
[----:B--2---:R-:W-:-:S07]  /*13630*/  IMAD.IADD R8, R8, 0x1, -R3 ;  /* 0x0000000108087824 */ /* 0x004fce00078e0a03 */
.L_x_7190:
[----:B------:R-:W-:Y:S01]  /*13640*/  BSSY B1, `(.L_x_7191) ;  /* 0x000002e000017945 */ /* 0x000fe20003800000 */
[----:B------:R-:W-:Y:S02]  /*13650*/  SHF.R.S32.HI R12, RZ, 0x1f, R203 ;  /* 0x0000001fff0c7819 */ /* 0x000fe400000114cb */
[----:B---3--:R-:W-:Y:S02]  /*13660*/  SEL R13, R206, RZ, !P0 ;  /* 0x000000ffce0d7207 */ /* 0x008fe40004000000 */
[----:B------:R-:W-:Y:S02]  /*13670*/  SEL R209, R209, RZ, !P0 ;  /* 0x000000ffd1d17207 */ /* 0x000fe40004000000 */
[----:B-----5:R-:W-:Y:S01]  /*13680*/  SHF.R.S32.HI R11, RZ, 0x1f, R0 ;  /* 0x0000001fff0b7819 */ /* 0x020fe20000011400 */
[----:B------:R-:W-:Y:S06]  /*13690*/  @P3 BRA `(.L_x_7192) ;  /* 0x0000000000a03947 */ /* 0x000fec0003800000 */
[----:B------:R-:W2:Y:S01]  /*136a0*/  S2R R3, SR_TID.X ;  /* 0x0000000000037919 */ /* 0x000ea20000002100 */
[----:B------:R-:W3:Y:S02]  /*136b0*/  LDC R14, c[0x0][0xbe8] ;  /* 0x0002fa00ff0e7b82 */ /* 0x000ee40000000800 */
[----:B---3--:R-:W-:Y:S01]  /*136c0*/  IMAD R4, R8, R14, RZ ;  /* 0x0000000e08047224 */ /* 0x008fe200078e02ff */
[----:B--2---:R-:W-:-:S05]  /*136d0*/  LEA R3, R208, R3, 0x7 ;  /* 0x00000003d0037211 */ /* 0x004fca00078e38ff */
[----:B------:R-:W-:-:S05]  /*136e0*/  VIADD R9, R3, 0xffffff80 ;  /* 0xffffff8003097836 */ /* 0x000fca0000000000 */
        /* <DEDUP_REMOVED lines=13> */
[----:B------:R-:W3:Y:S01]  /*137c0*/  @P0 LDC R15, c[0x0][0xbf0] ;  /* 0x0002fc00ff0f0b82 */ /* 0x000ee20000000800 */
[----:B------:R-:W-:-:S04]  /*137d0*/  IMAD.WIDE.U32 R4, R13, UR4, R4 ;  /* 0x000000040d047c25 */ /* 0x000fc8000f8e0004 */
[----:B--2---:R-:W-:-:S05]  /*137e0*/  @P0 IMAD.HI.U32 R6, R9, R6, RZ ;  /* 0x0000000609060227 */ /* 0x004fca00078e00ff */
[----:B---3--:R-:W-:Y:S01]  /*137f0*/  @P0 SHF.R.U32.HI R3, RZ, R15, R6 ;  /* 0x0000000fff030219 */ /* 0x008fe20000011606 */
[----:B------:R-:W-:-:S03]  /*13800*/  IMAD R6, R209, UR4, RZ ;  /* 0x00000004d1067c24 */ /* 0x000fc6000f8e02ff */
[----:B------:R-:W-:Y:S01]  /*13810*/  IADD3 R7, -R3, RZ, RZ ;  /* 0x000000ff03077210 */ /* 0x000fe20007ffe1ff */
[----:B------:R-:W-:Y:S01]  /*13820*/  IMAD R6, R13, UR5, R6 ;  /* 0x000000050d067c24 */ /* 0x000fe2000f8e0206 */
[----:B------:R-:W-:Y:S01]  /*13830*/  IADD3 R4, P0, R3, R4, RZ ;  /* 0x0000000403047210 */ /* 0x000fe20007f1e0ff */
[----:B------:R-:W-:Y:S02]  /*13840*/  ULDC.64 UR4, c[0x0][0xb88] ;  /* 0x0002e20000047ab9 */ /* 0x000fe40000000a00 */
        /* <DEDUP_REMOVED lines=13> */
.L_x_7192:
[----:B------:R-:W-:Y:S05]  /*13920*/  BSYNC B1 ;  /* 0x0000000000017941 */ /* 0x000fea0003800000 */
.L_x_7191:
[----:B------:R-:W-:Y:S01]  /*13930*/  ULDC.64 UR4, c[0x0][0xaa0] ;  /* 0x0002a80000047ab9 */ /* 0x000fe20000000a00 */
[----:B--2---:R-:W-:Y:S01]  /*13940*/  LEA R7, R202, R153, 0x5 ;  /* 0x00000099ca077211 */ /* 0x004fe200078e28ff */
[----:B------:R-:W-:Y:S02]  /*13950*/  IMAD R3, R11, UR4, RZ ;  /* 0x000000040b037c24 */ /* 0x000fe4000f8e02ff */
[----:B------:R-:W-:-:S04]  /*13960*/  IMAD.WIDE.U32 R4, R0, UR4, RZ ;  /* 0x0000000400047c25 */ /* 0x000fc8000f8e00ff */
[----:B------:R-:W-:Y:S01]  /*13970*/  IMAD R3, R0, UR5, R3 ;  /* 0x0000000500037c24 */ /* 0x000fe2000f8e0203 */
[----:B------:R-:W-:Y:S01]  /*13980*/  ULDC.64 UR4, c[0x0][0xae8] ;  /* 0x0002ba0000047ab9 */ /* 0x000fe20000000a00 */
[----:B------:R-:W-:Y:S02]  /*13990*/  IMAD R9, R208, 0x80, R7 ;  /* 0x00000080d0097824 */ /* 0x000fe400078e0207 */
[----:B------:R-:W-:Y:S02]  /*139a0*/  IMAD.IADD R5, R5, 0x1, R3 ;  /* 0x0000000105057824 */ /* 0x000fe400078e0203 */
[----:B------:R-:W-:Y:S01]  /*139b0*/  IMAD R6, R12, UR4, RZ ;  /* 0x000000040c067c24 */ /* 0x000fe2000f8e02ff */
[----:B------:R-:W-:Y:S01]  /*139c0*/  MOV R3, R9 ;  /* 0x0000000900037202 */ /* 0x000fe20000000f00 */
[----:B0-----:R-:W-:-:S04]  /*139d0*/  @P2 IMAD.HI.U32 R0, R9, R20, RZ ;  /* 0x0000001409002227 */ /* 0x001fc800078e00ff */
[C---:B------:R-:W-:Y:S01]  /*139e0*/  IMAD R7, R203.reuse, UR5, R6 ;  /* 0x00000005cb077c24 */ /* 0x040fe2000f8e0206 */
[----:B------:R-:W-:Y:S01]  /*139f0*/  @P2 SHF.R.U32.HI R3, RZ, R25, R0 ;  /* 0x00000019ff032219 */ /* 0x000fe20000011600 */
[----:B------:R-:W-:Y:S01]  /*13a00*/  IMAD.WIDE.U32 R4, R203, UR4, R4 ;  /* 0x00000004cb047c25 */ /* 0x000fe2000f8e0004 */
[----:B------:R-:W-:Y:S02]  /*13a10*/  ULDC.64 UR4, c[0x0][0xaf0] ;  /* 0x0002bc0000047ab9 */ /* 0x000fe40000000a00 */
[----:B------:R-:W-:Y:S01]  /*13a20*/  SHF.R.S32.HI R0, RZ, 0x1f, R3 ;  /* 0x0000001fff007819 */ /* 0x000fe20000011403 */
[----:B------:R-:W-:Y:S02]  /*13a30*/  IMAD R6, R209, UR4, RZ ;  /* 0x00000004d1067c24 */ /* 0x000fe4000f8e02ff */
[----:B------:R-:W-:Y:S02]  /*13a40*/  IMAD.IADD R5, R5, 0x1, R7 ;  /* 0x0000000105057824 */ /* 0x000fe400078e0207 */
[----:B------:R-:W-:-:S02]  /*13a50*/  IMAD R7, R13, UR5, R6 ;  /* 0x000000050d077c24 */ /* 0x000fc4000f8e0206 */
[----:B------:R-:W-:Y:S01]  /*13a60*/  IMAD.WIDE.U32 R4, R13, UR4, R4 ;  /* 0x000000040d047c25 */ /* 0x000fe2000f8e0004 */
[----:B------:R-:W-:-:S03]  /*13a70*/  ULDC.64 UR4, c[0x0][0xae0] ;  /* 0x0002b80000047ab9 */ /* 0x000fc60000000a00 */
[----:B------:R-:W-:Y:S01]  /*13a80*/  IMAD.MOV R6, RZ, RZ, -R3 ;  /* 0x000000ffff067224 */ /* 0x000fe200078e0a03 */
[----:B------:R-:W-:Y:S01]  /*13a90*/  IADD3 R5, R5, R7, RZ ;  /* 0x0000000705057210 */ /* 0x000fe20007ffe0ff */
[----:B------:R-:W-:Y:S02]  /*13aa0*/  IMAD R0, R0, UR4, RZ ;  /* 0x0000000400007c24 */ /* 0x000fe4000f8e02ff */
[----:B------:R-:W-:Y:S01]  /*13ab0*/  IMAD R7, R21, R6, R9 ;  /* 0x0000000615077224 */ /* 0x000fe200078e0209 */
[----:B------:R-:W-:Y:S01]  /*13ac0*/  LEA R6, R208, R153, 0x7 ;  /* 0x00000099d0067211 */ /* 0x000fe200078e38ff */
[C---:B------:R-:W-:Y:S02]  /*13ad0*/  IMAD R9, R3.reuse, UR5, R0 ;  /* 0x0000000503097c24 */ /* 0x040fe4000f8e0200 */
[----:B------:R-:W-:Y:S01]  /*13ae0*/  IMAD.WIDE.U32 R4, R3, UR4, R4 ;  /* 0x0000000403047c25 */ /* 0x000fe2000f8e0004 */
[----:B------:R-:W-:Y:S01]  /*13af0*/  SHF.R.S32.HI R0, RZ, 0x1f, R7 ;  /* 0x0000001fff007819 */ /* 0x000fe20000011407 */
[----:B------:R-:W-:-:S02]  /*13b00*/  ULDC.64 UR4, c[0x0][0xad8] ;  /* 0x0002b60000047ab9 */ /* 0x000fc40000000a00 */
        /* <DEDUP_REMOVED lines=10> */
[----:B------:R0:W2:Y:S04]  /*13bb0*/  SHFL.IDX PT, R3, R4, RZ, 0x181f ;  /* 0x00181fff04037589 */ /* 0x0000a800000e0000 */
[----:B------:R0:W3:Y:S02]  /*13bc0*/  SHFL.IDX PT, R14, R0, RZ, 0x181f ;  /* 0x00181fff000e7589 */ /* 0x0000e400000e0000 */
.L_x_7395:
[----:B------:R-:W-:Y:S01]  /*13bd0*/  IMAD R8, R8, R21, RZ ;  /* 0x0000001508087224 */ /* 0x000fe200078e02ff */
[----:B------:R-:W-:Y:S04]  /*13be0*/  BSSY B1, `(.L_x_7194) ;  /* 0x000000c000017945 */ /* 0x000fe80003800000 */
[----:B------:R-:W-:-:S13]  /*13bf0*/  ISETP.GE.AND P0, PT, R6, R8, PT ;  /* 0x000000080600720c */ /* 0x000fda0003f06270 */
[----:B------:R-:W-:Y:S05]  /*13c00*/  @P0 BRA `(.L_x_7195) ;  /* 0x0000000000240947 */ /* 0x000fea0003800000 */
[----:B------:R-:W-:Y:S02]  /*13c10*/  ULDC UR4, c[0x0][0xac8] ;  /* 0x0002b20000047ab9 */ /* 0x000fe40000000800 */
[----:B------:R-:W-:Y:S02]  /*13c20*/  ISETP.GE.AND P2, PT, R16, UR4, PT ;  /* 0x0000000410007c0c */ /* 0x000fe4000bf46270 */
[----:B------:R-:W-:-:S11]  /*13c30*/  ISETP.GE.AND P3, PT, R22, UR4, PT ;  /* 0x0000000416007c0c */ /* 0x000fd6000bf66270 */
[-C--:B---3--:R-:W-:Y:S02]  /*13c40*/  @!P2 LEA R10, P0, R16, R14.reuse, 0x1 ;  /* 0x0000000e100aa211 */ /* 0x088fe400078008ff */
[----:B------:R-:W-:Y:S02]  /*13c50*/  @!P3 LEA R14, P1, R22, R14, 0x1 ;  /* 0x0000000e160eb211 */ /* 0x000fe400078208ff */
[-C--:B--2---:R-:W-:Y:S02]  /*13c60*/  @!P2 LEA.HI.X R11, R16, R3.reuse, R17, 0x1, P0 ;  /* 0x00000003100ba211 */ /* 0x084fe400000f0c11 */
[----:B------:R-:W-:-:S03]  /*13c70*/  @!P3 LEA.HI.X R15, R22, R3, R2, 0x1, P1 ;  /* 0x00000003160fb211 */ /* 0x000fc600008f0c02 */
[----:B------:R4:W-:Y:S04]  /*13c80*/  @!P2 ST.E.128 desc[UR38][R10.64], RZ ;  /* 0x000000ff0a00a985 */ /* 0x0009e8000c101d26 */
[----:B------:R4:W-:Y:S02]  /*13c90*/  @!P3 ST.E.128 desc[UR38][R14.64], RZ ;  /* 0x000000ff0e00b985 */ /* 0x0009e4000c101d26 */
.L_x_7195:
[----:B------:R-:W-:Y:S05]  /*13ca0*/  BSYNC B1 ;  /* 0x0000000000017941 */ /* 0x000fea0003800000 */
.L_x_7194:
[----:B------:R-:W-:-:S03]  /*13cb0*/  UMOV UR4, 0xffffffff ;  /* 0xffffffff00047882 */ /* 0x000fc60000000000 */
[----:B------:R-:W-:Y:S05]  /*13cc0*/  BRA.DIV UR4, `(.L_x_7196) ;  /* 0x0000008204007947 */ /* 0x000fea000b800000 */
[----:B--2---:R2:W0:Y:S04]  /*13cd0*/  SHFL.IDX PT, R3, R4, 0x1, 0x181f ;  /* 0x00381f0004037f89 */ /* 0x00442800000e0000 */
[----:B---34-:R2:W3:Y:S02]  /*13ce0*/  SHFL.IDX PT, R14, R0, 0x1, 0x181f ;  /* 0x00381f00000e7f89 */ /* 0x0184e400000e0000 */
.L_x_7399:
[----:B------:R-:W-:Y:S01]  /*13cf0*/  VIADD R5, R6, 0x20 ;  /* 0x0000002006057836 */ /* 0x000fe20000000000 */
        /* <DEDUP_REMOVED lines=8> */
[-C--:B0-----:R-:W-:Y:S02]  /*13d80*/  @!P2 LEA.HI.X R11, R16, R3.reuse, R17, 0x1, P0 ;  /* 0x00000003100ba211 */ /* 0x081fe400000f0c11 */
[----:B------:R-:W-:-:S03]  /*13d90*/  @!P3 LEA.HI.X R15, R22, R3, R2, 0x1, P1 ;  /* 0x00000003160fb211 */ /* 0x000fc600008f0c02 */
[----:B------:R4:W-:Y:S04]  /*13da0*/  @!P2 ST.E.128 desc[UR38][R10.64], RZ ;  /* 0x000000ff0a00a985 */ /* 0x0009e8000c101d26 */
[----:B------:R4:W-:Y:S02]  /*13db0*/  @!P3 ST.E.128 desc[UR38][R14.64], RZ ;  /* 0x000000ff0e00b985 */ /* 0x0009e4000c101d26 */
.L_x_7198:
[----:B------:R-:W-:Y:S05]  /*13dc0*/  BSYNC B1 ;  /* 0x0000000000017941 */ /* 0x000fea0003800000 */
.L_x_7197:
[----:B------:R-:W-:-:S03]  /*13dd0*/  UMOV UR4, 0xffffffff ;  /* 0xffffffff00047882 */ /* 0x000fc60000000000 */
[----:B------:R-:W-:Y:S05]  /*13de0*/  BRA.DIV UR4, `(.L_x_7199) ;  /* 0x0000008204007947 */ /* 0x000fea000b800000 */
[----:B0-----:R0:W0:Y:S04]  /*13df0*/  SHFL.IDX PT, R3, R4, 0x2, 0x181f ;  /* 0x00581f0004037f89 */ /* 0x00102800000e0000 */
[----:B---34-:R3:W4:Y:S02]  /*13e00*/  SHFL.IDX PT, R14, R0, 0x2, 0x181f ;  /* 0x00581f00000e7f89 */ /* 0x01872400000e0000 */
.L_x_7403:
[----:B------:R-:W-:Y:S01]  /*13e10*/  VIADD R5, R6, 0x40 ;  /* 0x0000004006057836 */ /* 0x000fe20000000000 */
[----:B------:R-:W-:Y:S04]  /*13e20*/  BSSY B1, `(.L_x_7200) ;  /* 0x000000c000017945 */ /* 0x000fe80003800000 */
[----:B------:R-:W-:-:S13]  /*13e30*/  ISETP.GE.AND P0, PT, R5, R8, PT ;  /* 0x000000080500720c */ /* 0x000fda0003f06270 */
[----:B------:R-:W-:Y:S05]  /*13e40*/  @P0 BRA `(.L_x_7201) ;  /* 0x0000000000240947 */ /* 0x000fea0003800000 */
[----:B------:R-:W-:Y:S02]  /*13e50*/  ULDC UR4, c[0x0][0xac8] ;  /* 0x0002b20000047ab9 */ /* 0x000fe40000000800 */
[----:B------:R-:W-:Y:S02]  /*13e60*/  ISETP.GE.AND P2, PT, R16, UR4, PT ;  /* 0x0000000410007c0c */ /* 0x000fe4000bf46270 */
[----:B------:R-:W-:-:S11]  /*13e70*/  ISETP.GE.AND P3, PT, R22, UR4, PT ;  /* 0x0000000416007c0c */ /* 0x000fd6000bf66270 */
[-C--:B----4-:R-:W-:Y:S02]  /*13e80*/  @!P2 LEA R10, P0, R16, R14.reuse, 0x1 ;  /* 0x0000000e100aa211 */ /* 0x090fe400078008ff */
[----:B------:R-:W-:Y:S02]  /*13e90*/  @!P3 LEA R14, P1, R22, R14, 0x1 ;  /* 0x0000000e160eb211 */ /* 0x000fe400078208ff */
[-C--:B0-----:R-:W-:Y:S02]  /*13ea0*/  @!P2 LEA.HI.X R11, R16, R3.reuse, R17, 0x1, P0 ;  /* 0x00000003100ba211 */ /* 0x081fe400000f0c11 */
[----:B------:R-:W-:-:S03]  /*13eb0*/  @!P3 LEA.HI.X R15, R22, R3, R2, 0x1, P1 ;  /* 0x00000003160fb211 */ /* 0x000fc600008f0c02 */
[----:B------:R0:W-:Y:S04]  /*13ec0*/  @!P2 ST.E.128 desc[UR38][R10.64], RZ ;  /* 0x000000ff0a00a985 */ /* 0x0001e8000c101d26 */
[----:B------:R0:W-:Y:S02]  /*13ed0*/  @!P3 ST.E.128 desc[UR38][R14.64], RZ ;  /* 0x000000ff0e00b985 */ /* 0x0001e4000c101d26 */
.L_x_7201:
[----:B------:R-:W-:Y:S05]  /*13ee0*/  BSYNC B1 ;  /* 0x0000000000017941 */ /* 0x000fea0003800000 */
.L_x_7200:
[----:B------:R-:W-:-:S03]  /*13ef0*/  UMOV UR4, 0xffffffff ;  /* 0xffffffff00047882 */ /* 0x000fc60000000000 */
[----:B------:R-:W-:Y:S05]  /*13f00*/  BRA.DIV UR4, `(.L_x_7202) ;  /* 0x0000008204007947 */ /* 0x000fea000b800000 */
[----:B0-----:R0:W0:Y:S04]  /*13f10*/  SHFL.IDX PT, R3, R4, 0x3, 0x181f ;  /* 0x00781f0004037f89 */ /* 0x00102800000e0000 */
[----:B----4-:R4:W0:Y:S02]  /*13f20*/  SHFL.IDX PT, R14, R0, 0x3, 0x181f ;  /* 0x00781f00000e7f89 */ /* 0x01082400000e0000 */
.L_x_7407:
[----:B--234-:R-:W-:-:S04]  /*13f30*/  IADD3 R0, R6, 0x60, RZ ;  /* 0x0000006006007810 */ /* 0x01cfc80007ffe0ff */
[----:B------:R-:W-:-:S13]  /*13f40*/  ISETP.GE.AND P0, PT, R0, R8, PT ;  /* 0x000000080000720c */ /* 0x000fda0003f06270 */
        /* <DEDUP_REMOVED lines=8> */
[----:B------:R0:W-:Y:S04]  /*13fd0*/  @!P2 ST.E.128 desc[UR38][R4.64], RZ ;  /* 0x000000ff0400a985 */ /* 0x0001e8000c101d26 */
[----:B------:R0:W-:Y:S02]  /*13fe0*/  @!P3 ST.E.128 desc[UR38][R14.64], RZ ;  /* 0x000000ff0e00b985 */ /* 0x0001e4000c101d26 */
.L_x_7189:
[----:B------:R-:W-:Y:S05]  /*13ff0*/  BSYNC B0 ;  /* 0x0000000000007941 */ /* 0x000fea0003800000 */
.L_x_7180:
[----:B------:R-:W-:Y:S02]  /*14000*/  ULDC UR4, c[0x0][0xc3c] ;  /* 0x00030f0000047ab9 */ /* 0x000fe40000000800 */
[----:B-1----:R-:W-:-:S13]  /*14010*/  ISETP.GE.AND P0, PT, R43, UR4, PT ;  /* 0x000000042b007c0c */ /* 0x002fda000bf06270 */
[----:B------:R-:W-:Y:S05]  /*14020*/  @!P0 BRA `(.L_x_7203) ;  /* 0xfffffed000408947 */ /* 0x000fea000383ffff */
[----:B------:R-:W-:Y:S05]  /*14030*/  BRA `(.L_x_7007) ;  /* 0x0000006400947947 */ /* 0x000fea0003800000 */
.L_x_7005:
[----:B------:R-:W-:-:S08]  /*14040*/  NOP ;  /* 0x0000000000007918 */ /* 0x000fd00000000000 */
[----:B--2---:R-:W0:-:S00]  /*14050*/  USETMAXREG.DEALLOC.CTAPOOL 0x28 ;  /* 0x00000028000079c8 */ /* 0x004e0000080e0500 */
        /* <DEDUP_REMOVED lines=14> */
.L_x_7204:
        /* <DEDUP_REMOVED lines=41> */
.L_x_7210:
        /* <DEDUP_REMOVED lines=12> */
.L_x_7209:
[----:B------:R-:W-:Y:S05]  /*14490*/  BSYNC B0 ;  /* 0x0000000000007941 */ /* 0x000fea0003800000 */
.L_x_7208:
        /* <DEDUP_REMOVED lines=21> */
.L_x_7206:
        /* <DEDUP_REMOVED lines=15> */
.L_x_7211:
        /* <DEDUP_REMOVED lines=28> */
.L_x_7207:
[----:B------:R-:W-:Y:S01]  /*148a0*/  IMAD.MOV.U32 R17, RZ, RZ, RZ ;  /* 0x000000ffff117224 */ /* 0x000fe200078e00ff */
[----:B------:R-:W-:Y:S01]  /*148b0*/  MOV R16, UR6 ;  /* 0x0000000600107c02 */ /* 0x000fe20008000f00 */
[----:B------:R-:W-:-:S07]  /*148c0*/  IMAD.MOV.U32 R18, RZ, RZ, RZ ;  /* 0x000000ffff127224 */ /* 0x000fce00078e00ff */
.L_x_7212:
[----:B------:R-:W-:-:S13]  /*148d0*/  ISETP.NE.AND P0, PT, R5, RZ, PT ;  /* 0x000000ff0500720c */ /* 0x000fda0003f05270 */
[----:B------:R-:W0:Y:S01]  /*148e0*/  @!P0 S2R R3, SR_CgaCtaId ;  /* 0x0000000000038919 */ /* 0x000e220000008800 */
[----:B------:R-:W-:-:S04]  /*148f0*/  @!P0 MOV R2, 0x400 ;  /* 0x0000040000028802 */ /* 0x000fc80000000f00 */
[----:B0-----:R-:W-:-:S05]  /*14900*/  @!P0 LEA R2, R3, R2, 0x18 ;  /* 0x0000000203028211 */ /* 0x001fca00078ec0ff */
[----:B------:R1:W-:Y:S01]  /*14910*/  @!P0 STS.128 [R2+0x288d0], R16 ;  /* 0x0288d01002008388 */ /* 0x0003e20000000c00 */
[----:B------:R-:W-:Y:S06]  /*14920*/  BAR.ARV 0x5, 0x180 ;  /* 0x0146000000007b1d */ /* 0x000fec0000002000 */
.L_x_7205:
[----:B------:R2:W-:Y:S01]  /*14930*/  STL [R1+0x24], RZ ;  /* 0x000024ff01007387 */ /* 0x0005e20000100800 */
[----:B------:R-:W-:Y:S01]  /*14940*/  ULDC UR4, c[0x0][0xc3c] ;  /* 0x00030f0000047ab9 */ /* 0x000fe20000000800 */
[----:B------:R-:W-:Y:S01]  /*14950*/  IMAD.MOV.U32 R28, RZ, RZ, 0x1 ;  /* 0x00000001ff1c7424 */ /* 0x000fe200078e00ff */
[----:B0-----:R-:W-:Y:S02]  /*14960*/  ISETP.GE.AND P0, PT, R19, UR4, PT ;  /* 0x0000000413007c0c */ /* 0x001fe4000bf06270 */
[----:B------:R-:W-:-:S11]  /*14970*/  MOV R25, RZ ;  /* 0x000000ff00197202 */ /* 0x000fd60000000f00 */
[----:B--2---:R-:W-:Y:S05]  /*14980*/  @P0 BRA `(.L_x_7213) ;  /* 0x0000005800640947 */ /* 0x004fea0003800000 */
[----:B-1----:R-:W2:Y:S01]  /*14990*/  LDL R2, [R1+0xc] ;  /* 0x00000c0001027983 */ /* 0x002ea20000100800 */
[----:B------:R-:W0:Y:S01]  /*149a0*/  S2UR UR5, SR_CgaCtaId ;  /* 0x00000000000579c3 */ /* 0x000e220000008800 */
[C---:B------:R-:W-:Y:S01]  /*149b0*/  IMAD.SHL.U32 R31, R0.reuse, 0x8, RZ ;  /* 0x00000008001f7824 */ /* 0x040fe200078e00ff */
[----:B------:R-:W-:Y:S01]  /*149c0*/  LOP3.LUT R4, R0, 0x7f, RZ, 0xc0, !PT ;  /* 0x0000007f00047812 */ /* 0x000fe200078ec0ff */
[----:B------:R-:W-:Y:S01]  /*149d0*/  UMOV UR4, 0x400 ;  /* 0x0000040000047882 */ /* 0x000fe20000000000 */
[----:B------:R-:W-:Y:S01]  /*149e0*/  BSSY B8, `(.L_x_7213) ;  /* 0x0000593000087945 */ /* 0x000fe20003800000 */
[----:B------:R-:W-:Y:S01]  /*149f0*/  MOV R29, 0x1 ;  /* 0x00000001001d7802 */ /* 0x000fe20000000f00 */
[----:B------:R-:W-:Y:S01]  /*14a00*/  IMAD.MOV.U32 R27, RZ, RZ, RZ ;  /* 0x000000ffff1b7224 */ /* 0x000fe200078e00ff */
[C---:B------:R-:W-:Y:S01]  /*14a10*/  LOP3.LUT R3, R31.reuse, 0x1f8, RZ, 0xc0, !PT ;  /* 0x000001f81f037812 */ /* 0x040fe200078ec0ff */
[----:B------:R-:W-:Y:S01]  /*14a20*/  IMAD.SHL.U32 R36, R4, 0x8, RZ ;  /* 0x0000000804247824 */ /* 0x000fe200078e00ff */
[----:B------:R-:W-:Y:S01]  /*14a30*/  LOP3.LUT R31, R31, 0x38, RZ, 0xc0, !PT ;  /* 0x000000381f1f7812 */ /* 0x000fe200078ec0ff */
[----:B------:R-:W-:Y:S01]  /*14a40*/  IMAD.MOV.U32 R28, RZ, RZ, 0x1 ;  /* 0x00000001ff1c7424 */ /* 0x000fe200078e00ff */
[----:B------:R-:W-:Y:S01]  /*14a50*/  LOP3.LUT R3, R3, 0x38, R0, 0x78, !PT ;  /* 0x0000003803037812 */ /* 0x000fe200078e7800 */
[----:B------:R-:W-:Y:S01]  /*14a60*/  IMAD.MOV.U32 R25, RZ, RZ, RZ ;  /* 0x000000ffff197224 */ /* 0x000fe200078e00ff */
[----:B------:R-:W-:Y:S01]  /*14a70*/  LOP3.LUT R30, R31, 0x40, RZ, 0xfc, !PT ;  /* 0x000000401f1e7812 */ /* 0x000fe200078efcff */
[----:B------:R-:W-:Y:S01]  /*14a80*/  ULDC.64 UR40, c[0x0][0x198] ;  /* 0x0000660000287ab9 */ /* 0x000fe20000000a00 */
[----:B------:R-:W-:Y:S01]  /*14a90*/  LOP3.LUT R36, R3, 0x200, R36, 0xf8, !PT ;  /* 0x0000020003247812 */ /* 0x000fe200078ef824 */
[----:B------:R-:W-:Y:S01]  /*14aa0*/  ULDC UR36, c[0x0][0xc] ;  /* 0x0000030000247ab9 */ /* 0x000fe20000000800 */
[----:B0-----:R-:W-:-:S06]  /*14ab0*/  ULEA UR4, UR5, UR4, 0x18 ;  /* 0x0000000405047291 */ /* 0x001fcc000f8ec03f */
[----:B------:R-:W-:Y:S02]  /*14ac0*/  MOV R22, UR4 ;  /* 0x0000000400167c02 */ /* 0x000fe40008000f00 */
[----:B--2---:R-:W-:-:S05]  /*14ad0*/  LOP3.LUT R0, R2, 0x2, RZ, 0xfc, !PT ;  /* 0x0000000202007812 */ /* 0x004fca00078efcff */
[----:B------:R0:W-:Y:S04]  /*14ae0*/  STL [R1+0x2c], R0 ;  /* 0x00002c0001007387 */ /* 0x0001e80000100800 */
[----:B------:R1:W-:Y:S01]  /*14af0*/  STL [R1+0x24], RZ ;  /* 0x000024ff01007387 */ /* 0x0003e20000100800 */
[----:B0-----:R-:W-:-:S05]  /*14b00*/  IMAD R0, R36, 0x2, R22 ;  /* 0x0000000224007824 */ /* 0x001fca00078e0216 */
[----:B------:R1:W-:Y:S02]  /*14b10*/  STL [R1+0x8], R0 ;  /* 0x0000080001007387 */ /* 0x0003e40000100800 */
.L_x_7312:
[----:B0-----:R-:W0:Y:S02]  /*14b20*/  LDC.64 R2, c[0x0][0xc88] ;  /* 0x00032200ff027b82 */ /* 0x001e240000000a00 */
[----:B0-----:R-:W-:-:S05]  /*14b30*/  IMAD.WIDE R2, R19, 0x4, R2 ;  /* 0x0000000413027825 */ /* 0x001fca00078e0202 */
[----:B-1----:R-:W1:Y:S01]  /*14b40*/  LDG.E R33, desc[UR38][R2.64] ;  /* 0x0000002602217981 */ /* 0x002e62000c1e1900 */
[----:B------:R-:W-:Y:S05]  /*14b50*/  YIELD ;  /* 0x0000000000007946 */ /* 0x000fea0003800000 */
[----:B------:R-:W-:Y:S01]  /*14b60*/  ULDC.64 UR4, c[0x0][0xa28] ;  /* 0x00028a0000047ab9 */ /* 0x000fe20000000a00 */
[----:B------:R-:W-:Y:S01]  /*14b70*/  MOV R9, RZ ;  /* 0x000000ff00097202 */ /* 0x000fe20000000f00 */
[----:B------:R-:W-:Y:S01]  /*14b80*/  IMAD.MOV.U32 R6, RZ, RZ, RZ ;  /* 0x000000ffff067224 */ /* 0x000fe200078e00ff */
[----:B------:R-:W-:Y:S01]  /*14b90*/  ISETP.NE.U32.AND P0, PT, RZ, UR4, PT ;  /* 0x00000004ff007c0c */ /* 0x000fe2000bf05070 */
[----:B------:R-:W-:Y:S01]  /*14ba0*/  ULDC.64 UR8, c[0x0][0xa18] ;  /* 0x0002860000087ab9 */ /* 0x000fe20000000a00 */
[----:B------:R-:W-:-:S02]  /*14bb0*/  ULDC.64 UR6, c[0x0][0xa10] ;  /* 0x0002840000067ab9 */ /* 0x000fc40000000a00 */
[----:B------:R-:W-:Y:S02]  /*14bc0*/  ISETP.NE.AND.EX P0, PT, RZ, UR5, PT, P0 ;  /* 0x00000005ff007c0c */ /* 0x000fe4000bf05300 */
[----:B-1----:R-:W-:-:S11]  /*14bd0*/  SHF.R.S32.HI R0, RZ, 0x1f, R33 ;  /* 0x0000001fff007819 */ /* 0x002fd60000011421 */
        /* <DEDUP_REMOVED lines=8> */
[----:B------:R-:W-:Y:S02]  /*14c60*/  ISETP.NE.U32.AND P2, PT, RZ, UR8, PT ;  /* 0x00000008ff007c0c */ /* 0x000fe4000bf45070 */
[----:B------:R-:W-:Y:S02]  /*14c70*/  ISETP.NE.AND.EX P0, PT, RZ, UR5, PT, P0 ;  /* 0x00000005ff007c0c */ /* 0x000fe4000bf05300 */
[----:B------:R-:W-:Y:S02]  /*14c80*/  ISETP.NE.AND.EX P2, PT, RZ, UR9, PT, P2 ;  /* 0x00000009ff007c0c */ /* 0x000fe4000bf45320 */
[----:B------:R-:W-:Y:S02]  /*14c90*/  ISETP.NE.U32.AND P1, PT, RZ, UR6, PT ;  /* 0x00000006ff007c0c */ /* 0x000fe4000bf25070 */
[----:B-1----:R-:W-:-:S02]  /*14ca0*/  IADD3 R2, P3, R23, UR4, RZ ;  /* 0x0000000417027c10 */ /* 0x002fc4000ff7e0ff */
[----:B------:R-:W-:Y:S02]  /*14cb0*/  ISETP.NE.AND.EX P1, PT, RZ, UR7, PT, P1 ;  /* 0x00000007ff007c0c */ /* 0x000fe4000bf25310 */
[C---:B------:R-:W-:Y:S02]  /*14cc0*/  IADD3.X R3, R24.reuse, UR5, RZ, P3, !PT ;  /* 0x0000000518037c10 */ /* 0x040fe40009ffe4ff */
[----:B------:R-:W-:Y:S02]  /*14cd0*/  IADD3 R4, P4, R23, UR6, RZ ;  /* 0x0000000617047c10 */ /* 0x000fe4000ff9e0ff */
[----:B0-----:R-:W-:Y:S01]  /*14ce0*/  MOV R0, RZ ;  /* 0x000000ff00007202 */ /* 0x001fe20000000f00 */
[----:B------:R-:W3:Y:S01]  /*14cf0*/  @P0 LDG.E R6, desc[UR38][R2.64] ;  /* 0x0000002602060981 */ /* 0x000ee2000c1e1900 */
[----:B------:R-:W-:Y:S01]  /*14d00*/  ULDC UR4, c[0x0][0x288] ;  /* 0x0000a20000047ab9 */ /* 0x000fe20000000800 */
[----:B------:R-:W-:Y:S01]  /*14d10*/  IADD3.X R5, R24, UR7, RZ, P4, !PT ;  /* 0x0000000718057c10 */ /* 0x000fe2000a7fe4ff */
[----:B------:R-:W-:Y:S01]  /*14d20*/  IMAD.U32 R8, RZ, RZ, UR4 ;  /* 0x00000004ff087e24 */ /* 0x000fe2000f8e00ff */
[----:B------:R-:W-:-:S03]  /*14d30*/  ULDC.64 UR4, c[0x0][0x418] ;  /* 0x0001060000047ab9 */ /* 0x000fc60000000a00 */
[----:B------:R-:W5:Y:S04]  /*14d40*/  @P1 LDG.E R0, desc[UR38][R4.64] ;  /* 0x0000002604001981 */ /* 0x000f68000c1e1900 */
[----:B---3--:R0:W-:Y:S02]  /*14d50*/  STL [R1+0x10], R6 ;  /* 0x0000100601007387 */ /* 0x0081e40000100800 */
[----:B0-----:R-:W-:-:S04]  /*14d60*/  @P2 IADD3 R6, P3, R23, UR8, RZ ;  /* 0x0000000817062c10 */ /* 0x001fc8000ff7e0ff */
[----:B------:R-:W-:-:S05]  /*14d70*/  @P2 IADD3.X R7, R24, UR9, RZ, P3, !PT ;  /* 0x0000000918072c10 */ /* 0x000fca0009ffe4ff */
[----:B------:R0:W3:Y:S01]  /*14d80*/  @P2 LDG.E R8, desc[UR38][R6.64] ;  /* 0x0000002606082981 */ /* 0x0000e2000c1e1900 */
[----:B------:R-:W-:-:S03]  /*14d90*/  UISETP.NE.U32.AND UP0, UPT, UR4, URZ, UPT ;  /* 0x0000003f0400728c */ /* 0x000fc6000bf05070 */
[----:B------:R-:W-:Y:S01]  /*14da0*/  ULDC UR4, c[0x0][0x424] ;  /* 0x0001090000047ab9 */ /* 0x000fe20000000800 */
[----:B------:R-:W-:-:S03]  /*14db0*/  UISETP.NE.AND.EX UP0, UPT, UR5, URZ, UPT, UP0 ;  /* 0x0000003f0500728c */ /* 0x000fc6000bf05300 */
[----:B------:R-:W-:Y:S01]  /*14dc0*/  ULDC UR5, c[0x0][0x2f0] ;  /* 0x0000bc0000057ab9 */ /* 0x000fe20000000800 */
[----:B------:R-:W-:-:S04]  /*14dd0*/  USEL UR4, UR4, 0x1, UP0 ;  /* 0x0000000104047887 */ /* 0x000fc80008000000 */
[----:B------:R-:W-:Y:S01]  /*14de0*/  UIMAD UR4, UR4, UR5, URZ ;  /* 0x00000005040472a4 */ /* 0x000fe2000f8e023f */
[----:B--2---:R-:W-:Y:S02]  /*14df0*/  STL [R1], R9 ;  /* 0x0000000901007387 */ /* 0x004fe40000100800 */
[----:B------:R-:W-:Y:S02]  /*14e00*/  ULDC UR5, c[0x0][0x348] ;  /* 0x0000d20000057ab9 */ /* 0x000fe40000000800 */
[----:B0-----:R-:W-:Y:S01]  /*14e10*/  IMAD.U32 R6, RZ, RZ, UR5 ;  /* 0x00000005ff067e24 */ /* 0x001fe2000f8e00ff */
        /* <DEDUP_REMOVED lines=8> */
.L_x_7214:
[----:B------:R-:W-:Y:S01]  /*14ea0*/  ULDC.64 UR4, c[0x0][0xa20] ;  /* 0x0002880000047ab9 */ /* 0x000fe20000000a00 */
[----:B------:R-:W-:Y:S01]  /*14eb0*/  IMAD.MOV.U32 R34, RZ, RZ, R33 ;  /* 0x000000ffff227224 */ /* 0x000fe200078e0021 */
[----:B------:R-:W-:-:S04]  /*14ec0*/  ISETP.NE.U32.AND P0, PT, RZ, UR4, PT ;  /* 0x00000004ff007c0c */ /* 0x000fc8000bf05070 */
[----:B------:R-:W-:-:S13]  /*14ed0*/  ISETP.NE.AND.EX P0, PT, RZ, UR5, PT, P0 ;  /* 0x00000005ff007c0c */ /* 0x000fda000bf05300 */
[----:B------:R-:W-:Y:S05]  /*14ee0*/  @!P0 BRA `(.L_x_7215) ;  /* 0x0000000000108947 */ /* 0x000fea0003800000 */
[----:B0-----:R-:W-:-:S04]  /*14ef0*/  IADD3 R2, P0, R23, UR4, RZ ;  /* 0x0000000417027c10 */ /* 0x001fc8000ff1e0ff */
[----:B------:R-:W-:-:S05]  /*14f00*/  IADD3.X R3, R24, UR5, RZ, P0, !PT ;  /* 0x0000000518037c10 */ /* 0x000fca00087fe4ff */
[----:B------:R1:W5:Y:S01]  /*14f10*/  LDG.E R8, desc[UR38][R2.64] ;  /* 0x0000002602087981 */ /* 0x000362000c1e1900 */
[----:B------:R-:W-:Y:S05]  /*14f20*/  BRA `(.L_x_7216) ;  /* 0x0000000000247947 */ /* 0x000fea0003800000 */
.L_x_7215:
        /* <DEDUP_REMOVED lines=8> */
[----:B--2---:R-:W-:-:S07]  /*14fb0*/  IADD3 R8, -R8, R7, RZ ;  /* 0x0000000708087210 */ /* 0x004fce0007ffe1ff */
.L_x_7216:
[----:B-1----:R-:W2:Y:S04]  /*14fc0*/  @P1 LDG.E R3, desc[UR38][R4.64] ;  /* 0x0000002604031981 */ /* 0x002ea8000c1e1900 */
[----:B0-----:R-:W2:Y:S01]  /*14fd0*/  @P1 LDG.E R2, desc[UR38][R4.64+0x4] ;  /* 0x0000042604021981 */ /* 0x001ea2000c1e1900 */
[----:B------:R-:W-:Y:S01]  /*14fe0*/  BSSY B0, `(.L_x_7217) ;  /* 0x000011a000007945 */ /* 0x000fe20003800000 */
[----:B--2---:R-:W-:Y:S02]  /*14ff0*/  @P1 IMAD.IADD R6, R2, 0x1, -R3 ;  /* 0x0000000102061824 */ /* 0x004fe400078e0a03 */
[----:B-----5:R-:W-:-:S05]  /*15000*/  IMAD.IADD R3, R8, 0x1, -R9 ;  /* 0x0000000108037824 */ /* 0x020fca00078e0a09 */
[----:B------:R-:W-:-:S05]  /*15010*/  IADD3 R37, R3, R6, RZ ;  /* 0x0000000603257210 */ /* 0x000fca0007ffe0ff */
[----:B------:R-:W-:-:S05]  /*15020*/  VIADD R2, R37, 0x7f ;  /* 0x0000007f25027836 */ /* 0x000fca0000000000 */
[----:B------:R-:W-:-:S04]  /*15030*/  SHF.R.S32.HI R7, RZ, 0x1f, R2 ;  /* 0x0000001fff077819 */ /* 0x000fc80000011402 */
[----:B------:R-:W-:-:S04]  /*15040*/  LEA.HI R4, R7, R2, RZ, 0x7 ;  /* 0x0000000207047211 */ /* 0x000fc800078f38ff */
[----:B------:R-:W-:Y:S01]  /*15050*/  LOP3.LUT R2, R4, 0xffffff80, RZ, 0xc0, !PT ;  /* 0xffffff8004027812 */ /* 0x000fe200078ec0ff */
[----:B------:R0:W-:Y:S03]  /*15060*/  STL [R1+0x20], R4 ;  /* 0x0000200401007387 */ /* 0x0001e60000100800 */
[----:B------:R-:W-:Y:S01]  /*15070*/  VIADDMNMX R7, R2, -R3, R6, PT ;  /* 0x8000000302077246 */ /* 0x000fe20003800106 */
[----:B------:R-:W-:-:S05]  /*15080*/  IMAD.MOV R2, RZ, RZ, -R3 ;  /* 0x000000ffff027224 */ /* 0x000fca00078e0a03 */
[----:B------:R-:W-:-:S04]  /*15090*/  VIMNMX R2, RZ, R2, !PT ;  /* 0x00000002ff027248 */ /* 0x000fc80007fe0100 */
[----:B------:R-:W-:Y:S02]  /*150a0*/  ISETP.GT.AND P0, PT, R7, R2, PT ;  /* 0x000000020700720c */ /* 0x000fe40003f04270 */
[----:B0-----:R-:W-:-:S11]  /*150b0*/  SHF.R.U32.HI R4, RZ, 0x7, R2 ;  /* 0x00000007ff047819 */ /* 0x001fd60000011602 */
[----:B------:R-:W-:-:S04]  /*150c0*/  @P0 IADD3 R3, R7, 0x7f, RZ ;  /* 0x0000007f07030810 */ /* 0x000fc80007ffe0ff */
        /* <DEDUP_REMOVED lines=14> */
.L_x_7410:
[----:B-1----:R-:W-:Y:S02]  /*151b0*/  ISETP.NE.AND P0, PT, R14, RZ, PT ;  /* 0x000000ff0e00720c */ /* 0x002fe40003f05270 */
[----:B------:R-:W-:-:S11]  /*151c0*/  PLOP3.LUT P6, PT, PT, PT, PT, 0x8, 0x0 ;  /* 0x000000000000781c */ /* 0x000fd60003fce170 */
[----:B------:R-:W-:Y:S05]  /*151d0*/  @P0 BRA `(.L_x_7220) ;  /* 0x00000000000c0947 */ /* 0x000fea0003800000 */
[----:B------:R-:W-:-:S03]  /*151e0*/  UMOV UR4, 0xffffffff ;  /* 0xffffffff00047882 */ /* 0x000fc60000000000 */
[----:B------:R-:W-:Y:S05]  /*151f0*/  BRA.DIV UR4, `(.L_x_7221) ;  /* 0x0000006e04c07947 */ /* 0x000fea000b800000 */
[----:B------:R-:W-:-:S13]  /*15200*/  ELECT P6, URZ, PT ;  /* 0x00000000003f782f */ /* 0x000fda00038c0000 */
.L_x_7220:
        /* <DEDUP_REMOVED lines=9> */
.L_x_7413:
[----:B------:R-:W-:Y:S05]  /*152a0*/  BSYNC B1 ;  /* 0x0000000000017941 */ /* 0x000fea0003800000 */
.L_x_7222:
[----:B------:R-:W-:Y:S04]  /*152b0*/  BSSY B1, `(.L_x_7224) ;  /* 0x000006e000017945 */ /* 0x000fe80003800000 */
[----:B------:R-:W-:Y:S05]  /*152c0*/  @!P6 BRA `(.L_x_7225) ;  /* 0x0000000400b0e947 */ /* 0x000fea0003800000 */
[----:B0-----:R-:W-:Y:S01]  /*152d0*/  IMAD R5, R27, 0x8, R22 ;  /* 0x000000081b057824 */ /* 0x001fe200078e0216 */
[----:B------:R-:W-:Y:S01]  /*152e0*/  SHF.L.U32 R6, R29, 0x1f, RZ ;  /* 0x0000001f1d067819 */ /* 0x000fe200000006ff */
[----:B------:R-:W0:Y:S01]  /*152f0*/  S2R R7, SR_TID.X ;  /* 0x0000000000077919 */ /* 0x000e220000002100 */
[----:B------:R-:W-:Y:S02]  /*15300*/  BSSY B2, `(.L_x_7226) ;  /* 0x0000005000027945 */ /* 0x000fe40003800000 */
[----:B------:R-:W1:Y:S01]  /*15310*/  SYNCS.PHASECHK.TRANS64.TRYWAIT P0, [R5+URZ+0x288a0], R6 ;  /* 0x0288a006050075a7 */ /* 0x000e62000800017f */
[----:B0-----:R-:W-:-:S04]  /*15320*/  LOP3.LUT R7, R7, 0x7f, RZ, 0xc0, !PT ;  /* 0x0000007f07077812 */ /* 0x001fc800078ec0ff */
[----:B------:R-:W-:Y:S01]  /*15330*/  ISETP.NE.AND P1, PT, R7, RZ, PT ;  /* 0x000000ff0700720c */ /* 0x000fe20003f25270 */
[----:B-1----:R-:W-:-:S12]  /*15340*/  @!P0 BRA `(.L_x_7227) ;  /* 0x0000006c00a08947 */ /* 0x002fd80003800000 */
.L_x_7414:
[----:B------:R-:W-:Y:S05]  /*15350*/  BSYNC B2 ;  /* 0x0000000000027941 */ /* 0x000fea0003800000 */
.L_x_7226:
[----:B------:R-:W-:Y:S04]  /*15360*/  BSSY B2, `(.L_x_7228) ;  /* 0x0000009000027945 */ /* 0x000fe80003800000 */
[----:B------:R-:W-:Y:S05]  /*15370*/  @P1 BRA `(.L_x_7229) ;  /* 0x00000000001c1947 */ /* 0x000fea0003800000 */
[----:B------:R-:W1:Y:S01]  /*15380*/  S2R R8, SR_TID.X ;  /* 0x0000000000087919 */ /* 0x000e620000002100 */
[----:B------:R-:W-:-:S04]  /*15390*/  IMAD.MOV.U32 R7, RZ, RZ, 0x8000 ;  /* 0x00008000ff077424 */ /* 0x000fc800078e00ff */
[----:B------:R2:W-:Y:S01]  /*153a0*/  SYNCS.ARRIVE.TRANS64 RZ, [R5+URZ+0x28890], R7 ;  /* 0x0288900705ff79a7 */ /* 0x0005e2000800003f */
[----:B-1----:R-:W-:-:S04]  /*153b0*/  LOP3.LUT R8, R8, 0x1f, RZ, 0xc0, !PT ;  /* 0x0000001f08087812 */ /* 0x002fc800078ec0ff */
[----:B------:R-:W-:-:S13]  /*153c0*/  ISETP.NE.AND P0, PT, R8, RZ, PT ;  /* 0x000000ff0800720c */ /* 0x000fda0003f05270 */
[----:B--2---:R-:W-:Y:S05]  /*153d0*/  @!P0 BRA `(.L_x_7229) ;  /* 0x0000000000048947 */ /* 0x004fea0003800000 */
[----:B------:R-:W-:Y:S01]  /*153e0*/  BPT.TRAP 0x1 ;  /* 0x000000040000795c */ /* 0x000fe20000300000 */
.L_x_7229:
[----:B------:R-:W-:Y:S05]  /*153f0*/  BSYNC B2 ;  /* 0x0000000000027941 */ /* 0x000fea0003800000 */
.L_x_7228:
[----:B------:R-:W-:Y:S01]  /*15400*/  MOV R12, RZ ;  /* 0x000000ff000c7202 */ /* 0x000fe20000000f00 */
[----:B------:R-:W-:Y:S01]  /*15410*/  IMAD R7, R3, 0x80, R0 ;  /* 0x0000008003077824 */ /* 0x000fe200078e0200 */
[----:B------:R-:W-:Y:S01]  /*15420*/  LEA R8, R27, R22, 0xf ;  /* 0x000000161b087211 */ /* 0x000fe200078e78ff */
[----:B------:R-:W-:Y:S01]  /*15430*/  UIADD3 UR4, UP0, UR40, 0x570, URZ ;  /* 0x0000057028047890 */ /* 0x000fe2000ff1e03f */
[----:B------:R-:W-:Y:S01]  /*15440*/  R2UR UR10, R12 ;  /* 0x000000000c0a72ca */ /* 0x000fe200000e0000 */
[----:B------:R-:W-:Y:S01]  /*15450*/  VIADD R7, R7, 0xffffff80 ;  /* 0xffffff8007077836 */ /* 0x000fe20000000000 */
[----:B------:R-:W-:Y:S01]  /*15460*/  PLOP3.LUT P0, PT, PT, PT, PT, 0x80, 0x0 ;  /* 0x000000000000781c */ /* 0x000fe20003f0f070 */
[----:B------:R-:W-:Y:S01]  /*15470*/  IMAD.SHL.U32 R9, R27, 0x4000, RZ ;  /* 0x000040001b097824 */ /* 0x000fe200078e00ff */
[----:B------:R-:W-:Y:S01]  /*15480*/  IADD3 R11, R8, 0x18400, RZ ;  /* 0x00018400080b7810 */ /* 0x000fe20007ffe0ff */
[----:B------:R-:W-:Y:S01]  /*15490*/  VIADD R10, R5, 0x28890 ;  /* 0x00028890050a7836 */ /* 0x000fe20000000000 */
[----:B------:R-:W-:Y:S01]  /*154a0*/  UIADD3.X UR5, URZ, UR41, URZ, UP0, !UPT ;  /* 0x000000293f057290 */ /* 0x000fe200087fe43f */
[----:B------:R-:W-:Y:S01]  /*154b0*/  UMOV UR6, 0x0 ;  /* 0x0000000000067882 */ /* 0x000fe20000000000 */
[----:B------:R-:W-:-:S10]  /*154c0*/  UMOV UR7, 0x12f00000 ;  /* 0x12f0000000077882 */ /* 0x000fd40000000000 */
.L_x_7230:
        /* <DEDUP_REMOVED lines=10> */
[----:B------:R-:W-:Y:S01]  /*15570*/  IMAD.MOV.U32 R13, RZ, RZ, 0x40 ;  /* 0x00000040ff0d7424 */ /* 0x000fe200078e00ff */
[----:B------:R-:W-:Y:S01]  /*15580*/  PLOP3.LUT P0, PT, PT, PT, PT, 0x80, 0x0 ;  /* 0x000000000000781c */ /* 0x000fe20003f0f070 */
[----:B------:R-:W-:Y:S01]  /*15590*/  VIADD R8, R8, 0x1c400 ;  /* 0x0001c40008087836 */ /* 0x000fe20000000000 */
[----:B------:R-:W-:Y:S01]  /*155a0*/  UMOV UR6, 0x0 ;  /* 0x0000000000067882 */ /* 0x000fe20000000000 */
[----:B------:R-:W-:Y:S01]  /*155b0*/  UMOV UR7, 0x12f00000 ;  /* 0x12f0000000077882 */ /* 0x000fe20000000000 */
[----:B------:R-:W-:-:S15]  /*155c0*/  R2UR UR10, R13 ;  /* 0x000000000d0a72ca */ /* 0x000fde00000e0000 */
.L_x_7231:
        /* <DEDUP_REMOVED lines=10> */
[----:B------:R-:W1:Y:S01]  /*15670*/  SYNCS.PHASECHK.TRANS64.TRYWAIT P0, [R5+URZ+0x288c0], R6 ;  /* 0x0288c006050075a7 */ /* 0x000e62000800017f */
[----:B------:R-:W-:Y:S04]  /*15680*/  BSSY B2, `(.L_x_7232) ;  /* 0x0000002000027945 */ /* 0x000fe80003800000 */
[----:B-1----:R-:W-:Y:S05]  /*15690*/  @!P0 BRA `(.L_x_7233) ;  /* 0x0000006800e08947 */ /* 0x002fea0003800000 */
.L_x_7415:
[----:B------:R-:W-:Y:S05]  /*156a0*/  BSYNC B2 ;  /* 0x0000000000027941 */ /* 0x000fea0003800000 */
.L_x_7232:
[----:B------:R-:W-:Y:S01]  /*156b0*/  BSSY B2, `(.L_x_7234) ;  /* 0x000000b000027945 */ /* 0x000fe20003800000 */
[----:B------:R-:W-:Y:S01]  /*156c0*/  MOV R10, 0x0 ;  /* 0x00000000000a7802 */ /* 0x000fe20000000f00 */
[----:B------:R-:W-:Y:S02]  /*156d0*/  IMAD.MOV.U32 R11, RZ, RZ, 0x12f00000 ;  /* 0x12f00000ff0b7424 */ /* 0x000fe400078e00ff */
[----:B------:R-:W-:Y:S05]  /*156e0*/  @P1 BRA `(.L_x_7235) ;  /* 0x00000000001c1947 */ /* 0x000fea0003800000 */
[----:B------:R-:W2:Y:S01]  /*156f0*/  S2R R8, SR_TID.X ;  /* 0x0000000000087919 */ /* 0x000ea20000002100 */
[----:B01----:R-:W-:-:S04]  /*15700*/  IMAD.MOV.U32 R6, RZ, RZ, 0x8000 ;  /* 0x00008000ff067424 */ /* 0x003fc800078e00ff */
[----:B------:R3:W-:Y:S01]  /*15710*/  SYNCS.ARRIVE.TRANS64 RZ, [R5+URZ+0x288b0], R6 ;  /* 0x0288b00605ff79a7 */ /* 0x0007e2000800003f */
[----:B--2---:R-:W-:-:S04]  /*15720*/  LOP3.LUT R8, R8, 0x1f, RZ, 0xc0, !PT ;  /* 0x0000001f08087812 */ /* 0x004fc800078ec0ff */
[----:B------:R-:W-:-:S13]  /*15730*/  ISETP.NE.AND P0, PT, R8, RZ, PT ;  /* 0x000000ff0800720c */ /* 0x000fda0003f05270 */
[----:B---3--:R-:W-:Y:S05]  /*15740*/  @!P0 BRA `(.L_x_7235) ;  /* 0x0000000000048947 */ /* 0x008fea0003800000 */
[----:B------:R-:W-:Y:S01]  /*15750*/  BPT.TRAP 0x1 ;  /* 0x000000040000795c */ /* 0x000fe20000300000 */
.L_x_7235:
[----:B------:R-:W-:Y:S05]  /*15760*/  BSYNC B2 ;  /* 0x0000000000027941 */ /* 0x000fea0003800000 */
.L_x_7234:
[----:B------:R-:W-:Y:S01]  /*15770*/  R2UR UR10, R12 ;  /* 0x000000000c0a72ca */ /* 0x000fe200000e0000 */
[----:B------:R-:W-:Y:S01]  /*15780*/  UIADD3 UR4, UP0, UR40, 0x670, URZ ;  /* 0x0000067028047890 */ /* 0x000fe2000ff1e03f */
[----:B------:R-:W-:Y:S01]  /*15790*/  R2UR UR6, R10 ;  /* 0x000000000a0672ca */ /* 0x000fe200000e0000 */
[----:B01----:R-:W-:Y:S01]  /*157a0*/  VIADD R5, R5, 0x288b0 ;  /* 0x000288b005057836 */ /* 0x003fe20000000000 */
[----:B------:R-:W-:Y:S01]  /*157b0*/  R2UR UR7, R11 ;  /* 0x000000000b0772ca */ /* 0x000fe200000e0000 */
[----:B------:R-:W-:Y:S01]  /*157c0*/  UIADD3.X UR5, URZ, UR41, URZ, UP0, !UPT ;  /* 0x000000293f057290 */ /* 0x000fe200087fe43f */
[----:B------:R-:W-:Y:S02]  /*157d0*/  LEA R9, R9, R22, 0x1 ;  /* 0x0000001609097211 */ /* 0x000fe400078e08ff */
[----:B------:R-:W-:-:S03]  /*157e0*/  PLOP3.LUT P0, PT, PT, PT, PT, 0x80, 0x0 ;  /* 0x000000000000781c */ /* 0x000fc60003f0f070 */
[----:B------:R-:W-:-:S10]  /*157f0*/  VIADD R6, R9, 0x400 ;  /* 0x0000040009067836 */ /* 0x000fd40000000000 */
.L_x_7236:
        /* <DEDUP_REMOVED lines=15> */
.L_x_7237:
        /* <DEDUP_REMOVED lines=10> */
.L_x_7225:
[----:B------:R-:W-:Y:S05]  /*15990*/  BSYNC B1 ;  /* 0x0000000000017941 */ /* 0x000fea0003800000 */
.L_x_7224:
        /* <DEDUP_REMOVED lines=9> */
.L_x_7252:
        /* <DEDUP_REMOVED lines=11> */
.L_x_7416:
[----:B------:R-:W-:Y:S05]  /*15ae0*/  BSYNC B2 ;  /* 0x0000000000027941 */ /* 0x000fea0003800000 */
.L_x_7240:
        /* <DEDUP_REMOVED lines=9> */
.L_x_7243:
[----:B------:R-:W-:Y:S05]  /*15b80*/  BSYNC B2 ;  /* 0x0000000000027941 */ /* 0x000fea0003800000 */
.L_x_7242:
[----:B------:R-:W-:Y:S01]  /*15b90*/  IMAD.MOV.U32 R12, RZ, RZ, RZ ;  /* 0x000000ffff0c7224 */ /* 0x000fe200078e00ff */
[----:B------:R-:W-:Y:S01]  /*15ba0*/  LEA R6, R27, R22, 0xf ;  /* 0x000000161b067211 */ /* 0x000fe200078e78ff */
        /* <DEDUP_REMOVED lines=9> */
.L_x_7244:
        /* <DEDUP_REMOVED lines=16> */
.L_x_7245:
        /* <DEDUP_REMOVED lines=13> */
.L_x_7417:
[----:B------:R-:W-:Y:S05]  /*15e10*/  BSYNC B2 ;  /* 0x0000000000027941 */ /* 0x000fea0003800000 */
.L_x_7246:
        /* <DEDUP_REMOVED lines=11> */
.L_x_7249:
[----:B------:R-:W-:Y:S05]  /*15ed0*/  BSYNC B2 ;  /* 0x0000000000027941 */ /* 0x000fea0003800000 */
.L_x_7248:
        /* <DEDUP_REMOVED lines=8> */
.L_x_7250:
        /* <DEDUP_REMOVED lines=15> */
.L_x_7251:
        /* <DEDUP_REMOVED lines=10> */
.L_x_7239:
[----:B------:R-:W-:Y:S05]  /*160f0*/  BSYNC B1 ;  /* 0x0000000000017941 */ /* 0x000fea0003800000 */
.L_x_7238:
        /* <DEDUP_REMOVED lines=8> */
.L_x_7218:
[----:B------:R-:W-:Y:S05]  /*16180*/  BSYNC B0 ;  /* 0x0000000000007941 */ /* 0x000fea0003800000 */
.L_x_7217:
[----:B------:R-:W-:Y:S05]  /*16190*/  @!P0 WARPSYNC.ALL ;  /* 0x0000000000008948 */ /* 0x000fea0003800000 */
[----:B------:R-:W-:Y:S01]  /*161a0*/  @!P0 BAR.SYNC.DEFER_BLOCKING 0xc, 0x180 ;  /* 0x0306000000008b1d */ /* 0x000fe20000010000 */
[----:B------:R-:W-:-:S05]  /*161b0*/  ISETP.GT.AND P0, PT, R37, RZ, PT ;  /* 0x000000ff2500720c */ /* 0x000fca0003f04270 */
[----:B------:R-:W-:Y:S08]  /*161c0*/  BSSY B7, `(.L_x_7253) ;  /* 0x0000376000077945 */ /* 0x000ff00003800000 */
        /* <DEDUP_REMOVED lines=18> */
.L_x_7254:
        /* <DEDUP_REMOVED lines=9> */
[----:B0-----:R-:W-:Y:S01]  /*16380*/  IMAD.U32 R5, RZ, RZ, UR7 ;  /* 0x00000007ff057e24 */ /* 0x001fe2000f8e00ff */
        /* <DEDUP_REMOVED lines=9> */
[----:B0-----:R-:W-:Y:S05]  /*16420*/  CALL.ABS.NOINC R2 ;  /* 0x0000000002007343 */ /* 0x001fea0003c00000 */
.L_x_7257:
[----:B------:R-:W-:Y:S05]  /*16430*/  BSYNC B6 ;  /* 0x0000000000067941 */ /* 0x000fea0003800000 */
.L_x_7256:
        /* <DEDUP_REMOVED lines=11> */
[----:B0-----:R-:W-:Y:S01]  /*164f0*/  IMAD.U32 R5, RZ, RZ, UR7 ;  /* 0x00000007ff057e24 */ /* 0x001fe2000f8e00ff */
[----:B------:R-:W-:Y:S01]  /*16500*/  MOV R11, UR5 ;  /* 0x00000005000b7c02 */ /* 0x000fe20008000f00 */
[----:B------:R-:W-:Y:S01]  /*16510*/  IMAD.U32 R7, RZ, RZ, UR9 ;  /* 0x00000009ff077e24 */ /* 0x000fe2000f8e00ff */
[----:B------:R-:W-:Y:S01]  /*16520*/  MOV R13, RZ ;  /* 0x000000ff000d7202 */ /* 0x000fe20000000f00 */
[----:B------:R-:W-:-:S02]  /*16530*/  IMAD.U32 R10, RZ, RZ, UR4 ;  /* 0x00000004ff0a7e24 */ /* 0x000fc4000f8e00ff */
[----:B------:R-:W-:Y:S02]  /*16540*/  IMAD.MOV.U32 R8, RZ, RZ, 0x70 ;  /* 0x00000070ff087424 */ /* 0x000fe400078e00ff */
[----:B-1----:R-:W-:-:S07]  /*16550*/  IMAD.MOV.U32 R12, RZ, RZ, 0x1 ;  /* 0x00000001ff0c7424 */ /* 0x002fce00078e00ff */
[----:B------:R-:W-:-:S07]  /*16560*/  LEPC R20, `(.L_x_7260) ;  /* 0x000000001014794e */ /* 0x000fce0000000000 */
[----:B--2---:R-:W-:Y:S05]  /*16570*/  CALL.ABS.NOINC R2 ;  /* 0x0000000002007343 */ /* 0x004fea0003c00000 */
.L_x_7260:
        /* <DEDUP_REMOVED lines=15> */
.L_x_7259:
[----:B------:R-:W-:Y:S05]  /*16670*/  BSYNC B6 ;  /* 0x0000000000067941 */ /* 0x000fea0003800000 */
.L_x_7258:
[----:B------:R-:W2:Y:S01]  /*16680*/  LDL R26, [R1+0x20] ;  /* 0x00002000011a7983 */ /* 0x000ea20000100800 */
[----:B------:R-:W-:Y:S01]  /*16690*/  ULDC.64 UR4, c[0x0][0x9f8] ;  /* 0x00027e0000047ab9 */ /* 0x000fe20000000a00 */
[----:B------:R-:W1:Y:S01]  /*166a0*/  LDC R7, c[0x0][0x430] ;  /* 0x00010c00ff077b82 */ /* 0x000e620000000800 */
[----:B------:R-:W-:Y:S01]  /*166b0*/  ISETP.NE.U32.AND P0, PT, RZ, UR4, PT ;  /* 0x00000004ff007c0c */ /* 0x000fe2000bf05070 */
[----:B------:R-:W0:Y:S03]  /*166c0*/  LDL R21, [R1] ;  /* 0x0000000001157983 */ /* 0x000e260000100800 */
[----:B------:R-:W-:Y:S01]  /*166d0*/  ISETP.NE.AND.EX P0, PT, RZ, UR5, PT, P0 ;  /* 0x00000005ff007c0c */ /* 0x000fe2000bf05300 */
[----:B------:R-:W3:Y:S01]  /*166e0*/  LDL R20, [R1+0x2c] ;  /* 0x00002c0001147983 */ /* 0x000ee20000100800 */
[----:B------:R-:W4:Y:S11]  /*166f0*/  S2R R35, SR_TID.X ;  /* 0x0000000000237919 */ /* 0x000f360000002100 */
[----:B------:R-:W-:Y:S01]  /*16700*/  @P0 IADD3 R2, P1, R23, UR4, RZ ;  /* 0x0000000417020c10 */ /* 0x000fe2000ff3e0ff */
[----:B------:R-:W4:Y:S01]  /*16710*/  S2R R0, SR_TID.X ;  /* 0x0000000000007919 */ /* 0x000f220000002100 */
[----:B------:R-:W-:-:S02]  /*16720*/  ULDC UR4, c[0x0][0x2f4] ;  /* 0x0000bd0000047ab9 */ /* 0x000fc40000000800 */
[----:B------:R-:W-:-:S05]  /*16730*/  @P0 IADD3.X R3, R24, UR5, RZ, P1, !PT ;  /* 0x0000000518030c10 */ /* 0x000fca0008ffe4ff */
[----:B------:R0:W3:Y:S01]  /*16740*/  @P0 LDG.E R34, desc[UR38][R2.64] ;  /* 0x0000002602220981 */ /* 0x0000e2000c1e1900 */
[----:B-1----:R-:W-:-:S13]  /*16750*/  ISETP.NE.AND P1, PT, R7, 0x1, PT ;  /* 0x000000010700780c */ /* 0x002fda0003f25270 */
[----:B------:R-:W1:Y:S01]  /*16760*/  @P1 LDC R6, c[0x0][0x434] ;  /* 0x00010d00ff061b82 */ /* 0x000e620000000800 */
[----:B----4-:R-:W-:-:S04]  /*16770*/  LOP3.LUT R35, R35, 0x7f, RZ, 0xc0, !PT ;  /* 0x0000007f23237812 */ /* 0x010fc800078ec0ff */
[----:B------:R-:W-:Y:S01]  /*16780*/  SHF.R.U32.HI R35, RZ, 0x3, R35 ;  /* 0x00000003ff237819 */ /* 0x000fe20000011623 */
[----:B------:R-:W-:-:S05]  /*16790*/  IMAD.SHL.U32 R0, R0, 0x10, RZ ;  /* 0x0000001000007824 */ /* 0x000fca00078e00ff */
[----:B------:R-:W-:Y:S02]  /*167a0*/  LOP3.LUT R0, R0, 0x70, RZ, 0xc0, !PT ;  /* 0x0000007000007812 */ /* 0x000fe400078ec0ff */
[----:B------:R-:W-:Y:S01]  /*167b0*/  LOP3.LUT R32, R32, 0xfffffffb, RZ, 0xc0, !PT ;  /* 0xfffffffb20207812 */ /* 0x000fe200078ec0ff */
[----:B------:R-:W-:Y:S01]  /*167c0*/  UMOV UR5, 0xffffffff ;  /* 0xffffffff00057882 */ /* 0x000fe20000000000 */
[----:B--2---:R-:W-:-:S05]  /*167d0*/  LEA.HI.SX32 R26, R26, 0xffffffff, 0x19 ;  /* 0xffffffff1a1a7811 */ /* 0x004fca00078fcaff */
[----:B------:R-:W-:-:S05]  /*167e0*/  IMAD.SHL.U32 R8, R26, 0x80, RZ ;  /* 0x000000801a087824 */ /* 0x000fca00078e00ff */
[----:B------:R-:W-:Y:S02]  /*167f0*/  LOP3.LUT R4, R8, R35, R0, 0xfe, !PT ;  /* 0x0000002308047212 */ /* 0x000fe400078efe00 */
[----:B------:R-:W2:Y:S02]  /*16800*/  @P1 LDC R0, c[0x0][0x438] ;  /* 0x00010e00ff001b82 */ /* 0x000ea40000000800 */
[C---:B------:R-:W-:Y:S02]  /*16810*/  ISETP.GE.AND P0, PT, R4.reuse, R37, PT ;  /* 0x000000250400720c */ /* 0x040fe40003f06270 */
[----:B0-----:R-:W-:-:S11]  /*16820*/  IADD3 R5, R4, R21, RZ ;  /* 0x0000001504057210 */ /* 0x001fd60007ffe0ff */
[----:B------:R-:W0:Y:S01]  /*16830*/  @!P0 LDC.64 R2, c[0x0][0x428] ;  /* 0x00010a00ff028b82 */ /* 0x000e220000000a00 */
[----:B-1----:R-:W-:-:S04]  /*16840*/  @P1 IMAD.HI.U32 R6, R5, R6, RZ ;  /* 0x0000000605061227 */ /* 0x002fc800078e00ff */
[----:B------:R-:W-:Y:S01]  /*16850*/  IMAD.MOV.U32 R4, RZ, RZ, R5 ;  /* 0x000000ffff047224 */ /* 0x000fe200078e0005 */
[----:B--2---:R-:W-:Y:S02]  /*16860*/  @P1 SHF.R.U32.HI R4, RZ, R0, R6 ;  /* 0x00000000ff041219 */ /* 0x004fe40000011606 */
[----:B---3--:R-:W-:-:S03]  /*16870*/  SHF.R.S32.HI R9, RZ, 0x1f, R34 ;  /* 0x0000001fff097819 */ /* 0x008fc60000011422 */
        /* <DEDUP_REMOVED lines=8> */
[----:B------:R-:W-:Y:S02]  /*16900*/  ISETP.NE.AND P2, PT, R20, 0x3, PT ;  /* 0x000000031400780c */ /* 0x000fe40003f45270 */
[----:B0-----:R-:W-:-:S04]  /*16910*/  @!P0 LEA R2, P1, R4, R2, 0x2 ;  /* 0x0000000204028211 */ /* 0x001fc800078210ff */
[----:B------:R-:W-:Y:S01]  /*16920*/  @!P0 LEA.HI.X R3, R4, R3, R6, 0x2, P1 ;  /* 0x0000000304038211 */ /* 0x000fe200008f1406 */
[----:B------:R-:W-:-:S06]  /*16930*/  IMAD.MOV.U32 R4, RZ, RZ, RZ ;  /* 0x000000ffff047224 */ /* 0x000fcc00078e00ff */
[----:B------:R0:W5:Y:S01]  /*16940*/  @!P0 LDG.E R4, desc[UR38][R2.64] ;  /* 0x0000002602048981 */ /* 0x000162000c1e1900 */
[----:B------:R-:W-:Y:S02]  /*16950*/  ISETP.GE.AND P0, PT, R31, UR4, PT ;  /* 0x000000041f007c0c */ /* 0x000fe4000bf06270 */
[----:B------:R-:W-:Y:S01]  /*16960*/  @P2 LOP3.LUT R32, R32, 0x4, RZ, 0xfc, !PT ;  /* 0x0000000420202812 */ /* 0x000fe200078efcff */
[----:B------:R0:W-:Y:S03]  /*16970*/  STL [R1+0x4], R9 ;  /* 0x0000040901007387 */ /* 0x0001e60000100800 */
[----:B------:R-:W-:-:S07]  /*16980*/  LOP3.LUT R32, R32, 0xfffffffd, RZ, 0xc0, !PT ;  /* 0xfffffffd20207812 */ /* 0x000fce00078ec0ff */
[----:B------:R-:W-:Y:S02]  /*16990*/  @P0 LOP3.LUT R32, R32, 0x2, RZ, 0xfc, !PT ;  /* 0x0000000220200812 */ /* 0x000fe400078efcff */
[----:B------:R-:W-:Y:S02]  /*169a0*/  ISETP.GE.AND P0, PT, R30, UR4, PT ;  /* 0x000000041e007c0c */ /* 0x000fe4000bf06270 */
[----:B------:R-:W-:-:S11]  /*169b0*/  LOP3.LUT R32, R32, 0xfffffffe, RZ, 0xc0, !PT ;  /* 0xfffffffe20207812 */ /* 0x000fd600078ec0ff */
[----:B------:R-:W-:Y:S01]  /*169c0*/  @P0 LOP3.LUT R32, R32, 0x1, RZ, 0xfc, !PT ;  /* 0x0000000120200812 */ /* 0x000fe200078efcff */
[----:B0-----:R-:W-:Y:S06]  /*169d0*/  BRA.DIV UR5, `(.L_x_7261) ;  /* 0x0000005a054c7947 */ /* 0x001fec000b800000 */
.L_x_7420:
[----:B------:R-:W-:Y:S01]  /*169e0*/  SHF.R.S32.HI R35, RZ, 0x1f, R18 ;  /* 0x0000001fff237819 */ /* 0x000fe20000011412 */
[----:B------:R-:W-:Y:S06]  /*169f0*/  @!P2 BRA `(.L_x_7262) ;  /* 0x000000000004a947 */ /* 0x000fec0003800000 */
[----:B------:R-:W-:Y:S01]  /*16a00*/  BPT.TRAP 0x1 ;  /* 0x000000040000795c */ /* 0x000fe20000300000 */
.L_x_7262:
[----:B------:R-:W-:Y:S01]  /*16a10*/  SHF.R.S32.HI R5, RZ, 0x1f, R0 ;  /* 0x0000001fff057819 */ /* 0x000fe20000011400 */
[----:B------:R-:W-:Y:S01]  /*16a20*/  ULDC.64 UR4, c[0x0][0x328] ;  /* 0x0000ca0000047ab9 */ /* 0x000fe20000000a00 */
[----:B------:R-:W-:Y:S01]  /*16a30*/  BSSY B0, `(.L_x_7263) ;  /* 0x0000017000007945 */ /* 0x000fe20003800000 */
[----:B------:R-:W-:-:S04]  /*16a40*/  IMAD.WIDE.U32 R2, R0, UR4, RZ ;  /* 0x0000000400027c25 */ /* 0x000fc8000f8e00ff */
[----:B------:R-:W-:-:S04]  /*16a50*/  IMAD R6, R5, UR4, RZ ;  /* 0x0000000405067c24 */ /* 0x000fc8000f8e02ff */
[----:B------:R-:W-:Y:S01]  /*16a60*/  IMAD R6, R0, UR5, R6 ;  /* 0x0000000500067c24 */ /* 0x000fe2000f8e0206 */
        /* <DEDUP_REMOVED lines=19> */
.L_x_7421:
[----:B------:R-:W-:Y:S05]  /*16ba0*/  BSYNC B0 ;  /* 0x0000000000007941 */ /* 0x000fea0003800000 */
.L_x_7263:
        /* <DEDUP_REMOVED lines=9> */
[----:B------:R-:W-:Y:S02]  /*16c40*/  IADD3 R3, R3, R5, RZ ;  /* 0x0000000503037210 */ /* 0x000fe40007ffe0ff */
[C---:B------:R-:W-:Y:S01]  /*16c50*/  IMAD R6, R4.reuse, UR5, R6 ;  /* 0x0000000504067c24 */ /* 0x040fe2000f8e0206 */
[----:B------:R-:W-:Y:S01]  /*16c60*/  LEA R5, R25, R36, 0xe ;  /* 0x0000002419057211 */ /* 0x000fe200078e70ff */
[----:B------:R-:W-:Y:S01]  /*16c70*/  IMAD.WIDE.U32 R2, R4, UR4, R2 ;  /* 0x0000000404027c25 */ /* 0x000fe2000f8e0002 */
[----:B------:R-:W-:-:S03]  /*16c80*/  ULDC.64 UR4, c[0x0][0x308] ;  /* 0x0000c20000047ab9 */ /* 0x000fc60000000a00 */
[----:B------:R-:W-:Y:S02]  /*16c90*/  IMAD.IADD R3, R3, 0x1, R6 ;  /* 0x0000000103037824 */ /* 0x000fe400078e0206 */
[----:B------:R-:W-:Y:S02]  /*16ca0*/  IMAD R0, R35, UR4, RZ ;  /* 0x0000000423007c24 */ /* 0x000fe4000f8e02ff */
[----:B------:R-:W-:-:S04]  /*16cb0*/  IMAD.WIDE.U32 R2, R18, UR4, R2 ;  /* 0x0000000412027c25 */ /* 0x000fc8000f8e0002 */
[----:B------:R-:W-:Y:S01]  /*16cc0*/  IMAD R0, R18, UR5, R0 ;  /* 0x0000000512007c24 */ /* 0x000fe2000f8e0200 */
[----:B-1----:R-:W-:Y:S01]  /*16cd0*/  LOP3.LUT R9, R9, 0x7f, RZ, 0xc0, !PT ;  /* 0x0000007f09097812 */ /* 0x002fe200078ec0ff */
[----:B------:R-:W-:Y:S02]  /*16ce0*/  ULDC.64 UR4, c[0x0][0x2e8] ;  /* 0x0000ba0000047ab9 */ /* 0x000fe40000000a00 */
[----:B------:R-:W-:Y:S01]  /*16cf0*/  IMAD.IADD R0, R3, 0x1, R0 ;  /* 0x0000000103007824 */ /* 0x000fe200078e0200 */
[----:B------:R-:W-:Y:S02]  /*16d00*/  SHF.R.U32.HI R9, RZ, 0x3, R9 ;  /* 0x00000003ff097819 */ /* 0x000fe40000011609 */
[C---:B------:R-:W-:Y:S01]  /*16d10*/  LEA R4, P0, R2.reuse, UR4, 0x1 ;  /* 0x0000000402047c11 */ /* 0x040fe2000f8008ff */
[----:B------:R-:W-:Y:S01]  /*16d20*/  UMOV UR4, 0xffffffff ;  /* 0xffffffff00047882 */ /* 0x000fe20000000000 */
[----:B------:R-:W-:Y:S02]  /*16d30*/  IADD3 R6, -R9, R37, -R8 ;  /* 0x0000002509067210 */ /* 0x000fe40007ffe908 */
[----:B------:R-:W-:-:S02]  /*16d40*/  LEA.HI.X R0, R2, UR5, R0, 0x1, P0 ;  /* 0x0000000502007c11 */ /* 0x000fc400080f0c00 */
[----:B------:R-:W-:Y:S01]  /*16d50*/  ISETP.GE.AND P0, PT, R6, 0x1, PT ;  /* 0x000000010600780c */ /* 0x000fe20003f06270 */
[----:B------:R-:W-:-:S12]  /*16d60*/  BRA.DIV UR4, `(.L_x_7265) ;  /* 0x0000005604b07947 */ /* 0x000fd8000b800000 */
[----:B------:R-:W0:Y:S01]  /*16d70*/  SHFL.IDX PT, R3, R4, RZ, 0x181f ;  /* 0x00181fff04037589 */ /* 0x000e2200000e0000 */
[----:B------:R-:W-:-:S03]  /*16d80*/  @P0 IMAD R8, R5, 0x2, R22 ;  /* 0x0000000205080824 */ /* 0x000fc600078e0216 */
[----:B------:R-:W1:Y:S01]  /*16d90*/  SHFL.IDX PT, R2, R0, RZ, 0x181f ;  /* 0x00181fff00027589 */ /* 0x000e6200000e0000 */
[----:B0-----:R-:W-:-:S05]  /*16da0*/  @P0 LEA R3, P1, R31, R3, 0x1 ;  /* 0x000000031f030211 */ /* 0x001fca00078208ff */
[----:B-1----:R-:W-:-:S05]  /*16db0*/  @P0 IMAD.X R2, RZ, RZ, R2, P1 ;  /* 0x000000ffff020224 */ /* 0x002fca00008e0602 */
[----:B------:R-:W-:-:S04]  /*16dc0*/  @P0 LOP3.LUT R3, R3, R2, RZ, 0x3c, !PT ;  /* 0x0000000203030212 */ /* 0x000fc800078e3cff */
[----:B------:R-:W-:-:S04]  /*16dd0*/  @P0 LOP3.LUT R2, R3, R2, RZ, 0x3c, !PT ;  /* 0x0000000203020212 */ /* 0x000fc800078e3cff */
[----:B------:R-:W-:-:S05]  /*16de0*/  @P0 LOP3.LUT R3, R3, R2, RZ, 0x3c, !PT ;  /* 0x0000000203030212 */ /* 0x000fca00078e3cff */
[----:B------:R-:W-:Y:S01]  /*16df0*/  @!PT LDS RZ, [RZ] ;  /* 0x00000000fffff984 */ /* 0x000fe20000000800 */
        /* <DEDUP_REMOVED lines=68> */
[----:B------:R0:W-:Y:S04]  /*17240*/  @P0 LDGSTS.E.BYPASS.LTC128B.128 [R8+0x1f400], desc[UR38][R2.64+0x80], !P2 ;  /* 0x1f40008002080fae */ /* 0x0001e8000d101d66 */
[----:B0-2---:R0:W1:Y:S02]  /*17250*/  SHFL.IDX PT, R2, R4, 0x7, 0x181f ;  /* 0x00f81f0004027f89 */ /* 0x00506400000e0000 */
.L_x_7439:
        /* <DEDUP_REMOVED lines=8> */
[----:B------:R1:W-:Y:S01]  /*172e0*/  @P0 LDGSTS.E.BYPASS.LTC128B.128 [R5+0x1fc00], desc[UR38][R2.64+0x80], !P2 ;  /* 0x1fc0008002050fae */ /* 0x0003e2000d101d66 */
[----:B------:R-:W-:Y:S01]  /*172f0*/  PLOP3.LUT P0, PT, PT, PT, PT, 0x80, 0x0 ;  /* 0x000000000000781c */ /* 0x000fe20003f0f070 */
[----:B------:R-:W-:-:S12]  /*17300*/  NOP ;  /* 0x0000000000007918 */ /* 0x000fd80000000000 */
.L_x_7266:
        /* <DEDUP_REMOVED lines=11> */
.L_x_7267:
[----:B-1----:R1:W5:Y:S01]  /*173c0*/  LDL.LU R3, [R1+0x10] ;  /* 0x0000100001037983 */ /* 0x0023620000300800 */
[----:B------:R1:W-:Y:S03]  /*173d0*/  SYNCS.ARRIVE.TRANS64.A1T0 RZ, [R7+URZ+0x28830], RZ ;  /* 0x028830ff07ff79a7 */ /* 0x0003e6000810003f */
[----:B0-----:R1:W5:Y:S02]  /*173e0*/  LDL.LU R4, [R1+0x18] ;  /* 0x0000180001047983 */ /* 0x0013640000300800 */
[----:B------:R-:W-:Y:S05]  /*173f0*/  WARPSYNC.ALL ;  /* 0x0000000000007948 */ /* 0x000fea0003800000 */
[----:B------:R-:W-:Y:S01]  /*17400*/  ULDC.64 UR4, c[0x0][0x298] ;  /* 0x0000a60000047ab9 */ /* 0x000fe20000000a00 */
[----:B------:R-:W-:Y:S01]  /*17410*/  ULDC.64 UR6, c[0x0][0xa00] ;  /* 0x0002800000067ab9 */ /* 0x000fe20000000a00 */
[----:B------:R-:W-:Y:S01]  /*17420*/  VIADD R2, R22, 0x10400 ;  /* 0x0001040016027836 */ /* 0x000fe20000000000 */
[----:B------:R-:W-:Y:S01]  /*17430*/  BAR.SYNC.DEFER_BLOCKING 0x8, 0x180 ;  /* 0x0206000000007b1d */ /* 0x000fe20000010000 */
[----:B------:R-:W-:-:S03]  /*17440*/  ISETP.NE.U32.AND P0, PT, RZ, UR6, PT ;  /* 0x00000006ff007c0c */ /* 0x000fc6000bf05070 */
[----:B------:R-:W-:Y:S02]  /*17450*/  LOP3.LUT P1, RZ, R2, 0x3ff, RZ, 0xc0, !PT ;  /* 0x000003ff02ff7812 */ /* 0x000fe4000782c0ff */
[----:B------:R-:W-:Y:S01]  /*17460*/  ISETP.NE.AND.EX P0, PT, RZ, UR7, PT, P0 ;  /* 0x00000007ff007c0c */ /* 0x000fe2000bf05300 */
[----:B------:R-:W-:Y:S03]  /*17470*/  BSSY B6, `(.L_x_7268) ;  /* 0x000001c000067945 */ /* 0x000fe60003800000 */
[----:B------:R-:W-:Y:S02]  /*17480*/  SEL R33, R33, RZ, !P0 ;  /* 0x000000ff21217207 */ /* 0x000fe40004000000 */
[----:B-----5:R-:W-:Y:S02]  /*17490*/  SHF.R.S32.HI R0, RZ, 0x1f, R3 ;  /* 0x0000001fff007819 */ /* 0x020fe40000011403 */
[----:B------:R-:W-:-:S03]  /*174a0*/  SEL R4, R4, RZ, !P0 ;  /* 0x000000ff04047207 */ /* 0x000fc60004000000 */
[----:B------:R-:W-:-:S04]  /*174b0*/  IMAD R0, R0, UR4, RZ ;  /* 0x0000000400007c24 */ /* 0x000fc8000f8e02ff */
[C---:B------:R-:W-:Y:S02]  /*174c0*/  IMAD R0, R3.reuse, UR5, R0 ;  /* 0x0000000503007c24 */ /* 0x040fe4000f8e0200 */
[----:B------:R-:W-:-:S05]  /*174d0*/  IMAD.WIDE.U32 R2, R3, UR4, RZ ;  /* 0x0000000403027c25 */ /* 0x000fca000f8e00ff */
[----:B------:R-:W-:Y:S01]  /*174e0*/  IADD3 R0, R3, R0, RZ ;  /* 0x0000000003007210 */ /* 0x000fe20007ffe0ff */
        /* <DEDUP_REMOVED lines=20> */
.L_x_7269:
[----:B------:R-:W-:Y:S05]  /*17630*/  BSYNC B6 ;  /* 0x0000000000067941 */ /* 0x000fea0003800000 */
.L_x_7268:
[----:B------:R-:W2:Y:S01]  /*17640*/  LDL.LU R20, [R1+0x28] ;  /* 0x0000280001147983 */ /* 0x000ea20000300800 */
[----:B------:R-:W-:Y:S01]  /*17650*/  ULDC.64 UR4, c[0x0][0x2d8] ;  /* 0x0000b60000047ab9 */ /* 0x000fe20000000a00 */
[----:B------:R-:W3:Y:S01]  /*17660*/  LDC R8, c[0x0][0x448] ;  /* 0x00011200ff087b82 */ /* 0x000ee20000000800 */
[----:B------:R-:W4:Y:S01]  /*17670*/  S2R R6, SR_TID.X ;  /* 0x0000000000067919 */ /* 0x000f220000002100 */
[----:B0-----:R-:W-:Y:S01]  /*17680*/  IMAD.SHL.U32 R4, R17, 0x80, RZ ;  /* 0x0000008011047824 */ /* 0x001fe200078e00ff */
[----:B------:R-:W-:Y:S01]  /*17690*/  ULDC.64 UR6, c[0x0][0x280] ;  /* 0x0000a00000067ab9 */ /* 0x000fe20000000a00 */
[----:B------:R-:W4:Y:S04]  /*176a0*/  LDL.LU R21, [R1+0x18] ;  /* 0x0000180001157983 */ /* 0x000f280000300800 */
[----:B------:R-:W4:Y:S01]  /*176b0*/  LDL.LU.64 R2, [R1+0x10] ;  /* 0x0000100001027983 */ /* 0x000f220000300a00 */
[----:B------:R-:W-:-:S03]  /*176c0*/  IMAD R0, R35, UR4, RZ ;  /* 0x0000000423007c24 */ /* 0x000fc6000f8e02ff */
[----:B------:R0:W5:Y:S01]  /*176d0*/  LDL R9, [R1+0x8] ;  /* 0x0000080001097983 */ /* 0x0001620000100800 */
[----:B------:R-:W-:Y:S01]  /*176e0*/  IMAD R5, R18, UR5, R0 ;  /* 0x0000000512057c24 */ /* 0x000fe2000f8e0200 */
[----:B---3--:R-:W-:Y:S01]  /*176f0*/  ISETP.NE.AND P0, PT, R8, 0x1, PT ;  /* 0x000000010800780c */ /* 0x008fe20003f05270 */
[----:B----4-:R-:W-:Y:S02]  /*17700*/  IMAD.MOV.U32 R3, RZ, RZ, R21 ;  /* 0x000000ffff037224 */ /* 0x010fe400078e0015 */
[----:B------:R-:W-:Y:S01]  /*17710*/  IMAD.WIDE.U32 R2, R18, UR4, R2 ;  /* 0x0000000412027c25 */ /* 0x000fe2000f8e0002 */
[----:B------:R-:W-:-:S03]  /*17720*/  ULDC.64 UR4, c[0x0][0x2e0] ;  /* 0x0000b80000047ab9 */ /* 0x000fc60000000a00 */
[----:B--2---:R-:W-:Y:S02]  /*17730*/  IMAD R0, R20, UR4, RZ ;  /* 0x0000000414007c24 */ /* 0x004fe4000f8e02ff */
[----:B------:R-:W2:Y:S01]  /*17740*/  S2R R20, SR_TID.X ;  /* 0x0000000000147919 */ /* 0x000ea20000002100 */
[----:B------:R-:W-:Y:S02]  /*17750*/  IMAD.IADD R3, R3, 0x1, R5 ;  /* 0x0000000103037824 */ /* 0x000fe400078e0205 */
[C---:B------:R-:W-:Y:S01]  /*17760*/  IMAD R0, R33.reuse, UR5, R0 ;  /* 0x0000000521007c24 */ /* 0x040fe2000f8e0200 */
[----:B------:R-:W1:Y:S01]  /*17770*/  @P0 LDC R5, c[0x0][0x44c] ;  /* 0x00011300ff050b82 */ /* 0x000e620000000800 */
[----:B------:R-:W-:Y:S01]  /*17780*/  IMAD.WIDE.U32 R2, R33, UR4, R2 ;  /* 0x0000000421027c25 */ /* 0x000fe2000f8e0002 */
[----:B------:R-:W-:-:S04]  /*17790*/  ULDC.64 UR4, c[0x0][0x2d0] ;  /* 0x0000b40000047ab9 */ /* 0x000fc80000000a00 */
[----:B------:R-:W-:Y:S02]  /*177a0*/  IADD3 R3, R3, R0, RZ ;  /* 0x0000000003037210 */ /* 0x000fe40007ffe0ff */
[----:B------:R-:W3:Y:S01]  /*177b0*/  @P0 LDC R0, c[0x0][0x450] ;  /* 0x00011400ff000b82 */ /* 0x000ee20000000800 */
[----:B--2---:R-:W-:-:S04]  /*177c0*/  LOP3.LUT R20, R20, 0x7f, RZ, 0xc0, !PT ;  /* 0x0000007f14147812 */ /* 0x004fc800078ec0ff */
[----:B------:R-:W-:Y:S02]  /*177d0*/  SHF.R.U32.HI R10, RZ, 0x3, R20 ;  /* 0x00000003ff0a7819 */ /* 0x000fe40000011614 */
[----:B------:R0:W5:Y:S01]  /*177e0*/  LDL R20, [R1+0x1c] ;  /* 0x00001c0001147983 */ /* 0x0001620000100800 */
[----:B------:R-:W-:-:S05]  /*177f0*/  IMAD.SHL.U32 R6, R6, 0x10, RZ ;  /* 0x0000001006067824 */ /* 0x000fca00078e00ff */
[----:B------:R-:W-:-:S04]  /*17800*/  LOP3.LUT R6, R6, 0x70, RZ, 0xc0, !PT ;  /* 0x0000007006067812 */ /* 0x000fc800078ec0ff */
[----:B------:R-:W-:-:S05]  /*17810*/  LOP3.LUT R6, R4, R10, R6, 0xfe, !PT ;  /* 0x0000000a04067212 */ /* 0x000fca00078efe06 */
[----:B-1----:R-:W-:Y:S01]  /*17820*/  @P0 IMAD.HI.U32 R7, R6, R5, RZ ;  /* 0x0000000506070227 */ /* 0x002fe200078e00ff */
[----:B------:R-:W-:-:S04]  /*17830*/  MOV R5, R6 ;  /* 0x0000000600057202 */ /* 0x000fc80000000f00 */
[----:B---3--:R-:W-:-:S05]  /*17840*/  @P0 SHF.R.U32.HI R5, RZ, R0, R7 ;  /* 0x00000000ff050219 */ /* 0x008fca0000011607 */
[----:B------:R-:W-:-:S04]  /*17850*/  IMAD.MOV R0, RZ, RZ, -R5 ;  /* 0x000000ffff007224 */ /* 0x000fc800078e0a05 */
        /* <DEDUP_REMOVED lines=9> */
[----:B------:R-:W-:Y:S01]  /*178f0*/  IMAD.WIDE.U32 R2, R0, UR4, R2 ;  /* 0x0000000400027c25 */ /* 0x000fe2000f8e0002 */
[----:B------:R-:W-:-:S03]  /*17900*/  ULDC UR4, c[0x0][0x2b8] ;  /* 0x0000ae0000047ab9 */ /* 0x000fc60000000800 */
[----:B------:R-:W-:Y:S01]  /*17910*/  IMAD R5, R0, UR5, R5 ;  /* 0x0000000500057c24 */ /* 0x000fe2000f8e0205 */
[----:B------:R-:W-:Y:S02]  /*17920*/  LEA R0, P2, R2, UR6, 0x1 ;  /* 0x0000000602007c11 */ /* 0x000fe4000f8408ff */
[----:B------:R-:W-:Y:S02]  /*17930*/  ISETP.GE.AND P0, PT, R31, UR4, PT ;  /* 0x000000041f007c0c */ /* 0x000fe4000bf06270 */
[----:B------:R-:W-:Y:S02]  /*17940*/  IADD3 R5, R3, R5, RZ ;  /* 0x0000000503057210 */ /* 0x000fe40007ffe0ff */
[----:B------:R-:W-:Y:S01]  /*17950*/  ISETP.GE.AND P1, PT, R30, UR4, PT ;  /* 0x000000041e007c0c */ /* 0x000fe2000bf26270 */
[----:B------:R-:W-:Y:S01]  /*17960*/  UMOV UR4, 0xffffffff ;  /* 0xffffffff00047882 */ /* 0x000fe20000000000 */
[----:B------:R-:W-:Y:S02]  /*17970*/  LEA.HI.X R5, R2, UR7, R5, 0x1, P2 ;  /* 0x0000000702057c11 */ /* 0x000fe400090f0c05 */
[----:B0-----:R-:W-:Y:S09]  /*17980*/  BRA.DIV UR4, `(.L_x_7270) ;  /* 0x0000005604807947 */ /* 0x001ff2000b800000 */
[----:B------:R-:W0:Y:S01]  /*17990*/  SHFL.IDX PT, R14, R0, RZ, 0x181f ;  /* 0x00181fff000e7589 */ /* 0x000e2200000e0000 */
[----:B-----5:R-:W-:Y:S02]  /*179a0*/  IMAD R6, R20, R8, RZ ;  /* 0x0000000814067224 */ /* 0x020fe400078e02ff */
[----:B------:R-:W-:Y:S01]  /*179b0*/  IMAD.IADD R4, R10, 0x1, R4 ;  /* 0x000000010a047824 */ /* 0x000fe200078e0204 */
        /* <DEDUP_REMOVED lines=25> */
[----:B------:R-:W-:Y:S01]  /*17b50*/  @!P3 IMAD.MOV.U32 R3, RZ, RZ, R7 ;  /* 0x000000ffff03b224 */ /* 0x000fe200078e0007 */
[----:B------:R-:W-:-:S04]  /*17b60*/  IADD3 R7, R4, 0x30, RZ ;  /* 0x0000003004077810 */ /* 0x000fc80007ffe0ff */
        /* <DEDUP_REMOVED lines=41> */
[----:B0-----:R1:W-:Y:S02]  /*17e00*/  @!P3 LDGSTS.E.BYPASS.LTC128B.128 [R9+0x17400], desc[UR38][R2.64+0x80], !P1 ;  /* 0x174000800209bfae */ /* 0x0013e4000c901d66 */
.L_x_7456:
        /* <DEDUP_REMOVED lines=11> */
.L_x_7272:
[----:B------:R-:W-:Y:S05]  /*17ec0*/  BSYNC B0 ;  /* 0x0000000000007941 */ /* 0x000fea0003800000 */
.L_x_7271:
[----:B------:R-:W-:Y:S01]  /*17ed0*/  NOP ;  /* 0x0000000000007918 */ /* 0x000fe20000000000 */
[----:B------:R-:W-:-:S13]  /*17ee0*/  PLOP3.LUT P0, PT, PT, PT, PT, 0x80, 0x0 ;  /* 0x000000000000781c */ /* 0x000fda0003f0f070 */
.L_x_7273:
        /* <DEDUP_REMOVED lines=16> */
[----:B------:R-:W-:Y:S01]  /*17ff0*/  ISETP.GE.AND P1, PT, R37, 0x81, PT ;  /* 0x000000812500780c */ /* 0x000fe20003f26270 */
[----:B------:R-:W1:Y:S02]  /*18000*/  SYNCS.PHASECHK.TRANS64.TRYWAIT P0, [R22+URZ+0x28820], R3 ;  /* 0x02882003160075a7 */ /* 0x000e64000800017f */
[----:B01----:R-:W-:Y:S10]  /*18010*/  @!P0 BRA `(.L_x_7275) ;  /* 0x00000058005c8947 */ /* 0x003ff40003800000 */
.L_x_7457:
[----:B------:R-:W-:Y:S05]  /*18020*/  BSYNC B0 ;  /* 0x0000000000007941 */ /* 0x000fea0003800000 */
.L_x_7274:
[----:B------:R-:W-:Y:S04]  /*18030*/  BSSY B0, `(.L_x_7276) ;  /* 0x000010f000007945 */ /* 0x000fe80003800000 */
[----:B------:R-:W-:Y:S05]  /*18040*/  @!P1 BRA `(.L_x_7277) ;  /* 0x0000001000349947 */ /* 0x000fea0003800000 */
[----:B------:R-:W3:Y:S01]  /*18050*/  LDL.LU R0, [R1+0x20] ;  /* 0x0000200001007983 */ /* 0x000ee20000300800 */
[----:B------:R-:W-:Y:S01]  /*18060*/  ULDC UR4, c[0x0][0x2f4] ;  /* 0x0000bd0000047ab9 */ /* 0x000fe20000000800 */
[----:B------:R-:W-:Y:S01]  /*18070*/  IMAD.MOV.U32 R17, RZ, RZ, R28 ;  /* 0x000000ffff117224 */ /* 0x000fe200078e001c */
[----:B------:R-:W-:Y:S01]  /*18080*/  ISETP.GE.AND P2, PT, R31, UR4, PT ;  /* 0x000000041f007c0c */ /* 0x000fe2000bf46270 */
[----:B------:R-:W-:Y:S01]  /*18090*/  IMAD.MOV.U32 R33, RZ, RZ, R26 ;  /* 0x000000ffff217224 */ /* 0x000fe200078e001a */
[----:B------:R-:W-:Y:S02]  /*180a0*/  ISETP.GE.AND P1, PT, R30, UR4, PT ;  /* 0x000000041e007c0c */ /* 0x000fe4000bf26270 */
[----:B------:R-:W-:Y:S02]  /*180b0*/  MOV R10, R25 ;  /* 0x00000019000a7202 */ /* 0x000fe40000000f00 */
[----:B---3--:R-:W-:-:S09]  /*180c0*/  LEA.HI.SX32 R6, R0, 0xfffffffe, 0x19 ;  /* 0xfffffffe00067811 */ /* 0x008fd200078fcaff */
.L_x_7290:
[----:B------:R-:W3:Y:S01]  /*180d0*/  LDL R9, [R1] ;  /* 0x0000000001097983 */ /* 0x000ee20000100800 */
[----:B------:R-:W1:Y:S03]  /*180e0*/  LDC R0, c[0x0][0x430] ;  /* 0x00010c00ff007b82 */ /* 0x000e660000000800 */
[----:B------:R-:W4:Y:S01]  /*180f0*/  LDL R5, [R1+0x4] ;  /* 0x0000040001057983 */ /* 0x000f220000100800 */
[----:B------:R-:W5:Y:S01]  /*18100*/  S2R R2, SR_TID.X ;  /* 0x0000000000027919 */ /* 0x000f620000002100 */
[----:B------:R-:W2:Y:S02]  /*18110*/  S2R R4, SR_TID.X ;  /* 0x0000000000047919 */ /* 0x000ea40000002100 */
[----:B------:R-:W4:Y:S01]  /*18120*/  LDL R7, [R1+0x2c] ;  /* 0x00002c0001077983 */ /* 0x000f220000100800 */
[----:B------:R-:W-:Y:S05]  /*18130*/  YIELD ;  /* 0x0000000000007946 */ /* 0x000fea0003800000 */
[----:B------:R-:W-:Y:S01]  /*18140*/  ULDC.64 UR4, c[0x0][0x428] ;  /* 0x00010a0000047ab9 */ /* 0x000fe20000000a00 */
[----:B-1----:R-:W-:-:S13]  /*18150*/  ISETP.NE.AND P0, PT, R0, 0x1, PT ;  /* 0x000000010000780c */ /* 0x002fda0003f05270 */
[----:B0-----:R-:W0:Y:S01]  /*18160*/  @P0 LDC R3, c[0x0][0x434] ;  /* 0x00010d00ff030b82 */ /* 0x001e220000000800 */
[----:B-----5:R-:W-:Y:S01]  /*18170*/  LOP3.LUT R2, R2, 0x7f, RZ, 0xc0, !PT ;  /* 0x0000007f02027812 */ /* 0x020fe200078ec0ff */
[----:B--2---:R-:W-:-:S03]  /*18180*/  IMAD.SHL.U32 R4, R4, 0x10, RZ ;  /* 0x0000001004047824 */ /* 0x004fc600078e00ff */
[----:B------:R-:W-:-:S03]  /*18190*/  SHF.R.U32.HI R2, RZ, 0x3, R2 ;  /* 0x00000003ff027819 */ /* 0x000fc60000011602 */
[----:B------:R-:W1:Y:S01]  /*181a0*/  @P0 LDC R8, c[0x0][0x438] ;  /* 0x00010e00ff080b82 */ /* 0x000e620000000800 */
[----:B------:R-:W-:Y:S02]  /*181b0*/  LOP3.LUT R4, R4, 0x70, RZ, 0xc0, !PT ;  /* 0x0000007004047812 */ /* 0x000fe400078ec0ff */
[----:B------:R-:W-:-:S04]  /*181c0*/  LEA R2, R6, R2, 0x7 ;  /* 0x0000000206027211 */ /* 0x000fc800078e38ff */
[----:B---3--:R-:W-:Y:S01]  /*181d0*/  IADD3 R4, R4, R2, R9 ;  /* 0x0000000204047210 */ /* 0x008fe20007ffe009 */
[----:B----4-:R-:W-:-:S04]  /*181e0*/  IMAD R5, R5, UR4, RZ ;  /* 0x0000000405057c24 */ /* 0x010fc8000f8e02ff */
[----:B0-----:R-:W-:-:S04]  /*181f0*/  @P0 IMAD.HI.U32 R3, R4, R3, RZ ;  /* 0x0000000304030227 */ /* 0x001fc800078e00ff */
[----:B------:R-:W-:Y:S01]  /*18200*/  IMAD.MOV.U32 R2, RZ, RZ, R4 ;  /* 0x000000ffff027224 */ /* 0x000fe200078e0004 */
[----:B-1----:R-:W-:Y:S01]  /*18210*/  @P0 SHF.R.U32.HI R2, RZ, R8, R3 ;  /* 0x00000008ff020219 */ /* 0x002fe20000011603 */
[----:B------:R-:W-:-:S04]  /*18220*/  IMAD R5, R34, UR5, R5 ;  /* 0x0000000522057c24 */ /* 0x000fc8000f8e0205 */
[----:B------:R-:W-:-:S04]  /*18230*/  IMAD.MOV R3, RZ, RZ, -R2 ;  /* 0x000000ffff037224 */ /* 0x000fc800078e0a02 */
[----:B------:R-:W-:Y:S01]  /*18240*/  IMAD R0, R0, R3, R4 ;  /* 0x0000000300007224 */ /* 0x000fe200078e0204 */
[----:B------:R-:W-:-:S03]  /*18250*/  SHF.R.S32.HI R3, RZ, 0x1f, R2 ;  /* 0x0000001fff037819 */ /* 0x000fc60000011402 */
[----:B------:R-:W-:Y:S01]  /*18260*/  IMAD.WIDE.U32 R2, R34, UR4, R2 ;  /* 0x0000000422027c25 */ /* 0x000fe2000f8e0002 */
[----:B------:R-:W-:-:S04]  /*18270*/  ULDC.64 UR4, c[0x0][0x418] ;  /* 0x0001060000047ab9 */ /* 0x000fc80000000a00 */
[----:B------:R-:W-:Y:S02]  /*18280*/  IADD3 R3, R5, R3, RZ ;  /* 0x0000000305037210 */ /* 0x000fe40007ffe0ff */
[----:B------:R-:W-:-:S04]  /*18290*/  LEA R4, P0, R2, UR4, 0x2 ;  /* 0x0000000402047c11 */ /* 0x000fc8000f8010ff */
[----:B------:R-:W-:-:S05]  /*182a0*/  LEA.HI.X R5, R2, UR5, R3, 0x2, P0 ;  /* 0x0000000502057c11 */ /* 0x000fca00080f1403 */
[----:B------:R-:W2:Y:S01]  /*182b0*/  LDG.E R4, desc[UR38][R4.64] ;  /* 0x0000002604047981 */ /* 0x000ea2000c1e1900 */
[----:B------:R-:W-:Y:S01]  /*182c0*/  ISETP.NE.AND P3, PT, R7, 0x3, PT ;  /* 0x000000030700780c */ /* 0x000fe20003f65270 */
[----:B------:R-:W-:Y:S02]  /*182d0*/  VIADD R25, R10, 0x1 ;  /* 0x000000010a197836 */ /* 0x000fe40000000000 */
[----:B------:R-:W-:-:S03]  /*182e0*/  IMAD.MOV.U32 R26, RZ, RZ, R6 ;  /* 0x000000ffff1a7224 */ /* 0x000fc600078e0006 */
[----:B------:R-:W-:-:S04]  /*182f0*/  ISETP.NE.AND P0, PT, R25, 0x2, PT ;  /* 0x000000021900780c */ /* 0x000fc80003f05270 */
[----:B------:R-:W-:Y:S02]  /*18300*/  SEL R28, RZ, 0x1, P0 ;  /* 0x00000001ff1c7807 */ /* 0x000fe40000000000 */
[----:B------:R-:W-:Y:S02]  /*18310*/  SEL R25, R25, RZ, P0 ;  /* 0x000000ff19197207 */ /* 0x000fe40000000000 */
[----:B------:R-:W-:Y:S02]  /*18320*/  LOP3.LUT R28, R17, R28, RZ, 0x3c, !PT ;  /* 0x0000001c111c7212 */ /* 0x000fe400078e3cff */
[----:B--2---:R-:W-:Y:S01]  /*18330*/  SHF.R.S32.HI R21, RZ, 0x1f, R4 ;  /* 0x0000001fff157819 */ /* 0x004fe20000011404 */
[----:B------:R-:W-:Y:S06]  /*18340*/  @!P3 BRA `(.L_x_7278) ;  /* 0x000000000004b947 */ /* 0x000fec0003800000 */
[----:B------:R-:W-:Y:S01]  /*18350*/  BPT.TRAP 0x1 ;  /* 0x000000040000795c */ /* 0x000fe20000300000 */
.L_x_7278:
[----:B------:R-:W-:Y:S01]  /*18360*/  LEA R6, R25, R22, 0x3 ;  /* 0x0000001619067211 */ /* 0x000fe200078e18ff */
[----:B------:R-:W-:Y:S01]  /*18370*/  BSSY B1, `(.L_x_7279) ;  /* 0x0000004000017945 */ /* 0x000fe20003800000 */
[----:B------:R-:W-:-:S04]  /*18380*/  SHF.L.U32 R3, R28, 0x1f, RZ ;  /* 0x0000001f1c037819 */ /* 0x000fc800000006ff */
[----:B------:R-:W0:Y:S02]  /*18390*/  SYNCS.PHASECHK.TRANS64.TRYWAIT P0, [R6+URZ+0x28840], R3 ;  /* 0x02884003060075a7 */ /* 0x000e24000800017f */
[----:B0-----:R-:W-:Y:S05]  /*183a0*/  @!P0 BRA `(.L_x_7280) ;  /* 0x00000054008c8947 */ /* 0x001fea0003800000 */
.L_x_7458:
[----:B------:R-:W-:Y:S05]  /*183b0*/  BSYNC B1 ;  /* 0x0000000000017941 */ /* 0x000fea0003800000 */
.L_x_7279:
[----:B------:R-:W-:Y:S01]  /*183c0*/  SHF.R.S32.HI R20, RZ, 0x1f, R0 ;  /* 0x0000001fff147819 */ /* 0x000fe20000011400 */
[----:B------:R-:W-:Y:S01]  /*183d0*/  ULDC.64 UR4, c[0x0][0x300] ;  /* 0x0000c00000047ab9 */ /* 0x000fe20000000a00 */
[----:B------:R-:W-:Y:S01]  /*183e0*/  LOP3.LUT P4, RZ, R32, 0x2, RZ, 0xc0, !PT ;  /* 0x0000000220ff7812 */ /* 0x000fe2000788c0ff */
        /* <DEDUP_REMOVED lines=22> */
[----:B------:R-:W-:Y:S02]  /*18550*/  IMAD.SHL.U32 R5, R31, 0x2, RZ ;  /* 0x000000021f057824 */ /* 0x000fe400078e00ff */
[----:B------:R-:W-:Y:S01]  /*18560*/  IMAD R8, R8, 0x2, R22 ;  /* 0x0000000208087824 */ /* 0x000fe200078e0216 */
[----:B------:R-:W1:Y:S02]  /*18570*/  SHFL.IDX PT, R3, R9, RZ, 0x181f ;  /* 0x00181fff09037589 */ /* 0x000e6400000e0000 */
[----:B0-----:R-:W-:-:S04]  /*18580*/  IADD3 R2, P0, R2, R5, RZ ;  /* 0x0000000502027210 */ /* 0x001fc80007f1e0ff */
[----:B-1----:R-:W-:-:S05]  /*18590*/  IADD3.X R3, RZ, R3, RZ, P0, !PT ;  /* 0x00000003ff037210 */ /* 0x002fca00007fe4ff */
        /* <DEDUP_REMOVED lines=35> */
[----:B------:R-:W2:Y:S01]  /*187d0*/  SHFL.IDX PT, R9, R9, 0x7, 0x181f ;  /* 0x00f81f0009097f89 */ /* 0x000ea200000e0000 */
[----:B0-----:R-:W-:-:S05]  /*187e0*/  IADD3 R2, P0, R2, R5, RZ ;  /* 0x0000000502027210 */ /* 0x001fca0007f1e0ff */
[----:B-1----:R-:W-:-:S05]  /*187f0*/  IMAD.X R3, RZ, RZ, R3, P0 ;  /* 0x000000ffff037224 */ /* 0x002fca00000e0603 */
[----:B------:R-:W-:Y:S04]  /*18800*/  LDGSTS.E.BYPASS.LTC128B.128 [R8+0x1b400], desc[UR38][R2.64], !P4 ;  /* 0x1b40000002087fae */ /* 0x000fe8000e101d66 */
[----:B------:R0:W-:Y:S04]  /*18810*/  LDGSTS.E.BYPASS.LTC128B.128 [R8+0x1f400], desc[UR38][R2.64+0x80], !P3 ;  /* 0x1f40008002087fae */ /* 0x0001e8000d901d66 */
[----:B0-2---:R0:W1:Y:S02]  /*18820*/  SHFL.IDX PT, R2, R7, 0x7, 0x181f ;  /* 0x00f81f0007027f89 */ /* 0x00506400000e0000 */
.L_x_7476:
        /* <DEDUP_REMOVED lines=9> */
.L_x_7282:
        /* <DEDUP_REMOVED lines=11> */
.L_x_7283:
[----:B------:R1:W-:Y:S01]  /*18970*/  SYNCS.ARRIVE.TRANS64.A1T0 RZ, [R6+URZ+0x28830], RZ ;  /* 0x028830ff06ff79a7 */ /* 0x0003e2000810003f */
[----:B------:R-:W-:Y:S05]  /*18980*/  @!P4 BRA `(.L_x_7284) ;  /* 0x000000000004c947 */ /* 0x000fea0003800000 */
[----:B------:R-:W-:Y:S01]  /*18990*/  BPT.TRAP 0x1 ;  /* 0x000000040000795c */ /* 0x000fe20000300000 */
.L_x_7284:
[----:B------:R-:W-:Y:S01]  /*189a0*/  SHF.L.U32 R2, R17, 0x1f, RZ ;  /* 0x0000001f11027819 */ /* 0x000fe200000006ff */
[----:B------:R-:W-:Y:S01]  /*189b0*/  BSSY B1, `(.L_x_7285) ;  /* 0x0000004000017945 */ /* 0x000fe20003800000 */
[----:B-1----:R-:W-:-:S04]  /*189c0*/  LEA R6, R10, R22, 0x3 ;  /* 0x000000160a067211 */ /* 0x002fc800078e18ff */
[----:B------:R-:W1:Y:S02]  /*189d0*/  SYNCS.PHASECHK.TRANS64.TRYWAIT P0, [R6+URZ+0x28860], R2 ;  /* 0x02886002060075a7 */ /* 0x000e64000800017f */
[----:B-1----:R-:W-:Y:S05]  /*189e0*/  @!P0 BRA `(.L_x_7286) ;  /* 0x00000058005c8947 */ /* 0x002fea0003800000 */
.L_x_7477:
[----:B------:R-:W-:Y:S05]  /*189f0*/  BSYNC B1 ;  /* 0x0000000000017941 */ /* 0x000fea0003800000 */
.L_x_7285:
[----:B------:R-:W2:Y:S01]  /*18a00*/  S2R R3, SR_TID.X ;  /* 0x0000000000037919 */ /* 0x000ea20000002100 */
[----:B------:R-:W-:Y:S01]  /*18a10*/  UMOV UR4, 0xffffffff ;  /* 0xffffffff00047882 */ /* 0x000fe20000000000 */
[----:B------:R-:W-:Y:S02]  /*18a20*/  IMAD R8, R33, -0x80, R37 ;  /* 0xffffff8021087824 */ /* 0x000fe400078e0225 */
[----:B0-----:R-:W-:Y:S01]  /*18a30*/  IMAD R7, R10, 0x4000, R36 ;  /* 0x000040000a077824 */ /* 0x001fe200078e0224 */
[----:B--2---:R-:W-:-:S04]  /*18a40*/  LOP3.LUT R3, R3, 0x7f, RZ, 0xc0, !PT ;  /* 0x0000007f03037812 */ /* 0x004fc800078ec0ff */
[----:B------:R-:W-:-:S05]  /*18a50*/  SHF.R.U32.HI R3, RZ, 0x3, R3 ;  /* 0x00000003ff037819 */ /* 0x000fca0000011603 */
        /* <DEDUP_REMOVED lines=60> */
[----:B--2---:R1:W-:Y:S02]  /*18e20*/  LDGSTS.E.BYPASS.LTC128B.128 [R7+0x7400], desc[UR38][R2.64+0x80], !P0 ;  /* 0x0740008002077fae */ /* 0x0043e4000c101d66 */
.L_x_7495:
        /* <DEDUP_REMOVED lines=13> */
[----:B------:R-:W-:Y:S01]  /*18f00*/  ULDC.64 UR4, c[0x0][0x338] ;  /* 0x0000ce0000047ab9 */ /* 0x000fe20000000a00 */
[----:B------:R-:W-:Y:S02]  /*18f10*/  NOP ;  /* 0x0000000000007918 */ /* 0x000fe40000000000 */
        /* <DEDUP_REMOVED lines=14> */
.L_x_7288:
        /* <DEDUP_REMOVED lines=11> */
.L_x_7289:
[C---:B------:R-:W-:Y:S01]  /*190b0*/  ISETP.GT.AND P0, PT, R26.reuse, RZ, PT ;  /* 0x000000ff1a00720c */ /* 0x040fe20003f04270 */
[----:B------:R0:W-:Y:S01]  /*190c0*/  SYNCS.ARRIVE.TRANS64.A1T0 RZ, [R6+URZ+0x28850], RZ ;  /* 0x028850ff06ff79a7 */ /* 0x0001e2000810003f */
[----:B------:R-:W-:Y:S01]  /*190d0*/  IMAD.MOV.U32 R17, RZ, RZ, R28 ;  /* 0x000000ffff117224 */ /* 0x000fe200078e001c */
[----:B------:R-:W-:Y:S01]  /*190e0*/  MOV R33, R26 ;  /* 0x0000001a00217202 */ /* 0x000fe20000000f00 */
[----:B------:R-:W-:Y:S01]  /*190f0*/  IMAD.MOV.U32 R10, RZ, RZ, R25 ;  /* 0x000000ffff0a7224 */ /* 0x000fe200078e0019 */
[----:B0-----:R-:W-:-:S08]  /*19100*/  IADD3 R6, R26, -0x1, RZ ;  /* 0xffffffff1a067810 */ /* 0x001fd00007ffe0ff */
[----:B------:R-:W-:Y:S05]  /*19110*/  @P0 BRA `(.L_x_7290) ;  /* 0xffffffec00ec0947 */ /* 0x000fea000383ffff */
.L_x_7277:
[----:B------:R-:W-:Y:S05]  /*19120*/  BSYNC B0 ;  /* 0x0000000000007941 */ /* 0x000fea0003800000 */
.L_x_7276:
        /* <DEDUP_REMOVED lines=17> */
.L_x_7292:
[----:B------:R-:W-:Y:S05]  /*19240*/  BSYNC B0 ;  /* 0x0000000000007941 */ /* 0x000fea0003800000 */
.L_x_7291:
[----:B------:R-:W3:Y:S02]  /*19250*/  LDL R0, [R1+0x2c] ;  /* 0x00002c0001007983 */ /* 0x000ee40000100800 */
[----:B---3--:R-:W-:-:S13]  /*19260*/  ISETP.NE.AND P0, PT, R0, 0x3, PT ;  /* 0x000000030000780c */ /* 0x008fda0003f05270 */
[----:B------:R-:W-:Y:S05]  /*19270*/  @!P0 BRA `(.L_x_7293) ;  /* 0x0000000000048947 */ /* 0x000fea0003800000 */
[----:B------:R-:W-:Y:S01]  /*19280*/  BPT.TRAP 0x1 ;  /* 0x000000040000795c */ /* 0x000fe20000300000 */
.L_x_7293:
[----:B------:R-:W-:Y:S01]  /*19290*/  IMAD R0, R25, 0x8, R22 ;  /* 0x0000000819007824 */ /* 0x000fe200078e0216 */
[----:B0-----:R-:W-:Y:S01]  /*192a0*/  SHF.L.U32 R3, R28, 0x1f, RZ ;  /* 0x0000001f1c037819 */ /* 0x001fe200000006ff */
[----:B------:R-:W-:Y:S01]  /*192b0*/  BSSY B0, `(.L_x_7294) ;  /* 0x0000004000007945 */ /* 0x000fe20003800000 */
[----:B------:R-:W-:Y:S02]  /*192c0*/  IMAD R6, R26, -0x80, R37 ;  /* 0xffffff801a067824 */ /* 0x000fe400078e0225 */
[----:B------:R-:W0:Y:S02]  /*192d0*/  SYNCS.PHASECHK.TRANS64.TRYWAIT P0, [R0+URZ+0x28860], R3 ;  /* 0x02886003000075a7 */ /* 0x000e24000800017f */
[----:B0-----:R-:W-:Y:S05]  /*192e0*/  @!P0 BRA `(.L_x_7295) ;  /* 0x0000005800b88947 */ /* 0x001fea0003800000 */
.L_x_7496:
[----:B------:R-:W-:Y:S05]  /*192f0*/  BSYNC B0 ;  /* 0x0000000000007941 */ /* 0x000fea0003800000 */
.L_x_7294:
[----:B------:R-:W1:Y:S01]  /*19300*/  S2R R2, SR_TID.X ;  /* 0x0000000000027919 */ /* 0x000e620000002100 */
[----:B------:R-:W-:Y:S01]  /*19310*/  UMOV UR4, 0xffffffff ;  /* 0xffffffff00047882 */ /* 0x000fe20000000000 */
[----:B------:R-:W-:Y:S02]  /*19320*/  LEA R9, R25, R36, 0xe ;  /* 0x0000002419097211 */ /* 0x000fe400078e70ff */
        /* <DEDUP_REMOVED lines=40> */
[----:B------:R-:W0:Y:S02]  /*195b0*/  SHFL.IDX PT, R14, R23, 0x5, 0x181f ;  /* 0x00b81f00170e7f89 */ /* 0x000e2400000e0000 */
[----:B------:R-:W-:Y:S02]  /*195c0*/  IADD3.X R3, RZ, R7, RZ, P4, !PT ;  /* 0x00000007ff037210 */ /* 0x000fe400027fe4ff */
        /* <DEDUP_REMOVED lines=15> */
[----:B------:R0:W0:Y:S02]  /*196c0*/  SHFL.IDX PT, R14, R23, 0x7, 0x181f ;  /* 0x00f81f00170e7f89 */ /* 0x00002400000e0000 */
[----:B--2---:R-:W-:-:S05]  /*196d0*/  IMAD.X R3, RZ, RZ, R7, P4 ;  /* 0x000000ffff037224 */ /* 0x004fca00020e0607 */
[----:B------:R-:W-:Y:S01]  /*196e0*/  LDGSTS.E.BYPASS.LTC128B.128 [R4+0x2c00], desc[UR38][R2.64], !P2 ;  /* 0x02c0000002047fae */ /* 0x000fe2000d101d66 */
[----:B------:R-:W-:-:S03]  /*196f0*/  ISETP.LT.OR P2, PT, R6, 0x61, P1 ;  /* 0x000000610600780c */ /* 0x000fc60000f41670 */
[----:B------:R3:W-:Y:S01]  /*19700*/  LDGSTS.E.BYPASS.LTC128B.128 [R4+0x6c00], desc[UR38][R2.64+0x80], !P3 ;  /* 0x06c0008002047fae */ /* 0x0007e2000d901d66 */
[----:B------:R-:W-:Y:S02]  /*19710*/  ISETP.LT.OR P3, PT, R6, 0x61, P0 ;  /* 0x000000610600780c */ /* 0x000fe40000761670 */
[----:B---3--:R-:W-:-:S04]  /*19720*/  IADD3 R2, P4, R10, R5, RZ ;  /* 0x000000050a027210 */ /* 0x008fc80007f9e0ff */
[----:B-1----:R-:W-:-:S05]  /*19730*/  IADD3.X R3, RZ, R8, RZ, P4, !PT ;  /* 0x00000008ff037210 */ /* 0x002fca00027fe4ff */
[----:B------:R1:W-:Y:S04]  /*19740*/  LDGSTS.E.BYPASS.LTC128B.128 [R4+0x3400], desc[UR38][R2.64], !P2 ;  /* 0x0340000002047fae */ /* 0x0003e8000d101d66 */
[----:B0---4-:R1:W-:Y:S02]  /*19750*/  LDGSTS.E.BYPASS.LTC128B.128 [R4+0x7400], desc[UR38][R2.64+0x80], !P3 ;  /* 0x0740008002047fae */ /* 0x0113e4000d901d66 */
.L_x_7514:
        /* <DEDUP_REMOVED lines=11> */
.L_x_7297:
        /* <DEDUP_REMOVED lines=11> */
.L_x_7298:
[----:B------:R0:W-:Y:S01]  /*198c0*/  SYNCS.ARRIVE.TRANS64.A1T0 RZ, [R0+URZ+0x28850], RZ ;  /* 0x028850ff00ff79a7 */ /* 0x0001e2000810003f */
[----:B------:R-:W-:-:S05]  /*198d0*/  VIADD R25, R25, 0x1 ;  /* 0x0000000119197836 */ /* 0x000fca0000000000 */
[----:B------:R-:W-:-:S04]  /*198e0*/  ISETP.NE.AND P0, PT, R25, 0x2, PT ;  /* 0x000000021900780c */ /* 0x000fc80003f05270 */
[----:B------:R-:W-:Y:S02]  /*198f0*/  SEL R3, RZ, 0x1, P0 ;  /* 0x00000001ff037807 */ /* 0x000fe40000000000 */
[----:B------:R-:W-:Y:S02]  /*19900*/  SEL R25, R25, RZ, P0 ;  /* 0x000000ff19197207 */ /* 0x000fe40000000000 */
[----:B0-----:R-:W-:-:S07]  /*19910*/  LOP3.LUT R28, R28, R3, RZ, 0x3c, !PT ;  /* 0x000000031c1c7212 */ /* 0x001fce00078e3cff */
.L_x_7255:
[----:B------:R-:W-:Y:S05]  /*19920*/  BSYNC B7 ;  /* 0x0000000000077941 */ /* 0x000fea0003800000 */
.L_x_7253:
        /* <DEDUP_REMOVED lines=8> */
[----:B------:R2:W3:Y:S01]  /*199b0*/  LDS.128 R16, [R22+0x288d0] ;  /* 0x0288d00016107984 */ /* 0x0004e20000000c00 */
[----:B------:R-:W-:Y:S06]  /*199c0*/  BAR.ARV 0x4, 0x180 ;  /* 0x0106000000007b1d */ /* 0x000fec0000002000 */
[----:B------:R-:W-:Y:S05]  /*199d0*/  BRA `(.L_x_7300) ;  /* 0x0000000800407947 */ /* 0x000fea0003800000 */
.L_x_7299:
        /* <DEDUP_REMOVED lines=36> */
.L_x_7524:
[----:B------:R-:W-:Y:S02]  /*19c20*/  ULDC UR4, c[0x0][0xc38] ;  /* 0x00030e0000047ab9 */ /* 0x000fe40000000800 */
[----:B------:R-:W-:-:S05]  /*19c30*/  MOV R7, UR4 ;  /* 0x0000000400077c02 */ /* 0x000fca0008000f00 */
[----:B-1----:R-:W-:-:S04]  /*19c40*/  IMAD R3, R14, R7, RZ ;  /* 0x000000070e037224 */ /* 0x002fc800078e02ff */
[----:B------:R-:W-:-:S05]  /*19c50*/  IMAD.IADD R6, R0, 0x1, R3 ;  /* 0x0000000100067824 */ /* 0x000fca00078e0203 */
[----:B------:R-:W-:-:S13]  /*19c60*/  ISETP.GT.AND P6, PT, R6, R5, PT ;  /* 0x000000050600720c */ /* 0x000fda0003fc4270 */
[----:B------:R-:W-:Y:S05]  /*19c70*/  @P6 BRA `(.L_x_7302) ;  /* 0x00000000009c6947 */ /* 0x000fea0003800000 */
.L_x_7307:
        /* <DEDUP_REMOVED lines=14> */
.L_x_7305:
[----:B------:R-:W-:Y:S05]  /*19d60*/  BSYNC B0 ;  /* 0x0000000000007941 */ /* 0x000fea0003800000 */
.L_x_7304:
[----:B------:R-:W-:-:S03]  /*19d70*/  UMOV UR4, 0xffffffff ;  /* 0xffffffff00047882 */ /* 0x000fc60000000000 */
[----:B------:R-:W-:Y:S05]  /*19d80*/  BRA.DIV UR4, `(.L_x_7306) ;  /* 0x0000005e04c47947 */ /* 0x000fea000b800000 */
[----:B-----5:R-:W1:Y:S02]  /*19d90*/  SHFL.UP PT, R14, R4, 0x1, RZ ;  /* 0x04200000040e7989 */ /* 0x020e6400000e00ff */
[----:B-1----:R-:W-:-:S05]  /*19da0*/  SEL R13, R14, RZ, P1 ;  /* 0x000000ff0e0d7207 */ /* 0x002fca0000800000 */
[----:B------:R-:W-:-:S05]  /*19db0*/  IMAD.IADD R13, R4, 0x1, R13 ;  /* 0x00000001040d7824 */ /* 0x000fca00078e020d */
[----:B------:R-:W1:Y:S02]  /*19dc0*/  SHFL.UP PT, R14, R13, 0x2, RZ ;  /* 0x044000000d0e7989 */ /* 0x000e6400000e00ff */
[----:B-1----:R-:W-:-:S04]  /*19dd0*/  SEL R0, R14, RZ, P2 ;  /* 0x000000ff0e007207 */ /* 0x002fc80001000000 */
        /* <DEDUP_REMOVED lines=10> */
[----:B------:R0:W1:Y:S02]  /*19e80*/  SHFL.IDX PT, R14, R2, 0x1f, 0x1f ;  /* 0x03e01f00020e7f89 */ /* 0x00006400000e0000 */
.L_x_7532:
[----:B------:R-:W-:Y:S02]  /*19e90*/  ULDC UR4, c[0x0][0xc38] ;  /* 0x00030e0000047ab9 */ /* 0x000fe40000000800 */
[----:B------:R-:W-:-:S04]  /*19ea0*/  IMAD.U32 R7, RZ, RZ, UR4 ;  /* 0x00000004ff077e24 */ /* 0x000fc8000f8e00ff */
[----:B-1----:R-:W-:-:S04]  /*19eb0*/  IMAD R3, R14, R7, RZ ;  /* 0x000000070e037224 */ /* 0x002fc800078e02ff */
[----:B------:R-:W-:-:S05]  /*19ec0*/  IMAD.IADD R6, R3, 0x1, R6 ;  /* 0x0000000103067824 */ /* 0x000fca00078e0206 */
[----:B------:R-:W-:-:S13]  /*19ed0*/  ISETP.GT.AND P6, PT, R6, R5, PT ;  /* 0x000000050600720c */ /* 0x000fda0003fc4270 */
[----:B------:R-:W-:Y:S05]  /*19ee0*/  @!P6 BRA `(.L_x_7307) ;  /* 0xfffffffc0064e947 */ /* 0x000fea000383ffff */
.L_x_7302:
        /* <DEDUP_REMOVED lines=8> */
.L_x_7536:
[----:B------:R-:W-:Y:S01]  /*19f70*/  ISETP.NE.AND P0, PT, R3, RZ, PT ;  /* 0x000000ff0300720c */ /* 0x000fe20003f05270 */
[----:B------:R-:W-:-:S12]  /*19f80*/  IMAD.MOV.U32 R14, RZ, RZ, RZ ;  /* 0x000000ffff0e7224 */ /* 0x000fd800078e00ff */
[----:B------:R-:W-:Y:S05]  /*19f90*/  @!P0 BRA `(.L_x_7309) ;  /* 0x0000000000108947 */ /* 0x000fea0003800000 */
[----:B------:R-:W-:Y:S01]  /*19fa0*/  UMOV UR4, 0xffffffff ;  /* 0xffffffff00047882 */ /* 0x000fe20000000000 */
[----:B------:R-:W-:Y:S02]  /*19fb0*/  VIADD R12, R0, 0xffffffff ;  /* 0xffffffff000c7836 */ /* 0x000fe40000000000 */
[----:B------:R-:W-:Y:S05]  /*19fc0*/  BRA.DIV UR4, `(.L_x_7310) ;  /* 0x0000006204387947 */ /* 0x000fea000b800000 */
[----:B------:R3:W4:Y:S02]  /*19fd0*/  SHFL.IDX PT, R14, R2, R12, 0x1f ;  /* 0x00001f0c020e7589 */ /* 0x00072400000e0000 */
.L_x_7309:
[----:B--2---:R-:W-:Y:S01]  /*19fe0*/  IABS R8, R4 ;  /* 0x0000000400087213 */ /* 0x004fe20000000000 */
[----:B----4-:R-:W-:Y:S02]  /*19ff0*/  IMAD R16, R14, R7, R6 ;  /* 0x000000070e107224 */ /* 0x010fe400078e0206 */
[----:B------:R-:W-:Y:S01]  /*1a000*/  IMAD.IADD R19, R0, 0x1, R19 ;  /* 0x0000000100137824 */ /* 0x000fe200078e0213 */
[----:B------:R-:W2:Y:S08]  /*1a010*/  I2F.RP R9, R8 ;  /* 0x0000000800097306 */ /* 0x000eb00000209400 */
[----:B--2---:R-:W0:Y:S02]  /*1a020*/  MUFU.RCP R9, R9 ;  /* 0x0000000900097308 */ /* 0x004e240000001000 */
[----:B0--3--:R-:W-:-:S06]  /*1a030*/  IADD3 R2, R9, 0xffffffe, RZ ;  /* 0x0ffffffe09027810 */ /* 0x009fcc0007ffe0ff */
        /* <DEDUP_REMOVED lines=25> */
.L_x_7303:
[----:B------:R-:W-:Y:S01]  /*1a1d0*/  UMOV UR4, URZ ;  /* 0x0000003f00047c82 */ /* 0x000fe20008000000 */
[----:B------:R-:W-:Y:S01]  /*1a1e0*/  UMOV UR5, URZ ;  /* 0x0000003f00057c82 */ /* 0x000fe20008000000 */
[----:B------:R-:W-:Y:S01]  /*1a1f0*/  ULDC UR6, c[0x0][0xc3c] ;  /* 0x00030f0000067ab9 */ /* 0x000fe20000000800 */
[----:B------:R-:W-:Y:S01]  /*1a200*/  MOV R16, R5 ;  /* 0x0000000500107202 */ /* 0x000fe20000000f00 */
[----:B------:R-:W-:Y:S01]  /*1a210*/  IMAD.U32 R17, RZ, RZ, UR4 ;  /* 0x00000004ff117e24 */ /* 0x000fe2000f8e00ff */
[----:B------:R-:W-:Y:S01]  /*1a220*/  MOV R19, UR6 ;  /* 0x0000000600137c02 */ /* 0x000fe20008000f00 */
[----:B------:R-:W-:-:S07]  /*1a230*/  IMAD.U32 R18, RZ, RZ, UR5 ;  /* 0x00000005ff127e24 */ /* 0x000fce000f8e00ff */
.L_x_7311:
        /* <DEDUP_REMOVED lines=10> */
.L_x_7300:
[----:B------:R-:W-:Y:S02]  /*1a2e0*/  ULDC UR4, c[0x0][0xc3c] ;  /* 0x00030f0000047ab9 */ /* 0x000fe40000000800 */
[----:B---3--:R-:W-:-:S13]  /*1a2f0*/  ISETP.GE.AND P0, PT, R19, UR4, PT ;  /* 0x0000000413007c0c */ /* 0x008fda000bf06270 */
[----:B------:R-:W-:Y:S05]  /*1a300*/  @!P0 BRA `(.L_x_7312) ;  /* 0xffffffa800048947 */ /* 0x000fea000383ffff */
[----:B------:R-:W-:Y:S05]  /*1a310*/  BSYNC B8 ;  /* 0x0000000000087941 */ /* 0x000fea0003800000 */
.L_x_7213:
[----:B------:R-:W3:Y:S01]  /*1a320*/  LDL.LU R0, [R1+0x24] ;  /* 0x0000240001007983 */ /* 0x000ee20000300800 */
[----:B------:R-:W-:Y:S01]  /*1a330*/  BSSY B0, `(.L_x_7313) ;  /* 0x000000b000007945 */ /* 0x000fe20003800000 */
[----:B------:R-:W4:Y:S01]  /*1a340*/  S2R R5, SR_CgaCtaId ;  /* 0x0000000000057919 */ /* 0x000f220000008800 */
[----:B---3--:R-:W-:-:S05]  /*1a350*/  VIADD R0, R0, 0x1 ;  /* 0x0000000100007836 */ /* 0x008fca0000000000 */
        /* <DEDUP_REMOVED lines=8> */
.L_x_7539:
[----:B------:R-:W-:Y:S05]  /*1a3e0*/  BSYNC B0 ;  /* 0x0000000000007941 */ /* 0x000fea0003800000 */
.L_x_7313:
[----:B------:R-:W-:-:S03]  /*1a3f0*/  UMOV UR4, 0xffffffff ;  /* 0xffffffff00047882 */ /* 0x000fc60000000000 */
[----:B------:R-:W-:Y:S05]  /*1a400*/  BRA.DIV UR4, `(.L_x_7315) ;  /* 0x0000005e04607947 */ /* 0x000fea000b800000 */
[----:B0-----:R-:W0:Y:S02]  /*1a410*/  S2R R0, SR_TID.X ;  /* 0x0000000000007919 */ /* 0x001e240000002100 */
[----:B0-----:R-:W-:-:S04]  /*1a420*/  SHF.R.U32.HI R0, RZ, 0x5, R0 ;  /* 0x00000005ff007819 */ /* 0x001fc80000011600 */
[----:B------:R-:W-:-:S05]  /*1a430*/  LOP3.LUT R0, R0, 0x3, RZ, 0xc0, !PT ;  /* 0x0000000300007812 */ /* 0x000fca00078ec0ff */
[----:B------:R0:W1:Y:S02]  /*1a440*/  SHFL.IDX PT, R14, R0, RZ, 0x1f ;  /* 0x00001fff000e7589 */ /* 0x00006400000e0000 */
.L_x_7542:
[----:B-1----:R-:W-:-:S13]  /*1a450*/  ISETP.NE.AND P0, PT, R14, RZ, PT ;  /* 0x000000ff0e00720c */ /* 0x002fda0003f05270 */
[----:B------:R-:W-:Y:S05]  /*1a460*/  @P0 BRA `(.L_x_7007) ;  /* 0x0000000000880947 */ /* 0x000fea0003800000 */
[----:B------:R-:W-:-:S03]  /*1a470*/  UMOV UR4, 0xffffffff ;  /* 0xffffffff00047882 */ /* 0x000fc60000000000 */
[----:B------:R-:W-:Y:S05]  /*1a480*/  BRA.DIV UR4, `(.L_x_7316) ;  /* 0x0000005e04747947 */ /* 0x000fea000b800000 */
[----:B------:R-:W-:-:S13]  /*1a490*/  ELECT P6, URZ, PT ;  /* 0x00000000003f782f */ /* 0x000fda00038c0000 */
.L_x_7545:
[----:B------:R-:W-:Y:S05]  /*1a4a0*/  @!P6 BRA `(.L_x_7007) ;  /* 0x000000000078e947 */ /* 0x000fea0003800000 */
[----:B0-----:R-:W3:Y:S02]  /*1a4b0*/  LDL.LU R0, [R1+0xc] ;  /* 0x00000c0001007983 */ /* 0x001ee40000300800 */
[----:B---3--:R-:W-:-:S04]  /*1a4c0*/  LOP3.LUT R0, R0, 0x2, RZ, 0xfc, !PT ;  /* 0x0000000200007812 */ /* 0x008fc800078efcff */
[----:B------:R-:W-:-:S13]  /*1a4d0*/  ISETP.NE.AND P0, PT, R0, 0x3, PT ;  /* 0x000000030000780c */ /* 0x000fda0003f05270 */
[----:B------:R-:W-:Y:S05]  /*1a4e0*/  @!P0 BRA `(.L_x_7317) ;  /* 0x0000000000048947 */ /* 0x000fea0003800000 */
[----:B------:R-:W-:Y:S01]  /*1a4f0*/  BPT.TRAP 0x1 ;  /* 0x000000040000795c */ /* 0x000fe20000300000 */
.L_x_7317:
[C---:B------:R-:W-:Y:S01]  /*1a500*/  LEA R5, R25.reuse, R4, 0x3 ;  /* 0x0000000419057211 */ /* 0x040fe200078e18ff */
[----:B------:R-:W-:Y:S01]  /*1a510*/  VIADD R25, R25, 0x1 ;  /* 0x0000000119197836 */ /* 0x000fe20000000000 */
[----:B------:R-:W-:-:S04]  /*1a520*/  SHF.L.U32 R0, R28, 0x1f, RZ ;  /* 0x0000001f1c007819 */ /* 0x000fc800000006ff */
[----:B------:R-:W0:Y:S01]  /*1a530*/  SYNCS.PHASECHK.TRANS64.TRYWAIT P1, [R5+URZ+0x28840], R0 ;  /* 0x02884000050075a7 */ /* 0x000e22000802017f */
[----:B------:R-:W-:-:S04]  /*1a540*/  ISETP.NE.AND P2, PT, R25, 0x2, PT ;  /* 0x000000021900780c */ /* 0x000fc80003f45270 */
[----:B------:R-:W-:Y:S01]  /*1a550*/  SEL R3, RZ, 0x1, P2 ;  /* 0x00000001ff037807 */ /* 0x000fe20001000000 */
[----:B0-----:R-:W-:Y:S08]  /*1a560*/  @!P1 BRA `(.L_x_7318) ;  /* 0x0000005c005c9947 */ /* 0x001ff00003800000 */
.L_x_7546:
[----:B------:R-:W-:Y:S02]  /*1a570*/  SEL R25, R25, RZ, P2 ;  /* 0x000000ff19197207 */ /* 0x000fe40001000000 */
[----:B------:R-:W-:Y:S01]  /*1a580*/  LOP3.LUT R2, R28, R3, RZ, 0x3c, !PT ;  /* 0x000000031c027212 */ /* 0x000fe200078e3cff */
[----:B------:R-:W-:Y:S06]  /*1a590*/  @!P0 BRA `(.L_x_7319) ;  /* 0x0000000000048947 */ /* 0x000fec0003800000 */
[----:B------:R-:W-:Y:S01]  /*1a5a0*/  BPT.TRAP 0x1 ;  /* 0x000000040000795c */ /* 0x000fe20000300000 */
.L_x_7319:
[----:B------:R-:W-:Y:S01]  /*1a5b0*/  IMAD R25, R25, 0x8, R4 ;  /* 0x0000000819197824 */ /* 0x000fe200078e0204 */
[----:B------:R-:W-:-:S04]  /*1a5c0*/  SHF.L.U32 R2, R2, 0x1f, RZ ;  /* 0x0000001f02027819 */ /* 0x000fc800000006ff */
[----:B------:R-:W1:Y:S02]  /*1a5d0*/  SYNCS.PHASECHK.TRANS64.TRYWAIT P1, [R25+URZ+0x28840], R2 ;  /* 0x02884002190075a7 */ /* 0x000e64000802017f */
[----:B-1----:R-:W-:Y:S05]  /*1a5e0*/  @!P1 BRA `(.L_x_7320) ;  /* 0x0000005c00509947 */ /* 0x002fea0003800000 */
.L_x_7547:
[----:B------:R-:W-:Y:S05]  /*1a5f0*/  @!P0 BRA `(.L_x_7321) ;  /* 0x0000000000048947 */ /* 0x000fea0003800000 */
[----:B------:R-:W-:Y:S01]  /*1a600*/  BPT.TRAP 0x1 ;  /* 0x000000040000795c */ /* 0x000fe20000300000 */
.L_x_7321:
[----:B------:R-:W3:Y:S02]  /*1a610*/  SYNCS.PHASECHK.TRANS64.TRYWAIT P1, [R5+URZ+0x28860], R0 ;  /* 0x02886000050075a7 */ /* 0x000ee4000802017f */
[----:B---3--:R-:W-:Y:S05]  /*1a620*/  @!P1 BRA `(.L_x_7322) ;  /* 0x0000005c00549947 */ /* 0x008fea0003800000 */
.L_x_7548:
[----:B------:R-:W-:Y:S05]  /*1a630*/  @!P0 BRA `(.L_x_7323) ;  /* 0x0000000000048947 */ /* 0x000fea0003800000 */
[----:B------:R-:W-:Y:S01]  /*1a640*/  BPT.TRAP 0x1 ;  /* 0x000000040000795c */ /* 0x000fe20000300000 */
.L_x_7323:
[----:B----4-:R4:W0:Y:S02]  /*1a650*/  SYNCS.PHASECHK.TRANS64.TRYWAIT P0, [R25+URZ+0x28860], R2 ;  /* 0x02886002190075a7 */ /* 0x010824000800017f */
[----:B0-----:R-:W-:Y:S05]  /*1a660*/  @!P0 NANOSLEEP.SYNCS 0x989680 ;  /* 0x009896800000895d */ /* 0x001fea0003900000 */
[----:B------:R-:W0:Y:S02]  /*1a670*/  @!P0 SYNCS.PHASECHK.TRANS64 P0, [R25+URZ+0x28860], R2 ;  /* 0x02886002190085a7 */ /* 0x000e24000800007f */
[----:B0-----:R-:W-:Y:S05]  /*1a680*/  @!P0 BRA `(.L_x_7323) ;  /* 0xfffffffc00f08947 */ /* 0x001fea000383ffff */
.L_x_7007:
[----:B------:R-:W-:Y:S05]  /*1a690*/  BSYNC B9 ;  /* 0x0000000000097941 */ /* 0x000fea0003800000 */
.L_x_7004:
[----:B------:R-:W-:Y:S05]  /*1a6a0*/  EXIT ;  /* 0x000000000000794d */ /* 0x000fea0003800000 */
.L_x_7029:
[----:B0-----:R0:W1:Y:S02]  /*1a6b0*/  SYNCS.PHASECHK.TRANS64.TRYWAIT P6, [R92+URZ+0x28890], R103 ;  /* 0x028890675c0075a7 */ /* 0x00106400080c017f */
[----:B-1----:R-:W-:Y:S05]  /*1a6c0*/  @!P6 NANOSLEEP.SYNCS 0x989680 ;  /* 0x009896800000e95d */ /* 0x002fea0003900000 */
[----:B------:R-:W1:Y:S02]  /*1a6d0*/  @!P6 SYNCS.PHASECHK.TRANS64 P6, [R92+URZ+0x28890], R103 ;  /* 0x028890675c00e5a7 */ /* 0x000e6400080c007f */
[----:B-1----:R-:W-:Y:S05]  /*1a6e0*/  @!P6 BRA `(.L_x_7029) ;  /* 0xfffffffc00f0e947 */ /* 0x002fea000383ffff */
[----:B------:R-:W-:Y:S05]  /*1a6f0*/  BRA `(.L_x_7324) ;  /* 0xfffffe88000c7947 */ /* 0x000fea000383ffff */
.L_x_7030:
        /* <DEDUP_REMOVED lines=8> */
.L_x_7326:
[----:B------:R-:W-:Y:S05]  /*1a780*/  BSYNC B1 ;  /* 0x0000000000017941 */ /* 0x000fea0003800000 */
.L_x_7325:
        /* <DEDUP_REMOVED lines=8> */
.L_x_7327:
[----:B------:R-:W-:Y:S01]  /*1a810*/  MOV R105, R14 ;  /* 0x0000000e00697202 */ /* 0x000fe20000000f00 */
[----:B------:R-:W-:Y:S06]  /*1a820*/  BRA `(.L_x_7328) ;  /* 0xfffffe8400d47947 */ /* 0x000fec000383ffff */
.L_x_7039:
        /* <DEDUP_REMOVED lines=8> */
.L_x_7330:
[----:B------:R-:W-:Y:S05]  /*1a8b0*/  BSYNC B1 ;  /* 0x0000000000017941 */ /* 0x000fea0003800000 */
.L_x_7329:
        /* <DEDUP_REMOVED lines=8> */
.L_x_7331:
[----:B------:R-:W-:Y:S01]  /*1a940*/  IMAD.MOV.U32 R73, RZ, RZ, R14 ;  /* 0x000000ffff497224 */ /* 0x000fe200078e000e */
[----:B------:R-:W-:Y:S06]  /*1a950*/  BRA `(.L_x_7332) ;  /* 0xfffffe8c00387947 */ /* 0x000fec000383ffff */
.L_x_7048:
        /* <DEDUP_REMOVED lines=8> */
.L_x_7334:
[----:B------:R-:W-:Y:S05]  /*1a9e0*/  BSYNC B1 ;  /* 0x0000000000017941 */ /* 0x000fea0003800000 */
.L_x_7333:
        /* <DEDUP_REMOVED lines=8> */
.L_x_7335:
[----:B------:R-:W-:Y:S01]  /*1aa70*/  IMAD.MOV.U32 R65, RZ, RZ, R14 ;  /* 0x000000ffff417224 */ /* 0x000fe200078e000e */
[----:B------:R-:W-:Y:S06]  /*1aa80*/  BRA `(.L_x_7336) ;  /* 0xfffffe90009c7947 */ /* 0x000fec000383ffff */
.L_x_7057:
[----:B------:R-:W-:Y:S01]  /*1aa90*/  BSSY B1, `(.L_x_7337) ;  /* 0x0000008000017945 */ /* 0x000fe20003800000 */
[----:B0---4-:R-:W-:Y:S01]  /*1aaa0*/  MOV R13, R108 ;  /* 0x0000006c000d7202 */ /* 0x011fe20000000f00 */
[----:B------:R-:W-:Y:S01]  /*1aab0*/  IMAD.MOV.U32 R12, RZ, RZ, 0x3 ;  /* 0x00000003ff0c7424 */ /* 0x000fe200078e00ff */
[----:B------:R-:W-:Y:S01]  /*1aac0*/  MOV R15, 0xffffffff ;  /* 0xffffffff000f7802 */ /* 0x000fe20000000f00 */
[----:B------:R-:W-:-:S07]  /*1aad0*/  IMAD.MOV.U32 R11, RZ, RZ, 0x181f ;  /* 0x0000181fff0b7424 */ /* 0x000fce00078e00ff */
[----:B-123--:R-:W-:Y:S05]  /*1aae0*/  WARPSYNC.COLLECTIVE R15, `(.L_x_7338) ;  /* 0x000000000f087348 */ /* 0x00efea0003c00000 */
[----:B------:R0:W4:Y:S02]  /*1aaf0*/  SHFL.IDX P6, R14, R13, R12, R11 ;  /* 0x0000000c0d0e7389 */ /* 0x00012400000c000b */
[----:B01234-:R-:W-:Y:S01]  /*1ab00*/  ENDCOLLECTIVE ;  /* 0x000000000000791b */ /* 0x01ffe20003800000 */
.L_x_7338:
[----:B------:R-:W-:Y:S05]  /*1ab10*/  BSYNC B1 ;  /* 0x0000000000017941 */ /* 0x000fea0003800000 */
.L_x_7337:
        /* <DEDUP_REMOVED lines=8> */
.L_x_7339:
[----:B------:R-:W-:Y:S01]  /*1aba0*/  MOV R109, R14 ;  /* 0x0000000e006d7202 */ /* 0x000fe20000000f00 */
[----:B------:R-:W-:Y:S06]  /*1abb0*/  BRA `(.L_x_7340) ;  /* 0xfffffe9400fc7947 */ /* 0x000fec000383ffff */
.L_x_7069:
[----:B-1----:R1:W2:Y:S02]  /*1abc0*/  SYNCS.PHASECHK.TRANS64.TRYWAIT P4, [R92+URZ+0x28890], R103 ;  /* 0x028890675c0075a7 */ /* 0x0022a4000808017f */
[----:B--2---:R-:W-:Y:S05]  /*1abd0*/  @!P4 NANOSLEEP.SYNCS 0x989680 ;  /* 0x009896800000c95d */ /* 0x004fea0003900000 */
[----:B------:R-:W2:Y:S02]  /*1abe0*/  @!P4 SYNCS.PHASECHK.TRANS64 P4, [R92+URZ+0x28890], R103 ;  /* 0x028890675c00c5a7 */ /* 0x000ea4000808007f */
[----:B--2---:R-:W-:Y:S05]  /*1abf0*/  @!P4 BRA `(.L_x_7069) ;  /* 0xfffffffc00f0c947 */ /* 0x004fea000383ffff */
[----:B------:R-:W-:Y:S05]  /*1ac00*/  BRA `(.L_x_7341) ;  /* 0xfffffea400cc7947 */ /* 0x000fea000383ffff */
.L_x_7070:
        /* <DEDUP_REMOVED lines=8> */
.L_x_7343:
[----:B------:R-:W-:Y:S05]  /*1ac90*/  BSYNC B1 ;  /* 0x0000000000017941 */ /* 0x000fea0003800000 */
.L_x_7342:
        /* <DEDUP_REMOVED lines=8> */
.L_x_7344:
[----:B------:R-:W-:Y:S01]  /*1ad20*/  IMAD.MOV.U32 R106, RZ, RZ, R14 ;  /* 0x000000ffff6a7224 */ /* 0x000fe200078e000e */
[----:B------:R-:W-:Y:S06]  /*1ad30*/  BRA `(.L_x_7345) ;  /* 0xfffffea400987947 */ /* 0x000fec000383ffff */
.L_x_7075:
        /* <DEDUP_REMOVED lines=8> */
.L_x_7347:
[----:B------:R-:W-:Y:S05]  /*1adc0*/  BSYNC B1 ;  /* 0x0000000000017941 */ /* 0x000fea0003800000 */
.L_x_7346:
        /* <DEDUP_REMOVED lines=8> */
.L_x_7348:
[----:B------:R-:W-:Y:S01]  /*1ae50*/  IMAD.MOV.U32 R50, RZ, RZ, R14 ;  /* 0x000000ffff327224 */ /* 0x000fe200078e000e */
[----:B------:R-:W-:Y:S06]  /*1ae60*/  BRA `(.L_x_7349) ;  /* 0xfffffeac00347947 */ /* 0x000fec000383ffff */
.L_x_7080:
        /* <DEDUP_REMOVED lines=8> */
.L_x_7351:
[----:B------:R-:W-:Y:S05]  /*1aef0*/  BSYNC B1 ;  /* 0x0000000000017941 */ /* 0x000fea0003800000 */
.L_x_7350:
        /* <DEDUP_REMOVED lines=8> */
.L_x_7352:
[----:B------:R-:W-:Y:S01]  /*1af80*/  MOV R50, R14 ;  /* 0x0000000e00327202 */ /* 0x000fe20000000f00 */
[----:B------:R-:W-:Y:S06]  /*1af90*/  BRA `(.L_x_7353) ;  /* 0xfffffeb000d07947 */ /* 0x000fec000383ffff */
.L_x_7085:
        /* <DEDUP_REMOVED lines=8> */
.L_x_7355:
[----:B------:R-:W-:Y:S05]  /*1b020*/  BSYNC B1 ;  /* 0x0000000000017941 */ /* 0x000fea0003800000 */
.L_x_7354:
        /* <DEDUP_REMOVED lines=8> */
.L_x_7356:
[----:B------:R-:W-:Y:S01]  /*1b0b0*/  IMAD.MOV.U32 R50, RZ, RZ, R14 ;  /* 0x000000ffff327224 */ /* 0x000fe200078e000e */
[----:B------:R-:W-:Y:S06]  /*1b0c0*/  BRA `(.L_x_7357) ;  /* 0xfffffeb8006c7947 */ /* 0x000fec000383ffff */
.L_x_7090:
[----:B0-----:R0:W1:Y:S02]  /*1b0d0*/  SYNCS.PHASECHK.TRANS64.TRYWAIT P3, [R92+URZ+0x28890], R103 ;  /* 0x028890675c0075a7 */ /* 0x001064000806017f */
[----:B-1----:R-:W-:Y:S05]  /*1b0e0*/  @!P3 NANOSLEEP.SYNCS 0x989680 ;  /* 0x009896800000b95d */ /* 0x002fea0003900000 */
[----:B------:R-:W1:Y:S02]  /*1b0f0*/  @!P3 SYNCS.PHASECHK.TRANS64 P3, [R92+URZ+0x28890], R103 ;  /* 0x028890675c00b5a7 */ /* 0x000e64000806007f */
[----:B-1----:R-:W-:Y:S05]  /*1b100*/  @!P3 BRA `(.L_x_7090) ;  /* 0xfffffffc00f0b947 */ /* 0x002fea000383ffff */
[----:B------:R-:W-:Y:S05]  /*1b110*/  BRA `(.L_x_7358) ;  /* 0xfffffec000547947 */ /* 0x000fea000383ffff */
.L_x_7091:
        /* <DEDUP_REMOVED lines=8> */
.L_x_7360:
[----:B------:R-:W-:Y:S05]  /*1b1a0*/  BSYNC B1 ;  /* 0x0000000000017941 */ /* 0x000fea0003800000 */
.L_x_7359:
        /* <DEDUP_REMOVED lines=8> */
.L_x_7361:
[----:B------:R-:W-:Y:S05]  /*1b230*/  BRA `(.L_x_7362) ;  /* 0xfffffec0007c7947 */ /* 0x000fea000383ffff */
.L_x_7094:
[----:B------:R-:W-:Y:S01]  /*1b240*/  BSSY B1, `(.L_x_7363) ;  /* 0x0000008000017945 */ /* 0x000fe20003800000 */
[----:B----4-:R-:W-:Y:S01]  /*1b250*/  IMAD.MOV.U32 R13, RZ, RZ, R46 ;  /* 0x000000ffff0d7224 */ /* 0x010fe200078e002e */
[----:B------:R-:W-:Y:S01]  /*1b260*/  MOV R12, 0x1 ;  /* 0x00000001000c7802 */ /* 0x000fe20000000f00 */
[----:B------:R-:W-:Y:S02]  /*1b270*/  IMAD.MOV.U32 R11, RZ, RZ, 0x181f ;  /* 0x0000181fff0b7424 */ /* 0x000fe400078e00ff */
[----:B------:R-:W-:-:S07]  /*1b280*/  IMAD.MOV.U32 R15, RZ, RZ, -0x1 ;  /* 0xffffffffff0f7424 */ /* 0x000fce00078e00ff */
[----:B0123--:R-:W-:Y:S05]  /*1b290*/  WARPSYNC.COLLECTIVE R15, `(.L_x_7364) ;  /* 0x000000000f087348 */ /* 0x00ffea0003c00000 */
[----:B---3--:R3:W4:Y:S02]  /*1b2a0*/  SHFL.IDX P6, R14, R13, R12, R11 ;  /* 0x0000000c0d0e7389 */ /* 0x00872400000c000b */
[----:B01234-:R-:W-:Y:S01]  /*1b2b0*/  ENDCOLLECTIVE ;  /* 0x000000000000791b */ /* 0x01ffe20003800000 */
.L_x_7364:
[----:B------:R-:W-:Y:S05]  /*1b2c0*/  BSYNC B1 ;  /* 0x0000000000017941 */ /* 0x000fea0003800000 */
.L_x_7363:
        /* <DEDUP_REMOVED lines=8> */
.L_x_7365:
[----:B------:R-:W-:Y:S05]  /*1b350*/  BRA `(.L_x_7366) ;  /* 0xfffffec0007c7947 */ /* 0x000fea000383ffff */
.L_x_7097:
        /* <DEDUP_REMOVED lines=8> */
.L_x_7368:
[----:B------:R-:W-:Y:S05]  /*1b3e0*/  BSYNC B1 ;  /* 0x0000000000017941 */ /* 0x000fea0003800000 */
.L_x_7367:
        /* <DEDUP_REMOVED lines=8> */
.L_x_7369:
[----:B------:R-:W-:Y:S05]  /*1b470*/  BRA `(.L_x_7370) ;  /* 0xfffffec000807947 */ /* 0x000fea000383ffff */
.L_x_7100:
[----:B------:R-:W-:Y:S01]  /*1b480*/  BSSY B1, `(.L_x_7371) ;  /* 0x0000008000017945 */ /* 0x000fe20003800000 */
[----:B0-----:R-:W-:Y:S01]  /*1b490*/  IMAD.MOV.U32 R13, RZ, RZ, R46 ;  /* 0x000000ffff0d7224 */ /* 0x001fe200078e002e */
[----:B------:R-:W-:Y:S01]  /*1b4a0*/  MOV R12, 0x3 ;  /* 0x00000003000c7802 */ /* 0x000fe20000000f00 */
[----:B------:R-:W-:Y:S02]  /*1b4b0*/  IMAD.MOV.U32 R11, RZ, RZ, 0x181f ;  /* 0x0000181fff0b7424 */ /* 0x000fe400078e00ff */
[----:B------:R-:W-:-:S07]  /*1b4c0*/  IMAD.MOV.U32 R15, RZ, RZ, -0x1 ;  /* 0xffffffffff0f7424 */ /* 0x000fce00078e00ff */
[----:B-1234-:R-:W-:Y:S05]  /*1b4d0*/  WARPSYNC.COLLECTIVE R15, `(.L_x_7372) ;  /* 0x000000000f087348 */ /* 0x01efea0003c00000 */
[----:B----4-:R0:W4:Y:S02]  /*1b4e0*/  SHFL.IDX P6, R14, R13, R12, R11 ;  /* 0x0000000c0d0e7389 */ /* 0x01012400000c000b */
[----:B01234-:R-:W-:Y:S01]  /*1b4f0*/  ENDCOLLECTIVE ;  /* 0x000000000000791b */ /* 0x01ffe20003800000 */
.L_x_7372:
[----:B------:R-:W-:Y:S05]  /*1b500*/  BSYNC B1 ;  /* 0x0000000000017941 */ /* 0x000fea0003800000 */
.L_x_7371:
        /* <DEDUP_REMOVED lines=8> */
.L_x_7373:
[----:B------:R-:W-:Y:S05]  /*1b590*/  BRA `(.L_x_7374) ;  /* 0xfffffec000847947 */ /* 0x000fea000383ffff */
.L_x_7104:
[----:B------:R0:W0:Y:S02]  /*1b5a0*/  SYNCS.PHASECHK.TRANS64.TRYWAIT P4, [R92+URZ+0x288b0], R103 ;  /* 0x0288b0675c0075a7 */ /* 0x000024000808017f */
[----:B0-----:R-:W-:Y:S05]  /*1b5b0*/  @!P4 NANOSLEEP.SYNCS 0x989680 ;  /* 0x009896800000c95d */ /* 0x001fea0003900000 */
[----:B------:R-:W0:Y:S02]  /*1b5c0*/  @!P4 SYNCS.PHASECHK.TRANS64 P4, [R92+URZ+0x288b0], R103 ;  /* 0x0288b0675c00c5a7 */ /* 0x000e24000808007f */
[----:B0-----:R-:W-:Y:S05]  /*1b5d0*/  @!P4 BRA `(.L_x_7104) ;  /* 0xfffffffc00f0c947 */ /* 0x001fea000383ffff */
[----:B------:R-:W-:Y:S05]  /*1b5e0*/  BRA `(.L_x_7375) ;  /* 0xfffffec400007947 */ /* 0x000fea000383ffff */
.L_x_7116:
[----:B------:R-:W-:Y:S01]  /*1b5f0*/  BSSY B0, `(.L_x_7376) ;  /* 0x0000008000007945 */ /* 0x000fe20003800000 */
[----:B---3--:R-:W-:Y:S01]  /*1b600*/  IMAD.MOV.U32 R13, RZ, RZ, R221 ;  /* 0x000000ffff0d7224 */ /* 0x008fe200078e00dd */
[----:B------:R-:W-:Y:S01]  /*1b610*/  MOV R12, RZ ;  /* 0x000000ff000c7202 */ /* 0x000fe20000000f00 */
[----:B------:R-:W-:Y:S02]  /*1b620*/  IMAD.MOV.U32 R11, RZ, RZ, 0x1f ;  /* 0x0000001fff0b7424 */ /* 0x000fe400078e00ff */
[----:B------:R-:W-:-:S07]  /*1b630*/  IMAD.MOV.U32 R15, RZ, RZ, -0x1 ;  /* 0xffffffffff0f7424 */ /* 0x000fce00078e00ff */
[----:B-----5:R-:W-:Y:S05]  /*1b640*/  WARPSYNC.COLLECTIVE R15, `(.L_x_7377) ;  /* 0x000000000f087348 */ /* 0x020fea0003c00000 */
[----:B------:R0:W1:Y:S02]  /*1b650*/  SHFL.IDX P6, R14, R13, R12, R11 ;  /* 0x0000000c0d0e7389 */ /* 0x00006400000c000b */
[----:B01---5:R-:W-:Y:S01]  /*1b660*/  ENDCOLLECTIVE ;  /* 0x000000000000791b */ /* 0x023fe20003800000 */
.L_x_7377:
[----:B------:R-:W-:Y:S05]  /*1b670*/  BSYNC B0 ;  /* 0x0000000000007941 */ /* 0x000fea0003800000 */
.L_x_7376:
[----:B------:R-:W-:Y:S01]  /*1b680*/  MOV R194, R14 ;  /* 0x0000000e00c27202 */ /* 0x000fe20000000f00 */
[----:B------:R-:W-:Y:S06]  /*1b690*/  BRA `(.L_x_7378) ;  /* 0xfffffecc00307947 */ /* 0x000fec000383ffff */
.L_x_7126:
[----:B------:R-:W-:Y:S01]  /*1b6a0*/  BSSY B1, `(.L_x_7379) ;  /* 0x0000008000017945 */ /* 0x000fe20003800000 */
[----:B---3--:R-:W-:Y:S01]  /*1b6b0*/  IMAD.MOV.U32 R13, RZ, RZ, R25 ;  /* 0x000000ffff0d7224 */ /* 0x008fe200078e0019 */
[----:B------:R-:W-:Y:S01]  /*1b6c0*/  MOV R11, 0x181f ;  /* 0x0000181f000b7802 */ /* 0x000fe20000000f00 */
[----:B------:R-:W-:Y:S02]  /*1b6d0*/  IMAD.MOV.U32 R12, RZ, RZ, RZ ;  /* 0x000000ffff0c7224 */ /* 0x000fe400078e00ff */
[----:B------:R-:W-:-:S07]  /*1b6e0*/  IMAD.MOV.U32 R15, RZ, RZ, -0x1 ;  /* 0xffffffffff0f7424 */ /* 0x000fce00078e00ff */
[----:B0-----:R-:W-:Y:S05]  /*1b6f0*/  WARPSYNC.COLLECTIVE R15, `(.L_x_7380) ;  /* 0x000000000f087348 */ /* 0x001fea0003c00000 */
[----:B------:R1:W2:Y:S02]  /*1b700*/  SHFL.IDX P6, R14, R13, R12, R11 ;  /* 0x0000000c0d0e7389 */ /* 0x0002a400000c000b */
[----:B012---:R-:W-:Y:S01]  /*1b710*/  ENDCOLLECTIVE ;  /* 0x000000000000791b */ /* 0x007fe20003800000 */
.L_x_7380:
[----:B------:R-:W-:Y:S05]  /*1b720*/  BSYNC B1 ;  /* 0x0000000000017941 */ /* 0x000fea0003800000 */
.L_x_7379:
        /* <DEDUP_REMOVED lines=8> */
.L_x_7381:
[----:B------:R-:W-:Y:S02]  /*1b7b0*/  IMAD.MOV.U32 R13, RZ, RZ, R28 ;  /* 0x000000ffff0d7224 */ /* 0x000fe400078e001c */
[----:B------:R-:W-:-:S07]  /*1b7c0*/  IMAD.MOV.U32 R3, RZ, RZ, R14 ;  /* 0x000000ffff037224 */ /* 0x000fce00078e000e */
[----:B------:R-:W-:Y:S05]  /*1b7d0*/  WARPSYNC.COLLECTIVE R15, `(.L_x_7382) ;  /* 0x000000000f087348 */ /* 0x000fea0003c00000 */
[----:B------:R0:W1:Y:S02]  /*1b7e0*/  SHFL.IDX P6, R14, R13, R12, R11 ;  /* 0x0000000c0d0e7389 */ /* 0x00006400000c000b */
[----:B01----:R-:W-:Y:S01]  /*1b7f0*/  ENDCOLLECTIVE ;  /* 0x000000000000791b */ /* 0x003fe20003800000 */
.L_x_7382:
[----:B------:R-:W-:Y:S01]  /*1b800*/  IMAD.MOV.U32 R13, RZ, RZ, R27 ;  /* 0x000000ffff0d7224 */ /* 0x000fe200078e001b */
[----:B------:R-:W-:-:S07]  /*1b810*/  MOV R4, R14 ;  /* 0x0000000e00047202 */ /* 0x000fce0000000f00 */
[----:B------:R-:W-:Y:S05]  /*1b820*/  WARPSYNC.COLLECTIVE R15, `(.L_x_7383) ;  /* 0x000000000f087348 */ /* 0x000fea0003c00000 */
[----:B------:R0:W1:Y:S02]  /*1b830*/  SHFL.IDX P6, R14, R13, R12, R11 ;  /* 0x0000000c0d0e7389 */ /* 0x00006400000c000b */
[----:B01----:R-:W-:Y:S01]  /*1b840*/  ENDCOLLECTIVE ;  /* 0x000000000000791b */ /* 0x003fe20003800000 */
.L_x_7383:
[----:B------:R-:W-:Y:S05]  /*1b850*/  BRA `(.L_x_7384) ;  /* 0xfffffed000247947 */ /* 0x000fea000383ffff */
.L_x_7130:
[----:B0-----:R0:W1:Y:S02]  /*1b860*/  SYNCS.PHASECHK.TRANS64.TRYWAIT P0, [R156+URZ+0x28800], R5 ;  /* 0x028800059c0075a7 */ /* 0x001064000800017f */
[----:B-1----:R-:W-:Y:S05]  /*1b870*/  @!P0 NANOSLEEP.SYNCS 0x989680 ;  /* 0x009896800000895d */ /* 0x002fea0003900000 */
[----:B------:R-:W1:Y:S02]  /*1b880*/  @!P0 SYNCS.PHASECHK.TRANS64 P0, [R156+URZ+0x28800], R5 ;  /* 0x028800059c0085a7 */ /* 0x000e64000800007f */
[----:B-1----:R-:W-:Y:S05]  /*1b890*/  @!P0 BRA `(.L_x_7130) ;  /* 0xfffffffc00f08947 */ /* 0x002fea000383ffff */
[----:B------:R-:W-:Y:S05]  /*1b8a0*/  BRA `(.L_x_7385) ;  /* 0xfffffed400107947 */ /* 0x000fea000383ffff */
.L_x_7146:
[----:B------:R-:W-:Y:S01]  /*1b8b0*/  BSSY B1, `(.L_x_7386) ;  /* 0x0000008000017945 */ /* 0x000fe20003800000 */
[----:B---3--:R-:W-:Y:S01]  /*1b8c0*/  IMAD.MOV.U32 R13, RZ, RZ, R25 ;  /* 0x000000ffff0d7224 */ /* 0x008fe200078e0019 */
[----:B------:R-:W-:Y:S01]  /*1b8d0*/  MOV R12, RZ ;  /* 0x000000ff000c7202 */ /* 0x000fe20000000f00 */
[----:B------:R-:W-:Y:S02]  /*1b8e0*/  IMAD.MOV.U32 R11, RZ, RZ, 0x181f ;  /* 0x0000181fff0b7424 */ /* 0x000fe400078e00ff */
[----:B------:R-:W-:-:S07]  /*1b8f0*/  IMAD.MOV.U32 R15, RZ, RZ, -0x1 ;  /* 0xffffffffff0f7424 */ /* 0x000fce00078e00ff */
[----:B0-----:R-:W-:Y:S05]  /*1b900*/  WARPSYNC.COLLECTIVE R15, `(.L_x_7387) ;  /* 0x000000000f087348 */ /* 0x001fea0003c00000 */
[----:B------:R1:W2:Y:S02]  /*1b910*/  SHFL.IDX P6, R14, R13, R12, R11 ;  /* 0x0000000c0d0e7389 */ /* 0x0002a400000c000b */
[----:B012---:R-:W-:Y:S01]  /*1b920*/  ENDCOLLECTIVE ;  /* 0x000000000000791b */ /* 0x007fe20003800000 */
.L_x_7387:
[----:B------:R-:W-:Y:S05]  /*1b930*/  BSYNC B1 ;  /* 0x0000000000017941 */ /* 0x000fea0003800000 */
.L_x_7386:
        /* <DEDUP_REMOVED lines=8> */
.L_x_7388:
[----:B------:R-:W-:Y:S01]  /*1b9c0*/  MOV R13, R28 ;  /* 0x0000001c000d7202 */ /* 0x000fe20000000f00 */
[----:B------:R-:W-:-:S07]  /*1b9d0*/  IMAD.MOV.U32 R3, RZ, RZ, R14 ;  /* 0x000000ffff037224 */ /* 0x000fce00078e000e */
[----:B------:R-:W-:Y:S05]  /*1b9e0*/  WARPSYNC.COLLECTIVE R15, `(.L_x_7389) ;  /* 0x000000000f087348 */ /* 0x000fea0003c00000 */
[----:B------:R0:W1:Y:S02]  /*1b9f0*/  SHFL.IDX P6, R14, R13, R12, R11 ;  /* 0x0000000c0d0e7389 */ /* 0x00006400000c000b */
[----:B01----:R-:W-:Y:S01]  /*1ba00*/  ENDCOLLECTIVE ;  /* 0x000000000000791b */ /* 0x003fe20003800000 */
.L_x_7389:
[----:B------:R-:W-:Y:S02]  /*1ba10*/  IMAD.MOV.U32 R13, RZ, RZ, R27 ;  /* 0x000000ffff0d7224 */ /* 0x000fe400078e001b */
[----:B------:R-:W-:-:S07]  /*1ba20*/  IMAD.MOV.U32 R20, RZ, RZ, R14 ;  /* 0x000000ffff147224 */ /* 0x000fce00078e000e */
[----:B------:R-:W-:Y:S05]  /*1ba30*/  WARPSYNC.COLLECTIVE R15, `(.L_x_7390) ;  /* 0x000000000f087348 */ /* 0x000fea0003c00000 */
[----:B------:R0:W1:Y:S02]  /*1ba40*/  SHFL.IDX P6, R14, R13, R12, R11 ;  /* 0x0000000c0d0e7389 */ /* 0x00006400000c000b */
[----:B01----:R-:W-:Y:S01]  /*1ba50*/  ENDCOLLECTIVE ;  /* 0x000000000000791b */ /* 0x003fe20003800000 */
.L_x_7390:
[----:B------:R-:W-:Y:S05]  /*1ba60*/  BRA `(.L_x_7391) ;  /* 0xfffffee800287947 */ /* 0x000fea000383ffff */
.L_x_7150:
[----:B0-----:R0:W1:Y:S02]  /*1ba70*/  SYNCS.PHASECHK.TRANS64.TRYWAIT P4, [R156+URZ+0x28800], R25 ;  /* 0x028800199c0075a7 */ /* 0x001064000808017f */
[----:B-1----:R-:W-:Y:S05]  /*1ba80*/  @!P4 NANOSLEEP.SYNCS 0x989680 ;  /* 0x009896800000c95d */ /* 0x002fea0003900000 */
[----:B------:R-:W1:Y:S02]  /*1ba90*/  @!P4 SYNCS.PHASECHK.TRANS64 P4, [R156+URZ+0x28800], R25 ;  /* 0x028800199c00c5a7 */ /* 0x000e64000808007f */
[----:B-1----:R-:W-:Y:S05]  /*1baa0*/  @!P4 BRA `(.L_x_7150) ;  /* 0xfffffffc00f0c947 */ /* 0x002fea000383ffff */
[----:B------:R-:W-:Y:S05]  /*1bab0*/  BRA `(.L_x_7392) ;  /* 0xfffffeec00087947 */ /* 0x000fea000383ffff */
.L_x_7160:
[----:B--2---:R2:W4:Y:S02]  /*1bac0*/  SYNCS.PHASECHK.TRANS64.TRYWAIT P1, [R3+URZ+0x28830], R0 ;  /* 0x02883000030075a7 */ /* 0x004524000802017f */
[----:B----4-:R-:W-:Y:S05]  /*1bad0*/  @!P1 NANOSLEEP.SYNCS 0x989680 ;  /* 0x009896800000995d */ /* 0x010fea0003900000 */
[----:B------:R-:W4:Y:S02]  /*1bae0*/  @!P1 SYNCS.PHASECHK.TRANS64 P1, [R3+URZ+0x28830], R0 ;  /* 0x02883000030095a7 */ /* 0x000f24000802007f */
[----:B----4-:R-:W-:Y:S05]  /*1baf0*/  @!P1 BRA `(.L_x_7160) ;  /* 0xfffffffc00f09947 */ /* 0x010fea000383ffff */
[----:B------:R-:W-:Y:S05]  /*1bb00*/  BRA `(.L_x_7159) ;  /* 0xffffff0000e07947 */ /* 0x000fea000383ffff */
.L_x_7167:
[----:B-1----:R1:W2:Y:S02]  /*1bb10*/  SYNCS.PHASECHK.TRANS64.TRYWAIT P2, [R5+URZ+0x28830], R6 ;  /* 0x02883006050075a7 */ /* 0x0022a4000804017f */
[----:B--2---:R-:W-:Y:S05]  /*1bb20*/  @!P2 NANOSLEEP.SYNCS 0x989680 ;  /* 0x009896800000a95d */ /* 0x004fea0003900000 */
[----:B------:R-:W2:Y:S02]  /*1bb30*/  @!P2 SYNCS.PHASECHK.TRANS64 P2, [R5+URZ+0x28830], R6 ;  /* 0x028830060500a5a7 */ /* 0x000ea4000804007f */
[----:B--2---:R-:W-:Y:S05]  /*1bb40*/  @!P2 BRA `(.L_x_7167) ;  /* 0xfffffffc00f0a947 */ /* 0x004fea000383ffff */
[----:B------:R-:W-:Y:S05]  /*1bb50*/  BRA `(.L_x_7166) ;  /* 0xffffff3000407947 */ /* 0x000fea000383ffff */
.L_x_7171:
[----:B-1----:R1:W2:Y:S02]  /*1bb60*/  SYNCS.PHASECHK.TRANS64.TRYWAIT P1, [R5+URZ+0x28850], R4 ;  /* 0x02885004050075a7 */ /* 0x0022a4000802017f */
[----:B--2---:R-:W-:Y:S05]  /*1bb70*/  @!P1 NANOSLEEP.SYNCS 0x989680 ;  /* 0x009896800000995d */ /* 0x004fea0003900000 */
[----:B------:R-:W2:Y:S02]  /*1bb80*/  @!P1 SYNCS.PHASECHK.TRANS64 P1, [R5+URZ+0x28850], R4 ;  /* 0x02885004050095a7 */ /* 0x000ea4000802007f */
[----:B--2---:R-:W-:Y:S05]  /*1bb90*/  @!P1 BRA `(.L_x_7171) ;  /* 0xfffffffc00f09947 */ /* 0x004fea000383ffff */
[----:B------:R-:W-:Y:S05]  /*1bba0*/  BRA `(.L_x_7168) ;  /* 0xffffff34004c7947 */ /* 0x000fea000383ffff */
.L_x_7178:
[----:B-1----:R1:W2:Y:S02]  /*1bbb0*/  SYNCS.PHASECHK.TRANS64.TRYWAIT P1, [R11+URZ+0x28850], R0 ;  /* 0x028850000b0075a7 */ /* 0x0022a4000802017f */
[----:B--2---:R-:W-:Y:S05]  /*1bbc0*/  @!P1 NANOSLEEP.SYNCS 0x989680 ;  /* 0x009896800000995d */ /* 0x004fea0003900000 */
[----:B------:R-:W2:Y:S02]  /*1bbd0*/  @!P1 SYNCS.PHASECHK.TRANS64 P1, [R11+URZ+0x28850], R0 ;  /* 0x028850000b0095a7 */ /* 0x000ea4000802007f */
[----:B--2---:R-:W-:Y:S05]  /*1bbe0*/  @!P1 BRA `(.L_x_7178) ;  /* 0xfffffffc00f09947 */ /* 0x004fea000383ffff */
[----:B------:R-:W-:Y:S05]  /*1bbf0*/  BRA `(.L_x_7177) ;  /* 0xffffff58008c7947 */ /* 0x000fea000383ffff */
.L_x_7193:
[----:B------:R-:W-:Y:S01]  /*1bc00*/  MOV R13, R4 ;  /* 0x00000004000d7202 */ /* 0x000fe20000000f00 */
[----:B------:R-:W-:Y:S01]  /*1bc10*/  IMAD.MOV.U32 R12, RZ, RZ, RZ ;  /* 0x000000ffff0c7224 */ /* 0x000fe200078e00ff */
[----:B------:R-:W-:Y:S01]  /*1bc20*/  MOV R15, 0xffffffff ;  /* 0xffffffff000f7802 */ /* 0x000fe20000000f00 */
[----:B------:R-:W-:-:S07]  /*1bc30*/  IMAD.MOV.U32 R11, RZ, RZ, 0x181f ;  /* 0x0000181fff0b7424 */ /* 0x000fce00078e00ff */
[----:B-1----:R-:W-:Y:S05]  /*1bc40*/  WARPSYNC.COLLECTIVE R15, `(.L_x_7393) ;  /* 0x000000000f087348 */ /* 0x002fea0003c00000 */
[----:B------:R0:W2:Y:S02]  /*1bc50*/  SHFL.IDX P6, R14, R13, R12, R11 ;  /* 0x0000000c0d0e7389 */ /* 0x0000a400000c000b */
[----:B012---:R-:W-:Y:S01]  /*1bc60*/  ENDCOLLECTIVE ;  /* 0x000000000000791b */ /* 0x007fe20003800000 */
.L_x_7393:
[----:B------:R-:W-:Y:S02]  /*1bc70*/  IMAD.MOV.U32 R13, RZ, RZ, R0 ;  /* 0x000000ffff0d7224 */ /* 0x000fe400078e0000 */
[----:B------:R-:W-:-:S07]  /*1bc80*/  IMAD.MOV.U32 R3, RZ, RZ, R14 ;  /* 0x000000ffff037224 */ /* 0x000fce00078e000e */
[----:B------:R-:W-:Y:S05]  /*1bc90*/  WARPSYNC.COLLECTIVE R15, `(.L_x_7394) ;  /* 0x000000000f087348 */ /* 0x000fea0003c00000 */
[----:B------:R0:W1:Y:S02]  /*1bca0*/  SHFL.IDX P6, R14, R13, R12, R11 ;  /* 0x0000000c0d0e7389 */ /* 0x00006400000c000b */
[----:B01----:R-:W-:Y:S01]  /*1bcb0*/  ENDCOLLECTIVE ;  /* 0x000000000000791b */ /* 0x003fe20003800000 */
.L_x_7394:
[----:B------:R-:W-:Y:S05]  /*1bcc0*/  BRA `(.L_x_7395) ;  /* 0xffffff7c00c07947 */ /* 0x000fea000383ffff */
.L_x_7196:
[----:B------:R-:W-:Y:S01]  /*1bcd0*/  BSSY B1, `(.L_x_7396) ;  /* 0x0000008000017945 */ /* 0x000fe20003800000 */
[----:B------:R-:W-:Y:S01]  /*1bce0*/  MOV R13, R4 ;  /* 0x00000004000d7202 */ /* 0x000fe20000000f00 */
[----:B------:R-:W-:Y:S01]  /*1bcf0*/  IMAD.MOV.U32 R12, RZ, RZ, 0x1 ;  /* 0x00000001ff0c7424 */ /* 0x000fe200078e00ff */
[----:B----4-:R-:W-:Y:S01]  /*1bd00*/  MOV R15, 0xffffffff ;  /* 0xffffffff000f7802 */ /* 0x010fe20000000f00 */
[----:B------:R-:W-:-:S07]  /*1bd10*/  IMAD.MOV.U32 R11, RZ, RZ, 0x181f ;  /* 0x0000181fff0b7424 */ /* 0x000fce00078e00ff */
[----:B0123--:R-:W-:Y:S05]  /*1bd20*/  WARPSYNC.COLLECTIVE R15, `(.L_x_7397) ;  /* 0x000000000f087348 */ /* 0x00ffea0003c00000 */
[----:B---3--:R3:W4:Y:S02]  /*1bd30*/  SHFL.IDX P6, R14, R13, R12, R11 ;  /* 0x0000000c0d0e7389 */ /* 0x00872400000c000b */
[----:B01234-:R-:W-:Y:S01]  /*1bd40*/  ENDCOLLECTIVE ;  /* 0x000000000000791b */ /* 0x01ffe20003800000 */
.L_x_7397:
[----:B------:R-:W-:Y:S05]  /*1bd50*/  BSYNC B1 ;  /* 0x0000000000017941 */ /* 0x000fea0003800000 */
.L_x_7396:
        /* <DEDUP_REMOVED lines=8> */
.L_x_7398:
[----:B------:R-:W-:Y:S05]  /*1bde0*/  BRA `(.L_x_7399) ;  /* 0xffffff7c00c07947 */ /* 0x000fea000383ffff */
.L_x_7199:
        /* <DEDUP_REMOVED lines=8> */
.L_x_7401:
[----:B------:R-:W-:Y:S05]  /*1be70*/  BSYNC B1 ;  /* 0x0000000000017941 */ /* 0x000fea0003800000 */
.L_x_7400:
        /* <DEDUP_REMOVED lines=8> */
.L_x_7402:
[----:B------:R-:W-:Y:S05]  /*1bf00*/  BRA `(.L_x_7403) ;  /* 0xffffff7c00c07947 */ /* 0x000fea000383ffff */
.L_x_7202:
[----:B------:R-:W-:Y:S01]  /*1bf10*/  BSSY B1, `(.L_x_7404) ;  /* 0x0000008000017945 */ /* 0x000fe20003800000 */
[----:B------:R-:W-:Y:S01]  /*1bf20*/  MOV R13, R4 ;  /* 0x00000004000d7202 */ /* 0x000fe20000000f00 */
[----:B------:R-:W-:Y:S01]  /*1bf30*/  IMAD.MOV.U32 R12, RZ, RZ, 0x3 ;  /* 0x00000003ff0c7424 */ /* 0x000fe200078e00ff */
[----:B0-----:R-:W-:Y:S01]  /*1bf40*/  MOV R15, 0xffffffff ;  /* 0xffffffff000f7802 */ /* 0x001fe20000000f00 */
[----:B------:R-:W-:-:S07]  /*1bf50*/  IMAD.MOV.U32 R11, RZ, RZ, 0x181f ;  /* 0x0000181fff0b7424 */ /* 0x000fce00078e00ff */
[----:B-1234-:R-:W-:Y:S05]  /*1bf60*/  WARPSYNC.COLLECTIVE R15, `(.L_x_7405) ;  /* 0x000000000f087348 */ /* 0x01efea0003c00000 */
[----:B----4-:R0:W4:Y:S02]  /*1bf70*/  SHFL.IDX P6, R14, R13, R12, R11 ;  /* 0x0000000c0d0e7389 */ /* 0x01012400000c000b */
[----:B01234-:R-:W-:Y:S01]  /*1bf80*/  ENDCOLLECTIVE ;  /* 0x000000000000791b */ /* 0x01ffe20003800000 */
.L_x_7405:
[----:B------:R-:W-:Y:S05]  /*1bf90*/  BSYNC B1 ;  /* 0x0000000000017941 */ /* 0x000fea0003800000 */
.L_x_7404:
        /* <DEDUP_REMOVED lines=8> */
.L_x_7406:
[----:B------:R-:W-:Y:S05]  /*1c020*/  BRA `(.L_x_7407) ;  /* 0xffffff7c00c07947 */ /* 0x000fea000383ffff */
.L_x_7219:
        /* <DEDUP_REMOVED lines=8> */
[----:B------:R-:W-:Y:S05]  /*1c0b0*/  WARPSYNC.COLLECTIVE R15, `(.L_x_7409) ;  /* 0x000000000f087348 */ /* 0x000fea0003c00000 */
[----:B------:R0:W1:Y:S02]  /*1c0c0*/  SHFL.IDX P6, R14, R13, R12, R11 ;  /* 0x0000000c0d0e7389 */ /* 0x00006400000c000b */
[----:B01----:R-:W-:Y:S01]  /*1c0d0*/  ENDCOLLECTIVE ;  /* 0x000000000000791b */ /* 0x003fe20003800000 */
.L_x_7409:
[----:B------:R-:W-:Y:S05]  /*1c0e0*/  BSYNC B1 ;  /* 0x0000000000017941 */ /* 0x000fea0003800000 */
.L_x_7408:
[----:B------:R-:W-:Y:S05]  /*1c0f0*/  BRA `(.L_x_7410) ;  /* 0xffffff90002c7947 */ /* 0x000fea000383ffff */
.L_x_7221:
[----:B------:R-:W-:Y:S01]  /*1c100*/  BSSY B1, `(.L_x_7411) ;  /* 0x0000006000017945 */ /* 0x000fe20003800000 */
[----:B------:R-:W-:-:S07]  /*1c110*/  IMAD.MOV.U32 R15, RZ, RZ, -0x1 ;  /* 0xffffffffff0f7424 */ /* 0x000fce00078e00ff */
[----:B0-----:R-:W-:Y:S05]  /*1c120*/  WARPSYNC.COLLECTIVE R15, `(.L_x_7412) ;  /* 0x000000000f0c7348 */ /* 0x001fea0003c00000 */
[----:B------:R-:W-:Y:S02]  /*1c130*/  ELECT P6, UR62, PT ;  /* 0x00000000003e782f */ /* 0x000fe400038c0000 */
[----:B------:R-:W-:Y:S01]  /*1c140*/  MOV R14, UR62 ;  /* 0x0000003e000e7c02 */ /* 0x000fe20008000f00 */
[----:B0-----:R-:W-:Y:S10]  /*1c150*/  ENDCOLLECTIVE ;  /* 0x000000000000791b */ /* 0x001ff40003800000 */
.L_x_7412:
[----:B------:R-:W-:Y:S05]  /*1c160*/  BSYNC B1 ;  /* 0x0000000000017941 */ /* 0x000fea0003800000 */
.L_x_7411:
[----:B------:R-:W-:Y:S05]  /*1c170*/  BRA `(.L_x_7220) ;  /* 0xffffff9000247947 */ /* 0x000fea000383ffff */
.L_x_7223:
[----:B0-----:R0:W1:Y:S02]  /*1c180*/  SYNCS.PHASECHK.TRANS64.TRYWAIT P0, [R22+URZ+0x28820], R5 ;  /* 0x02882005160075a7 */ /* 0x001064000800017f */
[----:B-1----:R-:W-:Y:S05]  /*1c190*/  @!P0 NANOSLEEP.SYNCS 0x989680 ;  /* 0x009896800000895d */ /* 0x002fea0003900000 */
[----:B------:R-:W1:Y:S02]  /*1c1a0*/  @!P0 SYNCS.PHASECHK.TRANS64 P0, [R22+URZ+0x28820], R5 ;  /* 0x02882005160085a7 */ /* 0x000e64000800007f */
[----:B-1----:R-:W-:Y:S05]  /*1c1b0*/  @!P0 BRA `(.L_x_7223) ;  /* 0xfffffffc00f08947 */ /* 0x002fea000383ffff */
[----:B------:R-:W-:Y:S05]  /*1c1c0*/  BRA `(.L_x_7413) ;  /* 0xffffff9000347947 */ /* 0x000fea000383ffff */
.L_x_7227:
[----:B0-----:R0:W1:Y:S02]  /*1c1d0*/  SYNCS.PHASECHK.TRANS64.TRYWAIT P0, [R5+URZ+0x288a0], R6 ;  /* 0x0288a006050075a7 */ /* 0x001064000800017f */
[----:B-1----:R-:W-:Y:S05]  /*1c1e0*/  @!P0 NANOSLEEP.SYNCS 0x989680 ;  /* 0x009896800000895d */ /* 0x002fea0003900000 */
[----:B------:R-:W1:Y:S02]  /*1c1f0*/  @!P0 SYNCS.PHASECHK.TRANS64 P0, [R5+URZ+0x288a0], R6 ;  /* 0x0288a006050085a7 */ /* 0x000e64000800007f */
[----:B-1----:R-:W-:Y:S05]  /*1c200*/  @!P0 BRA `(.L_x_7227) ;  /* 0xfffffffc00f08947 */ /* 0x002fea000383ffff */
[----:B------:R-:W-:Y:S05]  /*1c210*/  BRA `(.L_x_7414) ;  /* 0xffffff90004c7947 */ /* 0x000fea000383ffff */
.L_x_7233:
[----:B-1----:R1:W2:Y:S02]  /*1c220*/  SYNCS.PHASECHK.TRANS64.TRYWAIT P0, [R5+URZ+0x288c0], R6 ;  /* 0x0288c006050075a7 */ /* 0x0022a4000800017f */
[----:B--2---:R-:W-:Y:S05]  /*1c230*/  @!P0 NANOSLEEP.SYNCS 0x989680 ;  /* 0x009896800000895d */ /* 0x004fea0003900000 */
[----:B------:R-:W2:Y:S02]  /*1c240*/  @!P0 SYNCS.PHASECHK.TRANS64 P0, [R5+URZ+0x288c0], R6 ;  /* 0x0288c006050085a7 */ /* 0x000ea4000800007f */
[----:B--2---:R-:W-:Y:S05]  /*1c250*/  @!P0 BRA `(.L_x_7233) ;  /* 0xfffffffc00f08947 */ /* 0x004fea000383ffff */
[----:B------:R-:W-:Y:S05]  /*1c260*/  BRA `(.L_x_7415) ;  /* 0xffffff94000c7947 */ /* 0x000fea000383ffff */
.L_x_7241:
[----:B-1----:R1:W2:Y:S02]  /*1c270*/  SYNCS.PHASECHK.TRANS64.TRYWAIT P1, [R8+URZ+0x288a0], R7 ;  /* 0x0288a007080075a7 */ /* 0x0022a4000802017f */
[----:B--2---:R-:W-:Y:S05]  /*1c280*/  @!P1 NANOSLEEP.SYNCS 0x989680 ;  /* 0x009896800000995d */ /* 0x004fea0003900000 */
[----:B------:R-:W2:Y:S02]  /*1c290*/  @!P1 SYNCS.PHASECHK.TRANS64 P1, [R8+URZ+0x288a0], R7 ;  /* 0x0288a007080095a7 */ /* 0x000ea4000802007f */
[----:B--2---:R-:W-:Y:S05]  /*1c2a0*/  @!P1 BRA `(.L_x_7241) ;  /* 0xfffffffc00f09947 */ /* 0x004fea000383ffff */
[----:B------:R-:W-:Y:S05]  /*1c2b0*/  BRA `(.L_x_7416) ;  /* 0xffffff9800087947 */ /* 0x000fea000383ffff */
.L_x_7247:
[----:B0-----:R0:W2:Y:S02]  /*1c2c0*/  SYNCS.PHASECHK.TRANS64.TRYWAIT P1, [R8+URZ+0x288c0], R7 ;  /* 0x0288c007080075a7 */ /* 0x0010a4000802017f */
[----:B--2---:R-:W-:Y:S05]  /*1c2d0*/  @!P1 NANOSLEEP.SYNCS 0x989680 ;  /* 0x009896800000995d */ /* 0x004fea0003900000 */
[----:B------:R-:W2:Y:S02]  /*1c2e0*/  @!P1 SYNCS.PHASECHK.TRANS64 P1, [R8+URZ+0x288c0], R7 ;  /* 0x0288c007080095a7 */ /* 0x000ea4000802007f */
[----:B--2---:R-:W-:Y:S05]  /*1c2f0*/  @!P1 BRA `(.L_x_7247) ;  /* 0xfffffffc00f09947 */ /* 0x004fea000383ffff */
[----:B------:R-:W-:Y:S05]  /*1c300*/  BRA `(.L_x_7417) ;  /* 0xffffff9800c07947 */ /* 0x000fea000383ffff */
.L_x_7261:
        /* <DEDUP_REMOVED lines=11> */
.L_x_7419:
[----:B------:R-:W-:Y:S05]  /*1c3c0*/  BSYNC B0 ;  /* 0x0000000000007941 */ /* 0x000fea0003800000 */
.L_x_7418:
[----:B------:R-:W-:Y:S05]  /*1c3d0*/  BRA `(.L_x_7420) ;  /* 0xffffffa400807947 */ /* 0x000fea000383ffff */
.L_x_7264:
[----:B0-----:R0:W1:Y:S02]  /*1c3e0*/  SYNCS.PHASECHK.TRANS64.TRYWAIT P0, [R7+URZ+0x28840], R2 ;  /* 0x02884002070075a7 */ /* 0x001064000800017f */
[----:B-1----:R-:W-:Y:S05]  /*1c3f0*/  @!P0 NANOSLEEP.SYNCS 0x989680 ;  /* 0x009896800000895d */ /* 0x002fea0003900000 */
[----:B------:R-:W1:Y:S02]  /*1c400*/  @!P0 SYNCS.PHASECHK.TRANS64 P0, [R7+URZ+0x28840], R2 ;  /* 0x02884002070085a7 */ /* 0x000e64000800007f */
[----:B-1----:R-:W-:Y:S05]  /*1c410*/  @!P0 BRA `(.L_x_7264) ;  /* 0xfffffffc00f08947 */ /* 0x002fea000383ffff */
[----:B------:R-:W-:Y:S05]  /*1c420*/  BRA `(.L_x_7421) ;  /* 0xffffffa400dc7947 */ /* 0x000fea000383ffff */
.L_x_7265:
        /* <DEDUP_REMOVED lines=8> */
.L_x_7423:
[----:B------:R-:W-:Y:S05]  /*1c4b0*/  BSYNC B0 ;  /* 0x0000000000007941 */ /* 0x000fea0003800000 */
.L_x_7422:
        /* <DEDUP_REMOVED lines=9> */
.L_x_7424:
[----:B------:R-:W-:Y:S01]  /*1c550*/  MOV R13, R0 ;  /* 0x00000000000d7202 */ /* 0x000fe20000000f00 */
[----:B------:R-:W-:Y:S01]  /*1c560*/  IMAD.MOV.U32 R12, RZ, RZ, 0x1 ;  /* 0x00000001ff0c7424 */ /* 0x000fe200078e00ff */
[----:B------:R-:W-:-:S07]  /*1c570*/  MOV R3, R14 ;  /* 0x0000000e00037202 */ /* 0x000fce0000000f00 */
[----:B------:R-:W-:Y:S05]  /*1c580*/  WARPSYNC.COLLECTIVE R15, `(.L_x_7425) ;  /* 0x000000000f087348 */ /* 0x000fea0003c00000 */
[----:B------:R0:W1:Y:S02]  /*1c590*/  SHFL.IDX P6, R14, R13, R12, R11 ;  /* 0x0000000c0d0e7389 */ /* 0x00006400000c000b */
[----:B01----:R-:W-:Y:S01]  /*1c5a0*/  ENDCOLLECTIVE ;  /* 0x000000000000791b */ /* 0x003fe20003800000 */
.L_x_7425:
        /* <DEDUP_REMOVED lines=16> */
.L_x_7426:
[----:B------:R-:W-:Y:S01]  /*1c6b0*/  @P0 LEA R8, R5, R22, 0x1 ;  /* 0x0000001605080211 */ /* 0x000fe200078e08ff */
[----:B------:R-:W-:Y:S02]  /*1c6c0*/  IMAD.MOV.U32 R13, RZ, RZ, R0 ;  /* 0x000000ffff0d7224 */ /* 0x000fe400078e0000 */
[----:B------:R-:W-:Y:S02]  /*1c6d0*/  IMAD.MOV.U32 R12, RZ, RZ, 0x2 ;  /* 0x00000002ff0c7424 */ /* 0x000fe400078e00ff */
[----:B------:R-:W-:-:S07]  /*1c6e0*/  IMAD.MOV.U32 R3, RZ, RZ, R14 ;  /* 0x000000ffff037224 */ /* 0x000fce00078e000e */
[----:B------:R-:W-:Y:S05]  /*1c6f0*/  WARPSYNC.COLLECTIVE R15, `(.L_x_7427) ;  /* 0x000000000f087348 */ /* 0x000fea0003c00000 */
[----:B------:R0:W1:Y:S02]  /*1c700*/  SHFL.IDX P6, R14, R13, R12, R11 ;  /* 0x0000000c0d0e7389 */ /* 0x00006400000c000b */
[----:B01----:R-:W-:Y:S01]  /*1c710*/  ENDCOLLECTIVE ;  /* 0x000000000000791b */ /* 0x003fe20003800000 */
.L_x_7427:
        /* <DEDUP_REMOVED lines=16> */
.L_x_7428:
[----:B------:R-:W-:Y:S02]  /*1c820*/  @P0 IMAD R8, R5, 0x2, R22 ;  /* 0x0000000205080824 */ /* 0x000fe400078e0216 */
[----:B------:R-:W-:Y:S01]  /*1c830*/  IMAD.MOV.U32 R13, RZ, RZ, R0 ;  /* 0x000000ffff0d7224 */ /* 0x000fe200078e0000 */
[----:B------:R-:W-:Y:S01]  /*1c840*/  MOV R12, 0x3 ;  /* 0x00000003000c7802 */ /* 0x000fe20000000f00 */
[----:B------:R-:W-:-:S07]  /*1c850*/  IMAD.MOV.U32 R3, RZ, RZ, R14 ;  /* 0x000000ffff037224 */ /* 0x000fce00078e000e */
[----:B------:R-:W-:Y:S05]  /*1c860*/  WARPSYNC.COLLECTIVE R15, `(.L_x_7429) ;  /* 0x000000000f087348 */ /* 0x000fea0003c00000 */
[----:B------:R0:W1:Y:S02]  /*1c870*/  SHFL.IDX P6, R14, R13, R12, R11 ;  /* 0x0000000c0d0e7389 */ /* 0x00006400000c000b */
[----:B01----:R-:W-:Y:S01]  /*1c880*/  ENDCOLLECTIVE ;  /* 0x000000000000791b */ /* 0x003fe20003800000 */
.L_x_7429:
        /* <DEDUP_REMOVED lines=16> */
.L_x_7430:
[----:B------:R-:W-:Y:S01]  /*1c990*/  @P0 IMAD R8, R5, 0x2, R22 ;  /* 0x0000000205080824 */ /* 0x000fe200078e0216 */
[----:B------:R-:W-:Y:S01]  /*1c9a0*/  MOV R13, R0 ;  /* 0x00000000000d7202 */ /* 0x000fe20000000f00 */
[----:B------:R-:W-:Y:S01]  /*1c9b0*/  IMAD.MOV.U32 R12, RZ, RZ, 0x4 ;  /* 0x00000004ff0c7424 */ /* 0x000fe200078e00ff */
[----:B------:R-:W-:-:S07]  /*1c9c0*/  MOV R3, R14 ;  /* 0x0000000e00037202 */ /* 0x000fce0000000f00 */
[----:B------:R-:W-:Y:S05]  /*1c9d0*/  WARPSYNC.COLLECTIVE R15, `(.L_x_7431) ;  /* 0x000000000f087348 */ /* 0x000fea0003c00000 */
[----:B------:R0:W1:Y:S02]  /*1c9e0*/  SHFL.IDX P6, R14, R13, R12, R11 ;  /* 0x0000000c0d0e7389 */ /* 0x00006400000c000b */
[----:B01----:R-:W-:Y:S01]  /*1c9f0*/  ENDCOLLECTIVE ;  /* 0x000000000000791b */ /* 0x003fe20003800000 */
.L_x_7431:
        /* <DEDUP_REMOVED lines=16> */
.L_x_7432:
[----:B------:R-:W-:Y:S01]  /*1cb00*/  @P0 LEA R8, R5, R22, 0x1 ;  /* 0x0000001605080211 */ /* 0x000fe200078e08ff */
[----:B------:R-:W-:Y:S02]  /*1cb10*/  IMAD.MOV.U32 R13, RZ, RZ, R0 ;  /* 0x000000ffff0d7224 */ /* 0x000fe400078e0000 */
[----:B------:R-:W-:Y:S02]  /*1cb20*/  IMAD.MOV.U32 R12, RZ, RZ, 0x5 ;  /* 0x00000005ff0c7424 */ /* 0x000fe400078e00ff */
[----:B------:R-:W-:-:S07]  /*1cb30*/  IMAD.MOV.U32 R3, RZ, RZ, R14 ;  /* 0x000000ffff037224 */ /* 0x000fce00078e000e */
[----:B------:R-:W-:Y:S05]  /*1cb40*/  WARPSYNC.COLLECTIVE R15, `(.L_x_7433) ;  /* 0x000000000f087348 */ /* 0x000fea0003c00000 */
[----:B------:R0:W1:Y:S02]  /*1cb50*/  SHFL.IDX P6, R14, R13, R12, R11 ;  /* 0x0000000c0d0e7389 */ /* 0x00006400000c000b */
[----:B01----:R-:W-:Y:S01]  /*1cb60*/  ENDCOLLECTIVE ;  /* 0x000000000000791b */ /* 0x003fe20003800000 */
.L_x_7433:
        /* <DEDUP_REMOVED lines=16> */
.L_x_7434:
[----:B------:R-:W-:Y:S02]  /*1cc70*/  @P0 IMAD R8, R5, 0x2, R22 ;  /* 0x0000000205080824 */ /* 0x000fe400078e0216 */
[----:B------:R-:W-:Y:S01]  /*1cc80*/  IMAD.MOV.U32 R13, RZ, RZ, R0 ;  /* 0x000000ffff0d7224 */ /* 0x000fe200078e0000 */
[----:B------:R-:W-:Y:S01]  /*1cc90*/  MOV R12, 0x6 ;  /* 0x00000006000c7802 */ /* 0x000fe20000000f00 */
[----:B------:R-:W-:-:S07]  /*1cca0*/  IMAD.MOV.U32 R3, RZ, RZ, R14 ;  /* 0x000000ffff037224 */ /* 0x000fce00078e000e */
[----:B------:R-:W-:Y:S05]  /*1ccb0*/  WARPSYNC.COLLECTIVE R15, `(.L_x_7435) ;  /* 0x000000000f087348 */ /* 0x000fea0003c00000 */
[----:B------:R0:W1:Y:S02]  /*1ccc0*/  SHFL.IDX P6, R14, R13, R12, R11 ;  /* 0x0000000c0d0e7389 */ /* 0x00006400000c000b */
[----:B01----:R-:W-:Y:S01]  /*1ccd0*/  ENDCOLLECTIVE ;  /* 0x000000000000791b */ /* 0x003fe20003800000 */
.L_x_7435:
        /* <DEDUP_REMOVED lines=16> */
.L_x_7436:
[----:B------:R-:W-:Y:S01]  /*1cde0*/  @P0 IMAD R8, R5, 0x2, R22 ;  /* 0x0000000205080824 */ /* 0x000fe200078e0216 */
[----:B------:R-:W-:Y:S01]  /*1cdf0*/  MOV R13, R0 ;  /* 0x00000000000d7202 */ /* 0x000fe20000000f00 */
[----:B------:R-:W-:Y:S01]  /*1ce00*/  IMAD.MOV.U32 R12, RZ, RZ, 0x7 ;  /* 0x00000007ff0c7424 */ /* 0x000fe200078e00ff */
[----:B------:R-:W-:-:S07]  /*1ce10*/  MOV R3, R14 ;  /* 0x0000000e00037202 */ /* 0x000fce0000000f00 */
[----:B------:R-:W-:Y:S05]  /*1ce20*/  WARPSYNC.COLLECTIVE R15, `(.L_x_7437) ;  /* 0x000000000f087348 */ /* 0x000fea0003c00000 */
[----:B------:R0:W1:Y:S02]  /*1ce30*/  SHFL.IDX P6, R14, R13, R12, R11 ;  /* 0x0000000c0d0e7389 */ /* 0x00006400000c000b */
[----:B01----:R-:W-:Y:S01]  /*1ce40*/  ENDCOLLECTIVE ;  /* 0x000000000000791b */ /* 0x003fe20003800000 */
.L_x_7437:
        /* <DEDUP_REMOVED lines=14> */
.L_x_7438:
[----:B------:R-:W-:Y:S01]  /*1cf30*/  @!PT LDS RZ, [RZ] ;  /* 0x00000000fffff984 */ /* 0x000fe20000000800 */
[----:B------:R-:W-:Y:S01]  /*1cf40*/  @!PT LDS RZ, [RZ] ;  /* 0x00000000fffff984 */ /* 0x000fe20000000800 */
[----:B------:R-:W-:Y:S01]  /*1cf50*/  @!PT LDS RZ, [RZ] ;  /* 0x00000000fffff984 */ /* 0x000fe20000000800 */
[----:B------:R0:W-:Y:S02]  /*1cf60*/  @P0 LDGSTS.E.BYPASS.LTC128B.128 [R8+0x1f400], desc[UR38][R2.64+0x80], !P2 ;  /* 0x1f40008002080fae */ /* 0x0001e4000d101d66 */
[----:B0-----:R-:W-:Y:S01]  /*1cf70*/  IMAD.MOV.U32 R2, RZ, RZ, R14 ;  /* 0x000000ffff027224 */ /* 0x001fe200078e000e */
[----:B------:R-:W-:Y:S06]  /*1cf80*/  BRA `(.L_x_7439) ;  /* 0xffffffa000b47947 */ /* 0x000fec000383ffff */
.L_x_7270:
[----:B------:R-:W-:Y:S01]  /*1cf90*/  IMAD.MOV.U32 R13, RZ, RZ, R5 ;  /* 0x000000ffff0d7224 */ /* 0x000fe200078e0005 */
[----:B------:R-:W-:Y:S01]  /*1cfa0*/  MOV R12, RZ ;  /* 0x000000ff000c7202 */ /* 0x000fe20000000f00 */
[----:B------:R-:W-:Y:S02]  /*1cfb0*/  IMAD.MOV.U32 R11, RZ, RZ, 0x181f ;  /* 0x0000181fff0b7424 */ /* 0x000fe400078e00ff */
[----:B------:R-:W-:Y:S02]  /*1cfc0*/  IMAD.MOV.U32 R15, RZ, RZ, -0x1 ;  /* 0xffffffffff0f7424 */ /* 0x000fe400078e00ff */
[----:B-----5:R-:W-:Y:S02]  /*1cfd0*/  IMAD R6, R20, R8, RZ ;  /* 0x0000000814067224 */ /* 0x020fe400078e02ff */
[----:B------:R-:W-:-:S07]  /*1cfe0*/  IMAD.IADD R4, R10, 0x1, R4 ;  /* 0x000000010a047824 */ /* 0x000fce00078e0204 */
[----:B------:R-:W-:Y:S05]  /*1cff0*/  WARPSYNC.COLLECTIVE R15, `(.L_x_7440) ;  /* 0x000000000f087348 */ /* 0x000fea0003c00000 */
[----:B------:R0:W1:Y:S02]  /*1d000*/  SHFL.IDX P6, R14, R13, R12, R11 ;  /* 0x0000000c0d0e7389 */ /* 0x00006400000c000b */
[----:B01----:R-:W-:Y:S01]  /*1d010*/  ENDCOLLECTIVE ;  /* 0x000000000000791b */ /* 0x003fe20003800000 */
.L_x_7440:
[C---:B------:R-:W-:Y:S01]  /*1d020*/  VIADD R7, R4.reuse, 0x10 ;  /* 0x0000001004077836 */ /* 0x040fe20000000000 */
[----:B------:R-:W-:Y:S01]  /*1d030*/  ISETP.GE.AND P3, PT, R4, R6, PT ;  /* 0x000000060400720c */ /* 0x000fe20003f66270 */
[----:B------:R-:W-:Y:S01]  /*1d040*/  IMAD.MOV.U32 R13, RZ, RZ, R0 ;  /* 0x000000ffff0d7224 */ /* 0x000fe200078e0000 */
[----:B------:R-:W-:-:S11]  /*1d050*/  MOV R2, R14 ;  /* 0x0000000e00027202 */ /* 0x000fd60000000f00 */
[----:B------:R-:W-:Y:S05]  /*1d060*/  WARPSYNC.COLLECTIVE R15, `(.L_x_7441) ;  /* 0x000000000f087348 */ /* 0x000fea0003c00000 */
[----:B------:R0:W1:Y:S02]  /*1d070*/  SHFL.IDX P6, R14, R13, R12, R11 ;  /* 0x0000000c0d0e7389 */ /* 0x00006400000c000b */
[----:B01----:R-:W-:Y:S01]  /*1d080*/  ENDCOLLECTIVE ;  /* 0x000000000000791b */ /* 0x003fe20003800000 */
.L_x_7441:
        /* <DEDUP_REMOVED lines=8> */
.L_x_7442:
        /* <DEDUP_REMOVED lines=11> */
.L_x_7443:
        /* <DEDUP_REMOVED lines=8> */
.L_x_7444:
[----:B------:R-:W-:Y:S01]  /*1d240*/  @!P3 MOV R3, R7 ;  /* 0x000000070003b202 */ /* 0x000fe20000000f00 */
[----:B------:R-:W-:-:S04]  /*1d250*/  VIADD R7, R4, 0x20 ;  /* 0x0000002004077836 */ /* 0x000fc80000000000 */
        /* <DEDUP_REMOVED lines=11> */
.L_x_7445:
        /* <DEDUP_REMOVED lines=8> */
.L_x_7446:
        /* <DEDUP_REMOVED lines=13> */
.L_x_7447:
        /* <DEDUP_REMOVED lines=8> */
.L_x_7448:
[----:B------:R-:W-:Y:S02]  /*1d4e0*/  @!P3 IMAD.MOV.U32 R3, RZ, RZ, R7 ;  /* 0x000000ffff03b224 */ /* 0x000fe400078e0007 */
[----:B------:R-:W-:-:S03]  /*1d4f0*/  VIADD R7, R4, 0x40 ;  /* 0x0000004004077836 */ /* 0x000fc60000000000 */
        /* <DEDUP_REMOVED lines=11> */
.L_x_7449:
        /* <DEDUP_REMOVED lines=8> */
.L_x_7450:
        /* <DEDUP_REMOVED lines=13> */
.L_x_7451:
        /* <DEDUP_REMOVED lines=8> */
.L_x_7452:
[----:B------:R-:W-:-:S05]  /*1d780*/  @!P3 MOV R3, R7 ;  /* 0x000000070003b202 */ /* 0x000fca0000000f00 */
[----:B------:R-:W-:Y:S01]  /*1d790*/  @!PT LDS RZ, [RZ] ;  /* 0x00000000fffff984 */ /* 0x000fe20000000800 */
[----:B------:R-:W-:Y:S01]  /*1d7a0*/  @!PT LDS RZ, [RZ] ;  /* 0x00000000fffff984 */ /* 0x000fe20000000800 */
[----:B------:R-:W-:Y:S01]  /*1d7b0*/  @!PT LDS RZ, [RZ] ;  /* 0x00000000fffff984 */ /* 0x000fe20000000800 */
[----:B------:R-:W-:Y:S04]  /*1d7c0*/  @!P3 LDGSTS.E.BYPASS.LTC128B.128 [R9+0x12c00], desc[UR38][R2.64], !P0 ;  /* 0x12c000000209bfae */ /* 0x000fe8000c101d66 */
[----:B------:R0:W-:Y:S01]  /*1d7d0*/  @!P3 LDGSTS.E.BYPASS.LTC128B.128 [R9+0x16c00], desc[UR38][R2.64+0x80], !P1 ;  /* 0x16c000800209bfae */ /* 0x0001e2000c901d66 */
[----:B------:R-:W-:Y:S01]  /*1d7e0*/  MOV R13, R0 ;  /* 0x00000000000d7202 */ /* 0x000fe20000000f00 */
[----:B0-----:R-:W-:Y:S02]  /*1d7f0*/  VIADD R3, R4, 0x60 ;  /* 0x0000006004037836 */ /* 0x001fe40000000000 */
[----:B------:R-:W-:-:S07]  /*1d800*/  IMAD.MOV.U32 R2, RZ, RZ, R14 ;  /* 0x000000ffff027224 */ /* 0x000fce00078e000e */
[----:B------:R-:W-:Y:S05]  /*1d810*/  WARPSYNC.COLLECTIVE R15, `(.L_x_7453) ;  /* 0x000000000f087348 */ /* 0x000fea0003c00000 */
[----:B------:R0:W1:Y:S02]  /*1d820*/  SHFL.IDX P6, R14, R13, R12, R11 ;  /* 0x0000000c0d0e7389 */ /* 0x00006400000c000b */
[----:B01----:R-:W-:Y:S01]  /*1d830*/  ENDCOLLECTIVE ;  /* 0x000000000000791b */ /* 0x003fe20003800000 */
.L_x_7453:
[----:B------:R-:W-:Y:S01]  /*1d840*/  ISETP.GE.AND P3, PT, R3, R6, PT ;  /* 0x000000060300720c */ /* 0x000fe20003f66270 */
[----:B------:R-:W-:Y:S01]  /*1d850*/  IMAD.MOV.U32 R13, RZ, RZ, R5 ;  /* 0x000000ffff0d7224 */ /* 0x000fe200078e0005 */
[----:B------:R-:W-:-:S11]  /*1d860*/  MOV R12, 0x7 ;  /* 0x00000007000c7802 */ /* 0x000fd60000000f00 */
[----:B------:R-:W-:-:S04]  /*1d870*/  @!P3 LEA R14, P2, R31, R14, 0x1 ;  /* 0x0000000e1f0eb211 */ /* 0x000fc800078408ff */
[----:B------:R-:W-:Y:S01]  /*1d880*/  @!P3 IADD3.X R7, RZ, R2, RZ, P2, !PT ;  /* 0x00000002ff07b210 */ /* 0x000fe200017fe4ff */
[----:B------:R-:W-:-:S08]  /*1d890*/  @!P3 IMAD.MOV.U32 R2, RZ, RZ, R14 ;  /* 0x000000ffff02b224 */ /* 0x000fd000078e000e */
[----:B------:R-:W-:Y:S05]  /*1d8a0*/  WARPSYNC.COLLECTIVE R15, `(.L_x_7454) ;  /* 0x000000000f087348 */ /* 0x000fea0003c00000 */
[----:B------:R0:W1:Y:S02]  /*1d8b0*/  SHFL.IDX P6, R14, R13, R12, R11 ;  /* 0x0000000c0d0e7389 */ /* 0x00006400000c000b */
[----:B01----:R-:W-:Y:S01]  /*1d8c0*/  ENDCOLLECTIVE ;  /* 0x000000000000791b */ /* 0x003fe20003800000 */
.L_x_7454:
[----:B------:R-:W-:-:S05]  /*1d8d0*/  @!P3 MOV R3, R7 ;  /* 0x000000070003b202 */ /* 0x000fca0000000f00 */
[----:B------:R-:W-:Y:S01]  /*1d8e0*/  @!PT LDS RZ, [RZ] ;  /* 0x00000000fffff984 */ /* 0x000fe20000000800 */
[----:B------:R-:W-:Y:S01]  /*1d8f0*/  @!PT LDS RZ, [RZ] ;  /* 0x00000000fffff984 */ /* 0x000fe20000000800 */
[----:B------:R-:W-:Y:S01]  /*1d900*/  @!PT LDS RZ, [RZ] ;  /* 0x00000000fffff984 */ /* 0x000fe20000000800 */
[----:B------:R0:W-:Y:S04]  /*1d910*/  @!P3 LDGSTS.E.BYPASS.LTC128B.128 [R9+0x13400], desc[UR38][R2.64], !P0 ;  /* 0x134000000209bfae */ /* 0x0001e8000c101d66 */
[----:B------:R0:W-:Y:S01]  /*1d920*/  @!P3 LDGSTS.E.BYPASS.LTC128B.128 [R9+0x17400], desc[UR38][R2.64+0x80], !P1 ;  /* 0x174000800209bfae */ /* 0x0001e2000c901d66 */
[----:B------:R-:W-:Y:S01]  /*1d930*/  MOV R13, R0 ;  /* 0x00000000000d7202 */ /* 0x000fe20000000f00 */
[----:B------:R-:W-:-:S07]  /*1d940*/  IMAD.MOV.U32 R5, RZ, RZ, R14 ;  /* 0x000000ffff057224 */ /* 0x000fce00078e000e */
[----:B0-----:R-:W-:Y:S05]  /*1d950*/  WARPSYNC.COLLECTIVE R15, `(.L_x_7455) ;  /* 0x000000000f087348 */ /* 0x001fea0003c00000 */
[----:B------:R1:W2:Y:S02]  /*1d960*/  SHFL.IDX P6, R14, R13, R12, R11 ;  /* 0x0000000c0d0e7389 */ /* 0x0002a400000c000b */
[----:B012---:R-:W-:Y:S01]  /*1d970*/  ENDCOLLECTIVE ;  /* 0x000000000000791b */ /* 0x007fe20003800000 */
.L_x_7455:
[----:B------:R-:W-:Y:S05]  /*1d980*/  BRA `(.L_x_7456) ;  /* 0xffffffa400207947 */ /* 0x000fea000383ffff */
.L_x_7275:
[----:B0-----:R0:W1:Y:S02]  /*1d990*/  SYNCS.PHASECHK.TRANS64.TRYWAIT P0, [R22+URZ+0x28820], R3 ;  /* 0x02882003160075a7 */ /* 0x001064000800017f */
[----:B-1----:R-:W-:Y:S05]  /*1d9a0*/  @!P0 NANOSLEEP.SYNCS 0x989680 ;  /* 0x009896800000895d */ /* 0x002fea0003900000 */
[----:B------:R-:W1:Y:S02]  /*1d9b0*/  @!P0 SYNCS.PHASECHK.TRANS64 P0, [R22+URZ+0x28820], R3 ;  /* 0x02882003160085a7 */ /* 0x000e64000800007f */
[----:B-1----:R-:W-:Y:S05]  /*1d9c0*/  @!P0 BRA `(.L_x_7275) ;  /* 0xfffffffc00f08947 */ /* 0x002fea000383ffff */
[----:B------:R-:W-:Y:S05]  /*1d9d0*/  BRA `(.L_x_7457) ;  /* 0xffffffa400907947 */ /* 0x000fea000383ffff */
.L_x_7280:
[----:B0-----:R0:W1:Y:S02]  /*1d9e0*/  SYNCS.PHASECHK.TRANS64.TRYWAIT P0, [R6+URZ+0x28840], R3 ;  /* 0x02884003060075a7 */ /* 0x001064000800017f */
[----:B-1----:R-:W-:Y:S05]  /*1d9f0*/  @!P0 NANOSLEEP.SYNCS 0x989680 ;  /* 0x009896800000895d */ /* 0x002fea0003900000 */
[----:B------:R-:W1:Y:S02]  /*1da00*/  @!P0 SYNCS.PHASECHK.TRANS64 P0, [R6+URZ+0x28840], R3 ;  /* 0x02884003060085a7 */ /* 0x000e64000800007f */
[----:B-1----:R-:W-:Y:S05]  /*1da10*/  @!P0 BRA `(.L_x_7280) ;  /* 0xfffffffc00f08947 */ /* 0x002fea000383ffff */
[----:B------:R-:W-:Y:S05]  /*1da20*/  BRA `(.L_x_7458) ;  /* 0xffffffa800607947 */ /* 0x000fea000383ffff */
.L_x_7281:
        /* <DEDUP_REMOVED lines=8> */
.L_x_7460:
[----:B------:R-:W-:Y:S05]  /*1dab0*/  BSYNC B1 ;  /* 0x0000000000017941 */ /* 0x000fea0003800000 */
.L_x_7459:
[----:B------:R-:W-:Y:S01]  /*1dac0*/  MOV R13, R7 ;  /* 0x00000007000d7202 */ /* 0x000fe20000000f00 */
[----:B------:R-:W-:Y:S01]  /*1dad0*/  IMAD.MOV.U32 R12, RZ, RZ, RZ ;  /* 0x000000ffff0c7224 */ /* 0x000fe200078e00ff */
[----:B------:R-:W-:Y:S01]  /*1dae0*/  MOV R11, 0x181f ;  /* 0x0000181f000b7802 */ /* 0x000fe20000000f00 */
[----:B------:R-:W-:Y:S02]  /*1daf0*/  IMAD.MOV.U32 R15, RZ, RZ, -0x1 ;  /* 0xffffffffff0f7424 */ /* 0x000fe400078e00ff */
[----:B------:R-:W-:Y:S02]  /*1db00*/  IMAD.MOV.U32 R3, RZ, RZ, R14 ;  /* 0x000000ffff037224 */ /* 0x000fe400078e000e */
[----:B------:R-:W-:-:S07]  /*1db10*/  IMAD.SHL.U32 R5, R31, 0x2, RZ ;  /* 0x000000021f057824 */ /* 0x000fce00078e00ff */
[----:B------:R-:W-:Y:S05]  /*1db20*/  WARPSYNC.COLLECTIVE R15, `(.L_x_7461) ;  /* 0x000000000f087348 */ /* 0x000fea0003c00000 */
[----:B------:R0:W1:Y:S02]  /*1db30*/  SHFL.IDX P6, R14, R13, R12, R11 ;  /* 0x0000000c0d0e7389 */ /* 0x00006400000c000b */
[----:B01----:R-:W-:Y:S01]  /*1db40*/  ENDCOLLECTIVE ;  /* 0x000000000000791b */ /* 0x003fe20003800000 */
.L_x_7461:
[----:B------:R-:W-:Y:S01]  /*1db50*/  IMAD R8, R8, 0x2, R22 ;  /* 0x0000000208087824 */ /* 0x000fe200078e0216 */
[----:B------:R-:W-:Y:S01]  /*1db60*/  MOV R13, R9 ;  /* 0x00000009000d7202 */ /* 0x000fe20000000f00 */
[----:B------:R-:W-:Y:S01]  /*1db70*/  IMAD.MOV.U32 R12, RZ, RZ, 0x1 ;  /* 0x00000001ff0c7424 */ /* 0x000fe200078e00ff */
[----:B------:R-:W-:-:S07]  /*1db80*/  MOV R2, R14 ;  /* 0x0000000e00027202 */ /* 0x000fce0000000f00 */
[----:B------:R-:W-:Y:S05]  /*1db90*/  WARPSYNC.COLLECTIVE R15, `(.L_x_7462) ;  /* 0x000000000f087348 */ /* 0x000fea0003c00000 */
[----:B------:R0:W1:Y:S02]  /*1dba0*/  SHFL.IDX P6, R14, R13, R12, R11 ;  /* 0x0000000c0d0e7389 */ /* 0x00006400000c000b */
[----:B01----:R-:W-:Y:S01]  /*1dbb0*/  ENDCOLLECTIVE ;  /* 0x000000000000791b */ /* 0x003fe20003800000 */
.L_x_7462:
        /* <DEDUP_REMOVED lines=12> */
.L_x_7463:
[----:B------:R-:W-:Y:S01]  /*1dc80*/  MOV R13, R9 ;  /* 0x00000009000d7202 */ /* 0x000fe20000000f00 */
[----:B------:R-:W-:Y:S01]  /*1dc90*/  IMAD.MOV.U32 R12, RZ, RZ, 0x2 ;  /* 0x00000002ff0c7424 */ /* 0x000fe200078e00ff */
[----:B------:R-:W-:-:S07]  /*1dca0*/  MOV R2, R14 ;  /* 0x0000000e00027202 */ /* 0x000fce0000000f00 */
[----:B------:R-:W-:Y:S05]  /*1dcb0*/  WARPSYNC.COLLECTIVE R15, `(.L_x_7464) ;  /* 0x000000000f087348 */ /* 0x000fea0003c00000 */
[----:B------:R0:W1:Y:S02]  /*1dcc0*/  SHFL.IDX P6, R14, R13, R12, R11 ;  /* 0x0000000c0d0e7389 */ /* 0x00006400000c000b */
[----:B01----:R-:W-:Y:S01]  /*1dcd0*/  ENDCOLLECTIVE ;  /* 0x000000000000791b */ /* 0x003fe20003800000 */
.L_x_7464:
        /* <DEDUP_REMOVED lines=12> */
.L_x_7465:
[----:B------:R-:W-:Y:S01]  /*1dda0*/  MOV R13, R9 ;  /* 0x00000009000d7202 */ /* 0x000fe20000000f00 */
[----:B------:R-:W-:Y:S01]  /*1ddb0*/  IMAD.MOV.U32 R12, RZ, RZ, 0x3 ;  /* 0x00000003ff0c7424 */ /* 0x000fe200078e00ff */
[----:B------:R-:W-:-:S07]  /*1ddc0*/  MOV R2, R14 ;  /* 0x0000000e00027202 */ /* 0x000fce0000000f00 */
[----:B------:R-:W-:Y:S05]  /*1ddd0*/  WARPSYNC.COLLECTIVE R15, `(.L_x_7466) ;  /* 0x000000000f087348 */ /* 0x000fea0003c00000 */
[----:B------:R0:W1:Y:S02]  /*1dde0*/  SHFL.IDX P6, R14, R13, R12, R11 ;  /* 0x0000000c0d0e7389 */ /* 0x00006400000c000b */
[----:B01----:R-:W-:Y:S01]  /*1ddf0*/  ENDCOLLECTIVE ;  /* 0x000000000000791b */ /* 0x003fe20003800000 */
.L_x_7466:
        /* <DEDUP_REMOVED lines=12> */
.L_x_7467:
[----:B------:R-:W-:Y:S01]  /*1dec0*/  MOV R13, R9 ;  /* 0x00000009000d7202 */ /* 0x000fe20000000f00 */
[----:B------:R-:W-:Y:S01]  /*1ded0*/  IMAD.MOV.U32 R12, RZ, RZ, 0x4 ;  /* 0x00000004ff0c7424 */ /* 0x000fe200078e00ff */
[----:B------:R-:W-:-:S07]  /*1dee0*/  MOV R2, R14 ;  /* 0x0000000e00027202 */ /* 0x000fce0000000f00 */
[----:B------:R-:W-:Y:S05]  /*1def0*/  WARPSYNC.COLLECTIVE R15, `(.L_x_7468) ;  /* 0x000000000f087348 */ /* 0x000fea0003c00000 */
[----:B------:R0:W1:Y:S02]  /*1df00*/  SHFL.IDX P6, R14, R13, R12, R11 ;  /* 0x0000000c0d0e7389 */ /* 0x00006400000c000b */
[----:B01----:R-:W-:Y:S01]  /*1df10*/  ENDCOLLECTIVE ;  /* 0x000000000000791b */ /* 0x003fe20003800000 */
.L_x_7468:
        /* <DEDUP_REMOVED lines=12> */
.L_x_7469:
[----:B------:R-:W-:Y:S01]  /*1dfe0*/  MOV R13, R9 ;  /* 0x00000009000d7202 */ /* 0x000fe20000000f00 */
[----:B------:R-:W-:Y:S01]  /*1dff0*/  IMAD.MOV.U32 R12, RZ, RZ, 0x5 ;  /* 0x00000005ff0c7424 */ /* 0x000fe200078e00ff */
[----:B------:R-:W-:-:S07]  /*1e000*/  MOV R2, R14 ;  /* 0x0000000e00027202 */ /* 0x000fce0000000f00 */
[----:B------:R-:W-:Y:S05]  /*1e010*/  WARPSYNC.COLLECTIVE R15, `(.L_x_7470) ;  /* 0x000000000f087348 */ /* 0x000fea0003c00000 */
[----:B------:R0:W1:Y:S02]  /*1e020*/  SHFL.IDX P6, R14, R13, R12, R11 ;  /* 0x0000000c0d0e7389 */ /* 0x00006400000c000b */
[----:B01----:R-:W-:Y:S01]  /*1e030*/  ENDCOLLECTIVE ;  /* 0x000000000000791b */ /* 0x003fe20003800000 */
.L_x_7470:
        /* <DEDUP_REMOVED lines=12> */
.L_x_7471:
[----:B------:R-:W-:Y:S01]  /*1e100*/  MOV R13, R9 ;  /* 0x00000009000d7202 */ /* 0x000fe20000000f00 */
[----:B------:R-:W-:Y:S01]  /*1e110*/  IMAD.MOV.U32 R12, RZ, RZ, 0x6 ;  /* 0x00000006ff0c7424 */ /* 0x000fe200078e00ff */
[----:B------:R-:W-:-:S07]  /*1e120*/  MOV R2, R14 ;  /* 0x0000000e00027202 */ /* 0x000fce0000000f00 */
[----:B------:R-:W-:Y:S05]  /*1e130*/  WARPSYNC.COLLECTIVE R15, `(.L_x_7472) ;  /* 0x000000000f087348 */ /* 0x000fea0003c00000 */
[----:B------:R0:W1:Y:S02]  /*1e140*/  SHFL.IDX P6, R14, R13, R12, R11 ;  /* 0x0000000c0d0e7389 */ /* 0x00006400000c000b */
[----:B01----:R-:W-:Y:S01]  /*1e150*/  ENDCOLLECTIVE ;  /* 0x000000000000791b */ /* 0x003fe20003800000 */
.L_x_7472:
        /* <DEDUP_REMOVED lines=12> */
.L_x_7473:
[----:B------:R-:W-:Y:S01]  /*1e220*/  MOV R13, R9 ;  /* 0x00000009000d7202 */ /* 0x000fe20000000f00 */
[----:B------:R-:W-:Y:S01]  /*1e230*/  IMAD.MOV.U32 R12, RZ, RZ, 0x7 ;  /* 0x00000007ff0c7424 */ /* 0x000fe200078e00ff */
[----:B------:R-:W-:-:S07]  /*1e240*/  MOV R2, R14 ;  /* 0x0000000e00027202 */ /* 0x000fce0000000f00 */
[----:B------:R-:W-:Y:S05]  /*1e250*/  WARPSYNC.COLLECTIVE R15, `(.L_x_7474) ;  /* 0x000000000f087348 */ /* 0x000fea0003c00000 */
[----:B------:R0:W1:Y:S02]  /*1e260*/  SHFL.IDX P6, R14, R13, R12, R11 ;  /* 0x0000000c0d0e7389 */ /* 0x00006400000c000b */
[----:B01----:R-:W-:Y:S01]  /*1e270*/  ENDCOLLECTIVE ;  /* 0x000000000000791b */ /* 0x003fe20003800000 */
.L_x_7474:
        /* <DEDUP_REMOVED lines=12> */
.L_x_7475:
[----:B------:R-:W-:Y:S01]  /*1e340*/  MOV R2, R14 ;  /* 0x0000000e00027202 */ /* 0x000fe20000000f00 */
[----:B------:R-:W-:Y:S06]  /*1e350*/  BRA `(.L_x_7476) ;  /* 0xffffffa400347947 */ /* 0x000fec000383ffff */
.L_x_7286:
[----:B-1----:R1:W2:Y:S02]  /*1e360*/  SYNCS.PHASECHK.TRANS64.TRYWAIT P0, [R6+URZ+0x28860], R2 ;  /* 0x02886002060075a7 */ /* 0x0022a4000800017f */
[----:B--2---:R-:W-:Y:S05]  /*1e370*/  @!P0 NANOSLEEP.SYNCS 0x989680 ;  /* 0x009896800000895d */ /* 0x004fea0003900000 */
[----:B------:R-:W2:Y:S02]  /*1e380*/  @!P0 SYNCS.PHASECHK.TRANS64 P0, [R6+URZ+0x28860], R2 ;  /* 0x02886002060085a7 */ /* 0x000ea4000800007f */
[----:B--2---:R-:W-:Y:S05]  /*1e390*/  @!P0 BRA `(.L_x_7286) ;  /* 0xfffffffc00f08947 */ /* 0x004fea000383ffff */
[----:B------:R-:W-:Y:S05]  /*1e3a0*/  BRA `(.L_x_7477) ;  /* 0xffffffa400907947 */ /* 0x000fea000383ffff */
.L_x_7287:
[----:B------:R-:W-:Y:S01]  /*1e3b0*/  BSSY B1, `(.L_x_7478) ;  /* 0x0000008000017945 */ /* 0x000fe20003800000 */
[----:B------:R-:W-:Y:S01]  /*1e3c0*/  IMAD.MOV.U32 R13, RZ, RZ, R24 ;  /* 0x000000ffff0d7224 */ /* 0x000fe200078e0018 */
[----:B------:R-:W-:Y:S01]  /*1e3d0*/  MOV R12, RZ ;  /* 0x000000ff000c7202 */ /* 0x000fe20000000f00 */
[----:B------:R-:W-:Y:S01]  /*1e3e0*/  IMAD.MOV.U32 R11, RZ, RZ, 0x181f ;  /* 0x0000181fff0b7424 */ /* 0x000fe200078e00ff */
[----:B------:R-:W-:-:S07]  /*1e3f0*/  MOV R15, 0xffffffff ;  /* 0xffffffff000f7802 */ /* 0x000fce0000000f00 */
[----:B-1----:R-:W-:Y:S05]  /*1e400*/  WARPSYNC.COLLECTIVE R15, `(.L_x_7479) ;  /* 0x000000000f087348 */ /* 0x002fea0003c00000 */
[----:B------:R0:W2:Y:S02]  /*1e410*/  SHFL.IDX P6, R14, R13, R12, R11 ;  /* 0x0000000c0d0e7389 */ /* 0x0000a400000c000b */
[----:B012---:R-:W-:Y:S01]  /*1e420*/  ENDCOLLECTIVE ;  /* 0x000000000000791b */ /* 0x007fe20003800000 */
.L_x_7479:
[----:B------:R-:W-:Y:S05]  /*1e430*/  BSYNC B1 ;  /* 0x0000000000017941 */ /* 0x000fea0003800000 */
.L_x_7478:
[----:B------:R-:W-:Y:S01]  /*1e440*/  MOV R13, R23 ;  /* 0x00000017000d7202 */ /* 0x000fe20000000f00 */
[----:B------:R-:W-:Y:S01]  /*1e450*/  IMAD.MOV.U32 R12, RZ, RZ, RZ ;  /* 0x000000ffff0c7224 */ /* 0x000fe200078e00ff */
[----:B------:R-:W-:Y:S01]  /*1e460*/  MOV R11, 0x181f ;  /* 0x0000181f000b7802 */ /* 0x000fe20000000f00 */
[----:B------:R-:W-:Y:S01]  /*1e470*/  IMAD.MOV.U32 R15, RZ, RZ, -0x1 ;  /* 0xffffffffff0f7424 */ /* 0x000fe200078e00ff */
[----:B------:R-:W-:Y:S01]  /*1e480*/  LEA R7, R7, R22, 0x1 ;  /* 0x0000001607077211 */ /* 0x000fe200078e08ff */
[----:B------:R-:W-:-:S07]  /*1e490*/  IMAD.MOV.U32 R3, RZ, RZ, R14 ;  /* 0x000000ffff037224 */ /* 0x000fce00078e000e */
[----:B------:R-:W-:Y:S05]  /*1e4a0*/  WARPSYNC.COLLECTIVE R15, `(.L_x_7480) ;  /* 0x000000000f087348 */ /* 0x000fea0003c00000 */
[----:B------:R0:W1:Y:S02]  /*1e4b0*/  SHFL.IDX P6, R14, R13, R12, R11 ;  /* 0x0000000c0d0e7389 */ /* 0x00006400000c000b */
[----:B01----:R-:W-:Y:S01]  /*1e4c0*/  ENDCOLLECTIVE ;  /* 0x000000000000791b */ /* 0x003fe20003800000 */
.L_x_7480:
[----:B------:R-:W-:Y:S01]  /*1e4d0*/  IMAD.MOV.U32 R13, RZ, RZ, R24 ;  /* 0x000000ffff0d7224 */ /* 0x000fe200078e0018 */
[----:B------:R-:W-:Y:S02]  /*1e4e0*/  MOV R12, 0x1 ;  /* 0x00000001000c7802 */ /* 0x000fe40000000f00 */
[----:B------:R-:W-:-:S07]  /*1e4f0*/  MOV R2, R14 ;  /* 0x0000000e00027202 */ /* 0x000fce0000000f00 */
[----:B------:R-:W-:Y:S05]  /*1e500*/  WARPSYNC.COLLECTIVE R15, `(.L_x_7481) ;  /* 0x000000000f087348 */ /* 0x000fea0003c00000 */
[----:B------:R0:W1:Y:S02]  /*1e510*/  SHFL.IDX P6, R14, R13, R12, R11 ;  /* 0x0000000c0d0e7389 */ /* 0x00006400000c000b */
[----:B01----:R-:W-:Y:S01]  /*1e520*/  ENDCOLLECTIVE ;  /* 0x000000000000791b */ /* 0x003fe20003800000 */
.L_x_7481:
[----:B------:R-:W-:-:S05]  /*1e530*/  IADD3 R2, P0, R2, R5, RZ ;  /* 0x0000000502027210 */ /* 0x000fca0007f1e0ff */
        /* <DEDUP_REMOVED lines=13> */
.L_x_7482:
[----:B------:R-:W-:Y:S01]  /*1e610*/  IMAD.MOV.U32 R13, RZ, RZ, R24 ;  /* 0x000000ffff0d7224 */ /* 0x000fe200078e0018 */
[----:B------:R-:W-:Y:S01]  /*1e620*/  MOV R12, 0x2 ;  /* 0x00000002000c7802 */ /* 0x000fe20000000f00 */
[----:B------:R-:W-:-:S07]  /*1e630*/  IMAD.MOV.U32 R2, RZ, RZ, R14 ;  /* 0x000000ffff027224 */ /* 0x000fce00078e000e */
[----:B------:R-:W-:Y:S05]  /*1e640*/  WARPSYNC.COLLECTIVE R15, `(.L_x_7483) ;  /* 0x000000000f087348 */ /* 0x000fea0003c00000 */
[----:B------:R0:W1:Y:S02]  /*1e650*/  SHFL.IDX P6, R14, R13, R12, R11 ;  /* 0x0000000c0d0e7389 */ /* 0x00006400000c000b */
[----:B01----:R-:W-:Y:S01]  /*1e660*/  ENDCOLLECTIVE ;  /* 0x000000000000791b */ /* 0x003fe20003800000 */
.L_x_7483:
        /* <DEDUP_REMOVED lines=14> */
.L_x_7484:
[----:B------:R-:W-:Y:S01]  /*1e750*/  IMAD.MOV.U32 R13, RZ, RZ, R24 ;  /* 0x000000ffff0d7224 */ /* 0x000fe200078e0018 */
[----:B------:R-:W-:Y:S01]  /*1e760*/  MOV R12, 0x3 ;  /* 0x00000003000c7802 */ /* 0x000fe20000000f00 */
[----:B------:R-:W-:-:S07]  /*1e770*/  IMAD.MOV.U32 R2, RZ, RZ, R14 ;  /* 0x000000ffff027224 */ /* 0x000fce00078e000e */
[----:B------:R-:W-:Y:S05]  /*1e780*/  WARPSYNC.COLLECTIVE R15, `(.L_x_7485) ;  /* 0x000000000f087348 */ /* 0x000fea0003c00000 */
[----:B------:R0:W1:Y:S02]  /*1e790*/  SHFL.IDX P6, R14, R13, R12, R11 ;  /* 0x0000000c0d0e7389 */ /* 0x00006400000c000b */
[----:B01----:R-:W-:Y:S01]  /*1e7a0*/  ENDCOLLECTIVE ;  /* 0x000000000000791b */ /* 0x003fe20003800000 */
.L_x_7485:
        /* <DEDUP_REMOVED lines=14> */
.L_x_7486:
[----:B------:R-:W-:Y:S01]  /*1e890*/  IMAD.MOV.U32 R13, RZ, RZ, R24 ;  /* 0x000000ffff0d7224 */ /* 0x000fe200078e0018 */
[----:B------:R-:W-:Y:S01]  /*1e8a0*/  MOV R12, 0x4 ;  /* 0x00000004000c7802 */ /* 0x000fe20000000f00 */
[----:B------:R-:W-:-:S07]  /*1e8b0*/  IMAD.MOV.U32 R2, RZ, RZ, R14 ;  /* 0x000000ffff027224 */ /* 0x000fce00078e000e */
[----:B------:R-:W-:Y:S05]  /*1e8c0*/  WARPSYNC.COLLECTIVE R15, `(.L_x_7487) ;  /* 0x000000000f087348 */ /* 0x000fea0003c00000 */
[----:B------:R0:W1:Y:S02]  /*1e8d0*/  SHFL.IDX P6, R14, R13, R12, R11 ;  /* 0x0000000c0d0e7389 */ /* 0x00006400000c000b */
[----:B01----:R-:W-:Y:S01]  /*1e8e0*/  ENDCOLLECTIVE ;  /* 0x000000000000791b */ /* 0x003fe20003800000 */
.L_x_7487:
        /* <DEDUP_REMOVED lines=14> */
.L_x_7488:
[----:B------:R-:W-:Y:S01]  /*1e9d0*/  IMAD.MOV.U32 R13, RZ, RZ, R24 ;  /* 0x000000ffff0d7224 */ /* 0x000fe200078e0018 */
[----:B------:R-:W-:Y:S01]  /*1e9e0*/  MOV R12, 0x5 ;  /* 0x00000005000c7802 */ /* 0x000fe20000000f00 */
[----:B------:R-:W-:-:S07]  /*1e9f0*/  IMAD.MOV.U32 R2, RZ, RZ, R14 ;  /* 0x000000ffff027224 */ /* 0x000fce00078e000e */
[----:B------:R-:W-:Y:S05]  /*1ea00*/  WARPSYNC.COLLECTIVE R15, `(.L_x_7489) ;  /* 0x000000000f087348 */ /* 0x000fea0003c00000 */
[----:B------:R0:W1:Y:S02]  /*1ea10*/  SHFL.IDX P6, R14, R13, R12, R11 ;  /* 0x0000000c0d0e7389 */ /* 0x00006400000c000b */
[----:B01----:R-:W-:Y:S01]  /*1ea20*/  ENDCOLLECTIVE ;  /* 0x000000000000791b */ /* 0x003fe20003800000 */
.L_x_7489:
        /* <DEDUP_REMOVED lines=14> */
.L_x_7490:
[----:B------:R-:W-:Y:S01]  /*1eb10*/  IMAD.MOV.U32 R13, RZ, RZ, R24 ;  /* 0x000000ffff0d7224 */ /* 0x000fe200078e0018 */
[----:B------:R-:W-:Y:S01]  /*1eb20*/  MOV R12, 0x6 ;  /* 0x00000006000c7802 */ /* 0x000fe20000000f00 */
[----:B------:R-:W-:-:S07]  /*1eb30*/  IMAD.MOV.U32 R2, RZ, RZ, R14 ;  /* 0x000000ffff027224 */ /* 0x000fce00078e000e */
[----:B------:R-:W-:Y:S05]  /*1eb40*/  WARPSYNC.COLLECTIVE R15, `(.L_x_7491) ;  /* 0x000000000f087348 */ /* 0x000fea0003c00000 */
[----:B------:R0:W1:Y:S02]  /*1eb50*/  SHFL.IDX P6, R14, R13, R12, R11 ;  /* 0x0000000c0d0e7389 */ /* 0x00006400000c000b */
[----:B01----:R-:W-:Y:S01]  /*1eb60*/  ENDCOLLECTIVE ;  /* 0x000000000000791b */ /* 0x003fe20003800000 */
.L_x_7491:
        /* <DEDUP_REMOVED lines=14> */
.L_x_7492:
[----:B------:R-:W-:Y:S01]  /*1ec50*/  IMAD.MOV.U32 R13, RZ, RZ, R24 ;  /* 0x000000ffff0d7224 */ /* 0x000fe200078e0018 */
[----:B------:R-:W-:Y:S01]  /*1ec60*/  MOV R12, 0x7 ;  /* 0x00000007000c7802 */ /* 0x000fe20000000f00 */
[----:B------:R-:W-:-:S07]  /*1ec70*/  IMAD.MOV.U32 R2, RZ, RZ, R14 ;  /* 0x000000ffff027224 */ /* 0x000fce00078e000e */
[----:B------:R-:W-:Y:S05]  /*1ec80*/  WARPSYNC.COLLECTIVE R15, `(.L_x_7493) ;  /* 0x000000000f087348 */ /* 0x000fea0003c00000 */
[----:B------:R0:W1:Y:S02]  /*1ec90*/  SHFL.IDX P6, R14, R13, R12, R11 ;  /* 0x0000000c0d0e7389 */ /* 0x00006400000c000b */
[----:B01----:R-:W-:Y:S01]  /*1eca0*/  ENDCOLLECTIVE ;  /* 0x000000000000791b */ /* 0x003fe20003800000 */
.L_x_7493:
[----:B------:R-:W-:-:S04]  /*1ecb0*/  IADD3 R2, P0, R2, R5, RZ ;  /* 0x0000000502027210 */ /* 0x000fc80007f1e0ff */
        /* <DEDUP_REMOVED lines=12> */
.L_x_7494:
[----:B------:R-:W-:Y:S01]  /*1ed80*/  @!PT LDS RZ, [RZ] ;  /* 0x00000000fffff984 */ /* 0x000fe20000000800 */
[----:B------:R-:W-:Y:S01]  /*1ed90*/  @!PT LDS RZ, [RZ] ;  /* 0x00000000fffff984 */ /* 0x000fe20000000800 */
[----:B------:R-:W-:Y:S01]  /*1eda0*/  @!PT LDS RZ, [RZ] ;  /* 0x00000000fffff984 */ /* 0x000fe20000000800 */
[----:B------:R0:W-:Y:S01]  /*1edb0*/  LDGSTS.E.BYPASS.LTC128B.128 [R7+0x7400], desc[UR38][R2.64+0x80], !P0 ;  /* 0x0740008002077fae */ /* 0x0001e2000c101d66 */
[----:B------:R-:W-:Y:S05]  /*1edc0*/  BRA `(.L_x_7495) ;  /* 0xffffffa000187947 */ /* 0x000fea000383ffff */
.L_x_7295:
[----:B0-----:R0:W1:Y:S02]  /*1edd0*/  SYNCS.PHASECHK.TRANS64.TRYWAIT P0, [R0+URZ+0x28860], R3 ;  /* 0x02886003000075a7 */ /* 0x001064000800017f */
[----:B-1----:R-:W-:Y:S05]  /*1ede0*/  @!P0 NANOSLEEP.SYNCS 0x989680 ;  /* 0x009896800000895d */ /* 0x002fea0003900000 */
[----:B------:R-:W1:Y:S02]  /*1edf0*/  @!P0 SYNCS.PHASECHK.TRANS64 P0, [R0+URZ+0x28860], R3 ;  /* 0x02886003000085a7 */ /* 0x000e64000800007f */
[----:B-1----:R-:W-:Y:S05]  /*1ee00*/  @!P0 BRA `(.L_x_7295) ;  /* 0xfffffffc00f08947 */ /* 0x002fea000383ffff */
[----:B------:R-:W-:Y:S05]  /*1ee10*/  BRA `(.L_x_7496) ;  /* 0xffffffa400347947 */ /* 0x000fea000383ffff */
.L_x_7296:
[----:B------:R-:W-:Y:S01]  /*1ee20*/  BSSY B0, `(.L_x_7497) ;  /* 0x0000008000007945 */ /* 0x000fe20003800000 */
[----:B------:R-:W-:Y:S01]  /*1ee30*/  IMAD.MOV.U32 R13, RZ, RZ, R24 ;  /* 0x000000ffff0d7224 */ /* 0x000fe200078e0018 */
[----:B------:R-:W-:Y:S01]  /*1ee40*/  MOV R12, RZ ;  /* 0x000000ff000c7202 */ /* 0x000fe20000000f00 */
[----:B------:R-:W-:Y:S01]  /*1ee50*/  IMAD.MOV.U32 R11, RZ, RZ, 0x181f ;  /* 0x0000181fff0b7424 */ /* 0x000fe200078e00ff */
[----:B------:R-:W-:-:S07]  /*1ee60*/  MOV R15, 0xffffffff ;  /* 0xffffffff000f7802 */ /* 0x000fce0000000f00 */
[----:B0-2---:R-:W-:Y:S05]  /*1ee70*/  WARPSYNC.COLLECTIVE R15, `(.L_x_7498) ;  /* 0x000000000f087348 */ /* 0x005fea0003c00000 */
[----:B--2---:R1:W2:Y:S02]  /*1ee80*/  SHFL.IDX P6, R14, R13, R12, R11 ;  /* 0x0000000c0d0e7389 */ /* 0x0042a400000c000b */
[----:B012---:R-:W-:Y:S01]  /*1ee90*/  ENDCOLLECTIVE ;  /* 0x000000000000791b */ /* 0x007fe20003800000 */
.L_x_7498:
[----:B------:R-:W-:Y:S05]  /*1eea0*/  BSYNC B0 ;  /* 0x0000000000007941 */ /* 0x000fea0003800000 */
.L_x_7497:
[----:B------:R-:W-:Y:S01]  /*1eeb0*/  MOV R13, R23 ;  /* 0x00000017000d7202 */ /* 0x000fe20000000f00 */
[----:B------:R-:W-:Y:S01]  /*1eec0*/  IMAD.MOV.U32 R12, RZ, RZ, RZ ;  /* 0x000000ffff0c7224 */ /* 0x000fe200078e00ff */
[----:B------:R-:W-:Y:S01]  /*1eed0*/  MOV R11, 0x181f ;  /* 0x0000181f000b7802 */ /* 0x000fe20000000f00 */
[----:B------:R-:W-:Y:S01]  /*1eee0*/  IMAD.MOV.U32 R15, RZ, RZ, -0x1 ;  /* 0xffffffffff0f7424 */ /* 0x000fe200078e00ff */
[----:B------:R-:W-:Y:S01]  /*1eef0*/  SHF.L.U32 R5, R31, 0x1, RZ ;  /* 0x000000011f057819 */ /* 0x000fe200000006ff */
[----:B------:R-:W-:Y:S01]  /*1ef00*/  IMAD.MOV.U32 R3, RZ, RZ, R14 ;  /* 0x000000ffff037224 */ /* 0x000fe200078e000e */
[----:B------:R-:W-:-:S07]  /*1ef10*/  LEA R4, R9, R22, 0x1 ;  /* 0x0000001609047211 */ /* 0x000fce00078e08ff */
[----:B------:R-:W-:Y:S05]  /*1ef20*/  WARPSYNC.COLLECTIVE R15, `(.L_x_7499) ;  /* 0x000000000f087348 */ /* 0x000fea0003c00000 */
[----:B------:R0:W1:Y:S02]  /*1ef30*/  SHFL.IDX P6, R14, R13, R12, R11 ;  /* 0x0000000c0d0e7389 */ /* 0x00006400000c000b */
[----:B01----:R-:W-:Y:S01]  /*1ef40*/  ENDCOLLECTIVE ;  /* 0x000000000000791b */ /* 0x003fe20003800000 */
.L_x_7499:
[----:B------:R-:W-:Y:S02]  /*1ef50*/  ULDC UR4, c[0x0][0x2f4] ;  /* 0x0000bd0000047ab9 */ /* 0x000fe40000000800 */
[----:B------:R-:W-:Y:S02]  /*1ef60*/  ISETP.GE.AND P1, PT, R31, UR4, PT ;  /* 0x000000041f007c0c */ /* 0x000fe4000bf26270 */
[----:B------:R-:W-:Y:S02]  /*1ef70*/  ISETP.GE.AND P0, PT, R30, UR4, PT ;  /* 0x000000041e007c0c */ /* 0x000fe4000bf06270 */
[C---:B------:R-:W-:Y:S02]  /*1ef80*/  ISETP.LT.OR P3, PT, R6.reuse, 0x1, P1 ;  /* 0x000000010600780c */ /* 0x040fe40000f61670 */
[----:B------:R-:W-:Y:S01]  /*1ef90*/  ISETP.LT.OR P4, PT, R6, 0x1, P0 ;  /* 0x000000010600780c */ /* 0x000fe20000781670 */
[----:B------:R-:W-:Y:S01]  /*1efa0*/  IMAD.MOV.U32 R13, RZ, RZ, R24 ;  /* 0x000000ffff0d7224 */ /* 0x000fe200078e0018 */
[----:B------:R-:W-:-:S02]  /*1efb0*/  MOV R12, 0x1 ;  /* 0x00000001000c7802 */ /* 0x000fc40000000f00 */
[----:B------:R-:W-:-:S13]  /*1efc0*/  IADD3 R2, P2, R14, R5, RZ ;  /* 0x000000050e027210 */ /* 0x000fda0007f5e0ff */
[----:B------:R-:W-:Y:S05]  /*1efd0*/  WARPSYNC.COLLECTIVE R15, `(.L_x_7500) ;  /* 0x000000000f087348 */ /* 0x000fea0003c00000 */
[----:B------:R0:W1:Y:S02]  /*1efe0*/  SHFL.IDX P6, R14, R13, R12, R11 ;  /* 0x0000000c0d0e7389 */ /* 0x00006400000c000b */
[----:B01----:R-:W-:Y:S01]  /*1eff0*/  ENDCOLLECTIVE ;  /* 0x000000000000791b */ /* 0x003fe20003800000 */
.L_x_7500:
        /* <DEDUP_REMOVED lines=13> */
.L_x_7501:
[----:B------:R-:W-:Y:S01]  /*1f0d0*/  IMAD.MOV.U32 R13, RZ, RZ, R24 ;  /* 0x000000ffff0d7224 */ /* 0x000fe200078e0018 */
[----:B------:R-:W-:Y:S01]  /*1f0e0*/  MOV R12, 0x2 ;  /* 0x00000002000c7802 */ /* 0x000fe20000000f00 */
[----:B------:R-:W-:-:S07]  /*1f0f0*/  IMAD.MOV.U32 R10, RZ, RZ, R14 ;  /* 0x000000ffff0a7224 */ /* 0x000fce00078e000e */
[----:B------:R-:W-:Y:S05]  /*1f100*/  WARPSYNC.COLLECTIVE R15, `(.L_x_7502) ;  /* 0x000000000f087348 */ /* 0x000fea0003c00000 */
[----:B------:R0:W1:Y:S02]  /*1f110*/  SHFL.IDX P6, R14, R13, R12, R11 ;  /* 0x0000000c0d0e7389 */ /* 0x00006400000c000b */
[----:B01----:R-:W-:Y:S01]  /*1f120*/  ENDCOLLECTIVE ;  /* 0x000000000000791b */ /* 0x003fe20003800000 */
.L_x_7502:
[----:B------:R-:W-:-:S04]  /*1f130*/  IADD3 R2, P2, R10, R5, RZ ;  /* 0x000000050a027210 */ /* 0x000fc80007f5e0ff */
[----:B------:R-:W-:-:S05]  /*1f140*/  IADD3.X R3, RZ, R7, RZ, P2, !PT ;  /* 0x00000007ff037210 */ /* 0x000fca00017fe4ff */
        /* <DEDUP_REMOVED lines=12> */
.L_x_7503:
[----:B------:R-:W-:Y:S01]  /*1f210*/  MOV R13, R24 ;  /* 0x00000018000d7202 */ /* 0x000fe20000000f00 */
[----:B------:R-:W-:Y:S01]  /*1f220*/  IMAD.MOV.U32 R12, RZ, RZ, 0x3 ;  /* 0x00000003ff0c7424 */ /* 0x000fe200078e00ff */
[----:B------:R-:W-:-:S13]  /*1f230*/  IADD3 R2, P2, R14, R5, RZ ;  /* 0x000000050e027210 */ /* 0x000fda0007f5e0ff */
[----:B------:R-:W-:Y:S05]  /*1f240*/  WARPSYNC.COLLECTIVE R15, `(.L_x_7504) ;  /* 0x000000000f087348 */ /* 0x000fea0003c00000 */
[----:B------:R0:W1:Y:S02]  /*1f250*/  SHFL.IDX P6, R14, R13, R12, R11 ;  /* 0x0000000c0d0e7389 */ /* 0x00006400000c000b */
[----:B01----:R-:W-:Y:S01]  /*1f260*/  ENDCOLLECTIVE ;  /* 0x000000000000791b */ /* 0x003fe20003800000 */
.L_x_7504:
        /* <DEDUP_REMOVED lines=8> */
[----:B------:R-:W-:Y:S01]  /*1f2f0*/  IMAD.MOV.U32 R13, RZ, RZ, R23 ;  /* 0x000000ffff0d7224 */ /* 0x000fe200078e0017 */
[----:B------:R-:W-:-:S11]  /*1f300*/  MOV R7, R14 ;  /* 0x0000000e00077202 */ /* 0x000fd60000000f00 */
[----:B0-----:R-:W-:Y:S05]  /*1f310*/  WARPSYNC.COLLECTIVE R15, `(.L_x_7505) ;  /* 0x000000000f087348 */ /* 0x001fea0003c00000 */
[----:B------:R1:W2:Y:S02]  /*1f320*/  SHFL.IDX P6, R14, R13, R12, R11 ;  /* 0x0000000c0d0e7389 */ /* 0x0002a400000c000b */
[----:B012---:R-:W-:Y:S01]  /*1f330*/  ENDCOLLECTIVE ;  /* 0x000000000000791b */ /* 0x007fe20003800000 */
.L_x_7505:
[----:B------:R-:W-:Y:S01]  /*1f340*/  IMAD.MOV.U32 R13, RZ, RZ, R24 ;  /* 0x000000ffff0d7224 */ /* 0x000fe200078e0018 */
[----:B------:R-:W-:Y:S02]  /*1f350*/  MOV R12, 0x4 ;  /* 0x00000004000c7802 */ /* 0x000fe40000000f00 */
[----:B------:R-:W-:-:S13]  /*1f360*/  IADD3 R2, P2, R14, R5, RZ ;  /* 0x000000050e027210 */ /* 0x000fda0007f5e0ff */
[----:B------:R-:W-:Y:S05]  /*1f370*/  WARPSYNC.COLLECTIVE R15, `(.L_x_7506) ;  /* 0x000000000f087348 */ /* 0x000fea0003c00000 */
[----:B------:R0:W1:Y:S02]  /*1f380*/  SHFL.IDX P6, R14, R13, R12, R11 ;  /* 0x0000000c0d0e7389 */ /* 0x00006400000c000b */
[----:B01----:R-:W-:Y:S01]  /*1f390*/  ENDCOLLECTIVE ;  /* 0x000000000000791b */ /* 0x003fe20003800000 */
.L_x_7506:
[----:B------:R-:W-:-:S05]  /*1f3a0*/  IADD3.X R3, RZ, R7, RZ, P2, !PT ;  /* 0x00000007ff037210 */ /* 0x000fca00017fe4ff */
        /* <DEDUP_REMOVED lines=12> */
.L_x_7507:
[----:B------:R-:W-:Y:S01]  /*1f470*/  IMAD.MOV.U32 R13, RZ, RZ, R24 ;  /* 0x000000ffff0d7224 */ /* 0x000fe200078e0018 */
[----:B------:R-:W-:Y:S01]  /*1f480*/  MOV R12, 0x5 ;  /* 0x00000005000c7802 */ /* 0x000fe20000000f00 */
[----:B------:R-:W-:-:S07]  /*1f490*/  IMAD.MOV.U32 R10, RZ, RZ, R14 ;  /* 0x000000ffff0a7224 */ /* 0x000fce00078e000e */
[----:B------:R-:W-:Y:S05]  /*1f4a0*/  WARPSYNC.COLLECTIVE R15, `(.L_x_7508) ;  /* 0x000000000f087348 */ /* 0x000fea0003c00000 */
[----:B------:R0:W1:Y:S02]  /*1f4b0*/  SHFL.IDX P6, R14, R13, R12, R11 ;  /* 0x0000000c0d0e7389 */ /* 0x00006400000c000b */
[----:B01----:R-:W-:Y:S01]  /*1f4c0*/  ENDCOLLECTIVE ;  /* 0x000000000000791b */ /* 0x003fe20003800000 */
.L_x_7508:
        /* <DEDUP_REMOVED lines=14> */
.L_x_7509:
[----:B------:R-:W-:Y:S01]  /*1f5b0*/  MOV R13, R24 ;  /* 0x00000018000d7202 */ /* 0x000fe20000000f00 */
[----:B------:R-:W-:Y:S01]  /*1f5c0*/  IMAD.MOV.U32 R12, RZ, RZ, 0x6 ;  /* 0x00000006ff0c7424 */ /* 0x000fe200078e00ff */
[----:B------:R-:W-:-:S13]  /*1f5d0*/  IADD3 R2, P2, R14, R5, RZ ;  /* 0x000000050e027210 */ /* 0x000fda0007f5e0ff */
[----:B------:R-:W-:Y:S05]  /*1f5e0*/  WARPSYNC.COLLECTIVE R15, `(.L_x_7510) ;  /* 0x000000000f087348 */ /* 0x000fea0003c00000 */
[----:B------:R0:W1:Y:S02]  /*1f5f0*/  SHFL.IDX P6, R14, R13, R12, R11 ;  /* 0x0000000c0d0e7389 */ /* 0x00006400000c000b */
[----:B01----:R-:W-:Y:S01]  /*1f600*/  ENDCOLLECTIVE ;  /* 0x000000000000791b */ /* 0x003fe20003800000 */
.L_x_7510:
        /* <DEDUP_REMOVED lines=13> */
.L_x_7511:
[----:B------:R-:W-:Y:S01]  /*1f6e0*/  MOV R13, R24 ;  /* 0x00000018000d7202 */ /* 0x000fe20000000f00 */
[----:B------:R-:W-:Y:S01]  /*1f6f0*/  IMAD.MOV.U32 R12, RZ, RZ, 0x7 ;  /* 0x00000007ff0c7424 */ /* 0x000fe200078e00ff */
[----:B------:R-:W-:-:S07]  /*1f700*/  MOV R10, R14 ;  /* 0x0000000e000a7202 */ /* 0x000fce0000000f00 */
[----:B------:R-:W-:Y:S05]  /*1f710*/  WARPSYNC.COLLECTIVE R15, `(.L_x_7512) ;  /* 0x000000000f087348 */ /* 0x000fea0003c00000 */
[----:B------:R0:W1:Y:S02]  /*1f720*/  SHFL.IDX P6, R14, R13, R12, R11 ;  /* 0x0000000c0d0e7389 */ /* 0x00006400000c000b */
[----:B01----:R-:W-:Y:S01]  /*1f730*/  ENDCOLLECTIVE ;  /* 0x000000000000791b */ /* 0x003fe20003800000 */
.L_x_7512:
        /* <DEDUP_REMOVED lines=12> */
.L_x_7513:
[----:B------:R-:W-:Y:S05]  /*1f800*/  BRA `(.L_x_7514) ;  /* 0xffffff9c00d47947 */ /* 0x000fea000383ffff */
.L_x_7301:
        /* <DEDUP_REMOVED lines=8> */
.L_x_7516:
[----:B------:R-:W-:Y:S05]  /*1f890*/  BSYNC B0 ;  /* 0x0000000000007941 */ /* 0x000fea0003800000 */
.L_x_7515:
        /* <DEDUP_REMOVED lines=9> */
.L_x_7517:
        /* <DEDUP_REMOVED lines=18> */
.L_x_7518:
[----:B------:R-:W-:Y:S01]  /*1fa50*/  IMAD.MOV.U32 R12, RZ, RZ, 0x2 ;  /* 0x00000002ff0c7424 */ /* 0x000fe200078e00ff */
[----:B------:R-:W-:-:S05]  /*1fa60*/  SEL R7, R14, RZ, P1 ;  /* 0x000000ff0e077207 */ /* 0x000fca0000800000 */
[----:B------:R-:W-:-:S05]  /*1fa70*/  IMAD.IADD R6, R4, 0x1, R7 ;  /* 0x0000000104067824 */ /* 0x000fca00078e0207 */
[----:B------:R-:W-:-:S07]  /*1fa80*/  MOV R13, R6 ;  /* 0x00000006000d7202 */ /* 0x000fce0000000f00 */
[----:B------:R-:W-:Y:S05]  /*1fa90*/  WARPSYNC.COLLECTIVE R15, `(.L_x_7519) ;  /* 0x000000000f087348 */ /* 0x000fea0003c00000 */
[----:B------:R0:W1:Y:S02]  /*1faa0*/  SHFL.UP P6, R14, R13, R12, R11 ;  /* 0x0400000c0d0e7389 */ /* 0x00006400000c000b */
[----:B01----:R-:W-:Y:S01]  /*1fab0*/  ENDCOLLECTIVE ;  /* 0x000000000000791b */ /* 0x003fe20003800000 */
.L_x_7519:
[----:B------:R-:W-:Y:S02]  /*1fac0*/  MOV R12, 0x4 ;  /* 0x00000004000c7802 */ /* 0x000fe40000000f00 */
[----:B------:R-:W-:-:S04]  /*1fad0*/  SEL R7, R14, RZ, P2 ;  /* 0x000000ff0e077207 */ /* 0x000fc80001000000 */
[----:B------:R-:W-:-:S05]  /*1fae0*/  IADD3 R7, R6, R7, RZ ;  /* 0x0000000706077210 */ /* 0x000fca0007ffe0ff */
[----:B------:R-:W-:-:S07]  /*1faf0*/  IMAD.MOV.U32 R13, RZ, RZ, R7 ;  /* 0x000000ffff0d7224 */ /* 0x000fce00078e0007 */
[----:B------:R-:W-:Y:S05]  /*1fb00*/  WARPSYNC.COLLECTIVE R15, `(.L_x_7520) ;  /* 0x000000000f087348 */ /* 0x000fea0003c00000 */
[----:B------:R0:W1:Y:S02]  /*1fb10*/  SHFL.UP P6, R14, R13, R12, R11 ;  /* 0x0400000c0d0e7389 */ /* 0x00006400000c000b */
[----:B01----:R-:W-:Y:S01]  /*1fb20*/  ENDCOLLECTIVE ;  /* 0x000000000000791b */ /* 0x003fe20003800000 */
.L_x_7520:
[----:B------:R-:W-:Y:S01]  /*1fb30*/  IMAD.MOV.U32 R12, RZ, RZ, 0x8 ;  /* 0x00000008ff0c7424 */ /* 0x000fe200078e00ff */
[----:B------:R-:W-:-:S05]  /*1fb40*/  SEL R2, R14, RZ, P3 ;  /* 0x000000ff0e027207 */ /* 0x000fca0001800000 */
[----:B------:R-:W-:-:S05]  /*1fb50*/  IMAD.IADD R2, R7, 0x1, R2 ;  /* 0x0000000107027824 */ /* 0x000fca00078e0202 */
[----:B------:R-:W-:-:S07]  /*1fb60*/  MOV R13, R2 ;  /* 0x00000002000d7202 */ /* 0x000fce0000000f00 */
[----:B------:R-:W-:Y:S05]  /*1fb70*/  WARPSYNC.COLLECTIVE R15, `(.L_x_7521) ;  /* 0x000000000f087348 */ /* 0x000fea0003c00000 */
[----:B------:R0:W1:Y:S02]  /*1fb80*/  SHFL.UP P6, R14, R13, R12, R11 ;  /* 0x0400000c0d0e7389 */ /* 0x00006400000c000b */
[----:B01----:R-:W-:Y:S01]  /*1fb90*/  ENDCOLLECTIVE ;  /* 0x000000000000791b */ /* 0x003fe20003800000 */
.L_x_7521:
[----:B------:R-:W-:Y:S02]  /*1fba0*/  MOV R12, 0x10 ;  /* 0x00000010000c7802 */ /* 0x000fe40000000f00 */
[----:B------:R-:W-:-:S04]  /*1fbb0*/  SEL R3, R14, RZ, P4 ;  /* 0x000000ff0e037207 */ /* 0x000fc80002000000 */
[----:B------:R-:W-:-:S05]  /*1fbc0*/  IADD3 R3, R2, R3, RZ ;  /* 0x0000000302037210 */ /* 0x000fca0007ffe0ff */
[----:B------:R-:W-:-:S07]  /*1fbd0*/  IMAD.MOV.U32 R13, RZ, RZ, R3 ;  /* 0x000000ffff0d7224 */ /* 0x000fce00078e0003 */
[----:B------:R-:W-:Y:S05]  /*1fbe0*/  WARPSYNC.COLLECTIVE R15, `(.L_x_7522) ;  /* 0x000000000f087348 */ /* 0x000fea0003c00000 */
[----:B------:R0:W1:Y:S02]  /*1fbf0*/  SHFL.UP P6, R14, R13, R12, R11 ;  /* 0x0400000c0d0e7389 */ /* 0x00006400000c000b */
[----:B01----:R-:W-:Y:S01]  /*1fc00*/  ENDCOLLECTIVE ;  /* 0x000000000000791b */ /* 0x003fe20003800000 */
.L_x_7522:
        /* <DEDUP_REMOVED lines=8> */
.L_x_7523:
[----:B------:R-:W-:Y:S05]  /*1fc90*/  BRA `(.L_x_7524) ;  /* 0xffffff9c00e07947 */ /* 0x000fea000383ffff */
.L_x_7306:
        /* <DEDUP_REMOVED lines=8> */
.L_x_7526:
[----:B------:R-:W-:Y:S05]  /*1fd20*/  BSYNC B0 ;  /* 0x0000000000007941 */ /* 0x000fea0003800000 */
.L_x_7525:
        /* <DEDUP_REMOVED lines=8> */
.L_x_7527:
[----:B------:R-:W-:Y:S01]  /*1fdb0*/  IMAD.MOV.U32 R12, RZ, RZ, 0x4 ;  /* 0x00000004ff0c7424 */ /* 0x000fe200078e00ff */
[----:B------:R-:W-:-:S05]  /*1fdc0*/  SEL R0, R14, RZ, P2 ;  /* 0x000000ff0e007207 */ /* 0x000fca0001000000 */
[----:B------:R-:W-:-:S05]  /*1fdd0*/  IMAD.IADD R0, R13, 0x1, R0 ;  /* 0x000000010d007824 */ /* 0x000fca00078e0200 */
[----:B------:R-:W-:-:S07]  /*1fde0*/  MOV R13, R0 ;  /* 0x00000000000d7202 */ /* 0x000fce0000000f00 */
[----:B------:R-:W-:Y:S05]  /*1fdf0*/  WARPSYNC.COLLECTIVE R15, `(.L_x_7528) ;  /* 0x000000000f087348 */ /* 0x000fea0003c00000 */
[----:B------:R0:W1:Y:S02]  /*1fe00*/  SHFL.UP P6, R14, R13, R12, R11 ;  /* 0x0400000c0d0e7389 */ /* 0x00006400000c000b */
[----:B01----:R-:W-:Y:S01]  /*1fe10*/  ENDCOLLECTIVE ;  /* 0x000000000000791b */ /* 0x003fe20003800000 */
.L_x_7528:
[----:B------:R-:W-:Y:S02]  /*1fe20*/  MOV R12, 0x8 ;  /* 0x00000008000c7802 */ /* 0x000fe40000000f00 */
[----:B------:R-:W-:-:S04]  /*1fe30*/  SEL R3, R14, RZ, P3 ;  /* 0x000000ff0e037207 */ /* 0x000fc80001800000 */
[----:B------:R-:W-:-:S05]  /*1fe40*/  IADD3 R2, R0, R3, RZ ;  /* 0x0000000300027210 */ /* 0x000fca0007ffe0ff */
[----:B------:R-:W-:-:S07]  /*1fe50*/  IMAD.MOV.U32 R13, RZ, RZ, R2 ;  /* 0x000000ffff0d7224 */ /* 0x000fce00078e0002 */
[----:B------:R-:W-:Y:S05]  /*1fe60*/  WARPSYNC.COLLECTIVE R15, `(.L_x_7529) ;  /* 0x000000000f087348 */ /* 0x000fea0003c00000 */
[----:B------:R0:W1:Y:S02]  /*1fe70*/  SHFL.UP P6, R14, R13, R12, R11 ;  /* 0x0400000c0d0e7389 */ /* 0x00006400000c000b */
[----:B01----:R-:W-:Y:S01]  /*1fe80*/  ENDCOLLECTIVE ;  /* 0x000000000000791b */ /* 0x003fe20003800000 */
.L_x_7529:
[----:B------:R-:W-:Y:S01]  /*1fe90*/  IMAD.MOV.U32 R12, RZ, RZ, 0x10 ;  /* 0x00000010ff0c7424 */ /* 0x000fe200078e00ff */
[----:B------:R-:W-:-:S05]  /*1fea0*/  SEL R3, R14, RZ, P4 ;  /* 0x000000ff0e037207 */ /* 0x000fca0002000000 */
[----:B------:R-:W-:-:S05]  /*1feb0*/  IMAD.IADD R3, R2, 0x1, R3 ;  /* 0x0000000102037824 */ /* 0x000fca00078e0203 */
[----:B------:R-:W-:-:S07]  /*1fec0*/  MOV R13, R3 ;  /* 0x00000003000d7202 */ /* 0x000fce0000000f00 */
[----:B------:R-:W-:Y:S05]  /*1fed0*/  WARPSYNC.COLLECTIVE R15, `(.L_x_7530) ;  /* 0x000000000f087348 */ /* 0x000fea0003c00000 */
[----:B------:R0:W1:Y:S02]  /*1fee0*/  SHFL.UP P6, R14, R13, R12, R11 ;  /* 0x0400000c0d0e7389 */ /* 0x00006400000c000b */
[----:B01----:R-:W-:Y:S01]  /*1fef0*/  ENDCOLLECTIVE ;  /* 0x000000000000791b */ /* 0x003fe20003800000 */
.L_x_7530:
        /* <DEDUP_REMOVED lines=8> */
.L_x_7531:
[----:B------:R-:W-:Y:S05]  /*1ff80*/  BRA `(.L_x_7532) ;  /* 0xffffff9c00c07947 */ /* 0x000fea000383ffff */
.L_x_7308:
[----:B------:R-:W-:Y:S01]  /*1ff90*/  BSSY B0, `(.L_x_7533) ;  /* 0x0000006000007945 */ /* 0x000fe20003800000 */
[----:B------:R-:W-:Y:S02]  /*1ffa0*/  PLOP3.LUT P6, PT, P6, PT, PT, 0x8, 0x0 ;  /* 0x000000000000781c */ /* 0x000fe400037ce170 */
[----:B------:R-:W-:-:S11]  /*1ffb0*/  MOV R15, 0xffffffff ;  /* 0xffffffff000f7802 */ /* 0x000fd60000000f00 */
[----:B0-----:R-:W-:Y:S05]  /*1ffc0*/  WARPSYNC.COLLECTIVE R15, `(.L_x_7534) ;  /* 0x000000000f087348 */ /* 0x001fea0003c00000 */
[----:B------:R-:W-:Y:S01]  /*1ffd0*/  VOTE.ANY R14, PT, P6 ;  /* 0x00000000000e7806 */ /* 0x000fe200030e0100 */
[----:B0-----:R-:W-:Y:S06]  /*1ffe0*/  ENDCOLLECTIVE ;  /* 0x000000000000791b */ /* 0x001fec0003800000 */
.L_x_7534:
[----:B------:R-:W-:Y:S05]  /*1fff0*/  BSYNC B0 ;  /* 0x0000000000007941 */ /* 0x000fea0003800000 */
.L_x_7533:
        /* <DEDUP_REMOVED lines=9> */
.L_x_7535:
[----:B------:R-:W-:Y:S01]  /*20090*/  MOV R4, R14 ;  /* 0x0000000e00047202 */ /* 0x000fe20000000f00 */
[----:B------:R-:W-:Y:S06]  /*200a0*/  BRA `(.L_x_7536) ;  /* 0xffffff9c00b07947 */ /* 0x000fec000383ffff */
.L_x_7310:
[----:B------:R-:W-:Y:S01]  /*200b0*/  BSSY B0, `(.L_x_7537) ;  /* 0x0000007000007945 */ /* 0x000fe20003800000 */
[----:B------:R-:W-:Y:S01]  /*200c0*/  IMAD.MOV.U32 R13, RZ, RZ, R2 ;  /* 0x000000ffff0d7224 */ /* 0x000fe200078e0002 */
[----:B------:R-:W-:Y:S01]  /*200d0*/  MOV R11, 0x1f ;  /* 0x0000001f000b7802 */ /* 0x000fe20000000f00 */
[----:B------:R-:W-:-:S07]  /*200e0*/  IMAD.MOV.U32 R15, RZ, RZ, -0x1 ;  /* 0xffffffffff0f7424 */ /* 0x000fce00078e00ff */
[----:B012---:R-:W-:Y:S05]  /*200f0*/  WARPSYNC.COLLECTIVE R15, `(.L_x_7538) ;  /* 0x000000000f087348 */ /* 0x007fea0003c00000 */
[----:B------:R3:W4:Y:S02]  /*20100*/  SHFL.IDX P6, R14, R13, R12, R11 ;  /* 0x0000000c0d0e7389 */ /* 0x00072400000c000b */
[----:B01234-:R-:W-:Y:S01]  /*20110*/  ENDCOLLECTIVE ;  /* 0x000000000000791b */ /* 0x01ffe20003800000 */
.L_x_7538:
[----:B------:R-:W-:Y:S05]  /*20120*/  BSYNC B0 ;  /* 0x0000000000007941 */ /* 0x000fea0003800000 */
.L_x_7537:
[----:B------:R-:W-:Y:S05]  /*20130*/  BRA `(.L_x_7309) ;  /* 0xffffff9c00a87947 */ /* 0x000fea000383ffff */
.L_x_7314:
[----:B0-----:R0:W1:Y:S02]  /*20140*/  SYNCS.PHASECHK.TRANS64.TRYWAIT P0, [R4+URZ+0x28820], R0 ;  /* 0x02882000040075a7 */ /* 0x001064000800017f */
[----:B-1----:R-:W-:Y:S05]  /*20150*/  @!P0 NANOSLEEP.SYNCS 0x989680 ;  /* 0x009896800000895d */ /* 0x002fea0003900000 */
[----:B------:R-:W1:Y:S02]  /*20160*/  @!P0 SYNCS.PHASECHK.TRANS64 P0, [R4+URZ+0x28820], R0 ;  /* 0x02882000040085a7 */ /* 0x000e64000800007f */
[----:B-1----:R-:W-:Y:S05]  /*20170*/  @!P0 BRA `(.L_x_7314) ;  /* 0xfffffffc00f08947 */ /* 0x002fea000383ffff */
[----:B------:R-:W-:Y:S05]  /*20180*/  BRA `(.L_x_7539) ;  /* 0xffffffa000947947 */ /* 0x000fea000383ffff */
.L_x_7315:
        /* <DEDUP_REMOVED lines=11> */
.L_x_7541:
[----:B------:R-:W-:Y:S05]  /*20240*/  BSYNC B0 ;  /* 0x0000000000007941 */ /* 0x000fea0003800000 */
.L_x_7540:
[----:B------:R-:W-:Y:S05]  /*20250*/  BRA `(.L_x_7542) ;  /* 0xffffffa0007c7947 */ /* 0x000fea000383ffff */
.L_x_7316:
[----:B------:R-:W-:Y:S01]  /*20260*/  BSSY B0, `(.L_x_7543) ;  /* 0x0000006000007945 */ /* 0x000fe20003800000 */
[----:B------:R-:W-:-:S07]  /*20270*/  MOV R15, 0xffffffff ;  /* 0xffffffff000f7802 */ /* 0x000fce0000000f00 */
[----:B0-2---:R-:W-:Y:S05]  /*20280*/  WARPSYNC.COLLECTIVE R15, `(.L_x_7544) ;  /* 0x000000000f0c7348 */ /* 0x005fea0003c00000 */
[----:B------:R-:W-:Y:S02]  /*20290*/  ELECT P6, UR62, PT ;  /* 0x00000000003e782f */ /* 0x000fe400038c0000 */
[----:B------:R-:W-:Y:S01]  /*202a0*/  MOV R14, UR62 ;  /* 0x0000003e000e7c02 */ /* 0x000fe20008000f00 */
[----:B0-2---:R-:W-:Y:S10]  /*202b0*/  ENDCOLLECTIVE ;  /* 0x000000000000791b */ /* 0x005ff40003800000 */
.L_x_7544:
[----:B------:R-:W-:Y:S05]  /*202c0*/  BSYNC B0 ;  /* 0x0000000000007941 */ /* 0x000fea0003800000 */
.L_x_7543:
[----:B------:R-:W-:Y:S05]  /*202d0*/  BRA `(.L_x_7545) ;  /* 0xffffffa000707947 */ /* 0x000fea000383ffff */
.L_x_7318:
[----:B0-----:R0:W1:Y:S02]  /*202e0*/  SYNCS.PHASECHK.TRANS64.TRYWAIT P1, [R5+URZ+0x28840], R0 ;  /* 0x02884000050075a7 */ /* 0x001064000802017f */
[----:B-1----:R-:W-:Y:S05]  /*202f0*/  @!P1 NANOSLEEP.SYNCS 0x989680 ;  /* 0x009896800000995d */ /* 0x002fea0003900000 */
[----:B------:R-:W1:Y:S02]  /*20300*/  @!P1 SYNCS.PHASECHK.TRANS64 P1, [R5+URZ+0x28840], R0 ;  /* 0x02884000050095a7 */ /* 0x000e64000802007f */
[----:B-1----:R-:W-:Y:S05]  /*20310*/  @!P1 BRA `(.L_x_7318) ;  /* 0xfffffffc00f09947 */ /* 0x002fea000383ffff */
[----:B------:R-:W-:Y:S05]  /*20320*/  BRA `(.L_x_7546) ;  /* 0xffffffa000907947 */ /* 0x000fea000383ffff */
.L_x_7320:
[----:B-1----:R1:W3:Y:S02]  /*20330*/  SYNCS.PHASECHK.TRANS64.TRYWAIT P1, [R25+URZ+0x28840], R2 ;  /* 0x02884002190075a7 */ /* 0x0022e4000802017f */
[----:B---3--:R-:W-:Y:S05]  /*20340*/  @!P1 NANOSLEEP.SYNCS 0x989680 ;  /* 0x009896800000995d */ /* 0x008fea0003900000 */
[----:B------:R-:W3:Y:S02]  /*20350*/  @!P1 SYNCS.PHASECHK.TRANS64 P1, [R25+URZ+0x28840], R2 ;  /* 0x02884002190095a7 */ /* 0x000ee4000802007f */
[----:B---3--:R-:W-:Y:S05]  /*20360*/  @!P1 BRA `(.L_x_7320) ;  /* 0xfffffffc00f09947 */ /* 0x008fea000383ffff */
[----:B------:R-:W-:Y:S05]  /*20370*/  BRA `(.L_x_7547) ;  /* 0xffffffa0009c7947 */ /* 0x000fea000383ffff */
.L_x_7322:
[----:B---3--:R3:W4:Y:S02]  /*20380*/  SYNCS.PHASECHK.TRANS64.TRYWAIT P1, [R5+URZ+0x28860], R0 ;  /* 0x02886000050075a7 */ /* 0x008724000802017f */
[----:B----4-:R-:W-:Y:S05]  /*20390*/  @!P1 NANOSLEEP.SYNCS 0x989680 ;  /* 0x009896800000995d */ /* 0x010fea0003900000 */
[----:B------:R-:W4:Y:S02]  /*203a0*/  @!P1 SYNCS.PHASECHK.TRANS64 P1, [R5+URZ+0x28860], R0 ;  /* 0x02886000050095a7 */ /* 0x000f24000802007f */
[----:B----4-:R-:W-:Y:S05]  /*203b0*/  @!P1 BRA `(.L_x_7322) ;  /* 0xfffffffc00f09947 */ /* 0x010fea000383ffff */
[----:B------:R-:W-:Y:S05]  /*203c0*/  BRA `(.L_x_7548) ;  /* 0xffffffa000987947 */ /* 0x000fea000383ffff */
.L_x_7549:
        /* <DEDUP_REMOVED lines=11> */
.L_x_15858:


//--------------------- .text._ZN7cutlass13device_kernelIN5flash11enable_sm90INS1_16FlashAttnFwdSm90INS1_25CollectiveMainloopFwdSm90ILi2EN4cute5tupleIJNS5_1CILi1EEES8_S8_EEENS6_IJNS7_ILi128EEESA_SA_EEELi128ENS_6half_tEfNS_4arch4Sm90ELb0ELb1ELb1ELb0ELb1ELb0ELb0ELb1ELb1ELb1ELb0ELb0EEENS1_21CollectiveEpilogueFwdISB_S9_SC_SE_Li256ELb0ELb1ELb0ELb0EEENS1_30DynamicPersistentTileSchedulerILi256ELi128ELb0ELb1ELb1EEEEEEEEEvNT_6ParamsE --------------------------
	.section	.text._ZN7cutlass13device_kernelIN5flash11enable_sm90INS1_16FlashAttnFwdSm90INS1_25CollectiveMainloopFwdSm90ILi2EN4cute5tupleIJNS5_1CILi1EEES8_S8_EEENS6_IJNS7_ILi128EEESA_SA_EEELi128ENS_6half_tEfNS_4arch4Sm90ELb0ELb1ELb1ELb0ELb1ELb0ELb0ELb1ELb1ELb1ELb0ELb0EEENS1_21CollectiveEpilogueFwdISB_S9_SC_SE_Li256ELb0ELb1ELb0ELb0EEENS1_30DynamicPersistentTileSchedulerILi256ELi128ELb0ELb1ELb1EEEEEEEEEvNT_6ParamsE,"ax",@progbits
	.align	128
.text._ZN7cutlass13device_kernelIN5flash11enable_sm90INS1_16FlashAttnFwdSm90INS1_25CollectiveMainloopFwdSm90ILi2EN4cute5tupleIJNS5_1CILi1EEES8_S8_EEENS6_IJNS7_ILi128EEESA_SA_EEELi128ENS_6half_tEfNS_4arch4Sm90ELb0ELb1ELb1ELb0ELb1ELb0ELb0ELb1ELb1ELb1ELb0ELb0EEENS1_21CollectiveEpilogueFwdISB_S9_SC_SE_Li256ELb0ELb1ELb0ELb0EEENS1_30DynamicPersistentTileSchedulerILi256ELi128ELb0ELb1ELb1EEEEEEEEEvNT_6ParamsE:
        .type           _ZN7cutlass13device_kernelIN5flash11enable_sm90INS1_16FlashAttnFwdSm90INS1_25CollectiveMainloopFwdSm90ILi2EN4cute5tupleIJNS5_1CILi1EEES8_S8_EEENS6_IJNS7_ILi128EEESA_SA_EEELi128ENS_6half_tEfNS_4arch4Sm90ELb0ELb1ELb1ELb0ELb1ELb0ELb0ELb1ELb1ELb1ELb0ELb0EEENS1_21CollectiveEpilogueFwdISB_S9_SC_SE_Li256ELb0ELb1ELb0ELb0EEENS1_30DynamicPersistentTileSchedulerILi256ELi128ELb0ELb1ELb1EEEEEEEEEvNT_6ParamsE,@function
        .size           _ZN7cutlass13device_kernelIN5flash11enable_sm90INS1_16FlashAttnFwdSm90INS1_25CollectiveMainloopFwdSm90ILi2EN4cute5tupleIJNS5_1CILi1EEES8_S8_EEENS6_IJNS7_ILi128EEESA_SA_EEELi128ENS_6half_tEfNS_4arch4Sm90ELb0ELb1ELb1ELb0ELb1ELb0ELb0ELb1ELb1ELb1ELb0ELb0EEENS1_21CollectiveEpilogueFwdISB_S9_SC_SE_Li256ELb0ELb1ELb0ELb0EEENS1_30DynamicPersistentTileSchedulerILi256ELi128ELb0ELb1ELb1EEEEEEEEEvNT_6ParamsE,(.L_x_15859 - _ZN7cutlass13device_kernelIN5flash11enable_sm90INS1_16FlashAttnFwdSm90INS1_25CollectiveMainloopFwdSm90ILi2EN4cute5tupleIJNS5_1CILi1EEES8_S8_EEENS6_IJNS7_ILi128EEESA_SA_EEELi128ENS_6half_tEfNS_4arch4Sm90ELb0ELb1ELb1ELb0ELb1ELb0ELb0ELb1ELb1ELb1ELb0ELb0EEENS1_21CollectiveEpilogueFwdISB_S9_SC_SE_Li256ELb0ELb1ELb0ELb0EEENS1_30DynamicPersistentTileSchedulerILi256ELi128ELb0ELb1ELb1EEEEEEEEEvNT_6ParamsE)
        .other          _ZN7cutlass13device_kernelIN5flash11enable_sm90INS1_16FlashAttnFwdSm90INS1_25CollectiveMainloopFwdSm90ILi2EN4cute5tupleIJNS5_1CILi1EEES8_S8_EEENS6_IJNS7_ILi128EEESA_SA_EEELi128ENS_6half_tEfNS_4arch4Sm90ELb0ELb1ELb1ELb0ELb1ELb0ELb0ELb1ELb1ELb1ELb0ELb0EEENS1_21CollectiveEpilogueFwdISB_S9_SC_SE_Li256ELb0ELb1ELb0ELb0EEENS1_30DynamicPersistentTileSchedulerILi256ELi128ELb0ELb1ELb1EEEEEEEEEvNT_6ParamsE,@"STO_CUDA_ENTRY STV_DEFAULT"
_ZN7cutlass13device_kernelIN5flash11enable_sm90INS1_16FlashAttnFwdSm90INS1_25CollectiveMainloopFwdSm90ILi2EN4cute5tupleIJNS5_1CILi1EEES8_S8_EEENS6_IJNS7_ILi128EEESA_SA_EEELi128ENS_6half_tEfNS_4arch4Sm90ELb0ELb1ELb1ELb0ELb1ELb0ELb0ELb1ELb1ELb1ELb0ELb0EEENS1_21CollectiveEpilogueFwdISB_S9_SC_SE_Li256ELb0ELb1ELb0ELb0EEENS1_30DynamicPersistentTileSchedulerILi256ELi128ELb0ELb1ELb1EEEEEEEEEvNT_6ParamsE:
[----:B------:R-:W0:Y:S01]  /*0000*/  LDC R1, c[0x0][0x28] ;  /* 0x00000a00ff017b82 */ /* 0x000e220000000800 */
[----:B------:R-:W1:Y:S01]  /*0010*/  S2R R3, SR_TID.X ;  /* 0x0000000000037919 */ /* 0x000e620000002100 */
[----:B------:R-:W-:Y:S01]  /*0020*/  ELECT P0, URZ, PT ;  /* 0x00000000003f782f */ /* 0x000fe20003800000 */
[----:B------:R-:W-:Y:S01]  /*0030*/  UMOV UR4, 0x80 ;  /* 0x0000008000047882 */ /* 0x000fe20000000000 */
[----:B------:R-:W-:Y:S01]  /*0040*/  UMOV UR7, 0x100 ;  /* 0x0000010000077882 */ /* 0x000fe20000000000 */
[--C-:B-1----:R-:W-:Y:S02]  /*0050*/  SHF.R.U32.HI R0, RZ, 0x5, R3.reuse ;  /* 0x00000005ff007819 */ /* 0x102fe40000011603 */
[----:B------:R-:W-:-:S03]  /*0060*/  SHF.R.U32.HI R23, RZ, 0x7, R3 ;  /* 0x00000007ff177819 */ /* 0x000fc60000011603 */
[----:B------:R-:W1:Y:S04]  /*0070*/  SHFL.IDX PT, R2, R0, RZ, 0x1f ;  /* 0x00001fff00027589 */ /* 0x000e6800000e0000 */
[----:B------:R2:W3:Y:S01]  /*0080*/  SHFL.IDX PT, R3, R23, RZ, 0x1f ;  /* 0x00001fff17037589 */ /* 0x0004e200000e0000 */
[C---:B-1----:R-:W-:Y:S02]  /*0090*/  ISETP.NE.OR P0, PT, R2.reuse, RZ, !P0 ;  /* 0x000000ff0200720c */ /* 0x042fe40004705670 */
[----:B------:R-:W-:-:S11]  /*00a0*/  ISETP.NE.AND P1, PT, R2, RZ, PT ;  /* 0x000000ff0200720c */ /* 0x000fd60003f25270 */
        /* <DEDUP_REMOVED lines=12> */
[----:B------:R2:W1:Y:S06]  /*0170*/  @!UP0 SYNCS.EXCH.64 URZ, [UR8+0x28800], UR4 ;  /* 0x02880004083f85b2 */ /* 0x00046c0008000100 */
[----:B------:R2:W4:Y:S02]  /*0180*/  @!UP1 SYNCS.EXCH.64 URZ, [UR8+0x28820], UR6 ;  /* 0x02882006083f95b2 */ /* 0x0005240008000100 */
[----:B0-23--:R-:W-:Y:S05]  /*0190*/  @P1 BRA `(.L_x_7550) ;  /* 0x0000000000481947 */ /* 0x00dfea0003800000 */
        /* <DEDUP_REMOVED lines=13> */
[----:B0-----:R0:W2:Y:S08]  /*0270*/  SYNCS.EXCH.64 URZ, [UR8+0x28830], UR4 ;  /* 0x02883004083f75b2 */ /* 0x0010b00008000100 */
[----:B------:R0:W3:Y:S01]  /*0280*/  SYNCS.EXCH.64 URZ, [UR8+0x28840], UR6 ;  /* 0x02884006083f75b2 */ /* 0x0000e20008000100 */
[----:B------:R0:W0:Y:S01]  /*0290*/  SYNCS.EXCH.64 URZ, [UR8+0x28838], UR4 ;  /* 0x02883804083f75b2 */ /* 0x0000220008000100 */
[----:B------:R0:W0:Y:S01]  /*02a0*/  SYNCS.EXCH.64 URZ, [UR8+0x28848], UR6 ;  /* 0x02884806083f75b2 */ /* 0x0000220008000100 */
[----:B------:R-:W-:Y:S01]  /*02b0*/  NOP ;  /* 0x0000000000007918 */ /* 0x000fe20000000000 */
.L_x_7550:
        /* <DEDUP_REMOVED lines=22> */
.L_x_7551:
        /* <DEDUP_REMOVED lines=18> */
.L_x_7552:
        /* <DEDUP_REMOVED lines=22> */
.L_x_7553:
        /* <DEDUP_REMOVED lines=23> */
.L_x_7554:
        /* <DEDUP_REMOVED lines=8> */
.L_x_7556:
[----:B------:R-:W-:-:S08]  /*0890*/  NOP ;  /* 0x0000000000007918 */ /* 0x000fd00000000000 */
[----:B------:R-:W0:Y:S02]  /*08a0*/  USETMAXREG.TRY_ALLOC.CTAPOOL UP0, 0xe8 ;  /* 0x000000e8000079c8 */ /* 0x000e240008000600 */
[----:B0-----:R-:W-:-:S13]  /*08b0*/  PLOP3.LUT P0, PT, PT, PT, UP0, 0x80, 0x0 ;  /* 0x000000000000781c */ /* 0x001fda0003f0f008 */
[----:B------:R-:W-:Y:S05]  /*08c0*/  @!P0 BRA `(.L_x_7556) ;  /* 0xfffffffc00f08947 */ /* 0x000fea000383ffff */
[----:B------:R-:W0:Y:S01]  /*08d0*/  S2R R2, SR_TID.X ;  /* 0x0000000000027919 */ /* 0x000e220000002100 */
[----:B------:R-:W1:Y:S08]  /*08e0*/  S2UR UR4, SR_CTAID.X ;  /* 0x00000000000479c3 */ /* 0x000e700000002500 */
[----:B------:R-:W-:Y:S08]  /*08f0*/  BAR.ARV 0x4, 0x180 ;  /* 0x0106000000007b1d */ /* 0x000ff00000002000 */
[----:B------:R-:W-:Y:S06]  /*0900*/  BAR.ARV 0x8, 0x180 ;  /* 0x0206000000007b1d */ /* 0x000fec0000002000 */
[----:B0-----:R-:W-:-:S04]  /*0910*/  LOP3.LUT R0, R2, 0xffffff80, RZ, 0xc0, !PT ;  /* 0xffffff8002007812 */ /* 0x001fc800078ec0ff */
[----:B------:R-:W-:Y:S02]  /*0920*/  ISETP.NE.AND P0, PT, R0, 0x80, PT ;  /* 0x000000800000780c */ /* 0x000fe40003f05270 */
[----:B------:R-:W1:Y:S11]  /*0930*/  LDC R0, c[0x0][0xc38] ;  /* 0x00030e00ff007b82 */ /* 0x000e760000000800 */
[----:B------:R-:W-:Y:S06]  /*0940*/  @!P0 BAR.ARV 0x9, 0x100 ;  /* 0x0244000000008b1d */ /* 0x000fec0000002000 */
[----:B-1----:R-:W-:-:S13]  /*0950*/  ISETP.LE.AND P0, PT, R0, UR4, PT ;  /* 0x0000000400007c0c */ /* 0x002fda000bf03270 */
        /* <DEDUP_REMOVED lines=10> */
[----:B------:R-:W-:Y:S01]  /*0a00*/  SHF.R.S32.HI R186, RZ, 0x7, R3 ;  /* 0x00000007ffba7819 */ /* 0x000fe20000011403 */
[----:B------:R-:W-:Y:S02]  /*0a10*/  IMAD.SHL.U32 R6, R4, 0x20, RZ ;  /* 0x0000002004067824 */ /* 0x000fe400078e00ff */
[----:B------:R-:W-:Y:S01]  /*0a20*/  IMAD.IADD R185, R191, 0x1, -R2 ;  /* 0x00000001bfb97824 */ /* 0x000fe200078e0a02 */
[----:B------:R-:W-:-:S02]  /*0a30*/  LEA.HI R2, R0, R191, RZ, 0x4 ;  /* 0x000000bf00027211 */ /* 0x000fc400078f20ff */
[----:B------:R-:W-:Y:S02]  /*0a40*/  LOP3.LUT R7, R6, 0xfffffc00, RZ, 0xc0, !PT ;  /* 0xfffffc0006077812 */ /* 0x000fe400078ec0ff */
[----:B------:R-:W-:Y:S02]  /*0a50*/  LOP3.LUT R4, R2, 0x3fffff0, RZ, 0xc0, !PT ;  /* 0x03fffff002047812 */ /* 0x000fe400078ec0ff */
[----:B------:R-:W-:Y:S02]  /*0a60*/  SHF.R.S32.HI R8, RZ, 0x1f, R185 ;  /* 0x0000001fff087819 */ /* 0x000fe400000114b9 */
[----:B------:R-:W-:Y:S01]  /*0a70*/  SHF.R.S32.HI R5, RZ, 0x4, R2 ;  /* 0x00000004ff057819 */ /* 0x000fe20000011402 */
[----:B------:R-:W-:Y:S01]  /*0a80*/  IMAD.IADD R4, R191, 0x1, -R4 ;  /* 0x00000001bf047824 */ /* 0x000fe200078e0a04 */
[----:B------:R-:W-:Y:S02]  /*0a90*/  LEA.HI R9, R8, R185, RZ, 0x2 ;  /* 0x000000b908097211 */ /* 0x000fe400078f10ff */
[----:B------:R-:W-:Y:S01]  /*0aa0*/  LEA.HI R2, R2, R5, RZ, 0x1 ;  /* 0x0000000502027211 */ /* 0x000fe200078f08ff */
[----:B------:R-:W-:Y:S01]  /*0ab0*/  IMAD R7, R4, 0x40, R7 ;  /* 0x0000004004077824 */ /* 0x000fe200078e0207 */
[----:B------:R-:W-:-:S02]  /*0ac0*/  LEA.HI R4, R0, R191, RZ, 0x2 ;  /* 0x000000bf00047211 */ /* 0x000fc400078f10ff */
[--C-:B------:R-:W-:Y:S02]  /*0ad0*/  SHF.R.S32.HI R6, RZ, 0x2, R9.reuse ;  /* 0x00000002ff067819 */ /* 0x100fe40000011409 */
[----:B------:R-:W-:Y:S02]  /*0ae0*/  SHF.R.S32.HI R11, RZ, 0x1f, R9 ;  /* 0x0000001fff0b7819 */ /* 0x000fe40000011409 */
[----:B------:R-:W-:Y:S02]  /*0af0*/  LOP3.LUT R2, R2, 0x1ffffffe, RZ, 0xc0, !PT ;  /* 0x1ffffffe02027812 */ /* 0x000fe400078ec0ff */
[----:B------:R-:W-:Y:S02]  /*0b00*/  LOP3.LUT R4, R4, 0xfffffffc, RZ, 0xc0, !PT ;  /* 0xfffffffc04047812 */ /* 0x000fe400078ec0ff */
[----:B------:R-:W-:Y:S01]  /*0b10*/  LEA.HI R0, R0, R191, RZ, 0x3 ;  /* 0x000000bf00007211 */ /* 0x000fe200078f18ff */
[----:B------:R-:W-:Y:S01]  /*0b20*/  IMAD.IADD R2, R5, 0x1, -R2 ;  /* 0x0000000105027824 */ /* 0x000fe200078e0a02 */
[----:B------:R-:W-:Y:S01]  /*0b30*/  LEA.HI R11, R11, R6, RZ, 0x3 ;  /* 0x000000060b0b7211 */ /* 0x000fe200078f18ff */
[----:B------:R-:W-:Y:S01]  /*0b40*/  IMAD.IADD R4, R191, 0x1, -R4 ;  /* 0x00000001bf047824 */ /* 0x000fe200078e0a04 */
[----:B------:R-:W-:Y:S01]  /*0b50*/  LOP3.LUT R22, R0, 0xfffffff8, RZ, 0xc0, !PT ;  /* 0xfffffff800167812 */ /* 0x000fe200078ec0ff */
[----:B------:R-:W-:Y:S01]  /*0b60*/  IMAD R188, R2, 0x8, R7 ;  /* 0x0000000802bc7824 */ /* 0x000fe200078e0207 */
[----:B------:R-:W-:-:S02]  /*0b70*/  LOP3.LUT R11, R11, 0xfffffff8, RZ, 0xc0, !PT ;  /* 0xfffffff80b0b7812 */ /* 0x000fc400078ec0ff */
[----:B------:R-:W-:Y:S01]  /*0b80*/  LEA.HI R8, R8, R185, RZ, 0x5 ;  /* 0x000000b908087211 */ /* 0x000fe200078f28ff */
[----:B------:R-:W-:Y:S01]  /*0b90*/  IMAD.IADD R22, R191, 0x1, -R22 ;  /* 0x00000001bf167824 */ /* 0x000fe200078e0a16 */
[----:B------:R-:W-:Y:S01]  /*0ba0*/  LEA.HI R3, R3, R186, RZ, 0x1 ;  /* 0x000000ba03037211 */ /* 0x000fe200078f08ff */
[----:B------:R-:W-:Y:S01]  /*0bb0*/  IMAD.IADD R11, R6, 0x1, -R11 ;  /* 0x00000001060b7824 */ /* 0x000fe200078e0a0b */
[----:B------:R-:W-:Y:S01]  /*0bc0*/  LEA.HI R2, R4, R4, RZ, 0x1 ;  /* 0x0000000404027211 */ /* 0x000fe200078f08ff */
[----:B------:R-:W-:Y:S01]  /*0bd0*/  IMAD.SHL.U32 R18, R22, 0x8, RZ ;  /* 0x0000000816127824 */ /* 0x000fe200078e00ff */
[----:B------:R-:W-:Y:S02]  /*0be0*/  SHF.R.S32.HI R8, RZ, 0x5, R8 ;  /* 0x00000005ff087819 */ /* 0x000fe40000011408 */
[----:B------:R-:W-:Y:S01]  /*0bf0*/  LOP3.LUT R3, R3, 0x3fffffe, RZ, 0xc0, !PT ;  /* 0x03fffffe03037812 */ /* 0x000fe200078ec0ff */
[----:B------:R-:W-:Y:S01]  /*0c00*/  VIADD R19, R18, 0x40 ;  /* 0x0000004012137836 */ /* 0x000fe20000000000 */
[----:B------:R-:W-:Y:S01]  /*0c10*/  LOP3.LUT R5, R2, 0x1ffffffe, RZ, 0xc0, !PT ;  /* 0x1ffffffe02057812 */ /* 0x000fe200078ec0ff */
[----:B------:R-:W-:Y:S01]  /*0c20*/  IMAD R8, R8, 0x10, R11 ;  /* 0x0000001008087824 */ /* 0x000fe200078e020b */
[----:B------:R-:W-:Y:S01]  /*0c30*/  LOP3.LUT R16, R9, 0x7ffffffc, RZ, 0xc0, !PT ;  /* 0x7ffffffc09107812 */ /* 0x000fe200078ec0ff */
[----:B------:R-:W-:Y:S01]  /*0c40*/  IMAD.IADD R3, R186, 0x1, -R3 ;  /* 0x00000001ba037824 */ /* 0x000fe200078e0a03 */
[----:B------:R-:W-:Y:S01]  /*0c50*/  SHF.R.S32.HI R184, RZ, 0x3, R0 ;  /* 0x00000003ffb87819 */ /* 0x000fe20000011400 */
[----:B------:R-:W-:Y:S01]  /*0c60*/  IMAD.IADD R4, R4, 0x1, -R5 ;  /* 0x0000000104047824 */ /* 0x000fe200078e0a05 */
[----:B------:R-:W-:Y:S01]  /*0c70*/  SHF.R.S32.HI R190, RZ, 0x1f, R18 ;  /* 0x0000001fffbe7819 */ /* 0x000fe20000011412 */
[----:B------:R-:W-:Y:S01]  /*0c80*/  IMAD R187, R3, 0x40, R8 ;  /* 0x0000004003bb7824 */ /* 0x000fe200078e0208 */
[----:B------:R-:W-:Y:S01]  /*0c90*/  SHF.R.S32.HI R189, RZ, 0x1f, R19 ;  /* 0x0000001fffbd7819 */ /* 0x000fe20000011413 */
[----:B------:R-:W-:-:S02]  /*0ca0*/  IMAD.IADD R16, R185, 0x1, -R16 ;  /* 0x00000001b9107824 */ /* 0x000fc400078e0a10 */
[----:B------:R-:W-:-:S07]  /*0cb0*/  IMAD R17, R4, 0x8, R187 ;  /* 0x0000000804117824 */ /* 0x000fce00078e02bb */
.L_x_7661:
        /* <DEDUP_REMOVED lines=12> */
[----:B012345:R-:W-:Y:S05]  /*0d80*/  @!P0 BRA `(.L_x_7557) ;  /* 0x0000000000208947 */ /* 0x03ffea0003800000 */
        /* <DEDUP_REMOVED lines=8> */
.L_x_7557:
[----:B------:R-:W-:Y:S01]  /*0e10*/  ULDC UR7, c[0x0][0xc54] ;  /* 0x0003150000077ab9 */ /* 0x000fe20000000800 */
[----:B------:R-:W-:Y:S01]  /*0e20*/  UMOV UR6, UR9 ;  /* 0x0000000900067c82 */ /* 0x000fe20008000000 */
[----:B------:R-:W-:-:S11]  /*0e30*/  UISETP.NE.AND UP0, UPT, UR7, 0x1, UPT ;  /* 0x000000010700788c */ /* 0x000fd6000bf05270 */
[----:B------:R-:W-:Y:S02]  /*0e40*/  @UP0 ULDC.64 UR10, c[0x0][0xc58] ;  /* 0x00031600000a0ab9 */ /* 0x000fe40000000a00 */
[----:B------:R-:W-:-:S04]  /*0e50*/  UIMAD.WIDE.U32 UR4, UR9, UR10, URZ ;  /* 0x0000000a090472a5 */ /* 0x000fc8000f8e003f */
[----:B------:R-:W-:-:S04]  /*0e60*/  @UP0 USHF.R.U32.HI UR6, URZ, UR11, UR5 ;  /* 0x0000000b3f060299 */ /* 0x000fc80008011605 */
[----:B------:R-:W-:-:S12]  /*0e70*/  UIMAD UR4, UR6, UR7, URZ ;  /* 0x00000007060472a4 */ /* 0x000fd8000f8e023f */
.L_x_7558:
[----:B------:R-:W-:Y:S01]  /*0e80*/  ULOP3.LUT UR6, URZ, UR6, URZ, 0x33, !UPT ;  /* 0x000000063f067292 */ /* 0x000fe2000f8e333f */
[----:B------:R-:W-:Y:S01]  /*0e90*/  ULDC UR7, c[0x0][0x448] ;  /* 0x0001120000077ab9 */ /* 0x000fe20000000800 */
[----:B------:R-:W-:Y:S01]  /*0ea0*/  ULDC UR5, c[0x0][0xc3c] ;  /* 0x00030f0000057ab9 */ /* 0x000fe20000000800 */
[----:B------:R-:W-:Y:S02]  /*0eb0*/  UISETP.NE.AND UP3, UPT, UR7, 0x1, UPT ;  /* 0x000000010700788c */ /* 0x000fe4000bf65270 */
[----:B------:R-:W-:Y:S01]  /*0ec0*/  UIADD3 UR6, UR6, UR5, URZ ;  /* 0x0000000506067290 */ /* 0x000fe2000fffe03f */
[----:B------:R-:W-:Y:S01]  /*0ed0*/  ULDC.64 UR10, c[0x0][0x418] ;  /* 0x00010600000a7ab9 */ /* 0x000fe20000000a00 */
[----:B------:R-:W-:Y:S01]  /*0ee0*/  UIADD3 UR4, UR9, -UR4, URZ ;  /* 0x8000000409047290 */ /* 0x000fe2000fffe03f */
[----:B------:R-:W-:Y:S01]  /*0ef0*/  ULDC UR38, c[0x0][0xc48] ;  /* 0x0003120000267ab9 */ /* 0x000fe20000000800 */
[----:B------:R-:W-:Y:S02]  /*0f00*/  UISETP.NE.U32.AND UP0, UPT, UR10, URZ, UPT ;  /* 0x0000003f0a00728c */ /* 0x000fe4000bf05070 */
[----:B------:R-:W-:-:S02]  /*0f10*/  USHF.L.U32 UR37, UR6, 0x7, URZ ;  /* 0x0000000706257899 */ /* 0x000fc4000800063f */
[----:B------:R-:W-:Y:S01]  /*0f20*/  UISETP.NE.AND UP1, UPT, UR38, 0x1, UPT ;  /* 0x000000012600788c */ /* 0x000fe2000bf25270 */
[----:B------:R-:W-:Y:S01]  /*0f30*/  ULDC UR13, c[0x0][0xc54] ;  /* 0x00031500000d7ab9 */ /* 0x000fe20000000800 */
[----:B------:R-:W-:Y:S02]  /*0f40*/  UISETP.NE.AND.EX UP0, UPT, UR11, URZ, UPT, UP0 ;  /* 0x0000003f0b00728c */ /* 0x000fe4000bf05300 */
[----:B------:R-:W-:Y:S02]  /*0f50*/  UIADD3 UR10, UR37, 0x7f, URZ ;  /* 0x0000007f250a7890 */ /* 0x000fe4000fffe03f */
[----:B------:R-:W-:Y:S01]  /*0f60*/  UIMAD UR13, UR8, UR13, UR4 ;  /* 0x0000000d080d72a4 */ /* 0x000fe2000f8e0204 */
[----:B------:R-:W-:Y:S01]  /*0f70*/  ULDC UR43, c[0x0][0x424] ;  /* 0x00010900002b7ab9 */ /* 0x000fe20000000800 */
[----:B------:R-:W-:Y:S01]  /*0f80*/  ULDC UR54, c[0x0][0x288] ;  /* 0x0000a20000367ab9 */ /* 0x000fe20000000800 */
[----:B------:R-:W-:Y:S01]  /*0f90*/  ULDC.64 UR4, c[0x0][0x9e0] ;  /* 0x0002780000047ab9 */ /* 0x000fe20000000a00 */
[----:B------:R-:W-:Y:S01]  /*0fa0*/  @UP3 ULDC UR8, c[0x0][0x44c] ;  /* 0x0001130000083ab9 */ /* 0x000fe20000000800 */
[----:B------:R-:W-:-:S02]  /*0fb0*/  UIADD3 UR11, -UR54, 0x1, URZ ;  /* 0x00000001360b7890 */ /* 0x000fc4000fffe13f */
[----:B------:R-:W-:Y:S02]  /*0fc0*/  UISETP.GE.AND UP2, UPT, UR5, 0x1, UPT ;  /* 0x000000010500788c */ /* 0x000fe4000bf46270 */
[----:B------:R-:W-:Y:S02]  /*0fd0*/  USEL UR43, UR43, 0x1, UP0 ;  /* 0x000000012b2b7887 */ /* 0x000fe40008000000 */
[----:B------:R-:W-:Y:S01]  /*0fe0*/  UIMAD.WIDE.U32 UR8, UR10, UR8, URZ ;  /* 0x000000080a0872a5 */ /* 0x000fe2000f8e003f */
[----:B------:R-:W-:Y:S01]  /*0ff0*/  ULDC UR12, c[0x0][0x2f0] ;  /* 0x0000bc00000c7ab9 */ /* 0x000fe20000000800 */
[----:B------:R-:W-:Y:S01]  /*1000*/  @UP3 ULDC UR15, c[0x0][0x450] ;  /* 0x00011400000f3ab9 */ /* 0x000fe20000000800 */
[----:B------:R-:W-:Y:S01]  /*1010*/  @UP1 ULDC UR6, c[0x0][0xc4c] ;  /* 0x0003130000061ab9 */ /* 0x000fe20000000800 */
[----:B------:R-:W-:Y:S01]  /*1020*/  UIMAD UR11, UR43, UR12, UR11 ;  /* 0x0000000c2b0b72a4 */ /* 0x000fe2000f8e020b */
[----:B------:R-:W-:Y:S01]  /*1030*/  PLOP3.LUT P0, PT, PT, PT, UP2, 0x40, 0x0 ;  /* 0x000000000000781c */ /* 0x000fe20003f0e828 */
[----:B------:R-:W-:-:S02]  /*1040*/  @UP3 USHF.R.U32.HI UR10, URZ, UR15, UR9 ;  /* 0x0000000f3f0a3299 */ /* 0x000fc40008011609 */
[----:B------:R-:W-:Y:S01]  /*1050*/  UIMAD.WIDE.U32 UR6, UR13, UR6, URZ ;  /* 0x000000060d0672a5 */ /* 0x000fe2000f8e003f */
[----:B------:R-:W-:Y:S01]  /*1060*/  @UP1 ULDC UR14, c[0x0][0xc50] ;  /* 0x00031400000e1ab9 */ /* 0x000fe20000000800 */
[----:B------:R-:W-:Y:S01]  /*1070*/  UIADD3 UR10, UR11, UR10, URZ ;  /* 0x0000000a0b0a7290 */ /* 0x000fe2000fffe03f */
[----:B------:R-:W-:Y:S01]  /*1080*/  UMOV UR44, UR13 ;  /* 0x0000000d002c7c82 */ /* 0x000fe20008000000 */
[----:B------:R-:W-:Y:S02]  /*1090*/  @UP1 USHF.R.U32.HI UR44, URZ, UR14, UR7 ;  /* 0x0000000e3f2c1299 */ /* 0x000fe40008011607 */
[----:B------:R-:W-:Y:S02]  /*10a0*/  UIADD3 UR4, UR10, UR4, URZ ;  /* 0x000000040a047290 */ /* 0x000fe4000fffe03f */
[----:B------:R-:W-:Y:S02]  /*10b0*/  UIADD3 UR6, -UR44, URZ, URZ ;  /* 0x0000003f2c067290 */ /* 0x000fe4000fffe13f */
[----:B------:R-:W-:-:S02]  /*10c0*/  UP2UR UR50, UPR, URZ, 0x8 ;  /* 0x000000083f327883 */ /* 0x000fc40008000000 */
[----:B------:R-:W-:Y:S01]  /*10d0*/  UP2UR UR49, UPR, URZ, 0x4 ;  /* 0x000000043f317883 */ /* 0x000fe20008000000 */
[----:B------:R-:W-:Y:S01]  /*10e0*/  IMAD.U32 R0, RZ, RZ, UR4 ;  /* 0x00000004ff007e24 */ /* 0x000fe2000f8e00ff */
[----:B------:R-:W-:Y:S01]  /*10f0*/  UIMAD UR38, UR38, UR6, UR13 ;  /* 0x00000006262672a4 */ /* 0x000fe2000f8e020d */
[----:B------:R-:W-:Y:S11]  /*1100*/  @P0 BRA `(.L_x_7559) ;  /* 0x0000000000400947 */ /* 0x000ff60003800000 */
        /* <DEDUP_REMOVED lines=10> */
.L_x_7560:
[----:B------:R-:W-:-:S11]  /*11b0*/  UISETP.NE.AND UP0, UPT, UR5, 0x1, UPT ;  /* 0x000000010500788c */ /* 0x000fd6000bf05270 */
[----:B------:R-:W-:Y:S02]  /*11c0*/  @UP0 ULDC.64 UR8, c[0x0][0x9e8] ;  /* 0x00027a0000080ab9 */ /* 0x000fe40000000a00 */
[----:B------:R-:W-:-:S04]  /*11d0*/  UIMAD.WIDE.U32 UR6, UR4, UR8, URZ ;  /* 0x00000008040672a5 */ /* 0x000fc8000f8e003f */
[----:B------:R-:W-:-:S12]  /*11e0*/  @UP0 USHF.R.U32.HI UR4, URZ, UR9, UR7 ;  /* 0x000000093f040299 */ /* 0x000fd80008011607 */
.L_x_7561:
[----:B------:R-:W-:-:S06]  /*11f0*/  UIMAD UR4, UR4, UR5, UR5 ;  /* 0x00000005040472a4 */ /* 0x000fcc000f8e0205 */
[----:B------:R-:W-:-:S07]  /*1200*/  VIMNMX R0, R0, UR4, PT ;  /* 0x0000000400007c48 */ /* 0x000fce000bfe0100 */
.L_x_7559:
[----:B------:R-:W-:Y:S01]  /*1210*/  UISETP.NE.AND UP0, UPT, UR50, URZ, UPT ;  /* 0x0000003f3200728c */ /* 0x000fe2000bf05270 */
[----:B------:R-:W-:Y:S01]  /*1220*/  VIADD R0, R0, 0x7f ;  /* 0x0000007f00007836 */ /* 0x000fe20000000000 */
[----:B------:R-:W-:Y:S01]  /*1230*/  UMOV UR9, UR37 ;  /* 0x0000002500097c82 */ /* 0x000fe20008000000 */
[----:B------:R-:W-:Y:S02]  /*1240*/  UIMAD UR4, UR43, UR12, 0x7f ;  /* 0x0000007f2b0474a4 */ /* 0x000fe4000f8e020c */
[----:B------:R-:W-:Y:S01]  /*1250*/  UIMAD UR54, UR43, UR12, -UR54 ;  /* 0x0000000c2b3672a4 */ /* 0x000fe2000f8e0a36 */
[----:B------:R-:W-:Y:S01]  /*1260*/  SHF.R.S32.HI R3, RZ, 0x1f, R0 ;  /* 0x0000001fff037819 */ /* 0x000fe20000011400 */
[----:B------:R-:W-:Y:S01]  /*1270*/  USHF.R.S32.HI UR8, URZ, 0x1f, UR4 ;  /* 0x0000001f3f087899 */ /* 0x000fe20008011404 */
[----:B------:R-:W-:Y:S02]  /*1280*/  ULDC UR10, c[0x0][0x9dc] ;  /* 0x00027700000a7ab9 */ /* 0x000fe40000000800 */
[----:B------:R-:W-:Y:S01]  /*1290*/  LEA.HI R3, R3, R0, RZ, 0x7 ;  /* 0x0000000003037211 */ /* 0x000fe200078f38ff */
[----:B------:R-:W-:Y:S01]  /*12a0*/  @UP0 ULDC UR6, c[0x0][0x44c] ;  /* 0x0001130000060ab9 */ /* 0x000fe20000000800 */
[----:B------:R-:W-:Y:S01]  /*12b0*/  @UP0 ULDC UR11, c[0x0][0x450] ;  /* 0x00011400000b0ab9 */ /* 0x000fe20000000800 */
[----:B------:R-:W-:Y:S01]  /*12c0*/  UIMAD.WIDE.U32 UR6, UR37, UR6, URZ ;  /* 0x00000006250672a5 */ /* 0x000fe2000f8e003f */
[----:B------:R-:W-:Y:S01]  /*12d0*/  SHF.R.S32.HI R3, RZ, 0x7, R3 ;  /* 0x00000007ff037819 */ /* 0x000fe20000011403 */
[----:B------:R-:W-:-:S02]  /*12e0*/  ULEA.HI UR8, UR8, UR4, URZ, 0x7 ;  /* 0x0000000408087291 */ /* 0x000fc4000f8f383f */
[----:B------:R-:W-:Y:S02]  /*12f0*/  @UP0 USHF.R.U32.HI UR9, URZ, UR11, UR7 ;  /* 0x0000000b3f090299 */ /* 0x000fe40008011607 */
[----:B------:R-:W-:Y:S02]  /*1300*/  UISETP.GE.AND UP0, UPT, UR5, 0x1, UPT ;  /* 0x000000010500788c */ /* 0x000fe4000bf06270 */
[----:B------:R-:W-:Y:S02]  /*1310*/  USHF.R.S32.HI UR8, URZ, 0x7, UR8 ;  /* 0x000000073f087899 */ /* 0x000fe40008011408 */
[----:B------:R-:W-:Y:S02]  /*1320*/  UIADD3 UR4, UR54, UR9, URZ ;  /* 0x0000000936047290 */ /* 0x000fe4000fffe03f */
[----:B------:R-:W-:Y:S02]  /*1330*/  PLOP3.LUT P0, PT, PT, PT, UP0, 0x40, 0x0 ;  /* 0x000000000000781c */ /* 0x000fe40003f0e808 */
[----:B------:R-:W-:Y:S01]  /*1340*/  UIADD3 UR9, UR4, -UR10, URZ ;  /* 0x8000000a04097290 */ /* 0x000fe2000fffe03f */
[----:B------:R-:W-:-:S10]  /*1350*/  VIMNMX R88, R3, UR8, PT ;  /* 0x0000000803587c48 */ /* 0x000fd4000bfe0100 */
        /* <DEDUP_REMOVED lines=11> */
.L_x_7563:
[----:B------:R-:W-:-:S11]  /*1410*/  UISETP.NE.AND UP0, UPT, UR5, 0x1, UPT ;  /* 0x000000010500788c */ /* 0x000fd6000bf05270 */
[----:B------:R-:W-:Y:S02]  /*1420*/  @UP0 ULDC.64 UR10, c[0x0][0x9e8] ;  /* 0x00027a00000a0ab9 */ /* 0x000fe40000000a00 */
[----:B------:R-:W-:-:S04]  /*1430*/  UIMAD.WIDE.U32 UR6, UR4, UR10, URZ ;  /* 0x0000000a040672a5 */ /* 0x000fc8000f8e003f */
[----:B------:R-:W-:-:S12]  /*1440*/  @UP0 USHF.R.U32.HI UR4, URZ, UR11, UR7 ;  /* 0x0000000b3f040299 */ /* 0x000fd80008011607 */
.L_x_7564:
[----:B------:R-:W-:-:S04]  /*1450*/  UIMAD UR4, UR4, UR5, URZ ;  /* 0x00000005040472a4 */ /* 0x000fc8000f8e023f */
[----:B------:R-:W-:-:S04]  /*1460*/  UISETP.LT.AND UP0, UPT, UR9, UR4, UPT ;  /* 0x000000040900728c */ /* 0x000fc8000bf01270 */
[----:B------:R-:W-:-:S12]  /*1470*/  USEL UR9, UR9, UR4, !UP0 ;  /* 0x0000000409097287 */ /* 0x000fd8000c000000 */
.L_x_7562:
[----:B------:R-:W-:Y:S01]  /*1480*/  USHF.R.S32.HI UR4, URZ, 0x1f, UR9 ;  /* 0x0000001f3f047899 */ /* 0x000fe20008011409 */
[----:B------:R-:W-:Y:S01]  /*1490*/  PLOP3.LUT P0, PT, PT, PT, PT, 0x80, 0x0 ;  /* 0x000000000000781c */ /* 0x000fe20003f0f070 */
[----:B------:R-:W-:Y:S01]  /*14a0*/  IMAD.MOV.U32 R0, RZ, RZ, RZ ;  /* 0x000000ffff007224 */ /* 0x000fe200078e00ff */
[----:B------:R-:W-:Y:S01]  /*14b0*/  CS2R R150, SRZ ;  /* 0x0000000000967805 */ /* 0x000fe2000001ff00 */
[----:B------:R-:W-:Y:S01]  /*14c0*/  ULEA.HI UR4, UR4, UR9, URZ, 0x7 ;  /* 0x0000000904047291 */ /* 0x000fe2000f8f383f */
[----:B------:R-:W-:Y:S01]  /*14d0*/  IMAD.MOV.U32 R36, RZ, RZ, RZ ;  /* 0x000000ffff247224 */ /* 0x000fe200078e00ff */
        /* <DEDUP_REMOVED lines=16> */
[----:B------:R-:W-:Y:S02]  /*15e0*/  ISETP.GT.AND P1, PT, R88, UR39, PT ;  /* 0x0000002758007c0c */ /* 0x000fe4000bf24270 */
        /* <DEDUP_REMOVED lines=51> */
.L_x_7566:
        /* <DEDUP_REMOVED lines=9> */
.L_x_7731:
[----:B------:R-:W-:Y:S05]  /*19b0*/  @!P0 BRA `(.L_x_7568) ;  /* 0x0000000000048947 */ /* 0x000fea0003800000 */
[----:B------:R-:W-:Y:S01]  /*19c0*/  BPT.TRAP 0x1 ;  /* 0x000000040000795c */ /* 0x000fe20000300000 */
.L_x_7568:
[----:B------:R-:W-:Y:S02]  /*19d0*/  IMAD.U32 R9, RZ, RZ, UR45 ;  /* 0x0000002dff097e24 */ /* 0x000fe4000f8e00ff */
[----:B0-----:R-:W-:-:S03]  /*19e0*/  IMAD.U32 R0, RZ, RZ, UR46 ;  /* 0x0000002eff007e24 */ /* 0x001fc6000f8e00ff */
[----:B------:R-:W-:Y:S02]  /*19f0*/  LEA R9, R9, UR41, 0x3 ;  /* 0x0000002909097c11 */ /* 0x000fe4000f8e18ff */
[----:B------:R-:W-:-:S04]  /*1a00*/  SHF.L.U32 R0, R0, 0x1f, RZ ;  /* 0x0000001f00007819 */ /* 0x000fc800000006ff */
[----:B------:R0:W1:Y:S01]  /*1a10*/  SYNCS.PHASECHK.TRANS64.TRYWAIT P1, [R9+URZ+0x28830], R0 ;  /* 0x02883000090075a7 */ /* 0x000062000802017f */
[----:B------:R-:W-:Y:S05]  /*1a20*/  @!P0 BRA `(.L_x_7569) ;  /* 0x0000000000048947 */ /* 0x000fea0003800000 */
[----:B------:R-:W-:Y:S01]  /*1a30*/  BPT.TRAP 0x1 ;  /* 0x000000040000795c */ /* 0x000fe20000300000 */
.L_x_7569:
[----:B-1----:R-:W-:Y:S05]  /*1a40*/  @P1 BRA `(.L_x_7570) ;  /* 0x0000000000081947 */ /* 0x002fea0003800000 */
[----:B------:R-:W1:Y:S02]  /*1a50*/  SYNCS.PHASECHK.TRANS64.TRYWAIT P1, [R9+URZ+0x28830], R0 ;  /* 0x02883000090075a7 */ /* 0x000e64000802017f */
[----:B-1----:R-:W-:Y:S05]  /*1a60*/  @!P1 BRA `(.L_x_7571) ;  /* 0x0000014400409947 */ /* 0x002fea0003800000 */
.L_x_7570:
        /* <DEDUP_REMOVED lines=63> */
.L_x_7572:
[----:B------:R-:W-:Y:S01]  /*1e60*/  UISETP.NE.AND UP1, UPT, UR50, URZ, UPT ;  /* 0x0000003f3200728c */ /* 0x000fe2000bf25270 */
[----:B------:R-:W-:Y:S01]  /*1e70*/  R2UR UR6, R9 ;  /* 0x00000000090672ca */ /* 0x000fe200000e0000 */
[----:B------:R-:W-:Y:S01]  /*1e80*/  ULDC UR7, c[0x0][0x9d8] ;  /* 0x0002760000077ab9 */ /* 0x000fe20000000800 */
[----:B------:R-:W2:Y:S01]  /*1e90*/  LDC R8, c[0x0][0x2f0] ;  /* 0x0000bc00ff087b82 */ /* 0x000ea20000000800 */
[----:B------:R-:W-:Y:S01]  /*1ea0*/  FMUL.FTZ R36, R36, UR7 ;  /* 0x0000000724247c20 */ /* 0x000fe20008410000 */
[----:B------:R-:W-:Y:S01]  /*1eb0*/  FMUL.FTZ R32, R32, UR7 ;  /* 0x0000000720207c20 */ /* 0x000fe20008410000 */
[----:B------:R-:W-:Y:S01]  /*1ec0*/  PLOP3.LUT P1, PT, PT, PT, UP1, 0x80, 0x0 ;  /* 0x000000000000781c */ /* 0x000fe20003f2f018 */
[----:B------:R-:W-:Y:S01]  /*1ed0*/  FMUL.FTZ R40, R40, UR7 ;  /* 0x0000000728287c20 */ /* 0x000fe20008410000 */
[----:B------:R-:W-:Y:S01]  /*1ee0*/  PLOP3.LUT P2, PT, PT, PT, UP1, 0x80, 0x0 ;  /* 0x000000000000781c */ /* 0x000fe20003f4f018 */
[----:B------:R3:W4:Y:S01]  /*1ef0*/  MUFU.TANH R125, R36 ;  /* 0x00000024007d7308 */ /* 0x0007220000002400 */
[----:B------:R-:W-:Y:S01]  /*1f00*/  FMUL.FTZ R13, R25, UR7 ;  /* 0x00000007190d7c20 */ /* 0x000fe20008410000 */
[----:B------:R-:W-:Y:S01]  /*1f10*/  @UP1 ULDC UR10, c[0x0][0x44c] ;  /* 0x00011300000a1ab9 */ /* 0x000fe20000000800 */
[----:B01----:R-:W0:Y:S01]  /*1f20*/  LDC R9, c[0x0][0x288] ;  /* 0x0000a200ff097b82 */ /* 0x003e220000000800 */
[----:B------:R-:W-:Y:S01]  /*1f30*/  FMUL.FTZ R61, R61, UR7 ;  /* 0x000000073d3d7c20 */ /* 0x000fe20008410000 */
[----:B------:R-:W-:Y:S01]  /*1f40*/  IMAD.MOV.U32 R25, RZ, RZ, -0x80 ;  /* 0xffffff80ff197424 */ /* 0x000fe200078e00ff */
[----:B------:R-:W-:Y:S01]  /*1f50*/  UIADD3 UR6, UR6, 0x28840, URZ ;  /* 0x0002884006067890 */ /* 0x000fe2000fffe03f */
[----:B------:R-:W-:Y:S01]  /*1f60*/  FMUL.FTZ R44, R44, UR7 ;  /* 0x000000072c2c7c20 */ /* 0x000fe20008410000 */
[----:B------:R1:W0:Y:S01]  /*1f70*/  MUFU.TANH R127, R32 ;  /* 0x00000020007f7308 */ /* 0x0002220000002400 */
[----:B---3--:R-:W-:Y:S01]  /*1f80*/  FMUL.FTZ R36, R47, UR7 ;  /* 0x000000072f247c20 */ /* 0x008fe20008410000 */
[----:B------:R-:W-:-:S02]  /*1f90*/  VIADD R47, R17, UR37 ;  /* 0x00000025112f7c36 */ /* 0x000fc40008000000 */
[----:B------:R-:W-:Y:S01]  /*1fa0*/  FMUL.FTZ R48, R48, UR7 ;  /* 0x0000000730307c20 */ /* 0x000fe20008410000 */
[----:B------:R-:W-:Y:S01]  /*1fb0*/  FMUL.FTZ R52, R52, UR7 ;  /* 0x0000000734347c20 */ /* 0x000fe20008410000 */
[----:B------:R-:W-:Y:S01]  /*1fc0*/  FMUL.FTZ R56, R56, UR7 ;  /* 0x0000000738387c20 */ /* 0x000fe20008410000 */
[----:B------:R-:W-:Y:S01]  /*1fd0*/  @P1 IMAD.HI.U32 R11, R47, UR10, RZ ;  /* 0x0000000a2f0b1c27 */ /* 0x000fe2000f8e00ff */
[----:B------:R-:W-:Y:S01]  /*1fe0*/  @UP1 ULDC UR10, c[0x0][0x450] ;  /* 0x00011400000a1ab9 */ /* 0x000fe20000000800 */
[----:B------:R3:W0:Y:S02]  /*1ff0*/  MUFU.TANH R123, R40 ;  /* 0x00000028007b7308 */ /* 0x0006240000002400 */
[----:B-1----:R-:W-:Y:S01]  /*2000*/  FMUL.FTZ R32, R43, UR7 ;  /* 0x000000072b207c20 */ /* 0x002fe20008410000 */
[----:B------:R-:W-:Y:S01]  /*2010*/  UISETP.NE.AND UP0, UPT, UR49, URZ, UPT ;  /* 0x0000003f3100728c */ /* 0x000fe2000bf05270 */
[----:B------:R-:W-:Y:S01]  /*2020*/  @P2 SHF.R.U32.HI R47, RZ, UR10, R11 ;  /* 0x0000000aff2f2c19 */ /* 0x000fe2000801160b */
[----:B------:R-:W-:Y:S01]  /*2030*/  FMUL.FTZ R0, R26, UR7 ;  /* 0x000000071a007c20 */ /* 0x000fe20008410000 */
[----:B------:R-:W-:Y:S01]  /*2040*/  FMUL.FTZ R6, R30, UR7 ;  /* 0x000000071e067c20 */ /* 0x000fe20008410000 */
[----:B------:R-:W-:Y:S01]  /*2050*/  FMUL.FTZ R20, R34, UR7 ;  /* 0x0000000722147c20 */ /* 0x000fe20008410000 */
[----:B------:R-:W-:Y:S01]  /*2060*/  FMUL.FTZ R26, R38, UR7 ;  /* 0x00000007261a7c20 */ /* 0x000fe20008410000 */
[----:B------:R1:W0:Y:S01]  /*2070*/  MUFU.TANH R43, R61 ;  /* 0x0000003d002b7308 */ /* 0x0002220000002400 */
[----:B---3--:R-:W-:Y:S01]  /*2080*/  FMUL.FTZ R40, R51, UR7 ;  /* 0x0000000733287c20 */ /* 0x008fe20008410000 */
[----:B------:R-:W-:-:S02]  /*2090*/  IMAD R51, R88, R25, 0x80 ;  /* 0x0000008058337424 */ /* 0x000fc400078e0219 */
[----:B------:R-:W-:Y:S01]  /*20a0*/  FMUL.FTZ R30, R42, UR7 ;  /* 0x000000072a1e7c20 */ /* 0x000fe20008410000 */
[----:B------:R-:W-:Y:S01]  /*20b0*/  UPRMT UR6, UR40, 0x654, UR6 ;  /* 0x0000065428067896 */ /* 0x000fe20008000006 */
[----:B------:R-:W-:Y:S01]  /*20c0*/  FMUL.FTZ R14, R24, UR7 ;  /* 0x00000007180e7c20 */ /* 0x000fe20008410000 */
[----:B------:R-:W-:Y:S02]  /*20d0*/  VIADD R25, R51, 0x1 ;  /* 0x0000000133197836 */ /* 0x000fe40000000000 */
[----:B------:R-:W-:Y:S01]  /*20e0*/  FMUL.FTZ R15, R28, UR7 ;  /* 0x000000071c0f7c20 */ /* 0x000fe20008410000 */
[----:B------:R3:W0:Y:S01]  /*20f0*/  MUFU.TANH R121, R44 ;  /* 0x0000002c00797308 */ /* 0x0006220000002400 */
[----:B-1----:R-:W1:Y:S01]  /*2100*/  SHFL.IDX PT, R61, R47, RZ, 0x1c1f ;  /* 0x001c1fff2f3d7589 */ /* 0x002e6200000e0000 */
[----:B------:R-:W-:Y:S01]  /*2110*/  FMUL.FTZ R34, R46, UR7 ;  /* 0x000000072e227c20 */ /* 0x000fe20008410000 */
[----:B------:R-:W-:Y:S01]  /*2120*/  FMUL.FTZ R38, R50, UR7 ;  /* 0x0000000732267c20 */ /* 0x000fe20008410000 */
        /* <DEDUP_REMOVED lines=11> */
[----:B---3--:R-:W-:Y:S01]  /*21e0*/  FMUL.FTZ R44, R55, UR7 ;  /* 0x00000007372c7c20 */ /* 0x008fe20008410000 */
[----:B------:R3:W0:Y:S01]  /*21f0*/  MUFU.TANH R117, R52 ;  /* 0x0000003400757308 */ /* 0x0006220000002400 */
[----:B------:R-:W-:Y:S01]  /*2200*/  FMUL.FTZ R57, R57, UR7 ;  /* 0x0000000739397c20 */ /* 0x000fe20008410000 */
[----:B------:R-:W-:Y:S01]  /*2210*/  FMUL.FTZ R46, R58, UR7 ;  /* 0x000000073a2e7c20 */ /* 0x000fe20008410000 */
[----:B-----5:R-:W-:Y:S01]  /*2220*/  FMUL.FTZ R48, R59, UR7 ;  /* 0x000000073b307c20 */ /* 0x020fe20008410000 */
[----:B------:R-:W-:Y:S01]  /*2230*/  FMUL.FTZ R60, R60, UR7 ;  /* 0x000000073c3c7c20 */ /* 0x000fe20008410000 */
[----:B------:R-:W-:Y:S01]  /*2240*/  FMUL.FTZ R50, R62, UR7 ;  /* 0x000000073e327c20 */ /* 0x000fe20008410000 */
[----:B------:R-:W-:Y:S01]  /*2250*/  FMUL.FTZ R64, R64, UR7 ;  /* 0x0000000740407c20 */ /* 0x000fe20008410000 */
[----:B------:R-:W-:Y:S01]  /*2260*/  FMUL.FTZ R65, R65, UR7 ;  /* 0x0000000741417c20 */ /* 0x000fe20008410000 */
[----:B------:R5:W0:Y:S01]  /*2270*/  MUFU.TANH R115, R56 ;  /* 0x0000003800737308 */ /* 0x000a220000002400 */
[----:B---3--:R-:W-:Y:S01]  /*2280*/  FMUL.FTZ R52, R63, UR7 ;  /* 0x000000073f347c20 */ /* 0x008fe20008410000 */
[----:B------:R-:W-:Y:S01]  /*2290*/  FMUL.FTZ R54, R66, UR7 ;  /* 0x0000000742367c20 */ /* 0x000fe20008410000 */
[----:B------:R-:W-:Y:S01]  /*22a0*/  FMUL.FTZ R89, R70, UR7 ;  /* 0x0000000746597c20 */ /* 0x000fe20008410000 */
[----:B------:R-:W-:Y:S01]  /*22b0*/  FMUL.FTZ R91, R71, UR7 ;  /* 0x00000007475b7c20 */ /* 0x000fe20008410000 */
[----:B------:R-:W-:Y:S01]  /*22c0*/  FMUL.FTZ R93, R74, UR7 ;  /* 0x000000074a5d7c20 */ /* 0x000fe20008410000 */
[----:B------:R-:W-:Y:S01]  /*22d0*/  FMUL.FTZ R95, R75, UR7 ;  /* 0x000000074b5f7c20 */ /* 0x000fe20008410000 */
[----:B------:R-:W-:Y:S01]  /*22e0*/  FMUL.FTZ R76, R76, UR7 ;  /* 0x000000074c4c7c20 */ /* 0x000fe20008410000 */
[----:B------:R-:W-:Y:S01]  /*22f0*/  FMUL.FTZ R4, R78, UR7 ;  /* 0x000000074e047c20 */ /* 0x000fe20008410000 */
[----:B-----5:R-:W-:Y:S01]  /*2300*/  FMUL.FTZ R56, R67, UR7 ;  /* 0x0000000743387c20 */ /* 0x020fe20008410000 */
        /* <DEDUP_REMOVED lines=11> */
[----:B------:R-:W-:Y:S01]  /*23c0*/  FMUL.FTZ R69, R69, UR7 ;  /* 0x0000000745457c20 */ /* 0x000fe20008410000 */
[----:B------:R-:W-:Y:S01]  /*23d0*/  FMUL.FTZ R72, R72, UR7 ;  /* 0x0000000748487c20 */ /* 0x000fe20008410000 */
[----:B------:R-:W-:Y:S01]  /*23e0*/  FMUL.FTZ R73, R73, UR7 ;  /* 0x0000000749497c20 */ /* 0x000fe20008410000 */
[----:B------:R-:W-:Y:S01]  /*23f0*/  FMUL.FTZ R77, R77, UR7 ;  /* 0x000000074d4d7c20 */ /* 0x000fe20008410000 */
[----:B------:R-:W-:Y:S01]  /*2400*/  PLOP3.LUT P1, PT, PT, PT, UP0, 0x40, 0x0 ;  /* 0x000000000000781c */ /* 0x000fe20003f2e808 */
[C---:B--2---:R-:W-:Y:S01]  /*2410*/  IMAD R58, R8.reuse, UR43, R25 ;  /* 0x0000002b083a7c24 */ /* 0x044fe2000f8e0219 */
[----:B------:R-:W2:Y:S01]  /*2420*/  MUFU.TANH R14, R14 ;  /* 0x0000000e000e7308 */ /* 0x000ea20000002400 */
[----:B------:R-:W-:Y:S01]  /*2430*/  ULDC UR55, c[0x0][0x9dc] ;  /* 0x0002770000377ab9 */ /* 0x000fe20000000800 */
[----:B------:R-:W-:Y:S01]  /*2440*/  SYNCS.ARRIVE.TRANS64.RED.A1T0 RZ, [UR6], RZ ;  /* 0x000000ffffff79a7 */ /* 0x000fe20008100406 */
[----:B------:R-:W-:Y:S01]  /*2450*/  ULOP3.LUT UR6, URZ, UR55, URZ, 0x33, !UPT ;  /* 0x000000373f067292 */ /* 0x000fe2000f8e333f */
[----:B------:R-:W-:Y:S01]  /*2460*/  IMAD R25, R8, UR43, R51 ;  /* 0x0000002b08197c24 */ /* 0x000fe2000f8e0233 */
[----:B------:R-:W-:Y:S01]  /*2470*/  ULDC UR14, c[0x0][0x9e0] ;  /* 0x00027800000e7ab9 */ /* 0x000fe20000000800 */
[----:B0-----:R-:W-:-:S02]  /*2480*/  IMAD.IADD R58, R58, 0x1, -R9 ;  /* 0x000000013a3a7824 */ /* 0x001fc400078e0a09 */
[----:B------:R-:W-:Y:S01]  /*2490*/  FMUL.FTZ R37, R37, UR7 ;  /* 0x0000000725257c20 */ /* 0x000fe20008410000 */
[----:B------:R-:W0:Y:S01]  /*24a0*/  MUFU.TANH R13, R13 ;  /* 0x0000000d000d7308 */ /* 0x000e220000002400 */
[----:B------:R-:W-:Y:S01]  /*24b0*/  FMUL.FTZ R49, R49, UR7 ;  /* 0x0000000731317c20 */ /* 0x000fe20008410000 */
[----:B------:R-:W-:Y:S01]  /*24c0*/  IMAD R55, R16, -0x2, R25 ;  /* 0xfffffffe10377824 */ /* 0x000fe200078e0219 */
[----:B------:R-:W-:Y:S01]  /*24d0*/  LEA R62, R88, 0xffffff80, 0x7 ;  /* 0xffffff80583e7811 */ /* 0x000fe200078e38ff */
[C---:B------:R-:W-:Y:S02]  /*24e0*/  VIADD R66, R58.reuse, UR14 ;  /* 0x0000000e3a427c36 */ /* 0x040fe40008000000 */
[----:B------:R-:W-:Y:S02]  /*24f0*/  VIADD R59, R58, UR6 ;  /* 0x000000063a3b7c36 */ /* 0x000fe40008000000 */
        /* <DEDUP_REMOVED lines=54> */
[----:B-1----:R-:W-:Y:S01]  /*2860*/  VIADDMNMX R37, R61, R66, R55, PT ;  /* 0x000000423d257246 */ /* 0x002fe20003800137 */
[----:B-----5:R-:W-:Y:S01]  /*2870*/  IMAD.IADD R49, R59, 0x1, R61 ;  /* 0x000000013b317824 */ /* 0x020fe200078e023d */
[----:B--234-:R-:W-:Y:S06]  /*2880*/  @P1 BRA `(.L_x_7573) ;  /* 0x0000000000641947 */ /* 0x01cfec0003800000 */
        /* <DEDUP_REMOVED lines=14> */
.L_x_7575:
[----:B------:R-:W-:Y:S02]  /*2970*/  ULDC UR6, c[0x0][0x9e4] ;  /* 0x0002790000067ab9 */ /* 0x000fe40000000800 */
[----:B------:R-:W-:-:S05]  /*2980*/  IMAD.U32 R61, RZ, RZ, UR6 ;  /* 0x00000006ff3d7e24 */ /* 0x000fca000f8e00ff */
[----:B------:R-:W-:-:S13]  /*2990*/  ISETP.NE.AND P1, PT, R61, 0x1, PT ;  /* 0x000000013d00780c */ /* 0x000fda0003f25270 */
[----:B------:R-:W1:Y:S02]  /*29a0*/  @P1 LDC.64 R68, c[0x0][0x9e8] ;  /* 0x00027a00ff441b82 */ /* 0x000e640000000a00 */
[----:B-1----:R-:W-:-:S05]  /*29b0*/  @P1 IMAD.HI.U32 R58, R25, R68, RZ ;  /* 0x00000044193a1227 */ /* 0x002fca00078e00ff */
[----:B------:R-:W-:-:S07]  /*29c0*/  @P1 SHF.R.U32.HI R25, RZ, R69, R58 ;  /* 0x00000045ff191219 */ /* 0x000fce000001163a */
.L_x_7576:
[----:B------:R-:W-:Y:S05]  /*29d0*/  BSYNC B0 ;  /* 0x0000000000007941 */ /* 0x000fea0003800000 */
.L_x_7574:
[----:B------:R-:W-:-:S04]  /*29e0*/  IMAD R25, R25, R61, -R62 ;  /* 0x0000003d19197224 */ /* 0x000fc800078e0a3e */
[----:B------:R-:W-:-:S05]  /*29f0*/  IMAD R58, R16, -0x2, R25 ;  /* 0xfffffffe103a7824 */ /* 0x000fca00078e0219 */
[----:B------:R-:W-:Y:S02]  /*2a00*/  VIADDMNMX R37, R58, R61, R37, PT ;  /* 0x0000003d3a257246 */ /* 0x000fe40003800125 */
[----:B------:R-:W-:-:S07]  /*2a10*/  VIMNMX R49, R49, R58, !PT ;  /* 0x0000003a31317248 */ /* 0x000fce0007fe0100 */
.L_x_7573:
        /* <DEDUP_REMOVED lines=8> */
[----:B0-----:R-:W-:Y:S02]  /*2aa0*/  FSEL R129, R15, -INF , !P3 ;  /* 0xff8000000f817808 */ /* 0x001fe40005800000 */
[----:B------:R-:W-:Y:S02]  /*2ab0*/  ISETP.LT.OR P4, PT, R37, 0x2, P4 ;  /* 0x000000022500780c */ /* 0x000fe40002781670 */
[----:B------:R-:W-:Y:S02]  /*2ac0*/  ISETP.GT.AND P3, PT, R49, 0x10, !P5 ;  /* 0x000000103100780c */ /* 0x000fe40006f64270 */
[----:B------:R-:W-:Y:S02]  /*2ad0*/  ISETP.GE.AND P6, PT, R51, 0xa, PT ;  /* 0x0000000a3300780c */ /* 0x000fe40003fc6270 */
[----:B------:R-:W-:Y:S02]  /*2ae0*/  FSEL R131, R13, -INF , !P4 ;  /* 0xff8000000d837808 */ /* 0x000fe40006000000 */
[----:B------:R-:W-:-:S02]  /*2af0*/  P2R R67, PR, RZ, 0x20 ;  /* 0x00000020ff437803 */ /* 0x000fc40000000000 */
[----:B------:R-:W-:Y:S01]  /*2b00*/  ISETP.LT.OR P3, PT, R37, 0x11, P3 ;  /* 0x000000112500780c */ /* 0x000fe20001f61670 */
[----:B-1----:R-:W-:Y:S01]  /*2b10*/  IMAD.IADD R58, R59, 0x1, R47 ;  /* 0x000000013b3a7824 */ /* 0x002fe200078e022f */
        /* <DEDUP_REMOVED lines=117> */
[----:B------:R-:W-:Y:S02]  /*3270*/  P2R R68, PR, RZ, 0x20 ;  /* 0x00000020ff447803 */ /* 0x000fe40000000000 */
[----:B------:R-:W-:-:S02]  /*3280*/  FSEL R27, R27, -INF , !P3 ;  /* 0xff8000001b1b7808 */ /* 0x000fc40005800000 */
[----:B------:R-:W-:Y:S02]  /*3290*/  ISETP.GE.AND P3, PT, R51, 0x71, PT ;  /* 0x000000713300780c */ /* 0x000fe40003f66270 */
[----:B------:R-:W-:Y:S02]  /*32a0*/  P2R R63, PR, RZ, 0x40 ;  /* 0x00000040ff3f7803 */ /* 0x000fe40000000000 */
        /* <DEDUP_REMOVED lines=16> */
[----:B------:R-:W-:Y:S02]  /*33b0*/  ISETP.GE.AND P6, PT, R51, 0x7a, PT ;  /* 0x0000007a3300780c */ /* 0x000fe40003fc6270 */
[----:B------:R-:W-:Y:S02]  /*33c0*/  VIADDMNMX R14, R47, R66, R55, PT ;  /* 0x000000422f0e7246 */ /* 0x000fe40003800137 */
[----:B------:R-:W-:Y:S02]  /*33d0*/  P2R R80, PR, RZ, 0x40 ;  /* 0x00000040ff507803 */ /* 0x000fe40000000000 */
[----:B------:R-:W-:-:S04]  /*33e0*/  ISETP.GT.AND P6, PT, R49, 0x79, !P6 ;  /* 0x000000793100780c */ /* 0x000fc800077c4270 */
[----:B------:R-:W-:-:S04]  /*33f0*/  ISETP.LT.OR P6, PT, R37, 0x7a, P6 ;  /* 0x0000007a2500780c */ /* 0x000fc800037c1670 */
[----:B------:R-:W-:Y:S02]  /*3400*/  FSEL R37, R85, -INF , !P6 ;  /* 0xff80000055257808 */ /* 0x000fe40007000000 */
[----:B------:R-:W-:-:S13]  /*3410*/  PLOP3.LUT P6, PT, PT, PT, UP0, 0x40, 0x0 ;  /* 0x000000000000781c */ /* 0x000fda0003fce808 */
[----:B------:R-:W-:Y:S05]  /*3420*/  @P6 BRA `(.L_x_7577) ;  /* 0x0000000000646947 */ /* 0x000fea0003800000 */
        /* <DEDUP_REMOVED lines=14> */
.L_x_7579:
[----:B------:R-:W-:Y:S02]  /*3510*/  ULDC UR6, c[0x0][0x9e4] ;  /* 0x0002790000067ab9 */ /* 0x000fe40000000800 */
[----:B------:R-:W-:-:S05]  /*3520*/  IMAD.U32 R49, RZ, RZ, UR6 ;  /* 0x00000006ff317e24 */ /* 0x000fca000f8e00ff */
[----:B------:R-:W-:-:S13]  /*3530*/  ISETP.NE.AND P6, PT, R49, 0x1, PT ;  /* 0x000000013100780c */ /* 0x000fda0003fc5270 */
[----:B------:R-:W0:Y:S02]  /*3540*/  @P6 LDC.64 R60, c[0x0][0x9e8] ;  /* 0x00027a00ff3c6b82 */ /* 0x000e240000000a00 */
[----:B0-----:R-:W-:-:S05]  /*3550*/  @P6 IMAD.HI.U32 R60, R47, R60, RZ ;  /* 0x0000003c2f3c6227 */ /* 0x001fca00078e00ff */
[----:B------:R-:W-:-:S07]  /*3560*/  @P6 SHF.R.U32.HI R47, RZ, R61, R60 ;  /* 0x0000003dff2f6219 */ /* 0x000fce000001163c */
.L_x_7580:
[----:B------:R-:W-:Y:S05]  /*3570*/  BSYNC B0 ;  /* 0x0000000000007941 */ /* 0x000fea0003800000 */
.L_x_7578:
[----:B------:R-:W-:-:S04]  /*3580*/  IMAD R47, R47, R49, -R62 ;  /* 0x000000312f2f7224 */ /* 0x000fc800078e0a3e */
[----:B------:R-:W-:-:S05]  /*3590*/  IMAD R47, R16, -0x2, R47 ;  /* 0xfffffffe102f7824 */ /* 0x000fca00078e022f */
[----:B------:R-:W-:Y:S02]  /*35a0*/  VIADDMNMX R14, R47, R49, R14, PT ;  /* 0x000000312f0e7246 */ /* 0x000fe4000380010e */
[----:B------:R-:W-:-:S07]  /*35b0*/  VIMNMX R58, R58, R47, !PT ;  /* 0x0000002f3a3a7248 */ /* 0x000fce0007fe0100 */
.L_x_7577:
[----:B------:R-:W-:Y:S01]  /*35c0*/  ISETP.GT.AND P1, PT, R58, 0x1, !P1 ;  /* 0x000000013a00780c */ /* 0x000fe20004f24270 */
[----:B------:R-:W-:Y:S01]  /*35d0*/  ULDC UR6, c[0x0][0x988] ;  /* 0x0002620000067ab9 */ /* 0x000fe20000000800 */
[----:B------:R-:W-:Y:S01]  /*35e0*/  ISETP.NE.AND P6, PT, R63, RZ, PT ;  /* 0x000000ff3f00720c */ /* 0x000fe20003fc5270 */
[----:B------:R-:W-:Y:S01]  /*35f0*/  UISETP.NE.AND UP1, UPT, UR50, URZ, UPT ;  /* 0x0000003f3200728c */ /* 0x000fe2000bf25270 */
[----:B------:R-:W-:Y:S01]  /*3600*/  ISETP.LT.OR P1, PT, R14, 0x2, P1 ;  /* 0x000000020e00780c */ /* 0x000fe20000f21670 */
[----:B------:R-:W-:Y:S01]  /*3610*/  UISETP.NE.AND UP0, UPT, UR49, URZ, UPT ;  /* 0x0000003f3100728c */ /* 0x000fe2000bf05270 */
[----:B------:R-:W-:Y:S01]  /*3620*/  ISETP.GT.AND P2, PT, R58, 0x8, !P2 ;  /* 0x000000083a00780c */ /* 0x000fe20005744270 */
[----:B------:R-:W-:Y:S01]  /*3630*/  UMOV UR10, UR37 ;  /* 0x00000025000a7c82 */ /* 0x000fe20008000000 */
[----:B------:R-:W-:Y:S02]  /*3640*/  FSEL R47, R2, -INF , !P1 ;  /* 0xff800000022f7808 */ /* 0x000fe40004800000 */
[----:B------:R-:W-:-:S02]  /*3650*/  ISETP.GT.AND P1, PT, R58, 0x9, !P6 ;  /* 0x000000093a00780c */ /* 0x000fc40007724270 */
[----:B------:R-:W-:Y:S02]  /*3660*/  FMNMX.FTZ R2, R97, R131, !PT ;  /* 0x0000008361027209 */ /* 0x000fe40007810000 */
[----:B------:R-:W-:Y:S01]  /*3670*/  ISETP.LT.OR P1, PT, R14, 0xa, P1 ;  /* 0x0000000a0e00780c */ /* 0x000fe20000f21670 */
[----:B------:R-:W-:Y:S01]  /*3680*/  @UP1 ULDC UR11, c[0x0][0x450] ;  /* 0x00011400000b1ab9 */ /* 0x000fe20000000800 */
[----:B------:R-:W-:Y:S02]  /*3690*/  FMNMX.FTZ R2, R129, R2, !PT ;  /* 0x0000000281027209 */ /* 0x000fe40007810000 */
[----:B------:R-:W-:Y:S02]  /*36a0*/  FSEL R51, R7, -INF , !P1 ;  /* 0xff80000007337808 */ /* 0x000fe40004800000 */
[----:B------:R-:W-:Y:S02]  /*36b0*/  ISETP.NE.AND P1, PT, R67, RZ, PT ;  /* 0x000000ff4300720c */ /* 0x000fe40003f25270 */
[----:B------:R-:W-:-:S02]  /*36c0*/  FMNMX.FTZ R2, R99, R2, !PT ;  /* 0x0000000263027209 */ /* 0x000fc40007810000 */
        /* <DEDUP_REMOVED lines=8> */
[C---:B------:R-:W-:Y:S02]  /*3750*/  ISETP.LT.OR P2, PT, R14.reuse, 0x9, P2 ;  /* 0x000000090e00780c */ /* 0x040fe40001741670 */
[----:B------:R-:W-:Y:S02]  /*3760*/  ISETP.LT.OR P1, PT, R14, 0x12, P1 ;  /* 0x000000120e00780c */ /* 0x000fe40000f21670 */
[----:B------:R-:W-:Y:S02]  /*3770*/  FMNMX.FTZ R2, R103, R2, !PT ;  /* 0x0000000267027209 */ /* 0x000fe40007810000 */
[----:B------:R-:W-:-:S02]  /*3780*/  FSEL R55, R24, -INF , !P1 ;  /* 0xff80000018377808 */ /* 0x000fc40004800000 */
[----:B------:R-:W-:Y:S02]  /*3790*/  ISETP.NE.AND P1, PT, R69, RZ, PT ;  /* 0x000000ff4500720c */ /* 0x000fe40003f25270 */
[----:B------:R-:W-:Y:S01]  /*37a0*/  FSEL R49, R6, -INF , !P2 ;  /* 0xff80000006317808 */ /* 0x000fe20005000000 */
[----:B------:R-:W-:Y:S01]  /*37b0*/  IMAD.U32 R6, RZ, RZ, UR6 ;  /* 0x00000006ff067e24 */ /* 0x000fe2000f8e00ff */
[----:B------:R-:W-:Y:S01]  /*37c0*/  ISETP.GT.AND P1, PT, R58, 0x18, !P1 ;  /* 0x000000183a00780c */ /* 0x000fe20004f24270 */
[----:B------:R-:W-:Y:S01]  /*37d0*/  @UP1 ULDC UR6, c[0x0][0x44c] ;  /* 0x0001130000061ab9 */ /* 0x000fe20000000800 */
[----:B------:R-:W-:Y:S01]  /*37e0*/  ISETP.NE.AND P2, PT, R77, RZ, PT ;  /* 0x000000ff4d00720c */ /* 0x000fe20003f45270 */
[----:B------:R-:W-:Y:S01]  /*37f0*/  UIMAD.WIDE.U32 UR6, UR37, UR6, URZ ;  /* 0x00000006250672a5 */ /* 0x000fe2000f8e003f */
[----:B------:R-:W-:Y:S02]  /*3800*/  ISETP.LT.OR P1, PT, R14, 0x19, P1 ;  /* 0x000000190e00780c */ /* 0x000fe40000f21670 */
[----:B------:R-:W-:Y:S01]  /*3810*/  FMNMX.FTZ R2, R123, R2, !PT ;  /* 0x000000027b027209 */ /* 0x000fe20007810000 */
[----:B------:R-:W-:Y:S01]  /*3820*/  @UP1 USHF.R.U32.HI UR10, URZ, UR11, UR7 ;  /* 0x0000000b3f0a1299 */ /* 0x000fe20008011607 */
[----:B------:R-:W-:-:S02]  /*3830*/  FSEL R57, R26, -INF , !P1 ;  /* 0xff8000001a397808 */ /* 0x000fc40004800000 */
[----:B------:R-:W-:Y:S01]  /*3840*/  ISETP.NE.AND P1, PT, R70, RZ, PT ;  /* 0x000000ff4600720c */ /* 0x000fe20003f25270 */
[----:B------:R-:W-:Y:S01]  /*3850*/  UIADD3 UR54, UR54, UR10, URZ ;  /* 0x0000000a36367290 */ /* 0x000fe2000fffe03f */
[----:B------:R-:W-:Y:S02]  /*3860*/  FMNMX.FTZ R2, R105, R2, !PT ;  /* 0x0000000269027209 */ /* 0x000fe40007810000 */
[----:B------:R-:W-:Y:S01]  /*3870*/  ISETP.GT.AND P1, PT, R58, 0x19, !P1 ;  /* 0x000000193a00780c */ /* 0x000fe20004f24270 */
[----:B------:R-:W-:Y:S01]  /*3880*/  UIADD3 UR14, UR54, UR14, URZ ;  /* 0x0000000e360e7290 */ /* 0x000fe2000fffe03f */
[----:B------:R-:W-:Y:S02]  /*3890*/  ISETP.NE.AND P6, PT, R78, RZ, PT ;  /* 0x000000ff4e00720c */ /* 0x000fe40003fc5270 */
        /* <DEDUP_REMOVED lines=12> */
[----:B------:R-:W-:Y:S02]  /*3960*/  ISETP.GT.AND P1, PT, R58, 0x21, !P1 ;  /* 0x000000213a00780c */ /* 0x000fe40004f24270 */
[----:B------:R-:W-:-:S02]  /*3970*/  FMNMX.FTZ R2, R111, R2, !PT ;  /* 0x000000026f027209 */ /* 0x000fc40007810000 */
[----:B------:R-:W-:Y:S02]  /*3980*/  ISETP.LT.OR P1, PT, R14, 0x22, P1 ;  /* 0x000000220e00780c */ /* 0x000fe40000f21670 */
[----:B------:R-:W-:Y:S02]  /*3990*/  FMNMX.FTZ R2, R115, R2, !PT ;  /* 0x0000000273027209 */ /* 0x000fe40007810000 */
[----:B------:R-:W-:Y:S02]  /*39a0*/  FSEL R63, R32, -INF , !P1 ;  /* 0xff800000203f7808 */ /* 0x000fe40004800000 */
[----:B------:R-:W-:Y:S02]  /*39b0*/  ISETP.NE.AND P1, PT, R73, RZ, PT ;  /* 0x000000ff4900720c */ /* 0x000fe40003f25270 */
[----:B------:R-:W-:Y:S02]  /*39c0*/  FMNMX.FTZ R2, R113, R2, !PT ;  /* 0x0000000271027209 */ /* 0x000fe40007810000 */
[----:B------:R-:W-:-:S02]  /*39d0*/  ISETP.GT.AND P1, PT, R58, 0x28, !P1 ;  /* 0x000000283a00780c */ /* 0x000fc40004f24270 */
[----:B------:R-:W-:Y:S02]  /*39e0*/  FMNMX.FTZ R2, R45, R2, !PT ;  /* 0x000000022d027209 */ /* 0x000fe40007810000 */
        /* <DEDUP_REMOVED lines=32> */
[----:B------:R-:W-:Y:S01]  /*3bf0*/  ISETP.NE.AND P2, PT, R98, RZ, PT ;  /* 0x000000ff6200720c */ /* 0x000fe20003f45270 */
[----:B------:R-:W0:Y:S01]  /*3c00*/  SHFL.BFLY PT, R7, R2, 0x2, 0x1f ;  /* 0x0c401f0002077f89 */ /* 0x000e2200000e0000 */
[----:B------:R-:W-:Y:S02]  /*3c10*/  FSEL R75, R44, -INF , !P1 ;  /* 0xff8000002c4b7808 */ /* 0x000fe40004800000 */
[----:B------:R-:W-:-:S02]  /*3c20*/  ISETP.NE.AND P1, PT, R82, RZ, PT ;  /* 0x000000ff5200720c */ /* 0x000fc40003f25270 */
[----:B------:R-:W-:Y:S02]  /*3c30*/  ISETP.NE.AND P6, PT, R100, RZ, PT ;  /* 0x000000ff6400720c */ /* 0x000fe40003fc5270 */
[C---:B------:R-:W-:Y:S02]  /*3c40*/  ISETP.GT.AND P1, PT, R58.reuse, 0x40, !P1 ;  /* 0x000000403a00780c */ /* 0x040fe40004f24270 */
[----:B------:R-:W-:Y:S02]  /*3c50*/  ISETP.GT.AND P3, PT, R58, 0x70, !P3 ;  /* 0x000000703a00780c */ /* 0x000fe40005f64270 */
[----:B------:R-:W-:Y:S02]  /*3c60*/  ISETP.LT.OR P1, PT, R14, 0x41, P1 ;  /* 0x000000410e00780c */ /* 0x000fe40000f21670 */
[----:B------:R-:W-:Y:S02]  /*3c70*/  ISETP.GT.AND P4, PT, R58, 0x71, !P4 ;  /* 0x000000713a00780c */ /* 0x000fe40006784270 */
[----:B------:R-:W-:-:S02]  /*3c80*/  FSEL R77, R46, -INF , !P1 ;  /* 0xff8000002e4d7808 */ /* 0x000fc40004800000 */
[----:B------:R-:W-:Y:S02]  /*3c90*/  ISETP.NE.AND P1, PT, R83, RZ, PT ;  /* 0x000000ff5300720c */ /* 0x000fe40003f25270 */
[----:B------:R-:W-:Y:S02]  /*3ca0*/  ISETP.LT.OR P3, PT, R14, 0x71, P3 ;  /* 0x000000710e00780c */ /* 0x000fe40001f61670 */
[C---:B------:R-:W-:Y:S02]  /*3cb0*/  ISETP.GT.AND P1, PT, R58.reuse, 0x41, !P1 ;  /* 0x000000413a00780c */ /* 0x040fe40004f24270 */
[----:B------:R-:W-:Y:S02]  /*3cc0*/  ISETP.GT.AND P5, PT, R58, 0x78, !P5 ;  /* 0x000000783a00780c */ /* 0x000fe40006fa4270 */
[----:B------:R-:W-:Y:S02]  /*3cd0*/  ISETP.LT.OR P1, PT, R14, 0x42, P1 ;  /* 0x000000420e00780c */ /* 0x000fe40000f21670 */
[----:B0-----:R-:W-:-:S02]  /*3ce0*/  FMNMX.FTZ R20, R2, R7, !PT ;  /* 0x0000000702147209 */ /* 0x001fc40007810000 */
[----:B------:R-:W-:Y:S02]  /*3cf0*/  FSEL R79, R48, -INF , !P1 ;  /* 0xff800000304f7808 */ /* 0x000fe40004800000 */
[----:B------:R-:W-:Y:S01]  /*3d00*/  ISETP.NE.AND P1, PT, R86, RZ, PT ;  /* 0x000000ff5600720c */ /* 0x000fe20003f25270 */
[----:B------:R-:W0:Y:S01]  /*3d10*/  SHFL.BFLY PT, R7, R20, 0x1, 0x1f ;  /* 0x0c201f0014077f89 */ /* 0x000e2200000e0000 */
[----:B------:R-:W-:Y:S02]  /*3d20*/  ISETP.LT.OR P4, PT, R14, 0x72, P4 ;  /* 0x000000720e00780c */ /* 0x000fe40002781670 */
[----:B------:R-:W-:Y:S02]  /*3d30*/  ISETP.GT.AND P1, PT, R58, 0x48, !P1 ;  /* 0x000000483a00780c */ /* 0x000fe40004f24270 */
[C---:B------:R-:W-:Y:S02]  /*3d40*/  ISETP.LT.OR P5, PT, R14.reuse, 0x79, P5 ;  /* 0x000000790e00780c */ /* 0x040fe40002fa1670 */
[----:B------:R-:W-:-:S02]  /*3d50*/  ISETP.LT.OR P1, PT, R14, 0x49, P1 ;  /* 0x000000490e00780c */ /* 0x000fc40000f21670 */
[----:B------:R-:W-:Y:S02]  /*3d60*/  FSEL R5, R5, -INF , !P4 ;  /* 0xff80000005057808 */ /* 0x000fe40006000000 */
[----:B------:R-:W-:Y:S02]  /*3d70*/  FSEL R81, R50, -INF , !P1 ;  /* 0xff80000032517808 */ /* 0x000fe40004800000 */
[----:B------:R-:W-:-:S04]  /*3d80*/  ISETP.NE.AND P1, PT, R87, RZ, PT ;  /* 0x000000ff5700720c */ /* 0x000fc80003f25270 */
[----:B------:R-:W-:-:S04]  /*3d90*/  ISETP.GT.AND P1, PT, R58, 0x49, !P1 ;  /* 0x000000493a00780c */ /* 0x000fc80004f24270 */
[----:B------:R-:W-:Y:S02]  /*3da0*/  ISETP.LT.OR P1, PT, R14, 0x4a, P1 ;  /* 0x0000004a0e00780c */ /* 0x000fe40000f21670 */
[----:B0-----:R-:W-:Y:S02]  /*3db0*/  FMNMX.FTZ R7, R20, R7, !PT ;  /* 0x0000000714077209 */ /* 0x001fe40007810000 */
[----:B------:R-:W-:Y:S02]  /*3dc0*/  FSEL R83, R52, -INF , !P1 ;  /* 0xff80000034537808 */ /* 0x000fe40004800000 */
[----:B------:R-:W-:Y:S01]  /*3dd0*/  ISETP.NE.AND P1, PT, R90, RZ, PT ;  /* 0x000000ff5a00720c */ /* 0x000fe20003f25270 */
[----:B------:R-:W-:-:S03]  /*3de0*/  FMUL.FTZ R24, R7, R6 ;  /* 0x0000000607187220 */ /* 0x000fc60000410000 */
[----:B------:R-:W-:-:S04]  /*3df0*/  ISETP.GT.AND P1, PT, R58, 0x50, !P1 ;  /* 0x000000503a00780c */ /* 0x000fc80004f24270 */
[----:B------:R-:W-:-:S04]  /*3e00*/  ISETP.LT.OR P1, PT, R14, 0x51, P1 ;  /* 0x000000510e00780c */ /* 0x000fc80000f21670 */
[----:B------:R-:W-:Y:S02]  /*3e10*/  FSEL R85, R54, -INF , !P1 ;  /* 0xff80000036557808 */ /* 0x000fe40004800000 */
[----:B------:R-:W-:-:S04]  /*3e20*/  ISETP.NE.AND P1, PT, R92, RZ, PT ;  /* 0x000000ff5c00720c */ /* 0x000fc80003f25270 */
        /* <DEDUP_REMOVED lines=11> */
[----:B------:R-:W-:Y:S02]  /*3ee0*/  ISETP.GT.AND P1, PT, R58, 0x60, !P2 ;  /* 0x000000603a00780c */ /* 0x000fe40005724270 */
[----:B------:R-:W-:Y:S02]  /*3ef0*/  ISETP.NE.AND P2, PT, R76, RZ, PT ;  /* 0x000000ff4c00720c */ /* 0x000fe40003f45270 */
[----:B------:R-:W-:Y:S02]  /*3f00*/  ISETP.LT.OR P1, PT, R14, 0x61, P1 ;  /* 0x000000610e00780c */ /* 0x000fe40000f21670 */
[----:B------:R-:W-:Y:S02]  /*3f10*/  ISETP.GT.AND P2, PT, R58, 0x69, !P2 ;  /* 0x000000693a00780c */ /* 0x000fe40005744270 */
[----:B------:R-:W-:-:S02]  /*3f20*/  FSEL R93, R93, -INF , !P1 ;  /* 0xff8000005d5d7808 */ /* 0x000fc40004800000 */
[----:B------:R-:W-:Y:S02]  /*3f30*/  ISETP.GT.AND P1, PT, R58, 0x61, !P6 ;  /* 0x000000613a00780c */ /* 0x000fe40007724270 */
[----:B------:R-:W-:Y:S02]  /*3f40*/  ISETP.NE.AND P6, PT, R64, RZ, PT ;  /* 0x000000ff4000720c */ /* 0x000fe40003fc5270 */
[C---:B------:R-:W-:Y:S02]  /*3f50*/  ISETP.LT.OR P1, PT, R14.reuse, 0x62, P1 ;  /* 0x000000620e00780c */ /* 0x040fe40000f21670 */
[----:B------:R-:W-:Y:S02]  /*3f60*/  ISETP.LT.OR P2, PT, R14, 0x6a, P2 ;  /* 0x0000006a0e00780c */ /* 0x000fe40001741670 */
[----:B------:R-:W-:Y:S02]  /*3f70*/  FSEL R95, R95, -INF , !P1 ;  /* 0xff8000005f5f7808 */ /* 0x000fe40004800000 */
[----:B------:R-:W-:-:S04]  /*3f80*/  FSETP.NEU.FTZ.AND P1, PT, R7, -INF , PT ;  /* 0xff8000000700780b */ /* 0x000fc80003f3d000 */
[----:B------:R-:W-:Y:S02]  /*3f90*/  FSEL R24, R24, RZ, P1 ;  /* 0x000000ff18187208 */ /* 0x000fe40000800000 */
[----:B------:R-:W-:Y:S02]  /*3fa0*/  ISETP.GT.AND P1, PT, R58, RZ, !P6 ;  /* 0x000000ff3a00720c */ /* 0x000fe40007724270 */
[----:B------:R-:W-:Y:S01]  /*3fb0*/  ISETP.NE.AND P6, PT, R80, RZ, PT ;  /* 0x000000ff5000720c */ /* 0x000fe20003fc5270 */
[-CC-:B------:R-:W-:Y:S01]  /*3fc0*/  FFMA.FTZ R170, R117, R6.reuse, -R24.reuse ;  /* 0x0000000675aa7223 */ /* 0x180fe20000010818 */
[----:B------:R-:W-:Y:S01]  /*3fd0*/  ISETP.LT.OR P1, PT, R14, 0x1, P1 ;  /* 0x000000010e00780c */ /* 0x000fe20000f21670 */
[-CC-:B------:R-:W-:Y:S01]  /*3fe0*/  FFMA.FTZ R168, R119, R6.reuse, -R24.reuse ;  /* 0x0000000677a87223 */ /* 0x180fe20000010818 */
[----:B------:R-:W-:Y:S01]  /*3ff0*/  FSEL R119, R3, -INF , !P2 ;  /* 0xff80000003777808 */ /* 0x000fe20005000000 */
[-CC-:B------:R-:W-:Y:S01]  /*4000*/  FFMA.FTZ R164, R115, R6.reuse, -R24.reuse ;  /* 0x0000000673a47223 */ /* 0x180fe20000010818 */
[----:B------:R-:W-:Y:S01]  /*4010*/  FSEL R0, R0, -INF , !P1 ;  /* 0xff80000000007808 */ /* 0x000fe20004800000 */
[-CC-:B------:R-:W-:Y:S01]  /*4020*/  FFMA.FTZ R3, R113, R6.reuse, -R24.reuse ;  /* 0x0000000671037223 */ /* 0x180fe20000010818 */
[----:B------:R-:W-:Y:S01]  /*4030*/  ISETP.NE.AND P1, PT, R102, RZ, PT ;  /* 0x000000ff6600720c */ /* 0x000fe20003f25270 */
[-CC-:B------:R-:W-:Y:S01]  /*4040*/  FFMA.FTZ R174, R121, R6.reuse, -R24.reuse ;  /* 0x0000000679ae7223 */ /* 0x180fe20000010818 */
[----:B------:R-:W-:Y:S01]  /*4050*/  FMNMX.FTZ R2, R0, R47, !PT ;  /* 0x0000002f00027209 */ /* 0x000fe20007810000 */
[-CC-:B------:R-:W-:Y:S01]  /*4060*/  FFMA.FTZ R180, R97, R6.reuse, -R24.reuse ;  /* 0x0000000661b47223 */ /* 0x180fe20000010818 */
[----:B------:R-:W-:Y:S01]  /*4070*/  ISETP.GT.AND P1, PT, R58, 0x68, !P1 ;  /* 0x000000683a00780c */ /* 0x000fe20004f24270 */
[--C-:B------:R-:W-:Y:S01]  /*4080*/  FFMA.FTZ R97, R131, R6, -R24.reuse ;  /* 0x0000000683617223 */ /* 0x100fe20000010818 */
[----:B------:R-:W-:Y:S01]  /*4090*/  FMNMX.FTZ R2, R49, R2, !PT ;  /* 0x0000000231027209 */ /* 0x000fe20007810000 */
[--C-:B------:R-:W-:Y:S01]  /*40a0*/  FFMA.FTZ R182, R129, R6, -R24.reuse ;  /* 0x0000000681b67223 */ /* 0x100fe20000010818 */
[----:B------:R-:W-:Y:S01]  /*40b0*/  ISETP.LT.OR P1, PT, R14, 0x69, P1 ;  /* 0x000000690e00780c */ /* 0x000fe20000f21670 */
[----:B------:R-:W-:Y:S01]  /*40c0*/  MUFU.EX2 R180, R180 ;  /* 0x000000b400b47308 */ /* 0x000fe20000000800 */
[----:B------:R-:W-:Y:S01]  /*40d0*/  FMNMX.FTZ R2, R51, R2, !PT ;  /* 0x0000000233027209 */ /* 0x000fe20007810000 */
[-CC-:B------:R-:W-:Y:S01]  /*40e0*/  FFMA.FTZ R99, R99, R6.reuse, -R24.reuse ;  /* 0x0000000663637223 */ /* 0x180fe20000010818 */
[----:B------:R-:W-:Y:S01]  /*40f0*/  FSEL R117, R4, -INF , !P1 ;  /* 0xff80000004757808 */ /* 0x000fe20004800000 */
[--C-:B------:R-:W-:Y:S01]  /*4100*/  FFMA.FTZ R176, R127, R6, -R24.reuse ;  /* 0x000000067fb07223 */ /* 0x100fe20000010818 */
[----:B------:R-:W-:Y:S01]  /*4110*/  FMNMX.FTZ R2, R53, R2, !PT ;  /* 0x0000000235027209 */ /* 0x000fe20007810000 */
[--C-:B------:R-:W-:Y:S01]  /*4120*/  FFMA.FTZ R101, R101, R6, -R24.reuse ;  /* 0x0000000665657223 */ /* 0x100fe20000010818 */
[----:B------:R-:W-:Y:S01]  /*4130*/  FSEL R115, R10, -INF , !P3 ;  /* 0xff8000000a737808 */ /* 0x000fe20005800000 */
[----:B------:R-:W0:Y:S01]  /*4140*/  MUFU.EX2 R97, R97 ;  /* 0x0000006100617308 */ /* 0x000e220000000800 */
[----:B------:R-:W-:Y:S01]  /*4150*/  FMNMX.FTZ R2, R55, R2, !PT ;  /* 0x0000000237027209 */ /* 0x000fe20007810000 */
[-CC-:B------:R-:W-:Y:S01]  /*4160*/  FFMA.FTZ R25, R25, R6.reuse, -R24.reuse ;  /* 0x0000000619197223 */ /* 0x180fe20000010818 */
[----:B------:R-:W-:Y:S01]  /*4170*/  ISETP.GT.AND P6, PT, R58, 0x79, !P6 ;  /* 0x000000793a00780c */ /* 0x000fe200077c4270 */
[--C-:B------:R-:W-:Y:S01]  /*4180*/  FFMA.FTZ R178, R125, R6, -R24.reuse ;  /* 0x000000067db27223 */ /* 0x100fe20000010818 */
[----:B------:R-:W-:Y:S01]  /*4190*/  FMNMX.FTZ R2, R57, R2, !PT ;  /* 0x0000000239027209 */ /* 0x000fe20007810000 */
[--C-:B------:R-:W-:Y:S01]  /*41a0*/  FFMA.FTZ R103, R103, R6, -R24.reuse ;  /* 0x0000000667677223 */ /* 0x100fe20000010818 */
[----:B------:R-:W-:Y:S01]  /*41b0*/  ISETP.LT.OR P6, PT, R14, 0x7a, P6 ;  /* 0x0000007a0e00780c */ /* 0x000fe200037c1670 */
[----:B------:R-:W1:Y:S01]  /*41c0*/  MUFU.EX2 R182, R182 ;  /* 0x000000b600b67308 */ /* 0x000e620000000800 */
[----:B------:R-:W-:Y:S01]  /*41d0*/  FMNMX.FTZ R2, R59, R2, !PT ;  /* 0x000000023b027209 */ /* 0x000fe20007810000 */
[-CC-:B------:R-:W-:Y:S01]  /*41e0*/  FFMA.FTZ R172, R123, R6.reuse, -R24.reuse ;  /* 0x000000067bac7223 */ /* 0x180fe20000010818 */
[----:B------:R-:W-:Y:S01]  /*41f0*/  FSEL R113, R11, -INF , !P5 ;  /* 0xff8000000b717808 */ /* 0x000fe20006800000 */
[--C-:B------:R-:W-:Y:S01]  /*4200*/  FFMA.FTZ R105, R105, R6, -R24.reuse ;  /* 0x0000000669697223 */ /* 0x100fe20000010818 */
[----:B------:R-:W-:Y:S01]  /*4210*/  FMNMX.FTZ R2, R61, R2, !PT ;  /* 0x000000023d027209 */ /* 0x000fe20007810000 */
[--C-:B------:R-:W-:Y:S01]  /*4220*/  FFMA.FTZ R107, R107, R6, -R24.reuse ;  /* 0x000000066b6b7223 */ /* 0x100fe20000010818 */
[----:B------:R-:W-:Y:S01]  /*4230*/  FSEL R121, R12, -INF , !P6 ;  /* 0xff8000000c797808 */ /* 0x000fe20007000000 */
[----:B------:R-:W2:Y:S01]  /*4240*/  MUFU.EX2 R99, R99 ;  /* 0x0000006300637308 */ /* 0x000ea20000000800 */
[----:B------:R-:W-:Y:S01]  /*4250*/  FMNMX.FTZ R2, R63, R2, !PT ;  /* 0x000000023f027209 */ /* 0x000fe20007810000 */
[-CC-:B------:R-:W-:Y:S01]  /*4260*/  FFMA.FTZ R109, R109, R6.reuse, -R24.reuse ;  /* 0x000000066d6d7223 */ /* 0x180fe20000010818 */
[-CC-:B------:R-:W-:Y:S01]  /*4270*/  FFMA.FTZ R111, R111, R6.reuse, -R24.reuse ;  /* 0x000000066f6f7223 */ /* 0x180fe20000010818 */
[--C-:B------:R-:W-:Y:S01]  /*4280*/  FFMA.FTZ R27, R27, R6, -R24.reuse ;  /* 0x000000061b1b7223 */ /* 0x100fe20000010818 */
[----:B------:R-:W-:Y:S01]  /*4290*/  FMNMX.FTZ R2, R65, R2, !PT ;  /* 0x0000000241027209 */ /* 0x000fe20007810000 */
[-CC-:B------:R-:W-:Y:S01]  /*42a0*/  FFMA.FTZ R166, R45, R6.reuse, -R24.reuse ;  /* 0x000000062da67223 */ /* 0x180fe20000010818 */
[--C-:B------:R-:W-:Y:S01]  /*42b0*/  FFMA.FTZ R43, R43, R6, -R24.reuse ;  /* 0x000000062b2b7223 */ /* 0x100fe20000010818 */
[----:B------:R-:W3:Y:S01]  /*42c0*/  MUFU.EX2 R176, R176 ;  /* 0x000000b000b07308 */ /* 0x000ee20000000800 */
[----:B------:R-:W-:Y:S01]  /*42d0*/  FMNMX.FTZ R2, R67, R2, !PT ;  /* 0x0000000243027209 */ /* 0x000fe20007810000 */
[-CC-:B------:R-:W-:Y:S01]  /*42e0*/  FFMA.FTZ R33, R33, R6.reuse, -R24.reuse ;  /* 0x0000000621217223 */ /* 0x180fe20000010818 */
[-CC-:B------:R-:W-:Y:S01]  /*42f0*/  FFMA.FTZ R41, R41, R6.reuse, -R24.reuse ;  /* 0x0000000629297223 */ /* 0x180fe20000010818 */
[--C-:B------:R-:W-:Y:S01]  /*4300*/  FFMA.FTZ R35, R35, R6, -R24.reuse ;  /* 0x0000000623237223 */ /* 0x100fe20000010818 */
[----:B------:R-:W-:Y:S01]  /*4310*/  FMNMX.FTZ R2, R69, R2, !PT ;  /* 0x0000000245027209 */ /* 0x000fe20007810000 */
[-CC-:B------:R-:W-:Y:S01]  /*4320*/  FFMA.FTZ R39, R39, R6.reuse, -R24.reuse ;  /* 0x0000000627277223 */ /* 0x180fe20000010818 */
[--C-:B------:R-:W-:Y:S01]  /*4330*/  FFMA.FTZ R31, R31, R6, -R24.reuse ;  /* 0x000000061f1f7223 */ /* 0x100fe20000010818 */
[----:B------:R-:W4:Y:S01]  /*4340*/  MUFU.EX2 R101, R101 ;  /* 0x0000006500657308 */ /* 0x000f220000000800 */
[----:B------:R-:W-:Y:S01]  /*4350*/  FMNMX.FTZ R2, R71, R2, !PT ;  /* 0x0000000247027209 */ /* 0x000fe20007810000 */
[-CC-:B------:R-:W-:Y:S01]  /*4360*/  FFMA.FTZ R29, R29, R6.reuse, -R24.reuse ;  /* 0x000000061d1d7223 */ /* 0x180fe20000010818 */
[-CC-:B------:R-:W-:Y:S01]  /*4370*/  FFMA.FTZ R15, R15, R6.reuse, -R24.reuse ;  /* 0x000000060f0f7223 */ /* 0x180fe20000010818 */
[--C-:B------:R-:W-:Y:S01]  /*4380*/  FFMA.FTZ R21, R21, R6, -R24.reuse ;  /* 0x0000000615157223 */ /* 0x100fe20000010818 */
[----:B------:R-:W-:Y:S01]  /*4390*/  FMNMX.FTZ R2, R73, R2, !PT ;  /* 0x0000000249027209 */ /* 0x000fe20007810000 */
[-CC-:B------:R-:W-:Y:S01]  /*43a0*/  FFMA.FTZ R13, R13, R6.reuse, -R24.reuse ;  /* 0x000000060d0d7223 */ /* 0x180fe20000010818 */
[----:B------:R-:W-:Y:S01]  /*43b0*/  FFMA.FTZ R24, R37, R6, -R24 ;  /* 0x0000000625187223 */ /* 0x000fe20000010818 */
[----:B------:R0:W-:Y:S01]  /*43c0*/  MUFU.EX2 R152, R25 ;  /* 0x0000001900987308 */ /* 0x0001e20000000800 */
[----:B------:R-:W-:-:S04]  /*43d0*/  FMNMX.FTZ R2, R75, R2, !PT ;  /* 0x000000024b027209 */ /* 0x000fc80007810000 */
[----:B------:R-:W-:-:S03]  /*43e0*/  FMNMX.FTZ R2, R77, R2, !PT ;  /* 0x000000024d027209 */ /* 0x000fc60007810000 */
[----:B------:R-:W5:Y:S01]  /*43f0*/  MUFU.EX2 R178, R178 ;  /* 0x000000b200b27308 */ /* 0x000f620000000800 */
[----:B------:R-:W-:Y:S01]  /*4400*/  FMNMX.FTZ R2, R79, R2, !PT ;  /* 0x000000024f027209 */ /* 0x000fe20007810000 */
[----:B0-----:R-:W-:Y:S01]  /*4410*/  FADD.FTZ R25, R180, R97 ;  /* 0x00000061b4197221 */ /* 0x001fe20000010000 */
[----:B------:R-:W-:Y:S02]  /*4420*/  F2FP.F16.F32.PACK_AB R180, R97, R180 ;  /* 0x000000b461b4723e */ /* 0x000fe400000000ff */
[----:B------:R-:W-:Y:S01]  /*4430*/  FMNMX.FTZ R2, R81, R2, !PT ;  /* 0x0000000251027209 */ /* 0x000fe20007810000 */
[----:B-1----:R-:W-:Y:S01]  /*4440*/  FADD.FTZ R28, R182, R25 ;  /* 0x00000019b61c7221 */ /* 0x002fe20000010000 */
[----:B--2---:R-:W-:Y:S01]  /*4450*/  F2FP.F16.F32.PACK_AB R182, R99, R182 ;  /* 0x000000b663b6723e */ /* 0x004fe200000000ff */
[----:B------:R-:W0:Y:S01]  /*4460*/  MUFU.EX2 R103, R103 ;  /* 0x0000006700677308 */ /* 0x000e220000000800 */
[----:B------:R-:W-:Y:S01]  /*4470*/  FMNMX.FTZ R2, R83, R2, !PT ;  /* 0x0000000253027209 */ /* 0x000fe20007810000 */
[----:B------:R-:W-:-:S03]  /*4480*/  FADD.FTZ R25, R99, R28 ;  /* 0x0000001c63197221 */ /* 0x000fc60000010000 */
[----:B------:R-:W-:Y:S01]  /*4490*/  FMNMX.FTZ R2, R85, R2, !PT ;  /* 0x0000000255027209 */ /* 0x000fe20007810000 */
[----:B---3--:R-:W-:Y:S01]  /*44a0*/  FADD.FTZ R30, R176, R25 ;  /* 0x00000019b01e7221 */ /* 0x008fe20000010000 */
[----:B----4-:R-:W-:Y:S01]  /*44b0*/  F2FP.F16.F32.PACK_AB R176, R101, R176 ;  /* 0x000000b065b0723e */ /* 0x010fe200000000ff */
[----:B------:R-:W1:Y:S01]  /*44c0*/  MUFU.EX2 R172, R172 ;  /* 0x000000ac00ac7308 */ /* 0x000e620000000800 */
[----:B------:R-:W-:Y:S01]  /*44d0*/  FMNMX.FTZ R2, R87, R2, !PT ;  /* 0x0000000257027209 */ /* 0x000fe20007810000 */
[----:B------:R-:W-:-:S03]  /*44e0*/  FADD.FTZ R25, R101, R30 ;  /* 0x0000001e65197221 */ /* 0x000fc60000010000 */
[----:B------:R-:W-:Y:S01]  /*44f0*/  FMNMX.FTZ R2, R89, R2, !PT ;  /* 0x0000000259027209 */ /* 0x000fe20007810000 */
[----:B-----5:R-:W-:Y:S02]  /*4500*/  FADD.FTZ R30, R178, R25 ;  /* 0x00000019b21e7221 */ /* 0x020fe40000010000 */
[----:B------:R-:W2:Y:S01]  /*4510*/  MUFU.EX2 R105, R105 ;  /* 0x0000006900697308 */ /* 0x000ea20000000800 */
[----:B------:R-:W-:Y:S01]  /*4520*/  FMNMX.FTZ R2, R91, R2, !PT ;  /* 0x000000025b027209 */ /* 0x000fe20007810000 */
[C---:B0-----:R-:W-:Y:S01]  /*4530*/  FADD.FTZ R25, R103.reuse, R30 ;  /* 0x0000001e67197221 */ /* 0x041fe20000010000 */
[----:B------:R-:W-:Y:S02]  /*4540*/  F2FP.F16.F32.PACK_AB R178, R103, R178 ;  /* 0x000000b267b2723e */ /* 0x000fe400000000ff */
[----:B------:R-:W-:-:S03]  /*4550*/  FMNMX.FTZ R2, R93, R2, !PT ;  /* 0x000000025d027209 */ /* 0x000fc60007810000 */
[----:B------:R-:W0:Y:S01]  /*4560*/  MUFU.EX2 R174, R174 ;  /* 0x000000ae00ae7308 */ /* 0x000e220000000800 */
[----:B------:R-:W-:Y:S01]  /*4570*/  FMNMX.FTZ R2, R95, R2, !PT ;  /* 0x000000025f027209 */ /* 0x000fe20007810000 */
[----:B-1----:R-:W-:-:S03]  /*4580*/  FADD.FTZ R32, R172, R25 ;  /* 0x00000019ac207221 */ /* 0x002fc60000010000 */
[----:B------:R-:W-:-:S03]  /*4590*/  FMNMX.FTZ R2, R117, R2, !PT ;  /* 0x0000000275027209 */ /* 0x000fc60007810000 */
[----:B------:R-:W1:Y:S01]  /*45a0*/  MUFU.EX2 R107, R107 ;  /* 0x0000006b006b7308 */ /* 0x000e620000000800 */
[----:B------:R-:W-:Y:S01]  /*45b0*/  FMNMX.FTZ R2, R119, R2, !PT ;  /* 0x0000000277027209 */ /* 0x000fe20007810000 */
[C---:B--2---:R-:W-:Y:S01]  /*45c0*/  FADD.FTZ R25, R105.reuse, R32 ;  /* 0x0000002069197221 */ /* 0x044fe20000010000 */
[----:B------:R-:W-:Y:S02]  /*45d0*/  F2FP.F16.F32.PACK_AB R172, R105, R172 ;  /* 0x000000ac69ac723e */ /* 0x000fe400000000ff */
[----:B------:R-:W-:-:S03]  /*45e0*/  FMNMX.FTZ R2, R115, R2, !PT ;  /* 0x0000000273027209 */ /* 0x000fc60007810000 */
[----:B------:R-:W2:Y:S01]  /*45f0*/  MUFU.EX2 R168, R168 ;  /* 0x000000a800a87308 */ /* 0x000ea20000000800 */
[----:B------:R-:W-:Y:S01]  /*4600*/  FMNMX.FTZ R2, R5, R2, !PT ;  /* 0x0000000205027209 */ /* 0x000fe20007810000 */
[----:B0-----:R-:W-:-:S03]  /*4610*/  FADD.FTZ R34, R174, R25 ;  /* 0x00000019ae227221 */ /* 0x001fc60000010000 */
[----:B------:R-:W-:-:S03]  /*4620*/  FMNMX.FTZ R2, R113, R2, !PT ;  /* 0x0000000271027209 */ /* 0x000fc60007810000 */
[----:B------:R-:W0:Y:S01]  /*4630*/  MUFU.EX2 R109, R109 ;  /* 0x0000006d006d7308 */ /* 0x000e220000000800 */
[----:B------:R-:W-:Y:S02]  /*4640*/  FMNMX.FTZ R2, R121, R2, !PT ;  /* 0x0000000279027209 */ /* 0x000fe40007810000 */
[----:B-1----:R-:W-:-:S03]  /*4650*/  F2FP.F16.F32.PACK_AB R174, R107, R174 ;  /* 0x000000ae6bae723e */ /* 0x002fc600000000ff */
[----:B------:R-:W1:Y:S02]  /*4660*/  SHFL.BFLY PT, R11, R2, 0x2, 0x1f ;  /* 0x0c401f00020b7f89 */ /* 0x000e6400000e0000 */
[----:B------:R-:W3:Y:S08]  /*4670*/  MUFU.EX2 R170, R170 ;  /* 0x000000aa00aa7308 */ /* 0x000ef00000000800 */
[----:B------:R-:W4:Y:S08]  /*4680*/  MUFU.EX2 R111, R111 ;  /* 0x0000006f006f7308 */ /* 0x000f300000000800 */
[----:B------:R5:W-:Y:S01]  /*4690*/  MUFU.EX2 R158, R27 ;  /* 0x0000001b009e7308 */ /* 0x000be20000000800 */
[----:B-1----:R-:W-:-:S07]  /*46a0*/  FMNMX.FTZ R4, R2, R11, !PT ;  /* 0x0000000b02047209 */ /* 0x002fce0007810000 */
[----:B------:R-:W1:Y:S01]  /*46b0*/  MUFU.EX2 R164, R164 ;  /* 0x000000a400a47308 */ /* 0x000e620000000800 */
[----:B-----5:R-:W-:Y:S01]  /*46c0*/  FADD.FTZ R27, R107, R34 ;  /* 0x000000226b1b7221 */ /* 0x020fe20000010000 */
[----:B------:R-:W5:Y:S03]  /*46d0*/  SHFL.BFLY PT, R11, R4, 0x1, 0x1f ;  /* 0x0c201f00040b7f89 */ /* 0x000f6600000e0000 */
[----:B--2---:R-:W-:Y:S01]  /*46e0*/  FADD.FTZ R36, R168, R27 ;  /* 0x0000001ba8247221 */ /* 0x004fe20000010000 */
[C---:B0-----:R-:W-:Y:S02]  /*46f0*/  F2FP.F16.F32.PACK_AB R168, R109.reuse, R168 ;  /* 0x000000a86da8723e */ /* 0x041fe400000000ff */
[----:B------:R-:W0:Y:S01]  /*4700*/  MUFU.EX2 R3, R3 ;  /* 0x0000000300037308 */ /* 0x000e220000000800 */
[----:B------:R-:W-:-:S04]  /*4710*/  FADD.FTZ R27, R109, R36 ;  /* 0x000000246d1b7221 */ /* 0x000fc80000010000 */
[----:B---3--:R-:W-:Y:S01]  /*4720*/  FADD.FTZ R36, R170, R27 ;  /* 0x0000001baa247221 */ /* 0x008fe20000010000 */
[C---:B----4-:R-:W-:Y:S02]  /*4730*/  F2FP.F16.F32.PACK_AB R170, R111.reuse, R170 ;  /* 0x000000aa6faa723e */ /* 0x050fe400000000ff */
[----:B------:R-:W2:Y:S01]  /*4740*/  MUFU.EX2 R166, R166 ;  /* 0x000000a600a67308 */ /* 0x000ea20000000800 */
[----:B------:R-:W-:-:S04]  /*4750*/  FADD.FTZ R27, R111, R36 ;  /* 0x000000246f1b7221 */ /* 0x000fc80000010000 */
[----:B-1----:R-:W-:-:S03]  /*4760*/  FADD.FTZ R38, R164, R27 ;  /* 0x0000001ba4267221 */ /* 0x002fc60000010000 */
[----:B------:R-:W1:Y:S01]  /*4770*/  MUFU.EX2 R43, R43 ;  /* 0x0000002b002b7308 */ /* 0x000e620000000800 */
[C---:B0-----:R-:W-:Y:S01]  /*4780*/  FADD.FTZ R27, R3.reuse, R38 ;  /* 0x00000026031b7221 */ /* 0x041fe20000010000 */
[----:B------:R-:W-:Y:S02]  /*4790*/  F2FP.F16.F32.PACK_AB R164, R3, R164 ;  /* 0x000000a403a4723e */ /* 0x000fe400000000ff */
[----:B-----5:R-:W-:-:S04]  /*47a0*/  FMNMX.FTZ R11, R4, R11, !PT ;  /* 0x0000000b040b7209 */ /* 0x020fc80007810000 */
[C---:B------:R-:W-:Y:S01]  /*47b0*/  FSETP.NEU.FTZ.AND P1, PT, R11.reuse, -INF , PT ;  /* 0xff8000000b00780b */ /* 0x040fe20003f3d000 */
[----:B------:R-:W-:Y:S01]  /*47c0*/  FMUL.FTZ R2, R11, R6 ;  /* 0x000000060b027220 */ /* 0x000fe20000410000 */
[----:B------:R-:W0:Y:S01]  /*47d0*/  MUFU.EX2 R33, R33 ;  /* 0x0000002100217308 */ /* 0x000e220000000800 */
[----:B--2---:R-:W-:-:S03]  /*47e0*/  FADD.FTZ R38, R166, R27 ;  /* 0x0000001ba6267221 */ /* 0x004fc60000010000 */
[----:B------:R-:W-:Y:S02]  /*47f0*/  FSEL R2, R2, RZ, P1 ;  /* 0x000000ff02027208 */ /* 0x000fe40000800000 */
[----:B------:R-:W-:Y:S01]  /*4800*/  PLOP3.LUT P1, PT, PT, PT, UP0, 0x40, 0x0 ;  /* 0x000000000000781c */ /* 0x000fe20003f2e808 */
[----:B-1----:R-:W-:Y:S01]  /*4810*/  FADD.FTZ R38, R43, R38 ;  /* 0x000000262b267221 */ /* 0x002fe20000010000 */
        /* <DEDUP_REMOVED lines=19> */
[-C--:B------:R-:W-:Y:S01]  /*4950*/  FFMA.FTZ R77, R77, R6.reuse, -R2 ;  /* 0x000000064d4d7223 */ /* 0x080fe20000010802 */
[----:B0-----:R-:W-:Y:S01]  /*4960*/  FADD.FTZ R27, R33, R38 ;  /* 0x00000026211b7221 */ /* 0x001fe20000010000 */
        /* <DEDUP_REMOVED lines=17> */
[----:B------:R-:W-:Y:S01]  /*4a80*/  FFMA.FTZ R121, R121, R6, -R2 ;  /* 0x0000000679797223 */ /* 0x000fe20000010802 */
[----:B------:R-:W-:Y:S01]  /*4a90*/  FADD.FTZ R2, R160, R27 ;  /* 0x0000001ba0027221 */ /* 0x000fe20000010000 */
[----:B------:R-:W1:Y:S01]  /*4aa0*/  MUFU.EX2 R53, R53 ;  /* 0x0000003500357308 */ /* 0x000e620000000800 */
[----:B0-----:R-:W-:Y:S01]  /*4ab0*/  FADD.FTZ R25, R49, R32 ;  /* 0x0000002031197221 */ /* 0x001fe20000010000 */
[----:B------:R-:W-:-:S02]  /*4ac0*/  F2FP.F16.F32.PACK_AB R181, R47, R0 ;  /* 0x000000002fb5723e */ /* 0x000fc400000000ff */
[----:B------:R-:W-:Y:S02]  /*4ad0*/  F2FP.F16.F32.PACK_AB R166, R43, R166 ;  /* 0x000000a62ba6723e */ /* 0x000fe400000000ff */
[----:B------:R-:W-:Y:S02]  /*4ae0*/  F2FP.F16.F32.PACK_AB R160, R160, R33 ;  /* 0x00000021a0a0723e */ /* 0x000fe400000000ff */
[----:B------:R-:W0:Y:S01]  /*4af0*/  MUFU.EX2 R10, R55 ;  /* 0x00000037000a7308 */ /* 0x000e220000000800 */
[C---:B--2---:R-:W-:Y:S01]  /*4b00*/  FADD.FTZ R34, R4.reuse, R25 ;  /* 0x0000001904227221 */ /* 0x044fe20000010000 */
[----:B------:R-:W-:-:S06]  /*4b10*/  F2FP.F16.F32.PACK_AB R183, R4, R49 ;  /* 0x0000003104b7723e */ /* 0x000fcc00000000ff */
[----:B------:R-:W2:Y:S01]  /*4b20*/  MUFU.EX2 R57, R57 ;  /* 0x0000003900397308 */ /* 0x000ea20000000800 */
[----:B-1----:R-:W-:-:S07]  /*4b30*/  FADD.FTZ R25, R53, R34 ;  /* 0x0000002235197221 */ /* 0x002fce0000010000 */
        /* <DEDUP_REMOVED lines=21> */
[----:B-1----:R-:W-:-:S07]  /*4c90*/  FADD.FTZ R27, R35, R2 ;  /* 0x00000002231b7221 */ /* 0x002fce0000010000 */
[----:B------:R-:W1:Y:S01]  /*4ca0*/  MUFU.EX2 R73, R73 ;  /* 0x0000004900497308 */ /* 0x000e620000000800 */
[C---:B0-----:R-:W-:Y:S01]  /*4cb0*/  FADD.FTZ R2, R26.reuse, R25 ;  /* 0x000000191a027221 */ /* 0x041fe20000010000 */
[----:B------:R-:W-:-:S06]  /*4cc0*/  F2FP.F16.F32.PACK_AB R169, R26, R69 ;  /* 0x000000451aa9723e */ /* 0x000fcc00000000ff */
[----:B------:R-:W0:Y:S01]  /*4cd0*/  MUFU.EX2 R31, R31 ;  /* 0x0000001f001f7308 */ /* 0x000e220000000800 */
[C---:B--2---:R-:W-:Y:S01]  /*4ce0*/  FADD.FTZ R38, R162.reuse, R27 ;  /* 0x0000001ba2267221 */ /* 0x044fe20000010000 */
[----:B------:R-:W-:-:S06]  /*4cf0*/  F2FP.F16.F32.PACK_AB R162, R162, R35 ;  /* 0x00000023a2a2723e */ /* 0x000fcc00000000ff */
[----:B------:R-:W2:Y:S01]  /*4d00*/  MUFU.EX2 R28, R75 ;  /* 0x0000004b001c7308 */ /* 0x000ea20000000800 */
[----:B-1----:R-:W-:-:S07]  /*4d10*/  FADD.FTZ R25, R73, R2 ;  /* 0x0000000249197221 */ /* 0x002fce0000010000 */
[----:B------:R-:W1:Y:S01]  /*4d20*/  MUFU.EX2 R156, R29 ;  /* 0x0000001d009c7308 */ /* 0x000e620000000800 */
[----:B0-----:R-:W-:-:S07]  /*4d30*/  FADD.FTZ R27, R31, R38 ;  /* 0x000000261f1b7221 */ /* 0x001fce0000010000 */
[----:B------:R-:W0:Y:S01]  /*4d40*/  MUFU.EX2 R77, R77 ;  /* 0x0000004d004d7308 */ /* 0x000e220000000800 */
[C---:B--2---:R-:W-:Y:S01]  /*4d50*/  FADD.FTZ R2, R28.reuse, R25 ;  /* 0x000000191c027221 */ /* 0x044fe20000010000 */
[----:B------:R-:W-:-:S06]  /*4d60*/  F2FP.F16.F32.PACK_AB R171, R28, R73 ;  /* 0x000000491cab723e */ /* 0x000fcc00000000ff */
[----:B------:R-:W2:Y:S01]  /*4d70*/  MUFU.EX2 R15, R15 ;  /* 0x0000000f000f7308 */ /* 0x000ea20000000800 */
[C---:B-1----:R-:W-:Y:S01]  /*4d80*/  FADD.FTZ R40, R156.reuse, R27 ;  /* 0x0000001b9c287221 */ /* 0x042fe20000010000 */
[----:B------:R-:W-:-:S06]  /*4d90*/  F2FP.F16.F32.PACK_AB R156, R156, R31 ;  /* 0x0000001f9c9c723e */ /* 0x000fcc00000000ff */
[----:B------:R-:W1:Y:S01]  /*4da0*/  MUFU.EX2 R30, R79 ;  /* 0x0000004f001e7308 */ /* 0x000e620000000800 */
[----:B0-----:R-:W-:-:S07]  /*4db0*/  FADD.FTZ R25, R77, R2 ;  /* 0x000000024d197221 */ /* 0x001fce0000010000 */
[----:B------:R-:W0:Y:S01]  /*4dc0*/  MUFU.EX2 R81, R81 ;  /* 0x0000005100517308 */ /* 0x000e220000000800 */
[----:B--2---:R-:W-:-:S04]  /*4dd0*/  FADD.FTZ R27, R15, R40 ;  /* 0x000000280f1b7221 */ /* 0x004fc80000010000 */
[C---:B------:R-:W-:Y:S01]  /*4de0*/  FADD.FTZ R40, R158.reuse, R27 ;  /* 0x0000001b9e287221 */ /* 0x040fe20000010000 */
[----:B------:R-:W-:Y:S02]  /*4df0*/  F2FP.F16.F32.PACK_AB R158, R158, R15 ;  /* 0x0000000f9e9e723e */ /* 0x000fe400000000ff */
        /* <DEDUP_REMOVED lines=31> */
[----:B------:R2:W3:Y:S01]  /*4ff0*/  MUFU.EX2 R0, R5 ;  /* 0x0000000500007308 */ /* 0x0004e20000000800 */
[C---:B-1----:R-:W-:Y:S01]  /*5000*/  FADD.FTZ R10, R40.reuse, R3 ;  /* 0x00000003280a7221 */ /* 0x042fe20000010000 */
[----:B------:R-:W-:-:S06]  /*5010*/  F2FP.F16.F32.PACK_AB R159, R40, R117 ;  /* 0x00000075289f723e */ /* 0x000fcc00000000ff */
[----:B------:R-:W1:Y:S01]  /*5020*/  MUFU.EX2 R113, R113 ;  /* 0x0000007100717308 */ /* 0x000e620000000800 */
[----:B0-----:R-:W-:Y:S01]  /*5030*/  FADD.FTZ R3, R115, R10 ;  /* 0x0000000a73037221 */ /* 0x001fe20000010000 */
[----:B--2---:R-:W-:-:S06]  /*5040*/  VIADD R5, R88, 0xfffffffe ;  /* 0xfffffffe58057836 */ /* 0x004fcc0000000000 */
[----:B------:R-:W0:Y:S01]  /*5050*/  MUFU.EX2 R24, R24 ;  /* 0x0000001800187308 */ /* 0x000e220000000800 */
[C---:B---3--:R-:W-:Y:S01]  /*5060*/  FADD.FTZ R10, R0.reuse, R3 ;  /* 0x00000003000a7221 */ /* 0x048fe20000010000 */
[----:B------:R-:W-:-:S06]  /*5070*/  F2FP.F16.F32.PACK_AB R153, R0, R115 ;  /* 0x000000730099723e */ /* 0x000fcc00000000ff */
[----:B------:R-:W2:Y:S01]  /*5080*/  MUFU.EX2 R4, R121 ;  /* 0x0000007900047308 */ /* 0x000ea20000000800 */
[----:B-1----:R-:W-:Y:S01]  /*5090*/  FADD.FTZ R3, R113, R10 ;  /* 0x0000000a71037221 */ /* 0x002fe20000010000 */
[C---:B0-----:R-:W-:Y:S01]  /*50a0*/  FADD.FTZ R2, R24.reuse, R15 ;  /* 0x0000000f18027221 */ /* 0x041fe20000010000 */
        /* <DEDUP_REMOVED lines=15> */
.L_x_7582:
[----:B------:R-:W-:Y:S02]  /*51a0*/  ULDC UR18, c[0x0][0x9e4] ;  /* 0x0002790000127ab9 */ /* 0x000fe40000000800 */
[----:B------:R-:W-:-:S11]  /*51b0*/  UISETP.NE.AND UP0, UPT, UR18, 0x1, UPT ;  /* 0x000000011200788c */ /* 0x000fd6000bf05270 */
[----:B------:R-:W-:Y:S02]  /*51c0*/  @UP0 ULDC.64 UR6, c[0x0][0x9e8] ;  /* 0x00027a0000060ab9 */ /* 0x000fe40000000a00 */
[----:B------:R-:W-:-:S04]  /*51d0*/  UIMAD.WIDE.U32 UR10, UR15, UR6, URZ ;  /* 0x000000060f0a72a5 */ /* 0x000fc8000f8e003f */
[----:B------:R-:W-:-:S12]  /*51e0*/  @UP0 USHF.R.U32.HI UR15, URZ, UR7, UR11 ;  /* 0x000000073f0f0299 */ /* 0x000fd8000801160b */
.L_x_7583:
[----:B------:R-:W-:-:S04]  /*51f0*/  UIMAD UR15, UR15, UR18, UR18 ;  /* 0x000000120f0f72a4 */ /* 0x000fc8000f8e0212 */
[----:B------:R-:W-:-:S04]  /*5200*/  UISETP.LT.AND UP0, UPT, UR14, UR15, UPT ;  /* 0x0000000f0e00728c */ /* 0x000fc8000bf01270 */
[----:B------:R-:W-:-:S12]  /*5210*/  USEL UR14, UR14, UR15, UP0 ;  /* 0x0000000f0e0e7287 */ /* 0x000fd80008000000 */
.L_x_7581:
[----:B------:R-:W-:Y:S01]  /*5220*/  USHF.R.S32.HI UR6, URZ, 0x1f, UR14 ;  /* 0x0000001f3f067899 */ /* 0x000fe2000801140e */
[----:B------:R-:W-:Y:S02]  /*5230*/  CS2R R150, SRZ ;  /* 0x0000000000967805 */ /* 0x000fe4000001ff00 */
[----:B------:R-:W-:Y:S02]  /*5240*/  CS2R R148, SRZ ;  /* 0x0000000000947805 */ /* 0x000fe4000001ff00 */
        /* <DEDUP_REMOVED lines=40> */
[----:B------:R-:W-:Y:S01]  /*54d0*/  IMAD.MOV.U32 R151, RZ, RZ, RZ ;  /* 0x000000ffff977224 */ /* 0x000fe200078e00ff */
[----:B------:R-:W-:Y:S01]  /*54e0*/  ULDC UR54, c[0x0][0x9e4] ;  /* 0x0002790000367ab9 */ /* 0x000fe20000000800 */
[----:B------:R-:W-:Y:S01]  /*54f0*/  ULDC UR55, c[0x0][0x9dc] ;  /* 0x0002770000377ab9 */ /* 0x000fe20000000800 */
[----:B------:R-:W-:Y:S01]  /*5500*/  ULDC UR57, c[0x0][0x9d8] ;  /* 0x0002760000397ab9 */ /* 0x000fe20000000800 */
[----:B------:R-:W-:-:S05]  /*5510*/  ULDC UR56, c[0x0][0x9e0] ;  /* 0x0002780000387ab9 */ /* 0x000fca0000000800 */
.L_x_7603:
[----:B------:R-:W-:Y:S01]  /*5520*/  ISETP.NE.AND P2, PT, RZ, UR42, PT ;  /* 0x0000002aff007c0c */ /* 0x000fe2000bf45270 */
[----:B------:R-:W-:-:S04]  /*5530*/  UISETP.NE.AND UP0, UPT, UR59, 0x1, UPT ;  /* 0x000000013b00788c */ /* 0x000fc8000bf05270 */
[----:B------:R-:W-:-:S04]  /*5540*/  USEL UR46, URZ, 0x1, UP0 ;  /* 0x000000013f2e7887 */ /* 0x000fc80008000000 */
[----:B------:R-:W-:-:S04]  /*5550*/  ULOP3.LUT UR46, UR60, UR46, URZ, 0x3c, !UPT ;  /* 0x0000002e3c2e7292 */ /* 0x000fc8000f8e3c3f */
[----:B------:R-:W-:Y:S08]  /*5560*/  @P2 BRA `(.L_x_7585) ;  /* 0x0000000000382947 */ /* 0x000ff00003800000 */
[----:B------:R-:W-:Y:S05]  /*5570*/  @!P0 BRA `(.L_x_7586) ;  /* 0x0000000000048947 */ /* 0x000fea0003800000 */
[----:B------:R-:W-:Y:S01]  /*5580*/  BPT.TRAP 0x1 ;  /* 0x000000040000795c */ /* 0x000fe20000300000 */
.L_x_7586:
        /* <DEDUP_REMOVED lines=9> */
.L_x_7587:
[----:B-1----:R-:W-:Y:S05]  /*5620*/  @P1 BRA `(.L_x_7585) ;  /* 0x0000000000081947 */ /* 0x002fea0003800000 */
[----:B------:R-:W1:Y:S02]  /*5630*/  SYNCS.PHASECHK.TRANS64.TRYWAIT P1, [UR6+0x28830], R6 ;  /* 0x02883006ff0075a7 */ /* 0x000e640008020146 */
[----:B-1----:R-:W-:Y:S05]  /*5640*/  @!P1 BRA `(.L_x_7588) ;  /* 0x00000108005c9947 */ /* 0x002fea0003800000 */
.L_x_7585:
        /* <DEDUP_REMOVED lines=48> */
.L_x_7590:
[----:B------:R-:W-:Y:S01]  /*5950*/  ULEA UR6, UR59, UR41, 0x3 ;  /* 0x000000293b067291 */ /* 0x000fe2000f8e183f */
[----:B------:R-:W-:-:S05]  /*5960*/  IMAD.U32 R6, RZ, RZ, UR60 ;  /* 0x0000003cff067e24 */ /* 0x000fca000f8e00ff */
[----:B------:R-:W-:-:S04]  /*5970*/  SHF.L.U32 R6, R6, 0x1f, RZ ;  /* 0x0000001f06067819 */ /* 0x000fc800000006ff */
[----:B------:R0:W1:Y:S01]  /*5980*/  SYNCS.PHASECHK.TRANS64.TRYWAIT P1, [UR6+0x28850], R6 ;  /* 0x02885006ff0075a7 */ /* 0x0000620008020146 */
[----:B------:R-:W-:Y:S05]  /*5990*/  @!P0 BRA `(.L_x_7591) ;  /* 0x0000000000048947 */ /* 0x000fea0003800000 */
[----:B------:R-:W-:Y:S01]  /*59a0*/  BPT.TRAP 0x1 ;  /* 0x000000040000795c */ /* 0x000fe20000300000 */
.L_x_7591:
[----:B-1----:R-:W-:Y:S05]  /*59b0*/  @P1 BRA `(.L_x_7589) ;  /* 0x0000000000081947 */ /* 0x002fea0003800000 */
[----:B------:R-:W1:Y:S02]  /*59c0*/  SYNCS.PHASECHK.TRANS64.TRYWAIT P1, [UR6+0x28850], R6 ;  /* 0x02885006ff0075a7 */ /* 0x000e640008020146 */
[----:B-1----:R-:W-:Y:S05]  /*59d0*/  @!P1 BRA `(.L_x_7592) ;  /* 0x0000010400909947 */ /* 0x002fea0003800000 */
.L_x_7589:
        /* <DEDUP_REMOVED lines=49> */
.L_x_7593:
[----:B------:R-:W-:Y:S01]  /*5cf0*/  UISETP.NE.AND UP1, UPT, UR50, URZ, UPT ;  /* 0x0000003f3200728c */ /* 0x000fe2000bf25270 */
[----:B------:R-:W-:Y:S01]  /*5d00*/  FMUL.FTZ R154, R32, UR57 ;  /* 0x00000039209a7c20 */ /* 0x000fe20008410000 */
[----:B------:R-:W-:Y:S01]  /*5d10*/  FMUL.FTZ R32, R58, UR57 ;  /* 0x000000393a207c20 */ /* 0x000fe20008410000 */
[----:B------:R-:W-:Y:S02]  /*5d20*/  VIADD R58, R17, UR37 ;  /* 0x00000025113a7c36 */ /* 0x000fe40008000000 */
[----:B------:R-:W-:Y:S01]  /*5d30*/  FMUL.FTZ R153, R29, UR57 ;  /* 0x000000391d997c20 */ /* 0x000fe20008410000 */
[----:B------:R-:W1:Y:S01]  /*5d40*/  LDC R8, c[0x0][0x2f0] ;  /* 0x0000bc00ff087b82 */ /* 0x000e620000000800 */
[----:B------:R-:W-:Y:S01]  /*5d50*/  PLOP3.LUT P1, PT, PT, PT, UP1, 0x80, 0x0 ;  /* 0x000000000000781c */ /* 0x000fe20003f2f018 */
[----:B------:R-:W-:Y:S01]  /*5d60*/  FMUL.FTZ R29, R46, UR57 ;  /* 0x000000392e1d7c20 */ /* 0x000fe20008410000 */
[----:B------:R-:W-:Y:S01]  /*5d70*/  PLOP3.LUT P2, PT, PT, PT, UP1, 0x80, 0x0 ;  /* 0x000000000000781c */ /* 0x000fe20003f4f018 */
[----:B0-----:R-:W-:Y:S01]  /*5d80*/  FMUL.FTZ R6, R24, UR57 ;  /* 0x0000003918067c20 */ /* 0x001fe20008410000 */
[----:B------:R-:W-:Y:S01]  /*5d90*/  FMUL.FTZ R24, R39, UR57 ;  /* 0x0000003927187c20 */ /* 0x000fe20008410000 */
[----:B------:R-:W-:Y:S01]  /*5da0*/  @UP1 ULDC UR7, c[0x0][0x44c] ;  /* 0x0001130000071ab9 */ /* 0x000fe20000000800 */
[----:B------:R-:W-:Y:S01]  /*5db0*/  FMUL.FTZ R39, R70, UR57 ;  /* 0x0000003946277c20 */ /* 0x000fe20008410000 */
[----:B------:R-:W0:Y:S01]  /*5dc0*/  LDC R9, c[0x0][0x288] ;  /* 0x0000a200ff097b82 */ /* 0x000e220000000800 */
[----:B------:R-:W-:Y:S01]  /*5dd0*/  FMUL.FTZ R11, R27, UR57 ;  /* 0x000000391b0b7c20 */ /* 0x000fe20008410000 */
[----:B------:R-:W-:-:S02]  /*5de0*/  IMAD.SHL.U32 R70, R5, 0x80, RZ ;  /* 0x0000008005467824 */ /* 0x000fc400078e00ff */
[----:B------:R-:W-:Y:S01]  /*5df0*/  FMUL.FTZ R27, R51, UR57 ;  /* 0x00000039331b7c20 */ /* 0x000fe20008410000 */
[----:B------:R-:W-:Y:S01]  /*5e00*/  ULEA UR6, UR45, UR41, 0x3 ;  /* 0x000000292d067291 */ /* 0x000fe2000f8e183f */
        /* <DEDUP_REMOVED lines=8> */
[----:B------:R-:W-:Y:S01]  /*5e90*/  UIADD3 UR6, UR6, 0x28840, URZ ;  /* 0x0002884006067890 */ /* 0x000fe2000fffe03f */
[----:B------:R-:W-:Y:S01]  /*5ea0*/  IADD3 R47, -R70, 0x1, RZ ;  /* 0x00000001462f7810 */ /* 0x000fe20007ffe1ff */
[----:B------:R-:W-:Y:S01]  /*5eb0*/  FMUL.FTZ R152, R28, UR57 ;  /* 0x000000391c987c20 */ /* 0x000fe20008410000 */
[----:B------:R-:W2:Y:S01]  /*5ec0*/  SHFL.IDX PT, R61, R58, RZ, 0x1c1f ;  /* 0x001c1fff3a3d7589 */ /* 0x000ea200000e0000 */
[----:B------:R-:W-:Y:S01]  /*5ed0*/  UISETP.NE.AND UP0, UPT, UR49, URZ, UPT ;  /* 0x0000003f3100728c */ /* 0x000fe2000bf05270 */
        /* <DEDUP_REMOVED lines=51> */
[----:B------:R-:W-:Y:S01]  /*6210*/  PLOP3.LUT P1, PT, PT, PT, UP0, 0x40, 0x0 ;  /* 0x000000000000781c */ /* 0x000fe20003f2e808 */
[----:B------:R-:W3:Y:S01]  /*6220*/  MUFU.TANH R6, R6 ;  /* 0x0000000600067308 */ /* 0x000ee20000002400 */
[----:B-1----:R-:W-:Y:S01]  /*6230*/  IMAD R54, R8, UR43, R55 ;  /* 0x0000002b08367c24 */ /* 0x002fe2000f8e0237 */
[----:B------:R-:W-:Y:S01]  /*6240*/  SYNCS.ARRIVE.TRANS64.RED.A1T0 RZ, [UR6], RZ ;  /* 0x000000ffffff79a7 */ /* 0x000fe20008100406 */
[----:B------:R-:W-:-:S02]  /*6250*/  ULOP3.LUT UR6, URZ, UR55, URZ, 0x33, !UPT ;  /* 0x000000373f067292 */ /* 0x000fc4000f8e333f */
[----:B0-----:R-:W-:-:S03]  /*6260*/  IMAD.IADD R54, R54, 0x1, -R9 ;  /* 0x0000000136367824 */ /* 0x001fc600078e0a09 */
[----:B------:R-:W0:Y:S01]  /*6270*/  MUFU.TANH R7, R7 ;  /* 0x0000000700077308 */ /* 0x000e220000002400 */
[C---:B------:R-:W-:Y:S02]  /*6280*/  VIADD R72, R54.reuse, UR56 ;  /* 0x0000003836487c36 */ /* 0x040fe40008000000 */
[----:B------:R-:W-:Y:S02]  /*6290*/  VIADD R74, R54, UR6 ;  /* 0x00000006364a7c36 */ /* 0x000fe40008000000 */
[--C-:B--2---:R-:W-:Y:S02]  /*62a0*/  IMAD.IADD R59, R72, 0x1, R61.reuse ;  /* 0x00000001483b7824 */ /* 0x104fe400078e023d */
[----:B------:R-:W-:Y:S01]  /*62b0*/  IMAD.IADD R60, R74, 0x1, R61 ;  /* 0x000000014a3c7824 */ /* 0x000fe200078e023d */
[----:B------:R-:W1:Y:S08]  /*62c0*/  MUFU.TANH R10, R10 ;  /* 0x0000000a000a7308 */ /* 0x000e700000002400 */
[----:B------:R-:W2:Y:S08]  /*62d0*/  MUFU.TANH R11, R11 ;  /* 0x0000000b000b7308 */ /* 0x000eb00000002400 */
        /* <DEDUP_REMOVED lines=74> */
.L_x_7596:
[----:B------:R-:W-:-:S05]  /*6780*/  IMAD.U32 R78, RZ, RZ, UR54 ;  /* 0x00000036ff4e7e24 */ /* 0x000fca000f8e00ff */
[----:B------:R-:W-:-:S13]  /*6790*/  ISETP.NE.AND P1, PT, R78, 0x1, PT ;  /* 0x000000014e00780c */ /* 0x000fda0003f25270 */
[----:B------:R-:W1:Y:S02]  /*67a0*/  @P1 LDC.64 R54, c[0x0][0x9e8] ;  /* 0x00027a00ff361b82 */ /* 0x000e640000000a00 */
[----:B-1----:R-:W-:-:S05]  /*67b0*/  @P1 IMAD.HI.U32 R54, R61, R54, RZ ;  /* 0x000000363d361227 */ /* 0x002fca00078e00ff */
[----:B------:R-:W-:-:S07]  /*67c0*/  @P1 SHF.R.U32.HI R61, RZ, R55, R54 ;  /* 0x00000037ff3d1219 */ /* 0x000fce0000011636 */
.L_x_7597:
[----:B------:R-:W-:Y:S05]  /*67d0*/  BSYNC B0 ;  /* 0x0000000000007941 */ /* 0x000fea0003800000 */
.L_x_7595:
[----:B------:R-:W-:-:S04]  /*67e0*/  IMAD R61, R61, R78, -R70 ;  /* 0x0000004e3d3d7224 */ /* 0x000fc800078e0a46 */
[----:B------:R-:W-:-:S05]  /*67f0*/  IMAD R61, R16, -0x2, R61 ;  /* 0xfffffffe103d7824 */ /* 0x000fca00078e023d */
[----:B------:R-:W-:Y:S02]  /*6800*/  VIADDMNMX R59, R61, R78, R59, PT ;  /* 0x0000004e3d3b7246 */ /* 0x000fe4000380013b */
[----:B------:R-:W-:-:S07]  /*6810*/  VIMNMX R60, R60, R61, !PT ;  /* 0x0000003d3c3c7248 */ /* 0x000fce0007fe0100 */
.L_x_7594:
[----:B------:R-:W-:Y:S01]  /*6820*/  ISETP.GT.AND P1, PT, R5, -0x1, PT ;  /* 0xffffffff0500780c */ /* 0x000fe20003f24270 */
[----:B------:R-:W1:Y:S01]  /*6830*/  SHFL.IDX PT, R87, R58, 0x1, 0x1c1f ;  /* 0x003c1f003a577f89 */ /* 0x000e6200000e0000 */
[----:B------:R-:W-:Y:S02]  /*6840*/  UISETP.NE.AND UP0, UPT, UR49, URZ, UPT ;  /* 0x0000003f3100728c */ /* 0x000fe4000bf05270 */
[C---:B------:R-:W-:Y:S02]  /*6850*/  ISETP.GT.AND P6, PT, R60.reuse, RZ, P1 ;  /* 0x000000ff3c00720c */ /* 0x040fe40000fc4270 */
[----:B------:R-:W-:Y:S02]  /*6860*/  ISETP.GT.AND P2, PT, R60, 0x1, P1 ;  /* 0x000000013c00780c */ /* 0x000fe40000f44270 */
[C---:B------:R-:W-:Y:S02]  /*6870*/  ISETP.LT.OR P6, PT, R59.reuse, 0x1, P6 ;  /* 0x000000013b00780c */ /* 0x040fe400037c1670 */
[----:B------:R-:W-:-:S02]  /*6880*/  ISETP.LT.OR P2, PT, R59, 0x2, P2 ;  /* 0x000000023b00780c */ /* 0x000fc40001741670 */
[----:B------:R-:W-:Y:S02]  /*6890*/  ISETP.GT.AND P3, PT, R60, 0x8, P1 ;  /* 0x000000083c00780c */ /* 0x000fe40000f64270 */
[----:B------:R-:W-:Y:S02]  /*68a0*/  FSEL R163, R6, -INF , !P6 ;  /* 0xff80000006a37808 */ /* 0x000fe40007000000 */
[----:B0-----:R-:W-:Y:S02]  /*68b0*/  FSEL R169, R7, -INF , !P2 ;  /* 0xff80000007a97808 */ /* 0x001fe40005000000 */
[C---:B------:R-:W-:Y:S02]  /*68c0*/  ISETP.GT.AND P5, PT, R60.reuse, 0x9, P1 ;  /* 0x000000093c00780c */ /* 0x040fe40000fa4270 */
[C---:B------:R-:W-:Y:S02]  /*68d0*/  ISETP.GT.AND P4, PT, R60.reuse, 0x10, P1 ;  /* 0x000000103c00780c */ /* 0x040fe40000f84270 */
[----:B------:R-:W-:-:S02]  /*68e0*/  ISETP.GT.AND P6, PT, R60, 0x11, P1 ;  /* 0x000000113c00780c */ /* 0x000fc40000fc4270 */
[----:B------:R-:W-:Y:S02]  /*68f0*/  ISETP.GT.AND P2, PT, R60, 0x18, P1 ;  /* 0x000000183c00780c */ /* 0x000fe40000f44270 */
[C---:B------:R-:W-:Y:S02]  /*6900*/  ISETP.LT.OR P3, PT, R59.reuse, 0x9, P3 ;  /* 0x000000093b00780c */ /* 0x040fe40001f61670 */
[C---:B------:R-:W-:Y:S02]  /*6910*/  ISETP.LT.OR P5, PT, R59.reuse, 0xa, P5 ;  /* 0x0000000a3b00780c */ /* 0x040fe40002fa1670 */
[C---:B------:R-:W-:Y:S02]  /*6920*/  ISETP.LT.OR P4, PT, R59.reuse, 0x11, P4 ;  /* 0x000000113b00780c */ /* 0x040fe40002781670 */
[C---:B------:R-:W-:Y:S02]  /*6930*/  ISETP.LT.OR P6, PT, R59.reuse, 0x12, P6 ;  /* 0x000000123b00780c */ /* 0x040fe400037c1670 */
[----:B------:R-:W-:-:S02]  /*6940*/  ISETP.LT.OR P2, PT, R59, 0x19, P2 ;  /* 0x000000193b00780c */ /* 0x000fc40001741670 */
[----:B------:R-:W-:Y:S02]  /*6950*/  FSEL R175, R152, -INF , !P3 ;  /* 0xff80000098af7808 */ /* 0x000fe40005800000 */
[----:B------:R-:W-:Y:S02]  /*6960*/  ISETP.GT.AND P3, PT, R60, 0x19, P1 ;  /* 0x000000193c00780c */ /* 0x000fe40000f64270 */
[----:B------:R-:W-:Y:S02]  /*6970*/  FSEL R183, R153, -INF , !P5 ;  /* 0xff80000099b77808 */ /* 0x000fe40006800000 */
[----:B------:R-:W-:Y:S02]  /*6980*/  FSEL R179, R154, -INF , !P4 ;  /* 0xff8000009ab37808 */ /* 0x000fe40006000000 */
[----:B------:R-:W-:Y:S02]  /*6990*/  FSEL R195, R155, -INF , !P6 ;  /* 0xff8000009bc37808 */ /* 0x000fe40007000000 */
[----:B------:R-:W-:-:S02]  /*69a0*/  FSEL R193, R156, -INF , !P2 ;  /* 0xff8000009cc17808 */ /* 0x000fc40005000000 */
[C---:B------:R-:W-:Y:S02]  /*69b0*/  ISETP.GT.AND P5, PT, R60.reuse, 0x20, P1 ;  /* 0x000000203c00780c */ /* 0x040fe40000fa4270 */
[C---:B------:R-:W-:Y:S02]  /*69c0*/  ISETP.GT.AND P4, PT, R60.reuse, 0x21, P1 ;  /* 0x000000213c00780c */ /* 0x040fe40000f84270 */
[C---:B------:R-:W-:Y:S02]  /*69d0*/  ISETP.GT.AND P6, PT, R60.reuse, 0x28, P1 ;  /* 0x000000283c00780c */ /* 0x040fe40000fc4270 */
[----:B------:R-:W-:Y:S02]  /*69e0*/  ISETP.GT.AND P2, PT, R60, 0x29, P1 ;  /* 0x000000293c00780c */ /* 0x000fe40000f44270 */
[C---:B------:R-:W-:Y:S02]  /*69f0*/  ISETP.LT.OR P3, PT, R59.reuse, 0x1a, P3 ;  /* 0x0000001a3b00780c */ /* 0x040fe40001f61670 */
[----:B------:R-:W-:-:S02]  /*6a00*/  ISETP.LT.OR P5, PT, R59, 0x21, P5 ;  /* 0x000000213b00780c */ /* 0x000fc40002fa1670 */
[C---:B------:R-:W-:Y:S02]  /*6a10*/  ISETP.LT.OR P4, PT, R59.reuse, 0x22, P4 ;  /* 0x000000223b00780c */ /* 0x040fe40002781670 */
[C---:B------:R-:W-:Y:S02]  /*6a20*/  ISETP.LT.OR P6, PT, R59.reuse, 0x29, P6 ;  /* 0x000000293b00780c */ /* 0x040fe400037c1670 */
[----:B------:R-:W-:Y:S02]  /*6a30*/  ISETP.LT.OR P2, PT, R59, 0x2a, P2 ;  /* 0x0000002a3b00780c */ /* 0x000fe40001741670 */
[----:B------:R-:W-:Y:S02]  /*6a40*/  FSEL R181, R157, -INF , !P3 ;  /* 0xff8000009db57808 */ /* 0x000fe40005800000 */
[----:B------:R-:W-:Y:S02]  /*6a50*/  ISETP.GT.AND P3, PT, R60, 0x30, P1 ;  /* 0x000000303c00780c */ /* 0x000fe40000f64270 */
        /* <DEDUP_REMOVED lines=13> */
[----:B------:R-:W-:Y:S01]  /*6b30*/  FSEL R159, R48, -INF , !P3 ;  /* 0xff800000309f7808 */ /* 0x000fe20005800000 */
[--C-:B-1----:R-:W-:Y:S01]  /*6b40*/  IMAD.IADD R48, R72, 0x1, R87.reuse ;  /* 0x0000000148307824 */ /* 0x102fe200078e0257 */
[----:B------:R-:W-:Y:S02]  /*6b50*/  ISETP.GT.AND P3, PT, R60, 0x41, P1 ;  /* 0x000000413c00780c */ /* 0x000fe40000f64270 */
[----:B------:R-:W-:Y:S02]  /*6b60*/  FSEL R85, R49, -INF , !P5 ;  /* 0xff80000031557808 */ /* 0x000fe40006800000 */
[----:B------:R-:W-:Y:S01]  /*6b70*/  FSEL R83, R50, -INF , !P4 ;  /* 0xff80000032537808 */ /* 0x000fe20006000000 */
[----:B------:R-:W-:Y:S01]  /*6b80*/  IMAD.IADD R50, R74, 0x1, R87 ;  /* 0x000000014a327824 */ /* 0x000fe200078e0257 */
        /* <DEDUP_REMOVED lines=42> */
[----:B------:R-:W-:Y:S02]  /*6e30*/  PLOP3.LUT P3, PT, PT, PT, UP0, 0x40, 0x0 ;  /* 0x000000000000781c */ /* 0x000fe40003f6e808 */
[----:B------:R-:W-:-:S02]  /*6e40*/  FSEL R57, R80, -INF , !P5 ;  /* 0xff80000050397808 */ /* 0x000fc40006800000 */
[----:B------:R-:W-:Y:S02]  /*6e50*/  FSEL R53, R66, -INF , !P4 ;  /* 0xff80000042357808 */ /* 0x000fe40006000000 */
[----:B------:R-:W-:Y:S02]  /*6e60*/  FSEL R51, R84, -INF , !P6 ;  /* 0xff80000054337808 */ /* 0x000fe40007000000 */
[----:B------:R-:W-:-:S05]  /*6e70*/  FSEL R49, R68, -INF , !P2 ;  /* 0xff80000044317808 */ /* 0x000fca0005000000 */
[----:B------:R-:W-:Y:S05]  /*6e80*/  @P3 BRA `(.L_x_7598) ;  /* 0x00000000005c3947 */ /* 0x000fea0003800000 */
        /* <DEDUP_REMOVED lines=13> */
.L_x_7600:
[----:B------:R-:W-:-:S05]  /*6f60*/  IMAD.U32 R52, RZ, RZ, UR54 ;  /* 0x00000036ff347e24 */ /* 0x000fca000f8e00ff */
[----:B------:R-:W-:-:S13]  /*6f70*/  ISETP.NE.AND P2, PT, R52, 0x1, PT ;  /* 0x000000013400780c */ /* 0x000fda0003f45270 */
[----:B------:R-:W0:Y:S02]  /*6f80*/  @P2 LDC.64 R6, c[0x0][0x9e8] ;  /* 0x00027a00ff062b82 */ /* 0x000e240000000a00 */
[----:B0-----:R-:W-:-:S05]  /*6f90*/  @P2 IMAD.HI.U32 R6, R87, R6, RZ ;  /* 0x0000000657062227 */ /* 0x001fca00078e00ff */
[----:B------:R-:W-:-:S07]  /*6fa0*/  @P2 SHF.R.U32.HI R87, RZ, R7, R6 ;  /* 0x00000007ff572219 */ /* 0x000fce0000011606 */
.L_x_7601:
[----:B------:R-:W-:Y:S05]  /*6fb0*/  BSYNC B0 ;  /* 0x0000000000007941 */ /* 0x000fea0003800000 */
.L_x_7599:
[----:B------:R-:W-:-:S04]  /*6fc0*/  IMAD R87, R87, R52, -R70 ;  /* 0x0000003457577224 */ /* 0x000fc800078e0a46 */
[----:B------:R-:W-:-:S05]  /*6fd0*/  IMAD R87, R16, -0x2, R87 ;  /* 0xfffffffe10577824 */ /* 0x000fca00078e0257 */
[----:B------:R-:W-:Y:S02]  /*6fe0*/  VIADDMNMX R48, R87, R52, R48, PT ;  /* 0x0000003457307246 */ /* 0x000fe40003800130 */
[----:B------:R-:W-:-:S07]  /*6ff0*/  VIMNMX R50, R50, R87, !PT ;  /* 0x0000005732327248 */ /* 0x000fce0007fe0100 */
.L_x_7598:
[----:B------:R-:W-:Y:S02]  /*7000*/  FMNMX.FTZ R6, R163, R3, !PT ;  /* 0x00000003a3067209 */ /* 0x000fe40007810000 */
[----:B------:R-:W-:Y:S02]  /*7010*/  ISETP.GT.AND P5, PT, R50, 0x10, P1 ;  /* 0x000000103200780c */ /* 0x000fe40000fa4270 */
[----:B------:R-:W-:Y:S02]  /*7020*/  FMNMX.FTZ R6, R169, R6, !PT ;  /* 0x00000006a9067209 */ /* 0x000fe40007810000 */
[----:B------:R-:W-:Y:S02]  /*7030*/  ISETP.LT.OR P5, PT, R48, 0x11, P5 ;  /* 0x000000113000780c */ /* 0x000fe40002fa1670 */
[----:B------:R-:W-:Y:S02]  /*7040*/  FMNMX.FTZ R6, R175, R6, !PT ;  /* 0x00000006af067209 */ /* 0x000fe40007810000 */
[----:B------:R-:W-:-:S02]  /*7050*/  FSEL R157, R15, -INF , !P5 ;  /* 0xff8000000f9d7808 */ /* 0x000fc40006800000 */
[----:B------:R-:W-:Y:S02]  /*7060*/  FMNMX.FTZ R6, R183, R6, !PT ;  /* 0x00000006b7067209 */ /* 0x000fe40007810000 */
[----:B------:R-:W-:Y:S02]  /*7070*/  ISETP.GT.AND P5, PT, R50, 0x20, P1 ;  /* 0x000000203200780c */ /* 0x000fe40000fa4270 */
[----:B------:R-:W-:Y:S02]  /*7080*/  FMNMX.FTZ R6, R179, R6, !PT ;  /* 0x00000006b3067209 */ /* 0x000fe40007810000 */
[----:B------:R-:W-:Y:S02]  /*7090*/  ISETP.LT.OR P5, PT, R48, 0x21, P5 ;  /* 0x000000213000780c */ /* 0x000fe40002fa1670 */
[----:B------:R-:W-:Y:S02]  /*70a0*/  FMNMX.FTZ R6, R195, R6, !PT ;  /* 0x00000006c3067209 */ /* 0x000fe40007810000 */
[----:B------:R-:W-:-:S02]  /*70b0*/  FSEL R171, R26, -INF , !P5 ;  /* 0xff8000001aab7808 */ /* 0x000fc40006800000 */
[----:B------:R-:W-:Y:S02]  /*70c0*/  FMNMX.FTZ R6, R193, R6, !PT ;  /* 0x00000006c1067209 */ /* 0x000fe40007810000 */
        /* <DEDUP_REMOVED lines=18> */
[----:B------:R-:W-:Y:S02]  /*71f0*/  FMNMX.FTZ R10, R197, R4, !PT ;  /* 0x00000004c50a7209 */ /* 0x000fe40007810000 */
[----:B------:R-:W-:Y:S02]  /*7200*/  FMNMX.FTZ R6, R79, R6, !PT ;  /* 0x000000064f067209 */ /* 0x000fe40007810000 */
[----:B------:R-:W-:Y:S02]  /*7210*/  ISETP.LT.OR P4, PT, R48, 0xa, P4 ;  /* 0x0000000a3000780c */ /* 0x000fe40002781670 */
[----:B------:R-:W-:Y:S02]  /*7220*/  FMNMX.FTZ R6, R77, R6, !PT ;  /* 0x000000064d067209 */ /* 0x000fe40007810000 */
[----:B------:R-:W-:-:S02]  /*7230*/  FSEL R153, R13, -INF , !P3 ;  /* 0xff8000000d997808 */ /* 0x000fc40005800000 */
[----:B------:R-:W-:Y:S02]  /*7240*/  FMNMX.FTZ R6, R75, R6, !PT ;  /* 0x000000064b067209 */ /* 0x000fe40007810000 */
[----:B------:R-:W-:Y:S02]  /*7250*/  FMNMX.FTZ R10, R87, R10, !PT ;  /* 0x0000000a570a7209 */ /* 0x000fe40007810000 */
[----:B------:R-:W-:Y:S02]  /*7260*/  FMNMX.FTZ R6, R73, R6, !PT ;  /* 0x0000000649067209 */ /* 0x000fe40007810000 */
[----:B------:R-:W-:Y:S02]  /*7270*/  ISETP.GT.AND P2, PT, R50, 0x11, P1 ;  /* 0x000000113200780c */ /* 0x000fe40000f44270 */
[----:B------:R-:W-:Y:S02]  /*7280*/  FMNMX.FTZ R6, R63, R6, !PT ;  /* 0x000000063f067209 */ /* 0x000fe40007810000 */
[----:B------:R-:W-:-:S02]  /*7290*/  FSEL R155, R12, -INF , !P4 ;  /* 0xff8000000c9b7808 */ /* 0x000fc40006000000 */
[----:B------:R-:W-:Y:S02]  /*72a0*/  FMNMX.FTZ R6, R65, R6, !PT ;  /* 0x0000000641067209 */ /* 0x000fe40007810000 */
[----:B------:R-:W-:Y:S02]  /*72b0*/  FMNMX.FTZ R10, R153, R10, !PT ;  /* 0x0000000a990a7209 */ /* 0x000fe40007810000 */
[----:B------:R-:W-:Y:S02]  /*72c0*/  FMNMX.FTZ R6, R67, R6, !PT ;  /* 0x0000000643067209 */ /* 0x000fe40007810000 */
[----:B------:R-:W-:Y:S02]  /*72d0*/  ISETP.GT.AND P3, PT, R50, 0x18, P1 ;  /* 0x000000183200780c */ /* 0x000fe40000f64270 */
[----:B------:R-:W-:Y:S02]  /*72e0*/  FMNMX.FTZ R6, R69, R6, !PT ;  /* 0x0000000645067209 */ /* 0x000fe40007810000 */
[----:B------:R-:W-:-:S02]  /*72f0*/  ISETP.LT.OR P2, PT, R48, 0x12, P2 ;  /* 0x000000123000780c */ /* 0x000fc40001741670 */
        /* <DEDUP_REMOVED lines=9> */
[----:B------:R-:W-:Y:S02]  /*7390*/  ISETP.LT.OR P4, PT, R48, 0x1a, P4 ;  /* 0x0000001a3000780c */ /* 0x000fe40002781670 */
[----:B------:R-:W-:Y:S02]  /*73a0*/  FMNMX.FTZ R6, R53, R6, !PT ;  /* 0x0000000635067209 */ /* 0x000fe40007810000 */
[----:B------:R-:W-:-:S02]  /*73b0*/  FSEL R165, R20, -INF , !P3 ;  /* 0xff80000014a57808 */ /* 0x000fc40005800000 */
[----:B------:R-:W-:Y:S02]  /*73c0*/  FMNMX.FTZ R6, R51, R6, !PT ;  /* 0x0000000633067209 */ /* 0x000fe40007810000 */
[----:B------:R-:W-:Y:S02]  /*73d0*/  ISETP.GT.AND P3, PT, R50, 0x28, P1 ;  /* 0x000000283200780c */ /* 0x000fe40000f64270 */
[----:B------:R-:W-:Y:S02]  /*73e0*/  FMNMX.FTZ R52, R49, R6, !PT ;  /* 0x0000000631347209 */ /* 0x000fe40007810000 */
[----:B------:R-:W0:Y:S01]  /*73f0*/  LDC R6, c[0x0][0x988] ;  /* 0x00026200ff067b82 */ /* 0x000e220000000800 */
[----:B------:R-:W-:Y:S02]  /*7400*/  ISETP.LT.OR P3, PT, R48, 0x29, P3 ;  /* 0x000000293000780c */ /* 0x000fe40001f61670 */
[----:B------:R-:W1:Y:S01]  /*7410*/  SHFL.BFLY PT, R7, R52, 0x2, 0x1f ;  /* 0x0c401f0034077f89 */ /* 0x000e6200000e0000 */
[----:B------:R-:W-:-:S02]  /*7420*/  ISETP.GT.AND P5, PT, R50, 0x38, P1 ;  /* 0x000000383200780c */ /* 0x000fc40000fa4270 */
[----:B------:R-:W-:Y:S02]  /*7430*/  FSEL R29, R29, -INF , !P3 ;  /* 0xff8000001d1d7808 */ /* 0x000fe40005800000 */
[----:B------:R-:W-:Y:S02]  /*7440*/  ISETP.GT.AND P3, PT, R50, 0x31, P1 ;  /* 0x000000313200780c */ /* 0x000fe40000f64270 */
[C---:B------:R-:W-:Y:S02]  /*7450*/  ISETP.LT.OR P5, PT, R48.reuse, 0x39, P5 ;  /* 0x000000393000780c */ /* 0x040fe40002fa1670 */
[----:B------:R-:W-:Y:S02]  /*7460*/  ISETP.LT.OR P3, PT, R48, 0x32, P3 ;  /* 0x000000323000780c */ /* 0x000fe40001f61670 */
[----:B-1----:R-:W-:-:S05]  /*7470*/  FMNMX.FTZ R54, R52, R7, !PT ;  /* 0x0000000734367209 */ /* 0x002fca0007810000 */
[----:B------:R-:W1:Y:S02]  /*7480*/  SHFL.BFLY PT, R7, R54, 0x1, 0x1f ;  /* 0x0c201f0036077f89 */ /* 0x000e6400000e0000 */
[----:B-1----:R-:W-:-:S04]  /*7490*/  FMNMX.FTZ R7, R54, R7, !PT ;  /* 0x0000000736077209 */ /* 0x002fc80007810000 */
[C---:B------:R-:W-:Y:S01]  /*74a0*/  FSETP.NEU.FTZ.AND P6, PT, R7.reuse, -INF , PT ;  /* 0xff8000000700780b */ /* 0x040fe20003fdd000 */
[----:B0-----:R-:W-:-:S03]  /*74b0*/  FMUL.FTZ R52, R7, R6 ;  /* 0x0000000607347220 */ /* 0x001fc60000410000 */
[----:B------:R-:W-:Y:S02]  /*74c0*/  FSEL R12, R7, RZ, P6 ;  /* 0x000000ff070c7208 */ /* 0x000fe40003000000 */
[----:B------:R-:W-:-:S05]  /*74d0*/  FSEL R52, R52, RZ, P6 ;  /* 0x000000ff34347208 */ /* 0x000fca0003000000 */
[-CC-:B------:R-:W-:Y:S01]  /*74e0*/  FFMA.FTZ R13, R163, R6.reuse, -R52.reuse ;  /* 0x00000006a30d7223 */ /* 0x180fe20000010834 */
[----:B------:R-:W-:Y:S01]  /*74f0*/  FSEL R163, R14, -INF , !P2 ;  /* 0xff8000000ea37808 */ /* 0x000fe20005000000 */
[-CC-:B------:R-:W-:Y:S01]  /*7500*/  FFMA.FTZ R180, R169, R6.reuse, -R52.reuse ;  /* 0x00000006a9b47223 */ /* 0x180fe20000010834 */
[----:B------:R-:W-:Y:S01]  /*7510*/  ISETP.GT.AND P2, PT, R50, 0x21, P1 ;  /* 0x000000213200780c */ /* 0x000fe20000f44270 */
[--C-:B------:R-:W-:Y:S01]  /*7520*/  FFMA.FTZ R182, R175, R6, -R52.reuse ;  /* 0x00000006afb67223 */ /* 0x100fe20000010834 */
[----:B------:R-:W-:Y:S01]  /*7530*/  FMNMX.FTZ R10, R163, R10, !PT ;  /* 0x0000000aa30a7209 */ /* 0x000fe20007810000 */
[-CC-:B------:R-:W-:Y:S01]  /*7540*/  FFMA.FTZ R176, R179, R6.reuse, -R52.reuse ;  /* 0x00000006b3b07223 */ /* 0x180fe20000010834 */
[----:B------:R-:W-:Y:S01]  /*7550*/  FSEL R169, R24, -INF , !P4 ;  /* 0xff80000018a97808 */ /* 0x000fe20006000000 */
[--C-:B------:R-:W-:Y:S01]  /*7560*/  FFMA.FTZ R15, R183, R6, -R52.reuse ;  /* 0x00000006b70f7223 */ /* 0x100fe20000010834 */
[----:B------:R-:W-:Y:S01]  /*7570*/  FMNMX.FTZ R10, R165, R10, !PT ;  /* 0x0000000aa50a7209 */ /* 0x000fe20007810000 */
[-CC-:B------:R-:W-:Y:S01]  /*7580*/  FFMA.FTZ R178, R193, R6.reuse, -R52.reuse ;  /* 0x00000006c1b27223 */ /* 0x180fe20000010834 */
[----:B------:R-:W-:Y:S01]  /*7590*/  ISETP.LT.OR P2, PT, R48, 0x22, P2 ;  /* 0x000000223000780c */ /* 0x000fe20001741670 */
[--C-:B------:R-:W-:Y:S01]  /*75a0*/  FFMA.FTZ R172, R177, R6, -R52.reuse ;  /* 0x00000006b1ac7223 */ /* 0x100fe20000010834 */
[----:B------:R-:W-:Y:S01]  /*75b0*/  FMNMX.FTZ R10, R169, R10, !PT ;  /* 0x0000000aa90a7209 */ /* 0x000fe20007810000 */
[-CC-:B------:R-:W-:Y:S01]  /*75c0*/  FFMA.FTZ R174, R167, R6.reuse, -R52.reuse ;  /* 0x00000006a7ae7223 */ /* 0x180fe20000010834 */
[C---:B------:R-:W-:Y:S01]  /*75d0*/  ISETP.GT.AND P4, PT, R50.reuse, 0x29, P1 ;  /* 0x000000293200780c */ /* 0x040fe20000f84270 */
[-CC-:B------:R-:W-:Y:S01]  /*75e0*/  FFMA.FTZ R168, R159, R6.reuse, -R52.reuse ;  /* 0x000000069fa87223 */ /* 0x180fe20000010834 */
[----:B------:R-:W-:Y:S01]  /*75f0*/  FSEL R175, R21, -INF , !P2 ;  /* 0xff80000015af7808 */ /* 0x000fe20005000000 */
[--C-:B------:R-:W-:Y:S01]  /*7600*/  FFMA.FTZ R21, R195, R6, -R52.reuse ;  /* 0x00000006c3157223 */ /* 0x100fe20000010834 */
[----:B------:R-:W-:Y:S01]  /*7610*/  FMNMX.FTZ R10, R171, R10, !PT ;  /* 0x0000000aab0a7209 */ /* 0x000fe20007810000 */
[-CC-:B------:R-:W-:Y:S01]  /*7620*/  FFMA.FTZ R170, R83, R6.reuse, -R52.reuse ;  /* 0x0000000653aa7223 */ /* 0x180fe20000010834 */
[----:B------:R-:W-:Y:S01]  /*7630*/  ISETP.GT.AND P2, PT, R50, 0x30, P1 ;  /* 0x000000303200780c */ /* 0x000fe20000f44270 */
[-CC-:B------:R-:W-:Y:S01]  /*7640*/  FFMA.FTZ R164, R79, R6.reuse, -R52.reuse ;  /* 0x000000064fa47223 */ /* 0x180fe20000010834 */
[C---:B------:R-:W-:Y:S01]  /*7650*/  ISETP.LT.OR P4, PT, R48.reuse, 0x2a, P4 ;  /* 0x0000002a3000780c */ /* 0x040fe20002781670 */
[--C-:B------:R-:W-:Y:S01]  /*7660*/  FFMA.FTZ R166, R75, R6, -R52.reuse ;  /* 0x000000064ba67223 */ /* 0x100fe20000010834 */
[----:B------:R-:W-:Y:S01]  /*7670*/  FMNMX.FTZ R10, R175, R10, !PT ;  /* 0x0000000aaf0a7209 */ /* 0x000fe20007810000 */
[-CC-:B------:R-:W-:Y:S01]  /*7680*/  FFMA.FTZ R154, R51, R6.reuse, -R52.reuse ;  /* 0x00000006339a7223 */ /* 0x180fe20000010834 */
[----:B------:R-:W-:Y:S01]  /*7690*/  ISETP.LT.OR P2, PT, R48, 0x31, P2 ;  /* 0x000000313000780c */ /* 0x000fe20001741670 */
[----:B------:R-:W-:Y:S01]  /*76a0*/  FADD.FTZ R51, -R12, R3 ;  /* 0x000000030c337221 */ /* 0x000fe20000010100 */
        /* <DEDUP_REMOVED lines=8> */
[C---:B------:R-:W-:Y:S01]  /*7730*/  ISETP.GT.AND P4, PT, R50.reuse, 0x39, P1 ;  /* 0x000000393200780c */ /* 0x040fe20000f84270 */
[-CC-:B------:R-:W-:Y:S01]  /*7740*/  FFMA.FTZ R162, R67, R6.reuse, -R52.reuse ;  /* 0x0000000643a27223 */ /* 0x180fe20000010834 */
[----:B------:R-:W-:Y:S01]  /*7750*/  FSEL R195, R27, -INF , !P3 ;  /* 0xff8000001bc37808 */ /* 0x000fe20005800000 */
[--C-:B------:R-:W-:Y:S01]  /*7760*/  FFMA.FTZ R27, R173, R6, -R52.reuse ;  /* 0x00000006ad1b7223 */ /* 0x100fe20000010834 */
[----:B------:R-:W-:Y:S01]  /*7770*/  FMNMX.FTZ R10, R183, R10, !PT ;  /* 0x0000000ab70a7209 */ /* 0x000fe20007810000 */
[----:B------:R-:W-:Y:S01]  /*7780*/  MUFU.EX2 R180, R180 ;  /* 0x000000b400b47308 */ /* 0x000fe20000000800 */
[----:B------:R-:W-:Y:S01]  /*7790*/  ISETP.GT.AND P2, PT, R50, 0x40, P1 ;  /* 0x000000403200780c */ /* 0x000fe20000f44270 */
[-CC-:B------:R-:W-:Y:S01]  /*77a0*/  FFMA.FTZ R158, R55, R6.reuse, -R52.reuse ;  /* 0x00000006379e7223 */ /* 0x180fe20000010834 */
[----:B------:R-:W-:Y:S01]  /*77b0*/  FSEL R193, R31, -INF , !P5 ;  /* 0xff8000001fc17808 */ /* 0x000fe20006800000 */
[-CC-:B------:R-:W-:Y:S01]  /*77c0*/  FFMA.FTZ R31, R161, R6.reuse, -R52.reuse ;  /* 0x00000006a11f7223 */ /* 0x180fe20000010834 */
[----:B------:R-:W-:Y:S01]  /*77d0*/  ISETP.LT.OR P4, PT, R48, 0x3a, P4 ;  /* 0x0000003a3000780c */ /* 0x000fe20002781670 */
[--C-:B------:R-:W-:Y:S01]  /*77e0*/  FFMA.FTZ R55, R59, R6, -R52.reuse ;  /* 0x000000063b377223 */ /* 0x100fe20000010834 */
[----:B------:R-:W-:Y:S01]  /*77f0*/  FMNMX.FTZ R10, R195, R10, !PT ;  /* 0x0000000ac30a7209 */ /* 0x000fe20007810000 */
[----:B------:R-:W-:Y:S01]  /*7800*/  MUFU.EX2 R182, R182 ;  /* 0x000000b600b67308 */ /* 0x000fe20000000800 */
[----:B------:R-:W-:Y:S01]  /*7810*/  ISETP.GT.AND P3, PT, R50, 0x41, P1 ;  /* 0x000000413200780c */ /* 0x000fe20000f64270 */
[-CC-:B------:R-:W-:Y:S01]  /*7820*/  FFMA.FTZ R160, R63, R6.reuse, -R52.reuse ;  /* 0x000000063fa07223 */ /* 0x180fe20000010834 */
[----:B------:R-:W-:Y:S01]  /*7830*/  ISETP.LT.OR P2, PT, R48, 0x41, P2 ;  /* 0x000000413000780c */ /* 0x000fe20001741670 */
        /* <DEDUP_REMOVED lines=8> */
[----:B------:R-:W-:Y:S01]  /*78c0*/  FFMA.FTZ R53, R53, R6, -R52 ;  /* 0x0000000635357223 */ /* 0x000fe20000010834 */
[----:B------:R-:W-:-:S02]  /*78d0*/  ISETP.LT.OR P3, PT, R48, 0x42, P3 ;  /* 0x000000423000780c */ /* 0x000fc40001f61670 */
[----:B------:R-:W-:Y:S01]  /*78e0*/  FMNMX.FTZ R10, R181, R10, !PT ;  /* 0x0000000ab50a7209 */ /* 0x000fe20007810000 */
[----:B------:R-:W-:Y:S01]  /*78f0*/  MUFU.EX2 R176, R176 ;  /* 0x000000b000b07308 */ /* 0x000fe20000000800 */
[----:B------:R-:W-:Y:S02]  /*7900*/  ISETP.GT.AND P4, PT, R50, 0x49, P1 ;  /* 0x000000493200780c */ /* 0x000fe40000f84270 */
[----:B------:R-:W-:Y:S02]  /*7910*/  ISETP.LT.OR P5, PT, R48, 0x49, P5 ;  /* 0x000000493000780c */ /* 0x000fe40002fa1670 */
[----:B------:R-:W-:Y:S01]  /*7920*/  FSEL R177, R33, -INF , !P3 ;  /* 0xff80000021b17808 */ /* 0x000fe20005800000 */
[----:B------:R-:W-:Y:S01]  /*7930*/  FFMA.FTZ R33, R85, R6, -R52 ;  /* 0x0000000655217223 */ /* 0x000fe20000010834 */
[----:B------:R-:W-:Y:S01]  /*7940*/  FMNMX.FTZ R10, R199, R10, !PT ;  /* 0x0000000ac70a7209 */ /* 0x000fe20007810000 */
[----:B------:R-:W-:Y:S01]  /*7950*/  MUFU.EX2 R21, R21 ;  /* 0x0000001500157308 */ /* 0x000fe20000000800 */
[----:B------:R-:W-:-:S02]  /*7960*/  ISETP.GT.AND P2, PT, R50, 0x50, P1 ;  /* 0x000000503200780c */ /* 0x000fc40000f44270 */
[----:B------:R-:W-:Y:S02]  /*7970*/  FSEL R35, R35, -INF , !P5 ;  /* 0xff80000023237808 */ /* 0x000fe40006800000 */
[----:B------:R-:W-:Y:S02]  /*7980*/  ISETP.LT.OR P4, PT, R48, 0x4a, P4 ;  /* 0x0000004a3000780c */ /* 0x000fe40002781670 */
[----:B------:R-:W-:Y:S01]  /*7990*/  FMNMX.FTZ R10, R177, R10, !PT ;  /* 0x0000000ab10a7209 */ /* 0x000fe20007810000 */
[----:B------:R-:W-:Y:S01]  /*79a0*/  MUFU.EX2 R178, R178 ;  /* 0x000000b200b27308 */ /* 0x000fe20000000800 */
[----:B------:R-:W-:Y:S02]  /*79b0*/  ISETP.GT.AND P3, PT, R50, 0x51, P1 ;  /* 0x000000513200780c */ /* 0x000fe40000f64270 */
[----:B------:R-:W-:Y:S02]  /*79c0*/  ISETP.LT.OR P2, PT, R48, 0x51, P2 ;  /* 0x000000513000780c */ /* 0x000fe40001741670 */
[----:B------:R-:W-:-:S02]  /*79d0*/  FSEL R167, R34, -INF , !P4 ;  /* 0xff80000022a77808 */ /* 0x000fc40006000000 */
[----:B------:R-:W-:Y:S01]  /*79e0*/  FMNMX.FTZ R10, R35, R10, !PT ;  /* 0x0000000a230a7209 */ /* 0x000fe20007810000 */
[----:B------:R-:W-:Y:S01]  /*79f0*/  MUFU.EX2 R25, R25 ;  /* 0x0000001900197308 */ /* 0x000fe20000000800 */
[----:B------:R-:W-:Y:S02]  /*7a00*/  ISETP.GT.AND P5, PT, R50, 0x58, P1 ;  /* 0x000000583200780c */ /* 0x000fe40000fa4270 */
[----:B------:R-:W-:Y:S02]  /*7a10*/  FSEL R37, R37, -INF , !P2 ;  /* 0xff80000025257808 */ /* 0x000fe40005000000 */
[----:B------:R-:W-:Y:S02]  /*7a20*/  ISETP.LT.OR P3, PT, R48, 0x52, P3 ;  /* 0x000000523000780c */ /* 0x000fe40001f61670 */
[----:B------:R-:W-:Y:S01]  /*7a30*/  FMNMX.FTZ R10, R167, R10, !PT ;  /* 0x0000000aa70a7209 */ /* 0x000fe20007810000 */
[----:B------:R-:W-:Y:S01]  /*7a40*/  MUFU.EX2 R172, R172 ;  /* 0x000000ac00ac7308 */ /* 0x000fe20000000800 */
[----:B------:R-:W-:-:S02]  /*7a50*/  ISETP.GT.AND P4, PT, R50, 0x59, P1 ;  /* 0x000000593200780c */ /* 0x000fc40000f84270 */
[----:B------:R-:W-:Y:S02]  /*7a60*/  ISETP.LT.OR P5, PT, R48, 0x59, P5 ;  /* 0x000000593000780c */ /* 0x000fe40002fa1670 */
[----:B------:R-:W-:Y:S02]  /*7a70*/  FSEL R161, R36, -INF , !P3 ;  /* 0xff80000024a17808 */ /* 0x000fe40005800000 */
[----:B------:R-:W-:Y:S01]  /*7a80*/  FMNMX.FTZ R10, R37, R10, !PT ;  /* 0x0000000a250a7209 */ /* 0x000fe20007810000 */
[----:B------:R-:W-:Y:S01]  /*7a90*/  MUFU.EX2 R27, R27 ;  /* 0x0000001b001b7308 */ /* 0x000fe20000000800 */
[----:B------:R-:W-:Y:S02]  /*7aa0*/  ISETP.GT.AND P2, PT, R50, 0x60, P1 ;  /* 0x000000603200780c */ /* 0x000fe40000f44270 */
[----:B------:R-:W-:Y:S01]  /*7ab0*/  FSEL R159, R39, -INF , !P5 ;  /* 0xff800000279f7808 */ /* 0x000fe20006800000 */
[----:B------:R-:W-:Y:S01]  /*7ac0*/  FFMA.FTZ R39, R81, R6, -R52 ;  /* 0x0000000651277223 */ /* 0x000fe20000010834 */
[----:B------:R-:W-:-:S02]  /*7ad0*/  ISETP.LT.OR P4, PT, R48, 0x5a, P4 ;  /* 0x0000005a3000780c */ /* 0x000fc40002781670 */
[----:B------:R-:W-:Y:S01]  /*7ae0*/  FMNMX.FTZ R10, R161, R10, !PT ;  /* 0x0000000aa10a7209 */ /* 0x000fe20007810000 */
[----:B------:R-:W-:Y:S01]  /*7af0*/  MUFU.EX2 R174, R174 ;  /* 0x000000ae00ae7308 */ /* 0x000fe20000000800 */
[----:B------:R-:W-:Y:S02]  /*7b00*/  ISETP.GT.AND P3, PT, R50, 0x61, P1 ;  /* 0x000000613200780c */ /* 0x000fe40000f64270 */
[----:B------:R-:W-:Y:S02]  /*7b10*/  ISETP.LT.OR P2, PT, R48, 0x61, P2 ;  /* 0x000000613000780c */ /* 0x000fe40001741670 */
[----:B------:R-:W-:Y:S02]  /*7b20*/  FSEL R85, R38, -INF , !P4 ;  /* 0xff80000026557808 */ /* 0x000fe40006000000 */
        /* <DEDUP_REMOVED lines=19> */
[----:B------:R-:W-:Y:S01]  /*7c60*/  FSEL R79, R43, -INF , !P4 ;  /* 0xff8000002b4f7808 */ /* 0x000fe20006000000 */
[----:B------:R-:W-:Y:S01]  /*7c70*/  FFMA.FTZ R43, R77, R6, -R52 ;  /* 0x000000064d2b7223 */ /* 0x000fe20000010834 */
        /* <DEDUP_REMOVED lines=8> */
[C---:B------:R-:W-:Y:S02]  /*7d00*/  ISETP.LT.OR P5, PT, R48.reuse, 0x79, P5 ;  /* 0x000000793000780c */ /* 0x040fe40002fa1670 */
[----:B------:R-:W-:Y:S01]  /*7d10*/  FSEL R77, R45, -INF , !P3 ;  /* 0xff8000002d4d7808 */ /* 0x000fe20005800000 */
[----:B------:R-:W-:Y:S01]  /*7d20*/  FFMA.FTZ R45, R73, R6, -R52 ;  /* 0x00000006492d7223 */ /* 0x000fe20000010834 */
[----:B------:R-:W-:Y:S01]  /*7d30*/  FMNMX.FTZ R10, R173, R10, !PT ;  /* 0x0000000aad0a7209 */ /* 0x000fe20007810000 */
[----:B------:R-:W-:Y:S01]  /*7d40*/  MUFU.EX2 R43, R43 ;  /* 0x0000002b002b7308 */ /* 0x000fe20000000800 */
[----:B------:R-:W-:-:S02]  /*7d50*/  ISETP.LT.OR P1, PT, R48, 0x7a, P1 ;  /* 0x0000007a3000780c */ /* 0x000fc40000f21670 */
[----:B------:R-:W-:Y:S02]  /*7d60*/  FSEL R201, R46, -INF , !P5 ;  /* 0xff8000002ec97808 */ /* 0x000fe40006800000 */
[----:B------:R-:W-:Y:S02]  /*7d70*/  FMNMX.FTZ R10, R77, R10, !PT ;  /* 0x0000000a4d0a7209 */ /* 0x000fe40007810000 */
[----:B------:R-:W-:Y:S01]  /*7d80*/  FSEL R75, R47, -INF , !P1 ;  /* 0xff8000002f4b7808 */ /* 0x000fe20004800000 */
[----:B------:R-:W-:Y:S01]  /*7d90*/  FFMA.FTZ R47, R65, R6, -R52 ;  /* 0x00000006412f7223 */ /* 0x000fe20000010834 */
        /* <DEDUP_REMOVED lines=14> */
[----:B------:R-:W-:-:S03]  /*7e80*/  FMUL.FTZ R10, R51, R6 ;  /* 0x00000006330a7220 */ /* 0x000fc60000410000 */
[C---:B------:R-:W-:Y:S01]  /*7e90*/  FSETP.NEU.FTZ.AND P1, PT, R11.reuse, -INF , PT ;  /* 0xff8000000b00780b */ /* 0x040fe20003f3d000 */
[----:B------:R-:W-:Y:S02]  /*7ea0*/  FMUL.FTZ R12, R11, R6 ;  /* 0x000000060b0c7220 */ /* 0x000fe40000410000 */
[----:B------:R-:W-:Y:S03]  /*7eb0*/  MUFU.EX2 R158, R158 ;  /* 0x0000009e009e7308 */ /* 0x000fe60000000800 */
[----:B------:R-:W-:-:S05]  /*7ec0*/  FSEL R12, R12, RZ, P1 ;  /* 0x000000ff0c0c7208 */ /* 0x000fca0000800000 */
[----:B------:R-:W0:Y:S01]  /*7ed0*/  MUFU.EX2 R10, R10 ;  /* 0x0000000a000a7308 */ /* 0x000e220000000800 */
[-CC-:B------:R-:W-:Y:S01]  /*7ee0*/  FFMA.FTZ R65, R175, R6.reuse, -R12.reuse ;  /* 0x00000006af417223 */ /* 0x180fe2000001080c */
[-CC-:B------:R-:W-:Y:S01]  /*7ef0*/  FFMA.FTZ R175, R29, R6.reuse, -R12.reuse ;  /* 0x000000061daf7223 */ /* 0x180fe2000001080c */
[----:B------:R-:W-:Y:S01]  /*7f00*/  FSEL R29, R11, RZ, P1 ;  /* 0x000000ff0b1d7208 */ /* 0x000fe20000800000 */
[-CC-:B------:R-:W-:Y:S01]  /*7f10*/  FFMA.FTZ R49, R197, R6.reuse, -R12.reuse ;  /* 0x00000006c5317223 */ /* 0x180fe2000001080c */
[-CC-:B------:R-:W-:Y:S01]  /*7f20*/  FFMA.FTZ R14, R87, R6.reuse, -R12.reuse ;  /* 0x00000006570e7223 */ /* 0x180fe2000001080c */
[-CC-:B------:R-:W-:Y:S01]  /*7f30*/  FFMA.FTZ R20, R153, R6.reuse, -R12.reuse ;  /* 0x0000000699147223 */ /* 0x180fe2000001080c */
[-C--:B------:R-:W-:Y:S01]  /*7f40*/  FFMA.FTZ R51, R155, R6.reuse, -R12 ;  /* 0x000000069b337223 */ /* 0x080fe2000001080c */
[----:B------:R-:W-:Y:S01]  /*7f50*/  FADD.FTZ R29, -R29, R4 ;  /* 0x000000041d1d7221 */ /* 0x000fe20000010100 */
[-CC-:B------:R-:W-:Y:S01]  /*7f60*/  FFMA.FTZ R24, R157, R6.reuse, -R12.reuse ;  /* 0x000000069d187223 */ /* 0x180fe2000001080c */
[----:B------:R-:W-:Y:S01]  /*7f70*/  MUFU.EX2 R49, R49 ;  /* 0x0000003100317308 */ /* 0x000fe20000000800 */
[-CC-:B------:R-:W-:Y:S01]  /*7f80*/  FFMA.FTZ R57, R163, R6.reuse, -R12.reuse ;  /* 0x00000006a3397223 */ /* 0x180fe2000001080c */
[-C--:B------:R-:W-:Y:S01]  /*7f90*/  FMUL.FTZ R4, R29, R6.reuse ;  /* 0x000000061d047220 */ /* 0x080fe20000410000 */
[-CC-:B------:R-:W-:Y:S01]  /*7fa0*/  FFMA.FTZ R29, R35, R6.reuse, -R12.reuse ;  /* 0x00000006231d7223 */ /* 0x180fe2000001080c */
[-CC-:B------:R-:W-:Y:S01]  /*7fb0*/  FFMA.FTZ R26, R165, R6.reuse, -R12.reuse ;  /* 0x00000006a51a7223 */ /* 0x180fe2000001080c */
[-CC-:B------:R-:W-:Y:S01]  /*7fc0*/  FFMA.FTZ R59, R169, R6.reuse, -R12.reuse ;  /* 0x00000006a93b7223 */ /* 0x180fe2000001080c */
[--C-:B------:R-:W-:Y:S01]  /*7fd0*/  FFMA.FTZ R28, R171, R6, -R12.reuse ;  /* 0x00000006ab1c7223 */ /* 0x100fe2000001080c */
[----:B0-----:R-:W-:Y:S01]  /*7fe0*/  FFMA.FTZ R35, R10, R2, R13 ;  /* 0x000000020a237223 */ /* 0x001fe2000001000d */
[----:B------:R-:W0:Y:S01]  /*7ff0*/  MUFU.EX2 R4, R4 ;  /* 0x0000000400047308 */ /* 0x000e220000000800 */
[-CC-:B------:R-:W-:Y:S01]  /*8000*/  FFMA.FTZ R30, R179, R6.reuse, -R12.reuse ;  /* 0x00000006b31e7223 */ /* 0x180fe2000001080c */
[-CC-:B------:R-:W-:Y:S01]  /*8010*/  FFMA.FTZ R169, R183, R6.reuse, -R12.reuse ;  /* 0x00000006b7a97223 */ /* 0x180fe2000001080c */
[----:B------:R-:W-:Y:S01]  /*8020*/  FADD.FTZ R35, R180, R35 ;  /* 0x00000023b4237221 */ /* 0x000fe20000010000 */
        /* <DEDUP_REMOVED lines=11> */
[--C-:B------:R-:W-:Y:S01]  /*80e0*/  FFMA.FTZ R83, R83, R6, -R12.reuse ;  /* 0x0000000653537223 */ /* 0x100fe2000001080c */
[----:B------:R-:W2:Y:S01]  /*80f0*/  MUFU.EX2 R20, R20 ;  /* 0x0000001400147308 */ /* 0x000ea20000000800 */
[----:B0-----:R-:W-:Y:S01]  /*8100*/  FFMA.FTZ R67, R4, R0, R49 ;  /* 0x0000000004437223 */ /* 0x001fe20000010031 */
[----:B------:R-:W-:Y:S01]  /*8110*/  FADD.FTZ R0, R182, R35 ;  /* 0x00000023b6007221 */ /* 0x000fe20000010000 */
[-CC-:B------:R-:W-:Y:S01]  /*8120*/  FFMA.FTZ R35, R37, R6.reuse, -R12.reuse ;  /* 0x0000000625237223 */ /* 0x180fe2000001080c */
[-CC-:B------:R-:W-:Y:S01]  /*8130*/  FFMA.FTZ R81, R81, R6.reuse, -R12.reuse ;  /* 0x0000000651517223 */ /* 0x180fe2000001080c */
[-CC-:B------:R-:W-:Y:S01]  /*8140*/  FFMA.FTZ R79, R79, R6.reuse, -R12.reuse ;  /* 0x000000064f4f7223 */ /* 0x180fe2000001080c */
[-CC-:B------:R-:W-:Y:S01]  /*8150*/  FFMA.FTZ R173, R173, R6.reuse, -R12.reuse ;  /* 0x00000006adad7223 */ /* 0x180fe2000001080c */
[-CC-:B------:R-:W-:Y:S01]  /*8160*/  FFMA.FTZ R77, R77, R6.reuse, -R12.reuse ;  /* 0x000000064d4d7223 */ /* 0x180fe2000001080c */
[----:B------:R-:W0:Y:S01]  /*8170*/  MUFU.EX2 R51, R51 ;  /* 0x0000003300337308 */ /* 0x000e220000000800 */
[----:B-1----:R-:W-:Y:S01]  /*8180*/  FADD.FTZ R67, R14, R67 ;  /* 0x000000430e437221 */ /* 0x002fe20000010000 */
[-CC-:B------:R-:W-:Y:S01]  /*8190*/  FFMA.FTZ R201, R201, R6.reuse, -R12.reuse ;  /* 0x00000006c9c97223 */ /* 0x180fe2000001080c */
[----:B------:R-:W-:-:S05]  /*81a0*/  FFMA.FTZ R12, R75, R6, -R12 ;  /* 0x000000064b0c7223 */ /* 0x000fca000001080c */
        /* <DEDUP_REMOVED lines=21> */
[----:B--2---:R-:W-:Y:S01]  /*8300*/  FADD.FTZ R2, R28, R67 ;  /* 0x000000431c027221 */ /* 0x004fe20000010000 */
[----:B------:R-:W-:-:S06]  /*8310*/  FADD.FTZ R67, R31, R0 ;  /* 0x000000001f437221 */ /* 0x000fcc0000010000 */
[----:B------:R-:W2:Y:S01]  /*8320*/  MUFU.EX2 R30, R30 ;  /* 0x0000001e001e7308 */ /* 0x000ea20000000800 */
[----:B0-----:R-:W-:-:S07]  /*8330*/  FADD.FTZ R2, R65, R2 ;  /* 0x0000000241027221 */ /* 0x001fce0000010000 */
        /* <DEDUP_REMOVED lines=69> */
.L_x_7602:
[----:B------:R-:W-:Y:S01]  /*8790*/  ULEA UR6, UR59, UR41, 0x3 ;  /* 0x000000293b067291 */ /* 0x000fe2000f8e183f */
[----:B------:R-:W-:Y:S01]  /*87a0*/  ISETP.GT.AND P1, PT, R5, UR58, PT ;  /* 0x0000003a05007c0c */ /* 0x000fe2000bf24270 */
[----:B------:R-:W-:Y:S01]  /*87b0*/  UMOV UR60, UR46 ;  /* 0x0000002e003c7c82 */ /* 0x000fe20008000000 */
[----:B------:R-:W-:Y:S01]  /*87c0*/  UMOV UR59, UR45 ;  /* 0x0000002d003b7c82 */ /* 0x000fe20008000000 */
[----:B------:R-:W-:Y:S01]  /*87d0*/  UIADD3 UR6, UR6, 0x28860, URZ ;  /* 0x0002886006067890 */ /* 0x000fe2000fffe03f */
[----:B------:R-:W-:Y:S01]  /*87e0*/  F2FP.F16.F32.PACK_AB R154, R3, R154 ;  /* 0x0000009a039a723e */ /* 0x000fe200000000ff */
[-C--:B------:R-:W-:Y:S01]  /*87f0*/  FMUL.FTZ R90, R90, R4.reuse ;  /* 0x000000045a5a7220 */ /* 0x080fe20000410000 */
[-C--:B------:R-:W-:Y:S01]  /*8800*/  FMUL.FTZ R91, R91, R4.reuse ;  /* 0x000000045b5b7220 */ /* 0x080fe20000410000 */
[----:B------:R-:W-:Y:S01]  /*8810*/  UPRMT UR6, UR40, 0x654, UR6 ;  /* 0x0000065428067896 */ /* 0x000fe20008000006 */
        /* <DEDUP_REMOVED lines=32> */
[-C--:B------:R-:W-:Y:S01]  /*8a20*/  FMUL.FTZ R88, R88, R10.reuse ;  /* 0x0000000a58587220 */ /* 0x080fe20000410000 */
[----:B------:R-:W-:Y:S01]  /*8a30*/  F2FP.F16.F32.PACK_AB R181, R14, R49 ;  /* 0x000000310eb5723e */ /* 0x000fe200000000ff */
[----:B------:R-:W-:Y:S01]  /*8a40*/  FMUL.FTZ R89, R89, R10 ;  /* 0x0000000a59597220 */ /* 0x000fe20000410000 */
        /* <DEDUP_REMOVED lines=17> */
[-C--:B------:R-:W-:Y:S01]  /*8b60*/  FMUL.FTZ R108, R108, R10.reuse ;  /* 0x0000000a6c6c7220 */ /* 0x080fe20000410000 */
        /* <DEDUP_REMOVED lines=37> */
[-C--:B------:R-:W-:Y:S01]  /*8dc0*/  FMUL.FTZ R145, R145, R10.reuse ;  /* 0x0000000a91917220 */ /* 0x080fe20000410000 */
[----:B------:R-:W-:Y:S01]  /*8dd0*/  F2FP.F16.F32.PACK_AB R155, R12, R155 ;  /* 0x0000009b0c9b723e */ /* 0x000fe200000000ff */
[-C--:B------:R-:W-:Y:S01]  /*8de0*/  FMUL.FTZ R148, R148, R10.reuse ;  /* 0x0000000a94947220 */ /* 0x080fe20000410000 */
[----:B------:R-:W-:Y:S01]  /*8df0*/  FMUL.FTZ R149, R149, R10 ;  /* 0x0000000a95957220 */ /* 0x000fe20000410000 */
[----:B------:R-:W-:-:S02]  /*8e00*/  VIADD R5, R5, 0xffffffff ;  /* 0xffffffff05057836 */ /* 0x000fc40000000000 */
[----:B------:R-:W-:Y:S02]  /*8e10*/  IMAD.MOV.U32 R4, RZ, RZ, R11 ;  /* 0x000000ffff047224 */ /* 0x000fe400078e000b */
[----:B------:R-:W-:Y:S01]  /*8e20*/  IMAD.MOV.U32 R3, RZ, RZ, R7 ;  /* 0x000000ffff037224 */ /* 0x000fe200078e0007 */
[----:B------:R-:W-:Y:S06]  /*8e30*/  @P1 BRA `(.L_x_7603) ;  /* 0xffffffc400b81947 */ /* 0x000fec000383ffff */
.L_x_7584:
[----:B------:R-:W-:Y:S01]  /*8e40*/  UISETP.NE.AND UP1, UPT, UR50, URZ, UPT ;  /* 0x0000003f3200728c */ /* 0x000fe2000bf25270 */
[----:B------:R-:W-:Y:S01]  /*8e50*/  IADD3 R9, -R9, 0x1, RZ ;  /* 0x0000000109097810 */ /* 0x000fe20007ffe1ff */
[----:B------:R-:W-:Y:S02]  /*8e60*/  UISETP.NE.AND UP0, UPT, UR49, URZ, UPT ;  /* 0x0000003f3100728c */ /* 0x000fe4000bf05270 */
[----:B------:R-:W-:Y:S02]  /*8e70*/  UIADD3 UR10, UR37, 0x7f, URZ ;  /* 0x0000007f250a7890 */ /* 0x000fe4000fffe03f */
[----:B------:R-:W-:Y:S02]  /*8e80*/  IMAD R3, R8, UR43, R9 ;  /* 0x0000002b08037c24 */ /* 0x000fe4000f8e0209 */
[----:B------:R-:W-:-:S03]  /*8e90*/  PLOP3.LUT P1, PT, PT, PT, UP0, 0x40, 0x0 ;  /* 0x000000000000781c */ /* 0x000fc60003f2e808 */
[----:B------:R-:W-:Y:S01]  /*8ea0*/  @UP1 ULDC UR6, c[0x0][0x44c] ;  /* 0x0001130000061ab9 */ /* 0x000fe20000000800 */
[----:B------:R-:W-:Y:S01]  /*8eb0*/  @UP1 ULDC UR11, c[0x0][0x450] ;  /* 0x00011400000b1ab9 */ /* 0x000fe20000000800 */
[----:B------:R-:W-:-:S04]  /*8ec0*/  UIMAD.WIDE.U32 UR6, UR10, UR6, URZ ;  /* 0x000000060a0672a5 */ /* 0x000fc8000f8e003f */
[----:B------:R-:W-:-:S06]  /*8ed0*/  @UP1 USHF.R.U32.HI UR10, URZ, UR11, UR7 ;  /* 0x0000000b3f0a1299 */ /* 0x000fcc0008011607 */
[----:B------:R-:W-:-:S04]  /*8ee0*/  VIADD R3, R3, UR10 ;  /* 0x0000000a03037c36 */ /* 0x000fc80008000000 */
[----:B------:R-:W-:Y:S01]  /*8ef0*/  VIADD R4, R3, -UR55 ;  /* 0x8000003703047c36 */ /* 0x000fe20008000000 */
[----:B------:R-:W-:Y:S06]  /*8f00*/  @P1 BRA `(.L_x_7604) ;  /* 0x0000000000441947 */ /* 0x000fec0003800000 */
        /* <DEDUP_REMOVED lines=10> */
.L_x_7605:
[----:B------:R-:W0:Y:S02]  /*8fb0*/  LDC R10, c[0x0][0x9e4] ;  /* 0x00027900ff0a7b82 */ /* 0x000e240000000800 */
[----:B0-----:R-:W-:-:S13]  /*8fc0*/  ISETP.NE.AND P1, PT, R10, 0x1, PT ;  /* 0x000000010a00780c */ /* 0x001fda0003f25270 */
[----:B------:R-:W0:Y:S02]  /*8fd0*/  @P1 LDC.64 R8, c[0x0][0x9e8] ;  /* 0x00027a00ff081b82 */ /* 0x000e240000000a00 */
[----:B0-----:R-:W-:-:S05]  /*8fe0*/  @P1 IMAD.HI.U32 R8, R3, R8, RZ ;  /* 0x0000000803081227 */ /* 0x001fca00078e00ff */
[----:B------:R-:W-:-:S07]  /*8ff0*/  @P1 SHF.R.U32.HI R3, RZ, R9, R8 ;  /* 0x00000009ff031219 */ /* 0x000fce0000011608 */
.L_x_7606:
[----:B------:R-:W-:-:S05]  /*9000*/  IMAD R3, R3, R10, RZ ;  /* 0x0000000a03037224 */ /* 0x000fca00078e02ff */
[----:B------:R-:W-:-:S07]  /*9010*/  VIMNMX R4, R4, R3, !PT ;  /* 0x0000000304047248 */ /* 0x000fce0007fe0100 */
.L_x_7604:
[----:B------:R-:W-:-:S05]  /*9020*/  VIADD R4, R4, 0x7f ;  /* 0x0000007f04047836 */ /* 0x000fca0000000000 */
[----:B------:R-:W-:-:S04]  /*9030*/  SHF.R.S32.HI R3, RZ, 0x1f, R4 ;  /* 0x0000001fff037819 */ /* 0x000fc80000011404 */
[----:B------:R-:W-:-:S04]  /*9040*/  LEA.HI R3, R3, R4, RZ, 0x7 ;  /* 0x0000000403037211 */ /* 0x000fc800078f38ff */
[----:B------:R-:W-:-:S04]  /*9050*/  SHF.R.S32.HI R3, RZ, 0x7, R3 ;  /* 0x00000007ff037819 */ /* 0x000fc80000011403 */
[----:B------:R-:W-:-:S04]  /*9060*/  VIMNMX R4, R3, UR39, !PT ;  /* 0x0000002703047c48 */ /* 0x000fc8000ffe0100 */
[----:B------:R-:W-:-:S13]  /*9070*/  ISETP.GE.AND P1, PT, R5, R4, PT ;  /* 0x000000040500720c */ /* 0x000fda0003f26270 */
[----:B------:R-:W-:Y:S05]  /*9080*/  @!P1 BRA `(.L_x_7607) ;  /* 0x0000002800109947 */ /* 0x000fea0003800000 */
[----:B------:R-:W-:Y:S01]  /*9090*/  IMAD.MOV.U32 R10, RZ, RZ, R11 ;  /* 0x000000ffff0a7224 */ /* 0x000fe200078e000b */
[----:B------:R-:W-:Y:S01]  /*90a0*/  UMOV UR56, UR46 ;  /* 0x0000002e00387c82 */ /* 0x000fe20008000000 */
[----:B------:R-:W-:Y:S01]  /*90b0*/  IMAD.MOV.U32 R8, RZ, RZ, R7 ;  /* 0x000000ffff087224 */ /* 0x000fe200078e0007 */
[----:B------:R-:W-:Y:S01]  /*90c0*/  UMOV UR55, UR45 ;  /* 0x0000002d00377c82 */ /* 0x000fe20008000000 */
[----:B------:R-:W-:-:S05]  /*90d0*/  ULDC UR54, c[0x0][0x9d8] ;  /* 0x0002760000367ab9 */ /* 0x000fca0000000800 */
.L_x_7618:
[----:B------:R-:W-:Y:S01]  /*90e0*/  ISETP.NE.AND P2, PT, RZ, UR42, PT ;  /* 0x0000002aff007c0c */ /* 0x000fe2000bf45270 */
[----:B------:R-:W-:-:S04]  /*90f0*/  UISETP.NE.AND UP0, UPT, UR55, 0x1, UPT ;  /* 0x000000013700788c */ /* 0x000fc8000bf05270 */
[----:B------:R-:W-:-:S04]  /*9100*/  USEL UR46, URZ, 0x1, UP0 ;  /* 0x000000013f2e7887 */ /* 0x000fc80008000000 */
[----:B------:R-:W-:-:S04]  /*9110*/  ULOP3.LUT UR46, UR56, UR46, URZ, 0x3c, !UPT ;  /* 0x0000002e382e7292 */ /* 0x000fc8000f8e3c3f */
[----:B------:R-:W-:Y:S08]  /*9120*/  @P2 BRA `(.L_x_7608) ;  /* 0x0000000000382947 */ /* 0x000ff00003800000 */
[----:B------:R-:W-:Y:S05]  /*9130*/  @!P0 BRA `(.L_x_7609) ;  /* 0x0000000000048947 */ /* 0x000fea0003800000 */
[----:B------:R-:W-:Y:S01]  /*9140*/  BPT.TRAP 0x1 ;  /* 0x000000040000795c */ /* 0x000fe20000300000 */
.L_x_7609:
        /* <DEDUP_REMOVED lines=9> */
.L_x_7610:
[----:B-1----:R-:W-:Y:S05]  /*91e0*/  @P1 BRA `(.L_x_7608) ;  /* 0x0000000000081947 */ /* 0x002fea0003800000 */
[----:B------:R-:W1:Y:S02]  /*91f0*/  SYNCS.PHASECHK.TRANS64.TRYWAIT P1, [UR6+0x28830], R3 ;  /* 0x02883003ff0075a7 */ /* 0x000e640008020146 */
[----:B-1----:R-:W-:Y:S05]  /*9200*/  @!P1 BRA `(.L_x_7611) ;  /* 0x000000cc009c9947 */ /* 0x002fea0003800000 */
.L_x_7608:
        /* <DEDUP_REMOVED lines=48> */
.L_x_7613:
[----:B------:R-:W-:Y:S01]  /*9510*/  ULEA UR6, UR55, UR41, 0x3 ;  /* 0x0000002937067291 */ /* 0x000fe2000f8e183f */
[----:B------:R-:W-:-:S05]  /*9520*/  IMAD.U32 R3, RZ, RZ, UR56 ;  /* 0x00000038ff037e24 */ /* 0x000fca000f8e00ff */
[----:B------:R-:W-:-:S04]  /*9530*/  SHF.L.U32 R3, R3, 0x1f, RZ ;  /* 0x0000001f03037819 */ /* 0x000fc800000006ff */
[----:B------:R0:W1:Y:S01]  /*9540*/  SYNCS.PHASECHK.TRANS64.TRYWAIT P1, [UR6+0x28850], R3 ;  /* 0x02885003ff0075a7 */ /* 0x0000620008020146 */
[----:B------:R-:W-:Y:S05]  /*9550*/  @!P0 BRA `(.L_x_7614) ;  /* 0x0000000000048947 */ /* 0x000fea0003800000 */
[----:B------:R-:W-:Y:S01]  /*9560*/  BPT.TRAP 0x1 ;  /* 0x000000040000795c */ /* 0x000fe20000300000 */
.L_x_7614:
[----:B-1----:R-:W-:Y:S05]  /*9570*/  @P1 BRA `(.L_x_7612) ;  /* 0x0000000000081947 */ /* 0x002fea0003800000 */
[----:B------:R-:W1:Y:S02]  /*9580*/  SYNCS.PHASECHK.TRANS64.TRYWAIT P1, [UR6+0x28850], R3 ;  /* 0x02885003ff0075a7 */ /* 0x000e640008020146 */
[----:B-1----:R-:W-:Y:S05]  /*9590*/  @!P1 BRA `(.L_x_7615) ;  /* 0x000000c800d09947 */ /* 0x002fea0003800000 */
.L_x_7612:
        /* <DEDUP_REMOVED lines=49> */
.L_x_7616:
[----:B------:R-:W-:Y:S01]  /*98b0*/  FMUL.FTZ R153, R24, UR54 ;  /* 0x0000003618997c20 */ /* 0x000fe20008410000 */
[----:B------:R-:W-:Y:S01]  /*98c0*/  FMUL.FTZ R155, R25, UR54 ;  /* 0x00000036199b7c20 */ /* 0x000fe20008410000 */
[----:B------:R-:W-:Y:S01]  /*98d0*/  FMUL.FTZ R157, R28, UR54 ;  /* 0x000000361c9d7c20 */ /* 0x000fe20008410000 */
[----:B0-----:R-:W-:Y:S01]  /*98e0*/  FMUL.FTZ R3, R26, UR54 ;  /* 0x000000361a037c20 */ /* 0x001fe20008410000 */
        /* <DEDUP_REMOVED lines=188> */
[----:B------:R-:W0:Y:S03]  /*a4b0*/  LDC R6, c[0x0][0x988] ;  /* 0x00026200ff067b82 */ /* 0x000e260000000800 */
[----:B------:R-:W3:Y:S02]  /*a4c0*/  SHFL.BFLY PT, R7, R14, 0x2, 0x1f ;  /* 0x0c401f000e077f89 */ /* 0x000ee400000e0000 */
[----:B------:R-:W4:Y:S01]  /*a4d0*/  MUFU.TANH R85, R85 ;  /* 0x0000005500557308 */ /* 0x000f220000002400 */
[----:B-1----:R-:W-:-:S04]  /*a4e0*/  FMNMX.FTZ R12, R79, R12, !PT ;  /* 0x0000000c4f0c7209 */ /* 0x002fc80007810000 */
[----:B--2---:R-:W-:-:S04]  /*a4f0*/  FMNMX.FTZ R12, R83, R12, !PT ;  /* 0x0000000c530c7209 */ /* 0x004fc80007810000 */
[----:B----4-:R-:W-:-:S05]  /*a500*/  FMNMX.FTZ R12, R85, R12, !PT ;  /* 0x0000000c550c7209 */ /* 0x010fca0007810000 */
[----:B------:R-:W1:Y:S01]  /*a510*/  SHFL.BFLY PT, R11, R12, 0x2, 0x1f ;  /* 0x0c401f000c0b7f89 */ /* 0x000e6200000e0000 */
[----:B---3--:R-:W-:-:S05]  /*a520*/  FMNMX.FTZ R20, R14, R7, !PT ;  /* 0x000000070e147209 */ /* 0x008fca0007810000 */
[----:B------:R-:W2:Y:S01]  /*a530*/  SHFL.BFLY PT, R7, R20, 0x1, 0x1f ;  /* 0x0c201f0014077f89 */ /* 0x000ea200000e0000 */
[----:B-1----:R-:W-:-:S05]  /*a540*/  FMNMX.FTZ R24, R12, R11, !PT ;  /* 0x0000000b0c187209 */ /* 0x002fca0007810000 */
[----:B------:R-:W1:Y:S01]  /*a550*/  SHFL.BFLY PT, R11, R24, 0x1, 0x1f ;  /* 0x0c201f00180b7f89 */ /* 0x000e6200000e0000 */
[----:B--2---:R-:W-:-:S05]  /*a560*/  FMNMX.FTZ R7, R20, R7, !PT ;  /* 0x0000000714077209 */ /* 0x004fca0007810000 */
[C---:B------:R-:W-:Y:S01]  /*a570*/  FADD.FTZ R47, -R7.reuse, R8 ;  /* 0x00000008072f7221 */ /* 0x040fe20000010100 */
[----:B0-----:R-:W-:-:S03]  /*a580*/  FMUL.FTZ R8, R7, R6 ;  /* 0x0000000607087220 */ /* 0x001fc60000410000 */
        /* <DEDUP_REMOVED lines=14> */
[----:B-1----:R-:W-:Y:S01]  /*a670*/  FMNMX.FTZ R11, R24, R11, !PT ;  /* 0x0000000b180b7209 */ /* 0x002fe20007810000 */
        /* <DEDUP_REMOVED lines=19> */
[C---:B------:R-:W-:Y:S01]  /*a7b0*/  FADD.FTZ R47, -R11.reuse, R10 ;  /* 0x0000000a0b2f7221 */ /* 0x040fe20000010100 */
[-C--:B------:R-:W-:Y:S01]  /*a7c0*/  FMUL.FTZ R8, R11, R6.reuse ;  /* 0x000000060b087220 */ /* 0x080fe20000410000 */
[----:B------:R-:W-:Y:S02]  /*a7d0*/  MUFU.EX2 R49, R49 ;  /* 0x0000003100317308 */ /* 0x000fe40000000800 */
[-C--:B------:R-:W-:Y:S01]  /*a7e0*/  FMUL.FTZ R47, R47, R6.reuse ;  /* 0x000000062f2f7220 */ /* 0x080fe20000410000 */
        /* <DEDUP_REMOVED lines=32> */
[----:B------:R-:W-:-:S05]  /*a9f0*/  FFMA.FTZ R83, R83, R6, -R8 ;  /* 0x0000000653537223 */ /* 0x000fca0000010808 */
[----:B------:R-:W2:Y:S01]  /*aa00*/  MUFU.EX2 R181, R181 ;  /* 0x000000b500b57308 */ /* 0x000ea20000000800 */
[----:B-1----:R-:W-:-:S07]  /*aa10*/  FFMA.FTZ R0, R47, R0, R10 ;  /* 0x000000002f007223 */ /* 0x002fce000001000a */
        /* <DEDUP_REMOVED lines=128> */
.L_x_7617:
[----:B------:R-:W-:Y:S01]  /*b220*/  ULEA UR6, UR55, UR41, 0x3 ;  /* 0x0000002937067291 */ /* 0x000fe2000f8e183f */
[----:B------:R-:W-:Y:S01]  /*b230*/  ISETP.GT.AND P1, PT, R5, R4, PT ;  /* 0x000000040500720c */ /* 0x000fe20003f24270 */
[----:B------:R-:W-:Y:S01]  /*b240*/  UMOV UR56, UR46 ;  /* 0x0000002e00387c82 */ /* 0x000fe20008000000 */
[----:B------:R-:W-:Y:S01]  /*b250*/  UMOV UR55, UR45 ;  /* 0x0000002d00377c82 */ /* 0x000fe20008000000 */
[----:B------:R-:W-:Y:S01]  /*b260*/  UIADD3 UR6, UR6, 0x28860, URZ ;  /* 0x0002886006067890 */ /* 0x000fe2000fffe03f */
[----:B------:R-:W-:Y:S01]  /*b270*/  F2FP.F16.F32.PACK_AB R176, R155, R176 ;  /* 0x000000b09bb0723e */ /* 0x000fe200000000ff */
[-C--:B------:R-:W-:Y:S01]  /*b280*/  FMUL.FTZ R88, R88, R49.reuse ;  /* 0x0000003158587220 */ /* 0x080fe20000410000 */
[----:B------:R-:W-:Y:S01]  /*b290*/  F2FP.F16.F32.PACK_AB R181, R181, R10 ;  /* 0x0000000ab5b5723e */ /* 0x000fe200000000ff */
[----:B------:R-:W-:Y:S01]  /*b2a0*/  UPRMT UR6, UR40, 0x654, UR6 ;  /* 0x0000065428067896 */ /* 0x000fe20008000006 */
        /* <DEDUP_REMOVED lines=61> */
[----:B------:R-:W-:Y:S01]  /*b680*/  FMUL.FTZ R149, R149, R49 ;  /* 0x0000003195957220 */ /* 0x000fe20000410000 */
[----:B------:R-:W-:-:S02]  /*b690*/  VIADD R5, R5, 0xffffffff ;  /* 0xffffffff05057836 */ /* 0x000fc40000000000 */
        /* <DEDUP_REMOVED lines=32> */
[----:B------:R-:W-:-:S02]  /*b8a0*/  IMAD.MOV.U32 R10, RZ, RZ, R11 ;  /* 0x000000ffff0a7224 */ /* 0x000fc400078e000b */
[----:B------:R-:W-:Y:S01]  /*b8b0*/  IMAD.MOV.U32 R8, RZ, RZ, R7 ;  /* 0x000000ffff087224 */ /* 0x000fe200078e0007 */
[----:B------:R-:W-:Y:S06]  /*b8c0*/  @P1 BRA `(.L_x_7618) ;  /* 0xffffffd800041947 */ /* 0x000fec000383ffff */
.L_x_7607:
        /* <DEDUP_REMOVED lines=10> */
[----:B------:R-:W-:-:S05]  /*b970*/  ULDC UR55, c[0x0][0x9e0] ;  /* 0x0002780000377ab9 */ /* 0x000fca0000000800 */
.L_x_7638:
[----:B------:R-:W-:Y:S01]  /*b980*/  UIADD3 UR45, UR59, 0x1, URZ ;  /* 0x000000013b2d7890 */ /* 0x000fe2000fffe03f */
[----:B------:R-:W-:-:S03]  /*b990*/  ISETP.NE.AND P2, PT, RZ, UR42, PT ;  /* 0x0000002aff007c0c */ /* 0x000fc6000bf45270 */
[----:B------:R-:W-:-:S04]  /*b9a0*/  UISETP.NE.AND UP0, UPT, UR45, 0x2, UPT ;  /* 0x000000022d00788c */ /* 0x000fc8000bf05270 */
[----:B------:R-:W-:Y:S02]  /*b9b0*/  USEL UR46, URZ, 0x1, UP0 ;  /* 0x000000013f2e7887 */ /* 0x000fe40008000000 */
[----:B------:R-:W-:Y:S02]  /*b9c0*/  USEL UR45, UR45, URZ, UP0 ;  /* 0x0000003f2d2d7287 */ /* 0x000fe40008000000 */
[----:B------:R-:W-:Y:S02]  /*b9d0*/  ULOP3.LUT UR46, UR60, UR46, URZ, 0x3c, !UPT ;  /* 0x0000002e3c2e7292 */ /* 0x000fe4000f8e3c3f */
[----:B------:R-:W-:Y:S10]  /*b9e0*/  @P2 BRA `(.L_x_7620) ;  /* 0x00000000002c2947 */ /* 0x000ff40003800000 */
[----:B------:R-:W-:Y:S05]  /*b9f0*/  @!P0 BRA `(.L_x_7621) ;  /* 0x0000000000048947 */ /* 0x000fea0003800000 */
[----:B------:R-:W-:Y:S01]  /*ba00*/  BPT.TRAP 0x1 ;  /* 0x000000040000795c */ /* 0x000fe20000300000 */
.L_x_7621:
[----:B------:R-:W-:Y:S01]  /*ba10*/  ULEA UR6, UR45, UR41, 0x3 ;  /* 0x000000292d067291 */ /* 0x000fe2000f8e183f */
[----:B------:R-:W-:-:S05]  /*ba20*/  IMAD.U32 R6, RZ, RZ, UR46 ;  /* 0x0000002eff067e24 */ /* 0x000fca000f8e00ff */
[----:B------:R-:W-:-:S04]  /*ba30*/  SHF.L.U32 R6, R6, 0x1f, RZ ;  /* 0x0000001f06067819 */ /* 0x000fc800000006ff */
[----:B------:R0:W1:Y:S01]  /*ba40*/  SYNCS.PHASECHK.TRANS64.TRYWAIT P1, [UR6+0x28830], R6 ;  /* 0x02883006ff0075a7 */ /* 0x0000620008020146 */
[----:B------:R-:W-:Y:S05]  /*ba50*/  @!P0 BRA `(.L_x_7622) ;  /* 0x0000000000048947 */ /* 0x000fea0003800000 */
[----:B------:R-:W-:Y:S01]  /*ba60*/  BPT.TRAP 0x1 ;  /* 0x000000040000795c */ /* 0x000fe20000300000 */
.L_x_7622:
[----:B-1----:R-:W-:Y:S05]  /*ba70*/  @P1 BRA `(.L_x_7620) ;  /* 0x0000000000081947 */ /* 0x002fea0003800000 */
[----:B------:R-:W1:Y:S02]  /*ba80*/  SYNCS.PHASECHK.TRANS64.TRYWAIT P1, [UR6+0x28830], R6 ;  /* 0x02883006ff0075a7 */ /* 0x000e640008020146 */
[----:B-1----:R-:W-:Y:S05]  /*ba90*/  @!P1 BRA `(.L_x_7623) ;  /* 0x000000a400a89947 */ /* 0x002fea0003800000 */
.L_x_7620:
[----:B01----:R-:W-:Y:S01]  /*baa0*/  VIADD R6, R23, 0x8 ;  /* 0x0000000817067836 */ /* 0x003fe20000000000 */
[----:B------:R-:W-:Y:S01]  /*bab0*/  ULEA UR34, UR45, UR51, 0xb ;  /* 0x000000332d227291 */ /* 0x000fe2000f8e583f */
[----:B------:R-:W-:Y:S01]  /*bac0*/  UMOV UR35, 0x40000040 ;  /* 0x4000004000237882 */ /* 0x000fe20000000000 */
[----:B------:R-:W-:Y:S02]  /*bad0*/  UMOV UR7, 0x40000040 ;  /* 0x4000004000077882 */ /* 0x000fe40000000000 */
[----:B------:R0:W-:Y:S01]  /*bae0*/  BAR.SYNC.DEFER_BLOCKING R6, 0x100 ;  /* 0x000400060000751d */ /* 0x0001e20000010000 */
[----:B------:R-:W-:Y:S02]  /*baf0*/  UIADD3 UR6, UR34, 0x2, URZ ;  /* 0x0000000222067890 */ /* 0x000fe4000fffe03f */
[----:B------:R-:W-:Y:S02]  /*bb00*/  UIADD3 UR10, UR34, 0x4, URZ ;  /* 0x00000004220a7890 */ /* 0x000fe4000fffe03f */
[----:B------:R-:W-:Y:S01]  /*bb10*/  UIADD3 UR14, UR34, 0x6, URZ ;  /* 0x00000006220e7890 */ /* 0x000fe2000fffe03f */
[----:B------:R-:W-:Y:S01]  /*bb20*/  UMOV UR11, 0x40000040 ;  /* 0x40000040000b7882 */ /* 0x000fe20000000000 */
        /* <DEDUP_REMOVED lines=36> */
.L_x_7625:
[----:B------:R-:W-:Y:S01]  /*bd70*/  ULEA UR6, UR59, UR41, 0x3 ;  /* 0x000000293b067291 */ /* 0x000fe2000f8e183f */
[----:B------:R-:W-:-:S05]  /*bd80*/  IMAD.U32 R6, RZ, RZ, UR60 ;  /* 0x0000003cff067e24 */ /* 0x000fca000f8e00ff */
[----:B------:R-:W-:-:S04]  /*bd90*/  SHF.L.U32 R6, R6, 0x1f, RZ ;  /* 0x0000001f06067819 */ /* 0x000fc800000006ff */
[----:B------:R0:W1:Y:S01]  /*bda0*/  SYNCS.PHASECHK.TRANS64.TRYWAIT P1, [UR6+0x28850], R6 ;  /* 0x02885006ff0075a7 */ /* 0x0000620008020146 */
[----:B------:R-:W-:Y:S05]  /*bdb0*/  @!P0 BRA `(.L_x_7626) ;  /* 0x0000000000048947 */ /* 0x000fea0003800000 */
[----:B------:R-:W-:Y:S01]  /*bdc0*/  BPT.TRAP 0x1 ;  /* 0x000000040000795c */ /* 0x000fe20000300000 */
.L_x_7626:
[----:B-1----:R-:W-:Y:S05]  /*bdd0*/  @P1 BRA `(.L_x_7624) ;  /* 0x0000000000081947 */ /* 0x002fea0003800000 */
[----:B------:R-:W1:Y:S02]  /*bde0*/  SYNCS.PHASECHK.TRANS64.TRYWAIT P1, [UR6+0x28850], R6 ;  /* 0x02885006ff0075a7 */ /* 0x000e640008020146 */
[----:B-1----:R-:W-:Y:S05]  /*bdf0*/  @!P1 BRA `(.L_x_7627) ;  /* 0x000000a000e89947 */ /* 0x002fea0003800000 */
.L_x_7624:
        /* <DEDUP_REMOVED lines=49> */
.L_x_7628:
[----:B------:R-:W-:Y:S01]  /*c110*/  UISETP.NE.AND UP1, UPT, UR50, URZ, UPT ;  /* 0x0000003f3200728c */ /* 0x000fe2000bf25270 */
[----:B------:R-:W-:Y:S01]  /*c120*/  FMUL.FTZ R9, R27, UR58 ;  /* 0x0000003a1b097c20 */ /* 0x000fe20008410000 */
[----:B------:R-:W-:Y:S01]  /*c130*/  FMUL.FTZ R27, R50, UR58 ;  /* 0x0000003a321b7c20 */ /* 0x000fe20008410000 */
[----:B------:R-:W-:Y:S01]  /*c140*/  FMUL.FTZ R50, R56, UR58 ;  /* 0x0000003a38327c20 */ /* 0x000fe20008410000 */
[----:B------:R-:W-:Y:S01]  /*c150*/  FMUL.FTZ R21, R39, UR58 ;  /* 0x0000003a27157c20 */ /* 0x000fe20008410000 */
[----:B------:R-:W-:Y:S01]  /*c160*/  VIADD R56, R17, UR37 ;  /* 0x0000002511387c36 */ /* 0x000fe20008000000 */
[----:B------:R-:W-:Y:S01]  /*c170*/  PLOP3.LUT P1, PT, PT, PT, UP1, 0x80, 0x0 ;  /* 0x000000000000781c */ /* 0x000fe20003f2f018 */
[----:B------:R-:W-:Y:S01]  /*c180*/  FMUL.FTZ R39, R74, UR58 ;  /* 0x0000003a4a277c20 */ /* 0x000fe20008410000 */
[----:B------:R-:W-:Y:S01]  /*c190*/  PLOP3.LUT P2, PT, PT, PT, UP1, 0x80, 0x0 ;  /* 0x000000000000781c */ /* 0x000fe20003f4f018 */
[----:B------:R-:W1:Y:S01]  /*c1a0*/  LDC R74, c[0x0][0x2f0] ;  /* 0x0000bc00ff4a7b82 */ /* 0x000e620000000800 */
[----:B------:R-:W-:Y:S01]  /*c1b0*/  FMUL.FTZ R160, R44, UR58 ;  /* 0x0000003a2ca07c20 */ /* 0x000fe20008410000 */
[----:B------:R-:W-:Y:S01]  /*c1c0*/  @UP1 ULDC UR7, c[0x0][0x44c] ;  /* 0x0001130000071ab9 */ /* 0x000fe20000000800 */
[----:B------:R-:W-:Y:S01]  /*c1d0*/  FMUL.FTZ R155, R33, UR58 ;  /* 0x0000003a219b7c20 */ /* 0x000fe20008410000 */
[----:B------:R-:W-:Y:S01]  /*c1e0*/  FMUL.FTZ R33, R67, UR58 ;  /* 0x0000003a43217c20 */ /* 0x000fe20008410000 */
[----:B------:R-:W-:Y:S01]  /*c1f0*/  FMUL.FTZ R67, R68, UR58 ;  /* 0x0000003a44437c20 */ /* 0x000fe20008410000 */
[----:B------:R-:W-:Y:S01]  /*c200*/  IMAD.SHL.U32 R68, R5, 0x80, RZ ;  /* 0x0000008005447824 */ /* 0x000fe200078e00ff */
[----:B------:R-:W-:Y:S01]  /*c210*/  ULEA UR6, UR45, UR41, 0x3 ;  /* 0x000000292d067291 */ /* 0x000fe2000f8e183f */
[----:B------:R-:W-:Y:S01]  /*c220*/  FMUL.FTZ R15, R47, UR58 ;  /* 0x0000003a2f0f7c20 */ /* 0x000fe20008410000 */
[----:B------:R-:W-:Y:S01]  /*c230*/  FMUL.FTZ R47, R49, UR58 ;  /* 0x0000003a312f7c20 */ /* 0x000fe20008410000 */
[----:B------:R-:W-:Y:S01]  /*c240*/  @P1 IMAD.HI.U32 R44, R56, UR7, RZ ;  /* 0x00000007382c1c27 */ /* 0x000fe2000f8e00ff */
[----:B------:R-:W-:-:S03]  /*c250*/  @UP1 ULDC UR7, c[0x0][0x450] ;  /* 0x0001140000071ab9 */ /* 0x000fc60000000800 */
[----:B------:R-:W-:Y:S01]  /*c260*/  FMUL.FTZ R161, R45, UR58 ;  /* 0x0000003a2da17c20 */ /* 0x000fe20008410000 */
[----:B------:R-:W-:Y:S01]  /*c270*/  FMUL.FTZ R49, R53, UR58 ;  /* 0x0000003a35317c20 */ /* 0x000fe20008410000 */
[----:B------:R-:W-:Y:S01]  /*c280*/  UIADD3 UR6, UR6, 0x28840, URZ ;  /* 0x0002884006067890 */ /* 0x000fe2000fffe03f */
[----:B------:R-:W-:Y:S01]  /*c290*/  @P2 SHF.R.U32.HI R56, RZ, UR7, R44 ;  /* 0x00000007ff382c19 */ /* 0x000fe2000801162c */
[----:B------:R-:W-:Y:S01]  /*c2a0*/  FMUL.FTZ R154, R32, UR58 ;  /* 0x0000003a209a7c20 */ /* 0x000fe20008410000 */
[----:B------:R-:W-:Y:S01]  /*c2b0*/  IADD3 R45, -R68, 0x1, RZ ;  /* 0x00000001442d7810 */ /* 0x000fe20007ffe1ff */
[----:B------:R-:W-:Y:S01]  /*c2c0*/  FMUL.FTZ R32, R46, UR58 ;  /* 0x0000003a2e207c20 */ /* 0x000fe20008410000 */
[----:B------:R-:W-:Y:S01]  /*c2d0*/  UISETP.NE.AND UP0, UPT, UR49, URZ, UPT ;  /* 0x0000003f3100728c */ /* 0x000fe2000bf05270 */
[----:B------:R-:W2:Y:S01]  /*c2e0*/  SHFL.IDX PT, R53, R56, RZ, 0x1c1f ;  /* 0x001c1fff38357589 */ /* 0x000ea200000e0000 */
[----:B------:R-:W-:Y:S01]  /*c2f0*/  FMUL.FTZ R46, R48, UR58 ;  /* 0x0000003a302e7c20 */ /* 0x000fe20008410000 */
[----:B0-----:R-:W-:Y:S01]  /*c300*/  FMUL.FTZ R6, R24, UR58 ;  /* 0x0000003a18067c20 */ /* 0x001fe20008410000 */
        /* <DEDUP_REMOVED lines=49> */
[----:B------:R-:W0:Y:S01]  /*c620*/  MUFU.TANH R6, R6 ;  /* 0x0000000600067308 */ /* 0x000e220000002400 */
[----:B-1----:R-:W-:Y:S01]  /*c630*/  IMAD R52, R74, UR43, R52 ;  /* 0x0000002b4a347c24 */ /* 0x002fe2000f8e0234 */
[----:B------:R-:W-:Y:S01]  /*c640*/  SYNCS.ARRIVE.TRANS64.RED.A1T0 RZ, [UR6], RZ ;  /* 0x000000ffffff79a7 */ /* 0x000fe20008100406 */
[----:B------:R-:W-:Y:S01]  /*c650*/  ULOP3.LUT UR6, URZ, UR57, URZ, 0x33, !UPT ;  /* 0x000000393f067292 */ /* 0x000fe2000f8e333f */
[----:B------:R-:W-:Y:S01]  /*c660*/  FMUL.FTZ R72, R72, UR58 ;  /* 0x0000003a48487c20 */ /* 0x000fe20008410000 */
[----:B------:R-:W-:-:S03]  /*c670*/  VIADD R52, R52, -UR56 ;  /* 0x8000003834347c36 */ /* 0x000fc60008000000 */
[----:B------:R-:W1:Y:S01]  /*c680*/  MUFU.TANH R7, R7 ;  /* 0x0000000700077308 */ /* 0x000e620000002400 */
[----:B------:R-:W-:-:S04]  /*c690*/  VIADD R70, R52, UR55 ;  /* 0x0000003734467c36 */ /* 0x000fc80008000000 */
[----:B--2---:R-:W-:-:S03]  /*c6a0*/  IMAD.IADD R57, R70, 0x1, R53 ;  /* 0x0000000146397824 */ /* 0x004fc600078e0235 */
        /* <DEDUP_REMOVED lines=61> */
[----:B------:R5:W0:Y:S02]  /*ca80*/  MUFU.TANH R61, R72 ;  /* 0x00000048003d7308 */ /* 0x000a240000002400 */
[----:B-----5:R-:W-:-:S04]  /*ca90*/  VIADD R72, R52, UR6 ;  /* 0x0000000634487c36 */ /* 0x020fc80008000000 */
[----:B------:R-:W-:Y:S01]  /*caa0*/  IMAD.IADD R58, R72, 0x1, R53 ;  /* 0x00000001483a7824 */ /* 0x000fe200078e0235 */
[----:B-1234-:R-:W-:Y:S06]  /*cab0*/  @P1 BRA `(.L_x_7629) ;  /* 0x00000000005c1947 */ /* 0x01efec0003800000 */
        /* <DEDUP_REMOVED lines=13> */
.L_x_7631:
[----:B------:R-:W-:-:S05]  /*cb90*/  IMAD.U32 R78, RZ, RZ, UR54 ;  /* 0x00000036ff4e7e24 */ /* 0x000fca000f8e00ff */
[----:B------:R-:W-:-:S13]  /*cba0*/  ISETP.NE.AND P1, PT, R78, 0x1, PT ;  /* 0x000000014e00780c */ /* 0x000fda0003f25270 */
[----:B------:R-:W1:Y:S02]  /*cbb0*/  @P1 LDC.64 R52, c[0x0][0x9e8] ;  /* 0x00027a00ff341b82 */ /* 0x000e640000000a00 */
[----:B-1----:R-:W-:-:S05]  /*cbc0*/  @P1 IMAD.HI.U32 R52, R59, R52, RZ ;  /* 0x000000343b341227 */ /* 0x002fca00078e00ff */
[----:B------:R-:W-:-:S07]  /*cbd0*/  @P1 SHF.R.U32.HI R59, RZ, R53, R52 ;  /* 0x00000035ff3b1219 */ /* 0x000fce0000011634 */
.L_x_7632:
[----:B------:R-:W-:Y:S05]  /*cbe0*/  BSYNC B0 ;  /* 0x0000000000007941 */ /* 0x000fea0003800000 */
.L_x_7630:
[----:B------:R-:W-:-:S04]  /*cbf0*/  IMAD R59, R59, R78, -R68 ;  /* 0x0000004e3b3b7224 */ /* 0x000fc800078e0a44 */
[----:B------:R-:W-:-:S05]  /*cc00*/  IMAD R59, R16, -0x2, R59 ;  /* 0xfffffffe103b7824 */ /* 0x000fca00078e023b */
[----:B------:R-:W-:Y:S02]  /*cc10*/  VIADDMNMX R57, R59, R78, R57, PT ;  /* 0x0000004e3b397246 */ /* 0x000fe40003800139 */
[----:B------:R-:W-:-:S07]  /*cc20*/  VIMNMX R58, R58, R59, !PT ;  /* 0x0000003b3a3a7248 */ /* 0x000fce0007fe0100 */
.L_x_7629:
        /* <DEDUP_REMOVED lines=8> */
[----:B0-----:R-:W-:Y:S02]  /*ccb0*/  FSEL R163, R6, -INF , !P6 ;  /* 0xff80000006a37808 */ /* 0x001fe40007000000 */
        /* <DEDUP_REMOVED lines=107> */
.L_x_7635:
[----:B------:R-:W-:-:S05]  /*d370*/  IMAD.U32 R50, RZ, RZ, UR54 ;  /* 0x00000036ff327e24 */ /* 0x000fca000f8e00ff */
[----:B------:R-:W-:-:S13]  /*d380*/  ISETP.NE.AND P2, PT, R50, 0x1, PT ;  /* 0x000000013200780c */ /* 0x000fda0003f45270 */
[----:B------:R-:W0:Y:S02]  /*d390*/  @P2 LDC.64 R6, c[0x0][0x9e8] ;  /* 0x00027a00ff062b82 */ /* 0x000e240000000a00 */
[----:B0-----:R-:W-:-:S05]  /*d3a0*/  @P2 IMAD.HI.U32 R6, R87, R6, RZ ;  /* 0x0000000657062227 */ /* 0x001fca00078e00ff */
[----:B------:R-:W-:-:S07]  /*d3b0*/  @P2 SHF.R.U32.HI R87, RZ, R7, R6 ;  /* 0x00000007ff572219 */ /* 0x000fce0000011606 */
.L_x_7636:
[----:B------:R-:W-:Y:S05]  /*d3c0*/  BSYNC B0 ;  /* 0x0000000000007941 */ /* 0x000fea0003800000 */
.L_x_7634:
[----:B------:R-:W-:-:S04]  /*d3d0*/  IMAD R87, R87, R50, -R68 ;  /* 0x0000003257577224 */ /* 0x000fc800078e0a44 */
[----:B------:R-:W-:-:S05]  /*d3e0*/  IMAD R87, R16, -0x2, R87 ;  /* 0xfffffffe10577824 */ /* 0x000fca00078e0257 */
[----:B------:R-:W-:Y:S02]  /*d3f0*/  VIADDMNMX R46, R87, R50, R46, PT ;  /* 0x00000032572e7246 */ /* 0x000fe4000380012e */
[----:B------:R-:W-:-:S07]  /*d400*/  VIMNMX R48, R48, R87, !PT ;  /* 0x0000005730307248 */ /* 0x000fce0007fe0100 */
.L_x_7633:
[----:B------:R-:W-:Y:S02]  /*d410*/  FMNMX.FTZ R6, R163, R3, !PT ;  /* 0x00000003a3067209 */ /* 0x000fe40007810000 */
[----:B------:R-:W-:Y:S02]  /*d420*/  ISETP.GT.AND P5, PT, R48, 0x10, P1 ;  /* 0x000000103000780c */ /* 0x000fe40000fa4270 */
[----:B------:R-:W-:Y:S02]  /*d430*/  FMNMX.FTZ R6, R169, R6, !PT ;  /* 0x00000006a9067209 */ /* 0x000fe40007810000 */
[----:B------:R-:W-:Y:S02]  /*d440*/  ISETP.LT.OR P5, PT, R46, 0x11, P5 ;  /* 0x000000112e00780c */ /* 0x000fe40002fa1670 */
[----:B------:R-:W-:Y:S02]  /*d450*/  FMNMX.FTZ R6, R173, R6, !PT ;  /* 0x00000006ad067209 */ /* 0x000fe40007810000 */
[----:B------:R-:W-:-:S02]  /*d460*/  ISETP.GT.AND P6, PT, R48, 0x1, P1 ;  /* 0x000000013000780c */ /* 0x000fc40000fc4270 */
[----:B------:R-:W-:Y:S02]  /*d470*/  FMNMX.FTZ R6, R195, R6, !PT ;  /* 0x00000006c3067209 */ /* 0x000fe40007810000 */
[----:B------:R-:W-:Y:S02]  /*d480*/  FSEL R157, R13, -INF , !P5 ;  /* 0xff8000000d9d7808 */ /* 0x000fe40006800000 */
[----:B------:R-:W-:Y:S02]  /*d490*/  FMNMX.FTZ R6, R179, R6, !PT ;  /* 0x00000006b3067209 */ /* 0x000fe40007810000 */
[----:B------:R-:W-:Y:S02]  /*d4a0*/  ISETP.GT.AND P5, PT, R48, 0x20, P1 ;  /* 0x000000203000780c */ /* 0x000fe40000fa4270 */
[----:B------:R-:W-:Y:S02]  /*d4b0*/  FMNMX.FTZ R6, R183, R6, !PT ;  /* 0x00000006b7067209 */ /* 0x000fe40007810000 */
[----:B------:R-:W-:-:S02]  /*d4c0*/  ISETP.LT.OR P6, PT, R46, 0x2, P6 ;  /* 0x000000022e00780c */ /* 0x000fc400037c1670 */
[----:B------:R-:W-:Y:S02]  /*d4d0*/  FMNMX.FTZ R6, R193, R6, !PT ;  /* 0x00000006c1067209 */ /* 0x000fe40007810000 */
[----:B------:R-:W-:Y:S02]  /*d4e0*/  ISETP.LT.OR P5, PT, R46, 0x21, P5 ;  /* 0x000000212e00780c */ /* 0x000fe40002fa1670 */
[----:B------:R-:W-:Y:S02]  /*d4f0*/  FMNMX.FTZ R6, R181, R6, !PT ;  /* 0x00000006b5067209 */ /* 0x000fe40007810000 */
[----:B------:R-:W-:Y:S02]  /*d500*/  FSEL R87, R9, -INF , !P6 ;  /* 0xff80000009577808 */ /* 0x000fe40007000000 */
[----:B------:R-:W-:Y:S02]  /*d510*/  FMNMX.FTZ R6, R177, R6, !PT ;  /* 0x00000006b1067209 */ /* 0x000fe40007810000 */
[----:B------:R-:W-:-:S02]  /*d520*/  FSEL R171, R28, -INF , !P5 ;  /* 0xff8000001cab7808 */ /* 0x000fc40006800000 */
[----:B------:R-:W-:Y:S02]  /*d530*/  FMNMX.FTZ R6, R167, R6, !PT ;  /* 0x00000006a7067209 */ /* 0x000fe40007810000 */
[----:B------:R-:W-:Y:S02]  /*d540*/  ISETP.GT.AND P5, PT, R48, RZ, P1 ;  /* 0x000000ff3000720c */ /* 0x000fe40000fa4270 */
[----:B------:R-:W-:Y:S02]  /*d550*/  FMNMX.FTZ R6, R165, R6, !PT ;  /* 0x00000006a5067209 */ /* 0x000fe40007810000 */
[----:B------:R-:W-:Y:S02]  /*d560*/  ISETP.LT.OR P5, PT, R46, 0x1, P5 ;  /* 0x000000012e00780c */ /* 0x000fe40002fa1670 */
[----:B------:R-:W-:Y:S02]  /*d570*/  FMNMX.FTZ R6, R161, R6, !PT ;  /* 0x00000006a1067209 */ /* 0x000fe40007810000 */
[----:B------:R-:W-:-:S02]  /*d580*/  ISETP.GT.AND P3, PT, R48, 0x8, P1 ;  /* 0x000000083000780c */ /* 0x000fc40000f64270 */
[----:B------:R-:W-:Y:S02]  /*d590*/  FMNMX.FTZ R6, R85, R6, !PT ;  /* 0x0000000655067209 */ /* 0x000fe40007810000 */
[----:B------:R-:W-:Y:S02]  /*d5a0*/  ISETP.GT.AND P4, PT, R48, 0x9, P1 ;  /* 0x000000093000780c */ /* 0x000fe40000f84270 */
[----:B------:R-:W-:Y:S02]  /*d5b0*/  FMNMX.FTZ R6, R83, R6, !PT ;  /* 0x0000000653067209 */ /* 0x000fe40007810000 */
[C---:B------:R-:W-:Y:S02]  /*d5c0*/  ISETP.LT.OR P3, PT, R46.reuse, 0x9, P3 ;  /* 0x000000092e00780c */ /* 0x040fe40001f61670 */
[----:B------:R-:W-:Y:S02]  /*d5d0*/  FMNMX.FTZ R6, R81, R6, !PT ;  /* 0x0000000651067209 */ /* 0x000fe40007810000 */
[----:B------:R-:W-:-:S02]  /*d5e0*/  ISETP.LT.OR P4, PT, R46, 0xa, P4 ;  /* 0x0000000a2e00780c */ /* 0x000fc40002781670 */
[----:B------:R-:W-:Y:S02]  /*d5f0*/  FMNMX.FTZ R6, R79, R6, !PT ;  /* 0x000000064f067209 */ /* 0x000fe40007810000 */
[----:B------:R-:W-:Y:S02]  /*d600*/  FSEL R153, R11, -INF , !P3 ;  /* 0xff8000000b997808 */ /* 0x000fe40005800000 */
[----:B------:R-:W-:Y:S02]  /*d610*/  FMNMX.FTZ R6, R77, R6, !PT ;  /* 0x000000064d067209 */ /* 0x000fe40007810000 */
[----:B------:R-:W-:Y:S02]  /*d620*/  ISETP.GT.AND P2, PT, R48, 0x11, P1 ;  /* 0x000000113000780c */ /* 0x000fe40000f44270 */
[----:B------:R-:W-:Y:S02]  /*d630*/  FMNMX.FTZ R6, R75, R6, !PT ;  /* 0x000000064b067209 */ /* 0x000fe40007810000 */
[----:B------:R-:W-:-:S02]  /*d640*/  FSEL R155, R10, -INF , !P4 ;  /* 0xff8000000a9b7808 */ /* 0x000fc40006000000 */
        /* <DEDUP_REMOVED lines=11> */
[----:B------:R-:W-:-:S02]  /*d700*/  ISETP.LT.OR P4, PT, R46, 0x1a, P4 ;  /* 0x0000001a2e00780c */ /* 0x000fc40002781670 */
[----:B------:R-:W-:Y:S02]  /*d710*/  FMNMX.FTZ R6, R61, R6, !PT ;  /* 0x000000063d067209 */ /* 0x000fe40007810000 */
[----:B------:R-:W-:Y:S02]  /*d720*/  ISETP.GT.AND P2, PT, R48, 0x21, P1 ;  /* 0x000000213000780c */ /* 0x000fe40000f44270 */
[----:B------:R-:W-:Y:S02]  /*d730*/  FMNMX.FTZ R6, R59, R6, !PT ;  /* 0x000000063b067209 */ /* 0x000fe40007810000 */
[----:B------:R-:W-:Y:S02]  /*d740*/  ISETP.LT.OR P2, PT, R46, 0x22, P2 ;  /* 0x000000222e00780c */ /* 0x000fe40001741670 */
[----:B------:R-:W-:-:S04]  /*d750*/  FMNMX.FTZ R6, R53, R6, !PT ;  /* 0x0000000635067209 */ /* 0x000fc80007810000 */
[----:B------:R-:W-:-:S04]  /*d760*/  FMNMX.FTZ R6, R57, R6, !PT ;  /* 0x0000000639067209 */ /* 0x000fc80007810000 */
[----:B------:R-:W-:-:S04]  /*d770*/  FMNMX.FTZ R6, R55, R6, !PT ;  /* 0x0000000637067209 */ /* 0x000fc80007810000 */
[----:B------:R-:W-:-:S04]  /*d780*/  FMNMX.FTZ R6, R51, R6, !PT ;  /* 0x0000000633067209 */ /* 0x000fc80007810000 */
[----:B------:R-:W-:-:S04]  /*d790*/  FMNMX.FTZ R6, R49, R6, !PT ;  /* 0x0000000631067209 */ /* 0x000fc80007810000 */
[----:B------:R-:W-:Y:S02]  /*d7a0*/  FMNMX.FTZ R50, R47, R6, !PT ;  /* 0x000000062f327209 */ /* 0x000fe40007810000 */
[----:B------:R-:W0:Y:S03]  /*d7b0*/  LDC R6, c[0x0][0x988] ;  /* 0x00026200ff067b82 */ /* 0x000e260000000800 */
[----:B------:R-:W1:Y:S02]  /*d7c0*/  SHFL.BFLY PT, R7, R50, 0x2, 0x1f ;  /* 0x0c401f0032077f89 */ /* 0x000e6400000e0000 */
        /* <DEDUP_REMOVED lines=18> */
[C---:B------:R-:W-:Y:S01]  /*d8f0*/  ISETP.GT.AND P3, PT, R48.reuse, 0x28, P1 ;  /* 0x000000283000780c */ /* 0x040fe20000f64270 */
[--C-:B------:R-:W-:Y:S01]  /*d900*/  FFMA.FTZ R178, R193, R6, -R50.reuse ;  /* 0x00000006c1b27223 */ /* 0x100fe20000010832 */
[----:B------:R-:W-:Y:S01]  /*d910*/  FMNMX.FTZ R8, R153, R8, !PT ;  /* 0x0000000899087209 */ /* 0x000fe20007810000 */
[-CC-:B------:R-:W-:Y:S01]  /*d920*/  FFMA.FTZ R172, R177, R6.reuse, -R50.reuse ;  /* 0x00000006b1ac7223 */ /* 0x180fe20000010832 */
[----:B------:R-:W-:Y:S01]  /*d930*/  ISETP.GT.AND P4, PT, R48, 0x29, P1 ;  /* 0x000000293000780c */ /* 0x000fe20000f84270 */
        /* <DEDUP_REMOVED lines=10> */
[--C-:B------:R-:W-:Y:S01]  /*d9e0*/  FFMA.FTZ R154, R49, R6, -R50.reuse ;  /* 0x00000006319a7223 */ /* 0x100fe20000010832 */
[----:B------:R-:W-:Y:S01]  /*d9f0*/  ISETP.GT.AND P2, PT, R48, 0x30, P1 ;  /* 0x000000303000780c */ /* 0x000fe20000f44270 */
[----:B------:R-:W-:Y:S01]  /*da00*/  FADD.FTZ R49, -R10, R3 ;  /* 0x000000030a317221 */ /* 0x000fe20000010100 */
[----:B------:R-:W-:Y:S01]  /*da10*/  FMNMX.FTZ R8, R163, R8, !PT ;  /* 0x00000008a3087209 */ /* 0x000fe20007810000 */
[-CC-:B------:R-:W-:Y:S01]  /*da20*/  FFMA.FTZ R158, R53, R6.reuse, -R50.reuse ;  /* 0x00000006359e7223 */ /* 0x180fe20000010832 */
[----:B------:R-:W-:Y:S01]  /*da30*/  FSEL R175, R32, -INF , !P3 ;  /* 0xff80000020af7808 */ /* 0x000fe20005800000 */
[--C-:B------:R-:W-:Y:S01]  /*da40*/  FFMA.FTZ R53, R57, R6, -R50.reuse ;  /* 0x0000000639357223 */ /* 0x100fe20000010832 */
[----:B------:R-:W-:Y:S01]  /*da50*/  FMNMX.FTZ R8, R169, R8, !PT ;  /* 0x00000008a9087209 */ /* 0x000fe20007810000 */
[--C-:B------:R-:W-:Y:S01]  /*da60*/  FFMA.FTZ R3, R47, R6, -R50.reuse ;  /* 0x000000062f037223 */ /* 0x100fe20000010832 */
[----:B------:R-:W-:Y:S01]  /*da70*/  ISETP.LT.OR P4, PT, R46, 0x2a, P4 ;  /* 0x0000002a2e00780c */ /* 0x000fe20002781670 */
[----:B------:R-:W-:Y:S01]  /*da80*/  MUFU.EX2 R9, R9 ;  /* 0x0000000900097308 */ /* 0x000fe20000000800 */
[----:B------:R-:W-:Y:S01]  /*da90*/  FMNMX.FTZ R8, R171, R8, !PT ;  /* 0x00000008ab087209 */ /* 0x000fe20007810000 */
[-CC-:B------:R-:W-:Y:S01]  /*daa0*/  FFMA.FTZ R152, R55, R6.reuse, -R50.reuse ;  /* 0x0000000637987223 */ /* 0x180fe20000010832 */
[----:B------:R-:W-:Y:S01]  /*dab0*/  ISETP.GT.AND P3, PT, R48, 0x31, P1 ;  /* 0x000000313000780c */ /* 0x000fe20000f64270 */
[--C-:B------:R-:W-:Y:S01]  /*dac0*/  FFMA.FTZ R156, R61, R6, -R50.reuse ;  /* 0x000000063d9c7223 */ /* 0x100fe20000010832 */
[----:B------:R-:W-:Y:S01]  /*dad0*/  FMNMX.FTZ R8, R173, R8, !PT ;  /* 0x00000008ad087209 */ /* 0x000fe20007810000 */
[-CC-:B------:R-:W-:Y:S01]  /*dae0*/  FFMA.FTZ R160, R63, R6.reuse, -R50.reuse ;  /* 0x000000063fa07223 */ /* 0x180fe20000010832 */
[----:B------:R-:W-:Y:S01]  /*daf0*/  ISETP.LT.OR P2, PT, R46, 0x31, P2 ;  /* 0x000000312e00780c */ /* 0x000fe20001741670 */
[----:B------:R-:W-:Y:S01]  /*db00*/  MUFU.EX2 R180, R180 ;  /* 0x000000b400b47308 */ /* 0x000fe20000000800 */
[----:B------:R-:W-:Y:S01]  /*db10*/  FSEL R179, R15, -INF , !P4 ;  /* 0xff8000000fb37808 */ /* 0x000fe20006000000 */
[--C-:B------:R-:W-:Y:S01]  /*db20*/  FFMA.FTZ R15, R183, R6, -R50.reuse ;  /* 0x00000006b70f7223 */ /* 0x100fe20000010832 */
[----:B------:R-:W-:Y:S01]  /*db30*/  FMNMX.FTZ R8, R175, R8, !PT ;  /* 0x00000008af087209 */ /* 0x000fe20007810000 */
[-CC-:B------:R-:W-:Y:S01]  /*db40*/  FFMA.FTZ R162, R67, R6.reuse, -R50.reuse ;  /* 0x0000000643a27223 */ /* 0x180fe20000010832 */
[----:B------:R-:W-:Y:S01]  /*db50*/  ISETP.GT.AND P5, PT, R48, 0x38, P1 ;  /* 0x000000383000780c */ /* 0x000fe20000fa4270 */
[-CC-:B------:R-:W-:Y:S01]  /*db60*/  FFMA.FTZ R63, R69, R6.reuse, -R50.reuse ;  /* 0x00000006453f7223 */ /* 0x180fe20000010832 */
[----:B------:R-:W-:Y:S01]  /*db70*/  FSEL R27, R27, -INF , !P2 ;  /* 0xff8000001b1b7808 */ /* 0x000fe20005000000 */
[----:B------:R-:W-:Y:S01]  /*db80*/  MUFU.EX2 R182, R182 ;  /* 0x000000b600b67308 */ /* 0x000fe20000000800 */
[----:B------:R-:W-:Y:S01]  /*db90*/  ISETP.LT.OR P3, PT, R46, 0x32, P3 ;  /* 0x000000322e00780c */ /* 0x000fe20001f61670 */
[--C-:B------:R-:W-:Y:S01]  /*dba0*/  FFMA.FTZ R59, R59, R6, -R50.reuse ;  /* 0x000000063b3b7223 */ /* 0x100fe20000010832 */
[----:B------:R-:W-:Y:S01]  /*dbb0*/  FMNMX.FTZ R8, R179, R8, !PT ;  /* 0x00000008b3087209 */ /* 0x000fe20007810000 */
[----:B------:R-:W-:Y:S01]  /*dbc0*/  FFMA.FTZ R51, R51, R6, -R50 ;  /* 0x0000000633337223 */ /* 0x000fe20000010832 */
[----:B------:R-:W-:-:S02]  /*dbd0*/  ISETP.GT.AND P4, PT, R48, 0x39, P1 ;  /* 0x000000393000780c */ /* 0x000fc40000f84270 */
[----:B------:R-:W-:Y:S01]  /*dbe0*/  ISETP.LT.OR P5, PT, R46, 0x39, P5 ;  /* 0x000000392e00780c */ /* 0x000fe20002fa1670 */
[----:B------:R-:W-:Y:S01]  /*dbf0*/  MUFU.EX2 R13, R13 ;  /* 0x0000000d000d7308 */ /* 0x000fe20000000800 */
[----:B------:R-:W-:Y:S02]  /*dc00*/  FSEL R183, R14, -INF , !P3 ;  /* 0xff8000000eb77808 */ /* 0x000fe40005800000 */
[----:B------:R-:W-:Y:S02]  /*dc10*/  FMNMX.FTZ R8, R27, R8, !PT ;  /* 0x000000081b087209 */ /* 0x000fe40007810000 */
[----:B------:R-:W-:Y:S02]  /*dc20*/  ISETP.GT.AND P2, PT, R48, 0x40, P1 ;  /* 0x000000403000780c */ /* 0x000fe40000f44270 */
[----:B------:R-:W-:Y:S01]  /*dc30*/  FSEL R31, R31, -INF , !P5 ;  /* 0xff8000001f1f7808 */ /* 0x000fe20006800000 */
[----:B------:R-:W-:Y:S01]  /*dc40*/  MUFU.EX2 R176, R176 ;  /* 0x000000b000b07308 */ /* 0x000fe20000000800 */
[----:B------:R-:W-:-:S02]  /*dc50*/  ISETP.LT.OR P4, PT, R46, 0x3a, P4 ;  /* 0x0000003a2e00780c */ /* 0x000fc40002781670 */
[----:B------:R-:W-:Y:S02]  /*dc60*/  FMNMX.FTZ R8, R183, R8, !PT ;  /* 0x00000008b7087209 */ /* 0x000fe40007810000 */
[----:B------:R-:W-:Y:S02]  /*dc70*/  ISETP.GT.AND P3, PT, R48, 0x41, P1 ;  /* 0x000000413000780c */ /* 0x000fe40000f64270 */
[----:B------:R-:W-:Y:S01]  /*dc80*/  ISETP.LT.OR P2, PT, R46, 0x41, P2 ;  /* 0x000000412e00780c */ /* 0x000fe20001741670 */
[----:B------:R-:W-:Y:S01]  /*dc90*/  MUFU.EX2 R15, R15 ;  /* 0x0000000f000f7308 */ /* 0x000fe20000000800 */
[----:B------:R-:W-:Y:S02]  /*dca0*/  FSEL R181, R26, -INF , !P4 ;  /* 0xff8000001ab57808 */ /* 0x000fe40006000000 */
[----:B------:R-:W-:Y:S02]  /*dcb0*/  FMNMX.FTZ R8, R31, R8, !PT ;  /* 0x000000081f087209 */ /* 0x000fe40007810000 */
[----:B------:R-:W-:-:S02]  /*dcc0*/  ISETP.GT.AND P5, PT, R48, 0x48, P1 ;  /* 0x000000483000780c */ /* 0x000fc40000fa4270 */
[----:B------:R-:W-:Y:S01]  /*dcd0*/  FSEL R193, R30, -INF , !P2 ;  /* 0xff8000001ec17808 */ /* 0x000fe20005000000 */
[----:B------:R-:W-:Y:S01]  /*dce0*/  MUFU.EX2 R178, R178 ;  /* 0x000000b200b27308 */ /* 0x000fe20000000800 */
[----:B------:R-:W-:Y:S02]  /*dcf0*/  ISETP.LT.OR P3, PT, R46, 0x42, P3 ;  /* 0x000000422e00780c */ /* 0x000fe40001f61670 */
[----:B------:R-:W-:Y:S02]  /*dd00*/  FMNMX.FTZ R8, R181, R8, !PT ;  /* 0x00000008b5087209 */ /* 0x000fe40007810000 */
[----:B------:R-:W-:Y:S02]  /*dd10*/  ISETP.GT.AND P4, PT, R48, 0x49, P1 ;  /* 0x000000493000780c */ /* 0x000fe40000f84270 */
[----:B------:R-:W-:Y:S01]  /*dd20*/  ISETP.LT.OR P5, PT, R46, 0x49, P5 ;  /* 0x000000492e00780c */ /* 0x000fe20002fa1670 */
[----:B------:R-:W-:Y:S01]  /*dd30*/  MUFU.EX2 R21, R21 ;  /* 0x0000001500157308 */ /* 0x000fe20000000800 */
[----:B------:R-:W-:Y:S01]  /*dd40*/  FSEL R177, R25, -INF , !P3 ;  /* 0xff80000019b17808 */ /* 0x000fe20005800000 */
[----:B------:R-:W-:Y:S01]  /*dd50*/  FFMA.FTZ R25, R167, R6, -R50 ;  /* 0x00000006a7197223 */ /* 0x000fe20000010832 */
[----:B------:R-:W-:-:S02]  /*dd60*/  FMNMX.FTZ R8, R193, R8, !PT ;  /* 0x00000008c1087209 */ /* 0x000fc40007810000 */
[----:B------:R-:W-:Y:S02]  /*dd70*/  ISETP.GT.AND P2, PT, R48, 0x50, P1 ;  /* 0x000000503000780c */ /* 0x000fe40000f44270 */
        /* <DEDUP_REMOVED lines=29> */
[----:B------:R-:W-:-:S02]  /*df50*/  FSEL R83, R36, -INF , !P4 ;  /* 0xff80000024537808 */ /* 0x000fc40006000000 */
[----:B------:R-:W-:Y:S02]  /*df60*/  FMNMX.FTZ R8, R85, R8, !PT ;  /* 0x0000000855087209 */ /* 0x000fe40007810000 */
[----:B------:R-:W-:Y:S02]  /*df70*/  ISETP.GT.AND P5, PT, R48, 0x68, P1 ;  /* 0x000000683000780c */ /* 0x000fe40000fa4270 */
[----:B------:R-:W-:Y:S01]  /*df80*/  FSEL R39, R39, -INF , !P2 ;  /* 0xff80000027277808 */ /* 0x000fe20005000000 */
[----:B------:R-:W-:Y:S01]  /*df90*/  MUFU.EX2 R170, R170 ;  /* 0x000000aa00aa7308 */ /* 0x000fe20000000800 */
[----:B------:R-:W-:Y:S02]  /*dfa0*/  ISETP.LT.OR P3, PT, R46, 0x62, P3 ;  /* 0x000000622e00780c */ /* 0x000fe40001f61670 */
[----:B------:R-:W-:Y:S02]  /*dfb0*/  FMNMX.FTZ R8, R83, R8, !PT ;  /* 0x0000000853087209 */ /* 0x000fe40007810000 */
[----:B------:R-:W-:-:S02]  /*dfc0*/  ISETP.GT.AND P4, PT, R48, 0x69, P1 ;  /* 0x000000693000780c */ /* 0x000fc40000f84270 */
[----:B------:R-:W-:Y:S01]  /*dfd0*/  ISETP.LT.OR P5, PT, R46, 0x69, P5 ;  /* 0x000000692e00780c */ /* 0x000fe20002fa1670 */
[----:B------:R-:W-:Y:S01]  /*dfe0*/  MUFU.EX2 R164, R164 ;  /* 0x000000a400a47308 */ /* 0x000fe20000000800 */
[----:B------:R-:W-:Y:S01]  /*dff0*/  FSEL R81, R37, -INF , !P3 ;  /* 0xff80000025517808 */ /* 0x000fe20005800000 */
[--C-:B------:R-:W-:Y:S01]  /*e000*/  FFMA.FTZ R37, R79, R6, -R50.reuse ;  /* 0x000000064f257223 */ /* 0x100fe20000010832 */
[----:B------:R-:W-:Y:S02]  /*e010*/  FMNMX.FTZ R8, R39, R8, !PT ;  /* 0x0000000827087209 */ /* 0x000fe40007810000 */
[----:B------:R-:W-:Y:S02]  /*e020*/  ISETP.GT.AND P2, PT, R48, 0x70, P1 ;  /* 0x000000703000780c */ /* 0x000fe40000f44270 */
[----:B------:R-:W-:Y:S01]  /*e030*/  FSEL R79, R41, -INF , !P5 ;  /* 0xff800000294f7808 */ /* 0x000fe20006800000 */
[----:B------:R-:W-:Y:S01]  /*e040*/  FFMA.FTZ R41, R75, R6, -R50 ;  /* 0x000000064b297223 */ /* 0x000fe20000010832 */
[----:B------:R-:W-:Y:S01]  /*e050*/  ISETP.LT.OR P4, PT, R46, 0x6a, P4 ;  /* 0x0000006a2e00780c */ /* 0x000fe20002781670 */
[----:B------:R-:W-:Y:S01]  /*e060*/  MUFU.EX2 R37, R37 ;  /* 0x0000002500257308 */ /* 0x000fe20000000800 */
[----:B------:R-:W-:-:S02]  /*e070*/  FMNMX.FTZ R8, R81, R8, !PT ;  /* 0x0000000851087209 */ /* 0x000fc40007810000 */
[----:B------:R-:W-:Y:S02]  /*e080*/  ISETP.GT.AND P3, PT, R48, 0x71, P1 ;  /* 0x000000713000780c */ /* 0x000fe40000f64270 */
[----:B------:R-:W-:Y:S02]  /*e090*/  ISETP.LT.OR P2, PT, R46, 0x71, P2 ;  /* 0x000000712e00780c */ /* 0x000fe40001741670 */
[----:B------:R-:W-:Y:S01]  /*e0a0*/  FSEL R77, R38, -INF , !P4 ;  /* 0xff800000264d7808 */ /* 0x000fe20006000000 */
[----:B------:R-:W-:Y:S01]  /*e0b0*/  MUFU.EX2 R41, R41 ;  /* 0x0000002900297308 */ /* 0x000fe20000000800 */
[----:B------:R-:W-:Y:S02]  /*e0c0*/  FMNMX.FTZ R8, R79, R8, !PT ;  /* 0x000000084f087209 */ /* 0x000fe40007810000 */
[----:B------:R-:W-:Y:S02]  /*e0d0*/  ISETP.GT.AND P5, PT, R48, 0x78, P1 ;  /* 0x000000783000780c */ /* 0x000fe40000fa4270 */
[----:B------:R-:W-:-:S02]  /*e0e0*/  ISETP.LT.OR P3, PT, R46, 0x72, P3 ;  /* 0x000000722e00780c */ /* 0x000fc40001f61670 */
[----:B------:R-:W-:Y:S01]  /*e0f0*/  FSEL R197, R42, -INF , !P2 ;  /* 0xff8000002ac57808 */ /* 0x000fe20005000000 */
[----:B------:R-:W-:Y:S01]  /*e100*/  MUFU.EX2 R166, R166 ;  /* 0x000000a600a67308 */ /* 0x000fe20000000800 */
[----:B------:R-:W-:Y:S02]  /*e110*/  FMNMX.FTZ R8, R77, R8, !PT ;  /* 0x000000084d087209 */ /* 0x000fe40007810000 */
        /* <DEDUP_REMOVED lines=126> */
[----:B------:R1:W-:Y:S01]  /*e900*/  MUFU.EX2 R42, R39 ;  /* 0x00000027002a7308 */ /* 0x0003e20000000800 */
[----:B--2---:R-:W-:-:S07]  /*e910*/  FADD.FTZ R35, R31, R0 ;  /* 0x000000001f237221 */ /* 0x004fce0000010000 */
[----:B------:R-:W2:Y:S01]  /*e920*/  MUFU.EX2 R163, R163 ;  /* 0x000000a300a37308 */ /* 0x000ea20000000800 */
[----:B-1----:R-:W-:Y:S01]  /*e930*/  FADD.FTZ R39, R41, R2 ;  /* 0x0000000229277221 */ /* 0x002fe20000010000 */
[----:B0-----:R-:W-:-:S03]  /*e940*/  FADD.FTZ R0, R38, R35 ;  /* 0x0000002326007221 */ /* 0x001fc60000010000 */
[----:B------:R-:W-:-:S03]  /*e950*/  FADD.FTZ R2, R166, R39 ;  /* 0x00000027a6027221 */ /* 0x000fc60000010000 */
[----:B------:R-:W0:Y:S01]  /*e960*/  MUFU.EX2 R40, R40 ;  /* 0x0000002800287308 */ /* 0x000e220000000800 */
[----:B------:R-:W-:-:S04]  /*e970*/  FADD.FTZ R39, R43, R2 ;  /* 0x000000022b277221 */ /* 0x000fc80000010000 */
[----:B------:R-:W-:-:S03]  /*e980*/  FADD.FTZ R2, R160, R39 ;  /* 0x00000027a0027221 */ /* 0x000fc60000010000 */
[----:B------:R-:W1:Y:S01]  /*e990*/  MUFU.EX2 R81, R81 ;  /* 0x0000005100517308 */ /* 0x000e620000000800 */
[----:B------:R-:W-:Y:S01]  /*e9a0*/  FADD.FTZ R39, R45, R2 ;  /* 0x000000022d277221 */ /* 0x000fe20000010000 */
[----:B--2---:R-:W-:-:S03]  /*e9b0*/  FADD.FTZ R35, R163, R0 ;  /* 0x00000000a3237221 */ /* 0x004fc60000010000 */
[----:B------:R-:W-:-:S03]  /*e9c0*/  FADD.FTZ R2, R162, R39 ;  /* 0x00000027a2027221 */ /* 0x000fc60000010000 */
[----:B------:R-:W2:Y:S01]  /*e9d0*/  MUFU.EX2 R44, R79 ;  /* 0x0000004f002c7308 */ /* 0x000ea20000000800 */
[----:B------:R-:W-:Y:S01]  /*e9e0*/  FADD.FTZ R39, R63, R2 ;  /* 0x000000023f277221 */ /* 0x000fe20000010000 */
[----:B0-----:R-:W-:-:S03]  /*e9f0*/  FADD.FTZ R35, R40, R35 ;  /* 0x0000002328237221 */ /* 0x001fc60000010000 */
[----:B------:R-:W-:Y:S01]  /*ea00*/  FADD.FTZ R0, R156, R39 ;  /* 0x000000279c007221 */ /* 0x000fe20000010000 */
[----:B------:R-:W-:Y:S02]  /*ea10*/  FADD.FTZ R35, R42, R35 ;  /* 0x000000232a237221 */ /* 0x000fe40000010000 */
[----:B------:R-:W0:Y:S01]  /*ea20*/  MUFU.EX2 R77, R77 ;  /* 0x0000004d004d7308 */ /* 0x000e220000000800 */
[----:B------:R-:W-:Y:S01]  /*ea30*/  FADD.FTZ R39, R59, R0 ;  /* 0x000000003b277221 */ /* 0x000fe20000010000 */
[----:B-1----:R-:W-:-:S03]  /*ea40*/  FADD.FTZ R35, R81, R35 ;  /* 0x0000002351237221 */ /* 0x002fc60000010000 */
[----:B------:R-:W-:-:S03]  /*ea50*/  FADD.FTZ R0, R158, R39 ;  /* 0x000000279e007221 */ /* 0x000fc60000010000 */
        /* <DEDUP_REMOVED lines=20> */
.L_x_7637:
        /* <DEDUP_REMOVED lines=102> */
[----:B------:R-:W-:Y:S01]  /*f200*/  FMUL.FTZ R149, R149, R8 ;  /* 0x0000000895957220 */ /* 0x000fe20000410000 */
[----:B------:R-:W-:-:S02]  /*f210*/  VIADD R5, R5, 0xffffffff ;  /* 0xffffffff05057836 */ /* 0x000fc40000000000 */
[----:B------:R-:W-:Y:S02]  /*f220*/  IMAD.MOV.U32 R4, RZ, RZ, R11 ;  /* 0x000000ffff047224 */ /* 0x000fe400078e000b */
[----:B------:R-:W-:Y:S01]  /*f230*/  IMAD.MOV.U32 R3, RZ, RZ, R7 ;  /* 0x000000ffff037224 */ /* 0x000fe200078e0007 */
[----:B------:R-:W-:Y:S06]  /*f240*/  @P1 BRA `(.L_x_7638) ;  /* 0xffffffc400cc1947 */ /* 0x000fec000383ffff */
.L_x_7619:
[----:B------:R-:W-:Y:S06]  /*f250*/  BAR.ARV 0x8, 0x180 ;  /* 0x0206000000007b1d */ /* 0x000fec0000002000 */
[----:B------:R-:W-:Y:S05]  /*f260*/  @!P0 BRA `(.L_x_7639) ;  /* 0x0000000000048947 */ /* 0x000fea0003800000 */
[----:B------:R-:W-:Y:S01]  /*f270*/  BPT.TRAP 0x1 ;  /* 0x000000040000795c */ /* 0x000fe20000300000 */
.L_x_7639:
[----:B------:R-:W-:Y:S01]  /*f280*/  ULEA UR5, UR45, UR41, 0x3 ;  /* 0x000000292d057291 */ /* 0x000fe2000f8e183f */
[----:B------:R-:W-:-:S05]  /*f290*/  IMAD.U32 R3, RZ, RZ, UR46 ;  /* 0x0000002eff037e24 */ /* 0x000fca000f8e00ff */
[----:B------:R-:W-:-:S04]  /*f2a0*/  SHF.L.U32 R3, R3, 0x1f, RZ ;  /* 0x0000001f03037819 */ /* 0x000fc800000006ff */
[----:B------:R0:W1:Y:S01]  /*f2b0*/  SYNCS.PHASECHK.TRANS64.TRYWAIT P1, [UR5+0x28850], R3 ;  /* 0x02885003ff0075a7 */ /* 0x0000620008020145 */
[----:B------:R-:W-:Y:S05]  /*f2c0*/  @!P0 BRA `(.L_x_7640) ;  /* 0x0000000000048947 */ /* 0x000fea0003800000 */
[----:B------:R-:W-:Y:S01]  /*f2d0*/  BPT.TRAP 0x1 ;  /* 0x000000040000795c */ /* 0x000fe20000300000 */
.L_x_7640:
[----:B-1----:R-:W-:Y:S05]  /*f2e0*/  @P1 BRA `(.L_x_7641) ;  /* 0x0000000000081947 */ /* 0x002fea0003800000 */
[----:B------:R-:W1:Y:S02]  /*f2f0*/  SYNCS.PHASECHK.TRANS64.TRYWAIT P1, [UR5+0x28850], R3 ;  /* 0x02885003ff0075a7 */ /* 0x000e640008020145 */
[----:B-1----:R-:W-:Y:S05]  /*f300*/  @!P1 BRA `(.L_x_7642) ;  /* 0x0000006c00bc9947 */ /* 0x002fea0003800000 */
.L_x_7641:
[----:B------:R-:W-:Y:S01]  /*f310*/  UIADD3 UR41, UR41, 0x400, URZ ;  /* 0x0000040029297890 */ /* 0x000fe2000fffe03f */
[----:B------:R-:W-:Y:S01]  /*f320*/  WARPGROUP.ARRIVE ;  /* 0x00000000000079c5 */ /* 0x000fe20000000000 */
[----:B------:R-:W-:Y:S01]  /*f330*/  UMOV UR7, 0x40000040 ;  /* 0x4000004000077882 */ /* 0x000fe20000000000 */
[----:B01----:R-:W0:Y:S01]  /*f340*/  SHFL.BFLY PT, R3, R2, 0x2, 0x1f ;  /* 0x0c401f0002037f89 */ /* 0x003e2200000e0000 */
[----:B------:R-:W-:Y:S01]  /*f350*/  USHF.R.U32.HI UR41, URZ, 0x4, UR41 ;  /* 0x000000043f297899 */ /* 0x000fe20008011629 */
[----:B------:R-:W-:Y:S02]  /*f360*/  IMAD.MOV.U32 R9, RZ, RZ, RZ ;  /* 0x000000ffff097224 */ /* 0x000fe400078e00ff */
[----:B------:R-:W1:Y:S01]  /*f370*/  SHFL.BFLY PT, R5, R0, 0x2, 0x1f ;  /* 0x0c401f0000057f89 */ /* 0x000e6200000e0000 */
[----:B------:R-:W-:Y:S01]  /*f380*/  ULOP3.LUT UR41, UR41, 0x3fff, URZ, 0xc0, !UPT ;  /* 0x00003fff29297892 */ /* 0x000fe2000f8ec03f */
[----:B------:R-:W-:-:S03]  /*f390*/  IMAD.MOV.U32 R36, RZ, RZ, -0x800000 ;  /* 0xff800000ff247424 */ /* 0x000fc600078e00ff */
[----:B------:R-:W-:-:S04]  /*f3a0*/  ULOP3.LUT UR4, UR41, 0x4000000, URZ, 0xfc, !UPT ;  /* 0x0400000029047892 */ /* 0x000fc8000f8efc3f */
[----:B------:R-:W-:-:S07]  /*f3b0*/  ULEA UR4, UR45, UR4, 0xb ;  /* 0x000000042d047291 */ /* 0x000fce000f8e583f */
[----:B------:R-:W-:Y:S02]  /*f3c0*/  UMOV UR6, UR4 ;  /* 0x0000000400067c82 */ /* 0x000fe40008000000 */
[----:B------:R-:W-:Y:S01]  /*f3d0*/  HGMMA.64x128x16.F32 R88, R180, gdesc[UR4].tnspB, R88, gsb0 ;  /* 0x41e00004b4587df0 */ /* 0x000fe20008000858 */
[----:B------:R-:W-:Y:S01]  /*f3e0*/  UIADD3 UR6, UR4, 0x80, URZ ;  /* 0x0000008004067890 */ /* 0x000fe2000fffe03f */
[----:B0-----:R-:W-:Y:S01]  /*f3f0*/  FADD.FTZ R3, R3, R2 ;  /* 0x0000000203037221 */ /* 0x001fe20000010000 */
[----:B------:R-:W-:Y:S01]  /*f400*/  UMOV UR7, 0x40000040 ;  /* 0x4000004000077882 */ /* 0x000fe20000000000 */
[----:B------:R-:W-:Y:S02]  /*f410*/  IMAD.MOV.U32 R2, RZ, RZ, RZ ;  /* 0x000000ffff027224 */ /* 0x000fe400078e00ff */
[----:B-1----:R-:W-:Y:S01]  /*f420*/  FADD.FTZ R5, R5, R0 ;  /* 0x0000000005057221 */ /* 0x002fe20000010000 */
[----:B------:R-:W0:Y:S01]  /*f430*/  SHFL.BFLY PT, R4, R3, 0x1, 0x1f ;  /* 0x0c201f0003047f89 */ /* 0x000e2200000e0000 */
[----:B------:R-:W-:-:S03]  /*f440*/  IMAD.MOV.U32 R0, RZ, RZ, -0x800000 ;  /* 0xff800000ff007424 */ /* 0x000fc600078e00ff */
[----:B------:R-:W1:Y:S01]  /*f450*/  SHFL.BFLY PT, R8, R5, 0x1, 0x1f ;  /* 0x0c201f0005087f89 */ /* 0x000e6200000e0000 */
[----:B0-----:R-:W-:Y:S01]  /*f460*/  FADD.FTZ R12, R3, R4 ;  /* 0x00000004030c7221 */ /* 0x001fe20000010000 */
[----:B-1----:R-:W-:-:S04]  /*f470*/  FADD.FTZ R13, R5, R8 ;  /* 0x00000008050d7221 */ /* 0x002fc80000010000 */
        /* <DEDUP_REMOVED lines=49> */
.L_x_7643:
        /* <DEDUP_REMOVED lines=74> */
.L_x_7565:
        /* <DEDUP_REMOVED lines=13> */
[----:B------:R-:W-:Y:S01]  /*fd00*/  USHF.R.S32.HI UR12, URZ, 0x1f, UR38 ;  /* 0x0000001f3f0c7899 */ /* 0x000fe20008011426 */
[----:B------:R-:W-:Y:S01]  /*fd10*/  F2FP.F16.F32.PACK_AB R136, R137, R136 ;  /* 0x000000888988723e */ /* 0x000fe200000000ff */
[----:B------:R-:W-:Y:S01]  /*fd20*/  ULDC.64 UR8, c[0x0][0xb90] ;  /* 0x0002e40000087ab9 */ /* 0x000fe20000000a00 */
[----:B------:R-:W-:Y:S01]  /*fd30*/  USHF.R.S32.HI UR13, URZ, 0x1f, UR44 ;  /* 0x0000001f3f0d7899 */ /* 0x000fe2000801142c */
[----:B------:R-:W-:Y:S01]  /*fd40*/  F2FP.F16.F32.PACK_AB R137, R139, R138 ;  /* 0x0000008a8b89723e */ /* 0x000fe200000000ff */
[----:B------:R-:W-:Y:S01]  /*fd50*/  UIMAD UR5, UR12, UR8, URZ ;  /* 0x000000080c0572a4 */ /* 0x000fe2000f8e023f */
[----:B------:R-:W-:Y:S01]  /*fd60*/  F2FP.F16.F32.PACK_AB R144, R145, R144 ;  /* 0x000000909190723e */ /* 0x000fe200000000ff */
[----:B------:R-:W-:Y:S01]  /*fd70*/  UIMAD.WIDE.U32 UR6, UR38, UR8, URZ ;  /* 0x00000008260672a5 */ /* 0x000fe2000f8e003f */
[----:B------:R-:W-:Y:S01]  /*fd80*/  F2FP.F16.F32.PACK_AB R138, R141, R140 ;  /* 0x0000008c8d8a723e */ /* 0x000fe200000000ff */
[----:B------:R-:W-:Y:S01]  /*fd90*/  UIMAD UR5, UR38, UR9, UR5 ;  /* 0x00000009260572a4 */ /* 0x000fe2000f8e0205 */
[----:B------:R-:W-:Y:S01]  /*fda0*/  F2FP.F16.F32.PACK_AB R139, R143, R142 ;  /* 0x0000008e8f8b723e */ /* 0x000fe200000000ff */
[----:B------:R-:W-:Y:S01]  /*fdb0*/  ULDC.64 UR10, c[0x0][0xb98] ;  /* 0x0002e600000a7ab9 */ /* 0x000fe20000000a00 */
[----:B------:R-:W-:Y:S01]  /*fdc0*/  F2FP.F16.F32.PACK_AB R145, R147, R146 ;  /* 0x000000929391723e */ /* 0x000fe200000000ff */
[----:B------:R-:W-:Y:S01]  /*fdd0*/  UIMAD UR8, UR13, UR10, URZ ;  /* 0x0000000a0d0872a4 */ /* 0x000fe2000f8e023f */
[----:B------:R-:W-:Y:S01]  /*fde0*/  F2FP.F16.F32.PACK_AB R146, R149, R148 ;  /* 0x000000949592723e */ /* 0x000fe200000000ff */
[----:B------:R-:W-:Y:S01]  /*fdf0*/  UIADD3 UR7, UR7, UR5, URZ ;  /* 0x0000000507077290 */ /* 0x000fe2000fffe03f */
[----:B------:R-:W-:Y:S01]  /*fe00*/  F2FP.F16.F32.PACK_AB R147, R151, R150 ;  /* 0x000000969793723e */ /* 0x000fe200000000ff */
[----:B------:R-:W-:-:S02]  /*fe10*/  UIMAD UR8, UR44, UR11, UR8 ;  /* 0x0000000b2c0872a4 */ /* 0x000fc4000f8e0208 */
[----:B------:R-:W-:Y:S01]  /*fe20*/  UIMAD.WIDE.U32 UR6, UR44, UR10, UR6 ;  /* 0x0000000a2c0672a5 */ /* 0x000fe2000f8e0006 */
[----:B------:R-:W-:Y:S02]  /*fe30*/  ULDC UR5, c[0x0][0xa88] ;  /* 0x0002a20000057ab9 */ /* 0x000fe40000000800 */
[----:B------:R-:W-:Y:S01]  /*fe40*/  ULDC.64 UR10, c[0x0][0xaf0] ;  /* 0x0002bc00000a7ab9 */ /* 0x000fe20000000a00 */
[----:B------:R-:W-:Y:S02]  /*fe50*/  MOV R34, R37 ;  /* 0x0000002500227202 */ /* 0x000fe40000000f00 */
[----:B0-----:R-:W-:-:S03]  /*fe60*/  MOV R35, R2 ;  /* 0x0000000200237202 */ /* 0x001fc60000000f00 */
[----:B------:R-:W-:-:S04]  /*fe70*/  IMAD.WIDE R4, R188, 0x2, R34 ;  /* 0x00000002bc047825 */ /* 0x000fc800078e0222 */
[----:B------:R-:W-:Y:S01]  /*fe80*/  IMAD.WIDE R34, R3, 0x2, R34 ;  /* 0x0000000203227825 */ /* 0x000fe200078e0222 */
[C---:B------:R-:W-:Y:S02]  /*fe90*/  LOP3.LUT R3, R4.reuse, 0x380, RZ, 0xc0, !PT ;  /* 0x0000038004037812 */ /* 0x040fe400078ec0ff */
[C---:B------:R-:W-:Y:S02]  /*fea0*/  IADD3 R29, P1, R4.reuse, 0x4040, RZ ;  /* 0x00004040041d7810 */ /* 0x040fe40007f3e0ff */
[C---:B------:R-:W-:Y:S02]  /*feb0*/  IADD3 R21, P6, R4.reuse, 0x20, RZ ;  /* 0x0000002004157810 */ /* 0x040fe40007fde0ff */
[----:B------:R-:W-:Y:S01]  /*fec0*/  SHF.R.U64 R3, R3, 0x3, RZ ;  /* 0x0000000303037819 */ /* 0x000fe200000012ff */
[--C-:B------:R-:W-:Y:S01]  /*fed0*/  IMAD.X R41, RZ, RZ, R5.reuse, P1 ;  /* 0x000000ffff297224 */ /* 0x100fe200008e0605 */
[C---:B------:R-:W-:Y:S01]  /*fee0*/  IADD3 R27, P2, R4.reuse, 0x4020, RZ ;  /* 0x00004020041b7810 */ /* 0x040fe20007f5e0ff */
[----:B------:R-:W-:Y:S01]  /*fef0*/  IMAD.X R13, RZ, RZ, R5, P6 ;  /* 0x000000ffff0d7224 */ /* 0x000fe200030e0605 */
[----:B------:R-:W-:-:S02]  /*ff00*/  IADD3 R10, P3, R4, 0x4000, RZ ;  /* 0x00004000040a7810 */ /* 0x000fc40007f7e0ff */
[C---:B------:R-:W-:Y:S01]  /*ff10*/  IADD3 R43, P0, R4.reuse, 0x4060, RZ ;  /* 0x00004060042b7810 */ /* 0x040fe20007f1e0ff */
[--C-:B------:R-:W-:Y:S01]  /*ff20*/  IMAD.X R39, RZ, RZ, R5.reuse, P2 ;  /* 0x000000ffff277224 */ /* 0x100fe200010e0605 */
[C---:B------:R-:W-:Y:S01]  /*ff30*/  IADD3 R8, P4, R4.reuse, 0x60, RZ ;  /* 0x0000006004087810 */ /* 0x040fe20007f9e0ff */
[--C-:B------:R-:W-:Y:S01]  /*ff40*/  IMAD.X R15, RZ, RZ, R5.reuse, P3 ;  /* 0x000000ffff0f7224 */ /* 0x100fe200018e0605 */
[----:B------:R-:W-:Y:S02]  /*ff50*/  IADD3 R25, P5, R4, 0x40, RZ ;  /* 0x0000004004197810 */ /* 0x000fe40007fbe0ff */
[----:B------:R-:W-:Y:S01]  /*ff60*/  LOP3.LUT R4, R3, R4, RZ, 0x3c, !PT ;  /* 0x0000000403047212 */ /* 0x000fe200078e3cff */
[--C-:B------:R-:W-:Y:S01]  /*ff70*/  IMAD.X R11, RZ, RZ, R5.reuse, P4 ;  /* 0x000000ffff0b7224 */ /* 0x100fe200020e0605 */
[----:B------:R-:W-:Y:S01]  /*ff80*/  LOP3.LUT R14, R29, 0x380, RZ, 0xc0, !PT ;  /* 0x000003801d0e7812 */ /* 0x000fe200078ec0ff */
[----:B------:R-:W-:Y:S01]  /*ff90*/  IMAD.X R9, RZ, RZ, R5, P5 ;  /* 0x000000ffff097224 */ /* 0x000fe200028e0605 */
[----:B------:R-:W-:-:S02]  /*ffa0*/  LOP3.LUT R12, R27, 0x380, RZ, 0xc0, !PT ;  /* 0x000003801b0c7812 */ /* 0x000fc400078ec0ff */
[----:B------:R-:W-:Y:S02]  /*ffb0*/  LOP3.LUT R3, R10, 0x380, RZ, 0xc0, !PT ;  /* 0x000003800a037812 */ /* 0x000fe400078ec0ff */
[----:B------:R-:W-:Y:S02]  /*ffc0*/  LOP3.LUT R2, R21, 0x380, RZ, 0xc0, !PT ;  /* 0x0000038015027812 */ /* 0x000fe400078ec0ff */
[----:B------:R-:W-:Y:S02]  /*ffd0*/  IADD3 R33, P6, R34, 0x1000, RZ ;  /* 0x0000100022217810 */ /* 0x000fe40007fde0ff */
[----:B------:R-:W-:Y:S02]  /*ffe0*/  SHF.R.U64 R14, R14, 0x3, RZ ;  /* 0x000000030e0e7819 */ /* 0x000fe400000012ff */
[----:B------:R-:W-:Y:S02]  /*fff0*/  SHF.R.U64 R12, R12, 0x3, RZ ;  /* 0x000000030c0c7819 */ /* 0x000fe400000012ff */
[----:B------:R-:W-:-:S02]  /*10000*/  SHF.R.U64 R3, R3, 0x3, RZ ;  /* 0x0000000303037819 */ /* 0x000fc400000012ff */
[----:B------:R-:W-:Y:S02]  /*10010*/  SHF.R.U64 R2, R2, 0x3, RZ ;  /* 0x0000000302027819 */ /* 0x000fe400000012ff */
[----:B------:R-:W-:Y:S02]  /*10020*/  LOP3.LUT R32, R33, 0x380, RZ, 0xc0, !PT ;  /* 0x0000038021207812 */ /* 0x000fe400078ec0ff */
[----:B------:R-:W-:Y:S02]  /*10030*/  LOP3.LUT R40, R14, R29, RZ, 0x3c, !PT ;  /* 0x0000001d0e287212 */ /* 0x000fe400078e3cff */
[----:B------:R-:W-:Y:S02]  /*10040*/  LOP3.LUT R38, R12, R27, RZ, 0x3c, !PT ;  /* 0x0000001b0c267212 */ /* 0x000fe400078e3cff */
[----:B------:R-:W-:Y:S02]  /*10050*/  LOP3.LUT R14, R3, R10, RZ, 0x3c, !PT ;  /* 0x0000000a030e7212 */ /* 0x000fe400078e3cff */
[----:B------:R-:W-:-:S02]  /*10060*/  LOP3.LUT R12, R2, R21, RZ, 0x3c, !PT ;  /* 0x00000015020c7212 */ /* 0x000fc400078e3cff */
[----:B------:R-:W-:Y:S02]  /*10070*/  LOP3.LUT R3, R8, 0x380, RZ, 0xc0, !PT ;  /* 0x0000038008037812 */ /* 0x000fe400078ec0ff */
[----:B------:R-:W-:Y:S02]  /*10080*/  SHF.R.U64 R32, R32, 0x3, RZ ;  /* 0x0000000320207819 */ /* 0x000fe400000012ff */
[----:B------:R-:W-:Y:S02]  /*10090*/  LOP3.LUT R2, R25, 0x380, RZ, 0xc0, !PT ;  /* 0x0000038019027812 */ /* 0x000fe400078ec0ff */
[----:B-1----:R-:W-:Y:S02]  /*100a0*/  ISETP.NE.AND P1, PT, R44, 0x1, PT ;  /* 0x000000012c00780c */ /* 0x002fe40003f25270 */
[----:B------:R-:W-:Y:S02]  /*100b0*/  SHF.R.U64 R3, R3, 0x3, RZ ;  /* 0x0000000303037819 */ /* 0x000fe400000012ff */
[----:B------:R-:W-:Y:S01]  /*100c0*/  LOP3.LUT R32, R32, R33, RZ, 0x3c, !PT ;  /* 0x0000002120207212 */ /* 0x000fe200078e3cff */
[----:B------:R-:W-:Y:S01]  /*100d0*/  IMAD.X R33, RZ, RZ, R35, P6 ;  /* 0x000000ffff217224 */ /* 0x000fe200030e0623 */
[----:B------:R-:W-:-:S02]  /*100e0*/  SHF.R.U64 R2, R2, 0x3, RZ ;  /* 0x0000000302027819 */ /* 0x000fc400000012ff */
[----:B------:R-:W-:Y:S02]  /*100f0*/  IADD3 R45, P6, R34, 0x7000, RZ ;  /* 0x00007000222d7810 */ /* 0x000fe40007fde0ff */
[----:B------:R-:W-:Y:S02]  /*10100*/  LOP3.LUT R10, R3, R8, RZ, 0x3c, !PT ;  /* 0x00000008030a7212 */ /* 0x000fe400078e3cff */
[----:B------:R-:W-:Y:S01]  /*10110*/  LOP3.LUT R8, R2, R25, RZ, 0x3c, !PT ;  /* 0x0000001902087212 */ /* 0x000fe200078e3cff */
[----:B------:R-:W0:Y:S01]  /*10120*/  @P1 LDC R47, c[0x0][0xbec] ;  /* 0x0002fb00ff2f1b82 */ /* 0x000e220000000800 */
[----:B------:R-:W-:Y:S02]  /*10130*/  LOP3.LUT R2, R45, 0x380, RZ, 0xc0, !PT ;  /* 0x000003802d027812 */ /* 0x000fe400078ec0ff */
[----:B------:R-:W-:Y:S02]  /*10140*/  LOP3.LUT R42, R43, 0x380, RZ, 0xc0, !PT ;  /* 0x000003802b2a7812 */ /* 0x000fe400078ec0ff */
[----:B------:R-:W-:-:S02]  /*10150*/  SHF.R.U64 R2, R2, 0x3, RZ ;  /* 0x0000000302027819 */ /* 0x000fc400000012ff */
[----:B------:R-:W-:Y:S02]  /*10160*/  SHF.R.U64 R42, R42, 0x3, RZ ;  /* 0x000000032a2a7819 */ /* 0x000fe400000012ff */
[----:B------:R-:W-:Y:S02]  /*10170*/  LOP3.LUT R2, R2, R45, RZ, 0x3c, !PT ;  /* 0x0000002d02027212 */ /* 0x000fe400078e3cff */
[----:B------:R-:W-:Y:S02]  /*10180*/  MOV R45, R4 ;  /* 0x00000004002d7202 */ /* 0x000fe40000000f00 */
[----:B------:R-:W-:Y:S02]  /*10190*/  F2FP.F16.F32.PACK_AB R4, R46, R7 ;  /* 0x000000072e04723e */ /* 0x000fe400000000ff */
[----:B------:R-:W1:Y:S01]  /*101a0*/  @P1 LDC R46, c[0x0][0xbf0] ;  /* 0x0002fc00ff2e1b82 */ /* 0x000e620000000800 */
[----:B------:R-:W-:Y:S01]  /*101b0*/  LOP3.LUT R42, R42, R43, RZ, 0x3c, !PT ;  /* 0x0000002b2a2a7212 */ /* 0x000fe200078e3cff */
[----:B------:R-:W-:Y:S01]  /*101c0*/  IMAD.X R43, RZ, RZ, R5, P0 ;  /* 0x000000ffff2b7224 */ /* 0x000fe200000e0605 */
[----:B------:R-:W-:-:S02]  /*101d0*/  F2FP.F16.F32.PACK_AB R5, R91, R90 ;  /* 0x0000005a5b05723e */ /* 0x000fc400000000ff */
[----:B------:R-:W-:-:S03]  /*101e0*/  F2FP.F16.F32.PACK_AB R7, R95, R94 ;  /* 0x0000005e5f07723e */ /* 0x000fc600000000ff */
[----:B------:R-:W-:Y:S01]  /*101f0*/  BAR.SYNC.DEFER_BLOCKING 0x1, 0x100 ;  /* 0x0044000000007b1d */ /* 0x000fe20000010000 */
[----:B------:R-:W-:Y:S01]  /*10200*/  MOV R65, R40 ;  /* 0x0000002800417202 */ /* 0x000fe20000000f00 */
[----:B------:R-:W-:Y:S01]  /*10210*/  VIADD R40, R17, UR37 ;  /* 0x0000002511287c36 */ /* 0x000fe20008000000 */
[----:B------:R-:W-:Y:S02]  /*10220*/  IADD3 R21, P0, R34, 0x6000, RZ ;  /* 0x0000600022157810 */ /* 0x000fe40007f1e0ff */
[----:B------:R-:W-:Y:S02]  /*10230*/  MOV R58, R10 ;  /* 0x0000000a003a7202 */ /* 0x000fe40000000f00 */
[----:B------:R-:W-:Y:S02]  /*10240*/  LOP3.LUT R20, R21, 0x380, RZ, 0xc0, !PT ;  /* 0x0000038015147812 */ /* 0x000fe400078ec0ff */
[----:B------:R-:W-:Y:S02]  /*10250*/  MOV R57, R14 ;  /* 0x0000000e00397202 */ /* 0x000fe40000000f00 */
[----:B------:R-:W-:-:S02]  /*10260*/  SHF.R.U64 R20, R20, 0x3, RZ ;  /* 0x0000000314147819 */ /* 0x000fc400000012ff */
[----:B------:R-:W-:Y:S02]  /*10270*/  MOV R15, R12 ;  /* 0x0000000c000f7202 */ /* 0x000fe40000000f00 */
[----:B------:R-:W-:Y:S01]  /*10280*/  LOP3.LUT R20, R20, R21, RZ, 0x3c, !PT ;  /* 0x0000001514147212 */ /* 0x000fe200078e3cff */
[----:B------:R-:W-:Y:S01]  /*10290*/  IMAD.X R21, RZ, RZ, R35, P0 ;  /* 0x000000ffff157224 */ /* 0x000fe200000e0623 */
[C---:B------:R-:W-:Y:S02]  /*102a0*/  IADD3 R27, P3, R34.reuse, 0x4000, RZ ;  /* 0x00004000221b7810 */ /* 0x040fe40007f7e0ff */
[----:B------:R-:W-:Y:S02]  /*102b0*/  IADD3 R25, P2, R34, 0x5000, RZ ;  /* 0x0000500022197810 */ /* 0x000fe40007f5e0ff */
[----:B------:R-:W-:Y:S02]  /*102c0*/  LOP3.LUT R26, R27, 0x380, RZ, 0xc0, !PT ;  /* 0x000003801b1a7812 */ /* 0x000fe400078ec0ff */
[----:B------:R-:W-:Y:S01]  /*102d0*/  LOP3.LUT R24, R25, 0x380, RZ, 0xc0, !PT ;  /* 0x0000038019187812 */ /* 0x000fe200078ec0ff */
[----:B------:R0:W-:Y:S01]  /*102e0*/  STSM.16.M88.4 [R45], R4 ;  /* 0x000000042d007844 */ /* 0x0001e20000000200 */
[----:B------:R-:W-:-:S02]  /*102f0*/  SHF.R.U64 R26, R26, 0x3, RZ ;  /* 0x000000031a1a7819 */ /* 0x000fc400000012ff */
[----:B------:R-:W-:Y:S01]  /*10300*/  MOV R56, R38 ;  /* 0x0000002600387202 */ /* 0x000fe20000000f00 */
[----:B------:R-:W-:Y:S01]  /*10310*/  VIADD R38, R187, UR37 ;  /* 0x00000025bb267c36 */ /* 0x000fe20008000000 */
[----:B------:R-:W-:Y:S02]  /*10320*/  SHF.R.U64 R24, R24, 0x3, RZ ;  /* 0x0000000318187819 */ /* 0x000fe400000012ff */
[----:B------:R-:W-:Y:S01]  /*10330*/  LOP3.LUT R26, R26, R27, RZ, 0x3c, !PT ;  /* 0x0000001b1a1a7212 */ /* 0x000fe200078e3cff */
[----:B------:R-:W-:Y:S01]  /*10340*/  IMAD.X R27, RZ, RZ, R35, P3 ;  /* 0x000000ffff1b7224 */ /* 0x000fe200018e0623 */
[----:B------:R-:W-:Y:S02]  /*10350*/  MOV R14, R8 ;  /* 0x00000008000e7202 */ /* 0x000fe40000000f00 */
[----:B------:R-:W-:Y:S02]  /*10360*/  F2FP.F16.F32.PACK_AB R8, R105, R104 ;  /* 0x000000686908723e */ /* 0x000fe400000000ff */
[----:B------:R-:W-:-:S02]  /*10370*/  F2FP.F16.F32.PACK_AB R9, R107, R106 ;  /* 0x0000006a6b09723e */ /* 0x000fc400000000ff */
[----:B------:R-:W-:Y:S01]  /*10380*/  LOP3.LUT R24, R24, R25, RZ, 0x3c, !PT ;  /* 0x0000001918187212 */ /* 0x000fe200078e3cff */
[----:B0-----:R-:W-:Y:S01]  /*10390*/  @P1 IMAD.HI.U32 R5, R40, R47, RZ ;  /* 0x0000002f28051227 */ /* 0x001fe200078e00ff */
[----:B------:R-:W-:Y:S02]  /*103a0*/  MOV R64, R42 ;  /* 0x0000002a00407202 */ /* 0x000fe40000000f00 */
[----:B------:R-:W-:Y:S01]  /*103b0*/  IADD3 R31, P5, R34, 0x2000, RZ ;  /* 0x00002000221f7810 */ /* 0x000fe20007fbe0ff */
[----:B------:R-:W-:Y:S01]  /*103c0*/  IMAD.MOV.U32 R4, RZ, RZ, R40 ;  /* 0x000000ffff047224 */ /* 0x000fe200078e0028 */
[----:B-1----:R-:W-:Y:S01]  /*103d0*/  @P1 SHF.R.U32.HI R4, RZ, R46, R5 ;  /* 0x0000002eff041219 */ /* 0x002fe20000011605 */
[----:B------:R-:W-:Y:S01]  /*103e0*/  IMAD.U32 R6, RZ, RZ, UR8 ;  /* 0x00000008ff067e24 */ /* 0x000fe2000f8e00ff */
[----:B------:R-:W-:Y:S01]  /*103f0*/  ULDC.64 UR8, c[0x0][0xae8] ;  /* 0x0002ba0000087ab9 */ /* 0x000fe20000000a00 */
[----:B------:R-:W-:Y:S01]  /*10400*/  IMAD R45, R44, UR5, RZ ;  /* 0x000000052c2d7c24 */ /* 0x000fe2000f8e02ff */
[--C-:B------:R-:W-:Y:S01]  /*10410*/  SHF.R.S32.HI R5, RZ, 0x1f, R4.reuse ;  /* 0x0000001fff057819 */ /* 0x100fe20000011404 */
[----:B------:R-:W-:Y:S01]  /*10420*/  IMAD.MOV R7, RZ, RZ, -R4 ;  /* 0x000000ffff077224 */ /* 0x000fe200078e0a04 */
[----:B------:R-:W-:Y:S01]  /*10430*/  IADD3 R12, P0, R4, UR6, RZ ;  /* 0x00000006040c7c10 */ /* 0x000fe2000ff1e0ff */
[----:B------:R-:W-:Y:S01]  /*10440*/  IMAD.X R25, RZ, RZ, R35, P2 ;  /* 0x000000ffff197224 */ /* 0x000fe200010e0623 */
[----:B------:R-:W-:Y:S01]  /*10450*/  F2FP.F16.F32.PACK_AB R4, R97, R96 ;  /* 0x000000606104723e */ /* 0x000fe200000000ff */
[----:B------:R-:W-:Y:S01]  /*10460*/  IMAD R11, R44, R7, R40 ;  /* 0x000000072c0b7224 */ /* 0x000fe200078e0228 */
[----:B------:R-:W-:Y:S01]  /*10470*/  IADD3.X R13, R5, UR7, R6, P0, !PT ;  /* 0x00000007050d7c10 */ /* 0x000fe200087fe406 */
[----:B------:R-:W-:Y:S01]  /*10480*/  ULDC.64 UR6, c[0x0][0xb88] ;  /* 0x0002e20000067ab9 */ /* 0x000fe20000000a00 */
[----:B------:R-:W-:-:S02]  /*10490*/  F2FP.F16.F32.PACK_AB R5, R99, R98 ;  /* 0x000000626305723e */ /* 0x000fc400000000ff */
[----:B------:R-:W-:Y:S01]  /*104a0*/  SHF.R.S32.HI R10, RZ, 0x1f, R11 ;  /* 0x0000001fff0a7819 */ /* 0x000fe2000001140b */
[----:B------:R-:W-:Y:S01]  /*104b0*/  IMAD.WIDE.U32 R12, R11, UR6, R12 ;  /* 0x000000060b0c7c25 */ /* 0x000fe2000f8e000c */
[----:B------:R-:W-:Y:S02]  /*104c0*/  F2FP.F16.F32.PACK_AB R6, R101, R100 ;  /* 0x000000646506723e */ /* 0x000fe400000000ff */
[----:B------:R-:W-:Y:S01]  /*104d0*/  F2FP.F16.F32.PACK_AB R7, R103, R102 ;  /* 0x000000666707723e */ /* 0x000fe200000000ff */
[----:B------:R-:W-:Y:S01]  /*104e0*/  IMAD R10, R10, UR6, RZ ;  /* 0x000000060a0a7c24 */ /* 0x000fe2000f8e02ff */
[----:B------:R-:W-:Y:S02]  /*104f0*/  LOP3.LUT P0, RZ, R185, 0x3, RZ, 0xc0, !PT ;  /* 0x00000003b9ff7812 */ /* 0x000fe4000780c0ff */
[----:B------:R-:W-:Y:S01]  /*10500*/  IADD3 R29, P4, R34, 0x3000, RZ ;  /* 0x00003000221d7810 */ /* 0x000fe20007f9e0ff */
[----:B------:R-:W-:Y:S01]  /*10510*/  IMAD R39, R11, UR7, R10 ;  /* 0x000000070b277c24 */ /* 0x000fe2000f8e020a */
[----:B------:R0:W-:Y:S01]  /*10520*/  STSM.16.M88.4 [R15], R4 ;  /* 0x000000040f007844 */ /* 0x0001e20000000200 */
[----:B------:R-:W-:Y:S01]  /*10530*/  ULDC.64 UR6, c[0x0][0xb50] ;  /* 0x0002d40000067ab9 */ /* 0x000fe20000000a00 */
[----:B------:R-:W-:-:S02]  /*10540*/  F2FP.F16.F32.PACK_AB R10, R109, R108 ;  /* 0x0000006c6d0a723e */ /* 0x000fc400000000ff */
[----:B------:R-:W-:Y:S02]  /*10550*/  F2FP.F16.F32.PACK_AB R11, R111, R110 ;  /* 0x0000006e6f0b723e */ /* 0x000fe400000000ff */
[----:B------:R-:W-:Y:S02]  /*10560*/  LEA R40, P3, R12, UR6, 0x2 ;  /* 0x000000060c287c11 */ /* 0x000fe4000f8610ff */
[-C--:B------:R-:W-:Y:S01]  /*10570*/  ISETP.GE.OR P2, PT, R38, R45.reuse, P0 ;  /* 0x0000002d2600720c */ /* 0x080fe20000746670 */
[----:B------:R1:W-:Y:S01]  /*10580*/  STSM.16.M88.4 [R14], R8 ;  /* 0x000000080e007844 */ /* 0x0003e20000000200 */
[----:B------:R-:W-:Y:S01]  /*10590*/  UIMAD UR5, UR12, UR8, URZ ;  /* 0x000000080c0572a4 */ /* 0x000fe2000f8e023f */
[----:B------:R-:W-:Y:S02]  /*105a0*/  LOP3.LUT R3, R34, 0x380, RZ, 0xc0, !PT ;  /* 0x0000038022037812 */ /* 0x000fe400078ec0ff */
[----:B------:R-:W-:Y:S01]  /*105b0*/  SHFL.IDX PT, R46, R40, 0x1, 0x1c1f ;  /* 0x003c1f00282e7f89 */ /* 0x000fe200000e0000 */
[----:B------:R-:W-:Y:S01]  /*105c0*/  LOP3.LUT R30, R31, 0x380, RZ, 0xc0, !PT ;  /* 0x000003801f1e7812 */ /* 0x000fe200078ec0ff */
        /* <DEDUP_REMOVED lines=11> */
[----:B------:R-:W-:Y:S01]  /*10680*/  F2FP.F16.F32.PACK_AB R13, R123, R122 ;  /* 0x0000007a7b0d723e */ /* 0x000fe200000000ff */
[----:B------:R-:W-:Y:S01]  /*10690*/  STSM.16.M88.4 [R58], R4 ;  /* 0x000000043a007844 */ /* 0x000fe20000000200 */
[----:B-1----:R-:W-:-:S02]  /*106a0*/  F2FP.F16.F32.PACK_AB R14, R125, R124 ;  /* 0x0000007c7d0e723e */ /* 0x002fc400000000ff */
[----:B------:R-:W-:Y:S01]  /*106b0*/  F2FP.F16.F32.PACK_AB R15, R127, R126 ;  /* 0x0000007e7f0f723e */ /* 0x000fe200000000ff */
[----:B------:R-:W1:Y:S01]  /*106c0*/  SHFL.IDX PT, R47, R41, 0x1, 0x1c1f ;  /* 0x003c1f00292f7f89 */ /* 0x000e6200000e0000 */
[----:B------:R-:W-:Y:S02]  /*106d0*/  F2FP.F16.F32.PACK_AB R8, R129, R128 ;  /* 0x000000808108723e */ /* 0x000fe400000000ff */
[----:B------:R-:W-:Y:S01]  /*106e0*/  F2FP.F16.F32.PACK_AB R9, R131, R130 ;  /* 0x000000828309723e */ /* 0x000fe200000000ff */
[----:B------:R-:W-:Y:S01]  /*106f0*/  STSM.16.M88.4 [R57], R12 ;  /* 0x0000000c39007844 */ /* 0x000fe20000000200 */
[----:B------:R-:W-:Y:S02]  /*10700*/  F2FP.F16.F32.PACK_AB R10, R133, R132 ;  /* 0x00000084850a723e */ /* 0x000fe400000000ff */
[----:B------:R-:W-:Y:S01]  /*10710*/  F2FP.F16.F32.PACK_AB R11, R135, R134 ;  /* 0x00000086870b723e */ /* 0x000fe200000000ff */
[----:B------:R-:W-:Y:S01]  /*10720*/  UIMAD UR5, UR38, UR9, UR5 ;  /* 0x00000009260572a4 */ /* 0x000fe2000f8e0205 */
[----:B------:R-:W-:-:S02]  /*10730*/  LOP3.LUT R28, R29, 0x380, RZ, 0xc0, !PT ;  /* 0x000003801d1c7812 */ /* 0x000fc400078ec0ff */
[----:B------:R-:W-:Y:S01]  /*10740*/  SHF.R.U64 R3, R3, 0x3, RZ ;  /* 0x0000000303037819 */ /* 0x000fe200000012ff */
[----:B------:R-:W-:Y:S01]  /*10750*/  STSM.16.M88.4 [R56], R8 ;  /* 0x0000000838007844 */ /* 0x000fe20000000200 */
[----:B------:R-:W-:Y:S01]  /*10760*/  UIMAD.WIDE.U32 UR6, UR38, UR8, URZ ;  /* 0x00000008260672a5 */ /* 0x000fe2000f8e003f */
[----:B------:R-:W-:Y:S02]  /*10770*/  SHF.R.U64 R30, R30, 0x3, RZ ;  /* 0x000000031e1e7819 */ /* 0x000fe400000012ff */
[----:B------:R2:W-:Y:S01]  /*10780*/  STSM.16.M88.4 [R65], R136 ;  /* 0x0000008841007844 */ /* 0x0005e20000000200 */
[----:B------:R-:W-:Y:S01]  /*10790*/  UIMAD UR8, UR13, UR10, URZ ;  /* 0x0000000a0d0872a4 */ /* 0x000fe2000f8e023f */
[----:B------:R-:W-:Y:S02]  /*107a0*/  SHF.R.U64 R28, R28, 0x3, RZ ;  /* 0x000000031c1c7819 */ /* 0x000fe400000012ff */
[----:B------:R-:W-:Y:S01]  /*107b0*/  STSM.16.M88.4 [R64], R144 ;  /* 0x0000009040007844 */ /* 0x000fe20000000200 */
[----:B------:R-:W-:Y:S01]  /*107c0*/  UIADD3 UR7, UR7, UR5, URZ ;  /* 0x0000000507077290 */ /* 0x000fe2000fffe03f */
[----:B------:R-:W-:Y:S01]  /*107d0*/  LOP3.LUT R34, R3, R34, RZ, 0x3c, !PT ;  /* 0x0000002203227212 */ /* 0x000fe200078e3cff */
[----:B------:R-:W-:Y:S01]  /*107e0*/  BAR.SYNC.DEFER_BLOCKING 0x1, 0x100 ;  /* 0x0044000000007b1d */ /* 0x000fe20000010000 */
[----:B------:R-:W-:-:S07]  /*107f0*/  LOP3.LUT R30, R30, R31, RZ, 0x3c, !PT ;  /* 0x0000001f1e1e7212 */ /* 0x000fce00078e3cff */
[----:B--2---:R-:W2:Y:S01]  /*10800*/  @P1 LDC R65, c[0x0][0xbec] ;  /* 0x0002fb00ff411b82 */ /* 0x004ea20000000800 */
[----:B------:R-:W-:Y:S01]  /*10810*/  UIMAD UR5, UR44, UR11, UR8 ;  /* 0x0000000b2c0572a4 */ /* 0x000fe2000f8e0208 */
[--C-:B------:R-:W-:Y:S01]  /*10820*/  IMAD.X R3, RZ, RZ, R35.reuse, P6 ;  /* 0x000000ffff037224 */ /* 0x100fe200030e0623 */
[----:B------:R-:W-:Y:S01]  /*10830*/  UIMAD.WIDE.U32 UR6, UR44, UR10, UR6 ;  /* 0x0000000a2c0672a5 */ /* 0x000fe2000f8e0006 */
[----:B------:R-:W-:Y:S01]  /*10840*/  LOP3.LUT R28, R28, R29, RZ, 0x3c, !PT ;  /* 0x0000001d1c1c7212 */ /* 0x000fe200078e3cff */
[--C-:B------:R-:W-:Y:S01]  /*10850*/  IMAD.X R31, RZ, RZ, R35.reuse, P5 ;  /* 0x000000ffff1f7224 */ /* 0x100fe200028e0623 */
[----:B------:R-:W-:Y:S01]  /*10860*/  ULDC.64 UR8, c[0x0][0xae0] ;  /* 0x0002b80000087ab9 */ /* 0x000fe20000000a00 */
[----:B0-----:R0:W-:Y:S01]  /*10870*/  @!P2 ST.E desc[UR52][R38.64], R36 ;  /* 0x000000242600a985 */ /* 0x0011e2000c101934 */
[----:B------:R-:W-:Y:S01]  /*10880*/  UIADD3 UR5, UR7, UR5, URZ ;  /* 0x0000000507057290 */ /* 0x000fe2000fffe03f */
[----:B------:R-:W-:Y:S02]  /*10890*/  IMAD.X R29, RZ, RZ, R35, P4 ;  /* 0x000000ffff1d7224 */ /* 0x000fe400020e0623 */
[----:B-1----:R1:W-:Y:S04]  /*108a0*/  @!P0 ST.E desc[UR52][R46.64], R0 ;  /* 0x000000002e008985 */ /* 0x0023e8000c101934 */
[----:B------:R3:W5:Y:S01]  /*108b0*/  LD.E.128 R12, desc[UR52][R20.64] ;  /* 0x00000034140c7980 */ /* 0x000762000c101d00 */
[----:B0-----:R-:W0:Y:S03]  /*108c0*/  @P1 LDC R39, c[0x0][0xbf0] ;  /* 0x0002fc00ff271b82 */ /* 0x001e260000000800 */
[----:B------:R4:W5:Y:S01]  /*108d0*/  LD.E.128 R56, desc[UR52][R24.64] ;  /* 0x0000003418387980 */ /* 0x000962000c101d00 */
[----:B-1----:R-:W-:-:S03]  /*108e0*/  IMAD R0, R22, 0x20, R184 ;  /* 0x0000002016007824 */ /* 0x002fc600078e02b8 */
[----:B------:R1:W5:Y:S01]  /*108f0*/  LD.E.128 R8, desc[UR52][R2.64] ;  /* 0x0000003402087980 */ /* 0x000362000c101d00 */
        /* <DEDUP_REMOVED lines=8> */
[----:B------:R0:W5:Y:S01]  /*10980*/  LD.E.128 R60, desc[UR52][R26.64] ;  /* 0x000000341a3c7980 */ /* 0x000162000c101d00 */
[--C-:B------:R-:W-:Y:S01]  /*10990*/  SHF.R.S32.HI R0, RZ, 0x1f, R21.reuse ;  /* 0x0000001fff007819 */ /* 0x100fe20000011415 */
[----:B----4-:R-:W-:Y:S01]  /*109a0*/  IMAD.MOV R25, RZ, RZ, -R21 ;  /* 0x000000ffff197224 */ /* 0x010fe200078e0a15 */
[----:B------:R-:W-:Y:S01]  /*109b0*/  @!PT LDS RZ, [RZ] ;  /* 0x00000000fffff984 */ /* 0x000fe20000000800 */
[----:B------:R-:W-:Y:S01]  /*109c0*/  @!PT LDS RZ, [RZ] ;  /* 0x00000000fffff984 */ /* 0x000fe20000000800 */
[----:B------:R-:W-:Y:S01]  /*109d0*/  @!PT LDS RZ, [RZ] ;  /* 0x00000000fffff984 */ /* 0x000fe20000000800 */
[----:B------:R-:W-:Y:S01]  /*109e0*/  @!PT LDS RZ, [RZ] ;  /* 0x00000000fffff984 */ /* 0x000fe20000000800 */
[----:B------:R2:W-:Y:S06]  /*109f0*/  MEMBAR.ALL.CTA ;  /* 0x0000000000007992 */ /* 0x0005ec0000008000 */
[----:B--2---:R-:W2:Y:S01]  /*10a00*/  FENCE.VIEW.ASYNC.S ;  /* 0x00000000000073c6 */ /* 0x004ea20000000000 */
[----:B-1----:R-:W-:-:S02]  /*10a10*/  IMAD.U32 R3, RZ, RZ, UR7 ;  /* 0x00000007ff037e24 */ /* 0x002fc4000f8e00ff */
[----:B------:R-:W-:Y:S02]  /*10a20*/  IMAD R0, R0, UR8, RZ ;  /* 0x0000000800007c24 */ /* 0x000fe4000f8e02ff */
[----:B------:R-:W-:Y:S02]  /*10a30*/  IMAD R25, R44, R25, R20 ;  /* 0x000000192c197224 */ /* 0x000fe400078e0214 */
[----:B------:R-:W-:Y:S01]  /*10a40*/  IMAD.U32 R2, RZ, RZ, UR6 ;  /* 0x00000006ff027e24 */ /* 0x000fe2000f8e00ff */
[----:B------:R-:W-:Y:S01]  /*10a50*/  ULDC.64 UR6, c[0x0][0xad8] ;  /* 0x0002b60000067ab9 */ /* 0x000fe20000000a00 */
[----:B------:R-:W-:Y:S02]  /*10a60*/  IMAD.U32 R3, RZ, RZ, UR5 ;  /* 0x00000005ff037e24 */ /* 0x000fe4000f8e00ff */
[C---:B0-----:R-:W-:Y:S01]  /*10a70*/  IMAD R27, R21.reuse, UR9, R0 ;  /* 0x00000009151b7c24 */ /* 0x041fe2000f8e0200 */
[----:B------:R-:W-:Y:S01]  /*10a80*/  SHF.R.S32.HI R0, RZ, 0x1f, R25 ;  /* 0x0000001fff007819 */ /* 0x000fe20000011419 */
[----:B------:R-:W-:-:S04]  /*10a90*/  IMAD.WIDE.U32 R2, R21, UR8, R2 ;  /* 0x0000000815027c25 */ /* 0x000fc8000f8e0002 */
[----:B------:R-:W-:Y:S02]  /*10aa0*/  IMAD.IADD R3, R3, 0x1, R27 ;  /* 0x0000000103037824 */ /* 0x000fe400078e021b */
[----:B------:R-:W-:Y:S02]  /*10ab0*/  IMAD R20, R0, UR6, RZ ;  /* 0x0000000600147c24 */ /* 0x000fe4000f8e02ff */
[----:B------:R-:W-:Y:S02]  /*10ac0*/  VIADD R26, R184, UR37 ;  /* 0x00000025b81a7c36 */ /* 0x000fe40008000000 */
        /* <DEDUP_REMOVED lines=8> */
[-C--:B------:R-:W-:Y:S01]  /*10b50*/  ISETP.GE.AND P0, PT, R0, R45.reuse, PT ;  /* 0x0000002d0000720c */ /* 0x080fe20003f06270 */
[----:B------:R-:W-:Y:S01]  /*10b60*/  VIADD R0, R26, 0x40 ;  /* 0x000000401a007836 */ /* 0x000fe20000000000 */
[----:B------:R-:W-:Y:S02]  /*10b70*/  LEA.HI.X R25, R2, UR7, R3, 0x1, P3 ;  /* 0x0000000702197c11 */ /* 0x000fe400098f0c03 */
[----:B------:R-:W-:Y:S01]  /*10b80*/  PRMT R37, RZ, 0x654, R37 ;  /* 0x00000654ff257816 */ /* 0x000fe20000000025 */
[----:B--2---:R0:W1:Y:S01]  /*10b90*/  SHFL.IDX PT, R20, R24, RZ, 0x181f ;  /* 0x00181fff18147589 */ /* 0x00406200000e0000 */
[----:B------:R-:W-:Y:S01]  /*10ba0*/  ISETP.GE.AND P1, PT, R0, R45, PT ;  /* 0x0000002d0000720c */ /* 0x000fe20003f26270 */
[----:B------:R-:W-:Y:S01]  /*10bb0*/  BSSY B1, `(.L_x_7646) ;  /* 0x000000d000017945 */ /* 0x000fe20003800000 */
[----:B------:R0:W-:Y:S01]  /*10bc0*/  SYNCS.ARRIVE.TRANS64.RED.A1T0 RZ, [R37+URZ], RZ ;  /* 0x000000ff25ff79a7 */ /* 0x0001e2000810043f */
[----:B------:R0:W2:Y:S02]  /*10bd0*/  SHFL.IDX PT, R0, R25, RZ, 0x181f ;  /* 0x00181fff19007589 */ /* 0x0000a400000e0000 */
[----:B------:R-:W-:Y:S08]  /*10be0*/  @P2 BRA `(.L_x_7647) ;  /* 0x0000000000242947 */ /* 0x000ff00003800000 */
[----:B------:R-:W-:Y:S02]  /*10bf0*/  ULDC UR5, c[0x0][0xac8] ;  /* 0x0002b20000057ab9 */ /* 0x000fe40000000800 */
[----:B------:R-:W-:Y:S02]  /*10c00*/  ISETP.GE.AND P2, PT, R18, UR5, PT ;  /* 0x0000000512007c0c */ /* 0x000fe4000bf46270 */
[----:B------:R-:W-:-:S11]  /*10c10*/  ISETP.GE.AND P3, PT, R19, UR5, PT ;  /* 0x0000000513007c0c */ /* 0x000fd6000bf66270 */
[CC--:B-1----:R-:W-:Y:S02]  /*10c20*/  @!P2 LEA R2, P4, R18.reuse, R20.reuse, 0x1 ;  /* 0x000000141202a211 */ /* 0x0c2fe400078808ff */
[C---:B------:R-:W-:Y:S02]  /*10c30*/  @!P3 LEA R20, P5, R19.reuse, R20, 0x1 ;  /* 0x000000141314b211 */ /* 0x040fe400078a08ff */
[-C--:B--2---:R-:W-:Y:S02]  /*10c40*/  @!P2 LEA.HI.X R3, R18, R0.reuse, R190, 0x1, P4 ;  /* 0x000000001203a211 */ /* 0x084fe400020f0cbe */
[----:B------:R-:W-:-:S03]  /*10c50*/  @!P3 LEA.HI.X R21, R19, R0, R189, 0x1, P5 ;  /* 0x000000001315b211 */ /* 0x000fc600028f0cbd */
[----:B-----5:R3:W-:Y:S04]  /*10c60*/  @!P2 ST.E.128 desc[UR52][R2.64], R52 ;  /* 0x000000340200a985 */ /* 0x0207e8000c101d34 */
[----:B------:R3:W-:Y:S02]  /*10c70*/  @!P3 ST.E.128 desc[UR52][R20.64], R60 ;  /* 0x0000003c1400b985 */ /* 0x0007e4000c101d34 */
.L_x_7647:
[----:B------:R-:W-:Y:S05]  /*10c80*/  BSYNC B1 ;  /* 0x0000000000017941 */ /* 0x000fea0003800000 */
.L_x_7646:
[----:B--2---:R2:W4:Y:S01]  /*10c90*/  SHFL.IDX PT, R0, R25, 0x1, 0x181f ;  /* 0x00381f0019007f89 */ /* 0x00452200000e0000 */
[----:B------:R-:W-:Y:S03]  /*10ca0*/  BSSY B1, `(.L_x_7648) ;  /* 0x000000c000017945 */ /* 0x000fe60003800000 */
[----:B-1-3--:R2:W1:Y:S01]  /*10cb0*/  SHFL.IDX PT, R20, R24, 0x1, 0x181f ;  /* 0x00381f0018147f89 */ /* 0x00a46200000e0000 */
[----:B------:R-:W-:Y:S05]  /*10cc0*/  @P0 BRA `(.L_x_7649) ;  /* 0x0000000000240947 */ /* 0x000fea0003800000 */
[----:B------:R-:W-:Y:S02]  /*10cd0*/  ULDC UR5, c[0x0][0xac8] ;  /* 0x0002b20000057ab9 */ /* 0x000fe40000000800 */
[----:B------:R-:W-:Y:S02]  /*10ce0*/  ISETP.GE.AND P3, PT, R18, UR5, PT ;  /* 0x0000000512007c0c */ /* 0x000fe4000bf66270 */
[----:B------:R-:W-:-:S11]  /*10cf0*/  ISETP.GE.AND P4, PT, R19, UR5, PT ;  /* 0x0000000513007c0c */ /* 0x000fd6000bf86270 */
[CC--:B-1----:R-:W-:Y:S02]  /*10d00*/  @!P3 LEA R2, P0, R18.reuse, R20.reuse, 0x1 ;  /* 0x000000141202b211 */ /* 0x0c2fe400078008ff */
[C---:B------:R-:W-:Y:S02]  /*10d10*/  @!P4 LEA R20, P2, R19.reuse, R20, 0x1 ;  /* 0x000000141314c211 */ /* 0x040fe400078408ff */
[-C--:B----4-:R-:W-:Y:S02]  /*10d20*/  @!P3 LEA.HI.X R3, R18, R0.reuse, R190, 0x1, P0 ;  /* 0x000000001203b211 */ /* 0x090fe400000f0cbe */
[----:B------:R-:W-:-:S03]  /*10d30*/  @!P4 LEA.HI.X R21, R19, R0, R189, 0x1, P2 ;  /* 0x000000001315c211 */ /* 0x000fc600010f0cbd */
[----:B-----5:R3:W-:Y:S04]  /*10d40*/  @!P3 ST.E.128 desc[UR52][R2.64], R48 ;  /* 0x000000300200b985 */ /* 0x0207e8000c101d34 */
[----:B------:R3:W-:Y:S02]  /*10d50*/  @!P4 ST.E.128 desc[UR52][R20.64], R56 ;  /* 0x000000381400c985 */ /* 0x0007e4000c101d34 */
.L_x_7649:
[----:B------:R-:W-:Y:S05]  /*10d60*/  BSYNC B1 ;  /* 0x0000000000017941 */ /* 0x000fea0003800000 */
.L_x_7648:
[----:B----4-:R4:W0:Y:S01]  /*10d70*/  SHFL.IDX PT, R0, R25, 0x2, 0x181f ;  /* 0x00581f0019007f89 */ /* 0x01082200000e0000 */
        /* <DEDUP_REMOVED lines=8> */
[-C--:B0-----:R-:W-:Y:S02]  /*10e00*/  @!P2 LEA.HI.X R3, R18, R0.reuse, R190, 0x1, P0 ;  /* 0x000000001203a211 */ /* 0x081fe400000f0cbe */
[----:B------:R-:W-:-:S03]  /*10e10*/  @!P3 LEA.HI.X R21, R19, R0, R189, 0x1, P1 ;  /* 0x000000001315b211 */ /* 0x000fc600008f0cbd */
[----:B-----5:R3:W-:Y:S04]  /*10e20*/  @!P2 ST.E.128 desc[UR52][R2.64], R40 ;  /* 0x000000280200a985 */ /* 0x0207e8000c101d34 */
[----:B------:R3:W-:Y:S02]  /*10e30*/  @!P3 ST.E.128 desc[UR52][R20.64], R12 ;  /* 0x0000000c1400b985 */ /* 0x0007e4000c101d34 */
.L_x_7651:
[----:B------:R-:W-:Y:S05]  /*10e40*/  BSYNC B1 ;  /* 0x0000000000017941 */ /* 0x000fea0003800000 */
.L_x_7650:
[----:B0-----:R-:W-:Y:S01]  /*10e50*/  VIADD R0, R26, 0x60 ;  /* 0x000000601a007836 */ /* 0x001fe20000000000 */
[----:B--2-4-:R-:W0:Y:S04]  /*10e60*/  SHFL.IDX PT, R25, R25, 0x3, 0x181f ;  /* 0x00781f0019197f89 */ /* 0x014e2800000e0000 */
[----:B------:R-:W-:Y:S01]  /*10e70*/  ISETP.GE.AND P0, PT, R0, R45, PT ;  /* 0x0000002d0000720c */ /* 0x000fe20003f06270 */
[----:B------:R-:W2:-:S12]  /*10e80*/  SHFL.IDX PT, R24, R24, 0x3, 0x181f ;  /* 0x00781f0018187f89 */ /* 0x000e9800000e0000 */
[----:B------:R-:W-:Y:S05]  /*10e90*/  @P0 BRA `(.L_x_7652) ;  /* 0x0000000800800947 */ /* 0x000fea0003800000 */
[----:B------:R-:W-:Y:S02]  /*10ea0*/  ULDC UR5, c[0x0][0xac8] ;  /* 0x0002b20000057ab9 */ /* 0x000fe40000000800 */
[----:B------:R-:W-:-:S13]  /*10eb0*/  ISETP.GE.AND P1, PT, R18, UR5, PT ;  /* 0x0000000512007c0c */ /* 0x000fda000bf26270 */
[----:B--23--:R-:W-:-:S04]  /*10ec0*/  @!P1 LEA R2, P0, R18, R24, 0x1 ;  /* 0x0000001812029211 */ /* 0x00cfc800078008ff */
[----:B0-----:R-:W-:Y:S02]  /*10ed0*/  @!P1 LEA.HI.X R3, R18, R25, R190, 0x1, P0 ;  /* 0x0000001912039211 */ /* 0x001fe400000f0cbe */
[----:B------:R-:W-:-:S03]  /*10ee0*/  ISETP.GE.AND P0, PT, R19, UR5, PT ;  /* 0x0000000513007c0c */ /* 0x000fc6000bf06270 */
[----:B-----5:R4:W-:Y:S10]  /*10ef0*/  @!P1 ST.E.128 desc[UR52][R2.64], R4 ;  /* 0x0000000402009985 */ /* 0x0209f4000c101d34 */
[----:B------:R-:W-:Y:S05]  /*10f00*/  @P0 BRA `(.L_x_7652) ;  /* 0x0000000800640947 */ /* 0x000fea0003800000 */
[----:B----4-:R-:W-:-:S04]  /*10f10*/  LEA R2, P0, R19, R24, 0x1 ;  /* 0x0000001813027211 */ /* 0x010fc800078008ff */
[----:B------:R-:W-:-:S05]  /*10f20*/  LEA.HI.X R3, R19, R25, R189, 0x1, P0 ;  /* 0x0000001913037211 */ /* 0x000fca00000f0cbd */
[----:B------:R0:W-:Y:S01]  /*10f30*/  ST.E.128 desc[UR52][R2.64], R8 ;  /* 0x0000000802007985 */ /* 0x0001e2000c101d34 */
[----:B------:R-:W-:Y:S05]  /*10f40*/  BRA `(.L_x_7652) ;  /* 0x0000000800547947 */ /* 0x000fea0003800000 */
.L_x_7645:
        /* <DEDUP_REMOVED lines=20> */
[----:B------:R-:W-:Y:S01]  /*11090*/  IMAD.MOV.U32 R2, RZ, RZ, R4 ;  /* 0x000000ffff027224 */ /* 0x000fe200078e0004 */
        /* <DEDUP_REMOVED lines=29> */
.L_x_7654:
[----:B------:R-:W-:Y:S05]  /*11270*/  BSYNC B1 ;  /* 0x0000000000017941 */ /* 0x000fea0003800000 */
.L_x_7653:
        /* <DEDUP_REMOVED lines=20> */
[----:B------:R-:W-:Y:S02]  /*113c0*/  IMAD R7, R8, R7, R6 ;  /* 0x0000000708077224 */ /* 0x000fe400078e0206 */
        /* <DEDUP_REMOVED lines=9> */
[----:B------:R-:W-:Y:S02]  /*11460*/  VIADD R6, R184, UR37 ;  /* 0x00000025b8067c36 */ /* 0x000fe40008000000 */
        /* <DEDUP_REMOVED lines=17> */
[----:B------:R-:W-:-:S11]  /*11580*/  ISETP.GE.AND P5, PT, R19, UR5, PT ;  /* 0x0000000513007c0c */ /* 0x000fd6000bfa6270 */
[CC--:B-1----:R-:W-:Y:S02]  /*11590*/  @!P4 LEA R10, P2, R18.reuse, R2.reuse, 0x1 ;  /* 0x00000002120ac211 */ /* 0x0c2fe400078408ff */
[C---:B------:R-:W-:Y:S02]  /*115a0*/  @!P5 LEA R2, P3, R19.reuse, R2, 0x1 ;  /* 0x000000021302d211 */ /* 0x040fe400078608ff */
[-C--:B--2---:R-:W-:Y:S02]  /*115b0*/  @!P4 LEA.HI.X R11, R18, R0.reuse, R190, 0x1, P2 ;  /* 0x00000000120bc211 */ /* 0x084fe400010f0cbe */
[----:B------:R-:W-:-:S03]  /*115c0*/  @!P5 LEA.HI.X R3, R19, R0, R189, 0x1, P3 ;  /* 0x000000001303d211 */ /* 0x000fc600018f0cbd */
[----:B------:R3:W-:Y:S04]  /*115d0*/  @!P4 ST.E.128 desc[UR52][R10.64], RZ ;  /* 0x000000ff0a00c985 */ /* 0x0007e8000c101d34 */
[----:B------:R3:W-:Y:S02]  /*115e0*/  @!P5 ST.E.128 desc[UR52][R2.64], RZ ;  /* 0x000000ff0200d985 */ /* 0x0007e4000c101d34 */
.L_x_7656:
[----:B------:R-:W-:Y:S05]  /*115f0*/  BSYNC B1 ;  /* 0x0000000000017941 */ /* 0x000fea0003800000 */
.L_x_7655:
        /* <DEDUP_REMOVED lines=11> */
[----:B------:R3:W-:Y:S04]  /*116b0*/  @!P3 ST.E.128 desc[UR52][R10.64], RZ ;  /* 0x000000ff0a00b985 */ /* 0x0007e8000c101d34 */
[----:B------:R3:W-:Y:S02]  /*116c0*/  @!P4 ST.E.128 desc[UR52][R2.64], RZ ;  /* 0x000000ff0200c985 */ /* 0x0007e4000c101d34 */
.L_x_7658:
[----:B------:R-:W-:Y:S05]  /*116d0*/  BSYNC B1 ;  /* 0x0000000000017941 */ /* 0x000fea0003800000 */
.L_x_7657:
        /* <DEDUP_REMOVED lines=11> */
[----:B------:R3:W-:Y:S04]  /*11790*/  @!P2 ST.E.128 desc[UR52][R10.64], RZ ;  /* 0x000000ff0a00a985 */ /* 0x0007e8000c101d34 */
[----:B------:R3:W-:Y:S02]  /*117a0*/  @!P3 ST.E.128 desc[UR52][R2.64], RZ ;  /* 0x000000ff0200b985 */ /* 0x0007e4000c101d34 */
.L_x_7660:
[----:B------:R-:W-:Y:S05]  /*117b0*/  BSYNC B1 ;  /* 0x0000000000017941 */ /* 0x000fea0003800000 */
.L_x_7659:
[----:B---3--:R-:W-:Y:S01]  /*117c0*/  VIADD R3, R6, 0x60 ;  /* 0x0000006006037836 */ /* 0x008fe20000000000 */
[----:B0-----:R0:W3:Y:S04]  /*117d0*/  SHFL.IDX PT, R0, R5, 0x3, 0x181f ;  /* 0x00781f0005007f89 */ /* 0x0010e800000e0000 */
[----:B------:R-:W-:Y:S01]  /*117e0*/  ISETP.GE.AND P0, PT, R3, R9, PT ;  /* 0x000000090300720c */ /* 0x000fe20003f06270 */
[----:B-1----:R0:W1:-:S12]  /*117f0*/  SHFL.IDX PT, R2, R4, 0x3, 0x181f ;  /* 0x00781f0004027f89 */ /* 0x00205800000e0000 */
[----:B0-----:R-:W-:Y:S05]  /*11800*/  @P0 BRA `(.L_x_7652) ;  /* 0x0000000000240947 */ /* 0x001fea0003800000 */
[----:B------:R-:W-:Y:S02]  /*11810*/  ULDC UR5, c[0x0][0xac8] ;  /* 0x0002b20000057ab9 */ /* 0x000fe40000000800 */
[----:B------:R-:W-:Y:S02]  /*11820*/  ISETP.GE.AND P2, PT, R18, UR5, PT ;  /* 0x0000000512007c0c */ /* 0x000fe4000bf46270 */
[----:B------:R-:W-:-:S11]  /*11830*/  ISETP.GE.AND P3, PT, R19, UR5, PT ;  /* 0x0000000513007c0c */ /* 0x000fd6000bf66270 */
[CC--:B-12-4-:R-:W-:Y:S02]  /*11840*/  @!P2 LEA R4, P0, R18.reuse, R2.reuse, 0x1 ;  /* 0x000000021204a211 */ /* 0x0d6fe400078008ff */
[C---:B------:R-:W-:Y:S02]  /*11850*/  @!P3 LEA R2, P1, R19.reuse, R2, 0x1 ;  /* 0x000000021302b211 */ /* 0x040fe400078208ff */
[-C--:B---3--:R-:W-:Y:S02]  /*11860*/  @!P2 LEA.HI.X R5, R18, R0.reuse, R190, 0x1, P0 ;  /* 0x000000001205a211 */ /* 0x088fe400000f0cbe */
[----:B------:R-:W-:-:S03]  /*11870*/  @!P3 LEA.HI.X R3, R19, R0, R189, 0x1, P1 ;  /* 0x000000001303b211 */ /* 0x000fc600008f0cbd */
[----:B------:R0:W-:Y:S04]  /*11880*/  @!P2 ST.E.128 desc[UR52][R4.64], RZ ;  /* 0x000000ff0400a985 */ /* 0x0001e8000c101d34 */
[----:B------:R0:W-:Y:S02]  /*11890*/  @!P3 ST.E.128 desc[UR52][R2.64], RZ ;  /* 0x000000ff0200b985 */ /* 0x0001e4000c101d34 */
.L_x_7652:
[----:B------:R-:W-:Y:S05]  /*118a0*/  BSYNC B0 ;  /* 0x0000000000007941 */ /* 0x000fea0003800000 */
.L_x_7644:
[----:B------:R-:W-:Y:S02]  /*118b0*/  ULDC UR5, c[0x0][0xc38] ;  /* 0x00030e0000057ab9 */ /* 0x000fe40000000800 */
[----:B------:R-:W-:-:S06]  /*118c0*/  UISETP.GE.AND UP0, UPT, UR4, UR5, UPT ;  /* 0x000000050400728c */ /* 0x000fcc000bf06270 */
[----:B------:R-:W-:-:S13]  /*118d0*/  PLOP3.LUT P0, PT, PT, PT, UP0, 0x80, 0x0 ;  /* 0x000000000000781c */ /* 0x000fda0003f0f008 */
[----:B------:R-:W-:Y:S05]  /*118e0*/  @!P0 BRA `(.L_x_7661) ;  /* 0xfffffef000f48947 */ /* 0x000fea000383ffff */
[----:B------:R-:W-:Y:S05]  /*118f0*/  EXIT ;  /* 0x000000000000794d */ /* 0x000fea0003800000 */
.L_x_7555:
[----:B------:R-:W-:-:S08]  /*11900*/  NOP ;  /* 0x0000000000007918 */ /* 0x000fd00000000000 */
[----:B------:R-:W0:-:S00]  /*11910*/  USETMAXREG.DEALLOC.CTAPOOL 0x28 ;  /* 0x00000028000079c8 */ /* 0x000e0000080e0500 */
[----:B0-----:R-:W-:-:S06]  /*11920*/  LOP3.LUT R0, R0, 0x3, RZ, 0xc0, !PT ;  /* 0x0000000300007812 */ /* 0x001fcc00078ec0ff */
[----:B------:R-:W0:Y:S01]  /*11930*/  S2UR UR10, SR_CTAID.X ;  /* 0x00000000000a79c3 */ /* 0x000e220000002500 */
[----:B------:R-:W-:Y:S01]  /*11940*/  LOP3.LUT R19, R19, 0xfffffeff, RZ, 0xc0, !PT ;  /* 0xfffffeff13137812 */ /* 0x000fe200078ec0ff */
[----:B------:R-:W-:Y:S01]  /*11950*/  IMAD.MOV.U32 R23, RZ, RZ, RZ ;  /* 0x000000ffff177224 */ /* 0x000fe200078e00ff */
[----:B------:R1:W2:Y:S01]  /*11960*/  SHFL.IDX PT, R2, R0, RZ, 0x1f ;  /* 0x00001fff00027589 */ /* 0x0002a200000e0000 */
[----:B------:R-:W-:Y:S02]  /*11970*/  IMAD.MOV.U32 R26, RZ, RZ, 0x1 ;  /* 0x00000001ff1a7424 */ /* 0x000fe400078e00ff */
[----:B------:R-:W-:Y:S02]  /*11980*/  IMAD.MOV.U32 R36, RZ, RZ, RZ ;  /* 0x000000ffff247224 */ /* 0x000fe400078e00ff */
[----:B-1----:R-:W0:Y:S01]  /*11990*/  LDC R0, c[0x0][0xc38] ;  /* 0x00030e00ff007b82 */ /* 0x002e220000000800 */
[----:B--2---:R-:W-:-:S13]  /*119a0*/  ISETP.NE.AND P0, PT, R2, RZ, PT ;  /* 0x000000ff0200720c */ /* 0x004fda0003f05270 */
[----:B------:R-:W-:Y:S01]  /*119b0*/  @P0 LOP3.LUT R19, R19, 0x100, RZ, 0xfc, !PT ;  /* 0x0000010013130812 */ /* 0x000fe200078efcff */
[----:B------:R-:W-:Y:S06]  /*119c0*/  @P0 BAR.ARV 0x4, 0x180 ;  /* 0x0106000000000b1d */ /* 0x000fec0000002000 */
[----:B0-----:R-:W-:-:S13]  /*119d0*/  ISETP.LE.AND P0, PT, R0, UR10, PT ;  /* 0x0000000a00007c0c */ /* 0x001fda000bf03270 */
[----:B------:R-:W-:Y:S05]  /*119e0*/  @P0 BRA `(.L_x_7662) ;  /* 0x0000004000640947 */ /* 0x000fea0003800000 */
[----:B------:R-:W0:Y:S01]  /*119f0*/  S2R R5, SR_TID.X ;  /* 0x0000000000057919 */ /* 0x000e220000002100 */
[----:B------:R-:W-:Y:S01]  /*11a00*/  ULDC.64 UR6, c[0x0][0x2f0] ;  /* 0x0000bc0000067ab9 */ /* 0x000fe20000000a00 */
[----:B------:R-:W-:Y:S01]  /*11a10*/  ULDC UR9, c[0x0][0x2b8] ;  /* 0x0000ae0000097ab9 */ /* 0x000fe20000000800 */
[----:B------:R-:W-:Y:S01]  /*11a20*/  LOP3.LUT R19, R19, 0xfffffffe, RZ, 0xc0, !PT ;  /* 0xfffffffe13137812 */ /* 0x000fe200078ec0ff */
[----:B------:R-:W1:Y:S01]  /*11a30*/  S2UR UR8, SR_CgaCtaId ;  /* 0x00000000000879c3 */ /* 0x000e620000008800 */
[----:B------:R-:W-:Y:S01]  /*11a40*/  ULDC.64 UR4, c[0x0][0x418] ;  /* 0x0001060000047ab9 */ /* 0x000fe20000000a00 */
[----:B------:R-:W-:Y:S01]  /*11a50*/  ULDC UR39, c[0x0][0x288] ;  /* 0x0000a20000277ab9 */ /* 0x000fe20000000800 */
[----:B------:R-:W-:Y:S01]  /*11a60*/  UISETP.NE.U32.AND UP0, UPT, UR4, URZ, UPT ;  /* 0x0000003f0400728c */ /* 0x000fe2000bf05070 */
[----:B------:R-:W-:Y:S01]  /*11a70*/  IMAD.U32 R34, RZ, RZ, UR10 ;  /* 0x0000000aff227e24 */ /* 0x000fe2000f8e00ff */
[----:B------:R-:W-:Y:S01]  /*11a80*/  ULDC UR38, c[0x0][0x448] ;  /* 0x0001120000267ab9 */ /* 0x000fe20000000800 */
[----:B------:R-:W-:Y:S01]  /*11a90*/  ULDC UR4, c[0x0][0x424] ;  /* 0x0001090000047ab9 */ /* 0x000fe20000000800 */
[----:B------:R-:W-:Y:S01]  /*11aa0*/  UISETP.NE.AND.EX UP0, UPT, UR5, URZ, UPT, UP0 ;  /* 0x0000003f0500728c */ /* 0x000fe2000bf05300 */
[----:B------:R-:W-:Y:S01]  /*11ab0*/  IMAD.MOV.U32 R26, RZ, RZ, 0x1 ;  /* 0x00000001ff1a7424 */ /* 0x000fe200078e00ff */
[----:B------:R-:W-:Y:S01]  /*11ac0*/  UIMAD UR38, UR38, UR39, URZ ;  /* 0x00000027262672a4 */ /* 0x000fe2000f8e023f */
[----:B------:R-:W-:Y:S01]  /*11ad0*/  IMAD.MOV.U32 R36, RZ, RZ, RZ ;  /* 0x000000ffff247224 */ /* 0x000fe200078e00ff */
[----:B------:R-:W-:Y:S01]  /*11ae0*/  USEL UR4, UR4, 0x1, UP0 ;  /* 0x0000000104047887 */ /* 0x000fe20008000000 */
[----:B------:R-:W-:Y:S01]  /*11af0*/  IMAD.MOV.U32 R23, RZ, RZ, RZ ;  /* 0x000000ffff177224 */ /* 0x000fe200078e00ff */
[----:B------:R-:W-:Y:S01]  /*11b00*/  UMOV UR5, 0x400 ;  /* 0x0000040000057882 */ /* 0x000fe20000000000 */
[----:B------:R-:W-:-:S02]  /*11b10*/  ULOP3.LUT UR46, UR36, 0x2, URZ, 0xfc, !UPT ;  /* 0x00000002242e7892 */ /* 0x000fc4000f8efc3f */
[----:B------:R-:W-:Y:S01]  /*11b20*/  UIMAD UR37, UR4, UR6, URZ ;  /* 0x00000006042572a4 */ /* 0x000fe2000f8e023f */
[----:B------:R-:W-:-:S03]  /*11b30*/  ULDC UR48, c[0x0][0xc] ;  /* 0x0000030000307ab9 */ /* 0x000fc60000000800 */
[----:B------:R-:W-:Y:S02]  /*11b40*/  UIADD3 UR4, UR37, 0x7f, URZ ;  /* 0x0000007f25047890 */ /* 0x000fe4000fffe03f */
[----:B------:R-:W-:Y:S02]  /*11b50*/  UIADD3 UR47, UR37, 0x1, -UR39 ;  /* 0x00000001252f7890 */ /* 0x000fe4000fffe827 */
[----:B-1----:R-:W-:Y:S02]  /*11b60*/  ULEA UR8, UR8, UR5, 0x18 ;  /* 0x0000000508087291 */ /* 0x002fe4000f8ec03f */
[----:B------:R-:W-:Y:S01]  /*11b70*/  USHF.R.S32.HI UR5, URZ, 0x1f, UR4 ;  /* 0x0000001f3f057899 */ /* 0x000fe20008011404 */
[C---:B0-----:R-:W-:Y:S01]  /*11b80*/  IMAD.SHL.U32 R30, R5.reuse, 0x8, RZ ;  /* 0x00000008051e7824 */ /* 0x041fe200078e00ff */
[----:B------:R-:W-:Y:S02]  /*11b90*/  LOP3.LUT R4, R5, 0x7f, RZ, 0xc0, !PT ;  /* 0x0000007f05047812 */ /* 0x000fe400078ec0ff */
[----:B------:R-:W-:Y:S01]  /*11ba0*/  IMAD.U32 R16, RZ, RZ, UR8 ;  /* 0x00000008ff107e24 */ /* 0x000fe2000f8e00ff */
[----:B------:R-:W-:Y:S01]  /*11bb0*/  ULEA.HI UR5, UR5, UR4, URZ, 0x7 ;  /* 0x0000000405057291 */ /* 0x000fe2000f8f383f */
[C---:B------:R-:W-:Y:S01]  /*11bc0*/  LOP3.LUT R0, R30.reuse, 0x1f8, RZ, 0xc0, !PT ;  /* 0x000001f81e007812 */ /* 0x040fe200078ec0ff */
[----:B------:R-:W-:Y:S01]  /*11bd0*/  UIADD3 UR39, UR37, -UR39, URZ ;  /* 0x8000002725277290 */ /* 0x000fe2000fffe03f */
[----:B------:R-:W-:Y:S01]  /*11be0*/  LOP3.LUT R35, R30, 0x38, RZ, 0xc0, !PT ;  /* 0x000000381e237812 */ /* 0x000fe200078ec0ff */
[----:B------:R-:W-:Y:S01]  /*11bf0*/  USHF.R.S32.HI UR40, URZ, 0x7, UR5 ;  /* 0x000000073f287899 */ /* 0x000fe20008011405 */
[----:B------:R-:W-:-:S02]  /*11c00*/  LOP3.LUT R3, R0, 0x38, R5, 0x78, !PT ;  /* 0x0000003800037812 */ /* 0x000fc400078e7805 */
[----:B------:R-:W-:Y:S02]  /*11c10*/  LOP3.LUT R0, R35, 0x40, RZ, 0xfc, !PT ;  /* 0x0000004023007812 */ /* 0x000fe400078efcff */
[----:B------:R-:W-:Y:S02]  /*11c20*/  LOP3.LUT R30, R3, 0x200, R30, 0xf8, !PT ;  /* 0x00000200031e7812 */ /* 0x000fe400078ef81e */
[C---:B------:R-:W-:Y:S02]  /*11c30*/  ISETP.GE.AND P2, PT, R0.reuse, UR7, PT ;  /* 0x0000000700007c0c */ /* 0x040fe4000bf46270 */
[----:B------:R-:W-:Y:S01]  /*11c40*/  ISETP.GE.AND P1, PT, R0, UR9, PT ;  /* 0x0000000900007c0c */ /* 0x000fe2000bf26270 */
[----:B------:R-:W-:Y:S01]  /*11c50*/  IMAD R33, R30, 0x2, R16 ;  /* 0x000000021e217824 */ /* 0x000fe200078e0210 */
[----:B------:R-:W-:Y:S01]  /*11c60*/  ISETP.GE.AND P0, PT, R0, UR7, PT ;  /* 0x0000000700007c0c */ /* 0x000fe2000bf06270 */
[----:B------:R-:W-:Y:S01]  /*11c70*/  IMAD.SHL.U32 R0, R5, 0x10, RZ ;  /* 0x0000001005007824 */ /* 0x000fe200078e00ff */
[----:B------:R-:W-:-:S04]  /*11c80*/  SHF.R.U32.HI R37, RZ, 0x3, R4 ;  /* 0x00000003ff257819 */ /* 0x000fc80000011604 */
[----:B------:R-:W-:-:S03]  /*11c90*/  LOP3.LUT R2, R0, 0x70, RZ, 0xc0, !PT ;  /* 0x0000007000027812 */ /* 0x000fc600078ec0ff */
[----:B------:R-:W-:Y:S02]  /*11ca0*/  @P2 LOP3.LUT R19, R19, 0x1, RZ, 0xfc, !PT ;  /* 0x0000000113132812 */ /* 0x000fe400078efcff */
[----:B------:R-:W-:Y:S02]  /*11cb0*/  LOP3.LUT R0, R37, R2, RZ, 0xfc, !PT ;  /* 0x0000000225007212 */ /* 0x000fe400078efcff */
        /* <DEDUP_REMOVED lines=9> */
[----:B------:R-:W-:Y:S02]  /*11d50*/  @P0 LOP3.LUT R19, R19, 0x8, RZ, 0xfc, !PT ;  /* 0x0000000813130812 */ /* 0x000fe400078efcff */
[----:B------:R-:W-:Y:S02]  /*11d60*/  ISETP.GE.AND P0, PT, R35, UR9, PT ;  /* 0x0000000923007c0c */ /* 0x000fe4000bf06270 */
[----:B------:R-:W-:-:S11]  /*11d70*/  LOP3.LUT R19, R19, 0xffffff7f, RZ, 0xc0, !PT ;  /* 0xffffff7f13137812 */ /* 0x000fd600078ec0ff */
[----:B------:R-:W-:-:S07]  /*11d80*/  @P0 LOP3.LUT R19, R19, 0x80, RZ, 0xfc, !PT ;  /* 0x0000008013130812 */ /* 0x000fce00078efcff */
.L_x_7717:
        /* <DEDUP_REMOVED lines=22> */
.L_x_7663:
[----:B------:R-:W-:Y:S01]  /*11ef0*/  ULDC UR8, c[0x0][0xc54] ;  /* 0x0003150000087ab9 */ /* 0x000fe20000000800 */
[----:B------:R-:W-:Y:S01]  /*11f00*/  UMOV UR6, UR7 ;  /* 0x0000000700067c82 */ /* 0x000fe20008000000 */
[----:B------:R-:W-:-:S11]  /*11f10*/  UISETP.NE.AND UP0, UPT, UR8, 0x1, UPT ;  /* 0x000000010800788c */ /* 0x000fd6000bf05270 */
[----:B------:R-:W-:Y:S02]  /*11f20*/  @UP0 ULDC.64 UR10, c[0x0][0xc58] ;  /* 0x00031600000a0ab9 */ /* 0x000fe40000000a00 */
[----:B------:R-:W-:-:S04]  /*11f30*/  UIMAD.WIDE.U32 UR4, UR7, UR10, URZ ;  /* 0x0000000a070472a5 */ /* 0x000fc8000f8e003f */
[----:B------:R-:W-:-:S04]  /*11f40*/  @UP0 USHF.R.U32.HI UR6, URZ, UR11, UR5 ;  /* 0x0000000b3f060299 */ /* 0x000fc80008011605 */
[----:B------:R-:W-:-:S12]  /*11f50*/  UIMAD UR4, UR6, UR8, URZ ;  /* 0x00000008060472a4 */ /* 0x000fd8000f8e023f */
.L_x_7664:
        /* <DEDUP_REMOVED lines=48> */
.L_x_7666:
[----:B------:R-:W-:-:S11]  /*12260*/  UISETP.NE.AND UP1, UPT, UR5, 0x1, UPT ;  /* 0x000000010500788c */ /* 0x000fd6000bf25270 */
[----:B------:R-:W-:Y:S02]  /*12270*/  @UP1 ULDC.64 UR10, c[0x0][0x9e8] ;  /* 0x00027a00000a1ab9 */ /* 0x000fe40000000a00 */
[----:B------:R-:W-:-:S04]  /*12280*/  UIMAD.WIDE.U32 UR6, UR8, UR10, URZ ;  /* 0x0000000a080672a5 */ /* 0x000fc8000f8e003f */
[----:B------:R-:W-:-:S12]  /*12290*/  @UP1 USHF.R.U32.HI UR8, URZ, UR11, UR7 ;  /* 0x0000000b3f081299 */ /* 0x000fd80008011607 */
.L_x_7667:
[----:B------:R-:W-:-:S04]  /*122a0*/  UIMAD UR8, UR8, UR5, UR5 ;  /* 0x00000005080872a4 */ /* 0x000fc8000f8e0205 */
[----:B------:R-:W-:-:S04]  /*122b0*/  UISETP.LT.AND UP1, UPT, UR4, UR8, UPT ;  /* 0x000000080400728c */ /* 0x000fc8000bf21270 */
[----:B------:R-:W-:-:S12]  /*122c0*/  USEL UR4, UR4, UR8, UP1 ;  /* 0x0000000804047287 */ /* 0x000fd80008800000 */
.L_x_7665:
        /* <DEDUP_REMOVED lines=27> */
.L_x_7669:
[----:B------:R-:W-:-:S11]  /*12480*/  UISETP.NE.AND UP0, UPT, UR5, 0x1, UPT ;  /* 0x000000010500788c */ /* 0x000fd6000bf05270 */
[----:B------:R-:W-:Y:S02]  /*12490*/  @UP0 ULDC.64 UR10, c[0x0][0x9e8] ;  /* 0x00027a00000a0ab9 */ /* 0x000fe40000000a00 */
[----:B------:R-:W-:-:S04]  /*124a0*/  UIMAD.WIDE.U32 UR6, UR4, UR10, URZ ;  /* 0x0000000a040672a5 */ /* 0x000fc8000f8e003f */
[----:B------:R-:W-:-:S12]  /*124b0*/  @UP0 USHF.R.U32.HI UR4, URZ, UR11, UR7 ;  /* 0x0000000b3f040299 */ /* 0x000fd80008011607 */
.L_x_7670:
[----:B------:R-:W-:-:S04]  /*124c0*/  UIMAD UR4, UR4, UR5, URZ ;  /* 0x00000005040472a4 */ /* 0x000fc8000f8e023f */
[----:B------:R-:W-:-:S04]  /*124d0*/  UISETP.LT.AND UP0, UPT, UR8, UR4, UPT ;  /* 0x000000040800728c */ /* 0x000fc8000bf01270 */
[----:B------:R-:W-:-:S12]  /*124e0*/  USEL UR8, UR8, UR4, !UP0 ;  /* 0x0000000408087287 */ /* 0x000fd8000c000000 */
.L_x_7668:
        /* <DEDUP_REMOVED lines=26> */
.L_x_7672:
        /* <DEDUP_REMOVED lines=20> */
.L_x_7675:
[----:B------:R-:W-:Y:S05]  /*127d0*/  BSYNC B6 ;  /* 0x0000000000067941 */ /* 0x000fea0003800000 */
.L_x_7674:
        /* <DEDUP_REMOVED lines=20> */
.L_x_7678:
        /* <DEDUP_REMOVED lines=15> */
.L_x_7677:
[----:B------:R-:W-:Y:S05]  /*12a10*/  BSYNC B6 ;  /* 0x0000000000067941 */ /* 0x000fea0003800000 */
.L_x_7676:
        /* <DEDUP_REMOVED lines=15> */
.L_x_7733:
[----:B------:R-:W2:Y:S01]  /*12b10*/  S2R R0, SR_TID.X ;  /* 0x0000000000007919 */ /* 0x000ea20000002100 */
[----:B------:R-:W-:Y:S01]  /*12b20*/  UIADD3 UR4, UR44, -0x1, URZ ;  /* 0xffffffff2c047890 */ /* 0x000fe2000fffe03f */
[----:B0-----:R-:W-:Y:S02]  /*12b30*/  ISETP.NE.AND P1, PT, R10, 0x1, PT ;  /* 0x000000010a00780c */ /* 0x001fe40003f25270 */
[----:B-----5:R-:W-:Y:S02]  /*12b40*/  SHF.R.S32.HI R31, RZ, 0x1f, R29 ;  /* 0x0000001fff1f7819 */ /* 0x020fe4000001141d */
[----:B------:R-:W-:Y:S01]  /*12b50*/  LOP3.LUT R19, R19, 0xffffffdf, RZ, 0xc0, !PT ;  /* 0xffffffdf13137812 */ /* 0x000fe200078ec0ff */
[----:B------:R-:W-:-:S04]  /*12b60*/  IMAD.U32 R6, RZ, RZ, UR4 ;  /* 0x00000004ff067e24 */ /* 0x000fc8000f8e00ff */
[----:B------:R-:W-:-:S04]  /*12b70*/  IMAD.SHL.U32 R6, R6, 0x80, RZ ;  /* 0x0000008006067824 */ /* 0x000fc800078e00ff */
[----:B-1----:R-:W0:Y:S01]  /*12b80*/  @P1 LDC R3, c[0x0][0x438] ;  /* 0x00010e00ff031b82 */ /* 0x002e220000000800 */
[----:B------:R-:W-:Y:S01]  /*12b90*/  @P1 LOP3.LUT R19, R19, 0x20, RZ, 0xfc, !PT ;  /* 0x0000002013131812 */ /* 0x000fe200078efcff */
[----:B--2---:R-:W-:-:S05]  /*12ba0*/  IMAD.SHL.U32 R0, R0, 0x10, RZ ;  /* 0x0000001000007824 */ /* 0x004fca00078e00ff */
[----:B------:R-:W-:-:S04]  /*12bb0*/  LOP3.LUT R0, R0, 0x70, RZ, 0xc0, !PT ;  /* 0x0000007000007812 */ /* 0x000fc800078ec0ff */
[----:B------:R-:W-:Y:S02]  /*12bc0*/  LOP3.LUT R5, R6, R37, R0, 0xfe, !PT ;  /* 0x0000002506057212 */ /* 0x000fe400078efe00 */
[----:B------:R-:W1:Y:S02]  /*12bd0*/  @P1 LDC R0, c[0x0][0x434] ;  /* 0x00010d00ff001b82 */ /* 0x000e640000000800 */
[C---:B------:R-:W-:Y:S01]  /*12be0*/  ISETP.GE.AND P0, PT, R5.reuse, UR37, PT ;  /* 0x0000002505007c0c */ /* 0x040fe2000bf06270 */
[----:B------:R-:W-:-:S04]  /*12bf0*/  IMAD.IADD R7, R5, 0x1, R32 ;  /* 0x0000000105077824 */ /* 0x000fc800078e0220 */
[----:B------:R-:W-:-:S08]  /*12c00*/  IMAD.MOV.U32 R11, RZ, RZ, R7 ;  /* 0x000000ffff0b7224 */ /* 0x000fd000078e0007 */
[----:B------:R-:W2:Y:S08]  /*12c10*/  @!P0 LDC.64 R8, c[0x0][0x428] ;  /* 0x00010a00ff088b82 */ /* 0x000eb00000000a00 */
[----:B------:R-:W3:Y:S01]  /*12c20*/  @!P0 LDC.64 R4, c[0x0][0x418] ;  /* 0x00010600ff048b82 */ /* 0x000ee20000000a00 */
[----:B-1----:R-:W-:-:S05]  /*12c30*/  @P1 IMAD.HI.U32 R0, R7, R0, RZ ;  /* 0x0000000007001227 */ /* 0x002fca00078e00ff */
[----:B0-----:R-:W-:-:S04]  /*12c40*/  @P1 SHF.R.U32.HI R11, RZ, R3, R0 ;  /* 0x00000003ff0b1219 */ /* 0x001fc80000011600 */
        /* <DEDUP_REMOVED lines=8> */
[----:B------:R-:W-:-:S06]  /*12cd0*/  IMAD.MOV.U32 R0, RZ, RZ, RZ ;  /* 0x000000ffff007224 */ /* 0x000fcc00078e00ff */
[----:B------:R0:W5:Y:S01]  /*12ce0*/  @!P0 LDG.E R0, desc[UR52][R4.64] ;  /* 0x0000003404008981 */ /* 0x000162000c1e1900 */
[----:B------:R-:W-:Y:S01]  /*12cf0*/  IMAD R3, RZ, RZ, -UR42 ;  /* 0x8000002aff037e24 */ /* 0x000fe2000f8e02ff */
[----:B------:R-:W-:Y:S01]  /*12d00*/  LOP3.LUT R19, R19, 0xffffffef, RZ, 0xc0, !PT ;  /* 0xffffffef13137812 */ /* 0x000fe200078ec0ff */
[----:B------:R-:W-:Y:S02]  /*12d10*/  IMAD.MOV R2, RZ, RZ, -R11 ;  /* 0x000000ffff027224 */ /* 0x000fe400078e0a0b */
[----:B------:R-:W-:Y:S02]  /*12d20*/  IMAD R22, R22, R3, UR41 ;  /* 0x0000002916167e24 */ /* 0x000fe4000f8e0203 */
[----:B------:R-:W-:Y:S02]  /*12d30*/  IMAD.U32 R24, RZ, RZ, UR4 ;  /* 0x00000004ff187e24 */ /* 0x000fe4000f8e00ff */
[----:B0-----:R-:W-:Y:S01]  /*12d40*/  IMAD.U32 R4, RZ, RZ, UR46 ;  /* 0x0000002eff047e24 */ /* 0x001fe2000f8e00ff */
[----:B------:R-:W-:Y:S01]  /*12d50*/  SHF.R.S32.HI R28, RZ, 0x1f, R22 ;  /* 0x0000001fff1c7819 */ /* 0x000fe20000011416 */
[----:B------:R-:W-:-:S03]  /*12d60*/  IMAD R5, R10, R2, R7 ;  /* 0x000000020a057224 */ /* 0x000fc600078e0207 */
[----:B------:R-:W-:-:S13]  /*12d70*/  ISETP.NE.AND P2, PT, R4, 0x3, PT ;  /* 0x000000030400780c */ /* 0x000fda0003f45270 */
[----:B------:R-:W-:Y:S01]  /*12d80*/  @P2 LOP3.LUT R19, R19, 0x10, RZ, 0xfc, !PT ;  /* 0x0000001013132812 */ /* 0x000fe200078efcff */
[----:B------:R-:W-:Y:S06]  /*12d90*/  @!P2 BRA `(.L_x_7680) ;  /* 0x000000000004a947 */ /* 0x000fec0003800000 */
[----:B------:R-:W-:Y:S01]  /*12da0*/  BPT.TRAP 0x1 ;  /* 0x000000040000795c */ /* 0x000fe20000300000 */
.L_x_7680:
[----:B------:R-:W-:Y:S01]  /*12db0*/  SHF.R.S32.HI R8, RZ, 0x1f, R5 ;  /* 0x0000001fff087819 */ /* 0x000fe20000011405 */
[----:B------:R-:W-:Y:S01]  /*12dc0*/  ULDC.64 UR4, c[0x0][0x328] ;  /* 0x0000ca0000047ab9 */ /* 0x000fe20000000a00 */
[----:B-----5:R-:W-:Y:S01]  /*12dd0*/  SHF.R.S32.HI R4, RZ, 0x1f, R0 ;  /* 0x0000001fff047819 */ /* 0x020fe20000011400 */
[----:B------:R-:W-:Y:S02]  /*12de0*/  BSSY B0, `(.L_x_7681) ;  /* 0x0000016000007945 */ /* 0x000fe40003800000 */
        /* <DEDUP_REMOVED lines=15> */
[----:B------:R-:W-:Y:S02]  /*12ee0*/  IMAD.IADD R3, R3, 0x1, R7 ;  /* 0x0000000103037824 */ /* 0x000fe400078e0207 */
[----:B------:R-:W-:-:S03]  /*12ef0*/  IMAD R7, R23, 0x8, R16 ;  /* 0x0000000817077824 */ /* 0x000fc600078e0210 */
[----:B------:R-:W-:Y:S02]  /*12f00*/  LEA.HI.X R18, R2, UR5, R3, 0x1, P0 ;  /* 0x0000000502127c11 */ /* 0x000fe400080f0c03 */
[----:B------:R-:W-:-:S04]  /*12f10*/  SHF.L.U32 R2, R26, 0x1f, RZ ;  /* 0x0000001f1a027819 */ /* 0x000fc800000006ff */
[----:B------:R-:W0:Y:S02]  /*12f20*/  SYNCS.PHASECHK.TRANS64.TRYWAIT P0, [R7+URZ+0x28840], R2 ;  /* 0x02884002070075a7 */ /* 0x000e24000800017f */
[----:B0-----:R-:W-:Y:S05]  /*12f30*/  @!P0 BRA `(.L_x_7682) ;  /* 0x0000003000f48947 */ /* 0x001fea0003800000 */
.L_x_7734:
[----:B------:R-:W-:Y:S05]  /*12f40*/  BSYNC B0 ;  /* 0x0000000000007941 */ /* 0x000fea0003800000 */
.L_x_7681:
[----:B------:R-:W-:Y:S01]  /*12f50*/  ULDC.64 UR4, c[0x0][0x300] ;  /* 0x0000c00000047ab9 */ /* 0x000fe20000000a00 */
[----:B------:R-:W-:Y:S01]  /*12f60*/  IADD3 R6, -R37, UR37, -R6 ;  /* 0x0000002525067c10 */ /* 0x000fe2000fffe906 */
[----:B------:R-:W-:Y:S01]  /*12f70*/  IMAD R8, R8, UR4, RZ ;  /* 0x0000000408087c24 */ /* 0x000fe2000f8e02ff */
[----:B------:R-:W-:Y:S01]  /*12f80*/  LOP3.LUT P3, RZ, R19, 0x2, RZ, 0xc0, !PT ;  /* 0x0000000213ff7812 */ /* 0x000fe2000786c0ff */
[----:B0-----:R-:W-:Y:S01]  /*12f90*/  IMAD.WIDE.U32 R2, R5, UR4, RZ ;  /* 0x0000000405027c25 */ /* 0x001fe2000f8e00ff */
[----:B------:R-:W-:-:S03]  /*12fa0*/  LOP3.LUT P2, RZ, R19, 0x1, RZ, 0xc0, !PT ;  /* 0x0000000113ff7812 */ /* 0x000fc6000784c0ff */
        /* <DEDUP_REMOVED lines=28> */
[----:B------:R1:W-:Y:S01]  /*13170*/  @P0 LDGSTS.E.BYPASS.LTC128B.128 [R9+0x1c400], desc[UR52][R2.64+0x80], !P2 ;  /* 0x1c40008002090fae */ /* 0x0003e2000d101d74 */
[----:B------:R-:W-:-:S13]  /*13180*/  ISETP.GE.AND P0, PT, R6, 0x11, PT ;  /* 0x000000110600780c */ /* 0x000fda0003f06270 */
[----:B------:R-:W-:Y:S01]  /*13190*/  @P0 IMAD R25, R5, 0x2, R16 ;  /* 0x0000000205190824 */ /* 0x000fe200078e0210 */
[----:B0-----:R-:W-:-:S05]  /*131a0*/  @P0 LEA R14, P1, R35, R14, 0x1 ;  /* 0x0000000e230e0211 */ /* 0x001fca00078208ff */
[----:B-1----:R-:W-:Y:S02]  /*131b0*/  @P0 IMAD.MOV.U32 R2, RZ, RZ, R14 ;  /* 0x000000ffff020224 */ /* 0x002fe400078e000e */
[----:B------:R-:W-:Y:S01]  /*131c0*/  @P0 IMAD.X R21, RZ, RZ, R8, P1 ;  /* 0x000000ffff150224 */ /* 0x000fe200008e0608 */
[----:B------:R-:W0:Y:S03]  /*131d0*/  SHFL.IDX PT, R14, R4, 0x2, 0x181f ;  /* 0x00581f00040e7f89 */ /* 0x000e2600000e0000 */
[----:B------:R-:W-:Y:S01]  /*131e0*/  @P0 IMAD.MOV.U32 R3, RZ, RZ, R21 ;  /* 0x000000ffff030224 */ /* 0x000fe200078e0015 */
[----:B------:R-:W1:Y:S04]  /*131f0*/  SHFL.IDX PT, R8, R0, 0x2, 0x181f ;  /* 0x00581f0000087f89 */ /* 0x000e6800000e0000 */
[----:B------:R-:W-:Y:S04]  /*13200*/  @P0 LDGSTS.E.BYPASS.LTC128B.128 [R25+0x18c00], desc[UR52][R2.64], !P3 ;  /* 0x18c0000002190fae */ /* 0x000fe8000d901d74 */
[----:B------:R2:W-:Y:S01]  /*13210*/  @P0 LDGSTS.E.BYPASS.LTC128B.128 [R25+0x1cc00], desc[UR52][R2.64+0x80], !P2 ;  /* 0x1cc0008002190fae */ /* 0x0005e2000d101d74 */
[----:B------:R-:W-:-:S13]  /*13220*/  ISETP.GE.AND P0, PT, R6, 0x21, PT ;  /* 0x000000210600780c */ /* 0x000fda0003f06270 */
[----:B0-----:R-:W-:Y:S01]  /*13230*/  @P0 LEA R14, P1, R35, R14, 0x1 ;  /* 0x0000000e230e0211 */ /* 0x001fe200078208ff */
[----:B------:R-:W-:-:S04]  /*13240*/  @P0 IMAD R21, R5, 0x2, R16 ;  /* 0x0000000205150824 */ /* 0x000fc800078e0210 */
[----:B--2---:R-:W-:Y:S02]  /*13250*/  @P0 IMAD.MOV.U32 R2, RZ, RZ, R14 ;  /* 0x000000ffff020224 */ /* 0x004fe400078e000e */
[----:B-1----:R-:W-:Y:S01]  /*13260*/  @P0 IMAD.X R9, RZ, RZ, R8, P1 ;  /* 0x000000ffff090224 */ /* 0x002fe200008e0608 */
        /* <DEDUP_REMOVED lines=38> */
[----:B-1----:R-:W-:Y:S02]  /*134d0*/  @P0 IMAD.X R9, RZ, RZ, R8, P1 ;  /* 0x000000ffff090224 */ /* 0x002fe400008e0608 */
[----:B--2---:R-:W-:Y:S01]  /*134e0*/  @P0 IMAD.MOV.U32 R2, RZ, RZ, R14 ;  /* 0x000000ffff020224 */ /* 0x004fe200078e000e */
[----:B------:R0:W1:Y:S01]  /*134f0*/  SHFL.IDX PT, R8, R0, 0x7, 0x181f ;  /* 0x00f81f0000087f89 */ /* 0x00006200000e0000 */
[----:B------:R-:W-:-:S03]  /*13500*/  @P0 IMAD.MOV.U32 R3, RZ, RZ, R9 ;  /* 0x000000ffff030224 */ /* 0x000fc600078e0009 */
[----:B------:R0:W2:Y:S04]  /*13510*/  SHFL.IDX PT, R14, R4, 0x7, 0x181f ;  /* 0x00f81f00040e7f89 */ /* 0x0000a800000e0000 */
[----:B------:R0:W-:Y:S04]  /*13520*/  @P0 LDGSTS.E.BYPASS.LTC128B.128 [R21+0x1b400], desc[UR52][R2.64], !P3 ;  /* 0x1b40000002150fae */ /* 0x0001e8000d901d74 */
[----:B------:R0:W-:Y:S02]  /*13530*/  @P0 LDGSTS.E.BYPASS.LTC128B.128 [R21+0x1f400], desc[UR52][R2.64+0x80], !P2 ;  /* 0x1f40008002150fae */ /* 0x0001e4000d101d74 */
.L_x_7752:
        /* <DEDUP_REMOVED lines=8> */
[----:B------:R0:W-:Y:S01]  /*135c0*/  @P0 LDGSTS.E.BYPASS.LTC128B.128 [R5+0x1fc00], desc[UR52][R2.64+0x80], !P2 ;  /* 0x1fc0008002050fae */ /* 0x0001e2000d101d74 */
[----:B------:R-:W-:Y:S01]  /*135d0*/  PLOP3.LUT P0, PT, PT, PT, PT, 0x80, 0x0 ;  /* 0x000000000000781c */ /* 0x000fe20003f0f070 */
[----:B------:R-:W-:-:S12]  /*135e0*/  NOP ;  /* 0x0000000000007918 */ /* 0x000fd80000000000 */
.L_x_7684:
        /* <DEDUP_REMOVED lines=11> */
.L_x_7685:
[----:B------:R-:W-:Y:S01]  /*136a0*/  VIADD R0, R16, 0x10400 ;  /* 0x0001040010007836 */ /* 0x000fe20000000000 */
        /* <DEDUP_REMOVED lines=14> */
[----:B-1----:R-:W-:-:S02]  /*13790*/  IMAD.U32 R7, RZ, RZ, UR7 ;  /* 0x00000007ff077e24 */ /* 0x002fc4000f8e00ff */
[----:B------:R-:W-:Y:S02]  /*137a0*/  IMAD.U32 R10, RZ, RZ, UR8 ;  /* 0x00000008ff0a7e24 */ /* 0x000fe4000f8e00ff */
[----:B------:R-:W-:Y:S02]  /*137b0*/  IMAD.U32 R11, RZ, RZ, UR9 ;  /* 0x00000009ff0b7e24 */ /* 0x000fe4000f8e00ff */
[----:B------:R-:W-:Y:S02]  /*137c0*/  IMAD.MOV.U32 R8, RZ, RZ, 0x70 ;  /* 0x00000070ff087424 */ /* 0x000fe400078e00ff */
[----:B------:R-:W-:Y:S02]  /*137d0*/  IMAD.MOV.U32 R12, RZ, RZ, 0x1 ;  /* 0x00000001ff0c7424 */ /* 0x000fe400078e00ff */
[----:B------:R-:W-:-:S07]  /*137e0*/  IMAD.MOV.U32 R13, RZ, RZ, RZ ;  /* 0x000000ffff0d7224 */ /* 0x000fce00078e00ff */
[----:B------:R-:W-:-:S07]  /*137f0*/  LEPC R20, `(.L_x_7687) ;  /* 0x000000001014794e */ /* 0x000fce0000000000 */
[----:B0-----:R-:W-:Y:S05]  /*13800*/  CALL.ABS.NOINC R2 ;  /* 0x0000000002007343 */ /* 0x001fea0003c00000 */
.L_x_7687:
[----:B------:R-:W-:Y:S05]  /*13810*/  BSYNC B6 ;  /* 0x0000000000067941 */ /* 0x000fea0003800000 */
.L_x_7686:
        /* <DEDUP_REMOVED lines=8> */
[----:B------:R-:W-:-:S03]  /*138a0*/  @UP0 ULDC UR4, c[0x0][0x44c] ;  /* 0x0001130000040ab9 */ /* 0x000fc60000000800 */
[----:B------:R-:W-:-:S04]  /*138b0*/  UIMAD UR6, UR6, UR8, URZ ;  /* 0x00000008060672a4 */ /* 0x000fc8000f8e023f */
[----:B------:R-:W-:Y:S02]  /*138c0*/  UIMAD UR7, UR7, UR9, UR6 ;  /* 0x00000009070772a4 */ /* 0x000fe4000f8e0206 */
[----:B------:R-:W-:Y:S01]  /*138d0*/  USHF.R.S32.HI UR6, URZ, 0x1f, UR42 ;  /* 0x0000001f3f067899 */ /* 0x000fe2000801142a */
[----:B0-----:R-:W-:-:S05]  /*138e0*/  IMAD.SHL.U32 R2, R2, 0x10, RZ ;  /* 0x0000001002027824 */ /* 0x001fca00078e00ff */
[----:B------:R-:W-:-:S04]  /*138f0*/  LOP3.LUT R2, R2, 0x70, RZ, 0xc0, !PT ;  /* 0x0000007002027812 */ /* 0x000fc800078ec0ff */
[----:B------:R-:W-:-:S05]  /*13900*/  LOP3.LUT R2, R37, R2, RZ, 0xfc, !PT ;  /* 0x0000000225027212 */ /* 0x000fca00078efcff */
        /* <DEDUP_REMOVED lines=22> */
[C---:B-1----:R-:W-:Y:S02]  /*13a70*/  IMAD R7, R2.reuse, UR9, R3 ;  /* 0x0000000902077c24 */ /* 0x042fe4000f8e0203 */
        /* <DEDUP_REMOVED lines=31> */
[----:B------:R-:W-:-:S03]  /*13c70*/  VIADD R7, R5, 0x20 ;  /* 0x0000002005077836 */ /* 0x000fc60000000000 */
        /* <DEDUP_REMOVED lines=51> */
.L_x_7769:
        /* <DEDUP_REMOVED lines=8> */
[----:B------:R0:W-:Y:S01]  /*14030*/  @!P0 LDGSTS.E.BYPASS.LTC128B.128 [R33+0x17c00], desc[UR52][R2.64+0x80], !P5 ;  /* 0x17c0008002218fae */ /* 0x0001e2000e901d74 */
[----:B------:R-:W-:Y:S01]  /*14040*/  PLOP3.LUT P0, PT, PT, PT, PT, 0x80, 0x0 ;  /* 0x000000000000781c */ /* 0x000fe20003f0f070 */
[----:B------:R-:W-:-:S12]  /*14050*/  NOP ;  /* 0x0000000000007918 */ /* 0x000fd80000000000 */
.L_x_7689:
[----:B------:R-:W-:Y:S02]  /*14060*/  PLOP3.LUT P1, PT, P1, P0, PT, 0xa2, 0x0 ;  /* 0x000000000000781c */ /* 0x000fe40000f21472 */
[----:B------:R-:W-:-:S08]  /*14070*/  @P0 R2UR P1, UR4, R16 ;  /* 0x00000000100402ca */ /* 0x000fd00000020000 */
[----:B------:R-:W-:-:S05]  /*14080*/  @P0 PLOP3.LUT P0, PT, P1, PT, PT, 0x80, 0x0 ;  /* 0x000000000000081c */ /* 0x000fca0000f0f070 */
[----:B------:R-:W-:Y:S01]  /*14090*/  @!P1 SYNCS.ARRIVE.TRANS64.RED.A0T1 RZ, [UR4+0x28800], RZ ;  /* 0x028800ffffff99a7 */ /* 0x000fe20008200404 */
[----:B------:R-:W-:Y:S07]  /*140a0*/  @!P1 ARRIVES.LDGSTSBAR.64.TRANSCNT [UR4+0x28800] ;  /* 0x02880000ff0099b0 */ /* 0x000fee0008000a84 */
[----:B------:R-:W-:Y:S05]  /*140b0*/  @P0 BRA.U.ANY `(.L_x_7689) ;  /* 0xfffffffd00e80947 */ /* 0x000fea000393ffff */
[----:B------:R-:W-:-:S05]  /*140c0*/  VIADD R36, R36, 0x1 ;  /* 0x0000000124247836 */ /* 0x000fca0000000000 */
[----:B------:R-:W-:-:S04]  /*140d0*/  LEA.HI R0, R36, R36, RZ, 0x1 ;  /* 0x0000002424007211 */ /* 0x000fc800078f08ff */
[----:B0-----:R-:W-:-:S05]  /*140e0*/  LOP3.LUT R3, R0, 0xfffffffe, RZ, 0xc0, !PT ;  /* 0xfffffffe00037812 */ /* 0x001fca00078ec0ff */
[----:B------:R-:W-:-:S05]  /*140f0*/  IMAD.IADD R3, R36, 0x1, -R3 ;  /* 0x0000000124037824 */ /* 0x000fca00078e0a03 */
[----:B------:R-:W-:Y:S01]  /*14100*/  SHF.L.U32 R3, R3, 0x1f, RZ ;  /* 0x0000001f03037819 */ /* 0x000fe200000006ff */
[----:B------:R-:W-:Y:S01]  /*14110*/  NOP ;  /* 0x0000000000007918 */ /* 0x000fe20000000000 */
[----:B------:R0:W-:Y:S01]  /*14120*/  SYNCS.ARRIVE.TRANS64.A1T0 RZ, [R16+URZ+0x28800], RZ ;  /* 0x028800ff10ff79a7 */ /* 0x0001e2000810003f */
[----:B------:R-:W-:Y:S01]  /*14130*/  BSSY B0, `(.L_x_7690) ;  /* 0x0000003000007945 */ /* 0x000fe20003800000 */
[----:B------:R-:W1:Y:S03]  /*14140*/  SYNCS.PHASECHK.TRANS64.TRYWAIT P0, [R16+URZ+0x28820], R3 ;  /* 0x02882003100075a7 */ /* 0x000e66000800017f */
[----:B01----:R-:W-:Y:S05]  /*14150*/  @!P0 BRA `(.L_x_7691) ;  /* 0x0000003400888947 */ /* 0x003fea0003800000 */
.L_x_7770:
[----:B------:R-:W-:Y:S05]  /*14160*/  BSYNC B0 ;  /* 0x0000000000007941 */ /* 0x000fea0003800000 */
.L_x_7690:
        /* <DEDUP_REMOVED lines=9> */
.L_x_7705:
[----:B0-----:R-:W0:Y:S01]  /*14200*/  LDC R3, c[0x0][0x430] ;  /* 0x00010c00ff037b82 */ /* 0x001e220000000800 */
[----:B------:R-:W1:Y:S01]  /*14210*/  S2R R0, SR_TID.X ;  /* 0x0000000000007919 */ /* 0x000e620000002100 */
[----:B------:R-:W-:Y:S01]  /*14220*/  IMAD R7, R6, 0x80, R37 ;  /* 0x0000008006077824 */ /* 0x000fe200078e0225 */
[----:B------:R-:W-:Y:S05]  /*14230*/  YIELD ;  /* 0x0000000000007946 */ /* 0x000fea0003800000 */
[----:B------:R-:W-:Y:S01]  /*14240*/  ULDC.64 UR4, c[0x0][0x428] ;  /* 0x00010a0000047ab9 */ /* 0x000fe20000000a00 */
[----:B------:R-:W-:Y:S01]  /*14250*/  VIADD R23, R10, 0x1 ;  /* 0x000000010a177836 */ /* 0x000fe20000000000 */
        /* <DEDUP_REMOVED lines=32> */
.L_x_7693:
[----:B------:R-:W-:Y:S01]  /*14460*/  IMAD R6, R23, 0x8, R16 ;  /* 0x0000000817067824 */ /* 0x000fe200078e0210 */
[----:B------:R-:W-:Y:S01]  /*14470*/  SHF.L.U32 R3, R26, 0x1f, RZ ;  /* 0x0000001f1a037819 */ /* 0x000fe200000006ff */
[----:B------:R-:W-:Y:S03]  /*14480*/  BSSY B1, `(.L_x_7694) ;  /* 0x0000003000017945 */ /* 0x000fe60003800000 */
[----:B------:R-:W0:Y:S02]  /*14490*/  SYNCS.PHASECHK.TRANS64.TRYWAIT P0, [R6+URZ+0x28840], R3 ;  /* 0x02884003060075a7 */ /* 0x000e24000800017f */
[----:B0-----:R-:W-:Y:S05]  /*144a0*/  @!P0 BRA `(.L_x_7695) ;  /* 0x0000003000c88947 */ /* 0x001fea0003800000 */
.L_x_7771:
[----:B------:R-:W-:Y:S05]  /*144b0*/  BSYNC B1 ;  /* 0x0000000000017941 */ /* 0x000fea0003800000 */
.L_x_7694:
[----:B------:R-:W-:Y:S01]  /*144c0*/  SHF.R.S32.HI R21, RZ, 0x1f, R4 ;  /* 0x0000001fff157819 */ /* 0x000fe20000011404 */
[----:B------:R-:W-:Y:S01]  /*144d0*/  ULDC.64 UR4, c[0x0][0x300] ;  /* 0x0000c00000047ab9 */ /* 0x000fe20000000a00 */
[----:B------:R-:W-:Y:S01]  /*144e0*/  LOP3.LUT P2, RZ, R19, 0x2, RZ, 0xc0, !PT ;  /* 0x0000000213ff7812 */ /* 0x000fe2000784c0ff */
[----:B------:R-:W-:Y:S01]  /*144f0*/  IMAD R7, R23, 0x4000, R30 ;  /* 0x0000400017077824 */ /* 0x000fe200078e021e */
[----:B------:R-:W-:Y:S01]  /*14500*/  LOP3.LUT P1, RZ, R19, 0x1, RZ, 0xc0, !PT ;  /* 0x0000000113ff7812 */ /* 0x000fe2000782c0ff */
[----:B0-----:R-:W-:-:S04]  /*14510*/  IMAD R3, R21, UR4, RZ ;  /* 0x0000000415037c24 */ /* 0x001fc8000f8e02ff */
        /* <DEDUP_REMOVED lines=58> */
[----:B------:R-:W1:Y:S04]  /*148c0*/  SHFL.IDX PT, R3, R9, 0x6, 0x181f ;  /* 0x00d81f0009037f89 */ /* 0x000e6800000e0000 */
[----:B------:R-:W2:Y:S01]  /*148d0*/  SHFL.IDX PT, R9, R9, 0x7, 0x181f ;  /* 0x00f81f0009097f89 */ /* 0x000ea200000e0000 */
[----:B0-----:R-:W-:-:S05]  /*148e0*/  IADD3 R2, P0, R2, R5, RZ ;  /* 0x0000000502027210 */ /* 0x001fca0007f1e0ff */
[----:B-1----:R-:W-:-:S05]  /*148f0*/  IMAD.X R3, RZ, RZ, R3, P0 ;  /* 0x000000ffff037224 */ /* 0x002fca00000e0603 */
[----:B------:R0:W-:Y:S04]  /*14900*/  LDGSTS.E.BYPASS.LTC128B.128 [R7+0x1b400], desc[UR52][R2.64], !P2 ;  /* 0x1b40000002077fae */ /* 0x0001e8000d101d74 */
[----:B--2---:R0:W-:Y:S02]  /*14910*/  LDGSTS.E.BYPASS.LTC128B.128 [R7+0x1f400], desc[UR52][R2.64+0x80], !P1 ;  /* 0x1f40008002077fae */ /* 0x0041e4000c901d74 */
.L_x_7789:
[----:B0-----:R-:W-:-:S05]  /*14920*/  IADD3 R2, P0, R14, R5, RZ ;  /* 0x000000050e027210 */ /* 0x001fca0007f1e0ff */
        /* <DEDUP_REMOVED lines=8> */
.L_x_7697:
        /* <DEDUP_REMOVED lines=11> */
.L_x_7698:
[----:B------:R0:W-:Y:S01]  /*14a60*/  SYNCS.ARRIVE.TRANS64.A1T0 RZ, [R6+URZ+0x28830], RZ ;  /* 0x028830ff06ff79a7 */ /* 0x0001e2000810003f */
[----:B------:R-:W-:Y:S05]  /*14a70*/  @!P2 BRA `(.L_x_7699) ;  /* 0x000000000004a947 */ /* 0x000fea0003800000 */
[----:B------:R-:W-:Y:S01]  /*14a80*/  BPT.TRAP 0x1 ;  /* 0x000000040000795c */ /* 0x000fe20000300000 */
.L_x_7699:
[----:B------:R-:W-:Y:S01]  /*14a90*/  SHF.L.U32 R3, R20, 0x1f, RZ ;  /* 0x0000001f14037819 */ /* 0x000fe200000006ff */
[----:B0-----:R-:W-:Y:S01]  /*14aa0*/  IMAD R6, R10, 0x8, R16 ;  /* 0x000000080a067824 */ /* 0x001fe200078e0210 */
[----:B------:R-:W-:Y:S03]  /*14ab0*/  BSSY B1, `(.L_x_7700) ;  /* 0x0000003000017945 */ /* 0x000fe60003800000 */
[----:B------:R-:W0:Y:S02]  /*14ac0*/  SYNCS.PHASECHK.TRANS64.TRYWAIT P0, [R6+URZ+0x28860], R3 ;  /* 0x02886003060075a7 */ /* 0x000e24000800017f */
[----:B0-----:R-:W-:Y:S05]  /*14ad0*/  @!P0 BRA `(.L_x_7701) ;  /* 0x0000003400988947 */ /* 0x001fea0003800000 */
.L_x_7790:
[----:B------:R-:W-:Y:S05]  /*14ae0*/  BSYNC B1 ;  /* 0x0000000000017941 */ /* 0x000fea0003800000 */
.L_x_7700:
[----:B------:R-:W-:Y:S01]  /*14af0*/  IMAD.MOV.U32 R8, RZ, RZ, -0x80 ;  /* 0xffffff80ff087424 */ /* 0x000fe200078e00ff */
[----:B------:R-:W-:Y:S01]  /*14b00*/  UMOV UR4, 0xffffffff ;  /* 0xffffffff00047882 */ /* 0x000fe20000000000 */
[C---:B------:R-:W-:Y:S01]  /*14b10*/  LOP3.LUT P2, RZ, R19.reuse, 0x8, RZ, 0xc0, !PT ;  /* 0x0000000813ff7812 */ /* 0x040fe2000784c0ff */
[----:B------:R-:W-:Y:S01]  /*14b20*/  IMAD R7, R10, 0x4000, R30 ;  /* 0x000040000a077824 */ /* 0x000fe200078e021e */
[----:B------:R-:W-:Y:S01]  /*14b30*/  LOP3.LUT P1, RZ, R19, 0x4, RZ, 0xc0, !PT ;  /* 0x0000000413ff7812 */ /* 0x000fe2000782c0ff */
[----:B------:R-:W-:-:S04]  /*14b40*/  IMAD R8, R27, R8, UR37 ;  /* 0x000000251b087e24 */ /* 0x000fc8000f8e0208 */
[----:B------:R-:W-:Y:S01]  /*14b50*/  IMAD.IADD R8, R8, 0x1, -R37 ;  /* 0x0000000108087824 */ /* 0x000fe200078e0a25 */
[----:B------:R-:W-:Y:S07]  /*14b60*/  BRA.DIV UR4, `(.L_x_7702) ;  /* 0x0000003604887947 */ /* 0x000fee000b800000 */
[----:B------:R-:W1:Y:S01]  /*14b70*/  SHFL.IDX PT, R14, R17, RZ, 0x181f ;  /* 0x00181fff110e7589 */ /* 0x000e6200000e0000 */
[----:B------:R-:W-:-:S03]  /*14b80*/  IMAD R7, R7, 0x2, R16 ;  /* 0x0000000207077824 */ /* 0x000fc600078e0210 */
        /* <DEDUP_REMOVED lines=57> */
.L_x_7808:
        /* <DEDUP_REMOVED lines=29> */
.L_x_7703:
        /* <DEDUP_REMOVED lines=11> */
.L_x_7704:
        /* <DEDUP_REMOVED lines=8> */
.L_x_7692:
        /* <DEDUP_REMOVED lines=8> */
[----:B------:R-:W1:Y:S08]  /*152a0*/  FLO.U32 R0, UR4 ;  /* 0x0000000400007d00 */ /* 0x000e7000080e0000 */
[----:B------:R-:W0:Y:S01]  /*152b0*/  POPC R5, UR4 ;  /* 0x0000000400057d09 */ /* 0x000e220008000000 */
[----:B-1----:R-:W-:-:S13]  /*152c0*/  ISETP.EQ.U32.AND P0, PT, R0, R7, PT ;  /* 0x000000070000720c */ /* 0x002fda0003f02070 */
[----:B0-----:R-:W2:Y:S01]  /*152d0*/  @P0 ATOMG.E.ADD.STRONG.GPU PT, R3, desc[UR52][R2.64], R5 ;  /* 0x00000005020309a8 */ /* 0x001ea200081ee1f4 */
[----:B------:R-:W0:Y:S02]  /*152e0*/  S2R R4, SR_LTMASK ;  /* 0x0000000000047919 */ /* 0x000e240000003900 */
[----:B0-----:R-:W-:-:S04]  /*152f0*/  LOP3.LUT R4, R4, UR4, RZ, 0xc0, !PT ;  /* 0x0000000404047c12 */ /* 0x001fc8000f8ec0ff */
[----:B------:R-:W0:Y:S01]  /*15300*/  POPC R7, R4 ;  /* 0x0000000400077309 */ /* 0x000e220000000000 */
[----:B--2---:R-:W0:Y:S02]  /*15310*/  SHFL.IDX PT, R0, R3, R0, 0x1f ;  /* 0x00001f0003007589 */ /* 0x004e2400000e0000 */
[----:B0-----:R-:W-:-:S07]  /*15320*/  IADD3 R34, R0, UR48, R7 ;  /* 0x0000003000227c10 */ /* 0x001fce000fffe007 */
.L_x_7707:
[----:B------:R-:W-:Y:S05]  /*15330*/  BSYNC B0 ;  /* 0x0000000000007941 */ /* 0x000fea0003800000 */
.L_x_7706:
[----:B------:R-:W-:-:S05]  /*15340*/  IMAD.U32 R0, RZ, RZ, UR46 ;  /* 0x0000002eff007e24 */ /* 0x000fca000f8e00ff */
[----:B------:R-:W-:-:S13]  /*15350*/  ISETP.NE.AND P0, PT, R0, 0x3, PT ;  /* 0x000000030000780c */ /* 0x000fda0003f05270 */
[----:B------:R-:W-:Y:S05]  /*15360*/  @!P0 BRA `(.L_x_7708) ;  /* 0x0000000000048947 */ /* 0x000fea0003800000 */
[----:B------:R-:W-:Y:S01]  /*15370*/  BPT.TRAP 0x1 ;  /* 0x000000040000795c */ /* 0x000fe20000300000 */
.L_x_7708:
[----:B------:R-:W-:Y:S01]  /*15380*/  IMAD R4, R23, 0x8, R16 ;  /* 0x0000000817047824 */ /* 0x000fe200078e0210 */
[----:B0-----:R-:W-:Y:S01]  /*15390*/  SHF.L.U32 R3, R26, 0x1f, RZ ;  /* 0x0000001f1a037819 */ /* 0x001fe200000006ff */
[----:B------:R-:W-:Y:S01]  /*153a0*/  IMAD.MOV.U32 R5, RZ, RZ, -0x80 ;  /* 0xffffff80ff057424 */ /* 0x000fe200078e00ff */
[----:B------:R-:W-:Y:S02]  /*153b0*/  BSSY B0, `(.L_x_7709) ;  /* 0x0000004000007945 */ /* 0x000fe40003800000 */
[----:B------:R-:W0:Y:S01]  /*153c0*/  SYNCS.PHASECHK.TRANS64.TRYWAIT P0, [R4+URZ+0x28860], R3 ;  /* 0x02886003040075a7 */ /* 0x000e22000800017f */
[----:B------:R-:W-:Y:S01]  /*153d0*/  IMAD R24, R24, R5, UR37 ;  /* 0x0000002518187e24 */ /* 0x000fe2000f8e0205 */
[----:B0-----:R-:W-:Y:S06]  /*153e0*/  @!P0 BRA `(.L_x_7710) ;  /* 0x0000003400d48947 */ /* 0x001fec0003800000 */
.L_x_7809:
[----:B------:R-:W-:Y:S05]  /*153f0*/  BSYNC B0 ;  /* 0x0000000000007941 */ /* 0x000fea0003800000 */
.L_x_7709:
[----:B------:R-:W-:Y:S01]  /*15400*/  UMOV UR4, 0xffffffff ;  /* 0xffffffff00047882 */ /* 0x000fe20000000000 */
[----:B------:R-:W-:Y:S01]  /*15410*/  LOP3.LUT P3, RZ, R19, 0x8, RZ, 0xc0, !PT ;  /* 0x0000000813ff7812 */ /* 0x000fe2000786c0ff */
[----:B------:R-:W-:Y:S01]  /*15420*/  IMAD R7, R23, 0x4000, R30 ;  /* 0x0000400017077824 */ /* 0x000fe200078e021e */
[----:B------:R-:W-:Y:S01]  /*15430*/  LOP3.LUT P1, RZ, R19, 0x4, RZ, 0xc0, !PT ;  /* 0x0000000413ff7812 */ /* 0x000fe2000782c0ff */
[----:B------:R-:W-:Y:S01]  /*15440*/  IMAD.IADD R5, R24, 0x1, -R37 ;  /* 0x0000000118057824 */ /* 0x000fe200078e0a25 */
[----:B------:R-:W-:Y:S11]  /*15450*/  BRA.DIV UR4, `(.L_x_7711) ;  /* 0x0000003604cc7947 */ /* 0x000ff6000b800000 */
[----:B------:R-:W1:Y:S01]  /*15460*/  SHFL.IDX PT, R14, R17, RZ, 0x181f ;  /* 0x00181fff110e7589 */ /* 0x000e6200000e0000 */
[----:B------:R-:W-:-:S03]  /*15470*/  IMAD.SHL.U32 R6, R35, 0x2, RZ ;  /* 0x0000000223067824 */ /* 0x000fc600078e00ff */
[----:B------:R-:W0:Y:S02]  /*15480*/  SHFL.IDX PT, R0, R18, RZ, 0x181f ;  /* 0x00181fff12007589 */ /* 0x000e2400000e0000 */
[----:B-1----:R-:W-:Y:S02]  /*15490*/  IADD3 R2, P0, R14, R6, RZ ;  /* 0x000000060e027210 */ /* 0x002fe40007f1e0ff */
[----:B------:R-:W1:Y:S03]  /*154a0*/  SHFL.IDX PT, R14, R17, 0x1, 0x181f ;  /* 0x00381f00110e7f89 */ /* 0x000e6600000e0000 */
[----:B0-----:R-:W-:Y:S01]  /*154b0*/  IMAD.X R3, RZ, RZ, R0, P0 ;  /* 0x000000ffff037224 */ /* 0x001fe200000e0600 */
[----:B------:R-:W-:Y:S01]  /*154c0*/  ISETP.LT.OR P0, PT, R5, 0x1, P3 ;  /* 0x000000010500780c */ /* 0x000fe20001f01670 */
[----:B------:R-:W-:Y:S02]  /*154d0*/  IMAD R0, R7, 0x2, R16 ;  /* 0x0000000207007824 */ /* 0x000fe400078e0210 */
[----:B------:R-:W0:Y:S10]  /*154e0*/  SHFL.IDX PT, R7, R18, 0x1, 0x181f ;  /* 0x00381f0012077f89 */ /* 0x000e3400000e0000 */
        /* <DEDUP_REMOVED lines=50> */
[----:B--23--:R1:W-:Y:S02]  /*15810*/  LDGSTS.E.BYPASS.LTC128B.128 [R0+0x7400], desc[UR52][R2.64+0x80], !P0 ;  /* 0x0740008002007fae */ /* 0x00c3e4000c101d74 */
.L_x_7827:
        /* <DEDUP_REMOVED lines=11> */
.L_x_7712:
        /* <DEDUP_REMOVED lines=11> */
.L_x_7713:
[----:B------:R0:W-:Y:S01]  /*15980*/  SYNCS.ARRIVE.TRANS64.A1T0 RZ, [R4+URZ+0x28850], RZ ;  /* 0x028850ff04ff79a7 */ /* 0x0001e2000810003f */
[----:B------:R-:W-:-:S05]  /*15990*/  VIADD R23, R23, 0x1 ;  /* 0x0000000117177836 */ /* 0x000fca0000000000 */
[----:B------:R-:W-:-:S04]  /*159a0*/  ISETP.NE.AND P0, PT, R23, 0x2, PT ;  /* 0x000000021700780c */ /* 0x000fc80003f05270 */
[----:B------:R-:W-:Y:S02]  /*159b0*/  SEL R3, RZ, 0x1, P0 ;  /* 0x00000001ff037807 */ /* 0x000fe40000000000 */
[----:B------:R-:W-:Y:S02]  /*159c0*/  SEL R23, R23, RZ, P0 ;  /* 0x000000ff17177207 */ /* 0x000fe40000000000 */
[----:B0-----:R-:W-:-:S07]  /*159d0*/  LOP3.LUT R26, R26, R3, RZ, 0x3c, !PT ;  /* 0x000000031a1a7212 */ /* 0x001fce00078e3cff */
.L_x_7673:
[----:B------:R-:W-:Y:S05]  /*159e0*/  BSYNC B7 ;  /* 0x0000000000077941 */ /* 0x000fea0003800000 */
.L_x_7671:
        /* <DEDUP_REMOVED lines=11> */
.L_x_7714:
[----:B------:R-:W-:-:S03]  /*15aa0*/  UMOV UR4, 0xffffffff ;  /* 0xffffffff00047882 */ /* 0x000fc60000000000 */
[----:B------:R-:W-:Y:S05]  /*15ab0*/  BRA.DIV UR4, `(.L_x_7716) ;  /* 0x0000003a04ec7947 */ /* 0x000fea000b800000 */
[----:B------:R0:W1:Y:S02]  /*15ac0*/  SHFL.IDX PT, R14, R34, RZ, 0x1f ;  /* 0x00001fff220e7589 */ /* 0x00006400000e0000 */
.L_x_7830:
        /* <DEDUP_REMOVED lines=8> */
.L_x_7715:
[----:B------:R-:W-:Y:S02]  /*15b50*/  ULDC UR4, c[0x0][0xc38] ;  /* 0x00030e0000047ab9 */ /* 0x000fe40000000800 */
[----:B-1----:R-:W-:-:S13]  /*15b60*/  ISETP.GE.AND P0, PT, R34, UR4, PT ;  /* 0x0000000422007c0c */ /* 0x002fda000bf06270 */
[----:B------:R-:W-:Y:S05]  /*15b70*/  @!P0 BRA `(.L_x_7717) ;  /* 0xffffffc000848947 */ /* 0x000fea000383ffff */
.L_x_7662:
[----:B------:R-:W1:Y:S01]  /*15b80*/  S2R R5, SR_CgaCtaId ;  /* 0x0000000000057919 */ /* 0x000e620000008800 */
[----:B------:R-:W-:Y:S01]  /*15b90*/  VIADD R36, R36, 0x1 ;  /* 0x0000000124247836 */ /* 0x000fe20000000000 */
[----:B------:R-:W-:Y:S01]  /*15ba0*/  MOV R2, 0x400 ;  /* 0x0000040000027802 */ /* 0x000fe20000000f00 */
[----:B------:R-:W-:Y:S03]  /*15bb0*/  BSSY B0, `(.L_x_7718) ;  /* 0x0000008000007945 */ /* 0x000fe60003800000 */
[----:B------:R-:W-:-:S04]  /*15bc0*/  LEA.HI R0, R36, R36, RZ, 0x1 ;  /* 0x0000002424007211 */ /* 0x000fc800078f08ff */
[----:B------:R-:W-:-:S05]  /*15bd0*/  LOP3.LUT R3, R0, 0xfffffffe, RZ, 0xc0, !PT ;  /* 0xfffffffe00037812 */ /* 0x000fca00078ec0ff */
[----:B------:R-:W-:-:S05]  /*15be0*/  IMAD.IADD R0, R36, 0x1, -R3 ;  /* 0x0000000124007824 */ /* 0x000fca00078e0a03 */
[----:B------:R-:W-:Y:S02]  /*15bf0*/  SHF.L.U32 R0, R0, 0x1f, RZ ;  /* 0x0000001f00007819 */ /* 0x000fe400000006ff */
[----:B-1----:R-:W-:-:S04]  /*15c00*/  LEA R4, R5, R2, 0x18 ;  /* 0x0000000205047211 */ /* 0x002fc800078ec0ff */
[----:B------:R-:W1:Y:S02]  /*15c10*/  SYNCS.PHASECHK.TRANS64.TRYWAIT P0, [R4+URZ+0x28820], R0 ;  /* 0x02882000040075a7 */ /* 0x000e64000800017f */
[----:B-1----:R-:W-:Y:S05]  /*15c20*/  @!P0 BRA `(.L_x_7719) ;  /* 0x0000003800b88947 */ /* 0x002fea0003800000 */
.L_x_7831:
[----:B------:R-:W-:Y:S05]  /*15c30*/  BSYNC B0 ;  /* 0x0000000000007941 */ /* 0x000fea0003800000 */
.L_x_7718:
[----:B------:R-:W-:-:S03]  /*15c40*/  UMOV UR4, 0xffffffff ;  /* 0xffffffff00047882 */ /* 0x000fc60000000000 */
[----:B------:R-:W-:Y:S05]  /*15c50*/  BRA.DIV UR4, `(.L_x_7720) ;  /* 0x0000003a04c07947 */ /* 0x000fea000b800000 */
[----:B-1----:R-:W1:Y:S02]  /*15c60*/  S2R R0, SR_TID.X ;  /* 0x0000000000007919 */ /* 0x002e640000002100 */
[----:B-1----:R-:W-:-:S04]  /*15c70*/  SHF.R.U32.HI R0, RZ, 0x5, R0 ;  /* 0x00000005ff007819 */ /* 0x002fc80000011600 */
[----:B------:R-:W-:-:S05]  /*15c80*/  LOP3.LUT R0, R0, 0x3, RZ, 0xc0, !PT ;  /* 0x0000000300007812 */ /* 0x000fca00078ec0ff */
[----:B------:R1:W2:Y:S02]  /*15c90*/  SHFL.IDX PT, R14, R0, RZ, 0x1f ;  /* 0x00001fff000e7589 */ /* 0x0002a400000e0000 */
.L_x_7834:
[----:B--2---:R-:W-:Y:S01]  /*15ca0*/  ISETP.NE.AND P0, PT, R14, RZ, PT ;  /* 0x000000ff0e00720c */ /* 0x004fe20003f05270 */
[----:B------:R-:W-:-:S12]  /*15cb0*/  BSSY B0, `(.L_x_7721) ;  /* 0x0000024000007945 */ /* 0x000fd80003800000 */
[----:B------:R-:W-:Y:S05]  /*15cc0*/  @P0 BRA `(.L_x_7722) ;  /* 0x0000000000880947 */ /* 0x000fea0003800000 */
[----:B------:R-:W-:-:S03]  /*15cd0*/  UMOV UR4, 0xffffffff ;  /* 0xffffffff00047882 */ /* 0x000fc60000000000 */
[----:B------:R-:W-:Y:S05]  /*15ce0*/  BRA.DIV UR4, `(.L_x_7723) ;  /* 0x0000003a04d07947 */ /* 0x000fea000b800000 */
[----:B------:R-:W-:-:S13]  /*15cf0*/  ELECT P6, URZ, PT ;  /* 0x00000000003f782f */ /* 0x000fda00038c0000 */
.L_x_7837:
[----:B------:R-:W-:Y:S05]  /*15d00*/  @!P6 BRA `(.L_x_7722) ;  /* 0x000000000078e947 */ /* 0x000fea0003800000 */
[----:B------:R-:W-:-:S06]  /*15d10*/  ULOP3.LUT UR4, UR36, 0x2, URZ, 0xfc, !UPT ;  /* 0x0000000224047892 */ /* 0x000fcc000f8efc3f */
[----:B-1----:R-:W-:-:S05]  /*15d20*/  IMAD.U32 R0, RZ, RZ, UR4 ;  /* 0x00000004ff007e24 */ /* 0x002fca000f8e00ff */
[----:B------:R-:W-:-:S13]  /*15d30*/  ISETP.NE.AND P0, PT, R0, 0x3, PT ;  /* 0x000000030000780c */ /* 0x000fda0003f05270 */
[----:B------:R-:W-:Y:S05]  /*15d40*/  @!P0 BRA `(.L_x_7724) ;  /* 0x0000000000048947 */ /* 0x000fea0003800000 */
[----:B------:R-:W-:Y:S01]  /*15d50*/  BPT.TRAP 0x1 ;  /* 0x000000040000795c */ /* 0x000fe20000300000 */
.L_x_7724:
[C---:B------:R-:W-:Y:S01]  /*15d60*/  IMAD R5, R23.reuse, 0x8, R4 ;  /* 0x0000000817057824 */ /* 0x040fe200078e0204 */
[----:B------:R-:W-:Y:S01]  /*15d70*/  SHF.L.U32 R0, R26, 0x1f, RZ ;  /* 0x0000001f1a007819 */ /* 0x000fe200000006ff */
[----:B------:R-:W-:-:S03]  /*15d80*/  VIADD R23, R23, 0x1 ;  /* 0x0000000117177836 */ /* 0x000fc60000000000 */
[----:B------:R-:W1:Y:S02]  /*15d90*/  SYNCS.PHASECHK.TRANS64.TRYWAIT P1, [R5+URZ+0x28840], R0 ;  /* 0x02884000050075a7 */ /* 0x000e64000802017f */
[----:B------:R-:W-:-:S04]  /*15da0*/  ISETP.NE.AND P2, PT, R23, 0x2, PT ;  /* 0x000000021700780c */ /* 0x000fc80003f45270 */
[----:B------:R-:W-:Y:S01]  /*15db0*/  SEL R3, RZ, 0x1, P2 ;  /* 0x00000001ff037807 */ /* 0x000fe20001000000 */
[----:B-1----:R-:W-:Y:S08]  /*15dc0*/  @!P1 BRA `(.L_x_7725) ;  /* 0x0000003800b89947 */ /* 0x002ff00003800000 */
.L_x_7838:
[----:B------:R-:W-:Y:S02]  /*15dd0*/  SEL R23, R23, RZ, P2 ;  /* 0x000000ff17177207 */ /* 0x000fe40001000000 */
[----:B------:R-:W-:Y:S01]  /*15de0*/  LOP3.LUT R2, R26, R3, RZ, 0x3c, !PT ;  /* 0x000000031a027212 */ /* 0x000fe200078e3cff */
[----:B------:R-:W-:Y:S06]  /*15df0*/  @!P0 BRA `(.L_x_7726) ;  /* 0x0000000000048947 */ /* 0x000fec0003800000 */
[----:B------:R-:W-:Y:S01]  /*15e00*/  BPT.TRAP 0x1 ;  /* 0x000000040000795c */ /* 0x000fe20000300000 */
.L_x_7726:
[----:B------:R-:W-:Y:S01]  /*15e10*/  IMAD R23, R23, 0x8, R4 ;  /* 0x0000000817177824 */ /* 0x000fe200078e0204 */
[----:B------:R-:W-:-:S04]  /*15e20*/  SHF.L.U32 R2, R2, 0x1f, RZ ;  /* 0x0000001f02027819 */ /* 0x000fc800000006ff */
[----:B------:R-:W2:Y:S02]  /*15e30*/  SYNCS.PHASECHK.TRANS64.TRYWAIT P1, [R23+URZ+0x28840], R2 ;  /* 0x02884002170075a7 */ /* 0x000ea4000802017f */
[----:B--2---:R-:W-:Y:S05]  /*15e40*/  @!P1 BRA `(.L_x_7727) ;  /* 0x0000003800ac9947 */ /* 0x004fea0003800000 */
.L_x_7839:
[----:B------:R-:W-:Y:S05]  /*15e50*/  @!P0 BRA `(.L_x_7728) ;  /* 0x0000000000048947 */ /* 0x000fea0003800000 */
[----:B------:R-:W-:Y:S01]  /*15e60*/  BPT.TRAP 0x1 ;  /* 0x000000040000795c */ /* 0x000fe20000300000 */
.L_x_7728:
[----:B------:R-:W3:Y:S02]  /*15e70*/  SYNCS.PHASECHK.TRANS64.TRYWAIT P1, [R5+URZ+0x28860], R0 ;  /* 0x02886000050075a7 */ /* 0x000ee4000802017f */
[----:B---3--:R-:W-:Y:S05]  /*15e80*/  @!P1 BRA `(.L_x_7729) ;  /* 0x0000003800b09947 */ /* 0x008fea0003800000 */
.L_x_7840:
[----:B------:R-:W-:Y:S05]  /*15e90*/  @!P0 BRA `(.L_x_7730) ;  /* 0x0000000000048947 */ /* 0x000fea0003800000 */
[----:B------:R-:W-:Y:S01]  /*15ea0*/  BPT.TRAP 0x1 ;  /* 0x000000040000795c */ /* 0x000fe20000300000 */
.L_x_7730:
[----:B----4-:R4:W0:Y:S02]  /*15eb0*/  SYNCS.PHASECHK.TRANS64.TRYWAIT P0, [R23+URZ+0x28860], R2 ;  /* 0x02886002170075a7 */ /* 0x010824000800017f */
[----:B0-----:R-:W-:Y:S05]  /*15ec0*/  @!P0 NANOSLEEP.SYNCS 0x989680 ;  /* 0x009896800000895d */ /* 0x001fea0003900000 */
[----:B------:R-:W0:Y:S02]  /*15ed0*/  @!P0 SYNCS.PHASECHK.TRANS64 P0, [R23+URZ+0x28860], R2 ;  /* 0x02886002170085a7 */ /* 0x000e24000800007f */
[----:B0-----:R-:W-:Y:S05]  /*15ee0*/  @!P0 BRA `(.L_x_7730) ;  /* 0xfffffffc00f08947 */ /* 0x001fea000383ffff */
.L_x_7722:
[----:B------:R-:W-:Y:S05]  /*15ef0*/  BSYNC B0 ;  /* 0x0000000000007941 */ /* 0x000fea0003800000 */
.L_x_7721:
[----:B------:R-:W-:Y:S05]  /*15f00*/  EXIT ;  /* 0x000000000000794d */ /* 0x000fea0003800000 */
.L_x_7567:
[----:B0-----:R-:W-:-:S04]  /*15f10*/  IMAD.U32 R3, RZ, RZ, UR41 ;  /* 0x00000029ff037e24 */ /* 0x001fc8000f8e00ff */
[----:B------:R0:W1:Y:S03]  /*15f20*/  SYNCS.PHASECHK.TRANS64.TRYWAIT P1, [R3+URZ+0x28800], R0 ;  /* 0x02880000030075a7 */ /* 0x000066000802017f */
[----:B-1----:R-:W-:Y:S05]  /*15f30*/  @!P1 NANOSLEEP.SYNCS 0x989680 ;  /* 0x009896800000995d */ /* 0x002fea0003900000 */
[----:B------:R-:W1:Y:S02]  /*15f40*/  @!P1 SYNCS.PHASECHK.TRANS64 P1, [R3+URZ+0x28800], R0 ;  /* 0x02880000030095a7 */ /* 0x000e64000802007f */
[----:B-1----:R-:W-:Y:S05]  /*15f50*/  @!P1 BRA `(.L_x_7567) ;  /* 0xfffffffc00ec9947 */ /* 0x002fea000383ffff */
[----:B------:R-:W-:Y:S05]  /*15f60*/  BRA `(.L_x_7731) ;  /* 0xfffffeb800907947 */ /* 0x000fea000383ffff */
.L_x_7571:
[----:B-1----:R1:W2:Y:S02]  /*15f70*/  SYNCS.PHASECHK.TRANS64.TRYWAIT P1, [R9+URZ+0x28830], R0 ;  /* 0x02883000090075a7 */ /* 0x0022a4000802017f */
[----:B--2---:R-:W-:Y:S05]  /*15f80*/  @!P1 NANOSLEEP.SYNCS 0x989680 ;  /* 0x009896800000995d */ /* 0x004fea0003900000 */
[----:B------:R-:W2:Y:S02]  /*15f90*/  @!P1 SYNCS.PHASECHK.TRANS64 P1, [R9+URZ+0x28830], R0 ;  /* 0x02883000090095a7 */ /* 0x000ea4000802007f */
[----:B--2---:R-:W-:Y:S05]  /*15fa0*/  @!P1 BRA `(.L_x_7571) ;  /* 0xfffffffc00f09947 */ /* 0x004fea000383ffff */
[----:B------:R-:W-:Y:S05]  /*15fb0*/  BRA `(.L_x_7570) ;  /* 0xfffffeb800ac7947 */ /* 0x000fea000383ffff */
.L_x_7588:
[----:B-1----:R-:W-:-:S04]  /*15fc0*/  IMAD.U32 R7, RZ, RZ, UR6 ;  /* 0x00000006ff077e24 */ /* 0x002fc8000f8e00ff */
[----:B------:R1:W2:Y:S03]  /*15fd0*/  SYNCS.PHASECHK.TRANS64.TRYWAIT P1, [R7+URZ+0x28830], R6 ;  /* 0x02883006070075a7 */ /* 0x0002a6000802017f */
[----:B--2---:R-:W-:Y:S05]  /*15fe0*/  @!P1 NANOSLEEP.SYNCS 0x989680 ;  /* 0x009896800000995d */ /* 0x004fea0003900000 */
[----:B------:R-:W2:Y:S02]  /*15ff0*/  @!P1 SYNCS.PHASECHK.TRANS64 P1, [R7+URZ+0x28830], R6 ;  /* 0x02883006070095a7 */ /* 0x000ea4000802007f */
[----:B--2---:R-:W-:Y:S05]  /*16000*/  @!P1 BRA `(.L_x_7588) ;  /* 0xfffffffc00ec9947 */ /* 0x004fea000383ffff */
[----:B------:R-:W-:Y:S05]  /*16010*/  BRA `(.L_x_7585) ;  /* 0xfffffef4008c7947 */ /* 0x000fea000383ffff */
.L_x_7592:
[----:B-1----:R-:W-:-:S04]  /*16020*/  IMAD.U32 R7, RZ, RZ, UR6 ;  /* 0x00000006ff077e24 */ /* 0x002fc8000f8e00ff */
[----:B------:R1:W2:Y:S03]  /*16030*/  SYNCS.PHASECHK.TRANS64.TRYWAIT P1, [R7+URZ+0x28850], R6 ;  /* 0x02885006070075a7 */ /* 0x0002a6000802017f */
[----:B--2---:R-:W-:Y:S05]  /*16040*/  @!P1 NANOSLEEP.SYNCS 0x989680 ;  /* 0x009896800000995d */ /* 0x004fea0003900000 */
[----:B------:R-:W2:Y:S02]  /*16050*/  @!P1 SYNCS.PHASECHK.TRANS64 P1, [R7+URZ+0x28850], R6 ;  /* 0x02885006070095a7 */ /* 0x000ea4000802007f */
[----:B--2---:R-:W-:Y:S05]  /*16060*/  @!P1 BRA `(.L_x_7592) ;  /* 0xfffffffc00ec9947 */ /* 0x004fea000383ffff */
[----:B------:R-:W-:Y:S05]  /*16070*/  BRA `(.L_x_7589) ;  /* 0xfffffef800587947 */ /* 0x000fea000383ffff */
.L_x_7611:
[----:B-1----:R-:W-:-:S04]  /*16080*/  IMAD.U32 R6, RZ, RZ, UR6 ;  /* 0x00000006ff067e24 */ /* 0x002fc8000f8e00ff */
[----:B------:R1:W2:Y:S03]  /*16090*/  SYNCS.PHASECHK.TRANS64.TRYWAIT P1, [R6+URZ+0x28830], R3 ;  /* 0x02883003060075a7 */ /* 0x0002a6000802017f */
[----:B--2---:R-:W-:Y:S05]  /*160a0*/  @!P1 NANOSLEEP.SYNCS 0x989680 ;  /* 0x009896800000995d */ /* 0x004fea0003900000 */
[----:B------:R-:W2:Y:S02]  /*160b0*/  @!P1 SYNCS.PHASECHK.TRANS64 P1, [R6+URZ+0x28830], R3 ;  /* 0x02883003060095a7 */ /* 0x000ea4000802007f */
[----:B--2---:R-:W-:Y:S05]  /*160c0*/  @!P1 BRA `(.L_x_7611) ;  /* 0xfffffffc00ec9947 */ /* 0x004fea000383ffff */
[----:B------:R-:W-:Y:S05]  /*160d0*/  BRA `(.L_x_7608) ;  /* 0xffffff30004c7947 */ /* 0x000fea000383ffff */
.L_x_7615:
[----:B-1----:R-:W-:-:S04]  /*160e0*/  IMAD.U32 R6, RZ, RZ, UR6 ;  /* 0x00000006ff067e24 */ /* 0x002fc8000f8e00ff */
[----:B------:R1:W2:Y:S03]  /*160f0*/  SYNCS.PHASECHK.TRANS64.TRYWAIT P1, [R6+URZ+0x28850], R3 ;  /* 0x02885003060075a7 */ /* 0x0002a6000802017f */
[----:B--2---:R-:W-:Y:S05]  /*16100*/  @!P1 NANOSLEEP.SYNCS 0x989680 ;  /* 0x009896800000995d */ /* 0x004fea0003900000 */
[----:B------:R-:W2:Y:S02]  /*16110*/  @!P1 SYNCS.PHASECHK.TRANS64 P1, [R6+URZ+0x28850], R3 ;  /* 0x02885003060095a7 */ /* 0x000ea4000802007f */
[----:B--2---:R-:W-:Y:S05]  /*16120*/  @!P1 BRA `(.L_x_7615) ;  /* 0xfffffffc00ec9947 */ /* 0x004fea000383ffff */
[----:B------:R-:W-:Y:S05]  /*16130*/  BRA `(.L_x_7612) ;  /* 0xffffff3400187947 */ /* 0x000fea000383ffff */
.L_x_7623:
[----:B-1----:R-:W-:-:S04]  /*16140*/  IMAD.U32 R7, RZ, RZ, UR6 ;  /* 0x00000006ff077e24 */ /* 0x002fc8000f8e00ff */
[----:B------:R1:W2:Y:S03]  /*16150*/  SYNCS.PHASECHK.TRANS64.TRYWAIT P1, [R7+URZ+0x28830], R6 ;  /* 0x02883006070075a7 */ /* 0x0002a6000802017f */
[----:B--2---:R-:W-:Y:S05]  /*16160*/  @!P1 NANOSLEEP.SYNCS 0x989680 ;  /* 0x009896800000995d */ /* 0x004fea0003900000 */
[----:B------:R-:W2:Y:S02]  /*16170*/  @!P1 SYNCS.PHASECHK.TRANS64 P1, [R7+URZ+0x28830], R6 ;  /* 0x02883006070095a7 */ /* 0x000ea4000802007f */
[----:B--2---:R-:W-:Y:S05]  /*16180*/  @!P1 BRA `(.L_x_7623) ;  /* 0xfffffffc00ec9947 */ /* 0x004fea000383ffff */
[----:B------:R-:W-:Y:S05]  /*16190*/  BRA `(.L_x_7620) ;  /* 0xffffff5800407947 */ /* 0x000fea000383ffff */
.L_x_7627:
[----:B-1----:R-:W-:-:S04]  /*161a0*/  IMAD.U32 R7, RZ, RZ, UR6 ;  /* 0x00000006ff077e24 */ /* 0x002fc8000f8e00ff */
[----:B------:R1:W2:Y:S03]  /*161b0*/  SYNCS.PHASECHK.TRANS64.TRYWAIT P1, [R7+URZ+0x28850], R6 ;  /* 0x02885006070075a7 */ /* 0x0002a6000802017f */
[----:B--2---:R-:W-:Y:S05]  /*161c0*/  @!P1 NANOSLEEP.SYNCS 0x989680 ;  /* 0x009896800000995d */ /* 0x004fea0003900000 */
[----:B------:R-:W2:Y:S02]  /*161d0*/  @!P1 SYNCS.PHASECHK.TRANS64 P1, [R7+URZ+0x28850], R6 ;  /* 0x02885006070095a7 */ /* 0x000ea4000802007f */
[----:B--2---:R-:W-:Y:S05]  /*161e0*/  @!P1 BRA `(.L_x_7627) ;  /* 0xfffffffc00ec9947 */ /* 0x004fea000383ffff */
[----:B------:R-:W-:Y:S05]  /*161f0*/  BRA `(.L_x_7624) ;  /* 0xffffff5c00007947 */ /* 0x000fea000383ffff */
.L_x_7642:
[----:B-1----:R-:W-:-:S04]  /*16200*/  IMAD.U32 R4, RZ, RZ, UR5 ;  /* 0x00000005ff047e24 */ /* 0x002fc8000f8e00ff */
[----:B------:R1:W2:Y:S03]  /*16210*/  SYNCS.PHASECHK.TRANS64.TRYWAIT P1, [R4+URZ+0x28850], R3 ;  /* 0x02885003040075a7 */ /* 0x0002a6000802017f */
[----:B--2---:R-:W-:Y:S05]  /*16220*/  @!P1 NANOSLEEP.SYNCS 0x989680 ;  /* 0x009896800000995d */ /* 0x004fea0003900000 */
[----:B------:R-:W2:Y:S02]  /*16230*/  @!P1 SYNCS.PHASECHK.TRANS64 P1, [R4+URZ+0x28850], R3 ;  /* 0x02885003040095a7 */ /* 0x000ea4000802007f */
[----:B--2---:R-:W-:Y:S05]  /*16240*/  @!P1 BRA `(.L_x_7642) ;  /* 0xfffffffc00ec9947 */ /* 0x004fea000383ffff */
[----:B------:R-:W-:Y:S05]  /*16250*/  BRA `(.L_x_7641) ;  /* 0xffffff90002c7947 */ /* 0x000fea000383ffff */
.L_x_7679:
        /* <DEDUP_REMOVED lines=10> */
.L_x_7732:
[----:B------:R-:W-:Y:S05]  /*16300*/  BRA `(.L_x_7733) ;  /* 0xffffffc800007947 */ /* 0x000fea000383ffff */
.L_x_7682:
[----:B0-----:R0:W1:Y:S02]  /*16310*/  SYNCS.PHASECHK.TRANS64.TRYWAIT P0, [R7+URZ+0x28840], R2 ;  /* 0x02884002070075a7 */ /* 0x001064000800017f */
[----:B-1----:R-:W-:Y:S05]  /*16320*/  @!P0 NANOSLEEP.SYNCS 0x989680 ;  /* 0x009896800000895d */ /* 0x002fea0003900000 */
[----:B------:R-:W1:Y:S02]  /*16330*/  @!P0 SYNCS.PHASECHK.TRANS64 P0, [R7+URZ+0x28840], R2 ;  /* 0x02884002070085a7 */ /* 0x000e64000800007f */
[----:B-1----:R-:W-:Y:S05]  /*16340*/  @!P0 BRA `(.L_x_7682) ;  /* 0xfffffffc00f08947 */ /* 0x002fea000383ffff */
[----:B------:R-:W-:Y:S05]  /*16350*/  BRA `(.L_x_7734) ;  /* 0xffffffc800f87947 */ /* 0x000fea000383ffff */
.L_x_7683:
        /* <DEDUP_REMOVED lines=8> */
.L_x_7736:
[----:B------:R-:W-:Y:S05]  /*163e0*/  BSYNC B0 ;  /* 0x0000000000007941 */ /* 0x000fea0003800000 */
.L_x_7735:
        /* <DEDUP_REMOVED lines=9> */
.L_x_7737:
        /* <DEDUP_REMOVED lines=8> */
.L_x_7738:
[----:B------:R-:W-:Y:S01]  /*16500*/  @!PT LDS RZ, [RZ] ;  /* 0x00000000fffff984 */ /* 0x000fe20000000800 */
[----:B------:R-:W-:Y:S01]  /*16510*/  @!PT LDS RZ, [RZ] ;  /* 0x00000000fffff984 */ /* 0x000fe20000000800 */
[----:B------:R-:W-:Y:S01]  /*16520*/  @!PT LDS RZ, [RZ] ;  /* 0x00000000fffff984 */ /* 0x000fe20000000800 */
[----:B------:R0:W-:Y:S04]  /*16530*/  @P0 LDGSTS.E.BYPASS.LTC128B.128 [R9+0x18400], desc[UR52][R2.64], !P3 ;  /* 0x1840000002090fae */ /* 0x0001e8000d901d74 */
[----:B------:R0:W-:Y:S01]  /*16540*/  @P0 LDGSTS.E.BYPASS.LTC128B.128 [R9+0x1c400], desc[UR52][R2.64+0x80], !P2 ;  /* 0x1c40008002090fae */ /* 0x0001e2000d101d74 */
[----:B------:R-:W-:Y:S01]  /*16550*/  ISETP.GE.AND P0, PT, R6, 0x11, PT ;  /* 0x000000110600780c */ /* 0x000fe20003f06270 */
[----:B------:R-:W-:-:S12]  /*16560*/  IMAD.MOV.U32 R13, RZ, RZ, R4 ;  /* 0x000000ffff0d7224 */ /* 0x000fd800078e0004 */
[----:B------:R-:W-:Y:S02]  /*16570*/  @P0 IMAD R25, R5, 0x2, R16 ;  /* 0x0000000205190824 */ /* 0x000fe400078e0210 */
[----:B0-----:R-:W-:-:S07]  /*16580*/  IMAD.MOV.U32 R8, RZ, RZ, R14 ;  /* 0x000000ffff087224 */ /* 0x001fce00078e000e */
[----:B------:R-:W-:Y:S05]  /*16590*/  WARPSYNC.COLLECTIVE R15, `(.L_x_7739) ;  /* 0x000000000f087348 */ /* 0x000fea0003c00000 */
[----:B------:R0:W1:Y:S02]  /*165a0*/  SHFL.IDX P6, R14, R13, R12, R11 ;  /* 0x0000000c0d0e7389 */ /* 0x00006400000c000b */
[----:B01----:R-:W-:Y:S01]  /*165b0*/  ENDCOLLECTIVE ;  /* 0x000000000000791b */ /* 0x003fe20003800000 */
.L_x_7739:
[----:B------:R-:W-:Y:S02]  /*165c0*/  IMAD.MOV.U32 R13, RZ, RZ, R0 ;  /* 0x000000ffff0d7224 */ /* 0x000fe400078e0000 */
[----:B------:R-:W-:Y:S01]  /*165d0*/  IMAD.MOV.U32 R12, RZ, RZ, 0x2 ;  /* 0x00000002ff0c7424 */ /* 0x000fe200078e00ff */
[----:B------:R-:W-:-:S05]  /*165e0*/  @P0 LEA R14, P1, R35, R14, 0x1 ;  /* 0x0000000e230e0211 */ /* 0x000fca00078208ff */
[----:B------:R-:W-:-:S08]  /*165f0*/  @P0 IMAD.MOV.U32 R2, RZ, RZ, R14 ;  /* 0x000000ffff020224 */ /* 0x000fd000078e000e */
[----:B------:R-:W-:Y:S05]  /*16600*/  WARPSYNC.COLLECTIVE R15, `(.L_x_7740) ;  /* 0x000000000f087348 */ /* 0x000fea0003c00000 */
[----:B------:R0:W1:Y:S02]  /*16610*/  SHFL.IDX P6, R14, R13, R12, R11 ;  /* 0x0000000c0d0e7389 */ /* 0x00006400000c000b */
[----:B01----:R-:W-:Y:S01]  /*16620*/  ENDCOLLECTIVE ;  /* 0x000000000000791b */ /* 0x003fe20003800000 */
.L_x_7740:
[----:B------:R-:W-:-:S04]  /*16630*/  @P0 IMAD.X R21, RZ, RZ, R8, P1 ;  /* 0x000000ffff150224 */ /* 0x000fc800008e0608 */
[----:B------:R-:W-:-:S05]  /*16640*/  @P0 IMAD.MOV.U32 R3, RZ, RZ, R21 ;  /* 0x000000ffff030224 */ /* 0x000fca00078e0015 */
[----:B------:R-:W-:Y:S01]  /*16650*/  @!PT LDS RZ, [RZ] ;  /* 0x00000000fffff984 */ /* 0x000fe20000000800 */
[----:B------:R-:W-:Y:S01]  /*16660*/  @!PT LDS RZ, [RZ] ;  /* 0x00000000fffff984 */ /* 0x000fe20000000800 */
[----:B------:R-:W-:Y:S01]  /*16670*/  @!PT LDS RZ, [RZ] ;  /* 0x00000000fffff984 */ /* 0x000fe20000000800 */
        /* <DEDUP_REMOVED lines=8> */
.L_x_7741:
        /* <DEDUP_REMOVED lines=8> */
.L_x_7742:
        /* <DEDUP_REMOVED lines=13> */
.L_x_7743:
        /* <DEDUP_REMOVED lines=8> */
.L_x_7744:
        /* <DEDUP_REMOVED lines=13> */
.L_x_7745:
        /* <DEDUP_REMOVED lines=8> */
.L_x_7746:
        /* <DEDUP_REMOVED lines=13> */
.L_x_7747:
        /* <DEDUP_REMOVED lines=8> */
.L_x_7748:
        /* <DEDUP_REMOVED lines=13> */
.L_x_7749:
        /* <DEDUP_REMOVED lines=8> */
.L_x_7750:
        /* <DEDUP_REMOVED lines=8> */
[----:B------:R-:W-:-:S07]  /*16d40*/  IMAD.MOV.U32 R8, RZ, RZ, R14 ;  /* 0x000000ffff087224 */ /* 0x000fce00078e000e */
[----:B0-----:R-:W-:Y:S05]  /*16d50*/  WARPSYNC.COLLECTIVE R15, `(.L_x_7751) ;  /* 0x000000000f087348 */ /* 0x001fea0003c00000 */
[----:B------:R1:W2:Y:S02]  /*16d60*/  SHFL.IDX P6, R14, R13, R12, R11 ;  /* 0x0000000c0d0e7389 */ /* 0x0002a400000c000b */
[----:B012---:R-:W-:Y:S01]  /*16d70*/  ENDCOLLECTIVE ;  /* 0x000000000000791b */ /* 0x007fe20003800000 */
.L_x_7751:
[----:B------:R-:W-:Y:S05]  /*16d80*/  BRA `(.L_x_7752) ;  /* 0xffffffc400ec7947 */ /* 0x000fea000383ffff */
.L_x_7688:
        /* <DEDUP_REMOVED lines=8> */
.L_x_7753:
[C---:B------:R-:W-:Y:S01]  /*16e10*/  VIADD R6, R5.reuse, 0x10 ;  /* 0x0000001005067836 */ /* 0x040fe20000000000 */
[----:B------:R-:W-:Y:S01]  /*16e20*/  ISETP.GE.AND P0, PT, R5, UR38, PT ;  /* 0x0000002605007c0c */ /* 0x000fe2000bf06270 */
[----:B------:R-:W-:Y:S02]  /*16e30*/  IMAD.MOV.U32 R13, RZ, RZ, R0 ;  /* 0x000000ffff0d7224 */ /* 0x000fe400078e0000 */
[----:B------:R-:W-:-:S10]  /*16e40*/  IMAD.MOV.U32 R2, RZ, RZ, R14 ;  /* 0x000000ffff027224 */ /* 0x000fd400078e000e */
[----:B------:R-:W-:Y:S05]  /*16e50*/  WARPSYNC.COLLECTIVE R15, `(.L_x_7754) ;  /* 0x000000000f087348 */ /* 0x000fea0003c00000 */
[----:B------:R0:W1:Y:S02]  /*16e60*/  SHFL.IDX P6, R14, R13, R12, R11 ;  /* 0x0000000c0d0e7389 */ /* 0x00006400000c000b */
[----:B01----:R-:W-:Y:S01]  /*16e70*/  ENDCOLLECTIVE ;  /* 0x000000000000791b */ /* 0x003fe20003800000 */
.L_x_7754:
        /* <DEDUP_REMOVED lines=8> */
.L_x_7755:
[----:B------:R-:W-:Y:S01]  /*16f00*/  @!PT LDS RZ, [RZ] ;  /* 0x00000000fffff984 */ /* 0x000fe20000000800 */
[----:B------:R-:W-:Y:S01]  /*16f10*/  @!PT LDS RZ, [RZ] ;  /* 0x00000000fffff984 */ /* 0x000fe20000000800 */
[----:B------:R-:W-:Y:S01]  /*16f20*/  @!PT LDS RZ, [RZ] ;  /* 0x00000000fffff984 */ /* 0x000fe20000000800 */
[----:B------:R0:W-:Y:S04]  /*16f30*/  @!P0 LDGSTS.E.BYPASS.LTC128B.128 [R33+0x10400], desc[UR52][R2.64], !P4 ;  /* 0x1040000002218fae */ /* 0x0001e8000e101d74 */
[----:B------:R0:W-:Y:S01]  /*16f40*/  @!P0 LDGSTS.E.BYPASS.LTC128B.128 [R33+0x14400], desc[UR52][R2.64+0x80], !P5 ;  /* 0x1440008002218fae */ /* 0x0001e2000e901d74 */
[----:B------:R-:W-:Y:S01]  /*16f50*/  ISETP.GE.AND P0, PT, R6, UR38, PT ;  /* 0x0000002606007c0c */ /* 0x000fe2000bf06270 */
[----:B------:R-:W-:Y:S02]  /*16f60*/  IMAD.MOV.U32 R13, RZ, RZ, R0 ;  /* 0x000000ffff0d7224 */ /* 0x000fe400078e0000 */
[----:B------:R-:W-:-:S10]  /*16f70*/  IMAD.MOV.U32 R6, RZ, RZ, R14 ;  /* 0x000000ffff067224 */ /* 0x000fd400078e000e */
[----:B0-----:R-:W-:Y:S05]  /*16f80*/  WARPSYNC.COLLECTIVE R15, `(.L_x_7756) ;  /* 0x000000000f087348 */ /* 0x001fea0003c00000 */
[----:B------:R1:W2:Y:S02]  /*16f90*/  SHFL.IDX P6, R14, R13, R12, R11 ;  /* 0x0000000c0d0e7389 */ /* 0x0002a400000c000b */
[----:B012---:R-:W-:Y:S01]  /*16fa0*/  ENDCOLLECTIVE ;  /* 0x000000000000791b */ /* 0x007fe20003800000 */
.L_x_7756:
[----:B------:R-:W-:Y:S02]  /*16fb0*/  IMAD.MOV.U32 R13, RZ, RZ, R4 ;  /* 0x000000ffff0d7224 */ /* 0x000fe400078e0004 */
[----:B------:R-:W-:Y:S01]  /*16fc0*/  IMAD.MOV.U32 R12, RZ, RZ, 0x2 ;  /* 0x00000002ff0c7424 */ /* 0x000fe200078e00ff */
[----:B------:R-:W-:-:S05]  /*16fd0*/  @!P0 LEA R14, P1, R35, R14, 0x1 ;  /* 0x0000000e230e8211 */ /* 0x000fca00078208ff */
[----:B------:R-:W-:-:S08]  /*16fe0*/  @!P0 IMAD.MOV.U32 R2, RZ, RZ, R14 ;  /* 0x000000ffff028224 */ /* 0x000fd000078e000e */
[----:B------:R-:W-:Y:S05]  /*16ff0*/  WARPSYNC.COLLECTIVE R15, `(.L_x_7757) ;  /* 0x000000000f087348 */ /* 0x000fea0003c00000 */
[----:B------:R0:W1:Y:S02]  /*17000*/  SHFL.IDX P6, R14, R13, R12, R11 ;  /* 0x0000000c0d0e7389 */ /* 0x00006400000c000b */
[----:B01----:R-:W-:Y:S01]  /*17010*/  ENDCOLLECTIVE ;  /* 0x000000000000791b */ /* 0x003fe20003800000 */
.L_x_7757:
        /* <DEDUP_REMOVED lines=14> */
.L_x_7758:
[----:B------:R-:W-:Y:S02]  /*17100*/  IMAD.MOV.U32 R13, RZ, RZ, R4 ;  /* 0x000000ffff0d7224 */ /* 0x000fe400078e0004 */
[----:B------:R-:W-:Y:S01]  /*17110*/  IMAD.MOV.U32 R12, RZ, RZ, 0x3 ;  /* 0x00000003ff0c7424 */ /* 0x000fe200078e00ff */
[----:B------:R-:W-:-:S05]  /*17120*/  @!P0 LEA R14, P1, R35, R14, 0x1 ;  /* 0x0000000e230e8211 */ /* 0x000fca00078208ff */
[----:B------:R-:W-:-:S08]  /*17130*/  @!P0 IMAD.MOV.U32 R2, RZ, RZ, R14 ;  /* 0x000000ffff028224 */ /* 0x000fd000078e000e */
[----:B------:R-:W-:Y:S05]  /*17140*/  WARPSYNC.COLLECTIVE R15, `(.L_x_7759) ;  /* 0x000000000f087348 */ /* 0x000fea0003c00000 */
[----:B------:R0:W1:Y:S02]  /*17150*/  SHFL.IDX P6, R14, R13, R12, R11 ;  /* 0x0000000c0d0e7389 */ /* 0x00006400000c000b */
[----:B01----:R-:W-:Y:S01]  /*17160*/  ENDCOLLECTIVE ;  /* 0x000000000000791b */ /* 0x003fe20003800000 */
.L_x_7759:
        /* <DEDUP_REMOVED lines=14> */
.L_x_7760:
[----:B------:R-:W-:Y:S02]  /*17250*/  IMAD.MOV.U32 R13, RZ, RZ, R4 ;  /* 0x000000ffff0d7224 */ /* 0x000fe400078e0004 */
[----:B------:R-:W-:Y:S01]  /*17260*/  IMAD.MOV.U32 R12, RZ, RZ, 0x4 ;  /* 0x00000004ff0c7424 */ /* 0x000fe200078e00ff */
[----:B------:R-:W-:-:S05]  /*17270*/  @!P0 LEA R14, P1, R35, R14, 0x1 ;  /* 0x0000000e230e8211 */ /* 0x000fca00078208ff */
[----:B------:R-:W-:-:S08]  /*17280*/  @!P0 IMAD.MOV.U32 R2, RZ, RZ, R14 ;  /* 0x000000ffff028224 */ /* 0x000fd000078e000e */
[----:B------:R-:W-:Y:S05]  /*17290*/  WARPSYNC.COLLECTIVE R15, `(.L_x_7761) ;  /* 0x000000000f087348 */ /* 0x000fea0003c00000 */
[----:B------:R0:W1:Y:S02]  /*172a0*/  SHFL.IDX P6, R14, R13, R12, R11 ;  /* 0x0000000c0d0e7389 */ /* 0x00006400000c000b */
[----:B01----:R-:W-:Y:S01]  /*172b0*/  ENDCOLLECTIVE ;  /* 0x000000000000791b */ /* 0x003fe20003800000 */
.L_x_7761:
        /* <DEDUP_REMOVED lines=14> */
.L_x_7762:
[----:B------:R-:W-:Y:S02]  /*173a0*/  IMAD.MOV.U32 R13, RZ, RZ, R4 ;  /* 0x000000ffff0d7224 */ /* 0x000fe400078e0004 */
[----:B------:R-:W-:Y:S01]  /*173b0*/  IMAD.MOV.U32 R12, RZ, RZ, 0x5 ;  /* 0x00000005ff0c7424 */ /* 0x000fe200078e00ff */
[----:B------:R-:W-:-:S05]  /*173c0*/  @!P0 LEA R14, P1, R35, R14, 0x1 ;  /* 0x0000000e230e8211 */ /* 0x000fca00078208ff */
[----:B------:R-:W-:-:S08]  /*173d0*/  @!P0 IMAD.MOV.U32 R2, RZ, RZ, R14 ;  /* 0x000000ffff028224 */ /* 0x000fd000078e000e */
[----:B------:R-:W-:Y:S05]  /*173e0*/  WARPSYNC.COLLECTIVE R15, `(.L_x_7763) ;  /* 0x000000000f087348 */ /* 0x000fea0003c00000 */
[----:B------:R0:W1:Y:S02]  /*173f0*/  SHFL.IDX P6, R14, R13, R12, R11 ;  /* 0x0000000c0d0e7389 */ /* 0x00006400000c000b */
[----:B01----:R-:W-:Y:S01]  /*17400*/  ENDCOLLECTIVE ;  /* 0x000000000000791b */ /* 0x003fe20003800000 */
.L_x_7763:
        /* <DEDUP_REMOVED lines=14> */
.L_x_7764:
[----:B------:R-:W-:Y:S02]  /*174f0*/  IMAD.MOV.U32 R13, RZ, RZ, R4 ;  /* 0x000000ffff0d7224 */ /* 0x000fe400078e0004 */
[----:B------:R-:W-:Y:S01]  /*17500*/  IMAD.MOV.U32 R12, RZ, RZ, 0x6 ;  /* 0x00000006ff0c7424 */ /* 0x000fe200078e00ff */
[----:B------:R-:W-:-:S05]  /*17510*/  @!P0 LEA R14, P1, R35, R14, 0x1 ;  /* 0x0000000e230e8211 */ /* 0x000fca00078208ff */
[----:B------:R-:W-:-:S08]  /*17520*/  @!P0 IMAD.MOV.U32 R2, RZ, RZ, R14 ;  /* 0x000000ffff028224 */ /* 0x000fd000078e000e */
[----:B------:R-:W-:Y:S05]  /*17530*/  WARPSYNC.COLLECTIVE R15, `(.L_x_7765) ;  /* 0x000000000f087348 */ /* 0x000fea0003c00000 */
[----:B------:R0:W1:Y:S02]  /*17540*/  SHFL.IDX P6, R14, R13, R12, R11 ;  /* 0x0000000c0d0e7389 */ /* 0x00006400000c000b */
[----:B01----:R-:W-:Y:S01]  /*17550*/  ENDCOLLECTIVE ;  /* 0x000000000000791b */ /* 0x003fe20003800000 */
.L_x_7765:
        /* <DEDUP_REMOVED lines=14> */
.L_x_7766:
[----:B------:R-:W-:Y:S02]  /*17640*/  IMAD.MOV.U32 R13, RZ, RZ, R4 ;  /* 0x000000ffff0d7224 */ /* 0x000fe400078e0004 */
[----:B------:R-:W-:Y:S01]  /*17650*/  IMAD.MOV.U32 R12, RZ, RZ, 0x7 ;  /* 0x00000007ff0c7424 */ /* 0x000fe200078e00ff */
[----:B------:R-:W-:-:S05]  /*17660*/  @!P0 LEA R14, P1, R35, R14, 0x1 ;  /* 0x0000000e230e8211 */ /* 0x000fca00078208ff */
[----:B------:R-:W-:-:S08]  /*17670*/  @!P0 IMAD.MOV.U32 R2, RZ, RZ, R14 ;  /* 0x000000ffff028224 */ /* 0x000fd000078e000e */
[----:B------:R-:W-:Y:S05]  /*17680*/  WARPSYNC.COLLECTIVE R15, `(.L_x_7767) ;  /* 0x000000000f087348 */ /* 0x000fea0003c00000 */
[----:B------:R0:W1:Y:S02]  /*17690*/  SHFL.IDX P6, R14, R13, R12, R11 ;  /* 0x0000000c0d0e7389 */ /* 0x00006400000c000b */
[----:B01----:R-:W-:Y:S01]  /*176a0*/  ENDCOLLECTIVE ;  /* 0x000000000000791b */ /* 0x003fe20003800000 */
.L_x_7767:
[----:B------:R-:W-:-:S04]  /*176b0*/  @!P0 IMAD.X R7, RZ, RZ, R6, P1 ;  /* 0x000000ffff078224 */ /* 0x000fc800008e0606 */
[----:B------:R-:W-:-:S05]  /*176c0*/  @!P0 IMAD.MOV.U32 R3, RZ, RZ, R7 ;  /* 0x000000ffff038224 */ /* 0x000fca00078e0007 */
[----:B------:R-:W-:Y:S01]  /*176d0*/  @!PT LDS RZ, [RZ] ;  /* 0x00000000fffff984 */ /* 0x000fe20000000800 */
[----:B------:R-:W-:Y:S01]  /*176e0*/  @!PT LDS RZ, [RZ] ;  /* 0x00000000fffff984 */ /* 0x000fe20000000800 */
[----:B------:R-:W-:Y:S01]  /*176f0*/  @!PT LDS RZ, [RZ] ;  /* 0x00000000fffff984 */ /* 0x000fe20000000800 */
[----:B------:R0:W-:Y:S01]  /*17700*/  @!P0 LDGSTS.E.BYPASS.LTC128B.128 [R33+0x13400], desc[UR52][R2.64], !P4 ;  /* 0x1340000002218fae */ /* 0x0001e2000e101d74 */
[----:B------:R-:W-:-:S03]  /*17710*/  IMAD.MOV.U32 R13, RZ, RZ, R0 ;  /* 0x000000ffff0d7224 */ /* 0x000fc600078e0000 */
[----:B------:R0:W-:Y:S01]  /*17720*/  @!P0 LDGSTS.E.BYPASS.LTC128B.128 [R33+0x17400], desc[UR52][R2.64+0x80], !P5 ;  /* 0x1740008002218fae */ /* 0x0001e2000e901d74 */
[----:B------:R-:W-:-:S07]  /*17730*/  IMAD.MOV.U32 R6, RZ, RZ, R14 ;  /* 0x000000ffff067224 */ /* 0x000fce00078e000e */
[----:B0-----:R-:W-:Y:S05]  /*17740*/  WARPSYNC.COLLECTIVE R15, `(.L_x_7768) ;  /* 0x000000000f087348 */ /* 0x001fea0003c00000 */
[----:B------:R1:W2:Y:S02]  /*17750*/  SHFL.IDX P6, R14, R13, R12, R11 ;  /* 0x0000000c0d0e7389 */ /* 0x0002a400000c000b */
[----:B012---:R-:W-:Y:S01]  /*17760*/  ENDCOLLECTIVE ;  /* 0x000000000000791b */ /* 0x007fe20003800000 */
.L_x_7768:
[----:B------:R-:W-:Y:S05]  /*17770*/  BRA `(.L_x_7769) ;  /* 0xffffffc8000c7947 */ /* 0x000fea000383ffff */
.L_x_7691:
[----:B0-----:R0:W1:Y:S02]  /*17780*/  SYNCS.PHASECHK.TRANS64.TRYWAIT P0, [R16+URZ+0x28820], R3 ;  /* 0x02882003100075a7 */ /* 0x001064000800017f */
[----:B-1----:R-:W-:Y:S05]  /*17790*/  @!P0 NANOSLEEP.SYNCS 0x989680 ;  /* 0x009896800000895d */ /* 0x002fea0003900000 */
[----:B------:R-:W1:Y:S02]  /*177a0*/  @!P0 SYNCS.PHASECHK.TRANS64 P0, [R16+URZ+0x28820], R3 ;  /* 0x02882003100085a7 */ /* 0x000e64000800007f */
[----:B-1----:R-:W-:Y:S05]  /*177b0*/  @!P0 BRA `(.L_x_7691) ;  /* 0xfffffffc00f08947 */ /* 0x002fea000383ffff */
[----:B------:R-:W-:Y:S05]  /*177c0*/  BRA `(.L_x_7770) ;  /* 0xffffffc800647947 */ /* 0x000fea000383ffff */
.L_x_7695:
[----:B0-----:R0:W1:Y:S02]  /*177d0*/  SYNCS.PHASECHK.TRANS64.TRYWAIT P0, [R6+URZ+0x28840], R3 ;  /* 0x02884003060075a7 */ /* 0x001064000800017f */
[----:B-1----:R-:W-:Y:S05]  /*177e0*/  @!P0 NANOSLEEP.SYNCS 0x989680 ;  /* 0x009896800000895d */ /* 0x002fea0003900000 */
[----:B------:R-:W1:Y:S02]  /*177f0*/  @!P0 SYNCS.PHASECHK.TRANS64 P0, [R6+URZ+0x28840], R3 ;  /* 0x02884003060085a7 */ /* 0x000e64000800007f */
[----:B-1----:R-:W-:Y:S05]  /*17800*/  @!P0 BRA `(.L_x_7695) ;  /* 0xfffffffc00f08947 */ /* 0x002fea000383ffff */
[----:B------:R-:W-:Y:S05]  /*17810*/  BRA `(.L_x_7771) ;  /* 0xffffffcc00247947 */ /* 0x000fea000383ffff */
.L_x_7696:
        /* <DEDUP_REMOVED lines=8> */
.L_x_7773:
[----:B------:R-:W-:Y:S05]  /*178a0*/  BSYNC B1 ;  /* 0x0000000000017941 */ /* 0x000fea0003800000 */
.L_x_7772:
        /* <DEDUP_REMOVED lines=9> */
.L_x_7774:
[----:B------:R-:W-:Y:S02]  /*17940*/  IMAD R7, R7, 0x2, R16 ;  /* 0x0000000207077824 */ /* 0x000fe400078e0210 */
[----:B------:R-:W-:Y:S02]  /*17950*/  IMAD.MOV.U32 R13, RZ, RZ, R9 ;  /* 0x000000ffff0d7224 */ /* 0x000fe400078e0009 */
[----:B------:R-:W-:Y:S02]  /*17960*/  IMAD.MOV.U32 R12, RZ, RZ, 0x1 ;  /* 0x00000001ff0c7424 */ /* 0x000fe400078e00ff */
[----:B------:R-:W-:-:S07]  /*17970*/  IMAD.MOV.U32 R2, RZ, RZ, R14 ;  /* 0x000000ffff027224 */ /* 0x000fce00078e000e */
[----:B------:R-:W-:Y:S05]  /*17980*/  WARPSYNC.COLLECTIVE R15, `(.L_x_7775) ;  /* 0x000000000f087348 */ /* 0x000fea0003c00000 */
[----:B------:R0:W1:Y:S02]  /*17990*/  SHFL.IDX P6, R14, R13, R12, R11 ;  /* 0x0000000c0d0e7389 */ /* 0x00006400000c000b */
[----:B01----:R-:W-:Y:S01]  /*179a0*/  ENDCOLLECTIVE ;  /* 0x000000000000791b */ /* 0x003fe20003800000 */
.L_x_7775:
        /* <DEDUP_REMOVED lines=12> */
.L_x_7776:
[----:B------:R-:W-:Y:S02]  /*17a70*/  IMAD.MOV.U32 R13, RZ, RZ, R9 ;  /* 0x000000ffff0d7224 */ /* 0x000fe400078e0009 */
[----:B------:R-:W-:Y:S02]  /*17a80*/  IMAD.MOV.U32 R12, RZ, RZ, 0x2 ;  /* 0x00000002ff0c7424 */ /* 0x000fe400078e00ff */
[----:B------:R-:W-:-:S07]  /*17a90*/  IMAD.MOV.U32 R2, RZ, RZ, R14 ;  /* 0x000000ffff027224 */ /* 0x000fce00078e000e */
[----:B------:R-:W-:Y:S05]  /*17aa0*/  WARPSYNC.COLLECTIVE R15, `(.L_x_7777) ;  /* 0x000000000f087348 */ /* 0x000fea0003c00000 */
[----:B------:R0:W1:Y:S02]  /*17ab0*/  SHFL.IDX P6, R14, R13, R12, R11 ;  /* 0x0000000c0d0e7389 */ /* 0x00006400000c000b */
[----:B01----:R-:W-:Y:S01]  /*17ac0*/  ENDCOLLECTIVE ;  /* 0x000000000000791b */ /* 0x003fe20003800000 */
.L_x_7777:
        /* <DEDUP_REMOVED lines=12> */
.L_x_7778:
[----:B------:R-:W-:Y:S02]  /*17b90*/  IMAD.MOV.U32 R13, RZ, RZ, R9 ;  /* 0x000000ffff0d7224 */ /* 0x000fe400078e0009 */
[----:B------:R-:W-:Y:S02]  /*17ba0*/  IMAD.MOV.U32 R12, RZ, RZ, 0x3 ;  /* 0x00000003ff0c7424 */ /* 0x000fe400078e00ff */
[----:B------:R-:W-:-:S07]  /*17bb0*/  IMAD.MOV.U32 R2, RZ, RZ, R14 ;  /* 0x000000ffff027224 */ /* 0x000fce00078e000e */
[----:B------:R-:W-:Y:S05]  /*17bc0*/  WARPSYNC.COLLECTIVE R15, `(.L_x_7779) ;  /* 0x000000000f087348 */ /* 0x000fea0003c00000 */
[----:B------:R0:W1:Y:S02]  /*17bd0*/  SHFL.IDX P6, R14, R13, R12, R11 ;  /* 0x0000000c0d0e7389 */ /* 0x00006400000c000b */
[----:B01----:R-:W-:Y:S01]  /*17be0*/  ENDCOLLECTIVE ;  /* 0x000000000000791b */ /* 0x003fe20003800000 */
.L_x_7779:
        /* <DEDUP_REMOVED lines=12> */
.L_x_7780:
[----:B------:R-:W-:Y:S02]  /*17cb0*/  IMAD.MOV.U32 R13, RZ, RZ, R9 ;  /* 0x000000ffff0d7224 */ /* 0x000fe400078e0009 */
[----:B------:R-:W-:Y:S02]  /*17cc0*/  IMAD.MOV.U32 R12, RZ, RZ, 0x4 ;  /* 0x00000004ff0c7424 */ /* 0x000fe400078e00ff */
[----:B------:R-:W-:-:S07]  /*17cd0*/  IMAD.MOV.U32 R2, RZ, RZ, R14 ;  /* 0x000000ffff027224 */ /* 0x000fce00078e000e */
[----:B------:R-:W-:Y:S05]  /*17ce0*/  WARPSYNC.COLLECTIVE R15, `(.L_x_7781) ;  /* 0x000000000f087348 */ /* 0x000fea0003c00000 */
[----:B------:R0:W1:Y:S02]  /*17cf0*/  SHFL.IDX P6, R14, R13, R12, R11 ;  /* 0x0000000c0d0e7389 */ /* 0x00006400000c000b */
[----:B01----:R-:W-:Y:S01]  /*17d00*/  ENDCOLLECTIVE ;  /* 0x000000000000791b */ /* 0x003fe20003800000 */
.L_x_7781:
        /* <DEDUP_REMOVED lines=12> */
.L_x_7782:
[----:B------:R-:W-:Y:S02]  /*17dd0*/  IMAD.MOV.U32 R13, RZ, RZ, R9 ;  /* 0x000000ffff0d7224 */ /* 0x000fe400078e0009 */
[----:B------:R-:W-:Y:S02]  /*17de0*/  IMAD.MOV.U32 R12, RZ, RZ, 0x5 ;  /* 0x00000005ff0c7424 */ /* 0x000fe400078e00ff */
[----:B------:R-:W-:-:S07]  /*17df0*/  IMAD.MOV.U32 R2, RZ, RZ, R14 ;  /* 0x000000ffff027224 */ /* 0x000fce00078e000e */
[----:B------:R-:W-:Y:S05]  /*17e00*/  WARPSYNC.COLLECTIVE R15, `(.L_x_7783) ;  /* 0x000000000f087348 */ /* 0x000fea0003c00000 */
[----:B------:R0:W1:Y:S02]  /*17e10*/  SHFL.IDX P6, R14, R13, R12, R11 ;  /* 0x0000000c0d0e7389 */ /* 0x00006400000c000b */
[----:B01----:R-:W-:Y:S01]  /*17e20*/  ENDCOLLECTIVE ;  /* 0x000000000000791b */ /* 0x003fe20003800000 */
.L_x_7783:
        /* <DEDUP_REMOVED lines=12> */
.L_x_7784:
[----:B------:R-:W-:Y:S02]  /*17ef0*/  IMAD.MOV.U32 R13, RZ, RZ, R9 ;  /* 0x000000ffff0d7224 */ /* 0x000fe400078e0009 */
[----:B------:R-:W-:Y:S02]  /*17f00*/  IMAD.MOV.U32 R12, RZ, RZ, 0x6 ;  /* 0x00000006ff0c7424 */ /* 0x000fe400078e00ff */
[----:B------:R-:W-:-:S07]  /*17f10*/  IMAD.MOV.U32 R2, RZ, RZ, R14 ;  /* 0x000000ffff027224 */ /* 0x000fce00078e000e */
[----:B------:R-:W-:Y:S05]  /*17f20*/  WARPSYNC.COLLECTIVE R15, `(.L_x_7785) ;  /* 0x000000000f087348 */ /* 0x000fea0003c00000 */
[----:B------:R0:W1:Y:S02]  /*17f30*/  SHFL.IDX P6, R14, R13, R12, R11 ;  /* 0x0000000c0d0e7389 */ /* 0x00006400000c000b */
[----:B01----:R-:W-:Y:S01]  /*17f40*/  ENDCOLLECTIVE ;  /* 0x000000000000791b */ /* 0x003fe20003800000 */
.L_x_7785:
        /* <DEDUP_REMOVED lines=12> */
.L_x_7786:
[----:B------:R-:W-:Y:S02]  /*18010*/  IMAD.MOV.U32 R13, RZ, RZ, R9 ;  /* 0x000000ffff0d7224 */ /* 0x000fe400078e0009 */
[----:B------:R-:W-:Y:S02]  /*18020*/  IMAD.MOV.U32 R12, RZ, RZ, 0x7 ;  /* 0x00000007ff0c7424 */ /* 0x000fe400078e00ff */
[----:B------:R-:W-:-:S07]  /*18030*/  IMAD.MOV.U32 R2, RZ, RZ, R14 ;  /* 0x000000ffff027224 */ /* 0x000fce00078e000e */
[----:B------:R-:W-:Y:S05]  /*18040*/  WARPSYNC.COLLECTIVE R15, `(.L_x_7787) ;  /* 0x000000000f087348 */ /* 0x000fea0003c00000 */
[----:B------:R0:W1:Y:S02]  /*18050*/  SHFL.IDX P6, R14, R13, R12, R11 ;  /* 0x0000000c0d0e7389 */ /* 0x00006400000c000b */
[----:B01----:R-:W-:Y:S01]  /*18060*/  ENDCOLLECTIVE ;  /* 0x000000000000791b */ /* 0x003fe20003800000 */
.L_x_7787:
        /* <DEDUP_REMOVED lines=8> */
[----:B------:R-:W-:-:S07]  /*180f0*/  IMAD.MOV.U32 R9, RZ, RZ, R14 ;  /* 0x000000ffff097224 */ /* 0x000fce00078e000e */
[----:B0-----:R-:W-:Y:S05]  /*18100*/  WARPSYNC.COLLECTIVE R15, `(.L_x_7788) ;  /* 0x000000000f087348 */ /* 0x001fea0003c00000 */
[----:B------:R1:W2:Y:S02]  /*18110*/  SHFL.IDX P6, R14, R13, R12, R11 ;  /* 0x0000000c0d0e7389 */ /* 0x0002a400000c000b */
[----:B012---:R-:W-:Y:S01]  /*18120*/  ENDCOLLECTIVE ;  /* 0x000000000000791b */ /* 0x007fe20003800000 */
.L_x_7788:
[----:B------:R-:W-:Y:S05]  /*18130*/  BRA `(.L_x_7789) ;  /* 0xffffffc400f87947 */ /* 0x000fea000383ffff */
.L_x_7701:
[----:B0-----:R0:W1:Y:S02]  /*18140*/  SYNCS.PHASECHK.TRANS64.TRYWAIT P0, [R6+URZ+0x28860], R3 ;  /* 0x02886003060075a7 */ /* 0x001064000800017f */
[----:B-1----:R-:W-:Y:S05]  /*18150*/  @!P0 NANOSLEEP.SYNCS 0x989680 ;  /* 0x009896800000895d */ /* 0x002fea0003900000 */
[----:B------:R-:W1:Y:S02]  /*18160*/  @!P0 SYNCS.PHASECHK.TRANS64 P0, [R6+URZ+0x28860], R3 ;  /* 0x02886003060085a7 */ /* 0x000e64000800007f */
[----:B-1----:R-:W-:Y:S05]  /*18170*/  @!P0 BRA `(.L_x_7701) ;  /* 0xfffffffc00f08947 */ /* 0x002fea000383ffff */
[----:B------:R-:W-:Y:S05]  /*18180*/  BRA `(.L_x_7790) ;  /* 0xffffffc800547947 */ /* 0x000fea000383ffff */
.L_x_7702:
        /* <DEDUP_REMOVED lines=8> */
.L_x_7792:
[----:B------:R-:W-:Y:S05]  /*18210*/  BSYNC B1 ;  /* 0x0000000000017941 */ /* 0x000fea0003800000 */
.L_x_7791:
        /* <DEDUP_REMOVED lines=9> */
.L_x_7793:
[----:B------:R-:W-:Y:S02]  /*182b0*/  IMAD.MOV.U32 R13, RZ, RZ, R18 ;  /* 0x000000ffff0d7224 */ /* 0x000fe400078e0012 */
[----:B------:R-:W-:Y:S01]  /*182c0*/  IMAD.MOV.U32 R12, RZ, RZ, 0x1 ;  /* 0x00000001ff0c7424 */ /* 0x000fe200078e00ff */
[----:B------:R-:W-:-:S13]  /*182d0*/  IADD3 R2, P0, R14, R5, RZ ;  /* 0x000000050e027210 */ /* 0x000fda0007f1e0ff */
[----:B------:R-:W-:Y:S05]  /*182e0*/  WARPSYNC.COLLECTIVE R15, `(.L_x_7794) ;  /* 0x000000000f087348 */ /* 0x000fea0003c00000 */
[----:B------:R0:W1:Y:S02]  /*182f0*/  SHFL.IDX P6, R14, R13, R12, R11 ;  /* 0x0000000c0d0e7389 */ /* 0x00006400000c000b */
[----:B01----:R-:W-:Y:S01]  /*18300*/  ENDCOLLECTIVE ;  /* 0x000000000000791b */ /* 0x003fe20003800000 */
.L_x_7794:
        /* <DEDUP_REMOVED lines=13> */
.L_x_7795:
[----:B------:R-:W-:Y:S02]  /*183e0*/  IMAD.MOV.U32 R13, RZ, RZ, R18 ;  /* 0x000000ffff0d7224 */ /* 0x000fe400078e0012 */
[----:B------:R-:W-:Y:S01]  /*183f0*/  IMAD.MOV.U32 R12, RZ, RZ, 0x2 ;  /* 0x00000002ff0c7424 */ /* 0x000fe200078e00ff */
[----:B------:R-:W-:-:S13]  /*18400*/  IADD3 R2, P0, R14, R5, RZ ;  /* 0x000000050e027210 */ /* 0x000fda0007f1e0ff */
[----:B------:R-:W-:Y:S05]  /*18410*/  WARPSYNC.COLLECTIVE R15, `(.L_x_7796) ;  /* 0x000000000f087348 */ /* 0x000fea0003c00000 */
[----:B------:R0:W1:Y:S02]  /*18420*/  SHFL.IDX P6, R14, R13, R12, R11 ;  /* 0x0000000c0d0e7389 */ /* 0x00006400000c000b */
[----:B01----:R-:W-:Y:S01]  /*18430*/  ENDCOLLECTIVE ;  /* 0x000000000000791b */ /* 0x003fe20003800000 */
.L_x_7796:
        /* <DEDUP_REMOVED lines=13> */
.L_x_7797:
[----:B------:R-:W-:Y:S02]  /*18510*/  IMAD.MOV.U32 R13, RZ, RZ, R18 ;  /* 0x000000ffff0d7224 */ /* 0x000fe400078e0012 */
[----:B------:R-:W-:Y:S01]  /*18520*/  IMAD.MOV.U32 R12, RZ, RZ, 0x3 ;  /* 0x00000003ff0c7424 */ /* 0x000fe200078e00ff */
[----:B------:R-:W-:-:S13]  /*18530*/  IADD3 R2, P0, R14, R5, RZ ;  /* 0x000000050e027210 */ /* 0x000fda0007f1e0ff */
[----:B------:R-:W-:Y:S05]  /*18540*/  WARPSYNC.COLLECTIVE R15, `(.L_x_7798) ;  /* 0x000000000f087348 */ /* 0x000fea0003c00000 */
[----:B------:R0:W1:Y:S02]  /*18550*/  SHFL.IDX P6, R14, R13, R12, R11 ;  /* 0x0000000c0d0e7389 */ /* 0x00006400000c000b */
[----:B01----:R-:W-:Y:S01]  /*18560*/  ENDCOLLECTIVE ;  /* 0x000000000000791b */ /* 0x003fe20003800000 */
.L_x_7798:
        /* <DEDUP_REMOVED lines=13> */
.L_x_7799:
[----:B------:R-:W-:Y:S02]  /*18640*/  IMAD.MOV.U32 R13, RZ, RZ, R18 ;  /* 0x000000ffff0d7224 */ /* 0x000fe400078e0012 */
[----:B------:R-:W-:Y:S01]  /*18650*/  IMAD.MOV.U32 R12, RZ, RZ, 0x4 ;  /* 0x00000004ff0c7424 */ /* 0x000fe200078e00ff */
[----:B------:R-:W-:-:S13]  /*18660*/  IADD3 R2, P0, R14, R5, RZ ;  /* 0x000000050e027210 */ /* 0x000fda0007f1e0ff */
[----:B------:R-:W-:Y:S05]  /*18670*/  WARPSYNC.COLLECTIVE R15, `(.L_x_7800) ;  /* 0x000000000f087348 */ /* 0x000fea0003c00000 */
[----:B------:R0:W1:Y:S02]  /*18680*/  SHFL.IDX P6, R14, R13, R12, R11 ;  /* 0x0000000c0d0e7389 */ /* 0x00006400000c000b */
[----:B01----:R-:W-:Y:S01]  /*18690*/  ENDCOLLECTIVE ;  /* 0x000000000000791b */ /* 0x003fe20003800000 */
.L_x_7800:
        /* <DEDUP_REMOVED lines=13> */
.L_x_7801:
[----:B------:R-:W-:Y:S02]  /*18770*/  IMAD.MOV.U32 R13, RZ, RZ, R18 ;  /* 0x000000ffff0d7224 */ /* 0x000fe400078e0012 */
[----:B------:R-:W-:Y:S01]  /*18780*/  IMAD.MOV.U32 R12, RZ, RZ, 0x5 ;  /* 0x00000005ff0c7424 */ /* 0x000fe200078e00ff */
[----:B------:R-:W-:-:S13]  /*18790*/  IADD3 R2, P0, R14, R5, RZ ;  /* 0x000000050e027210 */ /* 0x000fda0007f1e0ff */
[----:B------:R-:W-:Y:S05]  /*187a0*/  WARPSYNC.COLLECTIVE R15, `(.L_x_7802) ;  /* 0x000000000f087348 */ /* 0x000fea0003c00000 */
[----:B------:R0:W1:Y:S02]  /*187b0*/  SHFL.IDX P6, R14, R13, R12, R11 ;  /* 0x0000000c0d0e7389 */ /* 0x00006400000c000b */
[----:B01----:R-:W-:Y:S01]  /*187c0*/  ENDCOLLECTIVE ;  /* 0x000000000000791b */ /* 0x003fe20003800000 */
.L_x_7802:
        /* <DEDUP_REMOVED lines=13> */
.L_x_7803:
[----:B------:R-:W-:Y:S02]  /*188a0*/  IMAD.MOV.U32 R13, RZ, RZ, R18 ;  /* 0x000000ffff0d7224 */ /* 0x000fe400078e0012 */
[----:B------:R-:W-:Y:S01]  /*188b0*/  IMAD.MOV.U32 R12, RZ, RZ, 0x6 ;  /* 0x00000006ff0c7424 */ /* 0x000fe200078e00ff */
[----:B------:R-:W-:-:S13]  /*188c0*/  IADD3 R2, P0, R14, R5, RZ ;  /* 0x000000050e027210 */ /* 0x000fda0007f1e0ff */
[----:B------:R-:W-:Y:S05]  /*188d0*/  WARPSYNC.COLLECTIVE R15, `(.L_x_7804) ;  /* 0x000000000f087348 */ /* 0x000fea0003c00000 */
[----:B------:R0:W1:Y:S02]  /*188e0*/  SHFL.IDX P6, R14, R13, R12, R11 ;  /* 0x0000000c0d0e7389 */ /* 0x00006400000c000b */
[----:B01----:R-:W-:Y:S01]  /*188f0*/  ENDCOLLECTIVE ;  /* 0x000000000000791b */ /* 0x003fe20003800000 */
.L_x_7804:
        /* <DEDUP_REMOVED lines=13> */
.L_x_7805:
[----:B------:R-:W-:Y:S02]  /*189d0*/  IMAD.MOV.U32 R13, RZ, RZ, R18 ;  /* 0x000000ffff0d7224 */ /* 0x000fe400078e0012 */
[----:B------:R-:W-:Y:S01]  /*189e0*/  IMAD.MOV.U32 R12, RZ, RZ, 0x7 ;  /* 0x00000007ff0c7424 */ /* 0x000fe200078e00ff */
[----:B------:R-:W-:-:S13]  /*189f0*/  IADD3 R2, P0, R14, R5, RZ ;  /* 0x000000050e027210 */ /* 0x000fda0007f1e0ff */
[----:B------:R-:W-:Y:S05]  /*18a00*/  WARPSYNC.COLLECTIVE R15, `(.L_x_7806) ;  /* 0x000000000f087348 */ /* 0x000fea0003c00000 */
[----:B------:R0:W1:Y:S02]  /*18a10*/  SHFL.IDX P6, R14, R13, R12, R11 ;  /* 0x0000000c0d0e7389 */ /* 0x00006400000c000b */
[----:B01----:R-:W-:Y:S01]  /*18a20*/  ENDCOLLECTIVE ;  /* 0x000000000000791b */ /* 0x003fe20003800000 */
.L_x_7806:
        /* <DEDUP_REMOVED lines=12> */
.L_x_7807:
[----:B------:R-:W-:Y:S01]  /*18af0*/  @!PT LDS RZ, [RZ] ;  /* 0x00000000fffff984 */ /* 0x000fe20000000800 */
[----:B------:R-:W-:Y:S01]  /*18b00*/  @!PT LDS RZ, [RZ] ;  /* 0x00000000fffff984 */ /* 0x000fe20000000800 */
[----:B------:R-:W-:Y:S01]  /*18b10*/  @!PT LDS RZ, [RZ] ;  /* 0x00000000fffff984 */ /* 0x000fe20000000800 */
[----:B------:R0:W-:Y:S01]  /*18b20*/  LDGSTS.E.BYPASS.LTC128B.128 [R7+0x7400], desc[UR52][R2.64+0x80], !P0 ;  /* 0x0740008002077fae */ /* 0x0001e2000c101d74 */
[----:B------:R-:W-:Y:S05]  /*18b30*/  BRA `(.L_x_7808) ;  /* 0xffffffc000f87947 */ /* 0x000fea000383ffff */
.L_x_7710:
[----:B0-----:R0:W1:Y:S02]  /*18b40*/  SYNCS.PHASECHK.TRANS64.TRYWAIT P0, [R4+URZ+0x28860], R3 ;  /* 0x02886003040075a7 */ /* 0x001064000800017f */
[----:B-1----:R-:W-:Y:S05]  /*18b50*/  @!P0 NANOSLEEP.SYNCS 0x989680 ;  /* 0x009896800000895d */ /* 0x002fea0003900000 */
[----:B------:R-:W1:Y:S02]  /*18b60*/  @!P0 SYNCS.PHASECHK.TRANS64 P0, [R4+URZ+0x28860], R3 ;  /* 0x02886003040085a7 */ /* 0x000e64000800007f */
[----:B-1----:R-:W-:Y:S05]  /*18b70*/  @!P0 BRA `(.L_x_7710) ;  /* 0xfffffffc00f08947 */ /* 0x002fea000383ffff */
[----:B------:R-:W-:Y:S05]  /*18b80*/  BRA `(.L_x_7809) ;  /* 0xffffffc800187947 */ /* 0x000fea000383ffff */
.L_x_7711:
        /* <DEDUP_REMOVED lines=8> */
.L_x_7811:
[----:B------:R-:W-:Y:S05]  /*18c10*/  BSYNC B0 ;  /* 0x0000000000007941 */ /* 0x000fea0003800000 */
.L_x_7810:
        /* <DEDUP_REMOVED lines=9> */
.L_x_7812:
[----:B------:R-:W-:Y:S02]  /*18cb0*/  IMAD.MOV.U32 R13, RZ, RZ, R18 ;  /* 0x000000ffff0d7224 */ /* 0x000fe400078e0012 */
[----:B------:R-:W-:Y:S01]  /*18cc0*/  IMAD.MOV.U32 R12, RZ, RZ, 0x1 ;  /* 0x00000001ff0c7424 */ /* 0x000fe200078e00ff */
[----:B------:R-:W-:-:S13]  /*18cd0*/  IADD3 R2, P0, R14, R6, RZ ;  /* 0x000000060e027210 */ /* 0x000fda0007f1e0ff */
[----:B------:R-:W-:Y:S05]  /*18ce0*/  WARPSYNC.COLLECTIVE R15, `(.L_x_7813) ;  /* 0x000000000f087348 */ /* 0x000fea0003c00000 */
[----:B------:R0:W1:Y:S02]  /*18cf0*/  SHFL.IDX P6, R14, R13, R12, R11 ;  /* 0x0000000c0d0e7389 */ /* 0x00006400000c000b */
[----:B01----:R-:W-:Y:S01]  /*18d00*/  ENDCOLLECTIVE ;  /* 0x000000000000791b */ /* 0x003fe20003800000 */
.L_x_7813:
        /* <DEDUP_REMOVED lines=13> */
.L_x_7814:
        /* <DEDUP_REMOVED lines=10> */
.L_x_7815:
        /* <DEDUP_REMOVED lines=12> */
.L_x_7816:
        /* <DEDUP_REMOVED lines=10> */
.L_x_7817:
        /* <DEDUP_REMOVED lines=12> */
.L_x_7818:
        /* <DEDUP_REMOVED lines=10> */
.L_x_7819:
        /* <DEDUP_REMOVED lines=12> */
.L_x_7820:
        /* <DEDUP_REMOVED lines=10> */
.L_x_7821:
        /* <DEDUP_REMOVED lines=12> */
.L_x_7822:
        /* <DEDUP_REMOVED lines=10> */
.L_x_7823:
        /* <DEDUP_REMOVED lines=12> */
.L_x_7824:
        /* <DEDUP_REMOVED lines=10> */
.L_x_7825:
        /* <DEDUP_REMOVED lines=12> */
.L_x_7826:
[----:B------:R-:W-:Y:S01]  /*19620*/  @!PT LDS RZ, [RZ] ;  /* 0x00000000fffff984 */ /* 0x000fe20000000800 */
[----:B------:R-:W-:Y:S01]  /*19630*/  @!PT LDS RZ, [RZ] ;  /* 0x00000000fffff984 */ /* 0x000fe20000000800 */
[----:B------:R-:W-:Y:S01]  /*19640*/  @!PT LDS RZ, [RZ] ;  /* 0x00000000fffff984 */ /* 0x000fe20000000800 */
[----:B------:R0:W-:Y:S01]  /*19650*/  LDGSTS.E.BYPASS.LTC128B.128 [R0+0x7400], desc[UR52][R2.64+0x80], !P0 ;  /* 0x0740008002007fae */ /* 0x0001e2000c101d74 */
[----:B------:R-:W-:Y:S05]  /*19660*/  BRA `(.L_x_7827) ;  /* 0xffffffc0006c7947 */ /* 0x000fea000383ffff */
.L_x_7716:
        /* <DEDUP_REMOVED lines=8> */
.L_x_7829:
[----:B------:R-:W-:Y:S05]  /*196f0*/  BSYNC B0 ;  /* 0x0000000000007941 */ /* 0x000fea0003800000 */
.L_x_7828:
[----:B------:R-:W-:Y:S05]  /*19700*/  BRA `(.L_x_7830) ;  /* 0xffffffc000f07947 */ /* 0x000fea000383ffff */
.L_x_7719:
[----:B-1----:R1:W2:Y:S02]  /*19710*/  SYNCS.PHASECHK.TRANS64.TRYWAIT P0, [R4+URZ+0x28820], R0 ;  /* 0x02882000040075a7 */ /* 0x0022a4000800017f */
[----:B--2---:R-:W-:Y:S05]  /*19720*/  @!P0 NANOSLEEP.SYNCS 0x989680 ;  /* 0x009896800000895d */ /* 0x004fea0003900000 */
[----:B------:R-:W2:Y:S02]  /*19730*/  @!P0 SYNCS.PHASECHK.TRANS64 P0, [R4+URZ+0x28820], R0 ;  /* 0x02882000040085a7 */ /* 0x000ea4000800007f */
[----:B--2---:R-:W-:Y:S05]  /*19740*/  @!P0 BRA `(.L_x_7719) ;  /* 0xfffffffc00f08947 */ /* 0x004fea000383ffff */
[----:B------:R-:W-:Y:S05]  /*19750*/  BRA `(.L_x_7831) ;  /* 0xffffffc400347947 */ /* 0x000fea000383ffff */
.L_x_7720:
        /* <DEDUP_REMOVED lines=11> */
.L_x_7833:
[----:B------:R-:W-:Y:S05]  /*19810*/  BSYNC B0 ;  /* 0x0000000000007941 */ /* 0x000fea0003800000 */
.L_x_7832:
[----:B------:R-:W-:Y:S05]  /*19820*/  BRA `(.L_x_7834) ;  /* 0xffffffc4001c7947 */ /* 0x000fea000383ffff */
.L_x_7723:
[----:B------:R-:W-:Y:S01]  /*19830*/  BSSY B1, `(.L_x_7835) ;  /* 0x0000006000017945 */ /* 0x000fe20003800000 */
[----:B------:R-:W-:-:S07]  /*19840*/  IMAD.MOV.U32 R15, RZ, RZ, -0x1 ;  /* 0xffffffffff0f7424 */ /* 0x000fce00078e00ff */
[----:B01---5:R-:W-:Y:S05]  /*19850*/  WARPSYNC.COLLECTIVE R15, `(.L_x_7836) ;  /* 0x000000000f0c7348 */ /* 0x023fea0003c00000 */
[----:B------:R-:W-:Y:S02]  /*19860*/  ELECT P6, UR62, PT ;  /* 0x00000000003e782f */ /* 0x000fe400038c0000 */
[----:B------:R-:W-:Y:S01]  /*19870*/  MOV R14, UR62 ;  /* 0x0000003e000e7c02 */ /* 0x000fe20008000f00 */
[----:B01---5:R-:W-:Y:S10]  /*19880*/  ENDCOLLECTIVE ;  /* 0x000000000000791b */ /* 0x023ff40003800000 */
.L_x_7836:
[----:B------:R-:W-:Y:S05]  /*19890*/  BSYNC B1 ;  /* 0x0000000000017941 */ /* 0x000fea0003800000 */
.L_x_7835:
[----:B------:R-:W-:Y:S05]  /*198a0*/  BRA `(.L_x_7837) ;  /* 0xffffffc400147947 */ /* 0x000fea000383ffff */
.L_x_7725:
[----:B-1----:R1:W2:Y:S02]  /*198b0*/  SYNCS.PHASECHK.TRANS64.TRYWAIT P1, [R5+URZ+0x28840], R0 ;  /* 0x02884000050075a7 */ /* 0x0022a4000802017f */
[----:B--2---:R-:W-:Y:S05]  /*198c0*/  @!P1 NANOSLEEP.SYNCS 0x989680 ;  /* 0x009896800000995d */ /* 0x004fea0003900000 */
[----:B------:R-:W2:Y:S02]  /*198d0*/  @!P1 SYNCS.PHASECHK.TRANS64 P1, [R5+URZ+0x28840], R0 ;  /* 0x02884000050095a7 */ /* 0x000ea4000802007f */
[----:B--2---:R-:W-:Y:S05]  /*198e0*/  @!P1 BRA `(.L_x_7725) ;  /* 0xfffffffc00f09947 */ /* 0x004fea000383ffff */
[----:B------:R-:W-:Y:S05]  /*198f0*/  BRA `(.L_x_7838) ;  /* 0xffffffc400347947 */ /* 0x000fea000383ffff */
.L_x_7727:
[----:B--2---:R2:W3:Y:S02]  /*19900*/  SYNCS.PHASECHK.TRANS64.TRYWAIT P1, [R23+URZ+0x28840], R2 ;  /* 0x02884002170075a7 */ /* 0x0044e4000802017f */
[----:B---3--:R-:W-:Y:S05]  /*19910*/  @!P1 NANOSLEEP.SYNCS 0x989680 ;  /* 0x009896800000995d */ /* 0x008fea0003900000 */
[----:B------:R-:W3:Y:S02]  /*19920*/  @!P1 SYNCS.PHASECHK.TRANS64 P1, [R23+URZ+0x28840], R2 ;  /* 0x02884002170095a7 */ /* 0x000ee4000802007f */
[----:B---3--:R-:W-:Y:S05]  /*19930*/  @!P1 BRA `(.L_x_7727) ;  /* 0xfffffffc00f09947 */ /* 0x008fea000383ffff */
[----:B------:R-:W-:Y:S05]  /*19940*/  BRA `(.L_x_7839) ;  /* 0xffffffc400407947 */ /* 0x000fea000383ffff */
.L_x_7729:
[----:B---3--:R3:W4:Y:S02]  /*19950*/  SYNCS.PHASECHK.TRANS64.TRYWAIT P1, [R5+URZ+0x28860], R0 ;  /* 0x02886000050075a7 */ /* 0x008724000802017f */
[----:B----4-:R-:W-:Y:S05]  /*19960*/  @!P1 NANOSLEEP.SYNCS 0x989680 ;  /* 0x009896800000995d */ /* 0x010fea0003900000 */
[----:B------:R-:W4:Y:S02]  /*19970*/  @!P1 SYNCS.PHASECHK.TRANS64 P1, [R5+URZ+0x28860], R0 ;  /* 0x02886000050095a7 */ /* 0x000f24000802007f */
[----:B----4-:R-:W-:Y:S05]  /*19980*/  @!P1 BRA `(.L_x_7729) ;  /* 0xfffffffc00f09947 */ /* 0x010fea000383ffff */
[----:B------:R-:W-:Y:S05]  /*19990*/  BRA `(.L_x_7840) ;  /* 0xffffffc4003c7947 */ /* 0x000fea000383ffff */
.L_x_7841:
        /* <DEDUP_REMOVED lines=14> */
.L_x_15859:


//--------------------- .text._ZN7cutlass13device_kernelIN5flash11enable_sm90INS1_16FlashAttnFwdSm90INS1_25CollectiveMainloopFwdSm90ILi2EN4cute5tupleIJNS5_1CILi1EEES8_S8_EEENS6_IJNS7_ILi128EEESA_SA_EEELi128ENS_6half_tEfNS_4arch4Sm90ELb0ELb1ELb1ELb1ELb1ELb0ELb0ELb1ELb1ELb1ELb0ELb0EEENS1_21CollectiveEpilogueFwdISB_S9_SC_SE_Li256ELb1ELb1ELb0ELb0EEENS1_36VarlenDynamicPersistentTileSchedulerILi128ELi128ELi256ELi128ELb0ELb1ELb1ELb1ELb0ELb1EEEEEEEEEvNT_6ParamsE --------------------------
	.section	.text._ZN7cutlass13device_kernelIN5flash11enable_sm90INS1_16FlashAttnFwdSm90INS1_25CollectiveMainloopFwdSm90ILi2EN4cute5tupleIJNS5_1CILi1EEES8_S8_EEENS6_IJNS7_ILi128EEESA_SA_EEELi128ENS_6half_tEfNS_4arch4Sm90ELb0ELb1ELb1ELb1ELb1ELb0ELb0ELb1ELb1ELb1ELb0ELb0EEENS1_21CollectiveEpilogueFwdISB_S9_SC_SE_Li256ELb1ELb1ELb0ELb0EEENS1_36VarlenDynamicPersistentTileSchedulerILi128ELi128ELi256ELi128ELb0ELb1ELb1ELb1ELb0ELb1EEEEEEEEEvNT_6ParamsE,"ax",@progbits
	.align	128
.text._ZN7cutlass13device_kernelIN5flash11enable_sm90INS1_16FlashAttnFwdSm90INS1_25CollectiveMainloopFwdSm90ILi2EN4cute5tupleIJNS5_1CILi1EEES8_S8_EEENS6_IJNS7_ILi128EEESA_SA_EEELi128ENS_6half_tEfNS_4arch4Sm90ELb0ELb1ELb1ELb1ELb1ELb0ELb0ELb1ELb1ELb1ELb0ELb0EEENS1_21CollectiveEpilogueFwdISB_S9_SC_SE_Li256ELb1ELb1ELb0ELb0EEENS1_36VarlenDynamicPersistentTileSchedulerILi128ELi128ELi256ELi128ELb0ELb1ELb1ELb1ELb0ELb1EEEEEEEEEvNT_6ParamsE:
        .type           _ZN7cutlass13device_kernelIN5flash11enable_sm90INS1_16FlashAttnFwdSm90INS1_25CollectiveMainloopFwdSm90ILi2EN4cute5tupleIJNS5_1CILi1EEES8_S8_EEENS6_IJNS7_ILi128EEESA_SA_EEELi128ENS_6half_tEfNS_4arch4Sm90ELb0ELb1ELb1ELb1ELb1ELb0ELb0ELb1ELb1ELb1ELb0ELb0EEENS1_21CollectiveEpilogueFwdISB_S9_SC_SE_Li256ELb1ELb1ELb0ELb0EEENS1_36VarlenDynamicPersistentTileSchedulerILi128ELi128ELi256ELi128ELb0ELb1ELb1ELb1ELb0ELb1EEEEEEEEEvNT_6ParamsE,@function
        .size           _ZN7cutlass13device_kernelIN5flash11enable_sm90INS1_16FlashAttnFwdSm90INS1_25CollectiveMainloopFwdSm90ILi2EN4cute5tupleIJNS5_1CILi1EEES8_S8_EEENS6_IJNS7_ILi128EEESA_SA_EEELi128ENS_6half_tEfNS_4arch4Sm90ELb0ELb1ELb1ELb1ELb1ELb0ELb0ELb1ELb1ELb1ELb0ELb0EEENS1_21CollectiveEpilogueFwdISB_S9_SC_SE_Li256ELb1ELb1ELb0ELb0EEENS1_36VarlenDynamicPersistentTileSchedulerILi128ELi128ELi256ELi128ELb0ELb1ELb1ELb1ELb0ELb1EEEEEEEEEvNT_6ParamsE,(.L_x_15860 - _ZN7cutlass13device_kernelIN5flash11enable_sm90INS1_16FlashAttnFwdSm90INS1_25CollectiveMainloopFwdSm90ILi2EN4cute5tupleIJNS5_1CILi1EEES8_S8_EEENS6_IJNS7_ILi128EEESA_SA_EEELi128ENS_6half_tEfNS_4arch4Sm90ELb0ELb1ELb1ELb1ELb1ELb0ELb0ELb1ELb1ELb1ELb0ELb0EEENS1_21CollectiveEpilogueFwdISB_S9_SC_SE_Li256ELb1ELb1ELb0ELb0EEENS1_36VarlenDynamicPersistentTileSchedulerILi128ELi128ELi256ELi128ELb0ELb1ELb1ELb1ELb0ELb1EEEEEEEEEvNT_6ParamsE)
        .other          _ZN7cutlass13device_kernelIN5flash11enable_sm90INS1_16FlashAttnFwdSm90INS1_25CollectiveMainloopFwdSm90ILi2EN4cute5tupleIJNS5_1CILi1EEES8_S8_EEENS6_IJNS7_ILi128EEESA_SA_EEELi128ENS_6half_tEfNS_4arch4Sm90ELb0ELb1ELb1ELb1ELb1ELb0ELb0ELb1ELb1ELb1ELb0ELb0EEENS1_21CollectiveEpilogueFwdISB_S9_SC_SE_Li256ELb1ELb1ELb0ELb0EEENS1_36VarlenDynamicPersistentTileSchedulerILi128ELi128ELi256ELi128ELb0ELb1ELb1ELb1ELb0ELb1EEEEEEEEEvNT_6ParamsE,@"STO_CUDA_ENTRY STV_DEFAULT"
_ZN7cutlass13device_kernelIN5flash11enable_sm90INS1_16FlashAttnFwdSm90INS1_25CollectiveMainloopFwdSm90ILi2EN4cute5tupleIJNS5_1CILi1EEES8_S8_EEENS6_IJNS7_ILi128EEESA_SA_EEELi128ENS_6half_tEfNS_4arch4Sm90ELb0ELb1ELb1ELb1ELb1ELb0ELb0ELb1ELb1ELb1ELb0ELb0EEENS1_21CollectiveEpilogueFwdISB_S9_SC_SE_Li256ELb1ELb1ELb0ELb0EEENS1_36VarlenDynamicPersistentTileSchedulerILi128ELi128ELi256ELi128ELb0ELb1ELb1ELb1ELb0ELb1EEEEEEEEEvNT_6ParamsE:
[----:B------:R-:W0:Y:S02]  /*0000*/  LDC R1, c[0x0][0x28] ;  /* 0x00000a00ff017b82 */ /* 0x000e240000000800 */
[----:B0-----:R-:W-:Y:S01]  /*0010*/  VIADD R1, R1, 0xffffffe0 ;  /* 0xffffffe001017836 */ /* 0x001fe20000000000 */
[----:B------:R-:W0:Y:S01]  /*0020*/  S2R R3, SR_TID.X ;  /* 0x0000000000037919 */ /* 0x000e220000002100 */
[----:B------:R-:W-:Y:S01]  /*0030*/  ELECT P0, URZ, PT ;  /* 0x00000000003f782f */ /* 0x000fe20003800000 */
[----:B------:R-:W-:Y:S01]  /*0040*/  UMOV UR4, 0x80 ;  /* 0x0000008000047882 */ /* 0x000fe20000000000 */
[----:B------:R-:W-:Y:S01]  /*0050*/  UMOV UR7, 0x100 ;  /* 0x0000010000077882 */ /* 0x000fe20000000000 */
[--C-:B0-----:R-:W-:Y:S02]  /*0060*/  SHF.R.U32.HI R0, RZ, 0x5, R3.reuse ;  /* 0x00000005ff007819 */ /* 0x101fe40000011603 */
[----:B------:R-:W-:-:S03]  /*0070*/  SHF.R.U32.HI R23, RZ, 0x7, R3 ;  /* 0x00000007ff177819 */ /* 0x000fc60000011603 */
[----:B------:R-:W0:Y:S04]  /*0080*/  SHFL.IDX PT, R2, R0, RZ, 0x1f ;  /* 0x00001fff00027589 */ /* 0x000e2800000e0000 */
[----:B------:R1:W2:Y:S01]  /*0090*/  SHFL.IDX PT, R3, R23, RZ, 0x1f ;  /* 0x00001fff17037589 */ /* 0x0002a200000e0000 */
[C---:B0-----:R-:W-:Y:S02]  /*00a0*/  ISETP.NE.OR P0, PT, R2.reuse, RZ, !P0 ;  /* 0x000000ff0200720c */ /* 0x041fe40004705670 */
[----:B------:R-:W-:-:S11]  /*00b0*/  ISETP.NE.AND P1, PT, R2, RZ, PT ;  /* 0x000000ff0200720c */ /* 0x000fd60003f25270 */
[----:B------:R-:W-:Y:S01]  /*00c0*/  VOTEU.ALL UP0, P0 ;  /* 0x00000000003f7886 */ /* 0x000fe20000000000 */
[----:B------:R-:W-:-:S04]  /*00d0*/  VOTEU.ALL UP1, P0 ;  /* 0x00000000003f7886 */ /* 0x000fc80000020000 */
[----:B------:R-:W0:Y:S01]  /*00e0*/  @!UP0 S2UR UR8, SR_CgaCtaId ;  /* 0x00000000000889c3 */ /* 0x000e220000008800 */
[----:B------:R-:W-:Y:S01]  /*00f0*/  @!UP0 UMOV UR6, 0x400 ;  /* 0x0000040000068882 */ /* 0x000fe20000000000 */
[----:B------:R-:W-:-:S04]  /*0100*/  @!UP0 UIADD3 UR4, -UR4, 0x100000, URZ ;  /* 0x0010000004048890 */ /* 0x000fc8000fffe13f */
[----:B------:R-:W-:Y:S02]  /*0110*/  @!UP0 USHF.L.U32 UR5, UR4, 0xb, URZ ;  /* 0x0000000b04058899 */ /* 0x000fe4000800063f */
[----:B------:R-:W-:Y:S02]  /*0120*/  @!UP0 USHF.L.U32 UR4, UR4, 0x1, URZ ;  /* 0x0000000104048899 */ /* 0x000fe4000800063f */
[----:B0-----:R-:W-:Y:S02]  /*0130*/  @!UP0 ULEA UR8, UR8, UR6, 0x18 ;  /* 0x0000000608088291 */ /* 0x001fe4000f8ec03f */
[----:B------:R-:W-:-:S04]  /*0140*/  @!UP0 UIADD3 UR6, -UR7, 0x100000, URZ ;  /* 0x0010000007068890 */ /* 0x000fc8000fffe13f */
[----:B------:R-:W-:Y:S02]  /*0150*/  @!UP0 USHF.L.U32 UR7, UR6, 0xb, URZ ;  /* 0x0000000b06078899 */ /* 0x000fe4000800063f */
[----:B------:R-:W-:Y:S01]  /*0160*/  @!UP0 USHF.L.U32 UR6, UR6, 0x1, URZ ;  /* 0x0000000106068899 */ /* 0x000fe2000800063f */
[----:B------:R-:W-:-:S05]  /*0170*/  VOTEU.ALL UP0, P0 ;  /* 0x00000000003f7886 */ /* 0x000fca0000000000 */
[----:B------:R1:W0:Y:S06]  /*0180*/  @!UP0 SYNCS.EXCH.64 URZ, [UR8+0x28800], UR4 ;  /* 0x02880004083f85b2 */ /* 0x00022c0008000100 */
[----:B------:R1:W3:Y:S02]  /*0190*/  @!UP1 SYNCS.EXCH.64 URZ, [UR8+0x28820], UR6 ;  /* 0x02882006083f95b2 */ /* 0x0002e40008000100 */
[----:B-12---:R-:W-:Y:S05]  /*01a0*/  @P1 BRA `(.L_x_7842) ;  /* 0x0000000000481947 */ /* 0x006fea0003800000 */
[----:B------:R-:W1:Y:S01]  /*01b0*/  S2UR UR5, SR_CgaCtaId ;  /* 0x00000000000579c3 */ /* 0x000e620000008800 */
        /* <DEDUP_REMOVED lines=12> */
[----:B-1----:R1:W2:Y:S08]  /*0280*/  SYNCS.EXCH.64 URZ, [UR8+0x28830], UR4 ;  /* 0x02883004083f75b2 */ /* 0x0022b00008000100 */
[----:B------:R1:W4:Y:S01]  /*0290*/  SYNCS.EXCH.64 URZ, [UR8+0x28840], UR6 ;  /* 0x02884006083f75b2 */ /* 0x0003220008000100 */
[----:B------:R1:W0:Y:S01]  /*02a0*/  SYNCS.EXCH.64 URZ, [UR8+0x28838], UR4 ;  /* 0x02883804083f75b2 */ /* 0x0002220008000100 */
[----:B------:R1:W0:Y:S01]  /*02b0*/  SYNCS.EXCH.64 URZ, [UR8+0x28848], UR6 ;  /* 0x02884806083f75b2 */ /* 0x0002220008000100 */
[----:B------:R-:W-:Y:S01]  /*02c0*/  NOP ;  /* 0x0000000000007918 */ /* 0x000fe20000000000 */
.L_x_7842:
[----:B------:R-:W5:Y:S01]  /*02d0*/  SHFL.IDX PT, R2, R0, RZ, 0x1f ;  /* 0x00001fff00027589 */ /* 0x000f6200000e0000 */
[----:B------:R-:W-:Y:S01]  /*02e0*/  NOP ;  /* 0x0000000000007918 */ /* 0x000fe20000000000 */
[----:B-----5:R-:W-:-:S13]  /*02f0*/  ISETP.NE.AND P0, PT, R2, RZ, PT ;  /* 0x000000ff0200720c */ /* 0x020fda0003f05270 */
        /* <DEDUP_REMOVED lines=14> */
[----:B-1----:R1:W0:Y:S08]  /*03e0*/  SYNCS.EXCH.64 URZ, [UR8+0x28850], UR4 ;  /* 0x02885004083f75b2 */ /* 0x0022300008000100 */
[----:B------:R1:W0:Y:S01]  /*03f0*/  SYNCS.EXCH.64 URZ, [UR8+0x28860], UR6 ;  /* 0x02886006083f75b2 */ /* 0x0002220008000100 */
[----:B------:R1:W0:Y:S01]  /*0400*/  SYNCS.EXCH.64 URZ, [UR8+0x28858], UR4 ;  /* 0x02885804083f75b2 */ /* 0x0002220008000100 */
[----:B------:R1:W0:Y:S01]  /*0410*/  SYNCS.EXCH.64 URZ, [UR8+0x28868], UR6 ;  /* 0x02886806083f75b2 */ /* 0x0002220008000100 */
[----:B------:R-:W-:Y:S01]  /*0420*/  NOP ;  /* 0x0000000000007918 */ /* 0x000fe20000000000 */
.L_x_7843:
[----:B------:R-:W5:Y:S01]  /*0430*/  SHFL.IDX PT, R2, R0, RZ, 0x1f ;  /* 0x00001fff00027589 */ /* 0x000f6200000e0000 */
[----:B------:R-:W-:Y:S01]  /*0440*/  NOP ;  /* 0x0000000000007918 */ /* 0x000fe20000000000 */
[----:B-----5:R-:W-:-:S13]  /*0450*/  ISETP.NE.AND P0, PT, R2, RZ, PT ;  /* 0x000000ff0200720c */ /* 0x020fda0003f05270 */
        /* <DEDUP_REMOVED lines=10> */
[----:B-1----:R1:W0:Y:S01]  /*0500*/  SYNCS.EXCH.64 URZ, [UR6+0x28870], UR4 ;  /* 0x02887004063f75b2 */ /* 0x0022220008000100 */
[----:B------:R1:W0:Y:S01]  /*0510*/  SYNCS.EXCH.64 URZ, [UR6+0x28880], UR4 ;  /* 0x02888004063f75b2 */ /* 0x0002220008000100 */
[----:B------:R1:W0:Y:S01]  /*0520*/  SYNCS.EXCH.64 URZ, [UR6+0x28878], UR4 ;  /* 0x02887804063f75b2 */ /* 0x0002220008000100 */
[----:B------:R1:W0:Y:S01]  /*0530*/  SYNCS.EXCH.64 URZ, [UR6+0x28888], UR4 ;  /* 0x02888804063f75b2 */ /* 0x0002220008000100 */
[----:B------:R-:W-:Y:S01]  /*0540*/  NOP ;  /* 0x0000000000007918 */ /* 0x000fe20000000000 */
.L_x_7844:
        /* <DEDUP_REMOVED lines=22> */
.L_x_7845:
[----:B------:R-:W5:Y:S01]  /*06b0*/  SHFL.IDX PT, R2, R0, RZ, 0x1f ;  /* 0x00001fff00027589 */ /* 0x000f6200000e0000 */
[----:B------:R-:W-:Y:S01]  /*06c0*/  R2UR UR9, R3 ;  /* 0x00000000030972ca */ /* 0x000fe200000e0000 */
        /* <DEDUP_REMOVED lines=21> */
.L_x_7846:
[----:B------:R-:W-:Y:S01]  /*0820*/  UISETP.NE.AND UP0, UPT, UR9, URZ, UPT ;  /* 0x0000003f0900728c */ /* 0x000fe2000bf05270 */
[----:B------:R-:W-:Y:S01]  /*0830*/  NOP ;  /* 0x0000000000007918 */ /* 0x000fe20000000000 */
[----:B------:R-:W-:Y:S01]  /*0840*/  UMOV UR43, 0x1 ;  /* 0x00000001002b7882 */ /* 0x000fe20000000000 */
[----:B------:R-:W-:Y:S01]  /*0850*/  ULDC.64 UR54, c[0x0][0x208] ;  /* 0x0000820000367ab9 */ /* 0x000fe20000000a00 */
[----:B------:R-:W-:Y:S01]  /*0860*/  USEL UR43, UR43, 0x2, !UP0 ;  /* 0x000000022b2b7887 */ /* 0x000fe2000c000000 */
[----:B0-234-:R-:W-:Y:S01]  /*0870*/  BAR.SYNC.DEFER_BLOCKING 0x0 ;  /* 0x0000000000007b1d */ /* 0x01dfe20000010000 */
[----:B------:R-:W-:-:S13]  /*0880*/  PLOP3.LUT P0, PT, PT, PT, UP0, 0x80, 0x0 ;  /* 0x000000000000781c */ /* 0x000fda0003f0f008 */
[----:B------:R-:W-:Y:S05]  /*0890*/  @!P0 BRA `(.L_x_7847) ;  /* 0x0000011400a08947 */ /* 0x000fea0003800000 */
.L_x_7848:
[----:B------:R-:W-:-:S08]  /*08a0*/  NOP ;  /* 0x0000000000007918 */ /* 0x000fd00000000000 */
[----:B------:R-:W0:Y:S02]  /*08b0*/  USETMAXREG.TRY_ALLOC.CTAPOOL UP0, 0xe8 ;  /* 0x000000e8000079c8 */ /* 0x000e240008000600 */
[----:B0-----:R-:W-:-:S13]  /*08c0*/  PLOP3.LUT P0, PT, PT, PT, UP0, 0x80, 0x0 ;  /* 0x000000000000781c */ /* 0x001fda0003f0f008 */
[----:B------:R-:W-:Y:S05]  /*08d0*/  @!P0 BRA `(.L_x_7848) ;  /* 0xfffffffc00f08947 */ /* 0x000fea000383ffff */
[----:B------:R-:W0:Y:S01]  /*08e0*/  S2R R2, SR_TID.X ;  /* 0x0000000000027919 */ /* 0x000e220000002100 */
[----:B-1----:R-:W1:Y:S01]  /*08f0*/  S2UR UR5, SR_CgaCtaId ;  /* 0x00000000000579c3 */ /* 0x002e620000008800 */
        /* <DEDUP_REMOVED lines=19> */
[----:B------:R-:W-:Y:S01]  /*0a30*/  R2UR UR5, R5 ;  /* 0x00000000050572ca */ /* 0x000fe200000e0000 */
[----:B------:R-:W-:Y:S01]  /*0a40*/  UMOV UR46, URZ ;  /* 0x0000003f002e7c82 */ /* 0x000fe20008000000 */
[CC--:B------:R-:W-:Y:S02]  /*0a50*/  LEA.HI R3, R0.reuse, R191.reuse, RZ, 0x7 ;  /* 0x000000bf00037211 */ /* 0x0c0fe400078f38ff */
[----:B------:R-:W-:-:S02]  /*0a60*/  LEA.HI R4, R0, R191, RZ, 0x5 ;  /* 0x000000bf00047211 */ /* 0x000fc400078f28ff */
[----:B------:R-:W-:Y:S02]  /*0a70*/  LOP3.LUT R2, R3, 0xffffff80, RZ, 0xc0, !PT ;  /* 0xffffff8003027812 */ /* 0x000fe400078ec0ff */
[----:B------:R-:W-:Y:S01]  /*0a80*/  SHF.R.S32.HI R186, RZ, 0x7, R3 ;  /* 0x00000007ffba7819 */ /* 0x000fe20000011403 */
[----:B------:R-:W-:Y:S02]  /*0a90*/  IMAD.SHL.U32 R6, R4, 0x20, RZ ;  /* 0x0000002004067824 */ /* 0x000fe400078e00ff */
[----:B------:R-:W-:Y:S01]  /*0aa0*/  IMAD.IADD R185, R191, 0x1, -R2 ;  /* 0x00000001bfb97824 */ /* 0x000fe200078e0a02 */
[----:B------:R-:W-:Y:S02]  /*0ab0*/  LEA.HI R2, R0, R191, RZ, 0x4 ;  /* 0x000000bf00027211 */ /* 0x000fe400078f20ff */
[----:B------:R-:W-:Y:S02]  /*0ac0*/  LOP3.LUT R7, R6, 0xfffffc00, RZ, 0xc0, !PT ;  /* 0xfffffc0006077812 */ /* 0x000fe400078ec0ff */
[----:B------:R-:W-:-:S02]  /*0ad0*/  SHF.R.S32.HI R8, RZ, 0x1f, R185 ;  /* 0x0000001fff087819 */ /* 0x000fc400000114b9 */
[----:B------:R-:W-:Y:S02]  /*0ae0*/  LEA.HI R6, R0, R191, RZ, 0x2 ;  /* 0x000000bf00067211 */ /* 0x000fe400078f10ff */
[----:B------:R-:W-:Y:S02]  /*0af0*/  LEA.HI R9, R8, R185, RZ, 0x2 ;  /* 0x000000b908097211 */ /* 0x000fe400078f10ff */
[----:B------:R-:W-:Y:S02]  /*0b00*/  SHF.R.S32.HI R5, RZ, 0x4, R2 ;  /* 0x00000004ff057819 */ /* 0x000fe40000011402 */
[--C-:B------:R-:W-:Y:S02]  /*0b10*/  SHF.R.S32.HI R10, RZ, 0x2, R9.reuse ;  /* 0x00000002ff0a7819 */ /* 0x100fe40000011409 */
[----:B------:R-:W-:Y:S02]  /*0b20*/  SHF.R.S32.HI R11, RZ, 0x1f, R9 ;  /* 0x0000001fff0b7819 */ /* 0x000fe40000011409 */
[----:B------:R-:W-:-:S02]  /*0b30*/  LOP3.LUT R4, R2, 0x3fffff0, RZ, 0xc0, !PT ;  /* 0x03fffff002047812 */ /* 0x000fc400078ec0ff */
[----:B------:R-:W-:Y:S02]  /*0b40*/  LOP3.LUT R6, R6, 0xfffffffc, RZ, 0xc0, !PT ;  /* 0xfffffffc06067812 */ /* 0x000fe400078ec0ff */
[----:B------:R-:W-:Y:S01]  /*0b50*/  LEA.HI R0, R0, R191, RZ, 0x3 ;  /* 0x000000bf00007211 */ /* 0x000fe200078f18ff */
[----:B------:R-:W-:Y:S01]  /*0b60*/  IMAD.IADD R4, R191, 0x1, -R4 ;  /* 0x00000001bf047824 */ /* 0x000fe200078e0a04 */
[----:B------:R-:W-:Y:S01]  /*0b70*/  LEA.HI R11, R11, R10, RZ, 0x3 ;  /* 0x0000000a0b0b7211 */ /* 0x000fe200078f18ff */
[----:B------:R-:W-:Y:S01]  /*0b80*/  IMAD.IADD R6, R191, 0x1, -R6 ;  /* 0x00000001bf067824 */ /* 0x000fe200078e0a06 */
[----:B------:R-:W-:Y:S01]  /*0b90*/  LEA.HI R2, R2, R5, RZ, 0x1 ;  /* 0x0000000502027211 */ /* 0x000fe200078f08ff */
[----:B------:R-:W-:Y:S01]  /*0ba0*/  IMAD R7, R4, 0x40, R7 ;  /* 0x0000004004077824 */ /* 0x000fe200078e0207 */
[----:B------:R-:W-:Y:S02]  /*0bb0*/  LOP3.LUT R22, R0, 0xfffffff8, RZ, 0xc0, !PT ;  /* 0xfffffff800167812 */ /* 0x000fe400078ec0ff */
[----:B------:R-:W-:-:S02]  /*0bc0*/  LOP3.LUT R11, R11, 0xfffffff8, RZ, 0xc0, !PT ;  /* 0xfffffff80b0b7812 */ /* 0x000fc400078ec0ff */
[----:B------:R-:W-:Y:S01]  /*0bd0*/  LEA.HI R8, R8, R185, RZ, 0x5 ;  /* 0x000000b908087211 */ /* 0x000fe200078f28ff */
[----:B------:R-:W-:Y:S01]  /*0be0*/  IMAD.IADD R22, R191, 0x1, -R22 ;  /* 0x00000001bf167824 */ /* 0x000fe200078e0a16 */
[----:B------:R-:W-:Y:S01]  /*0bf0*/  LEA.HI R3, R3, R186, RZ, 0x1 ;  /* 0x000000ba03037211 */ /* 0x000fe200078f08ff */
[----:B------:R-:W-:Y:S01]  /*0c00*/  IMAD.IADD R11, R10, 0x1, -R11 ;  /* 0x000000010a0b7824 */ /* 0x000fe200078e0a0b */
[----:B------:R-:W-:Y:S01]  /*0c10*/  LOP3.LUT R2, R2, 0x1ffffffe, RZ, 0xc0, !PT ;  /* 0x1ffffffe02027812 */ /* 0x000fe200078ec0ff */
[----:B------:R-:W-:Y:S01]  /*0c20*/  IMAD.SHL.U32 R18, R22, 0x8, RZ ;  /* 0x0000000816127824 */ /* 0x000fe200078e00ff */
[----:B------:R-:W-:Y:S02]  /*0c30*/  SHF.R.S32.HI R8, RZ, 0x5, R8 ;  /* 0x00000005ff087819 */ /* 0x000fe40000011408 */
[----:B------:R-:W-:Y:S01]  /*0c40*/  LEA.HI R4, R6, R6, RZ, 0x1 ;  /* 0x0000000606047211 */ /* 0x000fe200078f08ff */
[----:B------:R-:W-:Y:S01]  /*0c50*/  IMAD.IADD R2, R5, 0x1, -R2 ;  /* 0x0000000105027824 */ /* 0x000fe200078e0a02 */
[----:B------:R-:W-:Y:S01]  /*0c60*/  LOP3.LUT R3, R3, 0x3fffffe, RZ, 0xc0, !PT ;  /* 0x03fffffe03037812 */ /* 0x000fe200078ec0ff */
[----:B------:R-:W-:Y:S01]  /*0c70*/  IMAD R8, R8, 0x10, R11 ;  /* 0x0000001008087824 */ /* 0x000fe200078e020b */
[----:B------:R-:W-:Y:S01]  /*0c80*/  LOP3.LUT R5, R4, 0x1ffffffe, RZ, 0xc0, !PT ;  /* 0x1ffffffe04057812 */ /* 0x000fe200078ec0ff */
[----:B------:R-:W-:Y:S01]  /*0c90*/  VIADD R19, R18, 0x40 ;  /* 0x0000004012137836 */ /* 0x000fe20000000000 */
[----:B------:R-:W-:Y:S01]  /*0ca0*/  LOP3.LUT R16, R9, 0x7ffffffc, RZ, 0xc0, !PT ;  /* 0x7ffffffc09107812 */ /* 0x000fe200078ec0ff */
[----:B------:R-:W-:Y:S01]  /*0cb0*/  IMAD.IADD R3, R186, 0x1, -R3 ;  /* 0x00000001ba037824 */ /* 0x000fe200078e0a03 */
[----:B------:R-:W-:Y:S01]  /*0cc0*/  SHF.R.S32.HI R184, RZ, 0x3, R0 ;  /* 0x00000003ffb87819 */ /* 0x000fe20000011400 */
[----:B------:R-:W-:Y:S01]  /*0cd0*/  IMAD.IADD R6, R6, 0x1, -R5 ;  /* 0x0000000106067824 */ /* 0x000fe200078e0a05 */
[----:B------:R-:W-:Y:S01]  /*0ce0*/  SHF.R.S32.HI R190, RZ, 0x1f, R18 ;  /* 0x0000001fffbe7819 */ /* 0x000fe20000011412 */
[----:B------:R-:W-:Y:S01]  /*0cf0*/  IMAD R187, R3, 0x40, R8 ;  /* 0x0000004003bb7824 */ /* 0x000fe200078e0208 */
[----:B------:R-:W-:Y:S01]  /*0d00*/  SHF.R.S32.HI R189, RZ, 0x1f, R19 ;  /* 0x0000001fffbd7819 */ /* 0x000fe20000011413 */
[----:B------:R-:W-:-:S02]  /*0d10*/  IMAD R188, R2, 0x8, R7 ;  /* 0x0000000802bc7824 */ /* 0x000fc400078e0207 */
[----:B------:R-:W-:Y:S02]  /*0d20*/  IMAD.IADD R16, R185, 0x1, -R16 ;  /* 0x00000001b9107824 */ /* 0x000fe400078e0a10 */
[----:B------:R-:W-:-:S07]  /*0d30*/  IMAD R17, R6, 0x8, R187 ;  /* 0x0000000806117824 */ /* 0x000fce00078e02bb */
.L_x_7956:
        /* <DEDUP_REMOVED lines=12> */
[----:B012---:R-:W-:Y:S02]  /*0e00*/  IMAD.U32 R2, RZ, RZ, UR8 ;  /* 0x00000008ff027e24 */ /* 0x007fe4000f8e00ff */
        /* <DEDUP_REMOVED lines=8> */
[----:B------:R-:W-:Y:S01]  /*0e90*/  UMOV UR38, URZ ;  /* 0x0000003f00267c82 */ /* 0x000fe20008000000 */
[----:B------:R-:W-:Y:S02]  /*0ea0*/  UMOV UR42, UR7 ;  /* 0x00000007002a7c82 */ /* 0x000fe40008000000 */
        /* <DEDUP_REMOVED lines=24> */
.L_x_7849:
[----:B------:R-:W-:Y:S01]  /*1030*/  UMOV UR36, UR6 ;  /* 0x0000000600247c82 */ /* 0x000fe20008000000 */
[----:B------:R-:W-:Y:S05]  /*1040*/  @!P1 BRA `(.L_x_7850) ;  /* 0x00000000001c9947 */ /* 0x000fea0003800000 */
[----:B------:R-:W-:Y:S02]  /*1050*/  ULDC.64 UR8, c[0x0][0xa20] ;  /* 0x0002880000087ab9 */ /* 0x000fe40000000a00 */
[----:B------:R-:W-:-:S06]  /*1060*/  UIMAD.WIDE UR6, UR6, 0x4, UR8 ;  /* 0x00000004060678a5 */ /* 0x000fcc000f8e0208 */
[----:B------:R-:W-:Y:S02]  /*1070*/  IMAD.U32 R2, RZ, RZ, UR6 ;  /* 0x00000006ff027e24 */ /* 0x000fe4000f8e00ff */
[----:B------:R-:W-:-:S05]  /*1080*/  IMAD.U32 R3, RZ, RZ, UR7 ;  /* 0x00000007ff037e24 */ /* 0x000fca000f8e00ff */
[----:B------:R-:W2:Y:S02]  /*1090*/  LDG.E R2, desc[UR54][R2.64] ;  /* 0x0000003602027981 */ /* 0x000ea4000c1e1900 */
[----:B--2---:R-:W-:Y:S01]  /*10a0*/  R2UR UR4, R2 ;  /* 0x00000000020472ca */ /* 0x004fe200000e0000 */
[----:B------:R-:W-:-:S14]  /*10b0*/  BRA `(.L_x_7851) ;  /* 0x0000000000347947 */ /* 0x000fdc0003800000 */
.L_x_7850:
        /* <DEDUP_REMOVED lines=13> */
.L_x_7851:
[----:B------:R-:W-:Y:S01]  /*1190*/  ULDC UR6, c[0x0][0x448] ;  /* 0x0001120000067ab9 */ /* 0x000fe20000000800 */
[----:B------:R-:W-:Y:S02]  /*11a0*/  USHF.L.U32 UR37, UR5, 0x7, URZ ;  /* 0x0000000705257899 */ /* 0x000fe4000800063f */
[----:B------:R-:W-:Y:S02]  /*11b0*/  UISETP.NE.AND UP0, UPT, UR6, 0x1, UPT ;  /* 0x000000010600788c */ /* 0x000fe4000bf05270 */
[----:B------:R-:W-:Y:S02]  /*11c0*/  UIADD3 UR8, UR37, 0x7f, URZ ;  /* 0x0000007f25087890 */ /* 0x000fe4000fffe03f */
[----:B------:R-:W-:Y:S02]  /*11d0*/  UIADD3 UR38, -UR38, UR4, URZ ;  /* 0x0000000426267290 */ /* 0x000fe4000fffe13f */
[----:B------:R-:W-:Y:S01]  /*11e0*/  UP2UR UR51, UPR, URZ, 0x1 ;  /* 0x000000013f337883 */ /* 0x000fe20008000000 */
[----:B------:R-:W-:Y:S01]  /*11f0*/  ULDC.64 UR4, c[0x0][0x9e0] ;  /* 0x0002780000047ab9 */ /* 0x000fe20000000a00 */
[----:B------:R-:W-:-:S03]  /*1200*/  UIADD3 UR9, UR38, 0x1, -UR45 ;  /* 0x0000000126097890 */ /* 0x000fc6000fffe82d */
[----:B------:R-:W-:Y:S01]  /*1210*/  @UP0 ULDC UR6, c[0x0][0x44c] ;  /* 0x0001130000060ab9 */ /* 0x000fe20000000800 */
[----:B------:R-:W-:Y:S01]  /*1220*/  @UP0 ULDC UR10, c[0x0][0x450] ;  /* 0x00011400000a0ab9 */ /* 0x000fe20000000800 */
[----:B------:R-:W-:-:S04]  /*1230*/  UIMAD.WIDE.U32 UR6, UR8, UR6, URZ ;  /* 0x00000006080672a5 */ /* 0x000fc8000f8e003f */
[----:B------:R-:W-:Y:S02]  /*1240*/  @UP0 USHF.R.U32.HI UR8, URZ, UR10, UR7 ;  /* 0x0000000a3f080299 */ /* 0x000fe40008011607 */
[----:B------:R-:W-:Y:S02]  /*1250*/  UISETP.GE.AND UP0, UPT, UR5, 0x1, UPT ;  /* 0x000000010500788c */ /* 0x000fe4000bf06270 */
[----:B------:R-:W-:Y:S02]  /*1260*/  UIADD3 UR8, UR9, UR8, URZ ;  /* 0x0000000809087290 */ /* 0x000fe4000fffe03f */
        /* <DEDUP_REMOVED lines=15> */
.L_x_7853:
[----:B------:R-:W-:-:S11]  /*1360*/  UISETP.NE.AND UP0, UPT, UR5, 0x1, UPT ;  /* 0x000000010500788c */ /* 0x000fd6000bf05270 */
[----:B------:R-:W-:Y:S02]  /*1370*/  @UP0 ULDC.64 UR8, c[0x0][0x9e8] ;  /* 0x00027a0000080ab9 */ /* 0x000fe40000000a00 */
[----:B------:R-:W-:-:S04]  /*1380*/  UIMAD.WIDE.U32 UR6, UR4, UR8, URZ ;  /* 0x00000008040672a5 */ /* 0x000fc8000f8e003f */
[----:B------:R-:W-:-:S12]  /*1390*/  @UP0 USHF.R.U32.HI UR4, URZ, UR9, UR7 ;  /* 0x000000093f040299 */ /* 0x000fd80008011607 */
.L_x_7854:
[----:B------:R-:W-:-:S06]  /*13a0*/  UIMAD UR4, UR4, UR5, UR5 ;  /* 0x00000005040472a4 */ /* 0x000fcc000f8e0205 */
[----:B------:R-:W-:-:S07]  /*13b0*/  VIMNMX R0, R0, UR4, PT ;  /* 0x0000000400007c48 */ /* 0x000fce000bfe0100 */
.L_x_7852:
[----:B------:R-:W-:Y:S01]  /*13c0*/  UISETP.NE.AND UP0, UPT, UR51, URZ, UPT ;  /* 0x0000003f3300728c */ /* 0x000fe2000bf05270 */
[----:B------:R-:W-:Y:S01]  /*13d0*/  VIADD R0, R0, 0x7f ;  /* 0x0000007f00007836 */ /* 0x000fe20000000000 */
[----:B------:R-:W-:Y:S01]  /*13e0*/  UMOV UR9, UR37 ;  /* 0x0000002500097c82 */ /* 0x000fe20008000000 */
[----:B------:R-:W-:Y:S02]  /*13f0*/  UIADD3 UR4, UR38, 0x7f, URZ ;  /* 0x0000007f26047890 */ /* 0x000fe4000fffe03f */
[----:B------:R-:W-:Y:S01]  /*1400*/  UIADD3 UR53, UR38, -UR45, URZ ;  /* 0x8000002d26357290 */ /* 0x000fe2000fffe03f */
        /* <DEDUP_REMOVED lines=27> */
.L_x_7856:
[----:B------:R-:W-:-:S11]  /*15c0*/  UISETP.NE.AND UP0, UPT, UR5, 0x1, UPT ;  /* 0x000000010500788c */ /* 0x000fd6000bf05270 */
[----:B------:R-:W-:Y:S02]  /*15d0*/  @UP0 ULDC.64 UR10, c[0x0][0x9e8] ;  /* 0x00027a00000a0ab9 */ /* 0x000fe40000000a00 */
[----:B------:R-:W-:-:S04]  /*15e0*/  UIMAD.WIDE.U32 UR6, UR4, UR10, URZ ;  /* 0x0000000a040672a5 */ /* 0x000fc8000f8e003f */
[----:B------:R-:W-:-:S12]  /*15f0*/  @UP0 USHF.R.U32.HI UR4, URZ, UR11, UR7 ;  /* 0x0000000b3f040299 */ /* 0x000fd80008011607 */
.L_x_7857:
[----:B------:R-:W-:-:S04]  /*1600*/  UIMAD UR4, UR4, UR5, URZ ;  /* 0x00000005040472a4 */ /* 0x000fc8000f8e023f */
[----:B------:R-:W-:-:S04]  /*1610*/  UISETP.LT.AND UP0, UPT, UR9, UR4, UPT ;  /* 0x000000040900728c */ /* 0x000fc8000bf01270 */
[----:B------:R-:W-:-:S12]  /*1620*/  USEL UR9, UR9, UR4, !UP0 ;  /* 0x0000000409097287 */ /* 0x000fd8000c000000 */
.L_x_7855:
        /* <DEDUP_REMOVED lines=40> */
[----:B------:R-:W-:Y:S02]  /*18b0*/  IMAD.MOV.U32 R89, RZ, RZ, RZ ;  /* 0x000000ffff597224 */ /* 0x000fe400078e00ff */
        /* <DEDUP_REMOVED lines=33> */
.L_x_7859:
        /* <DEDUP_REMOVED lines=9> */
.L_x_8051:
[----:B------:R-:W-:Y:S05]  /*1b60*/  @!P0 BRA `(.L_x_7861) ;  /* 0x0000000000048947 */ /* 0x000fea0003800000 */
[----:B------:R-:W-:Y:S01]  /*1b70*/  BPT.TRAP 0x1 ;  /* 0x000000040000795c */ /* 0x000fe20000300000 */
.L_x_7861:
[----:B------:R-:W-:Y:S02]  /*1b80*/  IMAD.U32 R9, RZ, RZ, UR46 ;  /* 0x0000002eff097e24 */ /* 0x000fe4000f8e00ff */
[----:B0-----:R-:W-:-:S03]  /*1b90*/  IMAD.U32 R0, RZ, RZ, UR47 ;  /* 0x0000002fff007e24 */ /* 0x001fc6000f8e00ff */
[----:B------:R-:W-:Y:S02]  /*1ba0*/  LEA R9, R9, UR41, 0x3 ;  /* 0x0000002909097c11 */ /* 0x000fe4000f8e18ff */
[----:B------:R-:W-:-:S04]  /*1bb0*/  SHF.L.U32 R0, R0, 0x1f, RZ ;  /* 0x0000001f00007819 */ /* 0x000fc800000006ff */
[----:B------:R0:W1:Y:S01]  /*1bc0*/  SYNCS.PHASECHK.TRANS64.TRYWAIT P1, [R9+URZ+0x28830], R0 ;  /* 0x02883000090075a7 */ /* 0x000062000802017f */
[----:B------:R-:W-:Y:S05]  /*1bd0*/  @!P0 BRA `(.L_x_7862) ;  /* 0x0000000000048947 */ /* 0x000fea0003800000 */
[----:B------:R-:W-:Y:S01]  /*1be0*/  BPT.TRAP 0x1 ;  /* 0x000000040000795c */ /* 0x000fe20000300000 */
.L_x_7862:
[----:B-1----:R-:W-:Y:S05]  /*1bf0*/  @P1 BRA `(.L_x_7863) ;  /* 0x0000000000081947 */ /* 0x002fea0003800000 */
[----:B------:R-:W1:Y:S02]  /*1c00*/  SYNCS.PHASECHK.TRANS64.TRYWAIT P1, [R9+URZ+0x28830], R0 ;  /* 0x02883000090075a7 */ /* 0x000e64000802017f */
[----:B-1----:R-:W-:Y:S05]  /*1c10*/  @!P1 BRA `(.L_x_7864) ;  /* 0x0000015c00fc9947 */ /* 0x002fea0003800000 */
.L_x_7863:
        /* <DEDUP_REMOVED lines=63> */
.L_x_7865:
[----:B------:R-:W-:Y:S01]  /*2010*/  UISETP.NE.AND UP1, UPT, UR51, URZ, UPT ;  /* 0x0000003f3300728c */ /* 0x000fe2000bf25270 */
[----:B------:R-:W-:Y:S01]  /*2020*/  R2UR UR6, R9 ;  /* 0x00000000090672ca */ /* 0x000fe200000e0000 */
[----:B------:R-:W-:Y:S01]  /*2030*/  ULDC UR7, c[0x0][0x9d8] ;  /* 0x0002760000077ab9 */ /* 0x000fe20000000800 */
[----:B01----:R-:W-:Y:S02]  /*2040*/  IMAD.MOV.U32 R9, RZ, RZ, -0x80 ;  /* 0xffffff80ff097424 */ /* 0x003fe400078e00ff */
[----:B------:R-:W-:Y:S01]  /*2050*/  FMUL.FTZ R41, R41, UR7 ;  /* 0x0000000729297c20 */ /* 0x000fe20008410000 */
[----:B------:R-:W-:Y:S01]  /*2060*/  FMUL.FTZ R56, R56, UR7 ;  /* 0x0000000738387c20 */ /* 0x000fe20008410000 */
[----:B------:R-:W-:Y:S01]  /*2070*/  PLOP3.LUT P1, PT, PT, PT, UP1, 0x80, 0x0 ;  /* 0x000000000000781c */ /* 0x000fe20003f2f018 */
[----:B------:R-:W-:Y:S01]  /*2080*/  FMUL.FTZ R14, R34, UR7 ;  /* 0x00000007220e7c20 */ /* 0x000fe20008410000 */
[----:B------:R-:W-:Y:S01]  /*2090*/  PLOP3.LUT P2, PT, PT, PT, UP1, 0x80, 0x0 ;  /* 0x000000000000781c */ /* 0x000fe20003f4f018 */
[----:B------:R0:W1:Y:S01]  /*20a0*/  MUFU.TANH R99, R41 ;  /* 0x0000002900637308 */ /* 0x0000620000002400 */
[----:B------:R-:W-:Y:S01]  /*20b0*/  FMUL.FTZ R32, R32, UR7 ;  /* 0x0000000720207c20 */ /* 0x000fe20008410000 */
[----:B------:R-:W-:Y:S01]  /*20c0*/  @UP1 ULDC UR10, c[0x0][0x44c] ;  /* 0x00011300000a1ab9 */ /* 0x000fe20000000800 */
[----:B------:R-:W-:Y:S01]  /*20d0*/  FMUL.FTZ R36, R36, UR7 ;  /* 0x0000000724247c20 */ /* 0x000fe20008410000 */
[----:B------:R-:W-:Y:S01]  /*20e0*/  FMUL.FTZ R40, R40, UR7 ;  /* 0x0000000728287c20 */ /* 0x000fe20008410000 */
[----:B------:R-:W-:Y:S01]  /*20f0*/  FMUL.FTZ R44, R44, UR7 ;  /* 0x000000072c2c7c20 */ /* 0x000fe20008410000 */
[----:B------:R-:W-:Y:S01]  /*2100*/  FMUL.FTZ R34, R47, UR7 ;  /* 0x000000072f227c20 */ /* 0x000fe20008410000 */
[----:B------:R-:W-:Y:S01]  /*2110*/  FMUL.FTZ R48, R48, UR7 ;  /* 0x0000000730307c20 */ /* 0x000fe20008410000 */
[----:B------:R2:W3:Y:S01]  /*2120*/  MUFU.TANH R111, R56 ;  /* 0x00000038006f7308 */ /* 0x0004e20000002400 */
[----:B0-----:R-:W-:Y:S01]  /*2130*/  VIADD R41, R17, UR37 ;  /* 0x0000002511297c36 */ /* 0x001fe20008000000 */
[----:B------:R-:W-:Y:S01]  /*2140*/  UIADD3 UR6, UR6, 0x28840, URZ ;  /* 0x0002884006067890 */ /* 0x000fe2000fffe03f */
[----:B------:R-:W-:Y:S01]  /*2150*/  FMUL.FTZ R52, R52, UR7 ;  /* 0x0000000734347c20 */ /* 0x000fe20008410000 */
[----:B------:R-:W-:Y:S01]  /*2160*/  FMUL.FTZ R60, R60, UR7 ;  /* 0x000000073c3c7c20 */ /* 0x000fe20008410000 */
[----:B------:R-:W-:Y:S01]  /*2170*/  @P1 IMAD.HI.U32 R8, R41, UR10, RZ ;  /* 0x0000000a29081c27 */ /* 0x000fe2000f8e00ff */
[----:B------:R-:W-:Y:S01]  /*2180*/  @UP1 ULDC UR10, c[0x0][0x450] ;  /* 0x00011400000a1ab9 */ /* 0x000fe20000000800 */
[----:B------:R-:W-:-:S02]  /*2190*/  UISETP.NE.AND UP0, UPT, UR50, URZ, UPT ;  /* 0x0000003f3200728c */ /* 0x000fc4000bf05270 */
[----:B------:R-:W-:Y:S01]  /*21a0*/  FMUL.FTZ R10, R24, UR7 ;  /* 0x00000007180a7c20 */ /* 0x000fe20008410000 */
[----:B------:R-:W-:Y:S01]  /*21b0*/  IMAD R47, R88, R9, 0x80 ;  /* 0x00000080582f7424 */ /* 0x000fe200078e0209 */
[----:B------:R-:W-:Y:S01]  /*21c0*/  @P2 SHF.R.U32.HI R41, RZ, UR10, R8 ;  /* 0x0000000aff292c19 */ /* 0x000fe20008011608 */
[----:B------:R-:W-:Y:S01]  /*21d0*/  FMUL.FTZ R13, R28, UR7 ;  /* 0x000000071c0d7c20 */ /* 0x000fe20008410000 */
[----:B------:R0:W4:Y:S01]  /*21e0*/  MUFU.TANH R125, R32 ;  /* 0x00000020007d7308 */ /* 0x0001220000002400 */
[----:B------:R-:W-:Y:S01]  /*21f0*/  FMUL.FTZ R64, R64, UR7 ;  /* 0x0000000740407c20 */ /* 0x000fe20008410000 */
[----:B------:R-:W-:Y:S01]  /*2200*/  UPRMT UR6, UR40, 0x654, UR6 ;  /* 0x0000065428067896 */ /* 0x000fe20008000006 */
[----:B--2---:R-:W2:Y:S01]  /*2210*/  SHFL.IDX PT, R56, R41, RZ, 0x1c1f ;  /* 0x001c1fff29387589 */ /* 0x004ea200000e0000 */
[----:B------:R-:W-:Y:S01]  /*2220*/  FMUL.FTZ R0, R26, UR7 ;  /* 0x000000071a007c20 */ /* 0x000fe20008410000 */
[----:B------:R-:W-:Y:S01]  /*2230*/  FMUL.FTZ R4, R30, UR7 ;  /* 0x000000071e047c20 */ /* 0x000fe20008410000 */
[----:B------:R-:W-:Y:S01]  /*2240*/  FMUL.FTZ R24, R38, UR7 ;  /* 0x0000000726187c20 */ /* 0x000fe20008410000 */
[----:B------:R-:W-:Y:S01]  /*2250*/  FMUL.FTZ R28, R42, UR7 ;  /* 0x000000072a1c7c20 */ /* 0x000fe20008410000 */
[----:B------:R5:W1:Y:S01]  /*2260*/  MUFU.TANH R123, R36 ;  /* 0x00000024007b7308 */ /* 0x000a620000002400 */
[----:B0-----:R-:W-:Y:S01]  /*2270*/  FMUL.FTZ R32, R46, UR7 ;  /* 0x000000072e207c20 */ /* 0x001fe20008410000 */
[----:B------:R-:W-:-:S02]  /*2280*/  VIADD R15, R47, 0x1 ;  /* 0x000000012f0f7836 */ /* 0x000fc40000000000 */
[----:B------:R-:W-:Y:S01]  /*2290*/  FMUL.FTZ R11, R25, UR7 ;  /* 0x00000007190b7c20 */ /* 0x000fe20008410000 */
[----:B------:R-:W-:Y:S01]  /*22a0*/  FMUL.FTZ R3, R27, UR7 ;  /* 0x000000071b037c20 */ /* 0x000fe20008410000 */
[----:B------:R-:W-:Y:S01]  /*22b0*/  FMUL.FTZ R29, R29, UR7 ;  /* 0x000000071d1d7c20 */ /* 0x000fe20008410000 */
[----:B------:R-:W-:Y:S01]  /*22c0*/  FMUL.FTZ R12, R31, UR7 ;  /* 0x000000071f0c7c20 */ /* 0x000fe20008410000 */
[----:B------:R-:W-:Y:S01]  /*22d0*/  FMUL.FTZ R33, R33, UR7 ;  /* 0x0000000721217c20 */ /* 0x000fe20008410000 */
[----:B------:R0:W1:Y:S01]  /*22e0*/  MUFU.TANH R121, R40 ;  /* 0x0000002800797308 */ /* 0x0000620000002400 */
[----:B-----5:R-:W-:Y:S01]  /*22f0*/  FMUL.FTZ R36, R50, UR7 ;  /* 0x0000000732247c20 */ /* 0x020fe20008410000 */
[----:B------:R-:W-:Y:S01]  /*2300*/  FMUL.FTZ R20, R35, UR7 ;  /* 0x0000000723147c20 */ /* 0x000fe20008410000 */
[----:B------:R-:W-:Y:S01]  /*2310*/  FMUL.FTZ R37, R37, UR7 ;  /* 0x0000000725257c20 */ /* 0x000fe20008410000 */
[----:B------:R-:W-:Y:S01]  /*2320*/  FMUL.FTZ R26, R39, UR7 ;  /* 0x00000007271a7c20 */ /* 0x000fe20008410000 */
[----:B------:R-:W-:Y:S01]  /*2330*/  FMUL.FTZ R30, R43, UR7 ;  /* 0x000000072b1e7c20 */ /* 0x000fe20008410000 */
[----:B------:R-:W-:Y:S01]  /*2340*/  FMUL.FTZ R45, R45, UR7 ;  /* 0x000000072d2d7c20 */ /* 0x000fe20008410000 */
[----:B------:R-:W-:Y:S01]  /*2350*/  FMUL.FTZ R49, R49, UR7 ;  /* 0x0000000731317c20 */ /* 0x000fe20008410000 */
[----:B------:R5:W1:Y:S01]  /*2360*/  MUFU.TANH R119, R44 ;  /* 0x0000002c00777308 */ /* 0x000a620000002400 */
[----:B0-----:R-:W-:Y:S01]  /*2370*/  FMUL.FTZ R40, R54, UR7 ;  /* 0x0000000736287c20 */ /* 0x001fe20008410000 */
[----:B------:R-:W-:Y:S01]  /*2380*/  FMUL.FTZ R38, R51, UR7 ;  /* 0x0000000733267c20 */ /* 0x000fe20008410000 */
        /* <DEDUP_REMOVED lines=30> */
[----:B0-----:R-:W-:Y:S01]  /*2570*/  FMUL.FTZ R60, R71, UR7 ;  /* 0x00000007473c7c20 */ /* 0x001fe20008410000 */
[----:B------:R0:W1:Y:S01]  /*2580*/  MUFU.TANH R31, R64 ;  /* 0x00000040001f7308 */ /* 0x0000620000002400 */
[----:B------:R-:W-:Y:S01]  /*2590*/  FMUL.FTZ R65, R65, UR7 ;  /* 0x0000000741417c20 */ /* 0x000fe20008410000 */
[----:B------:R-:W-:Y:S01]  /*25a0*/  FMUL.FTZ R73, R73, UR7 ;  /* 0x0000000749497c20 */ /* 0x000fe20008410000 */
[----:B------:R-:W-:Y:S01]  /*25b0*/  FMUL.FTZ R77, R77, UR7 ;  /* 0x000000074d4d7c20 */ /* 0x000fe20008410000 */
[----:B------:R-:W-:Y:S01]  /*25c0*/  IMAD R21, R16, -0x2, R15 ;  /* 0xfffffffe10157824 */ /* 0x000fe200078e020f */
[----:B------:R-:W-:Y:S01]  /*25d0*/  PLOP3.LUT P1, PT, PT, PT, UP0, 0x40, 0x0 ;  /* 0x000000000000781c */ /* 0x000fe20003f2e808 */
[----:B------:R-:W-:Y:S01]  /*25e0*/  ULDC UR56, c[0x0][0x9dc] ;  /* 0x0002770000387ab9 */ /* 0x000fe20000000800 */
[----:B------:R-:W-:Y:S01]  /*25f0*/  SYNCS.ARRIVE.TRANS64.RED.A1T0 RZ, [UR6], RZ ;  /* 0x000000ffffff79a7 */ /* 0x000fe20008100406 */
[----:B------:R-:W1:Y:S01]  /*2600*/  MUFU.TANH R10, R10 ;  /* 0x0000000a000a7308 */ /* 0x000e620000002400 */
[----:B0-----:R-:W-:Y:S01]  /*2610*/  IMAD.U32 R64, RZ, RZ, UR45 ;  /* 0x0000002dff407e24 */ /* 0x001fe2000f8e00ff */
[----:B------:R-:W-:Y:S01]  /*2620*/  ULOP3.LUT UR6, URZ, UR56, URZ, 0x33, !UPT ;  /* 0x000000383f067292 */ /* 0x000fe2000f8e333f */
[----:B------:R-:W-:Y:S01]  /*2630*/  VIADD R15, R47, UR38 ;  /* 0x000000262f0f7c36 */ /* 0x000fe20008000000 */
[----:B------:R-:W-:Y:S01]  /*2640*/  ULDC UR14, c[0x0][0x9e0] ;  /* 0x00027800000e7ab9 */ /* 0x000fe20000000800 */
[----:B------:R-:W-:-:S02]  /*2650*/  LEA R66, R88, 0xffffff80, 0x7 ;  /* 0xffffff8058427811 */ /* 0x000fc400078e38ff */
[----:B------:R-:W-:Y:S01]  /*2660*/  IADD3 R21, -R64, UR38, R21 ;  /* 0x0000002640157c10 */ /* 0x000fe2000fffe115 */
[----:B------:R-:W0:Y:S01]  /*2670*/  MUFU.TANH R11, R11 ;  /* 0x0000000b000b7308 */ /* 0x000e220000002400 */
[----:B------:R-:W-:-:S03]  /*2680*/  IMAD R51, R16, -0x2, R15 ;  /* 0xfffffffe10337824 */ /* 0x000fc600078e020f */
[C---:B------:R-:W-:Y:S02]  /*2690*/  VIADD R64, R21.reuse, UR14 ;  /* 0x0000000e15407c36 */ /* 0x040fe40008000000 */
[----:B------:R-:W-:Y:S02]  /*26a0*/  VIADD R55, R21, UR6 ;  /* 0x0000000615377c36 */ /* 0x000fe40008000000 */
[----:B------:R-:W0:Y:S01]  /*26b0*/  MUFU.TANH R0, R0 ;  /* 0x0000000000007308 */ /* 0x000e220000002400 */
[----:B--2---:R-:W-:Y:S01]  /*26c0*/  VIADDMNMX R35, R56, R64, R51, PT ;  /* 0x0000004038237246 */ /* 0x004fe20003800133 */
[----:B------:R-:W-:-:S06]  /*26d0*/  IMAD.IADD R43, R55, 0x1, R56 ;  /* 0x00000001372b7824 */ /* 0x000fcc00078e0238 */
        /* <DEDUP_REMOVED lines=66> */
.L_x_7868:
[----:B------:R-:W-:Y:S02]  /*2b00*/  ULDC UR6, c[0x0][0x9e4] ;  /* 0x0002790000067ab9 */ /* 0x000fe40000000800 */
[----:B------:R-:W-:-:S05]  /*2b10*/  IMAD.U32 R21, RZ, RZ, UR6 ;  /* 0x00000006ff157e24 */ /* 0x000fca000f8e00ff */
[----:B------:R-:W-:-:S13]  /*2b20*/  ISETP.NE.AND P1, PT, R21, 0x1, PT ;  /* 0x000000011500780c */ /* 0x000fda0003f25270 */
[----:B------:R-:W1:Y:S02]  /*2b30*/  @P1 LDC.64 R70, c[0x0][0x9e8] ;  /* 0x00027a00ff461b82 */ /* 0x000e640000000a00 */
[----:B-1----:R-:W-:-:S05]  /*2b40*/  @P1 IMAD.HI.U32 R56, R15, R70, RZ ;  /* 0x000000460f381227 */ /* 0x002fca00078e00ff */
[----:B------:R-:W-:-:S07]  /*2b50*/  @P1 SHF.R.U32.HI R15, RZ, R71, R56 ;  /* 0x00000047ff0f1219 */ /* 0x000fce0000011638 */
.L_x_7869:
[----:B------:R-:W-:Y:S05]  /*2b60*/  BSYNC B0 ;  /* 0x0000000000007941 */ /* 0x000fea0003800000 */
.L_x_7867:
[----:B------:R-:W-:-:S04]  /*2b70*/  IMAD R15, R15, R21, -R66 ;  /* 0x000000150f0f7224 */ /* 0x000fc800078e0a42 */
[----:B------:R-:W-:-:S05]  /*2b80*/  IMAD R56, R16, -0x2, R15 ;  /* 0xfffffffe10387824 */ /* 0x000fca00078e020f */
[----:B------:R-:W-:Y:S02]  /*2b90*/  VIADDMNMX R35, R56, R21, R35, PT ;  /* 0x0000001538237246 */ /* 0x000fe40003800123 */
[----:B------:R-:W-:-:S07]  /*2ba0*/  VIMNMX R43, R43, R56, !PT ;  /* 0x000000382b2b7248 */ /* 0x000fce0007fe0100 */
.L_x_7866:
[C---:B------:R-:W-:Y:S01]  /*2bb0*/  ISETP.GE.AND P2, PT, R47.reuse, 0x9, PT ;  /* 0x000000092f00780c */ /* 0x040fe20003f46270 */
[----:B------:R-:W-:Y:S01]  /*2bc0*/  UISETP.NE.AND UP0, UPT, UR50, URZ, UPT ;  /* 0x0000003f3200728c */ /* 0x000fe2000bf05270 */
[----:B------:R-:W-:Y:S02]  /*2bd0*/  ISETP.GE.AND P1, PT, R47, 0x2, PT ;  /* 0x000000022f00780c */ /* 0x000fe40003f26270 */
        /* <DEDUP_REMOVED lines=105> */
[----:B------:R-:W-:Y:S01]  /*3270*/  ISETP.GT.AND P3, PT, R43, 0x59, !P4 ;  /* 0x000000592b00780c */ /* 0x000fe20006764270 */
[----:B------:R-:W0:Y:S01]  /*3280*/  SHFL.IDX PT, R68, R41, 0x1, 0x1c1f ;  /* 0x003c1f0029447f89 */ /* 0x000e2200000e0000 */
        /* <DEDUP_REMOVED lines=11> */
[----:B------:R-:W-:Y:S01]  /*3340*/  ISETP.LT.OR P3, PT, R35, 0x62, P3 ;  /* 0x000000622300780c */ /* 0x000fe20001f61670 */
[----:B0-----:R-:W-:Y:S01]  /*3350*/  IMAD.IADD R56, R55, 0x1, R68 ;  /* 0x0000000137387824 */ /* 0x001fe200078e0244 */
        /* <DEDUP_REMOVED lines=10> */
[----:B------:R-:W-:Y:S02]  /*3400*/  P2R R67, PR, RZ, 0x20 ;  /* 0x00000020ff437803 */ /* 0x000fe40000000000 */
[----:B------:R-:W-:Y:S02]  /*3410*/  FSEL R25, R25, -INF , !P3 ;  /* 0xff80000019197808 */ /* 0x000fe40005800000 */
[----:B------:R-:W-:-:S02]  /*3420*/  ISETP.GE.AND P3, PT, R47, 0x71, PT ;  /* 0x000000712f00780c */ /* 0x000fc40003f66270 */
        /* <DEDUP_REMOVED lines=39> */
.L_x_7872:
[----:B------:R-:W-:Y:S02]  /*36a0*/  ULDC UR6, c[0x0][0x9e4] ;  /* 0x0002790000067ab9 */ /* 0x000fe40000000800 */
[----:B------:R-:W-:-:S05]  /*36b0*/  IMAD.U32 R43, RZ, RZ, UR6 ;  /* 0x00000006ff2b7e24 */ /* 0x000fca000f8e00ff */
[----:B------:R-:W-:-:S13]  /*36c0*/  ISETP.NE.AND P6, PT, R43, 0x1, PT ;  /* 0x000000012b00780c */ /* 0x000fda0003fc5270 */
[----:B------:R-:W0:Y:S02]  /*36d0*/  @P6 LDC.64 R64, c[0x0][0x9e8] ;  /* 0x00027a00ff406b82 */ /* 0x000e240000000a00 */
[----:B0-----:R-:W-:-:S05]  /*36e0*/  @P6 IMAD.HI.U32 R64, R41, R64, RZ ;  /* 0x0000004029406227 */ /* 0x001fca00078e00ff */
[----:B------:R-:W-:-:S07]  /*36f0*/  @P6 SHF.R.U32.HI R41, RZ, R65, R64 ;  /* 0x00000041ff296219 */ /* 0x000fce0000011640 */
.L_x_7873:
[----:B------:R-:W-:Y:S05]  /*3700*/  BSYNC B0 ;  /* 0x0000000000007941 */ /* 0x000fea0003800000 */
.L_x_7871:
[----:B------:R-:W-:-:S04]  /*3710*/  IMAD R41, R41, R43, -R66 ;  /* 0x0000002b29297224 */ /* 0x000fc800078e0a42 */
[----:B------:R-:W-:-:S05]  /*3720*/  IMAD R41, R16, -0x2, R41 ;  /* 0xfffffffe10297824 */ /* 0x000fca00078e0229 */
[----:B------:R-:W-:Y:S02]  /*3730*/  VIADDMNMX R10, R41, R43, R10, PT ;  /* 0x0000002b290a7246 */ /* 0x000fe4000380010a */
[----:B------:R-:W-:-:S07]  /*3740*/  VIMNMX R56, R56, R41, !PT ;  /* 0x0000002938387248 */ /* 0x000fce0007fe0100 */
.L_x_7870:
[----:B------:R-:W-:Y:S01]  /*3750*/  ISETP.GT.AND P1, PT, R56, 0x1, !P1 ;  /* 0x000000013800780c */ /* 0x000fe20004f24270 */
[----:B------:R-:W-:Y:S01]  /*3760*/  ULDC UR6, c[0x0][0x988] ;  /* 0x0002620000067ab9 */ /* 0x000fe20000000800 */
[----:B------:R-:W-:Y:S01]  /*3770*/  ISETP.NE.AND P6, PT, R59, RZ, PT ;  /* 0x000000ff3b00720c */ /* 0x000fe20003fc5270 */
[----:B------:R-:W-:Y:S01]  /*3780*/  UISETP.NE.AND UP1, UPT, UR51, URZ, UPT ;  /* 0x0000003f3300728c */ /* 0x000fe2000bf25270 */
[----:B------:R-:W-:Y:S01]  /*3790*/  ISETP.LT.OR P1, PT, R10, 0x2, P1 ;  /* 0x000000020a00780c */ /* 0x000fe20000f21670 */
[----:B------:R-:W-:Y:S01]  /*37a0*/  UISETP.NE.AND UP0, UPT, UR50, URZ, UPT ;  /* 0x0000003f3200728c */ /* 0x000fe2000bf05270 */
[C---:B------:R-:W-:Y:S01]  /*37b0*/  ISETP.GT.AND P2, PT, R56.reuse, 0x8, !P2 ;  /* 0x000000083800780c */ /* 0x040fe20005744270 */
[----:B------:R-:W-:Y:S01]  /*37c0*/  UMOV UR10, UR37 ;  /* 0x00000025000a7c82 */ /* 0x000fe20008000000 */
[----:B------:R-:W-:Y:S02]  /*37d0*/  FSEL R41, R3, -INF , !P1 ;  /* 0xff80000003297808 */ /* 0x000fe40004800000 */
[----:B------:R-:W-:-:S02]  /*37e0*/  ISETP.GT.AND P1, PT, R56, 0x9, !P6 ;  /* 0x000000093800780c */ /* 0x000fc40007724270 */
[C---:B------:R-:W-:Y:S02]  /*37f0*/  ISETP.LT.OR P2, PT, R10.reuse, 0x9, P2 ;  /* 0x000000090a00780c */ /* 0x040fe40001741670 */
[----:B------:R-:W-:Y:S01]  /*3800*/  ISETP.LT.OR P1, PT, R10, 0xa, P1 ;  /* 0x0000000a0a00780c */ /* 0x000fe20000f21670 */
[----:B------:R-:W-:Y:S01]  /*3810*/  @UP1 ULDC UR11, c[0x0][0x450] ;  /* 0x00011400000b1ab9 */ /* 0x000fe20000000800 */
[----:B------:R-:W-:Y:S02]  /*3820*/  FSEL R43, R4, -INF , !P2 ;  /* 0xff800000042b7808 */ /* 0x000fe40005000000 */
[----:B------:R-:W-:Y:S02]  /*3830*/  ISETP.NE.AND P2, PT, R45, RZ, PT ;  /* 0x000000ff2d00720c */ /* 0x000fe40003f45270 */
[----:B------:R-:W-:Y:S02]  /*3840*/  FSEL R45, R12, -INF , !P1 ;  /* 0xff8000000c2d7808 */ /* 0x000fe40004800000 */
[----:B------:R-:W-:-:S02]  /*3850*/  ISETP.NE.AND P1, PT, R63, RZ, PT ;  /* 0x000000ff3f00720c */ /* 0x000fc40003f25270 */
[----:B------:R-:W-:Y:S02]  /*3860*/  ISETP.NE.AND P6, PT, R49, RZ, PT ;  /* 0x000000ff3100720c */ /* 0x000fe40003fc5270 */
        /* <DEDUP_REMOVED lines=61> */
[----:B------:R-:W-:Y:S02]  /*3c40*/  ISETP.GT.AND P1, PT, R56, 0x31, !P2 ;  /* 0x000000313800780c */ /* 0x000fe40005724270 */
[----:B------:R-:W-:Y:S02]  /*3c50*/  ISETP.NE.AND P2, PT, R69, RZ, PT ;  /* 0x000000ff4500720c */ /* 0x000fe40003f45270 */
        /* <DEDUP_REMOVED lines=11> */
[----:B------:R-:W-:Y:S01]  /*3d10*/  FMNMX.FTZ R12, R35, R4, !PT ;  /* 0x00000004230c7209 */ /* 0x000fe20007810000 */
[----:B------:R-:W-:Y:S01]  /*3d20*/  IMAD.U32 R4, RZ, RZ, UR6 ;  /* 0x00000006ff047e24 */ /* 0x000fe2000f8e00ff */
[----:B------:R-:W-:Y:S01]  /*3d30*/  ISETP.LT.OR P1, PT, R10, 0x3a, P1 ;  /* 0x0000003a0a00780c */ /* 0x000fe20000f21670 */
[----:B------:R-:W-:Y:S01]  /*3d40*/  @UP1 ULDC UR6, c[0x0][0x44c] ;  /* 0x0001130000061ab9 */ /* 0x000fe20000000800 */
[----:B------:R-:W-:Y:S01]  /*3d50*/  ISETP.NE.AND P6, PT, R72, RZ, PT ;  /* 0x000000ff4800720c */ /* 0x000fe20003fc5270 */
[----:B------:R-:W0:Y:S01]  /*3d60*/  SHFL.BFLY PT, R3, R12, 0x2, 0x1f ;  /* 0x0c401f000c037f89 */ /* 0x000e2200000e0000 */
[----:B------:R-:W-:Y:S01]  /*3d70*/  FSEL R69, R42, -INF , !P1 ;  /* 0xff8000002a457808 */ /* 0x000fe20004800000 */
[----:B------:R-:W-:Y:S01]  /*3d80*/  UIMAD.WIDE.U32 UR6, UR37, UR6, URZ ;  /* 0x00000006250672a5 */ /* 0x000fe2000f8e003f */
[----:B------:R-:W-:-:S02]  /*3d90*/  ISETP.NE.AND P1, PT, R83, RZ, PT ;  /* 0x000000ff5300720c */ /* 0x000fc40003f25270 */
[C---:B------:R-:W-:Y:S01]  /*3da0*/  ISETP.GT.AND P3, PT, R56.reuse, 0x70, !P3 ;  /* 0x000000703800780c */ /* 0x040fe20005f64270 */
[----:B------:R-:W-:Y:S01]  /*3db0*/  @UP1 USHF.R.U32.HI UR10, URZ, UR11, UR7 ;  /* 0x0000000b3f0a1299 */ /* 0x000fe20008011607 */
[C---:B------:R-:W-:Y:S02]  /*3dc0*/  ISETP.GT.AND P1, PT, R56.reuse, 0x40, !P1 ;  /* 0x000000403800780c */ /* 0x040fe40004f24270 */
[----:B------:R-:W-:Y:S01]  /*3dd0*/  ISETP.GT.AND P4, PT, R56, 0x71, !P4 ;  /* 0x000000713800780c */ /* 0x000fe20006784270 */
[----:B------:R-:W-:Y:S01]  /*3de0*/  UIADD3 UR53, UR53, UR10, URZ ;  /* 0x0000000a35357290 */ /* 0x000fe2000fffe03f */
[C---:B------:R-:W-:Y:S02]  /*3df0*/  ISETP.LT.OR P1, PT, R10.reuse, 0x41, P1 ;  /* 0x000000410a00780c */ /* 0x040fe40000f21670 */
[----:B------:R-:W-:Y:S01]  /*3e00*/  ISETP.LT.OR P3, PT, R10, 0x71, P3 ;  /* 0x000000710a00780c */ /* 0x000fe20001f61670 */
[----:B------:R-:W-:Y:S01]  /*3e10*/  UIADD3 UR14, UR53, UR14, URZ ;  /* 0x0000000e350e7290 */ /* 0x000fe2000fffe03f */
[----:B------:R-:W-:-:S02]  /*3e20*/  FSEL R71, R44, -INF , !P1 ;  /* 0xff8000002c477808 */ /* 0x000fc40004800000 */
[----:B------:R-:W-:Y:S02]  /*3e30*/  ISETP.NE.AND P1, PT, R86, RZ, PT ;  /* 0x000000ff5600720c */ /* 0x000fe40003f25270 */
[C---:B------:R-:W-:Y:S02]  /*3e40*/  ISETP.GT.AND P5, PT, R56.reuse, 0x78, !P5 ;  /* 0x000000783800780c */ /* 0x040fe40006fa4270 */
[----:B------:R-:W-:Y:S02]  /*3e50*/  ISETP.GT.AND P1, PT, R56, 0x41, !P1 ;  /* 0x000000413800780c */ /* 0x000fe40004f24270 */
[C---:B------:R-:W-:Y:S02]  /*3e60*/  ISETP.LT.OR P4, PT, R10.reuse, 0x72, P4 ;  /* 0x000000720a00780c */ /* 0x040fe40002781670 */
[----:B------:R-:W-:Y:S02]  /*3e70*/  ISETP.LT.OR P1, PT, R10, 0x42, P1 ;  /* 0x000000420a00780c */ /* 0x000fe40000f21670 */
[----:B0-----:R-:W-:-:S02]  /*3e80*/  FMNMX.FTZ R14, R12, R3, !PT ;  /* 0x000000030c0e7209 */ /* 0x001fc40007810000 */
[----:B------:R-:W-:Y:S02]  /*3e90*/  FSEL R73, R46, -INF , !P1 ;  /* 0xff8000002e497808 */ /* 0x000fe40004800000 */
[----:B------:R-:W-:Y:S01]  /*3ea0*/  ISETP.NE.AND P1, PT, R87, RZ, PT ;  /* 0x000000ff5700720c */ /* 0x000fe20003f25270 */
[----:B------:R-:W0:Y:S01]  /*3eb0*/  SHFL.BFLY PT, R3, R14, 0x1, 0x1f ;  /* 0x0c201f000e037f89 */ /* 0x000e2200000e0000 */
[----:B------:R-:W-:Y:S02]  /*3ec0*/  ISETP.LT.OR P5, PT, R10, 0x79, P5 ;  /* 0x000000790a00780c */ /* 0x000fe40002fa1670 */
[----:B------:R-:W-:-:S04]  /*3ed0*/  ISETP.GT.AND P1, PT, R56, 0x48, !P1 ;  /* 0x000000483800780c */ /* 0x000fc80004f24270 */
[----:B------:R-:W-:-:S04]  /*3ee0*/  ISETP.LT.OR P1, PT, R10, 0x49, P1 ;  /* 0x000000490a00780c */ /* 0x000fc80000f21670 */
        /* <DEDUP_REMOVED lines=63> */
[----:B------:R-:W0:Y:S01]  /*42e0*/  MUFU.EX2 R91, R91 ;  /* 0x0000005b005b7308 */ /* 0x000e220000000800 */
[----:B------:R-:W-:Y:S01]  /*42f0*/  ISETP.GT.AND P6, PT, R56, 0x79, !P6 ;  /* 0x000000793800780c */ /* 0x000fe200077c4270 */
[--C-:B------:R-:W-:Y:S01]  /*4300*/  FFMA.FTZ R21, R21, R4, -R20.reuse ;  /* 0x0000000415157223 */ /* 0x100fe20000010814 */
[----:B------:R-:W-:Y:S01]  /*4310*/  FMNMX.FTZ R12, R51, R12, !PT ;  /* 0x0000000c330c7209 */ /* 0x000fe20007810000 */
[-CC-:B------:R-:W-:Y:S01]  /*4320*/  FFMA.FTZ R178, R123, R4.reuse, -R20.reuse ;  /* 0x000000047bb27223 */ /* 0x180fe20000010814 */
[----:B------:R-:W-:Y:S01]  /*4330*/  FSEL R117, R6, -INF , !P4 ;  /* 0xff80000006757808 */ /* 0x000fe20006000000 */
[--C-:B------:R-:W-:Y:S01]  /*4340*/  FFMA.FTZ R97, R97, R4, -R20.reuse ;  /* 0x0000000461617223 */ /* 0x100fe20000010814 */
[----:B------:R-:W-:Y:S01]  /*4350*/  FMNMX.FTZ R12, R53, R12, !PT ;  /* 0x0000000c350c7209 */ /* 0x000fe20007810000 */
[----:B------:R-:W1:Y:S01]  /*4360*/  MUFU.EX2 R182, R182 ;  /* 0x000000b600b67308 */ /* 0x000e620000000800 */
[----:B------:R-:W-:Y:S01]  /*4370*/  ISETP.LT.OR P6, PT, R10, 0x7a, P6 ;  /* 0x0000007a0a00780c */ /* 0x000fe200037c1670 */
[--C-:B------:R-:W-:Y:S01]  /*4380*/  FFMA.FTZ R172, R121, R4, -R20.reuse ;  /* 0x0000000479ac7223 */ /* 0x100fe20000010814 */
[----:B------:R-:W-:Y:S01]  /*4390*/  FMNMX.FTZ R12, R55, R12, !PT ;  /* 0x0000000c370c7209 */ /* 0x000fe20007810000 */
[-CC-:B------:R-:W-:Y:S01]  /*43a0*/  FFMA.FTZ R99, R99, R4.reuse, -R20.reuse ;  /* 0x0000000463637223 */ /* 0x180fe20000010814 */
[----:B------:R-:W-:Y:S01]  /*43b0*/  FSEL R109, R9, -INF , !P5 ;  /* 0xff800000096d7808 */ /* 0x000fe20006800000 */
[--C-:B------:R-:W-:Y:S01]  /*43c0*/  FFMA.FTZ R101, R101, R4, -R20.reuse ;  /* 0x0000000465657223 */ /* 0x100fe20000010814 */
[----:B------:R-:W-:Y:S01]  /*43d0*/  FMNMX.FTZ R12, R57, R12, !PT ;  /* 0x0000000c390c7209 */ /* 0x000fe20007810000 */
[----:B------:R-:W2:Y:S01]  /*43e0*/  MUFU.EX2 R93, R93 ;  /* 0x0000005d005d7308 */ /* 0x000ea20000000800 */
[----:B------:R-:W-:Y:S01]  /*43f0*/  FSEL R119, R8, -INF , !P6 ;  /* 0xff80000008777808 */ /* 0x000fe20007000000 */
        /* <DEDUP_REMOVED lines=25> */
[----:B------:R-:W5:Y:S01]  /*4590*/  MUFU.EX2 R178, R178 ;  /* 0x000000b200b27308 */ /* 0x000f620000000800 */
[----:B0-----:R-:W-:Y:S01]  /*45a0*/  FADD.FTZ R21, R180, R91 ;  /* 0x0000005bb4157221 */ /* 0x001fe20000010000 */
[----:B------:R-:W-:Y:S02]  /*45b0*/  F2FP.F16.F32.PACK_AB R180, R91, R180 ;  /* 0x000000b45bb4723e */ /* 0x000fe400000000ff */
[----:B------:R-:W-:Y:S01]  /*45c0*/  FMNMX.FTZ R12, R75, R12, !PT ;  /* 0x0000000c4b0c7209 */ /* 0x000fe20007810000 */
[----:B-1----:R-:W-:Y:S01]  /*45d0*/  FADD.FTZ R26, R182, R21 ;  /* 0x00000015b61a7221 */ /* 0x002fe20000010000 */
[----:B--2---:R-:W-:Y:S02]  /*45e0*/  F2FP.F16.F32.PACK_AB R182, R93, R182 ;  /* 0x000000b65db6723e */ /* 0x004fe400000000ff */
[----:B------:R-:W-:Y:S01]  /*45f0*/  FMNMX.FTZ R12, R77, R12, !PT ;  /* 0x0000000c4d0c7209 */ /* 0x000fe20007810000 */
[----:B------:R-:W0:Y:S01]  /*4600*/  MUFU.EX2 R97, R97 ;  /* 0x0000006100617308 */ /* 0x000e220000000800 */
[----:B------:R-:W-:-:S02]  /*4610*/  FADD.FTZ R21, R93, R26 ;  /* 0x0000001a5d157221 */ /* 0x000fc40000010000 */
[----:B------:R-:W-:Y:S02]  /*4620*/  FMNMX.FTZ R12, R79, R12, !PT ;  /* 0x0000000c4f0c7209 */ /* 0x000fe40007810000 */
[----:B---3--:R-:W-:Y:S01]  /*4630*/  FADD.FTZ R28, R176, R21 ;  /* 0x00000015b01c7221 */ /* 0x008fe20000010000 */
[----:B----4-:R-:W-:Y:S02]  /*4640*/  F2FP.F16.F32.PACK_AB R176, R95, R176 ;  /* 0x000000b05fb0723e */ /* 0x010fe400000000ff */
[----:B------:R-:W-:Y:S01]  /*4650*/  FMNMX.FTZ R12, R81, R12, !PT ;  /* 0x0000000c510c7209 */ /* 0x000fe20007810000 */
[----:B------:R-:W1:Y:S01]  /*4660*/  MUFU.EX2 R172, R172 ;  /* 0x000000ac00ac7308 */ /* 0x000e620000000800 */
[----:B------:R-:W-:Y:S02]  /*4670*/  FADD.FTZ R21, R95, R28 ;  /* 0x0000001c5f157221 */ /* 0x000fe40000010000 */
[----:B------:R-:W-:Y:S02]  /*4680*/  FMNMX.FTZ R12, R83, R12, !PT ;  /* 0x0000000c530c7209 */ /* 0x000fe40007810000 */
[----:B-----5:R-:W-:-:S02]  /*4690*/  FADD.FTZ R28, R178, R21 ;  /* 0x00000015b21c7221 */ /* 0x020fc40000010000 */
[----:B------:R-:W-:Y:S01]  /*46a0*/  FMNMX.FTZ R12, R85, R12, !PT ;  /* 0x0000000c550c7209 */ /* 0x000fe20007810000 */
[----:B------:R-:W2:Y:S01]  /*46b0*/  MUFU.EX2 R99, R99 ;  /* 0x0000006300637308 */ /* 0x000ea20000000800 */
[C---:B0-----:R-:W-:Y:S01]  /*46c0*/  FADD.FTZ R21, R97.reuse, R28 ;  /* 0x0000001c61157221 */ /* 0x041fe20000010000 */
[----:B------:R-:W-:Y:S02]  /*46d0*/  F2FP.F16.F32.PACK_AB R178, R97, R178 ;  /* 0x000000b261b2723e */ /* 0x000fe400000000ff */
[----:B------:R-:W-:-:S04]  /*46e0*/  FMNMX.FTZ R12, R87, R12, !PT ;  /* 0x0000000c570c7209 */ /* 0x000fc80007810000 */
[----:B------:R-:W-:Y:S01]  /*46f0*/  FMNMX.FTZ R12, R89, R12, !PT ;  /* 0x0000000c590c7209 */ /* 0x000fe20007810000 */
[----:B------:R-:W0:Y:S01]  /*4700*/  MUFU.EX2 R174, R174 ;  /* 0x000000ae00ae7308 */ /* 0x000e220000000800 */
[----:B-1----:R-:W-:Y:S02]  /*4710*/  FADD.FTZ R30, R172, R21 ;  /* 0x00000015ac1e7221 */ /* 0x002fe40000010000 */
[----:B------:R-:W-:-:S04]  /*4720*/  FMNMX.FTZ R12, R113, R12, !PT ;  /* 0x0000000c710c7209 */ /* 0x000fc80007810000 */
[----:B------:R-:W-:Y:S01]  /*4730*/  FMNMX.FTZ R12, R115, R12, !PT ;  /* 0x0000000c730c7209 */ /* 0x000fe20007810000 */
[----:B------:R-:W1:Y:S01]  /*4740*/  MUFU.EX2 R101, R101 ;  /* 0x0000006500657308 */ /* 0x000e620000000800 */
[C---:B--2---:R-:W-:Y:S01]  /*4750*/  FADD.FTZ R21, R99.reuse, R30 ;  /* 0x0000001e63157221 */ /* 0x044fe20000010000 */
[----:B------:R-:W-:Y:S02]  /*4760*/  F2FP.F16.F32.PACK_AB R172, R99, R172 ;  /* 0x000000ac63ac723e */ /* 0x000fe400000000ff */
[----:B------:R-:W-:-:S04]  /*4770*/  FMNMX.FTZ R12, R111, R12, !PT ;  /* 0x0000000c6f0c7209 */ /* 0x000fc80007810000 */
[----:B------:R-:W-:Y:S01]  /*4780*/  FMNMX.FTZ R12, R117, R12, !PT ;  /* 0x0000000c750c7209 */ /* 0x000fe20007810000 */
[----:B------:R-:W2:Y:S01]  /*4790*/  MUFU.EX2 R168, R168 ;  /* 0x000000a800a87308 */ /* 0x000ea20000000800 */
[----:B0-----:R-:W-:Y:S02]  /*47a0*/  FADD.FTZ R32, R174, R21 ;  /* 0x00000015ae207221 */ /* 0x001fe40000010000 */
[----:B------:R-:W-:-:S04]  /*47b0*/  FMNMX.FTZ R12, R109, R12, !PT ;  /* 0x0000000c6d0c7209 */ /* 0x000fc80007810000 */
[----:B------:R-:W-:Y:S01]  /*47c0*/  FMNMX.FTZ R12, R119, R12, !PT ;  /* 0x0000000c770c7209 */ /* 0x000fe20007810000 */
[----:B------:R-:W0:Y:S01]  /*47d0*/  MUFU.EX2 R103, R103 ;  /* 0x0000006700677308 */ /* 0x000e220000000800 */
[----:B-1----:R-:W-:-:S03]  /*47e0*/  F2FP.F16.F32.PACK_AB R174, R101, R174 ;  /* 0x000000ae65ae723e */ /* 0x002fc600000000ff */
[----:B------:R-:W1:Y:S04]  /*47f0*/  SHFL.BFLY PT, R9, R12, 0x2, 0x1f ;  /* 0x0c401f000c097f89 */ /* 0x000e6800000e0000 */
[----:B------:R-:W3:Y:S08]  /*4800*/  MUFU.EX2 R170, R170 ;  /* 0x000000aa00aa7308 */ /* 0x000ef00000000800 */
[----:B------:R-:W4:Y:S08]  /*4810*/  MUFU.EX2 R5, R14 ;  /* 0x0000000e00057308 */ /* 0x000f300000000800 */
[----:B------:R5:W-:Y:S01]  /*4820*/  MUFU.EX2 R158, R25 ;  /* 0x00000019009e7308 */ /* 0x000be20000000800 */
[----:B-1----:R-:W-:-:S07]  /*4830*/  FMNMX.FTZ R2, R12, R9, !PT ;  /* 0x000000090c027209 */ /* 0x002fce0007810000 */
[----:B------:R-:W1:Y:S01]  /*4840*/  MUFU.EX2 R164, R164 ;  /* 0x000000a400a47308 */ /* 0x000e620000000800 */
[----:B------:R-:W1:Y:S01]  /*4850*/  SHFL.BFLY PT, R9, R2, 0x1, 0x1f ;  /* 0x0c201f0002097f89 */ /* 0x000e6200000e0000 */
[----:B-----5:R-:W-:-:S04]  /*4860*/  FADD.FTZ R25, R101, R32 ;  /* 0x0000002065197221 */ /* 0x020fc80000010000 */
[----:B--2---:R-:W-:Y:S01]  /*4870*/  FADD.FTZ R34, R168, R25 ;  /* 0x00000019a8227221 */ /* 0x004fe20000010000 */
[C---:B0-----:R-:W-:Y:S01]  /*4880*/  F2FP.F16.F32.PACK_AB R168, R103.reuse, R168 ;  /* 0x000000a867a8723e */ /* 0x041fe200000000ff */
[----:B------:R-:W0:Y:S02]  /*4890*/  MUFU.EX2 R7, R7 ;  /* 0x0000000700077308 */ /* 0x000e240000000800 */
[----:B------:R-:W-:-:S04]  /*48a0*/  FADD.FTZ R25, R103, R34 ;  /* 0x0000002267197221 */ /* 0x000fc80000010000 */
[----:B---3--:R-:W-:Y:S01]  /*48b0*/  FADD.FTZ R34, R170, R25 ;  /* 0x00000019aa227221 */ /* 0x008fe20000010000 */
[C---:B----4-:R-:W-:Y:S01]  /*48c0*/  F2FP.F16.F32.PACK_AB R170, R5.reuse, R170 ;  /* 0x000000aa05aa723e */ /* 0x050fe200000000ff */
[----:B------:R-:W2:Y:S02]  /*48d0*/  MUFU.EX2 R107, R107 ;  /* 0x0000006b006b7308 */ /* 0x000ea40000000800 */
[----:B------:R-:W-:-:S04]  /*48e0*/  FADD.FTZ R25, R5, R34 ;  /* 0x0000002205197221 */ /* 0x000fc80000010000 */
[----:B-1----:R-:W-:Y:S02]  /*48f0*/  FADD.FTZ R36, R164, R25 ;  /* 0x00000019a4247221 */ /* 0x002fe40000010000 */
[----:B------:R-:W1:Y:S01]  /*4900*/  MUFU.EX2 R166, R105 ;  /* 0x0000006900a67308 */ /* 0x000e620000000800 */
[----:B------:R-:W-:Y:S01]  /*4910*/  FMNMX.FTZ R9, R2, R9, !PT ;  /* 0x0000000902097209 */ /* 0x000fe20007810000 */
[C---:B0-----:R-:W-:Y:S01]  /*4920*/  FADD.FTZ R36, R7.reuse, R36 ;  /* 0x0000002407247221 */ /* 0x041fe20000010000 */
[----:B------:R-:W-:Y:S02]  /*4930*/  F2FP.F16.F32.PACK_AB R164, R7, R164 ;  /* 0x000000a407a4723e */ /* 0x000fe400000000ff */
[C---:B------:R-:W-:Y:S01]  /*4940*/  FSETP.NEU.FTZ.AND P1, PT, R9.reuse, -INF , PT ;  /* 0xff8000000900780b */ /* 0x040fe20003f3d000 */
[----:B------:R-:W-:Y:S02]  /*4950*/  FMUL.FTZ R2, R9, R4 ;  /* 0x0000000409027220 */ /* 0x000fe40000410000 */
[----:B------:R-:W0:Y:S01]  /*4960*/  MUFU.EX2 R31, R31 ;  /* 0x0000001f001f7308 */ /* 0x000e220000000800 */
[----:B--2---:R-:W-:-:S02]  /*4970*/  FADD.FTZ R25, R107, R36 ;  /* 0x000000246b197221 */ /* 0x004fc40000010000 */
[----:B------:R-:W-:Y:S02]  /*4980*/  FSEL R2, R2, RZ, P1 ;  /* 0x000000ff02027208 */ /* 0x000fe40000800000 */
[----:B------:R-:W-:-:S03]  /*4990*/  PLOP3.LUT P1, PT, PT, PT, UP0, 0x40, 0x0 ;  /* 0x000000000000781c */ /* 0x000fc60003f2e808 */
        /* <DEDUP_REMOVED lines=18> */
[----:B-1----:R-:W-:Y:S01]  /*4ac0*/  FADD.FTZ R36, R166, R25 ;  /* 0x00000019a6247221 */ /* 0x002fe20000010000 */
        /* <DEDUP_REMOVED lines=18> */
[-C--:B------:R-:W-:Y:S01]  /*4bf0*/  FFMA.FTZ R109, R109, R4.reuse, -R2 ;  /* 0x000000046d6d7223 */ /* 0x080fe20000010802 */
[----:B------:R-:W2:Y:S01]  /*4c00*/  MUFU.EX2 R47, R47 ;  /* 0x0000002f002f7308 */ /* 0x000ea20000000800 */
[----:B-1----:R-:W-:Y:S01]  /*4c10*/  FADD.FTZ R21, R43, R30 ;  /* 0x0000001e2b157221 */ /* 0x002fe20000010000 */
[----:B------:R-:W-:Y:S01]  /*4c20*/  FFMA.FTZ R119, R119, R4, -R2 ;  /* 0x0000000477777223 */ /* 0x000fe20000010802 */
[----:B------:R-:W-:-:S02]  /*4c30*/  F2FP.F16.F32.PACK_AB R181, R41, R0 ;  /* 0x0000000029b5723e */ /* 0x000fc400000000ff */
[----:B------:R-:W-:-:S03]  /*4c40*/  F2FP.F16.F32.PACK_AB R166, R166, R107 ;  /* 0x0000006ba6a6723e */ /* 0x000fc600000000ff */
        /* <DEDUP_REMOVED lines=92> */
[----:B-1----:R-:W-:Y:S01]  /*5210*/  FADD.FTZ R5, R109, R8 ;  /* 0x000000086d057221 */ /* 0x002fe20000010000 */
[C---:B0-----:R-:W-:Y:S01]  /*5220*/  FADD.FTZ R2, R20.reuse, R7 ;  /* 0x0000000714027221 */ /* 0x041fe20000010000 */
[----:B------:R-:W-:Y:S01]  /*5230*/  F2FP.F16.F32.PACK_AB R154, R20, R11 ;  /* 0x0000000b149a723e */ /* 0x000fe200000000ff */
[----:B------:R-:W-:Y:S02]  /*5240*/  VIADD R7, R88, 0xfffffffe ;  /* 0xfffffffe58077836 */ /* 0x000fe40000000000 */
        /* <DEDUP_REMOVED lines=14> */
.L_x_7875:
[----:B------:R-:W-:Y:S02]  /*5330*/  ULDC UR18, c[0x0][0x9e4] ;  /* 0x0002790000127ab9 */ /* 0x000fe40000000800 */
[----:B------:R-:W-:-:S11]  /*5340*/  UISETP.NE.AND UP0, UPT, UR18, 0x1, UPT ;  /* 0x000000011200788c */ /* 0x000fd6000bf05270 */
[----:B------:R-:W-:Y:S02]  /*5350*/  @UP0 ULDC.64 UR6, c[0x0][0x9e8] ;  /* 0x00027a0000060ab9 */ /* 0x000fe40000000a00 */
[----:B------:R-:W-:-:S04]  /*5360*/  UIMAD.WIDE.U32 UR10, UR15, UR6, URZ ;  /* 0x000000060f0a72a5 */ /* 0x000fc8000f8e003f */
[----:B------:R-:W-:-:S12]  /*5370*/  @UP0 USHF.R.U32.HI UR15, URZ, UR7, UR11 ;  /* 0x000000073f0f0299 */ /* 0x000fd8000801160b */
.L_x_7876:
[----:B------:R-:W-:-:S04]  /*5380*/  UIMAD UR15, UR15, UR18, UR18 ;  /* 0x000000120f0f72a4 */ /* 0x000fc8000f8e0212 */
[----:B------:R-:W-:-:S04]  /*5390*/  UISETP.LT.AND UP0, UPT, UR14, UR15, UPT ;  /* 0x0000000f0e00728c */ /* 0x000fc8000bf01270 */
[----:B------:R-:W-:-:S12]  /*53a0*/  USEL UR14, UR14, UR15, UP0 ;  /* 0x0000000f0e0e7287 */ /* 0x000fd80008000000 */
.L_x_7874:
        /* <DEDUP_REMOVED lines=48> */
.L_x_7896:
[----:B------:R-:W-:Y:S01]  /*56b0*/  ISETP.NE.AND P2, PT, RZ, UR44, PT ;  /* 0x0000002cff007c0c */ /* 0x000fe2000bf45270 */
[----:B------:R-:W-:-:S04]  /*56c0*/  UISETP.NE.AND UP0, UPT, UR60, 0x1, UPT ;  /* 0x000000013c00788c */ /* 0x000fc8000bf05270 */
[----:B------:R-:W-:-:S04]  /*56d0*/  USEL UR47, URZ, 0x1, UP0 ;  /* 0x000000013f2f7887 */ /* 0x000fc80008000000 */
[----:B------:R-:W-:-:S04]  /*56e0*/  ULOP3.LUT UR47, UR61, UR47, URZ, 0x3c, !UPT ;  /* 0x0000002f3d2f7292 */ /* 0x000fc8000f8e3c3f */
[----:B------:R-:W-:Y:S08]  /*56f0*/  @P2 BRA `(.L_x_7878) ;  /* 0x0000000000382947 */ /* 0x000ff00003800000 */
[----:B------:R-:W-:Y:S05]  /*5700*/  @!P0 BRA `(.L_x_7879) ;  /* 0x0000000000048947 */ /* 0x000fea0003800000 */
[----:B------:R-:W-:Y:S01]  /*5710*/  BPT.TRAP 0x1 ;  /* 0x000000040000795c */ /* 0x000fe20000300000 */
.L_x_7879:
        /* <DEDUP_REMOVED lines=9> */
.L_x_7880:
[----:B-1----:R-:W-:Y:S05]  /*57b0*/  @P1 BRA `(.L_x_7878) ;  /* 0x0000000000081947 */ /* 0x002fea0003800000 */
[----:B------:R-:W1:Y:S02]  /*57c0*/  SYNCS.PHASECHK.TRANS64.TRYWAIT P1, [UR6+0x28830], R3 ;  /* 0x02883003ff0075a7 */ /* 0x000e640008020146 */
[----:B-1----:R-:W-:Y:S05]  /*57d0*/  @!P1 BRA `(.L_x_7881) ;  /* 0x0000012400209947 */ /* 0x002fea0003800000 */
.L_x_7878:
        /* <DEDUP_REMOVED lines=48> */
.L_x_7883:
[----:B------:R-:W-:Y:S01]  /*5ae0*/  ULEA UR6, UR60, UR41, 0x3 ;  /* 0x000000293c067291 */ /* 0x000fe2000f8e183f */
[----:B------:R-:W-:-:S05]  /*5af0*/  IMAD.U32 R3, RZ, RZ, UR61 ;  /* 0x0000003dff037e24 */ /* 0x000fca000f8e00ff */
[----:B------:R-:W-:-:S04]  /*5b00*/  SHF.L.U32 R3, R3, 0x1f, RZ ;  /* 0x0000001f03037819 */ /* 0x000fc800000006ff */
[----:B------:R0:W1:Y:S01]  /*5b10*/  SYNCS.PHASECHK.TRANS64.TRYWAIT P1, [UR6+0x28850], R3 ;  /* 0x02885003ff0075a7 */ /* 0x0000620008020146 */
[----:B------:R-:W-:Y:S05]  /*5b20*/  @!P0 BRA `(.L_x_7884) ;  /* 0x0000000000048947 */ /* 0x000fea0003800000 */
[----:B------:R-:W-:Y:S01]  /*5b30*/  BPT.TRAP 0x1 ;  /* 0x000000040000795c */ /* 0x000fe20000300000 */
.L_x_7884:
[----:B-1----:R-:W-:Y:S05]  /*5b40*/  @P1 BRA `(.L_x_7882) ;  /* 0x0000000000081947 */ /* 0x002fea0003800000 */
[----:B------:R-:W1:Y:S02]  /*5b50*/  SYNCS.PHASECHK.TRANS64.TRYWAIT P1, [UR6+0x28850], R3 ;  /* 0x02885003ff0075a7 */ /* 0x000e640008020146 */
[----:B-1----:R-:W-:Y:S05]  /*5b60*/  @!P1 BRA `(.L_x_7885) ;  /* 0x0000012000549947 */ /* 0x002fea0003800000 */
.L_x_7882:
        /* <DEDUP_REMOVED lines=49> */
.L_x_7886:
[----:B------:R-:W-:Y:S01]  /*5e80*/  UISETP.NE.AND UP1, UPT, UR51, URZ, UPT ;  /* 0x0000003f3300728c */ /* 0x000fe2000bf25270 */
[----:B------:R-:W-:Y:S01]  /*5e90*/  FMUL.FTZ R154, R36, UR58 ;  /* 0x0000003a249a7c20 */ /* 0x000fe20008410000 */
[----:B------:R-:W-:Y:S01]  /*5ea0*/  FMUL.FTZ R36, R62, UR58 ;  /* 0x0000003a3e247c20 */ /* 0x000fe20008410000 */
[----:B------:R-:W-:Y:S02]  /*5eb0*/  VIADD R62, R17, UR37 ;  /* 0x00000025113e7c36 */ /* 0x000fe40008000000 */
[----:B------:R-:W-:Y:S01]  /*5ec0*/  FMUL.FTZ R153, R33, UR58 ;  /* 0x0000003a21997c20 */ /* 0x000fe20008410000 */
[----:B------:R-:W-:Y:S01]  /*5ed0*/  FMUL.FTZ R33, R46, UR58 ;  /* 0x0000003a2e217c20 */ /* 0x000fe20008410000 */
[----:B------:R-:W-:Y:S01]  /*5ee0*/  PLOP3.LUT P1, PT, PT, PT, UP1, 0x80, 0x0 ;  /* 0x000000000000781c */ /* 0x000fe20003f2f018 */
[----:B------:R-:W-:Y:S01]  /*5ef0*/  ULEA UR6, UR46, UR41, 0x3 ;  /* 0x000000292e067291 */ /* 0x000fe2000f8e183f */
[----:B------:R-:W-:Y:S01]  /*5f00*/  PLOP3.LUT P2, PT, PT, PT, UP1, 0x80, 0x0 ;  /* 0x000000000000781c */ /* 0x000fe20003f4f018 */
[----:B------:R-:W-:Y:S01]  /*5f10*/  FMUL.FTZ R15, R34, UR58 ;  /* 0x0000003a220f7c20 */ /* 0x000fe20008410000 */
[----:B------:R-:W-:Y:S01]  /*5f20*/  FMUL.FTZ R158, R44, UR58 ;  /* 0x0000003a2c9e7c20 */ /* 0x000fe20008410000 */
[----:B------:R-:W-:Y:S01]  /*5f30*/  @UP1 ULDC UR7, c[0x0][0x44c] ;  /* 0x0001130000071ab9 */ /* 0x000fe20000000800 */
[----:B------:R-:W-:Y:S01]  /*5f40*/  FMUL.FTZ R34, R63, UR58 ;  /* 0x0000003a3f227c20 */ /* 0x000fe20008410000 */
[----:B------:R-:W-:Y:S01]  /*5f50*/  FMUL.FTZ R44, R82, UR58 ;  /* 0x0000003a522c7c20 */ /* 0x000fe20008410000 */
[----:B------:R-:W-:Y:S01]  /*5f60*/  UIADD3 UR6, UR6, 0x28840, URZ ;  /* 0x0002884006067890 */ /* 0x000fe2000fffe03f */
[----:B------:R-:W-:-:S02]  /*5f70*/  IMAD.SHL.U32 R82, R7, 0x80, RZ ;  /* 0x0000008007527824 */ /* 0x000fc400078e00ff */
[----:B------:R-:W-:Y:S01]  /*5f80*/  FMUL.FTZ R13, R29, UR58 ;  /* 0x0000003a1d0d7c20 */ /* 0x000fe20008410000 */
[----:B------:R-:W-:Y:S01]  /*5f90*/  FMUL.FTZ R29, R50, UR58 ;  /* 0x0000003a321d7c20 */ /* 0x000fe20008410000 */
[----:B------:R-:W-:Y:S01]  /*5fa0*/  FMUL.FTZ R20, R51, UR58 ;  /* 0x0000003a33147c20 */ /* 0x000fe20008410000 */
[----:B------:R-:W-:Y:S01]  /*5fb0*/  @P1 IMAD.HI.U32 R46, R62, UR7, RZ ;  /* 0x000000073e2e1c27 */ /* 0x000fe2000f8e00ff */
[----:B------:R-:W-:Y:S01]  /*5fc0*/  @UP1 ULDC UR7, c[0x0][0x450] ;  /* 0x0001140000071ab9 */ /* 0x000fe20000000800 */
[----:B------:R-:W-:Y:S02]  /*5fd0*/  UISETP.NE.AND UP0, UPT, UR50, URZ, UPT ;  /* 0x0000003f3200728c */ /* 0x000fe4000bf05270 */
[----:B------:R-:W-:Y:S01]  /*5fe0*/  FMUL.FTZ R12, R28, UR58 ;  /* 0x0000003a1c0c7c20 */ /* 0x000fe20008410000 */
[----:B------:R-:W-:Y:S01]  /*5ff0*/  FMUL.FTZ R50, R52, UR58 ;  /* 0x0000003a34327c20 */ /* 0x000fe20008410000 */
[----:B------:R-:W-:Y:S01]  /*6000*/  @P2 SHF.R.U32.HI R62, RZ, UR7, R46 ;  /* 0x00000007ff3e2c19 */ /* 0x000fe2000801162e */
[----:B------:R-:W-:Y:S01]  /*6010*/  FMUL.FTZ R51, R53, UR58 ;  /* 0x0000003a35337c20 */ /* 0x000fe20008410000 */
[----:B0-----:R-:W-:Y:S01]  /*6020*/  FMUL.FTZ R3, R24, UR58 ;  /* 0x0000003a18037c20 */ /* 0x001fe20008410000 */
        /* <DEDUP_REMOVED lines=53> */
[----:B------:R-:W-:Y:S01]  /*6380*/  IMAD R55, R16, -0x2, R55 ;  /* 0xfffffffe10377824 */ /* 0x000fe200078e0237 */
[----:B------:R-:W1:Y:S01]  /*6390*/  MUFU.TANH R3, R3 ;  /* 0x0000000300037308 */ /* 0x000e620000002400 */
[----:B------:R-:W-:Y:S01]  /*63a0*/  IMAD.U32 R54, RZ, RZ, UR45 ;  /* 0x0000002dff367e24 */ /* 0x000fe2000f8e00ff */
[----:B------:R-:W-:Y:S01]  /*63b0*/  SYNCS.ARRIVE.TRANS64.RED.A1T0 RZ, [UR6], RZ ;  /* 0x000000ffffff79a7 */ /* 0x000fe20008100406 */
[----:B------:R-:W-:-:S03]  /*63c0*/  ULOP3.LUT UR6, URZ, UR56, URZ, 0x33, !UPT ;  /* 0x000000383f067292 */ /* 0x000fc6000f8e333f */
[----:B------:R-:W-:Y:S02]  /*63d0*/  IADD3 R55, -R54, UR38, R55 ;  /* 0x0000002636377c10 */ /* 0x000fe4000fffe137 */
[----:B------:R-:W2:Y:S03]  /*63e0*/  MUFU.TANH R4, R4 ;  /* 0x0000000400047308 */ /* 0x000ea60000002400 */
[C---:B------:R-:W-:Y:S02]  /*63f0*/  VIADD R86, R55.reuse, UR57 ;  /* 0x0000003937567c36 */ /* 0x040fe40008000000 */
        /* <DEDUP_REMOVED lines=79> */
.L_x_7889:
[----:B------:R-:W-:-:S05]  /*68f0*/  IMAD.U32 R65, RZ, RZ, UR53 ;  /* 0x00000035ff417e24 */ /* 0x000fca000f8e00ff */
[----:B------:R-:W-:-:S13]  /*6900*/  ISETP.NE.AND P1, PT, R65, 0x1, PT ;  /* 0x000000014100780c */ /* 0x000fda0003f25270 */
[----:B------:R-:W1:Y:S02]  /*6910*/  @P1 LDC.64 R54, c[0x0][0x9e8] ;  /* 0x00027a00ff361b82 */ /* 0x000e640000000a00 */
[----:B-1----:R-:W-:-:S05]  /*6920*/  @P1 IMAD.HI.U32 R54, R63, R54, RZ ;  /* 0x000000363f361227 */ /* 0x002fca00078e00ff */
[----:B------:R-:W-:-:S07]  /*6930*/  @P1 SHF.R.U32.HI R63, RZ, R55, R54 ;  /* 0x00000037ff3f1219 */ /* 0x000fce0000011636 */
.L_x_7890:
[----:B------:R-:W-:Y:S05]  /*6940*/  BSYNC B0 ;  /* 0x0000000000007941 */ /* 0x000fea0003800000 */
.L_x_7888:
[----:B------:R-:W-:-:S04]  /*6950*/  IMAD R63, R63, R65, -R82 ;  /* 0x000000413f3f7224 */ /* 0x000fc800078e0a52 */
[----:B------:R-:W-:-:S05]  /*6960*/  IMAD R63, R16, -0x2, R63 ;  /* 0xfffffffe103f7824 */ /* 0x000fca00078e023f */
[----:B------:R-:W-:Y:S02]  /*6970*/  VIADDMNMX R64, R63, R65, R64, PT ;  /* 0x000000413f407246 */ /* 0x000fe40003800140 */
[----:B------:R-:W-:-:S07]  /*6980*/  VIMNMX R66, R66, R63, !PT ;  /* 0x0000003f42427248 */ /* 0x000fce0007fe0100 */
.L_x_7887:
[----:B------:R-:W-:Y:S01]  /*6990*/  ISETP.GT.AND P1, PT, R7, -0x1, PT ;  /* 0xffffffff0700780c */ /* 0x000fe20003f24270 */
[----:B------:R-:W1:Y:S01]  /*69a0*/  SHFL.IDX PT, R62, R62, 0x1, 0x1c1f ;  /* 0x003c1f003e3e7f89 */ /* 0x000e6200000e0000 */
[----:B------:R-:W-:Y:S02]  /*69b0*/  UISETP.NE.AND UP0, UPT, UR50, URZ, UPT ;  /* 0x0000003f3200728c */ /* 0x000fe4000bf05270 */
[C---:B------:R-:W-:Y:S02]  /*69c0*/  ISETP.GT.AND P2, PT, R66.reuse, 0x1, P1 ;  /* 0x000000014200780c */ /* 0x040fe40000f44270 */
[----:B------:R-:W-:Y:S02]  /*69d0*/  ISETP.GT.AND P3, PT, R66, 0x8, P1 ;  /* 0x000000084200780c */ /* 0x000fe40000f64270 */
[C---:B------:R-:W-:Y:S02]  /*69e0*/  ISETP.LT.OR P2, PT, R64.reuse, 0x2, P2 ;  /* 0x000000024000780c */ /* 0x040fe40001741670 */
[----:B------:R-:W-:-:S02]  /*69f0*/  ISETP.LT.OR P3, PT, R64, 0x9, P3 ;  /* 0x000000094000780c */ /* 0x000fc40001f61670 */
[----:B------:R-:W-:Y:S02]  /*6a00*/  ISETP.GT.AND P6, PT, R66, RZ, P1 ;  /* 0x000000ff4200720c */ /* 0x000fe40000fc4270 */
[----:B------:R-:W-:Y:S02]  /*6a10*/  FSEL R169, R4, -INF , !P2 ;  /* 0xff80000004a97808 */ /* 0x000fe40005000000 */
[----:B------:R-:W-:Y:S02]  /*6a20*/  ISETP.GT.AND P2, PT, R66, 0x18, P1 ;  /* 0x000000184200780c */ /* 0x000fe40000f44270 */
[----:B------:R-:W-:Y:S02]  /*6a30*/  FSEL R173, R12, -INF , !P3 ;  /* 0xff8000000cad7808 */ /* 0x000fe40005800000 */
[----:B------:R-:W-:Y:S02]  /*6a40*/  ISETP.GT.AND P3, PT, R66, 0x19, P1 ;  /* 0x000000194200780c */ /* 0x000fe40000f64270 */
[----:B------:R-:W-:-:S02]  /*6a50*/  ISETP.LT.OR P6, PT, R64, 0x1, P6 ;  /* 0x000000014000780c */ /* 0x000fc400037c1670 */
[C---:B------:R-:W-:Y:S02]  /*6a60*/  ISETP.LT.OR P2, PT, R64.reuse, 0x19, P2 ;  /* 0x000000194000780c */ /* 0x040fe40001741670 */
[----:B------:R-:W-:Y:S02]  /*6a70*/  ISETP.LT.OR P3, PT, R64, 0x1a, P3 ;  /* 0x0000001a4000780c */ /* 0x000fe40001f61670 */
[C---:B------:R-:W-:Y:S02]  /*6a80*/  ISETP.GT.AND P5, PT, R66.reuse, 0x9, P1 ;  /* 0x000000094200780c */ /* 0x040fe40000fa4270 */
[----:B------:R-:W-:Y:S02]  /*6a90*/  FSEL R163, R3, -INF , !P6 ;  /* 0xff80000003a37808 */ /* 0x000fe40007000000 */
[C---:B------:R-:W-:Y:S02]  /*6aa0*/  ISETP.GT.AND P4, PT, R66.reuse, 0x10, P1 ;  /* 0x000000104200780c */ /* 0x040fe40000f84270 */
[----:B------:R-:W-:-:S02]  /*6ab0*/  ISETP.GT.AND P6, PT, R66, 0x11, P1 ;  /* 0x000000114200780c */ /* 0x000fc40000fc4270 */
[----:B0-----:R-:W-:Y:S02]  /*6ac0*/  FSEL R183, R154, -INF , !P2 ;  /* 0xff8000009ab77808 */ /* 0x001fe40005000000 */
        /* <DEDUP_REMOVED lines=12> */
[C---:B------:R-:W-:Y:S02]  /*6b90*/  ISETP.GT.AND P4, PT, R66.reuse, 0x21, P1 ;  /* 0x000000214200780c */ /* 0x040fe40000f84270 */
[----:B------:R-:W-:Y:S02]  /*6ba0*/  ISETP.GT.AND P6, PT, R66, 0x28, P1 ;  /* 0x000000284200780c */ /* 0x000fe40000fc4270 */
[----:B------:R-:W-:Y:S02]  /*6bb0*/  FSEL R161, R159, -INF , !P2 ;  /* 0xff8000009fa17808 */ /* 0x000fe40005000000 */
[----:B------:R-:W-:Y:S01]  /*6bc0*/  FSEL R159, R48, -INF , !P3 ;  /* 0xff800000309f7808 */ /* 0x000fe20005800000 */
[----:B-1----:R-:W-:Y:S01]  /*6bd0*/  IMAD.IADD R48, R86, 0x1, R62 ;  /* 0x0000000156307824 */ /* 0x002fe200078e023e */
[----:B------:R-:W-:-:S02]  /*6be0*/  ISETP.GT.AND P3, PT, R66, 0x41, P1 ;  /* 0x000000414200780c */ /* 0x000fc40000f64270 */
[C---:B------:R-:W-:Y:S02]  /*6bf0*/  ISETP.LT.OR P5, PT, R64.reuse, 0x21, P5 ;  /* 0x000000214000780c */ /* 0x040fe40002fa1670 */
[C---:B------:R-:W-:Y:S02]  /*6c00*/  ISETP.LT.OR P4, PT, R64.reuse, 0x22, P4 ;  /* 0x000000224000780c */ /* 0x040fe40002781670 */
[C---:B------:R-:W-:Y:S02]  /*6c10*/  ISETP.LT.OR P6, PT, R64.reuse, 0x29, P6 ;  /* 0x000000294000780c */ /* 0x040fe400037c1670 */
[----:B------:R-:W-:Y:S02]  /*6c20*/  ISETP.LT.OR P3, PT, R64, 0x42, P3 ;  /* 0x000000424000780c */ /* 0x000fe40001f61670 */
[----:B------:R-:W-:Y:S02]  /*6c30*/  FSEL R175, R156, -INF , !P5 ;  /* 0xff8000009caf7808 */ /* 0x000fe40006800000 */
[----:B------:R-:W-:-:S02]  /*6c40*/  ISETP.GT.AND P5, PT, R66, 0x31, P1 ;  /* 0x000000314200780c */ /* 0x000fc40000fa4270 */
[----:B------:R-:W-:Y:S02]  /*6c50*/  FSEL R171, R157, -INF , !P4 ;  /* 0xff8000009dab7808 */ /* 0x000fe40006000000 */
[----:B------:R-:W-:Y:S02]  /*6c60*/  FSEL R167, R158, -INF , !P6 ;  /* 0xff8000009ea77808 */ /* 0x000fe40007000000 */
[C---:B------:R-:W-:Y:S02]  /*6c70*/  ISETP.GT.AND P4, PT, R66.reuse, 0x38, P1 ;  /* 0x000000384200780c */ /* 0x040fe40000f84270 */
[C---:B------:R-:W-:Y:S02]  /*6c80*/  ISETP.GT.AND P6, PT, R66.reuse, 0x39, P1 ;  /* 0x000000394200780c */ /* 0x040fe40000fc4270 */
[----:B------:R-:W-:Y:S02]  /*6c90*/  ISETP.GT.AND P2, PT, R66, 0x40, P1 ;  /* 0x000000404200780c */ /* 0x000fe40000f44270 */
[----:B------:R-:W-:-:S02]  /*6ca0*/  FSEL R77, R53, -INF , !P3 ;  /* 0xff800000354d7808 */ /* 0x000fc40005800000 */
        /* <DEDUP_REMOVED lines=8> */
[----:B------:R-:W-:Y:S01]  /*6d30*/  FSEL R83, R50, -INF , !P4 ;  /* 0xff80000032537808 */ /* 0x000fe20006000000 */
[----:B------:R-:W-:Y:S01]  /*6d40*/  IMAD.IADD R50, R87, 0x1, R62 ;  /* 0x0000000157327824 */ /* 0x000fe200078e023e */
[----:B------:R-:W-:Y:S02]  /*6d50*/  FSEL R81, R51, -INF , !P6 ;  /* 0xff80000033517808 */ /* 0x000fe40007000000 */
[----:B------:R-:W-:Y:S02]  /*6d60*/  FSEL R79, R52, -INF , !P2 ;  /* 0xff800000344f7808 */ /* 0x000fe40005000000 */
[----:B------:R-:W-:-:S02]  /*6d70*/  ISETP.GT.AND P4, PT, R66, 0x49, P1 ;  /* 0x000000494200780c */ /* 0x000fc40000f84270 */
[C---:B------:R-:W-:Y:S02]  /*6d80*/  ISETP.GT.AND P6, PT, R66.reuse, 0x50, P1 ;  /* 0x000000504200780c */ /* 0x040fe40000fc4270 */
[----:B------:R-:W-:Y:S02]  /*6d90*/  ISETP.GT.AND P2, PT, R66, 0x51, P1 ;  /* 0x000000514200780c */ /* 0x000fe40000f44270 */
        /* <DEDUP_REMOVED lines=51> */
.L_x_7893:
[----:B------:R-:W-:-:S05]  /*70d0*/  IMAD.U32 R4, RZ, RZ, UR53 ;  /* 0x00000035ff047e24 */ /* 0x000fca000f8e00ff */
[----:B------:R-:W-:-:S13]  /*70e0*/  ISETP.NE.AND P2, PT, R4, 0x1, PT ;  /* 0x000000010400780c */ /* 0x000fda0003f45270 */
[----:B------:R-:W0:Y:S02]  /*70f0*/  @P2 LDC.64 R12, c[0x0][0x9e8] ;  /* 0x00027a00ff0c2b82 */ /* 0x000e240000000a00 */
[----:B0-----:R-:W-:-:S05]  /*7100*/  @P2 IMAD.HI.U32 R12, R3, R12, RZ ;  /* 0x0000000c030c2227 */ /* 0x001fca00078e00ff */
[----:B------:R-:W-:-:S07]  /*7110*/  @P2 SHF.R.U32.HI R3, RZ, R13, R12 ;  /* 0x0000000dff032219 */ /* 0x000fce000001160c */
.L_x_7894:
[----:B------:R-:W-:Y:S05]  /*7120*/  BSYNC B0 ;  /* 0x0000000000007941 */ /* 0x000fea0003800000 */
.L_x_7892:
[----:B------:R-:W-:-:S04]  /*7130*/  IMAD R3, R3, R4, -R82 ;  /* 0x0000000403037224 */ /* 0x000fc800078e0a52 */
[----:B------:R-:W-:-:S05]  /*7140*/  IMAD R3, R16, -0x2, R3 ;  /* 0xfffffffe10037824 */ /* 0x000fca00078e0203 */
[----:B------:R-:W-:Y:S02]  /*7150*/  VIADDMNMX R48, R3, R4, R48, PT ;  /* 0x0000000403307246 */ /* 0x000fe40003800130 */
[----:B------:R-:W-:-:S07]  /*7160*/  VIMNMX R50, R50, R3, !PT ;  /* 0x0000000332327248 */ /* 0x000fce0007fe0100 */
.L_x_7891:
[----:B------:R-:W-:Y:S02]  /*7170*/  FMNMX.FTZ R4, R163, R5, !PT ;  /* 0x00000005a3047209 */ /* 0x000fe40007810000 */
[C---:B------:R-:W-:Y:S02]  /*7180*/  ISETP.GT.AND P6, PT, R50.reuse, 0x1, P1 ;  /* 0x000000013200780c */ /* 0x040fe40000fc4270 */
        /* <DEDUP_REMOVED lines=35> */
[C---:B------:R-:W-:Y:S02]  /*73c0*/  ISETP.LT.OR P3, PT, R48.reuse, 0x19, P3 ;  /* 0x000000193000780c */ /* 0x040fe40001f61670 */
[----:B------:R-:W-:Y:S02]  /*73d0*/  FMNMX.FTZ R4, R73, R4, !PT ;  /* 0x0000000449047209 */ /* 0x000fe40007810000 */
[----:B------:R-:W-:Y:S02]  /*73e0*/  ISETP.LT.OR P4, PT, R48, 0x1a, P4 ;  /* 0x0000001a3000780c */ /* 0x000fe40002781670 */
[----:B------:R-:W-:Y:S02]  /*73f0*/  FMNMX.FTZ R4, R65, R4, !PT ;  /* 0x0000000441047209 */ /* 0x000fe40007810000 */
[----:B------:R-:W-:-:S02]  /*7400*/  FSEL R165, R26, -INF , !P3 ;  /* 0xff8000001aa57808 */ /* 0x000fc40005800000 */
[----:B------:R-:W-:Y:S02]  /*7410*/  FMNMX.FTZ R4, R67, R4, !PT ;  /* 0x0000000443047209 */ /* 0x000fe40007810000 */
[----:B------:R-:W-:Y:S02]  /*7420*/  FSEL R25, R25, -INF , !P4 ;  /* 0xff80000019197808 */ /* 0x000fe40006000000 */
[----:B------:R-:W-:Y:S02]  /*7430*/  FMNMX.FTZ R4, R69, R4, !PT ;  /* 0x0000000445047209 */ /* 0x000fe40007810000 */
[C---:B------:R-:W-:Y:S02]  /*7440*/  ISETP.GT.AND P3, PT, R50.reuse, 0x28, P1 ;  /* 0x000000283200780c */ /* 0x040fe40000f64270 */
[----:B------:R-:W-:Y:S02]  /*7450*/  FMNMX.FTZ R4, R71, R4, !PT ;  /* 0x0000000447047209 */ /* 0x000fe40007810000 */
[----:B------:R-:W-:-:S02]  /*7460*/  ISETP.GT.AND P4, PT, R50, 0x29, P1 ;  /* 0x000000293200780c */ /* 0x000fc40000f84270 */
[----:B------:R-:W-:Y:S02]  /*7470*/  FMNMX.FTZ R4, R63, R4, !PT ;  /* 0x000000043f047209 */ /* 0x000fe40007810000 */
[C---:B------:R-:W-:Y:S02]  /*7480*/  ISETP.LT.OR P3, PT, R48.reuse, 0x29, P3 ;  /* 0x000000293000780c */ /* 0x040fe40001f61670 */
        /* <DEDUP_REMOVED lines=23> */
[----:B------:R-:W-:Y:S01]  /*7600*/  ISETP.GT.AND P5, PT, R50, RZ, P1 ;  /* 0x000000ff3200720c */ /* 0x000fe20000fa4270 */
[-CC-:B------:R-:W-:Y:S01]  /*7610*/  FFMA.FTZ R11, R163, R4.reuse, -R12.reuse ;  /* 0x00000004a30b7223 */ /* 0x180fe2000001080c */
[----:B------:R-:W-:Y:S01]  /*7620*/  FSEL R163, R14, -INF , !P2 ;  /* 0xff8000000ea37808 */ /* 0x000fe20005000000 */
[-CC-:B------:R-:W-:Y:S01]  /*7630*/  FFMA.FTZ R182, R173, R4.reuse, -R12.reuse ;  /* 0x00000004adb67223 */ /* 0x180fe2000001080c */
[----:B------:R-:W-:Y:S01]  /*7640*/  ISETP.LT.OR P5, PT, R48, 0x1, P5 ;  /* 0x000000013000780c */ /* 0x000fe20002fa1670 */
[-CC-:B------:R-:W-:Y:S01]  /*7650*/  FFMA.FTZ R176, R177, R4.reuse, -R12.reuse ;  /* 0x00000004b1b07223 */ /* 0x180fe2000001080c */
[----:B------:R-:W-:Y:S01]  /*7660*/  ISETP.GT.AND P2, PT, R50, 0x21, P1 ;  /* 0x000000213200780c */ /* 0x000fe20000f44270 */
[-CC-:B------:R-:W-:Y:S01]  /*7670*/  FFMA.FTZ R15, R181, R4.reuse, -R12.reuse ;  /* 0x00000004b50f7223 */ /* 0x180fe2000001080c */
[----:B------:R-:W-:Y:S01]  /*7680*/  FSEL R193, R8, -INF , !P5 ;  /* 0xff80000008c17808 */ /* 0x000fe20006800000 */
        /* <DEDUP_REMOVED lines=16> */
[----:B------:R-:W-:Y:S01]  /*7790*/  FADD.FTZ R51, -R10, R5 ;  /* 0x000000050a337221 */ /* 0x000fe20000010100 */
        /* <DEDUP_REMOVED lines=21> */
[----:B------:R-:W-:Y:S01]  /*78f0*/  FFMA.FTZ R53, R53, R4, -R12 ;  /* 0x0000000435357223 */ /* 0x000fe2000001080c */
[----:B------:R-:W-:Y:S01]  /*7900*/  FMNMX.FTZ R8, R173, R8, !PT ;  /* 0x00000008ad087209 */ /* 0x000fe20007810000 */
[----:B------:R-:W-:Y:S01]  /*7910*/  MUFU.EX2 R11, R11 ;  /* 0x0000000b000b7308 */ /* 0x000fe20000000800 */
[----:B------:R-:W-:-:S02]  /*7920*/  ISETP.GT.AND P2, PT, R50, 0x40, P1 ;  /* 0x000000403200780c */ /* 0x000fc40000f44270 */
[----:B------:R-:W-:Y:S02]  /*7930*/  FMNMX.FTZ R8, R33, R8, !PT ;  /* 0x0000000821087209 */ /* 0x000fe40007810000 */
[----:B------:R-:W-:Y:S02]  /*7940*/  FSEL R183, R32, -INF , !P5 ;  /* 0xff80000020b77808 */ /* 0x000fe40006800000 */
[----:B------:R-:W-:Y:S01]  /*7950*/  FMNMX.FTZ R8, R177, R8, !PT ;  /* 0x00000008b1087209 */ /* 0x000fe20007810000 */
[----:B------:R-:W-:Y:S01]  /*7960*/  MUFU.EX2 R180, R180 ;  /* 0x000000b400b47308 */ /* 0x000fe20000000800 */
[----:B------:R-:W-:Y:S02]  /*7970*/  ISETP.LT.OR P4, PT, R48, 0x3a, P4 ;  /* 0x0000003a3000780c */ /* 0x000fe40002781670 */
[----:B------:R-:W-:Y:S02]  /*7980*/  FMNMX.FTZ R8, R29, R8, !PT ;  /* 0x000000081d087209 */ /* 0x000fe40007810000 */
[----:B------:R-:W-:-:S02]  /*7990*/  ISETP.GT.AND P3, PT, R50, 0x41, P1 ;  /* 0x000000413200780c */ /* 0x000fc40000f64270 */
[----:B------:R-:W-:Y:S01]  /*79a0*/  FMNMX.FTZ R8, R181, R8, !PT ;  /* 0x00000008b5087209 */ /* 0x000fe20007810000 */
[----:B------:R-:W-:Y:S01]  /*79b0*/  MUFU.EX2 R182, R182 ;  /* 0x000000b600b67308 */ /* 0x000fe20000000800 */
[----:B------:R-:W-:Y:S02]  /*79c0*/  ISETP.LT.OR P2, PT, R48, 0x41, P2 ;  /* 0x000000413000780c */ /* 0x000fe40001741670 */
[----:B------:R-:W-:Y:S02]  /*79d0*/  FSEL R179, R28, -INF , !P4 ;  /* 0xff8000001cb37808 */ /* 0x000fe40006000000 */
[----:B------:R-:W-:Y:S02]  /*79e0*/  FMNMX.FTZ R8, R183, R8, !PT ;  /* 0x00000008b7087209 */ /* 0x000fe40007810000 */
[----:B------:R-:W-:Y:S01]  /*79f0*/  ISETP.GT.AND P5, PT, R50, 0x48, P1 ;  /* 0x000000483200780c */ /* 0x000fe20000fa4270 */
[----:B------:R-:W-:Y:S01]  /*7a00*/  MUFU.EX2 R13, R13 ;  /* 0x0000000d000d7308 */ /* 0x000fe20000000800 */
[----:B------:R-:W-:Y:S01]  /*7a10*/  FSEL R195, R31, -INF , !P2 ;  /* 0xff8000001fc37808 */ /* 0x000fe20005000000 */
[----:B------:R-:W-:Y:S01]  /*7a20*/  FFMA.FTZ R31, R161, R4, -R12 ;  /* 0x00000004a11f7223 */ /* 0x000fe2000001080c */
[----:B------:R-:W-:-:S02]  /*7a30*/  ISETP.LT.OR P3, PT, R48, 0x42, P3 ;  /* 0x000000423000780c */ /* 0x000fc40001f61670 */
[----:B------:R-:W-:Y:S02]  /*7a40*/  FMNMX.FTZ R8, R179, R8, !PT ;  /* 0x00000008b3087209 */ /* 0x000fe40007810000 */
[----:B------:R-:W-:Y:S01]  /*7a50*/  ISETP.GT.AND P4, PT, R50, 0x49, P1 ;  /* 0x000000493200780c */ /* 0x000fe20000f84270 */
[----:B------:R-:W-:Y:S01]  /*7a60*/  MUFU.EX2 R176, R176 ;  /* 0x000000b000b07308 */ /* 0x000fe20000000800 */
[----:B------:R-:W-:Y:S02]  /*7a70*/  ISETP.LT.OR P5, PT, R48, 0x49, P5 ;  /* 0x000000493000780c */ /* 0x000fe40002fa1670 */
[----:B------:R-:W-:Y:S01]  /*7a80*/  FSEL R175, R27, -INF , !P3 ;  /* 0xff8000001baf7808 */ /* 0x000fe20005800000 */
[----:B------:R-:W-:Y:S01]  /*7a90*/  FFMA.FTZ R27, R171, R4, -R12 ;  /* 0x00000004ab1b7223 */ /* 0x000fe2000001080c */
[----:B------:R-:W-:Y:S02]  /*7aa0*/  FMNMX.FTZ R8, R195, R8, !PT ;  /* 0x00000008c3087209 */ /* 0x000fe40007810000 */
[----:B------:R-:W-:Y:S01]  /*7ab0*/  ISETP.GT.AND P2, PT, R50, 0x50, P1 ;  /* 0x000000503200780c */ /* 0x000fe20000f44270 */
[----:B------:R-:W-:Y:S01]  /*7ac0*/  MUFU.EX2 R15, R15 ;  /* 0x0000000f000f7308 */ /* 0x000fe20000000800 */
[----:B------:R-:W-:-:S02]  /*7ad0*/  FSEL R171, R36, -INF , !P5 ;  /* 0xff80000024ab7808 */ /* 0x000fc40006800000 */
[----:B------:R-:W-:Y:S02]  /*7ae0*/  ISETP.LT.OR P4, PT, R48, 0x4a, P4 ;  /* 0x0000004a3000780c */ /* 0x000fe40002781670 */
[----:B------:R-:W-:Y:S02]  /*7af0*/  FMNMX.FTZ R8, R175, R8, !PT ;  /* 0x00000008af087209 */ /* 0x000fe40007810000 */
[----:B------:R-:W-:Y:S01]  /*7b00*/  ISETP.GT.AND P3, PT, R50, 0x51, P1 ;  /* 0x000000513200780c */ /* 0x000fe20000f64270 */
[----:B------:R-:W-:Y:S01]  /*7b10*/  MUFU.EX2 R178, R178 ;  /* 0x000000b200b27308 */ /* 0x000fe20000000800 */
[----:B------:R-:W-:Y:S02]  /*7b20*/  ISETP.LT.OR P2, PT, R48, 0x51, P2 ;  /* 0x000000513000780c */ /* 0x000fe40001741670 */
[----:B------:R-:W-:Y:S02]  /*7b30*/  FSEL R167, R34, -INF , !P4 ;  /* 0xff80000022a77808 */ /* 0x000fe40006000000 */
[----:B------:R-:W-:-:S02]  /*7b40*/  FMNMX.FTZ R8, R171, R8, !PT ;  /* 0x00000008ab087209 */ /* 0x000fc40007810000 */
[----:B------:R-:W-:Y:S01]  /*7b50*/  ISETP.GT.AND P5, PT, R50, 0x58, P1 ;  /* 0x000000583200780c */ /* 0x000fe20000fa4270 */
[----:B------:R-:W-:Y:S01]  /*7b60*/  MUFU.EX2 R21, R21 ;  /* 0x0000001500157308 */ /* 0x000fe20000000800 */
[----:B------:R-:W-:Y:S02]  /*7b70*/  FSEL R37, R37, -INF , !P2 ;  /* 0xff80000025257808 */ /* 0x000fe40005000000 */
[----:B------:R-:W-:Y:S02]  /*7b80*/  ISETP.LT.OR P3, PT, R48, 0x52, P3 ;  /* 0x000000523000780c */ /* 0x000fe40001f61670 */
[----:B------:R-:W-:Y:S02]  /*7b90*/  FMNMX.FTZ R8, R167, R8, !PT ;  /* 0x00000008a7087209 */ /* 0x000fe40007810000 */
[----:B------:R-:W-:Y:S01]  /*7ba0*/  ISETP.GT.AND P4, PT, R50, 0x59, P1 ;  /* 0x000000593200780c */ /* 0x000fe20000f84270 */
[----:B------:R-:W-:Y:S01]  /*7bb0*/  MUFU.EX2 R172, R172 ;  /* 0x000000ac00ac7308 */ /* 0x000fe20000000800 */
[----:B------:R-:W-:-:S02]  /*7bc0*/  ISETP.LT.OR P5, PT, R48, 0x59, P5 ;  /* 0x000000593000780c */ /* 0x000fc40002fa1670 */
[----:B------:R-:W-:Y:S01]  /*7bd0*/  FSEL R161, R35, -INF , !P3 ;  /* 0xff80000023a17808 */ /* 0x000fe20005800000 */
[----:B------:R-:W-:Y:S01]  /*7be0*/  FFMA.FTZ R35, R85, R4, -R12 ;  /* 0x0000000455237223 */ /* 0x000fe2000001080c */
[----:B------:R-:W-:Y:S02]  /*7bf0*/  FMNMX.FTZ R8, R37, R8, !PT ;  /* 0x0000000825087209 */ /* 0x000fe40007810000 */
[----:B------:R-:W-:Y:S01]  /*7c00*/  ISETP.GT.AND P2, PT, R50, 0x60, P1 ;  /* 0x000000603200780c */ /* 0x000fe20000f44270 */
[----:B------:R-:W-:Y:S01]  /*7c10*/  MUFU.EX2 R27, R27 ;  /* 0x0000001b001b7308 */ /* 0x000fe20000000800 */
[----:B------:R-:W-:Y:S02]  /*7c20*/  FSEL R159, R40, -INF , !P5 ;  /* 0xff800000289f7808 */ /* 0x000fe40006800000 */
[----:B------:R-:W-:Y:S02]  /*7c30*/  ISETP.LT.OR P4, PT, R48, 0x5a, P4 ;  /* 0x0000005a3000780c */ /* 0x000fe40002781670 */
[----:B------:R-:W-:-:S02]  /*7c40*/  FMNMX.FTZ R8, R161, R8, !PT ;  /* 0x00000008a1087209 */ /* 0x000fc40007810000 */
[----:B------:R-:W-:Y:S01]  /*7c50*/  ISETP.GT.AND P3, PT, R50, 0x61, P1 ;  /* 0x000000613200780c */ /* 0x000fe20000f64270 */
[----:B------:R-:W-:Y:S01]  /*7c60*/  MUFU.EX2 R174, R174 ;  /* 0x000000ae00ae7308 */ /* 0x000fe20000000800 */
[----:B------:R-:W-:Y:S02]  /*7c70*/  ISETP.LT.OR P2, PT, R48, 0x61, P2 ;  /* 0x000000613000780c */ /* 0x000fe40001741670 */
[----:B------:R-:W-:Y:S02]  /*7c80*/  FSEL R85, R38, -INF , !P4 ;  /* 0xff80000026557808 */ /* 0x000fe40006000000 */
        /* <DEDUP_REMOVED lines=9> */
[----:B------:R-:W-:Y:S01]  /*7d20*/  FSEL R83, R39, -INF , !P3 ;  /* 0xff80000027537808 */ /* 0x000fe20005800000 */
[----:B------:R-:W-:Y:S01]  /*7d30*/  FFMA.FTZ R39, R81, R4, -R12 ;  /* 0x0000000451277223 */ /* 0x000fe2000001080c */
[----:B------:R-:W-:-:S02]  /*7d40*/  FMNMX.FTZ R8, R41, R8, !PT ;  /* 0x0000000829087209 */ /* 0x000fc40007810000 */
[----:B------:R-:W-:Y:S01]  /*7d50*/  ISETP.GT.AND P2, PT, R50, 0x70, P1 ;  /* 0x000000703200780c */ /* 0x000fe20000f44270 */
[----:B------:R-:W-:Y:S01]  /*7d60*/  MUFU.EX2 R35, R35 ;  /* 0x0000002300237308 */ /* 0x000fe20000000800 */
[----:B------:R-:W-:Y:S01]  /*7d70*/  FSEL R81, R43, -INF , !P5 ;  /* 0xff8000002b517808 */ /* 0x000fe20006800000 */
[----:B------:R-:W-:Y:S01]  /*7d80*/  FFMA.FTZ R43, R77, R4, -R12 ;  /* 0x000000044d2b7223 */ /* 0x000fe2000001080c */
[----:B------:R-:W-:Y:S02]  /*7d90*/  ISETP.LT.OR P4, PT, R48, 0x6a, P4 ;  /* 0x0000006a3000780c */ /* 0x000fe40002781670 */
[----:B------:R-:W-:Y:S02]  /*7da0*/  FMNMX.FTZ R8, R83, R8, !PT ;  /* 0x0000000853087209 */ /* 0x000fe40007810000 */
[----:B------:R-:W-:Y:S01]  /*7db0*/  ISETP.GT.AND P3, PT, R50, 0x71, P1 ;  /* 0x000000713200780c */ /* 0x000fe20000f64270 */
[----:B------:R-:W-:Y:S01]  /*7dc0*/  MUFU.EX2 R170, R170 ;  /* 0x000000aa00aa7308 */ /* 0x000fe20000000800 */
[----:B------:R-:W-:-:S02]  /*7dd0*/  ISETP.LT.OR P2, PT, R48, 0x71, P2 ;  /* 0x000000713000780c */ /* 0x000fc40001741670 */
[----:B------:R-:W-:Y:S02]  /*7de0*/  FSEL R79, R42, -INF , !P4 ;  /* 0xff8000002a4f7808 */ /* 0x000fe40006000000 */
        /* <DEDUP_REMOVED lines=8> */
[C---:B------:R-:W-:Y:S02]  /*7e70*/  ISETP.LT.OR P5, PT, R48.reuse, 0x79, P5 ;  /* 0x000000793000780c */ /* 0x040fe40002fa1670 */
[----:B------:R-:W-:Y:S01]  /*7e80*/  FSEL R77, R45, -INF , !P3 ;  /* 0xff8000002d4d7808 */ /* 0x000fe20005800000 */
[--C-:B------:R-:W-:Y:S01]  /*7e90*/  FFMA.FTZ R45, R73, R4, -R12.reuse ;  /* 0x00000004492d7223 */ /* 0x100fe2000001080c */
[----:B------:R-:W-:Y:S02]  /*7ea0*/  FMNMX.FTZ R8, R197, R8, !PT ;  /* 0x00000008c5087209 */ /* 0x000fe40007810000 */
[----:B------:R-:W-:Y:S01]  /*7eb0*/  ISETP.LT.OR P1, PT, R48, 0x7a, P1 ;  /* 0x0000007a3000780c */ /* 0x000fe20000f21670 */
[----:B------:R-:W-:Y:S01]  /*7ec0*/  MUFU.EX2 R43, R43 ;  /* 0x0000002b002b7308 */ /* 0x000fe20000000800 */
[----:B------:R-:W-:Y:S01]  /*7ed0*/  FSEL R199, R47, -INF , !P5 ;  /* 0xff8000002fc77808 */ /* 0x000fe20006800000 */
[----:B------:R-:W-:Y:S01]  /*7ee0*/  FFMA.FTZ R47, R67, R4, -R12 ;  /* 0x00000004432f7223 */ /* 0x000fe2000001080c */
[----:B------:R-:W-:-:S02]  /*7ef0*/  FMNMX.FTZ R8, R77, R8, !PT ;  /* 0x000000084d087209 */ /* 0x000fc40007810000 */
[----:B------:R-:W-:Y:S02]  /*7f00*/  FSEL R75, R46, -INF , !P1 ;  /* 0xff8000002e4b7808 */ /* 0x000fe40004800000 */
        /* <DEDUP_REMOVED lines=58> */
[-C--:B------:R-:W-:Y:S01]  /*82b0*/  FFMA.FTZ R79, R79, R4.reuse, -R10 ;  /* 0x000000044f4f7223 */ /* 0x080fe2000001080a */
[----:B------:R-:W-:Y:S01]  /*82c0*/  FADD.FTZ R59, R13, R0 ;  /* 0x000000000d3b7221 */ /* 0x000fe20000010000 */
[-CC-:B------:R-:W-:Y:S01]  /*82d0*/  FFMA.FTZ R197, R197, R4.reuse, -R10.reuse ;  /* 0x00000004c5c57223 */ /* 0x180fe2000001080a */
[----:B------:R-:W0:Y:S01]  /*82e0*/  MUFU.EX2 R51, R51 ;  /* 0x0000003300337308 */ /* 0x000e220000000800 */
[----:B-1----:R-:W-:Y:S01]  /*82f0*/  FADD.FTZ R63, R12, R63 ;  /* 0x0000003f0c3f7221 */ /* 0x002fe20000010000 */
[----:B------:R-:W-:Y:S01]  /*8300*/  FADD.FTZ R0, R176, R59 ;  /* 0x0000003bb0007221 */ /* 0x000fe20000010000 */
[-CC-:B------:R-:W-:Y:S01]  /*8310*/  FFMA.FTZ R77, R77, R4.reuse, -R10.reuse ;  /* 0x000000044d4d7223 */ /* 0x180fe2000001080a */
[-CC-:B------:R-:W-:Y:S01]  /*8320*/  FFMA.FTZ R199, R199, R4.reuse, -R10.reuse ;  /* 0x00000004c7c77223 */ /* 0x180fe2000001080a */
[----:B------:R-:W-:Y:S01]  /*8330*/  FFMA.FTZ R10, R75, R4, -R10 ;  /* 0x000000044b0a7223 */ /* 0x000fe2000001080a */
[----:B------:R-:W-:-:S02]  /*8340*/  FADD.FTZ R59, R15, R0 ;  /* 0x000000000f3b7221 */ /* 0x000fc40000010000 */
        /* <DEDUP_REMOVED lines=38> */
[----:B0-----:R-:W-:Y:S01]  /*85b0*/  FADD.FTZ R0, R32, R59 ;  /* 0x0000003b20007221 */ /* 0x001fe20000010000 */
[----:B------:R-:W-:-:S06]  /*85c0*/  FADD.FTZ R59, R43, R2 ;  /* 0x000000022b3b7221 */ /* 0x000fcc0000010000 */
[----:B------:R-:W0:Y:S08]  /*85d0*/  MUFU.EX2 R36, R36 ;  /* 0x0000002400247308 */ /* 0x000e300000000800 */
[----:B------:R-:W3:Y:S08]  /*85e0*/  MUFU.EX2 R167, R167 ;  /* 0x000000a700a77308 */ /* 0x000ef00000000800 */
[----:B------:R-:W4:Y:S08]  /*85f0*/  MUFU.EX2 R37, R37 ;  /* 0x0000002500257308 */ /* 0x000f300000000800 */
[----:B------:R1:W-:Y:S08]  /*8600*/  MUFU.EX2 R42, R41 ;  /* 0x00000029002a7308 */ /* 0x0003f00000000800 */
[----:B------:R-:W5:Y:S01]  /*8610*/  MUFU.EX2 R38, R38 ;  /* 0x0000002600267308 */ /* 0x000f620000000800 */
[----:B-1----:R-:W-:Y:S01]  /*8620*/  FADD.FTZ R41, R165, R0 ;  /* 0x00000000a5297221 */ /* 0x002fe20000010000 */
[----:B------:R-:W-:-:S03]  /*8630*/  FADD.FTZ R0, R166, R59 ;  /* 0x0000003ba6007221 */ /* 0x000fc60000010000 */
[----:B--2---:R-:W-:-:S03]  /*8640*/  FADD.FTZ R41, R34, R41 ;  /* 0x0000002922297221 */ /* 0x004fc60000010000 */
[----:B------:R-:W1:Y:S01]  /*8650*/  MUFU.EX2 R163, R163 ;  /* 0x000000a300a37308 */ /* 0x000e620000000800 */
[----:B0-----:R-:W-:Y:S01]  /*8660*/  FADD.FTZ R2, R36, R41 ;  /* 0x0000002924027221 */ /* 0x001fe20000010000 */
[----:B------:R-:W-:-:S03]  /*8670*/  FADD.FTZ R41, R45, R0 ;  /* 0x000000002d297221 */ /* 0x000fc60000010000 */
[----:B---3--:R-:W-:Y:S01]  /*8680*/  FADD.FTZ R2, R167, R2 ;  /* 0x00000002a7027221 */ /* 0x008fe20000010000 */
[----:B------:R-:W-:Y:S02]  /*8690*/  FADD.FTZ R0, R160, R41 ;  /* 0x00000029a0007221 */ /* 0x000fe40000010000 */
[----:B------:R-:W0:Y:S01]  /*86a0*/  MUFU.EX2 R40, R40 ;  /* 0x0000002800287308 */ /* 0x000e220000000800 */
[----:B----4-:R-:W-:Y:S01]  /*86b0*/  FADD.FTZ R41, R37, R2 ;  /* 0x0000000225297221 */ /* 0x010fe20000010000 */
[----:B------:R-:W-:-:S03]  /*86c0*/  FADD.FTZ R59, R47, R0 ;  /* 0x000000002f3b7221 */ /* 0x000fc60000010000 */
[----:B-----5:R-:W-:Y:S01]  /*86d0*/  FADD.FTZ R0, R38, R41 ;  /* 0x0000002926007221 */ /* 0x020fe20000010000 */
[----:B------:R-:W-:Y:S02]  /*86e0*/  FADD.FTZ R2, R162, R59 ;  /* 0x0000003ba2027221 */ /* 0x000fe40000010000 */
[----:B------:R-:W2:Y:S01]  /*86f0*/  MUFU.EX2 R83, R83 ;  /* 0x0000005300537308 */ /* 0x000ea20000000800 */
[----:B-1----:R-:W-:Y:S01]  /*8700*/  FADD.FTZ R41, R163, R0 ;  /* 0x00000000a3297221 */ /* 0x002fe20000010000 */
[----:B------:R-:W-:-:S04]  /*8710*/  FADD.FTZ R59, R65, R2 ;  /* 0x00000002413b7221 */ /* 0x000fc80000010000 */
[----:B------:R-:W-:Y:S02]  /*8720*/  FADD.FTZ R0, R156, R59 ;  /* 0x0000003b9c007221 */ /* 0x000fe40000010000 */
[----:B------:R-:W1:Y:S01]  /*8730*/  MUFU.EX2 R44, R81 ;  /* 0x00000051002c7308 */ /* 0x000e620000000800 */
[----:B0-----:R-:W-:Y:S01]  /*8740*/  FADD.FTZ R41, R40, R41 ;  /* 0x0000002928297221 */ /* 0x001fe20000010000 */
[----:B------:R-:W-:-:S03]  /*8750*/  FADD.FTZ R59, R61, R0 ;  /* 0x000000003d3b7221 */ /* 0x000fc60000010000 */
[----:B------:R-:W-:Y:S01]  /*8760*/  FADD.FTZ R41, R42, R41 ;  /* 0x000000292a297221 */ /* 0x000fe20000010000 */
[----:B------:R-:W-:Y:S02]  /*8770*/  FADD.FTZ R0, R158, R59 ;  /* 0x0000003b9e007221 */ /* 0x000fe40000010000 */
        /* <DEDUP_REMOVED lines=20> */
[----:B-1----:R-:W-:-:S03]  /*88c0*/  FADD.FTZ R2, R5, R2 ;  /* 0x0000000205027221 */ /* 0x002fc60000010000 */
[----:B0-----:R-:W-:Y:S01]  /*88d0*/  FADD.FTZ R0, R10, R41 ;  /* 0x000000290a007221 */ /* 0x001fe20000010000 */
[----:B------:R-:W-:Y:S06]  /*88e0*/  @!P0 BRA `(.L_x_7895) ;  /* 0x0000000000048947 */ /* 0x000fec0003800000 */
[----:B------:R-:W-:Y:S01]  /*88f0*/  BPT.TRAP 0x1 ;  /* 0x000000040000795c */ /* 0x000fe20000300000 */
.L_x_7895:
        /* <DEDUP_REMOVED lines=107> */
.L_x_7877:
[----:B------:R-:W-:Y:S02]  /*8fb0*/  UISETP.NE.AND UP1, UPT, UR51, URZ, UPT ;  /* 0x0000003f3300728c */ /* 0x000fe4000bf25270 */
[----:B------:R-:W-:Y:S02]  /*8fc0*/  UISETP.NE.AND UP0, UPT, UR50, URZ, UPT ;  /* 0x0000003f3200728c */ /* 0x000fe4000bf05270 */
[----:B------:R-:W-:Y:S02]  /*8fd0*/  UIADD3 UR10, UR37, 0x7f, URZ ;  /* 0x0000007f250a7890 */ /* 0x000fe4000fffe03f */
[----:B------:R-:W-:Y:S02]  /*8fe0*/  UIADD3 UR11, UR38, 0x1, -UR45 ;  /* 0x00000001260b7890 */ /* 0x000fe4000fffe82d */
[----:B------:R-:W-:-:S03]  /*8ff0*/  PLOP3.LUT P1, PT, PT, PT, UP0, 0x40, 0x0 ;  /* 0x000000000000781c */ /* 0x000fc60003f2e808 */
[----:B------:R-:W-:Y:S01]  /*9000*/  @UP1 ULDC UR6, c[0x0][0x44c] ;  /* 0x0001130000061ab9 */ /* 0x000fe20000000800 */
[----:B------:R-:W-:Y:S01]  /*9010*/  @UP1 ULDC UR14, c[0x0][0x450] ;  /* 0x00011400000e1ab9 */ /* 0x000fe20000000800 */
[----:B------:R-:W-:-:S04]  /*9020*/  UIMAD.WIDE.U32 UR6, UR10, UR6, URZ ;  /* 0x000000060a0672a5 */ /* 0x000fc8000f8e003f */
[----:B------:R-:W-:-:S04]  /*9030*/  @UP1 USHF.R.U32.HI UR10, URZ, UR14, UR7 ;  /* 0x0000000e3f0a1299 */ /* 0x000fc80008011607 */
[----:B------:R-:W-:-:S04]  /*9040*/  UIADD3 UR10, UR11, UR10, URZ ;  /* 0x0000000a0b0a7290 */ /* 0x000fc8000fffe03f */
[----:B------:R-:W-:Y:S01]  /*9050*/  UIADD3 UR56, UR10, -UR56, URZ ;  /* 0x800000380a387290 */ /* 0x000fe2000fffe03f */
[----:B------:R-:W-:Y:S11]  /*9060*/  @P1 BRA `(.L_x_7897) ;  /* 0x0000000000501947 */ /* 0x000ff60003800000 */
[----:B------:R-:W-:Y:S02]  /*9070*/  UMOV UR14, UR10 ;  /* 0x0000000a000e7c82 */ /* 0x000fe40008000000 */
        /* <DEDUP_REMOVED lines=11> */
.L_x_7898:
[----:B------:R-:W-:Y:S02]  /*9130*/  ULDC UR15, c[0x0][0x9e4] ;  /* 0x00027900000f7ab9 */ /* 0x000fe40000000800 */
[----:B------:R-:W-:-:S11]  /*9140*/  UISETP.NE.AND UP0, UPT, UR15, 0x1, UPT ;  /* 0x000000010f00788c */ /* 0x000fd6000bf05270 */
[----:B------:R-:W-:Y:S02]  /*9150*/  @UP0 ULDC.64 UR6, c[0x0][0x9e8] ;  /* 0x00027a0000060ab9 */ /* 0x000fe40000000a00 */
[----:B------:R-:W-:-:S04]  /*9160*/  UIMAD.WIDE.U32 UR10, UR14, UR6, URZ ;  /* 0x000000060e0a72a5 */ /* 0x000fc8000f8e003f */
[----:B------:R-:W-:-:S12]  /*9170*/  @UP0 USHF.R.U32.HI UR14, URZ, UR7, UR11 ;  /* 0x000000073f0e0299 */ /* 0x000fd8000801160b */
.L_x_7899:
[----:B------:R-:W-:-:S04]  /*9180*/  UIMAD UR14, UR14, UR15, URZ ;  /* 0x0000000f0e0e72a4 */ /* 0x000fc8000f8e023f */
[----:B------:R-:W-:-:S04]  /*9190*/  UISETP.LT.AND UP0, UPT, UR56, UR14, UPT ;  /* 0x0000000e3800728c */ /* 0x000fc8000bf01270 */
[----:B------:R-:W-:-:S12]  /*91a0*/  USEL UR56, UR56, UR14, !UP0 ;  /* 0x0000000e38387287 */ /* 0x000fd8000c000000 */
.L_x_7897:
[----:B------:R-:W-:-:S04]  /*91b0*/  UIADD3 UR56, UR56, 0x7f, URZ ;  /* 0x0000007f38387890 */ /* 0x000fc8000fffe03f */
        /* <DEDUP_REMOVED lines=11> */
[----:B------:R-:W-:Y:S01]  /*9270*/  IMAD.MOV.U32 R5, RZ, RZ, R7 ;  /* 0x000000ffff057224 */ /* 0x000fe200078e0007 */
[----:B------:R-:W-:-:S06]  /*9280*/  ULDC UR53, c[0x0][0x9d8] ;  /* 0x0002760000357ab9 */ /* 0x000fcc0000000800 */
.L_x_7911:
[----:B------:R-:W-:Y:S01]  /*9290*/  ISETP.NE.AND P2, PT, RZ, UR44, PT ;  /* 0x0000002cff007c0c */ /* 0x000fe2000bf45270 */
[----:B------:R-:W-:-:S04]  /*92a0*/  UISETP.NE.AND UP0, UPT, UR57, 0x1, UPT ;  /* 0x000000013900788c */ /* 0x000fc8000bf05270 */
[----:B------:R-:W-:-:S04]  /*92b0*/  USEL UR47, URZ, 0x1, UP0 ;  /* 0x000000013f2f7887 */ /* 0x000fc80008000000 */
[----:B------:R-:W-:-:S04]  /*92c0*/  ULOP3.LUT UR47, UR58, UR47, URZ, 0x3c, !UPT ;  /* 0x0000002f3a2f7292 */ /* 0x000fc8000f8e3c3f */
[----:B------:R-:W-:Y:S08]  /*92d0*/  @P2 BRA `(.L_x_7901) ;  /* 0x0000000000382947 */ /* 0x000ff00003800000 */
[----:B------:R-:W-:Y:S05]  /*92e0*/  @!P0 BRA `(.L_x_7902) ;  /* 0x0000000000048947 */ /* 0x000fea0003800000 */
[----:B------:R-:W-:Y:S01]  /*92f0*/  BPT.TRAP 0x1 ;  /* 0x000000040000795c */ /* 0x000fe20000300000 */
.L_x_7902:
        /* <DEDUP_REMOVED lines=9> */
.L_x_7903:
[----:B-1----:R-:W-:Y:S05]  /*9390*/  @P1 BRA `(.L_x_7901) ;  /* 0x0000000000081947 */ /* 0x002fea0003800000 */
[----:B------:R-:W1:Y:S02]  /*93a0*/  SYNCS.PHASECHK.TRANS64.TRYWAIT P1, [UR6+0x28830], R3 ;  /* 0x02883003ff0075a7 */ /* 0x000e640008020146 */
[----:B-1----:R-:W-:Y:S05]  /*93b0*/  @!P1 BRA `(.L_x_7904) ;  /* 0x000000e800589947 */ /* 0x002fea0003800000 */
.L_x_7901:
        /* <DEDUP_REMOVED lines=48> */
.L_x_7906:
[----:B------:R-:W-:Y:S01]  /*96c0*/  ULEA UR6, UR57, UR41, 0x3 ;  /* 0x0000002939067291 */ /* 0x000fe2000f8e183f */
[----:B------:R-:W-:-:S05]  /*96d0*/  IMAD.U32 R3, RZ, RZ, UR58 ;  /* 0x0000003aff037e24 */ /* 0x000fca000f8e00ff */
[----:B------:R-:W-:-:S04]  /*96e0*/  SHF.L.U32 R3, R3, 0x1f, RZ ;  /* 0x0000001f03037819 */ /* 0x000fc800000006ff */
[----:B------:R0:W1:Y:S01]  /*96f0*/  SYNCS.PHASECHK.TRANS64.TRYWAIT P1, [UR6+0x28850], R3 ;  /* 0x02885003ff0075a7 */ /* 0x0000620008020146 */
[----:B------:R-:W-:Y:S05]  /*9700*/  @!P0 BRA `(.L_x_7907) ;  /* 0x0000000000048947 */ /* 0x000fea0003800000 */
[----:B------:R-:W-:Y:S01]  /*9710*/  BPT.TRAP 0x1 ;  /* 0x000000040000795c */ /* 0x000fe20000300000 */
.L_x_7907:
[----:B-1----:R-:W-:Y:S05]  /*9720*/  @P1 BRA `(.L_x_7905) ;  /* 0x0000000000081947 */ /* 0x002fea0003800000 */
[----:B------:R-:W1:Y:S02]  /*9730*/  SYNCS.PHASECHK.TRANS64.TRYWAIT P1, [UR6+0x28850], R3 ;  /* 0x02885003ff0075a7 */ /* 0x000e640008020146 */
[----:B-1----:R-:W-:Y:S05]  /*9740*/  @!P1 BRA `(.L_x_7908) ;  /* 0x000000e4008c9947 */ /* 0x002fea0003800000 */
.L_x_7905:
        /* <DEDUP_REMOVED lines=49> */
.L_x_7909:
        /* <DEDUP_REMOVED lines=82> */
[----:B------:R-:W-:-:S04]  /*9f80*/  ULEA UR6, UR46, UR41, 0x3 ;  /* 0x000000292e067291 */ /* 0x000fc8000f8e183f */
[----:B------:R-:W2:Y:S01]  /*9f90*/  MUFU.TANH R165, R165 ;  /* 0x000000a500a57308 */ /* 0x000ea20000002400 */
[----:B---3--:R-:W-:Y:S01]  /*9fa0*/  FMNMX.FTZ R4, R163, R4, !PT ;  /* 0x00000004a3047209 */ /* 0x008fe20007810000 */
[----:B------:R-:W-:-:S04]  /*9fb0*/  UIADD3 UR6, UR6, 0x28840, URZ ;  /* 0x0002884006067890 */ /* 0x000fc8000fffe03f */
[----:B------:R-:W-:Y:S02]  /*9fc0*/  UPRMT UR6, UR40, 0x654, UR6 ;  /* 0x0000065428067896 */ /* 0x000fe40008000006 */
[----:B------:R-:W3:Y:S01]  /*9fd0*/  MUFU.TANH R21, R21 ;  /* 0x0000001500157308 */ /* 0x000ee20000002400 */
[----:B-1----:R-:W-:-:S06]  /*9fe0*/  FMNMX.FTZ R10, R15, R10, !PT ;  /* 0x0000000a0f0a7209 */ /* 0x002fcc0007810000 */
[----:B------:R-:W-:Y:S01]  /*9ff0*/  SYNCS.ARRIVE.TRANS64.RED.A1T0 RZ, [UR6], RZ ;  /* 0x000000ffffff79a7 */ /* 0x000fe20008100406 */
        /* <DEDUP_REMOVED lines=101> */
[----:B-1----:R-:W-:Y:S02]  /*a650*/  FMNMX.FTZ R12, R219, R4, !PT ;  /* 0x00000004db0c7209 */ /* 0x002fe40007810000 */
[----:B------:R-:W1:Y:S03]  /*a660*/  LDC R4, c[0x0][0x988] ;  /* 0x00026200ff047b82 */ /* 0x000e660000000800 */
[----:B0-----:R-:W0:Y:S02]  /*a670*/  SHFL.BFLY PT, R3, R12, 0x2, 0x1f ;  /* 0x0c401f000c037f89 */ /* 0x001e2400000e0000 */
[----:B------:R-:W4:Y:S01]  /*a680*/  MUFU.TANH R85, R85 ;  /* 0x0000005500557308 */ /* 0x000f220000002400 */
[----:B--2---:R-:W-:-:S04]  /*a690*/  FMNMX.FTZ R10, R81, R10, !PT ;  /* 0x0000000a510a7209 */ /* 0x004fc80007810000 */
[----:B---3--:R-:W-:-:S04]  /*a6a0*/  FMNMX.FTZ R10, R83, R10, !PT ;  /* 0x0000000a530a7209 */ /* 0x008fc80007810000 */
[----:B----4-:R-:W-:-:S05]  /*a6b0*/  FMNMX.FTZ R10, R85, R10, !PT ;  /* 0x0000000a550a7209 */ /* 0x010fca0007810000 */
[----:B------:R-:W2:Y:S01]  /*a6c0*/  SHFL.BFLY PT, R9, R10, 0x2, 0x1f ;  /* 0x0c401f000a097f89 */ /* 0x000ea200000e0000 */
[----:B0-----:R-:W-:-:S05]  /*a6d0*/  FMNMX.FTZ R14, R12, R3, !PT ;  /* 0x000000030c0e7209 */ /* 0x001fca0007810000 */
[----:B------:R-:W0:Y:S01]  /*a6e0*/  SHFL.BFLY PT, R3, R14, 0x1, 0x1f ;  /* 0x0c201f000e037f89 */ /* 0x000e2200000e0000 */
[----:B--2---:R-:W-:-:S05]  /*a6f0*/  FMNMX.FTZ R20, R10, R9, !PT ;  /* 0x000000090a147209 */ /* 0x004fca0007810000 */
[----:B------:R-:W2:Y:S01]  /*a700*/  SHFL.BFLY PT, R9, R20, 0x1, 0x1f ;  /* 0x0c201f0014097f89 */ /* 0x000ea200000e0000 */
[----:B0-----:R-:W-:-:S05]  /*a710*/  FMNMX.FTZ R3, R14, R3, !PT ;  /* 0x000000030e037209 */ /* 0x001fca0007810000 */
        /* <DEDUP_REMOVED lines=16> */
[----:B--2---:R-:W-:Y:S01]  /*a820*/  FMNMX.FTZ R9, R20, R9, !PT ;  /* 0x0000000914097209 */ /* 0x004fe20007810000 */
        /* <DEDUP_REMOVED lines=56> */
[----:B------:R-:W-:-:S04]  /*abb0*/  FFMA.FTZ R83, R83, R4, -R6 ;  /* 0x0000000453537223 */ /* 0x000fc80000010806 */
        /* <DEDUP_REMOVED lines=129> */
.L_x_7910:
[----:B------:R-:W-:Y:S01]  /*b3d0*/  ULEA UR6, UR57, UR41, 0x3 ;  /* 0x0000002939067291 */ /* 0x000fe2000f8e183f */
[----:B------:R-:W-:Y:S01]  /*b3e0*/  ISETP.GT.AND P1, PT, R5, UR56, PT ;  /* 0x0000003805007c0c */ /* 0x000fe2000bf24270 */
        /* <DEDUP_REMOVED lines=105> */
[----:B------:R-:W-:-:S07]  /*ba80*/  IMAD.MOV.U32 R7, RZ, RZ, R5 ;  /* 0x000000ffff077224 */ /* 0x000fce00078e0005 */
.L_x_7900:
        /* <DEDUP_REMOVED lines=10> */
.L_x_7931:
        /* <DEDUP_REMOVED lines=9> */
.L_x_7914:
[----:B------:R-:W-:Y:S01]  /*bbc0*/  ULEA UR6, UR46, UR41, 0x3 ;  /* 0x000000292e067291 */ /* 0x000fe2000f8e183f */
[----:B------:R-:W-:-:S05]  /*bbd0*/  IMAD.U32 R3, RZ, RZ, UR47 ;  /* 0x0000002fff037e24 */ /* 0x000fca000f8e00ff */
[----:B------:R-:W-:-:S04]  /*bbe0*/  SHF.L.U32 R3, R3, 0x1f, RZ ;  /* 0x0000001f03037819 */ /* 0x000fc800000006ff */
[----:B------:R0:W1:Y:S01]  /*bbf0*/  SYNCS.PHASECHK.TRANS64.TRYWAIT P1, [UR6+0x28830], R3 ;  /* 0x02883003ff0075a7 */ /* 0x0000620008020146 */
[----:B------:R-:W-:Y:S05]  /*bc00*/  @!P0 BRA `(.L_x_7915) ;  /* 0x0000000000048947 */ /* 0x000fea0003800000 */
[----:B------:R-:W-:Y:S01]  /*bc10*/  BPT.TRAP 0x1 ;  /* 0x000000040000795c */ /* 0x000fe20000300000 */
.L_x_7915:
[----:B-1----:R-:W-:Y:S05]  /*bc20*/  @P1 BRA `(.L_x_7913) ;  /* 0x0000000000081947 */ /* 0x002fea0003800000 */
[----:B------:R-:W1:Y:S02]  /*bc30*/  SYNCS.PHASECHK.TRANS64.TRYWAIT P1, [UR6+0x28830], R3 ;  /* 0x02883003ff0075a7 */ /* 0x000e640008020146 */
[----:B-1----:R-:W-:Y:S05]  /*bc40*/  @!P1 BRA `(.L_x_7916) ;  /* 0x000000c000649947 */ /* 0x002fea0003800000 */
.L_x_7913:
        /* <DEDUP_REMOVED lines=45> */
.L_x_7918:
[----:B------:R-:W-:Y:S01]  /*bf20*/  ULEA UR6, UR59, UR41, 0x3 ;  /* 0x000000293b067291 */ /* 0x000fe2000f8e183f */
[----:B------:R-:W-:-:S05]  /*bf30*/  IMAD.U32 R3, RZ, RZ, UR60 ;  /* 0x0000003cff037e24 */ /* 0x000fca000f8e00ff */
[----:B------:R-:W-:-:S04]  /*bf40*/  SHF.L.U32 R3, R3, 0x1f, RZ ;  /* 0x0000001f03037819 */ /* 0x000fc800000006ff */
[----:B------:R0:W1:Y:S01]  /*bf50*/  SYNCS.PHASECHK.TRANS64.TRYWAIT P1, [UR6+0x28850], R3 ;  /* 0x02885003ff0075a7 */ /* 0x0000620008020146 */
[----:B------:R-:W-:Y:S05]  /*bf60*/  @!P0 BRA `(.L_x_7919) ;  /* 0x0000000000048947 */ /* 0x000fea0003800000 */
[----:B------:R-:W-:Y:S01]  /*bf70*/  BPT.TRAP 0x1 ;  /* 0x000000040000795c */ /* 0x000fe20000300000 */
.L_x_7919:
[----:B-1----:R-:W-:Y:S05]  /*bf80*/  @P1 BRA `(.L_x_7917) ;  /* 0x0000000000081947 */ /* 0x002fea0003800000 */
[----:B------:R-:W1:Y:S02]  /*bf90*/  SYNCS.PHASECHK.TRANS64.TRYWAIT P1, [UR6+0x28850], R3 ;  /* 0x02885003ff0075a7 */ /* 0x000e640008020146 */
[----:B-1----:R-:W-:Y:S05]  /*bfa0*/  @!P1 BRA `(.L_x_7920) ;  /* 0x000000bc00a49947 */ /* 0x002fea0003800000 */
.L_x_7917:
        /* <DEDUP_REMOVED lines=49> */
.L_x_7921:
        /* <DEDUP_REMOVED lines=167> */
.L_x_7924:
[----:B------:R-:W-:-:S05]  /*cd30*/  IMAD.U32 R65, RZ, RZ, UR53 ;  /* 0x00000035ff417e24 */ /* 0x000fca000f8e00ff */
[----:B------:R-:W-:-:S13]  /*cd40*/  ISETP.NE.AND P1, PT, R65, 0x1, PT ;  /* 0x000000014100780c */ /* 0x000fda0003f25270 */
[----:B------:R-:W1:Y:S02]  /*cd50*/  @P1 LDC.64 R54, c[0x0][0x9e8] ;  /* 0x00027a00ff361b82 */ /* 0x000e640000000a00 */
[----:B-1----:R-:W-:-:S05]  /*cd60*/  @P1 IMAD.HI.U32 R54, R63, R54, RZ ;  /* 0x000000363f361227 */ /* 0x002fca00078e00ff */
[----:B------:R-:W-:-:S07]  /*cd70*/  @P1 SHF.R.U32.HI R63, RZ, R55, R54 ;  /* 0x00000037ff3f1219 */ /* 0x000fce0000011636 */
.L_x_7925:
[----:B------:R-:W-:Y:S05]  /*cd80*/  BSYNC B0 ;  /* 0x0000000000007941 */ /* 0x000fea0003800000 */
.L_x_7923:
[----:B------:R-:W-:-:S04]  /*cd90*/  IMAD R63, R63, R65, -R82 ;  /* 0x000000413f3f7224 */ /* 0x000fc800078e0a52 */
[----:B------:R-:W-:-:S05]  /*cda0*/  IMAD R63, R16, -0x2, R63 ;  /* 0xfffffffe103f7824 */ /* 0x000fca00078e023f */
[----:B------:R-:W-:Y:S02]  /*cdb0*/  VIADDMNMX R64, R63, R65, R64, PT ;  /* 0x000000413f407246 */ /* 0x000fe40003800140 */
[----:B------:R-:W-:-:S07]  /*cdc0*/  VIMNMX R66, R66, R63, !PT ;  /* 0x0000003f42427248 */ /* 0x000fce0007fe0100 */
.L_x_7922:
        /* <DEDUP_REMOVED lines=116> */
.L_x_7928:
[----:B------:R-:W-:-:S05]  /*d510*/  IMAD.U32 R4, RZ, RZ, UR53 ;  /* 0x00000035ff047e24 */ /* 0x000fca000f8e00ff */
[----:B------:R-:W-:-:S13]  /*d520*/  ISETP.NE.AND P2, PT, R4, 0x1, PT ;  /* 0x000000010400780c */ /* 0x000fda0003f45270 */
[----:B------:R-:W0:Y:S02]  /*d530*/  @P2 LDC.64 R12, c[0x0][0x9e8] ;  /* 0x00027a00ff0c2b82 */ /* 0x000e240000000a00 */
[----:B0-----:R-:W-:-:S05]  /*d540*/  @P2 IMAD.HI.U32 R12, R3, R12, RZ ;  /* 0x0000000c030c2227 */ /* 0x001fca00078e00ff */
[----:B------:R-:W-:-:S07]  /*d550*/  @P2 SHF.R.U32.HI R3, RZ, R13, R12 ;  /* 0x0000000dff032219 */ /* 0x000fce000001160c */
.L_x_7929:
[----:B------:R-:W-:Y:S05]  /*d560*/  BSYNC B0 ;  /* 0x0000000000007941 */ /* 0x000fea0003800000 */
.L_x_7927:
[----:B------:R-:W-:-:S04]  /*d570*/  IMAD R3, R3, R4, -R82 ;  /* 0x0000000403037224 */ /* 0x000fc800078e0a52 */
[----:B------:R-:W-:-:S05]  /*d580*/  IMAD R3, R16, -0x2, R3 ;  /* 0xfffffffe10037824 */ /* 0x000fca00078e0203 */
[----:B------:R-:W-:Y:S02]  /*d590*/  VIADDMNMX R48, R3, R4, R48, PT ;  /* 0x0000000403307246 */ /* 0x000fe40003800130 */
[----:B------:R-:W-:-:S07]  /*d5a0*/  VIMNMX R50, R50, R3, !PT ;  /* 0x0000000332327248 */ /* 0x000fce0007fe0100 */
.L_x_7926:
        /* <DEDUP_REMOVED lines=102> */
[----:B------:R-:W-:Y:S01]  /*dc10*/  FADD.FTZ R51, -R10, R5 ;  /* 0x000000050a337221 */ /* 0x000fe20000010100 */
        /* <DEDUP_REMOVED lines=21> */
[----:B------:R-:W-:Y:S01]  /*dd70*/  FFMA.FTZ R53, R53, R4, -R12 ;  /* 0x0000000435357223 */ /* 0x000fe2000001080c */
[----:B------:R-:W-:Y:S01]  /*dd80*/  FMNMX.FTZ R8, R31, R8, !PT ;  /* 0x000000081f087209 */ /* 0x000fe20007810000 */
[----:B------:R-:W-:Y:S01]  /*dd90*/  MUFU.EX2 R11, R11 ;  /* 0x0000000b000b7308 */ /* 0x000fe20000000800 */
[----:B------:R-:W-:-:S02]  /*dda0*/  FSEL R183, R32, -INF , !P5 ;  /* 0xff80000020b77808 */ /* 0x000fc40006800000 */
[----:B------:R-:W-:Y:S02]  /*ddb0*/  FMNMX.FTZ R8, R177, R8, !PT ;  /* 0x00000008b1087209 */ /* 0x000fe40007810000 */
[----:B------:R-:W-:Y:S02]  /*ddc0*/  ISETP.LT.OR P4, PT, R48, 0x3a, P4 ;  /* 0x0000003a3000780c */ /* 0x000fe40002781670 */
[----:B------:R-:W-:Y:S01]  /*ddd0*/  FMNMX.FTZ R8, R29, R8, !PT ;  /* 0x000000081d087209 */ /* 0x000fe20007810000 */
[----:B------:R-:W-:Y:S01]  /*dde0*/  MUFU.EX2 R180, R180 ;  /* 0x000000b400b47308 */ /* 0x000fe20000000800 */
[----:B------:R-:W-:Y:S02]  /*ddf0*/  ISETP.GT.AND P3, PT, R50, 0x41, P1 ;  /* 0x000000413200780c */ /* 0x000fe40000f64270 */
[----:B------:R-:W-:Y:S02]  /*de00*/  FMNMX.FTZ R8, R181, R8, !PT ;  /* 0x00000008b5087209 */ /* 0x000fe40007810000 */
[----:B------:R-:W-:-:S02]  /*de10*/  ISETP.LT.OR P2, PT, R48, 0x41, P2 ;  /* 0x000000413000780c */ /* 0x000fc40001741670 */
[----:B------:R-:W-:Y:S01]  /*de20*/  FSEL R179, R28, -INF , !P4 ;  /* 0xff8000001cb37808 */ /* 0x000fe20006000000 */
[----:B------:R-:W-:Y:S01]  /*de30*/  MUFU.EX2 R182, R182 ;  /* 0x000000b600b67308 */ /* 0x000fe20000000800 */
        /* <DEDUP_REMOVED lines=10> */
[----:B------:R-:W-:Y:S01]  /*dee0*/  FFMA.FTZ R27, R171, R4, -R12 ;  /* 0x00000004ab1b7223 */ /* 0x000fe2000001080c */
[----:B------:R-:W-:Y:S01]  /*def0*/  FMNMX.FTZ R8, R195, R8, !PT ;  /* 0x00000008c3087209 */ /* 0x000fe20007810000 */
[----:B------:R-:W-:Y:S01]  /*df00*/  MUFU.EX2 R176, R176 ;  /* 0x000000b000b07308 */ /* 0x000fe20000000800 */
[----:B------:R-:W-:Y:S02]  /*df10*/  ISETP.GT.AND P2, PT, R50, 0x50, P1 ;  /* 0x000000503200780c */ /* 0x000fe40000f44270 */
[----:B------:R-:W-:-:S02]  /*df20*/  FSEL R171, R36, -INF , !P5 ;  /* 0xff80000024ab7808 */ /* 0x000fc40006800000 */
[----:B------:R-:W-:Y:S02]  /*df30*/  ISETP.LT.OR P4, PT, R48, 0x4a, P4 ;  /* 0x0000004a3000780c */ /* 0x000fe40002781670 */
        /* <DEDUP_REMOVED lines=40> */
[----:B------:R-:W-:Y:S02]  /*e1c0*/  FSEL R45, R45, -INF , !P5 ;  /* 0xff8000002d2d7808 */ /* 0x000fe40006800000 */
        /* <DEDUP_REMOVED lines=14> */
[----:B------:R-:W-:Y:S02]  /*e2b0*/  ISETP.LT.OR P5, PT, R48, 0x79, P5 ;  /* 0x000000793000780c */ /* 0x000fe40002fa1670 */
[----:B------:R-:W-:-:S02]  /*e2c0*/  FSEL R77, R43, -INF , !P3 ;  /* 0xff8000002b4d7808 */ /* 0x000fc40005800000 */
[----:B------:R-:W-:Y:S01]  /*e2d0*/  FMNMX.FTZ R8, R81, R8, !PT ;  /* 0x0000000851087209 */ /* 0x000fe20007810000 */
[----:B------:R0:W-:Y:S01]  /*e2e0*/  MUFU.EX2 R43, R9 ;  /* 0x00000009002b7308 */ /* 0x0001e20000000800 */
[----:B------:R-:W-:Y:S02]  /*e2f0*/  ISETP.LT.OR P1, PT, R48, 0x7a, P1 ;  /* 0x0000007a3000780c */ /* 0x000fe40000f21670 */
[----:B------:R-:W-:Y:S02]  /*e300*/  FSEL R197, R46, -INF , !P5 ;  /* 0xff8000002ec57808 */ /* 0x000fe40006800000 */
[----:B------:R-:W-:Y:S02]  /*e310*/  FMNMX.FTZ R8, R77, R8, !PT ;  /* 0x000000084d087209 */ /* 0x000fe40007810000 */
[----:B------:R-:W-:Y:S01]  /*e320*/  FSEL R75, R47, -INF , !P1 ;  /* 0xff8000002f4b7808 */ /* 0x000fe20004800000 */
[----:B------:R-:W-:Y:S01]  /*e330*/  FFMA.FTZ R47, R73, R4, -R12 ;  /* 0x00000004492f7223 */ /* 0x000fe2000001080c */
[----:B------:R-:W-:Y:S01]  /*e340*/  FMNMX.FTZ R8, R197, R8, !PT ;  /* 0x00000008c5087209 */ /* 0x000fe20007810000 */
[----:B------:R-:W-:Y:S03]  /*e350*/  MUFU.EX2 R164, R164 ;  /* 0x000000a400a47308 */ /* 0x000fe60000000800 */
[----:B------:R-:W-:-:S05]  /*e360*/  FMNMX.FTZ R8, R75, R8, !PT ;  /* 0x000000084b087209 */ /* 0x000fca0007810000 */
[----:B0-----:R-:W0:Y:S01]  /*e370*/  SHFL.BFLY PT, R9, R8, 0x2, 0x1f ;  /* 0x0c401f0008097f89 */ /* 0x001e2200000e0000 */
        /* <DEDUP_REMOVED lines=118> */
[----:B----4-:R-:W-:-:S07]  /*eae0*/  FADD.FTZ R41, R37, R2 ;  /* 0x0000000225297221 */ /* 0x010fce0000010000 */
[----:B------:R2:W-:Y:S08]  /*eaf0*/  MUFU.EX2 R44, R45 ;  /* 0x0000002d002c7308 */ /* 0x0005f00000000800 */
[----:B------:R-:W3:Y:S01]  /*eb00*/  MUFU.EX2 R83, R83 ;  /* 0x0000005300537308 */ /* 0x000ee20000000800 */
[----:B--2---:R-:W-:Y:S01]  /*eb10*/  FADD.FTZ R45, R65, R0 ;  /* 0x00000000412d7221 */ /* 0x004fe20000010000 */
[----:B-----5:R-:W-:-:S03]  /*eb20*/  FADD.FTZ R0, R38, R41 ;  /* 0x0000002926007221 */ /* 0x020fc60000010000 */
[----:B------:R-:W-:Y:S01]  /*eb30*/  FADD.FTZ R2, R162, R45 ;  /* 0x0000002da2027221 */ /* 0x000fe20000010000 */
[----:B-1----:R-:W-:Y:S02]  /*eb40*/  FADD.FTZ R41, R163, R0 ;  /* 0x00000000a3297221 */ /* 0x002fe40000010000 */
[----:B------:R-:W1:Y:S01]  /*eb50*/  MUFU.EX2 R158, R158 ;  /* 0x0000009e009e7308 */ /* 0x000e620000000800 */
[----:B------:R-:W-:Y:S01]  /*eb60*/  FADD.FTZ R45, R67, R2 ;  /* 0x00000002432d7221 */ /* 0x000fe20000010000 */
[----:B0-----:R-:W-:-:S03]  /*eb70*/  FADD.FTZ R41, R40, R41 ;  /* 0x0000002928297221 */ /* 0x001fc60000010000 */
[----:B------:R-:W-:Y:S01]  /*eb80*/  FADD.FTZ R0, R156, R45 ;  /* 0x0000002d9c007221 */ /* 0x000fe20000010000 */
[----:B------:R-:W-:Y:S02]  /*eb90*/  FADD.FTZ R41, R42, R41 ;  /* 0x000000292a297221 */ /* 0x000fe40000010000 */
[----:B------:R-:W0:Y:S01]  /*eba0*/  MUFU.EX2 R55, R55 ;  /* 0x0000003700377308 */ /* 0x000e220000000800 */
[----:B------:R-:W-:Y:S01]  /*ebb0*/  FADD.FTZ R45, R61, R0 ;  /* 0x000000003d2d7221 */ /* 0x000fe20000010000 */
[----:B---3--:R-:W-:-:S04]  /*ebc0*/  FADD.FTZ R41, R83, R41 ;  /* 0x0000002953297221 */ /* 0x008fc80000010000 */
        /* <DEDUP_REMOVED lines=23> */
.L_x_7930:
        /* <DEDUP_REMOVED lines=107> */
.L_x_7912:
[----:B------:R-:W-:Y:S06]  /*f3f0*/  BAR.ARV 0x8, 0x180 ;  /* 0x0206000000007b1d */ /* 0x000fec0000002000 */
[----:B------:R-:W-:Y:S05]  /*f400*/  @!P0 BRA `(.L_x_7932) ;  /* 0x0000000000048947 */ /* 0x000fea0003800000 */
[----:B------:R-:W-:Y:S01]  /*f410*/  BPT.TRAP 0x1 ;  /* 0x000000040000795c */ /* 0x000fe20000300000 */
.L_x_7932:
[----:B------:R-:W-:Y:S01]  /*f420*/  ULEA UR5, UR46, UR41, 0x3 ;  /* 0x000000292e057291 */ /* 0x000fe2000f8e183f */
[----:B------:R-:W-:-:S05]  /*f430*/  IMAD.U32 R5, RZ, RZ, UR47 ;  /* 0x0000002fff057e24 */ /* 0x000fca000f8e00ff */
[----:B------:R-:W-:-:S04]  /*f440*/  SHF.L.U32 R5, R5, 0x1f, RZ ;  /* 0x0000001f05057819 */ /* 0x000fc800000006ff */
[----:B------:R0:W1:Y:S01]  /*f450*/  SYNCS.PHASECHK.TRANS64.TRYWAIT P1, [UR5+0x28850], R5 ;  /* 0x02885005ff0075a7 */ /* 0x0000620008020145 */
[----:B------:R-:W-:Y:S05]  /*f460*/  @!P0 BRA `(.L_x_7933) ;  /* 0x0000000000048947 */ /* 0x000fea0003800000 */
[----:B------:R-:W-:Y:S01]  /*f470*/  BPT.TRAP 0x1 ;  /* 0x000000040000795c */ /* 0x000fe20000300000 */
.L_x_7933:
[----:B-1----:R-:W-:Y:S05]  /*f480*/  @P1 BRA `(.L_x_7934) ;  /* 0x0000000000081947 */ /* 0x002fea0003800000 */
[----:B------:R-:W1:Y:S02]  /*f490*/  SYNCS.PHASECHK.TRANS64.TRYWAIT P1, [UR5+0x28850], R5 ;  /* 0x02885005ff0075a7 */ /* 0x000e640008020145 */
[----:B-1----:R-:W-:Y:S05]  /*f4a0*/  @!P1 BRA `(.L_x_7935) ;  /* 0x00000088007c9947 */ /* 0x002fea0003800000 */
.L_x_7934:
        /* <DEDUP_REMOVED lines=9> */
[----:B------:R-:W-:-:S07]  /*f540*/  ULEA UR4, UR46, UR4, 0xb ;  /* 0x000000042e047291 */ /* 0x000fce000f8e583f */
[----:B------:R-:W-:Y:S02]  /*f550*/  UMOV UR6, UR4 ;  /* 0x0000000400067c82 */ /* 0x000fe40008000000 */
[----:B------:R-:W-:Y:S01]  /*f560*/  HGMMA.64x128x16.F32 R88, R180, gdesc[UR4].tnspB, R88, gsb0 ;  /* 0x41e00004b4587df0 */ /* 0x000fe20008000858 */
[----:B------:R-:W-:Y:S01]  /*f570*/  UIADD3 UR6, UR4, 0x80, URZ ;  /* 0x0000008004067890 */ /* 0x000fe2000fffe03f */
[----:B0-----:R-:W-:Y:S01]  /*f580*/  FADD.FTZ R5, R5, R2 ;  /* 0x0000000205057221 */ /* 0x001fe20000010000 */
[----:B------:R-:W-:Y:S01]  /*f590*/  UMOV UR7, 0x40000040 ;  /* 0x4000004000077882 */ /* 0x000fe20000000000 */
[----:B------:R-:W-:Y:S02]  /*f5a0*/  IMAD.MOV.U32 R2, RZ, RZ, -0x800000 ;  /* 0xff800000ff027424 */ /* 0x000fe400078e00ff */
[----:B-1----:R-:W-:Y:S01]  /*f5b0*/  FADD.FTZ R7, R7, R0 ;  /* 0x0000000007077221 */ /* 0x002fe20000010000 */
[----:B------:R-:W0:Y:S01]  /*f5c0*/  SHFL.BFLY PT, R6, R5, 0x1, 0x1f ;  /* 0x0c201f0005067f89 */ /* 0x000e2200000e0000 */
[----:B------:R-:W-:-:S03]  /*f5d0*/  IMAD.MOV.U32 R0, RZ, RZ, -0x800000 ;  /* 0xff800000ff007424 */ /* 0x000fc600078e00ff */
[----:B------:R-:W1:Y:S01]  /*f5e0*/  SHFL.BFLY PT, R8, R7, 0x1, 0x1f ;  /* 0x0c201f0007087f89 */ /* 0x000e6200000e0000 */
[----:B0-----:R-:W-:Y:S01]  /*f5f0*/  FADD.FTZ R13, R5, R6 ;  /* 0x00000006050d7221 */ /* 0x001fe20000010000 */
[----:B------:R-:W-:Y:S02]  /*f600*/  IMAD.MOV.U32 R6, RZ, RZ, RZ ;  /* 0x000000ffff067224 */ /* 0x000fe400078e00ff */
        /* <DEDUP_REMOVED lines=50> */
.L_x_7936:
        /* <DEDUP_REMOVED lines=74> */
.L_x_7858:
        /* <DEDUP_REMOVED lines=16> */
[----:B------:R-:W-:Y:S01]  /*fed0*/  F2FP.F16.F32.PACK_AB R136, R137, R136 ;  /* 0x000000888988723e */ /* 0x000fe200000000ff */
[----:B------:R-:W1:Y:S01]  /*fee0*/  LDC R49, c[0x0][0xbe8] ;  /* 0x0002fa00ff317b82 */ /* 0x000e620000000800 */
        /* <DEDUP_REMOVED lines=12> */
[----:B------:R-:W-:Y:S02]  /*ffb0*/  MOV R20, R3 ;  /* 0x0000000300147202 */ /* 0x000fe40000000f00 */
[----:B0-----:R-:W-:-:S03]  /*ffc0*/  MOV R21, R4 ;  /* 0x0000000400157202 */ /* 0x001fc60000000f00 */
[----:B------:R-:W-:-:S03]  /*ffd0*/  IMAD.WIDE R4, R188, 0x2, R20 ;  /* 0x00000002bc047825 */ /* 0x000fc600078e0214 */
[C---:B------:R-:W-:Y:S02]  /*ffe0*/  IADD3 R33, P4, R4.reuse, 0x60, RZ ;  /* 0x0000006004217810 */ /* 0x040fe40007f9e0ff */
[C---:B------:R-:W-:Y:S02]  /*fff0*/  IADD3 R35, P3, R4.reuse, 0x4000, RZ ;  /* 0x0000400004237810 */ /* 0x040fe40007f7e0ff */
[----:B------:R-:W-:Y:S01]  /*10000*/  LOP3.LUT R7, R4, 0x380, RZ, 0xc0, !PT ;  /* 0x0000038004077812 */ /* 0x000fe200078ec0ff */
[--C-:B------:R-:W-:Y:S01]  /*10010*/  IMAD.X R15, RZ, RZ, R5.reuse, P4 ;  /* 0x000000ffff0f7224 */ /* 0x100fe200020e0605 */
[----:B------:R-:W-:Y:S01]  /*10020*/  LOP3.LUT R12, R33, 0x380, RZ, 0xc0, !PT ;  /* 0x00000380210c7812 */ /* 0x000fe200078ec0ff */
[----:B------:R-:W-:Y:S01]  /*10030*/  IMAD.X R13, RZ, RZ, R5, P3 ;  /* 0x000000ffff0d7224 */ /* 0x000fe200018e0605 */
[----:B------:R-:W-:Y:S02]  /*10040*/  LOP3.LUT R24, R35, 0x380, RZ, 0xc0, !PT ;  /* 0x0000038023187812 */ /* 0x000fe400078ec0ff */
[----:B------:R-:W-:-:S02]  /*10050*/  SHF.R.U64 R7, R7, 0x3, RZ ;  /* 0x0000000307077819 */ /* 0x000fc400000012ff */
[----:B------:R-:W-:Y:S02]  /*10060*/  SHF.R.U64 R12, R12, 0x3, RZ ;  /* 0x000000030c0c7819 */ /* 0x000fe400000012ff */
[C---:B------:R-:W-:Y:S02]  /*10070*/  IADD3 R31, P6, R4.reuse, 0x20, RZ ;  /* 0x00000020041f7810 */ /* 0x040fe40007fde0ff */
        /* <DEDUP_REMOVED lines=8> */
[--C-:B------:R-:W-:Y:S01]  /*10100*/  IMAD.X R9, RZ, RZ, R5.reuse, P1 ;  /* 0x000000ffff097224 */ /* 0x100fe200008e0605 */
[----:B------:R-:W-:Y:S01]  /*10110*/  LOP3.LUT R4, R7, R4, RZ, 0x3c, !PT ;  /* 0x0000000407047212 */ /* 0x000fe200078e3cff */
[----:B------:R-:W-:Y:S01]  /*10120*/  IMAD.X R25, RZ, RZ, R5, P0 ;  /* 0x000000ffff197224 */ /* 0x000fe200000e0605 */
[----:B------:R-:W-:-:S02]  /*10130*/  LOP3.LUT R14, R12, R33, RZ, 0x3c, !PT ;  /* 0x000000210c0e7212 */ /* 0x000fc400078e3cff */
[----:B------:R-:W-:Y:S02]  /*10140*/  LOP3.LUT R12, R24, R35, RZ, 0x3c, !PT ;  /* 0x00000023180c7212 */ /* 0x000fe400078e3cff */
[----:B------:R-:W-:Y:S02]  /*10150*/  MOV R35, R4 ;  /* 0x0000000400237202 */ /* 0x000fe40000000f00 */
[----:B------:R-:W-:Y:S02]  /*10160*/  LOP3.LUT R7, R10, 0x380, RZ, 0xc0, !PT ;  /* 0x000003800a077812 */ /* 0x000fe400078ec0ff */
[----:B------:R-:W-:Y:S02]  /*10170*/  F2FP.F16.F32.PACK_AB R4, R89, R8 ;  /* 0x000000085904723e */ /* 0x000fe400000000ff */
[----:B------:R-:W-:Y:S02]  /*10180*/  LOP3.LUT R6, R31, 0x380, RZ, 0xc0, !PT ;  /* 0x000003801f067812 */ /* 0x000fe400078ec0ff */
[----:B------:R-:W-:-:S02]  /*10190*/  LOP3.LUT R8, R37, 0x380, RZ, 0xc0, !PT ;  /* 0x0000038025087812 */ /* 0x000fc400078ec0ff */
[----:B------:R-:W-:Y:S02]  /*101a0*/  LOP3.LUT R24, R39, 0x380, RZ, 0xc0, !PT ;  /* 0x0000038027187812 */ /* 0x000fe400078ec0ff */
[----:B------:R-:W-:Y:S02]  /*101b0*/  SHF.R.U64 R7, R7, 0x3, RZ ;  /* 0x0000000307077819 */ /* 0x000fe400000012ff */
[----:B------:R-:W-:Y:S02]  /*101c0*/  SHF.R.U64 R6, R6, 0x3, RZ ;  /* 0x0000000306067819 */ /* 0x000fe400000012ff */
[----:B------:R-:W-:Y:S02]  /*101d0*/  LOP3.LUT R30, R41, 0x380, RZ, 0xc0, !PT ;  /* 0x00000380291e7812 */ /* 0x000fe400078ec0ff */
[----:B------:R-:W-:Y:S02]  /*101e0*/  SHF.R.U64 R8, R8, 0x3, RZ ;  /* 0x0000000308087819 */ /* 0x000fe400000012ff */
[----:B------:R-:W-:-:S02]  /*101f0*/  SHF.R.U64 R24, R24, 0x3, RZ ;  /* 0x0000000318187819 */ /* 0x000fc400000012ff */
[----:B------:R-:W-:Y:S02]  /*10200*/  LOP3.LUT R26, R7, R10, RZ, 0x3c, !PT ;  /* 0x0000000a071a7212 */ /* 0x000fe400078e3cff */
[----:B------:R-:W-:Y:S02]  /*10210*/  LOP3.LUT R28, R6, R31, RZ, 0x3c, !PT ;  /* 0x0000001f061c7212 */ /* 0x000fe400078e3cff */
[----:B------:R-:W-:Y:S02]  /*10220*/  SHF.R.U64 R30, R30, 0x3, RZ ;  /* 0x000000031e1e7819 */ /* 0x000fe400000012ff */
[----:B------:R-:W-:Y:S02]  /*10230*/  LOP3.LUT R10, R8, R37, RZ, 0x3c, !PT ;  /* 0x00000025080a7212 */ /* 0x000fe400078e3cff */
[----:B------:R-:W-:Y:S02]  /*10240*/  F2FP.F16.F32.PACK_AB R5, R91, R90 ;  /* 0x0000005a5b05723e */ /* 0x000fe400000000ff */
[----:B------:R-:W-:-:S02]  /*10250*/  F2FP.F16.F32.PACK_AB R6, R93, R92 ;  /* 0x0000005c5d06723e */ /* 0x000fc400000000ff */
[----:B------:R-:W-:Y:S01]  /*10260*/  F2FP.F16.F32.PACK_AB R7, R95, R94 ;  /* 0x0000005e5f07723e */ /* 0x000fe200000000ff */
[----:B------:R-:W-:Y:S01]  /*10270*/  BAR.SYNC.DEFER_BLOCKING 0x1, 0x100 ;  /* 0x0044000000007b1d */ /* 0x000fe20000010000 */
[----:B------:R-:W-:Y:S02]  /*10280*/  LOP3.LUT R8, R24, R39, RZ, 0x3c, !PT ;  /* 0x0000002718087212 */ /* 0x000fe400078e3cff */
[----:B------:R-:W-:Y:S02]  /*10290*/  LOP3.LUT R24, R30, R41, RZ, 0x3c, !PT ;  /* 0x000000291e187212 */ /* 0x000fe400078e3cff */
[----:B------:R-:W-:Y:S02]  /*102a0*/  MOV R34, R28 ;  /* 0x0000001c00227202 */ /* 0x000fe40000000f00 */
[----:B------:R-:W-:Y:S02]  /*102b0*/  MOV R30, R10 ;  /* 0x0000000a001e7202 */ /* 0x000fe40000000f00 */
[----:B------:R-:W-:-:S02]  /*102c0*/  MOV R29, R8 ;  /* 0x00000008001d7202 */ /* 0x000fc40000000f00 */
[----:B------:R-:W-:Y:S02]  /*102d0*/  F2FP.F16.F32.PACK_AB R8, R97, R96 ;  /* 0x000000606108723e */ /* 0x000fe400000000ff */
[----:B------:R-:W-:Y:S02]  /*102e0*/  F2FP.F16.F32.PACK_AB R9, R99, R98 ;  /* 0x000000626309723e */ /* 0x000fe400000000ff */
[----:B------:R-:W-:Y:S02]  /*102f0*/  F2FP.F16.F32.PACK_AB R10, R101, R100 ;  /* 0x00000064650a723e */ /* 0x000fe400000000ff */
[----:B------:R-:W-:Y:S02]  /*10300*/  F2FP.F16.F32.PACK_AB R11, R103, R102 ;  /* 0x00000066670b723e */ /* 0x000fe400000000ff */
[----:B------:R-:W-:Y:S02]  /*10310*/  MOV R33, R26 ;  /* 0x0000001a00217202 */ /* 0x000fe40000000f00 */
[----:B------:R-:W-:-:S02]  /*10320*/  MOV R32, R14 ;  /* 0x0000000e00207202 */ /* 0x000fc40000000f00 */
[----:B------:R-:W-:Y:S01]  /*10330*/  MOV R31, R12 ;  /* 0x0000000c001f7202 */ /* 0x000fe20000000f00 */
[----:B------:R0:W-:Y:S01]  /*10340*/  STSM.16.M88.4 [R35], R4 ;  /* 0x0000000423007844 */ /* 0x0001e20000000200 */
[----:B------:R-:W-:Y:S02]  /*10350*/  F2FP.F16.F32.PACK_AB R12, R113, R112 ;  /* 0x00000070710c723e */ /* 0x000fe400000000ff */
[----:B------:R-:W-:Y:S01]  /*10360*/  F2FP.F16.F32.PACK_AB R13, R115, R114 ;  /* 0x00000072730d723e */ /* 0x000fe200000000ff */
[----:B------:R-:W-:Y:S01]  /*10370*/  STSM.16.M88.4 [R34], R8 ;  /* 0x0000000822007844 */ /* 0x000fe20000000200 */
[----:B------:R-:W-:Y:S02]  /*10380*/  F2FP.F16.F32.PACK_AB R14, R117, R116 ;  /* 0x00000074750e723e */ /* 0x000fe400000000ff */
[----:B------:R-:W-:Y:S02]  /*10390*/  F2FP.F16.F32.PACK_AB R15, R119, R118 ;  /* 0x00000076770f723e */ /* 0x000fe400000000ff */
[----:B------:R-:W-:-:S02]  /*103a0*/  MOV R28, R24 ;  /* 0x00000018001c7202 */ /* 0x000fc40000000f00 */
[----:B------:R-:W-:Y:S02]  /*103b0*/  F2FP.F16.F32.PACK_AB R24, R121, R120 ;  /* 0x000000787918723e */ /* 0x000fe400000000ff */
[----:B------:R-:W-:Y:S02]  /*103c0*/  F2FP.F16.F32.PACK_AB R25, R123, R122 ;  /* 0x0000007a7b19723e */ /* 0x000fe400000000ff */
[----:B------:R-:W-:Y:S02]  /*103d0*/  F2FP.F16.F32.PACK_AB R26, R125, R124 ;  /* 0x0000007c7d1a723e */ /* 0x000fe400000000ff */
[----:B0-----:R-:W-:Y:S02]  /*103e0*/  F2FP.F16.F32.PACK_AB R4, R105, R104 ;  /* 0x000000686904723e */ /* 0x001fe400000000ff */
[----:B------:R-:W-:Y:S02]  /*103f0*/  F2FP.F16.F32.PACK_AB R5, R107, R106 ;  /* 0x0000006a6b05723e */ /* 0x000fe400000000ff */
[----:B------:R-:W-:-:S02]  /*10400*/  F2FP.F16.F32.PACK_AB R6, R109, R108 ;  /* 0x0000006c6d06723e */ /* 0x000fc400000000ff */
[----:B------:R-:W-:Y:S02]  /*10410*/  F2FP.F16.F32.PACK_AB R7, R111, R110 ;  /* 0x0000006e6f07723e */ /* 0x000fe400000000ff */
[----:B------:R-:W-:Y:S02]  /*10420*/  F2FP.F16.F32.PACK_AB R27, R127, R126 ;  /* 0x0000007e7f1b723e */ /* 0x000fe400000000ff */
[----:B------:R-:W-:Y:S01]  /*10430*/  PLOP3.LUT P0, PT, PT, PT, UP0, 0x80, 0x0 ;  /* 0x000000000000781c */ /* 0x000fe20003f0f008 */
[----:B------:R0:W-:Y:S04]  /*10440*/  STSM.16.M88.4 [R33], R4 ;  /* 0x0000000421007844 */ /* 0x0001e80000000200 */
[----:B------:R2:W-:Y:S04]  /*10450*/  STSM.16.M88.4 [R32], R12 ;  /* 0x0000000c20007844 */ /* 0x0005e80000000200 */
[----:B------:R2:W-:Y:S04]  /*10460*/  STSM.16.M88.4 [R31], R24 ;  /* 0x000000181f007844 */ /* 0x0005e80000000200 */
[----:B------:R2:W-:Y:S04]  /*10470*/  STSM.16.M88.4 [R30], R128 ;  /* 0x000000801e007844 */ /* 0x0005e80000000200 */
[----:B------:R2:W-:Y:S01]  /*10480*/  STSM.16.M88.4 [R29], R136 ;  /* 0x000000881d007844 */ /* 0x0005e20000000200 */
[----:B0-----:R-:W-:-:S02]  /*10490*/  IMAD.U32 R4, RZ, RZ, UR8 ;  /* 0x00000008ff047e24 */ /* 0x001fc4000f8e00ff */
[----:B------:R-:W-:Y:S01]  /*104a0*/  IMAD.U32 R5, RZ, RZ, UR9 ;  /* 0x00000009ff057e24 */ /* 0x000fe2000f8e00ff */
[----:B------:R2:W-:Y:S01]  /*104b0*/  STSM.16.M88.4 [R28], R144 ;  /* 0x000000901c007844 */ /* 0x0005e20000000200 */
[----:B------:R-:W-:Y:S01]  /*104c0*/  ULDC.64 UR8, c[0x0][0xc08] ;  /* 0x0003020000087ab9 */ /* 0x000fe20000000a00 */
[----:B------:R-:W-:Y:S06]  /*104d0*/  BAR.SYNC.DEFER_BLOCKING 0x1, 0x100 ;  /* 0x0044000000007b1d */ /* 0x000fec0000010000 */
[----:B------:R-:W3:Y:S01]  /*104e0*/  @P0 LDG.E R6, desc[UR54][R4.64] ;  /* 0x0000003604060981 */ /* 0x000ee2000c1e1900 */
[----:B------:R-:W-:Y:S01]  /*104f0*/  UISETP.NE.U32.AND UP1, UPT, UR8, URZ, UPT ;  /* 0x0000003f0800728c */ /* 0x000fe2000bf25070 */
[----:B-1----:R-:W-:Y:S01]  /*10500*/  ISETP.NE.AND P1, PT, R49, 0x1, PT ;  /* 0x000000013100780c */ /* 0x002fe20003f25270 */
[----:B------:R-:W-:Y:S01]  /*10510*/  ULDC UR10, c[0x0][0xa88] ;  /* 0x0002a200000a7ab9 */ /* 0x000fe20000000800 */
[----:B------:R-:W-:Y:S01]  /*10520*/  UMOV UR4, URZ ;  /* 0x0000003f00047c82 */ /* 0x000fe20008000000 */
[----:B------:R-:W-:-:S06]  /*10530*/  UISETP.NE.AND.EX UP1, UPT, UR9, URZ, UPT, UP1 ;  /* 0x0000003f0900728c */ /* 0x000fcc000bf25310 */
[----:B------:R-:W-:-:S04]  /*10540*/  PLOP3.LUT P2, PT, PT, PT, UP1, 0x80, 0x0 ;  /* 0x000000000000781c */ /* 0x000fc80003f4f018 */
[----:B------:R-:W0:Y:S01]  /*10550*/  @P1 LDC R7, c[0x0][0xbec] ;  /* 0x0002fb00ff071b82 */ /* 0x000e220000000800 */
[----:B------:R-:W-:Y:S02]  /*10560*/  @UP1 ULDC.64 UR8, c[0x0][0xc08] ;  /* 0x0003020000081ab9 */ /* 0x000fe40000000a00 */
[----:B------:R-:W-:-:S05]  /*10570*/  @UP1 UIMAD.WIDE UR8, UR36, 0x4, UR8 ;  /* 0x00000004240818a5 */ /* 0x000fca000f8e0208 */
[----:B------:R-:W1:Y:S01]  /*10580*/  @P1 LDC R8, c[0x0][0xbf0] ;  /* 0x0002fc00ff081b82 */ /* 0x000e620000000800 */
[----:B------:R-:W-:Y:S02]  /*10590*/  IMAD.U32 R10, RZ, RZ, UR8 ;  /* 0x00000008ff0a7e24 */ /* 0x000fe4000f8e00ff */
[----:B------:R-:W-:Y:S01]  /*105a0*/  IMAD.U32 R11, RZ, RZ, UR9 ;  /* 0x00000009ff0b7e24 */ /* 0x000fe2000f8e00ff */
[----:B---3--:R-:W-:Y:S01]  /*105b0*/  @P0 R2UR UR4, R6 ;  /* 0x00000000060402ca */ /* 0x008fe200000e0000 */
[----:B------:R-:W-:-:S06]  /*105c0*/  IMAD.U32 R6, RZ, RZ, UR10 ;  /* 0x0000000aff067e24 */ /* 0x000fcc000f8e00ff */
[----:B------:R2:W5:Y:S01]  /*105d0*/  @P2 LDG.E R6, desc[UR54][R10.64] ;  /* 0x000000360a062981 */ /* 0x000562000c1e1900 */
[----:B01----:R-:W-:Y:S07]  /*105e0*/  @P2 BRA `(.L_x_7939) ;  /* 0x0000000000102947 */ /* 0x003fee0003800000 */
[----:B------:R-:W-:Y:S05]  /*105f0*/  @!P0 BRA `(.L_x_7939) ;  /* 0x00000000000c8947 */ /* 0x000fea0003800000 */
[----:B------:R-:W3:Y:S04]  /*10600*/  LDG.E R9, desc[UR54][R4.64] ;  /* 0x0000003604097981 */ /* 0x000ee8000c1e1900 */
[----:B-----5:R-:W3:Y:S02]  /*10610*/  LDG.E R6, desc[UR54][R4.64+0x4] ;  /* 0x0000043604067981 */ /* 0x020ee4000c1e1900 */
[----:B---3--:R-:W-:-:S07]  /*10620*/  IMAD.IADD R6, R6, 0x1, -R9 ;  /* 0x0000000106067824 */ /* 0x008fce00078e0a09 */
.L_x_7939:
[----:B------:R-:W-:Y:S01]  /*10630*/  USHF.R.S32.HI UR9, URZ, 0x1f, UR4 ;  /* 0x0000001f3f097899 */ /* 0x000fe20008011404 */
[----:B--2---:R-:W-:Y:S01]  /*10640*/  VIADD R10, R17, UR37 ;  /* 0x00000025110a7c36 */ /* 0x004fe20008000000 */
[----:B------:R-:W-:Y:S01]  /*10650*/  USHF.R.S32.HI UR16, URZ, 0x1f, UR42 ;  /* 0x0000001f3f107899 */ /* 0x000fe2000801142a */
[----:B------:R-:W-:Y:S01]  /*10660*/  VIADD R24, R187, UR37 ;  /* 0x00000025bb187c36 */ /* 0x000fe20008000000 */
[----:B------:R-:W-:Y:S01]  /*10670*/  ULDC.64 UR14, c[0x0][0xb90] ;  /* 0x0002e400000e7ab9 */ /* 0x000fe20000000a00 */
[----:B------:R-:W-:Y:S01]  /*10680*/  UMOV UR8, UR4 ;  /* 0x0000000400087c82 */ /* 0x000fe20008000000 */
[----:B------:R-:W-:Y:S01]  /*10690*/  UIMAD UR12, UR16, UR14, URZ ;  /* 0x0000000e100c72a4 */ /* 0x000fe2000f8e023f */
[----:B------:R-:W-:Y:S01]  /*106a0*/  @P1 IMAD.HI.U32 R5, R10, R7, RZ ;  /* 0x000000070a051227 */ /* 0x000fe200078e00ff */
[----:B------:R-:W-:Y:S01]  /*106b0*/  UIMAD.WIDE.U32 UR10, UR42, UR14, UR8 ;  /* 0x0000000e2a0a72a5 */ /* 0x000fe2000f8e0008 */
[----:B------:R-:W0:Y:S01]  /*106c0*/  @P1 LDC R53, c[0x0][0xbec] ;  /* 0x0002fb00ff351b82 */ /* 0x000e220000000800 */
[----:B------:R-:W-:Y:S01]  /*106d0*/  USHF.R.S32.HI UR8, URZ, 0x1f, UR36 ;  /* 0x0000001f3f087899 */ /* 0x000fe20008011424 */
[----:B------:R-:W-:Y:S01]  /*106e0*/  IMAD.MOV.U32 R4, RZ, RZ, R10 ;  /* 0x000000ffff047224 */ /* 0x000fe200078e000a */
[----:B------:R-:W-:Y:S01]  /*106f0*/  UIMAD UR12, UR42, UR15, UR12 ;  /* 0x0000000f2a0c72a4 */ /* 0x000fe2000f8e020c */
[----:B------:R-:W-:Y:S01]  /*10700*/  @P1 SHF.R.U32.HI R4, RZ, R8, R5 ;  /* 0x00000008ff041219 */ /* 0x000fe20000011605 */
[----:B------:R-:W-:Y:S01]  /*10710*/  USEL UR18, UR8, URZ, !UP0 ;  /* 0x0000003f08127287 */ /* 0x000fe2000c000000 */
[----:B------:R-:W-:Y:S01]  /*10720*/  IMAD R5, R184, 0x40, R18 ;  /* 0x00000040b8057824 */ /* 0x000fe200078e0212 */
[----:B------:R-:W-:Y:S01]  /*10730*/  ULDC.64 UR14, c[0x0][0xb98] ;  /* 0x0002e600000e7ab9 */ /* 0x000fe20000000a00 */
[----:B------:R-:W-:Y:S01]  /*10740*/  USEL UR17, UR36, URZ, !UP0 ;  /* 0x0000003f24117287 */ /* 0x000fe2000c000000 */
[----:B------:R-:W-:Y:S01]  /*10750*/  IMAD.MOV R8, RZ, RZ, -R4 ;  /* 0x000000ffff087224 */ /* 0x000fe200078e0a04 */
[----:B------:R-:W-:Y:S01]  /*10760*/  UIMAD UR8, UR18, UR14, URZ ;  /* 0x0000000e120872a4 */ /* 0x000fe2000f8e023f */
[----:B------:R-:W-:Y:S01]  /*10770*/  IMAD.WIDE R20, R5, 0x2, R20 ;  /* 0x0000000205147825 */ /* 0x000fe200078e0214 */
[----:B------:R-:W-:Y:S01]  /*10780*/  UIADD3 UR11, UR11, UR12, URZ ;  /* 0x0000000c0b0b7290 */ /* 0x000fe2000fffe03f */
[----:B------:R-:W-:Y:S01]  /*10790*/  SHF.R.S32.HI R5, RZ, 0x1f, R4 ;  /* 0x0000001fff057819 */ /* 0x000fe20000011404 */
[----:B------:R-:W-:Y:S01]  /*107a0*/  UIMAD UR8, UR17, UR15, UR8 ;  /* 0x0000000f110872a4 */ /* 0x000fe2000f8e0208 */
[----:B------:R-:W-:Y:S01]  /*107b0*/  IMAD R7, R49, R8, R10 ;  /* 0x0000000831077224 */ /* 0x000fe200078e020a */
[----:B------:R-:W-:Y:S01]  /*107c0*/  UIMAD.WIDE.U32 UR10, UR17, UR14, UR10 ;  /* 0x0000000e110a72a5 */ /* 0x000fe2000f8e000a */
[----:B------:R-:W-:Y:S01]  /*107d0*/  IADD3 R11, P3, R20, 0x2000, RZ ;  /* 0x00002000140b7810 */ /* 0x000fe20007f7e0ff */
[----:B-----5:R-:W-:Y:S01]  /*107e0*/  IMAD R51, R6, R49, RZ ;  /* 0x0000003106337224 */ /* 0x020fe200078e02ff */
[----:B------:R-:W-:Y:S01]  /*107f0*/  IADD3 R13, P0, R20, 0x1000, RZ ;  /* 0x00001000140d7810 */ /* 0x000fe20007f1e0ff */
[----:B------:R-:W-:Y:S01]  /*10800*/  IMAD.U32 R10, RZ, RZ, UR8 ;  /* 0x00000008ff0a7e24 */ /* 0x000fe2000f8e00ff */
[----:B------:R-:W-:Y:S01]  /*10810*/  SHF.R.S32.HI R8, RZ, 0x1f, R7 ;  /* 0x0000001fff087819 */ /* 0x000fe20000011407 */
[----:B------:R-:W-:Y:S01]  /*10820*/  ULDC.64 UR12, c[0x0][0xaa0] ;  /* 0x0002a800000c7ab9 */ /* 0x000fe20000000a00 */
[----:B------:R-:W-:-:S02]  /*10830*/  IADD3 R4, P2, R4, UR10, RZ ;  /* 0x0000000a04047c10 */ /* 0x000fc4000ff5e0ff */
[----:B------:R-:W-:Y:S02]  /*10840*/  LOP3.LUT R9, R11, 0x380, RZ, 0xc0, !PT ;  /* 0x000003800b097812 */ /* 0x000fe400078ec0ff */
[----:B------:R-:W-:Y:S01]  /*10850*/  IADD3.X R5, R5, UR11, R10, P2, !PT ;  /* 0x0000000b05057c10 */ /* 0x000fe200097fe40a */
[----:B------:R-:W-:Y:S01]  /*10860*/  ULDC.64 UR10, c[0x0][0xb88] ;  /* 0x0002e200000a7ab9 */ /* 0x000fe20000000a00 */
[----:B------:R-:W-:Y:S01]  /*10870*/  LOP3.LUT R12, R13, 0x380, RZ, 0xc0, !PT ;  /* 0x000003800d0c7812 */ /* 0x000fe200078ec0ff */
[----:B------:R-:W-:Y:S01]  /*10880*/  IMAD R10, R8, UR10, RZ ;  /* 0x0000000a080a7c24 */ /* 0x000fe2000f8e02ff */
[----:B------:R-:W-:Y:S01]  /*10890*/  SHF.R.U64 R8, R9, 0x3, RZ ;  /* 0x0000000309087819 */ /* 0x000fe200000012ff */
[C---:B------:R-:W-:Y:S01]  /*108a0*/  IMAD.WIDE.U32 R4, R7.reuse, UR10, R4 ;  /* 0x0000000a07047c25 */ /* 0x040fe2000f8e0004 */
[----:B------:R-:W-:Y:S02]  /*108b0*/  SHF.R.U64 R12, R12, 0x3, RZ ;  /* 0x000000030c0c7819 */ /* 0x000fe400000012ff */
[C---:B------:R-:W-:Y:S01]  /*108c0*/  IADD3 R41, P6, R20.reuse, 0x4000, RZ ;  /* 0x0000400014297810 */ /* 0x040fe20007fde0ff */
[----:B------:R-:W-:Y:S01]  /*108d0*/  IMAD R9, R7, UR11, R10 ;  /* 0x0000000b07097c24 */ /* 0x000fe2000f8e020a */
[----:B------:R-:W-:Y:S01]  /*108e0*/  ULDC.64 UR10, c[0x0][0xb50] ;  /* 0x0002d400000a7ab9 */ /* 0x000fe20000000a00 */
[----:B------:R-:W-:-:S02]  /*108f0*/  IADD3 R7, P2, R20, 0x3000, RZ ;  /* 0x0000300014077810 */ /* 0x000fc40007f5e0ff */
[----:B------:R-:W-:Y:S01]  /*10900*/  IMAD.IADD R9, R5, 0x1, R9 ;  /* 0x0000000105097824 */ /* 0x000fe200078e0209 */
[C---:B------:R-:W-:Y:S02]  /*10910*/  LEA R10, P4, R4.reuse, UR10, 0x2 ;  /* 0x0000000a040a7c11 */ /* 0x040fe4000f8810ff */
[----:B------:R-:W-:Y:S02]  /*10920*/  LOP3.LUT R5, R7, 0x380, RZ, 0xc0, !PT ;  /* 0x0000038007057812 */ /* 0x000fe400078ec0ff */
[----:B------:R-:W-:Y:S01]  /*10930*/  LEA.HI.X R14, R4, UR11, R9, 0x2, P4 ;  /* 0x0000000b040e7c11 */ /* 0x000fe2000a0f1409 */
[----:B------:R-:W-:Y:S01]  /*10940*/  SHFL.IDX PT, R44, R10, RZ, 0x1c1f ;  /* 0x001c1fff0a2c7589 */ /* 0x000fe200000e0000 */
[----:B------:R-:W-:Y:S01]  /*10950*/  SHF.R.U64 R4, R5, 0x3, RZ ;  /* 0x0000000305047819 */ /* 0x000fe200000012ff */
[--C-:B------:R-:W-:Y:S01]  /*10960*/  IMAD.X R5, RZ, RZ, R21.reuse, P2 ;  /* 0x000000ffff057224 */ /* 0x100fe200010e0615 */
[----:B------:R-:W-:Y:S01]  /*10970*/  LOP3.LUT R12, R12, R13, RZ, 0x3c, !PT ;  /* 0x0000000d0c0c7212 */ /* 0x000fe200078e3cff */
[----:B------:R-:W1:Y:S01]  /*10980*/  SHFL.IDX PT, R45, R14, RZ, 0x1c1f ;  /* 0x001c1fff0e2d7589 */ /* 0x000e6200000e0000 */
[----:B------:R-:W-:Y:S01]  /*10990*/  LOP3.LUT R4, R4, R7, RZ, 0x3c, !PT ;  /* 0x0000000704047212 */ /* 0x000fe200078e3cff */
[--C-:B------:R-:W-:Y:S01]  /*109a0*/  IMAD.X R13, RZ, RZ, R21.reuse, P0 ;  /* 0x000000ffff0d7224 */ /* 0x100fe200000e0615 */
[----:B------:R-:W-:Y:S01]  /*109b0*/  LOP3.LUT P0, RZ, R185, 0x3, RZ, 0xc0, !PT ;  /* 0x00000003b9ff7812 */ /* 0x000fe2000780c0ff */
[----:B------:R-:W-:Y:S01]  /*109c0*/  SHFL.IDX PT, R46, R10, 0x1, 0x1c1f ;  /* 0x003c1f000a2e7f89 */ /* 0x000fe200000e0000 */
[----:B------:R-:W-:Y:S01]  /*109d0*/  VIADD R7, R24, 0x8 ;  /* 0x0000000818077836 */ /* 0x000fe20000000000 */
[----:B------:R-:W-:Y:S01]  /*109e0*/  IADD3 R37, P5, R20, 0x5000, RZ ;  /* 0x0000500014257810 */ /* 0x000fe20007fbe0ff */
[----:B------:R-:W-:Y:S01]  /*109f0*/  IMAD.X R9, RZ, RZ, R21, P3 ;  /* 0x000000ffff097224 */ /* 0x000fe200018e0615 */
[----:B------:R-:W2:Y:S01]  /*10a00*/  SHFL.IDX PT, R47, R14, 0x1, 0x1c1f ;  /* 0x003c1f000e2f7f89 */ /* 0x000ea200000e0000 */
[----:B------:R-:W-:-:S02]  /*10a10*/  ISETP.GE.OR P2, PT, R24, R51, P0 ;  /* 0x000000331800720c */ /* 0x000fc40000746670 */
[----:B------:R-:W-:Y:S02]  /*10a20*/  ISETP.GE.OR P0, PT, R7, R51, P0 ;  /* 0x000000330700720c */ /* 0x000fe40000706670 */
[C---:B------:R-:W-:Y:S02]  /*10a30*/  IADD3 R33, P4, R20.reuse, 0x6000, RZ ;  /* 0x0000600014217810 */ /* 0x040fe40007f9e0ff */
[----:B------:R-:W-:Y:S02]  /*10a40*/  LOP3.LUT R15, R20, 0x380, RZ, 0xc0, !PT ;  /* 0x00000380140f7812 */ /* 0x000fe400078ec0ff */
[----:B------:R-:W-:Y:S02]  /*10a50*/  LOP3.LUT R40, R41, 0x380, RZ, 0xc0, !PT ;  /* 0x0000038029287812 */ /* 0x000fe400078ec0ff */
[----:B------:R-:W-:Y:S02]  /*10a60*/  LOP3.LUT R36, R37, 0x380, RZ, 0xc0, !PT ;  /* 0x0000038025247812 */ /* 0x000fe400078ec0ff */
[----:B------:R-:W-:-:S02]  /*10a70*/  LOP3.LUT R32, R33, 0x380, RZ, 0xc0, !PT ;  /* 0x0000038021207812 */ /* 0x000fc400078ec0ff */
[----:B------:R-:W-:Y:S01]  /*10a80*/  SHF.R.U64 R15, R15, 0x3, RZ ;  /* 0x000000030f0f7819 */ /* 0x000fe200000012ff */
[----:B-1----:R-:W-:Y:S01]  /*10a90*/  @!P2 ST.E desc[UR54][R44.64], R2 ;  /* 0x000000022c00a985 */ /* 0x002fe2000c101936 */
[----:B------:R-:W-:Y:S02]  /*10aa0*/  LOP3.LUT R8, R8, R11, RZ, 0x3c, !PT ;  /* 0x0000000b08087212 */ /* 0x000fe400078e3cff */
[----:B------:R-:W-:Y:S02]  /*10ab0*/  IADD3 R11, P3, R20, 0x7000, RZ ;  /* 0x00007000140b7810 */ /* 0x000fe40007f7e0ff */
[----:B------:R-:W-:Y:S02]  /*10ac0*/  SHF.R.U64 R40, R40, 0x3, RZ ;  /* 0x0000000328287819 */ /* 0x000fe400000012ff */
[----:B------:R-:W-:Y:S01]  /*10ad0*/  SHF.R.U64 R36, R36, 0x3, RZ ;  /* 0x0000000324247819 */ /* 0x000fe200000012ff */
[----:B--2---:R1:W-:Y:S01]  /*10ae0*/  @!P0 ST.E desc[UR54][R46.64], R0 ;  /* 0x000000002e008985 */ /* 0x0043e2000c101936 */
[----:B------:R-:W-:Y:S01]  /*10af0*/  SHF.R.U64 R32, R32, 0x3, RZ ;  /* 0x0000000320207819 */ /* 0x000fe200000012ff */
[----:B------:R-:W-:Y:S01]  /*10b00*/  IMAD.X R29, RZ, RZ, R21, P3 ;  /* 0x000000ffff1d7224 */ /* 0x000fe200018e0615 */
[----:B------:R-:W-:-:S02]  /*10b10*/  LOP3.LUT R20, R15, R20, RZ, 0x3c, !PT ;  /* 0x000000140f147212 */ /* 0x000fc400078e3cff */
[----:B------:R-:W-:Y:S01]  /*10b20*/  LOP3.LUT R40, R40, R41, RZ, 0x3c, !PT ;  /* 0x0000002928287212 */ /* 0x000fe200078e3cff */
[--C-:B------:R-:W-:Y:S01]  /*10b30*/  IMAD.X R41, RZ, RZ, R21.reuse, P6 ;  /* 0x000000ffff297224 */ /* 0x100fe200030e0615 */
[----:B------:R-:W-:Y:S01]  /*10b40*/  LOP3.LUT R36, R36, R37, RZ, 0x3c, !PT ;  /* 0x0000002524247212 */ /* 0x000fe200078e3cff */
[--C-:B------:R-:W-:Y:S01]  /*10b50*/  IMAD.X R37, RZ, RZ, R21.reuse, P5 ;  /* 0x000000ffff257224 */ /* 0x100fe200028e0615 */
[----:B------:R-:W-:Y:S01]  /*10b60*/  LOP3.LUT R32, R32, R33, RZ, 0x3c, !PT ;  /* 0x0000002120207212 */ /* 0x000fe200078e3cff */
[----:B------:R-:W-:Y:S01]  /*10b70*/  IMAD.X R33, RZ, RZ, R21, P4 ;  /* 0x000000ffff217224 */ /* 0x000fe200020e0615 */
[----:B------:R2:W5:Y:S01]  /*10b80*/  LD.E.128 R24, desc[UR54][R20.64] ;  /* 0x0000003614187980 */ /* 0x000562000c101d00 */
[----:B------:R-:W-:Y:S01]  /*10b90*/  UIMAD UR10, UR9, UR12, URZ ;  /* 0x0000000c090a72a4 */ /* 0x000fe2000f8e023f */
[----:B-1----:R-:W-:Y:S01]  /*10ba0*/  IMAD R0, R22, 0x20, R184 ;  /* 0x0000002016007824 */ /* 0x002fe200078e02b8 */
[----:B------:R-:W-:Y:S01]  /*10bb0*/  LOP3.LUT R6, R11, 0x380, RZ, 0xc0, !PT ;  /* 0x000003800b067812 */ /* 0x000fe200078ec0ff */
[----:B------:R-:W5:Y:S04]  /*10bc0*/  LD.E.128 R12, desc[UR54][R12.64] ;  /* 0x000000360c0c7980 */ /* 0x000f68000c101d00 */
[----:B------:R-:W5:Y:S01]  /*10bd0*/  LD.E.128 R40, desc[UR54][R40.64] ;  /* 0x0000003628287980 */ /* 0x000f62000c101d00 */
[----:B--2---:R-:W1:Y:S01]  /*10be0*/  @P1 LDC R21, c[0x0][0xbf0] ;  /* 0x0002fc00ff151b82 */ /* 0x004e620000000800 */
[----:B------:R-:W-:-:S02]  /*10bf0*/  UIMAD.WIDE.U32 UR8, UR4, UR12, URZ ;  /* 0x0000000c040872a5 */ /* 0x000fc4000f8e003f */
[----:B------:R-:W5:Y:S01]  /*10c00*/  LD.E.128 R36, desc[UR54][R36.64] ;  /* 0x0000003624247980 */ /* 0x000f62000c101d00 */
[----:B------:R-:W-:Y:S01]  /*10c10*/  UIMAD UR10, UR4, UR13, UR10 ;  /* 0x0000000d040a72a4 */ /* 0x000fe2000f8e020a */
[----:B------:R-:W-:Y:S01]  /*10c20*/  VIADD R44, R0, UR37 ;  /* 0x00000025002c7c36 */ /* 0x000fe20008000000 */
[----:B------:R-:W-:Y:S01]  /*10c30*/  SHF.R.U64 R6, R6, 0x3, RZ ;  /* 0x0000000306067819 */ /* 0x000fe200000012ff */
[----:B------:R-:W-:Y:S01]  /*10c40*/  ULDC.64 UR12, c[0x0][0xae8] ;  /* 0x0002ba00000c7ab9 */ /* 0x000fe20000000a00 */
[----:B------:R-:W-:Y:S01]  /*10c50*/  UIADD3 UR9, UR9, UR10, URZ ;  /* 0x0000000a09097290 */ /* 0x000fe2000fffe03f */
[----:B------:R-:W5:Y:S01]  /*10c60*/  LD.E.128 R32, desc[UR54][R32.64] ;  /* 0x0000003620207980 */ /* 0x000f62000c101d00 */
[----:B------:R-:W-:Y:S01]  /*10c70*/  UIMAD UR4, UR16, UR12, URZ ;  /* 0x0000000c100472a4 */ /* 0x000fe2000f8e023f */
[----:B0-----:R-:W-:Y:S01]  /*10c80*/  @P1 IMAD.HI.U32 R0, R44, R53, RZ ;  /* 0x000000352c001227 */ /* 0x001fe200078e00ff */
[----:B------:R-:W-:Y:S01]  /*10c90*/  UIMAD.WIDE.U32 UR8, UR42, UR12, UR8 ;  /* 0x0000000c2a0872a5 */ /* 0x000fe2000f8e0008 */
[----:B------:R-:W-:Y:S01]  /*10ca0*/  LOP3.LUT R28, R6, R11, RZ, 0x3c, !PT ;  /* 0x0000000b061c7212 */ /* 0x000fe200078e3cff */
[----:B------:R-:W-:Y:S01]  /*10cb0*/  UIMAD UR4, UR42, UR13, UR4 ;  /* 0x0000000d2a0472a4 */ /* 0x000fe2000f8e0204 */
[----:B------:R-:W-:Y:S01]  /*10cc0*/  IMAD.MOV.U32 R45, RZ, RZ, R44 ;  /* 0x000000ffff2d7224 */ /* 0x000fe200078e002c */
[----:B------:R-:W-:Y:S01]  /*10cd0*/  ULDC.64 UR10, c[0x0][0xaf0] ;  /* 0x0002bc00000a7ab9 */ /* 0x000fe20000000a00 */
[----:B------:R-:W5:Y:S01]  /*10ce0*/  LD.E.128 R8, desc[UR54][R8.64] ;  /* 0x0000003608087980 */ /* 0x000f62000c101d00 */
[----:B------:R-:W-:-:S02]  /*10cf0*/  UIADD3 UR9, UR9, UR4, URZ ;  /* 0x0000000409097290 */ /* 0x000fc4000fffe03f */
[----:B------:R-:W-:Y:S01]  /*10d00*/  UIMAD UR4, UR18, UR10, URZ ;  /* 0x0000000a120472a4 */ /* 0x000fe2000f8e023f */
[----:B------:R-:W5:Y:S01]  /*10d10*/  LD.E.128 R4, desc[UR54][R4.64] ;  /* 0x0000003604047980 */ /* 0x000f62000c101d00 */
[----:B------:R-:W-:Y:S02]  /*10d20*/  UIMAD.WIDE.U32 UR8, UR17, UR10, UR8 ;  /* 0x0000000a110872a5 */ /* 0x000fe4000f8e0008 */
[----:B------:R-:W-:Y:S01]  /*10d30*/  UIMAD UR4, UR17, UR11, UR4 ;  /* 0x0000000b110472a4 */ /* 0x000fe2000f8e0204 */
[----:B-1----:R-:W-:Y:S01]  /*10d40*/  @P1 SHF.R.U32.HI R45, RZ, R21, R0 ;  /* 0x00000015ff2d1219 */ /* 0x002fe20000011600 */
[----:B------:R-:W5:Y:S01]  /*10d50*/  LD.E.128 R28, desc[UR54][R28.64] ;  /* 0x000000361c1c7980 */ /* 0x000f62000c101d00 */
[----:B------:R-:W-:Y:S01]  /*10d60*/  ULDC.64 UR10, c[0x0][0xae0] ;  /* 0x0002b800000a7ab9 */ /* 0x000fe20000000a00 */
[----:B------:R-:W-:Y:S01]  /*10d70*/  UIADD3 UR4, UR9, UR4, URZ ;  /* 0x0000000409047290 */ /* 0x000fe2000fffe03f */
[--C-:B------:R-:W-:Y:S01]  /*10d80*/  SHF.R.S32.HI R0, RZ, 0x1f, R45.reuse ;  /* 0x0000001fff007819 */ /* 0x100fe2000001142d */
[----:B------:R-:W-:Y:S01]  /*10d90*/  IMAD.MOV R2, RZ, RZ, -R45 ;  /* 0x000000ffff027224 */ /* 0x000fe200078e0a2d */
[----:B------:R-:W-:Y:S01]  /*10da0*/  @!PT LDS RZ, [RZ] ;  /* 0x00000000fffff984 */ /* 0x000fe20000000800 */
[----:B------:R-:W-:Y:S01]  /*10db0*/  @!PT LDS RZ, [RZ] ;  /* 0x00000000fffff984 */ /* 0x000fe20000000800 */
[----:B------:R-:W-:Y:S01]  /*10dc0*/  @!PT LDS RZ, [RZ] ;  /* 0x00000000fffff984 */ /* 0x000fe20000000800 */
[----:B------:R-:W-:Y:S01]  /*10dd0*/  @!PT LDS RZ, [RZ] ;  /* 0x00000000fffff984 */ /* 0x000fe20000000800 */
[----:B------:R0:W-:Y:S06]  /*10de0*/  MEMBAR.ALL.CTA ;  /* 0x0000000000007992 */ /* 0x0001ec0000008000 */
[----:B0-----:R-:W0:Y:S01]  /*10df0*/  FENCE.VIEW.ASYNC.S ;  /* 0x00000000000073c6 */ /* 0x001e220000000000 */
[----:B------:R-:W-:-:S02]  /*10e00*/  IMAD.U32 R21, RZ, RZ, UR9 ;  /* 0x00000009ff157e24 */ /* 0x000fc4000f8e00ff */
[----:B------:R-:W-:Y:S02]  /*10e10*/  IMAD R0, R0, UR10, RZ ;  /* 0x0000000a00007c24 */ /* 0x000fe4000f8e02ff */
[----:B------:R-:W-:Y:S02]  /*10e20*/  IMAD R47, R49, R2, R44 ;  /* 0x00000002312f7224 */ /* 0x000fe400078e022c */
[----:B------:R-:W-:Y:S01]  /*10e30*/  IMAD.U32 R20, RZ, RZ, UR8 ;  /* 0x00000008ff147e24 */ /* 0x000fe2000f8e00ff */
[----:B------:R-:W-:Y:S01]  /*10e40*/  ULDC.64 UR8, c[0x0][0xad8] ;  /* 0x0002b60000087ab9 */ /* 0x000fe20000000a00 */
[----:B------:R-:W-:Y:S02]  /*10e50*/  IMAD.U32 R21, RZ, RZ, UR4 ;  /* 0x00000004ff157e24 */ /* 0x000fe4000f8e00ff */
[C---:B------:R-:W-:Y:S01]  /*10e60*/  IMAD R49, R45.reuse, UR11, R0 ;  /* 0x0000000b2d317c24 */ /* 0x040fe2000f8e0200 */
        /* <DEDUP_REMOVED lines=28> */
[-C--:B0-2---:R-:W-:Y:S02]  /*11030*/  @!P2 LEA.HI.X R3, R18, R0.reuse, R190, 0x1, P4 ;  /* 0x000000001203a211 */ /* 0x085fe400020f0cbe */
[----:B------:R-:W-:-:S03]  /*11040*/  @!P3 LEA.HI.X R21, R19, R0, R189, 0x1, P5 ;  /* 0x000000001315b211 */ /* 0x000fc600028f0cbd */
[----:B-----5:R3:W-:Y:S04]  /*11050*/  @!P2 ST.E.128 desc[UR54][R2.64], R24 ;  /* 0x000000180200a985 */ /* 0x0207e8000c101d36 */
[----:B------:R3:W-:Y:S02]  /*11060*/  @!P3 ST.E.128 desc[UR54][R20.64], R40 ;  /* 0x000000281400b985 */ /* 0x0007e4000c101d36 */
.L_x_7941:
[----:B------:R-:W-:Y:S05]  /*11070*/  BSYNC B1 ;  /* 0x0000000000017941 */ /* 0x000fea0003800000 */
.L_x_7940:
        /* <DEDUP_REMOVED lines=9> */
[-C--:B0---4-:R-:W-:Y:S02]  /*11110*/  @!P3 LEA.HI.X R3, R18, R0.reuse, R190, 0x1, P0 ;  /* 0x000000001203b211 */ /* 0x091fe400000f0cbe */
[----:B------:R-:W-:-:S03]  /*11120*/  @!P4 LEA.HI.X R21, R19, R0, R189, 0x1, P2 ;  /* 0x000000001315c211 */ /* 0x000fc600010f0cbd */
[----:B-----5:R3:W-:Y:S04]  /*11130*/  @!P3 ST.E.128 desc[UR54][R2.64], R12 ;  /* 0x0000000c0200b985 */ /* 0x0207e8000c101d36 */
[----:B------:R3:W-:Y:S02]  /*11140*/  @!P4 ST.E.128 desc[UR54][R20.64], R36 ;  /* 0x000000241400c985 */ /* 0x0007e4000c101d36 */
.L_x_7943:
[----:B------:R-:W-:Y:S05]  /*11150*/  BSYNC B1 ;  /* 0x0000000000017941 */ /* 0x000fea0003800000 */
.L_x_7942:
[----:B----4-:R4:W0:Y:S01]  /*11160*/  SHFL.IDX PT, R0, R45, 0x2, 0x181f ;  /* 0x00581f002d007f89 */ /* 0x01082200000e0000 */
[----:B------:R-:W-:Y:S03]  /*11170*/  BSSY B1, `(.L_x_7944) ;  /* 0x000000c000017945 */ /* 0x000fe60003800000 */
[----:B---3-5:R4:W3:Y:S01]  /*11180*/  SHFL.IDX PT, R12, R44, 0x2, 0x181f ;  /* 0x00581f002c0c7f89 */ /* 0x0288e200000e0000 */
[----:B------:R-:W-:Y:S05]  /*11190*/  @P1 BRA `(.L_x_7945) ;  /* 0x0000000000241947 */ /* 0x000fea0003800000 */
[----:B------:R-:W-:Y:S02]  /*111a0*/  ULDC UR4, c[0x0][0xac8] ;  /* 0x0002b20000047ab9 */ /* 0x000fe40000000800 */
[----:B------:R-:W-:Y:S02]  /*111b0*/  ISETP.GE.AND P2, PT, R18, UR4, PT ;  /* 0x0000000412007c0c */ /* 0x000fe4000bf46270 */
[----:B------:R-:W-:-:S11]  /*111c0*/  ISETP.GE.AND P3, PT, R19, UR4, PT ;  /* 0x0000000413007c0c */ /* 0x000fd6000bf66270 */
[CC--:B---3--:R-:W-:Y:S02]  /*111d0*/  @!P2 LEA R2, P0, R18.reuse, R12.reuse, 0x1 ;  /* 0x0000000c1202a211 */ /* 0x0c8fe400078008ff */
[C---:B------:R-:W-:Y:S02]  /*111e0*/  @!P3 LEA R12, P1, R19.reuse, R12, 0x1 ;  /* 0x0000000c130cb211 */ /* 0x040fe400078208ff */
[-C--:B0-----:R-:W-:Y:S02]  /*111f0*/  @!P2 LEA.HI.X R3, R18, R0.reuse, R190, 0x1, P0 ;  /* 0x000000001203a211 */ /* 0x081fe400000f0cbe */
[----:B------:R-:W-:-:S03]  /*11200*/  @!P3 LEA.HI.X R13, R19, R0, R189, 0x1, P1 ;  /* 0x00000000130db211 */ /* 0x000fc600008f0cbd */
[----:B------:R0:W-:Y:S04]  /*11210*/  @!P2 ST.E.128 desc[UR54][R2.64], R8 ;  /* 0x000000080200a985 */ /* 0x0001e8000c101d36 */
[----:B------:R0:W-:Y:S02]  /*11220*/  @!P3 ST.E.128 desc[UR54][R12.64], R32 ;  /* 0x000000200c00b985 */ /* 0x0001e4000c101d36 */
.L_x_7945:
[----:B------:R-:W-:Y:S05]  /*11230*/  BSYNC B1 ;  /* 0x0000000000017941 */ /* 0x000fea0003800000 */
.L_x_7944:
[----:B0-----:R-:W-:Y:S01]  /*11240*/  VIADD R0, R46, 0x60 ;  /* 0x000000602e007836 */ /* 0x001fe20000000000 */
[----:B--2-4-:R-:W4:Y:S04]  /*11250*/  SHFL.IDX PT, R45, R45, 0x3, 0x181f ;  /* 0x00781f002d2d7f89 */ /* 0x014f2800000e0000 */
[----:B------:R-:W-:Y:S01]  /*11260*/  ISETP.GE.AND P0, PT, R0, R51, PT ;  /* 0x000000330000720c */ /* 0x000fe20003f06270 */
[----:B------:R-:W0:-:S12]  /*11270*/  SHFL.IDX PT, R44, R44, 0x3, 0x181f ;  /* 0x00781f002c2c7f89 */ /* 0x000e1800000e0000 */
[----:B------:R-:W-:Y:S05]  /*11280*/  @P0 BRA `(.L_x_7946) ;  /* 0x0000000c000c0947 */ /* 0x000fea0003800000 */
[----:B------:R-:W-:Y:S02]  /*11290*/  ULDC UR4, c[0x0][0xac8] ;  /* 0x0002b20000047ab9 */ /* 0x000fe40000000800 */
[----:B------:R-:W-:-:S13]  /*112a0*/  ISETP.GE.AND P1, PT, R18, UR4, PT ;  /* 0x0000000412007c0c */ /* 0x000fda000bf26270 */
[----:B0-----:R-:W-:-:S04]  /*112b0*/  @!P1 LEA R2, P0, R18, R44, 0x1 ;  /* 0x0000002c12029211 */ /* 0x001fc800078008ff */
[----:B----4-:R-:W-:Y:S02]  /*112c0*/  @!P1 LEA.HI.X R3, R18, R45, R190, 0x1, P0 ;  /* 0x0000002d12039211 */ /* 0x010fe400000f0cbe */
[----:B------:R-:W-:-:S03]  /*112d0*/  ISETP.GE.AND P0, PT, R19, UR4, PT ;  /* 0x0000000413007c0c */ /* 0x000fc6000bf06270 */
[----:B------:R0:W-:Y:S10]  /*112e0*/  @!P1 ST.E.128 desc[UR54][R2.64], R4 ;  /* 0x0000000402009985 */ /* 0x0001f4000c101d36 */
[----:B------:R-:W-:Y:S05]  /*112f0*/  @P0 BRA `(.L_x_7946) ;  /* 0x0000000800f00947 */ /* 0x000fea0003800000 */
[----:B0-----:R-:W-:-:S04]  /*11300*/  LEA R2, P0, R19, R44, 0x1 ;  /* 0x0000002c13027211 */ /* 0x001fc800078008ff */
[----:B------:R-:W-:-:S05]  /*11310*/  LEA.HI.X R3, R19, R45, R189, 0x1, P0 ;  /* 0x0000002d13037211 */ /* 0x000fca00000f0cbd */
[----:B------:R0:W-:Y:S01]  /*11320*/  ST.E.128 desc[UR54][R2.64], R28 ;  /* 0x0000001c02007985 */ /* 0x0001e2000c101d36 */
[----:B------:R-:W-:Y:S05]  /*11330*/  BRA `(.L_x_7946) ;  /* 0x0000000800e07947 */ /* 0x000fea0003800000 */
.L_x_7938:
[----:B------:R-:W-:Y:S01]  /*11340*/  ULDC.64 UR8, c[0x0][0xc00] ;  /* 0x0003000000087ab9 */ /* 0x000fe20000000a00 */
[----:B------:R-:W-:Y:S01]  /*11350*/  ULDC UR4, c[0x0][0xa88] ;  /* 0x0002a20000047ab9 */ /* 0x000fe20000000800 */
[----:B------:R-:W-:Y:S01]  /*11360*/  UISETP.NE.U32.AND UP0, UPT, UR8, URZ, UPT ;  /* 0x0000003f0800728c */ /* 0x000fe2000bf05070 */
[----:B------:R-:W0:Y:S03]  /*11370*/  LDC R11, c[0x0][0xbe8] ;  /* 0x0002fa00ff0b7b82 */ /* 0x000e260000000800 */
[----:B------:R-:W-:-:S03]  /*11380*/  UISETP.NE.AND.EX UP0, UPT, UR9, URZ, UPT, UP0 ;  /* 0x0000003f0900728c */ /* 0x000fc6000bf05300 */
[----:B------:R-:W-:Y:S02]  /*11390*/  ULDC.64 UR8, c[0x0][0xc00] ;  /* 0x0003000000087ab9 */ /* 0x000fe40000000a00 */
[----:B------:R-:W-:Y:S01]  /*113a0*/  UIMAD.WIDE UR8, UR36, 0x4, UR8 ;  /* 0x00000004240878a5 */ /* 0x000fe2000f8e0208 */
[----:B------:R-:W-:-:S05]  /*113b0*/  PLOP3.LUT P2, PT, PT, PT, UP0, 0x80, 0x0 ;  /* 0x000000000000781c */ /* 0x000fca0003f4f008 */
[----:B------:R-:W-:Y:S02]  /*113c0*/  IMAD.U32 R2, RZ, RZ, UR8 ;  /* 0x00000008ff027e24 */ /* 0x000fe4000f8e00ff */
[----:B------:R-:W-:Y:S01]  /*113d0*/  IMAD.U32 R3, RZ, RZ, UR9 ;  /* 0x00000009ff037e24 */ /* 0x000fe2000f8e00ff */
[----:B------:R-:W-:Y:S02]  /*113e0*/  ULDC.64 UR8, c[0x0][0xc08] ;  /* 0x0003020000087ab9 */ /* 0x000fe40000000a00 */
[----:B------:R-:W-:Y:S01]  /*113f0*/  UISETP.NE.U32.AND UP1, UPT, UR8, URZ, UPT ;  /* 0x0000003f0800728c */ /* 0x000fe2000bf25070 */
[----:B------:R-:W-:Y:S02]  /*11400*/  IMAD.U32 R0, RZ, RZ, UR4 ;  /* 0x00000004ff007e24 */ /* 0x000fe4000f8e00ff */
[----:B------:R-:W2:Y:S01]  /*11410*/  @P2 LDG.E R6, desc[UR54][R2.64] ;  /* 0x0000003602062981 */ /* 0x000ea2000c1e1900 */
[----:B------:R-:W-:-:S06]  /*11420*/  UISETP.NE.AND.EX UP1, UPT, UR9, URZ, UPT, UP1 ;  /* 0x0000003f0900728c */ /* 0x000fcc000bf25310 */
[----:B------:R-:W-:-:S05]  /*11430*/  PLOP3.LUT P3, PT, PT, PT, UP1, 0x80, 0x0 ;  /* 0x000000000000781c */ /* 0x000fca0003f6f018 */
[----:B------:R-:W-:Y:S02]  /*11440*/  @UP1 ULDC.64 UR8, c[0x0][0xc08] ;  /* 0x0003020000081ab9 */ /* 0x000fe40000000a00 */
[----:B------:R-:W-:-:S06]  /*11450*/  @UP1 UIMAD.WIDE UR8, UR36, 0x4, UR8 ;  /* 0x00000004240818a5 */ /* 0x000fcc000f8e0208 */
        /* <DEDUP_REMOVED lines=13> */
[----:B--2---:R-:W-:-:S07]  /*11530*/  IMAD.IADD R0, R0, 0x1, -R5 ;  /* 0x0000000100007824 */ /* 0x004fce00078e0a05 */
.L_x_7947:
[----:B------:R-:W-:Y:S01]  /*11540*/  USHF.R.S32.HI UR8, URZ, 0x1f, UR36 ;  /* 0x0000001f3f087899 */ /* 0x000fe20008011424 */
[----:B------:R-:W-:Y:S01]  /*11550*/  BSSY B1, `(.L_x_7948) ;  /* 0x000002e000017945 */ /* 0x000fe20003800000 */
[----:B------:R-:W-:Y:S02]  /*11560*/  USHF.R.S32.HI UR11, URZ, 0x1f, UR4 ;  /* 0x0000001f3f0b7899 */ /* 0x000fe40008011404 */
        /* <DEDUP_REMOVED lines=44> */
.L_x_7949:
[----:B------:R-:W-:Y:S05]  /*11830*/  BSYNC B1 ;  /* 0x0000000000017941 */ /* 0x000fea0003800000 */
.L_x_7948:
[----:B0-----:R-:W0:Y:S01]  /*11840*/  @P0 LDC R3, c[0x0][0xbf0] ;  /* 0x0002fc00ff030b82 */ /* 0x001e220000000800 */
[----:B------:R-:W-:Y:S01]  /*11850*/  ULDC.64 UR16, c[0x0][0xaa0] ;  /* 0x0002a80000107ab9 */ /* 0x000fe20000000a00 */
[----:B------:R-:W-:Y:S01]  /*11860*/  IMAD R2, R22, 0x20, R184 ;  /* 0x0000002016027824 */ /* 0x000fe200078e02b8 */
[----:B------:R-:W-:Y:S01]  /*11870*/  UIMAD UR10, UR11, UR16, URZ ;  /* 0x000000100b0a72a4 */ /* 0x000fe2000f8e023f */
[----:B------:R-:W-:Y:S01]  /*11880*/  BSSY B1, `(.L_x_7950) ;  /* 0x0000039000017945 */ /* 0x000fe20003800000 */
[----:B------:R-:W-:Y:S01]  /*11890*/  UIMAD.WIDE.U32 UR8, UR4, UR16, URZ ;  /* 0x00000010040872a5 */ /* 0x000fe2000f8e003f */
[----:B------:R-:W-:Y:S01]  /*118a0*/  VIADD R6, R2, UR37 ;  /* 0x0000002502067c36 */ /* 0x000fe20008000000 */
[----:B------:R-:W-:-:S03]  /*118b0*/  UIMAD UR10, UR4, UR17, UR10 ;  /* 0x00000011040a72a4 */ /* 0x000fc6000f8e020a */
[----:B------:R-:W-:Y:S01]  /*118c0*/  ULDC.64 UR16, c[0x0][0xae8] ;  /* 0x0002ba0000107ab9 */ /* 0x000fe20000000a00 */
[----:B------:R-:W-:Y:S01]  /*118d0*/  UIADD3 UR9, UR9, UR10, URZ ;  /* 0x0000000a09097290 */ /* 0x000fe2000fffe03f */
[----:B------:R-:W-:Y:S01]  /*118e0*/  @P0 IMAD.HI.U32 R2, R6, R9, RZ ;  /* 0x0000000906020227 */ /* 0x000fe200078e00ff */
[----:B------:R-:W-:Y:S02]  /*118f0*/  UIMAD UR4, UR12, UR16, URZ ;  /* 0x000000100c0472a4 */ /* 0x000fe4000f8e023f */
[----:B------:R-:W-:Y:S01]  /*11900*/  UIMAD.WIDE.U32 UR8, UR42, UR16, UR8 ;  /* 0x000000102a0872a5 */ /* 0x000fe2000f8e0008 */
[----:B------:R-:W-:Y:S01]  /*11910*/  IMAD.MOV.U32 R5, RZ, RZ, R6 ;  /* 0x000000ffff057224 */ /* 0x000fe200078e0006 */
[----:B------:R-:W-:Y:S01]  /*11920*/  UIMAD UR4, UR42, UR17, UR4 ;  /* 0x000000112a0472a4 */ /* 0x000fe2000f8e0204 */
[----:B------:R-:W-:-:S03]  /*11930*/  ULDC.64 UR10, c[0x0][0xaf0] ;  /* 0x0002bc00000a7ab9 */ /* 0x000fc60000000a00 */
[----:B------:R-:W-:Y:S02]  /*11940*/  UIADD3 UR9, UR9, UR4, URZ ;  /* 0x0000000409097290 */ /* 0x000fe4000fffe03f */
[----:B------:R-:W-:Y:S01]  /*11950*/  UIMAD UR4, UR14, UR10, URZ ;  /* 0x0000000a0e0472a4 */ /* 0x000fe2000f8e023f */
        /* <DEDUP_REMOVED lines=43> */
.L_x_7951:
[----:B------:R-:W-:Y:S05]  /*11c10*/  BSYNC B1 ;  /* 0x0000000000017941 */ /* 0x000fea0003800000 */
.L_x_7950:
        /* <DEDUP_REMOVED lines=13> */
.L_x_7953:
[----:B------:R-:W-:Y:S05]  /*11cf0*/  BSYNC B1 ;  /* 0x0000000000017941 */ /* 0x000fea0003800000 */
.L_x_7952:
        /* <DEDUP_REMOVED lines=13> */
.L_x_7955:
[----:B------:R-:W-:Y:S05]  /*11dd0*/  BSYNC B1 ;  /* 0x0000000000017941 */ /* 0x000fea0003800000 */
.L_x_7954:
[----:B0-----:R-:W-:Y:S01]  /*11de0*/  VIADD R0, R6, 0x60 ;  /* 0x0000006006007836 */ /* 0x001fe20000000000 */
[----:B--2-4-:R-:W0:Y:S04]  /*11df0*/  SHFL.IDX PT, R5, R5, 0x3, 0x181f ;  /* 0x00781f0005057f89 */ /* 0x014e2800000e0000 */
[----:B------:R-:W-:Y:S01]  /*11e00*/  ISETP.GE.AND P0, PT, R0, R11, PT ;  /* 0x0000000b0000720c */ /* 0x000fe20003f06270 */
[----:B-1-3--:R1:W2:-:S12]  /*11e10*/  SHFL.IDX PT, R2, R4, 0x3, 0x181f ;  /* 0x00781f0004027f89 */ /* 0x00a29800000e0000 */
[----:B-1----:R-:W-:Y:S05]  /*11e20*/  @P0 BRA `(.L_x_7946) ;  /* 0x0000000000240947 */ /* 0x002fea0003800000 */
[----:B------:R-:W-:Y:S02]  /*11e30*/  ULDC UR4, c[0x0][0xac8] ;  /* 0x0002b20000047ab9 */ /* 0x000fe40000000800 */
[----:B------:R-:W-:Y:S02]  /*11e40*/  ISETP.GE.AND P2, PT, R18, UR4, PT ;  /* 0x0000000412007c0c */ /* 0x000fe4000bf46270 */
[----:B------:R-:W-:-:S11]  /*11e50*/  ISETP.GE.AND P3, PT, R19, UR4, PT ;  /* 0x0000000413007c0c */ /* 0x000fd6000bf66270 */
[CC--:B--2---:R-:W-:Y:S02]  /*11e60*/  @!P2 LEA R6, P0, R18.reuse, R2.reuse, 0x1 ;  /* 0x000000021206a211 */ /* 0x0c4fe400078008ff */
[C---:B------:R-:W-:Y:S02]  /*11e70*/  @!P3 LEA R2, P1, R19.reuse, R2, 0x1 ;  /* 0x000000021302b211 */ /* 0x040fe400078208ff */
[-C--:B0-----:R-:W-:Y:S02]  /*11e80*/  @!P2 LEA.HI.X R7, R18, R5.reuse, R190, 0x1, P0 ;  /* 0x000000051207a211 */ /* 0x081fe400000f0cbe */
[----:B------:R-:W-:-:S03]  /*11e90*/  @!P3 LEA.HI.X R3, R19, R5, R189, 0x1, P1 ;  /* 0x000000051303b211 */ /* 0x000fc600008f0cbd */
[----:B------:R1:W-:Y:S04]  /*11ea0*/  @!P2 ST.E.128 desc[UR54][R6.64], RZ ;  /* 0x000000ff0600a985 */ /* 0x0003e8000c101d36 */
[----:B------:R1:W-:Y:S02]  /*11eb0*/  @!P3 ST.E.128 desc[UR54][R2.64], RZ ;  /* 0x000000ff0200b985 */ /* 0x0003e4000c101d36 */
.L_x_7946:
[----:B------:R-:W-:Y:S05]  /*11ec0*/  BSYNC B0 ;  /* 0x0000000000007941 */ /* 0x000fea0003800000 */
.L_x_7937:
[----:B------:R-:W-:Y:S02]  /*11ed0*/  ULDC UR4, c[0x0][0xc3c] ;  /* 0x00030f0000047ab9 */ /* 0x000fe40000000800 */
[----:B------:R-:W-:-:S06]  /*11ee0*/  UISETP.GE.AND UP0, UPT, UR6, UR4, UPT ;  /* 0x000000040600728c */ /* 0x000fcc000bf06270 */
[----:B------:R-:W-:-:S13]  /*11ef0*/  PLOP3.LUT P0, PT, PT, PT, UP0, 0x80, 0x0 ;  /* 0x000000000000781c */ /* 0x000fda0003f0f008 */
[----:B------:R-:W-:Y:S05]  /*11f00*/  @!P0 BRA `(.L_x_7956) ;  /* 0xfffffeec008c8947 */ /* 0x000fea000383ffff */
[----:B------:R-:W-:Y:S05]  /*11f10*/  EXIT ;  /* 0x000000000000794d */ /* 0x000fea0003800000 */
.L_x_7847:
        /* <DEDUP_REMOVED lines=9> */
[----:B-1----:R-:W0:Y:S08]  /*11fb0*/  S2UR UR5, SR_CgaCtaId ;  /* 0x00000000000579c3 */ /* 0x002e300000008800 */
[----:B------:R-:W-:Y:S06]  /*11fc0*/  BAR.SYNC.DEFER_BLOCKING 0x5, 0x180 ;  /* 0x0146000000007b1d */ /* 0x000fec0000010000 */
[----:B------:R-:W-:-:S02]  /*11fd0*/  UMOV UR4, 0x400 ;  /* 0x0000040000047882 */ /* 0x000fc40000000000 */
[----:B0-----:R-:W-:-:S09]  /*11fe0*/  ULEA UR4, UR5, UR4, 0x18 ;  /* 0x0000000405047291 */ /* 0x001fd2000f8ec03f */
[----:B------:R-:W0:Y:S01]  /*11ff0*/  LDS.128 R16, [UR4+0x288d0] ;  /* 0x0288d004ff107984 */ /* 0x000e220008000c00 */
[----:B------:R-:W-:Y:S06]  /*12000*/  BAR.ARV 0x4, 0x180 ;  /* 0x0106000000007b1d */ /* 0x000fec0000002000 */
[----:B------:R-:W-:Y:S05]  /*12010*/  BRA `(.L_x_7958) ;  /* 0x00000008008c7947 */ /* 0x000fea0003800000 */
.L_x_7957:
[----:B------:R-:W0:Y:S01]  /*12020*/  S2R R2, SR_TID.X ;  /* 0x0000000000027919 */ /* 0x000e220000002100 */
[----:B-1----:R-:W-:Y:S01]  /*12030*/  ULDC UR4, c[0x0][0xc3c] ;  /* 0x00030f0000047ab9 */ /* 0x002fe20000000800 */
        /* <DEDUP_REMOVED lines=38> */
.L_x_7963:
        /* <DEDUP_REMOVED lines=12> */
.L_x_7962:
[----:B------:R-:W-:Y:S05]  /*12360*/  BSYNC B0 ;  /* 0x0000000000007941 */ /* 0x000fea0003800000 */
.L_x_7961:
        /* <DEDUP_REMOVED lines=20> */
.L_x_7959:
        /* <DEDUP_REMOVED lines=20> */
.L_x_7964:
[----:B---3--:R-:W-:Y:S01]  /*125f0*/  IMAD R16, R16, UR5, R11 ;  /* 0x0000000510107c24 */ /* 0x008fe2000f8e020b */
[----:B------:R-:W-:Y:S01]  /*12600*/  IABS R2, R4 ;  /* 0x0000000400027213 */ /* 0x000fe20000000000 */
[----:B-12---:R-:W-:-:S03]  /*12610*/  IMAD.MOV R9, RZ, RZ, -R3 ;  /* 0x000000ffff097224 */ /* 0x006fc600078e0a03 */
[----:B------:R-:W-:Y:S01]  /*12620*/  IADD3 R11, -R16, UR6, RZ ;  /* 0x00000006100b7c10 */ /* 0x000fe2000fffe1ff */
        /* <DEDUP_REMOVED lines=19> */
[----:B------:R-:W-:-:S04]  /*12760*/  IMAD R13, R7, R2, RZ ;  /* 0x00000002070d7224 */ /* 0x000fc800078e02ff */
[----:B------:R-:W-:-:S05]  /*12770*/  IMAD.MOV R6, RZ, RZ, -R13 ;  /* 0x000000ffff067224 */ /* 0x000fca00078e0a0d */
[----:B------:R-:W-:Y:S01]  /*12780*/  VIADDMNMX R15, R6, UR5, R7, PT ;  /* 0x00000005060f7c46 */ /* 0x000fe2000b800107 */
[----:B------:R-:W-:-:S03]  /*12790*/  IMAD.MOV R7, RZ, RZ, -R2 ;  /* 0x000000ffff077224 */ /* 0x000fc600078e0a02 */
[----:B------:R-:W-:Y:S01]  /*127a0*/  IABS R8, R15 ;  /* 0x0000000f00087213 */ /* 0x000fe20000000000 */
[----:B------:R-:W-:Y:S01]  /*127b0*/  IMAD R4, R4, R7, R11 ;  /* 0x0000000704047224 */ /* 0x000fe200078e020b */
[----:B0-----:R-:W-:Y:S01]  /*127c0*/  IABS R10, R15 ;  /* 0x0000000f000a7213 */ /* 0x001fe20000000000 */
[----:B------:R-:W-:Y:S01]  /*127d0*/  IMAD.MOV R18, RZ, RZ, -R15 ;  /* 0x000000ffff127224 */ /* 0x000fe200078e0a0f */
[----:B------:R-:W0:Y:S02]  /*127e0*/  I2F.RP R6, R8 ;  /* 0x0000000800067306 */ /* 0x000e240000209400 */
[----:B------:R-:W-:-:S06]  /*127f0*/  IABS R9, R4 ;  /* 0x0000000400097213 */ /* 0x000fcc0000000000 */
[----:B0-----:R-:W0:Y:S02]  /*12800*/  MUFU.RCP R6, R6 ;  /* 0x0000000600067308 */ /* 0x001e240000001000 */
[----:B0-----:R-:W-:-:S06]  /*12810*/  VIADD R3, R6, 0xffffffe ;  /* 0x0ffffffe06037836 */ /* 0x001fcc0000000000 */
[----:B------:R-:W0:Y:S02]  /*12820*/  F2I.FTZ.U32.TRUNC.NTZ R3, R3 ;  /* 0x0000000300037305 */ /* 0x000e24000021f000 */
[----:B0-----:R-:W-:-:S04]  /*12830*/  IMAD.MOV R2, RZ, RZ, -R3 ;  /* 0x000000ffff027224 */ /* 0x001fc800078e0a03 */
[----:B------:R-:W-:Y:S02]  /*12840*/  IMAD.MOV.U32 R7, RZ, RZ, R2 ;  /* 0x000000ffff077224 */ /* 0x000fe400078e0002 */
[----:B------:R-:W-:Y:S02]  /*12850*/  IMAD.MOV.U32 R2, RZ, RZ, RZ ;  /* 0x000000ffff027224 */ /* 0x000fe400078e00ff */
        /* <DEDUP_REMOVED lines=20> */
.L_x_7960:
[----:B------:R-:W-:Y:S01]  /*129a0*/  ULDC UR4, c[0x0][0xc3c] ;  /* 0x00030f0000047ab9 */ /* 0x000fe20000000800 */
[----:B------:R-:W-:Y:S02]  /*129b0*/  IMAD.MOV.U32 R17, RZ, RZ, RZ ;  /* 0x000000ffff117224 */ /* 0x000fe400078e00ff */
[----:B------:R-:W-:Y:S02]  /*129c0*/  IMAD.U32 R16, RZ, RZ, UR6 ;  /* 0x00000006ff107e24 */ /* 0x000fe4000f8e00ff */
[----:B------:R-:W-:Y:S02]  /*129d0*/  IMAD.MOV.U32 R18, RZ, RZ, RZ ;  /* 0x000000ffff127224 */ /* 0x000fe400078e00ff */
[----:B------:R-:W-:-:S07]  /*129e0*/  IMAD.U32 R19, RZ, RZ, UR4 ;  /* 0x00000004ff137e24 */ /* 0x000fce000f8e00ff */
.L_x_7965:
[----:B------:R-:W-:-:S13]  /*129f0*/  ISETP.NE.AND P0, PT, R5, RZ, PT ;  /* 0x000000ff0500720c */ /* 0x000fda0003f05270 */
[----:B------:R-:W0:Y:S01]  /*12a00*/  @!P0 S2R R3, SR_CgaCtaId ;  /* 0x0000000000038919 */ /* 0x000e220000008800 */
[----:B------:R-:W-:-:S04]  /*12a10*/  @!P0 MOV R0, 0x400 ;  /* 0x0000040000008802 */ /* 0x000fc80000000f00 */
[----:B0-----:R-:W-:-:S05]  /*12a20*/  @!P0 LEA R0, R3, R0, 0x18 ;  /* 0x0000000003008211 */ /* 0x001fca00078ec0ff */
[----:B------:R1:W-:Y:S01]  /*12a30*/  @!P0 STS.128 [R0+0x288d0], R16 ;  /* 0x0288d01000008388 */ /* 0x0003e20000000c00 */
[----:B------:R-:W-:Y:S06]  /*12a40*/  BAR.ARV 0x5, 0x180 ;  /* 0x0146000000007b1d */ /* 0x000fec0000002000 */
.L_x_7958:
        /* <DEDUP_REMOVED lines=12> */
[----:B------:R-:W-:Y:S01]  /*12b10*/  ULOP3.LUT UR36, UR43, 0x2, URZ, 0xfc, !UPT ;  /* 0x000000022b247892 */ /* 0x000fe2000f8efc3f */
[----:B------:R-:W-:Y:S01]  /*12b20*/  IMAD.MOV.U32 R24, RZ, RZ, RZ ;  /* 0x000000ffff187224 */ /* 0x000fe200078e00ff */
[----:B------:R-:W-:Y:S01]  /*12b30*/  ULDC UR37, c[0x0][0xc] ;  /* 0x0000030000257ab9 */ /* 0x000fe20000000800 */
[----:B--2---:R-:W-:-:S06]  /*12b40*/  ULEA UR4, UR5, UR4, 0x18 ;  /* 0x0000000405047291 */ /* 0x004fcc000f8ec03f */
[----:B------:R-:W-:Y:S01]  /*12b50*/  IMAD.U32 R22, RZ, RZ, UR4 ;  /* 0x00000004ff167e24 */ /* 0x000fe2000f8e00ff */
[C---:B0-----:R-:W-:Y:S01]  /*12b60*/  LOP3.LUT R4, R3.reuse, 0x7f, RZ, 0xc0, !PT ;  /* 0x0000007f03047812 */ /* 0x041fe200078ec0ff */
[C---:B------:R-:W-:Y:S02]  /*12b70*/  IMAD.SHL.U32 R30, R3.reuse, 0x8, RZ ;  /* 0x00000008031e7824 */ /* 0x040fe400078e00ff */
[----:B------:R-:W-:-:S03]  /*12b80*/  IMAD.SHL.U32 R2, R3, 0x10, RZ ;  /* 0x0000001003027824 */ /* 0x000fc600078e00ff */
[----:B-1----:R-:W-:Y:S02]  /*12b90*/  LOP3.LUT R0, R30, 0x1f8, RZ, 0xc0, !PT ;  /* 0x000001f81e007812 */ /* 0x002fe400078ec0ff */
[----:B------:R-:W-:Y:S02]  /*12ba0*/  LOP3.LUT R2, R2, 0x70, RZ, 0xc0, !PT ;  /* 0x0000007002027812 */ /* 0x000fe400078ec0ff */
[----:B------:R-:W-:Y:S02]  /*12bb0*/  LOP3.LUT R3, R0, 0x38, R3, 0x78, !PT ;  /* 0x0000003800037812 */ /* 0x000fe400078e7803 */
[----:B------:R-:W-:Y:S02]  /*12bc0*/  SHF.R.U32.HI R0, RZ, 0x3, R4 ;  /* 0x00000003ff007819 */ /* 0x000fe40000011604 */
[----:B------:R-:W-:Y:S02]  /*12bd0*/  LOP3.LUT R34, R3, 0x200, R30, 0xf8, !PT ;  /* 0x0000020003227812 */ /* 0x000fe400078ef81e */
[----:B------:R-:W-:-:S02]  /*12be0*/  LOP3.LUT R2, R0, R2, RZ, 0xfc, !PT ;  /* 0x0000000200027212 */ /* 0x000fc400078efcff */
[----:B------:R-:W-:Y:S01]  /*12bf0*/  LOP3.LUT R30, R30, 0x38, RZ, 0xc0, !PT ;  /* 0x000000381e1e7812 */ /* 0x000fe200078ec0ff */
[----:B------:R-:W-:-:S03]  /*12c00*/  IMAD R0, R34, 0x2, R22 ;  /* 0x0000000222007824 */ /* 0x000fc600078e0216 */
[----:B------:R-:W-:Y:S02]  /*12c10*/  LOP3.LUT R29, R30, 0x40, RZ, 0xfc, !PT ;  /* 0x000000401e1d7812 */ /* 0x000fe400078efcff */
[----:B------:R3:W-:Y:S05]  /*12c20*/  STL [R1+0x4], R0 ;  /* 0x0000040001007387 */ /* 0x0007ea0000100800 */
.L_x_8037:
        /* <DEDUP_REMOVED lines=8> */
[----:B------:R0:W5:Y:S01]  /*12cb0*/  @P0 LDG.E R37, desc[UR54][R2.64] ;  /* 0x0000003602250981 */ /* 0x000162000c1e1900 */
[----:B------:R-:W-:Y:S01]  /*12cc0*/  ISETP.NE.U32.AND P0, PT, RZ, UR4, PT ;  /* 0x00000004ff007c0c */ /* 0x000fe2000bf05070 */
[----:B---3--:R-:W-:Y:S01]  /*12cd0*/  IMAD.MOV.U32 R0, RZ, RZ, RZ ;  /* 0x000000ffff007224 */ /* 0x008fe200078e00ff */
[----:B------:R-:W-:Y:S02]  /*12ce0*/  LOP3.LUT R26, R26, 0xffffffdf, RZ, 0xc0, !PT ;  /* 0xffffffdf1a1a7812 */ /* 0x000fe400078ec0ff */
[----:B------:R-:W-:Y:S01]  /*12cf0*/  ISETP.NE.AND.EX P1, PT, RZ, UR5, PT, P0 ;  /* 0x00000005ff007c0c */ /* 0x000fe2000bf25300 */
[----:B------:R-:W-:Y:S02]  /*12d00*/  ULDC.64 UR4, c[0x0][0xa00] ;  /* 0x0002800000047ab9 */ /* 0x000fe40000000a00 */
[----:B------:R-:W-:Y:S01]  /*12d10*/  ISETP.NE.U32.AND P0, PT, RZ, UR4, PT ;  /* 0x00000004ff007c0c */ /* 0x000fe2000bf05070 */
[----:B0-----:R-:W0:Y:S03]  /*12d20*/  LDC.64 R2, c[0x0][0xa00] ;  /* 0x00028000ff027b82 */ /* 0x001e260000000a00 */
[----:B------:R-:W-:Y:S01]  /*12d30*/  ISETP.NE.AND.EX P2, PT, RZ, UR5, PT, P0 ;  /* 0x00000005ff007c0c */ /* 0x000fe2000bf45300 */
[----:B------:R-:W-:-:S05]  /*12d40*/  ULDC.64 UR4, c[0x0][0x418] ;  /* 0x0001060000047ab9 */ /* 0x000fca0000000a00 */
[----:B-1----:R-:W1:Y:S07]  /*12d50*/  @P1 LDC.64 R4, c[0x0][0xa18] ;  /* 0x00028600ff041b82 */ /* 0x002e6e0000000a00 */
[----:B------:R-:W-:Y:S01]  /*12d60*/  @P2 LOP3.LUT R26, R26, 0x20, RZ, 0xfc, !PT ;  /* 0x000000201a1a2812 */ /* 0x000fe200078efcff */
[----:B0-----:R-:W-:-:S05]  /*12d70*/  IMAD.WIDE R2, R19, 0x4, R2 ;  /* 0x0000000413027825 */ /* 0x001fca00078e0202 */
[----:B--2---:R-:W2:Y:S01]  /*12d80*/  @P2 LDG.E R0, desc[UR54][R2.64] ;  /* 0x0000003602002981 */ /* 0x004ea2000c1e1900 */
[----:B-1----:R-:W-:-:S05]  /*12d90*/  @P1 IMAD.WIDE R4, R19, 0x4, R4 ;  /* 0x0000000413041825 */ /* 0x002fca00078e0204 */
[----:B------:R0:W5:Y:S01]  /*12da0*/  @P1 LDG.E R31, desc[UR54][R4.64] ;  /* 0x00000036041f1981 */ /* 0x000162000c1e1900 */
[----:B------:R-:W-:-:S03]  /*12db0*/  UISETP.NE.U32.AND UP0, UPT, UR4, URZ, UPT ;  /* 0x0000003f0400728c */ /* 0x000fc6000bf05070 */
[----:B------:R-:W-:Y:S01]  /*12dc0*/  ULDC UR4, c[0x0][0x424] ;  /* 0x0001090000047ab9 */ /* 0x000fe20000000800 */
[----:B------:R-:W-:-:S03]  /*12dd0*/  UISETP.NE.AND.EX UP0, UPT, UR5, URZ, UPT, UP0 ;  /* 0x0000003f0500728c */ /* 0x000fc6000bf05300 */
[----:B------:R-:W-:Y:S01]  /*12de0*/  ULDC UR5, c[0x0][0x2f0] ;  /* 0x0000bc0000057ab9 */ /* 0x000fe20000000800 */
[----:B------:R-:W-:-:S04]  /*12df0*/  USEL UR4, UR4, 0x1, UP0 ;  /* 0x0000000104047887 */ /* 0x000fc80008000000 */
[----:B------:R-:W-:Y:S01]  /*12e00*/  UIMAD UR4, UR4, UR5, URZ ;  /* 0x00000005040472a4 */ /* 0x000fe2000f8e023f */
[----:B--2---:R1:W-:Y:S05]  /*12e10*/  STL [R1+0x8], R0 ;  /* 0x0000080001007387 */ /* 0x0043ea0000100800 */
[----:B-1----:R-:W-:Y:S01]  /*12e20*/  IMAD.U32 R0, RZ, RZ, UR4 ;  /* 0x00000004ff007e24 */ /* 0x002fe2000f8e00ff */
[----:B0-----:R-:W-:Y:S06]  /*12e30*/  @P1 BRA `(.L_x_7967) ;  /* 0x0000000000181947 */ /* 0x001fec0003800000 */
[----:B------:R-:W-:Y:S02]  /*12e40*/  ULDC UR4, c[0x0][0x288] ;  /* 0x0000a20000047ab9 */ /* 0x000fe40000000800 */
[----:B-----5:R-:W-:Y:S01]  /*12e50*/  IMAD.U32 R31, RZ, RZ, UR4 ;  /* 0x00000004ff1f7e24 */ /* 0x020fe2000f8e00ff */
[----:B------:R-:W-:Y:S06]  /*12e60*/  @!P2 BRA `(.L_x_7967) ;  /* 0x00000000000ca947 */ /* 0x000fec0003800000 */
[----:B------:R-:W2:Y:S04]  /*12e70*/  LDG.E R4, desc[UR54][R2.64] ;  /* 0x0000003602047981 */ /* 0x000ea8000c1e1900 */
[----:B------:R-:W2:Y:S02]  /*12e80*/  LDG.E R31, desc[UR54][R2.64+0x4] ;  /* 0x00000436021f7981 */ /* 0x000ea4000c1e1900 */
[----:B--2---:R-:W-:-:S07]  /*12e90*/  IMAD.IADD R31, R31, 0x1, -R4 ;  /* 0x000000011f1f7824 */ /* 0x004fce00078e0a04 */
.L_x_7967:
[----:B------:R-:W-:Y:S02]  /*12ea0*/  ULDC.64 UR4, c[0x0][0xa20] ;  /* 0x0002880000047ab9 */ /* 0x000fe40000000a00 */
[----:B------:R-:W-:-:S04]  /*12eb0*/  ISETP.NE.U32.AND P0, PT, RZ, UR4, PT ;  /* 0x00000004ff007c0c */ /* 0x000fc8000bf05070 */
[----:B------:R-:W-:-:S13]  /*12ec0*/  ISETP.NE.AND.EX P0, PT, RZ, UR5, PT, P0 ;  /* 0x00000005ff007c0c */ /* 0x000fda000bf05300 */
[----:B------:R-:W-:Y:S05]  /*12ed0*/  @!P0 BRA `(.L_x_7968) ;  /* 0x0000000000108947 */ /* 0x000fea0003800000 */
[----:B------:R-:W0:Y:S02]  /*12ee0*/  LDC.64 R2, c[0x0][0xa20] ;  /* 0x00028800ff027b82 */ /* 0x000e240000000a00 */
[----:B0-----:R-:W-:-:S05]  /*12ef0*/  IMAD.WIDE R2, R19, 0x4, R2 ;  /* 0x0000000413027825 */ /* 0x001fca00078e0202 */
[----:B------:R0:W5:Y:S01]  /*12f00*/  LDG.E R0, desc[UR54][R2.64] ;  /* 0x0000003602007981 */ /* 0x000162000c1e1900 */
[----:B------:R-:W-:Y:S05]  /*12f10*/  BRA `(.L_x_7969) ;  /* 0x0000000000247947 */ /* 0x000fea0003800000 */
.L_x_7968:
[----:B------:R-:W-:Y:S02]  /*12f20*/  ULDC.64 UR4, c[0x0][0xa08] ;  /* 0x0002820000047ab9 */ /* 0x000fe40000000a00 */
[----:B------:R-:W-:-:S04]  /*12f30*/  ISETP.NE.U32.AND P0, PT, RZ, UR4, PT ;  /* 0x00000004ff007c0c */ /* 0x000fc8000bf05070 */
[----:B------:R-:W-:-:S13]  /*12f40*/  ISETP.NE.AND.EX P0, PT, RZ, UR5, PT, P0 ;  /* 0x00000005ff007c0c */ /* 0x000fda000bf05300 */
[----:B------:R-:W-:Y:S05]  /*12f50*/  @!P0 BRA `(.L_x_7969) ;  /* 0x0000000000148947 */ /* 0x000fea0003800000 */
[----:B------:R-:W0:Y:S02]  /*12f60*/  LDC.64 R2, c[0x0][0xa08] ;  /* 0x00028200ff027b82 */ /* 0x000e240000000a00 */
[----:B0-----:R-:W-:-:S05]  /*12f70*/  IMAD.WIDE R2, R19, 0x4, R2 ;  /* 0x0000000413027825 */ /* 0x001fca00078e0202 */
[----:B------:R-:W2:Y:S04]  /*12f80*/  LDG.E R0, desc[UR54][R2.64] ;  /* 0x0000003602007981 */ /* 0x000ea8000c1e1900 */
[----:B------:R-:W2:Y:S02]  /*12f90*/  LDG.E R5, desc[UR54][R2.64+0x4] ;  /* 0x0000043602057981 */ /* 0x000ea4000c1e1900 */
[----:B--2---:R-:W-:-:S07]  /*12fa0*/  IMAD.IADD R0, R5, 0x1, -R0 ;  /* 0x0000000105007824 */ /* 0x004fce00078e0a00 */
.L_x_7969:
[----:B0-----:R-:W0:Y:S01]  /*12fb0*/  LDC R2, c[0x0][0x448] ;  /* 0x00011200ff027b82 */ /* 0x001e220000000800 */
[----:B------:R-:W-:Y:S01]  /*12fc0*/  IMAD.SHL.U32 R27, R17, 0x80, RZ ;  /* 0x00000080111b7824 */ /* 0x000fe200078e00ff */
[----:B------:R-:W-:Y:S01]  /*12fd0*/  LOP3.LUT R26, R26, 0xffffffef, RZ, 0xc0, !PT ;  /* 0xffffffef1a1a7812 */ /* 0x000fe200078ec0ff */
[----:B-----5:R-:W-:Y:S02]  /*12fe0*/  IMAD.IADD R35, R0, 0x1, -R37 ;  /* 0x0000000100237824 */ /* 0x020fe400078e0a25 */
[----:B------:R-:W-:Y:S01]  /*12ff0*/  VIADD R4, R27, 0x7f ;  /* 0x0000007f1b047836 */ /* 0x000fe20000000000 */
[----:B0-----:R-:W-:Y:S02]  /*13000*/  ISETP.NE.AND P2, PT, R2, 0x1, PT ;  /* 0x000000010200780c */ /* 0x001fe40003f45270 */
[----:B------:R-:W0:Y:S11]  /*13010*/  LDC.64 R2, c[0x0][0x9e0] ;  /* 0x00027800ff027b82 */ /* 0x000e360000000a00 */
[----:B------:R-:W1:Y:S01]  /*13020*/  @P2 LDC R5, c[0x0][0x44c] ;  /* 0x00011300ff052b82 */ /* 0x000e620000000800 */
[----:B------:R-:W-:-:S07]  /*13030*/  @P2 LOP3.LUT R26, R26, 0x10, RZ, 0xfc, !PT ;  /* 0x000000101a1a2812 */ /* 0x000fce00078efcff */
[----:B------:R-:W2:Y:S01]  /*13040*/  @P2 LDC R6, c[0x0][0x450] ;  /* 0x00011400ff062b82 */ /* 0x000ea20000000800 */
[----:B0-----:R-:W-:Y:S01]  /*13050*/  ISETP.GE.AND P1, PT, R3, 0x1, PT ;  /* 0x000000010300780c */ /* 0x001fe20003f26270 */
[----:B-1----:R-:W-:-:S05]  /*13060*/  @P2 IMAD.HI.U32 R5, R4, R5, RZ ;  /* 0x0000000504052227 */ /* 0x002fca00078e00ff */
[----:B--2---:R-:W-:Y:S02]  /*13070*/  @P2 SHF.R.U32.HI R4, RZ, R6, R5 ;  /* 0x00000006ff042219 */ /* 0x004fe40000011605 */
[----:B------:R-:W-:-:S05]  /*13080*/  IADD3 R5, R35, 0x1, -R31 ;  /* 0x0000000123057810 */ /* 0x000fca0007ffe81f */
[----:B------:R-:W-:-:S04]  /*13090*/  IMAD.IADD R7, R5, 0x1, R4 ;  /* 0x0000000105077824 */ /* 0x000fc800078e0204 */
[----:B------:R-:W-:Y:S01]  /*130a0*/  IMAD.IADD R2, R7, 0x1, R2 ;  /* 0x0000000107027824 */ /* 0x000fe200078e0202 */
        /* <DEDUP_REMOVED lines=12> */
.L_x_7972:
[----:B------:R-:W-:-:S13]  /*13170*/  ISETP.NE.AND P0, PT, R3, 0x1, PT ;  /* 0x000000010300780c */ /* 0x000fda0003f05270 */
[----:B------:R-:W0:Y:S02]  /*13180*/  @P0 LDC.64 R4, c[0x0][0x9e8] ;  /* 0x00027a00ff040b82 */ /* 0x000e240000000a00 */
[----:B0-----:R-:W-:-:S05]  /*13190*/  @P0 IMAD.HI.U32 R4, R0, R4, RZ ;  /* 0x0000000400040227 */ /* 0x001fca00078e00ff */
[----:B------:R-:W-:-:S07]  /*131a0*/  @P0 SHF.R.U32.HI R0, RZ, R5, R4 ;  /* 0x00000005ff000219 */ /* 0x000fce0000011604 */
.L_x_7973:
[----:B------:R-:W-:Y:S05]  /*131b0*/  BSYNC B0 ;  /* 0x0000000000007941 */ /* 0x000fea0003800000 */
.L_x_7971:
[----:B------:R-:W-:-:S05]  /*131c0*/  IMAD R5, R0, R3, R3 ;  /* 0x0000000300057224 */ /* 0x000fca00078e0203 */
[----:B------:R-:W-:-:S07]  /*131d0*/  VIMNMX R2, R2, R5, PT ;  /* 0x0000000502027248 */ /* 0x000fce0003fe0100 */
.L_x_7970:
        /* <DEDUP_REMOVED lines=8> */
[----:B------:R-:W-:Y:S01]  /*13260*/  LEA.HI R4, R5, R2, RZ, 0x7 ;  /* 0x0000000205047211 */ /* 0x000fe200078f38ff */
[----:B------:R-:W-:-:S03]  /*13270*/  VIADD R2, R35, 0x7f ;  /* 0x0000007f23027836 */ /* 0x000fc60000000000 */
        /* <DEDUP_REMOVED lines=19> */
.L_x_7976:
[----:B------:R-:W-:-:S13]  /*133b0*/  ISETP.NE.AND P0, PT, R3, 0x1, PT ;  /* 0x000000010300780c */ /* 0x000fda0003f05270 */
[----:B------:R-:W1:Y:S02]  /*133c0*/  @P0 LDC.64 R4, c[0x0][0x9e8] ;  /* 0x00027a00ff040b82 */ /* 0x000e640000000a00 */
[----:B-1----:R-:W-:-:S05]  /*133d0*/  @P0 IMAD.HI.U32 R4, R2, R4, RZ ;  /* 0x0000000402040227 */ /* 0x002fca00078e00ff */
[----:B------:R-:W-:-:S07]  /*133e0*/  @P0 SHF.R.U32.HI R2, RZ, R5, R4 ;  /* 0x00000005ff020219 */ /* 0x000fce0000011604 */
.L_x_7977:
[----:B------:R-:W-:Y:S05]  /*133f0*/  BSYNC B0 ;  /* 0x0000000000007941 */ /* 0x000fea0003800000 */
.L_x_7975:
[----:B------:R-:W-:-:S05]  /*13400*/  IMAD R3, R2, R3, RZ ;  /* 0x0000000302037224 */ /* 0x000fca00078e02ff */
[----:B------:R-:W-:-:S07]  /*13410*/  VIMNMX R0, R0, R3, !PT ;  /* 0x0000000300007248 */ /* 0x000fce0007fe0100 */
.L_x_7974:
[----:B------:R-:W-:Y:S01]  /*13420*/  SHF.R.S32.HI R3, RZ, 0x1f, R0 ;  /* 0x0000001fff037819 */ /* 0x000fe20000011400 */
[----:B------:R-:W-:Y:S03]  /*13430*/  BSSY B7, `(.L_x_7978) ;  /* 0x000037b000077945 */ /* 0x000fe60003800000 */
[----:B------:R-:W-:-:S04]  /*13440*/  LEA.HI R3, R3, R0, RZ, 0x7 ;  /* 0x0000000003037211 */ /* 0x000fc800078f38ff */
[----:B------:R-:W-:-:S04]  /*13450*/  SHF.R.S32.HI R3, RZ, 0x7, R3 ;  /* 0x00000007ff037819 */ /* 0x000fc80000011403 */
[----:B------:R-:W-:-:S04]  /*13460*/  VIMNMX R36, RZ, R3, !PT ;  /* 0x00000003ff247248 */ /* 0x000fc80007fe0100 */
[----:B------:R-:W-:-:S13]  /*13470*/  ISETP.GT.AND P0, PT, R23, R36, PT ;  /* 0x000000241700720c */ /* 0x000fda0003f04270 */
        /* <DEDUP_REMOVED lines=18> */
.L_x_7979:
        /* <DEDUP_REMOVED lines=20> */
.L_x_7982:
[----:B------:R-:W-:Y:S05]  /*136e0*/  BSYNC B6 ;  /* 0x0000000000067941 */ /* 0x000fea0003800000 */
.L_x_7981:
        /* <DEDUP_REMOVED lines=10> */
[----:B------:R-:W-:Y:S01]  /*13790*/  MOV R13, RZ ;  /* 0x000000ff000d7202 */ /* 0x000fe20000000f00 */
[----:B------:R-:W-:Y:S02]  /*137a0*/  IMAD.U32 R5, RZ, RZ, UR7 ;  /* 0x00000007ff057e24 */ /* 0x000fe4000f8e00ff */
[----:B------:R-:W-:Y:S02]  /*137b0*/  IMAD.U32 R6, RZ, RZ, UR8 ;  /* 0x00000008ff067e24 */ /* 0x000fe4000f8e00ff */
[----:B------:R-:W-:-:S02]  /*137c0*/  IMAD.U32 R7, RZ, RZ, UR9 ;  /* 0x00000009ff077e24 */ /* 0x000fc4000f8e00ff */
[----:B------:R-:W-:Y:S02]  /*137d0*/  IMAD.U32 R10, RZ, RZ, UR4 ;  /* 0x00000004ff0a7e24 */ /* 0x000fe4000f8e00ff */
[----:B------:R-:W-:Y:S02]  /*137e0*/  IMAD.U32 R11, RZ, RZ, UR5 ;  /* 0x00000005ff0b7e24 */ /* 0x000fe4000f8e00ff */
[----:B------:R-:W-:Y:S02]  /*137f0*/  IMAD.MOV.U32 R8, RZ, RZ, 0x70 ;  /* 0x00000070ff087424 */ /* 0x000fe400078e00ff */
[----:B-1----:R-:W-:-:S07]  /*13800*/  IMAD.MOV.U32 R12, RZ, RZ, 0x1 ;  /* 0x00000001ff0c7424 */ /* 0x002fce00078e00ff */
[----:B------:R-:W-:-:S07]  /*13810*/  LEPC R20, `(.L_x_7985) ;  /* 0x000000001014794e */ /* 0x000fce0000000000 */
[----:B0-2---:R-:W-:Y:S05]  /*13820*/  CALL.ABS.NOINC R2 ;  /* 0x0000000002007343 */ /* 0x005fea0003c00000 */
.L_x_7985:
        /* <DEDUP_REMOVED lines=15> */
.L_x_7984:
[----:B------:R-:W-:Y:S05]  /*13920*/  BSYNC B6 ;  /* 0x0000000000067941 */ /* 0x000fea0003800000 */
.L_x_7983:
[----:B------:R-:W-:Y:S01]  /*13930*/  ULDC.64 UR4, c[0x0][0x9f8] ;  /* 0x00027e0000047ab9 */ /* 0x000fe20000000a00 */
[----:B------:R-:W-:Y:S01]  /*13940*/  IMAD.MOV.U32 R33, RZ, RZ, R19 ;  /* 0x000000ffff217224 */ /* 0x000fe200078e0013 */
[----:B------:R-:W-:Y:S01]  /*13950*/  ISETP.NE.U32.AND P0, PT, RZ, UR4, PT ;  /* 0x00000004ff007c0c */ /* 0x000fe2000bf05070 */
[----:B------:R-:W1:Y:S01]  /*13960*/  S2R R20, SR_TID.X ;  /* 0x0000000000147919 */ /* 0x000e620000002100 */
[----:B------:R-:W2:Y:S01]  /*13970*/  LDC R9, c[0x0][0x430] ;  /* 0x00010c00ff097b82 */ /* 0x000ea20000000800 */
[----:B------:R-:W3:Y:S01]  /*13980*/  S2R R17, SR_TID.X ;  /* 0x0000000000117919 */ /* 0x000ee20000002100 */
[----:B------:R-:W-:Y:S01]  /*13990*/  ISETP.NE.AND.EX P0, PT, RZ, UR5, PT, P0 ;  /* 0x00000005ff007c0c */ /* 0x000fe2000bf05300 */
[----:B------:R-:W-:Y:S01]  /*139a0*/  VIADD R25, R23, 0xffffffff ;  /* 0xffffffff17197836 */ /* 0x000fe20000000000 */
[----:B------:R-:W-:Y:S01]  /*139b0*/  LOP3.LUT R26, R26, 0xfffffff7, RZ, 0xc0, !PT ;  /* 0xfffffff71a1a7812 */ /* 0x000fe200078ec0ff */
[----:B------:R-:W-:-:S10]  /*139c0*/  ULDC UR4, c[0x0][0x2f4] ;  /* 0x0000bd0000047ab9 */ /* 0x000fd40000000800 */
[----:B------:R-:W4:Y:S02]  /*139d0*/  @P0 LDC.64 R2, c[0x0][0x9f8] ;  /* 0x00027e00ff020b82 */ /* 0x000f240000000a00 */
[----:B----4-:R-:W-:-:S05]  /*139e0*/  @P0 IMAD.WIDE R2, R19, 0x4, R2 ;  /* 0x0000000413020825 */ /* 0x010fca00078e0202 */
[----:B------:R4:W4:Y:S01]  /*139f0*/  @P0 LDG.E R33, desc[UR54][R2.64] ;  /* 0x0000003602210981 */ /* 0x000922000c1e1900 */
[----:B--2---:R-:W-:Y:S01]  /*13a00*/  ISETP.NE.AND P1, PT, R9, 0x1, PT ;  /* 0x000000010900780c */ /* 0x004fe20003f25270 */
[----:B-1----:R-:W-:Y:S01]  /*13a10*/  IMAD.SHL.U32 R20, R20, 0x10, RZ ;  /* 0x0000001014147824 */ /* 0x002fe200078e00ff */
[----:B---3--:R-:W-:Y:S01]  /*13a20*/  LOP3.LUT R17, R17, 0x7f, RZ, 0xc0, !PT ;  /* 0x0000007f11117812 */ /* 0x008fe200078ec0ff */
[----:B------:R-:W-:-:S03]  /*13a30*/  IMAD.SHL.U32 R8, R25, 0x80, RZ ;  /* 0x0000008019087824 */ /* 0x000fc600078e00ff */
[----:B------:R-:W-:Y:S02]  /*13a40*/  SHF.R.U32.HI R17, RZ, 0x3, R17 ;  /* 0x00000003ff117819 */ /* 0x000fe40000011611 */
[----:B------:R-:W-:-:S04]  /*13a50*/  LOP3.LUT R20, R20, 0x70, RZ, 0xc0, !PT ;  /* 0x0000007014147812 */ /* 0x000fc800078ec0ff */
[----:B------:R-:W-:Y:S01]  /*13a60*/  LOP3.LUT R0, R8, R17, R20, 0xfe, !PT ;  /* 0x0000001108007212 */ /* 0x000fe200078efe14 */
[----:B------:R-:W1:Y:S01]  /*13a70*/  @P1 LDC R7, c[0x0][0x434] ;  /* 0x00010d00ff071b82 */ /* 0x000e620000000800 */
[----:B------:R-:W-:Y:S02]  /*13a80*/  @P1 LOP3.LUT R26, R26, 0x8, RZ, 0xfc, !PT ;  /* 0x000000081a1a1812 */ /* 0x000fe400078efcff */
[C---:B------:R-:W-:Y:S01]  /*13a90*/  ISETP.GE.AND P0, PT, R0.reuse, R35, PT ;  /* 0x000000230000720c */ /* 0x040fe20003f06270 */
[----:B------:R-:W-:-:S04]  /*13aa0*/  IMAD.IADD R0, R0, 0x1, R37 ;  /* 0x0000000100007824 */ /* 0x000fc800078e0225 */
[----:B------:R-:W2:Y:S01]  /*13ab0*/  @P1 LDC R5, c[0x0][0x438] ;  /* 0x00010e00ff051b82 */ /* 0x000ea20000000800 */
[----:B------:R-:W-:-:S07]  /*13ac0*/  IMAD.MOV.U32 R4, RZ, RZ, R0 ;  /* 0x000000ffff047224 */ /* 0x000fce00078e0000 */
[----:B----4-:R-:W3:Y:S01]  /*13ad0*/  @!P0 LDC.64 R2, c[0x0][0x428] ;  /* 0x00010a00ff028b82 */ /* 0x010ee20000000a00 */
[----:B-1----:R-:W-:-:S05]  /*13ae0*/  @P1 IMAD.HI.U32 R6, R0, R7, RZ ;  /* 0x0000000700061227 */ /* 0x002fca00078e00ff */
[----:B--2---:R-:W-:-:S05]  /*13af0*/  @P1 SHF.R.U32.HI R4, RZ, R5, R6 ;  /* 0x00000005ff041219 */ /* 0x004fca0000011606 */
[----:B------:R-:W-:-:S04]  /*13b00*/  IMAD.MOV R5, RZ, RZ, -R4 ;  /* 0x000000ffff057224 */ /* 0x000fc800078e0a04 */
[----:B------:R-:W-:Y:S01]  /*13b10*/  IMAD R0, R9, R5, R0 ;  /* 0x0000000509007224 */ /* 0x000fe200078e0200 */
[----:B------:R-:W-:Y:S01]  /*13b20*/  @!P0 SHF.R.S32.HI R5, RZ, 0x1f, R4 ;  /* 0x0000001fff058819 */ /* 0x000fe20000011404 */
[----:B------:R-:W-:-:S05]  /*13b30*/  IMAD.U32 R9, RZ, RZ, UR36 ;  /* 0x00000024ff097e24 */ /* 0x000fca000f8e00ff */
[----:B------:R-:W-:Y:S02]  /*13b40*/  ISETP.NE.AND P2, PT, R9, 0x3, PT ;  /* 0x000000030900780c */ /* 0x000fe40003f45270 */
[----:B------:R-:W-:-:S11]  /*13b50*/  LOP3.LUT R26, R26, 0xfffffffb, RZ, 0xc0, !PT ;  /* 0xfffffffb1a1a7812 */ /* 0x000fd600078ec0ff */
[----:B------:R-:W-:-:S04]  /*13b60*/  @P2 LOP3.LUT R26, R26, 0x4, RZ, 0xfc, !PT ;  /* 0x000000041a1a2812 */ /* 0x000fc800078efcff */
[----:B------:R-:W-:Y:S01]  /*13b70*/  LOP3.LUT R26, R26, 0xfffffffd, RZ, 0xc0, !PT ;  /* 0xfffffffd1a1a7812 */ /* 0x000fe200078ec0ff */
[----:B------:R-:W-:Y:S01]  /*13b80*/  UMOV UR5, 0xffffffff ;  /* 0xffffffff00057882 */ /* 0x000fe20000000000 */
[----:B------:R-:W-:Y:S01]  /*13b90*/  SHF.R.S32.HI R6, RZ, 0x1f, R33 ;  /* 0x0000001fff067819 */ /* 0x000fe20000011421 */
[----:B---3--:R-:W-:-:S04]  /*13ba0*/  @!P0 IMAD.WIDE.U32 R4, R33, R2, R4 ;  /* 0x0000000221048225 */ /* 0x008fc800078e0004 */
[----:B------:R1:W-:Y:S02]  /*13bb0*/  STL [R1], R6 ;  /* 0x0000000601007387 */ /* 0x0003e40000100800 */
[----:B-1----:R-:W-:-:S04]  /*13bc0*/  @!P0 IMAD R6, R6, R2, RZ ;  /* 0x0000000206068224 */ /* 0x002fc800078e02ff */
[----:B------:R-:W-:Y:S02]  /*13bd0*/  @!P0 IMAD R7, R33, R3, R6 ;  /* 0x0000000321078224 */ /* 0x000fe400078e0206 */
[----:B------:R-:W1:Y:S02]  /*13be0*/  @!P0 LDC.64 R2, c[0x0][0x418] ;  /* 0x00010600ff028b82 */ /* 0x000e640000000a00 */
[----:B------:R-:W-:Y:S01]  /*13bf0*/  @!P0 IMAD.IADD R5, R5, 0x1, R7 ;  /* 0x0000000105058824 */ /* 0x000fe200078e0207 */
[----:B-1----:R-:W-:-:S04]  /*13c00*/  @!P0 LEA R2, P1, R4, R2, 0x2 ;  /* 0x0000000204028211 */ /* 0x002fc800078210ff */
[----:B------:R-:W-:Y:S01]  /*13c10*/  @!P0 LEA.HI.X R3, R4, R3, R5, 0x2, P1 ;  /* 0x0000000304038211 */ /* 0x000fe200008f1405 */
[----:B------:R-:W-:-:S06]  /*13c20*/  IMAD.MOV.U32 R4, RZ, RZ, RZ ;  /* 0x000000ffff047224 */ /* 0x000fcc00078e00ff */
[----:B------:R1:W5:Y:S01]  /*13c30*/  @!P0 LDG.E R4, desc[UR54][R2.64] ;  /* 0x0000003602048981 */ /* 0x000362000c1e1900 */
[----:B------:R-:W-:-:S13]  /*13c40*/  ISETP.GE.AND P0, PT, R30, UR4, PT ;  /* 0x000000041e007c0c */ /* 0x000fda000bf06270 */
[----:B------:R-:W-:Y:S02]  /*13c50*/  @P0 LOP3.LUT R26, R26, 0x2, RZ, 0xfc, !PT ;  /* 0x000000021a1a0812 */ /* 0x000fe400078efcff */
[----:B------:R-:W-:Y:S02]  /*13c60*/  ISETP.GE.AND P0, PT, R29, UR4, PT ;  /* 0x000000041d007c0c */ /* 0x000fe4000bf06270 */
[----:B------:R-:W-:-:S11]  /*13c70*/  LOP3.LUT R26, R26, 0xfffffffe, RZ, 0xc0, !PT ;  /* 0xfffffffe1a1a7812 */ /* 0x000fd600078ec0ff */
[----:B------:R-:W-:Y:S01]  /*13c80*/  @P0 LOP3.LUT R26, R26, 0x1, RZ, 0xfc, !PT ;  /* 0x000000011a1a0812 */ /* 0x000fe200078efcff */
[----:B-1----:R-:W-:Y:S06]  /*13c90*/  BRA.DIV UR5, `(.L_x_7986) ;  /* 0x0000004205987947 */ /* 0x002fec000b800000 */
.L_x_8054:
[----:B------:R-:W-:Y:S01]  /*13ca0*/  SHF.R.S32.HI R32, RZ, 0x1f, R18 ;  /* 0x0000001fff207819 */ /* 0x000fe20000011412 */
[----:B------:R-:W-:Y:S06]  /*13cb0*/  @!P2 BRA `(.L_x_7987) ;  /* 0x000000000004a947 */ /* 0x000fec0003800000 */
[----:B------:R-:W-:Y:S01]  /*13cc0*/  BPT.TRAP 0x1 ;  /* 0x000000040000795c */ /* 0x000fe20000300000 */
.L_x_7987:
        /* <DEDUP_REMOVED lines=20> */
[----:B0-----:R-:W-:Y:S01]  /*13e10*/  LEA.HI.X R23, R2, UR5, R7, 0x1, P0 ;  /* 0x0000000502177c11 */ /* 0x001fe200080f0c07 */
[----:B------:R-:W-:Y:S01]  /*13e20*/  IMAD R7, R24, 0x8, R22 ;  /* 0x0000000818077824 */ /* 0x000fe200078e0216 */
[----:B------:R-:W-:-:S04]  /*13e30*/  SHF.L.U32 R2, R28, 0x1f, RZ ;  /* 0x0000001f1c027819 */ /* 0x000fc800000006ff */
[----:B------:R-:W0:Y:S02]  /*13e40*/  SYNCS.PHASECHK.TRANS64.TRYWAIT P0, [R7+URZ+0x28840], R2 ;  /* 0x02884002070075a7 */ /* 0x000e24000800017f */
[----:B0-----:R-:W-:Y:S05]  /*13e50*/  @!P0 BRA `(.L_x_7989) ;  /* 0x00000040005c8947 */ /* 0x001fea0003800000 */
.L_x_8055:
[----:B------:R-:W-:Y:S05]  /*13e60*/  BSYNC B0 ;  /* 0x0000000000007941 */ /* 0x000fea0003800000 */
.L_x_7988:
        /* <DEDUP_REMOVED lines=18> */
[----:B-1----:R-:W-:Y:S01]  /*13f90*/  LOP3.LUT R9, R9, 0x7f, RZ, 0xc0, !PT ;  /* 0x0000007f09097812 */ /* 0x002fe200078ec0ff */
[----:B------:R-:W-:Y:S01]  /*13fa0*/  IMAD R5, R24, 0x4000, R34 ;  /* 0x0000400018057824 */ /* 0x000fe200078e0222 */
[----:B------:R-:W-:Y:S01]  /*13fb0*/  LEA R4, P0, R2, UR4, 0x1 ;  /* 0x0000000402047c11 */ /* 0x000fe2000f8008ff */
[----:B------:R-:W-:Y:S01]  /*13fc0*/  IMAD.IADD R0, R3, 0x1, R0 ;  /* 0x0000000103007824 */ /* 0x000fe200078e0200 */
[----:B------:R-:W-:Y:S01]  /*13fd0*/  SHF.R.U32.HI R9, RZ, 0x3, R9 ;  /* 0x00000003ff097819 */ /* 0x000fe20000011609 */
[----:B------:R-:W-:-:S03]  /*13fe0*/  UMOV UR4, 0xffffffff ;  /* 0xffffffff00047882 */ /* 0x000fc60000000000 */
[----:B------:R-:W-:Y:S02]  /*13ff0*/  IADD3 R6, -R9, R35, -R8 ;  /* 0x0000002309067210 */ /* 0x000fe40007ffe908 */
[----:B------:R-:W-:Y:S02]  /*14000*/  LEA.HI.X R0, R2, UR5, R0, 0x1, P0 ;  /* 0x0000000502007c11 */ /* 0x000fe400080f0c00 */
        /* <DEDUP_REMOVED lines=81> */
.L_x_8073:
        /* <DEDUP_REMOVED lines=11> */
.L_x_7991:
        /* <DEDUP_REMOVED lines=11> */
.L_x_7992:
[----:B-1----:R1:W5:Y:S01]  /*14680*/  LDL.LU R2, [R1+0x8] ;  /* 0x0000080001027983 */ /* 0x0023620000300800 */
[----:B------:R1:W-:Y:S02]  /*14690*/  SYNCS.ARRIVE.TRANS64.A1T0 RZ, [R7+URZ+0x28830], RZ ;  /* 0x028830ff07ff79a7 */ /* 0x0003e4000810003f */
[----:B------:R-:W-:Y:S05]  /*146a0*/  WARPSYNC.ALL ;  /* 0x0000000000007948 */ /* 0x000fea0003800000 */
[----:B------:R-:W-:Y:S01]  /*146b0*/  ULDC.64 UR4, c[0x0][0x298] ;  /* 0x0000a60000047ab9 */ /* 0x000fe20000000a00 */
[----:B------:R-:W-:Y:S01]  /*146c0*/  BSSY B6, `(.L_x_7993) ;  /* 0x000001c000067945 */ /* 0x000fe20003800000 */
[----:B------:R-:W-:Y:S01]  /*146d0*/  BAR.SYNC.DEFER_BLOCKING 0x8, 0x180 ;  /* 0x0206000000007b1d */ /* 0x000fe20000010000 */
[----:B-----5:R-:W-:Y:S01]  /*146e0*/  SHF.R.S32.HI R0, RZ, 0x1f, R2 ;  /* 0x0000001fff007819 */ /* 0x020fe20000011402 */
[----:B0-----:R-:W-:-:S04]  /*146f0*/  IMAD.WIDE.U32 R4, R2, UR4, RZ ;  /* 0x0000000402047c25 */ /* 0x001fc8000f8e00ff */
[----:B------:R-:W-:Y:S01]  /*14700*/  IMAD R0, R0, UR4, RZ ;  /* 0x0000000400007c24 */ /* 0x000fe2000f8e02ff */
[----:B------:R0:W-:Y:S03]  /*14710*/  STL.64 [R1+0x8], R4 ;  /* 0x0000080401007387 */ /* 0x0001e60000100a00 */
[----:B------:R-:W-:Y:S02]  /*14720*/  IMAD R0, R2, UR5, R0 ;  /* 0x0000000502007c24 */ /* 0x000fe4000f8e0200 */
[----:B------:R-:W-:Y:S02]  /*14730*/  VIADD R2, R22, 0x10400 ;  /* 0x0001040016027836 */ /* 0x000fe40000000000 */
[----:B------:R-:W-:-:S03]  /*14740*/  IMAD.IADD R0, R5, 0x1, R0 ;  /* 0x0000000105007824 */ /* 0x000fc600078e0200 */
[----:B------:R-:W-:Y:S02]  /*14750*/  LOP3.LUT P0, RZ, R2, 0x3ff, RZ, 0xc0, !PT ;  /* 0x000003ff02ff7812 */ /* 0x000fe4000780c0ff */
[----:B------:R0:W-:Y:S11]  /*14760*/  STL [R1+0x14], R0 ;  /* 0x0000140001007387 */ /* 0x0001f60000100800 */
[----:B0-----:R-:W-:Y:S05]  /*14770*/  @!P0 BRA `(.L_x_7994) ;  /* 0x0000000000408947 */ /* 0x001fea0003800000 */
[----:B------:R-:W-:Y:S01]  /*14780*/  MOV R2, 0x0 ;  /* 0x0000000000027802 */ /* 0x000fe20000000f00 */
        /* <DEDUP_REMOVED lines=15> */
.L_x_7994:
[----:B------:R-:W-:Y:S05]  /*14880*/  BSYNC B6 ;  /* 0x0000000000067941 */ /* 0x000fea0003800000 */
.L_x_7993:
[----:B------:R-:W2:Y:S01]  /*14890*/  LDL.LU R2, [R1+0x14] ;  /* 0x0000140001027983 */ /* 0x000ea20000300800 */
[----:B------:R-:W0:Y:S01]  /*148a0*/  LDC R4, c[0x0][0x448] ;  /* 0x00011200ff047b82 */ /* 0x000e220000000800 */
[----:B------:R-:W-:Y:S02]  /*148b0*/  ULDC.64 UR4, c[0x0][0x2d8] ;  /* 0x0000b60000047ab9 */ /* 0x000fe40000000a00 */
[----:B------:R-:W3:Y:S01]  /*148c0*/  LDL.LU.64 R20, [R1+0x8] ;  /* 0x0000080001147983 */ /* 0x000ee20000300a00 */
[----:B------:R-:W-:Y:S01]  /*148d0*/  IMAD R0, R32, UR4, RZ ;  /* 0x0000000420007c24 */ /* 0x000fe2000f8e02ff */
[----:B------:R-:W-:Y:S02]  /*148e0*/  LOP3.LUT P5, RZ, R26, 0x20, RZ, 0xc0, !PT ;  /* 0x000000201aff7812 */ /* 0x000fe400078ac0ff */
[----:B------:R4:W5:Y:S01]  /*148f0*/  LDL R8, [R1+0x4] ;  /* 0x0000040001087983 */ /* 0x0009620000100800 */
[----:B------:R-:W-:Y:S01]  /*14900*/  IMAD R5, R18, UR5, R0 ;  /* 0x0000000512057c24 */ /* 0x000fe2000f8e0200 */
[----:B------:R-:W-:-:S02]  /*14910*/  SHF.R.S32.HI R0, RZ, 0x1f, R19 ;  /* 0x0000001fff007819 */ /* 0x000fc40000011413 */
[----:B-1----:R-:W-:Y:S02]  /*14920*/  SEL R7, R19, RZ, !P5 ;  /* 0x000000ff13077207 */ /* 0x002fe40006800000 */
[----:B------:R-:W-:Y:S02]  /*14930*/  SEL R0, R0, RZ, !P5 ;  /* 0x000000ff00007207 */ /* 0x000fe40006800000 */
[----:B0-----:R-:W-:-:S13]  /*14940*/  ISETP.NE.AND P6, PT, R4, 0x1, PT ;  /* 0x000000010400780c */ /* 0x001fda0003fc5270 */
[----:B------:R-:W0:Y:S01]  /*14950*/  @P6 LDC R4, c[0x0][0x44c] ;  /* 0x00011300ff046b82 */ /* 0x000e220000000800 */
[----:B--2---:R-:W-:Y:S02]  /*14960*/  IMAD.MOV.U32 R3, RZ, RZ, R2 ;  /* 0x000000ffff037224 */ /* 0x004fe400078e0002 */
[----:B---3--:R-:W-:Y:S01]  /*14970*/  IMAD.MOV.U32 R2, RZ, RZ, R20 ;  /* 0x000000ffff027224 */ /* 0x008fe200078e0014 */
[----:B------:R-:W1:Y:S03]  /*14980*/  S2R R21, SR_TID.X ;  /* 0x0000000000157919 */ /* 0x000e660000002100 */
[----:B------:R-:W-:Y:S01]  /*14990*/  IMAD.WIDE.U32 R2, R18, UR4, R2 ;  /* 0x0000000412027c25 */ /* 0x000fe2000f8e0002 */
[----:B------:R-:W2:Y:S01]  /*149a0*/  S2R R20, SR_TID.X ;  /* 0x0000000000147919 */ /* 0x000ea20000002100 */
[----:B------:R-:W-:Y:S02]  /*149b0*/  ULDC.64 UR4, c[0x0][0x2e0] ;  /* 0x0000b80000047ab9 */ /* 0x000fe40000000a00 */
[----:B------:R-:W-:-:S02]  /*149c0*/  IMAD R0, R0, UR4, RZ ;  /* 0x0000000400007c24 */ /* 0x000fc4000f8e02ff */
[----:B------:R-:W-:Y:S02]  /*149d0*/  IMAD.IADD R3, R3, 0x1, R5 ;  /* 0x0000000103037824 */ /* 0x000fe400078e0205 */
[C---:B------:R-:W-:Y:S02]  /*149e0*/  IMAD R5, R7.reuse, UR5, R0 ;  /* 0x0000000507057c24 */ /* 0x040fe4000f8e0200 */
[----:B------:R-:W3:Y:S01]  /*149f0*/  @P6 LDC R0, c[0x0][0x450] ;  /* 0x00011400ff006b82 */ /* 0x000ee20000000800 */
[----:B------:R-:W-:Y:S01]  /*14a00*/  IMAD.WIDE.U32 R2, R7, UR4, R2 ;  /* 0x0000000407027c25 */ /* 0x000fe2000f8e0002 */
[----:B------:R-:W-:-:S03]  /*14a10*/  ULDC.64 UR4, c[0x0][0x2d0] ;  /* 0x0000b40000047ab9 */ /* 0x000fc60000000a00 */
[----:B------:R-:W-:Y:S02]  /*14a20*/  IMAD.IADD R3, R3, 0x1, R5 ;  /* 0x0000000103037824 */ /* 0x000fe400078e0205 */
[----:B-1----:R-:W-:Y:S01]  /*14a30*/  IMAD.SHL.U32 R21, R21, 0x10, RZ ;  /* 0x0000001015157824 */ /* 0x002fe200078e00ff */
[----:B--2---:R-:W-:-:S04]  /*14a40*/  LOP3.LUT R20, R20, 0x7f, RZ, 0xc0, !PT ;  /* 0x0000007f14147812 */ /* 0x004fc800078ec0ff */
[----:B------:R-:W-:Y:S02]  /*14a50*/  LOP3.LUT R21, R21, 0x70, RZ, 0xc0, !PT ;  /* 0x0000007015157812 */ /* 0x000fe400078ec0ff */
[----:B------:R-:W-:-:S04]  /*14a60*/  SHF.R.U32.HI R20, RZ, 0x3, R20 ;  /* 0x00000003ff147819 */ /* 0x000fc80000011614 */
[----:B------:R-:W-:-:S05]  /*14a70*/  LOP3.LUT R20, R20, R21, RZ, 0xfc, !PT ;  /* 0x0000001514147212 */ /* 0x000fca00078efcff */
[----:B------:R-:W-:-:S04]  /*14a80*/  IMAD.IADD R6, R20, 0x1, R27 ;  /* 0x0000000114067824 */ /* 0x000fc800078e021b */
[----:B0-----:R-:W-:-:S04]  /*14a90*/  @P6 IMAD.HI.U32 R5, R6, R4, RZ ;  /* 0x0000000406056227 */ /* 0x001fc800078e00ff */
[----:B------:R-:W-:Y:S01]  /*14aa0*/  IMAD.MOV.U32 R4, RZ, RZ, R6 ;  /* 0x000000ffff047224 */ /* 0x000fe200078e0006 */
[----:B---3--:R-:W-:Y:S02]  /*14ab0*/  @P6 SHF.R.U32.HI R4, RZ, R0, R5 ;  /* 0x00000000ff046219 */ /* 0x008fe40000011605 */
[----:B------:R-:W0:Y:S03]  /*14ac0*/  LDC R5, c[0x0][0x448] ;  /* 0x00011200ff057b82 */ /* 0x000e260000000800 */
[----:B------:R-:W-:Y:S01]  /*14ad0*/  IMAD.MOV R0, RZ, RZ, -R4 ;  /* 0x000000ffff007224 */ /* 0x000fe200078e0a04 */
[----:B------:R-:W1:Y:S01]  /*14ae0*/  S2R R20, SR_TID.X ;  /* 0x0000000000147919 */ /* 0x000e620000002100 */
[----:B------:R-:W-:-:S04]  /*14af0*/  IMAD.WIDE.U32 R2, R4, UR4, R2 ;  /* 0x0000000404027c25 */ /* 0x000fc8000f8e0002 */
[----:B0-----:R-:W-:Y:S01]  /*14b00*/  IMAD R0, R5, R0, R6 ;  /* 0x0000000005007224 */ /* 0x001fe200078e0206 */
        /* <DEDUP_REMOVED lines=14> */
[----:B------:R-:W-:Y:S02]  /*14bf0*/  LEA.HI.X R4, R2, UR5, R3, 0x1, P0 ;  /* 0x0000000502047c11 */ /* 0x000fe400080f0c03 */
[----:B------:R-:W-:Y:S01]  /*14c00*/  ISETP.GE.AND P0, PT, R30, UR4, PT ;  /* 0x000000041e007c0c */ /* 0x000fe2000bf06270 */
[----:B------:R-:W-:Y:S01]  /*14c10*/  UMOV UR4, 0xffffffff ;  /* 0xffffffff00047882 */ /* 0x000fe20000000000 */
[----:B-1----:R-:W-:-:S04]  /*14c20*/  LOP3.LUT R20, R20, 0x7f, RZ, 0xc0, !PT ;  /* 0x0000007f14147812 */ /* 0x002fc800078ec0ff */
[----:B------:R-:W-:Y:S01]  /*14c30*/  SHF.R.U32.HI R9, RZ, 0x3, R20 ;  /* 0x00000003ff097819 */ /* 0x000fe20000011614 */
[----:B----4-:R-:W-:Y:S06]  /*14c40*/  BRA.DIV UR4, `(.L_x_7995) ;  /* 0x0000003e04c07947 */ /* 0x010fec000b800000 */
[----:B------:R-:W0:Y:S01]  /*14c50*/  SHFL.IDX PT, R14, R0, RZ, 0x181f ;  /* 0x00181fff000e7589 */ /* 0x000e2200000e0000 */
[----:B------:R-:W-:Y:S02]  /*14c60*/  IMAD R31, R31, R5, RZ ;  /* 0x000000051f1f7224 */ /* 0x000fe400078e02ff */
        /* <DEDUP_REMOVED lines=8> */
[----:B-----5:R-:W-:Y:S04]  /*14cf0*/  @!P2 LDGSTS.E.BYPASS.LTC128B.128 [R8+0x10400], desc[UR54][R2.64], !P0 ;  /* 0x104000000208afae */ /* 0x020fe8000c101d76 */
        /* <DEDUP_REMOVED lines=60> */
[----:B0-----:R1:W-:Y:S02]  /*150c0*/  @!P2 LDGSTS.E.BYPASS.LTC128B.128 [R8+0x17400], desc[UR54][R2.64+0x80], !P1 ;  /* 0x174000800208afae */ /* 0x0013e4000c901d76 */
.L_x_8090:
        /* <DEDUP_REMOVED lines=11> */
.L_x_7997:
[----:B------:R-:W-:Y:S05]  /*15180*/  BSYNC B0 ;  /* 0x0000000000007941 */ /* 0x000fea0003800000 */
.L_x_7996:
[----:B------:R-:W-:Y:S01]  /*15190*/  NOP ;  /* 0x0000000000007918 */ /* 0x000fe20000000000 */
[----:B------:R-:W-:-:S13]  /*151a0*/  PLOP3.LUT P0, PT, PT, PT, PT, 0x80, 0x0 ;  /* 0x000000000000781c */ /* 0x000fda0003f0f070 */
.L_x_7998:
        /* <DEDUP_REMOVED lines=14> */
[----:B0-----:R-:W3:Y:S01]  /*15290*/  LDL.LU R2, [R1+0x10] ;  /* 0x0000100001027983 */ /* 0x001ee20000300800 */
[----:B------:R0:W-:Y:S01]  /*152a0*/  SYNCS.ARRIVE.TRANS64.A1T0 RZ, [R22+URZ+0x28800], RZ ;  /* 0x028800ff16ff79a7 */ /* 0x0001e2000810003f */
[----:B------:R-:W-:Y:S01]  /*152b0*/  BSSY B0, `(.L_x_7999) ;  /* 0x0000005000007945 */ /* 0x000fe20003800000 */
[----:B------:R-:W1:Y:S01]  /*152c0*/  SYNCS.PHASECHK.TRANS64.TRYWAIT P1, [R22+URZ+0x28820], R3 ;  /* 0x02882003160075a7 */ /* 0x000e62000802017f */
[----:B---3--:R-:W-:-:S05]  /*152d0*/  VIADD R6, R2, 0xfffffffe ;  /* 0xfffffffe02067836 */ /* 0x008fca0000000000 */
[----:B------:R-:W-:Y:S01]  /*152e0*/  ISETP.GE.AND P0, PT, R6, R36, PT ;  /* 0x000000240600720c */ /* 0x000fe20003f06270 */
[----:B01----:R-:W-:-:S12]  /*152f0*/  @!P1 BRA `(.L_x_8000) ;  /* 0x0000004000949947 */ /* 0x003fd80003800000 */
.L_x_8091:
[----:B------:R-:W-:Y:S05]  /*15300*/  BSYNC B0 ;  /* 0x0000000000007941 */ /* 0x000fea0003800000 */
.L_x_7999:
[----:B------:R-:W-:Y:S04]  /*15310*/  BSSY B0, `(.L_x_8001) ;  /* 0x000010d000007945 */ /* 0x000fe80003800000 */
[----:B------:R-:W-:Y:S05]  /*15320*/  @!P0 BRA `(.L_x_8002) ;  /* 0x00000010002c8947 */ /* 0x000fea0003800000 */
[----:B------:R-:W-:Y:S01]  /*15330*/  ULDC UR4, c[0x0][0x2f4] ;  /* 0x0000bd0000047ab9 */ /* 0x000fe20000000800 */
[----:B------:R-:W-:Y:S01]  /*15340*/  IMAD.MOV.U32 R20, RZ, RZ, R28 ;  /* 0x000000ffff147224 */ /* 0x000fe200078e001c */
[----:B------:R-:W-:Y:S01]  /*15350*/  ISETP.GE.AND P2, PT, R30, UR4, PT ;  /* 0x000000041e007c0c */ /* 0x000fe2000bf46270 */
[----:B------:R-:W-:Y:S01]  /*15360*/  IMAD.MOV.U32 R10, RZ, RZ, R24 ;  /* 0x000000ffff0a7224 */ /* 0x000fe200078e0018 */
[----:B------:R-:W-:Y:S01]  /*15370*/  ISETP.GE.AND P1, PT, R29, UR4, PT ;  /* 0x000000041d007c0c */ /* 0x000fe2000bf26270 */
[----:B------:R-:W-:-:S12]  /*15380*/  IMAD.MOV.U32 R31, RZ, RZ, R25 ;  /* 0x000000ffff1f7224 */ /* 0x000fd800078e0019 */
.L_x_8015:
[----:B------:R-:W3:Y:S01]  /*15390*/  LDL R4, [R1] ;  /* 0x0000000001047983 */ /* 0x000ee20000100800 */
[----:B0-----:R-:W0:Y:S01]  /*153a0*/  LDC R3, c[0x0][0x430] ;  /* 0x00010c00ff037b82 */ /* 0x001e220000000800 */
[----:B------:R-:W1:Y:S01]  /*153b0*/  S2R R2, SR_TID.X ;  /* 0x0000000000027919 */ /* 0x000e620000002100 */
[----:B0-----:R-:W-:Y:S02]  /*153c0*/  ISETP.NE.AND P0, PT, R3, 0x1, PT ;  /* 0x000000010300780c */ /* 0x001fe40003f05270 */
[C---:B-1----:R-:W-:Y:S01]  /*153d0*/  LOP3.LUT R0, R2.reuse, 0x7f, RZ, 0xc0, !PT ;  /* 0x0000007f02007812 */ /* 0x042fe200078ec0ff */
[----:B------:R-:W-:-:S10]  /*153e0*/  IMAD.SHL.U32 R5, R2, 0x10, RZ ;  /* 0x0000001002057824 */ /* 0x000fd400078e00ff */
[----:B------:R-:W0:Y:S08]  /*153f0*/  @P0 LDC R3, c[0x0][0x438] ;  /* 0x00010e00ff030b82 */ /* 0x000e300000000800 */
[----:B------:R-:W1:Y:S01]  /*15400*/  @P0 LDC R2, c[0x0][0x434] ;  /* 0x00010d00ff020b82 */ /* 0x000e620000000800 */
[----:B------:R-:W-:Y:S02]  /*15410*/  SHF.R.U32.HI R0, RZ, 0x3, R0 ;  /* 0x00000003ff007819 */ /* 0x000fe40000011600 */
[----:B------:R-:W-:-:S03]  /*15420*/  LOP3.LUT R5, R5, 0x70, RZ, 0xc0, !PT ;  /* 0x0000007005057812 */ /* 0x000fc600078ec0ff */
[----:B------:R-:W-:-:S05]  /*15430*/  IMAD R0, R6, 0x80, R0 ;  /* 0x0000008006007824 */ /* 0x000fca00078e0200 */
[----:B------:R-:W-:Y:S01]  /*15440*/  IADD3 R7, R5, R0, R37 ;  /* 0x0000000005077210 */ /* 0x000fe20007ffe025 */
[----:B------:R-:W-:Y:S05]  /*15450*/  YIELD ;  /* 0x0000000000007946 */ /* 0x000fea0003800000 */
[----:B------:R-:W-:Y:S01]  /*15460*/  IMAD.MOV.U32 R8, RZ, RZ, R7 ;  /* 0x000000ffff087224 */ /* 0x000fe200078e0007 */
[----:B------:R-:W-:Y:S01]  /*15470*/  ULDC.64 UR4, c[0x0][0x428] ;  /* 0x00010a0000047ab9 */ /* 0x000fe20000000a00 */
[----:B-1----:R-:W-:-:S05]  /*15480*/  @P0 IMAD.HI.U32 R0, R7, R2, RZ ;  /* 0x0000000207000227 */ /* 0x002fca00078e00ff */
[----:B0-----:R-:W-:-:S04]  /*15490*/  @P0 SHF.R.U32.HI R8, RZ, R3, R0 ;  /* 0x00000003ff080219 */ /* 0x001fc80000011600 */
[--C-:B------:R-:W-:Y:S01]  /*154a0*/  SHF.R.S32.HI R3, RZ, 0x1f, R8.reuse ;  /* 0x0000001fff037819 */ /* 0x100fe20000011408 */
[----:B------:R-:W-:-:S04]  /*154b0*/  IMAD.MOV.U32 R2, RZ, RZ, R8 ;  /* 0x000000ffff027224 */ /* 0x000fc800078e0008 */
[----:B------:R-:W-:-:S04]  /*154c0*/  IMAD.WIDE.U32 R2, R33, UR4, R2 ;  /* 0x0000000421027c25 */ /* 0x000fc8000f8e0002 */
[----:B---3--:R-:W-:-:S04]  /*154d0*/  IMAD R0, R4, UR4, RZ ;  /* 0x0000000404007c24 */ /* 0x008fc8000f8e02ff */
[----:B------:R-:W-:Y:S01]  /*154e0*/  IMAD R5, R33, UR5, R0 ;  /* 0x0000000521057c24 */ /* 0x000fe2000f8e0200 */
[----:B------:R-:W-:Y:S02]  /*154f0*/  ULDC.64 UR4, c[0x0][0x418] ;  /* 0x0001060000047ab9 */ /* 0x000fe40000000a00 */
[----:B------:R-:W-:Y:S01]  /*15500*/  LEA R4, P0, R2, UR4, 0x2 ;  /* 0x0000000402047c11 */ /* 0x000fe2000f8010ff */
[----:B------:R-:W-:Y:S01]  /*15510*/  IMAD.IADD R3, R5, 0x1, R3 ;  /* 0x0000000105037824 */ /* 0x000fe200078e0203 */
[----:B------:R-:W-:-:S04]  /*15520*/  ULDC UR4, c[0x0][0x430] ;  /* 0x00010c0000047ab9 */ /* 0x000fc80000000800 */
[----:B------:R-:W-:-:S05]  /*15530*/  LEA.HI.X R5, R2, UR5, R3, 0x2, P0 ;  /* 0x0000000502057c11 */ /* 0x000fca00080f1403 */
[----:B------:R0:W3:Y:S01]  /*15540*/  LDG.E R0, desc[UR54][R4.64] ;  /* 0x0000003604007981 */ /* 0x0000e2000c1e1900 */
[----:B------:R-:W-:Y:S02]  /*15550*/  IMAD.U32 R9, RZ, RZ, UR36 ;  /* 0x00000024ff097e24 */ /* 0x000fe4000f8e00ff */
[----:B------:R-:W-:-:S03]  /*15560*/  VIADD R24, R10, 0x1 ;  /* 0x000000010a187836 */ /* 0x000fc60000000000 */
[----:B------:R-:W-:Y:S01]  /*15570*/  ISETP.NE.AND P3, PT, R9, 0x3, PT ;  /* 0x000000030900780c */ /* 0x000fe20003f65270 */
[----:B------:R-:W-:Y:S01]  /*15580*/  IMAD.MOV R2, RZ, RZ, -R8 ;  /* 0x000000ffff027224 */ /* 0x000fe200078e0a08 */
[----:B------:R-:W-:-:S03]  /*15590*/  ISETP.NE.AND P0, PT, R24, 0x2, PT ;  /* 0x000000021800780c */ /* 0x000fc60003f05270 */
[----:B0-----:R-:W-:Y:S01]  /*155a0*/  IMAD R4, R2, UR4, R7 ;  /* 0x0000000402047c24 */ /* 0x001fe2000f8e0207 */
[----:B------:R-:W-:Y:S01]  /*155b0*/  SEL R28, RZ, 0x1, P0 ;  /* 0x00000001ff1c7807 */ /* 0x000fe20000000000 */
[----:B------:R-:W-:Y:S01]  /*155c0*/  IMAD.MOV.U32 R25, RZ, RZ, R6 ;  /* 0x000000ffff197224 */ /* 0x000fe200078e0006 */
[----:B------:R-:W-:Y:S02]  /*155d0*/  SEL R24, R24, RZ, P0 ;  /* 0x000000ff18187207 */ /* 0x000fe40000000000 */
[----:B------:R-:W-:Y:S02]  /*155e0*/  LOP3.LUT R28, R20, R28, RZ, 0x3c, !PT ;  /* 0x0000001c141c7212 */ /* 0x000fe400078e3cff */
[----:B---3--:R-:W-:Y:S01]  /*155f0*/  SHF.R.S32.HI R27, RZ, 0x1f, R0 ;  /* 0x0000001fff1b7819 */ /* 0x008fe20000011400 */
[----:B------:R-:W-:Y:S06]  /*15600*/  @!P3 BRA `(.L_x_8003) ;  /* 0x000000000004b947 */ /* 0x000fec0003800000 */
[----:B------:R-:W-:Y:S01]  /*15610*/  BPT.TRAP 0x1 ;  /* 0x000000040000795c */ /* 0x000fe20000300000 */
.L_x_8003:
[----:B------:R-:W-:Y:S01]  /*15620*/  IMAD R6, R24, 0x8, R22 ;  /* 0x0000000818067824 */ /* 0x000fe200078e0216 */
[----:B------:R-:W-:Y:S01]  /*15630*/  SHF.L.U32 R3, R28, 0x1f, RZ ;  /* 0x0000001f1c037819 */ /* 0x000fe200000006ff */
[----:B------:R-:W-:Y:S03]  /*15640*/  BSSY B1, `(.L_x_8004) ;  /* 0x0000003000017945 */ /* 0x000fe60003800000 */
[----:B------:R-:W0:Y:S02]  /*15650*/  SYNCS.PHASECHK.TRANS64.TRYWAIT P0, [R6+URZ+0x28840], R3 ;  /* 0x02884003060075a7 */ /* 0x000e24000800017f */
[----:B0-----:R-:W-:Y:S05]  /*15660*/  @!P0 BRA `(.L_x_8005) ;  /* 0x0000003c00cc8947 */ /* 0x001fea0003800000 */
.L_x_8092:
[----:B------:R-:W-:Y:S05]  /*15670*/  BSYNC B1 ;  /* 0x0000000000017941 */ /* 0x000fea0003800000 */
.L_x_8004:
        /* <DEDUP_REMOVED lines=71> */
.L_x_8110:
        /* <DEDUP_REMOVED lines=9> */
.L_x_8007:
        /* <DEDUP_REMOVED lines=11> */
.L_x_8008:
[----:B------:R1:W-:Y:S01]  /*15c30*/  SYNCS.ARRIVE.TRANS64.A1T0 RZ, [R6+URZ+0x28830], RZ ;  /* 0x028830ff06ff79a7 */ /* 0x0003e2000810003f */
[----:B------:R-:W-:Y:S05]  /*15c40*/  @!P4 BRA `(.L_x_8009) ;  /* 0x000000000004c947 */ /* 0x000fea0003800000 */
[----:B------:R-:W-:Y:S01]  /*15c50*/  BPT.TRAP 0x1 ;  /* 0x000000040000795c */ /* 0x000fe20000300000 */
.L_x_8009:
[----:B------:R-:W-:Y:S01]  /*15c60*/  SHF.L.U32 R2, R20, 0x1f, RZ ;  /* 0x0000001f14027819 */ /* 0x000fe200000006ff */
[----:B-1----:R-:W-:Y:S01]  /*15c70*/  IMAD R6, R10, 0x8, R22 ;  /* 0x000000080a067824 */ /* 0x002fe200078e0216 */
[----:B------:R-:W-:Y:S03]  /*15c80*/  BSSY B1, `(.L_x_8010) ;  /* 0x0000003000017945 */ /* 0x000fe60003800000 */
[----:B------:R-:W1:Y:S02]  /*15c90*/  SYNCS.PHASECHK.TRANS64.TRYWAIT P0, [R6+URZ+0x28860], R2 ;  /* 0x02886002060075a7 */ /* 0x000e64000800017f */
[----:B-1----:R-:W-:Y:S05]  /*15ca0*/  @!P0 BRA `(.L_x_8011) ;  /* 0x00000040009c8947 */ /* 0x002fea0003800000 */
.L_x_8111:
[----:B------:R-:W-:Y:S05]  /*15cb0*/  BSYNC B1 ;  /* 0x0000000000017941 */ /* 0x000fea0003800000 */
.L_x_8010:
[----:B------:R-:W3:Y:S01]  /*15cc0*/  S2R R3, SR_TID.X ;  /* 0x0000000000037919 */ /* 0x000ee20000002100 */
[----:B------:R-:W-:Y:S01]  /*15cd0*/  UMOV UR4, 0xffffffff ;  /* 0xffffffff00047882 */ /* 0x000fe20000000000 */
[----:B------:R-:W-:Y:S02]  /*15ce0*/  IMAD R8, R31, -0x80, R35 ;  /* 0xffffff801f087824 */ /* 0x000fe400078e0223 */
[----:B0-----:R-:W-:Y:S01]  /*15cf0*/  IMAD R7, R10, 0x4000, R34 ;  /* 0x000040000a077824 */ /* 0x001fe200078e0222 */
[----:B---3--:R-:W-:-:S04]  /*15d00*/  LOP3.LUT R3, R3, 0x7f, RZ, 0xc0, !PT ;  /* 0x0000007f03037812 */ /* 0x008fc800078ec0ff */
[----:B------:R-:W-:-:S05]  /*15d10*/  SHF.R.U32.HI R3, RZ, 0x3, R3 ;  /* 0x00000003ff037819 */ /* 0x000fca0000011603 */
[----:B------:R-:W-:Y:S01]  /*15d20*/  IMAD.IADD R8, R8, 0x1, -R3 ;  /* 0x0000000108087824 */ /* 0x000fe200078e0a03 */
[----:B------:R-:W-:Y:S06]  /*15d30*/  BRA.DIV UR4, `(.L_x_8012) ;  /* 0x00000042048c7947 */ /* 0x000fec000b800000 */
[----:B-1----:R-:W0:Y:S01]  /*15d40*/  SHFL.IDX PT, R2, R17, RZ, 0x181f ;  /* 0x00181fff11027589 */ /* 0x002e2200000e0000 */
[----:B------:R-:W-:-:S03]  /*15d50*/  IMAD R7, R7, 0x2, R22 ;  /* 0x0000000207077824 */ /* 0x000fc600078e0216 */
[----:B------:R-:W1:Y:S04]  /*15d60*/  SHFL.IDX PT, R3, R23, RZ, 0x181f ;  /* 0x00181fff17037589 */ /* 0x000e6800000e0000 */
[----:B--2---:R-:W-:Y:S01]  /*15d70*/  SHFL.IDX PT, R14, R17, 0x7, 0x181f ;  /* 0x00f81f00110e7f89 */ /* 0x004fe200000e0000 */
        /* <DEDUP_REMOVED lines=55> */
.L_x_8129:
        /* <DEDUP_REMOVED lines=29> */
.L_x_8013:
        /* <DEDUP_REMOVED lines=11> */
.L_x_8014:
[C---:B------:R-:W-:Y:S01]  /*16370*/  ISETP.GT.AND P0, PT, R25.reuse, R36, PT ;  /* 0x000000241900720c */ /* 0x040fe20003f04270 */
[----:B------:R0:W-:Y:S01]  /*16380*/  SYNCS.ARRIVE.TRANS64.A1T0 RZ, [R6+URZ+0x28850], RZ ;  /* 0x028850ff06ff79a7 */ /* 0x0001e2000810003f */
[----:B------:R-:W-:Y:S02]  /*16390*/  IMAD.MOV.U32 R20, RZ, RZ, R28 ;  /* 0x000000ffff147224 */ /* 0x000fe400078e001c */
[----:B------:R-:W-:Y:S02]  /*163a0*/  IMAD.MOV.U32 R10, RZ, RZ, R24 ;  /* 0x000000ffff0a7224 */ /* 0x000fe400078e0018 */
[----:B------:R-:W-:Y:S02]  /*163b0*/  IMAD.MOV.U32 R31, RZ, RZ, R25 ;  /* 0x000000ffff1f7224 */ /* 0x000fe400078e0019 */
[----:B0-----:R-:W-:-:S05]  /*163c0*/  VIADD R6, R25, 0xffffffff ;  /* 0xffffffff19067836 */ /* 0x001fca0000000000 */
[----:B------:R-:W-:Y:S05]  /*163d0*/  @P0 BRA `(.L_x_8015) ;  /* 0xffffffec00ec0947 */ /* 0x000fea000383ffff */
.L_x_8002:
[----:B------:R-:W-:Y:S05]  /*163e0*/  BSYNC B0 ;  /* 0x0000000000007941 */ /* 0x000fea0003800000 */
.L_x_8001:
        /* <DEDUP_REMOVED lines=17> */
.L_x_8017:
[----:B------:R-:W-:Y:S05]  /*16500*/  BSYNC B0 ;  /* 0x0000000000007941 */ /* 0x000fea0003800000 */
.L_x_8016:
[----:B------:R-:W-:-:S05]  /*16510*/  IMAD.U32 R0, RZ, RZ, UR36 ;  /* 0x00000024ff007e24 */ /* 0x000fca000f8e00ff */
[----:B------:R-:W-:-:S13]  /*16520*/  ISETP.NE.AND P0, PT, R0, 0x3, PT ;  /* 0x000000030000780c */ /* 0x000fda0003f05270 */
[----:B------:R-:W-:Y:S05]  /*16530*/  @!P0 BRA `(.L_x_8018) ;  /* 0x0000000000048947 */ /* 0x000fea0003800000 */
[----:B------:R-:W-:Y:S01]  /*16540*/  BPT.TRAP 0x1 ;  /* 0x000000040000795c */ /* 0x000fe20000300000 */
.L_x_8018:
[----:B------:R-:W-:Y:S01]  /*16550*/  IMAD R0, R24, 0x8, R22 ;  /* 0x0000000818007824 */ /* 0x000fe200078e0216 */
[----:B0-----:R-:W-:Y:S01]  /*16560*/  SHF.L.U32 R3, R28, 0x1f, RZ ;  /* 0x0000001f1c037819 */ /* 0x001fe200000006ff */
[----:B------:R-:W-:Y:S01]  /*16570*/  BSSY B0, `(.L_x_8019) ;  /* 0x0000004000007945 */ /* 0x000fe20003800000 */
[----:B------:R-:W-:Y:S02]  /*16580*/  IMAD R6, R25, -0x80, R35 ;  /* 0xffffff8019067824 */ /* 0x000fe400078e0223 */
[----:B------:R-:W0:Y:S02]  /*16590*/  SYNCS.PHASECHK.TRANS64.TRYWAIT P0, [R0+URZ+0x28860], R3 ;  /* 0x02886003000075a7 */ /* 0x000e24000800017f */
[----:B0-----:R-:W-:Y:S05]  /*165a0*/  @!P0 BRA `(.L_x_8020) ;  /* 0x0000004000f88947 */ /* 0x001fea0003800000 */
.L_x_8130:
[----:B------:R-:W-:Y:S05]  /*165b0*/  BSYNC B0 ;  /* 0x0000000000007941 */ /* 0x000fea0003800000 */
.L_x_8019:
        /* <DEDUP_REMOVED lines=20> */
[----:B------:R-:W1:Y:S02]  /*16700*/  SHFL.IDX PT, R14, R17, 0x2, 0x181f ;  /* 0x00581f00110e7f89 */ /* 0x000e6400000e0000 */
[----:B0-----:R-:W-:-:S05]  /*16710*/  IMAD.X R3, RZ, RZ, R3, P4 ;  /* 0x000000ffff037224 */ /* 0x001fca00020e0603 */
        /* <DEDUP_REMOVED lines=48> */
.L_x_8148:
        /* <DEDUP_REMOVED lines=11> */
.L_x_8022:
        /* <DEDUP_REMOVED lines=11> */
.L_x_8023:
[----:B------:R0:W-:Y:S01]  /*16b80*/  SYNCS.ARRIVE.TRANS64.A1T0 RZ, [R0+URZ+0x28850], RZ ;  /* 0x028850ff00ff79a7 */ /* 0x0001e2000810003f */
[----:B------:R-:W-:-:S05]  /*16b90*/  VIADD R24, R24, 0x1 ;  /* 0x0000000118187836 */ /* 0x000fca0000000000 */
[----:B------:R-:W-:-:S04]  /*16ba0*/  ISETP.NE.AND P0, PT, R24, 0x2, PT ;  /* 0x000000021800780c */ /* 0x000fc80003f05270 */
[----:B------:R-:W-:Y:S02]  /*16bb0*/  SEL R3, RZ, 0x1, P0 ;  /* 0x00000001ff037807 */ /* 0x000fe40000000000 */
[----:B------:R-:W-:Y:S02]  /*16bc0*/  SEL R24, R24, RZ, P0 ;  /* 0x000000ff18187207 */ /* 0x000fe40000000000 */
[----:B0-----:R-:W-:-:S07]  /*16bd0*/  LOP3.LUT R28, R28, R3, RZ, 0x3c, !PT ;  /* 0x000000031c1c7212 */ /* 0x001fce00078e3cff */
.L_x_7980:
[----:B------:R-:W-:Y:S05]  /*16be0*/  BSYNC B7 ;  /* 0x0000000000077941 */ /* 0x000fea0003800000 */
.L_x_7978:
        /* <DEDUP_REMOVED lines=11> */
.L_x_8024:
        /* <DEDUP_REMOVED lines=36> */
.L_x_8158:
[----:B------:R-:W-:Y:S02]  /*16ee0*/  ULDC UR4, c[0x0][0xc38] ;  /* 0x00030e0000047ab9 */ /* 0x000fe40000000800 */
[----:B------:R-:W-:-:S04]  /*16ef0*/  IMAD.U32 R7, RZ, RZ, UR4 ;  /* 0x00000004ff077e24 */ /* 0x000fc8000f8e00ff */
[----:B--2---:R-:W-:-:S04]  /*16f00*/  IMAD R3, R14, R7, RZ ;  /* 0x000000070e037224 */ /* 0x004fc800078e02ff */
[----:B------:R-:W-:-:S05]  /*16f10*/  IMAD.IADD R8, R0, 0x1, R3 ;  /* 0x0000000100087824 */ /* 0x000fca00078e0203 */
[----:B------:R-:W-:-:S13]  /*16f20*/  ISETP.GT.AND P6, PT, R8, R5, PT ;  /* 0x000000050800720c */ /* 0x000fda0003fc4270 */
[----:B------:R-:W-:Y:S05]  /*16f30*/  @P6 BRA `(.L_x_8027) ;  /* 0x00000000009c6947 */ /* 0x000fea0003800000 */
.L_x_8032:
        /* <DEDUP_REMOVED lines=14> */
.L_x_8030:
[----:B------:R-:W-:Y:S05]  /*17020*/  BSYNC B0 ;  /* 0x0000000000007941 */ /* 0x000fea0003800000 */
.L_x_8029:
[----:B------:R-:W-:-:S03]  /*17030*/  UMOV UR4, 0xffffffff ;  /* 0xffffffff00047882 */ /* 0x000fc60000000000 */
[----:B------:R-:W-:Y:S05]  /*17040*/  BRA.DIV UR4, `(.L_x_8031) ;  /* 0x0000004a04047947 */ /* 0x000fea000b800000 */
[----:B-----5:R-:W3:Y:S02]  /*17050*/  SHFL.UP PT, R14, R4, 0x1, RZ ;  /* 0x04200000040e7989 */ /* 0x020ee400000e00ff */
[----:B---3--:R-:W-:-:S05]  /*17060*/  SEL R13, R14, RZ, P1 ;  /* 0x000000ff0e0d7207 */ /* 0x008fca0000800000 */
[----:B------:R-:W-:-:S05]  /*17070*/  IMAD.IADD R13, R4, 0x1, R13 ;  /* 0x00000001040d7824 */ /* 0x000fca00078e020d */
[----:B------:R-:W3:Y:S02]  /*17080*/  SHFL.UP PT, R14, R13, 0x2, RZ ;  /* 0x044000000d0e7989 */ /* 0x000ee400000e00ff */
        /* <DEDUP_REMOVED lines=12> */
.L_x_8166:
[----:B------:R-:W-:Y:S02]  /*17150*/  ULDC UR4, c[0x0][0xc38] ;  /* 0x00030e0000047ab9 */ /* 0x000fe40000000800 */
[----:B------:R-:W-:-:S04]  /*17160*/  IMAD.U32 R7, RZ, RZ, UR4 ;  /* 0x00000004ff077e24 */ /* 0x000fc8000f8e00ff */
[----:B--2---:R-:W-:-:S04]  /*17170*/  IMAD R3, R14, R7, RZ ;  /* 0x000000070e037224 */ /* 0x004fc800078e02ff */
[----:B------:R-:W-:-:S05]  /*17180*/  IMAD.IADD R8, R3, 0x1, R8 ;  /* 0x0000000103087824 */ /* 0x000fca00078e0208 */
[----:B------:R-:W-:-:S13]  /*17190*/  ISETP.GT.AND P6, PT, R8, R5, PT ;  /* 0x000000050800720c */ /* 0x000fda0003fc4270 */
[----:B------:R-:W-:Y:S05]  /*171a0*/  @!P6 BRA `(.L_x_8032) ;  /* 0xfffffffc0064e947 */ /* 0x000fea000383ffff */
.L_x_8027:
        /* <DEDUP_REMOVED lines=8> */
.L_x_8170:
[----:B------:R-:W-:Y:S01]  /*17230*/  ISETP.NE.AND P0, PT, R0, RZ, PT ;  /* 0x000000ff0000720c */ /* 0x000fe20003f05270 */
[----:B------:R-:W-:-:S12]  /*17240*/  IMAD.MOV.U32 R14, RZ, RZ, RZ ;  /* 0x000000ffff0e7224 */ /* 0x000fd800078e00ff */
[----:B------:R-:W-:Y:S05]  /*17250*/  @!P0 BRA `(.L_x_8034) ;  /* 0x0000000000108947 */ /* 0x000fea0003800000 */
[----:B------:R-:W-:Y:S01]  /*17260*/  UMOV UR4, 0xffffffff ;  /* 0xffffffff00047882 */ /* 0x000fe20000000000 */
[----:B------:R-:W-:Y:S02]  /*17270*/  VIADD R12, R8, 0xffffffff ;  /* 0xffffffff080c7836 */ /* 0x000fe40000000000 */
[----:B------:R-:W-:Y:S05]  /*17280*/  BRA.DIV UR4, `(.L_x_8035) ;  /* 0x0000004a04787947 */ /* 0x000fea000b800000 */
[----:B------:R4:W0:Y:S02]  /*17290*/  SHFL.IDX PT, R14, R6, R12, 0x1f ;  /* 0x00001f0c060e7589 */ /* 0x00082400000e0000 */
.L_x_8034:
[----:B------:R-:W5:Y:S01]  /*172a0*/  LDC.64 R2, c[0x0][0xc90] ;  /* 0x00032400ff027b82 */ /* 0x000f620000000a00 */
[----:B------:R-:W-:-:S04]  /*172b0*/  IMAD.IADD R19, R8, 0x1, R19 ;  /* 0x0000000108137824 */ /* 0x000fc800078e0213 */
[----:B-----5:R-:W-:-:S05]  /*172c0*/  IMAD.WIDE R2, R19, 0x4, R2 ;  /* 0x0000000413027825 */ /* 0x020fca00078e0202 */
[----:B-1--4-:R1:W3:Y:S01]  /*172d0*/  LDG.E R6, desc[UR54][R2.64] ;  /* 0x0000003602067981 */ /* 0x0122e2000c1e1900 */
[----:B0-----:R-:W-:-:S04]  /*172e0*/  IMAD R16, R14, R7, R16 ;  /* 0x000000070e107224 */ /* 0x001fc800078e0210 */
[----:B------:R-:W-:Y:S02]  /*172f0*/  IMAD.IADD R5, R5, 0x1, -R16 ;  /* 0x0000000105057824 */ /* 0x000fe400078e0a10 */
[----:B-1----:R-:W-:Y:S02]  /*17300*/  IMAD.MOV.U32 R2, RZ, RZ, RZ ;  /* 0x000000ffff027224 */ /* 0x002fe400078e00ff */
[----:B---3--:R-:W-:-:S05]  /*17310*/  IMAD R0, R4, R6, RZ ;  /* 0x0000000604007224 */ /* 0x008fca00078e02ff */
[----:B--2---:R-:W-:-:S04]  /*17320*/  IABS R8, R0 ;  /* 0x0000000000087213 */ /* 0x004fc80000000000 */
[----:B------:R-:W0:Y:S08]  /*17330*/  I2F.RP R9, R8 ;  /* 0x0000000800097306 */ /* 0x000e300000209400 */
[----:B0-----:R-:W0:Y:S02]  /*17340*/  MUFU.RCP R9, R9 ;  /* 0x0000000900097308 */ /* 0x001e240000001000 */
[----:B0-----:R-:W-:Y:S01]  /*17350*/  VIADD R10, R9, 0xffffffe ;  /* 0x0ffffffe090a7836 */ /* 0x001fe20000000000 */
[----:B------:R-:W-:-:S05]  /*17360*/  IABS R9, R0 ;  /* 0x0000000000097213 */ /* 0x000fca0000000000 */
[----:B------:R-:W0:Y:S01]  /*17370*/  F2I.FTZ.U32.TRUNC.NTZ R3, R10 ;  /* 0x0000000a00037305 */ /* 0x000e22000021f000 */
[----:B------:R-:W-:Y:S02]  /*17380*/  IMAD.MOV R9, RZ, RZ, -R9 ;  /* 0x000000ffff097224 */ /* 0x000fe400078e0a09 */
[----:B0-----:R-:W-:-:S04]  /*17390*/  IMAD.MOV R11, RZ, RZ, -R3 ;  /* 0x000000ffff0b7224 */ /* 0x001fc800078e0a03 */
[----:B------:R-:W-:-:S04]  /*173a0*/  IMAD R11, R11, R8, RZ ;  /* 0x000000080b0b7224 */ /* 0x000fc800078e02ff */
[----:B------:R-:W-:Y:S01]  /*173b0*/  IMAD.HI.U32 R2, R3, R11, R2 ;  /* 0x0000000b03027227 */ /* 0x000fe200078e0002 */
[----:B------:R-:W-:-:S05]  /*173c0*/  IABS R3, R5 ;  /* 0x0000000500037213 */ /* 0x000fca0000000000 */
        /* <DEDUP_REMOVED lines=17> */
[----:B------:R-:W-:-:S04]  /*174e0*/  VIADDMNMX R6, R3, R7, R6, PT ;  /* 0x0000000703067246 */ /* 0x000fc80003800106 */
[----:B------:R-:W-:-:S04]  /*174f0*/  IABS R7, R6 ;  /* 0x0000000600077213 */ /* 0x000fc80000000000 */
[----:B------:R-:W0:Y:S08]  /*17500*/  I2F.RP R9, R7 ;  /* 0x0000000700097306 */ /* 0x000e300000209400 */
[----:B0-----:R-:W0:Y:S02]  /*17510*/  MUFU.RCP R9, R9 ;  /* 0x0000000900097308 */ /* 0x001e240000001000 */
[----:B0-----:R-:W-:-:S06]  /*17520*/  VIADD R3, R9, 0xffffffe ;  /* 0x0ffffffe09037836 */ /* 0x001fcc0000000000 */
[----:B------:R-:W0:Y:S02]  /*17530*/  F2I.FTZ.U32.TRUNC.NTZ R3, R3 ;  /* 0x0000000300037305 */ /* 0x000e24000021f000 */
[----:B0-----:R-:W-:-:S04]  /*17540*/  IMAD.MOV R0, RZ, RZ, -R3 ;  /* 0x000000ffff007224 */ /* 0x001fc800078e0a03 */
[----:B------:R-:W-:Y:S01]  /*17550*/  IMAD R5, R0, R7, RZ ;  /* 0x0000000700057224 */ /* 0x000fe200078e02ff */
[----:B------:R-:W-:-:S03]  /*17560*/  IABS R0, R6 ;  /* 0x0000000600007213 */ /* 0x000fc60000000000 */
[----:B------:R-:W-:Y:S01]  /*17570*/  IMAD.HI.U32 R2, R3, R5, R2 ;  /* 0x0000000503027227 */ /* 0x000fe200078e0002 */
[----:B------:R-:W-:-:S03]  /*17580*/  IABS R5, R11 ;  /* 0x0000000b00057213 */ /* 0x000fc60000000000 */
[----:B------:R-:W-:Y:S02]  /*17590*/  IMAD.MOV R0, RZ, RZ, -R0 ;  /* 0x000000ffff007224 */ /* 0x000fe400078e0a00 */
[----:B------:R-:W-:-:S04]  /*175a0*/  IMAD.HI.U32 R2, R2, R5, RZ ;  /* 0x0000000502027227 */ /* 0x000fc800078e00ff */
[----:B------:R-:W-:Y:S02]  /*175b0*/  IMAD R0, R2, R0, R5 ;  /* 0x0000000002007224 */ /* 0x000fe400078e0205 */
[----:B------:R-:W-:-:S03]  /*175c0*/  IMAD.IADD R3, R11, 0x1, R8 ;  /* 0x000000010b037824 */ /* 0x000fc600078e0208 */
        /* <DEDUP_REMOVED lines=15> */
.L_x_8028:
[----:B------:R-:W-:Y:S01]  /*176c0*/  UMOV UR4, URZ ;  /* 0x0000003f00047c82 */ /* 0x000fe20008000000 */
[----:B------:R-:W-:Y:S01]  /*176d0*/  UMOV UR5, URZ ;  /* 0x0000003f00057c82 */ /* 0x000fe20008000000 */
[----:B------:R-:W-:Y:S01]  /*176e0*/  ULDC UR6, c[0x0][0xc3c] ;  /* 0x00030f0000067ab9 */ /* 0x000fe20000000800 */
[----:B------:R-:W-:Y:S02]  /*176f0*/  IMAD.MOV.U32 R16, RZ, RZ, R5 ;  /* 0x000000ffff107224 */ /* 0x000fe400078e0005 */
[----:B------:R-:W-:Y:S02]  /*17700*/  IMAD.U32 R17, RZ, RZ, UR4 ;  /* 0x00000004ff117e24 */ /* 0x000fe4000f8e00ff */
[----:B------:R-:W-:Y:S02]  /*17710*/  IMAD.U32 R18, RZ, RZ, UR5 ;  /* 0x00000005ff127e24 */ /* 0x000fe4000f8e00ff */
[----:B------:R-:W-:-:S07]  /*17720*/  IMAD.U32 R19, RZ, RZ, UR6 ;  /* 0x00000006ff137e24 */ /* 0x000fce000f8e00ff */
.L_x_8036:
        /* <DEDUP_REMOVED lines=10> */
.L_x_8025:
[----:B------:R-:W-:Y:S02]  /*177d0*/  ULDC UR4, c[0x0][0xc3c] ;  /* 0x00030f0000047ab9 */ /* 0x000fe40000000800 */
[----:B----4-:R-:W-:-:S13]  /*177e0*/  ISETP.GE.AND P0, PT, R19, UR4, PT ;  /* 0x0000000413007c0c */ /* 0x010fda000bf06270 */
[----:B------:R-:W-:Y:S05]  /*177f0*/  @!P0 BRA `(.L_x_8037) ;  /* 0xffffffb4000c8947 */ /* 0x000fea000383ffff */
[----:B------:R-:W-:Y:S05]  /*17800*/  BSYNC B8 ;  /* 0x0000000000087941 */ /* 0x000fea0003800000 */
.L_x_7966:
[----:B-1----:R-:W4:Y:S01]  /*17810*/  LDL.LU R0, [R1+0x18] ;  /* 0x0000180001007983 */ /* 0x002f220000300800 */
[----:B------:R-:W-:Y:S01]  /*17820*/  BSSY B0, `(.L_x_8038) ;  /* 0x000000b000007945 */ /* 0x000fe20003800000 */
[----:B------:R-:W1:Y:S01]  /*17830*/  S2R R5, SR_CgaCtaId ;  /* 0x0000000000057919 */ /* 0x000e620000008800 */
[----:B----4-:R-:W-:-:S05]  /*17840*/  VIADD R0, R0, 0x1 ;  /* 0x0000000100007836 */ /* 0x010fca0000000000 */
        /* <DEDUP_REMOVED lines=8> */
.L_x_8173:
[----:B------:R-:W-:Y:S05]  /*178d0*/  BSYNC B0 ;  /* 0x0000000000007941 */ /* 0x000fea0003800000 */
.L_x_8038:
[----:B------:R-:W-:-:S03]  /*178e0*/  UMOV UR4, 0xffffffff ;  /* 0xffffffff00047882 */ /* 0x000fc60000000000 */
[----:B------:R-:W-:Y:S05]  /*178f0*/  BRA.DIV UR4, `(.L_x_8040) ;  /* 0x0000004604147947 */ /* 0x000fea000b800000 */
[----:B-1----:R-:W1:Y:S02]  /*17900*/  S2R R0, SR_TID.X ;  /* 0x0000000000007919 */ /* 0x002e640000002100 */
[----:B-1----:R-:W-:-:S04]  /*17910*/  SHF.R.U32.HI R0, RZ, 0x5, R0 ;  /* 0x00000005ff007819 */ /* 0x002fc80000011600 */
[----:B------:R-:W-:-:S05]  /*17920*/  LOP3.LUT R0, R0, 0x3, RZ, 0xc0, !PT ;  /* 0x0000000300007812 */ /* 0x000fca00078ec0ff */
[----:B------:R1:W4:Y:S02]  /*17930*/  SHFL.IDX PT, R14, R0, RZ, 0x1f ;  /* 0x00001fff000e7589 */ /* 0x00032400000e0000 */
.L_x_8176:
[----:B----4-:R-:W-:Y:S01]  /*17940*/  ISETP.NE.AND P0, PT, R14, RZ, PT ;  /* 0x000000ff0e00720c */ /* 0x010fe20003f05270 */
[----:B------:R-:W-:-:S12]  /*17950*/  BSSY B0, `(.L_x_8041) ;  /* 0x0000024000007945 */ /* 0x000fd80003800000 */
[----:B------:R-:W-:Y:S05]  /*17960*/  @P0 BRA `(.L_x_8042) ;  /* 0x0000000000880947 */ /* 0x000fea0003800000 */
[----:B------:R-:W-:-:S03]  /*17970*/  UMOV UR4, 0xffffffff ;  /* 0xffffffff00047882 */ /* 0x000fc60000000000 */
[----:B------:R-:W-:Y:S05]  /*17980*/  BRA.DIV UR4, `(.L_x_8043) ;  /* 0x0000004604247947 */ /* 0x000fea000b800000 */
[----:B------:R-:W-:-:S13]  /*17990*/  ELECT P6, URZ, PT ;  /* 0x00000000003f782f */ /* 0x000fda00038c0000 */
.L_x_8179:
[----:B------:R-:W-:Y:S05]  /*179a0*/  @!P6 BRA `(.L_x_8042) ;  /* 0x000000000078e947 */ /* 0x000fea0003800000 */
[----:B------:R-:W-:-:S06]  /*179b0*/  ULOP3.LUT UR4, UR43, 0x2, URZ, 0xfc, !UPT ;  /* 0x000000022b047892 */ /* 0x000fcc000f8efc3f */
[----:B-1----:R-:W-:-:S05]  /*179c0*/  IMAD.U32 R0, RZ, RZ, UR4 ;  /* 0x00000004ff007e24 */ /* 0x002fca000f8e00ff */
[----:B------:R-:W-:-:S13]  /*179d0*/  ISETP.NE.AND P0, PT, R0, 0x3, PT ;  /* 0x000000030000780c */ /* 0x000fda0003f05270 */
[----:B------:R-:W-:Y:S05]  /*179e0*/  @!P0 BRA `(.L_x_8044) ;  /* 0x0000000000048947 */ /* 0x000fea0003800000 */
[----:B------:R-:W-:Y:S01]  /*179f0*/  BPT.TRAP 0x1 ;  /* 0x000000040000795c */ /* 0x000fe20000300000 */
.L_x_8044:
[----:B------:R-:W-:Y:S01]  /*17a00*/  IMAD R5, R24, 0x8, R7 ;  /* 0x0000000818057824 */ /* 0x000fe200078e0207 */
[----:B------:R-:W-:Y:S01]  /*17a10*/  SHF.L.U32 R0, R28, 0x1f, RZ ;  /* 0x0000001f1c007819 */ /* 0x000fe200000006ff */
[----:B------:R-:W-:-:S03]  /*17a20*/  VIADD R24, R24, 0x1 ;  /* 0x0000000118187836 */ /* 0x000fc60000000000 */
[----:B------:R-:W1:Y:S02]  /*17a30*/  SYNCS.PHASECHK.TRANS64.TRYWAIT P1, [R5+URZ+0x28840], R0 ;  /* 0x02884000050075a7 */ /* 0x000e64000802017f */
[----:B------:R-:W-:-:S04]  /*17a40*/  ISETP.NE.AND P2, PT, R24, 0x2, PT ;  /* 0x000000021800780c */ /* 0x000fc80003f45270 */
[----:B------:R-:W-:Y:S01]  /*17a50*/  SEL R3, RZ, 0x1, P2 ;  /* 0x00000001ff037807 */ /* 0x000fe20001000000 */
[----:B-1----:R-:W-:Y:S08]  /*17a60*/  @!P1 BRA `(.L_x_8045) ;  /* 0x00000044000c9947 */ /* 0x002ff00003800000 */
.L_x_8180:
[----:B------:R-:W-:Y:S02]  /*17a70*/  SEL R24, R24, RZ, P2 ;  /* 0x000000ff18187207 */ /* 0x000fe40001000000 */
[----:B------:R-:W-:Y:S01]  /*17a80*/  LOP3.LUT R2, R28, R3, RZ, 0x3c, !PT ;  /* 0x000000031c027212 */ /* 0x000fe200078e3cff */
[----:B------:R-:W-:Y:S06]  /*17a90*/  @!P0 BRA `(.L_x_8046) ;  /* 0x0000000000048947 */ /* 0x000fec0003800000 */
[----:B------:R-:W-:Y:S01]  /*17aa0*/  BPT.TRAP 0x1 ;  /* 0x000000040000795c */ /* 0x000fe20000300000 */
.L_x_8046:
[----:B------:R-:W-:Y:S01]  /*17ab0*/  IMAD R3, R24, 0x8, R7 ;  /* 0x0000000818037824 */ /* 0x000fe200078e0207 */
[----:B------:R-:W-:-:S04]  /*17ac0*/  SHF.L.U32 R2, R2, 0x1f, RZ ;  /* 0x0000001f02027819 */ /* 0x000fc800000006ff */
[----:B------:R-:W4:Y:S02]  /*17ad0*/  SYNCS.PHASECHK.TRANS64.TRYWAIT P1, [R3+URZ+0x28840], R2 ;  /* 0x02884002030075a7 */ /* 0x000f24000802017f */
[----:B----4-:R-:W-:Y:S05]  /*17ae0*/  @!P1 BRA `(.L_x_8047) ;  /* 0x0000004400009947 */ /* 0x010fea0003800000 */
.L_x_8181:
[----:B------:R-:W-:Y:S05]  /*17af0*/  @!P0 BRA `(.L_x_8048) ;  /* 0x0000000000048947 */ /* 0x000fea0003800000 */
[----:B------:R-:W-:Y:S01]  /*17b00*/  BPT.TRAP 0x1 ;  /* 0x000000040000795c */ /* 0x000fe20000300000 */
.L_x_8048:
[----:B------:R-:W5:Y:S02]  /*17b10*/  SYNCS.PHASECHK.TRANS64.TRYWAIT P1, [R5+URZ+0x28860], R0 ;  /* 0x02886000050075a7 */ /* 0x000f64000802017f */
[----:B-----5:R-:W-:Y:S05]  /*17b20*/  @!P1 BRA `(.L_x_8049) ;  /* 0x0000004400049947 */ /* 0x020fea0003800000 */
.L_x_8182:
[----:B------:R-:W-:Y:S05]  /*17b30*/  @!P0 BRA `(.L_x_8050) ;  /* 0x0000000000048947 */ /* 0x000fea0003800000 */
[----:B------:R-:W-:Y:S01]  /*17b40*/  BPT.TRAP 0x1 ;  /* 0x000000040000795c */ /* 0x000fe20000300000 */
.L_x_8050:
[----:B------:R0:W0:Y:S02]  /*17b50*/  SYNCS.PHASECHK.TRANS64.TRYWAIT P0, [R3+URZ+0x28860], R2 ;  /* 0x02886002030075a7 */ /* 0x000024000800017f */
[----:B0-----:R-:W-:Y:S05]  /*17b60*/  @!P0 NANOSLEEP.SYNCS 0x989680 ;  /* 0x009896800000895d */ /* 0x001fea0003900000 */
[----:B------:R-:W0:Y:S02]  /*17b70*/  @!P0 SYNCS.PHASECHK.TRANS64 P0, [R3+URZ+0x28860], R2 ;  /* 0x02886002030085a7 */ /* 0x000e24000800007f */
[----:B0-----:R-:W-:Y:S05]  /*17b80*/  @!P0 BRA `(.L_x_8050) ;  /* 0xfffffffc00f08947 */ /* 0x001fea000383ffff */
.L_x_8042:
[----:B------:R-:W-:Y:S05]  /*17b90*/  BSYNC B0 ;  /* 0x0000000000007941 */ /* 0x000fea0003800000 */
.L_x_8041:
[----:B------:R-:W-:Y:S05]  /*17ba0*/  EXIT ;  /* 0x000000000000794d */ /* 0x000fea0003800000 */
.L_x_7860:
[----:B0-----:R-:W-:-:S04]  /*17bb0*/  IMAD.U32 R3, RZ, RZ, UR41 ;  /* 0x00000029ff037e24 */ /* 0x001fc8000f8e00ff */
[----:B------:R0:W1:Y:S03]  /*17bc0*/  SYNCS.PHASECHK.TRANS64.TRYWAIT P1, [R3+URZ+0x28800], R0 ;  /* 0x02880000030075a7 */ /* 0x000066000802017f */
[----:B-1----:R-:W-:Y:S05]  /*17bd0*/  @!P1 NANOSLEEP.SYNCS 0x989680 ;  /* 0x009896800000995d */ /* 0x002fea0003900000 */
[----:B------:R-:W1:Y:S02]  /*17be0*/  @!P1 SYNCS.PHASECHK.TRANS64 P1, [R3+URZ+0x28800], R0 ;  /* 0x02880000030095a7 */ /* 0x000e64000802007f */
[----:B-1----:R-:W-:Y:S05]  /*17bf0*/  @!P1 BRA `(.L_x_7860) ;  /* 0xfffffffc00ec9947 */ /* 0x002fea000383ffff */
[----:B------:R-:W-:Y:S05]  /*17c00*/  BRA `(.L_x_8051) ;  /* 0xfffffe9c00d47947 */ /* 0x000fea000383ffff */
.L_x_7864:
[----:B-1----:R1:W2:Y:S02]  /*17c10*/  SYNCS.PHASECHK.TRANS64.TRYWAIT P1, [R9+URZ+0x28830], R0 ;  /* 0x02883000090075a7 */ /* 0x0022a4000802017f */
[----:B--2---:R-:W-:Y:S05]  /*17c20*/  @!P1 NANOSLEEP.SYNCS 0x989680 ;  /* 0x009896800000995d */ /* 0x004fea0003900000 */
[----:B------:R-:W2:Y:S02]  /*17c30*/  @!P1 SYNCS.PHASECHK.TRANS64 P1, [R9+URZ+0x28830], R0 ;  /* 0x02883000090095a7 */ /* 0x000ea4000802007f */
[----:B--2---:R-:W-:Y:S05]  /*17c40*/  @!P1 BRA `(.L_x_7864) ;  /* 0xfffffffc00f09947 */ /* 0x004fea000383ffff */
[----:B------:R-:W-:Y:S05]  /*17c50*/  BRA `(.L_x_7863) ;  /* 0xfffffe9c00f07947 */ /* 0x000fea000383ffff */
.L_x_7881:
[----:B-1----:R-:W-:-:S04]  /*17c60*/  IMAD.U32 R4, RZ, RZ, UR6 ;  /* 0x00000006ff047e24 */ /* 0x002fc8000f8e00ff */
[----:B------:R1:W2:Y:S03]  /*17c70*/  SYNCS.PHASECHK.TRANS64.TRYWAIT P1, [R4+URZ+0x28830], R3 ;  /* 0x02883003040075a7 */ /* 0x0002a6000802017f */
[----:B--2---:R-:W-:Y:S05]  /*17c80*/  @!P1 NANOSLEEP.SYNCS 0x989680 ;  /* 0x009896800000995d */ /* 0x004fea0003900000 */
[----:B------:R-:W2:Y:S02]  /*17c90*/  @!P1 SYNCS.PHASECHK.TRANS64 P1, [R4+URZ+0x28830], R3 ;  /* 0x02883003040095a7 */ /* 0x000ea4000802007f */
[----:B--2---:R-:W-:Y:S05]  /*17ca0*/  @!P1 BRA `(.L_x_7881) ;  /* 0xfffffffc00ec9947 */ /* 0x004fea000383ffff */
[----:B------:R-:W-:Y:S05]  /*17cb0*/  BRA `(.L_x_7878) ;  /* 0xfffffed800c87947 */ /* 0x000fea000383ffff */
.L_x_7885:
[----:B-1----:R-:W-:-:S04]  /*17cc0*/  IMAD.U32 R4, RZ, RZ, UR6 ;  /* 0x00000006ff047e24 */ /* 0x002fc8000f8e00ff */
[----:B------:R1:W2:Y:S03]  /*17cd0*/  SYNCS.PHASECHK.TRANS64.TRYWAIT P1, [R4+URZ+0x28850], R3 ;  /* 0x02885003040075a7 */ /* 0x0002a6000802017f */
[----:B--2---:R-:W-:Y:S05]  /*17ce0*/  @!P1 NANOSLEEP.SYNCS 0x989680 ;  /* 0x009896800000995d */ /* 0x004fea0003900000 */
[----:B------:R-:W2:Y:S02]  /*17cf0*/  @!P1 SYNCS.PHASECHK.TRANS64 P1, [R4+URZ+0x28850], R3 ;  /* 0x02885003040095a7 */ /* 0x000ea4000802007f */
[----:B--2---:R-:W-:Y:S05]  /*17d00*/  @!P1 BRA `(.L_x_7885) ;  /* 0xfffffffc00ec9947 */ /* 0x004fea000383ffff */
[----:B------:R-:W-:Y:S05]  /*17d10*/  BRA `(.L_x_7882) ;  /* 0xfffffedc00947947 */ /* 0x000fea000383ffff */
.L_x_7904:
[----:B-1----:R-:W-:-:S04]  /*17d20*/  IMAD.U32 R4, RZ, RZ, UR6 ;  /* 0x00000006ff047e24 */ /* 0x002fc8000f8e00ff */
[----:B------:R1:W2:Y:S03]  /*17d30*/  SYNCS.PHASECHK.TRANS64.TRYWAIT P1, [R4+URZ+0x28830], R3 ;  /* 0x02883003040075a7 */ /* 0x0002a6000802017f */
[----:B--2---:R-:W-:Y:S05]  /*17d40*/  @!P1 NANOSLEEP.SYNCS 0x989680 ;  /* 0x009896800000995d */ /* 0x004fea0003900000 */
[----:B------:R-:W2:Y:S02]  /*17d50*/  @!P1 SYNCS.PHASECHK.TRANS64 P1, [R4+URZ+0x28830], R3 ;  /* 0x02883003040095a7 */ /* 0x000ea4000802007f */
[----:B--2---:R-:W-:Y:S05]  /*17d60*/  @!P1 BRA `(.L_x_7904) ;  /* 0xfffffffc00ec9947 */ /* 0x004fea000383ffff */
[----:B------:R-:W-:Y:S05]  /*17d70*/  BRA `(.L_x_7901) ;  /* 0xffffff1400907947 */ /* 0x000fea000383ffff */
.L_x_7908:
[----:B-1----:R-:W-:-:S04]  /*17d80*/  IMAD.U32 R4, RZ, RZ, UR6 ;  /* 0x00000006ff047e24 */ /* 0x002fc8000f8e00ff */
[----:B------:R1:W2:Y:S03]  /*17d90*/  SYNCS.PHASECHK.TRANS64.TRYWAIT P1, [R4+URZ+0x28850], R3 ;  /* 0x02885003040075a7 */ /* 0x0002a6000802017f */
[----:B--2---:R-:W-:Y:S05]  /*17da0*/  @!P1 NANOSLEEP.SYNCS 0x989680 ;  /* 0x009896800000995d */ /* 0x004fea0003900000 */
[----:B------:R-:W2:Y:S02]  /*17db0*/  @!P1 SYNCS.PHASECHK.TRANS64 P1, [R4+URZ+0x28850], R3 ;  /* 0x02885003040095a7 */ /* 0x000ea4000802007f */
[----:B--2---:R-:W-:Y:S05]  /*17dc0*/  @!P1 BRA `(.L_x_7908) ;  /* 0xfffffffc00ec9947 */ /* 0x004fea000383ffff */
[----:B------:R-:W-:Y:S05]  /*17dd0*/  BRA `(.L_x_7905) ;  /* 0xffffff18005c7947 */ /* 0x000fea000383ffff */
.L_x_7916:
[----:B-1----:R-:W-:-:S04]  /*17de0*/  IMAD.U32 R4, RZ, RZ, UR6 ;  /* 0x00000006ff047e24 */ /* 0x002fc8000f8e00ff */
[----:B------:R1:W2:Y:S03]  /*17df0*/  SYNCS.PHASECHK.TRANS64.TRYWAIT P1, [R4+URZ+0x28830], R3 ;  /* 0x02883003040075a7 */ /* 0x0002a6000802017f */
[----:B--2---:R-:W-:Y:S05]  /*17e00*/  @!P1 NANOSLEEP.SYNCS 0x989680 ;  /* 0x009896800000995d */ /* 0x004fea0003900000 */
[----:B------:R-:W2:Y:S02]  /*17e10*/  @!P1 SYNCS.PHASECHK.TRANS64 P1, [R4+URZ+0x28830], R3 ;  /* 0x02883003040095a7 */ /* 0x000ea4000802007f */
[----:B--2---:R-:W-:Y:S05]  /*17e20*/  @!P1 BRA `(.L_x_7916) ;  /* 0xfffffffc00ec9947 */ /* 0x004fea000383ffff */
[----:B------:R-:W-:Y:S05]  /*17e30*/  BRA `(.L_x_7913) ;  /* 0xffffff3c00847947 */ /* 0x000fea000383ffff */
.L_x_7920:
[----:B-1----:R-:W-:-:S04]  /*17e40*/  IMAD.U32 R4, RZ, RZ, UR6 ;  /* 0x00000006ff047e24 */ /* 0x002fc8000f8e00ff */
[----:B------:R1:W2:Y:S03]  /*17e50*/  SYNCS.PHASECHK.TRANS64.TRYWAIT P1, [R4+URZ+0x28850], R3 ;  /* 0x02885003040075a7 */ /* 0x0002a6000802017f */
[----:B--2---:R-:W-:Y:S05]  /*17e60*/  @!P1 NANOSLEEP.SYNCS 0x989680 ;  /* 0x009896800000995d */ /* 0x004fea0003900000 */
[----:B------:R-:W2:Y:S02]  /*17e70*/  @!P1 SYNCS.PHASECHK.TRANS64 P1, [R4+URZ+0x28850], R3 ;  /* 0x02885003040095a7 */ /* 0x000ea4000802007f */
[----:B--2---:R-:W-:Y:S05]  /*17e80*/  @!P1 BRA `(.L_x_7920) ;  /* 0xfffffffc00ec9947 */ /* 0x004fea000383ffff */
[----:B------:R-:W-:Y:S05]  /*17e90*/  BRA `(.L_x_7917) ;  /* 0xffffff4000447947 */ /* 0x000fea000383ffff */
.L_x_7935:
[----:B-1----:R-:W-:-:S04]  /*17ea0*/  IMAD.U32 R6, RZ, RZ, UR5 ;  /* 0x00000005ff067e24 */ /* 0x002fc8000f8e00ff */
[----:B------:R1:W2:Y:S03]  /*17eb0*/  SYNCS.PHASECHK.TRANS64.TRYWAIT P1, [R6+URZ+0x28850], R5 ;  /* 0x02885005060075a7 */ /* 0x0002a6000802017f */
[----:B--2---:R-:W-:Y:S05]  /*17ec0*/  @!P1 NANOSLEEP.SYNCS 0x989680 ;  /* 0x009896800000995d */ /* 0x004fea0003900000 */
[----:B------:R-:W2:Y:S02]  /*17ed0*/  @!P1 SYNCS.PHASECHK.TRANS64 P1, [R6+URZ+0x28850], R5 ;  /* 0x02885005060095a7 */ /* 0x000ea4000802007f */
[----:B--2---:R-:W-:Y:S05]  /*17ee0*/  @!P1 BRA `(.L_x_7935) ;  /* 0xfffffffc00ec9947 */ /* 0x004fea000383ffff */
[----:B------:R-:W-:Y:S05]  /*17ef0*/  BRA `(.L_x_7934) ;  /* 0xffffff74006c7947 */ /* 0x000fea000383ffff */
.L_x_7986:
        /* <DEDUP_REMOVED lines=11> */
.L_x_8053:
[----:B------:R-:W-:Y:S05]  /*17fb0*/  BSYNC B0 ;  /* 0x0000000000007941 */ /* 0x000fea0003800000 */
.L_x_8052:
[----:B------:R-:W-:Y:S05]  /*17fc0*/  BRA `(.L_x_8054) ;  /* 0xffffffbc00347947 */ /* 0x000fea000383ffff */
.L_x_7989:
[----:B0-----:R0:W1:Y:S02]  /*17fd0*/  SYNCS.PHASECHK.TRANS64.TRYWAIT P0, [R7+URZ+0x28840], R2 ;  /* 0x02884002070075a7 */ /* 0x001064000800017f */
[----:B-1----:R-:W-:Y:S05]  /*17fe0*/  @!P0 NANOSLEEP.SYNCS 0x989680 ;  /* 0x009896800000895d */ /* 0x002fea0003900000 */
[----:B------:R-:W1:Y:S02]  /*17ff0*/  @!P0 SYNCS.PHASECHK.TRANS64 P0, [R7+URZ+0x28840], R2 ;  /* 0x02884002070085a7 */ /* 0x000e64000800007f */
[----:B-1----:R-:W-:Y:S05]  /*18000*/  @!P0 BRA `(.L_x_7989) ;  /* 0xfffffffc00f08947 */ /* 0x002fea000383ffff */
[----:B------:R-:W-:Y:S05]  /*18010*/  BRA `(.L_x_8055) ;  /* 0xffffffbc00907947 */ /* 0x000fea000383ffff */
.L_x_7990:
        /* <DEDUP_REMOVED lines=8> */
.L_x_8057:
[----:B------:R-:W-:Y:S05]  /*180a0*/  BSYNC B0 ;  /* 0x0000000000007941 */ /* 0x000fea0003800000 */
.L_x_8056:
        /* <DEDUP_REMOVED lines=9> */
.L_x_8058:
[----:B------:R-:W-:Y:S02]  /*18140*/  IMAD.MOV.U32 R13, RZ, RZ, R0 ;  /* 0x000000ffff0d7224 */ /* 0x000fe400078e0000 */
[----:B------:R-:W-:Y:S02]  /*18150*/  IMAD.MOV.U32 R12, RZ, RZ, 0x1 ;  /* 0x00000001ff0c7424 */ /* 0x000fe400078e00ff */
[----:B------:R-:W-:-:S07]  /*18160*/  IMAD.MOV.U32 R3, RZ, RZ, R14 ;  /* 0x000000ffff037224 */ /* 0x000fce00078e000e */
[----:B------:R-:W-:Y:S05]  /*18170*/  WARPSYNC.COLLECTIVE R15, `(.L_x_8059) ;  /* 0x000000000f087348 */ /* 0x000fea0003c00000 */
[----:B------:R0:W1:Y:S02]  /*18180*/  SHFL.IDX P6, R14, R13, R12, R11 ;  /* 0x0000000c0d0e7389 */ /* 0x00006400000c000b */
[----:B01----:R-:W-:Y:S01]  /*18190*/  ENDCOLLECTIVE ;  /* 0x000000000000791b */ /* 0x003fe20003800000 */
.L_x_8059:
        /* <DEDUP_REMOVED lines=16> */
.L_x_8060:
[----:B------:R-:W-:Y:S02]  /*182a0*/  @P1 IMAD R8, R5, 0x2, R22 ;  /* 0x0000000205081824 */ /* 0x000fe400078e0216 */
[----:B------:R-:W-:Y:S02]  /*182b0*/  IMAD.MOV.U32 R13, RZ, RZ, R0 ;  /* 0x000000ffff0d7224 */ /* 0x000fe400078e0000 */
[----:B------:R-:W-:Y:S02]  /*182c0*/  IMAD.MOV.U32 R12, RZ, RZ, 0x2 ;  /* 0x00000002ff0c7424 */ /* 0x000fe400078e00ff */
[----:B------:R-:W-:-:S07]  /*182d0*/  IMAD.MOV.U32 R3, RZ, RZ, R14 ;  /* 0x000000ffff037224 */ /* 0x000fce00078e000e */
[----:B------:R-:W-:Y:S05]  /*182e0*/  WARPSYNC.COLLECTIVE R15, `(.L_x_8061) ;  /* 0x000000000f087348 */ /* 0x000fea0003c00000 */
[----:B------:R0:W1:Y:S02]  /*182f0*/  SHFL.IDX P6, R14, R13, R12, R11 ;  /* 0x0000000c0d0e7389 */ /* 0x00006400000c000b */
[----:B01----:R-:W-:Y:S01]  /*18300*/  ENDCOLLECTIVE ;  /* 0x000000000000791b */ /* 0x003fe20003800000 */
.L_x_8061:
        /* <DEDUP_REMOVED lines=16> */
.L_x_8062:
[----:B------:R-:W-:Y:S02]  /*18410*/  @P1 IMAD R8, R5, 0x2, R22 ;  /* 0x0000000205081824 */ /* 0x000fe400078e0216 */
[----:B------:R-:W-:Y:S02]  /*18420*/  IMAD.MOV.U32 R13, RZ, RZ, R0 ;  /* 0x000000ffff0d7224 */ /* 0x000fe400078e0000 */
[----:B------:R-:W-:Y:S02]  /*18430*/  IMAD.MOV.U32 R12, RZ, RZ, 0x3 ;  /* 0x00000003ff0c7424 */ /* 0x000fe400078e00ff */
[----:B------:R-:W-:-:S07]  /*18440*/  IMAD.MOV.U32 R3, RZ, RZ, R14 ;  /* 0x000000ffff037224 */ /* 0x000fce00078e000e */
[----:B------:R-:W-:Y:S05]  /*18450*/  WARPSYNC.COLLECTIVE R15, `(.L_x_8063) ;  /* 0x000000000f087348 */ /* 0x000fea0003c00000 */
[----:B------:R0:W1:Y:S02]  /*18460*/  SHFL.IDX P6, R14, R13, R12, R11 ;  /* 0x0000000c0d0e7389 */ /* 0x00006400000c000b */
[----:B01----:R-:W-:Y:S01]  /*18470*/  ENDCOLLECTIVE ;  /* 0x000000000000791b */ /* 0x003fe20003800000 */
.L_x_8063:
        /* <DEDUP_REMOVED lines=16> */
.L_x_8064:
[----:B------:R-:W-:Y:S02]  /*18580*/  @P1 IMAD R8, R5, 0x2, R22 ;  /* 0x0000000205081824 */ /* 0x000fe400078e0216 */
[----:B------:R-:W-:Y:S02]  /*18590*/  IMAD.MOV.U32 R13, RZ, RZ, R0 ;  /* 0x000000ffff0d7224 */ /* 0x000fe400078e0000 */
[----:B------:R-:W-:Y:S02]  /*185a0*/  IMAD.MOV.U32 R12, RZ, RZ, 0x4 ;  /* 0x00000004ff0c7424 */ /* 0x000fe400078e00ff */
[----:B------:R-:W-:-:S07]  /*185b0*/  IMAD.MOV.U32 R3, RZ, RZ, R14 ;  /* 0x000000ffff037224 */ /* 0x000fce00078e000e */
[----:B------:R-:W-:Y:S05]  /*185c0*/  WARPSYNC.COLLECTIVE R15, `(.L_x_8065) ;  /* 0x000000000f087348 */ /* 0x000fea0003c00000 */
[----:B------:R0:W1:Y:S02]  /*185d0*/  SHFL.IDX P6, R14, R13, R12, R11 ;  /* 0x0000000c0d0e7389 */ /* 0x00006400000c000b */
[----:B01----:R-:W-:Y:S01]  /*185e0*/  ENDCOLLECTIVE ;  /* 0x000000000000791b */ /* 0x003fe20003800000 */
.L_x_8065:
        /* <DEDUP_REMOVED lines=16> */
.L_x_8066:
[----:B------:R-:W-:Y:S02]  /*186f0*/  @P1 IMAD R8, R5, 0x2, R22 ;  /* 0x0000000205081824 */ /* 0x000fe400078e0216 */
[----:B------:R-:W-:Y:S02]  /*18700*/  IMAD.MOV.U32 R13, RZ, RZ, R0 ;  /* 0x000000ffff0d7224 */ /* 0x000fe400078e0000 */
[----:B------:R-:W-:Y:S02]  /*18710*/  IMAD.MOV.U32 R12, RZ, RZ, 0x5 ;  /* 0x00000005ff0c7424 */ /* 0x000fe400078e00ff */
[----:B------:R-:W-:-:S07]  /*18720*/  IMAD.MOV.U32 R3, RZ, RZ, R14 ;  /* 0x000000ffff037224 */ /* 0x000fce00078e000e */
[----:B------:R-:W-:Y:S05]  /*18730*/  WARPSYNC.COLLECTIVE R15, `(.L_x_8067) ;  /* 0x000000000f087348 */ /* 0x000fea0003c00000 */
[----:B------:R0:W1:Y:S02]  /*18740*/  SHFL.IDX P6, R14, R13, R12, R11 ;  /* 0x0000000c0d0e7389 */ /* 0x00006400000c000b */
[----:B01----:R-:W-:Y:S01]  /*18750*/  ENDCOLLECTIVE ;  /* 0x000000000000791b */ /* 0x003fe20003800000 */
.L_x_8067:
        /* <DEDUP_REMOVED lines=16> */
.L_x_8068:
[----:B------:R-:W-:Y:S02]  /*18860*/  @P1 IMAD R8, R5, 0x2, R22 ;  /* 0x0000000205081824 */ /* 0x000fe400078e0216 */
[----:B------:R-:W-:Y:S02]  /*18870*/  IMAD.MOV.U32 R13, RZ, RZ, R0 ;  /* 0x000000ffff0d7224 */ /* 0x000fe400078e0000 */
[----:B------:R-:W-:Y:S02]  /*18880*/  IMAD.MOV.U32 R12, RZ, RZ, 0x6 ;  /* 0x00000006ff0c7424 */ /* 0x000fe400078e00ff */
[----:B------:R-:W-:-:S07]  /*18890*/  IMAD.MOV.U32 R3, RZ, RZ, R14 ;  /* 0x000000ffff037224 */ /* 0x000fce00078e000e */
[----:B------:R-:W-:Y:S05]  /*188a0*/  WARPSYNC.COLLECTIVE R15, `(.L_x_8069) ;  /* 0x000000000f087348 */ /* 0x000fea0003c00000 */
[----:B------:R0:W1:Y:S02]  /*188b0*/  SHFL.IDX P6, R14, R13, R12, R11 ;  /* 0x0000000c0d0e7389 */ /* 0x00006400000c000b */
[----:B01----:R-:W-:Y:S01]  /*188c0*/  ENDCOLLECTIVE ;  /* 0x000000000000791b */ /* 0x003fe20003800000 */
.L_x_8069:
        /* <DEDUP_REMOVED lines=16> */
.L_x_8070:
[----:B------:R-:W-:Y:S02]  /*189d0*/  @P1 IMAD R8, R5, 0x2, R22 ;  /* 0x0000000205081824 */ /* 0x000fe400078e0216 */
[----:B------:R-:W-:Y:S02]  /*189e0*/  IMAD.MOV.U32 R13, RZ, RZ, R0 ;  /* 0x000000ffff0d7224 */ /* 0x000fe400078e0000 */
[----:B------:R-:W-:Y:S02]  /*189f0*/  IMAD.MOV.U32 R12, RZ, RZ, 0x7 ;  /* 0x00000007ff0c7424 */ /* 0x000fe400078e00ff */
[----:B------:R-:W-:-:S07]  /*18a00*/  IMAD.MOV.U32 R3, RZ, RZ, R14 ;  /* 0x000000ffff037224 */ /* 0x000fce00078e000e */
[----:B------:R-:W-:Y:S05]  /*18a10*/  WARPSYNC.COLLECTIVE R15, `(.L_x_8071) ;  /* 0x000000000f087348 */ /* 0x000fea0003c00000 */
[----:B------:R0:W1:Y:S02]  /*18a20*/  SHFL.IDX P6, R14, R13, R12, R11 ;  /* 0x0000000c0d0e7389 */ /* 0x00006400000c000b */
[----:B01----:R-:W-:Y:S01]  /*18a30*/  ENDCOLLECTIVE ;  /* 0x000000000000791b */ /* 0x003fe20003800000 */
.L_x_8071:
        /* <DEDUP_REMOVED lines=10> */
.L_x_8072:
[----:B------:R-:W-:Y:S01]  /*18ae0*/  @!PT LDS RZ, [RZ] ;  /* 0x00000000fffff984 */ /* 0x000fe20000000800 */
[----:B------:R-:W-:Y:S01]  /*18af0*/  @!PT LDS RZ, [RZ] ;  /* 0x00000000fffff984 */ /* 0x000fe20000000800 */
[----:B------:R-:W-:Y:S01]  /*18b00*/  @!PT LDS RZ, [RZ] ;  /* 0x00000000fffff984 */ /* 0x000fe20000000800 */
[----:B------:R-:W-:Y:S04]  /*18b10*/  @P1 LDGSTS.E.BYPASS.LTC128B.128 [R8+0x1b400], desc[UR54][R2.64], !P3 ;  /* 0x1b40000002081fae */ /* 0x000fe8000d901d76 */
[----:B------:R0:W-:Y:S02]  /*18b20*/  @P1 LDGSTS.E.BYPASS.LTC128B.128 [R8+0x1f400], desc[UR54][R2.64+0x80], !P2 ;  /* 0x1f40008002081fae */ /* 0x0001e4000d101d76 */
[----:B0-----:R-:W-:Y:S01]  /*18b30*/  IMAD.MOV.U32 R2, RZ, RZ, R14 ;  /* 0x000000ffff027224 */ /* 0x001fe200078e000e */
[----:B------:R-:W-:Y:S06]  /*18b40*/  BRA `(.L_x_8073) ;  /* 0xffffffb800747947 */ /* 0x000fec000383ffff */
.L_x_7995:
[----:B------:R-:W-:Y:S02]  /*18b50*/  IMAD.MOV.U32 R13, RZ, RZ, R4 ;  /* 0x000000ffff0d7224 */ /* 0x000fe400078e0004 */
[----:B------:R-:W-:Y:S02]  /*18b60*/  IMAD.MOV.U32 R12, RZ, RZ, RZ ;  /* 0x000000ffff0c7224 */ /* 0x000fe400078e00ff */
[----:B------:R-:W-:Y:S02]  /*18b70*/  IMAD.MOV.U32 R11, RZ, RZ, 0x181f ;  /* 0x0000181fff0b7424 */ /* 0x000fe400078e00ff */
[----:B------:R-:W-:Y:S02]  /*18b80*/  IMAD.MOV.U32 R15, RZ, RZ, -0x1 ;  /* 0xffffffffff0f7424 */ /* 0x000fe400078e00ff */
[----:B------:R-:W-:Y:S02]  /*18b90*/  IMAD R31, R31, R5, RZ ;  /* 0x000000051f1f7224 */ /* 0x000fe400078e02ff */
[----:B------:R-:W-:-:S07]  /*18ba0*/  IMAD.IADD R27, R9, 0x1, R27 ;  /* 0x00000001091b7824 */ /* 0x000fce00078e021b */
[----:B-----5:R-:W-:Y:S05]  /*18bb0*/  WARPSYNC.COLLECTIVE R15, `(.L_x_8074) ;  /* 0x000000000f087348 */ /* 0x020fea0003c00000 */
[----:B------:R0:W1:Y:S02]  /*18bc0*/  SHFL.IDX P6, R14, R13, R12, R11 ;  /* 0x0000000c0d0e7389 */ /* 0x00006400000c000b */
[----:B01---5:R-:W-:Y:S01]  /*18bd0*/  ENDCOLLECTIVE ;  /* 0x000000000000791b */ /* 0x023fe20003800000 */
.L_x_8074:
[C---:B------:R-:W-:Y:S01]  /*18be0*/  VIADD R6, R27.reuse, 0x10 ;  /* 0x000000101b067836 */ /* 0x040fe20000000000 */
[----:B------:R-:W-:Y:S01]  /*18bf0*/  ISETP.GE.AND P2, PT, R27, R31, PT ;  /* 0x0000001f1b00720c */ /* 0x000fe20003f46270 */
[----:B------:R-:W-:Y:S02]  /*18c00*/  IMAD.MOV.U32 R13, RZ, RZ, R0 ;  /* 0x000000ffff0d7224 */ /* 0x000fe400078e0000 */
[----:B------:R-:W-:-:S10]  /*18c10*/  IMAD.MOV.U32 R2, RZ, RZ, R14 ;  /* 0x000000ffff027224 */ /* 0x000fd400078e000e */
[----:B------:R-:W-:Y:S05]  /*18c20*/  WARPSYNC.COLLECTIVE R15, `(.L_x_8075) ;  /* 0x000000000f087348 */ /* 0x000fea0003c00000 */
[----:B------:R0:W1:Y:S02]  /*18c30*/  SHFL.IDX P6, R14, R13, R12, R11 ;  /* 0x0000000c0d0e7389 */ /* 0x00006400000c000b */
[----:B01----:R-:W-:Y:S01]  /*18c40*/  ENDCOLLECTIVE ;  /* 0x000000000000791b */ /* 0x003fe20003800000 */
.L_x_8075:
        /* <DEDUP_REMOVED lines=8> */
.L_x_8076:
[----:B------:R-:W-:Y:S01]  /*18cd0*/  @!PT LDS RZ, [RZ] ;  /* 0x00000000fffff984 */ /* 0x000fe20000000800 */
[----:B------:R-:W-:Y:S01]  /*18ce0*/  @!PT LDS RZ, [RZ] ;  /* 0x00000000fffff984 */ /* 0x000fe20000000800 */
[----:B------:R-:W-:Y:S01]  /*18cf0*/  @!PT LDS RZ, [RZ] ;  /* 0x00000000fffff984 */ /* 0x000fe20000000800 */
[----:B------:R-:W-:Y:S04]  /*18d00*/  @!P2 LDGSTS.E.BYPASS.LTC128B.128 [R8+0x10400], desc[UR54][R2.64], !P0 ;  /* 0x104000000208afae */ /* 0x000fe8000c101d76 */
[----:B------:R0:W-:Y:S01]  /*18d10*/  @!P2 LDGSTS.E.BYPASS.LTC128B.128 [R8+0x14400], desc[UR54][R2.64+0x80], !P1 ;  /* 0x144000800208afae */ /* 0x0001e2000c901d76 */
[----:B------:R-:W-:Y:S01]  /*18d20*/  ISETP.GE.AND P2, PT, R6, R31, PT ;  /* 0x0000001f0600720c */ /* 0x000fe20003f46270 */
[----:B------:R-:W-:Y:S02]  /*18d30*/  VIADD R6, R27, 0x20 ;  /* 0x000000201b067836 */ /* 0x000fe40000000000 */
[----:B------:R-:W-:Y:S02]  /*18d40*/  IMAD.MOV.U32 R13, RZ, RZ, R0 ;  /* 0x000000ffff0d7224 */ /* 0x000fe400078e0000 */
[----:B0-----:R-:W-:-:S08]  /*18d50*/  IMAD.MOV.U32 R2, RZ, RZ, R14 ;  /* 0x000000ffff027224 */ /* 0x001fd000078e000e */
[----:B------:R-:W-:Y:S05]  /*18d60*/  WARPSYNC.COLLECTIVE R15, `(.L_x_8077) ;  /* 0x000000000f087348 */ /* 0x000fea0003c00000 */
[----:B------:R0:W1:Y:S02]  /*18d70*/  SHFL.IDX P6, R14, R13, R12, R11 ;  /* 0x0000000c0d0e7389 */ /* 0x00006400000c000b */
[----:B01----:R-:W-:Y:S01]  /*18d80*/  ENDCOLLECTIVE ;  /* 0x000000000000791b */ /* 0x003fe20003800000 */
.L_x_8077:
        /* <DEDUP_REMOVED lines=8> */
.L_x_8078:
[----:B------:R-:W-:-:S05]  /*18e10*/  @!P2 IMAD.MOV.U32 R3, RZ, RZ, R5 ;  /* 0x000000ffff03a224 */ /* 0x000fca00078e0005 */
        /* <DEDUP_REMOVED lines=12> */
.L_x_8079:
        /* <DEDUP_REMOVED lines=8> */
.L_x_8080:
        /* <DEDUP_REMOVED lines=13> */
.L_x_8081:
        /* <DEDUP_REMOVED lines=8> */
.L_x_8082:
        /* <DEDUP_REMOVED lines=13> */
.L_x_8083:
        /* <DEDUP_REMOVED lines=8> */
.L_x_8084:
        /* <DEDUP_REMOVED lines=13> */
.L_x_8085:
        /* <DEDUP_REMOVED lines=8> */
.L_x_8086:
[----:B------:R-:W-:-:S05]  /*19350*/  @!P2 IMAD.MOV.U32 R3, RZ, RZ, R5 ;  /* 0x000000ffff03a224 */ /* 0x000fca00078e0005 */
        /* <DEDUP_REMOVED lines=11> */
.L_x_8087:
        /* <DEDUP_REMOVED lines=8> */
.L_x_8088:
        /* <DEDUP_REMOVED lines=11> */
.L_x_8089:
[----:B------:R-:W-:Y:S05]  /*19540*/  BRA `(.L_x_8090) ;  /* 0xffffffb800e07947 */ /* 0x000fea000383ffff */
.L_x_8000:
[----:B0-----:R0:W1:Y:S02]  /*19550*/  SYNCS.PHASECHK.TRANS64.TRYWAIT P1, [R22+URZ+0x28820], R3 ;  /* 0x02882003160075a7 */ /* 0x001064000802017f */
[----:B-1----:R-:W-:Y:S05]  /*19560*/  @!P1 NANOSLEEP.SYNCS 0x989680 ;  /* 0x009896800000995d */ /* 0x002fea0003900000 */
[----:B------:R-:W1:Y:S02]  /*19570*/  @!P1 SYNCS.PHASECHK.TRANS64 P1, [R22+URZ+0x28820], R3 ;  /* 0x02882003160095a7 */ /* 0x000e64000802007f */
[----:B-1----:R-:W-:Y:S05]  /*19580*/  @!P1 BRA `(.L_x_8000) ;  /* 0xfffffffc00f09947 */ /* 0x002fea000383ffff */
[----:B------:R-:W-:Y:S05]  /*19590*/  BRA `(.L_x_8091) ;  /* 0xffffffbc00587947 */ /* 0x000fea000383ffff */
.L_x_8005:
[----:B0-----:R0:W1:Y:S02]  /*195a0*/  SYNCS.PHASECHK.TRANS64.TRYWAIT P0, [R6+URZ+0x28840], R3 ;  /* 0x02884003060075a7 */ /* 0x001064000800017f */
[----:B-1----:R-:W-:Y:S05]  /*195b0*/  @!P0 NANOSLEEP.SYNCS 0x989680 ;  /* 0x009896800000895d */ /* 0x002fea0003900000 */
[----:B------:R-:W1:Y:S02]  /*195c0*/  @!P0 SYNCS.PHASECHK.TRANS64 P0, [R6+URZ+0x28840], R3 ;  /* 0x02884003060085a7 */ /* 0x000e64000800007f */
[----:B-1----:R-:W-:Y:S05]  /*195d0*/  @!P0 BRA `(.L_x_8005) ;  /* 0xfffffffc00f08947 */ /* 0x002fea000383ffff */
[----:B------:R-:W-:Y:S05]  /*195e0*/  BRA `(.L_x_8092) ;  /* 0xffffffc000207947 */ /* 0x000fea000383ffff */
.L_x_8006:
[----:B------:R-:W-:Y:S01]  /*195f0*/  BSSY B1, `(.L_x_8093) ;  /* 0x0000008000017945 */ /* 0x000fe20003800000 */
[----:B------:R-:W-:Y:S02]  /*19600*/  IMAD.MOV.U32 R13, RZ, RZ, R9 ;  /* 0x000000ffff0d7224 */ /* 0x000fe400078e0009 */
[----:B------:R-:W-:Y:S02]  /*19610*/  IMAD.MOV.U32 R12, RZ, RZ, RZ ;  /* 0x000000ffff0c7224 */ /* 0x000fe400078e00ff */
[----:B------:R-:W-:Y:S02]  /*19620*/  IMAD.MOV.U32 R11, RZ, RZ, 0x181f ;  /* 0x0000181fff0b7424 */ /* 0x000fe400078e00ff */
[----:B------:R-:W-:-:S07]  /*19630*/  IMAD.MOV.U32 R15, RZ, RZ, -0x1 ;  /* 0xffffffffff0f7424 */ /* 0x000fce00078e00ff */
[----:B--2---:R-:W-:Y:S05]  /*19640*/  WARPSYNC.COLLECTIVE R15, `(.L_x_8094) ;  /* 0x000000000f087348 */ /* 0x004fea0003c00000 */
[----:B--2---:R0:W1:Y:S02]  /*19650*/  SHFL.IDX P6, R14, R13, R12, R11 ;  /* 0x0000000c0d0e7389 */ /* 0x00406400000c000b */
[----:B01----:R-:W-:Y:S01]  /*19660*/  ENDCOLLECTIVE ;  /* 0x000000000000791b */ /* 0x003fe20003800000 */
.L_x_8094:
[----:B------:R-:W-:Y:S05]  /*19670*/  BSYNC B1 ;  /* 0x0000000000017941 */ /* 0x000fea0003800000 */
.L_x_8093:
        /* <DEDUP_REMOVED lines=9> */
.L_x_8095:
[----:B------:R-:W-:Y:S02]  /*19710*/  IMAD R8, R8, 0x2, R22 ;  /* 0x0000000208087824 */ /* 0x000fe400078e0216 */
[----:B------:R-:W-:Y:S02]  /*19720*/  IMAD.MOV.U32 R13, RZ, RZ, R9 ;  /* 0x000000ffff0d7224 */ /* 0x000fe400078e0009 */
[----:B------:R-:W-:Y:S02]  /*19730*/  IMAD.MOV.U32 R12, RZ, RZ, 0x1 ;  /* 0x00000001ff0c7424 */ /* 0x000fe400078e00ff */
[----:B------:R-:W-:-:S07]  /*19740*/  IMAD.MOV.U32 R2, RZ, RZ, R14 ;  /* 0x000000ffff027224 */ /* 0x000fce00078e000e */
[----:B------:R-:W-:Y:S05]  /*19750*/  WARPSYNC.COLLECTIVE R15, `(.L_x_8096) ;  /* 0x000000000f087348 */ /* 0x000fea0003c00000 */
[----:B------:R0:W1:Y:S02]  /*19760*/  SHFL.IDX P6, R14, R13, R12, R11 ;  /* 0x0000000c0d0e7389 */ /* 0x00006400000c000b */
[----:B01----:R-:W-:Y:S01]  /*19770*/  ENDCOLLECTIVE ;  /* 0x000000000000791b */ /* 0x003fe20003800000 */
.L_x_8096:
        /* <DEDUP_REMOVED lines=12> */
.L_x_8097:
[----:B------:R-:W-:Y:S02]  /*19840*/  IMAD.MOV.U32 R13, RZ, RZ, R9 ;  /* 0x000000ffff0d7224 */ /* 0x000fe400078e0009 */
[----:B------:R-:W-:Y:S02]  /*19850*/  IMAD.MOV.U32 R12, RZ, RZ, 0x2 ;  /* 0x00000002ff0c7424 */ /* 0x000fe400078e00ff */
[----:B------:R-:W-:-:S07]  /*19860*/  IMAD.MOV.U32 R2, RZ, RZ, R14 ;  /* 0x000000ffff027224 */ /* 0x000fce00078e000e */
[----:B------:R-:W-:Y:S05]  /*19870*/  WARPSYNC.COLLECTIVE R15, `(.L_x_8098) ;  /* 0x000000000f087348 */ /* 0x000fea0003c00000 */
[----:B------:R0:W1:Y:S02]  /*19880*/  SHFL.IDX P6, R14, R13, R12, R11 ;  /* 0x0000000c0d0e7389 */ /* 0x00006400000c000b */
[----:B01----:R-:W-:Y:S01]  /*19890*/  ENDCOLLECTIVE ;  /* 0x000000000000791b */ /* 0x003fe20003800000 */
.L_x_8098:
        /* <DEDUP_REMOVED lines=12> */
.L_x_8099:
[----:B------:R-:W-:Y:S02]  /*19960*/  IMAD.MOV.U32 R13, RZ, RZ, R9 ;  /* 0x000000ffff0d7224 */ /* 0x000fe400078e0009 */
[----:B------:R-:W-:Y:S02]  /*19970*/  IMAD.MOV.U32 R12, RZ, RZ, 0x3 ;  /* 0x00000003ff0c7424 */ /* 0x000fe400078e00ff */
[----:B------:R-:W-:-:S07]  /*19980*/  IMAD.MOV.U32 R2, RZ, RZ, R14 ;  /* 0x000000ffff027224 */ /* 0x000fce00078e000e */
[----:B------:R-:W-:Y:S05]  /*19990*/  WARPSYNC.COLLECTIVE R15, `(.L_x_8100) ;  /* 0x000000000f087348 */ /* 0x000fea0003c00000 */
[----:B------:R0:W1:Y:S02]  /*199a0*/  SHFL.IDX P6, R14, R13, R12, R11 ;  /* 0x0000000c0d0e7389 */ /* 0x00006400000c000b */
[----:B01----:R-:W-:Y:S01]  /*199b0*/  ENDCOLLECTIVE ;  /* 0x000000000000791b */ /* 0x003fe20003800000 */
.L_x_8100:
        /* <DEDUP_REMOVED lines=12> */
.L_x_8101:
[----:B------:R-:W-:Y:S01]  /*19a80*/  IMAD.MOV.U32 R13, RZ, RZ, R9 ;  /* 0x000000ffff0d7224 */ /* 0x000fe200078e0009 */
[----:B------:R-:W-:Y:S01]  /*19a90*/  MOV R12, 0x4 ;  /* 0x00000004000c7802 */ /* 0x000fe20000000f00 */
[----:B------:R-:W-:-:S07]  /*19aa0*/  IMAD.MOV.U32 R2, RZ, RZ, R14 ;  /* 0x000000ffff027224 */ /* 0x000fce00078e000e */
[----:B------:R-:W-:Y:S05]  /*19ab0*/  WARPSYNC.COLLECTIVE R15, `(.L_x_8102) ;  /* 0x000000000f087348 */ /* 0x000fea0003c00000 */
[----:B------:R0:W1:Y:S02]  /*19ac0*/  SHFL.IDX P6, R14, R13, R12, R11 ;  /* 0x0000000c0d0e7389 */ /* 0x00006400000c000b */
[----:B01----:R-:W-:Y:S01]  /*19ad0*/  ENDCOLLECTIVE ;  /* 0x000000000000791b */ /* 0x003fe20003800000 */
.L_x_8102:
        /* <DEDUP_REMOVED lines=12> */
.L_x_8103:
[----:B------:R-:W-:Y:S02]  /*19ba0*/  IMAD.MOV.U32 R13, RZ, RZ, R9 ;  /* 0x000000ffff0d7224 */ /* 0x000fe400078e0009 */
[----:B------:R-:W-:Y:S02]  /*19bb0*/  IMAD.MOV.U32 R12, RZ, RZ, 0x5 ;  /* 0x00000005ff0c7424 */ /* 0x000fe400078e00ff */
[----:B------:R-:W-:-:S07]  /*19bc0*/  IMAD.MOV.U32 R2, RZ, RZ, R14 ;  /* 0x000000ffff027224 */ /* 0x000fce00078e000e */
[----:B------:R-:W-:Y:S05]  /*19bd0*/  WARPSYNC.COLLECTIVE R15, `(.L_x_8104) ;  /* 0x000000000f087348 */ /* 0x000fea0003c00000 */
[----:B------:R0:W1:Y:S02]  /*19be0*/  SHFL.IDX P6, R14, R13, R12, R11 ;  /* 0x0000000c0d0e7389 */ /* 0x00006400000c000b */
[----:B01----:R-:W-:Y:S01]  /*19bf0*/  ENDCOLLECTIVE ;  /* 0x000000000000791b */ /* 0x003fe20003800000 */
.L_x_8104:
        /* <DEDUP_REMOVED lines=12> */
.L_x_8105:
[----:B------:R-:W-:Y:S02]  /*19cc0*/  IMAD.MOV.U32 R13, RZ, RZ, R9 ;  /* 0x000000ffff0d7224 */ /* 0x000fe400078e0009 */
[----:B------:R-:W-:Y:S02]  /*19cd0*/  IMAD.MOV.U32 R12, RZ, RZ, 0x6 ;  /* 0x00000006ff0c7424 */ /* 0x000fe400078e00ff */
[----:B------:R-:W-:-:S07]  /*19ce0*/  IMAD.MOV.U32 R2, RZ, RZ, R14 ;  /* 0x000000ffff027224 */ /* 0x000fce00078e000e */
[----:B------:R-:W-:Y:S05]  /*19cf0*/  WARPSYNC.COLLECTIVE R15, `(.L_x_8106) ;  /* 0x000000000f087348 */ /* 0x000fea0003c00000 */
[----:B------:R0:W1:Y:S02]  /*19d00*/  SHFL.IDX P6, R14, R13, R12, R11 ;  /* 0x0000000c0d0e7389 */ /* 0x00006400000c000b */
[----:B01----:R-:W-:Y:S01]  /*19d10*/  ENDCOLLECTIVE ;  /* 0x000000000000791b */ /* 0x003fe20003800000 */
.L_x_8106:
        /* <DEDUP_REMOVED lines=12> */
.L_x_8107:
[----:B------:R-:W-:Y:S02]  /*19de0*/  IMAD.MOV.U32 R13, RZ, RZ, R9 ;  /* 0x000000ffff0d7224 */ /* 0x000fe400078e0009 */
[----:B------:R-:W-:Y:S02]  /*19df0*/  IMAD.MOV.U32 R12, RZ, RZ, 0x7 ;  /* 0x00000007ff0c7424 */ /* 0x000fe400078e00ff */
[----:B------:R-:W-:-:S07]  /*19e00*/  IMAD.MOV.U32 R2, RZ, RZ, R14 ;  /* 0x000000ffff027224 */ /* 0x000fce00078e000e */
[----:B------:R-:W-:Y:S05]  /*19e10*/  WARPSYNC.COLLECTIVE R15, `(.L_x_8108) ;  /* 0x000000000f087348 */ /* 0x000fea0003c00000 */
[----:B------:R0:W1:Y:S02]  /*19e20*/  SHFL.IDX P6, R14, R13, R12, R11 ;  /* 0x0000000c0d0e7389 */ /* 0x00006400000c000b */
[----:B01----:R-:W-:Y:S01]  /*19e30*/  ENDCOLLECTIVE ;  /* 0x000000000000791b */ /* 0x003fe20003800000 */
.L_x_8108:
        /* <DEDUP_REMOVED lines=12> */
.L_x_8109:
[----:B------:R-:W-:Y:S01]  /*19f00*/  IMAD.MOV.U32 R2, RZ, RZ, R14 ;  /* 0x000000ffff027224 */ /* 0x000fe200078e000e */
[----:B------:R-:W-:Y:S06]  /*19f10*/  BRA `(.L_x_8110) ;  /* 0xffffffb800f47947 */ /* 0x000fec000383ffff */
.L_x_8011:
[----:B-1----:R1:W3:Y:S02]  /*19f20*/  SYNCS.PHASECHK.TRANS64.TRYWAIT P0, [R6+URZ+0x28860], R2 ;  /* 0x02886002060075a7 */ /* 0x0022e4000800017f */
[----:B---3--:R-:W-:Y:S05]  /*19f30*/  @!P0 NANOSLEEP.SYNCS 0x989680 ;  /* 0x009896800000895d */ /* 0x008fea0003900000 */
[----:B------:R-:W3:Y:S02]  /*19f40*/  @!P0 SYNCS.PHASECHK.TRANS64 P0, [R6+URZ+0x28860], R2 ;  /* 0x02886002060085a7 */ /* 0x000ee4000800007f */
[----:B---3--:R-:W-:Y:S05]  /*19f50*/  @!P0 BRA `(.L_x_8011) ;  /* 0xfffffffc00f08947 */ /* 0x008fea000383ffff */
[----:B------:R-:W-:Y:S05]  /*19f60*/  BRA `(.L_x_8111) ;  /* 0xffffffbc00507947 */ /* 0x000fea000383ffff */
.L_x_8012:
[----:B------:R-:W-:Y:S01]  /*19f70*/  BSSY B1, `(.L_x_8112) ;  /* 0x0000008000017945 */ /* 0x000fe20003800000 */
[----:B------:R-:W-:Y:S02]  /*19f80*/  IMAD.MOV.U32 R13, RZ, RZ, R23 ;  /* 0x000000ffff0d7224 */ /* 0x000fe400078e0017 */
[----:B------:R-:W-:Y:S02]  /*19f90*/  IMAD.MOV.U32 R12, RZ, RZ, RZ ;  /* 0x000000ffff0c7224 */ /* 0x000fe400078e00ff */
[----:B------:R-:W-:Y:S02]  /*19fa0*/  IMAD.MOV.U32 R11, RZ, RZ, 0x181f ;  /* 0x0000181fff0b7424 */ /* 0x000fe400078e00ff */
[----:B------:R-:W-:-:S07]  /*19fb0*/  IMAD.MOV.U32 R15, RZ, RZ, -0x1 ;  /* 0xffffffffff0f7424 */ /* 0x000fce00078e00ff */
[----:B-12---:R-:W-:Y:S05]  /*19fc0*/  WARPSYNC.COLLECTIVE R15, `(.L_x_8113) ;  /* 0x000000000f087348 */ /* 0x006fea0003c00000 */
[----:B--2---:R0:W2:Y:S02]  /*19fd0*/  SHFL.IDX P6, R14, R13, R12, R11 ;  /* 0x0000000c0d0e7389 */ /* 0x0040a400000c000b */
[----:B012---:R-:W-:Y:S01]  /*19fe0*/  ENDCOLLECTIVE ;  /* 0x000000000000791b */ /* 0x007fe20003800000 */
.L_x_8113:
[----:B------:R-:W-:Y:S05]  /*19ff0*/  BSYNC B1 ;  /* 0x0000000000017941 */ /* 0x000fea0003800000 */
.L_x_8112:
        /* <DEDUP_REMOVED lines=9> */
.L_x_8114:
[----:B------:R-:W-:Y:S02]  /*1a090*/  IMAD.MOV.U32 R13, RZ, RZ, R23 ;  /* 0x000000ffff0d7224 */ /* 0x000fe400078e0017 */
[----:B------:R-:W-:Y:S02]  /*1a0a0*/  IMAD.MOV.U32 R12, RZ, RZ, 0x1 ;  /* 0x00000001ff0c7424 */ /* 0x000fe400078e00ff */
[----:B------:R-:W-:-:S07]  /*1a0b0*/  IMAD.MOV.U32 R2, RZ, RZ, R14 ;  /* 0x000000ffff027224 */ /* 0x000fce00078e000e */
[----:B------:R-:W-:Y:S05]  /*1a0c0*/  WARPSYNC.COLLECTIVE R15, `(.L_x_8115) ;  /* 0x000000000f087348 */ /* 0x000fea0003c00000 */
[----:B------:R0:W1:Y:S02]  /*1a0d0*/  SHFL.IDX P6, R14, R13, R12, R11 ;  /* 0x0000000c0d0e7389 */ /* 0x00006400000c000b */
[----:B01----:R-:W-:Y:S01]  /*1a0e0*/  ENDCOLLECTIVE ;  /* 0x000000000000791b */ /* 0x003fe20003800000 */
.L_x_8115:
        /* <DEDUP_REMOVED lines=14> */
.L_x_8116:
[----:B------:R-:W-:Y:S02]  /*1a1d0*/  IMAD.MOV.U32 R13, RZ, RZ, R23 ;  /* 0x000000ffff0d7224 */ /* 0x000fe400078e0017 */
[----:B------:R-:W-:Y:S02]  /*1a1e0*/  IMAD.MOV.U32 R12, RZ, RZ, 0x2 ;  /* 0x00000002ff0c7424 */ /* 0x000fe400078e00ff */
[----:B------:R-:W-:-:S07]  /*1a1f0*/  IMAD.MOV.U32 R2, RZ, RZ, R14 ;  /* 0x000000ffff027224 */ /* 0x000fce00078e000e */
[----:B------:R-:W-:Y:S05]  /*1a200*/  WARPSYNC.COLLECTIVE R15, `(.L_x_8117) ;  /* 0x000000000f087348 */ /* 0x000fea0003c00000 */
[----:B------:R0:W1:Y:S02]  /*1a210*/  SHFL.IDX P6, R14, R13, R12, R11 ;  /* 0x0000000c0d0e7389 */ /* 0x00006400000c000b */
[----:B01----:R-:W-:Y:S01]  /*1a220*/  ENDCOLLECTIVE ;  /* 0x000000000000791b */ /* 0x003fe20003800000 */
.L_x_8117:
        /* <DEDUP_REMOVED lines=14> */
.L_x_8118:
[----:B------:R-:W-:Y:S02]  /*1a310*/  IMAD.MOV.U32 R13, RZ, RZ, R23 ;  /* 0x000000ffff0d7224 */ /* 0x000fe400078e0017 */
[----:B------:R-:W-:Y:S02]  /*1a320*/  IMAD.MOV.U32 R12, RZ, RZ, 0x3 ;  /* 0x00000003ff0c7424 */ /* 0x000fe400078e00ff */
[----:B------:R-:W-:-:S07]  /*1a330*/  IMAD.MOV.U32 R2, RZ, RZ, R14 ;  /* 0x000000ffff027224 */ /* 0x000fce00078e000e */
[----:B------:R-:W-:Y:S05]  /*1a340*/  WARPSYNC.COLLECTIVE R15, `(.L_x_8119) ;  /* 0x000000000f087348 */ /* 0x000fea0003c00000 */
[----:B------:R0:W1:Y:S02]  /*1a350*/  SHFL.IDX P6, R14, R13, R12, R11 ;  /* 0x0000000c0d0e7389 */ /* 0x00006400000c000b */
[----:B01----:R-:W-:Y:S01]  /*1a360*/  ENDCOLLECTIVE ;  /* 0x000000000000791b */ /* 0x003fe20003800000 */
.L_x_8119:
        /* <DEDUP_REMOVED lines=14> */
.L_x_8120:
[----:B------:R-:W-:Y:S02]  /*1a450*/  IMAD.MOV.U32 R13, RZ, RZ, R23 ;  /* 0x000000ffff0d7224 */ /* 0x000fe400078e0017 */
[----:B------:R-:W-:Y:S02]  /*1a460*/  IMAD.MOV.U32 R12, RZ, RZ, 0x4 ;  /* 0x00000004ff0c7424 */ /* 0x000fe400078e00ff */
[----:B------:R-:W-:-:S07]  /*1a470*/  IMAD.MOV.U32 R2, RZ, RZ, R14 ;  /* 0x000000ffff027224 */ /* 0x000fce00078e000e */
[----:B------:R-:W-:Y:S05]  /*1a480*/  WARPSYNC.COLLECTIVE R15, `(.L_x_8121) ;  /* 0x000000000f087348 */ /* 0x000fea0003c00000 */
[----:B------:R0:W1:Y:S02]  /*1a490*/  SHFL.IDX P6, R14, R13, R12, R11 ;  /* 0x0000000c0d0e7389 */ /* 0x00006400000c000b */
[----:B01----:R-:W-:Y:S01]  /*1a4a0*/  ENDCOLLECTIVE ;  /* 0x000000000000791b */ /* 0x003fe20003800000 */
.L_x_8121:
        /* <DEDUP_REMOVED lines=14> */
.L_x_8122:
[----:B------:R-:W-:Y:S02]  /*1a590*/  IMAD.MOV.U32 R13, RZ, RZ, R23 ;  /* 0x000000ffff0d7224 */ /* 0x000fe400078e0017 */
[----:B------:R-:W-:Y:S02]  /*1a5a0*/  IMAD.MOV.U32 R12, RZ, RZ, 0x5 ;  /* 0x00000005ff0c7424 */ /* 0x000fe400078e00ff */
[----:B------:R-:W-:-:S07]  /*1a5b0*/  IMAD.MOV.U32 R2, RZ, RZ, R14 ;  /* 0x000000ffff027224 */ /* 0x000fce00078e000e */
[----:B------:R-:W-:Y:S05]  /*1a5c0*/  WARPSYNC.COLLECTIVE R15, `(.L_x_8123) ;  /* 0x000000000f087348 */ /* 0x000fea0003c00000 */
[----:B------:R0:W1:Y:S02]  /*1a5d0*/  SHFL.IDX P6, R14, R13, R12, R11 ;  /* 0x0000000c0d0e7389 */ /* 0x00006400000c000b */
[----:B01----:R-:W-:Y:S01]  /*1a5e0*/  ENDCOLLECTIVE ;  /* 0x000000000000791b */ /* 0x003fe20003800000 */
.L_x_8123:
        /* <DEDUP_REMOVED lines=14> */
.L_x_8124:
[----:B------:R-:W-:Y:S02]  /*1a6d0*/  IMAD.MOV.U32 R13, RZ, RZ, R23 ;  /* 0x000000ffff0d7224 */ /* 0x000fe400078e0017 */
[----:B------:R-:W-:Y:S02]  /*1a6e0*/  IMAD.MOV.U32 R12, RZ, RZ, 0x6 ;  /* 0x00000006ff0c7424 */ /* 0x000fe400078e00ff */
[----:B------:R-:W-:-:S07]  /*1a6f0*/  IMAD.MOV.U32 R2, RZ, RZ, R14 ;  /* 0x000000ffff027224 */ /* 0x000fce00078e000e */
[----:B------:R-:W-:Y:S05]  /*1a700*/  WARPSYNC.COLLECTIVE R15, `(.L_x_8125) ;  /* 0x000000000f087348 */ /* 0x000fea0003c00000 */
[----:B------:R0:W1:Y:S02]  /*1a710*/  SHFL.IDX P6, R14, R13, R12, R11 ;  /* 0x0000000c0d0e7389 */ /* 0x00006400000c000b */
[----:B01----:R-:W-:Y:S01]  /*1a720*/  ENDCOLLECTIVE ;  /* 0x000000000000791b */ /* 0x003fe20003800000 */
.L_x_8125:
        /* <DEDUP_REMOVED lines=14> */
.L_x_8126:
[----:B------:R-:W-:Y:S02]  /*1a810*/  IMAD.MOV.U32 R13, RZ, RZ, R23 ;  /* 0x000000ffff0d7224 */ /* 0x000fe400078e0017 */
[----:B------:R-:W-:Y:S02]  /*1a820*/  IMAD.MOV.U32 R12, RZ, RZ, 0x7 ;  /* 0x00000007ff0c7424 */ /* 0x000fe400078e00ff */
[----:B------:R-:W-:-:S07]  /*1a830*/  IMAD.MOV.U32 R2, RZ, RZ, R14 ;  /* 0x000000ffff027224 */ /* 0x000fce00078e000e */
[----:B------:R-:W-:Y:S05]  /*1a840*/  WARPSYNC.COLLECTIVE R15, `(.L_x_8127) ;  /* 0x000000000f087348 */ /* 0x000fea0003c00000 */
[----:B------:R0:W1:Y:S02]  /*1a850*/  SHFL.IDX P6, R14, R13, R12, R11 ;  /* 0x0000000c0d0e7389 */ /* 0x00006400000c000b */
[----:B01----:R-:W-:Y:S01]  /*1a860*/  ENDCOLLECTIVE ;  /* 0x000000000000791b */ /* 0x003fe20003800000 */
.L_x_8127:
        /* <DEDUP_REMOVED lines=13> */
.L_x_8128:
[----:B------:R-:W-:Y:S01]  /*1a940*/  @!PT LDS RZ, [RZ] ;  /* 0x00000000fffff984 */ /* 0x000fe20000000800 */
[----:B------:R-:W-:Y:S01]  /*1a950*/  @!PT LDS RZ, [RZ] ;  /* 0x00000000fffff984 */ /* 0x000fe20000000800 */
[----:B------:R-:W-:Y:S01]  /*1a960*/  @!PT LDS RZ, [RZ] ;  /* 0x00000000fffff984 */ /* 0x000fe20000000800 */
[----:B------:R1:W-:Y:S01]  /*1a970*/  LDGSTS.E.BYPASS.LTC128B.128 [R7+0x7400], desc[UR54][R2.64+0x80], !P0 ;  /* 0x0740008002077fae */ /* 0x0003e2000c101d76 */
[----:B------:R-:W-:Y:S05]  /*1a980*/  BRA `(.L_x_8129) ;  /* 0xffffffb400d87947 */ /* 0x000fea000383ffff */
.L_x_8020:
[----:B0-----:R0:W1:Y:S02]  /*1a990*/  SYNCS.PHASECHK.TRANS64.TRYWAIT P0, [R0+URZ+0x28860], R3 ;  /* 0x02886003000075a7 */ /* 0x001064000800017f */
[----:B-1----:R-:W-:Y:S05]  /*1a9a0*/  @!P0 NANOSLEEP.SYNCS 0x989680 ;  /* 0x009896800000895d */ /* 0x002fea0003900000 */
[----:B------:R-:W1:Y:S02]  /*1a9b0*/  @!P0 SYNCS.PHASECHK.TRANS64 P0, [R0+URZ+0x28860], R3 ;  /* 0x02886003000085a7 */ /* 0x000e64000800007f */
[----:B-1----:R-:W-:Y:S05]  /*1a9c0*/  @!P0 BRA `(.L_x_8020) ;  /* 0xfffffffc00f08947 */ /* 0x002fea000383ffff */
[----:B------:R-:W-:Y:S05]  /*1a9d0*/  BRA `(.L_x_8130) ;  /* 0xffffffb800f47947 */ /* 0x000fea000383ffff */
.L_x_8021:
        /* <DEDUP_REMOVED lines=8> */
.L_x_8132:
[----:B------:R-:W-:Y:S05]  /*1aa60*/  BSYNC B0 ;  /* 0x0000000000007941 */ /* 0x000fea0003800000 */
.L_x_8131:
        /* <DEDUP_REMOVED lines=9> */
.L_x_8133:
        /* <DEDUP_REMOVED lines=8> */
[----:B------:R-:W-:-:S13]  /*1ab80*/  IADD3 R2, P2, R14, R5, RZ ;  /* 0x000000050e027210 */ /* 0x000fda0007f5e0ff */
[----:B------:R-:W-:Y:S05]  /*1ab90*/  WARPSYNC.COLLECTIVE R15, `(.L_x_8134) ;  /* 0x000000000f087348 */ /* 0x000fea0003c00000 */
[----:B------:R0:W1:Y:S02]  /*1aba0*/  SHFL.IDX P6, R14, R13, R12, R11 ;  /* 0x0000000c0d0e7389 */ /* 0x00006400000c000b */
[----:B01----:R-:W-:Y:S01]  /*1abb0*/  ENDCOLLECTIVE ;  /* 0x000000000000791b */ /* 0x003fe20003800000 */
.L_x_8134:
        /* <DEDUP_REMOVED lines=13> */
.L_x_8135:
[----:B------:R-:W-:Y:S02]  /*1ac90*/  IMAD.MOV.U32 R13, RZ, RZ, R23 ;  /* 0x000000ffff0d7224 */ /* 0x000fe400078e0017 */
[----:B------:R-:W-:Y:S02]  /*1aca0*/  IMAD.MOV.U32 R12, RZ, RZ, 0x2 ;  /* 0x00000002ff0c7424 */ /* 0x000fe400078e00ff */
[----:B------:R-:W-:-:S07]  /*1acb0*/  IMAD.MOV.U32 R10, RZ, RZ, R14 ;  /* 0x000000ffff0a7224 */ /* 0x000fce00078e000e */
[----:B------:R-:W-:Y:S05]  /*1acc0*/  WARPSYNC.COLLECTIVE R15, `(.L_x_8136) ;  /* 0x000000000f087348 */ /* 0x000fea0003c00000 */
[----:B------:R0:W1:Y:S02]  /*1acd0*/  SHFL.IDX P6, R14, R13, R12, R11 ;  /* 0x0000000c0d0e7389 */ /* 0x00006400000c000b */
[----:B01----:R-:W-:Y:S01]  /*1ace0*/  ENDCOLLECTIVE ;  /* 0x000000000000791b */ /* 0x003fe20003800000 */
.L_x_8136:
[----:B------:R-:W-:-:S05]  /*1acf0*/  IADD3 R2, P2, R10, R5, RZ ;  /* 0x000000050a027210 */ /* 0x000fca0007f5e0ff */
[----:B------:R-:W-:-:S05]  /*1ad00*/  IMAD.X R3, RZ, RZ, R7, P2 ;  /* 0x000000ffff037224 */ /* 0x000fca00010e0607 */
[----:B------:R-:W-:Y:S01]  /*1ad10*/  @!PT LDS RZ, [RZ] ;  /* 0x00000000fffff984 */ /* 0x000fe20000000800 */
[----:B------:R-:W-:Y:S01]  /*1ad20*/  @!PT LDS RZ, [RZ] ;  /* 0x00000000fffff984 */ /* 0x000fe20000000800 */
[----:B------:R-:W-:Y:S01]  /*1ad30*/  @!PT LDS RZ, [RZ] ;  /* 0x00000000fffff984 */ /* 0x000fe20000000800 */
[----:B------:R0:W-:Y:S01]  /*1ad40*/  LDGSTS.E.BYPASS.LTC128B.128 [R4+0xc00], desc[UR54][R2.64], !P3 ;  /* 0x00c0000002047fae */ /* 0x0001e2000d901d76 */
[----:B------:R-:W-:Y:S01]  /*1ad50*/  IMAD.MOV.U32 R13, RZ, RZ, R17 ;  /* 0x000000ffff0d7224 */ /* 0x000fe200078e0011 */
[C---:B------:R-:W-:Y:S02]  /*1ad60*/  ISETP.LT.OR P3, PT, R6.reuse, 0x21, P1 ;  /* 0x000000210600780c */ /* 0x040fe40000f61670 */
[----:B------:R0:W-:Y:S01]  /*1ad70*/  LDGSTS.E.BYPASS.LTC128B.128 [R4+0x4c00], desc[UR54][R2.64+0x80], !P4 ;  /* 0x04c0008002047fae */ /* 0x0001e2000e101d76 */
[----:B------:R-:W-:Y:S01]  /*1ad80*/  ISETP.LT.OR P4, PT, R6, 0x21, P0 ;  /* 0x000000210600780c */ /* 0x000fe20000781670 */
[----:B------:R-:W-:-:S12]  /*1ad90*/  IMAD.MOV.U32 R8, RZ, RZ, R14 ;  /* 0x000000ffff087224 */ /* 0x000fd800078e000e */
[----:B0-----:R-:W-:Y:S05]  /*1ada0*/  WARPSYNC.COLLECTIVE R15, `(.L_x_8137) ;  /* 0x000000000f087348 */ /* 0x001fea0003c00000 */
[----:B------:R1:W2:Y:S02]  /*1adb0*/  SHFL.IDX P6, R14, R13, R12, R11 ;  /* 0x0000000c0d0e7389 */ /* 0x0002a400000c000b */
[----:B012---:R-:W-:Y:S01]  /*1adc0*/  ENDCOLLECTIVE ;  /* 0x000000000000791b */ /* 0x007fe20003800000 */
.L_x_8137:
[----:B------:R-:W-:Y:S02]  /*1add0*/  IMAD.MOV.U32 R13, RZ, RZ, R23 ;  /* 0x000000ffff0d7224 */ /* 0x000fe400078e0017 */
[----:B------:R-:W-:Y:S01]  /*1ade0*/  IMAD.MOV.U32 R12, RZ, RZ, 0x3 ;  /* 0x00000003ff0c7424 */ /* 0x000fe200078e00ff */
[----:B------:R-:W-:-:S13]  /*1adf0*/  IADD3 R2, P2, R14, R5, RZ ;  /* 0x000000050e027210 */ /* 0x000fda0007f5e0ff */
[----:B------:R-:W-:Y:S05]  /*1ae00*/  WARPSYNC.COLLECTIVE R15, `(.L_x_8138) ;  /* 0x000000000f087348 */ /* 0x000fea0003c00000 */
[----:B------:R0:W1:Y:S02]  /*1ae10*/  SHFL.IDX P6, R14, R13, R12, R11 ;  /* 0x0000000c0d0e7389 */ /* 0x00006400000c000b */
[----:B01----:R-:W-:Y:S01]  /*1ae20*/  ENDCOLLECTIVE ;  /* 0x000000000000791b */ /* 0x003fe20003800000 */
.L_x_8138:
        /* <DEDUP_REMOVED lines=13> */
.L_x_8139:
[----:B------:R-:W-:Y:S02]  /*1af00*/  IMAD.MOV.U32 R13, RZ, RZ, R23 ;  /* 0x000000ffff0d7224 */ /* 0x000fe400078e0017 */
[----:B------:R-:W-:Y:S01]  /*1af10*/  IMAD.MOV.U32 R12, RZ, RZ, 0x4 ;  /* 0x00000004ff0c7424 */ /* 0x000fe200078e00ff */
[----:B------:R-:W-:-:S13]  /*1af20*/  IADD3 R2, P2, R14, R5, RZ ;  /* 0x000000050e027210 */ /* 0x000fda0007f5e0ff */
[----:B------:R-:W-:Y:S05]  /*1af30*/  WARPSYNC.COLLECTIVE R15, `(.L_x_8140) ;  /* 0x000000000f087348 */ /* 0x000fea0003c00000 */
[----:B------:R0:W1:Y:S02]  /*1af40*/  SHFL.IDX P6, R14, R13, R12, R11 ;  /* 0x0000000c0d0e7389 */ /* 0x00006400000c000b */
[----:B01----:R-:W-:Y:S01]  /*1af50*/  ENDCOLLECTIVE ;  /* 0x000000000000791b */ /* 0x003fe20003800000 */
.L_x_8140:
        /* <DEDUP_REMOVED lines=13> */
.L_x_8141:
[----:B------:R-:W-:Y:S02]  /*1b030*/  IMAD.MOV.U32 R13, RZ, RZ, R23 ;  /* 0x000000ffff0d7224 */ /* 0x000fe400078e0017 */
[----:B------:R-:W-:Y:S02]  /*1b040*/  IMAD.MOV.U32 R12, RZ, RZ, 0x5 ;  /* 0x00000005ff0c7424 */ /* 0x000fe400078e00ff */
[----:B------:R-:W-:-:S07]  /*1b050*/  IMAD.MOV.U32 R10, RZ, RZ, R14 ;  /* 0x000000ffff0a7224 */ /* 0x000fce00078e000e */
[----:B------:R-:W-:Y:S05]  /*1b060*/  WARPSYNC.COLLECTIVE R15, `(.L_x_8142) ;  /* 0x000000000f087348 */ /* 0x000fea0003c00000 */
[----:B------:R0:W1:Y:S02]  /*1b070*/  SHFL.IDX P6, R14, R13, R12, R11 ;  /* 0x0000000c0d0e7389 */ /* 0x00006400000c000b */
[----:B01----:R-:W-:Y:S01]  /*1b080*/  ENDCOLLECTIVE ;  /* 0x000000000000791b */ /* 0x003fe20003800000 */
.L_x_8142:
        /* <DEDUP_REMOVED lines=14> */
.L_x_8143:
[----:B------:R-:W-:Y:S02]  /*1b170*/  IMAD.MOV.U32 R13, RZ, RZ, R23 ;  /* 0x000000ffff0d7224 */ /* 0x000fe400078e0017 */
[----:B------:R-:W-:Y:S01]  /*1b180*/  IMAD.MOV.U32 R12, RZ, RZ, 0x6 ;  /* 0x00000006ff0c7424 */ /* 0x000fe200078e00ff */
[----:B------:R-:W-:-:S13]  /*1b190*/  IADD3 R2, P2, R14, R5, RZ ;  /* 0x000000050e027210 */ /* 0x000fda0007f5e0ff */
[----:B------:R-:W-:Y:S05]  /*1b1a0*/  WARPSYNC.COLLECTIVE R15, `(.L_x_8144) ;  /* 0x000000000f087348 */ /* 0x000fea0003c00000 */
[----:B------:R0:W1:Y:S02]  /*1b1b0*/  SHFL.IDX P6, R14, R13, R12, R11 ;  /* 0x0000000c0d0e7389 */ /* 0x00006400000c000b */
[----:B01----:R-:W-:Y:S01]  /*1b1c0*/  ENDCOLLECTIVE ;  /* 0x000000000000791b */ /* 0x003fe20003800000 */
.L_x_8144:
        /* <DEDUP_REMOVED lines=13> */
.L_x_8145:
[----:B------:R-:W-:Y:S02]  /*1b2a0*/  IMAD.MOV.U32 R13, RZ, RZ, R23 ;  /* 0x000000ffff0d7224 */ /* 0x000fe400078e0017 */
[----:B------:R-:W-:Y:S02]  /*1b2b0*/  IMAD.MOV.U32 R12, RZ, RZ, 0x7 ;  /* 0x00000007ff0c7424 */ /* 0x000fe400078e00ff */
[----:B------:R-:W-:-:S07]  /*1b2c0*/  IMAD.MOV.U32 R10, RZ, RZ, R14 ;  /* 0x000000ffff0a7224 */ /* 0x000fce00078e000e */
[----:B------:R-:W-:Y:S05]  /*1b2d0*/  WARPSYNC.COLLECTIVE R15, `(.L_x_8146) ;  /* 0x000000000f087348 */ /* 0x000fea0003c00000 */
[----:B------:R0:W1:Y:S02]  /*1b2e0*/  SHFL.IDX P6, R14, R13, R12, R11 ;  /* 0x0000000c0d0e7389 */ /* 0x00006400000c000b */
[----:B01----:R-:W-:Y:S01]  /*1b2f0*/  ENDCOLLECTIVE ;  /* 0x000000000000791b */ /* 0x003fe20003800000 */
.L_x_8146:
        /* <DEDUP_REMOVED lines=12> */
.L_x_8147:
[----:B------:R-:W-:Y:S05]  /*1b3c0*/  BRA `(.L_x_8148) ;  /* 0xffffffb400947947 */ /* 0x000fea000383ffff */
.L_x_8026:
        /* <DEDUP_REMOVED lines=8> */
.L_x_8150:
[----:B------:R-:W-:Y:S05]  /*1b450*/  BSYNC B0 ;  /* 0x0000000000007941 */ /* 0x000fea0003800000 */
.L_x_8149:
        /* <DEDUP_REMOVED lines=9> */
.L_x_8151:
        /* <DEDUP_REMOVED lines=18> */
.L_x_8152:
[----:B------:R-:W-:Y:S01]  /*1b610*/  IMAD.MOV.U32 R12, RZ, RZ, 0x2 ;  /* 0x00000002ff0c7424 */ /* 0x000fe200078e00ff */
[----:B------:R-:W-:-:S05]  /*1b620*/  SEL R7, R14, RZ, P1 ;  /* 0x000000ff0e077207 */ /* 0x000fca0000800000 */
[----:B------:R-:W-:-:S04]  /*1b630*/  IMAD.IADD R6, R4, 0x1, R7 ;  /* 0x0000000104067824 */ /* 0x000fc800078e0207 */
[----:B------:R-:W-:-:S07]  /*1b640*/  IMAD.MOV.U32 R13, RZ, RZ, R6 ;  /* 0x000000ffff0d7224 */ /* 0x000fce00078e0006 */
[----:B------:R-:W-:Y:S05]  /*1b650*/  WARPSYNC.COLLECTIVE R15, `(.L_x_8153) ;  /* 0x000000000f087348 */ /* 0x000fea0003c00000 */
[----:B------:R0:W1:Y:S02]  /*1b660*/  SHFL.UP P6, R14, R13, R12, R11 ;  /* 0x0400000c0d0e7389 */ /* 0x00006400000c000b */
[----:B01----:R-:W-:Y:S01]  /*1b670*/  ENDCOLLECTIVE ;  /* 0x000000000000791b */ /* 0x003fe20003800000 */
.L_x_8153:
[----:B------:R-:W-:Y:S01]  /*1b680*/  IMAD.MOV.U32 R12, RZ, RZ, 0x4 ;  /* 0x00000004ff0c7424 */ /* 0x000fe200078e00ff */
[----:B------:R-:W-:-:S05]  /*1b690*/  SEL R7, R14, RZ, P2 ;  /* 0x000000ff0e077207 */ /* 0x000fca0001000000 */
[----:B------:R-:W-:-:S04]  /*1b6a0*/  IMAD.IADD R7, R6, 0x1, R7 ;  /* 0x0000000106077824 */ /* 0x000fc800078e0207 */
[----:B------:R-:W-:-:S07]  /*1b6b0*/  IMAD.MOV.U32 R13, RZ, RZ, R7 ;  /* 0x000000ffff0d7224 */ /* 0x000fce00078e0007 */
[----:B------:R-:W-:Y:S05]  /*1b6c0*/  WARPSYNC.COLLECTIVE R15, `(.L_x_8154) ;  /* 0x000000000f087348 */ /* 0x000fea0003c00000 */
[----:B------:R0:W1:Y:S02]  /*1b6d0*/  SHFL.UP P6, R14, R13, R12, R11 ;  /* 0x0400000c0d0e7389 */ /* 0x00006400000c000b */
[----:B01----:R-:W-:Y:S01]  /*1b6e0*/  ENDCOLLECTIVE ;  /* 0x000000000000791b */ /* 0x003fe20003800000 */
.L_x_8154:
[----:B------:R-:W-:Y:S01]  /*1b6f0*/  IMAD.MOV.U32 R12, RZ, RZ, 0x8 ;  /* 0x00000008ff0c7424 */ /* 0x000fe200078e00ff */
[----:B------:R-:W-:-:S05]  /*1b700*/  SEL R2, R14, RZ, P3 ;  /* 0x000000ff0e027207 */ /* 0x000fca0001800000 */
[----:B------:R-:W-:-:S04]  /*1b710*/  IMAD.IADD R2, R7, 0x1, R2 ;  /* 0x0000000107027824 */ /* 0x000fc800078e0202 */
[----:B------:R-:W-:-:S07]  /*1b720*/  IMAD.MOV.U32 R13, RZ, RZ, R2 ;  /* 0x000000ffff0d7224 */ /* 0x000fce00078e0002 */
[----:B------:R-:W-:Y:S05]  /*1b730*/  WARPSYNC.COLLECTIVE R15, `(.L_x_8155) ;  /* 0x000000000f087348 */ /* 0x000fea0003c00000 */
[----:B------:R0:W1:Y:S02]  /*1b740*/  SHFL.UP P6, R14, R13, R12, R11 ;  /* 0x0400000c0d0e7389 */ /* 0x00006400000c000b */
[----:B01----:R-:W-:Y:S01]  /*1b750*/  ENDCOLLECTIVE ;  /* 0x000000000000791b */ /* 0x003fe20003800000 */
.L_x_8155:
[----:B------:R-:W-:Y:S01]  /*1b760*/  IMAD.MOV.U32 R12, RZ, RZ, 0x10 ;  /* 0x00000010ff0c7424 */ /* 0x000fe200078e00ff */
[----:B------:R-:W-:-:S05]  /*1b770*/  SEL R3, R14, RZ, P4 ;  /* 0x000000ff0e037207 */ /* 0x000fca0002000000 */
[----:B------:R-:W-:-:S04]  /*1b780*/  IMAD.IADD R3, R2, 0x1, R3 ;  /* 0x0000000102037824 */ /* 0x000fc800078e0203 */
[----:B------:R-:W-:-:S07]  /*1b790*/  IMAD.MOV.U32 R13, RZ, RZ, R3 ;  /* 0x000000ffff0d7224 */ /* 0x000fce00078e0003 */
[----:B------:R-:W-:Y:S05]  /*1b7a0*/  WARPSYNC.COLLECTIVE R15, `(.L_x_8156) ;  /* 0x000000000f087348 */ /* 0x000fea0003c00000 */
[----:B------:R0:W1:Y:S02]  /*1b7b0*/  SHFL.UP P6, R14, R13, R12, R11 ;  /* 0x0400000c0d0e7389 */ /* 0x00006400000c000b */
[----:B01----:R-:W-:Y:S01]  /*1b7c0*/  ENDCOLLECTIVE ;  /* 0x000000000000791b */ /* 0x003fe20003800000 */
.L_x_8156:
        /* <DEDUP_REMOVED lines=8> */
.L_x_8157:
[----:B------:R-:W-:Y:S05]  /*1b850*/  BRA `(.L_x_8158) ;  /* 0xffffffb400a07947 */ /* 0x000fea000383ffff */
.L_x_8031:
        /* <DEDUP_REMOVED lines=8> */
.L_x_8160:
[----:B------:R-:W-:Y:S05]  /*1b8e0*/  BSYNC B0 ;  /* 0x0000000000007941 */ /* 0x000fea0003800000 */
.L_x_8159:
        /* <DEDUP_REMOVED lines=8> */
.L_x_8161:
[----:B------:R-:W-:Y:S01]  /*1b970*/  IMAD.MOV.U32 R12, RZ, RZ, 0x4 ;  /* 0x00000004ff0c7424 */ /* 0x000fe200078e00ff */
[----:B------:R-:W-:-:S05]  /*1b980*/  SEL R0, R14, RZ, P2 ;  /* 0x000000ff0e007207 */ /* 0x000fca0001000000 */
[----:B------:R-:W-:-:S04]  /*1b990*/  IMAD.IADD R0, R13, 0x1, R0 ;  /* 0x000000010d007824 */ /* 0x000fc800078e0200 */
[----:B------:R-:W-:-:S07]  /*1b9a0*/  IMAD.MOV.U32 R13, RZ, RZ, R0 ;  /* 0x000000ffff0d7224 */ /* 0x000fce00078e0000 */
[----:B------:R-:W-:Y:S05]  /*1b9b0*/  WARPSYNC.COLLECTIVE R15, `(.L_x_8162) ;  /* 0x000000000f087348 */ /* 0x000fea0003c00000 */
[----:B------:R0:W1:Y:S02]  /*1b9c0*/  SHFL.UP P6, R14, R13, R12, R11 ;  /* 0x0400000c0d0e7389 */ /* 0x00006400000c000b */
[----:B01----:R-:W-:Y:S01]  /*1b9d0*/  ENDCOLLECTIVE ;  /* 0x000000000000791b */ /* 0x003fe20003800000 */
.L_x_8162:
[----:B------:R-:W-:Y:S01]  /*1b9e0*/  IMAD.MOV.U32 R12, RZ, RZ, 0x8 ;  /* 0x00000008ff0c7424 */ /* 0x000fe200078e00ff */
[----:B------:R-:W-:-:S05]  /*1b9f0*/  SEL R3, R14, RZ, P3 ;  /* 0x000000ff0e037207 */ /* 0x000fca0001800000 */
[----:B------:R-:W-:-:S04]  /*1ba00*/  IMAD.IADD R2, R0, 0x1, R3 ;  /* 0x0000000100027824 */ /* 0x000fc800078e0203 */
[----:B------:R-:W-:-:S07]  /*1ba10*/  IMAD.MOV.U32 R13, RZ, RZ, R2 ;  /* 0x000000ffff0d7224 */ /* 0x000fce00078e0002 */
[----:B------:R-:W-:Y:S05]  /*1ba20*/  WARPSYNC.COLLECTIVE R15, `(.L_x_8163) ;  /* 0x000000000f087348 */ /* 0x000fea0003c00000 */
[----:B------:R0:W1:Y:S02]  /*1ba30*/  SHFL.UP P6, R14, R13, R12, R11 ;  /* 0x0400000c0d0e7389 */ /* 0x00006400000c000b */
[----:B01----:R-:W-:Y:S01]  /*1ba40*/  ENDCOLLECTIVE ;  /* 0x000000000000791b */ /* 0x003fe20003800000 */
.L_x_8163:
[----:B------:R-:W-:Y:S01]  /*1ba50*/  IMAD.MOV.U32 R12, RZ, RZ, 0x10 ;  /* 0x00000010ff0c7424 */ /* 0x000fe200078e00ff */
[----:B------:R-:W-:-:S05]  /*1ba60*/  SEL R3, R14, RZ, P4 ;  /* 0x000000ff0e037207 */ /* 0x000fca0002000000 */
[----:B------:R-:W-:-:S04]  /*1ba70*/  IMAD.IADD R3, R2, 0x1, R3 ;  /* 0x0000000102037824 */ /* 0x000fc800078e0203 */
[----:B------:R-:W-:-:S07]  /*1ba80*/  IMAD.MOV.U32 R13, RZ, RZ, R3 ;  /* 0x000000ffff0d7224 */ /* 0x000fce00078e0003 */
[----:B------:R-:W-:Y:S05]  /*1ba90*/  WARPSYNC.COLLECTIVE R15, `(.L_x_8164) ;  /* 0x000000000f087348 */ /* 0x000fea0003c00000 */
[----:B------:R0:W1:Y:S02]  /*1baa0*/  SHFL.UP P6, R14, R13, R12, R11 ;  /* 0x0400000c0d0e7389 */ /* 0x00006400000c000b */
[----:B01----:R-:W-:Y:S01]  /*1bab0*/  ENDCOLLECTIVE ;  /* 0x000000000000791b */ /* 0x003fe20003800000 */
.L_x_8164:
        /* <DEDUP_REMOVED lines=8> */
.L_x_8165:
[----:B------:R-:W-:Y:S05]  /*1bb40*/  BRA `(.L_x_8166) ;  /* 0xffffffb400807947 */ /* 0x000fea000383ffff */
.L_x_8033:
[----:B------:R-:W-:Y:S01]  /*1bb50*/  BSSY B0, `(.L_x_8167) ;  /* 0x0000006000007945 */ /* 0x000fe20003800000 */
[----:B------:R-:W-:Y:S01]  /*1bb60*/  PLOP3.LUT P6, PT, P6, PT, PT, 0x8, 0x0 ;  /* 0x000000000000781c */ /* 0x000fe200037ce170 */
[----:B------:R-:W-:-:S12]  /*1bb70*/  IMAD.MOV.U32 R15, RZ, RZ, -0x1 ;  /* 0xffffffffff0f7424 */ /* 0x000fd800078e00ff */
[----:B01----:R-:W-:Y:S05]  /*1bb80*/  WARPSYNC.COLLECTIVE R15, `(.L_x_8168) ;  /* 0x000000000f087348 */ /* 0x003fea0003c00000 */
[----:B------:R-:W-:Y:S01]  /*1bb90*/  VOTE.ANY R14, PT, P6 ;  /* 0x00000000000e7806 */ /* 0x000fe200030e0100 */
[----:B01----:R-:W-:Y:S06]  /*1bba0*/  ENDCOLLECTIVE ;  /* 0x000000000000791b */ /* 0x003fec0003800000 */
.L_x_8168:
[----:B------:R-:W-:Y:S05]  /*1bbb0*/  BSYNC B0 ;  /* 0x0000000000007941 */ /* 0x000fea0003800000 */
.L_x_8167:
        /* <DEDUP_REMOVED lines=9> */
.L_x_8169:
[----:B------:R-:W-:Y:S01]  /*1bc50*/  IMAD.MOV.U32 R4, RZ, RZ, R14 ;  /* 0x000000ffff047224 */ /* 0x000fe200078e000e */
[----:B------:R-:W-:Y:S06]  /*1bc60*/  BRA `(.L_x_8170) ;  /* 0xffffffb400707947 */ /* 0x000fec000383ffff */
.L_x_8035:
[----:B------:R-:W-:Y:S01]  /*1bc70*/  BSSY B0, `(.L_x_8171) ;  /* 0x0000007000007945 */ /* 0x000fe20003800000 */
[----:B------:R-:W-:Y:S02]  /*1bc80*/  IMAD.MOV.U32 R13, RZ, RZ, R6 ;  /* 0x000000ffff0d7224 */ /* 0x000fe400078e0006 */
[----:B------:R-:W-:Y:S02]  /*1bc90*/  IMAD.MOV.U32 R11, RZ, RZ, 0x1f ;  /* 0x0000001fff0b7424 */ /* 0x000fe400078e00ff */
[----:B------:R-:W-:-:S07]  /*1bca0*/  IMAD.MOV.U32 R15, RZ, RZ, -0x1 ;  /* 0xffffffffff0f7424 */ /* 0x000fce00078e00ff */
[----:B0123--:R-:W-:Y:S05]  /*1bcb0*/  WARPSYNC.COLLECTIVE R15, `(.L_x_8172) ;  /* 0x000000000f087348 */ /* 0x00ffea0003c00000 */
[----:B------:R4:W0:Y:S02]  /*1bcc0*/  SHFL.IDX P6, R14, R13, R12, R11 ;  /* 0x0000000c0d0e7389 */ /* 0x00082400000c000b */
[----:B01234-:R-:W-:Y:S01]  /*1bcd0*/  ENDCOLLECTIVE ;  /* 0x000000000000791b */ /* 0x01ffe20003800000 */
.L_x_8172:
[----:B------:R-:W-:Y:S05]  /*1bce0*/  BSYNC B0 ;  /* 0x0000000000007941 */ /* 0x000fea0003800000 */
.L_x_8171:
[----:B------:R-:W-:Y:S05]  /*1bcf0*/  BRA `(.L_x_8034) ;  /* 0xffffffb400687947 */ /* 0x000fea000383ffff */
.L_x_8039:
[----:B-1----:R1:W4:Y:S02]  /*1bd00*/  SYNCS.PHASECHK.TRANS64.TRYWAIT P0, [R7+URZ+0x28820], R0 ;  /* 0x02882000070075a7 */ /* 0x002324000800017f */
[----:B----4-:R-:W-:Y:S05]  /*1bd10*/  @!P0 NANOSLEEP.SYNCS 0x989680 ;  /* 0x009896800000895d */ /* 0x010fea0003900000 */
[----:B------:R-:W4:Y:S02]  /*1bd20*/  @!P0 SYNCS.PHASECHK.TRANS64 P0, [R7+URZ+0x28820], R0 ;  /* 0x02882000070085a7 */ /* 0x000f24000800007f */
[----:B----4-:R-:W-:Y:S05]  /*1bd30*/  @!P0 BRA `(.L_x_8039) ;  /* 0xfffffffc00f08947 */ /* 0x010fea000383ffff */
[----:B------:R-:W-:Y:S05]  /*1bd40*/  BRA `(.L_x_8173) ;  /* 0xffffffb800e07947 */ /* 0x000fea000383ffff */
.L_x_8040:
        /* <DEDUP_REMOVED lines=11> */
.L_x_8175:
[----:B------:R-:W-:Y:S05]  /*1be00*/  BSYNC B0 ;  /* 0x0000000000007941 */ /* 0x000fea0003800000 */
.L_x_8174:
[----:B------:R-:W-:Y:S05]  /*1be10*/  BRA `(.L_x_8176) ;  /* 0xffffffb800c87947 */ /* 0x000fea000383ffff */
.L_x_8043:
[----:B------:R-:W-:Y:S01]  /*1be20*/  BSSY B1, `(.L_x_8177) ;  /* 0x0000006000017945 */ /* 0x000fe20003800000 */
[----:B------:R-:W-:-:S07]  /*1be30*/  IMAD.MOV.U32 R15, RZ, RZ, -0x1 ;  /* 0xffffffffff0f7424 */ /* 0x000fce00078e00ff */
[----:B0123--:R-:W-:Y:S05]  /*1be40*/  WARPSYNC.COLLECTIVE R15, `(.L_x_8178) ;  /* 0x000000000f0c7348 */ /* 0x00ffea0003c00000 */
[----:B------:R-:W-:Y:S02]  /*1be50*/  ELECT P6, UR62, PT ;  /* 0x00000000003e782f */ /* 0x000fe400038c0000 */
[----:B------:R-:W-:Y:S01]  /*1be60*/  MOV R14, UR62 ;  /* 0x0000003e000e7c02 */ /* 0x000fe20008000f00 */
[----:B0123--:R-:W-:Y:S10]  /*1be70*/  ENDCOLLECTIVE ;  /* 0x000000000000791b */ /* 0x00fff40003800000 */
.L_x_8178:
[----:B------:R-:W-:Y:S05]  /*1be80*/  BSYNC B1 ;  /* 0x0000000000017941 */ /* 0x000fea0003800000 */
.L_x_8177:
[----:B------:R-:W-:Y:S05]  /*1be90*/  BRA `(.L_x_8179) ;  /* 0xffffffb800c07947 */ /* 0x000fea000383ffff */
.L_x_8045:
[----:B-1----:R1:W4:Y:S02]  /*1bea0*/  SYNCS.PHASECHK.TRANS64.TRYWAIT P1, [R5+URZ+0x28840], R0 ;  /* 0x02884000050075a7 */ /* 0x002324000802017f */
[----:B----4-:R-:W-:Y:S05]  /*1beb0*/  @!P1 NANOSLEEP.SYNCS 0x989680 ;  /* 0x009896800000995d */ /* 0x010fea0003900000 */
[----:B------:R-:W4:Y:S02]  /*1bec0*/  @!P1 SYNCS.PHASECHK.TRANS64 P1, [R5+URZ+0x28840], R0 ;  /* 0x02884000050095a7 */ /* 0x000f24000802007f */
[----:B----4-:R-:W-:Y:S05]  /*1bed0*/  @!P1 BRA `(.L_x_8045) ;  /* 0xfffffffc00f09947 */ /* 0x010fea000383ffff */
[----:B------:R-:W-:Y:S05]  /*1bee0*/  BRA `(.L_x_8180) ;  /* 0xffffffb800e07947 */ /* 0x000fea000383ffff */
.L_x_8047:
[----:B----4-:R4:W0:Y:S02]  /*1bef0*/  SYNCS.PHASECHK.TRANS64.TRYWAIT P1, [R3+URZ+0x28840], R2 ;  /* 0x02884002030075a7 */ /* 0x010824000802017f */
[----:B0-----:R-:W-:Y:S05]  /*1bf00*/  @!P1 NANOSLEEP.SYNCS 0x989680 ;  /* 0x009896800000995d */ /* 0x001fea0003900000 */
[----:B------:R-:W0:Y:S02]  /*1bf10*/  @!P1 SYNCS.PHASECHK.TRANS64 P1, [R3+URZ+0x28840], R2 ;  /* 0x02884002030095a7 */ /* 0x000e24000802007f */
[----:B0-----:R-:W-:Y:S05]  /*1bf20*/  @!P1 BRA `(.L_x_8047) ;  /* 0xfffffffc00f09947 */ /* 0x001fea000383ffff */
[----:B------:R-:W-:Y:S05]  /*1bf30*/  BRA `(.L_x_8181) ;  /* 0xffffffb800ec7947 */ /* 0x000fea000383ffff */
.L_x_8049:
[----:B------:R0:W0:Y:S02]  /*1bf40*/  SYNCS.PHASECHK.TRANS64.TRYWAIT P1, [R5+URZ+0x28860], R0 ;  /* 0x02886000050075a7 */ /* 0x000024000802017f */
[----:B0-----:R-:W-:Y:S05]  /*1bf50*/  @!P1 NANOSLEEP.SYNCS 0x989680 ;  /* 0x009896800000995d */ /* 0x001fea0003900000 */
[----:B------:R-:W0:Y:S02]  /*1bf60*/  @!P1 SYNCS.PHASECHK.TRANS64 P1, [R5+URZ+0x28860], R0 ;  /* 0x02886000050095a7 */ /* 0x000e24000802007f */
[----:B0-----:R-:W-:Y:S05]  /*1bf70*/  @!P1 BRA `(.L_x_8049) ;  /* 0xfffffffc00f09947 */ /* 0x001fea000383ffff */
[----:B------:R-:W-:Y:S05]  /*1bf80*/  BRA `(.L_x_8182) ;  /* 0xffffffb800e87947 */ /* 0x000fea000383ffff */
.L_x_8183:
        /* <DEDUP_REMOVED lines=15> */
.L_x_15860:


//--------------------- .text._ZN7cutlass13device_kernelIN5flash11enable_sm90INS1_16FlashAttnFwdSm90INS1_25CollectiveMainloopFwdSm90ILi2EN4cute5tupleIJNS5_1CILi1EEES8_S8_EEENS6_IJNS7_ILi128EEESA_SA_EEELi128ENS_6half_tEfNS_4arch4Sm90ELb0ELb1ELb1ELb1ELb1ELb1ELb0ELb1ELb1ELb1ELb0ELb0EEENS1_21CollectiveEpilogueFwdISB_S9_SC_SE_Li256ELb1ELb1ELb0ELb0EEENS1_36VarlenDynamicPersistentTileSchedulerILi128ELi128ELi256ELi128ELb0ELb1ELb1ELb1ELb0ELb1EEEEEEEEEvNT_6ParamsE --------------------------
	.section	.text._ZN7cutlass13device_kernelIN5flash11enable_sm90INS1_16FlashAttnFwdSm90INS1_25CollectiveMainloopFwdSm90ILi2EN4cute5tupleIJNS5_1CILi1EEES8_S8_EEENS6_IJNS7_ILi128EEESA_SA_EEELi128ENS_6half_tEfNS_4arch4Sm90ELb0ELb1ELb1ELb1ELb1ELb1ELb0ELb1ELb1ELb1ELb0ELb0EEENS1_21CollectiveEpilogueFwdISB_S9_SC_SE_Li256ELb1ELb1ELb0ELb0EEENS1_36VarlenDynamicPersistentTileSchedulerILi128ELi128ELi256ELi128ELb0ELb1ELb1ELb1ELb0ELb1EEEEEEEEEvNT_6ParamsE,"ax",@progbits
	.align	128
.text._ZN7cutlass13device_kernelIN5flash11enable_sm90INS1_16FlashAttnFwdSm90INS1_25CollectiveMainloopFwdSm90ILi2EN4cute5tupleIJNS5_1CILi1EEES8_S8_EEENS6_IJNS7_ILi128EEESA_SA_EEELi128ENS_6half_tEfNS_4arch4Sm90ELb0ELb1ELb1ELb1ELb1ELb1ELb0ELb1ELb1ELb1ELb0ELb0EEENS1_21CollectiveEpilogueFwdISB_S9_SC_SE_Li256ELb1ELb1ELb0ELb0EEENS1_36VarlenDynamicPersistentTileSchedulerILi128ELi128ELi256ELi128ELb0ELb1ELb1ELb1ELb0ELb1EEEEEEEEEvNT_6ParamsE:
        .type           _ZN7cutlass13device_kernelIN5flash11enable_sm90INS1_16FlashAttnFwdSm90INS1_25CollectiveMainloopFwdSm90ILi2EN4cute5tupleIJNS5_1CILi1EEES8_S8_EEENS6_IJNS7_ILi128EEESA_SA_EEELi128ENS_6half_tEfNS_4arch4Sm90ELb0ELb1ELb1ELb1ELb1ELb1ELb0ELb1ELb1ELb1ELb0ELb0EEENS1_21CollectiveEpilogueFwdISB_S9_SC_SE_Li256ELb1ELb1ELb0ELb0EEENS1_36VarlenDynamicPersistentTileSchedulerILi128ELi128ELi256ELi128ELb0ELb1ELb1ELb1ELb0ELb1EEEEEEEEEvNT_6ParamsE,@function
        .size           _ZN7cutlass13device_kernelIN5flash11enable_sm90INS1_16FlashAttnFwdSm90INS1_25CollectiveMainloopFwdSm90ILi2EN4cute5tupleIJNS5_1CILi1EEES8_S8_EEENS6_IJNS7_ILi128EEESA_SA_EEELi128ENS_6half_tEfNS_4arch4Sm90ELb0ELb1ELb1ELb1ELb1ELb1ELb0ELb1ELb1ELb1ELb0ELb0EEENS1_21CollectiveEpilogueFwdISB_S9_SC_SE_Li256ELb1ELb1ELb0ELb0EEENS1_36VarlenDynamicPersistentTileSchedulerILi128ELi128ELi256ELi128ELb0ELb1ELb1ELb1ELb0ELb1EEEEEEEEEvNT_6ParamsE,(.L_x_15861 - _ZN7cutlass13device_kernelIN5flash11enable_sm90INS1_16FlashAttnFwdSm90INS1_25CollectiveMainloopFwdSm90ILi2EN4cute5tupleIJNS5_1CILi1EEES8_S8_EEENS6_IJNS7_ILi128EEESA_SA_EEELi128ENS_6half_tEfNS_4arch4Sm90ELb0ELb1ELb1ELb1ELb1ELb1ELb0ELb1ELb1ELb1ELb0ELb0EEENS1_21CollectiveEpilogueFwdISB_S9_SC_SE_Li256ELb1ELb1ELb0ELb0EEENS1_36VarlenDynamicPersistentTileSchedulerILi128ELi128ELi256ELi128ELb0ELb1ELb1ELb1ELb0ELb1EEEEEEEEEvNT_6ParamsE)
        .other          _ZN7cutlass13device_kernelIN5flash11enable_sm90INS1_16FlashAttnFwdSm90INS1_25CollectiveMainloopFwdSm90ILi2EN4cute5tupleIJNS5_1CILi1EEES8_S8_EEENS6_IJNS7_ILi128EEESA_SA_EEELi128ENS_6half_tEfNS_4arch4Sm90ELb0ELb1ELb1ELb1ELb1ELb1ELb0ELb1ELb1ELb1ELb0ELb0EEENS1_21CollectiveEpilogueFwdISB_S9_SC_SE_Li256ELb1ELb1ELb0ELb0EEENS1_36VarlenDynamicPersistentTileSchedulerILi128ELi128ELi256ELi128ELb0ELb1ELb1ELb1ELb0ELb1EEEEEEEEEvNT_6ParamsE,@"STO_CUDA_ENTRY STV_DEFAULT"
_ZN7cutlass13device_kernelIN5flash11enable_sm90INS1_16FlashAttnFwdSm90INS1_25CollectiveMainloopFwdSm90ILi2EN4cute5tupleIJNS5_1CILi1EEES8_S8_EEENS6_IJNS7_ILi128EEESA_SA_EEELi128ENS_6half_tEfNS_4arch4Sm90ELb0ELb1ELb1ELb1ELb1ELb1ELb0ELb1ELb1ELb1ELb0ELb0EEENS1_21CollectiveEpilogueFwdISB_S9_SC_SE_Li256ELb1ELb1ELb0ELb0EEENS1_36VarlenDynamicPersistentTileSchedulerILi128ELi128ELi256ELi128ELb0ELb1ELb1ELb1ELb0ELb1EEEEEEEEEvNT_6ParamsE:
[----:B------:R-:W0:Y:S02]  /*0000*/  LDC R1, c[0x0][0x28] ;  /* 0x00000a00ff017b82 */ /* 0x000e240000000800 */
[----:B0-----:R-:W-:Y:S01]  /*0010*/  VIADD R1, R1, 0xffffffd0 ;  /* 0xffffffd001017836 */ /* 0x001fe20000000000 */
[----:B------:R-:W0:Y:S01]  /*0020*/  S2R R0, SR_TID.X ;  /* 0x0000000000007919 */ /* 0x000e220000002100 */
[----:B------:R-:W-:Y:S01]  /*0030*/  ELECT P0, URZ, PT ;  /* 0x00000000003f782f */ /* 0x000fe20003800000 */
[----:B------:R-:W-:Y:S01]  /*0040*/  BSSY B0, `(.L_x_8184) ;  /* 0x000000e000007945 */ /* 0x000fe20003800000 */
[--C-:B0-----:R-:W-:Y:S02]  /*0050*/  SHF.R.U32.HI R2, RZ, 0x5, R0.reuse ;  /* 0x00000005ff027819 */ /* 0x101fe40000011600 */
[----:B------:R-:W-:-:S03]  /*0060*/  SHF.R.U32.HI R4, RZ, 0x7, R0 ;  /* 0x00000007ff047819 */ /* 0x000fc60000011600 */
        /* <DEDUP_REMOVED lines=11> */
.L_x_8185:
[----:B------:R-:W-:Y:S05]  /*0120*/  BSYNC B0 ;  /* 0x0000000000007941 */ /* 0x000fea0003800000 */
.L_x_8184:
        /* <DEDUP_REMOVED lines=41> */
.L_x_8186:
        /* <DEDUP_REMOVED lines=22> */
.L_x_8187:
        /* <DEDUP_REMOVED lines=18> */
.L_x_8188:
        /* <DEDUP_REMOVED lines=22> */
.L_x_8189:
        /* <DEDUP_REMOVED lines=22> */
.L_x_8190:
        /* <DEDUP_REMOVED lines=8> */
.L_x_8193:
[----:B------:R-:W-:-:S08]  /*0980*/  NOP ;  /* 0x0000000000007918 */ /* 0x000fd00000000000 */
[----:B------:R-:W0:Y:S02]  /*0990*/  USETMAXREG.TRY_ALLOC.CTAPOOL UP0, 0xe8 ;  /* 0x000000e8000079c8 */ /* 0x000e240008000600 */
[----:B0-----:R-:W-:-:S13]  /*09a0*/  PLOP3.LUT P0, PT, PT, PT, UP0, 0x80, 0x0 ;  /* 0x000000000000781c */ /* 0x001fda0003f0f008 */
[----:B------:R-:W-:Y:S05]  /*09b0*/  @!P0 BRA `(.L_x_8193) ;  /* 0xfffffffc00f08947 */ /* 0x000fea000383ffff */
[----:B------:R-:W-:Y:S01]  /*09c0*/  SHF.R.U32.HI R2, RZ, 0x7, R0 ;  /* 0x00000007ff027819 */ /* 0x000fe20000011600 */
[----:B------:R-:W0:Y:S08]  /*09d0*/  S2UR UR38, SR_CgaCtaId ;  /* 0x00000000002679c3 */ /* 0x000e300000008800 */
[----:B------:R-:W-:Y:S06]  /*09e0*/  BAR.ARV 0x8, 0x180 ;  /* 0x0206000000007b1d */ /* 0x000fec0000002000 */
[----:B------:R-:W-:Y:S01]  /*09f0*/  ISETP.NE.AND P0, PT, R2, 0x1, PT ;  /* 0x000000010200780c */ /* 0x000fe20003f05270 */
[----:B------:R-:W-:-:S12]  /*0a00*/  UMOV UR4, 0x400 ;  /* 0x0000040000047882 */ /* 0x000fd80000000000 */
[----:B------:R-:W-:Y:S06]  /*0a10*/  @!P0 BAR.ARV 0x9, 0x100 ;  /* 0x0244000000008b1d */ /* 0x000fec0000002000 */
[----:B0-----:R-:W-:Y:S02]  /*0a20*/  ULEA UR4, UR38, UR4, 0x18 ;  /* 0x0000000426047291 */ /* 0x001fe4000f8ec03f */
[----:B------:R-:W-:Y:S04]  /*0a30*/  BAR.SYNC.DEFER_BLOCKING 0x5, 0x180 ;  /* 0x0146000000007b1d */ /* 0x000fe80000010000 */
[----:B------:R-:W-:-:S02]  /*0a40*/  IMAD.U32 R18, RZ, RZ, UR4 ;  /* 0x00000004ff127e24 */ /* 0x000fc4000f8e00ff */
[----:B------:R-:W-:-:S03]  /*0a50*/  ULDC UR4, c[0x0][0xc3c] ;  /* 0x00030f0000047ab9 */ /* 0x000fc60000000800 */
[----:B------:R-:W0:Y:S01]  /*0a60*/  LDS.128 R40, [R18+0x288d0] ;  /* 0x0288d00012287984 */ /* 0x000e220000000c00 */
[----:B------:R-:W-:Y:S06]  /*0a70*/  BAR.ARV 0x4, 0x180 ;  /* 0x0106000000007b1d */ /* 0x000fec0000002000 */
[----:B0-----:R-:W-:-:S13]  /*0a80*/  ISETP.GE.AND P0, PT, R43, UR4, PT ;  /* 0x000000042b007c0c */ /* 0x001fda000bf06270 */
[----:B------:R-:W-:Y:S05]  /*0a90*/  @P0 BRA `(.L_x_8194) ;  /* 0x0000024c00cc0947 */ /* 0x000fea0003800000 */
[----:B------:R-:W-:Y:S01]  /*0aa0*/  VIADD R226, R0, 0xffffff80 ;  /* 0xffffff8000e27836 */ /* 0x000fe20000000000 */
[----:B------:R-:W-:Y:S01]  /*0ab0*/  R2UR UR40, R18 ;  /* 0x00000000122872ca */ /* 0x000fe200000e0000 */
[----:B------:R-:W-:Y:S01]  /*0ac0*/  IMAD.MOV.U32 R19, RZ, RZ, RZ ;  /* 0x000000ffff137224 */ /* 0x000fe200078e00ff */
[----:B------:R-:W-:Y:S01]  /*0ad0*/  ULOP3.LUT UR39, UR36, 0x1, URZ, 0xfc, !UPT ;  /* 0x0000000124277892 */ /* 0x000fe2000f8efc3f */
[----:B------:R-:W-:Y:S01]  /*0ae0*/  IMAD.MOV.U32 R192, RZ, RZ, RZ ;  /* 0x000000ffffc07224 */ /* 0x000fe200078e00ff */
[----:B------:R-:W-:Y:S01]  /*0af0*/  SHF.R.S32.HI R3, RZ, 0x1f, R226 ;  /* 0x0000001fff037819 */ /* 0x000fe200000114e2 */
[----:B------:R-:W-:Y:S01]  /*0b00*/  IMAD.MOV.U32 R187, RZ, RZ, RZ ;  /* 0x000000ffffbb7224 */ /* 0x000fe200078e00ff */
[----:B------:R-:W-:Y:S01]  /*0b10*/  UMOV UR37, URZ ;  /* 0x0000003f00257c82 */ /* 0x000fe20008000000 */
[----:B------:R-:W-:Y:S01]  /*0b20*/  IMAD.MOV.U32 R184, RZ, RZ, RZ ;  /* 0x000000ffffb87224 */ /* 0x000fe200078e00ff */
[CC--:B------:R-:W-:Y:S02]  /*0b30*/  LEA.HI R5, R3.reuse, R226.reuse, RZ, 0x7 ;  /* 0x000000e203057211 */ /* 0x0c0fe400078f38ff */
[----:B------:R-:W-:-:S02]  /*0b40*/  LEA.HI R2, R3, R226, RZ, 0x5 ;  /* 0x000000e203027211 */ /* 0x000fc400078f28ff */
[----:B------:R-:W-:Y:S01]  /*0b50*/  LOP3.LUT R211, R5, 0xffffff80, RZ, 0xc0, !PT ;  /* 0xffffff8005d37812 */ /* 0x000fe200078ec0ff */
[----:B------:R-:W-:Y:S01]  /*0b60*/  UIADD3 UR40, UR40, 0x10400, URZ ;  /* 0x0001040028287890 */ /* 0x000fe2000fffe03f */
[CC--:B------:R-:W-:Y:S02]  /*0b70*/  LEA.HI R0, R3.reuse, R226.reuse, RZ, 0x4 ;  /* 0x000000e203007211 */ /* 0x0c0fe400078f20ff */
[----:B------:R-:W-:Y:S01]  /*0b80*/  SHF.L.U32 R2, R2, 0x5, RZ ;  /* 0x0000000502027819 */ /* 0x000fe200000006ff */
[----:B------:R-:W-:Y:S01]  /*0b90*/  IMAD.IADD R211, R226, 0x1, -R211 ;  /* 0x00000001e2d37824 */ /* 0x000fe200078e0ad3 */
[----:B------:R-:W-:Y:S02]  /*0ba0*/  LOP3.LUT R7, R0, 0x3fffff0, RZ, 0xc0, !PT ;  /* 0x03fffff000077812 */ /* 0x000fe400078ec0ff */
[----:B------:R-:W-:Y:S02]  /*0bb0*/  LOP3.LUT R2, R2, 0xfffffc00, RZ, 0xc0, !PT ;  /* 0xfffffc0002027812 */ /* 0x000fe400078ec0ff */
[----:B------:R-:W-:Y:S01]  /*0bc0*/  SHF.R.S32.HI R4, RZ, 0x1f, R211 ;  /* 0x0000001fff047819 */ /* 0x000fe200000114d3 */
[----:B------:R-:W-:Y:S01]  /*0bd0*/  IMAD.IADD R7, R226, 0x1, -R7 ;  /* 0x00000001e2077824 */ /* 0x000fe200078e0a07 */
[----:B------:R-:W-:-:S02]  /*0be0*/  LEA.HI R10, R3, R226, RZ, 0x2 ;  /* 0x000000e2030a7211 */ /* 0x000fc400078f10ff */
[----:B------:R-:W-:Y:S02]  /*0bf0*/  LEA.HI R6, R4, R211, RZ, 0x2 ;  /* 0x000000d304067211 */ /* 0x000fe400078f10ff */
[----:B------:R-:W-:Y:S02]  /*0c00*/  LOP3.LUT R13, R10, 0xfffffffc, RZ, 0xc0, !PT ;  /* 0xfffffffc0a0d7812 */ /* 0x000fe400078ec0ff */
[--C-:B------:R-:W-:Y:S02]  /*0c10*/  SHF.R.S32.HI R8, RZ, 0x2, R6.reuse ;  /* 0x00000002ff087819 */ /* 0x100fe40000011406 */
[----:B------:R-:W-:Y:S01]  /*0c20*/  SHF.R.S32.HI R9, RZ, 0x1f, R6 ;  /* 0x0000001fff097819 */ /* 0x000fe20000011406 */
[----:B------:R-:W-:Y:S01]  /*0c30*/  IMAD.IADD R13, R226, 0x1, -R13 ;  /* 0x00000001e20d7824 */ /* 0x000fe200078e0a0d */
[----:B------:R-:W-:Y:S02]  /*0c40*/  SHF.R.S32.HI R218, RZ, 0x7, R5 ;  /* 0x00000007ffda7819 */ /* 0x000fe40000011405 */
[----:B------:R-:W-:-:S02]  /*0c50*/  LEA.HI R9, R9, R8, RZ, 0x3 ;  /* 0x0000000809097211 */ /* 0x000fc400078f18ff */
[----:B------:R-:W-:Y:S02]  /*0c60*/  LEA.HI R188, R3, R226, RZ, 0x3 ;  /* 0x000000e203bc7211 */ /* 0x000fe400078f18ff */
[----:B------:R-:W-:Y:S01]  /*0c70*/  LOP3.LUT R11, R9, 0xfffffff8, RZ, 0xc0, !PT ;  /* 0xfffffff8090b7812 */ /* 0x000fe200078ec0ff */
[----:B------:R-:W-:Y:S01]  /*0c80*/  IMAD R9, R7, 0x40, R2 ;  /* 0x0000004007097824 */ /* 0x000fe200078e0202 */
[----:B------:R-:W-:Y:S02]  /*0c90*/  SHF.R.S32.HI R7, RZ, 0x4, R0 ;  /* 0x00000004ff077819 */ /* 0x000fe40000011400 */
[----:B------:R-:W-:Y:S01]  /*0ca0*/  LEA.HI R4, R4, R211, RZ, 0x5 ;  /* 0x000000d304047211 */ /* 0x000fe200078f28ff */
[----:B------:R-:W-:Y:S01]  /*0cb0*/  IMAD.IADD R11, R8, 0x1, -R11 ;  /* 0x00000001080b7824 */ /* 0x000fe200078e0a0b */
[----:B------:R-:W-:Y:S02]  /*0cc0*/  LEA.HI R0, R0, R7, RZ, 0x1 ;  /* 0x0000000700007211 */ /* 0x000fe400078f08ff */
[----:B------:R-:W-:-:S02]  /*0cd0*/  LEA.HI R5, R5, R218, RZ, 0x1 ;  /* 0x000000da05057211 */ /* 0x000fc400078f08ff */
[----:B------:R-:W-:Y:S02]  /*0ce0*/  LOP3.LUT R207, R188, 0xfffffff8, RZ, 0xc0, !PT ;  /* 0xfffffff8bccf7812 */ /* 0x000fe400078ec0ff */
[----:B------:R-:W-:Y:S02]  /*0cf0*/  LOP3.LUT R0, R0, 0x1ffffffe, RZ, 0xc0, !PT ;  /* 0x1ffffffe00007812 */ /* 0x000fe400078ec0ff */
[----:B------:R-:W-:Y:S01]  /*0d00*/  SHF.R.S32.HI R4, RZ, 0x5, R4 ;  /* 0x00000005ff047819 */ /* 0x000fe20000011404 */
[----:B------:R-:W-:Y:S01]  /*0d10*/  IMAD.IADD R207, R226, 0x1, -R207 ;  /* 0x00000001e2cf7824 */ /* 0x000fe200078e0acf */
[----:B------:R-:W-:Y:S02]  /*0d20*/  LOP3.LUT R5, R5, 0x3fffffe, RZ, 0xc0, !PT ;  /* 0x03fffffe05057812 */ /* 0x000fe400078ec0ff */
[----:B------:R-:W-:Y:S01]  /*0d30*/  SHF.R.S32.HI R188, RZ, 0x3, R188 ;  /* 0x00000003ffbc7819 */ /* 0x000fe200000114bc */
[----:B------:R-:W-:Y:S01]  /*0d40*/  IMAD R4, R4, 0x10, R11 ;  /* 0x0000001004047824 */ /* 0x000fe200078e020b */
[----:B------:R-:W-:Y:S01]  /*0d50*/  LEA.HI R2, R13, R13, RZ, 0x1 ;  /* 0x0000000d0d027211 */ /* 0x000fe200078f08ff */
[----:B------:R-:W-:Y:S01]  /*0d60*/  IMAD.IADD R5, R218, 0x1, -R5 ;  /* 0x00000001da057824 */ /* 0x000fe200078e0a05 */
[----:B------:R-:W-:Y:S01]  /*0d70*/  LEA.HI R3, R3, R226, RZ, 0x6 ;  /* 0x000000e203037211 */ /* 0x000fe200078f30ff */
[C---:B------:R-:W-:Y:S01]  /*0d80*/  IMAD.SHL.U32 R222, R188.reuse, 0x40, RZ ;  /* 0x00000040bcde7824 */ /* 0x040fe200078e00ff */
[----:B------:R-:W-:Y:S01]  /*0d90*/  IADD3 R0, R7, -R0, RZ ;  /* 0x8000000007007210 */ /* 0x000fe20007ffe0ff */
[----:B------:R-:W-:Y:S01]  /*0da0*/  VIADD R217, R188, 0x20 ;  /* 0x00000020bcd97836 */ /* 0x000fe20000000000 */
[----:B------:R-:W-:Y:S01]  /*0db0*/  LOP3.LUT R2, R2, 0x1ffffffe, RZ, 0xc0, !PT ;  /* 0x1ffffffe02027812 */ /* 0x000fe200078ec0ff */
[----:B------:R-:W-:Y:S01]  /*0dc0*/  VIADD R216, R188, 0x40 ;  /* 0x00000040bcd87836 */ /* 0x000fe20000000000 */
[----:B------:R-:W-:Y:S01]  /*0dd0*/  SHF.L.U32 R3, R3, 0x3, RZ ;  /* 0x0000000303037819 */ /* 0x000fe200000006ff */
[----:B------:R-:W-:Y:S01]  /*0de0*/  IMAD R220, R0, 0x8, R9 ;  /* 0x0000000800dc7824 */ /* 0x000fe200078e0209 */
[----:B------:R-:W-:Y:S01]  /*0df0*/  IADD3 R215, R188, 0x60, RZ ;  /* 0x00000060bcd77810 */ /* 0x000fe20007ffe0ff */
[----:B------:R-:W-:Y:S01]  /*0e00*/  IMAD.SHL.U32 R16, R207, 0x8, RZ ;  /* 0x00000008cf107824 */ /* 0x000fe200078e00ff */
[----:B------:R-:W-:Y:S01]  /*0e10*/  LOP3.LUT R204, R3, 0xfffffe00, RZ, 0xc0, !PT ;  /* 0xfffffe0003cc7812 */ /* 0x000fe200078ec0ff */
[----:B------:R-:W-:Y:S01]  /*0e20*/  IMAD.IADD R0, R13, 0x1, -R2 ;  /* 0x000000010d007824 */ /* 0x000fe200078e0a02 */
[----:B------:R-:W-:Y:S01]  /*0e30*/  LEA R219, R5, R4, 0x6 ;  /* 0x0000000405db7211 */ /* 0x000fe200078e30ff */
[----:B------:R-:W-:Y:S01]  /*0e40*/  IMAD.SHL.U32 R199, R217, 0x40, RZ ;  /* 0x00000040d9c77824 */ /* 0x000fe200078e00ff */
[----:B------:R-:W-:Y:S01]  /*0e50*/  LOP3.LUT R3, R222, 0x1c0, RZ, 0xc0, !PT ;  /* 0x000001c0de037812 */ /* 0x000fe200078ec0ff */
[----:B------:R-:W-:Y:S01]  /*0e60*/  IMAD.SHL.U32 R197, R216, 0x40, RZ ;  /* 0x00000040d8c57824 */ /* 0x000fe200078e00ff */
[----:B------:R-:W-:Y:S01]  /*0e70*/  SHF.R.S32.HI R2, RZ, 0x1f, R217 ;  /* 0x0000001fff027819 */ /* 0x000fe200000114d9 */
[----:B------:R-:W-:Y:S01]  /*0e80*/  IMAD.SHL.U32 R196, R215, 0x40, RZ ;  /* 0x00000040d7c47824 */ /* 0x000fe200078e00ff */
[----:B------:R-:W-:Y:S01]  /*0e90*/  SHF.R.S32.HI R5, RZ, 0x1f, R216 ;  /* 0x0000001fff057819 */ /* 0x000fe200000114d8 */
[----:B------:R-:W-:Y:S01]  /*0ea0*/  IMAD R195, R0, 0x8, R219 ;  /* 0x0000000800c37824 */ /* 0x000fe200078e02db */
[----:B------:R-:W-:-:S02]  /*0eb0*/  SHF.R.S32.HI R4, RZ, 0x1f, R215 ;  /* 0x0000001fff047819 */ /* 0x000fc400000114d7 */
[----:B------:R-:W-:Y:S02]  /*0ec0*/  SHF.R.U32.HI R203, RZ, 0x3, R3 ;  /* 0x00000003ffcb7819 */ /* 0x000fe40000011603 */
[----:B------:R-:W-:Y:S02]  /*0ed0*/  LOP3.LUT R206, R3, 0x38, R16, 0xf8, !PT ;  /* 0x0000003803ce7812 */ /* 0x000fe400078ef810 */
[----:B------:R-:W-:Y:S01]  /*0ee0*/  LEA.HI R3, R2, R217, RZ, 0x3 ;  /* 0x000000d902037211 */ /* 0x000fe200078f18ff */
[----:B------:R-:W-:Y:S01]  /*0ef0*/  VIADD R2, R16, 0x40 ;  /* 0x0000004010027836 */ /* 0x000fe20000000000 */
[----:B------:R-:W-:Y:S02]  /*0f00*/  LEA.HI R5, R5, R216, RZ, 0x3 ;  /* 0x000000d805057211 */ /* 0x000fe400078f18ff */
[----:B------:R-:W-:Y:S01]  /*0f10*/  LEA.HI R4, R4, R215, RZ, 0x3 ;  /* 0x000000d704047211 */ /* 0x000fe200078f18ff */
[----:B------:R-:W-:Y:S01]  /*0f20*/  IMAD.SHL.U32 R3, R3, 0x40, RZ ;  /* 0x0000004003037824 */ /* 0x000fe200078e00ff */
[----:B------:R-:W-:Y:S01]  /*0f30*/  LOP3.LUT R199, R199, 0x1c0, RZ, 0xc0, !PT ;  /* 0x000001c0c7c77812 */ /* 0x000fe200078ec0ff */
[----:B------:R-:W-:Y:S01]  /*0f40*/  IMAD.SHL.U32 R5, R5, 0x40, RZ ;  /* 0x0000004005057824 */ /* 0x000fe200078e00ff */
[----:B------:R-:W-:-:S02]  /*0f50*/  LOP3.LUT R197, R197, 0x1c0, RZ, 0xc0, !PT ;  /* 0x000001c0c5c57812 */ /* 0x000fc400078ec0ff */
[----:B------:R-:W-:Y:S02]  /*0f60*/  LOP3.LUT R196, R196, 0x1c0, RZ, 0xc0, !PT ;  /* 0x000001c0c4c47812 */ /* 0x000fe400078ec0ff */
[----:B------:R-:W-:Y:S02]  /*0f70*/  SHF.L.U32 R4, R4, 0x6, RZ ;  /* 0x0000000604047819 */ /* 0x000fe400000006ff */
[----:B------:R-:W-:Y:S02]  /*0f80*/  SHF.L.U32 R22, R207, 0x2, RZ ;  /* 0x00000002cf167819 */ /* 0x000fe400000006ff */
[----:B------:R-:W-:Y:S02]  /*0f90*/  SHF.R.U32.HI R225, RZ, 0x3, R199 ;  /* 0x00000003ffe17819 */ /* 0x000fe400000116c7 */
[----:B------:R-:W-:Y:S01]  /*0fa0*/  LOP3.LUT R7, R199, 0x38, R16, 0xf8, !PT ;  /* 0x00000038c7077812 */ /* 0x000fe200078ef810 */
[----:B------:R-:W-:Y:S01]  /*0fb0*/  VIADD R186, R22, 0x20 ;  /* 0x0000002016ba7836 */ /* 0x000fe20000000000 */
[----:B------:R-:W-:-:S02]  /*0fc0*/  SHF.R.U32.HI R224, RZ, 0x3, R197 ;  /* 0x00000003ffe07819 */ /* 0x000fc400000116c5 */
[----:B------:R-:W-:Y:S02]  /*0fd0*/  LOP3.LUT R8, R197, 0x38, R16, 0xf8, !PT ;  /* 0x00000038c5087812 */ /* 0x000fe400078ef810 */
[----:B------:R-:W-:Y:S02]  /*0fe0*/  SHF.R.U32.HI R223, RZ, 0x3, R196 ;  /* 0x00000003ffdf7819 */ /* 0x000fe400000116c4 */
[----:B------:R-:W-:Y:S02]  /*0ff0*/  LOP3.LUT R9, R196, 0x38, R16, 0xf8, !PT ;  /* 0x00000038c4097812 */ /* 0x000fe400078ef810 */
[----:B------:R-:W-:Y:S02]  /*1000*/  LOP3.LUT R202, R3, 0xfffffe00, RZ, 0xc0, !PT ;  /* 0xfffffe0003ca7812 */ /* 0x000fe400078ec0ff */
[----:B------:R-:W-:Y:S02]  /*1010*/  LOP3.LUT R201, R5, 0xfffffe00, RZ, 0xc0, !PT ;  /* 0xfffffe0005c97812 */ /* 0x000fe400078ec0ff */
[----:B------:R-:W-:-:S02]  /*1020*/  LOP3.LUT R200, R4, 0xfffffe00, RZ, 0xc0, !PT ;  /* 0xfffffe0004c87812 */ /* 0x000fc400078ec0ff */
[----:B------:R-:W-:Y:S02]  /*1030*/  LOP3.LUT R6, R6, 0x7ffffffc, RZ, 0xc0, !PT ;  /* 0x7ffffffc06067812 */ /* 0x000fe400078ec0ff */
[----:B------:R-:W-:Y:S02]  /*1040*/  LOP3.LUT R206, R204, R206, R203, 0xf6, !PT ;  /* 0x000000ceccce7212 */ /* 0x000fe400078ef6cb */
[----:B------:R-:W-:Y:S01]  /*1050*/  LOP3.LUT R7, R202, R7, R225, 0xf6, !PT ;  /* 0x00000007ca077212 */ /* 0x000fe200078ef6e1 */
[----:B------:R-:W-:Y:S01]  /*1060*/  IMAD.IADD R191, R211, 0x1, -R6 ;  /* 0x00000001d3bf7824 */ /* 0x000fe200078e0a06 */
[----:B------:R-:W-:Y:S02]  /*1070*/  LOP3.LUT R8, R201, R8, R224, 0xf6, !PT ;  /* 0x00000008c9087212 */ /* 0x000fe400078ef6e0 */
[----:B------:R-:W-:Y:S02]  /*1080*/  LOP3.LUT R9, R200, R9, R223, 0xf6, !PT ;  /* 0x00000009c8097212 */ /* 0x000fe400078ef6df */
[----:B------:R-:W-:-:S02]  /*1090*/  SHF.R.S32.HI R221, RZ, 0x1f, R188 ;  /* 0x0000001fffdd7819 */ /* 0x000fc400000114bc */
[----:B------:R-:W-:Y:S02]  /*10a0*/  SHF.R.S32.HI R23, RZ, 0x1f, R22 ;  /* 0x0000001fff177819 */ /* 0x000fe40000011416 */
[----:B------:R-:W-:Y:S02]  /*10b0*/  SHF.R.S32.HI R17, RZ, 0x1f, R16 ;  /* 0x0000001fff117819 */ /* 0x000fe40000011410 */
[----:B------:R-:W-:Y:S02]  /*10c0*/  SHF.R.S32.HI R185, RZ, 0x1f, R2 ;  /* 0x0000001fffb97819 */ /* 0x000fe40000011402 */
[----:B------:R-:W-:Y:S02]  /*10d0*/  SHF.R.S32.HI R210, RZ, 0x1f, R186 ;  /* 0x0000001fffd27819 */ /* 0x000fe400000114ba */
[----:B------:R-:W-:Y:S02]  /*10e0*/  LEA R205, R206, UR40, 0x1 ;  /* 0x00000028cecd7c11 */ /* 0x000fe4000f8e08ff */
[----:B------:R-:W-:-:S02]  /*10f0*/  LEA R214, R7, UR40, 0x1 ;  /* 0x0000002807d67c11 */ /* 0x000fc4000f8e08ff */
[----:B------:R-:W-:Y:S02]  /*1100*/  LEA R213, R8, UR40, 0x1 ;  /* 0x0000002808d57c11 */ /* 0x000fe4000f8e08ff */
[----:B------:R-:W-:-:S07]  /*1110*/  LEA R212, R9, UR40, 0x1 ;  /* 0x0000002809d47c11 */ /* 0x000fce000f8e08ff */
.L_x_8476:
[----:B------:R-:W-:Y:S05]  /*1120*/  YIELD ;  /* 0x0000000000007946 */ /* 0x000fea0003800000 */
[----:B------:R-:W-:Y:S01]  /*1130*/  ULDC.64 UR4, c[0x0][0xa28] ;  /* 0x00028a0000047ab9 */ /* 0x000fe20000000a00 */
[----:B0---4-:R-:W0:Y:S01]  /*1140*/  LDC.64 R6, c[0x0][0xa08] ;  /* 0x00028200ff067b82 */ /* 0x011e220000000a00 */
[----:B------:R-:W-:Y:S01]  /*1150*/  ISETP.NE.U32.AND P1, PT, RZ, UR4, PT ;  /* 0x00000004ff007c0c */ /* 0x000fe2000bf25070 */
[----:B------:R-:W-:Y:S02]  /*1160*/  IMAD.MOV.U32 R3, RZ, RZ, RZ ;  /* 0x000000ffff037224 */ /* 0x000fe400078e00ff */
[----:B------:R-:W-:Y:S01]  /*1170*/  IMAD.MOV.U32 R29, RZ, RZ, RZ ;  /* 0x000000ffff1d7224 */ /* 0x000fe200078e00ff */
[----:B------:R-:W-:Y:S01]  /*1180*/  ISETP.NE.AND.EX P1, PT, RZ, UR5, PT, P1 ;  /* 0x00000005ff007c0c */ /* 0x000fe2000bf25310 */
[----:B------:R-:W-:-:S02]  /*1190*/  ULDC.64 UR4, c[0x0][0xa18] ;  /* 0x0002860000047ab9 */ /* 0x000fc40000000a00 */
[----:B------:R-:W-:-:S04]  /*11a0*/  ISETP.NE.U32.AND P2, PT, RZ, UR4, PT ;  /* 0x00000004ff007c0c */ /* 0x000fc8000bf45070 */
[----:B------:R-:W-:Y:S01]  /*11b0*/  ISETP.NE.AND.EX P2, PT, RZ, UR5, PT, P2 ;  /* 0x00000005ff007c0c */ /* 0x000fe2000bf45320 */
[----:B------:R-:W-:Y:S02]  /*11c0*/  ULDC.64 UR4, c[0x0][0xa08] ;  /* 0x0002820000047ab9 */ /* 0x000fe40000000a00 */
[----:B------:R-:W-:-:S03]  /*11d0*/  ISETP.NE.U32.AND P0, PT, RZ, UR4, PT ;  /* 0x00000004ff007c0c */ /* 0x000fc6000bf05070 */
[----:B-1----:R-:W1:Y:S01]  /*11e0*/  @P1 LDC.64 R4, c[0x0][0xa28] ;  /* 0x00028a00ff041b82 */ /* 0x002e620000000a00 */
[----:B------:R-:W-:Y:S01]  /*11f0*/  ISETP.NE.AND.EX P0, PT, RZ, UR5, PT, P0 ;  /* 0x00000005ff007c0c */ /* 0x000fe2000bf05300 */
[----:B0-----:R-:W-:-:S06]  /*1200*/  IMAD.WIDE R10, R43, 0x4, R6 ;  /* 0x000000042b0a7825 */ /* 0x001fcc00078e0206 */
[----:B------:R-:W0:Y:S01]  /*1210*/  @P2 LDC.64 R8, c[0x0][0xa18] ;  /* 0x00028600ff082b82 */ /* 0x000e220000000a00 */
[----:B------:R-:W-:Y:S02]  /*1220*/  ULDC UR4, c[0x0][0x288] ;  /* 0x0000a20000047ab9 */ /* 0x000fe40000000800 */
[----:B------:R-:W-:Y:S01]  /*1230*/  MOV R189, UR4 ;  /* 0x0000000400bd7c02 */ /* 0x000fe20008000f00 */
[----:B------:R-:W-:Y:S02]  /*1240*/  ULDC.64 UR4, c[0x0][0x418] ;  /* 0x0001060000047ab9 */ /* 0x000fe40000000a00 */
[----:B--2---:R2:W5:Y:S01]  /*1250*/  @P0 LDG.E R29, desc[UR54][R10.64] ;  /* 0x000000360a1d0981 */ /* 0x004562000c1e1900 */
[----:B-1----:R-:W-:-:S05]  /*1260*/  @P1 IMAD.WIDE R4, R43, 0x4, R4 ;  /* 0x000000042b041825 */ /* 0x002fca00078e0204 */
        /* <DEDUP_REMOVED lines=10> */
[----:B------:R-:W-:Y:S02]  /*1310*/  IMAD.U32 R25, RZ, RZ, UR5 ;  /* 0x00000005ff197e24 */ /* 0x000fe4000f8e00ff */
[----:B------:R-:W-:Y:S01]  /*1320*/  IMAD.U32 R28, RZ, RZ, UR4 ;  /* 0x00000004ff1c7e24 */ /* 0x000fe2000f8e00ff */
[----:B--2---:R-:W-:Y:S06]  /*1330*/  @P2 BRA `(.L_x_8195) ;  /* 0x0000000000242947 */ /* 0x004fec0003800000 */
        /* <DEDUP_REMOVED lines=9> */
.L_x_8195:
[----:B------:R-:W-:Y:S01]  /*13d0*/  ULDC.64 UR4, c[0x0][0xa20] ;  /* 0x0002880000047ab9 */ /* 0x000fe20000000a00 */
[----:B------:R-:W-:Y:S01]  /*13e0*/  IMAD.MOV.U32 R208, RZ, RZ, R42 ;  /* 0x000000ffffd07224 */ /* 0x000fe200078e002a */
[----:B------:R-:W-:Y:S02]  /*13f0*/  ISETP.NE.U32.AND P1, PT, RZ, UR4, PT ;  /* 0x00000004ff007c0c */ /* 0x000fe4000bf25070 */
[----:B------:R-:W-:Y:S02]  /*1400*/  MOV R209, R43 ;  /* 0x0000002b00d17202 */ /* 0x000fe40000000f00 */
[----:B------:R-:W-:-:S13]  /*1410*/  ISETP.NE.AND.EX P1, PT, RZ, UR5, PT, P1 ;  /* 0x00000005ff007c0c */ /* 0x000fda000bf25310 */
[----:B------:R-:W-:Y:S05]  /*1420*/  @!P1 BRA `(.L_x_8196) ;  /* 0x0000000000109947 */ /* 0x000fea0003800000 */
[----:B------:R-:W0:Y:S02]  /*1430*/  LDC.64 R4, c[0x0][0xa20] ;  /* 0x00028800ff047b82 */ /* 0x000e240000000a00 */
[----:B0-----:R-:W-:-:S05]  /*1440*/  IMAD.WIDE R4, R43, 0x4, R4 ;  /* 0x000000042b047825 */ /* 0x001fca00078e0204 */
[----:B------:R0:W5:Y:S01]  /*1450*/  LDG.E R28, desc[UR54][R4.64] ;  /* 0x00000036041c7981 */ /* 0x000162000c1e1900 */
[----:B------:R-:W-:Y:S05]  /*1460*/  BRA `(.L_x_8197) ;  /* 0x0000000000107947 */ /* 0x000fea0003800000 */
.L_x_8196:
[----:B------:R-:W-:Y:S05]  /*1470*/  @!P0 BRA `(.L_x_8197) ;  /* 0x00000000000c8947 */ /* 0x000fea0003800000 */
[----:B------:R-:W2:Y:S04]  /*1480*/  LDG.E R5, desc[UR54][R10.64] ;  /* 0x000000360a057981 */ /* 0x000ea8000c1e1900 */
[----:B------:R-:W2:Y:S02]  /*1490*/  LDG.E R28, desc[UR54][R10.64+0x4] ;  /* 0x000004360a1c7981 */ /* 0x000ea4000c1e1900 */
[----:B--2---:R-:W-:-:S07]  /*14a0*/  IMAD.IADD R28, R28, 0x1, -R5 ;  /* 0x000000011c1c7824 */ /* 0x004fce00078e0a05 */
.L_x_8197:
        /* <DEDUP_REMOVED lines=16> */
[----:B-1----:R-:W-:Y:S01]  /*15b0*/  ISETP.NE.AND P1, PT, R8, 0x1, PT ;  /* 0x000000010800780c */ /* 0x002fe20003f25270 */
[----:B------:R-:W-:Y:S01]  /*15c0*/  IMAD.SHL.U32 R193, R41, 0x80, RZ ;  /* 0x0000008029c17824 */ /* 0x000fe200078e00ff */
[----:B------:R-:W-:Y:S02]  /*15d0*/  IADD3 R10, -R3, R28, RZ ;  /* 0x0000001c030a7210 */ /* 0x000fe40007ffe1ff */
[----:B--2---:R-:W-:-:S09]  /*15e0*/  ISETP.GE.AND P2, PT, R13, 0x1, PT ;  /* 0x000000010d00780c */ /* 0x004fd20003f46270 */
[----:B------:R-:W1:Y:S08]  /*15f0*/  @P1 LDC R11, c[0x0][0x44c] ;  /* 0x00011300ff0b1b82 */ /* 0x000e700000000800 */
[----:B------:R-:W2:Y:S01]  /*1600*/  @P1 LDC R8, c[0x0][0x450] ;  /* 0x00011400ff081b82 */ /* 0x000ea20000000800 */
[----:B----4-:R-:W-:Y:S02]  /*1610*/  @P0 IMAD.IADD R25, R9, 0x1, -R0 ;  /* 0x0000000109190824 */ /* 0x010fe400078e0a00 */
[----:B------:R-:W-:-:S02]  /*1620*/  VIADD R0, R193, 0x7f ;  /* 0x0000007fc1007836 */ /* 0x000fc40000000000 */
[----:B------:R-:W-:Y:S02]  /*1630*/  IMAD.IADD R190, R10, 0x1, R25 ;  /* 0x000000010abe7824 */ /* 0x000fe400078e0219 */
[----:B-1----:R-:W-:-:S03]  /*1640*/  @P1 IMAD.HI.U32 R3, R0, R11, RZ ;  /* 0x0000000b00031227 */ /* 0x002fc600078e00ff */
[C---:B------:R-:W-:Y:S01]  /*1650*/  IADD3 R5, R190.reuse, 0x1, -R189 ;  /* 0x00000001be057810 */ /* 0x040fe20007ffe8bd */
[----:B------:R-:W-:Y:S01]  /*1660*/  IMAD.MOV.U32 R4, RZ, RZ, R0 ;  /* 0x000000ffff047224 */ /* 0x000fe200078e0000 */
[----:B--2---:R-:W-:Y:S01]  /*1670*/  @P1 SHF.R.U32.HI R4, RZ, R8, R3 ;  /* 0x00000008ff041219 */ /* 0x004fe20000011603 */
[----:B------:R-:W-:-:S03]  /*1680*/  VIADD R0, R190, 0x7f ;  /* 0x0000007fbe007836 */ /* 0x000fc60000000000 */
[----:B0-----:R-:W-:Y:S02]  /*1690*/  IADD3 R7, R5, R4, RZ ;  /* 0x0000000405077210 */ /* 0x001fe40007ffe0ff */
[----:B------:R-:W-:-:S04]  /*16a0*/  SHF.R.S32.HI R3, RZ, 0x1f, R0 ;  /* 0x0000001fff037819 */ /* 0x000fc80000011400 */
[----:B------:R-:W-:Y:S01]  /*16b0*/  LEA.HI R3, R3, R0, RZ, 0x7 ;  /* 0x0000000003037211 */ /* 0x000fe200078f38ff */
[----:B------:R-:W-:-:S03]  /*16c0*/  IMAD.IADD R0, R7, 0x1, R12 ;  /* 0x0000000107007824 */ /* 0x000fc600078e020c */
[----:B------:R-:W-:Y:S01]  /*16d0*/  SHF.R.S32.HI R96, RZ, 0x7, R3 ;  /* 0x00000007ff607819 */ /* 0x000fe20000011403 */
        /* <DEDUP_REMOVED lines=12> */
.L_x_8200:
[----:B------:R-:W-:-:S13]  /*17a0*/  ISETP.NE.AND P0, PT, R13, 0x1, PT ;  /* 0x000000010d00780c */ /* 0x000fda0003f05270 */
[----:B------:R-:W0:Y:S02]  /*17b0*/  @P0 LDC.64 R4, c[0x0][0x9e8] ;  /* 0x00027a00ff040b82 */ /* 0x000e240000000a00 */
[----:B0-----:R-:W-:-:S05]  /*17c0*/  @P0 IMAD.HI.U32 R4, R3, R4, RZ ;  /* 0x0000000403040227 */ /* 0x001fca00078e00ff */
[----:B------:R-:W-:-:S07]  /*17d0*/  @P0 SHF.R.U32.HI R3, RZ, R5, R4 ;  /* 0x00000005ff030219 */ /* 0x000fce0000011604 */
.L_x_8201:
[----:B------:R-:W-:Y:S05]  /*17e0*/  BSYNC B0 ;  /* 0x0000000000007941 */ /* 0x000fea0003800000 */
.L_x_8199:
[----:B------:R-:W-:-:S05]  /*17f0*/  IMAD R3, R3, R13, R13 ;  /* 0x0000000d03037224 */ /* 0x000fca00078e020d */
[----:B------:R-:W-:-:S07]  /*1800*/  VIMNMX R0, R0, R3, PT ;  /* 0x0000000300007248 */ /* 0x000fce0003fe0100 */
.L_x_8198:
[----:B------:R-:W0:Y:S01]  /*1810*/  @P1 LDC R4, c[0x0][0x44c] ;  /* 0x00011300ff041b82 */ /* 0x000e220000000800 */
[----:B------:R-:W-:Y:S01]  /*1820*/  IADD3 R95, R190, -R189, RZ ;  /* 0x800000bdbe5f7210 */ /* 0x000fe20007ffe0ff */
[----:B------:R-:W-:-:S06]  /*1830*/  ULDC UR4, c[0x0][0x9dc] ;  /* 0x0002770000047ab9 */ /* 0x000fcc0000000800 */
[----:B------:R-:W1:Y:S01]  /*1840*/  @P1 LDC R6, c[0x0][0x450] ;  /* 0x00011400ff061b82 */ /* 0x000e620000000800 */
[----:B0-----:R-:W-:-:S04]  /*1850*/  @P1 IMAD.HI.U32 R3, R193, R4, RZ ;  /* 0x00000004c1031227 */ /* 0x001fc800078e00ff */
[----:B------:R-:W-:Y:S01]  /*1860*/  IMAD.MOV.U32 R4, RZ, RZ, R193 ;  /* 0x000000ffff047224 */ /* 0x000fe200078e00c1 */
        /* <DEDUP_REMOVED lines=14> */
.L_x_8204:
[----:B------:R-:W-:-:S13]  /*1950*/  ISETP.NE.AND P0, PT, R13, 0x1, PT ;  /* 0x000000010d00780c */ /* 0x000fda0003f05270 */
[----:B------:R-:W0:Y:S02]  /*1960*/  @P0 LDC.64 R6, c[0x0][0x9e8] ;  /* 0x00027a00ff060b82 */ /* 0x000e240000000a00 */
[----:B0-----:R-:W-:-:S05]  /*1970*/  @P0 IMAD.HI.U32 R6, R3, R6, RZ ;  /* 0x0000000603060227 */ /* 0x001fca00078e00ff */
[----:B------:R-:W-:-:S07]  /*1980*/  @P0 SHF.R.U32.HI R3, RZ, R7, R6 ;  /* 0x00000007ff030219 */ /* 0x000fce0000011606 */
.L_x_8205:
[----:B------:R-:W-:Y:S05]  /*1990*/  BSYNC B0 ;  /* 0x0000000000007941 */ /* 0x000fea0003800000 */
.L_x_8203:
[----:B------:R-:W-:-:S05]  /*19a0*/  IMAD R3, R3, R13, RZ ;  /* 0x0000000d03037224 */ /* 0x000fca00078e02ff */
[----:B------:R-:W-:-:S07]  /*19b0*/  VIMNMX R4, R4, R3, !PT ;  /* 0x0000000304047248 */ /* 0x000fce0007fe0100 */
.L_x_8202:
        /* <DEDUP_REMOVED lines=42> */
[----:B-1---5:R-:W-:Y:S05]  /*1c60*/  CALL.ABS.NOINC R14 ;  /* 0x000000000e007343 */ /* 0x022fea0003c00000 */
.L_x_8208:
[----:B------:R-:W-:Y:S05]  /*1c70*/  BSYNC B6 ;  /* 0x0000000000067941 */ /* 0x000fea0003800000 */
.L_x_8207:
        /* <DEDUP_REMOVED lines=20> */
.L_x_8210:
[----:B------:R-:W-:Y:S05]  /*1dc0*/  BSYNC B6 ;  /* 0x0000000000067941 */ /* 0x000fea0003800000 */
.L_x_8209:
[----:B------:R-:W-:Y:S01]  /*1dd0*/  ULDC.64 UR4, c[0x0][0x9f8] ;  /* 0x00027e0000047ab9 */ /* 0x000fe20000000a00 */
[----:B------:R-:W-:Y:S01]  /*1de0*/  IMAD.MOV.U32 R0, RZ, RZ, R43 ;  /* 0x000000ffff007224 */ /* 0x000fe200078e002b */
[----:B------:R-:W-:Y:S01]  /*1df0*/  ISETP.NE.U32.AND P0, PT, RZ, UR4, PT ;  /* 0x00000004ff007c0c */ /* 0x000fe2000bf05070 */
[----:B------:R-:W0:Y:S03]  /*1e00*/  LDC R37, c[0x0][0x3f4] ;  /* 0x0000fd00ff257b82 */ /* 0x000e260000000800 */
[----:B------:R-:W-:-:S05]  /*1e10*/  ISETP.NE.AND.EX P0, PT, RZ, UR5, PT, P0 ;  /* 0x00000005ff007c0c */ /* 0x000fca000bf05300 */
[----:B------:R-:W1:Y:S08]  /*1e20*/  LDC.64 R14, c[0x0][0x3f8] ;  /* 0x0000fe00ff0e7b82 */ /* 0x000e700000000a00 */
[----:B------:R-:W2:Y:S08]  /*1e30*/  @P0 LDC.64 R4, c[0x0][0x9f8] ;  /* 0x00027e00ff040b82 */ /* 0x000eb00000000a00 */
[----:B------:R-:W3:Y:S01]  /*1e40*/  LDC.64 R34, c[0x0][0x408] ;  /* 0x00010200ff227b82 */ /* 0x000ee20000000a00 */
[----:B--2---:R-:W-:-:S05]  /*1e50*/  @P0 IMAD.WIDE R4, R43, 0x4, R4 ;  /* 0x000000042b040825 */ /* 0x004fca00078e0204 */
[----:B------:R2:W4:Y:S01]  /*1e60*/  @P0 LDG.E R0, desc[UR54][R4.64] ;  /* 0x0000003604000981 */ /* 0x000522000c1e1900 */
[----:B0-----:R-:W-:Y:S01]  /*1e70*/  ISETP.GE.AND P0, PT, R16, R37, PT ;  /* 0x000000251000720c */ /* 0x001fe20003f06270 */
[----:B-1----:R-:W-:Y:S01]  /*1e80*/  IMAD.WIDE.U32 R6, R188, R14, R22 ;  /* 0x0000000ebc067225 */ /* 0x002fe200078e0016 */
[C-C-:B---3--:R-:W-:Y:S01]  /*1e90*/  SHF.L.U64.HI R30, R34.reuse, 0x6, R35.reuse ;  /* 0x00000006221e7819 */ /* 0x148fe20000010223 */
[----:B------:R-:W0:Y:S01]  /*1ea0*/  S2R R38, SR_TID.X ;  /* 0x0000000000267919 */ /* 0x000e220000002100 */
[----:B------:R-:W-:Y:S01]  /*1eb0*/  SEL R13, R37, RZ, P0 ;  /* 0x000000ff250d7207 */ /* 0x000fe20000000000 */
[----:B------:R-:W-:Y:S01]  /*1ec0*/  IMAD.MOV.U32 R82, RZ, RZ, R6 ;  /* 0x000000ffff527224 */ /* 0x000fe200078e0006 */
[----:B------:R-:W-:Y:S01]  /*1ed0*/  SHF.L.U64.HI R31, R34, 0x7, R35 ;  /* 0x00000007221f7819 */ /* 0x000fe20000010223 */
[----:B------:R-:W-:Y:S01]  /*1ee0*/  IMAD R10, R221, R34, RZ ;  /* 0x00000022dd0a7224 */ /* 0x000fe200078e02ff */
[----:B------:R-:W-:Y:S01]  /*1ef0*/  SHF.L.U32 R20, R14, 0x5, RZ ;  /* 0x000000050e147819 */ /* 0x000fe200000006ff */
[----:B------:R-:W-:-:S02]  /*1f00*/  IMAD.IADD R13, R16, 0x1, R13 ;  /* 0x00000001100d7824 */ /* 0x000fc400078e020d */
[----:B--2---:R-:W-:-:S03]  /*1f10*/  IMAD.WIDE.U32 R4, R188, R34, R22 ;  /* 0x00000022bc047225 */ /* 0x004fc600078e0016 */
[----:B------:R-:W-:Y:S01]  /*1f20*/  SHF.R.S32.HI R6, RZ, 0x1f, R13 ;  /* 0x0000001fff067819 */ /* 0x000fe2000001140d */
[----:B------:R-:W-:Y:S02]  /*1f30*/  IMAD R8, R221, R14, RZ ;  /* 0x0000000edd087224 */ /* 0x000fe400078e02ff */
[----:B------:R-:W-:Y:S01]  /*1f40*/  IMAD.MOV.U32 R86, RZ, RZ, R4 ;  /* 0x000000ffff567224 */ /* 0x000fe200078e0004 */
[----:B------:R-:W-:Y:S01]  /*1f50*/  LEA.HI R4, R6, R13, RZ, 0x6 ;  /* 0x0000000d06047211 */ /* 0x000fe200078f30ff */
[----:B------:R-:W-:Y:S01]  /*1f60*/  IMAD R89, R188, R35, R10 ;  /* 0x00000023bc597224 */ /* 0x000fe200078e020a */
[----:B------:R-:W-:Y:S01]  /*1f70*/  LEA.HI R12, R6, R13, RZ, 0x3 ;  /* 0x0000000d060c7211 */ /* 0x000fe200078f18ff */
[----:B------:R-:W-:-:S03]  /*1f80*/  IMAD.WIDE.U32 R10, R188, R34, R16 ;  /* 0x00000022bc0a7225 */ /* 0x000fc600078e0010 */
[----:B------:R-:W-:Y:S01]  /*1f90*/  LOP3.LUT R6, R199, 0x38, R12, 0xf8, !PT ;  /* 0x00000038c7067812 */ /* 0x000fe200078ef80c */
[----:B------:R-:W-:Y:S01]  /*1fa0*/  IMAD R85, R188, R15, R8 ;  /* 0x0000000fbc557224 */ /* 0x000fe200078e0208 */
[----:B------:R-:W-:Y:S01]  /*1fb0*/  LOP3.LUT R41, R12, 0xfffffff8, RZ, 0xc0, !PT ;  /* 0xfffffff80c297812 */ /* 0x000fe200078ec0ff */
[----:B------:R-:W-:Y:S01]  /*1fc0*/  IMAD.WIDE.U32 R8, R188, R14, R16 ;  /* 0x0000000ebc087225 */ /* 0x000fe200078e0010 */
[----:B------:R-:W-:Y:S02]  /*1fd0*/  LOP3.LUT R6, R6, R225, RZ, 0x3c, !PT ;  /* 0x000000e106067212 */ /* 0x000fe400078e3cff */
[----:B------:R-:W-:Y:S01]  /*1fe0*/  IADD3 R83, R7, R85, RZ ;  /* 0x0000005507537210 */ /* 0x000fe20007ffe0ff */
[----:B------:R-:W-:Y:S01]  /*1ff0*/  IMAD.IADD R87, R5, 0x1, R89 ;  /* 0x0000000105577824 */ /* 0x000fe200078e0259 */
[----:B------:R-:W-:Y:S01]  /*2000*/  LOP3.LUT R5, R12, 0x38, RZ, 0xc0, !PT ;  /* 0x000000380c057812 */ /* 0x000fe200078ec0ff */
[----:B------:R-:W-:Y:S01]  /*2010*/  IMAD.IADD R89, R89, 0x1, R11 ;  /* 0x0000000159597824 */ /* 0x000fe200078e020b */
[----:B-----5:R-:W-:Y:S01]  /*2020*/  SHF.R.S32.HI R11, RZ, 0x1f, R24 ;  /* 0x0000001fff0b7819 */ /* 0x020fe20000011418 */
[----:B------:R-:W-:Y:S01]  /*2030*/  IMAD.SHL.U32 R4, R4, 0x80, RZ ;  /* 0x0000008004047824 */ /* 0x000fe200078e00ff */
[----:B0-----:R-:W-:Y:S01]  /*2040*/  SHF.R.U32.HI R38, RZ, 0x7, R38 ;  /* 0x00000007ff267819 */ /* 0x001fe20000011626 */
[----:B------:R-:W-:Y:S01]  /*2050*/  IMAD.IADD R85, R85, 0x1, R9 ;  /* 0x0000000155557824 */ /* 0x000fe200078e0209 */
[----:B------:R-:W-:Y:S01]  /*2060*/  MOV R84, R8 ;  /* 0x0000000800547202 */ /* 0x000fe20000000f00 */
[----:B------:R-:W-:Y:S01]  /*2070*/  IMAD R13, R11, R14, RZ ;  /* 0x0000000e0b0d7224 */ /* 0x000fe200078e02ff */
[----:B------:R-:W-:Y:S01]  /*2080*/  ISETP.NE.AND P6, PT, R38, 0x1, PT ;  /* 0x000000012600780c */ /* 0x000fe20003fc5270 */
[----:B------:R-:W-:Y:S01]  /*2090*/  IMAD.MOV.U32 R88, RZ, RZ, R10 ;  /* 0x000000ffff587224 */ /* 0x000fe200078e000a */
[--C-:B------:R-:W-:Y:S01]  /*20a0*/  LOP3.LUT R9, R197, 0x38, R12.reuse, 0xf8, !PT ;  /* 0x00000038c5097812 */ /* 0x100fe200078ef80c */
[----:B------:R-:W-:Y:S01]  /*20b0*/  IMAD R11, R11, R34, RZ ;  /* 0x000000220b0b7224 */ /* 0x000fe200078e02ff */
[----:B------:R-:W-:Y:S01]  /*20c0*/  LOP3.LUT R8, R196, 0x38, R12, 0xf8, !PT ;  /* 0x00000038c4087812 */ /* 0x000fe200078ef80c */
[----:B------:R-:W-:Y:S01]  /*20d0*/  IMAD R13, R24, R15, R13 ;  /* 0x0000000f180d7224 */ /* 0x000fe200078e020d */
[----:B------:R-:W-:Y:S01]  /*20e0*/  LOP3.LUT R7, R4, 0xffffe000, RZ, 0xc0, !PT ;  /* 0xffffe00004077812 */ /* 0x000fe200078ec0ff */
[----:B------:R-:W-:Y:S01]  /*20f0*/  IMAD.WIDE.U32 R84, R24, R14, R84 ;  /* 0x0000000e18547225 */ /* 0x000fe200078e0054 */
[----:B------:R-:W-:-:S02]  /*2100*/  LOP3.LUT R4, R5, 0x1c0, R222, 0xf8, !PT ;  /* 0x000001c005047812 */ /* 0x000fc400078ef8de */
[----:B------:R-:W-:Y:S01]  /*2110*/  LOP3.LUT R10, R9, R224, RZ, 0x3c, !PT ;  /* 0x000000e0090a7212 */ /* 0x000fe200078e3cff */
[----:B------:R-:W-:Y:S01]  /*2120*/  IMAD.WIDE.U32 R82, R24, R14, R82 ;  /* 0x0000000e18527225 */ /* 0x000fe200078e0052 */
[----:B------:R-:W-:Y:S01]  /*2130*/  LOP3.LUT R9, R8, R223, RZ, 0x3c, !PT ;  /* 0x000000df08097212 */ /* 0x000fe200078e3cff */
[----:B------:R-:W-:Y:S05]  /*2140*/  @!P6 WARPSYNC.ALL ;  /* 0x000000000000e948 */ /* 0x000fea0003800000 */
[----:B------:R-:W-:Y:S01]  /*2150*/  LOP3.LUT R8, R4, R203, RZ, 0x3c, !PT ;  /* 0x000000cb04087212 */ /* 0x000fe200078e3cff */
[----:B------:R-:W-:Y:S01]  /*2160*/  IMAD R11, R24, R35, R11 ;  /* 0x00000023180b7224 */ /* 0x000fe200078e020b */
[-C--:B------:R-:W-:Y:S01]  /*2170*/  IADD3 R4, R6, R7.reuse, R202 ;  /* 0x0000000706047210 */ /* 0x080fe20007ffe0ca */
[-C--:B------:R-:W-:Y:S01]  /*2180*/  IMAD.WIDE.U32 R86, R24, R34.reuse, R86 ;  /* 0x0000002218567225 */ /* 0x080fe200078e0056 */
[-C--:B------:R-:W-:Y:S01]  /*2190*/  IADD3 R5, R10, R7.reuse, R201 ;  /* 0x000000070a057210 */ /* 0x080fe20007ffe0c9 */
[----:B------:R-:W-:Y:S01]  /*21a0*/  ULDC UR4, c[0x0][0x2f4] ;  /* 0x0000bd0000047ab9 */ /* 0x000fe20000000800 */
[-C--:B------:R-:W-:Y:S01]  /*21b0*/  IADD3 R6, R9, R7.reuse, R200 ;  /* 0x0000000709067210 */ /* 0x080fe20007ffe0c8 */
[----:B------:R-:W-:Y:S01]  /*21c0*/  IMAD.WIDE.U32 R88, R24, R34, R88 ;  /* 0x0000002218587225 */ /* 0x000fe200078e0058 */
[----:B------:R-:W-:-:S02]  /*21d0*/  IADD3 R7, R8, R7, R204 ;  /* 0x0000000708077210 */ /* 0x000fc40007ffe0cc */
[----:B------:R-:W-:Y:S01]  /*21e0*/  SHF.L.U64.HI R8, R14, 0x5, R15 ;  /* 0x000000050e087819 */ /* 0x000fe2000001020f */
[----:B------:R-:W-:Y:S01]  /*21f0*/  IMAD.IADD R3, R29, 0x1, R28 ;  /* 0x000000011d037824 */ /* 0x000fe200078e021c */
[C---:B------:R-:W-:Y:S01]  /*2200*/  SHF.L.U64.HI R29, R34.reuse, 0x5, R35 ;  /* 0x00000005221d7819 */ /* 0x040fe20000010223 */
[----:B------:R-:W-:Y:S01]  /*2210*/  IMAD.SHL.U32 R32, R34, 0x20, RZ ;  /* 0x0000002022207824 */ /* 0x000fe200078e00ff */
[--C-:B------:R-:W-:Y:S01]  /*2220*/  SHF.L.U64.HI R9, R14, 0x6, R15.reuse ;  /* 0x000000060e097819 */ /* 0x100fe2000001020f */
[----:B------:R-:W-:Y:S01]  /*2230*/  IMAD.SHL.U32 R33, R34, 0x40, RZ ;  /* 0x0000004022217824 */ /* 0x000fe200078e00ff */
[----:B------:R-:W-:Y:S01]  /*2240*/  SHF.L.U64.HI R10, R14, 0x7, R15 ;  /* 0x000000070e0a7819 */ /* 0x000fe2000001020f */
[----:B------:R-:W-:Y:S01]  /*2250*/  VIADD R94, R38, 0x8 ;  /* 0x00000008265e7836 */ /* 0x000fe20000000000 */
[----:B------:R-:W-:Y:S01]  /*2260*/  SHF.L.U32 R34, R34, 0x7, RZ ;  /* 0x0000000722227819 */ /* 0x000fe200000006ff */
[C---:B------:R-:W-:Y:S01]  /*2270*/  IMAD.SHL.U32 R21, R14.reuse, 0x40, RZ ;  /* 0x000000400e157824 */ /* 0x040fe200078e00ff */
[----:B------:R-:W-:Y:S01]  /*2280*/  SHF.R.S32.HI R35, RZ, 0x1f, R42 ;  /* 0x0000001fff237819 */ /* 0x000fe2000001142a */
[----:B------:R-:W-:Y:S01]  /*2290*/  IMAD.SHL.U32 R28, R14, 0x80, RZ ;  /* 0x000000800e1c7824 */ /* 0x000fe200078e00ff */
[----:B------:R-:W-:Y:S01]  /*22a0*/  ISETP.GE.AND P1, PT, R16, UR4, PT ;  /* 0x0000000410007c0c */ /* 0x000fe2000bf26270 */
[----:B------:R-:W-:Y:S01]  /*22b0*/  IMAD R36, R207, 0x20, R188 ;  /* 0x00000020cf247824 */ /* 0x000fe200078e02bc */
[----:B------:R-:W-:Y:S01]  /*22c0*/  ISETP.GE.AND P2, PT, R2, UR4, PT ;  /* 0x0000000402007c0c */ /* 0x000fe2000bf46270 */
[----:B------:R-:W-:Y:S01]  /*22d0*/  IMAD.SHL.U32 R37, R37, 0x2, RZ ;  /* 0x0000000225257824 */ /* 0x000fe200078e00ff */
[----:B------:R-:W-:Y:S01]  /*22e0*/  IADD3 R40, R13, R85, RZ ;  /* 0x000000550d287210 */ /* 0x000fe20007ffe0ff */
[----:B------:R-:W-:Y:S01]  /*22f0*/  IMAD.IADD R39, R83, 0x1, R13 ;  /* 0x0000000153277824 */ /* 0x000fe200078e020d */
[----:B------:R-:W-:Y:S01]  /*2300*/  SHF.R.S32.HI R81, RZ, 0x3, R12 ;  /* 0x00000003ff517819 */ /* 0x000fe2000001140c */
[----:B------:R-:W-:Y:S01]  /*2310*/  IMAD.IADD R43, R87, 0x1, R11 ;  /* 0x00000001572b7824 */ /* 0x000fe200078e020b */
[----:B------:R-:W-:Y:S01]  /*2320*/  SHF.R.S32.HI R90, RZ, 0x1f, R41 ;  /* 0x0000001fff5a7819 */ /* 0x000fe20000011429 */
[----:B------:R-:W-:Y:S01]  /*2330*/  IMAD.IADD R80, R11, 0x1, R89 ;  /* 0x000000010b507824 */ /* 0x000fe200078e0259 */
[----:B------:R-:W-:Y:S01]  /*2340*/  @!P6 BAR.SYNC.DEFER_BLOCKING 0x9, 0x100 ;  /* 0x024400000000eb1d */ /* 0x000fe20000010000 */
[----:B----4-:R-:W-:-:S07]  /*2350*/  SHF.R.S32.HI R38, RZ, 0x1f, R0 ;  /* 0x0000001fff267819 */ /* 0x010fce0000011400 */
.L_x_8308:
[----:B------:R-:W0:Y:S01]  /*2360*/  LDC R100, c[0x0][0x430] ;  /* 0x00010c00ff647b82 */ /* 0x000e220000000800 */
[----:B------:R-:W-:Y:S02]  /*2370*/  VIADD R27, R27, 0xffffffff ;  /* 0xffffffff1b1b7836 */ /* 0x000fe40000000000 */
[----:B------:R-:W-:Y:S02]  /*2380*/  IMAD.MOV.U32 R101, RZ, RZ, RZ ;  /* 0x000000ffff657224 */ /* 0x000fe400078e00ff */
[----:B---3--:R-:W-:-:S03]  /*2390*/  IMAD R44, R27, 0x80, R36 ;  /* 0x000000801b2c7824 */ /* 0x008fc600078e0224 */
[----:B-1----:R-:W1:Y:S02]  /*23a0*/  LDC R107, c[0x0][0x3f4] ;  /* 0x0000fd00ff6b7b82 */ /* 0x002e640000000800 */
[----:B------:R-:W-:Y:S02]  /*23b0*/  ISETP.GE.AND P3, PT, R44, R25, PT ;  /* 0x000000192c00720c */ /* 0x000fe40003f66270 */
[----:B------:R-:W-:Y:S02]  /*23c0*/  IADD3 R45, R3, R44, RZ ;  /* 0x0000002c032d7210 */ /* 0x000fe40007ffe0ff */
[----:B------:R-:W-:-:S03]  /*23d0*/  ISETP.GT.OR P3, PT, R36, 0x7f, P3 ;  /* 0x0000007f2400780c */ /* 0x000fc60001f64670 */
[----:B------:R-:W-:Y:S01]  /*23e0*/  IMAD.MOV.U32 R11, RZ, RZ, R45 ;  /* 0x000000ffff0b7224 */ /* 0x000fe200078e002d */
[----:B0-----:R-:W-:-:S09]  /*23f0*/  ISETP.NE.AND P4, PT, R100, 0x1, PT ;  /* 0x000000016400780c */ /* 0x001fd20003f85270 */
[----:B------:R-:W0:Y:S08]  /*2400*/  @!P3 LDC.64 R14, c[0x0][0x428] ;  /* 0x00010a00ff0ebb82 */ /* 0x000e300000000a00 */
[----:B--2---:R-:W2:Y:S08]  /*2410*/  @!P3 LDC.64 R46, c[0x0][0x418] ;  /* 0x00010600ff2ebb82 */ /* 0x004eb00000000a00 */
[----:B------:R-:W3:Y:S08]  /*2420*/  @P4 LDC R12, c[0x0][0x434] ;  /* 0x00010d00ff0c4b82 */ /* 0x000ef00000000800 */
        /* <DEDUP_REMOVED lines=10> */
[----:B------:R-:W-:-:S05]  /*24d0*/  @!P3 LEA.HI.X R15, R12, R47, R13, 0x2, P4 ;  /* 0x0000002f0c0fb211 */ /* 0x000fca00020f140d */
[----:B------:R0:W5:Y:S01]  /*24e0*/  @!P3 LDG.E R101, desc[UR54][R14.64] ;  /* 0x000000360e65b981 */ /* 0x000162000c1e1900 */
[----:B-1----:R-:W-:Y:S01]  /*24f0*/  ISETP.GE.AND P3, PT, R107, 0x1, PT ;  /* 0x000000016b00780c */ /* 0x002fe20003f66270 */
[----:B------:R-:W-:Y:S01]  /*2500*/  IMAD R93, R19, 0x4000, R206 ;  /* 0x00004000135d7824 */ /* 0x000fe200078e02ce */
[----:B------:R-:W-:Y:S01]  /*2510*/  IADD3 R11, -R11, RZ, RZ ;  /* 0x000000ff0b0b7210 */ /* 0x000fe20007ffe1ff */
[----:B------:R-:W-:Y:S05]  /*2520*/  YIELD ;  /* 0x0000000000007946 */ /* 0x000fea0003800000 */
[----:B------:R-:W-:Y:S01]  /*2530*/  ISETP.GT.AND P4, PT, R27, R26, PT ;  /* 0x0000001a1b00720c */ /* 0x000fe20003f84270 */
[----:B------:R-:W-:Y:S01]  /*2540*/  BSSY B0, `(.L_x_8211) ;  /* 0x0000573000007945 */ /* 0x000fe20003800000 */
[----:B------:R-:W-:-:S02]  /*2550*/  IMAD R100, R100, R11, R45 ;  /* 0x0000000b64647224 */ /* 0x000fc400078e022d */
[----:B------:R-:W-:Y:S01]  /*2560*/  IMAD R93, R93, 0x2, R18 ;  /* 0x000000025d5d7824 */ /* 0x000fe200078e0212 */
[----:B------:R-:W-:Y:S01]  /*2570*/  P2R R92, PR, RZ, 0x10 ;  /* 0x00000010ff5c7803 */ /* 0x000fe20000000000 */
[----:B0-----:R-:W-:Y:S07]  /*2580*/  @!P3 BRA `(.L_x_8212) ;  /* 0x00000050000cb947 */ /* 0x001fee0003800000 */
[----:B------:R-:W-:Y:S01]  /*2590*/  SHF.R.S32.HI R99, RZ, 0x1f, R100 ;  /* 0x0000001fff637819 */ /* 0x000fe20000011464 */
[----:B------:R-:W-:Y:S01]  /*25a0*/  ULDC.64 UR4, c[0x0][0x300] ;  /* 0x0000c00000047ab9 */ /* 0x000fe20000000a00 */
[----:B-----5:R-:W-:Y:S01]  /*25b0*/  SHF.R.S32.HI R98, RZ, 0x1f, R101 ;  /* 0x0000001fff627819 */ /* 0x020fe20000011465 */
[C---:B------:R-:W-:Y:S01]  /*25c0*/  IMAD.WIDE.U32 R12, R100.reuse, UR4, RZ ;  /* 0x00000004640c7c25 */ /* 0x040fe2000f8e00ff */
        /* <DEDUP_REMOVED lines=10> */
[----:B------:R-:W-:Y:S01]  /*2670*/  IMAD R15, R101, UR5, R14 ;  /* 0x00000005650f7c24 */ /* 0x000fe2000f8e020e */
        /* <DEDUP_REMOVED lines=11> */
[----:B------:R-:W-:Y:S01]  /*2730*/  IMAD.WIDE.U32 R14, R28, R27, RZ ;  /* 0x0000001b1c0e7225 */ /* 0x000fe200078e00ff */
        /* <DEDUP_REMOVED lines=36> */
.L_x_8215:
[----:B------:R-:W-:Y:S05]  /*2980*/  BSYNC B1 ;  /* 0x0000000000017941 */ /* 0x000fea0003800000 */
.L_x_8214:
        /* <DEDUP_REMOVED lines=41> */
.L_x_8217:
[----:B------:R-:W-:Y:S05]  /*2c20*/  BSYNC B1 ;  /* 0x0000000000017941 */ /* 0x000fea0003800000 */
.L_x_8216:
[----:B------:R-:W-:Y:S01]  /*2c30*/  ISETP.GE.AND P3, PT, R216, R97, PT ;  /* 0x00000061d800720c */ /* 0x000fe20003f66270 */
[----:B0----5:R-:W-:Y:S01]  /*2c40*/  IMAD.MOV.U32 R44, RZ, RZ, R60 ;  /* 0x000000ffff2c7224 */ /* 0x021fe200078e003c */
[----:B------:R-:W-:Y:S01]  /*2c50*/  MOV R46, R64 ;  /* 0x00000040002e7202 */ /* 0x000fe20000000f00 */
[----:B------:R-:W-:Y:S01]  /*2c60*/  IMAD.MOV.U32 R45, RZ, RZ, R61 ;  /* 0x000000ffff2d7224 */ /* 0x000fe200078e003d */
[----:B------:R-:W-:Y:S01]  /*2c70*/  BSSY B1, `(.L_x_8218) ;  /* 0x0000027000017945 */ /* 0x000fe20003800000 */
[----:B------:R-:W-:Y:S01]  /*2c80*/  IMAD.MOV.U32 R47, RZ, RZ, R65 ;  /* 0x000000ffff2f7224 */ /* 0x000fe200078e0041 */
[----:B------:R-:W-:Y:S02]  /*2c90*/  CS2R R52, SRZ ;  /* 0x0000000000347805 */ /* 0x000fe4000001ff00 */
        /* <DEDUP_REMOVED lines=36> */
.L_x_8219:
[----:B------:R-:W-:Y:S05]  /*2ee0*/  BSYNC B1 ;  /* 0x0000000000017941 */ /* 0x000fea0003800000 */
.L_x_8218:
[----:B------:R-:W-:Y:S01]  /*2ef0*/  ISETP.GE.AND P4, PT, R215, R97, PT ;  /* 0x00000061d700720c */ /* 0x000fe20003f86270 */
[----:B------:R-:W-:-:S12]  /*2f00*/  BSSY B1, `(.L_x_8220) ;  /* 0x000001e000017945 */ /* 0x000fd80003800000 */
[----:B------:R-:W-:Y:S05]  /*2f10*/  @P4 BRA `(.L_x_8221) ;  /* 0x0000000000704947 */ /* 0x000fea0003800000 */
[----:B------:R-:W1:Y:S01]  /*2f20*/  LDC.64 R44, c[0x0][0x3f8] ;  /* 0x0000fe00ff2c7b82 */ /* 0x000e620000000a00 */
[----:B------:R-:W-:Y:S01]  /*2f30*/  IMAD.MOV.U32 R15, RZ, RZ, R91 ;  /* 0x000000ffff0f7224 */ /* 0x000fe200078e005b */
[----:B------:R-:W-:Y:S01]  /*2f40*/  ULDC.64 UR4, c[0x0][0x3e8] ;  /* 0x0000fa0000047ab9 */ /* 0x000fe20000000a00 */
[----:B------:R-:W-:Y:S01]  /*2f50*/  IMAD.MOV.U32 R13, RZ, RZ, R11 ;  /* 0x000000ffff0d7224 */ /* 0x000fe200078e000b */
[----:B------:R-:W-:Y:S02]  /*2f60*/  CS2R R48, SRZ ;  /* 0x0000000000307805 */ /* 0x000fe4000001ff00 */
[----:B------:R-:W-:Y:S01]  /*2f70*/  CS2R R50, SRZ ;  /* 0x0000000000327805 */ /* 0x000fe2000001ff00 */
[----:B-1----:R-:W-:-:S04]  /*2f80*/  IMAD.WIDE.U32 R14, R44, 0x60, R14 ;  /* 0x000000602c0e7825 */ /* 0x002fc800078e000e */
[----:B------:R-:W-:Y:S01]  /*2f90*/  IMAD R46, R45, 0x60, RZ ;  /* 0x000000602d2e7824 */ /* 0x000fe200078e02ff */
[----:B------:R-:W-:-:S04]  /*2fa0*/  IADD3 R45, P5, R82, R14, RZ ;  /* 0x0000000e522d7210 */ /* 0x000fc80007fbe0ff */
[----:B------:R-:W-:Y:S02]  /*2fb0*/  IADD3.X R46, R39, R15, R46, P5, !PT ;  /* 0x0000000f272e7210 */ /* 0x000fe40002ffe42e */
[----:B------:R-:W1:Y:S02]  /*2fc0*/  LDC.64 R14, c[0x0][0x408] ;  /* 0x00010200ff0e7b82 */ /* 0x000e640000000a00 */
        /* <DEDUP_REMOVED lines=17> */
.L_x_8221:
[----:B------:R-:W-:Y:S05]  /*30e0*/  BSYNC B1 ;  /* 0x0000000000017941 */ /* 0x000fea0003800000 */
.L_x_8220:
[----:B-----5:R-:W-:Y:S01]  /*30f0*/  IMAD.MOV.U32 R11, RZ, RZ, R52 ;  /* 0x000000ffff0b7224 */ /* 0x020fe200078e0034 */
[----:B-1----:R-:W-:Y:S01]  /*3100*/  MOV R13, R56 ;  /* 0x00000038000d7202 */ /* 0x002fe20000000f00 */
[----:B------:R-:W-:Y:S01]  /*3110*/  IMAD.MOV.U32 R12, RZ, RZ, R53 ;  /* 0x000000ffff0c7224 */ /* 0x000fe200078e0035 */
[----:B------:R-:W-:Y:S01]  /*3120*/  UISETP.NE.AND UP0, UPT, UR39, 0x3, UPT ;  /* 0x000000032700788c */ /* 0x000fe2000bf05270 */
[----:B------:R-:W-:-:S03]  /*3130*/  IMAD.MOV.U32 R14, RZ, RZ, R57 ;  /* 0x000000ffff0e7224 */ /* 0x000fc600078e0039 */
        /* <DEDUP_REMOVED lines=10> */
[----:B------:R-:W-:-:S02]  /*31e0*/  IMAD.MOV.U32 R12, RZ, RZ, R45 ;  /* 0x000000ffff0c7224 */ /* 0x000fc400078e002d */
[----:B------:R-:W-:Y:S02]  /*31f0*/  IMAD.MOV.U32 R13, RZ, RZ, R48 ;  /* 0x000000ffff0d7224 */ /* 0x000fe400078e0030 */
[----:B------:R-:W-:Y:S01]  /*3200*/  IMAD.MOV.U32 R14, RZ, RZ, R49 ;  /* 0x000000ffff0e7224 */ /* 0x000fe200078e0031 */
[----:B0-----:R-:W-:Y:S01]  /*3210*/  PRMT R78, R11, 0x5410, R12 ;  /* 0x000054100b4e7816 */ /* 0x001fe2000000000c */
[----:B------:R-:W-:Y:S01]  /*3220*/  IMAD.MOV.U32 R12, RZ, RZ, R47 ;  /* 0x000000ffff0c7224 */ /* 0x000fe200078e002f */
[----:B------:R-:W-:Y:S02]  /*3230*/  MOV R11, R46 ;  /* 0x0000002e000b7202 */ /* 0x000fe40000000f00 */
[----:B------:R-:W-:Y:S01]  /*3240*/  PRMT R110, R13, 0x5410, R14 ;  /* 0x000054100d6e7816 */ /* 0x000fe2000000000e */
[----:B------:R-:W-:Y:S01]  /*3250*/  IMAD.MOV.U32 R13, RZ, RZ, R50 ;  /* 0x000000ffff0d7224 */ /* 0x000fe200078e0032 */
[----:B------:R-:W-:Y:S01]  /*3260*/  PRMT R104, R11, 0x5410, R12 ;  /* 0x000054100b687816 */ /* 0x000fe2000000000c */
[----:B------:R-:W-:-:S05]  /*3270*/  IMAD.MOV.U32 R14, RZ, RZ, R51 ;  /* 0x000000ffff0e7224 */ /* 0x000fca00078e0033 */
[----:B------:R-:W-:Y:S01]  /*3280*/  PRMT R111, R13, 0x5410, R14 ;  /* 0x000054100d6f7816 */ /* 0x000fe2000000000e */
[----:B------:R-:W-:Y:S06]  /*3290*/  @!P5 BRA `(.L_x_8222) ;  /* 0x000000000004d947 */ /* 0x000fec0003800000 */
[----:B------:R-:W-:Y:S01]  /*32a0*/  BPT.TRAP 0x1 ;  /* 0x000000040000795c */ /* 0x000fe20000300000 */
.L_x_8222:
[----:B------:R-:W-:Y:S01]  /*32b0*/  IMAD R91, R19, 0x8, R18 ;  /* 0x00000008135b7824 */ /* 0x000fe200078e0212 */
[----:B------:R-:W-:Y:S01]  /*32c0*/  SHF.L.U32 R102, R192, 0x1f, RZ ;  /* 0x0000001fc0667819 */ /* 0x000fe200000006ff */
[----:B------:R-:W-:Y:S03]  /*32d0*/  BSSY B1, `(.L_x_8223) ;  /* 0x0000003000017945 */ /* 0x000fe60003800000 */
[----:B------:R-:W0:Y:S02]  /*32e0*/  SYNCS.PHASECHK.TRANS64.TRYWAIT P6, [R91+URZ+0x28890], R102 ;  /* 0x028890665b0075a7 */ /* 0x000e2400080c017f */
[----:B0-----:R-:W-:Y:S05]  /*32f0*/  @!P6 BRA `(.L_x_8224) ;  /* 0x0000022400bce947 */ /* 0x001fea0003800000 */
.L_x_8613:
[----:B------:R-:W-:Y:S05]  /*3300*/  BSYNC B1 ;  /* 0x0000000000017941 */ /* 0x000fea0003800000 */
.L_x_8223:
[----:B------:R-:W-:-:S03]  /*3310*/  UMOV UR4, 0xffffffff ;  /* 0xffffffff00047882 */ /* 0x000fc60000000000 */
[----:B------:R-:W-:Y:S05]  /*3320*/  BRA.DIV UR4, `(.L_x_8225) ;  /* 0x0000022604c47947 */ /* 0x000fea000b800000 */
[----:B------:R1:W2:Y:S04]  /*3330*/  SHFL.IDX PT, R79, R103, RZ, 0x181f ;  /* 0x00181fff674f7589 */ /* 0x0002a800000e0000 */
[----:B------:R1:W3:Y:S02]  /*3340*/  SHFL.IDX PT, R105, R108, RZ, 0x181f ;  /* 0x00181fff6c697589 */ /* 0x0002e400000e0000 */
.L_x_8617:
        /* <DEDUP_REMOVED lines=51> */
.L_x_8231:
[----:B------:R-:W-:Y:S05]  /*3680*/  BSYNC B3 ;  /* 0x0000000000037941 */ /* 0x000fea0003800000 */
.L_x_8230:
[----:B0-----:R4:W-:Y:S02]  /*3690*/  ST.E.128 desc[UR54][R76.64], R12 ;  /* 0x0000000c4c007985 */ /* 0x0019e4000c101d36 */
.L_x_8229:
[----:B------:R-:W-:Y:S05]  /*36a0*/  BSYNC B2 ;  /* 0x0000000000027941 */ /* 0x000fea0003800000 */
.L_x_8228:
        /* <DEDUP_REMOVED lines=47> */
.L_x_8233:
[----:B------:R-:W-:Y:S05]  /*39a0*/  BSYNC B2 ;  /* 0x0000000000027941 */ /* 0x000fea0003800000 */
.L_x_8232:
[----:B0-----:R0:W-:Y:S02]  /*39b0*/  ST.E.128 desc[UR54][R72.64], R12 ;  /* 0x0000000c48007985 */ /* 0x0011e4000c101d36 */
.L_x_8227:
[----:B------:R-:W-:Y:S05]  /*39c0*/  BSYNC B1 ;  /* 0x0000000000017941 */ /* 0x000fea0003800000 */
.L_x_8226:
[----:B------:R-:W-:-:S03]  /*39d0*/  UMOV UR4, 0xffffffff ;  /* 0xffffffff00047882 */ /* 0x000fc60000000000 */
[----:B------:R-:W-:Y:S05]  /*39e0*/  BRA.DIV UR4, `(.L_x_8234) ;  /* 0x0000022204607947 */ /* 0x000fea000b800000 */
[----:B------:R1:W1:Y:S04]  /*39f0*/  SHFL.IDX PT, R71, R103, 0x1, 0x181f ;  /* 0x00381f0067477f89 */ /* 0x00026800000e0000 */
[----:B0-----:R0:W0:Y:S02]  /*3a00*/  SHFL.IDX PT, R73, R108, 0x1, 0x181f ;  /* 0x00381f006c497f89 */ /* 0x00102400000e0000 */
.L_x_8621:
        /* <DEDUP_REMOVED lines=51> */
.L_x_8240:
[----:B------:R-:W-:Y:S05]  /*3d40*/  BSYNC B3 ;  /* 0x0000000000037941 */ /* 0x000fea0003800000 */
.L_x_8239:
[----:B--2---:R0:W-:Y:S02]  /*3d50*/  ST.E.128 desc[UR54][R68.64], R12 ;  /* 0x0000000c44007985 */ /* 0x0041e4000c101d36 */
.L_x_8238:
[----:B------:R-:W-:Y:S05]  /*3d60*/  BSYNC B2 ;  /* 0x0000000000027941 */ /* 0x000fea0003800000 */
.L_x_8237:
        /* <DEDUP_REMOVED lines=47> */
.L_x_8242:
[----:B------:R-:W-:Y:S05]  /*4060*/  BSYNC B2 ;  /* 0x0000000000027941 */ /* 0x000fea0003800000 */
.L_x_8241:
[----:B----4-:R0:W-:Y:S02]  /*4070*/  ST.E.128 desc[UR54][R64.64], R12 ;  /* 0x0000000c40007985 */ /* 0x0101e4000c101d36 */
.L_x_8236:
[----:B------:R-:W-:Y:S05]  /*4080*/  BSYNC B1 ;  /* 0x0000000000017941 */ /* 0x000fea0003800000 */
.L_x_8235:
[----:B------:R-:W-:-:S03]  /*4090*/  UMOV UR4, 0xffffffff ;  /* 0xffffffff00047882 */ /* 0x000fc60000000000 */
[----:B------:R-:W-:Y:S05]  /*40a0*/  BRA.DIV UR4, `(.L_x_8243) ;  /* 0x0000021a04fc7947 */ /* 0x000fea000b800000 */
[----:B------:R0:W0:Y:S04]  /*40b0*/  SHFL.IDX PT, R61, R103, 0x2, 0x181f ;  /* 0x00581f00673d7f89 */ /* 0x00002800000e0000 */
[----:B------:R0:W0:Y:S02]  /*40c0*/  SHFL.IDX PT, R63, R108, 0x2, 0x181f ;  /* 0x00581f006c3f7f89 */ /* 0x00002400000e0000 */
.L_x_8625:
[----:B------:R-:W-:Y:S04]  /*40d0*/  BSSY B1, `(.L_x_8244) ;  /* 0x0000066000017945 */ /* 0x000fe80003800000 */
[----:B------:R-:W-:Y:S05]  /*40e0*/  @P3 BRA `(.L_x_8245) ;  /* 0x0000000400903947 */ /* 0x000fea0003800000 */
[----:B------:R-:W-:Y:S04]  /*40f0*/  BSSY B2, `(.L_x_8246) ;  /* 0x0000032000027945 */ /* 0x000fe80003800000 */
[----:B------:R-:W-:Y:S05]  /*4100*/  @P1 BRA `(.L_x_8247) ;  /* 0x0000000000c01947 */ /* 0x000fea0003800000 */
        /* <DEDUP_REMOVED lines=46> */
.L_x_8249:
[----:B------:R-:W-:Y:S05]  /*43f0*/  BSYNC B3 ;  /* 0x0000000000037941 */ /* 0x000fea0003800000 */
.L_x_8248:
[----:B----4-:R0:W-:Y:S02]  /*4400*/  ST.E.128 desc[UR54][R64.64], R12 ;  /* 0x0000000c40007985 */ /* 0x0101e4000c101d36 */
.L_x_8247:
[----:B------:R-:W-:Y:S05]  /*4410*/  BSYNC B2 ;  /* 0x0000000000027941 */ /* 0x000fea0003800000 */
.L_x_8246:
        /* <DEDUP_REMOVED lines=47> */
.L_x_8251:
[----:B------:R-:W-:Y:S05]  /*4710*/  BSYNC B2 ;  /* 0x0000000000027941 */ /* 0x000fea0003800000 */
.L_x_8250:
[----:B----4-:R0:W-:Y:S02]  /*4720*/  ST.E.128 desc[UR54][R56.64], R12 ;  /* 0x0000000c38007985 */ /* 0x0101e4000c101d36 */
.L_x_8245:
[----:B------:R-:W-:Y:S05]  /*4730*/  BSYNC B1 ;  /* 0x0000000000017941 */ /* 0x000fea0003800000 */
.L_x_8244:
[----:B------:R-:W-:-:S03]  /*4740*/  UMOV UR4, 0xffffffff ;  /* 0xffffffff00047882 */ /* 0x000fc60000000000 */
[----:B------:R-:W-:Y:S05]  /*4750*/  BRA.DIV UR4, `(.L_x_8252) ;  /* 0x00000216049c7947 */ /* 0x000fea000b800000 */
[----:B01----:R-:W0:Y:S04]  /*4760*/  SHFL.IDX PT, R103, R103, 0x3, 0x181f ;  /* 0x00781f0067677f89 */ /* 0x003e2800000e0000 */
[----:B------:R1:W0:Y:S02]  /*4770*/  SHFL.IDX PT, R53, R108, 0x3, 0x181f ;  /* 0x00781f006c357f89 */ /* 0x00022400000e0000 */
.L_x_8629:
[----:B------:R-:W-:Y:S05]  /*4780*/  @P4 BRA `(.L_x_8253) ;  /* 0x0000003400384947 */ /* 0x000fea0003800000 */
[----:B------:R-:W-:Y:S04]  /*4790*/  BSSY B1, `(.L_x_8254) ;  /* 0x0000032000017945 */ /* 0x000fe80003800000 */
[----:B------:R-:W-:Y:S05]  /*47a0*/  @P1 BRA `(.L_x_8255) ;  /* 0x0000000000c01947 */ /* 0x000fea0003800000 */
[----:B----4-:R4:W1:Y:S01]  /*47b0*/  LDS.128 R12, [R93+0x1b400] ;  /* 0x01b400005d0c7984 */ /* 0x0108620000000c00 */
[C---:B0-----:R-:W-:Y:S01]  /*47c0*/  LEA R54, P3, R16.reuse, R53, 0x1 ;  /* 0x0000003510367211 */ /* 0x041fe200078608ff */
[----:B------:R-:W-:Y:S03]  /*47d0*/  BSSY B2, `(.L_x_8256) ;  /* 0x000002c000027945 */ /* 0x000fe60003800000 */
[----:B------:R-:W-:Y:S02]  /*47e0*/  LEA.HI.X R55, R16, R103, R17, 0x1, P3 ;  /* 0x0000006710377211 */ /* 0x000fe400018f0c11 */
[----:B------:R-:W-:-:S13]  /*47f0*/  ISETP.GE.AND P3, PT, R22, R107, PT ;  /* 0x0000006b1600720c */ /* 0x000fda0003f66270 */
[----:B----4-:R-:W-:Y:S05]  /*4800*/  @P3 BRA `(.L_x_8257) ;  /* 0x0000000000a03947 */ /* 0x010fea0003800000 */
[----:B------:R-:W-:Y:S01]  /*4810*/  SHF.R.U64 R11, R48, 0x10, R49 ;  /* 0x00000010300b7819 */ /* 0x000fe20000001231 */
[--C-:B-1----:R-:W-:Y:S01]  /*4820*/  HADD2.F32 R48, -RZ, R15.reuse.H1_H1 ;  /* 0x3000000fff307230 */ /* 0x102fe20000004100 */
        /* <DEDUP_REMOVED lines=38> */
.L_x_8257:
[----:B------:R-:W-:Y:S05]  /*4a90*/  BSYNC B2 ;  /* 0x0000000000027941 */ /* 0x000fea0003800000 */
.L_x_8256:
[----:B-1----:R0:W-:Y:S02]  /*4aa0*/  ST.E.128 desc[UR54][R54.64], R12 ;  /* 0x0000000c36007985 */ /* 0x0021e4000c101d36 */
.L_x_8255:
[----:B------:R-:W-:Y:S05]  /*4ab0*/  BSYNC B1 ;  /* 0x0000000000017941 */ /* 0x000fea0003800000 */
.L_x_8254:
        /* <DEDUP_REMOVED lines=47> */
.L_x_8259:
[----:B------:R-:W-:Y:S05]  /*4db0*/  BSYNC B1 ;  /* 0x0000000000017941 */ /* 0x000fea0003800000 */
.L_x_8258:
[----:B----4-:R0:W-:Y:S01]  /*4dc0*/  ST.E.128 desc[UR54][R48.64], R12 ;  /* 0x0000000c30007985 */ /* 0x0101e2000c101d36 */
[----:B------:R-:W-:Y:S05]  /*4dd0*/  BRA `(.L_x_8253) ;  /* 0x0000002c00a47947 */ /* 0x000fea0003800000 */
.L_x_8213:
        /* <DEDUP_REMOVED lines=30> */
[----:B------:R-:W-:Y:S02]  /*4fc0*/  @!P4 LEA R68, P6, R46, R68, 0x1 ;  /* 0x000000442e44c211 */ /* 0x000fe400078c08ff */
[----:B------:R-:W-:Y:S02]  /*4fd0*/  CS2R R52, SRZ ;  /* 0x0000000000347805 */ /* 0x000fe4000001ff00 */
[----:B------:R-:W-:Y:S02]  /*4fe0*/  CS2R R58, SRZ ;  /* 0x00000000003a7805 */ /* 0x000fe4000001ff00 */
[----:B------:R-:W-:-:S02]  /*4ff0*/  CS2R R56, SRZ ;  /* 0x0000000000387805 */ /* 0x000fc4000001ff00 */
[----:B------:R-:W-:Y:S02]  /*5000*/  @!P4 LEA.HI.X R69, R46, R69, R47, 0x1, P6 ;  /* 0x000000452e45c211 */ /* 0x000fe400030f0c2f */
[----:B------:R-:W-:Y:S02]  /*5010*/  CS2R R46, SRZ ;  /* 0x00000000002e7805 */ /* 0x000fe4000001ff00 */
[C---:B-1----:R-:W-:Y:S02]  /*5020*/  @!P4 LEA R70, P6, R44.reuse, R70, 0x1 ;  /* 0x000000462c46c211 */ /* 0x042fe400078c08ff */
[----:B------:R-:W-:Y:S01]  /*5030*/  CS2R R48, SRZ ;  /* 0x0000000000307805 */ /* 0x000fe2000001ff00 */
[----:B------:R-:W5:Y:S01]  /*5040*/  @!P4 LDG.E.128 R52, desc[UR54][R68.64] ;  /* 0x000000364434c981 */ /* 0x000f62000c1e1d00 */
[----:B------:R-:W-:Y:S02]  /*5050*/  @!P4 LEA.HI.X R71, R44, R71, R45, 0x1, P6 ;  /* 0x000000472c47c211 */ /* 0x000fe400030f0c2d */
[----:B------:R-:W-:-:S02]  /*5060*/  CS2R R44, SRZ ;  /* 0x00000000002c7805 */ /* 0x000fc4000001ff00 */
[----:B------:R0:W5:Y:S04]  /*5070*/  @!P5 LDG.E.128 R48, desc[UR54][R62.64] ;  /* 0x000000363e30d981 */ /* 0x000168000c1e1d00 */
[----:B------:R-:W5:Y:S01]  /*5080*/  @!P4 LDG.E.128 R56, desc[UR54][R70.64] ;  /* 0x000000364638c981 */ /* 0x000f62000c1e1d00 */
[----:B--2---:R-:W-:-:S03]  /*5090*/  @!P3 LEA R76, P4, R66, R76, 0x1 ;  /* 0x0000004c424cb211 */ /* 0x004fc600078808ff */
[----:B------:R1:W5:Y:S01]  /*50a0*/  @!P5 LDG.E.128 R44, desc[UR54][R60.64] ;  /* 0x000000363c2cd981 */ /* 0x000362000c1e1d00 */
        /* <DEDUP_REMOVED lines=12> */
[----:B------:R0:W5:Y:S01]  /*5170*/  @!P3 LDG.E.128 R60, desc[UR54][R76.64] ;  /* 0x000000364c3cb981 */ /* 0x000162000c1e1d00 */
[----:B------:R-:W-:Y:S02]  /*5180*/  CS2R R74, SRZ ;  /* 0x00000000004a7805 */ /* 0x000fe4000001ff00 */
[----:B------:R-:W-:Y:S01]  /*5190*/  CS2R R72, SRZ ;  /* 0x0000000000487805 */ /* 0x000fe2000001ff00 */
[----:B------:R0:W5:Y:S01]  /*51a0*/  @!P3 LDG.E.128 R64, desc[UR54][R78.64] ;  /* 0x000000364e40b981 */ /* 0x000162000c1e1d00 */
[----:B------:R-:W-:Y:S01]  /*51b0*/  ISETP.GE.AND P3, PT, R16, R107, PT ;  /* 0x0000006b1000720c */ /* 0x000fe20003f66270 */
[----:B------:R-:W-:-:S12]  /*51c0*/  @P4 BRA `(.L_x_8261) ;  /* 0x0000000000504947 */ /* 0x000fd80003800000 */
[----:B------:R-:W1:Y:S01]  /*51d0*/  LDC.64 R70, c[0x0][0x3f8] ;  /* 0x0000fe00ff467b82 */ /* 0x000e620000000a00 */
[----:B------:R-:W-:Y:S01]  /*51e0*/  IMAD.MOV.U32 R15, RZ, RZ, R91 ;  /* 0x000000ffff0f7224 */ /* 0x000fe200078e005b */
[----:B------:R-:W-:Y:S01]  /*51f0*/  ULDC.64 UR4, c[0x0][0x3e8] ;  /* 0x0000fa0000047ab9 */ /* 0x000fe20000000a00 */
[----:B------:R-:W-:Y:S01]  /*5200*/  IMAD.MOV.U32 R13, RZ, RZ, R11 ;  /* 0x000000ffff0d7224 */ /* 0x000fe200078e000b */
[----:B------:R-:W-:-:S04]  /*5210*/  ULDC.64 UR6, c[0x0][0x400] ;  /* 0x0001000000067ab9 */ /* 0x000fc80000000a00 */
[----:B------:R-:W2:Y:S01]  /*5220*/  LDC.64 R68, c[0x0][0x408] ;  /* 0x00010200ff447b82 */ /* 0x000ea20000000a00 */
[----:B-1----:R-:W-:-:S04]  /*5230*/  IMAD.WIDE.U32 R14, R70, 0x60, R14 ;  /* 0x00000060460e7825 */ /* 0x002fc800078e000e */
[----:B------:R-:W-:Y:S01]  /*5240*/  IMAD R71, R71, 0x60, RZ ;  /* 0x0000006047477824 */ /* 0x000fe200078e02ff */
[----:B------:R-:W-:Y:S01]  /*5250*/  IADD3 R14, P4, R84, R14, RZ ;  /* 0x0000000e540e7210 */ /* 0x000fe20007f9e0ff */
[----:B--2---:R-:W-:-:S03]  /*5260*/  IMAD.WIDE.U32 R12, R68, 0x60, R12 ;  /* 0x00000060440c7825 */ /* 0x004fc600078e000c */
        /* <DEDUP_REMOVED lines=10> */
.L_x_8261:
[----:B------:R-:W-:Y:S05]  /*5310*/  BSYNC B1 ;  /* 0x0000000000017941 */ /* 0x000fea0003800000 */
.L_x_8260:
[----:B-----5:R-:W-:Y:S01]  /*5320*/  IMAD.MOV.U32 R11, RZ, RZ, R70 ;  /* 0x000000ffff0b7224 */ /* 0x020fe200078e0046 */
[----:B------:R-:W-:Y:S01]  /*5330*/  MOV R12, R71 ;  /* 0x00000047000c7202 */ /* 0x000fe20000000f00 */
[----:B------:R-:W-:Y:S01]  /*5340*/  IMAD.MOV.U32 R13, RZ, RZ, R68 ;  /* 0x000000ffff0d7224 */ /* 0x000fe200078e0044 */
[----:B------:R-:W-:Y:S01]  /*5350*/  UISETP.NE.AND UP0, UPT, UR39, 0x3, UPT ;  /* 0x000000032700788c */ /* 0x000fe2000bf05270 */
[----:B------:R-:W-:Y:S01]  /*5360*/  IMAD.MOV.U32 R14, RZ, RZ, R69 ;  /* 0x000000ffff0e7224 */ /* 0x000fe200078e0045 */
[----:B------:R-:W-:Y:S01]  /*5370*/  PRMT R114, R12, 0x5410, R11 ;  /* 0x000054100c727816 */ /* 0x000fe2000000000b */
[----:B------:R-:W-:Y:S02]  /*5380*/  IMAD.MOV.U32 R11, RZ, RZ, R74 ;  /* 0x000000ffff0b7224 */ /* 0x000fe400078e004a */
        /* <DEDUP_REMOVED lines=49> */
.L_x_8262:
[----:B------:R-:W-:Y:S01]  /*56a0*/  IMAD R91, R19, 0x8, R18 ;  /* 0x00000008135b7824 */ /* 0x000fe200078e0212 */
[----:B------:R-:W-:Y:S01]  /*56b0*/  SHF.L.U32 R102, R192, 0x1f, RZ ;  /* 0x0000001fc0667819 */ /* 0x000fe200000006ff */
[----:B------:R-:W1:Y:S01]  /*56c0*/  LDC R110, c[0x0][0x2f4] ;  /* 0x0000bd00ff6e7b82 */ /* 0x000e620000000800 */
[----:B------:R-:W-:Y:S02]  /*56d0*/  BSSY B1, `(.L_x_8263) ;  /* 0x0000003000017945 */ /* 0x000fe40003800000 */
[----:B------:R-:W2:Y:S02]  /*56e0*/  SYNCS.PHASECHK.TRANS64.TRYWAIT P4, [R91+URZ+0x28890], R102 ;  /* 0x028890665b0075a7 */ /* 0x000ea4000808017f */
[----:B--2---:R-:W-:Y:S05]  /*56f0*/  @!P4 BRA `(.L_x_8264) ;  /* 0x000002080000c947 */ /* 0x004fea0003800000 */
.L_x_8630:
[----:B------:R-:W-:Y:S05]  /*5700*/  BSYNC B1 ;  /* 0x0000000000017941 */ /* 0x000fea0003800000 */
.L_x_8263:
[----:B------:R-:W-:Y:S01]  /*5710*/  UMOV UR4, 0xffffffff ;  /* 0xffffffff00047882 */ /* 0x000fe20000000000 */
[----:B-1----:R-:W-:Y:S02]  /*5720*/  IMAD.IADD R112, R110, 0x1, -R37 ;  /* 0x000000016e707824 */ /* 0x002fe400078e0a25 */
[----:B------:R-:W-:Y:S05]  /*5730*/  BRA.DIV UR4, `(.L_x_8265) ;  /* 0x0000020a04047947 */ /* 0x000fea000b800000 */
[----:B------:R1:W3:Y:S04]  /*5740*/  SHFL.IDX PT, R107, R103, RZ, 0x181f ;  /* 0x00181fff676b7589 */ /* 0x0002e800000e0000 */
[----:B------:R1:W4:Y:S02]  /*5750*/  SHFL.IDX PT, R106, R108, RZ, 0x181f ;  /* 0x00181fff6c6a7589 */ /* 0x00032400000e0000 */
.L_x_8634:
[----:B------:R-:W-:Y:S01]  /*5760*/  ISETP.GE.OR P4, PT, R188, R97, P1 ;  /* 0x00000061bc00720c */ /* 0x000fe20000f86670 */
[----:B------:R-:W-:-:S12]  /*5770*/  BSSY B1, `(.L_x_8266) ;  /* 0x0000074000017945 */ /* 0x000fd80003800000 */
[----:B------:R-:W-:Y:S05]  /*5780*/  @P4 BRA `(.L_x_8267) ;  /* 0x0000000400c84947 */ /* 0x000fea0003800000 */
[----:B------:R-:W-:Y:S01]  /*5790*/  SEL R11, R37, R112, !P0 ;  /* 0x00000070250b7207 */ /* 0x000fe20004000000 */
[----:B------:R-:W-:Y:S01]  /*57a0*/  BSSY B2, `(.L_x_8268) ;  /* 0x000006c000027945 */ /* 0x000fe20003800000 */
[C---:B----4-:R-:W-:Y:S02]  /*57b0*/  LEA R104, P4, R41.reuse, R106, 0x1 ;  /* 0x0000006a29687211 */ /* 0x050fe400078808ff */
[----:B------:R-:W-:Y:S02]  /*57c0*/  SHF.R.S32.HI R12, RZ, 0x1f, R11 ;  /* 0x0000001fff0c7819 */ /* 0x000fe4000001140b */
[----:B---3--:R-:W-:Y:S02]  /*57d0*/  LEA.HI.X R105, R41, R107, R90, 0x1, P4 ;  /* 0x0000006b29697211 */ /* 0x008fe400020f0c5a */
[----:B------:R-:W-:-:S04]  /*57e0*/  LEA.HI R12, R12, R11, RZ, 0x4 ;  /* 0x0000000b0c0c7211 */ /* 0x000fc800078f20ff */
[----:B------:R-:W-:-:S04]  /*57f0*/  LEA.HI.SX32 R12, R12, R81, 0x1c ;  /* 0x000000510c0c7211 */ /* 0x000fc800078fe2ff */
[----:B------:R-:W-:Y:S01]  /*5800*/  SHF.R.S32.HI R13, RZ, 0x1f, R12 ;  /* 0x0000001fff0d7819 */ /* 0x000fe2000001140c */
[----:B------:R-:W-:-:S03]  /*5810*/  IMAD.SHL.U32 R11, R12, 0x8, RZ ;  /* 0x000000080c0b7824 */ /* 0x000fc600078e00ff */
[----:B------:R-:W-:Y:S02]  /*5820*/  LEA.HI R12, R13, R12, RZ, 0x3 ;  /* 0x0000000c0d0c7211 */ /* 0x000fe400078f18ff */
[----:B------:R-:W-:-:S03]  /*5830*/  LOP3.LUT R13, R11, 0x38, RZ, 0xc0, !PT ;  /* 0x000000380b0d7812 */ /* 0x000fc600078ec0ff */
[----:B------:R-:W-:Y:S01]  /*5840*/  IMAD.SHL.U32 R14, R12, 0x400, RZ ;  /* 0x000004000c0e7824 */ /* 0x000fe200078e00ff */
[----:B------:R-:W-:-:S04]  /*5850*/  LOP3.LUT R12, R13, 0x1c0, R222, 0xf8, !PT ;  /* 0x000001c00d0c7812 */ /* 0x000fc800078ef8de */
[----:B------:R-:W-:Y:S02]  /*5860*/  LOP3.LUT R13, R14, 0x7fffe000, RZ, 0xc0, !PT ;  /* 0x7fffe0000e0d7812 */ /* 0x000fe400078ec0ff */
[----:B------:R-:W-:-:S04]  /*5870*/  LOP3.LUT R12, R12, R203, RZ, 0x3c, !PT ;  /* 0x000000cb0c0c7212 */ /* 0x000fc800078e3cff */
[----:B------:R-:W-:Y:S02]  /*5880*/  IADD3 R12, R12, R13, R204 ;  /* 0x0000000d0c0c7210 */ /* 0x000fe40007ffe0cc */
[----:B------:R-:W-:-:S03]  /*5890*/  LEA R13, R19, R7, 0xe ;  /* 0x00000007130d7211 */ /* 0x000fc600078e70ff */
[----:B------:R-:W-:Y:S02]  /*58a0*/  IMAD R15, R19, 0x4000, R12 ;  /* 0x00004000130f7824 */ /* 0x000fe400078e020c */
[--C-:B------:R-:W-:Y:S02]  /*58b0*/  IMAD R13, R13, 0x2, R18.reuse ;  /* 0x000000020d0d7824 */ /* 0x100fe400078e0212 */
[----:B0-----:R-:W-:-:S04]  /*58c0*/  IMAD R76, R15, 0x2, R18 ;  /* 0x000000020f4c7824 */ /* 0x001fc800078e0212 */
[----:B------:R-:W0:Y:S04]  /*58d0*/  LDS.128 R12, [R13+0x18400] ;  /* 0x018400000d0c7984 */ /* 0x000e280000000c00 */
[----:B------:R-:W3:Y:S01]  /*58e0*/  LDS.128 R76, [R76+0x18400] ;  /* 0x018400004c4c7984 */ /* 0x000ee20000000c00 */
[----:B------:R-:W-:Y:S05]  /*58f0*/  @P3 BRA `(.L_x_8269) ;  /* 0x0000000400583947 */ /* 0x000fea0003800000 */
[----:B------:R-:W-:Y:S02]  /*5900*/  SHF.R.U32.HI R128, RZ, 0x10, R49 ;  /* 0x00000010ff807819 */ /* 0x000fe40000011631 */
[--C-:B------:R-:W-:Y:S02]  /*5910*/  SHF.R.U64 R124, R44, 0x10, R45.reuse ;  /* 0x000000102c7c7819 */ /* 0x100fe4000000122d */
[----:B------:R-:W-:Y:S01]  /*5920*/  SHF.R.U32.HI R130, RZ, 0x10, R45 ;  /* 0x00000010ff827819 */ /* 0x000fe2000001162d */
[----:B------:R-:W-:Y:S01]  /*5930*/  HADD2.F32 R128, -RZ, R128.H0_H0 ;  /* 0x20000080ff807230 */ /* 0x000fe20000004100 */
[--C-:B------:R-:W-:Y:S01]  /*5940*/  SHF.R.U64 R45, R50, 0x10, R51.reuse ;  /* 0x00000010322d7819 */ /* 0x100fe20000001233 */
[----:B------:R-:W-:Y:S01]  /*5950*/  HADD2.F32 R124, -RZ, R124.H0_H0 ;  /* 0x2000007cff7c7230 */ /* 0x000fe20000004100 */
[----:B------:R-:W-:Y:S01]  /*5960*/  SHF.R.U32.HI R129, RZ, 0x10, R51 ;  /* 0x00000010ff817819 */ /* 0x000fe20000011633 */
[--C-:B------:R-:W-:Y:S01]  /*5970*/  HADD2.F32 R51, -RZ, R127.reuse.H0_H0 ;  /* 0x2000007fff337230 */ /* 0x100fe20000004100 */
[--C-:B------:R-:W-:Y:S01]  /*5980*/  SHF.R.U64 R44, R46, 0x10, R47.reuse ;  /* 0x000000102e2c7819 */ /* 0x100fe2000000122f */
[----:B------:R-:W-:Y:S01]  /*5990*/  HADD2.F32 R127, -RZ, R127.H1_H1 ;  /* 0x3000007fff7f7230 */ /* 0x000fe20000004100 */
[----:B------:R-:W-:Y:S01]  /*59a0*/  SHF.R.U32.HI R131, RZ, 0x10, R47 ;  /* 0x00000010ff837819 */ /* 0x000fe2000001162f */
[----:B0-----:R-:W-:Y:S01]  /*59b0*/  IMAD.MOV.U32 R47, RZ, RZ, R12 ;  /* 0x000000ffff2f7224 */ /* 0x001fe200078e000c */
[----:B------:R-:W-:Y:S01]  /*59c0*/  SHF.R.U64 R48, R48, 0x10, R49 ;  /* 0x0000001030307819 */ /* 0x000fe20000001231 */
[--C-:B---3--:R-:W-:Y:S01]  /*59d0*/  HADD2.F32 R46, -RZ, R77.reuse.H0_H0 ;  /* 0x2000004dff2e7230 */ /* 0x108fe20000004100 */
[----:B------:R-:W-:Y:S01]  /*59e0*/  MOV R49, R15 ;  /* 0x0000000f00317202 */ /* 0x000fe20000000f00 */
[----:B------:R-:W-:-:S02]  /*59f0*/  HADD2.F32 R77, -RZ, R77.H1_H1 ;  /* 0x3000004dff4d7230 */ /* 0x000fc40000004100 */
[--C-:B------:R-:W-:Y:S02]  /*5a00*/  HADD2.F32 R12, -RZ, R13.reuse.H0_H0 ;  /* 0x2000000dff0c7230 */ /* 0x100fe40000004100 */
        /* <DEDUP_REMOVED lines=10> */
[----:B------:R-:W-:-:S02]  /*5ab0*/  HADD2.F32 R51, -RZ, R79.H0_H0 ;  /* 0x2000004fff337230 */ /* 0x000fc40000004100 */
[--C-:B------:R-:W-:Y:S01]  /*5ac0*/  HADD2.F32 R127, -RZ, R126.reuse.H1_H1 ;  /* 0x3000007eff7f7230 */ /* 0x100fe20000004100 */
[----:B------:R-:W-:Y:S01]  /*5ad0*/  F2FP.F16.F32.PACK_AB R15, R15, R12 ;  /* 0x0000000c0f0f723e */ /* 0x000fe200000000ff */
[----:B------:R-:W-:Y:S01]  /*5ae0*/  HADD2.F32 R79, -RZ, R79.H1_H1 ;  /* 0x3000004fff4f7230 */ /* 0x000fe20000004100 */
[----:B------:R-:W-:Y:S01]  /*5af0*/  F2FP.F16.F32.PACK_AB R46, R46, R13 ;  /* 0x0000000d2e2e723e */ /* 0x000fe200000000ff */
[----:B------:R-:W-:Y:S02]  /*5b00*/  HADD2.F32 R50, -RZ, R49.H0_H0 ;  /* 0x20000031ff327230 */ /* 0x000fe40000004100 */
[----:B------:R-:W-:Y:S02]  /*5b10*/  HADD2.F32 R128, -RZ, R129.H0_H0 ;  /* 0x20000081ff807230 */ /* 0x000fe40000004100 */
[-C--:B------:R-:W-:Y:S01]  /*5b20*/  FMUL.FTZ R129, R51, R127.reuse ;  /* 0x0000007f33817220 */ /* 0x080fe20000410000 */
[----:B------:R-:W-:Y:S02]  /*5b30*/  HADD2.F32 R77, -RZ, R126.H0_H0 ;  /* 0x2000007eff4d7230 */ /* 0x000fe40000004100 */
[----:B------:R-:W-:Y:S01]  /*5b40*/  FMUL.FTZ R130, R50, R127 ;  /* 0x0000007f32827220 */ /* 0x000fe20000410000 */
[----:B------:R-:W-:-:S02]  /*5b50*/  HADD2.F32 R49, -RZ, R49.H1_H1 ;  /* 0x30000031ff317230 */ /* 0x000fc40000004100 */
[-C--:B------:R-:W-:Y:S01]  /*5b60*/  FMUL.FTZ R132, R79, R128.reuse ;  /* 0x000000804f847220 */ /* 0x080fe20000410000 */
[----:B------:R-:W-:Y:S02]  /*5b70*/  HADD2.F32 R126, -RZ, R131.H0_H0 ;  /* 0x20000083ff7e7230 */ /* 0x000fe40000004100 */
[-C--:B------:R-:W-:Y:S01]  /*5b80*/  FFMA.FTZ R130, R51, R77.reuse, R130 ;  /* 0x0000004d33827223 */ /* 0x080fe20000010082 */
[----:B------:R-:W-:Y:S02]  /*5b90*/  HADD2.F32 R51, -RZ, R48.H0_H0 ;  /* 0x20000030ff337230 */ /* 0x000fe40000004100 */
[C---:B------:R-:W-:Y:S01]  /*5ba0*/  FMUL.FTZ R128, R49.reuse, R128 ;  /* 0x0000008031807220 */ /* 0x040fe20000410000 */
[----:B------:R-:W-:Y:S01]  /*5bb0*/  FFMA.FTZ R129, R50, R77, -R129 ;  /* 0x0000004d32817223 */ /* 0x000fe20000010881 */
[-C--:B------:R-:W-:Y:S01]  /*5bc0*/  FFMA.FTZ R132, R49, R126.reuse, -R132 ;  /* 0x0000007e31847223 */ /* 0x080fe20000010884 */
[----:B------:R-:W-:Y:S02]  /*5bd0*/  HADD2.F32 R49, -RZ, R76.H0_H0 ;  /* 0x2000004cff317230 */ /* 0x000fe40000004100 */
[----:B------:R-:W-:Y:S01]  /*5be0*/  FFMA.FTZ R127, R79, R126, R128 ;  /* 0x0000007e4f7f7223 */ /* 0x000fe20000010080 */
[----:B------:R-:W-:-:S02]  /*5bf0*/  HADD2.F32 R48, -RZ, R47.H0_H0 ;  /* 0x2000002fff307230 */ /* 0x000fc40000004100 */
[----:B------:R-:W-:Y:S01]  /*5c00*/  HADD2.F32 R76, -RZ, R76.H1_H1 ;  /* 0x3000004cff4c7230 */ /* 0x000fe20000004100 */
[----:B------:R-:W-:Y:S01]  /*5c10*/  F2FP.F16.F32.PACK_AB R129, R132, R129 ;  /* 0x000000818481723e */ /* 0x000fe200000000ff */
[----:B------:R-:W-:Y:S01]  /*5c20*/  HADD2.F32 R50, -RZ, R125.H1_H1 ;  /* 0x3000007dff327230 */ /* 0x000fe20000004100 */
[----:B------:R-:W-:Y:S01]  /*5c30*/  F2FP.F16.F32.PACK_AB R127, R127, R130 ;  /* 0x000000827f7f723e */ /* 0x000fe200000000ff */
[----:B------:R-:W-:Y:S02]  /*5c40*/  HADD2.F32 R47, -RZ, R47.H1_H1 ;  /* 0x3000002fff2f7230 */ /* 0x000fe40000004100 */
[-C--:B------:R-:W-:Y:S01]  /*5c50*/  FMUL.FTZ R128, R76, R51.reuse ;  /* 0x000000334c807220 */ /* 0x080fe20000410000 */
[----:B------:R-:W-:Y:S02]  /*5c60*/  HADD2.F32 R125, -RZ, R125.H0_H0 ;  /* 0x2000007dff7d7230 */ /* 0x000fe40000004100 */
[----:B------:R-:W-:Y:S02]  /*5c70*/  IMAD.MOV.U32 R13, RZ, RZ, R15 ;  /* 0x000000ffff0d7224 */ /* 0x000fe400078e000f */
[C---:B------:R-:W-:Y:S01]  /*5c80*/  FMUL.FTZ R51, R47.reuse, R51 ;  /* 0x000000332f337220 */ /* 0x040fe20000410000 */
[-C--:B------:R-:W-:Y:S01]  /*5c90*/  FFMA.FTZ R128, R47, R124.reuse, -R128 ;  /* 0x0000007c2f807223 */ /* 0x080fe20000010880 */
[-C--:B------:R-:W-:Y:S01]  /*5ca0*/  FMUL.FTZ R77, R49, R125.reuse ;  /* 0x0000007d314d7220 */ /* 0x080fe20000410000 */
[----:B------:R-:W-:Y:S01]  /*5cb0*/  FMUL.FTZ R126, R48, R125 ;  /* 0x0000007d307e7220 */ /* 0x000fe20000410000 */
[----:B------:R-:W-:Y:S01]  /*5cc0*/  FFMA.FTZ R79, R76, R124, R51 ;  /* 0x0000007c4c4f7223 */ /* 0x000fe20000010033 */
[----:B------:R-:W-:-:S02]  /*5cd0*/  HADD2.F32 R51, -RZ, R45.H0_H0 ;  /* 0x2000002dff337230 */ /* 0x000fc40000004100 */
[-C--:B------:R-:W-:Y:S01]  /*5ce0*/  FFMA.FTZ R77, R48, R50.reuse, -R77 ;  /* 0x00000032304d7223 */ /* 0x080fe2000001084d */
[----:B------:R-:W-:Y:S01]  /*5cf0*/  FFMA.FTZ R126, R49, R50, R126 ;  /* 0x00000032317e7223 */ /* 0x000fe2000001007e */
[----:B------:R-:W-:Y:S02]  /*5d00*/  HADD2.F32 R47, -RZ, R78.H0_H0 ;  /* 0x2000004eff2f7230 */ /* 0x000fe40000004100 */
[----:B------:R-:W-:Y:S01]  /*5d10*/  HADD2.F32 R50, -RZ, R123.H0_H0 ;  /* 0x2000007bff327230 */ /* 0x000fe20000004100 */
[----:B------:R-:W-:Y:S01]  /*5d20*/  F2FP.F16.F32.PACK_AB R12, R128, R77 ;  /* 0x0000004d800c723e */ /* 0x000fe200000000ff */
[----:B------:R-:W-:Y:S01]  /*5d30*/  HADD2.F32 R45, -RZ, R14.H0_H0 ;  /* 0x2000000eff2d7230 */ /* 0x000fe20000004100 */
[----:B------:R-:W-:Y:S01]  /*5d40*/  F2FP.F16.F32.PACK_AB R76, R79, R126 ;  /* 0x0000007e4f4c723e */ /* 0x000fe200000000ff */
[----:B------:R-:W-:Y:S02]  /*5d50*/  HADD2.F32 R78, -RZ, R78.H1_H1 ;  /* 0x3000004eff4e7230 */ /* 0x000fe40000004100 */
[----:B------:R-:W-:-:S02]  /*5d60*/  HADD2.F32 R14, -RZ, R14.H1_H1 ;  /* 0x3000000eff0e7230 */ /* 0x000fc40000004100 */
[----:B------:R-:W-:Y:S02]  /*5d70*/  HADD2.F32 R48, -RZ, R123.H1_H1 ;  /* 0x3000007bff307230 */ /* 0x000fe40000004100 */
[-C--:B------:R-:W-:Y:S01]  /*5d80*/  FMUL.FTZ R123, R78, R51.reuse ;  /* 0x000000334e7b7220 */ /* 0x080fe20000410000 */
[----:B------:R-:W-:Y:S02]  /*5d90*/  HADD2.F32 R49, -RZ, R44.H0_H0 ;  /* 0x2000002cff317230 */ /* 0x000fe40000004100 */
[-C--:B------:R-:W-:Y:S01]  /*5da0*/  FMUL.FTZ R44, R47, R50.reuse ;  /* 0x000000322f2c7220 */ /* 0x080fe20000410000 */
[C---:B------:R-:W-:Y:S01]  /*5db0*/  FMUL.FTZ R50, R45.reuse, R50 ;  /* 0x000000322d327220 */ /* 0x040fe20000410000 */
[C---:B------:R-:W-:Y:S01]  /*5dc0*/  FMUL.FTZ R51, R14.reuse, R51 ;  /* 0x000000330e337220 */ /* 0x040fe20000410000 */
[----:B------:R-:W-:Y:S02]  /*5dd0*/  IMAD.MOV.U32 R77, RZ, RZ, R46 ;  /* 0x000000ffff4d7224 */ /* 0x000fe400078e002e */
[-C--:B------:R-:W-:Y:S01]  /*5de0*/  FFMA.FTZ R44, R45, R48.reuse, -R44 ;  /* 0x000000302d2c7223 */ /* 0x080fe2000001082c */
[----:B------:R-:W-:Y:S01]  /*5df0*/  FFMA.FTZ R50, R47, R48, R50 ;  /* 0x000000302f327223 */ /* 0x000fe20000010032 */
[-C--:B------:R-:W-:Y:S01]  /*5e00*/  FFMA.FTZ R123, R14, R49.reuse, -R123 ;  /* 0x000000310e7b7223 */ /* 0x080fe2000001087b */
[----:B------:R-:W-:Y:S01]  /*5e10*/  FFMA.FTZ R51, R78, R49, R51 ;  /* 0x000000314e337223 */ /* 0x000fe20000010033 */
[----:B------:R-:W-:-:S02]  /*5e20*/  IMAD.MOV.U32 R15, RZ, RZ, R129 ;  /* 0x000000ffff0f7224 */ /* 0x000fc400078e0081 */
[----:B------:R-:W-:Y:S01]  /*5e30*/  IMAD.MOV.U32 R79, RZ, RZ, R127 ;  /* 0x000000ffff4f7224 */ /* 0x000fe200078e007f */
[----:B------:R-:W-:Y:S02]  /*5e40*/  F2FP.F16.F32.PACK_AB R14, R123, R44 ;  /* 0x0000002c7b0e723e */ /* 0x000fe400000000ff */
[----:B------:R-:W-:-:S07]  /*5e50*/  F2FP.F16.F32.PACK_AB R78, R51, R50 ;  /* 0x00000032334e723e */ /* 0x000fce00000000ff */
.L_x_8269:
[----:B------:R-:W-:Y:S05]  /*5e60*/  BSYNC B2 ;  /* 0x0000000000027941 */ /* 0x000fea0003800000 */
.L_x_8268:
[----:B------:R-:W-:Y:S01]  /*5e70*/  ISETP.GE.AND P4, PT, R11, R110, PT ;  /* 0x0000006e0b00720c */ /* 0x000fe20003f86270 */
[----:B0-----:R0:W-:-:S12]  /*5e80*/  ST.E.128 desc[UR54][R104.64], R12 ;  /* 0x0000000c68007985 */ /* 0x0011d8000c101d36 */
[----:B------:R-:W-:-:S05]  /*5e90*/  @!P4 IMAD.WIDE R106, R11, 0x2, R106 ;  /* 0x000000020b6ac825 */ /* 0x000fca00078e026a */
[----:B---3--:R0:W-:Y:S02]  /*5ea0*/  @!P4 ST.E.128 desc[UR54][R106.64], R76 ;  /* 0x0000004c6a00c985 */ /* 0x0081e4000c101d36 */
.L_x_8267:
[----:B------:R-:W-:Y:S05]  /*5eb0*/  BSYNC B1 ;  /* 0x0000000000017941 */ /* 0x000fea0003800000 */
.L_x_8266:
[----:B------:R-:W-:-:S03]  /*5ec0*/  UMOV UR4, 0xffffffff ;  /* 0xffffffff00047882 */ /* 0x000fc60000000000 */
[----:B------:R-:W-:Y:S05]  /*5ed0*/  BRA.DIV UR4, `(.L_x_8270) ;  /* 0x0000020204687947 */ /* 0x000fea000b800000 */
[----:B------:R0:W0:Y:S04]  /*5ee0*/  SHFL.IDX PT, R51, R103, 0x1, 0x181f ;  /* 0x00381f0067337f89 */ /* 0x00002800000e0000 */
[----:B------:R0:W0:Y:S02]  /*5ef0*/  SHFL.IDX PT, R50, R108, 0x1, 0x181f ;  /* 0x00381f006c327f89 */ /* 0x00002400000e0000 */
.L_x_8638:
[----:B------:R-:W-:Y:S01]  /*5f00*/  ISETP.GE.OR P4, PT, R217, R97, P1 ;  /* 0x00000061d900720c */ /* 0x000fe20000f86670 */
[----:B------:R-:W-:-:S12]  /*5f10*/  BSSY B1, `(.L_x_8271) ;  /* 0x0000075000017945 */ /* 0x000fd80003800000 */
        /* <DEDUP_REMOVED lines=8> */
[----:B------:R-:W-:Y:S02]  /*5fa0*/  SHF.R.S32.HI R13, RZ, 0x1f, R12 ;  /* 0x0000001fff0d7819 */ /* 0x000fe4000001140c */
[----:B------:R-:W-:Y:S02]  /*5fb0*/  SHF.L.U32 R11, R12, 0x3, RZ ;  /* 0x000000030c0b7819 */ /* 0x000fe400000006ff */
[----:B------:R-:W-:Y:S02]  /*5fc0*/  LEA.HI R13, R13, R12, RZ, 0x3 ;  /* 0x0000000c0d0d7211 */ /* 0x000fe400078f18ff */
[----:B------:R-:W-:-:S03]  /*5fd0*/  LOP3.LUT R12, R199, 0x38, R11, 0xf8, !PT ;  /* 0x00000038c70c7812 */ /* 0x000fc600078ef80b */
[----:B------:R-:W-:Y:S01]  /*5fe0*/  IMAD.SHL.U32 R14, R13, 0x400, RZ ;  /* 0x000004000d0e7824 */ /* 0x000fe200078e00ff */
[----:B------:R-:W-:-:S04]  /*5ff0*/  LOP3.LUT R13, R12, R225, RZ, 0x3c, !PT ;  /* 0x000000e10c0d7212 */ /* 0x000fc800078e3cff */
[----:B------:R-:W-:-:S04]  /*6000*/  LOP3.LUT R12, R14, 0x7fffe000, RZ, 0xc0, !PT ;  /* 0x7fffe0000e0c7812 */ /* 0x000fc800078ec0ff */
[----:B------:R-:W-:Y:S01]  /*6010*/  IADD3 R12, R13, R12, R202 ;  /* 0x0000000c0d0c7210 */ /* 0x000fe20007ffe0ca */
[----:B------:R-:W-:-:S04]  /*6020*/  IMAD R13, R19, 0x4000, R4 ;  /* 0x00004000130d7824 */ /* 0x000fc800078e0204 */
[----:B------:R-:W-:Y:S02]  /*6030*/  IMAD R15, R19, 0x4000, R12 ;  /* 0x00004000130f7824 */ /* 0x000fe400078e020c */
[----:B------:R-:W-:-:S03]  /*6040*/  IMAD R13, R13, 0x2, R18 ;  /* 0x000000020d0d7824 */ /* 0x000fc600078e0212 */
[----:B------:R-:W-:-:S03]  /*6050*/  LEA R44, R15, R18, 0x1 ;  /* 0x000000120f2c7211 */ /* 0x000fc600078e08ff */
[----:B------:R-:W0:Y:S04]  /*6060*/  LDS.128 R12, [R13+0x18400] ;  /* 0x018400000d0c7984 */ /* 0x000e280000000c00 */
[----:B------:R-:W0:Y:S01]  /*6070*/  LDS.128 R44, [R44+0x18400] ;  /* 0x018400002c2c7984 */ /* 0x000e220000000c00 */
[----:B------:R-:W-:Y:S05]  /*6080*/  @P3 BRA `(.L_x_8274) ;  /* 0x0000000400603947 */ /* 0x000fea0003800000 */
[----:B---3--:R-:W-:Y:S02]  /*6090*/  SHF.R.U64 R107, R56, 0x10, R57 ;  /* 0x00000010386b7819 */ /* 0x008fe40000001239 */
[----:B------:R-:W-:Y:S02]  /*60a0*/  SHF.R.U64 R123, R52, 0x10, R53 ;  /* 0x00000010347b7819 */ /* 0x000fe40000001235 */
[----:B------:R-:W-:Y:S01]  /*60b0*/  SHF.R.U32.HI R56, RZ, 0x10, R57 ;  /* 0x00000010ff387819 */ /* 0x000fe20000011639 */
[----:B------:R-:W-:Y:S01]  /*60c0*/  HADD2.F32 R57, -RZ, R122.H1_H1 ;  /* 0x3000007aff397230 */ /* 0x000fe20000004100 */
[----:B------:R-:W-:Y:S01]  /*60d0*/  SHF.R.U32.HI R76, RZ, 0x10, R53 ;  /* 0x00000010ff4c7819 */ /* 0x000fe20000011635 */
[----:B0-----:R-:W-:Y:S01]  /*60e0*/  IMAD.MOV.U32 R53, RZ, RZ, R44 ;  /* 0x000000ffff357224 */ /* 0x001fe200078e002c */
[----:B------:R-:W-:Y:S01]  /*60f0*/  SHF.R.U64 R52, R54, 0x10, R55 ;  /* 0x0000001036347819 */ /* 0x000fe20000001237 */
[----:B------:R-:W-:Y:S01]  /*6100*/  IMAD.MOV.U32 R54, RZ, RZ, R46 ;  /* 0x000000ffff367224 */ /* 0x000fe200078e002e */
[----:B----4-:R-:W-:Y:S01]  /*6110*/  SHF.R.U64 R106, R58, 0x10, R59 ;  /* 0x000000103a6a7819 */ /* 0x010fe2000000123b */
[----:B------:R-:W-:Y:S01]  /*6120*/  IMAD.MOV.U32 R44, RZ, RZ, R14 ;  /* 0x000000ffff2c7224 */ /* 0x000fe200078e000e */
[----:B------:R-:W-:Y:S01]  /*6130*/  SHF.R.U32.HI R78, RZ, 0x10, R55 ;  /* 0x00000010ff4e7819 */ /* 0x000fe20000011637 */
[----:B------:R-:W-:Y:S01]  /*6140*/  HADD2.F32 R46, -RZ, R45.H0_H0 ;  /* 0x2000002dff2e7230 */ /* 0x000fe20000004100 */
[----:B------:R-:W-:Y:S01]  /*6150*/  SHF.R.U32.HI R77, RZ, 0x10, R59 ;  /* 0x00000010ff4d7819 */ /* 0x000fe2000001163b */
[----:B------:R-:W-:-:S02]  /*6160*/  HADD2.F32 R14, -RZ, R13.H0_H0 ;  /* 0x2000000dff0e7230 */ /* 0x000fc40000004100 */
[----:B------:R-:W-:Y:S02]  /*6170*/  HADD2.F32 R45, -RZ, R45.H1_H1 ;  /* 0x3000002dff2d7230 */ /* 0x000fe40000004100 */
[-C--:B------:R-:W-:Y:S01]  /*6180*/  FMUL.FTZ R59, R46, R57.reuse ;  /* 0x000000392e3b7220 */ /* 0x080fe20000410000 */
[----:B------:R-:W-:Y:S02]  /*6190*/  HADD2.F32 R58, -RZ, R56.H0_H0 ;  /* 0x20000038ff3a7230 */ /* 0x000fe40000004100 */
[----:B------:R-:W-:Y:S01]  /*61a0*/  FMUL.FTZ R57, R14, R57 ;  /* 0x000000390e397220 */ /* 0x000fe20000410000 */
[----:B------:R-:W-:Y:S02]  /*61b0*/  HADD2.F32 R55, -RZ, R120.H1_H1 ;  /* 0x30000078ff377230 */ /* 0x000fe40000004100 */
[----:B------:R-:W-:Y:S02]  /*61c0*/  HADD2.F32 R13, -RZ, R13.H1_H1 ;  /* 0x3000000dff0d7230 */ /* 0x000fe40000004100 */
[----:B------:R-:W-:-:S02]  /*61d0*/  HADD2.F32 R56, -RZ, R76.H0_H0 ;  /* 0x2000004cff387230 */ /* 0x000fc40000004100 */
[-C--:B------:R-:W-:Y:S01]  /*61e0*/  FMUL.FTZ R76, R45, R58.reuse ;  /* 0x0000003a2d4c7220 */ /* 0x080fe20000410000 */
[-C--:B------:R-:W-:Y:S01]  /*61f0*/  FFMA.FTZ R59, R14, R55.reuse, -R59 ;  /* 0x000000370e3b7223 */ /* 0x080fe2000001083b */
[----:B------:R-:W-:Y:S01]  /*6200*/  FFMA.FTZ R57, R46, R55, R57 ;  /* 0x000000372e397223 */ /* 0x000fe20000010039 */
[C---:B------:R-:W-:Y:S01]  /*6210*/  FMUL.FTZ R58, R13.reuse, R58 ;  /* 0x0000003a0d3a7220 */ /* 0x040fe20000410000 */
[-C--:B------:R-:W-:Y:S01]  /*6220*/  FFMA.FTZ R76, R13, R56.reuse, -R76 ;  /* 0x000000380d4c7223 */ /* 0x080fe2000001084c */
[----:B------:R-:W-:Y:S02]  /*6230*/  HADD2.F32 R55, -RZ, R121.H1_H1 ;  /* 0x30000079ff377230 */ /* 0x000fe40000004100 */
[----:B------:R-:W-:Y:S02]  /*6240*/  HADD2.F32 R14, -RZ, R47.H0_H0 ;  /* 0x2000002fff0e7230 */ /* 0x000fe40000004100 */
[----:B------:R-:W-:Y:S01]  /*6250*/  FFMA.FTZ R58, R45, R56, R58 ;  /* 0x000000382d3a7223 */ /* 0x000fe2000001003a */
[----:B------:R-:W-:-:S02]  /*6260*/  HADD2.F32 R13, -RZ, R15.H0_H0 ;  /* 0x2000000fff0d7230 */ /* 0x000fc40000004100 */
[----:B------:R-:W-:Y:S02]  /*6270*/  HADD2.F32 R46, -RZ, R78.H0_H0 ;  /* 0x2000004eff2e7230 */ /* 0x000fe40000004100 */
[-C--:B------:R-:W-:Y:S01]  /*6280*/  FMUL.FTZ R78, R14, R55.reuse ;  /* 0x000000370e4e7220 */ /* 0x080fe20000410000 */
[----:B------:R-:W-:Y:S02]  /*6290*/  HADD2.F32 R45, -RZ, R119.H1_H1 ;  /* 0x30000077ff2d7230 */ /* 0x000fe40000004100 */
[----:B------:R-:W-:Y:S01]  /*62a0*/  FMUL.FTZ R55, R13, R55 ;  /* 0x000000370d377220 */ /* 0x000fe20000410000 */
[----:B------:R-:W-:Y:S01]  /*62b0*/  HADD2.F32 R47, -RZ, R47.H1_H1 ;  /* 0x3000002fff2f7230 */ /* 0x000fe20000004100 */
[----:B------:R-:W-:Y:S01]  /*62c0*/  F2FP.F16.F32.PACK_AB R57, R58, R57 ;  /* 0x000000393a39723e */ /* 0x000fe200000000ff */
[----:B------:R-:W-:Y:S02]  /*62d0*/  HADD2.F32 R56, -RZ, R77.H0_H0 ;  /* 0x2000004dff387230 */ /* 0x000fe40000004100 */
[----:B------:R-:W-:Y:S01]  /*62e0*/  FFMA.FTZ R79, R14, R45, R55 ;  /* 0x0000002d0e4f7223 */ /* 0x000fe20000010037 */
[----:B------:R-:W-:-:S02]  /*62f0*/  HADD2.F32 R15, -RZ, R15.H1_H1 ;  /* 0x3000000fff0f7230 */ /* 0x000fc40000004100 */
[----:B------:R-:W-:Y:S01]  /*6300*/  FFMA.FTZ R78, R13, R45, -R78 ;  /* 0x0000002d0d4e7223 */ /* 0x000fe2000001084e */
[----:B------:R-:W-:Y:S02]  /*6310*/  HADD2.F32 R122, -RZ, R122.H0_H0 ;  /* 0x2000007aff7a7230 */ /* 0x000fe40000004100 */
[-C--:B------:R-:W-:Y:S01]  /*6320*/  FMUL.FTZ R104, R47, R56.reuse ;  /* 0x000000382f687220 */ /* 0x080fe20000410000 */
[----:B------:R-:W-:Y:S02]  /*6330*/  HADD2.F32 R14, -RZ, R53.H0_H0 ;  /* 0x20000035ff0e7230 */ /* 0x000fe40000004100 */
[C---:B------:R-:W-:Y:S01]  /*6340*/  FMUL.FTZ R56, R15.reuse, R56 ;  /* 0x000000380f387220 */ /* 0x040fe20000410000 */
[----:B------:R-:W-:Y:S02]  /*6350*/  HADD2.F32 R45, -RZ, R107.H0_H0 ;  /* 0x2000006bff2d7230 */ /* 0x000fe40000004100 */
[----:B------:R-:W-:Y:S01]  /*6360*/  FFMA.FTZ R105, R15, R46, -R104 ;  /* 0x0000002e0f697223 */ /* 0x000fe20000010868 */
[----:B------:R-:W-:-:S02]  /*6370*/  HADD2.F32 R53, -RZ, R53.H1_H1 ;  /* 0x30000035ff357230 */ /* 0x000fc40000004100 */
[----:B------:R-:W-:Y:S01]  /*6380*/  FFMA.FTZ R104, R47, R46, R56 ;  /* 0x0000002e2f687223 */ /* 0x000fe20000010038 */
[----:B------:R-:W-:Y:S02]  /*6390*/  HADD2.F32 R120, -RZ, R120.H0_H0 ;  /* 0x20000078ff787230 */ /* 0x000fe40000004100 */
[-C--:B------:R-:W-:Y:S01]  /*63a0*/  FMUL.FTZ R46, R14, R122.reuse ;  /* 0x0000007a0e2e7220 */ /* 0x080fe20000410000 */
[--C-:B------:R-:W-:Y:S02]  /*63b0*/  HADD2.F32 R13, -RZ, R12.reuse.H0_H0 ;  /* 0x2000000cff0d7230 */ /* 0x100fe40000004100 */
[----:B------:R-:W-:Y:S01]  /*63c0*/  FMUL.FTZ R55, R53, R45 ;  /* 0x0000002d35377220 */ /* 0x000fe20000410000 */
[----:B------:R-:W-:Y:S01]  /*63d0*/  HADD2.F32 R12, -RZ, R12.H1_H1 ;  /* 0x3000000cff0c7230 */ /* 0x000fe20000004100 */
[----:B------:R-:W-:Y:S01]  /*63e0*/  F2FP.F16.F32.PACK_AB R79, R104, R79 ;  /* 0x0000004f684f723e */ /* 0x000fe200000000ff */
        /* <DEDUP_REMOVED lines=30> */
[----:B------:R-:W-:Y:S01]  /*65d0*/  F2FP.F16.F32.PACK_AB R13, R76, R59 ;  /* 0x0000003b4c0d723e */ /* 0x000fe200000000ff */
[----:B------:R-:W-:Y:S01]  /*65e0*/  IMAD.MOV.U32 R14, RZ, RZ, R46 ;  /* 0x000000ffff0e7224 */ /* 0x000fe200078e002e */
[----:B------:R-:W-:Y:S01]  /*65f0*/  MOV R45, R57 ;  /* 0x00000039002d7202 */ /* 0x000fe20000000f00 */
[----:B------:R-:W-:-:S07]  /*6600*/  IMAD.MOV.U32 R46, RZ, RZ, R78 ;  /* 0x000000ffff2e7224 */ /* 0x000fce00078e004e */
.L_x_8274:
[----:B------:R-:W-:Y:S05]  /*6610*/  BSYNC B2 ;  /* 0x0000000000027941 */ /* 0x000fea0003800000 */
.L_x_8273:
[----:B------:R-:W-:Y:S01]  /*6620*/  ISETP.GE.AND P4, PT, R11, R110, PT ;  /* 0x0000006e0b00720c */ /* 0x000fe20003f86270 */
[----:B0-----:R0:W-:-:S12]  /*6630*/  ST.E.128 desc[UR54][R48.64], R12 ;  /* 0x0000000c30007985 */ /* 0x0011d8000c101d36 */
[----:B------:R-:W-:-:S05]  /*6640*/  @!P4 IMAD.WIDE R50, R11, 0x2, R50 ;  /* 0x000000020b32c825 */ /* 0x000fca00078e0232 */
[----:B------:R0:W-:Y:S02]  /*6650*/  @!P4 ST.E.128 desc[UR54][R50.64], R44 ;  /* 0x0000002c3200c985 */ /* 0x0001e4000c101d36 */
.L_x_8272:
[----:B------:R-:W-:Y:S05]  /*6660*/  BSYNC B1 ;  /* 0x0000000000017941 */ /* 0x000fea0003800000 */
.L_x_8271:
[----:B------:R-:W-:-:S03]  /*6670*/  UMOV UR4, 0xffffffff ;  /* 0xffffffff00047882 */ /* 0x000fc60000000000 */
[----:B------:R-:W-:Y:S05]  /*6680*/  BRA.DIV UR4, `(.L_x_8275) ;  /* 0x000001fa04c87947 */ /* 0x000fea000b800000 */
[----:B0-----:R0:W0:Y:S04]  /*6690*/  SHFL.IDX PT, R45, R103, 0x2, 0x181f ;  /* 0x00581f00672d7f89 */ /* 0x00102800000e0000 */
[----:B------:R0:W0:Y:S02]  /*66a0*/  SHFL.IDX PT, R14, R108, 0x2, 0x181f ;  /* 0x00581f006c0e7f89 */ /* 0x00002400000e0000 */
.L_x_8642:
[----:B------:R-:W-:Y:S01]  /*66b0*/  ISETP.GE.OR P4, PT, R216, R97, P1 ;  /* 0x00000061d800720c */ /* 0x000fe20000f86670 */
[----:B------:R-:W-:-:S12]  /*66c0*/  BSSY B1, `(.L_x_8276) ;  /* 0x0000075000017945 */ /* 0x000fd80003800000 */
[----:B------:R-:W-:Y:S05]  /*66d0*/  @P4 BRA `(.L_x_8277) ;  /* 0x0000000400cc4947 */ /* 0x000fea0003800000 */
[----:B------:R-:W-:Y:S01]  /*66e0*/  SEL R11, R37, R112, !P0 ;  /* 0x00000070250b7207 */ /* 0x000fe20004000000 */
[----:B0-----:R-:W-:Y:S01]  /*66f0*/  IMAD.MOV.U32 R51, RZ, RZ, R45 ;  /* 0x000000ffff337224 */ /* 0x001fe200078e002d */
[CC--:B------:R-:W-:Y:S01]  /*6700*/  LEA R48, P4, R41.reuse, R14.reuse, 0x1 ;  /* 0x0000000e29307211 */ /* 0x0c0fe200078808ff */
[----:B------:R-:W-:Y:S01]  /*6710*/  BSSY B2, `(.L_x_8278) ;  /* 0x000006b000027945 */ /* 0x000fe20003800000 */
[----:B------:R-:W-:Y:S02]  /*6720*/  SHF.R.S32.HI R12, RZ, 0x1f, R11 ;  /* 0x0000001fff0c7819 */ /* 0x000fe4000001140b */
[----:B------:R-:W-:Y:S02]  /*6730*/  LEA.HI.X R49, R41, R45, R90, 0x1, P4 ;  /* 0x0000002d29317211 */ /* 0x000fe400020f0c5a */
[----:B------:R-:W-:Y:S02]  /*6740*/  LEA.HI R12, R12, R11, RZ, 0x4 ;  /* 0x0000000b0c0c7211 */ /* 0x000fe400078f20ff */
[----:B------:R-:W-:-:S02]  /*6750*/  MOV R50, R14 ;  /* 0x0000000e00327202 */ /* 0x000fc40000000f00 */
[----:B------:R-:W-:-:S04]  /*6760*/  LEA.HI.SX32 R12, R12, R81, 0x1c ;  /* 0x000000510c0c7211 */ /* 0x000fc800078fe2ff */
[----:B------:R-:W-:Y:S01]  /*6770*/  SHF.R.S32.HI R13, RZ, 0x1f, R12 ;  /* 0x0000001fff0d7819 */ /* 0x000fe2000001140c */
[----:B------:R-:W-:-:S03]  /*6780*/  IMAD.SHL.U32 R11, R12, 0x8, RZ ;  /* 0x000000080c0b7824 */ /* 0x000fc600078e00ff */
[----:B------:R-:W-:Y:S02]  /*6790*/  LEA.HI R12, R13, R12, RZ, 0x3 ;  /* 0x0000000c0d0c7211 */ /* 0x000fe400078f18ff */
[----:B------:R-:W-:Y:S02]  /*67a0*/  LOP3.LUT R13, R197, 0x38, R11, 0xf8, !PT ;  /* 0x00000038c50d7812 */ /* 0x000fe400078ef80b */
[----:B------:R-:W-:Y:S02]  /*67b0*/  SHF.L.U32 R15, R12, 0xa, RZ ;  /* 0x0000000a0c0f7819 */ /* 0x000fe400000006ff */
[----:B------:R-:W-:Y:S01]  /*67c0*/  LOP3.LUT R12, R13, R224, RZ, 0x3c, !PT ;  /* 0x000000e00d0c7212 */ /* 0x000fe200078e3cff */
[----:B------:R-:W-:Y:S01]  /*67d0*/  IMAD R13, R19, 0x4000, R5 ;  /* 0x00004000130d7824 */ /* 0x000fe200078e0205 */
[----:B------:R-:W-:-:S03]  /*67e0*/  LOP3.LUT R15, R15, 0x7fffe000, RZ, 0xc0, !PT ;  /* 0x7fffe0000f0f7812 */ /* 0x000fc600078ec0ff */
[----:B------:R-:W-:Y:S01]  /*67f0*/  IMAD R13, R13, 0x2, R18 ;  /* 0x000000020d0d7824 */ /* 0x000fe200078e0212 */
[----:B------:R-:W-:-:S05]  /*6800*/  IADD3 R12, R12, R15, R201 ;  /* 0x0000000f0c0c7210 */ /* 0x000fca0007ffe0c9 */
[----:B------:R-:W-:-:S04]  /*6810*/  IMAD R15, R19, 0x4000, R12 ;  /* 0x00004000130f7824 */ /* 0x000fc800078e020c */
[----:B------:R-:W-:Y:S02]  /*6820*/  IMAD R44, R15, 0x2, R18 ;  /* 0x000000020f2c7824 */ /* 0x000fe400078e0212 */
[----:B------:R-:W0:Y:S04]  /*6830*/  LDS.128 R12, [R13+0x18400] ;  /* 0x018400000d0c7984 */ /* 0x000e280000000c00 */
[----:B------:R-:W0:Y:S01]  /*6840*/  LDS.128 R44, [R44+0x18400] ;  /* 0x018400002c2c7984 */ /* 0x000e220000000c00 */
[----:B------:R-:W-:Y:S05]  /*6850*/  @P3 BRA `(.L_x_8279) ;  /* 0x0000000400583947 */ /* 0x000fea0003800000 */
[----:B------:R-:W-:Y:S01]  /*6860*/  SHF.R.U32.HI R56, RZ, 0x10, R65 ;  /* 0x00000010ff387819 */ /* 0x000fe20000011641 */
[----:B0-----:R-:W-:Y:S01]  /*6870*/  IMAD.MOV.U32 R52, RZ, RZ, R44 ;  /* 0x000000ffff347224 */ /* 0x001fe200078e002c */
[--C-:B------:R-:W-:Y:S01]  /*6880*/  SHF.R.U32.HI R54, RZ, 0x10, R61.reuse ;  /* 0x00000010ff367819 */ /* 0x100fe2000001163d */
[----:B------:R-:W-:Y:S01]  /*6890*/  IMAD.MOV.U32 R53, RZ, RZ, R46 ;  /* 0x000000ffff357224 */ /* 0x000fe200078e002e */
[----:B------:R-:W-:Y:S01]  /*68a0*/  SHF.R.U64 R78, R60, 0x10, R61 ;  /* 0x000000103c4e7819 */ /* 0x000fe2000000123d */
[----:B------:R-:W-:Y:S01]  /*68b0*/  IMAD.MOV.U32 R44, RZ, RZ, R14 ;  /* 0x000000ffff2c7224 */ /* 0x000fe200078e000e */
[----:B------:R-:W-:Y:S01]  /*68c0*/  SHF.R.U64 R77, R62, 0x10, R63 ;  /* 0x000000103e4d7819 */ /* 0x000fe2000000123f */
[--C-:B------:R-:W-:Y:S01]  /*68d0*/  HADD2.F32 R46, -RZ, R45.reuse.H0_H0 ;  /* 0x2000002dff2e7230 */ /* 0x100fe20000004100 */
[----:B------:R-:W-:Y:S01]  /*68e0*/  SHF.R.U64 R61, R66, 0x10, R67 ;  /* 0x00000010423d7819 */ /* 0x000fe20000001243 */
[----:B------:R-:W-:Y:S01]  /*68f0*/  HADD2.F32 R45, -RZ, R45.H1_H1 ;  /* 0x3000002dff2d7230 */ /* 0x000fe20000004100 */
[----:B------:R-:W-:Y:S01]  /*6900*/  SHF.R.U32.HI R62, RZ, 0x10, R63 ;  /* 0x00000010ff3e7819 */ /* 0x000fe2000001163f */
[--C-:B------:R-:W-:Y:S01]  /*6910*/  HADD2.F32 R14, -RZ, R13.reuse.H0_H0 ;  /* 0x2000000dff0e7230 */ /* 0x100fe20000004100 */
[----:B------:R-:W-:Y:S01]  /*6920*/  SHF.R.U32.HI R66, RZ, 0x10, R67 ;  /* 0x00000010ff427819 */ /* 0x000fe20000011643 */
[----:B------:R-:W-:Y:S01]  /*6930*/  HADD2.F32 R56, -RZ, R56.H0_H0 ;  /* 0x20000038ff387230 */ /* 0x000fe20000004100 */
[----:B------:R-:W-:Y:S01]  /*6940*/  SHF.R.U64 R76, R64, 0x10, R65 ;  /* 0x00000010404c7819 */ /* 0x000fe20000001241 */
[----:B------:R-:W-:-:S02]  /*6950*/  HADD2.F32 R13, -RZ, R13.H1_H1 ;  /* 0x3000000dff0d7230 */ /* 0x000fc40000004100 */
[----:B------:R-:W-:Y:S02]  /*6960*/  HADD2.F32 R57, -RZ, R118.H1_H1 ;  /* 0x30000076ff397230 */ /* 0x000fe40000004100 */
        /* <DEDUP_REMOVED lines=11> */
[----:B------:R-:W-:Y:S02]  /*6a20*/  HADD2.F32 R13, -RZ, R15.H0_H0 ;  /* 0x2000000fff0d7230 */ /* 0x000fe40000004100 */
        /* <DEDUP_REMOVED lines=32> */
[----:B------:R-:W-:Y:S02]  /*6c30*/  HADD2.F32 R15, -RZ, R61.H0_H0 ;  /* 0x2000003dff0f7230 */ /* 0x000fe40000004100 */
[----:B------:R-:W-:Y:S01]  /*6c40*/  FFMA.FTZ R47, R14, R116, R47 ;  /* 0x000000740e2f7223 */ /* 0x000fe2000001002f */
[--C-:B------:R-:W-:Y:S02]  /*6c50*/  HADD2.F32 R12, -RZ, R44.reuse.H0_H0 ;  /* 0x2000002cff0c7230 */ /* 0x100fe40000004100 */
[----:B------:R-:W-:Y:S01]  /*6c60*/  FMUL.FTZ R45, R13, R117 ;  /* 0x000000750d2d7220 */ /* 0x000fe20000410000 */
[----:B------:R-:W-:Y:S01]  /*6c70*/  HADD2.F32 R53, -RZ, R53.H1_H1 ;  /* 0x30000035ff357230 */ /* 0x000fe20000004100 */
[----:B------:R-:W-:Y:S01]  /*6c80*/  F2FP.F16.F32.PACK_AB R63, R64, R63 ;  /* 0x0000003f403f723e */ /* 0x000fe200000000ff */
[----:B------:R-:W-:-:S02]  /*6c90*/  HADD2.F32 R44, -RZ, R44.H1_H1 ;  /* 0x3000002cff2c7230 */ /* 0x000fc40000004100 */
        /* <DEDUP_REMOVED lines=18> */
.L_x_8279:
[----:B------:R-:W-:Y:S05]  /*6dc0*/  BSYNC B2 ;  /* 0x0000000000027941 */ /* 0x000fea0003800000 */
.L_x_8278:
[----:B------:R-:W-:Y:S01]  /*6dd0*/  ISETP.GE.AND P4, PT, R11, R110, PT ;  /* 0x0000006e0b00720c */ /* 0x000fe20003f86270 */
[----:B0-----:R0:W-:-:S12]  /*6de0*/  ST.E.128 desc[UR54][R48.64], R12 ;  /* 0x0000000c30007985 */ /* 0x0011d8000c101d36 */
[----:B------:R-:W-:-:S05]  /*6df0*/  @!P4 IMAD.WIDE R50, R11, 0x2, R50 ;  /* 0x000000020b32c825 */ /* 0x000fca00078e0232 */
[----:B------:R0:W-:Y:S02]  /*6e00*/  @!P4 ST.E.128 desc[UR54][R50.64], R44 ;  /* 0x0000002c3200c985 */ /* 0x0001e4000c101d36 */
.L_x_8277:
[----:B------:R-:W-:Y:S05]  /*6e10*/  BSYNC B1 ;  /* 0x0000000000017941 */ /* 0x000fea0003800000 */
.L_x_8276:
[----:B------:R-:W-:-:S03]  /*6e20*/  UMOV UR4, 0xffffffff ;  /* 0xffffffff00047882 */ /* 0x000fc60000000000 */
[----:B------:R-:W-:Y:S05]  /*6e30*/  BRA.DIV UR4, `(.L_x_8280) ;  /* 0x000001f604247947 */ /* 0x000fea000b800000 */
[----:B01----:R-:W0:Y:S04]  /*6e40*/  SHFL.IDX PT, R103, R103, 0x3, 0x181f ;  /* 0x00781f0067677f89 */ /* 0x003e2800000e0000 */
[----:B------:R-:W1:Y:S02]  /*6e50*/  SHFL.IDX PT, R108, R108, 0x3, 0x181f ;  /* 0x00781f006c6c7f89 */ /* 0x000e6400000e0000 */
.L_x_8646:
[----:B------:R-:W-:-:S13]  /*6e60*/  ISETP.GE.OR P4, PT, R215, R97, P1 ;  /* 0x00000061d700720c */ /* 0x000fda0000f86670 */
[----:B------:R-:W-:Y:S05]  /*6e70*/  @P4 BRA `(.L_x_8253) ;  /* 0x0000000c007c4947 */ /* 0x000fea0003800000 */
[----:B------:R-:W-:Y:S01]  /*6e80*/  SEL R112, R37, R112, !P0 ;  /* 0x0000007025707207 */ /* 0x000fe20004000000 */
[----:B------:R-:W-:Y:S01]  /*6e90*/  BSSY B1, `(.L_x_8281) ;  /* 0x000006b000017945 */ /* 0x000fe20003800000 */
[C---:B-1----:R-:W-:Y:S02]  /*6ea0*/  LEA R48, P4, R41.reuse, R108, 0x1 ;  /* 0x0000006c29307211 */ /* 0x042fe400078808ff */
[----:B------:R-:W-:Y:S02]  /*6eb0*/  SHF.R.S32.HI R11, RZ, 0x1f, R112 ;  /* 0x0000001fff0b7819 */ /* 0x000fe40000011470 */
[----:B0-----:R-:W-:Y:S02]  /*6ec0*/  LEA.HI.X R49, R41, R103, R90, 0x1, P4 ;  /* 0x0000006729317211 */ /* 0x001fe400020f0c5a */
[----:B------:R-:W-:-:S04]  /*6ed0*/  LEA.HI R112, R11, R112, RZ, 0x4 ;  /* 0x000000700b707211 */ /* 0x000fc800078f20ff */
[----:B------:R-:W-:-:S04]  /*6ee0*/  LEA.HI.SX32 R112, R112, R81, 0x1c ;  /* 0x0000005170707211 */ /* 0x000fc800078fe2ff */
[----:B------:R-:W-:Y:S01]  /*6ef0*/  SHF.R.S32.HI R13, RZ, 0x1f, R112 ;  /* 0x0000001fff0d7819 */ /* 0x000fe20000011470 */
[----:B------:R-:W-:-:S03]  /*6f00*/  IMAD.SHL.U32 R11, R112, 0x8, RZ ;  /* 0x00000008700b7824 */ /* 0x000fc600078e00ff */
[----:B------:R-:W-:Y:S02]  /*6f10*/  LEA.HI R13, R13, R112, RZ, 0x3 ;  /* 0x000000700d0d7211 */ /* 0x000fe400078f18ff */
[----:B------:R-:W-:-:S03]  /*6f20*/  LOP3.LUT R12, R196, 0x38, R11, 0xf8, !PT ;  /* 0x00000038c40c7812 */ /* 0x000fc600078ef80b */
[----:B------:R-:W-:Y:S01]  /*6f30*/  IMAD.SHL.U32 R14, R13, 0x400, RZ ;  /* 0x000004000d0e7824 */ /* 0x000fe200078e00ff */
[----:B------:R-:W-:-:S04]  /*6f40*/  LOP3.LUT R13, R12, R223, RZ, 0x3c, !PT ;  /* 0x000000df0c0d7212 */ /* 0x000fc800078e3cff */
[----:B------:R-:W-:-:S04]  /*6f50*/  LOP3.LUT R12, R14, 0x7fffe000, RZ, 0xc0, !PT ;  /* 0x7fffe0000e0c7812 */ /* 0x000fc800078ec0ff */
[----:B------:R-:W-:Y:S02]  /*6f60*/  IADD3 R12, R13, R12, R200 ;  /* 0x0000000c0d0c7210 */ /* 0x000fe40007ffe0c8 */
[----:B------:R-:W-:-:S03]  /*6f70*/  LEA R13, R19, R6, 0xe ;  /* 0x00000006130d7211 */ /* 0x000fc600078e70ff */
[----:B------:R-:W-:Y:S02]  /*6f80*/  IMAD R15, R19, 0x4000, R12 ;  /* 0x00004000130f7824 */ /* 0x000fe400078e020c */
[--C-:B------:R-:W-:Y:S02]  /*6f90*/  IMAD R13, R13, 0x2, R18.reuse ;  /* 0x000000020d0d7824 */ /* 0x100fe400078e0212 */
[----:B------:R-:W-:-:S04]  /*6fa0*/  IMAD R44, R15, 0x2, R18 ;  /* 0x000000020f2c7824 */ /* 0x000fc800078e0212 */
[----:B------:R-:W0:Y:S04]  /*6fb0*/  LDS.128 R12, [R13+0x18400] ;  /* 0x018400000d0c7984 */ /* 0x000e280000000c00 */
[----:B------:R-:W1:Y:S01]  /*6fc0*/  LDS.128 R44, [R44+0x18400] ;  /* 0x018400002c2c7984 */ /* 0x000e620000000c00 */
[----:B------:R-:W-:Y:S05]  /*6fd0*/  @P3 BRA `(.L_x_8282) ;  /* 0x0000000400583947 */ /* 0x000fea0003800000 */
[----:B------:R-:W-:Y:S01]  /*6fe0*/  SHF.R.U32.HI R54, RZ, 0x10, R73 ;  /* 0x00000010ff367819 */ /* 0x000fe20000011649 */
[----:B-1----:R-:W-:Y:S01]  /*6ff0*/  IMAD.MOV.U32 R50, RZ, RZ, R44 ;  /* 0x000000ffff327224 */ /* 0x002fe200078e002c */
        /* <DEDUP_REMOVED lines=13> */
[----:B------:R-:W-:-:S02]  /*70d0*/  HADD2.F32 R55, -RZ, R109.H0_H0 ;  /* 0x2000006dff377230 */ /* 0x000fc40000004100 */
[-C--:B------:R-:W-:Y:S01]  /*70e0*/  FMUL.FTZ R56, R45, R54.reuse ;  /* 0x000000362d387220 */ /* 0x080fe20000410000 */
        /* <DEDUP_REMOVED lines=10> */
[----:B------:R-:W-:Y:S01]  /*7190*/  HADD2.F32 R13, -RZ, R15.H0_H0 ;  /* 0x2000000fff0d7230 */ /* 0x000fe20000004100 */
[----:B------:R-:W-:Y:S01]  /*71a0*/  SHF.R.U64 R66, R68, 0x10, R69 ;  /* 0x0000001044427819 */ /* 0x000fe20000001245 */
[--C-:B------:R-:W-:Y:S02]  /*71b0*/  HADD2.F32 R14, -RZ, R47.reuse.H0_H0 ;  /* 0x2000002fff0e7230 */ /* 0x100fe40000004100 */
[----:B------:R-:W-:Y:S02]  /*71c0*/  HADD2.F32 R45, -RZ, R114.H0_H0 ;  /* 0x20000072ff2d7230 */ /* 0x000fe40000004100 */
[-C--:B------:R-:W-:Y:S01]  /*71d0*/  FMUL.FTZ R53, R13, R52.reuse ;  /* 0x000000340d357220 */ /* 0x080fe20000410000 */
[----:B------:R-:W-:Y:S02]  /*71e0*/  HADD2.F32 R47, -RZ, R47.H1_H1 ;  /* 0x3000002fff2f7230 */ /* 0x000fe40000004100 */
[----:B------:R-:W-:Y:S01]  /*71f0*/  FMUL.FTZ R60, R14, R52 ;  /* 0x000000340e3c7220 */ /* 0x000fe20000410000 */
[----:B------:R-:W-:-:S02]  /*7200*/  HADD2.F32 R54, -RZ, R74.H0_H0 ;  /* 0x2000004aff367230 */ /* 0x000fc40000004100 */
[-C--:B------:R-:W-:Y:S01]  /*7210*/  FFMA.FTZ R59, R14, R45.reuse, R53 ;  /* 0x0000002d0e3b7223 */ /* 0x080fe20000010035 */
[----:B------:R-:W-:Y:S02]  /*7220*/  HADD2.F32 R15, -RZ, R15.H1_H1 ;  /* 0x3000000fff0f7230 */ /* 0x000fe40000004100 */
[----:B------:R-:W-:Y:S01]  /*7230*/  FFMA.FTZ R60, R13, R45, -R60 ;  /* 0x0000002d0d3c7223 */ /* 0x000fe2000001083c */
[----:B------:R-:W-:Y:S02]  /*7240*/  HADD2.F32 R46, -RZ, R70.H0_H0 ;  /* 0x20000046ff2e7230 */ /* 0x000fe40000004100 */
[-C--:B------:R-:W-:Y:S01]  /*7250*/  FMUL.FTZ R52, R47, R54.reuse ;  /* 0x000000362f347220 */ /* 0x080fe20000410000 */
[----:B------:R-:W-:Y:S02]  /*7260*/  HADD2.F32 R14, -RZ, R50.H0_H0 ;  /* 0x20000032ff0e7230 */ /* 0x000fe40000004100 */
[----:B------:R-:W-:Y:S01]  /*7270*/  FMUL.FTZ R54, R15, R54 ;  /* 0x000000360f367220 */ /* 0x000fe20000410000 */
[----:B------:R-:W-:-:S02]  /*7280*/  HADD2.F32 R109, -RZ, R109.H1_H1 ;  /* 0x3000006dff6d7230 */ /* 0x000fc40000004100 */
[-C--:B------:R-:W-:Y:S01]  /*7290*/  FFMA.FTZ R61, R15, R46.reuse, -R52 ;  /* 0x0000002e0f3d7223 */ /* 0x080fe20000010834 */
[----:B------:R-:W-:Y:S02]  /*72a0*/  HADD2.F32 R45, -RZ, R64.H0_H0 ;  /* 0x20000040ff2d7230 */ /* 0x000fe40000004100 */
[----:B------:R-:W-:Y:S01]  /*72b0*/  FFMA.FTZ R62, R47, R46, R54 ;  /* 0x0000002e2f3e7223 */ /* 0x000fe20000010036 */
[----:B------:R-:W-:Y:S02]  /*72c0*/  HADD2.F32 R13, -RZ, R12.H0_H0 ;  /* 0x2000000cff0d7230 */ /* 0x000fe40000004100 */
[----:B------:R-:W-:Y:S01]  /*72d0*/  FMUL.FTZ R46, R14, R109 ;  /* 0x0000006d0e2e7220 */ /* 0x000fe20000410000 */
[----:B------:R-:W-:Y:S01]  /*72e0*/  HADD2.F32 R50, -RZ, R50.H1_H1 ;  /* 0x30000032ff327230 */ /* 0x000fe20000004100 */
[----:B------:R-:W-:Y:S01]  /*72f0*/  F2FP.F16.F32.PACK_AB R55, R58, R55 ;  /* 0x000000373a37723e */ /* 0x000fe200000000ff */
[----:B------:R-:W-:Y:S02]  /*7300*/  HADD2.F32 R12, -RZ, R12.H1_H1 ;  /* 0x3000000cff0c7230 */ /* 0x000fe40000004100 */
[----:B------:R-:W-:Y:S01]  /*7310*/  FMUL.FTZ R109, R13, R109 ;  /* 0x0000006d0d6d7220 */ /* 0x000fe20000410000 */
[----:B------:R-:W-:-:S02]  /*7320*/  HADD2.F32 R113, -RZ, R113.H1_H1 ;  /* 0x30000071ff717230 */ /* 0x000fc40000004100 */
[-C--:B------:R-:W-:Y:S01]  /*7330*/  FMUL.FTZ R47, R50, R45.reuse ;  /* 0x0000002d322f7220 */ /* 0x080fe20000410000 */
[----:B------:R-:W-:Y:S02]  /*7340*/  HADD2.F32 R15, -RZ, R66.H0_H0 ;  /* 0x20000042ff0f7230 */ /* 0x000fe40000004100 */
[C---:B------:R-:W-:Y:S01]  /*7350*/  FMUL.FTZ R45, R12.reuse, R45 ;  /* 0x0000002d0c2d7220 */ /* 0x040fe20000410000 */
[----:B------:R-:W-:Y:S02]  /*7360*/  HADD2.F32 R111, -RZ, R111.H1_H1 ;  /* 0x3000006fff6f7230 */ /* 0x000fe40000004100 */
        /* <DEDUP_REMOVED lines=8> */
[----:B------:R-:W-:Y:S02]  /*73f0*/  HADD2.F32 R51, -RZ, R51.H1_H1 ;  /* 0x30000033ff337230 */ /* 0x000fe40000004100 */
[----:B------:R-:W-:Y:S01]  /*7400*/  FMUL.FTZ R52, R12, R111 ;  /* 0x0000006f0c347220 */ /* 0x000fe20000410000 */
[----:B------:R-:W-:Y:S01]  /*7410*/  HADD2.F32 R44, -RZ, R44.H1_H1 ;  /* 0x3000002cff2c7230 */ /* 0x000fe20000004100 */
[----:B------:R-:W-:Y:S01]  /*7420*/  F2FP.F16.F32.PACK_AB R59, R62, R59 ;  /* 0x0000003b3e3b723e */ /* 0x000fe200000000ff */
[----:B------:R-:W-:Y:S02]  /*7430*/  HADD2.F32 R114, -RZ, R114.H1_H1 ;  /* 0x30000072ff727230 */ /* 0x000fe40000004100 */
        /* <DEDUP_REMOVED lines=9> */
[----:B------:R-:W-:Y:S01]  /*74d0*/  F2FP.F16.F32.PACK_AB R12, R47, R46 ;  /* 0x0000002e2f0c723e */ /* 0x000fe200000000ff */
[----:B------:R-:W-:Y:S01]  /*74e0*/  IMAD.MOV.U32 R47, RZ, RZ, R59 ;  /* 0x000000ffff2f7224 */ /* 0x000fe200078e003b */
[----:B------:R-:W-:Y:S01]  /*74f0*/  F2FP.F16.F32.PACK_AB R14, R44, R45 ;  /* 0x0000002d2c0e723e */ /* 0x000fe200000000ff */
[----:B------:R-:W-:Y:S01]  /*7500*/  IMAD.MOV.U32 R44, RZ, RZ, R54 ;  /* 0x000000ffff2c7224 */ /* 0x000fe200078e0036 */
[----:B------:R-:W-:Y:S01]  /*7510*/  F2FP.F16.F32.PACK_AB R13, R56, R57 ;  /* 0x00000039380d723e */ /* 0x000fe200000000ff */
[----:B------:R-:W-:Y:S01]  /*7520*/  IMAD.MOV.U32 R45, RZ, RZ, R55 ;  /* 0x000000ffff2d7224 */ /* 0x000fe200078e0037 */
[----:B------:R-:W-:-:S07]  /*7530*/  F2FP.F16.F32.PACK_AB R46, R51, R52 ;  /* 0x00000034332e723e */ /* 0x000fce00000000ff */
.L_x_8282:
[----:B------:R-:W-:Y:S05]  /*7540*/  BSYNC B1 ;  /* 0x0000000000017941 */ /* 0x000fea0003800000 */
.L_x_8281:
[----:B0-----:R0:W-:Y:S01]  /*7550*/  ST.E.128 desc[UR54][R48.64], R12 ;  /* 0x0000000c30007985 */ /* 0x0011e2000c101d36 */
[----:B------:R-:W-:Y:S02]  /*7560*/  ISETP.GE.AND P3, PT, R11, R110, PT ;  /* 0x0000006e0b00720c */ /* 0x000fe40003f66270 */
[----:B------:R-:W-:-:S11]  /*7570*/  MOV R109, R103 ;  /* 0x00000067006d7202 */ /* 0x000fd60000000f00 */
[----:B------:R-:W-:Y:S05]  /*7580*/  @P3 BRA `(.L_x_8253) ;  /* 0x0000000400b83947 */ /* 0x000fea0003800000 */
[----:B0-----:R-:W-:-:S05]  /*7590*/  IMAD.WIDE R12, R11, 0x2, R108 ;  /* 0x000000020b0c7825 */ /* 0x001fca00078e026c */
[----:B-1----:R0:W-:Y:S01]  /*75a0*/  ST.E.128 desc[UR54][R12.64], R44 ;  /* 0x0000002c0c007985 */ /* 0x0021e2000c101d36 */
[----:B------:R-:W-:Y:S05]  /*75b0*/  BRA `(.L_x_8253) ;  /* 0x0000000400ac7947 */ /* 0x000fea0003800000 */
.L_x_8212:
[----:B------:R-:W-:-:S06]  /*75c0*/  UISETP.NE.AND UP0, UPT, UR39, 0x3, UPT ;  /* 0x000000032700788c */ /* 0x000fcc000bf05270 */
[----:B------:R-:W-:-:S13]  /*75d0*/  PLOP3.LUT P5, PT, PT, PT, UP0, 0x80, 0x0 ;  /* 0x000000000000781c */ /* 0x000fda0003faf008 */
[----:B------:R-:W-:Y:S05]  /*75e0*/  @!P5 BRA `(.L_x_8283) ;  /* 0x000000000004d947 */ /* 0x000fea0003800000 */
[----:B------:R-:W-:Y:S01]  /*75f0*/  BPT.TRAP 0x1 ;  /* 0x000000040000795c */ /* 0x000fe20000300000 */
.L_x_8283:
[----:B------:R-:W-:Y:S01]  /*7600*/  IMAD R91, R19, 0x8, R18 ;  /* 0x00000008135b7824 */ /* 0x000fe200078e0212 */
[----:B------:R-:W-:Y:S01]  /*7610*/  SHF.L.U32 R102, R192, 0x1f, RZ ;  /* 0x0000001fc0667819 */ /* 0x000fe200000006ff */
[----:B------:R-:W-:Y:S01]  /*7620*/  BSSY B1, `(.L_x_8284) ;  /* 0x0000004000017945 */ /* 0x000fe20003800000 */
[----:B------:R-:W-:Y:S02]  /*7630*/  SHF.R.S32.HI R99, RZ, 0x1f, R100 ;  /* 0x0000001fff637819 */ /* 0x000fe40000011464 */
[----:B------:R-:W0:Y:S02]  /*7640*/  SYNCS.PHASECHK.TRANS64.TRYWAIT P3, [R91+URZ+0x28890], R102 ;  /* 0x028890665b0075a7 */ /* 0x000e24000806017f */
[----:B0-----:R-:W-:Y:S05]  /*7650*/  @!P3 BRA `(.L_x_8285) ;  /* 0x000001ec0068b947 */ /* 0x001fea0003800000 */
.L_x_8647:
[----:B------:R-:W-:Y:S05]  /*7660*/  BSYNC B1 ;  /* 0x0000000000017941 */ /* 0x000fea0003800000 */
.L_x_8284:
        /* <DEDUP_REMOVED lines=27> */
.L_x_8651:
        /* <DEDUP_REMOVED lines=13> */
.L_x_8288:
[----:B------:R-:W-:Y:S05]  /*78f0*/  BSYNC B1 ;  /* 0x0000000000017941 */ /* 0x000fea0003800000 */
.L_x_8287:
[----:B------:R-:W-:-:S03]  /*7900*/  UMOV UR4, 0xffffffff ;  /* 0xffffffff00047882 */ /* 0x000fc60000000000 */
[----:B------:R-:W-:Y:S05]  /*7910*/  BRA.DIV UR4, `(.L_x_8289) ;  /* 0x000001ee04147947 */ /* 0x000fea000b800000 */
[----:B--2---:R2:W0:Y:S04]  /*7920*/  SHFL.IDX PT, R45, R46, 0x1, 0x181f ;  /* 0x00381f002e2d7f89 */ /* 0x00442800000e0000 */
[----:B---34-:R2:W3:Y:S02]  /*7930*/  SHFL.IDX PT, R14, R44, 0x1, 0x181f ;  /* 0x00381f002c0e7f89 */ /* 0x0184e400000e0000 */
.L_x_8655:
        /* <DEDUP_REMOVED lines=14> */
.L_x_8291:
[----:B------:R-:W-:Y:S05]  /*7a20*/  BSYNC B1 ;  /* 0x0000000000017941 */ /* 0x000fea0003800000 */
.L_x_8290:
[----:B------:R-:W-:-:S03]  /*7a30*/  UMOV UR4, 0xffffffff ;  /* 0xffffffff00047882 */ /* 0x000fc60000000000 */
[----:B------:R-:W-:Y:S05]  /*7a40*/  BRA.DIV UR4, `(.L_x_8292) ;  /* 0x000001ee04107947 */ /* 0x000fea000b800000 */
[----:B0-----:R0:W0:Y:S04]  /*7a50*/  SHFL.IDX PT, R45, R46, 0x2, 0x181f ;  /* 0x00581f002e2d7f89 */ /* 0x00102800000e0000 */
[----:B---34-:R3:W4:Y:S02]  /*7a60*/  SHFL.IDX PT, R14, R44, 0x2, 0x181f ;  /* 0x00581f002c0e7f89 */ /* 0x01872400000e0000 */
.L_x_8659:
        /* <DEDUP_REMOVED lines=14> */
.L_x_8294:
[----:B------:R-:W-:Y:S05]  /*7b50*/  BSYNC B1 ;  /* 0x0000000000017941 */ /* 0x000fea0003800000 */
.L_x_8293:
[----:B------:R-:W-:-:S03]  /*7b60*/  UMOV UR4, 0xffffffff ;  /* 0xffffffff00047882 */ /* 0x000fc60000000000 */
[----:B------:R-:W-:Y:S05]  /*7b70*/  BRA.DIV UR4, `(.L_x_8295) ;  /* 0x000001ee040c7947 */ /* 0x000fea000b800000 */
[----:B0-----:R0:W0:Y:S04]  /*7b80*/  SHFL.IDX PT, R45, R46, 0x3, 0x181f ;  /* 0x00781f002e2d7f89 */ /* 0x00102800000e0000 */
[----:B----4-:R4:W0:Y:S02]  /*7b90*/  SHFL.IDX PT, R14, R44, 0x3, 0x181f ;  /* 0x00781f002c0e7f89 */ /* 0x01082400000e0000 */
.L_x_8663:
        /* <DEDUP_REMOVED lines=13> */
.L_x_8253:
[----:B------:R-:W-:Y:S05]  /*7c70*/  BSYNC B0 ;  /* 0x0000000000007941 */ /* 0x000fea0003800000 */
.L_x_8211:
        /* <DEDUP_REMOVED lines=17> */
.L_x_8297:
[----:B------:R-:W-:Y:S05]  /*7d90*/  BSYNC B0 ;  /* 0x0000000000007941 */ /* 0x000fea0003800000 */
.L_x_8296:
[----:B------:R-:W5:Y:S01]  /*7da0*/  SYNCS.PHASECHK.TRANS64.TRYWAIT P4, [R91+URZ+0x288b0], R102 ;  /* 0x0288b0665b0075a7 */ /* 0x000f62000808017f */
[----:B------:R-:W-:Y:S01]  /*7db0*/  ULDC UR41, c[0x0][0x2f4] ;  /* 0x0000bd0000297ab9 */ /* 0x000fe20000000800 */
[----:B------:R-:W-:Y:S04]  /*7dc0*/  BSSY B0, `(.L_x_8298) ;  /* 0x0000002000007945 */ /* 0x000fe80003800000 */
[----:B-----5:R-:W-:Y:S05]  /*7dd0*/  @!P4 BRA `(.L_x_8299) ;  /* 0x000001e800bcc947 */ /* 0x020fea0003800000 */
.L_x_8664:
[----:B------:R-:W-:Y:S05]  /*7de0*/  BSYNC B0 ;  /* 0x0000000000007941 */ /* 0x000fea0003800000 */
.L_x_8298:
[----:B------:R-:W-:Y:S01]  /*7df0*/  ULDC.64 UR4, c[0x0][0x328] ;  /* 0x0000ca0000047ab9 */ /* 0x000fe20000000a00 */
[----:B------:R-:W-:Y:S01]  /*7e00*/  IADD3 R97, -R188, R97, RZ ;  /* 0x00000061bc617210 */ /* 0x000fe20007ffe1ff */
[----:B------:R-:W-:Y:S01]  /*7e10*/  IMAD R99, R99, UR4, RZ ;  /* 0x0000000463637c24 */ /* 0x000fe2000f8e02ff */
[----:B------:R-:W-:Y:S01]  /*7e20*/  BSSY B0, `(.L_x_8300) ;  /* 0x000001f000007945 */ /* 0x000fe20003800000 */
[----:B0---4-:R-:W-:-:S04]  /*7e30*/  IMAD.WIDE.U32 R12, R100, UR4, RZ ;  /* 0x00000004640c7c25 */ /* 0x011fc8000f8e00ff */
[----:B------:R-:W-:Y:S01]  /*7e40*/  IMAD R99, R100, UR5, R99 ;  /* 0x0000000564637c24 */ /* 0x000fe2000f8e0263 */
[----:B------:R-:W-:Y:S02]  /*7e50*/  ULDC.64 UR4, c[0x0][0x338] ;  /* 0x0000ce0000047ab9 */ /* 0x000fe40000000a00 */
[----:B------:R-:W-:Y:S02]  /*7e60*/  IMAD R98, R98, UR4, RZ ;  /* 0x0000000462627c24 */ /* 0x000fe4000f8e02ff */
[----:B------:R-:W-:Y:S02]  /*7e70*/  IMAD.IADD R13, R13, 0x1, R99 ;  /* 0x000000010d0d7824 */ /* 0x000fe400078e0263 */
[C---:B--2---:R-:W-:Y:S02]  /*7e80*/  IMAD R11, R101.reuse, UR5, R98 ;  /* 0x00000005650b7c24 */ /* 0x044fe4000f8e0262 */
        /* <DEDUP_REMOVED lines=10> */
[----:B-1----:R0:W1:Y:S01]  /*7f30*/  SHFL.IDX PT, R47, R48, RZ, 0x181f ;  /* 0x00181fff302f7589 */ /* 0x00206200000e0000 */
[----:B------:R-:W-:-:S03]  /*7f40*/  ISETP.GE.AND P4, PT, R97, 0x1, PT ;  /* 0x000000016100780c */ /* 0x000fc60003f86270 */
[----:B------:R0:W2:Y:S10]  /*7f50*/  SHFL.IDX PT, R13, R11, RZ, 0x181f ;  /* 0x00181fff0b0d7589 */ /* 0x0000b400000e0000 */
[----:B0-----:R-:W-:Y:S05]  /*7f60*/  @!P4 BRA `(.L_x_8301) ;  /* 0x000000000028c947 */ /* 0x001fea0003800000 */
[----:B------:R-:W-:-:S13]  /*7f70*/  ISETP.GE.AND P4, PT, R16, UR41, PT ;  /* 0x0000002910007c0c */ /* 0x000fda000bf86270 */
[----:B-1-3--:R-:W-:-:S04]  /*7f80*/  @!P4 LEA R44, P5, R16, R47, 0x1 ;  /* 0x0000002f102cc211 */ /* 0x00afc800078a08ff */
[----:B--2---:R-:W-:Y:S02]  /*7f90*/  @!P4 LEA.HI.X R45, R16, R13, R17, 0x1, P5 ;  /* 0x0000000d102dc211 */ /* 0x004fe400028f0c11 */
[----:B------:R-:W-:-:S13]  /*7fa0*/  ISETP.GE.AND P5, PT, R2, UR41, PT ;  /* 0x0000002902007c0c */ /* 0x000fda000bfa6270 */
[----:B------:R-:W-:-:S04]  /*7fb0*/  @!P5 LEA R46, P6, R2, R47, 0x1 ;  /* 0x0000002f022ed211 */ /* 0x000fc800078c08ff */
[----:B------:R-:W-:Y:S02]  /*7fc0*/  @!P5 LEA.HI.X R47, R2, R13, R185, 0x1, P6 ;  /* 0x0000000d022fd211 */ /* 0x000fe400030f0cb9 */
[----:B------:R-:W0:Y:S04]  /*7fd0*/  @!P4 LDS.128 R12, [R93+0x400] ;  /* 0x000400005d0cc984 */ /* 0x000e280000000c00 */
[----:B0-----:R-:W-:Y:S04]  /*7fe0*/  @!P4 ST.E.128 desc[UR54][R44.64], R12 ;  /* 0x0000000c2c00c985 */ /* 0x001fe8000c101d36 */
[----:B------:R-:W0:Y:S04]  /*7ff0*/  @!P5 LDS.128 R12, [R93+0x4400] ;  /* 0x004400005d0cd984 */ /* 0x000e280000000c00 */
[----:B0-----:R0:W-:Y:S02]  /*8000*/  @!P5 ST.E.128 desc[UR54][R46.64], R12 ;  /* 0x0000000c2e00d985 */ /* 0x0011e4000c101d36 */
.L_x_8301:
[----:B------:R-:W-:Y:S05]  /*8010*/  BSYNC B0 ;  /* 0x0000000000007941 */ /* 0x000fea0003800000 */
.L_x_8300:
[----:B------:R-:W-:Y:S01]  /*8020*/  ISETP.GE.AND P4, PT, R97, 0x21, PT ;  /* 0x000000216100780c */ /* 0x000fe20003f86270 */
[----:B0-2---:R0:W2:Y:S01]  /*8030*/  SHFL.IDX PT, R13, R11, 0x1, 0x181f ;  /* 0x00381f000b0d7f89 */ /* 0x0050a200000e0000 */
[----:B------:R-:W-:Y:S03]  /*8040*/  BSSY B0, `(.L_x_8302) ;  /* 0x000000d000007945 */ /* 0x000fe60003800000 */
[----:B-1----:R0:W1:Y:S08]  /*8050*/  SHFL.IDX PT, R47, R48, 0x1, 0x181f ;  /* 0x00381f00302f7f89 */ /* 0x00207000000e0000 */
        /* <DEDUP_REMOVED lines=11> */
.L_x_8303:
[----:B------:R-:W-:Y:S05]  /*8110*/  BSYNC B0 ;  /* 0x0000000000007941 */ /* 0x000fea0003800000 */
.L_x_8302:
        /* <DEDUP_REMOVED lines=15> */
.L_x_8305:
[----:B------:R-:W-:Y:S05]  /*8210*/  BSYNC B0 ;  /* 0x0000000000007941 */ /* 0x000fea0003800000 */
.L_x_8304:
[----:B------:R-:W-:Y:S01]  /*8220*/  ISETP.GE.AND P4, PT, R97, 0x61, PT ;  /* 0x000000616100780c */ /* 0x000fe20003f86270 */
[----:B------:R-:W4:Y:S01]  /*8230*/  SHFL.IDX PT, R11, R11, 0x3, 0x181f ;  /* 0x00781f000b0b7f89 */ /* 0x000f2200000e0000 */
[----:B------:R-:W-:Y:S03]  /*8240*/  BSSY B0, `(.L_x_8306) ;  /* 0x000000d000007945 */ /* 0x000fe60003800000 */
[----:B01----:R0:W1:Y:S08]  /*8250*/  SHFL.IDX PT, R47, R48, 0x3, 0x181f ;  /* 0x00781f00302f7f89 */ /* 0x00307000000e0000 */
[----:B0-----:R-:W-:Y:S05]  /*8260*/  @!P4 BRA `(.L_x_8307) ;  /* 0x000000000028c947 */ /* 0x001fea0003800000 */
[----:B------:R-:W-:-:S13]  /*8270*/  ISETP.GE.AND P4, PT, R16, UR41, PT ;  /* 0x0000002910007c0c */ /* 0x000fda000bf86270 */
[----:B--2---:R-:W0:Y:S01]  /*8280*/  @!P4 LDS.128 R12, [R93+0x3400] ;  /* 0x003400005d0cc984 */ /* 0x004e220000000c00 */
[----:B-1-3--:R-:W-:-:S04]  /*8290*/  @!P4 LEA R44, P5, R16, R47, 0x1 ;  /* 0x0000002f102cc211 */ /* 0x00afc800078a08ff */
[----:B----4-:R-:W-:Y:S02]  /*82a0*/  @!P4 LEA.HI.X R45, R16, R11, R17, 0x1, P5 ;  /* 0x0000000b102dc211 */ /* 0x010fe400028f0c11 */
[----:B------:R-:W-:-:S13]  /*82b0*/  ISETP.GE.AND P5, PT, R2, UR41, PT ;  /* 0x0000002902007c0c */ /* 0x000fda000bfa6270 */
[----:B------:R-:W-:-:S04]  /*82c0*/  @!P5 LEA R46, P6, R2, R47, 0x1 ;  /* 0x0000002f022ed211 */ /* 0x000fc800078c08ff */
[----:B------:R-:W-:Y:S01]  /*82d0*/  @!P5 LEA.HI.X R47, R2, R11, R185, 0x1, P6 ;  /* 0x0000000b022fd211 */ /* 0x000fe200030f0cb9 */
[----:B0-----:R-:W-:Y:S04]  /*82e0*/  @!P4 ST.E.128 desc[UR54][R44.64], R12 ;  /* 0x0000000c2c00c985 */ /* 0x001fe8000c101d36 */
[----:B------:R-:W0:Y:S04]  /*82f0*/  @!P5 LDS.128 R12, [R93+0x7400] ;  /* 0x007400005d0cd984 */ /* 0x000e280000000c00 */
[----:B0-----:R0:W-:Y:S02]  /*8300*/  @!P5 ST.E.128 desc[UR54][R46.64], R12 ;  /* 0x0000000c2e00d985 */ /* 0x0011e4000c101d36 */
.L_x_8307:
[----:B------:R-:W-:Y:S05]  /*8310*/  BSYNC B0 ;  /* 0x0000000000007941 */ /* 0x000fea0003800000 */
.L_x_8306:
        /* <DEDUP_REMOVED lines=22> */
.L_x_8206:
[----:B------:R-:W0:Y:S01]  /*8480*/  LDC R0, c[0x0][0x448] ;  /* 0x00011200ff007b82 */ /* 0x000e220000000800 */
[----:B------:R-:W-:-:S07]  /*8490*/  IADD3 R5, R190, 0x1, -R189 ;  /* 0x00000001be057810 */ /* 0x000fce0007ffe8bd */
[----:B------:R-:W4:Y:S01]  /*84a0*/  LDC.64 R6, c[0x0][0x9e0] ;  /* 0x00027800ff067b82 */ /* 0x000f220000000a00 */
[----:B0-----:R-:W-:Y:S01]  /*84b0*/  ISETP.NE.AND P1, PT, R0, 0x1, PT ;  /* 0x000000010000780c */ /* 0x001fe20003f25270 */
[----:B------:R-:W-:Y:S01]  /*84c0*/  VIADD R0, R193, 0x7f ;  /* 0x0000007fc1007836 */ /* 0x000fe20000000000 */
[----:B----4-:R-:W-:-:S11]  /*84d0*/  ISETP.GE.AND P2, PT, R7, 0x1, PT ;  /* 0x000000010700780c */ /* 0x010fd60003f46270 */
[----:B------:R-:W0:Y:S08]  /*84e0*/  @P1 LDC R3, c[0x0][0x44c] ;  /* 0x00011300ff031b82 */ /* 0x000e300000000800 */
[----:B------:R-:W4:Y:S01]  /*84f0*/  @P1 LDC R4, c[0x0][0x450] ;  /* 0x00011400ff041b82 */ /* 0x000f220000000800 */
[----:B0-----:R-:W-:-:S05]  /*8500*/  @P1 IMAD.HI.U32 R3, R0, R3, RZ ;  /* 0x0000000300031227 */ /* 0x001fca00078e00ff */
[----:B----4-:R-:W-:-:S05]  /*8510*/  @P1 SHF.R.U32.HI R0, RZ, R4, R3 ;  /* 0x00000004ff001219 */ /* 0x010fca0000011603 */
[----:B------:R-:W-:Y:S01]  /*8520*/  IMAD.IADD R5, R5, 0x1, R0 ;  /* 0x0000000105057824 */ /* 0x000fe200078e0200 */
[----:B------:R-:W-:Y:S06]  /*8530*/  @P0 BRA `(.L_x_8309) ;  /* 0x00000000000c0947 */ /* 0x000fec0003800000 */
[----:B------:R-:W0:Y:S01]  /*8540*/  FENCE.VIEW.ASYNC.G ;  /* 0x00000000000073c6 */ /* 0x000e220000000100 */
[----:B------:R-:W-:Y:S05]  /*8550*/  WARPSYNC.ALL ;  /* 0x0000000000007948 */ /* 0x000fea0003800000 */
[----:B0-----:R-:W-:Y:S06]  /*8560*/  BAR.ARV 0xc, 0x180 ;  /* 0x0306000000007b1d */ /* 0x001fec0000002000 */
.L_x_8309:
        /* <DEDUP_REMOVED lines=13> */
.L_x_8312:
[----:B------:R-:W-:-:S13]  /*8640*/  ISETP.NE.AND P0, PT, R7, 0x1, PT ;  /* 0x000000010700780c */ /* 0x000fda0003f05270 */
[----:B------:R-:W0:Y:S02]  /*8650*/  @P0 LDC.64 R4, c[0x0][0x9e8] ;  /* 0x00027a00ff040b82 */ /* 0x000e240000000a00 */
[----:B0-----:R-:W-:-:S05]  /*8660*/  @P0 IMAD.HI.U32 R4, R3, R4, RZ ;  /* 0x0000000403040227 */ /* 0x001fca00078e00ff */
[----:B------:R-:W-:-:S07]  /*8670*/  @P0 SHF.R.U32.HI R3, RZ, R5, R4 ;  /* 0x00000005ff030219 */ /* 0x000fce0000011604 */
.L_x_8313:
[----:B------:R-:W-:Y:S05]  /*8680*/  BSYNC B0 ;  /* 0x0000000000007941 */ /* 0x000fea0003800000 */
.L_x_8311:
[----:B------:R-:W-:-:S05]  /*8690*/  IMAD R3, R3, R7, R7 ;  /* 0x0000000703037224 */ /* 0x000fca00078e0207 */
[----:B------:R-:W-:-:S07]  /*86a0*/  VIMNMX R0, R0, R3, PT ;  /* 0x0000000300007248 */ /* 0x000fce0003fe0100 */
.L_x_8310:
[----:B------:R-:W0:Y:S01]  /*86b0*/  @P1 LDC R4, c[0x0][0x44c] ;  /* 0x00011300ff041b82 */ /* 0x000e220000000800 */
[----:B------:R-:W-:Y:S01]  /*86c0*/  VIADD R0, R0, 0x7f ;  /* 0x0000007f00007836 */ /* 0x000fe20000000000 */
[----:B------:R-:W-:-:S04]  /*86d0*/  ULDC UR4, c[0x0][0x9dc] ;  /* 0x0002770000047ab9 */ /* 0x000fc80000000800 */
[----:B------:R-:W-:Y:S02]  /*86e0*/  SHF.R.S32.HI R3, RZ, 0x1f, R0 ;  /* 0x0000001fff037819 */ /* 0x000fe40000011400 */
[----:B------:R-:W4:Y:S02]  /*86f0*/  @P1 LDC R6, c[0x0][0x450] ;  /* 0x00011400ff061b82 */ /* 0x000f240000000800 */
[----:B------:R-:W-:-:S04]  /*8700*/  LEA.HI R3, R3, R0, RZ, 0x7 ;  /* 0x0000000003037211 */ /* 0x000fc800078f38ff */
[----:B------:R-:W-:-:S04]  /*8710*/  SHF.R.S32.HI R3, RZ, 0x7, R3 ;  /* 0x00000007ff037819 */ /* 0x000fc80000011403 */
[----:B------:R-:W-:Y:S01]  /*8720*/  VIMNMX R89, R96, R3, PT ;  /* 0x0000000360597248 */ /* 0x000fe20003fe0100 */
[----:B0-----:R-:W-:-:S04]  /*8730*/  @P1 IMAD.HI.U32 R5, R193, R4, RZ ;  /* 0x00000004c1051227 */ /* 0x001fc800078e00ff */
[----:B------:R-:W-:Y:S01]  /*8740*/  IMAD.MOV.U32 R4, RZ, RZ, R193 ;  /* 0x000000ffff047224 */ /* 0x000fe200078e00c1 */
[----:B----4-:R-:W-:-:S04]  /*8750*/  @P1 SHF.R.U32.HI R4, RZ, R6, R5 ;  /* 0x00000006ff041219 */ /* 0x010fc80000011605 */
        /* <DEDUP_REMOVED lines=13> */
.L_x_8316:
[----:B------:R-:W-:-:S13]  /*8830*/  ISETP.NE.AND P0, PT, R7, 0x1, PT ;  /* 0x000000010700780c */ /* 0x000fda0003f05270 */
[----:B------:R-:W0:Y:S02]  /*8840*/  @P0 LDC.64 R8, c[0x0][0x9e8] ;  /* 0x00027a00ff080b82 */ /* 0x000e240000000a00 */
[----:B0-----:R-:W-:-:S05]  /*8850*/  @P0 IMAD.HI.U32 R6, R0, R8, RZ ;  /* 0x0000000800060227 */ /* 0x001fca00078e00ff */
[----:B------:R-:W-:-:S07]  /*8860*/  @P0 SHF.R.U32.HI R0, RZ, R9, R6 ;  /* 0x00000009ff000219 */ /* 0x000fce0000011606 */
.L_x_8317:
[----:B------:R-:W-:Y:S05]  /*8870*/  BSYNC B0 ;  /* 0x0000000000007941 */ /* 0x000fea0003800000 */
.L_x_8315:
[----:B------:R-:W-:-:S05]  /*8880*/  IMAD R3, R0, R7, RZ ;  /* 0x0000000700037224 */ /* 0x000fca00078e02ff */
[----:B------:R-:W-:-:S07]  /*8890*/  VIMNMX R4, R4, R3, !PT ;  /* 0x0000000304047248 */ /* 0x000fce0007fe0100 */
.L_x_8314:
[----:B------:R-:W-:Y:S01]  /*88a0*/  SHF.R.S32.HI R5, RZ, 0x1f, R4 ;  /* 0x0000001fff057819 */ /* 0x000fe20000011404 */
[----:B------:R-:W-:Y:S01]  /*88b0*/  IMAD.MOV.U32 R3, RZ, RZ, RZ ;  /* 0x000000ffff037224 */ /* 0x000fe200078e00ff */
[----:B------:R-:W-:Y:S01]  /*88c0*/  PLOP3.LUT P0, PT, PT, PT, PT, 0x80, 0x0 ;  /* 0x000000000000781c */ /* 0x000fe20003f0f070 */
[----:B------:R-:W-:Y:S01]  /*88d0*/  IMAD.MOV.U32 R0, RZ, RZ, RZ ;  /* 0x000000ffff007224 */ /* 0x000fe200078e00ff */
[----:B------:R-:W-:Y:S02]  /*88e0*/  LEA.HI R5, R5, R4, RZ, 0x7 ;  /* 0x0000000405057211 */ /* 0x000fe400078f38ff */
[----:B------:R-:W-:Y:S02]  /*88f0*/  CS2R R150, SRZ ;  /* 0x0000000000967805 */ /* 0x000fe4000001ff00 */
[----:B------:R-:W-:Y:S02]  /*8900*/  CS2R R148, SRZ ;  /* 0x0000000000947805 */ /* 0x000fe4000001ff00 */
[----:B------:R-:W-:-:S02]  /*8910*/  CS2R R146, SRZ ;  /* 0x0000000000927805 */ /* 0x000fc4000001ff00 */
[----:B------:R-:W-:Y:S02]  /*8920*/  SHF.R.S32.HI R5, RZ, 0x7, R5 ;  /* 0x00000007ff057819 */ /* 0x000fe40000011405 */
[----:B------:R-:W-:Y:S02]  /*8930*/  CS2R R144, SRZ ;  /* 0x0000000000907805 */ /* 0x000fe4000001ff00 */
[----:B------:R-:W-:Y:S01]  /*8940*/  CS2R R34, SRZ ;  /* 0x0000000000227805 */ /* 0x000fe2000001ff00 */
[----:B------:R-:W-:Y:S01]  /*8950*/  IMAD.MOV.U32 R142, RZ, RZ, RZ ;  /* 0x000000ffff8e7224 */ /* 0x000fe200078e00ff */
[----:B------:R-:W-:Y:S02]  /*8960*/  VIMNMX R198, RZ, R5, !PT ;  /* 0x00000005ffc67248 */ /* 0x000fe40007fe0100 */
[----:B------:R-:W-:Y:S02]  /*8970*/  CS2R R32, SRZ ;  /* 0x0000000000207805 */ /* 0x000fe4000001ff00 */
[----:B------:R-:W-:Y:S01]  /*8980*/  MOV R141, RZ ;  /* 0x000000ff008d7202 */ /* 0x000fe20000000f00 */
[----:B------:R-:W-:Y:S01]  /*8990*/  IMAD.MOV.U32 R138, RZ, RZ, RZ ;  /* 0x000000ffff8a7224 */ /* 0x000fe200078e00ff */
[----:B------:R-:W-:Y:S01]  /*89a0*/  ISETP.GT.AND P1, PT, R89, R198, PT ;  /* 0x000000c65900720c */ /* 0x000fe20003f24270 */
[----:B------:R-:W-:Y:S01]  /*89b0*/  IMAD.MOV.U32 R137, RZ, RZ, RZ ;  /* 0x000000ffff897224 */ /* 0x000fe200078e00ff */
[----:B------:R-:W-:Y:S01]  /*89c0*/  CS2R R30, SRZ ;  /* 0x00000000001e7805 */ /* 0x000fe2000001ff00 */
[----:B------:R-:W-:Y:S01]  /*89d0*/  IMAD.MOV.U32 R134, RZ, RZ, RZ ;  /* 0x000000ffff867224 */ /* 0x000fe200078e00ff */
        /* <DEDUP_REMOVED lines=13> */
[----:B---3--:R-:W-:Y:S02]  /*8ab0*/  CS2R R106, SRZ ;  /* 0x00000000006a7805 */ /* 0x008fe4000001ff00 */
        /* <DEDUP_REMOVED lines=8> */
[----:B------:R-:W-:Y:S01]  /*8b40*/  CS2R R90, SRZ ;  /* 0x00000000005a7805 */ /* 0x000fe2000001ff00 */
[----:B------:R-:W-:Y:S01]  /*8b50*/  IMAD.MOV.U32 R88, RZ, RZ, RZ ;  /* 0x000000ffff587224 */ /* 0x000fe200078e00ff */
[----:B------:R-:W-:Y:S06]  /*8b60*/  @!P1 BRA `(.L_x_8318) ;  /* 0x0000013800c49947 */ /* 0x000fec0003800000 */
[----:B------:R-:W-:-:S03]  /*8b70*/  UMOV UR4, 0xffffffff ;  /* 0xffffffff00047882 */ /* 0x000fc60000000000 */
[----:B------:R-:W-:Y:S05]  /*8b80*/  BRA.DIV UR4, `(.L_x_8319) ;  /* 0x000001de04647947 */ /* 0x000fea000b800000 */
[----:B------:R0:W3:Y:S02]  /*8b90*/  SHFL.IDX PT, R194, R218, RZ, 0x1f ;  /* 0x00001fffdac27589 */ /* 0x0000e400000e0000 */
.L_x_8667:
[----:B---3--:R-:W-:-:S04]  /*8ba0*/  LEA.HI R0, R194, R194, RZ, 0x1 ;  /* 0x000000c2c2007211 */ /* 0x008fc800078f08ff */
[----:B------:R-:W-:Y:S01]  /*8bb0*/  LOP3.LUT R3, R0, 0x1e, RZ, 0xc0, !PT ;  /* 0x0000001e00037812 */ /* 0x000fe200078ec0ff */
[----:B------:R-:W-:-:S04]  /*8bc0*/  IMAD.U32 R0, RZ, RZ, UR40 ;  /* 0x00000028ff007e24 */ /* 0x000fc8000f8e00ff */
[----:B------:R-:W-:Y:S01]  /*8bd0*/  IMAD.IADD R3, R194, 0x1, -R3 ;  /* 0x00000001c2037824 */ /* 0x000fe200078e0a03 */
[----:B------:R-:W-:-:S04]  /*8be0*/  LOP3.LUT P0, RZ, R0, 0x3ff, RZ, 0xc0, !PT ;  /* 0x000003ff00ff7812 */ /* 0x000fc8000780c0ff */
[----:B------:R-:W-:Y:S02]  /*8bf0*/  LEA R3, R3, UR40, 0xd ;  /* 0x0000002803037c11 */ /* 0x000fe4000f8e68ff */
[----:B------:R-:W-:Y:S02]  /*8c00*/  P2R R25, PR, RZ, 0x1 ;  /* 0x00000001ff197803 */ /* 0x000fe40000000000 */
[----:B------:R-:W-:-:S04]  /*8c10*/  SHF.R.U32.HI R3, RZ, 0x4, R3 ;  /* 0x00000004ff037819 */ /* 0x000fc80000011603 */
[----:B------:R-:W-:Y:S01]  /*8c20*/  LOP3.LUT R42, R3, 0x3fff, RZ, 0xc0, !PT ;  /* 0x00003fff032a7812 */ /* 0x000fe200078ec0ff */
[----:B------:R-:W-:Y:S06]  /*8c30*/  @!P0 BRA `(.L_x_8320) ;  /* 0x0000000000408947 */ /* 0x000fec0003800000 */
[----:B------:R-:W-:Y:S01]  /*8c40*/  MOV R0, 0x0 ;  /* 0x0000000000007802 */ /* 0x000fe20000000f00 */
[----:B------:R-:W-:Y:S01]  /*8c50*/  ULDC.64 UR4, c[0x4][0x138] ;  /* 0x01004e0000047ab9 */ /* 0x000fe20000000a00 */
[----:B------:R-:W-:Y:S01]  /*8c60*/  ULDC.64 UR6, c[0x4][0x140] ;  /* 0x0100500000067ab9 */ /* 0x000fe20000000a00 */
[----:B------:R-:W-:Y:S01]  /*8c70*/  IMAD.U32 R4, RZ, RZ, UR4 ;  /* 0x00000004ff047e24 */ /* 0x000fe2000f8e00ff */
[----:B------:R3:W4:Y:S01]  /*8c80*/  LDC.64 R14, c[0x4][R0] ;  /* 0x01000000000e7b82 */ /* 0x0007220000000a00 */
        /* <DEDUP_REMOVED lines=8> */
[----:B--23--:R-:W-:-:S07]  /*8d10*/  IMAD.MOV.U32 R13, RZ, RZ, RZ ;  /* 0x000000ffff0d7224 */ /* 0x00cfce00078e00ff */
[----:B------:R-:W-:-:S07]  /*8d20*/  LEPC R20, `(.L_x_8320) ;  /* 0x000000001014794e */ /* 0x000fce0000000000 */
[----:B01--45:R-:W-:Y:S05]  /*8d30*/  CALL.ABS.NOINC R14 ;  /* 0x000000000e007343 */ /* 0x033fea0003c00000 */
.L_x_8320:
[----:B------:R-:W-:Y:S02]  /*8d40*/  ULDC UR4, c[0x0][0x3f4] ;  /* 0x0000fd0000047ab9 */ /* 0x000fe40000000800 */
[----:B------:R-:W-:-:S13]  /*8d50*/  ISETP.LT.AND P0, PT, RZ, UR4, PT ;  /* 0x00000004ff007c0c */ /* 0x000fda000bf01270 */
[----:B------:R-:W-:Y:S05]  /*8d60*/  @P0 BRA `(.L_x_8321) ;  /* 0x0000000000400947 */ /* 0x000fea0003800000 */
[----:B------:R-:W-:-:S04]  /*8d70*/  ULEA.HI UR4, UR37, UR37, URZ, 0x1 ;  /* 0x0000002525047291 */ /* 0x000fc8000f8f083f */
[----:B------:R-:W-:-:S04]  /*8d80*/  ULOP3.LUT UR4, UR4, 0xfffffffe, URZ, 0xc0, !UPT ;  /* 0xfffffffe04047892 */ /* 0x000fc8000f8ec03f */
[----:B------:R-:W-:-:S06]  /*8d90*/  UIADD3 UR4, UR37, -UR4, URZ ;  /* 0x8000000425047290 */ /* 0x000fcc000fffe03f */
[----:B------:R-:W-:-:S05]  /*8da0*/  IMAD.U32 R3, RZ, RZ, UR4 ;  /* 0x00000004ff037e24 */ /* 0x000fca000f8e00ff */
[----:B------:R-:W-:-:S04]  /*8db0*/  SHF.L.U32 R3, R3, 0x1f, RZ ;  /* 0x0000001f03037819 */ /* 0x000fc800000006ff */
[----:B------:R3:W4:Y:S03]  /*8dc0*/  SYNCS.PHASECHK.TRANS64.TRYWAIT P0, [R18+URZ+0x28800], R3 ;  /* 0x02880003120075a7 */ /* 0x000726000800017f */
[----:B----4-:R-:W-:Y:S05]  /*8dd0*/  @!P0 NANOSLEEP.SYNCS 0x989680 ;  /* 0x009896800000895d */ /* 0x010fea0003900000 */
[----:B------:R-:W4:Y:S01]  /*8de0*/  @!P0 SYNCS.PHASECHK.TRANS64 P0, [R18+URZ+0x28800], R3 ;  /* 0x02880003120085a7 */ /* 0x000f22000800007f */
[----:B------:R-:W-:Y:S04]  /*8df0*/  BSSY B0, `(.L_x_8322) ;  /* 0x0000006000007945 */ /* 0x000fe80003800000 */
[----:B----4-:R-:W-:Y:S05]  /*8e00*/  @P0 BRA `(.L_x_8323) ;  /* 0x0000000000100947 */ /* 0x010fea0003800000 */
.L_x_8324:
[----:B----4-:R4:W0:Y:S02]  /*8e10*/  SYNCS.PHASECHK.TRANS64.TRYWAIT P0, [R18+URZ+0x28800], R3 ;  /* 0x02880003120075a7 */ /* 0x010824000800017f */
[----:B0-----:R-:W-:Y:S05]  /*8e20*/  @!P0 NANOSLEEP.SYNCS 0x989680 ;  /* 0x009896800000895d */ /* 0x001fea0003900000 */
[----:B------:R-:W0:Y:S02]  /*8e30*/  @!P0 SYNCS.PHASECHK.TRANS64 P0, [R18+URZ+0x28800], R3 ;  /* 0x02880003120085a7 */ /* 0x000e24000800007f */
[----:B0-----:R-:W-:Y:S05]  /*8e40*/  @!P0 BRA `(.L_x_8324) ;  /* 0xfffffffc00f08947 */ /* 0x001fea000383ffff */
.L_x_8323:
[----:B------:R-:W-:Y:S05]  /*8e50*/  BSYNC B0 ;  /* 0x0000000000007941 */ /* 0x000fea0003800000 */
.L_x_8322:
[----:B------:R-:W-:Y:S05]  /*8e60*/  BRA `(.L_x_8325) ;  /* 0x0000004c00a07947 */ /* 0x000fea0003800000 */
.L_x_8321:
[----:B------:R-:W-:Y:S01]  /*8e70*/  ISETP.NE.AND P0, PT, R25, RZ, PT ;  /* 0x000000ff1900720c */ /* 0x000fe20003f05270 */
[----:B------:R-:W-:Y:S01]  /*8e80*/  ULDC.64 UR4, c[0x0][0x3f8] ;  /* 0x0000fe0000047ab9 */ /* 0x000fe20000000a00 */
[----:B-----5:R-:W-:Y:S01]  /*8e90*/  SHF.R.S32.HI R0, RZ, 0x1f, R24 ;  /* 0x0000001fff007819 */ /* 0x020fe20000011418 */
[----:B------:R-:W-:Y:S01]  /*8ea0*/  ULDC.64 UR6, c[0x0][0x408] ;  /* 0x0001020000067ab9 */ /* 0x000fe20000000a00 */
[----:B------:R-:W-:-:S04]  /*8eb0*/  IMAD.WIDE.U32 R26, R24, UR4, RZ ;  /* 0x00000004181a7c25 */ /* 0x000fc8000f8e00ff */
[C---:B------:R-:W-:Y:S02]  /*8ec0*/  IMAD R3, R0.reuse, UR4, RZ ;  /* 0x0000000400037c24 */ /* 0x040fe4000f8e02ff */
[----:B------:R-:W-:Y:S02]  /*8ed0*/  IMAD R5, R0, UR6, RZ ;  /* 0x0000000600057c24 */ /* 0x000fe4000f8e02ff */
[C---:B------:R-:W-:Y:S02]  /*8ee0*/  IMAD R3, R24.reuse, UR5, R3 ;  /* 0x0000000518037c24 */ /* 0x040fe4000f8e0203 */
        /* <DEDUP_REMOVED lines=9> */
[----:B------:R3:W4:Y:S01]  /*8f80*/  LDC.64 R14, c[0x4][R0] ;  /* 0x01000000000e7b82 */ /* 0x0007220000000a00 */
        /* <DEDUP_REMOVED lines=8> */
[----:B--23--:R-:W-:-:S07]  /*9010*/  IMAD.MOV.U32 R13, RZ, RZ, RZ ;  /* 0x000000ffff0d7224 */ /* 0x00cfce00078e00ff */
[----:B------:R-:W-:-:S07]  /*9020*/  LEPC R20, `(.L_x_8326) ;  /* 0x000000001014794e */ /* 0x000fce0000000000 */
[----:B01--4-:R-:W-:Y:S05]  /*9030*/  CALL.ABS.NOINC R14 ;  /* 0x000000000e007343 */ /* 0x013fea0003c00000 */
.L_x_8326:
[----:B------:R-:W-:Y:S01]  /*9040*/  ULDC.U8 UR4, c[0x0][0x410] ;  /* 0x0001040000047ab9 */ /* 0x000fe20000000000 */
[----:B------:R-:W-:Y:S01]  /*9050*/  IADD3 R57, R188, R193, RZ ;  /* 0x000000c1bc397210 */ /* 0x000fe20007ffe0ff */
[----:B------:R-:W-:Y:S01]  /*9060*/  BSSY B0, `(.L_x_8327) ;  /* 0x00004c0000007945 */ /* 0x000fe20003800000 */
[----:B------:R-:W-:-:S03]  /*9070*/  ISETP.NE.AND P0, PT, RZ, UR4, PT ;  /* 0x00000004ff007c0c */ /* 0x000fc6000bf05270 */
[----:B------:R-:W-:-:S10]  /*9080*/  IMAD R3, R207, 0x20, R57 ;  /* 0x00000020cf037824 */ /* 0x000fd400078e0239 */
[----:B------:R-:W-:Y:S05]  /*9090*/  @!P0 BRA `(.L_x_8328) ;  /* 0x0000002400b88947 */ /* 0x000fea0003800000 */
[----:B------:R-:W3:Y:S01]  /*90a0*/  LDC R64, c[0x0][0x448] ;  /* 0x00011200ff407b82 */ /* 0x000ee20000000800 */
[----:B------:R-:W-:Y:S01]  /*90b0*/  ULDC.64 UR4, c[0x0][0x3f8] ;  /* 0x0000fe0000047ab9 */ /* 0x000fe20000000a00 */
[----:B------:R-:W-:Y:S01]  /*90c0*/  ULDC.64 UR6, c[0x0][0x408] ;  /* 0x0001020000067ab9 */ /* 0x000fe20000000a00 */
[----:B------:R-:W-:Y:S01]  /*90d0*/  MOV R11, R31 ;  /* 0x0000001f000b7202 */ /* 0x000fe20000000f00 */
[----:B------:R-:W-:Y:S02]  /*90e0*/  IMAD.MOV.U32 R8, RZ, RZ, R26 ;  /* 0x000000ffff087224 */ /* 0x000fe400078e001a */
[----:B------:R-:W-:Y:S02]  /*90f0*/  IMAD.MOV.U32 R9, RZ, RZ, R29 ;  /* 0x000000ffff097224 */ /* 0x000fe400078e001d */
[----:B------:R-:W-:Y:S01]  /*9100*/  IMAD.MOV.U32 R10, RZ, RZ, R24 ;  /* 0x000000ffff0a7224 */ /* 0x000fe200078e0018 */
[----:B---3--:R-:W-:-:S13]  /*9110*/  ISETP.NE.AND P0, PT, R64, 0x1, PT ;  /* 0x000000014000780c */ /* 0x008fda0003f05270 */
[----:B------:R-:W3:Y:S08]  /*9120*/  @P0 LDC R0, c[0x0][0x44c] ;  /* 0x00011300ff000b82 */ /* 0x000ef00000000800 */
[----:B------:R-:W4:Y:S01]  /*9130*/  @P0 LDC R5, c[0x0][0x450] ;  /* 0x00011400ff050b82 */ /* 0x000f220000000800 */
[----:B---3--:R-:W-:-:S05]  /*9140*/  @P0 IMAD.HI.U32 R0, R3, R0, RZ ;  /* 0x0000000003000227 */ /* 0x008fca00078e00ff */
[----:B----4-:R-:W-:-:S04]  /*9150*/  @P0 SHF.R.U32.HI R3, RZ, R5, R0 ;  /* 0x00000005ff030219 */ /* 0x010fc80000011600 */
[----:B------:R-:W-:Y:S01]  /*9160*/  SHF.R.S32.HI R0, RZ, 0x1f, R3 ;  /* 0x0000001fff007819 */ /* 0x000fe20000011403 */
[----:B------:R-:W-:-:S04]  /*9170*/  IMAD.WIDE.U32 R8, R3, UR4, R8 ;  /* 0x0000000403087c25 */ /* 0x000fc8000f8e0008 */
[C---:B------:R-:W-:Y:S02]  /*9180*/  IMAD R4, R0.reuse, UR4, RZ ;  /* 0x0000000400047c24 */ /* 0x040fe4000f8e02ff */
[----:B------:R-:W-:Y:S02]  /*9190*/  IMAD R0, R0, UR6, RZ ;  /* 0x0000000600007c24 */ /* 0x000fe4000f8e02ff */
[C---:B--2---:R-:W-:Y:S01]  /*91a0*/  IMAD R13, R3.reuse, UR5, R4 ;  /* 0x00000005030d7c24 */ /* 0x044fe2000f8e0204 */
        /* <DEDUP_REMOVED lines=12> */
[----:B------:R2:W3:Y:S04]  /*9270*/  SHFL.IDX PT, R0, R6, RZ, 0x181f ;  /* 0x00181fff06007589 */ /* 0x0004e800000e0000 */
[----:B------:R2:W4:Y:S04]  /*9280*/  SHFL.IDX PT, R3, R5, RZ, 0x181f ;  /* 0x00181fff05037589 */ /* 0x00052800000e0000 */
[----:B------:R2:W0:Y:S04]  /*9290*/  SHFL.IDX PT, R4, R8, RZ, 0x181f ;  /* 0x00181fff08047589 */ /* 0x00042800000e0000 */
[----:B------:R2:W0:Y:S02]  /*92a0*/  SHFL.IDX PT, R14, R7, RZ, 0x181f ;  /* 0x00181fff070e7589 */ /* 0x00042400000e0000 */
.L_x_8673:
[----:B------:R-:W-:Y:S01]  /*92b0*/  IMAD R64, R189, R64, RZ ;  /* 0x00000040bd407224 */ /* 0x000fe200078e02ff */
[----:B------:R-:W-:Y:S01]  /*92c0*/  BSSY B1, `(.L_x_8330) ;  /* 0x000001e000017945 */ /* 0x000fe20003800000 */
[----:B------:R-:W-:Y:S02]  /*92d0*/  CS2R R48, SRZ ;  /* 0x0000000000307805 */ /* 0x000fe4000001ff00 */
[----:B------:R-:W-:Y:S02]  /*92e0*/  CS2R R44, SRZ ;  /* 0x00000000002c7805 */ /* 0x000fe4000001ff00 */
[----:B-1----:R-:W-:Y:S02]  /*92f0*/  CS2R R46, SRZ ;  /* 0x00000000002e7805 */ /* 0x002fe4000001ff00 */
[----:B------:R-:W-:Y:S02]  /*9300*/  ISETP.GE.AND P0, PT, R57, R64, PT ;  /* 0x000000403900720c */ /* 0x000fe40003f06270 */
[----:B------:R-:W-:-:S11]  /*9310*/  CS2R R40, SRZ ;  /* 0x0000000000287805 */ /* 0x000fd6000001ff00 */
        /* <DEDUP_REMOVED lines=10> */
[CC--:B----4-:R-:W-:Y:S02]  /*93c0*/  @!P4 IADD3 R10, P0, R3.reuse, R12.reuse, RZ ;  /* 0x0000000c030ac210 */ /* 0x0d0fe40007f1e0ff */
[C---:B0-----:R-:W-:Y:S02]  /*93d0*/  @!P4 IADD3 R12, P1, R14.reuse, R12, RZ ;  /* 0x0000000c0e0cc210 */ /* 0x041fe40007f3e0ff */
[-C--:B------:R-:W-:Y:S01]  /*93e0*/  @!P5 IADD3 R14, P3, R14, R15.reuse, RZ ;  /* 0x0000000f0e0ed210 */ /* 0x080fe20007f7e0ff */
[----:B---3--:R-:W-:Y:S01]  /*93f0*/  @!P4 IMAD.X R11, R0, 0x1, R13, P0 ;  /* 0x00000001000bc824 */ /* 0x008fe200000e060d */
[----:B------:R-:W-:Y:S02]  /*9400*/  @!P5 IADD3 R20, P2, R3, R15, RZ ;  /* 0x0000000f0314d210 */ /* 0x000fe40007f5e0ff */
        /* <DEDUP_REMOVED lines=8> */
[----:B------:R1:W5:Y:S02]  /*9490*/  @!P4 LD.E.64 R48, desc[UR54][R12.64] ;  /* 0x000000360c30c980 */ /* 0x000364000c101b00 */
.L_x_8331:
[----:B------:R-:W-:Y:S05]  /*94a0*/  BSYNC B1 ;  /* 0x0000000000017941 */ /* 0x000fea0003800000 */
.L_x_8330:
[----:B---3-5:R-:W-:Y:S01]  /*94b0*/  IMAD.MOV.U32 R0, RZ, RZ, R48 ;  /* 0x000000ffff007224 */ /* 0x028fe200078e0030 */
[----:B----4-:R-:W-:Y:S01]  /*94c0*/  MOV R3, R49 ;  /* 0x0000003100037202 */ /* 0x010fe20000000f00 */
[----:B------:R-:W-:Y:S01]  /*94d0*/  IMAD.MOV.U32 R9, RZ, RZ, R45 ;  /* 0x000000ffff097224 */ /* 0x000fe200078e002d */
[----:B------:R-:W-:Y:S01]  /*94e0*/  UMOV UR4, 0xffffffff ;  /* 0xffffffff00047882 */ /* 0x000fe20000000000 */
[----:B0-----:R-:W-:Y:S01]  /*94f0*/  IMAD.MOV.U32 R4, RZ, RZ, R44 ;  /* 0x000000ffff047224 */ /* 0x001fe200078e002c */
        /* <DEDUP_REMOVED lines=11> */
[----:B------:R-:W-:Y:S02]  /*95b0*/  PRMT R60, R60, 0x5410, R4 ;  /* 0x000054103c3c7816 */ /* 0x000fe40000000004 */
[----:B------:R-:W-:Y:S01]  /*95c0*/  PRMT R59, R9, 0x7610, R59 ;  /* 0x00007610093b7816 */ /* 0x000fe2000000003b */
[----:B------:R-:W-:Y:S06]  /*95d0*/  BRA.DIV UR4, `(.L_x_8332) ;  /* 0x000001d6046c7947 */ /* 0x000fec000b800000 */
[----:B------:R0:W3:Y:S04]  /*95e0*/  SHFL.IDX PT, R0, R6, 0x1, 0x181f ;  /* 0x00381f0006007f89 */ /* 0x0000e800000e0000 */
[----:B------:R0:W4:Y:S04]  /*95f0*/  SHFL.IDX PT, R3, R5, 0x1, 0x181f ;  /* 0x00381f0005037f89 */ /* 0x00012800000e0000 */
[----:B------:R0:W0:Y:S04]  /*9600*/  SHFL.IDX PT, R4, R8, 0x1, 0x181f ;  /* 0x00381f0008047f89 */ /* 0x00002800000e0000 */
[----:B-1----:R1:W0:Y:S02]  /*9610*/  SHFL.IDX PT, R14, R7, 0x1, 0x181f ;  /* 0x00381f00070e7f89 */ /* 0x00222400000e0000 */
.L_x_8679:
[----:B------:R-:W-:Y:S01]  /*9620*/  VIADD R9, R57, 0x20 ;  /* 0x0000002039097836 */ /* 0x000fe20000000000 */
[----:B------:R-:W-:Y:S01]  /*9630*/  BSSY B1, `(.L_x_8333) ;  /* 0x000001d000017945 */ /* 0x000fe20003800000 */
[----:B------:R-:W-:Y:S02]  /*9640*/  CS2R R34, SRZ ;  /* 0x0000000000227805 */ /* 0x000fe4000001ff00 */
[----:B------:R-:W-:Y:S02]  /*9650*/  CS2R R36, SRZ ;  /* 0x0000000000247805 */ /* 0x000fe4000001ff00 */
[----:B------:R-:W-:Y:S02]  /*9660*/  CS2R R32, SRZ ;  /* 0x0000000000207805 */ /* 0x000fe4000001ff00 */
[----:B------:R-:W-:-:S13]  /*9670*/  ISETP.GE.AND P0, PT, R9, R64, PT ;  /* 0x000000400900720c */ /* 0x000fda0003f06270 */
        /* <DEDUP_REMOVED lines=12> */
[-C--:B------:R-:W-:Y:S02]  /*9740*/  @!P5 IADD3 R20, P2, R3, R11.reuse, RZ ;  /* 0x0000000b0314d210 */ /* 0x080fe40007f5e0ff */
[----:B------:R-:W-:Y:S02]  /*9750*/  @!P5 IADD3 R14, P3, R14, R11, RZ ;  /* 0x0000000b0e0ed210 */ /* 0x000fe40007f7e0ff */
[----:B------:R-:W-:-:S02]  /*9760*/  CS2R R36, SRZ ;  /* 0x0000000000247805 */ /* 0x000fc4000001ff00 */
[C---:B---3--:R-:W-:Y:S02]  /*9770*/  @!P5 IADD3.X R21, R0.reuse, R15, RZ, P2, !PT ;  /* 0x0000000f0015d210 */ /* 0x048fe400017fe4ff */
[----:B------:R-:W-:Y:S01]  /*9780*/  CS2R R38, SRZ ;  /* 0x0000000000267805 */ /* 0x000fe2000001ff00 */
[--C-:B------:R-:W-:Y:S02]  /*9790*/  @!P4 IMAD.X R11, R0, 0x1, R9.reuse, P0 ;  /* 0x00000001000bc824 */ /* 0x100fe400000e0609 */
[C---:B------:R-:W-:Y:S01]  /*97a0*/  @!P4 IMAD.X R13, R4.reuse, 0x1, R9, P1 ;  /* 0x00000001040dc824 */ /* 0x040fe200008e0609 */
[----:B------:R0:W5:Y:S01]  /*97b0*/  @!P5 LD.E.64 R32, desc[UR54][R20.64] ;  /* 0x000000361420d980 */ /* 0x000162000c101b00 */
[----:B------:R-:W-:-:S03]  /*97c0*/  @!P5 IMAD.X R15, R4, 0x1, R15, P3 ;  /* 0x00000001040fd824 */ /* 0x000fc600018e060f */
[----:B------:R0:W5:Y:S04]  /*97d0*/  @!P4 LD.E.64 R36, desc[UR54][R10.64] ;  /* 0x000000360a24c980 */ /* 0x000168000c101b00 */
[----:B------:R0:W5:Y:S04]  /*97e0*/  @!P5 LD.E.64 R34, desc[UR54][R14.64] ;  /* 0x000000360e22d980 */ /* 0x000168000c101b00 */
[----:B------:R0:W5:Y:S02]  /*97f0*/  @!P4 LD.E.64 R38, desc[UR54][R12.64] ;  /* 0x000000360c26c980 */ /* 0x000164000c101b00 */
.L_x_8334:
[----:B------:R-:W-:Y:S05]  /*9800*/  BSYNC B1 ;  /* 0x0000000000017941 */ /* 0x000fea0003800000 */
.L_x_8333:
[----:B---3-5:R-:W-:Y:S01]  /*9810*/  IMAD.MOV.U32 R0, RZ, RZ, R38 ;  /* 0x000000ffff007224 */ /* 0x028fe200078e0026 */
[----:B----4-:R-:W-:Y:S01]  /*9820*/  MOV R3, R39 ;  /* 0x0000002700037202 */ /* 0x010fe20000000f00 */
[----:B0-----:R-:W-:Y:S01]  /*9830*/  IMAD.MOV.U32 R4, RZ, RZ, R34 ;  /* 0x000000ffff047224 */ /* 0x001fe200078e0022 */
        /* <DEDUP_REMOVED lines=9> */
[----:B------:R-:W-:Y:S02]  /*98d0*/  PRMT R58, R58, 0x5410, R0 ;  /* 0x000054103a3a7816 */ /* 0x000fe40000000000 */
[----:B------:R-:W-:Y:S02]  /*98e0*/  PRMT R55, R3, 0x7610, R55 ;  /* 0x0000761003377816 */ /* 0x000fe40000000037 */
[----:B------:R-:W-:Y:S01]  /*98f0*/  PRMT R52, R4, 0x5410, R9 ;  /* 0x0000541004347816 */ /* 0x000fe20000000009 */
[----:B------:R-:W-:Y:S06]  /*9900*/  BRA.DIV UR4, `(.L_x_8335) ;  /* 0x000001d604107947 */ /* 0x000fec000b800000 */
[----:B------:R0:W3:Y:S04]  /*9910*/  SHFL.IDX PT, R0, R6, 0x2, 0x181f ;  /* 0x00581f0006007f89 */ /* 0x0000e800000e0000 */
[----:B------:R0:W4:Y:S04]  /*9920*/  SHFL.IDX PT, R3, R5, 0x2, 0x181f ;  /* 0x00581f0005037f89 */ /* 0x00012800000e0000 */
[----:B------:R0:W0:Y:S04]  /*9930*/  SHFL.IDX PT, R4, R8, 0x2, 0x181f ;  /* 0x00581f0008047f89 */ /* 0x00002800000e0000 */
[----:B------:R0:W0:Y:S02]  /*9940*/  SHFL.IDX PT, R14, R7, 0x2, 0x181f ;  /* 0x00581f00070e7f89 */ /* 0x00002400000e0000 */
.L_x_8685:
[----:B------:R-:W-:Y:S01]  /*9950*/  VIADD R9, R57, 0x40 ;  /* 0x0000004039097836 */ /* 0x000fe20000000000 */
[----:B------:R-:W-:Y:S01]  /*9960*/  BSSY B1, `(.L_x_8336) ;  /* 0x000001e000017945 */ /* 0x000fe20003800000 */
[----:B------:R-:W-:Y:S02]  /*9970*/  CS2R R30, SRZ ;  /* 0x00000000001e7805 */ /* 0x000fe4000001ff00 */
[----:B------:R-:W-:Y:S02]  /*9980*/  CS2R R20, SRZ ;  /* 0x0000000000147805 */ /* 0x000fe4000001ff00 */
[----:B------:R-:W-:Y:S02]  /*9990*/  CS2R R28, SRZ ;  /* 0x00000000001c7805 */ /* 0x000fe4000001ff00 */
        /* <DEDUP_REMOVED lines=26> */
.L_x_8337:
[----:B------:R-:W-:Y:S05]  /*9b40*/  BSYNC B1 ;  /* 0x0000000000017941 */ /* 0x000fea0003800000 */
.L_x_8336:
[----:B---3-5:R-:W-:Y:S01]  /*9b50*/  IMAD.MOV.U32 R0, RZ, RZ, R30 ;  /* 0x000000ffff007224 */ /* 0x028fe200078e001e */
[----:B----4-:R-:W-:Y:S01]  /*9b60*/  MOV R3, R31 ;  /* 0x0000001f00037202 */ /* 0x010fe20000000f00 */
[----:B0-----:R-:W-:Y:S01]  /*9b70*/  IMAD.MOV.U32 R4, RZ, RZ, R20 ;  /* 0x000000ffff047224 */ /* 0x001fe200078e0014 */
[----:B------:R-:W-:Y:S01]  /*9b80*/  UMOV UR4, 0xffffffff ;  /* 0xffffffff00047882 */ /* 0x000fe20000000000 */
[----:B------:R-:W-:Y:S01]  /*9b90*/  IMAD.MOV.U32 R9, RZ, RZ, R21 ;  /* 0x000000ffff097224 */ /* 0x000fe200078e0015 */
[----:B------:R-:W-:Y:S01]  /*9ba0*/  PRMT R53, R0, 0x5410, R3 ;  /* 0x0000541000357816 */ /* 0x000fe20000000003 */
[----:B------:R-:W-:Y:S01]  /*9bb0*/  IMAD.MOV.U32 R0, RZ, RZ, R28 ;  /* 0x000000ffff007224 */ /* 0x000fe200078e001c */
[----:B------:R-:W-:Y:S01]  /*9bc0*/  CS2R R26, SRZ ;  /* 0x00000000001a7805 */ /* 0x000fe2000001ff00 */
[----:B------:R-:W-:Y:S01]  /*9bd0*/  IMAD.MOV.U32 R3, RZ, RZ, R29 ;  /* 0x000000ffff037224 */ /* 0x000fe200078e001d */
[----:B------:R-:W-:Y:S01]  /*9be0*/  PRMT R43, R4, 0x5410, R9 ;  /* 0x00005410042b7816 */ /* 0x000fe20000000009 */
[----:B------:R-:W-:Y:S01]  /*9bf0*/  IMAD.MOV.U32 R9, RZ, RZ, R25 ;  /* 0x000000ffff097224 */ /* 0x000fe200078e0019 */
[----:B------:R-:W-:-:S02]  /*9c00*/  MOV R4, R24 ;  /* 0x0000001800047202 */ /* 0x000fc40000000f00 */
[----:B------:R-:W-:Y:S02]  /*9c10*/  PRMT R54, R0, 0x5410, R3 ;  /* 0x0000541000367816 */ /* 0x000fe40000000003 */
[----:B------:R-:W-:Y:S01]  /*9c20*/  PRMT R50, R4, 0x5410, R9 ;  /* 0x0000541004327816 */ /* 0x000fe20000000009 */
[----:B------:R-:W-:Y:S06]  /*9c30*/  BRA.DIV UR4, `(.L_x_8338) ;  /* 0x000001d204b47947 */ /* 0x000fec000b800000 */
[----:B------:R0:W3:Y:S04]  /*9c40*/  SHFL.IDX PT, R0, R6, 0x3, 0x181f ;  /* 0x00781f0006007f89 */ /* 0x0000e800000e0000 */
[----:B------:R0:W4:Y:S04]  /*9c50*/  SHFL.IDX PT, R3, R5, 0x3, 0x181f ;  /* 0x00781f0005037f89 */ /* 0x00012800000e0000 */
[----:B------:R0:W0:Y:S04]  /*9c60*/  SHFL.IDX PT, R4, R8, 0x3, 0x181f ;  /* 0x00781f0008047f89 */ /* 0x00002800000e0000 */
[----:B------:R0:W0:Y:S02]  /*9c70*/  SHFL.IDX PT, R14, R7, 0x3, 0x181f ;  /* 0x00781f00070e7f89 */ /* 0x00002400000e0000 */
.L_x_8691:
[----:B------:R-:W-:Y:S01]  /*9c80*/  VIADD R57, R57, 0x60 ;  /* 0x0000006039397836 */ /* 0x000fe20000000000 */
[----:B------:R-:W-:Y:S01]  /*9c90*/  BSSY B1, `(.L_x_8339) ;  /* 0x000001d000017945 */ /* 0x000fe20003800000 */
[----:B------:R-:W-:Y:S02]  /*9ca0*/  CS2R R10, SRZ ;  /* 0x00000000000a7805 */ /* 0x000fe4000001ff00 */
[----:B------:R-:W-:Y:S02]  /*9cb0*/  CS2R R12, SRZ ;  /* 0x00000000000c7805 */ /* 0x000fe4000001ff00 */
[----:B0-2---:R-:W-:Y:S02]  /*9cc0*/  CS2R R8, SRZ ;  /* 0x0000000000087805 */ /* 0x005fe4000001ff00 */
[----:B------:R-:W-:-:S13]  /*9cd0*/  ISETP.GE.AND P0, PT, R57, R64, PT ;  /* 0x000000403900720c */ /* 0x000fda0003f06270 */
[----:B------:R-:W-:Y:S05]  /*9ce0*/  @P0 BRA `(.L_x_8340) ;  /* 0x00000000005c0947 */ /* 0x000fea0003800000 */
[----:B------:R-:W-:Y:S01]  /*9cf0*/  ULDC UR4, c[0x0][0x3f4] ;  /* 0x0000fd0000047ab9 */ /* 0x000fe20000000800 */
[----:B------:R-:W-:Y:S02]  /*9d00*/  CS2R R8, SRZ ;  /* 0x0000000000087805 */ /* 0x000fe4000001ff00 */
[----:B------:R-:W-:Y:S02]  /*9d10*/  ISETP.GE.AND P4, PT, R22, UR4, PT ;  /* 0x0000000416007c0c */ /* 0x000fe4000bf86270 */
[----:B------:R-:W-:-:S11]  /*9d20*/  ISETP.GE.AND P5, PT, R186, UR4, PT ;  /* 0x00000004ba007c0c */ /* 0x000fd6000bfa6270 */
[C---:B------:R-:W-:Y:S01]  /*9d30*/  @!P4 IMAD.SHL.U32 R56, R22.reuse, 0x2, RZ ;  /* 0x000000021638c824 */ /* 0x040fe200078e00ff */
[----:B------:R-:W-:Y:S01]  /*9d40*/  @!P4 SHF.L.U64.HI R5, R22, 0x1, R23 ;  /* 0x000000011605c819 */ /* 0x000fe20000010217 */
[C---:B------:R-:W-:Y:S01]  /*9d50*/  @!P5 IMAD.SHL.U32 R15, R186.reuse, 0x2, RZ ;  /* 0x00000002ba0fd824 */ /* 0x040fe200078e00ff */
[----:B------:R-:W-:Y:S02]  /*9d60*/  @!P5 SHF.L.U64.HI R11, R186, 0x1, R210 ;  /* 0x00000001ba0bd819 */ /* 0x000fe400000102d2 */
[-C--:B----4-:R-:W-:Y:S02]  /*9d70*/  @!P4 IADD3 R6, P0, R3, R56.reuse, RZ ;  /* 0x000000380306c210 */ /* 0x090fe40007f1e0ff */
[C---:B------:R-:W-:Y:S02]  /*9d80*/  @!P4 IADD3 R56, P1, R14.reuse, R56, RZ ;  /* 0x000000380e38c210 */ /* 0x040fe40007f3e0ff */
[----:B------:R-:W-:Y:S02]  /*9d90*/  @!P5 IADD3 R14, P3, R14, R15, RZ ;  /* 0x0000000f0e0ed210 */ /* 0x000fe40007f7e0ff */
[----:B------:R-:W-:-:S02]  /*9da0*/  CS2R R12, SRZ ;  /* 0x00000000000c7805 */ /* 0x000fc4000001ff00 */
[----:B------:R-:W-:Y:S02]  /*9db0*/  @!P5 IADD3 R62, P2, R3, R15, RZ ;  /* 0x0000000f033ed210 */ /* 0x000fe40007f5e0ff */
[----:B------:R-:W-:Y:S01]  /*9dc0*/  CS2R R26, SRZ ;  /* 0x00000000001a7805 */ /* 0x000fe2000001ff00 */
[C---:B-1-3--:R-:W-:Y:S01]  /*9dd0*/  @!P4 IMAD.X R7, R0.reuse, 0x1, R5, P0 ;  /* 0x000000010007c824 */ /* 0x04afe200000e0605 */
[----:B------:R-:W-:Y:S01]  /*9de0*/  @!P5 IADD3.X R63, R0, R11, RZ, P2, !PT ;  /* 0x0000000b003fd210 */ /* 0x000fe200017fe4ff */
[C---:B------:R-:W-:Y:S01]  /*9df0*/  @!P5 IMAD.X R15, R4.reuse, 0x1, R11, P3 ;  /* 0x00000001040fd824 */ /* 0x040fe200018e060b */
[----:B------:R-:W-:Y:S01]  /*9e00*/  CS2R R10, SRZ ;  /* 0x00000000000a7805 */ /* 0x000fe2000001ff00 */
[----:B------:R-:W-:Y:S01]  /*9e10*/  @!P4 IMAD.X R57, R4, 0x1, R5, P1 ;  /* 0x000000010439c824 */ /* 0x000fe200008e0605 */
[----:B------:R0:W5:Y:S04]  /*9e20*/  @!P4 LD.E.64 R12, desc[UR54][R6.64] ;  /* 0x00000036060cc980 */ /* 0x000168000c101b00 */
[----:B------:R0:W5:Y:S04]  /*9e30*/  @!P5 LD.E.64 R8, desc[UR54][R62.64] ;  /* 0x000000363e08d980 */ /* 0x000168000c101b00 */
[----:B------:R0:W5:Y:S04]  /*9e40*/  @!P5 LD.E.64 R10, desc[UR54][R14.64] ;  /* 0x000000360e0ad980 */ /* 0x000168000c101b00 */
[----:B------:R0:W5:Y:S02]  /*9e50*/  @!P4 LD.E.64 R26, desc[UR54][R56.64] ;  /* 0x00000036381ac980 */ /* 0x000164000c101b00 */
.L_x_8340:
[----:B------:R-:W-:Y:S05]  /*9e60*/  BSYNC B1 ;  /* 0x0000000000017941 */ /* 0x000fea0003800000 */
.L_x_8339:
[----:B------:R-:W-:Y:S01]  /*9e70*/  ULEA.HI UR4, UR37, UR37, URZ, 0x1 ;  /* 0x0000002525047291 */ /* 0x000fe2000f8f083f */
[----:B-----5:R-:W-:Y:S01]  /*9e80*/  IMAD.MOV.U32 R4, RZ, RZ, R27 ;  /* 0x000000ffff047224 */ /* 0x020fe200078e001b */
[----:B----4-:R-:W-:Y:S01]  /*9e90*/  MOV R3, R26 ;  /* 0x0000001a00037202 */ /* 0x010fe20000000f00 */
[----:B0-----:R-:W-:Y:S01]  /*9ea0*/  IMAD.MOV.U32 R6, RZ, RZ, R12 ;  /* 0x000000ffff067224 */ /* 0x001fe200078e000c */
[----:B------:R-:W-:Y:S01]  /*9eb0*/  ULOP3.LUT UR4, UR4, 0xfffffffe, URZ, 0xc0, !UPT ;  /* 0xfffffffe04047892 */ /* 0x000fe2000f8ec03f */
[----:B-1----:R-:W-:Y:S01]  /*9ec0*/  MOV R7, R13 ;  /* 0x0000000d00077202 */ /* 0x002fe20000000f00 */
[----:B------:R-:W-:Y:S01]  /*9ed0*/  BSSY B1, `(.L_x_8341) ;  /* 0x000000f000017945 */ /* 0x000fe20003800000 */
[----:B------:R-:W-:Y:S01]  /*9ee0*/  PRMT R15, R3, 0x5410, R4 ;  /* 0x00005410030f7816 */ /* 0x000fe20000000004 */
[----:B------:R-:W-:Y:S01]  /*9ef0*/  UIADD3 UR4, UR37, -UR4, URZ ;  /* 0x8000000425047290 */ /* 0x000fe2000fffe03f */
[----:B------:R-:W-:Y:S01]  /*9f00*/  IMAD.MOV.U32 R3, RZ, RZ, R10 ;  /* 0x000000ffff037224 */ /* 0x000fe200078e000a */
[----:B---3--:R-:W-:Y:S01]  /*9f10*/  VIADDMNMX R0, R64, -R193, 0x80, PT ;  /* 0x0000008040007446 */ /* 0x008fe200038009c1 */
[----:B------:R-:W-:Y:S01]  /*9f20*/  IMAD.MOV.U32 R4, RZ, RZ, R11 ;  /* 0x000000ffff047224 */ /* 0x000fe200078e000b */
[----:B------:R-:W-:Y:S01]  /*9f30*/  PRMT R56, R6, 0x5410, R7 ;  /* 0x0000541006387816 */ /* 0x000fe20000000007 */
[----:B------:R-:W-:Y:S01]  /*9f40*/  IMAD.MOV.U32 R6, RZ, RZ, R9 ;  /* 0x000000ffff067224 */ /* 0x000fe200078e0009 */
[----:B------:R-:W-:Y:S01]  /*9f50*/  ISETP.GE.AND P1, PT, R188, R0, PT ;  /* 0x00000000bc00720c */ /* 0x000fe20003f26270 */
[----:B------:R-:W-:Y:S01]  /*9f60*/  IMAD.U32 R5, RZ, RZ, UR4 ;  /* 0x00000004ff057e24 */ /* 0x000fe2000f8e00ff */
[----:B------:R-:W-:Y:S01]  /*9f70*/  PRMT R3, R3, 0x5410, R4 ;  /* 0x0000541003037816 */ /* 0x000fe20000000004 */
[----:B------:R-:W-:-:S03]  /*9f80*/  IMAD.MOV.U32 R4, RZ, RZ, R8 ;  /* 0x000000ffff047224 */ /* 0x000fc600078e0008 */
[----:B------:R-:W-:-:S04]  /*9f90*/  SHF.L.U32 R5, R5, 0x1f, RZ ;  /* 0x0000001f05057819 */ /* 0x000fc800000006ff */
[----:B------:R-:W0:Y:S02]  /*9fa0*/  SYNCS.PHASECHK.TRANS64.TRYWAIT P0, [R18+URZ+0x28800], R5 ;  /* 0x02880005120075a7 */ /* 0x000e24000800017f */
[----:B0-----:R-:W-:Y:S05]  /*9fb0*/  @!P0 BRA `(.L_x_8342) ;  /* 0x000001d000448947 */ /* 0x001fea0003800000 */
.L_x_8692:
[----:B------:R-:W-:Y:S05]  /*9fc0*/  BSYNC B1 ;  /* 0x0000000000017941 */ /* 0x000fea0003800000 */
.L_x_8341:
[----:B------:R-:W-:Y:S01]  /*9fd0*/  BSSY B1, `(.L_x_8343) ;  /* 0x000005e000017945 */ /* 0x000fe20003800000 */
[----:B------:R-:W-:-:S03]  /*9fe0*/  PRMT R14, R4, 0x5410, R6 ;  /* 0x00005410040e7816 */ /* 0x000fc60000000006 */
[----:B------:R-:W-:Y:S05]  /*9ff0*/  @P1 BRA `(.L_x_8344) ;  /* 0x00000004006c1947 */ /* 0x000fea0003800000 */
[----:B0-----:R-:W0:Y:S01]  /*a000*/  LDC R5, c[0x0][0x3f4] ;  /* 0x0000fd00ff057b82 */ /* 0x001e220000000800 */
[----:B------:R-:W-:Y:S01]  /*a010*/  BSSY B2, `(.L_x_8345) ;  /* 0x000002e000027945 */ /* 0x000fe20003800000 */
[-C--:B0-----:R-:W-:Y:S02]  /*a020*/  ISETP.GE.AND P0, PT, R22, R5.reuse, PT ;  /* 0x000000051600720c */ /* 0x081fe40003f06270 */
[----:B------:R-:W-:-:S11]  /*a030*/  ISETP.GE.AND P1, PT, R186, R5, PT ;  /* 0x00000005ba00720c */ /* 0x000fd60003f26270 */
[----:B------:R-:W-:Y:S05]  /*a040*/  @P0 BRA `(.L_x_8346) ;  /* 0x0000000000a80947 */ /* 0x000fea0003800000 */
[----:B------:R-:W0:Y:S01]  /*a050*/  LDS.128 R4, [R205] ;  /* 0x00000000cd047984 */ /* 0x000e220000000c00 */
        /* <DEDUP_REMOVED lines=8> */
[----:B0-----:R-:W-:-:S02]  /*a0e0*/  HADD2.F32 R48, -RZ, R7.H0_H0 ;  /* 0x20000007ff307230 */ /* 0x001fc40000004100 */
[----:B------:R-:W-:Y:S02]  /*a0f0*/  HADD2.F32 R49, -RZ, R7.H1_H1 ;  /* 0x30000007ff317230 */ /* 0x000fe40000004100 */
[--C-:B------:R-:W-:Y:S02]  /*a100*/  HADD2.F32 R7, -RZ, R4.reuse.H0_H0 ;  /* 0x20000004ff077230 */ /* 0x100fe40000004100 */
[----:B------:R-:W-:Y:S02]  /*a110*/  HADD2.F32 R4, -RZ, R4.H1_H1 ;  /* 0x30000004ff047230 */ /* 0x000fe40000004100 */
[C---:B------:R-:W-:Y:S01]  /*a120*/  FMUL.FTZ R66, R49.reuse, R61 ;  /* 0x0000003d31427220 */ /* 0x040fe20000410000 */
[----:B------:R-:W-:Y:S01]  /*a130*/  FMUL.FTZ R65, R49, R63 ;  /* 0x0000003f31417220 */ /* 0x000fe20000410000 */
[--C-:B------:R-:W-:Y:S02]  /*a140*/  HADD2.F32 R46, -RZ, R6.reuse.H0_H0 ;  /* 0x20000006ff2e7230 */ /* 0x100fe40000004100 */
[----:B------:R-:W-:Y:S01]  /*a150*/  FMUL.FTZ R64, R4, R62 ;  /* 0x0000003e04407220 */ /* 0x000fe20000410000 */
[----:B------:R-:W-:-:S02]  /*a160*/  HADD2.F32 R47, -RZ, R6.H1_H1 ;  /* 0x30000006ff2f7230 */ /* 0x000fc40000004100 */
[C---:B------:R-:W-:Y:S01]  /*a170*/  FFMA.FTZ R68, R48.reuse, R63, R66 ;  /* 0x0000003f30447223 */ /* 0x040fe20000010042 */
[--C-:B------:R-:W-:Y:S02]  /*a180*/  HADD2.F32 R6, -RZ, R5.reuse.H0_H0 ;  /* 0x20000005ff067230 */ /* 0x100fe40000004100 */
[----:B------:R-:W-:Y:S01]  /*a190*/  FFMA.FTZ R65, R48, R61, -R65 ;  /* 0x0000003d30417223 */ /* 0x000fe20000010841 */
[-C--:B------:R-:W-:Y:S01]  /*a1a0*/  FMUL.FTZ R66, R4, R57.reuse ;  /* 0x0000003904427220 */ /* 0x080fe20000410000 */
[C---:B------:R-:W-:Y:S01]  /*a1b0*/  FFMA.FTZ R64, R7.reuse, R57, -R64 ;  /* 0x0000003907407223 */ /* 0x040fe20000010840 */
[----:B------:R-:W-:Y:S02]  /*a1c0*/  HADD2.F32 R5, -RZ, R5.H1_H1 ;  /* 0x30000005ff057230 */ /* 0x000fe40000004100 */
[--C-:B------:R-:W-:Y:S02]  /*a1d0*/  HADD2.F32 R57, -RZ, R70.reuse.H0_H0 ;  /* 0x20000046ff397230 */ /* 0x100fe40000004100 */
[----:B------:R-:W-:Y:S01]  /*a1e0*/  FFMA.FTZ R61, R7, R62, R66 ;  /* 0x0000003e073d7223 */ /* 0x000fe20000010042 */
[----:B------:R-:W-:-:S02]  /*a1f0*/  HADD2.F32 R48, -RZ, R70.H1_H1 ;  /* 0x30000046ff307230 */ /* 0x000fc40000004100 */
        /* <DEDUP_REMOVED lines=15> */
.L_x_8346:
[----:B------:R-:W-:Y:S05]  /*a2f0*/  BSYNC B2 ;  /* 0x0000000000027941 */ /* 0x000fea0003800000 */
.L_x_8345:
[----:B------:R-:W-:Y:S05]  /*a300*/  @P1 BRA `(.L_x_8344) ;  /* 0x0000000000a81947 */ /* 0x000fea0003800000 */
[----:B0-----:R-:W0:Y:S01]  /*a310*/  LDS.128 R4, [R205+0x4000] ;  /* 0x00400000cd047984 */ /* 0x001e220000000c00 */
[----:B------:R-:W-:Y:S01]  /*a320*/  SHF.R.U32.HI R48, RZ, 0x10, R45 ;  /* 0x00000010ff307819 */ /* 0x000fe2000001162d */
[--C-:B------:R-:W-:Y:S01]  /*a330*/  HADD2.F32 R46, -RZ, R60.reuse.H1_H1 ;  /* 0x3000003cff2e7230 */ /* 0x100fe20000004100 */
[----:B------:R-:W-:Y:S01]  /*a340*/  SHF.R.U32.HI R47, RZ, 0x10, R41 ;  /* 0x00000010ff2f7819 */ /* 0x000fe20000011629 */
        /* <DEDUP_REMOVED lines=38> */
.L_x_8344:
[----:B------:R-:W-:Y:S05]  /*a5b0*/  BSYNC B1 ;  /* 0x0000000000017941 */ /* 0x000fea0003800000 */
.L_x_8343:
[----:B------:R-:W-:Y:S01]  /*a5c0*/  ISETP.GE.AND P0, PT, R217, R0, PT ;  /* 0x00000000d900720c */ /* 0x000fe20003f06270 */
[----:B------:R-:W-:-:S12]  /*a5d0*/  BSSY B1, `(.L_x_8347) ;  /* 0x000005d000017945 */ /* 0x000fd80003800000 */
[----:B------:R-:W-:Y:S05]  /*a5e0*/  @P0 BRA `(.L_x_8348) ;  /* 0x00000004006c0947 */ /* 0x000fea0003800000 */
[----:B01----:R-:W0:Y:S01]  /*a5f0*/  LDC R5, c[0x0][0x3f4] ;  /* 0x0000fd00ff057b82 */ /* 0x003e220000000800 */
[----:B------:R-:W-:Y:S01]  /*a600*/  BSSY B2, `(.L_x_8349) ;  /* 0x000002e000027945 */ /* 0x000fe20003800000 */
[-C--:B0-----:R-:W-:Y:S02]  /*a610*/  ISETP.GE.AND P0, PT, R22, R5.reuse, PT ;  /* 0x000000051600720c */ /* 0x081fe40003f06270 */
[----:B------:R-:W-:-:S11]  /*a620*/  ISETP.GE.AND P1, PT, R186, R5, PT ;  /* 0x00000005ba00720c */ /* 0x000fd60003f26270 */
[----:B------:R-:W-:Y:S05]  /*a630*/  @P0 BRA `(.L_x_8350) ;  /* 0x0000000000a80947 */ /* 0x000fea0003800000 */
[----:B------:R-:W0:Y:S01]  /*a640*/  LDS.128 R4, [R205+0x1000] ;  /* 0x00100000cd047984 */ /* 0x000e220000000c00 */
        /* <DEDUP_REMOVED lines=41> */
.L_x_8350:
[----:B------:R-:W-:Y:S05]  /*a8e0*/  BSYNC B2 ;  /* 0x0000000000027941 */ /* 0x000fea0003800000 */
.L_x_8349:
[----:B------:R-:W-:Y:S05]  /*a8f0*/  @P1 BRA `(.L_x_8348) ;  /* 0x0000000000a81947 */ /* 0x000fea0003800000 */
[----:B0-----:R-:W0:Y:S01]  /*a900*/  LDS.128 R4, [R205+0x5000] ;  /* 0x00500000cd047984 */ /* 0x001e220000000c00 */
        /* <DEDUP_REMOVED lines=41> */
.L_x_8348:
[----:B------:R-:W-:Y:S05]  /*aba0*/  BSYNC B1 ;  /* 0x0000000000017941 */ /* 0x000fea0003800000 */
.L_x_8347:
[----:B------:R-:W-:Y:S01]  /*abb0*/  ISETP.GE.AND P0, PT, R216, R0, PT ;  /* 0x00000000d800720c */ /* 0x000fe20003f06270 */
[----:B------:R-:W-:-:S12]  /*abc0*/  BSSY B1, `(.L_x_8351) ;  /* 0x000005d000017945 */ /* 0x000fd80003800000 */
[----:B------:R-:W-:Y:S05]  /*abd0*/  @P0 BRA `(.L_x_8352) ;  /* 0x00000004006c0947 */ /* 0x000fea0003800000 */
[----:B012---:R-:W0:Y:S01]  /*abe0*/  LDC R5, c[0x0][0x3f4] ;  /* 0x0000fd00ff057b82 */ /* 0x007e220000000800 */
[----:B------:R-:W-:Y:S01]  /*abf0*/  BSSY B2, `(.L_x_8353) ;  /* 0x000002e000027945 */ /* 0x000fe20003800000 */
[-C--:B0-----:R-:W-:Y:S02]  /*ac00*/  ISETP.GE.AND P0, PT, R22, R5.reuse, PT ;  /* 0x000000051600720c */ /* 0x081fe40003f06270 */
[----:B------:R-:W-:-:S11]  /*ac10*/  ISETP.GE.AND P1, PT, R186, R5, PT ;  /* 0x00000005ba00720c */ /* 0x000fd60003f26270 */
[----:B------:R-:W-:Y:S05]  /*ac20*/  @P0 BRA `(.L_x_8354) ;  /* 0x0000000000a80947 */ /* 0x000fea0003800000 */
        /* <DEDUP_REMOVED lines=42> */
.L_x_8354:
[----:B------:R-:W-:Y:S05]  /*aed0*/  BSYNC B2 ;  /* 0x0000000000027941 */ /* 0x000fea0003800000 */
.L_x_8353:
[----:B------:R-:W-:Y:S05]  /*aee0*/  @P1 BRA `(.L_x_8352) ;  /* 0x0000000000a81947 */ /* 0x000fea0003800000 */
[----:B0-----:R-:W0:Y:S01]  /*aef0*/  LDS.128 R4, [R205+0x6000] ;  /* 0x00600000cd047984 */ /* 0x001e220000000c00 */
        /* <DEDUP_REMOVED lines=41> */
.L_x_8352:
[----:B------:R-:W-:Y:S05]  /*b190*/  BSYNC B1 ;  /* 0x0000000000017941 */ /* 0x000fea0003800000 */
.L_x_8351:
[----:B------:R-:W-:-:S13]  /*b1a0*/  ISETP.GE.AND P0, PT, R215, R0, PT ;  /* 0x00000000d700720c */ /* 0x000fda0003f06270 */
[----:B------:R-:W-:Y:S05]  /*b1b0*/  @P0 BRA `(.L_x_8355) ;  /* 0x0000002800a80947 */ /* 0x000fea0003800000 */
[----:B0123--:R-:W0:Y:S01]  /*b1c0*/  LDC R5, c[0x0][0x3f4] ;  /* 0x0000fd00ff057b82 */ /* 0x00fe220000000800 */
[----:B------:R-:W-:Y:S01]  /*b1d0*/  BSSY B1, `(.L_x_8356) ;  /* 0x000002e000017945 */ /* 0x000fe20003800000 */
[-C--:B0-----:R-:W-:Y:S02]  /*b1e0*/  ISETP.GE.AND P0, PT, R22, R5.reuse, PT ;  /* 0x000000051600720c */ /* 0x081fe40003f06270 */
[----:B------:R-:W-:-:S11]  /*b1f0*/  ISETP.GE.AND P1, PT, R186, R5, PT ;  /* 0x00000005ba00720c */ /* 0x000fd60003f26270 */
[----:B------:R-:W-:Y:S05]  /*b200*/  @P0 BRA `(.L_x_8357) ;  /* 0x0000000000a80947 */ /* 0x000fea0003800000 */
[----:B------:R-:W0:Y:S01]  /*b210*/  LDS.128 R4, [R205+0x3000] ;  /* 0x00300000cd047984 */ /* 0x000e220000000c00 */
[----:B------:R-:W-:Y:S01]  /*b220*/  SHF.R.U32.HI R24, RZ, 0x10, R13 ;  /* 0x00000010ff187819 */ /* 0x000fe2000001160d */
[----:B------:R-:W-:Y:S01]  /*b230*/  HADD2.F32 R21, -RZ, R56.H0_H0 ;  /* 0x20000038ff157230 */ /* 0x000fe20000004100 */
[--C-:B------:R-:W-:Y:S01]  /*b240*/  SHF.R.U64 R30, R26, 0x10, R27.reuse ;  /* 0x000000101a1e7819 */ /* 0x100fe2000000121b */
[--C-:B------:R-:W-:Y:S01]  /*b250*/  HADD2.F32 R25, -RZ, R15.reuse.H0_H0 ;  /* 0x2000000fff197230 */ /* 0x100fe20000004100 */
[----:B------:R-:W-:Y:S01]  /*b260*/  SHF.R.U32.HI R26, RZ, 0x10, R27 ;  /* 0x00000010ff1a7819 */ /* 0x000fe2000001161b */
[----:B------:R-:W-:Y:S01]  /*b270*/  HADD2.F32 R24, -RZ, R24.H0_H0 ;  /* 0x20000018ff187230 */ /* 0x000fe20000004100 */
[----:B------:R-:W-:Y:S01]  /*b280*/  SHF.R.U64 R32, R12, 0x10, R13 ;  /* 0x000000100c207819 */ /* 0x000fe2000000120d */
[----:B------:R-:W-:Y:S02]  /*b290*/  HADD2.F32 R15, -RZ, R15.H1_H1 ;  /* 0x3000000fff0f7230 */ /* 0x000fe40000004100 */
[----:B------:R-:W-:-:S02]  /*b2a0*/  HADD2.F32 R26, -RZ, R26.H0_H0 ;  /* 0x2000001aff1a7230 */ /* 0x000fc40000004100 */
        /* <DEDUP_REMOVED lines=8> */
[C---:B------:R-:W-:Y:S01]  /*b330*/  FFMA.FTZ R31, R13.reuse, R26, R29 ;  /* 0x0000001a0d1f7223 */ /* 0x040fe2000001001d */
[----:B------:R-:W-:Y:S02]  /*b340*/  HADD2.F32 R12, -RZ, R6.H1_H1 ;  /* 0x30000006ff0c7230 */ /* 0x000fe40000004100 */
[C---:B------:R-:W-:Y:S01]  /*b350*/  FMUL.FTZ R27, R4.reuse, R25 ;  /* 0x00000019041b7220 */ /* 0x040fe20000410000 */
[--C-:B------:R-:W-:Y:S02]  /*b360*/  HADD2.F32 R6, -RZ, R5.reuse.H0_H0 ;  /* 0x20000005ff067230 */ /* 0x100fe40000004100 */
[----:B------:R-:W-:Y:S01]  /*b370*/  FFMA.FTZ R28, R13, R24, -R28 ;  /* 0x000000180d1c7223 */ /* 0x000fe2000001081c */
[-C--:B------:R-:W-:Y:S01]  /*b380*/  FMUL.FTZ R29, R4, R21.reuse ;  /* 0x00000015041d7220 */ /* 0x080fe20000410000 */
[----:B------:R-:W-:Y:S02]  /*b390*/  HADD2.F32 R5, -RZ, R5.H1_H1 ;  /* 0x30000005ff057230 */ /* 0x000fe40000004100 */
[----:B------:R-:W-:Y:S01]  /*b3a0*/  FFMA.FTZ R27, R0, R21, -R27 ;  /* 0x00000015001b7223 */ /* 0x000fe2000001081b */
[----:B------:R-:W-:-:S02]  /*b3b0*/  HADD2.F32 R13, -RZ, R30.H0_H0 ;  /* 0x2000001eff0d7230 */ /* 0x000fc40000004100 */
[C---:B------:R-:W-:Y:S01]  /*b3c0*/  FMUL.FTZ R20, R12.reuse, R15 ;  /* 0x0000000f0c147220 */ /* 0x040fe20000410000 */
[----:B------:R-:W-:Y:S02]  /*b3d0*/  HADD2.F32 R4, -RZ, R32.H0_H0 ;  /* 0x20000020ff047230 */ /* 0x000fe40000004100 */
[-C--:B------:R-:W-:Y:S01]  /*b3e0*/  FMUL.FTZ R24, R12, R56.reuse ;  /* 0x000000380c187220 */ /* 0x080fe20000410000 */
[----:B------:R-:W-:Y:S01]  /*b3f0*/  FFMA.FTZ R0, R0, R25, R29 ;  /* 0x0000001900007223 */ /* 0x000fe2000001001d */
[----:B------:R-:W-:Y:S01]  /*b400*/  FMUL.FTZ R21, R5, R13 ;  /* 0x0000000d05157220 */ /* 0x000fe20000410000 */
[----:B------:R-:W-:Y:S01]  /*b410*/  FFMA.FTZ R20, R7, R56, -R20 ;  /* 0x0000003807147223 */ /* 0x000fe20000010814 */
        /* <DEDUP_REMOVED lines=9> */
.L_x_8357:
[----:B------:R-:W-:Y:S05]  /*b4b0*/  BSYNC B1 ;  /* 0x0000000000017941 */ /* 0x000fea0003800000 */
.L_x_8356:
[----:B------:R-:W-:Y:S05]  /*b4c0*/  @P1 BRA `(.L_x_8355) ;  /* 0x0000002400e41947 */ /* 0x000fea0003800000 */
[----:B0-----:R-:W0:Y:S01]  /*b4d0*/  LDS.128 R4, [R205+0x7000] ;  /* 0x00700000cd047984 */ /* 0x001e220000000c00 */
        /* <DEDUP_REMOVED lines=8> */
[----:B------:R-:W-:Y:S02]  /*b560*/  HADD2.F32 R14, -RZ, R14.H1_H1 ;  /* 0x3000000eff0e7230 */ /* 0x000fe40000004100 */
[--C-:B0-----:R-:W-:Y:S02]  /*b570*/  HADD2.F32 R10, -RZ, R7.reuse.H1_H1 ;  /* 0x30000007ff0a7230 */ /* 0x101fe40000004100 */
[----:B------:R-:W-:Y:S02]  /*b580*/  HADD2.F32 R9, -RZ, R7.H0_H0 ;  /* 0x20000007ff097230 */ /* 0x000fe40000004100 */
[--C-:B------:R-:W-:Y:S02]  /*b590*/  HADD2.F32 R0, -RZ, R4.reuse.H0_H0 ;  /* 0x20000004ff007230 */ /* 0x100fe40000004100 */
[C---:B------:R-:W-:Y:S01]  /*b5a0*/  FMUL.FTZ R20, R10.reuse, R15 ;  /* 0x0000000f0a147220 */ /* 0x040fe20000410000 */
[----:B------:R-:W-:Y:S01]  /*b5b0*/  FMUL.FTZ R10, R10, R12 ;  /* 0x0000000c0a0a7220 */ /* 0x000fe20000410000 */
[----:B------:R-:W-:-:S02]  /*b5c0*/  HADD2.F32 R4, -RZ, R4.H1_H1 ;  /* 0x30000004ff047230 */ /* 0x000fc40000004100 */
[C---:B------:R-:W-:Y:S01]  /*b5d0*/  FFMA.FTZ R20, R9.reuse, R12, -R20 ;  /* 0x0000000c09147223 */ /* 0x040fe20000010814 */
[----:B------:R-:W-:Y:S01]  /*b5e0*/  FFMA.FTZ R25, R9, R15, R10 ;  /* 0x0000000f09197223 */ /* 0x000fe2000001000a */
[--C-:B------:R-:W-:Y:S02]  /*b5f0*/  HADD2.F32 R7, -RZ, R6.reuse.H0_H0 ;  /* 0x20000006ff077230 */ /* 0x100fe40000004100 */
[C---:B------:R-:W-:Y:S01]  /*b600*/  FMUL.FTZ R21, R4.reuse, R13 ;  /* 0x0000000d04157220 */ /* 0x040fe20000410000 */
[----:B------:R-:W-:Y:S02]  /*b610*/  HADD2.F32 R8, -RZ, R6.H1_H1 ;  /* 0x30000006ff087230 */ /* 0x000fe40000004100 */
[-C--:B------:R-:W-:Y:S01]  /*b620*/  FMUL.FTZ R15, R4, R11.reuse ;  /* 0x0000000b040f7220 */ /* 0x080fe20000410000 */
[----:B------:R-:W-:Y:S02]  /*b630*/  HADD2.F32 R9, -RZ, R3.H1_H1 ;  /* 0x30000003ff097230 */ /* 0x000fe40000004100 */
[----:B------:R-:W-:Y:S01]  /*b640*/  FFMA.FTZ R21, R0, R11, -R21 ;  /* 0x0000000b00157223 */ /* 0x000fe20000010815 */
[----:B------:R-:W-:-:S02]  /*b650*/  HADD2.F32 R6, -RZ, R5.H0_H0 ;  /* 0x20000005ff067230 */ /* 0x000fc40000004100 */
[----:B------:R-:W-:Y:S01]  /*b660*/  FFMA.FTZ R0, R0, R13, R15 ;  /* 0x0000000d00007223 */ /* 0x000fe2000001000f */
[----:B------:R-:W-:Y:S02]  /*b670*/  HADD2.F32 R5, -RZ, R5.H1_H1 ;  /* 0x30000005ff057230 */ /* 0x000fe40000004100 */
[CC--:B------:R-:W-:Y:S01]  /*b680*/  FMUL.FTZ R10, R8.reuse, R9.reuse ;  /* 0x00000009080a7220 */ /* 0x0c0fe20000410000 */
[----:B------:R-:W-:Y:S02]  /*b690*/  HADD2.F32 R4, -RZ, R24.H0_H0 ;  /* 0x20000018ff047230 */ /* 0x000fe40000004100 */
[-C--:B------:R-:W-:Y:S01]  /*b6a0*/  FMUL.FTZ R8, R8, R14.reuse ;  /* 0x0000000e08087220 */ /* 0x080fe20000410000 */
[----:B------:R-:W-:Y:S02]  /*b6b0*/  HADD2.F32 R3, -RZ, R26.H0_H0 ;  /* 0x2000001aff037230 */ /* 0x000fe40000004100 */
[----:B------:R-:W-:Y:S01]  /*b6c0*/  FFMA.FTZ R10, R7, R14, -R10 ;  /* 0x0000000e070a7223 */ /* 0x000fe2000001080a */
[----:B------:R-:W-:Y:S01]  /*b6d0*/  FMUL.FTZ R11, R5, R4 ;  /* 0x00000004050b7220 */ /* 0x000fe20000410000 */
[----:B------:R-:W-:Y:S01]  /*b6e0*/  FFMA.FTZ R9, R7, R9, R8 ;  /* 0x0000000907097223 */ /* 0x000fe20000010008 */
[-C--:B------:R-:W-:Y:S01]  /*b6f0*/  FMUL.FTZ R13, R5, R3.reuse ;  /* 0x00000003050d7220 */ /* 0x080fe20000410000 */
[----:B------:R-:W-:Y:S01]  /*b700*/  F2FP.F16.F32.PACK_AB R7, R25, R20 ;  /* 0x000000141907723e */ /* 0x000fe200000000ff */
[----:B------:R-:W-:-:S02]  /*b710*/  FFMA.FTZ R5, R6, R3, -R11 ;  /* 0x0000000306057223 */ /* 0x000fc4000001080b */
[----:B------:R-:W-:Y:S01]  /*b720*/  FFMA.FTZ R8, R6, R4, R13 ;  /* 0x0000000406087223 */ /* 0x000fe2000001000d */
[----:B------:R-:W-:Y:S02]  /*b730*/  F2FP.F16.F32.PACK_AB R6, R9, R10 ;  /* 0x0000000a0906723e */ /* 0x000fe400000000ff */
[----:B------:R-:W-:Y:S02]  /*b740*/  F2FP.F16.F32.PACK_AB R4, R0, R21 ;  /* 0x000000150004723e */ /* 0x000fe400000000ff */
[----:B------:R-:W-:-:S05]  /*b750*/  F2FP.F16.F32.PACK_AB R5, R8, R5 ;  /* 0x000000050805723e */ /* 0x000fca00000000ff */
[----:B------:R0:W-:Y:S01]  /*b760*/  STS.128 [R205+0x7000], R4 ;  /* 0x00700004cd007388 */ /* 0x0001e20000000c00 */
[----:B------:R-:W-:Y:S05]  /*b770*/  BRA `(.L_x_8355) ;  /* 0x0000002400387947 */ /* 0x000fea0003800000 */
.L_x_8328:
[----:B------:R-:W3:Y:S01]  /*b780*/  LDC R0, c[0x0][0x448] ;  /* 0x00011200ff007b82 */ /* 0x000ee20000000800 */
[----:B------:R-:W-:Y:S01]  /*b790*/  ULDC.64 UR4, c[0x0][0x3f8] ;  /* 0x0000fe0000047ab9 */ /* 0x000fe20000000a00 */
[----:B------:R-:W-:Y:S01]  /*b7a0*/  ULDC.64 UR6, c[0x0][0x408] ;  /* 0x0001020000067ab9 */ /* 0x000fe20000000a00 */
        /* <DEDUP_REMOVED lines=11> */
[C---:B------:R-:W-:Y:S01]  /*b860*/  IMAD R5, R3.reuse, UR5, R6 ;  /* 0x0000000503057c24 */ /* 0x040fe2000f8e0206 */
[----:B------:R-:W-:Y:S01]  /*b870*/  ULDC.64 UR4, c[0x0][0x3e8] ;  /* 0x0000fa0000047ab9 */ /* 0x000fe20000000a00 */
[----:B------:R-:W-:Y:S01]  /*b880*/  IMAD.WIDE.U32 R24, R3, UR6, R24 ;  /* 0x0000000603187c25 */ /* 0x000fe2000f8e0018 */
[----:B------:R-:W-:Y:S01]  /*b890*/  LEA R10, P0, R26, UR4, 0x1 ;  /* 0x000000041a0a7c11 */ /* 0x000fe2000f8008ff */
[----:B------:R-:W-:Y:S01]  /*b8a0*/  UMOV UR4, 0xffffffff ;  /* 0xffffffff00047882 */ /* 0x000fe20000000000 */
[----:B------:R-:W-:Y:S01]  /*b8b0*/  IADD3 R5, R27, R5, RZ ;  /* 0x000000051b057210 */ /* 0x000fe20007ffe0ff */
[----:B------:R-:W-:Y:S01]  /*b8c0*/  IMAD R3, R3, UR7, R4 ;  /* 0x0000000703037c24 */ /* 0x000fe2000f8e0204 */
[----:B------:R-:W-:-:S02]  /*b8d0*/  ULDC.64 UR6, c[0x0][0x400] ;  /* 0x0001000000067ab9 */ /* 0x000fc40000000a00 */
[----:B------:R-:W-:Y:S01]  /*b8e0*/  LEA R44, P1, R24, UR6, 0x1 ;  /* 0x00000006182c7c11 */ /* 0x000fe2000f8208ff */
[----:B------:R-:W-:Y:S01]  /*b8f0*/  IMAD.IADD R3, R25, 0x1, R3 ;  /* 0x0000000119037824 */ /* 0x000fe200078e0203 */
[----:B------:R-:W-:-:S04]  /*b900*/  LEA.HI.X R43, R26, UR5, R5, 0x1, P0 ;  /* 0x000000051a2b7c11 */ /* 0x000fc800080f0c05 */
[----:B------:R-:W-:Y:S01]  /*b910*/  LEA.HI.X R45, R24, UR7, R3, 0x1, P1 ;  /* 0x00000007182d7c11 */ /* 0x000fe200088f0c03 */
[----:B------:R-:W-:Y:S06]  /*b920*/  BRA.DIV UR4, `(.L_x_8358) ;  /* 0x000001b604fc7947 */ /* 0x000fec000b800000 */
[----:B------:R-:W3:Y:S01]  /*b930*/  LDC R56, c[0x0][0x3f4] ;  /* 0x0000fd00ff387b82 */ /* 0x000ee20000000800 */
[----:B------:R-:W4:Y:S01]  /*b940*/  SHFL.IDX PT, R4, R10, RZ, 0x181f ;  /* 0x00181fff0a047589 */ /* 0x000f2200000e0000 */
[----:B------:R-:W-:-:S03]  /*b950*/  IMAD R0, R189, R0, RZ ;  /* 0x00000000bd007224 */ /* 0x000fc600078e02ff */
[----:B------:R-:W5:Y:S04]  /*b960*/  SHFL.IDX PT, R3, R43, RZ, 0x181f ;  /* 0x00181fff2b037589 */ /* 0x000f6800000e0000 */
[----:B------:R-:W0:Y:S04]  /*b970*/  SHFL.IDX PT, R14, R44, RZ, 0x181f ;  /* 0x00181fff2c0e7589 */ /* 0x000e2800000e0000 */
[----:B------:R-:W1:Y:S01]  /*b980*/  SHFL.IDX PT, R5, R45, RZ, 0x181f ;  /* 0x00181fff2d057589 */ /* 0x000e6200000e0000 */
[----:B---3--:R-:W-:-:S04]  /*b990*/  ISETP.GE.AND P0, PT, R16, R56, PT ;  /* 0x000000381000720c */ /* 0x008fc80003f06270 */
[----:B------:R-:W-:-:S13]  /*b9a0*/  ISETP.GE.OR P1, PT, R57, R0, P0 ;  /* 0x000000003900720c */ /* 0x000fda0000726670 */
[C---:B------:R-:W-:Y:S01]  /*b9b0*/  @!P1 IMAD.SHL.U32 R7, R16.reuse, 0x2, RZ ;  /* 0x0000000210079824 */ /* 0x040fe200078e00ff */
[----:B------:R-:W-:-:S04]  /*b9c0*/  @!P1 SHF.L.U64.HI R6, R16, 0x1, R17 ;  /* 0x0000000110069819 */ /* 0x000fc80000010211 */
[----:B----4-:R-:W-:-:S05]  /*b9d0*/  @!P1 IADD3 R4, P2, R4, R7, RZ ;  /* 0x0000000704049210 */ /* 0x010fca0007f5e0ff */
[----:B-----5:R-:W-:Y:S02]  /*b9e0*/  @!P1 IMAD.X R3, R3, 0x1, R6, P2 ;  /* 0x0000000103039824 */ /* 0x020fe400010e0606 */
[----:B------:R-:W-:-:S03]  /*b9f0*/  @!P1 IMAD.MOV.U32 R24, RZ, RZ, R4 ;  /* 0x000000ffff189224 */ /* 0x000fc600078e0004 */
[----:B------:R-:W-:-:S06]  /*ba00*/  @!P1 MOV R25, R3 ;  /* 0x0000000300199202 */ /* 0x000fcc0000000f00 */
[----:B------:R-:W3:Y:S01]  /*ba10*/  @!P1 LD.E.128 R24, desc[UR54][R24.64] ;  /* 0x0000003618189980 */ /* 0x000ee2000c101d00 */
[----:B0-----:R-:W-:-:S05]  /*ba20*/  @!P1 IADD3 R14, P2, R14, R7, RZ ;  /* 0x000000070e0e9210 */ /* 0x001fca0007f5e0ff */
[----:B-1----:R-:W-:Y:S02]  /*ba30*/  @!P1 IMAD.X R5, R5, 0x1, R6, P2 ;  /* 0x0000000105059824 */ /* 0x002fe400010e0606 */
[----:B------:R-:W-:-:S06]  /*ba40*/  @!P1 IMAD.MOV.U32 R4, RZ, RZ, R14 ;  /* 0x000000ffff049224 */ /* 0x000fcc00078e000e */
[----:B------:R-:W4:Y:S01]  /*ba50*/  @!P1 LD.E.128 R4, desc[UR54][R4.64] ;  /* 0x0000003604049980 */ /* 0x000f22000c101d00 */
[----:B------:R-:W-:Y:S02]  /*ba60*/  CS2R R48, SRZ ;  /* 0x0000000000307805 */ /* 0x000fe4000001ff00 */
[----:B------:R-:W-:Y:S02]  /*ba70*/  CS2R R50, SRZ ;  /* 0x0000000000327805 */ /* 0x000fe4000001ff00 */
[----:B------:R-:W-:Y:S01]  /*ba80*/  CS2R R20, SRZ ;  /* 0x0000000000147805 */ /* 0x000fe2000001ff00 */
[----:B------:R0:W1:Y:S01]  /*ba90*/  SHFL.IDX PT, R9, R45, 0x1, 0x181f ;  /* 0x00381f002d097f89 */ /* 0x00006200000e0000 */
[----:B------:R-:W-:-:S03]  /*baa0*/  CS2R R36, SRZ ;  /* 0x0000000000247805 */ /* 0x000fc6000001ff00 */
[----:B------:R0:W0:Y:S01]  /*bab0*/  SHFL.IDX PT, R14, R44, 0x1, 0x181f ;  /* 0x00381f002c0e7f89 */ /* 0x00002200000e0000 */
[----:B---3--:R-:W-:Y:S02]  /*bac0*/  @!P1 IMAD.MOV.U32 R48, RZ, RZ, R24 ;  /* 0x000000ffff309224 */ /* 0x008fe400078e0018 */
[----:B------:R-:W-:Y:S01]  /*bad0*/  @!P1 IMAD.MOV.U32 R49, RZ, RZ, R25 ;  /* 0x000000ffff319224 */ /* 0x000fe200078e0019 */
[----:B------:R-:W-:Y:S01]  /*bae0*/  CS2R R24, SRZ ;  /* 0x0000000000187805 */ /* 0x000fe2000001ff00 */
[----:B------:R-:W-:Y:S01]  /*baf0*/  @!P1 IMAD.MOV.U32 R50, RZ, RZ, R26 ;  /* 0x000000ffff329224 */ /* 0x000fe200078e001a */
[----:B------:R-:W-:Y:S01]  /*bb00*/  MOV R3, R48 ;  /* 0x0000003000037202 */ /* 0x000fe20000000f00 */
[----:B------:R-:W-:Y:S02]  /*bb10*/  IMAD.MOV.U32 R8, RZ, RZ, R49 ;  /* 0x000000ffff087224 */ /* 0x000fe400078e0031 */
[----:B------:R-:W-:Y:S01]  /*bb20*/  @!P1 IMAD.MOV.U32 R51, RZ, RZ, R27 ;  /* 0x000000ffff339224 */ /* 0x000fe200078e001b */
[----:B------:R-:W-:Y:S01]  /*bb30*/  PRMT R65, R65, 0x5410, R3 ;  /* 0x0000541041417816 */ /* 0x000fe20000000003 */
[----:B------:R-:W-:Y:S01]  /*bb40*/  IMAD.MOV.U32 R11, RZ, RZ, R50 ;  /* 0x000000ffff0b7224 */ /* 0x000fe200078e0032 */
[----:B------:R-:W-:Y:S01]  /*bb50*/  PRMT R67, R8, 0x7610, R67 ;  /* 0x0000761008437816 */ /* 0x000fe20000000043 */
[----:B------:R3:W0:Y:S01]  /*bb60*/  SHFL.IDX PT, R3, R43, 0x1, 0x181f ;  /* 0x00381f002b037f89 */ /* 0x00062200000e0000 */
[----:B------:R-:W-:Y:S01]  /*bb70*/  MOV R12, R51 ;  /* 0x00000033000c7202 */ /* 0x000fe20000000f00 */
[----:B----4-:R-:W-:-:S02]  /*bb80*/  @!P1 IMAD.MOV.U32 R20, RZ, RZ, R4 ;  /* 0x000000ffff149224 */ /* 0x010fc400078e0004 */
[----:B------:R3:W4:Y:S01]  /*bb90*/  SHFL.IDX PT, R8, R10, 0x1, 0x181f ;  /* 0x00381f000a087f89 */ /* 0x00072200000e0000 */
[----:B------:R-:W-:Y:S01]  /*bba0*/  @!P1 IMAD.MOV.U32 R21, RZ, RZ, R5 ;  /* 0x000000ffff159224 */ /* 0x000fe200078e0005 */
[----:B------:R-:W-:Y:S01]  /*bbb0*/  PRMT R46, R11, 0x5410, R12 ;  /* 0x000054100b2e7816 */ /* 0x000fe2000000000c */
[----:B------:R-:W-:Y:S01]  /*bbc0*/  @!P1 IMAD.MOV.U32 R36, RZ, RZ, R6 ;  /* 0x000000ffff249224 */ /* 0x000fe200078e0006 */
[----:B------:R-:W-:Y:S01]  /*bbd0*/  MOV R4, R20 ;  /* 0x0000001400047202 */ /* 0x000fe20000000f00 */
[----:B------:R-:W-:Y:S02]  /*bbe0*/  @!P1 IMAD.MOV.U32 R37, RZ, RZ, R7 ;  /* 0x000000ffff259224 */ /* 0x000fe400078e0007 */
[----:B------:R-:W-:Y:S02]  /*bbf0*/  IMAD.MOV.U32 R5, RZ, RZ, R21 ;  /* 0x000000ffff057224 */ /* 0x000fe400078e0015 */
[----:B------:R-:W-:Y:S02]  /*bc00*/  IMAD.MOV.U32 R6, RZ, RZ, R36 ;  /* 0x000000ffff067224 */ /* 0x000fe400078e0024 */
[----:B------:R-:W-:Y:S01]  /*bc10*/  IMAD.MOV.U32 R7, RZ, RZ, R37 ;  /* 0x000000ffff077224 */ /* 0x000fe200078e0025 */
[----:B------:R-:W-:-:S02]  /*bc20*/  PRMT R67, R67, 0x5410, R5 ;  /* 0x0000541043437816 */ /* 0x000fc40000000005 */
[----:B------:R-:W-:Y:S02]  /*bc30*/  PRMT R66, R6, 0x5410, R4 ;  /* 0x0000541006427816 */ /* 0x000fe40000000004 */
[----:B-1-3--:R-:W-:-:S07]  /*bc40*/  PRMT R65, R7, 0x7610, R65 ;  /* 0x0000761007417816 */ /* 0x00afce0000000041 */
.L_x_8702:
[----:B------:R-:W-:Y:S01]  /*bc50*/  VIADD R5, R57, 0x20 ;  /* 0x0000002039057836 */ /* 0x000fe20000000000 */
[----:B------:R-:W-:Y:S01]  /*bc60*/  BSSY B1, `(.L_x_8359) ;  /* 0x0000012000017945 */ /* 0x000fe20003800000 */
[----:B------:R-:W-:Y:S02]  /*bc70*/  CS2R R26, SRZ ;  /* 0x00000000001a7805 */ /* 0x000fe4000001ff00 */
[----:B------:R-:W-:Y:S02]  /*bc80*/  CS2R R6, SRZ ;  /* 0x0000000000067805 */ /* 0x000fe4000001ff00 */
[----:B------:R-:W-:Y:S02]  /*bc90*/  ISETP.GE.AND P1, PT, R5, R0, PT ;  /* 0x000000000500720c */ /* 0x000fe40003f26270 */
[----:B------:R-:W-:-:S11]  /*bca0*/  CS2R R4, SRZ ;  /* 0x0000000000047805 */ /* 0x000fd6000001ff00 */
[----:B------:R-:W-:Y:S05]  /*bcb0*/  @P1 BRA `(.L_x_8360) ;  /* 0x0000000000301947 */ /* 0x000fea0003800000 */
[----:B------:R-:W-:Y:S02]  /*bcc0*/  CS2R R26, SRZ ;  /* 0x00000000001a7805 */ /* 0x000fe4000001ff00 */
[----:B------:R-:W-:Y:S02]  /*bcd0*/  CS2R R4, SRZ ;  /* 0x0000000000047805 */ /* 0x000fe4000001ff00 */
[----:B------:R-:W-:Y:S01]  /*bce0*/  CS2R R6, SRZ ;  /* 0x0000000000067805 */ /* 0x000fe2000001ff00 */
[----:B------:R-:W-:Y:S06]  /*bcf0*/  @P0 BRA `(.L_x_8360) ;  /* 0x0000000000200947 */ /* 0x000fec0003800000 */
[C---:B------:R-:W-:Y:S02]  /*bd00*/  SHF.L.U32 R15, R16.reuse, 0x1, RZ ;  /* 0x00000001100f7819 */ /* 0x040fe400000006ff */
[----:B------:R-:W-:Y:S02]  /*bd10*/  SHF.L.U64.HI R6, R16, 0x1, R17 ;  /* 0x0000000110067819 */ /* 0x000fe40000010211 */
[-C--:B----4-:R-:W-:Y:S02]  /*bd20*/  IADD3 R4, P1, R8, R15.reuse, RZ ;  /* 0x0000000f08047210 */ /* 0x090fe40007f3e0ff */
[----:B0-----:R-:W-:-:S03]  /*bd30*/  IADD3 R14, P2, R14, R15, RZ ;  /* 0x0000000f0e0e7210 */ /* 0x001fc60007f5e0ff */
[--C-:B------:R-:W-:Y:S02]  /*bd40*/  IMAD.X R5, R3, 0x1, R6.reuse, P1 ;  /* 0x0000000103057824 */ /* 0x100fe400008e0606 */
[----:B------:R-:W-:-:S04]  /*bd50*/  IMAD.X R15, R9, 0x1, R6, P2 ;  /* 0x00000001090f7824 */ /* 0x000fc800010e0606 */
[----:B------:R-:W5:Y:S04]  /*bd60*/  LD.E.128 R4, desc[UR54][R4.64] ;  /* 0x0000003604047980 */ /* 0x000f68000c101d00 */
[----:B------:R1:W5:Y:S02]  /*bd70*/  LD.E.128 R24, desc[UR54][R14.64] ;  /* 0x000000360e187980 */ /* 0x000364000c101d00 */
.L_x_8360:
[----:B------:R-:W-:Y:S05]  /*bd80*/  BSYNC B1 ;  /* 0x0000000000017941 */ /* 0x000fea0003800000 */
.L_x_8359:
[----:B0----5:R-:W-:Y:S01]  /*bd90*/  IMAD.MOV.U32 R3, RZ, RZ, R24 ;  /* 0x000000ffff037224 */ /* 0x021fe200078e0018 */
[----:B------:R-:W-:Y:S01]  /*bda0*/  MOV R9, R26 ;  /* 0x0000001a00097202 */ /* 0x000fe20000000f00 */
[----:B----4-:R-:W-:Y:S01]  /*bdb0*/  IMAD.MOV.U32 R8, RZ, RZ, R25 ;  /* 0x000000ffff087224 */ /* 0x010fe200078e0019 */
        /* <DEDUP_REMOVED lines=11> */
[----:B------:R-:W0:Y:S01]  /*be70*/  SHFL.IDX PT, R8, R10, 0x2, 0x181f ;  /* 0x00581f000a087f89 */ /* 0x000e2200000e0000 */
[----:B------:R-:W-:-:S03]  /*be80*/  VIADD R9, R57, 0x40 ;  /* 0x0000004039097836 */ /* 0x000fc60000000000 */
[----:B------:R-:W3:Y:S02]  /*be90*/  SHFL.IDX PT, R3, R43, 0x2, 0x181f ;  /* 0x00581f002b037f89 */ /* 0x000ee400000e0000 */
[----:B------:R-:W-:Y:S02]  /*bea0*/  ISETP.GE.OR P1, PT, R9, R0, P0 ;  /* 0x000000000900720c */ /* 0x000fe40000726670 */
[----:B-1----:R-:W1:Y:S04]  /*beb0*/  SHFL.IDX PT, R14, R44, 0x2, 0x181f ;  /* 0x00581f002c0e7f89 */ /* 0x002e6800000e0000 */
[----:B------:R-:W4:Y:S07]  /*bec0*/  SHFL.IDX PT, R9, R45, 0x2, 0x181f ;  /* 0x00581f002d097f89 */ /* 0x000f2e00000e0000 */
[C---:B------:R-:W-:Y:S01]  /*bed0*/  @!P1 IMAD.SHL.U32 R29, R16.reuse, 0x2, RZ ;  /* 0x00000002101d9824 */ /* 0x040fe200078e00ff */
[----:B------:R-:W-:-:S04]  /*bee0*/  @!P1 SHF.L.U64.HI R28, R16, 0x1, R17 ;  /* 0x00000001101c9819 */ /* 0x000fc80000010211 */
[----:B0-----:R-:W-:-:S05]  /*bef0*/  @!P1 IADD3 R8, P2, R8, R29, RZ ;  /* 0x0000001d08089210 */ /* 0x001fca0007f5e0ff */
[----:B---3--:R-:W-:Y:S02]  /*bf00*/  @!P1 IMAD.X R3, R3, 0x1, R28, P2 ;  /* 0x0000000103039824 */ /* 0x008fe400010e061c */
[----:B------:R-:W-:-:S03]  /*bf10*/  @!P1 IMAD.MOV.U32 R32, RZ, RZ, R8 ;  /* 0x000000ffff209224 */ /* 0x000fc600078e0008 */
[----:B------:R-:W-:-:S06]  /*bf20*/  @!P1 MOV R33, R3 ;  /* 0x0000000300219202 */ /* 0x000fcc0000000f00 */
[----:B------:R-:W3:Y:S01]  /*bf30*/  @!P1 LD.E.128 R32, desc[UR54][R32.64] ;  /* 0x0000003620209980 */ /* 0x000ee2000c101d00 */
[----:B-1----:R-:W-:-:S05]  /*bf40*/  @!P1 IADD3 R14, P2, R14, R29, RZ ;  /* 0x0000001d0e0e9210 */ /* 0x002fca0007f5e0ff */
[----:B----4-:R-:W-:-:S04]  /*bf50*/  @!P1 IMAD.X R9, R9, 0x1, R28, P2 ;  /* 0x0000000109099824 */ /* 0x010fc800010e061c */
[----:B------:R-:W-:-:S05]  /*bf60*/  @!P1 IMAD.MOV.U32 R15, RZ, RZ, R9 ;  /* 0x000000ffff0f9224 */ /* 0x000fca00078e0009 */
[----:B------:R-:W4:Y:S01]  /*bf70*/  @!P1 LD.E.128 R28, desc[UR54][R14.64] ;  /* 0x000000360e1c9980 */ /* 0x000f22000c101d00 */
[----:B------:R-:W-:Y:S02]  /*bf80*/  CS2R R52, SRZ ;  /* 0x0000000000347805 */ /* 0x000fe4000001ff00 */
[----:B------:R-:W-:Y:S02]  /*bf90*/  CS2R R54, SRZ ;  /* 0x0000000000367805 */ /* 0x000fe4000001ff00 */
[----:B------:R-:W-:Y:S02]  /*bfa0*/  CS2R R38, SRZ ;  /* 0x0000000000267805 */ /* 0x000fe4000001ff00 */
[----:B------:R-:W-:Y:S01]  /*bfb0*/  CS2R R40, SRZ ;  /* 0x0000000000287805 */ /* 0x000fe2000001ff00 */
[----:B---3--:R-:W-:Y:S02]  /*bfc0*/  @!P1 IMAD.MOV.U32 R52, RZ, RZ, R32 ;  /* 0x000000ffff349224 */ /* 0x008fe400078e0020 */
[----:B------:R-:W-:Y:S01]  /*bfd0*/  @!P1 IMAD.MOV.U32 R53, RZ, RZ, R33 ;  /* 0x000000ffff359224 */ /* 0x000fe200078e0021 */
[----:B------:R0:W1:Y:S01]  /*bfe0*/  SHFL.IDX PT, R32, R10, 0x3, 0x181f ;  /* 0x00781f000a207f89 */ /* 0x00006200000e0000 */
[----:B------:R-:W-:Y:S01]  /*bff0*/  @!P1 IMAD.MOV.U32 R54, RZ, RZ, R34 ;  /* 0x000000ffff369224 */ /* 0x000fe200078e0022 */
[----:B------:R-:W-:Y:S01]  /*c000*/  MOV R3, R52 ;  /* 0x0000003400037202 */ /* 0x000fe20000000f00 */
[----:B------:R-:W-:Y:S01]  /*c010*/  IMAD.MOV.U32 R8, RZ, RZ, R53 ;  /* 0x000000ffff087224 */ /* 0x000fe200078e0035 */
[----:B------:R3:W1:Y:S01]  /*c020*/  SHFL.IDX PT, R34, R44, 0x3, 0x181f ;  /* 0x00781f002c227f89 */ /* 0x00066200000e0000 */
[----:B------:R-:W-:-:S03]  /*c030*/  @!P1 IMAD.MOV.U32 R55, RZ, RZ, R35 ;  /* 0x000000ffff379224 */ /* 0x000fc600078e0023 */
[----:B------:R-:W-:Y:S01]  /*c040*/  PRMT R62, R3, 0x5410, R8 ;  /* 0x00005410033e7816 */ /* 0x000fe20000000008 */
[----:B------:R3:W1:Y:S01]  /*c050*/  SHFL.IDX PT, R33, R45, 0x3, 0x181f ;  /* 0x00781f002d217f89 */ /* 0x00066200000e0000 */
[----:B------:R-:W-:Y:S01]  /*c060*/  IMAD.MOV.U32 R8, RZ, RZ, R54 ;  /* 0x000000ffff087224 */ /* 0x000fe200078e0036 */
[----:B------:R-:W-:Y:S01]  /*c070*/  MOV R9, R55 ;  /* 0x0000003700097202 */ /* 0x000fe20000000f00 */
[----:B----4-:R-:W-:Y:S01]  /*c080*/  @!P1 IMAD.MOV.U32 R38, RZ, RZ, R28 ;  /* 0x000000ffff269224 */ /* 0x010fe200078e001c */
[----:B------:R3:W4:Y:S01]  /*c090*/  SHFL.IDX PT, R3, R43, 0x3, 0x181f ;  /* 0x00781f002b037f89 */ /* 0x00072200000e0000 */
[----:B------:R-:W-:Y:S01]  /*c0a0*/  @!P1 IMAD.MOV.U32 R39, RZ, RZ, R29 ;  /* 0x000000ffff279224 */ /* 0x000fe200078e001d */
[----:B------:R-:W-:Y:S01]  /*c0b0*/  PRMT R47, R8, 0x5410, R9 ;  /* 0x00005410082f7816 */ /* 0x000fe20000000009 */
[----:B------:R-:W-:Y:S01]  /*c0c0*/  @!P1 IMAD.MOV.U32 R40, RZ, RZ, R30 ;  /* 0x000000ffff289224 */ /* 0x000fe200078e001e */
[----:B------:R-:W-:Y:S01]  /*c0d0*/  MOV R8, R38 ;  /* 0x0000002600087202 */ /* 0x000fe20000000f00 */
[----:B------:R-:W-:-:S02]  /*c0e0*/  @!P1 IMAD.MOV.U32 R41, RZ, RZ, R31 ;  /* 0x000000ffff299224 */ /* 0x000fc400078e001f */
[----:B------:R-:W-:Y:S02]  /*c0f0*/  IMAD.MOV.U32 R9, RZ, RZ, R39 ;  /* 0x000000ffff097224 */ /* 0x000fe400078e0027 */
[----:B0-----:R-:W-:Y:S02]  /*c100*/  IMAD.MOV.U32 R10, RZ, RZ, R40 ;  /* 0x000000ffff0a7224 */ /* 0x001fe400078e0028 */
[----:B------:R-:W-:Y:S01]  /*c110*/  IMAD.MOV.U32 R11, RZ, RZ, R41 ;  /* 0x000000ffff0b7224 */ /* 0x000fe200078e0029 */
[----:B------:R-:W-:Y:S02]  /*c120*/  PRMT R63, R8, 0x5410, R9 ;  /* 0x00005410083f7816 */ /* 0x000fe40000000009 */
[----:B------:R-:W-:Y:S02]  /*c130*/  CS2R R8, SRZ ;  /* 0x0000000000087805 */ /* 0x000fe4000001ff00 */
[----:B---3--:R-:W-:-:S07]  /*c140*/  PRMT R64, R10, 0x5410, R11 ;  /* 0x000054100a407816 */ /* 0x008fce000000000b */
.L_x_8712:
[----:B------:R-:W-:Y:S01]  /*c150*/  VIADD R57, R57, 0x60 ;  /* 0x0000006039397836 */ /* 0x000fe20000000000 */
[----:B------:R-:W-:Y:S01]  /*c160*/  BSSY B1, `(.L_x_8362) ;  /* 0x0000012000017945 */ /* 0x000fe20003800000 */
[----:B------:R-:W-:Y:S02]  /*c170*/  CS2R R10, SRZ ;  /* 0x00000000000a7805 */ /* 0x000fe4000001ff00 */
[----:B--2---:R-:W-:Y:S02]  /*c180*/  CS2R R12, SRZ ;  /* 0x00000000000c7805 */ /* 0x004fe4000001ff00 */
[----:B------:R-:W-:Y:S02]  /*c190*/  CS2R R14, SRZ ;  /* 0x00000000000e7805 */ /* 0x000fe4000001ff00 */
[----:B------:R-:W-:-:S13]  /*c1a0*/  ISETP.GE.AND P1, PT, R57, R0, PT ;  /* 0x000000003900720c */ /* 0x000fda0003f26270 */
[----:B------:R-:W-:Y:S05]  /*c1b0*/  @P1 BRA `(.L_x_8363) ;  /* 0x0000000000301947 */ /* 0x000fea0003800000 */
[----:B------:R-:W-:Y:S02]  /*c1c0*/  CS2R R10, SRZ ;  /* 0x00000000000a7805 */ /* 0x000fe4000001ff00 */
[----:B------:R-:W-:Y:S02]  /*c1d0*/  CS2R R12, SRZ ;  /* 0x00000000000c7805 */ /* 0x000fe4000001ff00 */
[----:B------:R-:W-:Y:S01]  /*c1e0*/  CS2R R14, SRZ ;  /* 0x00000000000e7805 */ /* 0x000fe2000001ff00 */
[----:B------:R-:W-:Y:S06]  /*c1f0*/  @P0 BRA `(.L_x_8363) ;  /* 0x0000000000200947 */ /* 0x000fec0003800000 */
[C---:B------:R-:W-:Y:S02]  /*c200*/  SHF.L.U32 R9, R16.reuse, 0x1, RZ ;  /* 0x0000000110097819 */ /* 0x040fe400000006ff */
[----:B------:R-:W-:Y:S02]  /*c210*/  SHF.L.U64.HI R10, R16, 0x1, R17 ;  /* 0x00000001100a7819 */ /* 0x000fe40000010211 */
[-C--:B-1----:R-:W-:Y:S02]  /*c220*/  IADD3 R12, P1, R32, R9.reuse, RZ ;  /* 0x00000009200c7210 */ /* 0x082fe40007f3e0ff */
[----:B------:R-:W-:-:S03]  /*c230*/  IADD3 R8, P2, R34, R9, RZ ;  /* 0x0000000922087210 */ /* 0x000fc60007f5e0ff */
[--C-:B----4-:R-:W-:Y:S02]  /*c240*/  IMAD.X R13, R3, 0x1, R10.reuse, P1 ;  /* 0x00000001030d7824 */ /* 0x110fe400008e060a */
[----:B------:R-:W-:-:S04]  /*c250*/  IMAD.X R9, R33, 0x1, R10, P2 ;  /* 0x0000000121097824 */ /* 0x000fc800010e060a */
[----:B------:R-:W5:Y:S04]  /*c260*/  LD.E.128 R12, desc[UR54][R12.64] ;  /* 0x000000360c0c7980 */ /* 0x000f68000c101d00 */
[----:B------:R-:W5:Y:S02]  /*c270*/  LD.E.128 R8, desc[UR54][R8.64] ;  /* 0x0000003608087980 */ /* 0x000f64000c101d00 */
.L_x_8363:
[----:B------:R-:W-:Y:S05]  /*c280*/  BSYNC B1 ;  /* 0x0000000000017941 */ /* 0x000fea0003800000 */
.L_x_8362:
[----:B------:R-:W-:Y:S01]  /*c290*/  ULEA.HI UR4, UR37, UR37, URZ, 0x1 ;  /* 0x0000002525047291 */ /* 0x000fe2000f8f083f */
[----:B------:R-:W-:Y:S01]  /*c2a0*/  VIADDMNMX R0, R0, -R193, 0x80, PT ;  /* 0x0000008000007446 */ /* 0x000fe200038009c1 */
[----:B----45:R-:W-:Y:S01]  /*c2b0*/  IMAD.MOV.U32 R3, RZ, RZ, R8 ;  /* 0x000000ffff037224 */ /* 0x030fe200078e0008 */
[----:B------:R-:W-:Y:S01]  /*c2c0*/  MOV R28, R9 ;  /* 0x00000009001c7202 */ /* 0x000fe20000000f00 */
[----:B------:R-:W-:Y:S01]  /*c2d0*/  ULOP3.LUT UR4, UR4, 0xfffffffe, URZ, 0xc0, !UPT ;  /* 0xfffffffe04047892 */ /* 0x000fe2000f8ec03f */
[-C--:B------:R-:W-:Y:S01]  /*c2e0*/  ISETP.GE.OR P3, PT, R188, R0.reuse, P0 ;  /* 0x00000000bc00720c */ /* 0x080fe20000766670 */
[----:B------:R-:W-:Y:S01]  /*c2f0*/  IMAD.MOV.U32 R30, RZ, RZ, R13 ;  /* 0x000000ffff1e7224 */ /* 0x000fe200078e000d */
[-C--:B------:R-:W-:Y:S01]  /*c300*/  ISETP.GE.OR P2, PT, R217, R0.reuse, P0 ;  /* 0x00000000d900720c */ /* 0x080fe20000746670 */
[----:B------:R-:W-:Y:S01]  /*c310*/  UIADD3 UR4, UR37, -UR4, URZ ;  /* 0x8000000425047290 */ /* 0x000fe2000fffe03f */
[-C--:B------:R-:W-:Y:S01]  /*c320*/  ISETP.GE.OR P1, PT, R216, R0.reuse, P0 ;  /* 0x00000000d800720c */ /* 0x080fe20000726670 */
[----:B------:R-:W-:Y:S01]  /*c330*/  BSSY B1, `(.L_x_8364) ;  /* 0x000000e000017945 */ /* 0x000fe20003800000 */
[----:B------:R-:W-:Y:S01]  /*c340*/  ISETP.GE.OR P0, PT, R215, R0, P0 ;  /* 0x00000000d700720c */ /* 0x000fe20000706670 */
[----:B------:R-:W-:Y:S01]  /*c350*/  IMAD.MOV.U32 R0, RZ, RZ, R10 ;  /* 0x000000ffff007224 */ /* 0x000fe200078e000a */
[----:B------:R-:W-:Y:S01]  /*c360*/  PRMT R43, R3, 0x5410, R28 ;  /* 0x00005410032b7816 */ /* 0x000fe2000000001c */
[----:B------:R-:W-:-:S02]  /*c370*/  IMAD.U32 R29, RZ, RZ, UR4 ;  /* 0x00000004ff1d7e24 */ /* 0x000fc4000f8e00ff */
[----:B------:R-:W-:Y:S02]  /*c380*/  IMAD.MOV.U32 R3, RZ, RZ, R11 ;  /* 0x000000ffff037224 */ /* 0x000fe400078e000b */
[----:B------:R-:W-:Y:S01]  /*c390*/  IMAD.MOV.U32 R28, RZ, RZ, R12 ;  /* 0x000000ffff1c7224 */ /* 0x000fe200078e000c */
[----:B------:R-:W-:Y:S02]  /*c3a0*/  SHF.L.U32 R29, R29, 0x1f, RZ ;  /* 0x0000001f1d1d7819 */ /* 0x000fe400000006ff */
[----:B------:R-:W-:Y:S01]  /*c3b0*/  PRMT R44, R0, 0x5410, R3 ;  /* 0x00005410002c7816 */ /* 0x000fe20000000003 */
[----:B------:R-:W-:Y:S01]  /*c3c0*/  IMAD.MOV.U32 R3, RZ, RZ, R15 ;  /* 0x000000ffff037224 */ /* 0x000fe200078e000f */
[----:B------:R-:W0:Y:S01]  /*c3d0*/  SYNCS.PHASECHK.TRANS64.TRYWAIT P4, [R18+URZ+0x28800], R29 ;  /* 0x0288001d120075a7 */ /* 0x000e22000808017f */
[----:B------:R-:W-:Y:S02]  /*c3e0*/  PRMT R45, R28, 0x5410, R30 ;  /* 0x000054101c2d7816 */ /* 0x000fe4000000001e */
[----:B------:R-:W-:Y:S01]  /*c3f0*/  MOV R0, R14 ;  /* 0x0000000e00007202 */ /* 0x000fe20000000f00 */
[----:B0-----:R-:W-:Y:S06]  /*c400*/  @!P4 BRA `(.L_x_8365) ;  /* 0x000001b8000cc947 */ /* 0x001fec0003800000 */
.L_x_8713:
[----:B------:R-:W-:Y:S05]  /*c410*/  BSYNC B1 ;  /* 0x0000000000017941 */ /* 0x000fea0003800000 */
.L_x_8364:
[----:B------:R-:W-:Y:S04]  /*c420*/  BSSY B1, `(.L_x_8366) ;  /* 0x0000061000017945 */ /* 0x000fe80003800000 */
[----:B------:R-:W-:Y:S05]  /*c430*/  @P3 BRA `(.L_x_8367) ;  /* 0x00000004007c3947 */ /* 0x000fea0003800000 */
[----:B------:R-:W-:Y:S01]  /*c440*/  LEA.HI R28, R56, R207, RZ, 0x1d ;  /* 0x000000cf381c7211 */ /* 0x000fe200078fe8ff */
[--C-:B------:R-:W-:Y:S01]  /*c450*/  HADD2.F32 R68, -RZ, R67.reuse.H0_H0 ;  /* 0x20000043ff447230 */ /* 0x100fe20000004100 */
[----:B------:R-:W-:Y:S01]  /*c460*/  SHF.R.U64 R81, R48, 0x10, R49 ;  /* 0x0000001030517819 */ /* 0x000fe20000001231 */
[----:B------:R-:W-:Y:S01]  /*c470*/  HADD2.F32 R69, -RZ, R67.H1_H1 ;  /* 0x30000043ff457230 */ /* 0x000fe20000004100 */
[----:B------:R-:W-:Y:S01]  /*c480*/  SHF.R.S32.HI R31, RZ, 0x1f, R28 ;  /* 0x0000001fff1f7819 */ /* 0x000fe2000001141c */
[----:B0-----:R-:W-:Y:S01]  /*c490*/  IMAD.SHL.U32 R29, R28, 0x8, RZ ;  /* 0x000000081c1d7824 */ /* 0x001fe200078e00ff */
[--C-:B------:R-:W-:Y:S01]  /*c4a0*/  SHF.R.U32.HI R70, RZ, 0x10, R21.reuse ;  /* 0x00000010ff467819 */ /* 0x100fe20000011615 */
[----:B------:R-:W-:Y:S01]  /*c4b0*/  HADD2.F32 R67, -RZ, R66.H1_H1 ;  /* 0x30000042ff437230 */ /* 0x000fe20000004100 */
[----:B------:R-:W-:Y:S02]  /*c4c0*/  LEA.HI R31, R31, R28, RZ, 0x3 ;  /* 0x0000001c1f1f7211 */ /* 0x000fe400078f18ff */
[----:B------:R-:W-:Y:S01]  /*c4d0*/  LOP3.LUT R29, R29, 0x38, RZ, 0xc0, !PT ;  /* 0x000000381d1d7812 */ /* 0x000fe200078ec0ff */
[----:B------:R-:W-:Y:S01]  /*c4e0*/  HADD2.F32 R70, -RZ, R70.H0_H0 ;  /* 0x20000046ff467230 */ /* 0x000fe20000004100 */
[----:B------:R-:W-:Y:S01]  /*c4f0*/  SHF.R.U64 R78, R20, 0x10, R21 ;  /* 0x00000010144e7819 */ /* 0x000fe20000001215 */
[----:B------:R-:W-:Y:S01]  /*c500*/  IMAD.SHL.U32 R31, R31, 0x400, RZ ;  /* 0x000004001f1f7824 */ /* 0x000fe200078e00ff */
[----:B------:R-:W-:-:S02]  /*c510*/  LOP3.LUT R28, R29, 0x1c0, R222, 0xf8, !PT ;  /* 0x000001c01d1c7812 */ /* 0x000fc400078ef8de */
[----:B------:R-:W-:Y:S02]  /*c520*/  SHF.R.U32.HI R71, RZ, 0x10, R49 ;  /* 0x00000010ff477819 */ /* 0x000fe40000011631 */
[----:B-1----:R-:W-:Y:S02]  /*c530*/  LOP3.LUT R32, R28, R203, RZ, 0x3c, !PT ;  /* 0x000000cb1c207212 */ /* 0x002fe400078e3cff */
[----:B------:R-:W-:Y:S02]  /*c540*/  LOP3.LUT R33, R31, 0x7fffe000, RZ, 0xc0, !PT ;  /* 0x7fffe0001f217812 */ /* 0x000fe400078ec0ff */
[----:B------:R-:W0:Y:S01]  /*c550*/  LDS.128 R28, [R205] ;  /* 0x00000000cd1c7984 */ /* 0x000e220000000c00 */
[--C-:B------:R-:W-:Y:S02]  /*c560*/  SHF.R.U64 R80, R50, 0x10, R51.reuse ;  /* 0x0000001032507819 */ /* 0x100fe40000001233 */
[----:B------:R-:W-:Y:S02]  /*c570*/  IADD3 R33, R32, R33, R204 ;  /* 0x0000002120217210 */ /* 0x000fe40007ffe0cc */
[----:B------:R-:W-:-:S02]  /*c580*/  SHF.R.U32.HI R79, RZ, 0x10, R51 ;  /* 0x00000010ff4f7819 */ /* 0x000fc40000011633 */
[--C-:B------:R-:W-:Y:S01]  /*c590*/  SHF.R.U32.HI R75, RZ, 0x10, R37.reuse ;  /* 0x00000010ff4b7819 */ /* 0x100fe20000011625 */
[----:B------:R-:W-:Y:S01]  /*c5a0*/  IMAD R57, R33, 0x2, R18 ;  /* 0x0000000221397824 */ /* 0x000fe200078e0212 */
[----:B------:R-:W-:-:S04]  /*c5b0*/  SHF.R.U64 R77, R36, 0x10, R37 ;  /* 0x00000010244d7819 */ /* 0x000fc80000001225 */
[----:B------:R-:W1:Y:S01]  /*c5c0*/  LDS.128 R32, [R57+0x10400] ;  /* 0x0104000039207984 */ /* 0x000e620000000c00 */
[--C-:B0-----:R-:W-:Y:S02]  /*c5d0*/  HADD2.F32 R21, -RZ, R29.reuse.H0_H0 ;  /* 0x2000001dff157230 */ /* 0x101fe40000004100 */
[----:B------:R-:W-:Y:S02]  /*c5e0*/  HADD2.F32 R29, -RZ, R29.H1_H1 ;  /* 0x3000001dff1d7230 */ /* 0x000fe40000004100 */
[----:B------:R-:W-:Y:S02]  /*c5f0*/  HADD2.F32 R20, -RZ, R28.H0_H0 ;  /* 0x2000001cff147230 */ /* 0x000fe40000004100 */
[----:B------:R-:W-:Y:S02]  /*c600*/  HADD2.F32 R36, -RZ, R30.H0_H0 ;  /* 0x2000001eff247230 */ /* 0x000fe40000004100 */
[--C-:B------:R-:W-:Y:S02]  /*c610*/  HADD2.F32 R37, -RZ, R31.reuse.H0_H0 ;  /* 0x2000001fff257230 */ /* 0x100fe40000004100 */
[----:B------:R-:W-:-:S02]  /*c620*/  HADD2.F32 R31, -RZ, R31.H1_H1 ;  /* 0x3000001fff1f7230 */ /* 0x000fc40000004100 */
        /* <DEDUP_REMOVED lines=8> */
[----:B------:R-:W-:Y:S01]  /*c6b0*/  FFMA.FTZ R74, R21, R69, R74 ;  /* 0x00000045154a7223 */ /* 0x000fe2000001004a */
[C---:B------:R-:W-:Y:S01]  /*c6c0*/  FMUL.FTZ R68, R49.reuse, R70 ;  /* 0x0000004631447220 */ /* 0x040fe20000410000 */
[----:B------:R-:W-:Y:S02]  /*c6d0*/  HADD2.F32 R21, -RZ, R65.H1_H1 ;  /* 0x30000041ff157230 */ /* 0x000fe40000004100 */
[-C--:B------:R-:W-:Y:S01]  /*c6e0*/  FMUL.FTZ R76, R49, R48.reuse ;  /* 0x00000030314c7220 */ /* 0x080fe20000410000 */
[----:B------:R-:W-:Y:S01]  /*c6f0*/  FMUL.FTZ R69, R33, R67 ;  /* 0x0000004321457220 */ /* 0x000fe20000410000 */
[----:B------:R-:W-:Y:S01]  /*c700*/  FFMA.FTZ R71, R29, R48, -R68 ;  /* 0x000000301d477223 */ /* 0x000fe20000010844 */
[----:B------:R-:W-:Y:S02]  /*c710*/  HADD2.F32 R50, -RZ, R34.H0_H0 ;  /* 0x20000022ff327230 */ /* 0x000fe40000004100 */
[-C--:B------:R-:W-:Y:S01]  /*c720*/  FMUL.FTZ R48, R33, R21.reuse ;  /* 0x0000001521307220 */ /* 0x080fe20000410000 */
[----:B------:R-:W-:Y:S01]  /*c730*/  FFMA.FTZ R69, R20, R21, -R69 ;  /* 0x0000001514457223 */ /* 0x000fe20000010845 */
[----:B------:R-:W-:-:S02]  /*c740*/  HADD2.F32 R49, -RZ, R66.H0_H0 ;  /* 0x20000042ff317230 */ /* 0x000fc40000004100 */
[----:B------:R-:W-:Y:S01]  /*c750*/  FFMA.FTZ R73, R29, R70, R76 ;  /* 0x000000461d497223 */ /* 0x000fe2000001004c */
[--C-:B------:R-:W-:Y:S02]  /*c760*/  HADD2.F32 R21, -RZ, R46.reuse.H0_H0 ;  /* 0x2000002eff157230 */ /* 0x100fe40000004100 */
[----:B------:R-:W-:Y:S01]  /*c770*/  FFMA.FTZ R67, R20, R67, R48 ;  /* 0x0000004314437223 */ /* 0x000fe20000010030 */
[----:B------:R-:W-:Y:S02]  /*c780*/  HADD2.F32 R51, -RZ, R35.H0_H0 ;  /* 0x20000023ff337230 */ /* 0x000fe40000004100 */
[C---:B------:R-:W-:Y:S01]  /*c790*/  FMUL.FTZ R29, R50.reuse, R49 ;  /* 0x00000031321d7220 */ /* 0x040fe20000410000 */
[----:B------:R-:W-:Y:S02]  /*c7a0*/  HADD2.F32 R48, -RZ, R65.H0_H0 ;  /* 0x20000041ff307230 */ /* 0x000fe40000004100 */
[----:B------:R-:W-:Y:S01]  /*c7b0*/  FMUL.FTZ R33, R50, R21 ;  /* 0x0000001532217220 */ /* 0x000fe20000410000 */
[----:B------:R-:W-:-:S02]  /*c7c0*/  HADD2.F32 R46, -RZ, R46.H1_H1 ;  /* 0x3000002eff2e7230 */ /* 0x000fc40000004100 */
[C---:B------:R-:W-:Y:S01]  /*c7d0*/  FFMA.FTZ R65, R36.reuse, R21, -R29 ;  /* 0x0000001524417223 */ /* 0x040fe2000001081d */
[----:B------:R-:W-:Y:S02]  /*c7e0*/  HADD2.F32 R35, -RZ, R35.H1_H1 ;  /* 0x30000023ff237230 */ /* 0x000fe40000004100 */
[C---:B------:R-:W-:Y:S01]  /*c7f0*/  FMUL.FTZ R66, R51.reuse, R48 ;  /* 0x0000003033427220 */ /* 0x040fe20000410000 */
[----:B------:R-:W-:Y:S02]  /*c800*/  HADD2.F32 R50, -RZ, R75.H0_H0 ;  /* 0x2000004bff327230 */ /* 0x000fe40000004100 */
[-C--:B------:R-:W-:Y:S01]  /*c810*/  FMUL.FTZ R51, R51, R46.reuse ;  /* 0x0000002e33337220 */ /* 0x080fe20000410000 */
[----:B------:R-:W-:Y:S02]  /*c820*/  HADD2.F32 R20, -RZ, R79.H0_H0 ;  /* 0x2000004fff147230 */ /* 0x000fe40000004100 */
[----:B------:R-:W-:Y:S01]  /*c830*/  FFMA.FTZ R66, R37, R46, -R66 ;  /* 0x0000002e25427223 */ /* 0x000fe20000010842 */
[----:B------:R-:W-:Y:S01]  /*c840*/  FFMA.FTZ R36, R36, R49, R33 ;  /* 0x0000003124247223 */ /* 0x000fe20000010021 */
[----:B------:R-:W-:Y:S01]  /*c850*/  FMUL.FTZ R68, R35, R50 ;  /* 0x0000003223447220 */ /* 0x000fe20000410000 */
[----:B------:R-:W-:-:S02]  /*c860*/  HADD2.F32 R32, -RZ, R32.H1_H1 ;  /* 0x30000020ff207230 */ /* 0x000fc40000004100 */
[----:B------:R-:W-:Y:S01]  /*c870*/  FMUL.FTZ R46, R35, R20 ;  /* 0x00000014232e7220 */ /* 0x000fe20000410000 */
[----:B------:R-:W-:Y:S02]  /*c880*/  HADD2.F32 R34, -RZ, R34.H1_H1 ;  /* 0x30000022ff227230 */ /* 0x000fe40000004100 */
[----:B------:R-:W-:Y:S01]  /*c890*/  FFMA.FTZ R51, R37, R48, R51 ;  /* 0x0000003025337223 */ /* 0x000fe20000010033 */
        /* <DEDUP_REMOVED lines=25> */
.L_x_8367:
[----:B------:R-:W-:Y:S05]  /*ca30*/  BSYNC B1 ;  /* 0x0000000000017941 */ /* 0x000fea0003800000 */
.L_x_8366:
[----:B------:R-:W-:Y:S04]  /*ca40*/  BSSY B1, `(.L_x_8368) ;  /* 0x0000060000017945 */ /* 0x000fe80003800000 */
[----:B------:R-:W-:Y:S05]  /*ca50*/  @P2 BRA `(.L_x_8369) ;  /* 0x0000000400782947 */ /* 0x000fea0003800000 */
[----:B------:R-:W-:Y:S01]  /*ca60*/  LEA.HI R20, R56, R207, RZ, 0x1d ;  /* 0x000000cf38147211 */ /* 0x000fe200078fe8ff */
[----:B------:R-:W-:Y:S01]  /*ca70*/  HADD2.F32 R36, -RZ, R58.H1_H1 ;  /* 0x3000003aff247230 */ /* 0x000fe20000004100 */
[----:B------:R-:W-:Y:S02]  /*ca80*/  SHF.R.U64 R65, R24, 0x10, R25 ;  /* 0x0000001018417819 */ /* 0x000fe40000001219 */
[----:B------:R-:W-:Y:S02]  /*ca90*/  SHF.R.S32.HI R21, RZ, 0x1f, R20 ;  /* 0x0000001fff157819 */ /* 0x000fe40000011414 */
[----:B--2---:R-:W-:Y:S02]  /*caa0*/  SHF.L.U32 R28, R20, 0x3, RZ ;  /* 0x00000003141c7819 */ /* 0x004fe400000006ff */
[----:B------:R-:W-:Y:S02]  /*cab0*/  LEA.HI R21, R21, R20, RZ, 0x3 ;  /* 0x0000001415157211 */ /* 0x000fe400078f18ff */
[----:B------:R-:W-:-:S02]  /*cac0*/  LOP3.LUT R20, R199, 0x38, R28, 0xf8, !PT ;  /* 0x00000038c7147812 */ /* 0x000fc400078ef81c */
[--C-:B------:R-:W-:Y:S01]  /*cad0*/  SHF.R.U64 R57, R26, 0x10, R27.reuse ;  /* 0x000000101a397819 */ /* 0x100fe2000000121b */
[----:B------:R-:W-:Y:S01]  /*cae0*/  IMAD.SHL.U32 R28, R21, 0x400, RZ ;  /* 0x00000400151c7824 */ /* 0x000fe200078e00ff */
[----:B------:R-:W-:Y:S02]  /*caf0*/  LOP3.LUT R21, R20, R225, RZ, 0x3c, !PT ;  /* 0x000000e114157212 */ /* 0x000fe400078e3cff */
[----:B------:R-:W-:Y:S01]  /*cb00*/  SHF.R.U32.HI R51, RZ, 0x10, R27 ;  /* 0x00000010ff337819 */ /* 0x000fe2000001161b */
[----:B------:R-:W-:Y:S01]  /*cb10*/  HADD2.F32 R27, -RZ, R60.H1_H1 ;  /* 0x3000003cff1b7230 */ /* 0x000fe20000004100 */
[----:B------:R-:W-:Y:S02]  /*cb20*/  LOP3.LUT R20, R28, 0x7fffe000, RZ, 0xc0, !PT ;  /* 0x7fffe0001c147812 */ /* 0x000fe400078ec0ff */
[----:B0-----:R-:W0:Y:S01]  /*cb30*/  LDS.128 R28, [R214] ;  /* 0x00000000d61c7984 */ /* 0x001e220000000c00 */
[----:B------:R-:W-:Y:S02]  /*cb40*/  SHF.R.U64 R68, R4, 0x10, R5 ;  /* 0x0000001004447819 */ /* 0x000fe40000001205 */
[----:B------:R-:W-:-:S02]  /*cb50*/  IADD3 R21, R21, R20, R202 ;  /* 0x0000001415157210 */ /* 0x000fc40007ffe0ca */
[----:B------:R-:W-:Y:S02]  /*cb60*/  SHF.R.U32.HI R37, RZ, 0x10, R5 ;  /* 0x00000010ff257819 */ /* 0x000fe40000011605 */
[----:B------:R-:W-:Y:S01]  /*cb70*/  SHF.R.U32.HI R46, RZ, 0x10, R25 ;  /* 0x00000010ff2e7819 */ /* 0x000fe20000011619 */
[----:B------:R-:W-:Y:S01]  /*cb80*/  IMAD R21, R21, 0x2, R18 ;  /* 0x0000000215157824 */ /* 0x000fe200078e0212 */
[--C-:B------:R-:W-:Y:S02]  /*cb90*/  SHF.R.U32.HI R66, RZ, 0x10, R7.reuse ;  /* 0x00000010ff427819 */ /* 0x100fe40000011607 */
[----:B------:R-:W-:Y:S01]  /*cba0*/  SHF.R.U64 R67, R6, 0x10, R7 ;  /* 0x0000001006437819 */ /* 0x000fe20000001207 */
[----:B------:R-:W-:Y:S01]  /*cbb0*/  HADD2.F32 R46, -RZ, R46.H0_H0 ;  /* 0x2000002eff2e7230 */ /* 0x000fe20000004100 */
[----:B-1----:R-:W1:Y:S01]  /*cbc0*/  LDS.128 R32, [R21+0x10400] ;  /* 0x0104000015207984 */ /* 0x002e620000000c00 */
[--C-:B0-----:R-:W-:Y:S02]  /*cbd0*/  HADD2.F32 R5, -RZ, R29.reuse.H0_H0 ;  /* 0x2000001dff057230 */ /* 0x101fe40000004100 */
[----:B------:R-:W-:-:S02]  /*cbe0*/  HADD2.F32 R29, -RZ, R29.H1_H1 ;  /* 0x3000001dff1d7230 */ /* 0x000fc40000004100 */
[----:B------:R-:W-:Y:S02]  /*cbf0*/  HADD2.F32 R4, -RZ, R28.H0_H0 ;  /* 0x2000001cff047230 */ /* 0x000fe40000004100 */
[----:B------:R-:W-:Y:S02]  /*cc00*/  HADD2.F32 R6, -RZ, R30.H0_H0 ;  /* 0x2000001eff067230 */ /* 0x000fe40000004100 */
[--C-:B------:R-:W-:Y:S02]  /*cc10*/  HADD2.F32 R7, -RZ, R31.reuse.H0_H0 ;  /* 0x2000001fff077230 */ /* 0x100fe40000004100 */
[----:B------:R-:W-:Y:S02]  /*cc20*/  HADD2.F32 R31, -RZ, R31.H1_H1 ;  /* 0x3000001fff1f7230 */ /* 0x000fe40000004100 */
[----:B------:R-:W-:Y:S02]  /*cc30*/  HADD2.F32 R28, -RZ, R28.H1_H1 ;  /* 0x3000001cff1c7230 */ /* 0x000fe40000004100 */
[----:B-1----:R-:W-:-:S02]  /*cc40*/  HADD2.F32 R24, -RZ, R33.H0_H0 ;  /* 0x20000021ff187230 */ /* 0x002fc40000004100 */
[----:B------:R-:W-:Y:S02]  /*cc50*/  HADD2.F32 R33, -RZ, R33.H1_H1 ;  /* 0x30000021ff217230 */ /* 0x000fe40000004100 */
[----:B------:R-:W-:Y:S02]  /*cc60*/  HADD2.F32 R20, -RZ, R32.H0_H0 ;  /* 0x20000020ff147230 */ /* 0x000fe40000004100 */
[CC--:B------:R-:W-:Y:S01]  /*cc70*/  FMUL.FTZ R48, R24.reuse, R36.reuse ;  /* 0x0000002418307220 */ /* 0x0c0fe20000410000 */
[-C--:B------:R-:W-:Y:S01]  /*cc80*/  FMUL.FTZ R50, R24, R27.reuse ;  /* 0x0000001b18327220 */ /* 0x080fe20000410000 */
[----:B------:R-:W-:Y:S02]  /*cc90*/  HADD2.F32 R24, -RZ, R37.H0_H0 ;  /* 0x20000025ff187230 */ /* 0x000fe40000004100 */
[C---:B------:R-:W-:Y:S01]  /*cca0*/  FFMA.FTZ R48, R5.reuse, R27, -R48 ;  /* 0x0000001b05307223 */ /* 0x040fe20000010830 */
[----:B------:R-:W-:Y:S02]  /*ccb0*/  HADD2.F32 R27, -RZ, R58.H0_H0 ;  /* 0x2000003aff1b7230 */ /* 0x000fe40000004100 */
[----:B------:R-:W-:Y:S01]  /*ccc0*/  FFMA.FTZ R50, R5, R36, R50 ;  /* 0x0000002405327223 */ /* 0x000fe20000010032 */
[----:B------:R-:W-:Y:S01]  /*ccd0*/  FMUL.FTZ R58, R33, R46 ;  /* 0x0000002e213a7220 */ /* 0x000fe20000410000 */
[----:B------:R-:W-:-:S02]  /*cce0*/  HADD2.F32 R5, -RZ, R60.H0_H0 ;  /* 0x2000003cff057230 */ /* 0x000fc40000004100 */
[-C--:B------:R-:W-:Y:S01]  /*ccf0*/  FMUL.FTZ R36, R33, R24.reuse ;  /* 0x0000001821247220 */ /* 0x080fe20000410000 */
[C---:B------:R-:W-:Y:S01]  /*cd00*/  FMUL.FTZ R33, R20.reuse, R27 ;  /* 0x0000001b14217220 */ /* 0x040fe20000410000 */
[C---:B------:R-:W-:Y:S01]  /*cd10*/  FFMA.FTZ R37, R29.reuse, R24, -R58 ;  /* 0x000000181d257223 */ /* 0x040fe2000001083a */
[----:B------:R-:W-:Y:S02]  /*cd20*/  HADD2.F32 R25, -RZ, R34.H0_H0 ;  /* 0x20000022ff197230 */ /* 0x000fe40000004100 */
[-C--:B------:R-:W-:Y:S01]  /*cd30*/  FMUL.FTZ R20, R20, R5.reuse ;  /* 0x0000000514147220 */ /* 0x080fe20000410000 */
[----:B------:R-:W-:Y:S02]  /*cd40*/  HADD2.F32 R24, -RZ, R59.H0_H0 ;  /* 0x2000003bff187230 */ /* 0x000fe40000004100 */
[----:B------:R-:W-:Y:S01]  /*cd50*/  FFMA.FTZ R33, R4, R5, -R33 ;  /* 0x0000000504217223 */ /* 0x000fe20000010821 */
[----:B------:R-:W-:Y:S02]  /*cd60*/  HADD2.F32 R5, -RZ, R61.H0_H0 ;  /* 0x2000003dff057230 */ /* 0x000fe40000004100 */
[----:B------:R-:W-:Y:S01]  /*cd70*/  FFMA.FTZ R49, R29, R46, R36 ;  /* 0x0000002e1d317223 */ /* 0x000fe20000010024 */
[----:B------:R-:W-:-:S02]  /*cd80*/  HADD2.F32 R26, -RZ, R35.H0_H0 ;  /* 0x20000023ff1a7230 */ /* 0x000fc40000004100 */
[----:B------:R-:W-:Y:S01]  /*cd90*/  FFMA.FTZ R29, R4, R27, R20 ;  /* 0x0000001b041d7223 */ /* 0x000fe20000010014 */
[----:B------:R-:W-:Y:S02]  /*cda0*/  HADD2.F32 R61, -RZ, R61.H1_H1 ;  /* 0x3000003dff3d7230 */ /* 0x000fe40000004100 */
[C---:B------:R-:W-:Y:S01]  /*cdb0*/  FMUL.FTZ R27, R25.reuse, R24 ;  /* 0x00000018191b7220 */ /* 0x040fe20000410000 */
[----:B------:R-:W-:Y:S02]  /*cdc0*/  HADD2.F32 R59, -RZ, R59.H1_H1 ;  /* 0x3000003bff3b7230 */ /* 0x000fe40000004100 */
[----:B------:R-:W-:Y:S01]  /*cdd0*/  FMUL.FTZ R25, R25, R5 ;  /* 0x0000000519197220 */ /* 0x000fe20000410000 */
[----:B------:R-:W-:Y:S02]  /*cde0*/  HADD2.F32 R35, -RZ, R35.H1_H1 ;  /* 0x30000023ff237230 */ /* 0x000fe40000004100 */
[----:B------:R-:W-:Y:S01]  /*cdf0*/  FMUL.FTZ R58, R26, R61 ;  /* 0x0000003d1a3a7220 */ /* 0x000fe20000410000 */
[----:B------:R-:W-:-:S02]  /*ce00*/  HADD2.F32 R20, -RZ, R51.H0_H0 ;  /* 0x20000033ff147230 */ /* 0x000fc40000004100 */
[----:B------:R-:W-:Y:S01]  /*ce10*/  FMUL.FTZ R46, R26, R59 ;  /* 0x0000003b1a2e7220 */ /* 0x000fe20000410000 */
[----:B------:R-:W-:Y:S02]  /*ce20*/  HADD2.F32 R4, -RZ, R66.H0_H0 ;  /* 0x20000042ff047230 */ /* 0x000fe40000004100 */
[C---:B------:R-:W-:Y:S01]  /*ce30*/  FFMA.FTZ R36, R6.reuse, R5, -R27 ;  /* 0x0000000506247223 */ /* 0x040fe2000001081b */
[----:B------:R-:W-:Y:S01]  /*ce40*/  FFMA.FTZ R26, R6, R24, R25 ;  /* 0x00000018061a7223 */ /* 0x000fe20000010019 */
[----:B------:R-:W-:Y:S02]  /*ce50*/  HADD2.F32 R32, -RZ, R32.H1_H1 ;  /* 0x30000020ff207230 */ /* 0x000fe40000004100 */
[----:B------:R-:W-:Y:S01]  /*ce60*/  FMUL.FTZ R6, R35, R20 ;  /* 0x0000001423067220 */ /* 0x000fe20000410000 */
[----:B------:R-:W-:Y:S02]  /*ce70*/  HADD2.F32 R34, -RZ, R34.H1_H1 ;  /* 0x30000022ff227230 */ /* 0x000fe40000004100 */
[C---:B------:R-:W-:Y:S01]  /*ce80*/  FFMA.FTZ R46, R7.reuse, R61, -R46 ;  /* 0x0000003d072e7223 */ /* 0x040fe2000001082e */
        /* <DEDUP_REMOVED lines=11> */
[-C--:B------:R-:W-:Y:S01]  /*cf40*/  FMUL.FTZ R32, R32, R5.reuse ;  /* 0x0000000520207220 */ /* 0x080fe20000410000 */
[----:B------:R-:W-:Y:S01]  /*cf50*/  FFMA.FTZ R4, R28, R5, -R31 ;  /* 0x000000051c047223 */ /* 0x000fe2000001081f */
[-C--:B------:R-:W-:Y:S01]  /*cf60*/  FMUL.FTZ R34, R34, R7.reuse ;  /* 0x0000000722227220 */ /* 0x080fe20000410000 */
        /* <DEDUP_REMOVED lines=13> */
.L_x_8369:
[----:B------:R-:W-:Y:S05]  /*d040*/  BSYNC B1 ;  /* 0x0000000000017941 */ /* 0x000fea0003800000 */
.L_x_8368:
[----:B------:R-:W-:Y:S04]  /*d050*/  BSSY B1, `(.L_x_8370) ;  /* 0x0000060000017945 */ /* 0x000fe80003800000 */
[----:B------:R-:W-:Y:S05]  /*d060*/  @P1 BRA `(.L_x_8371) ;  /* 0x0000000400781947 */ /* 0x000fea0003800000 */
[----:B---3--:R-:W-:Y:S01]  /*d070*/  LEA.HI R4, R56, R207, RZ, 0x1d ;  /* 0x000000cf38047211 */ /* 0x008fe200078fe8ff */
[--C-:B--2---:R-:W-:Y:S01]  /*d080*/  HADD2.F32 R35, -RZ, R62.reuse.H1_H1 ;  /* 0x3000003eff237230 */ /* 0x104fe20000004100 */
[----:B------:R-:W-:Y:S01]  /*d090*/  SHF.R.U64 R57, R52, 0x10, R53 ;  /* 0x0000001034397819 */ /* 0x000fe20000001235 */
[--C-:B------:R-:W-:Y:S01]  /*d0a0*/  HADD2.F32 R37, -RZ, R63.reuse.H1_H1 ;  /* 0x3000003fff257230 */ /* 0x100fe20000004100 */
        /* <DEDUP_REMOVED lines=10> */
[----:B------:R-:W-:Y:S02]  /*d150*/  SHF.R.U32.HI R39, RZ, 0x10, R39 ;  /* 0x00000010ff277819 */ /* 0x000fe40000011627 */
[----:B------:R-:W-:Y:S02]  /*d160*/  LOP3.LUT R21, R4, 0x7fffe000, RZ, 0xc0, !PT ;  /* 0x7fffe00004157812 */ /* 0x000fe400078ec0ff */
[----:B------:R-:W2:Y:S01]  /*d170*/  LDS.128 R4, [R213] ;  /* 0x00000000d5047984 */ /* 0x000ea20000000c00 */
[----:B------:R-:W-:Y:S01]  /*d180*/  SHF.R.U64 R50, R40, 0x10, R41 ;  /* 0x0000001028327819 */ /* 0x000fe20000001229 */
[----:B------:R-:W-:Y:S01]  /*d190*/  HADD2.F32 R39, -RZ, R39.H0_H0 ;  /* 0x20000027ff277230 */ /* 0x000fe20000004100 */
[----:B------:R-:W-:-:S02]  /*d1a0*/  IADD3 R21, R20, R21, R201 ;  /* 0x0000001514157210 */ /* 0x000fc40007ffe0c9 */
[----:B------:R-:W-:Y:S02]  /*d1b0*/  SHF.R.U32.HI R48, RZ, 0x10, R41 ;  /* 0x00000010ff307819 */ /* 0x000fe40000011629 */
[----:B------:R-:W-:Y:S02]  /*d1c0*/  LEA R21, R21, R18, 0x1 ;  /* 0x0000001215157211 */ /* 0x000fe400078e08ff */
[--C-:B------:R-:W-:Y:S02]  /*d1d0*/  SHF.R.U64 R52, R54, 0x10, R55.reuse ;  /* 0x0000001036347819 */ /* 0x100fe40000001237 */
[----:B------:R-:W-:Y:S01]  /*d1e0*/  SHF.R.U32.HI R54, RZ, 0x10, R55 ;  /* 0x00000010ff367819 */ /* 0x000fe20000011637 */
[----:B------:R-:W3:Y:S01]  /*d1f0*/  LDS.128 R24, [R21+0x10400] ;  /* 0x0104000015187984 */ /* 0x000ee20000000c00 */
[--C-:B--2---:R-:W-:Y:S02]  /*d200*/  HADD2.F32 R20, -RZ, R5.reuse.H0_H0 ;  /* 0x20000005ff147230 */ /* 0x104fe40000004100 */
[----:B------:R-:W-:-:S02]  /*d210*/  HADD2.F32 R28, -RZ, R5.H1_H1 ;  /* 0x30000005ff1c7230 */ /* 0x000fc40000004100 */
[----:B------:R-:W-:Y:S02]  /*d220*/  HADD2.F32 R5, -RZ, R4.H0_H0 ;  /* 0x20000004ff057230 */ /* 0x000fe40000004100 */
[----:B0-----:R-:W-:Y:S02]  /*d230*/  HADD2.F32 R29, -RZ, R6.H0_H0 ;  /* 0x20000006ff1d7230 */ /* 0x001fe40000004100 */
[--C-:B------:R-:W-:Y:S02]  /*d240*/  HADD2.F32 R30, -RZ, R7.reuse.H0_H0 ;  /* 0x20000007ff1e7230 */ /* 0x100fe40000004100 */
[----:B------:R-:W-:Y:S02]  /*d250*/  HADD2.F32 R7, -RZ, R7.H1_H1 ;  /* 0x30000007ff077230 */ /* 0x000fe40000004100 */
[--C-:B---3--:R-:W-:Y:S02]  /*d260*/  HADD2.F32 R31, -RZ, R25.reuse.H0_H0 ;  /* 0x20000019ff1f7230 */ /* 0x108fe40000004100 */
[----:B-1----:R-:W-:-:S02]  /*d270*/  HADD2.F32 R32, -RZ, R25.H1_H1 ;  /* 0x30000019ff207230 */ /* 0x002fc40000004100 */
[----:B------:R-:W-:Y:S02]  /*d280*/  HADD2.F32 R25, -RZ, R24.H0_H0 ;  /* 0x20000018ff197230 */ /* 0x000fe40000004100 */
[C---:B------:R-:W-:Y:S01]  /*d290*/  FMUL.FTZ R41, R31.reuse, R37 ;  /* 0x000000251f297220 */ /* 0x040fe20000410000 */
[-C--:B------:R-:W-:Y:S01]  /*d2a0*/  FMUL.FTZ R49, R31, R35.reuse ;  /* 0x000000231f317220 */ /* 0x080fe20000410000 */
[----:B------:R-:W-:Y:S02]  /*d2b0*/  HADD2.F32 R31, -RZ, R53.H0_H0 ;  /* 0x20000035ff1f7230 */ /* 0x000fe40000004100 */
[C---:B------:R-:W-:Y:S01]  /*d2c0*/  FFMA.FTZ R41, R20.reuse, R35, -R41 ;  /* 0x0000002314297223 */ /* 0x040fe20000010829 */
[----:B------:R-:W-:Y:S01]  /*d2d0*/  FFMA.FTZ R49, R20, R37, R49 ;  /* 0x0000002514317223 */ /* 0x000fe20000010031 */
[C---:B------:R-:W-:Y:S01]  /*d2e0*/  FMUL.FTZ R20, R25.reuse, R36 ;  /* 0x0000002419147220 */ /* 0x040fe20000410000 */
[C---:B------:R-:W-:Y:S01]  /*d2f0*/  FMUL.FTZ R35, R32.reuse, R39 ;  /* 0x0000002720237220 */ /* 0x040fe20000410000 */
[----:B------:R-:W-:Y:S01]  /*d300*/  FMUL.FTZ R37, R32, R31 ;  /* 0x0000001f20257220 */ /* 0x000fe20000410000 */
[----:B------:R-:W-:Y:S01]  /*d310*/  FMUL.FTZ R25, R25, R62 ;  /* 0x0000003e19197220 */ /* 0x000fe20000410000 */
[----:B------:R-:W-:-:S02]  /*d320*/  HADD2.F32 R33, -RZ, R26.H0_H0 ;  /* 0x2000001aff217230 */ /* 0x000fc40000004100 */
[C---:B------:R-:W-:Y:S01]  /*d330*/  FFMA.FTZ R62, R5.reuse, R62, -R20 ;  /* 0x0000003e053e7223 */ /* 0x040fe20000010814 */
[--C-:B------:R-:W-:Y:S02]  /*d340*/  HADD2.F32 R32, -RZ, R64.reuse.H0_H0 ;  /* 0x20000040ff207230 */ /* 0x100fe40000004100 */
[----:B------:R-:W-:Y:S01]  /*d350*/  FFMA.FTZ R36, R5, R36, R25 ;  /* 0x0000002405247223 */ /* 0x000fe20000010019 */
[----:B------:R-:W-:Y:S02]  /*d360*/  HADD2.F32 R34, -RZ, R27.H0_H0 ;  /* 0x2000001bff227230 */ /* 0x000fe40000004100 */
[C---:B------:R-:W-:Y:S01]  /*d370*/  FFMA.FTZ R38, R28.reuse, R31, -R35 ;  /* 0x0000001f1c267223 */ /* 0x040fe20000010823 */
[----:B------:R-:W-:Y:S01]  /*d380*/  FFMA.FTZ R40, R28, R39, R37 ;  /* 0x000000271c287223 */ /* 0x000fe20000010025 */
[----:B------:R-:W-:Y:S02]  /*d390*/  HADD2.F32 R20, -RZ, R47.H0_H0 ;  /* 0x2000002fff147230 */ /* 0x000fe40000004100 */
[----:B------:R-:W-:Y:S01]  /*d3a0*/  FMUL.FTZ R28, R33, R32 ;  /* 0x00000020211c7220 */ /* 0x000fe20000410000 */
[----:B------:R-:W-:-:S02]  /*d3b0*/  HADD2.F32 R5, -RZ, R64.H1_H1 ;  /* 0x30000040ff057230 */ /* 0x000fc40000004100 */
[----:B------:R-:W-:Y:S02]  /*d3c0*/  HADD2.F32 R47, -RZ, R47.H1_H1 ;  /* 0x3000002fff2f7230 */ /* 0x000fe40000004100 */
[-C--:B------:R-:W-:Y:S01]  /*d3d0*/  FMUL.FTZ R46, R33, R20.reuse ;  /* 0x00000014212e7220 */ /* 0x080fe20000410000 */
[C---:B------:R-:W-:Y:S01]  /*d3e0*/  FFMA.FTZ R35, R29.reuse, R20, -R28 ;  /* 0x000000141d237223 */ /* 0x040fe2000001081c */
[C---:B------:R-:W-:Y:S01]  /*d3f0*/  FMUL.FTZ R25, R34.reuse, R5 ;  /* 0x0000000522197220 */ /* 0x040fe20000410000 */
[----:B------:R-:W-:Y:S02]  /*d400*/  HADD2.F32 R27, -RZ, R27.H1_H1 ;  /* 0x3000001bff1b7230 */ /* 0x000fe40000004100 */
[----:B------:R-:W-:Y:S01]  /*d410*/  FMUL.FTZ R34, R34, R47 ;  /* 0x0000002f22227220 */ /* 0x000fe20000410000 */
[----:B------:R-:W-:Y:S02]  /*d420*/  HADD2.F32 R28, -RZ, R48.H0_H0 ;  /* 0x20000030ff1c7230 */ /* 0x000fe40000004100 */
[----:B------:R-:W-:Y:S01]  /*d430*/  FFMA.FTZ R46, R29, R32, R46 ;  /* 0x000000201d2e7223 */ /* 0x000fe2000001002e */
[----:B------:R-:W-:-:S02]  /*d440*/  HADD2.F32 R20, -RZ, R54.H0_H0 ;  /* 0x20000036ff147230 */ /* 0x000fc40000004100 */
[C---:B------:R-:W-:Y:S01]  /*d450*/  FFMA.FTZ R47, R30.reuse, R47, -R25 ;  /* 0x0000002f1e2f7223 */ /* 0x040fe20000010819 */
[----:B------:R-:W-:Y:S01]  /*d460*/  FFMA.FTZ R34, R30, R5, R34 ;  /* 0x000000051e227223 */ /* 0x000fe20000010022 */
[C---:B------:R-:W-:Y:S01]  /*d470*/  FMUL.FTZ R32, R27.reuse, R28 ;  /* 0x0000001c1b207220 */ /* 0x040fe20000410000 */
[----:B------:R-:W-:Y:S02]  /*d480*/  HADD2.F32 R24, -RZ, R24.H1_H1 ;  /* 0x30000018ff187230 */ /* 0x000fe40000004100 */
[-C--:B------:R-:W-:Y:S01]  /*d490*/  FMUL.FTZ R30, R27, R20.reuse ;  /* 0x000000141b1e7220 */ /* 0x080fe20000410000 */
[----:B------:R-:W-:Y:S02]  /*d4a0*/  HADD2.F32 R26, -RZ, R26.H1_H1 ;  /* 0x3000001aff1a7230 */ /* 0x000fe40000004100 */
[C---:B------:R-:W-:Y:S01]  /*d4b0*/  FFMA.FTZ R32, R7.reuse, R20, -R32 ;  /* 0x0000001407207223 */ /* 0x040fe20000010820 */
[----:B------:R-:W-:Y:S02]  /*d4c0*/  HADD2.F32 R27, -RZ, R51.H0_H0 ;  /* 0x20000033ff1b7230 */ /* 0x000fe40000004100 */
[----:B------:R-:W-:Y:S01]  /*d4d0*/  FFMA.FTZ R39, R7, R28, R30 ;  /* 0x0000001c07277223 */ /* 0x000fe2000001001e */
[----:B------:R-:W-:-:S02]  /*d4e0*/  HADD2.F32 R29, -RZ, R50.H0_H0 ;  /* 0x20000032ff1d7230 */ /* 0x000fc40000004100 */
[----:B------:R-:W-:Y:S02]  /*d4f0*/  HADD2.F32 R5, -RZ, R57.H0_H0 ;  /* 0x20000039ff057230 */ /* 0x000fe40000004100 */
        /* <DEDUP_REMOVED lines=21> */
.L_x_8371:
[----:B------:R-:W-:Y:S05]  /*d650*/  BSYNC B1 ;  /* 0x0000000000017941 */ /* 0x000fea0003800000 */
.L_x_8370:
[----:B-12---:R-:W-:Y:S01]  /*d660*/  PRMT R32, R0, 0x5410, R3 ;  /* 0x0000541000207816 */ /* 0x006fe20000000003 */
[----:B------:R-:W-:Y:S06]  /*d670*/  @P0 BRA `(.L_x_8355) ;  /* 0x0000000400780947 */ /* 0x000fec0003800000 */
[----:B------:R-:W-:Y:S01]  /*d680*/  LEA.HI R56, R56, R207, RZ, 0x1d ;  /* 0x000000cf38387211 */ /* 0x000fe200078fe8ff */
[--C-:B---34-:R-:W-:Y:S01]  /*d690*/  HADD2.F32 R21, -RZ, R43.reuse.H1_H1 ;  /* 0x3000002bff157230 */ /* 0x118fe20000004100 */
[----:B------:R-:W-:Y:S01]  /*d6a0*/  SHF.R.U32.HI R20, RZ, 0x10, R9 ;  /* 0x00000010ff147819 */ /* 0x000fe20000011609 */
[----:B------:R-:W-:Y:S01]  /*d6b0*/  HADD2.F32 R43, -RZ, R43.H0_H0 ;  /* 0x2000002bff2b7230 */ /* 0x000fe20000004100 */
[----:B------:R-:W-:Y:S01]  /*d6c0*/  SHF.R.S32.HI R5, RZ, 0x1f, R56 ;  /* 0x0000001fff057819 */ /* 0x000fe20000011438 */
[----:B------:R-:W-:Y:S01]  /*d6d0*/  IMAD.SHL.U32 R3, R56, 0x8, RZ ;  /* 0x0000000838037824 */ /* 0x000fe200078e00ff */
[----:B------:R-:W-:Y:S01]  /*d6e0*/  SHF.R.U64 R38, R12, 0x10, R13 ;  /* 0x000000100c267819 */ /* 0x000fe2000000120d */
[----:B------:R-:W-:Y:S01]  /*d6f0*/  HADD2.F32 R20, -RZ, R20.H0_H0 ;  /* 0x20000014ff147230 */ /* 0x000fe20000004100 */
[----:B------:R-:W-:Y:S02]  /*d700*/  LEA.HI R5, R5, R56, RZ, 0x3 ;  /* 0x0000003805057211 */ /* 0x000fe400078f18ff */
[----:B------:R-:W-:-:S02]  /*d710*/  LOP3.LUT R0, R196, 0x38, R3, 0xf8, !PT ;  /* 0x00000038c4007812 */ /* 0x000fc400078ef803 */
[--C-:B------:R-:W-:Y:S01]  /*d720*/  SHF.R.U64 R37, R14, 0x10, R15.reuse ;  /* 0x000000100e257819 */ /* 0x100fe2000000120f */
[----:B------:R-:W-:Y:S01]  /*d730*/  IMAD.SHL.U32 R5, R5, 0x400, RZ ;  /* 0x0000040005057824 */ /* 0x000fe200078e00ff */
[----:B------:R-:W-:Y:S02]  /*d740*/  LOP3.LUT R3, R0, R223, RZ, 0x3c, !PT ;  /* 0x000000df00037212 */ /* 0x000fe400078e3cff */
[----:B------:R-:W-:Y:S01]  /*d750*/  SHF.R.U32.HI R34, RZ, 0x10, R15 ;  /* 0x00000010ff227819 */ /* 0x000fe2000001160f */
[--C-:B------:R-:W-:Y:S01]  /*d760*/  HADD2.F32 R15, -RZ, R45.reuse.H1_H1 ;  /* 0x3000002dff0f7230 */ /* 0x100fe20000004100 */
[----:B------:R-:W-:Y:S01]  /*d770*/  LOP3.LUT R0, R5, 0x7fffe000, RZ, 0xc0, !PT ;  /* 0x7fffe00005007812 */ /* 0x000fe200078ec0ff */
[----:B------:R-:W-:Y:S01]  /*d780*/  HADD2.F32 R45, -RZ, R45.H0_H0 ;  /* 0x2000002dff2d7230 */ /* 0x000fe20000004100 */
[----:B------:R-:W1:Y:S01]  /*d790*/  LDS.128 R4, [R212] ;  /* 0x00000000d4047984 */ /* 0x000e620000000c00 */
[----:B------:R-:W-:Y:S02]  /*d7a0*/  SHF.R.U32.HI R28, RZ, 0x10, R13 ;  /* 0x00000010ff1c7819 */ /* 0x000fe4000001160d */
[----:B------:R-:W-:-:S02]  /*d7b0*/  IADD3 R3, R3, R0, R200 ;  /* 0x0000000003037210 */ /* 0x000fc40007ffe0c8 */
[----:B------:R-:W-:Y:S02]  /*d7c0*/  SHF.R.U64 R36, R8, 0x10, R9 ;  /* 0x0000001008247819 */ /* 0x000fe40000001209 */
[--C-:B------:R-:W-:Y:S01]  /*d7d0*/  SHF.R.U64 R35, R10, 0x10, R11.reuse ;  /* 0x000000100a237819 */ /* 0x100fe2000000120b */
[----:B------:R-:W-:Y:S01]  /*d7e0*/  IMAD R3, R3, 0x2, R18 ;  /* 0x0000000203037824 */ /* 0x000fe200078e0212 */
[----:B------:R-:W-:-:S04]  /*d7f0*/  SHF.R.U32.HI R33, RZ, 0x10, R11 ;  /* 0x00000010ff217819 */ /* 0x000fc8000001160b */
[----:B------:R-:W2:Y:S01]  /*d800*/  LDS.128 R24, [R3+0x10400] ;  /* 0x0104000003187984 */ /* 0x000ea20000000c00 */
[--C-:B-1----:R-:W-:Y:S02]  /*d810*/  HADD2.F32 R8, -RZ, R5.reuse.H0_H0 ;  /* 0x20000005ff087230 */ /* 0x102fe40000004100 */
[----:B------:R-:W-:Y:S02]  /*d820*/  HADD2.F32 R5, -RZ, R5.H1_H1 ;  /* 0x30000005ff057230 */ /* 0x000fe40000004100 */
[----:B------:R-:W-:Y:S02]  /*d830*/  HADD2.F32 R0, -RZ, R4.H0_H0 ;  /* 0x20000004ff007230 */ /* 0x000fe40000004100 */
[----:B------:R-:W-:Y:S02]  /*d840*/  HADD2.F32 R9, -RZ, R6.H0_H0 ;  /* 0x20000006ff097230 */ /* 0x000fe40000004100 */
[--C-:B------:R-:W-:Y:S02]  /*d850*/  HADD2.F32 R10, -RZ, R7.reuse.H0_H0 ;  /* 0x20000007ff0a7230 */ /* 0x100fe40000004100 */
[----:B------:R-:W-:-:S02]  /*d860*/  HADD2.F32 R7, -RZ, R7.H1_H1 ;  /* 0x30000007ff077230 */ /* 0x000fc40000004100 */
[----:B------:R-:W-:Y:S02]  /*d870*/  HADD2.F32 R4, -RZ, R4.H1_H1 ;  /* 0x30000004ff047230 */ /* 0x000fe40000004100 */
[--C-:B--2---:R-:W-:Y:S02]  /*d880*/  HADD2.F32 R12, -RZ, R25.reuse.H0_H0 ;  /* 0x20000019ff0c7230 */ /* 0x104fe40000004100 */
[----:B------:R-:W-:Y:S02]  /*d890*/  HADD2.F32 R25, -RZ, R25.H1_H1 ;  /* 0x30000019ff197230 */ /* 0x000fe40000004100 */
[----:B------:R-:W-:Y:S02]  /*d8a0*/  HADD2.F32 R11, -RZ, R24.H0_H0 ;  /* 0x20000018ff0b7230 */ /* 0x000fe40000004100 */
[C---:B0-----:R-:W-:Y:S01]  /*d8b0*/  FMUL.FTZ R29, R12.reuse, R21 ;  /* 0x000000150c1d7220 */ /* 0x041fe20000410000 */
[----:B------:R-:W-:Y:S01]  /*d8c0*/  FMUL.FTZ R31, R12, R15 ;  /* 0x0000000f0c1f7220 */ /* 0x000fe20000410000 */
[----:B------:R-:W-:-:S02]  /*d8d0*/  HADD2.F32 R12, -RZ, R28.H0_H0 ;  /* 0x2000001cff0c7230 */ /* 0x000fc40000004100 */
[C---:B------:R-:W-:Y:S01]  /*d8e0*/  FMUL.FTZ R28, R25.reuse, R20 ;  /* 0x00000014191c7220 */ /* 0x040fe20000410000 */
[C---:B------:R-:W-:Y:S01]  /*d8f0*/  FFMA.FTZ R29, R8.reuse, R15, -R29 ;  /* 0x0000000f081d7223 */ /* 0x040fe2000001081d */
[----:B------:R-:W-:Y:S01]  /*d900*/  FFMA.FTZ R31, R8, R21, R31 ;  /* 0x00000015081f7223 */ /* 0x000fe2000001001f */
[----:B------:R-:W-:Y:S02]  /*d910*/  HADD2.F32 R13, -RZ, R26.H0_H0 ;  /* 0x2000001aff0d7230 */ /* 0x000fe40000004100 */
[-C--:B------:R-:W-:Y:S01]  /*d920*/  FMUL.FTZ R8, R25, R12.reuse ;  /* 0x0000000c19087220 */ /* 0x080fe20000410000 */
[----:B------:R-:W-:Y:S01]  /*d930*/  FFMA.FTZ R30, R5, R12, -R28 ;  /* 0x0000000c051e7223 */ /* 0x000fe2000001081c */
[C---:B------:R-:W-:Y:S01]  /*d940*/  FMUL.FTZ R15, R11.reuse, R43 ;  /* 0x0000002b0b0f7220 */ /* 0x040fe20000410000 */
[----:B------:R-:W-:Y:S02]  /*d950*/  HADD2.F32 R12, -RZ, R44.H0_H0 ;  /* 0x2000002cff0c7230 */ /* 0x000fe40000004100 */
[----:B------:R-:W-:Y:S01]  /*d960*/  FMUL.FTZ R28, R11, R45 ;  /* 0x0000002d0b1c7220 */ /* 0x000fe20000410000 */
[----:B------:R-:W-:Y:S01]  /*d970*/  FFMA.FTZ R20, R5, R20, R8 ;  /* 0x0000001405147223 */ /* 0x000fe20000010008 */
[----:B------:R-:W-:-:S02]  /*d980*/  HADD2.F32 R8, -RZ, R32.H0_H0 ;  /* 0x20000020ff087230 */ /* 0x000fc40000004100 */
[C---:B------:R-:W-:Y:S01]  /*d990*/  FFMA.FTZ R15, R0.reuse, R45, -R15 ;  /* 0x0000002d000f7223 */ /* 0x040fe2000001080f */
[--C-:B------:R-:W-:Y:S02]  /*d9a0*/  HADD2.F32 R14, -RZ, R27.reuse.H0_H0 ;  /* 0x2000001bff0e7230 */ /* 0x100fe40000004100 */
[----:B------:R-:W-:Y:S01]  /*d9b0*/  FFMA.FTZ R28, R0, R43, R28 ;  /* 0x0000002b001c7223 */ /* 0x000fe2000001001c */
[----:B------:R-:W-:Y:S02]  /*d9c0*/  HADD2.F32 R11, -RZ, R44.H1_H1 ;  /* 0x3000002cff0b7230 */ /* 0x000fe40000004100 */
[C---:B------:R-:W-:Y:S01]  /*d9d0*/  FMUL.FTZ R0, R13.reuse, R12 ;  /* 0x0000000c0d007220 */ /* 0x040fe20000410000 */
[----:B------:R-:W-:Y:S02]  /*d9e0*/  HADD2.F32 R5, -RZ, R32.H1_H1 ;  /* 0x30000020ff057230 */ /* 0x000fe40000004100 */
[----:B------:R-:W-:Y:S01]  /*d9f0*/  FMUL.FTZ R32, R13, R8 ;  /* 0x000000080d207220 */ /* 0x000fe20000410000 */
[----:B------:R-:W-:-:S02]  /*da00*/  HADD2.F32 R27, -RZ, R27.H1_H1 ;  /* 0x3000001bff1b7230 */ /* 0x000fc40000004100 */
[C---:B------:R-:W-:Y:S01]  /*da10*/  FFMA.FTZ R25, R9.reuse, R8, -R0 ;  /* 0x0000000809197223 */ /* 0x040fe20000010800 */
[C---:B------:R-:W-:Y:S01]  /*da20*/  FMUL.FTZ R13, R14.reuse, R11 ;  /* 0x0000000b0e0d7220 */ /* 0x040fe20000410000 */
[----:B------:R-:W-:Y:S02]  /*da30*/  HADD2.F32 R8, -RZ, R33.H0_H0 ;  /* 0x20000021ff087230 */ /* 0x000fe40000004100 */
[-C--:B------:R-:W-:Y:S01]  /*da40*/  FMUL.FTZ R14, R14, R5.reuse ;  /* 0x000000050e0e7220 */ /* 0x080fe20000410000 */
[----:B------:R-:W-:Y:S02]  /*da50*/  HADD2.F32 R0, -RZ, R34.H0_H0 ;  /* 0x20000022ff007230 */ /* 0x000fe40000004100 */
[----:B------:R-:W-:Y:S01]  /*da60*/  FFMA.FTZ R32, R9, R12, R32 ;  /* 0x0000000c09207223 */ /* 0x000fe20000010020 */
        /* <DEDUP_REMOVED lines=31> */
.L_x_8355:
[----:B------:R-:W-:Y:S05]  /*dc60*/  BSYNC B0 ;  /* 0x0000000000007941 */ /* 0x000fea0003800000 */
.L_x_8327:
        /* <DEDUP_REMOVED lines=8> */
.L_x_8325:
[----:B------:R-:W-:-:S05]  /*dcf0*/  IMAD.U32 R0, RZ, RZ, UR39 ;  /* 0x00000027ff007e24 */ /* 0x000fca000f8e00ff */
[----:B------:R-:W-:-:S13]  /*dd00*/  ISETP.NE.AND P0, PT, R0, 0x3, PT ;  /* 0x000000030000780c */ /* 0x000fda0003f05270 */
[----:B------:R-:W-:Y:S05]  /*dd10*/  @!P0 BRA `(.L_x_8372) ;  /* 0x0000000000048947 */ /* 0x000fea0003800000 */
[----:B------:R-:W-:Y:S01]  /*dd20*/  BPT.TRAP 0x1 ;  /* 0x000000040000795c */ /* 0x000fe20000300000 */
.L_x_8372:
[----:B-1----:R-:W-:Y:S02]  /*dd30*/  LEA R8, R184, R18, 0x3 ;  /* 0x00000012b8087211 */ /* 0x002fe400078e18ff */
[----:B---34-:R-:W-:-:S04]  /*dd40*/  SHF.L.U32 R3, R187, 0x1f, RZ ;  /* 0x0000001fbb037819 */ /* 0x018fc800000006ff */
[----:B------:R1:W3:Y:S01]  /*dd50*/  SYNCS.PHASECHK.TRANS64.TRYWAIT P1, [R8+URZ+0x28830], R3 ;  /* 0x02883003080075a7 */ /* 0x0002e2000802017f */
[----:B------:R-:W-:Y:S05]  /*dd60*/  @!P0 BRA `(.L_x_8373) ;  /* 0x0000000000048947 */ /* 0x000fea0003800000 */
[----:B------:R-:W-:Y:S01]  /*dd70*/  BPT.TRAP 0x1 ;  /* 0x000000040000795c */ /* 0x000fe20000300000 */
.L_x_8373:
[----:B---3--:R-:W-:Y:S05]  /*dd80*/  @P1 BRA `(.L_x_8374) ;  /* 0x0000000000081947 */ /* 0x008fea0003800000 */
[----:B------:R-:W3:Y:S02]  /*dd90*/  SYNCS.PHASECHK.TRANS64.TRYWAIT P1, [R8+URZ+0x28830], R3 ;  /* 0x02883003080075a7 */ /* 0x000ee4000802017f */
[----:B---3--:R-:W-:Y:S05]  /*dda0*/  @!P1 BRA `(.L_x_8375) ;  /* 0x0000019c00b89947 */ /* 0x008fea0003800000 */
.L_x_8374:
[----:B------:R-:W-:Y:S05]  /*ddb0*/  WARPSYNC.ALL ;  /* 0x0000000000007948 */ /* 0x000fea0003800000 */
[----:B------:R-:W-:Y:S01]  /*ddc0*/  VIADD R0, R18, 0x18400 ;  /* 0x0001840012007836 */ /* 0x000fe20000000000 */
[----:B------:R-:W-:Y:S01]  /*ddd0*/  R2UR UR32, R42 ;  /* 0x000000002a2072ca */ /* 0x000fe200000e0000 */
[----:B0-2---:R-:W-:Y:S01]  /*dde0*/  IMAD.MOV.U32 R7, RZ, RZ, 0x40000040 ;  /* 0x40000040ff077424 */ /* 0x005fe200078e00ff */
        /* <DEDUP_REMOVED lines=14> */
[----:B------:R-:W-:Y:S01]  /*ded0*/  UMOV UR21, 0x40000040 ;  /* 0x4000004000157882 */ /* 0x000fe20000000000 */
[----:B------:R-:W-:Y:S01]  /*dee0*/  IMAD R6, R184, 0x800, R5 ;  /* 0x00000800b8067824 */ /* 0x000fe200078e0205 */
[----:B------:R-:W-:Y:S01]  /*def0*/  UIADD3 UR4, UR32, 0x2, URZ ;  /* 0x0000000220047890 */ /* 0x000fe2000fffe03f */
[----:B------:R-:W-:Y:S01]  /*df00*/  IMAD.MOV.U32 R7, RZ, RZ, 0x40000040 ;  /* 0x40000040ff077424 */ /* 0x000fe200078e00ff */
[----:B------:R-:W-:Y:S01]  /*df10*/  R2UR UR11, R11 ;  /* 0x000000000b0b72ca */ /* 0x000fe200000e0000 */
[C---:B------:R-:W-:Y:S01]  /*df20*/  VIADD R10, R6.reuse, 0x2 ;  /* 0x00000002060a7836 */ /* 0x040fe20000000000 */
[----:B------:R-:W-:Y:S01]  /*df30*/  R2UR UR34, R6 ;  /* 0x00000000062272ca */ /* 0x000fe200000e0000 */
[----:B------:R-:W-:Y:S01]  /*df40*/  UIADD3 UR8, UR32, 0x4, URZ ;  /* 0x0000000420087890 */ /* 0x000fe2000fffe03f */
[----:B------:R-:W-:Y:S01]  /*df50*/  IMAD.MOV.U32 R11, RZ, RZ, 0x40000040 ;  /* 0x40000040ff0b7424 */ /* 0x000fe200078e00ff */
[----:B------:R-:W-:Y:S01]  /*df60*/  UIADD3 UR12, UR32, 0x6, URZ ;  /* 0x00000006200c7890 */ /* 0x000fe2000fffe03f */
[----:B------:R-:W-:Y:S01]  /*df70*/  R2UR UR6, R10 ;  /* 0x000000000a0672ca */ /* 0x000fe200000e0000 */
[----:B------:R-:W-:Y:S01]  /*df80*/  VIADD R10, R6, 0x4 ;  /* 0x00000004060a7836 */ /* 0x000fe20000000000 */
[----:B------:R-:W-:Y:S01]  /*df90*/  UIADD3 UR16, UR32, 0x400, URZ ;  /* 0x0000040020107890 */ /* 0x000fe2000fffe03f */
[----:B------:R-:W-:Y:S01]  /*dfa0*/  R2UR UR15, R11 ;  /* 0x000000000b0f72ca */ /* 0x000fe200000e0000 */
[----:B------:R-:W-:Y:S01]  /*dfb0*/  IMAD.MOV.U32 R11, RZ, RZ, 0x40000040 ;  /* 0x40000040ff0b7424 */ /* 0x000fe200078e00ff */
[----:B------:R-:W-:Y:S01]  /*dfc0*/  UIADD3 UR20, UR32, 0x402, URZ ;  /* 0x0000040220147890 */ /* 0x000fe2000fffe03f */
[----:B------:R-:W-:Y:S01]  /*dfd0*/  R2UR UR10, R10 ;  /* 0x000000000a0a72ca */ /* 0x000fe200000e0000 */
[----:B------:R-:W-:Y:S01]  /*dfe0*/  VIADD R10, R6, 0x6 ;  /* 0x00000006060a7836 */ /* 0x000fe20000000000 */
[----:B------:R-:W-:-:S02]  /*dff0*/  UIADD3 UR24, UR32, 0x404, URZ ;  /* 0x0000040420187890 */ /* 0x000fc4000fffe03f */
[----:B------:R-:W-:Y:S01]  /*e000*/  HGMMA.64x128x16.F32 R24, gdesc[UR32], RZ, !UPT, gsb0 ;  /* 0x01e00000201879f0 */ /* 0x000fe2000c0008ff */
[----:B------:R-:W-:Y:S01]  /*e010*/  R2UR UR19, R11 ;  /* 0x000000000b1372ca */ /* 0x000fe200000e0000 */
[----:B------:R-:W-:Y:S01]  /*e020*/  IMAD.MOV.U32 R11, RZ, RZ, 0x40000040 ;  /* 0x40000040ff0b7424 */ /* 0x000fe200078e00ff */
[----:B------:R-:W-:Y:S01]  /*e030*/  R2UR UR14, R10 ;  /* 0x000000000a0e72ca */ /* 0x000fe200000e0000 */
[----:B------:R-:W-:Y:S01]  /*e040*/  UMOV UR25, 0x40000040 ;  /* 0x4000004000197882 */ /* 0x000fe20000000000 */
[----:B------:R-:W-:Y:S01]  /*e050*/  IADD3 R10, R6, 0x400, RZ ;  /* 0x00000400060a7810 */ /* 0x000fe20007ffe0ff */
[----:B------:R-:W-:Y:S01]  /*e060*/  UIADD3 UR28, UR32, 0x406, URZ ;  /* 0x00000406201c7890 */ /* 0x000fe2000fffe03f */
[----:B------:R-:W-:Y:S01]  /*e070*/  R2UR UR23, R11 ;  /* 0x000000000b1772ca */ /* 0x000fe200000e0000 */
[----:B------:R-:W-:Y:S01]  /*e080*/  UMOV UR29, 0x40000040 ;  /* 0x40000040001d7882 */ /* 0x000fe20000000000 */
[----:B------:R-:W-:Y:S01]  /*e090*/  R2UR UR18, R10 ;  /* 0x000000000a1272ca */ /* 0x000fe200000e0000 */
[----:B------:R-:W-:Y:S01]  /*e0a0*/  VIADD R10, R6, 0x402 ;  /* 0x00000402060a7836 */ /* 0x000fe20000000000 */
[----:B------:R-:W-:-:S02]  /*e0b0*/  MOV R11, 0x40000040 ;  /* 0x40000040000b7802 */ /* 0x000fc40000000f00 */
[----:B------:R-:W-:Y:S02]  /*e0c0*/  R2UR UR31, R7 ;  /* 0x00000000071f72ca */ /* 0x000fe400000e0000 */
[----:B------:R-:W-:Y:S01]  /*e0d0*/  R2UR UR22, R10 ;  /* 0x000000000a1672ca */ /* 0x000fe200000e0000 */
[C---:B------:R-:W-:Y:S01]  /*e0e0*/  VIADD R10, R6.reuse, 0x404 ;  /* 0x00000404060a7836 */ /* 0x040fe20000000000 */
[----:B------:R-:W-:Y:S01]  /*e0f0*/  R2UR UR27, R11 ;  /* 0x000000000b1b72ca */ /* 0x000fe200000e0000 */
        /* <DEDUP_REMOVED lines=27> */
.L_x_8376:
[----:B------:R-:W0:Y:S01]  /*e2b0*/  LDC R6, c[0x0][0x448] ;  /* 0x00011200ff067b82 */ /* 0x000e220000000800 */
[----:B------:R-:W-:Y:S01]  /*e2c0*/  ULDC UR6, c[0x0][0x9d8] ;  /* 0x0002760000067ab9 */ /* 0x000fe20000000800 */
[----:B-1-3--:R-:W-:Y:S02]  /*e2d0*/  VIADD R8, R8, 0x28840 ;  /* 0x0002884008087836 */ /* 0x00afe40000000000 */
        /* <DEDUP_REMOVED lines=22> */
[----:B------:R-:W-:-:S02]  /*e440*/  IMAD.IADD R6, R195, 0x1, R193 ;  /* 0x00000001c3067824 */ /* 0x000fc400078e02c1 */
[----:B------:R-:W-:Y:S01]  /*e450*/  FMUL.FTZ R25, R47, UR6 ;  /* 0x000000062f197c20 */ /* 0x000fe20008410000 */
[----:B------:R-:W-:Y:S01]  /*e460*/  FMUL.FTZ R91, R48, UR6 ;  /* 0x00000006305b7c20 */ /* 0x000fe20008410000 */
[----:B------:R-:W-:Y:S01]  /*e470*/  FMUL.FTZ R92, R49, UR6 ;  /* 0x00000006315c7c20 */ /* 0x000fe20008410000 */
[----:B-1----:R-:W-:Y:S02]  /*e480*/  IMAD.MOV.U32 R77, RZ, RZ, R6 ;  /* 0x000000ffff4d7224 */ /* 0x002fe400078e0006 */
[----:B------:R-:W-:Y:S01]  /*e490*/  FMUL.FTZ R26, R50, UR6 ;  /* 0x00000006321a7c20 */ /* 0x000fe20008410000 */
[----:B------:R-:W-:Y:S01]  /*e4a0*/  FMUL.FTZ R27, R51, UR6 ;  /* 0x00000006331b7c20 */ /* 0x000fe20008410000 */
[----:B------:R-:W-:Y:S01]  /*e4b0*/  FMUL.FTZ R31, R55, UR6 ;  /* 0x00000006371f7c20 */ /* 0x000fe20008410000 */
[----:B------:R-:W-:Y:S01]  /*e4c0*/  FMUL.FTZ R94, R61, UR6 ;  /* 0x000000063d5e7c20 */ /* 0x000fe20008410000 */
[----:B------:R-:W-:Y:S01]  /*e4d0*/  FMUL.FTZ R38, R62, UR6 ;  /* 0x000000063e267c20 */ /* 0x000fe20008410000 */
[----:B------:R-:W-:Y:S01]  /*e4e0*/  FMUL.FTZ R96, R64, UR6 ;  /* 0x0000000640607c20 */ /* 0x000fe20008410000 */
[----:B------:R-:W-:Y:S01]  /*e4f0*/  FMUL.FTZ R44, R66, UR6 ;  /* 0x00000006422c7c20 */ /* 0x000fe20008410000 */
[----:B------:R-:W0:Y:S01]  /*e500*/  @P1 LDC R7, c[0x0][0x44c] ;  /* 0x00011300ff071b82 */ /* 0x000e220000000800 */
[----:B------:R-:W-:-:S02]  /*e510*/  IMAD.U32 R43, RZ, RZ, UR38 ;  /* 0x00000026ff2b7e24 */ /* 0x000fc4000f8e00ff */
        /* <DEDUP_REMOVED lines=24> */
[----:B------:R-:W-:Y:S01]  /*e6a0*/  FMUL.FTZ R49, R74, UR6 ;  /* 0x000000064a317c20 */ /* 0x000fe20008410000 */
[----:B------:R-:W-:Y:S01]  /*e6b0*/  FMUL.FTZ R61, R75, UR6 ;  /* 0x000000064b3d7c20 */ /* 0x000fe20008410000 */
[----:B------:R-:W-:Y:S01]  /*e6c0*/  FMUL.FTZ R76, R76, UR6 ;  /* 0x000000064c4c7c20 */ /* 0x000fe20008410000 */
[----:B------:R-:W-:Y:S01]  /*e6d0*/  FMUL.FTZ R62, R78, UR6 ;  /* 0x000000064e3e7c20 */ /* 0x000fe20008410000 */
[----:B------:R-:W-:Y:S01]  /*e6e0*/  FMUL.FTZ R80, R80, UR6 ;  /* 0x0000000650507c20 */ /* 0x000fe20008410000 */
[----:B------:R-:W-:Y:S01]  /*e6f0*/  FMUL.FTZ R81, R81, UR6 ;  /* 0x0000000651517c20 */ /* 0x000fe20008410000 */
[----:B-1----:R-:W-:Y:S01]  /*e700*/  @P1 SHF.R.U32.HI R77, RZ, R42, R7 ;  /* 0x0000002aff4d1219 */ /* 0x002fe20000011607 */
[----:B------:R-:W-:Y:S01]  /*e710*/  FMUL.FTZ R64, R82, UR6 ;  /* 0x0000000652407c20 */ /* 0x000fe20008410000 */
[----:B------:R-:W0:Y:S01]  /*e720*/  LDC.64 R6, c[0x0][0x9e0] ;  /* 0x00027800ff067b82 */ /* 0x000e220000000a00 */
[----:B------:R-:W-:Y:S01]  /*e730*/  MOV R42, 0xffffff80 ;  /* 0xffffff80002a7802 */ /* 0x000fe20000000f00 */
[----:B------:R-:W-:Y:S01]  /*e740*/  FMUL.FTZ R47, R83, UR6 ;  /* 0x00000006532f7c20 */ /* 0x000fe20008410000 */
[----:B------:R-:W1:Y:S01]  /*e750*/  SHFL.IDX PT, R56, R77, RZ, 0x1c1f ;  /* 0x001c1fff4d387589 */ /* 0x000e6200000e0000 */
[----:B------:R-:W-:Y:S01]  /*e760*/  FMUL.FTZ R84, R84, UR6 ;  /* 0x0000000654547c20 */ /* 0x000fe20008410000 */
[----:B------:R-:W-:Y:S01]  /*e770*/  FMUL.FTZ R85, R85, UR6 ;  /* 0x0000000655557c20 */ /* 0x000fe20008410000 */
[----:B------:R-:W-:-:S02]  /*e780*/  IMAD R79, R89, R42, 0x80 ;  /* 0x00000080594f7424 */ /* 0x000fc400078e022a */
[----:B------:R-:W-:Y:S01]  /*e790*/  FMUL.FTZ R50, R86, UR6 ;  /* 0x0000000656327c20 */ /* 0x000fe20008410000 */
[----:B------:R-:W-:Y:S01]  /*e7a0*/  FMUL.FTZ R51, R87, UR6 ;  /* 0x0000000657337c20 */ /* 0x000fe20008410000 */
[----:B------:R-:W-:Y:S01]  /*e7b0*/  PRMT R8, R43, 0x654, R8 ;  /* 0x000006542b087816 */ /* 0x000fe20000000008 */
[----:B------:R-:W-:Y:S01]  /*e7c0*/  VIADD R42, R79, 0x1 ;  /* 0x000000014f2a7836 */ /* 0x000fe20000000000 */
[----:B------:R-:W-:Y:S01]  /*e7d0*/  ULDC UR53, c[0x0][0x9dc] ;  /* 0x0002770000357ab9 */ /* 0x000fe20000000800 */
[----:B------:R-:W3:Y:S01]  /*e7e0*/  MUFU.TANH R4, R4 ;  /* 0x0000000400047308 */ /* 0x000ee20000002400 */
[----:B------:R-:W-:Y:S01]  /*e7f0*/  ULOP3.LUT UR53, URZ, UR53, URZ, 0x33, !UPT ;  /* 0x000000353f357292 */ /* 0x000fe2000f8e333f */
[----:B------:R-:W-:Y:S01]  /*e800*/  IMAD R42, R191, -0x2, R42 ;  /* 0xfffffffebf2a7824 */ /* 0x000fe200078e022a */
[----:B------:R4:W-:Y:S01]  /*e810*/  SYNCS.ARRIVE.TRANS64.RED.A1T0 RZ, [R8+URZ], RZ ;  /* 0x000000ff08ff79a7 */ /* 0x0009e2000810043f */
[----:B------:R-:W-:-:S03]  /*e820*/  LEA R82, R89, 0xffffff80, 0x7 ;  /* 0xffffff8059527811 */ /* 0x000fc600078e38ff */
[----:B------:R-:W-:Y:S01]  /*e830*/  IADD3 R43, -R189, R42, R190 ;  /* 0x0000002abd2b7210 */ /* 0x000fe20007ffe1be */
[----:B------:R-:W0:Y:S01]  /*e840*/  MUFU.TANH R9, R9 ;  /* 0x0000000900097308 */ /* 0x000e220000002400 */
[----:B----4-:R-:W-:Y:S01]  /*e850*/  IMAD.IADD R8, R190, 0x1, R79 ;  /* 0x00000001be087824 */ /* 0x010fe200078e024f */
[----:B0-----:R-:W-:Y:S02]  /*e860*/  ISETP.GE.AND P2, PT, R7, 0x1, PT ;  /* 0x000000010700780c */ /* 0x001fe40003f46270 */
[C---:B------:R-:W-:Y:S01]  /*e870*/  IMAD.IADD R86, R43.reuse, 0x1, R6 ;  /* 0x000000012b567824 */ /* 0x040fe200078e0206 */
[----:B------:R-:W-:Y:S01]  /*e880*/  IADD3 R87, R43, UR53, RZ ;  /* 0x000000352b577c10 */ /* 0x000fe2000fffe0ff */
[----:B------:R-:W-:Y:S02]  /*e890*/  IMAD R83, R191, -0x2, R8 ;  /* 0xfffffffebf537824 */ /* 0x000fe400078e0208 */
[----:B------:R-:W0:Y:S02]  /*e8a0*/  MUFU.TANH R0, R0 ;  /* 0x0000000000007308 */ /* 0x000e240000002400 */
[----:B-1----:R-:W-:Y:S01]  /*e8b0*/  IMAD.IADD R78, R87, 0x1, R56 ;  /* 0x00000001574e7824 */ /* 0x002fe200078e0238 */
[----:B------:R-:W-:-:S05]  /*e8c0*/  VIADDMNMX R8, R56, R86, R83, PT ;  /* 0x0000005638087246 */ /* 0x000fca0003800153 */
[----:B------:R-:W1:Y:S08]  /*e8d0*/  MUFU.TANH R3, R3 ;  /* 0x0000000300037308 */ /* 0x000e700000002400 */
        /* <DEDUP_REMOVED lines=71> */
.L_x_8379:
[----:B------:R-:W-:-:S13]  /*ed50*/  ISETP.NE.AND P3, PT, R7, 0x1, PT ;  /* 0x000000010700780c */ /* 0x000fda0003f65270 */
[----:B------:R-:W1:Y:S02]  /*ed60*/  @P3 LDC.64 R42, c[0x0][0x9e8] ;  /* 0x00027a00ff2a3b82 */ /* 0x000e640000000a00 */
[----:B-1----:R-:W-:-:S05]  /*ed70*/  @P3 IMAD.HI.U32 R42, R56, R42, RZ ;  /* 0x0000002a382a3227 */ /* 0x002fca00078e00ff */
[----:B------:R-:W-:-:S07]  /*ed80*/  @P3 SHF.R.U32.HI R56, RZ, R43, R42 ;  /* 0x0000002bff383219 */ /* 0x000fce000001162a */
.L_x_8380:
[----:B------:R-:W-:Y:S05]  /*ed90*/  BSYNC B0 ;  /* 0x0000000000007941 */ /* 0x000fea0003800000 */
.L_x_8378:
[----:B------:R-:W-:-:S04]  /*eda0*/  IMAD R56, R56, R7, -R82 ;  /* 0x0000000738387224 */ /* 0x000fc800078e0a52 */
[----:B------:R-:W-:-:S05]  /*edb0*/  IMAD R43, R191, -0x2, R56 ;  /* 0xfffffffebf2b7824 */ /* 0x000fca00078e0238 */
[----:B------:R-:W-:Y:S02]  /*edc0*/  VIMNMX R78, R78, R43, !PT ;  /* 0x0000002b4e4e7248 */ /* 0x000fe40007fe0100 */
[----:B------:R-:W-:-:S07]  /*edd0*/  VIADDMNMX R8, R43, R7, R8, PT ;  /* 0x000000072b087246 */ /* 0x000fce0003800108 */
.L_x_8377:
[C---:B------:R-:W-:Y:S02]  /*ede0*/  ISETP.GE.AND P3, PT, R79.reuse, 0x2, PT ;  /* 0x000000024f00780c */ /* 0x040fe40003f66270 */
[----:B------:R-:W-:Y:S02]  /*edf0*/  ISETP.GE.AND P5, PT, R79, 0x9, PT ;  /* 0x000000094f00780c */ /* 0x000fe40003fa6270 */
[----:B------:R-:W-:Y:S02]  /*ee00*/  ISETP.GT.AND P4, PT, R78, 0x1, !P3 ;  /* 0x000000014e00780c */ /* 0x000fe40005f84270 */
[----:B------:R-:W-:Y:S02]  /*ee10*/  P2R R101, PR, RZ, 0x20 ;  /* 0x00000020ff657803 */ /* 0x000fe40000000000 */
[----:B------:R-:W-:-:S04]  /*ee20*/  ISETP.LT.OR P4, PT, R8, 0x2, P4 ;  /* 0x000000020800780c */ /* 0x000fc80002781670 */
[----:B------:R-:W-:Y:S02]  /*ee30*/  FSEL R75, R9, -INF , !P4 ;  /* 0xff800000094b7808 */ /* 0x000fe40006000000 */
[----:B------:R-:W-:Y:S02]  /*ee40*/  ISETP.GT.AND P4, PT, R78, 0x8, !P5 ;  /* 0x000000084e00780c */ /* 0x000fe40006f84270 */
[----:B------:R-:W-:Y:S02]  /*ee50*/  ISETP.GE.AND P5, PT, R79, 0xa, PT ;  /* 0x0000000a4f00780c */ /* 0x000fe40003fa6270 */
[----:B------:R-:W-:Y:S02]  /*ee60*/  ISETP.LT.OR P4, PT, R8, 0x9, P4 ;  /* 0x000000090800780c */ /* 0x000fe40002781670 */
[----:B------:R-:W-:Y:S02]  /*ee70*/  P2R R102, PR, RZ, 0x20 ;  /* 0x00000020ff667803 */ /* 0x000fe40000000000 */
[----:B------:R-:W-:-:S02]  /*ee80*/  FSEL R73, R28, -INF , !P4 ;  /* 0xff8000001c497808 */ /* 0x000fc40006000000 */
[----:B------:R-:W-:Y:S02]  /*ee90*/  ISETP.GT.AND P4, PT, R78, 0x9, !P5 ;  /* 0x000000094e00780c */ /* 0x000fe40006f84270 */
[----:B------:R-:W-:Y:S02]  /*eea0*/  ISETP.GE.AND P5, PT, R79, 0x11, PT ;  /* 0x000000114f00780c */ /* 0x000fe40003fa6270 */
[----:B------:R-:W-:Y:S02]  /*eeb0*/  ISETP.LT.OR P4, PT, R8, 0xa, P4 ;  /* 0x0000000a0800780c */ /* 0x000fe40002781670 */
[----:B------:R-:W-:Y:S02]  /*eec0*/  P2R R103, PR, RZ, 0x20 ;  /* 0x00000020ff677803 */ /* 0x000fe40000000000 */
[----:B0-----:R-:W-:Y:S02]  /*eed0*/  FSEL R74, R29, -INF , !P4 ;  /* 0xff8000001d4a7808 */ /* 0x001fe40006000000 */
[----:B------:R-:W-:-:S02]  /*eee0*/  ISETP.GT.AND P4, PT, R78, 0x10, !P5 ;  /* 0x000000104e00780c */ /* 0x000fc40006f84270 */
[C---:B------:R-:W-:Y:S02]  /*eef0*/  ISETP.GE.AND P5, PT, R79.reuse, 0x12, PT ;  /* 0x000000124f00780c */ /* 0x040fe40003fa6270 */
[----:B------:R-:W-:Y:S02]  /*ef00*/  ISETP.LT.OR P4, PT, R8, 0x11, P4 ;  /* 0x000000110800780c */ /* 0x000fe40002781670 */
[----:B------:R-:W-:Y:S02]  /*ef10*/  P2R R104, PR, RZ, 0x20 ;  /* 0x00000020ff687803 */ /* 0x000fe40000000000 */
[----:B------:R-:W-:Y:S02]  /*ef20*/  FSEL R72, R32, -INF , !P4 ;  /* 0xff80000020487808 */ /* 0x000fe40006000000 */
[----:B------:R-:W-:Y:S02]  /*ef30*/  ISETP.GT.AND P4, PT, R78, 0x11, !P5 ;  /* 0x000000114e00780c */ /* 0x000fe40006f84270 */
[----:B------:R-:W-:-:S02]  /*ef40*/  ISETP.GE.AND P5, PT, R79, 0x19, PT ;  /* 0x000000194f00780c */ /* 0x000fc40003fa6270 */
[----:B------:R-:W-:Y:S02]  /*ef50*/  ISETP.LT.OR P4, PT, R8, 0x12, P4 ;  /* 0x000000120800780c */ /* 0x000fe40002781670 */
[----:B------:R-:W-:Y:S02]  /*ef60*/  P2R R105, PR, RZ, 0x20 ;  /* 0x00000020ff697803 */ /* 0x000fe40000000000 */
[----:B------:R-:W-:Y:S02]  /*ef70*/  FSEL R71, R33, -INF , !P4 ;  /* 0xff80000021477808 */ /* 0x000fe40006000000 */
[----:B------:R-:W-:Y:S02]  /*ef80*/  ISETP.GT.AND P4, PT, R78, 0x18, !P5 ;  /* 0x000000184e00780c */ /* 0x000fe40006f84270 */
[----:B------:R-:W-:Y:S02]  /*ef90*/  ISETP.GE.AND P5, PT, R79, 0x1a, PT ;  /* 0x0000001a4f00780c */ /* 0x000fe40003fa6270 */
[----:B------:R-:W-:-:S02]  /*efa0*/  ISETP.LT.OR P4, PT, R8, 0x19, P4 ;  /* 0x000000190800780c */ /* 0x000fc40002781670 */
[----:B------:R-:W-:Y:S02]  /*efb0*/  P2R R106, PR, RZ, 0x20 ;  /* 0x00000020ff6a7803 */ /* 0x000fe40000000000 */
[----:B------:R-:W-:Y:S02]  /*efc0*/  FSEL R70, R36, -INF , !P4 ;  /* 0xff80000024467808 */ /* 0x000fe40006000000 */
[----:B------:R-:W-:Y:S02]  /*efd0*/  ISETP.GT.AND P4, PT, R78, 0x19, !P5 ;  /* 0x000000194e00780c */ /* 0x000fe40006f84270 */
[----:B------:R-:W-:Y:S02]  /*efe0*/  ISETP.GE.AND P5, PT, R79, 0x21, PT ;  /* 0x000000214f00780c */ /* 0x000fe40003fa6270 */
[----:B------:R-:W-:Y:S02]  /*eff0*/  ISETP.LT.OR P4, PT, R8, 0x1a, P4 ;  /* 0x0000001a0800780c */ /* 0x000fe40002781670 */
[----:B------:R-:W-:-:S02]  /*f000*/  P2R R107, PR, RZ, 0x20 ;  /* 0x00000020ff6b7803 */ /* 0x000fc40000000000 */
        /* <DEDUP_REMOVED lines=10> */
[----:B------:R-:W-:Y:S02]  /*f0b0*/  FSEL R67, R41, -INF , !P4 ;  /* 0xff80000029437808 */ /* 0x000fe40006000000 */
        /* <DEDUP_REMOVED lines=12> */
[----:B------:R-:W-:-:S04]  /*f180*/  ISETP.LT.OR P4, PT, R8, 0x31, P4 ;  /* 0x000000310800780c */ /* 0x000fc80002781670 */
        /* <DEDUP_REMOVED lines=95> */
[----:B------:R-:W-:-:S04]  /*f780*/  ISETP.GT.AND P6, PT, R78, 0x79, !P6 ;  /* 0x000000794e00780c */ /* 0x000fc800077c4270 */
[----:B------:R-:W-:Y:S02]  /*f790*/  ISETP.LT.OR P6, PT, R8, 0x7a, P6 ;  /* 0x0000007a0800780c */ /* 0x000fe400037c1670 */
[----:B------:R-:W0:Y:S02]  /*f7a0*/  SHFL.IDX PT, R8, R77, 0x1, 0x1c1f ;  /* 0x003c1f004d087f89 */ /* 0x000e2400000e0000 */
[----:B------:R-:W-:Y:S02]  /*f7b0*/  FSEL R4, R85, -INF , !P6 ;  /* 0xff80000055047808 */ /* 0x000fe40007000000 */
[----:B0-----:R-:W-:Y:S01]  /*f7c0*/  VIADDMNMX R66, R8, R86, R83, PT ;  /* 0x0000005608427246 */ /* 0x001fe20003800153 */
[----:B------:R-:W-:Y:S01]  /*f7d0*/  IMAD.IADD R65, R87, 0x1, R8 ;  /* 0x0000000157417824 */ /* 0x000fe200078e0208 */
[----:B------:R-:W-:Y:S06]  /*f7e0*/  @!P2 BRA `(.L_x_8381) ;  /* 0x000000000050a947 */ /* 0x000fec0003800000 */
        /* <DEDUP_REMOVED lines=11> */
.L_x_8383:
[----:B------:R-:W-:-:S13]  /*f8a0*/  ISETP.NE.AND P6, PT, R7, 0x1, PT ;  /* 0x000000010700780c */ /* 0x000fda0003fc5270 */
[----:B------:R-:W0:Y:S02]  /*f8b0*/  @P6 LDC.64 R8, c[0x0][0x9e8] ;  /* 0x00027a00ff086b82 */ /* 0x000e240000000a00 */
[----:B0-----:R-:W-:-:S05]  /*f8c0*/  @P6 IMAD.HI.U32 R8, R77, R8, RZ ;  /* 0x000000084d086227 */ /* 0x001fca00078e00ff */
[----:B------:R-:W-:-:S07]  /*f8d0*/  @P6 SHF.R.U32.HI R77, RZ, R9, R8 ;  /* 0x00000009ff4d6219 */ /* 0x000fce0000011608 */
.L_x_8384:
[----:B------:R-:W-:Y:S05]  /*f8e0*/  BSYNC B0 ;  /* 0x0000000000007941 */ /* 0x000fea0003800000 */
.L_x_8382:
[----:B------:R-:W-:-:S04]  /*f8f0*/  IMAD R8, R77, R7, -R82 ;  /* 0x000000074d087224 */ /* 0x000fc800078e0a52 */
[----:B------:R-:W-:-:S05]  /*f900*/  IMAD R8, R191, -0x2, R8 ;  /* 0xfffffffebf087824 */ /* 0x000fca00078e0208 */
[----:B------:R-:W-:Y:S02]  /*f910*/  VIMNMX R65, R65, R8, !PT ;  /* 0x0000000841417248 */ /* 0x000fe40007fe0100 */
[----:B------:R-:W-:-:S07]  /*f920*/  VIADDMNMX R66, R8, R7, R66, PT ;  /* 0x0000000708427246 */ /* 0x000fce0003800142 */
.L_x_8381:
[----:B------:R-:W-:Y:S01]  /*f930*/  ISETP.GT.AND P3, PT, R65, 0x1, !P3 ;  /* 0x000000014100780c */ /* 0x000fe20005f64270 */
[----:B------:R-:W-:Y:S01]  /*f940*/  ULDC UR52, c[0x0][0x988] ;  /* 0x0002620000347ab9 */ /* 0x000fe20000000800 */
[----:B------:R-:W-:Y:S02]  /*f950*/  ISETP.NE.AND P6, PT, R105, RZ, PT ;  /* 0x000000ff6900720c */ /* 0x000fe40003fc5270 */
[----:B------:R-:W-:Y:S02]  /*f960*/  ISETP.LT.OR P3, PT, R66, 0x2, P3 ;  /* 0x000000024200780c */ /* 0x000fe40001f61670 */
[----:B------:R-:W-:Y:S02]  /*f970*/  ISETP.GT.AND P4, PT, R65, 0x71, !P4 ;  /* 0x000000714100780c */ /* 0x000fe40006784270 */
[----:B------:R-:W-:Y:S02]  /*f980*/  FSEL R9, R3, -INF , !P3 ;  /* 0xff80000003097808 */ /* 0x000fe40005800000 */
[----:B------:R-:W-:-:S02]  /*f990*/  ISETP.NE.AND P3, PT, R101, RZ, PT ;  /* 0x000000ff6500720c */ /* 0x000fc40003f65270 */
[C---:B------:R-:W-:Y:S02]  /*f9a0*/  ISETP.GT.AND P5, PT, R65.reuse, 0x78, !P5 ;  /* 0x000000784100780c */ /* 0x040fe40006fa4270 */
[----:B------:R-:W-:Y:S02]  /*f9b0*/  ISETP.GT.AND P3, PT, R65, 0x8, !P3 ;  /* 0x000000084100780c */ /* 0x000fe40005f64270 */
[C---:B------:R-:W-:Y:S02]  /*f9c0*/  ISETP.LT.OR P4, PT, R66.reuse, 0x72, P4 ;  /* 0x000000724200780c */ /* 0x040fe40002781670 */
[C---:B------:R-:W-:Y:S02]  /*f9d0*/  ISETP.LT.OR P3, PT, R66.reuse, 0x9, P3 ;  /* 0x000000094200780c */ /* 0x040fe40001f61670 */
[----:B------:R-:W-:Y:S02]  /*f9e0*/  ISETP.LT.OR P5, PT, R66, 0x79, P5 ;  /* 0x000000794200780c */ /* 0x000fe40002fa1670 */
[----:B------:R-:W-:-:S02]  /*f9f0*/  FSEL R3, R10, -INF , !P3 ;  /* 0xff8000000a037808 */ /* 0x000fc40005800000 */
[----:B------:R-:W-:Y:S02]  /*fa00*/  ISETP.NE.AND P3, PT, R102, RZ, PT ;  /* 0x000000ff6600720c */ /* 0x000fe40003f65270 */
[----:B------:R-:W-:Y:S02]  /*fa10*/  FMNMX.FTZ R10, R76, R75, !PT ;  /* 0x0000004b4c0a7209 */ /* 0x000fe40007810000 */
[----:B------:R-:W-:Y:S02]  /*fa20*/  ISETP.GT.AND P3, PT, R65, 0x9, !P3 ;  /* 0x000000094100780c */ /* 0x000fe40005f64270 */
[----:B------:R-:W-:Y:S02]  /*fa30*/  FSEL R50, R50, -INF , !P5 ;  /* 0xff80000032327808 */ /* 0x000fe40006800000 */
[----:B------:R-:W-:-:S04]  /*fa40*/  ISETP.LT.OR P3, PT, R66, 0xa, P3 ;  /* 0x0000000a4200780c */ /* 0x000fc80001f61670 */
        /* <DEDUP_REMOVED lines=18> */
[----:B------:R-:W-:Y:S02]  /*fb70*/  ISETP.NE.AND P6, PT, R114, RZ, PT ;  /* 0x000000ff7200720c */ /* 0x000fe40003fc5270 */
        /* <DEDUP_REMOVED lines=64> */
[----:B------:R-:W-:-:S03]  /*ff80*/  ISETP.LT.OR P3, PT, R66, 0x41, P3 ;  /* 0x000000414200780c */ /* 0x000fc60001f61670 */
[----:B------:R-:W0:Y:S01]  /*ff90*/  SHFL.BFLY PT, R10, R77, 0x1, 0x1f ;  /* 0x0c201f004d0a7f89 */ /* 0x000e2200000e0000 */
[----:B------:R-:W-:Y:S02]  /*ffa0*/  FSEL R34, R34, -INF , !P3 ;  /* 0xff80000022227808 */ /* 0x000fe40005800000 */
[----:B------:R-:W-:Y:S02]  /*ffb0*/  ISETP.GT.AND P3, PT, R65, 0x41, !P6 ;  /* 0x000000414100780c */ /* 0x000fe40007764270 */
[----:B------:R-:W-:Y:S02]  /*ffc0*/  ISETP.NE.AND P6, PT, R100, RZ, PT ;  /* 0x000000ff6400720c */ /* 0x000fe40003fc5270 */
        /* <DEDUP_REMOVED lines=8> */
[----:B------:R-:W-:-:S03]  /*10050*/  FMUL.FTZ R78, R10, UR52 ;  /* 0x000000340a4e7c20 */ /* 0x000fc60008410000 */
        /* <DEDUP_REMOVED lines=37> */
[----:B------:R-:W-:-:S04]  /*102b0*/  ISETP.LT.OR P3, PT, R66, 0x71, P3 ;  /* 0x000000714200780c */ /* 0x000fc80001f61670 */
[----:B------:R-:W-:Y:S02]  /*102c0*/  FSEL R64, R64, -INF , !P3 ;  /* 0xff80000040407808 */ /* 0x000fe40005800000 */
[----:B------:R-:W-:-:S04]  /*102d0*/  FSETP.NEU.FTZ.AND P3, PT, R10, -INF , PT ;  /* 0xff8000000a00780b */ /* 0x000fc80003f7d000 */
[----:B------:R-:W-:Y:S02]  /*102e0*/  FSEL R79, R78, RZ, P3 ;  /* 0x000000ff4e4f7208 */ /* 0x000fe40001800000 */
[----:B------:R-:W-:Y:S02]  /*102f0*/  ISETP.GT.AND P3, PT, R65, RZ, !P6 ;  /* 0x000000ff4100720c */ /* 0x000fe40007764270 */
[----:B------:R-:W-:Y:S01]  /*10300*/  ISETP.NE.AND P6, PT, R80, RZ, PT ;  /* 0x000000ff5000720c */ /* 0x000fe20003fc5270 */
[--C-:B------:R-:W-:Y:S01]  /*10310*/  FFMA.FTZ R170, R57, UR52, -R79.reuse ;  /* 0x0000003439aa7c23 */ /* 0x100fe2000801084f */
[----:B------:R-:W-:Y:S01]  /*10320*/  ISETP.LT.OR P3, PT, R66, 0x1, P3 ;  /* 0x000000014200780c */ /* 0x000fe20001f61670 */
[--C-:B------:R-:W-:Y:S01]  /*10330*/  FFMA.FTZ R57, R56, UR52, -R79.reuse ;  /* 0x0000003438397c23 */ /* 0x100fe2000801084f */
[--C-:B------:R-:W-:Y:S01]  /*10340*/  FFMA.FTZ R156, R40, UR52, -R79.reuse ;  /* 0x00000034289c7c23 */ /* 0x100fe2000801084f */
[--C-:B------:R-:W-:Y:S01]  /*10350*/  FFMA.FTZ R180, R76, UR52, -R79.reuse ;  /* 0x000000344cb47c23 */ /* 0x100fe2000801084f */
[----:B------:R-:W-:Y:S01]  /*10360*/  FSEL R78, R0, -INF , !P3 ;  /* 0xff800000004e7808 */ /* 0x000fe20005800000 */
[--C-:B------:R-:W-:Y:S01]  /*10370*/  FFMA.FTZ R75, R75, UR52, -R79.reuse ;  /* 0x000000344b4b7c23 */ /* 0x100fe2000801084f */
[----:B------:R-:W-:Y:S01]  /*10380*/  ISETP.GT.AND P3, PT, R65, 0x79, !P6 ;  /* 0x000000794100780c */ /* 0x000fe20007764270 */
[--C-:B------:R-:W-:Y:S01]  /*10390*/  FFMA.FTZ R182, R73, UR52, -R79.reuse ;  /* 0x0000003449b67c23 */ /* 0x100fe2000801084f */
[----:B------:R-:W-:Y:S01]  /*103a0*/  FMNMX.FTZ R0, R78, R9, !PT ;  /* 0x000000094e007209 */ /* 0x000fe20007810000 */
[----:B------:R-:W-:Y:S01]  /*103b0*/  MUFU.EX2 R180, R180 ;  /* 0x000000b400b47308 */ /* 0x000fe20000000800 */
[----:B------:R-:W-:Y:S01]  /*103c0*/  ISETP.LT.OR P3, PT, R66, 0x7a, P3 ;  /* 0x0000007a4200780c */ /* 0x000fe20001f61670 */
[--C-:B------:R-:W-:Y:S01]  /*103d0*/  FFMA.FTZ R73, R74, UR52, -R79.reuse ;  /* 0x000000344a497c23 */ /* 0x100fe2000801084f */
[----:B------:R-:W-:Y:S01]  /*103e0*/  FMNMX.FTZ R11, R3, R0, !PT ;  /* 0x00000000030b7209 */ /* 0x000fe20007810000 */
[--C-:B------:R-:W-:Y:S01]  /*103f0*/  FFMA.FTZ R154, R28, UR52, -R79.reuse ;  /* 0x000000341c9a7c23 */ /* 0x100fe2000801084f */
[----:B------:R-:W-:Y:S01]  /*10400*/  FSEL R51, R51, -INF , !P3 ;  /* 0xff80000033337808 */ /* 0x000fe20005800000 */
        /* <DEDUP_REMOVED lines=11> */
[--C-:B------:R-:W-:Y:S01]  /*104c0*/  FFMA.FTZ R174, R88, UR52, -R79.reuse ;  /* 0x0000003458ae7c23 */ /* 0x100fe2000801084f */
[--C-:B------:R-:W-:Y:S01]  /*104d0*/  FFMA.FTZ R77, R90, UR52, -R79.reuse ;  /* 0x000000345a4d7c23 */ /* 0x100fe2000801084f */
[----:B------:R-:W-:Y:S01]  /*104e0*/  FMNMX.FTZ R0, R14, R11, !PT ;  /* 0x0000000b0e007209 */ /* 0x000fe20007810000 */
[--C-:B------:R-:W-:Y:S01]  /*104f0*/  FFMA.FTZ R168, R60, UR52, -R79.reuse ;  /* 0x000000343ca87c23 */ /* 0x100fe2000801084f */
[--C-:B------:R-:W-:Y:S01]  /*10500*/  FFMA.FTZ R59, R59, UR52, -R79.reuse ;  /* 0x000000343b3b7c23 */ /* 0x100fe2000801084f */
[--C-:B------:R-:W-:Y:S01]  /*10510*/  FFMA.FTZ R158, R36, UR52, -R79.reuse ;  /* 0x00000034249e7c23 */ /* 0x100fe2000801084f */
[----:B------:R-:W-:Y:S01]  /*10520*/  FMNMX.FTZ R11, R15, R0, !PT ;  /* 0x000000000f0b7209 */ /* 0x000fe20007810000 */
[----:B------:R-:W2:Y:S01]  /*10530*/  MUFU.EX2 R73, R73 ;  /* 0x0000004900497308 */ /* 0x000ea20000000800 */
[--C-:B------:R-:W-:Y:S01]  /*10540*/  FFMA.FTZ R164, R58, UR52, -R79.reuse ;  /* 0x000000343aa47c23 */ /* 0x100fe2000801084f */
[--C-:B------:R-:W-:Y:S01]  /*10550*/  FFMA.FTZ R166, R43, UR52, -R79.reuse ;  /* 0x000000342ba67c23 */ /* 0x100fe2000801084f */
[----:B------:R-:W-:Y:S01]  /*10560*/  FMNMX.FTZ R0, R20, R11, !PT ;  /* 0x0000000b14007209 */ /* 0x000fe20007810000 */
[--C-:B------:R-:W-:Y:S01]  /*10570*/  FFMA.FTZ R43, R42, UR52, -R79.reuse ;  /* 0x000000342a2b7c23 */ /* 0x100fe2000801084f */
[--C-:B------:R-:W-:Y:S01]  /*10580*/  FFMA.FTZ R160, R41, UR52, -R79.reuse ;  /* 0x0000003429a07c23 */ /* 0x100fe2000801084f */
[--C-:B------:R-:W-:Y:S01]  /*10590*/  FFMA.FTZ R41, R54, UR52, -R79.reuse ;  /* 0x0000003436297c23 */ /* 0x100fe2000801084f */
[----:B------:R-:W-:Y:S01]  /*105a0*/  FMNMX.FTZ R11, R21, R0, !PT ;  /* 0x00000000150b7209 */ /* 0x000fe20007810000 */
[----:B------:R-:W3:Y:S01]  /*105b0*/  MUFU.EX2 R176, R176 ;  /* 0x000000b000b07308 */ /* 0x000ee20000000800 */
[--C-:B------:R-:W-:Y:S01]  /*105c0*/  FFMA.FTZ R162, R37, UR52, -R79.reuse ;  /* 0x0000003425a27c23 */ /* 0x100fe2000801084f */
[--C-:B------:R-:W-:Y:S01]  /*105d0*/  FFMA.FTZ R152, R32, UR52, -R79.reuse ;  /* 0x0000003420987c23 */ /* 0x100fe2000801084f */
[----:B------:R-:W-:Y:S01]  /*105e0*/  FMNMX.FTZ R0, R24, R11, !PT ;  /* 0x0000000b18007209 */ /* 0x000fe20007810000 */
[--C-:B------:R-:W-:Y:S01]  /*105f0*/  FFMA.FTZ R37, R53, UR52, -R79.reuse ;  /* 0x0000003435257c23 */ /* 0x100fe2000801084f */
[--C-:B------:R-:W-:Y:S01]  /*10600*/  FFMA.FTZ R53, R52, UR52, -R79.reuse ;  /* 0x0000003434357c23 */ /* 0x100fe2000801084f */
[--C-:B------:R-:W-:Y:S01]  /*10610*/  FFMA.FTZ R33, R33, UR52, -R79.reuse ;  /* 0x0000003421217c23 */ /* 0x100fe2000801084f */
[----:B------:R-:W-:Y:S01]  /*10620*/  FMNMX.FTZ R11, R25, R0, !PT ;  /* 0x00000000190b7209 */ /* 0x000fe20007810000 */
[----:B------:R-:W4:Y:S01]  /*10630*/  MUFU.EX2 R71, R71 ;  /* 0x0000004700477308 */ /* 0x000f220000000800 */
[----:B------:R-:W-:-:S02]  /*10640*/  FFMA.FTZ R29, R29, UR52, -R79 ;  /* 0x000000341d1d7c23 */ /* 0x000fc4000801084f */
[----:B------:R-:W-:-:S04]  /*10650*/  FMNMX.FTZ R0, R26, R11, !PT ;  /* 0x0000000b1a007209 */ /* 0x000fc80007810000 */
[----:B------:R-:W-:Y:S01]  /*10660*/  FMNMX.FTZ R11, R27, R0, !PT ;  /* 0x000000001b0b7209 */ /* 0x000fe20007810000 */
[----:B------:R-:W5:Y:S03]  /*10670*/  MUFU.EX2 R178, R178 ;  /* 0x000000b200b27308 */ /* 0x000f660000000800 */
[----:B------:R-:W-:-:S04]  /*10680*/  FMNMX.FTZ R0, R30, R11, !PT ;  /* 0x0000000b1e007209 */ /* 0x000fc80007810000 */
[----:B------:R-:W-:Y:S01]  /*10690*/  FMNMX.FTZ R11, R31, R0, !PT ;  /* 0x000000001f0b7209 */ /* 0x000fe20007810000 */
[----:B------:R-:W5:Y:S03]  /*106a0*/  MUFU.EX2 R69, R69 ;  /* 0x0000004500457308 */ /* 0x000f660000000800 */
        /* <DEDUP_REMOVED lines=17> */
[----:B------:R-:W-:Y:S01]  /*107c0*/  MUFU.EX2 R59, R59 ;  /* 0x0000003b003b7308 */ /* 0x000fe20000000800 */
[----:B------:R-:W-:Y:S01]  /*107d0*/  FSEL R0, R47, -INF , !P4 ;  /* 0xff8000002f007808 */ /* 0x000fe20006000000 */
[--C-:B------:R-:W-:Y:S01]  /*107e0*/  FFMA.FTZ R47, R55, UR52, -R79.reuse ;  /* 0x00000034372f7c23 */ /* 0x100fe2000801084f */
[----:B------:R-:W-:Y:S01]  /*107f0*/  FMNMX.FTZ R11, R64, R11, !PT ;  /* 0x0000000b400b7209 */ /* 0x000fe20007810000 */
[----:B------:R-:W-:-:S03]  /*10800*/  FFMA.FTZ R55, R4, UR52, -R79 ;  /* 0x0000003404377c23 */ /* 0x000fc6000801084f */
        /* <DEDUP_REMOVED lines=15> */
[----:B0-----:R-:W-:-:S02]  /*10900*/  FMNMX.FTZ R11, R40, R11, !PT ;  /* 0x0000000b280b7209 */ /* 0x001fc40007810000 */
[----:B------:R-:W0:Y:S02]  /*10910*/  @P1 LDC R40, c[0x0][0x44c] ;  /* 0x00011300ff281b82 */ /* 0x000e240000000800 */
[C---:B------:R-:W-:Y:S01]  /*10920*/  FSETP.NEU.FTZ.AND P3, PT, R11.reuse, -INF , PT ;  /* 0xff8000000b00780b */ /* 0x040fe20003f7d000 */
[----:B------:R-:W-:Y:S02]  /*10930*/  FMUL.FTZ R28, R11, UR52 ;  /* 0x000000340b1c7c20 */ /* 0x000fe40008410000 */
[----:B------:R-:W-:Y:S03]  /*10940*/  MUFU.EX2 R37, R37 ;  /* 0x0000002500257308 */ /* 0x000fe60000000800 */
[----:B------:R-:W-:-:S05]  /*10950*/  FSEL R65, R28, RZ, P3 ;  /* 0x000000ff1c417208 */ /* 0x000fca0001800000 */
[--C-:B------:R-:W-:Y:S01]  /*10960*/  FFMA.FTZ R181, R78, UR52, -R65.reuse ;  /* 0x000000344eb57c23 */ /* 0x100fe20008010841 */
[--C-:B------:R-:W-:Y:S01]  /*10970*/  FFMA.FTZ R28, R9, UR52, -R65.reuse ;  /* 0x00000034091c7c23 */ /* 0x100fe20008010841 */
[----:B------:R-:W-:Y:S01]  /*10980*/  FFMA.FTZ R183, R3, UR52, -R65 ;  /* 0x0000003403b77c23 */ /* 0x000fe20008010841 */
[----:B------:R-:W-:Y:S01]  /*10990*/  FADD.FTZ R3, R180, R75 ;  /* 0x0000004bb4037221 */ /* 0x000fe20000010000 */
[--C-:B------:R-:W-:Y:S01]  /*109a0*/  FFMA.FTZ R8, R8, UR52, -R65.reuse ;  /* 0x0000003408087c23 */ /* 0x100fe20008010841 */
[----:B------:R-:W-:Y:S01]  /*109b0*/  FFMA.FTZ R177, R12, UR52, -R65 ;  /* 0x000000340cb17c23 */ /* 0x000fe20008010841 */
[----:B------:R-:W-:Y:S01]  /*109c0*/  MUFU.EX2 R181, R181 ;  /* 0x000000b500b57308 */ /* 0x000fe20000000800 */
[----:B-1----:R-:W-:Y:S01]  /*109d0*/  FADD.FTZ R4, R182, R3 ;  /* 0x00000003b6047221 */ /* 0x002fe20000010000 */
[--C-:B------:R-:W-:Y:S01]  /*109e0*/  FFMA.FTZ R12, R13, UR52, -R65.reuse ;  /* 0x000000340d0c7c23 */ /* 0x100fe20008010841 */
[--C-:B------:R-:W-:Y:S01]  /*109f0*/  FFMA.FTZ R179, R14, UR52, -R65.reuse ;  /* 0x000000340eb37c23 */ /* 0x100fe20008010841 */
[--C-:B------:R-:W-:Y:S01]  /*10a00*/  FFMA.FTZ R165, R34, UR52, -R65.reuse ;  /* 0x0000003422a57c23 */ /* 0x100fe20008010841 */
[----:B--2---:R-:W-:Y:S01]  /*10a10*/  FADD.FTZ R3, R73, R4 ;  /* 0x0000000449037221 */ /* 0x004fe20000010000 */
[--C-:B------:R-:W-:Y:S01]  /*10a20*/  FFMA.FTZ R14, R15, UR52, -R65.reuse ;  /* 0x000000340f0e7c23 */ /* 0x100fe20008010841 */
[----:B------:R-:W-:Y:S01]  /*10a30*/  FFMA.FTZ R173, R20, UR52, -R65 ;  /* 0x0000003414ad7c23 */ /* 0x000fe20008010841 */
[----:B------:R-:W1:Y:S01]  /*10a40*/  MUFU.EX2 R28, R28 ;  /* 0x0000001c001c7308 */ /* 0x000e620000000800 */
[----:B---3--:R-:W-:Y:S01]  /*10a50*/  FADD.FTZ R4, R176, R3 ;  /* 0x00000003b0047221 */ /* 0x008fe20000010000 */
[--C-:B------:R-:W-:Y:S01]  /*10a60*/  FFMA.FTZ R20, R21, UR52, -R65.reuse ;  /* 0x0000003415147c23 */ /* 0x100fe20008010841 */
[--C-:B------:R-:W-:Y:S01]  /*10a70*/  FFMA.FTZ R175, R24, UR52, -R65.reuse ;  /* 0x0000003418af7c23 */ /* 0x100fe20008010841 */
[--C-:B------:R-:W-:Y:S01]  /*10a80*/  FFMA.FTZ R24, R25, UR52, -R65.reuse ;  /* 0x0000003419187c23 */ /* 0x100fe20008010841 */
[----:B----4-:R-:W-:Y:S01]  /*10a90*/  FADD.FTZ R3, R71, R4 ;  /* 0x0000000447037221 */ /* 0x010fe20000010000 */
[--C-:B------:R-:W-:Y:S01]  /*10aa0*/  FFMA.FTZ R169, R26, UR52, -R65.reuse ;  /* 0x000000341aa97c23 */ /* 0x100fe20008010841 */
[----:B------:R-:W-:Y:S01]  /*10ab0*/  FFMA.FTZ R26, R27, UR52, -R65 ;  /* 0x000000341b1a7c23 */ /* 0x000fe20008010841 */
[----:B------:R-:W2:Y:S01]  /*10ac0*/  MUFU.EX2 R183, R183 ;  /* 0x000000b700b77308 */ /* 0x000ea20000000800 */
[----:B-----5:R-:W-:Y:S01]  /*10ad0*/  FADD.FTZ R34, R178, R3 ;  /* 0x00000003b2227221 */ /* 0x020fe20000010000 */
[----:B------:R-:W3:Y:S01]  /*10ae0*/  @P1 LDC R13, c[0x0][0x450] ;  /* 0x00011400ff0d1b82 */ /* 0x000ee20000000800 */
[--C-:B------:R-:W-:Y:S01]  /*10af0*/  FFMA.FTZ R171, R30, UR52, -R65.reuse ;  /* 0x000000341eab7c23 */ /* 0x100fe20008010841 */
[--C-:B------:R-:W-:Y:S01]  /*10b00*/  FFMA.FTZ R30, R31, UR52, -R65.reuse ;  /* 0x000000341f1e7c23 */ /* 0x100fe20008010841 */
[----:B------:R-:W-:Y:S01]  /*10b10*/  FADD.FTZ R9, R69, R34 ;  /* 0x0000002245097221 */ /* 0x000fe20000010000 */
[--C-:B------:R-:W-:Y:S01]  /*10b20*/  FFMA.FTZ R32, R35, UR52, -R65.reuse ;  /* 0x0000003423207c23 */ /* 0x100fe20008010841 */
[----:B------:R-:W-:Y:S01]  /*10b30*/  FFMA.FTZ R167, R38, UR52, -R65 ;  /* 0x0000003426a77c23 */ /* 0x000fe20008010841 */
[----:B------:R-:W4:Y:S01]  /*10b40*/  MUFU.EX2 R8, R8 ;  /* 0x0000000800087308 */ /* 0x000f220000000800 */
[----:B-1----:R-:W-:Y:S01]  /*10b50*/  FADD.FTZ R4, R181, R28 ;  /* 0x0000001cb5047221 */ /* 0x002fe20000010000 */
[----:B------:R-:W-:Y:S01]  /*10b60*/  FADD.FTZ R36, R172, R9 ;  /* 0x00000009ac247221 */ /* 0x000fe20000010000 */
[----:B0-----:R-:W-:-:S04]  /*10b70*/  @P1 IMAD.HI.U32 R40, R193, R40, RZ ;  /* 0x00000028c1281227 */ /* 0x001fc800078e00ff */
[--C-:B------:R-:W-:Y:S01]  /*10b80*/  FFMA.FTZ R34, R39, UR52, -R65.reuse ;  /* 0x0000003427227c23 */ /* 0x100fe20008010841 */
[----:B------:R-:W-:Y:S01]  /*10b90*/  FFMA.FTZ R44, R44, UR52, -R65 ;  /* 0x000000342c2c7c23 */ /* 0x000fe20008010841 */
[----:B------:R-:W-:Y:S01]  /*10ba0*/  FADD.FTZ R9, R67, R36 ;  /* 0x0000002443097221 */ /* 0x000fe20000010000 */
[----:B------:R-:W-:Y:S01]  /*10bb0*/  IMAD.MOV.U32 R38, RZ, RZ, R193 ;  /* 0x000000ffff267224 */ /* 0x000fe200078e00c1 */
[----:B------:R-:W0:Y:S01]  /*10bc0*/  MUFU.EX2 R177, R177 ;  /* 0x000000b100b17308 */ /* 0x000e220000000800 */
[----:B--2---:R-:W-:Y:S01]  /*10bd0*/  FADD.FTZ R3, R183, R4 ;  /* 0x00000004b7037221 */ /* 0x004fe20000010000 */
[----:B------:R-:W-:Y:S01]  /*10be0*/  FADD.FTZ R36, R174, R9 ;  /* 0x00000009ae247221 */ /* 0x000fe20000010000 */
[--C-:B------:R-:W-:Y:S01]  /*10bf0*/  FFMA.FTZ R45, R45, UR52, -R65.reuse ;  /* 0x000000342d2d7c23 */ /* 0x100fe20008010841 */
[--C-:B------:R-:W-:Y:S01]  /*10c00*/  FFMA.FTZ R46, R46, UR52, -R65.reuse ;  /* 0x000000342e2e7c23 */ /* 0x100fe20008010841 */
[--C-:B------:R-:W-:Y:S01]  /*10c10*/  FFMA.FTZ R48, R48, UR52, -R65.reuse ;  /* 0x0000003430307c23 */ /* 0x100fe20008010841 */
[----:B------:R-:W-:Y:S01]  /*10c20*/  FADD.FTZ R9, R77, R36 ;  /* 0x000000244d097221 */ /* 0x000fe20000010000 */
[----:B------:R-:W-:Y:S01]  /*10c30*/  FFMA.FTZ R49, R49, UR52, -R65 ;  /* 0x0000003431317c23 */ /* 0x000fe20008010841 */
[----:B------:R-:W1:Y:S01]  /*10c40*/  MUFU.EX2 R12, R12 ;  /* 0x0000000c000c7308 */ /* 0x000e620000000800 */
[----:B----4-:R-:W-:Y:S01]  /*10c50*/  FADD.FTZ R4, R8, R3 ;  /* 0x0000000308047221 */ /* 0x010fe20000010000 */
[----:B------:R-:W-:Y:S01]  /*10c60*/  FADD.FTZ R36, R168, R9 ;  /* 0x00000009a8247221 */ /* 0x000fe20000010000 */
[----:B---3--:R-:W-:Y:S01]  /*10c70*/  @P1 SHF.R.U32.HI R38, RZ, R13, R40 ;  /* 0x0000000dff261219 */ /* 0x008fe20000011628 */
[--C-:B------:R-:W-:Y:S01]  /*10c80*/  FFMA.FTZ R61, R61, UR52, -R65.reuse ;  /* 0x000000343d3d7c23 */ /* 0x100fe20008010841 */
[--C-:B------:R-:W-:Y:S01]  /*10c90*/  FFMA.FTZ R62, R62, UR52, -R65.reuse ;  /* 0x000000343e3e7c23 */ /* 0x100fe20008010841 */
[----:B------:R-:W-:Y:S01]  /*10ca0*/  FADD.FTZ R9, R59, R36 ;  /* 0x000000243b097221 */ /* 0x000fe20000010000 */
[----:B------:R-:W-:Y:S01]  /*10cb0*/  FFMA.FTZ R63, R63, UR52, -R65 ;  /* 0x000000343f3f7c23 */ /* 0x000fe20008010841 */
[----:B------:R-:W2:Y:S01]  /*10cc0*/  MUFU.EX2 R179, R179 ;  /* 0x000000b300b37308 */ /* 0x000ea20000000800 */
[----:B0-----:R-:W-:Y:S01]  /*10cd0*/  FADD.FTZ R3, R177, R4 ;  /* 0x00000004b1037221 */ /* 0x001fe20000010000 */
[----:B------:R-:W-:Y:S01]  /*10ce0*/  FADD.FTZ R36, R170, R9 ;  /* 0x00000009aa247221 */ /* 0x000fe20000010000 */
[--C-:B------:R-:W-:Y:S01]  /*10cf0*/  FFMA.FTZ R64, R64, UR52, -R65.reuse ;  /* 0x0000003440407c23 */ /* 0x100fe20008010841 */
[--C-:B------:R-:W-:Y:S01]  /*10d00*/  FFMA.FTZ R50, R50, UR52, -R65.reuse ;  /* 0x0000003432327c23 */ /* 0x100fe20008010841 */
[----:B------:R-:W-:Y:S01]  /*10d10*/  FFMA.FTZ R51, R51, UR52, -R65 ;  /* 0x0000003433337c23 */ /* 0x000fe20008010841 */
[----:B------:R-:W-:Y:S01]  /*10d20*/  FADD.FTZ R9, R57, R36 ;  /* 0x0000002439097221 */ /* 0x000fe20000010000 */
[----:B------:R-:W-:Y:S01]  /*10d30*/  F2FP.F16.F32.PACK_AB R181, R28, R181 ;  /* 0x000000b51cb5723e */ /* 0x000fe200000000ff */
[----:B------:R-:W0:Y:S01]  /*10d40*/  MUFU.EX2 R14, R14 ;  /* 0x0000000e000e7308 */ /* 0x000e220000000800 */
[----:B-1----:R-:W-:Y:S01]  /*10d50*/  FADD.FTZ R4, R12, R3 ;  /* 0x000000030c047221 */ /* 0x002fe20000010000 */
[----:B------:R-:W-:Y:S01]  /*10d60*/  FADD.FTZ R36, R164, R9 ;  /* 0x00000009a4247221 */ /* 0x000fe20000010000 */
[----:B------:R-:W-:-:S02]  /*10d70*/  F2FP.F16.F32.PACK_AB R183, R8, R183 ;  /* 0x000000b708b7723e */ /* 0x000fc400000000ff */
[----:B------:R-:W-:Y:S02]  /*10d80*/  IADD3 R95, R95, R38, RZ ;  /* 0x000000265f5f7210 */ /* 0x000fe40007ffe0ff */
[----:B------:R-:W-:Y:S01]  /*10d90*/  F2FP.F16.F32.PACK_AB R180, R75, R180 ;  /* 0x000000b44bb4723e */ /* 0x000fe200000000ff */
[----:B------:R-:W1:Y:S01]  /*10da0*/  MUFU.EX2 R173, R173 ;  /* 0x000000ad00ad7308 */ /* 0x000e620000000800 */
[----:B--2---:R-:W-:Y:S01]  /*10db0*/  FADD.FTZ R3, R179, R4 ;  /* 0x00000004b3037221 */ /* 0x004fe20000010000 */
[----:B------:R-:W-:Y:S01]  /*10dc0*/  F2FP.F16.F32.PACK_AB R182, R73, R182 ;  /* 0x000000b649b6723e */ /* 0x000fe200000000ff */
[----:B------:R-:W-:Y:S01]  /*10dd0*/  IMAD.IADD R6, R95, 0x1, R6 ;  /* 0x000000015f067824 */ /* 0x000fe200078e0206 */
[----:B------:R-:W-:Y:S02]  /*10de0*/  F2FP.F16.F32.PACK_AB R176, R71, R176 ;  /* 0x000000b047b0723e */ /* 0x000fe400000000ff */
[----:B------:R-:W-:Y:S02]  /*10df0*/  F2FP.F16.F32.PACK_AB R178, R69, R178 ;  /* 0x000000b245b2723e */ /* 0x000fe400000000ff */
[----:B------:R-:W2:Y:S01]  /*10e00*/  MUFU.EX2 R20, R20 ;  /* 0x0000001400147308 */ /* 0x000ea20000000800 */
[----:B0-----:R-:W-:Y:S01]  /*10e10*/  FADD.FTZ R4, R14, R3 ;  /* 0x000000030e047221 */ /* 0x001fe20000010000 */
[----:B------:R-:W-:-:S02]  /*10e20*/  F2FP.F16.F32.PACK_AB R172, R67, R172 ;  /* 0x000000ac43ac723e */ /* 0x000fc400000000ff */
[----:B------:R-:W-:Y:S02]  /*10e30*/  F2FP.F16.F32.PACK_AB R174, R77, R174 ;  /* 0x000000ae4dae723e */ /* 0x000fe400000000ff */
[----:B------:R-:W-:Y:S02]  /*10e40*/  F2FP.F16.F32.PACK_AB R168, R59, R168 ;  /* 0x000000a83ba8723e */ /* 0x000fe400000000ff */
[----:B------:R-:W0:Y:S01]  /*10e50*/  MUFU.EX2 R175, R175 ;  /* 0x000000af00af7308 */ /* 0x000e220000000800 */
[----:B-1----:R-:W-:Y:S01]  /*10e60*/  FADD.FTZ R3, R173, R4 ;  /* 0x00000004ad037221 */ /* 0x002fe20000010000 */
[----:B------:R-:W-:Y:S02]  /*10e70*/  F2FP.F16.F32.PACK_AB R170, R57, R170 ;  /* 0x000000aa39aa723e */ /* 0x000fe400000000ff */
[----:B------:R-:W-:Y:S02]  /*10e80*/  F2FP.F16.F32.PACK_AB R164, R47, R164 ;  /* 0x000000a42fa4723e */ /* 0x000fe400000000ff */
[----:B------:R-:W-:-:S02]  /*10e90*/  F2FP.F16.F32.PACK_AB R177, R12, R177 ;  /* 0x000000b10cb1723e */ /* 0x000fc400000000ff */
[----:B------:R-:W1:Y:S01]  /*10ea0*/  MUFU.EX2 R24, R24 ;  /* 0x0000001800187308 */ /* 0x000e620000000800 */
[----:B--2---:R-:W-:Y:S01]  /*10eb0*/  FADD.FTZ R4, R20, R3 ;  /* 0x0000000314047221 */ /* 0x004fe20000010000 */
[----:B------:R-:W-:Y:S02]  /*10ec0*/  F2FP.F16.F32.PACK_AB R179, R14, R179 ;  /* 0x000000b30eb3723e */ /* 0x000fe400000000ff */
[----:B------:R-:W-:-:S04]  /*10ed0*/  F2FP.F16.F32.PACK_AB R173, R20, R173 ;  /* 0x000000ad14ad723e */ /* 0x000fc800000000ff */
[----:B------:R-:W2:Y:S01]  /*10ee0*/  MUFU.EX2 R169, R169 ;  /* 0x000000a900a97308 */ /* 0x000ea20000000800 */
[----:B0-----:R-:W-:-:S07]  /*10ef0*/  FADD.FTZ R3, R175, R4 ;  /* 0x00000004af037221 */ /* 0x001fce0000010000 */
[----:B------:R-:W0:Y:S01]  /*10f00*/  MUFU.EX2 R26, R26 ;  /* 0x0000001a001a7308 */ /* 0x000e220000000800 */
[C---:B-1----:R-:W-:Y:S01]  /*10f10*/  FADD.FTZ R4, R24.reuse, R3 ;  /* 0x0000000318047221 */ /* 0x042fe20000010000 */
[----:B------:R-:W-:Y:S01]  /*10f20*/  FADD.FTZ R3, R47, R36 ;  /* 0x000000242f037221 */ /* 0x000fe20000010000 */
[----:B------:R-:W-:-:S05]  /*10f30*/  F2FP.F16.F32.PACK_AB R175, R24, R175 ;  /* 0x000000af18af723e */ /* 0x000fca00000000ff */
[----:B------:R-:W1:Y:S01]  /*10f40*/  MUFU.EX2 R171, R171 ;  /* 0x000000ab00ab7308 */ /* 0x000e620000000800 */
[----:B--2---:R-:W-:Y:S01]  /*10f50*/  FADD.FTZ R9, R169, R4 ;  /* 0x00000004a9097221 */ /* 0x004fe20000010000 */
[----:B------:R-:W-:Y:S01]  /*10f60*/  FADD.FTZ R4, R166, R3 ;  /* 0x00000003a6047221 */ /* 0x000fe20000010000 */
[----:B------:R-:W-:Y:S01]  /*10f70*/  FFMA.FTZ R3, R0, UR52, -R65 ;  /* 0x0000003400037c23 */ /* 0x000fe20008010841 */
[C---:B------:R-:W-:Y:S02]  /*10f80*/  F2FP.F16.F32.PACK_AB R166, R43.reuse, R166 ;  /* 0x000000a62ba6723e */ /* 0x040fe400000000ff */
[----:B------:R-:W-:Y:S02]  /*10f90*/  FADD.FTZ R13, R43, R4 ;  /* 0x000000042b0d7221 */ /* 0x000fe40000010000 */
[----:B------:R-:W2:Y:S01]  /*10fa0*/  MUFU.EX2 R30, R30 ;  /* 0x0000001e001e7308 */ /* 0x000ea20000000800 */
[----:B0-----:R-:W-:Y:S01]  /*10fb0*/  FADD.FTZ R0, R26, R9 ;  /* 0x000000091a007221 */ /* 0x001fe20000010000 */
[----:B------:R-:W-:Y:S01]  /*10fc0*/  FADD.FTZ R36, R160, R13 ;  /* 0x0000000da0247221 */ /* 0x000fe20000010000 */
[----:B------:R-:W-:-:S02]  /*10fd0*/  F2FP.F16.F32.PACK_AB R160, R41, R160 ;  /* 0x000000a029a0723e */ /* 0x000fc400000000ff */
[----:B------:R-:W-:Y:S01]  /*10fe0*/  F2FP.F16.F32.PACK_AB R169, R26, R169 ;  /* 0x000000a91aa9723e */ /* 0x000fe200000000ff */
[----:B------:R-:W-:Y:S02]  /*10ff0*/  FADD.FTZ R13, R41, R36 ;  /* 0x00000024290d7221 */ /* 0x000fe40000010000 */
[----:B------:R-:W0:Y:S01]  /*11000*/  MUFU.EX2 R165, R165 ;  /* 0x000000a500a57308 */ /* 0x000e220000000800 */
[----:B-1----:R-:W-:Y:S01]  /*11010*/  FADD.FTZ R9, R171, R0 ;  /* 0x00000000ab097221 */ /* 0x002fe20000010000 */
[----:B------:R-:W-:Y:S01]  /*11020*/  FADD.FTZ R36, R162, R13 ;  /* 0x0000000da2247221 */ /* 0x000fe20000010000 */
[----:B------:R-:W-:-:S03]  /*11030*/  F2FP.F16.F32.PACK_AB R162, R37, R162 ;  /* 0x000000a225a2723e */ /* 0x000fc600000000ff */
[----:B------:R-:W-:Y:S02]  /*11040*/  FADD.FTZ R13, R37, R36 ;  /* 0x00000024250d7221 */ /* 0x000fe40000010000 */
        /* <DEDUP_REMOVED lines=32> */
[----:B------:R-:W-:Y:S01]  /*11250*/  F2FP.F16.F32.PACK_AB R157, R0, R49 ;  /* 0x00000031009d723e */ /* 0x000fe200000000ff */
[----:B------:R-:W-:-:S05]  /*11260*/  VIADD R0, R89, 0xfffffffe ;  /* 0xfffffffe59007836 */ /* 0x000fca0000000000 */
        /* <DEDUP_REMOVED lines=40> */
.L_x_8387:
[----:B------:R-:W-:-:S13]  /*114f0*/  ISETP.NE.AND P3, PT, R7, 0x1, PT ;  /* 0x000000010700780c */ /* 0x000fda0003f65270 */
[----:B------:R-:W0:Y:S02]  /*11500*/  @P3 LDC.64 R12, c[0x0][0x9e8] ;  /* 0x00027a00ff0c3b82 */ /* 0x000e240000000a00 */
[----:B0-----:R-:W-:-:S05]  /*11510*/  @P3 IMAD.HI.U32 R12, R8, R12, RZ ;  /* 0x0000000c080c3227 */ /* 0x001fca00078e00ff */
[----:B------:R-:W-:-:S07]  /*11520*/  @P3 SHF.R.U32.HI R8, RZ, R13, R12 ;  /* 0x0000000dff083219 */ /* 0x000fce000001160c */
.L_x_8388:
[----:B------:R-:W-:Y:S05]  /*11530*/  BSYNC B0 ;  /* 0x0000000000007941 */ /* 0x000fea0003800000 */
.L_x_8386:
[----:B------:R-:W-:-:S05]  /*11540*/  IMAD R7, R8, R7, R7 ;  /* 0x0000000708077224 */ /* 0x000fca00078e0207 */
[----:B------:R-:W-:-:S07]  /*11550*/  VIMNMX R6, R6, R7, PT ;  /* 0x0000000706067248 */ /* 0x000fce0003fe0100 */
.L_x_8385:
[----:B------:R-:W-:Y:S01]  /*11560*/  SHF.R.S32.HI R7, RZ, 0x1f, R6 ;  /* 0x0000001fff077819 */ /* 0x000fe20000011406 */
[----:B------:R-:W-:Y:S01]  /*11570*/  ULDC UR46, c[0x0][0x9e4] ;  /* 0x00027900002e7ab9 */ /* 0x000fe20000000800 */
[----:B------:R-:W-:Y:S01]  /*11580*/  ULDC UR43, c[0x0][0x9e4] ;  /* 0x00027900002b7ab9 */ /* 0x000fe20000000800 */
[----:B------:R-:W-:Y:S01]  /*11590*/  ULDC UR48, c[0x0][0x9d8] ;  /* 0x0002760000307ab9 */ /* 0x000fe20000000800 */
[----:B------:R-:W-:Y:S01]  /*115a0*/  LEA.HI R7, R7, R6, RZ, 0x7 ;  /* 0x0000000607077211 */ /* 0x000fe200078f38ff */
[----:B------:R-:W-:Y:S01]  /*115b0*/  ULDC UR51, c[0x0][0x9d8] ;  /* 0x0002760000337ab9 */ /* 0x000fe20000000800 */
[----:B------:R-:W-:Y:S01]  /*115c0*/  ULDC UR49, c[0x0][0x9d8] ;  /* 0x0002760000317ab9 */ /* 0x000fe20000000800 */
[----:B------:R-:W-:Y:S01]  /*115d0*/  ULDC UR42, c[0x0][0x988] ;  /* 0x00026200002a7ab9 */ /* 0x000fe20000000800 */
[----:B------:R-:W-:Y:S01]  /*115e0*/  SHF.R.S32.HI R7, RZ, 0x7, R7 ;  /* 0x00000007ff077819 */ /* 0x000fe20000011407 */
[----:B------:R-:W-:Y:S01]  /*115f0*/  ULDC UR45, c[0x0][0x988] ;  /* 0x00026200002d7ab9 */ /* 0x000fe20000000800 */
[----:B------:R-:W-:Y:S01]  /*11600*/  ULDC UR44, c[0x0][0x988] ;  /* 0x00026200002c7ab9 */ /* 0x000fe20000000800 */
[----:B------:R-:W-:Y:S01]  /*11610*/  ULDC UR50, c[0x0][0x9e0] ;  /* 0x0002780000327ab9 */ /* 0x000fe20000000800 */
[----:B------:R-:W-:Y:S01]  /*11620*/  VIMNMX R12, R198, R7, !PT ;  /* 0x00000007c60c7248 */ /* 0x000fe20007fe0100 */
[----:B------:R-:W-:Y:S01]  /*11630*/  ULDC UR47, c[0x0][0x9e0] ;  /* 0x00027800002f7ab9 */ /* 0x000fe20000000800 */
[----:B------:R-:W-:-:S02]  /*11640*/  CS2R R150, SRZ ;  /* 0x0000000000967805 */ /* 0x000fc4000001ff00 */
[----:B------:R-:W-:Y:S02]  /*11650*/  CS2R R148, SRZ ;  /* 0x0000000000947805 */ /* 0x000fe4000001ff00 */
[----:B------:R-:W-:Y:S02]  /*11660*/  ISETP.GE.AND P3, PT, R0, R12, PT ;  /* 0x0000000c0000720c */ /* 0x000fe40003f66270 */
        /* <DEDUP_REMOVED lines=31> */
[----:B------:R-:W-:-:S07]  /*11860*/  MOV R151, RZ ;  /* 0x000000ff00977202 */ /* 0x000fce0000000f00 */
.L_x_8409:
[----:B------:R-:W-:Y:S01]  /*11870*/  ISETP.NE.AND P3, PT, R194, RZ, PT ;  /* 0x000000ffc200720c */ /* 0x000fe20003f65270 */
[----:B------:R-:W-:Y:S01]  /*11880*/  VIADD R13, R184, 0x1 ;  /* 0x00000001b80d7836 */ /* 0x000fe20000000000 */
[----:B------:R-:W-:Y:S05]  /*11890*/  YIELD ;  /* 0x0000000000007946 */ /* 0x000fea0003800000 */
[----:B------:R-:W-:-:S04]  /*118a0*/  ISETP.NE.AND P4, PT, R13, 0x2, PT ;  /* 0x000000020d00780c */ /* 0x000fc80003f85270 */
[----:B------:R-:W-:Y:S02]  /*118b0*/  SEL R14, RZ, 0x1, P4 ;  /* 0x00000001ff0e7807 */ /* 0x000fe40002000000 */
[----:B------:R-:W-:Y:S02]  /*118c0*/  SEL R13, R13, RZ, P4 ;  /* 0x000000ff0d0d7207 */ /* 0x000fe40002000000 */
[----:B------:R-:W-:Y:S01]  /*118d0*/  LOP3.LUT R14, R187, R14, RZ, 0x3c, !PT ;  /* 0x0000000ebb0e7212 */ /* 0x000fe200078e3cff */
[----:B------:R-:W-:Y:S06]  /*118e0*/  @P3 BRA `(.L_x_8390) ;  /* 0x0000000000303947 */ /* 0x000fec0003800000 */
[----:B------:R-:W-:Y:S05]  /*118f0*/  @!P0 BRA `(.L_x_8391) ;  /* 0x0000000000048947 */ /* 0x000fea0003800000 */
[----:B------:R-:W-:Y:S01]  /*11900*/  BPT.TRAP 0x1 ;  /* 0x000000040000795c */ /* 0x000fe20000300000 */
.L_x_8391:
[----:B------:R-:W-:Y:S01]  /*11910*/  IMAD R7, R13, 0x8, R18 ;  /* 0x000000080d077824 */ /* 0x000fe200078e0212 */
[----:B------:R-:W-:-:S04]  /*11920*/  SHF.L.U32 R6, R14, 0x1f, RZ ;  /* 0x0000001f0e067819 */ /* 0x000fc800000006ff */
[----:B------:R0:W1:Y:S01]  /*11930*/  SYNCS.PHASECHK.TRANS64.TRYWAIT P4, [R7+URZ+0x28830], R6 ;  /* 0x02883006070075a7 */ /* 0x000062000808017f */
[----:B------:R-:W-:Y:S05]  /*11940*/  @!P0 BRA `(.L_x_8392) ;  /* 0x0000000000048947 */ /* 0x000fea0003800000 */
[----:B------:R-:W-:Y:S01]  /*11950*/  BPT.TRAP 0x1 ;  /* 0x000000040000795c */ /* 0x000fe20000300000 */
.L_x_8392:
[----:B------:R-:W-:Y:S04]  /*11960*/  BSSY B0, `(.L_x_8390) ;  /* 0x0000004000007945 */ /* 0x000fe80003800000 */
[----:B-1----:R-:W-:Y:S05]  /*11970*/  @P4 BRA `(.L_x_8393) ;  /* 0x0000000000084947 */ /* 0x002fea0003800000 */
[----:B------:R-:W1:Y:S02]  /*11980*/  SYNCS.PHASECHK.TRANS64.TRYWAIT P4, [R7+URZ+0x28830], R6 ;  /* 0x02883006070075a7 */ /* 0x000e64000808017f */
[----:B-1----:R-:W-:Y:S05]  /*11990*/  @!P4 BRA `(.L_x_8394) ;  /* 0x0000016000d0c947 */ /* 0x002fea0003800000 */
.L_x_8393:
[----:B------:R-:W-:Y:S05]  /*119a0*/  BSYNC B0 ;  /* 0x0000000000007941 */ /* 0x000fea0003800000 */
.L_x_8390:
[----:B------:R-:W2:Y:S01]  /*119b0*/  S2R R8, SR_TID.X ;  /* 0x0000000000087919 */ /* 0x000ea20000002100 */
[----:B01----:R-:W-:Y:S01]  /*119c0*/  IMAD.MOV.U32 R7, RZ, RZ, 0x40000040 ;  /* 0x40000040ff077424 */ /* 0x003fe200078e00ff */
[----:B------:R-:W-:Y:S05]  /*119d0*/  WARPSYNC.ALL ;  /* 0x0000000000007948 */ /* 0x000fea0003800000 */
[----:B------:R-:W-:Y:S01]  /*119e0*/  R2UR UR35, R7 ;  /* 0x00000000072372ca */ /* 0x000fe200000e0000 */
[----:B------:R-:W-:Y:S02]  /*119f0*/  IMAD R6, R13, 0x800, R5 ;  /* 0x000008000d067824 */ /* 0x000fe400078e0205 */
[----:B------:R-:W-:-:S03]  /*11a00*/  IMAD.MOV.U32 R9, RZ, RZ, 0x40000040 ;  /* 0x40000040ff097424 */ /* 0x000fc600078e00ff */
[----:B------:R-:W-:Y:S02]  /*11a10*/  R2UR UR34, R6 ;  /* 0x00000000062272ca */ /* 0x000fe400000e0000 */
[----:B------:R-:W-:Y:S01]  /*11a20*/  R2UR UR7, R9 ;  /* 0x00000000090772ca */ /* 0x000fe200000e0000 */
[----:B------:R-:W-:-:S05]  /*11a30*/  IMAD.MOV.U32 R9, RZ, RZ, 0x40000040 ;  /* 0x40000040ff097424 */ /* 0x000fca00078e00ff */
[----:B------:R-:W-:Y:S01]  /*11a40*/  R2UR UR11, R9 ;  /* 0x00000000090b72ca */ /* 0x000fe200000e0000 */
[----:B------:R-:W-:-:S05]  /*11a50*/  IMAD.MOV.U32 R9, RZ, RZ, 0x40000040 ;  /* 0x40000040ff097424 */ /* 0x000fca00078e00ff */
[----:B------:R-:W-:Y:S01]  /*11a60*/  R2UR UR15, R9 ;  /* 0x00000000090f72ca */ /* 0x000fe200000e0000 */
[----:B------:R-:W-:Y:S01]  /*11a70*/  IMAD.MOV.U32 R9, RZ, RZ, 0x40000040 ;  /* 0x40000040ff097424 */ /* 0x000fe200078e00ff */
[----:B--2---:R-:W-:-:S04]  /*11a80*/  SHF.R.U32.HI R8, RZ, 0x7, R8 ;  /* 0x00000007ff087819 */ /* 0x004fc80000011608 */
[----:B------:R-:W-:Y:S02]  /*11a90*/  R2UR UR19, R9 ;  /* 0x00000000091372ca */ /* 0x000fe400000e0000 */
[----:B------:R-:W-:Y:S01]  /*11aa0*/  IADD3 R7, R8, 0x8, RZ ;  /* 0x0000000808077810 */ /* 0x000fe20007ffe0ff */
[----:B------:R-:W-:Y:S01]  /*11ab0*/  VIADD R8, R6, 0x2 ;  /* 0x0000000206087836 */ /* 0x000fe20000000000 */
[----:B------:R-:W-:-:S03]  /*11ac0*/  MOV R9, 0x40000040 ;  /* 0x4000004000097802 */ /* 0x000fc60000000f00 */
[----:B------:R0:W-:Y:S01]  /*11ad0*/  BAR.SYNC.DEFER_BLOCKING R7, 0x100 ;  /* 0x000400070000751d */ /* 0x0001e20000010000 */
[----:B------:R-:W-:Y:S01]  /*11ae0*/  R2UR UR6, R8 ;  /* 0x00000000080672ca */ /* 0x000fe200000e0000 */
[----:B------:R-:W-:Y:S01]  /*11af0*/  VIADD R8, R6, 0x4 ;  /* 0x0000000406087836 */ /* 0x000fe20000000000 */
[----:B------:R-:W-:Y:S01]  /*11b00*/  R2UR UR23, R9 ;  /* 0x00000000091772ca */ /* 0x000fe200000e0000 */
[----:B------:R-:W-:-:S03]  /*11b10*/  IMAD.MOV.U32 R9, RZ, RZ, 0x40000040 ;  /* 0x40000040ff097424 */ /* 0x000fc600078e00ff */
[----:B------:R-:W-:Y:S01]  /*11b20*/  R2UR UR10, R8 ;  /* 0x00000000080a72ca */ /* 0x000fe200000e0000 */
[----:B0-----:R-:W-:Y:S01]  /*11b30*/  IMAD.MOV.U32 R7, RZ, RZ, 0x40000040 ;  /* 0x40000040ff077424 */ /* 0x001fe200078e00ff */
[----:B------:R-:W-:Y:S02]  /*11b40*/  IADD3 R8, R6, 0x6, RZ ;  /* 0x0000000606087810 */ /* 0x000fe40007ffe0ff */
[----:B------:R-:W-:Y:S02]  /*11b50*/  R2UR UR27, R9 ;  /* 0x00000000091b72ca */ /* 0x000fe400000e0000 */
[----:B------:R-:W-:Y:S01]  /*11b60*/  R2UR UR14, R8 ;  /* 0x00000000080e72ca */ /* 0x000fe200000e0000 */
[----:B------:R-:W-:Y:S01]  /*11b70*/  VIADD R8, R6, 0x400 ;  /* 0x0000040006087836 */ /* 0x000fe20000000000 */
[----:B------:R-:W-:-:S04]  /*11b80*/  R2UR UR31, R7 ;  /* 0x00000000071f72ca */ /* 0x000fc800000e0000 */
[----:B------:R-:W-:Y:S01]  /*11b90*/  R2UR UR18, R8 ;  /* 0x00000000081272ca */ /* 0x000fe200000e0000 */
[----:B------:R-:W-:Y:S01]  /*11ba0*/  VIADD R8, R6, 0x402 ;  /* 0x0000040206087836 */ /* 0x000fe20000000000 */
[----:B------:R-:W-:-:S04]  /*11bb0*/  WARPGROUP.ARRIVE ;  /* 0x00000000000079c5 */ /* 0x000fc80000000000 */
[----:B------:R-:W-:Y:S01]  /*11bc0*/  R2UR UR22, R8 ;  /* 0x00000000081672ca */ /* 0x000fe200000e0000 */
[C---:B------:R-:W-:Y:S02]  /*11bd0*/  VIADD R8, R6.reuse, 0x404 ;  /* 0x0000040406087836 */ /* 0x040fe40000000000 */
[----:B------:R-:W-:Y:S01]  /*11be0*/  VIADD R6, R6, 0x406 ;  /* 0x0000040606067836 */ /* 0x000fe20000000000 */
[----:B------:R-:W-:Y:S02]  /*11bf0*/  HGMMA.64x128x16.F32 R24, gdesc[UR32], RZ, !UPT, gsb0 ;  /* 0x01e00000201879f0 */ /* 0x000fe4000c0008ff */
        /* <DEDUP_REMOVED lines=24> */
[----:B------:R-:W-:Y:S05]  /*11d80*/  @P3 BRA `(.L_x_8395) ;  /* 0x0000000000283947 */ /* 0x000fea0003800000 */
[----:B------:R-:W-:Y:S05]  /*11d90*/  @!P0 BRA `(.L_x_8396) ;  /* 0x0000000000048947 */ /* 0x000fea0003800000 */
[----:B------:R-:W-:Y:S01]  /*11da0*/  BPT.TRAP 0x1 ;  /* 0x000000040000795c */ /* 0x000fe20000300000 */
.L_x_8396:
[----:B------:R-:W-:Y:S02]  /*11db0*/  SHF.L.U32 R6, R187, 0x1f, RZ ;  /* 0x0000001fbb067819 */ /* 0x000fe400000006ff */
[----:B------:R-:W-:-:S04]  /*11dc0*/  LEA R7, R184, R18, 0x3 ;  /* 0x00000012b8077211 */ /* 0x000fc800078e18ff */
[----:B------:R0:W1:Y:S01]  /*11dd0*/  SYNCS.PHASECHK.TRANS64.TRYWAIT P3, [R7+URZ+0x28850], R6 ;  /* 0x02885006070075a7 */ /* 0x000062000806017f */
[----:B------:R-:W-:Y:S05]  /*11de0*/  @!P0 BRA `(.L_x_8397) ;  /* 0x0000000000048947 */ /* 0x000fea0003800000 */
[----:B------:R-:W-:Y:S01]  /*11df0*/  BPT.TRAP 0x1 ;  /* 0x000000040000795c */ /* 0x000fe20000300000 */
.L_x_8397:
[----:B-1----:R-:W-:Y:S05]  /*11e00*/  @P3 BRA `(.L_x_8395) ;  /* 0x0000000000083947 */ /* 0x002fea0003800000 */
[----:B------:R-:W1:Y:S02]  /*11e10*/  SYNCS.PHASECHK.TRANS64.TRYWAIT P3, [R7+URZ+0x28850], R6 ;  /* 0x02885006070075a7 */ /* 0x000e64000806017f */
[----:B-1----:R-:W-:Y:S05]  /*11e20*/  @!P3 BRA `(.L_x_8398) ;  /* 0x0000015c00c0b947 */ /* 0x002fea0003800000 */
.L_x_8395:
[----:B01----:R-:W-:Y:S01]  /*11e30*/  VIADD R6, R18, 0x400 ;  /* 0x0000040012067836 */ /* 0x003fe20000000000 */
[----:B------:R-:W-:Y:S05]  /*11e40*/  WARPSYNC.ALL ;  /* 0x0000000000007948 */ /* 0x000fea0003800000 */
[----:B------:R-:W-:Y:S01]  /*11e50*/  SHF.R.U32.HI R6, RZ, 0x4, R6 ;  /* 0x00000004ff067819 */ /* 0x000fe20000011606 */
[----:B------:R-:W-:Y:S01]  /*11e60*/  WARPGROUP.ARRIVE ;  /* 0x00000000000079c5 */ /* 0x000fe20000000000 */
[----:B------:R-:W-:-:S05]  /*11e70*/  MOV R9, 0x40000040 ;  /* 0x4000004000097802 */ /* 0x000fca0000000f00 */
[----:B------:R-:W0:Y:S01]  /*11e80*/  S2R R15, SR_TID.X ;  /* 0x00000000000f7919 */ /* 0x000e220000002100 */
[----:B------:R-:W-:-:S04]  /*11e90*/  LOP3.LUT R6, R6, 0x3fff, RZ, 0xc0, !PT ;  /* 0x00003fff06067812 */ /* 0x000fc800078ec0ff */
[----:B------:R-:W-:-:S05]  /*11ea0*/  LOP3.LUT R7, R6, 0x4000000, RZ, 0xfc, !PT ;  /* 0x0400000006077812 */ /* 0x000fca00078efcff */
[----:B------:R-:W-:Y:S02]  /*11eb0*/  IMAD R6, R184, 0x800, R7 ;  /* 0x00000800b8067824 */ /* 0x000fe400078e0207 */
[----:B------:R-:W-:Y:S02]  /*11ec0*/  IMAD.MOV.U32 R7, RZ, RZ, 0x40000040 ;  /* 0x40000040ff077424 */ /* 0x000fe400078e00ff */
[C---:B------:R-:W-:Y:S01]  /*11ed0*/  VIADD R8, R6.reuse, 0x80 ;  /* 0x0000008006087836 */ /* 0x040fe20000000000 */
[----:B------:R-:W-:Y:S02]  /*11ee0*/  R2UR UR6, R6 ;  /* 0x00000000060672ca */ /* 0x000fe400000e0000 */
[----:B------:R-:W-:Y:S01]  /*11ef0*/  R2UR UR7, R7 ;  /* 0x00000000070772ca */ /* 0x000fe200000e0000 */
[----:B------:R-:W-:-:S12]  /*11f00*/  IMAD.MOV.U32 R7, RZ, RZ, 0x40000040 ;  /* 0x40000040ff077424 */ /* 0x000fd800078e00ff */
        /* <DEDUP_REMOVED lines=30> */
[----:B------:R-:W-:Y:S01]  /*120f0*/  R2UR UR6, R8 ;  /* 0x00000000080672ca */ /* 0x000fe200000e0000 */
[C---:B------:R-:W-:Y:S01]  /*12100*/  VIADD R8, R6.reuse, 0x300 ;  /* 0x0000030006087836 */ /* 0x040fe20000000000 */
[----:B------:R-:W-:Y:S01]  /*12110*/  R2UR UR7, R9 ;  /* 0x00000000090772ca */ /* 0x000fe200000e0000 */
[----:B------:R-:W-:Y:S01]  /*12120*/  VIADD R6, R6, 0x380 ;  /* 0x0000038006067836 */ /* 0x000fe20000000000 */
[----:B------:R-:W-:Y:S01]  /*12130*/  MOV R9, 0x40000040 ;  /* 0x4000004000097802 */ /* 0x000fe20000000f00 */
[----:B------:R-:W-:Y:S02]  /*12140*/  WARPGROUP.DEPBAR.LE gsb0, 0x0 ;  /* 0x00008000000079c5 */ /* 0x000fe40000010000 */
[----:B------:R-:W-:-:S08]  /*12150*/  WARPGROUP.ARRIVE ;  /* 0x00000000000079c5 */ /* 0x000fd00000000000 */
        /* <DEDUP_REMOVED lines=16> */
.L_x_8399:
[----:B------:R-:W1:Y:S01]  /*12260*/  @P1 LDC R7, c[0x0][0x44c] ;  /* 0x00011300ff071b82 */ /* 0x000e620000000800 */
[----:B------:R-:W-:Y:S01]  /*12270*/  FMUL.FTZ R153, R60, UR51 ;  /* 0x000000333c997c20 */ /* 0x000fe20008410000 */
[----:B------:R-:W-:Y:S01]  /*12280*/  FMUL.FTZ R60, R71, UR51 ;  /* 0x00000033473c7c20 */ /* 0x000fe20008410000 */
[----:B------:R-:W-:Y:S01]  /*12290*/  FMUL.FTZ R71, R72, UR51 ;  /* 0x0000003348477c20 */ /* 0x000fe20008410000 */
[----:B------:R-:W-:Y:S01]  /*122a0*/  FMUL.FTZ R72, R73, UR51 ;  /* 0x0000003349487c20 */ /* 0x000fe20008410000 */
[----:B------:R-:W-:Y:S01]  /*122b0*/  FMUL.FTZ R73, R76, UR51 ;  /* 0x000000334c497c20 */ /* 0x000fe20008410000 */
[----:B------:R-:W-:Y:S02]  /*122c0*/  IMAD.IADD R76, R195, 0x1, R193 ;  /* 0x00000001c34c7824 */ /* 0x000fe400078e02c1 */
[----:B------:R-:W-:Y:S01]  /*122d0*/  FMUL.FTZ R21, R30, UR51 ;  /* 0x000000331e157c20 */ /* 0x000fe20008410000 */
[----:B0-----:R-:W0:Y:S01]  /*122e0*/  @P1 LDC R6, c[0x0][0x450] ;  /* 0x00011400ff061b82 */ /* 0x001e220000000800 */
        /* <DEDUP_REMOVED lines=21> */
[----:B------:R-:W-:Y:S02]  /*12440*/  IMAD.SHL.U32 R81, R0, 0x80, RZ ;  /* 0x0000008000517824 */ /* 0x000fe400078e00ff */
        /* <DEDUP_REMOVED lines=41> */
[----:B------:R-:W-:Y:S01]  /*126e0*/  IMAD R6, R13, 0x8, R18 ;  /* 0x000000080d067824 */ /* 0x000fe200078e0212 */
[----:B------:R-:W1:Y:S01]  /*126f0*/  MUFU.TANH R15, R15 ;  /* 0x0000000f000f7308 */ /* 0x000e620000002400 */
[----:B------:R-:W-:Y:S01]  /*12700*/  IMAD R80, R191, -0x2, R80 ;  /* 0xfffffffebf507824 */ /* 0x000fe200078e0250 */
[----:B------:R-:W-:Y:S01]  /*12710*/  MOV R7, UR38 ;  /* 0x0000002600077c02 */ /* 0x000fe20008000f00 */
[----:B------:R-:W-:-:S03]  /*12720*/  VIADD R6, R6, 0x28840 ;  /* 0x0002884006067836 */ /* 0x000fc60000000000 */
[----:B------:R-:W-:Y:S02]  /*12730*/  IADD3 R80, -R189, R80, R190 ;  /* 0x00000050bd507210 */ /* 0x000fe40007ffe1be */
[----:B------:R-:W2:Y:S01]  /*12740*/  MUFU.TANH R20, R20 ;  /* 0x0000001400147308 */ /* 0x000ea20000002400 */
[----:B------:R-:W-:Y:S02]  /*12750*/  PRMT R6, R7, 0x654, R6 ;  /* 0x0000065407067816 */ /* 0x000fe40000000006 */
[C---:B------:R-:W-:Y:S02]  /*12760*/  VIADD R77, R80.reuse, UR50 ;  /* 0x00000032504d7c36 */ /* 0x040fe40008000000 */
[----:B------:R-:W-:Y:S01]  /*12770*/  VIADD R83, R80, UR53 ;  /* 0x0000003550537c36 */ /* 0x000fe20008000000 */
[----:B------:R3:W-:Y:S02]  /*12780*/  SYNCS.ARRIVE.TRANS64.RED.A1T0 RZ, [R6+URZ], RZ ;  /* 0x000000ff06ff79a7 */ /* 0x0007e4000810043f */
[----:B------:R-:W4:Y:S01]  /*12790*/  MUFU.TANH R8, R8 ;  /* 0x0000000800087308 */ /* 0x000f220000002400 */
[----:B0-----:R-:W-:Y:S01]  /*127a0*/  IADD3 R84, R77, R156, RZ ;  /* 0x0000009c4d547210 */ /* 0x001fe20007ffe0ff */
[----:B------:R-:W-:-:S06]  /*127b0*/  IMAD.IADD R85, R83, 0x1, R156 ;  /* 0x0000000153557824 */ /* 0x000fcc00078e029c */
        /* <DEDUP_REMOVED lines=74> */
.L_x_8402:
[----:B------:R-:W-:-:S05]  /*12c60*/  IMAD.U32 R157, RZ, RZ, UR46 ;  /* 0x0000002eff9d7e24 */ /* 0x000fca000f8e00ff */
[----:B------:R-:W-:-:S13]  /*12c70*/  ISETP.NE.AND P3, PT, R157, 0x1, PT ;  /* 0x000000019d00780c */ /* 0x000fda0003f65270 */
[----:B------:R-:W1:Y:S02]  /*12c80*/  @P3 LDC.64 R6, c[0x0][0x9e8] ;  /* 0x00027a00ff063b82 */ /* 0x000e640000000a00 */
[----:B-1----:R-:W-:-:S05]  /*12c90*/  @P3 IMAD.HI.U32 R6, R80, R6, RZ ;  /* 0x0000000650063227 */ /* 0x002fca00078e00ff */
[----:B------:R-:W-:-:S07]  /*12ca0*/  @P3 SHF.R.U32.HI R80, RZ, R7, R6 ;  /* 0x00000007ff503219 */ /* 0x000fce0000011606 */
.L_x_8403:
[----:B------:R-:W-:Y:S05]  /*12cb0*/  BSYNC B0 ;  /* 0x0000000000007941 */ /* 0x000fea0003800000 */
.L_x_8401:
[----:B------:R-:W-:-:S04]  /*12cc0*/  IMAD R80, R80, R157, -R81 ;  /* 0x0000009d50507224 */ /* 0x000fc800078e0a51 */
[----:B------:R-:W-:-:S05]  /*12cd0*/  IMAD R80, R191, -0x2, R80 ;  /* 0xfffffffebf507824 */ /* 0x000fca00078e0250 */
[----:B------:R-:W-:Y:S02]  /*12ce0*/  VIADDMNMX R84, R80, R157, R84, PT ;  /* 0x0000009d50547246 */ /* 0x000fe40003800154 */
[----:B------:R-:W-:-:S07]  /*12cf0*/  VIMNMX R85, R85, R80, !PT ;  /* 0x0000005055557248 */ /* 0x000fce0007fe0100 */
.L_x_8400:
[----:B------:R-:W-:Y:S01]  /*12d00*/  ISETP.GT.AND P3, PT, R0, -0x1, PT ;  /* 0xffffffff0000780c */ /* 0x000fe20003f64270 */
[----:B------:R-:W1:Y:S03]  /*12d10*/  SHFL.IDX PT, R6, R76, 0x1, 0x1c1f ;  /* 0x003c1f004c067f89 */ /* 0x000e6600000e0000 */
[C---:B------:R-:W-:Y:S02]  /*12d20*/  ISETP.GT.AND P5, PT, R85.reuse, RZ, P3 ;  /* 0x000000ff5500720c */ /* 0x040fe40001fa4270 */
[----:B------:R-:W-:Y:S02]  /*12d30*/  ISETP.GT.AND P4, PT, R85, 0x1, P3 ;  /* 0x000000015500780c */ /* 0x000fe40001f84270 */
[C---:B------:R-:W-:Y:S02]  /*12d40*/  ISETP.LT.OR P5, PT, R84.reuse, 0x1, P5 ;  /* 0x000000015400780c */ /* 0x040fe40002fa1670 */
[----:B------:R-:W-:-:S02]  /*12d50*/  ISETP.LT.OR P4, PT, R84, 0x2, P4 ;  /* 0x000000025400780c */ /* 0x000fc40002781670 */
[----:B------:R-:W-:Y:S02]  /*12d60*/  FSEL R15, R15, -INF , !P5 ;  /* 0xff8000000f0f7808 */ /* 0x000fe40006800000 */
[----:B------:R-:W-:Y:S02]  /*12d70*/  FSEL R20, R20, -INF , !P4 ;  /* 0xff80000014147808 */ /* 0x000fe40006000000 */
[C---:B------:R-:W-:Y:S02]  /*12d80*/  ISETP.GT.AND P5, PT, R85.reuse, 0x8, P3 ;  /* 0x000000085500780c */ /* 0x040fe40001fa4270 */
[----:B------:R-:W-:Y:S02]  /*12d90*/  ISETP.GT.AND P4, PT, R85, 0x9, P3 ;  /* 0x000000095500780c */ /* 0x000fe40001f84270 */
[C---:B------:R-:W-:Y:S02]  /*12da0*/  ISETP.LT.OR P5, PT, R84.reuse, 0x9, P5 ;  /* 0x000000095400780c */ /* 0x040fe40002fa1670 */
[----:B------:R-:W-:-:S02]  /*12db0*/  ISETP.LT.OR P4, PT, R84, 0xa, P4 ;  /* 0x0000000a5400780c */ /* 0x000fc40002781670 */
[----:B0-----:R-:W-:Y:S01]  /*12dc0*/  FSEL R25, R25, -INF , !P5 ;  /* 0xff80000019197808 */ /* 0x001fe20006800000 */
[----:B-1----:R-:W-:Y:S01]  /*12dd0*/  IMAD.IADD R77, R77, 0x1, R6 ;  /* 0x000000014d4d7824 */ /* 0x002fe200078e0206 */
[----:B------:R-:W-:Y:S02]  /*12de0*/  FSEL R26, R26, -INF , !P4 ;  /* 0xff8000001a1a7808 */ /* 0x000fe40006000000 */
[C---:B------:R-:W-:Y:S02]  /*12df0*/  ISETP.GT.AND P5, PT, R85.reuse, 0x10, P3 ;  /* 0x000000105500780c */ /* 0x040fe40001fa4270 */
        /* <DEDUP_REMOVED lines=81> */
[----:B------:R-:W-:Y:S02]  /*13310*/  IADD3 R76, R83, R6, RZ ;  /* 0x00000006534c7210 */ /* 0x000fe40007ffe0ff */
[----:B------:R-:W-:Y:S02]  /*13320*/  FSEL R75, R75, -INF , !P5 ;  /* 0xff8000004b4b7808 */ /* 0x000fe40006800000 */
[----:B------:R-:W-:Y:S01]  /*13330*/  FSEL R74, R82, -INF , !P4 ;  /* 0xff800000524a7808 */ /* 0x000fe20006000000 */
[----:B------:R-:W-:Y:S06]  /*13340*/  @!P2 BRA `(.L_x_8404) ;  /* 0x000000000058a947 */ /* 0x000fec0003800000 */
        /* <DEDUP_REMOVED lines=12> */
.L_x_8406:
[----:B------:R-:W-:-:S05]  /*13410*/  IMAD.U32 R84, RZ, RZ, UR46 ;  /* 0x0000002eff547e24 */ /* 0x000fca000f8e00ff */
[----:B------:R-:W-:-:S13]  /*13420*/  ISETP.NE.AND P4, PT, R84, 0x1, PT ;  /* 0x000000015400780c */ /* 0x000fda0003f85270 */
[----:B------:R-:W0:Y:S02]  /*13430*/  @P4 LDC.64 R6, c[0x0][0x9e8] ;  /* 0x00027a00ff064b82 */ /* 0x000e240000000a00 */
[----:B0-----:R-:W-:-:S05]  /*13440*/  @P4 IMAD.HI.U32 R6, R82, R6, RZ ;  /* 0x0000000652064227 */ /* 0x001fca00078e00ff */
[----:B------:R-:W-:-:S07]  /*13450*/  @P4 SHF.R.U32.HI R82, RZ, R7, R6 ;  /* 0x00000007ff524219 */ /* 0x000fce0000011606 */
.L_x_8407:
[----:B------:R-:W-:Y:S05]  /*13460*/  BSYNC B0 ;  /* 0x0000000000007941 */ /* 0x000fea0003800000 */
.L_x_8405:
[----:B------:R-:W-:-:S04]  /*13470*/  IMAD R82, R82, R84, -R81 ;  /* 0x0000005452527224 */ /* 0x000fc800078e0a51 */
[----:B------:R-:W-:-:S05]  /*13480*/  IMAD R82, R191, -0x2, R82 ;  /* 0xfffffffebf527824 */ /* 0x000fca00078e0252 */
[----:B------:R-:W-:Y:S02]  /*13490*/  VIADDMNMX R77, R82, R84, R77, PT ;  /* 0x00000054524d7246 */ /* 0x000fe4000380014d */
[----:B------:R-:W-:-:S07]  /*134a0*/  VIMNMX R76, R76, R82, !PT ;  /* 0x000000524c4c7248 */ /* 0x000fce0007fe0100 */
.L_x_8404:
[----:B------:R-:W-:Y:S01]  /*134b0*/  FMNMX.FTZ R7, R15, R10, !PT ;  /* 0x0000000a0f077209 */ /* 0x000fe20007810000 */
[----:B------:R-:W-:Y:S01]  /*134c0*/  UMOV UR52, UR45 ;  /* 0x0000002d00347c82 */ /* 0x000fe20008000000 */
        /* <DEDUP_REMOVED lines=63> */
[C---:B------:R-:W-:Y:S01]  /*138c0*/  ISETP.LT.OR P5, PT, R77.reuse, 0x39, P5 ;  /* 0x000000394d00780c */ /* 0x040fe20002fa1670 */
[----:B------:R-:W0:Y:S01]  /*138d0*/  SHFL.BFLY PT, R6, R7, 0x2, 0x1f ;  /* 0x0c401f0007067f89 */ /* 0x000e2200000e0000 */
[----:B------:R-:W-:-:S02]  /*138e0*/  ISETP.LT.OR P4, PT, R77, 0x22, P4 ;  /* 0x000000224d00780c */ /* 0x000fc40002781670 */
[----:B------:R-:W-:Y:S02]  /*138f0*/  FSEL R47, R47, -INF , !P5 ;  /* 0xff8000002f2f7808 */ /* 0x000fe40006800000 */
[----:B------:R-:W-:Y:S02]  /*13900*/  ISETP.GT.AND P5, PT, R76, 0x40, P3 ;  /* 0x000000404c00780c */ /* 0x000fe40001fa4270 */
[----:B------:R-:W-:Y:S02]  /*13910*/  FSEL R36, R36, -INF , !P4 ;  /* 0xff80000024247808 */ /* 0x000fe40006000000 */
[----:B------:R-:W-:Y:S02]  /*13920*/  ISETP.GT.AND P4, PT, R76, 0x29, P3 ;  /* 0x000000294c00780c */ /* 0x000fe40001f84270 */
[C---:B------:R-:W-:Y:S02]  /*13930*/  ISETP.LT.OR P5, PT, R77.reuse, 0x41, P5 ;  /* 0x000000414d00780c */ /* 0x040fe40002fa1670 */
[----:B------:R-:W-:-:S02]  /*13940*/  ISETP.LT.OR P4, PT, R77, 0x2a, P4 ;  /* 0x0000002a4d00780c */ /* 0x000fc40002781670 */
[----:B------:R-:W-:Y:S02]  /*13950*/  FSEL R51, R51, -INF , !P5 ;  /* 0xff80000033337808 */ /* 0x000fe40006800000 */
[----:B------:R-:W-:Y:S02]  /*13960*/  ISETP.GT.AND P5, PT, R76, 0x41, P3 ;  /* 0x000000414c00780c */ /* 0x000fe40001fa4270 */
[----:B------:R-:W-:Y:S02]  /*13970*/  FSEL R40, R40, -INF , !P4 ;  /* 0xff80000028287808 */ /* 0x000fe40006000000 */
[----:B------:R-:W-:Y:S02]  /*13980*/  ISETP.GT.AND P4, PT, R76, 0x31, P3 ;  /* 0x000000314c00780c */ /* 0x000fe40001f84270 */
[----:B------:R-:W-:Y:S02]  /*13990*/  ISETP.LT.OR P5, PT, R77, 0x42, P5 ;  /* 0x000000424d00780c */ /* 0x000fe40002fa1670 */
[----:B0-----:R-:W-:-:S02]  /*139a0*/  FMNMX.FTZ R6, R7, R6, !PT ;  /* 0x0000000607067209 */ /* 0x001fc40007810000 */
[C---:B------:R-:W-:Y:S02]  /*139b0*/  ISETP.LT.OR P4, PT, R77.reuse, 0x32, P4 ;  /* 0x000000324d00780c */ /* 0x040fe40002781670 */
[----:B------:R-:W-:Y:S01]  /*139c0*/  FSEL R52, R52, -INF , !P5 ;  /* 0xff80000034347808 */ /* 0x000fe20006800000 */
[----:B------:R-:W0:Y:S01]  /*139d0*/  SHFL.BFLY PT, R7, R6, 0x1, 0x1f ;  /* 0x0c201f0006077f89 */ /* 0x000e2200000e0000 */
[----:B------:R-:W-:Y:S02]  /*139e0*/  ISETP.GT.AND P5, PT, R76, 0x48, P3 ;  /* 0x000000484c00780c */ /* 0x000fe40001fa4270 */
[----:B------:R-:W-:Y:S02]  /*139f0*/  FSEL R44, R44, -INF , !P4 ;  /* 0xff8000002c2c7808 */ /* 0x000fe40006000000 */
[----:B------:R-:W-:Y:S02]  /*13a00*/  ISETP.GT.AND P4, PT, R76, 0x39, P3 ;  /* 0x000000394c00780c */ /* 0x000fe40001f84270 */
[----:B------:R-:W-:-:S02]  /*13a10*/  ISETP.LT.OR P5, PT, R77, 0x49, P5 ;  /* 0x000000494d00780c */ /* 0x000fc40002fa1670 */
[C---:B------:R-:W-:Y:S02]  /*13a20*/  ISETP.LT.OR P4, PT, R77.reuse, 0x3a, P4 ;  /* 0x0000003a4d00780c */ /* 0x040fe40002781670 */
[----:B------:R-:W-:Y:S02]  /*13a30*/  FSEL R54, R54, -INF , !P5 ;  /* 0xff80000036367808 */ /* 0x000fe40006800000 */
[----:B------:R-:W-:Y:S02]  /*13a40*/  ISETP.GT.AND P5, PT, R76, RZ, P3 ;  /* 0x000000ff4c00720c */ /* 0x000fe40001fa4270 */
[----:B------:R-:W-:Y:S02]  /*13a50*/  FSEL R48, R48, -INF , !P4 ;  /* 0xff80000030307808 */ /* 0x000fe40006000000 */
[----:B------:R-:W-:-:S04]  /*13a60*/  ISETP.LT.OR P5, PT, R77, 0x1, P5 ;  /* 0x000000014d00780c */ /* 0x000fc80002fa1670 */
[----:B------:R-:W-:Y:S02]  /*13a70*/  FSEL R8, R8, -INF , !P5 ;  /* 0xff80000008087808 */ /* 0x000fe40006800000 */
[----:B------:R-:W-:Y:S02]  /*13a80*/  ISETP.GT.AND P5, PT, R76, 0x49, P3 ;  /* 0x000000494c00780c */ /* 0x000fe40001fa4270 */
[----:B0-----:R-:W-:Y:S02]  /*13a90*/  FMNMX.FTZ R6, R6, R7, !PT ;  /* 0x0000000706067209 */ /* 0x001fe40007810000 */
[----:B------:R-:W-:Y:S02]  /*13aa0*/  ISETP.LT.OR P5, PT, R77, 0x4a, P5 ;  /* 0x0000004a4d00780c */ /* 0x000fe40002fa1670 */
[C---:B------:R-:W-:Y:S01]  /*13ab0*/  FSETP.NEU.FTZ.AND P4, PT, R6.reuse, -INF , PT ;  /* 0xff8000000600780b */ /* 0x040fe20003f9d000 */
[----:B------:R-:W-:Y:S01]  /*13ac0*/  FMUL.FTZ R82, R6, UR52 ;  /* 0x0000003406527c20 */ /* 0x000fe20008410000 */
[----:B------:R-:W-:-:S02]  /*13ad0*/  FSEL R56, R56, -INF , !P5 ;  /* 0xff80000038387808 */ /* 0x000fc40006800000 */
[----:B------:R-:W-:Y:S02]  /*13ae0*/  ISETP.GT.AND P5, PT, R76, 0x50, P3 ;  /* 0x000000504c00780c */ /* 0x000fe40001fa4270 */
[----:B------:R-:W-:Y:S02]  /*13af0*/  FSEL R82, R82, RZ, P4 ;  /* 0x000000ff52527208 */ /* 0x000fe40002000000 */
[----:B------:R-:W-:-:S03]  /*13b00*/  ISETP.LT.OR P5, PT, R77, 0x51, P5 ;  /* 0x000000514d00780c */ /* 0x000fc60002fa1670 */
        /* <DEDUP_REMOVED lines=32> */
[----:B------:R-:W-:Y:S01]  /*13d10*/  ISETP.GT.AND P5, PT, R76, 0x59, P3 ;  /* 0x000000594c00780c */ /* 0x000fe20001fa4270 */
[----:B------:R-:W-:Y:S01]  /*13d20*/  MUFU.EX2 R7, R7 ;  /* 0x0000000700077308 */ /* 0x000fe20000000800 */
[----:B------:R-:W-:Y:S01]  /*13d30*/  FMNMX.FTZ R33, R35, R20, !PT ;  /* 0x0000001423217209 */ /* 0x000fe20007810000 */
[--C-:B------:R-:W-:Y:S01]  /*13d40*/  FFMA.FTZ R46, R46, UR52, -R82.reuse ;  /* 0x000000342e2e7c23 */ /* 0x100fe20008010852 */
[----:B------:R-:W-:Y:S01]  /*13d50*/  ISETP.LT.OR P5, PT, R77, 0x5a, P5 ;  /* 0x0000005a4d00780c */ /* 0x000fe20002fa1670 */
[--C-:B------:R-:W-:Y:S01]  /*13d60*/  FFMA.FTZ R50, R50, UR52, -R82.reuse ;  /* 0x0000003432327c23 */ /* 0x100fe20008010852 */
[----:B------:R-:W-:Y:S01]  /*13d70*/  FMNMX.FTZ R20, R36, R33, !PT ;  /* 0x0000002124147209 */ /* 0x000fe20007810000 */
[--C-:B------:R-:W-:Y:S01]  /*13d80*/  FFMA.FTZ R55, R55, UR52, -R82.reuse ;  /* 0x0000003437377c23 */ /* 0x100fe20008010852 */
[----:B------:R-:W-:Y:S01]  /*13d90*/  FSEL R60, R60, -INF , !P5 ;  /* 0xff8000003c3c7808 */ /* 0x000fe20006800000 */
        /* <DEDUP_REMOVED lines=14> */
[----:B------:R-:W-:Y:S01]  /*13e80*/  FFMA.FTZ R74, R74, UR52, -R82 ;  /* 0x000000344a4a7c23 */ /* 0x000fe20008010852 */
[----:B------:R-:W-:Y:S01]  /*13e90*/  ISETP.GT.AND P5, PT, R76, 0x61, P3 ;  /* 0x000000614c00780c */ /* 0x000fe20001fa4270 */
[----:B------:R-:W-:Y:S01]  /*13ea0*/  MUFU.EX2 R37, R42 ;  /* 0x0000002a00257308 */ /* 0x000fe20000000800 */
[----:B------:R-:W-:-:S02]  /*13eb0*/  FMNMX.FTZ R41, R47, R20, !PT ;  /* 0x000000142f297209 */ /* 0x000fc40007810000 */
[----:B------:R-:W-:Y:S02]  /*13ec0*/  ISETP.LT.OR P5, PT, R77, 0x62, P5 ;  /* 0x000000624d00780c */ /* 0x000fe40002fa1670 */
[----:B------:R-:W-:Y:S02]  /*13ed0*/  FMNMX.FTZ R20, R48, R41, !PT ;  /* 0x0000002930147209 */ /* 0x000fe40007810000 */
[----:B------:R-:W-:Y:S01]  /*13ee0*/  FSEL R62, R62, -INF , !P5 ;  /* 0xff8000003e3e7808 */ /* 0x000fe20006800000 */
[----:B------:R-:W-:Y:S01]  /*13ef0*/  MUFU.EX2 R182, R182 ;  /* 0x000000b600b67308 */ /* 0x000fe20000000800 */
[----:B------:R-:W-:Y:S02]  /*13f00*/  FMNMX.FTZ R41, R51, R20, !PT ;  /* 0x0000001433297209 */ /* 0x000fe40007810000 */
[----:B------:R-:W-:Y:S02]  /*13f10*/  ISETP.GT.AND P5, PT, R76, 0x68, P3 ;  /* 0x000000684c00780c */ /* 0x000fe40001fa4270 */
[----:B------:R-:W-:-:S02]  /*13f20*/  FMNMX.FTZ R45, R52, R41, !PT ;  /* 0x00000029342d7209 */ /* 0x000fc40007810000 */
[----:B------:R-:W-:Y:S01]  /*13f30*/  ISETP.LT.OR P5, PT, R77, 0x69, P5 ;  /* 0x000000694d00780c */ /* 0x000fe20002fa1670 */
[----:B------:R-:W-:Y:S01]  /*13f40*/  MUFU.EX2 R15, R15 ;  /* 0x0000000f000f7308 */ /* 0x000fe20000000800 */
[----:B------:R-:W-:Y:S02]  /*13f50*/  FMNMX.FTZ R45, R54, R45, !PT ;  /* 0x0000002d362d7209 */ /* 0x000fe40007810000 */
[----:B------:R-:W-:Y:S01]  /*13f60*/  FSEL R30, R63, -INF , !P5 ;  /* 0xff8000003f1e7808 */ /* 0x000fe20006800000 */
[----:B------:R-:W-:Y:S01]  /*13f70*/  FFMA.FTZ R63, R67, UR52, -R82 ;  /* 0x00000034433f7c23 */ /* 0x000fe20008010852 */
[----:B------:R-:W-:Y:S02]  /*13f80*/  FMNMX.FTZ R20, R56, R45, !PT ;  /* 0x0000002d38147209 */ /* 0x000fe40007810000 */
        /* <DEDUP_REMOVED lines=13> */
[----:B0-----:R-:W-:Y:S01]  /*14060*/  FSEL R34, R65, -INF , !P5 ;  /* 0xff80000041227808 */ /* 0x001fe20006800000 */
[--C-:B------:R-:W-:Y:S01]  /*14070*/  FFMA.FTZ R65, R154, UR52, -R82.reuse ;  /* 0x000000349a417c23 */ /* 0x100fe20008010852 */
[----:B------:R-:W-:Y:S01]  /*14080*/  ISETP.GT.AND P5, PT, R76, 0x71, P3 ;  /* 0x000000714c00780c */ /* 0x000fe20001fa4270 */
[----:B------:R-:W-:Y:S01]  /*14090*/  FFMA.FTZ R154, R75, UR52, -R82 ;  /* 0x000000344b9a7c23 */ /* 0x000fe20008010852 */
[----:B------:R-:W-:Y:S01]  /*140a0*/  FMNMX.FTZ R53, R62, R49, !PT ;  /* 0x000000313e357209 */ /* 0x000fe20007810000 */
[----:B------:R-:W-:Y:S01]  /*140b0*/  MUFU.EX2 R178, R178 ;  /* 0x000000b200b27308 */ /* 0x000fe20000000800 */
[----:B------:R-:W-:-:S02]  /*140c0*/  ISETP.LT.OR P5, PT, R77, 0x72, P5 ;  /* 0x000000724d00780c */ /* 0x000fc40002fa1670 */
[----:B------:R-:W-:Y:S02]  /*140d0*/  FMNMX.FTZ R53, R30, R53, !PT ;  /* 0x000000351e357209 */ /* 0x000fe40007810000 */
[----:B------:R-:W-:Y:S02]  /*140e0*/  FSEL R66, R66, -INF , !P5 ;  /* 0xff80000042427808 */ /* 0x000fe40006800000 */
[----:B------:R-:W-:Y:S01]  /*140f0*/  ISETP.GT.AND P5, PT, R76, 0x78, P3 ;  /* 0x000000784c00780c */ /* 0x000fe20001fa4270 */
[----:B------:R-:W-:Y:S01]  /*14100*/  MUFU.EX2 R172, R172 ;  /* 0x000000ac00ac7308 */ /* 0x000fe20000000800 */
[----:B------:R-:W-:Y:S02]  /*14110*/  FMNMX.FTZ R53, R64, R53, !PT ;  /* 0x0000003540357209 */ /* 0x000fe40007810000 */
[----:B------:R-:W-:Y:S02]  /*14120*/  ISETP.GT.AND P3, PT, R76, 0x79, P3 ;  /* 0x000000794c00780c */ /* 0x000fe40001f64270 */
[----:B------:R-:W-:-:S02]  /*14130*/  ISETP.LT.OR P5, PT, R77, 0x79, P5 ;  /* 0x000000794d00780c */ /* 0x000fc40002fa1670 */
[----:B------:R-:W-:Y:S01]  /*14140*/  FMNMX.FTZ R53, R34, R53, !PT ;  /* 0x0000003522357209 */ /* 0x000fe20007810000 */
[----:B------:R-:W-:Y:S01]  /*14150*/  MUFU.EX2 R174, R174 ;  /* 0x000000ae00ae7308 */ /* 0x000fe20000000800 */
[----:B------:R-:W-:Y:S02]  /*14160*/  ISETP.LT.OR P3, PT, R77, 0x7a, P3 ;  /* 0x0000007a4d00780c */ /* 0x000fe40001f61670 */
[----:B-1----:R-:W-:Y:S01]  /*14170*/  FSEL R38, R69, -INF , !P5 ;  /* 0xff80000045267808 */ /* 0x002fe20006800000 */
[--C-:B------:R-:W-:Y:S01]  /*14180*/  FFMA.FTZ R69, R152, UR52, -R82.reuse ;  /* 0x0000003498457c23 */ /* 0x100fe20008010852 */
[----:B------:R-:W-:Y:S01]  /*14190*/  FMNMX.FTZ R53, R66, R53, !PT ;  /* 0x0000003542357209 */ /* 0x000fe20007810000 */
[----:B------:R-:W-:Y:S01]  /*141a0*/  FFMA.FTZ R152, R79, UR52, -R82 ;  /* 0x000000344f987c23 */ /* 0x000fe20008010852 */
[----:B------:R-:W-:Y:S01]  /*141b0*/  FSEL R70, R70, -INF , !P3 ;  /* 0xff80000046467808 */ /* 0x000fe20005800000 */
[----:B------:R-:W-:Y:S01]  /*141c0*/  MUFU.EX2 R168, R168 ;  /* 0x000000a800a87308 */ /* 0x000fe20000000800 */
[----:B------:R-:W-:-:S02]  /*141d0*/  FMNMX.FTZ R53, R38, R53, !PT ;  /* 0x0000003526357209 */ /* 0x000fc40007810000 */
[----:B------:R-:W-:Y:S02]  /*141e0*/  FSEL R71, R6, RZ, P4 ;  /* 0x000000ff06477208 */ /* 0x000fe40002000000 */
[----:B------:R-:W-:-:S03]  /*141f0*/  FMNMX.FTZ R53, R70, R53, !PT ;  /* 0x0000003546357209 */ /* 0x000fc60007810000 */
[----:B------:R-:W-:Y:S01]  /*14200*/  FADD.FTZ R71, -R71, R10 ;  /* 0x0000000a47477221 */ /* 0x000fe20000010100 */
[----:B------:R-:W-:Y:S01]  /*14210*/  MUFU.EX2 R45, R50 ;  /* 0x00000032002d7308 */ /* 0x000fe20000000800 */
[----:B------:R-:W0:Y:S02]  /*14220*/  SHFL.BFLY PT, R20, R53, 0x2, 0x1f ;  /* 0x0c401f0035147f89 */ /* 0x000e2400000e0000 */
[----:B------:R-:W-:-:S05]  /*14230*/  FMUL.FTZ R10, R71, UR52 ;  /* 0x00000034470a7c20 */ /* 0x000fca0008410000 */
[----:B------:R-:W-:Y:S08]  /*14240*/  MUFU.EX2 R170, R170 ;  /* 0x000000aa00aa7308 */ /* 0x000ff00000000800 */
[----:B------:R-:W1:Y:S08]  /*14250*/  MUFU.EX2 R10, R10 ;  /* 0x0000000a000a7308 */ /* 0x000e700000000800 */
[----:B------:R-:W-:Y:S01]  /*14260*/  MUFU.EX2 R164, R164 ;  /* 0x000000a400a47308 */ /* 0x000fe20000000800 */
[----:B0-----:R-:W-:Y:S01]  /*14270*/  FMNMX.FTZ R20, R53, R20, !PT ;  /* 0x0000001435147209 */ /* 0x001fe20007810000 */
[----:B------:R-:W-:-:S04]  /*14280*/  FFMA.FTZ R53, R78, UR52, -R82 ;  /* 0x000000344e357c23 */ /* 0x000fc80008010852 */
[----:B------:R-:W0:Y:S02]  /*14290*/  SHFL.BFLY PT, R67, R20, 0x1, 0x1f ;  /* 0x0c201f0014437f89 */ /* 0x000e2400000e0000 */
[----:B------:R2:W-:Y:S08]  /*142a0*/  MUFU.EX2 R49, R55 ;  /* 0x0000003700317308 */ /* 0x0005f00000000800 */
[----:B------:R-:W-:Y:S01]  /*142b0*/  MUFU.EX2 R166, R166 ;  /* 0x000000a600a67308 */ /* 0x000fe20000000800 */
[----:B--2---:R-:W-:-:S07]  /*142c0*/  FFMA.FTZ R55, R80, UR52, -R82 ;  /* 0x0000003450377c23 */ /* 0x004fce0008010852 */
[----:B------:R-:W-:Y:S01]  /*142d0*/  MUFU.EX2 R69, R69 ;  /* 0x0000004500457308 */ /* 0x000fe20000000800 */
[----:B0-----:R-:W-:-:S07]  /*142e0*/  FMNMX.FTZ R20, R20, R67, !PT ;  /* 0x0000004314147209 */ /* 0x001fce0007810000 */
[----:B------:R-:W-:Y:S01]  /*142f0*/  MUFU.EX2 R160, R160 ;  /* 0x000000a000a07308 */ /* 0x000fe20000000800 */
[C---:B------:R-:W-:Y:S01]  /*14300*/  FSETP.NEU.FTZ.AND P3, PT, R20.reuse, -INF , PT ;  /* 0xff8000001400780b */ /* 0x040fe20003f7d000 */
[----:B------:R-:W-:-:S05]  /*14310*/  FMUL.FTZ R42, R20, UR52 ;  /* 0x00000034142a7c20 */ /* 0x000fca0008410000 */
[----:B------:R-:W-:Y:S01]  /*14320*/  FSEL R71, R42, RZ, P3 ;  /* 0x000000ff2a477208 */ /* 0x000fe20001800000 */
[----:B------:R-:W-:Y:S04]  /*14330*/  MUFU.EX2 R65, R65 ;  /* 0x0000004100417308 */ /* 0x000fe80000000800 */
        /* <DEDUP_REMOVED lines=23> */
[----:B------:R-:W0:Y:S01]  /*144b0*/  MUFU.EX2 R8, R8 ;  /* 0x0000000800087308 */ /* 0x000e220000000800 */
        /* <DEDUP_REMOVED lines=14> */
[----:B------:R-:W-:Y:S01]  /*145a0*/  FFMA.FTZ R159, R30, UR52, -R71 ;  /* 0x000000341e9f7c23 */ /* 0x000fe20008010847 */
[----:B------:R-:W2:Y:S01]  /*145b0*/  MUFU.EX2 R24, R24 ;  /* 0x0000001800187308 */ /* 0x000ea20000000800 */
[----:B0-----:R-:W-:Y:S01]  /*145c0*/  FFMA.FTZ R3, R8, R3, R181 ;  /* 0x0000000308037223 */ /* 0x001fe200000100b5 */
[----:B------:R-:W-:Y:S01]  /*145d0*/  FADD.FTZ R54, R172, R9 ;  /* 0x00000009ac367221 */ /* 0x000fe20000010000 */
[--C-:B------:R-:W-:Y:S01]  /*145e0*/  FFMA.FTZ R163, R59, UR52, -R71.reuse ;  /* 0x000000343ba37c23 */ /* 0x100fe20008010847 */
[----:B------:R-:W-:Y:S01]  /*145f0*/  FFMA.FTZ R153, R34, UR52, -R71 ;  /* 0x0000003422997c23 */ /* 0x000fe20008010847 */
[----:B------:R-:W-:Y:S01]  /*14600*/  FADD.FTZ R4, R42, R3 ;  /* 0x000000032a047221 */ /* 0x000fe20000010000 */
[----:B------:R-:W-:Y:S01]  /*14610*/  FADD.FTZ R9, R33, R54 ;  /* 0x0000003621097221 */ /* 0x000fe20000010000 */
[----:B------:R-:W-:Y:S01]  /*14620*/  FFMA.FTZ R54, R60, UR52, -R71 ;  /* 0x000000343c367c23 */ /* 0x000fe20008010847 */
[----:B------:R-:W0:Y:S01]  /*14630*/  MUFU.EX2 R177, R177 ;  /* 0x000000b100b17308 */ /* 0x000e220000000800 */
[----:B-1----:R-:W-:Y:S01]  /*14640*/  FADD.FTZ R3, R183, R4 ;  /* 0x00000004b7037221 */ /* 0x002fe20000010000 */
[----:B------:R-:W-:Y:S01]  /*14650*/  FADD.FTZ R56, R174, R9 ;  /* 0x00000009ae387221 */ /* 0x000fe20000010000 */
[----:B------:R-:W-:-:S03]  /*14660*/  FFMA.FTZ R155, R38, UR52, -R71 ;  /* 0x00000034269b7c23 */ /* 0x000fc60008010847 */
        /* <DEDUP_REMOVED lines=22> */
[----:B------:R-:W-:Y:S01]  /*147d0*/  FADD.FTZ R9, R65, R34 ;  /* 0x0000002241097221 */ /* 0x000fe20000010000 */
[----:B------:R-:W-:Y:S01]  /*147e0*/  FFMA.FTZ R34, R66, UR52, -R71 ;  /* 0x0000003442227c23 */ /* 0x000fe20008010847 */
        /* <DEDUP_REMOVED lines=69> */
.L_x_8408:
[----:B------:R-:W-:Y:S01]  /*14c40*/  IMAD R9, R184, 0x8, R18 ;  /* 0x00000008b8097824 */ /* 0x000fe200078e0212 */
[----:B------:R-:W-:Y:S01]  /*14c50*/  ISETP.GT.AND P3, PT, R0, R12, PT ;  /* 0x0000000c0000720c */ /* 0x000fe20003f64270 */
[----:B------:R-:W-:Y:S02]  /*14c60*/  IMAD.U32 R56, RZ, RZ, UR38 ;  /* 0x00000026ff387e24 */ /* 0x000fe4000f8e00ff */
[-C--:B------:R-:W-:Y:S01]  /*14c70*/  FMUL.FTZ R88, R88, R10.reuse ;  /* 0x0000000a58587220 */ /* 0x080fe20000410000 */
[-C--:B------:R-:W-:Y:S01]  /*14c80*/  FMUL.FTZ R89, R89, R10.reuse ;  /* 0x0000000a59597220 */ /* 0x080fe20000410000 */
[----:B------:R-:W-:Y:S01]  /*14c90*/  IADD3 R9, R9, 0x28860, RZ ;  /* 0x0002886009097810 */ /* 0x000fe20007ffe0ff */
        /* <DEDUP_REMOVED lines=96> */
[----:B------:R-:W-:Y:S01]  /*152a0*/  VIADD R0, R0, 0xffffffff ;  /* 0xffffffff00007836 */ /* 0x000fe20000000000 */
[----:B------:R-:W-:Y:S01]  /*152b0*/  MOV R184, R13 ;  /* 0x0000000d00b87202 */ /* 0x000fe20000000f00 */
[----:B------:R-:W-:-:S02]  /*152c0*/  IMAD.MOV.U32 R11, RZ, RZ, R20 ;  /* 0x000000ffff0b7224 */ /* 0x000fc400078e0014 */
[----:B------:R-:W-:Y:S02]  /*152d0*/  IMAD.MOV.U32 R10, RZ, RZ, R6 ;  /* 0x000000ffff0a7224 */ /* 0x000fe400078e0006 */
[----:B------:R-:W-:Y:S01]  /*152e0*/  IMAD.MOV.U32 R187, RZ, RZ, R14 ;  /* 0x000000ffffbb7224 */ /* 0x000fe200078e000e */
[----:B0-----:R-:W-:Y:S06]  /*152f0*/  @P3 BRA `(.L_x_8409) ;  /* 0xffffffc4005c3947 */ /* 0x001fec000383ffff */
[----:B------:R-:W-:Y:S02]  /*15300*/  IMAD.MOV.U32 R11, RZ, RZ, R20 ;  /* 0x000000ffff0b7224 */ /* 0x000fe400078e0014 */
[----:B------:R-:W-:Y:S02]  /*15310*/  IMAD.MOV.U32 R10, RZ, RZ, R6 ;  /* 0x000000ffff0a7224 */ /* 0x000fe400078e0006 */
[----:B------:R-:W-:Y:S02]  /*15320*/  IMAD.MOV.U32 R184, RZ, RZ, R13 ;  /* 0x000000ffffb87224 */ /* 0x000fe400078e000d */
[----:B------:R-:W-:-:S07]  /*15330*/  IMAD.MOV.U32 R187, RZ, RZ, R14 ;  /* 0x000000ffffbb7224 */ /* 0x000fce00078e000e */
.L_x_8389:
[----:B------:R-:W0:Y:S01]  /*15340*/  LDC R6, c[0x0][0x448] ;  /* 0x00011200ff067b82 */ /* 0x000e220000000800 */
[----:B------:R-:W-:Y:S01]  /*15350*/  IADD3 R9, R190, 0x1, -R189 ;  /* 0x00000001be097810 */ /* 0x000fe20007ffe8bd */
[----:B------:R-:W-:-:S06]  /*15360*/  ULDC UR6, c[0x0][0x9dc] ;  /* 0x0002770000067ab9 */ /* 0x000fcc0000000800 */
[----:B------:R-:W1:Y:S01]  /*15370*/  LDC R13, c[0x0][0x9e4] ;  /* 0x00027900ff0d7b82 */ /* 0x000e620000000800 */
[----:B0-----:R-:W-:Y:S02]  /*15380*/  ISETP.NE.AND P4, PT, R6, 0x1, PT ;  /* 0x000000010600780c */ /* 0x001fe40003f85270 */
[----:B------:R-:W-:Y:S02]  /*15390*/  IADD3 R6, R193, 0x7f, RZ ;  /* 0x0000007fc1067810 */ /* 0x000fe40007ffe0ff */
[----:B-1----:R-:W-:-:S09]  /*153a0*/  ISETP.GE.AND P5, PT, R13, 0x1, PT ;  /* 0x000000010d00780c */ /* 0x002fd20003fa6270 */
[----:B------:R-:W0:Y:S08]  /*153b0*/  @P4 LDC R7, c[0x0][0x44c] ;  /* 0x00011300ff074b82 */ /* 0x000e300000000800 */
        /* <DEDUP_REMOVED lines=16> */
.L_x_8412:
[----:B------:R-:W-:-:S13]  /*154c0*/  ISETP.NE.AND P1, PT, R13, 0x1, PT ;  /* 0x000000010d00780c */ /* 0x000fda0003f25270 */
[----:B------:R-:W0:Y:S02]  /*154d0*/  @P1 LDC.64 R8, c[0x0][0x9e8] ;  /* 0x00027a00ff081b82 */ /* 0x000e240000000a00 */
[----:B0-----:R-:W-:-:S05]  /*154e0*/  @P1 IMAD.HI.U32 R8, R6, R8, RZ ;  /* 0x0000000806081227 */ /* 0x001fca00078e00ff */
[----:B------:R-:W-:-:S07]  /*154f0*/  @P1 SHF.R.U32.HI R6, RZ, R9, R8 ;  /* 0x00000009ff061219 */ /* 0x000fce0000011608 */
.L_x_8413:
[----:B------:R-:W-:Y:S05]  /*15500*/  BSYNC B0 ;  /* 0x0000000000007941 */ /* 0x000fea0003800000 */
.L_x_8411:
[----:B------:R-:W-:-:S05]  /*15510*/  IMAD R6, R6, R13, RZ ;  /* 0x0000000d06067224 */ /* 0x000fca00078e02ff */
[----:B------:R-:W-:-:S07]  /*15520*/  VIMNMX R7, R7, R6, !PT ;  /* 0x0000000607077248 */ /* 0x000fce0007fe0100 */
.L_x_8410:
[----:B------:R-:W-:-:S05]  /*15530*/  VIADD R7, R7, 0x7f ;  /* 0x0000007f07077836 */ /* 0x000fca0000000000 */
[----:B------:R-:W-:-:S04]  /*15540*/  SHF.R.S32.HI R6, RZ, 0x1f, R7 ;  /* 0x0000001fff067819 */ /* 0x000fc80000011407 */
[----:B------:R-:W-:-:S04]  /*15550*/  LEA.HI R6, R6, R7, RZ, 0x7 ;  /* 0x0000000706067211 */ /* 0x000fc800078f38ff */
[----:B------:R-:W-:-:S04]  /*15560*/  SHF.R.S32.HI R7, RZ, 0x7, R6 ;  /* 0x00000007ff077819 */ /* 0x000fc80000011406 */
[----:B------:R-:W-:-:S04]  /*15570*/  VIMNMX R12, R198, R7, !PT ;  /* 0x00000007c60c7248 */ /* 0x000fc80007fe0100 */
[----:B------:R-:W-:-:S13]  /*15580*/  ISETP.GE.AND P1, PT, R0, R12, PT ;  /* 0x0000000c0000720c */ /* 0x000fda0003f26270 */
[----:B------:R-:W-:Y:S05]  /*15590*/  @!P1 BRA `(.L_x_8414) ;  /* 0x0000002800ac9947 */ /* 0x000fea0003800000 */
[----:B------:R-:W-:Y:S01]  /*155a0*/  IMAD.MOV.U32 R13, RZ, RZ, R11 ;  /* 0x000000ffff0d7224 */ /* 0x000fe200078e000b */
[----:B------:R-:W-:Y:S01]  /*155b0*/  MOV R14, R10 ;  /* 0x0000000a000e7202 */ /* 0x000fe20000000f00 */
[----:B------:R-:W-:Y:S02]  /*155c0*/  IMAD.MOV.U32 R20, RZ, RZ, R187 ;  /* 0x000000ffff147224 */ /* 0x000fe400078e00bb */
[----:B------:R-:W-:-:S07]  /*155d0*/  IMAD.MOV.U32 R15, RZ, RZ, R184 ;  /* 0x000000ffff0f7224 */ /* 0x000fce00078e00b8 */
.L_x_8426:
        /* <DEDUP_REMOVED lines=8> */
.L_x_8416:
[----:B------:R-:W-:-:S05]  /*15660*/  VIADD R6, R15, 0x1 ;  /* 0x000000010f067836 */ /* 0x000fca0000000000 */
[----:B------:R-:W-:-:S04]  /*15670*/  ISETP.NE.AND P2, PT, R6, 0x2, PT ;  /* 0x000000020600780c */ /* 0x000fc80003f45270 */
[----:B------:R-:W-:Y:S02]  /*15680*/  SEL R7, R6, RZ, P2 ;  /* 0x000000ff06077207 */ /* 0x000fe40001000000 */
[----:B------:R-:W-:-:S03]  /*15690*/  SHF.L.U32 R6, R187, 0x1f, RZ ;  /* 0x0000001fbb067819 */ /* 0x000fc600000006ff */
[----:B------:R-:W-:-:S04]  /*156a0*/  IMAD R7, R7, 0x8, R18 ;  /* 0x0000000807077824 */ /* 0x000fc800078e0212 */
[----:B------:R0:W1:Y:S01]  /*156b0*/  SYNCS.PHASECHK.TRANS64.TRYWAIT P2, [R7+URZ+0x28830], R6 ;  /* 0x02883006070075a7 */ /* 0x000062000804017f */
[----:B------:R-:W-:Y:S05]  /*156c0*/  @!P0 BRA `(.L_x_8417) ;  /* 0x0000000000048947 */ /* 0x000fea0003800000 */
[----:B------:R-:W-:Y:S01]  /*156d0*/  BPT.TRAP 0x1 ;  /* 0x000000040000795c */ /* 0x000fe20000300000 */
.L_x_8417:
[----:B------:R-:W-:Y:S04]  /*156e0*/  BSSY B0, `(.L_x_8415) ;  /* 0x0000004000007945 */ /* 0x000fe80003800000 */
[----:B-1----:R-:W-:Y:S05]  /*156f0*/  @P2 BRA `(.L_x_8418) ;  /* 0x0000000000082947 */ /* 0x002fea0003800000 */
[----:B------:R-:W1:Y:S02]  /*15700*/  SYNCS.PHASECHK.TRANS64.TRYWAIT P2, [R7+URZ+0x28830], R6 ;  /* 0x02883006070075a7 */ /* 0x000e64000804017f */
[----:B-1----:R-:W-:Y:S05]  /*15710*/  @!P2 BRA `(.L_x_8419) ;  /* 0x000001240098a947 */ /* 0x002fea0003800000 */
.L_x_8418:
[----:B------:R-:W-:Y:S05]  /*15720*/  BSYNC B0 ;  /* 0x0000000000007941 */ /* 0x000fea0003800000 */
.L_x_8415:
[----:B------:R-:W2:Y:S01]  /*15730*/  S2R R8, SR_TID.X ;  /* 0x0000000000087919 */ /* 0x000ea20000002100 */
[----:B01----:R-:W-:Y:S01]  /*15740*/  IMAD.MOV.U32 R7, RZ, RZ, 0x40000040 ;  /* 0x40000040ff077424 */ /* 0x003fe200078e00ff */
[----:B------:R-:W-:Y:S05]  /*15750*/  WARPSYNC.ALL ;  /* 0x0000000000007948 */ /* 0x000fea0003800000 */
[----:B------:R-:W-:Y:S02]  /*15760*/  R2UR UR35, R7 ;  /* 0x00000000072372ca */ /* 0x000fe400000e0000 */
[----:B------:R-:W-:Y:S02]  /*15770*/  IADD3 R184, R15, 0x1, RZ ;  /* 0x000000010fb87810 */ /* 0x000fe40007ffe0ff */
[----:B------:R-:W-:-:S02]  /*15780*/  MOV R9, 0x40000040 ;  /* 0x4000004000097802 */ /* 0x000fc40000000f00 */
[C---:B------:R-:W-:Y:S02]  /*15790*/  ISETP.NE.AND P2, PT, R184.reuse, 0x2, PT ;  /* 0x00000002b800780c */ /* 0x040fe40003f45270 */
[----:B------:R-:W-:Y:S01]  /*157a0*/  R2UR UR7, R9 ;  /* 0x00000000090772ca */ /* 0x000fe200000e0000 */
[----:B------:R-:W-:Y:S01]  /*157b0*/  IMAD.MOV.U32 R9, RZ, RZ, 0x40000040 ;  /* 0x40000040ff097424 */ /* 0x000fe200078e00ff */
[----:B------:R-:W-:-:S04]  /*157c0*/  SEL R184, R184, RZ, P2 ;  /* 0x000000ffb8b87207 */ /* 0x000fc80001000000 */
[----:B------:R-:W-:Y:S01]  /*157d0*/  R2UR UR11, R9 ;  /* 0x00000000090b72ca */ /* 0x000fe200000e0000 */
[----:B------:R-:W-:Y:S02]  /*157e0*/  IMAD R6, R184, 0x800, R5 ;  /* 0x00000800b8067824 */ /* 0x000fe400078e0205 */
[----:B------:R-:W-:-:S03]  /*157f0*/  IMAD.MOV.U32 R9, RZ, RZ, 0x40000040 ;  /* 0x40000040ff097424 */ /* 0x000fc600078e00ff */
[----:B------:R-:W-:Y:S02]  /*15800*/  R2UR UR34, R6 ;  /* 0x00000000062272ca */ /* 0x000fe400000e0000 */
[----:B------:R-:W-:Y:S01]  /*15810*/  R2UR UR15, R9 ;  /* 0x00000000090f72ca */ /* 0x000fe200000e0000 */
[----:B------:R-:W-:Y:S01]  /*15820*/  IMAD.MOV.U32 R9, RZ, RZ, 0x40000040 ;  /* 0x40000040ff097424 */ /* 0x000fe200078e00ff */
[----:B--2---:R-:W-:-:S04]  /*15830*/  SHF.R.U32.HI R8, RZ, 0x7, R8 ;  /* 0x00000007ff087819 */ /* 0x004fc80000011608 */
[----:B------:R-:W-:Y:S01]  /*15840*/  R2UR UR19, R9 ;  /* 0x00000000091372ca */ /* 0x000fe200000e0000 */
[----:B------:R-:W-:Y:S02]  /*15850*/  IMAD.MOV.U32 R9, RZ, RZ, 0x40000040 ;  /* 0x40000040ff097424 */ /* 0x000fe400078e00ff */
[----:B------:R-:W-:Y:S02]  /*15860*/  VIADD R7, R8, 0x8 ;  /* 0x0000000808077836 */ /* 0x000fe40000000000 */
[----:B------:R-:W-:Y:S01]  /*15870*/  VIADD R8, R6, 0x2 ;  /* 0x0000000206087836 */ /* 0x000fe20000000000 */
[----:B------:R-:W-:Y:S02]  /*15880*/  R2UR UR23, R9 ;  /* 0x00000000091772ca */ /* 0x000fe400000e0000 */
[----:B------:R0:W-:Y:S01]  /*15890*/  BAR.SYNC.DEFER_BLOCKING R7, 0x100 ;  /* 0x000400070000751d */ /* 0x0001e20000010000 */
[----:B------:R-:W-:Y:S02]  /*158a0*/  MOV R9, 0x40000040 ;  /* 0x4000004000097802 */ /* 0x000fe40000000f00 */
[----:B------:R-:W-:Y:S01]  /*158b0*/  R2UR UR6, R8 ;  /* 0x00000000080672ca */ /* 0x000fe200000e0000 */
[----:B------:R-:W-:Y:S01]  /*158c0*/  VIADD R8, R6, 0x4 ;  /* 0x0000000406087836 */ /* 0x000fe20000000000 */
[----:B------:R-:W-:Y:S01]  /*158d0*/  R2UR UR27, R9 ;  /* 0x00000000091b72ca */ /* 0x000fe200000e0000 */
[----:B0-----:R-:W-:-:S03]  /*158e0*/  IMAD.MOV.U32 R7, RZ, RZ, 0x40000040 ;  /* 0x40000040ff077424 */ /* 0x001fc600078e00ff */
[----:B------:R-:W-:Y:S01]  /*158f0*/  R2UR UR10, R8 ;  /* 0x00000000080a72ca */ /* 0x000fe200000e0000 */
[----:B------:R-:W-:Y:S01]  /*15900*/  VIADD R8, R6, 0x6 ;  /* 0x0000000606087836 */ /* 0x000fe20000000000 */
[----:B------:R-:W-:-:S04]  /*15910*/  R2UR UR31, R7 ;  /* 0x00000000071f72ca */ /* 0x000fc800000e0000 */
[----:B------:R-:W-:Y:S02]  /*15920*/  R2UR UR14, R8 ;  /* 0x00000000080e72ca */ /* 0x000fe400000e0000 */
[----:B------:R-:W-:-:S04]  /*15930*/  IADD3 R8, R6, 0x400, RZ ;  /* 0x0000040006087810 */ /* 0x000fc80007ffe0ff */
[----:B------:R-:W-:Y:S01]  /*15940*/  R2UR UR18, R8 ;  /* 0x00000000081272ca */ /* 0x000fe200000e0000 */
[----:B------:R-:W-:Y:S01]  /*15950*/  VIADD R8, R6, 0x402 ;  /* 0x0000040206087836 */ /* 0x000fe20000000000 */
[----:B------:R-:W-:-:S04]  /*15960*/  WARPGROUP.ARRIVE ;  /* 0x00000000000079c5 */ /* 0x000fc80000000000 */
[----:B------:R-:W-:Y:S01]  /*15970*/  R2UR UR22, R8 ;  /* 0x00000000081672ca */ /* 0x000fe200000e0000 */
[C---:B------:R-:W-:Y:S01]  /*15980*/  VIADD R8, R6.reuse, 0x404 ;  /* 0x0000040406087836 */ /* 0x040fe20000000000 */
[----:B------:R-:W-:Y:S01]  /*15990*/  HGMMA.64x128x16.F32 R24, gdesc[UR32], RZ, !UPT, gsb0 ;  /* 0x01e00000201879f0 */ /* 0x000fe2000c0008ff */
        /* <DEDUP_REMOVED lines=28> */
.L_x_8421:
[----:B------:R-:W-:Y:S01]  /*15b60*/  SHF.L.U32 R6, R20, 0x1f, RZ ;  /* 0x0000001f14067819 */ /* 0x000fe200000006ff */
[----:B------:R-:W-:-:S04]  /*15b70*/  IMAD R7, R15, 0x8, R18 ;  /* 0x000000080f077824 */ /* 0x000fc800078e0212 */
[----:B------:R0:W1:Y:S01]  /*15b80*/  SYNCS.PHASECHK.TRANS64.TRYWAIT P1, [R7+URZ+0x28850], R6 ;  /* 0x02885006070075a7 */ /* 0x000062000802017f */
[----:B------:R-:W-:Y:S05]  /*15b90*/  @!P0 BRA `(.L_x_8422) ;  /* 0x0000000000048947 */ /* 0x000fea0003800000 */
[----:B------:R-:W-:Y:S01]  /*15ba0*/  BPT.TRAP 0x1 ;  /* 0x000000040000795c */ /* 0x000fe20000300000 */
.L_x_8422:
[----:B-1----:R-:W-:Y:S05]  /*15bb0*/  @P1 BRA `(.L_x_8420) ;  /* 0x0000000000081947 */ /* 0x002fea0003800000 */
[----:B------:R-:W1:Y:S02]  /*15bc0*/  SYNCS.PHASECHK.TRANS64.TRYWAIT P1, [R7+URZ+0x28850], R6 ;  /* 0x02885006070075a7 */ /* 0x000e64000802017f */
[----:B-1----:R-:W-:Y:S05]  /*15bd0*/  @!P1 BRA `(.L_x_8423) ;  /* 0x00000120007c9947 */ /* 0x002fea0003800000 */
.L_x_8420:
[----:B01----:R-:W-:Y:S01]  /*15be0*/  VIADD R6, R18, 0x400 ;  /* 0x0000040012067836 */ /* 0x003fe20000000000 */
[----:B------:R-:W-:Y:S05]  /*15bf0*/  WARPSYNC.ALL ;  /* 0x0000000000007948 */ /* 0x000fea0003800000 */
[----:B------:R-:W-:Y:S01]  /*15c00*/  SHF.R.U32.HI R6, RZ, 0x4, R6 ;  /* 0x00000004ff067819 */ /* 0x000fe20000011606 */
[----:B------:R-:W-:Y:S01]  /*15c10*/  IMAD.MOV.U32 R7, RZ, RZ, 0x40000040 ;  /* 0x40000040ff077424 */ /* 0x000fe200078e00ff */
[----:B------:R-:W-:Y:S01]  /*15c20*/  WARPGROUP.ARRIVE ;  /* 0x00000000000079c5 */ /* 0x000fe20000000000 */
[----:B------:R-:W-:Y:S01]  /*15c30*/  IMAD.MOV.U32 R9, RZ, RZ, 0x40000040 ;  /* 0x40000040ff097424 */ /* 0x000fe200078e00ff */
[----:B------:R-:W-:-:S04]  /*15c40*/  LOP3.LUT R6, R6, 0x3fff, RZ, 0xc0, !PT ;  /* 0x00003fff06067812 */ /* 0x000fc800078ec0ff */
[----:B------:R-:W0:Y:S01]  /*15c50*/  S2R R10, SR_TID.X ;  /* 0x00000000000a7919 */ /* 0x000e220000002100 */
        /* <DEDUP_REMOVED lines=9> */
[----:B------:R-:W-:Y:S02]  /*15cf0*/  R2UR UR7, R9 ;  /* 0x00000000090772ca */ /* 0x000fe400000e0000 */
[----:B------:R-:W-:Y:S02]  /*15d00*/  MOV R9, 0x40000040 ;  /* 0x4000004000097802 */ /* 0x000fe40000000f00 */
[----:B0-----:R-:W-:Y:S01]  /*15d10*/  SHF.R.U32.HI R10, RZ, 0x7, R10 ;  /* 0x00000007ff0a7819 */ /* 0x001fe2000001160a */
[----:B------:R-:W-:Y:S02]  /*15d20*/  WARPGROUP.DEPBAR.LE gsb0, 0x0 ;  /* 0x00008000000079c5 */ /* 0x000fe40000010000 */
[----:B------:R-:W-:-:S06]  /*15d30*/  WARPGROUP.ARRIVE ;  /* 0x00000000000079c5 */ /* 0x000fcc0000000000 */
        /* <DEDUP_REMOVED lines=23> */
[C---:B------:R-:W-:Y:S01]  /*15eb0*/  VIADD R8, R6.reuse, 0x300 ;  /* 0x0000030006087836 */ /* 0x040fe20000000000 */
[----:B------:R-:W-:Y:S01]  /*15ec0*/  R2UR UR7, R9 ;  /* 0x00000000090772ca */ /* 0x000fe200000e0000 */
[----:B------:R-:W-:Y:S02]  /*15ed0*/  IMAD.MOV.U32 R9, RZ, RZ, 0x40000040 ;  /* 0x40000040ff097424 */ /* 0x000fe400078e00ff */
        /* <DEDUP_REMOVED lines=19> */
.L_x_8424:
        /* <DEDUP_REMOVED lines=68> */
[----:B------:R-:W-:-:S02]  /*16450*/  UMOV UR52, UR44 ;  /* 0x0000002c00347c82 */ /* 0x000fc40008000000 */
        /* <DEDUP_REMOVED lines=15> */
[----:B-1----:R-:W-:Y:S01]  /*16550*/  FMNMX.FTZ R68, R32, R67, !PT ;  /* 0x0000004320447209 */ /* 0x002fe20007810000 */
[----:B------:R-:W-:Y:S01]  /*16560*/  FMUL.FTZ R67, R78, UR49 ;  /* 0x000000314e437c20 */ /* 0x000fe20008410000 */
[----:B------:R-:W-:Y:S01]  /*16570*/  FMUL.FTZ R78, R80, UR49 ;  /* 0x00000031504e7c20 */ /* 0x000fe20008410000 */
[----:B------:R-:W-:-:S04]  /*16580*/  FMUL.FTZ R80, R81, UR49 ;  /* 0x0000003151507c20 */ /* 0x000fc80008410000 */
        /* <DEDUP_REMOVED lines=33> */
[----:B------:R-:W-:Y:S01]  /*167a0*/  FMUL.FTZ R73, R82, UR49 ;  /* 0x0000003152497c20 */ /* 0x000fe20008410000 */
[----:B------:R-:W-:Y:S01]  /*167b0*/  FMUL.FTZ R82, R84, UR49 ;  /* 0x0000003154527c20 */ /* 0x000fe20008410000 */
[----:B------:R-:W-:-:S04]  /*167c0*/  FMUL.FTZ R84, R85, UR49 ;  /* 0x0000003155547c20 */ /* 0x000fc80008410000 */
        /* <DEDUP_REMOVED lines=67> */
[----:B--2---:R-:W-:-:S03]  /*16c00*/  FMNMX.FTZ R77, R75, R10, !PT ;  /* 0x0000000a4b4d7209 */ /* 0x004fc60007810000 */
[----:B------:R-:W1:Y:S01]  /*16c10*/  SHFL.BFLY PT, R10, R79, 0x2, 0x1f ;  /* 0x0c401f004f0a7f89 */ /* 0x000e6200000e0000 */
[----:B0-----:R-:W-:-:S05]  /*16c20*/  FMNMX.FTZ R77, R76, R77, !PT ;  /* 0x0000004d4c4d7209 */ /* 0x001fca0007810000 */
[----:B------:R-:W0:Y:S01]  /*16c30*/  SHFL.BFLY PT, R86, R77, 0x2, 0x1f ;  /* 0x0c401f004d567f89 */ /* 0x000e2200000e0000 */
[----:B-1----:R-:W-:-:S05]  /*16c40*/  FMNMX.FTZ R81, R79, R10, !PT ;  /* 0x0000000a4f517209 */ /* 0x002fca0007810000 */
[----:B------:R-:W1:Y:S01]  /*16c50*/  SHFL.BFLY PT, R10, R81, 0x1, 0x1f ;  /* 0x0c201f00510a7f89 */ /* 0x000e6200000e0000 */
[----:B0-----:R-:W-:-:S05]  /*16c60*/  FMNMX.FTZ R86, R77, R86, !PT ;  /* 0x000000564d567209 */ /* 0x001fca0007810000 */
[----:B------:R-:W0:Y:S01]  /*16c70*/  SHFL.BFLY PT, R11, R86, 0x1, 0x1f ;  /* 0x0c201f00560b7f89 */ /* 0x000e2200000e0000 */
[----:B-1----:R-:W-:-:S05]  /*16c80*/  FMNMX.FTZ R10, R81, R10, !PT ;  /* 0x0000000a510a7209 */ /* 0x002fca0007810000 */
[C---:B------:R-:W-:Y:S01]  /*16c90*/  FADD.FTZ R14, -R10.reuse, R14 ;  /* 0x0000000e0a0e7221 */ /* 0x040fe20000010100 */
[----:B------:R-:W-:-:S03]  /*16ca0*/  FMUL.FTZ R155, R10, UR52 ;  /* 0x000000340a9b7c20 */ /* 0x000fc60008410000 */
[----:B------:R-:W-:Y:S01]  /*16cb0*/  FMUL.FTZ R83, R14, UR52 ;  /* 0x000000340e537c20 */ /* 0x000fe20008410000 */
[--C-:B------:R-:W-:Y:S01]  /*16cc0*/  FFMA.FTZ R166, R59, UR52, -R155.reuse ;  /* 0x000000343ba67c23 */ /* 0x100fe2000801089b */
[----:B0-----:R-:W-:Y:S01]  /*16cd0*/  FMNMX.FTZ R11, R86, R11, !PT ;  /* 0x0000000b560b7209 */ /* 0x001fe20007810000 */
[--C-:B------:R-:W-:Y:S01]  /*16ce0*/  FFMA.FTZ R180, R7, UR52, -R155.reuse ;  /* 0x0000003407b47c23 */ /* 0x100fe2000801089b */
[--C-:B------:R-:W-:Y:S01]  /*16cf0*/  FFMA.FTZ R153, R6, UR52, -R155.reuse ;  /* 0x0000003406997c23 */ /* 0x100fe2000801089b */
[--C-:B------:R-:W-:Y:S01]  /*16d00*/  FFMA.FTZ R182, R20, UR52, -R155.reuse ;  /* 0x0000003414b67c23 */ /* 0x100fe2000801089b */
[----:B------:R-:W-:Y:S01]  /*16d10*/  FFMA.FTZ R87, R21, UR52, -R155 ;  /* 0x0000003415577c23 */ /* 0x000fe2000801089b */
[C---:B------:R-:W-:Y:S01]  /*16d20*/  FADD.FTZ R14, -R11.reuse, R13 ;  /* 0x0000000d0b0e7221 */ /* 0x040fe20000010100 */
[----:B------:R-:W-:Y:S01]  /*16d30*/  FMUL.FTZ R59, R11, UR52 ;  /* 0x000000340b3b7c20 */ /* 0x000fe20008410000 */
[----:B------:R0:W-:Y:S01]  /*16d40*/  MUFU.EX2 R13, R83 ;  /* 0x00000053000d7308 */ /* 0x0001e20000000800 */
[----:B------:R-:W-:Y:S01]  /*16d50*/  FFMA.FTZ R176, R26, UR52, -R155 ;  /* 0x000000341ab07c23 */ /* 0x000fe2000801089b */
[----:B------:R-:W-:Y:S01]  /*16d60*/  FMUL.FTZ R14, R14, UR52 ;  /* 0x000000340e0e7c20 */ /* 0x000fe20008410000 */
[--C-:B------:R-:W-:Y:S01]  /*16d70*/  FFMA.FTZ R181, R8, UR52, -R59.reuse ;  /* 0x0000003408b57c23 */ /* 0x100fe2000801083b */
        /* <DEDUP_REMOVED lines=8> */
[----:B------:R-:W-:Y:S01]  /*16e00*/  FFMA.FTZ R179, R32, UR52, -R59 ;  /* 0x0000003420b37c23 */ /* 0x000fe2000801083b */
[----:B0-----:R-:W-:Y:S01]  /*16e10*/  FFMA.FTZ R83, R31, UR52, -R155 ;  /* 0x000000341f537c23 */ /* 0x001fe2000801089b */
[----:B------:R-:W-:Y:S01]  /*16e20*/  FFMA.FTZ R24, R33, UR52, -R59 ;  /* 0x0000003421187c23 */ /* 0x000fe2000801083b */
[--C-:B------:R-:W-:Y:S01]  /*16e30*/  FFMA.FTZ R174, R38, UR52, -R155.reuse ;  /* 0x0000003426ae7c23 */ /* 0x100fe2000801089b */
[----:B------:R-:W-:Y:S01]  /*16e40*/  MUFU.EX2 R14, R14 ;  /* 0x0000000e000e7308 */ /* 0x000fe20000000800 */
[----:B------:R-:W-:Y:S01]  /*16e50*/  FFMA.FTZ R172, R34, UR52, -R155 ;  /* 0x0000003422ac7c23 */ /* 0x000fe2000801089b */
[----:B------:R-:W-:Y:S01]  /*16e60*/  FFMA.FTZ R173, R36, UR52, -R59 ;  /* 0x0000003424ad7c23 */ /* 0x000fe2000801083b */
[----:B------:R-:W-:Y:S01]  /*16e70*/  FFMA.FTZ R81, R35, UR52, -R155 ;  /* 0x0000003423517c23 */ /* 0x000fe2000801089b */
[--C-:B------:R-:W-:Y:S01]  /*16e80*/  FFMA.FTZ R26, R37, UR52, -R59.reuse ;  /* 0x00000034251a7c23 */ /* 0x100fe2000801083b */
[----:B------:R-:W-:Y:S01]  /*16e90*/  FFMA.FTZ R175, R40, UR52, -R59 ;  /* 0x0000003428af7c23 */ /* 0x000fe2000801083b */
[----:B------:R-:W-:Y:S01]  /*16ea0*/  FFMA.FTZ R79, R39, UR52, -R155 ;  /* 0x00000034274f7c23 */ /* 0x000fe2000801089b */
[----:B------:R-:W-:Y:S01]  /*16eb0*/  FFMA.FTZ R28, R41, UR52, -R59 ;  /* 0x00000034291c7c23 */ /* 0x000fe2000801083b */
[----:B------:R-:W0:Y:S01]  /*16ec0*/  MUFU.EX2 R181, R181 ;  /* 0x000000b500b57308 */ /* 0x000e220000000800 */
[----:B-1----:R-:W-:Y:S01]  /*16ed0*/  FFMA.FTZ R4, R13, R4, R180 ;  /* 0x000000040d047223 */ /* 0x002fe200000100b4 */
[----:B------:R-:W-:Y:S01]  /*16ee0*/  FFMA.FTZ R168, R46, UR52, -R155 ;  /* 0x000000342ea87c23 */ /* 0x000fe2000801089b */
[----:B------:R-:W-:Y:S01]  /*16ef0*/  FFMA.FTZ R169, R42, UR52, -R59 ;  /* 0x000000342aa97c23 */ /* 0x000fe2000801083b */
[----:B------:R-:W-:Y:S01]  /*16f00*/  FFMA.FTZ R77, R47, UR52, -R155 ;  /* 0x000000342f4d7c23 */ /* 0x000fe2000801089b */
[----:B------:R-:W-:Y:S01]  /*16f10*/  FFMA.FTZ R30, R43, UR52, -R59 ;  /* 0x000000342b1e7c23 */ /* 0x000fe2000801083b */
[----:B------:R-:W-:Y:S01]  /*16f20*/  FFMA.FTZ R170, R50, UR52, -R155 ;  /* 0x0000003432aa7c23 */ /* 0x000fe2000801089b */
[----:B------:R-:W-:Y:S01]  /*16f30*/  FFMA.FTZ R171, R44, UR52, -R59 ;  /* 0x000000342cab7c23 */ /* 0x000fe2000801083b */
[----:B------:R-:W1:Y:S01]  /*16f40*/  MUFU.EX2 R153, R153 ;  /* 0x0000009900997308 */ /* 0x000e620000000800 */
[----:B------:R-:W-:Y:S01]  /*16f50*/  FFMA.FTZ R51, R51, UR52, -R155 ;  /* 0x0000003433337c23 */ /* 0x000fe2000801089b */
[----:B------:R-:W-:Y:S01]  /*16f60*/  FFMA.FTZ R32, R45, UR52, -R59 ;  /* 0x000000342d207c23 */ /* 0x000fe2000801083b */
[----:B------:R-:W-:Y:S01]  /*16f70*/  FFMA.FTZ R164, R152, UR52, -R155 ;  /* 0x0000003498a47c23 */ /* 0x000fe2000801089b */
[----:B------:R-:W-:Y:S01]  /*16f80*/  FFMA.FTZ R165, R48, UR52, -R59 ;  /* 0x0000003430a57c23 */ /* 0x000fe2000801083b */
[----:B------:R-:W-:Y:S01]  /*16f90*/  FFMA.FTZ R47, R57, UR52, -R155 ;  /* 0x00000034392f7c23 */ /* 0x000fe2000801089b */
[--C-:B------:R-:W-:Y:S01]  /*16fa0*/  FFMA.FTZ R34, R49, UR52, -R59.reuse ;  /* 0x0000003431227c23 */ /* 0x100fe2000801083b */
[----:B------:R-:W-:Y:S01]  /*16fb0*/  FFMA.FTZ R167, R52, UR52, -R59 ;  /* 0x0000003434a77c23 */ /* 0x000fe2000801083b */
[----:B------:R-:W2:Y:S01]  /*16fc0*/  MUFU.EX2 R6, R6 ;  /* 0x0000000600067308 */ /* 0x000ea20000000800 */
[----:B0-----:R-:W-:Y:S01]  /*16fd0*/  FFMA.FTZ R3, R14, R3, R181 ;  /* 0x000000030e037223 */ /* 0x001fe200000100b5 */
[----:B------:R-:W-:Y:S01]  /*16fe0*/  FFMA.FTZ R39, R60, UR52, -R155 ;  /* 0x000000343c277c23 */ /* 0x000fe2000801089b */
[----:B------:R-:W-:Y:S01]  /*16ff0*/  FFMA.FTZ R36, R53, UR52, -R59 ;  /* 0x0000003435247c23 */ /* 0x000fe2000801083b */
[----:B------:R-:W-:Y:S01]  /*17000*/  FFMA.FTZ R160, R62, UR52, -R155 ;  /* 0x000000343ea07c23 */ /* 0x000fe2000801089b */
[----:B------:R-:W-:Y:S01]  /*17010*/  FFMA.FTZ R161, R54, UR52, -R59 ;  /* 0x0000003436a17c23 */ /* 0x000fe2000801083b */
[--C-:B------:R-:W-:Y:S01]  /*17020*/  FFMA.FTZ R35, R63, UR52, -R155.reuse ;  /* 0x000000343f237c23 */ /* 0x100fe2000801089b */
[----:B------:R-:W-:Y:S01]  /*17030*/  FFMA.FTZ R162, R65, UR52, -R155 ;  /* 0x0000003441a27c23 */ /* 0x000fe2000801089b */
[----:B------:R-:W0:Y:S01]  /*17040*/  MUFU.EX2 R182, R182 ;  /* 0x000000b600b67308 */ /* 0x000e220000000800 */
[----:B-1----:R-:W-:Y:S01]  /*17050*/  FADD.FTZ R9, R153, R4 ;  /* 0x0000000499097221 */ /* 0x002fe20000010000 */
[----:B------:R-:W-:Y:S01]  /*17060*/  FFMA.FTZ R163, R56, UR52, -R59 ;  /* 0x0000003438a37c23 */ /* 0x000fe2000801083b */
[--C-:B------:R-:W-:Y:S01]  /*17070*/  FFMA.FTZ R31, R66, UR52, -R155.reuse ;  /* 0x00000034421f7c23 */ /* 0x100fe2000801089b */
[----:B------:R-:W-:Y:S01]  /*17080*/  FFMA.FTZ R156, R69, UR52, -R155 ;  /* 0x00000034459c7c23 */ /* 0x000fe2000801089b */
[----:B------:R-:W-:Y:S01]  /*17090*/  FFMA.FTZ R157, R61, UR52, -R59 ;  /* 0x000000343d9d7c23 */ /* 0x000fe2000801083b */
[--C-:B------:R-:W-:Y:S01]  /*170a0*/  FFMA.FTZ R27, R70, UR52, -R155.reuse ;  /* 0x00000034461b7c23 */ /* 0x100fe2000801089b */
[----:B------:R-:W-:Y:S01]  /*170b0*/  FFMA.FTZ R158, R71, UR52, -R155 ;  /* 0x00000034479e7c23 */ /* 0x000fe2000801089b */
[----:B------:R-:W1:Y:S01]  /*170c0*/  MUFU.EX2 R183, R183 ;  /* 0x000000b700b77308 */ /* 0x000e620000000800 */
[----:B--2---:R-:W-:Y:S01]  /*170d0*/  FADD.FTZ R4, R6, R3 ;  /* 0x0000000306047221 */ /* 0x004fe20000010000 */
[----:B------:R-:W-:Y:S01]  /*170e0*/  FFMA.FTZ R159, R67, UR52, -R59 ;  /* 0x00000034439f7c23 */ /* 0x000fe2000801083b */
[--C-:B------:R-:W-:Y:S01]  /*170f0*/  FFMA.FTZ R21, R72, UR52, -R155.reuse ;  /* 0x0000003448157c23 */ /* 0x100fe2000801089b */
[--C-:B------:R-:W-:Y:S01]  /*17100*/  FFMA.FTZ R152, R78, UR52, -R155.reuse ;  /* 0x000000344e987c23 */ /* 0x100fe2000801089b */
[----:B------:R-:W-:Y:S01]  /*17110*/  FFMA.FTZ R7, R80, UR52, -R155 ;  /* 0x0000003450077c23 */ /* 0x000fe2000801089b */
[----:B------:R-:W-:-:S02]  /*17120*/  IMAD R29, R184, 0x8, R18 ;  /* 0x00000008b81d7824 */ /* 0x000fc400078e0212 */
[----:B------:R-:W-:Y:S01]  /*17130*/  FFMA.FTZ R154, R82, UR52, -R155 ;  /* 0x00000034529a7c23 */ /* 0x000fe2000801089b */
[----:B------:R-:W2:Y:S01]  /*17140*/  MUFU.EX2 R87, R87 ;  /* 0x0000005700577308 */ /* 0x000ea20000000800 */
[----:B0-----:R-:W-:Y:S01]  /*17150*/  FADD.FTZ R38, R182, R9 ;  /* 0x00000009b6267221 */ /* 0x001fe20000010000 */
[----:B------:R-:W-:Y:S01]  /*17160*/  FFMA.FTZ R57, R84, UR52, -R155 ;  /* 0x0000003454397c23 */ /* 0x000fe2000801089b */
[----:B------:R-:W-:Y:S02]  /*17170*/  IMAD.U32 R50, RZ, RZ, UR38 ;  /* 0x00000026ff327e24 */ /* 0x000fe4000f8e00ff */
[----:B------:R-:W-:-:S03]  /*17180*/  FFMA.FTZ R155, R75, UR52, -R59 ;  /* 0x000000344b9b7c23 */ /* 0x000fc6000801083b */
        /* <DEDUP_REMOVED lines=92> */
[----:B------:R-:W-:-:S05]  /*17750*/  VIADD R3, R29, 0x28840 ;  /* 0x000288401d037836 */ /* 0x000fca0000000000 */
[----:B------:R-:W-:Y:S01]  /*17760*/  PRMT R3, R50, 0x654, R3 ;  /* 0x0000065432037816 */ /* 0x000fe20000000003 */
[----:B------:R-:W1:Y:S01]  /*17770*/  MUFU.EX2 R27, R27 ;  /* 0x0000001b001b7308 */ /* 0x000e620000000800 */
[----:B--2---:R-:W-:Y:S02]  /*17780*/  FADD.FTZ R48, R156, R25 ;  /* 0x000000199c307221 */ /* 0x004fe40000010000 */
[----:B------:R2:W-:Y:S05]  /*17790*/  SYNCS.ARRIVE.TRANS64.RED.A1T0 RZ, [R3+URZ], RZ ;  /* 0x000000ff03ff79a7 */ /* 0x0005ea000810043f */
[----:B------:R-:W3:Y:S01]  /*177a0*/  MUFU.EX2 R42, R42 ;  /* 0x0000002a002a7308 */ /* 0x000ee20000000800 */
[----:B0-----:R-:W-:-:S07]  /*177b0*/  FADD.FTZ R25, R157, R4 ;  /* 0x000000049d197221 */ /* 0x001fce0000010000 */
[----:B------:R-:W0:Y:S01]  /*177c0*/  MUFU.EX2 R158, R158 ;  /* 0x0000009e009e7308 */ /* 0x000e220000000800 */
[----:B-1----:R-:W-:Y:S01]  /*177d0*/  FADD.FTZ R29, R27, R48 ;  /* 0x000000301b1d7221 */ /* 0x002fe20000010000 */
[----:B------:R-:W-:-:S06]  /*177e0*/  FFMA.FTZ R48, R76, UR52, -R59 ;  /* 0x000000344c307c23 */ /* 0x000fcc000801083b */
[----:B------:R-:W1:Y:S01]  /*177f0*/  MUFU.EX2 R159, R159 ;  /* 0x0000009f009f7308 */ /* 0x000e620000000800 */
[----:B---3--:R-:W-:-:S07]  /*17800*/  FADD.FTZ R4, R42, R25 ;  /* 0x000000192a047221 */ /* 0x008fce0000010000 */
        /* <DEDUP_REMOVED lines=24> */
.L_x_8425:
[----:B------:R-:W-:Y:S01]  /*17990*/  IMAD R15, R15, 0x8, R18 ;  /* 0x000000080f0f7824 */ /* 0x000fe200078e0212 */
[----:B------:R-:W-:Y:S01]  /*179a0*/  ISETP.GT.AND P1, PT, R0, R12, PT ;  /* 0x0000000c0000720c */ /* 0x000fe20003f24270 */
[-C--:B------:R-:W-:Y:S01]  /*179b0*/  FMUL.FTZ R88, R88, R13.reuse ;  /* 0x0000000d58587220 */ /* 0x080fe20000410000 */
[----:B------:R-:W-:Y:S01]  /*179c0*/  MOV R50, UR38 ;  /* 0x0000002600327c02 */ /* 0x000fe20008000f00 */
[----:B------:R-:W-:Y:S01]  /*179d0*/  VIADD R15, R15, 0x28860 ;  /* 0x000288600f0f7836 */ /* 0x000fe20000000000 */
[----:B------:R-:W-:Y:S01]  /*179e0*/  F2FP.F16.F32.PACK_AB R180, R153, R180 ;  /* 0x000000b499b4723e */ /* 0x000fe200000000ff */
[----:B------:R-:W-:Y:S01]  /*179f0*/  FMUL.FTZ R89, R89, R13 ;  /* 0x0000000d59597220 */ /* 0x000fe20000410000 */
[----:B------:R-:W-:Y:S01]  /*17a00*/  F2FP.F16.F32.PACK_AB R177, R20, R177 ;  /* 0x000000b114b1723e */ /* 0x000fe200000000ff */
        /* <DEDUP_REMOVED lines=100> */
.L_x_8414:
[----:B------:R-:W-:-:S13]  /*18050*/  ISETP.GE.AND P1, PT, R0, R198, PT ;  /* 0x000000c60000720c */ /* 0x000fda0003f26270 */
[----:B------:R-:W-:Y:S05]  /*18060*/  @!P1 BRA `(.L_x_8427) ;  /* 0x0000003800c49947 */ /* 0x000fea0003800000 */
[----:B------:R-:W-:Y:S01]  /*18070*/  IMAD.MOV.U32 R12, RZ, RZ, R11 ;  /* 0x000000ffff0c7224 */ /* 0x000fe200078e000b */
[----:B------:R-:W-:Y:S01]  /*18080*/  MOV R14, R184 ;  /* 0x000000b8000e7202 */ /* 0x000fe20000000f00 */
[----:B------:R-:W-:Y:S02]  /*18090*/  IMAD.MOV.U32 R13, RZ, RZ, R10 ;  /* 0x000000ffff0d7224 */ /* 0x000fe400078e000a */
[----:B------:R-:W-:-:S07]  /*180a0*/  IMAD.MOV.U32 R15, RZ, RZ, R187 ;  /* 0x000000ffff0f7224 */ /* 0x000fce00078e00bb */
.L_x_8447:
        /* <DEDUP_REMOVED lines=8> */
.L_x_8429:
        /* <DEDUP_REMOVED lines=8> */
.L_x_8430:
[----:B------:R-:W-:Y:S04]  /*181b0*/  BSSY B0, `(.L_x_8428) ;  /* 0x0000004000007945 */ /* 0x000fe80003800000 */
[----:B-1----:R-:W-:Y:S05]  /*181c0*/  @P2 BRA `(.L_x_8431) ;  /* 0x0000000000082947 */ /* 0x002fea0003800000 */
[----:B------:R-:W1:Y:S02]  /*181d0*/  SYNCS.PHASECHK.TRANS64.TRYWAIT P2, [R7+URZ+0x28830], R6 ;  /* 0x02883006070075a7 */ /* 0x000e64000804017f */
[----:B-1----:R-:W-:Y:S05]  /*181e0*/  @!P2 BRA `(.L_x_8432) ;  /* 0x000000fc000ca947 */ /* 0x002fea0003800000 */
.L_x_8431:
[----:B------:R-:W-:Y:S05]  /*181f0*/  BSYNC B0 ;  /* 0x0000000000007941 */ /* 0x000fea0003800000 */
.L_x_8428:
[----:B------:R-:W2:Y:S01]  /*18200*/  S2R R8, SR_TID.X ;  /* 0x0000000000087919 */ /* 0x000ea20000002100 */
[----:B01----:R-:W-:Y:S01]  /*18210*/  MOV R7, 0x40000040 ;  /* 0x4000004000077802 */ /* 0x003fe20000000f00 */
[----:B------:R-:W-:Y:S05]  /*18220*/  WARPSYNC.ALL ;  /* 0x0000000000007948 */ /* 0x000fea0003800000 */
[----:B------:R-:W-:Y:S01]  /*18230*/  R2UR UR35, R7 ;  /* 0x00000000072372ca */ /* 0x000fe200000e0000 */
[----:B------:R-:W-:Y:S02]  /*18240*/  VIADD R184, R14, 0x1 ;  /* 0x000000010eb87836 */ /* 0x000fe40000000000 */
[----:B------:R-:W-:-:S03]  /*18250*/  IMAD.MOV.U32 R9, RZ, RZ, 0x40000040 ;  /* 0x40000040ff097424 */ /* 0x000fc600078e00ff */
[C---:B------:R-:W-:Y:S02]  /*18260*/  ISETP.NE.AND P2, PT, R184.reuse, 0x2, PT ;  /* 0x00000002b800780c */ /* 0x040fe40003f45270 */
[----:B------:R-:W-:Y:S02]  /*18270*/  R2UR UR7, R9 ;  /* 0x00000000090772ca */ /* 0x000fe400000e0000 */
[----:B------:R-:W-:Y:S02]  /*18280*/  SEL R184, R184, RZ, P2 ;  /* 0x000000ffb8b87207 */ /* 0x000fe40001000000 */
[----:B------:R-:W-:-:S03]  /*18290*/  MOV R9, 0x40000040 ;  /* 0x4000004000097802 */ /* 0x000fc60000000f00 */
[----:B------:R-:W-:Y:S01]  /*182a0*/  IMAD R6, R184, 0x800, R5 ;  /* 0x00000800b8067824 */ /* 0x000fe200078e0205 */
[----:B------:R-:W-:Y:S01]  /*182b0*/  R2UR UR11, R9 ;  /* 0x00000000090b72ca */ /* 0x000fe200000e0000 */
        /* <DEDUP_REMOVED lines=9> */
[----:B------:R-:W-:Y:S01]  /*18350*/  R2UR UR23, R9 ;  /* 0x00000000091772ca */ /* 0x000fe200000e0000 */
[----:B------:R-:W-:Y:S01]  /*18360*/  IMAD.MOV.U32 R9, RZ, RZ, 0x40000040 ;  /* 0x40000040ff097424 */ /* 0x000fe200078e00ff */
[----:B------:R0:W-:Y:S02]  /*18370*/  BAR.SYNC.DEFER_BLOCKING R7, 0x100 ;  /* 0x000400070000751d */ /* 0x0001e40000010000 */
[----:B------:R-:W-:Y:S01]  /*18380*/  R2UR UR6, R8 ;  /* 0x00000000080672ca */ /* 0x000fe200000e0000 */
[----:B------:R-:W-:Y:S01]  /*18390*/  VIADD R8, R6, 0x4 ;  /* 0x0000000406087836 */ /* 0x000fe20000000000 */
[----:B------:R-:W-:-:S04]  /*183a0*/  R2UR UR27, R9 ;  /* 0x00000000091b72ca */ /* 0x000fc800000e0000 */
[----:B------:R-:W-:Y:S01]  /*183b0*/  R2UR UR10, R8 ;  /* 0x00000000080a72ca */ /* 0x000fe200000e0000 */
[----:B------:R-:W-:Y:S01]  /*183c0*/  VIADD R8, R6, 0x6 ;  /* 0x0000000606087836 */ /* 0x000fe20000000000 */
[----:B0-----:R-:W-:-:S04]  /*183d0*/  MOV R7, 0x40000040 ;  /* 0x4000004000077802 */ /* 0x001fc80000000f00 */
[----:B------:R-:W-:Y:S01]  /*183e0*/  R2UR UR14, R8 ;  /* 0x00000000080e72ca */ /* 0x000fe200000e0000 */
[----:B------:R-:W-:Y:S01]  /*183f0*/  VIADD R8, R6, 0x400 ;  /* 0x0000040006087836 */ /* 0x000fe20000000000 */
[----:B------:R-:W-:-:S04]  /*18400*/  R2UR UR31, R7 ;  /* 0x00000000071f72ca */ /* 0x000fc800000e0000 */
[----:B------:R-:W-:Y:S02]  /*18410*/  R2UR UR18, R8 ;  /* 0x00000000081272ca */ /* 0x000fe400000e0000 */
[----:B------:R-:W-:Y:S01]  /*18420*/  IADD3 R8, R6, 0x402, RZ ;  /* 0x0000040206087810 */ /* 0x000fe20007ffe0ff */
[----:B------:R-:W-:-:S03]  /*18430*/  WARPGROUP.ARRIVE ;  /* 0x00000000000079c5 */ /* 0x000fc60000000000 */
        /* <DEDUP_REMOVED lines=31> */
.L_x_8434:
[----:B------:R-:W-:Y:S01]  /*18630*/  SHF.L.U32 R6, R15, 0x1f, RZ ;  /* 0x0000001f0f067819 */ /* 0x000fe200000006ff */
[----:B------:R-:W-:-:S04]  /*18640*/  IMAD R7, R14, 0x8, R18 ;  /* 0x000000080e077824 */ /* 0x000fc800078e0212 */
[----:B------:R0:W1:Y:S01]  /*18650*/  SYNCS.PHASECHK.TRANS64.TRYWAIT P1, [R7+URZ+0x28850], R6 ;  /* 0x02885006070075a7 */ /* 0x000062000802017f */
[----:B------:R-:W-:Y:S05]  /*18660*/  @!P0 BRA `(.L_x_8435) ;  /* 0x0000000000048947 */ /* 0x000fea0003800000 */
[----:B------:R-:W-:Y:S01]  /*18670*/  BPT.TRAP 0x1 ;  /* 0x000000040000795c */ /* 0x000fe20000300000 */
.L_x_8435:
[----:B-1----:R-:W-:Y:S05]  /*18680*/  @P1 BRA `(.L_x_8433) ;  /* 0x0000000000081947 */ /* 0x002fea0003800000 */
[----:B------:R-:W1:Y:S02]  /*18690*/  SYNCS.PHASECHK.TRANS64.TRYWAIT P1, [R7+URZ+0x28850], R6 ;  /* 0x02885006070075a7 */ /* 0x000e64000802017f */
[----:B-1----:R-:W-:Y:S05]  /*186a0*/  @!P1 BRA `(.L_x_8436) ;  /* 0x000000f400f09947 */ /* 0x002fea0003800000 */
.L_x_8433:
[----:B01----:R-:W-:Y:S01]  /*186b0*/  VIADD R6, R18, 0x400 ;  /* 0x0000040012067836 */ /* 0x003fe20000000000 */
[----:B------:R-:W-:Y:S05]  /*186c0*/  WARPSYNC.ALL ;  /* 0x0000000000007948 */ /* 0x000fea0003800000 */
[----:B------:R-:W-:Y:S01]  /*186d0*/  SHF.R.U32.HI R6, RZ, 0x4, R6 ;  /* 0x00000004ff067819 */ /* 0x000fe20000011606 */
[----:B------:R-:W-:Y:S01]  /*186e0*/  WARPGROUP.ARRIVE ;  /* 0x00000000000079c5 */ /* 0x000fe20000000000 */
[----:B------:R-:W-:-:S05]  /*186f0*/  IMAD.MOV.U32 R9, RZ, RZ, 0x40000040 ;  /* 0x40000040ff097424 */ /* 0x000fca00078e00ff */
[----:B------:R-:W0:Y:S01]  /*18700*/  S2R R10, SR_TID.X ;  /* 0x00000000000a7919 */ /* 0x000e220000002100 */
[----:B------:R-:W-:-:S04]  /*18710*/  LOP3.LUT R6, R6, 0x3fff, RZ, 0xc0, !PT ;  /* 0x00003fff06067812 */ /* 0x000fc800078ec0ff */
[----:B------:R-:W-:-:S05]  /*18720*/  LOP3.LUT R7, R6, 0x4000000, RZ, 0xfc, !PT ;  /* 0x0400000006077812 */ /* 0x000fca00078efcff */
[----:B------:R-:W-:Y:S02]  /*18730*/  IMAD R6, R14, 0x800, R7 ;  /* 0x000008000e067824 */ /* 0x000fe400078e0207 */
[----:B------:R-:W-:-:S03]  /*18740*/  IMAD.MOV.U32 R7, RZ, RZ, 0x40000040 ;  /* 0x40000040ff077424 */ /* 0x000fc600078e00ff */
[C---:B------:R-:W-:Y:S02]  /*18750*/  R2UR UR6, R6.reuse ;  /* 0x00000000060672ca */ /* 0x040fe400000e0000 */
[----:B------:R-:W-:Y:S01]  /*18760*/  R2UR UR7, R7 ;  /* 0x00000000070772ca */ /* 0x000fe200000e0000 */
[----:B------:R-:W-:Y:S01]  /*18770*/  IMAD.MOV.U32 R7, RZ, RZ, 0x40000040 ;  /* 0x40000040ff077424 */ /* 0x000fe200078e00ff */
[----:B------:R-:W-:-:S11]  /*18780*/  IADD3 R8, R6, 0x80, RZ ;  /* 0x0000008006087810 */ /* 0x000fd60007ffe0ff */
        /* <DEDUP_REMOVED lines=53> */
.L_x_8437:
[----:B0-----:R-:W0:Y:S01]  /*18ae0*/  @P4 LDC R6, c[0x0][0x44c] ;  /* 0x00011300ff064b82 */ /* 0x001e220000000800 */
[----:B------:R-:W-:Y:S01]  /*18af0*/  FMUL.FTZ R15, R30, UR48 ;  /* 0x000000301e0f7c20 */ /* 0x000fe20008410000 */
[----:B------:R-:W-:Y:S01]  /*18b00*/  FMUL.FTZ R30, R39, UR48 ;  /* 0x00000030271e7c20 */ /* 0x000fe20008410000 */
[----:B------:R-:W-:Y:S01]  /*18b10*/  FMUL.FTZ R39, R44, UR48 ;  /* 0x000000302c277c20 */ /* 0x000fe20008410000 */
[----:B------:R-:W-:Y:S01]  /*18b20*/  FMUL.FTZ R44, R54, UR48 ;  /* 0x00000030362c7c20 */ /* 0x000fe20008410000 */
[----:B------:R-:W-:Y:S01]  /*18b30*/  FMUL.FTZ R54, R71, UR48 ;  /* 0x0000003047367c20 */ /* 0x000fe20008410000 */
[----:B------:R-:W-:Y:S01]  /*18b40*/  FMUL.FTZ R71, R73, UR48 ;  /* 0x0000003049477c20 */ /* 0x000fe20008410000 */
[----:B------:R-:W-:Y:S01]  /*18b50*/  IMAD.IADD R73, R195, 0x1, R193 ;  /* 0x00000001c3497824 */ /* 0x000fe200078e02c1 */
        /* <DEDUP_REMOVED lines=10> */
[----:B------:R-:W-:-:S02]  /*18c00*/  IMAD.SHL.U32 R80, R0, 0x80, RZ ;  /* 0x0000008000507824 */ /* 0x000fc400078e00ff */
        /* <DEDUP_REMOVED lines=14> */
[----:B------:R-:W-:Y:S01]  /*18cf0*/  IMAD.U32 R7, RZ, RZ, UR38 ;  /* 0x00000026ff077e24 */ /* 0x000fe2000f8e00ff */
[----:B------:R-:W-:Y:S01]  /*18d00*/  LEA R6, R184, R18, 0x3 ;  /* 0x00000012b8067211 */ /* 0x000fe200078e18ff */
[----:B------:R-:W-:Y:S01]  /*18d10*/  FMUL.FTZ R32, R37, UR48 ;  /* 0x0000003025207c20 */ /* 0x000fe20008410000 */
[----:B------:R-:W-:Y:S01]  /*18d20*/  FMUL.FTZ R29, R38, UR48 ;  /* 0x00000030261d7c20 */ /* 0x000fe20008410000 */
[----:B------:R-:W0:Y:S01]  /*18d30*/  SHFL.IDX PT, R65, R73, RZ, 0x1c1f ;  /* 0x001c1fff49417589 */ /* 0x000e2200000e0000 */
        /* <DEDUP_REMOVED lines=39> */
[----:B------:R-:W1:Y:S01]  /*18fb0*/  MUFU.TANH R10, R10 ;  /* 0x0000000a000a7308 */ /* 0x000e620000002400 */
[----:B------:R2:W-:Y:S03]  /*18fc0*/  SYNCS.ARRIVE.TRANS64.RED.A1T0 RZ, [R7+URZ], RZ ;  /* 0x000000ff07ff79a7 */ /* 0x0005e6000810043f */
[----:B------:R-:W-:-:S04]  /*18fd0*/  IADD3 R6, -R189, R6, R190 ;  /* 0x00000006bd067210 */ /* 0x000fc80007ffe1be */
[----:B------:R-:W3:Y:S01]  /*18fe0*/  MUFU.TANH R11, R11 ;  /* 0x0000000b000b7308 */ /* 0x000ee20000002400 */
[C---:B------:R-:W-:Y:S01]  /*18ff0*/  IADD3 R83, R6.reuse, UR53, RZ ;  /* 0x0000003506537c10 */ /* 0x040fe2000fffe0ff */
[----:B------:R-:W-:-:S04]  /*19000*/  VIADD R74, R6, UR47 ;  /* 0x0000002f064a7c36 */ /* 0x000fc80008000000 */
[--C-:B0-----:R-:W-:Y:S02]  /*19010*/  IMAD.IADD R84, R74, 0x1, R65.reuse ;  /* 0x000000014a547824 */ /* 0x101fe400078e0241 */
[----:B------:R-:W0:Y:S01]  /*19020*/  MUFU.TANH R8, R8 ;  /* 0x0000000800087308 */ /* 0x000e220000002400 */
[----:B------:R-:W-:-:S07]  /*19030*/  IMAD.IADD R85, R83, 0x1, R65 ;  /* 0x0000000153557824 */ /* 0x000fce00078e0241 */
        /* <DEDUP_REMOVED lines=74> */
.L_x_8440:
[----:B------:R-:W-:-:S05]  /*194e0*/  IMAD.U32 R67, RZ, RZ, UR43 ;  /* 0x0000002bff437e24 */ /* 0x000fca000f8e00ff */
[----:B------:R-:W-:-:S13]  /*194f0*/  ISETP.NE.AND P1, PT, R67, 0x1, PT ;  /* 0x000000014300780c */ /* 0x000fda0003f25270 */
[----:B------:R-:W1:Y:S02]  /*19500*/  @P1 LDC.64 R6, c[0x0][0x9e8] ;  /* 0x00027a00ff061b82 */ /* 0x000e640000000a00 */
[----:B-1----:R-:W-:-:S05]  /*19510*/  @P1 IMAD.HI.U32 R6, R65, R6, RZ ;  /* 0x0000000641061227 */ /* 0x002fca00078e00ff */
[----:B------:R-:W-:-:S07]  /*19520*/  @P1 SHF.R.U32.HI R65, RZ, R7, R6 ;  /* 0x00000007ff411219 */ /* 0x000fce0000011606 */
.L_x_8441:
[----:B------:R-:W-:Y:S05]  /*19530*/  BSYNC B0 ;  /* 0x0000000000007941 */ /* 0x000fea0003800000 */
.L_x_8439:
[----:B------:R-:W-:-:S04]  /*19540*/  IMAD R6, R65, R67, -R80 ;  /* 0x0000004341067224 */ /* 0x000fc800078e0a50 */
[----:B------:R-:W-:-:S05]  /*19550*/  IMAD R6, R191, -0x2, R6 ;  /* 0xfffffffebf067824 */ /* 0x000fca00078e0206 */
[----:B------:R-:W-:Y:S02]  /*19560*/  VIADDMNMX R84, R6, R67, R84, PT ;  /* 0x0000004306547246 */ /* 0x000fe40003800154 */
[----:B------:R-:W-:-:S07]  /*19570*/  VIMNMX R85, R85, R6, !PT ;  /* 0x0000000655557248 */ /* 0x000fce0007fe0100 */
.L_x_8438:
        /* <DEDUP_REMOVED lines=113> */
.L_x_8444:
[----:B------:R-:W-:-:S05]  /*19c90*/  IMAD.U32 R83, RZ, RZ, UR43 ;  /* 0x0000002bff537e24 */ /* 0x000fca000f8e00ff */
[----:B------:R-:W-:-:S13]  /*19ca0*/  ISETP.NE.AND P2, PT, R83, 0x1, PT ;  /* 0x000000015300780c */ /* 0x000fda0003f45270 */
[----:B------:R-:W0:Y:S02]  /*19cb0*/  @P2 LDC.64 R6, c[0x0][0x9e8] ;  /* 0x00027a00ff062b82 */ /* 0x000e240000000a00 */
[----:B0-----:R-:W-:-:S05]  /*19cc0*/  @P2 IMAD.HI.U32 R6, R81, R6, RZ ;  /* 0x0000000651062227 */ /* 0x001fca00078e00ff */
[----:B------:R-:W-:-:S07]  /*19cd0*/  @P2 SHF.R.U32.HI R81, RZ, R7, R6 ;  /* 0x00000007ff512219 */ /* 0x000fce0000011606 */
.L_x_8445:
[----:B------:R-:W-:Y:S05]  /*19ce0*/  BSYNC B0 ;  /* 0x0000000000007941 */ /* 0x000fea0003800000 */
.L_x_8443:
[----:B------:R-:W-:-:S04]  /*19cf0*/  IMAD R80, R81, R83, -R80 ;  /* 0x0000005351507224 */ /* 0x000fc800078e0a50 */
[----:B------:R-:W-:-:S05]  /*19d00*/  IMAD R80, R191, -0x2, R80 ;  /* 0xfffffffebf507824 */ /* 0x000fca00078e0250 */
[----:B------:R-:W-:Y:S02]  /*19d10*/  VIADDMNMX R74, R80, R83, R74, PT ;  /* 0x00000053504a7246 */ /* 0x000fe4000380014a */
[----:B------:R-:W-:-:S07]  /*19d20*/  VIMNMX R73, R73, R80, !PT ;  /* 0x0000005049497248 */ /* 0x000fce0007fe0100 */
.L_x_8442:
        /* <DEDUP_REMOVED lines=65> */
[----:B------:R-:W-:Y:S01]  /*1a140*/  FSEL R30, R30, -INF , !P2 ;  /* 0xff8000001e1e7808 */ /* 0x000fe20005000000 */
[----:B------:R-:W0:Y:S01]  /*1a150*/  SHFL.BFLY PT, R7, R6, 0x2, 0x1f ;  /* 0x0c401f0006077f89 */ /* 0x000e2200000e0000 */
[----:B------:R-:W-:-:S02]  /*1a160*/  ISETP.GT.AND P3, PT, R73, 0x40, P1 ;  /* 0x000000404900780c */ /* 0x000fc40000f64270 */
[----:B------:R-:W-:Y:S02]  /*1a170*/  ISETP.GT.AND P2, PT, R73, 0x21, P1 ;  /* 0x000000214900780c */ /* 0x000fe40000f44270 */
[C---:B------:R-:W-:Y:S02]  /*1a180*/  ISETP.LT.OR P3, PT, R74.reuse, 0x41, P3 ;  /* 0x000000414a00780c */ /* 0x040fe40001f61670 */
[----:B------:R-:W-:Y:S02]  /*1a190*/  ISETP.LT.OR P2, PT, R74, 0x22, P2 ;  /* 0x000000224a00780c */ /* 0x000fe40001741670 */
[----:B------:R-:W-:Y:S02]  /*1a1a0*/  FSEL R47, R47, -INF , !P3 ;  /* 0xff8000002f2f7808 */ /* 0x000fe40005800000 */
[----:B------:R-:W-:Y:S02]  /*1a1b0*/  FSEL R34, R34, -INF , !P2 ;  /* 0xff80000022227808 */ /* 0x000fe40005000000 */
[----:B------:R-:W-:-:S02]  /*1a1c0*/  ISETP.GT.AND P3, PT, R73, 0x41, P1 ;  /* 0x000000414900780c */ /* 0x000fc40000f64270 */
[----:B------:R-:W-:Y:S02]  /*1a1d0*/  ISETP.GT.AND P2, PT, R73, 0x29, P1 ;  /* 0x000000294900780c */ /* 0x000fe40000f44270 */
[C---:B------:R-:W-:Y:S02]  /*1a1e0*/  ISETP.LT.OR P3, PT, R74.reuse, 0x42, P3 ;  /* 0x000000424a00780c */ /* 0x040fe40001f61670 */
[----:B------:R-:W-:Y:S02]  /*1a1f0*/  ISETP.LT.OR P2, PT, R74, 0x2a, P2 ;  /* 0x0000002a4a00780c */ /* 0x000fe40001741670 */
[----:B------:R-:W-:Y:S02]  /*1a200*/  FSEL R48, R48, -INF , !P3 ;  /* 0xff80000030307808 */ /* 0x000fe40005800000 */
[----:B------:R-:W-:Y:S02]  /*1a210*/  FSEL R38, R38, -INF , !P2 ;  /* 0xff80000026267808 */ /* 0x000fe40005000000 */
[----:B0-----:R-:W-:-:S02]  /*1a220*/  FMNMX.FTZ R7, R6, R7, !PT ;  /* 0x0000000706077209 */ /* 0x001fc40007810000 */
[C---:B------:R-:W-:Y:S02]  /*1a230*/  ISETP.GT.AND P3, PT, R73.reuse, 0x48, P1 ;  /* 0x000000484900780c */ /* 0x040fe40000f64270 */
[----:B------:R-:W-:Y:S01]  /*1a240*/  ISETP.GT.AND P2, PT, R73, 0x31, P1 ;  /* 0x000000314900780c */ /* 0x000fe20000f44270 */
[----:B------:R-:W0:Y:S01]  /*1a250*/  SHFL.BFLY PT, R10, R7, 0x1, 0x1f ;  /* 0x0c201f00070a7f89 */ /* 0x000e2200000e0000 */
[C---:B------:R-:W-:Y:S02]  /*1a260*/  ISETP.LT.OR P3, PT, R74.reuse, 0x49, P3 ;  /* 0x000000494a00780c */ /* 0x040fe40001f61670 */
[----:B------:R-:W-:Y:S02]  /*1a270*/  ISETP.LT.OR P2, PT, R74, 0x32, P2 ;  /* 0x000000324a00780c */ /* 0x000fe40001741670 */
[----:B------:R-:W-:Y:S02]  /*1a280*/  FSEL R49, R49, -INF , !P3 ;  /* 0xff80000031317808 */ /* 0x000fe40005800000 */
[----:B------:R-:W-:-:S02]  /*1a290*/  FSEL R42, R42, -INF , !P2 ;  /* 0xff8000002a2a7808 */ /* 0x000fc40005000000 */
[C---:B------:R-:W-:Y:S02]  /*1a2a0*/  ISETP.GT.AND P3, PT, R73.reuse, RZ, P1 ;  /* 0x000000ff4900720c */ /* 0x040fe40000f64270 */
[----:B------:R-:W-:Y:S02]  /*1a2b0*/  ISETP.GT.AND P2, PT, R73, 0x39, P1 ;  /* 0x000000394900780c */ /* 0x000fe40000f44270 */
[C---:B------:R-:W-:Y:S02]  /*1a2c0*/  ISETP.LT.OR P3, PT, R74.reuse, 0x1, P3 ;  /* 0x000000014a00780c */ /* 0x040fe40001f61670 */
[----:B------:R-:W-:Y:S02]  /*1a2d0*/  ISETP.LT.OR P2, PT, R74, 0x3a, P2 ;  /* 0x0000003a4a00780c */ /* 0x000fe40001741670 */
[----:B------:R-:W-:Y:S02]  /*1a2e0*/  FSEL R81, R8, -INF , !P3 ;  /* 0xff80000008517808 */ /* 0x000fe40005800000 */
[----:B------:R-:W-:-:S02]  /*1a2f0*/  FSEL R46, R46, -INF , !P2 ;  /* 0xff8000002e2e7808 */ /* 0x000fc40005000000 */
[----:B------:R-:W-:Y:S02]  /*1a300*/  FMNMX.FTZ R8, R81, R12, !PT ;  /* 0x0000000c51087209 */ /* 0x000fe40007810000 */
[----:B------:R-:W-:Y:S02]  /*1a310*/  ISETP.GT.AND P3, PT, R73, 0x49, P1 ;  /* 0x000000494900780c */ /* 0x000fe40000f64270 */
[----:B0-----:R-:W-:Y:S02]  /*1a320*/  FMNMX.FTZ R10, R7, R10, !PT ;  /* 0x0000000a070a7209 */ /* 0x001fe40007810000 */
[----:B------:R-:W-:Y:S02]  /*1a330*/  FMNMX.FTZ R8, R9, R8, !PT ;  /* 0x0000000809087209 */ /* 0x000fe40007810000 */
[C---:B------:R-:W-:Y:S01]  /*1a340*/  FSETP.NEU.FTZ.AND P2, PT, R10.reuse, -INF , PT ;  /* 0xff8000000a00780b */ /* 0x040fe20003f5d000 */
[----:B------:R-:W-:Y:S01]  /*1a350*/  FMUL.FTZ R6, R10, UR52 ;  /* 0x000000340a067c20 */ /* 0x000fe20008410000 */
[----:B------:R-:W-:-:S04]  /*1a360*/  ISETP.LT.OR P3, PT, R74, 0x4a, P3 ;  /* 0x0000004a4a00780c */ /* 0x000fc80001f61670 */
[----:B------:R-:W-:Y:S02]  /*1a370*/  FSEL R6, R6, RZ, P2 ;  /* 0x000000ff06067208 */ /* 0x000fe40001000000 */
[----:B------:R-:W-:Y:S02]  /*1a380*/  FSEL R50, R50, -INF , !P3 ;  /* 0xff80000032327808 */ /* 0x000fe40005800000 */
        /* <DEDUP_REMOVED lines=51> */
[----:B------:R-:W-:Y:S01]  /*1a6c0*/  FFMA.FTZ R71, R71, UR52, -R6 ;  /* 0x0000003447477c23 */ /* 0x000fe20008010806 */
[----:B------:R-:W-:Y:S01]  /*1a6d0*/  ISETP.LT.OR P3, PT, R74, 0x61, P3 ;  /* 0x000000614a00780c */ /* 0x000fe20001f61670 */
[----:B------:R-:W-:Y:S01]  /*1a6e0*/  MUFU.EX2 R7, R7 ;  /* 0x0000000700077308 */ /* 0x000fe20000000800 */
[----:B------:R-:W-:-:S02]  /*1a6f0*/  FMNMX.FTZ R28, R46, R11, !PT ;  /* 0x0000000b2e1c7209 */ /* 0x000fc40007810000 */
[----:B------:R-:W-:Y:S01]  /*1a700*/  FSEL R24, R55, -INF , !P3 ;  /* 0xff80000037187808 */ /* 0x000fe20005800000 */
[----:B------:R-:W-:Y:S01]  /*1a710*/  FFMA.FTZ R55, R75, UR52, -R6 ;  /* 0x000000344b377c23 */ /* 0x000fe20008010806 */
[----:B------:R-:W-:Y:S02]  /*1a720*/  ISETP.GT.AND P3, PT, R73, 0x61, P1 ;  /* 0x000000614900780c */ /* 0x000fe40000f64270 */
[----:B------:R-:W-:Y:S01]  /*1a730*/  FMNMX.FTZ R11, R47, R28, !PT ;  /* 0x0000001c2f0b7209 */ /* 0x000fe20007810000 */
[----:B------:R-:W-:Y:S01]  /*1a740*/  MUFU.EX2 R180, R180 ;  /* 0x000000b400b47308 */ /* 0x000fe20000000800 */
[----:B------:R-:W-:Y:S02]  /*1a750*/  ISETP.LT.OR P3, PT, R74, 0x62, P3 ;  /* 0x000000624a00780c */ /* 0x000fe40001f61670 */
[----:B------:R-:W-:Y:S02]  /*1a760*/  FMNMX.FTZ R28, R48, R11, !PT ;  /* 0x0000000b301c7209 */ /* 0x000fe40007810000 */
[----:B------:R-:W-:-:S02]  /*1a770*/  FSEL R56, R56, -INF , !P3 ;  /* 0xff80000038387808 */ /* 0x000fc40005800000 */
[----:B------:R-:W-:Y:S01]  /*1a780*/  ISETP.GT.AND P3, PT, R73, 0x68, P1 ;  /* 0x000000684900780c */ /* 0x000fe20000f64270 */
[----:B------:R-:W-:Y:S01]  /*1a790*/  MUFU.EX2 R182, R182 ;  /* 0x000000b600b67308 */ /* 0x000fe20000000800 */
[----:B------:R-:W-:Y:S02]  /*1a7a0*/  FMNMX.FTZ R11, R49, R28, !PT ;  /* 0x0000001c310b7209 */ /* 0x000fe40007810000 */
[----:B------:R-:W-:Y:S02]  /*1a7b0*/  ISETP.LT.OR P3, PT, R74, 0x69, P3 ;  /* 0x000000694a00780c */ /* 0x000fe40001f61670 */
[----:B------:R-:W-:Y:S02]  /*1a7c0*/  FMNMX.FTZ R32, R50, R11, !PT ;  /* 0x0000000b32207209 */ /* 0x000fe40007810000 */
[----:B------:R-:W-:Y:S01]  /*1a7d0*/  FSEL R28, R57, -INF , !P3 ;  /* 0xff800000391c7808 */ /* 0x000fe20005800000 */
[----:B------:R-:W-:Y:S01]  /*1a7e0*/  FFMA.FTZ R57, R77, UR52, -R6 ;  /* 0x000000344d397c23 */ /* 0x000fe20008010806 */
[----:B------:R-:W-:Y:S01]  /*1a7f0*/  FMNMX.FTZ R11, R51, R32, !PT ;  /* 0x00000020330b7209 */ /* 0x000fe20007810000 */
[----:B------:R-:W-:Y:S01]  /*1a800*/  MUFU.EX2 R21, R21 ;  /* 0x0000001500157308 */ /* 0x000fe20000000800 */
[----:B------:R-:W-:-:S02]  /*1a810*/  ISETP.GT.AND P3, PT, R73, 0x69, P1 ;  /* 0x000000694900780c */ /* 0x000fc40000f64270 */
[----:B------:R-:W-:Y:S02]  /*1a820*/  FMNMX.FTZ R11, R52, R11, !PT ;  /* 0x0000000b340b7209 */ /* 0x000fe40007810000 */
[----:B------:R-:W-:Y:S02]  /*1a830*/  ISETP.LT.OR P3, PT, R74, 0x6a, P3 ;  /* 0x0000006a4a00780c */ /* 0x000fe40001f61670 */
[----:B------:R-:W-:Y:S01]  /*1a840*/  FMNMX.FTZ R11, R8, R11, !PT ;  /* 0x0000000b080b7209 */ /* 0x000fe20007810000 */
[----:B------:R-:W-:Y:S01]  /*1a850*/  MUFU.EX2 R176, R176 ;  /* 0x000000b000b07308 */ /* 0x000fe20000000800 */
[----:B------:R-:W-:Y:S02]  /*1a860*/  FSEL R58, R58, -INF , !P3 ;  /* 0xff8000003a3a7808 */ /* 0x000fe40005800000 */
[----:B------:R-:W-:Y:S02]  /*1a870*/  ISETP.GT.AND P3, PT, R73, 0x70, P1 ;  /* 0x000000704900780c */ /* 0x000fe40000f64270 */
[----:B------:R-:W-:-:S02]  /*1a880*/  FMNMX.FTZ R11, R54, R11, !PT ;  /* 0x0000000b360b7209 */ /* 0x000fc40007810000 */
[----:B------:R-:W-:Y:S01]  /*1a890*/  ISETP.LT.OR P3, PT, R74, 0x71, P3 ;  /* 0x000000714a00780c */ /* 0x000fe20001f61670 */
[----:B------:R-:W-:Y:S01]  /*1a8a0*/  MUFU.EX2 R27, R27 ;  /* 0x0000001b001b7308 */ /* 0x000fe20000000800 */
[----:B------:R-:W-:Y:S02]  /*1a8b0*/  FMNMX.FTZ R11, R24, R11, !PT ;  /* 0x0000000b180b7209 */ /* 0x000fe40007810000 */
[----:B------:R-:W-:Y:S01]  /*1a8c0*/  FSEL R32, R61, -INF , !P3 ;  /* 0xff8000003d207808 */ /* 0x000fe20005800000 */
[----:B------:R-:W-:Y:S01]  /*1a8d0*/  FFMA.FTZ R61, R69, UR52, -R6 ;  /* 0x00000034453d7c23 */ /* 0x000fe20008010806 */
[----:B------:R-:W-:Y:S02]  /*1a8e0*/  ISETP.GT.AND P3, PT, R73, 0x71, P1 ;  /* 0x000000714900780c */ /* 0x000fe40000f64270 */
[----:B------:R-:W-:Y:S01]  /*1a8f0*/  FMNMX.FTZ R11, R56, R11, !PT ;  /* 0x0000000b380b7209 */ /* 0x000fe20007810000 */
[----:B------:R-:W-:Y:S01]  /*1a900*/  MUFU.EX2 R178, R178 ;  /* 0x000000b200b27308 */ /* 0x000fe20000000800 */
[----:B------:R-:W-:-:S02]  /*1a910*/  ISETP.LT.OR P3, PT, R74, 0x72, P3 ;  /* 0x000000724a00780c */ /* 0x000fc40001f61670 */
[----:B------:R-:W-:Y:S02]  /*1a920*/  FMNMX.FTZ R11, R28, R11, !PT ;  /* 0x0000000b1c0b7209 */ /* 0x000fe40007810000 */
[----:B------:R-:W-:Y:S02]  /*1a930*/  FSEL R62, R62, -INF , !P3 ;  /* 0xff8000003e3e7808 */ /* 0x000fe40005800000 */
[C---:B------:R-:W-:Y:S01]  /*1a940*/  ISETP.GT.AND P3, PT, R73.reuse, 0x78, P1 ;  /* 0x000000784900780c */ /* 0x040fe20000f64270 */
[----:B------:R-:W-:Y:S01]  /*1a950*/  MUFU.EX2 R31, R31 ;  /* 0x0000001f001f7308 */ /* 0x000fe20000000800 */
[----:B------:R-:W-:Y:S02]  /*1a960*/  FMNMX.FTZ R11, R58, R11, !PT ;  /* 0x0000000b3a0b7209 */ /* 0x000fe40007810000 */
[----:B------:R-:W-:Y:S01]  /*1a970*/  ISETP.GT.AND P1, PT, R73, 0x79, P1 ;  /* 0x000000794900780c */ /* 0x000fe20000f24270 */
[--C-:B------:R-:W-:Y:S01]  /*1a980*/  FFMA.FTZ R73, R59, UR52, -R6.reuse ;  /* 0x000000343b497c23 */ /* 0x100fe20008010806 */
[----:B------:R-:W-:Y:S01]  /*1a990*/  ISETP.LT.OR P3, PT, R74, 0x79, P3 ;  /* 0x000000794a00780c */ /* 0x000fe20001f61670 */
[----:B------:R-:W-:Y:S01]  /*1a9a0*/  FFMA.FTZ R59, R79, UR52, -R6 ;  /* 0x000000344f3b7c23 */ /* 0x000fe20008010806 */
[----:B------:R-:W-:Y:S01]  /*1a9b0*/  FMNMX.FTZ R11, R32, R11, !PT ;  /* 0x0000000b200b7209 */ /* 0x000fe20007810000 */
[----:B------:R-:W-:Y:S01]  /*1a9c0*/  MUFU.EX2 R172, R172 ;  /* 0x000000ac00ac7308 */ /* 0x000fe20000000800 */
[----:B------:R-:W-:-:S02]  /*1a9d0*/  ISETP.LT.OR P1, PT, R74, 0x7a, P1 ;  /* 0x0000007a4a00780c */ /* 0x000fc40000f21670 */
[----:B------:R-:W-:Y:S01]  /*1a9e0*/  FSEL R36, R63, -INF , !P3 ;  /* 0xff8000003f247808 */ /* 0x000fe20005800000 */
[----:B------:R-:W-:Y:S01]  /*1a9f0*/  FFMA.FTZ R63, R67, UR52, -R6 ;  /* 0x00000034433f7c23 */ /* 0x000fe20008010806 */
[----:B------:R-:W-:Y:S02]  /*1aa00*/  FMNMX.FTZ R11, R62, R11, !PT ;  /* 0x0000000b3e0b7209 */ /* 0x000fe40007810000 */
[----:B------:R-:W-:Y:S01]  /*1aa10*/  FSEL R64, R64, -INF , !P1 ;  /* 0xff80000040407808 */ /* 0x000fe20004800000 */
[----:B------:R-:W-:Y:S01]  /*1aa20*/  MUFU.EX2 R35, R35 ;  /* 0x0000002300237308 */ /* 0x000fe20000000800 */
[----:B------:R-:W-:Y:S02]  /*1aa30*/  FMNMX.FTZ R11, R36, R11, !PT ;  /* 0x0000000b240b7209 */ /* 0x000fe40007810000 */
        /* <DEDUP_REMOVED lines=36> */
[--C-:B------:R-:W-:Y:S01]  /*1ac80*/  FFMA.FTZ R44, R46, UR52, -R65.reuse ;  /* 0x000000342e2c7c23 */ /* 0x100fe20008010841 */
[--C-:B------:R-:W-:Y:S01]  /*1ac90*/  FFMA.FTZ R46, R48, UR52, -R65.reuse ;  /* 0x00000034302e7c23 */ /* 0x100fe20008010841 */
[----:B------:R-:W-:Y:S01]  /*1aca0*/  FFMA.FTZ R48, R50, UR52, -R65 ;  /* 0x0000003432307c23 */ /* 0x000fe20008010841 */
[----:B------:R-:W-:Y:S01]  /*1acb0*/  FADD.FTZ R50, R182, R15 ;  /* 0x0000000fb6327221 */ /* 0x000fe20000010000 */
        /* <DEDUP_REMOVED lines=12> */
[----:B0-----:R-:W-:Y:S01]  /*1ad80*/  FADD.FTZ R9, R21, R50 ;  /* 0x0000003215097221 */ /* 0x001fe20000010000 */
[--C-:B------:R-:W-:Y:S01]  /*1ad90*/  FFMA.FTZ R161, R51, UR52, -R65.reuse ;  /* 0x0000003433a17c23 */ /* 0x100fe20008010841 */
[--C-:B------:R-:W-:Y:S01]  /*1ada0*/  FFMA.FTZ R159, R28, UR52, -R65.reuse ;  /* 0x000000341c9f7c23 */ /* 0x100fe20008010841 */
[----:B------:R-:W-:Y:S01]  /*1adb0*/  FFMA.FTZ R153, R32, UR52, -R65 ;  /* 0x0000003420997c23 */ /* 0x000fe20008010841 */
[----:B------:R-:W-:Y:S01]  /*1adc0*/  FADD.FTZ R50, R176, R9 ;  /* 0x00000009b0327221 */ /* 0x000fe20000010000 */
[----:B------:R-:W-:-:S02]  /*1add0*/  FFMA.FTZ R155, R36, UR52, -R65 ;  /* 0x00000034249b7c23 */ /* 0x000fc40008010841 */
[----:B------:R-:W0:Y:S01]  /*1ade0*/  MUFU.EX2 R20, R20 ;  /* 0x0000001400147308 */ /* 0x000e220000000800 */
[----:B-1----:R-:W-:Y:S01]  /*1adf0*/  FFMA.FTZ R3, R12, R3, R181 ;  /* 0x000000030c037223 */ /* 0x002fe200000100b5 */
[----:B------:R-:W-:Y:S01]  /*1ae00*/  FADD.FTZ R9, R27, R50 ;  /* 0x000000321b097221 */ /* 0x000fe20000010000 */
[----:B------:R-:W-:Y:S02]  /*1ae10*/  FFMA.FTZ R50, R52, UR52, -R65 ;  /* 0x0000003434327c23 */ /* 0x000fe40008010841 */
        /* <DEDUP_REMOVED lines=25> */
[----:B-1----:R-:W-:Y:S01]  /*1afb0*/  FADD.FTZ R4, R30, R3 ;  /* 0x000000031e047221 */ /* 0x002fe20000010000 */
[----:B------:R-:W-:Y:S01]  /*1afc0*/  FADD.FTZ R9, R53, R28 ;  /* 0x0000001c35097221 */ /* 0x000fe20000010000 */
[----:B------:R-:W-:-:S05]  /*1afd0*/  FFMA.FTZ R28, R58, UR52, -R65 ;  /* 0x000000343a1c7c23 */ /* 0x000fca0008010841 */
        /* <DEDUP_REMOVED lines=78> */
.L_x_8446:
[----:B------:R-:W-:Y:S01]  /*1b4c0*/  IMAD R9, R14, 0x8, R18 ;  /* 0x000000080e097824 */ /* 0x000fe200078e0212 */
[----:B------:R-:W-:Y:S01]  /*1b4d0*/  ISETP.GT.AND P1, PT, R0, R198, PT ;  /* 0x000000c60000720c */ /* 0x000fe20003f24270 */
[----:B------:R-:W-:Y:S01]  /*1b4e0*/  FMUL.FTZ R90, R90, R12 ;  /* 0x0000000c5a5a7220 */ /* 0x000fe20000410000 */
[----:B------:R-:W-:Y:S01]  /*1b4f0*/  MOV R14, UR38 ;  /* 0x00000026000e7c02 */ /* 0x000fe20008000f00 */
[----:B------:R-:W-:Y:S01]  /*1b500*/  VIADD R9, R9, 0x28860 ;  /* 0x0002886009097836 */ /* 0x000fe20000000000 */
[----:B------:R-:W-:Y:S01]  /*1b510*/  F2FP.F16.F32.PACK_AB R154, R13, R154 ;  /* 0x0000009a0d9a723e */ /* 0x000fe200000000ff */
        /* <DEDUP_REMOVED lines=96> */
[----:B------:R-:W-:Y:S01]  /*1bb20*/  VIADD R0, R0, 0xffffffff ;  /* 0xffffffff00007836 */ /* 0x000fe20000000000 */
[----:B------:R-:W-:Y:S01]  /*1bb30*/  MOV R15, R187 ;  /* 0x000000bb000f7202 */ /* 0x000fe20000000f00 */
[----:B------:R-:W-:-:S02]  /*1bb40*/  IMAD.MOV.U32 R12, RZ, RZ, R11 ;  /* 0x000000ffff0c7224 */ /* 0x000fc400078e000b */
[----:B------:R-:W-:Y:S02]  /*1bb50*/  IMAD.MOV.U32 R13, RZ, RZ, R10 ;  /* 0x000000ffff0d7224 */ /* 0x000fe400078e000a */
[----:B------:R-:W-:Y:S01]  /*1bb60*/  IMAD.MOV.U32 R14, RZ, RZ, R184 ;  /* 0x000000ffff0e7224 */ /* 0x000fe200078e00b8 */
[----:B0-----:R-:W-:Y:S06]  /*1bb70*/  @P1 BRA `(.L_x_8447) ;  /* 0xffffffc4004c1947 */ /* 0x001fec000383ffff */
.L_x_8427:
[----:B------:R-:W-:Y:S05]  /*1bb80*/  WARPSYNC.ALL ;  /* 0x0000000000007948 */ /* 0x000fea0003800000 */
[----:B------:R-:W-:Y:S06]  /*1bb90*/  BAR.ARV 0x8, 0x180 ;  /* 0x0206000000007b1d */ /* 0x000fec0000002000 */
[----:B------:R-:W-:Y:S05]  /*1bba0*/  @!P0 BRA `(.L_x_8448) ;  /* 0x0000000000048947 */ /* 0x000fea0003800000 */
[----:B------:R-:W-:Y:S01]  /*1bbb0*/  BPT.TRAP 0x1 ;  /* 0x000000040000795c */ /* 0x000fe20000300000 */
.L_x_8448:
[----:B------:R-:W-:Y:S01]  /*1bbc0*/  IMAD R13, R184, 0x8, R18 ;  /* 0x00000008b80d7824 */ /* 0x000fe200078e0212 */
[----:B------:R-:W-:-:S04]  /*1bbd0*/  SHF.L.U32 R0, R187, 0x1f, RZ ;  /* 0x0000001fbb007819 */ /* 0x000fc800000006ff */
[----:B------:R0:W1:Y:S01]  /*1bbe0*/  SYNCS.PHASECHK.TRANS64.TRYWAIT P1, [R13+URZ+0x28850], R0 ;  /* 0x028850000d0075a7 */ /* 0x000062000802017f */
[----:B------:R-:W-:Y:S05]  /*1bbf0*/  @!P0 BRA `(.L_x_8449) ;  /* 0x0000000000048947 */ /* 0x000fea0003800000 */
[----:B------:R-:W-:Y:S01]  /*1bc00*/  BPT.TRAP 0x1 ;  /* 0x000000040000795c */ /* 0x000fe20000300000 */
.L_x_8449:
[----:B------:R-:W-:-:S05]  /*1bc10*/  VIADD R18, R18, 0x400 ;  /* 0x0000040012127836 */ /* 0x000fca0000000000 */
[----:B------:R-:W-:-:S04]  /*1bc20*/  SHF.R.U32.HI R18, RZ, 0x4, R18 ;  /* 0x00000004ff127819 */ /* 0x000fc80000011612 */
[----:B------:R-:W-:-:S04]  /*1bc30*/  LOP3.LUT R18, R18, 0x3fff, RZ, 0xc0, !PT ;  /* 0x00003fff12127812 */ /* 0x000fc800078ec0ff */
[----:B------:R-:W-:Y:S01]  /*1bc40*/  LOP3.LUT R7, R18, 0x4000000, RZ, 0xfc, !PT ;  /* 0x0400000012077812 */ /* 0x000fe200078efcff */
[----:B-1----:R-:W-:Y:S06]  /*1bc50*/  @P1 BRA `(.L_x_8450) ;  /* 0x0000000000081947 */ /* 0x002fec0003800000 */
[----:B------:R-:W1:Y:S02]  /*1bc60*/  SYNCS.PHASECHK.TRANS64.TRYWAIT P1, [R13+URZ+0x28850], R0 ;  /* 0x028850000d0075a7 */ /* 0x000e64000802017f */
[----:B-1----:R-:W-:Y:S05]  /*1bc70*/  @!P1 BRA `(.L_x_8451) ;  /* 0x000000c000909947 */ /* 0x002fea0003800000 */
.L_x_8450:
[----:B------:R-:W-:Y:S01]  /*1bc80*/  IMAD R6, R184, 0x800, R7 ;  /* 0x00000800b8067824 */ /* 0x000fe200078e0207 */
[----:B------:R-:W-:Y:S01]  /*1bc90*/  MOV R7, 0x40000040 ;  /* 0x4000004000077802 */ /* 0x000fe20000000f00 */
[----:B------:R-:W-:Y:S05]  /*1bca0*/  WARPSYNC.ALL ;  /* 0x0000000000007948 */ /* 0x000fea0003800000 */
[C---:B------:R-:W-:Y:S01]  /*1bcb0*/  R2UR UR6, R6.reuse ;  /* 0x00000000060672ca */ /* 0x040fe200000e0000 */
[----:B------:R-:W-:Y:S01]  /*1bcc0*/  WARPGROUP.ARRIVE ;  /* 0x00000000000079c5 */ /* 0x000fe20000000000 */
[----:B------:R-:W-:Y:S01]  /*1bcd0*/  R2UR UR7, R7 ;  /* 0x00000000070772ca */ /* 0x000fe200000e0000 */
[----:B------:R-:W-:Y:S01]  /*1bce0*/  VIADD R8, R6, 0x80 ;  /* 0x0000008006087836 */ /* 0x000fe20000000000 */
[----:B------:R-:W2:Y:S01]  /*1bcf0*/  SHFL.BFLY PT, R5, R4, 0x2, 0x1f ;  /* 0x0c401f0004057f89 */ /* 0x000ea200000e0000 */
[----:B------:R-:W-:-:S02]  /*1bd00*/  IMAD.MOV.U32 R9, RZ, RZ, 0x40000040 ;  /* 0x40000040ff097424 */ /* 0x000fc400078e00ff */
[----:B------:R-:W-:Y:S01]  /*1bd10*/  IMAD.MOV.U32 R7, RZ, RZ, 0x40000040 ;  /* 0x40000040ff077424 */ /* 0x000fe200078e00ff */
[----:B01----:R-:W0:Y:S01]  /*1bd20*/  SHFL.BFLY PT, R0, R3, 0x2, 0x1f ;  /* 0x0c401f0003007f89 */ /* 0x003e2200000e0000 */
[----:B------:R-:W-:-:S06]  /*1bd30*/  IMAD.U32 R21, RZ, RZ, UR52 ;  /* 0x00000034ff157e24 */ /* 0x000fcc000f8e00ff */
[----:B------:R-:W-:Y:S01]  /*1bd40*/  HGMMA.64x128x16.F32 R88, R180, gdesc[UR4].tnspB, R88, gsb0 ;  /* 0x41e00004b4587df0 */ /* 0x000fe20008000858 */
[----:B------:R-:W-:Y:S01]  /*1bd50*/  R2UR UR6, R8 ;  /* 0x00000000080672ca */ /* 0x000fe200000e0000 */
[----:B------:R-:W-:Y:S01]  /*1bd60*/  VIADD R8, R6, 0x100 ;  /* 0x0000010006087836 */ /* 0x000fe20000000000 */
[----:B------:R-:W-:Y:S01]  /*1bd70*/  R2UR UR7, R9 ;  /* 0x00000000090772ca */ /* 0x000fe200000e0000 */
[----:B------:R-:W-:Y:S02]  /*1bd80*/  IMAD.MOV.U32 R9, RZ, RZ, 0x40000040 ;  /* 0x40000040ff097424 */ /* 0x000fe400078e00ff */
[----:B--2---:R-:W-:Y:S01]  /*1bd90*/  FADD.FTZ R5, R5, R4 ;  /* 0x0000000405057221 */ /* 0x004fe20000010000 */
[----:B------:R-:W-:Y:S01]  /*1bda0*/  MOV R4, RZ ;  /* 0x000000ff00047202 */ /* 0x000fe20000000f00 */
[----:B------:R-:W-:Y:S02]  /*1bdb0*/  WARPGROUP.DEPBAR.LE gsb0, 0x0 ;  /* 0x00008000000079c5 */ /* 0x000fe40000010000 */
[----:B------:R-:W-:-:S06]  /*1bdc0*/  WARPGROUP.ARRIVE ;  /* 0x00000000000079c5 */ /* 0x000fcc0000000000 */
        /* <DEDUP_REMOVED lines=39> */
[----:B------:R-:W0:Y:S01]  /*1c040*/  SHFL.BFLY PT, R0, R5, 0x1, 0x1f ;  /* 0x0c201f0005007f89 */ /* 0x000e2200000e0000 */
[----:B------:R-:W-:-:S03]  /*1c050*/  MOV R3, 0xff800000 ;  /* 0xff80000000037802 */ /* 0x000fc60000000f00 */
[----:B------:R-:W1:Y:S01]  /*1c060*/  SHFL.BFLY PT, R7, R6, 0x1, 0x1f ;  /* 0x0c201f0006077f89 */ /* 0x000e6200000e0000 */
[----:B0-----:R-:W-:Y:S01]  /*1c070*/  FADD.FTZ R14, R5, R0 ;  /* 0x00000000050e7221 */ /* 0x001fe20000010000 */
[----:B------:R-:W-:Y:S02]  /*1c080*/  IMAD.U32 R5, RZ, RZ, UR52 ;  /* 0x00000034ff057e24 */ /* 0x000fe4000f8e00ff */
[----:B------:R-:W-:Y:S02]  /*1c090*/  IMAD.MOV.U32 R0, RZ, RZ, -0x800000 ;  /* 0xff800000ff007424 */ /* 0x000fe400078e00ff */
[----:B-1----:R-:W-:Y:S01]  /*1c0a0*/  FADD.FTZ R15, R6, R7 ;  /* 0x00000007060f7221 */ /* 0x002fe20000010000 */
[----:B------:R-:W-:-:S04]  /*1c0b0*/  FSETP.NE.FTZ.AND P1, PT, R14, RZ, PT ;  /* 0x000000ff0e00720b */ /* 0x000fc80003f35000 */
        /* <DEDUP_REMOVED lines=13> */
[----:B------:R-:W-:Y:S03]  /*1c190*/  HGMMA.64x128x16.F32 R88, R152, gdesc[UR4].tnspB, R88, gsb0 ;  /* 0x41e0000498587df0 */ /* 0x000fe60008000858 */
[----:B------:R-:W-:Y:S02]  /*1c1a0*/  WARPGROUP.DEPBAR.LE gsb0, 0x0 ;  /* 0x00008000000079c5 */ /* 0x000fe40000010000 */
[----:B--23--:R-:W-:Y:S05]  /*1c1b0*/  @!P0 BRA `(.L_x_8452) ;  /* 0x0000000000048947 */ /* 0x00cfea0003800000 */
[----:B------:R-:W-:Y:S01]  /*1c1c0*/  BPT.TRAP 0x1 ;  /* 0x000000040000795c */ /* 0x000fe20000300000 */
.L_x_8452:
[----:B------:R-:W-:Y:S02]  /*1c1d0*/  VIADD R5, R13, 0x28860 ;  /* 0x000288600d057836 */ /* 0x000fe40000000000 */
[-C--:B------:R-:W-:Y:S01]  /*1c1e0*/  FMUL.FTZ R88, R88, R4.reuse ;  /* 0x0000000458587220 */ /* 0x080fe20000410000 */
[----:B------:R-:W-:Y:S02]  /*1c1f0*/  IMAD.U32 R6, RZ, RZ, UR38 ;  /* 0x00000026ff067e24 */ /* 0x000fe4000f8e00ff */
        /* <DEDUP_REMOVED lines=35> */
[----:B------:R-:W-:Y:S01]  /*1c430*/  SEL R4, RZ, 0x1, P1 ;  /* 0x00000001ff047807 */ /* 0x000fe20000800000 */
        /* <DEDUP_REMOVED lines=34> */
[----:B------:R-:W-:Y:S01]  /*1c660*/  UIADD3 UR37, UR37, 0x1, URZ ;  /* 0x0000000125257890 */ /* 0x000fe2000fffe03f */
[----:B---3--:R-:W-:-:S11]  /*1c670*/  SEL R184, R184, RZ, P1 ;  /* 0x000000ffb8b87207 */ /* 0x008fd60000800000 */
.L_x_8318:
[----:B------:R-:W-:Y:S05]  /*1c680*/  WARPSYNC.ALL ;  /* 0x0000000000007948 */ /* 0x000fea0003800000 */
[----:B------:R-:W0:Y:S08]  /*1c690*/  S2UR UR38, SR_CgaCtaId ;  /* 0x00000000002679c3 */ /* 0x000e300000008800 */
[----:B------:R-:W-:Y:S06]  /*1c6a0*/  BAR.SYNC.DEFER_BLOCKING 0x5, 0x180 ;  /* 0x0146000000007b1d */ /* 0x000fec0000010000 */
[----:B------:R-:W-:Y:S01]  /*1c6b0*/  UMOV UR4, 0x400 ;  /* 0x0000040000047882 */ /* 0x000fe20000000000 */
[----:B------:R-:W-:Y:S01]  /*1c6c0*/  BSSY B0, `(.L_x_8453) ;  /* 0x00001fb000007945 */ /* 0x000fe20003800000 */
[----:B0-----:R-:W-:-:S06]  /*1c6d0*/  ULEA UR4, UR38, UR4, 0x18 ;  /* 0x0000000426047291 */ /* 0x001fcc000f8ec03f */
[----:B------:R-:W-:-:S05]  /*1c6e0*/  IMAD.U32 R18, RZ, RZ, UR4 ;  /* 0x00000004ff127e24 */ /* 0x000fca000f8e00ff */
[----:B------:R0:W3:Y:S01]  /*1c6f0*/  LDS.128 R40, [R18+0x288d0] ;  /* 0x0288d00012287984 */ /* 0x0000e20000000c00 */
[----:B------:R-:W-:Y:S06]  /*1c700*/  BAR.ARV 0x4, 0x180 ;  /* 0x0106000000007b1d */ /* 0x000fec0000002000 */
[----:B------:R-:W-:Y:S05]  /*1c710*/  @P0 BRA `(.L_x_8454) ;  /* 0x0000001400040947 */ /* 0x000fea0003800000 */
[----:B------:R-:W4:Y:S01]  /*1c720*/  S2R R5, SR_SWINHI ;  /* 0x0000000000057919 */ /* 0x000f220000002f00 */
        /* <DEDUP_REMOVED lines=8> */
[----:B------:R-:W-:Y:S02]  /*1c7b0*/  F2FP.F16.F32.PACK_AB R34, R141, R34 ;  /* 0x000000228d22723e */ /* 0x000fe400000000ff */
[----:B------:R-:W-:Y:S02]  /*1c7c0*/  F2FP.F16.F32.PACK_AB R35, R35, R142 ;  /* 0x0000008e2323723e */ /* 0x000fe400000000ff */
[----:B------:R-:W-:Y:S02]  /*1c7d0*/  MOV R20, R18 ;  /* 0x0000001200147202 */ /* 0x000fe40000000f00 */
[----:B----4-:R-:W-:-:S03]  /*1c7e0*/  MOV R21, R5 ;  /* 0x0000000500157202 */ /* 0x010fc60000000f00 */
[----:B------:R-:W-:-:S03]  /*1c7f0*/  IMAD.WIDE R4, R220, 0x2, R20 ;  /* 0x00000002dc047825 */ /* 0x000fc600078e0214 */
[C---:B------:R-:W-:Y:S02]  /*1c800*/  IADD3 R45, P0, R4.reuse, 0x40, RZ ;  /* 0x00000040042d7810 */ /* 0x040fe40007f1e0ff */
[C---:B------:R-:W-:Y:S02]  /*1c810*/  LOP3.LUT R29, R4.reuse, 0x380, RZ, 0xc0, !PT ;  /* 0x00000380041d7812 */ /* 0x040fe400078ec0ff */
[C---:B------:R-:W-:Y:S01]  /*1c820*/  IADD3 R39, P5, R4.reuse, 0x20, RZ ;  /* 0x0000002004277810 */ /* 0x040fe20007fbe0ff */
[----:B------:R-:W-:Y:S01]  /*1c830*/  IMAD.X R11, RZ, RZ, R5, P0 ;  /* 0x000000ffff0b7224 */ /* 0x000fe200000e0605 */
[----:B------:R-:W-:Y:S02]  /*1c840*/  ISETP.NE.U32.AND P0, PT, RZ, UR4, PT ;  /* 0x00000004ff007c0c */ /* 0x000fe4000bf05070 */
[----:B------:R-:W-:Y:S02]  /*1c850*/  IADD3 R49, P2, R4, 0x4000, RZ ;  /* 0x0000400004317810 */ /* 0x000fe40007f5e0ff */
[----:B------:R-:W-:-:S02]  /*1c860*/  SHF.R.U64 R29, R29, 0x3, RZ ;  /* 0x000000031d1d7819 */ /* 0x000fc400000012ff */
[C---:B-1----:R-:W-:Y:S01]  /*1c870*/  IADD3 R47, P1, R4.reuse, 0x60, RZ ;  /* 0x00000060042f7810 */ /* 0x042fe20007f3e0ff */
[--C-:B------:R-:W-:Y:S01]  /*1c880*/  IMAD.X R15, RZ, RZ, R5.reuse, P2 ;  /* 0x000000ffff0f7224 */ /* 0x100fe200010e0605 */
[C---:B------:R-:W-:Y:S02]  /*1c890*/  IADD3 R51, P3, R4.reuse, 0x4020, RZ ;  /* 0x0000402004337810 */ /* 0x040fe40007f7e0ff */
[----:B------:R-:W-:Y:S01]  /*1c8a0*/  IADD3 R53, P4, R4, 0x4040, RZ ;  /* 0x0000404004357810 */ /* 0x000fe20007f9e0ff */
[--C-:B--2---:R-:W-:Y:S01]  /*1c8b0*/  IMAD.X R13, RZ, RZ, R5.reuse, P1 ;  /* 0x000000ffff0d7224 */ /* 0x104fe200008e0605 */
[----:B------:R-:W-:Y:S01]  /*1c8c0*/  IADD3.X R9, RZ, R5, RZ, P5, !PT ;  /* 0x00000005ff097210 */ /* 0x000fe20002ffe4ff */
[----:B------:R-:W-:Y:S01]  /*1c8d0*/  IMAD.X R25, RZ, RZ, R5, P3 ;  /* 0x000000ffff197224 */ /* 0x000fe200018e0605 */
[----:B------:R-:W-:Y:S02]  /*1c8e0*/  LOP3.LUT R8, R39, 0x380, RZ, 0xc0, !PT ;  /* 0x0000038027087812 */ /* 0x000fe400078ec0ff */
[----:B------:R-:W-:-:S02]  /*1c8f0*/  LOP3.LUT R10, R45, 0x380, RZ, 0xc0, !PT ;  /* 0x000003802d0a7812 */ /* 0x000fc400078ec0ff */
[----:B------:R-:W-:Y:S02]  /*1c900*/  IADD3 R55, P5, R4, 0x4060, RZ ;  /* 0x0000406004377810 */ /* 0x000fe40007fbe0ff */
[----:B------:R-:W-:Y:S01]  /*1c910*/  ISETP.NE.AND.EX P0, PT, RZ, UR5, PT, P0 ;  /* 0x00000005ff007c0c */ /* 0x000fe2000bf05300 */
[----:B------:R-:W-:Y:S01]  /*1c920*/  ULDC.64 UR4, c[0x0][0xc08] ;  /* 0x0003020000047ab9 */ /* 0x000fe20000000a00 */
[----:B------:R-:W-:Y:S01]  /*1c930*/  LOP3.LUT R4, R29, R4, RZ, 0x3c, !PT ;  /* 0x000000041d047212 */ /* 0x000fe200078e3cff */
[----:B------:R-:W-:Y:S01]  /*1c940*/  IMAD.X R29, RZ, RZ, R5, P5 ;  /* 0x000000ffff1d7224 */ /* 0x000fe200028e0605 */
[----:B------:R-:W-:Y:S02]  /*1c950*/  LOP3.LUT R12, R47, 0x380, RZ, 0xc0, !PT ;  /* 0x000003802f0c7812 */ /* 0x000fe400078ec0ff */
[----:B------:R-:W-:Y:S02]  /*1c960*/  LOP3.LUT R14, R49, 0x380, RZ, 0xc0, !PT ;  /* 0x00000380310e7812 */ /* 0x000fe400078ec0ff */
[----:B------:R-:W-:-:S02]  /*1c970*/  SHF.R.U64 R8, R8, 0x3, RZ ;  /* 0x0000000308087819 */ /* 0x000fc400000012ff */
[----:B------:R-:W-:Y:S02]  /*1c980*/  SHF.R.U64 R10, R10, 0x3, RZ ;  /* 0x000000030a0a7819 */ /* 0x000fe400000012ff */
[----:B-----5:R-:W-:Y:S02]  /*1c990*/  LOP3.LUT R24, R51, 0x380, RZ, 0xc0, !PT ;  /* 0x0000038033187812 */ /* 0x020fe400078ec0ff */
[----:B------:R-:W-:Y:S02]  /*1c9a0*/  LOP3.LUT R26, R53, 0x380, RZ, 0xc0, !PT ;  /* 0x00000380351a7812 */ /* 0x000fe400078ec0ff */
[----:B------:R-:W-:Y:S02]  /*1c9b0*/  ISETP.NE.U32.AND P2, PT, RZ, UR4, PT ;  /* 0x00000004ff007c0c */ /* 0x000fe4000bf45070 */
[----:B------:R-:W-:Y:S02]  /*1c9c0*/  LOP3.LUT R28, R55, 0x380, RZ, 0xc0, !PT ;  /* 0x00000380371c7812 */ /* 0x000fe400078ec0ff */
[----:B------:R-:W-:-:S02]  /*1c9d0*/  MOV R48, R4 ;  /* 0x0000000400307202 */ /* 0x000fc40000000f00 */
[----:B------:R-:W-:Y:S02]  /*1c9e0*/  IADD3.X R27, RZ, R5, RZ, P4, !PT ;  /* 0x00000005ff1b7210 */ /* 0x000fe400027fe4ff */
[----:B------:R-:W-:Y:S02]  /*1c9f0*/  SHF.R.U64 R12, R12, 0x3, RZ ;  /* 0x000000030c0c7819 */ /* 0x000fe400000012ff */
[----:B------:R-:W-:Y:S02]  /*1ca00*/  SHF.R.U64 R14, R14, 0x3, RZ ;  /* 0x000000030e0e7819 */ /* 0x000fe400000012ff */
[----:B------:R-:W-:Y:S02]  /*1ca10*/  F2FP.F16.F32.PACK_AB R4, R7, R88 ;  /* 0x000000580704723e */ /* 0x000fe400000000ff */
[----:B------:R-:W-:Y:S02]  /*1ca20*/  LOP3.LUT R8, R8, R39, RZ, 0x3c, !PT ;  /* 0x0000002708087212 */ /* 0x000fe400078e3cff */
[----:B------:R-:W-:-:S02]  /*1ca30*/  LOP3.LUT R10, R10, R45, RZ, 0x3c, !PT ;  /* 0x0000002d0a0a7212 */ /* 0x000fc400078e3cff */
[----:B------:R-:W-:Y:S02]  /*1ca40*/  SHF.R.U64 R24, R24, 0x3, RZ ;  /* 0x0000000318187819 */ /* 0x000fe400000012ff */
[----:B------:R-:W-:Y:S02]  /*1ca50*/  SHF.R.U64 R26, R26, 0x3, RZ ;  /* 0x000000031a1a7819 */ /* 0x000fe400000012ff */
[----:B------:R-:W-:Y:S02]  /*1ca60*/  F2FP.F16.F32.PACK_AB R5, R91, R90 ;  /* 0x0000005a5b05723e */ /* 0x000fe400000000ff */
[----:B------:R-:W-:Y:S02]  /*1ca70*/  F2FP.F16.F32.PACK_AB R7, R36, R37 ;  /* 0x000000252407723e */ /* 0x000fe400000000ff */
[----:B------:R-:W-:Y:S01]  /*1ca80*/  ISETP.NE.AND.EX P2, PT, RZ, UR5, PT, P2 ;  /* 0x00000005ff007c0c */ /* 0x000fe2000bf45320 */
[----:B------:R-:W1:Y:S01]  /*1ca90*/  LDC.64 R36, c[0x0][0xc00] ;  /* 0x00030000ff247b82 */ /* 0x000e620000000a00 */
[----:B------:R-:W-:Y:S01]  /*1caa0*/  SHF.R.U64 R28, R28, 0x3, RZ ;  /* 0x000000031c1c7819 */ /* 0x000fe200000012ff */
[----:B------:R2:W-:Y:S01]  /*1cab0*/  STSM.16.M88.4 [R48], R4 ;  /* 0x0000000430007844 */ /* 0x0005e20000000200 */
[----:B------:R-:W-:-:S02]  /*1cac0*/  LOP3.LUT R12, R12, R47, RZ, 0x3c, !PT ;  /* 0x0000002f0c0c7212 */ /* 0x000fc400078e3cff */
[----:B------:R-:W-:Y:S02]  /*1cad0*/  LOP3.LUT R14, R14, R49, RZ, 0x3c, !PT ;  /* 0x000000310e0e7212 */ /* 0x000fe400078e3cff */
[----:B------:R-:W-:Y:S02]  /*1cae0*/  LOP3.LUT R24, R24, R51, RZ, 0x3c, !PT ;  /* 0x0000003318187212 */ /* 0x000fe400078e3cff */
[----:B------:R-:W-:Y:S02]  /*1caf0*/  LOP3.LUT R26, R26, R53, RZ, 0x3c, !PT ;  /* 0x000000351a1a7212 */ /* 0x000fe400078e3cff */
[----:B------:R-:W-:Y:S02]  /*1cb00*/  MOV R47, R8 ;  /* 0x00000008002f7202 */ /* 0x000fe40000000f00 */
[----:B------:R-:W-:Y:S02]  /*1cb10*/  MOV R46, R10 ;  /* 0x0000000a002e7202 */ /* 0x000fe40000000f00 */
[----:B------:R-:W-:-:S02]  /*1cb20*/  LOP3.LUT R28, R28, R55, RZ, 0x3c, !PT ;  /* 0x000000371c1c7212 */ /* 0x000fc400078e3cff */
[----:B------:R-:W-:Y:S01]  /*1cb30*/  F2FP.F16.F32.PACK_AB R8, R97, R96 ;  /* 0x000000606108723e */ /* 0x000fe200000000ff */
[----:B------:R-:W-:Y:S01]  /*1cb40*/  ULDC UR4, c[0x0][0xa88] ;  /* 0x0002a20000047ab9 */ /* 0x000fe20000000800 */
[----:B------:R-:W-:Y:S01]  /*1cb50*/  F2FP.F16.F32.PACK_AB R9, R99, R98 ;  /* 0x000000626309723e */ /* 0x000fe200000000ff */
[----:B--2---:R-:W-:Y:S01]  /*1cb60*/  IMAD.MOV.U32 R48, RZ, RZ, RZ ;  /* 0x000000ffff307224 */ /* 0x004fe200078e00ff */
[----:B------:R-:W-:Y:S01]  /*1cb70*/  F2FP.F16.F32.PACK_AB R10, R101, R100 ;  /* 0x00000064650a723e */ /* 0x000fe200000000ff */
[----:B------:R-:W2:Y:S01]  /*1cb80*/  LDC R55, c[0x0][0xbe8] ;  /* 0x0002fa00ff377b82 */ /* 0x000ea20000000800 */
[----:B------:R-:W-:Y:S01]  /*1cb90*/  F2FP.F16.F32.PACK_AB R11, R103, R102 ;  /* 0x00000066670b723e */ /* 0x000fe200000000ff */
[----:B-1----:R-:W-:Y:S01]  /*1cba0*/  IMAD.WIDE R36, R209, 0x4, R36 ;  /* 0x00000004d1247825 */ /* 0x002fe200078e0224 */
[----:B------:R-:W-:Y:S02]  /*1cbb0*/  F2FP.F16.F32.PACK_AB R4, R105, R104 ;  /* 0x000000686904723e */ /* 0x000fe400000000ff */
[----:B------:R-:W-:Y:S01]  /*1cbc0*/  F2FP.F16.F32.PACK_AB R5, R107, R106 ;  /* 0x0000006a6b05723e */ /* 0x000fe200000000ff */
[----:B------:R1:W-:Y:S01]  /*1cbd0*/  STSM.16.M88.4 [R47], R8 ;  /* 0x000000082f007844 */ /* 0x0003e20000000200 */
[----:B------:R-:W-:-:S02]  /*1cbe0*/  F2FP.F16.F32.PACK_AB R6, R109, R108 ;  /* 0x0000006c6d06723e */ /* 0x000fc400000000ff */
[----:B------:R-:W-:Y:S02]  /*1cbf0*/  F2FP.F16.F32.PACK_AB R7, R111, R110 ;  /* 0x0000006e6f07723e */ /* 0x000fe400000000ff */
[----:B------:R-:W-:Y:S02]  /*1cc00*/  MOV R45, R12 ;  /* 0x0000000c002d7202 */ /* 0x000fe40000000f00 */
[----:B------:R-:W-:Y:S01]  /*1cc10*/  MOV R44, R14 ;  /* 0x0000000e002c7202 */ /* 0x000fe20000000f00 */
[----:B------:R4:W-:Y:S01]  /*1cc20*/  STSM.16.M88.4 [R46], R4 ;  /* 0x000000042e007844 */ /* 0x0009e20000000200 */
[----:B---3--:R-:W-:Y:S02]  /*1cc30*/  MOV R40, R24 ;  /* 0x0000001800287202 */ /* 0x008fe40000000f00 */
[----:B------:R-:W-:Y:S02]  /*1cc40*/  MOV R39, R26 ;  /* 0x0000001a00277202 */ /* 0x000fe40000000f00 */
[----:B------:R-:W-:-:S02]  /*1cc50*/  F2FP.F16.F32.PACK_AB R12, R113, R112 ;  /* 0x00000070710c723e */ /* 0x000fc400000000ff */
[----:B------:R-:W-:Y:S01]  /*1cc60*/  F2FP.F16.F32.PACK_AB R13, R115, R114 ;  /* 0x00000072730d723e */ /* 0x000fe200000000ff */
[----:B-1----:R-:W1:Y:S01]  /*1cc70*/  @P2 LDC.64 R8, c[0x0][0xc08] ;  /* 0x00030200ff082b82 */ /* 0x002e620000000a00 */
        /* <DEDUP_REMOVED lines=8> */
[----:B------:R-:W-:Y:S02]  /*1cd00*/  F2FP.F16.F32.PACK_AB R28, R129, R128 ;  /* 0x00000080811c723e */ /* 0x000fe400000000ff */
[----:B------:R-:W-:Y:S01]  /*1cd10*/  F2FP.F16.F32.PACK_AB R29, R131, R130 ;  /* 0x00000082831d723e */ /* 0x000fe200000000ff */
[----:B------:R-:W-:Y:S01]  /*1cd20*/  STSM.16.M88.4 [R44], R24 ;  /* 0x000000182c007844 */ /* 0x000fe20000000200 */
[----:B----4-:R-:W-:Y:S02]  /*1cd30*/  F2FP.F16.F32.PACK_AB R4, R145, R144 ;  /* 0x000000909104723e */ /* 0x010fe400000000ff */
[----:B------:R-:W-:Y:S01]  /*1cd40*/  F2FP.F16.F32.PACK_AB R5, R147, R146 ;  /* 0x000000929305723e */ /* 0x000fe200000000ff */
[----:B------:R-:W-:Y:S01]  /*1cd50*/  STSM.16.M88.4 [R40], R28 ;  /* 0x0000001c28007844 */ /* 0x000fe20000000200 */
[----:B------:R-:W-:-:S02]  /*1cd60*/  F2FP.F16.F32.PACK_AB R6, R149, R148 ;  /* 0x000000949506723e */ /* 0x000fc400000000ff */
[----:B------:R-:W-:Y:S01]  /*1cd70*/  F2FP.F16.F32.PACK_AB R7, R151, R150 ;  /* 0x000000969707723e */ /* 0x000fe200000000ff */
[----:B------:R-:W-:Y:S04]  /*1cd80*/  STSM.16.M88.4 [R39], R32 ;  /* 0x0000002027007844 */ /* 0x000fe80000000200 */
[----:B------:R3:W-:Y:S01]  /*1cd90*/  STSM.16.M88.4 [R38], R4 ;  /* 0x0000000426007844 */ /* 0x0007e20000000200 */
[----:B------:R-:W-:Y:S01]  /*1cda0*/  BAR.SYNC.DEFER_BLOCKING 0x1, 0x100 ;  /* 0x0044000000007b1d */ /* 0x000fe20000010000 */
[----:B---3--:R-:W-:Y:S02]  /*1cdb0*/  IMAD.U32 R6, RZ, RZ, UR4 ;  /* 0x00000004ff067e24 */ /* 0x008fe4000f8e00ff */
[----:B-1----:R-:W-:-:S03]  /*1cdc0*/  @P2 IMAD.WIDE R4, R209, 0x4, R8 ;  /* 0x00000004d1042825 */ /* 0x002fc600078e0208 */
[----:B------:R1:W5:Y:S01]  /*1cdd0*/  @P0 LDG.E R48, desc[UR54][R36.64] ;  /* 0x0000003624300981 */ /* 0x000362000c1e1900 */
[----:B--2---:R-:W-:Y:S01]  /*1cde0*/  ISETP.NE.AND P1, PT, R55, 0x1, PT ;  /* 0x000000013700780c */ /* 0x004fe20003f25270 */
[----:B------:R-:W-:Y:S02]  /*1cdf0*/  IMAD.IADD R13, R195, 0x1, R193 ;  /* 0x00000001c30d7824 */ /* 0x000fe400078e02c1 */
        /* <DEDUP_REMOVED lines=8> */
.L_x_8455:
[----:B------:R-:W-:Y:S01]  /*1ce80*/  SHF.R.S32.HI R54, RZ, 0x1f, R208 ;  /* 0x0000001fff367819 */ /* 0x000fe200000114d0 */
[----:B--2---:R-:W-:Y:S01]  /*1ce90*/  @P1 IMAD.HI.U32 R4, R13, R10, RZ ;  /* 0x0000000a0d041227 */ /* 0x004fe200078e00ff */
[----:B------:R-:W-:Y:S01]  /*1cea0*/  ULDC.64 UR4, c[0x0][0xb90] ;  /* 0x0002e40000047ab9 */ /* 0x000fe20000000a00 */
[----:B-----5:R-:W-:Y:S02]  /*1ceb0*/  SHF.R.S32.HI R49, RZ, 0x1f, R48 ;  /* 0x0000001fff317819 */ /* 0x020fe40000011430 */
[----:B------:R-:W-:Y:S01]  /*1cec0*/  IMAD R9, R54, UR4, RZ ;  /* 0x0000000436097c24 */ /* 0x000fe2000f8e02ff */
[----:B------:R-:W-:Y:S01]  /*1ced0*/  SHF.R.S32.HI R8, RZ, 0x1f, R209 ;  /* 0x0000001fff087819 */ /* 0x000fe200000114d1 */
[----:B------:R-:W-:Y:S01]  /*1cee0*/  IMAD.MOV.U32 R7, RZ, RZ, R13 ;  /* 0x000000ffff077224 */ /* 0x000fe200078e000d */
[----:B---3--:R-:W-:Y:S01]  /*1cef0*/  @P1 SHF.R.U32.HI R7, RZ, R11, R4 ;  /* 0x0000000bff071219 */ /* 0x008fe20000011604 */
[----:B------:R-:W-:Y:S01]  /*1cf00*/  IMAD.WIDE.U32 R4, R208, UR4, R48 ;  /* 0x00000004d0047c25 */ /* 0x000fe2000f8e0030 */
[----:B------:R-:W-:-:S02]  /*1cf10*/  SEL R40, R8, RZ, !P0 ;  /* 0x000000ff08287207 */ /* 0x000fc40004000000 */
[----:B------:R-:W-:Y:S01]  /*1cf20*/  SEL R57, R209, RZ, !P0 ;  /* 0x000000ffd1397207 */ /* 0x000fe20004000000 */
[----:B------:R-:W-:Y:S01]  /*1cf30*/  IMAD R9, R208, UR5, R9 ;  /* 0x00000005d0097c24 */ /* 0x000fe2000f8e0209 */
[----:B------:R-:W-:Y:S01]  /*1cf40*/  ULDC.64 UR4, c[0x0][0xb98] ;  /* 0x0002e60000047ab9 */ /* 0x000fe20000000a00 */
[----:B------:R-:W-:Y:S02]  /*1cf50*/  IMAD.MOV R10, RZ, RZ, -R7 ;  /* 0x000000ffff0a7224 */ /* 0x000fe400078e0a07 */
[----:B------:R-:W-:Y:S02]  /*1cf60*/  IMAD.IADD R5, R5, 0x1, R9 ;  /* 0x0000000105057824 */ /* 0x000fe400078e0209 */
[----:B------:R-:W-:Y:S02]  /*1cf70*/  IMAD.IADD R11, R16, 0x1, R222 ;  /* 0x00000001100b7824 */ /* 0x000fe400078e02de */
[----:B------:R-:W-:Y:S02]  /*1cf80*/  IMAD R9, R55, R10, R13 ;  /* 0x0000000a37097224 */ /* 0x000fe400078e020d */
[----:B------:R-:W-:-:S02]  /*1cf90*/  IMAD R8, R40, UR4, RZ ;  /* 0x0000000428087c24 */ /* 0x000fc4000f8e02ff */
        /* <DEDUP_REMOVED lines=17> */
[----:B------:R-:W-:Y:S02]  /*1d0b0*/  LOP3.LUT R12, R13, 0x380, RZ, 0xc0, !PT ;  /* 0x000003800d0c7812 */ /* 0x000fe400078ec0ff */
[----:B------:R-:W-:Y:S01]  /*1d0c0*/  IMAD.X R9, RZ, RZ, R21, P0 ;  /* 0x000000ffff097224 */ /* 0x000fe200000e0615 */
[----:B------:R-:W-:Y:S02]  /*1d0d0*/  IADD3 R5, R5, R11, RZ ;  /* 0x0000000b05057210 */ /* 0x000fe40007ffe0ff */
[----:B------:R-:W-:-:S02]  /*1d0e0*/  LEA R10, P2, R4, UR4, 0x2 ;  /* 0x00000004040a7c11 */ /* 0x000fc4000f8410ff */
[----:B------:R-:W-:Y:S02]  /*1d0f0*/  LOP3.LUT P0, RZ, R211, 0x3, RZ, 0xc0, !PT ;  /* 0x00000003d3ff7812 */ /* 0x000fe4000780c0ff */
[----:B------:R-:W-:Y:S01]  /*1d100*/  LEA.HI.X R11, R4, UR5, R5, 0x2, P2 ;  /* 0x00000005040b7c11 */ /* 0x000fe200090f1405 */
[----:B------:R-:W-:Y:S01]  /*1d110*/  SHFL.IDX PT, R50, R10, RZ, 0x1c1f ;  /* 0x001c1fff0a327589 */ /* 0x000fe200000e0000 */
[----:B------:R-:W-:Y:S01]  /*1d120*/  IADD3 R25, P2, R20, 0x3000, RZ ;  /* 0x0000300014197810 */ /* 0x000fe20007f5e0ff */
[----:B------:R-:W-:Y:S01]  /*1d130*/  IMAD.IADD R4, R219, 0x1, R193 ;  /* 0x00000001db047824 */ /* 0x000fe200078e02c1 */
        /* <DEDUP_REMOVED lines=9> */
[----:B------:R-:W-:Y:S01]  /*1d1d0*/  LOP3.LUT R24, R24, R25, RZ, 0x3c, !PT ;  /* 0x0000001918187212 */ /* 0x000fe200078e3cff */
[----:B------:R-:W-:Y:S01]  /*1d1e0*/  IMAD.X R25, RZ, RZ, R21, P2 ;  /* 0x000000ffff197224 */ /* 0x000fe200010e0615 */
[CC--:B------:R-:W-:Y:S02]  /*1d1f0*/  ISETP.GE.OR P2, PT, R4.reuse, R59.reuse, P0 ;  /* 0x0000003b0400720c */ /* 0x0c0fe40000746670 */
[----:B------:R-:W-:Y:S02]  /*1d200*/  IADD3 R4, R4, 0x8, RZ ;  /* 0x0000000804047810 */ /* 0x000fe40007ffe0ff */
[----:B------:R-:W-:Y:S02]  /*1d210*/  SHF.R.U64 R8, R8, 0x3, RZ ;  /* 0x0000000308087819 */ /* 0x000fe400000012ff */
[----:B------:R-:W-:-:S02]  /*1d220*/  ISETP.GE.OR P0, PT, R4, R59, P0 ;  /* 0x0000003b0400720c */ /* 0x000fc40000706670 */
[----:B------:R-:W-:Y:S01]  /*1d230*/  LOP3.LUT R28, R28, R29, RZ, 0x3c, !PT ;  /* 0x0000001d1c1c7212 */ /* 0x000fe200078e3cff */
[--C-:B------:R-:W-:Y:S01]  /*1d240*/  IMAD.X R29, RZ, RZ, R21.reuse, P3 ;  /* 0x000000ffff1d7224 */ /* 0x100fe200018e0615 */
[----:B------:R-:W-:Y:S01]  /*1d250*/  LOP3.LUT R12, R12, R13, RZ, 0x3c, !PT ;  /* 0x0000000d0c0c7212 */ /* 0x000fe200078e3cff */
[--C-:B------:R-:W-:Y:S01]  /*1d260*/  IMAD.X R13, RZ, RZ, R21.reuse, P4 ;  /* 0x000000ffff0d7224 */ /* 0x100fe200020e0615 */
[----:B------:R-:W-:Y:S01]  /*1d270*/  LOP3.LUT R8, R8, R7, RZ, 0x3c, !PT ;  /* 0x0000000708087212 */ /* 0x000fe200078e3cff */
[----:B-1----:R1:W-:Y:S01]  /*1d280*/  @!P2 ST.E desc[UR54][R50.64], R0 ;  /* 0x000000003200a985 */ /* 0x0023e2000c101936 */
[C---:B------:R-:W-:Y:S02]  /*1d290*/  IADD3 R5, P3, R20.reuse, 0x7000, RZ ;  /* 0x0000700014057810 */ /* 0x040fe40007f7e0ff */
[C---:B------:R-:W-:Y:S02]  /*1d2a0*/  IADD3 R33, P5, R20.reuse, 0x5000, RZ ;  /* 0x0000500014217810 */ /* 0x040fe40007fbe0ff */
[C---:B------:R-:W-:Y:S01]  /*1d2b0*/  IADD3 R37, P4, R20.reuse, 0x6000, RZ ;  /* 0x0000600014257810 */ /* 0x040fe20007f9e0ff */
[----:B------:R-:W-:Y:S01]  /*1d2c0*/  IMAD.X R45, RZ, RZ, R21, P3 ;  /* 0x000000ffff2d7224 */ /* 0x000fe200018e0615 */
[----:B------:R-:W-:Y:S01]  /*1d2d0*/  LOP3.LUT R7, R20, 0x380, RZ, 0xc0, !PT ;  /* 0x0000038014077812 */ /* 0x000fe200078ec0ff */
[----:B--2---:R2:W-:Y:S01]  /*1d2e0*/  @!P0 ST.E desc[UR54][R52.64], R3 ;  /* 0x0000000334008985 */ /* 0x0045e2000c101936 */
[----:B------:R-:W-:-:S02]  /*1d2f0*/  LOP3.LUT R4, R5, 0x380, RZ, 0xc0, !PT ;  /* 0x0000038005047812 */ /* 0x000fc400078ec0ff */
[----:B------:R-:W-:Y:S01]  /*1d300*/  LOP3.LUT R32, R33, 0x380, RZ, 0xc0, !PT ;  /* 0x0000038021207812 */ /* 0x000fe200078ec0ff */
[----:B-1----:R-:W1:Y:S01]  /*1d310*/  @P1 LDC R51, c[0x0][0xbec] ;  /* 0x0002fb00ff331b82 */ /* 0x002e620000000800 */
[----:B------:R-:W-:Y:S01]  /*1d320*/  LOP3.LUT R36, R37, 0x380, RZ, 0xc0, !PT ;  /* 0x0000038025247812 */ /* 0x000fe200078ec0ff */
[----:B------:R-:W5:Y:S01]  /*1d330*/  LD.E.128 R8, desc[UR54][R8.64] ;  /* 0x0000003608087980 */ /* 0x000f62000c101d00 */
[----:B------:R-:W-:Y:S02]  /*1d340*/  SHF.R.U64 R7, R7, 0x3, RZ ;  /* 0x0000000307077819 */ /* 0x000fe400000012ff */
[----:B------:R-:W-:Y:S01]  /*1d350*/  SHF.R.U64 R4, R4, 0x3, RZ ;  /* 0x0000000304047819 */ /* 0x000fe200000012ff */
[----:B------:R-:W5:Y:S01]  /*1d360*/  LD.E.128 R12, desc[UR54][R12.64] ;  /* 0x000000360c0c7980 */ /* 0x000f62000c101d00 */
[----:B------:R-:W-:Y:S01]  /*1d370*/  SHF.R.U64 R32, R32, 0x3, RZ ;  /* 0x0000000320207819 */ /* 0x000fe200000012ff */
[----:B--2---:R-:W-:Y:S01]  /*1d380*/  IMAD R3, R49, UR4, RZ ;  /* 0x0000000431037c24 */ /* 0x004fe2000f8e02ff */
[----:B------:R-:W-:Y:S01]  /*1d390*/  SHF.R.U64 R36, R36, 0x3, RZ ;  /* 0x0000000324247819 */ /* 0x000fe200000012ff */
[----:B------:R-:W2:Y:S01]  /*1d3a0*/  @P1 LDC R49, c[0x0][0xbf0] ;  /* 0x0002fc00ff311b82 */ /* 0x000ea20000000800 */
[----:B------:R-:W-:Y:S01]  /*1d3b0*/  LOP3.LUT R20, R7, R20, RZ, 0x3c, !PT ;  /* 0x0000001407147212 */ /* 0x000fe200078e3cff */
[----:B------:R-:W5:Y:S01]  /*1d3c0*/  LD.E.128 R24, desc[UR54][R24.64] ;  /* 0x0000003618187980 */ /* 0x000f62000c101d00 */
[----:B------:R-:W-:Y:S01]  /*1d3d0*/  LOP3.LUT R32, R32, R33, RZ, 0x3c, !PT ;  /* 0x0000002120207212 */ /* 0x000fe200078e3cff */
[--C-:B------:R-:W-:Y:S01]  /*1d3e0*/  IMAD.X R33, RZ, RZ, R21.reuse, P5 ;  /* 0x000000ffff217224 */ /* 0x100fe200028e0615 */
[----:B------:R-:W-:Y:S01]  /*1d3f0*/  LOP3.LUT R36, R36, R37, RZ, 0x3c, !PT ;  /* 0x0000002524247212 */ /* 0x000fe200078e3cff */
[----:B------:R-:W-:Y:S01]  /*1d400*/  IMAD.X R37, RZ, RZ, R21, P4 ;  /* 0x000000ffff257224 */ /* 0x000fe200020e0615 */
[----:B------:R-:W-:Y:S01]  /*1d410*/  LOP3.LUT R44, R4, R5, RZ, 0x3c, !PT ;  /* 0x00000005042c7212 */ /* 0x000fe200078e3cff */
[C---:B------:R-:W-:Y:S01]  /*1d420*/  IMAD R3, R48.reuse, UR5, R3 ;  /* 0x0000000530037c24 */ /* 0x040fe2000f8e0203 */
[----:B------:R3:W5:Y:S04]  /*1d430*/  LD.E.128 R4, desc[UR54][R20.64] ;  /* 0x0000003614047980 */ /* 0x000768000c101d00 */
[----:B------:R-:W5:Y:S04]  /*1d440*/  LD.E.128 R28, desc[UR54][R28.64] ;  /* 0x000000361c1c7980 */ /* 0x000f68000c101d00 */
[----:B------:R-:W5:Y:S01]  /*1d450*/  LD.E.128 R32, desc[UR54][R32.64] ;  /* 0x0000003620207980 */ /* 0x000f62000c101d00 */
[----:B---3--:R-:W-:Y:S01]  /*1d460*/  IMAD.WIDE.U32 R20, R48, UR4, RZ ;  /* 0x0000000430147c25 */ /* 0x008fe2000f8e00ff */
[----:B------:R-:W-:-:S02]  /*1d470*/  ULDC.64 UR4, c[0x0][0xae8] ;  /* 0x0002ba0000047ab9 */ /* 0x000fc40000000a00 */
[----:B------:R-:W5:Y:S01]  /*1d480*/  LD.E.128 R36, desc[UR54][R36.64] ;  /* 0x0000003624247980 */ /* 0x000f62000c101d00 */
[----:B------:R-:W-:Y:S01]  /*1d490*/  IMAD R48, R207, 0x20, R188 ;  /* 0x00000020cf307824 */ /* 0x000fe200078e02bc */
[----:B------:R-:W-:Y:S01]  /*1d4a0*/  IADD3 R21, R21, R3, RZ ;  /* 0x0000000315157210 */ /* 0x000fe20007ffe0ff */
[----:B------:R-:W-:Y:S01]  /*1d4b0*/  IMAD R3, R54, UR4, RZ ;  /* 0x0000000436037c24 */ /* 0x000fe2000f8e02ff */
[----:B------:R-:W5:Y:S01]  /*1d4c0*/  LD.E.128 R44, desc[UR54][R44.64] ;  /* 0x000000362c2c7980 */ /* 0x000f62000c101d00 */
[----:B------:R-:W-:Y:S02]  /*1d4d0*/  IMAD.IADD R48, R193, 0x1, R48 ;  /* 0x00000001c1307824 */ /* 0x000fe400078e0230 */
[C---:B------:R-:W-:Y:S01]  /*1d4e0*/  IMAD R3, R208.reuse, UR5, R3 ;  /* 0x00000005d0037c24 */ /* 0x040fe2000f8e0203 */
[----:B------:R-:W-:Y:S01]  /*1d4f0*/  @!PT LDS RZ, [RZ] ;  /* 0x00000000fffff984 */ /* 0x000fe20000000800 */
[----:B------:R-:W-:Y:S01]  /*1d500*/  @!PT LDS RZ, [RZ] ;  /* 0x00000000fffff984 */ /* 0x000fe20000000800 */
[----:B------:R-:W-:Y:S01]  /*1d510*/  @!PT LDS RZ, [RZ] ;  /* 0x00000000fffff984 */ /* 0x000fe20000000800 */
[----:B------:R-:W-:Y:S01]  /*1d520*/  @!PT LDS RZ, [RZ] ;  /* 0x00000000fffff984 */ /* 0x000fe20000000800 */
[----:B------:R3:W-:Y:S06]  /*1d530*/  MEMBAR.ALL.CTA ;  /* 0x0000000000007992 */ /* 0x0007ec0000008000 */
[----:B---3--:R-:W3:Y:S01]  /*1d540*/  FENCE.VIEW.ASYNC.S ;  /* 0x00000000000073c6 */ /* 0x008ee20000000000 */
[----:B------:R-:W-:Y:S01]  /*1d550*/  IMAD.WIDE.U32 R20, R208, UR4, R20 ;  /* 0x00000004d0147c25 */ /* 0x000fe2000f8e0014 */
[----:B------:R-:W-:-:S03]  /*1d560*/  ULDC.64 UR4, c[0x0][0xaf0] ;  /* 0x0002bc0000047ab9 */ /* 0x000fc60000000a00 */
[----:B-1----:R-:W-:-:S04]  /*1d570*/  @P1 IMAD.HI.U32 R0, R48, R51, RZ ;  /* 0x0000003330001227 */ /* 0x002fc800078e00ff */
[----:B------:R-:W-:Y:S02]  /*1d580*/  IMAD.IADD R21, R21, 0x1, R3 ;  /* 0x0000000115157824 */ /* 0x000fe400078e0203 */
[----:B------:R-:W-:Y:S01]  /*1d590*/  IMAD.MOV.U32 R3, RZ, RZ, R48 ;  /* 0x000000ffff037224 */ /* 0x000fe200078e0030 */
[----:B--2---:R-:W-:Y:S01]  /*1d5a0*/  @P1 SHF.R.U32.HI R3, RZ, R49, R0 ;  /* 0x00000031ff031219 */ /* 0x004fe20000011600 */
[----:B------:R-:W-:Y:S02]  /*1d5b0*/  IMAD R40, R40, UR4, RZ ;  /* 0x0000000428287c24 */ /* 0x000fe4000f8e02ff */
[----:B------:R-:W-:Y:S01]  /*1d5c0*/  IMAD.WIDE.U32 R20, R57, UR4, R20 ;  /* 0x0000000439147c25 */ /* 0x000fe2000f8e0014 */
[----:B------:R-:W-:-:S03]  /*1d5d0*/  SHF.R.S32.HI R0, RZ, 0x1f, R3 ;  /* 0x0000001fff007819 */ /* 0x000fc60000011403 */
[----:B------:R-:W-:Y:S01]  /*1d5e0*/  IMAD R49, R57, UR5, R40 ;  /* 0x0000000539317c24 */ /* 0x000fe2000f8e0228 */
[----:B------:R-:W-:Y:S01]  /*1d5f0*/  IADD3 R40, -R3, RZ, RZ ;  /* 0x000000ff03287210 */ /* 0x000fe20007ffe1ff */
[----:B------:R-:W-:Y:S02]  /*1d600*/  ULDC.64 UR4, c[0x0][0xae0] ;  /* 0x0002b80000047ab9 */ /* 0x000fe40000000a00 */
[----:B------:R-:W-:Y:S02]  /*1d610*/  IMAD.IADD R21, R21, 0x1, R49 ;  /* 0x0000000115157824 */ /* 0x000fe400078e0231 */
[----:B------:R-:W-:Y:S02]  /*1d620*/  IMAD R0, R0, UR4, RZ ;  /* 0x0000000400007c24 */ /* 0x000fe4000f8e02ff */
[----:B------:R-:W-:Y:S02]  /*1d630*/  IMAD R49, R55, R40, R48 ;  /* 0x0000002837317224 */ /* 0x000fe400078e0230 */
[----:B------:R-:W-:-:S02]  /*1d640*/  IMAD R51, R3, UR5, R0 ;  /* 0x0000000503337c24 */ /* 0x000fc4000f8e0200 */
[----:B------:R-:W-:Y:S01]  /*1d650*/  IMAD.WIDE.U32 R20, R3, UR4, R20 ;  /* 0x0000000403147c25 */ /* 0x000fe2000f8e0014 */
[----:B------:R-:W-:Y:S01]  /*1d660*/  SHF.R.S32.HI R0, RZ, 0x1f, R49 ;  /* 0x0000001fff007819 */ /* 0x000fe20000011431 */
[----:B------:R-:W-:Y:S02]  /*1d670*/  ULDC.64 UR4, c[0x0][0xad8] ;  /* 0x0002b60000047ab9 */ /* 0x000fe40000000a00 */
[----:B------:R-:W-:Y:S02]  /*1d680*/  IMAD.IADD R50, R188, 0x1, R193 ;  /* 0x00000001bc327824 */ /* 0x000fe400078e02c1 */
[----:B------:R-:W-:Y:S02]  /*1d690*/  IMAD.IADD R21, R21, 0x1, R51 ;  /* 0x0000000115157824 */ /* 0x000fe400078e0233 */
[----:B------:R-:W-:Y:S02]  /*1d6a0*/  IMAD R40, R0, UR4, RZ ;  /* 0x0000000400287c24 */ /* 0x000fe4000f8e02ff */
[----:B------:R-:W-:-:S02]  /*1d6b0*/  VIADD R0, R50, 0x20 ;  /* 0x0000002032007836 */ /* 0x000fc40000000000 */
[C---:B------:R-:W-:Y:S02]  /*1d6c0*/  IMAD R51, R49.reuse, UR5, R40 ;  /* 0x0000000531337c24 */ /* 0x040fe4000f8e0228 */
[----:B------:R-:W-:Y:S01]  /*1d6d0*/  IMAD.WIDE.U32 R20, R49, UR4, R20 ;  /* 0x0000000431147c25 */ /* 0x000fe2000f8e0014 */
[CC--:B------:R-:W-:Y:S01]  /*1d6e0*/  ISETP.GE.AND P2, PT, R50.reuse, R59.reuse, PT ;  /* 0x0000003b3200720c */ /* 0x0c0fe20003f46270 */
[----:B------:R-:W-:Y:S02]  /*1d6f0*/  ULDC.64 UR4, c[0x0][0xa80] ;  /* 0x0002a00000047ab9 */ /* 0x000fe40000000a00 */
[----:B------:R-:W-:Y:S01]  /*1d700*/  VIADD R3, R50, 0x40 ;  /* 0x0000004032037836 */ /* 0x000fe20000000000 */
[----:B------:R-:W-:Y:S01]  /*1d710*/  ISETP.GE.AND P0, PT, R0, R59, PT ;  /* 0x0000003b0000720c */ /* 0x000fe20003f06270 */
[----:B------:R-:W-:Y:S01]  /*1d720*/  IMAD.IADD R21, R21, 0x1, R51 ;  /* 0x0000000115157824 */ /* 0x000fe200078e0233 */
[----:B------:R-:W-:Y:S02]  /*1d730*/  LEA R40, P3, R20, UR4, 0x1 ;  /* 0x0000000414287c11 */ /* 0x000fe4000f8608ff */
[----:B------:R-:W-:-:S02]  /*1d740*/  IADD3 R0, R18, 0x28820, RZ ;  /* 0x0002882012007810 */ /* 0x000fc40007ffe0ff */
[----:B------:R-:W-:Y:S02]  /*1d750*/  ISETP.GE.AND P1, PT, R3, R59, PT ;  /* 0x0000003b0300720c */ /* 0x000fe40003f26270 */
[----:B------:R-:W-:Y:S02]  /*1d760*/  LEA.HI.X R3, R20, UR5, R21, 0x1, P3 ;  /* 0x0000000514037c11 */ /* 0x000fe400098f0c15 */
        /* <DEDUP_REMOVED lines=15> */
.L_x_8457:
[----:B------:R-:W-:Y:S05]  /*1d860*/  BSYNC B1 ;  /* 0x0000000000017941 */ /* 0x000fea0003800000 */
.L_x_8456:
        /* <DEDUP_REMOVED lines=13> */
.L_x_8459:
[----:B------:R-:W-:Y:S05]  /*1d940*/  BSYNC B1 ;  /* 0x0000000000017941 */ /* 0x000fea0003800000 */
.L_x_8458:
        /* <DEDUP_REMOVED lines=13> */
.L_x_8461:
[----:B------:R-:W-:Y:S05]  /*1da20*/  BSYNC B1 ;  /* 0x0000000000017941 */ /* 0x000fea0003800000 */
.L_x_8460:
        /* <DEDUP_REMOVED lines=16> */
.L_x_8454:
[----:B------:R-:W-:Y:S01]  /*1db30*/  ULDC.64 UR4, c[0x0][0xc00] ;  /* 0x0003000000047ab9 */ /* 0x000fe20000000a00 */
[----:B------:R-:W4:Y:S01]  /*1db40*/  LDC.64 R4, c[0x0][0xc00] ;  /* 0x00030000ff047b82 */ /* 0x000f220000000a00 */
[----:B------:R-:W-:Y:S01]  /*1db50*/  ISETP.NE.U32.AND P0, PT, RZ, UR4, PT ;  /* 0x00000004ff007c0c */ /* 0x000fe2000bf05070 */
[----:B------:R-:W-:-:S03]  /*1db60*/  IMAD.MOV.U32 R0, RZ, RZ, RZ ;  /* 0x000000ffff007224 */ /* 0x000fc600078e00ff */
[----:B------:R-:W-:Y:S01]  /*1db70*/  ISETP.NE.AND.EX P0, PT, RZ, UR5, PT, P0 ;  /* 0x00000005ff007c0c */ /* 0x000fe2000bf05300 */
[----:B------:R-:W-:Y:S02]  /*1db80*/  ULDC.64 UR4, c[0x0][0xc08] ;  /* 0x0003020000047ab9 */ /* 0x000fe40000000a00 */
[----:B------:R-:W-:Y:S01]  /*1db90*/  ISETP.NE.U32.AND P1, PT, RZ, UR4, PT ;  /* 0x00000004ff007c0c */ /* 0x000fe2000bf25070 */
[----:B------:R-:W1:Y:S03]  /*1dba0*/  LDC R25, c[0x0][0xbe8] ;  /* 0x0002fa00ff197b82 */ /* 0x000e660000000800 */
[----:B------:R-:W-:Y:S01]  /*1dbb0*/  ISETP.NE.AND.EX P1, PT, RZ, UR5, PT, P1 ;  /* 0x00000005ff007c0c */ /* 0x000fe2000bf25310 */
[----:B----4-:R-:W-:-:S12]  /*1dbc0*/  IMAD.WIDE R4, R209, 0x4, R4 ;  /* 0x00000004d1047825 */ /* 0x010fd800078e0204 */
[----:B------:R-:W4:Y:S01]  /*1dbd0*/  @P1 LDC.64 R6, c[0x0][0xc08] ;  /* 0x00030200ff061b82 */ /* 0x000f220000000a00 */
[----:B------:R-:W-:Y:S02]  /*1dbe0*/  ULDC UR4, c[0x0][0xa88] ;  /* 0x0002a20000047ab9 */ /* 0x000fe40000000800 */
[----:B------:R-:W-:Y:S01]  /*1dbf0*/  MOV R8, UR4 ;  /* 0x0000000400087c02 */ /* 0x000fe20008000f00 */
[----:B------:R0:W5:Y:S01]  /*1dc00*/  @P0 LDG.E R0, desc[UR54][R4.64] ;  /* 0x0000003604000981 */ /* 0x000162000c1e1900 */
[----:B----4-:R-:W-:-:S05]  /*1dc10*/  @P1 IMAD.WIDE R6, R209, 0x4, R6 ;  /* 0x00000004d1061825 */ /* 0x010fca00078e0206 */
[----:B------:R0:W5:Y:S01]  /*1dc20*/  @P1 LDG.E R8, desc[UR54][R6.64] ;  /* 0x0000003606081981 */ /* 0x000162000c1e1900 */
[----:B-1----:R-:W-:Y:S02]  /*1dc30*/  ISETP.NE.AND P2, PT, R25, 0x1, PT ;  /* 0x000000011900780c */ /* 0x002fe40003f45270 */
[----:B------:R-:W-:Y:S02]  /*1dc40*/  ISETP.GE.AND P3, PT, R226, 0x80, PT ;  /* 0x00000080e200780c */ /* 0x000fe40003f66270 */
[----:B------:R-:W-:-:S09]  /*1dc50*/  SHF.R.S32.HI R9, RZ, 0x1f, R209 ;  /* 0x0000001fff097819 */ /* 0x000fd200000114d1 */
[----:B------:R-:W1:Y:S08]  /*1dc60*/  @P2 LDC R20, c[0x0][0xbec] ;  /* 0x0002fb00ff142b82 */ /* 0x000e700000000800 */
[----:B------:R-:W4:Y:S01]  /*1dc70*/  @P2 LDC R27, c[0x0][0xbf0] ;  /* 0x0002fc00ff1b2b82 */ /* 0x000f220000000800 */
[----:B0-----:R-:W-:Y:S05]  /*1dc80*/  @P1 BRA `(.L_x_8463) ;  /* 0x0000000000101947 */ /* 0x001fea0003800000 */
[----:B------:R-:W-:Y:S05]  /*1dc90*/  @!P0 BRA `(.L_x_8463) ;  /* 0x00000000000c8947 */ /* 0x000fea0003800000 */
[----:B------:R-:W2:Y:S04]  /*1dca0*/  LDG.E R3, desc[UR54][R4.64] ;  /* 0x0000003604037981 */ /* 0x000ea8000c1e1900 */
[----:B-----5:R-:W2:Y:S02]  /*1dcb0*/  LDG.E R8, desc[UR54][R4.64+0x4] ;  /* 0x0000043604087981 */ /* 0x020ea4000c1e1900 */
[----:B--2---:R-:W-:-:S07]  /*1dcc0*/  IMAD.IADD R8, R8, 0x1, -R3 ;  /* 0x0000000108087824 */ /* 0x004fce00078e0a03 */
.L_x_8463:
[----:B------:R-:W-:Y:S01]  /*1dcd0*/  BSSY B1, `(.L_x_8464) ;  /* 0x000002d000017945 */ /* 0x000fe20003800000 */
[----:B------:R-:W-:Y:S02]  /*1dce0*/  SHF.R.S32.HI R12, RZ, 0x1f, R208 ;  /* 0x0000001fff0c7819 */ /* 0x000fe400000114d0 */
[----:B--2---:R-:W-:Y:S02]  /*1dcf0*/  SEL R13, R209, RZ, !P0 ;  /* 0x000000ffd10d7207 */ /* 0x004fe40004000000 */
[----:B------:R-:W-:Y:S02]  /*1dd00*/  SEL R14, R9, RZ, !P0 ;  /* 0x000000ff090e7207 */ /* 0x000fe40004000000 */
[----:B-----5:R-:W-:Y:S01]  /*1dd10*/  SHF.R.S32.HI R11, RZ, 0x1f, R0 ;  /* 0x0000001fff0b7819 */ /* 0x020fe20000011400 */
[----:B------:R-:W-:Y:S06]  /*1dd20*/  @P3 BRA `(.L_x_8465) ;  /* 0x00000000009c3947 */ /* 0x000fec0003800000 */
[----:B------:R-:W0:Y:S01]  /*1dd30*/  S2R R10, SR_TID.X ;  /* 0x00000000000a7919 */ /* 0x000e220000002100 */
[----:B------:R-:W2:Y:S02]  /*1dd40*/  LDC R9, c[0x0][0xbe8] ;  /* 0x0002fa00ff097b82 */ /* 0x000ea40000000800 */
[----:B--2---:R-:W-:Y:S01]  /*1dd50*/  IMAD R3, R8, R9, RZ ;  /* 0x0000000908037224 */ /* 0x004fe200078e02ff */
[----:B0-----:R-:W-:-:S04]  /*1dd60*/  IADD3 R10, R193, -0x80, R10 ;  /* 0xffffff80c10a7810 */ /* 0x001fc80007ffe00a */
[----:B------:R-:W-:-:S13]  /*1dd70*/  ISETP.GE.AND P0, PT, R10, R3, PT ;  /* 0x000000030a00720c */ /* 0x000fda0003f06270 */
[----:B------:R-:W-:Y:S05]  /*1dd80*/  @P0 BRA `(.L_x_8465) ;  /* 0x0000000000840947 */ /* 0x000fea0003800000 */
[----:B------:R-:W-:Y:S01]  /*1dd90*/  ISETP.NE.AND P0, PT, R9, 0x1, PT ;  /* 0x000000010900780c */ /* 0x000fe20003f05270 */
[----:B------:R-:W-:Y:S01]  /*1dda0*/  ULDC.64 UR4, c[0x0][0xb90] ;  /* 0x0002e40000047ab9 */ /* 0x000fe20000000a00 */
[----:B------:R-:W-:Y:S02]  /*1ddb0*/  IMAD.MOV.U32 R4, RZ, RZ, R0 ;  /* 0x000000ffff047224 */ /* 0x000fe400078e0000 */
[----:B------:R-:W-:Y:S02]  /*1ddc0*/  IMAD R7, R12, UR4, RZ ;  /* 0x000000040c077c24 */ /* 0x000fe4000f8e02ff */
[----:B------:R-:W-:Y:S02]  /*1ddd0*/  IMAD.MOV.U32 R5, RZ, RZ, R11 ;  /* 0x000000ffff057224 */ /* 0x000fe400078e000b */
[C---:B------:R-:W-:Y:S02]  /*1dde0*/  IMAD R7, R208.reuse, UR5, R7 ;  /* 0x00000005d0077c24 */ /* 0x040fe4000f8e0207 */
[----:B------:R-:W-:Y:S01]  /*1ddf0*/  IMAD.WIDE.U32 R4, R208, UR4, R4 ;  /* 0x00000004d0047c25 */ /* 0x000fe2000f8e0004 */
[----:B------:R-:W-:-:S02]  /*1de00*/  ULDC.64 UR4, c[0x0][0xb98] ;  /* 0x0002e60000047ab9 */ /* 0x000fc40000000a00 */
[----:B------:R-:W0:Y:S01]  /*1de10*/  @P0 LDC R15, c[0x0][0xbec] ;  /* 0x0002fb00ff0f0b82 */ /* 0x000e220000000800 */
[----:B------:R-:W-:Y:S01]  /*1de20*/  IMAD.MOV.U32 R3, RZ, RZ, R10 ;  /* 0x000000ffff037224 */ /* 0x000fe200078e000a */
[----:B------:R-:W-:-:S03]  /*1de30*/  IADD3 R5, R5, R7, RZ ;  /* 0x0000000705057210 */ /* 0x000fc60007ffe0ff */
[----:B------:R-:W-:-:S03]  /*1de40*/  IMAD.WIDE.U32 R4, R13, UR4, R4 ;  /* 0x000000040d047c25 */ /* 0x000fc6000f8e0004 */
[----:B------:R-:W2:Y:S01]  /*1de50*/  @P0 LDC R21, c[0x0][0xbf0] ;  /* 0x0002fc00ff150b82 */ /* 0x000ea20000000800 */
[----:B0-----:R-:W-:-:S05]  /*1de60*/  @P0 IMAD.HI.U32 R6, R10, R15, RZ ;  /* 0x0000000f0a060227 */ /* 0x001fca00078e00ff */
[----:B--2---:R-:W-:Y:S01]  /*1de70*/  @P0 SHF.R.U32.HI R3, RZ, R21, R6 ;  /* 0x00000015ff030219 */ /* 0x004fe20000011606 */
[----:B------:R-:W-:-:S03]  /*1de80*/  IMAD R6, R14, UR4, RZ ;  /* 0x000000040e067c24 */ /* 0x000fc6000f8e02ff */
[----:B------:R-:W-:Y:S01]  /*1de90*/  IADD3 R4, P0, R3, R4, RZ ;  /* 0x0000000403047210 */ /* 0x000fe20007f1e0ff */
[--C-:B------:R-:W-:Y:S02]  /*1dea0*/  IMAD.MOV R7, RZ, RZ, -R3.reuse ;  /* 0x000000ffff077224 */ /* 0x100fe400078e0a03 */
        /* <DEDUP_REMOVED lines=15> */
.L_x_8465:
[----:B------:R-:W-:Y:S05]  /*1dfa0*/  BSYNC B1 ;  /* 0x0000000000017941 */ /* 0x000fea0003800000 */
.L_x_8464:
[----:B------:R-:W-:Y:S02]  /*1dfb0*/  ULDC.64 UR4, c[0x0][0xaa0] ;  /* 0x0002a80000047ab9 */ /* 0x000fe40000000a00 */
[----:B0-----:R-:W-:Y:S02]  /*1dfc0*/  IMAD R3, R11, UR4, RZ ;  /* 0x000000040b037c24 */ /* 0x001fe4000f8e02ff */
[----:B------:R-:W-:-:S04]  /*1dfd0*/  IMAD.WIDE.U32 R4, R0, UR4, RZ ;  /* 0x0000000400047c25 */ /* 0x000fc8000f8e00ff */
[----:B------:R-:W-:Y:S01]  /*1dfe0*/  IMAD R3, R0, UR5, R3 ;  /* 0x0000000500037c24 */ /* 0x000fe2000f8e0203 */
[----:B------:R-:W-:Y:S01]  /*1dff0*/  ULDC.64 UR4, c[0x0][0xae8] ;  /* 0x0002ba0000047ab9 */ /* 0x000fe20000000a00 */
[----:B------:R-:W-:Y:S02]  /*1e000*/  IMAD R0, R207, 0x20, R188 ;  /* 0x00000020cf007824 */ /* 0x000fe400078e02bc */
[----:B------:R-:W-:Y:S01]  /*1e010*/  IMAD R7, R12, UR4, RZ ;  /* 0x000000040c077c24 */ /* 0x000fe2000f8e02ff */
[----:B------:R-:W-:Y:S01]  /*1e020*/  IADD3 R5, R5, R3, RZ ;  /* 0x0000000305057210 */ /* 0x000fe20007ffe0ff */
[----:B------:R-:W-:Y:S02]  /*1e030*/  IMAD.IADD R9, R193, 0x1, R0 ;  /* 0x00000001c1097824 */ /* 0x000fe400078e0200 */
[----:B------:R-:W-:Y:S02]  /*1e040*/  IMAD R7, R208, UR5, R7 ;  /* 0x00000005d0077c24 */ /* 0x000fe4000f8e0207 */
[----:B-1----:R-:W-:-:S04]  /*1e050*/  @P2 IMAD.HI.U32 R0, R9, R20, RZ ;  /* 0x0000001409002227 */ /* 0x002fc800078e00ff */
        /* <DEDUP_REMOVED lines=10> */
[----:B------:R-:W-:Y:S01]  /*1e100*/  IMAD.MOV R6, RZ, RZ, -R3 ;  /* 0x000000ffff067224 */ /* 0x000fe200078e0a03 */
[----:B------:R-:W-:Y:S01]  /*1e110*/  IADD3 R5, R5, R7, RZ ;  /* 0x0000000705057210 */ /* 0x000fe20007ffe0ff */
        /* <DEDUP_REMOVED lines=10> */
[----:B------:R-:W-:Y:S01]  /*1e1c0*/  ULDC.64 UR4, c[0x0][0xa80] ;  /* 0x0002a00000047ab9 */ /* 0x000fe20000000a00 */
[----:B------:R-:W-:Y:S01]  /*1e1d0*/  IMAD.IADD R193, R188, 0x1, R193 ;  /* 0x00000001bcc17824 */ /* 0x000fe200078e02c1 */
[----:B------:R-:W-:Y:S01]  /*1e1e0*/  LEA R0, P0, R4, UR4, 0x1 ;  /* 0x0000000404007c11 */ /* 0x000fe2000f8008ff */
[----:B------:R-:W-:Y:S01]  /*1e1f0*/  IMAD.IADD R3, R5, 0x1, R3 ;  /* 0x0000000105037824 */ /* 0x000fe200078e0203 */
[----:B------:R-:W-:-:S04]  /*1e200*/  UMOV UR4, 0xffffffff ;  /* 0xffffffff00047882 */ /* 0x000fc80000000000 */
[----:B------:R-:W-:Y:S01]  /*1e210*/  LEA.HI.X R4, R4, UR5, R3, 0x1, P0 ;  /* 0x0000000504047c11 */ /* 0x000fe200080f0c03 */
[----:B------:R-:W-:Y:S06]  /*1e220*/  BRA.DIV UR4, `(.L_x_8466) ;  /* 0x0000009e04387947 */ /* 0x000fec000b800000 */
[----:B------:R0:W1:Y:S04]  /*1e230*/  SHFL.IDX PT, R3, R4, RZ, 0x181f ;  /* 0x00181fff04037589 */ /* 0x00006800000e0000 */
[----:B------:R0:W2:Y:S02]  /*1e240*/  SHFL.IDX PT, R14, R0, RZ, 0x181f ;  /* 0x00181fff000e7589 */ /* 0x0000a400000e0000 */
.L_x_8716:
[----:B------:R-:W-:Y:S01]  /*1e250*/  IMAD R8, R8, R25, RZ ;  /* 0x0000001908087224 */ /* 0x000fe200078e02ff */
[----:B------:R-:W-:Y:S04]  /*1e260*/  BSSY B1, `(.L_x_8467) ;  /* 0x000000c000017945 */ /* 0x000fe80003800000 */
[----:B------:R-:W-:-:S13]  /*1e270*/  ISETP.GE.AND P0, PT, R193, R8, PT ;  /* 0x00000008c100720c */ /* 0x000fda0003f06270 */
[----:B------:R-:W-:Y:S05]  /*1e280*/  @P0 BRA `(.L_x_8468) ;  /* 0x0000000000240947 */ /* 0x000fea0003800000 */
[----:B------:R-:W-:Y:S02]  /*1e290*/  ULDC UR4, c[0x0][0xac8] ;  /* 0x0002b20000047ab9 */ /* 0x000fe40000000800 */
[----:B------:R-:W-:Y:S02]  /*1e2a0*/  ISETP.GE.AND P2, PT, R16, UR4, PT ;  /* 0x0000000410007c0c */ /* 0x000fe4000bf46270 */
[----:B------:R-:W-:-:S11]  /*1e2b0*/  ISETP.GE.AND P3, PT, R2, UR4, PT ;  /* 0x0000000402007c0c */ /* 0x000fd6000bf66270 */
[-C--:B--2---:R-:W-:Y:S02]  /*1e2c0*/  @!P2 LEA R6, P0, R16, R14.reuse, 0x1 ;  /* 0x0000000e1006a211 */ /* 0x084fe400078008ff */
[----:B------:R-:W-:Y:S02]  /*1e2d0*/  @!P3 LEA R14, P1, R2, R14, 0x1 ;  /* 0x0000000e020eb211 */ /* 0x000fe400078208ff */
[-C--:B-1----:R-:W-:Y:S02]  /*1e2e0*/  @!P2 LEA.HI.X R7, R16, R3.reuse, R17, 0x1, P0 ;  /* 0x000000031007a211 */ /* 0x082fe400000f0c11 */
[----:B------:R-:W-:-:S03]  /*1e2f0*/  @!P3 LEA.HI.X R15, R2, R3, R185, 0x1, P1 ;  /* 0x00000003020fb211 */ /* 0x000fc600008f0cb9 */
[----:B------:R4:W-:Y:S04]  /*1e300*/  @!P2 ST.E.128 desc[UR54][R6.64], RZ ;  /* 0x000000ff0600a985 */ /* 0x0009e8000c101d36 */
[----:B------:R4:W-:Y:S02]  /*1e310*/  @!P3 ST.E.128 desc[UR54][R14.64], RZ ;  /* 0x000000ff0e00b985 */ /* 0x0009e4000c101d36 */
.L_x_8468:
[----:B------:R-:W-:Y:S05]  /*1e320*/  BSYNC B1 ;  /* 0x0000000000017941 */ /* 0x000fea0003800000 */
.L_x_8467:
[----:B------:R-:W-:-:S03]  /*1e330*/  UMOV UR4, 0xffffffff ;  /* 0xffffffff00047882 */ /* 0x000fc60000000000 */
[----:B------:R-:W-:Y:S05]  /*1e340*/  BRA.DIV UR4, `(.L_x_8469) ;  /* 0x0000009e04247947 */ /* 0x000fea000b800000 */
[----:B-1----:R1:W0:Y:S04]  /*1e350*/  SHFL.IDX PT, R3, R4, 0x1, 0x181f ;  /* 0x00381f0004037f89 */ /* 0x00222800000e0000 */
[----:B--2-4-:R1:W2:Y:S02]  /*1e360*/  SHFL.IDX PT, R14, R0, 0x1, 0x181f ;  /* 0x00381f00000e7f89 */ /* 0x0142a400000e0000 */
.L_x_8720:
[----:B------:R-:W-:Y:S01]  /*1e370*/  VIADD R5, R193, 0x20 ;  /* 0x00000020c1057836 */ /* 0x000fe20000000000 */
        /* <DEDUP_REMOVED lines=12> */
.L_x_8471:
[----:B------:R-:W-:Y:S05]  /*1e440*/  BSYNC B1 ;  /* 0x0000000000017941 */ /* 0x000fea0003800000 */
.L_x_8470:
[----:B------:R-:W-:-:S03]  /*1e450*/  UMOV UR4, 0xffffffff ;  /* 0xffffffff00047882 */ /* 0x000fc60000000000 */
[----:B------:R-:W-:Y:S05]  /*1e460*/  BRA.DIV UR4, `(.L_x_8472) ;  /* 0x0000009e04247947 */ /* 0x000fea000b800000 */
[----:B0-----:R0:W0:Y:S04]  /*1e470*/  SHFL.IDX PT, R3, R4, 0x2, 0x181f ;  /* 0x00581f0004037f89 */ /* 0x00102800000e0000 */
[----:B--2-4-:R2:W4:Y:S02]  /*1e480*/  SHFL.IDX PT, R14, R0, 0x2, 0x181f ;  /* 0x00581f00000e7f89 */ /* 0x01452400000e0000 */
.L_x_8724:
[----:B------:R-:W-:Y:S01]  /*1e490*/  IADD3 R5, R193, 0x40, RZ ;  /* 0x00000040c1057810 */ /* 0x000fe20007ffe0ff */
[----:B------:R-:W-:Y:S03]  /*1e4a0*/  BSSY B1, `(.L_x_8473) ;  /* 0x000000c000017945 */ /* 0x000fe60003800000 */
        /* <DEDUP_REMOVED lines=11> */
.L_x_8474:
[----:B------:R-:W-:Y:S05]  /*1e560*/  BSYNC B1 ;  /* 0x0000000000017941 */ /* 0x000fea0003800000 */
.L_x_8473:
[----:B------:R-:W-:-:S03]  /*1e570*/  UMOV UR4, 0xffffffff ;  /* 0xffffffff00047882 */ /* 0x000fc60000000000 */
[----:B------:R-:W-:Y:S05]  /*1e580*/  BRA.DIV UR4, `(.L_x_8475) ;  /* 0x0000009e04247947 */ /* 0x000fea000b800000 */
[----:B0-----:R0:W0:Y:S04]  /*1e590*/  SHFL.IDX PT, R3, R4, 0x3, 0x181f ;  /* 0x00781f0004037f89 */ /* 0x00102800000e0000 */
[----:B----4-:R4:W0:Y:S02]  /*1e5a0*/  SHFL.IDX PT, R14, R0, 0x3, 0x181f ;  /* 0x00781f00000e7f89 */ /* 0x01082400000e0000 */
.L_x_8728:
[----:B-12-4-:R-:W-:-:S05]  /*1e5b0*/  VIADD R0, R193, 0x60 ;  /* 0x00000060c1007836 */ /* 0x016fca0000000000 */
        /* <DEDUP_REMOVED lines=11> */
.L_x_8462:
[----:B------:R-:W-:Y:S05]  /*1e670*/  BSYNC B0 ;  /* 0x0000000000007941 */ /* 0x000fea0003800000 */
.L_x_8453:
[----:B------:R-:W-:Y:S02]  /*1e680*/  ULDC UR4, c[0x0][0xc3c] ;  /* 0x00030f0000047ab9 */ /* 0x000fe40000000800 */
[----:B---3--:R-:W-:-:S13]  /*1e690*/  ISETP.GE.AND P0, PT, R43, UR4, PT ;  /* 0x000000042b007c0c */ /* 0x008fda000bf06270 */
[----:B------:R-:W-:Y:S05]  /*1e6a0*/  @!P0 BRA `(.L_x_8476) ;  /* 0xfffffe28009c8947 */ /* 0x000fea000383ffff */
[----:B------:R-:W-:Y:S05]  /*1e6b0*/  BRA `(.L_x_8194) ;  /* 0x0000007000c47947 */ /* 0x000fea0003800000 */
.L_x_8192:
        /* <DEDUP_REMOVED lines=16> */
.L_x_8477:
        /* <DEDUP_REMOVED lines=41> */
.L_x_8483:
[----:B------:R-:W-:Y:S01]  /*1ea50*/  UIADD3 UR4, UR4, 0x1f, URZ ;  /* 0x0000001f04047890 */ /* 0x000fe2000fffe03f */
[----:B------:R-:W-:-:S05]  /*1ea60*/  IMAD.U32 R19, RZ, RZ, UR7 ;  /* 0x00000007ff137e24 */ /* 0x000fca000f8e00ff */
        /* <DEDUP_REMOVED lines=10> */
.L_x_8482:
[----:B------:R-:W-:Y:S05]  /*1eb10*/  BSYNC B0 ;  /* 0x0000000000007941 */ /* 0x000fea0003800000 */
.L_x_8481:
        /* <DEDUP_REMOVED lines=20> */
.L_x_8479:
        /* <DEDUP_REMOVED lines=20> */
.L_x_8484:
        /* <DEDUP_REMOVED lines=30> */
[----:B------:R-:W-:Y:S02]  /*1ef80*/  IABS R8, R15 ;  /* 0x0000000f00087213 */ /* 0x000fe40000000000 */
[----:B------:R-:W-:-:S02]  /*1ef90*/  IADD3 R18, -R15, RZ, RZ ;  /* 0x000000ff0f127210 */ /* 0x000fc40007ffe1ff */
        /* <DEDUP_REMOVED lines=27> */
.L_x_8480:
[----:B------:R-:W-:Y:S02]  /*1f150*/  IMAD.MOV.U32 R17, RZ, RZ, RZ ;  /* 0x000000ffff117224 */ /* 0x000fe400078e00ff */
[----:B------:R-:W-:Y:S02]  /*1f160*/  IMAD.U32 R16, RZ, RZ, UR6 ;  /* 0x00000006ff107e24 */ /* 0x000fe4000f8e00ff */
[----:B------:R-:W-:-:S07]  /*1f170*/  IMAD.MOV.U32 R18, RZ, RZ, RZ ;  /* 0x000000ffff127224 */ /* 0x000fce00078e00ff */
.L_x_8485:
[----:B------:R-:W-:-:S13]  /*1f180*/  ISETP.NE.AND P0, PT, R5, RZ, PT ;  /* 0x000000ff0500720c */ /* 0x000fda0003f05270 */
[----:B------:R-:W0:Y:S01]  /*1f190*/  @!P0 S2R R3, SR_CgaCtaId ;  /* 0x0000000000038919 */ /* 0x000e220000008800 */
[----:B------:R-:W-:-:S04]  /*1f1a0*/  @!P0 MOV R2, 0x400 ;  /* 0x0000040000028802 */ /* 0x000fc80000000f00 */
[----:B0-----:R-:W-:-:S05]  /*1f1b0*/  @!P0 LEA R2, R3, R2, 0x18 ;  /* 0x0000000203028211 */ /* 0x001fca00078ec0ff */
[----:B------:R0:W-:Y:S01]  /*1f1c0*/  @!P0 STS.128 [R2+0x288d0], R16 ;  /* 0x0288d01002008388 */ /* 0x0001e20000000c00 */
[----:B------:R-:W-:Y:S06]  /*1f1d0*/  BAR.ARV 0x5, 0x180 ;  /* 0x0146000000007b1d */ /* 0x000fec0000002000 */
.L_x_8478:
[----:B------:R2:W-:Y:S01]  /*1f1e0*/  STL [R1+0x20], RZ ;  /* 0x000020ff01007387 */ /* 0x0005e20000100800 */
[----:B------:R-:W-:Y:S01]  /*1f1f0*/  ULDC UR4, c[0x0][0xc3c] ;  /* 0x00030f0000047ab9 */ /* 0x000fe20000000800 */
[----:B------:R-:W-:Y:S01]  /*1f200*/  MOV R28, 0x1 ;  /* 0x00000001001c7802 */ /* 0x000fe20000000f00 */
[----:B------:R-:W-:Y:S01]  /*1f210*/  IMAD.MOV.U32 R24, RZ, RZ, RZ ;  /* 0x000000ffff187224 */ /* 0x000fe200078e00ff */
[----:B-1----:R-:W-:-:S13]  /*1f220*/  ISETP.GE.AND P0, PT, R19, UR4, PT ;  /* 0x0000000413007c0c */ /* 0x002fda000bf06270 */
[----:B--2---:R-:W-:Y:S05]  /*1f230*/  @P0 BRA `(.L_x_8486) ;  /* 0x0000006400080947 */ /* 0x004fea0003800000 */
[----:B------:R-:W1:Y:S01]  /*1f240*/  S2UR UR5, SR_CgaCtaId ;  /* 0x00000000000579c3 */ /* 0x000e620000008800 */
[C---:B------:R-:W-:Y:S01]  /*1f250*/  IMAD.SHL.U32 R31, R0.reuse, 0x8, RZ ;  /* 0x00000008001f7824 */ /* 0x040fe200078e00ff */
[----:B0-----:R-:W-:Y:S01]  /*1f260*/  LOP3.LUT R2, R0, 0x7f, RZ, 0xc0, !PT ;  /* 0x0000007f00027812 */ /* 0x001fe200078ec0ff */
[----:B------:R-:W-:Y:S01]  /*1f270*/  UMOV UR4, 0x400 ;  /* 0x0000040000047882 */ /* 0x000fe20000000000 */
[----:B------:R0:W-:Y:S01]  /*1f280*/  STL [R1+0x20], RZ ;  /* 0x000020ff01007387 */ /* 0x0001e20000100800 */
[----:B------:R-:W-:Y:S01]  /*1f290*/  BSSY B8, `(.L_x_8486) ;  /* 0x000063c000087945 */ /* 0x000fe20003800000 */
[----:B------:R-:W-:Y:S01]  /*1f2a0*/  LOP3.LUT R3, R31, 0x1f8, RZ, 0xc0, !PT ;  /* 0x000001f81f037812 */ /* 0x000fe200078ec0ff */
[----:B------:R-:W-:Y:S01]  /*1f2b0*/  IMAD.SHL.U32 R36, R2, 0x8, RZ ;  /* 0x0000000802247824 */ /* 0x000fe200078e00ff */
[----:B------:R-:W-:Y:S01]  /*1f2c0*/  SHF.R.U32.HI R2, RZ, 0x3, R2 ;  /* 0x00000003ff027819 */ /* 0x000fe20000011602 */
[----:B------:R-:W-:Y:S01]  /*1f2d0*/  IMAD.MOV.U32 R26, RZ, RZ, RZ ;  /* 0x000000ffff1a7224 */ /* 0x000fe200078e00ff */
[----:B------:R-:W-:Y:S01]  /*1f2e0*/  LOP3.LUT R3, R3, 0x38, R0, 0x78, !PT ;  /* 0x0000003803037812 */ /* 0x000fe200078e7800 */
[----:B------:R-:W-:Y:S01]  /*1f2f0*/  IMAD.SHL.U32 R0, R0, 0x10, RZ ;  /* 0x0000001000007824 */ /* 0x000fe200078e00ff */
[----:B------:R-:W-:Y:S01]  /*1f300*/  LOP3.LUT R31, R31, 0x38, RZ, 0xc0, !PT ;  /* 0x000000381f1f7812 */ /* 0x000fe200078ec0ff */
[----:B------:R-:W-:Y:S01]  /*1f310*/  IMAD.MOV.U32 R24, RZ, RZ, RZ ;  /* 0x000000ffff187224 */ /* 0x000fe200078e00ff */
[----:B------:R-:W-:Y:S01]  /*1f320*/  LOP3.LUT R36, R3, 0x200, R36, 0xf8, !PT ;  /* 0x0000020003247812 */ /* 0x000fe200078ef824 */
[----:B------:R-:W-:Y:S01]  /*1f330*/  IMAD.MOV.U32 R28, RZ, RZ, 0x1 ;  /* 0x00000001ff1c7424 */ /* 0x000fe200078e00ff */
[----:B------:R-:W-:Y:S01]  /*1f340*/  LOP3.LUT R0, R0, 0x70, RZ, 0xc0, !PT ;  /* 0x0000007000007812 */ /* 0x000fe200078ec0ff */
[----:B------:R-:W-:Y:S01]  /*1f350*/  ULOP3.LUT UR38, UR36, 0x2, URZ, 0xfc, !UPT ;  /* 0x0000000224267892 */ /* 0x000fe2000f8efc3f */
[----:B------:R-:W-:Y:S01]  /*1f360*/  MOV R29, 0x1 ;  /* 0x00000001001d7802 */ /* 0x000fe20000000f00 */
[----:B------:R-:W-:Y:S01]  /*1f370*/  ULDC.64 UR40, c[0x0][0x198] ;  /* 0x0000660000287ab9 */ /* 0x000fe20000000a00 */
[----:B------:R-:W-:Y:S01]  /*1f380*/  LOP3.LUT R2, R2, R0, RZ, 0xfc, !PT ;  /* 0x0000000002027212 */ /* 0x000fe200078efcff */
[----:B------:R-:W-:Y:S01]  /*1f390*/  ULDC UR37, c[0x0][0xc] ;  /* 0x0000030000257ab9 */ /* 0x000fe20000000800 */
[----:B------:R-:W-:Y:S01]  /*1f3a0*/  LOP3.LUT R30, R31, 0x40, RZ, 0xfc, !PT ;  /* 0x000000401f1e7812 */ /* 0x000fe200078efcff */
[----:B-1----:R-:W-:-:S06]  /*1f3b0*/  ULEA UR4, UR5, UR4, 0x18 ;  /* 0x0000000405047291 */ /* 0x002fcc000f8ec03f */
[----:B------:R-:W-:-:S05]  /*1f3c0*/  IMAD.U32 R22, RZ, RZ, UR4 ;  /* 0x00000004ff167e24 */ /* 0x000fca000f8e00ff */
[----:B------:R-:W-:-:S05]  /*1f3d0*/  LEA R0, R36, R22, 0x1 ;  /* 0x0000001624007211 */ /* 0x000fca00078e08ff */
[----:B------:R0:W-:Y:S02]  /*1f3e0*/  STL [R1+0xc], R0 ;  /* 0x00000c0001007387 */ /* 0x0001e40000100800 */
.L_x_8601:
[----:B------:R-:W-:Y:S05]  /*1f3f0*/  YIELD ;  /* 0x0000000000007946 */ /* 0x000fea0003800000 */
[----:B------:R-:W-:Y:S01]  /*1f400*/  ULDC.64 UR4, c[0x0][0xa28] ;  /* 0x00028a0000047ab9 */ /* 0x000fe20000000a00 */
[----:B------:R-:W-:Y:S01]  /*1f410*/  IMAD.MOV.U32 R11, RZ, RZ, RZ ;  /* 0x000000ffff0b7224 */ /* 0x000fe200078e00ff */
[----:B------:R-:W-:Y:S01]  /*1f420*/  ISETP.NE.U32.AND P0, PT, RZ, UR4, PT ;  /* 0x00000004ff007c0c */ /* 0x000fe2000bf05070 */
[----:B-1----:R-:W1:Y:S01]  /*1f430*/  LDC.64 R4, c[0x0][0xa00] ;  /* 0x00028000ff047b82 */ /* 0x002e620000000a00 */
[----:B------:R-:W-:Y:S01]  /*1f440*/  IMAD.MOV.U32 R8, RZ, RZ, RZ ;  /* 0x000000ffff087224 */ /* 0x000fe200078e00ff */
[----:B------:R-:W-:Y:S01]  /*1f450*/  ULDC.64 UR6, c[0x0][0xa10] ;  /* 0x0002840000067ab9 */ /* 0x000fe20000000a00 */
[----:B------:R-:W-:Y:S01]  /*1f460*/  ISETP.NE.AND.EX P0, PT, RZ, UR5, PT, P0 ;  /* 0x00000005ff007c0c */ /* 0x000fe2000bf05300 */
[----:B------:R-:W-:-:S12]  /*1f470*/  ULDC.64 UR4, c[0x0][0xa18] ;  /* 0x0002860000047ab9 */ /* 0x000fd80000000a00 */
[----:B------:R-:W2:Y:S02]  /*1f480*/  @P0 LDC.64 R2, c[0x0][0xa28] ;  /* 0x00028a00ff020b82 */ /* 0x000ea40000000a00 */
[----:B--2---:R-:W-:-:S05]  /*1f490*/  @P0 IMAD.WIDE R2, R19, 0x4, R2 ;  /* 0x0000000413020825 */ /* 0x004fca00078e0202 */
[----:B---3--:R2:W3:Y:S01]  /*1f4a0*/  @P0 LDG.E R11, desc[UR54][R2.64] ;  /* 0x00000036020b0981 */ /* 0x0084e2000c1e1900 */
[----:B------:R-:W-:Y:S01]  /*1f4b0*/  ISETP.NE.U32.AND P0, PT, RZ, UR4, PT ;  /* 0x00000004ff007c0c */ /* 0x000fe2000bf05070 */
[----:B-1----:R-:W-:Y:S01]  /*1f4c0*/  IMAD.WIDE R4, R19, 0x4, R4 ;  /* 0x0000000413047825 */ /* 0x002fe200078e0204 */
[----:B------:R-:W-:Y:S02]  /*1f4d0*/  ISETP.NE.U32.AND P1, PT, RZ, UR6, PT ;  /* 0x00000006ff007c0c */ /* 0x000fe4000bf25070 */
[----:B------:R-:W-:Y:S01]  /*1f4e0*/  ISETP.NE.AND.EX P2, PT, RZ, UR5, PT, P0 ;  /* 0x00000005ff007c0c */ /* 0x000fe2000bf45300 */
[----:B------:R-:W-:Y:S01]  /*1f4f0*/  ULDC.64 UR4, c[0x0][0xa00] ;  /* 0x0002800000047ab9 */ /* 0x000fe20000000a00 */
[----:B------:R-:W-:Y:S01]  /*1f500*/  ISETP.NE.AND.EX P1, PT, RZ, UR7, PT, P1 ;  /* 0x00000007ff007c0c */ /* 0x000fe2000bf25310 */
[----:B0-----:R-:W-:Y:S01]  /*1f510*/  IMAD.MOV.U32 R0, RZ, RZ, RZ ;  /* 0x000000ffff007224 */ /* 0x001fe200078e00ff */
[----:B------:R-:W-:Y:S01]  /*1f520*/  ISETP.NE.U32.AND P0, PT, RZ, UR4, PT ;  /* 0x00000004ff007c0c */ /* 0x000fe2000bf05070 */
[----:B--2---:R-:W0:Y:S03]  /*1f530*/  LDC.64 R2, c[0x0][0xa10] ;  /* 0x00028400ff027b82 */ /* 0x004e260000000a00 */
[----:B------:R-:W-:-:S05]  /*1f540*/  ISETP.NE.AND.EX P0, PT, RZ, UR5, PT, P0 ;  /* 0x00000005ff007c0c */ /* 0x000fca000bf05300 */
[----:B------:R-:W1:Y:S08]  /*1f550*/  @P2 LDC.64 R6, c[0x0][0xa18] ;  /* 0x00028600ff062b82 */ /* 0x000e700000000a00 */
[----:B------:R-:W2:Y:S01]  /*1f560*/  @P0 LDG.E R8, desc[UR54][R4.64] ;  /* 0x0000003604080981 */ /* 0x000ea2000c1e1900 */
        /* <DEDUP_REMOVED lines=14> */
[----:B------:R-:W-:Y:S01]  /*1f650*/  IMAD.U32 R10, RZ, RZ, UR4 ;  /* 0x00000004ff0a7e24 */ /* 0x000fe2000f8e00ff */
[----:B0-----:R-:W-:Y:S01]  /*1f660*/  MOV R6, UR5 ;  /* 0x0000000500067c02 */ /* 0x001fe20008000f00 */
[----:B---3--:R0:W-:Y:S04]  /*1f670*/  STL [R1+0x4], R11 ;  /* 0x0000040b01007387 */ /* 0x0081e80000100800 */
[----:B--2---:R0:W-:Y:S01]  /*1f680*/  STL [R1+0x10], R8 ;  /* 0x0000100801007387 */ /* 0x0041e20000100800 */
[----:B------:R-:W-:Y:S05]  /*1f690*/  @P2 BRA `(.L_x_8487) ;  /* 0x0000000000102947 */ /* 0x000fea0003800000 */
[----:B------:R-:W-:Y:S05]  /*1f6a0*/  @!P0 BRA `(.L_x_8487) ;  /* 0x00000000000c8947 */ /* 0x000fea0003800000 */
[----:B0-----:R-:W2:Y:S04]  /*1f6b0*/  LDG.E R8, desc[UR54][R4.64] ;  /* 0x0000003604087981 */ /* 0x001ea8000c1e1900 */
[----:B-----5:R-:W2:Y:S02]  /*1f6c0*/  LDG.E R33, desc[UR54][R4.64+0x4] ;  /* 0x0000043604217981 */ /* 0x020ea4000c1e1900 */
[----:B--2---:R-:W-:-:S07]  /*1f6d0*/  IMAD.IADD R33, R33, 0x1, -R8 ;  /* 0x0000000121217824 */ /* 0x004fce00078e0a08 */
.L_x_8487:
        /* <DEDUP_REMOVED lines=8> */
.L_x_8488:
        /* <DEDUP_REMOVED lines=9> */
.L_x_8489:
[----:B-1----:R-:W2:Y:S01]  /*1f7f0*/  @P1 LDG.E R5, desc[UR54][R2.64] ;  /* 0x0000003602051981 */ /* 0x002ea2000c1e1900 */
[----:B------:R-:W1:Y:S03]  /*1f800*/  LDC R7, c[0x0][0x448] ;  /* 0x00011200ff077b82 */ /* 0x000e660000000800 */
[----:B------:R3:W2:Y:S01]  /*1f810*/  @P1 LDG.E R4, desc[UR54][R2.64+0x4] ;  /* 0x0000043602041981 */ /* 0x0006a2000c1e1900 */
[----:B------:R-:W-:Y:S01]  /*1f820*/  SHF.L.U32 R27, R17, 0x7, RZ ;  /* 0x00000007111b7819 */ /* 0x000fe200000006ff */
[----:B-----5:R-:W-:-:S03]  /*1f830*/  IMAD.IADD R10, R10, 0x1, -R11 ;  /* 0x000000010a0a7824 */ /* 0x020fc600078e0a0b */
[----:B---3--:R-:W3:Y:S01]  /*1f840*/  LDC.64 R2, c[0x0][0x9e0] ;  /* 0x00027800ff027b82 */ /* 0x008ee20000000a00 */
[----:B-1----:R-:W-:Y:S01]  /*1f850*/  ISETP.NE.AND P2, PT, R7, 0x1, PT ;  /* 0x000000010700780c */ /* 0x002fe20003f45270 */
[----:B------:R-:W-:-:S12]  /*1f860*/  VIADD R7, R27, 0x7f ;  /* 0x0000007f1b077836 */ /* 0x000fd80000000000 */
[----:B0-----:R-:W0:Y:S01]  /*1f870*/  @P2 LDC R8, c[0x0][0x44c] ;  /* 0x00011300ff082b82 */ /* 0x001e220000000800 */
[----:B---3--:R-:W-:-:S07]  /*1f880*/  ISETP.GE.AND P3, PT, R3, 0x1, PT ;  /* 0x000000010300780c */ /* 0x008fce0003f66270 */
[----:B------:R-:W1:Y:S01]  /*1f890*/  @P2 LDC R9, c[0x0][0x450] ;  /* 0x00011400ff092b82 */ /* 0x000e620000000800 */
[----:B--2---:R-:W-:Y:S02]  /*1f8a0*/  @P1 IMAD.IADD R6, R4, 0x1, -R5 ;  /* 0x0000000104061824 */ /* 0x004fe400078e0a05 */
[----:B0-----:R-:W-:-:S04]  /*1f8b0*/  @P2 IMAD.HI.U32 R4, R7, R8, RZ ;  /* 0x0000000807042227 */ /* 0x001fc800078e00ff */
[----:B------:R-:W-:Y:S01]  /*1f8c0*/  IMAD.IADD R37, R10, 0x1, R6 ;  /* 0x000000010a257824 */ /* 0x000fe200078e0206 */
[----:B-1----:R-:W-:-:S03]  /*1f8d0*/  @P2 SHF.R.U32.HI R7, RZ, R9, R4 ;  /* 0x00000009ff072219 */ /* 0x002fc60000011604 */
[C---:B------:R-:W-:Y:S01]  /*1f8e0*/  VIADD R4, R37.reuse, 0x7f ;  /* 0x0000007f25047836 */ /* 0x040fe20000000000 */
[----:B------:R-:W-:-:S04]  /*1f8f0*/  IADD3 R8, R37, 0x1, -R33 ;  /* 0x0000000125087810 */ /* 0x000fc80007ffe821 */
[----:B------:R-:W-:Y:S02]  /*1f900*/  SHF.R.S32.HI R5, RZ, 0x1f, R4 ;  /* 0x0000001fff057819 */ /* 0x000fe40000011404 */
[----:B------:R-:W-:Y:S02]  /*1f910*/  IADD3 R7, R8, R7, RZ ;  /* 0x0000000708077210 */ /* 0x000fe40007ffe0ff */
[----:B------:R-:W-:-:S03]  /*1f920*/  LEA.HI R5, R5, R4, RZ, 0x7 ;  /* 0x0000000405057211 */ /* 0x000fc600078f38ff */
[----:B------:R-:W-:Y:S01]  /*1f930*/  IMAD.IADD R2, R7, 0x1, R2 ;  /* 0x0000000107027824 */ /* 0x000fe200078e0202 */
        /* <DEDUP_REMOVED lines=13> */
.L_x_8492:
[----:B------:R-:W-:-:S13]  /*1fa10*/  ISETP.NE.AND P0, PT, R3, 0x1, PT ;  /* 0x000000010300780c */ /* 0x000fda0003f05270 */
[----:B------:R-:W0:Y:S02]  /*1fa20*/  @P0 LDC.64 R4, c[0x0][0x9e8] ;  /* 0x00027a00ff040b82 */ /* 0x000e240000000a00 */
[----:B0-----:R-:W-:-:S05]  /*1fa30*/  @P0 IMAD.HI.U32 R4, R11, R4, RZ ;  /* 0x000000040b040227 */ /* 0x001fca00078e00ff */
[----:B------:R-:W-:-:S07]  /*1fa40*/  @P0 SHF.R.U32.HI R11, RZ, R5, R4 ;  /* 0x00000005ff0b0219 */ /* 0x000fce0000011604 */
.L_x_8493:
[----:B------:R-:W-:Y:S05]  /*1fa50*/  BSYNC B0 ;  /* 0x0000000000007941 */ /* 0x000fea0003800000 */
.L_x_8491:
[----:B------:R-:W-:-:S05]  /*1fa60*/  IMAD R11, R11, R3, R3 ;  /* 0x000000030b0b7224 */ /* 0x000fca00078e0203 */
[----:B------:R-:W-:-:S07]  /*1fa70*/  VIMNMX R2, R2, R11, PT ;  /* 0x0000000b02027248 */ /* 0x000fce0003fe0100 */
.L_x_8490:
        /* <DEDUP_REMOVED lines=20> */
.L_x_8496:
[----:B------:R-:W-:-:S13]  /*1fbc0*/  ISETP.NE.AND P0, PT, R3, 0x1, PT ;  /* 0x000000010300780c */ /* 0x000fda0003f05270 */
[----:B------:R-:W0:Y:S02]  /*1fbd0*/  @P0 LDC.64 R4, c[0x0][0x9e8] ;  /* 0x00027a00ff040b82 */ /* 0x000e240000000a00 */
[----:B0-----:R-:W-:-:S05]  /*1fbe0*/  @P0 IMAD.HI.U32 R4, R12, R4, RZ ;  /* 0x000000040c040227 */ /* 0x001fca00078e00ff */
[----:B------:R-:W-:-:S07]  /*1fbf0*/  @P0 SHF.R.U32.HI R12, RZ, R5, R4 ;  /* 0x00000005ff0c0219 */ /* 0x000fce0000011604 */
.L_x_8497:
[----:B------:R-:W-:Y:S05]  /*1fc00*/  BSYNC B0 ;  /* 0x0000000000007941 */ /* 0x000fea0003800000 */
.L_x_8495:
[----:B------:R-:W-:-:S05]  /*1fc10*/  IMAD R12, R12, R3, RZ ;  /* 0x000000030c0c7224 */ /* 0x000fca00078e02ff */
[----:B------:R-:W-:-:S07]  /*1fc20*/  VIMNMX R11, R11, R12, !PT ;  /* 0x0000000c0b0b7248 */ /* 0x000fce0007fe0100 */
.L_x_8494:
[----:B------:R-:W-:Y:S01]  /*1fc30*/  VIADD R2, R2, 0x7f ;  /* 0x0000007f02027836 */ /* 0x000fe20000000000 */
[----:B------:R-:W-:Y:S04]  /*1fc40*/  BSSY B0, `(.L_x_8498) ;  /* 0x000011b000007945 */ /* 0x000fe80003800000 */
[----:B------:R-:W-:-:S04]  /*1fc50*/  SHF.R.S32.HI R3, RZ, 0x1f, R2 ;  /* 0x0000001fff037819 */ /* 0x000fc80000011402 */
[----:B------:R-:W-:Y:S02]  /*1fc60*/  LEA.HI R3, R3, R2, RZ, 0x7 ;  /* 0x0000000203037211 */ /* 0x000fe400078f38ff */
[----:B------:R-:W-:-:S04]  /*1fc70*/  SHF.R.S32.HI R2, RZ, 0x1f, R11 ;  /* 0x0000001fff027819 */ /* 0x000fc8000001140b */
[----:B------:R-:W-:Y:S02]  /*1fc80*/  LEA.HI R11, R2, R11, RZ, 0x7 ;  /* 0x0000000b020b7211 */ /* 0x000fe400078f38ff */
[----:B------:R-:W-:Y:S02]  /*1fc90*/  SHF.R.S32.HI R2, RZ, 0x7, R3 ;  /* 0x00000007ff027819 */ /* 0x000fe40000011403 */
[----:B------:R-:W-:Y:S02]  /*1fca0*/  SHF.R.S32.HI R11, RZ, 0x7, R11 ;  /* 0x00000007ff0b7819 */ /* 0x000fe4000001140b */
[----:B------:R-:W-:Y:S02]  /*1fcb0*/  VIMNMX R3, R9, R2, PT ;  /* 0x0000000209037248 */ /* 0x000fe40003fe0100 */
[----:B------:R-:W-:-:S03]  /*1fcc0*/  VIMNMX R11, RZ, R11, !PT ;  /* 0x0000000bff0b7248 */ /* 0x000fc60007fe0100 */
[----:B------:R-:W-:Y:S01]  /*1fcd0*/  IMAD R3, R3, 0x80, -R10 ;  /* 0x0000008003037824 */ /* 0x000fe200078e0a0a */
[----:B------:R-:W-:-:S04]  /*1fce0*/  LEA R11, R11, -R10, 0x7 ;  /* 0x8000000a0b0b7211 */ /* 0x000fc800078e38ff */
[----:B------:R-:W-:Y:S02]  /*1fcf0*/  VIMNMX R2, R3, R6, PT ;  /* 0x0000000603027248 */ /* 0x000fe40003fe0100 */
[----:B------:R-:W-:-:S04]  /*1fd00*/  VIMNMX R11, RZ, R11, !PT ;  /* 0x0000000bff0b7248 */ /* 0x000fc80007fe0100 */
        /* <DEDUP_REMOVED lines=17> */
.L_x_8731:
[----:B-1----:R-:W-:Y:S02]  /*1fe20*/  ISETP.NE.AND P0, PT, R14, RZ, PT ;  /* 0x000000ff0e00720c */ /* 0x002fe40003f05270 */
[----:B------:R-:W-:-:S11]  /*1fe30*/  PLOP3.LUT P6, PT, PT, PT, PT, 0x8, 0x0 ;  /* 0x000000000000781c */ /* 0x000fd60003fce170 */
[----:B------:R-:W-:Y:S05]  /*1fe40*/  @P0 BRA `(.L_x_8501) ;  /* 0x00000000000c0947 */ /* 0x000fea0003800000 */
[----:B------:R-:W-:-:S03]  /*1fe50*/  UMOV UR4, 0xffffffff ;  /* 0xffffffff00047882 */ /* 0x000fc60000000000 */
[----:B------:R-:W-:Y:S05]  /*1fe60*/  BRA.DIV UR4, `(.L_x_8502) ;  /* 0x0000008604687947 */ /* 0x000fea000b800000 */
[----:B------:R-:W-:-:S13]  /*1fe70*/  ELECT P6, URZ, PT ;  /* 0x00000000003f782f */ /* 0x000fda00038c0000 */
.L_x_8501:
[----:B0-----:R-:W2:Y:S01]  /*1fe80*/  LDL R2, [R1+0x20] ;  /* 0x0000200001027983 */ /* 0x001ea20000100800 */
[----:B------:R-:W-:Y:S01]  /*1fe90*/  BSSY B1, `(.L_x_8503) ;  /* 0x0000008000017945 */ /* 0x000fe20003800000 */
[----:B--2---:R-:W-:-:S05]  /*1fea0*/  VIADD R2, R2, 0x1 ;  /* 0x0000000102027836 */ /* 0x004fca0000000000 */
[----:B------:R-:W-:-:S04]  /*1feb0*/  LEA.HI R3, R2, R2, RZ, 0x1 ;  /* 0x0000000202037211 */ /* 0x000fc800078f08ff */
[----:B------:R-:W-:-:S05]  /*1fec0*/  LOP3.LUT R3, R3, 0xfffffffe, RZ, 0xc0, !PT ;  /* 0xfffffffe03037812 */ /* 0x000fca00078ec0ff */
[----:B------:R-:W-:-:S05]  /*1fed0*/  IMAD.IADD R3, R2, 0x1, -R3 ;  /* 0x0000000102037824 */ /* 0x000fca00078e0a03 */
[----:B------:R-:W-:-:S04]  /*1fee0*/  SHF.L.U32 R3, R3, 0x1f, RZ ;  /* 0x0000001f03037819 */ /* 0x000fc800000006ff */
[----:B------:R-:W0:Y:S02]  /*1fef0*/  SYNCS.PHASECHK.TRANS64.TRYWAIT P0, [R22+URZ+0x28820], R3 ;  /* 0x02882003160075a7 */ /* 0x000e24000800017f */
[----:B0-----:R-:W-:Y:S05]  /*1ff00*/  @!P0 BRA `(.L_x_8504) ;  /* 0x0000008400608947 */ /* 0x001fea0003800000 */
.L_x_8734:
[----:B------:R-:W-:Y:S05]  /*1ff10*/  BSYNC B1 ;  /* 0x0000000000017941 */ /* 0x000fea0003800000 */
.L_x_8503:
        /* <DEDUP_REMOVED lines=10> */
.L_x_8735:
[----:B------:R-:W-:Y:S05]  /*1ffc0*/  BSYNC B2 ;  /* 0x0000000000027941 */ /* 0x000fea0003800000 */
.L_x_8507:
        /* <DEDUP_REMOVED lines=9> */
.L_x_8510:
[----:B------:R-:W-:Y:S05]  /*20060*/  BSYNC B2 ;  /* 0x0000000000027941 */ /* 0x000fea0003800000 */
.L_x_8509:
[----:B------:R-:W-:Y:S01]  /*20070*/  IMAD.MOV.U32 R15, RZ, RZ, RZ ;  /* 0x000000ffff0f7224 */ /* 0x000fe200078e00ff */
[----:B0-----:R-:W-:Y:S01]  /*20080*/  LEA R3, R26, R22, 0xf ;  /* 0x000000161a037211 */ /* 0x001fe200078e78ff */
[----:B------:R-:W-:Y:S01]  /*20090*/  IMAD R10, R6, 0x80, R0 ;  /* 0x00000080060a7824 */ /* 0x000fe200078e0200 */
[----:B------:R-:W-:Y:S01]  /*200a0*/  UIADD3 UR4, UP0, UR40, 0x570, URZ ;  /* 0x0000057028047890 */ /* 0x000fe2000ff1e03f */
[----:B------:R-:W-:Y:S01]  /*200b0*/  PLOP3.LUT P0, PT, PT, PT, PT, 0x80, 0x0 ;  /* 0x000000000000781c */ /* 0x000fe20003f0f070 */
[----:B------:R-:W-:Y:S01]  /*200c0*/  IMAD.SHL.U32 R12, R26, 0x4000, RZ ;  /* 0x000040001a0c7824 */ /* 0x000fe200078e00ff */
[----:B------:R-:W-:Y:S01]  /*200d0*/  R2UR UR10, R15 ;  /* 0x000000000f0a72ca */ /* 0x000fe200000e0000 */
[----:B------:R-:W-:Y:S01]  /*200e0*/  VIADD R10, R10, 0xffffff80 ;  /* 0xffffff800a0a7836 */ /* 0x000fe20000000000 */
[----:B------:R-:W-:Y:S01]  /*200f0*/  UIADD3.X UR5, URZ, UR41, URZ, UP0, !UPT ;  /* 0x000000293f057290 */ /* 0x000fe200087fe43f */
[----:B------:R-:W-:Y:S01]  /*20100*/  VIADD R2, R11, 0x28890 ;  /* 0x000288900b027836 */ /* 0x000fe20000000000 */
[----:B------:R-:W-:Y:S01]  /*20110*/  UMOV UR6, 0x0 ;  /* 0x0000000000067882 */ /* 0x000fe20000000000 */
[----:B------:R-:W-:Y:S01]  /*20120*/  VIADD R13, R3, 0x18400 ;  /* 0x00018400030d7836 */ /* 0x000fe20000000000 */
[----:B------:R-:W-:-:S09]  /*20130*/  UMOV UR7, 0x12f00000 ;  /* 0x12f0000000077882 */ /* 0x000fd20000000000 */
.L_x_8511:
        /* <DEDUP_REMOVED lines=16> */
.L_x_8512:
        /* <DEDUP_REMOVED lines=13> */
.L_x_8736:
[----:B------:R-:W-:Y:S05]  /*20310*/  BSYNC B2 ;  /* 0x0000000000027941 */ /* 0x000fea0003800000 */
.L_x_8513:
[----:B------:R-:W-:Y:S01]  /*20320*/  BSSY B2, `(.L_x_8515) ;  /* 0x000000b000027945 */ /* 0x000fe20003800000 */
[----:B------:R-:W-:Y:S02]  /*20330*/  IMAD.MOV.U32 R2, RZ, RZ, 0x0 ;  /* 0x00000000ff027424 */ /* 0x000fe400078e00ff */
[----:B------:R-:W-:Y:S01]  /*20340*/  IMAD.MOV.U32 R3, RZ, RZ, 0x12f00000 ;  /* 0x12f00000ff037424 */ /* 0x000fe200078e00ff */
[----:B------:R-:W-:Y:S06]  /*20350*/  @P1 BRA `(.L_x_8516) ;  /* 0x00000000001c1947 */ /* 0x000fec0003800000 */
[----:B------:R-:W2:Y:S01]  /*20360*/  S2R R17, SR_TID.X ;  /* 0x0000000000117919 */ /* 0x000ea20000002100 */
[----:B01----:R-:W-:-:S04]  /*20370*/  IMAD.MOV.U32 R14, RZ, RZ, 0x8000 ;  /* 0x00008000ff0e7424 */ /* 0x003fc800078e00ff */
[----:B------:R3:W-:Y:S01]  /*20380*/  SYNCS.ARRIVE.TRANS64 RZ, [R11+URZ+0x288b0], R14 ;  /* 0x0288b00e0bff79a7 */ /* 0x0007e2000800003f */
[----:B--2---:R-:W-:-:S04]  /*20390*/  LOP3.LUT R17, R17, 0x1f, RZ, 0xc0, !PT ;  /* 0x0000001f11117812 */ /* 0x004fc800078ec0ff */
[----:B------:R-:W-:-:S13]  /*203a0*/  ISETP.NE.AND P0, PT, R17, RZ, PT ;  /* 0x000000ff1100720c */ /* 0x000fda0003f05270 */
[----:B---3--:R-:W-:Y:S05]  /*203b0*/  @!P0 BRA `(.L_x_8516) ;  /* 0x0000000000048947 */ /* 0x008fea0003800000 */
[----:B------:R-:W-:Y:S01]  /*203c0*/  BPT.TRAP 0x1 ;  /* 0x000000040000795c */ /* 0x000fe20000300000 */
.L_x_8516:
[----:B------:R-:W-:Y:S05]  /*203d0*/  BSYNC B2 ;  /* 0x0000000000027941 */ /* 0x000fea0003800000 */
.L_x_8515:
[----:B------:R-:W-:Y:S01]  /*203e0*/  R2UR UR10, R15 ;  /* 0x000000000f0a72ca */ /* 0x000fe200000e0000 */
[----:B------:R-:W-:Y:S01]  /*203f0*/  IMAD R12, R12, 0x2, R22 ;  /* 0x000000020c0c7824 */ /* 0x000fe200078e0216 */
[----:B------:R-:W-:Y:S01]  /*20400*/  R2UR UR6, R2 ;  /* 0x00000000020672ca */ /* 0x000fe200000e0000 */
[----:B------:R-:W-:Y:S01]  /*20410*/  UIADD3 UR4, UP0, UR40, 0x670, URZ ;  /* 0x0000067028047890 */ /* 0x000fe2000ff1e03f */
[----:B------:R-:W-:Y:S01]  /*20420*/  R2UR UR7, R3 ;  /* 0x00000000030772ca */ /* 0x000fe200000e0000 */
[----:B01----:R-:W-:Y:S01]  /*20430*/  VIADD R14, R12, 0x400 ;  /* 0x000004000c0e7836 */ /* 0x003fe20000000000 */
[----:B------:R-:W-:Y:S01]  /*20440*/  PLOP3.LUT P0, PT, PT, PT, PT, 0x80, 0x0 ;  /* 0x000000000000781c */ /* 0x000fe20003f0f070 */
[----:B------:R-:W-:Y:S01]  /*20450*/  UIADD3.X UR5, URZ, UR41, URZ, UP0, !UPT ;  /* 0x000000293f057290 */ /* 0x000fe200087fe43f */
[----:B------:R-:W-:-:S11]  /*20460*/  IADD3 R11, R11, 0x288b0, RZ ;  /* 0x000288b00b0b7810 */ /* 0x000fd60007ffe0ff */
.L_x_8517:
        /* <DEDUP_REMOVED lines=15> */
.L_x_8518:
        /* <DEDUP_REMOVED lines=10> */
.L_x_8506:
[----:B------:R-:W-:Y:S05]  /*20600*/  BSYNC B1 ;  /* 0x0000000000017941 */ /* 0x000fea0003800000 */
.L_x_8505:
        /* <DEDUP_REMOVED lines=9> */
.L_x_8533:
[----:B------:R-:W-:Y:S05]  /*206a0*/  YIELD ;  /* 0x0000000000007946 */ /* 0x000fea0003800000 */
[----:B------:R-:W-:Y:S04]  /*206b0*/  BSSY B1, `(.L_x_8519) ;  /* 0x000006b000017945 */ /* 0x000fe80003800000 */
[----:B------:R-:W-:Y:S05]  /*206c0*/  @!P6 BRA `(.L_x_8520) ;  /* 0x0000000400a4e947 */ /* 0x000fea0003800000 */
[----:B------:R-:W-:Y:S01]  /*206d0*/  LEA R12, R26, R22, 0x3 ;  /* 0x000000161a0c7211 */ /* 0x000fe200078e18ff */
[----:B0-----:R-:W0:Y:S01]  /*206e0*/  S2R R3, SR_TID.X ;  /* 0x0000000000037919 */ /* 0x001e220000002100 */
[----:B------:R-:W-:Y:S01]  /*206f0*/  SHF.L.U32 R2, R29, 0x1f, RZ ;  /* 0x0000001f1d027819 */ /* 0x000fe200000006ff */
[----:B------:R-:W-:Y:S03]  /*20700*/  BSSY B2, `(.L_x_8521) ;  /* 0x0000005000027945 */ /* 0x000fe60003800000 */
[----:B------:R-:W1:Y:S01]  /*20710*/  SYNCS.PHASECHK.TRANS64.TRYWAIT P1, [R12+URZ+0x288a0], R2 ;  /* 0x0288a0020c0075a7 */ /* 0x000e62000802017f */
[----:B0-----:R-:W-:-:S04]  /*20720*/  LOP3.LUT R3, R3, 0x7f, RZ, 0xc0, !PT ;  /* 0x0000007f03037812 */ /* 0x001fc800078ec0ff */
[----:B------:R-:W-:Y:S01]  /*20730*/  ISETP.NE.AND P2, PT, R3, RZ, PT ;  /* 0x000000ff0300720c */ /* 0x000fe20003f45270 */
[----:B-1----:R-:W-:-:S12]  /*20740*/  @!P1 BRA `(.L_x_8522) ;  /* 0x0000007c008c9947 */ /* 0x002fd80003800000 */
.L_x_8737:
[----:B------:R-:W-:Y:S05]  /*20750*/  BSYNC B2 ;  /* 0x0000000000027941 */ /* 0x000fea0003800000 */
.L_x_8521:
        /* <DEDUP_REMOVED lines=9> */
.L_x_8524:
[----:B------:R-:W-:Y:S05]  /*207f0*/  BSYNC B2 ;  /* 0x0000000000027941 */ /* 0x000fea0003800000 */
.L_x_8523:
        /* <DEDUP_REMOVED lines=11> */
.L_x_8525:
        /* <DEDUP_REMOVED lines=16> */
.L_x_8526:
        /* <DEDUP_REMOVED lines=13> */
.L_x_8738:
[----:B------:R-:W-:Y:S05]  /*20a80*/  BSYNC B2 ;  /* 0x0000000000027941 */ /* 0x000fea0003800000 */
.L_x_8527:
[----:B------:R-:W-:Y:S01]  /*20a90*/  BSSY B2, `(.L_x_8529) ;  /* 0x000000b000027945 */ /* 0x000fe20003800000 */
[----:B01----:R-:W-:Y:S01]  /*20aa0*/  IMAD.MOV.U32 R2, RZ, RZ, 0x0 ;  /* 0x00000000ff027424 */ /* 0x003fe200078e00ff */
[----:B------:R-:W-:Y:S02]  /*20ab0*/  MOV R3, 0x12f00000 ;  /* 0x12f0000000037802 */ /* 0x000fe40000000f00 */
        /* <DEDUP_REMOVED lines=8> */
.L_x_8530:
[----:B------:R-:W-:Y:S05]  /*20b40*/  BSYNC B2 ;  /* 0x0000000000027941 */ /* 0x000fea0003800000 */
.L_x_8529:
        /* <DEDUP_REMOVED lines=8> */
.L_x_8531:
        /* <DEDUP_REMOVED lines=15> */
.L_x_8532:
        /* <DEDUP_REMOVED lines=10> */
.L_x_8520:
[----:B------:R-:W-:Y:S05]  /*20d60*/  BSYNC B1 ;  /* 0x0000000000017941 */ /* 0x000fea0003800000 */
.L_x_8519:
        /* <DEDUP_REMOVED lines=8> */
.L_x_8499:
[----:B------:R-:W-:Y:S05]  /*20df0*/  BSYNC B0 ;  /* 0x0000000000007941 */ /* 0x000fea0003800000 */
.L_x_8498:
[----:B------:R-:W1:Y:S01]  /*20e00*/  LDC R0, c[0x0][0x448] ;  /* 0x00011200ff007b82 */ /* 0x000e620000000800 */
[----:B------:R-:W-:Y:S01]  /*20e10*/  VIADD R5, R27, 0x7f ;  /* 0x0000007f1b057836 */ /* 0x000fe20000000000 */
[----:B------:R-:W-:Y:S06]  /*20e20*/  @!P0 WARPSYNC.ALL ;  /* 0x0000000000008948 */ /* 0x000fec0003800000 */
[----:B0-----:R-:W0:Y:S08]  /*20e30*/  LDC.64 R2, c[0x0][0x9e0] ;  /* 0x00027800ff027b82 */ /* 0x001e300000000a00 */
[----:B------:R-:W-:Y:S01]  /*20e40*/  @!P0 BAR.SYNC.DEFER_BLOCKING 0xc, 0x180 ;  /* 0x0306000000008b1d */ /* 0x000fe20000010000 */
[----:B-1----:R-:W-:-:S02]  /*20e50*/  ISETP.NE.AND P1, PT, R0, 0x1, PT ;  /* 0x000000010000780c */ /* 0x002fc40003f25270 */
[----:B0-----:R-:W-:-:S11]  /*20e60*/  ISETP.GE.AND P2, PT, R3, 0x1, PT ;  /* 0x000000010300780c */ /* 0x001fd60003f46270 */
[----:B------:R-:W0:Y:S08]  /*20e70*/  @P1 LDC R0, c[0x0][0x44c] ;  /* 0x00011300ff001b82 */ /* 0x000e300000000800 */
[----:B------:R-:W1:Y:S01]  /*20e80*/  @P1 LDC R11, c[0x0][0x450] ;  /* 0x00011400ff0b1b82 */ /* 0x000e620000000800 */
[----:B0-----:R-:W-:-:S05]  /*20e90*/  @P1 IMAD.HI.U32 R0, R5, R0, RZ ;  /* 0x0000000005001227 */ /* 0x001fca00078e00ff */
[----:B-1----:R-:W-:-:S05]  /*20ea0*/  @P1 SHF.R.U32.HI R5, RZ, R11, R0 ;  /* 0x0000000bff051219 */ /* 0x002fca0000011600 */
[----:B------:R-:W-:-:S04]  /*20eb0*/  IMAD.IADD R11, R8, 0x1, R5 ;  /* 0x00000001080b7824 */ /* 0x000fc800078e0205 */
[----:B------:R-:W-:Y:S01]  /*20ec0*/  IMAD.IADD R2, R11, 0x1, R2 ;  /* 0x000000010b027824 */ /* 0x000fe200078e0202 */
        /* <DEDUP_REMOVED lines=12> */
.L_x_8536:
[----:B------:R-:W-:-:S13]  /*20f90*/  ISETP.NE.AND P0, PT, R3, 0x1, PT ;  /* 0x000000010300780c */ /* 0x000fda0003f05270 */
[----:B------:R-:W0:Y:S02]  /*20fa0*/  @P0 LDC.64 R4, c[0x0][0x9e8] ;  /* 0x00027a00ff040b82 */ /* 0x000e240000000a00 */
[----:B0-----:R-:W-:-:S05]  /*20fb0*/  @P0 IMAD.HI.U32 R4, R0, R4, RZ ;  /* 0x0000000400040227 */ /* 0x001fca00078e00ff */
[----:B------:R-:W-:-:S07]  /*20fc0*/  @P0 SHF.R.U32.HI R0, RZ, R5, R4 ;  /* 0x00000005ff000219 */ /* 0x000fce0000011604 */
.L_x_8537:
[----:B------:R-:W-:Y:S05]  /*20fd0*/  BSYNC B0 ;  /* 0x0000000000007941 */ /* 0x000fea0003800000 */
.L_x_8535:
[----:B------:R-:W-:-:S05]  /*20fe0*/  IMAD R5, R0, R3, R3 ;  /* 0x0000000300057224 */ /* 0x000fca00078e0203 */
[----:B------:R-:W-:-:S07]  /*20ff0*/  VIMNMX R2, R2, R5, PT ;  /* 0x0000000502027248 */ /* 0x000fce0003fe0100 */
.L_x_8534:
[----:B------:R-:W0:Y:S01]  /*21000*/  @P1 LDC R0, c[0x0][0x44c] ;  /* 0x00011300ff001b82 */ /* 0x000e220000000800 */
[----:B------:R-:W-:Y:S01]  /*21010*/  VIADD R2, R2, 0x7f ;  /* 0x0000007f02027836 */ /* 0x000fe20000000000 */
[----:B------:R-:W-:-:S04]  /*21020*/  ULDC UR4, c[0x0][0x9dc] ;  /* 0x0002770000047ab9 */ /* 0x000fc80000000800 */
[----:B------:R-:W-:Y:S02]  /*21030*/  SHF.R.S32.HI R5, RZ, 0x1f, R2 ;  /* 0x0000001fff057819 */ /* 0x000fe40000011402 */
[----:B------:R-:W1:Y:S02]  /*21040*/  @P1 LDC R11, c[0x0][0x450] ;  /* 0x00011400ff0b1b82 */ /* 0x000e640000000800 */
[----:B------:R-:W-:Y:S01]  /*21050*/  LEA.HI R5, R5, R2, RZ, 0x7 ;  /* 0x0000000205057211 */ /* 0x000fe200078f38ff */
[----:B------:R-:W-:Y:S02]  /*21060*/  IMAD.MOV.U32 R2, RZ, RZ, R27 ;  /* 0x000000ffff027224 */ /* 0x000fe400078e001b */
[----:B0-----:R-:W-:-:S05]  /*21070*/  @P1 IMAD.HI.U32 R0, R27, R0, RZ ;  /* 0x000000001b001227 */ /* 0x001fca00078e00ff */
[----:B-1----:R-:W-:Y:S02]  /*21080*/  @P1 SHF.R.U32.HI R2, RZ, R11, R0 ;  /* 0x0000000bff021219 */ /* 0x002fe40000011600 */
[----:B------:R-:W-:-:S03]  /*21090*/  SHF.R.S32.HI R0, RZ, 0x7, R5 ;  /* 0x00000007ff007819 */ /* 0x000fc60000011405 */
[----:B------:R-:W-:Y:S01]  /*210a0*/  IMAD.IADD R7, R7, 0x1, R2 ;  /* 0x0000000107077824 */ /* 0x000fe200078e0202 */
[----:B------:R-:W-:-:S04]  /*210b0*/  VIMNMX R23, R9, R0, PT ;  /* 0x0000000009177248 */ /* 0x000fc80003fe0100 */
[----:B------:R-:W-:Y:S01]  /*210c0*/  IADD3 R0, R7, -UR4, RZ ;  /* 0x8000000407007c10 */ /* 0x000fe2000fffe0ff */
        /* <DEDUP_REMOVED lines=12> */
.L_x_8540:
[----:B------:R-:W-:-:S13]  /*21190*/  ISETP.NE.AND P0, PT, R3, 0x1, PT ;  /* 0x000000010300780c */ /* 0x000fda0003f05270 */
[----:B------:R-:W1:Y:S02]  /*211a0*/  @P0 LDC.64 R4, c[0x0][0x9e8] ;  /* 0x00027a00ff040b82 */ /* 0x000e640000000a00 */
[----:B-1----:R-:W-:-:S05]  /*211b0*/  @P0 IMAD.HI.U32 R4, R7, R4, RZ ;  /* 0x0000000407040227 */ /* 0x002fca00078e00ff */
[----:B------:R-:W-:-:S07]  /*211c0*/  @P0 SHF.R.U32.HI R7, RZ, R5, R4 ;  /* 0x00000005ff070219 */ /* 0x000fce0000011604 */
.L_x_8541:
[----:B------:R-:W-:Y:S05]  /*211d0*/  BSYNC B0 ;  /* 0x0000000000007941 */ /* 0x000fea0003800000 */
.L_x_8539:
[----:B------:R-:W-:-:S05]  /*211e0*/  IMAD R3, R7, R3, RZ ;  /* 0x0000000307037224 */ /* 0x000fca00078e02ff */
[----:B------:R-:W-:-:S07]  /*211f0*/  VIMNMX R0, R0, R3, !PT ;  /* 0x0000000300007248 */ /* 0x000fce0007fe0100 */
.L_x_8538:
[----:B------:R-:W-:Y:S01]  /*21200*/  SHF.R.S32.HI R3, RZ, 0x1f, R0 ;  /* 0x0000001fff037819 */ /* 0x000fe20000011400 */
[----:B------:R-:W-:Y:S03]  /*21210*/  BSSY B7, `(.L_x_8542) ;  /* 0x0000382000077945 */ /* 0x000fe60003800000 */
[----:B------:R-:W-:-:S04]  /*21220*/  LEA.HI R3, R3, R0, RZ, 0x7 ;  /* 0x0000000003037211 */ /* 0x000fc800078f38ff */
[----:B------:R-:W-:-:S04]  /*21230*/  SHF.R.S32.HI R3, RZ, 0x7, R3 ;  /* 0x00000007ff037819 */ /* 0x000fc80000011403 */
[----:B------:R-:W-:-:S04]  /*21240*/  VIMNMX R2, RZ, R3, !PT ;  /* 0x00000003ff027248 */ /* 0x000fc80007fe0100 */
[----:B------:R-:W-:Y:S01]  /*21250*/  ISETP.GT.AND P0, PT, R23, R2, PT ;  /* 0x000000021700720c */ /* 0x000fe20003f04270 */
[----:B------:R1:W-:-:S12]  /*21260*/  STL [R1], R2 ;  /* 0x0000000201007387 */ /* 0x0003d80000100800 */
        /* <DEDUP_REMOVED lines=18> */
.L_x_8543:
        /* <DEDUP_REMOVED lines=19> */
[----:B01----:R-:W-:Y:S05]  /*214c0*/  CALL.ABS.NOINC R2 ;  /* 0x0000000002007343 */ /* 0x003fea0003c00000 */
.L_x_8546:
[----:B------:R-:W-:Y:S05]  /*214d0*/  BSYNC B6 ;  /* 0x0000000000067941 */ /* 0x000fea0003800000 */
.L_x_8545:
        /* <DEDUP_REMOVED lines=20> */
.L_x_8549:
        /* <DEDUP_REMOVED lines=15> */
.L_x_8548:
[----:B------:R-:W-:Y:S05]  /*21710*/  BSYNC B6 ;  /* 0x0000000000067941 */ /* 0x000fea0003800000 */
.L_x_8547:
[----:B------:R-:W-:Y:S01]  /*21720*/  ULDC.64 UR4, c[0x0][0x9f8] ;  /* 0x00027e0000047ab9 */ /* 0x000fe20000000a00 */
[----:B------:R-:W2:Y:S01]  /*21730*/  LDL R17, [R1+0x4] ;  /* 0x0000040001117983 */ /* 0x000ea20000100800 */
[----:B------:R-:W-:Y:S01]  /*21740*/  ISETP.NE.U32.AND P0, PT, RZ, UR4, PT ;  /* 0x00000004ff007c0c */ /* 0x000fe2000bf05070 */
[----:B------:R-:W1:Y:S01]  /*21750*/  LDC R0, c[0x0][0x430] ;  /* 0x00010c00ff007b82 */ /* 0x000e620000000800 */
[----:B------:R-:W-:Y:S01]  /*21760*/  MOV R35, R19 ;  /* 0x0000001300237202 */ /* 0x000fe20000000f00 */
[----:B------:R-:W3:Y:S01]  /*21770*/  S2R R21, SR_TID.X ;  /* 0x0000000000157919 */ /* 0x000ee20000002100 */
[----:B------:R-:W-:Y:S01]  /*21780*/  ISETP.NE.AND.EX P0, PT, RZ, UR5, PT, P0 ;  /* 0x00000005ff007c0c */ /* 0x000fe2000bf05300 */
[----:B------:R-:W4:Y:S01]  /*21790*/  S2R R20, SR_TID.X ;  /* 0x0000000000147919 */ /* 0x000f220000002100 */
[----:B------:R-:W-:Y:S01]  /*217a0*/  VIADD R25, R23, 0xffffffff ;  /* 0xffffffff17197836 */ /* 0x000fe20000000000 */
[----:B------:R-:W-:-:S10]  /*217b0*/  ULDC UR4, c[0x0][0x2f4] ;  /* 0x0000bd0000047ab9 */ /* 0x000fd40000000800 */
[----:B------:R-:W0:Y:S01]  /*217c0*/  @P0 LDC.64 R2, c[0x0][0x9f8] ;  /* 0x00027e00ff020b82 */ /* 0x000e220000000a00 */
[----:B-1----:R-:W-:Y:S01]  /*217d0*/  ISETP.NE.AND P1, PT, R0, 0x1, PT ;  /* 0x000000010000780c */ /* 0x002fe20003f25270 */
[----:B------:R-:W-:Y:S02]  /*217e0*/  IMAD.SHL.U32 R8, R25, 0x80, RZ ;  /* 0x0000008019087824 */ /* 0x000fe400078e00ff */
[----:B---3--:R-:W-:-:S10]  /*217f0*/  IMAD.SHL.U32 R21, R21, 0x10, RZ ;  /* 0x0000001015157824 */ /* 0x008fd400078e00ff */
[----:B------:R-:W1:Y:S01]  /*21800*/  @P1 LDC R10, c[0x0][0x434] ;  /* 0x00010d00ff0a1b82 */ /* 0x000e620000000800 */
[----:B----4-:R-:W-:Y:S01]  /*21810*/  LOP3.LUT R20, R20, 0x7f, RZ, 0xc0, !PT ;  /* 0x0000007f14147812 */ /* 0x010fe200078ec0ff */
[----:B0-----:R-:W-:-:S05]  /*21820*/  @P0 IMAD.WIDE R2, R19, 0x4, R2 ;  /* 0x0000000413020825 */ /* 0x001fca00078e0202 */
[----:B------:R0:W3:Y:S01]  /*21830*/  @P0 LDG.E R35, desc[UR54][R2.64] ;  /* 0x0000003602230981 */ /* 0x0000e2000c1e1900 */
[----:B------:R-:W-:Y:S01]  /*21840*/  SHF.R.U32.HI R20, RZ, 0x3, R20 ;  /* 0x00000003ff147819 */ /* 0x000fe20000011614 */
[----:B------:R-:W4:Y:S01]  /*21850*/  @P1 LDC R6, c[0x0][0x438] ;  /* 0x00010e00ff061b82 */ /* 0x000f220000000800 */
[----:B------:R-:W-:-:S04]  /*21860*/  LOP3.LUT R21, R21, 0x70, RZ, 0xc0, !PT ;  /* 0x0000007015157812 */ /* 0x000fc800078ec0ff */
[----:B------:R-:W-:-:S04]  /*21870*/  LOP3.LUT R4, R8, R20, R21, 0xfe, !PT ;  /* 0x0000001408047212 */ /* 0x000fc800078efe15 */
[----:B------:R-:W-:-:S13]  /*21880*/  ISETP.GE.AND P0, PT, R4, R37, PT ;  /* 0x000000250400720c */ /* 0x000fda0003f06270 */
[----:B0-----:R-:W0:Y:S01]  /*21890*/  @!P0 LDC.64 R2, c[0x0][0x428] ;  /* 0x00010a00ff028b82 */ /* 0x001e220000000a00 */
[----:B------:R-:W-:Y:S01]  /*218a0*/  LOP3.LUT R32, R32, 0xfffffffb, RZ, 0xc0, !PT ;  /* 0xfffffffb20207812 */ /* 0x000fe200078ec0ff */
[----:B------:R-:W-:Y:S01]  /*218b0*/  UMOV UR5, 0xffffffff ;  /* 0xffffffff00057882 */ /* 0x000fe20000000000 */
[----:B--2---:R-:W-:-:S04]  /*218c0*/  IMAD.IADD R5, R4, 0x1, R17 ;  /* 0x0000000104057824 */ /* 0x004fc800078e0211 */
[----:B-1----:R-:W-:Y:S01]  /*218d0*/  @P1 IMAD.HI.U32 R7, R5, R10, RZ ;  /* 0x0000000a05071227 */ /* 0x002fe200078e00ff */
[----:B------:R-:W-:-:S04]  /*218e0*/  MOV R4, R5 ;  /* 0x0000000500047202 */ /* 0x000fc80000000f00 */
[----:B----4-:R-:W-:-:S05]  /*218f0*/  @P1 SHF.R.U32.HI R4, RZ, R6, R7 ;  /* 0x00000006ff041219 */ /* 0x010fca0000011607 */
[----:B------:R-:W-:-:S04]  /*21900*/  IMAD.MOV R6, RZ, RZ, -R4 ;  /* 0x000000ffff067224 */ /* 0x000fc800078e0a04 */
[----:B------:R-:W-:Y:S01]  /*21910*/  IMAD R0, R0, R6, R5 ;  /* 0x0000000600007224 */ /* 0x000fe200078e0205 */
[--C-:B------:R-:W-:Y:S02]  /*21920*/  @!P0 SHF.R.S32.HI R5, RZ, 0x1f, R4.reuse ;  /* 0x0000001fff058819 */ /* 0x100fe40000011404 */
[----:B---3--:R-:W-:Y:S01]  /*21930*/  SHF.R.S32.HI R9, RZ, 0x1f, R35 ;  /* 0x0000001fff097819 */ /* 0x008fe20000011423 */
[----:B0-----:R-:W-:-:S04]  /*21940*/  @!P0 IMAD.WIDE.U32 R4, R35, R2, R4 ;  /* 0x0000000223048225 */ /* 0x001fc800078e0004 */
[----:B------:R-:W-:Y:S01]  /*21950*/  @!P0 IMAD R6, R9, R2, RZ ;  /* 0x0000000209068224 */ /* 0x000fe200078e02ff */
[----:B------:R0:W-:Y:S03]  /*21960*/  STL [R1+0x8], R9 ;  /* 0x0000080901007387 */ /* 0x0001e60000100800 */
[----:B------:R-:W-:Y:S02]  /*21970*/  @!P0 IMAD R7, R35, R3, R6 ;  /* 0x0000000323078224 */ /* 0x000fe400078e0206 */
[----:B------:R-:W1:Y:S02]  /*21980*/  @!P0 LDC.64 R2, c[0x0][0x418] ;  /* 0x00010600ff028b82 */ /* 0x000e640000000a00 */
[----:B------:R-:W-:Y:S02]  /*21990*/  @!P0 IMAD.IADD R5, R5, 0x1, R7 ;  /* 0x0000000105058824 */ /* 0x000fe400078e0207 */
[----:B0-----:R-:W-:-:S05]  /*219a0*/  IMAD.U32 R9, RZ, RZ, UR38 ;  /* 0x00000026ff097e24 */ /* 0x001fca000f8e00ff */
[----:B------:R-:W-:Y:S02]  /*219b0*/  ISETP.NE.AND P2, PT, R9, 0x3, PT ;  /* 0x000000030900780c */ /* 0x000fe40003f45270 */
[----:B-1----:R-:W-:-:S04]  /*219c0*/  @!P0 LEA R2, P1, R4, R2, 0x2 ;  /* 0x0000000204028211 */ /* 0x002fc800078210ff */
[----:B------:R-:W-:Y:S01]  /*219d0*/  @!P0 LEA.HI.X R3, R4, R3, R5, 0x2, P1 ;  /* 0x0000000304038211 */ /* 0x000fe200008f1405 */
[----:B------:R-:W-:-:S06]  /*219e0*/  IMAD.MOV.U32 R4, RZ, RZ, RZ ;  /* 0x000000ffff047224 */ /* 0x000fcc00078e00ff */
[----:B------:R0:W5:Y:S01]  /*219f0*/  @!P0 LDG.E R4, desc[UR54][R2.64] ;  /* 0x0000003602048981 */ /* 0x000162000c1e1900 */
[----:B------:R-:W-:Y:S02]  /*21a00*/  ISETP.GE.AND P0, PT, R31, UR4, PT ;  /* 0x000000041f007c0c */ /* 0x000fe4000bf06270 */
[----:B------:R-:W-:-:S04]  /*21a10*/  @P2 LOP3.LUT R32, R32, 0x4, RZ, 0xfc, !PT ;  /* 0x0000000420202812 */ /* 0x000fc800078efcff */
[----:B------:R-:W-:-:S07]  /*21a20*/  LOP3.LUT R32, R32, 0xfffffffd, RZ, 0xc0, !PT ;  /* 0xfffffffd20207812 */ /* 0x000fce00078ec0ff */
[----:B------:R-:W-:Y:S02]  /*21a30*/  @P0 LOP3.LUT R32, R32, 0x2, RZ, 0xfc, !PT ;  /* 0x0000000220200812 */ /* 0x000fe400078efcff */
[----:B------:R-:W-:Y:S02]  /*21a40*/  ISETP.GE.AND P0, PT, R30, UR4, PT ;  /* 0x000000041e007c0c */ /* 0x000fe4000bf06270 */
[----:B------:R-:W-:-:S11]  /*21a50*/  LOP3.LUT R32, R32, 0xfffffffe, RZ, 0xc0, !PT ;  /* 0xfffffffe20207812 */ /* 0x000fd600078ec0ff */
[----:B------:R-:W-:Y:S01]  /*21a60*/  @P0 LOP3.LUT R32, R32, 0x1, RZ, 0xfc, !PT ;  /* 0x0000000120200812 */ /* 0x000fe200078efcff */
[----:B0-----:R-:W-:Y:S06]  /*21a70*/  BRA.DIV UR5, `(.L_x_8550) ;  /* 0x0000006a05e87947 */ /* 0x001fec000b800000 */
.L_x_8741:
[----:B------:R-:W-:Y:S01]  /*21a80*/  SHF.R.S32.HI R34, RZ, 0x1f, R18 ;  /* 0x0000001fff227819 */ /* 0x000fe20000011412 */
[----:B------:R-:W-:Y:S06]  /*21a90*/  @!P2 BRA `(.L_x_8551) ;  /* 0x000000000004a947 */ /* 0x000fec0003800000 */
[----:B------:R-:W-:Y:S01]  /*21aa0*/  BPT.TRAP 0x1 ;  /* 0x000000040000795c */ /* 0x000fe20000300000 */
.L_x_8551:
        /* <DEDUP_REMOVED lines=25> */
.L_x_8742:
[----:B------:R-:W-:Y:S05]  /*21c40*/  BSYNC B0 ;  /* 0x0000000000007941 */ /* 0x000fea0003800000 */
.L_x_8552:
        /* <DEDUP_REMOVED lines=107> */
.L_x_8760:
        /* <DEDUP_REMOVED lines=11> */
.L_x_8555:
        /* <DEDUP_REMOVED lines=11> */
.L_x_8556:
[----:B-1----:R1:W5:Y:S01]  /*22460*/  LDL.LU R3, [R1+0x10] ;  /* 0x0000100001037983 */ /* 0x0023620000300800 */
[----:B------:R1:W-:Y:S02]  /*22470*/  SYNCS.ARRIVE.TRANS64.A1T0 RZ, [R7+URZ+0x28830], RZ ;  /* 0x028830ff07ff79a7 */ /* 0x0003e4000810003f */
[----:B------:R-:W-:Y:S05]  /*22480*/  WARPSYNC.ALL ;  /* 0x0000000000007948 */ /* 0x000fea0003800000 */
[----:B------:R-:W-:Y:S01]  /*22490*/  ULDC.64 UR4, c[0x0][0x298] ;  /* 0x0000a60000047ab9 */ /* 0x000fe20000000a00 */
[----:B------:R-:W-:Y:S01]  /*224a0*/  ULDC.64 UR6, c[0x0][0xa00] ;  /* 0x0002800000067ab9 */ /* 0x000fe20000000a00 */
[----:B------:R-:W-:Y:S01]  /*224b0*/  IADD3 R2, R22, 0x10400, RZ ;  /* 0x0001040016027810 */ /* 0x000fe20007ffe0ff */
[----:B------:R-:W-:Y:S01]  /*224c0*/  BSSY B6, `(.L_x_8557) ;  /* 0x0000022000067945 */ /* 0x000fe20003800000 */
[----:B------:R-:W-:Y:S01]  /*224d0*/  BAR.SYNC.DEFER_BLOCKING 0x8, 0x180 ;  /* 0x0206000000007b1d */ /* 0x000fe20000010000 */
[----:B------:R-:W-:-:S02]  /*224e0*/  ISETP.NE.U32.AND P0, PT, RZ, UR6, PT ;  /* 0x00000006ff007c0c */ /* 0x000fc4000bf05070 */
[----:B------:R-:W-:Y:S02]  /*224f0*/  LOP3.LUT P1, RZ, R2, 0x3ff, RZ, 0xc0, !PT ;  /* 0x000003ff02ff7812 */ /* 0x000fe4000782c0ff */
[----:B------:R-:W-:Y:S02]  /*22500*/  ISETP.NE.AND.EX P0, PT, RZ, UR7, PT, P0 ;  /* 0x00000007ff007c0c */ /* 0x000fe4000bf05300 */
[----:B------:R-:W-:-:S04]  /*22510*/  SHF.R.S32.HI R2, RZ, 0x1f, R19 ;  /* 0x0000001fff027819 */ /* 0x000fc80000011413 */
[----:B------:R-:W-:Y:S02]  /*22520*/  SEL R2, R2, RZ, !P0 ;  /* 0x000000ff02027207 */ /* 0x000fe40004000000 */
[----:B-----5:R-:W-:Y:S01]  /*22530*/  SHF.R.S32.HI R0, RZ, 0x1f, R3 ;  /* 0x0000001fff007819 */ /* 0x020fe20000011403 */
[----:B0-----:R-:W-:-:S04]  /*22540*/  IMAD.WIDE.U32 R4, R3, UR4, RZ ;  /* 0x0000000403047c25 */ /* 0x001fc8000f8e00ff */
[----:B------:R-:W-:Y:S01]  /*22550*/  IMAD R0, R0, UR4, RZ ;  /* 0x0000000400007c24 */ /* 0x000fe2000f8e02ff */
[----:B------:R0:W-:Y:S03]  /*22560*/  STL.64 [R1+0x10], R4 ;  /* 0x0000100401007387 */ /* 0x0001e60000100a00 */
[----:B------:R-:W-:-:S04]  /*22570*/  IMAD R0, R3, UR5, R0 ;  /* 0x0000000503007c24 */ /* 0x000fc8000f8e0200 */
[----:B------:R-:W-:Y:S01]  /*22580*/  IMAD.IADD R3, R5, 0x1, R0 ;  /* 0x0000000105037824 */ /* 0x000fe200078e0200 */
[----:B------:R-:W-:-:S04]  /*22590*/  SEL R0, R19, RZ, !P0 ;  /* 0x000000ff13007207 */ /* 0x000fc80004000000 */
[----:B------:R0:W-:Y:S04]  /*225a0*/  STL [R1+0x24], R3 ;  /* 0x0000240301007387 */ /* 0x0001e80000100800 */
        /* <DEDUP_REMOVED lines=19> */
.L_x_8558:
[----:B------:R-:W-:Y:S05]  /*226e0*/  BSYNC B6 ;  /* 0x0000000000067941 */ /* 0x000fea0003800000 */
.L_x_8557:
[----:B------:R-:W2:Y:S01]  /*226f0*/  LDL.LU R20, [R1+0x24] ;  /* 0x0000240001147983 */ /* 0x000ea20000300800 */
[----:B------:R-:W-:Y:S01]  /*22700*/  ULDC.64 UR4, c[0x0][0x2d8] ;  /* 0x0000b60000047ab9 */ /* 0x000fe20000000a00 */
[----:B-1----:R-:W1:Y:S01]  /*22710*/  LDC R7, c[0x0][0x448] ;  /* 0x00011200ff077b82 */ /* 0x002e620000000800 */
[----:B------:R-:W-:Y:S01]  /*22720*/  ULDC.64 UR6, c[0x0][0x280] ;  /* 0x0000a00000067ab9 */ /* 0x000fe20000000a00 */
[----:B0-----:R-:W2:Y:S04]  /*22730*/  LDL.LU.64 R2, [R1+0x10] ;  /* 0x0000100001027983 */ /* 0x001ea80000300a00 */
[----:B------:R-:W3:Y:S04]  /*22740*/  LDL.LU R4, [R1+0x28] ;  /* 0x0000280001047983 */ /* 0x000ee80000300800 */
[----:B------:R-:W4:Y:S01]  /*22750*/  LDL.LU R21, [R1+0x18] ;  /* 0x0000180001157983 */ /* 0x000f220000300800 */
[----:B------:R-:W-:-:S03]  /*22760*/  IMAD R0, R34, UR4, RZ ;  /* 0x0000000422007c24 */ /* 0x000fc6000f8e02ff */
[----:B------:R0:W5:Y:S01]  /*22770*/  LDL R8, [R1+0xc] ;  /* 0x00000c0001087983 */ /* 0x0001620000100800 */
[----:B------:R-:W-:Y:S01]  /*22780*/  IMAD R0, R18, UR5, R0 ;  /* 0x0000000512007c24 */ /* 0x000fe2000f8e0200 */
[----:B-1----:R-:W-:-:S13]  /*22790*/  ISETP.NE.AND P0, PT, R7, 0x1, PT ;  /* 0x000000010700780c */ /* 0x002fda0003f05270 */
[----:B------:R-:W1:Y:S01]  /*227a0*/  @P0 LDC R6, c[0x0][0x44c] ;  /* 0x00011300ff060b82 */ /* 0x000e620000000800 */
[----:B--2---:R-:W-:Y:S02]  /*227b0*/  IMAD.MOV.U32 R3, RZ, RZ, R20 ;  /* 0x000000ffff037224 */ /* 0x004fe400078e0014 */
[----:B------:R-:W2:Y:S01]  /*227c0*/  S2R R20, SR_TID.X ;  /* 0x0000000000147919 */ /* 0x000ea20000002100 */
[----:B------:R-:W-:Y:S01]  /*227d0*/  IMAD.WIDE.U32 R2, R18, UR4, R2 ;  /* 0x0000000412027c25 */ /* 0x000fe2000f8e0002 */
[----:B------:R-:W-:-:S03]  /*227e0*/  ULDC.64 UR4, c[0x0][0x2e0] ;  /* 0x0000b80000047ab9 */ /* 0x000fc60000000a00 */
[----:B------:R-:W-:Y:S02]  /*227f0*/  IMAD.IADD R3, R3, 0x1, R0 ;  /* 0x0000000103037824 */ /* 0x000fe400078e0200 */
[----:B---3--:R-:W-:Y:S02]  /*22800*/  IMAD R0, R4, UR4, RZ ;  /* 0x0000000404007c24 */ /* 0x008fe4000f8e02ff */
[----:B----4-:R-:W-:-:S04]  /*22810*/  IMAD.WIDE.U32 R2, R21, UR4, R2 ;  /* 0x0000000415027c25 */ /* 0x010fc8000f8e0002 */
[----:B------:R-:W-:Y:S01]  /*22820*/  IMAD R0, R21, UR5, R0 ;  /* 0x0000000515007c24 */ /* 0x000fe2000f8e0200 */
[----:B------:R-:W-:Y:S01]  /*22830*/  ULDC.64 UR4, c[0x0][0x2d0] ;  /* 0x0000b40000047ab9 */ /* 0x000fe20000000a00 */
[----:B------:R-:W3:Y:S02]  /*22840*/  S2R R21, SR_TID.X ;  /* 0x0000000000157919 */ /* 0x000ee40000002100 */
[----:B------:R-:W-:Y:S02]  /*22850*/  IMAD.IADD R3, R3, 0x1, R0 ;  /* 0x0000000103037824 */ /* 0x000fe400078e0200 */
[----:B------:R-:W4:Y:S01]  /*22860*/  @P0 LDC R0, c[0x0][0x450] ;  /* 0x00011400ff000b82 */ /* 0x000f220000000800 */
[----:B--2---:R-:W-:-:S04]  /*22870*/  LOP3.LUT R20, R20, 0x7f, RZ, 0xc0, !PT ;  /* 0x0000007f14147812 */ /* 0x004fc800078ec0ff */
[----:B------:R-:W-:Y:S01]  /*22880*/  SHF.R.U32.HI R20, RZ, 0x3, R20 ;  /* 0x00000003ff147819 */ /* 0x000fe20000011614 */
[----:B---3--:R-:W-:-:S05]  /*22890*/  IMAD.SHL.U32 R21, R21, 0x10, RZ ;  /* 0x0000001015157824 */ /* 0x008fca00078e00ff */
[----:B------:R-:W-:-:S04]  /*228a0*/  LOP3.LUT R21, R21, 0x70, RZ, 0xc0, !PT ;  /* 0x0000007015157812 */ /* 0x000fc800078ec0ff */
[----:B------:R-:W-:-:S04]  /*228b0*/  LOP3.LUT R20, R20, R21, RZ, 0xfc, !PT ;  /* 0x0000001514147212 */ /* 0x000fc800078efcff */
[----:B------:R-:W-:-:S05]  /*228c0*/  IADD3 R5, R20, R27, RZ ;  /* 0x0000001b14057210 */ /* 0x000fca0007ffe0ff */
[----:B-1----:R-:W-:-:S04]  /*228d0*/  @P0 IMAD.HI.U32 R6, R5, R6, RZ ;  /* 0x0000000605060227 */ /* 0x002fc800078e00ff */
[----:B------:R-:W-:Y:S01]  /*228e0*/  IMAD.MOV.U32 R4, RZ, RZ, R5 ;  /* 0x000000ffff047224 */ /* 0x000fe200078e0005 */
[----:B----4-:R-:W-:Y:S01]  /*228f0*/  @P0 SHF.R.U32.HI R4, RZ, R0, R6 ;  /* 0x00000000ff040219 */ /* 0x010fe20000011606 */
        /* <DEDUP_REMOVED lines=11> */
[----:B------:R-:W-:Y:S01]  /*229b0*/  IMAD.WIDE.U32 R2, R0, UR4, R2 ;  /* 0x0000000400027c25 */ /* 0x000fe2000f8e0002 */
[----:B------:R-:W-:-:S03]  /*229c0*/  ULDC UR4, c[0x0][0x2b8] ;  /* 0x0000ae0000047ab9 */ /* 0x000fc60000000800 */
[----:B------:R-:W-:Y:S01]  /*229d0*/  IMAD R4, R0, UR5, R4 ;  /* 0x0000000500047c24 */ /* 0x000fe2000f8e0204 */
[----:B------:R-:W-:-:S03]  /*229e0*/  LEA R0, P2, R2, UR6, 0x1 ;  /* 0x0000000602007c11 */ /* 0x000fc6000f8408ff */
[----:B------:R-:W-:Y:S01]  /*229f0*/  IMAD.IADD R4, R3, 0x1, R4 ;  /* 0x0000000103047824 */ /* 0x000fe200078e0204 */
[----:B------:R-:W-:Y:S02]  /*22a00*/  ISETP.GE.AND P0, PT, R31, UR4, PT ;  /* 0x000000041f007c0c */ /* 0x000fe4000bf06270 */
[----:B------:R-:W-:Y:S01]  /*22a10*/  ISETP.GE.AND P1, PT, R30, UR4, PT ;  /* 0x000000041e007c0c */ /* 0x000fe2000bf26270 */
[----:B------:R-:W-:Y:S01]  /*22a20*/  UMOV UR4, 0xffffffff ;  /* 0xffffffff00047882 */ /* 0x000fe20000000000 */
[----:B-1----:R-:W-:Y:S02]  /*22a30*/  LOP3.LUT R20, R20, 0x7f, RZ, 0xc0, !PT ;  /* 0x0000007f14147812 */ /* 0x002fe400078ec0ff */
[----:B------:R-:W-:Y:S02]  /*22a40*/  LEA.HI.X R4, R2, UR7, R4, 0x1, P2 ;  /* 0x0000000702047c11 */ /* 0x000fe400090f0c04 */
[----:B------:R-:W-:Y:S01]  /*22a50*/  SHF.R.U32.HI R9, RZ, 0x3, R20 ;  /* 0x00000003ff097819 */ /* 0x000fe20000011614 */
[----:B0-----:R-:W-:Y:S06]  /*22a60*/  BRA.DIV UR4, `(.L_x_8559) ;  /* 0x0000006a04007947 */ /* 0x001fec000b800000 */
[----:B------:R-:W0:Y:S01]  /*22a70*/  SHFL.IDX PT, R3, R0, RZ, 0x181f ;  /* 0x00181fff00037589 */ /* 0x000e2200000e0000 */
[----:B------:R-:W-:Y:S01]  /*22a80*/  IMAD R33, R33, R7, RZ ;  /* 0x0000000721217224 */ /* 0x000fe200078e02ff */
[----:B------:R-:W-:Y:S02]  /*22a90*/  IADD3 R27, R9, R27, RZ ;  /* 0x0000001b091b7210 */ /* 0x000fe40007ffe0ff */
[----:B------:R-:W1:Y:S02]  /*22aa0*/  SHFL.IDX PT, R2, R4, RZ, 0x181f ;  /* 0x00181fff04027589 */ /* 0x000e6400000e0000 */
[C---:B------:R-:W-:Y:S01]  /*22ab0*/  ISETP.GE.AND P3, PT, R27.reuse, R33, PT ;  /* 0x000000211b00720c */ /* 0x040fe20003f66270 */
[----:B------:R-:W-:Y:S01]  /*22ac0*/  VIADD R6, R27, 0x10 ;  /* 0x000000101b067836 */ /* 0x000fe20000000000 */
[----:B------:R-:W2:Y:S11]  /*22ad0*/  SHFL.IDX PT, R14, R0, 0x1, 0x181f ;  /* 0x00381f00000e7f89 */ /* 0x000eb600000e0000 */
[----:B0-----:R-:W-:-:S05]  /*22ae0*/  @!P3 LEA R5, P2, R31, R3, 0x1 ;  /* 0x000000031f05b211 */ /* 0x001fca00078408ff */
[----:B-1----:R-:W-:Y:S02]  /*22af0*/  @!P3 IMAD.X R3, RZ, RZ, R2, P2 ;  /* 0x000000ffff03b224 */ /* 0x002fe400010e0602 */
[----:B------:R-:W-:-:S05]  /*22b00*/  @!P3 IMAD.MOV.U32 R2, RZ, RZ, R5 ;  /* 0x000000ffff02b224 */ /* 0x000fca00078e0005 */
[----:B-----5:R-:W-:Y:S04]  /*22b10*/  @!P3 LDGSTS.E.BYPASS.LTC128B.128 [R8+0x10400], desc[UR54][R2.64], !P0 ;  /* 0x104000000208bfae */ /* 0x020fe8000c101d76 */
[----:B------:R0:W-:Y:S01]  /*22b20*/  @!P3 LDGSTS.E.BYPASS.LTC128B.128 [R8+0x14400], desc[UR54][R2.64+0x80], !P1 ;  /* 0x144000800208bfae */ /* 0x0001e2000c901d76 */
[----:B------:R-:W-:-:S03]  /*22b30*/  ISETP.GE.AND P3, PT, R6, R33, PT ;  /* 0x000000210600720c */ /* 0x000fc60003f66270 */
[----:B0-----:R-:W0:Y:S10]  /*22b40*/  SHFL.IDX PT, R2, R4, 0x1, 0x181f ;  /* 0x00381f0004027f89 */ /* 0x001e3400000e0000 */
[----:B--2---:R-:W-:-:S02]  /*22b50*/  @!P3 LEA R5, P2, R31, R14, 0x1 ;  /* 0x0000000e1f05b211 */ /* 0x004fc400078408ff */
[----:B------:R-:W1:Y:S03]  /*22b60*/  SHFL.IDX PT, R14, R0, 0x2, 0x181f ;  /* 0x00581f00000e7f89 */ /* 0x000e6600000e0000 */
[----:B0-----:R-:W-:Y:S01]  /*22b70*/  @!P3 IMAD.X R6, RZ, RZ, R2, P2 ;  /* 0x000000ffff06b224 */ /* 0x001fe200010e0602 */
[----:B------:R-:W-:-:S03]  /*22b80*/  @!P3 MOV R2, R5 ;  /* 0x000000050002b202 */ /* 0x000fc60000000f00 */
[----:B------:R-:W-:Y:S02]  /*22b90*/  @!P3 IMAD.MOV.U32 R3, RZ, RZ, R6 ;  /* 0x000000ffff03b224 */ /* 0x000fe400078e0006 */
[----:B------:R-:W-:-:S03]  /*22ba0*/  VIADD R6, R27, 0x20 ;  /* 0x000000201b067836 */ /* 0x000fc60000000000 */
[----:B------:R-:W-:Y:S04]  /*22bb0*/  @!P3 LDGSTS.E.BYPASS.LTC128B.128 [R8+0x10c00], desc[UR54][R2.64], !P0 ;  /* 0x10c000000208bfae */ /* 0x000fe8000c101d76 */
[----:B------:R0:W-:Y:S01]  /*22bc0*/  @!P3 LDGSTS.E.BYPASS.LTC128B.128 [R8+0x14c00], desc[UR54][R2.64+0x80], !P1 ;  /* 0x14c000800208bfae */ /* 0x0001e2000c901d76 */
[----:B------:R-:W-:-:S03]  /*22bd0*/  ISETP.GE.AND P3, PT, R6, R33, PT ;  /* 0x000000210600720c */ /* 0x000fc60003f66270 */
[----:B0-----:R-:W0:Y:S10]  /*22be0*/  SHFL.IDX PT, R2, R4, 0x2, 0x181f ;  /* 0x00581f0004027f89 */ /* 0x001e3400000e0000 */
[----:B-1----:R-:W-:-:S02]  /*22bf0*/  @!P3 LEA R5, P2, R31, R14, 0x1 ;  /* 0x0000000e1f05b211 */ /* 0x002fc400078408ff */
[----:B------:R-:W1:Y:S03]  /*22c00*/  SHFL.IDX PT, R14, R0, 0x3, 0x181f ;  /* 0x00781f00000e7f89 */ /* 0x000e6600000e0000 */
[----:B0-----:R-:W-:Y:S02]  /*22c10*/  @!P3 IMAD.X R6, RZ, RZ, R2, P2 ;  /* 0x000000ffff06b224 */ /* 0x001fe400010e0602 */
[----:B------:R-:W-:-:S03]  /*22c20*/  @!P3 IMAD.MOV.U32 R2, RZ, RZ, R5 ;  /* 0x000000ffff02b224 */ /* 0x000fc600078e0005 */
[----:B------:R-:W-:Y:S01]  /*22c30*/  @!P3 MOV R3, R6 ;  /* 0x000000060003b202 */ /* 0x000fe20000000f00 */
[----:B------:R-:W-:-:S04]  /*22c40*/  VIADD R6, R27, 0x30 ;  /* 0x000000301b067836 */ /* 0x000fc80000000000 */
[----:B------:R-:W-:Y:S04]  /*22c50*/  @!P3 LDGSTS.E.BYPASS.LTC128B.128 [R8+0x11400], desc[UR54][R2.64], !P0 ;  /* 0x114000000208bfae */ /* 0x000fe8000c101d76 */
[----:B------:R0:W-:Y:S01]  /*22c60*/  @!P3 LDGSTS.E.BYPASS.LTC128B.128 [R8+0x15400], desc[UR54][R2.64+0x80], !P1 ;  /* 0x154000800208bfae */ /* 0x0001e2000c901d76 */
[----:B------:R-:W-:-:S03]  /*22c70*/  ISETP.GE.AND P3, PT, R6, R33, PT ;  /* 0x000000210600720c */ /* 0x000fc60003f66270 */
[----:B0-----:R-:W0:Y:S10]  /*22c80*/  SHFL.IDX PT, R2, R4, 0x3, 0x181f ;  /* 0x00781f0004027f89 */ /* 0x001e3400000e0000 */
[----:B-1----:R-:W-:-:S02]  /*22c90*/  @!P3 LEA R5, P2, R31, R14, 0x1 ;  /* 0x0000000e1f05b211 */ /* 0x002fc400078408ff */
[----:B------:R-:W1:Y:S03]  /*22ca0*/  SHFL.IDX PT, R14, R0, 0x4, 0x181f ;  /* 0x00981f00000e7f89 */ /* 0x000e6600000e0000 */
[----:B0-----:R-:W-:Y:S02]  /*22cb0*/  @!P3 IMAD.X R6, RZ, RZ, R2, P2 ;  /* 0x000000ffff06b224 */ /* 0x001fe400010e0602 */
[----:B------:R-:W-:Y:S02]  /*22cc0*/  @!P3 IMAD.MOV.U32 R2, RZ, RZ, R5 ;  /* 0x000000ffff02b224 */ /* 0x000fe400078e0005 */
[----:B------:R-:W-:Y:S01]  /*22cd0*/  @!P3 IMAD.MOV.U32 R3, RZ, RZ, R6 ;  /* 0x000000ffff03b224 */ /* 0x000fe200078e0006 */
[----:B------:R-:W-:-:S04]  /*22ce0*/  IADD3 R6, R27, 0x40, RZ ;  /* 0x000000401b067810 */ /* 0x000fc80007ffe0ff */
        /* <DEDUP_REMOVED lines=8> */
[----:B------:R-:W-:Y:S02]  /*22d70*/  @!P3 IMAD.MOV.U32 R3, RZ, RZ, R6 ;  /* 0x000000ffff03b224 */ /* 0x000fe400078e0006 */
[----:B------:R-:W-:-:S03]  /*22d80*/  VIADD R6, R27, 0x50 ;  /* 0x000000501b067836 */ /* 0x000fc60000000000 */
[----:B------:R-:W-:Y:S04]  /*22d90*/  @!P3 LDGSTS.E.BYPASS.LTC128B.128 [R8+0x12400], desc[UR54][R2.64], !P0 ;  /* 0x124000000208bfae */ /* 0x000fe8000c101d76 */
[----:B------:R0:W-:Y:S01]  /*22da0*/  @!P3 LDGSTS.E.BYPASS.LTC128B.128 [R8+0x16400], desc[UR54][R2.64+0x80], !P1 ;  /* 0x164000800208bfae */ /* 0x0001e2000c901d76 */
[----:B------:R-:W-:-:S03]  /*22db0*/  ISETP.GE.AND P3, PT, R6, R33, PT ;  /* 0x000000210600720c */ /* 0x000fc60003f66270 */
[----:B0-----:R-:W0:Y:S10]  /*22dc0*/  SHFL.IDX PT, R2, R4, 0x5, 0x181f ;  /* 0x00b81f0004027f89 */ /* 0x001e3400000e0000 */
[----:B-1----:R-:W-:-:S02]  /*22dd0*/  @!P3 LEA R5, P2, R31, R14, 0x1 ;  /* 0x0000000e1f05b211 */ /* 0x002fc400078408ff */
[----:B------:R-:W-:Y:S02]  /*22de0*/  SHFL.IDX PT, R14, R0, 0x7, 0x181f ;  /* 0x00f81f00000e7f89 */ /* 0x000fe400000e0000 */
[----:B0-----:R-:W-:Y:S01]  /*22df0*/  @!P3 IADD3.X R6, RZ, R2, RZ, P2, !PT ;  /* 0x00000002ff06b210 */ /* 0x001fe200017fe4ff */
[----:B------:R-:W-:-:S04]  /*22e00*/  @!P3 IMAD.MOV.U32 R2, RZ, RZ, R5 ;  /* 0x000000ffff02b224 */ /* 0x000fc800078e0005 */
[----:B------:R-:W-:Y:S02]  /*22e10*/  @!P3 IMAD.MOV.U32 R3, RZ, RZ, R6 ;  /* 0x000000ffff03b224 */ /* 0x000fe400078e0006 */
[----:B------:R-:W-:-:S03]  /*22e20*/  VIADD R6, R27, 0x60 ;  /* 0x000000601b067836 */ /* 0x000fc60000000000 */
[----:B------:R-:W-:Y:S04]  /*22e30*/  @!P3 LDGSTS.E.BYPASS.LTC128B.128 [R8+0x12c00], desc[UR54][R2.64], !P0 ;  /* 0x12c000000208bfae */ /* 0x000fe8000c101d76 */
[----:B------:R0:W-:Y:S01]  /*22e40*/  @!P3 LDGSTS.E.BYPASS.LTC128B.128 [R8+0x16c00], desc[UR54][R2.64+0x80], !P1 ;  /* 0x16c000800208bfae */ /* 0x0001e2000c901d76 */
[----:B------:R-:W-:-:S03]  /*22e50*/  ISETP.GE.AND P3, PT, R6, R33, PT ;  /* 0x000000210600720c */ /* 0x000fc60003f66270 */
[----:B0-----:R-:W0:Y:S04]  /*22e60*/  SHFL.IDX PT, R3, R0, 0x6, 0x181f ;  /* 0x00d81f0000037f89 */ /* 0x001e2800000e0000 */
[----:B------:R-:W1:Y:S04]  /*22e70*/  SHFL.IDX PT, R2, R4, 0x6, 0x181f ;  /* 0x00d81f0004027f89 */ /* 0x000e6800000e0000 */
[----:B------:R-:W2:Y:S02]  /*22e80*/  SHFL.IDX PT, R4, R4, 0x7, 0x181f ;  /* 0x00f81f0004047f89 */ /* 0x000ea400000e0000 */
[----:B0-----:R-:W-:-:S05]  /*22e90*/  @!P3 LEA R5, P2, R31, R3, 0x1 ;  /* 0x000000031f05b211 */ /* 0x001fca00078408ff */
[----:B-1----:R-:W-:Y:S01]  /*22ea0*/  @!P3 IMAD.X R6, RZ, RZ, R2, P2 ;  /* 0x000000ffff06b224 */ /* 0x002fe200010e0602 */
[----:B------:R-:W-:-:S03]  /*22eb0*/  @!P3 MOV R2, R5 ;  /* 0x000000050002b202 */ /* 0x000fc60000000f00 */
[----:B------:R-:W-:-:S05]  /*22ec0*/  @!P3 IMAD.MOV.U32 R3, RZ, RZ, R6 ;  /* 0x000000ffff03b224 */ /* 0x000fca00078e0006 */
[----:B------:R0:W-:Y:S04]  /*22ed0*/  @!P3 LDGSTS.E.BYPASS.LTC128B.128 [R8+0x13400], desc[UR54][R2.64], !P0 ;  /* 0x134000000208bfae */ /* 0x0001e8000c101d76 */
[----:B--2---:R0:W-:Y:S02]  /*22ee0*/  @!P3 LDGSTS.E.BYPASS.LTC128B.128 [R8+0x17400], desc[UR54][R2.64+0x80], !P1 ;  /* 0x174000800208bfae */ /* 0x0041e4000c901d76 */
.L_x_8777:
        /* <DEDUP_REMOVED lines=10> */
[----:B------:R1:W-:Y:S02]  /*22f90*/  LDGSTS.E.BYPASS.LTC128B.128 [R8+0x17c00], desc[UR54][R2.64+0x80], !P1 ;  /* 0x17c0008002087fae */ /* 0x0003e4000c901d76 */
.L_x_8561:
[----:B------:R-:W-:Y:S05]  /*22fa0*/  BSYNC B0 ;  /* 0x0000000000007941 */ /* 0x000fea0003800000 */
.L_x_8560:
[----:B------:R-:W-:Y:S01]  /*22fb0*/  NOP ;  /* 0x0000000000007918 */ /* 0x000fe20000000000 */
[----:B------:R-:W-:-:S13]  /*22fc0*/  PLOP3.LUT P0, PT, PT, PT, PT, 0x80, 0x0 ;  /* 0x000000000000781c */ /* 0x000fda0003f0f070 */
.L_x_8562:
        /* <DEDUP_REMOVED lines=10> */
[----:B------:R-:W-:-:S04]  /*23070*/  LOP3.LUT R0, R0, 0xfffffffe, RZ, 0xc0, !PT ;  /* 0xfffffffe00007812 */ /* 0x000fc800078ec0ff */
[----:B------:R-:W-:-:S04]  /*23080*/  IADD3 R0, R2, -R0, RZ ;  /* 0x8000000002007210 */ /* 0x000fc80007ffe0ff */
[----:B------:R-:W-:Y:S01]  /*23090*/  SHF.L.U32 R3, R0, 0x1f, RZ ;  /* 0x0000001f00037819 */ /* 0x000fe200000006ff */
[----:B------:R-:W-:Y:S01]  /*230a0*/  NOP ;  /* 0x0000000000007918 */ /* 0x000fe20000000000 */
[----:B------:R-:W2:Y:S01]  /*230b0*/  LDL.LU R4, [R1+0x1c] ;  /* 0x00001c0001047983 */ /* 0x000ea20000300800 */
[----:B------:R1:W-:Y:S03]  /*230c0*/  SYNCS.ARRIVE.TRANS64.A1T0 RZ, [R22+URZ+0x28800], RZ ;  /* 0x028800ff16ff79a7 */ /* 0x0003e6000810003f */
[----:B0-----:R-:W3:Y:S01]  /*230d0*/  LDL R2, [R1] ;  /* 0x0000000001027983 */ /* 0x001ee20000100800 */
[----:B------:R-:W-:Y:S01]  /*230e0*/  BSSY B0, `(.L_x_8563) ;  /* 0x0000005000007945 */ /* 0x000fe20003800000 */
[----:B------:R-:W0:Y:S01]  /*230f0*/  SYNCS.PHASECHK.TRANS64.TRYWAIT P0, [R22+URZ+0x28820], R3 ;  /* 0x02882003160075a7 */ /* 0x000e22000800017f */
[----:B--2---:R-:W-:-:S05]  /*23100*/  VIADD R6, R4, 0xfffffffe ;  /* 0xfffffffe04067836 */ /* 0x004fca0000000000 */
[----:B---3--:R-:W-:Y:S01]  /*23110*/  ISETP.GE.AND P1, PT, R6, R2, PT ;  /* 0x000000020600720c */ /* 0x008fe20003f26270 */
[----:B01----:R-:W-:-:S12]  /*23120*/  @!P0 BRA `(.L_x_8564) ;  /* 0x0000006800d88947 */ /* 0x003fd80003800000 */
.L_x_8778:
[----:B------:R-:W-:Y:S05]  /*23130*/  BSYNC B0 ;  /* 0x0000000000007941 */ /* 0x000fea0003800000 */
.L_x_8563:
        /* <DEDUP_REMOVED lines=8> */
.L_x_8579:
[----:B------:R-:W2:Y:S01]  /*231c0*/  LDL R8, [R1+0x4] ;  /* 0x0000040001087983 */ /* 0x000ea20000100800 */
[----:B------:R-:W1:Y:S03]  /*231d0*/  LDC R0, c[0x0][0x430] ;  /* 0x00010c00ff007b82 */ /* 0x000e660000000800 */
[----:B------:R-:W3:Y:S01]  /*231e0*/  LDL R7, [R1+0x8] ;  /* 0x0000080001077983 */ /* 0x000ee20000100800 */
[----:B------:R-:W-:Y:S05]  /*231f0*/  YIELD ;  /* 0x0000000000007946 */ /* 0x000fea0003800000 */
[----:B0-----:R-:W0:Y:S01]  /*23200*/  S2R R3, SR_TID.X ;  /* 0x0000000000037919 */ /* 0x001e220000002100 */
[----:B------:R-:W-:Y:S01]  /*23210*/  ULDC.64 UR4, c[0x0][0x428] ;  /* 0x00010a0000047ab9 */ /* 0x000fe20000000a00 */
[----:B------:R-:W4:Y:S01]  /*23220*/  S2R R2, SR_TID.X ;  /* 0x0000000000027919 */ /* 0x000f220000002100 */
[----:B-1----:R-:W-:-:S13]  /*23230*/  ISETP.NE.AND P0, PT, R0, 0x1, PT ;  /* 0x000000010000780c */ /* 0x002fda0003f05270 */
[----:B------:R-:W1:Y:S01]  /*23240*/  @P0 LDC R4, c[0x0][0x434] ;  /* 0x00010d00ff040b82 */ /* 0x000e620000000800 */
[----:B0-----:R-:W-:-:S04]  /*23250*/  LOP3.LUT R3, R3, 0x7f, RZ, 0xc0, !PT ;  /* 0x0000007f03037812 */ /* 0x001fc800078ec0ff */
[----:B------:R-:W-:-:S03]  /*23260*/  SHF.R.U32.HI R5, RZ, 0x3, R3 ;  /* 0x00000003ff057819 */ /* 0x000fc60000011603 */
[----:B------:R-:W0:Y:S01]  /*23270*/  @P0 LDC R3, c[0x0][0x438] ;  /* 0x00010e00ff030b82 */ /* 0x000e220000000800 */
[----:B----4-:R-:W-:Y:S01]  /*23280*/  SHF.L.U32 R2, R2, 0x4, RZ ;  /* 0x0000000402027819 */ /* 0x010fe200000006ff */
[----:B------:R-:W-:-:S03]  /*23290*/  IMAD R5, R6, 0x80, R5 ;  /* 0x0000008006057824 */ /* 0x000fc600078e0205 */
[----:B------:R-:W-:-:S04]  /*232a0*/  LOP3.LUT R2, R2, 0x70, RZ, 0xc0, !PT ;  /* 0x0000007002027812 */ /* 0x000fc800078ec0ff */
[----:B--2---:R-:W-:-:S05]  /*232b0*/  IADD3 R5, R2, R5, R8 ;  /* 0x0000000502057210 */ /* 0x004fca0007ffe008 */
[----:B-1----:R-:W-:-:S04]  /*232c0*/  @P0 IMAD.HI.U32 R4, R5, R4, RZ ;  /* 0x0000000405040227 */ /* 0x002fc800078e00ff */
[----:B------:R-:W-:Y:S01]  /*232d0*/  IMAD.MOV.U32 R2, RZ, RZ, R5 ;  /* 0x000000ffff027224 */ /* 0x000fe200078e0005 */
[----:B0-----:R-:W-:Y:S01]  /*232e0*/  @P0 SHF.R.U32.HI R2, RZ, R3, R4 ;  /* 0x00000003ff020219 */ /* 0x001fe20000011604 */
[----:B---3--:R-:W-:-:S04]  /*232f0*/  IMAD R4, R7, UR4, RZ ;  /* 0x0000000407047c24 */ /* 0x008fc8000f8e02ff */
[----:B------:R-:W-:-:S04]  /*23300*/  IMAD.MOV R3, RZ, RZ, -R2 ;  /* 0x000000ffff037224 */ /* 0x000fc800078e0a02 */
[----:B------:R-:W-:Y:S01]  /*23310*/  IMAD R0, R0, R3, R5 ;  /* 0x0000000300007224 */ /* 0x000fe200078e0205 */
[----:B------:R-:W-:Y:S01]  /*23320*/  SHF.R.S32.HI R3, RZ, 0x1f, R2 ;  /* 0x0000001fff037819 */ /* 0x000fe20000011402 */
[C---:B------:R-:W-:Y:S02]  /*23330*/  IMAD R5, R35.reuse, UR5, R4 ;  /* 0x0000000523057c24 */ /* 0x040fe4000f8e0204 */
[----:B------:R-:W-:Y:S01]  /*23340*/  IMAD.WIDE.U32 R2, R35, UR4, R2 ;  /* 0x0000000423027c25 */ /* 0x000fe2000f8e0002 */
[----:B------:R-:W-:-:S03]  /*23350*/  ULDC.64 UR4, c[0x0][0x418] ;  /* 0x0001060000047ab9 */ /* 0x000fc60000000a00 */
[----:B------:R-:W-:Y:S01]  /*23360*/  IMAD.IADD R5, R5, 0x1, R3 ;  /* 0x0000000105057824 */ /* 0x000fe200078e0203 */
[----:B------:R-:W-:-:S04]  /*23370*/  LEA R4, P0, R2, UR4, 0x2 ;  /* 0x0000000402047c11 */ /* 0x000fc8000f8010ff */
[----:B------:R-:W-:-:S05]  /*23380*/  LEA.HI.X R5, R2, UR5, R5, 0x2, P0 ;  /* 0x0000000502057c11 */ /* 0x000fca00080f1405 */
[----:B------:R-:W2:Y:S01]  /*23390*/  LDG.E R4, desc[UR54][R4.64] ;  /* 0x0000003604047981 */ /* 0x000ea2000c1e1900 */
[----:B------:R-:W-:Y:S01]  /*233a0*/  IMAD.U32 R7, RZ, RZ, UR38 ;  /* 0x00000026ff077e24 */ /* 0x000fe2000f8e00ff */
[----:B------:R-:W-:Y:S01]  /*233b0*/  IADD3 R24, R10, 0x1, RZ ;  /* 0x000000010a187810 */ /* 0x000fe20007ffe0ff */
[----:B------:R-:W-:-:S03]  /*233c0*/  IMAD.MOV.U32 R25, RZ, RZ, R6 ;  /* 0x000000ffff197224 */ /* 0x000fc600078e0006 */
[----:B------:R-:W-:Y:S02]  /*233d0*/  ISETP.NE.AND P3, PT, R7, 0x3, PT ;  /* 0x000000030700780c */ /* 0x000fe40003f65270 */
[----:B------:R-:W-:-:S04]  /*233e0*/  ISETP.NE.AND P0, PT, R24, 0x2, PT ;  /* 0x000000021800780c */ /* 0x000fc80003f05270 */
[----:B------:R-:W-:Y:S02]  /*233f0*/  SEL R3, RZ, 0x1, P0 ;  /* 0x00000001ff037807 */ /* 0x000fe40000000000 */
[----:B------:R-:W-:Y:S02]  /*23400*/  SEL R24, R24, RZ, P0 ;  /* 0x000000ff18187207 */ /* 0x000fe40000000000 */
[----:B------:R-:W-:Y:S02]  /*23410*/  LOP3.LUT R28, R20, R3, RZ, 0x3c, !PT ;  /* 0x00000003141c7212 */ /* 0x000fe400078e3cff */
[----:B--2---:R-:W-:Y:S01]  /*23420*/  SHF.R.S32.HI R27, RZ, 0x1f, R4 ;  /* 0x0000001fff1b7819 */ /* 0x004fe20000011404 */
[----:B------:R-:W-:Y:S06]  /*23430*/  @!P3 BRA `(.L_x_8567) ;  /* 0x000000000004b947 */ /* 0x000fec0003800000 */
[----:B------:R-:W-:Y:S01]  /*23440*/  BPT.TRAP 0x1 ;  /* 0x000000040000795c */ /* 0x000fe20000300000 */
.L_x_8567:
[----:B------:R-:W-:Y:S01]  /*23450*/  IMAD R6, R24, 0x8, R22 ;  /* 0x0000000818067824 */ /* 0x000fe200078e0216 */
[----:B------:R-:W-:Y:S01]  /*23460*/  SHF.L.U32 R2, R28, 0x1f, RZ ;  /* 0x0000001f1c027819 */ /* 0x000fe200000006ff */
[----:B------:R-:W-:Y:S03]  /*23470*/  BSSY B1, `(.L_x_8568) ;  /* 0x0000003000017945 */ /* 0x000fe60003800000 */
[----:B------:R-:W0:Y:S02]  /*23480*/  SYNCS.PHASECHK.TRANS64.TRYWAIT P0, [R6+URZ+0x28840], R2 ;  /* 0x02884002060075a7 */ /* 0x000e24000800017f */
[----:B0-----:R-:W-:Y:S05]  /*23490*/  @!P0 BRA `(.L_x_8569) ;  /* 0x0000006800108947 */ /* 0x001fea0003800000 */
.L_x_8779:
[----:B------:R-:W-:Y:S05]  /*234a0*/  BSYNC B1 ;  /* 0x0000000000017941 */ /* 0x000fea0003800000 */
.L_x_8568:
        /* <DEDUP_REMOVED lines=71> */
.L_x_8797:
        /* <DEDUP_REMOVED lines=9> */
.L_x_8571:
        /* <DEDUP_REMOVED lines=11> */
.L_x_8572:
[----:B------:R1:W-:Y:S01]  /*23a60*/  SYNCS.ARRIVE.TRANS64.A1T0 RZ, [R6+URZ+0x28830], RZ ;  /* 0x028830ff06ff79a7 */ /* 0x0003e2000810003f */
[----:B------:R-:W-:Y:S05]  /*23a70*/  @!P4 BRA `(.L_x_8573) ;  /* 0x000000000004c947 */ /* 0x000fea0003800000 */
[----:B------:R-:W-:Y:S01]  /*23a80*/  BPT.TRAP 0x1 ;  /* 0x000000040000795c */ /* 0x000fe20000300000 */
.L_x_8573:
[----:B------:R-:W-:Y:S01]  /*23a90*/  SHF.L.U32 R2, R20, 0x1f, RZ ;  /* 0x0000001f14027819 */ /* 0x000fe200000006ff */
[----:B-1----:R-:W-:Y:S01]  /*23aa0*/  IMAD R6, R10, 0x8, R22 ;  /* 0x000000080a067824 */ /* 0x002fe200078e0216 */
[----:B------:R-:W-:Y:S03]  /*23ab0*/  BSSY B1, `(.L_x_8574) ;  /* 0x0000003000017945 */ /* 0x000fe60003800000 */
[----:B------:R-:W1:Y:S02]  /*23ac0*/  SYNCS.PHASECHK.TRANS64.TRYWAIT P0, [R6+URZ+0x28860], R2 ;  /* 0x02886002060075a7 */ /* 0x000e64000800017f */
[----:B-1----:R-:W-:Y:S05]  /*23ad0*/  @!P0 BRA `(.L_x_8575) ;  /* 0x0000006800e08947 */ /* 0x002fea0003800000 */
.L_x_8798:
[----:B------:R-:W-:Y:S05]  /*23ae0*/  BSYNC B1 ;  /* 0x0000000000017941 */ /* 0x000fea0003800000 */
.L_x_8574:
[----:B------:R-:W2:Y:S01]  /*23af0*/  S2R R3, SR_TID.X ;  /* 0x0000000000037919 */ /* 0x000ea20000002100 */
[----:B------:R-:W-:Y:S01]  /*23b00*/  UMOV UR4, 0xffffffff ;  /* 0xffffffff00047882 */ /* 0x000fe20000000000 */
[----:B------:R-:W-:Y:S01]  /*23b10*/  IMAD R8, R33, -0x80, R37 ;  /* 0xffffff8021087824 */ /* 0x000fe200078e0225 */
[----:B0-----:R-:W-:Y:S02]  /*23b20*/  LEA R7, R10, R36, 0xe ;  /* 0x000000240a077211 */ /* 0x001fe400078e70ff */
[----:B--2---:R-:W-:-:S04]  /*23b30*/  LOP3.LUT R3, R3, 0x7f, RZ, 0xc0, !PT ;  /* 0x0000007f03037812 */ /* 0x004fc800078ec0ff */
[----:B------:R-:W-:-:S05]  /*23b40*/  SHF.R.U32.HI R3, RZ, 0x3, R3 ;  /* 0x00000003ff037819 */ /* 0x000fca0000011603 */
[----:B------:R-:W-:Y:S01]  /*23b50*/  IMAD.IADD R8, R8, 0x1, -R3 ;  /* 0x0000000108087824 */ /* 0x000fe200078e0a03 */
        /* <DEDUP_REMOVED lines=59> */
[----:B------:R0:W-:Y:S04]  /*23f10*/  LDGSTS.E.BYPASS.LTC128B.128 [R7+0x7400], desc[UR54][R2.64+0x80], !P0 ;  /* 0x0740008002077fae */ /* 0x0001e8000c101d76 */
[----:B0-2---:R0:W1:Y:S02]  /*23f20*/  SHFL.IDX PT, R2, R17, 0x7, 0x181f ;  /* 0x00f81f0011027f89 */ /* 0x00506400000e0000 */
.L_x_8816:
        /* <DEDUP_REMOVED lines=12> */
[----:B-1----:R-:W-:Y:S01]  /*23ff0*/  IMAD.WIDE.U32 R2, R0, UR4, RZ ;  /* 0x0000000400027c25 */ /* 0x002fe2000f8e00ff */
[----:B------:R-:W-:Y:S01]  /*24000*/  ULDC.64 UR4, c[0x0][0x338] ;  /* 0x0000ce0000047ab9 */ /* 0x000fe20000000a00 */
[----:B------:R-:W-:Y:S02]  /*24010*/  NOP ;  /* 0x0000000000007918 */ /* 0x000fe40000000000 */
        /* <DEDUP_REMOVED lines=14> */
.L_x_8577:
        /* <DEDUP_REMOVED lines=11> */
.L_x_8578:
[----:B------:R-:W2:Y:S01]  /*241b0*/  LDL R0, [R1] ;  /* 0x0000000001007983 */ /* 0x000ea20000100800 */
[----:B------:R0:W-:Y:S01]  /*241c0*/  SYNCS.ARRIVE.TRANS64.A1T0 RZ, [R6+URZ+0x28850], RZ ;  /* 0x028850ff06ff79a7 */ /* 0x0001e2000810003f */
[----:B------:R-:W-:Y:S02]  /*241d0*/  IMAD.MOV.U32 R10, RZ, RZ, R24 ;  /* 0x000000ffff0a7224 */ /* 0x000fe400078e0018 */
[----:B------:R-:W-:Y:S02]  /*241e0*/  IMAD.MOV.U32 R20, RZ, RZ, R28 ;  /* 0x000000ffff147224 */ /* 0x000fe400078e001c */
[----:B------:R-:W-:Y:S01]  /*241f0*/  IMAD.MOV.U32 R33, RZ, RZ, R25 ;  /* 0x000000ffff217224 */ /* 0x000fe200078e0019 */
[C---:B0-----:R-:W-:Y:S02]  /*24200*/  IADD3 R6, R25.reuse, -0x1, RZ ;  /* 0xffffffff19067810 */ /* 0x041fe40007ffe0ff */
[----:B--2---:R-:W-:-:S13]  /*24210*/  ISETP.GT.AND P0, PT, R25, R0, PT ;  /* 0x000000001900720c */ /* 0x004fda0003f04270 */
[----:B------:R-:W-:Y:S05]  /*24220*/  @P0 BRA `(.L_x_8579) ;  /* 0xffffffec00e40947 */ /* 0x000fea000383ffff */
.L_x_8566:
[----:B------:R-:W-:Y:S05]  /*24230*/  BSYNC B0 ;  /* 0x0000000000007941 */ /* 0x000fea0003800000 */
.L_x_8565:
        /* <DEDUP_REMOVED lines=11> */
[----:B0-----:R-:W2:Y:S01]  /*242f0*/  @P0 ATOMG.E.ADD.STRONG.GPU PT, R3, desc[UR54][R2.64], R5 ;  /* 0x00000005020309a8 */ /* 0x001ea200081ee1f6 */
[----:B------:R-:W0:Y:S02]  /*24300*/  S2R R4, SR_LTMASK ;  /* 0x0000000000047919 */ /* 0x000e240000003900 */
[----:B0-----:R-:W-:-:S04]  /*24310*/  LOP3.LUT R4, R4, UR4, RZ, 0xc0, !PT ;  /* 0x0000000404047c12 */ /* 0x001fc8000f8ec0ff */
[----:B------:R-:W0:Y:S01]  /*24320*/  POPC R7, R4 ;  /* 0x0000000400077309 */ /* 0x000e220000000000 */
[----:B--2---:R-:W0:Y:S02]  /*24330*/  SHFL.IDX PT, R0, R3, R0, 0x1f ;  /* 0x00001f0003007589 */ /* 0x004e2400000e0000 */
[----:B0-----:R-:W-:-:S07]  /*24340*/  IADD3 R16, R0, UR37, R7 ;  /* 0x0000002500107c10 */ /* 0x001fce000fffe007 */
.L_x_8581:
[----:B------:R-:W-:Y:S05]  /*24350*/  BSYNC B0 ;  /* 0x0000000000007941 */ /* 0x000fea0003800000 */
.L_x_8580:
[----:B------:R-:W-:-:S05]  /*24360*/  IMAD.U32 R0, RZ, RZ, UR38 ;  /* 0x00000026ff007e24 */ /* 0x000fca000f8e00ff */
[----:B------:R-:W-:-:S13]  /*24370*/  ISETP.NE.AND P0, PT, R0, 0x3, PT ;  /* 0x000000030000780c */ /* 0x000fda0003f05270 */
[----:B------:R-:W-:Y:S05]  /*24380*/  @!P0 BRA `(.L_x_8582) ;  /* 0x0000000000048947 */ /* 0x000fea0003800000 */
[----:B------:R-:W-:Y:S01]  /*24390*/  BPT.TRAP 0x1 ;  /* 0x000000040000795c */ /* 0x000fe20000300000 */
.L_x_8582:
[----:B------:R-:W-:Y:S01]  /*243a0*/  LEA R0, R24, R22, 0x3 ;  /* 0x0000001618007211 */ /* 0x000fe200078e18ff */
[----:B------:R-:W-:Y:S01]  /*243b0*/  BSSY B0, `(.L_x_8583) ;  /* 0x0000005000007945 */ /* 0x000fe20003800000 */
[----:B0-----:R-:W-:Y:S01]  /*243c0*/  SHF.L.U32 R3, R28, 0x1f, RZ ;  /* 0x0000001f1c037819 */ /* 0x001fe200000006ff */
[----:B------:R-:W-:-:S03]  /*243d0*/  IMAD R6, R25, -0x80, R37 ;  /* 0xffffff8019067824 */ /* 0x000fc600078e0225 */
[----:B------:R-:W0:Y:S02]  /*243e0*/  SYNCS.PHASECHK.TRANS64.TRYWAIT P0, [R0+URZ+0x28860], R3 ;  /* 0x02886003000075a7 */ /* 0x000e24000800017f */
[----:B0-----:R-:W-:Y:S05]  /*243f0*/  @!P0 BRA `(.L_x_8584) ;  /* 0x0000006c00388947 */ /* 0x001fea0003800000 */
.L_x_8817:
[----:B------:R-:W-:Y:S05]  /*24400*/  BSYNC B0 ;  /* 0x0000000000007941 */ /* 0x000fea0003800000 */
.L_x_8583:
        /* <DEDUP_REMOVED lines=70> */
.L_x_8835:
        /* <DEDUP_REMOVED lines=11> */
.L_x_8586:
        /* <DEDUP_REMOVED lines=11> */
.L_x_8587:
[----:B------:R1:W-:Y:S01]  /*249d0*/  SYNCS.ARRIVE.TRANS64.A1T0 RZ, [R0+URZ+0x28850], RZ ;  /* 0x028850ff00ff79a7 */ /* 0x0003e2000810003f */
[----:B------:R-:W-:-:S05]  /*249e0*/  VIADD R24, R24, 0x1 ;  /* 0x0000000118187836 */ /* 0x000fca0000000000 */
[----:B------:R-:W-:-:S04]  /*249f0*/  ISETP.NE.AND P0, PT, R24, 0x2, PT ;  /* 0x000000021800780c */ /* 0x000fc80003f05270 */
[----:B------:R-:W-:Y:S02]  /*24a00*/  SEL R3, RZ, 0x1, P0 ;  /* 0x00000001ff037807 */ /* 0x000fe40000000000 */
[----:B------:R-:W-:Y:S02]  /*24a10*/  SEL R24, R24, RZ, P0 ;  /* 0x000000ff18187207 */ /* 0x000fe40000000000 */
[----:B-1----:R-:W-:-:S07]  /*24a20*/  LOP3.LUT R28, R28, R3, RZ, 0x3c, !PT ;  /* 0x000000031c1c7212 */ /* 0x002fce00078e3cff */
.L_x_8544:
[----:B------:R-:W-:Y:S05]  /*24a30*/  BSYNC B7 ;  /* 0x0000000000077941 */ /* 0x000fea0003800000 */
.L_x_8542:
        /* <DEDUP_REMOVED lines=11> */
.L_x_8588:
        /* <DEDUP_REMOVED lines=36> */
.L_x_8845:
[----:B------:R-:W-:Y:S02]  /*24d30*/  ULDC UR4, c[0x0][0xc38] ;  /* 0x00030e0000047ab9 */ /* 0x000fe40000000800 */
[----:B------:R-:W-:-:S04]  /*24d40*/  IMAD.U32 R7, RZ, RZ, UR4 ;  /* 0x00000004ff077e24 */ /* 0x000fc8000f8e00ff */
[----:B--2---:R-:W-:-:S05]  /*24d50*/  IMAD R14, R14, R7, RZ ;  /* 0x000000070e0e7224 */ /* 0x004fca00078e02ff */
[----:B------:R-:W-:-:S04]  /*24d60*/  IADD3 R9, R4, R14, RZ ;  /* 0x0000000e04097210 */ /* 0x000fc80007ffe0ff */
[----:B------:R-:W-:-:S13]  /*24d70*/  ISETP.GT.AND P6, PT, R9, R0, PT ;  /* 0x000000000900720c */ /* 0x000fda0003fc4270 */
[----:B------:R-:W-:Y:S05]  /*24d80*/  @P6 BRA `(.L_x_8591) ;  /* 0x00000000009c6947 */ /* 0x000fea0003800000 */
.L_x_8596:
        /* <DEDUP_REMOVED lines=14> */
.L_x_8594:
[----:B------:R-:W-:Y:S05]  /*24e70*/  BSYNC B0 ;  /* 0x0000000000007941 */ /* 0x000fea0003800000 */
.L_x_8593:
[----:B------:R-:W-:-:S03]  /*24e80*/  UMOV UR4, 0xffffffff ;  /* 0xffffffff00047882 */ /* 0x000fc60000000000 */
[----:B------:R-:W-:Y:S05]  /*24e90*/  BRA.DIV UR4, `(.L_x_8595) ;  /* 0x0000007204447947 */ /* 0x000fea000b800000 */
[----:B-----5:R-:W3:Y:S02]  /*24ea0*/  SHFL.UP PT, R14, R5, 0x1, RZ ;  /* 0x04200000050e7989 */ /* 0x020ee400000e00ff */
[----:B---3--:R-:W-:-:S05]  /*24eb0*/  SEL R14, R14, RZ, P1 ;  /* 0x000000ff0e0e7207 */ /* 0x008fca0000800000 */
[----:B------:R-:W-:-:S05]  /*24ec0*/  IMAD.IADD R13, R5, 0x1, R14 ;  /* 0x00000001050d7824 */ /* 0x000fca00078e020e */
[----:B------:R-:W2:Y:S02]  /*24ed0*/  SHFL.UP PT, R14, R13, 0x2, RZ ;  /* 0x044000000d0e7989 */ /* 0x000ea400000e00ff */
[----:B--2---:R-:W-:-:S04]  /*24ee0*/  SEL R2, R14, RZ, P2 ;  /* 0x000000ff0e027207 */ /* 0x004fc80001000000 */
[----:B------:R-:W-:-:S05]  /*24ef0*/  IADD3 R2, R13, R2, RZ ;  /* 0x000000020d027210 */ /* 0x000fca0007ffe0ff */
        /* <DEDUP_REMOVED lines=10> */
.L_x_8853:
[----:B------:R-:W-:Y:S02]  /*24fa0*/  ULDC UR4, c[0x0][0xc38] ;  /* 0x00030e0000047ab9 */ /* 0x000fe40000000800 */
[----:B------:R-:W-:-:S04]  /*24fb0*/  IMAD.U32 R7, RZ, RZ, UR4 ;  /* 0x00000004ff077e24 */ /* 0x000fc8000f8e00ff */
[----:B--2---:R-:W-:-:S05]  /*24fc0*/  IMAD R14, R14, R7, RZ ;  /* 0x000000070e0e7224 */ /* 0x004fca00078e02ff */
[----:B------:R-:W-:-:S04]  /*24fd0*/  IADD3 R9, R14, R9, RZ ;  /* 0x000000090e097210 */ /* 0x000fc80007ffe0ff */
[----:B------:R-:W-:-:S13]  /*24fe0*/  ISETP.GT.AND P6, PT, R9, R0, PT ;  /* 0x000000000900720c */ /* 0x000fda0003fc4270 */
[----:B------:R-:W-:Y:S05]  /*24ff0*/  @!P6 BRA `(.L_x_8596) ;  /* 0xfffffffc0064e947 */ /* 0x000fea000383ffff */
.L_x_8591:
        /* <DEDUP_REMOVED lines=8> */
.L_x_8857:
[----:B------:R-:W-:Y:S01]  /*25080*/  ISETP.NE.AND P0, PT, R2, RZ, PT ;  /* 0x000000ff0200720c */ /* 0x000fe20003f05270 */
[----:B------:R-:W-:-:S12]  /*25090*/  IMAD.MOV.U32 R14, RZ, RZ, RZ ;  /* 0x000000ffff0e7224 */ /* 0x000fd800078e00ff */
[----:B------:R-:W-:Y:S05]  /*250a0*/  @!P0 BRA `(.L_x_8598) ;  /* 0x0000000000108947 */ /* 0x000fea0003800000 */
[----:B------:R-:W-:Y:S01]  /*250b0*/  UMOV UR4, 0xffffffff ;  /* 0xffffffff00047882 */ /* 0x000fe20000000000 */
[----:B------:R-:W-:Y:S02]  /*250c0*/  VIADD R12, R4, 0xffffffff ;  /* 0xffffffff040c7836 */ /* 0x000fe40000000000 */
[----:B------:R-:W-:Y:S05]  /*250d0*/  BRA.DIV UR4, `(.L_x_8599) ;  /* 0x0000007204b87947 */ /* 0x000fea000b800000 */
[----:B------:R4:W0:Y:S02]  /*250e0*/  SHFL.IDX PT, R14, R6, R12, 0x1f ;  /* 0x00001f0c060e7589 */ /* 0x00082400000e0000 */
.L_x_8598:
        /* <DEDUP_REMOVED lines=44> */
[----:B------:R-:W-:Y:S01]  /*253b0*/  IMAD R11, R2, R7, RZ ;  /* 0x00000007020b7224 */ /* 0x000fe200078e02ff */
[----:B------:R-:W-:-:S05]  /*253c0*/  MOV R2, RZ ;  /* 0x000000ff00027202 */ /* 0x000fca0000000f00 */
        /* <DEDUP_REMOVED lines=14> */
[----:B------:R-:W-:Y:S01]  /*254b0*/  @!P1 LOP3.LUT R2, RZ, R6, RZ, 0x33, !PT ;  /* 0x00000006ff029212 */ /* 0x000fe200078e33ff */
[----:B------:R-:W-:-:S04]  /*254c0*/  IMAD.MOV R6, RZ, RZ, -R6 ;  /* 0x000000ffff067224 */ /* 0x000fc800078e0a06 */
[----:B------:R-:W-:Y:S01]  /*254d0*/  IMAD R18, R2, R6, R9 ;  /* 0x0000000602127224 */ /* 0x000fe200078e0209 */
[----:B------:R-:W-:-:S04]  /*254e0*/  LOP3.LUT R2, RZ, R2, RZ, 0x33, !PT ;  /* 0x00000002ff027212 */ /* 0x000fc800078e33ff */
[----:B------:R-:W-:Y:S01]  /*254f0*/  IADD3 R17, R5, R2, RZ ;  /* 0x0000000205117210 */ /* 0x000fe20007ffe0ff */
[----:B------:R-:W-:Y:S06]  /*25500*/  BRA `(.L_x_8600) ;  /* 0x00000000001c7947 */ /* 0x000fec0003800000 */
.L_x_8592:
[----:B------:R-:W-:Y:S01]  /*25510*/  UMOV UR4, URZ ;  /* 0x0000003f00047c82 */ /* 0x000fe20008000000 */
[----:B------:R-:W-:Y:S01]  /*25520*/  UMOV UR5, URZ ;  /* 0x0000003f00057c82 */ /* 0x000fe20008000000 */
[----:B------:R-:W-:Y:S01]  /*25530*/  ULDC UR6, c[0x0][0xc3c] ;  /* 0x00030f0000067ab9 */ /* 0x000fe20000000800 */
[----:B------:R-:W-:Y:S01]  /*25540*/  IMAD.MOV.U32 R16, RZ, RZ, R0 ;  /* 0x000000ffff107224 */ /* 0x000fe200078e0000 */
[----:B------:R-:W-:Y:S01]  /*25550*/  MOV R19, UR6 ;  /* 0x0000000600137c02 */ /* 0x000fe20008000f00 */
[----:B------:R-:W-:Y:S02]  /*25560*/  IMAD.U32 R17, RZ, RZ, UR4 ;  /* 0x00000004ff117e24 */ /* 0x000fe4000f8e00ff */
[----:B------:R-:W-:-:S07]  /*25570*/  IMAD.U32 R18, RZ, RZ, UR5 ;  /* 0x00000005ff127e24 */ /* 0x000fce000f8e00ff */
.L_x_8600:
        /* <DEDUP_REMOVED lines=10> */
.L_x_8589:
[----:B------:R-:W-:Y:S02]  /*25620*/  ULDC UR4, c[0x0][0xc3c] ;  /* 0x00030f0000047ab9 */ /* 0x000fe40000000800 */
[----:B--2---:R-:W-:-:S13]  /*25630*/  ISETP.GE.AND P0, PT, R19, UR4, PT ;  /* 0x0000000413007c0c */ /* 0x004fda000bf06270 */
[----:B------:R-:W-:Y:S05]  /*25640*/  @!P0 BRA `(.L_x_8601) ;  /* 0xffffff9c00688947 */ /* 0x000fea000383ffff */
[----:B------:R-:W-:Y:S05]  /*25650*/  BSYNC B8 ;  /* 0x0000000000087941 */ /* 0x000fea0003800000 */
.L_x_8486:
[----:B------:R-:W2:Y:S01]  /*25660*/  LDL.LU R0, [R1+0x20] ;  /* 0x0000200001007983 */ /* 0x000ea20000300800 */
[----:B------:R-:W-:Y:S01]  /*25670*/  BSSY B0, `(.L_x_8602) ;  /* 0x000000b000007945 */ /* 0x000fe20003800000 */
[----:B------:R-:W4:Y:S01]  /*25680*/  S2R R5, SR_CgaCtaId ;  /* 0x0000000000057919 */ /* 0x000f220000008800 */
[----:B--2---:R-:W-:-:S05]  /*25690*/  VIADD R0, R0, 0x1 ;  /* 0x0000000100007836 */ /* 0x004fca0000000000 */
        /* <DEDUP_REMOVED lines=8> */
.L_x_8860:
[----:B------:R-:W-:Y:S05]  /*25720*/  BSYNC B0 ;  /* 0x0000000000007941 */ /* 0x000fea0003800000 */
.L_x_8602:
[----:B------:R-:W-:-:S03]  /*25730*/  UMOV UR4, 0xffffffff ;  /* 0xffffffff00047882 */ /* 0x000fc60000000000 */
[----:B------:R-:W-:Y:S05]  /*25740*/  BRA.DIV UR4, `(.L_x_8604) ;  /* 0x0000006e04547947 */ /* 0x000fea000b800000 */
[----:B0-----:R-:W0:Y:S02]  /*25750*/  S2R R0, SR_TID.X ;  /* 0x0000000000007919 */ /* 0x001e240000002100 */
[----:B0-----:R-:W-:-:S04]  /*25760*/  SHF.R.U32.HI R0, RZ, 0x5, R0 ;  /* 0x00000005ff007819 */ /* 0x001fc80000011600 */
[----:B------:R-:W-:-:S05]  /*25770*/  LOP3.LUT R0, R0, 0x3, RZ, 0xc0, !PT ;  /* 0x0000000300007812 */ /* 0x000fca00078ec0ff */
[----:B------:R0:W2:Y:S02]  /*25780*/  SHFL.IDX PT, R14, R0, RZ, 0x1f ;  /* 0x00001fff000e7589 */ /* 0x0000a400000e0000 */
.L_x_8863:
[----:B--2---:R-:W-:-:S13]  /*25790*/  ISETP.NE.AND P0, PT, R14, RZ, PT ;  /* 0x000000ff0e00720c */ /* 0x004fda0003f05270 */
[----:B------:R-:W-:Y:S05]  /*257a0*/  @P0 BRA `(.L_x_8194) ;  /* 0x0000000000880947 */ /* 0x000fea0003800000 */
[----:B------:R-:W-:-:S03]  /*257b0*/  UMOV UR4, 0xffffffff ;  /* 0xffffffff00047882 */ /* 0x000fc60000000000 */
[----:B------:R-:W-:Y:S05]  /*257c0*/  BRA.DIV UR4, `(.L_x_8605) ;  /* 0x0000006e04687947 */ /* 0x000fea000b800000 */
[----:B------:R-:W-:-:S13]  /*257d0*/  ELECT P6, URZ, PT ;  /* 0x00000000003f782f */ /* 0x000fda00038c0000 */
.L_x_8866:
[----:B------:R-:W-:Y:S05]  /*257e0*/  @!P6 BRA `(.L_x_8194) ;  /* 0x000000000078e947 */ /* 0x000fea0003800000 */
[----:B------:R-:W-:-:S06]  /*257f0*/  ULOP3.LUT UR4, UR36, 0x2, URZ, 0xfc, !UPT ;  /* 0x0000000224047892 */ /* 0x000fcc000f8efc3f */
[----:B0-----:R-:W-:-:S05]  /*25800*/  IMAD.U32 R0, RZ, RZ, UR4 ;  /* 0x00000004ff007e24 */ /* 0x001fca000f8e00ff */
[----:B------:R-:W-:-:S13]  /*25810*/  ISETP.NE.AND P0, PT, R0, 0x3, PT ;  /* 0x000000030000780c */ /* 0x000fda0003f05270 */
[----:B------:R-:W-:Y:S05]  /*25820*/  @!P0 BRA `(.L_x_8606) ;  /* 0x0000000000048947 */ /* 0x000fea0003800000 */
[----:B------:R-:W-:Y:S01]  /*25830*/  BPT.TRAP 0x1 ;  /* 0x000000040000795c */ /* 0x000fe20000300000 */
.L_x_8606:
[C---:B------:R-:W-:Y:S01]  /*25840*/  LEA R5, R24.reuse, R7, 0x3 ;  /* 0x0000000718057211 */ /* 0x040fe200078e18ff */
[----:B------:R-:W-:Y:S01]  /*25850*/  VIADD R24, R24, 0x1 ;  /* 0x0000000118187836 */ /* 0x000fe20000000000 */
[----:B------:R-:W-:-:S04]  /*25860*/  SHF.L.U32 R0, R28, 0x1f, RZ ;  /* 0x0000001f1c007819 */ /* 0x000fc800000006ff */
[----:B------:R-:W0:Y:S01]  /*25870*/  SYNCS.PHASECHK.TRANS64.TRYWAIT P1, [R5+URZ+0x28840], R0 ;  /* 0x02884000050075a7 */ /* 0x000e22000802017f */
[----:B------:R-:W-:-:S04]  /*25880*/  ISETP.NE.AND P2, PT, R24, 0x2, PT ;  /* 0x000000021800780c */ /* 0x000fc80003f45270 */
[----:B------:R-:W-:Y:S01]  /*25890*/  SEL R3, RZ, 0x1, P2 ;  /* 0x00000001ff037807 */ /* 0x000fe20001000000 */
[----:B0-----:R-:W-:Y:S08]  /*258a0*/  @!P1 BRA `(.L_x_8607) ;  /* 0x0000006c00509947 */ /* 0x001ff00003800000 */
.L_x_8867:
[----:B------:R-:W-:Y:S02]  /*258b0*/  SEL R24, R24, RZ, P2 ;  /* 0x000000ff18187207 */ /* 0x000fe40001000000 */
[----:B------:R-:W-:Y:S01]  /*258c0*/  LOP3.LUT R2, R28, R3, RZ, 0x3c, !PT ;  /* 0x000000031c027212 */ /* 0x000fe200078e3cff */
[----:B------:R-:W-:Y:S06]  /*258d0*/  @!P0 BRA `(.L_x_8608) ;  /* 0x0000000000048947 */ /* 0x000fec0003800000 */
[----:B------:R-:W-:Y:S01]  /*258e0*/  BPT.TRAP 0x1 ;  /* 0x000000040000795c */ /* 0x000fe20000300000 */
.L_x_8608:
[----:B------:R-:W-:Y:S01]  /*258f0*/  IMAD R3, R24, 0x8, R7 ;  /* 0x0000000818037824 */ /* 0x000fe200078e0207 */
[----:B------:R-:W-:-:S04]  /*25900*/  SHF.L.U32 R2, R2, 0x1f, RZ ;  /* 0x0000001f02027819 */ /* 0x000fc800000006ff */
[----:B------:R-:W2:Y:S02]  /*25910*/  SYNCS.PHASECHK.TRANS64.TRYWAIT P1, [R3+URZ+0x28840], R2 ;  /* 0x02884002030075a7 */ /* 0x000ea4000802017f */
[----:B--2---:R-:W-:Y:S05]  /*25920*/  @!P1 BRA `(.L_x_8609) ;  /* 0x0000006c00449947 */ /* 0x004fea0003800000 */
.L_x_8868:
[----:B------:R-:W-:Y:S05]  /*25930*/  @!P0 BRA `(.L_x_8610) ;  /* 0x0000000000048947 */ /* 0x000fea0003800000 */
[----:B------:R-:W-:Y:S01]  /*25940*/  BPT.TRAP 0x1 ;  /* 0x000000040000795c */ /* 0x000fe20000300000 */
.L_x_8610:
[----:B------:R-:W4:Y:S02]  /*25950*/  SYNCS.PHASECHK.TRANS64.TRYWAIT P1, [R5+URZ+0x28860], R0 ;  /* 0x02886000050075a7 */ /* 0x000f24000802017f */
[----:B----4-:R-:W-:Y:S05]  /*25960*/  @!P1 BRA `(.L_x_8611) ;  /* 0x0000006c00489947 */ /* 0x010fea0003800000 */
.L_x_8869:
[----:B------:R-:W-:Y:S05]  /*25970*/  @!P0 BRA `(.L_x_8612) ;  /* 0x0000000000048947 */ /* 0x000fea0003800000 */
[----:B------:R-:W-:Y:S01]  /*25980*/  BPT.TRAP 0x1 ;  /* 0x000000040000795c */ /* 0x000fe20000300000 */
.L_x_8612:
[----:B------:R0:W0:Y:S02]  /*25990*/  SYNCS.PHASECHK.TRANS64.TRYWAIT P0, [R3+URZ+0x28860], R2 ;  /* 0x02886002030075a7 */ /* 0x000024000800017f */
[----:B0-----:R-:W-:Y:S05]  /*259a0*/  @!P0 NANOSLEEP.SYNCS 0x989680 ;  /* 0x009896800000895d */ /* 0x001fea0003900000 */
[----:B------:R-:W0:Y:S02]  /*259b0*/  @!P0 SYNCS.PHASECHK.TRANS64 P0, [R3+URZ+0x28860], R2 ;  /* 0x02886002030085a7 */ /* 0x000e24000800007f */
[----:B0-----:R-:W-:Y:S05]  /*259c0*/  @!P0 BRA `(.L_x_8612) ;  /* 0xfffffffc00f08947 */ /* 0x001fea000383ffff */
.L_x_8194:
[----:B------:R-:W-:Y:S05]  /*259d0*/  BSYNC B9 ;  /* 0x0000000000097941 */ /* 0x000fea0003800000 */
.L_x_8191:
[----:B------:R-:W-:Y:S05]  /*259e0*/  EXIT ;  /* 0x000000000000794d */ /* 0x000fea0003800000 */
.L_x_8224:
[----:B0-----:R0:W1:Y:S02]  /*259f0*/  SYNCS.PHASECHK.TRANS64.TRYWAIT P6, [R91+URZ+0x28890], R102 ;  /* 0x028890665b0075a7 */ /* 0x00106400080c017f */
[----:B-1----:R-:W-:Y:S05]  /*25a00*/  @!P6 NANOSLEEP.SYNCS 0x989680 ;  /* 0x009896800000e95d */ /* 0x002fea0003900000 */
[----:B------:R-:W1:Y:S02]  /*25a10*/  @!P6 SYNCS.PHASECHK.TRANS64 P6, [R91+URZ+0x28890], R102 ;  /* 0x028890665b00e5a7 */ /* 0x000e6400080c007f */
[----:B-1----:R-:W-:Y:S05]  /*25a20*/  @!P6 BRA `(.L_x_8224) ;  /* 0xfffffffc00f0e947 */ /* 0x002fea000383ffff */
[----:B------:R-:W-:Y:S05]  /*25a30*/  BRA `(.L_x_8613) ;  /* 0xfffffdd800307947 */ /* 0x000fea000383ffff */
.L_x_8225:
        /* <DEDUP_REMOVED lines=8> */
.L_x_8615:
[----:B------:R-:W-:Y:S05]  /*25ac0*/  BSYNC B1 ;  /* 0x0000000000017941 */ /* 0x000fea0003800000 */
.L_x_8614:
        /* <DEDUP_REMOVED lines=8> */
.L_x_8616:
[----:B------:R-:W-:Y:S01]  /*25b50*/  MOV R105, R14 ;  /* 0x0000000e00697202 */ /* 0x000fe20000000f00 */
[----:B------:R-:W-:Y:S06]  /*25b60*/  BRA `(.L_x_8617) ;  /* 0xfffffdd400f87947 */ /* 0x000fec000383ffff */
.L_x_8234:
        /* <DEDUP_REMOVED lines=8> */
.L_x_8619:
[----:B------:R-:W-:Y:S05]  /*25bf0*/  BSYNC B1 ;  /* 0x0000000000017941 */ /* 0x000fea0003800000 */
.L_x_8618:
        /* <DEDUP_REMOVED lines=8> */
.L_x_8620:
[----:B------:R-:W-:Y:S01]  /*25c80*/  IMAD.MOV.U32 R73, RZ, RZ, R14 ;  /* 0x000000ffff497224 */ /* 0x000fe200078e000e */
[----:B------:R-:W-:Y:S06]  /*25c90*/  BRA `(.L_x_8621) ;  /* 0xfffffddc005c7947 */ /* 0x000fec000383ffff */
.L_x_8243:
        /* <DEDUP_REMOVED lines=8> */
.L_x_8623:
[----:B------:R-:W-:Y:S05]  /*25d20*/  BSYNC B1 ;  /* 0x0000000000017941 */ /* 0x000fea0003800000 */
.L_x_8622:
        /* <DEDUP_REMOVED lines=8> */
.L_x_8624:
[----:B------:R-:W-:Y:S01]  /*25db0*/  MOV R63, R14 ;  /* 0x0000000e003f7202 */ /* 0x000fe20000000f00 */
[----:B------:R-:W-:Y:S06]  /*25dc0*/  BRA `(.L_x_8625) ;  /* 0xfffffde000c07947 */ /* 0x000fec000383ffff */
.L_x_8252:
        /* <DEDUP_REMOVED lines=8> */
.L_x_8627:
[----:B------:R-:W-:Y:S05]  /*25e50*/  BSYNC B1 ;  /* 0x0000000000017941 */ /* 0x000fea0003800000 */
.L_x_8626:
        /* <DEDUP_REMOVED lines=8> */
.L_x_8628:
[----:B------:R-:W-:Y:S01]  /*25ee0*/  IMAD.MOV.U32 R53, RZ, RZ, R14 ;  /* 0x000000ffff357224 */ /* 0x000fe200078e000e */
[----:B------:R-:W-:Y:S06]  /*25ef0*/  BRA `(.L_x_8629) ;  /* 0xfffffde800207947 */ /* 0x000fec000383ffff */
.L_x_8264:
[----:B--2---:R2:W3:Y:S02]  /*25f00*/  SYNCS.PHASECHK.TRANS64.TRYWAIT P4, [R91+URZ+0x28890], R102 ;  /* 0x028890665b0075a7 */ /* 0x0044e4000808017f */
[----:B---3--:R-:W-:Y:S05]  /*25f10*/  @!P4 NANOSLEEP.SYNCS 0x989680 ;  /* 0x009896800000c95d */ /* 0x008fea0003900000 */
[----:B------:R-:W3:Y:S02]  /*25f20*/  @!P4 SYNCS.PHASECHK.TRANS64 P4, [R91+URZ+0x28890], R102 ;  /* 0x028890665b00c5a7 */ /* 0x000ee4000808007f */
[----:B---3--:R-:W-:Y:S05]  /*25f30*/  @!P4 BRA `(.L_x_8264) ;  /* 0xfffffffc00f0c947 */ /* 0x008fea000383ffff */
[----:B------:R-:W-:Y:S05]  /*25f40*/  BRA `(.L_x_8630) ;  /* 0xfffffdf400ec7947 */ /* 0x000fea000383ffff */
.L_x_8265:
[----:B------:R-:W-:Y:S01]  /*25f50*/  BSSY B1, `(.L_x_8631) ;  /* 0x0000008000017945 */ /* 0x000fe20003800000 */
[----:B------:R-:W-:Y:S01]  /*25f60*/  IMAD.MOV.U32 R13, RZ, RZ, R103 ;  /* 0x000000ffff0d7224 */ /* 0x000fe200078e0067 */
[----:B------:R-:W-:Y:S01]  /*25f70*/  MOV R12, RZ ;  /* 0x000000ff000c7202 */ /* 0x000fe20000000f00 */
[----:B------:R-:W-:Y:S02]  /*25f80*/  IMAD.MOV.U32 R11, RZ, RZ, 0x181f ;  /* 0x0000181fff0b7424 */ /* 0x000fe400078e00ff */
[----:B------:R-:W-:-:S07]  /*25f90*/  IMAD.MOV.U32 R15, RZ, RZ, -0x1 ;  /* 0xffffffffff0f7424 */ /* 0x000fce00078e00ff */
[----:B0-2---:R-:W-:Y:S05]  /*25fa0*/  WARPSYNC.COLLECTIVE R15, `(.L_x_8632) ;  /* 0x000000000f087348 */ /* 0x005fea0003c00000 */
[----:B------:R1:W3:Y:S02]  /*25fb0*/  SHFL.IDX P6, R14, R13, R12, R11 ;  /* 0x0000000c0d0e7389 */ /* 0x0002e400000c000b */
[----:B0123--:R-:W-:Y:S01]  /*25fc0*/  ENDCOLLECTIVE ;  /* 0x000000000000791b */ /* 0x00ffe20003800000 */
.L_x_8632:
[----:B------:R-:W-:Y:S05]  /*25fd0*/  BSYNC B1 ;  /* 0x0000000000017941 */ /* 0x000fea0003800000 */
.L_x_8631:
        /* <DEDUP_REMOVED lines=8> */
.L_x_8633:
[----:B------:R-:W-:Y:S01]  /*26060*/  MOV R106, R14 ;  /* 0x0000000e006a7202 */ /* 0x000fe20000000f00 */
[----:B------:R-:W-:Y:S06]  /*26070*/  BRA `(.L_x_8634) ;  /* 0xfffffdf400b87947 */ /* 0x000fec000383ffff */
.L_x_8270:
[----:B------:R-:W-:Y:S01]  /*26080*/  BSSY B1, `(.L_x_8635) ;  /* 0x0000008000017945 */ /* 0x000fe20003800000 */
[----:B0-----:R-:W-:Y:S01]  /*26090*/  IMAD.MOV.U32 R13, RZ, RZ, R103 ;  /* 0x000000ffff0d7224 */ /* 0x001fe200078e0067 */
[----:B------:R-:W-:Y:S01]  /*260a0*/  MOV R15, 0xffffffff ;  /* 0xffffffff000f7802 */ /* 0x000fe20000000f00 */
[----:B------:R-:W-:Y:S02]  /*260b0*/  IMAD.MOV.U32 R12, RZ, RZ, 0x1 ;  /* 0x00000001ff0c7424 */ /* 0x000fe400078e00ff */
[----:B------:R-:W-:-:S07]  /*260c0*/  IMAD.MOV.U32 R11, RZ, RZ, 0x181f ;  /* 0x0000181fff0b7424 */ /* 0x000fce00078e00ff */
[----:B-1234-:R-:W-:Y:S05]  /*260d0*/  WARPSYNC.COLLECTIVE R15, `(.L_x_8636) ;  /* 0x000000000f087348 */ /* 0x01efea0003c00000 */
[----:B------:R0:W0:Y:S02]  /*260e0*/  SHFL.IDX P6, R14, R13, R12, R11 ;  /* 0x0000000c0d0e7389 */ /* 0x00002400000c000b */
[----:B01234-:R-:W-:Y:S01]  /*260f0*/  ENDCOLLECTIVE ;  /* 0x000000000000791b */ /* 0x01ffe20003800000 */
.L_x_8636:
[----:B------:R-:W-:Y:S05]  /*26100*/  BSYNC B1 ;  /* 0x0000000000017941 */ /* 0x000fea0003800000 */
.L_x_8635:
        /* <DEDUP_REMOVED lines=8> */
.L_x_8637:
[----:B------:R-:W-:Y:S01]  /*26190*/  IMAD.MOV.U32 R50, RZ, RZ, R14 ;  /* 0x000000ffff327224 */ /* 0x000fe200078e000e */
[----:B------:R-:W-:Y:S06]  /*261a0*/  BRA `(.L_x_8638) ;  /* 0xfffffdfc00547947 */ /* 0x000fec000383ffff */
.L_x_8275:
[----:B------:R-:W-:Y:S01]  /*261b0*/  BSSY B1, `(.L_x_8639) ;  /* 0x0000008000017945 */ /* 0x000fe20003800000 */
[----:B0-----:R-:W-:Y:S01]  /*261c0*/  IMAD.MOV.U32 R13, RZ, RZ, R103 ;  /* 0x000000ffff0d7224 */ /* 0x001fe200078e0067 */
[----:B------:R-:W-:Y:S01]  /*261d0*/  MOV R12, 0x2 ;  /* 0x00000002000c7802 */ /* 0x000fe20000000f00 */
[----:B------:R-:W-:Y:S02]  /*261e0*/  IMAD.MOV.U32 R11, RZ, RZ, 0x181f ;  /* 0x0000181fff0b7424 */ /* 0x000fe400078e00ff */
[----:B------:R-:W-:-:S07]  /*261f0*/  IMAD.MOV.U32 R15, RZ, RZ, -0x1 ;  /* 0xffffffffff0f7424 */ /* 0x000fce00078e00ff */
[----:B-1234-:R-:W-:Y:S05]  /*26200*/  WARPSYNC.COLLECTIVE R15, `(.L_x_8640) ;  /* 0x000000000f087348 */ /* 0x01efea0003c00000 */
[----:B------:R0:W0:Y:S02]  /*26210*/  SHFL.IDX P6, R14, R13, R12, R11 ;  /* 0x0000000c0d0e7389 */ /* 0x00002400000c000b */
[----:B01234-:R-:W-:Y:S01]  /*26220*/  ENDCOLLECTIVE ;  /* 0x000000000000791b */ /* 0x01ffe20003800000 */
.L_x_8640:
[----:B------:R-:W-:Y:S05]  /*26230*/  BSYNC B1 ;  /* 0x0000000000017941 */ /* 0x000fea0003800000 */
.L_x_8639:
        /* <DEDUP_REMOVED lines=8> */
.L_x_8641:
[----:B------:R-:W-:Y:S05]  /*262c0*/  BRA `(.L_x_8642) ;  /* 0xfffffe0000f87947 */ /* 0x000fea000383ffff */
.L_x_8280:
[----:B------:R-:W-:Y:S01]  /*262d0*/  BSSY B1, `(.L_x_8643) ;  /* 0x0000008000017945 */ /* 0x000fe20003800000 */
[----:B0-----:R-:W-:Y:S01]  /*262e0*/  MOV R13, R103 ;  /* 0x00000067000d7202 */ /* 0x001fe20000000f00 */
[----:B------:R-:W-:Y:S02]  /*262f0*/  IMAD.MOV.U32 R12, RZ, RZ, 0x3 ;  /* 0x00000003ff0c7424 */ /* 0x000fe400078e00ff */
[----:B------:R-:W-:Y:S02]  /*26300*/  IMAD.MOV.U32 R11, RZ, RZ, 0x181f ;  /* 0x0000181fff0b7424 */ /* 0x000fe400078e00ff */
[----:B------:R-:W-:-:S07]  /*26310*/  IMAD.MOV.U32 R15, RZ, RZ, -0x1 ;  /* 0xffffffffff0f7424 */ /* 0x000fce00078e00ff */
[----:B-1234-:R-:W-:Y:S05]  /*26320*/  WARPSYNC.COLLECTIVE R15, `(.L_x_8644) ;  /* 0x000000000f087348 */ /* 0x01efea0003c00000 */
[----:B------:R0:W0:Y:S02]  /*26330*/  SHFL.IDX P6, R14, R13, R12, R11 ;  /* 0x0000000c0d0e7389 */ /* 0x00002400000c000b */
[----:B01234-:R-:W-:Y:S01]  /*26340*/  ENDCOLLECTIVE ;  /* 0x000000000000791b */ /* 0x01ffe20003800000 */
.L_x_8644:
[----:B------:R-:W-:Y:S05]  /*26350*/  BSYNC B1 ;  /* 0x0000000000017941 */ /* 0x000fea0003800000 */
.L_x_8643:
        /* <DEDUP_REMOVED lines=8> */
.L_x_8645:
[----:B------:R-:W-:Y:S01]  /*263e0*/  IMAD.MOV.U32 R108, RZ, RZ, R14 ;  /* 0x000000ffff6c7224 */ /* 0x000fe200078e000e */
[----:B------:R-:W-:Y:S06]  /*263f0*/  BRA `(.L_x_8646) ;  /* 0xfffffe0800987947 */ /* 0x000fec000383ffff */
.L_x_8285:
[----:B0-----:R0:W1:Y:S02]  /*26400*/  SYNCS.PHASECHK.TRANS64.TRYWAIT P3, [R91+URZ+0x28890], R102 ;  /* 0x028890665b0075a7 */ /* 0x001064000806017f */
[----:B-1----:R-:W-:Y:S05]  /*26410*/  @!P3 NANOSLEEP.SYNCS 0x989680 ;  /* 0x009896800000b95d */ /* 0x002fea0003900000 */
[----:B------:R-:W1:Y:S02]  /*26420*/  @!P3 SYNCS.PHASECHK.TRANS64 P3, [R91+URZ+0x28890], R102 ;  /* 0x028890665b00b5a7 */ /* 0x000e64000806007f */
[----:B-1----:R-:W-:Y:S05]  /*26430*/  @!P3 BRA `(.L_x_8285) ;  /* 0xfffffffc00f0b947 */ /* 0x002fea000383ffff */
[----:B------:R-:W-:Y:S05]  /*26440*/  BRA `(.L_x_8647) ;  /* 0xfffffe1000847947 */ /* 0x000fea000383ffff */
.L_x_8286:
        /* <DEDUP_REMOVED lines=8> */
.L_x_8649:
[----:B------:R-:W-:Y:S05]  /*264d0*/  BSYNC B1 ;  /* 0x0000000000017941 */ /* 0x000fea0003800000 */
.L_x_8648:
        /* <DEDUP_REMOVED lines=8> */
.L_x_8650:
[----:B------:R-:W-:Y:S05]  /*26560*/  BRA `(.L_x_8651) ;  /* 0xfffffe1000ac7947 */ /* 0x000fea000383ffff */
.L_x_8289:
        /* <DEDUP_REMOVED lines=8> */
.L_x_8653:
[----:B------:R-:W-:Y:S05]  /*265f0*/  BSYNC B1 ;  /* 0x0000000000017941 */ /* 0x000fea0003800000 */
.L_x_8652:
        /* <DEDUP_REMOVED lines=8> */
.L_x_8654:
[----:B------:R-:W-:Y:S05]  /*26680*/  BRA `(.L_x_8655) ;  /* 0xfffffe1000ac7947 */ /* 0x000fea000383ffff */
.L_x_8292:
[----:B------:R-:W-:Y:S01]  /*26690*/  BSSY B1, `(.L_x_8656) ;  /* 0x0000008000017945 */ /* 0x000fe20003800000 */
[----:B----4-:R-:W-:Y:S01]  /*266a0*/  MOV R13, R46 ;  /* 0x0000002e000d7202 */ /* 0x010fe20000000f00 */
[----:B------:R-:W-:Y:S02]  /*266b0*/  IMAD.MOV.U32 R12, RZ, RZ, 0x2 ;  /* 0x00000002ff0c7424 */ /* 0x000fe400078e00ff */
[----:B------:R-:W-:Y:S02]  /*266c0*/  IMAD.MOV.U32 R11, RZ, RZ, 0x181f ;  /* 0x0000181fff0b7424 */ /* 0x000fe400078e00ff */
[----:B------:R-:W-:-:S07]  /*266d0*/  IMAD.MOV.U32 R15, RZ, RZ, -0x1 ;  /* 0xffffffffff0f7424 */ /* 0x000fce00078e00ff */
[----:B0123--:R-:W-:Y:S05]  /*266e0*/  WARPSYNC.COLLECTIVE R15, `(.L_x_8657) ;  /* 0x000000000f087348 */ /* 0x00ffea0003c00000 */
[----:B---3--:R3:W4:Y:S02]  /*266f0*/  SHFL.IDX P6, R14, R13, R12, R11 ;  /* 0x0000000c0d0e7389 */ /* 0x00872400000c000b */
[----:B01234-:R-:W-:Y:S01]  /*26700*/  ENDCOLLECTIVE ;  /* 0x000000000000791b */ /* 0x01ffe20003800000 */
.L_x_8657:
[----:B------:R-:W-:Y:S05]  /*26710*/  BSYNC B1 ;  /* 0x0000000000017941 */ /* 0x000fea0003800000 */
.L_x_8656:
        /* <DEDUP_REMOVED lines=8> */
.L_x_8658:
[----:B------:R-:W-:Y:S05]  /*267a0*/  BRA `(.L_x_8659) ;  /* 0xfffffe1000b07947 */ /* 0x000fea000383ffff */
.L_x_8295:
[----:B------:R-:W-:Y:S01]  /*267b0*/  BSSY B1, `(.L_x_8660) ;  /* 0x0000008000017945 */ /* 0x000fe20003800000 */
[----:B0-----:R-:W-:Y:S01]  /*267c0*/  IMAD.MOV.U32 R13, RZ, RZ, R46 ;  /* 0x000000ffff0d7224 */ /* 0x001fe200078e002e */
[----:B------:R-:W-:Y:S01]  /*267d0*/  MOV R15, 0xffffffff ;  /* 0xffffffff000f7802 */ /* 0x000fe20000000f00 */
[----:B------:R-:W-:Y:S02]  /*267e0*/  IMAD.MOV.U32 R12, RZ, RZ, 0x3 ;  /* 0x00000003ff0c7424 */ /* 0x000fe400078e00ff */
[----:B------:R-:W-:-:S07]  /*267f0*/  IMAD.MOV.U32 R11, RZ, RZ, 0x181f ;  /* 0x0000181fff0b7424 */ /* 0x000fce00078e00ff */
[----:B-1234-:R-:W-:Y:S05]  /*26800*/  WARPSYNC.COLLECTIVE R15, `(.L_x_8661) ;  /* 0x000000000f087348 */ /* 0x01efea0003c00000 */
[----:B----4-:R0:W4:Y:S02]  /*26810*/  SHFL.IDX P6, R14, R13, R12, R11 ;  /* 0x0000000c0d0e7389 */ /* 0x01012400000c000b */
[----:B01234-:R-:W-:Y:S01]  /*26820*/  ENDCOLLECTIVE ;  /* 0x000000000000791b */ /* 0x01ffe20003800000 */
.L_x_8661:
[----:B------:R-:W-:Y:S05]  /*26830*/  BSYNC B1 ;  /* 0x0000000000017941 */ /* 0x000fea0003800000 */
.L_x_8660:
        /* <DEDUP_REMOVED lines=8> */
.L_x_8662:
[----:B------:R-:W-:Y:S05]  /*268c0*/  BRA `(.L_x_8663) ;  /* 0xfffffe1000b47947 */ /* 0x000fea000383ffff */
.L_x_8299:
[----:B------:R0:W0:Y:S02]  /*268d0*/  SYNCS.PHASECHK.TRANS64.TRYWAIT P4, [R91+URZ+0x288b0], R102 ;  /* 0x0288b0665b0075a7 */ /* 0x000024000808017f */
[----:B0-----:R-:W-:Y:S05]  /*268e0*/  @!P4 NANOSLEEP.SYNCS 0x989680 ;  /* 0x009896800000c95d */ /* 0x001fea0003900000 */
[----:B------:R-:W0:Y:S02]  /*268f0*/  @!P4 SYNCS.PHASECHK.TRANS64 P4, [R91+URZ+0x288b0], R102 ;  /* 0x0288b0665b00c5a7 */ /* 0x000e24000808007f */
[----:B0-----:R-:W-:Y:S05]  /*26900*/  @!P4 BRA `(.L_x_8299) ;  /* 0xfffffffc00f0c947 */ /* 0x001fea000383ffff */
[----:B------:R-:W-:Y:S05]  /*26910*/  BRA `(.L_x_8664) ;  /* 0xfffffe1400307947 */ /* 0x000fea000383ffff */
.L_x_8319:
[----:B------:R-:W-:Y:S01]  /*26920*/  BSSY B0, `(.L_x_8665) ;  /* 0x0000008000007945 */ /* 0x000fe20003800000 */
[----:B--2---:R-:W-:Y:S01]  /*26930*/  IMAD.MOV.U32 R13, RZ, RZ, R218 ;  /* 0x000000ffff0d7224 */ /* 0x004fe200078e00da */
[----:B------:R-:W-:Y:S01]  /*26940*/  MOV R11, 0x1f ;  /* 0x0000001f000b7802 */ /* 0x000fe20000000f00 */
[----:B------:R-:W-:Y:S02]  /*26950*/  IMAD.MOV.U32 R12, RZ, RZ, RZ ;  /* 0x000000ffff0c7224 */ /* 0x000fe400078e00ff */
[----:B------:R-:W-:-:S07]  /*26960*/  IMAD.MOV.U32 R15, RZ, RZ, -0x1 ;  /* 0xffffffffff0f7424 */ /* 0x000fce00078e00ff */
[----:B-1---5:R-:W-:Y:S05]  /*26970*/  WARPSYNC.COLLECTIVE R15, `(.L_x_8666) ;  /* 0x000000000f087348 */ /* 0x022fea0003c00000 */
[----:B------:R0:W2:Y:S02]  /*26980*/  SHFL.IDX P6, R14, R13, R12, R11 ;  /* 0x0000000c0d0e7389 */ /* 0x0000a400000c000b */
[----:B012--5:R-:W-:Y:S01]  /*26990*/  ENDCOLLECTIVE ;  /* 0x000000000000791b */ /* 0x027fe20003800000 */
.L_x_8666:
[----:B------:R-:W-:Y:S05]  /*269a0*/  BSYNC B0 ;  /* 0x0000000000007941 */ /* 0x000fea0003800000 */
.L_x_8665:
[----:B------:R-:W-:Y:S01]  /*269b0*/  IMAD.MOV.U32 R194, RZ, RZ, R14 ;  /* 0x000000ffffc27224 */ /* 0x000fe200078e000e */
[----:B------:R-:W-:Y:S06]  /*269c0*/  BRA `(.L_x_8667) ;  /* 0xfffffe2000747947 */ /* 0x000fec000383ffff */
.L_x_8329:
[----:B------:R-:W-:Y:S01]  /*269d0*/  BSSY B1, `(.L_x_8668) ;  /* 0x0000008000017945 */ /* 0x000fe20003800000 */
[----:B------:R-:W-:Y:S01]  /*269e0*/  IMAD.MOV.U32 R13, RZ, RZ, R6 ;  /* 0x000000ffff0d7224 */ /* 0x000fe200078e0006 */
[----:B------:R-:W-:Y:S01]  /*269f0*/  MOV R12, RZ ;  /* 0x000000ff000c7202 */ /* 0x000fe20000000f00 */
[----:B------:R-:W-:Y:S02]  /*26a00*/  IMAD.MOV.U32 R11, RZ, RZ, 0x181f ;  /* 0x0000181fff0b7424 */ /* 0x000fe400078e00ff */
[----:B------:R-:W-:-:S07]  /*26a10*/  IMAD.MOV.U32 R15, RZ, RZ, -0x1 ;  /* 0xffffffffff0f7424 */ /* 0x000fce00078e00ff */
[----:B01----:R-:W-:Y:S05]  /*26a20*/  WARPSYNC.COLLECTIVE R15, `(.L_x_8669) ;  /* 0x000000000f087348 */ /* 0x003fea0003c00000 */
[----:B------:R2:W3:Y:S02]  /*26a30*/  SHFL.IDX P6, R14, R13, R12, R11 ;  /* 0x0000000c0d0e7389 */ /* 0x0004e400000c000b */
[----:B0123--:R-:W-:Y:S01]  /*26a40*/  ENDCOLLECTIVE ;  /* 0x000000000000791b */ /* 0x00ffe20003800000 */
.L_x_8669:
[----:B------:R-:W-:Y:S05]  /*26a50*/  BSYNC B1 ;  /* 0x0000000000017941 */ /* 0x000fea0003800000 */
.L_x_8668:
        /* <DEDUP_REMOVED lines=8> */
.L_x_8670:
[----:B------:R-:W-:Y:S01]  /*26ae0*/  IMAD.MOV.U32 R13, RZ, RZ, R8 ;  /* 0x000000ffff0d7224 */ /* 0x000fe200078e0008 */
[----:B------:R-:W-:-:S07]  /*26af0*/  MOV R3, R14 ;  /* 0x0000000e00037202 */ /* 0x000fce0000000f00 */
[----:B------:R-:W-:Y:S05]  /*26b00*/  WARPSYNC.COLLECTIVE R15, `(.L_x_8671) ;  /* 0x000000000f087348 */ /* 0x000fea0003c00000 */
[----:B------:R0:W1:Y:S02]  /*26b10*/  SHFL.IDX P6, R14, R13, R12, R11 ;  /* 0x0000000c0d0e7389 */ /* 0x00006400000c000b */
[----:B01----:R-:W-:Y:S01]  /*26b20*/  ENDCOLLECTIVE ;  /* 0x000000000000791b */ /* 0x003fe20003800000 */
.L_x_8671:
[----:B------:R-:W-:Y:S02]  /*26b30*/  IMAD.MOV.U32 R13, RZ, RZ, R7 ;  /* 0x000000ffff0d7224 */ /* 0x000fe400078e0007 */
[----:B------:R-:W-:-:S07]  /*26b40*/  IMAD.MOV.U32 R4, RZ, RZ, R14 ;  /* 0x000000ffff047224 */ /* 0x000fce00078e000e */
[----:B------:R-:W-:Y:S05]  /*26b50*/  WARPSYNC.COLLECTIVE R15, `(.L_x_8672) ;  /* 0x000000000f087348 */ /* 0x000fea0003c00000 */
[----:B------:R0:W1:Y:S02]  /*26b60*/  SHFL.IDX P6, R14, R13, R12, R11 ;  /* 0x0000000c0d0e7389 */ /* 0x00006400000c000b */
[----:B01----:R-:W-:Y:S01]  /*26b70*/  ENDCOLLECTIVE ;  /* 0x000000000000791b */ /* 0x003fe20003800000 */
.L_x_8672:
[----:B------:R-:W-:Y:S05]  /*26b80*/  BRA `(.L_x_8673) ;  /* 0xfffffe2400c87947 */ /* 0x000fea000383ffff */
.L_x_8332:
[----:B------:R-:W-:Y:S01]  /*26b90*/  BSSY B1, `(.L_x_8674) ;  /* 0x0000008000017945 */ /* 0x000fe20003800000 */
[----:B-1----:R-:W-:Y:S01]  /*26ba0*/  MOV R13, R6 ;  /* 0x00000006000d7202 */ /* 0x002fe20000000f00 */
[----:B------:R-:W-:Y:S02]  /*26bb0*/  IMAD.MOV.U32 R12, RZ, RZ, 0x1 ;  /* 0x00000001ff0c7424 */ /* 0x000fe400078e00ff */
[----:B------:R-:W-:Y:S02]  /*26bc0*/  IMAD.MOV.U32 R11, RZ, RZ, 0x181f ;  /* 0x0000181fff0b7424 */ /* 0x000fe400078e00ff */
[----:B------:R-:W-:-:S07]  /*26bd0*/  IMAD.MOV.U32 R15, RZ, RZ, -0x1 ;  /* 0xffffffffff0f7424 */ /* 0x000fce00078e00ff */
[----:B--2---:R-:W-:Y:S05]  /*26be0*/  WARPSYNC.COLLECTIVE R15, `(.L_x_8675) ;  /* 0x000000000f087348 */ /* 0x004fea0003c00000 */
[----:B------:R0:W1:Y:S02]  /*26bf0*/  SHFL.IDX P6, R14, R13, R12, R11 ;  /* 0x0000000c0d0e7389 */ /* 0x00006400000c000b */
[----:B012---:R-:W-:Y:S01]  /*26c00*/  ENDCOLLECTIVE ;  /* 0x000000000000791b */ /* 0x007fe20003800000 */
.L_x_8675:
[----:B------:R-:W-:Y:S05]  /*26c10*/  BSYNC B1 ;  /* 0x0000000000017941 */ /* 0x000fea0003800000 */
.L_x_8674:
        /* <DEDUP_REMOVED lines=8> */
.L_x_8676:
[----:B------:R-:W-:Y:S02]  /*26ca0*/  IMAD.MOV.U32 R13, RZ, RZ, R8 ;  /* 0x000000ffff0d7224 */ /* 0x000fe400078e0008 */
[----:B------:R-:W-:-:S07]  /*26cb0*/  IMAD.MOV.U32 R3, RZ, RZ, R14 ;  /* 0x000000ffff037224 */ /* 0x000fce00078e000e */
[----:B------:R-:W-:Y:S05]  /*26cc0*/  WARPSYNC.COLLECTIVE R15, `(.L_x_8677) ;  /* 0x000000000f087348 */ /* 0x000fea0003c00000 */
[----:B------:R0:W1:Y:S02]  /*26cd0*/  SHFL.IDX P6, R14, R13, R12, R11 ;  /* 0x0000000c0d0e7389 */ /* 0x00006400000c000b */
[----:B01----:R-:W-:Y:S01]  /*26ce0*/  ENDCOLLECTIVE ;  /* 0x000000000000791b */ /* 0x003fe20003800000 */
.L_x_8677:
[----:B------:R-:W-:Y:S01]  /*26cf0*/  MOV R13, R7 ;  /* 0x00000007000d7202 */ /* 0x000fe20000000f00 */
[----:B------:R-:W-:-:S07]  /*26d00*/  IMAD.MOV.U32 R4, RZ, RZ, R14 ;  /* 0x000000ffff047224 */ /* 0x000fce00078e000e */
[----:B------:R-:W-:Y:S05]  /*26d10*/  WARPSYNC.COLLECTIVE R15, `(.L_x_8678) ;  /* 0x000000000f087348 */ /* 0x000fea0003c00000 */
[----:B------:R0:W1:Y:S02]  /*26d20*/  SHFL.IDX P6, R14, R13, R12, R11 ;  /* 0x0000000c0d0e7389 */ /* 0x00006400000c000b */
[----:B01----:R-:W-:Y:S01]  /*26d30*/  ENDCOLLECTIVE ;  /* 0x000000000000791b */ /* 0x003fe20003800000 */
.L_x_8678:
[----:B------:R-:W-:Y:S05]  /*26d40*/  BRA `(.L_x_8679) ;  /* 0xfffffe2800347947 */ /* 0x000fea000383ffff */
.L_x_8335:
[----:B------:R-:W-:Y:S01]  /*26d50*/  BSSY B1, `(.L_x_8680) ;  /* 0x0000008000017945 */ /* 0x000fe20003800000 */
[----:B------:R-:W-:Y:S01]  /*26d60*/  IMAD.MOV.U32 R13, RZ, RZ, R6 ;  /* 0x000000ffff0d7224 */ /* 0x000fe200078e0006 */
[----:B------:R-:W-:Y:S01]  /*26d70*/  MOV R15, 0xffffffff ;  /* 0xffffffff000f7802 */ /* 0x000fe20000000f00 */
[----:B------:R-:W-:Y:S02]  /*26d80*/  IMAD.MOV.U32 R12, RZ, RZ, 0x2 ;  /* 0x00000002ff0c7424 */ /* 0x000fe400078e00ff */
[----:B------:R-:W-:-:S07]  /*26d90*/  IMAD.MOV.U32 R11, RZ, RZ, 0x181f ;  /* 0x0000181fff0b7424 */ /* 0x000fce00078e00ff */
[----:B-12---:R-:W-:Y:S05]  /*26da0*/  WARPSYNC.COLLECTIVE R15, `(.L_x_8681) ;  /* 0x000000000f087348 */ /* 0x006fea0003c00000 */
[----:B------:R0:W3:Y:S02]  /*26db0*/  SHFL.IDX P6, R14, R13, R12, R11 ;  /* 0x0000000c0d0e7389 */ /* 0x0000e400000c000b */
[----:B0123--:R-:W-:Y:S01]  /*26dc0*/  ENDCOLLECTIVE ;  /* 0x000000000000791b */ /* 0x00ffe20003800000 */
.L_x_8681:
[----:B------:R-:W-:Y:S05]  /*26dd0*/  BSYNC B1 ;  /* 0x0000000000017941 */ /* 0x000fea0003800000 */
.L_x_8680:
        /* <DEDUP_REMOVED lines=8> */
.L_x_8682:
[----:B------:R-:W-:Y:S02]  /*26e60*/  IMAD.MOV.U32 R13, RZ, RZ, R8 ;  /* 0x000000ffff0d7224 */ /* 0x000fe400078e0008 */
[----:B------:R-:W-:-:S07]  /*26e70*/  IMAD.MOV.U32 R3, RZ, RZ, R14 ;  /* 0x000000ffff037224 */ /* 0x000fce00078e000e */
[----:B------:R-:W-:Y:S05]  /*26e80*/  WARPSYNC.COLLECTIVE R15, `(.L_x_8683) ;  /* 0x000000000f087348 */ /* 0x000fea0003c00000 */
[----:B------:R0:W1:Y:S02]  /*26e90*/  SHFL.IDX P6, R14, R13, R12, R11 ;  /* 0x0000000c0d0e7389 */ /* 0x00006400000c000b */
[----:B01----:R-:W-:Y:S01]  /*26ea0*/  ENDCOLLECTIVE ;  /* 0x000000000000791b */ /* 0x003fe20003800000 */
.L_x_8683:
[----:B------:R-:W-:Y:S01]  /*26eb0*/  IMAD.MOV.U32 R13, RZ, RZ, R7 ;  /* 0x000000ffff0d7224 */ /* 0x000fe200078e0007 */
[----:B------:R-:W-:-:S07]  /*26ec0*/  MOV R4, R14 ;  /* 0x0000000e00047202 */ /* 0x000fce0000000f00 */
[----:B------:R-:W-:Y:S05]  /*26ed0*/  WARPSYNC.COLLECTIVE R15, `(.L_x_8684) ;  /* 0x000000000f087348 */ /* 0x000fea0003c00000 */
[----:B------:R0:W1:Y:S02]  /*26ee0*/  SHFL.IDX P6, R14, R13, R12, R11 ;  /* 0x0000000c0d0e7389 */ /* 0x00006400000c000b */
[----:B01----:R-:W-:Y:S01]  /*26ef0*/  ENDCOLLECTIVE ;  /* 0x000000000000791b */ /* 0x003fe20003800000 */
.L_x_8684:
[----:B------:R-:W-:Y:S05]  /*26f00*/  BRA `(.L_x_8685) ;  /* 0xfffffe2800907947 */ /* 0x000fea000383ffff */
.L_x_8338:
[----:B------:R-:W-:Y:S01]  /*26f10*/  BSSY B1, `(.L_x_8686) ;  /* 0x0000008000017945 */ /* 0x000fe20003800000 */
[----:B------:R-:W-:Y:S01]  /*26f20*/  IMAD.MOV.U32 R13, RZ, RZ, R6 ;  /* 0x000000ffff0d7224 */ /* 0x000fe200078e0006 */
[----:B------:R-:W-:Y:S01]  /*26f30*/  MOV R11, 0x181f ;  /* 0x0000181f000b7802 */ /* 0x000fe20000000f00 */
[----:B------:R-:W-:Y:S02]  /*26f40*/  IMAD.MOV.U32 R12, RZ, RZ, 0x3 ;  /* 0x00000003ff0c7424 */ /* 0x000fe400078e00ff */
[----:B------:R-:W-:-:S07]  /*26f50*/  IMAD.MOV.U32 R15, RZ, RZ, -0x1 ;  /* 0xffffffffff0f7424 */ /* 0x000fce00078e00ff */
[----:B-12---:R-:W-:Y:S05]  /*26f60*/  WARPSYNC.COLLECTIVE R15, `(.L_x_8687) ;  /* 0x000000000f087348 */ /* 0x006fea0003c00000 */
[----:B------:R0:W3:Y:S02]  /*26f70*/  SHFL.IDX P6, R14, R13, R12, R11 ;  /* 0x0000000c0d0e7389 */ /* 0x0000e400000c000b */
[----:B0123--:R-:W-:Y:S01]  /*26f80*/  ENDCOLLECTIVE ;  /* 0x000000000000791b */ /* 0x00ffe20003800000 */
.L_x_8687:
[----:B------:R-:W-:Y:S05]  /*26f90*/  BSYNC B1 ;  /* 0x0000000000017941 */ /* 0x000fea0003800000 */
.L_x_8686:
        /* <DEDUP_REMOVED lines=8> */
.L_x_8688:
[----:B------:R-:W-:Y:S01]  /*27020*/  MOV R13, R8 ;  /* 0x00000008000d7202 */ /* 0x000fe20000000f00 */
[----:B------:R-:W-:-:S07]  /*27030*/  IMAD.MOV.U32 R3, RZ, RZ, R14 ;  /* 0x000000ffff037224 */ /* 0x000fce00078e000e */
[----:B------:R-:W-:Y:S05]  /*27040*/  WARPSYNC.COLLECTIVE R15, `(.L_x_8689) ;  /* 0x000000000f087348 */ /* 0x000fea0003c00000 */
[----:B------:R0:W1:Y:S02]  /*27050*/  SHFL.IDX P6, R14, R13, R12, R11 ;  /* 0x0000000c0d0e7389 */ /* 0x00006400000c000b */
[----:B01----:R-:W-:Y:S01]  /*27060*/  ENDCOLLECTIVE ;  /* 0x000000000000791b */ /* 0x003fe20003800000 */
.L_x_8689:
[----:B------:R-:W-:Y:S02]  /*27070*/  IMAD.MOV.U32 R13, RZ, RZ, R7 ;  /* 0x000000ffff0d7224 */ /* 0x000fe400078e0007 */
[----:B------:R-:W-:-:S07]  /*27080*/  IMAD.MOV.U32 R4, RZ, RZ, R14 ;  /* 0x000000ffff047224 */ /* 0x000fce00078e000e */
[----:B------:R-:W-:Y:S05]  /*27090*/  WARPSYNC.COLLECTIVE R15, `(.L_x_8690) ;  /* 0x000000000f087348 */ /* 0x000fea0003c00000 */
[----:B------:R0:W1:Y:S02]  /*270a0*/  SHFL.IDX P6, R14, R13, R12, R11 ;  /* 0x0000000c0d0e7389 */ /* 0x00006400000c000b */
[----:B01----:R-:W-:Y:S01]  /*270b0*/  ENDCOLLECTIVE ;  /* 0x000000000000791b */ /* 0x003fe20003800000 */
.L_x_8690:
[----:B------:R-:W-:Y:S05]  /*270c0*/  BRA `(.L_x_8691) ;  /* 0xfffffe2800ec7947 */ /* 0x000fea000383ffff */
.L_x_8342:
[----:B0-----:R0:W1:Y:S02]  /*270d0*/  SYNCS.PHASECHK.TRANS64.TRYWAIT P0, [R18+URZ+0x28800], R5 ;  /* 0x02880005120075a7 */ /* 0x001064000800017f */
[----:B-1----:R-:W-:Y:S05]  /*270e0*/  @!P0 NANOSLEEP.SYNCS 0x989680 ;  /* 0x009896800000895d */ /* 0x002fea0003900000 */
[----:B------:R-:W1:Y:S02]  /*270f0*/  @!P0 SYNCS.PHASECHK.TRANS64 P0, [R18+URZ+0x28800], R5 ;  /* 0x02880005120085a7 */ /* 0x000e64000800007f */
[----:B-1----:R-:W-:Y:S05]  /*27100*/  @!P0 BRA `(.L_x_8342) ;  /* 0xfffffffc00f08947 */ /* 0x002fea000383ffff */
[----:B------:R-:W-:Y:S05]  /*27110*/  BRA `(.L_x_8692) ;  /* 0xfffffe2c00a87947 */ /* 0x000fea000383ffff */
.L_x_8358:
[----:B------:R-:W3:Y:S01]  /*27120*/  LDC R56, c[0x0][0x3f4] ;  /* 0x0000fd00ff387b82 */ /* 0x000ee20000000800 */
[----:B------:R-:W-:Y:S01]  /*27130*/  BSSY B1, `(.L_x_8693) ;  /* 0x0000008000017945 */ /* 0x000fe20003800000 */
[----:B--2---:R-:W-:Y:S01]  /*27140*/  IMAD.MOV.U32 R13, RZ, RZ, R43 ;  /* 0x000000ffff0d7224 */ /* 0x004fe200078e002b */
[----:B------:R-:W-:Y:S01]  /*27150*/  MOV R12, RZ ;  /* 0x000000ff000c7202 */ /* 0x000fe20000000f00 */
[----:B------:R-:W-:Y:S02]  /*27160*/  IMAD.MOV.U32 R11, RZ, RZ, 0x181f ;  /* 0x0000181fff0b7424 */ /* 0x000fe400078e00ff */
[----:B------:R-:W-:-:S07]  /*27170*/  IMAD.MOV.U32 R15, RZ, RZ, -0x1 ;  /* 0xffffffffff0f7424 */ /* 0x000fce00078e00ff */
[----:B01-3--:R-:W-:Y:S05]  /*27180*/  WARPSYNC.COLLECTIVE R15, `(.L_x_8694) ;  /* 0x000000000f087348 */ /* 0x00bfea0003c00000 */
[----:B------:R2:W4:Y:S02]  /*27190*/  SHFL.IDX P6, R14, R13, R12, R11 ;  /* 0x0000000c0d0e7389 */ /* 0x00052400000c000b */
[----:B01234-:R-:W-:Y:S01]  /*271a0*/  ENDCOLLECTIVE ;  /* 0x000000000000791b */ /* 0x01ffe20003800000 */
.L_x_8694:
[----:B------:R-:W-:Y:S05]  /*271b0*/  BSYNC B1 ;  /* 0x0000000000017941 */ /* 0x000fea0003800000 */
.L_x_8693:
[----:B------:R-:W-:Y:S01]  /*271c0*/  MOV R13, R10 ;  /* 0x0000000a000d7202 */ /* 0x000fe20000000f00 */
[----:B------:R-:W-:Y:S01]  /*271d0*/  IMAD.MOV.U32 R12, RZ, RZ, RZ ;  /* 0x000000ffff0c7224 */ /* 0x000fe200078e00ff */
[----:B------:R-:W-:Y:S01]  /*271e0*/  ISETP.GE.AND P0, PT, R16, R56, PT ;  /* 0x000000381000720c */ /* 0x000fe20003f06270 */
[----:B------:R-:W-:Y:S02]  /*271f0*/  IMAD.MOV.U32 R11, RZ, RZ, 0x181f ;  /* 0x0000181fff0b7424 */ /* 0x000fe400078e00ff */
[----:B------:R-:W-:Y:S02]  /*27200*/  IMAD.MOV.U32 R15, RZ, RZ, -0x1 ;  /* 0xffffffffff0f7424 */ /* 0x000fe400078e00ff */
[----:B------:R-:W-:Y:S02]  /*27210*/  IMAD.MOV.U32 R3, RZ, RZ, R14 ;  /* 0x000000ffff037224 */ /* 0x000fe400078e000e */
[----:B------:R-:W-:-:S07]  /*27220*/  IMAD R0, R189, R0, RZ ;  /* 0x00000000bd007224 */ /* 0x000fce00078e02ff */
[----:B------:R-:W-:Y:S05]  /*27230*/  WARPSYNC.COLLECTIVE R15, `(.L_x_8695) ;  /* 0x000000000f087348 */ /* 0x000fea0003c00000 */
[----:B------:R0:W1:Y:S02]  /*27240*/  SHFL.IDX P6, R14, R13, R12, R11 ;  /* 0x0000000c0d0e7389 */ /* 0x00006400000c000b */
[----:B01----:R-:W-:Y:S01]  /*27250*/  ENDCOLLECTIVE ;  /* 0x000000000000791b */ /* 0x003fe20003800000 */
.L_x_8695:
[----:B------:R-:W-:Y:S01]  /*27260*/  ISETP.GE.OR P1, PT, R57, R0, P0 ;  /* 0x000000003900720c */ /* 0x000fe20000726670 */
[----:B------:R-:W-:-:S12]  /*27270*/  IMAD.MOV.U32 R13, RZ, RZ, R45 ;  /* 0x000000ffff0d7224 */ /* 0x000fd800078e002d */
[C---:B------:R-:W-:Y:S02]  /*27280*/  @!P1 SHF.L.U32 R7, R16.reuse, 0x1, RZ ;  /* 0x0000000110079819 */ /* 0x040fe400000006ff */
[----:B------:R-:W-:Y:S02]  /*27290*/  @!P1 SHF.L.U64.HI R6, R16, 0x1, R17 ;  /* 0x0000000110069819 */ /* 0x000fe40000010211 */
[----:B------:R-:W-:-:S07]  /*272a0*/  MOV R4, R14 ;  /* 0x0000000e00047202 */ /* 0x000fce0000000f00 */
[----:B------:R-:W-:Y:S05]  /*272b0*/  WARPSYNC.COLLECTIVE R15, `(.L_x_8696) ;  /* 0x000000000f087348 */ /* 0x000fea0003c00000 */
[----:B------:R0:W1:Y:S02]  /*272c0*/  SHFL.IDX P6, R14, R13, R12, R11 ;  /* 0x0000000c0d0e7389 */ /* 0x00006400000c000b */
[----:B01----:R-:W-:Y:S01]  /*272d0*/  ENDCOLLECTIVE ;  /* 0x000000000000791b */ /* 0x003fe20003800000 */
.L_x_8696:
[----:B------:R-:W-:-:S05]  /*272e0*/  @!P1 IADD3 R4, P2, R4, R7, RZ ;  /* 0x0000000704049210 */ /* 0x000fca0007f5e0ff */
[----:B------:R-:W-:Y:S02]  /*272f0*/  @!P1 IMAD.X R3, R3, 0x1, R6, P2 ;  /* 0x0000000103039824 */ /* 0x000fe400010e0606 */
[----:B------:R-:W-:Y:S02]  /*27300*/  @!P1 IMAD.MOV.U32 R24, RZ, RZ, R4 ;  /* 0x000000ffff189224 */ /* 0x000fe400078e0004 */
[----:B------:R-:W-:Y:S02]  /*27310*/  @!P1 IMAD.MOV.U32 R25, RZ, RZ, R3 ;  /* 0x000000ffff199224 */ /* 0x000fe400078e0003 */
[----:B------:R-:W-:-:S04]  /*27320*/  IMAD.MOV.U32 R13, RZ, RZ, R44 ;  /* 0x000000ffff0d7224 */ /* 0x000fc800078e002c */
[----:B------:R-:W5:Y:S01]  /*27330*/  @!P1 LD.E.128 R24, desc[UR54][R24.64] ;  /* 0x0000003618189980 */ /* 0x000f62000c101d00 */
[----:B------:R-:W-:-:S07]  /*27340*/  IMAD.MOV.U32 R5, RZ, RZ, R14 ;  /* 0x000000ffff057224 */ /* 0x000fce00078e000e */
[----:B-----5:R-:W-:Y:S05]  /*27350*/  WARPSYNC.COLLECTIVE R15, `(.L_x_8697) ;  /* 0x000000000f087348 */ /* 0x020fea0003c00000 */
[----:B------:R0:W1:Y:S02]  /*27360*/  SHFL.IDX P6, R14, R13, R12, R11 ;  /* 0x0000000c0d0e7389 */ /* 0x00006400000c000b */
[----:B01---5:R-:W-:Y:S01]  /*27370*/  ENDCOLLECTIVE ;  /* 0x000000000000791b */ /* 0x023fe20003800000 */
.L_x_8697:
[----:B------:R-:W-:-:S04]  /*27380*/  @!P1 IADD3 R14, P2, R14, R7, RZ ;  /* 0x000000070e0e9210 */ /* 0x000fc80007f5e0ff */
[----:B------:R-:W-:Y:S01]  /*27390*/  @!P1 IADD3.X R5, R5, R6, RZ, P2, !PT ;  /* 0x0000000605059210 */ /* 0x000fe200017fe4ff */
[----:B------:R-:W-:-:S06]  /*273a0*/  @!P1 IMAD.MOV.U32 R4, RZ, RZ, R14 ;  /* 0x000000ffff049224 */ /* 0x000fcc00078e000e */
[----:B------:R-:W5:Y:S01]  /*273b0*/  @!P1 LD.E.128 R4, desc[UR54][R4.64] ;  /* 0x0000003604049980 */ /* 0x000f62000c101d00 */
[----:B------:R-:W-:Y:S01]  /*273c0*/  MOV R13, R43 ;  /* 0x0000002b000d7202 */ /* 0x000fe20000000f00 */
[----:B------:R-:W-:-:S07]  /*273d0*/  IMAD.MOV.U32 R12, RZ, RZ, 0x1 ;  /* 0x00000001ff0c7424 */ /* 0x000fce00078e00ff */
[----:B-----5:R-:W-:Y:S05]  /*273e0*/  WARPSYNC.COLLECTIVE R15, `(.L_x_8698) ;  /* 0x000000000f087348 */ /* 0x020fea0003c00000 */
[----:B------:R0:W1:Y:S02]  /*273f0*/  SHFL.IDX P6, R14, R13, R12, R11 ;  /* 0x0000000c0d0e7389 */ /* 0x00006400000c000b */
[----:B01---5:R-:W-:Y:S01]  /*27400*/  ENDCOLLECTIVE ;  /* 0x000000000000791b */ /* 0x023fe20003800000 */
.L_x_8698:
[----:B------:R-:W-:Y:S01]  /*27410*/  CS2R R48, SRZ ;  /* 0x0000000000307805 */ /* 0x000fe2000001ff00 */
[----:B------:R-:W-:Y:S01]  /*27420*/  IMAD.MOV.U32 R13, RZ, RZ, R10 ;  /* 0x000000ffff0d7224 */ /* 0x000fe200078e000a */
[----:B------:R-:W-:Y:S02]  /*27430*/  CS2R R50, SRZ ;  /* 0x0000000000327805 */ /* 0x000fe4000001ff00 */
[----:B------:R-:W-:Y:S02]  /*27440*/  CS2R R20, SRZ ;  /* 0x0000000000147805 */ /* 0x000fe4000001ff00 */
[----:B------:R-:W-:Y:S01]  /*27450*/  CS2R R36, SRZ ;  /* 0x0000000000247805 */ /* 0x000fe2000001ff00 */
[----:B------:R-:W-:-:S05]  /*27460*/  @!P1 IMAD.MOV.U32 R48, RZ, RZ, R24 ;  /* 0x000000ffff309224 */ /* 0x000fca00078e0018 */
[----:B------:R-:W-:-:S04]  /*27470*/  MOV R3, R48 ;  /* 0x0000003000037202 */ /* 0x000fc80000000f00 */
[----:B------:R-:W-:Y:S01]  /*27480*/  PRMT R65, R65, 0x5410, R3 ;  /* 0x0000541041417816 */ /* 0x000fe20000000003 */
[----:B------:R-:W-:-:S07]  /*27490*/  IMAD.MOV.U32 R3, RZ, RZ, R14 ;  /* 0x000000ffff037224 */ /* 0x000fce00078e000e */
[----:B------:R-:W-:Y:S05]  /*274a0*/  WARPSYNC.COLLECTIVE R15, `(.L_x_8699) ;  /* 0x000000000f087348 */ /* 0x000fea0003c00000 */
[----:B------:R0:W1:Y:S02]  /*274b0*/  SHFL.IDX P6, R14, R13, R12, R11 ;  /* 0x0000000c0d0e7389 */ /* 0x00006400000c000b */
[----:B01----:R-:W-:Y:S01]  /*274c0*/  ENDCOLLECTIVE ;  /* 0x000000000000791b */ /* 0x003fe20003800000 */
.L_x_8699:
[----:B------:R-:W-:-:S04]  /*274d0*/  @!P1 IMAD.MOV.U32 R49, RZ, RZ, R25 ;  /* 0x000000ffff319224 */ /* 0x000fc800078e0019 */
[----:B------:R-:W-:-:S05]  /*274e0*/  IMAD.MOV.U32 R8, RZ, RZ, R49 ;  /* 0x000000ffff087224 */ /* 0x000fca00078e0031 */
[----:B------:R-:W-:Y:S01]  /*274f0*/  PRMT R67, R8, 0x7610, R67 ;  /* 0x0000761008437816 */ /* 0x000fe20000000043 */
[----:B------:R-:W-:Y:S01]  /*27500*/  IMAD.MOV.U32 R13, RZ, RZ, R45 ;  /* 0x000000ffff0d7224 */ /* 0x000fe200078e002d */
[----:B------:R-:W-:-:S07]  /*27510*/  MOV R8, R14 ;  /* 0x0000000e00087202 */ /* 0x000fce0000000f00 */
[----:B------:R-:W-:Y:S05]  /*27520*/  WARPSYNC.COLLECTIVE R15, `(.L_x_8700) ;  /* 0x000000000f087348 */ /* 0x000fea0003c00000 */
[----:B------:R0:W1:Y:S02]  /*27530*/  SHFL.IDX P6, R14, R13, R12, R11 ;  /* 0x0000000c0d0e7389 */ /* 0x00006400000c000b */
[----:B01----:R-:W-:Y:S01]  /*27540*/  ENDCOLLECTIVE ;  /* 0x000000000000791b */ /* 0x003fe20003800000 */
.L_x_8700:
[----:B------:R-:W-:Y:S02]  /*27550*/  IMAD.MOV.U32 R13, RZ, RZ, R44 ;  /* 0x000000ffff0d7224 */ /* 0x000fe400078e002c */
[----:B------:R-:W-:-:S07]  /*27560*/  IMAD.MOV.U32 R9, RZ, RZ, R14 ;  /* 0x000000ffff097224 */ /* 0x000fce00078e000e */
[----:B------:R-:W-:Y:S05]  /*27570*/  WARPSYNC.COLLECTIVE R15, `(.L_x_8701) ;  /* 0x000000000f087348 */ /* 0x000fea0003c00000 */
[----:B------:R0:W1:Y:S02]  /*27580*/  SHFL.IDX P6, R14, R13, R12, R11 ;  /* 0x0000000c0d0e7389 */ /* 0x00006400000c000b */
[----:B01----:R-:W-:Y:S01]  /*27590*/  ENDCOLLECTIVE ;  /* 0x000000000000791b */ /* 0x003fe20003800000 */
.L_x_8701:
[----:B------:R-:W-:Y:S02]  /*275a0*/  @!P1 IMAD.MOV.U32 R50, RZ, RZ, R26 ;  /* 0x000000ffff329224 */ /* 0x000fe400078e001a */
[----:B------:R-:W-:Y:S01]  /*275b0*/  @!P1 IMAD.MOV.U32 R51, RZ, RZ, R27 ;  /* 0x000000ffff339224 */ /* 0x000fe200078e001b */
[----:B------:R-:W-:Y:S01]  /*275c0*/  @!P1 MOV R36, R6 ;  /* 0x0000000600249202 */ /* 0x000fe20000000f00 */
[----:B------:R-:W-:Y:S02]  /*275d0*/  @!P1 IMAD.MOV.U32 R20, RZ, RZ, R4 ;  /* 0x000000ffff149224 */ /* 0x000fe400078e0004 */
[----:B------:R-:W-:Y:S02]  /*275e0*/  @!P1 IMAD.MOV.U32 R21, RZ, RZ, R5 ;  /* 0x000000ffff159224 */ /* 0x000fe400078e0005 */
[----:B------:R-:W-:Y:S01]  /*275f0*/  @!P1 IMAD.MOV.U32 R37, RZ, RZ, R7 ;  /* 0x000000ffff259224 */ /* 0x000fe200078e0007 */
[----:B------:R-:W-:Y:S01]  /*27600*/  MOV R24, R50 ;  /* 0x0000003200187202 */ /* 0x000fe20000000f00 */
[----:B------:R-:W-:Y:S01]  /*27610*/  IMAD.MOV.U32 R25, RZ, RZ, R51 ;  /* 0x000000ffff197224 */ /* 0x000fe200078e0033 */
[----:B------:R-:W-:Y:S01]  /*27620*/  MOV R6, R36 ;  /* 0x0000002400067202 */ /* 0x000fe20000000f00 */
[----:B------:R-:W-:-:S02]  /*27630*/  IMAD.MOV.U32 R4, RZ, RZ, R20 ;  /* 0x000000ffff047224 */ /* 0x000fc400078e0014 */
[----:B------:R-:W-:Y:S02]  /*27640*/  IMAD.MOV.U32 R5, RZ, RZ, R21 ;  /* 0x000000ffff057224 */ /* 0x000fe400078e0015 */
[----:B------:R-:W-:Y:S01]  /*27650*/  IMAD.MOV.U32 R7, RZ, RZ, R37 ;  /* 0x000000ffff077224 */ /* 0x000fe200078e0025 */
[----:B------:R-:W-:Y:S02]  /*27660*/  PRMT R46, R24, 0x5410, R25 ;  /* 0x00005410182e7816 */ /* 0x000fe40000000019 */
[----:B------:R-:W-:Y:S02]  /*27670*/  CS2R R24, SRZ ;  /* 0x0000000000187805 */ /* 0x000fe4000001ff00 */
[----:B------:R-:W-:Y:S02]  /*27680*/  PRMT R66, R6, 0x5410, R4 ;  /* 0x0000541006427816 */ /* 0x000fe40000000004 */
[----:B------:R-:W-:Y:S02]  /*27690*/  PRMT R67, R67, 0x5410, R5 ;  /* 0x0000541043437816 */ /* 0x000fe40000000005 */
[----:B------:R-:W-:Y:S01]  /*276a0*/  PRMT R65, R7, 0x7610, R65 ;  /* 0x0000761007417816 */ /* 0x000fe20000000041 */
[----:B------:R-:W-:Y:S06]  /*276b0*/  BRA `(.L_x_8702) ;  /* 0xfffffe4400647947 */ /* 0x000fec000383ffff */
.L_x_8361:
[----:B------:R-:W-:Y:S01]  /*276c0*/  BSSY B1, `(.L_x_8703) ;  /* 0x0000008000017945 */ /* 0x000fe20003800000 */
[----:B--2---:R-:W-:Y:S01]  /*276d0*/  IMAD.MOV.U32 R13, RZ, RZ, R43 ;  /* 0x000000ffff0d7224 */ /* 0x004fe200078e002b */
[----:B------:R-:W-:Y:S01]  /*276e0*/  MOV R11, 0x181f ;  /* 0x0000181f000b7802 */ /* 0x000fe20000000f00 */
[----:B------:R-:W-:Y:S02]  /*276f0*/  IMAD.MOV.U32 R12, RZ, RZ, 0x2 ;  /* 0x00000002ff0c7424 */ /* 0x000fe400078e00ff */
[----:B-1----:R-:W-:-:S07]  /*27700*/  IMAD.MOV.U32 R15, RZ, RZ, -0x1 ;  /* 0xffffffffff0f7424 */ /* 0x002fce00078e00ff */
[----:B------:R-:W-:Y:S05]  /*27710*/  WARPSYNC.COLLECTIVE R15, `(.L_x_8704) ;  /* 0x000000000f087348 */ /* 0x000fea0003c00000 */
[----:B------:R0:W1:Y:S02]  /*27720*/  SHFL.IDX P6, R14, R13, R12, R11 ;  /* 0x0000000c0d0e7389 */ /* 0x00006400000c000b */
[----:B01----:R-:W-:Y:S01]  /*27730*/  ENDCOLLECTIVE ;  /* 0x000000000000791b */ /* 0x003fe20003800000 */
.L_x_8704:
[----:B------:R-:W-:Y:S05]  /*27740*/  BSYNC B1 ;  /* 0x0000000000017941 */ /* 0x000fea0003800000 */
.L_x_8703:
[----:B------:R-:W-:Y:S01]  /*27750*/  IMAD.MOV.U32 R13, RZ, RZ, R10 ;  /* 0x000000ffff0d7224 */ /* 0x000fe200078e000a */
[----:B------:R-:W-:Y:S01]  /*27760*/  MOV R12, 0x2 ;  /* 0x00000002000c7802 */ /* 0x000fe20000000f00 */
[----:B------:R-:W-:Y:S01]  /*27770*/  IMAD.MOV.U32 R11, RZ, RZ, 0x181f ;  /* 0x0000181fff0b7424 */ /* 0x000fe200078e00ff */
[----:B------:R-:W-:Y:S01]  /*27780*/  IADD3 R9, R57, 0x40, RZ ;  /* 0x0000004039097810 */ /* 0x000fe20007ffe0ff */
[----:B------:R-:W-:Y:S02]  /*27790*/  IMAD.MOV.U32 R15, RZ, RZ, -0x1 ;  /* 0xffffffffff0f7424 */ /* 0x000fe400078e00ff */
[----:B------:R-:W-:Y:S01]  /*277a0*/  IMAD.MOV.U32 R3, RZ, RZ, R14 ;  /* 0x000000ffff037224 */ /* 0x000fe200078e000e */
[----:B------:R-:W-:-:S13]  /*277b0*/  ISETP.GE.OR P1, PT, R9, R0, P0 ;  /* 0x000000000900720c */ /* 0x000fda0000726670 */
[----:B------:R-:W-:Y:S05]  /*277c0*/  WARPSYNC.COLLECTIVE R15, `(.L_x_8705) ;  /* 0x000000000f087348 */ /* 0x000fea0003c00000 */
[----:B------:R0:W1:Y:S02]  /*277d0*/  SHFL.IDX P6, R14, R13, R12, R11 ;  /* 0x0000000c0d0e7389 */ /* 0x00006400000c000b */
[----:B01----:R-:W-:Y:S01]  /*277e0*/  ENDCOLLECTIVE ;  /* 0x000000000000791b */ /* 0x003fe20003800000 */
.L_x_8705:
[C---:B------:R-:W-:Y:S02]  /*277f0*/  @!P1 SHF.L.U32 R29, R16.reuse, 0x1, RZ ;  /* 0x00000001101d9819 */ /* 0x040fe400000006ff */
[----:B------:R-:W-:Y:S01]  /*27800*/  @!P1 SHF.L.U64.HI R28, R16, 0x1, R17 ;  /* 0x00000001101c9819 */ /* 0x000fe20000010211 */
[----:B------:R-:W-:Y:S02]  /*27810*/  IMAD.MOV.U32 R13, RZ, RZ, R45 ;  /* 0x000000ffff0d7224 */ /* 0x000fe400078e002d */
[----:B------:R-:W-:-:S07]  /*27820*/  IMAD.MOV.U32 R8, RZ, RZ, R14 ;  /* 0x000000ffff087224 */ /* 0x000fce00078e000e */
[----:B------:R-:W-:Y:S05]  /*27830*/  WARPSYNC.COLLECTIVE R15, `(.L_x_8706) ;  /* 0x000000000f087348 */ /* 0x000fea0003c00000 */
[----:B------:R0:W1:Y:S02]  /*27840*/  SHFL.IDX P6, R14, R13, R12, R11 ;  /* 0x0000000c0d0e7389 */ /* 0x00006400000c000b */
[----:B01----:R-:W-:Y:S01]  /*27850*/  ENDCOLLECTIVE ;  /* 0x000000000000791b */ /* 0x003fe20003800000 */
.L_x_8706:
        /* <DEDUP_REMOVED lines=10> */
.L_x_8707:
[----:B------:R-:W-:-:S04]  /*27900*/  @!P1 IADD3 R14, P2, R14, R29, RZ ;  /* 0x0000001d0e0e9210 */ /* 0x000fc80007f5e0ff */
[----:B------:R-:W-:-:S05]  /*27910*/  @!P1 IADD3.X R9, R9, R28, RZ, P2, !PT ;  /* 0x0000001c09099210 */ /* 0x000fca00017fe4ff */
[----:B------:R-:W-:-:S05]  /*27920*/  @!P1 IMAD.MOV.U32 R15, RZ, RZ, R9 ;  /* 0x000000ffff0f9224 */ /* 0x000fca00078e0009 */
[----:B------:R0:W5:Y:S01]  /*27930*/  @!P1 LD.E.128 R28, desc[UR54][R14.64] ;  /* 0x000000360e1c9980 */ /* 0x000162000c101d00 */
[----:B------:R-:W-:Y:S01]  /*27940*/  MOV R13, R43 ;  /* 0x0000002b000d7202 */ /* 0x000fe20000000f00 */
[----:B------:R-:W-:Y:S02]  /*27950*/  IMAD.MOV.U32 R12, RZ, RZ, 0x3 ;  /* 0x00000003ff0c7424 */ /* 0x000fe400078e00ff */
[----:B0-----:R-:W-:-:S07]  /*27960*/  IMAD.MOV.U32 R15, RZ, RZ, -0x1 ;  /* 0xffffffffff0f7424 */ /* 0x001fce00078e00ff */
[----:B-----5:R-:W-:Y:S05]  /*27970*/  WARPSYNC.COLLECTIVE R15, `(.L_x_8708) ;  /* 0x000000000f087348 */ /* 0x020fea0003c00000 */
[----:B------:R0:W1:Y:S02]  /*27980*/  SHFL.IDX P6, R14, R13, R12, R11 ;  /* 0x0000000c0d0e7389 */ /* 0x00006400000c000b */
[----:B01---5:R-:W-:Y:S01]  /*27990*/  ENDCOLLECTIVE ;  /* 0x000000000000791b */ /* 0x023fe20003800000 */
.L_x_8708:
[----:B------:R-:W-:Y:S02]  /*279a0*/  CS2R R52, SRZ ;  /* 0x0000000000347805 */ /* 0x000fe4000001ff00 */
[----:B------:R-:W-:Y:S02]  /*279b0*/  MOV R13, R10 ;  /* 0x0000000a000d7202 */ /* 0x000fe40000000f00 */
[----:B------:R-:W-:Y:S02]  /*279c0*/  CS2R R54, SRZ ;  /* 0x0000000000367805 */ /* 0x000fe4000001ff00 */
[----:B------:R-:W-:Y:S02]  /*279d0*/  CS2R R38, SRZ ;  /* 0x0000000000267805 */ /* 0x000fe4000001ff00 */
[----:B------:R-:W-:Y:S01]  /*279e0*/  CS2R R40, SRZ ;  /* 0x0000000000287805 */ /* 0x000fe2000001ff00 */
[----:B------:R-:W-:Y:S02]  /*279f0*/  @!P1 IMAD.MOV.U32 R52, RZ, RZ, R32 ;  /* 0x000000ffff349224 */ /* 0x000fe400078e0020 */
[----:B------:R-:W-:-:S03]  /*27a00*/  @!P1 IMAD.MOV.U32 R53, RZ, RZ, R33 ;  /* 0x000000ffff359224 */ /* 0x000fc600078e0021 */
[----:B------:R-:W-:Y:S01]  /*27a10*/  MOV R3, R52 ;  /* 0x0000003400037202 */ /* 0x000fe20000000f00 */
[----:B------:R-:W-:-:S05]  /*27a20*/  IMAD.MOV.U32 R8, RZ, RZ, R53 ;  /* 0x000000ffff087224 */ /* 0x000fca00078e0035 */
[----:B------:R-:W-:Y:S01]  /*27a30*/  PRMT R62, R3, 0x5410, R8 ;  /* 0x00005410033e7816 */ /* 0x000fe20000000008 */
[----:B------:R-:W-:-:S07]  /*27a40*/  IMAD.MOV.U32 R3, RZ, RZ, R14 ;  /* 0x000000ffff037224 */ /* 0x000fce00078e000e */
[----:B------:R-:W-:Y:S05]  /*27a50*/  WARPSYNC.COLLECTIVE R15, `(.L_x_8709) ;  /* 0x000000000f087348 */ /* 0x000fea0003c00000 */
[----:B------:R0:W1:Y:S02]  /*27a60*/  SHFL.IDX P6, R14, R13, R12, R11 ;  /* 0x0000000c0d0e7389 */ /* 0x00006400000c000b */
[----:B01----:R-:W-:Y:S01]  /*27a70*/  ENDCOLLECTIVE ;  /* 0x000000000000791b */ /* 0x003fe20003800000 */
.L_x_8709:
[----:B------:R-:W-:Y:S02]  /*27a80*/  IMAD.MOV.U32 R13, RZ, RZ, R45 ;  /* 0x000000ffff0d7224 */ /* 0x000fe400078e002d */
[----:B------:R-:W-:-:S07]  /*27a90*/  IMAD.MOV.U32 R32, RZ, RZ, R14 ;  /* 0x000000ffff207224 */ /* 0x000fce00078e000e */
[----:B------:R-:W-:Y:S05]  /*27aa0*/  WARPSYNC.COLLECTIVE R15, `(.L_x_8710) ;  /* 0x000000000f087348 */ /* 0x000fea0003c00000 */
[----:B------:R0:W1:Y:S02]  /*27ab0*/  SHFL.IDX P6, R14, R13, R12, R11 ;  /* 0x0000000c0d0e7389 */ /* 0x00006400000c000b */
[----:B01----:R-:W-:Y:S01]  /*27ac0*/  ENDCOLLECTIVE ;  /* 0x000000000000791b */ /* 0x003fe20003800000 */
.L_x_8710:
[----:B------:R-:W-:Y:S01]  /*27ad0*/  @!P1 IMAD.MOV.U32 R54, RZ, RZ, R34 ;  /* 0x000000ffff369224 */ /* 0x000fe200078e0022 */
[----:B------:R-:W-:Y:S01]  /*27ae0*/  MOV R13, R44 ;  /* 0x0000002c000d7202 */ /* 0x000fe20000000f00 */
[----:B------:R-:W-:Y:S02]  /*27af0*/  @!P1 IMAD.MOV.U32 R55, RZ, RZ, R35 ;  /* 0x000000ffff379224 */ /* 0x000fe400078e0023 */
[----:B------:R-:W-:-:S07]  /*27b00*/  IMAD.MOV.U32 R33, RZ, RZ, R14 ;  /* 0x000000ffff217224 */ /* 0x000fce00078e000e */
[----:B------:R-:W-:Y:S05]  /*27b10*/  WARPSYNC.COLLECTIVE R15, `(.L_x_8711) ;  /* 0x000000000f087348 */ /* 0x000fea0003c00000 */
[----:B------:R0:W1:Y:S02]  /*27b20*/  SHFL.IDX P6, R14, R13, R12, R11 ;  /* 0x0000000c0d0e7389 */ /* 0x00006400000c000b */
[----:B01----:R-:W-:Y:S01]  /*27b30*/  ENDCOLLECTIVE ;  /* 0x000000000000791b */ /* 0x003fe20003800000 */
.L_x_8711:
[----:B------:R-:W-:Y:S02]  /*27b40*/  IMAD.MOV.U32 R8, RZ, RZ, R54 ;  /* 0x000000ffff087224 */ /* 0x000fe400078e0036 */
[----:B------:R-:W-:Y:S01]  /*27b50*/  IMAD.MOV.U32 R9, RZ, RZ, R55 ;  /* 0x000000ffff097224 */ /* 0x000fe200078e0037 */
[----:B------:R-:W-:Y:S01]  /*27b60*/  @!P1 MOV R38, R28 ;  /* 0x0000001c00269202 */ /* 0x000fe20000000f00 */
[----:B------:R-:W-:Y:S02]  /*27b70*/  @!P1 IMAD.MOV.U32 R39, RZ, RZ, R29 ;  /* 0x000000ffff279224 */ /* 0x000fe400078e001d */
[----:B------:R-:W-:Y:S02]  /*27b80*/  @!P1 IMAD.MOV.U32 R40, RZ, RZ, R30 ;  /* 0x000000ffff289224 */ /* 0x000fe400078e001e */
[----:B------:R-:W-:Y:S01]  /*27b90*/  @!P1 IMAD.MOV.U32 R41, RZ, RZ, R31 ;  /* 0x000000ffff299224 */ /* 0x000fe200078e001f */
[----:B------:R-:W-:Y:S01]  /*27ba0*/  PRMT R47, R8, 0x5410, R9 ;  /* 0x00005410082f7816 */ /* 0x000fe20000000009 */
[----:B------:R-:W-:Y:S01]  /*27bb0*/  IMAD.MOV.U32 R9, RZ, RZ, R39 ;  /* 0x000000ffff097224 */ /* 0x000fe200078e0027 */
[----:B------:R-:W-:Y:S01]  /*27bc0*/  MOV R8, R38 ;  /* 0x0000002600087202 */ /* 0x000fe20000000f00 */
[----:B------:R-:W-:-:S02]  /*27bd0*/  IMAD.MOV.U32 R10, RZ, RZ, R40 ;  /* 0x000000ffff0a7224 */ /* 0x000fc400078e0028 */
[----:B------:R-:W-:Y:S01]  /*27be0*/  IMAD.MOV.U32 R11, RZ, RZ, R41 ;  /* 0x000000ffff0b7224 */ /* 0x000fe200078e0029 */
[----:B------:R-:W-:Y:S02]  /*27bf0*/  PRMT R63, R8, 0x5410, R9 ;  /* 0x00005410083f7816 */ /* 0x000fe40000000009 */
[----:B------:R-:W-:Y:S02]  /*27c00*/  CS2R R8, SRZ ;  /* 0x0000000000087805 */ /* 0x000fe4000001ff00 */
[----:B------:R-:W-:Y:S01]  /*27c10*/  PRMT R64, R10, 0x5410, R11 ;  /* 0x000054100a407816 */ /* 0x000fe2000000000b */
[----:B------:R-:W-:Y:S01]  /*27c20*/  IMAD.MOV.U32 R34, RZ, RZ, R14 ;  /* 0x000000ffff227224 */ /* 0x000fe200078e000e */
[----:B------:R-:W-:Y:S06]  /*27c30*/  BRA `(.L_x_8712) ;  /* 0xfffffe4400447947 */ /* 0x000fec000383ffff */
.L_x_8365:
[----:B0-----:R0:W2:Y:S02]  /*27c40*/  SYNCS.PHASECHK.TRANS64.TRYWAIT P4, [R18+URZ+0x28800], R29 ;  /* 0x0288001d120075a7 */ /* 0x0010a4000808017f */
[----:B--2---:R-:W-:Y:S05]  /*27c50*/  @!P4 NANOSLEEP.SYNCS 0x989680 ;  /* 0x009896800000c95d */ /* 0x004fea0003900000 */
[----:B------:R-:W2:Y:S02]  /*27c60*/  @!P4 SYNCS.PHASECHK.TRANS64 P4, [R18+URZ+0x28800], R29 ;  /* 0x0288001d1200c5a7 */ /* 0x000ea4000808007f */
[----:B--2---:R-:W-:Y:S05]  /*27c70*/  @!P4 BRA `(.L_x_8365) ;  /* 0xfffffffc00f0c947 */ /* 0x004fea000383ffff */
[----:B------:R-:W-:Y:S05]  /*27c80*/  BRA `(.L_x_8713) ;  /* 0xfffffe4400e07947 */ /* 0x000fea000383ffff */
.L_x_8375:
[----:B---3--:R3:W4:Y:S02]  /*27c90*/  SYNCS.PHASECHK.TRANS64.TRYWAIT P1, [R8+URZ+0x28830], R3 ;  /* 0x02883003080075a7 */ /* 0x008724000802017f */
[----:B----4-:R-:W-:Y:S05]  /*27ca0*/  @!P1 NANOSLEEP.SYNCS 0x989680 ;  /* 0x009896800000995d */ /* 0x010fea0003900000 */
[----:B------:R-:W4:Y:S02]  /*27cb0*/  @!P1 SYNCS.PHASECHK.TRANS64 P1, [R8+URZ+0x28830], R3 ;  /* 0x02883003080095a7 */ /* 0x000f24000802007f */
[----:B----4-:R-:W-:Y:S05]  /*27cc0*/  @!P1 BRA `(.L_x_8375) ;  /* 0xfffffffc00f09947 */ /* 0x010fea000383ffff */
[----:B------:R-:W-:Y:S05]  /*27cd0*/  BRA `(.L_x_8374) ;  /* 0xfffffe6000347947 */ /* 0x000fea000383ffff */
.L_x_8394:
[----:B-1----:R1:W2:Y:S02]  /*27ce0*/  SYNCS.PHASECHK.TRANS64.TRYWAIT P4, [R7+URZ+0x28830], R6 ;  /* 0x02883006070075a7 */ /* 0x0022a4000808017f */
[----:B--2---:R-:W-:Y:S05]  /*27cf0*/  @!P4 NANOSLEEP.SYNCS 0x989680 ;  /* 0x009896800000c95d */ /* 0x004fea0003900000 */
[----:B------:R-:W2:Y:S02]  /*27d00*/  @!P4 SYNCS.PHASECHK.TRANS64 P4, [R7+URZ+0x28830], R6 ;  /* 0x028830060700c5a7 */ /* 0x000ea4000808007f */
[----:B--2---:R-:W-:Y:S05]  /*27d10*/  @!P4 BRA `(.L_x_8394) ;  /* 0xfffffffc00f0c947 */ /* 0x004fea000383ffff */
[----:B------:R-:W-:Y:S05]  /*27d20*/  BRA `(.L_x_8393) ;  /* 0xfffffe9c001c7947 */ /* 0x000fea000383ffff */
.L_x_8398:
[----:B-1----:R1:W2:Y:S02]  /*27d30*/  SYNCS.PHASECHK.TRANS64.TRYWAIT P3, [R7+URZ+0x28850], R6 ;  /* 0x02885006070075a7 */ /* 0x0022a4000806017f */
[----:B--2---:R-:W-:Y:S05]  /*27d40*/  @!P3 NANOSLEEP.SYNCS 0x989680 ;  /* 0x009896800000b95d */ /* 0x004fea0003900000 */
[----:B------:R-:W2:Y:S02]  /*27d50*/  @!P3 SYNCS.PHASECHK.TRANS64 P3, [R7+URZ+0x28850], R6 ;  /* 0x028850060700b5a7 */ /* 0x000ea4000806007f */
[----:B--2---:R-:W-:Y:S05]  /*27d60*/  @!P3 BRA `(.L_x_8398) ;  /* 0xfffffffc00f0b947 */ /* 0x004fea000383ffff */
[----:B------:R-:W-:Y:S05]  /*27d70*/  BRA `(.L_x_8395) ;  /* 0xfffffea0002c7947 */ /* 0x000fea000383ffff */
.L_x_8419:
[----:B-1----:R1:W2:Y:S02]  /*27d80*/  SYNCS.PHASECHK.TRANS64.TRYWAIT P2, [R7+URZ+0x28830], R6 ;  /* 0x02883006070075a7 */ /* 0x0022a4000804017f */
[----:B--2---:R-:W-:Y:S05]  /*27d90*/  @!P2 NANOSLEEP.SYNCS 0x989680 ;  /* 0x009896800000a95d */ /* 0x004fea0003900000 */
[----:B------:R-:W2:Y:S02]  /*27da0*/  @!P2 SYNCS.PHASECHK.TRANS64 P2, [R7+URZ+0x28830], R6 ;  /* 0x028830060700a5a7 */ /* 0x000ea4000804007f */
[----:B--2---:R-:W-:Y:S05]  /*27db0*/  @!P2 BRA `(.L_x_8419) ;  /* 0xfffffffc00f0a947 */ /* 0x004fea000383ffff */
[----:B------:R-:W-:Y:S05]  /*27dc0*/  BRA `(.L_x_8418) ;  /* 0xfffffed800547947 */ /* 0x000fea000383ffff */
.L_x_8423:
[----:B-1----:R1:W2:Y:S02]  /*27dd0*/  SYNCS.PHASECHK.TRANS64.TRYWAIT P1, [R7+URZ+0x28850], R6 ;  /* 0x02885006070075a7 */ /* 0x0022a4000802017f */
[----:B--2---:R-:W-:Y:S05]  /*27de0*/  @!P1 NANOSLEEP.SYNCS 0x989680 ;  /* 0x009896800000995d */ /* 0x004fea0003900000 */
[----:B------:R-:W2:Y:S02]  /*27df0*/  @!P1 SYNCS.PHASECHK.TRANS64 P1, [R7+URZ+0x28850], R6 ;  /* 0x02885006070095a7 */ /* 0x000ea4000802007f */
[----:B--2---:R-:W-:Y:S05]  /*27e00*/  @!P1 BRA `(.L_x_8423) ;  /* 0xfffffffc00f09947 */ /* 0x004fea000383ffff */
[----:B------:R-:W-:Y:S05]  /*27e10*/  BRA `(.L_x_8420) ;  /* 0xfffffedc00707947 */ /* 0x000fea000383ffff */
.L_x_8432:
[----:B-1----:R1:W2:Y:S02]  /*27e20*/  SYNCS.PHASECHK.TRANS64.TRYWAIT P2, [R7+URZ+0x28830], R6 ;  /* 0x02883006070075a7 */ /* 0x0022a4000804017f */
[----:B--2---:R-:W-:Y:S05]  /*27e30*/  @!P2 NANOSLEEP.SYNCS 0x989680 ;  /* 0x009896800000a95d */ /* 0x004fea0003900000 */
[----:B------:R-:W2:Y:S02]  /*27e40*/  @!P2 SYNCS.PHASECHK.TRANS64 P2, [R7+URZ+0x28830], R6 ;  /* 0x028830060700a5a7 */ /* 0x000ea4000804007f */
[----:B--2---:R-:W-:Y:S05]  /*27e50*/  @!P2 BRA `(.L_x_8432) ;  /* 0xfffffffc00f0a947 */ /* 0x004fea000383ffff */
[----:B------:R-:W-:Y:S05]  /*27e60*/  BRA `(.L_x_8431) ;  /* 0xffffff0000e07947 */ /* 0x000fea000383ffff */
.L_x_8436:
[----:B-1----:R1:W2:Y:S02]  /*27e70*/  SYNCS.PHASECHK.TRANS64.TRYWAIT P1, [R7+URZ+0x28850], R6 ;  /* 0x02885006070075a7 */ /* 0x0022a4000802017f */
[----:B--2---:R-:W-:Y:S05]  /*27e80*/  @!P1 NANOSLEEP.SYNCS 0x989680 ;  /* 0x009896800000995d */ /* 0x004fea0003900000 */
[----:B------:R-:W2:Y:S02]  /*27e90*/  @!P1 SYNCS.PHASECHK.TRANS64 P1, [R7+URZ+0x28850], R6 ;  /* 0x02885006070095a7 */ /* 0x000ea4000802007f */
[----:B--2---:R-:W-:Y:S05]  /*27ea0*/  @!P1 BRA `(.L_x_8436) ;  /* 0xfffffffc00f09947 */ /* 0x004fea000383ffff */
[----:B------:R-:W-:Y:S05]  /*27eb0*/  BRA `(.L_x_8433) ;  /* 0xffffff0400fc7947 */ /* 0x000fea000383ffff */
.L_x_8451:
[----:B-1----:R1:W2:Y:S02]  /*27ec0*/  SYNCS.PHASECHK.TRANS64.TRYWAIT P1, [R13+URZ+0x28850], R0 ;  /* 0x028850000d0075a7 */ /* 0x0022a4000802017f */
[----:B--2---:R-:W-:Y:S05]  /*27ed0*/  @!P1 NANOSLEEP.SYNCS 0x989680 ;  /* 0x009896800000995d */ /* 0x004fea0003900000 */
[----:B------:R-:W2:Y:S02]  /*27ee0*/  @!P1 SYNCS.PHASECHK.TRANS64 P1, [R13+URZ+0x28850], R0 ;  /* 0x028850000d0095a7 */ /* 0x000ea4000802007f */
[----:B--2---:R-:W-:Y:S05]  /*27ef0*/  @!P1 BRA `(.L_x_8451) ;  /* 0xfffffffc00f09947 */ /* 0x004fea000383ffff */
[----:B------:R-:W-:Y:S05]  /*27f00*/  BRA `(.L_x_8450) ;  /* 0xffffff3c005c7947 */ /* 0x000fea000383ffff */
.L_x_8466:
[----:B------:R-:W-:Y:S01]  /*27f10*/  MOV R13, R4 ;  /* 0x00000004000d7202 */ /* 0x000fe20000000f00 */
[----:B------:R-:W-:Y:S02]  /*27f20*/  IMAD.MOV.U32 R12, RZ, RZ, RZ ;  /* 0x000000ffff0c7224 */ /* 0x000fe400078e00ff */
[----:B------:R-:W-:Y:S02]  /*27f30*/  IMAD.MOV.U32 R11, RZ, RZ, 0x181f ;  /* 0x0000181fff0b7424 */ /* 0x000fe400078e00ff */
[----:B------:R-:W-:-:S07]  /*27f40*/  IMAD.MOV.U32 R15, RZ, RZ, -0x1 ;  /* 0xffffffffff0f7424 */ /* 0x000fce00078e00ff */
[----:B---3--:R-:W-:Y:S05]  /*27f50*/  WARPSYNC.COLLECTIVE R15, `(.L_x_8714) ;  /* 0x000000000f087348 */ /* 0x008fea0003c00000 */
[----:B------:R0:W1:Y:S02]  /*27f60*/  SHFL.IDX P6, R14, R13, R12, R11 ;  /* 0x0000000c0d0e7389 */ /* 0x00006400000c000b */
[----:B01-3--:R-:W-:Y:S01]  /*27f70*/  ENDCOLLECTIVE ;  /* 0x000000000000791b */ /* 0x00bfe20003800000 */
.L_x_8714:
[----:B------:R-:W-:Y:S01]  /*27f80*/  IMAD.MOV.U32 R13, RZ, RZ, R0 ;  /* 0x000000ffff0d7224 */ /* 0x000fe200078e0000 */
[----:B------:R-:W-:-:S07]  /*27f90*/  MOV R3, R14 ;  /* 0x0000000e00037202 */ /* 0x000fce0000000f00 */
[----:B------:R-:W-:Y:S05]  /*27fa0*/  WARPSYNC.COLLECTIVE R15, `(.L_x_8715) ;  /* 0x000000000f087348 */ /* 0x000fea0003c00000 */
[----:B------:R0:W1:Y:S02]  /*27fb0*/  SHFL.IDX P6, R14, R13, R12, R11 ;  /* 0x0000000c0d0e7389 */ /* 0x00006400000c000b */
[----:B01----:R-:W-:Y:S01]  /*27fc0*/  ENDCOLLECTIVE ;  /* 0x000000000000791b */ /* 0x003fe20003800000 */
.L_x_8715:
[----:B------:R-:W-:Y:S05]  /*27fd0*/  BRA `(.L_x_8716) ;  /* 0xffffff60009c7947 */ /* 0x000fea000383ffff */
.L_x_8469:
[----:B------:R-:W-:Y:S01]  /*27fe0*/  BSSY B1, `(.L_x_8717) ;  /* 0x0000008000017945 */ /* 0x000fe20003800000 */
[----:B------:R-:W-:Y:S01]  /*27ff0*/  IMAD.MOV.U32 R13, RZ, RZ, R4 ;  /* 0x000000ffff0d7224 */ /* 0x000fe200078e0004 */
[----:B------:R-:W-:Y:S01]  /*28000*/  MOV R11, 0x181f ;  /* 0x0000181f000b7802 */ /* 0x000fe20000000f00 */
[----:B------:R-:W-:Y:S02]  /*28010*/  IMAD.MOV.U32 R12, RZ, RZ, 0x1 ;  /* 0x00000001ff0c7424 */ /* 0x000fe400078e00ff */
[----:B----4-:R-:W-:-:S07]  /*28020*/  IMAD.MOV.U32 R15, RZ, RZ, -0x1 ;  /* 0xffffffffff0f7424 */ /* 0x010fce00078e00ff */
[----:B0123--:R-:W-:Y:S05]  /*28030*/  WARPSYNC.COLLECTIVE R15, `(.L_x_8718) ;  /* 0x000000000f087348 */ /* 0x00ffea0003c00000 */
[----:B--2---:R2:W4:Y:S02]  /*28040*/  SHFL.IDX P6, R14, R13, R12, R11 ;  /* 0x0000000c0d0e7389 */ /* 0x00452400000c000b */
[----:B01234-:R-:W-:Y:S01]  /*28050*/  ENDCOLLECTIVE ;  /* 0x000000000000791b */ /* 0x01ffe20003800000 */
.L_x_8718:
[----:B------:R-:W-:Y:S05]  /*28060*/  BSYNC B1 ;  /* 0x0000000000017941 */ /* 0x000fea0003800000 */
.L_x_8717:
        /* <DEDUP_REMOVED lines=8> */
.L_x_8719:
[----:B------:R-:W-:Y:S05]  /*280f0*/  BRA `(.L_x_8720) ;  /* 0xffffff60009c7947 */ /* 0x000fea000383ffff */
.L_x_8472:
        /* <DEDUP_REMOVED lines=8> */
.L_x_8722:
[----:B------:R-:W-:Y:S05]  /*28180*/  BSYNC B1 ;  /* 0x0000000000017941 */ /* 0x000fea0003800000 */
.L_x_8721:
        /* <DEDUP_REMOVED lines=8> */
.L_x_8723:
[----:B------:R-:W-:Y:S05]  /*28210*/  BRA `(.L_x_8724) ;  /* 0xffffff60009c7947 */ /* 0x000fea000383ffff */
.L_x_8475:
[----:B------:R-:W-:Y:S01]  /*28220*/  BSSY B1, `(.L_x_8725) ;  /* 0x0000008000017945 */ /* 0x000fe20003800000 */
[----:B------:R-:W-:Y:S01]  /*28230*/  MOV R13, R4 ;  /* 0x00000004000d7202 */ /* 0x000fe20000000f00 */
[----:B------:R-:W-:Y:S02]  /*28240*/  IMAD.MOV.U32 R12, RZ, RZ, 0x3 ;  /* 0x00000003ff0c7424 */ /* 0x000fe400078e00ff */
[----:B------:R-:W-:Y:S02]  /*28250*/  IMAD.MOV.U32 R11, RZ, RZ, 0x181f ;  /* 0x0000181fff0b7424 */ /* 0x000fe400078e00ff */
[----:B0-----:R-:W-:-:S07]  /*28260*/  IMAD.MOV.U32 R15, RZ, RZ, -0x1 ;  /* 0xffffffffff0f7424 */ /* 0x001fce00078e00ff */
[----:B-1234-:R-:W-:Y:S05]  /*28270*/  WARPSYNC.COLLECTIVE R15, `(.L_x_8726) ;  /* 0x000000000f087348 */ /* 0x01efea0003c00000 */
[----:B----4-:R0:W4:Y:S02]  /*28280*/  SHFL.IDX P6, R14, R13, R12, R11 ;  /* 0x0000000c0d0e7389 */ /* 0x01012400000c000b */
[----:B01234-:R-:W-:Y:S01]  /*28290*/  ENDCOLLECTIVE ;  /* 0x000000000000791b */ /* 0x01ffe20003800000 */
.L_x_8726:
[----:B------:R-:W-:Y:S05]  /*282a0*/  BSYNC B1 ;  /* 0x0000000000017941 */ /* 0x000fea0003800000 */
.L_x_8725:
        /* <DEDUP_REMOVED lines=8> */
.L_x_8727:
[----:B------:R-:W-:Y:S05]  /*28330*/  BRA `(.L_x_8728) ;  /* 0xffffff60009c7947 */ /* 0x000fea000383ffff */
.L_x_8500:
        /* <DEDUP_REMOVED lines=8> */
[----:B------:R-:W-:Y:S05]  /*283c0*/  WARPSYNC.COLLECTIVE R15, `(.L_x_8730) ;  /* 0x000000000f087348 */ /* 0x000fea0003c00000 */
[----:B------:R0:W1:Y:S02]  /*283d0*/  SHFL.IDX P6, R14, R13, R12, R11 ;  /* 0x0000000c0d0e7389 */ /* 0x00006400000c000b */
[----:B01----:R-:W-:Y:S01]  /*283e0*/  ENDCOLLECTIVE ;  /* 0x000000000000791b */ /* 0x003fe20003800000 */
.L_x_8730:
[----:B------:R-:W-:Y:S05]  /*283f0*/  BSYNC B1 ;  /* 0x0000000000017941 */ /* 0x000fea0003800000 */
.L_x_8729:
[----:B------:R-:W-:Y:S05]  /*28400*/  BRA `(.L_x_8731) ;  /* 0xffffff7800847947 */ /* 0x000fea000383ffff */
.L_x_8502:
[----:B------:R-:W-:Y:S01]  /*28410*/  BSSY B1, `(.L_x_8732) ;  /* 0x0000006000017945 */ /* 0x000fe20003800000 */
[----:B------:R-:W-:-:S07]  /*28420*/  IMAD.MOV.U32 R15, RZ, RZ, -0x1 ;  /* 0xffffffffff0f7424 */ /* 0x000fce00078e00ff */
[----:B0-----:R-:W-:Y:S05]  /*28430*/  WARPSYNC.COLLECTIVE R15, `(.L_x_8733) ;  /* 0x000000000f0c7348 */ /* 0x001fea0003c00000 */
[----:B------:R-:W-:Y:S02]  /*28440*/  ELECT P6, UR62, PT ;  /* 0x00000000003e782f */ /* 0x000fe400038c0000 */
[----:B------:R-:W-:Y:S01]  /*28450*/  MOV R14, UR62 ;  /* 0x0000003e000e7c02 */ /* 0x000fe20008000f00 */
[----:B0-----:R-:W-:Y:S10]  /*28460*/  ENDCOLLECTIVE ;  /* 0x000000000000791b */ /* 0x001ff40003800000 */
.L_x_8733:
[----:B------:R-:W-:Y:S05]  /*28470*/  BSYNC B1 ;  /* 0x0000000000017941 */ /* 0x000fea0003800000 */
.L_x_8732:
[----:B------:R-:W-:Y:S05]  /*28480*/  BRA `(.L_x_8501) ;  /* 0xffffff78007c7947 */ /* 0x000fea000383ffff */
.L_x_8504:
[----:B0-----:R0:W1:Y:S02]  /*28490*/  SYNCS.PHASECHK.TRANS64.TRYWAIT P0, [R22+URZ+0x28820], R3 ;  /* 0x02882003160075a7 */ /* 0x001064000800017f */
[----:B-1----:R-:W-:Y:S05]  /*284a0*/  @!P0 NANOSLEEP.SYNCS 0x989680 ;  /* 0x009896800000895d */ /* 0x002fea0003900000 */
[----:B------:R-:W1:Y:S02]  /*284b0*/  @!P0 SYNCS.PHASECHK.TRANS64 P0, [R22+URZ+0x28820], R3 ;  /* 0x02882003160085a7 */ /* 0x000e64000800007f */
[----:B-1----:R-:W-:Y:S05]  /*284c0*/  @!P0 BRA `(.L_x_8504) ;  /* 0xfffffffc00f08947 */ /* 0x002fea000383ffff */
[----:B------:R-:W-:Y:S05]  /*284d0*/  BRA `(.L_x_8734) ;  /* 0xffffff78008c7947 */ /* 0x000fea000383ffff */
.L_x_8508:
[----:B-1----:R1:W2:Y:S02]  /*284e0*/  SYNCS.PHASECHK.TRANS64.TRYWAIT P0, [R11+URZ+0x288a0], R14 ;  /* 0x0288a00e0b0075a7 */ /* 0x0022a4000800017f */
[----:B--2---:R-:W-:Y:S05]  /*284f0*/  @!P0 NANOSLEEP.SYNCS 0x989680 ;  /* 0x009896800000895d */ /* 0x004fea0003900000 */
[----:B------:R-:W2:Y:S02]  /*28500*/  @!P0 SYNCS.PHASECHK.TRANS64 P0, [R11+URZ+0x288a0], R14 ;  /* 0x0288a00e0b0085a7 */ /* 0x000ea4000800007f */
[----:B--2---:R-:W-:Y:S05]  /*28510*/  @!P0 BRA `(.L_x_8508) ;  /* 0xfffffffc00f08947 */ /* 0x004fea000383ffff */
[----:B------:R-:W-:Y:S05]  /*28520*/  BRA `(.L_x_8735) ;  /* 0xffffff7800a47947 */ /* 0x000fea000383ffff */
.L_x_8514:
[----:B0-----:R0:W2:Y:S02]  /*28530*/  SYNCS.PHASECHK.TRANS64.TRYWAIT P0, [R11+URZ+0x288c0], R14 ;  /* 0x0288c00e0b0075a7 */ /* 0x0010a4000800017f */
[----:B--2---:R-:W-:Y:S05]  /*28540*/  @!P0 NANOSLEEP.SYNCS 0x989680 ;  /* 0x009896800000895d */ /* 0x004fea0003900000 */
[----:B------:R-:W2:Y:S02]  /*28550*/  @!P0 SYNCS.PHASECHK.TRANS64 P0, [R11+URZ+0x288c0], R14 ;  /* 0x0288c00e0b0085a7 */ /* 0x000ea4000800007f */
[----:B--2---:R-:W-:Y:S05]  /*28560*/  @!P0 BRA `(.L_x_8514) ;  /* 0xfffffffc00f08947 */ /* 0x004fea000383ffff */
[----:B------:R-:W-:Y:S05]  /*28570*/  BRA `(.L_x_8736) ;  /* 0xffffff7c00647947 */ /* 0x000fea000383ffff */
.L_x_8522:
[----:B0-----:R0:W1:Y:S02]  /*28580*/  SYNCS.PHASECHK.TRANS64.TRYWAIT P1, [R12+URZ+0x288a0], R2 ;  /* 0x0288a0020c0075a7 */ /* 0x001064000802017f */
[----:B-1----:R-:W-:Y:S05]  /*28590*/  @!P1 NANOSLEEP.SYNCS 0x989680 ;  /* 0x009896800000995d */ /* 0x002fea0003900000 */
[----:B------:R-:W1:Y:S02]  /*285a0*/  @!P1 SYNCS.PHASECHK.TRANS64 P1, [R12+URZ+0x288a0], R2 ;  /* 0x0288a0020c0095a7 */ /* 0x000e64000802007f */
[----:B-1----:R-:W-:Y:S05]  /*285b0*/  @!P1 BRA `(.L_x_8522) ;  /* 0xfffffffc00f09947 */ /* 0x002fea000383ffff */
[----:B------:R-:W-:Y:S05]  /*285c0*/  BRA `(.L_x_8737) ;  /* 0xffffff8000607947 */ /* 0x000fea000383ffff */
.L_x_8528:
[----:B-1----:R1:W2:Y:S02]  /*285d0*/  SYNCS.PHASECHK.TRANS64.TRYWAIT P1, [R12+URZ+0x288c0], R2 ;  /* 0x0288c0020c0075a7 */ /* 0x0022a4000802017f */
[----:B--2---:R-:W-:Y:S05]  /*285e0*/  @!P1 NANOSLEEP.SYNCS 0x989680 ;  /* 0x009896800000995d */ /* 0x004fea0003900000 */
[----:B------:R-:W2:Y:S02]  /*285f0*/  @!P1 SYNCS.PHASECHK.TRANS64 P1, [R12+URZ+0x288c0], R2 ;  /* 0x0288c0020c0095a7 */ /* 0x000ea4000802007f */
[----:B--2---:R-:W-:Y:S05]  /*28600*/  @!P1 BRA `(.L_x_8528) ;  /* 0xfffffffc00f09947 */ /* 0x004fea000383ffff */
[----:B------:R-:W-:Y:S05]  /*28610*/  BRA `(.L_x_8738) ;  /* 0xffffff8400187947 */ /* 0x000fea000383ffff */
.L_x_8550:
        /* <DEDUP_REMOVED lines=11> */
.L_x_8740:
[----:B------:R-:W-:Y:S05]  /*286d0*/  BSYNC B0 ;  /* 0x0000000000007941 */ /* 0x000fea0003800000 */
.L_x_8739:
[----:B------:R-:W-:Y:S05]  /*286e0*/  BRA `(.L_x_8741) ;  /* 0xffffff9000e47947 */ /* 0x000fea000383ffff */
.L_x_8553:
[----:B0-----:R0:W1:Y:S02]  /*286f0*/  SYNCS.PHASECHK.TRANS64.TRYWAIT P0, [R7+URZ+0x28840], R2 ;  /* 0x02884002070075a7 */ /* 0x001064000800017f */
[----:B-1----:R-:W-:Y:S05]  /*28700*/  @!P0 NANOSLEEP.SYNCS 0x989680 ;  /* 0x009896800000895d */ /* 0x002fea0003900000 */
[----:B------:R-:W1:Y:S02]  /*28710*/  @!P0 SYNCS.PHASECHK.TRANS64 P0, [R7+URZ+0x28840], R2 ;  /* 0x02884002070085a7 */ /* 0x000e64000800007f */
[----:B-1----:R-:W-:Y:S05]  /*28720*/  @!P0 BRA `(.L_x_8553) ;  /* 0xfffffffc00f08947 */ /* 0x002fea000383ffff */
[----:B------:R-:W-:Y:S05]  /*28730*/  BRA `(.L_x_8742) ;  /* 0xffffff9400407947 */ /* 0x000fea000383ffff */
.L_x_8554:
        /* <DEDUP_REMOVED lines=8> */
.L_x_8744:
[----:B------:R-:W-:Y:S05]  /*287c0*/  BSYNC B0 ;  /* 0x0000000000007941 */ /* 0x000fea0003800000 */
.L_x_8743:
        /* <DEDUP_REMOVED lines=9> */
.L_x_8745:
[----:B------:R-:W-:Y:S02]  /*28860*/  IMAD.MOV.U32 R13, RZ, RZ, R0 ;  /* 0x000000ffff0d7224 */ /* 0x000fe400078e0000 */
[----:B------:R-:W-:Y:S02]  /*28870*/  IMAD.MOV.U32 R12, RZ, RZ, 0x1 ;  /* 0x00000001ff0c7424 */ /* 0x000fe400078e00ff */
[----:B------:R-:W-:-:S07]  /*28880*/  IMAD.MOV.U32 R3, RZ, RZ, R14 ;  /* 0x000000ffff037224 */ /* 0x000fce00078e000e */
[----:B------:R-:W-:Y:S05]  /*28890*/  WARPSYNC.COLLECTIVE R15, `(.L_x_8746) ;  /* 0x000000000f087348 */ /* 0x000fea0003c00000 */
[----:B------:R0:W1:Y:S02]  /*288a0*/  SHFL.IDX P6, R14, R13, R12, R11 ;  /* 0x0000000c0d0e7389 */ /* 0x00006400000c000b */
[----:B01----:R-:W-:Y:S01]  /*288b0*/  ENDCOLLECTIVE ;  /* 0x000000000000791b */ /* 0x003fe20003800000 */
.L_x_8746:
        /* <DEDUP_REMOVED lines=16> */
.L_x_8747:
[----:B------:R-:W-:Y:S01]  /*289c0*/  @P0 LEA R8, R5, R22, 0x1 ;  /* 0x0000001605080211 */ /* 0x000fe200078e08ff */
[----:B------:R-:W-:Y:S02]  /*289d0*/  IMAD.MOV.U32 R13, RZ, RZ, R0 ;  /* 0x000000ffff0d7224 */ /* 0x000fe400078e0000 */
[----:B------:R-:W-:Y:S02]  /*289e0*/  IMAD.MOV.U32 R12, RZ, RZ, 0x2 ;  /* 0x00000002ff0c7424 */ /* 0x000fe400078e00ff */
[----:B------:R-:W-:-:S07]  /*289f0*/  IMAD.MOV.U32 R3, RZ, RZ, R14 ;  /* 0x000000ffff037224 */ /* 0x000fce00078e000e */
[----:B------:R-:W-:Y:S05]  /*28a00*/  WARPSYNC.COLLECTIVE R15, `(.L_x_8748) ;  /* 0x000000000f087348 */ /* 0x000fea0003c00000 */
[----:B------:R0:W1:Y:S02]  /*28a10*/  SHFL.IDX P6, R14, R13, R12, R11 ;  /* 0x0000000c0d0e7389 */ /* 0x00006400000c000b */
[----:B01----:R-:W-:Y:S01]  /*28a20*/  ENDCOLLECTIVE ;  /* 0x000000000000791b */ /* 0x003fe20003800000 */
.L_x_8748:
        /* <DEDUP_REMOVED lines=16> */
.L_x_8749:
[----:B------:R-:W-:Y:S01]  /*28b30*/  @P0 IMAD R8, R5, 0x2, R22 ;  /* 0x0000000205080824 */ /* 0x000fe200078e0216 */
[----:B------:R-:W-:Y:S01]  /*28b40*/  MOV R13, R0 ;  /* 0x00000000000d7202 */ /* 0x000fe20000000f00 */
[----:B------:R-:W-:Y:S02]  /*28b50*/  IMAD.MOV.U32 R12, RZ, RZ, 0x3 ;  /* 0x00000003ff0c7424 */ /* 0x000fe400078e00ff */
[----:B------:R-:W-:-:S07]  /*28b60*/  IMAD.MOV.U32 R3, RZ, RZ, R14 ;  /* 0x000000ffff037224 */ /* 0x000fce00078e000e */
[----:B------:R-:W-:Y:S05]  /*28b70*/  WARPSYNC.COLLECTIVE R15, `(.L_x_8750) ;  /* 0x000000000f087348 */ /* 0x000fea0003c00000 */
[----:B------:R0:W1:Y:S02]  /*28b80*/  SHFL.IDX P6, R14, R13, R12, R11 ;  /* 0x0000000c0d0e7389 */ /* 0x00006400000c000b */
[----:B01----:R-:W-:Y:S01]  /*28b90*/  ENDCOLLECTIVE ;  /* 0x000000000000791b */ /* 0x003fe20003800000 */
.L_x_8750:
        /* <DEDUP_REMOVED lines=16> */
.L_x_8751:
[----:B------:R-:W-:Y:S02]  /*28ca0*/  @P0 IMAD R8, R5, 0x2, R22 ;  /* 0x0000000205080824 */ /* 0x000fe400078e0216 */
[----:B------:R-:W-:Y:S01]  /*28cb0*/  IMAD.MOV.U32 R13, RZ, RZ, R0 ;  /* 0x000000ffff0d7224 */ /* 0x000fe200078e0000 */
[----:B------:R-:W-:Y:S02]  /*28cc0*/  MOV R12, 0x4 ;  /* 0x00000004000c7802 */ /* 0x000fe40000000f00 */
[----:B------:R-:W-:-:S07]  /*28cd0*/  MOV R3, R14 ;  /* 0x0000000e00037202 */ /* 0x000fce0000000f00 */
[----:B------:R-:W-:Y:S05]  /*28ce0*/  WARPSYNC.COLLECTIVE R15, `(.L_x_8752) ;  /* 0x000000000f087348 */ /* 0x000fea0003c00000 */
[----:B------:R0:W1:Y:S02]  /*28cf0*/  SHFL.IDX P6, R14, R13, R12, R11 ;  /* 0x0000000c0d0e7389 */ /* 0x00006400000c000b */
[----:B01----:R-:W-:Y:S01]  /*28d00*/  ENDCOLLECTIVE ;  /* 0x000000000000791b */ /* 0x003fe20003800000 */
.L_x_8752:
        /* <DEDUP_REMOVED lines=16> */
.L_x_8753:
[----:B------:R-:W-:Y:S02]  /*28e10*/  @P0 IMAD R8, R5, 0x2, R22 ;  /* 0x0000000205080824 */ /* 0x000fe400078e0216 */
[----:B------:R-:W-:Y:S02]  /*28e20*/  IMAD.MOV.U32 R13, RZ, RZ, R0 ;  /* 0x000000ffff0d7224 */ /* 0x000fe400078e0000 */
[----:B------:R-:W-:Y:S02]  /*28e30*/  IMAD.MOV.U32 R12, RZ, RZ, 0x5 ;  /* 0x00000005ff0c7424 */ /* 0x000fe400078e00ff */
[----:B------:R-:W-:-:S07]  /*28e40*/  IMAD.MOV.U32 R3, RZ, RZ, R14 ;  /* 0x000000ffff037224 */ /* 0x000fce00078e000e */
[----:B------:R-:W-:Y:S05]  /*28e50*/  WARPSYNC.COLLECTIVE R15, `(.L_x_8754) ;  /* 0x000000000f087348 */ /* 0x000fea0003c00000 */
[----:B------:R0:W1:Y:S02]  /*28e60*/  SHFL.IDX P6, R14, R13, R12, R11 ;  /* 0x0000000c0d0e7389 */ /* 0x00006400000c000b */
[----:B01----:R-:W-:Y:S01]  /*28e70*/  ENDCOLLECTIVE ;  /* 0x000000000000791b */ /* 0x003fe20003800000 */
.L_x_8754:
        /* <DEDUP_REMOVED lines=16> */
.L_x_8755:
[----:B------:R-:W-:Y:S01]  /*28f80*/  @P0 LEA R8, R5, R22, 0x1 ;  /* 0x0000001605080211 */ /* 0x000fe200078e08ff */
[----:B------:R-:W-:Y:S02]  /*28f90*/  IMAD.MOV.U32 R13, RZ, RZ, R0 ;  /* 0x000000ffff0d7224 */ /* 0x000fe400078e0000 */
[----:B------:R-:W-:Y:S02]  /*28fa0*/  IMAD.MOV.U32 R12, RZ, RZ, 0x6 ;  /* 0x00000006ff0c7424 */ /* 0x000fe400078e00ff */
[----:B------:R-:W-:-:S07]  /*28fb0*/  IMAD.MOV.U32 R3, RZ, RZ, R14 ;  /* 0x000000ffff037224 */ /* 0x000fce00078e000e */
[----:B------:R-:W-:Y:S05]  /*28fc0*/  WARPSYNC.COLLECTIVE R15, `(.L_x_8756) ;  /* 0x000000000f087348 */ /* 0x000fea0003c00000 */
[----:B------:R0:W1:Y:S02]  /*28fd0*/  SHFL.IDX P6, R14, R13, R12, R11 ;  /* 0x0000000c0d0e7389 */ /* 0x00006400000c000b */
[----:B01----:R-:W-:Y:S01]  /*28fe0*/  ENDCOLLECTIVE ;  /* 0x000000000000791b */ /* 0x003fe20003800000 */
.L_x_8756:
        /* <DEDUP_REMOVED lines=16> */
.L_x_8757:
[----:B------:R-:W-:Y:S01]  /*290f0*/  @P0 IMAD R8, R5, 0x2, R22 ;  /* 0x0000000205080824 */ /* 0x000fe200078e0216 */
[----:B------:R-:W-:Y:S01]  /*29100*/  MOV R13, R0 ;  /* 0x00000000000d7202 */ /* 0x000fe20000000f00 */
[----:B------:R-:W-:Y:S02]  /*29110*/  IMAD.MOV.U32 R12, RZ, RZ, 0x7 ;  /* 0x00000007ff0c7424 */ /* 0x000fe400078e00ff */
[----:B------:R-:W-:-:S07]  /*29120*/  IMAD.MOV.U32 R3, RZ, RZ, R14 ;  /* 0x000000ffff037224 */ /* 0x000fce00078e000e */
[----:B------:R-:W-:Y:S05]  /*29130*/  WARPSYNC.COLLECTIVE R15, `(.L_x_8758) ;  /* 0x000000000f087348 */ /* 0x000fea0003c00000 */
[----:B------:R0:W1:Y:S02]  /*29140*/  SHFL.IDX P6, R14, R13, R12, R11 ;  /* 0x0000000c0d0e7389 */ /* 0x00006400000c000b */
[----:B01----:R-:W-:Y:S01]  /*29150*/  ENDCOLLECTIVE ;  /* 0x000000000000791b */ /* 0x003fe20003800000 */
.L_x_8758:
        /* <DEDUP_REMOVED lines=10> */
.L_x_8759:
[----:B------:R-:W-:Y:S01]  /*29200*/  @!PT LDS RZ, [RZ] ;  /* 0x00000000fffff984 */ /* 0x000fe20000000800 */
[----:B------:R-:W-:Y:S01]  /*29210*/  @!PT LDS RZ, [RZ] ;  /* 0x00000000fffff984 */ /* 0x000fe20000000800 */
[----:B------:R-:W-:Y:S01]  /*29220*/  @!PT LDS RZ, [RZ] ;  /* 0x00000000fffff984 */ /* 0x000fe20000000800 */
[----:B------:R-:W-:Y:S04]  /*29230*/  @P0 LDGSTS.E.BYPASS.LTC128B.128 [R8+0x1b400], desc[UR54][R2.64], !P3 ;  /* 0x1b40000002080fae */ /* 0x000fe8000d901d76 */
[----:B------:R0:W-:Y:S02]  /*29240*/  @P0 LDGSTS.E.BYPASS.LTC128B.128 [R8+0x1f400], desc[UR54][R2.64+0x80], !P2 ;  /* 0x1f40008002080fae */ /* 0x0001e4000d101d76 */
[----:B0-----:R-:W-:Y:S01]  /*29250*/  MOV R2, R14 ;  /* 0x0000000e00027202 */ /* 0x001fe20000000f00 */
[----:B------:R-:W-:Y:S06]  /*29260*/  BRA `(.L_x_8760) ;  /* 0xffffff9000247947 */ /* 0x000fec000383ffff */
.L_x_8559:
        /* <DEDUP_REMOVED lines=10> */
.L_x_8761:
[----:B------:R-:W-:Y:S01]  /*29310*/  ISETP.GE.AND P3, PT, R27, R33, PT ;  /* 0x000000211b00720c */ /* 0x000fe20003f66270 */
[----:B------:R-:W-:Y:S02]  /*29320*/  IMAD.MOV.U32 R13, RZ, RZ, R0 ;  /* 0x000000ffff0d7224 */ /* 0x000fe400078e0000 */
[----:B------:R-:W-:-:S10]  /*29330*/  IMAD.MOV.U32 R2, RZ, RZ, R14 ;  /* 0x000000ffff027224 */ /* 0x000fd400078e000e */
[----:B------:R-:W-:Y:S05]  /*29340*/  WARPSYNC.COLLECTIVE R15, `(.L_x_8762) ;  /* 0x000000000f087348 */ /* 0x000fea0003c00000 */
[----:B------:R0:W1:Y:S02]  /*29350*/  SHFL.IDX P6, R14, R13, R12, R11 ;  /* 0x0000000c0d0e7389 */ /* 0x00006400000c000b */
[----:B01----:R-:W-:Y:S01]  /*29360*/  ENDCOLLECTIVE ;  /* 0x000000000000791b */ /* 0x003fe20003800000 */
.L_x_8762:
[----:B------:R-:W-:Y:S01]  /*29370*/  MOV R13, R4 ;  /* 0x00000004000d7202 */ /* 0x000fe20000000f00 */
[----:B------:R-:W-:Y:S02]  /*29380*/  IMAD.MOV.U32 R12, RZ, RZ, 0x1 ;  /* 0x00000001ff0c7424 */ /* 0x000fe400078e00ff */
[----:B------:R-:W-:-:S07]  /*29390*/  IMAD.MOV.U32 R3, RZ, RZ, R14 ;  /* 0x000000ffff037224 */ /* 0x000fce00078e000e */
[----:B------:R-:W-:Y:S05]  /*293a0*/  WARPSYNC.COLLECTIVE R15, `(.L_x_8763) ;  /* 0x000000000f087348 */ /* 0x000fea0003c00000 */
[----:B------:R0:W1:Y:S02]  /*293b0*/  SHFL.IDX P6, R14, R13, R12, R11 ;  /* 0x0000000c0d0e7389 */ /* 0x00006400000c000b */
[----:B01----:R-:W-:Y:S01]  /*293c0*/  ENDCOLLECTIVE ;  /* 0x000000000000791b */ /* 0x003fe20003800000 */
.L_x_8763:
        /* <DEDUP_REMOVED lines=8> */
[----:B------:R0:W-:Y:S01]  /*29450*/  @!P3 LDGSTS.E.BYPASS.LTC128B.128 [R8+0x14400], desc[UR54][R2.64+0x80], !P1 ;  /* 0x144000800208bfae */ /* 0x0001e2000c901d76 */
[----:B------:R-:W-:Y:S01]  /*29460*/  ISETP.GE.AND P3, PT, R6, R33, PT ;  /* 0x000000210600720c */ /* 0x000fe20003f66270 */
[----:B0-----:R-:W-:-:S12]  /*29470*/  IMAD.MOV.U32 R2, RZ, RZ, R14 ;  /* 0x000000ffff027224 */ /* 0x001fd800078e000e */
[----:B------:R-:W-:Y:S05]  /*29480*/  WARPSYNC.COLLECTIVE R15, `(.L_x_8764) ;  /* 0x000000000f087348 */ /* 0x000fea0003c00000 */
[----:B------:R0:W1:Y:S02]  /*29490*/  SHFL.IDX P6, R14, R13, R12, R11 ;  /* 0x0000000c0d0e7389 */ /* 0x00006400000c000b */
[----:B01----:R-:W-:Y:S01]  /*294a0*/  ENDCOLLECTIVE ;  /* 0x000000000000791b */ /* 0x003fe20003800000 */
.L_x_8764:
[----:B------:R-:W-:Y:S01]  /*294b0*/  MOV R13, R4 ;  /* 0x00000004000d7202 */ /* 0x000fe20000000f00 */
[----:B------:R-:W-:Y:S01]  /*294c0*/  IMAD.MOV.U32 R12, RZ, RZ, 0x2 ;  /* 0x00000002ff0c7424 */ /* 0x000fe200078e00ff */
[----:B------:R-:W-:-:S13]  /*294d0*/  @!P3 LEA R5, P2, R31, R14, 0x1 ;  /* 0x0000000e1f05b211 */ /* 0x000fda00078408ff */
[----:B------:R-:W-:Y:S05]  /*294e0*/  WARPSYNC.COLLECTIVE R15, `(.L_x_8765) ;  /* 0x000000000f087348 */ /* 0x000fea0003c00000 */
[----:B------:R0:W1:Y:S02]  /*294f0*/  SHFL.IDX P6, R14, R13, R12, R11 ;  /* 0x0000000c0d0e7389 */ /* 0x00006400000c000b */
[----:B01----:R-:W-:Y:S01]  /*29500*/  ENDCOLLECTIVE ;  /* 0x000000000000791b */ /* 0x003fe20003800000 */
.L_x_8765:
[----:B------:R-:W-:Y:S01]  /*29510*/  @!P3 IADD3.X R6, RZ, R2, RZ, P2, !PT ;  /* 0x00000002ff06b210 */ /* 0x000fe200017fe4ff */
[----:B------:R-:W-:-:S04]  /*29520*/  @!P3 IMAD.MOV.U32 R2, RZ, RZ, R5 ;  /* 0x000000ffff02b224 */ /* 0x000fc800078e0005 */
[----:B------:R-:W-:Y:S02]  /*29530*/  @!P3 IMAD.MOV.U32 R3, RZ, RZ, R6 ;  /* 0x000000ffff03b224 */ /* 0x000fe400078e0006 */
[----:B------:R-:W-:-:S03]  /*29540*/  VIADD R6, R27, 0x20 ;  /* 0x000000201b067836 */ /* 0x000fc60000000000 */
[----:B------:R-:W-:Y:S01]  /*29550*/  @!PT LDS RZ, [RZ] ;  /* 0x00000000fffff984 */ /* 0x000fe20000000800 */
[----:B------:R-:W-:Y:S01]  /*29560*/  @!PT LDS RZ, [RZ] ;  /* 0x00000000fffff984 */ /* 0x000fe20000000800 */
[----:B------:R-:W-:Y:S01]  /*29570*/  @!PT LDS RZ, [RZ] ;  /* 0x00000000fffff984 */ /* 0x000fe20000000800 */
        /* <DEDUP_REMOVED lines=8> */
.L_x_8766:
[----:B------:R-:W-:Y:S01]  /*29600*/  MOV R13, R4 ;  /* 0x00000004000d7202 */ /* 0x000fe20000000f00 */
[----:B------:R-:W-:Y:S01]  /*29610*/  IMAD.MOV.U32 R12, RZ, RZ, 0x3 ;  /* 0x00000003ff0c7424 */ /* 0x000fe200078e00ff */
[----:B------:R-:W-:-:S13]  /*29620*/  @!P3 LEA R5, P2, R31, R14, 0x1 ;  /* 0x0000000e1f05b211 */ /* 0x000fda00078408ff */
[----:B------:R-:W-:Y:S05]  /*29630*/  WARPSYNC.COLLECTIVE R15, `(.L_x_8767) ;  /* 0x000000000f087348 */ /* 0x000fea0003c00000 */
[----:B------:R0:W1:Y:S02]  /*29640*/  SHFL.IDX P6, R14, R13, R12, R11 ;  /* 0x0000000c0d0e7389 */ /* 0x00006400000c000b */
[----:B01----:R-:W-:Y:S01]  /*29650*/  ENDCOLLECTIVE ;  /* 0x000000000000791b */ /* 0x003fe20003800000 */
.L_x_8767:
        /* <DEDUP_REMOVED lines=15> */
.L_x_8768:
[----:B------:R-:W-:Y:S01]  /*29750*/  MOV R13, R4 ;  /* 0x00000004000d7202 */ /* 0x000fe20000000f00 */
[----:B------:R-:W-:Y:S01]  /*29760*/  IMAD.MOV.U32 R12, RZ, RZ, 0x4 ;  /* 0x00000004ff0c7424 */ /* 0x000fe200078e00ff */
[----:B------:R-:W-:-:S13]  /*29770*/  @!P3 LEA R5, P2, R31, R14, 0x1 ;  /* 0x0000000e1f05b211 */ /* 0x000fda00078408ff */
[----:B------:R-:W-:Y:S05]  /*29780*/  WARPSYNC.COLLECTIVE R15, `(.L_x_8769) ;  /* 0x000000000f087348 */ /* 0x000fea0003c00000 */
[----:B------:R0:W1:Y:S02]  /*29790*/  SHFL.IDX P6, R14, R13, R12, R11 ;  /* 0x0000000c0d0e7389 */ /* 0x00006400000c000b */
[----:B01----:R-:W-:Y:S01]  /*297a0*/  ENDCOLLECTIVE ;  /* 0x000000000000791b */ /* 0x003fe20003800000 */
.L_x_8769:
        /* <DEDUP_REMOVED lines=15> */
.L_x_8770:
[----:B------:R-:W-:Y:S01]  /*298a0*/  MOV R13, R4 ;  /* 0x00000004000d7202 */ /* 0x000fe20000000f00 */
[----:B------:R-:W-:Y:S01]  /*298b0*/  IMAD.MOV.U32 R12, RZ, RZ, 0x5 ;  /* 0x00000005ff0c7424 */ /* 0x000fe200078e00ff */
[----:B------:R-:W-:-:S13]  /*298c0*/  @!P3 LEA R5, P2, R31, R14, 0x1 ;  /* 0x0000000e1f05b211 */ /* 0x000fda00078408ff */
[----:B------:R-:W-:Y:S05]  /*298d0*/  WARPSYNC.COLLECTIVE R15, `(.L_x_8771) ;  /* 0x000000000f087348 */ /* 0x000fea0003c00000 */
[----:B------:R0:W1:Y:S02]  /*298e0*/  SHFL.IDX P6, R14, R13, R12, R11 ;  /* 0x0000000c0d0e7389 */ /* 0x00006400000c000b */
[----:B01----:R-:W-:Y:S01]  /*298f0*/  ENDCOLLECTIVE ;  /* 0x000000000000791b */ /* 0x003fe20003800000 */
.L_x_8771:
        /* <DEDUP_REMOVED lines=15> */
.L_x_8772:
[----:B------:R-:W-:Y:S01]  /*299f0*/  IMAD.MOV.U32 R13, RZ, RZ, R4 ;  /* 0x000000ffff0d7224 */ /* 0x000fe200078e0004 */
[----:B------:R-:W-:Y:S02]  /*29a00*/  MOV R12, 0x6 ;  /* 0x00000006000c7802 */ /* 0x000fe40000000f00 */
[----:B------:R-:W-:-:S13]  /*29a10*/  @!P3 LEA R5, P2, R31, R14, 0x1 ;  /* 0x0000000e1f05b211 */ /* 0x000fda00078408ff */
[----:B------:R-:W-:Y:S05]  /*29a20*/  WARPSYNC.COLLECTIVE R15, `(.L_x_8773) ;  /* 0x000000000f087348 */ /* 0x000fea0003c00000 */
[----:B------:R0:W1:Y:S02]  /*29a30*/  SHFL.IDX P6, R14, R13, R12, R11 ;  /* 0x0000000c0d0e7389 */ /* 0x00006400000c000b */
[----:B01----:R-:W-:Y:S01]  /*29a40*/  ENDCOLLECTIVE ;  /* 0x000000000000791b */ /* 0x003fe20003800000 */
.L_x_8773:
[----:B------:R-:W-:Y:S01]  /*29a50*/  @!P3 IADD3.X R6, RZ, R2, RZ, P2, !PT ;  /* 0x00000002ff06b210 */ /* 0x000fe200017fe4ff */
[----:B------:R-:W-:-:S04]  /*29a60*/  @!P3 IMAD.MOV.U32 R2, RZ, RZ, R5 ;  /* 0x000000ffff02b224 */ /* 0x000fc800078e0005 */
[----:B------:R-:W-:Y:S01]  /*29a70*/  @!P3 IMAD.MOV.U32 R3, RZ, RZ, R6 ;  /* 0x000000ffff03b224 */ /* 0x000fe200078e0006 */
[----:B------:R-:W-:-:S04]  /*29a80*/  IADD3 R6, R27, 0x60, RZ ;  /* 0x000000601b067810 */ /* 0x000fc80007ffe0ff */
        /* <DEDUP_REMOVED lines=11> */
.L_x_8774:
[----:B------:R-:W-:Y:S01]  /*29b40*/  MOV R13, R4 ;  /* 0x00000004000d7202 */ /* 0x000fe20000000f00 */
[----:B------:R-:W-:Y:S02]  /*29b50*/  IMAD.MOV.U32 R12, RZ, RZ, 0x7 ;  /* 0x00000007ff0c7424 */ /* 0x000fe400078e00ff */
[----:B------:R-:W-:-:S07]  /*29b60*/  IMAD.MOV.U32 R3, RZ, RZ, R14 ;  /* 0x000000ffff037224 */ /* 0x000fce00078e000e */
[----:B------:R-:W-:Y:S05]  /*29b70*/  WARPSYNC.COLLECTIVE R15, `(.L_x_8775) ;  /* 0x000000000f087348 */ /* 0x000fea0003c00000 */
[----:B------:R0:W1:Y:S02]  /*29b80*/  SHFL.IDX P6, R14, R13, R12, R11 ;  /* 0x0000000c0d0e7389 */ /* 0x00006400000c000b */
[----:B01----:R-:W-:Y:S01]  /*29b90*/  ENDCOLLECTIVE ;  /* 0x000000000000791b */ /* 0x003fe20003800000 */
.L_x_8775:
        /* <DEDUP_REMOVED lines=10> */
[----:B------:R-:W-:-:S07]  /*29c40*/  IMAD.MOV.U32 R4, RZ, RZ, R14 ;  /* 0x000000ffff047224 */ /* 0x000fce00078e000e */
[----:B0-----:R-:W-:Y:S05]  /*29c50*/  WARPSYNC.COLLECTIVE R15, `(.L_x_8776) ;  /* 0x000000000f087348 */ /* 0x001fea0003c00000 */
[----:B------:R1:W2:Y:S02]  /*29c60*/  SHFL.IDX P6, R14, R13, R12, R11 ;  /* 0x0000000c0d0e7389 */ /* 0x0002a400000c000b */
[----:B012---:R-:W-:Y:S01]  /*29c70*/  ENDCOLLECTIVE ;  /* 0x000000000000791b */ /* 0x007fe20003800000 */
.L_x_8776:
[----:B------:R-:W-:Y:S05]  /*29c80*/  BRA `(.L_x_8777) ;  /* 0xffffff9000987947 */ /* 0x000fea000383ffff */
.L_x_8564:
[----:B0-----:R0:W1:Y:S02]  /*29c90*/  SYNCS.PHASECHK.TRANS64.TRYWAIT P0, [R22+URZ+0x28820], R3 ;  /* 0x02882003160075a7 */ /* 0x001064000800017f */
[----:B-1----:R-:W-:Y:S05]  /*29ca0*/  @!P0 NANOSLEEP.SYNCS 0x989680 ;  /* 0x009896800000895d */ /* 0x002fea0003900000 */
[----:B------:R-:W1:Y:S02]  /*29cb0*/  @!P0 SYNCS.PHASECHK.TRANS64 P0, [R22+URZ+0x28820], R3 ;  /* 0x02882003160085a7 */ /* 0x000e64000800007f */
[----:B-1----:R-:W-:Y:S05]  /*29cc0*/  @!P0 BRA `(.L_x_8564) ;  /* 0xfffffffc00f08947 */ /* 0x002fea000383ffff */
[----:B------:R-:W-:Y:S05]  /*29cd0*/  BRA `(.L_x_8778) ;  /* 0xffffff9400147947 */ /* 0x000fea000383ffff */
.L_x_8569:
[----:B0-----:R0:W1:Y:S02]  /*29ce0*/  SYNCS.PHASECHK.TRANS64.TRYWAIT P0, [R6+URZ+0x28840], R2 ;  /* 0x02884002060075a7 */ /* 0x001064000800017f */
[----:B-1----:R-:W-:Y:S05]  /*29cf0*/  @!P0 NANOSLEEP.SYNCS 0x989680 ;  /* 0x009896800000895d */ /* 0x002fea0003900000 */
[----:B------:R-:W1:Y:S02]  /*29d00*/  @!P0 SYNCS.PHASECHK.TRANS64 P0, [R6+URZ+0x28840], R2 ;  /* 0x02884002060085a7 */ /* 0x000e64000800007f */
[----:B-1----:R-:W-:Y:S05]  /*29d10*/  @!P0 BRA `(.L_x_8569) ;  /* 0xfffffffc00f08947 */ /* 0x002fea000383ffff */
[----:B------:R-:W-:Y:S05]  /*29d20*/  BRA `(.L_x_8779) ;  /* 0xffffff9400dc7947 */ /* 0x000fea000383ffff */
.L_x_8570:
        /* <DEDUP_REMOVED lines=8> */
.L_x_8781:
[----:B------:R-:W-:Y:S05]  /*29db0*/  BSYNC B1 ;  /* 0x0000000000017941 */ /* 0x000fea0003800000 */
.L_x_8780:
[----:B------:R-:W-:Y:S01]  /*29dc0*/  IMAD.MOV.U32 R13, RZ, RZ, R7 ;  /* 0x000000ffff0d7224 */ /* 0x000fe200078e0007 */
[----:B------:R-:W-:Y:S01]  /*29dd0*/  MOV R15, 0xffffffff ;  /* 0xffffffff000f7802 */ /* 0x000fe20000000f00 */
[----:B------:R-:W-:Y:S01]  /*29de0*/  IMAD.MOV.U32 R12, RZ, RZ, RZ ;  /* 0x000000ffff0c7224 */ /* 0x000fe200078e00ff */
[----:B------:R-:W-:Y:S01]  /*29df0*/  MOV R3, R14 ;  /* 0x0000000e00037202 */ /* 0x000fe20000000f00 */
[----:B------:R-:W-:Y:S01]  /*29e00*/  IMAD.MOV.U32 R11, RZ, RZ, 0x181f ;  /* 0x0000181fff0b7424 */ /* 0x000fe200078e00ff */
[----:B------:R-:W-:Y:S01]  /*29e10*/  LEA R8, R8, R22, 0x1 ;  /* 0x0000001608087211 */ /* 0x000fe200078e08ff */
[----:B------:R-:W-:-:S07]  /*29e20*/  IMAD.SHL.U32 R5, R31, 0x2, RZ ;  /* 0x000000021f057824 */ /* 0x000fce00078e00ff */
[----:B------:R-:W-:Y:S05]  /*29e30*/  WARPSYNC.COLLECTIVE R15, `(.L_x_8782) ;  /* 0x000000000f087348 */ /* 0x000fea0003c00000 */
[----:B------:R0:W1:Y:S02]  /*29e40*/  SHFL.IDX P6, R14, R13, R12, R11 ;  /* 0x0000000c0d0e7389 */ /* 0x00006400000c000b */
[----:B01----:R-:W-:Y:S01]  /*29e50*/  ENDCOLLECTIVE ;  /* 0x000000000000791b */ /* 0x003fe20003800000 */
.L_x_8782:
[----:B------:R-:W-:Y:S02]  /*29e60*/  IMAD.MOV.U32 R13, RZ, RZ, R9 ;  /* 0x000000ffff0d7224 */ /* 0x000fe400078e0009 */
[----:B------:R-:W-:Y:S02]  /*29e70*/  IMAD.MOV.U32 R12, RZ, RZ, 0x1 ;  /* 0x00000001ff0c7424 */ /* 0x000fe400078e00ff */
[----:B------:R-:W-:-:S07]  /*29e80*/  IMAD.MOV.U32 R2, RZ, RZ, R14 ;  /* 0x000000ffff027224 */ /* 0x000fce00078e000e */
[----:B------:R-:W-:Y:S05]  /*29e90*/  WARPSYNC.COLLECTIVE R15, `(.L_x_8783) ;  /* 0x000000000f087348 */ /* 0x000fea0003c00000 */
[----:B------:R0:W1:Y:S02]  /*29ea0*/  SHFL.IDX P6, R14, R13, R12, R11 ;  /* 0x0000000c0d0e7389 */ /* 0x00006400000c000b */
[----:B01----:R-:W-:Y:S01]  /*29eb0*/  ENDCOLLECTIVE ;  /* 0x000000000000791b */ /* 0x003fe20003800000 */
.L_x_8783:
        /* <DEDUP_REMOVED lines=12> */
.L_x_8784:
[----:B------:R-:W-:Y:S01]  /*29f80*/  IMAD.MOV.U32 R13, RZ, RZ, R9 ;  /* 0x000000ffff0d7224 */ /* 0x000fe200078e0009 */
[----:B------:R-:W-:Y:S01]  /*29f90*/  MOV R12, 0x2 ;  /* 0x00000002000c7802 */ /* 0x000fe20000000f00 */
[----:B------:R-:W-:-:S07]  /*29fa0*/  IMAD.MOV.U32 R2, RZ, RZ, R14 ;  /* 0x000000ffff027224 */ /* 0x000fce00078e000e */
[----:B------:R-:W-:Y:S05]  /*29fb0*/  WARPSYNC.COLLECTIVE R15, `(.L_x_8785) ;  /* 0x000000000f087348 */ /* 0x000fea0003c00000 */
[----:B------:R0:W1:Y:S02]  /*29fc0*/  SHFL.IDX P6, R14, R13, R12, R11 ;  /* 0x0000000c0d0e7389 */ /* 0x00006400000c000b */
[----:B01----:R-:W-:Y:S01]  /*29fd0*/  ENDCOLLECTIVE ;  /* 0x000000000000791b */ /* 0x003fe20003800000 */
.L_x_8785:
        /* <DEDUP_REMOVED lines=12> */
.L_x_8786:
[----:B------:R-:W-:Y:S02]  /*2a0a0*/  IMAD.MOV.U32 R13, RZ, RZ, R9 ;  /* 0x000000ffff0d7224 */ /* 0x000fe400078e0009 */
[----:B------:R-:W-:Y:S02]  /*2a0b0*/  IMAD.MOV.U32 R12, RZ, RZ, 0x3 ;  /* 0x00000003ff0c7424 */ /* 0x000fe400078e00ff */
[----:B------:R-:W-:-:S07]  /*2a0c0*/  IMAD.MOV.U32 R2, RZ, RZ, R14 ;  /* 0x000000ffff027224 */ /* 0x000fce00078e000e */
[----:B------:R-:W-:Y:S05]  /*2a0d0*/  WARPSYNC.COLLECTIVE R15, `(.L_x_8787) ;  /* 0x000000000f087348 */ /* 0x000fea0003c00000 */
[----:B------:R0:W1:Y:S02]  /*2a0e0*/  SHFL.IDX P6, R14, R13, R12, R11 ;  /* 0x0000000c0d0e7389 */ /* 0x00006400000c000b */
[----:B01----:R-:W-:Y:S01]  /*2a0f0*/  ENDCOLLECTIVE ;  /* 0x000000000000791b */ /* 0x003fe20003800000 */
.L_x_8787:
        /* <DEDUP_REMOVED lines=12> */
.L_x_8788:
[----:B------:R-:W-:Y:S01]  /*2a1c0*/  IMAD.MOV.U32 R13, RZ, RZ, R9 ;  /* 0x000000ffff0d7224 */ /* 0x000fe200078e0009 */
[----:B------:R-:W-:Y:S01]  /*2a1d0*/  MOV R12, 0x4 ;  /* 0x00000004000c7802 */ /* 0x000fe20000000f00 */
[----:B------:R-:W-:-:S07]  /*2a1e0*/  IMAD.MOV.U32 R2, RZ, RZ, R14 ;  /* 0x000000ffff027224 */ /* 0x000fce00078e000e */
[----:B------:R-:W-:Y:S05]  /*2a1f0*/  WARPSYNC.COLLECTIVE R15, `(.L_x_8789) ;  /* 0x000000000f087348 */ /* 0x000fea0003c00000 */
[----:B------:R0:W1:Y:S02]  /*2a200*/  SHFL.IDX P6, R14, R13, R12, R11 ;  /* 0x0000000c0d0e7389 */ /* 0x00006400000c000b */
[----:B01----:R-:W-:Y:S01]  /*2a210*/  ENDCOLLECTIVE ;  /* 0x000000000000791b */ /* 0x003fe20003800000 */
.L_x_8789:
        /* <DEDUP_REMOVED lines=12> */
.L_x_8790:
[----:B------:R-:W-:Y:S02]  /*2a2e0*/  IMAD.MOV.U32 R13, RZ, RZ, R9 ;  /* 0x000000ffff0d7224 */ /* 0x000fe400078e0009 */
[----:B------:R-:W-:Y:S02]  /*2a2f0*/  IMAD.MOV.U32 R12, RZ, RZ, 0x5 ;  /* 0x00000005ff0c7424 */ /* 0x000fe400078e00ff */
[----:B------:R-:W-:-:S07]  /*2a300*/  IMAD.MOV.U32 R2, RZ, RZ, R14 ;  /* 0x000000ffff027224 */ /* 0x000fce00078e000e */
[----:B------:R-:W-:Y:S05]  /*2a310*/  WARPSYNC.COLLECTIVE R15, `(.L_x_8791) ;  /* 0x000000000f087348 */ /* 0x000fea0003c00000 */
[----:B------:R0:W1:Y:S02]  /*2a320*/  SHFL.IDX P6, R14, R13, R12, R11 ;  /* 0x0000000c0d0e7389 */ /* 0x00006400000c000b */
[----:B01----:R-:W-:Y:S01]  /*2a330*/  ENDCOLLECTIVE ;  /* 0x000000000000791b */ /* 0x003fe20003800000 */
.L_x_8791:
        /* <DEDUP_REMOVED lines=12> */
.L_x_8792:
[----:B------:R-:W-:Y:S01]  /*2a400*/  IMAD.MOV.U32 R13, RZ, RZ, R9 ;  /* 0x000000ffff0d7224 */ /* 0x000fe200078e0009 */
[----:B------:R-:W-:Y:S01]  /*2a410*/  MOV R12, 0x6 ;  /* 0x00000006000c7802 */ /* 0x000fe20000000f00 */
[----:B------:R-:W-:-:S07]  /*2a420*/  IMAD.MOV.U32 R2, RZ, RZ, R14 ;  /* 0x000000ffff027224 */ /* 0x000fce00078e000e */
[----:B------:R-:W-:Y:S05]  /*2a430*/  WARPSYNC.COLLECTIVE R15, `(.L_x_8793) ;  /* 0x000000000f087348 */ /* 0x000fea0003c00000 */
[----:B------:R0:W1:Y:S02]  /*2a440*/  SHFL.IDX P6, R14, R13, R12, R11 ;  /* 0x0000000c0d0e7389 */ /* 0x00006400000c000b */
[----:B01----:R-:W-:Y:S01]  /*2a450*/  ENDCOLLECTIVE ;  /* 0x000000000000791b */ /* 0x003fe20003800000 */
.L_x_8793:
        /* <DEDUP_REMOVED lines=12> */
.L_x_8794:
[----:B------:R-:W-:Y:S02]  /*2a520*/  IMAD.MOV.U32 R13, RZ, RZ, R9 ;  /* 0x000000ffff0d7224 */ /* 0x000fe400078e0009 */
[----:B------:R-:W-:Y:S02]  /*2a530*/  IMAD.MOV.U32 R12, RZ, RZ, 0x7 ;  /* 0x00000007ff0c7424 */ /* 0x000fe400078e00ff */
[----:B------:R-:W-:-:S07]  /*2a540*/  IMAD.MOV.U32 R2, RZ, RZ, R14 ;  /* 0x000000ffff027224 */ /* 0x000fce00078e000e */
[----:B------:R-:W-:Y:S05]  /*2a550*/  WARPSYNC.COLLECTIVE R15, `(.L_x_8795) ;  /* 0x000000000f087348 */ /* 0x000fea0003c00000 */
[----:B------:R0:W1:Y:S02]  /*2a560*/  SHFL.IDX P6, R14, R13, R12, R11 ;  /* 0x0000000c0d0e7389 */ /* 0x00006400000c000b */
[----:B01----:R-:W-:Y:S01]  /*2a570*/  ENDCOLLECTIVE ;  /* 0x000000000000791b */ /* 0x003fe20003800000 */
.L_x_8795:
[----:B------:R-:W-:-:S04]  /*2a580*/  IADD3 R2, P0, R2, R5, RZ ;  /* 0x0000000502027210 */ /* 0x000fc80007f1e0ff */
[----:B------:R-:W-:-:S05]  /*2a590*/  IADD3.X R3, RZ, R3, RZ, P0, !PT ;  /* 0x00000003ff037210 */ /* 0x000fca00007fe4ff */
[----:B------:R-:W-:Y:S01]  /*2a5a0*/  @!PT LDS RZ, [RZ] ;  /* 0x00000000fffff984 */ /* 0x000fe20000000800 */
[----:B------:R-:W-:Y:S01]  /*2a5b0*/  @!PT LDS RZ, [RZ] ;  /* 0x00000000fffff984 */ /* 0x000fe20000000800 */
[----:B------:R-:W-:Y:S01]  /*2a5c0*/  @!PT LDS RZ, [RZ] ;  /* 0x00000000fffff984 */ /* 0x000fe20000000800 */
[----:B------:R0:W-:Y:S01]  /*2a5d0*/  LDGSTS.E.BYPASS.LTC128B.128 [R8+0x1b400], desc[UR54][R2.64], !P4 ;  /* 0x1b40000002087fae */ /* 0x0001e2000e101d76 */
[----:B------:R-:W-:-:S03]  /*2a5e0*/  MOV R13, R7 ;  /* 0x00000007000d7202 */ /* 0x000fc60000000f00 */
[----:B------:R0:W-:Y:S01]  /*2a5f0*/  LDGSTS.E.BYPASS.LTC128B.128 [R8+0x1f400], desc[UR54][R2.64+0x80], !P3 ;  /* 0x1f40008002087fae */ /* 0x0001e2000d901d76 */
[----:B------:R-:W-:-:S07]  /*2a600*/  IMAD.MOV.U32 R9, RZ, RZ, R14 ;  /* 0x000000ffff097224 */ /* 0x000fce00078e000e */
[----:B0-----:R-:W-:Y:S05]  /*2a610*/  WARPSYNC.COLLECTIVE R15, `(.L_x_8796) ;  /* 0x000000000f087348 */ /* 0x001fea0003c00000 */
[----:B------:R1:W2:Y:S02]  /*2a620*/  SHFL.IDX P6, R14, R13, R12, R11 ;  /* 0x0000000c0d0e7389 */ /* 0x0002a400000c000b */
[----:B012---:R-:W-:Y:S01]  /*2a630*/  ENDCOLLECTIVE ;  /* 0x000000000000791b */ /* 0x007fe20003800000 */
.L_x_8796:
[----:B------:R-:W-:Y:S01]  /*2a640*/  IMAD.MOV.U32 R2, RZ, RZ, R14 ;  /* 0x000000ffff027224 */ /* 0x000fe200078e000e */
[----:B------:R-:W-:Y:S06]  /*2a650*/  BRA `(.L_x_8797) ;  /* 0xffffff9000b07947 */ /* 0x000fec000383ffff */
.L_x_8575:
[----:B-1----:R1:W2:Y:S02]  /*2a660*/  SYNCS.PHASECHK.TRANS64.TRYWAIT P0, [R6+URZ+0x28860], R2 ;  /* 0x02886002060075a7 */ /* 0x0022a4000800017f */
[----:B--2---:R-:W-:Y:S05]  /*2a670*/  @!P0 NANOSLEEP.SYNCS 0x989680 ;  /* 0x009896800000895d */ /* 0x004fea0003900000 */
[----:B------:R-:W2:Y:S02]  /*2a680*/  @!P0 SYNCS.PHASECHK.TRANS64 P0, [R6+URZ+0x28860], R2 ;  /* 0x02886002060085a7 */ /* 0x000ea4000800007f */
[----:B--2---:R-:W-:Y:S05]  /*2a690*/  @!P0 BRA `(.L_x_8575) ;  /* 0xfffffffc00f08947 */ /* 0x004fea000383ffff */
[----:B------:R-:W-:Y:S05]  /*2a6a0*/  BRA `(.L_x_8798) ;  /* 0xffffff94000c7947 */ /* 0x000fea000383ffff */
.L_x_8576:
        /* <DEDUP_REMOVED lines=8> */
.L_x_8800:
[----:B------:R-:W-:Y:S05]  /*2a730*/  BSYNC B1 ;  /* 0x0000000000017941 */ /* 0x000fea0003800000 */
.L_x_8799:
        /* <DEDUP_REMOVED lines=9> */
.L_x_8801:
[----:B------:R-:W-:Y:S02]  /*2a7d0*/  IMAD.MOV.U32 R13, RZ, RZ, R23 ;  /* 0x000000ffff0d7224 */ /* 0x000fe400078e0017 */
[----:B------:R-:W-:Y:S02]  /*2a7e0*/  IMAD.MOV.U32 R12, RZ, RZ, 0x1 ;  /* 0x00000001ff0c7424 */ /* 0x000fe400078e00ff */
[----:B------:R-:W-:-:S07]  /*2a7f0*/  IMAD.MOV.U32 R2, RZ, RZ, R14 ;  /* 0x000000ffff027224 */ /* 0x000fce00078e000e */
[----:B------:R-:W-:Y:S05]  /*2a800*/  WARPSYNC.COLLECTIVE R15, `(.L_x_8802) ;  /* 0x000000000f087348 */ /* 0x000fea0003c00000 */
[----:B------:R0:W1:Y:S02]  /*2a810*/  SHFL.IDX P6, R14, R13, R12, R11 ;  /* 0x0000000c0d0e7389 */ /* 0x00006400000c000b */
[----:B01----:R-:W-:Y:S01]  /*2a820*/  ENDCOLLECTIVE ;  /* 0x000000000000791b */ /* 0x003fe20003800000 */
.L_x_8802:
        /* <DEDUP_REMOVED lines=14> */
.L_x_8803:
[----:B------:R-:W-:Y:S01]  /*2a910*/  MOV R13, R23 ;  /* 0x00000017000d7202 */ /* 0x000fe20000000f00 */
[----:B------:R-:W-:Y:S02]  /*2a920*/  IMAD.MOV.U32 R12, RZ, RZ, 0x2 ;  /* 0x00000002ff0c7424 */ /* 0x000fe400078e00ff */
[----:B------:R-:W-:-:S07]  /*2a930*/  IMAD.MOV.U32 R2, RZ, RZ, R14 ;  /* 0x000000ffff027224 */ /* 0x000fce00078e000e */
[----:B------:R-:W-:Y:S05]  /*2a940*/  WARPSYNC.COLLECTIVE R15, `(.L_x_8804) ;  /* 0x000000000f087348 */ /* 0x000fea0003c00000 */
[----:B------:R0:W1:Y:S02]  /*2a950*/  SHFL.IDX P6, R14, R13, R12, R11 ;  /* 0x0000000c0d0e7389 */ /* 0x00006400000c000b */
[----:B01----:R-:W-:Y:S01]  /*2a960*/  ENDCOLLECTIVE ;  /* 0x000000000000791b */ /* 0x003fe20003800000 */
.L_x_8804:
        /* <DEDUP_REMOVED lines=14> */
.L_x_8805:
[----:B------:R-:W-:Y:S02]  /*2aa50*/  IMAD.MOV.U32 R13, RZ, RZ, R23 ;  /* 0x000000ffff0d7224 */ /* 0x000fe400078e0017 */
[----:B------:R-:W-:Y:S01]  /*2aa60*/  IMAD.MOV.U32 R12, RZ, RZ, 0x3 ;  /* 0x00000003ff0c7424 */ /* 0x000fe200078e00ff */
[----:B------:R-:W-:-:S07]  /*2aa70*/  MOV R2, R14 ;  /* 0x0000000e00027202 */ /* 0x000fce0000000f00 */
[----:B------:R-:W-:Y:S05]  /*2aa80*/  WARPSYNC.COLLECTIVE R15, `(.L_x_8806) ;  /* 0x000000000f087348 */ /* 0x000fea0003c00000 */
[----:B------:R0:W1:Y:S02]  /*2aa90*/  SHFL.IDX P6, R14, R13, R12, R11 ;  /* 0x0000000c0d0e7389 */ /* 0x00006400000c000b */
[----:B01----:R-:W-:Y:S01]  /*2aaa0*/  ENDCOLLECTIVE ;  /* 0x000000000000791b */ /* 0x003fe20003800000 */
.L_x_8806:
        /* <DEDUP_REMOVED lines=14> */
.L_x_8807:
[----:B------:R-:W-:Y:S01]  /*2ab90*/  MOV R13, R23 ;  /* 0x00000017000d7202 */ /* 0x000fe20000000f00 */
[----:B------:R-:W-:Y:S02]  /*2aba0*/  IMAD.MOV.U32 R12, RZ, RZ, 0x4 ;  /* 0x00000004ff0c7424 */ /* 0x000fe400078e00ff */
[----:B------:R-:W-:-:S07]  /*2abb0*/  IMAD.MOV.U32 R2, RZ, RZ, R14 ;  /* 0x000000ffff027224 */ /* 0x000fce00078e000e */
[----:B------:R-:W-:Y:S05]  /*2abc0*/  WARPSYNC.COLLECTIVE R15, `(.L_x_8808) ;  /* 0x000000000f087348 */ /* 0x000fea0003c00000 */
[----:B------:R0:W1:Y:S02]  /*2abd0*/  SHFL.IDX P6, R14, R13, R12, R11 ;  /* 0x0000000c0d0e7389 */ /* 0x00006400000c000b */
[----:B01----:R-:W-:Y:S01]  /*2abe0*/  ENDCOLLECTIVE ;  /* 0x000000000000791b */ /* 0x003fe20003800000 */
.L_x_8808:
        /* <DEDUP_REMOVED lines=14> */
.L_x_8809:
[----:B------:R-:W-:Y:S02]  /*2acd0*/  IMAD.MOV.U32 R13, RZ, RZ, R23 ;  /* 0x000000ffff0d7224 */ /* 0x000fe400078e0017 */
[----:B------:R-:W-:Y:S01]  /*2ace0*/  IMAD.MOV.U32 R12, RZ, RZ, 0x5 ;  /* 0x00000005ff0c7424 */ /* 0x000fe200078e00ff */
[----:B------:R-:W-:-:S07]  /*2acf0*/  MOV R2, R14 ;  /* 0x0000000e00027202 */ /* 0x000fce0000000f00 */
[----:B------:R-:W-:Y:S05]  /*2ad00*/  WARPSYNC.COLLECTIVE R15, `(.L_x_8810) ;  /* 0x000000000f087348 */ /* 0x000fea0003c00000 */
[----:B------:R0:W1:Y:S02]  /*2ad10*/  SHFL.IDX P6, R14, R13, R12, R11 ;  /* 0x0000000c0d0e7389 */ /* 0x00006400000c000b */
[----:B01----:R-:W-:Y:S01]  /*2ad20*/  ENDCOLLECTIVE ;  /* 0x000000000000791b */ /* 0x003fe20003800000 */
.L_x_8810:
        /* <DEDUP_REMOVED lines=14> */
.L_x_8811:
[----:B------:R-:W-:Y:S01]  /*2ae10*/  MOV R13, R23 ;  /* 0x00000017000d7202 */ /* 0x000fe20000000f00 */
[----:B------:R-:W-:Y:S02]  /*2ae20*/  IMAD.MOV.U32 R12, RZ, RZ, 0x6 ;  /* 0x00000006ff0c7424 */ /* 0x000fe400078e00ff */
[----:B------:R-:W-:-:S07]  /*2ae30*/  IMAD.MOV.U32 R2, RZ, RZ, R14 ;  /* 0x000000ffff027224 */ /* 0x000fce00078e000e */
[----:B------:R-:W-:Y:S05]  /*2ae40*/  WARPSYNC.COLLECTIVE R15, `(.L_x_8812) ;  /* 0x000000000f087348 */ /* 0x000fea0003c00000 */
[----:B------:R0:W1:Y:S02]  /*2ae50*/  SHFL.IDX P6, R14, R13, R12, R11 ;  /* 0x0000000c0d0e7389 */ /* 0x00006400000c000b */
[----:B01----:R-:W-:Y:S01]  /*2ae60*/  ENDCOLLECTIVE ;  /* 0x000000000000791b */ /* 0x003fe20003800000 */
.L_x_8812:
        /* <DEDUP_REMOVED lines=14> */
.L_x_8813:
[----:B------:R-:W-:Y:S02]  /*2af50*/  IMAD.MOV.U32 R13, RZ, RZ, R23 ;  /* 0x000000ffff0d7224 */ /* 0x000fe400078e0017 */
[----:B------:R-:W-:Y:S01]  /*2af60*/  IMAD.MOV.U32 R12, RZ, RZ, 0x7 ;  /* 0x00000007ff0c7424 */ /* 0x000fe200078e00ff */
[----:B------:R-:W-:-:S07]  /*2af70*/  MOV R2, R14 ;  /* 0x0000000e00027202 */ /* 0x000fce0000000f00 */
[----:B------:R-:W-:Y:S05]  /*2af80*/  WARPSYNC.COLLECTIVE R15, `(.L_x_8814) ;  /* 0x000000000f087348 */ /* 0x000fea0003c00000 */
[----:B------:R0:W1:Y:S02]  /*2af90*/  SHFL.IDX P6, R14, R13, R12, R11 ;  /* 0x0000000c0d0e7389 */ /* 0x00006400000c000b */
[----:B01----:R-:W-:Y:S01]  /*2afa0*/  ENDCOLLECTIVE ;  /* 0x000000000000791b */ /* 0x003fe20003800000 */
.L_x_8814:
        /* <DEDUP_REMOVED lines=13> */
.L_x_8815:
[----:B------:R-:W-:Y:S01]  /*2b080*/  @!PT LDS RZ, [RZ] ;  /* 0x00000000fffff984 */ /* 0x000fe20000000800 */
[----:B------:R-:W-:Y:S01]  /*2b090*/  @!PT LDS RZ, [RZ] ;  /* 0x00000000fffff984 */ /* 0x000fe20000000800 */
[----:B------:R-:W-:Y:S01]  /*2b0a0*/  @!PT LDS RZ, [RZ] ;  /* 0x00000000fffff984 */ /* 0x000fe20000000800 */
[----:B------:R0:W-:Y:S02]  /*2b0b0*/  LDGSTS.E.BYPASS.LTC128B.128 [R7+0x7400], desc[UR54][R2.64+0x80], !P0 ;  /* 0x0740008002077fae */ /* 0x0001e4000c101d76 */
[----:B0-----:R-:W-:Y:S01]  /*2b0c0*/  IMAD.MOV.U32 R2, RZ, RZ, R14 ;  /* 0x000000ffff027224 */ /* 0x001fe200078e000e */
[----:B------:R-:W-:Y:S06]  /*2b0d0*/  BRA `(.L_x_8816) ;  /* 0xffffff8c00947947 */ /* 0x000fec000383ffff */
.L_x_8584:
[----:B0-----:R0:W1:Y:S02]  /*2b0e0*/  SYNCS.PHASECHK.TRANS64.TRYWAIT P0, [R0+URZ+0x28860], R3 ;  /* 0x02886003000075a7 */ /* 0x001064000800017f */
[----:B-1----:R-:W-:Y:S05]  /*2b0f0*/  @!P0 NANOSLEEP.SYNCS 0x989680 ;  /* 0x009896800000895d */ /* 0x002fea0003900000 */
[----:B------:R-:W1:Y:S02]  /*2b100*/  @!P0 SYNCS.PHASECHK.TRANS64 P0, [R0+URZ+0x28860], R3 ;  /* 0x02886003000085a7 */ /* 0x000e64000800007f */
[----:B-1----:R-:W-:Y:S05]  /*2b110*/  @!P0 BRA `(.L_x_8584) ;  /* 0xfffffffc00f08947 */ /* 0x002fea000383ffff */
[----:B------:R-:W-:Y:S05]  /*2b120*/  BRA `(.L_x_8817) ;  /* 0xffffff9000b47947 */ /* 0x000fea000383ffff */
.L_x_8585:
        /* <DEDUP_REMOVED lines=8> */
.L_x_8819:
[----:B------:R-:W-:Y:S05]  /*2b1b0*/  BSYNC B0 ;  /* 0x0000000000007941 */ /* 0x000fea0003800000 */
.L_x_8818:
        /* <DEDUP_REMOVED lines=10> */
.L_x_8820:
        /* <DEDUP_REMOVED lines=11> */
.L_x_8821:
        /* <DEDUP_REMOVED lines=13> */
.L_x_8822:
[----:B------:R-:W-:Y:S02]  /*2b3e0*/  IMAD.MOV.U32 R13, RZ, RZ, R23 ;  /* 0x000000ffff0d7224 */ /* 0x000fe400078e0017 */
[----:B------:R-:W-:Y:S02]  /*2b3f0*/  IMAD.MOV.U32 R12, RZ, RZ, 0x2 ;  /* 0x00000002ff0c7424 */ /* 0x000fe400078e00ff */
[----:B------:R-:W-:-:S07]  /*2b400*/  IMAD.MOV.U32 R10, RZ, RZ, R14 ;  /* 0x000000ffff0a7224 */ /* 0x000fce00078e000e */
[----:B------:R-:W-:Y:S05]  /*2b410*/  WARPSYNC.COLLECTIVE R15, `(.L_x_8823) ;  /* 0x000000000f087348 */ /* 0x000fea0003c00000 */
[----:B------:R0:W1:Y:S02]  /*2b420*/  SHFL.IDX P6, R14, R13, R12, R11 ;  /* 0x0000000c0d0e7389 */ /* 0x00006400000c000b */
[----:B01----:R-:W-:Y:S01]  /*2b430*/  ENDCOLLECTIVE ;  /* 0x000000000000791b */ /* 0x003fe20003800000 */
.L_x_8823:
        /* <DEDUP_REMOVED lines=14> */
.L_x_8824:
[----:B------:R-:W-:Y:S02]  /*2b520*/  IMAD.MOV.U32 R13, RZ, RZ, R23 ;  /* 0x000000ffff0d7224 */ /* 0x000fe400078e0017 */
[----:B------:R-:W-:Y:S01]  /*2b530*/  IMAD.MOV.U32 R12, RZ, RZ, 0x3 ;  /* 0x00000003ff0c7424 */ /* 0x000fe200078e00ff */
[----:B------:R-:W-:-:S13]  /*2b540*/  IADD3 R2, P2, R14, R5, RZ ;  /* 0x000000050e027210 */ /* 0x000fda0007f5e0ff */
[----:B------:R-:W-:Y:S05]  /*2b550*/  WARPSYNC.COLLECTIVE R15, `(.L_x_8825) ;  /* 0x000000000f087348 */ /* 0x000fea0003c00000 */
[----:B------:R0:W1:Y:S02]  /*2b560*/  SHFL.IDX P6, R14, R13, R12, R11 ;  /* 0x0000000c0d0e7389 */ /* 0x00006400000c000b */
[----:B01----:R-:W-:Y:S01]  /*2b570*/  ENDCOLLECTIVE ;  /* 0x000000000000791b */ /* 0x003fe20003800000 */
.L_x_8825:
        /* <DEDUP_REMOVED lines=13> */
.L_x_8826:
[----:B------:R-:W-:Y:S01]  /*2b650*/  IMAD.MOV.U32 R13, RZ, RZ, R23 ;  /* 0x000000ffff0d7224 */ /* 0x000fe200078e0017 */
[----:B------:R-:W-:Y:S02]  /*2b660*/  MOV R12, 0x4 ;  /* 0x00000004000c7802 */ /* 0x000fe40000000f00 */
[----:B------:R-:W-:-:S13]  /*2b670*/  IADD3 R2, P2, R14, R5, RZ ;  /* 0x000000050e027210 */ /* 0x000fda0007f5e0ff */
[----:B------:R-:W-:Y:S05]  /*2b680*/  WARPSYNC.COLLECTIVE R15, `(.L_x_8827) ;  /* 0x000000000f087348 */ /* 0x000fea0003c00000 */
[----:B------:R0:W1:Y:S02]  /*2b690*/  SHFL.IDX P6, R14, R13, R12, R11 ;  /* 0x0000000c0d0e7389 */ /* 0x00006400000c000b */
[----:B01----:R-:W-:Y:S01]  /*2b6a0*/  ENDCOLLECTIVE ;  /* 0x000000000000791b */ /* 0x003fe20003800000 */
.L_x_8827:
        /* <DEDUP_REMOVED lines=13> */
.L_x_8828:
[----:B------:R-:W-:Y:S02]  /*2b780*/  IMAD.MOV.U32 R13, RZ, RZ, R23 ;  /* 0x000000ffff0d7224 */ /* 0x000fe400078e0017 */
[----:B------:R-:W-:Y:S02]  /*2b790*/  IMAD.MOV.U32 R12, RZ, RZ, 0x5 ;  /* 0x00000005ff0c7424 */ /* 0x000fe400078e00ff */
[----:B------:R-:W-:-:S07]  /*2b7a0*/  IMAD.MOV.U32 R10, RZ, RZ, R14 ;  /* 0x000000ffff0a7224 */ /* 0x000fce00078e000e */
[----:B------:R-:W-:Y:S05]  /*2b7b0*/  WARPSYNC.COLLECTIVE R15, `(.L_x_8829) ;  /* 0x000000000f087348 */ /* 0x000fea0003c00000 */
[----:B------:R0:W1:Y:S02]  /*2b7c0*/  SHFL.IDX P6, R14, R13, R12, R11 ;  /* 0x0000000c0d0e7389 */ /* 0x00006400000c000b */
[----:B01----:R-:W-:Y:S01]  /*2b7d0*/  ENDCOLLECTIVE ;  /* 0x000000000000791b */ /* 0x003fe20003800000 */
.L_x_8829:
        /* <DEDUP_REMOVED lines=14> */
.L_x_8830:
[----:B------:R-:W-:Y:S02]  /*2b8c0*/  IMAD.MOV.U32 R13, RZ, RZ, R23 ;  /* 0x000000ffff0d7224 */ /* 0x000fe400078e0017 */
[----:B------:R-:W-:Y:S01]  /*2b8d0*/  IMAD.MOV.U32 R12, RZ, RZ, 0x6 ;  /* 0x00000006ff0c7424 */ /* 0x000fe200078e00ff */
[----:B------:R-:W-:-:S13]  /*2b8e0*/  IADD3 R2, P2, R14, R5, RZ ;  /* 0x000000050e027210 */ /* 0x000fda0007f5e0ff */
[----:B------:R-:W-:Y:S05]  /*2b8f0*/  WARPSYNC.COLLECTIVE R15, `(.L_x_8831) ;  /* 0x000000000f087348 */ /* 0x000fea0003c00000 */
[----:B------:R0:W1:Y:S02]  /*2b900*/  SHFL.IDX P6, R14, R13, R12, R11 ;  /* 0x0000000c0d0e7389 */ /* 0x00006400000c000b */
[----:B01----:R-:W-:Y:S01]  /*2b910*/  ENDCOLLECTIVE ;  /* 0x000000000000791b */ /* 0x003fe20003800000 */
.L_x_8831:
        /* <DEDUP_REMOVED lines=13> */
.L_x_8832:
[----:B------:R-:W-:Y:S01]  /*2b9f0*/  MOV R13, R23 ;  /* 0x00000017000d7202 */ /* 0x000fe20000000f00 */
[----:B------:R-:W-:Y:S02]  /*2ba00*/  IMAD.MOV.U32 R12, RZ, RZ, 0x7 ;  /* 0x00000007ff0c7424 */ /* 0x000fe400078e00ff */
[----:B------:R-:W-:-:S07]  /*2ba10*/  IMAD.MOV.U32 R10, RZ, RZ, R14 ;  /* 0x000000ffff0a7224 */ /* 0x000fce00078e000e */
[----:B------:R-:W-:Y:S05]  /*2ba20*/  WARPSYNC.COLLECTIVE R15, `(.L_x_8833) ;  /* 0x000000000f087348 */ /* 0x000fea0003c00000 */
[----:B------:R0:W1:Y:S02]  /*2ba30*/  SHFL.IDX P6, R14, R13, R12, R11 ;  /* 0x0000000c0d0e7389 */ /* 0x00006400000c000b */
[----:B01----:R-:W-:Y:S01]  /*2ba40*/  ENDCOLLECTIVE ;  /* 0x000000000000791b */ /* 0x003fe20003800000 */
.L_x_8833:
        /* <DEDUP_REMOVED lines=12> */
.L_x_8834:
[----:B------:R-:W-:Y:S05]  /*2bb10*/  BRA `(.L_x_8835) ;  /* 0xffffff8c00547947 */ /* 0x000fea000383ffff */
.L_x_8590:
        /* <DEDUP_REMOVED lines=8> */
.L_x_8837:
[----:B------:R-:W-:Y:S05]  /*2bba0*/  BSYNC B0 ;  /* 0x0000000000007941 */ /* 0x000fea0003800000 */
.L_x_8836:
        /* <DEDUP_REMOVED lines=9> */
.L_x_8838:
        /* <DEDUP_REMOVED lines=18> */
.L_x_8839:
[----:B------:R-:W-:Y:S01]  /*2bd60*/  IMAD.MOV.U32 R12, RZ, RZ, 0x2 ;  /* 0x00000002ff0c7424 */ /* 0x000fe200078e00ff */
[----:B------:R-:W-:-:S05]  /*2bd70*/  SEL R6, R14, RZ, P1 ;  /* 0x000000ff0e067207 */ /* 0x000fca0000800000 */
[----:B------:R-:W-:-:S05]  /*2bd80*/  IMAD.IADD R6, R5, 0x1, R6 ;  /* 0x0000000105067824 */ /* 0x000fca00078e0206 */
[----:B------:R-:W-:-:S07]  /*2bd90*/  MOV R13, R6 ;  /* 0x00000006000d7202 */ /* 0x000fce0000000f00 */
[----:B------:R-:W-:Y:S05]  /*2bda0*/  WARPSYNC.COLLECTIVE R15, `(.L_x_8840) ;  /* 0x000000000f087348 */ /* 0x000fea0003c00000 */
[----:B------:R0:W1:Y:S02]  /*2bdb0*/  SHFL.UP P6, R14, R13, R12, R11 ;  /* 0x0400000c0d0e7389 */ /* 0x00006400000c000b */
[----:B01----:R-:W-:Y:S01]  /*2bdc0*/  ENDCOLLECTIVE ;  /* 0x000000000000791b */ /* 0x003fe20003800000 */
.L_x_8840:
[----:B------:R-:W-:Y:S02]  /*2bdd0*/  MOV R12, 0x4 ;  /* 0x00000004000c7802 */ /* 0x000fe40000000f00 */
[----:B------:R-:W-:-:S05]  /*2bde0*/  SEL R7, R14, RZ, P2 ;  /* 0x000000ff0e077207 */ /* 0x000fca0001000000 */
[----:B------:R-:W-:-:S04]  /*2bdf0*/  IMAD.IADD R7, R6, 0x1, R7 ;  /* 0x0000000106077824 */ /* 0x000fc800078e0207 */
[----:B------:R-:W-:-:S07]  /*2be00*/  IMAD.MOV.U32 R13, RZ, RZ, R7 ;  /* 0x000000ffff0d7224 */ /* 0x000fce00078e0007 */
[----:B------:R-:W-:Y:S05]  /*2be10*/  WARPSYNC.COLLECTIVE R15, `(.L_x_8841) ;  /* 0x000000000f087348 */ /* 0x000fea0003c00000 */
[----:B------:R0:W1:Y:S02]  /*2be20*/  SHFL.UP P6, R14, R13, R12, R11 ;  /* 0x0400000c0d0e7389 */ /* 0x00006400000c000b */
[----:B01----:R-:W-:Y:S01]  /*2be30*/  ENDCOLLECTIVE ;  /* 0x000000000000791b */ /* 0x003fe20003800000 */
.L_x_8841:
[----:B------:R-:W-:Y:S01]  /*2be40*/  IMAD.MOV.U32 R12, RZ, RZ, 0x8 ;  /* 0x00000008ff0c7424 */ /* 0x000fe200078e00ff */
[----:B------:R-:W-:-:S05]  /*2be50*/  SEL R2, R14, RZ, P3 ;  /* 0x000000ff0e027207 */ /* 0x000fca0001800000 */
[----:B------:R-:W-:-:S04]  /*2be60*/  IMAD.IADD R2, R7, 0x1, R2 ;  /* 0x0000000107027824 */ /* 0x000fc800078e0202 */
[----:B------:R-:W-:-:S07]  /*2be70*/  IMAD.MOV.U32 R13, RZ, RZ, R2 ;  /* 0x000000ffff0d7224 */ /* 0x000fce00078e0002 */
[----:B------:R-:W-:Y:S05]  /*2be80*/  WARPSYNC.COLLECTIVE R15, `(.L_x_8842) ;  /* 0x000000000f087348 */ /* 0x000fea0003c00000 */
[----:B------:R0:W1:Y:S02]  /*2be90*/  SHFL.UP P6, R14, R13, R12, R11 ;  /* 0x0400000c0d0e7389 */ /* 0x00006400000c000b */
[----:B01----:R-:W-:Y:S01]  /*2bea0*/  ENDCOLLECTIVE ;  /* 0x000000000000791b */ /* 0x003fe20003800000 */
.L_x_8842:
[----:B------:R-:W-:Y:S01]  /*2beb0*/  IMAD.MOV.U32 R12, RZ, RZ, 0x10 ;  /* 0x00000010ff0c7424 */ /* 0x000fe200078e00ff */
[----:B------:R-:W-:-:S04]  /*2bec0*/  SEL R3, R14, RZ, P4 ;  /* 0x000000ff0e037207 */ /* 0x000fc80002000000 */
[----:B------:R-:W-:-:S05]  /*2bed0*/  IADD3 R3, R2, R3, RZ ;  /* 0x0000000302037210 */ /* 0x000fca0007ffe0ff */
[----:B------:R-:W-:-:S07]  /*2bee0*/  IMAD.MOV.U32 R13, RZ, RZ, R3 ;  /* 0x000000ffff0d7224 */ /* 0x000fce00078e0003 */
[----:B------:R-:W-:Y:S05]  /*2bef0*/  WARPSYNC.COLLECTIVE R15, `(.L_x_8843) ;  /* 0x000000000f087348 */ /* 0x000fea0003c00000 */
[----:B------:R0:W1:Y:S02]  /*2bf00*/  SHFL.UP P6, R14, R13, R12, R11 ;  /* 0x0400000c0d0e7389 */ /* 0x00006400000c000b */
[----:B01----:R-:W-:Y:S01]  /*2bf10*/  ENDCOLLECTIVE ;  /* 0x000000000000791b */ /* 0x003fe20003800000 */
.L_x_8843:
        /* <DEDUP_REMOVED lines=8> */
.L_x_8844:
[----:B------:R-:W-:Y:S05]  /*2bfa0*/  BRA `(.L_x_8845) ;  /* 0xffffff8c00607947 */ /* 0x000fea000383ffff */
.L_x_8595:
        /* <DEDUP_REMOVED lines=8> */
.L_x_8847:
[----:B------:R-:W-:Y:S05]  /*2c030*/  BSYNC B0 ;  /* 0x0000000000007941 */ /* 0x000fea0003800000 */
.L_x_8846:
        /* <DEDUP_REMOVED lines=8> */
.L_x_8848:
[----:B------:R-:W-:Y:S01]  /*2c0c0*/  IMAD.MOV.U32 R12, RZ, RZ, 0x4 ;  /* 0x00000004ff0c7424 */ /* 0x000fe200078e00ff */
[----:B------:R-:W-:-:S05]  /*2c0d0*/  SEL R2, R14, RZ, P2 ;  /* 0x000000ff0e027207 */ /* 0x000fca0001000000 */
[----:B------:R-:W-:-:S05]  /*2c0e0*/  IMAD.IADD R2, R13, 0x1, R2 ;  /* 0x000000010d027824 */ /* 0x000fca00078e0202 */
[----:B------:R-:W-:-:S07]  /*2c0f0*/  MOV R13, R2 ;  /* 0x00000002000d7202 */ /* 0x000fce0000000f00 */
[----:B------:R-:W-:Y:S05]  /*2c100*/  WARPSYNC.COLLECTIVE R15, `(.L_x_8849) ;  /* 0x000000000f087348 */ /* 0x000fea0003c00000 */
[----:B------:R0:W1:Y:S02]  /*2c110*/  SHFL.UP P6, R14, R13, R12, R11 ;  /* 0x0400000c0d0e7389 */ /* 0x00006400000c000b */
[----:B01----:R-:W-:Y:S01]  /*2c120*/  ENDCOLLECTIVE ;  /* 0x000000000000791b */ /* 0x003fe20003800000 */
.L_x_8849:
[----:B------:R-:W-:Y:S02]  /*2c130*/  MOV R12, 0x8 ;  /* 0x00000008000c7802 */ /* 0x000fe40000000f00 */
[----:B------:R-:W-:-:S05]  /*2c140*/  SEL R3, R14, RZ, P3 ;  /* 0x000000ff0e037207 */ /* 0x000fca0001800000 */
[----:B------:R-:W-:-:S04]  /*2c150*/  IMAD.IADD R3, R2, 0x1, R3 ;  /* 0x0000000102037824 */ /* 0x000fc800078e0203 */
[----:B------:R-:W-:-:S07]  /*2c160*/  IMAD.MOV.U32 R13, RZ, RZ, R3 ;  /* 0x000000ffff0d7224 */ /* 0x000fce00078e0003 */
[----:B------:R-:W-:Y:S05]  /*2c170*/  WARPSYNC.COLLECTIVE R15, `(.L_x_8850) ;  /* 0x000000000f087348 */ /* 0x000fea0003c00000 */
[----:B------:R0:W1:Y:S02]  /*2c180*/  SHFL.UP P6, R14, R13, R12, R11 ;  /* 0x0400000c0d0e7389 */ /* 0x00006400000c000b */
[----:B01----:R-:W-:Y:S01]  /*2c190*/  ENDCOLLECTIVE ;  /* 0x000000000000791b */ /* 0x003fe20003800000 */
.L_x_8850:
[----:B------:R-:W-:Y:S01]  /*2c1a0*/  IMAD.MOV.U32 R12, RZ, RZ, 0x10 ;  /* 0x00000010ff0c7424 */ /* 0x000fe200078e00ff */
[----:B------:R-:W-:-:S05]  /*2c1b0*/  SEL R4, R14, RZ, P4 ;  /* 0x000000ff0e047207 */ /* 0x000fca0002000000 */
[----:B------:R-:W-:-:S04]  /*2c1c0*/  IMAD.IADD R4, R3, 0x1, R4 ;  /* 0x0000000103047824 */ /* 0x000fc800078e0204 */
[----:B------:R-:W-:-:S07]  /*2c1d0*/  IMAD.MOV.U32 R13, RZ, RZ, R4 ;  /* 0x000000ffff0d7224 */ /* 0x000fce00078e0004 */
[----:B------:R-:W-:Y:S05]  /*2c1e0*/  WARPSYNC.COLLECTIVE R15, `(.L_x_8851) ;  /* 0x000000000f087348 */ /* 0x000fea0003c00000 */
[----:B------:R0:W1:Y:S02]  /*2c1f0*/  SHFL.UP P6, R14, R13, R12, R11 ;  /* 0x0400000c0d0e7389 */ /* 0x00006400000c000b */
[----:B01----:R-:W-:Y:S01]  /*2c200*/  ENDCOLLECTIVE ;  /* 0x000000000000791b */ /* 0x003fe20003800000 */
.L_x_8851:
        /* <DEDUP_REMOVED lines=8> */
.L_x_8852:
[----:B------:R-:W-:Y:S05]  /*2c290*/  BRA `(.L_x_8853) ;  /* 0xffffff8c00407947 */ /* 0x000fea000383ffff */
.L_x_8597:
[----:B------:R-:W-:Y:S01]  /*2c2a0*/  BSSY B0, `(.L_x_8854) ;  /* 0x0000006000007945 */ /* 0x000fe20003800000 */
[----:B------:R-:W-:Y:S02]  /*2c2b0*/  PLOP3.LUT P6, PT, P6, PT, PT, 0x8, 0x0 ;  /* 0x000000000000781c */ /* 0x000fe400037ce170 */
[----:B------:R-:W-:-:S11]  /*2c2c0*/  MOV R15, 0xffffffff ;  /* 0xffffffff000f7802 */ /* 0x000fd60000000f00 */
[----:B01----:R-:W-:Y:S05]  /*2c2d0*/  WARPSYNC.COLLECTIVE R15, `(.L_x_8855) ;  /* 0x000000000f087348 */ /* 0x003fea0003c00000 */
[----:B------:R-:W-:Y:S01]  /*2c2e0*/  VOTE.ANY R14, PT, P6 ;  /* 0x00000000000e7806 */ /* 0x000fe200030e0100 */
[----:B01----:R-:W-:Y:S06]  /*2c2f0*/  ENDCOLLECTIVE ;  /* 0x000000000000791b */ /* 0x003fec0003800000 */
.L_x_8855:
[----:B------:R-:W-:Y:S05]  /*2c300*/  BSYNC B0 ;  /* 0x0000000000007941 */ /* 0x000fea0003800000 */
.L_x_8854:
        /* <DEDUP_REMOVED lines=9> */
.L_x_8856:
[----:B------:R-:W-:Y:S01]  /*2c3a0*/  IMAD.MOV.U32 R5, RZ, RZ, R14 ;  /* 0x000000ffff057224 */ /* 0x000fe200078e000e */
[----:B------:R-:W-:Y:S06]  /*2c3b0*/  BRA `(.L_x_8857) ;  /* 0xffffff8c00307947 */ /* 0x000fec000383ffff */
.L_x_8599:
[----:B------:R-:W-:Y:S01]  /*2c3c0*/  BSSY B0, `(.L_x_8858) ;  /* 0x0000007000007945 */ /* 0x000fe20003800000 */
[----:B------:R-:W-:Y:S01]  /*2c3d0*/  IMAD.MOV.U32 R13, RZ, RZ, R6 ;  /* 0x000000ffff0d7224 */ /* 0x000fe200078e0006 */
[----:B------:R-:W-:Y:S01]  /*2c3e0*/  MOV R11, 0x1f ;  /* 0x0000001f000b7802 */ /* 0x000fe20000000f00 */
[----:B------:R-:W-:-:S07]  /*2c3f0*/  IMAD.MOV.U32 R15, RZ, RZ, -0x1 ;  /* 0xffffffffff0f7424 */ /* 0x000fce00078e00ff */
[----:B0123--:R-:W-:Y:S05]  /*2c400*/  WARPSYNC.COLLECTIVE R15, `(.L_x_8859) ;  /* 0x000000000f087348 */ /* 0x00ffea0003c00000 */
[----:B------:R4:W0:Y:S02]  /*2c410*/  SHFL.IDX P6, R14, R13, R12, R11 ;  /* 0x0000000c0d0e7389 */ /* 0x00082400000c000b */
[----:B01234-:R-:W-:Y:S01]  /*2c420*/  ENDCOLLECTIVE ;  /* 0x000000000000791b */ /* 0x01ffe20003800000 */
.L_x_8859:
[----:B------:R-:W-:Y:S05]  /*2c430*/  BSYNC B0 ;  /* 0x0000000000007941 */ /* 0x000fea0003800000 */
.L_x_8858:
[----:B------:R-:W-:Y:S05]  /*2c440*/  BRA `(.L_x_8598) ;  /* 0xffffff8c00287947 */ /* 0x000fea000383ffff */
.L_x_8603:
[----:B0-----:R0:W2:Y:S02]  /*2c450*/  SYNCS.PHASECHK.TRANS64.TRYWAIT P0, [R7+URZ+0x28820], R0 ;  /* 0x02882000070075a7 */ /* 0x0010a4000800017f */
[----:B--2---:R-:W-:Y:S05]  /*2c460*/  @!P0 NANOSLEEP.SYNCS 0x989680 ;  /* 0x009896800000895d */ /* 0x004fea0003900000 */
[----:B------:R-:W2:Y:S02]  /*2c470*/  @!P0 SYNCS.PHASECHK.TRANS64 P0, [R7+URZ+0x28820], R0 ;  /* 0x02882000070085a7 */ /* 0x000ea4000800007f */
[----:B--2---:R-:W-:Y:S05]  /*2c480*/  @!P0 BRA `(.L_x_8603) ;  /* 0xfffffffc00f08947 */ /* 0x004fea000383ffff */
[----:B------:R-:W-:Y:S05]  /*2c490*/  BRA `(.L_x_8860) ;  /* 0xffffff9000a07947 */ /* 0x000fea000383ffff */
.L_x_8604:
        /* <DEDUP_REMOVED lines=11> */
.L_x_8862:
[----:B------:R-:W-:Y:S05]  /*2c550*/  BSYNC B0 ;  /* 0x0000000000007941 */ /* 0x000fea0003800000 */
.L_x_8861:
[----:B------:R-:W-:Y:S05]  /*2c560*/  BRA `(.L_x_8863) ;  /* 0xffffff9000887947 */ /* 0x000fea000383ffff */
.L_x_8605:
[----:B------:R-:W-:Y:S01]  /*2c570*/  BSSY B0, `(.L_x_8864) ;  /* 0x0000006000007945 */ /* 0x000fe20003800000 */
[----:B------:R-:W-:-:S07]  /*2c580*/  IMAD.MOV.U32 R15, RZ, RZ, -0x1 ;  /* 0xffffffffff0f7424 */ /* 0x000fce00078e00ff */
[----:B01-3--:R-:W-:Y:S05]  /*2c590*/  WARPSYNC.COLLECTIVE R15, `(.L_x_8865) ;  /* 0x000000000f0c7348 */ /* 0x00bfea0003c00000 */
[----:B------:R-:W-:Y:S02]  /*2c5a0*/  ELECT P6, UR62, PT ;  /* 0x00000000003e782f */ /* 0x000fe400038c0000 */
[----:B------:R-:W-:Y:S01]  /*2c5b0*/  MOV R14, UR62 ;  /* 0x0000003e000e7c02 */ /* 0x000fe20008000f00 */
[----:B01-3--:R-:W-:Y:S10]  /*2c5c0*/  ENDCOLLECTIVE ;  /* 0x000000000000791b */ /* 0x00bff40003800000 */
.L_x_8865:
[----:B------:R-:W-:Y:S05]  /*2c5d0*/  BSYNC B0 ;  /* 0x0000000000007941 */ /* 0x000fea0003800000 */
.L_x_8864:
[----:B------:R-:W-:Y:S05]  /*2c5e0*/  BRA `(.L_x_8866) ;  /* 0xffffff90007c7947 */ /* 0x000fea000383ffff */
.L_x_8607:
[----:B0-----:R0:W2:Y:S02]  /*2c5f0*/  SYNCS.PHASECHK.TRANS64.TRYWAIT P1, [R5+URZ+0x28840], R0 ;  /* 0x02884000050075a7 */ /* 0x0010a4000802017f */
[----:B--2---:R-:W-:Y:S05]  /*2c600*/  @!P1 NANOSLEEP.SYNCS 0x989680 ;  /* 0x009896800000995d */ /* 0x004fea0003900000 */
[----:B------:R-:W2:Y:S02]  /*2c610*/  @!P1 SYNCS.PHASECHK.TRANS64 P1, [R5+URZ+0x28840], R0 ;  /* 0x02884000050095a7 */ /* 0x000ea4000802007f */
[----:B--2---:R-:W-:Y:S05]  /*2c620*/  @!P1 BRA `(.L_x_8607) ;  /* 0xfffffffc00f09947 */ /* 0x004fea000383ffff */
[----:B------:R-:W-:Y:S05]  /*2c630*/  BRA `(.L_x_8867) ;  /* 0xffffff90009c7947 */ /* 0x000fea000383ffff */
.L_x_8609:
[----:B--2---:R2:W4:Y:S02]  /*2c640*/  SYNCS.PHASECHK.TRANS64.TRYWAIT P1, [R3+URZ+0x28840], R2 ;  /* 0x02884002030075a7 */ /* 0x004524000802017f */
[----:B----4-:R-:W-:Y:S05]  /*2c650*/  @!P1 NANOSLEEP.SYNCS 0x989680 ;  /* 0x009896800000995d */ /* 0x010fea0003900000 */
[----:B------:R-:W4:Y:S02]  /*2c660*/  @!P1 SYNCS.PHASECHK.TRANS64 P1, [R3+URZ+0x28840], R2 ;  /* 0x02884002030095a7 */ /* 0x000f24000802007f */
[----:B----4-:R-:W-:Y:S05]  /*2c670*/  @!P1 BRA `(.L_x_8609) ;  /* 0xfffffffc00f09947 */ /* 0x010fea000383ffff */
[----:B------:R-:W-:Y:S05]  /*2c680*/  BRA `(.L_x_8868) ;  /* 0xffffff9000a87947 */ /* 0x000fea000383ffff */
.L_x_8611:
[----:B----4-:R4:W0:Y:S02]  /*2c690*/  SYNCS.PHASECHK.TRANS64.TRYWAIT P1, [R5+URZ+0x28860], R0 ;  /* 0x02886000050075a7 */ /* 0x010824000802017f */
[----:B0-----:R-:W-:Y:S05]  /*2c6a0*/  @!P1 NANOSLEEP.SYNCS 0x989680 ;  /* 0x009896800000995d */ /* 0x001fea0003900000 */
[----:B------:R-:W0:Y:S02]  /*2c6b0*/  @!P1 SYNCS.PHASECHK.TRANS64 P1, [R5+URZ+0x28860], R0 ;  /* 0x02886000050095a7 */ /* 0x000e24000802007f */
[----:B0-----:R-:W-:Y:S05]  /*2c6c0*/  @!P1 BRA `(.L_x_8611) ;  /* 0xfffffffc00f09947 */ /* 0x001fea000383ffff */
[----:B------:R-:W-:Y:S05]  /*2c6d0*/  BRA `(.L_x_8869) ;  /* 0xffffff9000a47947 */ /* 0x000fea000383ffff */
.L_x_8870:
        /* <DEDUP_REMOVED lines=10> */
.L_x_15861:


//--------------------- .text._ZN7cutlass13device_kernelIN5flash11enable_sm90INS1_16FlashAttnFwdSm90INS1_25CollectiveMainloopFwdSm90ILi2EN4cute5tupleIJNS5_1CILi1EEES8_S8_EEENS6_IJNS7_ILi128EEESA_SA_EEELi128ENS_6half_tEfNS_4arch4Sm90ELb1ELb0ELb1ELb0ELb1ELb0ELb0ELb1ELb1ELb1ELb0ELb0EEENS1_21CollectiveEpilogueFwdISB_S9_SC_SE_Li256ELb0ELb1ELb0ELb0EEENS1_30DynamicPersistentTileSchedulerILi256ELi128ELb0ELb1ELb1EEEEEEEEEvNT_6ParamsE --------------------------
	.section	.text._ZN7cutlass13device_kernelIN5flash11enable_sm90INS1_16FlashAttnFwdSm90INS1_25CollectiveMainloopFwdSm90ILi2EN4cute5tupleIJNS5_1CILi1EEES8_S8_EEENS6_IJNS7_ILi128EEESA_SA_EEELi128ENS_6half_tEfNS_4arch4Sm90ELb1ELb0ELb1ELb0ELb1ELb0ELb0ELb1ELb1ELb1ELb0ELb0EEENS1_21CollectiveEpilogueFwdISB_S9_SC_SE_Li256ELb0ELb1ELb0ELb0EEENS1_30DynamicPersistentTileSchedulerILi256ELi128ELb0ELb1ELb1EEEEEEEEEvNT_6ParamsE,"ax",@progbits
	.align	128
.text._ZN7cutlass13device_kernelIN5flash11enable_sm90INS1_16FlashAttnFwdSm90INS1_25CollectiveMainloopFwdSm90ILi2EN4cute5tupleIJNS5_1CILi1EEES8_S8_EEENS6_IJNS7_ILi128EEESA_SA_EEELi128ENS_6half_tEfNS_4arch4Sm90ELb1ELb0ELb1ELb0ELb1ELb0ELb0ELb1ELb1ELb1ELb0ELb0EEENS1_21CollectiveEpilogueFwdISB_S9_SC_SE_Li256ELb0ELb1ELb0ELb0EEENS1_30DynamicPersistentTileSchedulerILi256ELi128ELb0ELb1ELb1EEEEEEEEEvNT_6ParamsE:
        .type           _ZN7cutlass13device_kernelIN5flash11enable_sm90INS1_16FlashAttnFwdSm90INS1_25CollectiveMainloopFwdSm90ILi2EN4cute5tupleIJNS5_1CILi1EEES8_S8_EEENS6_IJNS7_ILi128EEESA_SA_EEELi128ENS_6half_tEfNS_4arch4Sm90ELb1ELb0ELb1ELb0ELb1ELb0ELb0ELb1ELb1ELb1ELb0ELb0EEENS1_21CollectiveEpilogueFwdISB_S9_SC_SE_Li256ELb0ELb1ELb0ELb0EEENS1_30DynamicPersistentTileSchedulerILi256ELi128ELb0ELb1ELb1EEEEEEEEEvNT_6ParamsE,@function
        .size           _ZN7cutlass13device_kernelIN5flash11enable_sm90INS1_16FlashAttnFwdSm90INS1_25CollectiveMainloopFwdSm90ILi2EN4cute5tupleIJNS5_1CILi1EEES8_S8_EEENS6_IJNS7_ILi128EEESA_SA_EEELi128ENS_6half_tEfNS_4arch4Sm90ELb1ELb0ELb1ELb0ELb1ELb0ELb0ELb1ELb1ELb1ELb0ELb0EEENS1_21CollectiveEpilogueFwdISB_S9_SC_SE_Li256ELb0ELb1ELb0ELb0EEENS1_30DynamicPersistentTileSchedulerILi256ELi128ELb0ELb1ELb1EEEEEEEEEvNT_6ParamsE,(.L_x_15862 - _ZN7cutlass13device_kernelIN5flash11enable_sm90INS1_16FlashAttnFwdSm90INS1_25CollectiveMainloopFwdSm90ILi2EN4cute5tupleIJNS5_1CILi1EEES8_S8_EEENS6_IJNS7_ILi128EEESA_SA_EEELi128ENS_6half_tEfNS_4arch4Sm90ELb1ELb0ELb1ELb0ELb1ELb0ELb0ELb1ELb1ELb1ELb0ELb0EEENS1_21CollectiveEpilogueFwdISB_S9_SC_SE_Li256ELb0ELb1ELb0ELb0EEENS1_30DynamicPersistentTileSchedulerILi256ELi128ELb0ELb1ELb1EEEEEEEEEvNT_6ParamsE)
        .other          _ZN7cutlass13device_kernelIN5flash11enable_sm90INS1_16FlashAttnFwdSm90INS1_25CollectiveMainloopFwdSm90ILi2EN4cute5tupleIJNS5_1CILi1EEES8_S8_EEENS6_IJNS7_ILi128EEESA_SA_EEELi128ENS_6half_tEfNS_4arch4Sm90ELb1ELb0ELb1ELb0ELb1ELb0ELb0ELb1ELb1ELb1ELb0ELb0EEENS1_21CollectiveEpilogueFwdISB_S9_SC_SE_Li256ELb0ELb1ELb0ELb0EEENS1_30DynamicPersistentTileSchedulerILi256ELi128ELb0ELb1ELb1EEEEEEEEEvNT_6ParamsE,@"STO_CUDA_ENTRY STV_DEFAULT"
_ZN7cutlass13device_kernelIN5flash11enable_sm90INS1_16FlashAttnFwdSm90INS1_25CollectiveMainloopFwdSm90ILi2EN4cute5tupleIJNS5_1CILi1EEES8_S8_EEENS6_IJNS7_ILi128EEESA_SA_EEELi128ENS_6half_tEfNS_4arch4Sm90ELb1ELb0ELb1ELb0ELb1ELb0ELb0ELb1ELb1ELb1ELb0ELb0EEENS1_21CollectiveEpilogueFwdISB_S9_SC_SE_Li256ELb0ELb1ELb0ELb0EEENS1_30DynamicPersistentTileSchedulerILi256ELi128ELb0ELb1ELb1EEEEEEEEEvNT_6ParamsE:
        /* <DEDUP_REMOVED lines=44> */
.L_x_8871:
        /* <DEDUP_REMOVED lines=22> */
.L_x_8872:
        /* <DEDUP_REMOVED lines=18> */
.L_x_8873:
        /* <DEDUP_REMOVED lines=22> */
.L_x_8874:
        /* <DEDUP_REMOVED lines=23> */
.L_x_8875:
        /* <DEDUP_REMOVED lines=8> */
.L_x_8877:
        /* <DEDUP_REMOVED lines=21> */
[CC--:B------:R-:W-:Y:S02]  /*09e0*/  LEA.HI R4, R3.reuse, R190.reuse, RZ, 0x5 ;  /* 0x000000be03047211 */ /* 0x0c0fe400078f28ff */
[----:B------:R-:W-:Y:S02]  /*09f0*/  LOP3.LUT R5, R0, 0xffffff80, RZ, 0xc0, !PT ;  /* 0xffffff8000057812 */ /* 0x000fe400078ec0ff */
[----:B------:R-:W-:Y:S01]  /*0a00*/  LEA.HI R2, R3, R190, RZ, 0x4 ;  /* 0x000000be03027211 */ /* 0x000fe200078f20ff */
[----:B------:R-:W-:Y:S01]  /*0a10*/  IMAD.SHL.U32 R4, R4, 0x20, RZ ;  /* 0x0000002004047824 */ /* 0x000fe200078e00ff */
[----:B------:R-:W-:Y:S01]  /*0a20*/  SHF.R.S32.HI R185, RZ, 0x7, R0 ;  /* 0x00000007ffb97819 */ /* 0x000fe20000011400 */
[----:B------:R-:W-:Y:S01]  /*0a30*/  IMAD.IADD R184, R190, 0x1, -R5 ;  /* 0x00000001beb87824 */ /* 0x000fe200078e0a05 */
[----:B------:R-:W-:-:S02]  /*0a40*/  LOP3.LUT R5, R2, 0x3fffff0, RZ, 0xc0, !PT ;  /* 0x03fffff002057812 */ /* 0x000fc400078ec0ff */
[----:B------:R-:W-:Y:S02]  /*0a50*/  SHF.R.S32.HI R7, RZ, 0x4, R2 ;  /* 0x00000004ff077819 */ /* 0x000fe40000011402 */
[----:B------:R-:W-:Y:S01]  /*0a60*/  LOP3.LUT R4, R4, 0xfffffc00, RZ, 0xc0, !PT ;  /* 0xfffffc0004047812 */ /* 0x000fe200078ec0ff */
[----:B------:R-:W-:Y:S01]  /*0a70*/  IMAD.IADD R5, R190, 0x1, -R5 ;  /* 0x00000001be057824 */ /* 0x000fe200078e0a05 */
[----:B------:R-:W-:Y:S02]  /*0a80*/  LEA.HI R2, R2, R7, RZ, 0x1 ;  /* 0x0000000702027211 */ /* 0x000fe400078f08ff */
[----:B------:R-:W-:Y:S02]  /*0a90*/  SHF.R.S32.HI R9, RZ, 0x1f, R184 ;  /* 0x0000001fff097819 */ /* 0x000fe400000114b8 */
[----:B------:R-:W-:Y:S02]  /*0aa0*/  LOP3.LUT R2, R2, 0x1ffffffe, RZ, 0xc0, !PT ;  /* 0x1ffffffe02027812 */ /* 0x000fe400078ec0ff */
[----:B------:R-:W-:-:S02]  /*0ab0*/  LEA R5, R5, R4, 0x6 ;  /* 0x0000000405057211 */ /* 0x000fc400078e30ff */
[----:B------:R-:W-:Y:S01]  /*0ac0*/  LEA.HI R4, R3, R190, RZ, 0x2 ;  /* 0x000000be03047211 */ /* 0x000fe200078f10ff */
[----:B------:R-:W-:Y:S01]  /*0ad0*/  IMAD.IADD R2, R7, 0x1, -R2 ;  /* 0x0000000107027824 */ /* 0x000fe200078e0a02 */
[----:B------:R-:W-:Y:S02]  /*0ae0*/  LEA.HI R6, R9, R184, RZ, 0x2 ;  /* 0x000000b809067211 */ /* 0x000fe400078f10ff */
[----:B------:R-:W-:Y:S01]  /*0af0*/  LOP3.LUT R7, R4, 0xfffffffc, RZ, 0xc0, !PT ;  /* 0xfffffffc04077812 */ /* 0x000fe200078ec0ff */
[----:B------:R-:W-:Y:S01]  /*0b00*/  IMAD R187, R2, 0x8, R5 ;  /* 0x0000000802bb7824 */ /* 0x000fe200078e0205 */
[--C-:B------:R-:W-:Y:S02]  /*0b10*/  SHF.R.S32.HI R8, RZ, 0x2, R6.reuse ;  /* 0x00000002ff087819 */ /* 0x100fe40000011406 */
[----:B------:R-:W-:Y:S01]  /*0b20*/  SHF.R.S32.HI R11, RZ, 0x1f, R6 ;  /* 0x0000001fff0b7819 */ /* 0x000fe20000011406 */
[----:B------:R-:W-:Y:S01]  /*0b30*/  IMAD.IADD R7, R190, 0x1, -R7 ;  /* 0x00000001be077824 */ /* 0x000fe200078e0a07 */
[----:B------:R-:W-:-:S02]  /*0b40*/  LEA.HI R3, R3, R190, RZ, 0x3 ;  /* 0x000000be03037211 */ /* 0x000fc400078f18ff */
[----:B------:R-:W-:Y:S02]  /*0b50*/  LEA.HI R11, R11, R8, RZ, 0x3 ;  /* 0x000000080b0b7211 */ /* 0x000fe400078f18ff */
[----:B------:R-:W-:Y:S02]  /*0b60*/  LEA.HI R0, R0, R185, RZ, 0x1 ;  /* 0x000000b900007211 */ /* 0x000fe400078f08ff */
[----:B------:R-:W-:Y:S02]  /*0b70*/  LOP3.LUT R11, R11, 0xfffffff8, RZ, 0xc0, !PT ;  /* 0xfffffff80b0b7812 */ /* 0x000fe400078ec0ff */
[----:B------:R-:W-:Y:S02]  /*0b80*/  LEA.HI R2, R7, R7, RZ, 0x1 ;  /* 0x0000000707027211 */ /* 0x000fe400078f08ff */
[----:B------:R-:W-:Y:S01]  /*0b90*/  LOP3.LUT R19, R3, 0xfffffff8, RZ, 0xc0, !PT ;  /* 0xfffffff803137812 */ /* 0x000fe200078ec0ff */
[----:B------:R-:W-:Y:S01]  /*0ba0*/  IMAD.IADD R8, R8, 0x1, -R11 ;  /* 0x0000000108087824 */ /* 0x000fe200078e0a0b */
[----:B------:R-:W-:-:S02]  /*0bb0*/  LEA.HI R9, R9, R184, RZ, 0x5 ;  /* 0x000000b809097211 */ /* 0x000fc400078f28ff */
[----:B------:R-:W-:Y:S01]  /*0bc0*/  LOP3.LUT R0, R0, 0x3fffffe, RZ, 0xc0, !PT ;  /* 0x03fffffe00007812 */ /* 0x000fe200078ec0ff */
[----:B------:R-:W-:Y:S01]  /*0bd0*/  IMAD.IADD R19, R190, 0x1, -R19 ;  /* 0x00000001be137824 */ /* 0x000fe200078e0a13 */
[----:B------:R-:W-:Y:S02]  /*0be0*/  LOP3.LUT R2, R2, 0x1ffffffe, RZ, 0xc0, !PT ;  /* 0x1ffffffe02027812 */ /* 0x000fe400078ec0ff */
[----:B------:R-:W-:Y:S01]  /*0bf0*/  SHF.R.S32.HI R9, RZ, 0x5, R9 ;  /* 0x00000005ff097819 */ /* 0x000fe20000011409 */
[----:B------:R-:W-:Y:S01]  /*0c00*/  IMAD.IADD R0, R185, 0x1, -R0 ;  /* 0x00000001b9007824 */ /* 0x000fe200078e0a00 */
[----:B------:R-:W-:Y:S01]  /*0c10*/  LOP3.LUT R5, R6, 0x7ffffffc, RZ, 0xc0, !PT ;  /* 0x7ffffffc06057812 */ /* 0x000fe200078ec0ff */
[----:B------:R-:W-:Y:S01]  /*0c20*/  IMAD.IADD R17, R7, 0x1, -R2 ;  /* 0x0000000107117824 */ /* 0x000fe200078e0a02 */
[----:B------:R-:W-:Y:S01]  /*0c30*/  LEA R9, R9, R8, 0x4 ;  /* 0x0000000809097211 */ /* 0x000fe200078e20ff */
[----:B------:R-:W-:Y:S01]  /*0c40*/  IMAD.SHL.U32 R2, R19, 0x8, RZ ;  /* 0x0000000813027824 */ /* 0x000fe200078e00ff */
[----:B------:R-:W-:Y:S01]  /*0c50*/  SHF.R.S32.HI R22, RZ, 0x3, R3 ;  /* 0x00000003ff167819 */ /* 0x000fe20000011403 */
[----:B------:R-:W-:Y:S01]  /*0c60*/  IMAD.IADD R16, R184, 0x1, -R5 ;  /* 0x00000001b8107824 */ /* 0x000fe200078e0a05 */
[----:B------:R-:W-:Y:S01]  /*0c70*/  LEA R186, R0, R9, 0x6 ;  /* 0x0000000900ba7211 */ /* 0x000fe200078e30ff */
[----:B------:R-:W-:Y:S01]  /*0c80*/  VIADD R18, R2, 0x40 ;  /* 0x0000004002127836 */ /* 0x000fe20000000000 */
[----:B------:R-:W-:-:S03]  /*0c90*/  SHF.R.S32.HI R189, RZ, 0x1f, R2 ;  /* 0x0000001fffbd7819 */ /* 0x000fc60000011402 */
[----:B------:R-:W-:Y:S01]  /*0ca0*/  IMAD R17, R17, 0x8, R186 ;  /* 0x0000000811117824 */ /* 0x000fe200078e02ba */
[----:B------:R-:W-:-:S07]  /*0cb0*/  SHF.R.S32.HI R188, RZ, 0x1f, R18 ;  /* 0x0000001fffbc7819 */ /* 0x000fce0000011412 */
.L_x_8934:
        /* <DEDUP_REMOVED lines=21> */
.L_x_8878:
[----:B------:R-:W-:Y:S01]  /*0e10*/  ULDC UR7, c[0x0][0xc54] ;  /* 0x0003150000077ab9 */ /* 0x000fe20000000800 */
[----:B------:R-:W-:Y:S01]  /*0e20*/  UMOV UR6, UR9 ;  /* 0x0000000900067c82 */ /* 0x000fe20008000000 */
[----:B------:R-:W-:-:S11]  /*0e30*/  UISETP.NE.AND UP0, UPT, UR7, 0x1, UPT ;  /* 0x000000010700788c */ /* 0x000fd6000bf05270 */
[----:B------:R-:W-:Y:S02]  /*0e40*/  @UP0 ULDC.64 UR10, c[0x0][0xc58] ;  /* 0x00031600000a0ab9 */ /* 0x000fe40000000a00 */
[----:B------:R-:W-:-:S04]  /*0e50*/  UIMAD.WIDE.U32 UR4, UR9, UR10, URZ ;  /* 0x0000000a090472a5 */ /* 0x000fc8000f8e003f */
[----:B------:R-:W-:-:S04]  /*0e60*/  @UP0 USHF.R.U32.HI UR6, URZ, UR11, UR5 ;  /* 0x0000000b3f060299 */ /* 0x000fc80008011605 */
[----:B------:R-:W-:-:S12]  /*0e70*/  UIMAD UR4, UR6, UR7, URZ ;  /* 0x00000007060472a4 */ /* 0x000fd8000f8e023f */
.L_x_8879:
[----:B------:R-:W-:Y:S01]  /*0e80*/  ULDC.64 UR10, c[0x0][0x418] ;  /* 0x00010600000a7ab9 */ /* 0x000fe20000000a00 */
[----:B------:R-:W-:Y:S01]  /*0e90*/  ULOP3.LUT UR6, URZ, UR6, URZ, 0x33, !UPT ;  /* 0x000000063f067292 */ /* 0x000fe2000f8e333f */
[----:B------:R-:W-:Y:S01]  /*0ea0*/  PLOP3.LUT P0, PT, PT, PT, PT, 0x80, 0x0 ;  /* 0x000000000000781c */ /* 0x000fe20003f0f070 */
[----:B------:R-:W-:Y:S01]  /*0eb0*/  UISETP.NE.U32.AND UP0, UPT, UR10, URZ, UPT ;  /* 0x0000003f0a00728c */ /* 0x000fe2000bf05070 */
[----:B------:R-:W-:Y:S01]  /*0ec0*/  IMAD.MOV.U32 R0, RZ, RZ, RZ ;  /* 0x000000ffff007224 */ /* 0x000fe200078e00ff */
[----:B------:R-:W-:Y:S01]  /*0ed0*/  ULDC UR5, c[0x0][0xc3c] ;  /* 0x00030f0000057ab9 */ /* 0x000fe20000000800 */
[----:B------:R-:W-:Y:S01]  /*0ee0*/  UIADD3 UR4, UR9, -UR4, URZ ;  /* 0x8000000409047290 */ /* 0x000fe2000fffe03f */
[----:B------:R-:W-:Y:S01]  /*0ef0*/  MOV R3, RZ ;  /* 0x000000ff00037202 */ /* 0x000fe20000000f00 */
[----:B------:R-:W-:Y:S01]  /*0f00*/  UISETP.NE.AND.EX UP0, UPT, UR11, URZ, UPT, UP0 ;  /* 0x0000003f0b00728c */ /* 0x000fe2000bf05300 */
[----:B------:R-:W-:Y:S01]  /*0f10*/  CS2R R150, SRZ ;  /* 0x0000000000967805 */ /* 0x000fe2000001ff00 */
[----:B------:R-:W-:Y:S01]  /*0f20*/  UIADD3 UR6, UR6, UR5, URZ ;  /* 0x0000000506067290 */ /* 0x000fe2000fffe03f */
[----:B------:R-:W-:Y:S01]  /*0f30*/  CS2R R148, SRZ ;  /* 0x0000000000947805 */ /* 0x000fe2000001ff00 */
[----:B------:R-:W-:Y:S01]  /*0f40*/  ULDC UR11, c[0x0][0x448] ;  /* 0x00011200000b7ab9 */ /* 0x000fe20000000800 */
[----:B------:R-:W-:Y:S01]  /*0f50*/  ULDC UR10, c[0x0][0xc54] ;  /* 0x00031500000a7ab9 */ /* 0x000fe20000000800 */
[----:B------:R-:W-:Y:S01]  /*0f60*/  UISETP.NE.AND UP2, UPT, UR11, 0x1, UPT ;  /* 0x000000010b00788c */ /* 0x000fe2000bf45270 */
[----:B------:R-:W-:Y:S01]  /*0f70*/  CS2R R146, SRZ ;  /* 0x0000000000927805 */ /* 0x000fe2000001ff00 */
[----:B------:R-:W-:Y:S01]  /*0f80*/  USHF.L.U32 UR37, UR6, 0x7, URZ ;  /* 0x0000000706257899 */ /* 0x000fe2000800063f */
[----:B------:R-:W-:Y:S01]  /*0f90*/  CS2R R144, SRZ ;  /* 0x0000000000907805 */ /* 0x000fe2000001ff00 */
[----:B------:R-:W-:Y:S01]  /*0fa0*/  UIMAD UR10, UR8, UR10, UR4 ;  /* 0x0000000a080a72a4 */ /* 0x000fe2000f8e0204 */
[----:B------:R-:W-:Y:S01]  /*0fb0*/  CS2R R142, SRZ ;  /* 0x00000000008e7805 */ /* 0x000fe2000001ff00 */
[----:B------:R-:W-:Y:S01]  /*0fc0*/  UIADD3 UR6, UR37, 0x7f, URZ ;  /* 0x0000007f25067890 */ /* 0x000fe2000fffe03f */
[----:B------:R-:W-:Y:S01]  /*0fd0*/  CS2R R140, SRZ ;  /* 0x00000000008c7805 */ /* 0x000fe2000001ff00 */
[----:B------:R-:W-:Y:S01]  /*0fe0*/  ULDC UR48, c[0x0][0x424] ;  /* 0x0001090000307ab9 */ /* 0x000fe20000000800 */
[----:B------:R-:W-:Y:S01]  /*0ff0*/  ULDC UR7, c[0x0][0x288] ;  /* 0x0000a20000077ab9 */ /* 0x000fe20000000800 */
[----:B------:R-:W-:Y:S01]  /*1000*/  USEL UR48, UR48, 0x1, UP0 ;  /* 0x0000000130307887 */ /* 0x000fe20008000000 */
[----:B------:R-:W-:Y:S01]  /*1010*/  CS2R R138, SRZ ;  /* 0x00000000008a7805 */ /* 0x000fe2000001ff00 */
[----:B------:R-:W-:Y:S01]  /*1020*/  @UP2 ULDC UR4, c[0x0][0x44c] ;  /* 0x0001130000042ab9 */ /* 0x000fe20000000800 */
[----:B------:R-:W-:Y:S01]  /*1030*/  UIADD3 UR7, -UR7, 0x80, URZ ;  /* 0x0000008007077890 */ /* 0x000fe2000fffe13f */
[----:B------:R-:W-:Y:S01]  /*1040*/  CS2R R136, SRZ ;  /* 0x0000000000887805 */ /* 0x000fe2000001ff00 */
[----:B------:R-:W-:Y:S01]  /*1050*/  UIMAD.WIDE.U32 UR4, UR6, UR4, URZ ;  /* 0x00000004060472a5 */ /* 0x000fe2000f8e003f */
        /* <DEDUP_REMOVED lines=11> */
[----:B------:R-:W-:Y:S01]  /*1110*/  USHF.R.S32.HI UR5, URZ, 0x1f, UR4 ;  /* 0x0000001f3f057899 */ /* 0x000fe20008011404 */
[----:B------:R-:W-:Y:S01]  /*1120*/  CS2R R124, SRZ ;  /* 0x00000000007c7805 */ /* 0x000fe2000001ff00 */
[----:B------:R-:W-:Y:S01]  /*1130*/  USHF.R.S32.HI UR7, URZ, 0x1f, UR6 ;  /* 0x0000001f3f077899 */ /* 0x000fe20008011406 */
[----:B------:R-:W-:Y:S01]  /*1140*/  CS2R R122, SRZ ;  /* 0x00000000007a7805 */ /* 0x000fe2000001ff00 */
[----:B------:R-:W-:Y:S01]  /*1150*/  ULEA.HI UR5, UR5, UR4, URZ, 0x7 ;  /* 0x0000000405057291 */ /* 0x000fe2000f8f383f */
[----:B------:R-:W-:Y:S01]  /*1160*/  CS2R R120, SRZ ;  /* 0x0000000000787805 */ /* 0x000fe2000001ff00 */
[----:B------:R-:W-:Y:S01]  /*1170*/  ULEA.HI UR7, UR7, UR6, URZ, 0x7 ;  /* 0x0000000607077291 */ /* 0x000fe2000f8f383f */
[----:B------:R-:W-:Y:S01]  /*1180*/  CS2R R118, SRZ ;  /* 0x0000000000767805 */ /* 0x000fe2000001ff00 */
[----:B------:R-:W-:Y:S01]  /*1190*/  USHF.R.S32.HI UR56, URZ, 0x7, UR5 ;  /* 0x000000073f387899 */ /* 0x000fe20008011405 */
[----:B------:R-:W-:Y:S01]  /*11a0*/  CS2R R116, SRZ ;  /* 0x0000000000747805 */ /* 0x000fe2000001ff00 */
[----:B------:R-:W-:Y:S01]  /*11b0*/  USHF.R.S32.HI UR7, URZ, 0x7, UR7 ;  /* 0x000000073f077899 */ /* 0x000fe20008011407 */
        /* <DEDUP_REMOVED lines=12> */
[----:B------:R-:W-:-:S02]  /*1280*/  CS2R R104, SRZ ;  /* 0x0000000000687805 */ /* 0x000fc4000001ff00 */
[----:B------:R-:W-:Y:S02]  /*1290*/  CS2R R102, SRZ ;  /* 0x0000000000667805 */ /* 0x000fe4000001ff00 */
[----:B------:R-:W-:Y:S02]  /*12a0*/  CS2R R100, SRZ ;  /* 0x0000000000647805 */ /* 0x000fe4000001ff00 */
        /* <DEDUP_REMOVED lines=8> */
[----:B------:R-:W-:Y:S01]  /*1330*/  IMAD.MOV.U32 R94, RZ, RZ, RZ ;  /* 0x000000ffff5e7224 */ /* 0x000fe200078e00ff */
[----:B------:R-:W-:Y:S01]  /*1340*/  CS2R R90, SRZ ;  /* 0x00000000005a7805 */ /* 0x000fe2000001ff00 */
[----:B------:R-:W-:Y:S01]  /*1350*/  IMAD.MOV.U32 R93, RZ, RZ, RZ ;  /* 0x000000ffff5d7224 */ /* 0x000fe200078e00ff */
[----:B------:R-:W-:Y:S01]  /*1360*/  UIADD3 UR4, -UR42, URZ, URZ ;  /* 0x0000003f2a047290 */ /* 0x000fe2000fffe13f */
[----:B------:R-:W-:-:S03]  /*1370*/  CS2R R88, SRZ ;  /* 0x0000000000587805 */ /* 0x000fc6000001ff00 */
[----:B------:R-:W-:Y:S01]  /*1380*/  UIMAD UR38, UR38, UR4, UR10 ;  /* 0x00000004262672a4 */ /* 0x000fe2000f8e020a */
[----:B------:R-:W-:Y:S11]  /*1390*/  @!P1 BRA `(.L_x_8880) ;  /* 0x0000009000d09947 */ /* 0x000ff60003800000 */
        /* <DEDUP_REMOVED lines=31> */
.L_x_8881:
        /* <DEDUP_REMOVED lines=9> */
.L_x_8998:
[----:B------:R-:W-:Y:S05]  /*1620*/  @!P0 BRA `(.L_x_8883) ;  /* 0x0000000000048947 */ /* 0x000fea0003800000 */
[----:B------:R-:W-:Y:S01]  /*1630*/  BPT.TRAP 0x1 ;  /* 0x000000040000795c */ /* 0x000fe20000300000 */
.L_x_8883:
[----:B0-----:R-:W-:Y:S01]  /*1640*/  IMAD.U32 R0, RZ, RZ, UR43 ;  /* 0x0000002bff007e24 */ /* 0x001fe2000f8e00ff */
[----:B------:R-:W-:-:S04]  /*1650*/  MOV R3, UR44 ;  /* 0x0000002c00037c02 */ /* 0x000fc80008000f00 */
[----:B------:R-:W-:Y:S02]  /*1660*/  LEA R0, R0, UR41, 0x3 ;  /* 0x0000002900007c11 */ /* 0x000fe4000f8e18ff */
[----:B------:R-:W-:-:S04]  /*1670*/  SHF.L.U32 R3, R3, 0x1f, RZ ;  /* 0x0000001f03037819 */ /* 0x000fc800000006ff */
[----:B------:R0:W1:Y:S01]  /*1680*/  SYNCS.PHASECHK.TRANS64.TRYWAIT P1, [R0+URZ+0x28830], R3 ;  /* 0x02883003000075a7 */ /* 0x000062000802017f */
[----:B------:R-:W-:Y:S05]  /*1690*/  @!P0 BRA `(.L_x_8884) ;  /* 0x0000000000048947 */ /* 0x000fea0003800000 */
[----:B------:R-:W-:Y:S01]  /*16a0*/  BPT.TRAP 0x1 ;  /* 0x000000040000795c */ /* 0x000fe20000300000 */
.L_x_8884:
[----:B-1----:R-:W-:Y:S05]  /*16b0*/  @P1 BRA `(.L_x_8885) ;  /* 0x0000000000081947 */ /* 0x002fea0003800000 */
[----:B------:R-:W1:Y:S02]  /*16c0*/  SYNCS.PHASECHK.TRANS64.TRYWAIT P1, [R0+URZ+0x28830], R3 ;  /* 0x02883003000075a7 */ /* 0x000e64000802017f */
[----:B-1----:R-:W-:Y:S05]  /*16d0*/  @!P1 BRA `(.L_x_8886) ;  /* 0x000000ec00f09947 */ /* 0x002fea0003800000 */
.L_x_8885:
        /* <DEDUP_REMOVED lines=63> */
.L_x_8887:
[----:B------:R-:W-:Y:S01]  /*1ad0*/  UISETP.NE.AND UP0, UPT, UR49, URZ, UPT ;  /* 0x0000003f3100728c */ /* 0x000fe2000bf05270 */
[----:B------:R-:W-:Y:S01]  /*1ae0*/  R2UR UR15, R0 ;  /* 0x00000000000f72ca */ /* 0x000fe200000e0000 */
[----:B------:R-:W-:Y:S01]  /*1af0*/  ULDC UR10, c[0x0][0x9d8] ;  /* 0x00027600000a7ab9 */ /* 0x000fe20000000800 */
[----:B------:R-:W-:Y:S01]  /*1b00*/  ULDC UR11, c[0x0][0x2f0] ;  /* 0x0000bc00000b7ab9 */ /* 0x000fe20000000800 */
[----:B01----:R-:W-:Y:S01]  /*1b10*/  FMUL.FTZ R3, R24, UR10 ;  /* 0x0000000a18037c20 */ /* 0x003fe20008410000 */
[----:B------:R-:W-:Y:S01]  /*1b20*/  VIADD R24, R17, UR37 ;  /* 0x0000002511187c36 */ /* 0x000fe20008000000 */
[----:B------:R-:W-:Y:S01]  /*1b30*/  PLOP3.LUT P1, PT, PT, PT, UP0, 0x80, 0x0 ;  /* 0x000000000000781c */ /* 0x000fe20003f2f008 */
[----:B------:R-:W-:Y:S01]  /*1b40*/  FMUL.FTZ R26, R26, UR10 ;  /* 0x0000000a1a1a7c20 */ /* 0x000fe20008410000 */
[----:B------:R-:W-:Y:S01]  /*1b50*/  PLOP3.LUT P2, PT, PT, PT, UP0, 0x80, 0x0 ;  /* 0x000000000000781c */ /* 0x000fe20003f4f008 */
[----:B------:R-:W-:Y:S01]  /*1b60*/  FMUL.FTZ R5, R25, UR10 ;  /* 0x0000000a19057c20 */ /* 0x000fe20008410000 */
[----:B------:R-:W-:Y:S01]  /*1b70*/  FMUL.FTZ R39, R39, UR10 ;  /* 0x0000000a27277c20 */ /* 0x000fe20008410000 */
[----:B------:R-:W-:Y:S01]  /*1b80*/  @UP0 ULDC UR6, c[0x0][0x44c] ;  /* 0x0001130000060ab9 */ /* 0x000fe20000000800 */
[----:B------:R0:W1:Y:S01]  /*1b90*/  MUFU.TANH R96, R26 ;  /* 0x0000001a00607308 */ /* 0x0000620000002400 */
[----:B------:R-:W-:Y:S01]  /*1ba0*/  FMUL.FTZ R27, R27, UR10 ;  /* 0x0000000a1b1b7c20 */ /* 0x000fe20008410000 */
[----:B------:R-:W-:-:S02]  /*1bb0*/  IMAD.U32 R25, RZ, RZ, UR11 ;  /* 0x0000000bff197e24 */ /* 0x000fc4000f8e00ff */
[----:B------:R-:W-:Y:S01]  /*1bc0*/  FMUL.FTZ R30, R30, UR10 ;  /* 0x0000000a1e1e7c20 */ /* 0x000fe20008410000 */
[----:B------:R-:W-:Y:S01]  /*1bd0*/  ULDC UR14, c[0x0][0x288] ;  /* 0x0000a200000e7ab9 */ /* 0x000fe20000000800 */
[----:B------:R-:W-:Y:S01]  /*1be0*/  FMUL.FTZ R31, R31, UR10 ;  /* 0x0000000a1f1f7c20 */ /* 0x000fe20008410000 */
[----:B------:R-:W-:Y:S01]  /*1bf0*/  FMUL.FTZ R34, R34, UR10 ;  /* 0x0000000a22227c20 */ /* 0x000fe20008410000 */
[----:B------:R-:W-:Y:S01]  /*1c00*/  @P1 IMAD.HI.U32 R4, R24, UR6, RZ ;  /* 0x0000000618041c27 */ /* 0x000fe2000f8e00ff */
[----:B------:R-:W-:Y:S01]  /*1c10*/  @UP0 ULDC UR6, c[0x0][0x450] ;  /* 0x0001140000060ab9 */ /* 0x000fe20000000800 */
[----:B------:R2:W-:Y:S02]  /*1c20*/  MUFU.TANH R94, R39 ;  /* 0x00000027005e7308 */ /* 0x0005e40000002400 */
[----:B------:R-:W-:Y:S01]  /*1c30*/  FMUL.FTZ R35, R35, UR10 ;  /* 0x0000000a23237c20 */ /* 0x000fe20008410000 */
[----:B------:R-:W-:Y:S01]  /*1c40*/  FMUL.FTZ R38, R38, UR10 ;  /* 0x0000000a26267c20 */ /* 0x000fe20008410000 */
[----:B------:R-:W-:Y:S01]  /*1c50*/  @P2 SHF.R.U32.HI R24, RZ, UR6, R4 ;  /* 0x00000006ff182c19 */ /* 0x000fe20008011604 */
[----:B------:R-:W-:Y:S01]  /*1c60*/  UMOV UR6, 0xffffff80 ;  /* 0xffffff8000067882 */ /* 0x000fe20000000000 */
[----:B------:R-:W-:Y:S01]  /*1c70*/  FMUL.FTZ R42, R42, UR10 ;  /* 0x0000000a2a2a7c20 */ /* 0x000fe20008410000 */
[----:B------:R-:W-:Y:S01]  /*1c80*/  UIMAD UR6, UR56, UR6, 0x80 ;  /* 0x00000080380674a4 */ /* 0x000fe2000f8e0206 */
[----:B------:R-:W-:Y:S01]  /*1c90*/  FMUL.FTZ R43, R43, UR10 ;  /* 0x0000000a2b2b7c20 */ /* 0x000fe20008410000 */
[----:B0-----:R-:W0:Y:S01]  /*1ca0*/  SHFL.IDX PT, R26, R24, 0x1, 0x1c1f ;  /* 0x003c1f00181a7f89 */ /* 0x001e2200000e0000 */
[----:B------:R-:W3:Y:S01]  /*1cb0*/  MUFU.TANH R98, R27 ;  /* 0x0000001b00627308 */ /* 0x000ee20000002400 */
[----:B------:R-:W-:Y:S01]  /*1cc0*/  UIADD3 UR7, UR6, 0x1, URZ ;  /* 0x0000000106077890 */ /* 0x000fe2000fffe03f */
[----:B------:R-:W-:Y:S01]  /*1cd0*/  FMUL.FTZ R46, R46, UR10 ;  /* 0x0000000a2e2e7c20 */ /* 0x000fe20008410000 */
[----:B------:R-:W-:Y:S01]  /*1ce0*/  UIMAD UR6, UR48, UR11, UR6 ;  /* 0x0000000b300672a4 */ /* 0x000fe2000f8e0206 */
[----:B------:R-:W-:Y:S01]  /*1cf0*/  FMUL.FTZ R47, R47, UR10 ;  /* 0x0000000a2f2f7c20 */ /* 0x000fe20008410000 */
[----:B------:R-:W-:Y:S01]  /*1d00*/  FMUL.FTZ R50, R50, UR10 ;  /* 0x0000000a32327c20 */ /* 0x000fe20008410000 */
[----:B------:R-:W-:Y:S01]  /*1d10*/  FMUL.FTZ R51, R51, UR10 ;  /* 0x0000000a33337c20 */ /* 0x000fe20008410000 */
[----:B------:R-:W-:Y:S01]  /*1d20*/  IMAD.U32 R9, RZ, RZ, UR7 ;  /* 0x00000007ff097e24 */ /* 0x000fe2000f8e00ff */
[----:B------:R-:W4:Y:S01]  /*1d30*/  MUFU.TANH R30, R30 ;  /* 0x0000001e001e7308 */ /* 0x000f220000002400 */
[----:B--2---:R-:W-:-:S02]  /*1d40*/  IMAD.U32 R39, RZ, RZ, UR6 ;  /* 0x00000006ff277e24 */ /* 0x004fc4000f8e00ff */
[----:B------:R-:W-:Y:S01]  /*1d50*/  FMUL.FTZ R54, R54, UR10 ;  /* 0x0000000a36367c20 */ /* 0x000fe20008410000 */
[C---:B------:R-:W-:Y:S02]  /*1d60*/  IMAD R4, R16.reuse, -0x2, R9 ;  /* 0xfffffffe10047824 */ /* 0x040fe400078e0209 */
[----:B------:R-:W-:Y:S01]  /*1d70*/  FMUL.FTZ R55, R55, UR10 ;  /* 0x0000000a37377c20 */ /* 0x000fe20008410000 */
[----:B------:R-:W-:Y:S02]  /*1d80*/  IMAD R39, R16, -0x2, R39 ;  /* 0xfffffffe10277824 */ /* 0x000fe400078e0227 */
[----:B------:R-:W-:Y:S01]  /*1d90*/  FMUL.FTZ R58, R58, UR10 ;  /* 0x0000000a3a3a7c20 */ /* 0x000fe20008410000 */
[----:B------:R-:W-:Y:S01]  /*1da0*/  IMAD R25, R25, UR48, R4 ;  /* 0x0000003019197c24 */ /* 0x000fe2000f8e0204 */
[----:B------:R-:W2:Y:S01]  /*1db0*/  MUFU.TANH R102, R31 ;  /* 0x0000001f00667308 */ /* 0x000ea20000002400 */
[----:B------:R-:W-:Y:S01]  /*1dc0*/  FMUL.FTZ R66, R66, UR10 ;  /* 0x0000000a42427c20 */ /* 0x000fe20008410000 */
[----:B------:R-:W-:Y:S01]  /*1dd0*/  FMUL.FTZ R4, R70, UR10 ;  /* 0x0000000a46047c20 */ /* 0x000fe20008410000 */
[----:B------:R-:W-:Y:S01]  /*1de0*/  FMUL.FTZ R59, R59, UR10 ;  /* 0x0000000a3b3b7c20 */ /* 0x000fe20008410000 */
[----:B------:R-:W-:Y:S01]  /*1df0*/  FMUL.FTZ R7, R28, UR10 ;  /* 0x0000000a1c077c20 */ /* 0x000fe20008410000 */
[----:B------:R-:W-:Y:S01]  /*1e00*/  FMUL.FTZ R62, R62, UR10 ;  /* 0x0000000a3e3e7c20 */ /* 0x000fe20008410000 */
[----:B------:R-:W-:Y:S01]  /*1e10*/  FMUL.FTZ R10, R32, UR10 ;  /* 0x0000000a200a7c20 */ /* 0x000fe20008410000 */
[----:B0-----:R-:W-:Y:S01]  /*1e20*/  IADD3 R26, R26, -UR14, R25 ;  /* 0x8000000e1a1a7c10 */ /* 0x001fe2000fffe019 */
[----:B------:R-:W0:Y:S01]  /*1e30*/  MUFU.TANH R34, R34 ;  /* 0x0000002200227308 */ /* 0x000e220000002400 */
[----:B------:R-:W-:Y:S01]  /*1e40*/  FMUL.FTZ R63, R63, UR10 ;  /* 0x0000000a3f3f7c20 */ /* 0x000fe20008410000 */
[----:B------:R-:W-:Y:S01]  /*1e50*/  FMUL.FTZ R11, R37, UR10 ;  /* 0x0000000a250b7c20 */ /* 0x000fe20008410000 */
[----:B------:R-:W-:Y:S01]  /*1e60*/  VIMNMX R9, R39, R26, PT ;  /* 0x0000001a27097248 */ /* 0x000fe20003fe0100 */
[----:B------:R-:W-:Y:S01]  /*1e70*/  FMUL.FTZ R37, R56, UR10 ;  /* 0x0000000a38257c20 */ /* 0x000fe20008410000 */
[----:B------:R-:W-:Y:S01]  /*1e80*/  FMUL.FTZ R67, R67, UR10 ;  /* 0x0000000a43437c20 */ /* 0x000fe20008410000 */
[----:B------:R-:W-:Y:S01]  /*1e90*/  FMUL.FTZ R12, R36, UR10 ;  /* 0x0000000a240c7c20 */ /* 0x000fe20008410000 */
[C---:B------:R-:W-:Y:S01]  /*1ea0*/  ISETP.GT.AND P1, PT, R9.reuse, RZ, PT ;  /* 0x000000ff0900720c */ /* 0x040fe20003f24270 */
[----:B------:R-:W5:Y:S01]  /*1eb0*/  MUFU.TANH R106, R35 ;  /* 0x00000023006a7308 */ /* 0x000f620000002400 */
[----:B------:R-:W-:Y:S01]  /*1ec0*/  ISETP.GT.AND P2, PT, R9, 0x1, PT ;  /* 0x000000010900780c */ /* 0x000fe20003f44270 */
[----:B------:R-:W-:Y:S01]  /*1ed0*/  FMUL.FTZ R71, R71, UR10 ;  /* 0x0000000a47477c20 */ /* 0x000fe20008410000 */
[C---:B------:R-:W-:Y:S01]  /*1ee0*/  ISETP.GT.AND P3, PT, R9.reuse, 0x8, PT ;  /* 0x000000080900780c */ /* 0x040fe20003f64270 */
[----:B------:R-:W-:Y:S01]  /*1ef0*/  FMUL.FTZ R74, R74, UR10 ;  /* 0x0000000a4a4a7c20 */ /* 0x000fe20008410000 */
[----:B-1----:R-:W-:Y:S01]  /*1f00*/  FSEL R96, R96, -INF , P1 ;  /* 0xff80000060607808 */ /* 0x002fe20000800000 */
[----:B------:R-:W-:Y:S01]  /*1f10*/  FMUL.FTZ R15, R40, UR10 ;  /* 0x0000000a280f7c20 */ /* 0x000fe20008410000 */
[----:B---3--:R-:W-:Y:S01]  /*1f20*/  FSEL R98, R98, -INF , P2 ;  /* 0xff80000062627808 */ /* 0x008fe20001000000 */
[----:B------:R-:W1:Y:S01]  /*1f30*/  MUFU.TANH R38, R38 ;  /* 0x0000002600267308 */ /* 0x000e620000002400 */
[----:B------:R-:W-:Y:S01]  /*1f40*/  ISETP.GT.AND P1, PT, R9, 0x9, PT ;  /* 0x000000090900780c */ /* 0x000fe20003f24270 */
[----:B------:R-:W-:Y:S01]  /*1f50*/  FMUL.FTZ R75, R75, UR10 ;  /* 0x0000000a4b4b7c20 */ /* 0x000fe20008410000 */
[----:B----4-:R-:W-:Y:S01]  /*1f60*/  FSEL R100, R30, -INF , P3 ;  /* 0xff8000001e647808 */ /* 0x010fe20001800000 */
[----:B------:R-:W-:Y:S01]  /*1f70*/  FMUL.FTZ R21, R44, UR10 ;  /* 0x0000000a2c157c20 */ /* 0x000fe20008410000 */
[----:B------:R-:W-:Y:S01]  /*1f80*/  FMNMX.FTZ R13, R96, R98, !PT ;  /* 0x00000062600d7209 */ /* 0x000fe20007810000 */
[----:B------:R-:W-:Y:S01]  /*1f90*/  FMUL.FTZ R78, R78, UR10 ;  /* 0x0000000a4e4e7c20 */ /* 0x000fe20008410000 */
[----:B------:R-:W-:Y:S01]  /*1fa0*/  ISETP.GT.AND P2, PT, R9, 0x10, PT ;  /* 0x000000100900780c */ /* 0x000fe20003f44270 */
[----:B------:R-:W3:Y:S01]  /*1fb0*/  MUFU.TANH R42, R42 ;  /* 0x0000002a002a7308 */ /* 0x000ee20000002400 */
[----:B--2---:R-:W-:Y:S01]  /*1fc0*/  FSEL R102, R102, -INF , P1 ;  /* 0xff80000066667808 */ /* 0x004fe20000800000 */
[----:B------:R-:W-:Y:S01]  /*1fd0*/  FMUL.FTZ R79, R79, UR10 ;  /* 0x0000000a4f4f7c20 */ /* 0x000fe20008410000 */
[----:B------:R-:W-:Y:S01]  /*1fe0*/  FMNMX.FTZ R13, R100, R13, !PT ;  /* 0x0000000d640d7209 */ /* 0x000fe20007810000 */
[----:B------:R-:W-:Y:S01]  /*1ff0*/  FMUL.FTZ R8, R33, UR10 ;  /* 0x0000000a21087c20 */ /* 0x000fe20008410000 */
[C---:B------:R-:W-:Y:S01]  /*2000*/  ISETP.GT.AND P1, PT, R9.reuse, 0x11, PT ;  /* 0x000000110900780c */ /* 0x040fe20003f24270 */
[----:B------:R-:W-:Y:S01]  /*2010*/  FMUL.FTZ R33, R52, UR10 ;  /* 0x0000000a34217c20 */ /* 0x000fe20008410000 */
[----:B0-----:R-:W-:Y:S01]  /*2020*/  FSEL R104, R34, -INF , P2 ;  /* 0xff80000022687808 */ /* 0x001fe20001000000 */
[----:B------:R-:W0:Y:S01]  /*2030*/  MUFU.TANH R43, R43 ;  /* 0x0000002b002b7308 */ /* 0x000e220000002400 */
[----:B------:R-:W-:Y:S01]  /*2040*/  FMNMX.FTZ R13, R102, R13, !PT ;  /* 0x0000000d660d7209 */ /* 0x000fe20007810000 */
[----:B------:R-:W-:Y:S01]  /*2050*/  FMUL.FTZ R82, R82, UR10 ;  /* 0x0000000a52527c20 */ /* 0x000fe20008410000 */
[----:B------:R-:W-:Y:S01]  /*2060*/  ISETP.GT.AND P2, PT, R9, 0x18, PT ;  /* 0x000000180900780c */ /* 0x000fe20003f44270 */
[----:B------:R-:W-:Y:S01]  /*2070*/  FMUL.FTZ R6, R29, UR10 ;  /* 0x0000000a1d067c20 */ /* 0x000fe20008410000 */
[----:B-----5:R-:W-:Y:S01]  /*2080*/  FSEL R106, R106, -INF , P1 ;  /* 0xff8000006a6a7808 */ /* 0x020fe20000800000 */
[----:B------:R-:W-:Y:S01]  /*2090*/  FMUL.FTZ R29, R48, UR10 ;  /* 0x0000000a301d7c20 */ /* 0x000fe20008410000 */
[----:B------:R-:W-:Y:S01]  /*20a0*/  FMNMX.FTZ R13, R104, R13, !PT ;  /* 0x0000000d680d7209 */ /* 0x000fe20007810000 */
[----:B------:R-:W2:Y:S01]  /*20b0*/  MUFU.TANH R46, R46 ;  /* 0x0000002e002e7308 */ /* 0x000ea20000002400 */
        /* <DEDUP_REMOVED lines=8> */
[----:B------:R-:W-:Y:S01]  /*2140*/  FSEL R94, R94, -INF , P1 ;  /* 0xff8000005e5e7808 */ /* 0x000fe20000800000 */
[----:B------:R-:W-:Y:S01]  /*2150*/  FMUL.FTZ R14, R41, UR10 ;  /* 0x0000000a290e7c20 */ /* 0x000fe20008410000 */
[----:B------:R-:W-:Y:S01]  /*2160*/  FMNMX.FTZ R13, R108, R13, !PT ;  /* 0x0000000d6c0d7209 */ /* 0x000fe20007810000 */
[----:B------:R4:W5:Y:S01]  /*2170*/  SHFL.IDX PT, R41, R24, RZ, 0x1c1f ;  /* 0x001c1fff18297589 */ /* 0x00096200000e0000 */
[C---:B------:R-:W-:Y:S01]  /*2180*/  ISETP.GT.AND P1, PT, R9.reuse, 0x21, PT ;  /* 0x000000210900780c */ /* 0x040fe20003f24270 */
[----:B------:R-:W-:Y:S01]  /*2190*/  ULDC UR6, c[0x0][0x988] ;  /* 0x0002620000067ab9 */ /* 0x000fe20000000800 */
[----:B---3--:R-:W-:Y:S01]  /*21a0*/  FSEL R92, R42, -INF , P2 ;  /* 0xff8000002a5c7808 */ /* 0x008fe20001000000 */
[----:B------:R-:W3:Y:S01]  /*21b0*/  MUFU.TANH R50, R50 ;  /* 0x0000003200327308 */ /* 0x000ee20000002400 */
[----:B------:R-:W-:Y:S01]  /*21c0*/  FMNMX.FTZ R13, R94, R13, !PT ;  /* 0x0000000d5e0d7209 */ /* 0x000fe20007810000 */
[----:B------:R-:W-:Y:S01]  /*21d0*/  FMUL.FTZ R60, R60, UR10 ;  /* 0x0000000a3c3c7c20 */ /* 0x000fe20008410000 */
[----:B------:R-:W-:Y:S01]  /*21e0*/  ISETP.GT.AND P2, PT, R9, 0x28, PT ;  /* 0x000000280900780c */ /* 0x000fe20003f44270 */
[----:B----4-:R-:W-:Y:S01]  /*21f0*/  VIADD R24, R25, -UR14 ;  /* 0x8000000e19187c36 */ /* 0x010fe20008000000 */
[----:B0-----:R-:W-:Y:S01]  /*2200*/  FSEL R90, R43, -INF , P1 ;  /* 0xff8000002b5a7808 */ /* 0x001fe20000800000 */
[----:B------:R-:W-:Y:S01]  /*2210*/  FMUL.FTZ R20, R45, UR10 ;  /* 0x0000000a2d147c20 */ /* 0x000fe20008410000 */
[----:B------:R-:W-:Y:S01]  /*2220*/  FMNMX.FTZ R13, R92, R13, !PT ;  /* 0x0000000d5c0d7209 */ /* 0x000fe20007810000 */
[----:B------:R-:W-:Y:S01]  /*2230*/  MUFU.TANH R51, R51 ;  /* 0x0000003300337308 */ /* 0x000fe20000002400 */
[----:B------:R-:W-:Y:S01]  /*2240*/  ISETP.GT.AND P1, PT, R9, 0x29, PT ;  /* 0x000000290900780c */ /* 0x000fe20003f24270 */
[----:B------:R-:W-:Y:S01]  /*2250*/  FMUL.FTZ R27, R49, UR10 ;  /* 0x0000000a311b7c20 */ /* 0x000fe20008410000 */
[----:B--2---:R-:W-:Y:S01]  /*2260*/  FSEL R88, R46, -INF , P2 ;  /* 0xff8000002e587808 */ /* 0x004fe20001000000 */
[----:B------:R-:W-:Y:S01]  /*2270*/  FMUL.FTZ R31, R53, UR10 ;  /* 0x0000000a351f7c20 */ /* 0x000fe20008410000 */
[----:B------:R-:W-:Y:S01]  /*2280*/  FMNMX.FTZ R13, R90, R13, !PT ;  /* 0x0000000d5a0d7209 */ /* 0x000fe20007810000 */
[----:B------:R-:W-:Y:S01]  /*2290*/  FMUL.FTZ R35, R57, UR10 ;  /* 0x0000000a39237c20 */ /* 0x000fe20008410000 */
[----:B------:R-:W-:Y:S01]  /*22a0*/  ISETP.GT.AND P2, PT, R9, 0x30, PT ;  /* 0x000000300900780c */ /* 0x000fe20003f44270 */
[----:B------:R-:W0:Y:S01]  /*22b0*/  MUFU.TANH R54, R54 ;  /* 0x0000003600367308 */ /* 0x000e220000002400 */
[----:B-1----:R-:W-:Y:S01]  /*22c0*/  FSEL R70, R47, -INF , P1 ;  /* 0xff8000002f467808 */ /* 0x002fe20000800000 */
[----:B------:R-:W-:Y:S01]  /*22d0*/  FMUL.FTZ R61, R61, UR10 ;  /* 0x0000000a3d3d7c20 */ /* 0x000fe20008410000 */
[----:B------:R-:W-:Y:S01]  /*22e0*/  FMNMX.FTZ R13, R88, R13, !PT ;  /* 0x0000000d580d7209 */ /* 0x000fe20007810000 */
[----:B------:R-:W-:Y:S01]  /*22f0*/  FMUL.FTZ R64, R64, UR10 ;  /* 0x0000000a40407c20 */ /* 0x000fe20008410000 */
[----:B------:R-:W-:Y:S01]  /*2300*/  ISETP.GT.AND P1, PT, R9, 0x31, PT ;  /* 0x000000310900780c */ /* 0x000fe20003f24270 */
[----:B------:R-:W-:Y:S01]  /*2310*/  FMUL.FTZ R65, R65, UR10 ;  /* 0x0000000a41417c20 */ /* 0x000fe20008410000 */
[----:B------:R-:W-:Y:S01]  /*2320*/  FMNMX.FTZ R13, R70, R13, !PT ;  /* 0x0000000d460d7209 */ /* 0x000fe20007810000 */
[----:B------:R-:W-:Y:S01]  /*2330*/  MUFU.TANH R55, R55 ;  /* 0x0000003700377308 */ /* 0x000fe20000002400 */
[----:B-----5:R-:W-:Y:S01]  /*2340*/  VIADDMNMX R41, R41, R24, R39, PT ;  /* 0x0000001829297246 */ /* 0x020fe20003800127 */
[----:B------:R-:W-:Y:S01]  /*2350*/  FMUL.FTZ R68, R68, UR10 ;  /* 0x0000000a44447c20 */ /* 0x000fe20008410000 */
[----:B------:R-:W-:Y:S01]  /*2360*/  FMUL.FTZ R69, R69, UR10 ;  /* 0x0000000a45457c20 */ /* 0x000fe20008410000 */
[----:B------:R-:W-:Y:S01]  /*2370*/  FMUL.FTZ R72, R72, UR10 ;  /* 0x0000000a48487c20 */ /* 0x000fe20008410000 */
[----:B------:R-:W-:Y:S01]  /*2380*/  ISETP.GT.AND P3, PT, R41, 0x8, PT ;  /* 0x000000082900780c */ /* 0x000fe20003f64270 */
        /* <DEDUP_REMOVED lines=8> */
[----:B------:R-:W-:Y:S01]  /*2410*/  @UP0 ULDC UR18, c[0x0][0x450] ;  /* 0x0001140000120ab9 */ /* 0x000fe20000000800 */
[----:B------:R-:W-:Y:S01]  /*2420*/  UMOV UR10, UR37 ;  /* 0x00000025000a7c82 */ /* 0x000fe20008000000 */
[----:B------:R3:W-:Y:S01]  /*2430*/  MUFU.TANH R34, R66 ;  /* 0x0000004200227308 */ /* 0x0007e20000002400 */
[----:B------:R-:W-:Y:S01]  /*2440*/  UIMAD UR11, UR48, UR11, -UR14 ;  /* 0x0000000b300b72a4 */ /* 0x000fe2000f8e0a0e */
[----:B------:R-:W-:Y:S01]  /*2450*/  CS2R R150, SRZ ;  /* 0x0000000000967805 */ /* 0x000fe2000001ff00 */
[----:B------:R-:W-:Y:S01]  /*2460*/  UIADD3 UR56, UR56, -0x2, URZ ;  /* 0xfffffffe38387890 */ /* 0x000fe2000fffe03f */
[----:B------:R-:W-:-:S02]  /*2470*/  CS2R R148, SRZ ;  /* 0x0000000000947805 */ /* 0x000fc4000001ff00 */
[----:B------:R-:W-:Y:S02]  /*2480*/  CS2R R146, SRZ ;  /* 0x0000000000927805 */ /* 0x000fe4000001ff00 */
[----:B------:R-:W-:Y:S02]  /*2490*/  CS2R R144, SRZ ;  /* 0x0000000000907805 */ /* 0x000fe4000001ff00 */
[----:B------:R-:W-:Y:S01]  /*24a0*/  CS2R R142, SRZ ;  /* 0x00000000008e7805 */ /* 0x000fe2000001ff00 */
[----:B------:R-:W2:Y:S01]  /*24b0*/  MUFU.TANH R59, R59 ;  /* 0x0000003b003b7308 */ /* 0x000ea20000002400 */
[----:B---3--:R-:W-:Y:S02]  /*24c0*/  FSEL R66, R50, -INF , P2 ;  /* 0xff80000032427808 */ /* 0x008fe40001000000 */
[----:B------:R-:W-:Y:S02]  /*24d0*/  CS2R R140, SRZ ;  /* 0x00000000008c7805 */ /* 0x000fe4000001ff00 */
[----:B------:R-:W-:-:S02]  /*24e0*/  ISETP.GT.AND P2, PT, R9, 0x38, PT ;  /* 0x000000380900780c */ /* 0x000fc40003f44270 */
[----:B------:R-:W-:Y:S02]  /*24f0*/  CS2R R138, SRZ ;  /* 0x00000000008a7805 */ /* 0x000fe4000001ff00 */
[----:B------:R-:W-:Y:S02]  /*2500*/  FMNMX.FTZ R13, R66, R13, !PT ;  /* 0x0000000d420d7209 */ /* 0x000fe40007810000 */
[----:B------:R-:W-:Y:S02]  /*2510*/  CS2R R136, SRZ ;  /* 0x0000000000887805 */ /* 0x000fe4000001ff00 */
[----:B0-----:R-:W-:Y:S01]  /*2520*/  FSEL R58, R54, -INF , P2 ;  /* 0xff800000363a7808 */ /* 0x001fe20001000000 */
[----:B------:R0:W3:Y:S01]  /*2530*/  MUFU.TANH R32, R62 ;  /* 0x0000003e00207308 */ /* 0x0000e20000002400 */
[----:B------:R-:W-:Y:S02]  /*2540*/  ISETP.GT.AND P2, PT, R9, 0x40, PT ;  /* 0x000000400900780c */ /* 0x000fe40003f44270 */
[----:B------:R-:W-:-:S02]  /*2550*/  CS2R R134, SRZ ;  /* 0x0000000000867805 */ /* 0x000fc4000001ff00 */
[----:B------:R-:W-:Y:S02]  /*2560*/  CS2R R132, SRZ ;  /* 0x0000000000847805 */ /* 0x000fe4000001ff00 */
[----:B------:R-:W-:Y:S02]  /*2570*/  CS2R R130, SRZ ;  /* 0x0000000000827805 */ /* 0x000fe4000001ff00 */
[----:B-1----:R-:W-:Y:S02]  /*2580*/  FSEL R30, R28, -INF , P2 ;  /* 0xff8000001c1e7808 */ /* 0x002fe40001000000 */
[----:B------:R-:W-:Y:S02]  /*2590*/  CS2R R128, SRZ ;  /* 0x0000000000807805 */ /* 0x000fe4000001ff00 */
[----:B------:R-:W-:Y:S01]  /*25a0*/  ISETP.GT.AND P2, PT, R9, 0x48, PT ;  /* 0x000000480900780c */ /* 0x000fe20003f44270 */
[----:B------:R-:W1:Y:S01]  /*25b0*/  MUFU.TANH R63, R63 ;  /* 0x0000003f003f7308 */ /* 0x000e620000002400 */
[----:B0-----:R-:W-:-:S02]  /*25c0*/  FSEL R62, R51, -INF , P1 ;  /* 0xff800000333e7808 */ /* 0x001fc40000800000 */
[----:B------:R-:W-:Y:S02]  /*25d0*/  CS2R R126, SRZ ;  /* 0x00000000007e7805 */ /* 0x000fe4000001ff00 */
[----:B------:R-:W-:Y:S02]  /*25e0*/  ISETP.GT.AND P1, PT, R9, 0x39, PT ;  /* 0x000000390900780c */ /* 0x000fe40003f24270 */
[----:B------:R-:W-:Y:S02]  /*25f0*/  CS2R R124, SRZ ;  /* 0x00000000007c7805 */ /* 0x000fe4000001ff00 */
[----:B------:R-:W-:Y:S02]  /*2600*/  FMNMX.FTZ R13, R62, R13, !PT ;  /* 0x0000000d3e0d7209 */ /* 0x000fe40007810000 */
[----:B------:R-:W-:Y:S02]  /*2610*/  CS2R R122, SRZ ;  /* 0x00000000007a7805 */ /* 0x000fe4000001ff00 */
[----:B------:R-:W-:Y:S01]  /*2620*/  FSEL R56, R55, -INF , P1 ;  /* 0xff80000037387808 */ /* 0x000fe20000800000 */
[----:B------:R-:W0:Y:S01]  /*2630*/  MUFU.TANH R36, R67 ;  /* 0x0000004300247308 */ /* 0x000e220000002400 */
[----:B------:R-:W-:-:S02]  /*2640*/  FMNMX.FTZ R13, R58, R13, !PT ;  /* 0x0000000d3a0d7209 */ /* 0x000fc40007810000 */
[----:B------:R-:W-:Y:S02]  /*2650*/  CS2R R120, SRZ ;  /* 0x0000000000787805 */ /* 0x000fe4000001ff00 */
[----:B------:R-:W-:Y:S02]  /*2660*/  ISETP.GT.AND P1, PT, R9, 0x41, PT ;  /* 0x000000410900780c */ /* 0x000fe40003f24270 */
[----:B------:R-:W-:Y:S02]  /*2670*/  CS2R R118, SRZ ;  /* 0x0000000000767805 */ /* 0x000fe4000001ff00 */
[----:B------:R-:W-:Y:S02]  /*2680*/  FMNMX.FTZ R13, R56, R13, !PT ;  /* 0x0000000d380d7209 */ /* 0x000fe40007810000 */
[----:B------:R-:W-:Y:S02]  /*2690*/  CS2R R116, SRZ ;  /* 0x0000000000747805 */ /* 0x000fe4000001ff00 */
[----:B--2---:R-:W-:Y:S01]  /*26a0*/  FSEL R26, R59, -INF , P1 ;  /* 0xff8000003b1a7808 */ /* 0x004fe20000800000 */
[----:B------:R-:W2:Y:S01]  /*26b0*/  MUFU.TANH R4, R4 ;  /* 0x0000000400047308 */ /* 0x000ea20000002400 */
[----:B------:R-:W-:-:S02]  /*26c0*/  FMNMX.FTZ R13, R30, R13, !PT ;  /* 0x0000000d1e0d7209 */ /* 0x000fc40007810000 */
[----:B------:R-:W-:Y:S02]  /*26d0*/  CS2R R114, SRZ ;  /* 0x0000000000727805 */ /* 0x000fe4000001ff00 */
[C---:B------:R-:W-:Y:S02]  /*26e0*/  ISETP.GT.AND P1, PT, R9.reuse, 0x49, PT ;  /* 0x000000490900780c */ /* 0x040fe40003f24270 */
[----:B------:R-:W-:Y:S02]  /*26f0*/  CS2R R112, SRZ ;  /* 0x0000000000707805 */ /* 0x000fe4000001ff00 */
[----:B---3--:R-:W-:Y:S02]  /*2700*/  FSEL R28, R32, -INF , P2 ;  /* 0xff800000201c7808 */ /* 0x008fe40001000000 */
[----:B------:R-:W-:Y:S02]  /*2710*/  CS2R R110, SRZ ;  /* 0x00000000006e7805 */ /* 0x000fe4000001ff00 */
[----:B------:R-:W-:Y:S01]  /*2720*/  FMNMX.FTZ R13, R26, R13, !PT ;  /* 0x0000000d1a0d7209 */ /* 0x000fe20007810000 */
[----:B------:R-:W3:Y:S01]  /*2730*/  MUFU.TANH R42, R71 ;  /* 0x00000047002a7308 */ /* 0x000ee20000002400 */
[----:B------:R-:W-:-:S02]  /*2740*/  ISETP.GT.AND P2, PT, R9, 0x50, PT ;  /* 0x000000500900780c */ /* 0x000fc40003f44270 */
[----:B-1----:R-:W-:Y:S02]  /*2750*/  FSEL R32, R63, -INF , P1 ;  /* 0xff8000003f207808 */ /* 0x002fe40000800000 */
[----:B------:R-:W-:Y:S02]  /*2760*/  FMNMX.FTZ R13, R28, R13, !PT ;  /* 0x0000000d1c0d7209 */ /* 0x000fe40007810000 */
[C---:B------:R-:W-:Y:S01]  /*2770*/  ISETP.GT.AND P1, PT, R9.reuse, 0x51, PT ;  /* 0x000000510900780c */ /* 0x040fe20003f24270 */
[----:B------:R-:W1:Y:S01]  /*2780*/  MUFU.TANH R40, R74 ;  /* 0x0000004a00287308 */ /* 0x000e620000002400 */
[----:B------:R-:W-:Y:S02]  /*2790*/  FSEL R34, R34, -INF , P2 ;  /* 0xff80000022227808 */ /* 0x000fe40001000000 */
[----:B------:R-:W-:Y:S02]  /*27a0*/  FMNMX.FTZ R13, R32, R13, !PT ;  /* 0x0000000d200d7209 */ /* 0x000fe40007810000 */
[----:B------:R-:W-:-:S02]  /*27b0*/  ISETP.GT.AND P2, PT, R9, 0x58, PT ;  /* 0x000000580900780c */ /* 0x000fc40003f44270 */
[----:B0-----:R-:W-:Y:S01]  /*27c0*/  FSEL R36, R36, -INF , P1 ;  /* 0xff80000024247808 */ /* 0x001fe20000800000 */
[----:B------:R-:W0:Y:S01]  /*27d0*/  MUFU.TANH R44, R75 ;  /* 0x0000004b002c7308 */ /* 0x000e220000002400 */
[----:B------:R-:W-:Y:S02]  /*27e0*/  FMNMX.FTZ R13, R34, R13, !PT ;  /* 0x0000000d220d7209 */ /* 0x000fe40007810000 */
[C---:B------:R-:W-:Y:S02]  /*27f0*/  ISETP.GT.AND P1, PT, R9.reuse, 0x59, PT ;  /* 0x000000590900780c */ /* 0x040fe40003f24270 */
[----:B--2---:R-:W-:Y:S02]  /*2800*/  FSEL R38, R4, -INF , P2 ;  /* 0xff80000004267808 */ /* 0x004fe40001000000 */
[----:B------:R-:W-:Y:S01]  /*2810*/  FMNMX.FTZ R13, R36, R13, !PT ;  /* 0x0000000d240d7209 */ /* 0x000fe20007810000 */
[----:B------:R-:W2:Y:S01]  /*2820*/  MUFU.TANH R46, R78 ;  /* 0x0000004e002e7308 */ /* 0x000ea20000002400 */
[----:B------:R-:W-:-:S02]  /*2830*/  ISETP.GT.AND P2, PT, R9, 0x60, PT ;  /* 0x000000600900780c */ /* 0x000fc40003f44270 */
[----:B---3--:R-:W-:Y:S02]  /*2840*/  FSEL R42, R42, -INF , P1 ;  /* 0xff8000002a2a7808 */ /* 0x008fe40000800000 */
[----:B------:R-:W-:Y:S02]  /*2850*/  FMNMX.FTZ R13, R38, R13, !PT ;  /* 0x0000000d260d7209 */ /* 0x000fe40007810000 */
[C---:B------:R-:W-:Y:S01]  /*2860*/  ISETP.GT.AND P1, PT, R9.reuse, 0x61, PT ;  /* 0x000000610900780c */ /* 0x040fe20003f24270 */
[----:B------:R-:W3:Y:S01]  /*2870*/  MUFU.TANH R52, R79 ;  /* 0x0000004f00347308 */ /* 0x000ee20000002400 */
[----:B-1----:R-:W-:Y:S02]  /*2880*/  FSEL R40, R40, -INF , P2 ;  /* 0xff80000028287808 */ /* 0x002fe40001000000 */
        /* <DEDUP_REMOVED lines=8> */
[----:B------:R-:W1:Y:S01]  /*2910*/  MUFU.TANH R50, R83 ;  /* 0x0000005300327308 */ /* 0x000e620000002400 */
[----:B------:R-:W-:-:S02]  /*2920*/  ISETP.GT.AND P2, PT, R9, 0x70, PT ;  /* 0x000000700900780c */ /* 0x000fc40003f44270 */
[----:B---3--:R-:W-:Y:S02]  /*2930*/  FSEL R52, R52, -INF , P1 ;  /* 0xff80000034347808 */ /* 0x008fe40000800000 */
[----:B------:R-:W-:Y:S02]  /*2940*/  FMNMX.FTZ R13, R46, R13, !PT ;  /* 0x0000000d2e0d7209 */ /* 0x000fe40007810000 */
[C---:B------:R-:W-:Y:S01]  /*2950*/  ISETP.GT.AND P1, PT, R9.reuse, 0x71, PT ;  /* 0x000000710900780c */ /* 0x040fe20003f24270 */
[----:B------:R-:W2:Y:S01]  /*2960*/  MUFU.TANH R54, R86 ;  /* 0x0000005600367308 */ /* 0x000ea20000002400 */
[----:B0-----:R-:W-:Y:S02]  /*2970*/  FSEL R48, R48, -INF , P2 ;  /* 0xff80000030307808 */ /* 0x001fe40001000000 */
[----:B------:R-:W-:Y:S02]  /*2980*/  FMNMX.FTZ R13, R52, R13, !PT ;  /* 0x0000000d340d7209 */ /* 0x000fe40007810000 */
[----:B------:R-:W-:-:S02]  /*2990*/  ISETP.GT.AND P2, PT, R9, 0x78, PT ;  /* 0x000000780900780c */ /* 0x000fc40003f44270 */
[----:B------:R-:W-:Y:S01]  /*29a0*/  FMNMX.FTZ R13, R48, R13, !PT ;  /* 0x0000000d300d7209 */ /* 0x000fe20007810000 */
[----:B------:R-:W0:Y:S01]  /*29b0*/  MUFU.TANH R87, R87 ;  /* 0x0000005700577308 */ /* 0x000e220000002400 */
[----:B-1----:R-:W-:Y:S02]  /*29c0*/  FSEL R50, R50, -INF , P1 ;  /* 0xff80000032327808 */ /* 0x002fe40000800000 */
[----:B------:R-:W-:Y:S02]  /*29d0*/  ISETP.GT.AND P1, PT, R9, 0x79, PT ;  /* 0x000000790900780c */ /* 0x000fe40003f24270 */
[----:B------:R-:W-:-:S03]  /*29e0*/  FMNMX.FTZ R9, R50, R13, !PT ;  /* 0x0000000d32097209 */ /* 0x000fc60007810000 */
[----:B------:R-:W-:Y:S01]  /*29f0*/  MUFU.TANH R3, R3 ;  /* 0x0000000300037308 */ /* 0x000fe20000002400 */
[----:B--2---:R-:W-:Y:S02]  /*2a00*/  FSEL R54, R54, -INF , P2 ;  /* 0xff80000036367808 */ /* 0x004fe40001000000 */
[----:B------:R-:W-:Y:S02]  /*2a10*/  ISETP.GT.AND P2, PT, R41, 0x1, PT ;  /* 0x000000012900780c */ /* 0x000fe40003f44270 */
[----:B------:R-:W-:-:S03]  /*2a20*/  FMNMX.FTZ R4, R54, R9, !PT ;  /* 0x0000000936047209 */ /* 0x000fc60007810000 */
[----:B------:R-:W1:Y:S01]  /*2a30*/  MUFU.TANH R5, R5 ;  /* 0x0000000500057308 */ /* 0x000e620000002400 */
[----:B0-----:R-:W-:-:S04]  /*2a40*/  FSEL R13, R87, -INF , P1 ;  /* 0xff800000570d7808 */ /* 0x001fc80000800000 */
[----:B------:R-:W-:-:S03]  /*2a50*/  FMNMX.FTZ R4, R13, R4, !PT ;  /* 0x000000040d047209 */ /* 0x000fc60007810000 */
[----:B------:R-:W0:Y:S02]  /*2a60*/  MUFU.TANH R7, R7 ;  /* 0x0000000700077308 */ /* 0x000e240000002400 */
[----:B------:R-:W2:Y:S06]  /*2a70*/  SHFL.BFLY PT, R9, R4, 0x2, 0x1f ;  /* 0x0c401f0004097f89 */ /* 0x000eac00000e0000 */
[----:B------:R-:W-:Y:S01]  /*2a80*/  MUFU.TANH R6, R6 ;  /* 0x0000000600067308 */ /* 0x000fe20000002400 */
[----:B-1----:R-:W-:Y:S02]  /*2a90*/  FSEL R5, R5, -INF , P2 ;  /* 0xff80000005057808 */ /* 0x002fe40001000000 */
[----:B------:R-:W-:-:S05]  /*2aa0*/  ISETP.GT.AND P2, PT, R41, 0x10, PT ;  /* 0x000000102900780c */ /* 0x000fca0003f44270 */
[----:B------:R-:W1:Y:S01]  /*2ab0*/  MUFU.TANH R10, R10 ;  /* 0x0000000a000a7308 */ /* 0x000e620000002400 */
[----:B0-----:R-:W-:-:S07]  /*2ac0*/  FSEL R39, R7, -INF , P3 ;  /* 0xff80000007277808 */ /* 0x001fce0001800000 */
[----:B------:R-:W-:Y:S01]  /*2ad0*/  MUFU.TANH R8, R8 ;  /* 0x0000000800087308 */ /* 0x000fe20000002400 */
[----:B--2---:R-:W-:-:S05]  /*2ae0*/  FMNMX.FTZ R43, R4, R9, !PT ;  /* 0x00000009042b7209 */ /* 0x004fca0007810000 */
[----:B------:R-:W0:Y:S02]  /*2af0*/  SHFL.BFLY PT, R4, R43, 0x1, 0x1f ;  /* 0x0c201f002b047f89 */ /* 0x000e2400000e0000 */
[----:B------:R-:W2:Y:S01]  /*2b00*/  MUFU.TANH R12, R12 ;  /* 0x0000000c000c7308 */ /* 0x000ea20000002400 */
[----:B-1----:R-:W-:Y:S02]  /*2b10*/  FSEL R45, R10, -INF , P2 ;  /* 0xff8000000a2d7808 */ /* 0x002fe40001000000 */
[----:B------:R-:W-:-:S05]  /*2b20*/  ISETP.GT.AND P2, PT, R41, 0x18, PT ;  /* 0x000000182900780c */ /* 0x000fca0003f44270 */
[----:B------:R1:W-:Y:S08]  /*2b30*/  MUFU.TANH R55, R60 ;  /* 0x0000003c00377308 */ /* 0x0003f00000002400 */
[----:B------:R-:W3:Y:S01]  /*2b40*/  MUFU.TANH R11, R11 ;  /* 0x0000000b000b7308 */ /* 0x000ee20000002400 */
[----:B--2---:R-:W-:Y:S02]  /*2b50*/  FSEL R49, R12, -INF , P2 ;  /* 0xff8000000c317808 */ /* 0x004fe40001000000 */
[----:B------:R-:W-:-:S02]  /*2b60*/  ISETP.GT.AND P2, PT, R41, 0x20, PT ;  /* 0x000000202900780c */ /* 0x000fc40003f44270 */
[----:B0-----:R-:W-:-:S03]  /*2b70*/  FMNMX.FTZ R9, R43, R4, !PT ;  /* 0x000000042b097209 */ /* 0x001fc60007810000 */
[----:B------:R-:W0:Y:S01]  /*2b80*/  MUFU.TANH R15, R15 ;  /* 0x0000000f000f7308 */ /* 0x000e220000002400 */
[----:B------:R-:W-:Y:S01]  /*2b90*/  MOV R4, UR6 ;  /* 0x0000000600047c02 */ /* 0x000fe20008000f00 */
[----:B------:R-:W-:Y:S01]  /*2ba0*/  @UP0 ULDC UR6, c[0x0][0x44c] ;  /* 0x0001130000060ab9 */ /* 0x000fe20000000800 */
[C---:B------:R-:W-:Y:S01]  /*2bb0*/  FSETP.NEU.FTZ.AND P1, PT, R9.reuse, -INF , PT ;  /* 0xff8000000900780b */ /* 0x040fe20003f3d000 */
[----:B------:R-:W-:Y:S02]  /*2bc0*/  UIMAD.WIDE.U32 UR6, UR37, UR6, URZ ;  /* 0x00000006250672a5 */ /* 0x000fe4000f8e003f */
[----:B------:R-:W-:Y:S01]  /*2bd0*/  FMUL.FTZ R43, R9, R4 ;  /* 0x00000004092b7220 */ /* 0x000fe20000410000 */
[----:B------:R-:W-:Y:S01]  /*2be0*/  UIADD3 UR6, UR15, 0x28840, URZ ;  /* 0x000288400f067890 */ /* 0x000fe2000fffe03f */
[----:B------:R-:W2:Y:S01]  /*2bf0*/  MUFU.TANH R14, R14 ;  /* 0x0000000e000e7308 */ /* 0x000ea20000002400 */
[----:B------:R-:W-:Y:S02]  /*2c00*/  @UP0 USHF.R.U32.HI UR10, URZ, UR18, UR7 ;  /* 0x000000123f0a0299 */ /* 0x000fe40008011607 */
[----:B------:R-:W-:Y:S01]  /*2c10*/  FSEL R25, R43, RZ, P1 ;  /* 0x000000ff2b197208 */ /* 0x000fe20000800000 */
[----:B------:R-:W-:Y:S01]  /*2c20*/  UPRMT UR6, UR39, 0x654, UR6 ;  /* 0x0000065427067896 */ /* 0x000fe20008000006 */
[----:B------:R-:W-:Y:S01]  /*2c30*/  ISETP.GT.AND P1, PT, R41, RZ, PT ;  /* 0x000000ff2900720c */ /* 0x000fe20003f24270 */
[----:B------:R-:W-:-:S02]  /*2c40*/  UIADD3 UR11, UR11, UR10, URZ ;  /* 0x0000000a0b0b7290 */ /* 0x000fc4000fffe03f */
[----:B------:R-:W4:Y:S01]  /*2c50*/  MUFU.TANH R21, R21 ;  /* 0x0000001500157308 */ /* 0x000f220000002400 */
[----:B------:R-:W-:Y:S01]  /*2c60*/  FSEL R3, R3, -INF , P1 ;  /* 0xff80000003037808 */ /* 0x000fe20000800000 */
[-CC-:B------:R-:W-:Y:S01]  /*2c70*/  FFMA.FTZ R171, R58, R4.reuse, -R25.reuse ;  /* 0x000000043aab7223 */ /* 0x180fe20000010819 */
[----:B------:R-:W-:Y:S01]  /*2c80*/  ISETP.GT.AND P1, PT, R41, 0x9, PT ;  /* 0x000000092900780c */ /* 0x000fe20003f24270 */
[-CC-:B------:R-:W-:Y:S01]  /*2c90*/  FFMA.FTZ R58, R56, R4.reuse, -R25.reuse ;  /* 0x00000004383a7223 */ /* 0x180fe20000010819 */
[----:B-1----:R-:W-:Y:S01]  /*2ca0*/  FMNMX.FTZ R60, R3, R5, !PT ;  /* 0x00000005033c7209 */ /* 0x002fe20007810000 */
[--C-:B------:R-:W-:Y:S01]  /*2cb0*/  FFMA.FTZ R163, R38, R4, -R25.reuse ;  /* 0x0000000426a37223 */ /* 0x100fe20000010819 */
[----:B------:R-:W-:Y:S01]  /*2cc0*/  FSEL R43, R6, -INF , P1 ;  /* 0xff800000062b7808 */ /* 0x000fe20000800000 */
[----:B------:R-:W1:Y:S01]  /*2cd0*/  MUFU.TANH R20, R20 ;  /* 0x0000001400147308 */ /* 0x000e620000002400 */
[----:B------:R-:W-:Y:S01]  /*2ce0*/  FMNMX.FTZ R60, R39, R60, !PT ;  /* 0x0000003c273c7209 */ /* 0x000fe20007810000 */
[-CC-:B------:R-:W-:Y:S01]  /*2cf0*/  FFMA.FTZ R153, R40, R4.reuse, -R25.reuse ;  /* 0x0000000428997223 */ /* 0x180fe20000010819 */
[----:B------:R-:W-:Y:S01]  /*2d00*/  ISETP.GT.AND P1, PT, R41, 0x11, PT ;  /* 0x000000112900780c */ /* 0x000fe20003f24270 */
[--C-:B------:R-:W-:Y:S01]  /*2d10*/  FFMA.FTZ R181, R96, R4, -R25.reuse ;  /* 0x0000000460b57223 */ /* 0x100fe20000010819 */
[----:B------:R-:W-:Y:S01]  /*2d20*/  FMNMX.FTZ R60, R43, R60, !PT ;  /* 0x0000003c2b3c7209 */ /* 0x000fe20007810000 */
[--C-:B------:R-:W-:Y:S01]  /*2d30*/  FFMA.FTZ R24, R98, R4, -R25.reuse ;  /* 0x0000000462187223 */ /* 0x100fe20000010819 */
[----:B------:R-:W-:Y:S01]  /*2d40*/  FSEL R47, R8, -INF , P1 ;  /* 0xff800000082f7808 */ /* 0x000fe20000800000 */
[----:B------:R-:W5:Y:S01]  /*2d50*/  MUFU.TANH R29, R29 ;  /* 0x0000001d001d7308 */ /* 0x000f620000002400 */
[----:B------:R-:W-:Y:S01]  /*2d60*/  FMNMX.FTZ R60, R45, R60, !PT ;  /* 0x0000003c2d3c7209 */ /* 0x000fe20007810000 */
[-CC-:B------:R-:W-:Y:S01]  /*2d70*/  FFMA.FTZ R183, R100, R4.reuse, -R25.reuse ;  /* 0x0000000464b77223 */ /* 0x180fe20000010819 */
[----:B------:R-:W-:Y:S01]  /*2d80*/  ISETP.GT.AND P1, PT, R41, 0x19, PT ;  /* 0x000000192900780c */ /* 0x000fe20003f24270 */
[--C-:B------:R-:W-:Y:S01]  /*2d90*/  FFMA.FTZ R6, R102, R4, -R25.reuse ;  /* 0x0000000466067223 */ /* 0x100fe20000010819 */
[----:B------:R-:W-:Y:S01]  /*2da0*/  FMNMX.FTZ R60, R47, R60, !PT ;  /* 0x0000003c2f3c7209 */ /* 0x000fe20007810000 */
[--C-:B------:R-:W-:Y:S01]  /*2db0*/  FFMA.FTZ R177, R104, R4, -R25.reuse ;  /* 0x0000000468b17223 */ /* 0x100fe20000010819 */
[----:B---3--:R-:W-:Y:S01]  /*2dc0*/  FSEL R11, R11, -INF , P1 ;  /* 0xff8000000b0b7808 */ /* 0x008fe20000800000 */
[----:B------:R-:W3:Y:S01]  /*2dd0*/  MUFU.TANH R27, R27 ;  /* 0x0000001b001b7308 */ /* 0x000ee20000002400 */
[----:B------:R-:W-:Y:S01]  /*2de0*/  FMNMX.FTZ R60, R49, R60, !PT ;  /* 0x0000003c313c7209 */ /* 0x000fe20007810000 */
[-CC-:B------:R-:W-:Y:S01]  /*2df0*/  FFMA.FTZ R8, R106, R4.reuse, -R25.reuse ;  /* 0x000000046a087223 */ /* 0x180fe20000010819 */
[----:B------:R-:W-:Y:S01]  /*2e00*/  ISETP.GT.AND P1, PT, R41, 0x21, PT ;  /* 0x000000212900780c */ /* 0x000fe20003f24270 */
[-CC-:B------:R-:W-:Y:S01]  /*2e10*/  FFMA.FTZ R167, R28, R4.reuse, -R25.reuse ;  /* 0x000000041ca77223 */ /* 0x180fe20000010819 */
[----:B0-----:R-:W-:Y:S01]  /*2e20*/  FSEL R15, R15, -INF , P2 ;  /* 0xff8000000f0f7808 */ /* 0x001fe20001000000 */
[--C-:B------:R-:W-:Y:S01]  /*2e30*/  FFMA.FTZ R179, R108, R4, -R25.reuse ;  /* 0x000000046cb37223 */ /* 0x100fe20000010819 */
[----:B------:R-:W-:Y:S01]  /*2e40*/  FMNMX.FTZ R60, R11, R60, !PT ;  /* 0x0000003c0b3c7209 */ /* 0x000fe20007810000 */
[----:B------:R-:W0:Y:S01]  /*2e50*/  MUFU.TANH R33, R33 ;  /* 0x0000002100217308 */ /* 0x000e220000002400 */
[----:B------:R-:W-:Y:S01]  /*2e60*/  ISETP.GT.AND P2, PT, R41, 0x28, PT ;  /* 0x000000282900780c */ /* 0x000fe20003f44270 */
[-CC-:B------:R-:W-:Y:S01]  /*2e70*/  FFMA.FTZ R28, R32, R4.reuse, -R25.reuse ;  /* 0x00000004201c7223 */ /* 0x180fe20000010819 */
[----:B--2---:R-:W-:Y:S01]  /*2e80*/  FSEL R51, R14, -INF , P1 ;  /* 0xff8000000e337808 */ /* 0x004fe20000800000 */
[--C-:B------:R-:W-:Y:S01]  /*2e90*/  FFMA.FTZ R161, R34, R4, -R25.reuse ;  /* 0x0000000422a17223 */ /* 0x100fe20000010819 */
[----:B------:R-:W-:Y:S01]  /*2ea0*/  FMNMX.FTZ R60, R15, R60, !PT ;  /* 0x0000003c0f3c7209 */ /* 0x000fe20007810000 */
[-CC-:B------:R-:W-:Y:S01]  /*2eb0*/  FFMA.FTZ R32, R42, R4.reuse, -R25.reuse ;  /* 0x000000042a207223 */ /* 0x180fe20000010819 */
[----:B------:R-:W-:Y:S01]  /*2ec0*/  ISETP.GT.AND P1, PT, R41, 0x29, PT ;  /* 0x000000292900780c */ /* 0x000fe20003f24270 */
[----:B------:R-:W2:Y:S01]  /*2ed0*/  MUFU.TANH R31, R31 ;  /* 0x0000001f001f7308 */ /* 0x000ea20000002400 */
[----:B----4-:R-:W-:Y:S01]  /*2ee0*/  FSEL R21, R21, -INF , P2 ;  /* 0xff80000015157808 */ /* 0x010fe20001000000 */
[--C-:B------:R-:W-:Y:S01]  /*2ef0*/  FFMA.FTZ R34, R44, R4, -R25.reuse ;  /* 0x000000042c227223 */ /* 0x100fe20000010819 */
[----:B------:R-:W-:Y:S01]  /*2f00*/  FMNMX.FTZ R60, R51, R60, !PT ;  /* 0x0000003c333c7209 */ /* 0x000fe20007810000 */
[-CC-:B------:R-:W-:Y:S01]  /*2f10*/  FFMA.FTZ R10, R94, R4.reuse, -R25.reuse ;  /* 0x000000045e0a7223 */ /* 0x180fe20000010819 */
[----:B------:R-:W-:Y:S01]  /*2f20*/  ISETP.GT.AND P2, PT, R41, 0x30, PT ;  /* 0x000000302900780c */ /* 0x000fe20003f44270 */
[--C-:B------:R-:W-:Y:S01]  /*2f30*/  FFMA.FTZ R173, R92, R4, -R25.reuse ;  /* 0x000000045cad7223 */ /* 0x100fe20000010819 */
[----:B-1----:R-:W-:Y:S01]  /*2f40*/  FSEL R53, R20, -INF , P1 ;  /* 0xff80000014357808 */ /* 0x002fe20000800000 */
[----:B------:R-:W1:Y:S01]  /*2f50*/  MUFU.TANH R37, R37 ;  /* 0x0000002500257308 */ /* 0x000e620000002400 */
[----:B------:R-:W-:Y:S01]  /*2f60*/  FMNMX.FTZ R60, R21, R60, !PT ;  /* 0x0000003c153c7209 */ /* 0x000fe20007810000 */
[-CC-:B------:R-:W-:Y:S01]  /*2f70*/  FFMA.FTZ R12, R90, R4.reuse, -R25.reuse ;  /* 0x000000045a0c7223 */ /* 0x180fe20000010819 */
[----:B------:R-:W-:Y:S01]  /*2f80*/  ISETP.GT.AND P1, PT, R41, 0x31, PT ;  /* 0x000000312900780c */ /* 0x000fe20003f24270 */
[-CC-:B------:R-:W-:Y:S01]  /*2f90*/  FFMA.FTZ R175, R88, R4.reuse, -R25.reuse ;  /* 0x0000000458af7223 */ /* 0x180fe20000010819 */
[----:B-----5:R-:W-:Y:S01]  /*2fa0*/  FSEL R29, R29, -INF , P2 ;  /* 0xff8000001d1d7808 */ /* 0x020fe20001000000 */
[--C-:B------:R-:W-:Y:S01]  /*2fb0*/  FFMA.FTZ R14, R70, R4, -R25.reuse ;  /* 0x00000004460e7223 */ /* 0x100fe20000010819 */
[----:B------:R-:W-:Y:S01]  /*2fc0*/  FMNMX.FTZ R60, R53, R60, !PT ;  /* 0x0000003c353c7209 */ /* 0x000fe20007810000 */
[----:B------:R-:W4:Y:S01]  /*2fd0*/  MUFU.TANH R35, R35 ;  /* 0x0000002300237308 */ /* 0x000f220000002400 */
[----:B------:R-:W-:Y:S01]  /*2fe0*/  ISETP.GT.AND P2, PT, R41, 0x38, PT ;  /* 0x000000382900780c */ /* 0x000fe20003f44270 */
[-CC-:B------:R-:W-:Y:S01]  /*2ff0*/  FFMA.FTZ R169, R66, R4.reuse, -R25.reuse ;  /* 0x0000000442a97223 */ /* 0x180fe20000010819 */
[----:B---3--:R-:W-:Y:S01]  /*3000*/  FSEL R27, R27, -INF , P1 ;  /* 0xff8000001b1b7808 */ /* 0x008fe20000800000 */
[--C-:B------:R-:W-:Y:S01]  /*3010*/  FFMA.FTZ R62, R62, R4, -R25.reuse ;  /* 0x000000043e3e7223 */ /* 0x100fe20000010819 */
[----:B------:R-:W-:Y:S01]  /*3020*/  FMNMX.FTZ R60, R29, R60, !PT ;  /* 0x0000003c1d3c7209 */ /* 0x000fe20007810000 */
[-CC-:B------:R-:W-:Y:S01]  /*3030*/  FFMA.FTZ R165, R30, R4.reuse, -R25.reuse ;  /* 0x000000041ea57223 */ /* 0x180fe20000010819 */
[----:B------:R-:W-:Y:S01]  /*3040*/  ISETP.GT.AND P1, PT, R41, 0x39, PT ;  /* 0x000000392900780c */ /* 0x000fe20003f24270 */
[----:B------:R-:W3:Y:S01]  /*3050*/  MUFU.TANH R57, R61 ;  /* 0x0000003d00397308 */ /* 0x000ee20000002400 */
[----:B0-----:R-:W-:Y:S01]  /*3060*/  FSEL R33, R33, -INF , P2 ;  /* 0xff80000021217808 */ /* 0x001fe20001000000 */
[--C-:B------:R-:W-:Y:S01]  /*3070*/  FFMA.FTZ R26, R26, R4, -R25.reuse ;  /* 0x000000041a1a7223 */ /* 0x100fe20000010819 */
[----:B------:R-:W-:Y:S01]  /*3080*/  FMNMX.FTZ R60, R27, R60, !PT ;  /* 0x0000003c1b3c7209 */ /* 0x000fe20007810000 */
[-CC-:B------:R-:W-:Y:S01]  /*3090*/  FFMA.FTZ R30, R36, R4.reuse, -R25.reuse ;  /* 0x00000004241e7223 */ /* 0x180fe20000010819 */
[----:B------:R-:W-:Y:S01]  /*30a0*/  ISETP.GT.AND P2, PT, R41, 0x40, PT ;  /* 0x000000402900780c */ /* 0x000fe20003f44270 */
[--C-:B------:R-:W-:Y:S01]  /*30b0*/  FFMA.FTZ R155, R46, R4, -R25.reuse ;  /* 0x000000042e9b7223 */ /* 0x100fe20000010819 */
[----:B--2---:R-:W-:Y:S01]  /*30c0*/  FSEL R31, R31, -INF , P1 ;  /* 0xff8000001f1f7808 */ /* 0x004fe20000800000 */
[----:B------:R-:W0:Y:S01]  /*30d0*/  MUFU.TANH R59, R64 ;  /* 0x00000040003b7308 */ /* 0x000e220000002400 */
[----:B------:R-:W-:Y:S01]  /*30e0*/  FMNMX.FTZ R60, R33, R60, !PT ;  /* 0x0000003c213c7209 */ /* 0x000fe20007810000 */
[----:B------:R-:W-:Y:S01]  /*30f0*/  USHF.R.S32.HI UR7, URZ, 0x1f, UR11 ;  /* 0x0000001f3f077899 */ /* 0x000fe2000801140b */
[----:B------:R-:W-:Y:S01]  /*3100*/  ISETP.GT.AND P1, PT, R41, 0x41, PT ;  /* 0x000000412900780c */ /* 0x000fe20003f24270 */
[--C-:B------:R-:W-:Y:S01]  /*3110*/  FFMA.FTZ R36, R52, R4, -R25.reuse ;  /* 0x0000000434247223 */ /* 0x100fe20000010819 */
[----:B-1----:R-:W-:Y:S01]  /*3120*/  FSEL R37, R37, -INF , P2 ;  /* 0xff80000025257808 */ /* 0x002fe20001000000 */
[----:B------:R-:W-:Y:S01]  /*3130*/  ULEA.HI UR7, UR7, UR11, URZ, 0x7 ;  /* 0x0000000b07077291 */ /* 0x000fe2000f8f383f */
[----:B------:R-:W-:Y:S01]  /*3140*/  FMNMX.FTZ R60, R31, R60, !PT ;  /* 0x0000003c1f3c7209 */ /* 0x000fe20007810000 */
[----:B------:R-:W1:Y:S01]  /*3150*/  MUFU.TANH R65, R65 ;  /* 0x0000004100417308 */ /* 0x000e620000002400 */
[----:B------:R-:W-:Y:S01]  /*3160*/  ISETP.GT.AND P2, PT, R41, 0x48, PT ;  /* 0x000000482900780c */ /* 0x000fe20003f44270 */
[--C-:B------:R-:W-:Y:S01]  /*3170*/  FFMA.FTZ R157, R48, R4, -R25.reuse ;  /* 0x00000004309d7223 */ /* 0x100fe20000010819 */
[----:B----4-:R-:W-:Y:S01]  /*3180*/  FSEL R35, R35, -INF , P1 ;  /* 0xff80000023237808 */ /* 0x010fe20000800000 */
[----:B------:R-:W-:Y:S01]  /*3190*/  USHF.R.S32.HI UR7, URZ, 0x7, UR7 ;  /* 0x000000073f077899 */ /* 0x000fe20008011407 */
[----:B------:R-:W-:Y:S01]  /*31a0*/  FMNMX.FTZ R60, R37, R60, !PT ;  /* 0x0000003c253c7209 */ /* 0x000fe20007810000 */
[--C-:B------:R-:W-:Y:S01]  /*31b0*/  FFMA.FTZ R159, R54, R4, -R25.reuse ;  /* 0x00000004369f7223 */ /* 0x100fe20000010819 */
[----:B------:R-:W-:Y:S01]  /*31c0*/  ISETP.GT.AND P1, PT, R41, 0x49, PT ;  /* 0x000000492900780c */ /* 0x000fe20003f24270 */
[----:B------:R-:W2:Y:S01]  /*31d0*/  MUFU.TANH R63, R68 ;  /* 0x00000044003f7308 */ /* 0x000ea20000002400 */
[----:B------:R-:W-:Y:S01]  /*31e0*/  FSEL R55, R55, -INF , P2 ;  /* 0xff80000037377808 */ /* 0x000fe20001000000 */
[----:B------:R-:W-:Y:S01]  /*31f0*/  UISETP.LT.AND UP0, UPT, URZ, UR7, UPT ;  /* 0x000000073f00728c */ /* 0x000fe2000bf01270 */
[----:B------:R-:W-:Y:S01]  /*3200*/  FMNMX.FTZ R60, R35, R60, !PT ;  /* 0x0000003c233c7209 */ /* 0x000fe20007810000 */
[----:B------:R-:W-:Y:S01]  /*3210*/  FFMA.FTZ R13, R13, R4, -R25 ;  /* 0x000000040d0d7223 */ /* 0x000fe20000010819 */
[----:B------:R-:W-:Y:S01]  /*3220*/  ISETP.GT.AND P2, PT, R41, 0x50, PT ;  /* 0x000000502900780c */ /* 0x000fe20003f44270 */
[----:B------:R-:W-:Y:S01]  /*3230*/  USEL UR54, URZ, UR7, !UP0 ;  /* 0x000000073f367287 */ /* 0x000fe2000c000000 */
[----:B---3--:R-:W-:Y:S01]  /*3240*/  FSEL R57, R57, -INF , P1 ;  /* 0xff80000039397808 */ /* 0x008fe20000800000 */
[----:B------:R-:W3:Y:S01]  /*3250*/  MUFU.TANH R69, R69 ;  /* 0x0000004500457308 */ /* 0x000ee20000002400 */
[----:B------:R-:W-:Y:S01]  /*3260*/  FMNMX.FTZ R60, R55, R60, !PT ;  /* 0x0000003c373c7209 */ /* 0x000fe20007810000 */
[----:B------:R-:W-:Y:S01]  /*3270*/  UISETP.GE.AND UP0, UPT, UR56, UR54, UPT ;  /* 0x000000363800728c */ /* 0x000fe2000bf06270 */
[----:B------:R-:W-:Y:S01]  /*3280*/  ISETP.GT.AND P1, PT, R41, 0x51, PT ;  /* 0x000000512900780c */ /* 0x000fe20003f24270 */
[----:B------:R-:W-:Y:S01]  /*3290*/  SYNCS.ARRIVE.TRANS64.RED.A1T0 RZ, [UR6], RZ ;  /* 0x000000ffffff79a7 */ /* 0x000fe20008100406 */
[----:B0-----:R-:W-:-:S02]  /*32a0*/  FSEL R59, R59, -INF , P2 ;  /* 0xff8000003b3b7808 */ /* 0x001fc40001000000 */
[----:B------:R-:W-:Y:S02]  /*32b0*/  CS2R R108, SRZ ;  /* 0x00000000006c7805 */ /* 0x000fe4000001ff00 */
[----:B------:R-:W-:Y:S01]  /*32c0*/  FMNMX.FTZ R60, R57, R60, !PT ;  /* 0x0000003c393c7209 */ /* 0x000fe20007810000 */
[----:B------:R-:W0:Y:S01]  /*32d0*/  MUFU.TANH R67, R72 ;  /* 0x0000004800437308 */ /* 0x000e220000002400 */
[----:B------:R-:W-:Y:S02]  /*32e0*/  ISETP.GT.AND P2, PT, R41, 0x58, PT ;  /* 0x000000582900780c */ /* 0x000fe40003f44270 */
[----:B------:R-:W-:Y:S02]  /*32f0*/  CS2R R106, SRZ ;  /* 0x00000000006a7805 */ /* 0x000fe4000001ff00 */
[----:B-1----:R-:W-:Y:S02]  /*3300*/  FSEL R61, R65, -INF , P1 ;  /* 0xff800000413d7808 */ /* 0x002fe40000800000 */
[----:B------:R-:W-:-:S02]  /*3310*/  CS2R R104, SRZ ;  /* 0x0000000000687805 */ /* 0x000fc4000001ff00 */
[----:B------:R-:W-:Y:S02]  /*3320*/  FMNMX.FTZ R60, R59, R60, !PT ;  /* 0x0000003c3b3c7209 */ /* 0x000fe40007810000 */
[----:B------:R-:W-:Y:S02]  /*3330*/  CS2R R102, SRZ ;  /* 0x0000000000667805 */ /* 0x000fe4000001ff00 */
[----:B------:R-:W-:Y:S01]  /*3340*/  ISETP.GT.AND P1, PT, R41, 0x59, PT ;  /* 0x000000592900780c */ /* 0x000fe20003f24270 */
[----:B------:R-:W1:Y:S01]  /*3350*/  MUFU.TANH R73, R73 ;  /* 0x0000004900497308 */ /* 0x000e620000002400 */
[----:B--2---:R-:W-:Y:S02]  /*3360*/  FSEL R63, R63, -INF , P2 ;  /* 0xff8000003f3f7808 */ /* 0x004fe40001000000 */
[----:B------:R-:W-:Y:S02]  /*3370*/  CS2R R100, SRZ ;  /* 0x0000000000647805 */ /* 0x000fe4000001ff00 */
[----:B------:R-:W-:-:S02]  /*3380*/  FMNMX.FTZ R60, R61, R60, !PT ;  /* 0x0000003c3d3c7209 */ /* 0x000fc40007810000 */
[----:B------:R-:W-:Y:S02]  /*3390*/  CS2R R98, SRZ ;  /* 0x0000000000627805 */ /* 0x000fe4000001ff00 */
[----:B------:R-:W-:Y:S02]  /*33a0*/  ISETP.GT.AND P2, PT, R41, 0x60, PT ;  /* 0x000000602900780c */ /* 0x000fe40003f44270 */
[----:B------:R-:W-:Y:S02]  /*33b0*/  CS2R R96, SRZ ;  /* 0x0000000000607805 */ /* 0x000fe4000001ff00 */
[----:B---3--:R-:W-:Y:S01]  /*33c0*/  FSEL R65, R69, -INF , P1 ;  /* 0xff80000045417808 */ /* 0x008fe20000800000 */
[----:B------:R-:W2:Y:S01]  /*33d0*/  MUFU.TANH R71, R76 ;  /* 0x0000004c00477308 */ /* 0x000ea20000002400 */
[----:B------:R-:W-:Y:S02]  /*33e0*/  FMNMX.FTZ R60, R63, R60, !PT ;  /* 0x0000003c3f3c7209 */ /* 0x000fe40007810000 */
[----:B------:R-:W-:-:S02]  /*33f0*/  CS2R R94, SRZ ;  /* 0x00000000005e7805 */ /* 0x000fc4000001ff00 */
[----:B------:R-:W-:Y:S02]  /*3400*/  ISETP.GT.AND P1, PT, R41, 0x61, PT ;  /* 0x000000612900780c */ /* 0x000fe40003f24270 */
[----:B------:R-:W-:Y:S02]  /*3410*/  CS2R R92, SRZ ;  /* 0x00000000005c7805 */ /* 0x000fe4000001ff00 */
[----:B0-----:R-:W-:Y:S02]  /*3420*/  FSEL R67, R67, -INF , P2 ;  /* 0xff80000043437808 */ /* 0x001fe40001000000 */
[----:B------:R-:W-:Y:S02]  /*3430*/  CS2R R90, SRZ ;  /* 0x00000000005a7805 */ /* 0x000fe4000001ff00 */
[----:B------:R-:W-:Y:S01]  /*3440*/  FMNMX.FTZ R60, R65, R60, !PT ;  /* 0x0000003c413c7209 */ /* 0x000fe20007810000 */
[----:B------:R-:W0:Y:S01]  /*3450*/  MUFU.TANH R77, R77 ;  /* 0x0000004d004d7308 */ /* 0x000e220000002400 */
[----:B------:R-:W-:-:S02]  /*3460*/  ISETP.GT.AND P2, PT, R41, 0x68, PT ;  /* 0x000000682900780c */ /* 0x000fc40003f44270 */
[----:B------:R-:W-:Y:S02]  /*3470*/  CS2R R88, SRZ ;  /* 0x0000000000587805 */ /* 0x000fe4000001ff00 */
[----:B-1----:R-:W-:Y:S02]  /*3480*/  FSEL R69, R73, -INF , P1 ;  /* 0xff80000049457808 */ /* 0x002fe40000800000 */
[----:B------:R-:W-:Y:S02]  /*3490*/  FMNMX.FTZ R20, R67, R60, !PT ;  /* 0x0000003c43147209 */ /* 0x000fe40007810000 */
[----:B------:R-:W-:Y:S01]  /*34a0*/  ISETP.GT.AND P1, PT, R41, 0x69, PT ;  /* 0x000000692900780c */ /* 0x000fe20003f24270 */
[----:B------:R-:W1:Y:S01]  /*34b0*/  MUFU.TANH R75, R80 ;  /* 0x00000050004b7308 */ /* 0x000e620000002400 */
[----:B--2---:R-:W-:Y:S02]  /*34c0*/  FSEL R71, R71, -INF , P2 ;  /* 0xff80000047477808 */ /* 0x004fe40001000000 */
[----:B------:R-:W-:-:S02]  /*34d0*/  FMNMX.FTZ R20, R69, R20, !PT ;  /* 0x0000001445147209 */ /* 0x000fc40007810000 */
[----:B------:R-:W-:Y:S02]  /*34e0*/  ISETP.GT.AND P2, PT, R41, 0x70, PT ;  /* 0x000000702900780c */ /* 0x000fe40003f44270 */
[----:B------:R-:W-:Y:S01]  /*34f0*/  FMNMX.FTZ R20, R71, R20, !PT ;  /* 0x0000001447147209 */ /* 0x000fe20007810000 */
        /* <DEDUP_REMOVED lines=12> */
[----:B------:R-:W-:Y:S01]  /*35c0*/  MUFU.EX2 R181, R181 ;  /* 0x000000b500b57308 */ /* 0x000fe20000000800 */
[----:B0-----:R-:W-:-:S04]  /*35d0*/  FSEL R41, R84, -INF , P2 ;  /* 0xff80000054297808 */ /* 0x001fc80001000000 */
[----:B------:R-:W-:-:S03]  /*35e0*/  FMNMX.FTZ R56, R41, R56, !PT ;  /* 0x0000003829387209 */ /* 0x000fc60007810000 */
[----:B------:R-:W0:Y:S01]  /*35f0*/  MUFU.EX2 R24, R24 ;  /* 0x0000001800187308 */ /* 0x000e220000000800 */
[----:B-1----:R-:W-:-:S04]  /*3600*/  FSEL R79, R79, -INF , P1 ;  /* 0xff8000004f4f7808 */ /* 0x002fc80000800000 */
[----:B------:R-:W-:-:S03]  /*3610*/  FMNMX.FTZ R56, R79, R56, !PT ;  /* 0x000000384f387209 */ /* 0x000fc60007810000 */
[----:B------:R-:W-:Y:S02]  /*3620*/  MUFU.EX2 R183, R183 ;  /* 0x000000b700b77308 */ /* 0x000fe40000000800 */
[----:B------:R-:W1:Y:S06]  /*3630*/  SHFL.BFLY PT, R7, R56, 0x2, 0x1f ;  /* 0x0c401f0038077f89 */ /* 0x000e6c00000e0000 */
[----:B------:R-:W-:Y:S01]  /*3640*/  MUFU.EX2 R6, R6 ;  /* 0x0000000600067308 */ /* 0x000fe20000000800 */
[----:B0-----:R-:W-:Y:S01]  /*3650*/  FADD.FTZ R44, R181, R24 ;  /* 0x00000018b52c7221 */ /* 0x001fe20000010000 */
[----:B------:R-:W-:-:S06]  /*3660*/  F2FP.F16.F32.PACK_AB R181, R24, R181 ;  /* 0x000000b518b5723e */ /* 0x000fcc00000000ff */
[----:B------:R-:W-:Y:S08]  /*3670*/  MUFU.EX2 R177, R177 ;  /* 0x000000b100b17308 */ /* 0x000ff00000000800 */
[----:B------:R-:W-:Y:S01]  /*3680*/  MUFU.EX2 R8, R8 ;  /* 0x0000000800087308 */ /* 0x000fe20000000800 */
[----:B-1----:R-:W-:-:S05]  /*3690*/  FMNMX.FTZ R38, R56, R7, !PT ;  /* 0x0000000738267209 */ /* 0x002fca0007810000 */
[----:B------:R-:W0:Y:S02]  /*36a0*/  SHFL.BFLY PT, R7, R38, 0x1, 0x1f ;  /* 0x0c201f0026077f89 */ /* 0x000e2400000e0000 */
[----:B------:R-:W-:Y:S08]  /*36b0*/  MUFU.EX2 R179, R179 ;  /* 0x000000b300b37308 */ /* 0x000ff00000000800 */
[----:B------:R-:W-:Y:S08]  /*36c0*/  MUFU.EX2 R10, R10 ;  /* 0x0000000a000a7308 */ /* 0x000ff00000000800 */
[----:B------:R-:W-:Y:S01]  /*36d0*/  MUFU.EX2 R173, R173 ;  /* 0x000000ad00ad7308 */ /* 0x000fe20000000800 */
[----:B0-----:R-:W-:-:S07]  /*36e0*/  FMNMX.FTZ R7, R38, R7, !PT ;  /* 0x0000000726077209 */ /* 0x001fce0007810000 */
[----:B------:R-:W-:Y:S01]  /*36f0*/  MUFU.EX2 R12, R12 ;  /* 0x0000000c000c7308 */ /* 0x000fe20000000800 */
[-C--:B------:R-:W-:Y:S01]  /*3700*/  FFMA.FTZ R38, R50, R4.reuse, -R25 ;  /* 0x0000000432267223 */ /* 0x080fe20000010819 */
[C---:B------:R-:W-:Y:S01]  /*3710*/  FSETP.NEU.FTZ.AND P1, PT, R7.reuse, -INF , PT ;  /* 0xff8000000700780b */ /* 0x040fe20003f3d000 */
[----:B------:R-:W-:-:S05]  /*3720*/  FMUL.FTZ R40, R7, R4 ;  /* 0x0000000407287220 */ /* 0x000fca0000410000 */
[----:B------:R-:W-:Y:S01]  /*3730*/  MUFU.EX2 R175, R175 ;  /* 0x000000af00af7308 */ /* 0x000fe20000000800 */
[----:B------:R-:W-:Y:S02]  /*3740*/  FSEL R40, R40, RZ, P1 ;  /* 0x000000ff28287208 */ /* 0x000fe40000800000 */
[----:B------:R-:W-:-:S03]  /*3750*/  PLOP3.LUT P1, PT, PT, PT, UP0, 0x80, 0x0 ;  /* 0x000000000000781c */ /* 0x000fc60003f2f008 */
        /* <DEDUP_REMOVED lines=28> */
[-C--:B------:R-:W-:Y:S01]  /*3920*/  FFMA.FTZ R69, R69, R4.reuse, -R40 ;  /* 0x0000000445457223 */ /* 0x080fe20000010828 */
[----:B------:R-:W2:Y:S01]  /*3930*/  MUFU.EX2 R182, R43 ;  /* 0x0000002b00b67308 */ /* 0x000ea20000000800 */
[----:B0-----:R-:W-:Y:S01]  /*3940*/  FADD.FTZ R42, R3, R180 ;  /* 0x000000b4032a7221 */ /* 0x001fe20000010000 */
[----:B------:R-:W-:Y:S01]  /*3950*/  F2FP.F16.F32.PACK_AB R180, R180, R3 ;  /* 0x00000003b4b4723e */ /* 0x000fe200000000ff */
[-CC-:B------:R-:W-:Y:S01]  /*3960*/  FFMA.FTZ R71, R71, R4.reuse, -R40.reuse ;  /* 0x0000000447477223 */ /* 0x180fe20000010828 */
[-CC-:B------:R-:W-:Y:S01]  /*3970*/  FFMA.FTZ R73, R73, R4.reuse, -R40.reuse ;  /* 0x0000000449497223 */ /* 0x180fe20000010828 */
[-CC-:B------:R-:W-:Y:S01]  /*3980*/  FFMA.FTZ R75, R75, R4.reuse, -R40.reuse ;  /* 0x000000044b4b7223 */ /* 0x180fe20000010828 */
[-CC-:B------:R-:W-:Y:S01]  /*3990*/  FFMA.FTZ R77, R77, R4.reuse, -R40.reuse ;  /* 0x000000044d4d7223 */ /* 0x180fe20000010828 */
[-C--:B------:R-:W-:Y:S01]  /*39a0*/  FFMA.FTZ R41, R41, R4.reuse, -R40 ;  /* 0x0000000429297223 */ /* 0x080fe20000010828 */
[----:B------:R-:W0:Y:S01]  /*39b0*/  MUFU.EX2 R45, R45 ;  /* 0x0000002d002d7308 */ /* 0x000e220000000800 */
[----:B-1----:R-:W-:Y:S01]  /*39c0*/  FADD.FTZ R5, R39, R42 ;  /* 0x0000002a27057221 */ /* 0x002fe20000010000 */
[----:B------:R-:W-:-:S06]  /*39d0*/  FFMA.FTZ R40, R79, R4, -R40 ;  /* 0x000000044f287223 */ /* 0x000fcc0000010828 */
[----:B------:R-:W1:Y:S01]  /*39e0*/  MUFU.EX2 R176, R47 ;  /* 0x0000002f00b07308 */ /* 0x000e620000000800 */
[C---:B--2---:R-:W-:Y:S01]  /*39f0*/  FADD.FTZ R42, R182.reuse, R5 ;  /* 0x00000005b62a7221 */ /* 0x044fe20000010000 */
[----:B------:R-:W-:-:S06]  /*3a00*/  F2FP.F16.F32.PACK_AB R182, R182, R39 ;  /* 0x00000027b6b6723e */ /* 0x000fcc00000000ff */
[----:B------:R-:W2:Y:S01]  /*3a10*/  MUFU.EX2 R49, R49 ;  /* 0x0000003100317308 */ /* 0x000ea20000000800 */
[----:B0-----:R-:W-:-:S07]  /*3a20*/  FADD.FTZ R5, R45, R42 ;  /* 0x0000002a2d057221 */ /* 0x001fce0000010000 */
[----:B------:R0:W3:Y:S01]  /*3a30*/  MUFU.EX2 R178, R11 ;  /* 0x0000000b00b27308 */ /* 0x0000e20000000800 */
[C---:B-1----:R-:W-:Y:S01]  /*3a40*/  FADD.FTZ R0, R176.reuse, R5 ;  /* 0x00000005b0007221 */ /* 0x042fe20000010000 */
[----:B------:R-:W-:-:S06]  /*3a50*/  F2FP.F16.F32.PACK_AB R176, R176, R45 ;  /* 0x0000002db0b0723e */ /* 0x000fcc00000000ff */
[----:B------:R-:W1:Y:S01]  /*3a60*/  MUFU.EX2 R15, R15 ;  /* 0x0000000f000f7308 */ /* 0x000e620000000800 */
[----:B0-----:R-:W-:Y:S01]  /*3a70*/  FADD.FTZ R11, R183, R44 ;  /* 0x0000002cb70b7221 */ /* 0x001fe20000010000 */
[----:B--2---:R-:W-:Y:S01]  /*3a80*/  FADD.FTZ R5, R49, R0 ;  /* 0x0000000031057221 */ /* 0x004fe20000010000 */
[C---:B------:R-:W-:Y:S02]  /*3a90*/  F2FP.F16.F32.PACK_AB R183, R6.reuse, R183 ;  /* 0x000000b706b7723e */ /* 0x040fe400000000ff */
[----:B------:R-:W-:-:S03]  /*3aa0*/  FADD.FTZ R44, R6, R11 ;  /* 0x0000000b062c7221 */ /* 0x000fc60000010000 */
[----:B------:R-:W0:Y:S01]  /*3ab0*/  MUFU.EX2 R172, R51 ;  /* 0x0000003300ac7308 */ /* 0x000e220000000800 */
[----:B------:R-:W-:Y:S01]  /*3ac0*/  FADD.FTZ R11, R177, R44 ;  /* 0x0000002cb10b7221 */ /* 0x000fe20000010000 */
[----:B---3--:R-:W-:Y:S01]  /*3ad0*/  FADD.FTZ R0, R178, R5 ;  /* 0x00000005b2007221 */ /* 0x008fe20000010000 */
[C---:B------:R-:W-:Y:S02]  /*3ae0*/  F2FP.F16.F32.PACK_AB R177, R8.reuse, R177 ;  /* 0x000000b108b1723e */ /* 0x040fe400000000ff */
[----:B------:R-:W-:Y:S01]  /*3af0*/  FADD.FTZ R42, R8, R11 ;  /* 0x0000000b082a7221 */ /* 0x000fe20000010000 */
[----:B------:R-:W-:Y:S02]  /*3b00*/  F2FP.F16.F32.PACK_AB R178, R178, R49 ;  /* 0x00000031b2b2723e */ /* 0x000fe400000000ff */
[----:B------:R-:W2:Y:S01]  /*3b10*/  MUFU.EX2 R21, R21 ;  /* 0x0000001500157308 */ /* 0x000ea20000000800 */
[----:B------:R-:W-:Y:S01]  /*3b20*/  FADD.FTZ R11, R179, R42 ;  /* 0x0000002ab30b7221 */ /* 0x000fe20000010000 */
[----:B-1----:R-:W-:Y:S01]  /*3b30*/  FADD.FTZ R5, R15, R0 ;  /* 0x000000000f057221 */ /* 0x002fe20000010000 */
[----:B------:R-:W-:-:S02]  /*3b40*/  F2FP.F16.F32.PACK_AB R179, R10, R179 ;  /* 0x000000b30ab3723e */ /* 0x000fc400000000ff */
[----:B------:R-:W-:-:S03]  /*3b50*/  FADD.FTZ R42, R10, R11 ;  /* 0x0000000b0a2a7221 */ /* 0x000fc60000010000 */
[----:B------:R-:W1:Y:S01]  /*3b60*/  MUFU.EX2 R174, R53 ;  /* 0x0000003500ae7308 */ /* 0x000e620000000800 */
[----:B------:R-:W-:Y:S01]  /*3b70*/  FADD.FTZ R11, R173, R42 ;  /* 0x0000002aad0b7221 */ /* 0x000fe20000010000 */
[----:B0-----:R-:W-:Y:S01]  /*3b80*/  FADD.FTZ R0, R172, R5 ;  /* 0x00000005ac007221 */ /* 0x001fe20000010000 */
[C---:B------:R-:W-:Y:S02]  /*3b90*/  F2FP.F16.F32.PACK_AB R173, R12.reuse, R173 ;  /* 0x000000ad0cad723e */ /* 0x040fe400000000ff */
[----:B------:R-:W-:Y:S01]  /*3ba0*/  FADD.FTZ R42, R12, R11 ;  /* 0x0000000b0c2a7221 */ /* 0x000fe20000010000 */
[----:B------:R-:W-:Y:S02]  /*3bb0*/  F2FP.F16.F32.PACK_AB R172, R172, R15 ;  /* 0x0000000facac723e */ /* 0x000fe400000000ff */
[----:B------:R-:W0:Y:S01]  /*3bc0*/  MUFU.EX2 R14, R14 ;  /* 0x0000000e000e7308 */ /* 0x000e220000000800 */
[----:B--2---:R-:W-:Y:S01]  /*3bd0*/  FADD.FTZ R5, R21, R0 ;  /* 0x0000000015057221 */ /* 0x004fe20000010000 */
[----:B------:R-:W-:-:S06]  /*3be0*/  FADD.FTZ R11, R175, R42 ;  /* 0x0000002aaf0b7221 */ /* 0x000fcc0000010000 */
        /* <DEDUP_REMOVED lines=99> */
[----:B-1----:R-:W-:Y:S01]  /*4220*/  FADD.FTZ R5, R159, R8 ;  /* 0x000000089f057221 */ /* 0x002fe20000010000 */
[C---:B0-----:R-:W-:Y:S01]  /*4230*/  FADD.FTZ R0, R40.reuse, R3 ;  /* 0x0000000328007221 */ /* 0x041fe20000010000 */
[----:B------:R-:W-:Y:S02]  /*4240*/  F2FP.F16.F32.PACK_AB R158, R40, R41 ;  /* 0x00000029289e723e */ /* 0x000fe400000000ff */
[C---:B--2---:R-:W-:Y:S01]  /*4250*/  FADD.FTZ R3, R6.reuse, R5 ;  /* 0x0000000506037221 */ /* 0x044fe20000010000 */
[----:B------:R-:W-:Y:S01]  /*4260*/  F2FP.F16.F32.PACK_AB R159, R6, R159 ;  /* 0x0000009f069f723e */ /* 0x000fe200000000ff */
[----:B------:R-:W-:Y:S06]  /*4270*/  @!P1 BRA `(.L_x_8888) ;  /* 0x0000003000849947 */ /* 0x000fec0003800000 */
[----:B------:R-:W-:Y:S01]  /*4280*/  IMAD.MOV.U32 R6, RZ, RZ, R9 ;  /* 0x000000ffff067224 */ /* 0x000fe200078e0009 */
[----:B------:R-:W-:Y:S01]  /*4290*/  UMOV UR57, UR44 ;  /* 0x0000002c00397c82 */ /* 0x000fe20008000000 */
[----:B------:R-:W-:Y:S01]  /*42a0*/  IMAD.MOV.U32 R5, RZ, RZ, R7 ;  /* 0x000000ffff057224 */ /* 0x000fe200078e0007 */
[----:B------:R-:W-:Y:S01]  /*42b0*/  UMOV UR55, UR43 ;  /* 0x0000002b00377c82 */ /* 0x000fe20008000000 */
[----:B------:R-:W-:Y:S01]  /*42c0*/  IMAD.MOV.U32 R151, RZ, RZ, RZ ;  /* 0x000000ffff977224 */ /* 0x000fe200078e00ff */
[----:B------:R-:W-:Y:S01]  /*42d0*/  ULDC UR52, c[0x0][0x288] ;  /* 0x0000a20000347ab9 */ /* 0x000fe20000000800 */
[----:B------:R-:W-:-:S05]  /*42e0*/  ULDC UR53, c[0x0][0x9d8] ;  /* 0x0002760000357ab9 */ /* 0x000fca0000000800 */
.L_x_8899:
[----:B------:R-:W-:Y:S01]  /*42f0*/  ISETP.NE.AND P2, PT, RZ, UR40, PT ;  /* 0x00000028ff007c0c */ /* 0x000fe2000bf45270 */
[----:B------:R-:W-:-:S04]  /*4300*/  UISETP.NE.AND UP0, UPT, UR55, 0x1, UPT ;  /* 0x000000013700788c */ /* 0x000fc8000bf05270 */
[----:B------:R-:W-:-:S04]  /*4310*/  USEL UR44, URZ, 0x1, UP0 ;  /* 0x000000013f2c7887 */ /* 0x000fc80008000000 */
[----:B------:R-:W-:-:S04]  /*4320*/  ULOP3.LUT UR44, UR57, UR44, URZ, 0x3c, !UPT ;  /* 0x0000002c392c7292 */ /* 0x000fc8000f8e3c3f */
[----:B------:R-:W-:Y:S08]  /*4330*/  @P2 BRA `(.L_x_8889) ;  /* 0x0000000000382947 */ /* 0x000ff00003800000 */
[----:B------:R-:W-:Y:S05]  /*4340*/  @!P0 BRA `(.L_x_8890) ;  /* 0x0000000000048947 */ /* 0x000fea0003800000 */
[----:B------:R-:W-:Y:S01]  /*4350*/  BPT.TRAP 0x1 ;  /* 0x000000040000795c */ /* 0x000fe20000300000 */
.L_x_8890:
        /* <DEDUP_REMOVED lines=9> */
.L_x_8891:
[----:B-1----:R-:W-:Y:S05]  /*43f0*/  @P1 BRA `(.L_x_8889) ;  /* 0x0000000000081947 */ /* 0x002fea0003800000 */
[----:B------:R-:W1:Y:S02]  /*4400*/  SYNCS.PHASECHK.TRANS64.TRYWAIT P1, [UR6+0x28830], R4 ;  /* 0x02883004ff0075a7 */ /* 0x000e640008020146 */
[----:B-1----:R-:W-:Y:S05]  /*4410*/  @!P1 BRA `(.L_x_8892) ;  /* 0x000000c000b49947 */ /* 0x002fea0003800000 */
.L_x_8889:
        /* <DEDUP_REMOVED lines=48> */
.L_x_8894:
[----:B------:R-:W-:Y:S01]  /*4720*/  ULEA UR6, UR55, UR41, 0x3 ;  /* 0x0000002937067291 */ /* 0x000fe2000f8e183f */
[----:B------:R-:W-:-:S05]  /*4730*/  IMAD.U32 R4, RZ, RZ, UR57 ;  /* 0x00000039ff047e24 */ /* 0x000fca000f8e00ff */
[----:B------:R-:W-:-:S04]  /*4740*/  SHF.L.U32 R4, R4, 0x1f, RZ ;  /* 0x0000001f04047819 */ /* 0x000fc800000006ff */
[----:B------:R0:W1:Y:S01]  /*4750*/  SYNCS.PHASECHK.TRANS64.TRYWAIT P1, [UR6+0x28850], R4 ;  /* 0x02885004ff0075a7 */ /* 0x0000620008020146 */
[----:B------:R-:W-:Y:S05]  /*4760*/  @!P0 BRA `(.L_x_8895) ;  /* 0x0000000000048947 */ /* 0x000fea0003800000 */
[----:B------:R-:W-:Y:S01]  /*4770*/  BPT.TRAP 0x1 ;  /* 0x000000040000795c */ /* 0x000fe20000300000 */
.L_x_8895:
[----:B-1----:R-:W-:Y:S05]  /*4780*/  @P1 BRA `(.L_x_8893) ;  /* 0x0000000000081947 */ /* 0x002fea0003800000 */
[----:B------:R-:W1:Y:S02]  /*4790*/  SYNCS.PHASECHK.TRANS64.TRYWAIT P1, [UR6+0x28850], R4 ;  /* 0x02885004ff0075a7 */ /* 0x000e640008020146 */
[----:B-1----:R-:W-:Y:S05]  /*47a0*/  @!P1 BRA `(.L_x_8896) ;  /* 0x000000bc00e89947 */ /* 0x002fea0003800000 */
.L_x_8893:
        /* <DEDUP_REMOVED lines=49> */
.L_x_8897:
[----:B------:R-:W-:Y:S01]  /*4ac0*/  UISETP.NE.AND UP0, UPT, UR49, URZ, UPT ;  /* 0x0000003f3100728c */ /* 0x000fe2000bf05270 */
[----:B------:R-:W-:Y:S02]  /*4ad0*/  VIADD R13, R17, UR37 ;  /* 0x00000025110d7c36 */ /* 0x000fe40008000000 */
[----:B------:R-:W-:Y:S01]  /*4ae0*/  FMUL.FTZ R12, R31, UR53 ;  /* 0x000000351f0c7c20 */ /* 0x000fe20008410000 */
[----:B------:R-:W-:Y:S01]  /*4af0*/  FMUL.FTZ R24, R24, UR53 ;  /* 0x0000003518187c20 */ /* 0x000fe20008410000 */
[----:B------:R-:W1:Y:S01]  /*4b00*/  LDC R31, c[0x0][0x2f0] ;  /* 0x0000bc00ff1f7b82 */ /* 0x000e620000000800 */
[----:B------:R-:W-:Y:S01]  /*4b10*/  FMUL.FTZ R15, R35, UR53 ;  /* 0x00000035230f7c20 */ /* 0x000fe20008410000 */
[----:B------:R-:W-:Y:S01]  /*4b20*/  PLOP3.LUT P1, PT, PT, PT, UP0, 0x80, 0x0 ;  /* 0x000000000000781c */ /* 0x000fe20003f2f008 */
[----:B------:R2:W3:Y:S01]  /*4b30*/  MUFU.TANH R11, R24 ;  /* 0x00000018000b7308 */ /* 0x0004e20000002400 */
[----:B------:R-:W-:Y:S01]  /*4b40*/  PLOP3.LUT P2, PT, PT, PT, UP0, 0x80, 0x0 ;  /* 0x000000000000781c */ /* 0x000fe20003f4f008 */
[----:B------:R-:W-:Y:S01]  /*4b50*/  FMUL.FTZ R25, R25, UR53 ;  /* 0x0000003519197c20 */ /* 0x000fe20008410000 */
[----:B------:R-:W-:Y:S01]  /*4b60*/  FMUL.FTZ R28, R28, UR53 ;  /* 0x000000351c1c7c20 */ /* 0x000fe20008410000 */
[----:B------:R-:W-:Y:S01]  /*4b70*/  @UP0 ULDC UR6, c[0x0][0x44c] ;  /* 0x0001130000060ab9 */ /* 0x000fe20000000800 */
[----:B------:R-:W-:Y:S01]  /*4b80*/  FMUL.FTZ R29, R29, UR53 ;  /* 0x000000351d1d7c20 */ /* 0x000fe20008410000 */
[----:B------:R-:W-:Y:S01]  /*4b90*/  FMUL.FTZ R32, R32, UR53 ;  /* 0x0000003520207c20 */ /* 0x000fe20008410000 */
[----:B------:R-:W-:Y:S01]  /*4ba0*/  FMUL.FTZ R33, R33, UR53 ;  /* 0x0000003521217c20 */ /* 0x000fe20008410000 */
[----:B------:R-:W4:Y:S01]  /*4bb0*/  MUFU.TANH R175, R25 ;  /* 0x0000001900af7308 */ /* 0x000f220000002400 */
[----:B--2---:R-:W-:Y:S01]  /*4bc0*/  FMUL.FTZ R24, R42, UR53 ;  /* 0x000000352a187c20 */ /* 0x004fe20008410000 */
[----:B------:R-:W-:Y:S01]  /*4bd0*/  FMUL.FTZ R40, R40, UR53 ;  /* 0x0000003528287c20 */ /* 0x000fe20008410000 */
[----:B------:R-:W-:Y:S01]  /*4be0*/  FMUL.FTZ R36, R36, UR53 ;  /* 0x0000003524247c20 */ /* 0x000fe20008410000 */
[----:B0-----:R-:W-:Y:S01]  /*4bf0*/  @P1 IMAD.HI.U32 R4, R13, UR6, RZ ;  /* 0x000000060d041c27 */ /* 0x001fe2000f8e00ff */
[----:B------:R-:W-:-:S03]  /*4c00*/  @UP0 ULDC UR6, c[0x0][0x450] ;  /* 0x0001140000060ab9 */ /* 0x000fc60000000800 */
[----:B------:R-:W-:Y:S01]  /*4c10*/  FMUL.FTZ R37, R37, UR53 ;  /* 0x0000003525257c20 */ /* 0x000fe20008410000 */
[----:B------:R-:W-:Y:S01]  /*4c20*/  FMUL.FTZ R41, R41, UR53 ;  /* 0x0000003529297c20 */ /* 0x000fe20008410000 */
[----:B------:R-:W0:Y:S01]  /*4c30*/  MUFU.TANH R173, R28 ;  /* 0x0000001c00ad7308 */ /* 0x000e220000002400 */
[----:B------:R-:W-:Y:S01]  /*4c40*/  @P2 SHF.R.U32.HI R13, RZ, UR6, R4 ;  /* 0x00000006ff0d2c19 */ /* 0x000fe20008011604 */
[----:B------:R-:W-:Y:S01]  /*4c50*/  UMOV UR6, 0xffffff80 ;  /* 0xffffff8000067882 */ /* 0x000fe20000000000 */
[----:B------:R-:W-:Y:S01]  /*4c60*/  FMUL.FTZ R44, R44, UR53 ;  /* 0x000000352c2c7c20 */ /* 0x000fe20008410000 */
[----:B------:R-:W-:Y:S01]  /*4c70*/  UIMAD UR6, UR56, UR6, 0x1 ;  /* 0x00000001380674a4 */ /* 0x000fe2000f8e0206 */
[----:B------:R-:W-:Y:S01]  /*4c80*/  FMUL.FTZ R45, R45, UR53 ;  /* 0x000000352d2d7c20 */ /* 0x000fe20008410000 */
[----:B------:R-:W2:Y:S01]  /*4c90*/  SHFL.IDX PT, R7, R13, RZ, 0x1c1f ;  /* 0x001c1fff0d077589 */ /* 0x000ea200000e0000 */
[----:B------:R-:W-:Y:S01]  /*4ca0*/  FMUL.FTZ R48, R48, UR53 ;  /* 0x0000003530307c20 */ /* 0x000fe20008410000 */
[----:B------:R-:W5:Y:S01]  /*4cb0*/  MUFU.TANH R29, R29 ;  /* 0x0000001d001d7308 */ /* 0x000f620000002400 */
[----:B------:R-:W-:Y:S01]  /*4cc0*/  FMUL.FTZ R49, R49, UR53 ;  /* 0x0000003531317c20 */ /* 0x000fe20008410000 */
[----:B------:R-:W-:-:S02]  /*4cd0*/  IMAD.U32 R35, RZ, RZ, UR6 ;  /* 0x00000006ff237e24 */ /* 0x000fc4000f8e00ff */
[----:B------:R-:W-:Y:S01]  /*4ce0*/  FMUL.FTZ R52, R52, UR53 ;  /* 0x0000003534347c20 */ /* 0x000fe20008410000 */
[----:B------:R-:W-:Y:S01]  /*4cf0*/  FMUL.FTZ R53, R53, UR53 ;  /* 0x0000003535357c20 */ /* 0x000fe20008410000 */
[----:B------:R-:W-:Y:S01]  /*4d00*/  FMUL.FTZ R56, R56, UR53 ;  /* 0x0000003538387c20 */ /* 0x000fe20008410000 */
[----:B------:R-:W-:Y:S02]  /*4d10*/  IMAD R42, R16, -0x2, R35 ;  /* 0xfffffffe102a7824 */ /* 0x000fe400078e0223 */
[----:B------:R-:W-:Y:S01]  /*4d20*/  FMUL.FTZ R57, R57, UR53 ;  /* 0x0000003539397c20 */ /* 0x000fe20008410000 */
[----:B------:R-:W5:Y:S01]  /*4d30*/  MUFU.TANH R169, R32 ;  /* 0x0000002000a97308 */ /* 0x000f620000002400 */
[----:B------:R-:W-:Y:S01]  /*4d40*/  FMUL.FTZ R60, R60, UR53 ;  /* 0x000000353c3c7c20 */ /* 0x000fe20008410000 */
[----:B-1----:R-:W-:Y:S02]  /*4d50*/  IMAD R42, R31, UR48, R42 ;  /* 0x000000301f2a7c24 */ /* 0x002fe4000f8e022a */
        /* <DEDUP_REMOVED lines=13> */
[----:B------:R2:W-:Y:S01]  /*4e30*/  MUFU.TANH R161, R40 ;  /* 0x0000002800a17308 */ /* 0x0005e20000002400 */
[----:B------:R-:W-:Y:S01]  /*4e40*/  FMUL.FTZ R38, R59, UR53 ;  /* 0x000000353b267c20 */ /* 0x000fe20008410000 */
[----:B------:R-:W-:Y:S01]  /*4e50*/  ISETP.GT.AND P1, PT, R4, RZ, PT ;  /* 0x000000ff0400720c */ /* 0x000fe20003f24270 */
[----:B------:R-:W-:Y:S01]  /*4e60*/  FMUL.FTZ R68, R68, UR53 ;  /* 0x0000003544447c20 */ /* 0x000fe20008410000 */
[----:B------:R-:W-:Y:S01]  /*4e70*/  ISETP.GT.AND P2, PT, R4, 0x1, PT ;  /* 0x000000010400780c */ /* 0x000fe20003f44270 */
[----:B------:R-:W-:Y:S01]  /*4e80*/  FMUL.FTZ R72, R72, UR53 ;  /* 0x0000003548487c20 */ /* 0x000fe20008410000 */
[----:B---3--:R-:W-:Y:S01]  /*4e90*/  FSEL R11, R11, -INF , P1 ;  /* 0xff8000000b0b7808 */ /* 0x008fe20000800000 */
[----:B------:R-:W-:Y:S01]  /*4ea0*/  FMUL.FTZ R73, R73, UR53 ;  /* 0x0000003549497c20 */ /* 0x000fe20008410000 */
[----:B------:R-:W-:Y:S01]  /*4eb0*/  ISETP.GT.AND P1, PT, R4, 0x8, PT ;  /* 0x000000080400780c */ /* 0x000fe20003f24270 */
[----:B------:R-:W3:Y:S01]  /*4ec0*/  MUFU.TANH R165, R36 ;  /* 0x0000002400a57308 */ /* 0x000ee20000002400 */
[----:B----4-:R-:W-:Y:S01]  /*4ed0*/  FSEL R175, R175, -INF , P2 ;  /* 0xff800000afaf7808 */ /* 0x010fe20001000000 */
[----:B------:R-:W-:Y:S01]  /*4ee0*/  FMUL.FTZ R21, R39, UR53 ;  /* 0x0000003527157c20 */ /* 0x000fe20008410000 */
[----:B--2---:R-:W-:Y:S01]  /*4ef0*/  FMNMX.FTZ R40, R11, R5, !PT ;  /* 0x000000050b287209 */ /* 0x004fe20007810000 */
        /* <DEDUP_REMOVED lines=15> */
[----:B------:R-:W-:Y:S01]  /*4ff0*/  FSEL R169, R169, -INF , P1 ;  /* 0xff800000a9a97808 */ /* 0x000fe20000800000 */
[----:B------:R-:W-:Y:S01]  /*5000*/  FMUL.FTZ R85, R85, UR53 ;  /* 0x0000003555557c20 */ /* 0x000fe20008410000 */
[----:B------:R-:W-:Y:S01]  /*5010*/  FMNMX.FTZ R40, R171, R40, !PT ;  /* 0x00000028ab287209 */ /* 0x000fe20007810000 */
[----:B------:R-:W4:Y:S01]  /*5020*/  SHFL.IDX PT, R13, R13, 0x1, 0x1c1f ;  /* 0x003c1f000d0d7f89 */ /* 0x000f2200000e0000 */
[----:B------:R-:W-:Y:S01]  /*5030*/  ISETP.GT.AND P1, PT, R4, 0x18, PT ;  /* 0x000000180400780c */ /* 0x000fe20003f24270 */
[----:B------:R-:W5:Y:S01]  /*5040*/  MUFU.TANH R44, R44 ;  /* 0x0000002c002c7308 */ /* 0x000f620000002400 */
[----:B-1----:R-:W-:Y:S01]  /*5050*/  FSEL R167, R33, -INF , P2 ;  /* 0xff80000021a77808 */ /* 0x002fe20001000000 */
[----:B------:R-:W-:Y:S01]  /*5060*/  FMUL.FTZ R8, R26, UR53 ;  /* 0x000000351a087c20 */ /* 0x000fe20008410000 */
[----:B------:R-:W-:Y:S01]  /*5070*/  FMNMX.FTZ R40, R169, R40, !PT ;  /* 0x00000028a9287209 */ /* 0x000fe20007810000 */
[----:B------:R-:W-:Y:S01]  /*5080*/  FMUL.FTZ R26, R46, UR53 ;  /* 0x000000352e1a7c20 */ /* 0x000fe20008410000 */
[----:B------:R-:W-:Y:S01]  /*5090*/  ISETP.GT.AND P2, PT, R4, 0x19, PT ;  /* 0x000000190400780c */ /* 0x000fe20003f44270 */
[----:B------:R-:W-:Y:S01]  /*50a0*/  FMUL.FTZ R28, R50, UR53 ;  /* 0x00000035321c7c20 */ /* 0x000fe20008410000 */
[----:B---3--:R-:W-:Y:S01]  /*50b0*/  FSEL R165, R165, -INF , P1 ;  /* 0xff800000a5a57808 */ /* 0x008fe20000800000 */
[----:B------:R-:W1:Y:S01]  /*50c0*/  MUFU.TANH R45, R45 ;  /* 0x0000002d002d7308 */ /* 0x000e620000002400 */
[----:B------:R-:W-:Y:S01]  /*50d0*/  FMNMX.FTZ R40, R167, R40, !PT ;  /* 0x00000028a7287209 */ /* 0x000fe20007810000 */
[----:B------:R-:W-:Y:S01]  /*50e0*/  FMUL.FTZ R50, R83, UR53 ;  /* 0x0000003553327c20 */ /* 0x000fe20008410000 */
[----:B------:R-:W-:Y:S01]  /*50f0*/  ISETP.GT.AND P1, PT, R4, 0x20, PT ;  /* 0x000000200400780c */ /* 0x000fe20003f24270 */
[----:B------:R-:W-:Y:S01]  /*5100*/  FMUL.FTZ R32, R54, UR53 ;  /* 0x0000003536207c20 */ /* 0x000fe20008410000 */
[----:B0-----:R-:W-:Y:S01]  /*5110*/  FSEL R163, R37, -INF , P2 ;  /* 0xff80000025a37808 */ /* 0x001fe20001000000 */
[----:B------:R-:W-:Y:S01]  /*5120*/  FMUL.FTZ R54, R87, UR53 ;  /* 0x0000003557367c20 */ /* 0x000fe20008410000 */
[----:B------:R-:W-:Y:S01]  /*5130*/  FMNMX.FTZ R40, R165, R40, !PT ;  /* 0x00000028a5287209 */ /* 0x000fe20007810000 */
[----:B------:R-:W0:Y:S01]  /*5140*/  MUFU.TANH R48, R48 ;  /* 0x0000003000307308 */ /* 0x000e220000002400 */
[----:B------:R-:W-:Y:S01]  /*5150*/  ISETP.GT.AND P2, PT, R4, 0x21, PT ;  /* 0x000000210400780c */ /* 0x000fe20003f44270 */
[----:B------:R-:W-:Y:S01]  /*5160*/  FMUL.FTZ R36, R58, UR53 ;  /* 0x000000353a247c20 */ /* 0x000fe20008410000 */
[----:B------:R-:W-:Y:S01]  /*5170*/  FSEL R161, R161, -INF , P1 ;  /* 0xff800000a1a17808 */ /* 0x000fe20000800000 */
[----:B------:R-:W-:Y:S01]  /*5180*/  FMUL.FTZ R58, R74, UR53 ;  /* 0x000000354a3a7c20 */ /* 0x000fe20008410000 */
[----:B------:R-:W-:Y:S01]  /*5190*/  FMNMX.FTZ R40, R163, R40, !PT ;  /* 0x00000028a3287209 */ /* 0x000fe20007810000 */
[----:B------:R-:W-:Y:S01]  /*51a0*/  FMUL.FTZ R46, R82, UR53 ;  /* 0x00000035522e7c20 */ /* 0x000fe20008410000 */
[----:B------:R-:W-:Y:S01]  /*51b0*/  ISETP.GT.AND P1, PT, R4, 0x28, PT ;  /* 0x000000280400780c */ /* 0x000fe20003f24270 */
[----:B------:R-:W3:Y:S01]  /*51c0*/  MUFU.TANH R49, R49 ;  /* 0x0000003100317308 */ /* 0x000ee20000002400 */
[----:B--2---:R-:W-:Y:S01]  /*51d0*/  FSEL R159, R41, -INF , P2 ;  /* 0xff800000299f7808 */ /* 0x004fe20001000000 */
[----:B------:R-:W-:Y:S01]  /*51e0*/  ULEA UR6, UR43, UR41, 0x3 ;  /* 0x000000292b067291 */ /* 0x000fe2000f8e183f */
[----:B------:R-:W-:-:S02]  /*51f0*/  FMNMX.FTZ R40, R161, R40, !PT ;  /* 0x00000028a1287209 */ /* 0x000fc40007810000 */
[----:B------:R-:W-:Y:S01]  /*5200*/  ISETP.GT.AND P2, PT, R4, 0x29, PT ;  /* 0x000000290400780c */ /* 0x000fe20003f44270 */
[----:B------:R-:W-:Y:S01]  /*5210*/  UIADD3 UR6, UR6, 0x28840, URZ ;  /* 0x0002884006067890 */ /* 0x000fe2000fffe03f */
[----:B-----5:R-:W-:Y:S01]  /*5220*/  FSEL R157, R44, -INF , P1 ;  /* 0xff8000002c9d7808 */ /* 0x020fe20000800000 */
[----:B------:R-:W2:Y:S01]  /*5230*/  MUFU.TANH R52, R52 ;  /* 0x0000003400347308 */ /* 0x000ea20000002400 */
[----:B------:R-:W-:Y:S01]  /*5240*/  FMNMX.FTZ R40, R159, R40, !PT ;  /* 0x000000289f287209 */ /* 0x000fe20007810000 */
[----:B------:R-:W-:Y:S01]  /*5250*/  FMUL.FTZ R44, R78, UR53 ;  /* 0x000000354e2c7c20 */ /* 0x000fe20008410000 */
[C---:B------:R-:W-:Y:S01]  /*5260*/  ISETP.GT.AND P1, PT, R4.reuse, 0x30, PT ;  /* 0x000000300400780c */ /* 0x040fe20003f24270 */
[----:B------:R-:W-:Y:S01]  /*5270*/  UPRMT UR6, UR39, 0x654, UR6 ;  /* 0x0000065427067896 */ /* 0x000fe20008000006 */
[----:B-1----:R-:W-:Y:S02]  /*5280*/  FSEL R155, R45, -INF , P2 ;  /* 0xff8000002d9b7808 */ /* 0x002fe40001000000 */
[----:B------:R-:W-:Y:S01]  /*5290*/  FMNMX.FTZ R40, R157, R40, !PT ;  /* 0x000000289d287209 */ /* 0x000fe20007810000 */
[----:B------:R-:W-:Y:S01]  /*52a0*/  MUFU.TANH R53, R53 ;  /* 0x0000003500357308 */ /* 0x000fe20000002400 */
[----:B------:R-:W-:-:S02]  /*52b0*/  ISETP.GT.AND P2, PT, R4, 0x31, PT ;  /* 0x000000310400780c */ /* 0x000fc40003f44270 */
[----:B0-----:R-:W-:Y:S01]  /*52c0*/  FSEL R153, R48, -INF , P1 ;  /* 0xff80000030997808 */ /* 0x001fe20000800000 */
[----:B------:R-:W-:Y:S01]  /*52d0*/  FMUL.FTZ R48, R79, UR53 ;  /* 0x000000354f307c20 */ /* 0x000fe20008410000 */
[----:B------:R-:W-:Y:S01]  /*52e0*/  FMNMX.FTZ R40, R155, R40, !PT ;  /* 0x000000289b287209 */ /* 0x000fe20007810000 */
[----:B------:R-:W-:Y:S01]  /*52f0*/  SYNCS.ARRIVE.TRANS64.RED.A1T0 RZ, [UR6], RZ ;  /* 0x000000ffffff79a7 */ /* 0x000fe20008100406 */
[C---:B------:R-:W-:Y:S01]  /*5300*/  ISETP.GT.AND P1, PT, R4.reuse, 0x38, PT ;  /* 0x000000380400780c */ /* 0x040fe20003f24270 */
[----:B------:R-:W0:Y:S01]  /*5310*/  MUFU.TANH R56, R56 ;  /* 0x0000003800387308 */ /* 0x000e220000002400 */
[----:B---3--:R-:W-:Y:S02]  /*5320*/  FSEL R69, R49, -INF , P2 ;  /* 0xff80000031457808 */ /* 0x008fe40001000000 */
[----:B------:R-:W-:Y:S02]  /*5330*/  FMNMX.FTZ R40, R153, R40, !PT ;  /* 0x0000002899287209 */ /* 0x000fe40007810000 */
[----:B------:R-:W-:-:S02]  /*5340*/  ISETP.GT.AND P2, PT, R4, 0x39, PT ;  /* 0x000000390400780c */ /* 0x000fc40003f44270 */
[----:B------:R-:W-:Y:S01]  /*5350*/  FMNMX.FTZ R40, R69, R40, !PT ;  /* 0x0000002845287209 */ /* 0x000fe20007810000 */
[----:B------:R-:W1:Y:S01]  /*5360*/  MUFU.TANH R57, R57 ;  /* 0x0000003900397308 */ /* 0x000e620000002400 */
[----:B----4-:R-:W-:-:S04]  /*5370*/  IADD3 R42, R13, -UR52, R42 ;  /* 0x800000340d2a7c10 */ /* 0x010fc8000fffe02a */
[----:B------:R-:W-:-:S03]  /*5380*/  ISETP.GT.AND P3, PT, R42, 0x1, PT ;  /* 0x000000012a00780c */ /* 0x000fc60003f64270 */
[----:B------:R3:W4:Y:S08]  /*5390*/  MUFU.TANH R55, R60 ;  /* 0x0000003c00377308 */ /* 0x0007300000002400 */
[----:B------:R2:W-:Y:S01]  /*53a0*/  MUFU.TANH R47, R65 ;  /* 0x00000041002f7308 */ /* 0x0005e20000002400 */
[----:B---3--:R-:W-:-:S07]  /*53b0*/  FMUL.FTZ R60, R63, UR53 ;  /* 0x000000353f3c7c20 */ /* 0x008fce0008410000 */
[----:B------:R3:W5:Y:S01]  /*53c0*/  MUFU.TANH R51, R61 ;  /* 0x0000003d00337308 */ /* 0x0007620000002400 */
[----:B--2---:R-:W-:Y:S01]  /*53d0*/  FSEL R65, R52, -INF , P1 ;  /* 0xff80000034417808 */ /* 0x004fe20000800000 */
[----:B------:R-:W-:Y:S01]  /*53e0*/  FMUL.FTZ R52, R86, UR53 ;  /* 0x0000003556347c20 */ /* 0x000fe20008410000 */
[----:B------:R-:W-:Y:S02]  /*53f0*/  ISETP.GT.AND P1, PT, R4, 0x40, PT ;  /* 0x000000400400780c */ /* 0x000fe40003f24270 */
[----:B------:R-:W-:Y:S02]  /*5400*/  FMNMX.FTZ R40, R65, R40, !PT ;  /* 0x0000002841287209 */ /* 0x000fe40007810000 */
[----:B0-----:R-:W-:Y:S01]  /*5410*/  FSEL R59, R56, -INF , P1 ;  /* 0xff800000383b7808 */ /* 0x001fe20000800000 */
[----:B------:R-:W0:Y:S01]  /*5420*/  MUFU.TANH R64, R64 ;  /* 0x0000004000407308 */ /* 0x000e220000002400 */
[----:B---3--:R-:W-:Y:S01]  /*5430*/  FSEL R61, R53, -INF , P2 ;  /* 0xff800000353d7808 */ /* 0x008fe20001000000 */
[----:B------:R-:W-:Y:S01]  /*5440*/  FMUL.FTZ R56, R62, UR53 ;  /* 0x000000353e387c20 */ /* 0x000fe20008410000 */
[----:B------:R-:W-:Y:S01]  /*5450*/  ISETP.GT.AND P2, PT, R4, 0x41, PT ;  /* 0x000000410400780c */ /* 0x000fe20003f44270 */
[----:B------:R-:W-:Y:S01]  /*5460*/  FMUL.FTZ R62, R70, UR53 ;  /* 0x00000035463e7c20 */ /* 0x000fe20008410000 */
[----:B------:R-:W-:Y:S01]  /*5470*/  FMNMX.FTZ R40, R61, R40, !PT ;  /* 0x000000283d287209 */ /* 0x000fe20007810000 */
[----:B------:R-:W-:Y:S01]  /*5480*/  FMUL.FTZ R70, R75, UR53 ;  /* 0x000000354b467c20 */ /* 0x000fe20008410000 */
[----:B------:R-:W-:Y:S01]  /*5490*/  ISETP.GT.AND P1, PT, R4, 0x48, PT ;  /* 0x000000480400780c */ /* 0x000fe20003f24270 */
[----:B------:R-:W2:Y:S01]  /*54a0*/  MUFU.TANH R68, R68 ;  /* 0x0000004400447308 */ /* 0x000ea20000002400 */
[----:B-1----:R-:W-:-:S02]  /*54b0*/  FSEL R57, R57, -INF , P2 ;  /* 0xff80000039397808 */ /* 0x002fc40001000000 */
[----:B------:R-:W-:Y:S02]  /*54c0*/  FMNMX.FTZ R40, R59, R40, !PT ;  /* 0x000000283b287209 */ /* 0x000fe40007810000 */
[C---:B------:R-:W-:Y:S02]  /*54d0*/  ISETP.GT.AND P2, PT, R4.reuse, 0x49, PT ;  /* 0x000000490400780c */ /* 0x040fe40003f44270 */
[----:B----4-:R-:W-:Y:S01]  /*54e0*/  FSEL R55, R55, -INF , P1 ;  /* 0xff80000037377808 */ /* 0x010fe20000800000 */
[----:B------:R-:W1:Y:S01]  /*54f0*/  MUFU.TANH R7, R7 ;  /* 0x0000000700077308 */ /* 0x000e620000002400 */
[----:B------:R-:W-:Y:S02]  /*5500*/  FMNMX.FTZ R40, R57, R40, !PT ;  /* 0x0000002839287209 */ /* 0x000fe40007810000 */
[----:B------:R-:W-:Y:S02]  /*5510*/  ISETP.GT.AND P1, PT, R4, 0x50, PT ;  /* 0x000000500400780c */ /* 0x000fe40003f24270 */
[----:B-----5:R-:W-:-:S02]  /*5520*/  FSEL R51, R51, -INF , P2 ;  /* 0xff80000033337808 */ /* 0x020fc40001000000 */
[----:B------:R-:W-:Y:S01]  /*5530*/  FMNMX.FTZ R40, R55, R40, !PT ;  /* 0x0000002837287209 */ /* 0x000fe20007810000 */
[----:B------:R-:W3:Y:S01]  /*5540*/  MUFU.TANH R45, R72 ;  /* 0x00000048002d7308 */ /* 0x000ee20000002400 */
[----:B------:R-:W-:Y:S02]  /*5550*/  ISETP.GT.AND P2, PT, R4, 0x51, PT ;  /* 0x000000510400780c */ /* 0x000fe40003f44270 */
[----:B0-----:R-:W-:Y:S01]  /*5560*/  FSEL R53, R64, -INF , P1 ;  /* 0xff80000040357808 */ /* 0x001fe20000800000 */
[----:B------:R-:W-:Y:S01]  /*5570*/  FMUL.FTZ R64, R71, UR53 ;  /* 0x0000003547407c20 */ /* 0x000fe20008410000 */
[----:B------:R-:W-:Y:S02]  /*5580*/  FMNMX.FTZ R40, R51, R40, !PT ;  /* 0x0000002833287209 */ /* 0x000fe40007810000 */
[----:B------:R-:W-:Y:S01]  /*5590*/  ISETP.GT.AND P1, PT, R4, 0x58, PT ;  /* 0x000000580400780c */ /* 0x000fe20003f24270 */
[----:B------:R-:W0:Y:S01]  /*55a0*/  MUFU.TANH R39, R73 ;  /* 0x0000004900277308 */ /* 0x000e220000002400 */
[----:B------:R-:W-:-:S02]  /*55b0*/  FSEL R47, R47, -INF , P2 ;  /* 0xff8000002f2f7808 */ /* 0x000fc40001000000 */
[----:B------:R-:W-:Y:S02]  /*55c0*/  FMNMX.FTZ R40, R53, R40, !PT ;  /* 0x0000002835287209 */ /* 0x000fe40007810000 */
[----:B------:R-:W-:Y:S02]  /*55d0*/  ISETP.GT.AND P2, PT, R4, 0x59, PT ;  /* 0x000000590400780c */ /* 0x000fe40003f44270 */
[----:B--2---:R-:W-:Y:S01]  /*55e0*/  FSEL R49, R68, -INF , P1 ;  /* 0xff80000044317808 */ /* 0x004fe20000800000 */
[----:B------:R-:W2:Y:S01]  /*55f0*/  MUFU.TANH R41, R76 ;  /* 0x0000004c00297308 */ /* 0x000ea20000002400 */
[----:B------:R-:W-:Y:S01]  /*5600*/  FMNMX.FTZ R40, R47, R40, !PT ;  /* 0x000000282f287209 */ /* 0x000fe20007810000 */
[----:B------:R-:W-:Y:S01]  /*5610*/  FMUL.FTZ R68, R66, UR53 ;  /* 0x0000003542447c20 */ /* 0x000fe20008410000 */
[----:B------:R-:W-:Y:S01]  /*5620*/  ISETP.GT.AND P1, PT, R4, 0x60, PT ;  /* 0x000000600400780c */ /* 0x000fe20003f24270 */
[----:B------:R-:W-:Y:S01]  /*5630*/  FMUL.FTZ R66, R67, UR53 ;  /* 0x0000003543427c20 */ /* 0x000fe20008410000 */
[----:B-1----:R-:W-:-:S02]  /*5640*/  FSEL R43, R7, -INF , P2 ;  /* 0xff800000072b7808 */ /* 0x002fc40001000000 */
[----:B------:R-:W-:Y:S01]  /*5650*/  FMNMX.FTZ R40, R49, R40, !PT ;  /* 0x0000002831287209 */ /* 0x000fe20007810000 */
[----:B------:R-:W1:Y:S01]  /*5660*/  MUFU.TANH R31, R77 ;  /* 0x0000004d001f7308 */ /* 0x000e620000002400 */
[C---:B------:R-:W-:Y:S02]  /*5670*/  ISETP.GT.AND P2, PT, R4.reuse, 0x61, PT ;  /* 0x000000610400780c */ /* 0x040fe40003f44270 */
[----:B---3--:R-:W-:Y:S02]  /*5680*/  FSEL R45, R45, -INF , P1 ;  /* 0xff8000002d2d7808 */ /* 0x008fe40000800000 */
[----:B------:R-:W-:Y:S02]  /*5690*/  FMNMX.FTZ R40, R43, R40, !PT ;  /* 0x000000282b287209 */ /* 0x000fe40007810000 */
[----:B------:R-:W-:Y:S01]  /*56a0*/  ISETP.GT.AND P1, PT, R4, 0x68, PT ;  /* 0x000000680400780c */ /* 0x000fe20003f24270 */
[----:B------:R-:W3:Y:S01]  /*56b0*/  MUFU.TANH R33, R80 ;  /* 0x0000005000217308 */ /* 0x000ee20000002400 */
[----:B0-----:R-:W-:-:S02]  /*56c0*/  FSEL R39, R39, -INF , P2 ;  /* 0xff80000027277808 */ /* 0x001fc40001000000 */
[----:B------:R-:W-:Y:S02]  /*56d0*/  FMNMX.FTZ R40, R45, R40, !PT ;  /* 0x000000282d287209 */ /* 0x000fe40007810000 */
[C---:B------:R-:W-:Y:S02]  /*56e0*/  ISETP.GT.AND P2, PT, R4.reuse, 0x69, PT ;  /* 0x000000690400780c */ /* 0x040fe40003f44270 */
[----:B--2---:R-:W-:Y:S01]  /*56f0*/  FSEL R41, R41, -INF , P1 ;  /* 0xff80000029297808 */ /* 0x004fe20000800000 */
[----:B------:R-:W0:Y:S01]  /*5700*/  MUFU.TANH R35, R81 ;  /* 0x0000005100237308 */ /* 0x000e220000002400 */
[----:B------:R-:W-:Y:S02]  /*5710*/  FMNMX.FTZ R40, R39, R40, !PT ;  /* 0x0000002827287209 */ /* 0x000fe40007810000 */
[----:B------:R-:W-:Y:S02]  /*5720*/  ISETP.GT.AND P1, PT, R4, 0x70, PT ;  /* 0x000000700400780c */ /* 0x000fe40003f24270 */
[----:B-1----:R-:W-:-:S02]  /*5730*/  FSEL R31, R31, -INF , P2 ;  /* 0xff8000001f1f7808 */ /* 0x002fc40001000000 */
[----:B------:R-:W-:Y:S01]  /*5740*/  FMNMX.FTZ R40, R41, R40, !PT ;  /* 0x0000002829287209 */ /* 0x000fe20007810000 */
[----:B------:R-:W1:Y:S01]  /*5750*/  MUFU.TANH R37, R84 ;  /* 0x0000005400257308 */ /* 0x000e620000002400 */
[C---:B------:R-:W-:Y:S02]  /*5760*/  ISETP.GT.AND P2, PT, R4.reuse, 0x71, PT ;  /* 0x000000710400780c */ /* 0x040fe40003f44270 */
[----:B---3--:R-:W-:Y:S02]  /*5770*/  FSEL R33, R33, -INF , P1 ;  /* 0xff80000021217808 */ /* 0x008fe40000800000 */
[----:B------:R-:W-:Y:S02]  /*5780*/  FMNMX.FTZ R40, R31, R40, !PT ;  /* 0x000000281f287209 */ /* 0x000fe40007810000 */
[----:B------:R-:W-:Y:S01]  /*5790*/  ISETP.GT.AND P1, PT, R4, 0x78, PT ;  /* 0x000000780400780c */ /* 0x000fe20003f24270 */
[----:B------:R-:W2:Y:S01]  /*57a0*/  MUFU.TANH R29, R85 ;  /* 0x00000055001d7308 */ /* 0x000ea20000002400 */
[----:B0-----:R-:W-:-:S02]  /*57b0*/  FSEL R35, R35, -INF , P2 ;  /* 0xff80000023237808 */ /* 0x001fc40001000000 */
[----:B------:R-:W-:Y:S02]  /*57c0*/  FMNMX.FTZ R40, R33, R40, !PT ;  /* 0x0000002821287209 */ /* 0x000fe40007810000 */
[----:B------:R-:W-:Y:S02]  /*57d0*/  ISETP.GT.AND P2, PT, R4, 0x79, PT ;  /* 0x000000790400780c */ /* 0x000fe40003f44270 */
[----:B------:R-:W-:Y:S01]  /*57e0*/  FMNMX.FTZ R40, R35, R40, !PT ;  /* 0x0000002823287209 */ /* 0x000fe20007810000 */
[----:B------:R-:W0:Y:S01]  /*57f0*/  MUFU.TANH R8, R8 ;  /* 0x0000000800087308 */ /* 0x000e220000002400 */
[----:B-1----:R-:W-:Y:S01]  /*5800*/  FSEL R37, R37, -INF , P1 ;  /* 0xff80000025257808 */ /* 0x002fe20000800000 */
[----:B------:R-:W1:Y:S03]  /*5810*/  LDC R4, c[0x0][0x988] ;  /* 0x00026200ff047b82 */ /* 0x000e660000000800 */
[----:B------:R-:W-:-:S03]  /*5820*/  FMNMX.FTZ R40, R37, R40, !PT ;  /* 0x0000002825287209 */ /* 0x000fc60007810000 */
[----:B------:R-:W3:Y:S01]  /*5830*/  MUFU.TANH R9, R9 ;  /* 0x0000000900097308 */ /* 0x000ee20000002400 */
[----:B--2---:R-:W-:Y:S02]  /*5840*/  FSEL R29, R29, -INF , P2 ;  /* 0xff8000001d1d7808 */ /* 0x004fe40001000000 */
[----:B------:R-:W-:Y:S02]  /*5850*/  ISETP.GT.AND P2, PT, R42, RZ, PT ;  /* 0x000000ff2a00720c */ /* 0x000fe40003f44270 */
[----:B------:R-:W-:-:S03]  /*5860*/  FMNMX.FTZ R40, R29, R40, !PT ;  /* 0x000000281d287209 */ /* 0x000fc60007810000 */
[----:B------:R-:W2:Y:S01]  /*5870*/  MUFU.TANH R10, R10 ;  /* 0x0000000a000a7308 */ /* 0x000ea20000002400 */
[----:B0-----:R-:W-:Y:S01]  /*5880*/  FSEL R63, R8, -INF , P2 ;  /* 0xff800000083f7808 */ /* 0x001fe20001000000 */
[----:B------:R-:W0:Y:S01]  /*5890*/  SHFL.BFLY PT, R7, R40, 0x2, 0x1f ;  /* 0x0c401f0028077f89 */ /* 0x000e2200000e0000 */
[----:B------:R-:W-:Y:S02]  /*58a0*/  ISETP.GT.AND P2, PT, R42, 0x8, PT ;  /* 0x000000082a00780c */ /* 0x000fe40003f44270 */
[----:B------:R-:W-:-:S03]  /*58b0*/  FMNMX.FTZ R8, R63, R6, !PT ;  /* 0x000000063f087209 */ /* 0x000fc60007810000 */
[----:B------:R-:W4:Y:S01]  /*58c0*/  MUFU.TANH R12, R12 ;  /* 0x0000000c000c7308 */ /* 0x000f220000002400 */
[----:B---3--:R-:W-:Y:S02]  /*58d0*/  FSEL R67, R9, -INF , P3 ;  /* 0xff80000009437808 */ /* 0x008fe40001800000 */
[----:B------:R-:W-:Y:S02]  /*58e0*/  ISETP.GT.AND P3, PT, R42, 0x9, PT ;  /* 0x000000092a00780c */ /* 0x000fe40003f64270 */
[----:B------:R-:W-:-:S03]  /*58f0*/  FMNMX.FTZ R8, R67, R8, !PT ;  /* 0x0000000843087209 */ /* 0x000fc60007810000 */
[----:B------:R-:W3:Y:S01]  /*5900*/  MUFU.TANH R14, R14 ;  /* 0x0000000e000e7308 */ /* 0x000ee20000002400 */
[----:B--2---:R-:W-:Y:S02]  /*5910*/  FSEL R71, R10, -INF , P2 ;  /* 0xff8000000a477808 */ /* 0x004fe40001000000 */
[----:B------:R-:W-:Y:S02]  /*5920*/  ISETP.GT.AND P2, PT, R42, 0x10, PT ;  /* 0x000000102a00780c */ /* 0x000fe40003f44270 */
[----:B------:R-:W-:-:S03]  /*5930*/  FMNMX.FTZ R8, R71, R8, !PT ;  /* 0x0000000847087209 */ /* 0x000fc60007810000 */
[----:B------:R-:W2:Y:S01]  /*5940*/  MUFU.TANH R15, R15 ;  /* 0x0000000f000f7308 */ /* 0x000ea20000002400 */
[----:B----4-:R-:W-:Y:S02]  /*5950*/  FSEL R73, R12, -INF , P3 ;  /* 0xff8000000c497808 */ /* 0x010fe40001800000 */
[----:B0-----:R-:W-:Y:S02]  /*5960*/  FMNMX.FTZ R7, R40, R7, !PT ;  /* 0x0000000728077209 */ /* 0x001fe40007810000 */
[----:B------:R-:W-:Y:S02]  /*5970*/  ISETP.GT.AND P3, PT, R42, 0x11, PT ;  /* 0x000000112a00780c */ /* 0x000fe40003f64270 */
[----:B------:R-:W-:Y:S01]  /*5980*/  FMNMX.FTZ R8, R73, R8, !PT ;  /* 0x0000000849087209 */ /* 0x000fe20007810000 */
[----:B------:R-:W0:Y:S01]  /*5990*/  SHFL.BFLY PT, R40, R7, 0x1, 0x1f ;  /* 0x0c201f0007287f89 */ /* 0x000e2200000e0000 */
[----:B------:R-:W4:Y:S01]  /*59a0*/  MUFU.TANH R20, R20 ;  /* 0x0000001400147308 */ /* 0x000f220000002400 */
[----:B---3--:R-:W-:-:S02]  /*59b0*/  FSEL R75, R14, -INF , P2 ;  /* 0xff8000000e4b7808 */ /* 0x008fc40001000000 */
        /* <DEDUP_REMOVED lines=8> */
[C---:B------:R-:W-:Y:S02]  /*5a40*/  ISETP.GT.AND P2, PT, R42.reuse, 0x20, PT ;  /* 0x000000202a00780c */ /* 0x040fe40003f44270 */
[----:B------:R-:W-:Y:S02]  /*5a50*/  FMNMX.FTZ R8, R79, R8, !PT ;  /* 0x000000084f087209 */ /* 0x000fe40007810000 */
[----:B0-----:R-:W-:Y:S01]  /*5a60*/  FMNMX.FTZ R7, R7, R40, !PT ;  /* 0x0000002807077209 */ /* 0x001fe20007810000 */
[----:B------:R-:W0:Y:S01]  /*5a70*/  MUFU.TANH R25, R25 ;  /* 0x0000001900197308 */ /* 0x000e220000002400 */
[----:B---3--:R-:W-:Y:S02]  /*5a80*/  FSEL R81, R21, -INF , P3 ;  /* 0xff80000015517808 */ /* 0x008fe40001800000 */
[----:B------:R-:W-:Y:S01]  /*5a90*/  ISETP.GT.AND P3, PT, R42, 0x21, PT ;  /* 0x000000212a00780c */ /* 0x000fe20003f64270 */
[----:B-1----:R-:W-:Y:S01]  /*5aa0*/  FMUL.FTZ R40, R7, R4 ;  /* 0x0000000407287220 */ /* 0x002fe20000410000 */
[----:B------:R-:W-:-:S02]  /*5ab0*/  FMNMX.FTZ R8, R81, R8, !PT ;  /* 0x0000000851087209 */ /* 0x000fc40007810000 */
[----:B------:R-:W-:Y:S01]  /*5ac0*/  FSETP.NEU.FTZ.AND P1, PT, R7, -INF , PT ;  /* 0xff8000000700780b */ /* 0x000fe20003f3d000 */
[----:B------:R-:W1:Y:S01]  /*5ad0*/  MUFU.TANH R26, R26 ;  /* 0x0000001a001a7308 */ /* 0x000e620000002400 */
[----:B--2---:R-:W-:Y:S02]  /*5ae0*/  FSEL R83, R24, -INF , P2 ;  /* 0xff80000018537808 */ /* 0x004fe40001000000 */
[----:B------:R-:W-:Y:S02]  /*5af0*/  ISETP.GT.AND P2, PT, R42, 0x28, PT ;  /* 0x000000282a00780c */ /* 0x000fe40003f44270 */
[----:B------:R-:W-:Y:S02]  /*5b00*/  FMNMX.FTZ R8, R83, R8, !PT ;  /* 0x0000000853087209 */ /* 0x000fe40007810000 */
[----:B------:R-:W-:Y:S01]  /*5b10*/  FSEL R40, R40, RZ, P1 ;  /* 0x000000ff28287208 */ /* 0x000fe20000800000 */
[----:B------:R-:W2:Y:S01]  /*5b20*/  MUFU.TANH R27, R27 ;  /* 0x0000001b001b7308 */ /* 0x000ea20000002400 */
[----:B0-----:R-:W-:-:S02]  /*5b30*/  FSEL R85, R25, -INF , P3 ;  /* 0xff80000019557808 */ /* 0x001fc40001800000 */
[----:B------:R-:W-:Y:S01]  /*5b40*/  ISETP.GT.AND P3, PT, R42, 0x29, PT ;  /* 0x000000292a00780c */ /* 0x000fe20003f64270 */
[--C-:B------:R-:W-:Y:S01]  /*5b50*/  FFMA.FTZ R21, R163, R4, -R40.reuse ;  /* 0x00000004a3157223 */ /* 0x100fe20000010828 */
[----:B------:R-:W-:Y:S01]  /*5b60*/  FMNMX.FTZ R8, R85, R8, !PT ;  /* 0x0000000855087209 */ /* 0x000fe20007810000 */
[-CC-:B------:R-:W-:Y:S01]  /*5b70*/  FFMA.FTZ R178, R165, R4.reuse, -R40.reuse ;  /* 0x00000004a5b27223 */ /* 0x180fe20000010828 */
[-CC-:B------:R-:W-:Y:S01]  /*5b80*/  FFMA.FTZ R172, R161, R4.reuse, -R40.reuse ;  /* 0x00000004a1ac7223 */ /* 0x180fe20000010828 */
[----:B------:R-:W0:Y:S01]  /*5b90*/  MUFU.TANH R28, R28 ;  /* 0x0000001c001c7308 */ /* 0x000e220000002400 */
[----:B-1----:R-:W-:Y:S01]  /*5ba0*/  FSEL R87, R26, -INF , P2 ;  /* 0xff8000001a577808 */ /* 0x002fe20001000000 */
[-CC-:B------:R-:W-:Y:S01]  /*5bb0*/  FFMA.FTZ R15, R167, R4.reuse, -R40.reuse ;  /* 0x00000004a70f7223 */ /* 0x180fe20000010828 */
[C---:B------:R-:W-:Y:S01]  /*5bc0*/  ISETP.GT.AND P2, PT, R42.reuse, 0x30, PT ;  /* 0x000000302a00780c */ /* 0x040fe20003f44270 */
[--C-:B------:R-:W-:Y:S01]  /*5bd0*/  FFMA.FTZ R25, R159, R4, -R40.reuse ;  /* 0x000000049f197223 */ /* 0x100fe20000010828 */
[----:B------:R-:W-:Y:S01]  /*5be0*/  FMNMX.FTZ R8, R87, R8, !PT ;  /* 0x0000000857087209 */ /* 0x000fe20007810000 */
[-CC-:B------:R-:W-:Y:S01]  /*5bf0*/  FFMA.FTZ R176, R169, R4.reuse, -R40.reuse ;  /* 0x00000004a9b07223 */ /* 0x180fe20000010828 */
[-CC-:B------:R-:W-:Y:S01]  /*5c00*/  FFMA.FTZ R174, R157, R4.reuse, -R40.reuse ;  /* 0x000000049dae7223 */ /* 0x180fe20000010828 */
[----:B------:R-:W1:Y:S01]  /*5c10*/  MUFU.TANH R30, R30 ;  /* 0x0000001e001e7308 */ /* 0x000e620000002400 */
[----:B--2---:R-:W-:Y:S01]  /*5c20*/  FSEL R163, R27, -INF , P3 ;  /* 0xff8000001ba37808 */ /* 0x004fe20001800000 */
[-CC-:B------:R-:W-:Y:S01]  /*5c30*/  FFMA.FTZ R13, R171, R4.reuse, -R40.reuse ;  /* 0x00000004ab0d7223 */ /* 0x180fe20000010828 */
[----:B------:R-:W-:Y:S01]  /*5c40*/  ISETP.GT.AND P3, PT, R42, 0x31, PT ;  /* 0x000000312a00780c */ /* 0x000fe20003f64270 */
[--C-:B------:R-:W-:Y:S01]  /*5c50*/  FFMA.FTZ R27, R155, R4, -R40.reuse ;  /* 0x000000049b1b7223 */ /* 0x100fe20000010828 */
[----:B------:R-:W-:Y:S01]  /*5c60*/  FMNMX.FTZ R8, R163, R8, !PT ;  /* 0x00000008a3087209 */ /* 0x000fe20007810000 */
[-CC-:B------:R-:W-:Y:S01]  /*5c70*/  FFMA.FTZ R182, R173, R4.reuse, -R40.reuse ;  /* 0x00000004adb67223 */ /* 0x180fe20000010828 */
[-CC-:B------:R-:W-:Y:S01]  /*5c80*/  FFMA.FTZ R168, R153, R4.reuse, -R40.reuse ;  /* 0x0000000499a87223 */ /* 0x180fe20000010828 */
[----:B------:R-:W2:Y:S01]  /*5c90*/  MUFU.TANH R32, R32 ;  /* 0x0000002000207308 */ /* 0x000ea20000002400 */
[----:B0-----:R-:W-:Y:S01]  /*5ca0*/  FSEL R165, R28, -INF , P2 ;  /* 0xff8000001ca57808 */ /* 0x001fe20001000000 */
[-CC-:B------:R-:W-:Y:S01]  /*5cb0*/  FFMA.FTZ R180, R175, R4.reuse, -R40.reuse ;  /* 0x00000004afb47223 */ /* 0x180fe20000010828 */
        /* <DEDUP_REMOVED lines=8> */
[----:B------:R-:W-:Y:S01]  /*5d40*/  ISETP.GT.AND P3, PT, R42, 0x39, PT ;  /* 0x000000392a00780c */ /* 0x000fe20003f64270 */
[--C-:B------:R-:W-:Y:S01]  /*5d50*/  FFMA.FTZ R33, R35, R4, -R40.reuse ;  /* 0x0000000423217223 */ /* 0x100fe20000010828 */
[----:B------:R-:W-:Y:S01]  /*5d60*/  FMNMX.FTZ R8, R161, R8, !PT ;  /* 0x00000008a1087209 */ /* 0x000fe20007810000 */
[-CC-:B------:R-:W-:Y:S01]  /*5d70*/  FFMA.FTZ R158, R37, R4.reuse, -R40.reuse ;  /* 0x00000004259e7223 */ /* 0x180fe20000010828 */
[----:B------:R-:W-:Y:S01]  /*5d80*/  FSEL R30, R7, RZ, P1 ;  /* 0x000000ff071e7208 */ /* 0x000fe20000800000 */
[----:B------:R-:W1:Y:S01]  /*5d90*/  MUFU.TANH R36, R36 ;  /* 0x0000002400247308 */ /* 0x000e620000002400 */
[----:B--2---:R-:W-:Y:S01]  /*5da0*/  FSEL R167, R32, -INF , P2 ;  /* 0xff80000020a77808 */ /* 0x004fe20001000000 */
[--C-:B------:R-:W-:Y:S01]  /*5db0*/  FFMA.FTZ R154, R41, R4, -R40.reuse ;  /* 0x00000004299a7223 */ /* 0x100fe20000010828 */
[----:B------:R-:W-:Y:S01]  /*5dc0*/  ISETP.GT.AND P2, PT, R42, 0x40, PT ;  /* 0x000000402a00780c */ /* 0x000fe20003f44270 */
[----:B------:R-:W-:Y:S01]  /*5dd0*/  FADD.FTZ R5, -R30, R5 ;  /* 0x000000051e057221 */ /* 0x000fe20000010100 */
[----:B------:R-:W-:Y:S01]  /*5de0*/  FMNMX.FTZ R8, R167, R8, !PT ;  /* 0x00000008a7087209 */ /* 0x000fe20007810000 */
[-CC-:B------:R-:W-:Y:S01]  /*5df0*/  FFMA.FTZ R152, R45, R4.reuse, -R40.reuse ;  /* 0x000000042d987223 */ /* 0x180fe20000010828 */
[-CC-:B------:R-:W-:Y:S01]  /*5e00*/  FFMA.FTZ R162, R49, R4.reuse, -R40.reuse ;  /* 0x0000000431a27223 */ /* 0x180fe20000010828 */
[----:B------:R-:W2:Y:S01]  /*5e10*/  MUFU.TANH R38, R38 ;  /* 0x0000002600267308 */ /* 0x000ea20000002400 */
[----:B0-----:R-:W-:Y:S01]  /*5e20*/  FSEL R159, R34, -INF , P3 ;  /* 0xff800000229f7808 */ /* 0x001fe20001800000 */
[-C--:B------:R-:W-:Y:S01]  /*5e30*/  FMUL.FTZ R34, R5, R4.reuse ;  /* 0x0000000405227220 */ /* 0x080fe20000410000 */
        /* <DEDUP_REMOVED lines=20> */
[----:B------:R-:W-:Y:S01]  /*5f80*/  FFMA.FTZ R29, R29, R4, -R40 ;  /* 0x000000041d1d7223 */ /* 0x000fe20000010828 */
[----:B------:R-:W2:Y:S01]  /*5f90*/  MUFU.TANH R68, R68 ;  /* 0x0000004400447308 */ /* 0x000ea20000002400 */
[----:B0-----:R-:W-:-:S02]  /*5fa0*/  FSEL R171, R56, -INF , P2 ;  /* 0xff80000038ab7808 */ /* 0x001fc40001000000 */
        /* <DEDUP_REMOVED lines=49> */
[----:B------:R-:W-:Y:S01]  /*62c0*/  MUFU.EX2 R180, R180 ;  /* 0x000000b400b47308 */ /* 0x000fe20000000800 */
[----:B-1----:R-:W-:-:S04]  /*62d0*/  FSEL R195, R54, -INF , P3 ;  /* 0xff80000036c37808 */ /* 0x002fc80001800000 */
[----:B------:R-:W-:-:S03]  /*62e0*/  FMNMX.FTZ R8, R195, R8, !PT ;  /* 0x00000008c3087209 */ /* 0x000fc60007810000 */
[----:B------:R-:W-:Y:S02]  /*62f0*/  MUFU.EX2 R182, R182 ;  /* 0x000000b600b67308 */ /* 0x000fe40000000800 */
[----:B------:R-:W0:Y:S06]  /*6300*/  SHFL.BFLY PT, R9, R8, 0x2, 0x1f ;  /* 0x0c401f0008097f89 */ /* 0x000e2c00000e0000 */
[----:B------:R-:W-:Y:S08]  /*6310*/  MUFU.EX2 R13, R13 ;  /* 0x0000000d000d7308 */ /* 0x000ff00000000800 */
[----:B------:R-:W-:Y:S08]  /*6320*/  MUFU.EX2 R176, R176 ;  /* 0x000000b000b07308 */ /* 0x000ff00000000800 */
        /* <DEDUP_REMOVED lines=9> */
[----:B------:R-:W-:-:S06]  /*63c0*/  FMUL.FTZ R8, R9, R4 ;  /* 0x0000000409087220 */ /* 0x000fcc0000410000 */
[----:B------:R-:W-:Y:S01]  /*63d0*/  MUFU.EX2 R174, R174 ;  /* 0x000000ae00ae7308 */ /* 0x000fe20000000800 */
        /* <DEDUP_REMOVED lines=14> */
[-CC-:B------:R-:W-:Y:S01]  /*64c0*/  FFMA.FTZ R49, R85, R4.reuse, -R8.reuse ;  /* 0x0000000455317223 */ /* 0x180fe20000010808 */
[-CC-:B------:R-:W-:Y:S01]  /*64d0*/  FFMA.FTZ R26, R87, R4.reuse, -R8.reuse ;  /* 0x00000004571a7223 */ /* 0x180fe20000010808 */
[----:B------:R0:W1:Y:S01]  /*64e0*/  MUFU.EX2 R6, R34 ;  /* 0x0000002200067308 */ /* 0x0000620000000800 */
        /* <DEDUP_REMOVED lines=9> */
[-CC-:B0-----:R-:W-:Y:S01]  /*6580*/  FFMA.FTZ R34, R155, R4.reuse, -R8.reuse ;  /* 0x000000049b227223 */ /* 0x181fe20000010808 */
[-CC-:B------:R-:W-:Y:S01]  /*6590*/  FFMA.FTZ R161, R173, R4.reuse, -R8.reuse ;  /* 0x00000004ada17223 */ /* 0x180fe20000010808 */
[-CC-:B------:R-:W-:Y:S01]  /*65a0*/  FFMA.FTZ R163, R175, R4.reuse, -R8.reuse ;  /* 0x00000004afa37223 */ /* 0x180fe20000010808 */
[-CC-:B------:R-:W-:Y:S01]  /*65b0*/  FFMA.FTZ R65, R65, R4.reuse, -R8.reuse ;  /* 0x0000000441417223 */ /* 0x180fe20000010808 */
[-CC-:B------:R-:W-:Y:S01]  /*65c0*/  FFMA.FTZ R179, R179, R4.reuse, -R8.reuse ;  /* 0x00000004b3b37223 */ /* 0x180fe20000010808 */
[--C-:B------:R-:W-:Y:S01]  /*65d0*/  FFMA.FTZ R181, R181, R4, -R8.reuse ;  /* 0x00000004b5b57223 */ /* 0x100fe20000010808 */
[----:B------:R-:W0:Y:S01]  /*65e0*/  MUFU.EX2 R35, R35 ;  /* 0x0000002300237308 */ /* 0x000e220000000800 */
[----:B-1----:R-:W-:Y:S01]  /*65f0*/  FFMA.FTZ R67, R6, R0, R11 ;  /* 0x0000000006437223 */ /* 0x002fe2000001000b */
[-CC-:B------:R-:W-:Y:S01]  /*6600*/  FFMA.FTZ R183, R183, R4.reuse, -R8.reuse ;  /* 0x00000004b7b77223 */ /* 0x180fe20000010808 */
[-CC-:B------:R-:W-:Y:S01]  /*6610*/  FFMA.FTZ R191, R191, R4.reuse, -R8.reuse ;  /* 0x00000004bfbf7223 */ /* 0x180fe20000010808 */
[-CC-:B------:R-:W-:Y:S01]  /*6620*/  FFMA.FTZ R59, R59, R4.reuse, -R8.reuse ;  /* 0x000000043b3b7223 */ /* 0x180fe20000010808 */
[----:B------:R-:W-:Y:S01]  /*6630*/  FADD.FTZ R67, R180, R67 ;  /* 0x00000043b4437221 */ /* 0x000fe20000010000 */
[----:B------:R-:W-:-:S02]  /*6640*/  FFMA.FTZ R193, R193, R4, -R8 ;  /* 0x00000004c1c17223 */ /* 0x000fc40000010808 */
[----:B------:R-:W1:Y:S01]  /*6650*/  MUFU.EX2 R12, R12 ;  /* 0x0000000c000c7308 */ /* 0x000e620000000800 */
[----:B--2---:R-:W-:-:S07]  /*6660*/  FFMA.FTZ R0, R5, R3, R10 ;  /* 0x0000000305007223 */ /* 0x004fce000001000a */
        /* <DEDUP_REMOVED lines=18> */
[----:B------:R-:W-:-:S03]  /*6790*/  FFMA.FTZ R36, R153, R4, -R8 ;  /* 0x0000000499247223 */ /* 0x000fc60000010808 */
        /* <DEDUP_REMOVED lines=41> */
[----:B------:R-:W-:Y:S01]  /*6a30*/  MUFU.EX2 R51, R51 ;  /* 0x0000003300337308 */ /* 0x000fe20000000800 */
[----:B0-----:R-:W-:-:S07]  /*6a40*/  FADD.FTZ R40, R166, R67 ;  /* 0x00000043a6287221 */ /* 0x001fce0000010000 */
[----:B------:R-:W0:Y:S01]  /*6a50*/  MUFU.EX2 R34, R34 ;  /* 0x0000002200227308 */ /* 0x000e220000000800 */
[----:B-1----:R-:W-:-:S07]  /*6a60*/  FADD.FTZ R3, R167, R0 ;  /* 0x00000000a7037221 */ /* 0x002fce0000010000 */
[----:B------:R-:W-:Y:S08]  /*6a70*/  MUFU.EX2 R160, R160 ;  /* 0x000000a000a07308 */ /* 0x000ff00000000800 */
[----:B------:R-:W1:Y:S01]  /*6a80*/  MUFU.EX2 R161, R161 ;  /* 0x000000a100a17308 */ /* 0x000e620000000800 */
[----:B0-----:R-:W-:-:S07]  /*6a90*/  FADD.FTZ R0, R34, R3 ;  /* 0x0000000322007221 */ /* 0x001fce0000010000 */
[----:B------:R-:W-:Y:S08]  /*6aa0*/  MUFU.EX2 R47, R47 ;  /* 0x0000002f002f7308 */ /* 0x000ff00000000800 */
        /* <DEDUP_REMOVED lines=8> */
[----:B------:R1:W-:Y:S08]  /*6b30*/  MUFU.EX2 R153, R65 ;  /* 0x0000004100997308 */ /* 0x0003f00000000800 */
        /* <DEDUP_REMOVED lines=8> */
[----:B------:R-:W-:-:S04]  /*6bc0*/  FADD.FTZ R65, R43, R40 ;  /* 0x000000282b417221 */ /* 0x000fc80000010000 */
[----:B--2---:R-:W-:-:S03]  /*6bd0*/  FADD.FTZ R0, R152, R65 ;  /* 0x0000004198007221 */ /* 0x004fc60000010000 */
[----:B------:R-:W2:Y:S01]  /*6be0*/  MUFU.EX2 R154, R154 ;  /* 0x0000009a009a7308 */ /* 0x000ea20000000800 */
[----:B0-----:R-:W-:-:S04]  /*6bf0*/  FADD.FTZ R3, R42, R3 ;  /* 0x000000032a037221 */ /* 0x001fc80000010000 */
[----:B------:R-:W-:-:S03]  /*6c00*/  FADD.FTZ R3, R153, R3 ;  /* 0x0000000399037221 */ /* 0x000fc60000010000 */
[----:B------:R-:W0:Y:S01]  /*6c10*/  MUFU.EX2 R44, R181 ;  /* 0x000000b5002c7308 */ /* 0x000e220000000800 */
[----:B-1----:R-:W-:-:S07]  /*6c20*/  FADD.FTZ R65, R39, R0 ;  /* 0x0000000027417221 */ /* 0x002fce0000010000 */
[----:B------:R-:W-:Y:S01]  /*6c30*/  MUFU.EX2 R31, R31 ;  /* 0x0000001f001f7308 */ /* 0x000fe20000000800 */
[----:B--2---:R-:W-:-:S07]  /*6c40*/  FADD.FTZ R0, R154, R65 ;  /* 0x000000419a007221 */ /* 0x004fce0000010000 */
[----:B------:R-:W1:Y:S01]  /*6c50*/  MUFU.EX2 R155, R183 ;  /* 0x000000b7009b7308 */ /* 0x000e620000000800 */
[----:B0-----:R-:W-:-:S07]  /*6c60*/  FADD.FTZ R3, R44, R3 ;  /* 0x000000032c037221 */ /* 0x001fce0000010000 */
[----:B------:R-:W-:Y:S08]  /*6c70*/  MUFU.EX2 R156, R156 ;  /* 0x0000009c009c7308 */ /* 0x000ff00000000800 */
[----:B------:R-:W0:Y:S01]  /*6c80*/  MUFU.EX2 R46, R191 ;  /* 0x000000bf002e7308 */ /* 0x000e220000000800 */
[----:B-1----:R-:W-:-:S07]  /*6c90*/  FADD.FTZ R3, R155, R3 ;  /* 0x000000039b037221 */ /* 0x002fce0000010000 */
[----:B------:R-:W1:Y:S08]  /*6ca0*/  MUFU.EX2 R33, R33 ;  /* 0x0000002100217308 */ /* 0x000e700000000800 */
[----:B------:R2:W3:Y:S01]  /*6cb0*/  MUFU.EX2 R157, R59 ;  /* 0x0000003b009d7308 */ /* 0x0004e20000000800 */
[----:B0-----:R-:W-:-:S07]  /*6cc0*/  FADD.FTZ R3, R46, R3 ;  /* 0x000000032e037221 */ /* 0x001fce0000010000 */
[----:B------:R-:W0:Y:S01]  /*6cd0*/  MUFU.EX2 R158, R158 ;  /* 0x0000009e009e7308 */ /* 0x000e220000000800 */
[----:B--2---:R-:W-:-:S04]  /*6ce0*/  FADD.FTZ R59, R31, R0 ;  /* 0x000000001f3b7221 */ /* 0x004fc80000010000 */
[----:B------:R-:W-:-:S03]  /*6cf0*/  FADD.FTZ R0, R156, R59 ;  /* 0x0000003b9c007221 */ /* 0x000fc60000010000 */
[----:B------:R-:W2:Y:S01]  /*6d00*/  MUFU.EX2 R40, R193 ;  /* 0x000000c100287308 */ /* 0x000ea20000000800 */
[----:B-1----:R-:W-:Y:S01]  /*6d10*/  FADD.FTZ R59, R33, R0 ;  /* 0x00000000213b7221 */ /* 0x002fe20000010000 */
[----:B---3--:R-:W-:-:S06]  /*6d20*/  FADD.FTZ R3, R157, R3 ;  /* 0x000000039d037221 */ /* 0x008fcc0000010000 */
        /* <DEDUP_REMOVED lines=8> */
.L_x_8898:
[----:B------:R-:W-:Y:S01]  /*6db0*/  UISETP.GT.AND UP0, UPT, UR56, UR54, UPT ;  /* 0x000000363800728c */ /* 0x000fe2000bf04270 */
[-C--:B------:R-:W-:Y:S01]  /*6dc0*/  FMUL.FTZ R88, R88, R6.reuse ;  /* 0x0000000658587220 */ /* 0x080fe20000410000 */
[----:B------:R-:W-:Y:S01]  /*6dd0*/  ULEA UR6, UR55, UR41, 0x3 ;  /* 0x0000002937067291 */ /* 0x000fe2000f8e183f */
[-C--:B------:R-:W-:Y:S01]  /*6de0*/  FMUL.FTZ R89, R89, R6.reuse ;  /* 0x0000000659597220 */ /* 0x080fe20000410000 */
[----:B------:R-:W-:Y:S01]  /*6df0*/  UIADD3 UR7, UR56, -0x1, URZ ;  /* 0xffffffff38077890 */ /* 0x000fe2000fffe03f */
[-C--:B------:R-:W-:Y:S01]  /*6e00*/  FMUL.FTZ R92, R92, R6.reuse ;  /* 0x000000065c5c7220 */ /* 0x080fe20000410000 */
[----:B------:R-:W-:Y:S01]  /*6e10*/  UIADD3 UR6, UR6, 0x28860, URZ ;  /* 0x0002886006067890 */ /* 0x000fe2000fffe03f */
[----:B------:R-:W-:Y:S01]  /*6e20*/  PLOP3.LUT P1, PT, PT, PT, UP0, 0x80, 0x0 ;  /* 0x000000000000781c */ /* 0x000fe20003f2f008 */
[----:B------:R-:W-:Y:S01]  /*6e30*/  UMOV UR57, UR44 ;  /* 0x0000002c00397c82 */ /* 0x000fe20008000000 */
[----:B------:R-:W-:Y:S01]  /*6e40*/  UMOV UR55, UR43 ;  /* 0x0000002b00377c82 */ /* 0x000fe20008000000 */
[----:B------:R-:W-:Y:S01]  /*6e50*/  UPRMT UR6, UR39, 0x654, UR6 ;  /* 0x0000065427067896 */ /* 0x000fe20008000006 */
[-C--:B------:R-:W-:Y:S01]  /*6e60*/  FMUL.FTZ R93, R93, R6.reuse ;  /* 0x000000065d5d7220 */ /* 0x080fe20000410000 */
[----:B------:R-:W-:Y:S01]  /*6e70*/  UMOV UR56, UR7 ;  /* 0x0000000700387c82 */ /* 0x000fe20008000000 */
        /* <DEDUP_REMOVED lines=94> */
[----:B------:R-:W-:Y:S01]  /*7460*/  MOV R6, R9 ;  /* 0x0000000900067202 */ /* 0x000fe20000000f00 */
[----:B------:R-:W-:Y:S06]  /*7470*/  @P1 BRA `(.L_x_8899) ;  /* 0xffffffcc009c1947 */ /* 0x000fec000383ffff */
[----:B------:R-:W-:-:S05]  /*7480*/  UMOV UR56, UR7 ;  /* 0x0000000700387c82 */ /* 0x000fca0008000000 */
.L_x_8888:
[----:B------:R-:W-:-:S13]  /*7490*/  ISETP.LE.AND P1, PT, RZ, UR56, PT ;  /* 0x00000038ff007c0c */ /* 0x000fda000bf23270 */
[----:B------:R-:W-:Y:S05]  /*74a0*/  @!P1 BRA `(.L_x_8900) ;  /* 0x0000002800149947 */ /* 0x000fea0003800000 */
[----:B------:R-:W-:Y:S01]  /*74b0*/  IMAD.MOV.U32 R8, RZ, RZ, R9 ;  /* 0x000000ffff087224 */ /* 0x000fe200078e0009 */
[----:B------:R-:W-:Y:S01]  /*74c0*/  UMOV UR52, UR44 ;  /* 0x0000002c00347c82 */ /* 0x000fe20008000000 */
[----:B------:R-:W-:Y:S01]  /*74d0*/  IMAD.MOV.U32 R6, RZ, RZ, R7 ;  /* 0x000000ffff067224 */ /* 0x000fe200078e0007 */
[----:B------:R-:W-:Y:S01]  /*74e0*/  UMOV UR49, UR43 ;  /* 0x0000002b00317c82 */ /* 0x000fe20008000000 */
[----:B------:R-:W-:-:S05]  /*74f0*/  ULDC UR48, c[0x0][0x9d8] ;  /* 0x0002760000307ab9 */ /* 0x000fca0000000800 */
.L_x_8911:
[----:B------:R-:W-:Y:S01]  /*7500*/  ISETP.NE.AND P2, PT, RZ, UR40, PT ;  /* 0x00000028ff007c0c */ /* 0x000fe2000bf45270 */
[----:B------:R-:W-:-:S04]  /*7510*/  UISETP.NE.AND UP0, UPT, UR49, 0x1, UPT ;  /* 0x000000013100788c */ /* 0x000fc8000bf05270 */
[----:B------:R-:W-:-:S04]  /*7520*/  USEL UR44, URZ, 0x1, UP0 ;  /* 0x000000013f2c7887 */ /* 0x000fc80008000000 */
[----:B------:R-:W-:-:S04]  /*7530*/  ULOP3.LUT UR44, UR52, UR44, URZ, 0x3c, !UPT ;  /* 0x0000002c342c7292 */ /* 0x000fc8000f8e3c3f */
[----:B------:R-:W-:Y:S08]  /*7540*/  @P2 BRA `(.L_x_8901) ;  /* 0x0000000000382947 */ /* 0x000ff00003800000 */
[----:B------:R-:W-:Y:S05]  /*7550*/  @!P0 BRA `(.L_x_8902) ;  /* 0x0000000000048947 */ /* 0x000fea0003800000 */
[----:B------:R-:W-:Y:S01]  /*7560*/  BPT.TRAP 0x1 ;  /* 0x000000040000795c */ /* 0x000fe20000300000 */
.L_x_8902:
        /* <DEDUP_REMOVED lines=9> */
.L_x_8903:
[----:B-1----:R-:W-:Y:S05]  /*7600*/  @P1 BRA `(.L_x_8901) ;  /* 0x0000000000081947 */ /* 0x002fea0003800000 */
[----:B------:R-:W1:Y:S02]  /*7610*/  SYNCS.PHASECHK.TRANS64.TRYWAIT P1, [UR6+0x28830], R4 ;  /* 0x02883004ff0075a7 */ /* 0x000e640008020146 */
[----:B-1----:R-:W-:Y:S05]  /*7620*/  @!P1 BRA `(.L_x_8904) ;  /* 0x0000009000609947 */ /* 0x002fea0003800000 */
.L_x_8901:
        /* <DEDUP_REMOVED lines=48> */
.L_x_8906:
[----:B------:R-:W-:Y:S01]  /*7930*/  ULEA UR6, UR49, UR41, 0x3 ;  /* 0x0000002931067291 */ /* 0x000fe2000f8e183f */
[----:B------:R-:W-:-:S05]  /*7940*/  IMAD.U32 R4, RZ, RZ, UR52 ;  /* 0x00000034ff047e24 */ /* 0x000fca000f8e00ff */
[----:B------:R-:W-:-:S04]  /*7950*/  SHF.L.U32 R4, R4, 0x1f, RZ ;  /* 0x0000001f04047819 */ /* 0x000fc800000006ff */
[----:B------:R0:W1:Y:S01]  /*7960*/  SYNCS.PHASECHK.TRANS64.TRYWAIT P1, [UR6+0x28850], R4 ;  /* 0x02885004ff0075a7 */ /* 0x0000620008020146 */
[----:B------:R-:W-:Y:S05]  /*7970*/  @!P0 BRA `(.L_x_8907) ;  /* 0x0000000000048947 */ /* 0x000fea0003800000 */
[----:B------:R-:W-:Y:S01]  /*7980*/  BPT.TRAP 0x1 ;  /* 0x000000040000795c */ /* 0x000fe20000300000 */
.L_x_8907:
[----:B-1----:R-:W-:Y:S05]  /*7990*/  @P1 BRA `(.L_x_8905) ;  /* 0x0000000000081947 */ /* 0x002fea0003800000 */
[----:B------:R-:W1:Y:S02]  /*79a0*/  SYNCS.PHASECHK.TRANS64.TRYWAIT P1, [UR6+0x28850], R4 ;  /* 0x02885004ff0075a7 */ /* 0x000e640008020146 */
[----:B-1----:R-:W-:Y:S05]  /*79b0*/  @!P1 BRA `(.L_x_8908) ;  /* 0x0000008c00949947 */ /* 0x002fea0003800000 */
.L_x_8905:
        /* <DEDUP_REMOVED lines=49> */
.L_x_8909:
        /* <DEDUP_REMOVED lines=82> */
[----:B------:R-:W-:-:S04]  /*81f0*/  ULEA UR6, UR43, UR41, 0x3 ;  /* 0x000000292b067291 */ /* 0x000fc8000f8e183f */
[----:B------:R-:W0:Y:S01]  /*8200*/  MUFU.TANH R25, R25 ;  /* 0x0000001900197308 */ /* 0x000e220000002400 */
[----:B--2---:R-:W-:Y:S01]  /*8210*/  FMNMX.FTZ R10, R21, R10, !PT ;  /* 0x0000000a150a7209 */ /* 0x004fe20007810000 */
[----:B------:R-:W-:-:S04]  /*8220*/  UIADD3 UR6, UR6, 0x28840, URZ ;  /* 0x0002884006067890 */ /* 0x000fc8000fffe03f */
[----:B------:R-:W-:Y:S02]  /*8230*/  UPRMT UR6, UR39, 0x654, UR6 ;  /* 0x0000065427067896 */ /* 0x000fe40008000006 */
[----:B------:R-:W2:Y:S01]  /*8240*/  MUFU.TANH R163, R163 ;  /* 0x000000a300a37308 */ /* 0x000ea20000002400 */
[----:B-1----:R-:W-:-:S06]  /*8250*/  FMNMX.FTZ R4, R161, R4, !PT ;  /* 0x00000004a1047209 */ /* 0x002fcc0007810000 */
[----:B------:R-:W-:Y:S01]  /*8260*/  SYNCS.ARRIVE.TRANS64.RED.A1T0 RZ, [UR6], RZ ;  /* 0x000000ffffff79a7 */ /* 0x000fe20008100406 */
        /* <DEDUP_REMOVED lines=103> */
[----:B0-----:R-:W-:Y:S02]  /*88e0*/  FMNMX.FTZ R4, R213, R4, !PT ;  /* 0x00000004d5047209 */ /* 0x001fe40007810000 */
[----:B--2---:R-:W-:-:S05]  /*88f0*/  FMNMX.FTZ R10, R85, R10, !PT ;  /* 0x0000000a550a7209 */ /* 0x004fca0007810000 */
[----:B------:R-:W0:Y:S01]  /*8900*/  SHFL.BFLY PT, R9, R10, 0x2, 0x1f ;  /* 0x0c401f000a097f89 */ /* 0x000e2200000e0000 */
[----:B-1----:R-:W-:Y:S02]  /*8910*/  FMNMX.FTZ R12, R215, R4, !PT ;  /* 0x00000004d70c7209 */ /* 0x002fe40007810000 */
[----:B------:R-:W1:Y:S03]  /*8920*/  LDC R4, c[0x0][0x988] ;  /* 0x00026200ff047b82 */ /* 0x000e660000000800 */
[----:B------:R-:W2:Y:S01]  /*8930*/  SHFL.BFLY PT, R7, R12, 0x2, 0x1f ;  /* 0x0c401f000c077f89 */ /* 0x000ea200000e0000 */
[----:B0-----:R-:W-:-:S05]  /*8940*/  FMNMX.FTZ R20, R10, R9, !PT ;  /* 0x000000090a147209 */ /* 0x001fca0007810000 */
[----:B------:R-:W0:Y:S01]  /*8950*/  SHFL.BFLY PT, R9, R20, 0x1, 0x1f ;  /* 0x0c201f0014097f89 */ /* 0x000e2200000e0000 */
[----:B--2---:R-:W-:-:S05]  /*8960*/  FMNMX.FTZ R14, R12, R7, !PT ;  /* 0x000000070c0e7209 */ /* 0x004fca0007810000 */
[----:B------:R-:W2:Y:S01]  /*8970*/  SHFL.BFLY PT, R7, R14, 0x1, 0x1f ;  /* 0x0c201f000e077f89 */ /* 0x000ea200000e0000 */
[----:B0-----:R-:W-:-:S05]  /*8980*/  FMNMX.FTZ R9, R20, R9, !PT ;  /* 0x0000000914097209 */ /* 0x001fca0007810000 */
[----:B------:R-:W-:Y:S01]  /*8990*/  FADD.FTZ R87, -R9, R8 ;  /* 0x0000000809577221 */ /* 0x000fe20000010100 */
[----:B--2---:R-:W-:-:S05]  /*89a0*/  FMNMX.FTZ R7, R14, R7, !PT ;  /* 0x000000070e077209 */ /* 0x004fca0007810000 */
[CC--:B-1----:R-:W-:Y:S01]  /*89b0*/  FMUL.FTZ R8, R7.reuse, R4.reuse ;  /* 0x0000000407087220 */ /* 0x0c2fe20000410000 */
        /* <DEDUP_REMOVED lines=200> */
.L_x_8910:
        /* <DEDUP_REMOVED lines=12> */
[----:B------:R-:W-:Y:S01]  /*9700*/  FMUL.FTZ R90, R90, R6 ;  /* 0x000000065a5a7220 */ /* 0x000fe20000410000 */
[----:B------:R-:W-:Y:S01]  /*9710*/  F2FP.F16.F32.PACK_AB R174, R161, R174 ;  /* 0x000000aea1ae723e */ /* 0x000fe200000000ff */
[----:B------:R-:W-:Y:S01]  /*9720*/  FMUL.FTZ R91, R91, R6 ;  /* 0x000000065b5b7220 */ /* 0x000fe20000410000 */
[----:B------:R-:W-:Y:S01]  /*9730*/  F2FP.F16.F32.PACK_AB R168, R163, R168 ;  /* 0x000000a8a3a8723e */ /* 0x000fe200000000ff */
[----:B------:R-:W-:Y:S01]  /*9740*/  FMUL.FTZ R94, R94, R6 ;  /* 0x000000065e5e7220 */ /* 0x000fe20000410000 */
[----:B------:R-:W-:Y:S01]  /*9750*/  SYNCS.ARRIVE.TRANS64.RED.A1T0 RZ, [UR6], RZ ;  /* 0x000000ffffff79a7 */ /* 0x000fe20008100406 */
[----:B------:R-:W-:Y:S01]  /*9760*/  F2FP.F16.F32.PACK_AB R170, R165, R170 ;  /* 0x000000aaa5aa723e */ /* 0x000fe200000000ff */
[----:B------:R-:W-:Y:S01]  /*9770*/  FMUL.FTZ R95, R95, R6 ;  /* 0x000000065f5f7220 */ /* 0x000fe20000410000 */
[----:B------:R-:W-:Y:S01]  /*9780*/  F2FP.F16.F32.PACK_AB R164, R167, R164 ;  /* 0x000000a4a7a4723e */ /* 0x000fe200000000ff */
[----:B------:R-:W-:Y:S01]  /*9790*/  FMUL.FTZ R98, R98, R6 ;  /* 0x0000000662627220 */ /* 0x000fe20000410000 */
        /* <DEDUP_REMOVED lines=86> */
.L_x_8900:
[----:B------:R-:W-:Y:S06]  /*9d00*/  BAR.ARV 0x8, 0x180 ;  /* 0x0206000000007b1d */ /* 0x000fec0000002000 */
[----:B------:R-:W-:Y:S05]  /*9d10*/  @!P0 BRA `(.L_x_8912) ;  /* 0x0000000000048947 */ /* 0x000fea0003800000 */
[----:B------:R-:W-:Y:S01]  /*9d20*/  BPT.TRAP 0x1 ;  /* 0x000000040000795c */ /* 0x000fe20000300000 */
.L_x_8912:
[----:B------:R-:W-:Y:S01]  /*9d30*/  ULEA UR5, UR43, UR41, 0x3 ;  /* 0x000000292b057291 */ /* 0x000fe2000f8e183f */
[----:B------:R-:W-:-:S05]  /*9d40*/  IMAD.U32 R5, RZ, RZ, UR44 ;  /* 0x0000002cff057e24 */ /* 0x000fca000f8e00ff */
[----:B------:R-:W-:-:S04]  /*9d50*/  SHF.L.U32 R5, R5, 0x1f, RZ ;  /* 0x0000001f05057819 */ /* 0x000fc800000006ff */
[----:B------:R0:W1:Y:S01]  /*9d60*/  SYNCS.PHASECHK.TRANS64.TRYWAIT P1, [UR5+0x28850], R5 ;  /* 0x02885005ff0075a7 */ /* 0x0000620008020145 */
[----:B------:R-:W-:Y:S05]  /*9d70*/  @!P0 BRA `(.L_x_8913) ;  /* 0x0000000000048947 */ /* 0x000fea0003800000 */
[----:B------:R-:W-:Y:S01]  /*9d80*/  BPT.TRAP 0x1 ;  /* 0x000000040000795c */ /* 0x000fe20000300000 */
.L_x_8913:
[----:B-1----:R-:W-:Y:S05]  /*9d90*/  @P1 BRA `(.L_x_8914) ;  /* 0x0000000000081947 */ /* 0x002fea0003800000 */
[----:B------:R-:W1:Y:S02]  /*9da0*/  SYNCS.PHASECHK.TRANS64.TRYWAIT P1, [UR5+0x28850], R5 ;  /* 0x02885005ff0075a7 */ /* 0x000e640008020145 */
[----:B-1----:R-:W-:Y:S05]  /*9db0*/  @!P1 BRA `(.L_x_8915) ;  /* 0x0000006800ac9947 */ /* 0x002fea0003800000 */
.L_x_8914:
[----:B------:R-:W-:Y:S01]  /*9dc0*/  UIADD3 UR41, UR41, 0x400, URZ ;  /* 0x0000040029297890 */ /* 0x000fe2000fffe03f */
[----:B------:R-:W-:Y:S01]  /*9dd0*/  WARPGROUP.ARRIVE ;  /* 0x00000000000079c5 */ /* 0x000fe20000000000 */
[----:B------:R-:W-:Y:S01]  /*9de0*/  UMOV UR7, 0x40000040 ;  /* 0x4000004000077882 */ /* 0x000fe20000000000 */
[----:B01----:R-:W0:Y:S01]  /*9df0*/  SHFL.BFLY PT, R5, R0, 0x2, 0x1f ;  /* 0x0c401f0000057f89 */ /* 0x003e2200000e0000 */
[----:B------:R-:W-:Y:S01]  /*9e00*/  USHF.R.U32.HI UR41, URZ, 0x4, UR41 ;  /* 0x000000043f297899 */ /* 0x000fe20008011629 */
[----:B------:R-:W-:Y:S01]  /*9e10*/  MOV R10, RZ ;  /* 0x000000ff000a7202 */ /* 0x000fe20000000f00 */
[----:B------:R-:W-:Y:S01]  /*9e20*/  IMAD.MOV.U32 R12, RZ, RZ, RZ ;  /* 0x000000ffff0c7224 */ /* 0x000fe200078e00ff */
        /* <DEDUP_REMOVED lines=11> */
[----:B------:R-:W-:Y:S01]  /*9ee0*/  IMAD.MOV.U32 R3, RZ, RZ, -0x800000 ;  /* 0xff800000ff037424 */ /* 0x000fe200078e00ff */
[----:B------:R-:W0:Y:S04]  /*9ef0*/  SHFL.BFLY PT, R6, R5, 0x1, 0x1f ;  /* 0x0c201f0005067f89 */ /* 0x000e2800000e0000 */
        /* <DEDUP_REMOVED lines=52> */
.L_x_8916:
        /* <DEDUP_REMOVED lines=74> */
.L_x_8880:
        /* <DEDUP_REMOVED lines=11> */
[----:B------:R-:W-:Y:S01]  /*a790*/  IMAD R9, R22, 0x40, R2 ;  /* 0x0000004016097824 */ /* 0x000fe200078e0202 */
        /* <DEDUP_REMOVED lines=18> */
[----:B------:R-:W-:Y:S01]  /*a8c0*/  UIMAD UR8, UR42, UR11, UR8 ;  /* 0x0000000b2a0872a4 */ /* 0x000fe2000f8e0208 */
[----:B------:R-:W-:Y:S01]  /*a8d0*/  F2FP.F16.F32.PACK_AB R147, R151, R150 ;  /* 0x000000969793723e */ /* 0x000fe200000000ff */
[----:B------:R-:W-:Y:S01]  /*a8e0*/  UIMAD.WIDE.U32 UR6, UR42, UR10, UR6 ;  /* 0x0000000a2a0672a5 */ /* 0x000fe2000f8e0006 */
[----:B------:R-:W-:-:S02]  /*a8f0*/  ULDC UR5, c[0x0][0xa88] ;  /* 0x0002a20000057ab9 */ /* 0x000fc40000000800 */
[----:B------:R-:W-:Y:S01]  /*a900*/  ULDC.64 UR10, c[0x0][0xaf0] ;  /* 0x0002bc00000a7ab9 */ /* 0x000fe20000000a00 */
[----:B-1----:R-:W-:Y:S01]  /*a910*/  IMAD R64, R39, UR5, RZ ;  /* 0x0000000527407c24 */ /* 0x002fe2000f8e02ff */
[----:B------:R-:W-:Y:S02]  /*a920*/  MOV R36, R38 ;  /* 0x0000002600247202 */ /* 0x000fe40000000f00 */
[----:B0-----:R-:W-:-:S03]  /*a930*/  MOV R37, R5 ;  /* 0x0000000500257202 */ /* 0x001fc60000000f00 */
[----:B------:R-:W-:-:S04]  /*a940*/  IMAD.WIDE R4, R187, 0x2, R36 ;  /* 0x00000002bb047825 */ /* 0x000fc800078e0224 */
[----:B------:R-:W-:Y:S01]  /*a950*/  IMAD.WIDE R36, R9, 0x2, R36 ;  /* 0x0000000209247825 */ /* 0x000fe200078e0224 */
[C---:B------:R-:W-:Y:S02]  /*a960*/  IADD3 R21, P6, R4.reuse, 0x20, RZ ;  /* 0x0000002004157810 */ /* 0x040fe40007fde0ff */
[C---:B------:R-:W-:Y:S02]  /*a970*/  IADD3 R33, P1, R4.reuse, 0x4040, RZ ;  /* 0x0000404004217810 */ /* 0x040fe40007f3e0ff */
[----:B------:R-:W-:Y:S01]  /*a980*/  IADD3 R45, P0, R4, 0x4060, RZ ;  /* 0x00004060042d7810 */ /* 0x000fe20007f1e0ff */
[--C-:B------:R-:W-:Y:S01]  /*a990*/  IMAD.X R13, RZ, RZ, R5.reuse, P6 ;  /* 0x000000ffff0d7224 */ /* 0x100fe200030e0605 */
[----:B------:R-:W-:Y:S01]  /*a9a0*/  IADD3 R35, P6, R36, 0x1000, RZ ;  /* 0x0000100024237810 */ /* 0x000fe20007fde0ff */
[----:B------:R-:W-:Y:S01]  /*a9b0*/  IMAD.X R43, RZ, RZ, R5, P1 ;  /* 0x000000ffff2b7224 */ /* 0x000fe200008e0605 */
[----:B------:R-:W-:Y:S02]  /*a9c0*/  ISETP.NE.AND P1, PT, R39, 0x1, PT ;  /* 0x000000012700780c */ /* 0x000fe40003f25270 */
[----:B------:R-:W-:-:S02]  /*a9d0*/  LOP3.LUT R34, R35, 0x380, RZ, 0xc0, !PT ;  /* 0x0000038023227812 */ /* 0x000fc400078ec0ff */
[----:B------:R-:W-:Y:S02]  /*a9e0*/  IADD3 R31, P2, R4, 0x4020, RZ ;  /* 0x00004020041f7810 */ /* 0x000fe40007f5e0ff */
[----:B------:R-:W-:Y:S02]  /*a9f0*/  SHF.R.U64 R34, R34, 0x3, RZ ;  /* 0x0000000322227819 */ /* 0x000fe400000012ff */
[----:B------:R-:W-:Y:S01]  /*aa00*/  LOP3.LUT R9, R4, 0x380, RZ, 0xc0, !PT ;  /* 0x0000038004097812 */ /* 0x000fe200078ec0ff */
[----:B------:R-:W-:Y:S01]  /*aa10*/  IMAD.X R41, RZ, RZ, R5, P2 ;  /* 0x000000ffff297224 */ /* 0x000fe200010e0605 */
[----:B------:R-:W-:Y:S01]  /*aa20*/  LOP3.LUT R34, R34, R35, RZ, 0x3c, !PT ;  /* 0x0000002322227212 */ /* 0x000fe200078e3cff */
[----:B------:R-:W-:Y:S01]  /*aa30*/  IMAD.X R35, RZ, RZ, R37, P6 ;  /* 0x000000ffff237224 */ /* 0x000fe200030e0625 */
[----:B------:R-:W-:Y:S01]  /*aa40*/  IADD3 R47, P6, R36, 0x7000, RZ ;  /* 0x00007000242f7810 */ /* 0x000fe20007fde0ff */
[----:B------:R-:W0:Y:S01]  /*aa50*/  @P1 LDC R48, c[0x0][0xbf0] ;  /* 0x0002fc00ff301b82 */ /* 0x000e220000000800 */
[----:B------:R-:W-:-:S02]  /*aa60*/  LOP3.LUT R14, R33, 0x380, RZ, 0xc0, !PT ;  /* 0x00000380210e7812 */ /* 0x000fc400078ec0ff */
[----:B------:R-:W-:Y:S02]  /*aa70*/  LOP3.LUT R20, R47, 0x380, RZ, 0xc0, !PT ;  /* 0x000003802f147812 */ /* 0x000fe400078ec0ff */
[----:B------:R-:W-:Y:S02]  /*aa80*/  LOP3.LUT R44, R45, 0x380, RZ, 0xc0, !PT ;  /* 0x000003802d2c7812 */ /* 0x000fe400078ec0ff */
[----:B------:R-:W-:Y:S02]  /*aa90*/  SHF.R.U64 R20, R20, 0x3, RZ ;  /* 0x0000000314147819 */ /* 0x000fe400000012ff */
[----:B------:R-:W-:Y:S02]  /*aaa0*/  LOP3.LUT R12, R31, 0x380, RZ, 0xc0, !PT ;  /* 0x000003801f0c7812 */ /* 0x000fe400078ec0ff */
[----:B------:R-:W-:Y:S02]  /*aab0*/  LOP3.LUT R20, R20, R47, RZ, 0x3c, !PT ;  /* 0x0000002f14147212 */ /* 0x000fe400078e3cff */
[----:B------:R-:W1:Y:S01]  /*aac0*/  @P1 LDC R47, c[0x0][0xbec] ;  /* 0x0002fb00ff2f1b82 */ /* 0x000e620000000800 */
[----:B------:R-:W-:-:S02]  /*aad0*/  SHF.R.U64 R9, R9, 0x3, RZ ;  /* 0x0000000309097819 */ /* 0x000fc400000012ff */
[----:B------:R-:W-:Y:S02]  /*aae0*/  LOP3.LUT R8, R21, 0x380, RZ, 0xc0, !PT ;  /* 0x0000038015087812 */ /* 0x000fe400078ec0ff */
[----:B------:R-:W-:Y:S02]  /*aaf0*/  SHF.R.U64 R14, R14, 0x3, RZ ;  /* 0x000000030e0e7819 */ /* 0x000fe400000012ff */
[----:B------:R-:W-:Y:S02]  /*ab00*/  SHF.R.U64 R44, R44, 0x3, RZ ;  /* 0x000000032c2c7819 */ /* 0x000fe400000012ff */
[C---:B------:R-:W-:Y:S02]  /*ab10*/  IADD3 R29, P3, R4.reuse, 0x4000, RZ ;  /* 0x00004000041d7810 */ /* 0x040fe40007f7e0ff */
[C---:B------:R-:W-:Y:S02]  /*ab20*/  IADD3 R27, P4, R4.reuse, 0x60, RZ ;  /* 0x00000060041b7810 */ /* 0x040fe40007f9e0ff */
[----:B------:R-:W-:Y:S01]  /*ab30*/  IADD3 R25, P5, R4, 0x40, RZ ;  /* 0x0000004004197810 */ /* 0x000fe20007fbe0ff */
[----:B------:R-:W-:Y:S01]  /*ab40*/  IMAD.X R15, RZ, RZ, R5, P3 ;  /* 0x000000ffff0f7224 */ /* 0x000fe200018e0605 */
[----:B------:R-:W-:-:S02]  /*ab50*/  SHF.R.U64 R12, R12, 0x3, RZ ;  /* 0x000000030c0c7819 */ /* 0x000fc400000012ff */
[----:B------:R-:W-:Y:S01]  /*ab60*/  LOP3.LUT R4, R9, R4, RZ, 0x3c, !PT ;  /* 0x0000000409047212 */ /* 0x000fe200078e3cff */
[----:B------:R-:W-:Y:S01]  /*ab70*/  IMAD.X R9, RZ, RZ, R5, P5 ;  /* 0x000000ffff097224 */ /* 0x000fe200028e0605 */
[----:B------:R-:W-:Y:S02]  /*ab80*/  SHF.R.U64 R8, R8, 0x3, RZ ;  /* 0x0000000308087819 */ /* 0x000fe400000012ff */
[----:B------:R-:W-:Y:S02]  /*ab90*/  LOP3.LUT R42, R14, R33, RZ, 0x3c, !PT ;  /* 0x000000210e2a7212 */ /* 0x000fe400078e3cff */
[----:B------:R-:W-:Y:S02]  /*aba0*/  LOP3.LUT R44, R44, R45, RZ, 0x3c, !PT ;  /* 0x0000002d2c2c7212 */ /* 0x000fe400078e3cff */
[----:B------:R-:W-:Y:S02]  /*abb0*/  LOP3.LUT R10, R29, 0x380, RZ, 0xc0, !PT ;  /* 0x000003801d0a7812 */ /* 0x000fe400078ec0ff */
[----:B------:R-:W-:-:S02]  /*abc0*/  LOP3.LUT R40, R12, R31, RZ, 0x3c, !PT ;  /* 0x0000001f0c287212 */ /* 0x000fc400078e3cff */
[-C--:B------:R-:W-:Y:S02]  /*abd0*/  IADD3.X R45, RZ, R5.reuse, RZ, P0, !PT ;  /* 0x00000005ff2d7210 */ /* 0x080fe400007fe4ff */
[----:B------:R-:W-:Y:S02]  /*abe0*/  IADD3.X R11, RZ, R5, RZ, P4, !PT ;  /* 0x00000005ff0b7210 */ /* 0x000fe400027fe4ff */
[----:B------:R-:W-:Y:S02]  /*abf0*/  LOP3.LUT R12, R8, R21, RZ, 0x3c, !PT ;  /* 0x00000015080c7212 */ /* 0x000fe400078e3cff */
[----:B------:R-:W-:Y:S02]  /*ac00*/  MOV R46, R4 ;  /* 0x00000004002e7202 */ /* 0x000fe40000000f00 */
[----:B------:R-:W-:Y:S02]  /*ac10*/  LOP3.LUT R8, R25, 0x380, RZ, 0xc0, !PT ;  /* 0x0000038019087812 */ /* 0x000fe400078ec0ff */
[----:B------:R-:W-:-:S02]  /*ac20*/  F2FP.F16.F32.PACK_AB R4, R89, R88 ;  /* 0x000000585904723e */ /* 0x000fc400000000ff */
[----:B------:R-:W-:Y:S01]  /*ac30*/  F2FP.F16.F32.PACK_AB R5, R91, R90 ;  /* 0x0000005a5b05723e */ /* 0x000fe200000000ff */
[----:B------:R-:W-:Y:S01]  /*ac40*/  BAR.SYNC.DEFER_BLOCKING 0x1, 0x100 ;  /* 0x0044000000007b1d */ /* 0x000fe20000010000 */
[----:B------:R-:W-:Y:S01]  /*ac50*/  MOV R66, R42 ;  /* 0x0000002a00427202 */ /* 0x000fe20000000f00 */
[----:B------:R-:W-:Y:S01]  /*ac60*/  VIADD R42, R17, UR37 ;  /* 0x00000025112a7c36 */ /* 0x000fe20008000000 */
[----:B------:R-:W-:Y:S01]  /*ac70*/  SHF.R.U64 R10, R10, 0x3, RZ ;  /* 0x000000030a0a7819 */ /* 0x000fe200000012ff */
[----:B------:R-:W-:Y:S01]  /*ac80*/  VIADD R43, R186, UR37 ;  /* 0x00000025ba2b7c36 */ /* 0x000fe20008000000 */
[----:B------:R-:W-:Y:S02]  /*ac90*/  SHF.R.U64 R8, R8, 0x3, RZ ;  /* 0x0000000308087819 */ /* 0x000fe400000012ff */
[----:B------:R-:W-:Y:S02]  /*aca0*/  LOP3.LUT R14, R10, R29, RZ, 0x3c, !PT ;  /* 0x0000001d0a0e7212 */ /* 0x000fe400078e3cff */
[----:B------:R-:W-:-:S02]  /*acb0*/  LOP3.LUT R10, R27, 0x380, RZ, 0xc0, !PT ;  /* 0x000003801b0a7812 */ /* 0x000fc400078ec0ff */
[----:B------:R-:W-:Y:S02]  /*acc0*/  LOP3.LUT R8, R8, R25, RZ, 0x3c, !PT ;  /* 0x0000001908087212 */ /* 0x000fe400078e3cff */
[----:B------:R-:W-:Y:S02]  /*acd0*/  IADD3 R25, P0, R36, 0x6000, RZ ;  /* 0x0000600024197810 */ /* 0x000fe40007f1e0ff */
[----:B------:R-:W-:Y:S02]  /*ace0*/  SHF.R.U64 R10, R10, 0x3, RZ ;  /* 0x000000030a0a7819 */ /* 0x000fe400000012ff */
[----:B------:R-:W-:Y:S02]  /*acf0*/  LOP3.LUT R24, R25, 0x380, RZ, 0xc0, !PT ;  /* 0x0000038019187812 */ /* 0x000fe400078ec0ff */
[----:B------:R-:W-:Y:S02]  /*ad00*/  LOP3.LUT R10, R10, R27, RZ, 0x3c, !PT ;  /* 0x0000001b0a0a7212 */ /* 0x000fe400078e3cff */
[----:B------:R-:W-:-:S02]  /*ad10*/  SHF.R.U64 R24, R24, 0x3, RZ ;  /* 0x0000000318187819 */ /* 0x000fc400000012ff */
[----:B------:R-:W-:Y:S01]  /*ad20*/  MOV R54, R10 ;  /* 0x0000000a00367202 */ /* 0x000fe20000000f00 */
[----:B------:R1:W-:Y:S01]  /*ad30*/  STSM.16.M88.4 [R46], R4 ;  /* 0x000000042e007844 */ /* 0x0003e20000000200 */
[----:B------:R-:W-:Y:S01]  /*ad40*/  LOP3.LUT R24, R24, R25, RZ, 0x3c, !PT ;  /* 0x0000001918187212 */ /* 0x000fe200078e3cff */
[----:B------:R-:W-:Y:S01]  /*ad50*/  IMAD.X R25, RZ, RZ, R37, P0 ;  /* 0x000000ffff197224 */ /* 0x000fe200000e0625 */
[----:B------:R-:W-:Y:S01]  /*ad60*/  MOV R53, R14 ;  /* 0x0000000e00357202 */ /* 0x000fe20000000f00 */
[----:B------:R-:W-:Y:S01]  /*ad70*/  IMAD.U32 R14, RZ, RZ, UR8 ;  /* 0x00000008ff0e7e24 */ /* 0x000fe2000f8e00ff */
[----:B------:R-:W-:Y:S01]  /*ad80*/  MOV R15, R12 ;  /* 0x0000000c000f7202 */ /* 0x000fe20000000f00 */
[----:B------:R-:W-:Y:S01]  /*ad90*/  ULDC.64 UR8, c[0x0][0xae8] ;  /* 0x0002ba0000087ab9 */ /* 0x000fe20000000a00 */
[C---:B------:R-:W-:Y:S02]  /*ada0*/  IADD3 R29, P3, R36.reuse, 0x4000, RZ ;  /* 0x00004000241d7810 */ /* 0x040fe40007f7e0ff */
[----:B------:R-:W-:-:S02]  /*adb0*/  IADD3 R27, P2, R36, 0x5000, RZ ;  /* 0x00005000241b7810 */ /* 0x000fc40007f5e0ff */
[----:B------:R-:W-:Y:S02]  /*adc0*/  LOP3.LUT R28, R29, 0x380, RZ, 0xc0, !PT ;  /* 0x000003801d1c7812 */ /* 0x000fe400078ec0ff */
[----:B------:R-:W-:Y:S02]  /*add0*/  LOP3.LUT R26, R27, 0x380, RZ, 0xc0, !PT ;  /* 0x000003801b1a7812 */ /* 0x000fe400078ec0ff */
[----:B------:R-:W-:Y:S01]  /*ade0*/  SHF.R.U64 R28, R28, 0x3, RZ ;  /* 0x000000031c1c7819 */ /* 0x000fe200000012ff */
[----:B-1----:R-:W-:Y:S01]  /*adf0*/  @P1 IMAD.HI.U32 R5, R42, R47, RZ ;  /* 0x0000002f2a051227 */ /* 0x002fe200078e00ff */
[----:B------:R-:W-:Y:S02]  /*ae00*/  MOV R4, R42 ;  /* 0x0000002a00047202 */ /* 0x000fe40000000f00 */
[----:B------:R-:W-:Y:S02]  /*ae10*/  F2FP.F16.F32.PACK_AB R7, R103, R102 ;  /* 0x000000666707723e */ /* 0x000fe400000000ff */
[----:B0-----:R-:W-:-:S02]  /*ae20*/  @P1 SHF.R.U32.HI R4, RZ, R48, R5 ;  /* 0x00000030ff041219 */ /* 0x001fc40000011605 */
[----:B------:R-:W-:Y:S02]  /*ae30*/  MOV R52, R40 ;  /* 0x0000002800347202 */ /* 0x000fe40000000f00 */
[--C-:B------:R-:W-:Y:S01]  /*ae40*/  SHF.R.S32.HI R5, RZ, 0x1f, R4.reuse ;  /* 0x0000001fff057819 */ /* 0x100fe20000011404 */
[----:B------:R-:W-:Y:S01]  /*ae50*/  IMAD.MOV R6, RZ, RZ, -R4 ;  /* 0x000000ffff067224 */ /* 0x000fe200078e0a04 */
[----:B------:R-:W-:Y:S02]  /*ae60*/  IADD3 R12, P0, R4, UR6, RZ ;  /* 0x00000006040c7c10 */ /* 0x000fe4000ff1e0ff */
        /* <DEDUP_REMOVED lines=8> */
[----:B------:R-:W-:Y:S01]  /*aef0*/  SHF.R.U64 R26, R26, 0x3, RZ ;  /* 0x000000031a1a7819 */ /* 0x000fe200000012ff */
[----:B------:R-:W-:Y:S01]  /*af00*/  IMAD R10, R10, UR6, RZ ;  /* 0x000000060a0a7c24 */ /* 0x000fe2000f8e02ff */
[----:B------:R-:W-:Y:S01]  /*af10*/  LOP3.LUT R28, R28, R29, RZ, 0x3c, !PT ;  /* 0x0000001d1c1c7212 */ /* 0x000fe200078e3cff */
[----:B------:R0:W-:Y:S01]  /*af20*/  STSM.16.M88.4 [R15], R4 ;  /* 0x000000040f007844 */ /* 0x0001e20000000200 */
[----:B------:R-:W-:Y:S01]  /*af30*/  IADD3.X R29, RZ, R37, RZ, P3, !PT ;  /* 0x00000025ff1d7210 */ /* 0x000fe20001ffe4ff */
[----:B------:R-:W-:Y:S01]  /*af40*/  IMAD R41, R11, UR7, R10 ;  /* 0x000000070b297c24 */ /* 0x000fe2000f8e020a */
[----:B------:R-:W-:Y:S01]  /*af50*/  ULDC.64 UR6, c[0x0][0xb50] ;  /* 0x0002d40000067ab9 */ /* 0x000fe20000000a00 */
[----:B------:R-:W-:-:S02]  /*af60*/  MOV R14, R8 ;  /* 0x00000008000e7202 */ /* 0x000fc40000000f00 */
[----:B------:R-:W-:Y:S02]  /*af70*/  LOP3.LUT P0, RZ, R184, 0x3, RZ, 0xc0, !PT ;  /* 0x00000003b8ff7812 */ /* 0x000fe4000780c0ff */
[----:B------:R-:W-:Y:S02]  /*af80*/  F2FP.F16.F32.PACK_AB R8, R105, R104 ;  /* 0x000000686908723e */ /* 0x000fe400000000ff */
[----:B------:R-:W-:Y:S02]  /*af90*/  F2FP.F16.F32.PACK_AB R9, R107, R106 ;  /* 0x0000006a6b09723e */ /* 0x000fe400000000ff */
[----:B------:R-:W-:Y:S02]  /*afa0*/  F2FP.F16.F32.PACK_AB R10, R109, R108 ;  /* 0x0000006c6d0a723e */ /* 0x000fe400000000ff */
[----:B------:R-:W-:Y:S01]  /*afb0*/  F2FP.F16.F32.PACK_AB R11, R111, R110 ;  /* 0x0000006e6f0b723e */ /* 0x000fe200000000ff */
[----:B0-----:R-:W-:Y:S01]  /*afc0*/  VIADD R5, R43, 0x8 ;  /* 0x000000082b057836 */ /* 0x001fe20000000000 */
[----:B------:R-:W-:-:S02]  /*afd0*/  IADD3 R7, R13, R41, RZ ;  /* 0x000000290d077210 */ /* 0x000fc40007ffe0ff */
[----:B------:R-:W-:Y:S01]  /*afe0*/  LEA R40, P3, R12, UR6, 0x2 ;  /* 0x000000060c287c11 */ /* 0x000fe2000f8610ff */
[----:B------:R0:W-:Y:S01]  /*aff0*/  STSM.16.M88.4 [R14], R8 ;  /* 0x000000080e007844 */ /* 0x0001e20000000200 */
[----:B------:R-:W-:Y:S01]  /*b000*/  LOP3.LUT R26, R26, R27, RZ, 0x3c, !PT ;  /* 0x0000001b1a1a7212 */ /* 0x000fe200078e3cff */
[----:B------:R-:W-:Y:S01]  /*b010*/  IMAD.X R27, RZ, RZ, R37, P2 ;  /* 0x000000ffff1b7224 */ /* 0x000fe200010e0625 */
[-C--:B------:R-:W-:Y:S01]  /*b020*/  ISETP.GE.OR P2, PT, R43, R64.reuse, P0 ;  /* 0x000000402b00720c */ /* 0x080fe20000746670 */
[----:B------:R-:W-:Y:S01]  /*b030*/  SHFL.IDX PT, R60, R40, RZ, 0x1c1f ;  /* 0x001c1fff283c7589 */ /* 0x000fe200000e0000 */
[----:B------:R-:W-:Y:S02]  /*b040*/  ISETP.GE.OR P0, PT, R5, R64, P0 ;  /* 0x000000400500720c */ /* 0x000fe40000706670 */
[----:B------:R-:W-:Y:S01]  /*b050*/  LEA.HI.X R41, R12, UR7, R7, 0x2, P3 ;  /* 0x000000070c297c11 */ /* 0x000fe200098f1407 */
[----:B------:R-:W-:Y:S01]  /*b060*/  SHFL.IDX PT, R62, R40, 0x1, 0x1c1f ;  /* 0x003c1f00283e7f89 */ /* 0x000fe200000e0000 */
[----:B------:R-:W-:-:S02]  /*b070*/  F2FP.F16.F32.PACK_AB R4, R113, R112 ;  /* 0x000000707104723e */ /* 0x000fc400000000ff */
[----:B------:R-:W-:Y:S01]  /*b080*/  F2FP.F16.F32.PACK_AB R5, R115, R114 ;  /* 0x000000727305723e */ /* 0x000fe200000000ff */
[----:B------:R-:W1:Y:S01]  /*b090*/  SHFL.IDX PT, R61, R41, RZ, 0x1c1f ;  /* 0x001c1fff293d7589 */ /* 0x000e6200000e0000 */
[----:B------:R-:W-:Y:S02]  /*b0a0*/  F2FP.F16.F32.PACK_AB R6, R117, R116 ;  /* 0x000000747506723e */ /* 0x000fe400000000ff */
[----:B------:R-:W-:Y:S01]  /*b0b0*/  F2FP.F16.F32.PACK_AB R7, R119, R118 ;  /* 0x000000767707723e */ /* 0x000fe200000000ff */
[----:B------:R-:W2:Y:S01]  /*b0c0*/  SHFL.IDX PT, R63, R41, 0x1, 0x1c1f ;  /* 0x003c1f00293f7f89 */ /* 0x000ea200000e0000 */
[----:B------:R-:W-:Y:S02]  /*b0d0*/  F2FP.F16.F32.PACK_AB R12, R121, R120 ;  /* 0x00000078790c723e */ /* 0x000fe400000000ff */
[----:B------:R-:W-:Y:S01]  /*b0e0*/  F2FP.F16.F32.PACK_AB R13, R123, R122 ;  /* 0x0000007a7b0d723e */ /* 0x000fe200000000ff */
[----:B------:R-:W-:Y:S01]  /*b0f0*/  STSM.16.M88.4 [R54], R4 ;  /* 0x0000000436007844 */ /* 0x000fe20000000200 */
[----:B0-----:R-:W-:-:S02]  /*b100*/  F2FP.F16.F32.PACK_AB R14, R125, R124 ;  /* 0x0000007c7d0e723e */ /* 0x001fc400000000ff */
[----:B------:R-:W-:Y:S02]  /*b110*/  F2FP.F16.F32.PACK_AB R15, R127, R126 ;  /* 0x0000007e7f0f723e */ /* 0x000fe400000000ff */
[----:B------:R-:W-:Y:S02]  /*b120*/  F2FP.F16.F32.PACK_AB R8, R129, R128 ;  /* 0x000000808108723e */ /* 0x000fe400000000ff */
[----:B------:R-:W-:Y:S01]  /*b130*/  F2FP.F16.F32.PACK_AB R9, R131, R130 ;  /* 0x000000828309723e */ /* 0x000fe200000000ff */
[----:B------:R-:W-:Y:S01]  /*b140*/  STSM.16.M88.4 [R53], R12 ;  /* 0x0000000c35007844 */ /* 0x000fe20000000200 */
[----:B------:R-:W-:Y:S02]  /*b150*/  F2FP.F16.F32.PACK_AB R10, R133, R132 ;  /* 0x00000084850a723e */ /* 0x000fe400000000ff */
[----:B------:R-:W-:Y:S02]  /*b160*/  F2FP.F16.F32.PACK_AB R11, R135, R134 ;  /* 0x00000086870b723e */ /* 0x000fe400000000ff */
[----:B------:R-:W-:-:S02]  /*b170*/  MOV R65, R44 ;  /* 0x0000002c00417202 */ /* 0x000fc40000000f00 */
[C---:B------:R-:W-:Y:S01]  /*b180*/  IADD3 R33, P5, R36.reuse, 0x2000, RZ ;  /* 0x0000200024217810 */ /* 0x040fe20007fbe0ff */
[----:B------:R-:W-:Y:S01]  /*b190*/  STSM.16.M88.4 [R52], R8 ;  /* 0x0000000834007844 */ /* 0x000fe20000000200 */
[----:B------:R-:W-:Y:S01]  /*b1a0*/  UIMAD UR5, UR12, UR8, URZ ;  /* 0x000000080c0572a4 */ /* 0x000fe2000f8e023f */
[C---:B------:R-:W-:Y:S02]  /*b1b0*/  IADD3 R31, P4, R36.reuse, 0x3000, RZ ;  /* 0x00003000241f7810 */ /* 0x040fe40007f9e0ff */
[----:B------:R0:W-:Y:S01]  /*b1c0*/  STSM.16.M88.4 [R66], R136 ;  /* 0x0000008842007844 */ /* 0x0001e20000000200 */
[----:B------:R-:W-:Y:S01]  /*b1d0*/  UIMAD.WIDE.U32 UR6, UR38, UR8, URZ ;  /* 0x00000008260672a5 */ /* 0x000fe2000f8e003f */
[----:B------:R-:W-:Y:S02]  /*b1e0*/  LOP3.LUT R21, R36, 0x380, RZ, 0xc0, !PT ;  /* 0x0000038024157812 */ /* 0x000fe400078ec0ff */
[----:B------:R-:W-:Y:S01]  /*b1f0*/  STSM.16.M88.4 [R65], R144 ;  /* 0x0000009041007844 */ /* 0x000fe20000000200 */
[----:B------:R-:W-:Y:S01]  /*b200*/  UIMAD UR5, UR38, UR9, UR5 ;  /* 0x00000009260572a4 */ /* 0x000fe2000f8e0205 */
[----:B------:R-:W-:Y:S01]  /*b210*/  LOP3.LUT R32, R33, 0x380, RZ, 0xc0, !PT ;  /* 0x0000038021207812 */ /* 0x000fe200078ec0ff */
[----:B------:R-:W-:Y:S01]  /*b220*/  BAR.SYNC.DEFER_BLOCKING 0x1, 0x100 ;  /* 0x0044000000007b1d */ /* 0x000fe20000010000 */
[----:B------:R-:W-:-:S07]  /*b230*/  LOP3.LUT R30, R31, 0x380, RZ, 0xc0, !PT ;  /* 0x000003801f1e7812 */ /* 0x000fce00078ec0ff */
[----:B0-----:R-:W0:Y:S01]  /*b240*/  @P1 LDC R66, c[0x0][0xbec] ;  /* 0x0002fb00ff421b82 */ /* 0x001e220000000800 */
[----:B------:R-:W-:Y:S01]  /*b250*/  UIMAD UR8, UR13, UR10, URZ ;  /* 0x0000000a0d0872a4 */ /* 0x000fe2000f8e023f */
[----:B------:R-:W-:Y:S01]  /*b260*/  SHF.R.U64 R21, R21, 0x3, RZ ;  /* 0x0000000315157819 */ /* 0x000fe200000012ff */
[----:B------:R-:W-:Y:S01]  /*b270*/  UIADD3 UR7, UR7, UR5, URZ ;  /* 0x0000000507077290 */ /* 0x000fe2000fffe03f */
[----:B------:R-:W-:Y:S01]  /*b280*/  SHF.R.U64 R32, R32, 0x3, RZ ;  /* 0x0000000320207819 */ /* 0x000fe200000012ff */
[----:B-1----:R1:W-:Y:S01]  /*b290*/  @!P2 ST.E desc[UR50][R60.64], R3 ;  /* 0x000000033c00a985 */ /* 0x0023e2000c101932 */
[----:B------:R-:W-:Y:S01]  /*b2a0*/  UIMAD UR5, UR42, UR11, UR8 ;  /* 0x0000000b2a0572a4 */ /* 0x000fe2000f8e0208 */
[----:B------:R-:W-:Y:S02]  /*b2b0*/  SHF.R.U64 R30, R30, 0x3, RZ ;  /* 0x000000031e1e7819 */ /* 0x000fe400000012ff */
[----:B--2---:R2:W-:Y:S01]  /*b2c0*/  @!P0 ST.E desc[UR50][R62.64], R0 ;  /* 0x000000003e008985 */ /* 0x0045e2000c101932 */
[----:B------:R-:W-:Y:S01]  /*b2d0*/  UIMAD.WIDE.U32 UR6, UR42, UR10, UR6 ;  /* 0x0000000a2a0672a5 */ /* 0x000fe2000f8e0006 */
[----:B------:R-:W-:Y:S01]  /*b2e0*/  LOP3.LUT R36, R21, R36, RZ, 0x3c, !PT ;  /* 0x0000002415247212 */ /* 0x000fe200078e3cff */
[--C-:B------:R-:W-:Y:S01]  /*b2f0*/  IMAD.X R21, RZ, RZ, R37.reuse, P6 ;  /* 0x000000ffff157224 */ /* 0x100fe200030e0625 */
[----:B------:R3:W5:Y:S01]  /*b300*/  LD.E.128 R12, desc[UR50][R24.64] ;  /* 0x00000032180c7980 */ /* 0x000762000c101d00 */
[----:B------:R-:W-:Y:S01]  /*b310*/  LOP3.LUT R32, R32, R33, RZ, 0x3c, !PT ;  /* 0x0000002120207212 */ /* 0x000fe200078e3cff */
[----:B------:R-:W-:Y:S01]  /*b320*/  ULDC.64 UR8, c[0x0][0xae0] ;  /* 0x0002b80000087ab9 */ /* 0x000fe20000000a00 */
[----:B------:R-:W-:Y:S01]  /*b330*/  LOP3.LUT R30, R30, R31, RZ, 0x3c, !PT ;  /* 0x0000001f1e1e7212 */ /* 0x000fe200078e3cff */
[----:B-1----:R-:W1:Y:S01]  /*b340*/  @P1 LDC R61, c[0x0][0xbf0] ;  /* 0x0002fc00ff3d1b82 */ /* 0x002e620000000800 */
[----:B--2---:R-:W-:Y:S01]  /*b350*/  IMAD R0, R19, 0x20, R22 ;  /* 0x0000002013007824 */ /* 0x004fe200078e0216 */
[----:B------:R-:W-:Y:S01]  /*b360*/  UIADD3 UR5, UR7, UR5, URZ ;  /* 0x0000000507057290 */ /* 0x000fe2000fffe03f */
[----:B------:R-:W-:Y:S01]  /*b370*/  IMAD.X R33, RZ, RZ, R37, P5 ;  /* 0x000000ffff217224 */ /* 0x000fe200028e0625 */
[----:B------:R2:W5:Y:S01]  /*b380*/  LD.E.128 R8, desc[UR50][R20.64] ;  /* 0x0000003214087980 */ /* 0x000562000c101d00 */
[----:B---3--:R-:W-:-:S02]  /*b390*/  VIADD R25, R0, UR37 ;  /* 0x0000002500197c36 */ /* 0x008fc40008000000 */
[----:B------:R-:W-:Y:S01]  /*b3a0*/  IMAD.X R31, RZ, RZ, R37, P4 ;  /* 0x000000ffff1f7224 */ /* 0x000fe200020e0625 */
[----:B------:R-:W5:Y:S01]  /*b3b0*/  LD.E.128 R48, desc[UR50][R36.64] ;  /* 0x0000003224307980 */ /* 0x000f62000c101d00 */
[----:B0-----:R-:W-:-:S03]  /*b3c0*/  @P1 IMAD.HI.U32 R0, R25, R66, RZ ;  /* 0x0000004219001227 */ /* 0x001fc600078e00ff */
[----:B------:R-:W5:Y:S01]  /*b3d0*/  LD.E.128 R44, desc[UR50][R34.64] ;  /* 0x00000032222c7980 */ /* 0x000f62000c101d00 */
[----:B------:R-:W-:Y:S01]  /*b3e0*/  IMAD.MOV.U32 R3, RZ, RZ, R25 ;  /* 0x000000ffff037224 */ /* 0x000fe200078e0019 */
[----:B--2---:R-:W-:Y:S01]  /*b3f0*/  MOV R20, UR6 ;  /* 0x0000000600147c02 */ /* 0x004fe20008000f00 */
[----:B------:R-:W-:Y:S01]  /*b400*/  IMAD.U32 R21, RZ, RZ, UR7 ;  /* 0x00000007ff157e24 */ /* 0x000fe2000f8e00ff */
[----:B------:R-:W5:Y:S04]  /*b410*/  LD.E.128 R40, desc[UR50][R32.64] ;  /* 0x0000003220287980 */ /* 0x000f68000c101d00 */
[----:B------:R-:W5:Y:S01]  /*b420*/  LD.E.128 R4, desc[UR50][R30.64] ;  /* 0x000000321e047980 */ /* 0x000f62000c101d00 */
[----:B-1----:R-:W-:Y:S01]  /*b430*/  @P1 SHF.R.U32.HI R3, RZ, R61, R0 ;  /* 0x0000003dff031219 */ /* 0x002fe20000011600 */
[----:B------:R-:W-:-:S02]  /*b440*/  ULDC.64 UR6, c[0x0][0xad8] ;  /* 0x0002b60000067ab9 */ /* 0x000fc40000000a00 */
[----:B------:R-:W5:Y:S01]  /*b450*/  LD.E.128 R56, desc[UR50][R28.64] ;  /* 0x000000321c387980 */ /* 0x000f62000c101d00 */
[--C-:B------:R-:W-:Y:S01]  /*b460*/  SHF.R.S32.HI R0, RZ, 0x1f, R3.reuse ;  /* 0x0000001fff007819 */ /* 0x100fe20000011403 */
[----:B------:R-:W-:Y:S02]  /*b470*/  IMAD.MOV R24, RZ, RZ, -R3 ;  /* 0x000000ffff187224 */ /* 0x000fe400078e0a03 */
[----:B------:R-:W-:Y:S01]  /*b480*/  IMAD.U32 R21, RZ, RZ, UR5 ;  /* 0x00000005ff157e24 */ /* 0x000fe2000f8e00ff */
[----:B------:R0:W5:Y:S01]  /*b490*/  LD.E.128 R52, desc[UR50][R26.64] ;  /* 0x000000321a347980 */ /* 0x000162000c101d00 */
[----:B------:R-:W-:Y:S02]  /*b4a0*/  IMAD R0, R0, UR8, RZ ;  /* 0x0000000800007c24 */ /* 0x000fe4000f8e02ff */
[----:B------:R-:W-:Y:S01]  /*b4b0*/  IMAD R39, R39, R24, R25 ;  /* 0x0000001827277224 */ /* 0x000fe200078e0219 */
[----:B------:R-:W-:Y:S01]  /*b4c0*/  @!PT LDS RZ, [RZ] ;  /* 0x00000000fffff984 */ /* 0x000fe20000000800 */
[----:B------:R-:W-:Y:S01]  /*b4d0*/  @!PT LDS RZ, [RZ] ;  /* 0x00000000fffff984 */ /* 0x000fe20000000800 */
[----:B------:R-:W-:Y:S01]  /*b4e0*/  @!PT LDS RZ, [RZ] ;  /* 0x00000000fffff984 */ /* 0x000fe20000000800 */
[----:B------:R-:W-:Y:S01]  /*b4f0*/  @!PT LDS RZ, [RZ] ;  /* 0x00000000fffff984 */ /* 0x000fe20000000800 */
[----:B------:R1:W-:Y:S06]  /*b500*/  MEMBAR.ALL.CTA ;  /* 0x0000000000007992 */ /* 0x0003ec0000008000 */
[----:B-1----:R-:W1:Y:S01]  /*b510*/  FENCE.VIEW.ASYNC.S ;  /* 0x00000000000073c6 */ /* 0x002e620000000000 */
[----:B------:R-:W-:-:S02]  /*b520*/  IMAD R25, R3, UR9, R0 ;  /* 0x0000000903197c24 */ /* 0x000fc4000f8e0200 */
[----:B------:R-:W-:Y:S01]  /*b530*/  IMAD.WIDE.U32 R20, R3, UR8, R20 ;  /* 0x0000000803147c25 */ /* 0x000fe2000f8e0014 */
[----:B------:R-:W-:-:S03]  /*b540*/  SHF.R.S32.HI R0, RZ, 0x1f, R39 ;  /* 0x0000001fff007819 */ /* 0x000fc60000011427 */
[----:B------:R-:W-:Y:S02]  /*b550*/  IMAD.IADD R21, R21, 0x1, R25 ;  /* 0x0000000115157824 */ /* 0x000fe400078e0219 */
[----:B------:R-:W-:Y:S02]  /*b560*/  IMAD R0, R0, UR6, RZ ;  /* 0x0000000600007c24 */ /* 0x000fe4000f8e02ff */
[----:B0-----:R-:W-:Y:S02]  /*b570*/  VIADD R27, R22, UR37 ;  /* 0x00000025161b7c36 */ /* 0x001fe40008000000 */
[C---:B------:R-:W-:Y:S02]  /*b580*/  IMAD R25, R39.reuse, UR7, R0 ;  /* 0x0000000727197c24 */ /* 0x040fe4000f8e0200 */
[----:B------:R-:W-:Y:S01]  /*b590*/  IMAD.WIDE.U32 R20, R39, UR6, R20 ;  /* 0x0000000627147c25 */ /* 0x000fe2000f8e0014 */
[CC--:B------:R-:W-:Y:S01]  /*b5a0*/  ISETP.GE.AND P2, PT, R27.reuse, R64.reuse, PT ;  /* 0x000000401b00720c */ /* 0x0c0fe20003f46270 */
[----:B------:R-:W-:Y:S01]  /*b5b0*/  ULDC.64 UR6, c[0x0][0xa80] ;  /* 0x0002a00000067ab9 */ /* 0x000fe20000000a00 */
[----:B------:R-:W-:Y:S01]  /*b5c0*/  IADD3 R3, R27, 0x20, RZ ;  /* 0x000000201b037810 */ /* 0x000fe20007ffe0ff */
[----:B------:R-:W-:Y:S01]  /*b5d0*/  IMAD.IADD R21, R21, 0x1, R25 ;  /* 0x0000000115157824 */ /* 0x000fe200078e0219 */
[----:B------:R-:W-:Y:S01]  /*b5e0*/  LEA R0, P3, R20, UR6, 0x1 ;  /* 0x0000000614007c11 */ /* 0x000fe2000f8608ff */
[----:B------:R-:W-:Y:S01]  /*b5f0*/  VIADD R38, R38, 0x28820 ;  /* 0x0002882026267836 */ /* 0x000fe20000000000 */
[----:B------:R-:W-:Y:S01]  /*b600*/  ISETP.GE.AND P0, PT, R3, R64, PT ;  /* 0x000000400300720c */ /* 0x000fe20003f06270 */
[----:B------:R-:W-:Y:S01]  /*b610*/  VIADD R3, R27, 0x40 ;  /* 0x000000401b037836 */ /* 0x000fe20000000000 */
[----:B------:R-:W-:-:S02]  /*b620*/  LEA.HI.X R26, R20, UR7, R21, 0x1, P3 ;  /* 0x00000007141a7c11 */ /* 0x000fc400098f0c15 */
        /* <DEDUP_REMOVED lines=10> */
[-C--:B-1----:R-:W-:Y:S02]  /*b6d0*/  @!P2 LEA R20, P4, R2, R25.reuse, 0x1 ;  /* 0x000000190214a211 */ /* 0x082fe400078808ff */
[----:B------:R-:W-:Y:S02]  /*b6e0*/  @!P3 LEA R24, P5, R18, R25, 0x1 ;  /* 0x000000191218b211 */ /* 0x000fe400078a08ff */
[-C--:B--2---:R-:W-:Y:S02]  /*b6f0*/  @!P2 LEA.HI.X R21, R2, R3.reuse, R189, 0x1, P4 ;  /* 0x000000030215a211 */ /* 0x084fe400020f0cbd */
[----:B------:R-:W-:-:S03]  /*b700*/  @!P3 LEA.HI.X R25, R18, R3, R188, 0x1, P5 ;  /* 0x000000031219b211 */ /* 0x000fc600028f0cbc */
[----:B-----5:R3:W-:Y:S04]  /*b710*/  @!P2 ST.E.128 desc[UR50][R20.64], R48 ;  /* 0x000000301400a985 */ /* 0x0207e8000c101d32 */
[----:B------:R3:W-:Y:S02]  /*b720*/  @!P3 ST.E.128 desc[UR50][R24.64], R56 ;  /* 0x000000381800b985 */ /* 0x0007e4000c101d32 */
.L_x_8920:
[----:B------:R-:W-:Y:S05]  /*b730*/  BSYNC B1 ;  /* 0x0000000000017941 */ /* 0x000fea0003800000 */
.L_x_8919:
[----:B--2---:R2:W4:Y:S01]  /*b740*/  SHFL.IDX PT, R3, R26, 0x1, 0x181f ;  /* 0x00381f001a037f89 */ /* 0x00452200000e0000 */
[----:B------:R-:W-:Y:S03]  /*b750*/  BSSY B1, `(.L_x_8921) ;  /* 0x000000c000017945 */ /* 0x000fe60003800000 */
[----:B-1-3--:R2:W1:Y:S01]  /*b760*/  SHFL.IDX PT, R25, R0, 0x1, 0x181f ;  /* 0x00381f0000197f89 */ /* 0x00a46200000e0000 */
        /* <DEDUP_REMOVED lines=8> */
[----:B-----5:R3:W-:Y:S04]  /*b7f0*/  @!P3 ST.E.128 desc[UR50][R20.64], R44 ;  /* 0x0000002c1400b985 */ /* 0x0207e8000c101d32 */
[----:B------:R3:W-:Y:S02]  /*b800*/  @!P4 ST.E.128 desc[UR50][R24.64], R52 ;  /* 0x000000341800c985 */ /* 0x0007e4000c101d32 */
.L_x_8922:
[----:B------:R-:W-:Y:S05]  /*b810*/  BSYNC B1 ;  /* 0x0000000000017941 */ /* 0x000fea0003800000 */
.L_x_8921:
[----:B----4-:R4:W0:Y:S01]  /*b820*/  SHFL.IDX PT, R3, R26, 0x2, 0x181f ;  /* 0x00581f001a037f89 */ /* 0x01082200000e0000 */
        /* <DEDUP_REMOVED lines=8> */
[-C--:B0-----:R-:W-:Y:S02]  /*b8b0*/  @!P2 LEA.HI.X R21, R2, R3.reuse, R189, 0x1, P0 ;  /* 0x000000030215a211 */ /* 0x081fe400000f0cbd */
[----:B------:R-:W-:-:S03]  /*b8c0*/  @!P3 LEA.HI.X R25, R18, R3, R188, 0x1, P1 ;  /* 0x000000031219b211 */ /* 0x000fc600008f0cbc */
[----:B-----5:R3:W-:Y:S04]  /*b8d0*/  @!P2 ST.E.128 desc[UR50][R20.64], R40 ;  /* 0x000000281400a985 */ /* 0x0207e8000c101d32 */
[----:B------:R3:W-:Y:S02]  /*b8e0*/  @!P3 ST.E.128 desc[UR50][R24.64], R12 ;  /* 0x0000000c1800b985 */ /* 0x0007e4000c101d32 */
.L_x_8924:
[----:B------:R-:W-:Y:S05]  /*b8f0*/  BSYNC B1 ;  /* 0x0000000000017941 */ /* 0x000fea0003800000 */
.L_x_8923:
[----:B0-----:R-:W-:Y:S01]  /*b900*/  VIADD R3, R27, 0x60 ;  /* 0x000000601b037836 */ /* 0x001fe20000000000 */
[----:B---3-5:R0:W3:Y:S04]  /*b910*/  SHFL.IDX PT, R15, R26, 0x3, 0x181f ;  /* 0x00781f001a0f7f89 */ /* 0x0280e800000e0000 */
[----:B------:R-:W-:Y:S01]  /*b920*/  ISETP.GE.AND P0, PT, R3, R64, PT ;  /* 0x000000400300720c */ /* 0x000fe20003f06270 */
[----:B------:R0:W0:-:S12]  /*b930*/  SHFL.IDX PT, R21, R0, 0x3, 0x181f ;  /* 0x00781f0000157f89 */ /* 0x00001800000e0000 */
[----:B------:R-:W-:Y:S05]  /*b940*/  @P0 BRA `(.L_x_8925) ;  /* 0x0000000800800947 */ /* 0x000fea0003800000 */
[----:B------:R-:W-:Y:S02]  /*b950*/  ULDC UR5, c[0x0][0xac8] ;  /* 0x0002b20000057ab9 */ /* 0x000fe40000000800 */
[----:B------:R-:W-:-:S13]  /*b960*/  ISETP.GE.AND P1, PT, R2, UR5, PT ;  /* 0x0000000502007c0c */ /* 0x000fda000bf26270 */
[----:B0-----:R-:W-:-:S04]  /*b970*/  @!P1 LEA R12, P0, R2, R21, 0x1 ;  /* 0x00000015020c9211 */ /* 0x001fc800078008ff */
[----:B---3--:R-:W-:Y:S02]  /*b980*/  @!P1 LEA.HI.X R13, R2, R15, R189, 0x1, P0 ;  /* 0x0000000f020d9211 */ /* 0x008fe400000f0cbd */
[----:B------:R-:W-:-:S03]  /*b990*/  ISETP.GE.AND P0, PT, R18, UR5, PT ;  /* 0x0000000512007c0c */ /* 0x000fc6000bf06270 */
[----:B------:R0:W-:Y:S10]  /*b9a0*/  @!P1 ST.E.128 desc[UR50][R12.64], R4 ;  /* 0x000000040c009985 */ /* 0x0001f4000c101d32 */
[----:B------:R-:W-:Y:S05]  /*b9b0*/  @P0 BRA `(.L_x_8925) ;  /* 0x0000000800640947 */ /* 0x000fea0003800000 */
[----:B0-----:R-:W-:-:S04]  /*b9c0*/  LEA R4, P0, R18, R21, 0x1 ;  /* 0x0000001512047211 */ /* 0x001fc800078008ff */
[----:B------:R-:W-:-:S05]  /*b9d0*/  LEA.HI.X R5, R18, R15, R188, 0x1, P0 ;  /* 0x0000000f12057211 */ /* 0x000fca00000f0cbc */
[----:B------:R0:W-:Y:S01]  /*b9e0*/  ST.E.128 desc[UR50][R4.64], R8 ;  /* 0x0000000804007985 */ /* 0x0001e2000c101d32 */
[----:B------:R-:W-:Y:S05]  /*b9f0*/  BRA `(.L_x_8925) ;  /* 0x0000000800547947 */ /* 0x000fea0003800000 */
.L_x_8918:
[----:B------:R-:W0:Y:S01]  /*ba00*/  LDC R10, c[0x0][0xbe8] ;  /* 0x0002fa00ff0a7b82 */ /* 0x000e220000000800 */
[----:B------:R-:W-:Y:S01]  /*ba10*/  ISETP.GE.AND P0, PT, R190, 0x80, PT ;  /* 0x00000080be00780c */ /* 0x000fe20003f06270 */
[----:B------:R-:W-:Y:S01]  /*ba20*/  USHF.R.S32.HI UR8, URZ, 0x1f, UR38 ;  /* 0x0000001f3f087899 */ /* 0x000fe20008011426 */
[----:B------:R-:W-:Y:S01]  /*ba30*/  BSSY B1, `(.L_x_8926) ;  /* 0x000002f000017945 */ /* 0x000fe20003800000 */
[----:B------:R-:W-:Y:S01]  /*ba40*/  USHF.R.S32.HI UR9, URZ, 0x1f, UR42 ;  /* 0x0000001f3f097899 */ /* 0x000fe2000801142a */
[----:B------:R-:W-:Y:S02]  /*ba50*/  LEA R8, R19, R22, 0x5 ;  /* 0x0000001613087211 */ /* 0x000fe400078e28ff */
        /* <DEDUP_REMOVED lines=39> */
[----:B------:R-:W-:-:S04]  /*bcd0*/  LEA R6, P0, R4, UR6, 0x2 ;  /* 0x0000000604067c11 */ /* 0x000fc8000f8010ff */
[----:B------:R-:W-:-:S04]  /*bce0*/  IADD3 R3, R5, R7, RZ ;  /* 0x0000000705037210 */ /* 0x000fc80007ffe0ff */
[----:B------:R-:W-:Y:S01]  /*bcf0*/  LEA.HI.X R7, R4, UR7, R3, 0x2, P0 ;  /* 0x0000000704077c11 */ /* 0x000fe200080f1403 */
[----:B------:R-:W-:-:S05]  /*bd00*/  IMAD.MOV.U32 R3, RZ, RZ, -0x800000 ;  /* 0xff800000ff037424 */ /* 0x000fca00078e00ff */
[----:B------:R2:W-:Y:S02]  /*bd10*/  STG.E desc[UR50][R6.64], R3 ;  /* 0x0000000306007986 */ /* 0x0005e4000c101932 */
.L_x_8927:
[----:B------:R-:W-:Y:S05]  /*bd20*/  BSYNC B1 ;  /* 0x0000000000017941 */ /* 0x000fea0003800000 */
.L_x_8926:
        /* <DEDUP_REMOVED lines=17> */
[----:B------:R-:W-:Y:S01]  /*be40*/  UIADD3 UR5, UR7, UR5, URZ ;  /* 0x0000000507057290 */ /* 0x000fe2000fffe03f */
[----:B------:R-:W-:Y:S01]  /*be50*/  MOV R4, UR6 ;  /* 0x0000000600047c02 */ /* 0x000fe20008000f00 */
[----:B------:R-:W-:-:S02]  /*be60*/  IMAD R0, R0, UR8, RZ ;  /* 0x0000000800007c24 */ /* 0x000fc4000f8e02ff */
        /* <DEDUP_REMOVED lines=35> */
.L_x_8929:
[----:B------:R-:W-:Y:S05]  /*c0a0*/  BSYNC B1 ;  /* 0x0000000000017941 */ /* 0x000fea0003800000 */
.L_x_8928:
        /* <DEDUP_REMOVED lines=13> */
.L_x_8931:
[----:B------:R-:W-:Y:S05]  /*c180*/  BSYNC B1 ;  /* 0x0000000000017941 */ /* 0x000fea0003800000 */
.L_x_8930:
        /* <DEDUP_REMOVED lines=11> */
[----:B------:R3:W-:Y:S04]  /*c240*/  @!P2 ST.E.128 desc[UR50][R10.64], RZ ;  /* 0x000000ff0a00a985 */ /* 0x0007e8000c101d32 */
[----:B------:R3:W-:Y:S02]  /*c250*/  @!P3 ST.E.128 desc[UR50][R4.64], RZ ;  /* 0x000000ff0400b985 */ /* 0x0007e4000c101d32 */
.L_x_8933:
[----:B------:R-:W-:Y:S05]  /*c260*/  BSYNC B1 ;  /* 0x0000000000017941 */ /* 0x000fea0003800000 */
.L_x_8932:
[----:B------:R-:W-:Y:S01]  /*c270*/  VIADD R0, R8, 0x60 ;  /* 0x0000006008007836 */ /* 0x000fe20000000000 */
[----:B0-----:R0:W0:Y:S04]  /*c280*/  SHFL.IDX PT, R3, R7, 0x3, 0x181f ;  /* 0x00781f0007037f89 */ /* 0x00102800000e0000 */
[----:B------:R-:W-:Y:S01]  /*c290*/  ISETP.GE.AND P0, PT, R0, R9, PT ;  /* 0x000000090000720c */ /* 0x000fe20003f06270 */
[----:B-1-3--:R1:W3:-:S12]  /*c2a0*/  SHFL.IDX PT, R5, R6, 0x3, 0x181f ;  /* 0x00781f0006057f89 */ /* 0x00a2d800000e0000 */
[----:B-1----:R-:W-:Y:S05]  /*c2b0*/  @P0 BRA `(.L_x_8925) ;  /* 0x0000000000240947 */ /* 0x002fea0003800000 */
[----:B------:R-:W-:Y:S02]  /*c2c0*/  ULDC UR5, c[0x0][0xac8] ;  /* 0x0002b20000057ab9 */ /* 0x000fe40000000800 */
[----:B------:R-:W-:Y:S02]  /*c2d0*/  ISETP.GE.AND P2, PT, R2, UR5, PT ;  /* 0x0000000502007c0c */ /* 0x000fe4000bf46270 */
[----:B------:R-:W-:-:S11]  /*c2e0*/  ISETP.GE.AND P3, PT, R18, UR5, PT ;  /* 0x0000000512007c0c */ /* 0x000fd6000bf66270 */
[-C--:B--234-:R-:W-:Y:S02]  /*c2f0*/  @!P2 LEA R6, P0, R2, R5.reuse, 0x1 ;  /* 0x000000050206a211 */ /* 0x09cfe400078008ff */
[----:B------:R-:W-:Y:S02]  /*c300*/  @!P3 LEA R4, P1, R18, R5, 0x1 ;  /* 0x000000051204b211 */ /* 0x000fe400078208ff */
[-C--:B0-----:R-:W-:Y:S02]  /*c310*/  @!P2 LEA.HI.X R7, R2, R3.reuse, R189, 0x1, P0 ;  /* 0x000000030207a211 */ /* 0x081fe400000f0cbd */
[----:B------:R-:W-:-:S03]  /*c320*/  @!P3 LEA.HI.X R5, R18, R3, R188, 0x1, P1 ;  /* 0x000000031205b211 */ /* 0x000fc600008f0cbc */
[----:B------:R1:W-:Y:S04]  /*c330*/  @!P2 ST.E.128 desc[UR50][R6.64], RZ ;  /* 0x000000ff0600a985 */ /* 0x0003e8000c101d32 */
[----:B------:R1:W-:Y:S02]  /*c340*/  @!P3 ST.E.128 desc[UR50][R4.64], RZ ;  /* 0x000000ff0400b985 */ /* 0x0003e4000c101d32 */
.L_x_8925:
[----:B------:R-:W-:Y:S05]  /*c350*/  BSYNC B0 ;  /* 0x0000000000007941 */ /* 0x000fea0003800000 */
.L_x_8917:
[----:B------:R-:W-:Y:S02]  /*c360*/  ULDC UR5, c[0x0][0xc38] ;  /* 0x00030e0000057ab9 */ /* 0x000fe40000000800 */
[----:B------:R-:W-:-:S06]  /*c370*/  UISETP.GE.AND UP0, UPT, UR4, UR5, UPT ;  /* 0x000000050400728c */ /* 0x000fcc000bf06270 */
[----:B------:R-:W-:-:S13]  /*c380*/  PLOP3.LUT P0, PT, PT, PT, UP0, 0x80, 0x0 ;  /* 0x000000000000781c */ /* 0x000fda0003f0f008 */
[----:B------:R-:W-:Y:S05]  /*c390*/  @!P0 BRA `(.L_x_8934) ;  /* 0xffffff4800488947 */ /* 0x000fea000383ffff */
[----:B------:R-:W-:Y:S05]  /*c3a0*/  EXIT ;  /* 0x000000000000794d */ /* 0x000fea0003800000 */
.L_x_8876:
[----:B------:R-:W-:-:S08]  /*c3b0*/  NOP ;  /* 0x0000000000007918 */ /* 0x000fd00000000000 */
[----:B------:R-:W0:-:S00]  /*c3c0*/  USETMAXREG.DEALLOC.CTAPOOL 0x28 ;  /* 0x00000028000079c8 */ /* 0x000e0000080e0500 */
[----:B0-----:R-:W-:-:S06]  /*c3d0*/  LOP3.LUT R0, R0, 0x3, RZ, 0xc0, !PT ;  /* 0x0000000300007812 */ /* 0x001fcc00078ec0ff */
[----:B------:R-:W0:Y:S01]  /*c3e0*/  S2UR UR5, SR_CTAID.X ;  /* 0x00000000000579c3 */ /* 0x000e220000002500 */
[----:B------:R-:W-:Y:S01]  /*c3f0*/  LOP3.LUT R19, R19, 0xfffffeff, RZ, 0xc0, !PT ;  /* 0xfffffeff13137812 */ /* 0x000fe200078ec0ff */
[----:B------:R-:W-:Y:S01]  /*c400*/  IMAD.MOV.U32 R23, RZ, RZ, RZ ;  /* 0x000000ffff177224 */ /* 0x000fe200078e00ff */
[----:B------:R-:W-:Y:S01]  /*c410*/  MOV R26, 0x1 ;  /* 0x00000001001a7802 */ /* 0x000fe20000000f00 */
[----:B------:R1:W2:Y:S01]  /*c420*/  SHFL.IDX PT, R2, R0, RZ, 0x1f ;  /* 0x00001fff00027589 */ /* 0x0002a200000e0000 */
[----:B------:R-:W-:-:S03]  /*c430*/  IMAD.MOV.U32 R36, RZ, RZ, RZ ;  /* 0x000000ffff247224 */ /* 0x000fc600078e00ff */
        /* <DEDUP_REMOVED lines=9> */
[----:B------:R-:W-:Y:S01]  /*c4d0*/  UISETP.NE.U32.AND UP0, UPT, UR6, URZ, UPT ;  /* 0x0000003f0600728c */ /* 0x000fe2000bf05070 */
[----:B------:R-:W-:Y:S01]  /*c4e0*/  LOP3.LUT R19, R19, 0xfffffffe, RZ, 0xc0, !PT ;  /* 0xfffffffe13137812 */ /* 0x000fe200078ec0ff */
[----:B------:R-:W1:Y:S01]  /*c4f0*/  S2UR UR8, SR_CgaCtaId ;  /* 0x00000000000879c3 */ /* 0x000e620000008800 */
[----:B------:R-:W-:Y:S01]  /*c500*/  ULDC UR4, c[0x0][0x424] ;  /* 0x0001090000047ab9 */ /* 0x000fe20000000800 */
[----:B------:R-:W-:Y:S01]  /*c510*/  UISETP.NE.AND.EX UP0, UPT, UR7, URZ, UPT, UP0 ;  /* 0x0000003f0700728c */ /* 0x000fe2000bf05300 */
[----:B------:R-:W-:Y:S01]  /*c520*/  IMAD.U32 R34, RZ, RZ, UR5 ;  /* 0x00000005ff227e24 */ /* 0x000fe2000f8e00ff */
[----:B------:R-:W-:Y:S01]  /*c530*/  ULDC UR39, c[0x0][0x288] ;  /* 0x0000a20000277ab9 */ /* 0x000fe20000000800 */
[----:B------:R-:W-:Y:S01]  /*c540*/  ULDC.64 UR6, c[0x0][0x2f0] ;  /* 0x0000bc0000067ab9 */ /* 0x000fe20000000a00 */
[----:B------:R-:W-:Y:S01]  /*c550*/  USEL UR4, UR4, 0x1, UP0 ;  /* 0x0000000104047887 */ /* 0x000fe20008000000 */
[----:B------:R-:W-:Y:S01]  /*c560*/  MOV R26, 0x1 ;  /* 0x00000001001a7802 */ /* 0x000fe20000000f00 */
[----:B------:R-:W-:Y:S01]  /*c570*/  ULDC UR38, c[0x0][0x448] ;  /* 0x0001120000267ab9 */ /* 0x000fe20000000800 */
[----:B------:R-:W-:Y:S01]  /*c580*/  IMAD.MOV.U32 R36, RZ, RZ, RZ ;  /* 0x000000ffff247224 */ /* 0x000fe200078e00ff */
[----:B------:R-:W-:Y:S01]  /*c590*/  UIMAD UR37, UR4, UR6, URZ ;  /* 0x00000006042572a4 */ /* 0x000fe2000f8e023f */
[----:B------:R-:W-:Y:S01]  /*c5a0*/  IMAD.MOV.U32 R23, RZ, RZ, RZ ;  /* 0x000000ffff177224 */ /* 0x000fe200078e00ff */
[----:B------:R-:W-:Y:S01]  /*c5b0*/  UIMAD UR38, UR38, UR39, URZ ;  /* 0x00000027262672a4 */ /* 0x000fe2000f8e023f */
[----:B------:R-:W-:Y:S01]  /*c5c0*/  UMOV UR6, 0x400 ;  /* 0x0000040000067882 */ /* 0x000fe20000000000 */
[----:B------:R-:W-:-:S02]  /*c5d0*/  UIADD3 UR4, UR37, 0x7f, URZ ;  /* 0x0000007f25047890 */ /* 0x000fc4000fffe03f */
[----:B------:R-:W-:Y:S02]  /*c5e0*/  ULOP3.LUT UR45, UR36, 0x2, URZ, 0xfc, !UPT ;  /* 0x00000002242d7892 */ /* 0x000fe4000f8efc3f */
[----:B------:R-:W-:Y:S02]  /*c5f0*/  USHF.R.S32.HI UR5, URZ, 0x1f, UR4 ;  /* 0x0000001f3f057899 */ /* 0x000fe40008011404 */
[----:B------:R-:W-:Y:S02]  /*c600*/  UIADD3 UR39, UR37, 0x80, -UR39 ;  /* 0x0000008025277890 */ /* 0x000fe4000fffe827 */
[----:B------:R-:W-:Y:S02]  /*c610*/  ULEA.HI UR5, UR5, UR4, URZ, 0x7 ;  /* 0x0000000405057291 */ /* 0x000fe4000f8f383f */
[----:B-1----:R-:W-:Y:S01]  /*c620*/  ULEA UR6, UR8, UR6, 0x18 ;  /* 0x0000000608067291 */ /* 0x002fe2000f8ec03f */
[C---:B0-----:R-:W-:Y:S01]  /*c630*/  IMAD.SHL.U32 R30, R5.reuse, 0x8, RZ ;  /* 0x00000008051e7824 */ /* 0x041fe200078e00ff */
[----:B------:R-:W-:Y:S01]  /*c640*/  LOP3.LUT R4, R5, 0x7f, RZ, 0xc0, !PT ;  /* 0x0000007f05047812 */ /* 0x000fe200078ec0ff */
[----:B------:R-:W-:-:S03]  /*c650*/  USHF.R.S32.HI UR40, URZ, 0x7, UR5 ;  /* 0x000000073f287899 */ /* 0x000fc60008011405 */
[----:B------:R-:W-:Y:S01]  /*c660*/  IMAD.U32 R16, RZ, RZ, UR6 ;  /* 0x00000006ff107e24 */ /* 0x000fe2000f8e00ff */
[C---:B------:R-:W-:Y:S01]  /*c670*/  LOP3.LUT R0, R30.reuse, 0x1f8, RZ, 0xc0, !PT ;  /* 0x000001f81e007812 */ /* 0x040fe200078ec0ff */
[----:B------:R-:W-:Y:S01]  /*c680*/  ULDC UR46, c[0x0][0xc] ;  /* 0x00000300002e7ab9 */ /* 0x000fe20000000800 */
[----:B------:R-:W-:Y:S02]  /*c690*/  LOP3.LUT R35, R30, 0x38, RZ, 0xc0, !PT ;  /* 0x000000381e237812 */ /* 0x000fe400078ec0ff */
[----:B------:R-:W-:Y:S02]  /*c6a0*/  LOP3.LUT R3, R0, 0x38, R5, 0x78, !PT ;  /* 0x0000003800037812 */ /* 0x000fe400078e7805 */
[----:B------:R-:W-:Y:S02]  /*c6b0*/  LOP3.LUT R0, R35, 0x40, RZ, 0xfc, !PT ;  /* 0x0000004023007812 */ /* 0x000fe400078efcff */
[----:B------:R-:W-:Y:S02]  /*c6c0*/  LOP3.LUT R30, R3, 0x200, R30, 0xf8, !PT ;  /* 0x00000200031e7812 */ /* 0x000fe400078ef81e */
[----:B------:R-:W-:-:S02]  /*c6d0*/  ISETP.GE.AND P1, PT, R0, UR7, PT ;  /* 0x0000000700007c0c */ /* 0x000fc4000bf26270 */
[----:B------:R-:W-:Y:S01]  /*c6e0*/  ISETP.GE.AND P2, PT, R0, UR9, PT ;  /* 0x0000000900007c0c */ /* 0x000fe2000bf46270 */
[----:B------:R-:W-:Y:S01]  /*c6f0*/  IMAD R33, R30, 0x2, R16 ;  /* 0x000000021e217824 */ /* 0x000fe200078e0210 */
[----:B------:R-:W-:Y:S01]  /*c700*/  ISETP.GE.AND P0, PT, R0, UR7, PT ;  /* 0x0000000700007c0c */ /* 0x000fe2000bf06270 */
[----:B------:R-:W-:Y:S01]  /*c710*/  IMAD.SHL.U32 R0, R5, 0x10, RZ ;  /* 0x0000001005007824 */ /* 0x000fe200078e00ff */
[----:B------:R-:W-:-:S04]  /*c720*/  SHF.R.U32.HI R37, RZ, 0x3, R4 ;  /* 0x00000003ff257819 */ /* 0x000fc80000011604 */
[----:B------:R-:W-:-:S03]  /*c730*/  LOP3.LUT R2, R0, 0x70, RZ, 0xc0, !PT ;  /* 0x0000007000027812 */ /* 0x000fc600078ec0ff */
[----:B------:R-:W-:Y:S02]  /*c740*/  @P1 LOP3.LUT R19, R19, 0x1, RZ, 0xfc, !PT ;  /* 0x0000000113131812 */ /* 0x000fe400078efcff */
[----:B------:R-:W-:Y:S02]  /*c750*/  ISETP.GE.AND P1, PT, R35, UR7, PT ;  /* 0x0000000723007c0c */ /* 0x000fe4000bf26270 */
[----:B------:R-:W-:Y:S02]  /*c760*/  LOP3.LUT R19, R19, 0xffffffbf, RZ, 0xc0, !PT ;  /* 0xffffffbf13137812 */ /* 0x000fe400078ec0ff */
[----:B------:R-:W-:Y:S02]  /*c770*/  LOP3.LUT R0, R37, R2, RZ, 0xfc, !PT ;  /* 0x0000000225007212 */ /* 0x000fe400078efcff */
[----:B------:R-:W-:-:S04]  /*c780*/  @P2 LOP3.LUT R19, R19, 0x40, RZ, 0xfc, !PT ;  /* 0x0000004013132812 */ /* 0x000fc800078efcff */
        /* <DEDUP_REMOVED lines=10> */
.L_x_8984:
        /* <DEDUP_REMOVED lines=22> */
.L_x_8936:
[----:B------:R-:W-:Y:S01]  /*c990*/  ULDC UR8, c[0x0][0xc54] ;  /* 0x0003150000087ab9 */ /* 0x000fe20000000800 */
[----:B------:R-:W-:Y:S01]  /*c9a0*/  UMOV UR6, UR7 ;  /* 0x0000000700067c82 */ /* 0x000fe20008000000 */
[----:B------:R-:W-:-:S11]  /*c9b0*/  UISETP.NE.AND UP0, UPT, UR8, 0x1, UPT ;  /* 0x000000010800788c */ /* 0x000fd6000bf05270 */
[----:B------:R-:W-:Y:S02]  /*c9c0*/  @UP0 ULDC.64 UR10, c[0x0][0xc58] ;  /* 0x00031600000a0ab9 */ /* 0x000fe40000000a00 */
[----:B------:R-:W-:-:S04]  /*c9d0*/  UIMAD.WIDE.U32 UR4, UR7, UR10, URZ ;  /* 0x0000000a070472a5 */ /* 0x000fc8000f8e003f */
[----:B------:R-:W-:-:S04]  /*c9e0*/  @UP0 USHF.R.U32.HI UR6, URZ, UR11, UR5 ;  /* 0x0000000b3f060299 */ /* 0x000fc80008011605 */
[----:B------:R-:W-:-:S12]  /*c9f0*/  UIMAD UR4, UR6, UR8, URZ ;  /* 0x00000008060472a4 */ /* 0x000fd8000f8e023f */
.L_x_8937:
        /* <DEDUP_REMOVED lines=34> */
[----:B------:R-:W-:-:S04]  /*cc20*/  USHF.R.S32.HI UR4, URZ, 0x1f, UR6 ;  /* 0x0000001f3f047899 */ /* 0x000fc80008011406 */
[----:B------:R-:W-:-:S04]  /*cc30*/  ULEA.HI UR4, UR4, UR6, URZ, 0x7 ;  /* 0x0000000604047291 */ /* 0x000fc8000f8f383f */
[----:B------:R-:W-:-:S04]  /*cc40*/  USHF.R.S32.HI UR4, URZ, 0x7, UR4 ;  /* 0x000000073f047899 */ /* 0x000fc80008011404 */
        /* <DEDUP_REMOVED lines=21> */
.L_x_8939:
        /* <DEDUP_REMOVED lines=20> */
.L_x_8942:
[----:B------:R-:W-:Y:S05]  /*cee0*/  BSYNC B6 ;  /* 0x0000000000067941 */ /* 0x000fea0003800000 */
.L_x_8941:
        /* <DEDUP_REMOVED lines=20> */
.L_x_8945:
        /* <DEDUP_REMOVED lines=15> */
.L_x_8944:
[----:B------:R-:W-:Y:S05]  /*d120*/  BSYNC B6 ;  /* 0x0000000000067941 */ /* 0x000fea0003800000 */
.L_x_8943:
        /* <DEDUP_REMOVED lines=13> */
[----:B------:R-:W-:Y:S02]  /*d200*/  MOV R22, UR4 ;  /* 0x0000000400167c02 */ /* 0x000fe40008000f00 */
[----:B------:R-:W-:Y:S05]  /*d210*/  BRA.DIV UR5, `(.L_x_8946) ;  /* 0x0000003605ac7947 */ /* 0x000fea000b800000 */
.L_x_9000:
        /* <DEDUP_REMOVED lines=14> */
[----:B------:R-:W-:-:S05]  /*d300*/  IMAD.IADD R7, R5, 0x1, R32 ;  /* 0x0000000105077824 */ /* 0x000fca00078e0220 */
[----:B------:R-:W-:-:S07]  /*d310*/  MOV R11, R7 ;  /* 0x00000007000b7202 */ /* 0x000fce0000000f00 */
        /* <DEDUP_REMOVED lines=14> */
[----:B------:R-:W-:Y:S01]  /*d400*/  IADD3 R3, RZ, -UR42, RZ ;  /* 0x8000002aff037c10 */ /* 0x000fe2000fffe0ff */
[----:B------:R-:W-:Y:S01]  /*d410*/  IMAD.MOV R2, RZ, RZ, -R11 ;  /* 0x000000ffff027224 */ /* 0x000fe200078e0a0b */
[----:B------:R-:W-:Y:S01]  /*d420*/  LOP3.LUT R19, R19, 0xffffffef, RZ, 0xc0, !PT ;  /* 0xffffffef13137812 */ /* 0x000fe200078ec0ff */
[----:B------:R-:W-:Y:S02]  /*d430*/  IMAD.U32 R24, RZ, RZ, UR4 ;  /* 0x00000004ff187e24 */ /* 0x000fe4000f8e00ff */
[----:B------:R-:W-:Y:S02]  /*d440*/  IMAD R22, R22, R3, UR41 ;  /* 0x0000002916167e24 */ /* 0x000fe4000f8e0203 */
[----:B0-----:R-:W-:-:S03]  /*d450*/  IMAD.U32 R4, RZ, RZ, UR45 ;  /* 0x0000002dff047e24 */ /* 0x001fc6000f8e00ff */
[----:B------:R-:W-:Y:S01]  /*d460*/  SHF.R.S32.HI R28, RZ, 0x1f, R22 ;  /* 0x0000001fff1c7819 */ /* 0x000fe20000011416 */
[----:B------:R-:W-:Y:S01]  /*d470*/  IMAD R5, R10, R2, R7 ;  /* 0x000000020a057224 */ /* 0x000fe200078e0207 */
[----:B------:R-:W-:-:S13]  /*d480*/  ISETP.NE.AND P2, PT, R4, 0x3, PT ;  /* 0x000000030400780c */ /* 0x000fda0003f45270 */
[----:B------:R-:W-:Y:S01]  /*d490*/  @P2 LOP3.LUT R19, R19, 0x10, RZ, 0xfc, !PT ;  /* 0x0000001013132812 */ /* 0x000fe200078efcff */
[----:B------:R-:W-:Y:S06]  /*d4a0*/  @!P2 BRA `(.L_x_8947) ;  /* 0x000000000004a947 */ /* 0x000fec0003800000 */
[----:B------:R-:W-:Y:S01]  /*d4b0*/  BPT.TRAP 0x1 ;  /* 0x000000040000795c */ /* 0x000fe20000300000 */
.L_x_8947:
        /* <DEDUP_REMOVED lines=19> */
[----:B------:R-:W-:Y:S01]  /*d5f0*/  IADD3 R3, R3, R7, RZ ;  /* 0x0000000703037210 */ /* 0x000fe20007ffe0ff */
[----:B------:R-:W-:-:S03]  /*d600*/  IMAD R7, R23, 0x8, R16 ;  /* 0x0000000817077824 */ /* 0x000fc600078e0210 */
[----:B------:R-:W-:Y:S02]  /*d610*/  LEA.HI.X R18, R2, UR5, R3, 0x1, P0 ;  /* 0x0000000502127c11 */ /* 0x000fe400080f0c03 */
[----:B------:R-:W-:-:S04]  /*d620*/  SHF.L.U32 R2, R26, 0x1f, RZ ;  /* 0x0000001f1a027819 */ /* 0x000fc800000006ff */
[----:B------:R-:W0:Y:S02]  /*d630*/  SYNCS.PHASECHK.TRANS64.TRYWAIT P0, [R7+URZ+0x28840], R2 ;  /* 0x02884002070075a7 */ /* 0x000e24000800017f */
[----:B0-----:R-:W-:Y:S05]  /*d640*/  @!P0 BRA `(.L_x_8949) ;  /* 0x0000003000cc8947 */ /* 0x001fea0003800000 */
.L_x_9001:
[----:B------:R-:W-:Y:S05]  /*d650*/  BSYNC B0 ;  /* 0x0000000000007941 */ /* 0x000fea0003800000 */
.L_x_8948:
        /* <DEDUP_REMOVED lines=36> */
[----:B------:R-:W-:Y:S02]  /*d8a0*/  @P0 LEA R25, R5, R16, 0x1 ;  /* 0x0000001005190211 */ /* 0x000fe400078e08ff */
        /* <DEDUP_REMOVED lines=10> */
[----:B------:R-:W-:-:S03]  /*d950*/  @P0 IMAD R21, R5, 0x2, R16 ;  /* 0x0000000205150824 */ /* 0x000fc600078e0210 */
[----:B--2---:R-:W-:Y:S01]  /*d960*/  @P0 MOV R2, R14 ;  /* 0x0000000e00020202 */ /* 0x004fe20000000f00 */
        /* <DEDUP_REMOVED lines=11> */
[----:B------:R-:W-:Y:S02]  /*da20*/  SHFL.IDX PT, R8, R0, 0x4, 0x181f ;  /* 0x00981f0000087f89 */ /* 0x000fe400000e0000 */
[----:B------:R-:W-:Y:S02]  /*da30*/  @P0 MOV R3, R9 ;  /* 0x0000000900030202 */ /* 0x000fe40000000f00 */
        /* <DEDUP_REMOVED lines=16> */
[----:B-1----:R-:W-:Y:S01]  /*db40*/  @P0 IADD3.X R9, RZ, R8, RZ, P1, !PT ;  /* 0x00000008ff090210 */ /* 0x002fe20000ffe4ff */
[----:B--2---:R-:W-:Y:S01]  /*db50*/  @P0 IMAD.MOV.U32 R2, RZ, RZ, R14 ;  /* 0x000000ffff020224 */ /* 0x004fe200078e000e */
[----:B------:R-:W-:Y:S03]  /*db60*/  SHFL.IDX PT, R8, R0, 0x6, 0x181f ;  /* 0x00d81f0000087f89 */ /* 0x000fe600000e0000 */
[----:B------:R-:W-:Y:S01]  /*db70*/  @P0 IMAD.MOV.U32 R3, RZ, RZ, R9 ;  /* 0x000000ffff030224 */ /* 0x000fe200078e0009 */
[----:B------:R-:W0:Y:S04]  /*db80*/  SHFL.IDX PT, R14, R4, 0x6, 0x181f ;  /* 0x00d81f00040e7f89 */ /* 0x000e2800000e0000 */
[----:B------:R-:W-:Y:S04]  /*db90*/  @P0 LDGSTS.E.BYPASS.LTC128B.128 [R25+0x1ac00], desc[UR50][R2.64], !P3 ;  /* 0x1ac0000002190fae */ /* 0x000fe8000d901d72 */
[----:B------:R1:W-:Y:S01]  /*dba0*/  @P0 LDGSTS.E.BYPASS.LTC128B.128 [R25+0x1ec00], desc[UR50][R2.64+0x80], !P2 ;  /* 0x1ec0008002190fae */ /* 0x0003e2000d101d72 */
[----:B------:R-:W-:-:S13]  /*dbb0*/  ISETP.GE.AND P0, PT, R6, 0x61, PT ;  /* 0x000000610600780c */ /* 0x000fda0003f06270 */
[----:B------:R-:W-:Y:S02]  /*dbc0*/  @P0 LEA R21, R5, R16, 0x1 ;  /* 0x0000001005150211 */ /* 0x000fe400078e08ff */
[----:B0-----:R-:W-:-:S05]  /*dbd0*/  @P0 LEA R14, P1, R35, R14, 0x1 ;  /* 0x0000000e230e0211 */ /* 0x001fca00078208ff */
[----:B------:R-:W-:Y:S02]  /*dbe0*/  @P0 IMAD.X R9, RZ, RZ, R8, P1 ;  /* 0x000000ffff090224 */ /* 0x000fe400008e0608 */
[----:B-1----:R-:W-:Y:S01]  /*dbf0*/  @P0 IMAD.MOV.U32 R2, RZ, RZ, R14 ;  /* 0x000000ffff020224 */ /* 0x002fe200078e000e */
[----:B------:R0:W1:Y:S01]  /*dc00*/  SHFL.IDX PT, R8, R0, 0x7, 0x181f ;  /* 0x00f81f0000087f89 */ /* 0x00006200000e0000 */
[----:B------:R-:W-:-:S03]  /*dc10*/  @P0 IMAD.MOV.U32 R3, RZ, RZ, R9 ;  /* 0x000000ffff030224 */ /* 0x000fc600078e0009 */
[----:B------:R0:W2:Y:S04]  /*dc20*/  SHFL.IDX PT, R14, R4, 0x7, 0x181f ;  /* 0x00f81f00040e7f89 */ /* 0x0000a800000e0000 */
[----:B------:R0:W-:Y:S04]  /*dc30*/  @P0 LDGSTS.E.BYPASS.LTC128B.128 [R21+0x1b400], desc[UR50][R2.64], !P3 ;  /* 0x1b40000002150fae */ /* 0x0001e8000d901d72 */
[----:B------:R0:W-:Y:S02]  /*dc40*/  @P0 LDGSTS.E.BYPASS.LTC128B.128 [R21+0x1f400], desc[UR50][R2.64+0x80], !P2 ;  /* 0x1f40008002150fae */ /* 0x0001e4000d101d72 */
.L_x_9019:
        /* <DEDUP_REMOVED lines=11> */
.L_x_8951:
        /* <DEDUP_REMOVED lines=11> */
.L_x_8952:
        /* <DEDUP_REMOVED lines=23> */
.L_x_8954:
[----:B------:R-:W-:Y:S05]  /*df20*/  BSYNC B6 ;  /* 0x0000000000067941 */ /* 0x000fea0003800000 */
.L_x_8953:
        /* <DEDUP_REMOVED lines=8> */
[----:B------:R-:W-:Y:S01]  /*dfb0*/  LOP3.LUT P5, RZ, R19, 0x40, RZ, 0xc0, !PT ;  /* 0x0000004013ff7812 */ /* 0x000fe200078ac0ff */
[----:B------:R-:W-:-:S04]  /*dfc0*/  @UP0 ULDC UR4, c[0x0][0x44c] ;  /* 0x0001130000040ab9 */ /* 0x000fc80000000800 */
[----:B------:R-:W-:-:S04]  /*dfd0*/  UIMAD UR6, UR6, UR8, URZ ;  /* 0x00000008060672a4 */ /* 0x000fc8000f8e023f */
[----:B------:R-:W-:Y:S02]  /*dfe0*/  UIMAD UR7, UR7, UR9, UR6 ;  /* 0x00000009070772a4 */ /* 0x000fe4000f8e0206 */
[----:B------:R-:W-:Y:S01]  /*dff0*/  USHF.R.S32.HI UR6, URZ, 0x1f, UR42 ;  /* 0x0000001f3f067899 */ /* 0x000fe2000801142a */
[----:B0-----:R-:W-:-:S05]  /*e000*/  IMAD.SHL.U32 R2, R2, 0x10, RZ ;  /* 0x0000001002027824 */ /* 0x001fca00078e00ff */
[----:B------:R-:W-:-:S04]  /*e010*/  LOP3.LUT R2, R2, 0x70, RZ, 0xc0, !PT ;  /* 0x0000007002027812 */ /* 0x000fc800078ec0ff */
[----:B------:R-:W-:-:S05]  /*e020*/  LOP3.LUT R2, R37, R2, RZ, 0xfc, !PT ;  /* 0x0000000225027212 */ /* 0x000fca00078efcff */
[----:B------:R-:W-:-:S04]  /*e030*/  IMAD R0, R0, 0x80, R2 ;  /* 0x0000008000007824 */ /* 0x000fc800078e0202 */
[----:B------:R-:W-:Y:S01]  /*e040*/  @P0 IMAD.HI.U32 R3, R0, UR4, RZ ;  /* 0x0000000400030c27 */ /* 0x000fe2000f8e00ff */
[----:B------:R-:W-:Y:S01]  /*e050*/  PLOP3.LUT P0, PT, PT, PT, UP0, 0x80, 0x0 ;  /* 0x000000000000781c */ /* 0x000fe20003f0f008 */
[----:B------:R-:W-:Y:S02]  /*e060*/  @UP0 ULDC UR4, c[0x0][0x450] ;  /* 0x0001140000040ab9 */ /* 0x000fe40000000800 */
[----:B------:R-:W-:-:S10]  /*e070*/  IMAD.MOV.U32 R2, RZ, RZ, R0 ;  /* 0x000000ffff027224 */ /* 0x000fd400078e0000 */
[----:B------:R-:W-:Y:S02]  /*e080*/  @P0 SHF.R.U32.HI R2, RZ, UR4, R3 ;  /* 0x00000004ff020c19 */ /* 0x000fe40008011603 */
[----:B------:R-:W-:Y:S02]  /*e090*/  R2UR UR4, R22 ;  /* 0x00000000160472ca */ /* 0x000fe400000e0000 */
[----:B------:R-:W-:-:S11]  /*e0a0*/  IADD3 R5, -R2, RZ, RZ ;  /* 0x000000ff02057210 */ /* 0x000fd60007ffe1ff */
        /* <DEDUP_REMOVED lines=28> */
[----:B------:R-:W-:-:S03]  /*e270*/  IMAD.U32 R6, RZ, RZ, UR43 ;  /* 0x0000002bff067e24 */ /* 0x000fc6000f8e00ff */
[----:B------:R-:W1:Y:S02]  /*e280*/  SHFL.IDX PT, R2, R4, RZ, 0x181f ;  /* 0x00181fff04027589 */ /* 0x000e6400000e0000 */
[----:B------:R-:W-:Y:S02]  /*e290*/  LEA R5, R6, R37, 0x7 ;  /* 0x0000002506057211 */ /* 0x000fe400078e38ff */
[----:B------:R-:W-:Y:S02]  /*e2a0*/  SHFL.IDX PT, R6, R4, 0x1, 0x181f ;  /* 0x00381f0004067f89 */ /* 0x000fe400000e0000 */
[C---:B------:R-:W-:Y:S01]  /*e2b0*/  ISETP.GE.AND P0, PT, R5.reuse, UR38, PT ;  /* 0x0000002605007c0c */ /* 0x040fe2000bf06270 */
[----:B------:R-:W-:-:S12]  /*e2c0*/  VIADD R7, R5, 0x10 ;  /* 0x0000001005077836 */ /* 0x000fd80000000000 */
[----:B0-----:R-:W-:-:S05]  /*e2d0*/  @!P0 LEA R14, P1, R35, R14, 0x1 ;  /* 0x0000000e230e8211 */ /* 0x001fca00078208ff */
[----:B-1----:R-:W-:Y:S02]  /*e2e0*/  @!P0 IMAD.X R3, RZ, RZ, R2, P1 ;  /* 0x000000ffff038224 */ /* 0x002fe400008e0602 */
[----:B------:R-:W-:Y:S02]  /*e2f0*/  @!P0 IMAD.MOV.U32 R2, RZ, RZ, R14 ;  /* 0x000000ffff028224 */ /* 0x000fe400078e000e */
[----:B------:R-:W0:Y:S04]  /*e300*/  SHFL.IDX PT, R14, R0, 0x1, 0x181f ;  /* 0x00381f00000e7f89 */ /* 0x000e2800000e0000 */
        /* <DEDUP_REMOVED lines=16> */
[----:B------:R-:W-:Y:S02]  /*e410*/  SHFL.IDX PT, R6, R4, 0x3, 0x181f ;  /* 0x00781f0004067f89 */ /* 0x000fe400000e0000 */
[----:B------:R-:W-:Y:S01]  /*e420*/  @!P0 MOV R3, R7 ;  /* 0x0000000700038202 */ /* 0x000fe20000000f00 */
[----:B------:R-:W-:Y:S01]  /*e430*/  VIADD R7, R5, 0x30 ;  /* 0x0000003005077836 */ /* 0x000fe20000000000 */
        /* <DEDUP_REMOVED lines=30> */
[----:B------:R-:W-:-:S03]  /*e620*/  VIADD R7, R5, 0x60 ;  /* 0x0000006005077836 */ /* 0x000fc60000000000 */
        /* <DEDUP_REMOVED lines=10> */
[----:B------:R0:W-:Y:S02]  /*e6d0*/  @!P0 LDGSTS.E.BYPASS.LTC128B.128 [R33+0x17400], desc[UR50][R2.64+0x80], !P5 ;  /* 0x1740008002218fae */ /* 0x0001e4000e901d72 */
.L_x_9036:
        /* <DEDUP_REMOVED lines=8> */
[----:B------:R0:W-:Y:S01]  /*e760*/  @!P0 LDGSTS.E.BYPASS.LTC128B.128 [R33+0x17c00], desc[UR50][R2.64+0x80], !P5 ;  /* 0x17c0008002218fae */ /* 0x0001e2000e901d72 */
[----:B------:R-:W-:Y:S01]  /*e770*/  PLOP3.LUT P0, PT, PT, PT, PT, 0x80, 0x0 ;  /* 0x000000000000781c */ /* 0x000fe20003f0f070 */
[----:B------:R-:W-:-:S12]  /*e780*/  NOP ;  /* 0x0000000000007918 */ /* 0x000fd80000000000 */
.L_x_8956:
        /* <DEDUP_REMOVED lines=8> */
[----:B0-----:R-:W-:-:S04]  /*e810*/  LOP3.LUT R3, R0, 0xfffffffe, RZ, 0xc0, !PT ;  /* 0xfffffffe00037812 */ /* 0x001fc800078ec0ff */
[----:B------:R-:W-:-:S04]  /*e820*/  IADD3 R3, R36, -R3, RZ ;  /* 0x8000000324037210 */ /* 0x000fc80007ffe0ff */
[----:B------:R-:W-:Y:S01]  /*e830*/  SHF.L.U32 R3, R3, 0x1f, RZ ;  /* 0x0000001f03037819 */ /* 0x000fe200000006ff */
[----:B------:R-:W-:Y:S01]  /*e840*/  NOP ;  /* 0x0000000000007918 */ /* 0x000fe20000000000 */
[----:B------:R0:W-:Y:S01]  /*e850*/  SYNCS.ARRIVE.TRANS64.A1T0 RZ, [R16+URZ+0x28800], RZ ;  /* 0x028800ff10ff79a7 */ /* 0x0001e2000810003f */
[----:B------:R-:W-:Y:S01]  /*e860*/  BSSY B0, `(.L_x_8957) ;  /* 0x0000003000007945 */ /* 0x000fe20003800000 */
[----:B------:R-:W1:Y:S03]  /*e870*/  SYNCS.PHASECHK.TRANS64.TRYWAIT P0, [R16+URZ+0x28820], R3 ;  /* 0x02882003100075a7 */ /* 0x000e66000800017f */
[----:B01----:R-:W-:Y:S05]  /*e880*/  @!P0 BRA `(.L_x_8958) ;  /* 0x00000034005c8947 */ /* 0x003fea0003800000 */
.L_x_9037:
[----:B------:R-:W-:Y:S05]  /*e890*/  BSYNC B0 ;  /* 0x0000000000007941 */ /* 0x000fea0003800000 */
.L_x_8957:
[----:B------:R-:W-:-:S06]  /*e8a0*/  UISETP.GE.AND UP0, UPT, UR44, 0x2, UPT ;  /* 0x000000022c00788c */ /* 0x000fcc000bf06270 */
[----:B------:R-:W-:-:S13]  /*e8b0*/  PLOP3.LUT P0, PT, PT, PT, UP0, 0x40, 0x0 ;  /* 0x000000000000781c */ /* 0x000fda0003f0e808 */
[----:B------:R-:W-:Y:S05]  /*e8c0*/  @P0 BRA `(.L_x_8959) ;  /* 0x0000001000200947 */ /* 0x000fea0003800000 */
[----:B------:R-:W-:Y:S01]  /*e8d0*/  UIADD3 UR4, UR44, -0x2, URZ ;  /* 0xfffffffe2c047890 */ /* 0x000fe2000fffe03f */
[----:B------:R-:W-:Y:S01]  /*e8e0*/  BSSY B0, `(.L_x_8959) ;  /* 0x0000106000007945 */ /* 0x000fe20003800000 */
[----:B------:R-:W-:Y:S02]  /*e8f0*/  IMAD.MOV.U32 R20, RZ, RZ, R26 ;  /* 0x000000ffff147224 */ /* 0x000fe400078e001a */
[----:B------:R-:W-:Y:S02]  /*e900*/  IMAD.MOV.U32 R10, RZ, RZ, R23 ;  /* 0x000000ffff0a7224 */ /* 0x000fe400078e0017 */
[----:B------:R-:W-:Y:S02]  /*e910*/  IMAD.MOV.U32 R27, RZ, RZ, R24 ;  /* 0x000000ffff1b7224 */ /* 0x000fe400078e0018 */
[----:B------:R-:W-:-:S07]  /*e920*/  IMAD.U32 R6, RZ, RZ, UR4 ;  /* 0x00000004ff067e24 */ /* 0x000fce000f8e00ff */
.L_x_8972:
[----:B0-----:R-:W0:Y:S01]  /*e930*/  LDC R3, c[0x0][0x430] ;  /* 0x00010c00ff037b82 */ /* 0x001e220000000800 */
[----:B------:R-:W1:Y:S01]  /*e940*/  S2R R0, SR_TID.X ;  /* 0x0000000000007919 */ /* 0x000e620000002100 */
[----:B------:R-:W-:Y:S01]  /*e950*/  IMAD R7, R6, 0x80, R37 ;  /* 0x0000008006077824 */ /* 0x000fe200078e0225 */
[----:B------:R-:W-:Y:S05]  /*e960*/  YIELD ;  /* 0x0000000000007946 */ /* 0x000fea0003800000 */
[----:B------:R-:W-:Y:S01]  /*e970*/  ULDC.64 UR4, c[0x0][0x428] ;  /* 0x00010a0000047ab9 */ /* 0x000fe20000000a00 */
[----:B------:R-:W-:Y:S02]  /*e980*/  IADD3 R23, R10, 0x1, RZ ;  /* 0x000000010a177810 */ /* 0x000fe40007ffe0ff */
[----:B0-----:R-:W-:-:S02]  /*e990*/  ISETP.NE.AND P0, PT, R3, 0x1, PT ;  /* 0x000000010300780c */ /* 0x001fc40003f05270 */
[----:B-1----:R-:W-:-:S11]  /*e9a0*/  SHF.L.U32 R4, R0, 0x4, RZ ;  /* 0x0000000400047819 */ /* 0x002fd600000006ff */
        /* <DEDUP_REMOVED lines=30> */
.L_x_8960:
[----:B------:R-:W-:Y:S01]  /*eb90*/  IMAD R6, R23, 0x8, R16 ;  /* 0x0000000817067824 */ /* 0x000fe200078e0210 */
[----:B------:R-:W-:Y:S01]  /*eba0*/  SHF.L.U32 R3, R26, 0x1f, RZ ;  /* 0x0000001f1a037819 */ /* 0x000fe200000006ff */
[----:B------:R-:W-:Y:S03]  /*ebb0*/  BSSY B1, `(.L_x_8961) ;  /* 0x0000003000017945 */ /* 0x000fe60003800000 */
[----:B------:R-:W0:Y:S02]  /*ebc0*/  SYNCS.PHASECHK.TRANS64.TRYWAIT P0, [R6+URZ+0x28840], R3 ;  /* 0x02884003060075a7 */ /* 0x000e24000800017f */
[----:B0-----:R-:W-:Y:S05]  /*ebd0*/  @!P0 BRA `(.L_x_8962) ;  /* 0x00000030009c8947 */ /* 0x001fea0003800000 */
.L_x_9038:
[----:B------:R-:W-:Y:S05]  /*ebe0*/  BSYNC B1 ;  /* 0x0000000000017941 */ /* 0x000fea0003800000 */
.L_x_8961:
        /* <DEDUP_REMOVED lines=70> */
.L_x_9056:
        /* <DEDUP_REMOVED lines=9> */
.L_x_8964:
        /* <DEDUP_REMOVED lines=11> */
.L_x_8965:
[----:B------:R0:W-:Y:S01]  /*f190*/  SYNCS.ARRIVE.TRANS64.A1T0 RZ, [R6+URZ+0x28830], RZ ;  /* 0x028830ff06ff79a7 */ /* 0x0001e2000810003f */
[----:B------:R-:W-:Y:S05]  /*f1a0*/  @!P2 BRA `(.L_x_8966) ;  /* 0x000000000004a947 */ /* 0x000fea0003800000 */
[----:B------:R-:W-:Y:S01]  /*f1b0*/  BPT.TRAP 0x1 ;  /* 0x000000040000795c */ /* 0x000fe20000300000 */
.L_x_8966:
[----:B------:R-:W-:Y:S01]  /*f1c0*/  SHF.L.U32 R3, R20, 0x1f, RZ ;  /* 0x0000001f14037819 */ /* 0x000fe200000006ff */
[----:B------:R-:W-:Y:S01]  /*f1d0*/  BSSY B1, `(.L_x_8967) ;  /* 0x0000004000017945 */ /* 0x000fe20003800000 */
[----:B0-----:R-:W-:-:S04]  /*f1e0*/  LEA R6, R10, R16, 0x3 ;  /* 0x000000100a067211 */ /* 0x001fc800078e18ff */
[----:B------:R-:W0:Y:S02]  /*f1f0*/  SYNCS.PHASECHK.TRANS64.TRYWAIT P0, [R6+URZ+0x28860], R3 ;  /* 0x02886003060075a7 */ /* 0x000e24000800017f */
[----:B0-----:R-:W-:Y:S05]  /*f200*/  @!P0 BRA `(.L_x_8968) ;  /* 0x00000034006c8947 */ /* 0x001fea0003800000 */
.L_x_9057:
[----:B------:R-:W-:Y:S05]  /*f210*/  BSYNC B1 ;  /* 0x0000000000017941 */ /* 0x000fea0003800000 */
.L_x_8967:
        /* <DEDUP_REMOVED lines=9> */
[----:B------:R-:W-:-:S03]  /*f2b0*/  LEA R7, R7, R16, 0x1 ;  /* 0x0000001007077211 */ /* 0x000fc600078e08ff */
        /* <DEDUP_REMOVED lines=57> */
.L_x_9075:
        /* <DEDUP_REMOVED lines=29> */
.L_x_8970:
        /* <DEDUP_REMOVED lines=11> */
.L_x_8971:
        /* <DEDUP_REMOVED lines=8> */
.L_x_8959:
        /* <DEDUP_REMOVED lines=17> */
.L_x_8974:
[----:B------:R-:W-:Y:S05]  /*fa60*/  BSYNC B0 ;  /* 0x0000000000007941 */ /* 0x000fea0003800000 */
.L_x_8973:
[----:B------:R-:W-:-:S05]  /*fa70*/  IMAD.U32 R0, RZ, RZ, UR45 ;  /* 0x0000002dff007e24 */ /* 0x000fca000f8e00ff */
[----:B------:R-:W-:-:S13]  /*fa80*/  ISETP.NE.AND P0, PT, R0, 0x3, PT ;  /* 0x000000030000780c */ /* 0x000fda0003f05270 */
[----:B------:R-:W-:Y:S05]  /*fa90*/  @!P0 BRA `(.L_x_8975) ;  /* 0x0000000000048947 */ /* 0x000fea0003800000 */
[----:B------:R-:W-:Y:S01]  /*faa0*/  BPT.TRAP 0x1 ;  /* 0x000000040000795c */ /* 0x000fe20000300000 */
.L_x_8975:
[----:B------:R-:W-:Y:S01]  /*fab0*/  IMAD R4, R23, 0x8, R16 ;  /* 0x0000000817047824 */ /* 0x000fe200078e0210 */
[----:B0-----:R-:W-:Y:S01]  /*fac0*/  SHF.L.U32 R3, R26, 0x1f, RZ ;  /* 0x0000001f1a037819 */ /* 0x001fe200000006ff */
[----:B------:R-:W-:Y:S01]  /*fad0*/  IMAD.MOV.U32 R5, RZ, RZ, -0x80 ;  /* 0xffffff80ff057424 */ /* 0x000fe200078e00ff */
[----:B------:R-:W-:Y:S02]  /*fae0*/  BSSY B0, `(.L_x_8976) ;  /* 0x0000004000007945 */ /* 0x000fe40003800000 */
[----:B------:R-:W0:Y:S01]  /*faf0*/  SYNCS.PHASECHK.TRANS64.TRYWAIT P0, [R4+URZ+0x28860], R3 ;  /* 0x02886003040075a7 */ /* 0x000e22000800017f */
[----:B------:R-:W-:Y:S01]  /*fb00*/  IMAD R24, R24, R5, UR37 ;  /* 0x0000002518187e24 */ /* 0x000fe2000f8e0205 */
[----:B0-----:R-:W-:Y:S06]  /*fb10*/  @!P0 BRA `(.L_x_8977) ;  /* 0x0000003400a88947 */ /* 0x001fec0003800000 */
.L_x_9076:
[----:B------:R-:W-:Y:S05]  /*fb20*/  BSYNC B0 ;  /* 0x0000000000007941 */ /* 0x000fea0003800000 */
.L_x_8976:
        /* <DEDUP_REMOVED lines=62> */
[----:B------:R1:W0:-:S12]  /*ff10*/  SHFL.IDX PT, R7, R18, 0x7, 0x181f ;  /* 0x00f81f0012077f89 */ /* 0x00021800000e0000 */
[----:B------:R1:W-:Y:S01]  /*ff20*/  LDGSTS.E.BYPASS.LTC128B.128 [R0+0x3400], desc[UR50][R2.64], !P0 ;  /* 0x0340000002007fae */ /* 0x0003e2000c101d72 */
[----:B------:R-:W-:-:S13]  /*ff30*/  ISETP.LT.OR P0, PT, R5, 0x61, P1 ;  /* 0x000000610500780c */ /* 0x000fda0000f01670 */
[----:B0-2---:R1:W-:Y:S02]  /*ff40*/  LDGSTS.E.BYPASS.LTC128B.128 [R0+0x7400], desc[UR50][R2.64+0x80], !P0 ;  /* 0x0740008002007fae */ /* 0x0053e4000c101d72 */
.L_x_9094:
        /* <DEDUP_REMOVED lines=11> */
.L_x_8979:
        /* <DEDUP_REMOVED lines=11> */
.L_x_8980:
[----:B------:R0:W-:Y:S01]  /*100b0*/  SYNCS.ARRIVE.TRANS64.A1T0 RZ, [R4+URZ+0x28850], RZ ;  /* 0x028850ff04ff79a7 */ /* 0x0001e2000810003f */
[----:B------:R-:W-:-:S05]  /*100c0*/  VIADD R23, R23, 0x1 ;  /* 0x0000000117177836 */ /* 0x000fca0000000000 */
[----:B------:R-:W-:-:S04]  /*100d0*/  ISETP.NE.AND P0, PT, R23, 0x2, PT ;  /* 0x000000021700780c */ /* 0x000fc80003f05270 */
[----:B------:R-:W-:Y:S02]  /*100e0*/  SEL R3, RZ, 0x1, P0 ;  /* 0x00000001ff037807 */ /* 0x000fe40000000000 */
[----:B------:R-:W-:Y:S02]  /*100f0*/  SEL R23, R23, RZ, P0 ;  /* 0x000000ff17177207 */ /* 0x000fe40000000000 */
[----:B0-----:R-:W-:-:S07]  /*10100*/  LOP3.LUT R26, R26, R3, RZ, 0x3c, !PT ;  /* 0x000000031a1a7212 */ /* 0x001fce00078e3cff */
.L_x_8940:
[----:B------:R-:W-:Y:S05]  /*10110*/  BSYNC B7 ;  /* 0x0000000000077941 */ /* 0x000fea0003800000 */
.L_x_8938:
        /* <DEDUP_REMOVED lines=11> */
.L_x_8981:
[----:B------:R-:W-:-:S03]  /*101d0*/  UMOV UR4, 0xffffffff ;  /* 0xffffffff00047882 */ /* 0x000fc60000000000 */
[----:B------:R-:W-:Y:S05]  /*101e0*/  BRA.DIV UR4, `(.L_x_8983) ;  /* 0x0000003a04c07947 */ /* 0x000fea000b800000 */
[----:B------:R0:W1:Y:S02]  /*101f0*/  SHFL.IDX PT, R14, R34, RZ, 0x1f ;  /* 0x00001fff220e7589 */ /* 0x00006400000e0000 */
.L_x_9097:
        /* <DEDUP_REMOVED lines=8> */
.L_x_8982:
[----:B------:R-:W-:Y:S02]  /*10280*/  ULDC UR4, c[0x0][0xc38] ;  /* 0x00030e0000047ab9 */ /* 0x000fe40000000800 */
[----:B-1----:R-:W-:-:S13]  /*10290*/  ISETP.GE.AND P0, PT, R34, UR4, PT ;  /* 0x0000000422007c0c */ /* 0x002fda000bf06270 */
[----:B------:R-:W-:Y:S05]  /*102a0*/  @!P0 BRA `(.L_x_8984) ;  /* 0xffffffc400608947 */ /* 0x000fea000383ffff */
.L_x_8935:
[----:B------:R-:W1:Y:S01]  /*102b0*/  S2R R5, SR_CgaCtaId ;  /* 0x0000000000057919 */ /* 0x000e620000008800 */
[----:B------:R-:W-:Y:S01]  /*102c0*/  IADD3 R36, R36, 0x1, RZ ;  /* 0x0000000124247810 */ /* 0x000fe20007ffe0ff */
[----:B------:R-:W-:Y:S01]  /*102d0*/  BSSY B0, `(.L_x_8985) ;  /* 0x0000009000007945 */ /* 0x000fe20003800000 */
[----:B------:R-:W-:Y:S02]  /*102e0*/  MOV R2, 0x400 ;  /* 0x0000040000027802 */ /* 0x000fe40000000f00 */
[----:B------:R-:W-:-:S04]  /*102f0*/  LEA.HI R0, R36, R36, RZ, 0x1 ;  /* 0x0000002424007211 */ /* 0x000fc800078f08ff */
[----:B------:R-:W-:-:S05]  /*10300*/  LOP3.LUT R3, R0, 0xfffffffe, RZ, 0xc0, !PT ;  /* 0xfffffffe00037812 */ /* 0x000fca00078ec0ff */
[----:B------:R-:W-:-:S05]  /*10310*/  IMAD.IADD R0, R36, 0x1, -R3 ;  /* 0x0000000124007824 */ /* 0x000fca00078e0a03 */
[----:B------:R-:W-:Y:S02]  /*10320*/  SHF.L.U32 R0, R0, 0x1f, RZ ;  /* 0x0000001f00007819 */ /* 0x000fe400000006ff */
[----:B-1----:R-:W-:-:S04]  /*10330*/  LEA R4, R5, R2, 0x18 ;  /* 0x0000000205047211 */ /* 0x002fc800078ec0ff */
[----:B------:R-:W1:Y:S02]  /*10340*/  SYNCS.PHASECHK.TRANS64.TRYWAIT P0, [R4+URZ+0x28820], R0 ;  /* 0x02882000040075a7 */ /* 0x000e64000800017f */
[----:B-1----:R-:W-:Y:S05]  /*10350*/  @!P0 BRA `(.L_x_8986) ;  /* 0x00000038008c8947 */ /* 0x002fea0003800000 */
.L_x_9098:
[----:B------:R-:W-:Y:S05]  /*10360*/  BSYNC B0 ;  /* 0x0000000000007941 */ /* 0x000fea0003800000 */
.L_x_8985:
[----:B------:R-:W-:-:S03]  /*10370*/  UMOV UR4, 0xffffffff ;  /* 0xffffffff00047882 */ /* 0x000fc60000000000 */
[----:B------:R-:W-:Y:S05]  /*10380*/  BRA.DIV UR4, `(.L_x_8987) ;  /* 0x0000003a04947947 */ /* 0x000fea000b800000 */
[----:B-1----:R-:W1:Y:S02]  /*10390*/  S2R R0, SR_TID.X ;  /* 0x0000000000007919 */ /* 0x002e640000002100 */
[----:B-1----:R-:W-:-:S04]  /*103a0*/  SHF.R.U32.HI R0, RZ, 0x5, R0 ;  /* 0x00000005ff007819 */ /* 0x002fc80000011600 */
[----:B------:R-:W-:-:S05]  /*103b0*/  LOP3.LUT R0, R0, 0x3, RZ, 0xc0, !PT ;  /* 0x0000000300007812 */ /* 0x000fca00078ec0ff */
[----:B------:R1:W2:Y:S02]  /*103c0*/  SHFL.IDX PT, R14, R0, RZ, 0x1f ;  /* 0x00001fff000e7589 */ /* 0x0002a400000e0000 */
.L_x_9101:
[----:B--2---:R-:W-:Y:S01]  /*103d0*/  ISETP.NE.AND P0, PT, R14, RZ, PT ;  /* 0x000000ff0e00720c */ /* 0x004fe20003f05270 */
[----:B------:R-:W-:-:S12]  /*103e0*/  BSSY B0, `(.L_x_8988) ;  /* 0x0000024000007945 */ /* 0x000fd80003800000 */
[----:B------:R-:W-:Y:S05]  /*103f0*/  @P0 BRA `(.L_x_8989) ;  /* 0x0000000000880947 */ /* 0x000fea0003800000 */
[----:B------:R-:W-:-:S03]  /*10400*/  UMOV UR4, 0xffffffff ;  /* 0xffffffff00047882 */ /* 0x000fc60000000000 */
[----:B------:R-:W-:Y:S05]  /*10410*/  BRA.DIV UR4, `(.L_x_8990) ;  /* 0x0000003a04a47947 */ /* 0x000fea000b800000 */
[----:B------:R-:W-:-:S13]  /*10420*/  ELECT P6, URZ, PT ;  /* 0x00000000003f782f */ /* 0x000fda00038c0000 */
.L_x_9104:
[----:B------:R-:W-:Y:S05]  /*10430*/  @!P6 BRA `(.L_x_8989) ;  /* 0x000000000078e947 */ /* 0x000fea0003800000 */
[----:B------:R-:W-:-:S06]  /*10440*/  ULOP3.LUT UR4, UR36, 0x2, URZ, 0xfc, !UPT ;  /* 0x0000000224047892 */ /* 0x000fcc000f8efc3f */
[----:B-1----:R-:W-:-:S05]  /*10450*/  IMAD.U32 R0, RZ, RZ, UR4 ;  /* 0x00000004ff007e24 */ /* 0x002fca000f8e00ff */
[----:B------:R-:W-:-:S13]  /*10460*/  ISETP.NE.AND P0, PT, R0, 0x3, PT ;  /* 0x000000030000780c */ /* 0x000fda0003f05270 */
[----:B------:R-:W-:Y:S05]  /*10470*/  @!P0 BRA `(.L_x_8991) ;  /* 0x0000000000048947 */ /* 0x000fea0003800000 */
[----:B------:R-:W-:Y:S01]  /*10480*/  BPT.TRAP 0x1 ;  /* 0x000000040000795c */ /* 0x000fe20000300000 */
.L_x_8991:
[C---:B------:R-:W-:Y:S01]  /*10490*/  IMAD R5, R23.reuse, 0x8, R4 ;  /* 0x0000000817057824 */ /* 0x040fe200078e0204 */
[----:B------:R-:W-:Y:S01]  /*104a0*/  SHF.L.U32 R0, R26, 0x1f, RZ ;  /* 0x0000001f1a007819 */ /* 0x000fe200000006ff */
[----:B------:R-:W-:-:S03]  /*104b0*/  VIADD R23, R23, 0x1 ;  /* 0x0000000117177836 */ /* 0x000fc60000000000 */
[----:B------:R-:W1:Y:S02]  /*104c0*/  SYNCS.PHASECHK.TRANS64.TRYWAIT P1, [R5+URZ+0x28840], R0 ;  /* 0x02884000050075a7 */ /* 0x000e64000802017f */
[----:B------:R-:W-:-:S04]  /*104d0*/  ISETP.NE.AND P2, PT, R23, 0x2, PT ;  /* 0x000000021700780c */ /* 0x000fc80003f45270 */
[----:B------:R-:W-:Y:S01]  /*104e0*/  SEL R3, RZ, 0x1, P2 ;  /* 0x00000001ff037807 */ /* 0x000fe20001000000 */
[----:B-1----:R-:W-:Y:S08]  /*104f0*/  @!P1 BRA `(.L_x_8992) ;  /* 0x00000038008c9947 */ /* 0x002ff00003800000 */
.L_x_9105:
[----:B------:R-:W-:Y:S02]  /*10500*/  SEL R23, R23, RZ, P2 ;  /* 0x000000ff17177207 */ /* 0x000fe40001000000 */
[----:B------:R-:W-:Y:S01]  /*10510*/  LOP3.LUT R2, R26, R3, RZ, 0x3c, !PT ;  /* 0x000000031a027212 */ /* 0x000fe200078e3cff */
[----:B------:R-:W-:Y:S06]  /*10520*/  @!P0 BRA `(.L_x_8993) ;  /* 0x0000000000048947 */ /* 0x000fec0003800000 */
[----:B------:R-:W-:Y:S01]  /*10530*/  BPT.TRAP 0x1 ;  /* 0x000000040000795c */ /* 0x000fe20000300000 */
.L_x_8993:
[----:B------:R-:W-:Y:S02]  /*10540*/  LEA R23, R23, R4, 0x3 ;  /* 0x0000000417177211 */ /* 0x000fe400078e18ff */
[----:B------:R-:W-:-:S04]  /*10550*/  SHF.L.U32 R2, R2, 0x1f, RZ ;  /* 0x0000001f02027819 */ /* 0x000fc800000006ff */
[----:B------:R-:W2:Y:S02]  /*10560*/  SYNCS.PHASECHK.TRANS64.TRYWAIT P1, [R23+URZ+0x28840], R2 ;  /* 0x02884002170075a7 */ /* 0x000ea4000802017f */
[----:B--2---:R-:W-:Y:S05]  /*10570*/  @!P1 BRA `(.L_x_8994) ;  /* 0x0000003800809947 */ /* 0x004fea0003800000 */
.L_x_9106:
[----:B------:R-:W-:Y:S05]  /*10580*/  @!P0 BRA `(.L_x_8995) ;  /* 0x0000000000048947 */ /* 0x000fea0003800000 */
[----:B------:R-:W-:Y:S01]  /*10590*/  BPT.TRAP 0x1 ;  /* 0x000000040000795c */ /* 0x000fe20000300000 */
.L_x_8995:
[----:B------:R-:W3:Y:S02]  /*105a0*/  SYNCS.PHASECHK.TRANS64.TRYWAIT P1, [R5+URZ+0x28860], R0 ;  /* 0x02886000050075a7 */ /* 0x000ee4000802017f */
[----:B---3--:R-:W-:Y:S05]  /*105b0*/  @!P1 BRA `(.L_x_8996) ;  /* 0x0000003800849947 */ /* 0x008fea0003800000 */
.L_x_9107:
[----:B------:R-:W-:Y:S05]  /*105c0*/  @!P0 BRA `(.L_x_8997) ;  /* 0x0000000000048947 */ /* 0x000fea0003800000 */
[----:B------:R-:W-:Y:S01]  /*105d0*/  BPT.TRAP 0x1 ;  /* 0x000000040000795c */ /* 0x000fe20000300000 */
.L_x_8997:
[----:B----4-:R4:W0:Y:S02]  /*105e0*/  SYNCS.PHASECHK.TRANS64.TRYWAIT P0, [R23+URZ+0x28860], R2 ;  /* 0x02886002170075a7 */ /* 0x010824000800017f */
[----:B0-----:R-:W-:Y:S05]  /*105f0*/  @!P0 NANOSLEEP.SYNCS 0x989680 ;  /* 0x009896800000895d */ /* 0x001fea0003900000 */
[----:B------:R-:W0:Y:S02]  /*10600*/  @!P0 SYNCS.PHASECHK.TRANS64 P0, [R23+URZ+0x28860], R2 ;  /* 0x02886002170085a7 */ /* 0x000e24000800007f */
[----:B0-----:R-:W-:Y:S05]  /*10610*/  @!P0 BRA `(.L_x_8997) ;  /* 0xfffffffc00f08947 */ /* 0x001fea000383ffff */
.L_x_8989:
[----:B------:R-:W-:Y:S05]  /*10620*/  BSYNC B0 ;  /* 0x0000000000007941 */ /* 0x000fea0003800000 */
.L_x_8988:
[----:B------:R-:W-:Y:S05]  /*10630*/  EXIT ;  /* 0x000000000000794d */ /* 0x000fea0003800000 */
.L_x_8882:
[----:B0-----:R-:W-:-:S04]  /*10640*/  IMAD.U32 R3, RZ, RZ, UR41 ;  /* 0x00000029ff037e24 */ /* 0x001fc8000f8e00ff */
[----:B------:R0:W1:Y:S03]  /*10650*/  SYNCS.PHASECHK.TRANS64.TRYWAIT P1, [R3+URZ+0x28800], R0 ;  /* 0x02880000030075a7 */ /* 0x000066000802017f */
[----:B-1----:R-:W-:Y:S05]  /*10660*/  @!P1 NANOSLEEP.SYNCS 0x989680 ;  /* 0x009896800000995d */ /* 0x002fea0003900000 */
[----:B------:R-:W1:Y:S02]  /*10670*/  @!P1 SYNCS.PHASECHK.TRANS64 P1, [R3+URZ+0x28800], R0 ;  /* 0x02880000030095a7 */ /* 0x000e64000802007f */
[----:B-1----:R-:W-:Y:S05]  /*10680*/  @!P1 BRA `(.L_x_8882) ;  /* 0xfffffffc00ec9947 */ /* 0x002fea000383ffff */
[----:B------:R-:W-:Y:S05]  /*10690*/  BRA `(.L_x_8998) ;  /* 0xffffff0c00e07947 */ /* 0x000fea000383ffff */
.L_x_8886:
[----:B-1----:R1:W2:Y:S02]  /*106a0*/  SYNCS.PHASECHK.TRANS64.TRYWAIT P1, [R0+URZ+0x28830], R3 ;  /* 0x02883003000075a7 */ /* 0x0022a4000802017f */
[----:B--2---:R-:W-:Y:S05]  /*106b0*/  @!P1 NANOSLEEP.SYNCS 0x989680 ;  /* 0x009896800000995d */ /* 0x004fea0003900000 */
[----:B------:R-:W2:Y:S02]  /*106c0*/  @!P1 SYNCS.PHASECHK.TRANS64 P1, [R0+URZ+0x28830], R3 ;  /* 0x02883003000095a7 */ /* 0x000ea4000802007f */
[----:B--2---:R-:W-:Y:S05]  /*106d0*/  @!P1 BRA `(.L_x_8886) ;  /* 0xfffffffc00f09947 */ /* 0x004fea000383ffff */
[----:B------:R-:W-:Y:S05]  /*106e0*/  BRA `(.L_x_8885) ;  /* 0xffffff0c00fc7947 */ /* 0x000fea000383ffff */
.L_x_8892:
[----:B-1----:R-:W-:-:S04]  /*106f0*/  IMAD.U32 R7, RZ, RZ, UR6 ;  /* 0x00000006ff077e24 */ /* 0x002fc8000f8e00ff */
[----:B------:R1:W2:Y:S03]  /*10700*/  SYNCS.PHASECHK.TRANS64.TRYWAIT P1, [R7+URZ+0x28830], R4 ;  /* 0x02883004070075a7 */ /* 0x0002a6000802017f */
[----:B--2---:R-:W-:Y:S05]  /*10710*/  @!P1 NANOSLEEP.SYNCS 0x989680 ;  /* 0x009896800000995d */ /* 0x004fea0003900000 */
[----:B------:R-:W2:Y:S02]  /*10720*/  @!P1 SYNCS.PHASECHK.TRANS64 P1, [R7+URZ+0x28830], R4 ;  /* 0x02883004070095a7 */ /* 0x000ea4000802007f */
[----:B--2---:R-:W-:Y:S05]  /*10730*/  @!P1 BRA `(.L_x_8892) ;  /* 0xfffffffc00ec9947 */ /* 0x004fea000383ffff */
[----:B------:R-:W-:Y:S05]  /*10740*/  BRA `(.L_x_8889) ;  /* 0xffffff3c00347947 */ /* 0x000fea000383ffff */
.L_x_8896:
[----:B-1----:R-:W-:-:S04]  /*10750*/  IMAD.U32 R7, RZ, RZ, UR6 ;  /* 0x00000006ff077e24 */ /* 0x002fc8000f8e00ff */
[----:B------:R1:W2:Y:S03]  /*10760*/  SYNCS.PHASECHK.TRANS64.TRYWAIT P1, [R7+URZ+0x28850], R4 ;  /* 0x02885004070075a7 */ /* 0x0002a6000802017f */
[----:B--2---:R-:W-:Y:S05]  /*10770*/  @!P1 NANOSLEEP.SYNCS 0x989680 ;  /* 0x009896800000995d */ /* 0x004fea0003900000 */
[----:B------:R-:W2:Y:S02]  /*10780*/  @!P1 SYNCS.PHASECHK.TRANS64 P1, [R7+URZ+0x28850], R4 ;  /* 0x02885004070095a7 */ /* 0x000ea4000802007f */
[----:B--2---:R-:W-:Y:S05]  /*10790*/  @!P1 BRA `(.L_x_8896) ;  /* 0xfffffffc00ec9947 */ /* 0x004fea000383ffff */
[----:B------:R-:W-:Y:S05]  /*107a0*/  BRA `(.L_x_8893) ;  /* 0xffffff4000007947 */ /* 0x000fea000383ffff */
.L_x_8904:
[----:B-1----:R-:W-:-:S04]  /*107b0*/  IMAD.U32 R5, RZ, RZ, UR6 ;  /* 0x00000006ff057e24 */ /* 0x002fc8000f8e00ff */
[----:B------:R1:W2:Y:S03]  /*107c0*/  SYNCS.PHASECHK.TRANS64.TRYWAIT P1, [R5+URZ+0x28830], R4 ;  /* 0x02883004050075a7 */ /* 0x0002a6000802017f */
[----:B--2---:R-:W-:Y:S05]  /*107d0*/  @!P1 NANOSLEEP.SYNCS 0x989680 ;  /* 0x009896800000995d */ /* 0x004fea0003900000 */
[----:B------:R-:W2:Y:S02]  /*107e0*/  @!P1 SYNCS.PHASECHK.TRANS64 P1, [R5+URZ+0x28830], R4 ;  /* 0x02883004050095a7 */ /* 0x000ea4000802007f */
[----:B--2---:R-:W-:Y:S05]  /*107f0*/  @!P1 BRA `(.L_x_8904) ;  /* 0xfffffffc00ec9947 */ /* 0x004fea000383ffff */
[----:B------:R-:W-:Y:S05]  /*10800*/  BRA `(.L_x_8901) ;  /* 0xffffff6c00887947 */ /* 0x000fea000383ffff */
.L_x_8908:
[----:B-1----:R-:W-:-:S04]  /*10810*/  MOV R5, UR6 ;  /* 0x0000000600057c02 */ /* 0x002fc80008000f00 */
[----:B------:R1:W2:Y:S03]  /*10820*/  SYNCS.PHASECHK.TRANS64.TRYWAIT P1, [R5+URZ+0x28850], R4 ;  /* 0x02885004050075a7 */ /* 0x0002a6000802017f */
[----:B--2---:R-:W-:Y:S05]  /*10830*/  @!P1 NANOSLEEP.SYNCS 0x989680 ;  /* 0x009896800000995d */ /* 0x004fea0003900000 */
[----:B------:R-:W2:Y:S02]  /*10840*/  @!P1 SYNCS.PHASECHK.TRANS64 P1, [R5+URZ+0x28850], R4 ;  /* 0x02885004050095a7 */ /* 0x000ea4000802007f */
[----:B--2---:R-:W-:Y:S05]  /*10850*/  @!P1 BRA `(.L_x_8908) ;  /* 0xfffffffc00ec9947 */ /* 0x004fea000383ffff */
[----:B------:R-:W-:Y:S05]  /*10860*/  BRA `(.L_x_8905) ;  /* 0xffffff7000547947 */ /* 0x000fea000383ffff */
.L_x_8915:
[----:B-1----:R-:W-:-:S04]  /*10870*/  IMAD.U32 R6, RZ, RZ, UR5 ;  /* 0x00000005ff067e24 */ /* 0x002fc8000f8e00ff */
[----:B------:R1:W2:Y:S03]  /*10880*/  SYNCS.PHASECHK.TRANS64.TRYWAIT P1, [R6+URZ+0x28850], R5 ;  /* 0x02885005060075a7 */ /* 0x0002a6000802017f */
[----:B--2---:R-:W-:Y:S05]  /*10890*/  @!P1 NANOSLEEP.SYNCS 0x989680 ;  /* 0x009896800000995d */ /* 0x004fea0003900000 */
[----:B------:R-:W2:Y:S02]  /*108a0*/  @!P1 SYNCS.PHASECHK.TRANS64 P1, [R6+URZ+0x28850], R5 ;  /* 0x02885005060095a7 */ /* 0x000ea4000802007f */
[----:B--2---:R-:W-:Y:S05]  /*108b0*/  @!P1 BRA `(.L_x_8915) ;  /* 0xfffffffc00ec9947 */ /* 0x004fea000383ffff */
[----:B------:R-:W-:Y:S05]  /*108c0*/  BRA `(.L_x_8914) ;  /* 0xffffff94003c7947 */ /* 0x000fea000383ffff */
.L_x_8946:
        /* <DEDUP_REMOVED lines=10> */
.L_x_8999:
[----:B------:R-:W-:Y:S05]  /*10970*/  BRA `(.L_x_9000) ;  /* 0xffffffc800287947 */ /* 0x000fea000383ffff */
.L_x_8949:
[----:B0-----:R0:W1:Y:S02]  /*10980*/  SYNCS.PHASECHK.TRANS64.TRYWAIT P0, [R7+URZ+0x28840], R2 ;  /* 0x02884002070075a7 */ /* 0x001064000800017f */
[----:B-1----:R-:W-:Y:S05]  /*10990*/  @!P0 NANOSLEEP.SYNCS 0x989680 ;  /* 0x009896800000895d */ /* 0x002fea0003900000 */
[----:B------:R-:W1:Y:S02]  /*109a0*/  @!P0 SYNCS.PHASECHK.TRANS64 P0, [R7+URZ+0x28840], R2 ;  /* 0x02884002070085a7 */ /* 0x000e64000800007f */
[----:B-1----:R-:W-:Y:S05]  /*109b0*/  @!P0 BRA `(.L_x_8949) ;  /* 0xfffffffc00f08947 */ /* 0x002fea000383ffff */
[----:B------:R-:W-:Y:S05]  /*109c0*/  BRA `(.L_x_9001) ;  /* 0xffffffcc00207947 */ /* 0x000fea000383ffff */
.L_x_8950:
        /* <DEDUP_REMOVED lines=8> */
.L_x_9003:
[----:B------:R-:W-:Y:S05]  /*10a50*/  BSYNC B0 ;  /* 0x0000000000007941 */ /* 0x000fea0003800000 */
.L_x_9002:
[----:B------:R-:W-:Y:S01]  /*10a60*/  IMAD.MOV.U32 R13, RZ, RZ, R4 ;  /* 0x000000ffff0d7224 */ /* 0x000fe200078e0004 */
[----:B------:R-:W-:Y:S01]  /*10a70*/  MOV R2, R14 ;  /* 0x0000000e00027202 */ /* 0x000fe20000000f00 */
[----:B------:R-:W-:Y:S02]  /*10a80*/  IMAD.MOV.U32 R12, RZ, RZ, RZ ;  /* 0x000000ffff0c7224 */ /* 0x000fe400078e00ff */
[----:B------:R-:W-:Y:S02]  /*10a90*/  IMAD.MOV.U32 R11, RZ, RZ, 0x181f ;  /* 0x0000181fff0b7424 */ /* 0x000fe400078e00ff */
[----:B------:R-:W-:Y:S02]  /*10aa0*/  IMAD.MOV.U32 R15, RZ, RZ, -0x1 ;  /* 0xffffffffff0f7424 */ /* 0x000fe400078e00ff */
[----:B------:R-:W-:-:S07]  /*10ab0*/  @P0 IMAD R9, R5, 0x2, R16 ;  /* 0x0000000205090824 */ /* 0x000fce00078e0210 */
[----:B------:R-:W-:Y:S05]  /*10ac0*/  WARPSYNC.COLLECTIVE R15, `(.L_x_9004) ;  /* 0x000000000f087348 */ /* 0x000fea0003c00000 */
[----:B------:R0:W1:Y:S02]  /*10ad0*/  SHFL.IDX P6, R14, R13, R12, R11 ;  /* 0x0000000c0d0e7389 */ /* 0x00006400000c000b */
[----:B01----:R-:W-:Y:S01]  /*10ae0*/  ENDCOLLECTIVE ;  /* 0x000000000000791b */ /* 0x003fe20003800000 */
.L_x_9004:
        /* <DEDUP_REMOVED lines=8> */
.L_x_9005:
[----:B------:R-:W-:Y:S01]  /*10b70*/  @!PT LDS RZ, [RZ] ;  /* 0x00000000fffff984 */ /* 0x000fe20000000800 */
[----:B------:R-:W-:Y:S01]  /*10b80*/  @!PT LDS RZ, [RZ] ;  /* 0x00000000fffff984 */ /* 0x000fe20000000800 */
[----:B------:R-:W-:Y:S01]  /*10b90*/  @!PT LDS RZ, [RZ] ;  /* 0x00000000fffff984 */ /* 0x000fe20000000800 */
[----:B------:R0:W-:Y:S04]  /*10ba0*/  @P0 LDGSTS.E.BYPASS.LTC128B.128 [R9+0x18400], desc[UR50][R2.64], !P3 ;  /* 0x1840000002090fae */ /* 0x0001e8000d901d72 */
[----:B------:R0:W-:Y:S01]  /*10bb0*/  @P0 LDGSTS.E.BYPASS.LTC128B.128 [R9+0x1c400], desc[UR50][R2.64+0x80], !P2 ;  /* 0x1c40008002090fae */ /* 0x0001e2000d101d72 */
[----:B------:R-:W-:Y:S01]  /*10bc0*/  ISETP.GE.AND P0, PT, R6, 0x11, PT ;  /* 0x000000110600780c */ /* 0x000fe20003f06270 */
[----:B------:R-:W-:-:S12]  /*10bd0*/  IMAD.MOV.U32 R13, RZ, RZ, R4 ;  /* 0x000000ffff0d7224 */ /* 0x000fd800078e0004 */
[----:B------:R-:W-:Y:S01]  /*10be0*/  @P0 IMAD R25, R5, 0x2, R16 ;  /* 0x0000000205190824 */ /* 0x000fe200078e0210 */
[----:B0-----:R-:W-:-:S07]  /*10bf0*/  MOV R8, R14 ;  /* 0x0000000e00087202 */ /* 0x001fce0000000f00 */
[----:B------:R-:W-:Y:S05]  /*10c00*/  WARPSYNC.COLLECTIVE R15, `(.L_x_9006) ;  /* 0x000000000f087348 */ /* 0x000fea0003c00000 */
[----:B------:R0:W1:Y:S02]  /*10c10*/  SHFL.IDX P6, R14, R13, R12, R11 ;  /* 0x0000000c0d0e7389 */ /* 0x00006400000c000b */
[----:B01----:R-:W-:Y:S01]  /*10c20*/  ENDCOLLECTIVE ;  /* 0x000000000000791b */ /* 0x003fe20003800000 */
.L_x_9006:
[----:B------:R-:W-:Y:S02]  /*10c30*/  IMAD.MOV.U32 R13, RZ, RZ, R0 ;  /* 0x000000ffff0d7224 */ /* 0x000fe400078e0000 */
[----:B------:R-:W-:Y:S01]  /*10c40*/  IMAD.MOV.U32 R12, RZ, RZ, 0x2 ;  /* 0x00000002ff0c7424 */ /* 0x000fe200078e00ff */
[----:B------:R-:W-:-:S05]  /*10c50*/  @P0 LEA R14, P1, R35, R14, 0x1 ;  /* 0x0000000e230e0211 */ /* 0x000fca00078208ff */
[----:B------:R-:W-:-:S08]  /*10c60*/  @P0 IMAD.MOV.U32 R2, RZ, RZ, R14 ;  /* 0x000000ffff020224 */ /* 0x000fd000078e000e */
[----:B------:R-:W-:Y:S05]  /*10c70*/  WARPSYNC.COLLECTIVE R15, `(.L_x_9007) ;  /* 0x000000000f087348 */ /* 0x000fea0003c00000 */
[----:B------:R0:W1:Y:S02]  /*10c80*/  SHFL.IDX P6, R14, R13, R12, R11 ;  /* 0x0000000c0d0e7389 */ /* 0x00006400000c000b */
[----:B01----:R-:W-:Y:S01]  /*10c90*/  ENDCOLLECTIVE ;  /* 0x000000000000791b */ /* 0x003fe20003800000 */
.L_x_9007:
        /* <DEDUP_REMOVED lines=13> */
.L_x_9008:
[----:B------:R-:W-:Y:S02]  /*10d70*/  @P0 IMAD R21, R5, 0x2, R16 ;  /* 0x0000000205150824 */ /* 0x000fe400078e0210 */
[----:B------:R-:W-:Y:S01]  /*10d80*/  IMAD.MOV.U32 R13, RZ, RZ, R0 ;  /* 0x000000ffff0d7224 */ /* 0x000fe200078e0000 */
[----:B------:R-:W-:Y:S02]  /*10d90*/  MOV R12, 0x3 ;  /* 0x00000003000c7802 */ /* 0x000fe40000000f00 */
[----:B------:R-:W-:-:S04]  /*10da0*/  @P0 LEA R14, P1, R35, R14, 0x1 ;  /* 0x0000000e230e0211 */ /* 0x000fc800078208ff */
[----:B------:R-:W-:Y:S01]  /*10db0*/  @P0 IADD3.X R9, RZ, R8, RZ, P1, !PT ;  /* 0x00000008ff090210 */ /* 0x000fe20000ffe4ff */
[----:B------:R-:W-:-:S08]  /*10dc0*/  @P0 IMAD.MOV.U32 R2, RZ, RZ, R14 ;  /* 0x000000ffff020224 */ /* 0x000fd000078e000e */
[----:B------:R-:W-:Y:S05]  /*10dd0*/  WARPSYNC.COLLECTIVE R15, `(.L_x_9009) ;  /* 0x000000000f087348 */ /* 0x000fea0003c00000 */
[----:B------:R0:W1:Y:S02]  /*10de0*/  SHFL.IDX P6, R14, R13, R12, R11 ;  /* 0x0000000c0d0e7389 */ /* 0x00006400000c000b */
[----:B01----:R-:W-:Y:S01]  /*10df0*/  ENDCOLLECTIVE ;  /* 0x000000000000791b */ /* 0x003fe20003800000 */
.L_x_9009:
        /* <DEDUP_REMOVED lines=12> */
.L_x_9010:
        /* <DEDUP_REMOVED lines=9> */
.L_x_9011:
        /* <DEDUP_REMOVED lines=12> */
.L_x_9012:
        /* <DEDUP_REMOVED lines=8> */
.L_x_9013:
        /* <DEDUP_REMOVED lines=13> */
.L_x_9014:
[----:B------:R-:W-:Y:S01]  /*11160*/  @P0 LEA R25, R5, R16, 0x1 ;  /* 0x0000001005190211 */ /* 0x000fe200078e08ff */
[----:B------:R-:W-:Y:S02]  /*11170*/  IMAD.MOV.U32 R13, RZ, RZ, R0 ;  /* 0x000000ffff0d7224 */ /* 0x000fe400078e0000 */
[----:B------:R-:W-:Y:S01]  /*11180*/  IMAD.MOV.U32 R12, RZ, RZ, 0x6 ;  /* 0x00000006ff0c7424 */ /* 0x000fe200078e00ff */
[----:B------:R-:W-:-:S05]  /*11190*/  @P0 LEA R14, P1, R35, R14, 0x1 ;  /* 0x0000000e230e0211 */ /* 0x000fca00078208ff */
[----:B------:R-:W-:-:S08]  /*111a0*/  @P0 IMAD.MOV.U32 R2, RZ, RZ, R14 ;  /* 0x000000ffff020224 */ /* 0x000fd000078e000e */
[----:B------:R-:W-:Y:S05]  /*111b0*/  WARPSYNC.COLLECTIVE R15, `(.L_x_9015) ;  /* 0x000000000f087348 */ /* 0x000fea0003c00000 */
[----:B------:R0:W1:Y:S02]  /*111c0*/  SHFL.IDX P6, R14, R13, R12, R11 ;  /* 0x0000000c0d0e7389 */ /* 0x00006400000c000b */
[----:B01----:R-:W-:Y:S01]  /*111d0*/  ENDCOLLECTIVE ;  /* 0x000000000000791b */ /* 0x003fe20003800000 */
.L_x_9015:
        /* <DEDUP_REMOVED lines=13> */
.L_x_9016:
        /* <DEDUP_REMOVED lines=8> */
.L_x_9017:
        /* <DEDUP_REMOVED lines=12> */
.L_x_9018:
[----:B------:R-:W-:Y:S05]  /*113f0*/  BRA `(.L_x_9019) ;  /* 0xffffffc800147947 */ /* 0x000fea000383ffff */
.L_x_8955:
[----:B------:R-:W-:Y:S01]  /*11400*/  MOV R13, R4 ;  /* 0x00000004000d7202 */ /* 0x000fe20000000f00 */
[----:B------:R-:W-:Y:S02]  /*11410*/  IMAD.MOV.U32 R12, RZ, RZ, RZ ;  /* 0x000000ffff0c7224 */ /* 0x000fe400078e00ff */
[----:B------:R-:W-:Y:S02]  /*11420*/  IMAD.MOV.U32 R11, RZ, RZ, 0x181f ;  /* 0x0000181fff0b7424 */ /* 0x000fe400078e00ff */
[----:B------:R-:W-:Y:S02]  /*11430*/  IMAD.MOV.U32 R15, RZ, RZ, -0x1 ;  /* 0xffffffffff0f7424 */ /* 0x000fe400078e00ff */
[----:B------:R-:W-:-:S07]  /*11440*/  IMAD.U32 R6, RZ, RZ, UR43 ;  /* 0x0000002bff067e24 */ /* 0x000fce000f8e00ff */
[----:B------:R-:W-:Y:S05]  /*11450*/  WARPSYNC.COLLECTIVE R15, `(.L_x_9020) ;  /* 0x000000000f087348 */ /* 0x000fea0003c00000 */
[----:B------:R0:W1:Y:S02]  /*11460*/  SHFL.IDX P6, R14, R13, R12, R11 ;  /* 0x0000000c0d0e7389 */ /* 0x00006400000c000b */
[----:B01----:R-:W-:Y:S01]  /*11470*/  ENDCOLLECTIVE ;  /* 0x000000000000791b */ /* 0x003fe20003800000 */
.L_x_9020:
[----:B------:R-:W-:-:S05]  /*11480*/  IMAD R5, R6, 0x80, R37 ;  /* 0x0000008006057824 */ /* 0x000fca00078e0225 */
[C---:B------:R-:W-:Y:S02]  /*11490*/  ISETP.GE.AND P0, PT, R5.reuse, UR38, PT ;  /* 0x0000002605007c0c */ /* 0x040fe4000bf06270 */
[----:B------:R-:W-:Y:S02]  /*114a0*/  IADD3 R6, R5, 0x10, RZ ;  /* 0x0000001005067810 */ /* 0x000fe40007ffe0ff */
[----:B------:R-:W-:Y:S01]  /*114b0*/  MOV R13, R0 ;  /* 0x00000000000d7202 */ /* 0x000fe20000000f00 */
[----:B------:R-:W-:-:S08]  /*114c0*/  IMAD.MOV.U32 R2, RZ, RZ, R14 ;  /* 0x000000ffff027224 */ /* 0x000fd000078e000e */
[----:B------:R-:W-:Y:S05]  /*114d0*/  WARPSYNC.COLLECTIVE R15, `(.L_x_9021) ;  /* 0x000000000f087348 */ /* 0x000fea0003c00000 */
[----:B------:R0:W1:Y:S02]  /*114e0*/  SHFL.IDX P6, R14, R13, R12, R11 ;  /* 0x0000000c0d0e7389 */ /* 0x00006400000c000b */
[----:B01----:R-:W-:Y:S01]  /*114f0*/  ENDCOLLECTIVE ;  /* 0x000000000000791b */ /* 0x003fe20003800000 */
.L_x_9021:
        /* <DEDUP_REMOVED lines=8> */
.L_x_9022:
        /* <DEDUP_REMOVED lines=11> */
.L_x_9023:
        /* <DEDUP_REMOVED lines=8> */
.L_x_9024:
[----:B------:R-:W-:Y:S02]  /*116b0*/  VIADD R6, R5, 0x20 ;  /* 0x0000002005067836 */ /* 0x000fe40000000000 */
[----:B------:R-:W-:-:S05]  /*116c0*/  @!P0 IMAD.MOV.U32 R3, RZ, RZ, R7 ;  /* 0x000000ffff038224 */ /* 0x000fca00078e0007 */
        /* <DEDUP_REMOVED lines=11> */
.L_x_9025:
[----:B------:R-:W-:Y:S02]  /*11780*/  IMAD.MOV.U32 R13, RZ, RZ, R4 ;  /* 0x000000ffff0d7224 */ /* 0x000fe400078e0004 */
[----:B------:R-:W-:Y:S01]  /*11790*/  IMAD.MOV.U32 R12, RZ, RZ, 0x3 ;  /* 0x00000003ff0c7424 */ /* 0x000fe200078e00ff */
[----:B------:R-:W-:-:S05]  /*117a0*/  @!P0 LEA R14, P1, R35, R14, 0x1 ;  /* 0x0000000e230e8211 */ /* 0x000fca00078208ff */
[----:B------:R-:W-:-:S08]  /*117b0*/  @!P0 IMAD.MOV.U32 R2, RZ, RZ, R14 ;  /* 0x000000ffff028224 */ /* 0x000fd000078e000e */
[----:B------:R-:W-:Y:S05]  /*117c0*/  WARPSYNC.COLLECTIVE R15, `(.L_x_9026) ;  /* 0x000000000f087348 */ /* 0x000fea0003c00000 */
[----:B------:R0:W1:Y:S02]  /*117d0*/  SHFL.IDX P6, R14, R13, R12, R11 ;  /* 0x0000000c0d0e7389 */ /* 0x00006400000c000b */
[----:B01----:R-:W-:Y:S01]  /*117e0*/  ENDCOLLECTIVE ;  /* 0x000000000000791b */ /* 0x003fe20003800000 */
.L_x_9026:
        /* <DEDUP_REMOVED lines=14> */
.L_x_9027:
[----:B------:R-:W-:Y:S01]  /*118d0*/  MOV R13, R4 ;  /* 0x00000004000d7202 */ /* 0x000fe20000000f00 */
[----:B------:R-:W-:Y:S01]  /*118e0*/  IMAD.MOV.U32 R12, RZ, RZ, 0x4 ;  /* 0x00000004ff0c7424 */ /* 0x000fe200078e00ff */
[----:B------:R-:W-:-:S05]  /*118f0*/  @!P0 LEA R14, P1, R35, R14, 0x1 ;  /* 0x0000000e230e8211 */ /* 0x000fca00078208ff */
[----:B------:R-:W-:-:S08]  /*11900*/  @!P0 IMAD.MOV.U32 R2, RZ, RZ, R14 ;  /* 0x000000ffff028224 */ /* 0x000fd000078e000e */
[----:B------:R-:W-:Y:S05]  /*11910*/  WARPSYNC.COLLECTIVE R15, `(.L_x_9028) ;  /* 0x000000000f087348 */ /* 0x000fea0003c00000 */
[----:B------:R0:W1:Y:S02]  /*11920*/  SHFL.IDX P6, R14, R13, R12, R11 ;  /* 0x0000000c0d0e7389 */ /* 0x00006400000c000b */
[----:B01----:R-:W-:Y:S01]  /*11930*/  ENDCOLLECTIVE ;  /* 0x000000000000791b */ /* 0x003fe20003800000 */
.L_x_9028:
        /* <DEDUP_REMOVED lines=14> */
.L_x_9029:
        /* <DEDUP_REMOVED lines=8> */
.L_x_9030:
        /* <DEDUP_REMOVED lines=13> */
.L_x_9031:
[----:B------:R-:W-:Y:S02]  /*11b70*/  IMAD.MOV.U32 R13, RZ, RZ, R4 ;  /* 0x000000ffff0d7224 */ /* 0x000fe400078e0004 */
[----:B------:R-:W-:Y:S01]  /*11b80*/  IMAD.MOV.U32 R12, RZ, RZ, 0x6 ;  /* 0x00000006ff0c7424 */ /* 0x000fe200078e00ff */
[----:B------:R-:W-:-:S05]  /*11b90*/  @!P0 LEA R14, P1, R35, R14, 0x1 ;  /* 0x0000000e230e8211 */ /* 0x000fca00078208ff */
[----:B------:R-:W-:-:S08]  /*11ba0*/  @!P0 IMAD.MOV.U32 R2, RZ, RZ, R14 ;  /* 0x000000ffff028224 */ /* 0x000fd000078e000e */
[----:B------:R-:W-:Y:S05]  /*11bb0*/  WARPSYNC.COLLECTIVE R15, `(.L_x_9032) ;  /* 0x000000000f087348 */ /* 0x000fea0003c00000 */
[----:B------:R0:W1:Y:S02]  /*11bc0*/  SHFL.IDX P6, R14, R13, R12, R11 ;  /* 0x0000000c0d0e7389 */ /* 0x00006400000c000b */
[----:B01----:R-:W-:Y:S01]  /*11bd0*/  ENDCOLLECTIVE ;  /* 0x000000000000791b */ /* 0x003fe20003800000 */
.L_x_9032:
[----:B------:R-:W-:Y:S01]  /*11be0*/  @!P0 IMAD.X R7, RZ, RZ, R6, P1 ;  /* 0x000000ffff078224 */ /* 0x000fe200008e0606 */
[----:B------:R-:W-:-:S03]  /*11bf0*/  IADD3 R6, R5, 0x60, RZ ;  /* 0x0000006005067810 */ /* 0x000fc60007ffe0ff */
        /* <DEDUP_REMOVED lines=12> */
.L_x_9033:
        /* <DEDUP_REMOVED lines=8> */
.L_x_9034:
[----:B------:R-:W-:-:S05]  /*11d40*/  @!P0 IMAD.MOV.U32 R3, RZ, RZ, R7 ;  /* 0x000000ffff038224 */ /* 0x000fca00078e0007 */
[----:B------:R-:W-:Y:S01]  /*11d50*/  @!PT LDS RZ, [RZ] ;  /* 0x00000000fffff984 */ /* 0x000fe20000000800 */
[----:B------:R-:W-:Y:S01]  /*11d60*/  @!PT LDS RZ, [RZ] ;  /* 0x00000000fffff984 */ /* 0x000fe20000000800 */
[----:B------:R-:W-:Y:S01]  /*11d70*/  @!PT LDS RZ, [RZ] ;  /* 0x00000000fffff984 */ /* 0x000fe20000000800 */
[----:B------:R0:W-:Y:S04]  /*11d80*/  @!P0 LDGSTS.E.BYPASS.LTC128B.128 [R33+0x13400], desc[UR50][R2.64], !P4 ;  /* 0x1340000002218fae */ /* 0x0001e8000e101d72 */
[----:B------:R0:W-:Y:S01]  /*11d90*/  @!P0 LDGSTS.E.BYPASS.LTC128B.128 [R33+0x17400], desc[UR50][R2.64+0x80], !P5 ;  /* 0x1740008002218fae */ /* 0x0001e2000e901d72 */
[----:B------:R-:W-:Y:S01]  /*11da0*/  IMAD.MOV.U32 R13, RZ, RZ, R0 ;  /* 0x000000ffff0d7224 */ /* 0x000fe200078e0000 */
[----:B------:R-:W-:-:S07]  /*11db0*/  MOV R6, R14 ;  /* 0x0000000e00067202 */ /* 0x000fce0000000f00 */
[----:B0-----:R-:W-:Y:S05]  /*11dc0*/  WARPSYNC.COLLECTIVE R15, `(.L_x_9035) ;  /* 0x000000000f087348 */ /* 0x001fea0003c00000 */
[----:B------:R1:W2:Y:S02]  /*11dd0*/  SHFL.IDX P6, R14, R13, R12, R11 ;  /* 0x0000000c0d0e7389 */ /* 0x0002a400000c000b */
[----:B012---:R-:W-:Y:S01]  /*11de0*/  ENDCOLLECTIVE ;  /* 0x000000000000791b */ /* 0x007fe20003800000 */
.L_x_9035:
[----:B------:R-:W-:Y:S05]  /*11df0*/  BRA `(.L_x_9036) ;  /* 0xffffffc800387947 */ /* 0x000fea000383ffff */
.L_x_8958:
[----:B0-----:R0:W1:Y:S02]  /*11e00*/  SYNCS.PHASECHK.TRANS64.TRYWAIT P0, [R16+URZ+0x28820], R3 ;  /* 0x02882003100075a7 */ /* 0x001064000800017f */
[----:B-1----:R-:W-:Y:S05]  /*11e10*/  @!P0 NANOSLEEP.SYNCS 0x989680 ;  /* 0x009896800000895d */ /* 0x002fea0003900000 */
[----:B------:R-:W1:Y:S02]  /*11e20*/  @!P0 SYNCS.PHASECHK.TRANS64 P0, [R16+URZ+0x28820], R3 ;  /* 0x02882003100085a7 */ /* 0x000e64000800007f */
[----:B-1----:R-:W-:Y:S05]  /*11e30*/  @!P0 BRA `(.L_x_8958) ;  /* 0xfffffffc00f08947 */ /* 0x002fea000383ffff */
[----:B------:R-:W-:Y:S05]  /*11e40*/  BRA `(.L_x_9037) ;  /* 0xffffffc800907947 */ /* 0x000fea000383ffff */
.L_x_8962:
[----:B0-----:R0:W1:Y:S02]  /*11e50*/  SYNCS.PHASECHK.TRANS64.TRYWAIT P0, [R6+URZ+0x28840], R3 ;  /* 0x02884003060075a7 */ /* 0x001064000800017f */
[----:B-1----:R-:W-:Y:S05]  /*11e60*/  @!P0 NANOSLEEP.SYNCS 0x989680 ;  /* 0x009896800000895d */ /* 0x002fea0003900000 */
[----:B------:R-:W1:Y:S02]  /*11e70*/  @!P0 SYNCS.PHASECHK.TRANS64 P0, [R6+URZ+0x28840], R3 ;  /* 0x02884003060085a7 */ /* 0x000e64000800007f */
[----:B-1----:R-:W-:Y:S05]  /*11e80*/  @!P0 BRA `(.L_x_8962) ;  /* 0xfffffffc00f08947 */ /* 0x002fea000383ffff */
[----:B------:R-:W-:Y:S05]  /*11e90*/  BRA `(.L_x_9038) ;  /* 0xffffffcc00507947 */ /* 0x000fea000383ffff */
.L_x_8963:
        /* <DEDUP_REMOVED lines=8> */
.L_x_9040:
[----:B------:R-:W-:Y:S05]  /*11f20*/  BSYNC B1 ;  /* 0x0000000000017941 */ /* 0x000fea0003800000 */
.L_x_9039:
[----:B------:R-:W-:Y:S01]  /*11f30*/  IMAD.MOV.U32 R13, RZ, RZ, R8 ;  /* 0x000000ffff0d7224 */ /* 0x000fe200078e0008 */
[----:B------:R-:W-:Y:S01]  /*11f40*/  MOV R15, 0xffffffff ;  /* 0xffffffff000f7802 */ /* 0x000fe20000000f00 */
[----:B------:R-:W-:Y:S02]  /*11f50*/  IMAD.MOV.U32 R12, RZ, RZ, RZ ;  /* 0x000000ffff0c7224 */ /* 0x000fe400078e00ff */
[----:B------:R-:W-:Y:S02]  /*11f60*/  IMAD.MOV.U32 R11, RZ, RZ, 0x181f ;  /* 0x0000181fff0b7424 */ /* 0x000fe400078e00ff */
[----:B------:R-:W-:Y:S02]  /*11f70*/  IMAD.MOV.U32 R3, RZ, RZ, R14 ;  /* 0x000000ffff037224 */ /* 0x000fe400078e000e */
[----:B------:R-:W-:-:S07]  /*11f80*/  IMAD.SHL.U32 R5, R35, 0x2, RZ ;  /* 0x0000000223057824 */ /* 0x000fce00078e00ff */
[----:B------:R-:W-:Y:S05]  /*11f90*/  WARPSYNC.COLLECTIVE R15, `(.L_x_9041) ;  /* 0x000000000f087348 */ /* 0x000fea0003c00000 */
[----:B------:R0:W1:Y:S02]  /*11fa0*/  SHFL.IDX P6, R14, R13, R12, R11 ;  /* 0x0000000c0d0e7389 */ /* 0x00006400000c000b */
[----:B01----:R-:W-:Y:S01]  /*11fb0*/  ENDCOLLECTIVE ;  /* 0x000000000000791b */ /* 0x003fe20003800000 */
.L_x_9041:
[----:B------:R-:W-:Y:S01]  /*11fc0*/  IMAD R7, R7, 0x2, R16 ;  /* 0x0000000207077824 */ /* 0x000fe200078e0210 */
[----:B------:R-:W-:Y:S01]  /*11fd0*/  MOV R13, R9 ;  /* 0x00000009000d7202 */ /* 0x000fe20000000f00 */
[----:B------:R-:W-:Y:S02]  /*11fe0*/  IMAD.MOV.U32 R12, RZ, RZ, 0x1 ;  /* 0x00000001ff0c7424 */ /* 0x000fe400078e00ff */
[----:B------:R-:W-:-:S07]  /*11ff0*/  IMAD.MOV.U32 R2, RZ, RZ, R14 ;  /* 0x000000ffff027224 */ /* 0x000fce00078e000e */
[----:B------:R-:W-:Y:S05]  /*12000*/  WARPSYNC.COLLECTIVE R15, `(.L_x_9042) ;  /* 0x000000000f087348 */ /* 0x000fea0003c00000 */
[----:B------:R0:W1:Y:S02]  /*12010*/  SHFL.IDX P6, R14, R13, R12, R11 ;  /* 0x0000000c0d0e7389 */ /* 0x00006400000c000b */
[----:B01----:R-:W-:Y:S01]  /*12020*/  ENDCOLLECTIVE ;  /* 0x000000000000791b */ /* 0x003fe20003800000 */
.L_x_9042:
        /* <DEDUP_REMOVED lines=12> */
.L_x_9043:
[----:B------:R-:W-:Y:S02]  /*120f0*/  IMAD.MOV.U32 R13, RZ, RZ, R9 ;  /* 0x000000ffff0d7224 */ /* 0x000fe400078e0009 */
[----:B------:R-:W-:Y:S02]  /*12100*/  IMAD.MOV.U32 R12, RZ, RZ, 0x2 ;  /* 0x00000002ff0c7424 */ /* 0x000fe400078e00ff */
[----:B------:R-:W-:-:S07]  /*12110*/  IMAD.MOV.U32 R2, RZ, RZ, R14 ;  /* 0x000000ffff027224 */ /* 0x000fce00078e000e */
[----:B------:R-:W-:Y:S05]  /*12120*/  WARPSYNC.COLLECTIVE R15, `(.L_x_9044) ;  /* 0x000000000f087348 */ /* 0x000fea0003c00000 */
[----:B------:R0:W1:Y:S02]  /*12130*/  SHFL.IDX P6, R14, R13, R12, R11 ;  /* 0x0000000c0d0e7389 */ /* 0x00006400000c000b */
[----:B01----:R-:W-:Y:S01]  /*12140*/  ENDCOLLECTIVE ;  /* 0x000000000000791b */ /* 0x003fe20003800000 */
.L_x_9044:
        /* <DEDUP_REMOVED lines=12> */
.L_x_9045:
[----:B------:R-:W-:Y:S02]  /*12210*/  IMAD.MOV.U32 R13, RZ, RZ, R9 ;  /* 0x000000ffff0d7224 */ /* 0x000fe400078e0009 */
[----:B------:R-:W-:Y:S01]  /*12220*/  IMAD.MOV.U32 R12, RZ, RZ, 0x3 ;  /* 0x00000003ff0c7424 */ /* 0x000fe200078e00ff */
[----:B------:R-:W-:-:S07]  /*12230*/  MOV R2, R14 ;  /* 0x0000000e00027202 */ /* 0x000fce0000000f00 */
[----:B------:R-:W-:Y:S05]  /*12240*/  WARPSYNC.COLLECTIVE R15, `(.L_x_9046) ;  /* 0x000000000f087348 */ /* 0x000fea0003c00000 */
[----:B------:R0:W1:Y:S02]  /*12250*/  SHFL.IDX P6, R14, R13, R12, R11 ;  /* 0x0000000c0d0e7389 */ /* 0x00006400000c000b */
[----:B01----:R-:W-:Y:S01]  /*12260*/  ENDCOLLECTIVE ;  /* 0x000000000000791b */ /* 0x003fe20003800000 */
.L_x_9046:
        /* <DEDUP_REMOVED lines=12> */
.L_x_9047:
[----:B------:R-:W-:Y:S02]  /*12330*/  IMAD.MOV.U32 R13, RZ, RZ, R9 ;  /* 0x000000ffff0d7224 */ /* 0x000fe400078e0009 */
[----:B------:R-:W-:Y:S02]  /*12340*/  IMAD.MOV.U32 R12, RZ, RZ, 0x4 ;  /* 0x00000004ff0c7424 */ /* 0x000fe400078e00ff */
[----:B------:R-:W-:-:S07]  /*12350*/  IMAD.MOV.U32 R2, RZ, RZ, R14 ;  /* 0x000000ffff027224 */ /* 0x000fce00078e000e */
[----:B------:R-:W-:Y:S05]  /*12360*/  WARPSYNC.COLLECTIVE R15, `(.L_x_9048) ;  /* 0x000000000f087348 */ /* 0x000fea0003c00000 */
[----:B------:R0:W1:Y:S02]  /*12370*/  SHFL.IDX P6, R14, R13, R12, R11 ;  /* 0x0000000c0d0e7389 */ /* 0x00006400000c000b */
[----:B01----:R-:W-:Y:S01]  /*12380*/  ENDCOLLECTIVE ;  /* 0x000000000000791b */ /* 0x003fe20003800000 */
.L_x_9048:
        /* <DEDUP_REMOVED lines=12> */
.L_x_9049:
[----:B------:R-:W-:Y:S01]  /*12450*/  IMAD.MOV.U32 R13, RZ, RZ, R9 ;  /* 0x000000ffff0d7224 */ /* 0x000fe200078e0009 */
[----:B------:R-:W-:Y:S01]  /*12460*/  MOV R12, 0x5 ;  /* 0x00000005000c7802 */ /* 0x000fe20000000f00 */
[----:B------:R-:W-:-:S07]  /*12470*/  IMAD.MOV.U32 R2, RZ, RZ, R14 ;  /* 0x000000ffff027224 */ /* 0x000fce00078e000e */
[----:B------:R-:W-:Y:S05]  /*12480*/  WARPSYNC.COLLECTIVE R15, `(.L_x_9050) ;  /* 0x000000000f087348 */ /* 0x000fea0003c00000 */
[----:B------:R0:W1:Y:S02]  /*12490*/  SHFL.IDX P6, R14, R13, R12, R11 ;  /* 0x0000000c0d0e7389 */ /* 0x00006400000c000b */
[----:B01----:R-:W-:Y:S01]  /*124a0*/  ENDCOLLECTIVE ;  /* 0x000000000000791b */ /* 0x003fe20003800000 */
.L_x_9050:
        /* <DEDUP_REMOVED lines=12> */
.L_x_9051:
[----:B------:R-:W-:Y:S01]  /*12570*/  MOV R13, R9 ;  /* 0x00000009000d7202 */ /* 0x000fe20000000f00 */
[----:B------:R-:W-:Y:S02]  /*12580*/  IMAD.MOV.U32 R12, RZ, RZ, 0x6 ;  /* 0x00000006ff0c7424 */ /* 0x000fe400078e00ff */
[----:B------:R-:W-:-:S07]  /*12590*/  IMAD.MOV.U32 R2, RZ, RZ, R14 ;  /* 0x000000ffff027224 */ /* 0x000fce00078e000e */
[----:B------:R-:W-:Y:S05]  /*125a0*/  WARPSYNC.COLLECTIVE R15, `(.L_x_9052) ;  /* 0x000000000f087348 */ /* 0x000fea0003c00000 */
[----:B------:R0:W1:Y:S02]  /*125b0*/  SHFL.IDX P6, R14, R13, R12, R11 ;  /* 0x0000000c0d0e7389 */ /* 0x00006400000c000b */
[----:B01----:R-:W-:Y:S01]  /*125c0*/  ENDCOLLECTIVE ;  /* 0x000000000000791b */ /* 0x003fe20003800000 */
.L_x_9052:
        /* <DEDUP_REMOVED lines=12> */
.L_x_9053:
[----:B------:R-:W-:Y:S02]  /*12690*/  IMAD.MOV.U32 R13, RZ, RZ, R9 ;  /* 0x000000ffff0d7224 */ /* 0x000fe400078e0009 */
[----:B------:R-:W-:Y:S02]  /*126a0*/  IMAD.MOV.U32 R12, RZ, RZ, 0x7 ;  /* 0x00000007ff0c7424 */ /* 0x000fe400078e00ff */
[----:B------:R-:W-:-:S07]  /*126b0*/  IMAD.MOV.U32 R2, RZ, RZ, R14 ;  /* 0x000000ffff027224 */ /* 0x000fce00078e000e */
[----:B------:R-:W-:Y:S05]  /*126c0*/  WARPSYNC.COLLECTIVE R15, `(.L_x_9054) ;  /* 0x000000000f087348 */ /* 0x000fea0003c00000 */
[----:B------:R0:W1:Y:S02]  /*126d0*/  SHFL.IDX P6, R14, R13, R12, R11 ;  /* 0x0000000c0d0e7389 */ /* 0x00006400000c000b */
[----:B01----:R-:W-:Y:S01]  /*126e0*/  ENDCOLLECTIVE ;  /* 0x000000000000791b */ /* 0x003fe20003800000 */
.L_x_9054:
[----:B------:R-:W-:-:S04]  /*126f0*/  IADD3 R2, P0, R2, R5, RZ ;  /* 0x0000000502027210 */ /* 0x000fc80007f1e0ff */
[----:B------:R-:W-:-:S05]  /*12700*/  IADD3.X R3, RZ, R3, RZ, P0, !PT ;  /* 0x00000003ff037210 */ /* 0x000fca00007fe4ff */
        /* <DEDUP_REMOVED lines=10> */
.L_x_9055:
[----:B------:R-:W-:Y:S05]  /*127b0*/  BRA `(.L_x_9056) ;  /* 0xffffffc800247947 */ /* 0x000fea000383ffff */
.L_x_8968:
[----:B0-----:R0:W1:Y:S02]  /*127c0*/  SYNCS.PHASECHK.TRANS64.TRYWAIT P0, [R6+URZ+0x28860], R3 ;  /* 0x02886003060075a7 */ /* 0x001064000800017f */
[----:B-1----:R-:W-:Y:S05]  /*127d0*/  @!P0 NANOSLEEP.SYNCS 0x989680 ;  /* 0x009896800000895d */ /* 0x002fea0003900000 */
[----:B------:R-:W1:Y:S02]  /*127e0*/  @!P0 SYNCS.PHASECHK.TRANS64 P0, [R6+URZ+0x28860], R3 ;  /* 0x02886003060085a7 */ /* 0x000e64000800007f */
[----:B-1----:R-:W-:Y:S05]  /*127f0*/  @!P0 BRA `(.L_x_8968) ;  /* 0xfffffffc00f08947 */ /* 0x002fea000383ffff */
[----:B------:R-:W-:Y:S05]  /*12800*/  BRA `(.L_x_9057) ;  /* 0xffffffc800807947 */ /* 0x000fea000383ffff */
.L_x_8969:
        /* <DEDUP_REMOVED lines=8> */
.L_x_9059:
[----:B------:R-:W-:Y:S05]  /*12890*/  BSYNC B1 ;  /* 0x0000000000017941 */ /* 0x000fea0003800000 */
.L_x_9058:
        /* <DEDUP_REMOVED lines=9> */
.L_x_9060:
[----:B------:R-:W-:Y:S02]  /*12930*/  IMAD.MOV.U32 R13, RZ, RZ, R18 ;  /* 0x000000ffff0d7224 */ /* 0x000fe400078e0012 */
[----:B------:R-:W-:Y:S01]  /*12940*/  IMAD.MOV.U32 R12, RZ, RZ, 0x1 ;  /* 0x00000001ff0c7424 */ /* 0x000fe200078e00ff */
[----:B------:R-:W-:-:S13]  /*12950*/  IADD3 R2, P0, R14, R5, RZ ;  /* 0x000000050e027210 */ /* 0x000fda0007f1e0ff */
[----:B------:R-:W-:Y:S05]  /*12960*/  WARPSYNC.COLLECTIVE R15, `(.L_x_9061) ;  /* 0x000000000f087348 */ /* 0x000fea0003c00000 */
[----:B------:R0:W1:Y:S02]  /*12970*/  SHFL.IDX P6, R14, R13, R12, R11 ;  /* 0x0000000c0d0e7389 */ /* 0x00006400000c000b */
[----:B01----:R-:W-:Y:S01]  /*12980*/  ENDCOLLECTIVE ;  /* 0x000000000000791b */ /* 0x003fe20003800000 */
.L_x_9061:
        /* <DEDUP_REMOVED lines=13> */
.L_x_9062:
[----:B------:R-:W-:Y:S01]  /*12a60*/  IMAD.MOV.U32 R13, RZ, RZ, R18 ;  /* 0x000000ffff0d7224 */ /* 0x000fe200078e0012 */
[----:B------:R-:W-:Y:S02]  /*12a70*/  MOV R12, 0x2 ;  /* 0x00000002000c7802 */ /* 0x000fe40000000f00 */
[----:B------:R-:W-:-:S13]  /*12a80*/  IADD3 R2, P0, R14, R5, RZ ;  /* 0x000000050e027210 */ /* 0x000fda0007f1e0ff */
[----:B------:R-:W-:Y:S05]  /*12a90*/  WARPSYNC.COLLECTIVE R15, `(.L_x_9063) ;  /* 0x000000000f087348 */ /* 0x000fea0003c00000 */
[----:B------:R0:W1:Y:S02]  /*12aa0*/  SHFL.IDX P6, R14, R13, R12, R11 ;  /* 0x0000000c0d0e7389 */ /* 0x00006400000c000b */
[----:B01----:R-:W-:Y:S01]  /*12ab0*/  ENDCOLLECTIVE ;  /* 0x000000000000791b */ /* 0x003fe20003800000 */
.L_x_9063:
        /* <DEDUP_REMOVED lines=13> */
.L_x_9064:
[----:B------:R-:W-:Y:S01]  /*12b90*/  MOV R13, R18 ;  /* 0x00000012000d7202 */ /* 0x000fe20000000f00 */
[----:B------:R-:W-:Y:S01]  /*12ba0*/  IMAD.MOV.U32 R12, RZ, RZ, 0x3 ;  /* 0x00000003ff0c7424 */ /* 0x000fe200078e00ff */
[----:B------:R-:W-:-:S13]  /*12bb0*/  IADD3 R2, P0, R14, R5, RZ ;  /* 0x000000050e027210 */ /* 0x000fda0007f1e0ff */
[----:B------:R-:W-:Y:S05]  /*12bc0*/  WARPSYNC.COLLECTIVE R15, `(.L_x_9065) ;  /* 0x000000000f087348 */ /* 0x000fea0003c00000 */
[----:B------:R0:W1:Y:S02]  /*12bd0*/  SHFL.IDX P6, R14, R13, R12, R11 ;  /* 0x0000000c0d0e7389 */ /* 0x00006400000c000b */
[----:B01----:R-:W-:Y:S01]  /*12be0*/  ENDCOLLECTIVE ;  /* 0x000000000000791b */ /* 0x003fe20003800000 */
.L_x_9065:
        /* <DEDUP_REMOVED lines=13> */
.L_x_9066:
[----:B------:R-:W-:Y:S02]  /*12cc0*/  IMAD.MOV.U32 R13, RZ, RZ, R18 ;  /* 0x000000ffff0d7224 */ /* 0x000fe400078e0012 */
[----:B------:R-:W-:Y:S01]  /*12cd0*/  IMAD.MOV.U32 R12, RZ, RZ, 0x4 ;  /* 0x00000004ff0c7424 */ /* 0x000fe200078e00ff */
[----:B------:R-:W-:-:S13]  /*12ce0*/  IADD3 R2, P0, R14, R5, RZ ;  /* 0x000000050e027210 */ /* 0x000fda0007f1e0ff */
[----:B------:R-:W-:Y:S05]  /*12cf0*/  WARPSYNC.COLLECTIVE R15, `(.L_x_9067) ;  /* 0x000000000f087348 */ /* 0x000fea0003c00000 */
[----:B------:R0:W1:Y:S02]  /*12d00*/  SHFL.IDX P6, R14, R13, R12, R11 ;  /* 0x0000000c0d0e7389 */ /* 0x00006400000c000b */
[----:B01----:R-:W-:Y:S01]  /*12d10*/  ENDCOLLECTIVE ;  /* 0x000000000000791b */ /* 0x003fe20003800000 */
.L_x_9067:
        /* <DEDUP_REMOVED lines=13> */
.L_x_9068:
[----:B------:R-:W-:Y:S02]  /*12df0*/  IMAD.MOV.U32 R13, RZ, RZ, R18 ;  /* 0x000000ffff0d7224 */ /* 0x000fe400078e0012 */
[----:B------:R-:W-:Y:S01]  /*12e00*/  IMAD.MOV.U32 R12, RZ, RZ, 0x5 ;  /* 0x00000005ff0c7424 */ /* 0x000fe200078e00ff */
[----:B------:R-:W-:-:S13]  /*12e10*/  IADD3 R2, P0, R14, R5, RZ ;  /* 0x000000050e027210 */ /* 0x000fda0007f1e0ff */
[----:B------:R-:W-:Y:S05]  /*12e20*/  WARPSYNC.COLLECTIVE R15, `(.L_x_9069) ;  /* 0x000000000f087348 */ /* 0x000fea0003c00000 */
[----:B------:R0:W1:Y:S02]  /*12e30*/  SHFL.IDX P6, R14, R13, R12, R11 ;  /* 0x0000000c0d0e7389 */ /* 0x00006400000c000b */
[----:B01----:R-:W-:Y:S01]  /*12e40*/  ENDCOLLECTIVE ;  /* 0x000000000000791b */ /* 0x003fe20003800000 */
.L_x_9069:
        /* <DEDUP_REMOVED lines=13> */
.L_x_9070:
[----:B------:R-:W-:Y:S01]  /*12f20*/  IMAD.MOV.U32 R13, RZ, RZ, R18 ;  /* 0x000000ffff0d7224 */ /* 0x000fe200078e0012 */
[----:B------:R-:W-:Y:S02]  /*12f30*/  MOV R12, 0x6 ;  /* 0x00000006000c7802 */ /* 0x000fe40000000f00 */
[----:B------:R-:W-:-:S13]  /*12f40*/  IADD3 R2, P0, R14, R5, RZ ;  /* 0x000000050e027210 */ /* 0x000fda0007f1e0ff */
[----:B------:R-:W-:Y:S05]  /*12f50*/  WARPSYNC.COLLECTIVE R15, `(.L_x_9071) ;  /* 0x000000000f087348 */ /* 0x000fea0003c00000 */
[----:B------:R0:W1:Y:S02]  /*12f60*/  SHFL.IDX P6, R14, R13, R12, R11 ;  /* 0x0000000c0d0e7389 */ /* 0x00006400000c000b */
[----:B01----:R-:W-:Y:S01]  /*12f70*/  ENDCOLLECTIVE ;  /* 0x000000000000791b */ /* 0x003fe20003800000 */
.L_x_9071:
        /* <DEDUP_REMOVED lines=13> */
.L_x_9072:
[----:B------:R-:W-:Y:S01]  /*13050*/  MOV R13, R18 ;  /* 0x00000012000d7202 */ /* 0x000fe20000000f00 */
[----:B------:R-:W-:Y:S01]  /*13060*/  IMAD.MOV.U32 R12, RZ, RZ, 0x7 ;  /* 0x00000007ff0c7424 */ /* 0x000fe200078e00ff */
[----:B------:R-:W-:-:S13]  /*13070*/  IADD3 R2, P0, R14, R5, RZ ;  /* 0x000000050e027210 */ /* 0x000fda0007f1e0ff */
[----:B------:R-:W-:Y:S05]  /*13080*/  WARPSYNC.COLLECTIVE R15, `(.L_x_9073) ;  /* 0x000000000f087348 */ /* 0x000fea0003c00000 */
[----:B------:R0:W1:Y:S02]  /*13090*/  SHFL.IDX P6, R14, R13, R12, R11 ;  /* 0x0000000c0d0e7389 */ /* 0x00006400000c000b */
[----:B01----:R-:W-:Y:S01]  /*130a0*/  ENDCOLLECTIVE ;  /* 0x000000000000791b */ /* 0x003fe20003800000 */
.L_x_9073:
        /* <DEDUP_REMOVED lines=12> */
.L_x_9074:
[----:B------:R-:W-:Y:S01]  /*13170*/  @!PT LDS RZ, [RZ] ;  /* 0x00000000fffff984 */ /* 0x000fe20000000800 */
[----:B------:R-:W-:Y:S01]  /*13180*/  @!PT LDS RZ, [RZ] ;  /* 0x00000000fffff984 */ /* 0x000fe20000000800 */
[----:B------:R-:W-:Y:S01]  /*13190*/  @!PT LDS RZ, [RZ] ;  /* 0x00000000fffff984 */ /* 0x000fe20000000800 */
[----:B------:R0:W-:Y:S01]  /*131a0*/  LDGSTS.E.BYPASS.LTC128B.128 [R7+0x7400], desc[UR50][R2.64+0x80], !P0 ;  /* 0x0740008002077fae */ /* 0x0001e2000c101d72 */
[----:B------:R-:W-:Y:S05]  /*131b0*/  BRA `(.L_x_9075) ;  /* 0xffffffc400247947 */ /* 0x000fea000383ffff */
.L_x_8977:
[----:B0-----:R0:W1:Y:S02]  /*131c0*/  SYNCS.PHASECHK.TRANS64.TRYWAIT P0, [R4+URZ+0x28860], R3 ;  /* 0x02886003040075a7 */ /* 0x001064000800017f */
[----:B-1----:R-:W-:Y:S05]  /*131d0*/  @!P0 NANOSLEEP.SYNCS 0x989680 ;  /* 0x009896800000895d */ /* 0x002fea0003900000 */
[----:B------:R-:W1:Y:S02]  /*131e0*/  @!P0 SYNCS.PHASECHK.TRANS64 P0, [R4+URZ+0x28860], R3 ;  /* 0x02886003040085a7 */ /* 0x000e64000800007f */
[----:B-1----:R-:W-:Y:S05]  /*131f0*/  @!P0 BRA `(.L_x_8977) ;  /* 0xfffffffc00f08947 */ /* 0x002fea000383ffff */
[----:B------:R-:W-:Y:S05]  /*13200*/  BRA `(.L_x_9076) ;  /* 0xffffffc800447947 */ /* 0x000fea000383ffff */
.L_x_8978:
        /* <DEDUP_REMOVED lines=8> */
.L_x_9078:
[----:B------:R-:W-:Y:S05]  /*13290*/  BSYNC B0 ;  /* 0x0000000000007941 */ /* 0x000fea0003800000 */
.L_x_9077:
[----:B------:R-:W-:Y:S01]  /*132a0*/  IMAD.MOV.U32 R13, RZ, RZ, R17 ;  /* 0x000000ffff0d7224 */ /* 0x000fe200078e0011 */
[----:B------:R-:W-:Y:S01]  /*132b0*/  MOV R15, 0xffffffff ;  /* 0xffffffff000f7802 */ /* 0x000fe20000000f00 */
[----:B------:R-:W-:Y:S01]  /*132c0*/  IMAD.MOV.U32 R12, RZ, RZ, RZ ;  /* 0x000000ffff0c7224 */ /* 0x000fe200078e00ff */
[----:B------:R-:W-:Y:S01]  /*132d0*/  MOV R0, R14 ;  /* 0x0000000e00007202 */ /* 0x000fe20000000f00 */
[----:B------:R-:W-:Y:S02]  /*132e0*/  IMAD.MOV.U32 R11, RZ, RZ, 0x181f ;  /* 0x0000181fff0b7424 */ /* 0x000fe400078e00ff */
[----:B------:R-:W-:-:S07]  /*132f0*/  IMAD.SHL.U32 R6, R35, 0x2, RZ ;  /* 0x0000000223067824 */ /* 0x000fce00078e00ff */
[----:B------:R-:W-:Y:S05]  /*13300*/  WARPSYNC.COLLECTIVE R15, `(.L_x_9079) ;  /* 0x000000000f087348 */ /* 0x000fea0003c00000 */
[----:B------:R0:W1:Y:S02]  /*13310*/  SHFL.IDX P6, R14, R13, R12, R11 ;  /* 0x0000000c0d0e7389 */ /* 0x00006400000c000b */
[----:B01----:R-:W-:Y:S01]  /*13320*/  ENDCOLLECTIVE ;  /* 0x000000000000791b */ /* 0x003fe20003800000 */
.L_x_9079:
[----:B------:R-:W-:Y:S01]  /*13330*/  MOV R13, R18 ;  /* 0x00000012000d7202 */ /* 0x000fe20000000f00 */
[----:B------:R-:W-:Y:S01]  /*13340*/  IMAD.MOV.U32 R12, RZ, RZ, 0x1 ;  /* 0x00000001ff0c7424 */ /* 0x000fe200078e00ff */
[----:B------:R-:W-:-:S13]  /*13350*/  IADD3 R2, P0, R14, R6, RZ ;  /* 0x000000060e027210 */ /* 0x000fda0007f1e0ff */
[----:B------:R-:W-:Y:S05]  /*13360*/  WARPSYNC.COLLECTIVE R15, `(.L_x_9080) ;  /* 0x000000000f087348 */ /* 0x000fea0003c00000 */
[----:B------:R0:W1:Y:S02]  /*13370*/  SHFL.IDX P6, R14, R13, R12, R11 ;  /* 0x0000000c0d0e7389 */ /* 0x00006400000c000b */
[----:B01----:R-:W-:Y:S01]  /*13380*/  ENDCOLLECTIVE ;  /* 0x000000000000791b */ /* 0x003fe20003800000 */
.L_x_9080:
        /* <DEDUP_REMOVED lines=13> */
.L_x_9081:
        /* <DEDUP_REMOVED lines=10> */
.L_x_9082:
        /* <DEDUP_REMOVED lines=12> */
.L_x_9083:
        /* <DEDUP_REMOVED lines=10> */
.L_x_9084:
        /* <DEDUP_REMOVED lines=12> */
.L_x_9085:
        /* <DEDUP_REMOVED lines=10> */
.L_x_9086:
        /* <DEDUP_REMOVED lines=12> */
.L_x_9087:
        /* <DEDUP_REMOVED lines=10> */
.L_x_9088:
        /* <DEDUP_REMOVED lines=12> */
.L_x_9089:
        /* <DEDUP_REMOVED lines=10> */
.L_x_9090:
        /* <DEDUP_REMOVED lines=12> */
.L_x_9091:
        /* <DEDUP_REMOVED lines=10> */
.L_x_9092:
        /* <DEDUP_REMOVED lines=12> */
.L_x_9093:
[----:B------:R-:W-:Y:S01]  /*13ca0*/  @!PT LDS RZ, [RZ] ;  /* 0x00000000fffff984 */ /* 0x000fe20000000800 */
[----:B------:R-:W-:Y:S01]  /*13cb0*/  @!PT LDS RZ, [RZ] ;  /* 0x00000000fffff984 */ /* 0x000fe20000000800 */
[----:B------:R-:W-:Y:S01]  /*13cc0*/  @!PT LDS RZ, [RZ] ;  /* 0x00000000fffff984 */ /* 0x000fe20000000800 */
[----:B------:R0:W-:Y:S01]  /*13cd0*/  LDGSTS.E.BYPASS.LTC128B.128 [R0+0x7400], desc[UR50][R2.64+0x80], !P0 ;  /* 0x0740008002007fae */ /* 0x0001e2000c101d72 */
[----:B------:R-:W-:Y:S05]  /*13ce0*/  BRA `(.L_x_9094) ;  /* 0xffffffc000987947 */ /* 0x000fea000383ffff */
.L_x_8983:
        /* <DEDUP_REMOVED lines=8> */
.L_x_9096:
[----:B------:R-:W-:Y:S05]  /*13d70*/  BSYNC B0 ;  /* 0x0000000000007941 */ /* 0x000fea0003800000 */
.L_x_9095:
[----:B------:R-:W-:Y:S05]  /*13d80*/  BRA `(.L_x_9097) ;  /* 0xffffffc4001c7947 */ /* 0x000fea000383ffff */
.L_x_8986:
[----:B-1----:R1:W2:Y:S02]  /*13d90*/  SYNCS.PHASECHK.TRANS64.TRYWAIT P0, [R4+URZ+0x28820], R0 ;  /* 0x02882000040075a7 */ /* 0x0022a4000800017f */
[----:B--2---:R-:W-:Y:S05]  /*13da0*/  @!P0 NANOSLEEP.SYNCS 0x989680 ;  /* 0x009896800000895d */ /* 0x004fea0003900000 */
[----:B------:R-:W2:Y:S02]  /*13db0*/  @!P0 SYNCS.PHASECHK.TRANS64 P0, [R4+URZ+0x28820], R0 ;  /* 0x02882000040085a7 */ /* 0x000ea4000800007f */
[----:B--2---:R-:W-:Y:S05]  /*13dc0*/  @!P0 BRA `(.L_x_8986) ;  /* 0xfffffffc00f08947 */ /* 0x004fea000383ffff */
[----:B------:R-:W-:Y:S05]  /*13dd0*/  BRA `(.L_x_9098) ;  /* 0xffffffc400607947 */ /* 0x000fea000383ffff */
.L_x_8987:
        /* <DEDUP_REMOVED lines=11> */
.L_x_9100:
[----:B------:R-:W-:Y:S05]  /*13e90*/  BSYNC B0 ;  /* 0x0000000000007941 */ /* 0x000fea0003800000 */
.L_x_9099:
[----:B------:R-:W-:Y:S05]  /*13ea0*/  BRA `(.L_x_9101) ;  /* 0xffffffc400487947 */ /* 0x000fea000383ffff */
.L_x_8990:
[----:B------:R-:W-:Y:S01]  /*13eb0*/  BSSY B1, `(.L_x_9102) ;  /* 0x0000006000017945 */ /* 0x000fe20003800000 */
[----:B------:R-:W-:-:S07]  /*13ec0*/  IMAD.MOV.U32 R15, RZ, RZ, -0x1 ;  /* 0xffffffffff0f7424 */ /* 0x000fce00078e00ff */
[----:B01---5:R-:W-:Y:S05]  /*13ed0*/  WARPSYNC.COLLECTIVE R15, `(.L_x_9103) ;  /* 0x000000000f0c7348 */ /* 0x023fea0003c00000 */
[----:B------:R-:W-:Y:S02]  /*13ee0*/  ELECT P6, UR62, PT ;  /* 0x00000000003e782f */ /* 0x000fe400038c0000 */
[----:B------:R-:W-:Y:S01]  /*13ef0*/  MOV R14, UR62 ;  /* 0x0000003e000e7c02 */ /* 0x000fe20008000f00 */
[----:B01---5:R-:W-:Y:S10]  /*13f00*/  ENDCOLLECTIVE ;  /* 0x000000000000791b */ /* 0x023ff40003800000 */
.L_x_9103:
[----:B------:R-:W-:Y:S05]  /*13f10*/  BSYNC B1 ;  /* 0x0000000000017941 */ /* 0x000fea0003800000 */
.L_x_9102:
[----:B------:R-:W-:Y:S05]  /*13f20*/  BRA `(.L_x_9104) ;  /* 0xffffffc400407947 */ /* 0x000fea000383ffff */
.L_x_8992:
[----:B-1----:R1:W2:Y:S02]  /*13f30*/  SYNCS.PHASECHK.TRANS64.TRYWAIT P1, [R5+URZ+0x28840], R0 ;  /* 0x02884000050075a7 */ /* 0x0022a4000802017f */
[----:B--2---:R-:W-:Y:S05]  /*13f40*/  @!P1 NANOSLEEP.SYNCS 0x989680 ;  /* 0x009896800000995d */ /* 0x004fea0003900000 */
[----:B------:R-:W2:Y:S02]  /*13f50*/  @!P1 SYNCS.PHASECHK.TRANS64 P1, [R5+URZ+0x28840], R0 ;  /* 0x02884000050095a7 */ /* 0x000ea4000802007f */
[----:B--2---:R-:W-:Y:S05]  /*13f60*/  @!P1 BRA `(.L_x_8992) ;  /* 0xfffffffc00f09947 */ /* 0x004fea000383ffff */
[----:B------:R-:W-:Y:S05]  /*13f70*/  BRA `(.L_x_9105) ;  /* 0xffffffc400607947 */ /* 0x000fea000383ffff */
.L_x_8994:
[----:B--2---:R2:W3:Y:S02]  /*13f80*/  SYNCS.PHASECHK.TRANS64.TRYWAIT P1, [R23+URZ+0x28840], R2 ;  /* 0x02884002170075a7 */ /* 0x0044e4000802017f */
[----:B---3--:R-:W-:Y:S05]  /*13f90*/  @!P1 NANOSLEEP.SYNCS 0x989680 ;  /* 0x009896800000995d */ /* 0x008fea0003900000 */
[----:B------:R-:W3:Y:S02]  /*13fa0*/  @!P1 SYNCS.PHASECHK.TRANS64 P1, [R23+URZ+0x28840], R2 ;  /* 0x02884002170095a7 */ /* 0x000ee4000802007f */
[----:B---3--:R-:W-:Y:S05]  /*13fb0*/  @!P1 BRA `(.L_x_8994) ;  /* 0xfffffffc00f09947 */ /* 0x008fea000383ffff */
[----:B------:R-:W-:Y:S05]  /*13fc0*/  BRA `(.L_x_9106) ;  /* 0xffffffc4006c7947 */ /* 0x000fea000383ffff */
.L_x_8996:
[----:B---3--:R3:W4:Y:S02]  /*13fd0*/  SYNCS.PHASECHK.TRANS64.TRYWAIT P1, [R5+URZ+0x28860], R0 ;  /* 0x02886000050075a7 */ /* 0x008724000802017f */
[----:B----4-:R-:W-:Y:S05]  /*13fe0*/  @!P1 NANOSLEEP.SYNCS 0x989680 ;  /* 0x009896800000995d */ /* 0x010fea0003900000 */
[----:B------:R-:W4:Y:S02]  /*13ff0*/  @!P1 SYNCS.PHASECHK.TRANS64 P1, [R5+URZ+0x28860], R0 ;  /* 0x02886000050095a7 */ /* 0x000f24000802007f */
[----:B----4-:R-:W-:Y:S05]  /*14000*/  @!P1 BRA `(.L_x_8996) ;  /* 0xfffffffc00f09947 */ /* 0x010fea000383ffff */
[----:B------:R-:W-:Y:S05]  /*14010*/  BRA `(.L_x_9107) ;  /* 0xffffffc400687947 */ /* 0x000fea000383ffff */
.L_x_9108:
        /* <DEDUP_REMOVED lines=14> */
.L_x_15862:


//--------------------- .text._ZN7cutlass13device_kernelIN5flash11enable_sm90INS1_16FlashAttnFwdSm90INS1_25CollectiveMainloopFwdSm90ILi2EN4cute5tupleIJNS5_1CILi1EEES8_S8_EEENS6_IJNS7_ILi128EEESA_SA_EEELi128ENS_6half_tEfNS_4arch4Sm90ELb1ELb0ELb1ELb1ELb1ELb0ELb0ELb1ELb1ELb1ELb0ELb0EEENS1_21CollectiveEpilogueFwdISB_S9_SC_SE_Li256ELb1ELb1ELb0ELb0EEENS1_36VarlenDynamicPersistentTileSchedulerILi128ELi128ELi256ELi128ELb0ELb1ELb1ELb1ELb1ELb1EEEEEEEEEvNT_6ParamsE --------------------------
	.section	.text._ZN7cutlass13device_kernelIN5flash11enable_sm90INS1_16FlashAttnFwdSm90INS1_25CollectiveMainloopFwdSm90ILi2EN4cute5tupleIJNS5_1CILi1EEES8_S8_EEENS6_IJNS7_ILi128EEESA_SA_EEELi128ENS_6half_tEfNS_4arch4Sm90ELb1ELb0ELb1ELb1ELb1ELb0ELb0ELb1ELb1ELb1ELb0ELb0EEENS1_21CollectiveEpilogueFwdISB_S9_SC_SE_Li256ELb1ELb1ELb0ELb0EEENS1_36VarlenDynamicPersistentTileSchedulerILi128ELi128ELi256ELi128ELb0ELb1ELb1ELb1ELb1ELb1EEEEEEEEEvNT_6ParamsE,"ax",@progbits
	.align	128
.text._ZN7cutlass13device_kernelIN5flash11enable_sm90INS1_16FlashAttnFwdSm90INS1_25CollectiveMainloopFwdSm90ILi2EN4cute5tupleIJNS5_1CILi1EEES8_S8_EEENS6_IJNS7_ILi128EEESA_SA_EEELi128ENS_6half_tEfNS_4arch4Sm90ELb1ELb0ELb1ELb1ELb1ELb0ELb0ELb1ELb1ELb1ELb0ELb0EEENS1_21CollectiveEpilogueFwdISB_S9_SC_SE_Li256ELb1ELb1ELb0ELb0EEENS1_36VarlenDynamicPersistentTileSchedulerILi128ELi128ELi256ELi128ELb0ELb1ELb1ELb1ELb1ELb1EEEEEEEEEvNT_6ParamsE:
        .type           _ZN7cutlass13device_kernelIN5flash11enable_sm90INS1_16FlashAttnFwdSm90INS1_25CollectiveMainloopFwdSm90ILi2EN4cute5tupleIJNS5_1CILi1EEES8_S8_EEENS6_IJNS7_ILi128EEESA_SA_EEELi128ENS_6half_tEfNS_4arch4Sm90ELb1ELb0ELb1ELb1ELb1ELb0ELb0ELb1ELb1ELb1ELb0ELb0EEENS1_21CollectiveEpilogueFwdISB_S9_SC_SE_Li256ELb1ELb1ELb0ELb0EEENS1_36VarlenDynamicPersistentTileSchedulerILi128ELi128ELi256ELi128ELb0ELb1ELb1ELb1ELb1ELb1EEEEEEEEEvNT_6ParamsE,@function
        .size           _ZN7cutlass13device_kernelIN5flash11enable_sm90INS1_16FlashAttnFwdSm90INS1_25CollectiveMainloopFwdSm90ILi2EN4cute5tupleIJNS5_1CILi1EEES8_S8_EEENS6_IJNS7_ILi128EEESA_SA_EEELi128ENS_6half_tEfNS_4arch4Sm90ELb1ELb0ELb1ELb1ELb1ELb0ELb0ELb1ELb1ELb1ELb0ELb0EEENS1_21CollectiveEpilogueFwdISB_S9_SC_SE_Li256ELb1ELb1ELb0ELb0EEENS1_36VarlenDynamicPersistentTileSchedulerILi128ELi128ELi256ELi128ELb0ELb1ELb1ELb1ELb1ELb1EEEEEEEEEvNT_6ParamsE,(.L_x_15863 - _ZN7cutlass13device_kernelIN5flash11enable_sm90INS1_16FlashAttnFwdSm90INS1_25CollectiveMainloopFwdSm90ILi2EN4cute5tupleIJNS5_1CILi1EEES8_S8_EEENS6_IJNS7_ILi128EEESA_SA_EEELi128ENS_6half_tEfNS_4arch4Sm90ELb1ELb0ELb1ELb1ELb1ELb0ELb0ELb1ELb1ELb1ELb0ELb0EEENS1_21CollectiveEpilogueFwdISB_S9_SC_SE_Li256ELb1ELb1ELb0ELb0EEENS1_36VarlenDynamicPersistentTileSchedulerILi128ELi128ELi256ELi128ELb0ELb1ELb1ELb1ELb1ELb1EEEEEEEEEvNT_6ParamsE)
        .other          _ZN7cutlass13device_kernelIN5flash11enable_sm90INS1_16FlashAttnFwdSm90INS1_25CollectiveMainloopFwdSm90ILi2EN4cute5tupleIJNS5_1CILi1EEES8_S8_EEENS6_IJNS7_ILi128EEESA_SA_EEELi128ENS_6half_tEfNS_4arch4Sm90ELb1ELb0ELb1ELb1ELb1ELb0ELb0ELb1ELb1ELb1ELb0ELb0EEENS1_21CollectiveEpilogueFwdISB_S9_SC_SE_Li256ELb1ELb1ELb0ELb0EEENS1_36VarlenDynamicPersistentTileSchedulerILi128ELi128ELi256ELi128ELb0ELb1ELb1ELb1ELb1ELb1EEEEEEEEEvNT_6ParamsE,@"STO_CUDA_ENTRY STV_DEFAULT"
_ZN7cutlass13device_kernelIN5flash11enable_sm90INS1_16FlashAttnFwdSm90INS1_25CollectiveMainloopFwdSm90ILi2EN4cute5tupleIJNS5_1CILi1EEES8_S8_EEENS6_IJNS7_ILi128EEESA_SA_EEELi128ENS_6half_tEfNS_4arch4Sm90ELb1ELb0ELb1ELb1ELb1ELb0ELb0ELb1ELb1ELb1ELb0ELb0EEENS1_21CollectiveEpilogueFwdISB_S9_SC_SE_Li256ELb1ELb1ELb0ELb0EEENS1_36VarlenDynamicPersistentTileSchedulerILi128ELi128ELi256ELi128ELb0ELb1ELb1ELb1ELb1ELb1EEEEEEEEEvNT_6ParamsE:
        /* <DEDUP_REMOVED lines=45> */
.L_x_9109:
        /* <DEDUP_REMOVED lines=22> */
.L_x_9110:
        /* <DEDUP_REMOVED lines=18> */
.L_x_9111:
        /* <DEDUP_REMOVED lines=22> */
.L_x_9112:
        /* <DEDUP_REMOVED lines=23> */
.L_x_9113:
        /* <DEDUP_REMOVED lines=8> */
.L_x_9115:
        /* <DEDUP_REMOVED lines=25> */
[----:B------:R-:W-:Y:S02]  /*0a30*/  UMOV UR44, URZ ;  /* 0x0000003f002c7c82 */ /* 0x000fe40008000000 */
[CC--:B------:R-:W-:Y:S02]  /*0a40*/  LEA.HI R0, R3.reuse, R190.reuse, RZ, 0x7 ;  /* 0x000000be03007211 */ /* 0x0c0fe400078f38ff */
[----:B------:R-:W-:-:S02]  /*0a50*/  LEA.HI R2, R3, R190, RZ, 0x4 ;  /* 0x000000be03027211 */ /* 0x000fc400078f20ff */
[----:B------:R-:W-:Y:S02]  /*0a60*/  LOP3.LUT R5, R0, 0xffffff80, RZ, 0xc0, !PT ;  /* 0xffffff8000057812 */ /* 0x000fe400078ec0ff */
[----:B------:R-:W-:Y:S02]  /*0a70*/  SHF.R.S32.HI R7, RZ, 0x4, R2 ;  /* 0x00000004ff077819 */ /* 0x000fe40000011402 */
[----:B------:R-:W-:Y:S01]  /*0a80*/  LEA.HI R4, R3, R190, RZ, 0x5 ;  /* 0x000000be03047211 */ /* 0x000fe200078f28ff */
[----:B------:R-:W-:Y:S01]  /*0a90*/  IMAD.IADD R184, R190, 0x1, -R5 ;  /* 0x00000001beb87824 */ /* 0x000fe200078e0a05 */
[C---:B------:R-:W-:Y:S02]  /*0aa0*/  LOP3.LUT R5, R2.reuse, 0x3fffff0, RZ, 0xc0, !PT ;  /* 0x03fffff002057812 */ /* 0x040fe400078ec0ff */
[----:B------:R-:W-:Y:S01]  /*0ab0*/  LEA.HI R2, R2, R7, RZ, 0x1 ;  /* 0x0000000702027211 */ /* 0x000fe200078f08ff */
[----:B------:R-:W-:Y:S01]  /*0ac0*/  IMAD.SHL.U32 R4, R4, 0x20, RZ ;  /* 0x0000002004047824 */ /* 0x000fe200078e00ff */
[----:B------:R-:W-:Y:S01]  /*0ad0*/  SHF.R.S32.HI R9, RZ, 0x1f, R184 ;  /* 0x0000001fff097819 */ /* 0x000fe200000114b8 */
[----:B------:R-:W-:Y:S01]  /*0ae0*/  IMAD.IADD R5, R190, 0x1, -R5 ;  /* 0x00000001be057824 */ /* 0x000fe200078e0a05 */
[----:B------:R-:W-:-:S02]  /*0af0*/  LOP3.LUT R2, R2, 0x1ffffffe, RZ, 0xc0, !PT ;  /* 0x1ffffffe02027812 */ /* 0x000fc400078ec0ff */
[----:B------:R-:W-:Y:S02]  /*0b00*/  LEA.HI R6, R9, R184, RZ, 0x2 ;  /* 0x000000b809067211 */ /* 0x000fe400078f10ff */
[----:B------:R-:W-:Y:S02]  /*0b10*/  LEA.HI R10, R3, R190, RZ, 0x2 ;  /* 0x000000be030a7211 */ /* 0x000fe400078f10ff */
[--C-:B------:R-:W-:Y:S02]  /*0b20*/  SHF.R.S32.HI R8, RZ, 0x2, R6.reuse ;  /* 0x00000002ff087819 */ /* 0x100fe40000011406 */
[----:B------:R-:W-:Y:S02]  /*0b30*/  SHF.R.S32.HI R11, RZ, 0x1f, R6 ;  /* 0x0000001fff0b7819 */ /* 0x000fe40000011406 */
[----:B------:R-:W-:Y:S02]  /*0b40*/  IADD3 R2, R7, -R2, RZ ;  /* 0x8000000207027210 */ /* 0x000fe40007ffe0ff */
[----:B------:R-:W-:-:S02]  /*0b50*/  LOP3.LUT R7, R10, 0xfffffffc, RZ, 0xc0, !PT ;  /* 0xfffffffc0a077812 */ /* 0x000fc400078ec0ff */
[----:B------:R-:W-:Y:S02]  /*0b60*/  LEA.HI R11, R11, R8, RZ, 0x3 ;  /* 0x000000080b0b7211 */ /* 0x000fe400078f18ff */
[----:B------:R-:W-:Y:S01]  /*0b70*/  SHF.R.S32.HI R185, RZ, 0x7, R0 ;  /* 0x00000007ffb97819 */ /* 0x000fe20000011400 */
[----:B------:R-:W-:Y:S01]  /*0b80*/  IMAD.IADD R7, R190, 0x1, -R7 ;  /* 0x00000001be077824 */ /* 0x000fe200078e0a07 */
[----:B------:R-:W-:Y:S02]  /*0b90*/  LEA.HI R3, R3, R190, RZ, 0x3 ;  /* 0x000000be03037211 */ /* 0x000fe400078f18ff */
[----:B------:R-:W-:Y:S02]  /*0ba0*/  LOP3.LUT R4, R4, 0xfffffc00, RZ, 0xc0, !PT ;  /* 0xfffffc0004047812 */ /* 0x000fe400078ec0ff */
[----:B------:R-:W-:Y:S02]  /*0bb0*/  LOP3.LUT R11, R11, 0xfffffff8, RZ, 0xc0, !PT ;  /* 0xfffffff80b0b7812 */ /* 0x000fe400078ec0ff */
[----:B------:R-:W-:Y:S01]  /*0bc0*/  LEA.HI R9, R9, R184, RZ, 0x5 ;  /* 0x000000b809097211 */ /* 0x000fe200078f28ff */
[----:B------:R-:W-:Y:S01]  /*0bd0*/  IMAD R5, R5, 0x40, R4 ;  /* 0x0000004005057824 */ /* 0x000fe200078e0204 */
[----:B------:R-:W-:Y:S01]  /*0be0*/  LEA.HI R0, R0, R185, RZ, 0x1 ;  /* 0x000000b900007211 */ /* 0x000fe200078f08ff */
[----:B------:R-:W-:Y:S01]  /*0bf0*/  IMAD.IADD R8, R8, 0x1, -R11 ;  /* 0x0000000108087824 */ /* 0x000fe200078e0a0b */
[----:B------:R-:W-:-:S02]  /*0c00*/  LOP3.LUT R19, R3, 0xfffffff8, RZ, 0xc0, !PT ;  /* 0xfffffff803137812 */ /* 0x000fc400078ec0ff */
[----:B------:R-:W-:Y:S02]  /*0c10*/  SHF.R.S32.HI R9, RZ, 0x5, R9 ;  /* 0x00000005ff097819 */ /* 0x000fe40000011409 */
[----:B------:R-:W-:Y:S01]  /*0c20*/  LEA.HI R4, R7, R7, RZ, 0x1 ;  /* 0x0000000707047211 */ /* 0x000fe200078f08ff */
[----:B------:R-:W-:Y:S01]  /*0c30*/  IMAD.IADD R19, R190, 0x1, -R19 ;  /* 0x00000001be137824 */ /* 0x000fe200078e0a13 */
[----:B------:R-:W-:Y:S01]  /*0c40*/  LOP3.LUT R0, R0, 0x3fffffe, RZ, 0xc0, !PT ;  /* 0x03fffffe00007812 */ /* 0x000fe200078ec0ff */
[----:B------:R-:W-:Y:S01]  /*0c50*/  IMAD R9, R9, 0x10, R8 ;  /* 0x0000001009097824 */ /* 0x000fe200078e0208 */
[----:B------:R-:W-:Y:S02]  /*0c60*/  LOP3.LUT R4, R4, 0x1ffffffe, RZ, 0xc0, !PT ;  /* 0x1ffffffe04047812 */ /* 0x000fe400078ec0ff */
[----:B------:R-:W-:Y:S01]  /*0c70*/  LEA R187, R2, R5, 0x3 ;  /* 0x0000000502bb7211 */ /* 0x000fe200078e18ff */
[----:B------:R-:W-:Y:S01]  /*0c80*/  IMAD.IADD R0, R185, 0x1, -R0 ;  /* 0x00000001b9007824 */ /* 0x000fe200078e0a00 */
[----:B------:R-:W-:Y:S01]  /*0c90*/  LOP3.LUT R5, R6, 0x7ffffffc, RZ, 0xc0, !PT ;  /* 0x7ffffffc06057812 */ /* 0x000fe200078ec0ff */
[----:B------:R-:W-:Y:S01]  /*0ca0*/  IMAD.SHL.U32 R2, R19, 0x8, RZ ;  /* 0x0000000813027824 */ /* 0x000fe200078e00ff */
[----:B------:R-:W-:Y:S01]  /*0cb0*/  SHF.R.S32.HI R22, RZ, 0x3, R3 ;  /* 0x00000003ff167819 */ /* 0x000fe20000011403 */
[----:B------:R-:W-:-:S02]  /*0cc0*/  IMAD.IADD R17, R7, 0x1, -R4 ;  /* 0x0000000107117824 */ /* 0x000fc400078e0a04 */
[----:B------:R-:W-:Y:S01]  /*0cd0*/  IMAD R186, R0, 0x40, R9 ;  /* 0x0000004000ba7824 */ /* 0x000fe200078e0209 */
[----:B------:R-:W-:Y:S01]  /*0ce0*/  SHF.R.S32.HI R189, RZ, 0x1f, R2 ;  /* 0x0000001fffbd7819 */ /* 0x000fe20000011402 */
[----:B------:R-:W-:Y:S02]  /*0cf0*/  VIADD R18, R2, 0x40 ;  /* 0x0000004002127836 */ /* 0x000fe40000000000 */
[----:B------:R-:W-:Y:S01]  /*0d00*/  IMAD.IADD R16, R184, 0x1, -R5 ;  /* 0x00000001b8107824 */ /* 0x000fe200078e0a05 */
[----:B------:R-:W-:Y:S02]  /*0d10*/  LEA R17, R17, R186, 0x3 ;  /* 0x000000ba11117211 */ /* 0x000fe400078e18ff */
[----:B------:R-:W-:-:S07]  /*0d20*/  SHF.R.S32.HI R188, RZ, 0x1f, R18 ;  /* 0x0000001fffbc7819 */ /* 0x000fce0000011412 */
.L_x_9175:
[----:B012---:R-:W0:Y:S01]  /*0d30*/  LDC.64 R4, c[0x0][0xc88] ;  /* 0x00032200ff047b82 */ /* 0x007e220000000a00 */
[----:B------:R-:W-:Y:S01]  /*0d40*/  ULDC.64 UR8, c[0x0][0xa28] ;  /* 0x00028a0000087ab9 */ /* 0x000fe20000000a00 */
[----:B------:R-:W-:Y:S01]  /*0d50*/  ULDC.64 UR10, c[0x0][0xa18] ;  /* 0x00028600000a7ab9 */ /* 0x000fe20000000a00 */
[----:B------:R-:W-:Y:S01]  /*0d60*/  ULDC UR4, c[0x0][0x424] ;  /* 0x0001090000047ab9 */ /* 0x000fe20000000800 */
        /* <DEDUP_REMOVED lines=13> */
[----:B------:R-:W-:Y:S01]  /*0e40*/  @UP1 ULEA UR10, UP0, UR36, UR10, 0x2 ;  /* 0x0000000a240a1291 */ /* 0x000fe2000f80103f */
[----:B------:R-:W-:-:S03]  /*0e50*/  IMAD.U32 R4, RZ, RZ, UR8 ;  /* 0x00000008ff047e24 */ /* 0x000fc6000f8e00ff */
[----:B------:R-:W-:Y:S01]  /*0e60*/  @UP1 ULEA.HI.X UR11, UR36, UR11, UR37, 0x2, UP0 ;  /* 0x0000000b240b1291 */ /* 0x000fe200080f1425 */
[----:B------:R-:W-:Y:S01]  /*0e70*/  IMAD.U32 R5, RZ, RZ, UR9 ;  /* 0x00000009ff057e24 */ /* 0x000fe2000f8e00ff */
[----:B------:R-:W-:Y:S01]  /*0e80*/  ULDC.64 UR8, c[0x0][0x418] ;  /* 0x0001060000087ab9 */ /* 0x000fe20000000a00 */
[----:B------:R-:W-:-:S03]  /*0e90*/  IMAD.U32 R6, RZ, RZ, UR10 ;  /* 0x0000000aff067e24 */ /* 0x000fc6000f8e00ff */
[----:B------:R-:W-:Y:S01]  /*0ea0*/  IMAD.U32 R7, RZ, RZ, UR11 ;  /* 0x0000000bff077e24 */ /* 0x000fe2000f8e00ff */
[----:B------:R-:W2:Y:S04]  /*0eb0*/  @P0 LDG.E R4, desc[UR52][R4.64] ;  /* 0x0000003404040981 */ /* 0x000ea8000c1e1900 */
[----:B---3--:R-:W3:Y:S01]  /*0ec0*/  @P2 LDG.E R6, desc[UR52][R6.64] ;  /* 0x0000003406062981 */ /* 0x008ee2000c1e1900 */
[----:B------:R-:W-:Y:S01]  /*0ed0*/  UISETP.NE.U32.AND UP0, UPT, UR8, URZ, UPT ;  /* 0x0000003f0800728c */ /* 0x000fe2000bf05070 */
[----:B------:R-:W-:Y:S01]  /*0ee0*/  UMOV UR48, URZ ;  /* 0x0000003f00307c82 */ /* 0x000fe20008000000 */
[----:B------:R-:W-:Y:S02]  /*0ef0*/  UMOV UR38, UR6 ;  /* 0x0000000600267c82 */ /* 0x000fe40008000000 */
        /* <DEDUP_REMOVED lines=23> */
.L_x_9116:
[----:B------:R-:W-:Y:S05]  /*1070*/  @!P1 BRA `(.L_x_9117) ;  /* 0x00000000001c9947 */ /* 0x000fea0003800000 */
[----:B------:R-:W-:-:S04]  /*1080*/  ULEA UR4, UP0, UR36, UR8, 0x2 ;  /* 0x0000000824047291 */ /* 0x000fc8000f80103f */
[----:B------:R-:W-:Y:S02]  /*1090*/  ULEA.HI.X UR6, UR36, UR9, UR37, 0x2, UP0 ;  /* 0x0000000924067291 */ /* 0x000fe400080f1425 */
[----:B------:R-:W-:-:S04]  /*10a0*/  IMAD.U32 R4, RZ, RZ, UR4 ;  /* 0x00000004ff047e24 */ /* 0x000fc8000f8e00ff */
[----:B------:R-:W-:-:S05]  /*10b0*/  IMAD.U32 R5, RZ, RZ, UR6 ;  /* 0x00000006ff057e24 */ /* 0x000fca000f8e00ff */
[----:B------:R-:W2:Y:S02]  /*10c0*/  LDG.E R4, desc[UR52][R4.64] ;  /* 0x0000003404047981 */ /* 0x000ea4000c1e1900 */
[----:B--2---:R-:W-:Y:S01]  /*10d0*/  R2UR UR4, R4 ;  /* 0x00000000040472ca */ /* 0x004fe200000e0000 */
[----:B------:R-:W-:-:S14]  /*10e0*/  BRA `(.L_x_9118) ;  /* 0x0000000000347947 */ /* 0x000fdc0003800000 */
.L_x_9117:
        /* <DEDUP_REMOVED lines=13> */
.L_x_9118:
[----:B------:R-:W-:Y:S01]  /*11c0*/  UIADD3 UR48, -UR48, UR4, URZ ;  /* 0x0000000430307290 */ /* 0x000fe2000fffe13f */
[----:B------:R-:W-:Y:S01]  /*11d0*/  PLOP3.LUT P0, PT, PT, PT, PT, 0x80, 0x0 ;  /* 0x000000000000781c */ /* 0x000fe20003f0f070 */
[----:B------:R-:W-:Y:S01]  /*11e0*/  USHF.L.U32 UR39, UR5, 0x7, URZ ;  /* 0x0000000705277899 */ /* 0x000fe2000800063f */
[----:B------:R-:W-:Y:S01]  /*11f0*/  IMAD.MOV.U32 R0, RZ, RZ, RZ ;  /* 0x000000ffff007224 */ /* 0x000fe200078e00ff */
        /* <DEDUP_REMOVED lines=22> */
[----:B------:R-:W-:Y:S01]  /*1360*/  USHF.R.S32.HI UR5, URZ, 0x1f, UR4 ;  /* 0x0000001f3f057899 */ /* 0x000fe20008011404 */
[----:B------:R-:W-:Y:S01]  /*1370*/  CS2R R128, SRZ ;  /* 0x0000000000807805 */ /* 0x000fe2000001ff00 */
[----:B------:R-:W-:Y:S01]  /*1380*/  UIADD3 UR6, UR7, UR6, URZ ;  /* 0x0000000607067290 */ /* 0x000fe2000fffe03f */
[----:B------:R-:W-:Y:S01]  /*1390*/  CS2R R126, SRZ ;  /* 0x00000000007e7805 */ /* 0x000fe2000001ff00 */
[----:B------:R-:W-:Y:S01]  /*13a0*/  ULEA.HI UR5, UR5, UR4, URZ, 0x7 ;  /* 0x0000000405057291 */ /* 0x000fe2000f8f383f */
[----:B------:R-:W-:Y:S01]  /*13b0*/  CS2R R124, SRZ ;  /* 0x00000000007c7805 */ /* 0x000fe2000001ff00 */
[----:B------:R-:W-:Y:S01]  /*13c0*/  USHF.R.S32.HI UR7, URZ, 0x1f, UR6 ;  /* 0x0000001f3f077899 */ /* 0x000fe20008011406 */
[----:B------:R-:W-:Y:S01]  /*13d0*/  CS2R R122, SRZ ;  /* 0x00000000007a7805 */ /* 0x000fe2000001ff00 */
[----:B------:R-:W-:Y:S01]  /*13e0*/  USHF.R.S32.HI UR5, URZ, 0x7, UR5 ;  /* 0x000000073f057899 */ /* 0x000fe20008011405 */
[----:B------:R-:W-:Y:S01]  /*13f0*/  CS2R R120, SRZ ;  /* 0x0000000000787805 */ /* 0x000fe2000001ff00 */
[----:B------:R-:W-:Y:S01]  /*1400*/  ULEA.HI UR7, UR7, UR6, URZ, 0x7 ;  /* 0x0000000607077291 */ /* 0x000fe2000f8f383f */
[----:B------:R-:W-:-:S02]  /*1410*/  CS2R R118, SRZ ;  /* 0x0000000000767805 */ /* 0x000fc4000001ff00 */
[----:B------:R-:W-:Y:S02]  /*1420*/  CS2R R116, SRZ ;  /* 0x0000000000747805 */ /* 0x000fe4000001ff00 */
[----:B------:R-:W-:Y:S01]  /*1430*/  CS2R R114, SRZ ;  /* 0x0000000000727805 */ /* 0x000fe2000001ff00 */
[----:B------:R-:W-:Y:S01]  /*1440*/  USHF.R.S32.HI UR7, URZ, 0x7, UR7 ;  /* 0x000000073f077899 */ /* 0x000fe20008011407 */
        /* <DEDUP_REMOVED lines=13> */
[----:B------:R-:W-:Y:S01]  /*1520*/  IMAD.MOV.U32 R94, RZ, RZ, RZ ;  /* 0x000000ffff5e7224 */ /* 0x000fe200078e00ff */
[----:B------:R-:W-:Y:S01]  /*1530*/  CS2R R90, SRZ ;  /* 0x00000000005a7805 */ /* 0x000fe2000001ff00 */
[----:B------:R-:W-:Y:S01]  /*1540*/  IMAD.MOV.U32 R29, RZ, RZ, RZ ;  /* 0x000000ffff1d7224 */ /* 0x000fe200078e00ff */
[----:B------:R-:W-:-:S02]  /*1550*/  CS2R R88, SRZ ;  /* 0x0000000000587805 */ /* 0x000fc4000001ff00 */
[----:B------:R-:W-:-:S13]  /*1560*/  PLOP3.LUT P1, PT, PT, PT, UP0, 0x80, 0x0 ;  /* 0x000000000000781c */ /* 0x000fda0003f2f008 */
        /* <DEDUP_REMOVED lines=32> */
.L_x_9120:
[----:B------:R-:W-:Y:S01]  /*1770*/  ULEA.HI UR4, UR46, UR46, URZ, 0x1 ;  /* 0x0000002e2e047291 */ /* 0x000fe2000f8f083f */
[----:B------:R-:W-:-:S03]  /*1780*/  IMAD.U32 R3, RZ, RZ, UR47 ;  /* 0x0000002fff037e24 */ /* 0x000fc6000f8e00ff */
[----:B------:R-:W-:Y:S02]  /*1790*/  ULOP3.LUT UR4, UR4, 0xfffffffe, URZ, 0xc0, !UPT ;  /* 0xfffffffe04047892 */ /* 0x000fe4000f8ec03f */
[----:B------:R-:W-:Y:S02]  /*17a0*/  ISETP.NE.AND P0, PT, R3, 0x3, PT ;  /* 0x000000030300780c */ /* 0x000fe40003f05270 */
[----:B------:R-:W-:-:S06]  /*17b0*/  UIADD3 UR4, UR46, -UR4, URZ ;  /* 0x800000042e047290 */ /* 0x000fcc000fffe03f */
[----:B------:R-:W-:-:S04]  /*17c0*/  MOV R0, UR4 ;  /* 0x0000000400007c02 */ /* 0x000fc80008000f00 */
[----:B------:R-:W-:-:S04]  /*17d0*/  SHF.L.U32 R0, R0, 0x1f, RZ ;  /* 0x0000001f00007819 */ /* 0x000fc800000006ff */
[----:B------:R-:W0:Y:S02]  /*17e0*/  SYNCS.PHASECHK.TRANS64.TRYWAIT P1, [UR41+0x28800], R0 ;  /* 0x02880000ff0075a7 */ /* 0x000e240008020169 */
[----:B0-----:R-:W-:Y:S05]  /*17f0*/  @!P1 BRA `(.L_x_9121) ;  /* 0x0000010800d49947 */ /* 0x001fea0003800000 */
.L_x_9262:
[----:B------:R-:W-:Y:S05]  /*1800*/  @!P0 BRA `(.L_x_9122) ;  /* 0x0000000000048947 */ /* 0x000fea0003800000 */
[----:B------:R-:W-:Y:S01]  /*1810*/  BPT.TRAP 0x1 ;  /* 0x000000040000795c */ /* 0x000fe20000300000 */
.L_x_9122:
[----:B0-----:R-:W-:Y:S02]  /*1820*/  IMAD.U32 R0, RZ, RZ, UR44 ;  /* 0x0000002cff007e24 */ /* 0x001fe4000f8e00ff */
[----:B------:R-:W-:-:S03]  /*1830*/  IMAD.U32 R3, RZ, RZ, UR45 ;  /* 0x0000002dff037e24 */ /* 0x000fc6000f8e00ff */
[----:B------:R-:W-:Y:S02]  /*1840*/  LEA R0, R0, UR41, 0x3 ;  /* 0x0000002900007c11 */ /* 0x000fe4000f8e18ff */
[----:B------:R-:W-:-:S04]  /*1850*/  SHF.L.U32 R3, R3, 0x1f, RZ ;  /* 0x0000001f03037819 */ /* 0x000fc800000006ff */
[----:B------:R0:W1:Y:S01]  /*1860*/  SYNCS.PHASECHK.TRANS64.TRYWAIT P1, [R0+URZ+0x28830], R3 ;  /* 0x02883003000075a7 */ /* 0x000062000802017f */
[----:B------:R-:W-:Y:S05]  /*1870*/  @!P0 BRA `(.L_x_9123) ;  /* 0x0000000000048947 */ /* 0x000fea0003800000 */
[----:B------:R-:W-:Y:S01]  /*1880*/  BPT.TRAP 0x1 ;  /* 0x000000040000795c */ /* 0x000fe20000300000 */
.L_x_9123:
[----:B-1----:R-:W-:Y:S05]  /*1890*/  @P1 BRA `(.L_x_9124) ;  /* 0x0000000000081947 */ /* 0x002fea0003800000 */
[----:B------:R-:W1:Y:S02]  /*18a0*/  SYNCS.PHASECHK.TRANS64.TRYWAIT P1, [R0+URZ+0x28830], R3 ;  /* 0x02883003000075a7 */ /* 0x000e64000802017f */
[----:B-1----:R-:W-:Y:S05]  /*18b0*/  @!P1 BRA `(.L_x_9125) ;  /* 0x0000010800bc9947 */ /* 0x002fea0003800000 */
.L_x_9124:
        /* <DEDUP_REMOVED lines=63> */
.L_x_9126:
[----:B------:R-:W-:Y:S01]  /*1cb0*/  UISETP.NE.AND UP0, UPT, UR51, URZ, UPT ;  /* 0x0000003f3300728c */ /* 0x000fe2000bf05270 */
[----:B------:R-:W-:Y:S01]  /*1cc0*/  VIADD R20, R17, UR39 ;  /* 0x0000002711147c36 */ /* 0x000fe20008000000 */
[----:B------:R-:W-:Y:S01]  /*1cd0*/  ULDC UR10, c[0x0][0x9d8] ;  /* 0x00027600000a7ab9 */ /* 0x000fe20000000800 */
[----:B------:R-:W-:Y:S01]  /*1ce0*/  R2UR UR11, R0 ;  /* 0x00000000000b72ca */ /* 0x000fe200000e0000 */
[----:B------:R-:W-:Y:S01]  /*1cf0*/  FMUL.FTZ R26, R26, UR10 ;  /* 0x0000000a1a1a7c20 */ /* 0x000fe20008410000 */
[----:B------:R-:W-:Y:S01]  /*1d00*/  FMUL.FTZ R27, R27, UR10 ;  /* 0x0000000a1b1b7c20 */ /* 0x000fe20008410000 */
[----:B------:R-:W-:Y:S01]  /*1d10*/  PLOP3.LUT P1, PT, PT, PT, UP0, 0x80, 0x0 ;  /* 0x000000000000781c */ /* 0x000fe20003f2f008 */
[----:B------:R-:W-:Y:S01]  /*1d20*/  FMUL.FTZ R30, R30, UR10 ;  /* 0x0000000a1e1e7c20 */ /* 0x000fe20008410000 */
[----:B------:R-:W-:Y:S01]  /*1d30*/  PLOP3.LUT P2, PT, PT, PT, UP0, 0x80, 0x0 ;  /* 0x000000000000781c */ /* 0x000fe20003f4f008 */
[----:B------:R-:W-:Y:S01]  /*1d40*/  FMUL.FTZ R14, R41, UR10 ;  /* 0x0000000a290e7c20 */ /* 0x000fe20008410000 */
[----:B------:R-:W2:Y:S01]  /*1d50*/  MUFU.TANH R26, R26 ;  /* 0x0000001a001a7308 */ /* 0x000ea20000002400 */
[----:B------:R-:W-:Y:S01]  /*1d60*/  @UP0 ULDC UR6, c[0x0][0x44c] ;  /* 0x0001130000060ab9 */ /* 0x000fe20000000800 */
[----:B------:R-:W-:Y:S01]  /*1d70*/  FMUL.FTZ R31, R31, UR10 ;  /* 0x0000000a1f1f7c20 */ /* 0x000fe20008410000 */
[----:B------:R-:W-:Y:S01]  /*1d80*/  FMUL.FTZ R34, R34, UR10 ;  /* 0x0000000a22227c20 */ /* 0x000fe20008410000 */
[----:B------:R-:W-:Y:S01]  /*1d90*/  FMUL.FTZ R35, R35, UR10 ;  /* 0x0000000a23237c20 */ /* 0x000fe20008410000 */
[----:B------:R-:W-:Y:S01]  /*1da0*/  FMUL.FTZ R38, R38, UR10 ;  /* 0x0000000a26267c20 */ /* 0x000fe20008410000 */
[----:B------:R-:W-:Y:S01]  /*1db0*/  FMUL.FTZ R39, R39, UR10 ;  /* 0x0000000a27277c20 */ /* 0x000fe20008410000 */
[----:B------:R-:W-:Y:S01]  /*1dc0*/  FMUL.FTZ R42, R42, UR10 ;  /* 0x0000000a2a2a7c20 */ /* 0x000fe20008410000 */
[----:B------:R-:W3:Y:S01]  /*1dd0*/  MUFU.TANH R98, R27 ;  /* 0x0000001b00627308 */ /* 0x000ee20000002400 */
[----:B------:R-:W-:Y:S01]  /*1de0*/  @P1 IMAD.HI.U32 R4, R20, UR6, RZ ;  /* 0x0000000614041c27 */ /* 0x000fe2000f8e00ff */
[----:B------:R-:W-:-:S03]  /*1df0*/  @UP0 ULDC UR6, c[0x0][0x450] ;  /* 0x0001140000060ab9 */ /* 0x000fc60000000800 */
[----:B------:R-:W-:Y:S01]  /*1e00*/  FMUL.FTZ R43, R43, UR10 ;  /* 0x0000000a2b2b7c20 */ /* 0x000fe20008410000 */
[----:B------:R-:W-:Y:S01]  /*1e10*/  FMUL.FTZ R46, R46, UR10 ;  /* 0x0000000a2e2e7c20 */ /* 0x000fe20008410000 */
[----:B------:R-:W-:Y:S01]  /*1e20*/  FMUL.FTZ R47, R47, UR10 ;  /* 0x0000000a2f2f7c20 */ /* 0x000fe20008410000 */
[----:B------:R-:W-:Y:S01]  /*1e30*/  @P2 SHF.R.U32.HI R20, RZ, UR6, R4 ;  /* 0x00000006ff142c19 */ /* 0x000fe20008011604 */
[----:B------:R-:W-:Y:S01]  /*1e40*/  UMOV UR6, 0xffffff80 ;  /* 0xffffff8000067882 */ /* 0x000fe20000000000 */
[----:B------:R-:W4:Y:S01]  /*1e50*/  MUFU.TANH R30, R30 ;  /* 0x0000001e001e7308 */ /* 0x000f220000002400 */
[----:B------:R-:W-:Y:S01]  /*1e60*/  UIMAD UR6, UR57, UR6, 0x80 ;  /* 0x00000080390674a4 */ /* 0x000fe2000f8e0206 */
[----:B------:R-:W-:Y:S01]  /*1e70*/  FMUL.FTZ R50, R50, UR10 ;  /* 0x0000000a32327c20 */ /* 0x000fe20008410000 */
[----:B------:R-:W5:Y:S01]  /*1e80*/  SHFL.IDX PT, R9, R20, 0x1, 0x1c1f ;  /* 0x003c1f0014097f89 */ /* 0x000f6200000e0000 */
[----:B------:R-:W-:Y:S01]  /*1e90*/  FMUL.FTZ R51, R51, UR10 ;  /* 0x0000000a33337c20 */ /* 0x000fe20008410000 */
[----:B------:R-:W-:Y:S01]  /*1ea0*/  UIADD3 UR7, UR6, 0x1, URZ ;  /* 0x0000000106077890 */ /* 0x000fe2000fffe03f */
[----:B------:R-:W-:Y:S01]  /*1eb0*/  FMUL.FTZ R54, R54, UR10 ;  /* 0x0000000a36367c20 */ /* 0x000fe20008410000 */
[----:B------:R-:W-:Y:S01]  /*1ec0*/  UIADD3 UR6, UR48, UR6, URZ ;  /* 0x0000000630067290 */ /* 0x000fe2000fffe03f */
[----:B------:R-:W4:Y:S01]  /*1ed0*/  MUFU.TANH R102, R31 ;  /* 0x0000001f00667308 */ /* 0x000f220000002400 */
[----:B------:R-:W-:Y:S01]  /*1ee0*/  FMUL.FTZ R55, R55, UR10 ;  /* 0x0000000a37377c20 */ /* 0x000fe20008410000 */
[----:B------:R-:W-:Y:S01]  /*1ef0*/  FMUL.FTZ R66, R66, UR10 ;  /* 0x0000000a42427c20 */ /* 0x000fe20008410000 */
[----:B------:R-:W-:-:S02]  /*1f00*/  IMAD.U32 R11, RZ, RZ, UR7 ;  /* 0x00000007ff0b7e24 */ /* 0x000fc4000f8e00ff */
[----:B------:R-:W-:Y:S01]  /*1f10*/  FMUL.FTZ R58, R58, UR10 ;  /* 0x0000000a3a3a7c20 */ /* 0x000fe20008410000 */
[----:B------:R-:W-:Y:S01]  /*1f20*/  MOV R41, UR6 ;  /* 0x0000000600297c02 */ /* 0x000fe20008000f00 */
[----:B------:R-:W-:Y:S01]  /*1f30*/  FMUL.FTZ R62, R62, UR10 ;  /* 0x0000000a3e3e7c20 */ /* 0x000fe20008410000 */
[----:B------:R-:W-:Y:S01]  /*1f40*/  IMAD R4, R16, -0x2, R11 ;  /* 0xfffffffe10047824 */ /* 0x000fe200078e020b */
[----:B------:R-:W4:Y:S01]  /*1f50*/  MUFU.TANH R34, R34 ;  /* 0x0000002200227308 */ /* 0x000f220000002400 */
[----:B------:R-:W-:Y:S02]  /*1f60*/  IMAD.U32 R11, RZ, RZ, UR50 ;  /* 0x00000032ff0b7e24 */ /* 0x000fe4000f8e00ff */
[----:B------:R-:W-:Y:S01]  /*1f70*/  FMUL.FTZ R7, R28, UR10 ;  /* 0x0000000a1c077c20 */ /* 0x000fe20008410000 */
[----:B------:R-:W-:Y:S02]  /*1f80*/  IMAD R41, R16, -0x2, R41 ;  /* 0xfffffffe10297824 */ /* 0x000fe400078e0229 */
[----:B------:R-:W-:Y:S01]  /*1f90*/  FMUL.FTZ R59, R59, UR10 ;  /* 0x0000000a3b3b7c20 */ /* 0x000fe20008410000 */
[----:B01----:R-:W-:Y:S01]  /*1fa0*/  FMUL.FTZ R3, R24, UR10 ;  /* 0x0000000a18037c20 */ /* 0x003fe20008410000 */
[----:B------:R-:W-:Y:S01]  /*1fb0*/  IADD3 R94, -R11, UR48, R4 ;  /* 0x000000300b5e7c10 */ /* 0x000fe2000fffe104 */
[----:B------:R-:W-:Y:S01]  /*1fc0*/  FMUL.FTZ R4, R70, UR10 ;  /* 0x0000000a46047c20 */ /* 0x000fe20008410000 */
[----:B------:R0:W1:Y:S01]  /*1fd0*/  MUFU.TANH R106, R35 ;  /* 0x00000023006a7308 */ /* 0x0000620000002400 */
[----:B------:R-:W-:Y:S01]  /*1fe0*/  FMUL.FTZ R63, R63, UR10 ;  /* 0x0000000a3f3f7c20 */ /* 0x000fe20008410000 */
[----:B------:R-:W-:Y:S01]  /*1ff0*/  FMUL.FTZ R67, R67, UR10 ;  /* 0x0000000a43437c20 */ /* 0x000fe20008410000 */
[--C-:B-----5:R-:W-:Y:S01]  /*2000*/  VIADDMNMX R9, R9, R94, R41.reuse, PT ;  /* 0x0000005e09097246 */ /* 0x120fe20003800129 */
[----:B------:R-:W-:Y:S01]  /*2010*/  FMUL.FTZ R10, R32, UR10 ;  /* 0x0000000a200a7c20 */ /* 0x000fe20008410000 */
[----:B------:R-:W-:Y:S01]  /*2020*/  FMUL.FTZ R71, R71, UR10 ;  /* 0x0000000a47477c20 */ /* 0x000fe20008410000 */
[----:B------:R-:W-:Y:S01]  /*2030*/  FMUL.FTZ R74, R74, UR10 ;  /* 0x0000000a4a4a7c20 */ /* 0x000fe20008410000 */
[C---:B------:R-:W-:Y:S01]  /*2040*/  ISETP.GT.AND P1, PT, R9.reuse, RZ, PT ;  /* 0x000000ff0900720c */ /* 0x040fe20003f24270 */
[----:B------:R-:W5:Y:S01]  /*2050*/  MUFU.TANH R38, R38 ;  /* 0x0000002600267308 */ /* 0x000f620000002400 */
[C---:B------:R-:W-:Y:S01]  /*2060*/  ISETP.GT.AND P2, PT, R9.reuse, 0x1, PT ;  /* 0x000000010900780c */ /* 0x040fe20003f44270 */
[----:B0-----:R-:W-:Y:S01]  /*2070*/  FMUL.FTZ R35, R52, UR10 ;  /* 0x0000000a34237c20 */ /* 0x001fe20008410000 */
[----:B------:R-:W-:Y:S01]  /*2080*/  ISETP.GT.AND P3, PT, R9, 0x8, PT ;  /* 0x000000080900780c */ /* 0x000fe20003f64270 */
[----:B------:R-:W-:Y:S01]  /*2090*/  FMUL.FTZ R13, R36, UR10 ;  /* 0x0000000a240d7c20 */ /* 0x000fe20008410000 */
[----:B--2---:R-:W-:Y:S01]  /*20a0*/  FSEL R96, R26, -INF , P1 ;  /* 0xff8000001a607808 */ /* 0x004fe20000800000 */
[----:B------:R-:W-:Y:S01]  /*20b0*/  FMUL.FTZ R75, R75, UR10 ;  /* 0x0000000a4b4b7c20 */ /* 0x000fe20008410000 */
[----:B---3--:R-:W-:Y:S01]  /*20c0*/  FSEL R98, R98, -INF , P2 ;  /* 0xff80000062627808 */ /* 0x008fe20001000000 */
[----:B------:R0:W2:Y:S01]  /*20d0*/  MUFU.TANH R92, R39 ;  /* 0x00000027005c7308 */ /* 0x0000a20000002400 */
[----:B------:R-:W-:Y:S01]  /*20e0*/  ISETP.GT.AND P1, PT, R9, 0x9, PT ;  /* 0x000000090900780c */ /* 0x000fe20003f24270 */
[----:B------:R-:W-:Y:S01]  /*20f0*/  FMUL.FTZ R15, R40, UR10 ;  /* 0x0000000a280f7c20 */ /* 0x000fe20008410000 */
[----:B----4-:R-:W-:Y:S01]  /*2100*/  FSEL R100, R30, -INF , P3 ;  /* 0xff8000001e647808 */ /* 0x010fe20001800000 */
[----:B------:R-:W-:Y:S01]  /*2110*/  FMUL.FTZ R78, R78, UR10 ;  /* 0x0000000a4e4e7c20 */ /* 0x000fe20008410000 */
[----:B------:R-:W-:Y:S01]  /*2120*/  FMNMX.FTZ R11, R96, R98, !PT ;  /* 0x00000062600b7209 */ /* 0x000fe20007810000 */
[----:B------:R-:W-:Y:S01]  /*2130*/  FMUL.FTZ R79, R79, UR10 ;  /* 0x0000000a4f4f7c20 */ /* 0x000fe20008410000 */
[C---:B------:R-:W-:Y:S01]  /*2140*/  ISETP.GT.AND P2, PT, R9.reuse, 0x10, PT ;  /* 0x000000100900780c */ /* 0x040fe20003f44270 */
[----:B------:R-:W3:Y:S01]  /*2150*/  MUFU.TANH R42, R42 ;  /* 0x0000002a002a7308 */ /* 0x000ee20000002400 */
[----:B------:R-:W-:Y:S01]  /*2160*/  FSEL R102, R102, -INF , P1 ;  /* 0xff80000066667808 */ /* 0x000fe20000800000 */
[----:B0-----:R-:W-:Y:S01]  /*2170*/  FMUL.FTZ R39, R56, UR10 ;  /* 0x0000000a38277c20 */ /* 0x001fe20008410000 */
[----:B------:R-:W-:Y:S01]  /*2180*/  FMNMX.FTZ R11, R100, R11, !PT ;  /* 0x0000000b640b7209 */ /* 0x000fe20007810000 */
[----:B------:R-:W-:Y:S01]  /*2190*/  FMUL.FTZ R31, R48, UR10 ;  /* 0x0000000a301f7c20 */ /* 0x000fe20008410000 */
[C---:B------:R-:W-:Y:S01]  /*21a0*/  ISETP.GT.AND P1, PT, R9.reuse, 0x11, PT ;  /* 0x000000110900780c */ /* 0x040fe20003f24270 */
[----:B------:R-:W-:Y:S01]  /*21b0*/  FMUL.FTZ R82, R82, UR10 ;  /* 0x0000000a52527c20 */ /* 0x000fe20008410000 */
[----:B------:R-:W-:Y:S01]  /*21c0*/  FSEL R104, R34, -INF , P2 ;  /* 0xff80000022687808 */ /* 0x000fe20001000000 */
[----:B------:R-:W0:Y:S01]  /*21d0*/  MUFU.TANH R43, R43 ;  /* 0x0000002b002b7308 */ /* 0x000e220000002400 */
[----:B------:R-:W-:Y:S01]  /*21e0*/  FMNMX.FTZ R11, R102, R11, !PT ;  /* 0x0000000b660b7209 */ /* 0x000fe20007810000 */
[----:B------:R-:W-:Y:S01]  /*21f0*/  FMUL.FTZ R27, R44, UR10 ;  /* 0x0000000a2c1b7c20 */ /* 0x000fe20008410000 */
[----:B------:R-:W-:Y:S01]  /*2200*/  ISETP.GT.AND P2, PT, R9, 0x18, PT ;  /* 0x000000180900780c */ /* 0x000fe20003f44270 */
[----:B------:R-:W-:Y:S01]  /*2210*/  FMUL.FTZ R83, R83, UR10 ;  /* 0x0000000a53537c20 */ /* 0x000fe20008410000 */
[----:B-1----:R-:W-:Y:S01]  /*2220*/  FSEL R106, R106, -INF , P1 ;  /* 0xff8000006a6a7808 */ /* 0x002fe20000800000 */
[----:B------:R-:W-:Y:S01]  /*2230*/  FMUL.FTZ R86, R86, UR10 ;  /* 0x0000000a56567c20 */ /* 0x000fe20008410000 */
[----:B------:R-:W-:Y:S01]  /*2240*/  FMNMX.FTZ R11, R104, R11, !PT ;  /* 0x0000000b680b7209 */ /* 0x000fe20007810000 */
[----:B------:R-:W1:Y:S01]  /*2250*/  MUFU.TANH R46, R46 ;  /* 0x0000002e002e7308 */ /* 0x000e620000002400 */
[----:B------:R-:W-:Y:S01]  /*2260*/  ISETP.GT.AND P1, PT, R9, 0x19, PT ;  /* 0x000000190900780c */ /* 0x000fe20003f24270 */
[----:B------:R-:W-:Y:S01]  /*2270*/  FMUL.FTZ R87, R87, UR10 ;  /* 0x0000000a57577c20 */ /* 0x000fe20008410000 */
[----:B-----5:R-:W-:Y:S01]  /*2280*/  FSEL R108, R38, -INF , P2 ;  /* 0xff800000266c7808 */ /* 0x020fe20001000000 */
[----:B------:R-:W4:Y:S01]  /*2290*/  SHFL.IDX PT, R20, R20, RZ, 0x1c1f ;  /* 0x001c1fff14147589 */ /* 0x000f2200000e0000 */
[----:B------:R-:W-:Y:S01]  /*22a0*/  FMNMX.FTZ R11, R106, R11, !PT ;  /* 0x0000000b6a0b7209 */ /* 0x000fe20007810000 */
[----:B------:R-:W-:Y:S01]  /*22b0*/  FMUL.FTZ R5, R25, UR10 ;  /* 0x0000000a19057c20 */ /* 0x000fe20008410000 */
[----:B------:R-:W-:Y:S01]  /*22c0*/  ISETP.GT.AND P2, PT, R9, 0x20, PT ;  /* 0x000000200900780c */ /* 0x000fe20003f44270 */
[----:B------:R-:W5:Y:S01]  /*22d0*/  MUFU.TANH R47, R47 ;  /* 0x0000002f002f7308 */ /* 0x000f620000002400 */
[----:B--2---:R-:W-:Y:S01]  /*22e0*/  FSEL R92, R92, -INF , P1 ;  /* 0xff8000005c5c7808 */ /* 0x004fe20000800000 */
[----:B------:R-:W-:Y:S01]  /*22f0*/  ULDC UR6, c[0x0][0x988] ;  /* 0x0002620000067ab9 */ /* 0x000fe20000000800 */
[----:B------:R-:W-:Y:S01]  /*2300*/  FMNMX.FTZ R11, R108, R11, !PT ;  /* 0x0000000b6c0b7209 */ /* 0x000fe20007810000 */
[----:B------:R-:W-:Y:S01]  /*2310*/  FMUL.FTZ R6, R29, UR10 ;  /* 0x0000000a1d067c20 */ /* 0x000fe20008410000 */
[----:B------:R-:W-:Y:S01]  /*2320*/  ISETP.GT.AND P1, PT, R9, 0x21, PT ;  /* 0x000000210900780c */ /* 0x000fe20003f24270 */
[----:B------:R-:W-:Y:S01]  /*2330*/  FMUL.FTZ R8, R33, UR10 ;  /* 0x0000000a21087c20 */ /* 0x000fe20008410000 */
[----:B---3--:R-:W-:Y:S01]  /*2340*/  FSEL R90, R42, -INF , P2 ;  /* 0xff8000002a5a7808 */ /* 0x008fe20001000000 */
[----:B------:R-:W-:Y:S01]  /*2350*/  MUFU.TANH R50, R50 ;  /* 0x0000003200327308 */ /* 0x000fe20000002400 */
        /* <DEDUP_REMOVED lines=10> */
[----:B-1----:R-:W-:Y:S01]  /*2400*/  FSEL R70, R46, -INF , P2 ;  /* 0xff8000002e467808 */ /* 0x002fe20001000000 */
[----:B------:R-:W-:Y:S01]  /*2410*/  FMUL.FTZ R33, R53, UR10 ;  /* 0x0000000a35217c20 */ /* 0x000fe20008410000 */
[----:B------:R-:W-:Y:S01]  /*2420*/  FMNMX.FTZ R11, R88, R11, !PT ;  /* 0x0000000b580b7209 */ /* 0x000fe20007810000 */
[----:B------:R-:W-:Y:S01]  /*2430*/  FMUL.FTZ R37, R57, UR10 ;  /* 0x0000000a39257c20 */ /* 0x000fe20008410000 */
[----:B------:R-:W-:Y:S01]  /*2440*/  ISETP.GT.AND P2, PT, R9, 0x30, PT ;  /* 0x000000300900780c */ /* 0x000fe20003f44270 */
[----:B------:R-:W-:Y:S01]  /*2450*/  MUFU.TANH R54, R54 ;  /* 0x0000003600367308 */ /* 0x000fe20000002400 */
[----:B------:R-:W-:Y:S01]  /*2460*/  FMNMX.FTZ R11, R70, R11, !PT ;  /* 0x0000000b460b7209 */ /* 0x000fe20007810000 */
[----:B------:R-:W-:Y:S01]  /*2470*/  FMUL.FTZ R61, R61, UR10 ;  /* 0x0000000a3d3d7c20 */ /* 0x000fe20008410000 */
[----:B----4-:R-:W-:Y:S01]  /*2480*/  VIADDMNMX R41, R20, R94, R41, PT ;  /* 0x0000005e14297246 */ /* 0x010fe20003800129 */
[----:B------:R-:W-:Y:S01]  /*2490*/  FMUL.FTZ R64, R64, UR10 ;  /* 0x0000000a40407c20 */ /* 0x000fe20008410000 */
[----:B------:R-:W-:Y:S01]  /*24a0*/  FMUL.FTZ R65, R65, UR10 ;  /* 0x0000000a41417c20 */ /* 0x000fe20008410000 */
[----:B------:R-:W-:Y:S01]  /*24b0*/  FMUL.FTZ R68, R68, UR10 ;  /* 0x0000000a44447c20 */ /* 0x000fe20008410000 */
[----:B------:R-:W-:Y:S01]  /*24c0*/  ISETP.GT.AND P3, PT, R41, 0x8, PT ;  /* 0x000000082900780c */ /* 0x000fe20003f64270 */
        /* <DEDUP_REMOVED lines=11> */
[----:B------:R-:W-:Y:S01]  /*2580*/  @UP0 ULDC UR14, c[0x0][0x450] ;  /* 0x00011400000e0ab9 */ /* 0x000fe20000000800 */
[----:B------:R-:W-:Y:S01]  /*2590*/  UMOV UR10, UR39 ;  /* 0x00000027000a7c82 */ /* 0x000fe20008000000 */
[----:B------:R-:W-:Y:S01]  /*25a0*/  UIADD3 UR57, UR57, -0x2, URZ ;  /* 0xfffffffe39397890 */ /* 0x000fe2000fffe03f */
[----:B------:R-:W-:-:S02]  /*25b0*/  CS2R R150, SRZ ;  /* 0x0000000000967805 */ /* 0x000fc4000001ff00 */
[----:B------:R-:W-:Y:S01]  /*25c0*/  CS2R R148, SRZ ;  /* 0x0000000000947805 */ /* 0x000fe2000001ff00 */
[----:B------:R0:W2:Y:S01]  /*25d0*/  MUFU.TANH R21, R58 ;  /* 0x0000003a00157308 */ /* 0x0000a20000002400 */
[----:B-----5:R-:W-:Y:S02]  /*25e0*/  FSEL R66, R47, -INF , P1 ;  /* 0xff8000002f427808 */ /* 0x020fe40000800000 */
[----:B------:R-:W-:Y:S02]  /*25f0*/  CS2R R146, SRZ ;  /* 0x0000000000927805 */ /* 0x000fe4000001ff00 */
[----:B------:R-:W-:Y:S02]  /*2600*/  ISETP.GT.AND P1, PT, R9, 0x31, PT ;  /* 0x000000310900780c */ /* 0x000fe40003f24270 */
[----:B------:R-:W-:Y:S02]  /*2610*/  CS2R R144, SRZ ;  /* 0x0000000000907805 */ /* 0x000fe4000001ff00 */
[----:B------:R-:W-:-:S02]  /*2620*/  FMNMX.FTZ R11, R66, R11, !PT ;  /* 0x0000000b420b7209 */ /* 0x000fc40007810000 */
[----:B------:R-:W-:Y:S02]  /*2630*/  CS2R R142, SRZ ;  /* 0x00000000008e7805 */ /* 0x000fe4000001ff00 */
[----:B------:R-:W-:Y:S01]  /*2640*/  CS2R R140, SRZ ;  /* 0x00000000008c7805 */ /* 0x000fe2000001ff00 */
[----:B------:R3:W-:Y:S01]  /*2650*/  MUFU.TANH R28, R62 ;  /* 0x0000003e001c7308 */ /* 0x0007e20000002400 */
[----:B0-----:R-:W-:Y:S02]  /*2660*/  FSEL R58, R51, -INF , P1 ;  /* 0xff800000333a7808 */ /* 0x001fe40000800000 */
[----:B------:R-:W-:Y:S02]  /*2670*/  CS2R R138, SRZ ;  /* 0x00000000008a7805 */ /* 0x000fe4000001ff00 */
[----:B------:R-:W-:Y:S02]  /*2680*/  ISETP.GT.AND P1, PT, R9, 0x39, PT ;  /* 0x000000390900780c */ /* 0x000fe40003f24270 */
[----:B------:R-:W-:-:S02]  /*2690*/  CS2R R136, SRZ ;  /* 0x0000000000887805 */ /* 0x000fc4000001ff00 */
[----:B------:R-:W-:Y:S02]  /*26a0*/  CS2R R134, SRZ ;  /* 0x0000000000867805 */ /* 0x000fe4000001ff00 */
[----:B------:R-:W-:Y:S02]  /*26b0*/  CS2R R132, SRZ ;  /* 0x0000000000847805 */ /* 0x000fe4000001ff00 */
[----:B-1----:R-:W-:Y:S01]  /*26c0*/  FSEL R52, R52, -INF , P1 ;  /* 0xff80000034347808 */ /* 0x002fe20000800000 */
[----:B------:R-:W0:Y:S01]  /*26d0*/  MUFU.TANH R24, R59 ;  /* 0x0000003b00187308 */ /* 0x000e220000002400 */
[----:B---3--:R-:W-:Y:S02]  /*26e0*/  FSEL R62, R50, -INF , P2 ;  /* 0xff800000323e7808 */ /* 0x008fe40001000000 */
[----:B------:R-:W-:Y:S02]  /*26f0*/  CS2R R130, SRZ ;  /* 0x0000000000827805 */ /* 0x000fe4000001ff00 */
[----:B------:R-:W-:-:S02]  /*2700*/  ISETP.GT.AND P2, PT, R9, 0x38, PT ;  /* 0x000000380900780c */ /* 0x000fc40003f44270 */
[----:B------:R-:W-:Y:S02]  /*2710*/  CS2R R128, SRZ ;  /* 0x0000000000807805 */ /* 0x000fe4000001ff00 */
[----:B------:R-:W-:Y:S02]  /*2720*/  FMNMX.FTZ R11, R62, R11, !PT ;  /* 0x0000000b3e0b7209 */ /* 0x000fe40007810000 */
[----:B------:R-:W-:Y:S02]  /*2730*/  CS2R R126, SRZ ;  /* 0x00000000007e7805 */ /* 0x000fe4000001ff00 */
[----:B------:R-:W-:Y:S01]  /*2740*/  FSEL R56, R54, -INF , P2 ;  /* 0xff80000036387808 */ /* 0x000fe20001000000 */
[----:B------:R-:W1:Y:S01]  /*2750*/  MUFU.TANH R63, R63 ;  /* 0x0000003f003f7308 */ /* 0x000e620000002400 */
[----:B------:R-:W-:Y:S02]  /*2760*/  FMNMX.FTZ R11, R58, R11, !PT ;  /* 0x0000000b3a0b7209 */ /* 0x000fe40007810000 */
[----:B------:R-:W-:-:S02]  /*2770*/  CS2R R124, SRZ ;  /* 0x00000000007c7805 */ /* 0x000fc4000001ff00 */
[C---:B------:R-:W-:Y:S02]  /*2780*/  ISETP.GT.AND P2, PT, R9.reuse, 0x40, PT ;  /* 0x000000400900780c */ /* 0x040fe40003f44270 */
[----:B------:R-:W-:Y:S02]  /*2790*/  CS2R R122, SRZ ;  /* 0x00000000007a7805 */ /* 0x000fe4000001ff00 */
[----:B------:R-:W-:Y:S02]  /*27a0*/  FMNMX.FTZ R11, R56, R11, !PT ;  /* 0x0000000b380b7209 */ /* 0x000fe40007810000 */
[----:B------:R-:W-:Y:S02]  /*27b0*/  CS2R R120, SRZ ;  /* 0x0000000000787805 */ /* 0x000fe4000001ff00 */
[----:B------:R-:W-:Y:S01]  /*27c0*/  ISETP.GT.AND P1, PT, R9, 0x41, PT ;  /* 0x000000410900780c */ /* 0x000fe20003f24270 */
[----:B------:R-:W3:Y:S01]  /*27d0*/  MUFU.TANH R32, R67 ;  /* 0x0000004300207308 */ /* 0x000ee20000002400 */
[----:B--2---:R-:W-:-:S02]  /*27e0*/  FSEL R54, R21, -INF , P2 ;  /* 0xff80000015367808 */ /* 0x004fc40001000000 */
[----:B------:R-:W-:Y:S02]  /*27f0*/  CS2R R118, SRZ ;  /* 0x0000000000767805 */ /* 0x000fe4000001ff00 */
[----:B------:R-:W-:Y:S02]  /*2800*/  FMNMX.FTZ R11, R52, R11, !PT ;  /* 0x0000000b340b7209 */ /* 0x000fe40007810000 */
[----:B------:R-:W-:Y:S02]  /*2810*/  CS2R R116, SRZ ;  /* 0x0000000000747805 */ /* 0x000fe4000001ff00 */
[----:B------:R-:W-:Y:S02]  /*2820*/  ISETP.GT.AND P2, PT, R9, 0x48, PT ;  /* 0x000000480900780c */ /* 0x000fe40003f44270 */
[----:B------:R-:W-:Y:S02]  /*2830*/  CS2R R114, SRZ ;  /* 0x0000000000727805 */ /* 0x000fe4000001ff00 */
[----:B0-----:R-:W-:Y:S01]  /*2840*/  FSEL R24, R24, -INF , P1 ;  /* 0xff80000018187808 */ /* 0x001fe20000800000 */
[----:B------:R-:W0:Y:S01]  /*2850*/  MUFU.TANH R4, R4 ;  /* 0x0000000400047308 */ /* 0x000e220000002400 */
[----:B------:R-:W-:-:S02]  /*2860*/  FMNMX.FTZ R11, R54, R11, !PT ;  /* 0x0000000b360b7209 */ /* 0x000fc40007810000 */
[----:B------:R-:W-:Y:S02]  /*2870*/  CS2R R112, SRZ ;  /* 0x0000000000707805 */ /* 0x000fe4000001ff00 */
[C---:B------:R-:W-:Y:S02]  /*2880*/  ISETP.GT.AND P1, PT, R9.reuse, 0x49, PT ;  /* 0x000000490900780c */ /* 0x040fe40003f24270 */
[----:B------:R-:W-:Y:S02]  /*2890*/  CS2R R110, SRZ ;  /* 0x00000000006e7805 */ /* 0x000fe4000001ff00 */
[----:B------:R-:W-:Y:S02]  /*28a0*/  FSEL R26, R28, -INF , P2 ;  /* 0xff8000001c1a7808 */ /* 0x000fe40001000000 */
[----:B------:R-:W-:Y:S02]  /*28b0*/  CS2R R94, SRZ ;  /* 0x00000000005e7805 */ /* 0x000fe4000001ff00 */
[----:B------:R-:W-:Y:S01]  /*28c0*/  FMNMX.FTZ R11, R24, R11, !PT ;  /* 0x0000000b180b7209 */ /* 0x000fe20007810000 */
[----:B------:R-:W2:Y:S01]  /*28d0*/  MUFU.TANH R38, R71 ;  /* 0x0000004700267308 */ /* 0x000ea20000002400 */
        /* <DEDUP_REMOVED lines=8> */
[----:B---3--:R-:W-:Y:S01]  /*2960*/  FSEL R32, R32, -INF , P1 ;  /* 0xff80000020207808 */ /* 0x008fe20000800000 */
[----:B------:R-:W3:Y:S01]  /*2970*/  MUFU.TANH R40, R75 ;  /* 0x0000004b00287308 */ /* 0x000ee20000002400 */
        /* <DEDUP_REMOVED lines=33> */
[----:B------:R-:W-:Y:S01]  /*2b90*/  MUFU.TANH R3, R3 ;  /* 0x0000000300037308 */ /* 0x000fe20000002400 */
[----:B--2---:R-:W-:Y:S02]  /*2ba0*/  FSEL R50, R50, -INF , P2 ;  /* 0xff80000032327808 */ /* 0x004fe40001000000 */
[----:B------:R-:W-:Y:S02]  /*2bb0*/  ISETP.GT.AND P2, PT, R41, 0x1, PT ;  /* 0x000000012900780c */ /* 0x000fe40003f44270 */
[----:B------:R-:W-:-:S03]  /*2bc0*/  FMNMX.FTZ R4, R50, R9, !PT ;  /* 0x0000000932047209 */ /* 0x000fc60007810000 */
[----:B------:R-:W0:Y:S01]  /*2bd0*/  MUFU.TANH R5, R5 ;  /* 0x0000000500057308 */ /* 0x000e220000002400 */
[----:B-1----:R-:W-:-:S04]  /*2be0*/  FSEL R11, R87, -INF , P1 ;  /* 0xff800000570b7808 */ /* 0x002fc80000800000 */
[----:B------:R-:W-:-:S03]  /*2bf0*/  FMNMX.FTZ R4, R11, R4, !PT ;  /* 0x000000040b047209 */ /* 0x000fc60007810000 */
[----:B------:R-:W1:Y:S02]  /*2c00*/  MUFU.TANH R7, R7 ;  /* 0x0000000700077308 */ /* 0x000e640000002400 */
[----:B------:R-:W2:Y:S06]  /*2c10*/  SHFL.BFLY PT, R9, R4, 0x2, 0x1f ;  /* 0x0c401f0004097f89 */ /* 0x000eac00000e0000 */
[----:B------:R-:W-:Y:S01]  /*2c20*/  MUFU.TANH R6, R6 ;  /* 0x0000000600067308 */ /* 0x000fe20000002400 */
[----:B0-----:R-:W-:Y:S02]  /*2c30*/  FSEL R5, R5, -INF , P2 ;  /* 0xff80000005057808 */ /* 0x001fe40001000000 */
[----:B------:R-:W-:-:S05]  /*2c40*/  ISETP.GT.AND P2, PT, R41, 0x10, PT ;  /* 0x000000102900780c */ /* 0x000fca0003f44270 */
[----:B------:R-:W0:Y:S01]  /*2c50*/  MUFU.TANH R10, R10 ;  /* 0x0000000a000a7308 */ /* 0x000e220000002400 */
[----:B-1----:R-:W-:-:S07]  /*2c60*/  FSEL R43, R7, -INF , P3 ;  /* 0xff800000072b7808 */ /* 0x002fce0001800000 */
[----:B------:R-:W-:Y:S01]  /*2c70*/  MUFU.TANH R8, R8 ;  /* 0x0000000800087308 */ /* 0x000fe20000002400 */
[----:B--2---:R-:W-:-:S05]  /*2c80*/  FMNMX.FTZ R21, R4, R9, !PT ;  /* 0x0000000904157209 */ /* 0x004fca0007810000 */
[----:B------:R-:W1:Y:S02]  /*2c90*/  SHFL.BFLY PT, R4, R21, 0x1, 0x1f ;  /* 0x0c201f0015047f89 */ /* 0x000e6400000e0000 */
[----:B------:R-:W2:Y:S01]  /*2ca0*/  MUFU.TANH R13, R13 ;  /* 0x0000000d000d7308 */ /* 0x000ea20000002400 */
[----:B0-----:R-:W-:Y:S02]  /*2cb0*/  FSEL R47, R10, -INF , P2 ;  /* 0xff8000000a2f7808 */ /* 0x001fe40001000000 */
[----:B------:R-:W-:-:S05]  /*2cc0*/  ISETP.GT.AND P2, PT, R41, 0x18, PT ;  /* 0x000000182900780c */ /* 0x000fca0003f44270 */
[----:B------:R0:W-:Y:S08]  /*2cd0*/  MUFU.TANH R55, R60 ;  /* 0x0000003c00377308 */ /* 0x0001f00000002400 */
[----:B------:R-:W3:Y:S01]  /*2ce0*/  MUFU.TANH R12, R12 ;  /* 0x0000000c000c7308 */ /* 0x000ee20000002400 */
[----:B--2---:R-:W-:Y:S02]  /*2cf0*/  FSEL R13, R13, -INF , P2 ;  /* 0xff8000000d0d7808 */ /* 0x004fe40001000000 */
[----:B------:R-:W-:-:S02]  /*2d00*/  ISETP.GT.AND P2, PT, R41, 0x20, PT ;  /* 0x000000202900780c */ /* 0x000fc40003f44270 */
[----:B-1----:R-:W-:Y:S01]  /*2d10*/  FMNMX.FTZ R9, R21, R4, !PT ;  /* 0x0000000415097209 */ /* 0x002fe20007810000 */
[----:B------:R-:W-:Y:S02]  /*2d20*/  IMAD.U32 R4, RZ, RZ, UR6 ;  /* 0x00000006ff047e24 */ /* 0x000fe4000f8e00ff */
[----:B------:R-:W1:Y:S01]  /*2d30*/  MUFU.TANH R15, R15 ;  /* 0x0000000f000f7308 */ /* 0x000e620000002400 */
[----:B------:R-:W-:Y:S01]  /*2d40*/  @UP0 ULDC UR6, c[0x0][0x44c] ;  /* 0x0001130000060ab9 */ /* 0x000fe20000000800 */
[C---:B------:R-:W-:Y:S01]  /*2d50*/  FSETP.NEU.FTZ.AND P1, PT, R9.reuse, -INF , PT ;  /* 0xff8000000900780b */ /* 0x040fe20003f3d000 */
[----:B------:R-:W-:Y:S01]  /*2d60*/  FMUL.FTZ R21, R9, R4 ;  /* 0x0000000409157220 */ /* 0x000fe20000410000 */
[----:B------:R-:W-:Y:S02]  /*2d70*/  UIMAD.WIDE.U32 UR6, UR39, UR6, URZ ;  /* 0x00000006270672a5 */ /* 0x000fe4000f8e003f */
[----:B------:R-:W-:Y:S02]  /*2d80*/  UIADD3 UR6, UR11, 0x28840, URZ ;  /* 0x000288400b067890 */ /* 0x000fe4000fffe03f */
[----:B------:R-:W-:Y:S01]  /*2d90*/  FSEL R21, R21, RZ, P1 ;  /* 0x000000ff15157208 */ /* 0x000fe20000800000 */
[----:B------:R-:W2:Y:S01]  /*2da0*/  MUFU.TANH R14, R14 ;  /* 0x0000000e000e7308 */ /* 0x000ea20000002400 */
[----:B------:R-:W-:Y:S01]  /*2db0*/  ISETP.GT.AND P1, PT, R41, RZ, PT ;  /* 0x000000ff2900720c */ /* 0x000fe20003f24270 */
[----:B------:R-:W-:-:S02]  /*2dc0*/  @UP0 USHF.R.U32.HI UR10, URZ, UR14, UR7 ;  /* 0x0000000e3f0a0299 */ /* 0x000fc40008011607 */
[-CC-:B------:R-:W-:Y:S01]  /*2dd0*/  FFMA.FTZ R165, R54, R4.reuse, -R21.reuse ;  /* 0x0000000436a57223 */ /* 0x180fe20000010815 */
[----:B------:R-:W-:Y:S01]  /*2de0*/  FSEL R3, R3, -INF , P1 ;  /* 0xff80000003037808 */ /* 0x000fe20000800000 */
[-CC-:B------:R-:W-:Y:S01]  /*2df0*/  FFMA.FTZ R161, R30, R4.reuse, -R21.reuse ;  /* 0x000000041ea17223 */ /* 0x180fe20000010815 */
[----:B------:R-:W-:Y:S01]  /*2e00*/  ISETP.GT.AND P1, PT, R41, 0x9, PT ;  /* 0x000000092900780c */ /* 0x000fe20003f24270 */
[----:B------:R-:W4:Y:S01]  /*2e10*/  MUFU.TANH R27, R27 ;  /* 0x0000001b001b7308 */ /* 0x000f220000002400 */
[----:B0-----:R-:W-:Y:S01]  /*2e20*/  FMNMX.FTZ R60, R3, R5, !PT ;  /* 0x00000005033c7209 */ /* 0x001fe20007810000 */
[-CC-:B------:R-:W-:Y:S01]  /*2e30*/  FFMA.FTZ R30, R38, R4.reuse, -R21.reuse ;  /* 0x00000004261e7223 */ /* 0x180fe20000010815 */
[----:B------:R-:W-:Y:S01]  /*2e40*/  FSEL R45, R6, -INF , P1 ;  /* 0xff800000062d7808 */ /* 0x000fe20000800000 */
[--C-:B------:R-:W-:Y:S01]  /*2e50*/  FFMA.FTZ R181, R96, R4, -R21.reuse ;  /* 0x0000000460b57223 */ /* 0x100fe20000010815 */
[----:B------:R-:W-:Y:S01]  /*2e60*/  FMNMX.FTZ R60, R43, R60, !PT ;  /* 0x0000003c2b3c7209 */ /* 0x000fe20007810000 */
[--C-:B------:R-:W-:Y:S01]  /*2e70*/  FFMA.FTZ R20, R98, R4, -R21.reuse ;  /* 0x0000000462147223 */ /* 0x100fe20000010815 */
[----:B------:R-:W-:Y:S01]  /*2e80*/  ISETP.GT.AND P1, PT, R41, 0x11, PT ;  /* 0x000000112900780c */ /* 0x000fe20003f24270 */
[----:B------:R-:W0:Y:S01]  /*2e90*/  MUFU.TANH R25, R25 ;  /* 0x0000001900197308 */ /* 0x000e220000002400 */
[----:B------:R-:W-:Y:S01]  /*2ea0*/  FMNMX.FTZ R60, R45, R60, !PT ;  /* 0x0000003c2d3c7209 */ /* 0x000fe20007810000 */
[-CC-:B------:R-:W-:Y:S01]  /*2eb0*/  FFMA.FTZ R183, R100, R4.reuse, -R21.reuse ;  /* 0x0000000464b77223 */ /* 0x180fe20000010815 */
[----:B------:R-:W-:Y:S01]  /*2ec0*/  FSEL R49, R8, -INF , P1 ;  /* 0xff80000008317808 */ /* 0x000fe20000800000 */
[--C-:B------:R-:W-:Y:S01]  /*2ed0*/  FFMA.FTZ R6, R102, R4, -R21.reuse ;  /* 0x0000000466067223 */ /* 0x100fe20000010815 */
[----:B------:R-:W-:Y:S01]  /*2ee0*/  FMNMX.FTZ R60, R47, R60, !PT ;  /* 0x0000003c2f3c7209 */ /* 0x000fe20007810000 */
[--C-:B------:R-:W-:Y:S01]  /*2ef0*/  FFMA.FTZ R177, R104, R4, -R21.reuse ;  /* 0x0000000468b17223 */ /* 0x100fe20000010815 */
[----:B------:R-:W-:Y:S01]  /*2f00*/  ISETP.GT.AND P1, PT, R41, 0x19, PT ;  /* 0x000000192900780c */ /* 0x000fe20003f24270 */
[----:B------:R-:W5:Y:S01]  /*2f10*/  MUFU.TANH R31, R31 ;  /* 0x0000001f001f7308 */ /* 0x000f620000002400 */
[----:B------:R-:W-:Y:S01]  /*2f20*/  FMNMX.FTZ R60, R49, R60, !PT ;  /* 0x0000003c313c7209 */ /* 0x000fe20007810000 */
[-CC-:B------:R-:W-:Y:S01]  /*2f30*/  FFMA.FTZ R8, R106, R4.reuse, -R21.reuse ;  /* 0x000000046a087223 */ /* 0x180fe20000010815 */
[----:B---3--:R-:W-:Y:S01]  /*2f40*/  FSEL R51, R12, -INF , P1 ;  /* 0xff8000000c337808 */ /* 0x008fe20000800000 */
[--C-:B------:R-:W-:Y:S01]  /*2f50*/  FFMA.FTZ R167, R26, R4, -R21.reuse ;  /* 0x000000041aa77223 */ /* 0x100fe20000010815 */
[----:B------:R-:W-:Y:S01]  /*2f60*/  FMNMX.FTZ R60, R13, R60, !PT ;  /* 0x0000003c0d3c7209 */ /* 0x000fe20007810000 */
[-CC-:B------:R-:W-:Y:S01]  /*2f70*/  FFMA.FTZ R26, R28, R4.reuse, -R21.reuse ;  /* 0x000000041c1a7223 */ /* 0x180fe20000010815 */
[----:B------:R-:W-:Y:S01]  /*2f80*/  ISETP.GT.AND P1, PT, R41, 0x21, PT ;  /* 0x000000212900780c */ /* 0x000fe20003f24270 */
[----:B------:R-:W3:Y:S01]  /*2f90*/  MUFU.TANH R29, R29 ;  /* 0x0000001d001d7308 */ /* 0x000ee20000002400 */
[----:B-1----:R-:W-:Y:S01]  /*2fa0*/  FSEL R15, R15, -INF , P2 ;  /* 0xff8000000f0f7808 */ /* 0x002fe20001000000 */
[--C-:B------:R-:W-:Y:S01]  /*2fb0*/  FFMA.FTZ R179, R108, R4, -R21.reuse ;  /* 0x000000046cb37223 */ /* 0x100fe20000010815 */
[----:B------:R-:W-:Y:S01]  /*2fc0*/  FMNMX.FTZ R60, R51, R60, !PT ;  /* 0x0000003c333c7209 */ /* 0x000fe20007810000 */
[-CC-:B------:R-:W-:Y:S01]  /*2fd0*/  FFMA.FTZ R28, R32, R4.reuse, -R21.reuse ;  /* 0x00000004201c7223 */ /* 0x180fe20000010815 */
[----:B------:R-:W-:Y:S01]  /*2fe0*/  ISETP.GT.AND P2, PT, R41, 0x28, PT ;  /* 0x000000282900780c */ /* 0x000fe20003f44270 */
[--C-:B------:R-:W-:Y:S01]  /*2ff0*/  FFMA.FTZ R32, R40, R4, -R21.reuse ;  /* 0x0000000428207223 */ /* 0x100fe20000010815 */
[----:B--2---:R-:W-:Y:S01]  /*3000*/  FSEL R53, R14, -INF , P1 ;  /* 0xff8000000e357808 */ /* 0x004fe20000800000 */
[----:B------:R-:W1:Y:S01]  /*3010*/  MUFU.TANH R35, R35 ;  /* 0x0000002300237308 */ /* 0x000e620000002400 */
[----:B------:R-:W-:Y:S01]  /*3020*/  FMNMX.FTZ R60, R15, R60, !PT ;  /* 0x0000003c0f3c7209 */ /* 0x000fe20007810000 */
[-CC-:B------:R-:W-:Y:S01]  /*3030*/  FFMA.FTZ R155, R42, R4.reuse, -R21.reuse ;  /* 0x000000042a9b7223 */ /* 0x180fe20000010815 */
[----:B------:R-:W-:Y:S01]  /*3040*/  ISETP.GT.AND P1, PT, R41, 0x29, PT ;  /* 0x000000292900780c */ /* 0x000fe20003f24270 */
[-CC-:B------:R-:W-:Y:S01]  /*3050*/  FFMA.FTZ R10, R92, R4.reuse, -R21.reuse ;  /* 0x000000045c0a7223 */ /* 0x180fe20000010815 */
[----:B----4-:R-:W-:Y:S01]  /*3060*/  FSEL R27, R27, -INF , P2 ;  /* 0xff8000001b1b7808 */ /* 0x010fe20001000000 */
[--C-:B------:R-:W-:Y:S01]  /*3070*/  FFMA.FTZ R173, R90, R4, -R21.reuse ;  /* 0x000000045aad7223 */ /* 0x100fe20000010815 */
[----:B------:R-:W-:Y:S01]  /*3080*/  FMNMX.FTZ R60, R53, R60, !PT ;  /* 0x0000003c353c7209 */ /* 0x000fe20007810000 */
[----:B------:R-:W2:Y:S01]  /*3090*/  MUFU.TANH R33, R33 ;  /* 0x0000002100217308 */ /* 0x000ea20000002400 */
[----:B------:R-:W-:Y:S01]  /*30a0*/  ISETP.GT.AND P2, PT, R41, 0x30, PT ;  /* 0x000000302900780c */ /* 0x000fe20003f44270 */
[-CC-:B------:R-:W-:Y:S01]  /*30b0*/  FFMA.FTZ R12, R88, R4.reuse, -R21.reuse ;  /* 0x00000004580c7223 */ /* 0x180fe20000010815 */
[----:B0-----:R-:W-:Y:S01]  /*30c0*/  FSEL R25, R25, -INF , P1 ;  /* 0xff80000019197808 */ /* 0x001fe20000800000 */
[--C-:B------:R-:W-:Y:S01]  /*30d0*/  FFMA.FTZ R175, R70, R4, -R21.reuse ;  /* 0x0000000446af7223 */ /* 0x100fe20000010815 */
[----:B------:R-:W-:Y:S01]  /*30e0*/  FMNMX.FTZ R60, R27, R60, !PT ;  /* 0x0000003c1b3c7209 */ /* 0x000fe20007810000 */
[-CC-:B------:R-:W-:Y:S01]  /*30f0*/  FFMA.FTZ R14, R66, R4.reuse, -R21.reuse ;  /* 0x00000004420e7223 */ /* 0x180fe20000010815 */
[----:B------:R-:W-:Y:S01]  /*3100*/  ISETP.GT.AND P1, PT, R41, 0x31, PT ;  /* 0x000000312900780c */ /* 0x000fe20003f24270 */
[----:B------:R-:W0:Y:S01]  /*3110*/  MUFU.TANH R39, R39 ;  /* 0x0000002700277308 */ /* 0x000e220000002400 */
[----:B-----5:R-:W-:Y:S01]  /*3120*/  FSEL R31, R31, -INF , P2 ;  /* 0xff8000001f1f7808 */ /* 0x020fe20001000000 */
[--C-:B------:R-:W-:Y:S01]  /*3130*/  FFMA.FTZ R163, R34, R4, -R21.reuse ;  /* 0x0000000422a37223 */ /* 0x100fe20000010815 */
[----:B------:R-:W-:Y:S01]  /*3140*/  FMNMX.FTZ R60, R25, R60, !PT ;  /* 0x0000003c193c7209 */ /* 0x000fe20007810000 */
[-CC-:B------:R-:W-:Y:S01]  /*3150*/  FFMA.FTZ R153, R36, R4.reuse, -R21.reuse ;  /* 0x0000000424997223 */ /* 0x180fe20000010815 */
[----:B------:R-:W-:Y:S01]  /*3160*/  ISETP.GT.AND P2, PT, R41, 0x38, PT ;  /* 0x000000382900780c */ /* 0x000fe20003f44270 */
[--C-:B------:R-:W-:Y:S01]  /*3170*/  FFMA.FTZ R169, R62, R4, -R21.reuse ;  /* 0x000000043ea97223 */ /* 0x100fe20000010815 */
[----:B---3--:R-:W-:Y:S01]  /*3180*/  FSEL R29, R29, -INF , P1 ;  /* 0xff8000001d1d7808 */ /* 0x008fe20000800000 */
[----:B------:R-:W3:Y:S01]  /*3190*/  MUFU.TANH R37, R37 ;  /* 0x0000002500257308 */ /* 0x000ee20000002400 */
[----:B------:R-:W-:Y:S01]  /*31a0*/  FMNMX.FTZ R60, R31, R60, !PT ;  /* 0x0000003c1f3c7209 */ /* 0x000fe20007810000 */
[-CC-:B------:R-:W-:Y:S01]  /*31b0*/  FFMA.FTZ R58, R58, R4.reuse, -R21.reuse ;  /* 0x000000043a3a7223 */ /* 0x180fe20000010815 */
[----:B------:R-:W-:Y:S01]  /*31c0*/  ISETP.GT.AND P1, PT, R41, 0x39, PT ;  /* 0x000000392900780c */ /* 0x000fe20003f24270 */
[-CC-:B------:R-:W-:Y:S01]  /*31d0*/  FFMA.FTZ R171, R56, R4.reuse, -R21.reuse ;  /* 0x0000000438ab7223 */ /* 0x180fe20000010815 */
[----:B-1----:R-:W-:Y:S01]  /*31e0*/  FSEL R35, R35, -INF , P2 ;  /* 0xff80000023237808 */ /* 0x002fe20001000000 */
[--C-:B------:R-:W-:Y:S01]  /*31f0*/  FFMA.FTZ R52, R52, R4, -R21.reuse ;  /* 0x0000000434347223 */ /* 0x100fe20000010815 */
[----:B------:R-:W-:Y:S01]  /*3200*/  FMNMX.FTZ R60, R29, R60, !PT ;  /* 0x0000003c1d3c7209 */ /* 0x000fe20007810000 */
[----:B------:R-:W1:Y:S01]  /*3210*/  MUFU.TANH R57, R61 ;  /* 0x0000003d00397308 */ /* 0x000e620000002400 */
        /* <DEDUP_REMOVED lines=8> */
[----:B0-----:R-:W-:Y:S01]  /*32a0*/  FSEL R39, R39, -INF , P2 ;  /* 0xff80000027277808 */ /* 0x001fe20001000000 */
[--C-:B------:R-:W-:Y:S01]  /*32b0*/  FFMA.FTZ R36, R46, R4, -R21.reuse ;  /* 0x000000042e247223 */ /* 0x100fe20000010815 */
[----:B------:R-:W-:Y:S01]  /*32c0*/  FMNMX.FTZ R60, R33, R60, !PT ;  /* 0x0000003c213c7209 */ /* 0x000fe20007810000 */
[-CC-:B------:R-:W-:Y:S01]  /*32d0*/  FFMA.FTZ R159, R50, R4.reuse, -R21.reuse ;  /* 0x00000004329f7223 */ /* 0x180fe20000010815 */
[----:B------:R-:W-:Y:S01]  /*32e0*/  ISETP.GT.AND P2, PT, R41, 0x48, PT ;  /* 0x000000482900780c */ /* 0x000fe20003f44270 */
[----:B------:R-:W-:Y:S01]  /*32f0*/  FFMA.FTZ R11, R11, R4, -R21 ;  /* 0x000000040b0b7223 */ /* 0x000fe20000010815 */
[----:B---3--:R-:W-:Y:S01]  /*3300*/  FSEL R37, R37, -INF , P1 ;  /* 0xff80000025257808 */ /* 0x008fe20000800000 */
[----:B------:R-:W0:Y:S01]  /*3310*/  MUFU.TANH R65, R65 ;  /* 0x0000004100417308 */ /* 0x000e220000002400 */
[----:B------:R-:W-:Y:S01]  /*3320*/  FMNMX.FTZ R60, R39, R60, !PT ;  /* 0x0000003c273c7209 */ /* 0x000fe20007810000 */
[----:B------:R-:W-:Y:S01]  /*3330*/  UIADD3 UR7, UR10, UR48, -UR50 ;  /* 0x000000300a077290 */ /* 0x000fe2000fffe832 */
[----:B------:R-:W-:Y:S01]  /*3340*/  ISETP.GT.AND P1, PT, R41, 0x49, PT ;  /* 0x000000492900780c */ /* 0x000fe20003f24270 */
[----:B------:R-:W-:Y:S01]  /*3350*/  UPRMT UR6, UR40, 0x654, UR6 ;  /* 0x0000065428067896 */ /* 0x000fe20008000006 */
[----:B------:R-:W-:Y:S01]  /*3360*/  FSEL R55, R55, -INF , P2 ;  /* 0xff80000037377808 */ /* 0x000fe20001000000 */
[----:B------:R-:W-:Y:S01]  /*3370*/  USHF.R.S32.HI UR10, URZ, 0x1f, UR7 ;  /* 0x0000001f3f0a7899 */ /* 0x000fe20008011407 */
[----:B------:R-:W-:Y:S01]  /*3380*/  FMNMX.FTZ R60, R37, R60, !PT ;  /* 0x0000003c253c7209 */ /* 0x000fe20007810000 */
[----:B------:R-:W3:Y:S01]  /*3390*/  MUFU.TANH R63, R68 ;  /* 0x00000044003f7308 */ /* 0x000ee20000002400 */
[----:B------:R-:W-:Y:S01]  /*33a0*/  ISETP.GT.AND P2, PT, R41, 0x50, PT ;  /* 0x000000502900780c */ /* 0x000fe20003f44270 */
[----:B------:R-:W-:Y:S01]  /*33b0*/  ULEA.HI UR10, UR10, UR7, URZ, 0x7 ;  /* 0x000000070a0a7291 */ /* 0x000fe2000f8f383f */
[----:B-1----:R-:W-:-:S02]  /*33c0*/  FSEL R57, R57, -INF , P1 ;  /* 0xff80000039397808 */ /* 0x002fc40000800000 */
[----:B------:R-:W-:Y:S02]  /*33d0*/  CS2R R108, SRZ ;  /* 0x00000000006c7805 */ /* 0x000fe4000001ff00 */
[----:B------:R-:W-:Y:S01]  /*33e0*/  FMNMX.FTZ R60, R55, R60, !PT ;  /* 0x0000003c373c7209 */ /* 0x000fe20007810000 */
[----:B------:R-:W-:Y:S01]  /*33f0*/  USHF.R.S32.HI UR10, URZ, 0x7, UR10 ;  /* 0x000000073f0a7899 */ /* 0x000fe2000801140a */
[----:B------:R-:W-:Y:S01]  /*3400*/  ISETP.GT.AND P1, PT, R41, 0x51, PT ;  /* 0x000000512900780c */ /* 0x000fe20003f24270 */
[----:B------:R-:W1:Y:S01]  /*3410*/  MUFU.TANH R69, R69 ;  /* 0x0000004500457308 */ /* 0x000e620000002400 */
[----:B--2---:R-:W-:Y:S01]  /*3420*/  FSEL R59, R59, -INF , P2 ;  /* 0xff8000003b3b7808 */ /* 0x004fe20001000000 */
[----:B------:R-:W-:Y:S01]  /*3430*/  UISETP.LT.AND UP0, UPT, URZ, UR10, UPT ;  /* 0x0000000a3f00728c */ /* 0x000fe2000bf01270 */
[----:B------:R-:W-:Y:S01]  /*3440*/  FMNMX.FTZ R60, R57, R60, !PT ;  /* 0x0000003c393c7209 */ /* 0x000fe20007810000 */
[----:B------:R-:W-:Y:S01]  /*3450*/  SYNCS.ARRIVE.TRANS64.RED.A1T0 RZ, [UR6], RZ ;  /* 0x000000ffffff79a7 */ /* 0x000fe20008100406 */
[----:B------:R-:W-:Y:S01]  /*3460*/  ISETP.GT.AND P2, PT, R41, 0x58, PT ;  /* 0x000000582900780c */ /* 0x000fe20003f44270 */
[----:B------:R-:W-:Y:S01]  /*3470*/  USEL UR55, URZ, UR10, !UP0 ;  /* 0x0000000a3f377287 */ /* 0x000fe2000c000000 */
[----:B0-----:R-:W-:Y:S01]  /*3480*/  FSEL R61, R65, -INF , P1 ;  /* 0xff800000413d7808 */ /* 0x001fe20000800000 */
[----:B------:R-:W0:Y:S01]  /*3490*/  MUFU.TANH R67, R72 ;  /* 0x0000004800437308 */ /* 0x000e220000002400 */
[----:B------:R-:W-:Y:S01]  /*34a0*/  FMNMX.FTZ R60, R59, R60, !PT ;  /* 0x0000003c3b3c7209 */ /* 0x000fe20007810000 */
[----:B------:R-:W-:Y:S01]  /*34b0*/  UISETP.GE.AND UP0, UPT, UR57, UR55, UPT ;  /* 0x000000373900728c */ /* 0x000fe2000bf06270 */
[----:B------:R-:W-:-:S02]  /*34c0*/  ISETP.GT.AND P1, PT, R41, 0x59, PT ;  /* 0x000000592900780c */ /* 0x000fc40003f24270 */
[----:B------:R-:W-:Y:S02]  /*34d0*/  CS2R R106, SRZ ;  /* 0x00000000006a7805 */ /* 0x000fe4000001ff00 */
[----:B---3--:R-:W-:Y:S02]  /*34e0*/  FSEL R63, R63, -INF , P2 ;  /* 0xff8000003f3f7808 */ /* 0x008fe40001000000 */
[----:B------:R-:W-:Y:S02]  /*34f0*/  CS2R R104, SRZ ;  /* 0x0000000000687805 */ /* 0x000fe4000001ff00 */
[----:B------:R-:W-:Y:S01]  /*3500*/  FMNMX.FTZ R60, R61, R60, !PT ;  /* 0x0000003c3d3c7209 */ /* 0x000fe20007810000 */
[----:B------:R-:W2:Y:S01]  /*3510*/  MUFU.TANH R73, R73 ;  /* 0x0000004900497308 */ /* 0x000ea20000002400 */
[----:B------:R-:W-:Y:S02]  /*3520*/  ISETP.GT.AND P2, PT, R41, 0x60, PT ;  /* 0x000000602900780c */ /* 0x000fe40003f44270 */
[----:B------:R-:W-:-:S02]  /*3530*/  CS2R R102, SRZ ;  /* 0x0000000000667805 */ /* 0x000fc4000001ff00 */
[----:B-1----:R-:W-:Y:S02]  /*3540*/  FSEL R65, R69, -INF , P1 ;  /* 0xff80000045417808 */ /* 0x002fe40000800000 */
[----:B------:R-:W-:Y:S02]  /*3550*/  CS2R R100, SRZ ;  /* 0x0000000000647805 */ /* 0x000fe4000001ff00 */
[----:B------:R-:W-:Y:S02]  /*3560*/  FMNMX.FTZ R60, R63, R60, !PT ;  /* 0x0000003c3f3c7209 */ /* 0x000fe40007810000 */
[----:B------:R-:W-:Y:S02]  /*3570*/  CS2R R98, SRZ ;  /* 0x0000000000627805 */ /* 0x000fe4000001ff00 */
[----:B------:R-:W-:Y:S01]  /*3580*/  ISETP.GT.AND P1, PT, R41, 0x61, PT ;  /* 0x000000612900780c */ /* 0x000fe20003f24270 */
[----:B------:R-:W1:Y:S01]  /*3590*/  MUFU.TANH R71, R76 ;  /* 0x0000004c00477308 */ /* 0x000e620000002400 */
[----:B0-----:R-:W-:-:S02]  /*35a0*/  FSEL R67, R67, -INF , P2 ;  /* 0xff80000043437808 */ /* 0x001fc40001000000 */
[----:B------:R-:W-:Y:S02]  /*35b0*/  CS2R R96, SRZ ;  /* 0x0000000000607805 */ /* 0x000fe4000001ff00 */
[----:B------:R-:W-:Y:S02]  /*35c0*/  FMNMX.FTZ R60, R65, R60, !PT ;  /* 0x0000003c413c7209 */ /* 0x000fe40007810000 */
[----:B------:R-:W-:Y:S02]  /*35d0*/  CS2R R92, SRZ ;  /* 0x00000000005c7805 */ /* 0x000fe4000001ff00 */
[----:B------:R-:W-:Y:S02]  /*35e0*/  ISETP.GT.AND P2, PT, R41, 0x68, PT ;  /* 0x000000682900780c */ /* 0x000fe40003f44270 */
[----:B------:R-:W-:Y:S02]  /*35f0*/  CS2R R90, SRZ ;  /* 0x00000000005a7805 */ /* 0x000fe4000001ff00 */
[----:B------:R-:W-:Y:S01]  /*3600*/  FMNMX.FTZ R60, R67, R60, !PT ;  /* 0x0000003c433c7209 */ /* 0x000fe20007810000 */
[----:B------:R-:W0:Y:S01]  /*3610*/  MUFU.TANH R77, R77 ;  /* 0x0000004d004d7308 */ /* 0x000e220000002400 */
[----:B--2---:R-:W-:-:S02]  /*3620*/  FSEL R69, R73, -INF , P1 ;  /* 0xff80000049457808 */ /* 0x004fc40000800000 */
[----:B------:R-:W-:Y:S02]  /*3630*/  CS2R R88, SRZ ;  /* 0x0000000000587805 */ /* 0x000fe4000001ff00 */
[----:B------:R-:W-:Y:S02]  /*3640*/  ISETP.GT.AND P1, PT, R41, 0x69, PT ;  /* 0x000000692900780c */ /* 0x000fe40003f24270 */
[----:B------:R-:W-:Y:S01]  /*3650*/  FMNMX.FTZ R60, R69, R60, !PT ;  /* 0x0000003c453c7209 */ /* 0x000fe20007810000 */
        /* <DEDUP_REMOVED lines=16> */
[----:B------:R-:W-:Y:S01]  /*3760*/  MUFU.EX2 R181, R181 ;  /* 0x000000b500b57308 */ /* 0x000fe20000000800 */
[----:B0-----:R-:W-:-:S04]  /*3770*/  FSEL R41, R84, -INF , P2 ;  /* 0xff80000054297808 */ /* 0x001fc80001000000 */
[----:B------:R-:W-:-:S03]  /*3780*/  FMNMX.FTZ R60, R41, R60, !PT ;  /* 0x0000003c293c7209 */ /* 0x000fc60007810000 */
[----:B------:R-:W0:Y:S01]  /*3790*/  MUFU.EX2 R20, R20 ;  /* 0x0000001400147308 */ /* 0x000e220000000800 */
[----:B--2---:R-:W-:-:S04]  /*37a0*/  FSEL R79, R79, -INF , P1 ;  /* 0xff8000004f4f7808 */ /* 0x004fc80000800000 */
        /* <DEDUP_REMOVED lines=65> */
[----:B------:R0:W-:Y:S01]  /*3bc0*/  MUFU.EX2 R174, R25 ;  /* 0x0000001900ae7308 */ /* 0x0001e20000000800 */
        /* <DEDUP_REMOVED lines=9> */
[----:B------:R-:W-:-:S03]  /*3c60*/  F2FP.F16.F32.PACK_AB R177, R8, R177 ;  /* 0x000000b108b1723e */ /* 0x000fc600000000ff */
[----:B------:R-:W-:-:S03]  /*3c70*/  FADD.FTZ R40, R8, R25 ;  /* 0x0000001908287221 */ /* 0x000fc60000010000 */
[----:B------:R-:W2:Y:S01]  /*3c80*/  MUFU.EX2 R172, R53 ;  /* 0x0000003500ac7308 */ /* 0x000ea20000000800 */
[----:B------:R-:W-:Y:S01]  /*3c90*/  FADD.FTZ R21, R179, R40 ;  /* 0x00000028b3157221 */ /* 0x000fe20000010000 */
[----:B-1----:R-:W-:Y:S01]  /*3ca0*/  FADD.FTZ R0, R178, R5 ;  /* 0x00000005b2007221 */ /* 0x002fe20000010000 */
[C---:B------:R-:W-:Y:S02]  /*3cb0*/  F2FP.F16.F32.PACK_AB R179, R10.reuse, R179 ;  /* 0x000000b30ab3723e */ /* 0x040fe400000000ff */
[----:B------:R-:W-:Y:S01]  /*3cc0*/  FADD.FTZ R40, R10, R21 ;  /* 0x000000150a287221 */ /* 0x000fe20000010000 */
[----:B------:R-:W-:Y:S02]  /*3cd0*/  F2FP.F16.F32.PACK_AB R178, R178, R13 ;  /* 0x0000000db2b2723e */ /* 0x000fe400000000ff */
        /* <DEDUP_REMOVED lines=8> */
[----:B------:R-:W-:-:S05]  /*3d60*/  F2FP.F16.F32.PACK_AB R172, R172, R15 ;  /* 0x0000000facac723e */ /* 0x000fca00000000ff */
[----:B------:R-:W2:Y:S01]  /*3d70*/  MUFU.EX2 R31, R31 ;  /* 0x0000001f001f7308 */ /* 0x000ea20000000800 */
[----:B-1----:R-:W-:-:S04]  /*3d80*/  FADD.FTZ R5, R27, R0 ;  /* 0x000000001b057221 */ /* 0x002fc80000010000 */
[C---:B------:R-:W-:Y:S01]  /*3d90*/  FADD.FTZ R0, R174.reuse, R5 ;  /* 0x00000005ae007221 */ /* 0x040fe20000010000 */
[----:B------:R-:W-:Y:S02]  /*3da0*/  F2FP.F16.F32.PACK_AB R174, R174, R27 ;  /* 0x0000001baeae723e */ /* 0x000fe400000000ff */
        /* <DEDUP_REMOVED lines=107> */
[----:B------:R-:W-:-:S06]  /*4460*/  ULDC UR54, c[0x0][0x9d8] ;  /* 0x0002760000367ab9 */ /* 0x000fcc0000000800 */
.L_x_9138:
[----:B------:R-:W-:Y:S01]  /*4470*/  ISETP.NE.AND P2, PT, RZ, UR43, PT ;  /* 0x0000002bff007c0c */ /* 0x000fe2000bf45270 */
[----:B------:R-:W-:-:S04]  /*4480*/  UISETP.NE.AND UP0, UPT, UR56, 0x1, UPT ;  /* 0x000000013800788c */ /* 0x000fc8000bf05270 */
[----:B------:R-:W-:-:S04]  /*4490*/  USEL UR45, URZ, 0x1, UP0 ;  /* 0x000000013f2d7887 */ /* 0x000fc80008000000 */
[----:B------:R-:W-:-:S04]  /*44a0*/  ULOP3.LUT UR45, UR58, UR45, URZ, 0x3c, !UPT ;  /* 0x0000002d3a2d7292 */ /* 0x000fc8000f8e3c3f */
[----:B------:R-:W-:Y:S08]  /*44b0*/  @P2 BRA `(.L_x_9128) ;  /* 0x0000000000382947 */ /* 0x000ff00003800000 */
[----:B------:R-:W-:Y:S05]  /*44c0*/  @!P0 BRA `(.L_x_9129) ;  /* 0x0000000000048947 */ /* 0x000fea0003800000 */
[----:B------:R-:W-:Y:S01]  /*44d0*/  BPT.TRAP 0x1 ;  /* 0x000000040000795c */ /* 0x000fe20000300000 */
.L_x_9129:
        /* <DEDUP_REMOVED lines=9> */
.L_x_9130:
[----:B-1----:R-:W-:Y:S05]  /*4570*/  @P1 BRA `(.L_x_9128) ;  /* 0x0000000000081947 */ /* 0x002fea0003800000 */
[----:B------:R-:W1:Y:S02]  /*4580*/  SYNCS.PHASECHK.TRANS64.TRYWAIT P1, [UR6+0x28830], R4 ;  /* 0x02883004ff0075a7 */ /* 0x000e640008020146 */
[----:B-1----:R-:W-:Y:S05]  /*4590*/  @!P1 BRA `(.L_x_9131) ;  /* 0x000000dc00989947 */ /* 0x002fea0003800000 */
.L_x_9128:
        /* <DEDUP_REMOVED lines=48> */
.L_x_9133:
[----:B------:R-:W-:Y:S01]  /*48a0*/  ULEA UR6, UR56, UR41, 0x3 ;  /* 0x0000002938067291 */ /* 0x000fe2000f8e183f */
[----:B------:R-:W-:-:S05]  /*48b0*/  IMAD.U32 R4, RZ, RZ, UR58 ;  /* 0x0000003aff047e24 */ /* 0x000fca000f8e00ff */
[----:B------:R-:W-:-:S04]  /*48c0*/  SHF.L.U32 R4, R4, 0x1f, RZ ;  /* 0x0000001f04047819 */ /* 0x000fc800000006ff */
[----:B------:R0:W1:Y:S01]  /*48d0*/  SYNCS.PHASECHK.TRANS64.TRYWAIT P1, [UR6+0x28850], R4 ;  /* 0x02885004ff0075a7 */ /* 0x0000620008020146 */
[----:B------:R-:W-:Y:S05]  /*48e0*/  @!P0 BRA `(.L_x_9134) ;  /* 0x0000000000048947 */ /* 0x000fea0003800000 */
[----:B------:R-:W-:Y:S01]  /*48f0*/  BPT.TRAP 0x1 ;  /* 0x000000040000795c */ /* 0x000fe20000300000 */
.L_x_9134:
[----:B-1----:R-:W-:Y:S05]  /*4900*/  @P1 BRA `(.L_x_9132) ;  /* 0x0000000000081947 */ /* 0x002fea0003800000 */
[----:B------:R-:W1:Y:S02]  /*4910*/  SYNCS.PHASECHK.TRANS64.TRYWAIT P1, [UR6+0x28850], R4 ;  /* 0x02885004ff0075a7 */ /* 0x000e640008020146 */
[----:B-1----:R-:W-:Y:S05]  /*4920*/  @!P1 BRA `(.L_x_9135) ;  /* 0x000000d800cc9947 */ /* 0x002fea0003800000 */
.L_x_9132:
        /* <DEDUP_REMOVED lines=49> */
.L_x_9136:
[----:B------:R-:W-:Y:S01]  /*4c40*/  UISETP.NE.AND UP0, UPT, UR51, URZ, UPT ;  /* 0x0000003f3300728c */ /* 0x000fe2000bf05270 */
[----:B------:R-:W-:Y:S02]  /*4c50*/  VIADD R13, R17, UR39 ;  /* 0x00000027110d7c36 */ /* 0x000fe40008000000 */
[----:B------:R-:W-:Y:S01]  /*4c60*/  FMUL.FTZ R24, R24, UR54 ;  /* 0x0000003618187c20 */ /* 0x000fe20008410000 */
[----:B------:R-:W-:Y:S01]  /*4c70*/  FMUL.FTZ R12, R31, UR54 ;  /* 0x000000361f0c7c20 */ /* 0x000fe20008410000 */
[----:B------:R-:W-:Y:S01]  /*4c80*/  FMUL.FTZ R25, R25, UR54 ;  /* 0x0000003619197c20 */ /* 0x000fe20008410000 */
[----:B------:R-:W-:Y:S01]  /*4c90*/  FMUL.FTZ R28, R28, UR54 ;  /* 0x000000361c1c7c20 */ /* 0x000fe20008410000 */
[----:B------:R-:W-:Y:S01]  /*4ca0*/  PLOP3.LUT P1, PT, PT, PT, UP0, 0x80, 0x0 ;  /* 0x000000000000781c */ /* 0x000fe20003f2f008 */
[----:B------:R1:W2:Y:S01]  /*4cb0*/  MUFU.TANH R11, R24 ;  /* 0x00000018000b7308 */ /* 0x0002a20000002400 */
[----:B------:R-:W-:Y:S01]  /*4cc0*/  PLOP3.LUT P2, PT, PT, PT, UP0, 0x80, 0x0 ;  /* 0x000000000000781c */ /* 0x000fe20003f4f008 */
[----:B------:R-:W-:Y:S01]  /*4cd0*/  FMUL.FTZ R29, R29, UR54 ;  /* 0x000000361d1d7c20 */ /* 0x000fe20008410000 */
[----:B------:R-:W-:Y:S01]  /*4ce0*/  FMUL.FTZ R32, R32, UR54 ;  /* 0x0000003620207c20 */ /* 0x000fe20008410000 */
[----:B------:R-:W-:Y:S01]  /*4cf0*/  @UP0 ULDC UR6, c[0x0][0x44c] ;  /* 0x0001130000060ab9 */ /* 0x000fe20000000800 */
[----:B------:R-:W-:Y:S01]  /*4d00*/  FMUL.FTZ R33, R33, UR54 ;  /* 0x0000003621217c20 */ /* 0x000fe20008410000 */
[----:B------:R-:W-:Y:S01]  /*4d10*/  FMUL.FTZ R40, R40, UR54 ;  /* 0x0000003628287c20 */ /* 0x000fe20008410000 */
[----:B------:R-:W-:Y:S01]  /*4d20*/  FMUL.FTZ R36, R36, UR54 ;  /* 0x0000003624247c20 */ /* 0x000fe20008410000 */
[----:B------:R-:W3:Y:S01]  /*4d30*/  MUFU.TANH R175, R25 ;  /* 0x0000001900af7308 */ /* 0x000ee20000002400 */
[----:B-1----:R-:W-:Y:S01]  /*4d40*/  FMUL.FTZ R24, R42, UR54 ;  /* 0x000000362a187c20 */ /* 0x002fe20008410000 */
        /* <DEDUP_REMOVED lines=12> */
[----:B------:R-:W1:Y:S01]  /*4e10*/  SHFL.IDX PT, R7, R13, RZ, 0x1c1f ;  /* 0x001c1fff0d077589 */ /* 0x000e6200000e0000 */
[----:B------:R-:W-:Y:S01]  /*4e20*/  FMUL.FTZ R52, R52, UR54 ;  /* 0x0000003634347c20 */ /* 0x000fe20008410000 */
[----:B------:R-:W4:Y:S01]  /*4e30*/  MUFU.TANH R29, R29 ;  /* 0x0000001d001d7308 */ /* 0x000f220000002400 */
[----:B------:R-:W-:Y:S01]  /*4e40*/  FMUL.FTZ R53, R53, UR54 ;  /* 0x0000003635357c20 */ /* 0x000fe20008410000 */
[----:B------:R-:W-:-:S02]  /*4e50*/  IMAD.U32 R31, RZ, RZ, UR6 ;  /* 0x00000006ff1f7e24 */ /* 0x000fc4000f8e00ff */
[----:B------:R-:W-:Y:S01]  /*4e60*/  FMUL.FTZ R56, R56, UR54 ;  /* 0x0000003638387c20 */ /* 0x000fe20008410000 */
[----:B------:R-:W-:Y:S01]  /*4e70*/  FMUL.FTZ R57, R57, UR54 ;  /* 0x0000003639397c20 */ /* 0x000fe20008410000 */
[----:B------:R-:W-:Y:S01]  /*4e80*/  FMUL.FTZ R60, R60, UR54 ;  /* 0x000000363c3c7c20 */ /* 0x000fe20008410000 */
[----:B------:R-:W-:Y:S02]  /*4e90*/  IMAD R42, R16, -0x2, R31 ;  /* 0xfffffffe102a7824 */ /* 0x000fe400078e021f */
[----:B------:R-:W-:Y:S01]  /*4ea0*/  FMUL.FTZ R65, R65, UR54 ;  /* 0x0000003641417c20 */ /* 0x000fe20008410000 */
[----:B------:R-:W-:Y:S01]  /*4eb0*/  IMAD.U32 R31, RZ, RZ, UR50 ;  /* 0x00000032ff1f7e24 */ /* 0x000fe2000f8e00ff */
[----:B------:R-:W5:Y:S01]  /*4ec0*/  MUFU.TANH R169, R32 ;  /* 0x0000002000a97308 */ /* 0x000f620000002400 */
[----:B------:R-:W-:Y:S01]  /*4ed0*/  FMUL.FTZ R9, R27, UR54 ;  /* 0x000000361b097c20 */ /* 0x000fe20008410000 */
[----:B------:R-:W-:Y:S01]  /*4ee0*/  FMUL.FTZ R14, R34, UR54 ;  /* 0x00000036220e7c20 */ /* 0x000fe20008410000 */
[----:B------:R-:W-:Y:S01]  /*4ef0*/  FMUL.FTZ R27, R47, UR54 ;  /* 0x000000362f1b7c20 */ /* 0x000fe20008410000 */
[----:B------:R-:W-:Y:S01]  /*4f00*/  IADD3 R42, -R31, UR48, R42 ;  /* 0x000000301f2a7c10 */ /* 0x000fe2000fffe12a */
[----:B------:R-:W-:Y:S01]  /*4f10*/  FMUL.FTZ R34, R55, UR54 ;  /* 0x0000003637227c20 */ /* 0x000fe20008410000 */
[----:B------:R-:W-:Y:S01]  /*4f20*/  FMUL.FTZ R61, R61, UR54 ;  /* 0x000000363d3d7c20 */ /* 0x000fe20008410000 */
[----:B------:R-:W-:Y:S01]  /*4f30*/  FMUL.FTZ R10, R30, UR54 ;  /* 0x000000361e0a7c20 */ /* 0x000fe20008410000 */
[----:B------:R-:W5:Y:S01]  /*4f40*/  MUFU.TANH R33, R33 ;  /* 0x0000002100217308 */ /* 0x000f620000002400 */
[----:B------:R-:W-:Y:S01]  /*4f50*/  FMUL.FTZ R64, R64, UR54 ;  /* 0x0000003640407c20 */ /* 0x000fe20008410000 */
[----:B------:R-:W-:Y:S01]  /*4f60*/  FMUL.FTZ R30, R51, UR54 ;  /* 0x00000036331e7c20 */ /* 0x000fe20008410000 */
[----:B------:R-:W-:Y:S01]  /*4f70*/  FMUL.FTZ R20, R38, UR54 ;  /* 0x0000003626147c20 */ /* 0x000fe20008410000 */
[----:B------:R-:W-:Y:S01]  /*4f80*/  FMUL.FTZ R38, R59, UR54 ;  /* 0x000000363b267c20 */ /* 0x000fe20008410000 */
[----:B-1----:R-:W-:Y:S01]  /*4f90*/  IADD3 R4, R42, R7, RZ ;  /* 0x000000072a047210 */ /* 0x002fe20007ffe0ff */
[----:B------:R-:W-:Y:S01]  /*4fa0*/  FMUL.FTZ R7, R69, UR54 ;  /* 0x0000003645077c20 */ /* 0x000fe20008410000 */
[----:B------:R-:W-:Y:S01]  /*4fb0*/  FMUL.FTZ R68, R68, UR54 ;  /* 0x0000003644447c20 */ /* 0x000fe20008410000 */
[----:B------:R1:W-:Y:S01]  /*4fc0*/  MUFU.TANH R161, R40 ;  /* 0x0000002800a17308 */ /* 0x0003e20000002400 */
[----:B------:R-:W-:Y:S01]  /*4fd0*/  ISETP.GT.AND P1, PT, R4, RZ, PT ;  /* 0x000000ff0400720c */ /* 0x000fe20003f24270 */
[----:B------:R-:W-:Y:S01]  /*4fe0*/  FMUL.FTZ R72, R72, UR54 ;  /* 0x0000003648487c20 */ /* 0x000fe20008410000 */
[C---:B------:R-:W-:Y:S01]  /*4ff0*/  ISETP.GT.AND P2, PT, R4.reuse, 0x1, PT ;  /* 0x000000010400780c */ /* 0x040fe20003f44270 */
[----:B------:R-:W-:Y:S01]  /*5000*/  FMUL.FTZ R73, R73, UR54 ;  /* 0x0000003649497c20 */ /* 0x000fe20008410000 */
[----:B--2---:R-:W-:Y:S01]  /*5010*/  FSEL R11, R11, -INF , P1 ;  /* 0xff8000000b0b7808 */ /* 0x004fe20000800000 */
[----:B------:R-:W-:Y:S01]  /*5020*/  FMUL.FTZ R21, R39, UR54 ;  /* 0x0000003627157c20 */ /* 0x000fe20008410000 */
[----:B------:R-:W-:Y:S01]  /*5030*/  ISETP.GT.AND P1, PT, R4, 0x8, PT ;  /* 0x000000080400780c */ /* 0x000fe20003f24270 */
[----:B------:R-:W2:Y:S01]  /*5040*/  MUFU.TANH R165, R36 ;  /* 0x0000002400a57308 */ /* 0x000ea20000002400 */
[----:B---3--:R-:W-:Y:S01]  /*5050*/  FSEL R175, R175, -INF , P2 ;  /* 0xff800000afaf7808 */ /* 0x008fe20001000000 */
[----:B------:R-:W-:Y:S01]  /*5060*/  FMUL.FTZ R76, R76, UR54 ;  /* 0x000000364c4c7c20 */ /* 0x000fe20008410000 */
[----:B-1----:R-:W-:Y:S01]  /*5070*/  FMNMX.FTZ R40, R11, R5, !PT ;  /* 0x000000050b287209 */ /* 0x002fe20007810000 */
[----:B------:R-:W-:Y:S01]  /*5080*/  FMUL.FTZ R77, R77, UR54 ;  /* 0x000000364d4d7c20 */ /* 0x000fe20008410000 */
[----:B------:R-:W-:Y:S01]  /*5090*/  ISETP.GT.AND P2, PT, R4, 0x9, PT ;  /* 0x000000090400780c */ /* 0x000fe20003f44270 */
[----:B------:R-:W-:Y:S01]  /*50a0*/  FMUL.FTZ R25, R43, UR54 ;  /* 0x000000362b197c20 */ /* 0x000fe20008410000 */
[----:B0-----:R-:W-:Y:S01]  /*50b0*/  FSEL R173, R173, -INF , P1 ;  /* 0xff800000adad7808 */ /* 0x001fe20000800000 */
[----:B------:R-:W0:Y:S01]  /*50c0*/  MUFU.TANH R37, R37 ;  /* 0x0000002500257308 */ /* 0x000e220000002400 */
[----:B------:R-:W-:Y:S01]  /*50d0*/  FMNMX.FTZ R40, R175, R40, !PT ;  /* 0x00000028af287209 */ /* 0x000fe20007810000 */
[----:B------:R-:W-:Y:S01]  /*50e0*/  FMUL.FTZ R80, R80, UR54 ;  /* 0x0000003650507c20 */ /* 0x000fe20008410000 */
[C---:B------:R-:W-:Y:S01]  /*50f0*/  ISETP.GT.AND P1, PT, R4.reuse, 0x10, PT ;  /* 0x000000100400780c */ /* 0x040fe20003f24270 */
[----:B------:R-:W-:Y:S01]  /*5100*/  FMUL.FTZ R81, R81, UR54 ;  /* 0x0000003651517c20 */ /* 0x000fe20008410000 */
[----:B----4-:R-:W-:Y:S01]  /*5110*/  FSEL R171, R29, -INF , P2 ;  /* 0xff8000001dab7808 */ /* 0x010fe20001000000 */
[----:B------:R-:W-:Y:S01]  /*5120*/  FMUL.FTZ R15, R35, UR54 ;  /* 0x00000036230f7c20 */ /* 0x000fe20008410000 */
[----:B------:R-:W-:Y:S01]  /*5130*/  FMNMX.FTZ R40, R173, R40, !PT ;  /* 0x00000028ad287209 */ /* 0x000fe20007810000 */
[----:B------:R-:W1:Y:S01]  /*5140*/  MUFU.TANH R41, R41 ;  /* 0x0000002900297308 */ /* 0x000e620000002400 */
[----:B------:R-:W-:Y:S01]  /*5150*/  ISETP.GT.AND P2, PT, R4, 0x11, PT ;  /* 0x000000110400780c */ /* 0x000fe20003f44270 */
[----:B------:R-:W-:Y:S01]  /*5160*/  FMUL.FTZ R84, R84, UR54 ;  /* 0x0000003654547c20 */ /* 0x000fe20008410000 */
[----:B-----5:R-:W-:Y:S01]  /*5170*/  FSEL R169, R169, -INF , P1 ;  /* 0xff800000a9a97808 */ /* 0x020fe20000800000 */
[----:B------:R-:W-:Y:S01]  /*5180*/  FMUL.FTZ R85, R85, UR54 ;  /* 0x0000003655557c20 */ /* 0x000fe20008410000 */
[----:B------:R-:W-:Y:S01]  /*5190*/  FMNMX.FTZ R40, R171, R40, !PT ;  /* 0x00000028ab287209 */ /* 0x000fe20007810000 */
[----:B------:R-:W3:Y:S01]  /*51a0*/  SHFL.IDX PT, R13, R13, 0x1, 0x1c1f ;  /* 0x003c1f000d0d7f89 */ /* 0x000ee200000e0000 */
[----:B------:R-:W-:Y:S01]  /*51b0*/  ISETP.GT.AND P1, PT, R4, 0x18, PT ;  /* 0x000000180400780c */ /* 0x000fe20003f24270 */
[----:B------:R-:W4:Y:S01]  /*51c0*/  MUFU.TANH R44, R44 ;  /* 0x0000002c002c7308 */ /* 0x000f220000002400 */
[----:B------:R-:W-:Y:S01]  /*51d0*/  FSEL R167, R33, -INF , P2 ;  /* 0xff80000021a77808 */ /* 0x000fe20001000000 */
[----:B------:R-:W-:Y:S01]  /*51e0*/  FMUL.FTZ R8, R26, UR54 ;  /* 0x000000361a087c20 */ /* 0x000fe20008410000 */
[----:B------:R-:W-:Y:S01]  /*51f0*/  FMNMX.FTZ R40, R169, R40, !PT ;  /* 0x00000028a9287209 */ /* 0x000fe20007810000 */
[----:B------:R-:W-:Y:S01]  /*5200*/  FMUL.FTZ R26, R46, UR54 ;  /* 0x000000362e1a7c20 */ /* 0x000fe20008410000 */
[----:B------:R-:W-:Y:S01]  /*5210*/  ISETP.GT.AND P2, PT, R4, 0x19, PT ;  /* 0x000000190400780c */ /* 0x000fe20003f44270 */
[----:B------:R-:W-:Y:S01]  /*5220*/  FMUL.FTZ R28, R50, UR54 ;  /* 0x00000036321c7c20 */ /* 0x000fe20008410000 */
[----:B--2---:R-:W-:Y:S01]  /*5230*/  FSEL R165, R165, -INF , P1 ;  /* 0xff800000a5a57808 */ /* 0x004fe20000800000 */
[----:B------:R-:W2:Y:S01]  /*5240*/  MUFU.TANH R45, R45 ;  /* 0x0000002d002d7308 */ /* 0x000ea20000002400 */
        /* <DEDUP_REMOVED lines=13> */
[----:B---3--:R-:W-:Y:S01]  /*5320*/  IMAD.IADD R42, R42, 0x1, R13 ;  /* 0x000000012a2a7824 */ /* 0x008fe200078e020d */
[----:B------:R-:W-:Y:S01]  /*5330*/  ISETP.GT.AND P1, PT, R4, 0x28, PT ;  /* 0x000000280400780c */ /* 0x000fe20003f24270 */
[----:B------:R-:W3:Y:S01]  /*5340*/  MUFU.TANH R49, R49 ;  /* 0x0000003100317308 */ /* 0x000ee20000002400 */
[----:B-1----:R-:W-:Y:S01]  /*5350*/  FSEL R159, R41, -INF , P2 ;  /* 0xff800000299f7808 */ /* 0x002fe20001000000 */
[----:B------:R-:W-:Y:S01]  /*5360*/  FMUL.FTZ R46, R82, UR54 ;  /* 0x00000036522e7c20 */ /* 0x000fe20008410000 */
[----:B------:R-:W-:Y:S01]  /*5370*/  FMNMX.FTZ R40, R161, R40, !PT ;  /* 0x00000028a1287209 */ /* 0x000fe20007810000 */
[----:B------:R-:W-:Y:S01]  /*5380*/  ULEA UR6, UR44, UR41, 0x3 ;  /* 0x000000292c067291 */ /* 0x000fe2000f8e183f */
[----:B------:R-:W-:-:S02]  /*5390*/  ISETP.GT.AND P2, PT, R4, 0x29, PT ;  /* 0x000000290400780c */ /* 0x000fc40003f44270 */
[----:B----4-:R-:W-:Y:S01]  /*53a0*/  FSEL R157, R44, -INF , P1 ;  /* 0xff8000002c9d7808 */ /* 0x010fe20000800000 */
[----:B------:R-:W1:Y:S01]  /*53b0*/  MUFU.TANH R52, R52 ;  /* 0x0000003400347308 */ /* 0x000e620000002400 */
[----:B------:R-:W-:Y:S01]  /*53c0*/  FMNMX.FTZ R40, R159, R40, !PT ;  /* 0x000000289f287209 */ /* 0x000fe20007810000 */
[----:B------:R-:W-:Y:S01]  /*53d0*/  FMUL.FTZ R44, R78, UR54 ;  /* 0x000000364e2c7c20 */ /* 0x000fe20008410000 */
[C---:B------:R-:W-:Y:S01]  /*53e0*/  ISETP.GT.AND P1, PT, R4.reuse, 0x30, PT ;  /* 0x000000300400780c */ /* 0x040fe20003f24270 */
[----:B------:R-:W-:Y:S01]  /*53f0*/  UIADD3 UR6, UR6, 0x28840, URZ ;  /* 0x0002884006067890 */ /* 0x000fe2000fffe03f */
[----:B--2---:R-:W-:Y:S02]  /*5400*/  FSEL R155, R45, -INF , P2 ;  /* 0xff8000002d9b7808 */ /* 0x004fe40001000000 */
[----:B------:R-:W-:Y:S01]  /*5410*/  FMNMX.FTZ R40, R157, R40, !PT ;  /* 0x000000289d287209 */ /* 0x000fe20007810000 */
[----:B------:R-:W-:Y:S01]  /*5420*/  MUFU.TANH R53, R53 ;  /* 0x0000003500357308 */ /* 0x000fe20000002400 */
[----:B------:R-:W-:Y:S01]  /*5430*/  ISETP.GT.AND P2, PT, R4, 0x31, PT ;  /* 0x000000310400780c */ /* 0x000fe20003f44270 */
[----:B------:R-:W-:Y:S01]  /*5440*/  UPRMT UR6, UR40, 0x654, UR6 ;  /* 0x0000065428067896 */ /* 0x000fe20008000006 */
[----:B0-----:R-:W-:Y:S01]  /*5450*/  FSEL R153, R48, -INF , P1 ;  /* 0xff80000030997808 */ /* 0x001fe20000800000 */
[----:B------:R-:W-:Y:S01]  /*5460*/  FMUL.FTZ R48, R79, UR54 ;  /* 0x000000364f307c20 */ /* 0x000fe20008410000 */
[----:B------:R-:W-:-:S02]  /*5470*/  FMNMX.FTZ R40, R155, R40, !PT ;  /* 0x000000289b287209 */ /* 0x000fc40007810000 */
[C---:B------:R-:W-:Y:S01]  /*5480*/  ISETP.GT.AND P1, PT, R4.reuse, 0x38, PT ;  /* 0x000000380400780c */ /* 0x040fe20003f24270 */
[----:B------:R-:W0:Y:S01]  /*5490*/  MUFU.TANH R56, R56 ;  /* 0x0000003800387308 */ /* 0x000e220000002400 */
[----:B---3--:R-:W-:Y:S02]  /*54a0*/  FSEL R69, R49, -INF , P2 ;  /* 0xff80000031457808 */ /* 0x008fe40001000000 */
[----:B------:R-:W-:Y:S01]  /*54b0*/  FMNMX.FTZ R40, R153, R40, !PT ;  /* 0x0000002899287209 */ /* 0x000fe20007810000 */
[----:B------:R-:W-:Y:S01]  /*54c0*/  SYNCS.ARRIVE.TRANS64.RED.A1T0 RZ, [UR6], RZ ;  /* 0x000000ffffff79a7 */ /* 0x000fe20008100406 */
[----:B------:R-:W-:Y:S02]  /*54d0*/  ISETP.GT.AND P2, PT, R4, 0x39, PT ;  /* 0x000000390400780c */ /* 0x000fe40003f44270 */
[----:B------:R-:W-:Y:S01]  /*54e0*/  FMNMX.FTZ R40, R69, R40, !PT ;  /* 0x0000002845287209 */ /* 0x000fe20007810000 */
[----:B------:R-:W2:Y:S01]  /*54f0*/  MUFU.TANH R57, R57 ;  /* 0x0000003900397308 */ /* 0x000ea20000002400 */
[----:B------:R-:W-:-:S07]  /*5500*/  ISETP.GT.AND P3, PT, R42, 0x1, PT ;  /* 0x000000012a00780c */ /* 0x000fce0003f64270 */
[----:B------:R3:W4:Y:S08]  /*5510*/  MUFU.TANH R55, R60 ;  /* 0x0000003c00377308 */ /* 0x0007300000002400 */
[----:B------:R1:W-:Y:S01]  /*5520*/  MUFU.TANH R47, R65 ;  /* 0x00000041002f7308 */ /* 0x0003e20000002400 */
[----:B---3--:R-:W-:-:S07]  /*5530*/  FMUL.FTZ R60, R63, UR54 ;  /* 0x000000363f3c7c20 */ /* 0x008fce0008410000 */
[----:B------:R3:W5:Y:S01]  /*5540*/  MUFU.TANH R51, R61 ;  /* 0x0000003d00337308 */ /* 0x0007620000002400 */
[----:B-1----:R-:W-:Y:S01]  /*5550*/  FSEL R65, R52, -INF , P1 ;  /* 0xff80000034417808 */ /* 0x002fe20000800000 */
        /* <DEDUP_REMOVED lines=12> */
[----:B------:R-:W1:Y:S01]  /*5620*/  MUFU.TANH R68, R68 ;  /* 0x0000004400447308 */ /* 0x000e620000002400 */
[----:B--2---:R-:W-:-:S02]  /*5630*/  FSEL R57, R57, -INF , P2 ;  /* 0xff80000039397808 */ /* 0x004fc40001000000 */
[----:B------:R-:W-:Y:S02]  /*5640*/  FMNMX.FTZ R40, R59, R40, !PT ;  /* 0x000000283b287209 */ /* 0x000fe40007810000 */
[C---:B------:R-:W-:Y:S02]  /*5650*/  ISETP.GT.AND P2, PT, R4.reuse, 0x49, PT ;  /* 0x000000490400780c */ /* 0x040fe40003f44270 */
[----:B----4-:R-:W-:Y:S01]  /*5660*/  FSEL R55, R55, -INF , P1 ;  /* 0xff80000037377808 */ /* 0x010fe20000800000 */
[----:B------:R-:W2:Y:S01]  /*5670*/  MUFU.TANH R7, R7 ;  /* 0x0000000700077308 */ /* 0x000ea20000002400 */
        /* <DEDUP_REMOVED lines=14> */
[----:B-1----:R-:W-:Y:S01]  /*5760*/  FSEL R49, R68, -INF , P1 ;  /* 0xff80000044317808 */ /* 0x002fe20000800000 */
[----:B------:R-:W1:Y:S01]  /*5770*/  MUFU.TANH R41, R76 ;  /* 0x0000004c00297308 */ /* 0x000e620000002400 */
[----:B------:R-:W-:Y:S01]  /*5780*/  FMNMX.FTZ R40, R47, R40, !PT ;  /* 0x000000282f287209 */ /* 0x000fe20007810000 */
[----:B------:R-:W-:Y:S01]  /*5790*/  FMUL.FTZ R68, R66, UR54 ;  /* 0x0000003642447c20 */ /* 0x000fe20008410000 */
[----:B------:R-:W-:Y:S01]  /*57a0*/  ISETP.GT.AND P1, PT, R4, 0x60, PT ;  /* 0x000000600400780c */ /* 0x000fe20003f24270 */
[----:B------:R-:W-:Y:S01]  /*57b0*/  FMUL.FTZ R66, R67, UR54 ;  /* 0x0000003643427c20 */ /* 0x000fe20008410000 */
[----:B--2---:R-:W-:-:S02]  /*57c0*/  FSEL R43, R7, -INF , P2 ;  /* 0xff800000072b7808 */ /* 0x004fc40001000000 */
[----:B------:R-:W-:Y:S01]  /*57d0*/  FMNMX.FTZ R40, R49, R40, !PT ;  /* 0x0000002831287209 */ /* 0x000fe20007810000 */
[----:B------:R-:W2:Y:S01]  /*57e0*/  MUFU.TANH R31, R77 ;  /* 0x0000004d001f7308 */ /* 0x000ea20000002400 */
        /* <DEDUP_REMOVED lines=8> */
[----:B-1----:R-:W-:Y:S01]  /*5870*/  FSEL R41, R41, -INF , P1 ;  /* 0xff80000029297808 */ /* 0x002fe20000800000 */
[----:B------:R-:W0:Y:S01]  /*5880*/  MUFU.TANH R35, R81 ;  /* 0x0000005100237308 */ /* 0x000e220000002400 */
[----:B------:R-:W-:Y:S02]  /*5890*/  FMNMX.FTZ R40, R39, R40, !PT ;  /* 0x0000002827287209 */ /* 0x000fe40007810000 */
[----:B------:R-:W-:Y:S02]  /*58a0*/  ISETP.GT.AND P1, PT, R4, 0x70, PT ;  /* 0x000000700400780c */ /* 0x000fe40003f24270 */
[----:B--2---:R-:W-:-:S02]  /*58b0*/  FSEL R31, R31, -INF , P2 ;  /* 0xff8000001f1f7808 */ /* 0x004fc40001000000 */
        /* <DEDUP_REMOVED lines=359> */
.L_x_9137:
        /* <DEDUP_REMOVED lines=108> */
[----:B------:R-:W-:Y:S06]  /*75f0*/  @P1 BRA `(.L_x_9138) ;  /* 0xffffffcc009c1947 */ /* 0x000fec000383ffff */
[----:B------:R-:W-:-:S05]  /*7600*/  UMOV UR57, UR7 ;  /* 0x0000000700397c82 */ /* 0x000fca0008000000 */
.L_x_9127:
[----:B------:R-:W-:-:S13]  /*7610*/  ISETP.LE.AND P1, PT, RZ, UR57, PT ;  /* 0x00000039ff007c0c */ /* 0x000fda000bf23270 */
[----:B------:R-:W-:Y:S05]  /*7620*/  @!P1 BRA `(.L_x_9139) ;  /* 0x0000002800049947 */ /* 0x000fea0003800000 */
[----:B------:R-:W-:Y:S01]  /*7630*/  IMAD.MOV.U32 R8, RZ, RZ, R9 ;  /* 0x000000ffff087224 */ /* 0x000fe200078e0009 */
[----:B------:R-:W-:Y:S01]  /*7640*/  UMOV UR51, UR45 ;  /* 0x0000002d00337c82 */ /* 0x000fe20008000000 */
[----:B------:R-:W-:Y:S01]  /*7650*/  IMAD.MOV.U32 R6, RZ, RZ, R7 ;  /* 0x000000ffff067224 */ /* 0x000fe200078e0007 */
[----:B------:R-:W-:Y:S01]  /*7660*/  UMOV UR50, UR44 ;  /* 0x0000002c00327c82 */ /* 0x000fe20008000000 */
[----:B------:R-:W-:-:S05]  /*7670*/  ULDC UR48, c[0x0][0x9d8] ;  /* 0x0002760000307ab9 */ /* 0x000fca0000000800 */
.L_x_9150:
        /* <DEDUP_REMOVED lines=9> */
.L_x_9141:
[----:B------:R-:W-:Y:S01]  /*7710*/  ULEA UR6, UR44, UR41, 0x3 ;  /* 0x000000292c067291 */ /* 0x000fe2000f8e183f */
[----:B------:R-:W-:-:S04]  /*7720*/  MOV R4, UR45 ;  /* 0x0000002d00047c02 */ /* 0x000fc80008000f00 */
[----:B------:R-:W-:-:S04]  /*7730*/  SHF.L.U32 R4, R4, 0x1f, RZ ;  /* 0x0000001f04047819 */ /* 0x000fc800000006ff */
[----:B------:R0:W1:Y:S01]  /*7740*/  SYNCS.PHASECHK.TRANS64.TRYWAIT P1, [UR6+0x28830], R4 ;  /* 0x02883004ff0075a7 */ /* 0x0000620008020146 */
[----:B------:R-:W-:Y:S05]  /*7750*/  @!P0 BRA `(.L_x_9142) ;  /* 0x0000000000048947 */ /* 0x000fea0003800000 */
[----:B------:R-:W-:Y:S01]  /*7760*/  BPT.TRAP 0x1 ;  /* 0x000000040000795c */ /* 0x000fe20000300000 */
.L_x_9142:
[----:B-1----:R-:W-:Y:S05]  /*7770*/  @P1 BRA `(.L_x_9140) ;  /* 0x0000000000081947 */ /* 0x002fea0003800000 */
[----:B------:R-:W1:Y:S02]  /*7780*/  SYNCS.PHASECHK.TRANS64.TRYWAIT P1, [UR6+0x28830], R4 ;  /* 0x02883004ff0075a7 */ /* 0x000e640008020146 */
[----:B-1----:R-:W-:Y:S05]  /*7790*/  @!P1 BRA `(.L_x_9143) ;  /* 0x000000ac00489947 */ /* 0x002fea0003800000 */
.L_x_9140:
        /* <DEDUP_REMOVED lines=45> */
.L_x_9145:
[----:B------:R-:W-:Y:S01]  /*7a70*/  ULEA UR6, UR50, UR41, 0x3 ;  /* 0x0000002932067291 */ /* 0x000fe2000f8e183f */
[----:B------:R-:W-:-:S05]  /*7a80*/  IMAD.U32 R4, RZ, RZ, UR51 ;  /* 0x00000033ff047e24 */ /* 0x000fca000f8e00ff */
[----:B------:R-:W-:-:S04]  /*7a90*/  SHF.L.U32 R4, R4, 0x1f, RZ ;  /* 0x0000001f04047819 */ /* 0x000fc800000006ff */
[----:B------:R0:W1:Y:S01]  /*7aa0*/  SYNCS.PHASECHK.TRANS64.TRYWAIT P1, [UR6+0x28850], R4 ;  /* 0x02885004ff0075a7 */ /* 0x0000620008020146 */
[----:B------:R-:W-:Y:S05]  /*7ab0*/  @!P0 BRA `(.L_x_9146) ;  /* 0x0000000000048947 */ /* 0x000fea0003800000 */
[----:B------:R-:W-:Y:S01]  /*7ac0*/  BPT.TRAP 0x1 ;  /* 0x000000040000795c */ /* 0x000fe20000300000 */
.L_x_9146:
[----:B-1----:R-:W-:Y:S05]  /*7ad0*/  @P1 BRA `(.L_x_9144) ;  /* 0x0000000000081947 */ /* 0x002fea0003800000 */
[----:B------:R-:W1:Y:S02]  /*7ae0*/  SYNCS.PHASECHK.TRANS64.TRYWAIT P1, [UR6+0x28850], R4 ;  /* 0x02885004ff0075a7 */ /* 0x000e640008020146 */
[----:B-1----:R-:W-:Y:S05]  /*7af0*/  @!P1 BRA `(.L_x_9147) ;  /* 0x000000a800889947 */ /* 0x002fea0003800000 */
.L_x_9144:
        /* <DEDUP_REMOVED lines=49> */
.L_x_9148:
        /* <DEDUP_REMOVED lines=407> */
.L_x_9149:
        /* <DEDUP_REMOVED lines=108> */
.L_x_9139:
[----:B------:R-:W-:Y:S06]  /*9e40*/  BAR.ARV 0x8, 0x180 ;  /* 0x0206000000007b1d */ /* 0x000fec0000002000 */
[----:B------:R-:W-:Y:S05]  /*9e50*/  @!P0 BRA `(.L_x_9151) ;  /* 0x0000000000048947 */ /* 0x000fea0003800000 */
[----:B------:R-:W-:Y:S01]  /*9e60*/  BPT.TRAP 0x1 ;  /* 0x000000040000795c */ /* 0x000fe20000300000 */
.L_x_9151:
[----:B------:R-:W-:Y:S01]  /*9e70*/  ULEA UR5, UR44, UR41, 0x3 ;  /* 0x000000292c057291 */ /* 0x000fe2000f8e183f */
[----:B------:R-:W-:-:S05]  /*9e80*/  IMAD.U32 R5, RZ, RZ, UR45 ;  /* 0x0000002dff057e24 */ /* 0x000fca000f8e00ff */
[----:B------:R-:W-:-:S04]  /*9e90*/  SHF.L.U32 R5, R5, 0x1f, RZ ;  /* 0x0000001f05057819 */ /* 0x000fc800000006ff */
[----:B------:R0:W1:Y:S01]  /*9ea0*/  SYNCS.PHASECHK.TRANS64.TRYWAIT P1, [UR5+0x28850], R5 ;  /* 0x02885005ff0075a7 */ /* 0x0000620008020145 */
[----:B------:R-:W-:Y:S05]  /*9eb0*/  @!P0 BRA `(.L_x_9152) ;  /* 0x0000000000048947 */ /* 0x000fea0003800000 */
[----:B------:R-:W-:Y:S01]  /*9ec0*/  BPT.TRAP 0x1 ;  /* 0x000000040000795c */ /* 0x000fe20000300000 */
.L_x_9152:
[----:B-1----:R-:W-:Y:S05]  /*9ed0*/  @P1 BRA `(.L_x_9153) ;  /* 0x0000000000081947 */ /* 0x002fea0003800000 */
[----:B------:R-:W1:Y:S02]  /*9ee0*/  SYNCS.PHASECHK.TRANS64.TRYWAIT P1, [UR5+0x28850], R5 ;  /* 0x02885005ff0075a7 */ /* 0x000e640008020145 */
[----:B-1----:R-:W-:Y:S05]  /*9ef0*/  @!P1 BRA `(.L_x_9154) ;  /* 0x0000008400a09947 */ /* 0x002fea0003800000 */
.L_x_9153:
        /* <DEDUP_REMOVED lines=72> */
.L_x_9155:
        /* <DEDUP_REMOVED lines=74> */
.L_x_9119:
        /* <DEDUP_REMOVED lines=32> */
[----:B0-----:R-:W-:-:S03]  /*aa20*/  MOV R21, R5 ;  /* 0x0000000500157202 */ /* 0x001fc60000000f00 */
[----:B------:R-:W-:-:S03]  /*aa30*/  IMAD.WIDE R4, R187, 0x2, R20 ;  /* 0x00000002bb047825 */ /* 0x000fc600078e0214 */
[C---:B------:R-:W-:Y:S02]  /*aa40*/  IADD3 R33, P6, R4.reuse, 0x20, RZ ;  /* 0x0000002004217810 */ /* 0x040fe40007fde0ff */
[C---:B------:R-:W-:Y:S02]  /*aa50*/  IADD3 R37, P4, R4.reuse, 0x60, RZ ;  /* 0x0000006004257810 */ /* 0x040fe40007f9e0ff */
[C---:B------:R-:W-:Y:S01]  /*aa60*/  IADD3 R39, P3, R4.reuse, 0x4000, RZ ;  /* 0x0000400004277810 */ /* 0x040fe20007f7e0ff */
[--C-:B------:R-:W-:Y:S01]  /*aa70*/  IMAD.X R31, RZ, RZ, R5.reuse, P6 ;  /* 0x000000ffff1f7224 */ /* 0x100fe200030e0605 */
[----:B------:R-:W-:Y:S02]  /*aa80*/  IADD3 R35, P5, R4, 0x40, RZ ;  /* 0x0000004004237810 */ /* 0x000fe40007fbe0ff */
[----:B------:R-:W-:Y:S01]  /*aa90*/  LOP3.LUT R8, R33, 0x380, RZ, 0xc0, !PT ;  /* 0x0000038021087812 */ /* 0x000fe200078ec0ff */
[--C-:B------:R-:W-:Y:S01]  /*aaa0*/  IMAD.X R13, RZ, RZ, R5.reuse, P3 ;  /* 0x000000ffff0d7224 */ /* 0x100fe200018e0605 */
[----:B------:R-:W-:Y:S01]  /*aab0*/  LOP3.LUT R12, R37, 0x380, RZ, 0xc0, !PT ;  /* 0x00000380250c7812 */ /* 0x000fe200078ec0ff */
[----:B------:R-:W-:Y:S01]  /*aac0*/  IMAD.X R27, RZ, RZ, R5, P5 ;  /* 0x000000ffff1b7224 */ /* 0x000fe200028e0605 */
[----:B------:R-:W-:-:S02]  /*aad0*/  LOP3.LUT R24, R39, 0x380, RZ, 0xc0, !PT ;  /* 0x0000038027187812 */ /* 0x000fc400078ec0ff */
[----:B------:R-:W-:Y:S02]  /*aae0*/  LOP3.LUT R10, R35, 0x380, RZ, 0xc0, !PT ;  /* 0x00000380230a7812 */ /* 0x000fe400078ec0ff */
[----:B------:R-:W-:Y:S02]  /*aaf0*/  SHF.R.U64 R8, R8, 0x3, RZ ;  /* 0x0000000308087819 */ /* 0x000fe400000012ff */
[----:B------:R-:W-:Y:S02]  /*ab00*/  SHF.R.U64 R12, R12, 0x3, RZ ;  /* 0x000000030c0c7819 */ /* 0x000fe400000012ff */
[C---:B------:R-:W-:Y:S02]  /*ab10*/  LOP3.LUT R9, R4.reuse, 0x380, RZ, 0xc0, !PT ;  /* 0x0000038004097812 */ /* 0x040fe400078ec0ff */
[----:B------:R-:W-:Y:S02]  /*ab20*/  IADD3 R41, P2, R4, 0x4020, RZ ;  /* 0x0000402004297810 */ /* 0x000fe40007f5e0ff */
[----:B------:R-:W-:-:S02]  /*ab30*/  SHF.R.U64 R24, R24, 0x3, RZ ;  /* 0x0000000318187819 */ /* 0x000fc400000012ff */
[----:B------:R-:W-:Y:S01]  /*ab40*/  IADD3 R43, P1, R4, 0x4040, RZ ;  /* 0x00004040042b7810 */ /* 0x000fe20007f3e0ff */
[--C-:B------:R-:W-:Y:S01]  /*ab50*/  IMAD.X R11, RZ, RZ, R5.reuse, P2 ;  /* 0x000000ffff0b7224 */ /* 0x100fe200010e0605 */
[----:B------:R-:W-:Y:S02]  /*ab60*/  SHF.R.U64 R10, R10, 0x3, RZ ;  /* 0x000000030a0a7819 */ /* 0x000fe400000012ff */
[----:B------:R-:W-:Y:S02]  /*ab70*/  IADD3 R32, P0, R4, 0x4060, RZ ;  /* 0x0000406004207810 */ /* 0x000fe40007f1e0ff */
[----:B------:R-:W-:Y:S02]  /*ab80*/  LOP3.LUT R30, R8, R33, RZ, 0x3c, !PT ;  /* 0x00000021081e7212 */ /* 0x000fe400078e3cff */
[----:B------:R-:W-:Y:S01]  /*ab90*/  LOP3.LUT R14, R12, R37, RZ, 0x3c, !PT ;  /* 0x000000250c0e7212 */ /* 0x000fe200078e3cff */
[----:B------:R-:W-:Y:S01]  /*aba0*/  IMAD.X R25, RZ, RZ, R5, P0 ;  /* 0x000000ffff197224 */ /* 0x000fe200000e0605 */
[----:B------:R-:W-:-:S02]  /*abb0*/  SHF.R.U64 R9, R9, 0x3, RZ ;  /* 0x0000000309097819 */ /* 0x000fc400000012ff */
[----:B------:R-:W-:Y:S02]  /*abc0*/  LOP3.LUT R12, R24, R39, RZ, 0x3c, !PT ;  /* 0x00000027180c7212 */ /* 0x000fe400078e3cff */
[----:B------:R-:W-:Y:S02]  /*abd0*/  LOP3.LUT R8, R41, 0x380, RZ, 0xc0, !PT ;  /* 0x0000038029087812 */ /* 0x000fe400078ec0ff */
[----:B------:R-:W-:Y:S02]  /*abe0*/  LOP3.LUT R24, R43, 0x380, RZ, 0xc0, !PT ;  /* 0x000003802b187812 */ /* 0x000fe400078ec0ff */
[----:B------:R-:W-:Y:S02]  /*abf0*/  LOP3.LUT R26, R10, R35, RZ, 0x3c, !PT ;  /* 0x000000230a1a7212 */ /* 0x000fe400078e3cff */
[----:B------:R-:W-:Y:S02]  /*ac00*/  LOP3.LUT R10, R32, 0x380, RZ, 0xc0, !PT ;  /* 0x00000380200a7812 */ /* 0x000fe400078ec0ff */
[----:B------:R-:W-:Y:S01]  /*ac10*/  LOP3.LUT R4, R9, R4, RZ, 0x3c, !PT ;  /* 0x0000000409047212 */ /* 0x000fe200078e3cff */
[----:B------:R-:W-:Y:S01]  /*ac20*/  IMAD.X R9, RZ, RZ, R5, P1 ;  /* 0x000000ffff097224 */ /* 0x000fe200008e0605 */
[----:B------:R-:W-:-:S02]  /*ac30*/  SHF.R.U64 R8, R8, 0x3, RZ ;  /* 0x0000000308087819 */ /* 0x000fc400000012ff */
[----:B------:R-:W-:Y:S02]  /*ac40*/  SHF.R.U64 R24, R24, 0x3, RZ ;  /* 0x0000000318187819 */ /* 0x000fe400000012ff */
[----:B------:R-:W-:Y:S02]  /*ac50*/  SHF.R.U64 R29, R10, 0x3, RZ ;  /* 0x000000030a1d7819 */ /* 0x000fe400000012ff */
[-C--:B------:R-:W-:Y:S02]  /*ac60*/  IADD3.X R15, RZ, R5.reuse, RZ, P4, !PT ;  /* 0x00000005ff0f7210 */ /* 0x080fe400027fe4ff */
[----:B------:R-:W-:Y:S02]  /*ac70*/  MOV R36, R4 ;  /* 0x0000000400247202 */ /* 0x000fe40000000f00 */
[----:B------:R-:W-:Y:S02]  /*ac80*/  LOP3.LUT R10, R8, R41, RZ, 0x3c, !PT ;  /* 0x00000029080a7212 */ /* 0x000fe400078e3cff */
        /* <DEDUP_REMOVED lines=36> */
[----:B0-----:R-:W-:Y:S01]  /*aed0*/  IMAD.U32 R4, RZ, RZ, UR8 ;  /* 0x00000008ff047e24 */ /* 0x001fe2000f8e00ff */
[----:B------:R-:W-:Y:S01]  /*aee0*/  MOV R5, UR9 ;  /* 0x0000000900057c02 */ /* 0x000fe20008000f00 */
[----:B------:R-:W-:Y:S01]  /*aef0*/  ULDC.64 UR8, c[0x0][0xc08] ;  /* 0x0003020000087ab9 */ /* 0x000fe20000000a00 */
[----:B------:R2:W-:Y:S01]  /*af00*/  STSM.16.M88.4 [R29], R144 ;  /* 0x000000901d007844 */ /* 0x0005e20000000200 */
        /* <DEDUP_REMOVED lines=9> */
[----:B------:R-:W-:-:S04]  /*afa0*/  @UP1 ULEA UR8, UP2, UR36, UR8, 0x2 ;  /* 0x0000000824081291 */ /* 0x000fc8000f84103f */
[----:B------:R-:W-:Y:S02]  /*afb0*/  @UP1 ULEA.HI.X UR9, UR36, UR9, UR37, 0x2, UP2 ;  /* 0x0000000924091291 */ /* 0x000fe400090f1425 */
[----:B------:R-:W-:Y:S01]  /*afc0*/  IMAD.U32 R10, RZ, RZ, UR8 ;  /* 0x00000008ff0a7e24 */ /* 0x000fe2000f8e00ff */
[----:B------:R-:W1:Y:S03]  /*afd0*/  @P1 LDC R8, c[0x0][0xbf0] ;  /* 0x0002fc00ff081b82 */ /* 0x000e660000000800 */
        /* <DEDUP_REMOVED lines=9> */
.L_x_9158:
[----:B------:R-:W-:Y:S01]  /*b070*/  USHF.R.S32.HI UR14, URZ, 0x1f, UR38 ;  /* 0x0000001f3f0e7899 */ /* 0x000fe20008011426 */
[----:B--2---:R-:W-:Y:S01]  /*b080*/  VIADD R10, R17, UR39 ;  /* 0x00000027110a7c36 */ /* 0x004fe20008000000 */
[----:B------:R-:W-:Y:S01]  /*b090*/  ULDC.64 UR12, c[0x0][0xb90] ;  /* 0x0002e400000c7ab9 */ /* 0x000fe20000000a00 */
[----:B------:R-:W-:Y:S01]  /*b0a0*/  USHF.R.S32.HI UR11, URZ, 0x1f, UR4 ;  /* 0x0000001f3f0b7899 */ /* 0x000fe20008011404 */
[----:B------:R-:W-:Y:S01]  /*b0b0*/  VIADD R24, R186, UR39 ;  /* 0x00000027ba187c36 */ /* 0x000fe20008000000 */
[----:B------:R-:W-:Y:S01]  /*b0c0*/  UIMAD UR7, UR14, UR12, URZ ;  /* 0x0000000c0e0772a4 */ /* 0x000fe2000f8e023f */
[----:B------:R-:W-:Y:S01]  /*b0d0*/  @P1 IMAD.HI.U32 R5, R10, R7, RZ ;  /* 0x000000070a051227 */ /* 0x000fe200078e00ff */
[----:B------:R-:W-:Y:S01]  /*b0e0*/  UMOV UR10, UR4 ;  /* 0x00000004000a7c82 */ /* 0x000fe20008000000 */
[----:B------:R-:W-:Y:S01]  /*b0f0*/  USEL UR37, UR37, URZ, !UP0 ;  /* 0x0000003f25257287 */ /* 0x000fe2000c000000 */
[----:B------:R-:W-:Y:S01]  /*b100*/  MOV R4, R10 ;  /* 0x0000000a00047202 */ /* 0x000fe20000000f00 */
[----:B------:R-:W-:Y:S01]  /*b110*/  UIMAD.WIDE.U32 UR8, UR38, UR12, UR10 ;  /* 0x0000000c260872a5 */ /* 0x000fe2000f8e000a */
[----:B------:R-:W-:Y:S01]  /*b120*/  @P1 SHF.R.U32.HI R4, RZ, R8, R5 ;  /* 0x00000008ff041219 */ /* 0x000fe20000011605 */
[----:B------:R-:W-:Y:S01]  /*b130*/  UIMAD UR7, UR38, UR13, UR7 ;  /* 0x0000000d260772a4 */ /* 0x000fe2000f8e0207 */
[----:B------:R-:W-:Y:S01]  /*b140*/  IMAD R5, R22, 0x40, R2 ;  /* 0x0000004016057824 */ /* 0x000fe200078e0202 */
[----:B------:R-:W-:Y:S01]  /*b150*/  USEL UR36, UR36, URZ, !UP0 ;  /* 0x0000003f24247287 */ /* 0x000fe2000c000000 */
[----:B-----5:R-:W-:Y:S01]  /*b160*/  IMAD R55, R6, R53, RZ ;  /* 0x0000003506377224 */ /* 0x020fe200078e02ff */
        /* <DEDUP_REMOVED lines=10> */
[----:B------:R-:W-:Y:S01]  /*b210*/  ULDC.64 UR12, c[0x0][0xaa0] ;  /* 0x0002a800000c7ab9 */ /* 0x000fe20000000a00 */
[----:B------:R-:W-:-:S02]  /*b220*/  IADD3 R4, P2, R4, UR8, RZ ;  /* 0x0000000804047c10 */ /* 0x000fc4000ff5e0ff */
[----:B------:R-:W-:Y:S01]  /*b230*/  IMAD.U32 R10, RZ, RZ, UR7 ;  /* 0x00000007ff0a7e24 */ /* 0x000fe2000f8e00ff */
[----:B------:R-:W-:Y:S02]  /*b240*/  SHF.R.S32.HI R8, RZ, 0x1f, R7 ;  /* 0x0000001fff087819 */ /* 0x000fe40000011407 */
[----:B------:R-:W-:Y:S02]  /*b250*/  LOP3.LUT R9, R11, 0x380, RZ, 0xc0, !PT ;  /* 0x000003800b097812 */ /* 0x000fe400078ec0ff */
[----:B------:R-:W-:Y:S01]  /*b260*/  IADD3.X R5, R5, UR9, R10, P2, !PT ;  /* 0x0000000905057c10 */ /* 0x000fe200097fe40a */
[----:B------:R-:W-:Y:S01]  /*b270*/  ULDC.64 UR8, c[0x0][0xb88] ;  /* 0x0002e20000087ab9 */ /* 0x000fe20000000a00 */
[----:B------:R-:W-:Y:S01]  /*b280*/  IADD3 R13, P0, R20, 0x1000, RZ ;  /* 0x00001000140d7810 */ /* 0x000fe20007f1e0ff */
[----:B------:R-:W-:Y:S01]  /*b290*/  IMAD R10, R8, UR8, RZ ;  /* 0x00000008080a7c24 */ /* 0x000fe2000f8e02ff */
[----:B------:R-:W-:Y:S01]  /*b2a0*/  SHF.R.U64 R8, R9, 0x3, RZ ;  /* 0x0000000309087819 */ /* 0x000fe200000012ff */
[----:B------:R-:W-:Y:S01]  /*b2b0*/  IMAD.WIDE.U32 R4, R7, UR8, R4 ;  /* 0x0000000807047c25 */ /* 0x000fe2000f8e0004 */
[----:B------:R-:W-:-:S02]  /*b2c0*/  LOP3.LUT R12, R13, 0x380, RZ, 0xc0, !PT ;  /* 0x000003800d0c7812 */ /* 0x000fc400078ec0ff */
[C---:B------:R-:W-:Y:S01]  /*b2d0*/  IADD3 R45, P6, R20.reuse, 0x4000, RZ ;  /* 0x00004000142d7810 */ /* 0x040fe20007fde0ff */
[----:B------:R-:W-:Y:S01]  /*b2e0*/  IMAD R9, R7, UR9, R10 ;  /* 0x0000000907097c24 */ /* 0x000fe2000f8e020a */
[----:B------:R-:W-:Y:S01]  /*b2f0*/  ULDC.64 UR8, c[0x0][0xb50] ;  /* 0x0002d40000087ab9 */ /* 0x000fe20000000a00 */
[----:B------:R-:W-:Y:S02]  /*b300*/  IADD3 R7, P2, R20, 0x3000, RZ ;  /* 0x0000300014077810 */ /* 0x000fe40007f5e0ff */
[----:B------:R-:W-:Y:S01]  /*b310*/  IMAD.IADD R9, R5, 0x1, R9 ;  /* 0x0000000105097824 */ /* 0x000fe200078e0209 */
[----:B------:R-:W-:Y:S02]  /*b320*/  LEA R10, P4, R4, UR8, 0x2 ;  /* 0x00000008040a7c11 */ /* 0x000fe4000f8810ff */
[----:B------:R-:W-:Y:S02]  /*b330*/  SHF.R.U64 R12, R12, 0x3, RZ ;  /* 0x000000030c0c7819 */ /* 0x000fe400000012ff */
[----:B------:R-:W-:Y:S01]  /*b340*/  LEA.HI.X R14, R4, UR9, R9, 0x2, P4 ;  /* 0x00000009040e7c11 */ /* 0x000fe2000a0f1409 */
[----:B------:R-:W-:Y:S01]  /*b350*/  SHFL.IDX PT, R30, R10, RZ, 0x1c1f ;  /* 0x001c1fff0a1e7589 */ /* 0x000fe200000e0000 */
[----:B------:R-:W-:Y:S01]  /*b360*/  LOP3.LUT R5, R7, 0x380, RZ, 0xc0, !PT ;  /* 0x0000038007057812 */ /* 0x000fe200078ec0ff */
[--C-:B------:R-:W-:Y:S01]  /*b370*/  IMAD.X R9, RZ, RZ, R21.reuse, P3 ;  /* 0x000000ffff097224 */ /* 0x100fe200018e0615 */
[----:B------:R-:W-:Y:S01]  /*b380*/  LOP3.LUT R12, R12, R13, RZ, 0x3c, !PT ;  /* 0x0000000d0c0c7212 */ /* 0x000fe200078e3cff */
[----:B------:R-:W0:Y:S01]  /*b390*/  SHFL.IDX PT, R31, R14, RZ, 0x1c1f ;  /* 0x001c1fff0e1f7589 */ /* 0x000e2200000e0000 */
[----:B------:R-:W-:Y:S01]  /*b3a0*/  SHF.R.U64 R4, R5, 0x3, RZ ;  /* 0x0000000305047819 */ /* 0x000fe200000012ff */
[----:B------:R-:W-:Y:S01]  /*b3b0*/  IMAD.X R5, RZ, RZ, R21, P2 ;  /* 0x000000ffff057224 */ /* 0x000fe200010e0615 */
[----:B------:R-:W-:Y:S01]  /*b3c0*/  IADD3.X R13, RZ, R21, RZ, P0, !PT ;  /* 0x00000015ff0d7210 */ /* 0x000fe200007fe4ff */
[----:B------:R-:W-:Y:S01]  /*b3d0*/  SHFL.IDX PT, R48, R10, 0x1, 0x1c1f ;  /* 0x003c1f000a307f89 */ /* 0x000fe200000e0000 */
[----:B------:R-:W-:-:S02]  /*b3e0*/  LOP3.LUT P0, RZ, R184, 0x3, RZ, 0xc0, !PT ;  /* 0x00000003b8ff7812 */ /* 0x000fc4000780c0ff */
[----:B------:R-:W-:Y:S01]  /*b3f0*/  LOP3.LUT R4, R4, R7, RZ, 0x3c, !PT ;  /* 0x0000000704047212 */ /* 0x000fe200078e3cff */
[----:B------:R-:W1:Y:S01]  /*b400*/  SHFL.IDX PT, R49, R14, 0x1, 0x1c1f ;  /* 0x003c1f000e317f89 */ /* 0x000e6200000e0000 */
[C---:B------:R-:W-:Y:S01]  /*b410*/  VIADD R7, R24.reuse, 0x8 ;  /* 0x0000000818077836 */ /* 0x040fe20000000000 */
[-C--:B------:R-:W-:Y:S02]  /*b420*/  ISETP.GE.OR P2, PT, R24, R55.reuse, P0 ;  /* 0x000000371800720c */ /* 0x080fe40000746670 */
[C---:B------:R-:W-:Y:S02]  /*b430*/  IADD3 R41, P5, R20.reuse, 0x5000, RZ ;  /* 0x0000500014297810 */ /* 0x040fe40007fbe0ff */
[----:B------:R-:W-:Y:S02]  /*b440*/  ISETP.GE.OR P0, PT, R7, R55, P0 ;  /* 0x000000370700720c */ /* 0x000fe40000706670 */
[C---:B------:R-:W-:Y:S02]  /*b450*/  IADD3 R37, P4, R20.reuse, 0x6000, RZ ;  /* 0x0000600014257810 */ /* 0x040fe40007f9e0ff */
[----:B------:R-:W-:-:S02]  /*b460*/  LOP3.LUT R15, R20, 0x380, RZ, 0xc0, !PT ;  /* 0x00000380140f7812 */ /* 0x000fc400078ec0ff */
[----:B------:R-:W-:Y:S02]  /*b470*/  LOP3.LUT R44, R45, 0x380, RZ, 0xc0, !PT ;  /* 0x000003802d2c7812 */ /* 0x000fe400078ec0ff */
[----:B------:R-:W-:Y:S02]  /*b480*/  LOP3.LUT R40, R41, 0x380, RZ, 0xc0, !PT ;  /* 0x0000038029287812 */ /* 0x000fe400078ec0ff */
[----:B------:R-:W-:Y:S01]  /*b490*/  LOP3.LUT R36, R37, 0x380, RZ, 0xc0, !PT ;  /* 0x0000038025247812 */ /* 0x000fe200078ec0ff */
[----:B0-----:R0:W-:Y:S01]  /*b4a0*/  @!P2 ST.E desc[UR52][R30.64], R3 ;  /* 0x000000031e00a985 */ /* 0x0011e2000c101934 */
[----:B------:R-:W-:Y:S02]  /*b4b0*/  SHF.R.U64 R15, R15, 0x3, RZ ;  /* 0x000000030f0f7819 */ /* 0x000fe400000012ff */
[----:B------:R-:W-:Y:S02]  /*b4c0*/  LOP3.LUT R8, R8, R11, RZ, 0x3c, !PT ;  /* 0x0000000b08087212 */ /* 0x000fe400078e3cff */
[----:B------:R-:W-:-:S02]  /*b4d0*/  IADD3 R11, P3, R20, 0x7000, RZ ;  /* 0x00007000140b7810 */ /* 0x000fc40007f7e0ff */
[----:B------:R-:W-:Y:S01]  /*b4e0*/  SHF.R.U64 R44, R44, 0x3, RZ ;  /* 0x000000032c2c7819 */ /* 0x000fe200000012ff */
[----:B-1----:R1:W-:Y:S01]  /*b4f0*/  @!P0 ST.E desc[UR52][R48.64], R0 ;  /* 0x0000000030008985 */ /* 0x0023e2000c101934 */
[----:B------:R-:W-:Y:S01]  /*b500*/  SHF.R.U64 R40, R40, 0x3, RZ ;  /* 0x0000000328287819 */ /* 0x000fe200000012ff */
[--C-:B------:R-:W-:Y:S01]  /*b510*/  IMAD.X R33, RZ, RZ, R21.reuse, P3 ;  /* 0x000000ffff217224 */ /* 0x100fe200018e0615 */
[----:B------:R-:W-:Y:S01]  /*b520*/  SHF.R.U64 R36, R36, 0x3, RZ ;  /* 0x0000000324247819 */ /* 0x000fe200000012ff */
[----:B0-----:R-:W0:Y:S01]  /*b530*/  @P1 LDC R30, c[0x0][0xbec] ;  /* 0x0002fb00ff1e1b82 */ /* 0x001e220000000800 */
[----:B------:R-:W-:Y:S02]  /*b540*/  LOP3.LUT R20, R15, R20, RZ, 0x3c, !PT ;  /* 0x000000140f147212 */ /* 0x000fe400078e3cff */
[----:B------:R-:W-:Y:S01]  /*b550*/  LOP3.LUT R44, R44, R45, RZ, 0x3c, !PT ;  /* 0x0000002d2c2c7212 */ /* 0x000fe200078e3cff */
[--C-:B------:R-:W-:Y:S01]  /*b560*/  IMAD.X R45, RZ, RZ, R21.reuse, P6 ;  /* 0x000000ffff2d7224 */ /* 0x100fe200030e0615 */
[----:B------:R-:W-:Y:S01]  /*b570*/  LOP3.LUT R40, R40, R41, RZ, 0x3c, !PT ;  /* 0x0000002928287212 */ /* 0x000fe200078e3cff */
[----:B------:R-:W-:Y:S01]  /*b580*/  IMAD.X R41, RZ, RZ, R21, P5 ;  /* 0x000000ffff297224 */ /* 0x000fe200028e0615 */
[----:B------:R-:W-:Y:S01]  /*b590*/  LOP3.LUT R36, R36, R37, RZ, 0x3c, !PT ;  /* 0x0000002524247212 */ /* 0x000fe200078e3cff */
[----:B------:R2:W5:Y:S01]  /*b5a0*/  LD.E.128 R24, desc[UR52][R20.64] ;  /* 0x0000003414187980 */ /* 0x000562000c101d00 */
[----:B------:R-:W-:Y:S01]  /*b5b0*/  IADD3.X R37, RZ, R21, RZ, P4, !PT ;  /* 0x00000015ff257210 */ /* 0x000fe200027fe4ff */
[----:B------:R-:W-:-:S02]  /*b5c0*/  UIMAD UR7, UR11, UR12, URZ ;  /* 0x0000000c0b0772a4 */ /* 0x000fc4000f8e023f */
[----:B------:R-:W-:Y:S01]  /*b5d0*/  UIMAD.WIDE.U32 UR8, UR4, UR12, URZ ;  /* 0x0000000c040872a5 */ /* 0x000fe2000f8e003f */
[----:B-1----:R-:W-:Y:S01]  /*b5e0*/  IMAD R0, R19, 0x20, R22 ;  /* 0x0000002013007824 */ /* 0x002fe200078e0216 */
[----:B------:R-:W-:Y:S01]  /*b5f0*/  LOP3.LUT R6, R11, 0x380, RZ, 0xc0, !PT ;  /* 0x000003800b067812 */ /* 0x000fe200078ec0ff */
[----:B------:R-:W5:Y:S01]  /*b600*/  LD.E.128 R12, desc[UR52][R12.64] ;  /* 0x000000340c0c7980 */ /* 0x000f62000c101d00 */
[----:B--2---:R-:W1:Y:S01]  /*b610*/  @P1 LDC R21, c[0x0][0xbf0] ;  /* 0x0002fc00ff151b82 */ /* 0x004e620000000800 */
[----:B------:R-:W-:Y:S02]  /*b620*/  UIMAD UR7, UR4, UR13, UR7 ;  /* 0x0000000d040772a4 */ /* 0x000fe4000f8e0207 */
[----:B------:R-:W5:Y:S01]  /*b630*/  LD.E.128 R44, desc[UR52][R44.64] ;  /* 0x000000342c2c7980 */ /* 0x000f62000c101d00 */
[----:B------:R-:W-:Y:S01]  /*b640*/  ULDC.64 UR10, c[0x0][0xae8] ;  /* 0x0002ba00000a7ab9 */ /* 0x000fe20000000a00 */
[----:B------:R-:W-:Y:S01]  /*b650*/  VIADD R29, R0, UR39 ;  /* 0x00000027001d7c36 */ /* 0x000fe20008000000 */
[----:B------:R-:W-:Y:S01]  /*b660*/  UIADD3 UR9, UR9, UR7, URZ ;  /* 0x0000000709097290 */ /* 0x000fe2000fffe03f */
[----:B------:R-:W-:Y:S01]  /*b670*/  SHF.R.U64 R6, R6, 0x3, RZ ;  /* 0x0000000306067819 */ /* 0x000fe200000012ff */
[----:B------:R-:W-:Y:S01]  /*b680*/  UIMAD UR4, UR14, UR10, URZ ;  /* 0x0000000a0e0472a4 */ /* 0x000fe2000f8e023f */
[----:B------:R-:W5:Y:S01]  /*b690*/  LD.E.128 R40, desc[UR52][R40.64] ;  /* 0x0000003428287980 */ /* 0x000f62000c101d00 */
[----:B------:R-:W-:Y:S01]  /*b6a0*/  UIMAD.WIDE.U32 UR8, UR38, UR10, UR8 ;  /* 0x0000000a260872a5 */ /* 0x000fe2000f8e0008 */
[----:B0-----:R-:W-:Y:S01]  /*b6b0*/  @P1 IMAD.HI.U32 R0, R29, R30, RZ ;  /* 0x0000001e1d001227 */ /* 0x001fe200078e00ff */
[----:B------:R-:W-:Y:S01]  /*b6c0*/  UIMAD UR4, UR38, UR11, UR4 ;  /* 0x0000000b260472a4 */ /* 0x000fe2000f8e0204 */
[----:B------:R-:W-:Y:S01]  /*b6d0*/  LOP3.LUT R32, R6, R11, RZ, 0x3c, !PT ;  /* 0x0000000b06207212 */ /* 0x000fe200078e3cff */
[----:B------:R-:W5:Y:S01]  /*b6e0*/  LD.E.128 R36, desc[UR52][R36.64] ;  /* 0x0000003424247980 */ /* 0x000f62000c101d00 */
[----:B------:R-:W-:Y:S01]  /*b6f0*/  ULDC.64 UR10, c[0x0][0xaf0] ;  /* 0x0002bc00000a7ab9 */ /* 0x000fe20000000a00 */
[----:B------:R-:W-:-:S02]  /*b700*/  UIADD3 UR9, UR9, UR4, URZ ;  /* 0x0000000409097290 */ /* 0x000fc4000fffe03f */
[----:B------:R-:W-:Y:S01]  /*b710*/  UIMAD UR4, UR37, UR10, URZ ;  /* 0x0000000a250472a4 */ /* 0x000fe2000f8e023f */
[----:B------:R-:W-:Y:S01]  /*b720*/  IMAD.MOV.U32 R3, RZ, RZ, R29 ;  /* 0x000000ffff037224 */ /* 0x000fe200078e001d */
[----:B------:R-:W-:Y:S01]  /*b730*/  UIMAD.WIDE.U32 UR8, UR36, UR10, UR8 ;  /* 0x0000000a240872a5 */ /* 0x000fe2000f8e0008 */
[----:B------:R-:W5:Y:S01]  /*b740*/  LD.E.128 R8, desc[UR52][R8.64] ;  /* 0x0000003408087980 */ /* 0x000f62000c101d00 */
[----:B------:R-:W-:Y:S01]  /*b750*/  UIMAD UR4, UR36, UR11, UR4 ;  /* 0x0000000b240472a4 */ /* 0x000fe2000f8e0204 */
[----:B-1----:R-:W-:-:S03]  /*b760*/  @P1 SHF.R.U32.HI R3, RZ, R21, R0 ;  /* 0x00000015ff031219 */ /* 0x002fc60000011600 */
[----:B------:R-:W-:Y:S01]  /*b770*/  UIADD3 UR4, UR9, UR4, URZ ;  /* 0x0000000409047290 */ /* 0x000fe2000fffe03f */
[----:B------:R-:W5:Y:S01]  /*b780*/  LD.E.128 R4, desc[UR52][R4.64] ;  /* 0x0000003404047980 */ /* 0x000f62000c101d00 */
[----:B------:R-:W-:Y:S01]  /*b790*/  ULDC.64 UR10, c[0x0][0xae0] ;  /* 0x0002b800000a7ab9 */ /* 0x000fe20000000a00 */
        /* <DEDUP_REMOVED lines=8> */
[----:B------:R-:W-:Y:S01]  /*b820*/  @!PT LDS RZ, [RZ] ;  /* 0x00000000fffff984 */ /* 0x000fe20000000800 */
[----:B------:R-:W-:Y:S01]  /*b830*/  @!PT LDS RZ, [RZ] ;  /* 0x00000000fffff984 */ /* 0x000fe20000000800 */
[----:B------:R-:W-:Y:S01]  /*b840*/  @!PT LDS RZ, [RZ] ;  /* 0x00000000fffff984 */ /* 0x000fe20000000800 */
[----:B------:R-:W-:Y:S01]  /*b850*/  @!PT LDS RZ, [RZ] ;  /* 0x00000000fffff984 */ /* 0x000fe20000000800 */
[----:B------:R0:W-:Y:S06]  /*b860*/  MEMBAR.ALL.CTA ;  /* 0x0000000000007992 */ /* 0x0001ec0000008000 */
[----:B0-----:R-:W0:Y:S01]  /*b870*/  FENCE.VIEW.ASYNC.S ;  /* 0x00000000000073c6 */ /* 0x001e220000000000 */
[----:B------:R-:W-:-:S02]  /*b880*/  IMAD.U32 R21, RZ, RZ, UR4 ;  /* 0x00000004ff157e24 */ /* 0x000fc4000f8e00ff */
        /* <DEDUP_REMOVED lines=33> */
.L_x_9160:
[----:B------:R-:W-:Y:S05]  /*baa0*/  BSYNC B1 ;  /* 0x0000000000017941 */ /* 0x000fea0003800000 */
.L_x_9159:
        /* <DEDUP_REMOVED lines=13> */
.L_x_9162:
[----:B------:R-:W-:Y:S05]  /*bb80*/  BSYNC B1 ;  /* 0x0000000000017941 */ /* 0x000fea0003800000 */
.L_x_9161:
        /* <DEDUP_REMOVED lines=13> */
.L_x_9164:
[----:B------:R-:W-:Y:S05]  /*bc60*/  BSYNC B1 ;  /* 0x0000000000017941 */ /* 0x000fea0003800000 */
.L_x_9163:
        /* <DEDUP_REMOVED lines=16> */
.L_x_9157:
        /* <DEDUP_REMOVED lines=9> */
[----:B------:R-:W-:Y:S02]  /*be00*/  IMAD.U32 R4, RZ, RZ, UR4 ;  /* 0x00000004ff047e24 */ /* 0x000fe4000f8e00ff */
[----:B------:R-:W-:Y:S02]  /*be10*/  ULDC.64 UR10, c[0x0][0xc08] ;  /* 0x00030200000a7ab9 */ /* 0x000fe40000000a00 */
[----:B------:R-:W-:Y:S01]  /*be20*/  UISETP.NE.U32.AND UP1, UPT, UR10, URZ, UPT ;  /* 0x0000003f0a00728c */ /* 0x000fe2000bf25070 */
[----:B------:R-:W-:-:S03]  /*be30*/  IMAD.U32 R5, RZ, RZ, UR7 ;  /* 0x00000007ff057e24 */ /* 0x000fc6000f8e00ff */
[----:B------:R-:W-:-:S03]  /*be40*/  UISETP.NE.AND.EX UP1, UPT, UR11, URZ, UPT, UP1 ;  /* 0x0000003f0b00728c */ /* 0x000fc6000bf25310 */
[----:B------:R-:W2:Y:S01]  /*be50*/  @P2 LDG.E R3, desc[UR52][R4.64] ;  /* 0x0000003404032981 */ /* 0x000ea2000c1e1900 */
[----:B------:R-:W-:Y:S02]  /*be60*/  ULDC UR4, c[0x0][0xa88] ;  /* 0x0002a20000047ab9 */ /* 0x000fe40000000800 */
[----:B------:R-:W-:Y:S02]  /*be70*/  PLOP3.LUT P3, PT, PT, PT, UP1, 0x80, 0x0 ;  /* 0x000000000000781c */ /* 0x000fe40003f6f018 */
[----:B------:R-:W-:-:S03]  /*be80*/  MOV R0, UR4 ;  /* 0x0000000400007c02 */ /* 0x000fc60008000f00 */
        /* <DEDUP_REMOVED lines=17> */
.L_x_9166:
[----:B------:R-:W-:Y:S01]  /*bfa0*/  USEL UR36, UR36, URZ, !UP0 ;  /* 0x0000003f24247287 */ /* 0x000fe2000c000000 */
[----:B------:R-:W-:Y:S01]  /*bfb0*/  BSSY B1, `(.L_x_9167) ;  /* 0x000002c000017945 */ /* 0x000fe20003800000 */
[----:B------:R-:W-:-:S03]  /*bfc0*/  USEL UR37, UR37, URZ, !UP0 ;  /* 0x0000003f25257287 */ /* 0x000fc6000c000000 */
[----:B------:R-:W-:Y:S09]  /*bfd0*/  @P1 BRA `(.L_x_9168) ;  /* 0x0000000000a41947 */ /* 0x000ff20003800000 */
        /* <DEDUP_REMOVED lines=41> */
.L_x_9168:
[----:B------:R-:W-:Y:S05]  /*c270*/  BSYNC B1 ;  /* 0x0000000000017941 */ /* 0x000fea0003800000 */
.L_x_9167:
[----:B------:R-:W1:Y:S01]  /*c280*/  @P0 LDC R5, c[0x0][0xbf0] ;  /* 0x0002fc00ff050b82 */ /* 0x000e620000000800 */
[----:B------:R-:W-:Y:S01]  /*c290*/  ULDC.64 UR12, c[0x0][0xaa0] ;  /* 0x0002a800000c7ab9 */ /* 0x000fe20000000a00 */
[----:B0-----:R-:W-:Y:S01]  /*c2a0*/  IMAD R3, R19, 0x20, R22 ;  /* 0x0000002013037824 */ /* 0x001fe200078e0216 */
        /* <DEDUP_REMOVED lines=8> */
[----:B------:R-:W-:Y:S01]  /*c330*/  UIMAD UR4, UR11, UR12, URZ ;  /* 0x0000000c0b0472a4 */ /* 0x000fe2000f8e023f */
[----:B------:R-:W-:Y:S01]  /*c340*/  MOV R3, R8 ;  /* 0x0000000800037202 */ /* 0x000fe20000000f00 */
[----:B------:R-:W-:Y:S02]  /*c350*/  UIMAD.WIDE.U32 UR8, UR38, UR12, UR8 ;  /* 0x0000000c260872a5 */ /* 0x000fe4000f8e0008 */
        /* <DEDUP_REMOVED lines=16> */
[----:B------:R-:W-:Y:S01]  /*c460*/  IMAD R7, R11, R7, R8 ;  /* 0x000000070b077224 */ /* 0x000fe200078e0208 */
[----:B------:R-:W-:Y:S01]  /*c470*/  IADD3 R8, R22, UR39, RZ ;  /* 0x0000002716087c10 */ /* 0x000fe2000fffe0ff */
[----:B------:R-:W-:-:S02]  /*c480*/  IMAD R9, R3, UR11, R6 ;  /* 0x0000000b03097c24 */ /* 0x000fc4000f8e0206 */
[----:B------:R-:W-:Y:S01]  /*c490*/  IMAD.WIDE.U32 R4, R3, UR10, R4 ;  /* 0x0000000a03047c25 */ /* 0x000fe2000f8e0004 */
[----:B------:R-:W-:-:S03]  /*c4a0*/  SHF.R.S32.HI R3, RZ, 0x1f, R7 ;  /* 0x0000001fff037819 */ /* 0x000fc60000011407 */
[----:B------:R-:W-:Y:S02]  /*c4b0*/  IMAD.IADD R5, R5, 0x1, R9 ;  /* 0x0000000105057824 */ /* 0x000fe400078e0209 */
[----:B------:R-:W-:Y:S02]  /*c4c0*/  IMAD R6, R3, UR8, RZ ;  /* 0x0000000803067c24 */ /* 0x000fe4000f8e02ff */
[----:B-----5:R-:W-:Y:S02]  /*c4d0*/  IMAD R11, R0, R11, RZ ;  /* 0x0000000b000b7224 */ /* 0x020fe400078e02ff */
        /* <DEDUP_REMOVED lines=23> */
.L_x_9170:
[----:B------:R-:W-:Y:S05]  /*c650*/  BSYNC B1 ;  /* 0x0000000000017941 */ /* 0x000fea0003800000 */
.L_x_9169:
        /* <DEDUP_REMOVED lines=13> */
.L_x_9172:
[----:B------:R-:W-:Y:S05]  /*c730*/  BSYNC B1 ;  /* 0x0000000000017941 */ /* 0x000fea0003800000 */
.L_x_9171:
        /* <DEDUP_REMOVED lines=13> */
.L_x_9174:
[----:B------:R-:W-:Y:S05]  /*c810*/  BSYNC B1 ;  /* 0x0000000000017941 */ /* 0x000fea0003800000 */
.L_x_9173:
        /* <DEDUP_REMOVED lines=14> */
.L_x_9165:
[----:B------:R-:W-:Y:S05]  /*c900*/  BSYNC B0 ;  /* 0x0000000000007941 */ /* 0x000fea0003800000 */
.L_x_9156:
[----:B------:R-:W-:Y:S02]  /*c910*/  ULDC UR4, c[0x0][0xc3c] ;  /* 0x00030f0000047ab9 */ /* 0x000fe40000000800 */
[----:B------:R-:W-:-:S13]  /*c920*/  ISETP.GE.AND P0, PT, R51, UR4, PT ;  /* 0x0000000433007c0c */ /* 0x000fda000bf06270 */
[----:B------:R-:W-:Y:S05]  /*c930*/  @!P0 BRA `(.L_x_9175) ;  /* 0xffffff4000fc8947 */ /* 0x000fea000383ffff */
[----:B------:R-:W-:Y:S05]  /*c940*/  EXIT ;  /* 0x000000000000794d */ /* 0x000fea0003800000 */
.L_x_9114:
        /* <DEDUP_REMOVED lines=13> */
[----:B------:R-:W1:Y:S01]  /*ca20*/  LDS.128 R16, [UR4+0x288d0] ;  /* 0x0288d004ff107984 */ /* 0x000e620008000c00 */
[----:B------:R-:W-:Y:S06]  /*ca30*/  BAR.ARV 0x4, 0x180 ;  /* 0x0106000000007b1d */ /* 0x000fec0000002000 */
[----:B------:R-:W-:Y:S05]  /*ca40*/  BRA `(.L_x_9177) ;  /* 0x00000008008c7947 */ /* 0x000fea0003800000 */
.L_x_9176:
        /* <DEDUP_REMOVED lines=40> */
.L_x_9182:
        /* <DEDUP_REMOVED lines=12> */
.L_x_9181:
[----:B------:R-:W-:Y:S05]  /*cd90*/  BSYNC B0 ;  /* 0x0000000000007941 */ /* 0x000fea0003800000 */
.L_x_9180:
        /* <DEDUP_REMOVED lines=20> */
.L_x_9178:
        /* <DEDUP_REMOVED lines=15> */
[----:B0-----:R-:W-:-:S06]  /*cfd0*/  IADD3 R10, R9, 0xffffffe, RZ ;  /* 0x0ffffffe090a7810 */ /* 0x001fcc0007ffe0ff */
[----:B------:R0:W1:Y:S01]  /*cfe0*/  F2I.FTZ.U32.TRUNC.NTZ R3, R10 ;  /* 0x0000000a00037305 */ /* 0x000062000021f000 */
[----:B------:R-:W-:Y:S05]  /*cff0*/  @!P0 BRA `(.L_x_9183) ;  /* 0x0000000000088947 */ /* 0x000fea0003800000 */
[----:B------:R-:W-:-:S05]  /*d000*/  VIADD R9, R13, 0xffffffff ;  /* 0xffffffff0d097836 */ /* 0x000fca0000000000 */
[----:B------:R2:W3:Y:S02]  /*d010*/  SHFL.IDX PT, R16, R6, R9, 0x1f ;  /* 0x00001f0906107589 */ /* 0x0004e400000e0000 */
.L_x_9183:
        /* <DEDUP_REMOVED lines=34> */
[----:B0-----:R-:W-:-:S06]  /*d240*/  IADD3 R3, R6, 0xffffffe, RZ ;  /* 0x0ffffffe06037810 */ /* 0x001fcc0007ffe0ff */
        /* <DEDUP_REMOVED lines=24> */
.L_x_9179:
[----:B------:R-:W-:Y:S01]  /*d3d0*/  ULDC UR4, c[0x0][0xc3c] ;  /* 0x00030f0000047ab9 */ /* 0x000fe20000000800 */
[----:B------:R-:W-:Y:S02]  /*d3e0*/  IMAD.MOV.U32 R17, RZ, RZ, RZ ;  /* 0x000000ffff117224 */ /* 0x000fe400078e00ff */
[----:B------:R-:W-:Y:S02]  /*d3f0*/  IMAD.U32 R16, RZ, RZ, UR6 ;  /* 0x00000006ff107e24 */ /* 0x000fe4000f8e00ff */
[----:B------:R-:W-:Y:S02]  /*d400*/  IMAD.MOV.U32 R18, RZ, RZ, RZ ;  /* 0x000000ffff127224 */ /* 0x000fe400078e00ff */
[----:B------:R-:W-:-:S07]  /*d410*/  IMAD.U32 R19, RZ, RZ, UR4 ;  /* 0x00000004ff137e24 */ /* 0x000fce000f8e00ff */
.L_x_9184:
[----:B------:R-:W-:-:S13]  /*d420*/  ISETP.NE.AND P0, PT, R5, RZ, PT ;  /* 0x000000ff0500720c */ /* 0x000fda0003f05270 */
[----:B------:R-:W0:Y:S01]  /*d430*/  @!P0 S2R R3, SR_CgaCtaId ;  /* 0x0000000000038919 */ /* 0x000e220000008800 */
[----:B------:R-:W-:-:S04]  /*d440*/  @!P0 MOV R0, 0x400 ;  /* 0x0000040000008802 */ /* 0x000fc80000000f00 */
[----:B0-----:R-:W-:-:S05]  /*d450*/  @!P0 LEA R0, R3, R0, 0x18 ;  /* 0x0000000003008211 */ /* 0x001fca00078ec0ff */
[----:B------:R0:W-:Y:S01]  /*d460*/  @!P0 STS.128 [R0+0x288d0], R16 ;  /* 0x0288d01000008388 */ /* 0x0001e20000000c00 */
[----:B------:R-:W-:Y:S06]  /*d470*/  BAR.ARV 0x5, 0x180 ;  /* 0x0146000000007b1d */ /* 0x000fec0000002000 */
.L_x_9177:
[----:B------:R2:W-:Y:S01]  /*d480*/  STL [R1+0x18], RZ ;  /* 0x000018ff01007387 */ /* 0x0005e20000100800 */
[----:B------:R-:W-:Y:S01]  /*d490*/  ULDC UR4, c[0x0][0xc3c] ;  /* 0x00030f0000047ab9 */ /* 0x000fe20000000800 */
[----:B------:R-:W-:Y:S01]  /*d4a0*/  IMAD.MOV.U32 R28, RZ, RZ, 0x1 ;  /* 0x00000001ff1c7424 */ /* 0x000fe200078e00ff */
[----:B-1----:R-:W-:Y:S02]  /*d4b0*/  ISETP.GE.AND P0, PT, R19, UR4, PT ;  /* 0x0000000413007c0c */ /* 0x002fe4000bf06270 */
[----:B------:R-:W-:-:S11]  /*d4c0*/  MOV R25, RZ ;  /* 0x000000ff00197202 */ /* 0x000fd60000000f00 */
[----:B--2---:R-:W-:Y:S05]  /*d4d0*/  @P0 BRA `(.L_x_9185) ;  /* 0x0000004800b40947 */ /* 0x004fea0003800000 */
[----:B------:R-:W1:Y:S01]  /*d4e0*/  S2R R3, SR_TID.X ;  /* 0x0000000000037919 */ /* 0x000e620000002100 */
        /* <DEDUP_REMOVED lines=10> */
[C---:B-1----:R-:W-:Y:S01]  /*d590*/  LOP3.LUT R4, R3.reuse, 0x7f, RZ, 0xc0, !PT ;  /* 0x0000007f03047812 */ /* 0x042fe200078ec0ff */
[C---:B------:R-:W-:Y:S02]  /*d5a0*/  IMAD.SHL.U32 R30, R3.reuse, 0x8, RZ ;  /* 0x00000008031e7824 */ /* 0x040fe400078e00ff */
[----:B------:R-:W-:-:S03]  /*d5b0*/  IMAD.SHL.U32 R2, R3, 0x10, RZ ;  /* 0x0000001003027824 */ /* 0x000fc600078e00ff */
[----:B0-----:R-:W-:Y:S02]  /*d5c0*/  LOP3.LUT R0, R30, 0x1f8, RZ, 0xc0, !PT ;  /* 0x000001f81e007812 */ /* 0x001fe400078ec0ff */
[----:B------:R-:W-:Y:S02]  /*d5d0*/  LOP3.LUT R2, R2, 0x70, RZ, 0xc0, !PT ;  /* 0x0000007002027812 */ /* 0x000fe400078ec0ff */
[----:B------:R-:W-:Y:S02]  /*d5e0*/  LOP3.LUT R3, R0, 0x38, R3, 0x78, !PT ;  /* 0x0000003800037812 */ /* 0x000fe400078e7803 */
[----:B------:R-:W-:Y:S02]  /*d5f0*/  SHF.R.U32.HI R0, RZ, 0x3, R4 ;  /* 0x00000003ff007819 */ /* 0x000fe40000011604 */
[----:B------:R-:W-:Y:S02]  /*d600*/  LOP3.LUT R34, R3, 0x200, R30, 0xf8, !PT ;  /* 0x0000020003227812 */ /* 0x000fe400078ef81e */
[----:B------:R-:W-:-:S02]  /*d610*/  LOP3.LUT R2, R0, R2, RZ, 0xfc, !PT ;  /* 0x0000000200027212 */ /* 0x000fc400078efcff */
[----:B------:R-:W-:Y:S02]  /*d620*/  LEA R0, R34, R22, 0x1 ;  /* 0x0000001622007211 */ /* 0x000fe400078e08ff */
[----:B------:R-:W-:-:S03]  /*d630*/  LOP3.LUT R30, R30, 0x38, RZ, 0xc0, !PT ;  /* 0x000000381e1e7812 */ /* 0x000fc600078ec0ff */
[----:B------:R3:W-:Y:S01]  /*d640*/  STL [R1], R0 ;  /* 0x0000000001007387 */ /* 0x0007e20000100800 */
[----:B------:R-:W-:-:S07]  /*d650*/  LOP3.LUT R29, R30, 0x40, RZ, 0xfc, !PT ;  /* 0x000000401e1d7812 */ /* 0x000fce00078efcff */
.L_x_9248:
[----:B0-----:R-:W0:Y:S02]  /*d660*/  LDC.64 R2, c[0x0][0xc88] ;  /* 0x00032200ff027b82 */ /* 0x001e240000000a00 */
[----:B0-----:R-:W-:-:S05]  /*d670*/  IMAD.WIDE R2, R19, 0x4, R2 ;  /* 0x0000000413027825 */ /* 0x001fca00078e0202 */
[----:B------:R-:W3:Y:S01]  /*d680*/  LDG.E R31, desc[UR52][R2.64] ;  /* 0x00000034021f7981 */ /* 0x000ee2000c1e1900 */
        /* <DEDUP_REMOVED lines=15> */
[----:B------:R-:W-:Y:S01]  /*d780*/  LOP3.LUT R27, R27, 0xffffffef, RZ, 0xc0, !PT ;  /* 0xffffffef1b1b7812 */ /* 0x000fe200078ec0ff */
[----:B0-----:R-:W-:Y:S01]  /*d790*/  IMAD.MOV.U32 R0, RZ, RZ, RZ ;  /* 0x000000ffff007224 */ /* 0x001fe200078e00ff */
[----:B------:R-:W-:Y:S02]  /*d7a0*/  ISETP.NE.AND.EX P2, PT, RZ, UR5, PT, P0 ;  /* 0x00000005ff007c0c */ /* 0x000fe4000bf45300 */
[----:B------:R-:W-:Y:S02]  /*d7b0*/  ISETP.NE.U32.AND P0, PT, RZ, UR6, PT ;  /* 0x00000006ff007c0c */ /* 0x000fe4000bf05070 */
[----:B-1----:R-:W-:Y:S02]  /*d7c0*/  IADD3 R2, P1, R23, UR4, RZ ;  /* 0x0000000417027c10 */ /* 0x002fe4000ff3e0ff */
[----:B------:R-:W-:-:S02]  /*d7d0*/  ISETP.NE.AND.EX P0, PT, RZ, UR7, PT, P0 ;  /* 0x00000007ff007c0c */ /* 0x000fc4000bf05300 */
[----:B------:R-:W-:Y:S01]  /*d7e0*/  IADD3.X R3, R24, UR5, RZ, P1, !PT ;  /* 0x0000000518037c10 */ /* 0x000fe20008ffe4ff */
[----:B------:R-:W-:-:S04]  /*d7f0*/  ULDC.64 UR4, c[0x0][0x418] ;  /* 0x0001060000047ab9 */ /* 0x000fc80000000a00 */
[----:B------:R-:W-:Y:S01]  /*d800*/  @P2 LOP3.LUT R27, R27, 0x10, RZ, 0xfc, !PT ;  /* 0x000000101b1b2812 */ /* 0x000fe200078efcff */
[----:B--2---:R-:W2:Y:S05]  /*d810*/  @P2 LDG.E R0, desc[UR52][R2.64] ;  /* 0x0000003402002981 */ /* 0x004eaa000c1e1900 */
        /* <DEDUP_REMOVED lines=19> */
[----:B--2---:R-:W-:-:S05]  /*d950*/  IADD3 R0, -R5, R0, RZ ;  /* 0x0000000005007210 */ /* 0x004fca0007ffe1ff */
[----:B------:R2:W-:Y:S02]  /*d960*/  STL [R1+0x8], R0 ;  /* 0x0000080001007387 */ /* 0x0005e40000100800 */
.L_x_9186:
        /* <DEDUP_REMOVED lines=9> */
.L_x_9187:
        /* <DEDUP_REMOVED lines=8> */
[----:B---3--:R-:W-:-:S07]  /*da80*/  IMAD.IADD R35, R0, 0x1, -R35 ;  /* 0x0000000100237824 */ /* 0x008fce00078e0a23 */
.L_x_9188:
[----:B------:R-:W4:Y:S01]  /*da90*/  LDL R4, [R1+0x8] ;  /* 0x0000080001047983 */ /* 0x000f220000100800 */
[----:B012---:R-:W0:Y:S01]  /*daa0*/  LDC R0, c[0x0][0x448] ;  /* 0x00011200ff007b82 */ /* 0x007e220000000800 */
[----:B-----5:R-:W-:Y:S01]  /*dab0*/  IMAD.IADD R35, R35, 0x1, -R36 ;  /* 0x0000000123237824 */ /* 0x020fe200078e0a24 */
[----:B------:R-:W-:Y:S01]  /*dac0*/  LOP3.LUT R27, R27, 0xffffffdf, RZ, 0xc0, !PT ;  /* 0xffffffdf1b1b7812 */ /* 0x000fe200078ec0ff */
[----:B------:R-:W-:Y:S01]  /*dad0*/  BSSY B7, `(.L_x_9189) ;  /* 0x000038b000077945 */ /* 0x000fe20003800000 */
[----:B0-----:R-:W-:Y:S01]  /*dae0*/  ISETP.NE.AND P0, PT, R0, 0x1, PT ;  /* 0x000000010000780c */ /* 0x001fe20003f05270 */
[----:B------:R-:W-:-:S04]  /*daf0*/  IMAD.SHL.U32 R0, R17, 0x80, RZ ;  /* 0x0000008011007824 */ /* 0x000fc800078e00ff */
[----:B------:R-:W-:-:S08]  /*db00*/  VIADD R0, R0, 0x7f ;  /* 0x0000007f00007836 */ /* 0x000fd00000000000 */
[----:B---3--:R-:W0:Y:S01]  /*db10*/  @P0 LDC R3, c[0x0][0x44c] ;  /* 0x00011300ff030b82 */ /* 0x008e220000000800 */
[----:B------:R-:W-:-:S07]  /*db20*/  @P0 LOP3.LUT R27, R27, 0x20, RZ, 0xfc, !PT ;  /* 0x000000201b1b0812 */ /* 0x000fce00078efcff */
[----:B------:R-:W1:Y:S01]  /*db30*/  @P0 LDC R5, c[0x0][0x450] ;  /* 0x00011400ff050b82 */ /* 0x000e620000000800 */
[----:B0-----:R-:W-:-:S05]  /*db40*/  @P0 IMAD.HI.U32 R2, R0, R3, RZ ;  /* 0x0000000300020227 */ /* 0x001fca00078e00ff */
[----:B-1----:R-:W-:Y:S02]  /*db50*/  @P0 SHF.R.U32.HI R0, RZ, R5, R2 ;  /* 0x00000005ff000219 */ /* 0x002fe40000011602 */
[----:B----4-:R-:W-:-:S04]  /*db60*/  IADD3 R3, R35, 0x80, -R4 ;  /* 0x0000008023037810 */ /* 0x010fc80007ffe804 */
[----:B------:R-:W-:Y:S01]  /*db70*/  IADD3 R2, R3, R0, RZ ;  /* 0x0000000003027210 */ /* 0x000fe20007ffe0ff */
[----:B------:R-:W-:-:S03]  /*db80*/  VIADD R0, R35, 0x7f ;  /* 0x0000007f23007836 */ /* 0x000fc60000000000 */
[----:B------:R-:W-:Y:S02]  /*db90*/  SHF.R.S32.HI R5, RZ, 0x1f, R2 ;  /* 0x0000001fff057819 */ /* 0x000fe40000011402 */
[----:B------:R-:W-:Y:S02]  /*dba0*/  SHF.R.S32.HI R3, RZ, 0x1f, R0 ;  /* 0x0000001fff037819 */ /* 0x000fe40000011400 */
[----:B------:R-:W-:Y:S02]  /*dbb0*/  LEA.HI R5, R5, R2, RZ, 0x7 ;  /* 0x0000000205057211 */ /* 0x000fe400078f38ff */
[----:B------:R-:W-:Y:S02]  /*dbc0*/  LEA.HI R3, R3, R0, RZ, 0x7 ;  /* 0x0000000003037211 */ /* 0x000fe400078f38ff */
[----:B------:R-:W-:Y:S02]  /*dbd0*/  SHF.R.S32.HI R0, RZ, 0x7, R5 ;  /* 0x00000007ff007819 */ /* 0x000fe40000011405 */
[----:B------:R-:W-:-:S04]  /*dbe0*/  SHF.R.S32.HI R3, RZ, 0x7, R3 ;  /* 0x00000007ff037819 */ /* 0x000fc80000011403 */
        /* <DEDUP_REMOVED lines=21> */
.L_x_9190:
        /* <DEDUP_REMOVED lines=20> */
.L_x_9193:
[----:B------:R-:W-:Y:S05]  /*de80*/  BSYNC B6 ;  /* 0x0000000000067941 */ /* 0x000fea0003800000 */
.L_x_9192:
        /* <DEDUP_REMOVED lines=20> */
.L_x_9196:
[----:B------:R0:W1:Y:S01]  /*dfd0*/  LDC.64 R2, c[0x4][R26] ;  /* 0x010000001a027b82 */ /* 0x0000620000000a00 */
[----:B------:R-:W-:Y:S01]  /*dfe0*/  ULDC.64 UR6, c[0x4][0x138] ;  /* 0x01004e0000067ab9 */ /* 0x000fe20000000a00 */
[----:B------:R-:W-:Y:S01]  /*dff0*/  ULDC.64 UR8, c[0x4][0x140] ;  /* 0x0100500000087ab9 */ /* 0x000fe20000000a00 */
[----:B------:R-:W-:Y:S01]  /*e000*/  ULDC.64 UR4, c[0x4][0x60] ;  /* 0x0100180000047ab9 */ /* 0x000fe20000000a00 */
        /* <DEDUP_REMOVED lines=11> */
.L_x_9195:
[----:B------:R-:W-:Y:S05]  /*e0c0*/  BSYNC B6 ;  /* 0x0000000000067941 */ /* 0x000fea0003800000 */
.L_x_9194:
[----:B------:R-:W-:Y:S01]  /*e0d0*/  ULDC.64 UR4, c[0x0][0x9f8] ;  /* 0x00027e0000047ab9 */ /* 0x000fe20000000a00 */
[----:B------:R-:W0:Y:S01]  /*e0e0*/  S2R R20, SR_TID.X ;  /* 0x0000000000147919 */ /* 0x000e220000002100 */
[----:B------:R-:W-:Y:S01]  /*e0f0*/  ISETP.NE.U32.AND P0, PT, RZ, UR4, PT ;  /* 0x00000004ff007c0c */ /* 0x000fe2000bf05070 */
[----:B------:R-:W1:Y:S03]  /*e100*/  LDC R9, c[0x0][0x430] ;  /* 0x00010c00ff097b82 */ /* 0x000e660000000800 */
[----:B------:R-:W-:-:S13]  /*e110*/  ISETP.NE.AND.EX P0, PT, RZ, UR5, PT, P0 ;  /* 0x00000005ff007c0c */ /* 0x000fda000bf05300 */
[----:B------:R-:W-:Y:S01]  /*e120*/  @P0 IADD3 R2, P1, R23, UR4, RZ ;  /* 0x0000000417020c10 */ /* 0x000fe2000ff3e0ff */
[----:B------:R-:W2:Y:S01]  /*e130*/  S2R R21, SR_TID.X ;  /* 0x0000000000157919 */ /* 0x000ea20000002100 */
[----:B------:R-:W-:Y:S01]  /*e140*/  VIADD R26, R32, 0xffffffff ;  /* 0xffffffff201a7836 */ /* 0x000fe20000000000 */
[----:B------:R-:W-:Y:S01]  /*e150*/  LOP3.LUT R27, R27, 0xfffffff7, RZ, 0xc0, !PT ;  /* 0xfffffff71b1b7812 */ /* 0x000fe200078ec0ff */
[----:B------:R-:W-:Y:S01]  /*e160*/  IMAD.U32 R10, RZ, RZ, UR36 ;  /* 0x00000024ff0a7e24 */ /* 0x000fe2000f8e00ff */
[----:B------:R-:W-:Y:S01]  /*e170*/  @P0 IADD3.X R3, R24, UR5, RZ, P1, !PT ;  /* 0x0000000518030c10 */ /* 0x000fe20008ffe4ff */
[----:B------:R-:W-:-:S04]  /*e180*/  ULDC UR4, c[0x0][0x2f4] ;  /* 0x0000bd0000047ab9 */ /* 0x000fc80000000800 */
[----:B------:R3:W4:Y:S01]  /*e190*/  @P0 LDG.E R33, desc[UR52][R2.64] ;  /* 0x0000003402210981 */ /* 0x000722000c1e1900 */
[----:B-1----:R-:W-:Y:S01]  /*e1a0*/  ISETP.NE.AND P2, PT, R9, 0x1, PT ;  /* 0x000000010900780c */ /* 0x002fe20003f45270 */
[----:B------:R-:W-:Y:S01]  /*e1b0*/  IMAD.SHL.U32 R8, R26, 0x80, RZ ;  /* 0x000000801a087824 */ /* 0x000fe200078e00ff */
[----:B0-----:R-:W-:-:S04]  /*e1c0*/  LOP3.LUT R20, R20, 0x7f, RZ, 0xc0, !PT ;  /* 0x0000007f14147812 */ /* 0x001fc800078ec0ff */
[----:B------:R-:W-:-:S07]  /*e1d0*/  SHF.R.U32.HI R20, RZ, 0x3, R20 ;  /* 0x00000003ff147819 */ /* 0x000fce0000011614 */
[----:B------:R-:W3:Y:S01]  /*e1e0*/  @P2 LDC R7, c[0x0][0x434] ;  /* 0x00010d00ff072b82 */ /* 0x000ee20000000800 */
[----:B------:R-:W-:-:S07]  /*e1f0*/  @P2 LOP3.LUT R27, R27, 0x8, RZ, 0xfc, !PT ;  /* 0x000000081b1b2812 */ /* 0x000fce00078efcff */
[----:B------:R-:W0:Y:S01]  /*e200*/  @P2 LDC R0, c[0x0][0x438] ;  /* 0x00010e00ff002b82 */ /* 0x000e220000000800 */
[----:B--2---:R-:W-:-:S05]  /*e210*/  IMAD.SHL.U32 R21, R21, 0x10, RZ ;  /* 0x0000001015157824 */ /* 0x004fca00078e00ff */
[----:B------:R-:W-:-:S04]  /*e220*/  LOP3.LUT R21, R21, 0x70, RZ, 0xc0, !PT ;  /* 0x0000007015157812 */ /* 0x000fc800078ec0ff */
[----:B------:R-:W-:-:S04]  /*e230*/  LOP3.LUT R6, R8, R20, R21, 0xfe, !PT ;  /* 0x0000001408067212 */ /* 0x000fc800078efe15 */
[C---:B------:R-:W-:Y:S01]  /*e240*/  ISETP.GE.AND P0, PT, R6.reuse, R35, PT ;  /* 0x000000230600720c */ /* 0x040fe20003f06270 */
[----:B------:R-:W-:-:S04]  /*e250*/  IMAD.IADD R6, R6, 0x1, R36 ;  /* 0x0000000106067824 */ /* 0x000fc800078e0224 */
[----:B---3--:R-:W-:-:S04]  /*e260*/  @P2 IMAD.HI.U32 R3, R6, R7, RZ ;  /* 0x0000000706032227 */ /* 0x008fc800078e00ff */
[----:B------:R-:W-:Y:S01]  /*e270*/  IMAD.MOV.U32 R2, RZ, RZ, R6 ;  /* 0x000000ffff027224 */ /* 0x000fe200078e0006 */
[----:B0-----:R-:W-:-:S03]  /*e280*/  @P2 SHF.R.U32.HI R2, RZ, R0, R3 ;  /* 0x00000000ff022219 */ /* 0x001fc60000011603 */
[----:B------:R-:W4:Y:S01]  /*e290*/  @!P0 LDC.64 R4, c[0x0][0x428] ;  /* 0x00010a00ff048b82 */ /* 0x000f220000000a00 */
[----:B------:R-:W-:-:S05]  /*e2a0*/  IADD3 R3, -R2, RZ, RZ ;  /* 0x000000ff02037210 */ /* 0x000fca0007ffe1ff */
[----:B------:R-:W-:Y:S01]  /*e2b0*/  IMAD R0, R9, R3, R6 ;  /* 0x0000000309007224 */ /* 0x000fe200078e0206 */
[----:B------:R-:W-:Y:S02]  /*e2c0*/  @!P0 SHF.R.S32.HI R3, RZ, 0x1f, R2 ;  /* 0x0000001fff038819 */ /* 0x000fe40000011402 */
[----:B------:R-:W-:Y:S02]  /*e2d0*/  ISETP.NE.AND P2, PT, R10, 0x3, PT ;  /* 0x000000030a00780c */ /* 0x000fe40003f45270 */
[----:B------:R-:W-:-:S11]  /*e2e0*/  LOP3.LUT R27, R27, 0xfffffffb, RZ, 0xc0, !PT ;  /* 0xfffffffb1b1b7812 */ /* 0x000fd600078ec0ff */
[----:B------:R-:W-:-:S04]  /*e2f0*/  @P2 LOP3.LUT R27, R27, 0x4, RZ, 0xfc, !PT ;  /* 0x000000041b1b2812 */ /* 0x000fc800078efcff */
[----:B------:R-:W-:Y:S01]  /*e300*/  LOP3.LUT R27, R27, 0xfffffffd, RZ, 0xc0, !PT ;  /* 0xfffffffd1b1b7812 */ /* 0x000fe200078ec0ff */
[----:B------:R-:W-:Y:S01]  /*e310*/  UMOV UR5, 0xffffffff ;  /* 0xffffffff00057882 */ /* 0x000fe20000000000 */
[-C--:B----4-:R-:W-:Y:S01]  /*e320*/  @!P0 IMAD.WIDE.U32 R6, R33, R4.reuse, R2 ;  /* 0x0000000421068225 */ /* 0x090fe200078e0002 */
[----:B------:R-:W-:Y:S01]  /*e330*/  SHF.R.S32.HI R37, RZ, 0x1f, R33 ;  /* 0x0000001fff257819 */ /* 0x000fe20000011421 */
[----:B------:R-:W0:Y:S04]  /*e340*/  @!P0 LDC.64 R2, c[0x0][0x418] ;  /* 0x00010600ff028b82 */ /* 0x000e280000000a00 */
[----:B------:R-:W-:Y:S02]  /*e350*/  @!P0 IMAD R9, R37, R4, RZ ;  /* 0x0000000425098224 */ /* 0x000fe400078e02ff */
[----:B------:R-:W-:-:S02]  /*e360*/  IMAD.MOV.U32 R4, RZ, RZ, RZ ;  /* 0x000000ffff047224 */ /* 0x000fc400078e00ff */
[----:B------:R-:W-:-:S04]  /*e370*/  @!P0 IMAD R5, R33, R5, R9 ;  /* 0x0000000521058224 */ /* 0x000fc800078e0209 */
[----:B------:R-:W-:Y:S01]  /*e380*/  @!P0 IMAD.IADD R5, R7, 0x1, R5 ;  /* 0x0000000107058824 */ /* 0x000fe200078e0205 */
[----:B0-----:R-:W-:-:S04]  /*e390*/  @!P0 LEA R2, P1, R6, R2, 0x2 ;  /* 0x0000000206028211 */ /* 0x001fc800078210ff */
[----:B------:R-:W-:-:S05]  /*e3a0*/  @!P0 LEA.HI.X R3, R6, R3, R5, 0x2, P1 ;  /* 0x0000000306038211 */ /* 0x000fca00008f1405 */
[----:B------:R0:W5:Y:S01]  /*e3b0*/  @!P0 LDG.E R4, desc[UR52][R2.64] ;  /* 0x0000003402048981 */ /* 0x000162000c1e1900 */
[----:B------:R-:W-:-:S13]  /*e3c0*/  ISETP.GE.AND P0, PT, R30, UR4, PT ;  /* 0x000000041e007c0c */ /* 0x000fda000bf06270 */
[----:B------:R-:W-:Y:S02]  /*e3d0*/  @P0 LOP3.LUT R27, R27, 0x2, RZ, 0xfc, !PT ;  /* 0x000000021b1b0812 */ /* 0x000fe400078efcff */
[----:B------:R-:W-:Y:S02]  /*e3e0*/  ISETP.GE.AND P0, PT, R29, UR4, PT ;  /* 0x000000041d007c0c */ /* 0x000fe4000bf06270 */
[----:B------:R-:W-:-:S11]  /*e3f0*/  LOP3.LUT R27, R27, 0xfffffffe, RZ, 0xc0, !PT ;  /* 0xfffffffe1b1b7812 */ /* 0x000fd600078ec0ff */
[----:B------:R-:W-:Y:S01]  /*e400*/  @P0 LOP3.LUT R27, R27, 0x1, RZ, 0xfc, !PT ;  /* 0x000000011b1b0812 */ /* 0x000fe200078efcff */
[----:B0-----:R-:W-:Y:S06]  /*e410*/  BRA.DIV UR5, `(.L_x_9197) ;  /* 0x0000004205707947 */ /* 0x001fec000b800000 */
.L_x_9265:
[----:B------:R-:W-:Y:S01]  /*e420*/  SHF.R.S32.HI R32, RZ, 0x1f, R18 ;  /* 0x0000001fff207819 */ /* 0x000fe20000011412 */
[----:B------:R-:W-:Y:S06]  /*e430*/  @!P2 BRA `(.L_x_9198) ;  /* 0x000000000004a947 */ /* 0x000fec0003800000 */
[----:B------:R-:W-:Y:S01]  /*e440*/  BPT.TRAP 0x1 ;  /* 0x000000040000795c */ /* 0x000fe20000300000 */
.L_x_9198:
        /* <DEDUP_REMOVED lines=25> */
.L_x_9266:
[----:B------:R-:W-:Y:S05]  /*e5e0*/  BSYNC B0 ;  /* 0x0000000000007941 */ /* 0x000fea0003800000 */
.L_x_9199:
[----:B------:R-:W1:Y:S01]  /*e5f0*/  S2R R9, SR_TID.X ;  /* 0x0000000000097919 */ /* 0x000e620000002100 */
[----:B------:R-:W-:Y:S01]  /*e600*/  ULDC.64 UR4, c[0x0][0x300] ;  /* 0x0000c00000047ab9 */ /* 0x000fe20000000a00 */
[----:B------:R-:W-:Y:S01]  /*e610*/  LOP3.LUT P3, RZ, R27, 0x2, RZ, 0xc0, !PT ;  /* 0x000000021bff7812 */ /* 0x000fe2000786c0ff */
        /* <DEDUP_REMOVED lines=28> */
[----:B0-----:R-:W-:-:S04]  /*e7e0*/  @P0 LEA R3, P1, R30, R3, 0x1 ;  /* 0x000000031e030211 */ /* 0x001fc800078208ff */
[----:B-1----:R-:W-:Y:S02]  /*e7f0*/  @P0 IADD3.X R2, RZ, R2, RZ, P1, !PT ;  /* 0x00000002ff020210 */ /* 0x002fe40000ffe4ff */
[----:B------:R-:W-:Y:S02]  /*e800*/  ISETP.GE.AND P1, PT, R6, 0x11, PT ;  /* 0x000000110600780c */ /* 0x000fe40003f26270 */
        /* <DEDUP_REMOVED lines=73> */
.L_x_9284:
        /* <DEDUP_REMOVED lines=11> */
.L_x_9202:
        /* <DEDUP_REMOVED lines=11> */
.L_x_9203:
[----:B0-----:R0:W5:Y:S01]  /*ee00*/  LDL.LU R4, [R1+0x10] ;  /* 0x0000100001047983 */ /* 0x0011620000300800 */
[----:B------:R0:W-:Y:S03]  /*ee10*/  SYNCS.ARRIVE.TRANS64.A1T0 RZ, [R7+URZ+0x28830], RZ ;  /* 0x028830ff07ff79a7 */ /* 0x0001e6000810003f */
[----:B-1----:R0:W5:Y:S02]  /*ee20*/  LDL.LU R3, [R1+0x4] ;  /* 0x0000040001037983 */ /* 0x0021640000300800 */
[----:B------:R-:W-:Y:S05]  /*ee30*/  WARPSYNC.ALL ;  /* 0x0000000000007948 */ /* 0x000fea0003800000 */
[----:B------:R-:W-:Y:S01]  /*ee40*/  ULDC.64 UR4, c[0x0][0x298] ;  /* 0x0000a60000047ab9 */ /* 0x000fe20000000a00 */
[----:B------:R-:W-:Y:S01]  /*ee50*/  BAR.SYNC.DEFER_BLOCKING 0x8, 0x180 ;  /* 0x0206000000007b1d */ /* 0x000fe20000010000 */
[----:B------:R-:W-:Y:S01]  /*ee60*/  LOP3.LUT P0, RZ, R27, 0x10, RZ, 0xc0, !PT ;  /* 0x000000101bff7812 */ /* 0x000fe2000780c0ff */
[----:B------:R-:W-:-:S03]  /*ee70*/  VIADD R2, R22, 0x10400 ;  /* 0x0001040016027836 */ /* 0x000fc60000000000 */
[----:B------:R-:W-:Y:S01]  /*ee80*/  SEL R31, R31, RZ, !P0 ;  /* 0x000000ff1f1f7207 */ /* 0x000fe20004000000 */
[----:B------:R-:W-:Y:S01]  /*ee90*/  BSSY B6, `(.L_x_9204) ;  /* 0x000001c000067945 */ /* 0x000fe20003800000 */
[----:B-----5:R-:W-:Y:S02]  /*eea0*/  SEL R4, R4, RZ, !P0 ;  /* 0x000000ff04047207 */ /* 0x020fe40004000000 */
[----:B------:R-:W-:Y:S02]  /*eeb0*/  LOP3.LUT P0, RZ, R2, 0x3ff, RZ, 0xc0, !PT ;  /* 0x000003ff02ff7812 */ /* 0x000fe4000780c0ff */
[----:B------:R-:W-:Y:S01]  /*eec0*/  SHF.R.S32.HI R0, RZ, 0x1f, R3 ;  /* 0x0000001fff007819 */ /* 0x000fe20000011403 */
[----:B------:R1:W-:Y:S04]  /*eed0*/  STL [R1+0x1c], R4 ;  /* 0x00001c0401007387 */ /* 0x0003e80000100800 */
[----:B------:R-:W-:-:S04]  /*eee0*/  IMAD R0, R0, UR4, RZ ;  /* 0x0000000400007c24 */ /* 0x000fc8000f8e02ff */
[C---:B------:R-:W-:Y:S02]  /*eef0*/  IMAD R0, R3.reuse, UR5, R0 ;  /* 0x0000000503007c24 */ /* 0x040fe4000f8e0200 */
[----:B------:R-:W-:-:S05]  /*ef00*/  IMAD.WIDE.U32 R2, R3, UR4, RZ ;  /* 0x0000000403027c25 */ /* 0x000fca000f8e00ff */
[----:B------:R-:W-:Y:S01]  /*ef10*/  IADD3 R0, R3, R0, RZ ;  /* 0x0000000003007210 */ /* 0x000fe20007ffe0ff */
[----:B------:R1:W-:Y:S04]  /*ef20*/  STL.64 [R1+0x10], R2 ;  /* 0x0000100201007387 */ /* 0x0003e80000100a00 */
[----:B------:R1:W-:Y:S01]  /*ef30*/  STL [R1+0x4], R0 ;  /* 0x0000040001007387 */ /* 0x0003e20000100800 */
[----:B------:R-:W-:Y:S05]  /*ef40*/  @!P0 BRA `(.L_x_9205) ;  /* 0x0000000000408947 */ /* 0x000fea0003800000 */
[----:B-1----:R-:W-:Y:S01]  /*ef50*/  MOV R2, 0x0 ;  /* 0x0000000000027802 */ /* 0x002fe20000000f00 */
        /* <DEDUP_REMOVED lines=8> */
[----:B0-----:R-:W-:-:S02]  /*efe0*/  IMAD.U32 R7, RZ, RZ, UR7 ;  /* 0x00000007ff077e24 */ /* 0x001fc4000f8e00ff */
[----:B------:R-:W-:Y:S02]  /*eff0*/  IMAD.U32 R10, RZ, RZ, UR8 ;  /* 0x00000008ff0a7e24 */ /* 0x000fe4000f8e00ff */
[----:B------:R-:W-:Y:S02]  /*f000*/  IMAD.MOV.U32 R8, RZ, RZ, 0x70 ;  /* 0x00000070ff087424 */ /* 0x000fe400078e00ff */
[----:B------:R-:W-:Y:S02]  /*f010*/  IMAD.MOV.U32 R12, RZ, RZ, 0x1 ;  /* 0x00000001ff0c7424 */ /* 0x000fe400078e00ff */
[----:B------:R-:W-:-:S07]  /*f020*/  IMAD.MOV.U32 R13, RZ, RZ, RZ ;  /* 0x000000ffff0d7224 */ /* 0x000fce00078e00ff */
[----:B------:R-:W-:-:S07]  /*f030*/  LEPC R20, `(.L_x_9205) ;  /* 0x000000001014794e */ /* 0x000fce0000000000 */
[----:B-1----:R-:W-:Y:S05]  /*f040*/  CALL.ABS.NOINC R2 ;  /* 0x0000000002007343 */ /* 0x002fea0003c00000 */
.L_x_9205:
[----:B------:R-:W-:Y:S05]  /*f050*/  BSYNC B6 ;  /* 0x0000000000067941 */ /* 0x000fea0003800000 */
.L_x_9204:
[----:B------:R-:W2:Y:S01]  /*f060*/  LDL.LU R21, [R1+0x1c] ;  /* 0x00001c0001157983 */ /* 0x000ea20000300800 */
[----:B-1----:R-:W1:Y:S01]  /*f070*/  LDC R4, c[0x0][0x448] ;  /* 0x00011200ff047b82 */ /* 0x002e620000000800 */
[----:B------:R-:W-:Y:S02]  /*f080*/  ULDC.64 UR4, c[0x0][0x2d8] ;  /* 0x0000b60000047ab9 */ /* 0x000fe40000000a00 */
[----:B------:R-:W3:Y:S04]  /*f090*/  LDL.LU R20, [R1+0x4] ;  /* 0x0000040001147983 */ /* 0x000ee80000300800 */
[----:B------:R-:W3:Y:S01]  /*f0a0*/  LDL.LU.64 R2, [R1+0x10] ;  /* 0x0000100001027983 */ /* 0x000ee20000300a00 */
[----:B------:R-:W-:-:S03]  /*f0b0*/  IMAD R0, R32, UR4, RZ ;  /* 0x0000000420007c24 */ /* 0x000fc6000f8e02ff */
[----:B------:R4:W5:Y:S01]  /*f0c0*/  LDL R10, [R1+0x8] ;  /* 0x00000800010a7983 */ /* 0x0009620000100800 */
[----:B------:R-:W-:-:S03]  /*f0d0*/  IMAD R5, R18, UR5, R0 ;  /* 0x0000000512057c24 */ /* 0x000fc6000f8e0200 */
[----:B------:R4:W5:Y:S01]  /*f0e0*/  LDL R8, [R1] ;  /* 0x0000000001087983 */ /* 0x0009620000100800 */
[----:B-1----:R-:W-:-:S13]  /*f0f0*/  ISETP.NE.AND P6, PT, R4, 0x1, PT ;  /* 0x000000010400780c */ /* 0x002fda0003fc5270 */
[----:B------:R-:W1:Y:S01]  /*f100*/  @P6 LDC R4, c[0x0][0x450] ;  /* 0x00011400ff046b82 */ /* 0x000e620000000800 */
[----:B---3--:R-:W-:Y:S02]  /*f110*/  IMAD.MOV.U32 R3, RZ, RZ, R20 ;  /* 0x000000ffff037224 */ /* 0x008fe400078e0014 */
[----:B------:R-:W3:Y:S01]  /*f120*/  S2R R20, SR_TID.X ;  /* 0x0000000000147919 */ /* 0x000ee20000002100 */
[----:B------:R-:W-:Y:S01]  /*f130*/  IMAD.WIDE.U32 R2, R18, UR4, R2 ;  /* 0x0000000412027c25 */ /* 0x000fe2000f8e0002 */
[----:B------:R-:W-:-:S03]  /*f140*/  ULDC.64 UR4, c[0x0][0x2e0] ;  /* 0x0000b80000047ab9 */ /* 0x000fc60000000a00 */
[----:B--2---:R-:W-:Y:S02]  /*f150*/  IMAD R0, R21, UR4, RZ ;  /* 0x0000000415007c24 */ /* 0x004fe4000f8e02ff */
[----:B------:R-:W2:Y:S01]  /*f160*/  S2R R21, SR_TID.X ;  /* 0x0000000000157919 */ /* 0x000ea20000002100 */
[----:B------:R-:W-:Y:S02]  /*f170*/  IMAD.IADD R3, R3, 0x1, R5 ;  /* 0x0000000103037824 */ /* 0x000fe400078e0205 */
[----:B------:R-:W0:Y:S01]  /*f180*/  @P6 LDC R5, c[0x0][0x44c] ;  /* 0x00011300ff056b82 */ /* 0x000e220000000800 */
[C---:B------:R-:W-:Y:S02]  /*f190*/  IMAD R0, R31.reuse, UR5, R0 ;  /* 0x000000051f007c24 */ /* 0x040fe4000f8e0200 */
[----:B------:R-:W-:Y:S01]  /*f1a0*/  IMAD.WIDE.U32 R2, R31, UR4, R2 ;  /* 0x000000041f027c25 */ /* 0x000fe2000f8e0002 */
[----:B------:R-:W-:-:S03]  /*f1b0*/  ULDC.64 UR4, c[0x0][0x2d0] ;  /* 0x0000b40000047ab9 */ /* 0x000fc60000000a00 */
[----:B------:R-:W-:Y:S01]  /*f1c0*/  IMAD.IADD R3, R3, 0x1, R0 ;  /* 0x0000000103037824 */ /* 0x000fe200078e0200 */
[----:B---3--:R-:W-:-:S04]  /*f1d0*/  LOP3.LUT R20, R20, 0x7f, RZ, 0xc0, !PT ;  /* 0x0000007f14147812 */ /* 0x008fc800078ec0ff */
[----:B------:R-:W-:Y:S02]  /*f1e0*/  SHF.R.U32.HI R20, RZ, 0x3, R20 ;  /* 0x00000003ff147819 */ /* 0x000fe40000011614 */
[----:B--2---:R-:W-:-:S04]  /*f1f0*/  SHF.L.U32 R21, R21, 0x4, RZ ;  /* 0x0000000415157819 */ /* 0x004fc800000006ff */
[----:B------:R-:W-:-:S04]  /*f200*/  LOP3.LUT R21, R21, 0x70, RZ, 0xc0, !PT ;  /* 0x0000007015157812 */ /* 0x000fc800078ec0ff */
[----:B------:R-:W-:-:S05]  /*f210*/  LOP3.LUT R20, R20, R21, RZ, 0xfc, !PT ;  /* 0x0000001514147212 */ /* 0x000fca00078efcff */
[----:B------:R-:W-:-:S04]  /*f220*/  IMAD R0, R17, 0x80, R20 ;  /* 0x0000008011007824 */ /* 0x000fc800078e0214 */
[----:B0-----:R-:W-:-:S04]  /*f230*/  @P6 IMAD.HI.U32 R5, R0, R5, RZ ;  /* 0x0000000500056227 */ /* 0x001fc800078e00ff */
[----:B------:R-:W-:Y:S01]  /*f240*/  IMAD.MOV.U32 R6, RZ, RZ, R0 ;  /* 0x000000ffff067224 */ /* 0x000fe200078e0000 */
[----:B-1----:R-:W-:Y:S02]  /*f250*/  @P6 SHF.R.U32.HI R6, RZ, R4, R5 ;  /* 0x00000004ff066219 */ /* 0x002fe40000011605 */
        /* <DEDUP_REMOVED lines=16> */
[----:B------:R-:W-:Y:S01]  /*f360*/  ULDC UR4, c[0x0][0x2b8] ;  /* 0x0000ae0000047ab9 */ /* 0x000fe20000000800 */
[----:B------:R-:W-:Y:S02]  /*f370*/  IADD3 R3, R3, R6, RZ ;  /* 0x0000000603037210 */ /* 0x000fe40007ffe0ff */
        /* <DEDUP_REMOVED lines=8> */
[----:B-----5:R-:W-:Y:S02]  /*f400*/  IMAD R5, R10, R5, RZ ;  /* 0x000000050a057224 */ /* 0x020fe400078e02ff */
[----:B------:R-:W-:Y:S01]  /*f410*/  IMAD R17, R17, 0x80, R9 ;  /* 0x0000008011117824 */ /* 0x000fe200078e0209 */
        /* <DEDUP_REMOVED lines=18> */
[----:B------:R1:W-:Y:S01]  /*f540*/  @!P2 LDGSTS.E.BYPASS.LTC128B.128 [R8+0x14c00], desc[UR52][R2.64+0x80], !P1 ;  /* 0x14c000800208afae */ /* 0x0003e2000c901d74 */
[----:B------:R-:W-:Y:S02]  /*f550*/  ISETP.GE.AND P2, PT, R6, R5, PT ;  /* 0x000000050600720c */ /* 0x000fe40003f46270 */
        /* <DEDUP_REMOVED lines=49> */
.L_x_9301:
        /* <DEDUP_REMOVED lines=11> */
.L_x_9208:
[----:B------:R-:W-:Y:S05]  /*f920*/  BSYNC B0 ;  /* 0x0000000000007941 */ /* 0x000fea0003800000 */
.L_x_9207:
[----:B------:R-:W-:Y:S01]  /*f930*/  NOP ;  /* 0x0000000000007918 */ /* 0x000fe20000000000 */
[----:B------:R-:W-:-:S13]  /*f940*/  PLOP3.LUT P0, PT, PT, PT, PT, 0x80, 0x0 ;  /* 0x000000000000781c */ /* 0x000fda0003f0f070 */
.L_x_9209:
        /* <DEDUP_REMOVED lines=14> */
[----:B0-----:R-:W3:Y:S01]  /*fa30*/  LDL R2, [R1+0xc] ;  /* 0x00000c0001027983 */ /* 0x001ee20000100800 */
[----:B------:R0:W-:Y:S01]  /*fa40*/  SYNCS.ARRIVE.TRANS64.A1T0 RZ, [R22+URZ+0x28800], RZ ;  /* 0x028800ff16ff79a7 */ /* 0x0001e2000810003f */
[----:B------:R-:W-:Y:S01]  /*fa50*/  BSSY B0, `(.L_x_9210) ;  /* 0x0000004000007945 */ /* 0x000fe20003800000 */
[----:B------:R-:W1:Y:S01]  /*fa60*/  SYNCS.PHASECHK.TRANS64.TRYWAIT P1, [R22+URZ+0x28820], R3 ;  /* 0x02882003160075a7 */ /* 0x000e62000802017f */
[----:B---3--:R-:W-:Y:S02]  /*fa70*/  ISETP.GE.AND P0, PT, R2, 0x2, PT ;  /* 0x000000020200780c */ /* 0x008fe40003f06270 */
[----:B01----:R-:W-:Y:S11]  /*fa80*/  @!P1 BRA `(.L_x_9211) ;  /* 0x0000004000749947 */ /* 0x003ff60003800000 */
.L_x_9302:
[----:B------:R-:W-:Y:S05]  /*fa90*/  BSYNC B0 ;  /* 0x0000000000007941 */ /* 0x000fea0003800000 */
.L_x_9210:
        /* <DEDUP_REMOVED lines=8> */
[----:B------:R-:W-:Y:S02]  /*fb20*/  IMAD.MOV.U32 R31, RZ, RZ, R26 ;  /* 0x000000ffff1f7224 */ /* 0x000fe400078e001a */
[----:B---3--:R-:W-:-:S10]  /*fb30*/  VIADD R6, R0, 0xfffffffe ;  /* 0xfffffffe00067836 */ /* 0x008fd40000000000 */
.L_x_9226:
[----:B0-----:R-:W0:Y:S01]  /*fb40*/  S2R R3, SR_TID.X ;  /* 0x0000000000037919 */ /* 0x001e220000002100 */
[----:B------:R-:W1:Y:S01]  /*fb50*/  LDC R4, c[0x0][0x430] ;  /* 0x00010c00ff047b82 */ /* 0x000e620000000800 */
[----:B------:R-:W-:Y:S05]  /*fb60*/  YIELD ;  /* 0x0000000000007946 */ /* 0x000fea0003800000 */
[----:B------:R-:W-:Y:S01]  /*fb70*/  ULDC.64 UR4, c[0x0][0x428] ;  /* 0x00010a0000047ab9 */ /* 0x000fe20000000a00 */
[----:B------:R-:W-:Y:S01]  /*fb80*/  VIADD R25, R10, 0x1 ;  /* 0x000000010a197836 */ /* 0x000fe20000000000 */
[----:B-1----:R-:W-:Y:S02]  /*fb90*/  ISETP.NE.AND P0, PT, R4, 0x1, PT ;  /* 0x000000010400780c */ /* 0x002fe40003f05270 */
[----:B0-----:R-:W-:-:S02]  /*fba0*/  LOP3.LUT R0, R3, 0x7f, RZ, 0xc0, !PT ;  /* 0x0000007f03007812 */ /* 0x001fc400078ec0ff */
[----:B------:R-:W-:Y:S02]  /*fbb0*/  SHF.L.U32 R4, R3, 0x4, RZ ;  /* 0x0000000403047819 */ /* 0x000fe400000006ff */
[----:B------:R-:W-:-:S07]  /*fbc0*/  SHF.R.U32.HI R5, RZ, 0x3, R0 ;  /* 0x00000003ff057819 */ /* 0x000fce0000011600 */
[----:B------:R-:W0:Y:S01]  /*fbd0*/  @P0 LDC R0, c[0x0][0x434] ;  /* 0x00010d00ff000b82 */ /* 0x000e220000000800 */
[----:B------:R-:W-:Y:S01]  /*fbe0*/  LOP3.LUT R4, R4, 0x70, RZ, 0xc0, !PT ;  /* 0x0000007004047812 */ /* 0x000fe200078ec0ff */
[----:B------:R-:W-:-:S06]  /*fbf0*/  IMAD R7, R6, 0x80, R5 ;  /* 0x0000008006077824 */ /* 0x000fcc00078e0205 */
[----:B------:R-:W1:Y:S01]  /*fc00*/  @P0 LDC R3, c[0x0][0x438] ;  /* 0x00010e00ff030b82 */ /* 0x000e620000000800 */
[----:B------:R-:W-:-:S05]  /*fc10*/  IADD3 R7, R4, R7, R36 ;  /* 0x0000000704077210 */ /* 0x000fca0007ffe024 */
        /* <DEDUP_REMOVED lines=26> */
.L_x_9214:
[----:B------:R-:W-:Y:S01]  /*fdc0*/  IMAD R6, R25, 0x8, R22 ;  /* 0x0000000819067824 */ /* 0x000fe200078e0216 */
[----:B------:R-:W-:Y:S01]  /*fdd0*/  SHF.L.U32 R3, R28, 0x1f, RZ ;  /* 0x0000001f1c037819 */ /* 0x000fe200000006ff */
[----:B------:R-:W-:Y:S03]  /*fde0*/  BSSY B1, `(.L_x_9215) ;  /* 0x0000003000017945 */ /* 0x000fe60003800000 */
[----:B------:R-:W0:Y:S02]  /*fdf0*/  SYNCS.PHASECHK.TRANS64.TRYWAIT P0, [R6+URZ+0x28840], R3 ;  /* 0x02884003060075a7 */ /* 0x000e24000800017f */
[----:B0-----:R-:W-:Y:S05]  /*fe00*/  @!P0 BRA `(.L_x_9216) ;  /* 0x0000003c00a88947 */ /* 0x001fea0003800000 */
.L_x_9303:
[----:B------:R-:W-:Y:S05]  /*fe10*/  BSYNC B1 ;  /* 0x0000000000017941 */ /* 0x000fea0003800000 */
.L_x_9215:
        /* <DEDUP_REMOVED lines=71> */
.L_x_9321:
        /* <DEDUP_REMOVED lines=9> */
.L_x_9218:
[----:B------:R-:W-:Y:S02]  /*10320*/  PLOP3.LUT P3, PT, P3, P0, PT, 0xa2, 0x0 ;  /* 0x000000000000781c */ /* 0x000fe40001f61472 */
[----:B------:R-:W-:-:S08]  /*10330*/  @P0 R2UR P3, UR4, R6 ;  /* 0x00000000060402ca */ /* 0x000fd00000060000 */
[----:B------:R-:W-:-:S05]  /*10340*/  @P0 PLOP3.LUT P0, PT, P3, PT, PT, 0x80, 0x0 ;  /* 0x000000000000081c */ /* 0x000fca0001f0f070 */
[----:B------:R-:W-:Y:S01]  /*10350*/  @!P3 SYNCS.ARRIVE.TRANS64.RED.A0T1 RZ, [UR4+0x28830], RZ ;  /* 0x028830ffffffb9a7 */ /* 0x000fe20008200404 */
[----:B------:R-:W-:Y:S07]  /*10360*/  @!P3 ARRIVES.LDGSTSBAR.64.TRANSCNT [UR4+0x28830] ;  /* 0x02883000ff00b9b0 */ /* 0x000fee0008000a84 */
[----:B------:R-:W-:Y:S05]  /*10370*/  @P0 BRA.U.ANY `(.L_x_9218) ;  /* 0xfffffffd00e80947 */ /* 0x000fea000393ffff */
[----:B------:R-:W-:Y:S01]  /*10380*/  NOP ;  /* 0x0000000000007918 */ /* 0x000fe20000000000 */
[----:B-1----:R-:W-:-:S04]  /*10390*/  MOV R2, UR36 ;  /* 0x0000002400027c02 */ /* 0x002fc80008000f00 */
[----:B------:R-:W-:-:S13]  /*103a0*/  ISETP.NE.AND P4, PT, R2, 0x3, PT ;  /* 0x000000030200780c */ /* 0x000fda0003f85270 */
[----:B------:R-:W-:Y:S05]  /*103b0*/  @!P4 BRA `(.L_x_9219) ;  /* 0x000000000004c947 */ /* 0x000fea0003800000 */
[----:B------:R-:W-:Y:S01]  /*103c0*/  BPT.TRAP 0x1 ;  /* 0x000000040000795c */ /* 0x000fe20000300000 */
.L_x_9219:
[----:B------:R1:W-:Y:S01]  /*103d0*/  SYNCS.ARRIVE.TRANS64.A1T0 RZ, [R6+URZ+0x28830], RZ ;  /* 0x028830ff06ff79a7 */ /* 0x0003e2000810003f */
[----:B------:R-:W-:Y:S05]  /*103e0*/  @!P4 BRA `(.L_x_9220) ;  /* 0x000000000004c947 */ /* 0x000fea0003800000 */
[----:B------:R-:W-:Y:S01]  /*103f0*/  BPT.TRAP 0x1 ;  /* 0x000000040000795c */ /* 0x000fe20000300000 */
.L_x_9220:
[----:B------:R-:W-:Y:S01]  /*10400*/  SHF.L.U32 R2, R17, 0x1f, RZ ;  /* 0x0000001f11027819 */ /* 0x000fe200000006ff */
[----:B-1----:R-:W-:Y:S01]  /*10410*/  IMAD R6, R10, 0x8, R22 ;  /* 0x000000080a067824 */ /* 0x002fe200078e0216 */
[----:B------:R-:W-:Y:S01]  /*10420*/  BSSY B1, `(.L_x_9221) ;  /* 0x0000004000017945 */ /* 0x000fe20003800000 */
[----:B------:R-:W-:Y:S02]  /*10430*/  IMAD R8, R31, -0x80, R35 ;  /* 0xffffff801f087824 */ /* 0x000fe400078e0223 */
[----:B------:R-:W1:Y:S02]  /*10440*/  SYNCS.PHASECHK.TRANS64.TRYWAIT P0, [R6+URZ+0x28860], R2 ;  /* 0x02886002060075a7 */ /* 0x000e64000800017f */
[----:B-1----:R-:W-:Y:S05]  /*10450*/  @!P0 BRA `(.L_x_9222) ;  /* 0x0000004000748947 */ /* 0x002fea0003800000 */
.L_x_9322:
[----:B------:R-:W-:Y:S05]  /*10460*/  BSYNC B1 ;  /* 0x0000000000017941 */ /* 0x000fea0003800000 */
.L_x_9221:
[----:B------:R-:W3:Y:S01]  /*10470*/  S2R R3, SR_TID.X ;  /* 0x0000000000037919 */ /* 0x000ee20000002100 */
[----:B------:R-:W-:Y:S01]  /*10480*/  UMOV UR4, 0xffffffff ;  /* 0xffffffff00047882 */ /* 0x000fe20000000000 */
        /* <DEDUP_REMOVED lines=64> */
.L_x_9340:
[----:B01----:R-:W-:Y:S01]  /*10890*/  IADD3 R2, P0, R14, R5, RZ ;  /* 0x000000050e027210 */ /* 0x003fe20007f1e0ff */
        /* <DEDUP_REMOVED lines=28> */
.L_x_9224:
        /* <DEDUP_REMOVED lines=11> */
.L_x_9225:
[C---:B------:R-:W-:Y:S01]  /*10b10*/  ISETP.GT.AND P0, PT, R26.reuse, RZ, PT ;  /* 0x000000ff1a00720c */ /* 0x040fe20003f04270 */
[----:B------:R0:W-:Y:S01]  /*10b20*/  SYNCS.ARRIVE.TRANS64.A1T0 RZ, [R6+URZ+0x28850], RZ ;  /* 0x028850ff06ff79a7 */ /* 0x0001e2000810003f */
[----:B------:R-:W-:Y:S01]  /*10b30*/  MOV R17, R28 ;  /* 0x0000001c00117202 */ /* 0x000fe20000000f00 */
[----:B------:R-:W-:Y:S02]  /*10b40*/  IMAD.MOV.U32 R10, RZ, RZ, R25 ;  /* 0x000000ffff0a7224 */ /* 0x000fe400078e0019 */
[----:B------:R-:W-:Y:S02]  /*10b50*/  IMAD.MOV.U32 R31, RZ, RZ, R26 ;  /* 0x000000ffff1f7224 */ /* 0x000fe400078e001a */
[----:B0-----:R-:W-:-:S06]  /*10b60*/  VIADD R6, R26, 0xffffffff ;  /* 0xffffffff1a067836 */ /* 0x001fcc0000000000 */
[----:B------:R-:W-:Y:S05]  /*10b70*/  @P0 BRA `(.L_x_9226) ;  /* 0xffffffec00f00947 */ /* 0x000fea000383ffff */
.L_x_9213:
[----:B------:R-:W-:Y:S05]  /*10b80*/  BSYNC B0 ;  /* 0x0000000000007941 */ /* 0x000fea0003800000 */
.L_x_9212:
        /* <DEDUP_REMOVED lines=17> */
.L_x_9228:
[----:B------:R-:W-:Y:S05]  /*10ca0*/  BSYNC B0 ;  /* 0x0000000000007941 */ /* 0x000fea0003800000 */
.L_x_9227:
[----:B------:R-:W-:-:S05]  /*10cb0*/  IMAD.U32 R0, RZ, RZ, UR36 ;  /* 0x00000024ff007e24 */ /* 0x000fca000f8e00ff */
[----:B------:R-:W-:-:S13]  /*10cc0*/  ISETP.NE.AND P0, PT, R0, 0x3, PT ;  /* 0x000000030000780c */ /* 0x000fda0003f05270 */
[----:B------:R-:W-:Y:S05]  /*10cd0*/  @!P0 BRA `(.L_x_9229) ;  /* 0x0000000000048947 */ /* 0x000fea0003800000 */
[----:B------:R-:W-:Y:S01]  /*10ce0*/  BPT.TRAP 0x1 ;  /* 0x000000040000795c */ /* 0x000fe20000300000 */
.L_x_9229:
[----:B------:R-:W-:Y:S01]  /*10cf0*/  IMAD R0, R25, 0x8, R22 ;  /* 0x0000000819007824 */ /* 0x000fe200078e0216 */
[----:B0-----:R-:W-:Y:S01]  /*10d00*/  SHF.L.U32 R3, R28, 0x1f, RZ ;  /* 0x0000001f1c037819 */ /* 0x001fe200000006ff */
[----:B------:R-:W-:Y:S01]  /*10d10*/  BSSY B0, `(.L_x_9230) ;  /* 0x0000004000007945 */ /* 0x000fe20003800000 */
[----:B------:R-:W-:Y:S02]  /*10d20*/  IMAD R6, R26, -0x80, R35 ;  /* 0xffffff801a067824 */ /* 0x000fe400078e0223 */
[----:B------:R-:W0:Y:S02]  /*10d30*/  SYNCS.PHASECHK.TRANS64.TRYWAIT P0, [R0+URZ+0x28860], R3 ;  /* 0x02886003000075a7 */ /* 0x000e24000800017f */
[----:B0-----:R-:W-:Y:S05]  /*10d40*/  @!P0 BRA `(.L_x_9231) ;  /* 0x0000004000d48947 */ /* 0x001fea0003800000 */
.L_x_9341:
[----:B------:R-:W-:Y:S05]  /*10d50*/  BSYNC B0 ;  /* 0x0000000000007941 */ /* 0x000fea0003800000 */
.L_x_9230:
        /* <DEDUP_REMOVED lines=70> */
.L_x_9359:
        /* <DEDUP_REMOVED lines=11> */
.L_x_9233:
        /* <DEDUP_REMOVED lines=11> */
.L_x_9234:
[----:B------:R0:W-:Y:S01]  /*11320*/  SYNCS.ARRIVE.TRANS64.A1T0 RZ, [R0+URZ+0x28850], RZ ;  /* 0x028850ff00ff79a7 */ /* 0x0001e2000810003f */
[----:B------:R-:W-:-:S04]  /*11330*/  IADD3 R25, R25, 0x1, RZ ;  /* 0x0000000119197810 */ /* 0x000fc80007ffe0ff */
[----:B------:R-:W-:-:S04]  /*11340*/  ISETP.NE.AND P0, PT, R25, 0x2, PT ;  /* 0x000000021900780c */ /* 0x000fc80003f05270 */
[----:B------:R-:W-:Y:S02]  /*11350*/  SEL R3, RZ, 0x1, P0 ;  /* 0x00000001ff037807 */ /* 0x000fe40000000000 */
[----:B------:R-:W-:Y:S02]  /*11360*/  SEL R25, R25, RZ, P0 ;  /* 0x000000ff19197207 */ /* 0x000fe40000000000 */
[----:B0-----:R-:W-:-:S07]  /*11370*/  LOP3.LUT R28, R28, R3, RZ, 0x3c, !PT ;  /* 0x000000031c1c7212 */ /* 0x001fce00078e3cff */
.L_x_9191:
[----:B------:R-:W-:Y:S05]  /*11380*/  BSYNC B7 ;  /* 0x0000000000077941 */ /* 0x000fea0003800000 */
.L_x_9189:
        /* <DEDUP_REMOVED lines=8> */
[----:B------:R2:W3:Y:S01]  /*11410*/  LDS.128 R16, [R22+0x288d0] ;  /* 0x0288d00016107984 */ /* 0x0004e20000000c00 */
[----:B------:R-:W-:Y:S06]  /*11420*/  BAR.ARV 0x4, 0x180 ;  /* 0x0106000000007b1d */ /* 0x000fec0000002000 */
[----:B------:R-:W-:Y:S05]  /*11430*/  BRA `(.L_x_9236) ;  /* 0x0000000800cc7947 */ /* 0x000fea0003800000 */
.L_x_9235:
        /* <DEDUP_REMOVED lines=36> */
.L_x_9369:
[----:B------:R-:W-:Y:S02]  /*11680*/  ULDC UR4, c[0x0][0xc38] ;  /* 0x00030e0000047ab9 */ /* 0x000fe40000000800 */
[----:B------:R-:W-:-:S04]  /*11690*/  IMAD.U32 R7, RZ, RZ, UR4 ;  /* 0x00000004ff077e24 */ /* 0x000fc8000f8e00ff */
[----:B-1----:R-:W-:-:S04]  /*116a0*/  IMAD R3, R14, R7, RZ ;  /* 0x000000070e037224 */ /* 0x002fc800078e02ff */
[----:B------:R-:W-:-:S05]  /*116b0*/  IMAD.IADD R8, R0, 0x1, R3 ;  /* 0x0000000100087824 */ /* 0x000fca00078e0203 */
[----:B------:R-:W-:-:S13]  /*116c0*/  ISETP.GT.AND P6, PT, R8, R5, PT ;  /* 0x000000050800720c */ /* 0x000fda0003fc4270 */
[----:B------:R-:W-:Y:S05]  /*116d0*/  @P6 BRA `(.L_x_9238) ;  /* 0x00000000009c6947 */ /* 0x000fea0003800000 */
.L_x_9243:
        /* <DEDUP_REMOVED lines=14> */
.L_x_9241:
[----:B------:R-:W-:Y:S05]  /*117c0*/  BSYNC B0 ;  /* 0x0000000000007941 */ /* 0x000fea0003800000 */
.L_x_9240:
        /* <DEDUP_REMOVED lines=17> */
[----:B------:R0:W1:Y:S02]  /*118e0*/  SHFL.IDX PT, R14, R6, 0x1f, 0x1f ;  /* 0x03e01f00060e7f89 */ /* 0x00006400000e0000 */
.L_x_9377:
[----:B------:R-:W-:Y:S02]  /*118f0*/  ULDC UR4, c[0x0][0xc38] ;  /* 0x00030e0000047ab9 */ /* 0x000fe40000000800 */
[----:B------:R-:W-:-:S04]  /*11900*/  IMAD.U32 R7, RZ, RZ, UR4 ;  /* 0x00000004ff077e24 */ /* 0x000fc8000f8e00ff */
[----:B-1----:R-:W-:-:S04]  /*11910*/  IMAD R3, R14, R7, RZ ;  /* 0x000000070e037224 */ /* 0x002fc800078e02ff */
[----:B------:R-:W-:-:S05]  /*11920*/  IMAD.IADD R8, R3, 0x1, R8 ;  /* 0x0000000103087824 */ /* 0x000fca00078e0208 */
[----:B------:R-:W-:-:S13]  /*11930*/  ISETP.GT.AND P6, PT, R8, R5, PT ;  /* 0x000000050800720c */ /* 0x000fda0003fc4270 */
[----:B------:R-:W-:Y:S05]  /*11940*/  @!P6 BRA `(.L_x_9243) ;  /* 0xfffffffc0064e947 */ /* 0x000fea000383ffff */
.L_x_9238:
        /* <DEDUP_REMOVED lines=8> */
.L_x_9381:
[----:B------:R-:W-:Y:S01]  /*119d0*/  ISETP.NE.AND P0, PT, R0, RZ, PT ;  /* 0x000000ff0000720c */ /* 0x000fe20003f05270 */
[----:B------:R-:W-:-:S12]  /*119e0*/  IMAD.MOV.U32 R14, RZ, RZ, RZ ;  /* 0x000000ffff0e7224 */ /* 0x000fd800078e00ff */
[----:B------:R-:W-:Y:S05]  /*119f0*/  @!P0 BRA `(.L_x_9245) ;  /* 0x0000000000108947 */ /* 0x000fea0003800000 */
[----:B------:R-:W-:Y:S01]  /*11a00*/  UMOV UR4, 0xffffffff ;  /* 0xffffffff00047882 */ /* 0x000fe20000000000 */
[----:B------:R-:W-:Y:S02]  /*11a10*/  IADD3 R12, R8, -0x1, RZ ;  /* 0xffffffff080c7810 */ /* 0x000fe40007ffe0ff */
[----:B------:R-:W-:Y:S05]  /*11a20*/  BRA.DIV UR4, `(.L_x_9246) ;  /* 0x0000004a04547947 */ /* 0x000fea000b800000 */
[----:B------:R3:W4:Y:S02]  /*11a30*/  SHFL.IDX PT, R14, R6, R12, 0x1f ;  /* 0x00001f0c060e7589 */ /* 0x00072400000e0000 */
.L_x_9245:
[----:B------:R-:W5:Y:S01]  /*11a40*/  LDC.64 R2, c[0x0][0xc90] ;  /* 0x00032400ff027b82 */ /* 0x000f620000000a00 */
[----:B------:R-:W-:-:S04]  /*11a50*/  IMAD.IADD R19, R8, 0x1, R19 ;  /* 0x0000000108137824 */ /* 0x000fc800078e0213 */
[----:B-----5:R-:W-:-:S05]  /*11a60*/  IMAD.WIDE R2, R19, 0x4, R2 ;  /* 0x0000000413027825 */ /* 0x020fca00078e0202 */
[----:B0--3--:R0:W2:Y:S01]  /*11a70*/  LDG.E R6, desc[UR52][R2.64] ;  /* 0x0000003402067981 */ /* 0x0090a2000c1e1900 */
[----:B----4-:R-:W-:-:S04]  /*11a80*/  IMAD R16, R14, R7, R16 ;  /* 0x000000070e107224 */ /* 0x010fc800078e0210 */
[----:B------:R-:W-:Y:S02]  /*11a90*/  IMAD.IADD R5, R5, 0x1, -R16 ;  /* 0x0000000105057824 */ /* 0x000fe400078e0a10 */
[----:B0-----:R-:W-:Y:S02]  /*11aa0*/  IMAD.MOV.U32 R2, RZ, RZ, RZ ;  /* 0x000000ffff027224 */ /* 0x001fe400078e00ff */
[----:B--2---:R-:W-:-:S05]  /*11ab0*/  IMAD R0, R4, R6, RZ ;  /* 0x0000000604007224 */ /* 0x004fca00078e02ff */
[----:B-1----:R-:W-:-:S04]  /*11ac0*/  IABS R8, R0 ;  /* 0x0000000000087213 */ /* 0x002fc80000000000 */
[----:B------:R-:W0:Y:S08]  /*11ad0*/  I2F.RP R9, R8 ;  /* 0x0000000800097306 */ /* 0x000e300000209400 */
[----:B0-----:R-:W0:Y:S02]  /*11ae0*/  MUFU.RCP R9, R9 ;  /* 0x0000000900097308 */ /* 0x001e240000001000 */
[----:B0-----:R-:W-:Y:S01]  /*11af0*/  VIADD R10, R9, 0xffffffe ;  /* 0x0ffffffe090a7836 */ /* 0x001fe20000000000 */
[----:B------:R-:W-:-:S05]  /*11b00*/  IABS R9, R0 ;  /* 0x0000000000097213 */ /* 0x000fca0000000000 */
[----:B------:R-:W0:Y:S01]  /*11b10*/  F2I.FTZ.U32.TRUNC.NTZ R3, R10 ;  /* 0x0000000a00037305 */ /* 0x000e22000021f000 */
[----:B------:R-:W-:Y:S01]  /*11b20*/  IADD3 R9, RZ, -R9, RZ ;  /* 0x80000009ff097210 */ /* 0x000fe20007ffe0ff */
[----:B0-----:R-:W-:-:S04]  /*11b30*/  IMAD.MOV R11, RZ, RZ, -R3 ;  /* 0x000000ffff0b7224 */ /* 0x001fc800078e0a03 */
[----:B------:R-:W-:-:S04]  /*11b40*/  IMAD R11, R11, R8, RZ ;  /* 0x000000080b0b7224 */ /* 0x000fc800078e02ff */
[----:B------:R-:W-:Y:S01]  /*11b50*/  IMAD.HI.U32 R2, R3, R11, R2 ;  /* 0x0000000b03027227 */ /* 0x000fe200078e0002 */
[----:B------:R-:W-:-:S05]  /*11b60*/  IABS R3, R5 ;  /* 0x0000000500037213 */ /* 0x000fca0000000000 */
        /* <DEDUP_REMOVED lines=21> */
[----:B0-----:R-:W-:-:S06]  /*11cc0*/  IADD3 R3, R9, 0xffffffe, RZ ;  /* 0x0ffffffe09037810 */ /* 0x001fcc0007ffe0ff */
        /* <DEDUP_REMOVED lines=25> */
.L_x_9239:
[----:B------:R-:W-:Y:S01]  /*11e60*/  UMOV UR4, URZ ;  /* 0x0000003f00047c82 */ /* 0x000fe20008000000 */
[----:B------:R-:W-:Y:S01]  /*11e70*/  UMOV UR5, URZ ;  /* 0x0000003f00057c82 */ /* 0x000fe20008000000 */
[----:B------:R-:W-:Y:S01]  /*11e80*/  ULDC UR6, c[0x0][0xc3c] ;  /* 0x00030f0000067ab9 */ /* 0x000fe20000000800 */
[----:B------:R-:W-:Y:S01]  /*11e90*/  MOV R16, R5 ;  /* 0x0000000500107202 */ /* 0x000fe20000000f00 */
[----:B------:R-:W-:Y:S02]  /*11ea0*/  IMAD.U32 R17, RZ, RZ, UR4 ;  /* 0x00000004ff117e24 */ /* 0x000fe4000f8e00ff */
[----:B------:R-:W-:Y:S02]  /*11eb0*/  IMAD.U32 R18, RZ, RZ, UR5 ;  /* 0x00000005ff127e24 */ /* 0x000fe4000f8e00ff */
[----:B------:R-:W-:-:S07]  /*11ec0*/  IMAD.U32 R19, RZ, RZ, UR6 ;  /* 0x00000006ff137e24 */ /* 0x000fce000f8e00ff */
.L_x_9247:
        /* <DEDUP_REMOVED lines=10> */
.L_x_9236:
[----:B------:R-:W-:Y:S02]  /*11f70*/  ULDC UR4, c[0x0][0xc3c] ;  /* 0x00030f0000047ab9 */ /* 0x000fe40000000800 */
[----:B---3--:R-:W-:-:S13]  /*11f80*/  ISETP.GE.AND P0, PT, R19, UR4, PT ;  /* 0x0000000413007c0c */ /* 0x008fda000bf06270 */
[----:B------:R-:W-:Y:S05]  /*11f90*/  @!P0 BRA `(.L_x_9248) ;  /* 0xffffffb400b08947 */ /* 0x000fea000383ffff */
[----:B------:R-:W-:Y:S05]  /*11fa0*/  BSYNC B8 ;  /* 0x0000000000087941 */ /* 0x000fea0003800000 */
.L_x_9185:
        /* <DEDUP_REMOVED lines=12> */
.L_x_9384:
[----:B------:R-:W-:Y:S05]  /*12070*/  BSYNC B0 ;  /* 0x0000000000007941 */ /* 0x000fea0003800000 */
.L_x_9249:
[----:B------:R-:W-:-:S03]  /*12080*/  UMOV UR4, 0xffffffff ;  /* 0xffffffff00047882 */ /* 0x000fc60000000000 */
[----:B------:R-:W-:Y:S05]  /*12090*/  BRA.DIV UR4, `(.L_x_9251) ;  /* 0x0000004204f07947 */ /* 0x000fea000b800000 */
[----:B0-----:R-:W0:Y:S02]  /*120a0*/  S2R R0, SR_TID.X ;  /* 0x0000000000007919 */ /* 0x001e240000002100 */
[----:B0-----:R-:W-:-:S04]  /*120b0*/  SHF.R.U32.HI R0, RZ, 0x5, R0 ;  /* 0x00000005ff007819 */ /* 0x001fc80000011600 */
[----:B------:R-:W-:-:S05]  /*120c0*/  LOP3.LUT R0, R0, 0x3, RZ, 0xc0, !PT ;  /* 0x0000000300007812 */ /* 0x000fca00078ec0ff */
[----:B------:R0:W3:Y:S02]  /*120d0*/  SHFL.IDX PT, R14, R0, RZ, 0x1f ;  /* 0x00001fff000e7589 */ /* 0x0000e400000e0000 */
.L_x_9387:
[----:B---3--:R-:W-:Y:S01]  /*120e0*/  ISETP.NE.AND P0, PT, R14, RZ, PT ;  /* 0x000000ff0e00720c */ /* 0x008fe20003f05270 */
[----:B------:R-:W-:-:S12]  /*120f0*/  BSSY B0, `(.L_x_9252) ;  /* 0x0000024000007945 */ /* 0x000fd80003800000 */
[----:B------:R-:W-:Y:S05]  /*12100*/  @P0 BRA `(.L_x_9253) ;  /* 0x0000000000880947 */ /* 0x000fea0003800000 */
[----:B------:R-:W-:-:S03]  /*12110*/  UMOV UR4, 0xffffffff ;  /* 0xffffffff00047882 */ /* 0x000fc60000000000 */
[----:B------:R-:W-:Y:S05]  /*12120*/  BRA.DIV UR4, `(.L_x_9254) ;  /* 0x0000004604007947 */ /* 0x000fea000b800000 */
[----:B------:R-:W-:-:S13]  /*12130*/  ELECT P6, URZ, PT ;  /* 0x00000000003f782f */ /* 0x000fda00038c0000 */
.L_x_9390:
[----:B------:R-:W-:Y:S05]  /*12140*/  @!P6 BRA `(.L_x_9253) ;  /* 0x000000000078e947 */ /* 0x000fea0003800000 */
[----:B------:R-:W-:-:S06]  /*12150*/  ULOP3.LUT UR4, UR42, 0x2, URZ, 0xfc, !UPT ;  /* 0x000000022a047892 */ /* 0x000fcc000f8efc3f */
[----:B0-----:R-:W-:-:S04]  /*12160*/  MOV R0, UR4 ;  /* 0x0000000400007c02 */ /* 0x001fc80008000f00 */
[----:B------:R-:W-:-:S13]  /*12170*/  ISETP.NE.AND P0, PT, R0, 0x3, PT ;  /* 0x000000030000780c */ /* 0x000fda0003f05270 */
[----:B------:R-:W-:Y:S05]  /*12180*/  @!P0 BRA `(.L_x_9255) ;  /* 0x0000000000048947 */ /* 0x000fea0003800000 */
[----:B------:R-:W-:Y:S01]  /*12190*/  BPT.TRAP 0x1 ;  /* 0x000000040000795c */ /* 0x000fe20000300000 */
.L_x_9255:
[C---:B------:R-:W-:Y:S01]  /*121a0*/  IMAD R5, R25.reuse, 0x8, R4 ;  /* 0x0000000819057824 */ /* 0x040fe200078e0204 */
[----:B------:R-:W-:Y:S01]  /*121b0*/  SHF.L.U32 R0, R28, 0x1f, RZ ;  /* 0x0000001f1c007819 */ /* 0x000fe200000006ff */
[----:B------:R-:W-:-:S03]  /*121c0*/  VIADD R25, R25, 0x1 ;  /* 0x0000000119197836 */ /* 0x000fc60000000000 */
[----:B------:R-:W0:Y:S02]  /*121d0*/  SYNCS.PHASECHK.TRANS64.TRYWAIT P1, [R5+URZ+0x28840], R0 ;  /* 0x02884000050075a7 */ /* 0x000e24000802017f */
[----:B------:R-:W-:-:S04]  /*121e0*/  ISETP.NE.AND P2, PT, R25, 0x2, PT ;  /* 0x000000021900780c */ /* 0x000fc80003f45270 */
[----:B------:R-:W-:Y:S01]  /*121f0*/  SEL R3, RZ, 0x1, P2 ;  /* 0x00000001ff037807 */ /* 0x000fe20001000000 */
[----:B0-----:R-:W-:Y:S08]  /*12200*/  @!P1 BRA `(.L_x_9256) ;  /* 0x0000004000e89947 */ /* 0x001ff00003800000 */
.L_x_9391:
[----:B------:R-:W-:Y:S02]  /*12210*/  SEL R25, R25, RZ, P2 ;  /* 0x000000ff19197207 */ /* 0x000fe40001000000 */
[----:B------:R-:W-:Y:S01]  /*12220*/  LOP3.LUT R2, R28, R3, RZ, 0x3c, !PT ;  /* 0x000000031c027212 */ /* 0x000fe200078e3cff */
[----:B------:R-:W-:Y:S06]  /*12230*/  @!P0 BRA `(.L_x_9257) ;  /* 0x0000000000048947 */ /* 0x000fec0003800000 */
[----:B------:R-:W-:Y:S01]  /*12240*/  BPT.TRAP 0x1 ;  /* 0x000000040000795c */ /* 0x000fe20000300000 */
.L_x_9257:
[----:B------:R-:W-:Y:S01]  /*12250*/  IMAD R25, R25, 0x8, R4 ;  /* 0x0000000819197824 */ /* 0x000fe200078e0204 */
[----:B------:R-:W-:-:S04]  /*12260*/  SHF.L.U32 R2, R2, 0x1f, RZ ;  /* 0x0000001f02027819 */ /* 0x000fc800000006ff */
[----:B------:R-:W3:Y:S02]  /*12270*/  SYNCS.PHASECHK.TRANS64.TRYWAIT P1, [R25+URZ+0x28840], R2 ;  /* 0x02884002190075a7 */ /* 0x000ee4000802017f */
[----:B---3--:R-:W-:Y:S05]  /*12280*/  @!P1 BRA `(.L_x_9258) ;  /* 0x0000004000dc9947 */ /* 0x008fea0003800000 */
.L_x_9392:
[----:B------:R-:W-:Y:S05]  /*12290*/  @!P0 BRA `(.L_x_9259) ;  /* 0x0000000000048947 */ /* 0x000fea0003800000 */
[----:B------:R-:W-:Y:S01]  /*122a0*/  BPT.TRAP 0x1 ;  /* 0x000000040000795c */ /* 0x000fe20000300000 */
.L_x_9259:
[----:B------:R-:W4:Y:S02]  /*122b0*/  SYNCS.PHASECHK.TRANS64.TRYWAIT P1, [R5+URZ+0x28860], R0 ;  /* 0x02886000050075a7 */ /* 0x000f24000802017f */
[----:B----4-:R-:W-:Y:S05]  /*122c0*/  @!P1 BRA `(.L_x_9260) ;  /* 0x0000004000e09947 */ /* 0x010fea0003800000 */
.L_x_9393:
[----:B------:R-:W-:Y:S05]  /*122d0*/  @!P0 BRA `(.L_x_9261) ;  /* 0x0000000000048947 */ /* 0x000fea0003800000 */
[----:B------:R-:W-:Y:S01]  /*122e0*/  BPT.TRAP 0x1 ;  /* 0x000000040000795c */ /* 0x000fe20000300000 */
.L_x_9261:
[----:B------:R0:W0:Y:S02]  /*122f0*/  SYNCS.PHASECHK.TRANS64.TRYWAIT P0, [R25+URZ+0x28860], R2 ;  /* 0x02886002190075a7 */ /* 0x000024000800017f */
[----:B0-----:R-:W-:Y:S05]  /*12300*/  @!P0 NANOSLEEP.SYNCS 0x989680 ;  /* 0x009896800000895d */ /* 0x001fea0003900000 */
[----:B------:R-:W0:Y:S02]  /*12310*/  @!P0 SYNCS.PHASECHK.TRANS64 P0, [R25+URZ+0x28860], R2 ;  /* 0x02886002190085a7 */ /* 0x000e24000800007f */
[----:B0-----:R-:W-:Y:S05]  /*12320*/  @!P0 BRA `(.L_x_9261) ;  /* 0xfffffffc00f08947 */ /* 0x001fea000383ffff */
.L_x_9253:
[----:B------:R-:W-:Y:S05]  /*12330*/  BSYNC B0 ;  /* 0x0000000000007941 */ /* 0x000fea0003800000 */
.L_x_9252:
[----:B------:R-:W-:Y:S05]  /*12340*/  EXIT ;  /* 0x000000000000794d */ /* 0x000fea0003800000 */
.L_x_9121:
[----:B0-----:R-:W-:-:S04]  /*12350*/  IMAD.U32 R3, RZ, RZ, UR41 ;  /* 0x00000029ff037e24 */ /* 0x001fc8000f8e00ff */
[----:B------:R0:W1:Y:S03]  /*12360*/  SYNCS.PHASECHK.TRANS64.TRYWAIT P1, [R3+URZ+0x28800], R0 ;  /* 0x02880000030075a7 */ /* 0x000066000802017f */
[----:B-1----:R-:W-:Y:S05]  /*12370*/  @!P1 NANOSLEEP.SYNCS 0x989680 ;  /* 0x009896800000995d */ /* 0x002fea0003900000 */
[----:B------:R-:W1:Y:S02]  /*12380*/  @!P1 SYNCS.PHASECHK.TRANS64 P1, [R3+URZ+0x28800], R0 ;  /* 0x02880000030095a7 */ /* 0x000e64000802007f */
[----:B-1----:R-:W-:Y:S05]  /*12390*/  @!P1 BRA `(.L_x_9121) ;  /* 0xfffffffc00ec9947 */ /* 0x002fea000383ffff */
[----:B------:R-:W-:Y:S05]  /*123a0*/  BRA `(.L_x_9262) ;  /* 0xfffffef400147947 */ /* 0x000fea000383ffff */
.L_x_9125:
[----:B-1----:R1:W2:Y:S02]  /*123b0*/  SYNCS.PHASECHK.TRANS64.TRYWAIT P1, [R0+URZ+0x28830], R3 ;  /* 0x02883003000075a7 */ /* 0x0022a4000802017f */
[----:B--2---:R-:W-:Y:S05]  /*123c0*/  @!P1 NANOSLEEP.SYNCS 0x989680 ;  /* 0x009896800000995d */ /* 0x004fea0003900000 */
[----:B------:R-:W2:Y:S02]  /*123d0*/  @!P1 SYNCS.PHASECHK.TRANS64 P1, [R0+URZ+0x28830], R3 ;  /* 0x02883003000095a7 */ /* 0x000ea4000802007f */
[----:B--2---:R-:W-:Y:S05]  /*123e0*/  @!P1 BRA `(.L_x_9125) ;  /* 0xfffffffc00f09947 */ /* 0x004fea000383ffff */
[----:B------:R-:W-:Y:S05]  /*123f0*/  BRA `(.L_x_9124) ;  /* 0xfffffef400307947 */ /* 0x000fea000383ffff */
.L_x_9131:
[----:B-1----:R-:W-:-:S04]  /*12400*/  IMAD.U32 R7, RZ, RZ, UR6 ;  /* 0x00000006ff077e24 */ /* 0x002fc8000f8e00ff */
[----:B------:R1:W2:Y:S03]  /*12410*/  SYNCS.PHASECHK.TRANS64.TRYWAIT P1, [R7+URZ+0x28830], R4 ;  /* 0x02883004070075a7 */ /* 0x0002a6000802017f */
[----:B--2---:R-:W-:Y:S05]  /*12420*/  @!P1 NANOSLEEP.SYNCS 0x989680 ;  /* 0x009896800000995d */ /* 0x004fea0003900000 */
[----:B------:R-:W2:Y:S02]  /*12430*/  @!P1 SYNCS.PHASECHK.TRANS64 P1, [R7+URZ+0x28830], R4 ;  /* 0x02883004070095a7 */ /* 0x000ea4000802007f */
[----:B--2---:R-:W-:Y:S05]  /*12440*/  @!P1 BRA `(.L_x_9131) ;  /* 0xfffffffc00ec9947 */ /* 0x004fea000383ffff */
[----:B------:R-:W-:Y:S05]  /*12450*/  BRA `(.L_x_9128) ;  /* 0xffffff2000507947 */ /* 0x000fea000383ffff */
.L_x_9135:
[----:B-1----:R-:W-:-:S04]  /*12460*/  MOV R7, UR6 ;  /* 0x0000000600077c02 */ /* 0x002fc80008000f00 */
[----:B------:R1:W2:Y:S03]  /*12470*/  SYNCS.PHASECHK.TRANS64.TRYWAIT P1, [R7+URZ+0x28850], R4 ;  /* 0x02885004070075a7 */ /* 0x0002a6000802017f */
[----:B--2---:R-:W-:Y:S05]  /*12480*/  @!P1 NANOSLEEP.SYNCS 0x989680 ;  /* 0x009896800000995d */ /* 0x004fea0003900000 */
[----:B------:R-:W2:Y:S02]  /*12490*/  @!P1 SYNCS.PHASECHK.TRANS64 P1, [R7+URZ+0x28850], R4 ;  /* 0x02885004070095a7 */ /* 0x000ea4000802007f */
[----:B--2---:R-:W-:Y:S05]  /*124a0*/  @!P1 BRA `(.L_x_9135) ;  /* 0xfffffffc00ec9947 */ /* 0x004fea000383ffff */
[----:B------:R-:W-:Y:S05]  /*124b0*/  BRA `(.L_x_9132) ;  /* 0xffffff24001c7947 */ /* 0x000fea000383ffff */
.L_x_9143:
[----:B-1----:R-:W-:-:S04]  /*124c0*/  IMAD.U32 R5, RZ, RZ, UR6 ;  /* 0x00000006ff057e24 */ /* 0x002fc8000f8e00ff */
[----:B------:R1:W2:Y:S03]  /*124d0*/  SYNCS.PHASECHK.TRANS64.TRYWAIT P1, [R5+URZ+0x28830], R4 ;  /* 0x02883004050075a7 */ /* 0x0002a6000802017f */
[----:B--2---:R-:W-:Y:S05]  /*124e0*/  @!P1 NANOSLEEP.SYNCS 0x989680 ;  /* 0x009896800000995d */ /* 0x004fea0003900000 */
[----:B------:R-:W2:Y:S02]  /*124f0*/  @!P1 SYNCS.PHASECHK.TRANS64 P1, [R5+URZ+0x28830], R4 ;  /* 0x02883004050095a7 */ /* 0x000ea4000802007f */
[----:B--2---:R-:W-:Y:S05]  /*12500*/  @!P1 BRA `(.L_x_9143) ;  /* 0xfffffffc00ec9947 */ /* 0x004fea000383ffff */
[----:B------:R-:W-:Y:S05]  /*12510*/  BRA `(.L_x_9140) ;  /* 0xffffff5000a07947 */ /* 0x000fea000383ffff */
.L_x_9147:
[----:B-1----:R-:W-:-:S04]  /*12520*/  IMAD.U32 R5, RZ, RZ, UR6 ;  /* 0x00000006ff057e24 */ /* 0x002fc8000f8e00ff */
[----:B------:R1:W2:Y:S03]  /*12530*/  SYNCS.PHASECHK.TRANS64.TRYWAIT P1, [R5+URZ+0x28850], R4 ;  /* 0x02885004050075a7 */ /* 0x0002a6000802017f */
[----:B--2---:R-:W-:Y:S05]  /*12540*/  @!P1 NANOSLEEP.SYNCS 0x989680 ;  /* 0x009896800000995d */ /* 0x004fea0003900000 */
[----:B------:R-:W2:Y:S02]  /*12550*/  @!P1 SYNCS.PHASECHK.TRANS64 P1, [R5+URZ+0x28850], R4 ;  /* 0x02885004050095a7 */ /* 0x000ea4000802007f */
[----:B--2---:R-:W-:Y:S05]  /*12560*/  @!P1 BRA `(.L_x_9147) ;  /* 0xfffffffc00ec9947 */ /* 0x004fea000383ffff */
[----:B------:R-:W-:Y:S05]  /*12570*/  BRA `(.L_x_9144) ;  /* 0xffffff5400607947 */ /* 0x000fea000383ffff */
.L_x_9154:
[----:B-1----:R-:W-:-:S04]  /*12580*/  IMAD.U32 R6, RZ, RZ, UR5 ;  /* 0x00000005ff067e24 */ /* 0x002fc8000f8e00ff */
[----:B------:R1:W2:Y:S03]  /*12590*/  SYNCS.PHASECHK.TRANS64.TRYWAIT P1, [R6+URZ+0x28850], R5 ;  /* 0x02885005060075a7 */ /* 0x0002a6000802017f */
[----:B--2---:R-:W-:Y:S05]  /*125a0*/  @!P1 NANOSLEEP.SYNCS 0x989680 ;  /* 0x009896800000995d */ /* 0x004fea0003900000 */
[----:B------:R-:W2:Y:S02]  /*125b0*/  @!P1 SYNCS.PHASECHK.TRANS64 P1, [R6+URZ+0x28850], R5 ;  /* 0x02885005060095a7 */ /* 0x000ea4000802007f */
[----:B--2---:R-:W-:Y:S05]  /*125c0*/  @!P1 BRA `(.L_x_9154) ;  /* 0xfffffffc00ec9947 */ /* 0x004fea000383ffff */
[----:B------:R-:W-:Y:S05]  /*125d0*/  BRA `(.L_x_9153) ;  /* 0xffffff7800487947 */ /* 0x000fea000383ffff */
.L_x_9197:
        /* <DEDUP_REMOVED lines=11> */
.L_x_9264:
[----:B------:R-:W-:Y:S05]  /*12690*/  BSYNC B0 ;  /* 0x0000000000007941 */ /* 0x000fea0003800000 */
.L_x_9263:
[----:B------:R-:W-:Y:S05]  /*126a0*/  BRA `(.L_x_9265) ;  /* 0xffffffbc005c7947 */ /* 0x000fea000383ffff */
.L_x_9200:
[----:B0-----:R0:W1:Y:S02]  /*126b0*/  SYNCS.PHASECHK.TRANS64.TRYWAIT P0, [R7+URZ+0x28840], R2 ;  /* 0x02884002070075a7 */ /* 0x001064000800017f */
[----:B-1----:R-:W-:Y:S05]  /*126c0*/  @!P0 NANOSLEEP.SYNCS 0x989680 ;  /* 0x009896800000895d */ /* 0x002fea0003900000 */
[----:B------:R-:W1:Y:S02]  /*126d0*/  @!P0 SYNCS.PHASECHK.TRANS64 P0, [R7+URZ+0x28840], R2 ;  /* 0x02884002070085a7 */ /* 0x000e64000800007f */
[----:B-1----:R-:W-:Y:S05]  /*126e0*/  @!P0 BRA `(.L_x_9200) ;  /* 0xfffffffc00f08947 */ /* 0x002fea000383ffff */
[----:B------:R-:W-:Y:S05]  /*126f0*/  BRA `(.L_x_9266) ;  /* 0xffffffbc00b87947 */ /* 0x000fea000383ffff */
.L_x_9201:
        /* <DEDUP_REMOVED lines=8> */
.L_x_9268:
[----:B------:R-:W-:Y:S05]  /*12780*/  BSYNC B0 ;  /* 0x0000000000007941 */ /* 0x000fea0003800000 */
.L_x_9267:
        /* <DEDUP_REMOVED lines=9> */
.L_x_9269:
[----:B------:R-:W-:Y:S02]  /*12820*/  IMAD.MOV.U32 R13, RZ, RZ, R0 ;  /* 0x000000ffff0d7224 */ /* 0x000fe400078e0000 */
[----:B------:R-:W-:Y:S02]  /*12830*/  IMAD.MOV.U32 R12, RZ, RZ, 0x1 ;  /* 0x00000001ff0c7424 */ /* 0x000fe400078e00ff */
[----:B------:R-:W-:-:S07]  /*12840*/  IMAD.MOV.U32 R3, RZ, RZ, R14 ;  /* 0x000000ffff037224 */ /* 0x000fce00078e000e */
[----:B------:R-:W-:Y:S05]  /*12850*/  WARPSYNC.COLLECTIVE R15, `(.L_x_9270) ;  /* 0x000000000f087348 */ /* 0x000fea0003c00000 */
[----:B------:R0:W1:Y:S02]  /*12860*/  SHFL.IDX P6, R14, R13, R12, R11 ;  /* 0x0000000c0d0e7389 */ /* 0x00006400000c000b */
[----:B01----:R-:W-:Y:S01]  /*12870*/  ENDCOLLECTIVE ;  /* 0x000000000000791b */ /* 0x003fe20003800000 */
.L_x_9270:
        /* <DEDUP_REMOVED lines=16> */
.L_x_9271:
[----:B------:R-:W-:Y:S02]  /*12980*/  @P1 IMAD R8, R5, 0x2, R22 ;  /* 0x0000000205081824 */ /* 0x000fe400078e0216 */
[----:B------:R-:W-:Y:S02]  /*12990*/  IMAD.MOV.U32 R13, RZ, RZ, R0 ;  /* 0x000000ffff0d7224 */ /* 0x000fe400078e0000 */
[----:B------:R-:W-:Y:S01]  /*129a0*/  IMAD.MOV.U32 R12, RZ, RZ, 0x2 ;  /* 0x00000002ff0c7424 */ /* 0x000fe200078e00ff */
[----:B------:R-:W-:-:S07]  /*129b0*/  MOV R3, R14 ;  /* 0x0000000e00037202 */ /* 0x000fce0000000f00 */
[----:B------:R-:W-:Y:S05]  /*129c0*/  WARPSYNC.COLLECTIVE R15, `(.L_x_9272) ;  /* 0x000000000f087348 */ /* 0x000fea0003c00000 */
[----:B------:R0:W1:Y:S02]  /*129d0*/  SHFL.IDX P6, R14, R13, R12, R11 ;  /* 0x0000000c0d0e7389 */ /* 0x00006400000c000b */
[----:B01----:R-:W-:Y:S01]  /*129e0*/  ENDCOLLECTIVE ;  /* 0x000000000000791b */ /* 0x003fe20003800000 */
.L_x_9272:
        /* <DEDUP_REMOVED lines=16> */
.L_x_9273:
[----:B------:R-:W-:Y:S02]  /*12af0*/  @P1 IMAD R8, R5, 0x2, R22 ;  /* 0x0000000205081824 */ /* 0x000fe400078e0216 */
[----:B------:R-:W-:Y:S02]  /*12b00*/  IMAD.MOV.U32 R13, RZ, RZ, R0 ;  /* 0x000000ffff0d7224 */ /* 0x000fe400078e0000 */
[----:B------:R-:W-:Y:S02]  /*12b10*/  IMAD.MOV.U32 R12, RZ, RZ, 0x3 ;  /* 0x00000003ff0c7424 */ /* 0x000fe400078e00ff */
[----:B------:R-:W-:-:S07]  /*12b20*/  IMAD.MOV.U32 R3, RZ, RZ, R14 ;  /* 0x000000ffff037224 */ /* 0x000fce00078e000e */
[----:B------:R-:W-:Y:S05]  /*12b30*/  WARPSYNC.COLLECTIVE R15, `(.L_x_9274) ;  /* 0x000000000f087348 */ /* 0x000fea0003c00000 */
[----:B------:R0:W1:Y:S02]  /*12b40*/  SHFL.IDX P6, R14, R13, R12, R11 ;  /* 0x0000000c0d0e7389 */ /* 0x00006400000c000b */
[----:B01----:R-:W-:Y:S01]  /*12b50*/  ENDCOLLECTIVE ;  /* 0x000000000000791b */ /* 0x003fe20003800000 */
.L_x_9274:
        /* <DEDUP_REMOVED lines=16> */
.L_x_9275:
[----:B------:R-:W-:Y:S02]  /*12c60*/  @P1 IMAD R8, R5, 0x2, R22 ;  /* 0x0000000205081824 */ /* 0x000fe400078e0216 */
[----:B------:R-:W-:Y:S01]  /*12c70*/  IMAD.MOV.U32 R13, RZ, RZ, R0 ;  /* 0x000000ffff0d7224 */ /* 0x000fe200078e0000 */
[----:B------:R-:W-:Y:S01]  /*12c80*/  MOV R12, 0x4 ;  /* 0x00000004000c7802 */ /* 0x000fe20000000f00 */
[----:B------:R-:W-:-:S07]  /*12c90*/  IMAD.MOV.U32 R3, RZ, RZ, R14 ;  /* 0x000000ffff037224 */ /* 0x000fce00078e000e */
[----:B------:R-:W-:Y:S05]  /*12ca0*/  WARPSYNC.COLLECTIVE R15, `(.L_x_9276) ;  /* 0x000000000f087348 */ /* 0x000fea0003c00000 */
[----:B------:R0:W1:Y:S02]  /*12cb0*/  SHFL.IDX P6, R14, R13, R12, R11 ;  /* 0x0000000c0d0e7389 */ /* 0x00006400000c000b */
[----:B01----:R-:W-:Y:S01]  /*12cc0*/  ENDCOLLECTIVE ;  /* 0x000000000000791b */ /* 0x003fe20003800000 */
.L_x_9276:
        /* <DEDUP_REMOVED lines=16> */
.L_x_9277:
[----:B------:R-:W-:Y:S01]  /*12dd0*/  @P1 IMAD R8, R5, 0x2, R22 ;  /* 0x0000000205081824 */ /* 0x000fe200078e0216 */
[----:B------:R-:W-:Y:S01]  /*12de0*/  MOV R13, R0 ;  /* 0x00000000000d7202 */ /* 0x000fe20000000f00 */
[----:B------:R-:W-:Y:S02]  /*12df0*/  IMAD.MOV.U32 R12, RZ, RZ, 0x5 ;  /* 0x00000005ff0c7424 */ /* 0x000fe400078e00ff */
[----:B------:R-:W-:-:S07]  /*12e00*/  IMAD.MOV.U32 R3, RZ, RZ, R14 ;  /* 0x000000ffff037224 */ /* 0x000fce00078e000e */
[----:B------:R-:W-:Y:S05]  /*12e10*/  WARPSYNC.COLLECTIVE R15, `(.L_x_9278) ;  /* 0x000000000f087348 */ /* 0x000fea0003c00000 */
[----:B------:R0:W1:Y:S02]  /*12e20*/  SHFL.IDX P6, R14, R13, R12, R11 ;  /* 0x0000000c0d0e7389 */ /* 0x00006400000c000b */
[----:B01----:R-:W-:Y:S01]  /*12e30*/  ENDCOLLECTIVE ;  /* 0x000000000000791b */ /* 0x003fe20003800000 */
.L_x_9278:
        /* <DEDUP_REMOVED lines=16> */
.L_x_9279:
[----:B------:R-:W-:Y:S01]  /*12f40*/  @P1 LEA R8, R5, R22, 0x1 ;  /* 0x0000001605081211 */ /* 0x000fe200078e08ff */
[----:B------:R-:W-:Y:S02]  /*12f50*/  IMAD.MOV.U32 R13, RZ, RZ, R0 ;  /* 0x000000ffff0d7224 */ /* 0x000fe400078e0000 */
[----:B------:R-:W-:Y:S02]  /*12f60*/  IMAD.MOV.U32 R12, RZ, RZ, 0x6 ;  /* 0x00000006ff0c7424 */ /* 0x000fe400078e00ff */
[----:B------:R-:W-:-:S07]  /*12f70*/  IMAD.MOV.U32 R3, RZ, RZ, R14 ;  /* 0x000000ffff037224 */ /* 0x000fce00078e000e */
[----:B------:R-:W-:Y:S05]  /*12f80*/  WARPSYNC.COLLECTIVE R15, `(.L_x_9280) ;  /* 0x000000000f087348 */ /* 0x000fea0003c00000 */
[----:B------:R0:W1:Y:S02]  /*12f90*/  SHFL.IDX P6, R14, R13, R12, R11 ;  /* 0x0000000c0d0e7389 */ /* 0x00006400000c000b */
[----:B01----:R-:W-:Y:S01]  /*12fa0*/  ENDCOLLECTIVE ;  /* 0x000000000000791b */ /* 0x003fe20003800000 */
.L_x_9280:
        /* <DEDUP_REMOVED lines=16> */
.L_x_9281:
[----:B------:R-:W-:Y:S02]  /*130b0*/  @P1 IMAD R8, R5, 0x2, R22 ;  /* 0x0000000205081824 */ /* 0x000fe400078e0216 */
[----:B------:R-:W-:Y:S02]  /*130c0*/  IMAD.MOV.U32 R13, RZ, RZ, R0 ;  /* 0x000000ffff0d7224 */ /* 0x000fe400078e0000 */
[----:B------:R-:W-:Y:S02]  /*130d0*/  IMAD.MOV.U32 R12, RZ, RZ, 0x7 ;  /* 0x00000007ff0c7424 */ /* 0x000fe400078e00ff */
[----:B------:R-:W-:-:S07]  /*130e0*/  IMAD.MOV.U32 R3, RZ, RZ, R14 ;  /* 0x000000ffff037224 */ /* 0x000fce00078e000e */
[----:B------:R-:W-:Y:S05]  /*130f0*/  WARPSYNC.COLLECTIVE R15, `(.L_x_9282) ;  /* 0x000000000f087348 */ /* 0x000fea0003c00000 */
[----:B------:R0:W1:Y:S02]  /*13100*/  SHFL.IDX P6, R14, R13, R12, R11 ;  /* 0x0000000c0d0e7389 */ /* 0x00006400000c000b */
[----:B01----:R-:W-:Y:S01]  /*13110*/  ENDCOLLECTIVE ;  /* 0x000000000000791b */ /* 0x003fe20003800000 */
.L_x_9282:
        /* <DEDUP_REMOVED lines=14> */
.L_x_9283:
[----:B------:R-:W-:Y:S01]  /*13200*/  @!PT LDS RZ, [RZ] ;  /* 0x00000000fffff984 */ /* 0x000fe20000000800 */
[----:B------:R-:W-:Y:S01]  /*13210*/  @!PT LDS RZ, [RZ] ;  /* 0x00000000fffff984 */ /* 0x000fe20000000800 */
[----:B------:R-:W-:Y:S01]  /*13220*/  @!PT LDS RZ, [RZ] ;  /* 0x00000000fffff984 */ /* 0x000fe20000000800 */
[----:B------:R0:W-:Y:S02]  /*13230*/  @P1 LDGSTS.E.BYPASS.LTC128B.128 [R8+0x1f400], desc[UR52][R2.64+0x80], !P2 ;  /* 0x1f40008002081fae */ /* 0x0001e4000d101d74 */
[----:B0-----:R-:W-:Y:S01]  /*13240*/  MOV R2, R14 ;  /* 0x0000000e00027202 */ /* 0x001fe20000000f00 */
[----:B------:R-:W-:Y:S06]  /*13250*/  BRA `(.L_x_9284) ;  /* 0xffffffb800907947 */ /* 0x000fec000383ffff */
.L_x_9206:
[----:B------:R-:W-:Y:S02]  /*13260*/  IMAD.MOV.U32 R13, RZ, RZ, R4 ;  /* 0x000000ffff0d7224 */ /* 0x000fe400078e0004 */
[----:B------:R-:W-:Y:S02]  /*13270*/  IMAD.MOV.U32 R12, RZ, RZ, RZ ;  /* 0x000000ffff0c7224 */ /* 0x000fe400078e00ff */
[----:B------:R-:W-:Y:S02]  /*13280*/  IMAD.MOV.U32 R11, RZ, RZ, 0x181f ;  /* 0x0000181fff0b7424 */ /* 0x000fe400078e00ff */
[----:B------:R-:W-:Y:S02]  /*13290*/  IMAD.MOV.U32 R15, RZ, RZ, -0x1 ;  /* 0xffffffffff0f7424 */ /* 0x000fe400078e00ff */
[----:B-----5:R-:W-:Y:S02]  /*132a0*/  IMAD R5, R10, R5, RZ ;  /* 0x000000050a057224 */ /* 0x020fe400078e02ff */
[----:B------:R-:W-:-:S07]  /*132b0*/  IMAD R17, R17, 0x80, R9 ;  /* 0x0000008011117824 */ /* 0x000fce00078e0209 */
[----:B------:R-:W-:Y:S05]  /*132c0*/  WARPSYNC.COLLECTIVE R15, `(.L_x_9285) ;  /* 0x000000000f087348 */ /* 0x000fea0003c00000 */
[----:B------:R0:W1:Y:S02]  /*132d0*/  SHFL.IDX P6, R14, R13, R12, R11 ;  /* 0x0000000c0d0e7389 */ /* 0x00006400000c000b */
[----:B01----:R-:W-:Y:S01]  /*132e0*/  ENDCOLLECTIVE ;  /* 0x000000000000791b */ /* 0x003fe20003800000 */
.L_x_9285:
[C---:B------:R-:W-:Y:S01]  /*132f0*/  VIADD R6, R17.reuse, 0x10 ;  /* 0x0000001011067836 */ /* 0x040fe20000000000 */
[----:B------:R-:W-:Y:S02]  /*13300*/  ISETP.GE.AND P2, PT, R17, R5, PT ;  /* 0x000000051100720c */ /* 0x000fe40003f46270 */
[----:B------:R-:W-:Y:S01]  /*13310*/  MOV R13, R0 ;  /* 0x00000000000d7202 */ /* 0x000fe20000000f00 */
[----:B------:R-:W-:-:S10]  /*13320*/  IMAD.MOV.U32 R2, RZ, RZ, R14 ;  /* 0x000000ffff027224 */ /* 0x000fd400078e000e */
[----:B------:R-:W-:Y:S05]  /*13330*/  WARPSYNC.COLLECTIVE R15, `(.L_x_9286) ;  /* 0x000000000f087348 */ /* 0x000fea0003c00000 */
[----:B------:R0:W1:Y:S02]  /*13340*/  SHFL.IDX P6, R14, R13, R12, R11 ;  /* 0x0000000c0d0e7389 */ /* 0x00006400000c000b */
[----:B01----:R-:W-:Y:S01]  /*13350*/  ENDCOLLECTIVE ;  /* 0x000000000000791b */ /* 0x003fe20003800000 */
.L_x_9286:
        /* <DEDUP_REMOVED lines=8> */
.L_x_9287:
[----:B------:R-:W-:Y:S01]  /*133e0*/  @!PT LDS RZ, [RZ] ;  /* 0x00000000fffff984 */ /* 0x000fe20000000800 */
[----:B------:R-:W-:Y:S01]  /*133f0*/  @!PT LDS RZ, [RZ] ;  /* 0x00000000fffff984 */ /* 0x000fe20000000800 */
[----:B------:R-:W-:Y:S01]  /*13400*/  @!PT LDS RZ, [RZ] ;  /* 0x00000000fffff984 */ /* 0x000fe20000000800 */
[----:B------:R-:W-:Y:S04]  /*13410*/  @!P2 LDGSTS.E.BYPASS.LTC128B.128 [R8+0x10400], desc[UR52][R2.64], !P0 ;  /* 0x104000000208afae */ /* 0x000fe8000c101d74 */
[----:B------:R0:W-:Y:S01]  /*13420*/  @!P2 LDGSTS.E.BYPASS.LTC128B.128 [R8+0x14400], desc[UR52][R2.64+0x80], !P1 ;  /* 0x144000800208afae */ /* 0x0001e2000c901d74 */
[----:B------:R-:W-:Y:S02]  /*13430*/  ISETP.GE.AND P2, PT, R6, R5, PT ;  /* 0x000000050600720c */ /* 0x000fe40003f46270 */
[----:B------:R-:W-:Y:S01]  /*13440*/  IADD3 R6, R17, 0x20, RZ ;  /* 0x0000002011067810 */ /* 0x000fe20007ffe0ff */
[----:B------:R-:W-:Y:S02]  /*13450*/  IMAD.MOV.U32 R13, RZ, RZ, R0 ;  /* 0x000000ffff0d7224 */ /* 0x000fe400078e0000 */
[----:B0-----:R-:W-:-:S08]  /*13460*/  IMAD.MOV.U32 R2, RZ, RZ, R14 ;  /* 0x000000ffff027224 */ /* 0x001fd000078e000e */
[----:B------:R-:W-:Y:S05]  /*13470*/  WARPSYNC.COLLECTIVE R15, `(.L_x_9288) ;  /* 0x000000000f087348 */ /* 0x000fea0003c00000 */
[----:B------:R0:W1:Y:S02]  /*13480*/  SHFL.IDX P6, R14, R13, R12, R11 ;  /* 0x0000000c0d0e7389 */ /* 0x00006400000c000b */
[----:B01----:R-:W-:Y:S01]  /*13490*/  ENDCOLLECTIVE ;  /* 0x000000000000791b */ /* 0x003fe20003800000 */
.L_x_9288:
        /* <DEDUP_REMOVED lines=8> */
.L_x_9289:
        /* <DEDUP_REMOVED lines=13> */
.L_x_9290:
        /* <DEDUP_REMOVED lines=8> */
.L_x_9291:
[----:B------:R-:W-:-:S05]  /*13670*/  @!P2 IMAD.MOV.U32 R3, RZ, RZ, R7 ;  /* 0x000000ffff03a224 */ /* 0x000fca00078e0007 */
[----:B------:R-:W-:Y:S01]  /*13680*/  @!PT LDS RZ, [RZ] ;  /* 0x00000000fffff984 */ /* 0x000fe20000000800 */
[----:B------:R-:W-:Y:S01]  /*13690*/  @!PT LDS RZ, [RZ] ;  /* 0x00000000fffff984 */ /* 0x000fe20000000800 */
[----:B------:R-:W-:Y:S01]  /*136a0*/  @!PT LDS RZ, [RZ] ;  /* 0x00000000fffff984 */ /* 0x000fe20000000800 */
[----:B------:R-:W-:Y:S04]  /*136b0*/  @!P2 LDGSTS.E.BYPASS.LTC128B.128 [R8+0x11400], desc[UR52][R2.64], !P0 ;  /* 0x114000000208afae */ /* 0x000fe8000c101d74 */
[----:B------:R0:W-:Y:S01]  /*136c0*/  @!P2 LDGSTS.E.BYPASS.LTC128B.128 [R8+0x15400], desc[UR52][R2.64+0x80], !P1 ;  /* 0x154000800208afae */ /* 0x0001e2000c901d74 */
[----:B------:R-:W-:Y:S01]  /*136d0*/  ISETP.GE.AND P2, PT, R6, R5, PT ;  /* 0x000000050600720c */ /* 0x000fe20003f46270 */
[----:B------:R-:W-:Y:S01]  /*136e0*/  VIADD R6, R17, 0x40 ;  /* 0x0000004011067836 */ /* 0x000fe20000000000 */
[----:B------:R-:W-:Y:S01]  /*136f0*/  MOV R13, R0 ;  /* 0x00000000000d7202 */ /* 0x000fe20000000f00 */
[----:B0-----:R-:W-:-:S10]  /*13700*/  IMAD.MOV.U32 R2, RZ, RZ, R14 ;  /* 0x000000ffff027224 */ /* 0x001fd400078e000e */
[----:B------:R-:W-:Y:S05]  /*13710*/  WARPSYNC.COLLECTIVE R15, `(.L_x_9292) ;  /* 0x000000000f087348 */ /* 0x000fea0003c00000 */
[----:B------:R0:W1:Y:S02]  /*13720*/  SHFL.IDX P6, R14, R13, R12, R11 ;  /* 0x0000000c0d0e7389 */ /* 0x00006400000c000b */
[----:B01----:R-:W-:Y:S01]  /*13730*/  ENDCOLLECTIVE ;  /* 0x000000000000791b */ /* 0x003fe20003800000 */
.L_x_9292:
        /* <DEDUP_REMOVED lines=8> */
.L_x_9293:
[----:B------:R-:W-:-:S05]  /*137c0*/  @!P2 IMAD.MOV.U32 R3, RZ, RZ, R7 ;  /* 0x000000ffff03a224 */ /* 0x000fca00078e0007 */
        /* <DEDUP_REMOVED lines=12> */
.L_x_9294:
        /* <DEDUP_REMOVED lines=8> */
.L_x_9295:
        /* <DEDUP_REMOVED lines=13> */
.L_x_9296:
        /* <DEDUP_REMOVED lines=8> */
.L_x_9297:
[----:B------:R-:W-:-:S05]  /*13a60*/  @!P2 IMAD.MOV.U32 R3, RZ, RZ, R7 ;  /* 0x000000ffff03a224 */ /* 0x000fca00078e0007 */
        /* <DEDUP_REMOVED lines=11> */
.L_x_9298:
        /* <DEDUP_REMOVED lines=8> */
.L_x_9299:
        /* <DEDUP_REMOVED lines=11> */
.L_x_9300:
[----:B------:R-:W-:Y:S05]  /*13c50*/  BRA `(.L_x_9301) ;  /* 0xffffffbc00047947 */ /* 0x000fea000383ffff */
.L_x_9211:
[----:B0-----:R0:W1:Y:S02]  /*13c60*/  SYNCS.PHASECHK.TRANS64.TRYWAIT P1, [R22+URZ+0x28820], R3 ;  /* 0x02882003160075a7 */ /* 0x001064000802017f */
[----:B-1----:R-:W-:Y:S05]  /*13c70*/  @!P1 NANOSLEEP.SYNCS 0x989680 ;  /* 0x009896800000995d */ /* 0x002fea0003900000 */
[----:B------:R-:W1:Y:S02]  /*13c80*/  @!P1 SYNCS.PHASECHK.TRANS64 P1, [R22+URZ+0x28820], R3 ;  /* 0x02882003160095a7 */ /* 0x000e64000802007f */
[----:B-1----:R-:W-:Y:S05]  /*13c90*/  @!P1 BRA `(.L_x_9211) ;  /* 0xfffffffc00f09947 */ /* 0x002fea000383ffff */
[----:B------:R-:W-:Y:S05]  /*13ca0*/  BRA `(.L_x_9302) ;  /* 0xffffffbc00787947 */ /* 0x000fea000383ffff */
.L_x_9216:
[----:B0-----:R0:W1:Y:S02]  /*13cb0*/  SYNCS.PHASECHK.TRANS64.TRYWAIT P0, [R6+URZ+0x28840], R3 ;  /* 0x02884003060075a7 */ /* 0x001064000800017f */
[----:B-1----:R-:W-:Y:S05]  /*13cc0*/  @!P0 NANOSLEEP.SYNCS 0x989680 ;  /* 0x009896800000895d */ /* 0x002fea0003900000 */
[----:B------:R-:W1:Y:S02]  /*13cd0*/  @!P0 SYNCS.PHASECHK.TRANS64 P0, [R6+URZ+0x28840], R3 ;  /* 0x02884003060085a7 */ /* 0x000e64000800007f */
[----:B-1----:R-:W-:Y:S05]  /*13ce0*/  @!P0 BRA `(.L_x_9216) ;  /* 0xfffffffc00f08947 */ /* 0x002fea000383ffff */
[----:B------:R-:W-:Y:S05]  /*13cf0*/  BRA `(.L_x_9303) ;  /* 0xffffffc000447947 */ /* 0x000fea000383ffff */
.L_x_9217:
        /* <DEDUP_REMOVED lines=8> */
.L_x_9305:
[----:B------:R-:W-:Y:S05]  /*13d80*/  BSYNC B1 ;  /* 0x0000000000017941 */ /* 0x000fea0003800000 */
.L_x_9304:
        /* <DEDUP_REMOVED lines=10> */
.L_x_9306:
[----:B------:R-:W-:Y:S02]  /*13e30*/  IMAD.MOV.U32 R13, RZ, RZ, R9 ;  /* 0x000000ffff0d7224 */ /* 0x000fe400078e0009 */
[----:B------:R-:W-:Y:S02]  /*13e40*/  IMAD.MOV.U32 R12, RZ, RZ, 0x1 ;  /* 0x00000001ff0c7424 */ /* 0x000fe400078e00ff */
[----:B------:R-:W-:-:S07]  /*13e50*/  IMAD.MOV.U32 R2, RZ, RZ, R14 ;  /* 0x000000ffff027224 */ /* 0x000fce00078e000e */
[----:B------:R-:W-:Y:S05]  /*13e60*/  WARPSYNC.COLLECTIVE R15, `(.L_x_9307) ;  /* 0x000000000f087348 */ /* 0x000fea0003c00000 */
[----:B------:R0:W1:Y:S02]  /*13e70*/  SHFL.IDX P6, R14, R13, R12, R11 ;  /* 0x0000000c0d0e7389 */ /* 0x00006400000c000b */
[----:B01----:R-:W-:Y:S01]  /*13e80*/  ENDCOLLECTIVE ;  /* 0x000000000000791b */ /* 0x003fe20003800000 */
.L_x_9307:
        /* <DEDUP_REMOVED lines=12> */
.L_x_9308:
[----:B------:R-:W-:Y:S02]  /*13f50*/  IMAD.MOV.U32 R13, RZ, RZ, R9 ;  /* 0x000000ffff0d7224 */ /* 0x000fe400078e0009 */
[----:B------:R-:W-:Y:S02]  /*13f60*/  IMAD.MOV.U32 R12, RZ, RZ, 0x2 ;  /* 0x00000002ff0c7424 */ /* 0x000fe400078e00ff */
[----:B------:R-:W-:-:S07]  /*13f70*/  IMAD.MOV.U32 R2, RZ, RZ, R14 ;  /* 0x000000ffff027224 */ /* 0x000fce00078e000e */
[----:B------:R-:W-:Y:S05]  /*13f80*/  WARPSYNC.COLLECTIVE R15, `(.L_x_9309) ;  /* 0x000000000f087348 */ /* 0x000fea0003c00000 */
[----:B------:R0:W1:Y:S02]  /*13f90*/  SHFL.IDX P6, R14, R13, R12, R11 ;  /* 0x0000000c0d0e7389 */ /* 0x00006400000c000b */
[----:B01----:R-:W-:Y:S01]  /*13fa0*/  ENDCOLLECTIVE ;  /* 0x000000000000791b */ /* 0x003fe20003800000 */
.L_x_9309:
        /* <DEDUP_REMOVED lines=12> */
.L_x_9310:
[----:B------:R-:W-:Y:S02]  /*14070*/  IMAD.MOV.U32 R13, RZ, RZ, R9 ;  /* 0x000000ffff0d7224 */ /* 0x000fe400078e0009 */
[----:B------:R-:W-:Y:S02]  /*14080*/  IMAD.MOV.U32 R12, RZ, RZ, 0x3 ;  /* 0x00000003ff0c7424 */ /* 0x000fe400078e00ff */
[----:B------:R-:W-:-:S07]  /*14090*/  IMAD.MOV.U32 R2, RZ, RZ, R14 ;  /* 0x000000ffff027224 */ /* 0x000fce00078e000e */
[----:B------:R-:W-:Y:S05]  /*140a0*/  WARPSYNC.COLLECTIVE R15, `(.L_x_9311) ;  /* 0x000000000f087348 */ /* 0x000fea0003c00000 */
[----:B------:R0:W1:Y:S02]  /*140b0*/  SHFL.IDX P6, R14, R13, R12, R11 ;  /* 0x0000000c0d0e7389 */ /* 0x00006400000c000b */
[----:B01----:R-:W-:Y:S01]  /*140c0*/  ENDCOLLECTIVE ;  /* 0x000000000000791b */ /* 0x003fe20003800000 */
.L_x_9311:
        /* <DEDUP_REMOVED lines=12> */
.L_x_9312:
[----:B------:R-:W-:Y:S02]  /*14190*/  IMAD.MOV.U32 R13, RZ, RZ, R9 ;  /* 0x000000ffff0d7224 */ /* 0x000fe400078e0009 */
[----:B------:R-:W-:Y:S02]  /*141a0*/  IMAD.MOV.U32 R12, RZ, RZ, 0x4 ;  /* 0x00000004ff0c7424 */ /* 0x000fe400078e00ff */
[----:B------:R-:W-:-:S07]  /*141b0*/  IMAD.MOV.U32 R2, RZ, RZ, R14 ;  /* 0x000000ffff027224 */ /* 0x000fce00078e000e */
[----:B------:R-:W-:Y:S05]  /*141c0*/  WARPSYNC.COLLECTIVE R15, `(.L_x_9313) ;  /* 0x000000000f087348 */ /* 0x000fea0003c00000 */
[----:B------:R0:W1:Y:S02]  /*141d0*/  SHFL.IDX P6, R14, R13, R12, R11 ;  /* 0x0000000c0d0e7389 */ /* 0x00006400000c000b */
[----:B01----:R-:W-:Y:S01]  /*141e0*/  ENDCOLLECTIVE ;  /* 0x000000000000791b */ /* 0x003fe20003800000 */
.L_x_9313:
        /* <DEDUP_REMOVED lines=12> */
.L_x_9314:
[----:B------:R-:W-:Y:S02]  /*142b0*/  IMAD.MOV.U32 R13, RZ, RZ, R9 ;  /* 0x000000ffff0d7224 */ /* 0x000fe400078e0009 */
[----:B------:R-:W-:Y:S02]  /*142c0*/  IMAD.MOV.U32 R12, RZ, RZ, 0x5 ;  /* 0x00000005ff0c7424 */ /* 0x000fe400078e00ff */
[----:B------:R-:W-:-:S07]  /*142d0*/  IMAD.MOV.U32 R2, RZ, RZ, R14 ;  /* 0x000000ffff027224 */ /* 0x000fce00078e000e */
[----:B------:R-:W-:Y:S05]  /*142e0*/  WARPSYNC.COLLECTIVE R15, `(.L_x_9315) ;  /* 0x000000000f087348 */ /* 0x000fea0003c00000 */
[----:B------:R0:W1:Y:S02]  /*142f0*/  SHFL.IDX P6, R14, R13, R12, R11 ;  /* 0x0000000c0d0e7389 */ /* 0x00006400000c000b */
[----:B01----:R-:W-:Y:S01]  /*14300*/  ENDCOLLECTIVE ;  /* 0x000000000000791b */ /* 0x003fe20003800000 */
.L_x_9315:
        /* <DEDUP_REMOVED lines=12> */
.L_x_9316:
[----:B------:R-:W-:Y:S02]  /*143d0*/  IMAD.MOV.U32 R13, RZ, RZ, R9 ;  /* 0x000000ffff0d7224 */ /* 0x000fe400078e0009 */
[----:B------:R-:W-:Y:S02]  /*143e0*/  IMAD.MOV.U32 R12, RZ, RZ, 0x6 ;  /* 0x00000006ff0c7424 */ /* 0x000fe400078e00ff */
[----:B------:R-:W-:-:S07]  /*143f0*/  IMAD.MOV.U32 R2, RZ, RZ, R14 ;  /* 0x000000ffff027224 */ /* 0x000fce00078e000e */
[----:B------:R-:W-:Y:S05]  /*14400*/  WARPSYNC.COLLECTIVE R15, `(.L_x_9317) ;  /* 0x000000000f087348 */ /* 0x000fea0003c00000 */
[----:B------:R0:W1:Y:S02]  /*14410*/  SHFL.IDX P6, R14, R13, R12, R11 ;  /* 0x0000000c0d0e7389 */ /* 0x00006400000c000b */
[----:B01----:R-:W-:Y:S01]  /*14420*/  ENDCOLLECTIVE ;  /* 0x000000000000791b */ /* 0x003fe20003800000 */
.L_x_9317:
        /* <DEDUP_REMOVED lines=12> */
.L_x_9318:
[----:B------:R-:W-:Y:S02]  /*144f0*/  IMAD.MOV.U32 R13, RZ, RZ, R9 ;  /* 0x000000ffff0d7224 */ /* 0x000fe400078e0009 */
[----:B------:R-:W-:Y:S02]  /*14500*/  IMAD.MOV.U32 R12, RZ, RZ, 0x7 ;  /* 0x00000007ff0c7424 */ /* 0x000fe400078e00ff */
[----:B------:R-:W-:-:S07]  /*14510*/  IMAD.MOV.U32 R2, RZ, RZ, R14 ;  /* 0x000000ffff027224 */ /* 0x000fce00078e000e */
[----:B------:R-:W-:Y:S05]  /*14520*/  WARPSYNC.COLLECTIVE R15, `(.L_x_9319) ;  /* 0x000000000f087348 */ /* 0x000fea0003c00000 */
[----:B------:R0:W1:Y:S02]  /*14530*/  SHFL.IDX P6, R14, R13, R12, R11 ;  /* 0x0000000c0d0e7389 */ /* 0x00006400000c000b */
[----:B01----:R-:W-:Y:S01]  /*14540*/  ENDCOLLECTIVE ;  /* 0x000000000000791b */ /* 0x003fe20003800000 */
.L_x_9319:
[----:B------:R-:W-:-:S05]  /*14550*/  IADD3 R2, P0, R2, R5, RZ ;  /* 0x0000000502027210 */ /* 0x000fca0007f1e0ff */
[----:B------:R-:W-:-:S05]  /*14560*/  IMAD.X R3, RZ, RZ, R3, P0 ;  /* 0x000000ffff037224 */ /* 0x000fca00000e0603 */
        /* <DEDUP_REMOVED lines=10> */
.L_x_9320:
[----:B------:R-:W-:Y:S01]  /*14610*/  IMAD.MOV.U32 R2, RZ, RZ, R14 ;  /* 0x000000ffff027224 */ /* 0x000fe200078e000e */
[----:B------:R-:W-:Y:S06]  /*14620*/  BRA `(.L_x_9321) ;  /* 0xffffffbc00187947 */ /* 0x000fec000383ffff */
.L_x_9222:
[----:B-1----:R1:W3:Y:S02]  /*14630*/  SYNCS.PHASECHK.TRANS64.TRYWAIT P0, [R6+URZ+0x28860], R2 ;  /* 0x02886002060075a7 */ /* 0x0022e4000800017f */
[----:B---3--:R-:W-:Y:S05]  /*14640*/  @!P0 NANOSLEEP.SYNCS 0x989680 ;  /* 0x009896800000895d */ /* 0x008fea0003900000 */
[----:B------:R-:W3:Y:S02]  /*14650*/  @!P0 SYNCS.PHASECHK.TRANS64 P0, [R6+URZ+0x28860], R2 ;  /* 0x02886002060085a7 */ /* 0x000ee4000800007f */
[----:B---3--:R-:W-:Y:S05]  /*14660*/  @!P0 BRA `(.L_x_9222) ;  /* 0xfffffffc00f08947 */ /* 0x008fea000383ffff */
[----:B------:R-:W-:Y:S05]  /*14670*/  BRA `(.L_x_9322) ;  /* 0xffffffbc00787947 */ /* 0x000fea000383ffff */
.L_x_9223:
        /* <DEDUP_REMOVED lines=8> */
.L_x_9324:
[----:B------:R-:W-:Y:S05]  /*14700*/  BSYNC B1 ;  /* 0x0000000000017941 */ /* 0x000fea0003800000 */
.L_x_9323:
        /* <DEDUP_REMOVED lines=9> */
.L_x_9325:
[----:B------:R-:W-:Y:S02]  /*147a0*/  IMAD.MOV.U32 R13, RZ, RZ, R24 ;  /* 0x000000ffff0d7224 */ /* 0x000fe400078e0018 */
[----:B------:R-:W-:Y:S02]  /*147b0*/  IMAD.MOV.U32 R12, RZ, RZ, 0x1 ;  /* 0x00000001ff0c7424 */ /* 0x000fe400078e00ff */
[----:B------:R-:W-:-:S07]  /*147c0*/  IMAD.MOV.U32 R2, RZ, RZ, R14 ;  /* 0x000000ffff027224 */ /* 0x000fce00078e000e */
[----:B------:R-:W-:Y:S05]  /*147d0*/  WARPSYNC.COLLECTIVE R15, `(.L_x_9326) ;  /* 0x000000000f087348 */ /* 0x000fea0003c00000 */
[----:B------:R0:W1:Y:S02]  /*147e0*/  SHFL.IDX P6, R14, R13, R12, R11 ;  /* 0x0000000c0d0e7389 */ /* 0x00006400000c000b */
[----:B01----:R-:W-:Y:S01]  /*147f0*/  ENDCOLLECTIVE ;  /* 0x000000000000791b */ /* 0x003fe20003800000 */
.L_x_9326:
        /* <DEDUP_REMOVED lines=14> */
.L_x_9327:
[----:B------:R-:W-:Y:S02]  /*148e0*/  IMAD.MOV.U32 R13, RZ, RZ, R24 ;  /* 0x000000ffff0d7224 */ /* 0x000fe400078e0018 */
[----:B------:R-:W-:Y:S01]  /*148f0*/  IMAD.MOV.U32 R12, RZ, RZ, 0x2 ;  /* 0x00000002ff0c7424 */ /* 0x000fe200078e00ff */
[----:B------:R-:W-:-:S07]  /*14900*/  MOV R2, R14 ;  /* 0x0000000e00027202 */ /* 0x000fce0000000f00 */
[----:B------:R-:W-:Y:S05]  /*14910*/  WARPSYNC.COLLECTIVE R15, `(.L_x_9328) ;  /* 0x000000000f087348 */ /* 0x000fea0003c00000 */
[----:B------:R0:W1:Y:S02]  /*14920*/  SHFL.IDX P6, R14, R13, R12, R11 ;  /* 0x0000000c0d0e7389 */ /* 0x00006400000c000b */
[----:B01----:R-:W-:Y:S01]  /*14930*/  ENDCOLLECTIVE ;  /* 0x000000000000791b */ /* 0x003fe20003800000 */
.L_x_9328:
        /* <DEDUP_REMOVED lines=14> */
.L_x_9329:
[----:B------:R-:W-:Y:S02]  /*14a20*/  IMAD.MOV.U32 R13, RZ, RZ, R24 ;  /* 0x000000ffff0d7224 */ /* 0x000fe400078e0018 */
[----:B------:R-:W-:Y:S01]  /*14a30*/  IMAD.MOV.U32 R12, RZ, RZ, 0x3 ;  /* 0x00000003ff0c7424 */ /* 0x000fe200078e00ff */
[----:B------:R-:W-:-:S07]  /*14a40*/  MOV R2, R14 ;  /* 0x0000000e00027202 */ /* 0x000fce0000000f00 */
[----:B------:R-:W-:Y:S05]  /*14a50*/  WARPSYNC.COLLECTIVE R15, `(.L_x_9330) ;  /* 0x000000000f087348 */ /* 0x000fea0003c00000 */
[----:B------:R0:W1:Y:S02]  /*14a60*/  SHFL.IDX P6, R14, R13, R12, R11 ;  /* 0x0000000c0d0e7389 */ /* 0x00006400000c000b */
[----:B01----:R-:W-:Y:S01]  /*14a70*/  ENDCOLLECTIVE ;  /* 0x000000000000791b */ /* 0x003fe20003800000 */
.L_x_9330:
        /* <DEDUP_REMOVED lines=14> */
.L_x_9331:
[----:B------:R-:W-:Y:S02]  /*14b60*/  IMAD.MOV.U32 R13, RZ, RZ, R24 ;  /* 0x000000ffff0d7224 */ /* 0x000fe400078e0018 */
[----:B------:R-:W-:Y:S01]  /*14b70*/  IMAD.MOV.U32 R12, RZ, RZ, 0x4 ;  /* 0x00000004ff0c7424 */ /* 0x000fe200078e00ff */
[----:B------:R-:W-:-:S07]  /*14b80*/  MOV R2, R14 ;  /* 0x0000000e00027202 */ /* 0x000fce0000000f00 */
[----:B------:R-:W-:Y:S05]  /*14b90*/  WARPSYNC.COLLECTIVE R15, `(.L_x_9332) ;  /* 0x000000000f087348 */ /* 0x000fea0003c00000 */
[----:B------:R0:W1:Y:S02]  /*14ba0*/  SHFL.IDX P6, R14, R13, R12, R11 ;  /* 0x0000000c0d0e7389 */ /* 0x00006400000c000b */
[----:B01----:R-:W-:Y:S01]  /*14bb0*/  ENDCOLLECTIVE ;  /* 0x000000000000791b */ /* 0x003fe20003800000 */
.L_x_9332:
        /* <DEDUP_REMOVED lines=14> */
.L_x_9333:
[----:B------:R-:W-:Y:S02]  /*14ca0*/  IMAD.MOV.U32 R13, RZ, RZ, R24 ;  /* 0x000000ffff0d7224 */ /* 0x000fe400078e0018 */
[----:B------:R-:W-:Y:S01]  /*14cb0*/  IMAD.MOV.U32 R12, RZ, RZ, 0x5 ;  /* 0x00000005ff0c7424 */ /* 0x000fe200078e00ff */
[----:B------:R-:W-:-:S07]  /*14cc0*/  MOV R2, R14 ;  /* 0x0000000e00027202 */ /* 0x000fce0000000f00 */
[----:B------:R-:W-:Y:S05]  /*14cd0*/  WARPSYNC.COLLECTIVE R15, `(.L_x_9334) ;  /* 0x000000000f087348 */ /* 0x000fea0003c00000 */
[----:B------:R0:W1:Y:S02]  /*14ce0*/  SHFL.IDX P6, R14, R13, R12, R11 ;  /* 0x0000000c0d0e7389 */ /* 0x00006400000c000b */
[----:B01----:R-:W-:Y:S01]  /*14cf0*/  ENDCOLLECTIVE ;  /* 0x000000000000791b */ /* 0x003fe20003800000 */
.L_x_9334:
        /* <DEDUP_REMOVED lines=14> */
.L_x_9335:
[----:B------:R-:W-:Y:S02]  /*14de0*/  IMAD.MOV.U32 R13, RZ, RZ, R24 ;  /* 0x000000ffff0d7224 */ /* 0x000fe400078e0018 */
[----:B------:R-:W-:Y:S01]  /*14df0*/  IMAD.MOV.U32 R12, RZ, RZ, 0x6 ;  /* 0x00000006ff0c7424 */ /* 0x000fe200078e00ff */
[----:B------:R-:W-:-:S07]  /*14e00*/  MOV R2, R14 ;  /* 0x0000000e00027202 */ /* 0x000fce0000000f00 */
[----:B------:R-:W-:Y:S05]  /*14e10*/  WARPSYNC.COLLECTIVE R15, `(.L_x_9336) ;  /* 0x000000000f087348 */ /* 0x000fea0003c00000 */
[----:B------:R0:W1:Y:S02]  /*14e20*/  SHFL.IDX P6, R14, R13, R12, R11 ;  /* 0x0000000c0d0e7389 */ /* 0x00006400000c000b */
[----:B01----:R-:W-:Y:S01]  /*14e30*/  ENDCOLLECTIVE ;  /* 0x000000000000791b */ /* 0x003fe20003800000 */
.L_x_9336:
        /* <DEDUP_REMOVED lines=14> */
.L_x_9337:
[----:B------:R-:W-:Y:S02]  /*14f20*/  IMAD.MOV.U32 R13, RZ, RZ, R24 ;  /* 0x000000ffff0d7224 */ /* 0x000fe400078e0018 */
[----:B------:R-:W-:Y:S01]  /*14f30*/  IMAD.MOV.U32 R12, RZ, RZ, 0x7 ;  /* 0x00000007ff0c7424 */ /* 0x000fe200078e00ff */
[----:B------:R-:W-:-:S07]  /*14f40*/  MOV R2, R14 ;  /* 0x0000000e00027202 */ /* 0x000fce0000000f00 */
[----:B------:R-:W-:Y:S05]  /*14f50*/  WARPSYNC.COLLECTIVE R15, `(.L_x_9338) ;  /* 0x000000000f087348 */ /* 0x000fea0003c00000 */
[----:B------:R0:W1:Y:S02]  /*14f60*/  SHFL.IDX P6, R14, R13, R12, R11 ;  /* 0x0000000c0d0e7389 */ /* 0x00006400000c000b */
[----:B01----:R-:W-:Y:S01]  /*14f70*/  ENDCOLLECTIVE ;  /* 0x000000000000791b */ /* 0x003fe20003800000 */
.L_x_9338:
        /* <DEDUP_REMOVED lines=13> */
.L_x_9339:
[----:B------:R-:W-:Y:S01]  /*15050*/  @!PT LDS RZ, [RZ] ;  /* 0x00000000fffff984 */ /* 0x000fe20000000800 */
[----:B------:R-:W-:Y:S01]  /*15060*/  @!PT LDS RZ, [RZ] ;  /* 0x00000000fffff984 */ /* 0x000fe20000000800 */
[----:B------:R-:W-:Y:S01]  /*15070*/  @!PT LDS RZ, [RZ] ;  /* 0x00000000fffff984 */ /* 0x000fe20000000800 */
[----:B------:R1:W-:Y:S01]  /*15080*/  LDGSTS.E.BYPASS.LTC128B.128 [R7+0x7400], desc[UR52][R2.64+0x80], !P0 ;  /* 0x0740008002077fae */ /* 0x0003e2000c101d74 */
[----:B------:R-:W-:Y:S05]  /*15090*/  BRA `(.L_x_9340) ;  /* 0xffffffb400fc7947 */ /* 0x000fea000383ffff */
.L_x_9231:
[----:B0-----:R0:W1:Y:S02]  /*150a0*/  SYNCS.PHASECHK.TRANS64.TRYWAIT P0, [R0+URZ+0x28860], R3 ;  /* 0x02886003000075a7 */ /* 0x001064000800017f */
[----:B-1----:R-:W-:Y:S05]  /*150b0*/  @!P0 NANOSLEEP.SYNCS 0x989680 ;  /* 0x009896800000895d */ /* 0x002fea0003900000 */
[----:B------:R-:W1:Y:S02]  /*150c0*/  @!P0 SYNCS.PHASECHK.TRANS64 P0, [R0+URZ+0x28860], R3 ;  /* 0x02886003000085a7 */ /* 0x000e64000800007f */
[----:B-1----:R-:W-:Y:S05]  /*150d0*/  @!P0 BRA `(.L_x_9231) ;  /* 0xfffffffc00f08947 */ /* 0x002fea000383ffff */
[----:B------:R-:W-:Y:S05]  /*150e0*/  BRA `(.L_x_9341) ;  /* 0xffffffbc00187947 */ /* 0x000fea000383ffff */
.L_x_9232:
        /* <DEDUP_REMOVED lines=8> */
.L_x_9343:
[----:B------:R-:W-:Y:S05]  /*15170*/  BSYNC B0 ;  /* 0x0000000000007941 */ /* 0x000fea0003800000 */
.L_x_9342:
        /* <DEDUP_REMOVED lines=9> */
.L_x_9344:
        /* <DEDUP_REMOVED lines=12> */
.L_x_9345:
        /* <DEDUP_REMOVED lines=13> */
.L_x_9346:
[----:B------:R-:W-:Y:S01]  /*153a0*/  MOV R13, R24 ;  /* 0x00000018000d7202 */ /* 0x000fe20000000f00 */
[----:B------:R-:W-:Y:S02]  /*153b0*/  IMAD.MOV.U32 R12, RZ, RZ, 0x2 ;  /* 0x00000002ff0c7424 */ /* 0x000fe400078e00ff */
[----:B------:R-:W-:-:S07]  /*153c0*/  IMAD.MOV.U32 R10, RZ, RZ, R14 ;  /* 0x000000ffff0a7224 */ /* 0x000fce00078e000e */
[----:B------:R-:W-:Y:S05]  /*153d0*/  WARPSYNC.COLLECTIVE R15, `(.L_x_9347) ;  /* 0x000000000f087348 */ /* 0x000fea0003c00000 */
[----:B------:R0:W1:Y:S02]  /*153e0*/  SHFL.IDX P6, R14, R13, R12, R11 ;  /* 0x0000000c0d0e7389 */ /* 0x00006400000c000b */
[----:B01----:R-:W-:Y:S01]  /*153f0*/  ENDCOLLECTIVE ;  /* 0x000000000000791b */ /* 0x003fe20003800000 */
.L_x_9347:
        /* <DEDUP_REMOVED lines=14> */
.L_x_9348:
[----:B------:R-:W-:Y:S01]  /*154e0*/  IMAD.MOV.U32 R13, RZ, RZ, R24 ;  /* 0x000000ffff0d7224 */ /* 0x000fe200078e0018 */
[----:B------:R-:W-:Y:S02]  /*154f0*/  MOV R12, 0x3 ;  /* 0x00000003000c7802 */ /* 0x000fe40000000f00 */
[----:B------:R-:W-:-:S13]  /*15500*/  IADD3 R2, P2, R14, R5, RZ ;  /* 0x000000050e027210 */ /* 0x000fda0007f5e0ff */
[----:B------:R-:W-:Y:S05]  /*15510*/  WARPSYNC.COLLECTIVE R15, `(.L_x_9349) ;  /* 0x000000000f087348 */ /* 0x000fea0003c00000 */
[----:B------:R0:W1:Y:S02]  /*15520*/  SHFL.IDX P6, R14, R13, R12, R11 ;  /* 0x0000000c0d0e7389 */ /* 0x00006400000c000b */
[----:B01----:R-:W-:Y:S01]  /*15530*/  ENDCOLLECTIVE ;  /* 0x000000000000791b */ /* 0x003fe20003800000 */
.L_x_9349:
        /* <DEDUP_REMOVED lines=13> */
.L_x_9350:
[----:B------:R-:W-:Y:S02]  /*15610*/  IMAD.MOV.U32 R13, RZ, RZ, R24 ;  /* 0x000000ffff0d7224 */ /* 0x000fe400078e0018 */
[----:B------:R-:W-:Y:S01]  /*15620*/  IMAD.MOV.U32 R12, RZ, RZ, 0x4 ;  /* 0x00000004ff0c7424 */ /* 0x000fe200078e00ff */
[----:B------:R-:W-:-:S13]  /*15630*/  IADD3 R2, P2, R14, R5, RZ ;  /* 0x000000050e027210 */ /* 0x000fda0007f5e0ff */
[----:B------:R-:W-:Y:S05]  /*15640*/  WARPSYNC.COLLECTIVE R15, `(.L_x_9351) ;  /* 0x000000000f087348 */ /* 0x000fea0003c00000 */
[----:B------:R0:W1:Y:S02]  /*15650*/  SHFL.IDX P6, R14, R13, R12, R11 ;  /* 0x0000000c0d0e7389 */ /* 0x00006400000c000b */
[----:B01----:R-:W-:Y:S01]  /*15660*/  ENDCOLLECTIVE ;  /* 0x000000000000791b */ /* 0x003fe20003800000 */
.L_x_9351:
        /* <DEDUP_REMOVED lines=13> */
.L_x_9352:
[----:B------:R-:W-:Y:S02]  /*15740*/  IMAD.MOV.U32 R13, RZ, RZ, R24 ;  /* 0x000000ffff0d7224 */ /* 0x000fe400078e0018 */
[----:B------:R-:W-:Y:S02]  /*15750*/  IMAD.MOV.U32 R12, RZ, RZ, 0x5 ;  /* 0x00000005ff0c7424 */ /* 0x000fe400078e00ff */
[----:B------:R-:W-:-:S07]  /*15760*/  IMAD.MOV.U32 R10, RZ, RZ, R14 ;  /* 0x000000ffff0a7224 */ /* 0x000fce00078e000e */
[----:B------:R-:W-:Y:S05]  /*15770*/  WARPSYNC.COLLECTIVE R15, `(.L_x_9353) ;  /* 0x000000000f087348 */ /* 0x000fea0003c00000 */
[----:B------:R0:W1:Y:S02]  /*15780*/  SHFL.IDX P6, R14, R13, R12, R11 ;  /* 0x0000000c0d0e7389 */ /* 0x00006400000c000b */
[----:B01----:R-:W-:Y:S01]  /*15790*/  ENDCOLLECTIVE ;  /* 0x000000000000791b */ /* 0x003fe20003800000 */
.L_x_9353:
        /* <DEDUP_REMOVED lines=9> */
[----:B------:R-:W-:Y:S02]  /*15830*/  ISETP.LT.OR P4, PT, R6, 0x51, P0 ;  /* 0x000000510600780c */ /* 0x000fe40000781670 */
[----:B------:R-:W-:-:S11]  /*15840*/  MOV R7, R14 ;  /* 0x0000000e00077202 */ /* 0x000fd60000000f00 */
[----:B0-----:R-:W-:Y:S05]  /*15850*/  WARPSYNC.COLLECTIVE R15, `(.L_x_9354) ;  /* 0x000000000f087348 */ /* 0x001fea0003c00000 */
[----:B------:R1:W2:Y:S02]  /*15860*/  SHFL.IDX P6, R14, R13, R12, R11 ;  /* 0x0000000c0d0e7389 */ /* 0x0002a400000c000b */
[----:B012---:R-:W-:Y:S01]  /*15870*/  ENDCOLLECTIVE ;  /* 0x000000000000791b */ /* 0x007fe20003800000 */
.L_x_9354:
[----:B------:R-:W-:Y:S02]  /*15880*/  IMAD.MOV.U32 R13, RZ, RZ, R24 ;  /* 0x000000ffff0d7224 */ /* 0x000fe400078e0018 */
[----:B------:R-:W-:Y:S01]  /*15890*/  IMAD.MOV.U32 R12, RZ, RZ, 0x6 ;  /* 0x00000006ff0c7424 */ /* 0x000fe200078e00ff */
[----:B------:R-:W-:-:S13]  /*158a0*/  IADD3 R2, P2, R14, R5, RZ ;  /* 0x000000050e027210 */ /* 0x000fda0007f5e0ff */
[----:B------:R-:W-:Y:S05]  /*158b0*/  WARPSYNC.COLLECTIVE R15, `(.L_x_9355) ;  /* 0x000000000f087348 */ /* 0x000fea0003c00000 */
[----:B------:R0:W1:Y:S02]  /*158c0*/  SHFL.IDX P6, R14, R13, R12, R11 ;  /* 0x0000000c0d0e7389 */ /* 0x00006400000c000b */
[----:B01----:R-:W-:Y:S01]  /*158d0*/  ENDCOLLECTIVE ;  /* 0x000000000000791b */ /* 0x003fe20003800000 */
.L_x_9355:
        /* <DEDUP_REMOVED lines=13> */
.L_x_9356:
[----:B------:R-:W-:Y:S02]  /*159b0*/  IMAD.MOV.U32 R13, RZ, RZ, R24 ;  /* 0x000000ffff0d7224 */ /* 0x000fe400078e0018 */
[----:B------:R-:W-:Y:S02]  /*159c0*/  IMAD.MOV.U32 R12, RZ, RZ, 0x7 ;  /* 0x00000007ff0c7424 */ /* 0x000fe400078e00ff */
[----:B------:R-:W-:-:S07]  /*159d0*/  IMAD.MOV.U32 R10, RZ, RZ, R14 ;  /* 0x000000ffff0a7224 */ /* 0x000fce00078e000e */
[----:B------:R-:W-:Y:S05]  /*159e0*/  WARPSYNC.COLLECTIVE R15, `(.L_x_9357) ;  /* 0x000000000f087348 */ /* 0x000fea0003c00000 */
[----:B------:R0:W1:Y:S02]  /*159f0*/  SHFL.IDX P6, R14, R13, R12, R11 ;  /* 0x0000000c0d0e7389 */ /* 0x00006400000c000b */
[----:B01----:R-:W-:Y:S01]  /*15a00*/  ENDCOLLECTIVE ;  /* 0x000000000000791b */ /* 0x003fe20003800000 */
.L_x_9357:
        /* <DEDUP_REMOVED lines=12> */
.L_x_9358:
[----:B------:R-:W-:Y:S05]  /*15ad0*/  BRA `(.L_x_9359) ;  /* 0xffffffb400b87947 */ /* 0x000fea000383ffff */
.L_x_9237:
        /* <DEDUP_REMOVED lines=8> */
.L_x_9361:
[----:B------:R-:W-:Y:S05]  /*15b60*/  BSYNC B0 ;  /* 0x0000000000007941 */ /* 0x000fea0003800000 */
.L_x_9360:
        /* <DEDUP_REMOVED lines=9> */
.L_x_9362:
        /* <DEDUP_REMOVED lines=18> */
.L_x_9363:
[----:B------:R-:W-:Y:S02]  /*15d20*/  MOV R12, 0x2 ;  /* 0x00000002000c7802 */ /* 0x000fe40000000f00 */
[----:B------:R-:W-:-:S05]  /*15d30*/  SEL R7, R14, RZ, P1 ;  /* 0x000000ff0e077207 */ /* 0x000fca0000800000 */
[----:B------:R-:W-:-:S04]  /*15d40*/  IMAD.IADD R6, R4, 0x1, R7 ;  /* 0x0000000104067824 */ /* 0x000fc800078e0207 */
[----:B------:R-:W-:-:S07]  /*15d50*/  IMAD.MOV.U32 R13, RZ, RZ, R6 ;  /* 0x000000ffff0d7224 */ /* 0x000fce00078e0006 */
[----:B------:R-:W-:Y:S05]  /*15d60*/  WARPSYNC.COLLECTIVE R15, `(.L_x_9364) ;  /* 0x000000000f087348 */ /* 0x000fea0003c00000 */
[----:B------:R0:W1:Y:S02]  /*15d70*/  SHFL.UP P6, R14, R13, R12, R11 ;  /* 0x0400000c0d0e7389 */ /* 0x00006400000c000b */
[----:B01----:R-:W-:Y:S01]  /*15d80*/  ENDCOLLECTIVE ;  /* 0x000000000000791b */ /* 0x003fe20003800000 */
.L_x_9364:
[----:B------:R-:W-:Y:S01]  /*15d90*/  IMAD.MOV.U32 R12, RZ, RZ, 0x4 ;  /* 0x00000004ff0c7424 */ /* 0x000fe200078e00ff */
[----:B------:R-:W-:-:S05]  /*15da0*/  SEL R7, R14, RZ, P2 ;  /* 0x000000ff0e077207 */ /* 0x000fca0001000000 */
[----:B------:R-:W-:-:S04]  /*15db0*/  IMAD.IADD R7, R6, 0x1, R7 ;  /* 0x0000000106077824 */ /* 0x000fc800078e0207 */
[----:B------:R-:W-:-:S07]  /*15dc0*/  IMAD.MOV.U32 R13, RZ, RZ, R7 ;  /* 0x000000ffff0d7224 */ /* 0x000fce00078e0007 */
[----:B------:R-:W-:Y:S05]  /*15dd0*/  WARPSYNC.COLLECTIVE R15, `(.L_x_9365) ;  /* 0x000000000f087348 */ /* 0x000fea0003c00000 */
[----:B------:R0:W1:Y:S02]  /*15de0*/  SHFL.UP P6, R14, R13, R12, R11 ;  /* 0x0400000c0d0e7389 */ /* 0x00006400000c000b */
[----:B01----:R-:W-:Y:S01]  /*15df0*/  ENDCOLLECTIVE ;  /* 0x000000000000791b */ /* 0x003fe20003800000 */
.L_x_9365:
[----:B------:R-:W-:Y:S02]  /*15e00*/  MOV R12, 0x8 ;  /* 0x00000008000c7802 */ /* 0x000fe40000000f00 */
[----:B------:R-:W-:-:S05]  /*15e10*/  SEL R2, R14, RZ, P3 ;  /* 0x000000ff0e027207 */ /* 0x000fca0001800000 */
[----:B------:R-:W-:-:S04]  /*15e20*/  IMAD.IADD R2, R7, 0x1, R2 ;  /* 0x0000000107027824 */ /* 0x000fc800078e0202 */
[----:B------:R-:W-:-:S07]  /*15e30*/  IMAD.MOV.U32 R13, RZ, RZ, R2 ;  /* 0x000000ffff0d7224 */ /* 0x000fce00078e0002 */
[----:B------:R-:W-:Y:S05]  /*15e40*/  WARPSYNC.COLLECTIVE R15, `(.L_x_9366) ;  /* 0x000000000f087348 */ /* 0x000fea0003c00000 */
[----:B------:R0:W1:Y:S02]  /*15e50*/  SHFL.UP P6, R14, R13, R12, R11 ;  /* 0x0400000c0d0e7389 */ /* 0x00006400000c000b */
[----:B01----:R-:W-:Y:S01]  /*15e60*/  ENDCOLLECTIVE ;  /* 0x000000000000791b */ /* 0x003fe20003800000 */
.L_x_9366:
[----:B------:R-:W-:Y:S01]  /*15e70*/  IMAD.MOV.U32 R12, RZ, RZ, 0x10 ;  /* 0x00000010ff0c7424 */ /* 0x000fe200078e00ff */
[----:B------:R-:W-:-:S05]  /*15e80*/  SEL R3, R14, RZ, P4 ;  /* 0x000000ff0e037207 */ /* 0x000fca0002000000 */
[----:B------:R-:W-:-:S04]  /*15e90*/  IMAD.IADD R3, R2, 0x1, R3 ;  /* 0x0000000102037824 */ /* 0x000fc800078e0203 */
[----:B------:R-:W-:-:S07]  /*15ea0*/  IMAD.MOV.U32 R13, RZ, RZ, R3 ;  /* 0x000000ffff0d7224 */ /* 0x000fce00078e0003 */
[----:B------:R-:W-:Y:S05]  /*15eb0*/  WARPSYNC.COLLECTIVE R15, `(.L_x_9367) ;  /* 0x000000000f087348 */ /* 0x000fea0003c00000 */
[----:B------:R0:W1:Y:S02]  /*15ec0*/  SHFL.UP P6, R14, R13, R12, R11 ;  /* 0x0400000c0d0e7389 */ /* 0x00006400000c000b */
[----:B01----:R-:W-:Y:S01]  /*15ed0*/  ENDCOLLECTIVE ;  /* 0x000000000000791b */ /* 0x003fe20003800000 */
.L_x_9367:
        /* <DEDUP_REMOVED lines=8> */
.L_x_9368:
[----:B------:R-:W-:Y:S05]  /*15f60*/  BRA `(.L_x_9369) ;  /* 0xffffffb400c47947 */ /* 0x000fea000383ffff */
.L_x_9242:
[----:B------:R-:W-:Y:S01]  /*15f70*/  BSSY B0, `(.L_x_9370) ;  /* 0x0000008000007945 */ /* 0x000fe20003800000 */
[----:B-----5:R-:W-:Y:S02]  /*15f80*/  IMAD.MOV.U32 R13, RZ, RZ, R4 ;  /* 0x000000ffff0d7224 */ /* 0x020fe400078e0004 */
[----:B------:R-:W-:Y:S02]  /*15f90*/  IMAD.MOV.U32 R12, RZ, RZ, 0x1 ;  /* 0x00000001ff0c7424 */ /* 0x000fe400078e00ff */
[----:B------:R-:W-:Y:S02]  /*15fa0*/  IMAD.MOV.U32 R11, RZ, RZ, RZ ;  /* 0x000000ffff0b7224 */ /* 0x000fe400078e00ff */
[----:B------:R-:W-:-:S07]  /*15fb0*/  IMAD.MOV.U32 R15, RZ, RZ, -0x1 ;  /* 0xffffffffff0f7424 */ /* 0x000fce00078e00ff */
[----:B01----:R-:W-:Y:S05]  /*15fc0*/  WARPSYNC.COLLECTIVE R15, `(.L_x_9371) ;  /* 0x000000000f087348 */ /* 0x003fea0003c00000 */
[----:B------:R2:W3:Y:S02]  /*15fd0*/  SHFL.UP P6, R14, R13, R12, R11 ;  /* 0x0400000c0d0e7389 */ /* 0x0004e400000c000b */
[----:B0123--:R-:W-:Y:S01]  /*15fe0*/  ENDCOLLECTIVE ;  /* 0x000000000000791b */ /* 0x00ffe20003800000 */
.L_x_9371:
[----:B------:R-:W-:Y:S05]  /*15ff0*/  BSYNC B0 ;  /* 0x0000000000007941 */ /* 0x000fea0003800000 */
.L_x_9370:
        /* <DEDUP_REMOVED lines=8> */
.L_x_9372:
[----:B------:R-:W-:Y:S02]  /*16080*/  MOV R12, 0x4 ;  /* 0x00000004000c7802 */ /* 0x000fe40000000f00 */
[----:B------:R-:W-:-:S05]  /*16090*/  SEL R0, R14, RZ, P2 ;  /* 0x000000ff0e007207 */ /* 0x000fca0001000000 */
[----:B------:R-:W-:-:S04]  /*160a0*/  IMAD.IADD R0, R13, 0x1, R0 ;  /* 0x000000010d007824 */ /* 0x000fc800078e0200 */
[----:B------:R-:W-:-:S07]  /*160b0*/  IMAD.MOV.U32 R13, RZ, RZ, R0 ;  /* 0x000000ffff0d7224 */ /* 0x000fce00078e0000 */
[----:B------:R-:W-:Y:S05]  /*160c0*/  WARPSYNC.COLLECTIVE R15, `(.L_x_9373) ;  /* 0x000000000f087348 */ /* 0x000fea0003c00000 */
[----:B------:R0:W1:Y:S02]  /*160d0*/  SHFL.UP P6, R14, R13, R12, R11 ;  /* 0x0400000c0d0e7389 */ /* 0x00006400000c000b */
[----:B01----:R-:W-:Y:S01]  /*160e0*/  ENDCOLLECTIVE ;  /* 0x000000000000791b */ /* 0x003fe20003800000 */
.L_x_9373:
[----:B------:R-:W-:Y:S01]  /*160f0*/  IMAD.MOV.U32 R12, RZ, RZ, 0x8 ;  /* 0x00000008ff0c7424 */ /* 0x000fe200078e00ff */
[----:B------:R-:W-:-:S05]  /*16100*/  SEL R3, R14, RZ, P3 ;  /* 0x000000ff0e037207 */ /* 0x000fca0001800000 */
[----:B------:R-:W-:-:S04]  /*16110*/  IMAD.IADD R2, R0, 0x1, R3 ;  /* 0x0000000100027824 */ /* 0x000fc800078e0203 */
[----:B------:R-:W-:-:S07]  /*16120*/  IMAD.MOV.U32 R13, RZ, RZ, R2 ;  /* 0x000000ffff0d7224 */ /* 0x000fce00078e0002 */
[----:B------:R-:W-:Y:S05]  /*16130*/  WARPSYNC.COLLECTIVE R15, `(.L_x_9374) ;  /* 0x000000000f087348 */ /* 0x000fea0003c00000 */
[----:B------:R0:W1:Y:S02]  /*16140*/  SHFL.UP P6, R14, R13, R12, R11 ;  /* 0x0400000c0d0e7389 */ /* 0x00006400000c000b */
[----:B01----:R-:W-:Y:S01]  /*16150*/  ENDCOLLECTIVE ;  /* 0x000000000000791b */ /* 0x003fe20003800000 */
.L_x_9374:
[----:B------:R-:W-:Y:S02]  /*16160*/  MOV R12, 0x10 ;  /* 0x00000010000c7802 */ /* 0x000fe40000000f00 */
[----:B------:R-:W-:-:S05]  /*16170*/  SEL R3, R14, RZ, P4 ;  /* 0x000000ff0e037207 */ /* 0x000fca0002000000 */
[----:B------:R-:W-:-:S04]  /*16180*/  IMAD.IADD R3, R2, 0x1, R3 ;  /* 0x0000000102037824 */ /* 0x000fc800078e0203 */
[----:B------:R-:W-:-:S07]  /*16190*/  IMAD.MOV.U32 R13, RZ, RZ, R3 ;  /* 0x000000ffff0d7224 */ /* 0x000fce00078e0003 */
[----:B------:R-:W-:Y:S05]  /*161a0*/  WARPSYNC.COLLECTIVE R15, `(.L_x_9375) ;  /* 0x000000000f087348 */ /* 0x000fea0003c00000 */
[----:B------:R0:W1:Y:S02]  /*161b0*/  SHFL.UP P6, R14, R13, R12, R11 ;  /* 0x0400000c0d0e7389 */ /* 0x00006400000c000b */
[----:B01----:R-:W-:Y:S01]  /*161c0*/  ENDCOLLECTIVE ;  /* 0x000000000000791b */ /* 0x003fe20003800000 */
.L_x_9375:
        /* <DEDUP_REMOVED lines=8> */
.L_x_9376:
[----:B------:R-:W-:Y:S05]  /*16250*/  BRA `(.L_x_9377) ;  /* 0xffffffb400a47947 */ /* 0x000fea000383ffff */
.L_x_9244:
[----:B------:R-:W-:Y:S01]  /*16260*/  BSSY B0, `(.L_x_9378) ;  /* 0x0000006000007945 */ /* 0x000fe20003800000 */
[----:B------:R-:W-:Y:S01]  /*16270*/  PLOP3.LUT P6, PT, P6, PT, PT, 0x8, 0x0 ;  /* 0x000000000000781c */ /* 0x000fe200037ce170 */
[----:B------:R-:W-:-:S12]  /*16280*/  IMAD.MOV.U32 R15, RZ, RZ, -0x1 ;  /* 0xffffffffff0f7424 */ /* 0x000fd800078e00ff */
[----:B0-----:R-:W-:Y:S05]  /*16290*/  WARPSYNC.COLLECTIVE R15, `(.L_x_9379) ;  /* 0x000000000f087348 */ /* 0x001fea0003c00000 */
[----:B------:R-:W-:Y:S01]  /*162a0*/  VOTE.ANY R14, PT, P6 ;  /* 0x00000000000e7806 */ /* 0x000fe200030e0100 */
[----:B0-----:R-:W-:Y:S06]  /*162b0*/  ENDCOLLECTIVE ;  /* 0x000000000000791b */ /* 0x001fec0003800000 */
.L_x_9379:
[----:B------:R-:W-:Y:S05]  /*162c0*/  BSYNC B0 ;  /* 0x0000000000007941 */ /* 0x000fea0003800000 */
.L_x_9378:
        /* <DEDUP_REMOVED lines=9> */
.L_x_9380:
[----:B------:R-:W-:Y:S01]  /*16360*/  MOV R4, R14 ;  /* 0x0000000e00047202 */ /* 0x000fe20000000f00 */
[----:B------:R-:W-:Y:S06]  /*16370*/  BRA `(.L_x_9381) ;  /* 0xffffffb400947947 */ /* 0x000fec000383ffff */
.L_x_9246:
[----:B------:R-:W-:Y:S01]  /*16380*/  BSSY B0, `(.L_x_9382) ;  /* 0x0000007000007945 */ /* 0x000fe20003800000 */
[----:B------:R-:W-:Y:S02]  /*16390*/  IMAD.MOV.U32 R13, RZ, RZ, R6 ;  /* 0x000000ffff0d7224 */ /* 0x000fe400078e0006 */
[----:B------:R-:W-:Y:S02]  /*163a0*/  IMAD.MOV.U32 R11, RZ, RZ, 0x1f ;  /* 0x0000001fff0b7424 */ /* 0x000fe400078e00ff */
[----:B------:R-:W-:-:S07]  /*163b0*/  IMAD.MOV.U32 R15, RZ, RZ, -0x1 ;  /* 0xffffffffff0f7424 */ /* 0x000fce00078e00ff */
[----:B012---:R-:W-:Y:S05]  /*163c0*/  WARPSYNC.COLLECTIVE R15, `(.L_x_9383) ;  /* 0x000000000f087348 */ /* 0x007fea0003c00000 */
[----:B------:R3:W4:Y:S02]  /*163d0*/  SHFL.IDX P6, R14, R13, R12, R11 ;  /* 0x0000000c0d0e7389 */ /* 0x00072400000c000b */
[----:B01234-:R-:W-:Y:S01]  /*163e0*/  ENDCOLLECTIVE ;  /* 0x000000000000791b */ /* 0x01ffe20003800000 */
.L_x_9383:
[----:B------:R-:W-:Y:S05]  /*163f0*/  BSYNC B0 ;  /* 0x0000000000007941 */ /* 0x000fea0003800000 */
.L_x_9382:
[----:B------:R-:W-:Y:S05]  /*16400*/  BRA `(.L_x_9245) ;  /* 0xffffffb4008c7947 */ /* 0x000fea000383ffff */
.L_x_9250:
[----:B0-----:R0:W3:Y:S02]  /*16410*/  SYNCS.PHASECHK.TRANS64.TRYWAIT P0, [R4+URZ+0x28820], R0 ;  /* 0x02882000040075a7 */ /* 0x0010e4000800017f */
[----:B---3--:R-:W-:Y:S05]  /*16420*/  @!P0 NANOSLEEP.SYNCS 0x989680 ;  /* 0x009896800000895d */ /* 0x008fea0003900000 */
[----:B------:R-:W3:Y:S02]  /*16430*/  @!P0 SYNCS.PHASECHK.TRANS64 P0, [R4+URZ+0x28820], R0 ;  /* 0x02882000040085a7 */ /* 0x000ee4000800007f */
[----:B---3--:R-:W-:Y:S05]  /*16440*/  @!P0 BRA `(.L_x_9250) ;  /* 0xfffffffc00f08947 */ /* 0x008fea000383ffff */
[----:B------:R-:W-:Y:S05]  /*16450*/  BRA `(.L_x_9384) ;  /* 0xffffffbc00047947 */ /* 0x000fea000383ffff */
.L_x_9251:
        /* <DEDUP_REMOVED lines=11> */
.L_x_9386:
[----:B------:R-:W-:Y:S05]  /*16510*/  BSYNC B0 ;  /* 0x0000000000007941 */ /* 0x000fea0003800000 */
.L_x_9385:
[----:B------:R-:W-:Y:S05]  /*16520*/  BRA `(.L_x_9387) ;  /* 0xffffffb800ec7947 */ /* 0x000fea000383ffff */
.L_x_9254:
[----:B------:R-:W-:Y:S01]  /*16530*/  BSSY B1, `(.L_x_9388) ;  /* 0x0000006000017945 */ /* 0x000fe20003800000 */
[----:B------:R-:W-:-:S07]  /*16540*/  IMAD.MOV.U32 R15, RZ, RZ, -0x1 ;  /* 0xffffffffff0f7424 */ /* 0x000fce00078e00ff */
[----:B012---:R-:W-:Y:S05]  /*16550*/  WARPSYNC.COLLECTIVE R15, `(.L_x_9389) ;  /* 0x000000000f0c7348 */ /* 0x007fea0003c00000 */
[----:B------:R-:W-:Y:S02]  /*16560*/  ELECT P6, UR62, PT ;  /* 0x00000000003e782f */ /* 0x000fe400038c0000 */
[----:B------:R-:W-:Y:S01]  /*16570*/  MOV R14, UR62 ;  /* 0x0000003e000e7c02 */ /* 0x000fe20008000f00 */
[----:B012---:R-:W-:Y:S10]  /*16580*/  ENDCOLLECTIVE ;  /* 0x000000000000791b */ /* 0x007ff40003800000 */
.L_x_9389:
[----:B------:R-:W-:Y:S05]  /*16590*/  BSYNC B1 ;  /* 0x0000000000017941 */ /* 0x000fea0003800000 */
.L_x_9388:
[----:B------:R-:W-:Y:S05]  /*165a0*/  BRA `(.L_x_9390) ;  /* 0xffffffb800e47947 */ /* 0x000fea000383ffff */
.L_x_9256:
[----:B0-----:R0:W3:Y:S02]  /*165b0*/  SYNCS.PHASECHK.TRANS64.TRYWAIT P1, [R5+URZ+0x28840], R0 ;  /* 0x02884000050075a7 */ /* 0x0010e4000802017f */
[----:B---3--:R-:W-:Y:S05]  /*165c0*/  @!P1 NANOSLEEP.SYNCS 0x989680 ;  /* 0x009896800000995d */ /* 0x008fea0003900000 */
[----:B------:R-:W3:Y:S02]  /*165d0*/  @!P1 SYNCS.PHASECHK.TRANS64 P1, [R5+URZ+0x28840], R0 ;  /* 0x02884000050095a7 */ /* 0x000ee4000802007f */
[----:B---3--:R-:W-:Y:S05]  /*165e0*/  @!P1 BRA `(.L_x_9256) ;  /* 0xfffffffc00f09947 */ /* 0x008fea000383ffff */
[----:B------:R-:W-:Y:S05]  /*165f0*/  BRA `(.L_x_9391) ;  /* 0xffffffbc00047947 */ /* 0x000fea000383ffff */
.L_x_9258:
[----:B---3--:R3:W4:Y:S02]  /*16600*/  SYNCS.PHASECHK.TRANS64.TRYWAIT P1, [R25+URZ+0x28840], R2 ;  /* 0x02884002190075a7 */ /* 0x008724000802017f */
[----:B----4-:R-:W-:Y:S05]  /*16610*/  @!P1 NANOSLEEP.SYNCS 0x989680 ;  /* 0x009896800000995d */ /* 0x010fea0003900000 */
[----:B------:R-:W4:Y:S02]  /*16620*/  @!P1 SYNCS.PHASECHK.TRANS64 P1, [R25+URZ+0x28840], R2 ;  /* 0x02884002190095a7 */ /* 0x000f24000802007f */
[----:B----4-:R-:W-:Y:S05]  /*16630*/  @!P1 BRA `(.L_x_9258) ;  /* 0xfffffffc00f09947 */ /* 0x010fea000383ffff */
[----:B------:R-:W-:Y:S05]  /*16640*/  BRA `(.L_x_9392) ;  /* 0xffffffbc00107947 */ /* 0x000fea000383ffff */
.L_x_9260:
[----:B----4-:R4:W0:Y:S02]  /*16650*/  SYNCS.PHASECHK.TRANS64.TRYWAIT P1, [R5+URZ+0x28860], R0 ;  /* 0x02886000050075a7 */ /* 0x010824000802017f */
[----:B0-----:R-:W-:Y:S05]  /*16660*/  @!P1 NANOSLEEP.SYNCS 0x989680 ;  /* 0x009896800000995d */ /* 0x001fea0003900000 */
[----:B------:R-:W0:Y:S02]  /*16670*/  @!P1 SYNCS.PHASECHK.TRANS64 P1, [R5+URZ+0x28860], R0 ;  /* 0x02886000050095a7 */ /* 0x000e24000802007f */
[----:B0-----:R-:W-:Y:S05]  /*16680*/  @!P1 BRA `(.L_x_9260) ;  /* 0xfffffffc00f09947 */ /* 0x001fea000383ffff */
[----:B------:R-:W-:Y:S05]  /*16690*/  BRA `(.L_x_9393) ;  /* 0xffffffbc000c7947 */ /* 0x000fea000383ffff */
.L_x_9394:
        /* <DEDUP_REMOVED lines=14> */
.L_x_15863:


//--------------------- .text._ZN7cutlass13device_kernelIN5flash11enable_sm90INS1_16FlashAttnFwdSm90INS1_25CollectiveMainloopFwdSm90ILi2EN4cute5tupleIJNS5_1CILi1EEES8_S8_EEENS6_IJNS7_ILi128EEESA_SA_EEELi128ENS_6half_tEfNS_4arch4Sm90ELb1ELb0ELb1ELb1ELb1ELb1ELb0ELb1ELb1ELb1ELb0ELb0EEENS1_21CollectiveEpilogueFwdISB_S9_SC_SE_Li256ELb1ELb1ELb0ELb0EEENS1_36VarlenDynamicPersistentTileSchedulerILi128ELi128ELi256ELi128ELb0ELb1ELb1ELb1ELb1ELb1EEEEEEEEEvNT_6ParamsE --------------------------
	.section	.text._ZN7cutlass13device_kernelIN5flash11enable_sm90INS1_16FlashAttnFwdSm90INS1_25CollectiveMainloopFwdSm90ILi2EN4cute5tupleIJNS5_1CILi1EEES8_S8_EEENS6_IJNS7_ILi128EEESA_SA_EEELi128ENS_6half_tEfNS_4arch4Sm90ELb1ELb0ELb1ELb1ELb1ELb1ELb0ELb1ELb1ELb1ELb0ELb0EEENS1_21CollectiveEpilogueFwdISB_S9_SC_SE_Li256ELb1ELb1ELb0ELb0EEENS1_36VarlenDynamicPersistentTileSchedulerILi128ELi128ELi256ELi128ELb0ELb1ELb1ELb1ELb1ELb1EEEEEEEEEvNT_6ParamsE,"ax",@progbits
	.align	128
.text._ZN7cutlass13device_kernelIN5flash11enable_sm90INS1_16FlashAttnFwdSm90INS1_25CollectiveMainloopFwdSm90ILi2EN4cute5tupleIJNS5_1CILi1EEES8_S8_EEENS6_IJNS7_ILi128EEESA_SA_EEELi128ENS_6half_tEfNS_4arch4Sm90ELb1ELb0ELb1ELb1ELb1ELb1ELb0ELb1ELb1ELb1ELb0ELb0EEENS1_21CollectiveEpilogueFwdISB_S9_SC_SE_Li256ELb1ELb1ELb0ELb0EEENS1_36VarlenDynamicPersistentTileSchedulerILi128ELi128ELi256ELi128ELb0ELb1ELb1ELb1ELb1ELb1EEEEEEEEEvNT_6ParamsE:
        .type           _ZN7cutlass13device_kernelIN5flash11enable_sm90INS1_16FlashAttnFwdSm90INS1_25CollectiveMainloopFwdSm90ILi2EN4cute5tupleIJNS5_1CILi1EEES8_S8_EEENS6_IJNS7_ILi128EEESA_SA_EEELi128ENS_6half_tEfNS_4arch4Sm90ELb1ELb0ELb1ELb1ELb1ELb1ELb0ELb1ELb1ELb1ELb0ELb0EEENS1_21CollectiveEpilogueFwdISB_S9_SC_SE_Li256ELb1ELb1ELb0ELb0EEENS1_36VarlenDynamicPersistentTileSchedulerILi128ELi128ELi256ELi128ELb0ELb1ELb1ELb1ELb1ELb1EEEEEEEEEvNT_6ParamsE,@function
        .size           _ZN7cutlass13device_kernelIN5flash11enable_sm90INS1_16FlashAttnFwdSm90INS1_25CollectiveMainloopFwdSm90ILi2EN4cute5tupleIJNS5_1CILi1EEES8_S8_EEENS6_IJNS7_ILi128EEESA_SA_EEELi128ENS_6half_tEfNS_4arch4Sm90ELb1ELb0ELb1ELb1ELb1ELb1ELb0ELb1ELb1ELb1ELb0ELb0EEENS1_21CollectiveEpilogueFwdISB_S9_SC_SE_Li256ELb1ELb1ELb0ELb0EEENS1_36VarlenDynamicPersistentTileSchedulerILi128ELi128ELi256ELi128ELb0ELb1ELb1ELb1ELb1ELb1EEEEEEEEEvNT_6ParamsE,(.L_x_15864 - _ZN7cutlass13device_kernelIN5flash11enable_sm90INS1_16FlashAttnFwdSm90INS1_25CollectiveMainloopFwdSm90ILi2EN4cute5tupleIJNS5_1CILi1EEES8_S8_EEENS6_IJNS7_ILi128EEESA_SA_EEELi128ENS_6half_tEfNS_4arch4Sm90ELb1ELb0ELb1ELb1ELb1ELb1ELb0ELb1ELb1ELb1ELb0ELb0EEENS1_21CollectiveEpilogueFwdISB_S9_SC_SE_Li256ELb1ELb1ELb0ELb0EEENS1_36VarlenDynamicPersistentTileSchedulerILi128ELi128ELi256ELi128ELb0ELb1ELb1ELb1ELb1ELb1EEEEEEEEEvNT_6ParamsE)
        .other          _ZN7cutlass13device_kernelIN5flash11enable_sm90INS1_16FlashAttnFwdSm90INS1_25CollectiveMainloopFwdSm90ILi2EN4cute5tupleIJNS5_1CILi1EEES8_S8_EEENS6_IJNS7_ILi128EEESA_SA_EEELi128ENS_6half_tEfNS_4arch4Sm90ELb1ELb0ELb1ELb1ELb1ELb1ELb0ELb1ELb1ELb1ELb0ELb0EEENS1_21CollectiveEpilogueFwdISB_S9_SC_SE_Li256ELb1ELb1ELb0ELb0EEENS1_36VarlenDynamicPersistentTileSchedulerILi128ELi128ELi256ELi128ELb0ELb1ELb1ELb1ELb1ELb1EEEEEEEEEvNT_6ParamsE,@"STO_CUDA_ENTRY STV_DEFAULT"
_ZN7cutlass13device_kernelIN5flash11enable_sm90INS1_16FlashAttnFwdSm90INS1_25CollectiveMainloopFwdSm90ILi2EN4cute5tupleIJNS5_1CILi1EEES8_S8_EEENS6_IJNS7_ILi128EEESA_SA_EEELi128ENS_6half_tEfNS_4arch4Sm90ELb1ELb0ELb1ELb1ELb1ELb1ELb0ELb1ELb1ELb1ELb0ELb0EEENS1_21CollectiveEpilogueFwdISB_S9_SC_SE_Li256ELb1ELb1ELb0ELb0EEENS1_36VarlenDynamicPersistentTileSchedulerILi128ELi128ELi256ELi128ELb0ELb1ELb1ELb1ELb1ELb1EEEEEEEEEvNT_6ParamsE:
        /* <DEDUP_REMOVED lines=18> */
.L_x_9396:
[----:B------:R-:W-:Y:S05]  /*0120*/  BSYNC B0 ;  /* 0x0000000000007941 */ /* 0x000fea0003800000 */
.L_x_9395:
        /* <DEDUP_REMOVED lines=41> */
.L_x_9397:
        /* <DEDUP_REMOVED lines=22> */
.L_x_9398:
        /* <DEDUP_REMOVED lines=18> */
.L_x_9399:
        /* <DEDUP_REMOVED lines=22> */
.L_x_9400:
        /* <DEDUP_REMOVED lines=22> */
.L_x_9401:
        /* <DEDUP_REMOVED lines=8> */
.L_x_9404:
        /* <DEDUP_REMOVED lines=19> */
[----:B------:R-:W-:Y:S02]  /*0ab0*/  R2UR UR40, R18 ;  /* 0x00000000122872ca */ /* 0x000fe400000e0000 */
[----:B------:R-:W-:Y:S02]  /*0ac0*/  CS2R R188, SRZ ;  /* 0x0000000000bc7805 */ /* 0x000fe4000001ff00 */
[----:B------:R-:W-:Y:S01]  /*0ad0*/  MOV R19, RZ ;  /* 0x000000ff00137202 */ /* 0x000fe20000000f00 */
[----:B------:R-:W-:Y:S01]  /*0ae0*/  IMAD.MOV.U32 R186, RZ, RZ, RZ ;  /* 0x000000ffffba7224 */ /* 0x000fe200078e00ff */
[----:B------:R-:W-:Y:S01]  /*0af0*/  SHF.R.S32.HI R3, RZ, 0x1f, R228 ;  /* 0x0000001fff037819 */ /* 0x000fe200000114e4 */
[----:B------:R-:W-:Y:S01]  /*0b00*/  ULOP3.LUT UR39, UR36, 0x1, URZ, 0xfc, !UPT ;  /* 0x0000000124277892 */ /* 0x000fe2000f8efc3f */
[----:B------:R-:W-:Y:S02]  /*0b10*/  UMOV UR37, URZ ;  /* 0x0000003f00257c82 */ /* 0x000fe40008000000 */
[----:B------:R-:W-:-:S02]  /*0b20*/  LEA.HI R5, R3, R228, RZ, 0x7 ;  /* 0x000000e403057211 */ /* 0x000fc400078f38ff */
[-C--:B------:R-:W-:Y:S02]  /*0b30*/  LEA.HI R2, R3, R228.reuse, RZ, 0x5 ;  /* 0x000000e403027211 */ /* 0x080fe400078f28ff */
[----:B------:R-:W-:Y:S01]  /*0b40*/  LOP3.LUT R213, R5, 0xffffff80, RZ, 0xc0, !PT ;  /* 0xffffff8005d57812 */ /* 0x000fe200078ec0ff */
[----:B------:R-:W-:Y:S01]  /*0b50*/  UIADD3 UR40, UR40, 0x10400, URZ ;  /* 0x0001040028287890 */ /* 0x000fe2000fffe03f */
[----:B------:R-:W-:Y:S01]  /*0b60*/  LEA.HI R0, R3, R228, RZ, 0x4 ;  /* 0x000000e403007211 */ /* 0x000fe200078f20ff */
[----:B------:R-:W-:Y:S01]  /*0b70*/  IMAD.SHL.U32 R2, R2, 0x20, RZ ;  /* 0x0000002002027824 */ /* 0x000fe200078e00ff */
[----:B------:R-:W-:Y:S02]  /*0b80*/  IADD3 R213, R228, -R213, RZ ;  /* 0x800000d5e4d57210 */ /* 0x000fe40007ffe0ff */
[----:B------:R-:W-:Y:S02]  /*0b90*/  LOP3.LUT R7, R0, 0x3fffff0, RZ, 0xc0, !PT ;  /* 0x03fffff000077812 */ /* 0x000fe400078ec0ff */
[----:B------:R-:W-:-:S02]  /*0ba0*/  SHF.R.S32.HI R4, RZ, 0x1f, R213 ;  /* 0x0000001fff047819 */ /* 0x000fc400000114d5 */
[----:B------:R-:W-:Y:S01]  /*0bb0*/  LOP3.LUT R2, R2, 0xfffffc00, RZ, 0xc0, !PT ;  /* 0xfffffc0002027812 */ /* 0x000fe200078ec0ff */
[----:B------:R-:W-:Y:S01]  /*0bc0*/  IMAD.IADD R7, R228, 0x1, -R7 ;  /* 0x00000001e4077824 */ /* 0x000fe200078e0a07 */
[----:B------:R-:W-:Y:S02]  /*0bd0*/  LEA.HI R6, R4, R213, RZ, 0x2 ;  /* 0x000000d504067211 */ /* 0x000fe400078f10ff */
[----:B------:R-:W-:Y:S02]  /*0be0*/  LEA.HI R10, R3, R228, RZ, 0x2 ;  /* 0x000000e4030a7211 */ /* 0x000fe400078f10ff */
[--C-:B------:R-:W-:Y:S02]  /*0bf0*/  SHF.R.S32.HI R8, RZ, 0x2, R6.reuse ;  /* 0x00000002ff087819 */ /* 0x100fe40000011406 */
[----:B------:R-:W-:Y:S02]  /*0c00*/  SHF.R.S32.HI R9, RZ, 0x1f, R6 ;  /* 0x0000001fff097819 */ /* 0x000fe40000011406 */
[----:B------:R-:W-:-:S02]  /*0c10*/  LOP3.LUT R13, R10, 0xfffffffc, RZ, 0xc0, !PT ;  /* 0xfffffffc0a0d7812 */ /* 0x000fc400078ec0ff */
[----:B------:R-:W-:Y:S02]  /*0c20*/  LEA.HI R9, R9, R8, RZ, 0x3 ;  /* 0x0000000809097211 */ /* 0x000fe400078f18ff */
[----:B------:R-:W-:Y:S01]  /*0c30*/  SHF.R.S32.HI R220, RZ, 0x7, R5 ;  /* 0x00000007ffdc7819 */ /* 0x000fe20000011405 */
[----:B------:R-:W-:Y:S01]  /*0c40*/  IMAD.IADD R13, R228, 0x1, -R13 ;  /* 0x00000001e40d7824 */ /* 0x000fe200078e0a0d */
[----:B------:R-:W-:Y:S01]  /*0c50*/  LOP3.LUT R11, R9, 0xfffffff8, RZ, 0xc0, !PT ;  /* 0xfffffff8090b7812 */ /* 0x000fe200078ec0ff */
[----:B------:R-:W-:Y:S01]  /*0c60*/  IMAD R9, R7, 0x40, R2 ;  /* 0x0000004007097824 */ /* 0x000fe200078e0202 */
[----:B------:R-:W-:Y:S02]  /*0c70*/  SHF.R.S32.HI R7, RZ, 0x4, R0 ;  /* 0x00000004ff077819 */ /* 0x000fe40000011400 */
[----:B------:R-:W-:Y:S02]  /*0c80*/  LEA.HI R187, R3, R228, RZ, 0x3 ;  /* 0x000000e403bb7211 */ /* 0x000fe400078f18ff */
[----:B------:R-:W-:-:S02]  /*0c90*/  LEA.HI R0, R0, R7, RZ, 0x1 ;  /* 0x0000000700007211 */ /* 0x000fc400078f08ff */
[----:B------:R-:W-:Y:S02]  /*0ca0*/  LEA.HI R4, R4, R213, RZ, 0x5 ;  /* 0x000000d504047211 */ /* 0x000fe400078f28ff */
[----:B------:R-:W-:Y:S02]  /*0cb0*/  LOP3.LUT R0, R0, 0x1ffffffe, RZ, 0xc0, !PT ;  /* 0x1ffffffe00007812 */ /* 0x000fe400078ec0ff */
[----:B------:R-:W-:Y:S02]  /*0cc0*/  LEA.HI R5, R5, R220, RZ, 0x1 ;  /* 0x000000dc05057211 */ /* 0x000fe400078f08ff */
[----:B------:R-:W-:Y:S01]  /*0cd0*/  LEA.HI R2, R13, R13, RZ, 0x1 ;  /* 0x0000000d0d027211 */ /* 0x000fe200078f08ff */
[----:B------:R-:W-:Y:S01]  /*0ce0*/  IMAD.IADD R0, R7, 0x1, -R0 ;  /* 0x0000000107007824 */ /* 0x000fe200078e0a00 */
[----:B------:R-:W-:Y:S02]  /*0cf0*/  IADD3 R11, R8, -R11, RZ ;  /* 0x8000000b080b7210 */ /* 0x000fe40007ffe0ff */
[----:B------:R-:W-:Y:S01]  /*0d00*/  SHF.R.S32.HI R4, RZ, 0x5, R4 ;  /* 0x00000005ff047819 */ /* 0x000fe20000011404 */
[----:B------:R-:W-:Y:S01]  /*0d10*/  IMAD R222, R0, 0x8, R9 ;  /* 0x0000000800de7824 */ /* 0x000fe200078e0209 */
[----:B------:R-:W-:-:S02]  /*0d20*/  LEA.HI R0, R3, R228, RZ, 0x6 ;  /* 0x000000e403007211 */ /* 0x000fc400078f30ff */
[----:B------:R-:W-:Y:S01]  /*0d30*/  LOP3.LUT R3, R187, 0xfffffff8, RZ, 0xc0, !PT ;  /* 0xfffffff8bb037812 */ /* 0x000fe200078ec0ff */
[----:B------:R-:W-:Y:S01]  /*0d40*/  IMAD R4, R4, 0x10, R11 ;  /* 0x0000001004047824 */ /* 0x000fe200078e020b */
[----:B------:R-:W-:Y:S01]  /*0d50*/  SHF.R.S32.HI R187, RZ, 0x3, R187 ;  /* 0x00000003ffbb7819 */ /* 0x000fe200000114bb */
[----:B------:R-:W-:Y:S01]  /*0d60*/  IMAD.SHL.U32 R0, R0, 0x8, RZ ;  /* 0x0000000800007824 */ /* 0x000fe200078e00ff */
[----:B------:R-:W-:Y:S01]  /*0d70*/  LOP3.LUT R5, R5, 0x3fffffe, RZ, 0xc0, !PT ;  /* 0x03fffffe05057812 */ /* 0x000fe200078ec0ff */
[----:B------:R-:W-:Y:S01]  /*0d80*/  IMAD.IADD R206, R228, 0x1, -R3 ;  /* 0x00000001e4ce7824 */ /* 0x000fe200078e0a03 */
[----:B------:R-:W-:Y:S01]  /*0d90*/  LOP3.LUT R2, R2, 0x1ffffffe, RZ, 0xc0, !PT ;  /* 0x1ffffffe02027812 */ /* 0x000fe200078ec0ff */
[C---:B------:R-:W-:Y:S01]  /*0da0*/  VIADD R219, R187.reuse, 0x20 ;  /* 0x00000020bbdb7836 */ /* 0x040fe20000000000 */
[C---:B------:R-:W-:Y:S01]  /*0db0*/  SHF.L.U32 R224, R187.reuse, 0x6, RZ ;  /* 0x00000006bbe07819 */ /* 0x040fe200000006ff */
[C---:B------:R-:W-:Y:S01]  /*0dc0*/  VIADD R217, R187.reuse, 0x60 ;  /* 0x00000060bbd97836 */ /* 0x040fe20000000000 */
[----:B------:R-:W-:Y:S01]  /*0dd0*/  IADD3 R5, R220, -R5, RZ ;  /* 0x80000005dc057210 */ /* 0x000fe20007ffe0ff */
[----:B------:R-:W-:Y:S01]  /*0de0*/  VIADD R218, R187, 0x40 ;  /* 0x00000040bbda7836 */ /* 0x000fe20000000000 */
[----:B------:R-:W-:Y:S01]  /*0df0*/  LOP3.LUT R201, R0, 0xfffffe00, RZ, 0xc0, !PT ;  /* 0xfffffe0000c97812 */ /* 0x000fe200078ec0ff */
[----:B------:R-:W-:Y:S01]  /*0e00*/  IMAD.IADD R204, R13, 0x1, -R2 ;  /* 0x000000010dcc7824 */ /* 0x000fe200078e0a02 */
[----:B------:R-:W-:Y:S01]  /*0e10*/  SHF.L.U32 R16, R206, 0x3, RZ ;  /* 0x00000003ce107819 */ /* 0x000fe200000006ff */
[----:B------:R-:W-:Y:S01]  /*0e20*/  IMAD R221, R5, 0x40, R4 ;  /* 0x0000004005dd7824 */ /* 0x000fe200078e0204 */
[----:B------:R-:W-:Y:S01]  /*0e30*/  LOP3.LUT R3, R224, 0x1c0, RZ, 0xc0, !PT ;  /* 0x000001c0e0037812 */ /* 0x000fe200078ec0ff */
[----:B------:R-:W-:Y:S01]  /*0e40*/  IMAD.SHL.U32 R196, R219, 0x40, RZ ;  /* 0x00000040dbc47824 */ /* 0x000fe200078e00ff */
[----:B------:R-:W-:Y:S01]  /*0e50*/  SHF.R.S32.HI R0, RZ, 0x1f, R219 ;  /* 0x0000001fff007819 */ /* 0x000fe200000114db */
[----:B------:R-:W-:Y:S01]  /*0e60*/  IMAD.SHL.U32 R195, R218, 0x40, RZ ;  /* 0x00000040dac37824 */ /* 0x000fe200078e00ff */
[----:B------:R-:W-:Y:S01]  /*0e70*/  SHF.R.S32.HI R2, RZ, 0x1f, R217 ;  /* 0x0000001fff027819 */ /* 0x000fe200000114d9 */
[----:B------:R-:W-:Y:S01]  /*0e80*/  IMAD.SHL.U32 R194, R217, 0x40, RZ ;  /* 0x00000040d9c27824 */ /* 0x000fe200078e00ff */
[----:B------:R-:W-:Y:S01]  /*0e90*/  SHF.R.S32.HI R5, RZ, 0x1f, R218 ;  /* 0x0000001fff057819 */ /* 0x000fe200000114da */
[----:B------:R-:W-:Y:S01]  /*0ea0*/  IMAD R204, R204, 0x8, R221 ;  /* 0x00000008cccc7824 */ /* 0x000fe200078e02dd */
[----:B------:R-:W-:-:S02]  /*0eb0*/  SHF.R.U32.HI R200, RZ, 0x3, R3 ;  /* 0x00000003ffc87819 */ /* 0x000fc40000011603 */
[----:B------:R-:W-:Y:S02]  /*0ec0*/  LOP3.LUT R205, R3, 0x38, R16, 0xf8, !PT ;  /* 0x0000003803cd7812 */ /* 0x000fe400078ef810 */
[----:B------:R-:W-:Y:S02]  /*0ed0*/  LEA.HI R0, R0, R219, RZ, 0x3 ;  /* 0x000000db00007211 */ /* 0x000fe400078f18ff */
[----:B------:R-:W-:Y:S01]  /*0ee0*/  LEA.HI R3, R2, R217, RZ, 0x3 ;  /* 0x000000d902037211 */ /* 0x000fe200078f18ff */
[----:B------:R-:W-:Y:S01]  /*0ef0*/  VIADD R2, R16, 0x40 ;  /* 0x0000004010027836 */ /* 0x000fe20000000000 */
        /* <DEDUP_REMOVED lines=33> */
.L_x_9626:
[----:B0---4-:R-:W0:Y:S02]  /*1110*/  LDC.64 R4, c[0x0][0xc88] ;  /* 0x00032200ff047b82 */ /* 0x011e240000000a00 */
[----:B0-----:R-:W-:-:S05]  /*1120*/  IMAD.WIDE R4, R43, 0x4, R4 ;  /* 0x000000042b047825 */ /* 0x001fca00078e0204 */
[----:B--2---:R-:W2:Y:S01]  /*1130*/  LDG.E R210, desc[UR42][R4.64] ;  /* 0x0000002a04d27981 */ /* 0x004ea2000c1e1900 */
[----:B------:R-:W-:Y:S05]  /*1140*/  YIELD ;  /* 0x0000000000007946 */ /* 0x000fea0003800000 */
[----:B------:R-:W-:Y:S01]  /*1150*/  ULDC.64 UR4, c[0x0][0xa28] ;  /* 0x00028a0000047ab9 */ /* 0x000fe20000000a00 */
[----:B------:R-:W-:Y:S01]  /*1160*/  ULDC.64 UR8, c[0x0][0xa18] ;  /* 0x0002860000087ab9 */ /* 0x000fe20000000a00 */
[----:B------:R-:W-:Y:S01]  /*1170*/  ISETP.NE.U32.AND P1, PT, RZ, UR4, PT ;  /* 0x00000004ff007c0c */ /* 0x000fe2000bf25070 */
[----:B------:R-:W-:Y:S01]  /*1180*/  ULDC.64 UR6, c[0x0][0xa08] ;  /* 0x0002820000067ab9 */ /* 0x000fe20000000a00 */
[----:B------:R-:W-:Y:S01]  /*1190*/  IMAD.MOV.U32 R0, RZ, RZ, RZ ;  /* 0x000000ffff007224 */ /* 0x000fe200078e00ff */
[----:B------:R-:W-:Y:S01]  /*11a0*/  ISETP.NE.U32.AND P0, PT, RZ, UR6, PT ;  /* 0x00000006ff007c0c */ /* 0x000fe2000bf05070 */
[----:B------:R-:W-:Y:S01]  /*11b0*/  IMAD.MOV.U32 R30, RZ, RZ, RZ ;  /* 0x000000ffff1e7224 */ /* 0x000fe200078e00ff */
[----:B------:R-:W-:-:S02]  /*11c0*/  ISETP.NE.AND.EX P1, PT, RZ, UR5, PT, P1 ;  /* 0x00000005ff007c0c */ /* 0x000fc4000bf25310 */
[----:B------:R-:W-:Y:S02]  /*11d0*/  ISETP.NE.AND.EX P0, PT, RZ, UR7, PT, P0 ;  /* 0x00000007ff007c0c */ /* 0x000fe4000bf05300 */
[----:B--2---:R-:W-:-:S09]  /*11e0*/  SHF.R.S32.HI R211, RZ, 0x1f, R210 ;  /* 0x0000001fffd37819 */ /* 0x004fd200000114d2 */
[C---:B------:R-:W-:Y:S02]  /*11f0*/  @P1 LEA R6, P2, R210.reuse, UR4, 0x2 ;  /* 0x00000004d2061c11 */ /* 0x040fe4000f8410ff */
[C---:B------:R-:W-:Y:S02]  /*1200*/  SHF.L.U32 R208, R210.reuse, 0x2, RZ ;  /* 0x00000002d2d07819 */ /* 0x040fe400000006ff */
[C-C-:B------:R-:W-:Y:S02]  /*1210*/  @P1 LEA.HI.X R7, R210.reuse, UR5, R211.reuse, 0x2, P2 ;  /* 0x00000005d2071c11 */ /* 0x140fe400090f14d3 */
[----:B------:R-:W-:Y:S01]  /*1220*/  ISETP.NE.U32.AND P2, PT, RZ, UR8, PT ;  /* 0x00000008ff007c0c */ /* 0x000fe2000bf45070 */
[----:B------:R-:W-:Y:S01]  /*1230*/  ULDC UR4, c[0x0][0x288] ;  /* 0x0000a20000047ab9 */ /* 0x000fe20000000800 */
[----:B------:R-:W-:Y:S01]  /*1240*/  SHF.L.U64.HI R209, R210, 0x2, R211 ;  /* 0x00000002d2d17819 */ /* 0x000fe200000102d3 */
[----:B------:R0:W5:Y:S01]  /*1250*/  @P1 LDG.E R0, desc[UR42][R6.64] ;  /* 0x0000002a06001981 */ /* 0x000162000c1e1900 */
[----:B------:R-:W-:-:S02]  /*1260*/  ISETP.NE.AND.EX P2, PT, RZ, UR9, PT, P2 ;  /* 0x00000009ff007c0c */ /* 0x000fc4000bf45320 */
[----:B------:R-:W-:Y:S01]  /*1270*/  IADD3 R8, P3, R208, UR6, RZ ;  /* 0x00000006d0087c10 */ /* 0x000fe2000ff7e0ff */
[----:B------:R-:W-:Y:S01]  /*1280*/  IMAD.U32 R192, RZ, RZ, UR4 ;  /* 0x00000004ffc07e24 */ /* 0x000fe2000f8e00ff */
[----:B------:R-:W-:Y:S02]  /*1290*/  ULDC.64 UR4, c[0x0][0x418] ;  /* 0x0001060000047ab9 */ /* 0x000fe40000000a00 */
[----:B------:R-:W-:-:S05]  /*12a0*/  IADD3.X R9, R209, UR7, RZ, P3, !PT ;  /* 0x00000007d1097c10 */ /* 0x000fca0009ffe4ff */
[----:B------:R0:W5:Y:S02]  /*12b0*/  @P0 LDG.E R30, desc[UR42][R8.64] ;  /* 0x0000002a081e0981 */ /* 0x000164000c1e1900 */
        /* <DEDUP_REMOVED lines=23> */
.L_x_9406:
[----:B------:R-:W-:Y:S01]  /*1430*/  ULDC.64 UR4, c[0x0][0xa20] ;  /* 0x0002880000047ab9 */ /* 0x000fe20000000a00 */
[----:B------:R-:W-:Y:S02]  /*1440*/  MOV R207, R42 ;  /* 0x0000002a00cf7202 */ /* 0x000fe40000000f00 */
[----:B------:R-:W-:-:S04]  /*1450*/  ISETP.NE.U32.AND P1, PT, RZ, UR4, PT ;  /* 0x00000004ff007c0c */ /* 0x000fc8000bf25070 */
[----:B------:R-:W-:-:S13]  /*1460*/  ISETP.NE.AND.EX P1, PT, RZ, UR5, PT, P1 ;  /* 0x00000005ff007c0c */ /* 0x000fda000bf25310 */
[----:B------:R-:W-:Y:S05]  /*1470*/  @!P1 BRA `(.L_x_9407) ;  /* 0x0000000000109947 */ /* 0x000fea0003800000 */
[----:B------:R-:W-:-:S04]  /*1480*/  IADD3 R4, P0, R208, UR4, RZ ;  /* 0x00000004d0047c10 */ /* 0x000fc8000ff1e0ff */
[----:B------:R-:W-:-:S05]  /*1490*/  IADD3.X R5, R209, UR5, RZ, P0, !PT ;  /* 0x00000005d1057c10 */ /* 0x000fca00087fe4ff */
[----:B------:R0:W5:Y:S01]  /*14a0*/  LDG.E R29, desc[UR42][R4.64] ;  /* 0x0000002a041d7981 */ /* 0x000162000c1e1900 */
[----:B------:R-:W-:Y:S05]  /*14b0*/  BRA `(.L_x_9408) ;  /* 0x0000000000107947 */ /* 0x000fea0003800000 */
.L_x_9407:
[----:B------:R-:W-:Y:S05]  /*14c0*/  @!P0 BRA `(.L_x_9408) ;  /* 0x00000000000c8947 */ /* 0x000fea0003800000 */
[----:B------:R-:W2:Y:S04]  /*14d0*/  LDG.E R4, desc[UR42][R8.64] ;  /* 0x0000002a08047981 */ /* 0x000ea8000c1e1900 */
[----:B------:R-:W2:Y:S02]  /*14e0*/  LDG.E R29, desc[UR42][R8.64+0x4] ;  /* 0x0000042a081d7981 */ /* 0x000ea4000c1e1900 */
[----:B--2---:R-:W-:-:S07]  /*14f0*/  IMAD.IADD R29, R29, 0x1, -R4 ;  /* 0x000000011d1d7824 */ /* 0x004fce00078e0a04 */
.L_x_9408:
        /* <DEDUP_REMOVED lines=16> */
[----:B------:R-:W-:-:S05]  /*1600*/  IMAD.SHL.U32 R191, R41, 0x80, RZ ;  /* 0x0000008029bf7824 */ /* 0x000fca00078e00ff */
[----:B0-----:R-:W-:-:S07]  /*1610*/  IADD3 R4, R191, 0x7f, RZ ;  /* 0x0000007fbf047810 */ /* 0x001fce0007ffe0ff */
[----:B------:R-:W0:Y:S08]  /*1620*/  @P1 LDC R9, c[0x0][0x44c] ;  /* 0x00011300ff091b82 */ /* 0x000e300000000800 */
[----:B------:R-:W1:Y:S01]  /*1630*/  @P1 LDC R5, c[0x0][0x450] ;  /* 0x00011400ff051b82 */ /* 0x000e620000000800 */
[----:B--2---:R-:W-:Y:S02]  /*1640*/  @P0 IMAD.IADD R25, R8, 0x1, -R3 ;  /* 0x0000000108190824 */ /* 0x004fe400078e0a03 */
[----:B------:R-:W-:-:S02]  /*1650*/  IMAD.IADD R8, R29, 0x1, -R0 ;  /* 0x000000011d087824 */ /* 0x000fc400078e0a00 */
[----:B0-----:R-:W-:-:S04]  /*1660*/  @P1 IMAD.HI.U32 R0, R4, R9, RZ ;  /* 0x0000000904001227 */ /* 0x001fc800078e00ff */
[----:B------:R-:W-:Y:S01]  /*1670*/  IMAD.IADD R193, R8, 0x1, R25 ;  /* 0x0000000108c17824 */ /* 0x000fe200078e0219 */
[----:B-1----:R-:W-:Y:S01]  /*1680*/  @P1 SHF.R.U32.HI R4, RZ, R5, R0 ;  /* 0x00000005ff041219 */ /* 0x002fe20000011600 */
[----:B------:R-:W-:-:S03]  /*1690*/  IMAD.MOV R27, RZ, RZ, -R8 ;  /* 0x000000ffff1b7224 */ /* 0x000fc600078e0a08 */
[C---:B------:R-:W-:Y:S02]  /*16a0*/  IADD3 R95, R193.reuse, 0x80, -R192 ;  /* 0x00000080c15f7810 */ /* 0x040fe40007ffe8c0 */
[----:B------:R-:W-:Y:S02]  /*16b0*/  IADD3 R0, R193, 0x7f, RZ ;  /* 0x0000007fc1007810 */ /* 0x000fe40007ffe0ff */
[----:B------:R-:W-:Y:S01]  /*16c0*/  VIMNMX R27, RZ, R27, !PT ;  /* 0x0000001bff1b7248 */ /* 0x000fe20007fe0100 */
[----:B------:R-:W-:Y:S01]  /*16d0*/  IMAD.IADD R4, R95, 0x1, R4 ;  /* 0x000000015f047824 */ /* 0x000fe200078e0204 */
[----:B------:R-:W-:-:S04]  /*16e0*/  SHF.R.S32.HI R3, RZ, 0x1f, R0 ;  /* 0x0000001fff037819 */ /* 0x000fc80000011400 */
[----:B------:R-:W-:Y:S02]  /*16f0*/  SHF.R.S32.HI R5, RZ, 0x1f, R4 ;  /* 0x0000001fff057819 */ /* 0x000fe40000011404 */
[----:B------:R-:W-:Y:S02]  /*1700*/  LEA.HI R3, R3, R0, RZ, 0x7 ;  /* 0x0000000003037211 */ /* 0x000fe400078f38ff */
[----:B------:R-:W-:Y:S02]  /*1710*/  LEA.HI R5, R5, R4, RZ, 0x7 ;  /* 0x0000000405057211 */ /* 0x000fe400078f38ff */
[----:B------:R-:W-:Y:S02]  /*1720*/  SHF.R.S32.HI R96, RZ, 0x7, R3 ;  /* 0x00000007ff607819 */ /* 0x000fe40000011403 */
[----:B------:R-:W-:-:S04]  /*1730*/  SHF.R.S32.HI R5, RZ, 0x7, R5 ;  /* 0x00000007ff057819 */ /* 0x000fc80000011405 */
[----:B------:R-:W-:-:S05]  /*1740*/  VIMNMX R5, R96, R5, PT ;  /* 0x0000000560057248 */ /* 0x000fca0003fe0100 */
[----:B------:R-:W-:-:S05]  /*1750*/  IMAD R0, R5, 0x80, -R8 ;  /* 0x0000008005007824 */ /* 0x000fca00078e0a08 */
[----:B------:R-:W-:-:S04]  /*1760*/  VIMNMX R0, R0, R25, PT ;  /* 0x0000001900007248 */ /* 0x000fc80003fe0100 */
[----:B------:R-:W-:Y:S02]  /*1770*/  ISETP.GT.AND P0, PT, R0, R27, PT ;  /* 0x0000001b0000720c */ /* 0x000fe40003f04270 */
[----:B------:R-:W-:-:S05]  /*1780*/  SHF.R.U32.HI R27, RZ, 0x7, R27 ;  /* 0x00000007ff1b7819 */ /* 0x000fca000001161b */
[----:B------:R-:W-:-:S06]  /*1790*/  IMAD.MOV.U32 R28, RZ, RZ, R27 ;  /* 0x000000ffff1c7224 */ /* 0x000fcc00078e001b */
[----:B------:R-:W-:-:S04]  /*17a0*/  @P0 IADD3 R0, R0, 0x7f, RZ ;  /* 0x0000007f00000810 */ /* 0x000fc80007ffe0ff */
[----:B------:R-:W-:-:S04]  /*17b0*/  @P0 SHF.R.S32.HI R3, RZ, 0x1f, R0 ;  /* 0x0000001fff030819 */ /* 0x000fc80000011400 */
[----:B------:R-:W-:-:S04]  /*17c0*/  @P0 LEA.HI R3, R3, R0, RZ, 0x7 ;  /* 0x0000000003030211 */ /* 0x000fc800078f38ff */
[----:B------:R-:W-:Y:S02]  /*17d0*/  @P0 SHF.R.S32.HI R28, RZ, 0x7, R3 ;  /* 0x00000007ff1c0819 */ /* 0x000fe40000011403 */
[----:B------:R-:W-:Y:S02]  /*17e0*/  PLOP3.LUT P0, PT, PT, PT, PT, 0x80, 0x0 ;  /* 0x000000000000781c */ /* 0x000fe40003f0f070 */
[----:B------:R-:W-:-:S13]  /*17f0*/  ISETP.GT.AND P1, PT, R28, R27, PT ;  /* 0x0000001b1c00720c */ /* 0x000fda0003f24270 */
[----:B---3--:R-:W-:Y:S05]  /*1800*/  @!P1 BRA `(.L_x_9409) ;  /* 0x0000006800449947 */ /* 0x008fea0003800000 */
        /* <DEDUP_REMOVED lines=20> */
.L_x_9411:
[----:B------:R-:W-:Y:S05]  /*1950*/  BSYNC B6 ;  /* 0x0000000000067941 */ /* 0x000fea0003800000 */
.L_x_9410:
        /* <DEDUP_REMOVED lines=20> */
.L_x_9413:
[----:B------:R-:W-:Y:S05]  /*1aa0*/  BSYNC B6 ;  /* 0x0000000000067941 */ /* 0x000fea0003800000 */
.L_x_9412:
        /* <DEDUP_REMOVED lines=11> */
[----:B-----5:R-:W-:Y:S01]  /*1b60*/  SHF.R.S32.HI R13, RZ, 0x1f, R24 ;  /* 0x0000001fff0d7819 */ /* 0x020fe20000011418 */
[----:B------:R-:W0:Y:S01]  /*1b70*/  S2R R38, SR_TID.X ;  /* 0x0000000000267919 */ /* 0x000e220000002100 */
[----:B------:R-:W-:Y:S01]  /*1b80*/  SEL R3, R37, RZ, P0 ;  /* 0x000000ff25037207 */ /* 0x000fe20000000000 */
[-C--:B-1----:R-:W-:Y:S01]  /*1b90*/  IMAD R10, R223, R34.reuse, RZ ;  /* 0x00000022df0a7224 */ /* 0x082fe200078e02ff */
[C-C-:B------:R-:W-:Y:S01]  /*1ba0*/  SHF.L.U64.HI R29, R34.reuse, 0x5, R35.reuse ;  /* 0x00000005221d7819 */ /* 0x140fe20000010223 */
[C---:B------:R-:W-:Y:S01]  /*1bb0*/  IMAD.SHL.U32 R33, R34.reuse, 0x40, RZ ;  /* 0x0000004022217824 */ /* 0x040fe200078e00ff */
[----:B------:R-:W-:Y:S01]  /*1bc0*/  SHF.L.U64.HI R30, R34, 0x6, R35 ;  /* 0x00000006221e7819 */ /* 0x000fe20000010223 */
[----:B------:R-:W-:Y:S01]  /*1bd0*/  IMAD.IADD R3, R16, 0x1, R3 ;  /* 0x0000000110037824 */ /* 0x000fe200078e0203 */
[C---:B------:R-:W-:Y:S01]  /*1be0*/  SHF.L.U64.HI R31, R34.reuse, 0x7, R35 ;  /* 0x00000007221f7819 */ /* 0x040fe20000010223 */
[----:B---3--:R-:W-:Y:S01]  /*1bf0*/  IMAD.WIDE.U32 R4, R187, R34, R22 ;  /* 0x00000022bb047225 */ /* 0x008fe200078e0016 */
[----:B------:R-:W-:-:S03]  /*1c00*/  SHF.L.U32 R32, R34, 0x5, RZ ;  /* 0x0000000522207819 */ /* 0x000fc600000006ff */
[----:B--2---:R-:W-:-:S04]  /*1c10*/  IMAD.WIDE.U32 R6, R187, R14, R22 ;  /* 0x0000000ebb067225 */ /* 0x004fc800078e0016 */
[C---:B------:R-:W-:Y:S02]  /*1c20*/  IMAD R89, R187.reuse, R35, R10 ;  /* 0x00000023bb597224 */ /* 0x040fe400078e020a */
[----:B------:R-:W-:-:S04]  /*1c30*/  IMAD.WIDE.U32 R10, R187, R34, R16 ;  /* 0x00000022bb0a7225 */ /* 0x000fc800078e0010 */
[----:B------:R-:W-:Y:S01]  /*1c40*/  IMAD.MOV.U32 R82, RZ, RZ, R6 ;  /* 0x000000ffff527224 */ /* 0x000fe200078e0006 */
[----:B------:R-:W-:Y:S01]  /*1c50*/  SHF.R.S32.HI R6, RZ, 0x1f, R3 ;  /* 0x0000001fff067819 */ /* 0x000fe20000011403 */
[-C--:B------:R-:W-:Y:S02]  /*1c60*/  IMAD R8, R223, R14.reuse, RZ ;  /* 0x0000000edf087224 */ /* 0x080fe400078e02ff */
[----:B------:R-:W-:Y:S02]  /*1c70*/  IMAD.IADD R87, R5, 0x1, R89 ;  /* 0x0000000105577824 */ /* 0x000fe400078e0259 */
[----:B------:R-:W-:Y:S01]  /*1c80*/  IMAD.IADD R89, R89, 0x1, R11 ;  /* 0x0000000159597824 */ /* 0x000fe200078e020b */
[----:B------:R-:W-:Y:S01]  /*1c90*/  LEA.HI R11, R6, R3, RZ, 0x3 ;  /* 0x00000003060b7211 */ /* 0x000fe200078f18ff */
[C---:B------:R-:W-:Y:S01]  /*1ca0*/  IMAD R85, R187.reuse, R15, R8 ;  /* 0x0000000fbb557224 */ /* 0x040fe200078e0208 */
[----:B0-----:R-:W-:Y:S01]  /*1cb0*/  SHF.R.U32.HI R38, RZ, 0x7, R38 ;  /* 0x00000007ff267819 */ /* 0x001fe20000011626 */
[----:B------:R-:W-:Y:S01]  /*1cc0*/  IMAD.WIDE.U32 R8, R187, R14, R16 ;  /* 0x0000000ebb087225 */ /* 0x000fe200078e0010 */
[----:B------:R-:W-:-:S02]  /*1cd0*/  LOP3.LUT R5, R195, 0x38, R11, 0xf8, !PT ;  /* 0x00000038c3057812 */ /* 0x000fc400078ef80b */
[----:B------:R-:W-:Y:S01]  /*1ce0*/  ISETP.NE.AND P6, PT, R38, 0x1, PT ;  /* 0x000000012600780c */ /* 0x000fe20003fc5270 */
[----:B------:R-:W-:Y:S01]  /*1cf0*/  IMAD.MOV.U32 R86, RZ, RZ, R4 ;  /* 0x000000ffff567224 */ /* 0x000fe200078e0004 */
[----:B------:R-:W-:Y:S01]  /*1d00*/  LEA.HI R4, R6, R3, RZ, 0x6 ;  /* 0x0000000306047211 */ /* 0x000fe200078f30ff */
[----:B------:R-:W-:Y:S01]  /*1d10*/  IMAD.IADD R83, R7, 0x1, R85 ;  /* 0x0000000107537824 */ /* 0x000fe200078e0255 */
[----:B------:R-:W-:Y:S01]  /*1d20*/  LOP3.LUT R3, R11, 0x38, RZ, 0xc0, !PT ;  /* 0x000000380b037812 */ /* 0x000fe200078ec0ff */
[----:B------:R-:W-:Y:S01]  /*1d30*/  IMAD.MOV.U32 R88, RZ, RZ, R10 ;  /* 0x000000ffff587224 */ /* 0x000fe200078e000a */
[----:B------:R-:W-:Y:S01]  /*1d40*/  IADD3 R85, R85, R9, RZ ;  /* 0x0000000955557210 */ /* 0x000fe20007ffe0ff */
[C---:B------:R-:W-:Y:S01]  /*1d50*/  IMAD R9, R13.reuse, R14, RZ ;  /* 0x0000000e0d097224 */ /* 0x040fe200078e02ff */
[----:B------:R-:W-:Y:S01]  /*1d60*/  MOV R84, R8 ;  /* 0x0000000800547202 */ /* 0x000fe20000000f00 */
[----:B------:R-:W-:Y:S01]  /*1d70*/  IMAD R13, R13, R34, RZ ;  /* 0x000000220d0d7224 */ /* 0x000fe200078e02ff */
[----:B------:R-:W-:Y:S01]  /*1d80*/  SHF.L.U32 R4, R4, 0x7, RZ ;  /* 0x0000000704047819 */ /* 0x000fe200000006ff */
[----:B------:R-:W-:Y:S01]  /*1d90*/  IMAD R39, R24, R15, R9 ;  /* 0x0000000f18277224 */ /* 0x000fe200078e0209 */
[--C-:B------:R-:W-:Y:S01]  /*1da0*/  LOP3.LUT R8, R196, 0x38, R11.reuse, 0xf8, !PT ;  /* 0x00000038c4087812 */ /* 0x100fe200078ef80b */
[----:B------:R-:W-:Y:S05]  /*1db0*/  @!P6 WARPSYNC.ALL ;  /* 0x000000000000e948 */ /* 0x000fea0003800000 */
[----:B------:R-:W-:Y:S01]  /*1dc0*/  LOP3.LUT R10, R194, 0x38, R11, 0xf8, !PT ;  /* 0x00000038c20a7812 */ /* 0x000fe200078ef80b */
[----:B------:R-:W-:Y:S01]  /*1dd0*/  IMAD.WIDE.U32 R82, R24, R14, R82 ;  /* 0x0000000e18527225 */ /* 0x000fe200078e0052 */
[----:B------:R-:W-:Y:S01]  /*1de0*/  LOP3.LUT R3, R3, 0x1c0, R224, 0xf8, !PT ;  /* 0x000001c003037812 */ /* 0x000fe200078ef8e0 */
[----:B------:R-:W-:Y:S01]  /*1df0*/  ULDC UR4, c[0x0][0x2f4] ;  /* 0x0000bd0000047ab9 */ /* 0x000fe20000000800 */
[----:B------:R-:W-:Y:S01]  /*1e00*/  LOP3.LUT R6, R4, 0xffffe000, RZ, 0xc0, !PT ;  /* 0xffffe00004067812 */ /* 0x000fe200078ec0ff */
[C---:B------:R-:W-:Y:S01]  /*1e10*/  IMAD R13, R24.reuse, R35, R13 ;  /* 0x00000023180d7224 */ /* 0x040fe200078e020d */
[----:B------:R-:W-:Y:S01]  /*1e20*/  LOP3.LUT R5, R5, R226, RZ, 0x3c, !PT ;  /* 0x000000e205057212 */ /* 0x000fe200078e3cff */
[----:B------:R-:W-:Y:S01]  /*1e30*/  IMAD.WIDE.U32 R86, R24, R34, R86 ;  /* 0x0000002218567225 */ /* 0x000fe200078e0056 */
[----:B------:R-:W-:-:S02]  /*1e40*/  LOP3.LUT R8, R8, R227, RZ, 0x3c, !PT ;  /* 0x000000e308087212 */ /* 0x000fc400078e3cff */
[----:B------:R-:W-:Y:S01]  /*1e50*/  LOP3.LUT R10, R10, R225, RZ, 0x3c, !PT ;  /* 0x000000e10a0a7212 */ /* 0x000fe200078e3cff */
[C---:B------:R-:W-:Y:S01]  /*1e60*/  IMAD.WIDE.U32 R84, R24.reuse, R14, R84 ;  /* 0x0000000e18547225 */ /* 0x040fe200078e0054 */
[----:B------:R-:W-:Y:S02]  /*1e70*/  LOP3.LUT R7, R3, R200, RZ, 0x3c, !PT ;  /* 0x000000c803077212 */ /* 0x000fe400078e3cff */
[----:B------:R-:W-:Y:S01]  /*1e80*/  LOP3.LUT R41, R11, 0xfffffff8, RZ, 0xc0, !PT ;  /* 0xfffffff80b297812 */ /* 0x000fe200078ec0ff */
[----:B------:R-:W-:Y:S01]  /*1e90*/  IMAD.WIDE.U32 R88, R24, R34, R88 ;  /* 0x0000002218587225 */ /* 0x000fe200078e0058 */
[-C--:B------:R-:W-:Y:S02]  /*1ea0*/  IADD3 R4, R5, R6.reuse, R198 ;  /* 0x0000000605047210 */ /* 0x080fe40007ffe0c6 */
[-C--:B------:R-:W-:Y:S01]  /*1eb0*/  IADD3 R3, R8, R6.reuse, R199 ;  /* 0x0000000608037210 */ /* 0x080fe20007ffe0c7 */
[----:B------:R-:W-:Y:S01]  /*1ec0*/  IMAD.SHL.U32 R20, R14, 0x40, RZ ;  /* 0x000000400e147824 */ /* 0x000fe200078e00ff */
[-C--:B------:R-:W-:Y:S01]  /*1ed0*/  IADD3 R5, R10, R6.reuse, R197 ;  /* 0x000000060a057210 */ /* 0x080fe20007ffe0c5 */
[----:B------:R-:W-:Y:S01]  /*1ee0*/  IMAD.SHL.U32 R10, R14, 0x20, RZ ;  /* 0x000000200e0a7824 */ /* 0x000fe200078e00ff */
[----:B------:R-:W-:Y:S01]  /*1ef0*/  IADD3 R94, R38, 0x8, RZ ;  /* 0x00000008265e7810 */ /* 0x000fe20007ffe0ff */
[----:B------:R-:W-:Y:S01]  /*1f00*/  IMAD.IADD R38, R83, 0x1, R39 ;  /* 0x0000000153267824 */ /* 0x000fe200078e0227 */
[----:B------:R-:W-:Y:S01]  /*1f10*/  IADD3 R6, R7, R6, R201 ;  /* 0x0000000607067210 */ /* 0x000fe20007ffe0c9 */
[C---:B------:R-:W-:Y:S01]  /*1f20*/  IMAD.SHL.U32 R21, R14.reuse, 0x80, RZ ;  /* 0x000000800e157824 */ /* 0x040fe200078e00ff */
[--C-:B------:R-:W-:Y:S01]  /*1f30*/  SHF.L.U64.HI R7, R14, 0x5, R15.reuse ;  /* 0x000000050e077819 */ /* 0x100fe2000001020f */
[----:B------:R-:W-:Y:S01]  /*1f40*/  IMAD.SHL.U32 R34, R34, 0x80, RZ ;  /* 0x0000008022227824 */ /* 0x000fe200078e00ff */
[----:B------:R-:W-:Y:S01]  /*1f50*/  SHF.L.U64.HI R8, R14, 0x6, R15 ;  /* 0x000000060e087819 */ /* 0x000fe2000001020f */
[----:B------:R-:W-:Y:S01]  /*1f60*/  IMAD R36, R206, 0x20, R187 ;  /* 0x00000020ce247824 */ /* 0x000fe200078e02bb */
[----:B------:R-:W-:Y:S01]  /*1f70*/  SHF.L.U64.HI R9, R14, 0x7, R15 ;  /* 0x000000070e097819 */ /* 0x000fe2000001020f */
[----:B------:R-:W-:Y:S01]  /*1f80*/  IMAD.SHL.U32 R37, R37, 0x2, RZ ;  /* 0x0000000225257824 */ /* 0x000fe200078e00ff */
[----:B------:R-:W-:Y:S01]  /*1f90*/  SHF.R.S32.HI R35, RZ, 0x1f, R42 ;  /* 0x0000001fff237819 */ /* 0x000fe2000001142a */
[----:B------:R-:W-:Y:S01]  /*1fa0*/  IMAD.IADD R39, R39, 0x1, R85 ;  /* 0x0000000127277824 */ /* 0x000fe200078e0255 */
[----:B------:R-:W-:Y:S01]  /*1fb0*/  @!P6 BAR.SYNC.DEFER_BLOCKING 0x9, 0x100 ;  /* 0x024400000000eb1d */ /* 0x000fe20000010000 */
[----:B------:R-:W-:Y:S01]  /*1fc0*/  ISETP.GE.AND P1, PT, R16, UR4, PT ;  /* 0x0000000410007c0c */ /* 0x000fe2000bf26270 */
[----:B------:R-:W-:Y:S01]  /*1fd0*/  IMAD.IADD R43, R13, 0x1, R89 ;  /* 0x000000010d2b7824 */ /* 0x000fe200078e0259 */
[----:B------:R-:W-:-:S02]  /*1fe0*/  ISETP.GE.AND P2, PT, R2, UR4, PT ;  /* 0x0000000402007c0c */ /* 0x000fc4000bf46270 */
[----:B------:R-:W-:Y:S02]  /*1ff0*/  IADD3 R40, R87, R13, RZ ;  /* 0x0000000d57287210 */ /* 0x000fe40007ffe0ff */
[----:B------:R-:W-:Y:S02]  /*2000*/  SHF.R.S32.HI R80, RZ, 0x3, R11 ;  /* 0x00000003ff507819 */ /* 0x000fe4000001140b */
[----:B------:R-:W-:Y:S02]  /*2010*/  SHF.R.S32.HI R90, RZ, 0x1f, R41 ;  /* 0x0000001fff5a7819 */ /* 0x000fe40000011429 */
[----:B----4-:R-:W-:-:S07]  /*2020*/  SHF.R.S32.HI R81, RZ, 0x1f, R26 ;  /* 0x0000001fff517819 */ /* 0x010fce000001141a */
.L_x_9511:
[----:B------:R-:W0:Y:S01]  /*2030*/  LDC R100, c[0x0][0x430] ;  /* 0x00010c00ff647b82 */ /* 0x000e220000000800 */
[----:B------:R-:W-:Y:S01]  /*2040*/  VIADD R28, R28, 0xffffffff ;  /* 0xffffffff1c1c7836 */ /* 0x000fe20000000000 */
[----:B------:R-:W-:-:S03]  /*2050*/  MOV R101, RZ ;  /* 0x000000ff00657202 */ /* 0x000fc60000000f00 */
[----:B------:R-:W-:-:S03]  /*2060*/  IMAD R11, R28, 0x80, R36 ;  /* 0x000000801c0b7824 */ /* 0x000fc600078e0224 */
[----:B------:R-:W1:Y:S02]  /*2070*/  LDC R104, c[0x0][0x3f4] ;  /* 0x0000fd00ff687b82 */ /* 0x000e640000000800 */
[----:B------:R-:W-:Y:S02]  /*2080*/  ISETP.GE.AND P3, PT, R11, R25, PT ;  /* 0x000000190b00720c */ /* 0x000fe40003f66270 */
[----:B------:R-:W-:Y:S02]  /*2090*/  IADD3 R45, R0, R11, RZ ;  /* 0x0000000b002d7210 */ /* 0x000fe40007ffe0ff */
[----:B------:R-:W-:-:S03]  /*20a0*/  ISETP.GT.OR P3, PT, R36, 0x7f, P3 ;  /* 0x0000007f2400780c */ /* 0x000fc60001f64670 */
[----:B------:R-:W-:Y:S01]  /*20b0*/  IMAD.MOV.U32 R11, RZ, RZ, R45 ;  /* 0x000000ffff0b7224 */ /* 0x000fe200078e002d */
[----:B0-----:R-:W-:-:S09]  /*20c0*/  ISETP.NE.AND P4, PT, R100, 0x1, PT ;  /* 0x000000016400780c */ /* 0x001fd20003f85270 */
[----:B------:R-:W0:Y:S08]  /*20d0*/  @!P3 LDC.64 R14, c[0x0][0x428] ;  /* 0x00010a00ff0ebb82 */ /* 0x000e300000000a00 */
[----:B--2---:R-:W2:Y:S08]  /*20e0*/  @!P3 LDC.64 R46, c[0x0][0x418] ;  /* 0x00010600ff2ebb82 */ /* 0x004eb00000000a00 */
[----:B---3--:R-:W3:Y:S08]  /*20f0*/  @P4 LDC R12, c[0x0][0x434] ;  /* 0x00010d00ff0c4b82 */ /* 0x008ef00000000800 */
[----:B----4-:R-:W4:Y:S01]  /*2100*/  @P4 LDC R13, c[0x0][0x438] ;  /* 0x00010e00ff0d4b82 */ /* 0x010f220000000800 */
        /* <DEDUP_REMOVED lines=12> */
[----:B------:R-:W-:Y:S01]  /*21d0*/  IMAD.MOV R11, RZ, RZ, -R11 ;  /* 0x000000ffff0b7224 */ /* 0x000fe200078e0a0b */
[----:B------:R-:W-:Y:S01]  /*21e0*/  ISETP.GT.AND P4, PT, R28, R27, PT ;  /* 0x0000001b1c00720c */ /* 0x000fe20003f84270 */
[----:B------:R-:W-:Y:S01]  /*21f0*/  IMAD R93, R19, 0x4000, R205 ;  /* 0x00004000135d7824 */ /* 0x000fe200078e02cd */
[----:B------:R-:W-:Y:S05]  /*2200*/  YIELD ;  /* 0x0000000000007946 */ /* 0x000fea0003800000 */
[----:B------:R-:W-:Y:S01]  /*2210*/  BSSY B0, `(.L_x_9414) ;  /* 0x0000570000007945 */ /* 0x000fe20003800000 */
[----:B------:R-:W-:Y:S01]  /*2220*/  IMAD R100, R100, R11, R45 ;  /* 0x0000000b64647224 */ /* 0x000fe200078e022d */
[----:B------:R-:W-:Y:S01]  /*2230*/  P2R R92, PR, RZ, 0x10 ;  /* 0x00000010ff5c7803 */ /* 0x000fe20000000000 */
[----:B------:R-:W-:Y:S01]  /*2240*/  IMAD R93, R93, 0x2, R18 ;  /* 0x000000025d5d7824 */ /* 0x000fe200078e0212 */
[----:B0-----:R-:W-:Y:S06]  /*2250*/  @!P3 BRA `(.L_x_9415) ;  /* 0x000000500000b947 */ /* 0x001fec0003800000 */
        /* <DEDUP_REMOVED lines=11> */
[----:B------:R-:W-:Y:S01]  /*2310*/  IMAD R14, R98, UR4, RZ ;  /* 0x00000004620e7c24 */ /* 0x000fe2000f8e02ff */
[----:B------:R-:W-:Y:S02]  /*2320*/  IADD3 R13, R13, R11, RZ ;  /* 0x0000000b0d0d7210 */ /* 0x000fe40007ffe0ff */
        /* <DEDUP_REMOVED lines=50> */
.L_x_9418:
[----:B------:R-:W-:Y:S05]  /*2650*/  BSYNC B1 ;  /* 0x0000000000017941 */ /* 0x000fea0003800000 */
.L_x_9417:
        /* <DEDUP_REMOVED lines=41> */
.L_x_9420:
[----:B------:R-:W-:Y:S05]  /*28f0*/  BSYNC B1 ;  /* 0x0000000000017941 */ /* 0x000fea0003800000 */
.L_x_9419:
        /* <DEDUP_REMOVED lines=18> */
[----:B------:R-:W-:Y:S02]  /*2a20*/  PRMT R113, R46, 0x5410, R47 ;  /* 0x000054102e717816 */ /* 0x000fe4000000002f */
        /* <DEDUP_REMOVED lines=24> */
.L_x_9422:
[----:B------:R-:W-:Y:S05]  /*2bb0*/  BSYNC B1 ;  /* 0x0000000000017941 */ /* 0x000fea0003800000 */
.L_x_9421:
        /* <DEDUP_REMOVED lines=31> */
.L_x_9424:
[----:B------:R-:W-:Y:S05]  /*2db0*/  BSYNC B1 ;  /* 0x0000000000017941 */ /* 0x000fea0003800000 */
.L_x_9423:
        /* <DEDUP_REMOVED lines=28> */
.L_x_9425:
[----:B------:R-:W-:Y:S01]  /*2f80*/  IMAD R91, R19, 0x8, R18 ;  /* 0x00000008135b7824 */ /* 0x000fe200078e0212 */
[----:B------:R-:W-:Y:S01]  /*2f90*/  SHF.L.U32 R102, R189, 0x1f, RZ ;  /* 0x0000001fbd667819 */ /* 0x000fe200000006ff */
[----:B------:R-:W-:Y:S03]  /*2fa0*/  BSSY B1, `(.L_x_9426) ;  /* 0x0000003000017945 */ /* 0x000fe60003800000 */
[----:B------:R-:W0:Y:S02]  /*2fb0*/  SYNCS.PHASECHK.TRANS64.TRYWAIT P6, [R91+URZ+0x28890], R102 ;  /* 0x028890665b0075a7 */ /* 0x000e2400080c017f */
[----:B0-----:R-:W-:Y:S05]  /*2fc0*/  @!P6 BRA `(.L_x_9427) ;  /* 0x000001c80074e947 */ /* 0x001fea0003800000 */
.L_x_9747:
[----:B------:R-:W-:Y:S05]  /*2fd0*/  BSYNC B1 ;  /* 0x0000000000017941 */ /* 0x000fea0003800000 */
.L_x_9426:
[----:B------:R-:W-:-:S03]  /*2fe0*/  UMOV UR4, 0xffffffff ;  /* 0xffffffff00047882 */ /* 0x000fc60000000000 */
[----:B------:R-:W-:Y:S05]  /*2ff0*/  BRA.DIV UR4, `(.L_x_9428) ;  /* 0x000001ca047c7947 */ /* 0x000fea000b800000 */
[----:B------:R1:W2:Y:S04]  /*3000*/  SHFL.IDX PT, R79, R103, RZ, 0x181f ;  /* 0x00181fff674f7589 */ /* 0x0002a800000e0000 */
[----:B------:R1:W3:Y:S02]  /*3010*/  SHFL.IDX PT, R105, R108, RZ, 0x181f ;  /* 0x00181fff6c697589 */ /* 0x0002e400000e0000 */
.L_x_9751:
        /* <DEDUP_REMOVED lines=51> */
.L_x_9434:
[----:B------:R-:W-:Y:S05]  /*3350*/  BSYNC B3 ;  /* 0x0000000000037941 */ /* 0x000fea0003800000 */
.L_x_9433:
[----:B0-----:R4:W-:Y:S02]  /*3360*/  ST.E.128 desc[UR42][R76.64], R12 ;  /* 0x0000000c4c007985 */ /* 0x0019e4000c101d2a */
.L_x_9432:
[----:B------:R-:W-:Y:S05]  /*3370*/  BSYNC B2 ;  /* 0x0000000000027941 */ /* 0x000fea0003800000 */
.L_x_9431:
        /* <DEDUP_REMOVED lines=47> */
.L_x_9436:
[----:B------:R-:W-:Y:S05]  /*3670*/  BSYNC B2 ;  /* 0x0000000000027941 */ /* 0x000fea0003800000 */
.L_x_9435:
[----:B0-----:R0:W-:Y:S02]  /*3680*/  ST.E.128 desc[UR42][R72.64], R12 ;  /* 0x0000000c48007985 */ /* 0x0011e4000c101d2a */
.L_x_9430:
[----:B------:R-:W-:Y:S05]  /*3690*/  BSYNC B1 ;  /* 0x0000000000017941 */ /* 0x000fea0003800000 */
.L_x_9429:
[----:B------:R-:W-:-:S03]  /*36a0*/  UMOV UR4, 0xffffffff ;  /* 0xffffffff00047882 */ /* 0x000fc60000000000 */
[----:B------:R-:W-:Y:S05]  /*36b0*/  BRA.DIV UR4, `(.L_x_9437) ;  /* 0x000001c604187947 */ /* 0x000fea000b800000 */
[----:B------:R1:W1:Y:S04]  /*36c0*/  SHFL.IDX PT, R71, R103, 0x1, 0x181f ;  /* 0x00381f0067477f89 */ /* 0x00026800000e0000 */
[----:B0-----:R0:W0:Y:S02]  /*36d0*/  SHFL.IDX PT, R73, R108, 0x1, 0x181f ;  /* 0x00381f006c497f89 */ /* 0x00102400000e0000 */
.L_x_9755:
        /* <DEDUP_REMOVED lines=51> */
.L_x_9443:
[----:B------:R-:W-:Y:S05]  /*3a10*/  BSYNC B3 ;  /* 0x0000000000037941 */ /* 0x000fea0003800000 */
.L_x_9442:
[----:B--2---:R0:W-:Y:S02]  /*3a20*/  ST.E.128 desc[UR42][R68.64], R12 ;  /* 0x0000000c44007985 */ /* 0x0041e4000c101d2a */
.L_x_9441:
[----:B------:R-:W-:Y:S05]  /*3a30*/  BSYNC B2 ;  /* 0x0000000000027941 */ /* 0x000fea0003800000 */
.L_x_9440:
        /* <DEDUP_REMOVED lines=47> */
.L_x_9445:
[----:B------:R-:W-:Y:S05]  /*3d30*/  BSYNC B2 ;  /* 0x0000000000027941 */ /* 0x000fea0003800000 */
.L_x_9444:
[----:B----4-:R0:W-:Y:S02]  /*3d40*/  ST.E.128 desc[UR42][R64.64], R12 ;  /* 0x0000000c40007985 */ /* 0x0101e4000c101d2a */
.L_x_9439:
[----:B------:R-:W-:Y:S05]  /*3d50*/  BSYNC B1 ;  /* 0x0000000000017941 */ /* 0x000fea0003800000 */
.L_x_9438:
[----:B------:R-:W-:-:S03]  /*3d60*/  UMOV UR4, 0xffffffff ;  /* 0xffffffff00047882 */ /* 0x000fc60000000000 */
[----:B------:R-:W-:Y:S05]  /*3d70*/  BRA.DIV UR4, `(.L_x_9446) ;  /* 0x000001be04b47947 */ /* 0x000fea000b800000 */
[----:B------:R1:W1:Y:S04]  /*3d80*/  SHFL.IDX PT, R63, R103, 0x2, 0x181f ;  /* 0x00581f00673f7f89 */ /* 0x00026800000e0000 */
[----:B0-----:R0:W0:Y:S02]  /*3d90*/  SHFL.IDX PT, R65, R108, 0x2, 0x181f ;  /* 0x00581f006c417f89 */ /* 0x00102400000e0000 */
.L_x_9759:
        /* <DEDUP_REMOVED lines=50> */
.L_x_9452:
[----:B------:R-:W-:Y:S05]  /*40c0*/  BSYNC B3 ;  /* 0x0000000000037941 */ /* 0x000fea0003800000 */
.L_x_9451:
[----:B--2---:R0:W-:Y:S02]  /*40d0*/  ST.E.128 desc[UR42][R60.64], R12 ;  /* 0x0000000c3c007985 */ /* 0x0041e4000c101d2a */
.L_x_9450:
[----:B------:R-:W-:Y:S05]  /*40e0*/  BSYNC B2 ;  /* 0x0000000000027941 */ /* 0x000fea0003800000 */
.L_x_9449:
        /* <DEDUP_REMOVED lines=47> */
.L_x_9454:
[----:B------:R-:W-:Y:S05]  /*43e0*/  BSYNC B2 ;  /* 0x0000000000027941 */ /* 0x000fea0003800000 */
.L_x_9453:
[----:B----4-:R0:W-:Y:S02]  /*43f0*/  ST.E.128 desc[UR42][R56.64], R12 ;  /* 0x0000000c38007985 */ /* 0x0101e4000c101d2a */
.L_x_9448:
[----:B------:R-:W-:Y:S05]  /*4400*/  BSYNC B1 ;  /* 0x0000000000017941 */ /* 0x000fea0003800000 */
.L_x_9447:
[----:B------:R-:W-:-:S03]  /*4410*/  UMOV UR4, 0xffffffff ;  /* 0xffffffff00047882 */ /* 0x000fc60000000000 */
[----:B------:R-:W-:Y:S05]  /*4420*/  BRA.DIV UR4, `(.L_x_9455) ;  /* 0x000001ba04547947 */ /* 0x000fea000b800000 */
[----:B-1----:R-:W1:Y:S04]  /*4430*/  SHFL.IDX PT, R103, R103, 0x3, 0x181f ;  /* 0x00781f0067677f89 */ /* 0x002e6800000e0000 */
[----:B------:R0:W0:Y:S02]  /*4440*/  SHFL.IDX PT, R53, R108, 0x3, 0x181f ;  /* 0x00781f006c357f89 */ /* 0x00002400000e0000 */
.L_x_9763:
[----:B------:R-:W-:Y:S05]  /*4450*/  @P4 BRA `(.L_x_9456) ;  /* 0x00000034002c4947 */ /* 0x000fea0003800000 */
[----:B------:R-:W-:Y:S04]  /*4460*/  BSSY B1, `(.L_x_9457) ;  /* 0x0000032000017945 */ /* 0x000fe80003800000 */
        /* <DEDUP_REMOVED lines=47> */
.L_x_9460:
[----:B------:R-:W-:Y:S05]  /*4760*/  BSYNC B2 ;  /* 0x0000000000027941 */ /* 0x000fea0003800000 */
.L_x_9459:
[----:B----4-:R0:W-:Y:S02]  /*4770*/  ST.E.128 desc[UR42][R54.64], R12 ;  /* 0x0000000c36007985 */ /* 0x0101e4000c101d2a */
.L_x_9458:
[----:B------:R-:W-:Y:S05]  /*4780*/  BSYNC B1 ;  /* 0x0000000000017941 */ /* 0x000fea0003800000 */
.L_x_9457:
        /* <DEDUP_REMOVED lines=47> */
.L_x_9462:
[----:B------:R-:W-:Y:S05]  /*4a80*/  BSYNC B1 ;  /* 0x0000000000017941 */ /* 0x000fea0003800000 */
.L_x_9461:
[----:B----4-:R0:W-:Y:S01]  /*4a90*/  ST.E.128 desc[UR42][R48.64], R12 ;  /* 0x0000000c30007985 */ /* 0x0101e2000c101d2a */
[----:B------:R-:W-:Y:S05]  /*4aa0*/  BRA `(.L_x_9456) ;  /* 0x0000002c00987947 */ /* 0x000fea0003800000 */
.L_x_9416:
        /* <DEDUP_REMOVED lines=20> */
[----:B------:R-:W-:-:S05]  /*4bf0*/  @!P5 IADD3 R48, P6, R84, R14, RZ ;  /* 0x0000000e5430d210 */ /* 0x000fca0007fde0ff */
[----:B------:R-:W-:Y:S02]  /*4c00*/  @!P5 IMAD.X R49, R91, 0x1, R39, P6 ;  /* 0x000000015b31d824 */ /* 0x000fe400030e0627 */
        /* <DEDUP_REMOVED lines=16> */
[----:B------:R0:W5:Y:S01]  /*4d10*/  @!P4 LDG.E.128 R52, desc[UR42][R60.64] ;  /* 0x0000002a3c34c981 */ /* 0x000162000c1e1d00 */
[----:B------:R-:W-:Y:S02]  /*4d20*/  @!P4 LEA.HI.X R63, R44, R63, R45, 0x1, P6 ;  /* 0x0000003f2c3fc211 */ /* 0x000fe400030f0c2d */
[----:B------:R-:W-:-:S02]  /*4d30*/  CS2R R44, SRZ ;  /* 0x00000000002c7805 */ /* 0x000fc4000001ff00 */
[----:B------:R-:W5:Y:S04]  /*4d40*/  @!P5 LDG.E.128 R48, desc[UR42][R64.64] ;  /* 0x0000002a4030d981 */ /* 0x000f68000c1e1d00 */
[----:B------:R1:W5:Y:S01]  /*4d50*/  @!P4 LDG.E.128 R56, desc[UR42][R62.64] ;  /* 0x0000002a3e38c981 */ /* 0x000362000c1e1d00 */
[C---:B--2---:R-:W-:Y:S02]  /*4d60*/  @!P3 LEA R68, P4, R74.reuse, R68, 0x1 ;  /* 0x000000444a44b211 */ /* 0x044fe400078808ff */
[----:B0-----:R-:W-:Y:S01]  /*4d70*/  CS2R R60, SRZ ;  /* 0x00000000003c7805 */ /* 0x001fe2000001ff00 */
[----:B------:R0:W5:Y:S01]  /*4d80*/  @!P5 LDG.E.128 R44, desc[UR42][R66.64] ;  /* 0x0000002a422cd981 */ /* 0x000162000c1e1d00 */
[----:B------:R-:W-:Y:S02]  /*4d90*/  @!P3 LEA.HI.X R69, R74, R69, R75, 0x1, P4 ;  /* 0x000000454a45b211 */ /* 0x000fe400020f0c4b */
[----:B---3--:R-:W-:-:S04]  /*4da0*/  @!P3 LEA R70, P4, R72, R70, 0x1 ;  /* 0x000000464846b211 */ /* 0x008fc800078808ff */
[----:B------:R-:W-:Y:S02]  /*4db0*/  @!P3 LEA.HI.X R71, R72, R71, R73, 0x1, P4 ;  /* 0x000000474847b211 */ /* 0x000fe400020f0c49 */
[----:B------:R-:W-:-:S04]  /*4dc0*/  ISETP.GE.AND P4, PT, R217, R97, PT ;  /* 0x00000061d900720c */ /* 0x000fc80003f86270 */
[CC--:B------:R-:W-:Y:S02]  /*4dd0*/  ISETP.GE.OR P4, PT, R16.reuse, R104.reuse, P4 ;  /* 0x000000681000720c */ /* 0x0c0fe40002786670 */
[----:B-1----:R-:W-:Y:S02]  /*4de0*/  CS2R R62, SRZ ;  /* 0x00000000003e7805 */ /* 0x002fe4000001ff00 */
[----:B0-----:R-:W-:Y:S02]  /*4df0*/  CS2R R66, SRZ ;  /* 0x0000000000427805 */ /* 0x001fe4000001ff00 */
[----:B------:R-:W-:Y:S01]  /*4e00*/  CS2R R64, SRZ ;  /* 0x0000000000407805 */ /* 0x000fe2000001ff00 */
[----:B------:R-:W-:Y:S01]  /*4e10*/  BSSY B1, `(.L_x_9463) ;  /* 0x000001d000017945 */ /* 0x000fe20003800000 */
[----:B------:R-:W-:Y:S02]  /*4e20*/  CS2R R74, SRZ ;  /* 0x00000000004a7805 */ /* 0x000fe4000001ff00 */
[----:B------:R-:W-:Y:S01]  /*4e30*/  CS2R R72, SRZ ;  /* 0x0000000000487805 */ /* 0x000fe2000001ff00 */
[----:B------:R0:W5:Y:S04]  /*4e40*/  @!P3 LDG.E.128 R60, desc[UR42][R68.64] ;  /* 0x0000002a443cb981 */ /* 0x000168000c1e1d00 */
[----:B------:R1:W5:Y:S01]  /*4e50*/  @!P3 LDG.E.128 R64, desc[UR42][R70.64] ;  /* 0x0000002a4640b981 */ /* 0x000362000c1e1d00 */
[----:B------:R-:W-:-:S02]  /*4e60*/  ISETP.GE.AND P3, PT, R16, R104, PT ;  /* 0x000000681000720c */ /* 0x000fc40003f66270 */
[----:B0-----:R-:W-:Y:S02]  /*4e70*/  CS2R R68, SRZ ;  /* 0x0000000000447805 */ /* 0x001fe4000001ff00 */
[----:B-1----:R-:W-:Y:S01]  /*4e80*/  CS2R R70, SRZ ;  /* 0x0000000000467805 */ /* 0x002fe2000001ff00 */
[----:B------:R-:W-:Y:S08]  /*4e90*/  @P4 BRA `(.L_x_9464) ;  /* 0x0000000000504947 */ /* 0x000ff00003800000 */
[----:B------:R-:W0:Y:S01]  /*4ea0*/  LDC.64 R68, c[0x0][0x3f8] ;  /* 0x0000fe00ff447b82 */ /* 0x000e220000000a00 */
[----:B------:R-:W-:Y:S01]  /*4eb0*/  MOV R15, R91 ;  /* 0x0000005b000f7202 */ /* 0x000fe20000000f00 */
[----:B------:R-:W-:Y:S01]  /*4ec0*/  IMAD.MOV.U32 R13, RZ, RZ, R11 ;  /* 0x000000ffff0d7224 */ /* 0x000fe200078e000b */
        /* <DEDUP_REMOVED lines=17> */
.L_x_9464:
[----:B------:R-:W-:Y:S05]  /*4fe0*/  BSYNC B1 ;  /* 0x0000000000017941 */ /* 0x000fea0003800000 */
.L_x_9463:
[----:B-----5:R-:W-:Y:S01]  /*4ff0*/  IMAD.MOV.U32 R11, RZ, RZ, R70 ;  /* 0x000000ffff0b7224 */ /* 0x020fe200078e0046 */
[----:B------:R-:W-:Y:S01]  /*5000*/  MOV R13, R68 ;  /* 0x00000044000d7202 */ /* 0x000fe20000000f00 */
        /* <DEDUP_REMOVED lines=30> */
[----:B------:R-:W-:Y:S02]  /*51f0*/  PRMT R124, R13, 0x7610, R124 ;  /* 0x000076100d7c7816 */ /* 0x000fe4000000007c */
        /* <DEDUP_REMOVED lines=23> */
.L_x_9465:
[----:B------:R-:W-:Y:S01]  /*5370*/  IMAD R91, R19, 0x8, R18 ;  /* 0x00000008135b7824 */ /* 0x000fe200078e0212 */
[----:B------:R-:W-:Y:S01]  /*5380*/  SHF.L.U32 R102, R189, 0x1f, RZ ;  /* 0x0000001fbd667819 */ /* 0x000fe200000006ff */
[----:B------:R-:W0:Y:S01]  /*5390*/  LDC R110, c[0x0][0x2f4] ;  /* 0x0000bd00ff6e7b82 */ /* 0x000e220000000800 */
[----:B------:R-:W-:Y:S02]  /*53a0*/  BSSY B1, `(.L_x_9466) ;  /* 0x0000003000017945 */ /* 0x000fe40003800000 */
[----:B------:R-:W1:Y:S02]  /*53b0*/  SYNCS.PHASECHK.TRANS64.TRYWAIT P4, [R91+URZ+0x28890], R102 ;  /* 0x028890665b0075a7 */ /* 0x000e64000808017f */
[----:B-1----:R-:W-:Y:S05]  /*53c0*/  @!P4 BRA `(.L_x_9467) ;  /* 0x000001a800b8c947 */ /* 0x002fea0003800000 */
.L_x_9764:
[----:B------:R-:W-:Y:S05]  /*53d0*/  BSYNC B1 ;  /* 0x0000000000017941 */ /* 0x000fea0003800000 */
.L_x_9466:
[----:B------:R-:W-:Y:S01]  /*53e0*/  UMOV UR4, 0xffffffff ;  /* 0xffffffff00047882 */ /* 0x000fe20000000000 */
[----:B0-----:R-:W-:Y:S02]  /*53f0*/  IMAD.IADD R112, R110, 0x1, -R37 ;  /* 0x000000016e707824 */ /* 0x001fe400078e0a25 */
[----:B------:R-:W-:Y:S05]  /*5400*/  BRA.DIV UR4, `(.L_x_9468) ;  /* 0x000001aa04bc7947 */ /* 0x000fea000b800000 */
[----:B------:R0:W2:Y:S04]  /*5410*/  SHFL.IDX PT, R107, R103, RZ, 0x181f ;  /* 0x00181fff676b7589 */ /* 0x0000a800000e0000 */
[----:B------:R0:W3:Y:S02]  /*5420*/  SHFL.IDX PT, R106, R108, RZ, 0x181f ;  /* 0x00181fff6c6a7589 */ /* 0x0000e400000e0000 */
.L_x_9768:
        /* <DEDUP_REMOVED lines=10> */
[----:B------:R-:W-:Y:S02]  /*54d0*/  SHF.R.S32.HI R13, RZ, 0x1f, R12 ;  /* 0x0000001fff0d7819 */ /* 0x000fe4000001140c */
[----:B------:R-:W-:Y:S02]  /*54e0*/  SHF.L.U32 R11, R12, 0x3, RZ ;  /* 0x000000030c0b7819 */ /* 0x000fe400000006ff */
[----:B------:R-:W-:Y:S02]  /*54f0*/  LEA.HI R12, R13, R12, RZ, 0x3 ;  /* 0x0000000c0d0c7211 */ /* 0x000fe400078f18ff */
[----:B------:R-:W-:-:S03]  /*5500*/  LOP3.LUT R13, R11, 0x38, RZ, 0xc0, !PT ;  /* 0x000000380b0d7812 */ /* 0x000fc600078ec0ff */
[----:B------:R-:W-:Y:S01]  /*5510*/  IMAD.SHL.U32 R12, R12, 0x400, RZ ;  /* 0x000004000c0c7824 */ /* 0x000fe200078e00ff */
[----:B------:R-:W-:-:S04]  /*5520*/  LOP3.LUT R13, R13, 0x1c0, R224, 0xf8, !PT ;  /* 0x000001c00d0d7812 */ /* 0x000fc800078ef8e0 */
        /* <DEDUP_REMOVED lines=21> */
[----:B--2---:R-:W-:Y:S01]  /*5680*/  IMAD.MOV.U32 R47, RZ, RZ, R12 ;  /* 0x000000ffff2f7224 */ /* 0x004fe200078e000c */
[----:B------:R-:W-:Y:S01]  /*5690*/  SHF.R.U64 R48, R48, 0x10, R49 ;  /* 0x0000001030307819 */ /* 0x000fe20000001231 */
[----:B---3--:R-:W-:-:S02]  /*56a0*/  HADD2.F32 R46, -RZ, R77.H0_H0 ;  /* 0x2000004dff2e7230 */ /* 0x008fc40000004100 */
[----:B------:R-:W-:Y:S02]  /*56b0*/  IMAD.MOV.U32 R49, RZ, RZ, R15 ;  /* 0x000000ffff317224 */ /* 0x000fe400078e000f */
[----:B------:R-:W-:Y:S02]  /*56c0*/  HADD2.F32 R77, -RZ, R77.H1_H1 ;  /* 0x3000004dff4d7230 */ /* 0x000fe40000004100 */
        /* <DEDUP_REMOVED lines=16> */
[----:B------:R-:W-:Y:S01]  /*57d0*/  HADD2.F32 R50, -RZ, R49.H0_H0 ;  /* 0x20000031ff327230 */ /* 0x000fe20000004100 */
[----:B------:R-:W-:Y:S01]  /*57e0*/  MOV R13, R15 ;  /* 0x0000000f000d7202 */ /* 0x000fe20000000f00 */
[----:B------:R-:W-:Y:S02]  /*57f0*/  HADD2.F32 R128, -RZ, R129.H0_H0 ;  /* 0x20000081ff807230 */ /* 0x000fe40000004100 */
[-C--:B------:R-:W-:Y:S01]  /*5800*/  FMUL.FTZ R129, R51, R127.reuse ;  /* 0x0000007f33817220 */ /* 0x080fe20000410000 */
[----:B------:R-:W-:Y:S02]  /*5810*/  HADD2.F32 R77, -RZ, R126.H1_H1 ;  /* 0x3000007eff4d7230 */ /* 0x000fe40000004100 */
[----:B------:R-:W-:Y:S01]  /*5820*/  FMUL.FTZ R130, R50, R127 ;  /* 0x0000007f32827220 */ /* 0x000fe20000410000 */
[----:B------:R-:W-:-:S02]  /*5830*/  HADD2.F32 R49, -RZ, R49.H1_H1 ;  /* 0x30000031ff317230 */ /* 0x000fc40000004100 */
[-C--:B------:R-:W-:Y:S01]  /*5840*/  FMUL.FTZ R132, R79, R128.reuse ;  /* 0x000000804f847220 */ /* 0x080fe20000410000 */
[----:B------:R-:W-:Y:S02]  /*5850*/  HADD2.F32 R126, -RZ, R131.H0_H0 ;  /* 0x20000083ff7e7230 */ /* 0x000fe40000004100 */
[-C--:B------:R-:W-:Y:S01]  /*5860*/  FFMA.FTZ R130, R51, R77.reuse, R130 ;  /* 0x0000004d33827223 */ /* 0x080fe20000010082 */
[----:B------:R-:W-:Y:S01]  /*5870*/  FFMA.FTZ R129, R50, R77, -R129 ;  /* 0x0000004d32817223 */ /* 0x000fe20000010881 */
[C---:B------:R-:W-:Y:S01]  /*5880*/  FMUL.FTZ R128, R49.reuse, R128 ;  /* 0x0000008031807220 */ /* 0x040fe20000410000 */
[----:B------:R-:W-:Y:S02]  /*5890*/  HADD2.F32 R51, -RZ, R48.H0_H0 ;  /* 0x20000030ff337230 */ /* 0x000fe40000004100 */
[-C--:B------:R-:W-:Y:S01]  /*58a0*/  FFMA.FTZ R132, R49, R126.reuse, -R132 ;  /* 0x0000007e31847223 */ /* 0x080fe20000010884 */
[----:B------:R-:W-:Y:S02]  /*58b0*/  HADD2.F32 R49, -RZ, R76.H0_H0 ;  /* 0x2000004cff317230 */ /* 0x000fe40000004100 */
[----:B------:R-:W-:Y:S01]  /*58c0*/  FFMA.FTZ R127, R79, R126, R128 ;  /* 0x0000007e4f7f7223 */ /* 0x000fe20000010080 */
[----:B------:R-:W-:-:S02]  /*58d0*/  HADD2.F32 R50, -RZ, R124.H1_H1 ;  /* 0x3000007cff327230 */ /* 0x000fc40000004100 */
[--C-:B------:R-:W-:Y:S01]  /*58e0*/  HADD2.F32 R48, -RZ, R47.reuse.H0_H0 ;  /* 0x2000002fff307230 */ /* 0x100fe20000004100 */
[----:B------:R-:W-:Y:S01]  /*58f0*/  F2FP.F16.F32.PACK_AB R129, R132, R129 ;  /* 0x000000818481723e */ /* 0x000fe200000000ff */
[----:B------:R-:W-:Y:S01]  /*5900*/  HADD2.F32 R76, -RZ, R76.H1_H1 ;  /* 0x3000004cff4c7230 */ /* 0x000fe20000004100 */
[----:B------:R-:W-:Y:S01]  /*5910*/  F2FP.F16.F32.PACK_AB R127, R127, R130 ;  /* 0x000000827f7f723e */ /* 0x000fe200000000ff */
[----:B------:R-:W-:Y:S02]  /*5920*/  HADD2.F32 R124, -RZ, R124.H0_H0 ;  /* 0x2000007cff7c7230 */ /* 0x000fe40000004100 */
[----:B------:R-:W-:Y:S02]  /*5930*/  HADD2.F32 R47, -RZ, R47.H1_H1 ;  /* 0x3000002fff2f7230 */ /* 0x000fe40000004100 */
[-C--:B------:R-:W-:Y:S01]  /*5940*/  FMUL.FTZ R126, R76, R51.reuse ;  /* 0x000000334c7e7220 */ /* 0x080fe20000410000 */
[----:B------:R-:W-:Y:S02]  /*5950*/  IMAD.MOV.U32 R15, RZ, RZ, R129 ;  /* 0x000000ffff0f7224 */ /* 0x000fe400078e0081 */
[-C--:B------:R-:W-:Y:S01]  /*5960*/  FMUL.FTZ R77, R49, R124.reuse ;  /* 0x0000007c314d7220 */ /* 0x080fe20000410000 */
[C---:B------:R-:W-:Y:S01]  /*5970*/  FMUL.FTZ R124, R48.reuse, R124 ;  /* 0x0000007c307c7220 */ /* 0x040fe20000410000 */
[C---:B------:R-:W-:Y:S01]  /*5980*/  FMUL.FTZ R51, R47.reuse, R51 ;  /* 0x000000332f337220 */ /* 0x040fe20000410000 */
[-C--:B------:R-:W-:Y:S01]  /*5990*/  FFMA.FTZ R126, R47, R125.reuse, -R126 ;  /* 0x0000007d2f7e7223 */ /* 0x080fe2000001087e */
[-C--:B------:R-:W-:Y:S01]  /*59a0*/  FFMA.FTZ R77, R48, R50.reuse, -R77 ;  /* 0x00000032304d7223 */ /* 0x080fe2000001084d */
[----:B------:R-:W-:Y:S01]  /*59b0*/  FFMA.FTZ R124, R49, R50, R124 ;  /* 0x00000032317c7223 */ /* 0x000fe2000001007c */
[----:B------:R-:W-:Y:S01]  /*59c0*/  FFMA.FTZ R125, R76, R125, R51 ;  /* 0x0000007d4c7d7223 */ /* 0x000fe20000010033 */
[----:B------:R-:W-:-:S02]  /*59d0*/  HADD2.F32 R51, -RZ, R45.H0_H0 ;  /* 0x2000002dff337230 */ /* 0x000fc40000004100 */
[----:B------:R-:W-:Y:S01]  /*59e0*/  HADD2.F32 R47, -RZ, R78.H0_H0 ;  /* 0x2000004eff2f7230 */ /* 0x000fe20000004100 */
[----:B------:R-:W-:Y:S01]  /*59f0*/  F2FP.F16.F32.PACK_AB R12, R126, R77 ;  /* 0x0000004d7e0c723e */ /* 0x000fe200000000ff */
[--C-:B------:R-:W-:Y:S01]  /*5a00*/  HADD2.F32 R50, -RZ, R123.reuse.H0_H0 ;  /* 0x2000007bff327230 */ /* 0x100fe20000004100 */
[----:B------:R-:W-:Y:S01]  /*5a10*/  F2FP.F16.F32.PACK_AB R76, R125, R124 ;  /* 0x0000007c7d4c723e */ /* 0x000fe200000000ff */
[----:B------:R-:W-:Y:S02]  /*5a20*/  HADD2.F32 R45, -RZ, R14.H0_H0 ;  /* 0x2000000eff2d7230 */ /* 0x000fe40000004100 */
[----:B------:R-:W-:Y:S02]  /*5a30*/  HADD2.F32 R78, -RZ, R78.H1_H1 ;  /* 0x3000004eff4e7230 */ /* 0x000fe40000004100 */
[----:B------:R-:W-:Y:S02]  /*5a40*/  HADD2.F32 R14, -RZ, R14.H1_H1 ;  /* 0x3000000eff0e7230 */ /* 0x000fe40000004100 */
[----:B------:R-:W-:-:S02]  /*5a50*/  HADD2.F32 R48, -RZ, R123.H1_H1 ;  /* 0x3000007bff307230 */ /* 0x000fc40000004100 */
[-C--:B------:R-:W-:Y:S01]  /*5a60*/  FMUL.FTZ R79, R78, R51.reuse ;  /* 0x000000334e4f7220 */ /* 0x080fe20000410000 */
[----:B------:R-:W-:Y:S02]  /*5a70*/  HADD2.F32 R49, -RZ, R44.H0_H0 ;  /* 0x2000002cff317230 */ /* 0x000fe40000004100 */
[-C--:B------:R-:W-:Y:S01]  /*5a80*/  FMUL.FTZ R44, R47, R50.reuse ;  /* 0x000000322f2c7220 */ /* 0x080fe20000410000 */
[C---:B------:R-:W-:Y:S01]  /*5a90*/  FMUL.FTZ R50, R45.reuse, R50 ;  /* 0x000000322d327220 */ /* 0x040fe20000410000 */
[C---:B------:R-:W-:Y:S01]  /*5aa0*/  FMUL.FTZ R51, R14.reuse, R51 ;  /* 0x000000330e337220 */ /* 0x040fe20000410000 */
[----:B------:R-:W-:Y:S02]  /*5ab0*/  IMAD.MOV.U32 R77, RZ, RZ, R46 ;  /* 0x000000ffff4d7224 */ /* 0x000fe400078e002e */
[-C--:B------:R-:W-:Y:S01]  /*5ac0*/  FFMA.FTZ R44, R45, R48.reuse, -R44 ;  /* 0x000000302d2c7223 */ /* 0x080fe2000001082c */
[-C--:B------:R-:W-:Y:S01]  /*5ad0*/  FFMA.FTZ R79, R14, R49.reuse, -R79 ;  /* 0x000000310e4f7223 */ /* 0x080fe2000001084f */
[----:B------:R-:W-:Y:S01]  /*5ae0*/  FFMA.FTZ R50, R47, R48, R50 ;  /* 0x000000302f327223 */ /* 0x000fe20000010032 */
[----:B------:R-:W-:-:S03]  /*5af0*/  FFMA.FTZ R51, R78, R49, R51 ;  /* 0x000000314e337223 */ /* 0x000fc60000010033 */
[----:B------:R-:W-:Y:S01]  /*5b00*/  F2FP.F16.F32.PACK_AB R14, R79, R44 ;  /* 0x0000002c4f0e723e */ /* 0x000fe200000000ff */
[----:B------:R-:W-:Y:S01]  /*5b10*/  IMAD.MOV.U32 R79, RZ, RZ, R127 ;  /* 0x000000ffff4f7224 */ /* 0x000fe200078e007f */
[----:B------:R-:W-:-:S07]  /*5b20*/  F2FP.F16.F32.PACK_AB R78, R51, R50 ;  /* 0x00000032334e723e */ /* 0x000fce00000000ff */
.L_x_9472:
[----:B------:R-:W-:Y:S05]  /*5b30*/  BSYNC B2 ;  /* 0x0000000000027941 */ /* 0x000fea0003800000 */
.L_x_9471:
[----:B------:R-:W-:Y:S01]  /*5b40*/  ISETP.GE.AND P4, PT, R11, R110, PT ;  /* 0x0000006e0b00720c */ /* 0x000fe20003f86270 */
[----:B--2---:R4:W-:-:S12]  /*5b50*/  ST.E.128 desc[UR42][R104.64], R12 ;  /* 0x0000000c68007985 */ /* 0x0049d8000c101d2a */
[----:B------:R-:W-:-:S05]  /*5b60*/  @!P4 IMAD.WIDE R106, R11, 0x2, R106 ;  /* 0x000000020b6ac825 */ /* 0x000fca00078e026a */
[----:B---3--:R4:W-:Y:S02]  /*5b70*/  @!P4 ST.E.128 desc[UR42][R106.64], R76 ;  /* 0x0000004c6a00c985 */ /* 0x0089e4000c101d2a */
.L_x_9470:
[----:B------:R-:W-:Y:S05]  /*5b80*/  BSYNC B1 ;  /* 0x0000000000017941 */ /* 0x000fea0003800000 */
.L_x_9469:
[----:B------:R-:W-:-:S03]  /*5b90*/  UMOV UR4, 0xffffffff ;  /* 0xffffffff00047882 */ /* 0x000fc60000000000 */
[----:B------:R-:W-:Y:S05]  /*5ba0*/  BRA.DIV UR4, `(.L_x_9473) ;  /* 0x000001a604207947 */ /* 0x000fea000b800000 */
[----:B------:R0:W0:Y:S04]  /*5bb0*/  SHFL.IDX PT, R51, R103, 0x1, 0x181f ;  /* 0x00381f0067337f89 */ /* 0x00002800000e0000 */
[----:B------:R0:W0:Y:S02]  /*5bc0*/  SHFL.IDX PT, R50, R108, 0x1, 0x181f ;  /* 0x00381f006c327f89 */ /* 0x00002400000e0000 */
.L_x_9772:
[----:B------:R-:W-:Y:S01]  /*5bd0*/  ISETP.GE.OR P4, PT, R219, R97, P1 ;  /* 0x00000061db00720c */ /* 0x000fe20000f86670 */
[----:B------:R-:W-:-:S12]  /*5be0*/  BSSY B1, `(.L_x_9474) ;  /* 0x0000074000017945 */ /* 0x000fd80003800000 */
[----:B------:R-:W-:Y:S05]  /*5bf0*/  @P4 BRA `(.L_x_9475) ;  /* 0x0000000400c84947 */ /* 0x000fea0003800000 */
[----:B------:R-:W-:Y:S01]  /*5c00*/  SEL R11, R37, R112, !P0 ;  /* 0x00000070250b7207 */ /* 0x000fe20004000000 */
[----:B------:R-:W-:Y:S01]  /*5c10*/  BSSY B2, `(.L_x_9476) ;  /* 0x000006c000027945 */ /* 0x000fe20003800000 */
[C---:B0-----:R-:W-:Y:S02]  /*5c20*/  LEA R48, P4, R41.reuse, R50, 0x1 ;  /* 0x0000003229307211 */ /* 0x041fe400078808ff */
[----:B----4-:R-:W-:Y:S02]  /*5c30*/  SHF.R.S32.HI R12, RZ, 0x1f, R11 ;  /* 0x0000001fff0c7819 */ /* 0x010fe4000001140b */
        /* <DEDUP_REMOVED lines=18> */
[--C-:B--2---:R-:W-:Y:S02]  /*5d60*/  SHF.R.U64 R107, R56, 0x10, R57.reuse ;  /* 0x00000010386b7819 */ /* 0x104fe40000001239 */
[----:B------:R-:W-:Y:S01]  /*5d70*/  SHF.R.U32.HI R56, RZ, 0x10, R57 ;  /* 0x00000010ff387819 */ /* 0x000fe20000011639 */
[--C-:B------:R-:W-:Y:S01]  /*5d80*/  HADD2.F32 R57, -RZ, R120.reuse.H1_H1 ;  /* 0x30000078ff397230 */ /* 0x100fe20000004100 */
[----:B------:R-:W-:Y:S01]  /*5d90*/  SHF.R.U64 R123, R52, 0x10, R53 ;  /* 0x00000010347b7819 */ /* 0x000fe20000001235 */
[----:B------:R-:W-:Y:S01]  /*5da0*/  HADD2.F32 R120, -RZ, R120.H0_H0 ;  /* 0x20000078ff787230 */ /* 0x000fe20000004100 */
[--C-:B------:R-:W-:Y:S01]  /*5db0*/  SHF.R.U64 R52, R54, 0x10, R55.reuse ;  /* 0x0000001036347819 */ /* 0x100fe20000001237 */
[----:B----4-:R-:W-:Y:S01]  /*5dc0*/  IMAD.MOV.U32 R54, RZ, RZ, R44 ;  /* 0x000000ffff367224 */ /* 0x010fe200078e002c */
[----:B------:R-:W-:Y:S01]  /*5dd0*/  SHF.R.U32.HI R104, RZ, 0x10, R55 ;  /* 0x00000010ff687819 */ /* 0x000fe20000011637 */
[----:B0-----:R-:W-:Y:S01]  /*5de0*/  IMAD.MOV.U32 R44, RZ, RZ, R14 ;  /* 0x000000ffff2c7224 */ /* 0x001fe200078e000e */
[----:B------:R-:W-:Y:S01]  /*5df0*/  SHF.R.U32.HI R76, RZ, 0x10, R53 ;  /* 0x00000010ff4c7819 */ /* 0x000fe20000011635 */
[----:B------:R-:W-:Y:S01]  /*5e00*/  HADD2.F32 R14, -RZ, R13.H0_H0 ;  /* 0x2000000dff0e7230 */ /* 0x000fe20000004100 */
[----:B------:R-:W-:Y:S01]  /*5e10*/  MOV R55, R46 ;  /* 0x0000002e00377202 */ /* 0x000fe20000000f00 */
[--C-:B------:R-:W-:Y:S01]  /*5e20*/  HADD2.F32 R46, -RZ, R45.reuse.H0_H0 ;  /* 0x2000002dff2e7230 */ /* 0x100fe20000004100 */
[--C-:B------:R-:W-:Y:S01]  /*5e30*/  SHF.R.U64 R53, R58, 0x10, R59.reuse ;  /* 0x000000103a357819 */ /* 0x100fe2000000123b */
[----:B------:R-:W-:Y:S01]  /*5e40*/  HADD2.F32 R45, -RZ, R45.H1_H1 ;  /* 0x3000002dff2d7230 */ /* 0x000fe20000004100 */
[----:B------:R-:W-:Y:S01]  /*5e50*/  SHF.R.U32.HI R79, RZ, 0x10, R59 ;  /* 0x00000010ff4f7819 */ /* 0x000fe2000001163b */
[----:B------:R-:W-:-:S02]  /*5e60*/  HADD2.F32 R58, -RZ, R56.H0_H0 ;  /* 0x20000038ff3a7230 */ /* 0x000fc40000004100 */
[----:B------:R-:W-:Y:S02]  /*5e70*/  HADD2.F32 R13, -RZ, R13.H1_H1 ;  /* 0x3000000dff0d7230 */ /* 0x000fe40000004100 */
[----:B------:R-:W-:Y:S02]  /*5e80*/  HADD2.F32 R59, -RZ, R122.H1_H1 ;  /* 0x3000007aff3b7230 */ /* 0x000fe40000004100 */
[----:B------:R-:W-:Y:S02]  /*5e90*/  HADD2.F32 R56, -RZ, R76.H0_H0 ;  /* 0x2000004cff387230 */ /* 0x000fe40000004100 */
[-C--:B------:R-:W-:Y:S01]  /*5ea0*/  FMUL.FTZ R76, R45, R58.reuse ;  /* 0x0000003a2d4c7220 */ /* 0x080fe20000410000 */
[C---:B------:R-:W-:Y:S01]  /*5eb0*/  FMUL.FTZ R58, R13.reuse, R58 ;  /* 0x0000003a0d3a7220 */ /* 0x040fe20000410000 */
[-C--:B------:R-:W-:Y:S01]  /*5ec0*/  FMUL.FTZ R77, R46, R59.reuse ;  /* 0x0000003b2e4d7220 */ /* 0x080fe20000410000 */
[----:B------:R-:W-:Y:S01]  /*5ed0*/  FMUL.FTZ R59, R14, R59 ;  /* 0x0000003b0e3b7220 */ /* 0x000fe20000410000 */
[-C--:B------:R-:W-:Y:S01]  /*5ee0*/  FFMA.FTZ R76, R13, R56.reuse, -R76 ;  /* 0x000000380d4c7223 */ /* 0x080fe2000001084c */
[----:B------:R-:W-:Y:S01]  /*5ef0*/  FFMA.FTZ R78, R45, R56, R58 ;  /* 0x000000382d4e7223 */ /* 0x000fe2000001003a */
[----:B------:R-:W-:-:S02]  /*5f00*/  HADD2.F32 R56, -RZ, R121.H1_H1 ;  /* 0x30000079ff387230 */ /* 0x000fc40000004100 */
[-C--:B------:R-:W-:Y:S01]  /*5f10*/  FFMA.FTZ R77, R14, R57.reuse, -R77 ;  /* 0x000000390e4d7223 */ /* 0x080fe2000001084d */
[----:B------:R-:W-:Y:S02]  /*5f20*/  HADD2.F32 R13, -RZ, R15.H0_H0 ;  /* 0x2000000fff0d7230 */ /* 0x000fe40000004100 */
[----:B------:R-:W-:Y:S01]  /*5f30*/  FFMA.FTZ R59, R46, R57, R59 ;  /* 0x000000392e3b7223 */ /* 0x000fe2000001003b */
[--C-:B------:R-:W-:Y:S02]  /*5f40*/  HADD2.F32 R14, -RZ, R47.reuse.H0_H0 ;  /* 0x2000002fff0e7230 */ /* 0x100fe40000004100 */
[----:B------:R-:W-:Y:S02]  /*5f50*/  HADD2.F32 R47, -RZ, R47.H1_H1 ;  /* 0x3000002fff2f7230 */ /* 0x000fe40000004100 */
[----:B------:R-:W-:Y:S01]  /*5f60*/  FMUL.FTZ R57, R13, R56 ;  /* 0x000000380d397220 */ /* 0x000fe20000410000 */
[----:B------:R-:W-:Y:S02]  /*5f70*/  HADD2.F32 R58, -RZ, R79.H0_H0 ;  /* 0x2000004fff3a7230 */ /* 0x000fe40000004100 */
[----:B------:R-:W-:-:S02]  /*5f80*/  HADD2.F32 R15, -RZ, R15.H1_H1 ;  /* 0x3000000fff0f7230 */ /* 0x000fc40000004100 */
[----:B------:R-:W-:Y:S02]  /*5f90*/  HADD2.F32 R45, -RZ, R119.H1_H1 ;  /* 0x30000077ff2d7230 */ /* 0x000fe40000004100 */
[----:B------:R-:W-:Y:S02]  /*5fa0*/  HADD2.F32 R46, -RZ, R104.H0_H0 ;  /* 0x20000068ff2e7230 */ /* 0x000fe40000004100 */
[C---:B------:R-:W-:Y:S01]  /*5fb0*/  FMUL.FTZ R104, R14.reuse, R56 ;  /* 0x000000380e687220 */ /* 0x040fe20000410000 */
[-C--:B------:R-:W-:Y:S01]  /*5fc0*/  FMUL.FTZ R56, R47, R58.reuse ;  /* 0x0000003a2f387220 */ /* 0x080fe20000410000 */
[----:B---3--:R-:W-:Y:S01]  /*5fd0*/  FMUL.FTZ R106, R15, R58 ;  /* 0x0000003a0f6a7220 */ /* 0x008fe20000410000 */
[-C--:B------:R-:W-:Y:S01]  /*5fe0*/  FFMA.FTZ R58, R14, R45.reuse, R57 ;  /* 0x0000002d0e3a7223 */ /* 0x080fe20000010039 */
[----:B------:R-:W-:Y:S02]  /*5ff0*/  HADD2.F32 R122, -RZ, R122.H0_H0 ;  /* 0x2000007aff7a7230 */ /* 0x000fe40000004100 */
[----:B------:R-:W-:Y:S01]  /*6000*/  FFMA.FTZ R104, R13, R45, -R104 ;  /* 0x0000002d0d687223 */ /* 0x000fe20000010868 */
[----:B------:R-:W-:-:S02]  /*6010*/  HADD2.F32 R14, -RZ, R54.H0_H0 ;  /* 0x20000036ff0e7230 */ /* 0x000fc40000004100 */
[-C--:B------:R-:W-:Y:S01]  /*6020*/  FFMA.FTZ R79, R15, R46.reuse, -R56 ;  /* 0x0000002e0f4f7223 */ /* 0x080fe20000010838 */
[----:B------:R-:W-:Y:S02]  /*6030*/  HADD2.F32 R45, -RZ, R107.H0_H0 ;  /* 0x2000006bff2d7230 */ /* 0x000fe40000004100 */
[----:B------:R-:W-:Y:S01]  /*6040*/  FFMA.FTZ R105, R47, R46, R106 ;  /* 0x0000002e2f697223 */ /* 0x000fe2000001006a */
[----:B------:R-:W-:Y:S02]  /*6050*/  HADD2.F32 R54, -RZ, R54.H1_H1 ;  /* 0x30000036ff367230 */ /* 0x000fe40000004100 */
[----:B------:R-:W-:Y:S01]  /*6060*/  FMUL.FTZ R46, R14, R122 ;  /* 0x0000007a0e2e7220 */ /* 0x000fe20000410000 */
[--C-:B------:R-:W-:Y:S01]  /*6070*/  HADD2.F32 R13, -RZ, R12.reuse.H0_H0 ;  /* 0x2000000cff0d7230 */ /* 0x100fe20000004100 */
[----:B------:R-:W-:Y:S01]  /*6080*/  F2FP.F16.F32.PACK_AB R79, R79, R104 ;  /* 0x000000684f4f723e */ /* 0x000fe200000000ff */
[----:B------:R-:W-:Y:S02]  /*6090*/  HADD2.F32 R12, -RZ, R12.H1_H1 ;  /* 0x3000000cff0c7230 */ /* 0x000fe40000004100 */
[----:B------:R-:W-:Y:S01]  /*60a0*/  FMUL.FTZ R57, R54, R45 ;  /* 0x0000002d36397220 */ /* 0x000fe20000410000 */
[----:B------:R-:W-:-:S02]  /*60b0*/  HADD2.F32 R15, -RZ, R123.H0_H0 ;  /* 0x2000007bff0f7230 */ /* 0x000fc40000004100 */
[C---:B------:R-:W-:Y:S01]  /*60c0*/  FMUL.FTZ R47, R13.reuse, R122 ;  /* 0x0000007a0d2f7220 */ /* 0x040fe20000410000 */
        /* <DEDUP_REMOVED lines=8> */
[----:B------:R-:W-:Y:S01]  /*6150*/  FMUL.FTZ R15, R13, R121 ;  /* 0x000000790d0f7220 */ /* 0x000fe20000410000 */
[--C-:B------:R-:W-:Y:S02]  /*6160*/  HADD2.F32 R12, -RZ, R44.reuse.H0_H0 ;  /* 0x2000002cff0c7230 */ /* 0x100fe40000004100 */
[----:B------:R-:W-:Y:S01]  /*6170*/  FFMA.FTZ R47, R14, R120, R47 ;  /* 0x000000780e2f7223 */ /* 0x000fe2000001002f */
        /* <DEDUP_REMOVED lines=17> */
[----:B------:R-:W-:Y:S01]  /*6290*/  F2FP.F16.F32.PACK_AB R46, R55, R14 ;  /* 0x0000000e372e723e */ /* 0x000fe200000000ff */
[----:B------:R-:W-:Y:S01]  /*62a0*/  IMAD.MOV.U32 R14, RZ, RZ, R78 ;  /* 0x000000ffff0e7224 */ /* 0x000fe200078e004e */
[----:B------:R-:W-:-:S02]  /*62b0*/  F2FP.F16.F32.PACK_AB R13, R76, R77 ;  /* 0x0000004d4c0d723e */ /* 0x000fc400000000ff */
[----:B------:R-:W-:-:S07]  /*62c0*/  MOV R47, R58 ;  /* 0x0000003a002f7202 */ /* 0x000fce0000000f00 */
.L_x_9477:
[----:B------:R-:W-:Y:S05]  /*62d0*/  BSYNC B2 ;  /* 0x0000000000027941 */ /* 0x000fea0003800000 */
.L_x_9476:
[----:B------:R-:W-:Y:S01]  /*62e0*/  ISETP.GE.AND P4, PT, R11, R110, PT ;  /* 0x0000006e0b00720c */ /* 0x000fe20003f86270 */
[----:B0-----:R0:W-:-:S12]  /*62f0*/  ST.E.128 desc[UR42][R48.64], R12 ;  /* 0x0000000c30007985 */ /* 0x0011d8000c101d2a */
[----:B------:R-:W-:-:S05]  /*6300*/  @!P4 IMAD.WIDE R50, R11, 0x2, R50 ;  /* 0x000000020b32c825 */ /* 0x000fca00078e0232 */
[----:B----4-:R0:W-:Y:S02]  /*6310*/  @!P4 ST.E.128 desc[UR42][R50.64], R44 ;  /* 0x0000002c3200c985 */ /* 0x0101e4000c101d2a */
.L_x_9475:
[----:B------:R-:W-:Y:S05]  /*6320*/  BSYNC B1 ;  /* 0x0000000000017941 */ /* 0x000fea0003800000 */
.L_x_9474:
[----:B------:R-:W-:-:S03]  /*6330*/  UMOV UR4, 0xffffffff ;  /* 0xffffffff00047882 */ /* 0x000fc60000000000 */
[----:B------:R-:W-:Y:S05]  /*6340*/  BRA.DIV UR4, `(.L_x_9478) ;  /* 0x0000019e04847947 */ /* 0x000fea000b800000 */
[----:B0-----:R0:W0:Y:S04]  /*6350*/  SHFL.IDX PT, R51, R103, 0x2, 0x181f ;  /* 0x00581f0067337f89 */ /* 0x00102800000e0000 */
[----:B------:R0:W0:Y:S02]  /*6360*/  SHFL.IDX PT, R50, R108, 0x2, 0x181f ;  /* 0x00581f006c327f89 */ /* 0x00002400000e0000 */
.L_x_9776:
        /* <DEDUP_REMOVED lines=17> */
[----:B------:R-:W-:Y:S01]  /*6480*/  IADD3 R12, R13, R12, R198 ;  /* 0x0000000c0d0c7210 */ /* 0x000fe20007ffe0c6 */
[----:B------:R-:W-:-:S03]  /*6490*/  IMAD R13, R19, 0x4000, R4 ;  /* 0x00004000130d7824 */ /* 0x000fc600078e0204 */
[----:B------:R-:W-:Y:S01]  /*64a0*/  LEA R15, R19, R12, 0xe ;  /* 0x0000000c130f7211 */ /* 0x000fe200078e70ff */
[----:B------:R-:W-:-:S04]  /*64b0*/  IMAD R13, R13, 0x2, R18 ;  /* 0x000000020d0d7824 */ /* 0x000fc800078e0212 */
[----:B------:R-:W-:Y:S02]  /*64c0*/  IMAD R44, R15, 0x2, R18 ;  /* 0x000000020f2c7824 */ /* 0x000fe400078e0212 */
[----:B------:R-:W0:Y:S04]  /*64d0*/  LDS.128 R12, [R13+0x18400] ;  /* 0x018400000d0c7984 */ /* 0x000e280000000c00 */
[----:B------:R-:W4:Y:S01]  /*64e0*/  LDS.128 R44, [R44+0x18400] ;  /* 0x018400002c2c7984 */ /* 0x000f220000000c00 */
[----:B------:R-:W-:Y:S05]  /*64f0*/  @P3 BRA `(.L_x_9482) ;  /* 0x0000000400583947 */ /* 0x000fea0003800000 */
[----:B------:R-:W-:Y:S01]  /*6500*/  SHF.R.U32.HI R56, RZ, 0x10, R65 ;  /* 0x00000010ff387819 */ /* 0x000fe20000011641 */
[----:B----4-:R-:W-:Y:S01]  /*6510*/  IMAD.MOV.U32 R52, RZ, RZ, R44 ;  /* 0x000000ffff347224 */ /* 0x010fe200078e002c */
[----:B0-----:R-:W-:Y:S01]  /*6520*/  MOV R44, R14 ;  /* 0x0000000e002c7202 */ /* 0x001fe20000000f00 */
[----:B------:R-:W-:Y:S01]  /*6530*/  IMAD.MOV.U32 R53, RZ, RZ, R46 ;  /* 0x000000ffff357224 */ /* 0x000fe200078e002e */
        /* <DEDUP_REMOVED lines=74> */
[----:B------:R-:W-:Y:S02]  /*69e0*/  F2FP.F16.F32.PACK_AB R56, R52, R47 ;  /* 0x0000002f3438723e */ /* 0x000fe400000000ff */
[----:B------:R-:W-:-:S02]  /*69f0*/  F2FP.F16.F32.PACK_AB R12, R55, R46 ;  /* 0x0000002e370c723e */ /* 0x000fc400000000ff */
[----:B------:R-:W-:Y:S01]  /*6a00*/  F2FP.F16.F32.PACK_AB R14, R44, R45 ;  /* 0x0000002d2c0e723e */ /* 0x000fe200000000ff */
[----:B------:R-:W-:Y:S01]  /*6a10*/  IMAD.MOV.U32 R44, RZ, RZ, R56 ;  /* 0x000000ffff2c7224 */ /* 0x000fe200078e0038 */
[----:B------:R-:W-:Y:S01]  /*6a20*/  F2FP.F16.F32.PACK_AB R13, R58, R59 ;  /* 0x0000003b3a0d723e */ /* 0x000fe200000000ff */
[----:B------:R-:W-:Y:S01]  /*6a30*/  IMAD.MOV.U32 R45, RZ, RZ, R57 ;  /* 0x000000ffff2d7224 */ /* 0x000fe200078e0039 */
[----:B------:R-:W-:Y:S02]  /*6a40*/  F2FP.F16.F32.PACK_AB R46, R53, R54 ;  /* 0x00000036352e723e */ /* 0x000fe400000000ff */
[----:B------:R-:W-:-:S07]  /*6a50*/  MOV R47, R63 ;  /* 0x0000003f002f7202 */ /* 0x000fce0000000f00 */
.L_x_9482:
[----:B------:R-:W-:Y:S05]  /*6a60*/  BSYNC B2 ;  /* 0x0000000000027941 */ /* 0x000fea0003800000 */
.L_x_9481:
[----:B------:R-:W-:Y:S01]  /*6a70*/  ISETP.GE.AND P4, PT, R11, R110, PT ;  /* 0x0000006e0b00720c */ /* 0x000fe20003f86270 */
[----:B0-----:R0:W-:-:S12]  /*6a80*/  ST.E.128 desc[UR42][R48.64], R12 ;  /* 0x0000000c30007985 */ /* 0x0011d8000c101d2a */
[----:B------:R-:W-:-:S05]  /*6a90*/  @!P4 IMAD.WIDE R50, R11, 0x2, R50 ;  /* 0x000000020b32c825 */ /* 0x000fca00078e0232 */
[----:B----4-:R0:W-:Y:S02]  /*6aa0*/  @!P4 ST.E.128 desc[UR42][R50.64], R44 ;  /* 0x0000002c3200c985 */ /* 0x0101e4000c101d2a */
.L_x_9480:
[----:B------:R-:W-:Y:S05]  /*6ab0*/  BSYNC B1 ;  /* 0x0000000000017941 */ /* 0x000fea0003800000 */
.L_x_9479:
[----:B------:R-:W-:-:S03]  /*6ac0*/  UMOV UR4, 0xffffffff ;  /* 0xffffffff00047882 */ /* 0x000fc60000000000 */
[----:B------:R-:W-:Y:S05]  /*6ad0*/  BRA.DIV UR4, `(.L_x_9483) ;  /* 0x0000019604ec7947 */ /* 0x000fea000b800000 */
[----:B0-----:R-:W0:Y:S04]  /*6ae0*/  SHFL.IDX PT, R103, R103, 0x3, 0x181f ;  /* 0x00781f0067677f89 */ /* 0x001e2800000e0000 */
[----:B------:R-:W0:Y:S02]  /*6af0*/  SHFL.IDX PT, R108, R108, 0x3, 0x181f ;  /* 0x00781f006c6c7f89 */ /* 0x000e2400000e0000 */
.L_x_9780:
        /* <DEDUP_REMOVED lines=8> */
[----:B----4-:R-:W-:-:S04]  /*6b80*/  LEA.HI.SX32 R12, R11, R80, 0x1c ;  /* 0x000000500b0c7211 */ /* 0x010fc800078fe2ff */
        /* <DEDUP_REMOVED lines=99> */
[----:B------:R-:W-:-:S02]  /*71c0*/  F2FP.F16.F32.PACK_AB R46, R51, R52 ;  /* 0x00000034332e723e */ /* 0x000fc400000000ff */
[----:B------:R-:W-:-:S07]  /*71d0*/  MOV R47, R61 ;  /* 0x0000003d002f7202 */ /* 0x000fce0000000f00 */
.L_x_9485:
[----:B------:R-:W-:Y:S05]  /*71e0*/  BSYNC B1 ;  /* 0x0000000000017941 */ /* 0x000fea0003800000 */
.L_x_9484:
[----:B0-----:R0:W-:Y:S01]  /*71f0*/  ST.E.128 desc[UR42][R48.64], R12 ;  /* 0x0000000c30007985 */ /* 0x0011e2000c101d2a */
[----:B------:R-:W-:Y:S01]  /*7200*/  ISETP.GE.AND P3, PT, R11, R110, PT ;  /* 0x0000006e0b00720c */ /* 0x000fe20003f66270 */
[----:B------:R-:W-:-:S12]  /*7210*/  IMAD.MOV.U32 R109, RZ, RZ, R103 ;  /* 0x000000ffff6d7224 */ /* 0x000fd800078e0067 */
[----:B------:R-:W-:Y:S05]  /*7220*/  @P3 BRA `(.L_x_9456) ;  /* 0x0000000400b83947 */ /* 0x000fea0003800000 */
[----:B0-----:R-:W-:-:S05]  /*7230*/  IMAD.WIDE R12, R11, 0x2, R108 ;  /* 0x000000020b0c7825 */ /* 0x001fca00078e026c */
[----:B----4-:R0:W-:Y:S01]  /*7240*/  ST.E.128 desc[UR42][R12.64], R44 ;  /* 0x0000002c0c007985 */ /* 0x0101e2000c101d2a */
[----:B------:R-:W-:Y:S05]  /*7250*/  BRA `(.L_x_9456) ;  /* 0x0000000400ac7947 */ /* 0x000fea0003800000 */
.L_x_9415:
[----:B------:R-:W-:-:S06]  /*7260*/  UISETP.NE.AND UP0, UPT, UR39, 0x3, UPT ;  /* 0x000000032700788c */ /* 0x000fcc000bf05270 */
[----:B------:R-:W-:-:S13]  /*7270*/  PLOP3.LUT P5, PT, PT, PT, UP0, 0x80, 0x0 ;  /* 0x000000000000781c */ /* 0x000fda0003faf008 */
[----:B------:R-:W-:Y:S05]  /*7280*/  @!P5 BRA `(.L_x_9486) ;  /* 0x000000000004d947 */ /* 0x000fea0003800000 */
[----:B------:R-:W-:Y:S01]  /*7290*/  BPT.TRAP 0x1 ;  /* 0x000000040000795c */ /* 0x000fe20000300000 */
.L_x_9486:
[----:B------:R-:W-:Y:S01]  /*72a0*/  IMAD R91, R19, 0x8, R18 ;  /* 0x00000008135b7824 */ /* 0x000fe200078e0212 */
[----:B------:R-:W-:Y:S01]  /*72b0*/  SHF.L.U32 R102, R189, 0x1f, RZ ;  /* 0x0000001fbd667819 */ /* 0x000fe200000006ff */
[----:B------:R-:W-:Y:S01]  /*72c0*/  BSSY B1, `(.L_x_9487) ;  /* 0x0000004000017945 */ /* 0x000fe20003800000 */
[----:B------:R-:W-:Y:S02]  /*72d0*/  SHF.R.S32.HI R99, RZ, 0x1f, R100 ;  /* 0x0000001fff637819 */ /* 0x000fe40000011464 */
[----:B------:R-:W0:Y:S02]  /*72e0*/  SYNCS.PHASECHK.TRANS64.TRYWAIT P3, [R91+URZ+0x28890], R102 ;  /* 0x028890665b0075a7 */ /* 0x000e24000806017f */
[----:B0-----:R-:W-:Y:S05]  /*72f0*/  @!P3 BRA `(.L_x_9488) ;  /* 0x000001900030b947 */ /* 0x001fea0003800000 */
.L_x_9781:
[----:B------:R-:W-:Y:S05]  /*7300*/  BSYNC B1 ;  /* 0x0000000000017941 */ /* 0x000fea0003800000 */
.L_x_9487:
        /* <DEDUP_REMOVED lines=27> */
.L_x_9785:
        /* <DEDUP_REMOVED lines=13> */
.L_x_9491:
[----:B------:R-:W-:Y:S05]  /*7590*/  BSYNC B1 ;  /* 0x0000000000017941 */ /* 0x000fea0003800000 */
.L_x_9490:
[----:B------:R-:W-:-:S03]  /*75a0*/  UMOV UR4, 0xffffffff ;  /* 0xffffffff00047882 */ /* 0x000fc60000000000 */
[----:B------:R-:W-:Y:S05]  /*75b0*/  BRA.DIV UR4, `(.L_x_9492) ;  /* 0x0000018e04dc7947 */ /* 0x000fea000b800000 */
[----:B--2---:R2:W0:Y:S04]  /*75c0*/  SHFL.IDX PT, R45, R46, 0x1, 0x181f ;  /* 0x00381f002e2d7f89 */ /* 0x00442800000e0000 */
[----:B---34-:R2:W3:Y:S02]  /*75d0*/  SHFL.IDX PT, R14, R44, 0x1, 0x181f ;  /* 0x00381f002c0e7f89 */ /* 0x0184e400000e0000 */
.L_x_9789:
        /* <DEDUP_REMOVED lines=14> */
.L_x_9494:
[----:B------:R-:W-:Y:S05]  /*76c0*/  BSYNC B1 ;  /* 0x0000000000017941 */ /* 0x000fea0003800000 */
.L_x_9493:
[----:B------:R-:W-:-:S03]  /*76d0*/  UMOV UR4, 0xffffffff ;  /* 0xffffffff00047882 */ /* 0x000fc60000000000 */
[----:B------:R-:W-:Y:S05]  /*76e0*/  BRA.DIV UR4, `(.L_x_9495) ;  /* 0x0000018e04d87947 */ /* 0x000fea000b800000 */
[----:B0-----:R0:W0:Y:S04]  /*76f0*/  SHFL.IDX PT, R45, R46, 0x2, 0x181f ;  /* 0x00581f002e2d7f89 */ /* 0x00102800000e0000 */
[----:B---34-:R3:W4:Y:S02]  /*7700*/  SHFL.IDX PT, R14, R44, 0x2, 0x181f ;  /* 0x00581f002c0e7f89 */ /* 0x01872400000e0000 */
.L_x_9793:
        /* <DEDUP_REMOVED lines=14> */
.L_x_9497:
[----:B------:R-:W-:Y:S05]  /*77f0*/  BSYNC B1 ;  /* 0x0000000000017941 */ /* 0x000fea0003800000 */
.L_x_9496:
[----:B------:R-:W-:-:S03]  /*7800*/  UMOV UR4, 0xffffffff ;  /* 0xffffffff00047882 */ /* 0x000fc60000000000 */
[----:B------:R-:W-:Y:S05]  /*7810*/  BRA.DIV UR4, `(.L_x_9498) ;  /* 0x0000018e04d47947 */ /* 0x000fea000b800000 */
[----:B0-----:R0:W0:Y:S04]  /*7820*/  SHFL.IDX PT, R45, R46, 0x3, 0x181f ;  /* 0x00781f002e2d7f89 */ /* 0x00102800000e0000 */
[----:B----4-:R4:W0:Y:S02]  /*7830*/  SHFL.IDX PT, R14, R44, 0x3, 0x181f ;  /* 0x00781f002c0e7f89 */ /* 0x01082400000e0000 */
.L_x_9797:
        /* <DEDUP_REMOVED lines=13> */
.L_x_9456:
[----:B------:R-:W-:Y:S05]  /*7910*/  BSYNC B0 ;  /* 0x0000000000007941 */ /* 0x000fea0003800000 */
.L_x_9414:
        /* <DEDUP_REMOVED lines=17> */
.L_x_9500:
[----:B------:R-:W-:Y:S05]  /*7a30*/  BSYNC B0 ;  /* 0x0000000000007941 */ /* 0x000fea0003800000 */
.L_x_9499:
[----:B------:R-:W5:Y:S01]  /*7a40*/  SYNCS.PHASECHK.TRANS64.TRYWAIT P4, [R91+URZ+0x288b0], R102 ;  /* 0x0288b0665b0075a7 */ /* 0x000f62000808017f */
[----:B------:R-:W-:Y:S01]  /*7a50*/  ULDC UR41, c[0x0][0x2f4] ;  /* 0x0000bd0000297ab9 */ /* 0x000fe20000000800 */
[----:B------:R-:W-:Y:S04]  /*7a60*/  BSSY B0, `(.L_x_9501) ;  /* 0x0000002000007945 */ /* 0x000fe80003800000 */
[----:B-----5:R-:W-:Y:S05]  /*7a70*/  @!P4 BRA `(.L_x_9502) ;  /* 0x0000018c0084c947 */ /* 0x020fea0003800000 */
.L_x_9798:
[----:B------:R-:W-:Y:S05]  /*7a80*/  BSYNC B0 ;  /* 0x0000000000007941 */ /* 0x000fea0003800000 */
.L_x_9501:
[----:B------:R-:W-:Y:S01]  /*7a90*/  ULDC.64 UR4, c[0x0][0x328] ;  /* 0x0000ca0000047ab9 */ /* 0x000fe20000000a00 */
[----:B------:R-:W-:Y:S01]  /*7aa0*/  IMAD.IADD R97, R97, 0x1, -R187 ;  /* 0x0000000161617824 */ /* 0x000fe200078e0abb */
[----:B------:R-:W-:Y:S01]  /*7ab0*/  BSSY B0, `(.L_x_9503) ;  /* 0x0000020000007945 */ /* 0x000fe20003800000 */
[----:B------:R-:W-:Y:S02]  /*7ac0*/  IMAD R99, R99, UR4, RZ ;  /* 0x0000000463637c24 */ /* 0x000fe4000f8e02ff */
[----:B0---4-:R-:W-:-:S04]  /*7ad0*/  IMAD.WIDE.U32 R12, R100, UR4, RZ ;  /* 0x00000004640c7c25 */ /* 0x011fc8000f8e00ff */
[----:B------:R-:W-:Y:S01]  /*7ae0*/  IMAD R99, R100, UR5, R99 ;  /* 0x0000000564637c24 */ /* 0x000fe2000f8e0263 */
[----:B------:R-:W-:Y:S02]  /*7af0*/  ULDC.64 UR4, c[0x0][0x338] ;  /* 0x0000ce0000047ab9 */ /* 0x000fe40000000a00 */
[----:B------:R-:W-:Y:S02]  /*7b00*/  IMAD R98, R98, UR4, RZ ;  /* 0x0000000462627c24 */ /* 0x000fe4000f8e02ff */
[----:B------:R-:W-:Y:S02]  /*7b10*/  IADD3 R13, R13, R99, RZ ;  /* 0x000000630d0d7210 */ /* 0x000fe40007ffe0ff */
        /* <DEDUP_REMOVED lines=11> */
[----:B------:R0:W2:Y:S01]  /*7bd0*/  SHFL.IDX PT, R47, R48, RZ, 0x181f ;  /* 0x00181fff302f7589 */ /* 0x0000a200000e0000 */
[----:B------:R-:W-:-:S03]  /*7be0*/  ISETP.GE.AND P4, PT, R97, 0x1, PT ;  /* 0x000000016100780c */ /* 0x000fc60003f86270 */
[----:B------:R0:W4:Y:S10]  /*7bf0*/  SHFL.IDX PT, R13, R11, RZ, 0x181f ;  /* 0x00181fff0b0d7589 */ /* 0x00013400000e0000 */
[----:B0-----:R-:W-:Y:S05]  /*7c00*/  @!P4 BRA `(.L_x_9504) ;  /* 0x000000000028c947 */ /* 0x001fea0003800000 */
[----:B------:R-:W-:-:S13]  /*7c10*/  ISETP.GE.AND P4, PT, R16, UR41, PT ;  /* 0x0000002910007c0c */ /* 0x000fda000bf86270 */
[----:B-123--:R-:W-:-:S04]  /*7c20*/  @!P4 LEA R44, P5, R16, R47, 0x1 ;  /* 0x0000002f102cc211 */ /* 0x00efc800078a08ff */
[----:B----4-:R-:W-:Y:S02]  /*7c30*/  @!P4 LEA.HI.X R45, R16, R13, R17, 0x1, P5 ;  /* 0x0000000d102dc211 */ /* 0x010fe400028f0c11 */
[----:B------:R-:W-:-:S13]  /*7c40*/  ISETP.GE.AND P5, PT, R2, UR41, PT ;  /* 0x0000002902007c0c */ /* 0x000fda000bfa6270 */
[----:B------:R-:W-:-:S04]  /*7c50*/  @!P5 LEA R46, P6, R2, R47, 0x1 ;  /* 0x0000002f022ed211 */ /* 0x000fc800078c08ff */
[----:B------:R-:W-:Y:S02]  /*7c60*/  @!P5 LEA.HI.X R47, R2, R13, R184, 0x1, P6 ;  /* 0x0000000d022fd211 */ /* 0x000fe400030f0cb8 */
[----:B------:R-:W0:Y:S04]  /*7c70*/  @!P4 LDS.128 R12, [R93+0x400] ;  /* 0x000400005d0cc984 */ /* 0x000e280000000c00 */
[----:B0-----:R-:W-:Y:S04]  /*7c80*/  @!P4 ST.E.128 desc[UR42][R44.64], R12 ;  /* 0x0000000c2c00c985 */ /* 0x001fe8000c101d2a */
[----:B------:R-:W0:Y:S04]  /*7c90*/  @!P5 LDS.128 R12, [R93+0x4400] ;  /* 0x004400005d0cd984 */ /* 0x000e280000000c00 */
[----:B0-----:R0:W-:Y:S02]  /*7ca0*/  @!P5 ST.E.128 desc[UR42][R46.64], R12 ;  /* 0x0000000c2e00d985 */ /* 0x0011e4000c101d2a */
.L_x_9504:
[----:B------:R-:W-:Y:S05]  /*7cb0*/  BSYNC B0 ;  /* 0x0000000000007941 */ /* 0x000fea0003800000 */
.L_x_9503:
[----:B------:R-:W-:Y:S01]  /*7cc0*/  ISETP.GE.AND P4, PT, R97, 0x21, PT ;  /* 0x000000216100780c */ /* 0x000fe20003f86270 */
[----:B0---4-:R0:W4:Y:S01]  /*7cd0*/  SHFL.IDX PT, R13, R11, 0x1, 0x181f ;  /* 0x00381f000b0d7f89 */ /* 0x01112200000e0000 */
[----:B------:R-:W-:Y:S03]  /*7ce0*/  BSSY B0, `(.L_x_9505) ;  /* 0x000000d000007945 */ /* 0x000fe60003800000 */
[----:B--2---:R0:W2:Y:S08]  /*7cf0*/  SHFL.IDX PT, R47, R48, 0x1, 0x181f ;  /* 0x00381f00302f7f89 */ /* 0x0040b000000e0000 */
        /* <DEDUP_REMOVED lines=11> */
.L_x_9506:
[----:B------:R-:W-:Y:S05]  /*7db0*/  BSYNC B0 ;  /* 0x0000000000007941 */ /* 0x000fea0003800000 */
.L_x_9505:
        /* <DEDUP_REMOVED lines=15> */
.L_x_9508:
[----:B------:R-:W-:Y:S05]  /*7eb0*/  BSYNC B0 ;  /* 0x0000000000007941 */ /* 0x000fea0003800000 */
.L_x_9507:
[----:B------:R-:W-:Y:S01]  /*7ec0*/  ISETP.GE.AND P4, PT, R97, 0x61, PT ;  /* 0x000000616100780c */ /* 0x000fe20003f86270 */
[----:B------:R-:W1:Y:S01]  /*7ed0*/  SHFL.IDX PT, R11, R11, 0x3, 0x181f ;  /* 0x00781f000b0b7f89 */ /* 0x000e6200000e0000 */
[----:B------:R-:W-:Y:S03]  /*7ee0*/  BSSY B0, `(.L_x_9509) ;  /* 0x000000d000007945 */ /* 0x000fe60003800000 */
[----:B0-2---:R0:W2:Y:S08]  /*7ef0*/  SHFL.IDX PT, R47, R48, 0x3, 0x181f ;  /* 0x00781f00302f7f89 */ /* 0x0050b000000e0000 */
[----:B0-----:R-:W-:Y:S05]  /*7f00*/  @!P4 BRA `(.L_x_9510) ;  /* 0x000000000028c947 */ /* 0x001fea0003800000 */
[----:B------:R-:W-:-:S13]  /*7f10*/  ISETP.GE.AND P4, PT, R16, UR41, PT ;  /* 0x0000002910007c0c */ /* 0x000fda000bf86270 */
[----:B----4-:R-:W0:Y:S01]  /*7f20*/  @!P4 LDS.128 R12, [R93+0x3400] ;  /* 0x003400005d0cc984 */ /* 0x010e220000000c00 */
[----:B-123--:R-:W-:-:S04]  /*7f30*/  @!P4 LEA R44, P5, R16, R47, 0x1 ;  /* 0x0000002f102cc211 */ /* 0x00efc800078a08ff */
[----:B------:R-:W-:Y:S02]  /*7f40*/  @!P4 LEA.HI.X R45, R16, R11, R17, 0x1, P5 ;  /* 0x0000000b102dc211 */ /* 0x000fe400028f0c11 */
[----:B------:R-:W-:-:S13]  /*7f50*/  ISETP.GE.AND P5, PT, R2, UR41, PT ;  /* 0x0000002902007c0c */ /* 0x000fda000bfa6270 */
[----:B------:R-:W-:-:S04]  /*7f60*/  @!P5 LEA R46, P6, R2, R47, 0x1 ;  /* 0x0000002f022ed211 */ /* 0x000fc800078c08ff */
[----:B------:R-:W-:Y:S01]  /*7f70*/  @!P5 LEA.HI.X R47, R2, R11, R184, 0x1, P6 ;  /* 0x0000000b022fd211 */ /* 0x000fe200030f0cb8 */
[----:B0-----:R-:W-:Y:S04]  /*7f80*/  @!P4 ST.E.128 desc[UR42][R44.64], R12 ;  /* 0x0000000c2c00c985 */ /* 0x001fe8000c101d2a */
[----:B------:R-:W0:Y:S04]  /*7f90*/  @!P5 LDS.128 R12, [R93+0x7400] ;  /* 0x007400005d0cd984 */ /* 0x000e280000000c00 */
[----:B0-----:R0:W-:Y:S02]  /*7fa0*/  @!P5 ST.E.128 desc[UR42][R46.64], R12 ;  /* 0x0000000c2e00d985 */ /* 0x0011e4000c101d2a */
.L_x_9510:
[----:B------:R-:W-:Y:S05]  /*7fb0*/  BSYNC B0 ;  /* 0x0000000000007941 */ /* 0x000fea0003800000 */
.L_x_9509:
        /* <DEDUP_REMOVED lines=10> */
[----:B------:R-:W-:-:S04]  /*8060*/  @!P3 PRMT R91, RZ, 0x654, R91 ;  /* 0x00000654ff5bb816 */ /* 0x000fc8000000005b */
[----:B------:R1:W-:Y:S01]  /*8070*/  @!P3 SYNCS.ARRIVE.TRANS64.RED.A1T0 RZ, [R91+URZ], RZ ;  /* 0x000000ff5bffb9a7 */ /* 0x0003e2000810043f */
[----:B------:R-:W-:-:S04]  /*8080*/  ISETP.NE.AND P3, PT, R19, 0x2, PT ;  /* 0x000000021300780c */ /* 0x000fc80003f65270 */
[----:B0-----:R-:W-:Y:S02]  /*8090*/  SEL R12, RZ, 0x1, P3 ;  /* 0x00000001ff0c7807 */ /* 0x001fe40001800000 */
[----:B------:R-:W-:Y:S02]  /*80a0*/  SEL R19, R19, RZ, P3 ;  /* 0x000000ff13137207 */ /* 0x000fe40001800000 */
[----:B------:R-:W-:Y:S01]  /*80b0*/  LOP3.LUT R189, R189, R12, RZ, 0x3c, !PT ;  /* 0x0000000cbdbd7212 */ /* 0x000fe200078e3cff */
[----:B-1----:R-:W-:Y:S06]  /*80c0*/  @P4 BRA `(.L_x_9511) ;  /* 0xffffff9c00d84947 */ /* 0x002fec000383ffff */
[----:B------:R-:W0:Y:S01]  /*80d0*/  S2R R11, SR_TID.X ;  /* 0x00000000000b7919 */ /* 0x000e220000002100 */
[----:B------:R-:W-:Y:S02]  /*80e0*/  PLOP3.LUT P0, PT, PT, PT, PT, 0x8, 0x0 ;  /* 0x000000000000781c */ /* 0x000fe40003f0e170 */
[----:B0-----:R-:W-:-:S04]  /*80f0*/  SHF.R.U32.HI R11, RZ, 0x7, R11 ;  /* 0x00000007ff0b7819 */ /* 0x001fc8000001160b */
[----:B------:R-:W-:-:S13]  /*8100*/  ISETP.NE.AND P4, PT, R11, 0x1, PT ;  /* 0x000000010b00780c */ /* 0x000fda0003f85270 */
[----:B------:R-:W-:Y:S06]  /*8110*/  @!P4 BAR.ARV 0x9, 0x100 ;  /* 0x024400000000cb1d */ /* 0x000fec0000002000 */
.L_x_9409:
[----:B------:R-:W0:Y:S01]  /*8120*/  LDC R0, c[0x0][0x448] ;  /* 0x00011200ff007b82 */ /* 0x000e220000000800 */
[----:B------:R-:W-:Y:S02]  /*8130*/  CS2R R150, SRZ ;  /* 0x0000000000967805 */ /* 0x000fe4000001ff00 */
[----:B------:R-:W-:Y:S02]  /*8140*/  CS2R R148, SRZ ;  /* 0x0000000000947805 */ /* 0x000fe4000001ff00 */
[----:B------:R-:W-:Y:S02]  /*8150*/  CS2R R146, SRZ ;  /* 0x0000000000927805 */ /* 0x000fe4000001ff00 */
[----:B------:R-:W-:Y:S02]  /*8160*/  CS2R R144, SRZ ;  /* 0x0000000000907805 */ /* 0x000fe4000001ff00 */
[----:B------:R-:W-:Y:S01]  /*8170*/  CS2R R34, SRZ ;  /* 0x0000000000227805 */ /* 0x000fe2000001ff00 */
[----:B------:R-:W-:Y:S01]  /*8180*/  IMAD.MOV.U32 R142, RZ, RZ, RZ ;  /* 0x000000ffff8e7224 */ /* 0x000fe200078e00ff */
[----:B------:R-:W-:Y:S01]  /*8190*/  CS2R R32, SRZ ;  /* 0x0000000000207805 */ /* 0x000fe2000001ff00 */
[----:B------:R-:W-:Y:S01]  /*81a0*/  IMAD.MOV.U32 R141, RZ, RZ, RZ ;  /* 0x000000ffff8d7224 */ /* 0x000fe200078e00ff */
[----:B------:R-:W-:Y:S01]  /*81b0*/  MOV R138, RZ ;  /* 0x000000ff008a7202 */ /* 0x000fe20000000f00 */
        /* <DEDUP_REMOVED lines=14> */
[----:B0-----:R-:W-:Y:S01]  /*82a0*/  ISETP.NE.AND P1, PT, R0, 0x1, PT ;  /* 0x000000010000780c */ /* 0x001fe20003f25270 */
[----:B------:R-:W-:Y:S01]  /*82b0*/  VIADD R0, R191, 0x7f ;  /* 0x0000007fbf007836 */ /* 0x000fe20000000000 */
[----:B------:R-:W-:-:S02]  /*82c0*/  CS2R R110, SRZ ;  /* 0x00000000006e7805 */ /* 0x000fc4000001ff00 */
[----:B------:R-:W-:Y:S02]  /*82d0*/  CS2R R108, SRZ ;  /* 0x00000000006c7805 */ /* 0x000fe4000001ff00 */
[----:B---3--:R-:W-:Y:S02]  /*82e0*/  CS2R R106, SRZ ;  /* 0x00000000006a7805 */ /* 0x008fe4000001ff00 */
        /* <DEDUP_REMOVED lines=8> */
[----:B------:R-:W0:Y:S01]  /*8370*/  @P1 LDC R3, c[0x0][0x44c] ;  /* 0x00011300ff031b82 */ /* 0x000e220000000800 */
[----:B------:R-:W-:-:S07]  /*8380*/  CS2R R90, SRZ ;  /* 0x00000000005a7805 */ /* 0x000fce000001ff00 */
[----:B------:R-:W1:Y:S01]  /*8390*/  @P1 LDC R4, c[0x0][0x450] ;  /* 0x00011400ff041b82 */ /* 0x000e620000000800 */
[----:B0-----:R-:W-:-:S05]  /*83a0*/  @P1 IMAD.HI.U32 R3, R0, R3, RZ ;  /* 0x0000000300031227 */ /* 0x001fca00078e00ff */
[----:B-1----:R-:W-:Y:S02]  /*83b0*/  @P1 SHF.R.U32.HI R0, RZ, R4, R3 ;  /* 0x00000004ff001219 */ /* 0x002fe40000011603 */
[----:B------:R-:W-:-:S03]  /*83c0*/  PLOP3.LUT P1, PT, PT, PT, PT, 0x80, 0x0 ;  /* 0x000000000000781c */ /* 0x000fc60003f2f070 */
[----:B------:R-:W-:-:S05]  /*83d0*/  IMAD.IADD R0, R95, 0x1, R0 ;  /* 0x000000015f007824 */ /* 0x000fca00078e0200 */
[----:B------:R-:W-:-:S04]  /*83e0*/  SHF.R.S32.HI R3, RZ, 0x1f, R0 ;  /* 0x0000001fff037819 */ /* 0x000fc80000011400 */
[----:B------:R-:W-:Y:S02]  /*83f0*/  LEA.HI R3, R3, R0, RZ, 0x7 ;  /* 0x0000000003037211 */ /* 0x000fe400078f38ff */
[----:B------:R-:W-:Y:S02]  /*8400*/  MOV R0, RZ ;  /* 0x000000ff00007202 */ /* 0x000fe40000000f00 */
[----:B------:R-:W-:-:S04]  /*8410*/  SHF.R.S32.HI R3, RZ, 0x7, R3 ;  /* 0x00000007ff037819 */ /* 0x000fc80000011403 */
[----:B------:R-:W-:Y:S01]  /*8420*/  VIMNMX R96, R96, R3, PT ;  /* 0x0000000360607248 */ /* 0x000fe20003fe0100 */
[----:B------:R-:W-:-:S03]  /*8430*/  IMAD.MOV.U32 R3, RZ, RZ, RZ ;  /* 0x000000ffff037224 */ /* 0x000fc600078e00ff */
[----:B------:R-:W-:Y:S01]  /*8440*/  ISETP.GE.AND P2, PT, R96, 0x1, PT ;  /* 0x000000016000780c */ /* 0x000fe20003f46270 */
[----:B------:R-:W-:-:S12]  /*8450*/  @P0 BRA `(.L_x_9512) ;  /* 0x00000000000c0947 */ /* 0x000fd80003800000 */
[----:B------:R-:W0:Y:S01]  /*8460*/  FENCE.VIEW.ASYNC.G ;  /* 0x00000000000073c6 */ /* 0x000e220000000100 */
[----:B------:R-:W-:Y:S05]  /*8470*/  WARPSYNC.ALL ;  /* 0x0000000000007948 */ /* 0x000fea0003800000 */
[----:B0-----:R-:W-:Y:S06]  /*8480*/  BAR.ARV 0xc, 0x180 ;  /* 0x0306000000007b1d */ /* 0x001fec0000002000 */
.L_x_9512:
[----:B------:R-:W-:Y:S01]  /*8490*/  CS2R R88, SRZ ;  /* 0x0000000000587805 */ /* 0x000fe2000001ff00 */
[----:B------:R-:W-:Y:S06]  /*84a0*/  @!P2 BRA `(.L_x_9513) ;  /* 0x000000e400f4a947 */ /* 0x000fec0003800000 */
[----:B------:R-:W-:-:S03]  /*84b0*/  UMOV UR4, 0xffffffff ;  /* 0xffffffff00047882 */ /* 0x000fc60000000000 */
[----:B------:R-:W-:Y:S05]  /*84c0*/  BRA.DIV UR4, `(.L_x_9514) ;  /* 0x0000018604047947 */ /* 0x000fea000b800000 */
[----:B------:R0:W1:Y:S02]  /*84d0*/  SHFL.IDX PT, R190, R220, RZ, 0x1f ;  /* 0x00001fffdcbe7589 */ /* 0x00006400000e0000 */
.L_x_9801:
[----:B-1----:R-:W-:-:S04]  /*84e0*/  LEA.HI R0, R190, R190, RZ, 0x1 ;  /* 0x000000bebe007211 */ /* 0x002fc800078f08ff */
        /* <DEDUP_REMOVED lines=12> */
[----:B------:R-:W-:Y:S01]  /*85b0*/  MOV R4, UR4 ;  /* 0x0000000400047c02 */ /* 0x000fe20008000f00 */
[----:B------:R1:W3:Y:S01]  /*85c0*/  LDC.64 R14, c[0x4][R0] ;  /* 0x01000000000e7b82 */ /* 0x0002e20000000a00 */
[----:B------:R-:W-:Y:S01]  /*85d0*/  IMAD.U32 R5, RZ, RZ, UR5 ;  /* 0x00000005ff057e24 */ /* 0x000fe2000f8e00ff */
[----:B------:R-:W-:Y:S01]  /*85e0*/  ULDC.64 UR4, c[0x4][0x68] ;  /* 0x01001a0000047ab9 */ /* 0x000fe20000000a00 */
[----:B------:R-:W-:Y:S01]  /*85f0*/  IMAD.U32 R6, RZ, RZ, UR6 ;  /* 0x00000006ff067e24 */ /* 0x000fe2000f8e00ff */
[----:B------:R-:W-:Y:S01]  /*8600*/  MOV R10, UR4 ;  /* 0x00000004000a7c02 */ /* 0x000fe20008000f00 */
[----:B------:R-:W-:Y:S01]  /*8610*/  IMAD.U32 R7, RZ, RZ, UR7 ;  /* 0x00000007ff077e24 */ /* 0x000fe2000f8e00ff */
[----:B----4-:R-:W-:Y:S01]  /*8620*/  MOV R13, RZ ;  /* 0x000000ff000d7202 */ /* 0x010fe20000000f00 */
[----:B------:R-:W-:-:S02]  /*8630*/  IMAD.U32 R11, RZ, RZ, UR5 ;  /* 0x00000005ff0b7e24 */ /* 0x000fc4000f8e00ff */
[----:B------:R-:W-:Y:S02]  /*8640*/  IMAD.MOV.U32 R8, RZ, RZ, 0x70 ;  /* 0x00000070ff087424 */ /* 0x000fe400078e00ff */
[----:B-1----:R-:W-:-:S07]  /*8650*/  IMAD.MOV.U32 R12, RZ, RZ, 0x1 ;  /* 0x00000001ff0c7424 */ /* 0x002fce00078e00ff */
[----:B------:R-:W-:-:S07]  /*8660*/  LEPC R20, `(.L_x_9515) ;  /* 0x000000001014794e */ /* 0x000fce0000000000 */
[----:B0-23-5:R-:W-:Y:S05]  /*8670*/  CALL.ABS.NOINC R14 ;  /* 0x000000000e007343 */ /* 0x02dfea0003c00000 */
.L_x_9515:
        /* <DEDUP_REMOVED lines=8> */
[----:B------:R1:W3:Y:S03]  /*8700*/  SYNCS.PHASECHK.TRANS64.TRYWAIT P0, [R18+URZ+0x28800], R3 ;  /* 0x02880003120075a7 */ /* 0x0002e6000800017f */
[----:B---3--:R-:W-:Y:S05]  /*8710*/  @!P0 NANOSLEEP.SYNCS 0x989680 ;  /* 0x009896800000895d */ /* 0x008fea0003900000 */
[----:B------:R-:W3:Y:S01]  /*8720*/  @!P0 SYNCS.PHASECHK.TRANS64 P0, [R18+URZ+0x28800], R3 ;  /* 0x02880003120085a7 */ /* 0x000ee2000800007f */
[----:B------:R-:W-:Y:S04]  /*8730*/  BSSY B0, `(.L_x_9517) ;  /* 0x0000006000007945 */ /* 0x000fe80003800000 */
[----:B---3--:R-:W-:Y:S05]  /*8740*/  @P0 BRA `(.L_x_9518) ;  /* 0x0000000000100947 */ /* 0x008fea0003800000 */
.L_x_9519:
[----:B---3--:R3:W0:Y:S02]  /*8750*/  SYNCS.PHASECHK.TRANS64.TRYWAIT P0, [R18+URZ+0x28800], R3 ;  /* 0x02880003120075a7 */ /* 0x008624000800017f */
[----:B0-----:R-:W-:Y:S05]  /*8760*/  @!P0 NANOSLEEP.SYNCS 0x989680 ;  /* 0x009896800000895d */ /* 0x001fea0003900000 */
[----:B------:R-:W0:Y:S02]  /*8770*/  @!P0 SYNCS.PHASECHK.TRANS64 P0, [R18+URZ+0x28800], R3 ;  /* 0x02880003120085a7 */ /* 0x000e24000800007f */
[----:B0-----:R-:W-:Y:S05]  /*8780*/  @!P0 BRA `(.L_x_9519) ;  /* 0xfffffffc00f08947 */ /* 0x001fea000383ffff */
.L_x_9518:
[----:B------:R-:W-:Y:S05]  /*8790*/  BSYNC B0 ;  /* 0x0000000000007941 */ /* 0x000fea0003800000 */
.L_x_9517:
[----:B------:R-:W-:Y:S05]  /*87a0*/  BRA `(.L_x_9520) ;  /* 0x0000004c00987947 */ /* 0x000fea0003800000 */
.L_x_9516:
        /* <DEDUP_REMOVED lines=20> */
[----:B------:R-:W-:Y:S01]  /*88f0*/  MOV R10, UR6 ;  /* 0x00000006000a7c02 */ /* 0x000fe20008000f00 */
[----:B------:R-:W-:Y:S01]  /*8900*/  IMAD.U32 R6, RZ, RZ, UR4 ;  /* 0x00000004ff067e24 */ /* 0x000fe2000f8e00ff */
[----:B----4-:R-:W-:Y:S01]  /*8910*/  MOV R13, RZ ;  /* 0x000000ff000d7202 */ /* 0x010fe20000000f00 */
[----:B------:R-:W-:-:S02]  /*8920*/  IMAD.U32 R7, RZ, RZ, UR5 ;  /* 0x00000005ff077e24 */ /* 0x000fc4000f8e00ff */
[----:B------:R-:W-:Y:S02]  /*8930*/  IMAD.U32 R11, RZ, RZ, UR7 ;  /* 0x00000007ff0b7e24 */ /* 0x000fe4000f8e00ff */
[----:B------:R-:W-:Y:S02]  /*8940*/  IMAD.MOV.U32 R8, RZ, RZ, 0x70 ;  /* 0x00000070ff087424 */ /* 0x000fe400078e00ff */
[----:B-1----:R-:W-:-:S07]  /*8950*/  IMAD.MOV.U32 R12, RZ, RZ, 0x1 ;  /* 0x00000001ff0c7424 */ /* 0x002fce00078e00ff */
[----:B------:R-:W-:-:S07]  /*8960*/  LEPC R20, `(.L_x_9521) ;  /* 0x000000001014794e */ /* 0x000fce0000000000 */
[----:B0-23--:R-:W-:Y:S05]  /*8970*/  CALL.ABS.NOINC R14 ;  /* 0x000000000e007343 */ /* 0x00dfea0003c00000 */
.L_x_9521:
[----:B------:R-:W-:Y:S01]  /*8980*/  ULDC.U8 UR4, c[0x0][0x410] ;  /* 0x0001040000047ab9 */ /* 0x000fe20000000000 */
[----:B------:R-:W-:Y:S01]  /*8990*/  IMAD.IADD R55, R187, 0x1, R191 ;  /* 0x00000001bb377824 */ /* 0x000fe200078e02bf */
[----:B------:R-:W-:Y:S01]  /*89a0*/  ISETP.NE.AND P0, PT, RZ, UR4, PT ;  /* 0x00000004ff007c0c */ /* 0x000fe2000bf05270 */
[----:B------:R-:W-:Y:S02]  /*89b0*/  BSSY B0, `(.L_x_9522) ;  /* 0x00004bd000007945 */ /* 0x000fe40003800000 */
[----:B------:R-:W-:-:S10]  /*89c0*/  IMAD R3, R206, 0x20, R55 ;  /* 0x00000020ce037824 */ /* 0x000fd400078e0237 */
[----:B------:R-:W-:Y:S05]  /*89d0*/  @!P0 BRA `(.L_x_9523) ;  /* 0x0000002400b88947 */ /* 0x000fea0003800000 */
[----:B------:R-:W1:Y:S01]  /*89e0*/  LDC R21, c[0x0][0x448] ;  /* 0x00011200ff157b82 */ /* 0x000e620000000800 */
[----:B------:R-:W-:Y:S01]  /*89f0*/  ULDC.64 UR4, c[0x0][0x3f8] ;  /* 0x0000fe0000047ab9 */ /* 0x000fe20000000a00 */
[----:B------:R-:W-:Y:S01]  /*8a00*/  MOV R9, R29 ;  /* 0x0000001d00097202 */ /* 0x000fe20000000f00 */
[----:B------:R-:W-:Y:S01]  /*8a10*/  ULDC.64 UR6, c[0x0][0x408] ;  /* 0x0001020000067ab9 */ /* 0x000fe20000000a00 */
[----:B------:R-:W-:Y:S02]  /*8a20*/  IMAD.MOV.U32 R8, RZ, RZ, R26 ;  /* 0x000000ffff087224 */ /* 0x000fe400078e001a */
[----:B------:R-:W-:Y:S02]  /*8a30*/  IMAD.MOV.U32 R10, RZ, RZ, R24 ;  /* 0x000000ffff0a7224 */ /* 0x000fe400078e0018 */
[----:B------:R-:W-:Y:S01]  /*8a40*/  IMAD.MOV.U32 R11, RZ, RZ, R31 ;  /* 0x000000ffff0b7224 */ /* 0x000fe200078e001f */
[----:B-1----:R-:W-:-:S13]  /*8a50*/  ISETP.NE.AND P0, PT, R21, 0x1, PT ;  /* 0x000000011500780c */ /* 0x002fda0003f05270 */
[----:B------:R-:W1:Y:S08]  /*8a60*/  @P0 LDC R0, c[0x0][0x44c] ;  /* 0x00011300ff000b82 */ /* 0x000e700000000800 */
[----:B------:R-:W3:Y:S01]  /*8a70*/  @P0 LDC R5, c[0x0][0x450] ;  /* 0x00011400ff050b82 */ /* 0x000ee20000000800 */
[----:B-1----:R-:W-:-:S05]  /*8a80*/  @P0 IMAD.HI.U32 R0, R3, R0, RZ ;  /* 0x0000000003000227 */ /* 0x002fca00078e00ff */
[----:B---3--:R-:W-:-:S04]  /*8a90*/  @P0 SHF.R.U32.HI R3, RZ, R5, R0 ;  /* 0x00000005ff030219 */ /* 0x008fc80000011600 */
[----:B------:R-:W-:Y:S01]  /*8aa0*/  SHF.R.S32.HI R0, RZ, 0x1f, R3 ;  /* 0x0000001fff007819 */ /* 0x000fe20000011403 */
[----:B------:R-:W-:-:S04]  /*8ab0*/  IMAD.WIDE.U32 R8, R3, UR4, R8 ;  /* 0x0000000403087c25 */ /* 0x000fc8000f8e0008 */
[C---:B------:R-:W-:Y:S02]  /*8ac0*/  IMAD R4, R0.reuse, UR4, RZ ;  /* 0x0000000400047c24 */ /* 0x040fe4000f8e02ff */
[----:B------:R-:W-:Y:S02]  /*8ad0*/  IMAD R0, R0, UR6, RZ ;  /* 0x0000000600007c24 */ /* 0x000fe4000f8e02ff */
[C---:B----4-:R-:W-:Y:S01]  /*8ae0*/  IMAD R13, R3.reuse, UR5, R4 ;  /* 0x00000005030d7c24 */ /* 0x050fe2000f8e0204 */
[----:B------:R-:W-:Y:S01]  /*8af0*/  ULDC.64 UR4, c[0x0][0x3e8] ;  /* 0x0000fa0000047ab9 */ /* 0x000fe20000000a00 */
[C---:B------:R-:W-:Y:S01]  /*8b00*/  IMAD.WIDE.U32 R10, R3.reuse, UR6, R10 ;  /* 0x00000006030a7c25 */ /* 0x040fe2000f8e000a */
[----:B------:R-:W-:Y:S01]  /*8b10*/  LEA R5, P0, R8, UR4, 0x1 ;  /* 0x0000000408057c11 */ /* 0x000fe2000f8008ff */
[----:B------:R-:W-:Y:S02]  /*8b20*/  UMOV UR4, 0xffffffff ;  /* 0xffffffff00047882 */ /* 0x000fe40000000000 */
[----:B------:R-:W-:Y:S01]  /*8b30*/  IMAD R3, R3, UR7, R0 ;  /* 0x0000000703037c24 */ /* 0x000fe2000f8e0200 */
[----:B------:R-:W-:Y:S01]  /*8b40*/  ULDC.64 UR6, c[0x0][0x400] ;  /* 0x0001000000067ab9 */ /* 0x000fe20000000a00 */
[----:B------:R-:W-:Y:S01]  /*8b50*/  IMAD.IADD R9, R9, 0x1, R13 ;  /* 0x0000000109097824 */ /* 0x000fe200078e020d */
[----:B------:R-:W-:-:S02]  /*8b60*/  LEA R7, P1, R10, UR6, 0x1 ;  /* 0x000000060a077c11 */ /* 0x000fc4000f8208ff */
[----:B------:R-:W-:Y:S02]  /*8b70*/  IADD3 R3, R11, R3, RZ ;  /* 0x000000030b037210 */ /* 0x000fe40007ffe0ff */
[----:B------:R-:W-:Y:S02]  /*8b80*/  LEA.HI.X R6, R8, UR5, R9, 0x1, P0 ;  /* 0x0000000508067c11 */ /* 0x000fe400080f0c09 */
[----:B------:R-:W-:Y:S01]  /*8b90*/  LEA.HI.X R8, R10, UR7, R3, 0x1, P1 ;  /* 0x000000070a087c11 */ /* 0x000fe200088f0c03 */
[----:B------:R-:W-:Y:S06]  /*8ba0*/  BRA.DIV UR4, `(.L_x_9524) ;  /* 0x0000017e04787947 */ /* 0x000fec000b800000 */
[----:B------:R1:W3:Y:S04]  /*8bb0*/  SHFL.IDX PT, R0, R6, RZ, 0x181f ;  /* 0x00181fff06007589 */ /* 0x0002e800000e0000 */
[----:B------:R1:W4:Y:S04]  /*8bc0*/  SHFL.IDX PT, R3, R5, RZ, 0x181f ;  /* 0x00181fff05037589 */ /* 0x00032800000e0000 */
[----:B------:R1:W0:Y:S04]  /*8bd0*/  SHFL.IDX PT, R4, R8, RZ, 0x181f ;  /* 0x00181fff08047589 */ /* 0x00022800000e0000 */
[----:B------:R1:W0:Y:S02]  /*8be0*/  SHFL.IDX PT, R14, R7, RZ, 0x181f ;  /* 0x00181fff070e7589 */ /* 0x00022400000e0000 */
.L_x_9807:
[----:B------:R-:W-:Y:S01]  /*8bf0*/  IMAD R64, R192, R21, RZ ;  /* 0x00000015c0407224 */ /* 0x000fe200078e02ff */
[----:B------:R-:W-:Y:S01]  /*8c00*/  BSSY B1, `(.L_x_9525) ;  /* 0x000001e000017945 */ /* 0x000fe20003800000 */
[----:B------:R-:W-:Y:S02]  /*8c10*/  CS2R R48, SRZ ;  /* 0x0000000000307805 */ /* 0x000fe4000001ff00 */
[----:B------:R-:W-:Y:S02]  /*8c20*/  CS2R R44, SRZ ;  /* 0x00000000002c7805 */ /* 0x000fe4000001ff00 */
[----:B--2---:R-:W-:Y:S02]  /*8c30*/  CS2R R46, SRZ ;  /* 0x00000000002e7805 */ /* 0x004fe4000001ff00 */
        /* <DEDUP_REMOVED lines=19> */
[----:B------:R-:W-:Y:S02]  /*8d70*/  @!P5 IMAD.X R21, R0, 0x1, R9, P2 ;  /* 0x000000010015d824 */ /* 0x000fe400010e0609 */
[C---:B------:R-:W-:Y:S01]  /*8d80*/  @!P4 IMAD.X R13, R4.reuse, 0x1, R13, P1 ;  /* 0x00000001040dc824 */ /* 0x040fe200008e060d */
[----:B------:R2:W5:Y:S01]  /*8d90*/  @!P4 LD.E.64 R46, desc[UR42][R10.64] ;  /* 0x0000002a0a2ec980 */ /* 0x000562000c101b00 */
[----:B------:R-:W-:-:S03]  /*8da0*/  @!P5 IMAD.X R15, R4, 0x1, R9, P3 ;  /* 0x00000001040fd824 */ /* 0x000fc600018e0609 */
[----:B------:R2:W5:Y:S04]  /*8db0*/  @!P5 LD.E.64 R40, desc[UR42][R20.64] ;  /* 0x0000002a1428d980 */ /* 0x000568000c101b00 */
[----:B------:R2:W5:Y:S04]  /*8dc0*/  @!P5 LD.E.64 R44, desc[UR42][R14.64] ;  /* 0x0000002a0e2cd980 */ /* 0x000568000c101b00 */
[----:B------:R2:W5:Y:S02]  /*8dd0*/  @!P4 LD.E.64 R48, desc[UR42][R12.64] ;  /* 0x0000002a0c30c980 */ /* 0x000564000c101b00 */
.L_x_9526:
[----:B------:R-:W-:Y:S05]  /*8de0*/  BSYNC B1 ;  /* 0x0000000000017941 */ /* 0x000fea0003800000 */
.L_x_9525:
        /* <DEDUP_REMOVED lines=22> */
[----:B--2---:R2:W0:Y:S02]  /*8f50*/  SHFL.IDX PT, R14, R7, 0x1, 0x181f ;  /* 0x00381f00070e7f89 */ /* 0x00442400000e0000 */
.L_x_9813:
        /* <DEDUP_REMOVED lines=14> */
[C---:B------:R-:W-:Y:S01]  /*9040*/  @!P5 IMAD.SHL.U32 R11, R185.reuse, 0x2, RZ ;  /* 0x00000002b90bd824 */ /* 0x040fe200078e00ff */
[----:B------:R-:W-:Y:S02]  /*9050*/  @!P5 SHF.L.U64.HI R15, R185, 0x1, R212 ;  /* 0x00000001b90fd819 */ /* 0x000fe400000102d4 */
[CC--:B----4-:R-:W-:Y:S02]  /*9060*/  @!P4 IADD3 R10, P0, R3.reuse, R12.reuse, RZ ;  /* 0x0000000c030ac210 */ /* 0x0d0fe40007f1e0ff */
[-C--:B------:R-:W-:Y:S02]  /*9070*/  @!P5 IADD3 R20, P2, R3, R11.reuse, RZ ;  /* 0x0000000b0314d210 */ /* 0x080fe40007f5e0ff */
[----:B0-----:R-:W-:Y:S02]  /*9080*/  @!P4 IADD3 R12, P1, R14, R12, RZ ;  /* 0x0000000c0e0cc210 */ /* 0x001fe40007f3e0ff */
[----:B------:R-:W-:Y:S01]  /*9090*/  @!P4 SHF.L.U64.HI R9, R22, 0x1, R23 ;  /* 0x000000011609c819 */ /* 0x000fe20000010217 */
[----:B---3--:R-:W-:Y:S01]  /*90a0*/  @!P5 IMAD.X R21, R0, 0x1, R15, P2 ;  /* 0x000000010015d824 */ /* 0x008fe200010e060f */
[----:B------:R-:W-:-:S02]  /*90b0*/  @!P5 IADD3 R14, P3, R14, R11, RZ ;  /* 0x0000000b0e0ed210 */ /* 0x000fc40007f7e0ff */
[----:B------:R-:W-:Y:S02]  /*90c0*/  CS2R R38, SRZ ;  /* 0x0000000000267805 */ /* 0x000fe4000001ff00 */
[----:B------:R-:W-:Y:S01]  /*90d0*/  @!P4 IADD3.X R13, R4, R9, RZ, P1, !PT ;  /* 0x00000009040dc210 */ /* 0x000fe20000ffe4ff */
[----:B------:R-:W-:Y:S01]  /*90e0*/  @!P4 IMAD.X R11, R0, 0x1, R9, P0 ;  /* 0x00000001000bc824 */ /* 0x000fe200000e0609 */
[----:B------:R0:W5:Y:S01]  /*90f0*/  @!P5 LD.E.64 R32, desc[UR42][R20.64] ;  /* 0x0000002a1420d980 */ /* 0x000162000c101b00 */
[----:B------:R-:W-:-:S03]  /*9100*/  @!P5 IMAD.X R15, R4, 0x1, R15, P3 ;  /* 0x00000001040fd824 */ /* 0x000fc600018e060f */
[----:B------:R0:W5:Y:S04]  /*9110*/  @!P4 LD.E.64 R36, desc[UR42][R10.64] ;  /* 0x0000002a0a24c980 */ /* 0x000168000c101b00 */
[----:B------:R0:W5:Y:S04]  /*9120*/  @!P5 LD.E.64 R34, desc[UR42][R14.64] ;  /* 0x0000002a0e22d980 */ /* 0x000168000c101b00 */
[----:B------:R0:W5:Y:S02]  /*9130*/  @!P4 LD.E.64 R38, desc[UR42][R12.64] ;  /* 0x0000002a0c26c980 */ /* 0x000164000c101b00 */
.L_x_9529:
[----:B------:R-:W-:Y:S05]  /*9140*/  BSYNC B1 ;  /* 0x0000000000017941 */ /* 0x000fea0003800000 */
.L_x_9528:
[----:B---3-5:R-:W-:Y:S01]  /*9150*/  IMAD.MOV.U32 R0, RZ, RZ, R38 ;  /* 0x000000ffff007224 */ /* 0x028fe200078e0026 */
[----:B0-----:R-:W-:Y:S01]  /*9160*/  MOV R4, R34 ;  /* 0x0000002200047202 */ /* 0x001fe20000000f00 */
[----:B----4-:R-:W-:Y:S01]  /*9170*/  IMAD.MOV.U32 R3, RZ, RZ, R39 ;  /* 0x000000ffff037224 */ /* 0x010fe200078e0027 */
        /* <DEDUP_REMOVED lines=17> */
.L_x_9819:
        /* <DEDUP_REMOVED lines=16> */
[C---:B------:R-:W-:Y:S02]  /*9390*/  @!P5 SHF.L.U32 R11, R185.reuse, 0x1, RZ ;  /* 0x00000001b90bd819 */ /* 0x040fe400000006ff */
[----:B------:R-:W-:Y:S02]  /*93a0*/  @!P5 SHF.L.U64.HI R15, R185, 0x1, R212 ;  /* 0x00000001b90fd819 */ /* 0x000fe400000102d4 */
[CC--:B----4-:R-:W-:Y:S02]  /*93b0*/  @!P4 IADD3 R10, P0, R3.reuse, R12.reuse, RZ ;  /* 0x0000000c030ac210 */ /* 0x0d0fe40007f1e0ff */
[-C--:B------:R-:W-:Y:S02]  /*93c0*/  @!P5 IADD3 R26, P2, R3, R11.reuse, RZ ;  /* 0x0000000b031ad210 */ /* 0x080fe40007f5e0ff */
[C---:B0-----:R-:W-:Y:S02]  /*93d0*/  @!P4 IADD3 R12, P1, R14.reuse, R12, RZ ;  /* 0x0000000c0e0cc210 */ /* 0x041fe40007f3e0ff */
[----:B------:R-:W-:Y:S01]  /*93e0*/  @!P5 IADD3 R14, P3, R14, R11, RZ ;  /* 0x0000000b0e0ed210 */ /* 0x000fe20007f7e0ff */
[C---:B---3--:R-:W-:Y:S01]  /*93f0*/  @!P5 IMAD.X R27, R0.reuse, 0x1, R15, P2 ;  /* 0x00000001001bd824 */ /* 0x048fe200010e060f */
[----:B------:R-:W-:Y:S01]  /*9400*/  CS2R R30, SRZ ;  /* 0x00000000001e7805 */ /* 0x000fe2000001ff00 */
[--C-:B------:R-:W-:Y:S01]  /*9410*/  @!P4 IMAD.X R11, R0, 0x1, R9.reuse, P0 ;  /* 0x00000001000bc824 */ /* 0x100fe200000e0609 */
[C---:B------:R-:W-:Y:S01]  /*9420*/  @!P5 IADD3.X R15, R4.reuse, R15, RZ, P3, !PT ;  /* 0x0000000f040fd210 */ /* 0x040fe20001ffe4ff */
[----:B------:R-:W-:Y:S01]  /*9430*/  @!P4 IMAD.X R13, R4, 0x1, R9, P1 ;  /* 0x00000001040dc824 */ /* 0x000fe200008e0609 */
[----:B------:R0:W5:Y:S04]  /*9440*/  @!P5 LD.E.64 R24, desc[UR42][R26.64] ;  /* 0x0000002a1a18d980 */ /* 0x000168000c101b00 */
[----:B------:R0:W5:Y:S04]  /*9450*/  @!P5 LD.E.64 R20, desc[UR42][R14.64] ;  /* 0x0000002a0e14d980 */ /* 0x000168000c101b00 */
[----:B------:R0:W5:Y:S04]  /*9460*/  @!P4 LD.E.64 R28, desc[UR42][R10.64] ;  /* 0x0000002a0a1cc980 */ /* 0x000168000c101b00 */
[----:B------:R0:W5:Y:S02]  /*9470*/  @!P4 LD.E.64 R30, desc[UR42][R12.64] ;  /* 0x0000002a0c1ec980 */ /* 0x000164000c101b00 */
.L_x_9532:
[----:B------:R-:W-:Y:S05]  /*9480*/  BSYNC B1 ;  /* 0x0000000000017941 */ /* 0x000fea0003800000 */
.L_x_9531:
[----:B---3-5:R-:W-:Y:S01]  /*9490*/  IMAD.MOV.U32 R0, RZ, RZ, R30 ;  /* 0x000000ffff007224 */ /* 0x028fe200078e001e */
[----:B------:R-:W-:Y:S01]  /*94a0*/  MOV R9, R21 ;  /* 0x0000001500097202 */ /* 0x000fe20000000f00 */
[----:B----4-:R-:W-:Y:S01]  /*94b0*/  IMAD.MOV.U32 R3, RZ, RZ, R31 ;  /* 0x000000ffff037224 */ /* 0x010fe200078e001f */
[----:B------:R-:W-:Y:S01]  /*94c0*/  UMOV UR4, 0xffffffff ;  /* 0xffffffff00047882 */ /* 0x000fe20000000000 */
[----:B0-----:R-:W-:Y:S01]  /*94d0*/  IMAD.MOV.U32 R4, RZ, RZ, R20 ;  /* 0x000000ffff047224 */ /* 0x001fe200078e0014 */
[----:B------:R-:W-:Y:S02]  /*94e0*/  CS2R R26, SRZ ;  /* 0x00000000001a7805 */ /* 0x000fe4000001ff00 */
        /* <DEDUP_REMOVED lines=9> */
[----:B------:R0:W3:Y:S04]  /*9580*/  SHFL.IDX PT, R0, R6, 0x3, 0x181f ;  /* 0x00781f0006007f89 */ /* 0x0000e800000e0000 */
[----:B------:R0:W4:Y:S04]  /*9590*/  SHFL.IDX PT, R3, R5, 0x3, 0x181f ;  /* 0x00781f0005037f89 */ /* 0x00012800000e0000 */
[----:B------:R0:W0:Y:S04]  /*95a0*/  SHFL.IDX PT, R4, R8, 0x3, 0x181f ;  /* 0x00781f0008047f89 */ /* 0x00002800000e0000 */
[----:B------:R0:W0:Y:S02]  /*95b0*/  SHFL.IDX PT, R14, R7, 0x3, 0x181f ;  /* 0x00781f00070e7f89 */ /* 0x00002400000e0000 */
.L_x_9825:
[----:B------:R-:W-:Y:S01]  /*95c0*/  VIADD R55, R55, 0x60 ;  /* 0x0000006037377836 */ /* 0x000fe20000000000 */
[----:B------:R-:W-:Y:S01]  /*95d0*/  BSSY B1, `(.L_x_9534) ;  /* 0x000001d000017945 */ /* 0x000fe20003800000 */
[----:B------:R-:W-:Y:S02]  /*95e0*/  CS2R R10, SRZ ;  /* 0x00000000000a7805 */ /* 0x000fe4000001ff00 */
[----:B------:R-:W-:Y:S02]  /*95f0*/  CS2R R12, SRZ ;  /* 0x00000000000c7805 */ /* 0x000fe4000001ff00 */
[----:B01----:R-:W-:Y:S02]  /*9600*/  CS2R R8, SRZ ;  /* 0x0000000000087805 */ /* 0x003fe4000001ff00 */
        /* <DEDUP_REMOVED lines=16> */
[C---:B--23--:R-:W-:Y:S01]  /*9710*/  @!P4 IMAD.X R7, R0.reuse, 0x1, R5, P0 ;  /* 0x000000010007c824 */ /* 0x04cfe200000e0605 */
        /* <DEDUP_REMOVED lines=8> */
.L_x_9535:
[----:B------:R-:W-:Y:S05]  /*97a0*/  BSYNC B1 ;  /* 0x0000000000017941 */ /* 0x000fea0003800000 */
.L_x_9534:
[----:B------:R-:W-:Y:S01]  /*97b0*/  ULEA.HI UR4, UR37, UR37, URZ, 0x1 ;  /* 0x0000002525047291 */ /* 0x000fe2000f8f083f */
[----:B----45:R-:W-:Y:S01]  /*97c0*/  IMAD.MOV.U32 R3, RZ, RZ, R26 ;  /* 0x000000ffff037224 */ /* 0x030fe200078e001a */
[----:B---3--:R-:W-:Y:S01]  /*97d0*/  VIADDMNMX R0, R64, -R191, 0x80, PT ;  /* 0x0000008040007446 */ /* 0x008fe200038009bf */
[----:B------:R-:W-:Y:S01]  /*97e0*/  IMAD.MOV.U32 R4, RZ, RZ, R27 ;  /* 0x000000ffff047224 */ /* 0x000fe200078e001b */
[----:B------:R-:W-:Y:S01]  /*97f0*/  ULOP3.LUT UR4, UR4, 0xfffffffe, URZ, 0xc0, !UPT ;  /* 0xfffffffe04047892 */ /* 0x000fe2000f8ec03f */
[----:B0-----:R-:W-:Y:S01]  /*9800*/  IMAD.MOV.U32 R6, RZ, RZ, R12 ;  /* 0x000000ffff067224 */ /* 0x001fe200078e000c */
[----:B------:R-:W-:Y:S01]  /*9810*/  BSSY B1, `(.L_x_9536) ;  /* 0x000000f000017945 */ /* 0x000fe20003800000 */
[----:B--2---:R-:W-:Y:S01]  /*9820*/  IMAD.MOV.U32 R7, RZ, RZ, R13 ;  /* 0x000000ffff077224 */ /* 0x004fe200078e000d */
[----:B------:R-:W-:Y:S01]  /*9830*/  UIADD3 UR4, UR37, -UR4, URZ ;  /* 0x8000000425047290 */ /* 0x000fe2000fffe03f */
[----:B------:R-:W-:Y:S01]  /*9840*/  PRMT R15, R3, 0x5410, R4 ;  /* 0x00005410030f7816 */ /* 0x000fe20000000004 */
[----:B------:R-:W-:Y:S01]  /*9850*/  IMAD.MOV.U32 R3, RZ, RZ, R10 ;  /* 0x000000ffff037224 */ /* 0x000fe200078e000a */
[----:B------:R-:W-:-:S02]  /*9860*/  MOV R4, R11 ;  /* 0x0000000b00047202 */ /* 0x000fc40000000f00 */
[----:B------:R-:W-:Y:S02]  /*9870*/  PRMT R55, R6, 0x5410, R7 ;  /* 0x0000541006377816 */ /* 0x000fe40000000007 */
[----:B------:R-:W-:Y:S02]  /*9880*/  MOV R5, UR4 ;  /* 0x0000000400057c02 */ /* 0x000fe40008000f00 */
[----:B------:R-:W-:Y:S01]  /*9890*/  PRMT R3, R3, 0x5410, R4 ;  /* 0x0000541003037816 */ /* 0x000fe20000000004 */
[----:B------:R-:W-:Y:S01]  /*98a0*/  IMAD.MOV.U32 R4, RZ, RZ, R8 ;  /* 0x000000ffff047224 */ /* 0x000fe200078e0008 */
[----:B------:R-:W-:Y:S02]  /*98b0*/  SHF.L.U32 R5, R5, 0x1f, RZ ;  /* 0x0000001f05057819 */ /* 0x000fe400000006ff */
[----:B------:R-:W-:Y:S02]  /*98c0*/  ISETP.GE.AND P1, PT, R187, R0, PT ;  /* 0x00000000bb00720c */ /* 0x000fe40003f26270 */
[----:B------:R-:W0:Y:S01]  /*98d0*/  SYNCS.PHASECHK.TRANS64.TRYWAIT P0, [R18+URZ+0x28800], R5 ;  /* 0x02880005120075a7 */ /* 0x000e22000800017f */
[----:B------:R-:W-:Y:S01]  /*98e0*/  MOV R6, R9 ;  /* 0x0000000900067202 */ /* 0x000fe20000000f00 */
[----:B0-----:R-:W-:Y:S09]  /*98f0*/  @!P0 BRA `(.L_x_9537) ;  /* 0x0000017400e48947 */ /* 0x001ff20003800000 */
.L_x_9826:
[----:B------:R-:W-:Y:S05]  /*9900*/  BSYNC B1 ;  /* 0x0000000000017941 */ /* 0x000fea0003800000 */
.L_x_9536:
        /* <DEDUP_REMOVED lines=22> */
[-C--:B------:R-:W-:Y:S01]  /*9a70*/  FMUL.FTZ R65, R49, R63.reuse ;  /* 0x0000003f31417220 */ /* 0x080fe20000410000 */
[--C-:B------:R-:W-:Y:S02]  /*9a80*/  HADD2.F32 R46, -RZ, R6.reuse.H0_H0 ;  /* 0x20000006ff2e7230 */ /* 0x100fe40000004100 */
[----:B------:R-:W-:Y:S01]  /*9a90*/  FMUL.FTZ R64, R4, R62 ;  /* 0x0000003e04407220 */ /* 0x000fe20000410000 */
[----:B------:R-:W-:Y:S01]  /*9aa0*/  FFMA.FTZ R68, R48, R63, R66 ;  /* 0x0000003f30447223 */ /* 0x000fe20000010042 */
[----:B------:R-:W-:-:S02]  /*9ab0*/  HADD2.F32 R47, -RZ, R6.H1_H1 ;  /* 0x30000006ff2f7230 */ /* 0x000fc40000004100 */
[-C--:B------:R-:W-:Y:S01]  /*9ac0*/  FMUL.FTZ R66, R4, R60.reuse ;  /* 0x0000003c04427220 */ /* 0x080fe20000410000 */
[C---:B------:R-:W-:Y:S01]  /*9ad0*/  FFMA.FTZ R64, R7.reuse, R60, -R64 ;  /* 0x0000003c07407223 */ /* 0x040fe20000010840 */
[--C-:B------:R-:W-:Y:S02]  /*9ae0*/  HADD2.F32 R6, -RZ, R5.reuse.H0_H0 ;  /* 0x20000005ff067230 */ /* 0x100fe40000004100 */
[----:B------:R-:W-:Y:S01]  /*9af0*/  FFMA.FTZ R65, R48, R61, -R65 ;  /* 0x0000003d30417223 */ /* 0x000fe20000010841 */
[--C-:B------:R-:W-:Y:S02]  /*9b00*/  HADD2.F32 R60, -RZ, R70.reuse.H0_H0 ;  /* 0x20000046ff3c7230 */ /* 0x100fe40000004100 */
[----:B------:R-:W-:Y:S01]  /*9b10*/  FFMA.FTZ R61, R7, R62, R66 ;  /* 0x0000003e073d7223 */ /* 0x000fe20000010042 */
[----:B------:R-:W-:Y:S02]  /*9b20*/  HADD2.F32 R5, -RZ, R5.H1_H1 ;  /* 0x30000005ff057230 */ /* 0x000fe40000004100 */
[----:B------:R-:W-:-:S02]  /*9b30*/  HADD2.F32 R48, -RZ, R70.H1_H1 ;  /* 0x30000046ff307230 */ /* 0x000fc40000004100 */
[C---:B------:R-:W-:Y:S01]  /*9b40*/  FMUL.FTZ R63, R47.reuse, R60 ;  /* 0x0000003c2f3f7220 */ /* 0x040fe20000410000 */
[----:B------:R-:W-:Y:S02]  /*9b50*/  HADD2.F32 R49, -RZ, R67.H0_H0 ;  /* 0x20000043ff317230 */ /* 0x000fe40000004100 */
[----:B------:R-:W-:Y:S02]  /*9b60*/  HADD2.F32 R4, -RZ, R69.H0_H0 ;  /* 0x20000045ff047230 */ /* 0x000fe40000004100 */
[-C--:B------:R-:W-:Y:S01]  /*9b70*/  FMUL.FTZ R47, R47, R48.reuse ;  /* 0x000000302f2f7220 */ /* 0x080fe20000410000 */
[C---:B------:R-:W-:Y:S01]  /*9b80*/  FFMA.FTZ R63, R46.reuse, R48, -R63 ;  /* 0x000000302e3f7223 */ /* 0x040fe2000001083f */
[C---:B------:R-:W-:Y:S01]  /*9b90*/  FMUL.FTZ R7, R5.reuse, R49 ;  /* 0x0000003105077220 */ /* 0x040fe20000410000 */
[----:B------:R-:W-:Y:S01]  /*9ba0*/  FMUL.FTZ R62, R5, R4 ;  /* 0x00000004053e7220 */ /* 0x000fe20000410000 */
[----:B------:R-:W-:Y:S02]  /*9bb0*/  FFMA.FTZ R46, R46, R60, R47 ;  /* 0x0000003c2e2e7223 */ /* 0x000fe4000001002f */
[----:B------:R-:W-:Y:S01]  /*9bc0*/  FFMA.FTZ R5, R6, R4, -R7 ;  /* 0x0000000406057223 */ /* 0x000fe20000010807 */
[----:B------:R-:W-:Y:S01]  /*9bd0*/  F2FP.F16.F32.PACK_AB R7, R68, R65 ;  /* 0x000000414407723e */ /* 0x000fe200000000ff */
[----:B------:R-:W-:Y:S01]  /*9be0*/  FFMA.FTZ R62, R6, R49, R62 ;  /* 0x00000031063e7223 */ /* 0x000fe2000001003e */
[----:B------:R-:W-:-:S02]  /*9bf0*/  F2FP.F16.F32.PACK_AB R4, R61, R64 ;  /* 0x000000403d04723e */ /* 0x000fc400000000ff */
[----:B------:R-:W-:Y:S02]  /*9c00*/  F2FP.F16.F32.PACK_AB R6, R46, R63 ;  /* 0x0000003f2e06723e */ /* 0x000fe400000000ff */
[----:B------:R-:W-:-:S05]  /*9c10*/  F2FP.F16.F32.PACK_AB R5, R62, R5 ;  /* 0x000000053e05723e */ /* 0x000fca00000000ff */
[----:B------:R1:W-:Y:S02]  /*9c20*/  STS.128 [R202], R4 ;  /* 0x00000004ca007388 */ /* 0x0003e40000000c00 */
.L_x_9541:
[----:B------:R-:W-:Y:S05]  /*9c30*/  BSYNC B2 ;  /* 0x0000000000027941 */ /* 0x000fea0003800000 */
.L_x_9540:
[----:B------:R-:W-:Y:S05]  /*9c40*/  @P1 BRA `(.L_x_9539) ;  /* 0x0000000000a81947 */ /* 0x000fea0003800000 */
[----:B01----:R-:W0:Y:S01]  /*9c50*/  LDS.128 R4, [R202+0x4000] ;  /* 0x00400000ca047984 */ /* 0x003e220000000c00 */
        /* <DEDUP_REMOVED lines=41> */
.L_x_9539:
[----:B------:R-:W-:Y:S05]  /*9ef0*/  BSYNC B1 ;  /* 0x0000000000017941 */ /* 0x000fea0003800000 */
.L_x_9538:
        /* <DEDUP_REMOVED lines=50> */
.L_x_9545:
[----:B------:R-:W-:Y:S05]  /*a220*/  BSYNC B2 ;  /* 0x0000000000027941 */ /* 0x000fea0003800000 */
.L_x_9544:
        /* <DEDUP_REMOVED lines=43> */
.L_x_9543:
[----:B------:R-:W-:Y:S05]  /*a4e0*/  BSYNC B1 ;  /* 0x0000000000017941 */ /* 0x000fea0003800000 */
.L_x_9542:
        /* <DEDUP_REMOVED lines=50> */
.L_x_9549:
[----:B------:R-:W-:Y:S05]  /*a810*/  BSYNC B2 ;  /* 0x0000000000027941 */ /* 0x000fea0003800000 */
.L_x_9548:
        /* <DEDUP_REMOVED lines=43> */
.L_x_9547:
[----:B------:R-:W-:Y:S05]  /*aad0*/  BSYNC B1 ;  /* 0x0000000000017941 */ /* 0x000fea0003800000 */
.L_x_9546:
        /* <DEDUP_REMOVED lines=49> */
.L_x_9552:
[----:B------:R-:W-:Y:S05]  /*adf0*/  BSYNC B1 ;  /* 0x0000000000017941 */ /* 0x000fea0003800000 */
.L_x_9551:
[----:B------:R-:W-:Y:S05]  /*ae00*/  @P1 BRA `(.L_x_9550) ;  /* 0x0000002400dc1947 */ /* 0x000fea0003800000 */
[----:B01234-:R-:W0:Y:S01]  /*ae10*/  LDS.128 R4, [R202+0x7000] ;  /* 0x00700000ca047984 */ /* 0x01fe220000000c00 */
        /* <DEDUP_REMOVED lines=42> */
.L_x_9523:
[----:B------:R-:W1:Y:S01]  /*b0c0*/  LDC R5, c[0x0][0x448] ;  /* 0x00011200ff057b82 */ /* 0x000e620000000800 */
[----:B------:R-:W-:Y:S01]  /*b0d0*/  ULDC.64 UR4, c[0x0][0x3f8] ;  /* 0x0000fe0000047ab9 */ /* 0x000fe20000000a00 */
[----:B------:R-:W-:Y:S01]  /*b0e0*/  ULDC.64 UR6, c[0x0][0x408] ;  /* 0x0001020000067ab9 */ /* 0x000fe20000000a00 */
        /* <DEDUP_REMOVED lines=24> */
[----:B------:R-:W1:Y:S01]  /*b270*/  LDC R45, c[0x0][0x3f4] ;  /* 0x0000fd00ff2d7b82 */ /* 0x000e620000000800 */
[----:B------:R-:W3:Y:S01]  /*b280*/  SHFL.IDX PT, R4, R32, RZ, 0x181f ;  /* 0x00181fff20047589 */ /* 0x000ee200000e0000 */
[----:B------:R-:W-:-:S03]  /*b290*/  IMAD R0, R192, R5, RZ ;  /* 0x00000005c0007224 */ /* 0x000fc600078e02ff */
[----:B------:R-:W5:Y:S04]  /*b2a0*/  SHFL.IDX PT, R3, R35, RZ, 0x181f ;  /* 0x00181fff23037589 */ /* 0x000f6800000e0000 */
[----:B------:R-:W0:Y:S04]  /*b2b0*/  SHFL.IDX PT, R14, R34, RZ, 0x181f ;  /* 0x00181fff220e7589 */ /* 0x000e2800000e0000 */
[----:B------:R-:W2:Y:S01]  /*b2c0*/  SHFL.IDX PT, R5, R33, RZ, 0x181f ;  /* 0x00181fff21057589 */ /* 0x000ea200000e0000 */
[----:B-1----:R-:W-:-:S04]  /*b2d0*/  ISETP.GE.AND P0, PT, R16, R45, PT ;  /* 0x0000002d1000720c */ /* 0x002fc80003f06270 */
[----:B------:R-:W-:-:S13]  /*b2e0*/  ISETP.GE.OR P1, PT, R55, R0, P0 ;  /* 0x000000003700720c */ /* 0x000fda0000726670 */
[C---:B------:R-:W-:Y:S01]  /*b2f0*/  @!P1 IMAD.SHL.U32 R7, R16.reuse, 0x2, RZ ;  /* 0x0000000210079824 */ /* 0x040fe200078e00ff */
[----:B------:R-:W-:-:S04]  /*b300*/  @!P1 SHF.L.U64.HI R6, R16, 0x1, R17 ;  /* 0x0000000110069819 */ /* 0x000fc80000010211 */
[----:B---3--:R-:W-:-:S05]  /*b310*/  @!P1 IADD3 R4, P2, R4, R7, RZ ;  /* 0x0000000704049210 */ /* 0x008fca0007f5e0ff */
[----:B-----5:R-:W-:Y:S02]  /*b320*/  @!P1 IMAD.X R3, R3, 0x1, R6, P2 ;  /* 0x0000000103039824 */ /* 0x020fe400010e0606 */
[----:B------:R-:W-:-:S03]  /*b330*/  @!P1 IMAD.MOV.U32 R24, RZ, RZ, R4 ;  /* 0x000000ffff189224 */ /* 0x000fc600078e0004 */
[----:B------:R-:W-:-:S06]  /*b340*/  @!P1 MOV R25, R3 ;  /* 0x0000000300199202 */ /* 0x000fcc0000000f00 */
[----:B------:R-:W3:Y:S01]  /*b350*/  @!P1 LD.E.128 R24, desc[UR42][R24.64] ;  /* 0x0000002a18189980 */ /* 0x000ee2000c101d00 */
[----:B0-----:R-:W-:-:S05]  /*b360*/  @!P1 IADD3 R14, P2, R14, R7, RZ ;  /* 0x000000070e0e9210 */ /* 0x001fca0007f5e0ff */
[----:B--2---:R-:W-:Y:S02]  /*b370*/  @!P1 IMAD.X R5, R5, 0x1, R6, P2 ;  /* 0x0000000105059824 */ /* 0x004fe400010e0606 */
[----:B------:R-:W-:-:S06]  /*b380*/  @!P1 IMAD.MOV.U32 R4, RZ, RZ, R14 ;  /* 0x000000ffff049224 */ /* 0x000fcc00078e000e */
[----:B------:R-:W2:Y:S01]  /*b390*/  @!P1 LD.E.128 R4, desc[UR42][R4.64] ;  /* 0x0000002a04049980 */ /* 0x000ea2000c101d00 */
[----:B------:R-:W-:Y:S02]  /*b3a0*/  CS2R R46, SRZ ;  /* 0x00000000002e7805 */ /* 0x000fe4000001ff00 */
[----:B------:R-:W-:Y:S02]  /*b3b0*/  CS2R R48, SRZ ;  /* 0x0000000000307805 */ /* 0x000fe4000001ff00 */
[----:B------:R-:W-:Y:S01]  /*b3c0*/  CS2R R20, SRZ ;  /* 0x0000000000147805 */ /* 0x000fe2000001ff00 */
[----:B------:R0:W1:Y:S01]  /*b3d0*/  SHFL.IDX PT, R9, R33, 0x1, 0x181f ;  /* 0x00381f0021097f89 */ /* 0x00006200000e0000 */
[----:B------:R-:W-:-:S03]  /*b3e0*/  CS2R R36, SRZ ;  /* 0x0000000000247805 */ /* 0x000fc6000001ff00 */
[----:B------:R0:W0:Y:S01]  /*b3f0*/  SHFL.IDX PT, R14, R34, 0x1, 0x181f ;  /* 0x00381f00220e7f89 */ /* 0x00002200000e0000 */
[----:B---3--:R-:W-:Y:S01]  /*b400*/  @!P1 MOV R47, R25 ;  /* 0x00000019002f9202 */ /* 0x008fe20000000f00 */
[----:B------:R-:W-:Y:S01]  /*b410*/  @!P1 IMAD.MOV.U32 R46, RZ, RZ, R24 ;  /* 0x000000ffff2e9224 */ /* 0x000fe200078e0018 */
[----:B------:R-:W-:Y:S01]  /*b420*/  @!P1 MOV R49, R27 ;  /* 0x0000001b00319202 */ /* 0x000fe20000000f00 */
[----:B------:R-:W-:Y:S01]  /*b430*/  @!P1 IMAD.MOV.U32 R48, RZ, RZ, R26 ;  /* 0x000000ffff309224 */ /* 0x000fe200078e001a */
[----:B------:R-:W-:Y:S01]  /*b440*/  CS2R R24, SRZ ;  /* 0x0000000000187805 */ /* 0x000fe2000001ff00 */
[----:B------:R-:W-:Y:S02]  /*b450*/  IMAD.MOV.U32 R3, RZ, RZ, R46 ;  /* 0x000000ffff037224 */ /* 0x000fe400078e002e */
[----:B------:R-:W-:Y:S02]  /*b460*/  IMAD.MOV.U32 R8, RZ, RZ, R47 ;  /* 0x000000ffff087224 */ /* 0x000fe400078e002f */
[----:B------:R-:W-:Y:S01]  /*b470*/  IMAD.MOV.U32 R10, RZ, RZ, R48 ;  /* 0x000000ffff0a7224 */ /* 0x000fe200078e0030 */
[----:B------:R-:W-:Y:S01]  /*b480*/  PRMT R64, R64, 0x5410, R3 ;  /* 0x0000541040407816 */ /* 0x000fe20000000003 */
[----:B------:R-:W-:Y:S01]  /*b490*/  IMAD.MOV.U32 R11, RZ, RZ, R49 ;  /* 0x000000ffff0b7224 */ /* 0x000fe200078e0031 */
[----:B------:R-:W-:Y:S01]  /*b4a0*/  PRMT R66, R8, 0x7610, R66 ;  /* 0x0000761008427816 */ /* 0x000fe20000000042 */
[----:B------:R3:W0:Y:S01]  /*b4b0*/  SHFL.IDX PT, R3, R35, 0x1, 0x181f ;  /* 0x00381f0023037f89 */ /* 0x00062200000e0000 */
[----:B--2---:R-:W-:Y:S01]  /*b4c0*/  @!P1 IMAD.MOV.U32 R20, RZ, RZ, R4 ;  /* 0x000000ffff149224 */ /* 0x004fe200078e0004 */
[----:B------:R-:W-:Y:S01]  /*b4d0*/  @!P1 MOV R21, R5 ;  /* 0x0000000500159202 */ /* 0x000fe20000000f00 */
[----:B------:R-:W-:Y:S01]  /*b4e0*/  @!P1 IMAD.MOV.U32 R36, RZ, RZ, R6 ;  /* 0x000000ffff249224 */ /* 0x000fe200078e0006 */
[----:B------:R3:W2:Y:S01]  /*b4f0*/  SHFL.IDX PT, R8, R32, 0x1, 0x181f ;  /* 0x00381f0020087f89 */ /* 0x0006a200000e0000 */
[----:B------:R-:W-:Y:S01]  /*b500*/  @!P1 IMAD.MOV.U32 R37, RZ, RZ, R7 ;  /* 0x000000ffff259224 */ /* 0x000fe200078e0007 */
[----:B------:R-:W-:Y:S01]  /*b510*/  MOV R5, R21 ;  /* 0x0000001500057202 */ /* 0x000fe20000000f00 */
[----:B------:R-:W-:Y:S01]  /*b520*/  IMAD.MOV.U32 R4, RZ, RZ, R20 ;  /* 0x000000ffff047224 */ /* 0x000fe200078e0014 */
[----:B------:R-:W-:Y:S01]  /*b530*/  PRMT R43, R10, 0x5410, R11 ;  /* 0x000054100a2b7816 */ /* 0x000fe2000000000b */
[----:B------:R-:W-:Y:S01]  /*b540*/  IMAD.MOV.U32 R6, RZ, RZ, R36 ;  /* 0x000000ffff067224 */ /* 0x000fe200078e0024 */
[----:B------:R-:W-:Y:S01]  /*b550*/  PRMT R66, R66, 0x5410, R5 ;  /* 0x0000541042427816 */ /* 0x000fe20000000005 */
[----:B------:R-:W-:-:S03]  /*b560*/  IMAD.MOV.U32 R7, RZ, RZ, R37 ;  /* 0x000000ffff077224 */ /* 0x000fc600078e0025 */
[----:B------:R-:W-:Y:S02]  /*b570*/  PRMT R65, R6, 0x5410, R4 ;  /* 0x0000541006417816 */ /* 0x000fe40000000004 */
[----:B-1-3--:R-:W-:-:S07]  /*b580*/  PRMT R64, R7, 0x7610, R64 ;  /* 0x0000761007407816 */ /* 0x00afce0000000040 */
.L_x_9836:
        /* <DEDUP_REMOVED lines=13> */
[-C--:B--2---:R-:W-:Y:S02]  /*b660*/  IADD3 R4, P1, R8, R15.reuse, RZ ;  /* 0x0000000f08047210 */ /* 0x084fe40007f3e0ff */
[----:B0-----:R-:W-:-:S03]  /*b670*/  IADD3 R14, P2, R14, R15, RZ ;  /* 0x0000000f0e0e7210 */ /* 0x001fc60007f5e0ff */
[--C-:B------:R-:W-:Y:S02]  /*b680*/  IMAD.X R5, R3, 0x1, R6.reuse, P1 ;  /* 0x0000000103057824 */ /* 0x100fe400008e0606 */
[----:B------:R-:W-:-:S04]  /*b690*/  IMAD.X R15, R9, 0x1, R6, P2 ;  /* 0x00000001090f7824 */ /* 0x000fc800010e0606 */
[----:B------:R-:W5:Y:S04]  /*b6a0*/  LD.E.128 R4, desc[UR42][R4.64] ;  /* 0x0000002a04047980 */ /* 0x000f68000c101d00 */
[----:B------:R1:W5:Y:S02]  /*b6b0*/  LD.E.128 R24, desc[UR42][R14.64] ;  /* 0x0000002a0e187980 */ /* 0x000364000c101d00 */
.L_x_9555:
[----:B------:R-:W-:Y:S05]  /*b6c0*/  BSYNC B1 ;  /* 0x0000000000017941 */ /* 0x000fea0003800000 */
.L_x_9554:
[----:B0----5:R-:W-:Y:S01]  /*b6d0*/  IMAD.MOV.U32 R3, RZ, RZ, R24 ;  /* 0x000000ffff037224 */ /* 0x021fe200078e0018 */
[----:B--2---:R-:W-:Y:S01]  /*b6e0*/  MOV R8, R25 ;  /* 0x0000001900087202 */ /* 0x004fe20000000f00 */
[----:B------:R-:W-:Y:S01]  /*b6f0*/  IMAD.MOV.U32 R9, RZ, RZ, R26 ;  /* 0x000000ffff097224 */ /* 0x000fe200078e001a */
        /* <DEDUP_REMOVED lines=8> */
[----:B------:R-:W-:-:S05]  /*b780*/  IMAD.MOV.U32 R10, RZ, RZ, R7 ;  /* 0x000000ffff0a7224 */ /* 0x000fca00078e0007 */
[----:B------:R-:W-:Y:S01]  /*b790*/  PRMT R58, R9, 0x5410, R10 ;  /* 0x00005410093a7816 */ /* 0x000fe2000000000a */
[----:B------:R-:W-:Y:S06]  /*b7a0*/  BRA.DIV UR4, `(.L_x_9556) ;  /* 0x0000015e04b47947 */ /* 0x000fec000b800000 */
[----:B------:R-:W0:Y:S01]  /*b7b0*/  SHFL.IDX PT, R8, R32, 0x2, 0x181f ;  /* 0x00581f0020087f89 */ /* 0x000e2200000e0000 */
[----:B------:R-:W-:-:S03]  /*b7c0*/  VIADD R9, R55, 0x40 ;  /* 0x0000004037097836 */ /* 0x000fc60000000000 */
[----:B------:R-:W2:Y:S02]  /*b7d0*/  SHFL.IDX PT, R3, R35, 0x2, 0x181f ;  /* 0x00581f0023037f89 */ /* 0x000ea400000e0000 */
[----:B------:R-:W-:Y:S02]  /*b7e0*/  ISETP.GE.OR P1, PT, R9, R0, P0 ;  /* 0x000000000900720c */ /* 0x000fe40000726670 */
[----:B-1----:R-:W1:Y:S04]  /*b7f0*/  SHFL.IDX PT, R14, R34, 0x2, 0x181f ;  /* 0x00581f00220e7f89 */ /* 0x002e6800000e0000 */
[----:B------:R-:W3:Y:S07]  /*b800*/  SHFL.IDX PT, R28, R33, 0x2, 0x181f ;  /* 0x00581f00211c7f89 */ /* 0x000eee00000e0000 */
[----:B------:R-:W-:-:S02]  /*b810*/  @!P1 SHF.L.U32 R31, R16, 0x1, RZ ;  /* 0x00000001101f9819 */ /* 0x000fc400000006ff */
[----:B------:R-:W-:Y:S02]  /*b820*/  @!P1 SHF.L.U64.HI R29, R16, 0x1, R17 ;  /* 0x00000001101d9819 */ /* 0x000fe40000010211 */
[----:B0-----:R-:W-:-:S05]  /*b830*/  @!P1 IADD3 R8, P2, R8, R31, RZ ;  /* 0x0000001f08089210 */ /* 0x001fca0007f5e0ff */
[----:B--2---:R-:W-:-:S06]  /*b840*/  @!P1 IMAD.X R9, R3, 0x1, R29, P2 ;  /* 0x0000000103099824 */ /* 0x004fcc00010e061d */
[----:B------:R-:W2:Y:S01]  /*b850*/  @!P1 LD.E.128 R8, desc[UR42][R8.64] ;  /* 0x0000002a08089980 */ /* 0x000ea2000c101d00 */
[----:B-1----:R-:W-:-:S05]  /*b860*/  @!P1 IADD3 R14, P2, R14, R31, RZ ;  /* 0x0000001f0e0e9210 */ /* 0x002fca0007f5e0ff */
[----:B---3--:R-:W-:-:S04]  /*b870*/  @!P1 IMAD.X R3, R28, 0x1, R29, P2 ;  /* 0x000000011c039824 */ /* 0x008fc800010e061d */
[----:B------:R-:W-:-:S05]  /*b880*/  @!P1 IMAD.MOV.U32 R15, RZ, RZ, R3 ;  /* 0x000000ffff0f9224 */ /* 0x000fca00078e0003 */
[----:B------:R-:W3:Y:S01]  /*b890*/  @!P1 LD.E.128 R28, desc[UR42][R14.64] ;  /* 0x0000002a0e1c9980 */ /* 0x000ee2000c101d00 */
[----:B------:R-:W-:Y:S02]  /*b8a0*/  CS2R R50, SRZ ;  /* 0x0000000000327805 */ /* 0x000fe4000001ff00 */
[----:B------:R-:W-:Y:S02]  /*b8b0*/  CS2R R52, SRZ ;  /* 0x0000000000347805 */ /* 0x000fe4000001ff00 */
[----:B------:R-:W-:Y:S01]  /*b8c0*/  CS2R R38, SRZ ;  /* 0x0000000000267805 */ /* 0x000fe2000001ff00 */
[----:B------:R-:W0:Y:S01]  /*b8d0*/  SHFL.IDX PT, R32, R32, 0x3, 0x181f ;  /* 0x00781f0020207f89 */ /* 0x000e2200000e0000 */
[----:B------:R-:W-:-:S03]  /*b8e0*/  CS2R R40, SRZ ;  /* 0x0000000000287805 */ /* 0x000fc6000001ff00 */
[----:B------:R-:W1:Y:S04]  /*b8f0*/  SHFL.IDX PT, R34, R34, 0x3, 0x181f ;  /* 0x00781f0022227f89 */ /* 0x000e6800000e0000 */
[----:B------:R-:W0:Y:S01]  /*b900*/  SHFL.IDX PT, R33, R33, 0x3, 0x181f ;  /* 0x00781f0021217f89 */ /* 0x000e2200000e0000 */
[----:B--2---:R-:W-:Y:S01]  /*b910*/  @!P1 MOV R50, R8 ;  /* 0x0000000800329202 */ /* 0x004fe20000000f00 */
[----:B------:R-:W-:Y:S01]  /*b920*/  @!P1 IMAD.MOV.U32 R51, RZ, RZ, R9 ;  /* 0x000000ffff339224 */ /* 0x000fe200078e0009 */
[----:B------:R-:W-:Y:S01]  /*b930*/  @!P1 MOV R52, R10 ;  /* 0x0000000a00349202 */ /* 0x000fe20000000f00 */
[----:B------:R-:W-:Y:S02]  /*b940*/  @!P1 IMAD.MOV.U32 R53, RZ, RZ, R11 ;  /* 0x000000ffff359224 */ /* 0x000fe400078e000b */
[----:B------:R-:W-:-:S02]  /*b950*/  IMAD.MOV.U32 R3, RZ, RZ, R50 ;  /* 0x000000ffff037224 */ /* 0x000fc400078e0032 */
[----:B------:R-:W-:Y:S02]  /*b960*/  IMAD.MOV.U32 R12, RZ, RZ, R51 ;  /* 0x000000ffff0c7224 */ /* 0x000fe400078e0033 */
[----:B------:R-:W-:Y:S02]  /*b970*/  IMAD.MOV.U32 R8, RZ, RZ, R52 ;  /* 0x000000ffff087224 */ /* 0x000fe400078e0034 */
[----:B------:R-:W-:Y:S01]  /*b980*/  IMAD.MOV.U32 R9, RZ, RZ, R53 ;  /* 0x000000ffff097224 */ /* 0x000fe200078e0035 */
[----:B------:R-:W-:Y:S02]  /*b990*/  PRMT R59, R3, 0x5410, R12 ;  /* 0x00005410033b7816 */ /* 0x000fe4000000000c */
[----:B------:R2:W0:Y:S01]  /*b9a0*/  SHFL.IDX PT, R3, R35, 0x3, 0x181f ;  /* 0x00781f0023037f89 */ /* 0x00042200000e0000 */
[----:B---3--:R-:W-:Y:S01]  /*b9b0*/  @!P1 IMAD.MOV.U32 R39, RZ, RZ, R29 ;  /* 0x000000ffff279224 */ /* 0x008fe200078e001d */
[----:B------:R-:W-:Y:S01]  /*b9c0*/  @!P1 MOV R38, R28 ;  /* 0x0000001c00269202 */ /* 0x000fe20000000f00 */
[----:B------:R-:W-:Y:S01]  /*b9d0*/  @!P1 IMAD.MOV.U32 R40, RZ, RZ, R30 ;  /* 0x000000ffff289224 */ /* 0x000fe200078e001e */
[----:B------:R-:W-:Y:S01]  /*b9e0*/  PRMT R44, R8, 0x5410, R9 ;  /* 0x00005410082c7816 */ /* 0x000fe20000000009 */
[----:B------:R-:W-:Y:S01]  /*b9f0*/  @!P1 IMAD.MOV.U32 R41, RZ, RZ, R31 ;  /* 0x000000ffff299224 */ /* 0x000fe200078e001f */
[----:B------:R-:W-:Y:S01]  /*ba00*/  MOV R8, R38 ;  /* 0x0000002600087202 */ /* 0x000fe20000000f00 */
[----:B------:R-:W-:-:S02]  /*ba10*/  IMAD.MOV.U32 R9, RZ, RZ, R39 ;  /* 0x000000ffff097224 */ /* 0x000fc400078e0027 */
[----:B------:R-:W-:Y:S02]  /*ba20*/  IMAD.MOV.U32 R10, RZ, RZ, R40 ;  /* 0x000000ffff0a7224 */ /* 0x000fe400078e0028 */
[----:B------:R-:W-:Y:S01]  /*ba30*/  IMAD.MOV.U32 R11, RZ, RZ, R41 ;  /* 0x000000ffff0b7224 */ /* 0x000fe200078e0029 */
[----:B------:R-:W-:Y:S02]  /*ba40*/  PRMT R62, R8, 0x5410, R9 ;  /* 0x00005410083e7816 */ /* 0x000fe40000000009 */
[----:B------:R-:W-:Y:S02]  /*ba50*/  CS2R R8, SRZ ;  /* 0x0000000000087805 */ /* 0x000fe4000001ff00 */
[----:B-12---:R-:W-:-:S07]  /*ba60*/  PRMT R63, R10, 0x5410, R11 ;  /* 0x000054100a3f7816 */ /* 0x006fce000000000b */
.L_x_9846:
[----:B------:R-:W-:Y:S01]  /*ba70*/  IADD3 R55, R55, 0x60, RZ ;  /* 0x0000006037377810 */ /* 0x000fe20007ffe0ff */
[----:B------:R-:W-:Y:S01]  /*ba80*/  BSSY B1, `(.L_x_9557) ;  /* 0x0000012000017945 */ /* 0x000fe20003800000 */
[----:B------:R-:W-:Y:S02]  /*ba90*/  CS2R R10, SRZ ;  /* 0x00000000000a7805 */ /* 0x000fe4000001ff00 */
[----:B----4-:R-:W-:Y:S02]  /*baa0*/  CS2R R12, SRZ ;  /* 0x00000000000c7805 */ /* 0x010fe4000001ff00 */
[----:B------:R-:W-:Y:S02]  /*bab0*/  ISETP.GE.AND P1, PT, R55, R0, PT ;  /* 0x000000003700720c */ /* 0x000fe40003f26270 */
[----:B------:R-:W-:-:S11]  /*bac0*/  CS2R R14, SRZ ;  /* 0x00000000000e7805 */ /* 0x000fd6000001ff00 */
[----:B------:R-:W-:Y:S05]  /*bad0*/  @P1 BRA `(.L_x_9558) ;  /* 0x0000000000301947 */ /* 0x000fea0003800000 */
[----:B------:R-:W-:Y:S02]  /*bae0*/  CS2R R10, SRZ ;  /* 0x00000000000a7805 */ /* 0x000fe4000001ff00 */
[----:B------:R-:W-:Y:S02]  /*baf0*/  CS2R R12, SRZ ;  /* 0x00000000000c7805 */ /* 0x000fe4000001ff00 */
[----:B------:R-:W-:Y:S01]  /*bb00*/  CS2R R14, SRZ ;  /* 0x00000000000e7805 */ /* 0x000fe2000001ff00 */
[----:B------:R-:W-:Y:S06]  /*bb10*/  @P0 BRA `(.L_x_9558) ;  /* 0x0000000000200947 */ /* 0x000fec0003800000 */
[C---:B------:R-:W-:Y:S01]  /*bb20*/  IMAD.SHL.U32 R9, R16.reuse, 0x2, RZ ;  /* 0x0000000210097824 */ /* 0x040fe200078e00ff */
[----:B------:R-:W-:-:S04]  /*bb30*/  SHF.L.U64.HI R10, R16, 0x1, R17 ;  /* 0x00000001100a7819 */ /* 0x000fc80000010211 */
[-C--:B0-----:R-:W-:Y:S02]  /*bb40*/  IADD3 R12, P1, R32, R9.reuse, RZ ;  /* 0x00000009200c7210 */ /* 0x081fe40007f3e0ff */
[----:B------:R-:W-:-:S03]  /*bb50*/  IADD3 R8, P2, R34, R9, RZ ;  /* 0x0000000922087210 */ /* 0x000fc60007f5e0ff */
[--C-:B------:R-:W-:Y:S02]  /*bb60*/  IMAD.X R13, R3, 0x1, R10.reuse, P1 ;  /* 0x00000001030d7824 */ /* 0x100fe400008e060a */
[----:B------:R-:W-:-:S04]  /*bb70*/  IMAD.X R9, R33, 0x1, R10, P2 ;  /* 0x0000000121097824 */ /* 0x000fc800010e060a */
[----:B------:R-:W5:Y:S04]  /*bb80*/  LD.E.128 R12, desc[UR42][R12.64] ;  /* 0x0000002a0c0c7980 */ /* 0x000f68000c101d00 */
[----:B------:R-:W5:Y:S02]  /*bb90*/  LD.E.128 R8, desc[UR42][R8.64] ;  /* 0x0000002a08087980 */ /* 0x000f64000c101d00 */
.L_x_9558:
[----:B------:R-:W-:Y:S05]  /*bba0*/  BSYNC B1 ;  /* 0x0000000000017941 */ /* 0x000fea0003800000 */
.L_x_9557:
[----:B------:R-:W-:Y:S01]  /*bbb0*/  ULEA.HI UR4, UR37, UR37, URZ, 0x1 ;  /* 0x0000002525047291 */ /* 0x000fe2000f8f083f */
[----:B------:R-:W-:Y:S01]  /*bbc0*/  VIADDMNMX R0, R0, -R191, 0x80, PT ;  /* 0x0000008000007446 */ /* 0x000fe200038009bf */
[----:B0----5:R-:W-:Y:S01]  /*bbd0*/  IMAD.MOV.U32 R3, RZ, RZ, R8 ;  /* 0x000000ffff037224 */ /* 0x021fe200078e0008 */
[----:B------:R-:W-:Y:S01]  /*bbe0*/  BSSY B1, `(.L_x_9559) ;  /* 0x0000015000017945 */ /* 0x000fe20003800000 */
[----:B------:R-:W-:Y:S01]  /*bbf0*/  ULOP3.LUT UR4, UR4, 0xfffffffe, URZ, 0xc0, !UPT ;  /* 0xfffffffe04047892 */ /* 0x000fe2000f8ec03f */
[----:B------:R-:W-:Y:S01]  /*bc00*/  IMAD.MOV.U32 R28, RZ, RZ, R9 ;  /* 0x000000ffff1c7224 */ /* 0x000fe200078e0009 */
[-C--:B------:R-:W-:Y:S01]  /*bc10*/  ISETP.GE.OR P3, PT, R187, R0.reuse, P0 ;  /* 0x00000000bb00720c */ /* 0x080fe20000766670 */
[----:B------:R-:W-:Y:S01]  /*bc20*/  IMAD.MOV.U32 R30, RZ, RZ, R13 ;  /* 0x000000ffff1e7224 */ /* 0x000fe200078e000d */
[----:B------:R-:W-:Y:S01]  /*bc30*/  UIADD3 UR4, UR37, -UR4, URZ ;  /* 0x8000000425047290 */ /* 0x000fe2000fffe03f */
[-C--:B------:R-:W-:Y:S02]  /*bc40*/  ISETP.GE.OR P2, PT, R219, R0.reuse, P0 ;  /* 0x00000000db00720c */ /* 0x080fe40000746670 */
[----:B------:R-:W-:-:S02]  /*bc50*/  ISETP.GE.OR P1, PT, R218, R0, P0 ;  /* 0x00000000da00720c */ /* 0x000fc40000726670 */
[----:B------:R-:W-:Y:S01]  /*bc60*/  ISETP.GE.OR P0, PT, R217, R0, P0 ;  /* 0x00000000d900720c */ /* 0x000fe20000706670 */
[----:B------:R-:W-:Y:S01]  /*bc70*/  IMAD.MOV.U32 R0, RZ, RZ, R10 ;  /* 0x000000ffff007224 */ /* 0x000fe200078e000a */
[----:B------:R-:W-:Y:S02]  /*bc80*/  MOV R29, UR4 ;  /* 0x00000004001d7c02 */ /* 0x000fe40008000f00 */
[----:B------:R-:W-:Y:S01]  /*bc90*/  PRMT R55, R3, 0x5410, R28 ;  /* 0x0000541003377816 */ /* 0x000fe2000000001c */
[----:B------:R-:W-:Y:S01]  /*bca0*/  IMAD.MOV.U32 R28, RZ, RZ, R12 ;  /* 0x000000ffff1c7224 */ /* 0x000fe200078e000c */
[----:B------:R-:W-:Y:S02]  /*bcb0*/  SHF.L.U32 R29, R29, 0x1f, RZ ;  /* 0x0000001f1d1d7819 */ /* 0x000fe400000006ff */
[----:B------:R-:W-:Y:S02]  /*bcc0*/  MOV R3, R11 ;  /* 0x0000000b00037202 */ /* 0x000fe40000000f00 */
[----:B------:R-:W0:Y:S01]  /*bcd0*/  SYNCS.PHASECHK.TRANS64.TRYWAIT P4, [R18+URZ+0x28800], R29 ;  /* 0x0288001d120075a7 */ /* 0x000e22000808017f */
[----:B------:R-:W-:-:S02]  /*bce0*/  PRMT R61, R28, 0x5410, R30 ;  /* 0x000054101c3d7816 */ /* 0x000fc4000000001e */
[----:B------:R-:W-:Y:S01]  /*bcf0*/  PRMT R60, R0, 0x5410, R3 ;  /* 0x00005410003c7816 */ /* 0x000fe20000000003 */
[----:B------:R-:W-:Y:S01]  /*bd00*/  IMAD.MOV.U32 R0, RZ, RZ, R14 ;  /* 0x000000ffff007224 */ /* 0x000fe200078e000e */
[----:B------:R-:W-:Y:S01]  /*bd10*/  MOV R3, R15 ;  /* 0x0000000f00037202 */ /* 0x000fe20000000f00 */
[----:B0-----:R-:W-:Y:S06]  /*bd20*/  @!P4 BRA `(.L_x_9560) ;  /* 0x0000015c00b0c947 */ /* 0x001fec0003800000 */
.L_x_9847:
[----:B------:R-:W-:Y:S05]  /*bd30*/  BSYNC B1 ;  /* 0x0000000000017941 */ /* 0x000fea0003800000 */
.L_x_9559:
[----:B------:R-:W-:Y:S04]  /*bd40*/  BSSY B1, `(.L_x_9561) ;  /* 0x0000061000017945 */ /* 0x000fe80003800000 */
[----:B------:R-:W-:Y:S05]  /*bd50*/  @P3 BRA `(.L_x_9562) ;  /* 0x00000004007c3947 */ /* 0x000fea0003800000 */
[----:B------:R-:W-:Y:S01]  /*bd60*/  LEA.HI R28, R45, R206, RZ, 0x1d ;  /* 0x000000ce2d1c7211 */ /* 0x000fe200078fe8ff */
[--C-:B------:R-:W-:Y:S01]  /*bd70*/  HADD2.F32 R69, -RZ, R66.reuse.H1_H1 ;  /* 0x30000042ff457230 */ /* 0x100fe20000004100 */
[----:B------:R-:W-:Y:S01]  /*bd80*/  SHF.R.U64 R80, R46, 0x10, R47 ;  /* 0x000000102e507819 */ /* 0x000fe2000000122f */
[----:B------:R-:W-:Y:S01]  /*bd90*/  HADD2.F32 R68, -RZ, R66.H0_H0 ;  /* 0x20000042ff447230 */ /* 0x000fe20000004100 */
[----:B------:R-:W-:Y:S01]  /*bda0*/  SHF.R.S32.HI R31, RZ, 0x1f, R28 ;  /* 0x0000001fff1f7819 */ /* 0x000fe2000001141c */
[----:B0-----:R-:W-:Y:S01]  /*bdb0*/  IMAD.SHL.U32 R29, R28, 0x8, RZ ;  /* 0x000000081c1d7824 */ /* 0x001fe200078e00ff */
[----:B------:R-:W-:Y:S02]  /*bdc0*/  SHF.R.U64 R77, R20, 0x10, R21 ;  /* 0x00000010144d7819 */ /* 0x000fe40000001215 */
[----:B------:R-:W-:Y:S02]  /*bdd0*/  LEA.HI R31, R31, R28, RZ, 0x3 ;  /* 0x0000001c1f1f7211 */ /* 0x000fe400078f18ff */
[----:B------:R-:W-:-:S02]  /*bde0*/  LOP3.LUT R29, R29, 0x38, RZ, 0xc0, !PT ;  /* 0x000000381d1d7812 */ /* 0x000fc400078ec0ff */
[----:B------:R-:W-:Y:S01]  /*bdf0*/  SHF.R.U32.HI R70, RZ, 0x10, R21 ;  /* 0x00000010ff467819 */ /* 0x000fe20000011615 */
[----:B------:R-:W-:Y:S01]  /*be00*/  IMAD.SHL.U32 R31, R31, 0x400, RZ ;  /* 0x000004001f1f7824 */ /* 0x000fe200078e00ff */
[----:B------:R-:W-:Y:S02]  /*be10*/  LOP3.LUT R29, R29, 0x1c0, R224, 0xf8, !PT ;  /* 0x000001c01d1d7812 */ /* 0x000fe400078ef8e0 */
[----:B------:R-:W-:Y:S01]  /*be20*/  SHF.R.U32.HI R71, RZ, 0x10, R47 ;  /* 0x00000010ff477819 */ /* 0x000fe2000001162f */
[----:B------:R-:W-:Y:S01]  /*be30*/  HADD2.F32 R70, -RZ, R70.H0_H0 ;  /* 0x20000046ff467230 */ /* 0x000fe20000004100 */
[----:B------:R-:W-:Y:S02]  /*be40*/  LOP3.LUT R33, R29, R200, RZ, 0x3c, !PT ;  /* 0x000000c81d217212 */ /* 0x000fe400078e3cff */
[----:B------:R-:W-:Y:S02]  /*be50*/  LOP3.LUT R32, R31, 0x7fffe000, RZ, 0xc0, !PT ;  /* 0x7fffe0001f207812 */ /* 0x000fe400078ec0ff */
[----:B------:R-:W0:Y:S01]  /*be60*/  LDS.128 R28, [R202] ;  /* 0x00000000ca1c7984 */ /* 0x000e220000000c00 */
[----:B------:R-:W-:-:S02]  /*be70*/  SHF.R.U64 R79, R48, 0x10, R49 ;  /* 0x00000010304f7819 */ /* 0x000fc40000001231 */
[----:B------:R-:W-:Y:S02]  /*be80*/  IADD3 R33, R33, R32, R201 ;  /* 0x0000002021217210 */ /* 0x000fe40007ffe0c9 */
[----:B------:R-:W-:Y:S02]  /*be90*/  SHF.R.U32.HI R78, RZ, 0x10, R49 ;  /* 0x00000010ff4e7819 */ /* 0x000fe40000011631 */
[--C-:B------:R-:W-:Y:S01]  /*bea0*/  SHF.R.U32.HI R73, RZ, 0x10, R37.reuse ;  /* 0x00000010ff497819 */ /* 0x100fe20000011625 */
[----:B------:R-:W-:Y:S01]  /*beb0*/  IMAD R67, R33, 0x2, R18 ;  /* 0x0000000221437824 */ /* 0x000fe200078e0212 */
[----:B------:R-:W-:-:S04]  /*bec0*/  SHF.R.U64 R75, R36, 0x10, R37 ;  /* 0x00000010244b7819 */ /* 0x000fc80000001225 */
[----:B------:R-:W1:Y:S01]  /*bed0*/  LDS.128 R32, [R67+0x10400] ;  /* 0x0104000043207984 */ /* 0x000e620000000c00 */
[--C-:B0-----:R-:W-:Y:S02]  /*bee0*/  HADD2.F32 R21, -RZ, R29.reuse.H0_H0 ;  /* 0x2000001dff157230 */ /* 0x101fe40000004100 */
[----:B------:R-:W-:Y:S02]  /*bef0*/  HADD2.F32 R20, -RZ, R28.H0_H0 ;  /* 0x2000001cff147230 */ /* 0x000fe40000004100 */
[----:B------:R-:W-:Y:S02]  /*bf00*/  HADD2.F32 R29, -RZ, R29.H1_H1 ;  /* 0x3000001dff1d7230 */ /* 0x000fe40000004100 */
        /* <DEDUP_REMOVED lines=12> */
[--C-:B------:R-:W-:Y:S02]  /*bfd0*/  HADD2.F32 R66, -RZ, R65.reuse.H1_H1 ;  /* 0x30000041ff427230 */ /* 0x100fe40000004100 */
[----:B------:R-:W-:Y:S01]  /*bfe0*/  FFMA.FTZ R72, R21, R69, R72 ;  /* 0x0000004515487223 */ /* 0x000fe20000010048 */
        /* <DEDUP_REMOVED lines=8> */
[--C-:B------:R-:W-:Y:S02]  /*c070*/  HADD2.F32 R21, -RZ, R43.reuse.H0_H0 ;  /* 0x2000002bff157230 */ /* 0x100fe40000004100 */
[C---:B------:R-:W-:Y:S01]  /*c080*/  FFMA.FTZ R69, R29.reuse, R46, -R74 ;  /* 0x0000002e1d457223 */ /* 0x040fe2000001084a */
[----:B------:R-:W-:Y:S02]  /*c090*/  HADD2.F32 R64, -RZ, R64.H0_H0 ;  /* 0x20000040ff407230 */ /* 0x000fe40000004100 */
[----:B------:R-:W-:Y:S01]  /*c0a0*/  FFMA.FTZ R71, R29, R70, R76 ;  /* 0x000000461d477223 */ /* 0x000fe2000001004c */
[----:B------:R-:W-:Y:S01]  /*c0b0*/  FFMA.FTZ R66, R20, R66, R33 ;  /* 0x0000004214427223 */ /* 0x000fe20000010021 */
[----:B------:R-:W-:Y:S01]  /*c0c0*/  FMUL.FTZ R29, R48, R65 ;  /* 0x00000041301d7220 */ /* 0x000fe20000410000 */
[----:B------:R-:W-:-:S02]  /*c0d0*/  HADD2.F32 R20, -RZ, R43.H1_H1 ;  /* 0x3000002bff147230 */ /* 0x000fc40000004100 */
[-C--:B------:R-:W-:Y:S01]  /*c0e0*/  FMUL.FTZ R33, R48, R21.reuse ;  /* 0x0000001530217220 */ /* 0x080fe20000410000 */
[----:B------:R-:W-:Y:S02]  /*c0f0*/  HADD2.F32 R35, -RZ, R35.H1_H1 ;  /* 0x30000023ff237230 */ /* 0x000fe40000004100 */
[C---:B------:R-:W-:Y:S01]  /*c100*/  FMUL.FTZ R70, R49.reuse, R64 ;  /* 0x0000004031467220 */ /* 0x040fe20000410000 */
[----:B------:R-:W-:Y:S02]  /*c110*/  HADD2.F32 R48, -RZ, R73.H0_H0 ;  /* 0x20000049ff307230 */ /* 0x000fe40000004100 */
[C---:B------:R-:W-:Y:S01]  /*c120*/  FFMA.FTZ R43, R36.reuse, R21, -R29 ;  /* 0x00000015242b7223 */ /* 0x040fe2000001081d */
[----:B------:R-:W-:Y:S02]  /*c130*/  HADD2.F32 R46, -RZ, R78.H0_H0 ;  /* 0x2000004eff2e7230 */ /* 0x000fe40000004100 */
[-C--:B------:R-:W-:Y:S01]  /*c140*/  FMUL.FTZ R49, R49, R20.reuse ;  /* 0x0000001431317220 */ /* 0x080fe20000410000 */
[----:B------:R-:W-:Y:S01]  /*c150*/  FFMA.FTZ R70, R37, R20, -R70 ;  /* 0x0000001425467223 */ /* 0x000fe20000010846 */
[----:B------:R-:W-:Y:S01]  /*c160*/  FFMA.FTZ R36, R36, R65, R33 ;  /* 0x0000004124247223 */ /* 0x000fe20000010021 */
[C---:B------:R-:W-:Y:S01]  /*c170*/  FMUL.FTZ R74, R35.reuse, R48 ;  /* 0x00000030234a7220 */ /* 0x040fe20000410000 */
[----:B------:R-:W-:Y:S01]  /*c180*/  FMUL.FTZ R20, R35, R46 ;  /* 0x0000002e23147220 */ /* 0x000fe20000410000 */
[----:B------:R-:W-:-:S02]  /*c190*/  HADD2.F32 R32, -RZ, R32.H1_H1 ;  /* 0x30000020ff207230 */ /* 0x000fc40000004100 */
[----:B------:R-:W-:Y:S01]  /*c1a0*/  FFMA.FTZ R49, R37, R64, R49 ;  /* 0x0000004025317223 */ /* 0x000fe20000010031 */
[----:B------:R-:W-:Y:S02]  /*c1b0*/  HADD2.F32 R34, -RZ, R34.H1_H1 ;  /* 0x30000022ff227230 */ /* 0x000fe40000004100 */
[C---:B------:R-:W-:Y:S01]  /*c1c0*/  FFMA.FTZ R65, R31.reuse, R46, -R74 ;  /* 0x0000002e1f417223 */ /* 0x040fe2000001084a */
[----:B------:R-:W-:Y:S02]  /*c1d0*/  HADD2.F32 R33, -RZ, R77.H0_H0 ;  /* 0x2000004dff217230 */ /* 0x000fe40000004100 */
[----:B------:R-:W-:Y:S01]  /*c1e0*/  FFMA.FTZ R48, R31, R48, R20 ;  /* 0x000000301f307223 */ /* 0x000fe20000010014 */
[----:B------:R-:W-:Y:S02]  /*c1f0*/  HADD2.F32 R35, -RZ, R75.H0_H0 ;  /* 0x2000004bff237230 */ /* 0x000fe40000004100 */
        /* <DEDUP_REMOVED lines=21> */
.L_x_9562:
[----:B------:R-:W-:Y:S05]  /*c350*/  BSYNC B1 ;  /* 0x0000000000017941 */ /* 0x000fea0003800000 */
.L_x_9561:
[----:B------:R-:W-:Y:S04]  /*c360*/  BSSY B1, `(.L_x_9563) ;  /* 0x0000060000017945 */ /* 0x000fe80003800000 */
[----:B------:R-:W-:Y:S05]  /*c370*/  @P2 BRA `(.L_x_9564) ;  /* 0x0000000400782947 */ /* 0x000fea0003800000 */
[----:B------:R-:W-:Y:S01]  /*c380*/  LEA.HI R20, R45, R206, RZ, 0x1d ;  /* 0x000000ce2d147211 */ /* 0x000fe200078fe8ff */
[----:B------:R-:W-:Y:S01]  /*c390*/  HADD2.F32 R36, -RZ, R54.H1_H1 ;  /* 0x30000036ff247230 */ /* 0x000fe20000004100 */
[----:B------:R-:W-:Y:S02]  /*c3a0*/  SHF.R.U64 R49, R24, 0x10, R25 ;  /* 0x0000001018317819 */ /* 0x000fe40000001219 */
[----:B01----:R-:W-:Y:S02]  /*c3b0*/  SHF.R.S32.HI R29, RZ, 0x1f, R20 ;  /* 0x0000001fff1d7819 */ /* 0x003fe40000011414 */
[----:B------:R-:W-:Y:S02]  /*c3c0*/  SHF.L.U32 R21, R20, 0x3, RZ ;  /* 0x0000000314157819 */ /* 0x000fe400000006ff */
        /* <DEDUP_REMOVED lines=8> */
[----:B------:R-:W0:Y:S01]  /*c450*/  LDS.128 R28, [R216] ;  /* 0x00000000d81c7984 */ /* 0x000e220000000c00 */
[----:B------:R-:W-:Y:S01]  /*c460*/  SHF.R.U32.HI R43, RZ, 0x10, R27 ;  /* 0x00000010ff2b7819 */ /* 0x000fe2000001161b */
[--C-:B------:R-:W-:Y:S01]  /*c470*/  HADD2.F32 R27, -RZ, R57.reuse.H1_H1 ;  /* 0x30000039ff1b7230 */ /* 0x100fe20000004100 */
[----:B------:R-:W-:Y:S01]  /*c480*/  IADD3 R21, R20, R21, R199 ;  /* 0x0000001514157210 */ /* 0x000fe20007ffe0c7 */
[----:B------:R-:W-:Y:S01]  /*c490*/  HADD2.F32 R57, -RZ, R57.H0_H0 ;  /* 0x20000039ff397230 */ /* 0x000fe20000004100 */
[----:B------:R-:W-:-:S02]  /*c4a0*/  SHF.R.U64 R67, R4, 0x10, R5 ;  /* 0x0000001004437819 */ /* 0x000fc40000001205 */
[----:B------:R-:W-:Y:S01]  /*c4b0*/  SHF.R.U32.HI R37, RZ, 0x10, R5 ;  /* 0x00000010ff257819 */ /* 0x000fe20000011605 */
[----:B------:R-:W-:Y:S01]  /*c4c0*/  IMAD R21, R21, 0x2, R18 ;  /* 0x0000000215157824 */ /* 0x000fe200078e0212 */
[--C-:B------:R-:W-:Y:S02]  /*c4d0*/  SHF.R.U64 R66, R6, 0x10, R7.reuse ;  /* 0x0000001006427819 */ /* 0x100fe40000001207 */
[----:B------:R-:W-:Y:S02]  /*c4e0*/  SHF.R.U32.HI R65, RZ, 0x10, R7 ;  /* 0x00000010ff417819 */ /* 0x000fe40000011607 */
[----:B------:R-:W1:Y:S01]  /*c4f0*/  LDS.128 R32, [R21+0x10400] ;  /* 0x0104000015207984 */ /* 0x000e620000000c00 */
[--C-:B0-----:R-:W-:Y:S02]  /*c500*/  HADD2.F32 R5, -RZ, R29.reuse.H0_H0 ;  /* 0x2000001dff057230 */ /* 0x101fe40000004100 */
[----:B------:R-:W-:Y:S02]  /*c510*/  HADD2.F32 R29, -RZ, R29.H1_H1 ;  /* 0x3000001dff1d7230 */ /* 0x000fe40000004100 */
[----:B------:R-:W-:-:S02]  /*c520*/  HADD2.F32 R4, -RZ, R28.H0_H0 ;  /* 0x2000001cff047230 */ /* 0x000fc40000004100 */
[----:B------:R-:W-:Y:S02]  /*c530*/  HADD2.F32 R6, -RZ, R30.H0_H0 ;  /* 0x2000001eff067230 */ /* 0x000fe40000004100 */
[--C-:B------:R-:W-:Y:S02]  /*c540*/  HADD2.F32 R7, -RZ, R31.reuse.H0_H0 ;  /* 0x2000001fff077230 */ /* 0x100fe40000004100 */
[----:B------:R-:W-:Y:S02]  /*c550*/  HADD2.F32 R31, -RZ, R31.H1_H1 ;  /* 0x3000001fff1f7230 */ /* 0x000fe40000004100 */
[----:B------:R-:W-:Y:S02]  /*c560*/  HADD2.F32 R28, -RZ, R28.H1_H1 ;  /* 0x3000001cff1c7230 */ /* 0x000fe40000004100 */
[--C-:B-1----:R-:W-:Y:S02]  /*c570*/  HADD2.F32 R24, -RZ, R33.reuse.H0_H0 ;  /* 0x20000021ff187230 */ /* 0x102fe40000004100 */
[----:B------:R-:W-:-:S02]  /*c580*/  HADD2.F32 R33, -RZ, R33.H1_H1 ;  /* 0x30000021ff217230 */ /* 0x000fc40000004100 */
[----:B------:R-:W-:Y:S02]  /*c590*/  HADD2.F32 R20, -RZ, R32.H0_H0 ;  /* 0x20000020ff147230 */ /* 0x000fe40000004100 */
[C---:B------:R-:W-:Y:S01]  /*c5a0*/  FMUL.FTZ R48, R24.reuse, R36 ;  /* 0x0000002418307220 */ /* 0x040fe20000410000 */
[-C--:B------:R-:W-:Y:S01]  /*c5b0*/  FMUL.FTZ R64, R24, R27.reuse ;  /* 0x0000001b18407220 */ /* 0x080fe20000410000 */
[----:B------:R-:W-:Y:S02]  /*c5c0*/  HADD2.F32 R24, -RZ, R37.H0_H0 ;  /* 0x20000025ff187230 */ /* 0x000fe40000004100 */
[----:B------:R-:W-:Y:S01]  /*c5d0*/  FFMA.FTZ R48, R5, R27, -R48 ;  /* 0x0000001b05307223 */ /* 0x000fe20000010830 */
[----:B------:R-:W-:Y:S02]  /*c5e0*/  HADD2.F32 R27, -RZ, R54.H0_H0 ;  /* 0x20000036ff1b7230 */ /* 0x000fe40000004100 */
[----:B------:R-:W-:Y:S01]  /*c5f0*/  FMUL.FTZ R54, R33, R46 ;  /* 0x0000002e21367220 */ /* 0x000fe20000410000 */
[----:B------:R-:W-:Y:S01]  /*c600*/  FFMA.FTZ R64, R5, R36, R64 ;  /* 0x0000002405407223 */ /* 0x000fe20000010040 */
[----:B------:R-:W-:Y:S01]  /*c610*/  FMUL.FTZ R36, R33, R24 ;  /* 0x0000001821247220 */ /* 0x000fe20000410000 */
[----:B------:R-:W-:-:S02]  /*c620*/  HADD2.F32 R25, -RZ, R34.H0_H0 ;  /* 0x20000022ff197230 */ /* 0x000fc40000004100 */
[C---:B------:R-:W-:Y:S01]  /*c630*/  FFMA.FTZ R33, R29.reuse, R24, -R54 ;  /* 0x000000181d217223 */ /* 0x040fe20000010836 */
[C---:B------:R-:W-:Y:S01]  /*c640*/  FMUL.FTZ R5, R20.reuse, R27 ;  /* 0x0000001b14057220 */ /* 0x040fe20000410000 */
[----:B------:R-:W-:Y:S02]  /*c650*/  HADD2.F32 R24, -RZ, R56.H0_H0 ;  /* 0x20000038ff187230 */ /* 0x000fe40000004100 */
[-C--:B------:R-:W-:Y:S01]  /*c660*/  FMUL.FTZ R20, R20, R57.reuse ;  /* 0x0000003914147220 */ /* 0x080fe20000410000 */
[----:B------:R-:W-:Y:S01]  /*c670*/  FFMA.FTZ R37, R29, R46, R36 ;  /* 0x0000002e1d257223 */ /* 0x000fe20000010024 */
[C---:B------:R-:W-:Y:S01]  /*c680*/  FFMA.FTZ R57, R4.reuse, R57, -R5 ;  /* 0x0000003904397223 */ /* 0x040fe20000010805 */
[----:B------:R-:W-:Y:S02]  /*c690*/  HADD2.F32 R5, -RZ, R58.H0_H0 ;  /* 0x2000003aff057230 */ /* 0x000fe40000004100 */
[----:B------:R-:W-:Y:S01]  /*c6a0*/  FFMA.FTZ R29, R4, R27, R20 ;  /* 0x0000001b041d7223 */ /* 0x000fe20000010014 */
[----:B------:R-:W-:-:S02]  /*c6b0*/  HADD2.F32 R26, -RZ, R35.H0_H0 ;  /* 0x20000023ff1a7230 */ /* 0x000fc40000004100 */
[C---:B------:R-:W-:Y:S01]  /*c6c0*/  FMUL.FTZ R27, R25.reuse, R24 ;  /* 0x00000018191b7220 */ /* 0x040fe20000410000 */
[----:B------:R-:W-:Y:S02]  /*c6d0*/  HADD2.F32 R58, -RZ, R58.H1_H1 ;  /* 0x3000003aff3a7230 */ /* 0x000fe40000004100 */
[-C--:B------:R-:W-:Y:S01]  /*c6e0*/  FMUL.FTZ R25, R25, R5.reuse ;  /* 0x0000000519197220 */ /* 0x080fe20000410000 */
[----:B------:R-:W-:Y:S02]  /*c6f0*/  HADD2.F32 R56, -RZ, R56.H1_H1 ;  /* 0x30000038ff387230 */ /* 0x000fe40000004100 */
[----:B------:R-:W-:Y:S01]  /*c700*/  FFMA.FTZ R36, R6, R5, -R27 ;  /* 0x0000000506247223 */ /* 0x000fe2000001081b */
[----:B------:R-:W-:Y:S02]  /*c710*/  HADD2.F32 R35, -RZ, R35.H1_H1 ;  /* 0x30000023ff237230 */ /* 0x000fe40000004100 */
[----:B------:R-:W-:Y:S01]  /*c720*/  FMUL.FTZ R5, R26, R58 ;  /* 0x0000003a1a057220 */ /* 0x000fe20000410000 */
[----:B------:R-:W-:-:S02]  /*c730*/  HADD2.F32 R20, -RZ, R43.H0_H0 ;  /* 0x2000002bff147230 */ /* 0x000fc40000004100 */
[----:B------:R-:W-:Y:S01]  /*c740*/  FMUL.FTZ R46, R26, R56 ;  /* 0x000000381a2e7220 */ /* 0x000fe20000410000 */
[----:B------:R-:W-:Y:S02]  /*c750*/  HADD2.F32 R4, -RZ, R65.H0_H0 ;  /* 0x20000041ff047230 */ /* 0x000fe40000004100 */
        /* <DEDUP_REMOVED lines=32> */
.L_x_9564:
[----:B------:R-:W-:Y:S05]  /*c960*/  BSYNC B1 ;  /* 0x0000000000017941 */ /* 0x000fea0003800000 */
.L_x_9563:
[----:B------:R-:W-:Y:S04]  /*c970*/  BSSY B1, `(.L_x_9565) ;  /* 0x0000060000017945 */ /* 0x000fe80003800000 */
[----:B------:R-:W-:Y:S05]  /*c980*/  @P1 BRA `(.L_x_9566) ;  /* 0x0000000400781947 */ /* 0x000fea0003800000 */
[----:B--2---:R-:W-:Y:S01]  /*c990*/  LEA.HI R4, R45, R206, RZ, 0x1d ;  /* 0x000000ce2d047211 */ /* 0x004fe200078fe8ff */
[----:B-1----:R-:W-:Y:S01]  /*c9a0*/  HADD2.F32 R35, -RZ, R59.H1_H1 ;  /* 0x3000003bff237230 */ /* 0x002fe20000004100 */
[--C-:B------:R-:W-:Y:S01]  /*c9b0*/  SHF.R.U64 R54, R50, 0x10, R51.reuse ;  /* 0x0000001032367819 */ /* 0x100fe20000001233 */
[--C-:B------:R-:W-:Y:S01]  /*c9c0*/  HADD2.F32 R36, -RZ, R62.reuse.H1_H1 ;  /* 0x3000003eff247230 */ /* 0x100fe20000004100 */
[----:B------:R-:W-:Y:S01]  /*c9d0*/  SHF.R.S32.HI R5, RZ, 0x1f, R4 ;  /* 0x0000001fff057819 */ /* 0x000fe20000011404 */
[----:B------:R-:W-:Y:S01]  /*c9e0*/  IMAD.SHL.U32 R6, R4, 0x8, RZ ;  /* 0x0000000804067824 */ /* 0x000fe200078e00ff */
[----:B------:R-:W-:Y:S01]  /*c9f0*/  SHF.R.U32.HI R50, RZ, 0x10, R51 ;  /* 0x00000010ff327819 */ /* 0x000fe20000011633 */
[----:B------:R-:W-:Y:S01]  /*ca00*/  HADD2.F32 R62, -RZ, R62.H0_H0 ;  /* 0x2000003eff3e7230 */ /* 0x000fe20000004100 */
[----:B------:R-:W-:Y:S02]  /*ca10*/  LEA.HI R4, R5, R4, RZ, 0x3 ;  /* 0x0000000405047211 */ /* 0x000fe400078f18ff */
[----:B------:R-:W-:-:S02]  /*ca20*/  LOP3.LUT R5, R195, 0x38, R6, 0xf8, !PT ;  /* 0x00000038c3057812 */ /* 0x000fc400078ef806 */
[----:B------:R-:W-:Y:S02]  /*ca30*/  SHF.L.U32 R4, R4, 0xa, RZ ;  /* 0x0000000a04047819 */ /* 0x000fe400000006ff */
[----:B------:R-:W-:Y:S02]  /*ca40*/  LOP3.LUT R21, R5, R226, RZ, 0x3c, !PT ;  /* 0x000000e205157212 */ /* 0x000fe400078e3cff */
[----:B------:R-:W-:Y:S02]  /*ca50*/  LOP3.LUT R20, R4, 0x7fffe000, RZ, 0xc0, !PT ;  /* 0x7fffe00004147812 */ /* 0x000fe400078ec0ff */
[----:B------:R-:W1:Y:S01]  /*ca60*/  LDS.128 R4, [R215] ;  /* 0x00000000d7047984 */ /* 0x000e620000000c00 */
[--C-:B------:R-:W-:Y:S02]  /*ca70*/  SHF.R.U64 R48, R38, 0x10, R39.reuse ;  /* 0x0000001026307819 */ /* 0x100fe40000001227 */
[----:B------:R-:W-:Y:S02]  /*ca80*/  IADD3 R21, R21, R20, R198 ;  /* 0x0000001415157210 */ /* 0x000fe40007ffe0c6 */
[----:B------:R-:W-:-:S02]  /*ca90*/  SHF.R.U32.HI R37, RZ, 0x10, R39 ;  /* 0x00000010ff257819 */ /* 0x000fc40000011627 */
[--C-:B------:R-:W-:Y:S01]  /*caa0*/  SHF.R.U64 R47, R40, 0x10, R41.reuse ;  /* 0x00000010282f7819 */ /* 0x100fe20000001229 */
[----:B------:R-:W-:Y:S01]  /*cab0*/  IMAD R21, R21, 0x2, R18 ;  /* 0x0000000215157824 */ /* 0x000fe200078e0212 */
[----:B------:R-:W-:Y:S01]  /*cac0*/  SHF.R.U32.HI R46, RZ, 0x10, R41 ;  /* 0x00000010ff2e7819 */ /* 0x000fe20000011629 */
[----:B------:R-:W-:Y:S01]  /*cad0*/  HADD2.F32 R37, -RZ, R37.H0_H0 ;  /* 0x20000025ff257230 */ /* 0x000fe20000004100 */
[--C-:B------:R-:W-:Y:S02]  /*cae0*/  SHF.R.U64 R49, R52, 0x10, R53.reuse ;  /* 0x0000001034317819 */ /* 0x100fe40000001235 */
[----:B------:R-:W2:Y:S01]  /*caf0*/  LDS.128 R24, [R21+0x10400] ;  /* 0x0104000015187984 */ /* 0x000ea20000000c00 */
[----:B------:R-:W-:Y:S01]  /*cb00*/  SHF.R.U32.HI R52, RZ, 0x10, R53 ;  /* 0x00000010ff347819 */ /* 0x000fe20000011635 */
[--C-:B-1----:R-:W-:Y:S02]  /*cb10*/  HADD2.F32 R20, -RZ, R5.reuse.H0_H0 ;  /* 0x20000005ff147230 */ /* 0x102fe40000004100 */
[----:B------:R-:W-:-:S02]  /*cb20*/  HADD2.F32 R28, -RZ, R5.H1_H1 ;  /* 0x30000005ff1c7230 */ /* 0x000fc40000004100 */
[----:B------:R-:W-:Y:S02]  /*cb30*/  HADD2.F32 R5, -RZ, R4.H0_H0 ;  /* 0x20000004ff057230 */ /* 0x000fe40000004100 */
[----:B0-----:R-:W-:Y:S02]  /*cb40*/  HADD2.F32 R29, -RZ, R6.H0_H0 ;  /* 0x20000006ff1d7230 */ /* 0x001fe40000004100 */
[--C-:B------:R-:W-:Y:S02]  /*cb50*/  HADD2.F32 R30, -RZ, R7.reuse.H0_H0 ;  /* 0x20000007ff1e7230 */ /* 0x100fe40000004100 */
[----:B------:R-:W-:Y:S02]  /*cb60*/  HADD2.F32 R7, -RZ, R7.H1_H1 ;  /* 0x30000007ff077230 */ /* 0x000fe40000004100 */
[----:B------:R-:W-:Y:S02]  /*cb70*/  HADD2.F32 R4, -RZ, R4.H1_H1 ;  /* 0x30000004ff047230 */ /* 0x000fe40000004100 */
[----:B--2---:R-:W-:-:S02]  /*cb80*/  HADD2.F32 R31, -RZ, R25.H0_H0 ;  /* 0x20000019ff1f7230 */ /* 0x004fc40000004100 */
[----:B------:R-:W-:Y:S02]  /*cb90*/  HADD2.F32 R32, -RZ, R25.H1_H1 ;  /* 0x30000019ff207230 */ /* 0x000fe40000004100 */
[----:B------:R-:W-:Y:S02]  /*cba0*/  HADD2.F32 R25, -RZ, R24.H0_H0 ;  /* 0x20000018ff197230 */ /* 0x000fe40000004100 */
[CC--:B------:R-:W-:Y:S01]  /*cbb0*/  FMUL.FTZ R39, R31.reuse, R36.reuse ;  /* 0x000000241f277220 */ /* 0x0c0fe20000410000 */
[-C--:B------:R-:W-:Y:S01]  /*cbc0*/  FMUL.FTZ R41, R31, R35.reuse ;  /* 0x000000231f297220 */ /* 0x080fe20000410000 */
[----:B------:R-:W-:Y:S02]  /*cbd0*/  HADD2.F32 R31, -RZ, R50.H0_H0 ;  /* 0x20000032ff1f7230 */ /* 0x000fe40000004100 */
[C---:B------:R-:W-:Y:S01]  /*cbe0*/  FFMA.FTZ R39, R20.reuse, R35, -R39 ;  /* 0x0000002314277223 */ /* 0x040fe20000010827 */
[----:B------:R-:W-:Y:S01]  /*cbf0*/  FFMA.FTZ R41, R20, R36, R41 ;  /* 0x0000002414297223 */ /* 0x000fe20000010029 */
[----:B------:R-:W-:-:S02]  /*cc00*/  HADD2.F32 R20, -RZ, R59.H0_H0 ;  /* 0x2000003bff147230 */ /* 0x000fc40000004100 */
[C---:B------:R-:W-:Y:S01]  /*cc10*/  FMUL.FTZ R35, R32.reuse, R37 ;  /* 0x0000002520237220 */ /* 0x040fe20000410000 */
[-C--:B------:R-:W-:Y:S01]  /*cc20*/  FMUL.FTZ R43, R32, R31.reuse ;  /* 0x0000001f202b7220 */ /* 0x080fe20000410000 */
[C---:B------:R-:W-:Y:S01]  /*cc30*/  FMUL.FTZ R36, R25.reuse, R62 ;  /* 0x0000003e19247220 */ /* 0x040fe20000410000 */
[----:B------:R-:W-:Y:S02]  /*cc40*/  HADD2.F32 R33, -RZ, R26.H0_H0 ;  /* 0x2000001aff217230 */ /* 0x000fe40000004100 */
[-C--:B------:R-:W-:Y:S01]  /*cc50*/  FMUL.FTZ R25, R25, R20.reuse ;  /* 0x0000001419197220 */ /* 0x080fe20000410000 */
[----:B------:R-:W-:Y:S02]  /*cc60*/  HADD2.F32 R32, -RZ, R63.H0_H0 ;  /* 0x2000003fff207230 */ /* 0x000fe40000004100 */
[----:B------:R-:W-:Y:S01]  /*cc70*/  FFMA.FTZ R36, R5, R20, -R36 ;  /* 0x0000001405247223 */ /* 0x000fe20000010824 */
[----:B------:R-:W-:Y:S02]  /*cc80*/  HADD2.F32 R34, -RZ, R27.H0_H0 ;  /* 0x2000001bff227230 */ /* 0x000fe40000004100 */
[C---:B------:R-:W-:Y:S01]  /*cc90*/  FFMA.FTZ R38, R28.reuse, R31, -R35 ;  /* 0x0000001f1c267223 */ /* 0x040fe20000010823 */
[----:B------:R-:W-:Y:S01]  /*cca0*/  FFMA.FTZ R40, R28, R37, R43 ;  /* 0x000000251c287223 */ /* 0x000fe2000001002b */
[----:B------:R-:W-:-:S02]  /*ccb0*/  HADD2.F32 R20, -RZ, R44.H0_H0 ;  /* 0x2000002cff147230 */ /* 0x000fc40000004100 */
[----:B------:R-:W-:Y:S01]  /*ccc0*/  FFMA.FTZ R62, R5, R62, R25 ;  /* 0x0000003e053e7223 */ /* 0x000fe20000010019 */
[----:B------:R-:W-:Y:S02]  /*ccd0*/  HADD2.F32 R63, -RZ, R63.H1_H1 ;  /* 0x3000003fff3f7230 */ /* 0x000fe40000004100 */
[C---:B------:R-:W-:Y:S01]  /*cce0*/  FMUL.FTZ R28, R33.reuse, R32 ;  /* 0x00000020211c7220 */ /* 0x040fe20000410000 */
[----:B------:R-:W-:Y:S02]  /*ccf0*/  HADD2.F32 R5, -RZ, R44.H1_H1 ;  /* 0x3000002cff057230 */ /* 0x000fe40000004100 */
[-C--:B------:R-:W-:Y:S01]  /*cd00*/  FMUL.FTZ R44, R33, R20.reuse ;  /* 0x00000014212c7220 */ /* 0x080fe20000410000 */
[----:B------:R-:W-:Y:S02]  /*cd10*/  HADD2.F32 R27, -RZ, R27.H1_H1 ;  /* 0x3000001bff1b7230 */ /* 0x000fe40000004100 */
[----:B------:R-:W-:Y:S01]  /*cd20*/  FFMA.FTZ R35, R29, R20, -R28 ;  /* 0x000000141d237223 */ /* 0x000fe2000001081c */
[----:B------:R-:W-:Y:S01]  /*cd30*/  FMUL.FTZ R25, R34, R63 ;  /* 0x0000003f22197220 */ /* 0x000fe20000410000 */
[----:B------:R-:W-:-:S02]  /*cd40*/  HADD2.F32 R28, -RZ, R46.H0_H0 ;  /* 0x2000002eff1c7230 */ /* 0x000fc40000004100 */
[-C--:B------:R-:W-:Y:S01]  /*cd50*/  FMUL.FTZ R34, R34, R5.reuse ;  /* 0x0000000522227220 */ /* 0x080fe20000410000 */
[----:B------:R-:W-:Y:S02]  /*cd60*/  HADD2.F32 R20, -RZ, R52.H0_H0 ;  /* 0x20000034ff147230 */ /* 0x000fe40000004100 */
[----:B------:R-:W-:Y:S01]  /*cd70*/  FFMA.FTZ R44, R29, R32, R44 ;  /* 0x000000201d2c7223 */ /* 0x000fe2000001002c */
[C---:B------:R-:W-:Y:S01]  /*cd80*/  FFMA.FTZ R32, R30.reuse, R5, -R25 ;  /* 0x000000051e207223 */ /* 0x040fe20000010819 */
[----:B------:R-:W-:Y:S01]  /*cd90*/  FFMA.FTZ R34, R30, R63, R34 ;  /* 0x0000003f1e227223 */ /* 0x000fe20000010022 */
[C---:B------:R-:W-:Y:S01]  /*cda0*/  FMUL.FTZ R46, R27.reuse, R28 ;  /* 0x0000001c1b2e7220 */ /* 0x040fe20000410000 */
[----:B------:R-:W-:Y:S01]  /*cdb0*/  FMUL.FTZ R30, R27, R20 ;  /* 0x000000141b1e7220 */ /* 0x000fe20000410000 */
[----:B------:R-:W-:Y:S02]  /*cdc0*/  HADD2.F32 R24, -RZ, R24.H1_H1 ;  /* 0x30000018ff187230 */ /* 0x000fe40000004100 */
[----:B------:R-:W-:-:S02]  /*cdd0*/  HADD2.F32 R26, -RZ, R26.H1_H1 ;  /* 0x3000001aff1a7230 */ /* 0x000fc40000004100 */
[C---:B------:R-:W-:Y:S01]  /*cde0*/  FFMA.FTZ R43, R7.reuse, R20, -R46 ;  /* 0x00000014072b7223 */ /* 0x040fe2000001082e */
[----:B------:R-:W-:Y:S02]  /*cdf0*/  HADD2.F32 R27, -RZ, R48.H0_H0 ;  /* 0x20000030ff1b7230 */ /* 0x000fe40000004100 */
        /* <DEDUP_REMOVED lines=23> */
.L_x_9566:
[----:B------:R-:W-:Y:S05]  /*cf70*/  BSYNC B1 ;  /* 0x0000000000017941 */ /* 0x000fea0003800000 */
.L_x_9565:
[----:B-1----:R-:W-:Y:S01]  /*cf80*/  PRMT R32, R0, 0x5410, R3 ;  /* 0x0000541000207816 */ /* 0x002fe20000000003 */
[----:B------:R-:W-:Y:S06]  /*cf90*/  @P0 BRA `(.L_x_9550) ;  /* 0x0000000400780947 */ /* 0x000fec0003800000 */
[----:B------:R-:W-:Y:S01]  /*cfa0*/  LEA.HI R45, R45, R206, RZ, 0x1d ;  /* 0x000000ce2d2d7211 */ /* 0x000fe200078fe8ff */
[----:B--23--:R-:W1:Y:S01]  /*cfb0*/  LDS.128 R4, [R214] ;  /* 0x00000000d6047984 */ /* 0x00ce620000000c00 */
[----:B------:R-:W-:Y:S01]  /*cfc0*/  SHF.R.U32.HI R20, RZ, 0x10, R9 ;  /* 0x00000010ff147819 */ /* 0x000fe20000011609 */
        /* <DEDUP_REMOVED lines=15> */
[----:B------:R-:W-:Y:S02]  /*d0c0*/  SHF.R.U32.HI R28, RZ, 0x10, R13 ;  /* 0x00000010ff1c7819 */ /* 0x000fe4000001160d */
[----:B------:R-:W-:-:S02]  /*d0d0*/  IADD3 R3, R0, R3, R197 ;  /* 0x0000000300037210 */ /* 0x000fc40007ffe0c5 */
[----:B------:R-:W-:Y:S02]  /*d0e0*/  SHF.R.U64 R36, R8, 0x10, R9 ;  /* 0x0000001008247819 */ /* 0x000fe40000001209 */
[----:B------:R-:W-:Y:S02]  /*d0f0*/  LEA R3, R3, R18, 0x1 ;  /* 0x0000001203037211 */ /* 0x000fe400078e08ff */
[--C-:B------:R-:W-:Y:S02]  /*d100*/  SHF.R.U64 R35, R10, 0x10, R11.reuse ;  /* 0x000000100a237819 */ /* 0x100fe4000000120b */
[----:B------:R-:W-:Y:S01]  /*d110*/  SHF.R.U32.HI R33, RZ, 0x10, R11 ;  /* 0x00000010ff217819 */ /* 0x000fe2000001160b */
[----:B------:R-:W2:Y:S01]  /*d120*/  LDS.128 R24, [R3+0x10400] ;  /* 0x0104000003187984 */ /* 0x000ea20000000c00 */
[--C-:B-1----:R-:W-:Y:S02]  /*d130*/  HADD2.F32 R8, -RZ, R5.reuse.H0_H0 ;  /* 0x20000005ff087230 */ /* 0x102fe40000004100 */
[----:B------:R-:W-:-:S02]  /*d140*/  HADD2.F32 R5, -RZ, R5.H1_H1 ;  /* 0x30000005ff057230 */ /* 0x000fc40000004100 */
[----:B------:R-:W-:Y:S02]  /*d150*/  HADD2.F32 R0, -RZ, R4.H0_H0 ;  /* 0x20000004ff007230 */ /* 0x000fe40000004100 */
[----:B------:R-:W-:Y:S02]  /*d160*/  HADD2.F32 R9, -RZ, R6.H0_H0 ;  /* 0x20000006ff097230 */ /* 0x000fe40000004100 */
[--C-:B------:R-:W-:Y:S02]  /*d170*/  HADD2.F32 R10, -RZ, R7.reuse.H0_H0 ;  /* 0x20000007ff0a7230 */ /* 0x100fe40000004100 */
[----:B------:R-:W-:Y:S02]  /*d180*/  HADD2.F32 R7, -RZ, R7.H1_H1 ;  /* 0x30000007ff077230 */ /* 0x000fe40000004100 */
[----:B------:R-:W-:Y:S02]  /*d190*/  HADD2.F32 R4, -RZ, R4.H1_H1 ;  /* 0x30000004ff047230 */ /* 0x000fe40000004100 */
[----:B------:R-:W-:-:S02]  /*d1a0*/  HADD2.F32 R6, -RZ, R6.H1_H1 ;  /* 0x30000006ff067230 */ /* 0x000fc40000004100 */
[--C-:B--2---:R-:W-:Y:S02]  /*d1b0*/  HADD2.F32 R12, -RZ, R25.reuse.H0_H0 ;  /* 0x20000019ff0c7230 */ /* 0x104fe40000004100 */
[----:B------:R-:W-:Y:S02]  /*d1c0*/  HADD2.F32 R25, -RZ, R25.H1_H1 ;  /* 0x30000019ff197230 */ /* 0x000fe40000004100 */
[----:B------:R-:W-:Y:S02]  /*d1d0*/  HADD2.F32 R11, -RZ, R24.H0_H0 ;  /* 0x20000018ff0b7230 */ /* 0x000fe40000004100 */
[C---:B0-----:R-:W-:Y:S01]  /*d1e0*/  FMUL.FTZ R29, R12.reuse, R21 ;  /* 0x000000150c1d7220 */ /* 0x041fe20000410000 */
[-C--:B------:R-:W-:Y:S01]  /*d1f0*/  FMUL.FTZ R31, R12, R15.reuse ;  /* 0x0000000f0c1f7220 */ /* 0x080fe20000410000 */
[----:B------:R-:W-:Y:S02]  /*d200*/  HADD2.F32 R12, -RZ, R28.H0_H0 ;  /* 0x2000001cff0c7230 */ /* 0x000fe40000004100 */
[----:B------:R-:W-:Y:S01]  /*d210*/  FMUL.FTZ R28, R25, R20 ;  /* 0x00000014191c7220 */ /* 0x000fe20000410000 */
[C---:B------:R-:W-:Y:S01]  /*d220*/  FFMA.FTZ R29, R8.reuse, R15, -R29 ;  /* 0x0000000f081d7223 */ /* 0x040fe2000001081d */
[----:B------:R-:W-:Y:S01]  /*d230*/  FFMA.FTZ R31, R8, R21, R31 ;  /* 0x00000015081f7223 */ /* 0x000fe2000001001f */
[----:B------:R-:W-:-:S02]  /*d240*/  HADD2.F32 R13, -RZ, R26.H0_H0 ;  /* 0x2000001aff0d7230 */ /* 0x000fc40000004100 */
[-C--:B------:R-:W-:Y:S01]  /*d250*/  FMUL.FTZ R8, R25, R12.reuse ;  /* 0x0000000c19087220 */ /* 0x080fe20000410000 */
[----:B------:R-:W-:Y:S01]  /*d260*/  FFMA.FTZ R30, R5, R12, -R28 ;  /* 0x0000000c051e7223 */ /* 0x000fe2000001081c */
[C---:B------:R-:W-:Y:S01]  /*d270*/  FMUL.FTZ R15, R11.reuse, R55 ;  /* 0x000000370b0f7220 */ /* 0x040fe20000410000 */
[----:B------:R-:W-:Y:S02]  /*d280*/  HADD2.F32 R12, -RZ, R60.H0_H0 ;  /* 0x2000003cff0c7230 */ /* 0x000fe40000004100 */
[-C--:B------:R-:W-:Y:S01]  /*d290*/  FMUL.FTZ R28, R11, R61.reuse ;  /* 0x0000003d0b1c7220 */ /* 0x080fe20000410000 */
        /* <DEDUP_REMOVED lines=30> */
[-C--:B------:R-:W-:Y:S01]  /*d480*/  FMUL.FTZ R24, R24, R5.reuse ;  /* 0x0000000518187220 */ /* 0x080fe20000410000 */
[----:B------:R-:W-:Y:S01]  /*d490*/  FFMA.FTZ R0, R4, R5, -R7 ;  /* 0x0000000504007223 */ /* 0x000fe20000010807 */
[-C--:B------:R-:W-:Y:S01]  /*d4a0*/  FMUL.FTZ R26, R26, R9.reuse ;  /* 0x000000091a1a7220 */ /* 0x080fe20000410000 */
[----:B------:R-:W-:Y:S01]  /*d4b0*/  FFMA.FTZ R10, R6, R9, -R27 ;  /* 0x00000009060a7223 */ /* 0x000fe2000001081b */
[----:B------:R-:W-:Y:S01]  /*d4c0*/  FFMA.FTZ R21, R4, R11, R24 ;  /* 0x0000000b04157223 */ /* 0x000fe20000010018 */
[----:B------:R-:W-:Y:S01]  /*d4d0*/  F2FP.F16.F32.PACK_AB R7, R33, R12 ;  /* 0x0000000c2107723e */ /* 0x000fe200000000ff */
        /* <DEDUP_REMOVED lines=10> */
.L_x_9550:
[----:B------:R-:W-:Y:S05]  /*d580*/  BSYNC B0 ;  /* 0x0000000000007941 */ /* 0x000fea0003800000 */
.L_x_9522:
        /* <DEDUP_REMOVED lines=8> */
.L_x_9520:
[----:B------:R-:W-:-:S05]  /*d610*/  IMAD.U32 R0, RZ, RZ, UR39 ;  /* 0x00000027ff007e24 */ /* 0x000fca000f8e00ff */
[----:B------:R-:W-:-:S13]  /*d620*/  ISETP.NE.AND P0, PT, R0, 0x3, PT ;  /* 0x000000030000780c */ /* 0x000fda0003f05270 */
[----:B------:R-:W-:Y:S05]  /*d630*/  @!P0 BRA `(.L_x_9567) ;  /* 0x0000000000048947 */ /* 0x000fea0003800000 */
[----:B------:R-:W-:Y:S01]  /*d640*/  BPT.TRAP 0x1 ;  /* 0x000000040000795c */ /* 0x000fe20000300000 */
.L_x_9567:
[----:B------:R-:W-:Y:S01]  /*d650*/  IMAD R0, R186, 0x8, R18 ;  /* 0x00000008ba007824 */ /* 0x000fe200078e0212 */
[----:B-1-3--:R-:W-:-:S04]  /*d660*/  SHF.L.U32 R3, R188, 0x1f, RZ ;  /* 0x0000001fbc037819 */ /* 0x00afc800000006ff */
[----:B------:R1:W3:Y:S01]  /*d670*/  SYNCS.PHASECHK.TRANS64.TRYWAIT P1, [R0+URZ+0x28830], R3 ;  /* 0x02883003000075a7 */ /* 0x0002e2000802017f */
[----:B------:R-:W-:Y:S05]  /*d680*/  @!P0 BRA `(.L_x_9568) ;  /* 0x0000000000048947 */ /* 0x000fea0003800000 */
[----:B------:R-:W-:Y:S01]  /*d690*/  BPT.TRAP 0x1 ;  /* 0x000000040000795c */ /* 0x000fe20000300000 */
.L_x_9568:
[----:B---3--:R-:W-:Y:S05]  /*d6a0*/  @P1 BRA `(.L_x_9569) ;  /* 0x0000000000081947 */ /* 0x008fea0003800000 */
[----:B------:R-:W3:Y:S02]  /*d6b0*/  SYNCS.PHASECHK.TRANS64.TRYWAIT P1, [R0+URZ+0x28830], R3 ;  /* 0x02883003000075a7 */ /* 0x000ee4000802017f */
[----:B---3--:R-:W-:Y:S05]  /*d6c0*/  @!P1 BRA `(.L_x_9570) ;  /* 0x00000144005c9947 */ /* 0x008fea0003800000 */
.L_x_9569:
[----:B------:R-:W-:Y:S05]  /*d6d0*/  WARPSYNC.ALL ;  /* 0x0000000000007948 */ /* 0x000fea0003800000 */
[----:B-1-3--:R-:W-:Y:S01]  /*d6e0*/  VIADD R3, R18, 0x18400 ;  /* 0x0001840012037836 */ /* 0x00afe20000000000 */
[----:B------:R-:W-:Y:S01]  /*d6f0*/  R2UR UR32, R42 ;  /* 0x000000002a2072ca */ /* 0x000fe200000e0000 */
[----:B0-2-4-:R-:W-:Y:S01]  /*d700*/  IMAD.MOV.U32 R7, RZ, RZ, 0x40000040 ;  /* 0x40000040ff077424 */ /* 0x015fe200078e00ff */
[----:B-----5:R-:W-:Y:S01]  /*d710*/  WARPGROUP.ARRIVE ;  /* 0x00000000000079c5 */ /* 0x020fe20000000000 */
[----:B------:R-:W-:Y:S01]  /*d720*/  UMOV UR33, 0x40000040 ;  /* 0x4000004000217882 */ /* 0x000fe20000000000 */
[----:B------:R-:W-:Y:S01]  /*d730*/  SHF.R.U32.HI R3, RZ, 0x4, R3 ;  /* 0x00000004ff037819 */ /* 0x000fe20000011603 */
[----:B------:R-:W-:Y:S01]  /*d740*/  IMAD.MOV.U32 R9, RZ, RZ, 0x40000040 ;  /* 0x40000040ff097424 */ /* 0x000fe200078e00ff */
[----:B------:R-:W-:Y:S01]  /*d750*/  R2UR UR35, R7 ;  /* 0x00000000072372ca */ /* 0x000fe200000e0000 */
[----:B------:R-:W-:Y:S01]  /*d760*/  UMOV UR5, 0x40000040 ;  /* 0x4000004000057882 */ /* 0x000fe20000000000 */
[----:B------:R-:W-:Y:S01]  /*d770*/  LOP3.LUT R3, R3, 0x3fff, RZ, 0xc0, !PT ;  /* 0x00003fff03037812 */ /* 0x000fe200078ec0ff */
[----:B------:R-:W-:Y:S01]  /*d780*/  UMOV UR9, 0x40000040 ;  /* 0x4000004000097882 */ /* 0x000fe20000000000 */
[----:B------:R-:W-:Y:S01]  /*d790*/  R2UR UR7, R9 ;  /* 0x00000000090772ca */ /* 0x000fe200000e0000 */
[----:B------:R-:W-:Y:S01]  /*d7a0*/  IMAD.MOV.U32 R9, RZ, RZ, 0x40000040 ;  /* 0x40000040ff097424 */ /* 0x000fe200078e00ff */
[----:B------:R-:W-:Y:S01]  /*d7b0*/  LOP3.LUT R4, R3, 0x10000, RZ, 0xfc, !PT ;  /* 0x0001000003047812 */ /* 0x000fe200078efcff */
[----:B------:R-:W-:Y:S01]  /*d7c0*/  ULOP3.LUT UR32, UR32, 0x10000, URZ, 0xfc, !UPT ;  /* 0x0001000020207892 */ /* 0x000fe2000f8efc3f */
[----:B------:R-:W-:Y:S01]  /*d7d0*/  IMAD.MOV.U32 R7, RZ, RZ, 0x40000040 ;  /* 0x40000040ff077424 */ /* 0x000fe200078e00ff */
[----:B------:R-:W-:Y:S01]  /*d7e0*/  UMOV UR13, 0x40000040 ;  /* 0x40000040000d7882 */ /* 0x000fe20000000000 */
[----:B------:R-:W-:Y:S01]  /*d7f0*/  LEA R6, R186, R4, 0xb ;  /* 0x00000004ba067211 */ /* 0x000fe200078e58ff */
[----:B------:R-:W-:Y:S01]  /*d800*/  UIADD3 UR4, UR32, 0x2, URZ ;  /* 0x0000000220047890 */ /* 0x000fe2000fffe03f */
[----:B------:R-:W-:Y:S01]  /*d810*/  R2UR UR11, R9 ;  /* 0x00000000090b72ca */ /* 0x000fe200000e0000 */
[----:B------:R-:W-:Y:S01]  /*d820*/  UIADD3 UR8, UR32, 0x4, URZ ;  /* 0x0000000420087890 */ /* 0x000fe2000fffe03f */
[C---:B------:R-:W-:Y:S01]  /*d830*/  R2UR UR34, R6.reuse ;  /* 0x00000000062272ca */ /* 0x040fe200000e0000 */
[----:B------:R-:W-:Y:S01]  /*d840*/  VIADD R8, R6, 0x2 ;  /* 0x0000000206087836 */ /* 0x000fe20000000000 */
[----:B------:R-:W-:Y:S01]  /*d850*/  UIADD3 UR12, UR32, 0x6, URZ ;  /* 0x00000006200c7890 */ /* 0x000fe2000fffe03f */
[----:B------:R-:W-:Y:S01]  /*d860*/  IMAD.MOV.U32 R9, RZ, RZ, 0x40000040 ;  /* 0x40000040ff097424 */ /* 0x000fe200078e00ff */
[----:B------:R-:W-:Y:S01]  /*d870*/  UIADD3 UR16, UR32, 0x400, URZ ;  /* 0x0000040020107890 */ /* 0x000fe2000fffe03f */
[----:B------:R-:W-:Y:S01]  /*d880*/  R2UR UR31, R7 ;  /* 0x00000000071f72ca */ /* 0x000fe200000e0000 */
[----:B------:R-:W-:Y:S01]  /*d890*/  UMOV UR17, 0x40000040 ;  /* 0x4000004000117882 */ /* 0x000fe20000000000 */
[----:B------:R-:W-:Y:S01]  /*d8a0*/  R2UR UR6, R8 ;  /* 0x00000000080672ca */ /* 0x000fe200000e0000 */
[----:B------:R-:W-:Y:S01]  /*d8b0*/  UIADD3 UR20, UR32, 0x402, URZ ;  /* 0x0000040220147890 */ /* 0x000fe2000fffe03f */
[----:B------:R-:W-:Y:S01]  /*d8c0*/  IADD3 R8, R6, 0x4, RZ ;  /* 0x0000000406087810 */ /* 0x000fe20007ffe0ff */
[----:B------:R-:W-:Y:S01]  /*d8d0*/  UMOV UR21, 0x40000040 ;  /* 0x4000004000157882 */ /* 0x000fe20000000000 */
[----:B------:R-:W-:Y:S01]  /*d8e0*/  R2UR UR15, R9 ;  /* 0x00000000090f72ca */ /* 0x000fe200000e0000 */
[----:B------:R-:W-:Y:S01]  /*d8f0*/  IMAD.MOV.U32 R9, RZ, RZ, 0x40000040 ;  /* 0x40000040ff097424 */ /* 0x000fe200078e00ff */
[----:B------:R-:W-:Y:S01]  /*d900*/  HGMMA.64x128x16.F32 R24, gdesc[UR32], RZ, !UPT, gsb0 ;  /* 0x01e00000201879f0 */ /* 0x000fe2000c0008ff */
[----:B------:R-:W-:Y:S01]  /*d910*/  R2UR UR10, R8 ;  /* 0x00000000080a72ca */ /* 0x000fe200000e0000 */
[----:B------:R-:W-:Y:S01]  /*d920*/  VIADD R8, R6, 0x6 ;  /* 0x0000000606087836 */ /* 0x000fe20000000000 */
[----:B------:R-:W-:Y:S01]  /*d930*/  UIADD3 UR24, UR32, 0x404, URZ ;  /* 0x0000040420187890 */ /* 0x000fe2000fffe03f */
[----:B------:R-:W-:Y:S01]  /*d940*/  R2UR UR19, R9 ;  /* 0x00000000091372ca */ /* 0x000fe200000e0000 */
[----:B------:R-:W-:Y:S01]  /*d950*/  IMAD.MOV.U32 R9, RZ, RZ, 0x40000040 ;  /* 0x40000040ff097424 */ /* 0x000fe200078e00ff */
[----:B------:R-:W-:Y:S01]  /*d960*/  UMOV UR25, 0x40000040 ;  /* 0x4000004000197882 */ /* 0x000fe20000000000 */
[----:B------:R-:W-:Y:S01]  /*d970*/  R2UR UR14, R8 ;  /* 0x00000000080e72ca */ /* 0x000fe200000e0000 */
[----:B------:R-:W-:Y:S01]  /*d980*/  UIADD3 UR28, UR32, 0x406, URZ ;  /* 0x00000406201c7890 */ /* 0x000fe2000fffe03f */
[----:B------:R-:W-:Y:S01]  /*d990*/  IADD3 R8, R6, 0x400, RZ ;  /* 0x0000040006087810 */ /* 0x000fe20007ffe0ff */
[----:B------:R-:W-:Y:S01]  /*d9a0*/  UMOV UR29, 0x40000040 ;  /* 0x40000040001d7882 */ /* 0x000fe20000000000 */
[----:B------:R-:W-:Y:S01]  /*d9b0*/  R2UR UR23, R9 ;  /* 0x00000000091772ca */ /* 0x000fe200000e0000 */
[----:B------:R-:W-:Y:S01]  /*d9c0*/  IMAD.MOV.U32 R9, RZ, RZ, 0x40000040 ;  /* 0x40000040ff097424 */ /* 0x000fe200078e00ff */
[----:B------:R-:W-:Y:S01]  /*d9d0*/  R2UR UR18, R8 ;  /* 0x00000000081272ca */ /* 0x000fe200000e0000 */
[----:B------:R-:W-:-:S03]  /*d9e0*/  VIADD R8, R6, 0x402 ;  /* 0x0000040206087836 */ /* 0x000fc60000000000 */
        /* <DEDUP_REMOVED lines=30> */
.L_x_9571:
[----:B------:R-:W0:Y:S01]  /*dbd0*/  LDC R6, c[0x0][0x448] ;  /* 0x00011200ff067b82 */ /* 0x000e220000000800 */
[----:B------:R-:W-:Y:S01]  /*dbe0*/  ULDC UR6, c[0x0][0x9d8] ;  /* 0x0002760000067ab9 */ /* 0x000fe20000000800 */
[----:B------:R-:W-:Y:S01]  /*dbf0*/  ULDC UR48, c[0x0][0x988] ;  /* 0x0002620000307ab9 */ /* 0x000fe20000000800 */
        /* <DEDUP_REMOVED lines=21> */
[----:B0-----:R-:W-:Y:S01]  /*dd50*/  ISETP.NE.AND P1, PT, R6, 0x1, PT ;  /* 0x000000010600780c */ /* 0x001fe20003f25270 */
[----:B------:R-:W-:Y:S01]  /*dd60*/  FMUL.FTZ R6, R54, UR6 ;  /* 0x0000000636067c20 */ /* 0x000fe20008410000 */
[----:B------:R-:W-:Y:S01]  /*dd70*/  IADD3 R54, R204, R191, RZ ;  /* 0x000000bfcc367210 */ /* 0x000fe20007ffe0ff */
[----:B-1----:R-:W-:-:S02]  /*dd80*/  IMAD.MOV.U32 R31, RZ, RZ, -0x80 ;  /* 0xffffff80ff1f7424 */ /* 0x002fc400078e00ff */
        /* <DEDUP_REMOVED lines=9> */
[----:B------:R-:W1:Y:S01]  /*de20*/  @P1 LDC R27, c[0x0][0x44c] ;  /* 0x00011300ff1b1b82 */ /* 0x000e620000000800 */
[----:B------:R-:W-:Y:S01]  /*de30*/  FMUL.FTZ R3, R24, UR6 ;  /* 0x0000000618037c20 */ /* 0x000fe20008410000 */
[----:B------:R2:W3:Y:S01]  /*de40*/  MUFU.TANH R97, R26 ;  /* 0x0000001a00617308 */ /* 0x0004e20000002400 */
[----:B0-----:R-:W-:-:S02]  /*de50*/  IMAD R6, R96, R31, 0x80 ;  /* 0x0000008060067424 */ /* 0x001fc400078e021f */
[----:B------:R-:W-:Y:S01]  /*de60*/  FMUL.FTZ R24, R48, UR6 ;  /* 0x0000000630187c20 */ /* 0x000fe20008410000 */
[----:B------:R-:W-:Y:S01]  /*de70*/  FMUL.FTZ R62, R62, UR6 ;  /* 0x000000063e3e7c20 */ /* 0x000fe20008410000 */
[----:B------:R-:W-:Y:S01]  /*de80*/  FMUL.FTZ R66, R66, UR6 ;  /* 0x0000000642427c20 */ /* 0x000fe20008410000 */
[----:B------:R-:W-:Y:S01]  /*de90*/  VIADD R30, R6, 0x1 ;  /* 0x00000001061e7836 */ /* 0x000fe20000000000 */
[----:B------:R-:W0:Y:S01]  /*dea0*/  @P1 LDC R28, c[0x0][0x450] ;  /* 0x00011400ff1c1b82 */ /* 0x000e220000000800 */
[----:B------:R-:W-:Y:S01]  /*deb0*/  FMUL.FTZ R12, R37, UR6 ;  /* 0x00000006250c7c20 */ /* 0x000fe20008410000 */
[----:B------:R-:W4:Y:S01]  /*dec0*/  MUFU.TANH R34, R34 ;  /* 0x0000002200227308 */ /* 0x000f220000002400 */
[----:B------:R-:W-:Y:S02]  /*ded0*/  IMAD R30, R203, -0x2, R30 ;  /* 0xfffffffecb1e7824 */ /* 0x000fe400078e021e */
[----:B--2---:R-:W-:Y:S01]  /*dee0*/  FMUL.FTZ R26, R53, UR6 ;  /* 0x00000006351a7c20 */ /* 0x004fe20008410000 */
        /* <DEDUP_REMOVED lines=11> */
[----:B-1----:R-:W-:-:S04]  /*dfa0*/  @P1 IMAD.HI.U32 R27, R54, R27, RZ ;  /* 0x0000001b361b1227 */ /* 0x002fc800078e00ff */
[----:B------:R-:W-:Y:S01]  /*dfb0*/  FMUL.FTZ R86, R86, UR6 ;  /* 0x0000000656567c20 */ /* 0x000fe20008410000 */
[----:B------:R-:W1:Y:S01]  /*dfc0*/  MUFU.TANH R38, R38 ;  /* 0x0000002600267308 */ /* 0x000e620000002400 */
[----:B------:R-:W-:Y:S01]  /*dfd0*/  FMUL.FTZ R87, R87, UR6 ;  /* 0x0000000657577c20 */ /* 0x000fe20008410000 */
[----:B------:R-:W-:Y:S01]  /*dfe0*/  FMUL.FTZ R21, R49, UR6 ;  /* 0x0000000631157c20 */ /* 0x000fe20008410000 */
[----:B------:R-:W-:Y:S01]  /*dff0*/  FMUL.FTZ R5, R25, UR6 ;  /* 0x0000000619057c20 */ /* 0x000fe20008410000 */
[----:B------:R-:W-:Y:S01]  /*e000*/  FMUL.FTZ R25, R52, UR6 ;  /* 0x0000000634197c20 */ /* 0x000fe20008410000 */
[----:B------:R-:W-:Y:S01]  /*e010*/  FMUL.FTZ R61, R61, UR6 ;  /* 0x000000063d3d7c20 */ /* 0x000fe20008410000 */
[----:B0-----:R-:W-:Y:S01]  /*e020*/  @P1 SHF.R.U32.HI R54, RZ, R28, R27 ;  /* 0x0000001cff361219 */ /* 0x001fe2000001161b */
[----:B------:R-:W-:Y:S01]  /*e030*/  FMUL.FTZ R28, R56, UR6 ;  /* 0x00000006381c7c20 */ /* 0x000fe20008410000 */
[----:B------:R-:W-:Y:S02]  /*e040*/  IMAD.IADD R56, R193, 0x1, R6 ;  /* 0x00000001c1387824 */ /* 0x000fe400078e0206 */
[----:B------:R-:W-:Y:S01]  /*e050*/  FMUL.FTZ R27, R57, UR6 ;  /* 0x00000006391b7c20 */ /* 0x000fe20008410000 */
[----:B------:R-:W-:Y:S01]  /*e060*/  IADD3 R57, -R192, R30, R193 ;  /* 0x0000001ec0397210 */ /* 0x000fe20007ffe1c1 */
[----:B------:R-:W0:Y:S01]  /*e070*/  SHFL.IDX PT, R29, R54, 0x1, 0x1c1f ;  /* 0x003c1f00361d7f89 */ /* 0x000e2200000e0000 */
[----:B------:R-:W-:Y:S01]  /*e080*/  IMAD R56, R203, -0x2, R56 ;  /* 0xfffffffecb387824 */ /* 0x000fe200078e0238 */
[----:B------:R-:W5:Y:S01]  /*e090*/  MUFU.TANH R39, R39 ;  /* 0x0000002700277308 */ /* 0x000f620000002400 */
[----:B------:R-:W-:Y:S01]  /*e0a0*/  FMUL.FTZ R60, R60, UR6 ;  /* 0x000000063c3c7c20 */ /* 0x000fe20008410000 */
[----:B------:R-:W5:Y:S01]  /*e0b0*/  SHFL.IDX PT, R54, R54, RZ, 0x1c1f ;  /* 0x001c1fff36367589 */ /* 0x000f6200000e0000 */
[----:B------:R-:W-:Y:S01]  /*e0c0*/  FMUL.FTZ R64, R64, UR6 ;  /* 0x0000000640407c20 */ /* 0x000fe20008410000 */
[----:B------:R-:W-:Y:S01]  /*e0d0*/  FMUL.FTZ R65, R65, UR6 ;  /* 0x0000000641417c20 */ /* 0x000fe20008410000 */
        /* <DEDUP_REMOVED lines=12> */
[----:B------:R-:W-:Y:S01]  /*e1a0*/  IADD3 R0, R0, 0x28840, RZ ;  /* 0x0002884000007810 */ /* 0x000fe20007ffe0ff */
[----:B------:R-:W-:Y:S01]  /*e1b0*/  ULDC UR46, c[0x0][0x9d8] ;  /* 0x00027600002e7ab9 */ /* 0x000fe20000000800 */
[----:B------:R-:W-:Y:S01]  /*e1c0*/  ULDC UR47, c[0x0][0x9d8] ;  /* 0x00027600002f7ab9 */ /* 0x000fe20000000800 */
[----:B------:R-:W-:Y:S01]  /*e1d0*/  ULDC UR44, c[0x0][0x988] ;  /* 0x00026200002c7ab9 */ /* 0x000fe20000000800 */
[----:B------:R-:W-:Y:S01]  /*e1e0*/  ULDC UR45, c[0x0][0x988] ;  /* 0x00026200002d7ab9 */ /* 0x000fe20000000800 */
[----:B0-----:R-:W-:-:S02]  /*e1f0*/  VIADDMNMX R29, R29, R57, R56, PT ;  /* 0x000000391d1d7246 */ /* 0x001fc40003800138 */
[----:B------:R-:W-:Y:S01]  /*e200*/  CS2R R150, SRZ ;  /* 0x0000000000967805 */ /* 0x000fe2000001ff00 */
[----:B------:R2:W-:Y:S01]  /*e210*/  MUFU.TANH R41, R59 ;  /* 0x0000003b00297308 */ /* 0x0005e20000002400 */
[----:B------:R-:W-:Y:S02]  /*e220*/  CS2R R148, SRZ ;  /* 0x0000000000947805 */ /* 0x000fe4000001ff00 */
[C---:B------:R-:W-:Y:S02]  /*e230*/  ISETP.GT.AND P2, PT, R29.reuse, RZ, PT ;  /* 0x000000ff1d00720c */ /* 0x040fe40003f44270 */
[----:B------:R-:W-:Y:S02]  /*e240*/  CS2R R146, SRZ ;  /* 0x0000000000927805 */ /* 0x000fe4000001ff00 */
[----:B------:R-:W-:Y:S02]  /*e250*/  ISETP.GT.AND P3, PT, R29, 0x1, PT ;  /* 0x000000011d00780c */ /* 0x000fe40003f64270 */
[----:B------:R-:W-:-:S02]  /*e260*/  CS2R R144, SRZ ;  /* 0x0000000000907805 */ /* 0x000fc4000001ff00 */
[----:B------:R-:W-:Y:S02]  /*e270*/  ISETP.GT.AND P4, PT, R29, 0x8, PT ;  /* 0x000000081d00780c */ /* 0x000fe40003f84270 */
[----:B------:R-:W-:Y:S02]  /*e280*/  CS2R R142, SRZ ;  /* 0x00000000008e7805 */ /* 0x000fe4000001ff00 */
[----:B---3--:R-:W-:Y:S01]  /*e290*/  FSEL R97, R97, -INF , P2 ;  /* 0xff80000061617808 */ /* 0x008fe20001000000 */
[----:B------:R-:W0:Y:S01]  /*e2a0*/  MUFU.TANH R46, R46 ;  /* 0x0000002e002e7308 */ /* 0x000e220000002400 */
[----:B------:R-:W-:Y:S02]  /*e2b0*/  FSEL R95, R95, -INF , P3 ;  /* 0xff8000005f5f7808 */ /* 0x000fe40001800000 */
[----:B------:R-:W-:Y:S02]  /*e2c0*/  CS2R R140, SRZ ;  /* 0x00000000008c7805 */ /* 0x000fe4000001ff00 */
[----:B------:R-:W-:-:S02]  /*e2d0*/  ISETP.GT.AND P2, PT, R29, 0x9, PT ;  /* 0x000000091d00780c */ /* 0x000fc40003f44270 */
[----:B------:R-:W-:Y:S02]  /*e2e0*/  CS2R R138, SRZ ;  /* 0x00000000008a7805 */ /* 0x000fe4000001ff00 */
[----:B------:R-:W-:Y:S02]  /*e2f0*/  FSEL R93, R93, -INF , P4 ;  /* 0xff8000005d5d7808 */ /* 0x000fe40002000000 */
[----:B------:R-:W-:Y:S02]  /*e300*/  CS2R R136, SRZ ;  /* 0x0000000000887805 */ /* 0x000fe4000001ff00 */
[----:B------:R-:W-:Y:S01]  /*e310*/  FMNMX.FTZ R6, R97, R95, !PT ;  /* 0x0000005f61067209 */ /* 0x000fe20007810000 */
[----:B------:R1:W-:Y:S01]  /*e320*/  MUFU.TANH R44, R63 ;  /* 0x0000003f002c7308 */ /* 0x0003e20000002400 */
[----:B------:R-:W-:Y:S02]  /*e330*/  ISETP.GT.AND P3, PT, R29, 0x10, PT ;  /* 0x000000101d00780c */ /* 0x000fe40003f64270 */
[----:B------:R-:W-:-:S02]  /*e340*/  CS2R R134, SRZ ;  /* 0x0000000000867805 */ /* 0x000fc4000001ff00 */
[----:B------:R-:W-:Y:S02]  /*e350*/  FSEL R91, R91, -INF , P2 ;  /* 0xff8000005b5b7808 */ /* 0x000fe40001000000 */
[----:B------:R-:W-:Y:S02]  /*e360*/  CS2R R132, SRZ ;  /* 0x0000000000847805 */ /* 0x000fe4000001ff00 */
[----:B------:R-:W-:Y:S02]  /*e370*/  FMNMX.FTZ R6, R93, R6, !PT ;  /* 0x000000065d067209 */ /* 0x000fe40007810000 */
[----:B------:R-:W-:Y:S02]  /*e380*/  CS2R R130, SRZ ;  /* 0x0000000000827805 */ /* 0x000fe4000001ff00 */
[----:B------:R-:W-:Y:S01]  /*e390*/  ISETP.GT.AND P2, PT, R29, 0x11, PT ;  /* 0x000000111d00780c */ /* 0x000fe20003f44270 */
[----:B------:R-:W3:Y:S01]  /*e3a0*/  MUFU.TANH R47, R47 ;  /* 0x0000002f002f7308 */ /* 0x000ee20000002400 */
[----:B----4-:R-:W-:-:S02]  /*e3b0*/  FSEL R89, R34, -INF , P3 ;  /* 0xff80000022597808 */ /* 0x010fc40001800000 */
[----:B------:R-:W-:Y:S02]  /*e3c0*/  CS2R R128, SRZ ;  /* 0x0000000000807805 */ /* 0x000fe4000001ff00 */
[----:B------:R-:W-:Y:S02]  /*e3d0*/  FMNMX.FTZ R6, R91, R6, !PT ;  /* 0x000000065b067209 */ /* 0x000fe40007810000 */
[----:B------:R-:W-:Y:S02]  /*e3e0*/  CS2R R126, SRZ ;  /* 0x00000000007e7805 */ /* 0x000fe4000001ff00 */
[----:B------:R-:W-:Y:S02]  /*e3f0*/  ISETP.GT.AND P3, PT, R29, 0x18, PT ;  /* 0x000000181d00780c */ /* 0x000fe40003f64270 */
[----:B------:R-:W-:Y:S02]  /*e400*/  CS2R R124, SRZ ;  /* 0x00000000007c7805 */ /* 0x000fe4000001ff00 */
[----:B--2---:R-:W-:Y:S01]  /*e410*/  FSEL R59, R35, -INF , P2 ;  /* 0xff800000233b7808 */ /* 0x004fe20001000000 */
[----:B------:R5:W-:Y:S01]  /*e420*/  MUFU.TANH R36, R55 ;  /* 0x0000003700247308 */ /* 0x000be20000002400 */
[----:B------:R-:W-:-:S02]  /*e430*/  FMNMX.FTZ R6, R89, R6, !PT ;  /* 0x0000000659067209 */ /* 0x000fc40007810000 */
[----:B------:R-:W-:Y:S02]  /*e440*/  CS2R R122, SRZ ;  /* 0x00000000007a7805 */ /* 0x000fe4000001ff00 */
[----:B------:R-:W-:Y:S02]  /*e450*/  ISETP.GT.AND P2, PT, R29, 0x19, PT ;  /* 0x000000191d00780c */ /* 0x000fe40003f44270 */
[----:B------:R-:W-:Y:S02]  /*e460*/  CS2R R120, SRZ ;  /* 0x0000000000787805 */ /* 0x000fe4000001ff00 */
[----:B-1----:R-:W-:Y:S02]  /*e470*/  FSEL R63, R38, -INF , P3 ;  /* 0xff800000263f7808 */ /* 0x002fe40001800000 */
[----:B------:R-:W-:Y:S02]  /*e480*/  CS2R R118, SRZ ;  /* 0x0000000000767805 */ /* 0x000fe4000001ff00 */
[----:B------:R-:W-:Y:S01]  /*e490*/  FMNMX.FTZ R6, R59, R6, !PT ;  /* 0x000000063b067209 */ /* 0x000fe20007810000 */
[----:B------:R-:W1:Y:S01]  /*e4a0*/  MUFU.TANH R40, R50 ;  /* 0x0000003200287308 */ /* 0x000e620000002400 */
[----:B------:R-:W-:-:S02]  /*e4b0*/  ISETP.GT.AND P3, PT, R29, 0x20, PT ;  /* 0x000000201d00780c */ /* 0x000fc40003f64270 */
[----:B------:R-:W-:Y:S02]  /*e4c0*/  CS2R R116, SRZ ;  /* 0x0000000000747805 */ /* 0x000fe4000001ff00 */
[----:B-----5:R-:W-:Y:S02]  /*e4d0*/  FSEL R55, R39, -INF , P2 ;  /* 0xff80000027377808 */ /* 0x020fe40001000000 */
[----:B------:R-:W-:Y:S02]  /*e4e0*/  CS2R R114, SRZ ;  /* 0x0000000000727805 */ /* 0x000fe4000001ff00 */
[----:B------:R-:W-:Y:S02]  /*e4f0*/  FMNMX.FTZ R6, R63, R6, !PT ;  /* 0x000000063f067209 */ /* 0x000fe40007810000 */
[----:B------:R-:W-:Y:S02]  /*e500*/  CS2R R112, SRZ ;  /* 0x0000000000707805 */ /* 0x000fe4000001ff00 */
[----:B------:R-:W-:Y:S01]  /*e510*/  ISETP.GT.AND P2, PT, R29, 0x21, PT ;  /* 0x000000211d00780c */ /* 0x000fe20003f44270 */
[----:B------:R2:W4:Y:S01]  /*e520*/  MUFU.TANH R32, R51 ;  /* 0x0000003300207308 */ /* 0x0005220000002400 */
[----:B------:R-:W-:-:S02]  /*e530*/  FSEL R53, R42, -INF , P3 ;  /* 0xff8000002a357808 */ /* 0x000fc40001800000 */
[----:B------:R-:W-:Y:S02]  /*e540*/  CS2R R110, SRZ ;  /* 0x00000000006e7805 */ /* 0x000fe4000001ff00 */
[----:B------:R-:W-:Y:S02]  /*e550*/  FMNMX.FTZ R6, R55, R6, !PT ;  /* 0x0000000637067209 */ /* 0x000fe40007810000 */
[----:B------:R-:W-:Y:S02]  /*e560*/  CS2R R108, SRZ ;  /* 0x00000000006c7805 */ /* 0x000fe4000001ff00 */
[----:B------:R-:W-:Y:S02]  /*e570*/  ISETP.GT.AND P3, PT, R29, 0x28, PT ;  /* 0x000000281d00780c */ /* 0x000fe40003f64270 */
[----:B------:R-:W-:Y:S02]  /*e580*/  CS2R R106, SRZ ;  /* 0x00000000006a7805 */ /* 0x000fe4000001ff00 */
[----:B------:R-:W-:Y:S01]  /*e590*/  FMNMX.FTZ R6, R53, R6, !PT ;  /* 0x0000000635067209 */ /* 0x000fe20007810000 */
[----:B------:R-:W5:Y:S01]  /*e5a0*/  MUFU.TANH R58, R58 ;  /* 0x0000003a003a7308 */ /* 0x000f620000002400 */
[----:B--2---:R-:W-:-:S02]  /*e5b0*/  FSEL R51, R43, -INF , P2 ;  /* 0xff8000002b337808 */ /* 0x004fc40001000000 */
[----:B------:R-:W-:Y:S02]  /*e5c0*/  CS2R R104, SRZ ;  /* 0x0000000000687805 */ /* 0x000fe4000001ff00 */
        /* <DEDUP_REMOVED lines=8> */
[----:B---3--:R-:W-:Y:S02]  /*e650*/  FSEL R48, R47, -INF , P2 ;  /* 0xff8000002f307808 */ /* 0x008fe40001000000 */
[----:B------:R-:W-:Y:S02]  /*e660*/  FMNMX.FTZ R31, R50, R31, !PT ;  /* 0x0000001f321f7209 */ /* 0x000fe40007810000 */
[----:B------:R-:W-:Y:S01]  /*e670*/  ISETP.GT.AND P2, PT, R29, 0x31, PT ;  /* 0x000000311d00780c */ /* 0x000fe20003f44270 */
[----:B------:R-:W2:Y:S01]  /*e680*/  MUFU.TANH R66, R66 ;  /* 0x0000004200427308 */ /* 0x000ea20000002400 */
[----:B-1----:R-:W-:Y:S02]  /*e690*/  FSEL R40, R40, -INF , P3 ;  /* 0xff80000028287808 */ /* 0x002fe40001800000 */
[----:B------:R-:W-:-:S02]  /*e6a0*/  FMNMX.FTZ R31, R48, R31, !PT ;  /* 0x0000001f301f7209 */ /* 0x000fc40007810000 */
[C---:B------:R-:W-:Y:S02]  /*e6b0*/  ISETP.GT.AND P3, PT, R29.reuse, 0x38, PT ;  /* 0x000000381d00780c */ /* 0x040fe40003f64270 */
[----:B----4-:R-:W-:Y:S01]  /*e6c0*/  FSEL R35, R32, -INF , P2 ;  /* 0xff80000020237808 */ /* 0x010fe20001000000 */
[----:B------:R-:W1:Y:S01]  /*e6d0*/  MUFU.TANH R38, R67 ;  /* 0x0000004300267308 */ /* 0x000e620000002400 */
[----:B------:R-:W-:Y:S02]  /*e6e0*/  FMNMX.FTZ R6, R40, R31, !PT ;  /* 0x0000001f28067209 */ /* 0x000fe40007810000 */
[----:B------:R-:W-:Y:S02]  /*e6f0*/  ISETP.GT.AND P2, PT, R29, 0x39, PT ;  /* 0x000000391d00780c */ /* 0x000fe40003f44270 */
[----:B------:R-:W-:Y:S02]  /*e700*/  FSEL R33, R33, -INF , P3 ;  /* 0xff80000021217808 */ /* 0x000fe40001800000 */
[----:B------:R-:W-:Y:S01]  /*e710*/  FMNMX.FTZ R6, R35, R6, !PT ;  /* 0x0000000623067209 */ /* 0x000fe20007810000 */
[----:B------:R-:W3:Y:S01]  /*e720*/  MUFU.TANH R70, R70 ;  /* 0x0000004600467308 */ /* 0x000ee20000002400 */
[----:B------:R-:W-:-:S02]  /*e730*/  ISETP.GT.AND P3, PT, R29, 0x40, PT ;  /* 0x000000401d00780c */ /* 0x000fc40003f64270 */
[----:B------:R-:W-:Y:S02]  /*e740*/  FSEL R32, R36, -INF , P2 ;  /* 0xff80000024207808 */ /* 0x000fe40001000000 */
[----:B------:R-:W-:Y:S02]  /*e750*/  FMNMX.FTZ R31, R33, R6, !PT ;  /* 0x00000006211f7209 */ /* 0x000fe40007810000 */
[C---:B------:R-:W-:Y:S01]  /*e760*/  ISETP.GT.AND P2, PT, R29.reuse, 0x41, PT ;  /* 0x000000411d00780c */ /* 0x040fe20003f44270 */
[----:B------:R-:W4:Y:S01]  /*e770*/  MUFU.TANH R71, R71 ;  /* 0x0000004700477308 */ /* 0x000f220000002400 */
[----:B-----5:R-:W-:Y:S02]  /*e780*/  FSEL R30, R58, -INF , P3 ;  /* 0xff8000003a1e7808 */ /* 0x020fe40001800000 */
[----:B------:R-:W-:Y:S02]  /*e790*/  FMNMX.FTZ R37, R32, R31, !PT ;  /* 0x0000001f20257209 */ /* 0x000fe40007810000 */
[----:B------:R-:W-:-:S02]  /*e7a0*/  ISETP.GT.AND P3, PT, R29, 0x48, PT ;  /* 0x000000481d00780c */ /* 0x000fc40003f64270 */
[----:B------:R-:W-:Y:S01]  /*e7b0*/  FSEL R31, R41, -INF , P2 ;  /* 0xff800000291f7808 */ /* 0x000fe20001000000 */
[----:B------:R-:W5:Y:S01]  /*e7c0*/  MUFU.TANH R42, R74 ;  /* 0x0000004a002a7308 */ /* 0x000f620000002400 */
[----:B------:R-:W-:Y:S02]  /*e7d0*/  FMNMX.FTZ R6, R30, R37, !PT ;  /* 0x000000251e067209 */ /* 0x000fe40007810000 */
[----:B------:R-:W-:Y:S02]  /*e7e0*/  ISETP.GT.AND P2, PT, R29, 0x49, PT ;  /* 0x000000491d00780c */ /* 0x000fe40003f44270 */
[----:B0-----:R-:W-:Y:S02]  /*e7f0*/  FSEL R34, R62, -INF , P3 ;  /* 0xff8000003e227808 */ /* 0x001fe40001800000 */
[----:B------:R-:W-:Y:S01]  /*e800*/  FMNMX.FTZ R37, R31, R6, !PT ;  /* 0x000000061f257209 */ /* 0x000fe20007810000 */
[----:B------:R-:W0:Y:S01]  /*e810*/  MUFU.TANH R43, R75 ;  /* 0x0000004b002b7308 */ /* 0x000e220000002400 */
[----:B------:R-:W-:-:S02]  /*e820*/  ISETP.GT.AND P3, PT, R29, 0x50, PT ;  /* 0x000000501d00780c */ /* 0x000fc40003f64270 */
[----:B------:R-:W-:Y:S02]  /*e830*/  FSEL R36, R44, -INF , P2 ;  /* 0xff8000002c247808 */ /* 0x000fe40001000000 */
[----:B------:R-:W-:Y:S02]  /*e840*/  FMNMX.FTZ R39, R34, R37, !PT ;  /* 0x0000002522277209 */ /* 0x000fe40007810000 */
[C---:B------:R-:W-:Y:S01]  /*e850*/  ISETP.GT.AND P2, PT, R29.reuse, 0x51, PT ;  /* 0x000000511d00780c */ /* 0x040fe20003f44270 */
[----:B------:R-:W0:Y:S01]  /*e860*/  MUFU.TANH R78, R78 ;  /* 0x0000004e004e7308 */ /* 0x000e220000002400 */
[----:B--2---:R-:W-:Y:S02]  /*e870*/  FSEL R37, R66, -INF , P3 ;  /* 0xff80000042257808 */ /* 0x004fe40001800000 */
[----:B------:R-:W-:Y:S02]  /*e880*/  FMNMX.FTZ R6, R36, R39, !PT ;  /* 0x0000002724067209 */ /* 0x000fe40007810000 */
[----:B------:R-:W-:-:S02]  /*e890*/  ISETP.GT.AND P3, PT, R29, 0x58, PT ;  /* 0x000000581d00780c */ /* 0x000fc40003f64270 */
[----:B-1----:R-:W-:Y:S01]  /*e8a0*/  FSEL R38, R38, -INF , P2 ;  /* 0xff80000026267808 */ /* 0x002fe20001000000 */
[----:B------:R-:W1:Y:S01]  /*e8b0*/  MUFU.TANH R79, R79 ;  /* 0x0000004f004f7308 */ /* 0x000e620000002400 */
[----:B------:R-:W-:Y:S02]  /*e8c0*/  FMNMX.FTZ R41, R37, R6, !PT ;  /* 0x0000000625297209 */ /* 0x000fe40007810000 */
[C---:B------:R-:W-:Y:S02]  /*e8d0*/  ISETP.GT.AND P2, PT, R29.reuse, 0x59, PT ;  /* 0x000000591d00780c */ /* 0x040fe40003f44270 */
[----:B---3--:R-:W-:Y:S02]  /*e8e0*/  FSEL R39, R70, -INF , P3 ;  /* 0xff80000046277808 */ /* 0x008fe40001800000 */
[----:B------:R-:W-:Y:S01]  /*e8f0*/  FMNMX.FTZ R6, R38, R41, !PT ;  /* 0x0000002926067209 */ /* 0x000fe20007810000 */
[----:B------:R-:W2:Y:S01]  /*e900*/  MUFU.TANH R46, R82 ;  /* 0x00000052002e7308 */ /* 0x000ea20000002400 */
[----:B------:R-:W-:-:S02]  /*e910*/  ISETP.GT.AND P3, PT, R29, 0x60, PT ;  /* 0x000000601d00780c */ /* 0x000fc40003f64270 */
[----:B----4-:R-:W-:Y:S02]  /*e920*/  FSEL R41, R71, -INF , P2 ;  /* 0xff80000047297808 */ /* 0x010fe40001000000 */
[----:B------:R-:W-:Y:S02]  /*e930*/  FMNMX.FTZ R6, R39, R6, !PT ;  /* 0x0000000627067209 */ /* 0x000fe40007810000 */
[----:B------:R-:W-:Y:S01]  /*e940*/  ISETP.GT.AND P2, PT, R29, 0x61, PT ;  /* 0x000000611d00780c */ /* 0x000fe20003f44270 */
[----:B------:R-:W3:Y:S01]  /*e950*/  MUFU.TANH R83, R83 ;  /* 0x0000005300537308 */ /* 0x000ee20000002400 */
[----:B-----5:R-:W-:Y:S02]  /*e960*/  FSEL R42, R42, -INF , P3 ;  /* 0xff8000002a2a7808 */ /* 0x020fe40001800000 */
[----:B------:R-:W-:Y:S02]  /*e970*/  FMNMX.FTZ R45, R41, R6, !PT ;  /* 0x00000006292d7209 */ /* 0x000fe40007810000 */
[----:B------:R-:W-:-:S02]  /*e980*/  ISETP.GT.AND P3, PT, R29, 0x68, PT ;  /* 0x000000681d00780c */ /* 0x000fc40003f64270 */
[----:B0-----:R-:W-:Y:S01]  /*e990*/  FSEL R43, R43, -INF , P2 ;  /* 0xff8000002b2b7808 */ /* 0x001fe20001000000 */
[----:B------:R-:W0:Y:S01]  /*e9a0*/  MUFU.TANH R86, R86 ;  /* 0x0000005600567308 */ /* 0x000e220000002400 */
[----:B------:R-:W-:Y:S02]  /*e9b0*/  FMNMX.FTZ R6, R42, R45, !PT ;  /* 0x0000002d2a067209 */ /* 0x000fe40007810000 */
[----:B------:R-:W-:Y:S02]  /*e9c0*/  ISETP.GT.AND P2, PT, R29, 0x69, PT ;  /* 0x000000691d00780c */ /* 0x000fe40003f44270 */
[----:B------:R-:W-:Y:S02]  /*e9d0*/  FSEL R44, R78, -INF , P3 ;  /* 0xff8000004e2c7808 */ /* 0x000fe40001800000 */
[----:B------:R-:W-:Y:S01]  /*e9e0*/  FMNMX.FTZ R47, R43, R6, !PT ;  /* 0x000000062b2f7209 */ /* 0x000fe20007810000 */
[----:B------:R-:W4:Y:S01]  /*e9f0*/  MUFU.TANH R87, R87 ;  /* 0x0000005700577308 */ /* 0x000f220000002400 */
[----:B------:R-:W-:-:S02]  /*ea00*/  ISETP.GT.AND P3, PT, R29, 0x70, PT ;  /* 0x000000701d00780c */ /* 0x000fc40003f64270 */
[----:B-1----:R-:W-:Y:S02]  /*ea10*/  FSEL R45, R79, -INF , P2 ;  /* 0xff8000004f2d7808 */ /* 0x002fe40001000000 */
[----:B------:R-:W-:Y:S02]  /*ea20*/  FMNMX.FTZ R6, R44, R47, !PT ;  /* 0x0000002f2c067209 */ /* 0x000fe40007810000 */
[----:B------:R-:W-:Y:S01]  /*ea30*/  ISETP.GT.AND P2, PT, R29, 0x71, PT ;  /* 0x000000711d00780c */ /* 0x000fe20003f44270 */
[----:B------:R-:W-:Y:S01]  /*ea40*/  MUFU.TANH R3, R3 ;  /* 0x0000000300037308 */ /* 0x000fe20000002400 */
[----:B--2---:R-:W-:Y:S02]  /*ea50*/  FSEL R46, R46, -INF , P3 ;  /* 0xff8000002e2e7808 */ /* 0x004fe40001800000 */
[----:B------:R-:W-:Y:S02]  /*ea60*/  FMNMX.FTZ R49, R45, R6, !PT ;  /* 0x000000062d317209 */ /* 0x000fe40007810000 */
[----:B------:R-:W-:-:S02]  /*ea70*/  ISETP.GT.AND P3, PT, R29, 0x78, PT ;  /* 0x000000781d00780c */ /* 0x000fc40003f64270 */
[----:B---3--:R-:W-:Y:S01]  /*ea80*/  FSEL R47, R83, -INF , P2 ;  /* 0xff800000532f7808 */ /* 0x008fe20001000000 */
[----:B------:R-:W1:Y:S01]  /*ea90*/  MUFU.TANH R5, R5 ;  /* 0x0000000500057308 */ /* 0x000e620000002400 */
[----:B------:R-:W-:Y:S02]  /*eaa0*/  FMNMX.FTZ R6, R46, R49, !PT ;  /* 0x000000312e067209 */ /* 0x000fe40007810000 */
[----:B------:R-:W-:Y:S02]  /*eab0*/  ISETP.GT.AND P2, PT, R29, 0x79, PT ;  /* 0x000000791d00780c */ /* 0x000fe40003f44270 */
[----:B0-----:R-:W-:Y:S02]  /*eac0*/  FSEL R49, R86, -INF , P3 ;  /* 0xff80000056317808 */ /* 0x001fe40001800000 */
[----:B------:R-:W-:Y:S01]  /*ead0*/  FMNMX.FTZ R6, R47, R6, !PT ;  /* 0x000000062f067209 */ /* 0x000fe20007810000 */
[----:B------:R-:W-:Y:S01]  /*eae0*/  MUFU.TANH R8, R8 ;  /* 0x0000000800087308 */ /* 0x000fe20000002400 */
[----:B----4-:R-:W-:-:S02]  /*eaf0*/  FSEL R29, R87, -INF , P2 ;  /* 0xff800000571d7808 */ /* 0x010fc40001000000 */
[----:B------:R-:W-:Y:S02]  /*eb00*/  FMNMX.FTZ R6, R49, R6, !PT ;  /* 0x0000000631067209 */ /* 0x000fe40007810000 */
[----:B------:R-:W-:Y:S02]  /*eb10*/  VIADDMNMX R62, R54, R57, R56, PT ;  /* 0x00000039363e7246 */ /* 0x000fe40003800138 */
[----:B------:R-:W-:Y:S01]  /*eb20*/  FMNMX.FTZ R6, R29, R6, !PT ;  /* 0x000000061d067209 */ /* 0x000fe20007810000 */
[----:B------:R-:W-:Y:S01]  /*eb30*/  MUFU.TANH R7, R7 ;  /* 0x0000000700077308 */ /* 0x000fe20000002400 */
[C---:B------:R-:W-:Y:S02]  /*eb40*/  ISETP.GT.AND P3, PT, R62.reuse, 0x1, PT ;  /* 0x000000013e00780c */ /* 0x040fe40003f64270 */
[----:B------:R-:W-:Y:S01]  /*eb50*/  ISETP.GT.AND P4, PT, R62, 0x8, PT ;  /* 0x000000083e00780c */ /* 0x000fe20003f84270 */
[----:B------:R-:W0:Y:S01]  /*eb60*/  SHFL.BFLY PT, R67, R6, 0x2, 0x1f ;  /* 0x0c401f0006437f89 */ /* 0x000e2200000e0000 */
[----:B-1----:R-:W-:-:S02]  /*eb70*/  FSEL R57, R5, -INF , P3 ;  /* 0xff80000005397808 */ /* 0x002fc40001800000 */
[----:B------:R-:W-:Y:S01]  /*eb80*/  ISETP.GT.AND P3, PT, R62, 0x10, PT ;  /* 0x000000103e00780c */ /* 0x000fe20003f64270 */
[----:B------:R-:W1:Y:S08]  /*eb90*/  MUFU.TANH R10, R10 ;  /* 0x0000000a000a7308 */ /* 0x000e700000002400 */
[----:B------:R-:W-:Y:S08]  /*eba0*/  MUFU.TANH R9, R9 ;  /* 0x0000000900097308 */ /* 0x000ff00000002400 */
[----:B------:R-:W2:Y:S01]  /*ebb0*/  MUFU.TANH R11, R11 ;  /* 0x0000000b000b7308 */ /* 0x000ea20000002400 */
[----:B-1----:R-:W-:-:S02]  /*ebc0*/  FSEL R5, R10, -INF , P3 ;  /* 0xff8000000a057808 */ /* 0x002fc40001800000 */
[----:B------:R-:W-:Y:S02]  /*ebd0*/  ISETP.GT.AND P3, PT, R62, 0x18, PT ;  /* 0x000000183e00780c */ /* 0x000fe40003f64270 */
[----:B0-----:R-:W-:-:S03]  /*ebe0*/  FMNMX.FTZ R67, R6, R67, !PT ;  /* 0x0000004306437209 */ /* 0x001fc60007810000 */
[----:B------:R-:W0:Y:S02]  /*ebf0*/  MUFU.TANH R12, R12 ;  /* 0x0000000c000c7308 */ /* 0x000e240000002400 */
[----:B------:R-:W1:Y:S06]  /*ec00*/  SHFL.BFLY PT, R6, R67, 0x1, 0x1f ;  /* 0x0c201f0043067f89 */ /* 0x000e6c00000e0000 */
[----:B------:R-:W3:Y:S01]  /*ec10*/  MUFU.TANH R14, R14 ;  /* 0x0000000e000e7308 */ /* 0x000ee20000002400 */
[----:B--2---:R-:W-:Y:S02]  /*ec20*/  FSEL R11, R11, -INF , P3 ;  /* 0xff8000000b0b7808 */ /* 0x004fe40001800000 */
[----:B------:R-:W-:-:S05]  /*ec30*/  ISETP.GT.AND P3, PT, R62, 0x20, PT ;  /* 0x000000203e00780c */ /* 0x000fca0003f64270 */
[----:B------:R-:W2:Y:S08]  /*ec40*/  MUFU.TANH R13, R13 ;  /* 0x0000000d000d7308 */ /* 0x000eb00000002400 */
[----:B------:R-:W4:Y:S01]  /*ec50*/  MUFU.TANH R15, R15 ;  /* 0x0000000f000f7308 */ /* 0x000f220000002400 */
[----:B-1----:R-:W-:-:S04]  /*ec60*/  FMNMX.FTZ R6, R67, R6, !PT ;  /* 0x0000000643067209 */ /* 0x002fc80007810000 */
[C---:B------:R-:W-:Y:S01]  /*ec70*/  FSETP.NEU.FTZ.AND P2, PT, R6.reuse, -INF , PT ;  /* 0xff8000000600780b */ /* 0x040fe20003f5d000 */
[----:B------:R-:W-:Y:S02]  /*ec80*/  FMUL.FTZ R52, R6, UR48 ;  /* 0x0000003006347c20 */ /* 0x000fe40008410000 */
[----:B------:R-:W1:Y:S03]  /*ec90*/  MUFU.TANH R20, R20 ;  /* 0x0000001400147308 */ /* 0x000e660000002400 */
[----:B------:R-:W-:Y:S02]  /*eca0*/  FSEL R52, R52, RZ, P2 ;  /* 0x000000ff34347208 */ /* 0x000fe40001000000 */
[----:B------:R-:W-:-:S03]  /*ecb0*/  ISETP.GT.AND P2, PT, R62, RZ, PT ;  /* 0x000000ff3e00720c */ /* 0x000fc60003f44270 */
[----:B------:R5:W-:Y:S01]  /*ecc0*/  MUFU.TANH R71, R61 ;  /* 0x0000003d00477308 */ /* 0x000be20000002400 */
[--C-:B------:R-:W-:Y:S01]  /*ecd0*/  FFMA.FTZ R51, R51, UR48, -R52.reuse ;  /* 0x0000003033337c23 */ /* 0x100fe20008010834 */
[----:B------:R-:W-:Y:S01]  /*ece0*/  FSEL R54, R3, -INF , P2 ;  /* 0xff80000003367808 */ /* 0x000fe20001000000 */
[--C-:B------:R-:W-:Y:S01]  /*ecf0*/  FFMA.FTZ R175, R50, UR48, -R52.reuse ;  /* 0x0000003032af7c23 */ /* 0x100fe20008010834 */
[----:B------:R-:W-:Y:S01]  /*ed00*/  ISETP.GT.AND P2, PT, R62, 0x9, PT ;  /* 0x000000093e00780c */ /* 0x000fe20003f44270 */
[--C-:B------:R-:W-:Y:S01]  /*ed10*/  FFMA.FTZ R173, R53, UR48, -R52.reuse ;  /* 0x0000003035ad7c23 */ /* 0x100fe20008010834 */
[----:B------:R-:W-:Y:S01]  /*ed20*/  FSEL R3, R8, -INF , P4 ;  /* 0xff80000008037808 */ /* 0x000fe20002000000 */
[--C-:B------:R-:W-:Y:S01]  /*ed30*/  FFMA.FTZ R171, R33, UR48, -R52.reuse ;  /* 0x0000003021ab7c23 */ /* 0x100fe20008010834 */
[----:B------:R-:W-:Y:S01]  /*ed40*/  FMNMX.FTZ R56, R54, R57, !PT ;  /* 0x0000003936387209 */ /* 0x000fe20007810000 */
[----:B------:R-:W1:Y:S01]  /*ed50*/  MUFU.TANH R24, R24 ;  /* 0x0000001800187308 */ /* 0x000e620000002400 */
[----:B------:R-:W-:Y:S01]  /*ed60*/  FSEL R7, R7, -INF , P2 ;  /* 0xff80000007077808 */ /* 0x000fe20001000000 */
[--C-:B------:R-:W-:Y:S01]  /*ed70*/  FFMA.FTZ R179, R63, UR48, -R52.reuse ;  /* 0x000000303fb37c23 */ /* 0x100fe20008010834 */
[----:B------:R-:W-:Y:S01]  /*ed80*/  FMNMX.FTZ R56, R3, R56, !PT ;  /* 0x0000003803387209 */ /* 0x000fe20007810000 */
[--C-:B------:R-:W-:Y:S01]  /*ed90*/  FFMA.FTZ R165, R30, UR48, -R52.reuse ;  /* 0x000000301ea57c23 */ /* 0x100fe20008010834 */
[----:B------:R-:W-:Y:S01]  /*eda0*/  ISETP.GT.AND P2, PT, R62, 0x11, PT ;  /* 0x000000113e00780c */ /* 0x000fe20003f44270 */
        /* <DEDUP_REMOVED lines=8> */
[----:B------:R-:W1:Y:S01]  /*ee30*/  @P1 LDC R46, c[0x0][0x44c] ;  /* 0x00011300ff2e1b82 */ /* 0x000e620000000800 */
[----:B------:R-:W-:Y:S01]  /*ee40*/  FMNMX.FTZ R58, R9, R56, !PT ;  /* 0x00000038093a7209 */ /* 0x000fe20007810000 */
[----:B------:R-:W-:Y:S01]  /*ee50*/  MUFU.TANH R25, R25 ;  /* 0x0000001900197308 */ /* 0x000fe20000002400 */
[----:B0-----:R-:W-:Y:S01]  /*ee60*/  FSEL R56, R12, -INF , P2 ;  /* 0xff8000000c387808 */ /* 0x001fe20001000000 */
[--C-:B------:R-:W-:Y:S01]  /*ee70*/  FFMA.FTZ R12, R59, UR48, -R52.reuse ;  /* 0x000000303b0c7c23 */ /* 0x100fe20008010834 */
[----:B-----5:R-:W-:Y:S01]  /*ee80*/  FMNMX.FTZ R61, R11, R58, !PT ;  /* 0x0000003a0b3d7209 */ /* 0x020fe20007810000 */
[--C-:B------:R-:W-:Y:S01]  /*ee90*/  FFMA.FTZ R181, R97, UR48, -R52.reuse ;  /* 0x0000003061b57c23 */ /* 0x100fe20008010834 */
[----:B------:R-:W-:Y:S01]  /*eea0*/  ISETP.GT.AND P2, PT, R62, 0x21, PT ;  /* 0x000000213e00780c */ /* 0x000fe20003f44270 */
[--C-:B------:R-:W-:Y:S01]  /*eeb0*/  FFMA.FTZ R95, R95, UR48, -R52.reuse ;  /* 0x000000305f5f7c23 */ /* 0x100fe20008010834 */
[----:B---3--:R-:W-:Y:S01]  /*eec0*/  FSEL R58, R14, -INF , P3 ;  /* 0xff8000000e3a7808 */ /* 0x008fe20001800000 */
[----:B------:R-:W0:Y:S01]  /*eed0*/  MUFU.TANH R26, R26 ;  /* 0x0000001a001a7308 */ /* 0x000e220000002400 */
[----:B------:R-:W-:Y:S01]  /*eee0*/  FMNMX.FTZ R61, R56, R61, !PT ;  /* 0x0000003d383d7209 */ /* 0x000fe20007810000 */
[--C-:B------:R-:W-:Y:S01]  /*eef0*/  FFMA.FTZ R183, R93, UR48, -R52.reuse ;  /* 0x000000305db77c23 */ /* 0x100fe20008010834 */
[----:B------:R-:W-:Y:S01]  /*ef00*/  ISETP.GT.AND P3, PT, R62, 0x28, PT ;  /* 0x000000283e00780c */ /* 0x000fe20003f64270 */
[--C-:B------:R-:W-:Y:S01]  /*ef10*/  FFMA.FTZ R10, R91, UR48, -R52.reuse ;  /* 0x000000305b0a7c23 */ /* 0x100fe20008010834 */
[----:B--2---:R-:W-:Y:S01]  /*ef20*/  FSEL R13, R13, -INF , P2 ;  /* 0xff8000000d0d7808 */ /* 0x004fe20001000000 */
[--C-:B------:R-:W-:Y:S01]  /*ef30*/  FFMA.FTZ R177, R89, UR48, -R52.reuse ;  /* 0x0000003059b17c23 */ /* 0x100fe20008010834 */
[----:B------:R-:W-:Y:S01]  /*ef40*/  FMNMX.FTZ R14, R58, R61, !PT ;  /* 0x0000003d3a0e7209 */ /* 0x000fe20007810000 */
[----:B------:R-:W2:Y:S01]  /*ef50*/  MUFU.TANH R28, R28 ;  /* 0x0000001c001c7308 */ /* 0x000ea20000002400 */
[----:B------:R-:W-:Y:S01]  /*ef60*/  ISETP.GT.AND P2, PT, R62, 0x29, PT ;  /* 0x000000293e00780c */ /* 0x000fe20003f44270 */
[--C-:B------:R-:W-:Y:S01]  /*ef70*/  FFMA.FTZ R163, R39, UR48, -R52.reuse ;  /* 0x0000003027a37c23 */ /* 0x100fe20008010834 */
[----:B----4-:R-:W-:Y:S01]  /*ef80*/  FSEL R15, R15, -INF , P3 ;  /* 0xff8000000f0f7808 */ /* 0x010fe20001800000 */
[----:B------:R-:W-:Y:S01]  /*ef90*/  IMAD.MOV.U32 R39, RZ, RZ, R191 ;  /* 0x000000ffff277224 */ /* 0x000fe200078e00bf */
[----:B------:R-:W-:Y:S01]  /*efa0*/  FMNMX.FTZ R14, R13, R14, !PT ;  /* 0x0000000e0d0e7209 */ /* 0x000fe20007810000 */
[--C-:B------:R-:W-:Y:S01]  /*efb0*/  FFMA.FTZ R167, R34, UR48, -R52.reuse ;  /* 0x0000003022a77c23 */ /* 0x100fe20008010834 */
[----:B------:R-:W-:Y:S01]  /*efc0*/  ISETP.GT.AND P3, PT, R62, 0x30, PT ;  /* 0x000000303e00780c */ /* 0x000fe20003f64270 */
[----:B------:R3:W-:Y:S01]  /*efd0*/  MUFU.TANH R70, R60 ;  /* 0x0000003c00467308 */ /* 0x0007e20000002400 */
        /* <DEDUP_REMOVED lines=8> */
[----:B---3--:R-:W-:Y:S01]  /*f060*/  FSEL R60, R24, -INF , P3 ;  /* 0xff800000183c7808 */ /* 0x008fe20001800000 */
[--C-:B------:R-:W-:Y:S01]  /*f070*/  FFMA.FTZ R14, R55, UR48, -R52.reuse ;  /* 0x00000030370e7c23 */ /* 0x100fe20008010834 */
[----:B------:R-:W-:Y:S01]  /*f080*/  ISETP.GT.AND P3, PT, R62, 0x38, PT ;  /* 0x000000383e00780c */ /* 0x000fe20003f64270 */
[--C-:B------:R-:W-:Y:S01]  /*f090*/  FFMA.FTZ R38, R43, UR48, -R52.reuse ;  /* 0x000000302b267c23 */ /* 0x100fe20008010834 */
[----:B------:R-:W-:Y:S01]  /*f0a0*/  FMNMX.FTZ R61, R60, R61, !PT ;  /* 0x0000003d3c3d7209 */ /* 0x000fe20007810000 */
[--C-:B------:R-:W-:Y:S01]  /*f0b0*/  FFMA.FTZ R42, R47, UR48, -R52.reuse ;  /* 0x000000302f2a7c23 */ /* 0x100fe20008010834 */
[--C-:B------:R-:W-:Y:S01]  /*f0c0*/  FFMA.FTZ R155, R49, UR48, -R52.reuse ;  /* 0x00000030319b7c23 */ /* 0x100fe20008010834 */
[----:B------:R3:W4:Y:S01]  /*f0d0*/  MUFU.TANH R74, R64 ;  /* 0x00000040004a7308 */ /* 0x0007220000002400 */
[----:B------:R-:W-:Y:S01]  /*f0e0*/  FFMA.FTZ R29, R29, UR48, -R52 ;  /* 0x000000301d1d7c23 */ /* 0x000fe20008010834 */
[----:B------:R-:W-:-:S02]  /*f0f0*/  CS2R R92, SRZ ;  /* 0x00000000005c7805 */ /* 0x000fc4000001ff00 */
[----:B------:R-:W-:Y:S02]  /*f100*/  CS2R R90, SRZ ;  /* 0x00000000005a7805 */ /* 0x000fe4000001ff00 */
[----:B------:R-:W-:Y:S02]  /*f110*/  CS2R R88, SRZ ;  /* 0x0000000000587805 */ /* 0x000fe4000001ff00 */
[----:B------:R5:W4:Y:S01]  /*f120*/  MUFU.TANH R75, R65 ;  /* 0x00000041004b7308 */ /* 0x000b220000002400 */
[----:B---3--:R-:W-:Y:S02]  /*f130*/  FSEL R64, R21, -INF , P2 ;  /* 0xff80000015407808 */ /* 0x008fe40001000000 */
[----:B------:R-:W-:Y:S02]  /*f140*/  ISETP.GT.AND P2, PT, R62, 0x39, PT ;  /* 0x000000393e00780c */ /* 0x000fe40003f44270 */
[----:B------:R-:W-:Y:S02]  /*f150*/  FMNMX.FTZ R20, R64, R61, !PT ;  /* 0x0000003d40147209 */ /* 0x000fe40007810000 */
[----:B0-----:R-:W-:Y:S01]  /*f160*/  FSEL R66, R26, -INF , P2 ;  /* 0xff8000001a427808 */ /* 0x001fe20001000000 */
[----:B------:R1:W-:Y:S01]  /*f170*/  MUFU.TANH R79, R69 ;  /* 0x00000045004f7308 */ /* 0x0003e20000002400 */
[----:B-----5:R-:W-:-:S02]  /*f180*/  FSEL R65, R25, -INF , P3 ;  /* 0xff80000019417808 */ /* 0x020fc40001800000 */
[C---:B------:R-:W-:Y:S02]  /*f190*/  ISETP.GT.AND P3, PT, R62.reuse, 0x40, PT ;  /* 0x000000403e00780c */ /* 0x040fe40003f64270 */
[----:B------:R-:W-:Y:S02]  /*f1a0*/  FMNMX.FTZ R21, R65, R20, !PT ;  /* 0x0000001441157209 */ /* 0x000fe40007810000 */
[----:B------:R-:W-:Y:S01]  /*f1b0*/  ISETP.GT.AND P2, PT, R62, 0x41, PT ;  /* 0x000000413e00780c */ /* 0x000fe20003f44270 */
[----:B------:R0:W3:Y:S01]  /*f1c0*/  MUFU.TANH R78, R68 ;  /* 0x00000044004e7308 */ /* 0x0000e20000002400 */
[----:B--2---:R-:W-:Y:S01]  /*f1d0*/  FSEL R67, R28, -INF , P3 ;  /* 0xff8000001c437808 */ /* 0x004fe20001800000 */
[----:B------:R-:W-:Y:S01]  /*f1e0*/  FFMA.FTZ R28, R48, UR48, -R52 ;  /* 0x00000030301c7c23 */ /* 0x000fe20008010834 */
[----:B------:R-:W-:Y:S02]  /*f1f0*/  FMNMX.FTZ R20, R66, R21, !PT ;  /* 0x0000001542147209 */ /* 0x000fe40007810000 */
[----:B------:R-:W-:-:S02]  /*f200*/  ISETP.GT.AND P3, PT, R62, 0x48, PT ;  /* 0x000000483e00780c */ /* 0x000fc40003f64270 */
[----:B-1----:R-:W-:Y:S01]  /*f210*/  FSEL R69, R27, -INF , P2 ;  /* 0xff8000001b457808 */ /* 0x002fe20001000000 */
[----:B------:R-:W1:Y:S01]  /*f220*/  MUFU.TANH R72, R72 ;  /* 0x0000004800487308 */ /* 0x000e620000002400 */
[----:B------:R-:W-:Y:S02]  /*f230*/  FMNMX.FTZ R24, R67, R20, !PT ;  /* 0x0000001443187209 */ /* 0x000fe40007810000 */
[----:B------:R-:W-:Y:S02]  /*f240*/  ISETP.GT.AND P2, PT, R62, 0x49, PT ;  /* 0x000000493e00780c */ /* 0x000fe40003f44270 */
[----:B------:R-:W-:Y:S02]  /*f250*/  FSEL R70, R70, -INF , P3 ;  /* 0xff80000046467808 */ /* 0x000fe40001800000 */
[----:B------:R-:W-:Y:S01]  /*f260*/  FMNMX.FTZ R21, R69, R24, !PT ;  /* 0x0000001845157209 */ /* 0x000fe20007810000 */
[----:B------:R-:W2:Y:S01]  /*f270*/  MUFU.TANH R73, R73 ;  /* 0x0000004900497308 */ /* 0x000ea20000002400 */
[----:B------:R-:W-:-:S02]  /*f280*/  ISETP.GT.AND P3, PT, R62, 0x50, PT ;  /* 0x000000503e00780c */ /* 0x000fc40003f64270 */
[----:B0-----:R-:W-:Y:S01]  /*f290*/  FSEL R68, R71, -INF , P2 ;  /* 0xff80000047447808 */ /* 0x001fe20001000000 */
[----:B------:R-:W-:Y:S01]  /*f2a0*/  FFMA.FTZ R71, R32, UR48, -R52 ;  /* 0x0000003020477c23 */ /* 0x000fe20008010834 */
[----:B------:R-:W-:Y:S02]  /*f2b0*/  FMNMX.FTZ R21, R70, R21, !PT ;  /* 0x0000001546157209 */ /* 0x000fe40007810000 */
[----:B------:R-:W-:Y:S01]  /*f2c0*/  ISETP.GT.AND P2, PT, R62, 0x51, PT ;  /* 0x000000513e00780c */ /* 0x000fe20003f44270 */
[----:B------:R-:W0:Y:S01]  /*f2d0*/  MUFU.TANH R76, R76 ;  /* 0x0000004c004c7308 */ /* 0x000e220000002400 */
[----:B----4-:R-:W-:Y:S02]  /*f2e0*/  FSEL R25, R74, -INF , P3 ;  /* 0xff8000004a197808 */ /* 0x010fe40001800000 */
[----:B------:R-:W-:Y:S02]  /*f2f0*/  FMNMX.FTZ R24, R68, R21, !PT ;  /* 0x0000001544187209 */ /* 0x000fe40007810000 */
[----:B------:R-:W-:-:S02]  /*f300*/  ISETP.GT.AND P3, PT, R62, 0x58, PT ;  /* 0x000000583e00780c */ /* 0x000fc40003f64270 */
[----:B------:R-:W-:Y:S01]  /*f310*/  FSEL R27, R75, -INF , P2 ;  /* 0xff8000004b1b7808 */ /* 0x000fe20001000000 */
[----:B------:R-:W-:Y:S01]  /*f320*/  MUFU.TANH R77, R77 ;  /* 0x0000004d004d7308 */ /* 0x000fe20000002400 */
[----:B------:R-:W-:Y:S02]  /*f330*/  FMNMX.FTZ R26, R25, R24, !PT ;  /* 0x00000018191a7209 */ /* 0x000fe40007810000 */
[----:B------:R-:W-:Y:S02]  /*f340*/  ISETP.GT.AND P2, PT, R62, 0x59, PT ;  /* 0x000000593e00780c */ /* 0x000fe40003f44270 */
[----:B---3--:R-:W-:Y:S02]  /*f350*/  FSEL R48, R78, -INF , P3 ;  /* 0xff8000004e307808 */ /* 0x008fe40001800000 */
[----:B------:R-:W-:Y:S01]  /*f360*/  FMNMX.FTZ R21, R27, R26, !PT ;  /* 0x0000001a1b157209 */ /* 0x000fe20007810000 */
[----:B------:R3:W-:Y:S01]  /*f370*/  MUFU.EX2 R20, R51 ;  /* 0x0000003300147308 */ /* 0x0007e20000000800 */
[----:B------:R-:W-:-:S02]  /*f380*/  ISETP.GT.AND P3, PT, R62, 0x60, PT ;  /* 0x000000603e00780c */ /* 0x000fc40003f64270 */
[----:B------:R-:W-:Y:S02]  /*f390*/  FMNMX.FTZ R26, R48, R21, !PT ;  /* 0x00000015301a7209 */ /* 0x000fe40007810000 */
[----:B-1----:R-:W-:Y:S02]  /*f3a0*/  FSEL R50, R72, -INF , P3 ;  /* 0xff80000048327808 */ /* 0x002fe40001800000 */
[C---:B------:R-:W-:Y:S01]  /*f3b0*/  ISETP.GT.AND P3, PT, R62.reuse, 0x68, PT ;  /* 0x000000683e00780c */ /* 0x040fe20003f64270 */
[----:B------:R-:W1:Y:S01]  /*f3c0*/  MUFU.TANH R80, R80 ;  /* 0x0000005000507308 */ /* 0x000e620000002400 */
[----:B---3--:R-:W-:Y:S02]  /*f3d0*/  FSEL R51, R79, -INF , P2 ;  /* 0xff8000004f337808 */ /* 0x008fe40001000000 */
[----:B------:R-:W-:Y:S02]  /*f3e0*/  ISETP.GT.AND P2, PT, R62, 0x61, PT ;  /* 0x000000613e00780c */ /* 0x000fe40003f44270 */
[----:B------:R-:W-:-:S02]  /*f3f0*/  FMNMX.FTZ R21, R51, R26, !PT ;  /* 0x0000001a33157209 */ /* 0x000fc40007810000 */
[----:B--2---:R-:W-:Y:S01]  /*f400*/  FSEL R53, R73, -INF , P2 ;  /* 0xff80000049357808 */ /* 0x004fe20001000000 */
[----:B------:R-:W2:Y:S01]  /*f410*/  MUFU.TANH R81, R81 ;  /* 0x0000005100517308 */ /* 0x000ea20000002400 */
[----:B------:R-:W-:Y:S02]  /*f420*/  FMNMX.FTZ R26, R50, R21, !PT ;  /* 0x00000015321a7209 */ /* 0x000fe40007810000 */
[----:B------:R-:W-:Y:S02]  /*f430*/  ISETP.GT.AND P2, PT, R62, 0x69, PT ;  /* 0x000000693e00780c */ /* 0x000fe40003f44270 */
[----:B0-----:R-:W-:Y:S02]  /*f440*/  FSEL R55, R76, -INF , P3 ;  /* 0xff8000004c377808 */ /* 0x001fe40001800000 */
[----:B------:R-:W-:Y:S01]  /*f450*/  FMNMX.FTZ R26, R53, R26, !PT ;  /* 0x0000001a351a7209 */ /* 0x000fe20007810000 */
[----:B------:R-:W0:Y:S01]  /*f460*/  MUFU.TANH R84, R84 ;  /* 0x0000005400547308 */ /* 0x000e220000002400 */
[----:B------:R-:W-:-:S02]  /*f470*/  ISETP.GT.AND P3, PT, R62, 0x70, PT ;  /* 0x000000703e00780c */ /* 0x000fc40003f64270 */
[----:B------:R-:W-:Y:S02]  /*f480*/  FMNMX.FTZ R26, R55, R26, !PT ;  /* 0x0000001a371a7209 */ /* 0x000fe40007810000 */
[----:B-1----:R-:W-:Y:S02]  /*f490*/  FSEL R33, R80, -INF , P3 ;  /* 0xff80000050217808 */ /* 0x002fe40001800000 */
[----:B------:R-:W-:Y:S01]  /*f4a0*/  ISETP.GT.AND P3, PT, R62, 0x78, PT ;  /* 0x000000783e00780c */ /* 0x000fe20003f64270 */
[----:B------:R1:W-:Y:S08]  /*f4b0*/  MUFU.EX2 R24, R28 ;  /* 0x0000001c00187308 */ /* 0x0003f00000000800 */
[----:B------:R-:W3:Y:S01]  /*f4c0*/  MUFU.TANH R85, R85 ;  /* 0x0000005500557308 */ /* 0x000ee20000002400 */
[----:B-1----:R-:W-:Y:S01]  /*f4d0*/  FFMA.FTZ R28, R35, UR48, -R52 ;  /* 0x00000030231c7c23 */ /* 0x002fe20008010834 */
[----:B------:R-:W-:-:S02]  /*f4e0*/  FSEL R35, R77, -INF , P2 ;  /* 0xff8000004d237808 */ /* 0x000fc40001000000 */
[C---:B------:R-:W-:Y:S02]  /*f4f0*/  ISETP.GT.AND P2, PT, R62.reuse, 0x71, PT ;  /* 0x000000713e00780c */ /* 0x040fe40003f44270 */
[----:B------:R-:W-:Y:S02]  /*f500*/  FMNMX.FTZ R26, R35, R26, !PT ;  /* 0x0000001a231a7209 */ /* 0x000fe40007810000 */
[----:B--2---:R-:W-:Y:S01]  /*f510*/  FSEL R61, R81, -INF , P2 ;  /* 0xff800000513d7808 */ /* 0x004fe20001000000 */
[----:B------:R-:W-:Y:S01]  /*f520*/  MUFU.EX2 R181, R181 ;  /* 0x000000b500b57308 */ /* 0x000fe20000000800 */
[----:B------:R-:W-:Y:S02]  /*f530*/  FMNMX.FTZ R32, R33, R26, !PT ;  /* 0x0000001a21207209 */ /* 0x000fe40007810000 */
[----:B------:R-:W-:Y:S02]  /*f540*/  ISETP.GT.AND P2, PT, R62, 0x79, PT ;  /* 0x000000793e00780c */ /* 0x000fe40003f44270 */
[----:B0-----:R-:W-:-:S02]  /*f550*/  FSEL R62, R84, -INF , P3 ;  /* 0xff800000543e7808 */ /* 0x001fc40001800000 */
[----:B------:R-:W-:Y:S01]  /*f560*/  FMNMX.FTZ R21, R61, R32, !PT ;  /* 0x000000203d157209 */ /* 0x000fe20007810000 */
[----:B------:R0:W1:Y:S01]  /*f570*/  MUFU.EX2 R8, R95 ;  /* 0x0000005f00087308 */ /* 0x0000620000000800 */
[----:B---3--:R-:W-:Y:S01]  /*f580*/  FSEL R63, R85, -INF , P2 ;  /* 0xff800000553f7808 */ /* 0x008fe20001000000 */
[--C-:B------:R-:W-:Y:S01]  /*f590*/  FFMA.FTZ R32, R36, UR48, -R52.reuse ;  /* 0x0000003024207c23 */ /* 0x100fe20008010834 */
[----:B------:R-:W-:Y:S01]  /*f5a0*/  FMNMX.FTZ R30, R62, R21, !PT ;  /* 0x000000153e1e7209 */ /* 0x000fe20007810000 */
[--C-:B------:R-:W-:Y:S01]  /*f5b0*/  FFMA.FTZ R36, R41, UR48, -R52.reuse ;  /* 0x0000003029247c23 */ /* 0x100fe20008010834 */
[----:B------:R-:W-:Y:S02]  /*f5c0*/  @P1 IMAD.HI.U32 R41, R191, R46, RZ ;  /* 0x0000002ebf291227 */ /* 0x000fe400078e00ff */
[----:B------:R-:W-:Y:S02]  /*f5d0*/  FMNMX.FTZ R21, R63, R30, !PT ;  /* 0x0000001e3f157209 */ /* 0x000fe40007810000 */
[--C-:B------:R-:W-:Y:S01]  /*f5e0*/  FFMA.FTZ R30, R31, UR48, -R52.reuse ;  /* 0x000000301f1e7c23 */ /* 0x100fe20008010834 */
[----:B------:R-:W-:Y:S01]  /*f5f0*/  MUFU.EX2 R183, R183 ;  /* 0x000000b700b77308 */ /* 0x000fe20000000800 */
[----:B0-----:R-:W-:Y:S01]  /*f600*/  CS2R R94, SRZ ;  /* 0x00000000005e7805 */ /* 0x001fe2000001ff00 */
[----:B------:R-:W0:Y:S06]  /*f610*/  SHFL.BFLY PT, R40, R21, 0x2, 0x1f ;  /* 0x0c401f0015287f89 */ /* 0x000e2c00000e0000 */
[----:B------:R-:W-:Y:S08]  /*f620*/  MUFU.EX2 R10, R10 ;  /* 0x0000000a000a7308 */ /* 0x000ff00000000800 */
[----:B------:R-:W-:Y:S08]  /*f630*/  MUFU.EX2 R177, R177 ;  /* 0x000000b100b17308 */ /* 0x000ff00000000800 */
[----:B------:R-:W-:Y:S01]  /*f640*/  MUFU.EX2 R12, R12 ;  /* 0x0000000c000c7308 */ /* 0x000fe20000000800 */
[----:B0-----:R-:W-:Y:S01]  /*f650*/  FMNMX.FTZ R31, R21, R40, !PT ;  /* 0x00000028151f7209 */ /* 0x001fe20007810000 */
[----:B------:R-:W-:-:S04]  /*f660*/  FFMA.FTZ R40, R45, UR48, -R52 ;  /* 0x000000302d287c23 */ /* 0x000fc80008010834 */
        /* <DEDUP_REMOVED lines=11> */
[--C-:B------:R-:W-:Y:S01]  /*f720*/  FFMA.FTZ R31, R57, UR48, -R44.reuse ;  /* 0x00000030391f7c23 */ /* 0x100fe2000801082c */
[----:B------:R-:W0:Y:S01]  /*f730*/  @P1 LDC R54, c[0x0][0x450] ;  /* 0x00011400ff361b82 */ /* 0x000e220000000800 */
[--C-:B------:R-:W-:Y:S01]  /*f740*/  FFMA.FTZ R182, R3, UR48, -R44.reuse ;  /* 0x0000003003b67c23 */ /* 0x100fe2000801082c */
[--C-:B------:R-:W-:Y:S01]  /*f750*/  FFMA.FTZ R3, R7, UR48, -R44.reuse ;  /* 0x0000003007037c23 */ /* 0x100fe2000801082c */
[--C-:B------:R-:W-:Y:S01]  /*f760*/  FFMA.FTZ R176, R5, UR48, -R44.reuse ;  /* 0x0000003005b07c23 */ /* 0x100fe2000801082c */
[----:B------:R-:W-:Y:S01]  /*f770*/  MUFU.EX2 R180, R180 ;  /* 0x000000b400b47308 */ /* 0x000fe20000000800 */
[----:B------:R-:W-:Y:S02]  /*f780*/  IMAD.U32 R5, RZ, RZ, UR38 ;  /* 0x00000026ff057e24 */ /* 0x000fe4000f8e00ff */
[--C-:B------:R-:W-:Y:S01]  /*f790*/  FFMA.FTZ R9, R9, UR48, -R44.reuse ;  /* 0x0000003009097c23 */ /* 0x100fe2000801082c */
[--C-:B------:R-:W-:Y:S01]  /*f7a0*/  FFMA.FTZ R11, R11, UR48, -R44.reuse ;  /* 0x000000300b0b7c23 */ /* 0x100fe2000801082c */
[--C-:B------:R-:W-:Y:S01]  /*f7b0*/  FFMA.FTZ R56, R56, UR48, -R44.reuse ;  /* 0x0000003038387c23 */ /* 0x100fe2000801082c */
[----:B------:R-:W-:Y:S01]  /*f7c0*/  FFMA.FTZ R58, R58, UR48, -R44 ;  /* 0x000000303a3a7c23 */ /* 0x000fe2000801082c */
[----:B------:R-:W-:Y:S01]  /*f7d0*/  PRMT R0, R5, 0x654, R0 ;  /* 0x0000065405007816 */ /* 0x000fe20000000000 */
[--C-:B------:R-:W-:Y:S01]  /*f7e0*/  FFMA.FTZ R13, R13, UR48, -R44.reuse ;  /* 0x000000300d0d7c23 */ /* 0x100fe2000801082c */
[----:B------:R-:W2:Y:S01]  /*f7f0*/  MUFU.EX2 R31, R31 ;  /* 0x0000001f001f7308 */ /* 0x000ea20000000800 */
[--C-:B------:R-:W-:Y:S01]  /*f800*/  FFMA.FTZ R15, R15, UR48, -R44.reuse ;  /* 0x000000300f0f7c23 */ /* 0x100fe2000801082c */
[----:B------:R1:W-:Y:S01]  /*f810*/  SYNCS.ARRIVE.TRANS64.RED.A1T0 RZ, [R0+URZ], RZ ;  /* 0x000000ff00ff79a7 */ /* 0x0003e2000810043f */
[--C-:B------:R-:W-:Y:S01]  /*f820*/  FFMA.FTZ R59, R59, UR48, -R44.reuse ;  /* 0x000000303b3b7c23 */ /* 0x100fe2000801082c */
[--C-:B------:R-:W-:Y:S01]  /*f830*/  FFMA.FTZ R60, R60, UR48, -R44.reuse ;  /* 0x000000303c3c7c23 */ /* 0x100fe2000801082c */
[--C-:B------:R-:W-:Y:S01]  /*f840*/  FFMA.FTZ R64, R64, UR48, -R44.reuse ;  /* 0x0000003040407c23 */ /* 0x100fe2000801082c */
[--C-:B------:R-:W-:Y:S01]  /*f850*/  FFMA.FTZ R65, R65, UR48, -R44.reuse ;  /* 0x0000003041417c23 */ /* 0x100fe2000801082c */
[--C-:B------:R-:W-:Y:S01]  /*f860*/  FFMA.FTZ R27, R27, UR48, -R44.reuse ;  /* 0x000000301b1b7c23 */ /* 0x100fe2000801082c */
[----:B------:R-:W3:Y:S01]  /*f870*/  MUFU.EX2 R182, R182 ;  /* 0x000000b600b67308 */ /* 0x000ee20000000800 */
[----:B------:R-:W-:Y:S01]  /*f880*/  FFMA.FTZ R66, R66, UR48, -R44 ;  /* 0x0000003042427c23 */ /* 0x000fe2000801082c */
[----:B-1----:R-:W-:Y:S01]  /*f890*/  FADD.FTZ R0, R181, R8 ;  /* 0x00000008b5007221 */ /* 0x002fe20000010000 */
[--C-:B------:R-:W-:Y:S01]  /*f8a0*/  FFMA.FTZ R67, R67, UR48, -R44.reuse ;  /* 0x0000003043437c23 */ /* 0x100fe2000801082c */
[----:B0-----:R-:W-:Y:S01]  /*f8b0*/  @P1 SHF.R.U32.HI R39, RZ, R54, R41 ;  /* 0x00000036ff271219 */ /* 0x001fe20000011629 */
[--C-:B------:R-:W-:Y:S01]  /*f8c0*/  FFMA.FTZ R69, R69, UR48, -R44.reuse ;  /* 0x0000003045457c23 */ /* 0x100fe2000801082c */
[--C-:B------:R-:W-:Y:S01]  /*f8d0*/  FFMA.FTZ R70, R70, UR48, -R44.reuse ;  /* 0x0000003046467c23 */ /* 0x100fe2000801082c */
[----:B------:R-:W-:Y:S01]  /*f8e0*/  FFMA.FTZ R68, R68, UR48, -R44 ;  /* 0x0000003044447c23 */ /* 0x000fe2000801082c */
[----:B------:R-:W0:Y:S01]  /*f8f0*/  MUFU.EX2 R3, R3 ;  /* 0x0000000300037308 */ /* 0x000e220000000800 */
[----:B--2---:R-:W-:Y:S01]  /*f900*/  FADD.FTZ R5, R180, R31 ;  /* 0x0000001fb4057221 */ /* 0x004fe20000010000 */
[----:B------:R-:W-:Y:S01]  /*f910*/  IADD3 R41, R39, R193, -R192 ;  /* 0x000000c127297210 */ /* 0x000fe20007ffe8c0 */
[--C-:B------:R-:W-:Y:S01]  /*f920*/  FFMA.FTZ R25, R25, UR48, -R44.reuse ;  /* 0x0000003019197c23 */ /* 0x100fe2000801082c */
[----:B------:R-:W-:Y:S01]  /*f930*/  F2FP.F16.F32.PACK_AB R181, R8, R181 ;  /* 0x000000b508b5723e */ /* 0x000fe200000000ff */
[--C-:B------:R-:W-:Y:S01]  /*f940*/  FFMA.FTZ R48, R48, UR48, -R44.reuse ;  /* 0x0000003030307c23 */ /* 0x100fe2000801082c */
[--C-:B------:R-:W-:Y:S01]  /*f950*/  FFMA.FTZ R51, R51, UR48, -R44.reuse ;  /* 0x0000003033337c23 */ /* 0x100fe2000801082c */
[----:B------:R-:W-:Y:S01]  /*f960*/  FFMA.FTZ R50, R50, UR48, -R44 ;  /* 0x0000003032327c23 */ /* 0x000fe2000801082c */
[----:B------:R-:W1:Y:S01]  /*f970*/  MUFU.EX2 R176, R176 ;  /* 0x000000b000b07308 */ /* 0x000e620000000800 */
[----:B---3--:R-:W-:Y:S01]  /*f980*/  FADD.FTZ R46, R182, R5 ;  /* 0x00000005b62e7221 */ /* 0x008fe20000010000 */
[----:B------:R-:W-:Y:S01]  /*f990*/  FADD.FTZ R5, R183, R0 ;  /* 0x00000000b7057221 */ /* 0x000fe20000010000 */
[--C-:B------:R-:W-:Y:S01]  /*f9a0*/  FFMA.FTZ R53, R53, UR48, -R44.reuse ;  /* 0x0000003035357c23 */ /* 0x100fe2000801082c */
[--C-:B------:R-:W-:Y:S01]  /*f9b0*/  FFMA.FTZ R55, R55, UR48, -R44.reuse ;  /* 0x0000003037377c23 */ /* 0x100fe2000801082c */
[--C-:B------:R-:W-:Y:S01]  /*f9c0*/  FFMA.FTZ R35, R35, UR48, -R44.reuse ;  /* 0x0000003023237c23 */ /* 0x100fe2000801082c */
[----:B------:R-:W-:Y:S01]  /*f9d0*/  FADD.FTZ R0, R10, R5 ;  /* 0x000000050a007221 */ /* 0x000fe20000010000 */
[----:B------:R-:W-:Y:S01]  /*f9e0*/  FFMA.FTZ R33, R33, UR48, -R44 ;  /* 0x0000003021217c23 */ /* 0x000fe2000801082c */
[----:B------:R-:W2:Y:S01]  /*f9f0*/  MUFU.EX2 R9, R9 ;  /* 0x0000000900097308 */ /* 0x000ea20000000800 */
[----:B0-----:R-:W-:Y:S01]  /*fa00*/  FADD.FTZ R39, R3, R46 ;  /* 0x0000002e03277221 */ /* 0x001fe20000010000 */
[----:B------:R-:W-:Y:S01]  /*fa10*/  FADD.FTZ R5, R177, R0 ;  /* 0x00000000b1057221 */ /* 0x000fe20000010000 */
[----:B------:R-:W-:Y:S01]  /*fa20*/  F2FP.F16.F32.PACK_AB R182, R3, R182 ;  /* 0x000000b603b6723e */ /* 0x000fe200000000ff */
[--C-:B------:R-:W-:Y:S01]  /*fa30*/  FFMA.FTZ R61, R61, UR48, -R44.reuse ;  /* 0x000000303d3d7c23 */ /* 0x100fe2000801082c */
[--C-:B------:R-:W-:Y:S01]  /*fa40*/  FFMA.FTZ R62, R62, UR48, -R44.reuse ;  /* 0x000000303e3e7c23 */ /* 0x100fe2000801082c */
[----:B------:R-:W-:Y:S01]  /*fa50*/  FADD.FTZ R0, R12, R5 ;  /* 0x000000050c007221 */ /* 0x000fe20000010000 */
[----:B------:R-:W-:Y:S01]  /*fa60*/  FFMA.FTZ R44, R63, UR48, -R44 ;  /* 0x000000303f2c7c23 */ /* 0x000fe2000801082c */
[----:B------:R-:W0:Y:S01]  /*fa70*/  MUFU.EX2 R11, R11 ;  /* 0x0000000b000b7308 */ /* 0x000e220000000800 */
[----:B-1----:R-:W-:Y:S01]  /*fa80*/  FADD.FTZ R46, R176, R39 ;  /* 0x00000027b02e7221 */ /* 0x002fe20000010000 */
[----:B------:R-:W-:Y:S01]  /*fa90*/  FADD.FTZ R39, R179, R0 ;  /* 0x00000000b3277221 */ /* 0x000fe20000010000 */
[----:B------:R-:W-:Y:S01]  /*faa0*/  F2FP.F16.F32.PACK_AB R177, R12, R177 ;  /* 0x000000b10cb1723e */ /* 0x000fe200000000ff */
[----:B------:R-:W-:Y:S01]  /*fab0*/  VIADD R12, R96, 0xfffffffe ;  /* 0xfffffffe600c7836 */ /* 0x000fe20000000000 */
[----:B------:R-:W-:Y:S01]  /*fac0*/  F2FP.F16.F32.PACK_AB R183, R10, R183 ;  /* 0x000000b70ab7723e */ /* 0x000fe200000000ff */
[C---:B------:R-:W-:Y:S01]  /*fad0*/  FADD.FTZ R0, R14.reuse, R39 ;  /* 0x000000270e007221 */ /* 0x040fe20000010000 */
[----:B------:R-:W-:Y:S01]  /*fae0*/  F2FP.F16.F32.PACK_AB R179, R14, R179 ;  /* 0x000000b30eb3723e */ /* 0x000fe200000000ff */
[----:B------:R-:W1:Y:S01]  /*faf0*/  MUFU.EX2 R56, R56 ;  /* 0x0000003800387308 */ /* 0x000e620000000800 */
[C---:B--2---:R-:W-:Y:S01]  /*fb00*/  FADD.FTZ R46, R9.reuse, R46 ;  /* 0x0000002e092e7221 */ /* 0x044fe20000010000 */
[----:B------:R-:W-:-:S02]  /*fb10*/  F2FP.F16.F32.PACK_AB R176, R9, R176 ;  /* 0x000000b009b0723e */ /* 0x000fc400000000ff */
[----:B------:R-:W-:Y:S02]  /*fb20*/  CS2R R96, SRZ ;  /* 0x0000000000607805 */ /* 0x000fe4000001ff00 */
[----:B------:R-:W-:Y:S02]  /*fb30*/  F2FP.F16.F32.PACK_AB R180, R31, R180 ;  /* 0x000000b41fb4723e */ /* 0x000fe400000000ff */
[----:B------:R-:W2:Y:S01]  /*fb40*/  MUFU.EX2 R58, R58 ;  /* 0x0000003a003a7308 */ /* 0x000ea20000000800 */
[----:B0-----:R-:W-:-:S07]  /*fb50*/  FADD.FTZ R5, R11, R46 ;  /* 0x0000002e0b057221 */ /* 0x001fce0000010000 */
[----:B------:R-:W0:Y:S01]  /*fb60*/  MUFU.EX2 R13, R13 ;  /* 0x0000000d000d7308 */ /* 0x000e220000000800 */
[C---:B-1----:R-:W-:Y:S01]  /*fb70*/  FADD.FTZ R5, R56.reuse, R5 ;  /* 0x0000000538057221 */ /* 0x042fe20000010000 */
[----:B------:R-:W-:-:S06]  /*fb80*/  F2FP.F16.F32.PACK_AB R178, R56, R11 ;  /* 0x0000000b38b2723e */ /* 0x000fcc00000000ff */
[----:B------:R-:W1:Y:S01]  /*fb90*/  MUFU.EX2 R15, R15 ;  /* 0x0000000f000f7308 */ /* 0x000e620000000800 */
[----:B--2---:R-:W-:Y:S01]  /*fba0*/  FADD.FTZ R46, R58, R5 ;  /* 0x000000053a2e7221 */ /* 0x004fe20000010000 */
[----:B------:R-:W-:Y:S01]  /*fbb0*/  FADD.FTZ R5, R173, R0 ;  /* 0x00000000ad057221 */ /* 0x000fe20000010000 */
[----:B------:R-:W-:-:S03]  /*fbc0*/  F2FP.F16.F32.PACK_AB R173, R20, R173 ;  /* 0x000000ad14ad723e */ /* 0x000fc600000000ff */
[----:B------:R-:W-:Y:S02]  /*fbd0*/  FADD.FTZ R0, R20, R5 ;  /* 0x0000000514007221 */ /* 0x000fe40000010000 */
[----:B------:R-:W2:Y:S01]  /*fbe0*/  MUFU.EX2 R174, R59 ;  /* 0x0000003b00ae7308 */ /* 0x000ea20000000800 */
[C---:B0-----:R-:W-:Y:S01]  /*fbf0*/  FADD.FTZ R46, R13.reuse, R46 ;  /* 0x0000002e0d2e7221 */ /* 0x041fe20000010000 */
[----:B------:R-:W-:-:S06]  /*fc00*/  F2FP.F16.F32.PACK_AB R172, R13, R58 ;  /* 0x0000003a0dac723e */ /* 0x000fcc00000000ff */
[----:B------:R-:W0:Y:S01]  /*fc10*/  MUFU.EX2 R60, R60 ;  /* 0x0000003c003c7308 */ /* 0x000e220000000800 */
[----:B-1----:R-:W-:Y:S01]  /*fc20*/  FADD.FTZ R5, R15, R46 ;  /* 0x0000002e0f057221 */ /* 0x002fe20000010000 */
[----:B------:R-:W-:-:S06]  /*fc30*/  SHF.R.S32.HI R46, RZ, 0x1f, R41 ;  /* 0x0000001fff2e7819 */ /* 0x000fcc0000011429 */
[----:B------:R-:W1:Y:S01]  /*fc40*/  MUFU.EX2 R7, R64 ;  /* 0x0000004000077308 */ /* 0x000e620000000800 */
[----:B--2---:R-:W-:Y:S01]  /*fc50*/  FADD.FTZ R39, R174, R5 ;  /* 0x00000005ae277221 */ /* 0x004fe20000010000 */
[----:B------:R-:W-:Y:S02]  /*fc60*/  LEA.HI R5, R46, R41, RZ, 0x7 ;  /* 0x000000292e057211 */ /* 0x000fe400078f38ff */
[----:B------:R-:W-:Y:S02]  /*fc70*/  F2FP.F16.F32.PACK_AB R174, R174, R15 ;  /* 0x0000000faeae723e */ /* 0x000fe400000000ff */
[----:B------:R-:W-:Y:S02]  /*fc80*/  SHF.R.S32.HI R5, RZ, 0x7, R5 ;  /* 0x00000007ff057819 */ /* 0x000fe40000011405 */
[----:B------:R-:W2:Y:S01]  /*fc90*/  MUFU.EX2 R28, R28 ;  /* 0x0000001c001c7308 */ /* 0x000ea20000000800 */
[----:B0-----:R-:W-:Y:S01]  /*fca0*/  FADD.FTZ R46, R60, R39 ;  /* 0x000000273c2e7221 */ /* 0x001fe20000010000 */
[----:B------:R-:W-:-:S04]  /*fcb0*/  VIMNMX R5, RZ, R5, !PT ;  /* 0x00000005ff057248 */ /* 0x000fc80007fe0100 */
[----:B------:R-:W-:Y:S02]  /*fcc0*/  ISETP.GE.AND P2, PT, R12, R5, PT ;  /* 0x000000050c00720c */ /* 0x000fe40003f46270 */
[----:B------:R-:W0:Y:S01]  /*fcd0*/  MUFU.EX2 R65, R65 ;  /* 0x0000004100417308 */ /* 0x000e220000000800 */
[C---:B-1----:R-:W-:Y:S01]  /*fce0*/  FADD.FTZ R46, R7.reuse, R46 ;  /* 0x0000002e072e7221 */ /* 0x042fe20000010000 */
[----:B------:R-:W-:-:S06]  /*fcf0*/  F2FP.F16.F32.PACK_AB R168, R7, R60 ;  /* 0x0000003c07a8723e */ /* 0x000fcc00000000ff */
[----:B------:R-:W1:Y:S08]  /*fd00*/  MUFU.EX2 R171, R171 ;  /* 0x000000ab00ab7308 */ /* 0x000e700000000800 */
[----:B------:R3:W-:Y:S08]  /*fd10*/  MUFU.EX2 R160, R27 ;  /* 0x0000001b00a07308 */ /* 0x0007f00000000800 */
[----:B------:R-:W4:Y:S01]  /*fd20*/  MUFU.EX2 R66, R66 ;  /* 0x0000004200427308 */ /* 0x000f220000000800 */
[----:B---3--:R-:W-:Y:S01]  /*fd30*/  FADD.FTZ R27, R175, R0 ;  /* 0x00000000af1b7221 */ /* 0x008fe20000010000 */
[----:B------:R-:W-:-:S03]  /*fd40*/  F2FP.F16.F32.PACK_AB R175, R24, R175 ;  /* 0x000000af18af723e */ /* 0x000fc600000000ff */
[----:B------:R-:W-:-:S03]  /*fd50*/  FADD.FTZ R0, R24, R27 ;  /* 0x0000001b18007221 */ /* 0x000fc60000010000 */
[----:B------:R-:W3:Y:S01]  /*fd60*/  MUFU.EX2 R26, R71 ;  /* 0x00000047001a7308 */ /* 0x000ee20000000800 */
[----:B------:R-:W-:Y:S01]  /*fd70*/  FADD.FTZ R27, R169, R0 ;  /* 0x00000000a91b7221 */ /* 0x000fe20000010000 */
[----:B--2---:R-:W-:-:S03]  /*fd80*/  F2FP.F16.F32.PACK_AB R169, R28, R169 ;  /* 0x000000a91ca9723e */ /* 0x004fc600000000ff */
[----:B------:R-:W-:Y:S01]  /*fd90*/  FADD.FTZ R0, R28, R27 ;  /* 0x0000001b1c007221 */ /* 0x000fe20000010000 */
[----:B0-----:R-:W-:Y:S02]  /*fda0*/  FADD.FTZ R27, R65, R46 ;  /* 0x0000002e411b7221 */ /* 0x001fe40000010000 */
[----:B------:R-:W0:Y:S01]  /*fdb0*/  MUFU.EX2 R67, R67 ;  /* 0x0000004300437308 */ /* 0x000e220000000800 */
[----:B-1----:R-:W-:Y:S01]  /*fdc0*/  FADD.FTZ R39, R171, R0 ;  /* 0x00000000ab277221 */ /* 0x002fe20000010000 */
[C---:B----4-:R-:W-:Y:S01]  /*fdd0*/  FADD.FTZ R0, R66.reuse, R27 ;  /* 0x0000001b42007221 */ /* 0x050fe20000010000 */
[----:B------:R-:W-:-:S05]  /*fde0*/  F2FP.F16.F32.PACK_AB R170, R66, R65 ;  /* 0x0000004142aa723e */ /* 0x000fca00000000ff */
[----:B------:R-:W1:Y:S01]  /*fdf0*/  MUFU.EX2 R165, R165 ;  /* 0x000000a500a57308 */ /* 0x000e620000000800 */
[C---:B---3--:R-:W-:Y:S01]  /*fe00*/  FADD.FTZ R8, R26.reuse, R39 ;  /* 0x000000271a087221 */ /* 0x048fe20000010000 */
        /* <DEDUP_REMOVED lines=22> */
[----:B--2---:R-:W-:-:S04]  /*ff70*/  FADD.FTZ R3, R25, R8 ;  /* 0x0000000819037221 */ /* 0x004fc80000010000 */
[C---:B------:R-:W-:Y:S01]  /*ff80*/  FADD.FTZ R3, R160.reuse, R3 ;  /* 0x00000003a0037221 */ /* 0x040fe20000010000 */
[----:B------:R-:W-:Y:S02]  /*ff90*/  F2FP.F16.F32.PACK_AB R160, R160, R25 ;  /* 0x00000019a0a0723e */ /* 0x000fe400000000ff */
        /* <DEDUP_REMOVED lines=48> */
[----:B-1----:R-:W-:-:S04]  /*102a0*/  FADD.FTZ R10, R62, R3 ;  /* 0x000000033e0a7221 */ /* 0x002fc80000010000 */
[C---:B--2---:R-:W-:Y:S01]  /*102b0*/  FADD.FTZ R3, R7.reuse, R10 ;  /* 0x0000000a07037221 */ /* 0x044fe20000010000 */
[----:B------:R-:W-:Y:S01]  /*102c0*/  F2FP.F16.F32.PACK_AB R154, R7, R62 ;  /* 0x0000003e079a723e */ /* 0x000fe200000000ff */
[C---:B0-----:R-:W-:Y:S01]  /*102d0*/  FADD.FTZ R0, R8.reuse, R9 ;  /* 0x0000000908007221 */ /* 0x041fe20000010000 */
[----:B------:R-:W-:Y:S01]  /*102e0*/  F2FP.F16.F32.PACK_AB R155, R8, R155 ;  /* 0x0000009b089b723e */ /* 0x000fe200000000ff */
[----:B------:R-:W-:Y:S06]  /*102f0*/  @!P2 BRA `(.L_x_9572) ;  /* 0x0000003000fca947 */ /* 0x000fec0003800000 */
[----:B------:R-:W-:Y:S01]  /*10300*/  MOV R10, R6 ;  /* 0x00000006000a7202 */ /* 0x000fe20000000f00 */
[----:B------:R-:W-:Y:S01]  /*10310*/  IMAD.MOV.U32 R11, RZ, RZ, R21 ;  /* 0x000000ffff0b7224 */ /* 0x000fe200078e0015 */
[----:B------:R-:W-:Y:S01]  /*10320*/  MOV R151, RZ ;  /* 0x000000ff00977202 */ /* 0x000fe20000000f00 */
[----:B------:R-:W-:Y:S02]  /*10330*/  IMAD.MOV.U32 R14, RZ, RZ, R188 ;  /* 0x000000ffff0e7224 */ /* 0x000fe400078e00bc */
[----:B------:R-:W-:-:S07]  /*10340*/  IMAD.MOV.U32 R13, RZ, RZ, R186 ;  /* 0x000000ffff0d7224 */ /* 0x000fce00078e00ba */
.L_x_9584:
        /* <DEDUP_REMOVED lines=8> */
.L_x_9574:
        /* <DEDUP_REMOVED lines=8> */
.L_x_9575:
[----:B------:R-:W-:Y:S04]  /*10450*/  BSSY B0, `(.L_x_9573) ;  /* 0x0000004000007945 */ /* 0x000fe80003800000 */
[----:B-1----:R-:W-:Y:S05]  /*10460*/  @P3 BRA `(.L_x_9576) ;  /* 0x0000000000083947 */ /* 0x002fea0003800000 */
[----:B------:R-:W1:Y:S02]  /*10470*/  SYNCS.PHASECHK.TRANS64.TRYWAIT P3, [R7+URZ+0x28830], R6 ;  /* 0x02883006070075a7 */ /* 0x000e64000806017f */
[----:B-1----:R-:W-:Y:S05]  /*10480*/  @!P3 BRA `(.L_x_9577) ;  /* 0x000001180000b947 */ /* 0x002fea0003800000 */
.L_x_9576:
[----:B------:R-:W-:Y:S05]  /*10490*/  BSYNC B0 ;  /* 0x0000000000007941 */ /* 0x000fea0003800000 */
.L_x_9573:
[----:B------:R-:W2:Y:S01]  /*104a0*/  S2R R8, SR_TID.X ;  /* 0x0000000000087919 */ /* 0x000ea20000002100 */
[----:B01----:R-:W-:Y:S01]  /*104b0*/  IMAD.MOV.U32 R7, RZ, RZ, 0x40000040 ;  /* 0x40000040ff077424 */ /* 0x003fe200078e00ff */
[----:B------:R-:W-:Y:S05]  /*104c0*/  WARPSYNC.ALL ;  /* 0x0000000000007948 */ /* 0x000fea0003800000 */
[----:B------:R-:W-:Y:S01]  /*104d0*/  R2UR UR35, R7 ;  /* 0x00000000072372ca */ /* 0x000fe200000e0000 */
[----:B------:R-:W-:Y:S01]  /*104e0*/  VIADD R186, R13, 0x1 ;  /* 0x000000010dba7836 */ /* 0x000fe20000000000 */
[----:B------:R-:W-:-:S04]  /*104f0*/  MOV R9, 0x40000040 ;  /* 0x4000004000097802 */ /* 0x000fc80000000f00 */
[C---:B------:R-:W-:Y:S02]  /*10500*/  ISETP.NE.AND P3, PT, R186.reuse, 0x2, PT ;  /* 0x00000002ba00780c */ /* 0x040fe40003f65270 */
[----:B------:R-:W-:Y:S01]  /*10510*/  R2UR UR7, R9 ;  /* 0x00000000090772ca */ /* 0x000fe200000e0000 */
[----:B------:R-:W-:Y:S01]  /*10520*/  IMAD.MOV.U32 R9, RZ, RZ, 0x40000040 ;  /* 0x40000040ff097424 */ /* 0x000fe200078e00ff */
[----:B------:R-:W-:-:S04]  /*10530*/  SEL R186, R186, RZ, P3 ;  /* 0x000000ffbaba7207 */ /* 0x000fc80001800000 */
[----:B------:R-:W-:Y:S02]  /*10540*/  LEA R6, R186, R4, 0xb ;  /* 0x00000004ba067211 */ /* 0x000fe400078e58ff */
[----:B------:R-:W-:Y:S02]  /*10550*/  R2UR UR11, R9 ;  /* 0x00000000090b72ca */ /* 0x000fe400000e0000 */
[----:B------:R-:W-:Y:S02]  /*10560*/  R2UR UR34, R6 ;  /* 0x00000000062272ca */ /* 0x000fe400000e0000 */
[----:B------:R-:W-:-:S04]  /*10570*/  MOV R9, 0x40000040 ;  /* 0x4000004000097802 */ /* 0x000fc80000000f00 */
[----:B------:R-:W-:Y:S01]  /*10580*/  R2UR UR15, R9 ;  /* 0x00000000090f72ca */ /* 0x000fe200000e0000 */
[----:B------:R-:W-:Y:S01]  /*10590*/  IMAD.MOV.U32 R9, RZ, RZ, 0x40000040 ;  /* 0x40000040ff097424 */ /* 0x000fe200078e00ff */
[----:B--2---:R-:W-:-:S04]  /*105a0*/  SHF.R.U32.HI R8, RZ, 0x7, R8 ;  /* 0x00000007ff087819 */ /* 0x004fc80000011608 */
[----:B------:R-:W-:Y:S01]  /*105b0*/  R2UR UR19, R9 ;  /* 0x00000000091372ca */ /* 0x000fe200000e0000 */
[----:B------:R-:W-:Y:S02]  /*105c0*/  VIADD R7, R8, 0x8 ;  /* 0x0000000808077836 */ /* 0x000fe40000000000 */
[----:B------:R-:W-:Y:S02]  /*105d0*/  VIADD R8, R6, 0x2 ;  /* 0x0000000206087836 */ /* 0x000fe40000000000 */
[----:B------:R-:W-:Y:S01]  /*105e0*/  IMAD.MOV.U32 R9, RZ, RZ, 0x40000040 ;  /* 0x40000040ff097424 */ /* 0x000fe200078e00ff */
[----:B------:R0:W-:Y:S02]  /*105f0*/  BAR.SYNC.DEFER_BLOCKING R7, 0x100 ;  /* 0x000400070000751d */ /* 0x0001e40000010000 */
[----:B------:R-:W-:Y:S01]  /*10600*/  R2UR UR6, R8 ;  /* 0x00000000080672ca */ /* 0x000fe200000e0000 */
[----:B------:R-:W-:Y:S01]  /*10610*/  VIADD R8, R6, 0x4 ;  /* 0x0000000406087836 */ /* 0x000fe20000000000 */
[----:B------:R-:W-:-:S02]  /*10620*/  R2UR UR23, R9 ;  /* 0x00000000091772ca */ /* 0x000fc400000e0000 */
        /* <DEDUP_REMOVED lines=42> */
.L_x_9579:
[----:B------:R-:W-:Y:S02]  /*108d0*/  SHF.L.U32 R6, R14, 0x1f, RZ ;  /* 0x0000001f0e067819 */ /* 0x000fe400000006ff */
[----:B------:R-:W-:-:S04]  /*108e0*/  LEA R7, R13, R18, 0x3 ;  /* 0x000000120d077211 */ /* 0x000fc800078e18ff */
[----:B------:R0:W1:Y:S01]  /*108f0*/  SYNCS.PHASECHK.TRANS64.TRYWAIT P2, [R7+URZ+0x28850], R6 ;  /* 0x02885006070075a7 */ /* 0x000062000804017f */
[----:B------:R-:W-:Y:S05]  /*10900*/  @!P0 BRA `(.L_x_9580) ;  /* 0x0000000000048947 */ /* 0x000fea0003800000 */
[----:B------:R-:W-:Y:S01]  /*10910*/  BPT.TRAP 0x1 ;  /* 0x000000040000795c */ /* 0x000fe20000300000 */
.L_x_9580:
[----:B-1----:R-:W-:Y:S05]  /*10920*/  @P2 BRA `(.L_x_9578) ;  /* 0x0000000000082947 */ /* 0x002fea0003800000 */
[----:B------:R-:W1:Y:S02]  /*10930*/  SYNCS.PHASECHK.TRANS64.TRYWAIT P2, [R7+URZ+0x28850], R6 ;  /* 0x02885006070075a7 */ /* 0x000e64000804017f */
[----:B-1----:R-:W-:Y:S05]  /*10940*/  @!P2 BRA `(.L_x_9581) ;  /* 0x0000011000e4a947 */ /* 0x002fea0003800000 */
.L_x_9578:
[----:B01----:R-:W-:Y:S01]  /*10950*/  VIADD R6, R18, 0x400 ;  /* 0x0000040012067836 */ /* 0x003fe20000000000 */
[----:B------:R-:W-:Y:S01]  /*10960*/  MOV R7, 0x40000040 ;  /* 0x4000004000077802 */ /* 0x000fe20000000f00 */
[----:B------:R-:W-:Y:S05]  /*10970*/  WARPSYNC.ALL ;  /* 0x0000000000007948 */ /* 0x000fea0003800000 */
[----:B------:R-:W-:Y:S01]  /*10980*/  SHF.R.U32.HI R6, RZ, 0x4, R6 ;  /* 0x00000004ff067819 */ /* 0x000fe20000011606 */
[----:B------:R-:W-:Y:S01]  /*10990*/  WARPGROUP.ARRIVE ;  /* 0x00000000000079c5 */ /* 0x000fe20000000000 */
[----:B------:R-:W-:Y:S01]  /*109a0*/  R2UR UR7, R7 ;  /* 0x00000000070772ca */ /* 0x000fe200000e0000 */
[----:B------:R-:W-:Y:S01]  /*109b0*/  IMAD.MOV.U32 R9, RZ, RZ, 0x40000040 ;  /* 0x40000040ff097424 */ /* 0x000fe200078e00ff */
[----:B------:R-:W-:Y:S01]  /*109c0*/  LOP3.LUT R6, R6, 0x3fff, RZ, 0xc0, !PT ;  /* 0x00003fff06067812 */ /* 0x000fe200078ec0ff */
[----:B------:R-:W-:-:S02]  /*109d0*/  IMAD.MOV.U32 R7, RZ, RZ, 0x40000040 ;  /* 0x40000040ff077424 */ /* 0x000fc400078e00ff */
[----:B------:R-:W0:Y:S01]  /*109e0*/  S2R R14, SR_TID.X ;  /* 0x00000000000e7919 */ /* 0x000e220000002100 */
[----:B------:R-:W-:-:S05]  /*109f0*/  LOP3.LUT R6, R6, 0x4000000, RZ, 0xfc, !PT ;  /* 0x0400000006067812 */ /* 0x000fca00078efcff */
[----:B------:R-:W-:-:S04]  /*10a00*/  IMAD R6, R13, 0x800, R6 ;  /* 0x000008000d067824 */ /* 0x000fc800078e0206 */
[C---:B------:R-:W-:Y:S01]  /*10a10*/  VIADD R8, R6.reuse, 0x80 ;  /* 0x0000008006087836 */ /* 0x040fe20000000000 */
[----:B------:R-:W-:-:S13]  /*10a20*/  R2UR UR6, R6 ;  /* 0x00000000060672ca */ /* 0x000fda00000e0000 */
[----:B------:R-:W-:Y:S01]  /*10a30*/  HGMMA.64x128x16.F32 R88, R180, gdesc[UR4].tnspB, R88, gsb0 ;  /* 0x41e00004b4587df0 */ /* 0x000fe20008000858 */
[----:B------:R-:W-:Y:S02]  /*10a40*/  R2UR UR6, R8 ;  /* 0x00000000080672ca */ /* 0x000fe400000e0000 */
[----:B------:R-:W-:Y:S01]  /*10a50*/  R2UR UR7, R9 ;  /* 0x00000000090772ca */ /* 0x000fe200000e0000 */
[----:B------:R-:W-:Y:S01]  /*10a60*/  IMAD.MOV.U32 R9, RZ, RZ, 0x40000040 ;  /* 0x40000040ff097424 */ /* 0x000fe200078e00ff */
[----:B------:R-:W-:Y:S02]  /*10a70*/  IADD3 R8, R6, 0x100, RZ ;  /* 0x0000010006087810 */ /* 0x000fe40007ffe0ff */
[----:B0-----:R-:W-:Y:S01]  /*10a80*/  SHF.R.U32.HI R14, RZ, 0x7, R14 ;  /* 0x00000007ff0e7819 */ /* 0x001fe2000001160e */
[----:B------:R-:W-:Y:S02]  /*10a90*/  WARPGROUP.DEPBAR.LE gsb0, 0x0 ;  /* 0x00008000000079c5 */ /* 0x000fe40000010000 */
[----:B------:R-:W-:-:S06]  /*10aa0*/  WARPGROUP.ARRIVE ;  /* 0x00000000000079c5 */ /* 0x000fcc0000000000 */
        /* <DEDUP_REMOVED lines=45> */
.L_x_9582:
[----:B------:R-:W1:Y:S01]  /*10d80*/  @P1 LDC R21, c[0x0][0x44c] ;  /* 0x00011300ff151b82 */ /* 0x000e620000000800 */
[----:B------:R-:W-:Y:S01]  /*10d90*/  FMUL.FTZ R14, R34, UR47 ;  /* 0x0000002f220e7c20 */ /* 0x000fe20008410000 */
[----:B------:R-:W-:Y:S01]  /*10da0*/  IADD3 R156, R204, R191, RZ ;  /* 0x000000bfcc9c7210 */ /* 0x000fe20007ffe0ff */
[----:B------:R-:W-:Y:S01]  /*10db0*/  FMUL.FTZ R153, R33, UR47 ;  /* 0x0000002f21997c20 */ /* 0x000fe20008410000 */
[----:B------:R-:W-:Y:S02]  /*10dc0*/  IMAD.MOV.U32 R33, RZ, RZ, -0x80 ;  /* 0xffffff80ff217424 */ /* 0x000fe400078e00ff */
[----:B------:R-:W-:Y:S01]  /*10dd0*/  FMUL.FTZ R159, R24, UR47 ;  /* 0x0000002f189f7c20 */ /* 0x000fe20008410000 */
[----:B------:R-:W-:Y:S01]  /*10de0*/  FMUL.FTZ R161, R25, UR47 ;  /* 0x0000002f19a17c20 */ /* 0x000fe20008410000 */
[----:B------:R-:W-:Y:S01]  /*10df0*/  FMUL.FTZ R163, R28, UR47 ;  /* 0x0000002f1ca37c20 */ /* 0x000fe20008410000 */
[----:B------:R-:W2:Y:S01]  /*10e00*/  @P1 LDC R34, c[0x0][0x450] ;  /* 0x00011400ff221b82 */ /* 0x000ea20000000800 */
        /* <DEDUP_REMOVED lines=11> */
[----:B0-----:R-:W-:Y:S01]  /*10ec0*/  FMUL.FTZ R6, R26, UR47 ;  /* 0x0000002f1a067c20 */ /* 0x001fe20008410000 */
[----:B------:R-:W-:Y:S01]  /*10ed0*/  FMUL.FTZ R37, R44, UR47 ;  /* 0x0000002f2c257c20 */ /* 0x000fe20008410000 */
[----:B------:R-:W-:Y:S01]  /*10ee0*/  FMUL.FTZ R26, R43, UR47 ;  /* 0x0000002f2b1a7c20 */ /* 0x000fe20008410000 */
[----:B------:R-:W-:Y:S01]  /*10ef0*/  FMUL.FTZ R43, R52, UR47 ;  /* 0x0000002f342b7c20 */ /* 0x000fe20008410000 */
[----:B-1----:R-:W-:-:S04]  /*10f00*/  @P1 IMAD.HI.U32 R21, R156, R21, RZ ;  /* 0x000000159c151227 */ /* 0x002fc800078e00ff */
[----:B------:R-:W-:Y:S01]  /*10f10*/  FMUL.FTZ R24, R39, UR47 ;  /* 0x0000002f27187c20 */ /* 0x000fe20008410000 */
[----:B------:R-:W-:Y:S01]  /*10f20*/  FMUL.FTZ R39, R45, UR47 ;  /* 0x0000002f2d277c20 */ /* 0x000fe20008410000 */
[----:B------:R-:W0:Y:S01]  /*10f30*/  MUFU.TANH R163, R163 ;  /* 0x000000a300a37308 */ /* 0x000e220000002400 */
[----:B------:R-:W-:Y:S01]  /*10f40*/  FMUL.FTZ R8, R30, UR47 ;  /* 0x0000002f1e087c20 */ /* 0x000fe20008410000 */
[----:B------:R-:W-:Y:S01]  /*10f50*/  FMUL.FTZ R30, R51, UR47 ;  /* 0x0000002f331e7c20 */ /* 0x000fe20008410000 */
[----:B------:R-:W-:Y:S01]  /*10f60*/  FMUL.FTZ R40, R48, UR47 ;  /* 0x0000002f30287c20 */ /* 0x000fe20008410000 */
[----:B------:R-:W-:Y:S01]  /*10f70*/  FMUL.FTZ R25, R42, UR47 ;  /* 0x0000002f2a197c20 */ /* 0x000fe20008410000 */
[----:B--2---:R-:W-:Y:S01]  /*10f80*/  @P1 SHF.R.U32.HI R156, RZ, R34, R21 ;  /* 0x00000022ff9c1219 */ /* 0x004fe20000011615 */
[----:B------:R-:W-:Y:S02]  /*10f90*/  IMAD R34, R12, R33, 0x1 ;  /* 0x000000010c227424 */ /* 0x000fe400078e0221 */
[----:B------:R-:W-:Y:S01]  /*10fa0*/  FMUL.FTZ R42, R49, UR47 ;  /* 0x0000002f312a7c20 */ /* 0x000fe20008410000 */
[----:B------:R-:W1:Y:S01]  /*10fb0*/  MUFU.TANH R157, R157 ;  /* 0x0000009d009d7308 */ /* 0x000e620000002400 */
[----:B------:R-:W-:Y:S01]  /*10fc0*/  FMUL.FTZ R44, R53, UR47 ;  /* 0x0000002f352c7c20 */ /* 0x000fe20008410000 */
[----:B------:R-:W2:Y:S01]  /*10fd0*/  SHFL.IDX PT, R21, R156, RZ, 0x1c1f ;  /* 0x001c1fff9c157589 */ /* 0x000ea200000e0000 */
[----:B------:R-:W-:-:S02]  /*10fe0*/  IMAD R34, R203, -0x2, R34 ;  /* 0xfffffffecb227824 */ /* 0x000fc400078e0222 */
[----:B------:R-:W-:Y:S01]  /*10ff0*/  FMUL.FTZ R9, R31, UR47 ;  /* 0x0000002f1f097c20 */ /* 0x000fe20008410000 */
[----:B------:R-:W-:Y:S01]  /*11000*/  FMUL.FTZ R31, R54, UR47 ;  /* 0x0000002f361f7c20 */ /* 0x000fe20008410000 */
[----:B------:R-:W-:Y:S01]  /*11010*/  FMUL.FTZ R45, R56, UR47 ;  /* 0x0000002f382d7c20 */ /* 0x000fe20008410000 */
[----:B------:R-:W-:Y:S01]  /*11020*/  FMUL.FTZ R7, R27, UR47 ;  /* 0x0000002f1b077c20 */ /* 0x000fe20008410000 */
[----:B------:R-:W-:Y:S01]  /*11030*/  IADD3 R154, -R192, R34, R193 ;  /* 0x00000022c09a7210 */ /* 0x000fe20007ffe1c1 */
        /* <DEDUP_REMOVED lines=17> */
[----:B--2---:R-:W-:-:S02]  /*11150*/  IMAD.IADD R21, R154, 0x1, R21 ;  /* 0x000000019a157824 */ /* 0x004fc400078e0215 */
[----:B------:R-:W-:Y:S01]  /*11160*/  FMUL.FTZ R85, R85, UR47 ;  /* 0x0000002f55557c20 */ /* 0x000fe20008410000 */
[----:B------:R-:W-:Y:S01]  /*11170*/  FMUL.FTZ R33, R58, UR47 ;  /* 0x0000002f3a217c20 */ /* 0x000fe20008410000 */
[----:B------:R-:W-:Y:S01]  /*11180*/  FMUL.FTZ R34, R59, UR47 ;  /* 0x0000002f3b227c20 */ /* 0x000fe20008410000 */
[----:B------:R-:W-:Y:S01]  /*11190*/  FMUL.FTZ R61, R63, UR47 ;  /* 0x0000002f3f3d7c20 */ /* 0x000fe20008410000 */
[----:B------:R-:W-:Y:S01]  /*111a0*/  ISETP.GT.AND P2, PT, R21, RZ, PT ;  /* 0x000000ff1500720c */ /* 0x000fe20003f44270 */
[----:B------:R-:W-:Y:S01]  /*111b0*/  FMUL.FTZ R63, R67, UR47 ;  /* 0x0000002f433f7c20 */ /* 0x000fe20008410000 */
[----:B------:R-:W-:Y:S01]  /*111c0*/  ISETP.GT.AND P3, PT, R21, 0x1, PT ;  /* 0x000000011500780c */ /* 0x000fe20003f64270 */
[----:B------:R-:W2:Y:S01]  /*111d0*/  MUFU.TANH R35, R35 ;  /* 0x0000002300237308 */ /* 0x000ea20000002400 */
[----:B---3--:R-:W-:Y:S01]  /*111e0*/  FSEL R159, R159, -INF , P2 ;  /* 0xff8000009f9f7808 */ /* 0x008fe20001000000 */
[----:B------:R-:W-:Y:S01]  /*111f0*/  FMUL.FTZ R67, R75, UR47 ;  /* 0x0000002f4b437c20 */ /* 0x000fe20008410000 */
[----:B------:R-:W-:Y:S01]  /*11200*/  ISETP.GT.AND P2, PT, R21, 0x8, PT ;  /* 0x000000081500780c */ /* 0x000fe20003f44270 */
[----:B------:R-:W-:Y:S01]  /*11210*/  FMUL.FTZ R60, R62, UR47 ;  /* 0x0000002f3e3c7c20 */ /* 0x000fe20008410000 */
[----:B----4-:R-:W-:Y:S01]  /*11220*/  FSEL R161, R161, -INF , P3 ;  /* 0xff800000a1a17808 */ /* 0x010fe20001800000 */
[----:B------:R-:W3:Y:S01]  /*11230*/  SHFL.IDX PT, R75, R156, 0x1, 0x1c1f ;  /* 0x003c1f009c4b7f89 */ /* 0x000ee200000e0000 */
[----:B------:R-:W-:Y:S01]  /*11240*/  FMNMX.FTZ R50, R159, R11, !PT ;  /* 0x0000000b9f327209 */ /* 0x000fe20007810000 */
[----:B------:R-:W4:Y:S01]  /*11250*/  MUFU.TANH R38, R38 ;  /* 0x0000002600267308 */ /* 0x000f220000002400 */
[----:B------:R-:W-:Y:S01]  /*11260*/  ISETP.GT.AND P3, PT, R21, 0x9, PT ;  /* 0x000000091500780c */ /* 0x000fe20003f64270 */
[----:B------:R-:W-:Y:S01]  /*11270*/  UMOV UR48, UR45 ;  /* 0x0000002d00307c82 */ /* 0x000fe20008000000 */
[----:B0-----:R-:W-:-:S02]  /*11280*/  FSEL R163, R163, -INF , P2 ;  /* 0xff800000a3a37808 */ /* 0x001fc40001000000 */
[----:B------:R-:W-:Y:S02]  /*11290*/  FMNMX.FTZ R50, R161, R50, !PT ;  /* 0x00000032a1327209 */ /* 0x000fe40007810000 */
[----:B------:R-:W-:Y:S01]  /*112a0*/  ISETP.GT.AND P2, PT, R21, 0x10, PT ;  /* 0x000000101500780c */ /* 0x000fe20003f44270 */
[----:B------:R-:W0:Y:S01]  /*112b0*/  MUFU.TANH R36, R36 ;  /* 0x0000002400247308 */ /* 0x000e220000002400 */
[----:B-1----:R-:W-:Y:S02]  /*112c0*/  FSEL R157, R157, -INF , P3 ;  /* 0xff8000009d9d7808 */ /* 0x002fe40001800000 */
[----:B------:R-:W-:Y:S02]  /*112d0*/  FMNMX.FTZ R50, R163, R50, !PT ;  /* 0x00000032a3327209 */ /* 0x000fe40007810000 */
[----:B------:R-:W-:Y:S02]  /*112e0*/  ISETP.GT.AND P3, PT, R21, 0x11, PT ;  /* 0x000000111500780c */ /* 0x000fe40003f64270 */
[----:B-----5:R-:W-:Y:S01]  /*112f0*/  FSEL R155, R155, -INF , P2 ;  /* 0xff8000009b9b7808 */ /* 0x020fe20001000000 */
[----:B------:R-:W1:Y:S01]  /*11300*/  MUFU.TANH R37, R37 ;  /* 0x0000002500257308 */ /* 0x000e620000002400 */
[----:B------:R-:W-:-:S02]  /*11310*/  FMNMX.FTZ R50, R157, R50, !PT ;  /* 0x000000329d327209 */ /* 0x000fc40007810000 */
[----:B------:R-:W-:Y:S02]  /*11320*/  ISETP.GT.AND P2, PT, R21, 0x18, PT ;  /* 0x000000181500780c */ /* 0x000fe40003f44270 */
[----:B------:R-:W-:Y:S02]  /*11330*/  FSEL R153, R153, -INF , P3 ;  /* 0xff80000099997808 */ /* 0x000fe40001800000 */
[----:B------:R-:W-:Y:S01]  /*11340*/  FMNMX.FTZ R52, R155, R50, !PT ;  /* 0x000000329b347209 */ /* 0x000fe20007810000 */
[----:B------:R-:W5:Y:S01]  /*11350*/  MUFU.TANH R39, R39 ;  /* 0x0000002700277308 */ /* 0x000f620000002400 */
        /* <DEDUP_REMOVED lines=8> */
[----:B--2---:R-:W-:-:S02]  /*113e0*/  FSEL R41, R35, -INF , P3 ;  /* 0xff80000023297808 */ /* 0x004fc40001800000 */
[----:B------:R-:W-:Y:S01]  /*113f0*/  FMNMX.FTZ R52, R152, R51, !PT ;  /* 0x0000003398347209 */ /* 0x000fe20007810000 */
[----:B------:R-:W-:Y:S01]  /*11400*/  FMUL.FTZ R51, R68, UR47 ;  /* 0x0000002f44337c20 */ /* 0x000fe20008410000 */
[----:B------:R-:W-:Y:S02]  /*11410*/  ISETP.GT.AND P3, PT, R21, 0x21, PT ;  /* 0x000000211500780c */ /* 0x000fe40003f64270 */
[----:B----4-:R-:W-:Y:S01]  /*11420*/  FSEL R38, R38, -INF , P2 ;  /* 0xff80000026267808 */ /* 0x010fe20001000000 */
[----:B------:R-:W2:Y:S01]  /*11430*/  MUFU.TANH R42, R42 ;  /* 0x0000002a002a7308 */ /* 0x000ea20000002400 */
[----:B------:R-:W-:Y:S01]  /*11440*/  FMNMX.FTZ R53, R41, R52, !PT ;  /* 0x0000003429357209 */ /* 0x000fe20007810000 */
[----:B------:R-:W-:Y:S01]  /*11450*/  FMUL.FTZ R52, R69, UR47 ;  /* 0x0000002f45347c20 */ /* 0x000fe20008410000 */
[----:B------:R-:W-:Y:S01]  /*11460*/  ISETP.GT.AND P2, PT, R21, 0x28, PT ;  /* 0x000000281500780c */ /* 0x000fe20003f44270 */
[----:B------:R-:W-:Y:S01]  /*11470*/  FMUL.FTZ R69, R79, UR47 ;  /* 0x0000002f4f457c20 */ /* 0x000fe20008410000 */
[----:B0-----:R-:W-:-:S02]  /*11480*/  FSEL R35, R36, -INF , P3 ;  /* 0xff80000024237808 */ /* 0x001fc40001800000 */
[----:B------:R-:W-:Y:S01]  /*11490*/  FMNMX.FTZ R54, R38, R53, !PT ;  /* 0x0000003526367209 */ /* 0x000fe20007810000 */
[----:B------:R-:W0:Y:S01]  /*114a0*/  MUFU.TANH R43, R43 ;  /* 0x0000002b002b7308 */ /* 0x000e220000002400 */
[----:B------:R-:W-:Y:S02]  /*114b0*/  ISETP.GT.AND P3, PT, R21, 0x29, PT ;  /* 0x000000291500780c */ /* 0x000fe40003f64270 */
[----:B-1----:R-:W-:Y:S02]  /*114c0*/  FSEL R36, R37, -INF , P2 ;  /* 0xff80000025247808 */ /* 0x002fe40001000000 */
[----:B------:R-:W-:Y:S02]  /*114d0*/  FMNMX.FTZ R53, R35, R54, !PT ;  /* 0x0000003623357209 */ /* 0x000fe40007810000 */
[----:B------:R-:W-:Y:S01]  /*114e0*/  ISETP.GT.AND P2, PT, R21, 0x30, PT ;  /* 0x000000301500780c */ /* 0x000fe20003f44270 */
[----:B------:R-:W1:Y:S01]  /*114f0*/  MUFU.TANH R44, R44 ;  /* 0x0000002c002c7308 */ /* 0x000e620000002400 */
[----:B-----5:R-:W-:-:S02]  /*11500*/  FSEL R37, R39, -INF , P3 ;  /* 0xff80000027257808 */ /* 0x020fc40001800000 */
[----:B------:R-:W-:Y:S02]  /*11510*/  FMNMX.FTZ R54, R36, R53, !PT ;  /* 0x0000003524367209 */ /* 0x000fe40007810000 */
[----:B------:R-:W-:Y:S02]  /*11520*/  ISETP.GT.AND P3, PT, R21, 0x31, PT ;  /* 0x000000311500780c */ /* 0x000fe40003f64270 */
[----:B---3--:R-:W-:Y:S01]  /*11530*/  FSEL R39, R40, -INF , P2 ;  /* 0xff80000028277808 */ /* 0x008fe20001000000 */
[----:B------:R-:W3:Y:S01]  /*11540*/  MUFU.TANH R45, R45 ;  /* 0x0000002d002d7308 */ /* 0x000ee20000002400 */
[----:B------:R-:W-:Y:S02]  /*11550*/  FMNMX.FTZ R54, R37, R54, !PT ;  /* 0x0000003625367209 */ /* 0x000fe40007810000 */
[----:B------:R-:W-:Y:S02]  /*11560*/  ISETP.GT.AND P2, PT, R21, 0x38, PT ;  /* 0x000000381500780c */ /* 0x000fe40003f44270 */
[----:B--2---:R-:W-:-:S02]  /*11570*/  FSEL R40, R42, -INF , P3 ;  /* 0xff8000002a287808 */ /* 0x004fc40001800000 */
[----:B------:R-:W-:Y:S01]  /*11580*/  FMNMX.FTZ R53, R39, R54, !PT ;  /* 0x0000003627357209 */ /* 0x000fe20007810000 */
[----:B------:R-:W2:Y:S01]  /*11590*/  MUFU.TANH R46, R46 ;  /* 0x0000002e002e7308 */ /* 0x000ea20000002400 */
[----:B------:R-:W-:Y:S02]  /*115a0*/  ISETP.GT.AND P3, PT, R21, 0x39, PT ;  /* 0x000000391500780c */ /* 0x000fe40003f64270 */
[----:B0-----:R-:W-:Y:S02]  /*115b0*/  FSEL R42, R43, -INF , P2 ;  /* 0xff8000002b2a7808 */ /* 0x001fe40001000000 */
[----:B------:R-:W-:Y:S02]  /*115c0*/  FMNMX.FTZ R53, R40, R53, !PT ;  /* 0x0000003528357209 */ /* 0x000fe40007810000 */
[----:B------:R-:W-:Y:S01]  /*115d0*/  ISETP.GT.AND P2, PT, R21, 0x40, PT ;  /* 0x000000401500780c */ /* 0x000fe20003f44270 */
[----:B------:R-:W0:Y:S01]  /*115e0*/  MUFU.TANH R47, R47 ;  /* 0x0000002f002f7308 */ /* 0x000e220000002400 */
[----:B-1----:R-:W-:-:S02]  /*115f0*/  FSEL R43, R44, -INF , P3 ;  /* 0xff8000002c2b7808 */ /* 0x002fc40001800000 */
[----:B------:R-:W-:Y:S02]  /*11600*/  FMNMX.FTZ R54, R42, R53, !PT ;  /* 0x000000352a367209 */ /* 0x000fe40007810000 */
[----:B------:R-:W-:Y:S02]  /*11610*/  ISETP.GT.AND P3, PT, R21, 0x41, PT ;  /* 0x000000411500780c */ /* 0x000fe40003f64270 */
[----:B---3--:R-:W-:Y:S01]  /*11620*/  FSEL R44, R45, -INF , P2 ;  /* 0xff8000002d2c7808 */ /* 0x008fe20001000000 */
[----:B------:R-:W1:Y:S01]  /*11630*/  MUFU.TANH R48, R48 ;  /* 0x0000003000307308 */ /* 0x000e620000002400 */
[----:B------:R-:W-:Y:S02]  /*11640*/  FMNMX.FTZ R53, R43, R54, !PT ;  /* 0x000000362b357209 */ /* 0x000fe40007810000 */
[----:B--2---:R-:W-:Y:S02]  /*11650*/  FSEL R45, R46, -INF , P3 ;  /* 0xff8000002e2d7808 */ /* 0x004fe40001800000 */
[----:B------:R-:W-:-:S02]  /*11660*/  ISETP.GT.AND P2, PT, R21, 0x48, PT ;  /* 0x000000481500780c */ /* 0x000fc40003f44270 */
        /* <DEDUP_REMOVED lines=10> */
[----:B------:R-:W-:Y:S01]  /*11710*/  FMNMX.FTZ R53, R46, R53, !PT ;  /* 0x000000352e357209 */ /* 0x000fe20007810000 */
        /* <DEDUP_REMOVED lines=10> */
[----:B------:R-:W-:-:S05]  /*117c0*/  ISETP.GT.AND P2, PT, R21, 0x60, PT ;  /* 0x000000601500780c */ /* 0x000fca0003f44270 */
[----:B------:R-:W1:Y:S01]  /*117d0*/  MUFU.TANH R73, R73 ;  /* 0x0000004900497308 */ /* 0x000e620000002400 */
[----:B--2---:R-:W-:Y:S02]  /*117e0*/  FSEL R51, R52, -INF , P3 ;  /* 0xff80000034337808 */ /* 0x004fe40001800000 */
[----:B------:R-:W-:Y:S02]  /*117f0*/  FMNMX.FTZ R52, R50, R53, !PT ;  /* 0x0000003532347209 */ /* 0x000fe40007810000 */
[----:B------:R-:W-:Y:S02]  /*11800*/  ISETP.GT.AND P3, PT, R21, 0x61, PT ;  /* 0x000000611500780c */ /* 0x000fe40003f64270 */
[----:B------:R-:W-:Y:S01]  /*11810*/  FMNMX.FTZ R54, R51, R52, !PT ;  /* 0x0000003433367209 */ /* 0x000fe20007810000 */
[----:B------:R-:W2:Y:S01]  /*11820*/  MUFU.TANH R76, R76 ;  /* 0x0000004c004c7308 */ /* 0x000ea20000002400 */
[----:B0-----:R-:W-:Y:S02]  /*11830*/  FSEL R53, R72, -INF , P2 ;  /* 0xff80000048357808 */ /* 0x001fe40001000000 */
[----:B------:R-:W-:-:S02]  /*11840*/  ISETP.GT.AND P2, PT, R21, 0x68, PT ;  /* 0x000000681500780c */ /* 0x000fc40003f44270 */
[----:B------:R-:W-:-:S03]  /*11850*/  FMNMX.FTZ R55, R53, R54, !PT ;  /* 0x0000003635377209 */ /* 0x000fc60007810000 */
[----:B------:R-:W0:Y:S01]  /*11860*/  MUFU.TANH R77, R77 ;  /* 0x0000004d004d7308 */ /* 0x000e220000002400 */
[----:B-1----:R-:W-:Y:S01]  /*11870*/  FSEL R52, R73, -INF , P3 ;  /* 0xff80000049347808 */ /* 0x002fe20001800000 */
[----:B------:R-:W-:Y:S01]  /*11880*/  FMUL.FTZ R73, R87, UR47 ;  /* 0x0000002f57497c20 */ /* 0x000fe20008410000 */
[----:B------:R-:W-:Y:S02]  /*11890*/  ISETP.GT.AND P3, PT, R21, 0x69, PT ;  /* 0x000000691500780c */ /* 0x000fe40003f64270 */
[----:B------:R-:W-:-:S03]  /*118a0*/  FMNMX.FTZ R57, R52, R55, !PT ;  /* 0x0000003734397209 */ /* 0x000fc60007810000 */
[----:B------:R1:W3:Y:S01]  /*118b0*/  MUFU.TANH R56, R80 ;  /* 0x0000005000387308 */ /* 0x0002e20000002400 */
[----:B--2---:R-:W-:Y:S02]  /*118c0*/  FSEL R54, R76, -INF , P2 ;  /* 0xff8000004c367808 */ /* 0x004fe40001000000 */
[----:B------:R-:W-:Y:S02]  /*118d0*/  ISETP.GT.AND P2, PT, R21, 0x70, PT ;  /* 0x000000701500780c */ /* 0x000fe40003f44270 */
[----:B------:R-:W-:-:S03]  /*118e0*/  FMNMX.FTZ R58, R54, R57, !PT ;  /* 0x00000039363a7209 */ /* 0x000fc60007810000 */
[----:B------:R-:W2:Y:S01]  /*118f0*/  MUFU.TANH R81, R81 ;  /* 0x0000005100517308 */ /* 0x000ea20000002400 */
[----:B0-----:R-:W-:Y:S02]  /*11900*/  FSEL R55, R77, -INF , P3 ;  /* 0xff8000004d377808 */ /* 0x001fe40001800000 */
[----:B------:R-:W-:Y:S02]  /*11910*/  ISETP.GT.AND P3, PT, R21, 0x71, PT ;  /* 0x000000711500780c */ /* 0x000fe40003f64270 */
[----:B------:R-:W-:Y:S02]  /*11920*/  FMNMX.FTZ R59, R55, R58, !PT ;  /* 0x0000003a373b7209 */ /* 0x000fe40007810000 */
[----:B-1----:R-:W-:Y:S01]  /*11930*/  IADD3 R80, R154, R75, RZ ;  /* 0x0000004b9a507210 */ /* 0x002fe20007ffe0ff */
[----:B------:R-:W0:Y:S01]  /*11940*/  MUFU.TANH R84, R84 ;  /* 0x0000005400547308 */ /* 0x000e220000002400 */
[----:B---3--:R-:W-:Y:S02]  /*11950*/  FSEL R56, R56, -INF , P2 ;  /* 0xff80000038387808 */ /* 0x008fe40001000000 */
[----:B------:R-:W-:-:S02]  /*11960*/  ISETP.GT.AND P2, PT, R21, 0x78, PT ;  /* 0x000000781500780c */ /* 0x000fc40003f44270 */
[----:B------:R-:W-:Y:S02]  /*11970*/  FMNMX.FTZ R62, R56, R59, !PT ;  /* 0x0000003b383e7209 */ /* 0x000fe40007810000 */
[----:B------:R-:W-:Y:S01]  /*11980*/  ISETP.GT.AND P4, PT, R80, 0x1, PT ;  /* 0x000000015000780c */ /* 0x000fe20003f84270 */
[----:B------:R-:W1:Y:S01]  /*11990*/  MUFU.TANH R85, R85 ;  /* 0x0000005500557308 */ /* 0x000e620000002400 */
[----:B--2---:R-:W-:Y:S02]  /*119a0*/  FSEL R57, R81, -INF , P3 ;  /* 0xff80000051397808 */ /* 0x004fe40001800000 */
[----:B------:R-:W-:Y:S02]  /*119b0*/  ISETP.GT.AND P3, PT, R21, 0x79, PT ;  /* 0x000000791500780c */ /* 0x000fe40003f64270 */
[----:B------:R-:W-:Y:S01]  /*119c0*/  FMNMX.FTZ R21, R57, R62, !PT ;  /* 0x0000003e39157209 */ /* 0x000fe20007810000 */
[----:B------:R-:W-:Y:S01]  /*119d0*/  FMUL.FTZ R62, R66, UR47 ;  /* 0x0000002f423e7c20 */ /* 0x000fe20008410000 */
[----:B------:R-:W-:Y:S01]  /*119e0*/  FMUL.FTZ R66, R74, UR47 ;  /* 0x0000002f4a427c20 */ /* 0x000fe20008410000 */
[----:B------:R-:W2:Y:S01]  /*119f0*/  MUFU.TANH R6, R6 ;  /* 0x0000000600067308 */ /* 0x000ea20000002400 */
[----:B0-----:R-:W-:-:S04]  /*11a00*/  FSEL R58, R84, -INF , P2 ;  /* 0xff800000543a7808 */ /* 0x001fc80001000000 */
[----:B------:R-:W-:-:S03]  /*11a10*/  FMNMX.FTZ R64, R58, R21, !PT ;  /* 0x000000153a407209 */ /* 0x000fc60007810000 */
[----:B------:R-:W0:Y:S01]  /*11a20*/  MUFU.TANH R7, R7 ;  /* 0x0000000700077308 */ /* 0x000e220000002400 */
[----:B-1----:R-:W-:Y:S02]  /*11a30*/  FSEL R59, R85, -INF , P3 ;  /* 0xff800000553b7808 */ /* 0x002fe40001800000 */
[----:B------:R-:W-:Y:S02]  /*11a40*/  ISETP.GT.AND P3, PT, R80, RZ, PT ;  /* 0x000000ff5000720c */ /* 0x000fe40003f64270 */
[----:B------:R-:W-:Y:S01]  /*11a50*/  FMNMX.FTZ R21, R59, R64, !PT ;  /* 0x000000403b157209 */ /* 0x000fe20007810000 */
[----:B------:R-:W-:Y:S01]  /*11a60*/  FMUL.FTZ R64, R70, UR47 ;  /* 0x0000002f46407c20 */ /* 0x000fe20008410000 */
[----:B------:R-:W-:Y:S01]  /*11a70*/  FMUL.FTZ R70, R82, UR47 ;  /* 0x0000002f52467c20 */ /* 0x000fe20008410000 */
[----:B------:R-:W1:Y:S01]  /*11a80*/  MUFU.TANH R8, R8 ;  /* 0x0000000800087308 */ /* 0x000e620000002400 */
[----:B--2---:R-:W-:Y:S01]  /*11a90*/  FSEL R77, R6, -INF , P3 ;  /* 0xff800000064d7808 */ /* 0x004fe20001800000 */
[----:B------:R-:W2:Y:S01]  /*11aa0*/  SHFL.BFLY PT, R68, R21, 0x2, 0x1f ;  /* 0x0c401f0015447f89 */ /* 0x000ea200000e0000 */
[----:B------:R-:W-:-:S02]  /*11ab0*/  ISETP.GT.AND P3, PT, R80, 0x8, PT ;  /* 0x000000085000780c */ /* 0x000fc40003f64270 */
[----:B------:R-:W-:-:S03]  /*11ac0*/  FMNMX.FTZ R6, R77, R10, !PT ;  /* 0x0000000a4d067209 */ /* 0x000fc60007810000 */
[----:B------:R-:W3:Y:S01]  /*11ad0*/  MUFU.TANH R9, R9 ;  /* 0x0000000900097308 */ /* 0x000ee20000002400 */
        /* <DEDUP_REMOVED lines=8> */
[----:B---3--:R-:W-:Y:S02]  /*11b60*/  FSEL R76, R9, -INF , P4 ;  /* 0xff800000094c7808 */ /* 0x008fe40002000000 */
[----:B--2---:R-:W-:Y:S01]  /*11b70*/  FMNMX.FTZ R72, R21, R68, !PT ;  /* 0x0000004415487209 */ /* 0x004fe20007810000 */
[----:B------:R-:W-:Y:S01]  /*11b80*/  FMUL.FTZ R68, R78, UR47 ;  /* 0x0000002f4e447c20 */ /* 0x000fe20008410000 */
[----:B------:R-:W-:Y:S02]  /*11b90*/  ISETP.GT.AND P4, PT, R80, 0x11, PT ;  /* 0x000000115000780c */ /* 0x000fe40003f84270 */
[----:B------:R-:W-:Y:S01]  /*11ba0*/  FMNMX.FTZ R79, R76, R79, !PT ;  /* 0x0000004f4c4f7209 */ /* 0x000fe20007810000 */
[----:B------:R-:W2:Y:S01]  /*11bb0*/  MUFU.TANH R20, R20 ;  /* 0x0000001400147308 */ /* 0x000ea20000002400 */
[----:B------:R-:W3:Y:S01]  /*11bc0*/  SHFL.BFLY PT, R21, R72, 0x1, 0x1f ;  /* 0x0c201f0048157f89 */ /* 0x000ee200000e0000 */
[----:B0-----:R-:W-:-:S02]  /*11bd0*/  FSEL R14, R14, -INF , P3 ;  /* 0xff8000000e0e7808 */ /* 0x001fc40001800000 */
[----:B------:R-:W-:Y:S02]  /*11be0*/  ISETP.GT.AND P3, PT, R80, 0x18, PT ;  /* 0x000000185000780c */ /* 0x000fe40003f64270 */
[----:B------:R-:W-:Y:S02]  /*11bf0*/  FMNMX.FTZ R79, R14, R79, !PT ;  /* 0x0000004f0e4f7209 */ /* 0x000fe40007810000 */
        /* <DEDUP_REMOVED lines=11> */
[----:B------:R-:W-:Y:S02]  /*11cb0*/  FMNMX.FTZ R6, R24, R81, !PT ;  /* 0x0000005118067209 */ /* 0x000fe40007810000 */
[----:B---3--:R-:W-:Y:S01]  /*11cc0*/  FMNMX.FTZ R21, R72, R21, !PT ;  /* 0x0000001548157209 */ /* 0x008fe20007810000 */
[----:B------:R-:W0:Y:S01]  /*11cd0*/  MUFU.TANH R27, R27 ;  /* 0x0000001b001b7308 */ /* 0x000e220000002400 */
[----:B-1----:R-:W-:Y:S01]  /*11ce0*/  FSEL R79, R25, -INF , P3 ;  /* 0xff800000194f7808 */ /* 0x002fe20001800000 */
[----:B------:R-:W-:Y:S01]  /*11cf0*/  FMUL.FTZ R72, R86, UR47 ;  /* 0x0000002f56487c20 */ /* 0x000fe20008410000 */
[----:B------:R-:W-:Y:S01]  /*11d00*/  ISETP.GT.AND P3, PT, R80, 0x28, PT ;  /* 0x000000285000780c */ /* 0x000fe20003f64270 */
[----:B------:R-:W-:Y:S01]  /*11d10*/  FMUL.FTZ R74, R21, UR48 ;  /* 0x00000030154a7c20 */ /* 0x000fe20008410000 */
        /* <DEDUP_REMOVED lines=10> */
[--C-:B------:R-:W-:Y:S01]  /*11dc0*/  FFMA.FTZ R172, R38, UR48, -R74.reuse ;  /* 0x0000003026ac7c23 */ /* 0x100fe2000801084a */
[----:B------:R-:W-:Y:S01]  /*11dd0*/  FMNMX.FTZ R27, R81, R6, !PT ;  /* 0x00000006511b7209 */ /* 0x000fe20007810000 */
[--C-:B------:R-:W-:Y:S01]  /*11de0*/  FFMA.FTZ R41, R41, UR48, -R74.reuse ;  /* 0x0000003029297c23 */ /* 0x100fe2000801084a */
[--C-:B------:R-:W-:Y:S01]  /*11df0*/  FFMA.FTZ R174, R36, UR48, -R74.reuse ;  /* 0x0000003024ae7c23 */ /* 0x100fe2000801084a */
[----:B------:R-:W0:Y:S01]  /*11e00*/  MUFU.TANH R30, R30 ;  /* 0x0000001e001e7308 */ /* 0x000e220000002400 */
[----:B-1----:R-:W-:Y:S01]  /*11e10*/  FSEL R28, R28, -INF , P4 ;  /* 0xff8000001c1c7808 */ /* 0x002fe20002000000 */
[--C-:B------:R-:W-:Y:S01]  /*11e20*/  FFMA.FTZ R37, R37, UR48, -R74.reuse ;  /* 0x0000003025257c23 */ /* 0x100fe2000801084a */
[----:B------:R-:W-:Y:S01]  /*11e30*/  ISETP.GT.AND P4, PT, R80, 0x31, PT ;  /* 0x000000315000780c */ /* 0x000fe20003f84270 */
[--C-:B------:R-:W-:Y:S01]  /*11e40*/  FFMA.FTZ R168, R39, UR48, -R74.reuse ;  /* 0x0000003027a87c23 */ /* 0x100fe2000801084a */
[----:B------:R-:W-:Y:S01]  /*11e50*/  FMNMX.FTZ R6, R28, R27, !PT ;  /* 0x0000001b1c067209 */ /* 0x000fe20007810000 */
[--C-:B------:R-:W-:Y:S01]  /*11e60*/  FFMA.FTZ R39, R40, UR48, -R74.reuse ;  /* 0x0000003028277c23 */ /* 0x100fe2000801084a */
[--C-:B------:R-:W-:Y:S01]  /*11e70*/  FFMA.FTZ R164, R44, UR48, -R74.reuse ;  /* 0x000000302ca47c23 */ /* 0x100fe2000801084a */
[----:B------:R-:W1:Y:S01]  /*11e80*/  MUFU.TANH R31, R31 ;  /* 0x0000001f001f7308 */ /* 0x000e620000002400 */
[----:B--2---:R-:W-:Y:S01]  /*11e90*/  FSEL R29, R29, -INF , P3 ;  /* 0xff8000001d1d7808 */ /* 0x004fe20001800000 */
[--C-:B------:R-:W-:Y:S01]  /*11ea0*/  FFMA.FTZ R180, R159, UR48, -R74.reuse ;  /* 0x000000309fb47c23 */ /* 0x100fe2000801084a */
[----:B------:R-:W-:Y:S01]  /*11eb0*/  ISETP.GT.AND P3, PT, R80, 0x38, PT ;  /* 0x000000385000780c */ /* 0x000fe20003f64270 */
[--C-:B------:R-:W-:Y:S01]  /*11ec0*/  FFMA.FTZ R170, R42, UR48, -R74.reuse ;  /* 0x000000302aaa7c23 */ /* 0x100fe2000801084a */
[----:B------:R-:W-:Y:S01]  /*11ed0*/  FMNMX.FTZ R27, R29, R6, !PT ;  /* 0x000000061d1b7209 */ /* 0x000fe20007810000 */
[--C-:B------:R-:W-:Y:S01]  /*11ee0*/  FFMA.FTZ R161, R161, UR48, -R74.reuse ;  /* 0x00000030a1a17c23 */ /* 0x100fe2000801084a */
[----:B------:R-:W-:Y:S01]  /*11ef0*/  FSEL R44, R21, RZ, P2 ;  /* 0x000000ff152c7208 */ /* 0x000fe20001000000 */
[----:B------:R-:W2:Y:S01]  /*11f00*/  MUFU.TANH R32, R32 ;  /* 0x0000002000207308 */ /* 0x000ea20000002400 */
[----:B0-----:R-:W-:Y:S01]  /*11f10*/  FSEL R30, R30, -INF , P4 ;  /* 0xff8000001e1e7808 */ /* 0x001fe20002000000 */
[--C-:B------:R-:W-:Y:S01]  /*11f20*/  FFMA.FTZ R182, R163, UR48, -R74.reuse ;  /* 0x00000030a3b67c23 */ /* 0x100fe2000801084a */
[----:B------:R-:W-:Y:S01]  /*11f30*/  ISETP.GT.AND P4, PT, R80, 0x39, PT ;  /* 0x000000395000780c */ /* 0x000fe20003f84270 */
[----:B------:R-:W-:Y:S01]  /*11f40*/  FADD.FTZ R44, -R44, R11 ;  /* 0x0000000b2c2c7221 */ /* 0x000fe20000010100 */
[--C-:B------:R-:W-:Y:S01]  /*11f50*/  FFMA.FTZ R157, R157, UR48, -R74.reuse ;  /* 0x000000309d9d7c23 */ /* 0x100fe2000801084a */
[--C-:B------:R-:W-:Y:S01]  /*11f60*/  FFMA.FTZ R176, R155, UR48, -R74.reuse ;  /* 0x000000309bb07c23 */ /* 0x100fe2000801084a */
[--C-:B------:R-:W-:Y:S01]  /*11f70*/  FFMA.FTZ R15, R153, UR48, -R74.reuse ;  /* 0x00000030990f7c23 */ /* 0x100fe2000801084a */
[----:B------:R-:W-:Y:S01]  /*11f80*/  MUFU.TANH R33, R33 ;  /* 0x0000002100217308 */ /* 0x000fe20000002400 */
[----:B-1----:R-:W-:Y:S01]  /*11f90*/  FSEL R38, R31, -INF , P3 ;  /* 0xff8000001f267808 */ /* 0x002fe20001800000 */
[----:B------:R-:W-:Y:S01]  /*11fa0*/  FMUL.FTZ R11, R44, UR48 ;  /* 0x000000302c0b7c20 */ /* 0x000fe20008410000 */
[----:B------:R-:W-:Y:S01]  /*11fb0*/  FMNMX.FTZ R31, R30, R27, !PT ;  /* 0x0000001b1e1f7209 */ /* 0x000fe20007810000 */
[--C-:B------:R-:W-:Y:S01]  /*11fc0*/  FFMA.FTZ R178, R152, UR48, -R74.reuse ;  /* 0x0000003098b27c23 */ /* 0x100fe2000801084a */
[----:B------:R-:W-:Y:S01]  /*11fd0*/  ISETP.GT.AND P3, PT, R80, 0x40, PT ;  /* 0x000000405000780c */ /* 0x000fe20003f64270 */
[--C-:B------:R-:W-:Y:S01]  /*11fe0*/  FFMA.FTZ R166, R47, UR48, -R74.reuse ;  /* 0x000000302fa67c23 */ /* 0x100fe2000801084a */
[----:B------:R-:W-:Y:S01]  /*11ff0*/  FMNMX.FTZ R31, R38, R31, !PT ;  /* 0x0000001f261f7209 */ /* 0x000fe20007810000 */
[----:B------:R-:W0:Y:S01]  /*12000*/  MUFU.TANH R34, R34 ;  /* 0x0000002200227308 */ /* 0x000e220000002400 */
[----:B--2---:R-:W-:Y:S01]  /*12010*/  FSEL R32, R32, -INF , P4 ;  /* 0xff80000020207808 */ /* 0x004fe20002000000 */
[--C-:B------:R-:W-:Y:S01]  /*12020*/  FFMA.FTZ R160, R48, UR48, -R74.reuse ;  /* 0x0000003030a07c23 */ /* 0x100fe2000801084a */
[----:B------:R-:W-:Y:S01]  /*12030*/  ISETP.GT.AND P4, PT, R80, 0x41, PT ;  /* 0x000000415000780c */ /* 0x000fe20003f84270 */
[--C-:B------:R-:W-:Y:S01]  /*12040*/  FFMA.FTZ R47, R49, UR48, -R74.reuse ;  /* 0x00000030312f7c23 */ /* 0x100fe2000801084a */
[----:B------:R-:W-:Y:S01]  /*12050*/  FMNMX.FTZ R6, R32, R31, !PT ;  /* 0x0000001f20067209 */ /* 0x000fe20007810000 */
[--C-:B------:R-:W-:Y:S01]  /*12060*/  FFMA.FTZ R162, R50, UR48, -R74.reuse ;  /* 0x0000003032a27c23 */ /* 0x100fe2000801084a */
[--C-:B------:R-:W-:Y:S01]  /*12070*/  FFMA.FTZ R156, R53, UR48, -R74.reuse ;  /* 0x00000030359c7c23 */ /* 0x100fe2000801084a */
[----:B------:R-:W1:Y:S01]  /*12080*/  MUFU.TANH R60, R60 ;  /* 0x0000003c003c7308 */ /* 0x000e620000002400 */
[--C-:B------:R-:W-:Y:S01]  /*12090*/  FFMA.FTZ R158, R54, UR48, -R74.reuse ;  /* 0x00000030369e7c23 */ /* 0x100fe2000801084a */
[--C-:B------:R-:W-:Y:S01]  /*120a0*/  FFMA.FTZ R152, R56, UR48, -R74.reuse ;  /* 0x0000003038987c23 */ /* 0x100fe2000801084a */
[--C-:B------:R-:W-:Y:S01]  /*120b0*/  FFMA.FTZ R57, R57, UR48, -R74.reuse ;  /* 0x0000003039397c23 */ /* 0x100fe2000801084a */
[----:B------:R-:W-:Y:S01]  /*120c0*/  FFMA.FTZ R154, R58, UR48, -R74 ;  /* 0x000000303a9a7c23 */ /* 0x000fe2000801084a */
[----:B------:R-:W-:-:S02]  /*120d0*/  IMAD.U32 R53, RZ, RZ, UR38 ;  /* 0x00000026ff357e24 */ /* 0x000fc4000f8e00ff */
[----:B------:R-:W-:Y:S01]  /*120e0*/  FFMA.FTZ R49, R59, UR48, -R74 ;  /* 0x000000303b317c23 */ /* 0x000fe2000801084a */
[----:B------:R-:W2:Y:S01]  /*120f0*/  MUFU.TANH R61, R61 ;  /* 0x0000003d003d7308 */ /* 0x000ea20000002400 */
[----:B0-----:R-:W-:Y:S02]  /*12100*/  FSEL R34, R34, -INF , P4 ;  /* 0xff80000022227808 */ /* 0x001fe40002000000 */
[----:B------:R-:W-:-:S05]  /*12110*/  ISETP.GT.AND P4, PT, R80, 0x49, PT ;  /* 0x000000495000780c */ /* 0x000fca0003f84270 */
[----:B------:R0:W-:Y:S08]  /*12120*/  MUFU.EX2 R25, R41 ;  /* 0x0000002900197308 */ /* 0x0001f00000000800 */
[----:B------:R-:W3:Y:S01]  /*12130*/  MUFU.TANH R62, R62 ;  /* 0x0000003e003e7308 */ /* 0x000ee20000002400 */
[----:B0-----:R-:W-:Y:S01]  /*12140*/  FFMA.FTZ R41, R35, UR48, -R74 ;  /* 0x0000003023297c23 */ /* 0x001fe2000801084a */
[----:B------:R-:W-:-:S02]  /*12150*/  FSEL R35, R33, -INF , P3 ;  /* 0xff80000021237808 */ /* 0x000fc40001800000 */
[----:B------:R-:W-:Y:S02]  /*12160*/  ISETP.GT.AND P3, PT, R80, 0x48, PT ;  /* 0x000000485000780c */ /* 0x000fe40003f64270 */
[----:B------:R-:W-:Y:S02]  /*12170*/  FMNMX.FTZ R31, R35, R6, !PT ;  /* 0x00000006231f7209 */ /* 0x000fe40007810000 */
[----:B------:R-:W0:Y:S01]  /*12180*/  MUFU.TANH R63, R63 ;  /* 0x0000003f003f7308 */ /* 0x000e220000002400 */
[----:B-1----:R-:W-:Y:S02]  /*12190*/  FSEL R60, R60, -INF , P3 ;  /* 0xff8000003c3c7808 */ /* 0x002fe40001800000 */
[----:B------:R-:W-:Y:S02]  /*121a0*/  FMNMX.FTZ R33, R34, R31, !PT ;  /* 0x0000001f22217209 */ /* 0x000fe40007810000 */
[----:B------:R-:W-:Y:S02]  /*121b0*/  ISETP.GT.AND P3, PT, R80, 0x50, PT ;  /* 0x000000505000780c */ /* 0x000fe40003f64270 */
[----:B--2---:R-:W-:Y:S01]  /*121c0*/  FSEL R61, R61, -INF , P4 ;  /* 0xff8000003d3d7808 */ /* 0x004fe20002000000 */
[----:B------:R-:W1:Y:S01]  /*121d0*/  MUFU.TANH R64, R64 ;  /* 0x0000004000407308 */ /* 0x000e620000002400 */
[----:B------:R-:W-:-:S02]  /*121e0*/  FMNMX.FTZ R6, R60, R33, !PT ;  /* 0x000000213c067209 */ /* 0x000fc40007810000 */
[----:B------:R-:W-:Y:S02]  /*121f0*/  ISETP.GT.AND P4, PT, R80, 0x51, PT ;  /* 0x000000515000780c */ /* 0x000fe40003f84270 */
[----:B---3--:R-:W-:Y:S02]  /*12200*/  FSEL R62, R62, -INF , P3 ;  /* 0xff8000003e3e7808 */ /* 0x008fe40001800000 */
[----:B------:R-:W-:Y:S01]  /*12210*/  FMNMX.FTZ R33, R61, R6, !PT ;  /* 0x000000063d217209 */ /* 0x000fe20007810000 */
[----:B------:R-:W2:Y:S01]  /*12220*/  MUFU.TANH R65, R65 ;  /* 0x0000004100417308 */ /* 0x000ea20000002400 */
[----:B------:R-:W-:Y:S02]  /*12230*/  ISETP.GT.AND P3, PT, R80, 0x58, PT ;  /* 0x000000585000780c */ /* 0x000fe40003f64270 */
[----:B0-----:R-:W-:Y:S01]  /*12240*/  FSEL R36, R63, -INF , P4 ;  /* 0xff8000003f247808 */ /* 0x001fe20002000000 */
[----:B------:R-:W-:Y:S01]  /*12250*/  FFMA.FTZ R63, R46, UR48, -R74 ;  /* 0x000000302e3f7c23 */ /* 0x000fe2000801084a */
[----:B------:R-:W-:-:S02]  /*12260*/  FMNMX.FTZ R33, R62, R33, !PT ;  /* 0x000000213e217209 */ /* 0x000fc40007810000 */
[----:B------:R-:W-:Y:S01]  /*12270*/  ISETP.GT.AND P4, PT, R80, 0x59, PT ;  /* 0x000000595000780c */ /* 0x000fe20003f84270 */
[----:B------:R-:W0:Y:S01]  /*12280*/  MUFU.TANH R66, R66 ;  /* 0x0000004200427308 */ /* 0x000e220000002400 */
[----:B-1----:R-:W-:Y:S02]  /*12290*/  FSEL R64, R64, -INF , P3 ;  /* 0xff80000040407808 */ /* 0x002fe40001800000 */
[----:B------:R-:W-:-:S05]  /*122a0*/  ISETP.GT.AND P3, PT, R80, 0x60, PT ;  /* 0x000000605000780c */ /* 0x000fca0003f64270 */
[----:B------:R-:W1:Y:S01]  /*122b0*/  MUFU.TANH R67, R67 ;  /* 0x0000004300437308 */ /* 0x000e620000002400 */
[----:B--2---:R-:W-:Y:S01]  /*122c0*/  FSEL R40, R65, -INF , P4 ;  /* 0xff80000041287808 */ /* 0x004fe20002000000 */
[--C-:B------:R-:W-:Y:S01]  /*122d0*/  FFMA.FTZ R65, R45, UR48, -R74.reuse ;  /* 0x000000302d417c23 */ /* 0x100fe2000801084a */
[----:B------:R-:W-:Y:S01]  /*122e0*/  ISETP.GT.AND P4, PT, R80, 0x61, PT ;  /* 0x000000615000780c */ /* 0x000fe20003f84270 */
[----:B------:R-:W-:-:S04]  /*122f0*/  FFMA.FTZ R45, R51, UR48, -R74 ;  /* 0x00000030332d7c23 */ /* 0x000fc8000801084a */
[----:B------:R-:W2:Y:S01]  /*12300*/  MUFU.TANH R68, R68 ;  /* 0x0000004400447308 */ /* 0x000ea20000002400 */
[----:B0-----:R-:W-:Y:S02]  /*12310*/  FSEL R66, R66, -INF , P3 ;  /* 0xff80000042427808 */ /* 0x001fe40001800000 */
[----:B------:R-:W-:-:S05]  /*12320*/  ISETP.GT.AND P3, PT, R80, 0x68, PT ;  /* 0x000000685000780c */ /* 0x000fca0003f64270 */
[----:B------:R0:W-:Y:S01]  /*12330*/  MUFU.EX2 R31, R37 ;  /* 0x00000025001f7308 */ /* 0x0001e20000000800 */
[----:B-1----:R-:W-:Y:S02]  /*12340*/  FSEL R67, R67, -INF , P4 ;  /* 0xff80000043437808 */ /* 0x002fe40002000000 */
[----:B------:R-:W-:-:S05]  /*12350*/  ISETP.GT.AND P4, PT, R80, 0x69, PT ;  /* 0x000000695000780c */ /* 0x000fca0003f84270 */
[----:B------:R-:W1:Y:S01]  /*12360*/  MUFU.TANH R69, R69 ;  /* 0x0000004500457308 */ /* 0x000e620000002400 */
[----:B0-----:R-:W-:Y:S02]  /*12370*/  FMNMX.FTZ R37, R36, R33, !PT ;  /* 0x0000002124257209 */ /* 0x001fe40007810000 */
[----:B--2---:R-:W-:Y:S02]  /*12380*/  FSEL R68, R68, -INF , P3 ;  /* 0xff80000044447808 */ /* 0x004fe40001800000 */
[----:B------:R-:W-:Y:S02]  /*12390*/  FMNMX.FTZ R37, R64, R37, !PT ;  /* 0x0000002540257209 */ /* 0x000fe40007810000 */
[----:B------:R-:W-:Y:S01]  /*123a0*/  ISETP.GT.AND P3, PT, R80, 0x70, PT ;  /* 0x000000705000780c */ /* 0x000fe20003f64270 */
[----:B------:R-:W0:Y:S01]  /*123b0*/  MUFU.TANH R70, R70 ;  /* 0x0000004600467308 */ /* 0x000e220000002400 */
[----:B------:R-:W-:-:S04]  /*123c0*/  FMNMX.FTZ R37, R40, R37, !PT ;  /* 0x0000002528257209 */ /* 0x000fc80007810000 */
[----:B------:R-:W-:Y:S01]  /*123d0*/  FMNMX.FTZ R6, R66, R37, !PT ;  /* 0x0000002542067209 */ /* 0x000fe20007810000 */
[--C-:B------:R-:W-:Y:S01]  /*123e0*/  FFMA.FTZ R37, R43, UR48, -R74.reuse ;  /* 0x000000302b257c23 */ /* 0x100fe2000801084a */
[----:B------:R-:W-:Y:S01]  /*123f0*/  FFMA.FTZ R43, R52, UR48, -R74 ;  /* 0x00000030342b7c23 */ /* 0x000fe2000801084a */
[----:B------:R-:W2:Y:S01]  /*12400*/  MUFU.TANH R71, R71 ;  /* 0x0000004700477308 */ /* 0x000ea20000002400 */
[----:B-1----:R-:W-:Y:S02]  /*12410*/  FSEL R69, R69, -INF , P4 ;  /* 0xff80000045457808 */ /* 0x002fe40002000000 */
[----:B------:R-:W-:-:S05]  /*12420*/  ISETP.GT.AND P4, PT, R80, 0x71, PT ;  /* 0x000000715000780c */ /* 0x000fca0003f84270 */
[----:B------:R-:W1:Y:S01]  /*12430*/  MUFU.TANH R72, R72 ;  /* 0x0000004800487308 */ /* 0x000e620000002400 */
[----:B0-----:R-:W-:Y:S02]  /*12440*/  FSEL R70, R70, -INF , P3 ;  /* 0xff80000046467808 */ /* 0x001fe40001800000 */
[----:B------:R-:W-:-:S05]  /*12450*/  ISETP.GT.AND P3, PT, R80, 0x78, PT ;  /* 0x000000785000780c */ /* 0x000fca0003f64270 */
[----:B------:R0:W-:Y:S01]  /*12460*/  MUFU.EX2 R33, R39 ;  /* 0x0000002700217308 */ /* 0x0001e20000000800 */
[----:B--2---:R-:W-:Y:S02]  /*12470*/  FSEL R71, R71, -INF , P4 ;  /* 0xff80000047477808 */ /* 0x004fe40002000000 */
[----:B------:R-:W-:-:S05]  /*12480*/  ISETP.GT.AND P4, PT, R80, 0x79, PT ;  /* 0x000000795000780c */ /* 0x000fca0003f84270 */
[----:B------:R-:W2:Y:S01]  /*12490*/  MUFU.TANH R73, R73 ;  /* 0x0000004900497308 */ /* 0x000ea20000002400 */
[----:B0-----:R-:W-:Y:S02]  /*124a0*/  FMNMX.FTZ R39, R67, R6, !PT ;  /* 0x0000000643277209 */ /* 0x001fe40007810000 */
[----:B-1----:R-:W-:Y:S02]  /*124b0*/  FSEL R72, R72, -INF , P3 ;  /* 0xff80000048487808 */ /* 0x002fe40001800000 */
[----:B------:R-:W-:-:S03]  /*124c0*/  FMNMX.FTZ R6, R68, R39, !PT ;  /* 0x0000002744067209 */ /* 0x000fc60007810000 */
[----:B------:R-:W-:Y:S01]  /*124d0*/  MUFU.EX2 R180, R180 ;  /* 0x000000b400b47308 */ /* 0x000fe20000000800 */
[----:B------:R-:W-:-:S04]  /*124e0*/  FMNMX.FTZ R39, R69, R6, !PT ;  /* 0x0000000645277209 */ /* 0x000fc80007810000 */
[----:B------:R-:W-:-:S03]  /*124f0*/  FMNMX.FTZ R6, R70, R39, !PT ;  /* 0x0000002746067209 */ /* 0x000fc60007810000 */
[----:B------:R-:W0:Y:S01]  /*12500*/  MUFU.EX2 R11, R11 ;  /* 0x0000000b000b7308 */ /* 0x000e220000000800 */
[----:B------:R-:W-:Y:S02]  /*12510*/  FMNMX.FTZ R39, R71, R6, !PT ;  /* 0x0000000647277209 */ /* 0x000fe40007810000 */
[----:B--2---:R-:W-:Y:S02]  /*12520*/  FSEL R73, R73, -INF , P4 ;  /* 0xff80000049497808 */ /* 0x004fe40002000000 */
[----:B------:R-:W-:-:S03]  /*12530*/  FMNMX.FTZ R6, R72, R39, !PT ;  /* 0x0000002748067209 */ /* 0x000fc60007810000 */
[----:B------:R-:W1:Y:S01]  /*12540*/  MUFU.EX2 R75, R161 ;  /* 0x000000a1004b7308 */ /* 0x000e620000000800 */
[----:B------:R-:W-:-:S05]  /*12550*/  FMNMX.FTZ R6, R73, R6, !PT ;  /* 0x0000000649067209 */ /* 0x000fca0007810000 */
[----:B------:R-:W2:Y:S02]  /*12560*/  SHFL.BFLY PT, R39, R6, 0x2, 0x1f ;  /* 0x0c401f0006277f89 */ /* 0x000ea400000e0000 */
[----:B------:R-:W3:Y:S08]  /*12570*/  MUFU.EX2 R182, R182 ;  /* 0x000000b600b67308 */ /* 0x000ef00000000800 */
[----:B------:R-:W4:Y:S08]  /*12580*/  MUFU.EX2 R9, R157 ;  /* 0x0000009d00097308 */ /* 0x000f300000000800 */
[----:B------:R-:W5:Y:S01]  /*12590*/  MUFU.EX2 R176, R176 ;  /* 0x000000b000b07308 */ /* 0x000f620000000800 */
[----:B--2---:R-:W-:-:S07]  /*125a0*/  FMNMX.FTZ R39, R6, R39, !PT ;  /* 0x0000002706277209 */ /* 0x004fce0007810000 */
[----:B------:R-:W2:Y:S01]  /*125b0*/  MUFU.EX2 R15, R15 ;  /* 0x0000000f000f7308 */ /* 0x000ea20000000800 */
[----:B------:R-:W0:Y:S07]  /*125c0*/  SHFL.BFLY PT, R6, R39, 0x1, 0x1f ;  /* 0x0c201f0027067f89 */ /* 0x000e2e00000e0000 */
[----:B------:R-:W2:Y:S08]  /*125d0*/  MUFU.EX2 R178, R178 ;  /* 0x000000b200b27308 */ /* 0x000eb00000000800 */
[----:B------:R-:W-:Y:S08]  /*125e0*/  MUFU.EX2 R172, R172 ;  /* 0x000000ac00ac7308 */ /* 0x000ff00000000800 */
[----:B------:R1:W-:Y:S01]  /*125f0*/  MUFU.EX2 R27, R41 ;  /* 0x00000029001b7308 */ /* 0x0003e20000000800 */
[----:B0-----:R-:W-:-:S04]  /*12600*/  FMNMX.FTZ R6, R39, R6, !PT ;  /* 0x0000000627067209 */ /* 0x001fc80007810000 */
[C---:B------:R-:W-:Y:S01]  /*12610*/  FSETP.NEU.FTZ.AND P3, PT, R6.reuse, -INF , PT ;  /* 0xff8000000600780b */ /* 0x040fe20003f7d000 */
[----:B------:R-:W-:Y:S02]  /*12620*/  FMUL.FTZ R51, R6, UR48 ;  /* 0x0000003006337c20 */ /* 0x000fe40008410000 */
[----:B------:R-:W-:Y:S01]  /*12630*/  MUFU.EX2 R174, R174 ;  /* 0x000000ae00ae7308 */ /* 0x000fe20000000800 */
[----:B-1----:R-:W-:Y:S02]  /*12640*/  FFMA.FTZ R41, R55, UR48, -R74 ;  /* 0x0000003037297c23 */ /* 0x002fe4000801084a */
[----:B------:R-:W-:-:S05]  /*12650*/  FSEL R51, R51, RZ, P3 ;  /* 0x000000ff33337208 */ /* 0x000fca0001800000 */
[----:B------:R-:W-:Y:S01]  /*12660*/  MUFU.EX2 R168, R168 ;  /* 0x000000a800a87308 */ /* 0x000fe20000000800 */
        /* <DEDUP_REMOVED lines=11> */
[----:B------:R-:W-:Y:S01]  /*12720*/  FFMA.FTZ R32, R11, R3, R180 ;  /* 0x000000030b207223 */ /* 0x000fe200000100b4 */
[--C-:B------:R-:W-:Y:S01]  /*12730*/  FFMA.FTZ R179, R20, UR48, -R51.reuse ;  /* 0x0000003014b37c23 */ /* 0x100fe20008010833 */
[--C-:B------:R-:W-:Y:S01]  /*12740*/  FFMA.FTZ R20, R24, UR48, -R51.reuse ;  /* 0x0000003018147c23 */ /* 0x100fe20008010833 */
[--C-:B------:R-:W-:Y:S01]  /*12750*/  FFMA.FTZ R24, R26, UR48, -R51.reuse ;  /* 0x000000301a187c23 */ /* 0x100fe20008010833 */
[----:B------:R-:W-:Y:S01]  /*12760*/  MUFU.EX2 R42, R42 ;  /* 0x0000002a002a7308 */ /* 0x000fe20000000800 */
[----:B------:R-:W-:Y:S01]  /*12770*/  FADD.FTZ R3, R75, R32 ;  /* 0x000000204b037221 */ /* 0x000fe20000010000 */
[--C-:B------:R-:W-:Y:S01]  /*12780*/  FFMA.FTZ R26, R28, UR48, -R51.reuse ;  /* 0x000000301c1a7c23 */ /* 0x100fe20008010833 */
[--C-:B------:R-:W-:Y:S01]  /*12790*/  FFMA.FTZ R28, R30, UR48, -R51.reuse ;  /* 0x000000301e1c7c23 */ /* 0x100fe20008010833 */
[----:B------:R-:W-:Y:S01]  /*127a0*/  FFMA.FTZ R30, R34, UR48, -R51 ;  /* 0x00000030221e7c23 */ /* 0x000fe20008010833 */
[----:B---3--:R-:W-:Y:S01]  /*127b0*/  FADD.FTZ R34, R182, R3 ;  /* 0x00000003b6227221 */ /* 0x008fe20000010000 */
[--C-:B------:R-:W-:Y:S01]  /*127c0*/  FFMA.FTZ R173, R79, UR48, -R51.reuse ;  /* 0x000000304fad7c23 */ /* 0x100fe20008010833 */
[--C-:B------:R-:W-:Y:S01]  /*127d0*/  FFMA.FTZ R169, R29, UR48, -R51.reuse ;  /* 0x000000301da97c23 */ /* 0x100fe20008010833 */
[----:B------:R-:W0:Y:S01]  /*127e0*/  MUFU.EX2 R7, R7 ;  /* 0x0000000700077308 */ /* 0x000e220000000800 */
[----:B----4-:R-:W-:Y:S01]  /*127f0*/  FADD.FTZ R29, R9, R34 ;  /* 0x00000022091d7221 */ /* 0x010fe20000010000 */
[--C-:B------:R-:W-:Y:S01]  /*12800*/  FFMA.FTZ R175, R81, UR48, -R51.reuse ;  /* 0x0000003051af7c23 */ /* 0x100fe20008010833 */
[--C-:B------:R-:W-:Y:S01]  /*12810*/  FFMA.FTZ R171, R38, UR48, -R51.reuse ;  /* 0x0000003026ab7c23 */ /* 0x100fe20008010833 */
[----:B------:R-:W-:Y:S01]  /*12820*/  FFMA.FTZ R165, R35, UR48, -R51 ;  /* 0x0000003023a57c23 */ /* 0x000fe20008010833 */
[----:B-----5:R-:W-:Y:S01]  /*12830*/  FADD.FTZ R34, R176, R29 ;  /* 0x0000001db0227221 */ /* 0x020fe20000010000 */
[--C-:B------:R-:W-:Y:S01]  /*12840*/  FFMA.FTZ R167, R60, UR48, -R51.reuse ;  /* 0x000000303ca77c23 */ /* 0x100fe20008010833 */
[--C-:B------:R-:W-:Y:S01]  /*12850*/  FFMA.FTZ R32, R61, UR48, -R51.reuse ;  /* 0x000000303d207c23 */ /* 0x100fe20008010833 */
[----:B------:R-:W1:Y:S01]  /*12860*/  MUFU.EX2 R183, R183 ;  /* 0x000000b700b77308 */ /* 0x000e620000000800 */
[----:B--2---:R-:W-:Y:S01]  /*12870*/  FADD.FTZ R29, R15, R34 ;  /* 0x000000220f1d7221 */ /* 0x004fe20000010000 */
[--C-:B------:R-:W-:Y:S01]  /*12880*/  FFMA.FTZ R34, R36, UR48, -R51.reuse ;  /* 0x0000003024227c23 */ /* 0x100fe20008010833 */
[--C-:B------:R-:W-:Y:S01]  /*12890*/  FFMA.FTZ R161, R62, UR48, -R51.reuse ;  /* 0x000000303ea17c23 */ /* 0x100fe20008010833 */
[----:B------:R-:W-:Y:S01]  /*128a0*/  FFMA.FTZ R163, R64, UR48, -R51 ;  /* 0x0000003040a37c23 */ /* 0x000fe20008010833 */
[----:B------:R-:W-:Y:S01]  /*128b0*/  FADD.FTZ R36, R178, R29 ;  /* 0x0000001db2247221 */ /* 0x000fe20000010000 */
[--C-:B------:R-:W-:Y:S01]  /*128c0*/  FFMA.FTZ R157, R66, UR48, -R51.reuse ;  /* 0x00000030429d7c23 */ /* 0x100fe20008010833 */
[--C-:B------:R-:W-:Y:S01]  /*128d0*/  FFMA.FTZ R159, R68, UR48, -R51.reuse ;  /* 0x00000030449f7c23 */ /* 0x100fe20008010833 */
[----:B------:R-:W2:Y:S01]  /*128e0*/  MUFU.EX2 R8, R8 ;  /* 0x0000000800087308 */ /* 0x000ea20000000800 */
[----:B0-----:R-:W-:Y:S01]  /*128f0*/  FFMA.FTZ R0, R7, R0, R42 ;  /* 0x0000000007007223 */ /* 0x001fe2000001002a */
[----:B------:R-:W-:Y:S01]  /*12900*/  FADD.FTZ R29, R25, R36 ;  /* 0x00000024191d7221 */ /* 0x000fe20000010000 */
[----:B------:R-:W-:Y:S01]  /*12910*/  FFMA.FTZ R153, R70, UR48, -R51 ;  /* 0x0000003046997c23 */ /* 0x000fe20008010833 */
[----:B------:R-:W-:-:S02]  /*12920*/  IMAD R35, R186, 0x8, R18 ;  /* 0x00000008ba237824 */ /* 0x000fc400078e0212 */
[----:B------:R-:W-:Y:S01]  /*12930*/  FADD.FTZ R0, R181, R0 ;  /* 0x00000000b5007221 */ /* 0x000fe20000010000 */
[----:B------:R-:W-:Y:S01]  /*12940*/  FADD.FTZ R36, R172, R29 ;  /* 0x0000001dac247221 */ /* 0x000fe20000010000 */
[--C-:B------:R-:W-:Y:S01]  /*12950*/  FFMA.FTZ R155, R72, UR48, -R51.reuse ;  /* 0x00000030489b7c23 */ /* 0x100fe20008010833 */
        /* <DEDUP_REMOVED lines=12> */
[----:B------:R-:W-:-:S05]  /*12a20*/  FFMA.FTZ R38, R67, UR48, -R51 ;  /* 0x0000003043267c23 */ /* 0x000fca0008010833 */
        /* <DEDUP_REMOVED lines=64> */
[----:B------:R-:W-:-:S04]  /*12e30*/  IADD3 R0, R35, 0x28840, RZ ;  /* 0x0002884023007810 */ /* 0x000fc80007ffe0ff */
[----:B------:R-:W-:Y:S02]  /*12e40*/  PRMT R0, R53, 0x654, R0 ;  /* 0x0000065435007816 */ /* 0x000fe40000000000 */
[----:B------:R-:W1:Y:S01]  /*12e50*/  MUFU.EX2 R158, R158 ;  /* 0x0000009e009e7308 */ /* 0x000e620000000800 */
[----:B--2---:R-:W-:Y:S01]  /*12e60*/  FADD.FTZ R29, R43, R46 ;  /* 0x0000002e2b1d7221 */ /* 0x004fe20000010000 */
[----:B------:R-:W-:Y:S01]  /*12e70*/  FFMA.FTZ R46, R73, UR48, -R51 ;  /* 0x00000030492e7c23 */ /* 0x000fe20008010833 */
[----:B------:R2:W-:Y:S05]  /*12e80*/  SYNCS.ARRIVE.TRANS64.RED.A1T0 RZ, [R0+URZ], RZ ;  /* 0x000000ff00ff79a7 */ /* 0x0005ea000810043f */
[----:B------:R-:W3:Y:S01]  /*12e90*/  MUFU.EX2 R159, R159 ;  /* 0x0000009f009f7308 */ /* 0x000ee20000000800 */
[----:B0-----:R-:W-:-:S07]  /*12ea0*/  FADD.FTZ R48, R38, R3 ;  /* 0x0000000326307221 */ /* 0x001fce0000010000 */
[----:B------:R-:W0:Y:S01]  /*12eb0*/  MUFU.EX2 R41, R41 ;  /* 0x0000002900297308 */ /* 0x000e220000000800 */
[----:B-1----:R-:W-:-:S07]  /*12ec0*/  FADD.FTZ R50, R158, R29 ;  /* 0x0000001d9e327221 */ /* 0x002fce0000010000 */
[----:B------:R-:W2:Y:S01]  /*12ed0*/  MUFU.EX2 R40, R40 ;  /* 0x0000002800287308 */ /* 0x000ea20000000800 */
[----:B---3--:R-:W-:-:S07]  /*12ee0*/  FADD.FTZ R3, R159, R48 ;  /* 0x000000309f037221 */ /* 0x008fce0000010000 */
        /* <DEDUP_REMOVED lines=20> */
.L_x_9583:
[----:B------:R-:W-:Y:S01]  /*13030*/  IMAD R13, R13, 0x8, R18 ;  /* 0x000000080d0d7824 */ /* 0x000fe200078e0212 */
[----:B------:R-:W-:Y:S01]  /*13040*/  ISETP.GT.AND P2, PT, R12, R5, PT ;  /* 0x000000050c00720c */ /* 0x000fe20003f44270 */
[----:B------:R-:W-:Y:S01]  /*13050*/  IMAD.U32 R48, RZ, RZ, UR38 ;  /* 0x00000026ff307e24 */ /* 0x000fe2000f8e00ff */
[----:B------:R-:W-:Y:S01]  /*13060*/  F2FP.F16.F32.PACK_AB R177, R14, R177 ;  /* 0x000000b10eb1723e */ /* 0x000fe200000000ff */
[-C--:B------:R-:W-:Y:S01]  /*13070*/  FMUL.FTZ R88, R88, R11.reuse ;  /* 0x0000000b58587220 */ /* 0x080fe20000410000 */
[----:B------:R-:W-:Y:S01]  /*13080*/  IADD3 R13, R13, 0x28860, RZ ;  /* 0x000288600d0d7810 */ /* 0x000fe20007ffe0ff */
        /* <DEDUP_REMOVED lines=94> */
[-C--:B------:R-:W-:Y:S01]  /*13670*/  FMUL.FTZ R150, R150, R7.reuse ;  /* 0x0000000796967220 */ /* 0x080fe20000410000 */
[----:B------:R-:W-:Y:S01]  /*13680*/  FMUL.FTZ R151, R151, R7 ;  /* 0x0000000797977220 */ /* 0x000fe20000410000 */
[----:B------:R-:W-:Y:S01]  /*13690*/  VIADD R12, R12, 0xffffffff ;  /* 0xffffffff0c0c7836 */ /* 0x000fe20000000000 */
[----:B------:R-:W-:Y:S01]  /*136a0*/  MOV R11, R21 ;  /* 0x00000015000b7202 */ /* 0x000fe20000000f00 */
[----:B------:R-:W-:-:S02]  /*136b0*/  IMAD.MOV.U32 R10, RZ, RZ, R6 ;  /* 0x000000ffff0a7224 */ /* 0x000fc400078e0006 */
[----:B------:R-:W-:Y:S02]  /*136c0*/  IMAD.MOV.U32 R14, RZ, RZ, R188 ;  /* 0x000000ffff0e7224 */ /* 0x000fe400078e00bc */
[----:B0-----:R-:W-:Y:S01]  /*136d0*/  IMAD.MOV.U32 R13, RZ, RZ, R186 ;  /* 0x000000ffff0d7224 */ /* 0x001fe200078e00ba */
[----:B------:R-:W-:Y:S06]  /*136e0*/  @P2 BRA `(.L_x_9584) ;  /* 0xffffffcc00182947 */ /* 0x000fec000383ffff */
.L_x_9572:
[----:B------:R-:W-:-:S13]  /*136f0*/  ISETP.GE.AND P1, PT, R12, RZ, PT ;  /* 0x000000ff0c00720c */ /* 0x000fda0003f26270 */
[----:B------:R-:W-:Y:S05]  /*13700*/  @!P1 BRA `(.L_x_9585) ;  /* 0x00000028009c9947 */ /* 0x000fea0003800000 */
[----:B------:R-:W-:Y:S01]  /*13710*/  MOV R5, R6 ;  /* 0x0000000600057202 */ /* 0x000fe20000000f00 */
[----:B------:R-:W-:Y:S01]  /*13720*/  IMAD.MOV.U32 R10, RZ, RZ, R21 ;  /* 0x000000ffff0a7224 */ /* 0x000fe200078e0015 */
[----:B------:R-:W-:Y:S01]  /*13730*/  MOV R11, R186 ;  /* 0x000000ba000b7202 */ /* 0x000fe20000000f00 */
[----:B------:R-:W-:-:S07]  /*13740*/  IMAD.MOV.U32 R13, RZ, RZ, R188 ;  /* 0x000000ffff0d7224 */ /* 0x000fce00078e00bc */
.L_x_9597:
        /* <DEDUP_REMOVED lines=10> */
.L_x_9587:
[----:B------:R-:W-:Y:S01]  /*137f0*/  IMAD R6, R186, 0x8, R18 ;  /* 0x00000008ba067824 */ /* 0x000fe200078e0212 */
[----:B------:R-:W-:-:S04]  /*13800*/  SHF.L.U32 R7, R188, 0x1f, RZ ;  /* 0x0000001fbc077819 */ /* 0x000fc800000006ff */
[----:B------:R0:W1:Y:S01]  /*13810*/  SYNCS.PHASECHK.TRANS64.TRYWAIT P1, [R6+URZ+0x28830], R7 ;  /* 0x02883007060075a7 */ /* 0x000062000802017f */
[----:B------:R-:W-:Y:S05]  /*13820*/  @!P0 BRA `(.L_x_9588) ;  /* 0x0000000000048947 */ /* 0x000fea0003800000 */
[----:B------:R-:W-:Y:S01]  /*13830*/  BPT.TRAP 0x1 ;  /* 0x000000040000795c */ /* 0x000fe20000300000 */
.L_x_9588:
[----:B------:R-:W-:Y:S04]  /*13840*/  BSSY B0, `(.L_x_9586) ;  /* 0x0000004000007945 */ /* 0x000fe80003800000 */
[----:B-1----:R-:W-:Y:S05]  /*13850*/  @P1 BRA `(.L_x_9589) ;  /* 0x0000000000081947 */ /* 0x002fea0003800000 */
[----:B------:R-:W1:Y:S02]  /*13860*/  SYNCS.PHASECHK.TRANS64.TRYWAIT P1, [R6+URZ+0x28830], R7 ;  /* 0x02883007060075a7 */ /* 0x000e64000802017f */
[----:B-1----:R-:W-:Y:S05]  /*13870*/  @!P1 BRA `(.L_x_9590) ;  /* 0x000000e4002c9947 */ /* 0x002fea0003800000 */
.L_x_9589:
[----:B------:R-:W-:Y:S05]  /*13880*/  BSYNC B0 ;  /* 0x0000000000007941 */ /* 0x000fea0003800000 */
.L_x_9586:
[----:B------:R-:W2:Y:S01]  /*13890*/  S2R R8, SR_TID.X ;  /* 0x0000000000087919 */ /* 0x000ea20000002100 */
[----:B01----:R-:W-:Y:S01]  /*138a0*/  IMAD.MOV.U32 R7, RZ, RZ, 0x40000040 ;  /* 0x40000040ff077424 */ /* 0x003fe200078e00ff */
[----:B------:R-:W-:Y:S05]  /*138b0*/  WARPSYNC.ALL ;  /* 0x0000000000007948 */ /* 0x000fea0003800000 */
[----:B------:R-:W-:Y:S01]  /*138c0*/  R2UR UR35, R7 ;  /* 0x00000000072372ca */ /* 0x000fe200000e0000 */
[----:B------:R-:W-:Y:S01]  /*138d0*/  IMAD.MOV.U32 R9, RZ, RZ, 0x40000040 ;  /* 0x40000040ff097424 */ /* 0x000fe200078e00ff */
[----:B------:R-:W-:-:S04]  /*138e0*/  LEA R6, R186, R4, 0xb ;  /* 0x00000004ba067211 */ /* 0x000fc800078e58ff */
[----:B------:R-:W-:Y:S02]  /*138f0*/  R2UR UR34, R6 ;  /* 0x00000000062272ca */ /* 0x000fe400000e0000 */
[----:B------:R-:W-:Y:S02]  /*13900*/  R2UR UR7, R9 ;  /* 0x00000000090772ca */ /* 0x000fe400000e0000 */
[----:B------:R-:W-:-:S04]  /*13910*/  MOV R9, 0x40000040 ;  /* 0x4000004000097802 */ /* 0x000fc80000000f00 */
[----:B------:R-:W-:Y:S01]  /*13920*/  R2UR UR11, R9 ;  /* 0x00000000090b72ca */ /* 0x000fe200000e0000 */
[----:B------:R-:W-:-:S05]  /*13930*/  IMAD.MOV.U32 R9, RZ, RZ, 0x40000040 ;  /* 0x40000040ff097424 */ /* 0x000fca00078e00ff */
[----:B------:R-:W-:Y:S01]  /*13940*/  R2UR UR15, R9 ;  /* 0x00000000090f72ca */ /* 0x000fe200000e0000 */
[----:B------:R-:W-:Y:S01]  /*13950*/  IMAD.MOV.U32 R9, RZ, RZ, 0x40000040 ;  /* 0x40000040ff097424 */ /* 0x000fe200078e00ff */
[----:B--2---:R-:W-:-:S04]  /*13960*/  SHF.R.U32.HI R8, RZ, 0x7, R8 ;  /* 0x00000007ff087819 */ /* 0x004fc80000011608 */
[----:B------:R-:W-:Y:S02]  /*13970*/  R2UR UR19, R9 ;  /* 0x00000000091372ca */ /* 0x000fe400000e0000 */
[----:B------:R-:W-:Y:S01]  /*13980*/  MOV R9, 0x40000040 ;  /* 0x4000004000097802 */ /* 0x000fe20000000f00 */
[----:B------:R-:W-:Y:S01]  /*13990*/  VIADD R7, R8, 0x8 ;  /* 0x0000000808077836 */ /* 0x000fe20000000000 */
[----:B------:R-:W-:Y:S02]  /*139a0*/  IADD3 R8, R6, 0x2, RZ ;  /* 0x0000000206087810 */ /* 0x000fe40007ffe0ff */
[----:B------:R-:W-:Y:S01]  /*139b0*/  R2UR UR23, R9 ;  /* 0x00000000091772ca */ /* 0x000fe200000e0000 */
[----:B------:R-:W-:Y:S01]  /*139c0*/  IMAD.MOV.U32 R9, RZ, RZ, 0x40000040 ;  /* 0x40000040ff097424 */ /* 0x000fe200078e00ff */
[----:B------:R0:W-:Y:S01]  /*139d0*/  BAR.SYNC.DEFER_BLOCKING R7, 0x100 ;  /* 0x000400070000751d */ /* 0x0001e20000010000 */
[----:B------:R-:W-:Y:S01]  /*139e0*/  R2UR UR6, R8 ;  /* 0x00000000080672ca */ /* 0x000fe200000e0000 */
[----:B------:R-:W-:-:S02]  /*139f0*/  VIADD R8, R6, 0x4 ;  /* 0x0000000406087836 */ /* 0x000fc40000000000 */
[----:B------:R-:W-:-:S03]  /*13a00*/  R2UR UR27, R9 ;  /* 0x00000000091b72ca */ /* 0x000fc600000e0000 */
[----:B------:R-:W-:Y:S01]  /*13a10*/  R2UR UR10, R8 ;  /* 0x00000000080a72ca */ /* 0x000fe200000e0000 */
[----:B------:R-:W-:Y:S02]  /*13a20*/  VIADD R8, R6, 0x6 ;  /* 0x0000000606087836 */ /* 0x000fe40000000000 */
[----:B0-----:R-:W-:-:S03]  /*13a30*/  IMAD.MOV.U32 R7, RZ, RZ, 0x40000040 ;  /* 0x40000040ff077424 */ /* 0x001fc600078e00ff */
[----:B------:R-:W-:Y:S02]  /*13a40*/  R2UR UR14, R8 ;  /* 0x00000000080e72ca */ /* 0x000fe400000e0000 */
[----:B------:R-:W-:Y:S02]  /*13a50*/  IADD3 R8, R6, 0x400, RZ ;  /* 0x0000040006087810 */ /* 0x000fe40007ffe0ff */
[----:B------:R-:W-:Y:S02]  /*13a60*/  R2UR UR31, R7 ;  /* 0x00000000071f72ca */ /* 0x000fe400000e0000 */
[----:B------:R-:W-:Y:S01]  /*13a70*/  R2UR UR18, R8 ;  /* 0x00000000081272ca */ /* 0x000fe200000e0000 */
[----:B------:R-:W-:Y:S01]  /*13a80*/  VIADD R8, R6, 0x402 ;  /* 0x0000040206087836 */ /* 0x000fe20000000000 */
[----:B------:R-:W-:-:S04]  /*13a90*/  WARPGROUP.ARRIVE ;  /* 0x00000000000079c5 */ /* 0x000fc80000000000 */
[----:B------:R-:W-:Y:S01]  /*13aa0*/  R2UR UR22, R8 ;  /* 0x00000000081672ca */ /* 0x000fe200000e0000 */
[C---:B------:R-:W-:Y:S01]  /*13ab0*/  VIADD R8, R6.reuse, 0x404 ;  /* 0x0000040406087836 */ /* 0x040fe20000000000 */
[----:B------:R-:W-:Y:S01]  /*13ac0*/  IADD3 R6, R6, 0x406, RZ ;  /* 0x0000040606067810 */ /* 0x000fe20007ffe0ff */
[----:B------:R-:W-:Y:S03]  /*13ad0*/  HGMMA.64x128x16.F32 R24, gdesc[UR32], RZ, !UPT, gsb0 ;  /* 0x01e00000201879f0 */ /* 0x000fe6000c0008ff */
        /* <DEDUP_REMOVED lines=27> */
.L_x_9592:
[----:B------:R-:W-:Y:S01]  /*13c90*/  SHF.L.U32 R6, R13, 0x1f, RZ ;  /* 0x0000001f0d067819 */ /* 0x000fe200000006ff */
[----:B------:R-:W-:-:S04]  /*13ca0*/  IMAD R7, R11, 0x8, R18 ;  /* 0x000000080b077824 */ /* 0x000fc800078e0212 */
[----:B------:R0:W1:Y:S01]  /*13cb0*/  SYNCS.PHASECHK.TRANS64.TRYWAIT P1, [R7+URZ+0x28850], R6 ;  /* 0x02885006070075a7 */ /* 0x000062000802017f */
[----:B------:R-:W-:Y:S05]  /*13cc0*/  @!P0 BRA `(.L_x_9593) ;  /* 0x0000000000048947 */ /* 0x000fea0003800000 */
[----:B------:R-:W-:Y:S01]  /*13cd0*/  BPT.TRAP 0x1 ;  /* 0x000000040000795c */ /* 0x000fe20000300000 */
.L_x_9593:
[----:B-1----:R-:W-:Y:S05]  /*13ce0*/  @P1 BRA `(.L_x_9591) ;  /* 0x0000000000081947 */ /* 0x002fea0003800000 */
[----:B------:R-:W1:Y:S02]  /*13cf0*/  SYNCS.PHASECHK.TRANS64.TRYWAIT P1, [R7+URZ+0x28850], R6 ;  /* 0x02885006070075a7 */ /* 0x000e64000802017f */
[----:B-1----:R-:W-:Y:S05]  /*13d00*/  @!P1 BRA `(.L_x_9594) ;  /* 0x000000e0001c9947 */ /* 0x002fea0003800000 */
.L_x_9591:
[----:B01----:R-:W-:Y:S01]  /*13d10*/  IADD3 R6, R18, 0x400, RZ ;  /* 0x0000040012067810 */ /* 0x003fe20007ffe0ff */
[----:B------:R-:W-:Y:S01]  /*13d20*/  IMAD.MOV.U32 R7, RZ, RZ, 0x40000040 ;  /* 0x40000040ff077424 */ /* 0x000fe200078e00ff */
        /* <DEDUP_REMOVED lines=9> */
[----:B------:R-:W-:-:S05]  /*13dc0*/  IMAD R6, R11, 0x800, R6 ;  /* 0x000008000b067824 */ /* 0x000fca00078e0206 */
[C---:B------:R-:W-:Y:S02]  /*13dd0*/  R2UR UR6, R6.reuse ;  /* 0x00000000060672ca */ /* 0x040fe400000e0000 */
[----:B------:R-:W-:-:S11]  /*13de0*/  IADD3 R8, R6, 0x80, RZ ;  /* 0x0000008006087810 */ /* 0x000fd60007ffe0ff */
        /* <DEDUP_REMOVED lines=33> */
[----:B------:R-:W-:Y:S01]  /*14000*/  IMAD.MOV.U32 R9, RZ, RZ, 0x40000040 ;  /* 0x40000040ff097424 */ /* 0x000fe200078e00ff */
[----:B------:R-:W-:Y:S01]  /*14010*/  IADD3 R6, R6, 0x380, RZ ;  /* 0x0000038006067810 */ /* 0x000fe20007ffe0ff */
        /* <DEDUP_REMOVED lines=18> */
.L_x_9595:
        /* <DEDUP_REMOVED lines=68> */
[----:B------:R-:W-:-:S02]  /*14580*/  UMOV UR48, UR44 ;  /* 0x0000002c00307c82 */ /* 0x000fc40008000000 */
        /* <DEDUP_REMOVED lines=15> */
[----:B0-----:R-:W-:Y:S01]  /*14680*/  FMNMX.FTZ R67, R31, R66, !PT ;  /* 0x000000421f437209 */ /* 0x001fe20007810000 */
[----:B------:R-:W-:Y:S01]  /*14690*/  FMUL.FTZ R66, R78, UR46 ;  /* 0x0000002e4e427c20 */ /* 0x000fe20008410000 */
[----:B------:R-:W-:Y:S01]  /*146a0*/  FMUL.FTZ R78, R80, UR46 ;  /* 0x0000002e504e7c20 */ /* 0x000fe20008410000 */
[----:B------:R-:W-:-:S04]  /*146b0*/  FMUL.FTZ R80, R81, UR46 ;  /* 0x0000002e51507c20 */ /* 0x000fc80008410000 */
        /* <DEDUP_REMOVED lines=12> */
[----:B------:R-:W-:-:S06]  /*14780*/  FMUL.FTZ R67, R79, UR46 ;  /* 0x0000002e4f437c20 */ /* 0x000fcc0008410000 */
        /* <DEDUP_REMOVED lines=25> */
[----:B--2---:R-:W-:Y:S01]  /*14920*/  FMNMX.FTZ R21, R55, R70, !PT ;  /* 0x0000004637157209 */ /* 0x004fe20007810000 */
[----:B------:R-:W-:Y:S01]  /*14930*/  FMUL.FTZ R70, R82, UR46 ;  /* 0x0000002e52467c20 */ /* 0x000fe20008410000 */
[----:B------:R-:W-:Y:S01]  /*14940*/  FMUL.FTZ R82, R84, UR46 ;  /* 0x0000002e54527c20 */ /* 0x000fe20008410000 */
[----:B------:R-:W-:-:S04]  /*14950*/  FMUL.FTZ R84, R85, UR46 ;  /* 0x0000002e55547c20 */ /* 0x000fc80008410000 */
[----:B------:R-:W2:Y:S01]  /*14960*/  MUFU.TANH R48, R48 ;  /* 0x0000003000307308 */ /* 0x000ea20000002400 */
[----:B-1----:R-:W-:-:S07]  /*14970*/  FMNMX.FTZ R71, R47, R6, !PT ;  /* 0x000000062f477209 */ /* 0x002fce0007810000 */
[----:B------:R-:W1:Y:S01]  /*14980*/  MUFU.TANH R58, R58 ;  /* 0x0000003a003a7308 */ /* 0x000e620000002400 */
[----:B0-----:R-:W-:-:S07]  /*14990*/  FMNMX.FTZ R21, R56, R21, !PT ;  /* 0x0000001538157209 */ /* 0x001fce0007810000 */
[----:B------:R-:W0:Y:S01]  /*149a0*/  MUFU.TANH R49, R49 ;  /* 0x0000003100317308 */ /* 0x000e220000002400 */
[----:B--2---:R-:W-:Y:S01]  /*149b0*/  FMNMX.FTZ R6, R48, R71, !PT ;  /* 0x0000004730067209 */ /* 0x004fe20007810000 */
[----:B------:R-:W-:-:S06]  /*149c0*/  FMUL.FTZ R71, R83, UR46 ;  /* 0x0000002e53477c20 */ /* 0x000fcc0008410000 */
        /* <DEDUP_REMOVED lines=54> */
[----:B--2---:R-:W-:Y:S02]  /*14d30*/  FMNMX.FTZ R75, R84, R21, !PT ;  /* 0x00000015544b7209 */ /* 0x004fe40007810000 */
        /* <DEDUP_REMOVED lines=9> */
[C---:B------:R-:W-:Y:S01]  /*14dd0*/  FMUL.FTZ R87, R21.reuse, UR48 ;  /* 0x0000003015577c20 */ /* 0x040fe20008410000 */
[----:B------:R-:W-:-:S03]  /*14de0*/  FADD.FTZ R10, -R21, R10 ;  /* 0x0000000a150a7221 */ /* 0x000fc60000010100 */
[--C-:B------:R-:W-:Y:S01]  /*14df0*/  FFMA.FTZ R77, R43, UR48, -R87.reuse ;  /* 0x000000302b4d7c23 */ /* 0x100fe20008010857 */
[----:B------:R-:W-:Y:S01]  /*14e00*/  FFMA.FTZ R43, R59, UR48, -R87 ;  /* 0x000000303b2b7c23 */ /* 0x000fe20008010857 */
[C---:B------:R-:W-:Y:S01]  /*14e10*/  FADD.FTZ R5, -R6.reuse, R5 ;  /* 0x0000000506057221 */ /* 0x040fe20000010100 */
[----:B------:R-:W-:Y:S01]  /*14e20*/  FMUL.FTZ R59, R6, UR48 ;  /* 0x00000030063b7c20 */ /* 0x000fe20008410000 */
[----:B------:R-:W-:Y:S01]  /*14e30*/  FMUL.FTZ R10, R10, UR48 ;  /* 0x000000300a0a7c20 */ /* 0x000fe20008410000 */
[--C-:B------:R-:W-:Y:S01]  /*14e40*/  FFMA.FTZ R7, R7, UR48, -R87.reuse ;  /* 0x0000003007077c23 */ /* 0x100fe20008010857 */
[----:B------:R-:W-:Y:S01]  /*14e50*/  FFMA.FTZ R180, R8, UR48, -R87 ;  /* 0x0000003008b47c23 */ /* 0x000fe20008010857 */
[----:B------:R-:W-:Y:S01]  /*14e60*/  FMUL.FTZ R5, R5, UR48 ;  /* 0x0000003005057c20 */ /* 0x000fe20008410000 */
[--C-:B------:R-:W-:Y:S01]  /*14e70*/  FFMA.FTZ R8, R14, UR48, -R59.reuse ;  /* 0x000000300e087c23 */ /* 0x100fe2000801083b */
[----:B------:R-:W-:Y:S01]  /*14e80*/  FFMA.FTZ R181, R9, UR48, -R59 ;  /* 0x0000003009b57c23 */ /* 0x000fe2000801083b */
[----:B------:R-:W-:Y:S01]  /*14e90*/  MUFU.EX2 R10, R10 ;  /* 0x0000000a000a7308 */ /* 0x000fe20000000800 */
[----:B------:R-:W-:Y:S01]  /*14ea0*/  FFMA.FTZ R182, R13, UR48, -R87 ;  /* 0x000000300db67c23 */ /* 0x000fe20008010857 */
[----:B------:R-:W-:Y:S01]  /*14eb0*/  FFMA.FTZ R183, R20, UR48, -R59 ;  /* 0x0000003014b77c23 */ /* 0x000fe2000801083b */
[----:B------:R-:W-:Y:S01]  /*14ec0*/  FFMA.FTZ R85, R15, UR48, -R87 ;  /* 0x000000300f557c23 */ /* 0x000fe20008010857 */
[----:B------:R-:W-:Y:S01]  /*14ed0*/  FFMA.FTZ R14, R24, UR48, -R59 ;  /* 0x00000030180e7c23 */ /* 0x000fe2000801083b */
[----:B------:R-:W-:Y:S01]  /*14ee0*/  FFMA.FTZ R176, R25, UR48, -R87 ;  /* 0x0000003019b07c23 */ /* 0x000fe20008010857 */
[----:B------:R-:W-:Y:S01]  /*14ef0*/  FFMA.FTZ R177, R27, UR48, -R59 ;  /* 0x000000301bb17c23 */ /* 0x000fe2000801083b */
[----:B------:R-:W-:Y:S01]  /*14f00*/  FFMA.FTZ R83, R26, UR48, -R87 ;  /* 0x000000301a537c23 */ /* 0x000fe20008010857 */
[----:B------:R-:W0:Y:S01]  /*14f10*/  MUFU.EX2 R7, R7 ;  /* 0x0000000700077308 */ /* 0x000e220000000800 */
[----:B------:R-:W-:Y:S01]  /*14f20*/  FFMA.FTZ R20, R28, UR48, -R59 ;  /* 0x000000301c147c23 */ /* 0x000fe2000801083b */
[----:B------:R-:W-:Y:S01]  /*14f30*/  FFMA.FTZ R178, R29, UR48, -R87 ;  /* 0x000000301db27c23 */ /* 0x000fe20008010857 */
[----:B------:R-:W-:Y:S01]  /*14f40*/  FFMA.FTZ R179, R31, UR48, -R59 ;  /* 0x000000301fb37c23 */ /* 0x000fe2000801083b */
[----:B------:R-:W-:Y:S01]  /*14f50*/  FFMA.FTZ R81, R30, UR48, -R87 ;  /* 0x000000301e517c23 */ /* 0x000fe20008010857 */
[--C-:B------:R-:W-:Y:S01]  /*14f60*/  FFMA.FTZ R24, R32, UR48, -R59.reuse ;  /* 0x0000003020187c23 */ /* 0x100fe2000801083b */
[----:B------:R-:W-:Y:S01]  /*14f70*/  FFMA.FTZ R28, R38, UR48, -R59 ;  /* 0x00000030261c7c23 */ /* 0x000fe2000801083b */
[----:B------:R-:W-:Y:S01]  /*14f80*/  FFMA.FTZ R172, R33, UR48, -R87 ;  /* 0x0000003021ac7c23 */ /* 0x000fe20008010857 */
[----:B------:R-:W-:Y:S01]  /*14f90*/  MUFU.EX2 R5, R5 ;  /* 0x0000000500057308 */ /* 0x000fe20000000800 */
[----:B------:R-:W-:Y:S01]  /*14fa0*/  FFMA.FTZ R173, R35, UR48, -R59 ;  /* 0x0000003023ad7c23 */ /* 0x000fe2000801083b */
[----:B------:R-:W-:Y:S01]  /*14fb0*/  FFMA.FTZ R79, R34, UR48, -R87 ;  /* 0x00000030224f7c23 */ /* 0x000fe20008010857 */
[----:B------:R-:W-:Y:S01]  /*14fc0*/  FFMA.FTZ R26, R36, UR48, -R59 ;  /* 0x00000030241a7c23 */ /* 0x000fe2000801083b */
[----:B------:R-:W-:Y:S01]  /*14fd0*/  FFMA.FTZ R174, R42, UR48, -R87 ;  /* 0x000000302aae7c23 */ /* 0x000fe20008010857 */
[--C-:B------:R-:W-:Y:S01]  /*14fe0*/  FFMA.FTZ R175, R37, UR48, -R59.reuse ;  /* 0x0000003025af7c23 */ /* 0x100fe2000801083b */
[----:B------:R-:W-:Y:S01]  /*14ff0*/  FFMA.FTZ R30, R40, UR48, -R59 ;  /* 0x00000030281e7c23 */ /* 0x000fe2000801083b */
[----:B------:R-:W-:Y:S01]  /*15000*/  FFMA.FTZ R168, R45, UR48, -R87 ;  /* 0x000000302da87c23 */ /* 0x000fe20008010857 */
[----:B------:R-:W1:Y:S01]  /*15010*/  MUFU.EX2 R8, R8 ;  /* 0x0000000800087308 */ /* 0x000e620000000800 */
[----:B0-----:R-:W-:Y:S01]  /*15020*/  FFMA.FTZ R3, R10, R3, R7 ;  /* 0x000000030a037223 */ /* 0x001fe20000010007 */
[----:B------:R-:W-:Y:S01]  /*15030*/  FFMA.FTZ R169, R39, UR48, -R59 ;  /* 0x0000003027a97c23 */ /* 0x000fe2000801083b */
        /* <DEDUP_REMOVED lines=14> */
[----:B-1----:R-:W-:Y:S01]  /*15120*/  FFMA.FTZ R0, R5, R0, R8 ;  /* 0x0000000005007223 */ /* 0x002fe20000010008 */
[----:B------:R-:W-:Y:S01]  /*15130*/  FFMA.FTZ R160, R62, UR48, -R87 ;  /* 0x000000303ea07c23 */ /* 0x000fe20008010857 */
[----:B------:R-:W-:Y:S01]  /*15140*/  FFMA.FTZ R161, R51, UR48, -R59 ;  /* 0x0000003033a17c23 */ /* 0x000fe2000801083b */
[--C-:B------:R-:W-:Y:S01]  /*15150*/  FFMA.FTZ R33, R63, UR48, -R87.reuse ;  /* 0x000000303f217c23 */ /* 0x100fe20008010857 */
[----:B------:R-:W-:Y:S01]  /*15160*/  FFMA.FTZ R162, R64, UR48, -R87 ;  /* 0x0000003040a27c23 */ /* 0x000fe20008010857 */
[----:B------:R-:W-:Y:S01]  /*15170*/  FFMA.FTZ R163, R54, UR48, -R59 ;  /* 0x0000003036a37c23 */ /* 0x000fe2000801083b */
[----:B------:R-:W-:Y:S01]  /*15180*/  FFMA.FTZ R29, R65, UR48, -R87 ;  /* 0x00000030411d7c23 */ /* 0x000fe20008010857 */
[----:B------:R-:W1:Y:S01]  /*15190*/  MUFU.EX2 R182, R182 ;  /* 0x000000b600b67308 */ /* 0x000e620000000800 */
[----:B0-----:R-:W-:Y:S01]  /*151a0*/  FADD.FTZ R3, R180, R3 ;  /* 0x00000003b4037221 */ /* 0x001fe20000010000 */
[----:B------:R-:W-:Y:S01]  /*151b0*/  FFMA.FTZ R156, R68, UR48, -R87 ;  /* 0x00000030449c7c23 */ /* 0x000fe20008010857 */
[----:B------:R-:W-:Y:S01]  /*151c0*/  FFMA.FTZ R157, R60, UR48, -R59 ;  /* 0x000000303c9d7c23 */ /* 0x000fe2000801083b */
[--C-:B------:R-:W-:Y:S01]  /*151d0*/  FFMA.FTZ R25, R69, UR48, -R87.reuse ;  /* 0x0000003045197c23 */ /* 0x100fe20008010857 */
[----:B------:R-:W-:Y:S01]  /*151e0*/  FFMA.FTZ R158, R74, UR48, -R87 ;  /* 0x000000304a9e7c23 */ /* 0x000fe20008010857 */
[----:B------:R-:W-:Y:S01]  /*151f0*/  FFMA.FTZ R159, R66, UR48, -R59 ;  /* 0x00000030429f7c23 */ /* 0x000fe2000801083b */
[--C-:B------:R-:W-:Y:S01]  /*15200*/  FFMA.FTZ R15, R76, UR48, -R87.reuse ;  /* 0x000000304c0f7c23 */ /* 0x100fe20008010857 */
[----:B------:R-:W0:Y:S01]  /*15210*/  MUFU.EX2 R183, R183 ;  /* 0x000000b700b77308 */ /* 0x000e220000000800 */
[----:B--2---:R-:W-:Y:S01]  /*15220*/  FADD.FTZ R0, R181, R0 ;  /* 0x00000000b5007221 */ /* 0x004fe20000010000 */
[----:B------:R-:W-:Y:S01]  /*15230*/  FFMA.FTZ R152, R78, UR48, -R87 ;  /* 0x000000304e987c23 */ /* 0x000fe20008010857 */
[----:B------:R-:W-:Y:S01]  /*15240*/  FFMA.FTZ R153, R70, UR48, -R59 ;  /* 0x0000003046997c23 */ /* 0x000fe2000801083b */
[----:B------:R-:W-:Y:S01]  /*15250*/  FFMA.FTZ R13, R80, UR48, -R87 ;  /* 0x00000030500d7c23 */ /* 0x000fe20008010857 */
[----:B------:R-:W-:-:S02]  /*15260*/  IMAD R27, R186, 0x8, R18 ;  /* 0x00000008ba1b7824 */ /* 0x000fc400078e0212 */
[----:B------:R-:W-:Y:S01]  /*15270*/  FFMA.FTZ R154, R82, UR48, -R87 ;  /* 0x00000030529a7c23 */ /* 0x000fe20008010857 */
[----:B------:R-:W-:Y:S01]  /*15280*/  FFMA.FTZ R155, R72, UR48, -R59 ;  /* 0x00000030489b7c23 */ /* 0x000fe2000801083b */
[----:B------:R-:W2:Y:S01]  /*15290*/  MUFU.EX2 R85, R85 ;  /* 0x0000005500557308 */ /* 0x000ea20000000800 */
[----:B-1----:R-:W-:Y:S01]  /*152a0*/  FADD.FTZ R38, R182, R3 ;  /* 0x00000003b6267221 */ /* 0x002fe20000010000 */
[----:B------:R-:W-:Y:S01]  /*152b0*/  VIADD R27, R27, 0x28840 ;  /* 0x000288401b1b7836 */ /* 0x000fe20000000000 */
[----:B------:R-:W-:Y:S01]  /*152c0*/  MOV R50, UR38 ;  /* 0x0000002600327c02 */ /* 0x000fe20008000f00 */
[----:B------:R-:W-:-:S03]  /*152d0*/  FFMA.FTZ R55, R84, UR48, -R87 ;  /* 0x0000003054377c23 */ /* 0x000fc60008010857 */
[----:B------:R-:W-:Y:S01]  /*152e0*/  PRMT R27, R50, 0x654, R27 ;  /* 0x00000654321b7816 */ /* 0x000fe2000000001b */
[----:B------:R-:W1:Y:S01]  /*152f0*/  MUFU.EX2 R14, R14 ;  /* 0x0000000e000e7308 */ /* 0x000e620000000800 */
[----:B0-----:R-:W-:Y:S02]  /*15300*/  FADD.FTZ R3, R183, R0 ;  /* 0x00000000b7037221 */ /* 0x001fe40000010000 */
[----:B------:R0:W-:Y:S05]  /*15310*/  SYNCS.ARRIVE.TRANS64.RED.A1T0 RZ, [R27+URZ], RZ ;  /* 0x000000ff1bff79a7 */ /* 0x0001ea000810043f */
[----:B------:R-:W3:Y:S01]  /*15320*/  MUFU.EX2 R176, R176 ;  /* 0x000000b000b07308 */ /* 0x000ee20000000800 */
[----:B--2---:R-:W-:-:S07]  /*15330*/  FADD.FTZ R9, R85, R38 ;  /* 0x0000002655097221 */ /* 0x004fce0000010000 */
[----:B------:R-:W2:Y:S01]  /*15340*/  MUFU.EX2 R177, R177 ;  /* 0x000000b100b17308 */ /* 0x000ea20000000800 */
[----:B-1----:R-:W-:-:S07]  /*15350*/  FADD.FTZ R0, R14, R3 ;  /* 0x000000030e007221 */ /* 0x002fce0000010000 */
[----:B------:R-:W1:Y:S01]  /*15360*/  MUFU.EX2 R83, R83 ;  /* 0x0000005300537308 */ /* 0x000e620000000800 */
[----:B---3--:R-:W-:-:S07]  /*15370*/  FADD.FTZ R38, R176, R9 ;  /* 0x00000009b0267221 */ /* 0x008fce0000010000 */
[----:B------:R-:W3:Y:S01]  /*15380*/  MUFU.EX2 R20, R20 ;  /* 0x0000001400147308 */ /* 0x000ee20000000800 */
[----:B--2---:R-:W-:-:S07]  /*15390*/  FADD.FTZ R3, R177, R0 ;  /* 0x00000000b1037221 */ /* 0x004fce0000010000 */
[----:B------:R-:W2:Y:S01]  /*153a0*/  MUFU.EX2 R178, R178 ;  /* 0x000000b200b27308 */ /* 0x000ea20000000800 */
[----:B-1----:R-:W-:Y:S01]  /*153b0*/  FADD.FTZ R9, R83, R38 ;  /* 0x0000002653097221 */ /* 0x002fe20000010000 */
[----:B------:R-:W-:-:S06]  /*153c0*/  FFMA.FTZ R38, R52, UR48, -R59 ;  /* 0x0000003034267c23 */ /* 0x000fcc000801083b */
[----:B------:R-:W1:Y:S01]  /*153d0*/  MUFU.EX2 R179, R179 ;  /* 0x000000b300b37308 */ /* 0x000e620000000800 */
[----:B---3--:R-:W-:-:S07]  /*153e0*/  FADD.FTZ R0, R20, R3 ;  /* 0x0000000314007221 */ /* 0x008fce0000010000 */
        /* <DEDUP_REMOVED lines=13> */
[----:B--2---:R-:W-:Y:S01]  /*154c0*/  FADD.FTZ R9, R79, R40 ;  /* 0x000000284f097221 */ /* 0x004fe20000010000 */
[----:B------:R-:W-:-:S06]  /*154d0*/  FFMA.FTZ R40, R57, UR48, -R59 ;  /* 0x0000003039287c23 */ /* 0x000fcc000801083b */
        /* <DEDUP_REMOVED lines=15> */
[----:B---3--:R-:W-:Y:S01]  /*155d0*/  FADD.FTZ R9, R75, R42 ;  /* 0x0000002a4b097221 */ /* 0x008fe20000010000 */
[----:B------:R-:W-:-:S06]  /*155e0*/  FFMA.FTZ R42, R61, UR48, -R59 ;  /* 0x000000303d2a7c23 */ /* 0x000fcc000801083b */
        /* <DEDUP_REMOVED lines=73> */
[----:B---3--:R-:W-:-:S03]  /*15a80*/  FADD.FTZ R3, R55, R50 ;  /* 0x0000003237037221 */ /* 0x008fc60000010000 */
[----:B--2---:R-:W-:Y:S01]  /*15a90*/  FADD.FTZ R0, R48, R9 ;  /* 0x0000000930007221 */ /* 0x004fe20000010000 */
[----:B0-----:R-:W-:Y:S06]  /*15aa0*/  @!P0 BRA `(.L_x_9596) ;  /* 0x0000000000048947 */ /* 0x001fec0003800000 */
[----:B------:R-:W-:Y:S01]  /*15ab0*/  BPT.TRAP 0x1 ;  /* 0x000000040000795c */ /* 0x000fe20000300000 */
.L_x_9596:
[----:B------:R-:W-:Y:S01]  /*15ac0*/  IMAD R9, R11, 0x8, R18 ;  /* 0x000000080b097824 */ /* 0x000fe200078e0212 */
[----:B------:R-:W-:Y:S01]  /*15ad0*/  ISETP.GT.AND P1, PT, R12, RZ, PT ;  /* 0x000000ff0c00720c */ /* 0x000fe20003f24270 */
        /* <DEDUP_REMOVED lines=106> */
.L_x_9585:
[----:B------:R-:W-:Y:S05]  /*16180*/  WARPSYNC.ALL ;  /* 0x0000000000007948 */ /* 0x000fea0003800000 */
[----:B------:R-:W-:Y:S06]  /*16190*/  BAR.ARV 0x8, 0x180 ;  /* 0x0206000000007b1d */ /* 0x000fec0000002000 */
[----:B------:R-:W-:Y:S05]  /*161a0*/  @!P0 BRA `(.L_x_9598) ;  /* 0x0000000000048947 */ /* 0x000fea0003800000 */
[----:B------:R-:W-:Y:S01]  /*161b0*/  BPT.TRAP 0x1 ;  /* 0x000000040000795c */ /* 0x000fe20000300000 */
.L_x_9598:
[----:B------:R-:W-:Y:S01]  /*161c0*/  IMAD R13, R186, 0x8, R18 ;  /* 0x00000008ba0d7824 */ /* 0x000fe200078e0212 */
[----:B------:R-:W-:-:S04]  /*161d0*/  SHF.L.U32 R4, R188, 0x1f, RZ ;  /* 0x0000001fbc047819 */ /* 0x000fc800000006ff */
[----:B------:R0:W1:Y:S01]  /*161e0*/  SYNCS.PHASECHK.TRANS64.TRYWAIT P1, [R13+URZ+0x28850], R4 ;  /* 0x028850040d0075a7 */ /* 0x000062000802017f */
[----:B------:R-:W-:Y:S05]  /*161f0*/  @!P0 BRA `(.L_x_9599) ;  /* 0x0000000000048947 */ /* 0x000fea0003800000 */
[----:B------:R-:W-:Y:S01]  /*16200*/  BPT.TRAP 0x1 ;  /* 0x000000040000795c */ /* 0x000fe20000300000 */
.L_x_9599:
[----:B------:R-:W-:-:S05]  /*16210*/  VIADD R18, R18, 0x400 ;  /* 0x0000040012127836 */ /* 0x000fca0000000000 */
[----:B------:R-:W-:-:S04]  /*16220*/  SHF.R.U32.HI R18, RZ, 0x4, R18 ;  /* 0x00000004ff127819 */ /* 0x000fc80000011612 */
[----:B------:R-:W-:-:S04]  /*16230*/  LOP3.LUT R18, R18, 0x3fff, RZ, 0xc0, !PT ;  /* 0x00003fff12127812 */ /* 0x000fc800078ec0ff */
[----:B------:R-:W-:Y:S01]  /*16240*/  LOP3.LUT R5, R18, 0x4000000, RZ, 0xfc, !PT ;  /* 0x0400000012057812 */ /* 0x000fe200078efcff */
[----:B-1----:R-:W-:Y:S06]  /*16250*/  @P1 BRA `(.L_x_9600) ;  /* 0x0000000000081947 */ /* 0x002fec0003800000 */
[----:B------:R-:W1:Y:S02]  /*16260*/  SYNCS.PHASECHK.TRANS64.TRYWAIT P1, [R13+URZ+0x28850], R4 ;  /* 0x028850040d0075a7 */ /* 0x000e64000802017f */
[----:B-1----:R-:W-:Y:S05]  /*16270*/  @!P1 BRA `(.L_x_9601) ;  /* 0x000000b800d49947 */ /* 0x002fea0003800000 */
.L_x_9600:
[----:B01----:R-:W-:Y:S01]  /*16280*/  LEA R4, R186, R5, 0xb ;  /* 0x00000005ba047211 */ /* 0x003fe200078e58ff */
[----:B------:R-:W-:Y:S01]  /*16290*/  IMAD.MOV.U32 R5, RZ, RZ, 0x40000040 ;  /* 0x40000040ff057424 */ /* 0x000fe200078e00ff */
[----:B------:R-:W-:Y:S05]  /*162a0*/  WARPSYNC.ALL ;  /* 0x0000000000007948 */ /* 0x000fea0003800000 */
[C---:B------:R-:W-:Y:S01]  /*162b0*/  R2UR UR6, R4.reuse ;  /* 0x00000000040672ca */ /* 0x040fe200000e0000 */
[----:B------:R-:W-:Y:S01]  /*162c0*/  WARPGROUP.ARRIVE ;  /* 0x00000000000079c5 */ /* 0x000fe20000000000 */
[----:B------:R-:W-:Y:S01]  /*162d0*/  R2UR UR7, R5 ;  /* 0x00000000050772ca */ /* 0x000fe200000e0000 */
[----:B------:R-:W-:Y:S01]  /*162e0*/  VIADD R8, R4, 0x80 ;  /* 0x0000008004087836 */ /* 0x000fe20000000000 */
[----:B------:R-:W-:Y:S01]  /*162f0*/  MOV R9, 0x40000040 ;  /* 0x4000004000097802 */ /* 0x000fe20000000f00 */
[----:B------:R-:W-:Y:S01]  /*16300*/  IMAD.U32 R18, RZ, RZ, UR48 ;  /* 0x00000030ff127e24 */ /* 0x000fe2000f8e00ff */
        /* <DEDUP_REMOVED lines=40> */
[----:B------:R-:W-:Y:S01]  /*16590*/  IMAD.MOV.U32 R9, RZ, RZ, RZ ;  /* 0x000000ffff097224 */ /* 0x000fe200078e00ff */
[----:B------:R-:W-:Y:S02]  /*165a0*/  WARPGROUP.DEPBAR.LE gsb0, 0x0 ;  /* 0x00008000000079c5 */ /* 0x000fe40000010000 */
[----:B------:R-:W-:-:S09]  /*165b0*/  WARPGROUP.ARRIVE ;  /* 0x00000000000079c5 */ /* 0x000fd20000000000 */
[----:B------:R-:W-:Y:S01]  /*165c0*/  HGMMA.64x128x16.F32 R88, R156, gdesc[UR4].tnspB, R88, gsb0 ;  /* 0x41e000049c587df0 */ /* 0x000fe20008000858 */
[----:B------:R-:W-:Y:S02]  /*165d0*/  R2UR UR6, R4 ;  /* 0x00000000040672ca */ /* 0x000fe400000e0000 */
[----:B------:R-:W-:Y:S01]  /*165e0*/  R2UR UR7, R5 ;  /* 0x00000000050772ca */ /* 0x000fe200000e0000 */
[----:B------:R-:W0:Y:S04]  /*165f0*/  SHFL.BFLY PT, R4, R3, 0x2, 0x1f ;  /* 0x0c401f0003047f89 */ /* 0x000e2800000e0000 */
[----:B------:R-:W1:Y:S01]  /*16600*/  SHFL.BFLY PT, R5, R0, 0x2, 0x1f ;  /* 0x0c401f0000057f89 */ /* 0x000e6200000e0000 */
[----:B0-----:R-:W-:Y:S01]  /*16610*/  FADD.FTZ R4, R4, R3 ;  /* 0x0000000304047221 */ /* 0x001fe20000010000 */
[----:B------:R-:W-:-:S02]  /*16620*/  IMAD.MOV.U32 R3, RZ, RZ, -0x800000 ;  /* 0xff800000ff037424 */ /* 0x000fc400078e00ff */
[----:B-1----:R-:W-:Y:S01]  /*16630*/  FADD.FTZ R7, R5, R0 ;  /* 0x0000000005077221 */ /* 0x002fe20000010000 */
[----:B------:R-:W-:Y:S01]  /*16640*/  MOV R0, 0xff800000 ;  /* 0xff80000000007802 */ /* 0x000fe20000000f00 */
[----:B------:R-:W0:Y:S04]  /*16650*/  SHFL.BFLY PT, R5, R4, 0x1, 0x1f ;  /* 0x0c201f0004057f89 */ /* 0x000e2800000e0000 */
[----:B------:R-:W1:Y:S01]  /*16660*/  SHFL.BFLY PT, R8, R7, 0x1, 0x1f ;  /* 0x0c201f0007087f89 */ /* 0x000e6200000e0000 */
[----:B0-----:R-:W-:Y:S01]  /*16670*/  FADD.FTZ R12, R4, R5 ;  /* 0x00000005040c7221 */ /* 0x001fe20000010000 */
[----:B------:R-:W-:Y:S01]  /*16680*/  IMAD.MOV.U32 R5, RZ, RZ, RZ ;  /* 0x000000ffff057224 */ /* 0x000fe200078e00ff */
[----:B------:R-:W-:Y:S01]  /*16690*/  MOV R4, UR48 ;  /* 0x0000003000047c02 */ /* 0x000fe20008000f00 */
[----:B-1----:R-:W-:-:S02]  /*166a0*/  FADD.FTZ R14, R7, R8 ;  /* 0x00000008070e7221 */ /* 0x002fc40000010000 */
[----:B------:R-:W-:-:S03]  /*166b0*/  FSETP.NE.FTZ.AND P1, PT, R12, RZ, PT ;  /* 0x000000ff0c00720b */ /* 0x000fc60003f35000 */
        /* <DEDUP_REMOVED lines=17> */
.L_x_9602:
[----:B------:R-:W-:Y:S01]  /*167d0*/  VIADD R4, R13, 0x28860 ;  /* 0x000288600d047836 */ /* 0x000fe20000000000 */
[----:B------:R-:W-:Y:S01]  /*167e0*/  IADD3 R186, R186, 0x1, RZ ;  /* 0x00000001baba7810 */ /* 0x000fe20007ffe0ff */
[----:B------:R-:W-:Y:S02]  /*167f0*/  IMAD.U32 R7, RZ, RZ, UR38 ;  /* 0x00000026ff077e24 */ /* 0x000fe4000f8e00ff */
[-C--:B------:R-:W-:Y:S01]  /*16800*/  FMUL.FTZ R88, R88, R5.reuse ;  /* 0x0000000558587220 */ /* 0x080fe20000410000 */
[-C--:B------:R-:W-:Y:S01]  /*16810*/  FMUL.FTZ R89, R89, R5.reuse ;  /* 0x0000000559597220 */ /* 0x080fe20000410000 */
[----:B------:R-:W-:Y:S01]  /*16820*/  ISETP.NE.AND P0, PT, R186, 0x2, PT ;  /* 0x00000002ba00780c */ /* 0x000fe20003f05270 */
        /* <DEDUP_REMOVED lines=68> */
[----:B-1----:R-:W-:-:S11]  /*16c70*/  SEL R186, R186, RZ, P0 ;  /* 0x000000ffbaba7207 */ /* 0x002fd60000000000 */
.L_x_9513:
[----:B------:R-:W-:Y:S05]  /*16c80*/  WARPSYNC.ALL ;  /* 0x0000000000007948 */ /* 0x000fea0003800000 */
[----:B------:R-:W0:Y:S08]  /*16c90*/  S2UR UR38, SR_CgaCtaId ;  /* 0x00000000002679c3 */ /* 0x000e300000008800 */
[----:B------:R-:W-:Y:S06]  /*16ca0*/  BAR.SYNC.DEFER_BLOCKING 0x5, 0x180 ;  /* 0x0146000000007b1d */ /* 0x000fec0000010000 */
[----:B------:R-:W-:Y:S01]  /*16cb0*/  UMOV UR4, 0x400 ;  /* 0x0000040000047882 */ /* 0x000fe20000000000 */
[----:B------:R-:W-:Y:S01]  /*16cc0*/  BSSY B0, `(.L_x_9603) ;  /* 0x00001f9000007945 */ /* 0x000fe20003800000 */
[----:B0-----:R-:W-:-:S06]  /*16cd0*/  ULEA UR4, UR38, UR4, 0x18 ;  /* 0x0000000426047291 */ /* 0x001fcc000f8ec03f */
[----:B------:R-:W-:-:S05]  /*16ce0*/  IMAD.U32 R18, RZ, RZ, UR4 ;  /* 0x00000004ff127e24 */ /* 0x000fca000f8e00ff */
[----:B------:R0:W1:Y:S01]  /*16cf0*/  LDS.128 R40, [R18+0x288d0] ;  /* 0x0288d00012287984 */ /* 0x0000620000000c00 */
[----:B------:R-:W-:Y:S06]  /*16d00*/  BAR.ARV 0x4, 0x180 ;  /* 0x0106000000007b1d */ /* 0x000fec0000002000 */
[----:B------:R-:W-:Y:S05]  /*16d10*/  @P1 BRA `(.L_x_9604) ;  /* 0x0000001400001947 */ /* 0x000fea0003800000 */
[----:B------:R-:W3:Y:S01]  /*16d20*/  S2R R5, SR_SWINHI ;  /* 0x0000000000057919 */ /* 0x000ee20000002f00 */
[----:B------:R-:W-:Y:S05]  /*16d30*/  WARPSYNC.ALL ;  /* 0x0000000000007948 */ /* 0x000fea0003800000 */
[----:B------:R-:W-:Y:S01]  /*16d40*/  BAR.SYNC.DEFER_BLOCKING 0x1, 0x100 ;  /* 0x0044000000007b1d */ /* 0x000fe20000010000 */
[----:B------:R-:W-:Y:S02]  /*16d50*/  F2FP.F16.F32.PACK_AB R10, R93, R10 ;  /* 0x0000000a5d0a723e */ /* 0x000fe400000000ff */
[----:B------:R-:W-:Y:S02]  /*16d60*/  F2FP.F16.F32.PACK_AB R11, R11, R94 ;  /* 0x0000005e0b0b723e */ /* 0x000fe400000000ff */
[----:B------:R-:W-:Y:S01]  /*16d70*/  F2FP.F16.F32.PACK_AB R30, R133, R30 ;  /* 0x0000001e851e723e */ /* 0x000fe200000000ff */
[----:B------:R-:W-:Y:S01]  /*16d80*/  ULDC.64 UR4, c[0x0][0xc00] ;  /* 0x0003000000047ab9 */ /* 0x000fe20000000a00 */
[----:B------:R-:W-:Y:S01]  /*16d90*/  F2FP.F16.F32.PACK_AB R32, R137, R32 ;  /* 0x000000208920723e */ /* 0x000fe200000000ff */
[----:B------:R-:W0:Y:S01]  /*16da0*/  LDC R55, c[0x0][0xbe8] ;  /* 0x0002fa00ff377b82 */ /* 0x000e220000000800 */
[----:B------:R-:W-:-:S02]  /*16db0*/  F2FP.F16.F32.PACK_AB R33, R33, R138 ;  /* 0x0000008a2121723e */ /* 0x000fc400000000ff */
[----:B------:R-:W-:Y:S02]  /*16dc0*/  F2FP.F16.F32.PACK_AB R34, R141, R34 ;  /* 0x000000228d22723e */ /* 0x000fe400000000ff */
[----:B------:R-:W-:Y:S02]  /*16dd0*/  F2FP.F16.F32.PACK_AB R35, R35, R142 ;  /* 0x0000008e2323723e */ /* 0x000fe400000000ff */
[----:B------:R-:W-:Y:S02]  /*16de0*/  MOV R48, RZ ;  /* 0x000000ff00307202 */ /* 0x000fe40000000f00 */
[----:B------:R-:W-:Y:S02]  /*16df0*/  MOV R20, R18 ;  /* 0x0000001200147202 */ /* 0x000fe40000000f00 */
[----:B---3--:R-:W-:-:S03]  /*16e00*/  MOV R21, R5 ;  /* 0x0000000500157202 */ /* 0x008fc60000000f00 */
[----:B------:R-:W-:-:S03]  /*16e10*/  IMAD.WIDE R8, R222, 0x2, R20 ;  /* 0x00000002de087825 */ /* 0x000fc600078e0214 */
[C---:B------:R-:W-:Y:S02]  /*16e20*/  LOP3.LUT R29, R8.reuse, 0x380, RZ, 0xc0, !PT ;  /* 0x00000380081d7812 */ /* 0x040fe400078ec0ff */
[C---:B------:R-:W-:Y:S02]  /*16e30*/  IADD3 R37, P5, R8.reuse, 0x20, RZ ;  /* 0x0000002008257810 */ /* 0x040fe40007fbe0ff */
[C---:B------:R-:W-:Y:S02]  /*16e40*/  IADD3 R39, P0, R8.reuse, 0x40, RZ ;  /* 0x0000004008277810 */ /* 0x040fe40007f1e0ff */
[----:B------:R-:W-:Y:S01]  /*16e50*/  IADD3 R45, P1, R8, 0x60, RZ ;  /* 0x00000060082d7810 */ /* 0x000fe20007f3e0ff */
[--C-:B------:R-:W-:Y:S01]  /*16e60*/  IMAD.X R5, RZ, RZ, R9.reuse, P5 ;  /* 0x000000ffff057224 */ /* 0x100fe200028e0609 */
[----:B------:R-:W-:Y:S02]  /*16e70*/  SHF.R.U64 R29, R29, 0x3, RZ ;  /* 0x000000031d1d7819 */ /* 0x000fe400000012ff */
[----:B------:R-:W-:Y:S01]  /*16e80*/  LOP3.LUT R4, R37, 0x380, RZ, 0xc0, !PT ;  /* 0x0000038025047812 */ /* 0x000fe200078ec0ff */
[----:B----4-:R-:W-:Y:S01]  /*16e90*/  IMAD.X R13, RZ, RZ, R9, P1 ;  /* 0x000000ffff0d7224 */ /* 0x010fe200008e0609 */
[----:B------:R-:W-:-:S02]  /*16ea0*/  LOP3.LUT R6, R39, 0x380, RZ, 0xc0, !PT ;  /* 0x0000038027067812 */ /* 0x000fc400078ec0ff */
[C---:B--2---:R-:W-:Y:S02]  /*16eb0*/  IADD3 R47, P2, R8.reuse, 0x4000, RZ ;  /* 0x00004000082f7810 */ /* 0x044fe40007f5e0ff */
[C---:B------:R-:W-:Y:S02]  /*16ec0*/  IADD3 R49, P3, R8.reuse, 0x4020, RZ ;  /* 0x0000402008317810 */ /* 0x040fe40007f7e0ff */
[C---:B------:R-:W-:Y:S01]  /*16ed0*/  IADD3 R51, P4, R8.reuse, 0x4040, RZ ;  /* 0x0000404008337810 */ /* 0x040fe20007f9e0ff */
[--C-:B------:R-:W-:Y:S01]  /*16ee0*/  IMAD.X R15, RZ, RZ, R9.reuse, P2 ;  /* 0x000000ffff0f7224 */ /* 0x100fe200010e0609 */
[----:B------:R-:W-:Y:S02]  /*16ef0*/  IADD3 R53, P5, R8, 0x4060, RZ ;  /* 0x0000406008357810 */ /* 0x000fe40007fbe0ff */
[----:B------:R-:W-:Y:S01]  /*16f00*/  LOP3.LUT R12, R45, 0x380, RZ, 0xc0, !PT ;  /* 0x000003802d0c7812 */ /* 0x000fe200078ec0ff */
[--C-:B------:R-:W-:Y:S01]  /*16f10*/  IMAD.X R27, RZ, RZ, R9.reuse, P4 ;  /* 0x000000ffff1b7224 */ /* 0x100fe200020e0609 */
[----:B------:R-:W-:Y:S01]  /*16f20*/  LOP3.LUT R8, R29, R8, RZ, 0x3c, !PT ;  /* 0x000000081d087212 */ /* 0x000fe200078e3cff */
[----:B------:R-:W-:Y:S01]  /*16f30*/  IMAD.X R29, RZ, RZ, R9, P5 ;  /* 0x000000ffff1d7224 */ /* 0x000fe200028e0609 */
[----:B------:R-:W-:-:S02]  /*16f40*/  SHF.R.U64 R4, R4, 0x3, RZ ;  /* 0x0000000304047819 */ /* 0x000fc400000012ff */
[----:B------:R-:W-:Y:S02]  /*16f50*/  SHF.R.U64 R6, R6, 0x3, RZ ;  /* 0x0000000306067819 */ /* 0x000fe400000012ff */
[----:B------:R-:W-:Y:S02]  /*16f60*/  LOP3.LUT R14, R47, 0x380, RZ, 0xc0, !PT ;  /* 0x000003802f0e7812 */ /* 0x000fe400078ec0ff */
[-C--:B------:R-:W-:Y:S02]  /*16f70*/  IADD3.X R7, RZ, R9.reuse, RZ, P0, !PT ;  /* 0x00000009ff077210 */ /* 0x080fe400007fe4ff */
[----:B------:R-:W-:Y:S02]  /*16f80*/  IADD3.X R25, RZ, R9, RZ, P3, !PT ;  /* 0x00000009ff197210 */ /* 0x000fe40001ffe4ff */
[----:B------:R-:W-:Y:S02]  /*16f90*/  SHF.R.U64 R12, R12, 0x3, RZ ;  /* 0x000000030c0c7819 */ /* 0x000fe400000012ff */
[----:B-----5:R-:W-:-:S02]  /*16fa0*/  LOP3.LUT R24, R49, 0x380, RZ, 0xc0, !PT ;  /* 0x0000038031187812 */ /* 0x020fc400078ec0ff */
[----:B------:R-:W-:Y:S02]  /*16fb0*/  LOP3.LUT R26, R51, 0x380, RZ, 0xc0, !PT ;  /* 0x00000380331a7812 */ /* 0x000fe400078ec0ff */
[----:B------:R-:W-:Y:S02]  /*16fc0*/  MOV R46, R8 ;  /* 0x00000008002e7202 */ /* 0x000fe40000000f00 */
[----:B------:R-:W-:Y:S02]  /*16fd0*/  LOP3.LUT R4, R4, R37, RZ, 0x3c, !PT ;  /* 0x0000002504047212 */ /* 0x000fe400078e3cff */
[----:B------:R-:W-:Y:S02]  /*16fe0*/  LOP3.LUT R6, R6, R39, RZ, 0x3c, !PT ;  /* 0x0000002706067212 */ /* 0x000fe400078e3cff */
[----:B------:R-:W-:Y:S02]  /*16ff0*/  LOP3.LUT R28, R53, 0x380, RZ, 0xc0, !PT ;  /* 0x00000380351c7812 */ /* 0x000fe400078ec0ff */
[----:B------:R-:W-:-:S02]  /*17000*/  F2FP.F16.F32.PACK_AB R8, R89, R88 ;  /* 0x000000585908723e */ /* 0x000fc400000000ff */
[----:B------:R-:W-:Y:S02]  /*17010*/  F2FP.F16.F32.PACK_AB R9, R91, R90 ;  /* 0x0000005a5b09723e */ /* 0x000fe400000000ff */
[----:B------:R-:W-:Y:S02]  /*17020*/  SHF.R.U64 R14, R14, 0x3, RZ ;  /* 0x000000030e0e7819 */ /* 0x000fe400000012ff */
[----:B------:R-:W-:Y:S01]  /*17030*/  LOP3.LUT R12, R12, R45, RZ, 0x3c, !PT ;  /* 0x0000002d0c0c7212 */ /* 0x000fe200078e3cff */
[----:B------:R2:W-:Y:S01]  /*17040*/  STSM.16.M88.4 [R46], R8 ;  /* 0x000000082e007844 */ /* 0x0005e20000000200 */
[----:B------:R-:W-:Y:S02]  /*17050*/  SHF.R.U64 R24, R24, 0x3, RZ ;  /* 0x0000000318187819 */ /* 0x000fe400000012ff */
[----:B------:R-:W-:Y:S02]  /*17060*/  SHF.R.U64 R26, R26, 0x3, RZ ;  /* 0x000000031a1a7819 */ /* 0x000fe400000012ff */
[----:B------:R-:W-:-:S02]  /*17070*/  SHF.R.U64 R28, R28, 0x3, RZ ;  /* 0x000000031c1c7819 */ /* 0x000fc400000012ff */
[----:B------:R-:W-:Y:S02]  /*17080*/  MOV R45, R4 ;  /* 0x00000004002d7202 */ /* 0x000fe40000000f00 */
[----:B------:R-:W-:Y:S02]  /*17090*/  MOV R44, R6 ;  /* 0x00000006002c7202 */ /* 0x000fe40000000f00 */
[----:B------:R-:W-:Y:S02]  /*170a0*/  F2FP.F16.F32.PACK_AB R4, R36, R31 ;  /* 0x0000001f2404723e */ /* 0x000fe400000000ff */
[----:B------:R-:W-:Y:S02]  /*170b0*/  F2FP.F16.F32.PACK_AB R5, R99, R98 ;  /* 0x000000626305723e */ /* 0x000fe400000000ff */
[----:B------:R-:W-:Y:S02]  /*170c0*/  F2FP.F16.F32.PACK_AB R6, R101, R100 ;  /* 0x000000646506723e */ /* 0x000fe400000000ff */
[----:B------:R-:W-:-:S02]  /*170d0*/  F2FP.F16.F32.PACK_AB R7, R103, R102 ;  /* 0x000000666707723e */ /* 0x000fc400000000ff */
[----:B------:R-:W-:Y:S02]  /*170e0*/  LOP3.LUT R14, R14, R47, RZ, 0x3c, !PT ;  /* 0x0000002f0e0e7212 */ /* 0x000fe400078e3cff */
[----:B--2---:R-:W-:Y:S01]  /*170f0*/  F2FP.F16.F32.PACK_AB R8, R105, R104 ;  /* 0x000000686908723e */ /* 0x004fe200000000ff */
[----:B------:R-:W-:Y:S01]  /*17100*/  STSM.16.M88.4 [R45], R4 ;  /* 0x000000042d007844 */ /* 0x000fe20000000200 */
[----:B------:R-:W-:Y:S02]  /*17110*/  F2FP.F16.F32.PACK_AB R9, R107, R106 ;  /* 0x0000006a6b09723e */ /* 0x000fe400000000ff */
[----:B------:R-:W-:Y:S02]  /*17120*/  F2FP.F16.F32.PACK_AB R10, R109, R108 ;  /* 0x0000006c6d0a723e */ /* 0x000fe400000000ff */
[----:B------:R-:W-:Y:S02]  /*17130*/  F2FP.F16.F32.PACK_AB R11, R111, R110 ;  /* 0x0000006e6f0b723e */ /* 0x000fe400000000ff */
[----:B------:R-:W-:-:S02]  /*17140*/  LOP3.LUT R24, R24, R49, RZ, 0x3c, !PT ;  /* 0x0000003118187212 */ /* 0x000fc400078e3cff */
[----:B------:R-:W-:Y:S01]  /*17150*/  LOP3.LUT R26, R26, R51, RZ, 0x3c, !PT ;  /* 0x000000331a1a7212 */ /* 0x000fe200078e3cff */
[----:B------:R2:W-:Y:S01]  /*17160*/  STSM.16.M88.4 [R44], R8 ;  /* 0x000000082c007844 */ /* 0x0005e20000000200 */
[----:B------:R-:W-:Y:S02]  /*17170*/  LOP3.LUT R28, R28, R53, RZ, 0x3c, !PT ;  /* 0x000000351c1c7212 */ /* 0x000fe400078e3cff */
[----:B-1----:R-:W-:Y:S02]  /*17180*/  MOV R40, R12 ;  /* 0x0000000c00287202 */ /* 0x002fe40000000f00 */
[----:B------:R-:W-:Y:S02]  /*17190*/  MOV R39, R14 ;  /* 0x0000000e00277202 */ /* 0x000fe40000000f00 */
[----:B------:R-:W-:Y:S02]  /*171a0*/  MOV R38, R24 ;  /* 0x0000001800267202 */ /* 0x000fe40000000f00 */
[----:B------:R-:W-:-:S02]  /*171b0*/  MOV R37, R26 ;  /* 0x0000001a00257202 */ /* 0x000fc40000000f00 */
[----:B------:R-:W-:Y:S02]  /*171c0*/  F2FP.F16.F32.PACK_AB R12, R113, R112 ;  /* 0x00000070710c723e */ /* 0x000fe400000000ff */
[----:B------:R-:W-:Y:S02]  /*171d0*/  F2FP.F16.F32.PACK_AB R13, R115, R114 ;  /* 0x00000072730d723e */ /* 0x000fe400000000ff */
[----:B------:R-:W-:Y:S02]  /*171e0*/  F2FP.F16.F32.PACK_AB R14, R117, R116 ;  /* 0x00000074750e723e */ /* 0x000fe400000000ff */
[----:B------:R-:W-:Y:S02]  /*171f0*/  F2FP.F16.F32.PACK_AB R15, R119, R118 ;  /* 0x00000076770f723e */ /* 0x000fe400000000ff */
[----:B------:R-:W-:Y:S02]  /*17200*/  F2FP.F16.F32.PACK_AB R24, R121, R120 ;  /* 0x000000787918723e */ /* 0x000fe400000000ff */
[----:B------:R-:W-:Y:S01]  /*17210*/  F2FP.F16.F32.PACK_AB R25, R123, R122 ;  /* 0x0000007a7b19723e */ /* 0x000fe200000000ff */
[----:B------:R-:W-:Y:S01]  /*17220*/  STSM.16.M88.4 [R40], R12 ;  /* 0x0000000c28007844 */ /* 0x000fe20000000200 */
[----:B------:R-:W-:-:S02]  /*17230*/  F2FP.F16.F32.PACK_AB R26, R125, R124 ;  /* 0x0000007c7d1a723e */ /* 0x000fc400000000ff */
[----:B------:R-:W-:Y:S02]  /*17240*/  F2FP.F16.F32.PACK_AB R27, R127, R126 ;  /* 0x0000007e7f1b723e */ /* 0x000fe400000000ff */
[----:B------:R-:W-:Y:S02]  /*17250*/  MOV R36, R28 ;  /* 0x0000001c00247202 */ /* 0x000fe40000000f00 */
[----:B------:R-:W-:Y:S01]  /*17260*/  ISETP.NE.U32.AND P0, PT, RZ, UR4, PT ;  /* 0x00000004ff007c0c */ /* 0x000fe2000bf05070 */
[----:B------:R-:W-:Y:S01]  /*17270*/  STSM.16.M88.4 [R39], R24 ;  /* 0x0000001827007844 */ /* 0x000fe20000000200 */
[----:B--2---:R-:W-:Y:S02]  /*17280*/  IADD3 R8, P1, R208, UR4, RZ ;  /* 0x00000004d0087c10 */ /* 0x004fe4000ff3e0ff */
[----:B------:R-:W-:Y:S02]  /*17290*/  F2FP.F16.F32.PACK_AB R28, R129, R128 ;  /* 0x00000080811c723e */ /* 0x000fe400000000ff */
[----:B------:R-:W-:-:S02]  /*172a0*/  F2FP.F16.F32.PACK_AB R29, R131, R130 ;  /* 0x00000082831d723e */ /* 0x000fc400000000ff */
[----:B------:R-:W-:Y:S02]  /*172b0*/  F2FP.F16.F32.PACK_AB R31, R135, R134 ;  /* 0x00000086871f723e */ /* 0x000fe400000000ff */
[----:B------:R-:W-:Y:S02]  /*172c0*/  F2FP.F16.F32.PACK_AB R4, R145, R144 ;  /* 0x000000909104723e */ /* 0x000fe400000000ff */
[----:B------:R-:W-:Y:S01]  /*172d0*/  F2FP.F16.F32.PACK_AB R5, R147, R146 ;  /* 0x000000929305723e */ /* 0x000fe200000000ff */
[----:B------:R-:W-:Y:S01]  /*172e0*/  STSM.16.M88.4 [R38], R28 ;  /* 0x0000001c26007844 */ /* 0x000fe20000000200 */
[----:B------:R-:W-:Y:S02]  /*172f0*/  F2FP.F16.F32.PACK_AB R6, R149, R148 ;  /* 0x000000949506723e */ /* 0x000fe400000000ff */
[----:B------:R-:W-:Y:S01]  /*17300*/  F2FP.F16.F32.PACK_AB R7, R151, R150 ;  /* 0x000000969707723e */ /* 0x000fe200000000ff */
[----:B------:R-:W-:Y:S01]  /*17310*/  STSM.16.M88.4 [R37], R32 ;  /* 0x0000002025007844 */ /* 0x000fe20000000200 */
[----:B------:R-:W-:-:S02]  /*17320*/  ISETP.NE.AND.EX P0, PT, RZ, UR5, PT, P0 ;  /* 0x00000005ff007c0c */ /* 0x000fc4000bf05300 */
[----:B------:R-:W-:Y:S01]  /*17330*/  IADD3.X R9, R209, UR5, RZ, P1, !PT ;  /* 0x00000005d1097c10 */ /* 0x000fe20008ffe4ff */
[----:B------:R-:W-:Y:S01]  /*17340*/  ULDC.64 UR4, c[0x0][0xc08] ;  /* 0x0003020000047ab9 */ /* 0x000fe20000000a00 */
[----:B------:R1:W-:Y:S01]  /*17350*/  STSM.16.M88.4 [R36], R4 ;  /* 0x0000000424007844 */ /* 0x0003e20000000200 */
[----:B------:R-:W-:Y:S01]  /*17360*/  BAR.SYNC.DEFER_BLOCKING 0x1, 0x100 ;  /* 0x0044000000007b1d */ /* 0x000fe20000010000 */
[----:B------:R-:W-:-:S04]  /*17370*/  ISETP.NE.U32.AND P2, PT, RZ, UR4, PT ;  /* 0x00000004ff007c0c */ /* 0x000fc8000bf45070 */
[----:B------:R-:W-:-:S13]  /*17380*/  ISETP.NE.AND.EX P2, PT, RZ, UR5, PT, P2 ;  /* 0x00000005ff007c0c */ /* 0x000fda000bf45320 */
[----:B------:R-:W-:Y:S01]  /*17390*/  @P2 IADD3 R208, P3, R208, UR4, RZ ;  /* 0x00000004d0d02c10 */ /* 0x000fe2000ff7e0ff */
[----:B------:R-:W-:Y:S02]  /*173a0*/  ULDC UR4, c[0x0][0xa88] ;  /* 0x0002a20000047ab9 */ /* 0x000fe40000000800 */
[----:B-1----:R-:W-:Y:S01]  /*173b0*/  IMAD.U32 R6, RZ, RZ, UR4 ;  /* 0x00000004ff067e24 */ /* 0x002fe2000f8e00ff */
[----:B------:R-:W-:Y:S01]  /*173c0*/  @P2 IADD3.X R209, R209, UR5, RZ, P3, !PT ;  /* 0x00000005d1d12c10 */ /* 0x000fe20009ffe4ff */
[----:B------:R1:W5:Y:S01]  /*173d0*/  @P0 LDG.E R48, desc[UR42][R8.64] ;  /* 0x0000002a08300981 */ /* 0x000362000c1e1900 */
[----:B0-----:R-:W-:Y:S01]  /*173e0*/  ISETP.NE.AND P1, PT, R55, 0x1, PT ;  /* 0x000000013700780c */ /* 0x001fe20003f25270 */
[----:B------:R-:W-:Y:S02]  /*173f0*/  IMAD.IADD R13, R204, 0x1, R191 ;  /* 0x00000001cc0d7824 */ /* 0x000fe400078e02bf */
[----:B------:R1:W5:Y:S10]  /*17400*/  @P2 LDG.E R6, desc[UR42][R208.64] ;  /* 0x0000002ad0062981 */ /* 0x000374000c1e1900 */
[----:B------:R-:W0:Y:S08]  /*17410*/  @P1 LDC R10, c[0x0][0xbec] ;  /* 0x0002fb00ff0a1b82 */ /* 0x000e300000000800 */
[----:B------:R-:W2:Y:S01]  /*17420*/  @P1 LDC R11, c[0x0][0xbf0] ;  /* 0x0002fc00ff0b1b82 */ /* 0x000ea20000000800 */
[----:B-1----:R-:W-:Y:S05]  /*17430*/  @P2 BRA `(.L_x_9605) ;  /* 0x0000000000102947 */ /* 0x002fea0003800000 */
[----:B------:R-:W-:Y:S05]  /*17440*/  @!P0 BRA `(.L_x_9605) ;  /* 0x00000000000c8947 */ /* 0x000fea0003800000 */
[----:B------:R-:W3:Y:S04]  /*17450*/  LDG.E R5, desc[UR42][R8.64] ;  /* 0x0000002a08057981 */ /* 0x000ee8000c1e1900 */
[----:B-----5:R-:W3:Y:S02]  /*17460*/  LDG.E R6, desc[UR42][R8.64+0x4] ;  /* 0x0000042a08067981 */ /* 0x020ee4000c1e1900 */
[----:B---3--:R-:W-:-:S07]  /*17470*/  IADD3 R6, -R5, R6, RZ ;  /* 0x0000000605067210 */ /* 0x008fce0007ffe1ff */
.L_x_9605:
[----:B------:R-:W-:Y:S01]  /*17480*/  SHF.R.S32.HI R54, RZ, 0x1f, R207 ;  /* 0x0000001fff367819 */ /* 0x000fe200000114cf */
[----:B0-----:R-:W-:Y:S01]  /*17490*/  @P1 IMAD.HI.U32 R4, R13, R10, RZ ;  /* 0x0000000a0d041227 */ /* 0x001fe200078e00ff */
[----:B------:R-:W-:Y:S01]  /*174a0*/  ULDC.64 UR4, c[0x0][0xb90] ;  /* 0x0002e40000047ab9 */ /* 0x000fe20000000a00 */
[----:B-----5:R-:W-:Y:S02]  /*174b0*/  SHF.R.S32.HI R49, RZ, 0x1f, R48 ;  /* 0x0000001fff317819 */ /* 0x020fe40000011430 */
[----:B------:R-:W-:Y:S01]  /*174c0*/  IMAD R8, R54, UR4, RZ ;  /* 0x0000000436087c24 */ /* 0x000fe2000f8e02ff */
[----:B------:R-:W-:Y:S01]  /*174d0*/  SEL R40, R211, RZ, !P0 ;  /* 0x000000ffd3287207 */ /* 0x000fe20004000000 */
[----:B------:R-:W-:Y:S01]  /*174e0*/  IMAD.MOV.U32 R7, RZ, RZ, R13 ;  /* 0x000000ffff077224 */ /* 0x000fe200078e000d */
[----:B--2---:R-:W-:Y:S01]  /*174f0*/  @P1 SHF.R.U32.HI R7, RZ, R11, R4 ;  /* 0x0000000bff071219 */ /* 0x004fe20000011604 */
        /* <DEDUP_REMOVED lines=33> */
[----:B------:R-:W-:Y:S01]  /*17710*/  IMAD.IADD R4, R221, 0x1, R191 ;  /* 0x00000001dd047824 */ /* 0x000fe200078e02bf */
[----:B------:R-:W-:Y:S01]  /*17720*/  LOP3.LUT R12, R13, 0x380, RZ, 0xc0, !PT ;  /* 0x000003800d0c7812 */ /* 0x000fe200078ec0ff */
[----:B------:R-:W0:Y:S01]  /*17730*/  SHFL.IDX PT, R51, R11, RZ, 0x1c1f ;  /* 0x001c1fff0b337589 */ /* 0x000e2200000e0000 */
[----:B------:R-:W-:Y:S01]  /*17740*/  LOP3.LUT R24, R25, 0x380, RZ, 0xc0, !PT ;  /* 0x0000038019187812 */ /* 0x000fe200078ec0ff */
[----:B------:R-:W-:Y:S01]  /*17750*/  ULDC.64 UR4, c[0x0][0xaa0] ;  /* 0x0002a80000047ab9 */ /* 0x000fe20000000a00 */
[----:B------:R-:W-:Y:S01]  /*17760*/  LOP3.LUT R8, R7, 0x380, RZ, 0xc0, !PT ;  /* 0x0000038007087812 */ /* 0x000fe200078ec0ff */
[----:B------:R-:W-:Y:S01]  /*17770*/  SHFL.IDX PT, R52, R10, 0x1, 0x1c1f ;  /* 0x003c1f000a347f89 */ /* 0x000fe200000e0000 */
[----:B------:R-:W-:-:S02]  /*17780*/  SHF.R.U64 R24, R24, 0x3, RZ ;  /* 0x0000000318187819 */ /* 0x000fc400000012ff */
[----:B------:R-:W-:Y:S01]  /*17790*/  SHF.R.U64 R28, R28, 0x3, RZ ;  /* 0x000000031c1c7819 */ /* 0x000fe200000012ff */
[----:B------:R-:W1:Y:S01]  /*177a0*/  SHFL.IDX PT, R53, R11, 0x1, 0x1c1f ;  /* 0x003c1f000b357f89 */ /* 0x000e6200000e0000 */
[----:B------:R-:W-:Y:S02]  /*177b0*/  LOP3.LUT R24, R24, R25, RZ, 0x3c, !PT ;  /* 0x0000001918187212 */ /* 0x000fe400078e3cff */
[----:B------:R-:W-:Y:S02]  /*177c0*/  IADD3.X R25, RZ, R21, RZ, P2, !PT ;  /* 0x00000015ff197210 */ /* 0x000fe400017fe4ff */
[C---:B------:R-:W-:Y:S01]  /*177d0*/  ISETP.GE.OR P2, PT, R4.reuse, R59, P0 ;  /* 0x0000003b0400720c */ /* 0x040fe20000746670 */
[----:B------:R-:W-:Y:S01]  /*177e0*/  VIADD R4, R4, 0x8 ;  /* 0x0000000804047836 */ /* 0x000fe20000000000 */
[----:B------:R-:W-:Y:S02]  /*177f0*/  SHF.R.U64 R12, R12, 0x3, RZ ;  /* 0x000000030c0c7819 */ /* 0x000fe400000012ff */
[----:B------:R-:W-:-:S02]  /*17800*/  SHF.R.U64 R8, R8, 0x3, RZ ;  /* 0x0000000308087819 */ /* 0x000fc400000012ff */
[----:B------:R-:W-:Y:S01]  /*17810*/  LOP3.LUT R28, R28, R29, RZ, 0x3c, !PT ;  /* 0x0000001d1c1c7212 */ /* 0x000fe200078e3cff */
[--C-:B------:R-:W-:Y:S01]  /*17820*/  IMAD.X R29, RZ, RZ, R21.reuse, P3 ;  /* 0x000000ffff1d7224 */ /* 0x100fe200018e0615 */
[----:B------:R-:W-:Y:S01]  /*17830*/  LOP3.LUT R12, R12, R13, RZ, 0x3c, !PT ;  /* 0x0000000d0c0c7212 */ /* 0x000fe200078e3cff */
[--C-:B------:R-:W-:Y:S01]  /*17840*/  IMAD.X R13, RZ, RZ, R21.reuse, P4 ;  /* 0x000000ffff0d7224 */ /* 0x100fe200020e0615 */
[----:B------:R-:W-:Y:S02]  /*17850*/  LOP3.LUT R8, R8, R7, RZ, 0x3c, !PT ;  /* 0x0000000708087212 */ /* 0x000fe400078e3cff */
[----:B------:R-:W-:Y:S01]  /*17860*/  IADD3 R5, P3, R20, 0x7000, RZ ;  /* 0x0000700014057810 */ /* 0x000fe20007f7e0ff */
[----:B0-----:R0:W-:Y:S01]  /*17870*/  @!P2 ST.E desc[UR42][R50.64], R3 ;  /* 0x000000033200a985 */ /* 0x0011e2000c10192a */
[----:B------:R-:W-:Y:S02]  /*17880*/  ISETP.GE.OR P0, PT, R4, R59, P0 ;  /* 0x0000003b0400720c */ /* 0x000fe40000706670 */
[C---:B------:R-:W-:Y:S01]  /*17890*/  IADD3 R33, P5, R20.reuse, 0x5000, RZ ;  /* 0x0000500014217810 */ /* 0x040fe20007fbe0ff */
[----:B------:R-:W-:Y:S01]  /*178a0*/  IMAD.X R45, RZ, RZ, R21, P3 ;  /* 0x000000ffff2d7224 */ /* 0x000fe200018e0615 */
[----:B------:R-:W-:-:S02]  /*178b0*/  IADD3 R37, P4, R20, 0x6000, RZ ;  /* 0x0000600014257810 */ /* 0x000fc40007f9e0ff */
[----:B------:R-:W-:Y:S02]  /*178c0*/  LOP3.LUT R7, R20, 0x380, RZ, 0xc0, !PT ;  /* 0x0000038014077812 */ /* 0x000fe400078ec0ff */
[----:B------:R-:W-:Y:S02]  /*178d0*/  LOP3.LUT R4, R5, 0x380, RZ, 0xc0, !PT ;  /* 0x0000038005047812 */ /* 0x000fe400078ec0ff */
[----:B------:R-:W-:Y:S01]  /*178e0*/  LOP3.LUT R32, R33, 0x380, RZ, 0xc0, !PT ;  /* 0x0000038021207812 */ /* 0x000fe200078ec0ff */
[----:B0-----:R-:W0:Y:S01]  /*178f0*/  @P1 LDC R51, c[0x0][0xbec] ;  /* 0x0002fb00ff331b82 */ /* 0x001e220000000800 */
[----:B------:R-:W-:Y:S01]  /*17900*/  LOP3.LUT R36, R37, 0x380, RZ, 0xc0, !PT ;  /* 0x0000038025247812 */ /* 0x000fe200078ec0ff */
[----:B------:R-:W-:Y:S01]  /*17910*/  IMAD R3, R49, UR4, RZ ;  /* 0x0000000431037c24 */ /* 0x000fe2000f8e02ff */
[----:B------:R-:W-:Y:S01]  /*17920*/  SHF.R.U64 R7, R7, 0x3, RZ ;  /* 0x0000000307077819 */ /* 0x000fe200000012ff */
[----:B-1----:R1:W-:Y:S01]  /*17930*/  @!P0 ST.E desc[UR42][R52.64], R0 ;  /* 0x0000000034008985 */ /* 0x0023e2000c10192a */
[----:B------:R-:W-:-:S02]  /*17940*/  SHF.R.U64 R4, R4, 0x3, RZ ;  /* 0x0000000304047819 */ /* 0x000fc400000012ff */
[----:B------:R-:W-:Y:S01]  /*17950*/  SHF.R.U64 R32, R32, 0x3, RZ ;  /* 0x0000000320207819 */ /* 0x000fe200000012ff */
[----:B------:R-:W2:Y:S01]  /*17960*/  @P1 LDC R49, c[0x0][0xbf0] ;  /* 0x0002fc00ff311b82 */ /* 0x000ea20000000800 */
[----:B------:R-:W-:Y:S01]  /*17970*/  SHF.R.U64 R36, R36, 0x3, RZ ;  /* 0x0000000324247819 */ /* 0x000fe200000012ff */
[----:B------:R-:W-:Y:S01]  /*17980*/  IMAD R3, R48, UR5, R3 ;  /* 0x0000000530037c24 */ /* 0x000fe2000f8e0203 */
[----:B------:R-:W-:Y:S01]  /*17990*/  LOP3.LUT R20, R7, R20, RZ, 0x3c, !PT ;  /* 0x0000001407147212 */ /* 0x000fe200078e3cff */
[----:B------:R-:W5:Y:S01]  /*179a0*/  LD.E.128 R8, desc[UR42][R8.64] ;  /* 0x0000002a08087980 */ /* 0x000f62000c101d00 */
[----:B------:R-:W-:Y:S02]  /*179b0*/  LOP3.LUT R32, R32, R33, RZ, 0x3c, !PT ;  /* 0x0000002120207212 */ /* 0x000fe400078e3cff */
[----:B------:R-:W-:Y:S01]  /*179c0*/  LOP3.LUT R36, R36, R37, RZ, 0x3c, !PT ;  /* 0x0000002524247212 */ /* 0x000fe200078e3cff */
[----:B------:R-:W-:Y:S01]  /*179d0*/  IMAD.X R37, RZ, RZ, R21, P4 ;  /* 0x000000ffff257224 */ /* 0x000fe200020e0615 */
[----:B------:R-:W-:Y:S01]  /*179e0*/  LOP3.LUT R44, R4, R5, RZ, 0x3c, !PT ;  /* 0x00000005042c7212 */ /* 0x000fe200078e3cff */
[----:B------:R-:W5:Y:S01]  /*179f0*/  LD.E.128 R12, desc[UR42][R12.64] ;  /* 0x0000002a0c0c7980 */ /* 0x000f62000c101d00 */
[----:B------:R-:W-:-:S03]  /*17a00*/  IADD3.X R33, RZ, R21, RZ, P5, !PT ;  /* 0x00000015ff217210 */ /* 0x000fc60002ffe4ff */
        /* <DEDUP_REMOVED lines=8> */
[----:B-1----:R-:W-:Y:S01]  /*17a90*/  IMAD R0, R54, UR4, RZ ;  /* 0x0000000436007c24 */ /* 0x002fe2000f8e02ff */
[----:B------:R-:W5:Y:S01]  /*17aa0*/  LD.E.128 R36, desc[UR42][R36.64] ;  /* 0x0000002a24247980 */ /* 0x000f62000c101d00 */
[----:B------:R-:W-:Y:S02]  /*17ab0*/  IMAD.IADD R48, R191, 0x1, R48 ;  /* 0x00000001bf307824 */ /* 0x000fe400078e0230 */
[C---:B------:R-:W-:Y:S01]  /*17ac0*/  IMAD R3, R207.reuse, UR5, R0 ;  /* 0x00000005cf037c24 */ /* 0x040fe2000f8e0200 */
        /* <DEDUP_REMOVED lines=8> */
[----:B-1----:R-:W1:Y:S01]  /*17b50*/  FENCE.VIEW.ASYNC.S ;  /* 0x00000000000073c6 */ /* 0x002e620000000000 */
[----:B0-----:R-:W-:Y:S01]  /*17b60*/  @P1 IMAD.HI.U32 R0, R48, R51, RZ ;  /* 0x0000003330001227 */ /* 0x001fe200078e00ff */
        /* <DEDUP_REMOVED lines=32> */
[----:B-1----:R0:W1:Y:S01]  /*17d70*/  SHFL.IDX PT, R21, R40, RZ, 0x181f ;  /* 0x00181fff28157589 */ /* 0x00206200000e0000 */
[----:B------:R-:W-:Y:S02]  /*17d80*/  BSSY B1, `(.L_x_9606) ;  /* 0x000000d000017945 */ /* 0x000fe40003800000 */
[----:B------:R0:W-:Y:S01]  /*17d90*/  SYNCS.ARRIVE.TRANS64.RED.A1T0 RZ, [R0+URZ], RZ ;  /* 0x000000ff00ff79a7 */ /* 0x0001e2000810043f */
[----:B------:R0:W2:Y:S01]  /*17da0*/  SHFL.IDX PT, R49, R3, RZ, 0x181f ;  /* 0x00181fff03317589 */ /* 0x0000a200000e0000 */
[----:B------:R-:W-:Y:S05]  /*17db0*/  @P2 BRA `(.L_x_9607) ;  /* 0x0000000000242947 */ /* 0x000fea0003800000 */
        /* <DEDUP_REMOVED lines=9> */
.L_x_9607:
[----:B------:R-:W-:Y:S05]  /*17e50*/  BSYNC B1 ;  /* 0x0000000000017941 */ /* 0x000fea0003800000 */
.L_x_9606:
[----:B---3-5:R3:W4:Y:S01]  /*17e60*/  SHFL.IDX PT, R7, R3, 0x1, 0x181f ;  /* 0x00381f0003077f89 */ /* 0x02872200000e0000 */
        /* <DEDUP_REMOVED lines=8> */
[-C--:B----4-:R-:W-:Y:S02]  /*17ef0*/  @!P3 LEA.HI.X R5, R16, R7.reuse, R17, 0x1, P0 ;  /* 0x000000071005b211 */ /* 0x090fe400000f0c11 */
[----:B------:R-:W-:-:S03]  /*17f00*/  @!P4 LEA.HI.X R7, R2, R7, R184, 0x1, P2 ;  /* 0x000000070207c211 */ /* 0x000fc600010f0cb8 */
[----:B------:R0:W-:Y:S04]  /*17f10*/  @!P3 ST.E.128 desc[UR42][R4.64], R8 ;  /* 0x000000080400b985 */ /* 0x0001e8000c101d2a */
[----:B------:R0:W-:Y:S02]  /*17f20*/  @!P4 ST.E.128 desc[UR42][R6.64], R32 ;  /* 0x000000200600c985 */ /* 0x0001e4000c101d2a */
.L_x_9609:
[----:B------:R-:W-:Y:S05]  /*17f30*/  BSYNC B1 ;  /* 0x0000000000017941 */ /* 0x000fea0003800000 */
.L_x_9608:
[----:B0---4-:R0:W4:Y:S01]  /*17f40*/  SHFL.IDX PT, R7, R3, 0x2, 0x181f ;  /* 0x00581f0003077f89 */ /* 0x01112200000e0000 */
        /* <DEDUP_REMOVED lines=12> */
.L_x_9611:
[----:B------:R-:W-:Y:S05]  /*18010*/  BSYNC B1 ;  /* 0x0000000000017941 */ /* 0x000fea0003800000 */
.L_x_9610:
[----:B------:R-:W-:Y:S01]  /*18020*/  VIADD R0, R50, 0x60 ;  /* 0x0000006032007836 */ /* 0x000fe20000000000 */
[----:B0--3--:R-:W3:Y:S04]  /*18030*/  SHFL.IDX PT, R3, R3, 0x3, 0x181f ;  /* 0x00781f0003037f89 */ /* 0x009ee800000e0000 */
[----:B------:R-:W-:Y:S01]  /*18040*/  ISETP.GE.AND P0, PT, R0, R59, PT ;  /* 0x0000003b0000720c */ /* 0x000fe20003f06270 */
[----:B----4-:R4:W0:-:S12]  /*18050*/  SHFL.IDX PT, R7, R40, 0x3, 0x181f ;  /* 0x00781f0028077f89 */ /* 0x01081800000e0000 */
[----:B----4-:R-:W-:Y:S05]  /*18060*/  @P0 BRA `(.L_x_9612) ;  /* 0x0000000800f80947 */ /* 0x010fea0003800000 */
[----:B------:R-:W-:Y:S02]  /*18070*/  ULDC UR4, c[0x0][0xac8] ;  /* 0x0002b20000047ab9 */ /* 0x000fe40000000800 */
[----:B------:R-:W-:-:S13]  /*18080*/  ISETP.GE.AND P1, PT, R16, UR4, PT ;  /* 0x0000000410007c0c */ /* 0x000fda000bf26270 */
[----:B0-----:R-:W-:-:S04]  /*18090*/  @!P1 LEA R4, P0, R16, R7, 0x1 ;  /* 0x0000000710049211 */ /* 0x001fc800078008ff */
[----:B---3--:R-:W-:Y:S02]  /*180a0*/  @!P1 LEA.HI.X R5, R16, R3, R17, 0x1, P0 ;  /* 0x0000000310059211 */ /* 0x008fe400000f0c11 */
[----:B------:R-:W-:-:S03]  /*180b0*/  ISETP.GE.AND P0, PT, R2, UR4, PT ;  /* 0x0000000402007c0c */ /* 0x000fc6000bf06270 */
[----:B------:R4:W-:Y:S10]  /*180c0*/  @!P1 ST.E.128 desc[UR42][R4.64], R24 ;  /* 0x0000001804009985 */ /* 0x0009f4000c101d2a */
[----:B------:R-:W-:Y:S05]  /*180d0*/  @P0 BRA `(.L_x_9612) ;  /* 0x0000000800dc0947 */ /* 0x000fea0003800000 */
[----:B----4-:R-:W-:-:S04]  /*180e0*/  LEA R4, P0, R2, R7, 0x1 ;  /* 0x0000000702047211 */ /* 0x010fc800078008ff */
[----:B------:R-:W-:-:S05]  /*180f0*/  LEA.HI.X R5, R2, R3, R184, 0x1, P0 ;  /* 0x0000000302057211 */ /* 0x000fca00000f0cb8 */
[----:B------:R0:W-:Y:S01]  /*18100*/  ST.E.128 desc[UR42][R4.64], R44 ;  /* 0x0000002c04007985 */ /* 0x0001e2000c101d2a */
[----:B------:R-:W-:Y:S05]  /*18110*/  BRA `(.L_x_9612) ;  /* 0x0000000800cc7947 */ /* 0x000fea0003800000 */
.L_x_9604:
        /* <DEDUP_REMOVED lines=16> */
[----:B---3--:R-:W-:Y:S02]  /*18220*/  ISETP.NE.AND P2, PT, R25, 0x1, PT ;  /* 0x000000011900780c */ /* 0x008fe40003f45270 */
[----:B------:R-:W-:-:S11]  /*18230*/  ISETP.GE.AND P3, PT, R228, 0x80, PT ;  /* 0x00000080e400780c */ /* 0x000fd60003f66270 */
[----:B------:R-:W3:Y:S08]  /*18240*/  @P2 LDC R14, c[0x0][0xbec] ;  /* 0x0002fb00ff0e2b82 */ /* 0x000ef00000000800 */
[----:B------:R-:W0:Y:S01]  /*18250*/  @P2 LDC R27, c[0x0][0xbf0] ;  /* 0x0002fc00ff1b2b82 */ /* 0x000e220000000800 */
[----:B------:R-:W-:Y:S05]  /*18260*/  @P1 BRA `(.L_x_9613) ;  /* 0x0000000000101947 */ /* 0x000fea0003800000 */
[----:B------:R-:W-:Y:S05]  /*18270*/  @!P0 BRA `(.L_x_9613) ;  /* 0x00000000000c8947 */ /* 0x000fea0003800000 */
[----:B------:R-:W2:Y:S04]  /*18280*/  LDG.E R3, desc[UR42][R4.64] ;  /* 0x0000002a04037981 */ /* 0x000ea8000c1e1900 */
[----:B-----5:R-:W2:Y:S02]  /*18290*/  LDG.E R8, desc[UR42][R4.64+0x4] ;  /* 0x0000042a04087981 */ /* 0x020ea4000c1e1900 */
[----:B--2---:R-:W-:-:S07]  /*182a0*/  IMAD.IADD R8, R8, 0x1, -R3 ;  /* 0x0000000108087824 */ /* 0x004fce00078e0a03 */
.L_x_9613:
[----:B------:R-:W-:Y:S01]  /*182b0*/  BSSY B1, `(.L_x_9614) ;  /* 0x000002d000017945 */ /* 0x000fe20003800000 */
[----:B----4-:R-:W-:Y:S02]  /*182c0*/  SHF.R.S32.HI R13, RZ, 0x1f, R207 ;  /* 0x0000001fff0d7819 */ /* 0x010fe400000114cf */
[----:B------:R-:W-:Y:S02]  /*182d0*/  SEL R15, R210, RZ, !P0 ;  /* 0x000000ffd20f7207 */ /* 0x000fe40004000000 */
[----:B------:R-:W-:Y:S02]  /*182e0*/  SEL R211, R211, RZ, !P0 ;  /* 0x000000ffd3d37207 */ /* 0x000fe40004000000 */
[----:B-----5:R-:W-:Y:S01]  /*182f0*/  SHF.R.S32.HI R11, RZ, 0x1f, R0 ;  /* 0x0000001fff0b7819 */ /* 0x020fe20000011400 */
[----:B------:R-:W-:Y:S06]  /*18300*/  @P3 BRA `(.L_x_9615) ;  /* 0x00000000009c3947 */ /* 0x000fec0003800000 */
[----:B------:R-:W4:Y:S01]  /*18310*/  S2R R12, SR_TID.X ;  /* 0x00000000000c7919 */ /* 0x000f220000002100 */
[----:B------:R-:W5:Y:S02]  /*18320*/  LDC R9, c[0x0][0xbe8] ;  /* 0x0002fa00ff097b82 */ /* 0x000f640000000800 */
[----:B-----5:R-:W-:Y:S01]  /*18330*/  IMAD R3, R8, R9, RZ ;  /* 0x0000000908037224 */ /* 0x020fe200078e02ff */
[----:B----4-:R-:W-:-:S04]  /*18340*/  IADD3 R12, R191, -0x80, R12 ;  /* 0xffffff80bf0c7810 */ /* 0x010fc80007ffe00c */
[----:B------:R-:W-:-:S13]  /*18350*/  ISETP.GE.AND P0, PT, R12, R3, PT ;  /* 0x000000030c00720c */ /* 0x000fda0003f06270 */
[----:B------:R-:W-:Y:S05]  /*18360*/  @P0 BRA `(.L_x_9615) ;  /* 0x0000000000840947 */ /* 0x000fea0003800000 */
[----:B------:R-:W-:Y:S01]  /*18370*/  ISETP.NE.AND P0, PT, R9, 0x1, PT ;  /* 0x000000010900780c */ /* 0x000fe20003f05270 */
[----:B------:R-:W-:Y:S01]  /*18380*/  ULDC.64 UR4, c[0x0][0xb90] ;  /* 0x0002e40000047ab9 */ /* 0x000fe20000000a00 */
[----:B0-----:R-:W-:Y:S01]  /*18390*/  MOV R4, R0 ;  /* 0x0000000000047202 */ /* 0x001fe20000000f00 */
[----:B------:R-:W-:Y:S02]  /*183a0*/  IMAD R10, R13, UR4, RZ ;  /* 0x000000040d0a7c24 */ /* 0x000fe4000f8e02ff */
[----:B------:R-:W-:Y:S02]  /*183b0*/  IMAD.MOV.U32 R5, RZ, RZ, R11 ;  /* 0x000000ffff057224 */ /* 0x000fe400078e000b */
[----:B------:R-:W-:Y:S02]  /*183c0*/  IMAD.MOV.U32 R3, RZ, RZ, R12 ;  /* 0x000000ffff037224 */ /* 0x000fe400078e000c */
[----:B------:R-:W-:-:S04]  /*183d0*/  IMAD.WIDE.U32 R4, R207, UR4, R4 ;  /* 0x00000004cf047c25 */ /* 0x000fc8000f8e0004 */
[----:B------:R-:W0:Y:S08]  /*183e0*/  @P0 LDC R7, c[0x0][0xbec] ;  /* 0x0002fb00ff070b82 */ /* 0x000e300000000800 */
[----:B------:R-:W4:Y:S01]  /*183f0*/  @P0 LDC R21, c[0x0][0xbf0] ;  /* 0x0002fc00ff150b82 */ /* 0x000f220000000800 */
[----:B0-----:R-:W-:-:S04]  /*18400*/  @P0 IMAD.HI.U32 R6, R12, R7, RZ ;  /* 0x000000070c060227 */ /* 0x001fc800078e00ff */
[----:B------:R-:W-:Y:S01]  /*18410*/  IMAD R7, R207, UR5, R10 ;  /* 0x00000005cf077c24 */ /* 0x000fe2000f8e020a */
[----:B------:R-:W-:Y:S01]  /*18420*/  ULDC.64 UR4, c[0x0][0xb98] ;  /* 0x0002e60000047ab9 */ /* 0x000fe20000000a00 */
[----:B----4-:R-:W-:Y:S02]  /*18430*/  @P0 SHF.R.U32.HI R3, RZ, R21, R6 ;  /* 0x00000015ff030219 */ /* 0x010fe40000011606 */
[----:B------:R-:W-:Y:S02]  /*18440*/  IMAD.IADD R5, R5, 0x1, R7 ;  /* 0x0000000105057824 */ /* 0x000fe400078e0207 */
[----:B------:R-:W-:Y:S01]  /*18450*/  IMAD R6, R211, UR4, RZ ;  /* 0x00000004d3067c24 */ /* 0x000fe2000f8e02ff */
[----:B------:R-:W-:Y:S01]  /*18460*/  IADD3 R7, -R3, RZ, RZ ;  /* 0x000000ff03077210 */ /* 0x000fe20007ffe1ff */
        /* <DEDUP_REMOVED lines=17> */
.L_x_9615:
[----:B------:R-:W-:Y:S05]  /*18580*/  BSYNC B1 ;  /* 0x0000000000017941 */ /* 0x000fea0003800000 */
.L_x_9614:
[----:B------:R-:W-:Y:S02]  /*18590*/  ULDC.64 UR4, c[0x0][0xaa0] ;  /* 0x0002a80000047ab9 */ /* 0x000fe40000000a00 */
[----:B----4-:R-:W-:Y:S02]  /*185a0*/  IMAD R3, R11, UR4, RZ ;  /* 0x000000040b037c24 */ /* 0x010fe4000f8e02ff */
[----:B0-----:R-:W-:-:S04]  /*185b0*/  IMAD.WIDE.U32 R4, R0, UR4, RZ ;  /* 0x0000000400047c25 */ /* 0x001fc8000f8e00ff */
[----:B------:R-:W-:Y:S01]  /*185c0*/  IMAD R3, R0, UR5, R3 ;  /* 0x0000000500037c24 */ /* 0x000fe2000f8e0203 */
[----:B------:R-:W-:Y:S01]  /*185d0*/  LEA R0, R206, R187, 0x5 ;  /* 0x000000bbce007211 */ /* 0x000fe200078e28ff */
[----:B------:R-:W-:Y:S02]  /*185e0*/  ULDC.64 UR4, c[0x0][0xae8] ;  /* 0x0002ba0000047ab9 */ /* 0x000fe40000000a00 */
[----:B------:R-:W-:Y:S02]  /*185f0*/  IMAD.IADD R5, R5, 0x1, R3 ;  /* 0x0000000105057824 */ /* 0x000fe400078e0203 */
[----:B------:R-:W-:Y:S01]  /*18600*/  IMAD.IADD R9, R191, 0x1, R0 ;  /* 0x00000001bf097824 */ /* 0x000fe200078e0200 */
[----:B------:R-:W-:Y:S01]  /*18610*/  IADD3 R191, R187, R191, RZ ;  /* 0x000000bfbbbf7210 */ /* 0x000fe20007ffe0ff */
[----:B------:R-:W-:Y:S02]  /*18620*/  IMAD R6, R13, UR4, RZ ;  /* 0x000000040d067c24 */ /* 0x000fe4000f8e02ff */
[----:B---3--:R-:W-:Y:S01]  /*18630*/  @P2 IMAD.HI.U32 R0, R9, R14, RZ ;  /* 0x0000000e09002227 */ /* 0x008fe200078e00ff */
[----:B------:R-:W-:-:S03]  /*18640*/  MOV R3, R9 ;  /* 0x0000000900037202 */ /* 0x000fc60000000f00 */
        /* <DEDUP_REMOVED lines=28> */
[----:B------:R0:W3:Y:S04]  /*18810*/  SHFL.IDX PT, R3, R4, RZ, 0x181f ;  /* 0x00181fff04037589 */ /* 0x0000e800000e0000 */
[----:B------:R0:W4:Y:S02]  /*18820*/  SHFL.IDX PT, R14, R0, RZ, 0x181f ;  /* 0x00181fff000e7589 */ /* 0x00012400000e0000 */
.L_x_9850:
[----:B------:R-:W-:Y:S01]  /*18830*/  IMAD R8, R8, R25, RZ ;  /* 0x0000001908087224 */ /* 0x000fe200078e02ff */
        /* <DEDUP_REMOVED lines=8> */
[-C--:B---3--:R-:W-:Y:S02]  /*188c0*/  @!P2 LEA.HI.X R7, R16, R3.reuse, R17, 0x1, P0 ;  /* 0x000000031007a211 */ /* 0x088fe400000f0c11 */
[----:B------:R-:W-:-:S03]  /*188d0*/  @!P3 LEA.HI.X R15, R2, R3, R184, 0x1, P1 ;  /* 0x00000003020fb211 */ /* 0x000fc600008f0cb8 */
[----:B------:R3:W-:Y:S04]  /*188e0*/  @!P2 ST.E.128 desc[UR42][R6.64], RZ ;  /* 0x000000ff0600a985 */ /* 0x0007e8000c101d2a */
[----:B------:R3:W-:Y:S02]  /*188f0*/  @!P3 ST.E.128 desc[UR42][R14.64], RZ ;  /* 0x000000ff0e00b985 */ /* 0x0007e4000c101d2a */
.L_x_9618:
[----:B------:R-:W-:Y:S05]  /*18900*/  BSYNC B1 ;  /* 0x0000000000017941 */ /* 0x000fea0003800000 */
.L_x_9617:
[----:B------:R-:W-:-:S03]  /*18910*/  UMOV UR4, 0xffffffff ;  /* 0xffffffff00047882 */ /* 0x000fc60000000000 */
[----:B------:R-:W-:Y:S05]  /*18920*/  BRA.DIV UR4, `(.L_x_9619) ;  /* 0x0000009604707947 */ /* 0x000fea000b800000 */
[----:B---3--:R3:W0:Y:S04]  /*18930*/  SHFL.IDX PT, R3, R4, 0x1, 0x181f ;  /* 0x00381f0004037f89 */ /* 0x00862800000e0000 */
[----:B----4-:R3:W4:Y:S02]  /*18940*/  SHFL.IDX PT, R14, R0, 0x1, 0x181f ;  /* 0x00381f00000e7f89 */ /* 0x01072400000e0000 */
.L_x_9854:
        /* <DEDUP_REMOVED lines=13> */
.L_x_9621:
[----:B------:R-:W-:Y:S05]  /*18a20*/  BSYNC B1 ;  /* 0x0000000000017941 */ /* 0x000fea0003800000 */
.L_x_9620:
[----:B------:R-:W-:-:S03]  /*18a30*/  UMOV UR4, 0xffffffff ;  /* 0xffffffff00047882 */ /* 0x000fc60000000000 */
[----:B------:R-:W-:Y:S05]  /*18a40*/  BRA.DIV UR4, `(.L_x_9622) ;  /* 0x0000009604707947 */ /* 0x000fea000b800000 */
[----:B0-----:R0:W0:Y:S04]  /*18a50*/  SHFL.IDX PT, R3, R4, 0x2, 0x181f ;  /* 0x00581f0004037f89 */ /* 0x00102800000e0000 */
[----:B----4-:R4:W0:Y:S02]  /*18a60*/  SHFL.IDX PT, R14, R0, 0x2, 0x181f ;  /* 0x00581f00000e7f89 */ /* 0x01082400000e0000 */
.L_x_9858:
[----:B------:R-:W-:Y:S01]  /*18a70*/  VIADD R5, R191, 0x40 ;  /* 0x00000040bf057836 */ /* 0x000fe20000000000 */
[----:B------:R-:W-:Y:S04]  /*18a80*/  BSSY B1, `(.L_x_9623) ;  /* 0x000000c000017945 */ /* 0x000fe80003800000 */
        /* <DEDUP_REMOVED lines=11> */
.L_x_9624:
[----:B------:R-:W-:Y:S05]  /*18b40*/  BSYNC B1 ;  /* 0x0000000000017941 */ /* 0x000fea0003800000 */
.L_x_9623:
[----:B------:R-:W-:-:S03]  /*18b50*/  UMOV UR4, 0xffffffff ;  /* 0xffffffff00047882 */ /* 0x000fc60000000000 */
[----:B------:R-:W-:Y:S05]  /*18b60*/  BRA.DIV UR4, `(.L_x_9625) ;  /* 0x0000009604707947 */ /* 0x000fea000b800000 */
[----:B0-----:R0:W0:Y:S04]  /*18b70*/  SHFL.IDX PT, R3, R4, 0x3, 0x181f ;  /* 0x00781f0004037f89 */ /* 0x00102800000e0000 */
[----:B------:R0:W0:Y:S02]  /*18b80*/  SHFL.IDX PT, R14, R0, 0x3, 0x181f ;  /* 0x00781f00000e7f89 */ /* 0x00002400000e0000 */
.L_x_9862:
[----:B0--34-:R-:W-:-:S04]  /*18b90*/  IADD3 R0, R191, 0x60, RZ ;  /* 0x00000060bf007810 */ /* 0x019fc80007ffe0ff */
[----:B------:R-:W-:-:S13]  /*18ba0*/  ISETP.GE.AND P0, PT, R0, R8, PT ;  /* 0x000000080000720c */ /* 0x000fda0003f06270 */
[----:B------:R-:W-:Y:S05]  /*18bb0*/  @P0 BRA `(.L_x_9612) ;  /* 0x0000000000240947 */ /* 0x000fea0003800000 */
[----:B------:R-:W-:Y:S02]  /*18bc0*/  ULDC UR4, c[0x0][0xac8] ;  /* 0x0002b20000047ab9 */ /* 0x000fe40000000800 */
[----:B------:R-:W-:Y:S02]  /*18bd0*/  ISETP.GE.AND P2, PT, R16, UR4, PT ;  /* 0x0000000410007c0c */ /* 0x000fe4000bf46270 */
[----:B------:R-:W-:-:S11]  /*18be0*/  ISETP.GE.AND P3, PT, R2, UR4, PT ;  /* 0x0000000402007c0c */ /* 0x000fd6000bf66270 */
[-C--:B------:R-:W-:Y:S02]  /*18bf0*/  @!P2 LEA R4, P0, R16, R14.reuse, 0x1 ;  /* 0x0000000e1004a211 */ /* 0x080fe400078008ff */
[----:B------:R-:W-:Y:S02]  /*18c00*/  @!P3 LEA R14, P1, R2, R14, 0x1 ;  /* 0x0000000e020eb211 */ /* 0x000fe400078208ff */
[-C--:B------:R-:W-:Y:S02]  /*18c10*/  @!P2 LEA.HI.X R5, R16, R3.reuse, R17, 0x1, P0 ;  /* 0x000000031005a211 */ /* 0x080fe400000f0c11 */
[----:B------:R-:W-:-:S03]  /*18c20*/  @!P3 LEA.HI.X R15, R2, R3, R184, 0x1, P1 ;  /* 0x00000003020fb211 */ /* 0x000fc600008f0cb8 */
[----:B------:R0:W-:Y:S04]  /*18c30*/  @!P2 ST.E.128 desc[UR42][R4.64], RZ ;  /* 0x000000ff0400a985 */ /* 0x0001e8000c101d2a */
[----:B------:R0:W-:Y:S02]  /*18c40*/  @!P3 ST.E.128 desc[UR42][R14.64], RZ ;  /* 0x000000ff0e00b985 */ /* 0x0001e4000c101d2a */
.L_x_9612:
[----:B------:R-:W-:Y:S05]  /*18c50*/  BSYNC B0 ;  /* 0x0000000000007941 */ /* 0x000fea0003800000 */
.L_x_9603:
[----:B------:R-:W-:Y:S02]  /*18c60*/  ULDC UR4, c[0x0][0xc3c] ;  /* 0x00030f0000047ab9 */ /* 0x000fe40000000800 */
[----:B-1----:R-:W-:-:S13]  /*18c70*/  ISETP.GE.AND P0, PT, R43, UR4, PT ;  /* 0x000000042b007c0c */ /* 0x002fda000bf06270 */
[----:B------:R-:W-:Y:S05]  /*18c80*/  @!P0 BRA `(.L_x_9626) ;  /* 0xfffffe8400208947 */ /* 0x000fea000383ffff */
[----:B------:R-:W-:Y:S05]  /*18c90*/  BRA `(.L_x_9405) ;  /* 0x0000006c00387947 */ /* 0x000fea0003800000 */
.L_x_9403:
        /* <DEDUP_REMOVED lines=16> */
.L_x_9627:
        /* <DEDUP_REMOVED lines=41> */
.L_x_9633:
        /* <DEDUP_REMOVED lines=12> */
.L_x_9632:
[----:B------:R-:W-:Y:S05]  /*190f0*/  BSYNC B0 ;  /* 0x0000000000007941 */ /* 0x000fea0003800000 */
.L_x_9631:
        /* <DEDUP_REMOVED lines=20> */
.L_x_9629:
        /* <DEDUP_REMOVED lines=20> */
.L_x_9634:
        /* <DEDUP_REMOVED lines=34> */
[----:B0-----:R-:W-:-:S06]  /*195a0*/  IADD3 R3, R7, 0xffffffe, RZ ;  /* 0x0ffffffe07037810 */ /* 0x001fcc0007ffe0ff */
        /* <DEDUP_REMOVED lines=18> */
[----:B------:R-:W-:Y:S02]  /*196d0*/  @!P2 IADD3 R2, -R2, RZ, RZ ;  /* 0x000000ff0202a210 */ /* 0x000fe40007ffe1ff */
[----:B------:R-:W-:-:S04]  /*196e0*/  @!P1 LOP3.LUT R2, RZ, R15, RZ, 0x33, !PT ;  /* 0x0000000fff029212 */ /* 0x000fc800078e33ff */
[----:B------:R-:W-:Y:S01]  /*196f0*/  LOP3.LUT R17, RZ, R2, RZ, 0x33, !PT ;  /* 0x00000002ff117212 */ /* 0x000fe200078e33ff */
[----:B------:R-:W-:-:S03]  /*19700*/  IMAD R18, R2, R18, R3 ;  /* 0x0000001202127224 */ /* 0x000fc600078e0203 */
[----:B------:R-:W-:Y:S01]  /*19710*/  IADD3 R17, R4, R17, RZ ;  /* 0x0000001104117210 */ /* 0x000fe20007ffe0ff */
[----:B------:R-:W-:Y:S06]  /*19720*/  BRA `(.L_x_9635) ;  /* 0x00000000000c7947 */ /* 0x000fec0003800000 */
.L_x_9630:
[----:B------:R-:W-:Y:S01]  /*19730*/  IMAD.MOV.U32 R17, RZ, RZ, RZ ;  /* 0x000000ffff117224 */ /* 0x000fe200078e00ff */
[----:B------:R-:W-:Y:S01]  /*19740*/  MOV R18, RZ ;  /* 0x000000ff00127202 */ /* 0x000fe20000000f00 */
[----:B------:R-:W-:-:S07]  /*19750*/  IMAD.U32 R16, RZ, RZ, UR6 ;  /* 0x00000006ff107e24 */ /* 0x000fce000f8e00ff */
.L_x_9635:
[----:B------:R-:W-:-:S13]  /*19760*/  ISETP.NE.AND P0, PT, R5, RZ, PT ;  /* 0x000000ff0500720c */ /* 0x000fda0003f05270 */
[----:B------:R-:W0:Y:S01]  /*19770*/  @!P0 S2R R3, SR_CgaCtaId ;  /* 0x0000000000038919 */ /* 0x000e220000008800 */
[----:B------:R-:W-:-:S04]  /*19780*/  @!P0 MOV R2, 0x400 ;  /* 0x0000040000028802 */ /* 0x000fc80000000f00 */
[----:B0-----:R-:W-:-:S05]  /*19790*/  @!P0 LEA R2, R3, R2, 0x18 ;  /* 0x0000000203028211 */ /* 0x001fca00078ec0ff */
[----:B------:R1:W-:Y:S01]  /*197a0*/  @!P0 STS.128 [R2+0x288d0], R16 ;  /* 0x0288d01002008388 */ /* 0x0003e20000000c00 */
[----:B------:R-:W-:Y:S06]  /*197b0*/  BAR.ARV 0x5, 0x180 ;  /* 0x0146000000007b1d */ /* 0x000fec0000002000 */
.L_x_9628:
[----:B------:R2:W-:Y:S01]  /*197c0*/  STL [R1+0x24], RZ ;  /* 0x000024ff01007387 */ /* 0x0005e20000100800 */
[----:B------:R-:W-:Y:S01]  /*197d0*/  ULDC UR4, c[0x0][0xc3c] ;  /* 0x00030f0000047ab9 */ /* 0x000fe20000000800 */
[----:B------:R-:W-:Y:S01]  /*197e0*/  IMAD.MOV.U32 R28, RZ, RZ, 0x1 ;  /* 0x00000001ff1c7424 */ /* 0x000fe200078e00ff */
[----:B0-----:R-:W-:Y:S01]  /*197f0*/  ISETP.GE.AND P0, PT, R19, UR4, PT ;  /* 0x0000000413007c0c */ /* 0x001fe2000bf06270 */
[----:B------:R-:W-:-:S12]  /*19800*/  IMAD.MOV.U32 R25, RZ, RZ, RZ ;  /* 0x000000ffff197224 */ /* 0x000fd800078e00ff */
[----:B--2---:R-:W-:Y:S05]  /*19810*/  @P0 BRA `(.L_x_9636) ;  /* 0x0000005c007c0947 */ /* 0x004fea0003800000 */
[----:B------:R-:W0:Y:S01]  /*19820*/  S2UR UR5, SR_CgaCtaId ;  /* 0x00000000000579c3 */ /* 0x000e220000008800 */
[C---:B------:R-:W-:Y:S01]  /*19830*/  SHF.L.U32 R31, R0.reuse, 0x3, RZ ;  /* 0x00000003001f7819 */ /* 0x040fe200000006ff */
[----:B------:R-:W-:Y:S01]  /*19840*/  UMOV UR4, 0x400 ;  /* 0x0000040000047882 */ /* 0x000fe20000000000 */
[----:B-1----:R-:W-:Y:S01]  /*19850*/  LOP3.LUT R2, R0, 0x7f, RZ, 0xc0, !PT ;  /* 0x0000007f00027812 */ /* 0x002fe200078ec0ff */
[----:B------:R1:W-:Y:S01]  /*19860*/  STL [R1+0x24], RZ ;  /* 0x000024ff01007387 */ /* 0x0003e20000100800 */
[C---:B------:R-:W-:Y:S01]  /*19870*/  LOP3.LUT R3, R31.reuse, 0x1f8, RZ, 0xc0, !PT ;  /* 0x000001f81f037812 */ /* 0x040fe200078ec0ff */
[----:B------:R-:W-:Y:S01]  /*19880*/  BSSY B8, `(.L_x_9636) ;  /* 0x00005d8000087945 */ /* 0x000fe20003800000 */
[----:B------:R-:W-:Y:S01]  /*19890*/  LOP3.LUT R31, R31, 0x38, RZ, 0xc0, !PT ;  /* 0x000000381f1f7812 */ /* 0x000fe200078ec0ff */
[----:B------:R-:W-:Y:S01]  /*198a0*/  IMAD.SHL.U32 R36, R2, 0x8, RZ ;  /* 0x0000000802247824 */ /* 0x000fe200078e00ff */
[----:B------:R-:W-:Y:S01]  /*198b0*/  LOP3.LUT R3, R3, 0x38, R0, 0x78, !PT ;  /* 0x0000003803037812 */ /* 0x000fe200078e7800 */
[----:B------:R-:W-:Y:S01]  /*198c0*/  IMAD.SHL.U32 R0, R0, 0x10, RZ ;  /* 0x0000001000007824 */ /* 0x000fe200078e00ff */
[----:B------:R-:W-:Y:S01]  /*198d0*/  SHF.R.U32.HI R2, RZ, 0x3, R2 ;  /* 0x00000003ff027819 */ /* 0x000fe20000011602 */
[----:B------:R-:W-:Y:S01]  /*198e0*/  IMAD.MOV.U32 R27, RZ, RZ, RZ ;  /* 0x000000ffff1b7224 */ /* 0x000fe200078e00ff */
[----:B------:R-:W-:Y:S01]  /*198f0*/  LOP3.LUT R36, R3, 0x200, R36, 0xf8, !PT ;  /* 0x0000020003247812 */ /* 0x000fe200078ef824 */
[----:B------:R-:W-:Y:S01]  /*19900*/  IMAD.MOV.U32 R25, RZ, RZ, RZ ;  /* 0x000000ffff197224 */ /* 0x000fe200078e00ff */
[----:B------:R-:W-:Y:S01]  /*19910*/  LOP3.LUT R0, R0, 0x70, RZ, 0xc0, !PT ;  /* 0x0000007000007812 */ /* 0x000fe200078ec0ff */
[----:B------:R-:W-:Y:S01]  /*19920*/  IMAD.MOV.U32 R28, RZ, RZ, 0x1 ;  /* 0x00000001ff1c7424 */ /* 0x000fe200078e00ff */
[----:B------:R-:W-:Y:S01]  /*19930*/  MOV R29, 0x1 ;  /* 0x00000001001d7802 */ /* 0x000fe20000000f00 */
[----:B------:R-:W-:Y:S01]  /*19940*/  ULOP3.LUT UR38, UR36, 0x2, URZ, 0xfc, !UPT ;  /* 0x0000000224267892 */ /* 0x000fe2000f8efc3f */
[----:B------:R-:W-:Y:S01]  /*19950*/  LOP3.LUT R2, R2, R0, RZ, 0xfc, !PT ;  /* 0x0000000002027212 */ /* 0x000fe200078efcff */
[----:B------:R-:W-:Y:S01]  /*19960*/  ULDC.64 UR40, c[0x0][0x198] ;  /* 0x0000660000287ab9 */ /* 0x000fe20000000a00 */
[----:B------:R-:W-:Y:S01]  /*19970*/  LOP3.LUT R30, R31, 0x40, RZ, 0xfc, !PT ;  /* 0x000000401f1e7812 */ /* 0x000fe200078efcff */
[----:B------:R-:W-:Y:S01]  /*19980*/  ULDC UR37, c[0x0][0xc] ;  /* 0x0000030000257ab9 */ /* 0x000fe20000000800 */
[----:B0-----:R-:W-:-:S06]  /*19990*/  ULEA UR4, UR5, UR4, 0x18 ;  /* 0x0000000405047291 */ /* 0x001fcc000f8ec03f */
[----:B------:R-:W-:-:S05]  /*199a0*/  MOV R22, UR4 ;  /* 0x0000000400167c02 */ /* 0x000fca0008000f00 */
[----:B------:R-:W-:-:S05]  /*199b0*/  IMAD R0, R36, 0x2, R22 ;  /* 0x0000000224007824 */ /* 0x000fca00078e0216 */
[----:B------:R1:W-:Y:S02]  /*199c0*/  STL [R1+0x8], R0 ;  /* 0x0000080001007387 */ /* 0x0003e40000100800 */
.L_x_9735:
        /* <DEDUP_REMOVED lines=29> */
[----:B---3--:R-:W3:Y:S01]  /*19ba0*/  @P0 LDG.E R6, desc[UR42][R2.64] ;  /* 0x0000002a02060981 */ /* 0x008ee2000c1e1900 */
        /* <DEDUP_REMOVED lines=16> */
[----:B0-----:R-:W-:Y:S01]  /*19cb0*/  MOV R7, UR5 ;  /* 0x0000000500077c02 */ /* 0x001fe20008000f00 */
[----:B---3--:R0:W-:Y:S04]  /*19cc0*/  STL [R1+0x14], R8 ;  /* 0x0000140801007387 */ /* 0x0081e80000100800 */
[----:B--2---:R1:W-:Y:S01]  /*19cd0*/  STL [R1], R11 ;  /* 0x0000000b01007387 */ /* 0x0043e20000100800 */
[----:B------:R-:W-:Y:S02]  /*19ce0*/  IMAD.MOV.U32 R10, RZ, RZ, R8 ;  /* 0x000000ffff0a7224 */ /* 0x000fe400078e0008 */
[----:B0-----:R-:W-:Y:S01]  /*19cf0*/  IMAD.U32 R8, RZ, RZ, UR4 ;  /* 0x00000004ff087e24 */ /* 0x001fe2000f8e00ff */
[----:B----4-:R-:W-:Y:S06]  /*19d00*/  @P2 BRA `(.L_x_9637) ;  /* 0x0000000000142947 */ /* 0x010fec0003800000 */
[----:B------:R-:W-:Y:S05]  /*19d10*/  @!P0 BRA `(.L_x_9637) ;  /* 0x0000000000108947 */ /* 0x000fea0003800000 */
[----:B------:R-:W2:Y:S04]  /*19d20*/  LDG.E R9, desc[UR42][R2.64] ;  /* 0x0000002a02097981 */ /* 0x000ea8000c1e1900 */
[----:B------:R-:W2:Y:S02]  /*19d30*/  LDG.E R6, desc[UR42][R2.64+0x4] ;  /* 0x0000042a02067981 */ /* 0x000ea4000c1e1900 */
[----:B--2---:R-:W-:-:S05]  /*19d40*/  IMAD.IADD R10, R6, 0x1, -R9 ;  /* 0x00000001060a7824 */ /* 0x004fca00078e0a09 */
[----:B------:R0:W-:Y:S02]  /*19d50*/  STL [R1+0x14], R10 ;  /* 0x0000140a01007387 */ /* 0x0001e40000100800 */
.L_x_9637:
        /* <DEDUP_REMOVED lines=9> */
.L_x_9638:
        /* <DEDUP_REMOVED lines=9> */
.L_x_9639:
[----:B--2---:R-:W2:Y:S01]  /*19e80*/  @P1 LDG.E R2, desc[UR42][R4.64] ;  /* 0x0000002a04021981 */ /* 0x004ea2000c1e1900 */
[----:B------:R-:W3:Y:S03]  /*19e90*/  LDC R3, c[0x0][0x448] ;  /* 0x00011200ff037b82 */ /* 0x000ee60000000800 */
[----:B------:R4:W2:Y:S01]  /*19ea0*/  @P1 LDG.E R9, desc[UR42][R4.64+0x4] ;  /* 0x0000042a04091981 */ /* 0x0008a2000c1e1900 */
[----:B-----5:R-:W-:Y:S01]  /*19eb0*/  IADD3 R8, -R11, R8, RZ ;  /* 0x000000080b087210 */ /* 0x020fe20007ffe1ff */
[----:B------:R-:W-:Y:S04]  /*19ec0*/  BSSY B0, `(.L_x_9640) ;  /* 0x0000127000007945 */ /* 0x000fe80003800000 */
[----:B----4-:R-:W-:-:S05]  /*19ed0*/  IMAD.MOV R4, RZ, RZ, -R8 ;  /* 0x000000ffff047224 */ /* 0x010fca00078e0a08 */
[----:B------:R-:W-:Y:S02]  /*19ee0*/  VIMNMX R4, RZ, R4, !PT ;  /* 0x00000004ff047248 */ /* 0x000fe40007fe0100 */
[----:B---3--:R-:W-:-:S13]  /*19ef0*/  ISETP.NE.AND P0, PT, R3, 0x1, PT ;  /* 0x000000010300780c */ /* 0x008fda0003f05270 */
[----:B------:R-:W3:Y:S08]  /*19f00*/  @P0 LDC R3, c[0x0][0x44c] ;  /* 0x00011300ff030b82 */ /* 0x000ef00000000800 */
[----:B------:R-:W4:Y:S01]  /*19f10*/  @P0 LDC R6, c[0x0][0x450] ;  /* 0x00011400ff060b82 */ /* 0x000f220000000800 */
[----:B--2---:R-:W-:Y:S01]  /*19f20*/  @P1 IMAD.IADD R7, R9, 0x1, -R2 ;  /* 0x0000000109071824 */ /* 0x004fe200078e0a02 */
[----:B------:R-:W-:-:S03]  /*19f30*/  SHF.L.U32 R2, R17, 0x7, RZ ;  /* 0x0000000711027819 */ /* 0x000fc600000006ff */
[----:B------:R-:W-:Y:S02]  /*19f40*/  IMAD.IADD R37, R8, 0x1, R7 ;  /* 0x0000000108257824 */ /* 0x000fe400078e0207 */
[----:B------:R-:W-:Y:S02]  /*19f50*/  VIADD R2, R2, 0x7f ;  /* 0x0000007f02027836 */ /* 0x000fe40000000000 */
[----:B------:R-:W-:Y:S02]  /*19f60*/  VIADD R5, R37, 0x7f ;  /* 0x0000007f25057836 */ /* 0x000fe40000000000 */
[----:B---3--:R-:W-:-:S04]  /*19f70*/  @P0 IMAD.HI.U32 R9, R2, R3, RZ ;  /* 0x0000000302090227 */ /* 0x008fc800078e00ff */
[----:B------:R-:W-:Y:S01]  /*19f80*/  IMAD.MOV.U32 R3, RZ, RZ, R2 ;  /* 0x000000ffff037224 */ /* 0x000fe200078e0002 */
[----:B----4-:R-:W-:Y:S02]  /*19f90*/  @P0 SHF.R.U32.HI R3, RZ, R6, R9 ;  /* 0x00000006ff030219 */ /* 0x010fe40000011609 */
[----:B------:R-:W-:Y:S02]  /*19fa0*/  IADD3 R6, R37, 0x80, -R10 ;  /* 0x0000008025067810 */ /* 0x000fe40007ffe80a */
[----:B------:R-:W-:Y:S02]  /*19fb0*/  SHF.R.S32.HI R2, RZ, 0x1f, R5 ;  /* 0x0000001fff027819 */ /* 0x000fe40000011405 */
[----:B------:R-:W-:Y:S02]  /*19fc0*/  IADD3 R3, R6, R3, RZ ;  /* 0x0000000306037210 */ /* 0x000fe40007ffe0ff */
[----:B------:R-:W-:Y:S02]  /*19fd0*/  LEA.HI R5, R2, R5, RZ, 0x7 ;  /* 0x0000000502057211 */ /* 0x000fe400078f38ff */
[----:B------:R-:W-:-:S02]  /*19fe0*/  SHF.R.S32.HI R2, RZ, 0x1f, R3 ;  /* 0x0000001fff027819 */ /* 0x000fc40000011403 */
[----:B------:R-:W-:Y:S02]  /*19ff0*/  SHF.R.S32.HI R5, RZ, 0x7, R5 ;  /* 0x00000007ff057819 */ /* 0x000fe40000011405 */
[----:B------:R-:W-:-:S04]  /*1a000*/  LEA.HI R2, R2, R3, RZ, 0x7 ;  /* 0x0000000302027211 */ /* 0x000fc800078f38ff */
[----:B------:R-:W-:-:S04]  /*1a010*/  SHF.R.S32.HI R2, RZ, 0x7, R2 ;  /* 0x00000007ff027819 */ /* 0x000fc80000011402 */
[----:B------:R-:W-:-:S05]  /*1a020*/  VIMNMX R3, R5, R2, PT ;  /* 0x0000000205037248 */ /* 0x000fca0003fe0100 */
[----:B------:R-:W-:-:S05]  /*1a030*/  IMAD R2, R3, 0x80, -R8 ;  /* 0x0000008003027824 */ /* 0x000fca00078e0a08 */
[----:B------:R-:W-:-:S04]  /*1a040*/  VIMNMX R7, R2, R7, PT ;  /* 0x0000000702077248 */ /* 0x000fc80003fe0100 */
[----:B------:R-:W-:Y:S02]  /*1a050*/  ISETP.GT.AND P0, PT, R7, R4, PT ;  /* 0x000000040700720c */ /* 0x000fe40003f04270 */
[----:B------:R-:W-:-:S11]  /*1a060*/  SHF.R.U32.HI R4, RZ, 0x7, R4 ;  /* 0x00000007ff047819 */ /* 0x000fd60000011604 */
        /* <DEDUP_REMOVED lines=15> */
.L_x_9865:
[----:B---3--:R-:W-:Y:S02]  /*1a160*/  ISETP.NE.AND P0, PT, R14, RZ, PT ;  /* 0x000000ff0e00720c */ /* 0x008fe40003f05270 */
[----:B------:R-:W-:-:S11]  /*1a170*/  PLOP3.LUT P6, PT, PT, PT, PT, 0x8, 0x0 ;  /* 0x000000000000781c */ /* 0x000fd60003fce170 */
[----:B------:R-:W-:Y:S05]  /*1a180*/  @P0 BRA `(.L_x_9643) ;  /* 0x00000000000c0947 */ /* 0x000fea0003800000 */
[----:B------:R-:W-:-:S03]  /*1a190*/  UMOV UR4, 0xffffffff ;  /* 0xffffffff00047882 */ /* 0x000fc60000000000 */
[----:B------:R-:W-:Y:S05]  /*1a1a0*/  BRA.DIV UR4, `(.L_x_9644) ;  /* 0x00000082045c7947 */ /* 0x000fea000b800000 */
[----:B------:R-:W-:-:S13]  /*1a1b0*/  ELECT P6, URZ, PT ;  /* 0x00000000003f782f */ /* 0x000fda00038c0000 */
.L_x_9643:
[----:B--2---:R-:W2:Y:S01]  /*1a1c0*/  LDL R7, [R1+0x24] ;  /* 0x0000240001077983 */ /* 0x004ea20000100800 */
[----:B------:R-:W-:Y:S01]  /*1a1d0*/  BSSY B1, `(.L_x_9645) ;  /* 0x0000008000017945 */ /* 0x000fe20003800000 */
[----:B--2---:R-:W-:-:S05]  /*1a1e0*/  VIADD R7, R7, 0x1 ;  /* 0x0000000107077836 */ /* 0x004fca0000000000 */
[----:B------:R-:W-:-:S04]  /*1a1f0*/  LEA.HI R8, R7, R7, RZ, 0x1 ;  /* 0x0000000707087211 */ /* 0x000fc800078f08ff */
[----:B------:R-:W-:-:S04]  /*1a200*/  LOP3.LUT R8, R8, 0xfffffffe, RZ, 0xc0, !PT ;  /* 0xfffffffe08087812 */ /* 0x000fc800078ec0ff */
[----:B------:R-:W-:-:S04]  /*1a210*/  IADD3 R7, R7, -R8, RZ ;  /* 0x8000000807077210 */ /* 0x000fc80007ffe0ff */
[----:B------:R-:W-:-:S04]  /*1a220*/  SHF.L.U32 R7, R7, 0x1f, RZ ;  /* 0x0000001f07077819 */ /* 0x000fc800000006ff */
[----:B------:R-:W2:Y:S02]  /*1a230*/  SYNCS.PHASECHK.TRANS64.TRYWAIT P0, [R22+URZ+0x28820], R7 ;  /* 0x02882007160075a7 */ /* 0x000ea4000800017f */
[----:B--2---:R-:W-:Y:S05]  /*1a240*/  @!P0 BRA `(.L_x_9646) ;  /* 0x0000008000548947 */ /* 0x004fea0003800000 */
.L_x_9868:
[----:B------:R-:W-:Y:S05]  /*1a250*/  BSYNC B1 ;  /* 0x0000000000017941 */ /* 0x000fea0003800000 */
.L_x_9645:
[----:B------:R-:W-:Y:S04]  /*1a260*/  BSSY B1, `(.L_x_9647) ;  /* 0x000006e000017945 */ /* 0x000fe80003800000 */
[----:B------:R-:W-:Y:S05]  /*1a270*/  @!P6 BRA `(.L_x_9648) ;  /* 0x0000000400b0e947 */ /* 0x000fea0003800000 */
[----:B--2---:R-:W-:Y:S01]  /*1a280*/  IMAD R7, R27, 0x8, R22 ;  /* 0x000000081b077824 */ /* 0x004fe200078e0216 */
[----:B------:R-:W-:Y:S01]  /*1a290*/  SHF.L.U32 R8, R29, 0x1f, RZ ;  /* 0x0000001f1d087819 */ /* 0x000fe200000006ff */
[----:B------:R-:W2:Y:S01]  /*1a2a0*/  S2R R9, SR_TID.X ;  /* 0x0000000000097919 */ /* 0x000ea20000002100 */
[----:B------:R-:W-:Y:S02]  /*1a2b0*/  BSSY B2, `(.L_x_9649) ;  /* 0x0000005000027945 */ /* 0x000fe40003800000 */
[----:B------:R-:W3:Y:S01]  /*1a2c0*/  SYNCS.PHASECHK.TRANS64.TRYWAIT P0, [R7+URZ+0x288a0], R8 ;  /* 0x0288a008070075a7 */ /* 0x000ee2000800017f */
[----:B--2---:R-:W-:-:S04]  /*1a2d0*/  LOP3.LUT R9, R9, 0x7f, RZ, 0xc0, !PT ;  /* 0x0000007f09097812 */ /* 0x004fc800078ec0ff */
[----:B------:R-:W-:Y:S01]  /*1a2e0*/  ISETP.NE.AND P1, PT, R9, RZ, PT ;  /* 0x000000ff0900720c */ /* 0x000fe20003f25270 */
[----:B---3--:R-:W-:-:S12]  /*1a2f0*/  @!P0 BRA `(.L_x_9650) ;  /* 0x00000080003c8947 */ /* 0x008fd80003800000 */
.L_x_9869:
[----:B------:R-:W-:Y:S05]  /*1a300*/  BSYNC B2 ;  /* 0x0000000000027941 */ /* 0x000fea0003800000 */
.L_x_9649:
        /* <DEDUP_REMOVED lines=9> */
.L_x_9652:
[----:B------:R-:W-:Y:S05]  /*1a3a0*/  BSYNC B2 ;  /* 0x0000000000027941 */ /* 0x000fea0003800000 */
.L_x_9651:
[----:B------:R-:W-:Y:S01]  /*1a3b0*/  MOV R14, RZ ;  /* 0x000000ff000e7202 */ /* 0x000fe20000000f00 */
[----:B------:R-:W-:Y:S01]  /*1a3c0*/  IMAD R9, R3, 0x80, R0 ;  /* 0x0000008003097824 */ /* 0x000fe200078e0200 */
[----:B0-----:R-:W-:Y:S01]  /*1a3d0*/  LEA R10, R27, R22, 0xf ;  /* 0x000000161b0a7211 */ /* 0x001fe200078e78ff */
[----:B------:R-:W-:Y:S01]  /*1a3e0*/  UIADD3 UR4, UP0, UR40, 0x570, URZ ;  /* 0x0000057028047890 */ /* 0x000fe2000ff1e03f */
[----:B------:R-:W-:Y:S01]  /*1a3f0*/  R2UR UR10, R14 ;  /* 0x000000000e0a72ca */ /* 0x000fe200000e0000 */
[----:B------:R-:W-:Y:S01]  /*1a400*/  VIADD R9, R9, 0xffffff80 ;  /* 0xffffff8009097836 */ /* 0x000fe20000000000 */
[----:B------:R-:W-:Y:S01]  /*1a410*/  PLOP3.LUT P0, PT, PT, PT, PT, 0x80, 0x0 ;  /* 0x000000000000781c */ /* 0x000fe20003f0f070 */
[----:B-1----:R-:W-:Y:S01]  /*1a420*/  IMAD.SHL.U32 R11, R27, 0x4000, RZ ;  /* 0x000040001b0b7824 */ /* 0x002fe200078e00ff */
[----:B------:R-:W-:Y:S01]  /*1a430*/  IADD3 R13, R10, 0x18400, RZ ;  /* 0x000184000a0d7810 */ /* 0x000fe20007ffe0ff */
[----:B------:R-:W-:Y:S01]  /*1a440*/  VIADD R12, R7, 0x28890 ;  /* 0x00028890070c7836 */ /* 0x000fe20000000000 */
[----:B------:R-:W-:Y:S01]  /*1a450*/  UIADD3.X UR5, URZ, UR41, URZ, UP0, !UPT ;  /* 0x000000293f057290 */ /* 0x000fe200087fe43f */
[----:B------:R-:W-:Y:S01]  /*1a460*/  UMOV UR6, 0x0 ;  /* 0x0000000000067882 */ /* 0x000fe20000000000 */
[----:B------:R-:W-:-:S10]  /*1a470*/  UMOV UR7, 0x12f00000 ;  /* 0x12f0000000077882 */ /* 0x000fd40000000000 */
.L_x_9653:
        /* <DEDUP_REMOVED lines=16> */
.L_x_9654:
        /* <DEDUP_REMOVED lines=13> */
.L_x_9870:
[----:B------:R-:W-:Y:S05]  /*1a650*/  BSYNC B2 ;  /* 0x0000000000027941 */ /* 0x000fea0003800000 */
.L_x_9655:
[----:B------:R-:W-:Y:S01]  /*1a660*/  BSSY B2, `(.L_x_9657) ;  /* 0x000000b000027945 */ /* 0x000fe20003800000 */
[----:B------:R-:W-:Y:S01]  /*1a670*/  MOV R12, 0x0 ;  /* 0x00000000000c7802 */ /* 0x000fe20000000f00 */
[----:B------:R-:W-:Y:S02]  /*1a680*/  IMAD.MOV.U32 R13, RZ, RZ, 0x12f00000 ;  /* 0x12f00000ff0d7424 */ /* 0x000fe400078e00ff */
[----:B------:R-:W-:Y:S05]  /*1a690*/  @P1 BRA `(.L_x_9658) ;  /* 0x00000000001c1947 */ /* 0x000fea0003800000 */
[----:B------:R-:W1:Y:S01]  /*1a6a0*/  S2R R10, SR_TID.X ;  /* 0x00000000000a7919 */ /* 0x000e620000002100 */
[----:B0-2---:R-:W-:-:S04]  /*1a6b0*/  IMAD.MOV.U32 R8, RZ, RZ, 0x8000 ;  /* 0x00008000ff087424 */ /* 0x005fc800078e00ff */
[----:B------:R3:W-:Y:S01]  /*1a6c0*/  SYNCS.ARRIVE.TRANS64 RZ, [R7+URZ+0x288b0], R8 ;  /* 0x0288b00807ff79a7 */ /* 0x0007e2000800003f */
[----:B-1----:R-:W-:-:S04]  /*1a6d0*/  LOP3.LUT R10, R10, 0x1f, RZ, 0xc0, !PT ;  /* 0x0000001f0a0a7812 */ /* 0x002fc800078ec0ff */
[----:B------:R-:W-:-:S13]  /*1a6e0*/  ISETP.NE.AND P0, PT, R10, RZ, PT ;  /* 0x000000ff0a00720c */ /* 0x000fda0003f05270 */
[----:B---3--:R-:W-:Y:S05]  /*1a6f0*/  @!P0 BRA `(.L_x_9658) ;  /* 0x0000000000048947 */ /* 0x008fea0003800000 */
[----:B------:R-:W-:Y:S01]  /*1a700*/  BPT.TRAP 0x1 ;  /* 0x000000040000795c */ /* 0x000fe20000300000 */
.L_x_9658:
[----:B------:R-:W-:Y:S05]  /*1a710*/  BSYNC B2 ;  /* 0x0000000000027941 */ /* 0x000fea0003800000 */
.L_x_9657:
[----:B------:R-:W-:Y:S01]  /*1a720*/  R2UR UR10, R14 ;  /* 0x000000000e0a72ca */ /* 0x000fe200000e0000 */
[----:B------:R-:W-:Y:S01]  /*1a730*/  UIADD3 UR4, UP0, UR40, 0x670, URZ ;  /* 0x0000067028047890 */ /* 0x000fe2000ff1e03f */
[----:B------:R-:W-:Y:S01]  /*1a740*/  R2UR UR6, R12 ;  /* 0x000000000c0672ca */ /* 0x000fe200000e0000 */
[----:B0-2---:R-:W-:Y:S01]  /*1a750*/  VIADD R7, R7, 0x288b0 ;  /* 0x000288b007077836 */ /* 0x005fe20000000000 */
[----:B------:R-:W-:Y:S01]  /*1a760*/  R2UR UR7, R13 ;  /* 0x000000000d0772ca */ /* 0x000fe200000e0000 */
[----:B------:R-:W-:Y:S01]  /*1a770*/  UIADD3.X UR5, URZ, UR41, URZ, UP0, !UPT ;  /* 0x000000293f057290 */ /* 0x000fe200087fe43f */
[----:B------:R-:W-:Y:S02]  /*1a780*/  LEA R11, R11, R22, 0x1 ;  /* 0x000000160b0b7211 */ /* 0x000fe400078e08ff */
[----:B------:R-:W-:-:S03]  /*1a790*/  PLOP3.LUT P0, PT, PT, PT, PT, 0x80, 0x0 ;  /* 0x000000000000781c */ /* 0x000fc60003f0f070 */
[----:B------:R-:W-:-:S10]  /*1a7a0*/  VIADD R8, R11, 0x400 ;  /* 0x000004000b087836 */ /* 0x000fd40000000000 */
.L_x_9659:
        /* <DEDUP_REMOVED lines=15> */
.L_x_9660:
        /* <DEDUP_REMOVED lines=9> */
[----:B---3--:R-:W-:Y:S05]  /*1a930*/  @P0 BRA.U.ANY `(.L_x_9660) ;  /* 0xfffffffd00d80947 */ /* 0x008fea000393ffff */
.L_x_9648:
[----:B------:R-:W-:Y:S05]  /*1a940*/  BSYNC B1 ;  /* 0x0000000000017941 */ /* 0x000fea0003800000 */
.L_x_9647:
[----:B-1----:R-:W-:Y:S01]  /*1a950*/  VIADD R11, R3, 0xfffffffe ;  /* 0xfffffffe030b7836 */ /* 0x002fe20000000000 */
        /* <DEDUP_REMOVED lines=8> */
.L_x_9675:
[----:B------:R-:W-:Y:S05]  /*1a9e0*/  YIELD ;  /* 0x0000000000007946 */ /* 0x000fea0003800000 */
[----:B------:R-:W-:Y:S04]  /*1a9f0*/  BSSY B1, `(.L_x_9661) ;  /* 0x000006b000017945 */ /* 0x000fe80003800000 */
[----:B------:R-:W-:Y:S05]  /*1aa00*/  @!P6 BRA `(.L_x_9662) ;  /* 0x0000000400a4e947 */ /* 0x000fea0003800000 */
[----:B0-----:R-:W-:Y:S01]  /*1aa10*/  LEA R10, R27, R22, 0x3 ;  /* 0x000000161b0a7211 */ /* 0x001fe200078e18ff */
[----:B------:R-:W0:Y:S01]  /*1aa20*/  S2R R3, SR_TID.X ;  /* 0x0000000000037919 */ /* 0x000e220000002100 */
[----:B------:R-:W-:Y:S01]  /*1aa30*/  SHF.L.U32 R9, R29, 0x1f, RZ ;  /* 0x0000001f1d097819 */ /* 0x000fe200000006ff */
[----:B------:R-:W-:Y:S03]  /*1aa40*/  BSSY B2, `(.L_x_9663) ;  /* 0x0000005000027945 */ /* 0x000fe60003800000 */
[----:B------:R-:W1:Y:S01]  /*1aa50*/  SYNCS.PHASECHK.TRANS64.TRYWAIT P1, [R10+URZ+0x288a0], R9 ;  /* 0x0288a0090a0075a7 */ /* 0x000e62000802017f */
[----:B0-----:R-:W-:-:S04]  /*1aa60*/  LOP3.LUT R3, R3, 0x7f, RZ, 0xc0, !PT ;  /* 0x0000007f03037812 */ /* 0x001fc800078ec0ff */
[----:B------:R-:W-:Y:S01]  /*1aa70*/  ISETP.NE.AND P2, PT, R3, RZ, PT ;  /* 0x000000ff0300720c */ /* 0x000fe20003f45270 */
[----:B-1----:R-:W-:-:S12]  /*1aa80*/  @!P1 BRA `(.L_x_9664) ;  /* 0x0000007800809947 */ /* 0x002fd80003800000 */
.L_x_9871:
[----:B------:R-:W-:Y:S05]  /*1aa90*/  BSYNC B2 ;  /* 0x0000000000027941 */ /* 0x000fea0003800000 */
.L_x_9663:
[----:B------:R-:W-:Y:S04]  /*1aaa0*/  BSSY B2, `(.L_x_9665) ;  /* 0x0000009000027945 */ /* 0x000fe80003800000 */
[----:B------:R-:W-:Y:S05]  /*1aab0*/  @P2 BRA `(.L_x_9666) ;  /* 0x00000000001c2947 */ /* 0x000fea0003800000 */
[----:B--2---:R-:W1:Y:S01]  /*1aac0*/  S2R R7, SR_TID.X ;  /* 0x0000000000077919 */ /* 0x004e620000002100 */
[----:B------:R-:W-:-:S04]  /*1aad0*/  IMAD.MOV.U32 R3, RZ, RZ, 0x8000 ;  /* 0x00008000ff037424 */ /* 0x000fc800078e00ff */
[----:B------:R3:W-:Y:S01]  /*1aae0*/  SYNCS.ARRIVE.TRANS64 RZ, [R10+URZ+0x28890], R3 ;  /* 0x028890030aff79a7 */ /* 0x0007e2000800003f */
[----:B-1----:R-:W-:-:S04]  /*1aaf0*/  LOP3.LUT R7, R7, 0x1f, RZ, 0xc0, !PT ;  /* 0x0000001f07077812 */ /* 0x002fc800078ec0ff */
[----:B------:R-:W-:-:S13]  /*1ab00*/  ISETP.NE.AND P1, PT, R7, RZ, PT ;  /* 0x000000ff0700720c */ /* 0x000fda0003f25270 */
[----:B---3--:R-:W-:Y:S05]  /*1ab10*/  @!P1 BRA `(.L_x_9666) ;  /* 0x0000000000049947 */ /* 0x008fea0003800000 */
[----:B------:R-:W-:Y:S01]  /*1ab20*/  BPT.TRAP 0x1 ;  /* 0x000000040000795c */ /* 0x000fe20000300000 */
.L_x_9666:
[----:B------:R-:W-:Y:S05]  /*1ab30*/  BSYNC B2 ;  /* 0x0000000000027941 */ /* 0x000fea0003800000 */
.L_x_9665:
[----:B------:R-:W-:Y:S01]  /*1ab40*/  IMAD.MOV.U32 R14, RZ, RZ, RZ ;  /* 0x000000ffff0e7224 */ /* 0x000fe200078e00ff */
[----:B------:R-:W-:Y:S01]  /*1ab50*/  LEA R8, R27, R22, 0xf ;  /* 0x000000161b087211 */ /* 0x000fe200078e78ff */
[----:B------:R-:W-:Y:S01]  /*1ab60*/  UIADD3 UR4, UP0, UR40, 0x570, URZ ;  /* 0x0000057028047890 */ /* 0x000fe2000ff1e03f */
[----:B------:R-:W-:Y:S01]  /*1ab70*/  PLOP3.LUT P1, PT, PT, PT, PT, 0x80, 0x0 ;  /* 0x000000000000781c */ /* 0x000fe20003f2f070 */
[----:B--2---:R-:W-:Y:S01]  /*1ab80*/  IMAD R7, R11, 0x80, R0 ;  /* 0x000000800b077824 */ /* 0x004fe200078e0200 */
[----:B------:R-:W-:Y:S01]  /*1ab90*/  R2UR UR10, R14 ;  /* 0x000000000e0a72ca */ /* 0x000fe200000e0000 */
[----:B------:R-:W-:Y:S01]  /*1aba0*/  VIADD R3, R10, 0x28890 ;  /* 0x000288900a037836 */ /* 0x000fe20000000000 */
[----:B------:R-:W-:Y:S01]  /*1abb0*/  IADD3 R12, R8, 0x18400, RZ ;  /* 0x00018400080c7810 */ /* 0x000fe20007ffe0ff */
[----:B------:R-:W-:Y:S01]  /*1abc0*/  UIADD3.X UR5, URZ, UR41, URZ, UP0, !UPT ;  /* 0x000000293f057290 */ /* 0x000fe200087fe43f */
[----:B------:R-:W-:Y:S01]  /*1abd0*/  UMOV UR6, 0x0 ;  /* 0x0000000000067882 */ /* 0x000fe20000000000 */
[----:B------:R-:W-:-:S10]  /*1abe0*/  UMOV UR7, 0x12f00000 ;  /* 0x12f0000000077882 */ /* 0x000fd40000000000 */
.L_x_9667:
        /* <DEDUP_REMOVED lines=16> */
.L_x_9668:
        /* <DEDUP_REMOVED lines=13> */
.L_x_9872:
[----:B------:R-:W-:Y:S05]  /*1adc0*/  BSYNC B2 ;  /* 0x0000000000027941 */ /* 0x000fea0003800000 */
.L_x_9669:
        /* <DEDUP_REMOVED lines=11> */
.L_x_9672:
[----:B------:R-:W-:Y:S05]  /*1ae80*/  BSYNC B2 ;  /* 0x0000000000027941 */ /* 0x000fea0003800000 */
.L_x_9671:
        /* <DEDUP_REMOVED lines=8> */
.L_x_9673:
        /* <DEDUP_REMOVED lines=15> */
.L_x_9674:
        /* <DEDUP_REMOVED lines=10> */
.L_x_9662:
[----:B------:R-:W-:Y:S05]  /*1b0a0*/  BSYNC B1 ;  /* 0x0000000000017941 */ /* 0x000fea0003800000 */
.L_x_9661:
        /* <DEDUP_REMOVED lines=8> */
.L_x_9641:
[----:B------:R-:W-:Y:S05]  /*1b130*/  BSYNC B0 ;  /* 0x0000000000007941 */ /* 0x000fea0003800000 */
.L_x_9640:
[----:B------:R-:W3:Y:S01]  /*1b140*/  LDC R0, c[0x0][0x448] ;  /* 0x00011200ff007b82 */ /* 0x000ee20000000800 */
[----:B------:R-:W-:Y:S01]  /*1b150*/  LEA R3, R17, 0x7f, 0x7 ;  /* 0x0000007f11037811 */ /* 0x000fe200078e38ff */
[----:B------:R-:W-:Y:S05]  /*1b160*/  @!P0 WARPSYNC.ALL ;  /* 0x0000000000008948 */ /* 0x000fea0003800000 */
[----:B------:R-:W-:Y:S01]  /*1b170*/  BSSY B7, `(.L_x_9676) ;  /* 0x0000387000077945 */ /* 0x000fe20003800000 */
[----:B------:R-:W-:Y:S01]  /*1b180*/  @!P0 BAR.SYNC.DEFER_BLOCKING 0xc, 0x180 ;  /* 0x0306000000008b1d */ /* 0x000fe20000010000 */
[----:B---3--:R-:W-:-:S13]  /*1b190*/  ISETP.NE.AND P1, PT, R0, 0x1, PT ;  /* 0x000000010000780c */ /* 0x008fda0003f25270 */
[----:B------:R-:W3:Y:S08]  /*1b1a0*/  @P1 LDC R0, c[0x0][0x44c] ;  /* 0x00011300ff001b82 */ /* 0x000ef00000000800 */
[----:B--2---:R-:W2:Y:S01]  /*1b1b0*/  @P1 LDC R7, c[0x0][0x450] ;  /* 0x00011400ff071b82 */ /* 0x004ea20000000800 */
[----:B---3--:R-:W-:-:S05]  /*1b1c0*/  @P1 IMAD.HI.U32 R0, R3, R0, RZ ;  /* 0x0000000003001227 */ /* 0x008fca00078e00ff */
[----:B--2---:R-:W-:-:S05]  /*1b1d0*/  @P1 SHF.R.U32.HI R3, RZ, R7, R0 ;  /* 0x00000007ff031219 */ /* 0x004fca0000011600 */
[----:B------:R-:W-:-:S05]  /*1b1e0*/  IMAD.IADD R3, R6, 0x1, R3 ;  /* 0x0000000106037824 */ /* 0x000fca00078e0203 */
[----:B------:R-:W-:-:S04]  /*1b1f0*/  SHF.R.S32.HI R0, RZ, 0x1f, R3 ;  /* 0x0000001fff007819 */ /* 0x000fc80000011403 */
[----:B------:R-:W-:-:S04]  /*1b200*/  LEA.HI R0, R0, R3, RZ, 0x7 ;  /* 0x0000000300007211 */ /* 0x000fc800078f38ff */
[----:B------:R-:W-:-:S04]  /*1b210*/  SHF.R.S32.HI R0, RZ, 0x7, R0 ;  /* 0x00000007ff007819 */ /* 0x000fc80000011400 */
[----:B------:R-:W-:-:S04]  /*1b220*/  VIMNMX R35, R5, R0, PT ;  /* 0x0000000005237248 */ /* 0x000fc80003fe0100 */
[----:B------:R-:W-:Y:S01]  /*1b230*/  ISETP.GT.AND P0, PT, R35, RZ, PT ;  /* 0x000000ff2300720c */ /* 0x000fe20003f04270 */
        /* <DEDUP_REMOVED lines=19> */
.L_x_9677:
        /* <DEDUP_REMOVED lines=10> */
[----:B------:R-:W2:Y:S01]  /*1b410*/  LDC.64 R2, c[0x4][R2] ;  /* 0x0100000002027b82 */ /* 0x000ea20000000a00 */
[----:B------:R-:W-:Y:S01]  /*1b420*/  IMAD.U32 R5, RZ, RZ, UR7 ;  /* 0x00000007ff057e24 */ /* 0x000fe2000f8e00ff */
[----:B-1----:R-:W-:Y:S01]  /*1b430*/  MOV R11, UR5 ;  /* 0x00000005000b7c02 */ /* 0x002fe20008000f00 */
[----:B------:R-:W-:Y:S01]  /*1b440*/  IMAD.U32 R7, RZ, RZ, UR9 ;  /* 0x00000009ff077e24 */ /* 0x000fe2000f8e00ff */
[----:B------:R-:W-:Y:S01]  /*1b450*/  MOV R13, RZ ;  /* 0x000000ff000d7202 */ /* 0x000fe20000000f00 */
[----:B0-----:R-:W-:-:S02]  /*1b460*/  IMAD.U32 R10, RZ, RZ, UR4 ;  /* 0x00000004ff0a7e24 */ /* 0x001fc4000f8e00ff */
[----:B------:R-:W-:Y:S02]  /*1b470*/  IMAD.MOV.U32 R8, RZ, RZ, 0x70 ;  /* 0x00000070ff087424 */ /* 0x000fe400078e00ff */
[----:B------:R-:W-:-:S07]  /*1b480*/  IMAD.MOV.U32 R12, RZ, RZ, 0x1 ;  /* 0x00000001ff0c7424 */ /* 0x000fce00078e00ff */
[----:B------:R-:W-:-:S07]  /*1b490*/  LEPC R20, `(.L_x_9680) ;  /* 0x000000001014794e */ /* 0x000fce0000000000 */
[----:B--2---:R-:W-:Y:S05]  /*1b4a0*/  CALL.ABS.NOINC R2 ;  /* 0x0000000002007343 */ /* 0x004fea0003c00000 */
.L_x_9680:
[----:B------:R-:W-:Y:S05]  /*1b4b0*/  BSYNC B6 ;  /* 0x0000000000067941 */ /* 0x000fea0003800000 */
.L_x_9679:
        /* <DEDUP_REMOVED lines=10> */
[----:B------:R-:W-:Y:S01]  /*1b560*/  MOV R5, UR7 ;  /* 0x0000000700057c02 */ /* 0x000fe20008000f00 */
[----:B------:R-:W-:Y:S01]  /*1b570*/  IMAD.U32 R6, RZ, RZ, UR8 ;  /* 0x00000008ff067e24 */ /* 0x000fe2000f8e00ff */
[----:B0-----:R-:W-:Y:S01]  /*1b580*/  MOV R10, UR4 ;  /* 0x00000004000a7c02 */ /* 0x001fe20008000f00 */
[----:B------:R-:W-:Y:S01]  /*1b590*/  IMAD.U32 R7, RZ, RZ, UR9 ;  /* 0x00000009ff077e24 */ /* 0x000fe2000f8e00ff */
[----:B------:R-:W-:Y:S01]  /*1b5a0*/  MOV R12, 0x1 ;  /* 0x00000001000c7802 */ /* 0x000fe20000000f00 */
[----:B-1----:R-:W-:-:S02]  /*1b5b0*/  IMAD.U32 R11, RZ, RZ, UR5 ;  /* 0x00000005ff0b7e24 */ /* 0x002fc4000f8e00ff */
[----:B------:R-:W-:Y:S02]  /*1b5c0*/  IMAD.MOV.U32 R8, RZ, RZ, 0x70 ;  /* 0x00000070ff087424 */ /* 0x000fe400078e00ff */
[----:B--2---:R-:W-:-:S07]  /*1b5d0*/  IMAD.MOV.U32 R13, RZ, RZ, RZ ;  /* 0x000000ffff0d7224 */ /* 0x004fce00078e00ff */
[----:B------:R-:W-:-:S07]  /*1b5e0*/  LEPC R20, `(.L_x_9683) ;  /* 0x000000001014794e */ /* 0x000fce0000000000 */
[----:B---3--:R-:W-:Y:S05]  /*1b5f0*/  CALL.ABS.NOINC R2 ;  /* 0x0000000002007343 */ /* 0x008fea0003c00000 */
.L_x_9683:
        /* <DEDUP_REMOVED lines=15> */
.L_x_9682:
[----:B------:R-:W-:Y:S05]  /*1b6f0*/  BSYNC B6 ;  /* 0x0000000000067941 */ /* 0x000fea0003800000 */
.L_x_9681:
[----:B------:R-:W-:Y:S01]  /*1b700*/  ULDC.64 UR4, c[0x0][0x9f8] ;  /* 0x00027e0000047ab9 */ /* 0x000fe20000000a00 */
[----:B------:R-:W2:Y:S01]  /*1b710*/  LDL R20, [R1] ;  /* 0x0000000001147983 */ /* 0x000ea20000100800 */
[----:B------:R-:W-:Y:S01]  /*1b720*/  ISETP.NE.U32.AND P0, PT, RZ, UR4, PT ;  /* 0x00000004ff007c0c */ /* 0x000fe2000bf05070 */
[----:B------:R-:W-:Y:S01]  /*1b730*/  IMAD.MOV.U32 R26, RZ, RZ, R35 ;  /* 0x000000ffff1a7224 */ /* 0x000fe200078e0023 */
[----:B------:R-:W3:Y:S02]  /*1b740*/  LDC R0, c[0x0][0x430] ;  /* 0x00010c00ff007b82 */ /* 0x000ee40000000800 */
[----:B------:R-:W-:-:S13]  /*1b750*/  ISETP.NE.AND.EX P0, PT, RZ, UR5, PT, P0 ;  /* 0x00000005ff007c0c */ /* 0x000fda000bf05300 */
[----:B------:R-:W-:Y:S01]  /*1b760*/  @P0 IADD3 R2, P1, R23, UR4, RZ ;  /* 0x0000000417020c10 */ /* 0x000fe2000ff3e0ff */
[----:B------:R-:W4:Y:S01]  /*1b770*/  S2R R21, SR_TID.X ;  /* 0x0000000000157919 */ /* 0x000f220000002100 */
[----:B------:R-:W0:Y:S02]  /*1b780*/  S2R R35, SR_TID.X ;  /* 0x0000000000237919 */ /* 0x000e240000002100 */
[----:B------:R-:W-:Y:S01]  /*1b790*/  @P0 IADD3.X R3, R24, UR5, RZ, P1, !PT ;  /* 0x0000000518030c10 */ /* 0x000fe20008ffe4ff */
[----:B------:R-:W-:Y:S01]  /*1b7a0*/  VIADD R26, R26, 0xffffffff ;  /* 0xffffffff1a1a7836 */ /* 0x000fe20000000000 */
[----:B------:R-:W-:-:S03]  /*1b7b0*/  ULDC UR4, c[0x0][0x2f4] ;  /* 0x0000bd0000047ab9 */ /* 0x000fc60000000800 */
[----:B------:R1:W2:Y:S01]  /*1b7c0*/  @P0 LDG.E R34, desc[UR42][R2.64] ;  /* 0x0000002a02220981 */ /* 0x0002a2000c1e1900 */
[----:B---3--:R-:W-:Y:S01]  /*1b7d0*/  ISETP.NE.AND P1, PT, R0, 0x1, PT ;  /* 0x000000010000780c */ /* 0x008fe20003f25270 */
[----:B------:R-:W-:-:S12]  /*1b7e0*/  IMAD.SHL.U32 R8, R26, 0x80, RZ ;  /* 0x000000801a087824 */ /* 0x000fd800078e00ff */
[----:B------:R-:W3:Y:S01]  /*1b7f0*/  @P1 LDC R7, c[0x0][0x434] ;  /* 0x00010d00ff071b82 */ /* 0x000ee20000000800 */
[----:B----4-:R-:W-:-:S07]  /*1b800*/  LOP3.LUT R21, R21, 0x7f, RZ, 0xc0, !PT ;  /* 0x0000007f15157812 */ /* 0x010fce00078ec0ff */
[----:B------:R-:W4:Y:S01]  /*1b810*/  @P1 LDC R5, c[0x0][0x438] ;  /* 0x00010e00ff051b82 */ /* 0x000f220000000800 */
[----:B0-----:R-:W-:Y:S02]  /*1b820*/  SHF.L.U32 R35, R35, 0x4, RZ ;  /* 0x0000000423237819 */ /* 0x001fe400000006ff */
[----:B------:R-:W-:Y:S02]  /*1b830*/  SHF.R.U32.HI R21, RZ, 0x3, R21 ;  /* 0x00000003ff157819 */ /* 0x000fe40000011615 */
[----:B------:R-:W-:-:S04]  /*1b840*/  LOP3.LUT R35, R35, 0x70, RZ, 0xc0, !PT ;  /* 0x0000007023237812 */ /* 0x000fc800078ec0ff */
[----:B------:R-:W-:-:S04]  /*1b850*/  LOP3.LUT R6, R8, R21, R35, 0xfe, !PT ;  /* 0x0000001508067212 */ /* 0x000fc800078efe23 */
[----:B------:R-:W-:-:S13]  /*1b860*/  ISETP.GE.AND P0, PT, R6, R37, PT ;  /* 0x000000250600720c */ /* 0x000fda0003f06270 */
[----:B-1----:R-:W0:Y:S01]  /*1b870*/  @!P0 LDC.64 R2, c[0x0][0x428] ;  /* 0x00010a00ff028b82 */ /* 0x002e220000000a00 */
[----:B------:R-:W-:Y:S01]  /*1b880*/  LOP3.LUT R32, R32, 0xfffffffb, RZ, 0xc0, !PT ;  /* 0xfffffffb20207812 */ /* 0x000fe200078ec0ff */
[----:B------:R-:W-:Y:S01]  /*1b890*/  UMOV UR5, 0xffffffff ;  /* 0xffffffff00057882 */ /* 0x000fe20000000000 */
[----:B--2---:R-:W-:-:S05]  /*1b8a0*/  IADD3 R6, R6, R20, RZ ;  /* 0x0000001406067210 */ /* 0x004fca0007ffe0ff */
[----:B---3--:R-:W-:-:S04]  /*1b8b0*/  @P1 IMAD.HI.U32 R7, R6, R7, RZ ;  /* 0x0000000706071227 */ /* 0x008fc800078e00ff */
[----:B------:R-:W-:Y:S01]  /*1b8c0*/  IMAD.MOV.U32 R4, RZ, RZ, R6 ;  /* 0x000000ffff047224 */ /* 0x000fe200078e0006 */
[----:B----4-:R-:W-:-:S05]  /*1b8d0*/  @P1 SHF.R.U32.HI R4, RZ, R5, R7 ;  /* 0x00000005ff041219 */ /* 0x010fca0000011607 */
[----:B------:R-:W-:-:S04]  /*1b8e0*/  IMAD.MOV R5, RZ, RZ, -R4 ;  /* 0x000000ffff057224 */ /* 0x000fc800078e0a04 */
[----:B------:R-:W-:Y:S01]  /*1b8f0*/  IMAD R0, R0, R5, R6 ;  /* 0x0000000500007224 */ /* 0x000fe200078e0206 */
[----:B------:R-:W-:Y:S02]  /*1b900*/  @!P0 SHF.R.S32.HI R5, RZ, 0x1f, R4 ;  /* 0x0000001fff058819 */ /* 0x000fe40000011404 */
[----:B------:R-:W-:Y:S01]  /*1b910*/  SHF.R.S32.HI R9, RZ, 0x1f, R34 ;  /* 0x0000001fff097819 */ /* 0x000fe20000011422 */
[----:B0-----:R-:W-:-:S04]  /*1b920*/  @!P0 IMAD.WIDE.U32 R4, R34, R2, R4 ;  /* 0x0000000222048225 */ /* 0x001fc800078e0004 */
[----:B------:R-:W-:-:S04]  /*1b930*/  @!P0 IMAD R6, R9, R2, RZ ;  /* 0x0000000209068224 */ /* 0x000fc800078e02ff */
[----:B------:R-:W-:Y:S02]  /*1b940*/  @!P0 IMAD R6, R34, R3, R6 ;  /* 0x0000000322068224 */ /* 0x000fe400078e0206 */
[----:B------:R-:W0:Y:S01]  /*1b950*/  @!P0 LDC.64 R2, c[0x0][0x418] ;  /* 0x00010600ff028b82 */ /* 0x000e220000000a00 */
[----:B------:R-:W-:Y:S02]  /*1b960*/  IMAD.U32 R7, RZ, RZ, UR38 ;  /* 0x00000026ff077e24 */ /* 0x000fe4000f8e00ff */
[----:B------:R-:W-:-:S03]  /*1b970*/  @!P0 IADD3 R6, R5, R6, RZ ;  /* 0x0000000605068210 */ /* 0x000fc60007ffe0ff */
        /* <DEDUP_REMOVED lines=14> */
.L_x_9875:
[----:B------:R-:W-:Y:S01]  /*1ba60*/  SHF.R.S32.HI R35, RZ, 0x1f, R18 ;  /* 0x0000001fff237819 */ /* 0x000fe20000011412 */
[----:B------:R-:W-:Y:S06]  /*1ba70*/  @!P2 BRA `(.L_x_9685) ;  /* 0x000000000004a947 */ /* 0x000fec0003800000 */
[----:B------:R-:W-:Y:S01]  /*1ba80*/  BPT.TRAP 0x1 ;  /* 0x000000040000795c */ /* 0x000fe20000300000 */
.L_x_9685:
        /* <DEDUP_REMOVED lines=25> */
.L_x_9876:
[----:B------:R-:W-:Y:S05]  /*1bc20*/  BSYNC B0 ;  /* 0x0000000000007941 */ /* 0x000fea0003800000 */
.L_x_9686:
        /* <DEDUP_REMOVED lines=21> */
[----:B------:R-:W-:Y:S01]  /*1bd80*/  UMOV UR4, 0xffffffff ;  /* 0xffffffff00047882 */ /* 0x000fe20000000000 */
[----:B------:R-:W-:Y:S02]  /*1bd90*/  SHF.R.U32.HI R9, RZ, 0x3, R9 ;  /* 0x00000003ff097819 */ /* 0x000fe40000011609 */
[----:B------:R-:W-:Y:S02]  /*1bda0*/  IADD3 R0, R3, R0, RZ ;  /* 0x0000000003007210 */ /* 0x000fe40007ffe0ff */
[----:B------:R-:W-:-:S02]  /*1bdb0*/  IADD3 R6, -R9, R37, -R8 ;  /* 0x0000002509067210 */ /* 0x000fc40007ffe908 */
[----:B------:R-:W-:Y:S02]  /*1bdc0*/  LEA.HI.X R0, R2, UR5, R0, 0x1, P0 ;  /* 0x0000000502007c11 */ /* 0x000fe400080f0c00 */
[----:B------:R-:W-:Y:S01]  /*1bdd0*/  ISETP.GE.AND P0, PT, R6, 0x1, PT ;  /* 0x000000010600780c */ /* 0x000fe20003f06270 */
[----:B------:R-:W-:-:S12]  /*1bde0*/  BRA.DIV UR4, `(.L_x_9688) ;  /* 0x0000006a04187947 */ /* 0x000fd8000b800000 */
[----:B------:R-:W0:Y:S01]  /*1bdf0*/  SHFL.IDX PT, R3, R4, RZ, 0x181f ;  /* 0x00181fff04037589 */ /* 0x000e2200000e0000 */
[----:B------:R-:W-:-:S03]  /*1be00*/  @P0 LEA R8, R5, R22, 0x1 ;  /* 0x0000001605080211 */ /* 0x000fc600078e08ff */
        /* <DEDUP_REMOVED lines=77> */
.L_x_9894:
        /* <DEDUP_REMOVED lines=11> */
.L_x_9689:
        /* <DEDUP_REMOVED lines=11> */
.L_x_9690:
        /* <DEDUP_REMOVED lines=39> */
.L_x_9692:
[----:B------:R-:W-:Y:S05]  /*1c6b0*/  BSYNC B6 ;  /* 0x0000000000067941 */ /* 0x000fea0003800000 */
.L_x_9691:
[----:B------:R-:W2:Y:S01]  /*1c6c0*/  LDL.LU R20, [R1+0x20] ;  /* 0x0000200001147983 */ /* 0x000ea20000300800 */
[----:B------:R-:W3:Y:S01]  /*1c6d0*/  LDC R6, c[0x0][0x448] ;  /* 0x00011200ff067b82 */ /* 0x000ee20000000800 */
[----:B------:R-:W-:Y:S01]  /*1c6e0*/  ULDC.64 UR4, c[0x0][0x2d8] ;  /* 0x0000b60000047ab9 */ /* 0x000fe20000000a00 */
[----:B------:R-:W-:Y:S01]  /*1c6f0*/  ULDC.64 UR6, c[0x0][0x280] ;  /* 0x0000a00000067ab9 */ /* 0x000fe20000000a00 */
[----:B------:R-:W4:Y:S04]  /*1c700*/  LDL.LU R21, [R1+0xc] ;  /* 0x00000c0001157983 */ /* 0x000f280000300800 */
[----:B0-----:R-:W4:Y:S01]  /*1c710*/  LDL.LU.64 R2, [R1+0x18] ;  /* 0x0000180001027983 */ /* 0x001f220000300a00 */
[----:B------:R-:W-:-:S03]  /*1c720*/  IMAD R0, R35, UR4, RZ ;  /* 0x0000000423007c24 */ /* 0x000fc6000f8e02ff */
[----:B------:R0:W5:Y:S01]  /*1c730*/  LDL R10, [R1+0x14] ;  /* 0x00001400010a7983 */ /* 0x0001620000100800 */
[----:B------:R-:W-:-:S03]  /*1c740*/  IMAD R5, R18, UR5, R0 ;  /* 0x0000000512057c24 */ /* 0x000fc6000f8e0200 */
[----:B------:R0:W5:Y:S01]  /*1c750*/  LDL R8, [R1+0x8] ;  /* 0x0000080001087983 */ /* 0x0001620000100800 */
[----:B---3--:R-:W-:-:S13]  /*1c760*/  ISETP.NE.AND P0, PT, R6, 0x1, PT ;  /* 0x000000010600780c */ /* 0x008fda0003f05270 */
[----:B-1----:R-:W1:Y:S01]  /*1c770*/  @P0 LDC R7, c[0x0][0x44c] ;  /* 0x00011300ff070b82 */ /* 0x002e620000000800 */
[----:B----4-:R-:W-:Y:S02]  /*1c780*/  MOV R3, R21 ;  /* 0x0000001500037202 */ /* 0x010fe40000000f00 */
[----:B------:R-:W3:Y:S01]  /*1c790*/  S2R R21, SR_TID.X ;  /* 0x0000000000157919 */ /* 0x000ee20000002100 */
[----:B------:R-:W-:Y:S01]  /*1c7a0*/  IMAD.WIDE.U32 R2, R18, UR4, R2 ;  /* 0x0000000412027c25 */ /* 0x000fe2000f8e0002 */
[----:B------:R-:W-:-:S03]  /*1c7b0*/  ULDC.64 UR4, c[0x0][0x2e0] ;  /* 0x0000b80000047ab9 */ /* 0x000fc60000000a00 */
[----:B--2---:R-:W-:Y:S02]  /*1c7c0*/  IMAD R0, R20, UR4, RZ ;  /* 0x0000000414007c24 */ /* 0x004fe4000f8e02ff */
[----:B------:R-:W2:Y:S01]  /*1c7d0*/  S2R R20, SR_TID.X ;  /* 0x0000000000147919 */ /* 0x000ea20000002100 */
[----:B------:R-:W-:Y:S02]  /*1c7e0*/  IMAD.IADD R3, R3, 0x1, R5 ;  /* 0x0000000103037824 */ /* 0x000fe400078e0205 */
[C---:B------:R-:W-:Y:S02]  /*1c7f0*/  IMAD R0, R33.reuse, UR5, R0 ;  /* 0x0000000521007c24 */ /* 0x040fe4000f8e0200 */
[----:B------:R-:W-:Y:S01]  /*1c800*/  IMAD.WIDE.U32 R2, R33, UR4, R2 ;  /* 0x0000000421027c25 */ /* 0x000fe2000f8e0002 */
[----:B------:R-:W-:-:S04]  /*1c810*/  ULDC.64 UR4, c[0x0][0x2d0] ;  /* 0x0000b40000047ab9 */ /* 0x000fc80000000a00 */
[----:B------:R-:W-:Y:S02]  /*1c820*/  IADD3 R3, R3, R0, RZ ;  /* 0x0000000003037210 */ /* 0x000fe40007ffe0ff */
[----:B------:R-:W4:Y:S01]  /*1c830*/  @P0 LDC R0, c[0x0][0x450] ;  /* 0x00011400ff000b82 */ /* 0x000f220000000800 */
[----:B---3--:R-:W-:-:S05]  /*1c840*/  IMAD.SHL.U32 R21, R21, 0x10, RZ ;  /* 0x0000001015157824 */ /* 0x008fca00078e00ff */
[----:B------:R-:W-:Y:S02]  /*1c850*/  LOP3.LUT R21, R21, 0x70, RZ, 0xc0, !PT ;  /* 0x0000007015157812 */ /* 0x000fe400078ec0ff */
[----:B--2---:R-:W-:-:S04]  /*1c860*/  LOP3.LUT R20, R20, 0x7f, RZ, 0xc0, !PT ;  /* 0x0000007f14147812 */ /* 0x004fc800078ec0ff */
[----:B------:R-:W-:-:S04]  /*1c870*/  SHF.R.U32.HI R20, RZ, 0x3, R20 ;  /* 0x00000003ff147819 */ /* 0x000fc80000011614 */
[----:B------:R-:W-:-:S05]  /*1c880*/  LOP3.LUT R20, R20, R21, RZ, 0xfc, !PT ;  /* 0x0000001514147212 */ /* 0x000fca00078efcff */
[----:B------:R-:W-:-:S04]  /*1c890*/  IMAD R5, R17, 0x80, R20 ;  /* 0x0000008011057824 */ /* 0x000fc800078e0214 */
[----:B-1----:R-:W-:-:S04]  /*1c8a0*/  @P0 IMAD.HI.U32 R7, R5, R7, RZ ;  /* 0x0000000705070227 */ /* 0x002fc800078e00ff */
[----:B------:R-:W-:Y:S01]  /*1c8b0*/  IMAD.MOV.U32 R4, RZ, RZ, R5 ;  /* 0x000000ffff047224 */ /* 0x000fe200078e0005 */
[----:B----4-:R-:W-:Y:S01]  /*1c8c0*/  @P0 SHF.R.U32.HI R4, RZ, R0, R7 ;  /* 0x00000000ff040219 */ /* 0x010fe20000011607 */
[----:B------:R-:W1:Y:S03]  /*1c8d0*/  S2R R20, SR_TID.X ;  /* 0x0000000000147919 */ /* 0x000e660000002100 */
[----:B------:R-:W-:-:S05]  /*1c8e0*/  IADD3 R0, -R4, RZ, RZ ;  /* 0x000000ff04007210 */ /* 0x000fca0007ffe1ff */
        /* <DEDUP_REMOVED lines=22> */
[----:B-----5:R-:W-:Y:S01]  /*1ca50*/  IMAD R5, R10, R6, RZ ;  /* 0x000000060a057224 */ /* 0x020fe200078e02ff */
[----:B------:R-:W-:Y:S02]  /*1ca60*/  LEA R17, R17, R9, 0x7 ;  /* 0x0000000911117211 */ /* 0x000fe400078e38ff */
[----:B------:R-:W1:Y:S02]  /*1ca70*/  SHFL.IDX PT, R2, R4, RZ, 0x181f ;  /* 0x00181fff04027589 */ /* 0x000e6400000e0000 */
[C---:B------:R-:W-:Y:S02]  /*1ca80*/  ISETP.GE.AND P3, PT, R17.reuse, R5, PT ;  /* 0x000000051100720c */ /* 0x040fe40003f66270 */
[----:B------:R-:W-:-:S11]  /*1ca90*/  IADD3 R6, R17, 0x10, RZ ;  /* 0x0000001011067810 */ /* 0x000fd60007ffe0ff */
        /* <DEDUP_REMOVED lines=15> */
[----:B------:R1:W-:Y:S01]  /*1cb90*/  @!P3 LDGSTS.E.BYPASS.LTC128B.128 [R8+0x14c00], desc[UR42][R2.64+0x80], !P1 ;  /* 0x14c000800208bfae */ /* 0x0003e2000c901d6a */
[----:B------:R-:W-:Y:S01]  /*1cba0*/  ISETP.GE.AND P3, PT, R6, R5, PT ;  /* 0x000000050600720c */ /* 0x000fe20003f66270 */
[----:B------:R-:W-:Y:S02]  /*1cbb0*/  VIADD R6, R17, 0x30 ;  /* 0x0000003011067836 */ /* 0x000fe40000000000 */
        /* <DEDUP_REMOVED lines=17> */
[----:B------:R1:W-:Y:S01]  /*1ccd0*/  @!P3 LDGSTS.E.BYPASS.LTC128B.128 [R8+0x15c00], desc[UR42][R2.64+0x80], !P1 ;  /* 0x15c000800208bfae */ /* 0x0003e2000c901d6a */
[----:B------:R-:W-:Y:S01]  /*1cce0*/  ISETP.GE.AND P3, PT, R6, R5, PT ;  /* 0x000000050600720c */ /* 0x000fe20003f66270 */
[----:B------:R-:W-:Y:S02]  /*1ccf0*/  VIADD R6, R17, 0x50 ;  /* 0x0000005011067836 */ /* 0x000fe40000000000 */
        /* <DEDUP_REMOVED lines=27> */
[----:B0-----:R1:W-:Y:S02]  /*1ceb0*/  @!P3 LDGSTS.E.BYPASS.LTC128B.128 [R8+0x17400], desc[UR42][R2.64+0x80], !P1 ;  /* 0x174000800208bfae */ /* 0x0013e4000c901d6a */
.L_x_9911:
        /* <DEDUP_REMOVED lines=11> */
.L_x_9695:
[----:B------:R-:W-:Y:S05]  /*1cf70*/  BSYNC B0 ;  /* 0x0000000000007941 */ /* 0x000fea0003800000 */
.L_x_9694:
[----:B------:R-:W-:Y:S01]  /*1cf80*/  NOP ;  /* 0x0000000000007918 */ /* 0x000fe20000000000 */
[----:B------:R-:W-:-:S13]  /*1cf90*/  PLOP3.LUT P0, PT, PT, PT, PT, 0x80, 0x0 ;  /* 0x000000000000781c */ /* 0x000fda0003f0f070 */
.L_x_9696:
        /* <DEDUP_REMOVED lines=20> */
.L_x_9912:
[----:B------:R-:W-:Y:S05]  /*1d0e0*/  BSYNC B0 ;  /* 0x0000000000007941 */ /* 0x000fea0003800000 */
.L_x_9697:
        /* <DEDUP_REMOVED lines=8> */
[----:B------:R-:W-:Y:S01]  /*1d170*/  MOV R17, R28 ;  /* 0x0000001c00117202 */ /* 0x000fe20000000f00 */
[----:B---3--:R-:W-:-:S10]  /*1d180*/  VIADD R6, R0, 0xfffffffe ;  /* 0xfffffffe00067836 */ /* 0x008fd40000000000 */
.L_x_9713:
[----:B------:R-:W3:Y:S01]  /*1d190*/  LDL R7, [R1] ;  /* 0x0000000001077983 */ /* 0x000ee20000100800 */
[----:B------:R-:W1:Y:S03]  /*1d1a0*/  LDC R0, c[0x0][0x430] ;  /* 0x00010c00ff007b82 */ /* 0x000e660000000800 */
[----:B------:R-:W4:Y:S01]  /*1d1b0*/  LDL R5, [R1+0x4] ;  /* 0x0000040001057983 */ /* 0x000f220000100800 */
[----:B------:R-:W-:Y:S05]  /*1d1c0*/  YIELD ;  /* 0x0000000000007946 */ /* 0x000fea0003800000 */
[----:B------:R-:W5:Y:S01]  /*1d1d0*/  S2R R2, SR_TID.X ;  /* 0x0000000000027919 */ /* 0x000f620000002100 */
[----:B------:R-:W-:Y:S01]  /*1d1e0*/  ULDC.64 UR4, c[0x0][0x428] ;  /* 0x00010a0000047ab9 */ /* 0x000fe20000000a00 */
[----:B------:R-:W2:Y:S01]  /*1d1f0*/  S2R R4, SR_TID.X ;  /* 0x0000000000047919 */ /* 0x000ea20000002100 */
[----:B-1----:R-:W-:-:S13]  /*1d200*/  ISETP.NE.AND P0, PT, R0, 0x1, PT ;  /* 0x000000010000780c */ /* 0x002fda0003f05270 */
[----:B0-----:R-:W0:Y:S01]  /*1d210*/  @P0 LDC R3, c[0x0][0x434] ;  /* 0x00010d00ff030b82 */ /* 0x001e220000000800 */
[----:B-----5:R-:W-:-:S07]  /*1d220*/  LOP3.LUT R2, R2, 0x7f, RZ, 0xc0, !PT ;  /* 0x0000007f02027812 */ /* 0x020fce00078ec0ff */
[----:B------:R-:W1:Y:S01]  /*1d230*/  @P0 LDC R8, c[0x0][0x438] ;  /* 0x00010e00ff080b82 */ /* 0x000e620000000800 */
[----:B--2---:R-:W-:Y:S01]  /*1d240*/  IMAD.SHL.U32 R4, R4, 0x10, RZ ;  /* 0x0000001004047824 */ /* 0x004fe200078e00ff */
[----:B------:R-:W-:-:S04]  /*1d250*/  SHF.R.U32.HI R2, RZ, 0x3, R2 ;  /* 0x00000003ff027819 */ /* 0x000fc80000011602 */
        /* <DEDUP_REMOVED lines=17> */
[----:B------:R-:W-:Y:S01]  /*1d370*/  IMAD.U32 R7, RZ, RZ, UR38 ;  /* 0x00000026ff077e24 */ /* 0x000fe2000f8e00ff */
[----:B------:R-:W-:Y:S01]  /*1d380*/  MOV R26, R6 ;  /* 0x00000006001a7202 */ /* 0x000fe20000000f00 */
[----:B------:R-:W-:-:S03]  /*1d390*/  VIADD R25, R10, 0x1 ;  /* 0x000000010a197836 */ /* 0x000fc60000000000 */
        /* <DEDUP_REMOVED lines=8> */
.L_x_9701:
[----:B------:R-:W-:Y:S01]  /*1d420*/  IMAD R6, R25, 0x8, R22 ;  /* 0x0000000819067824 */ /* 0x000fe200078e0216 */
[----:B------:R-:W-:Y:S01]  /*1d430*/  SHF.L.U32 R3, R28, 0x1f, RZ ;  /* 0x0000001f1c037819 */ /* 0x000fe200000006ff */
[----:B------:R-:W-:Y:S03]  /*1d440*/  BSSY B1, `(.L_x_9702) ;  /* 0x0000003000017945 */ /* 0x000fe60003800000 */
[----:B------:R-:W0:Y:S02]  /*1d450*/  SYNCS.PHASECHK.TRANS64.TRYWAIT P0, [R6+URZ+0x28840], R3 ;  /* 0x02884003060075a7 */ /* 0x000e24000800017f */
[----:B0-----:R-:W-:Y:S05]  /*1d460*/  @!P0 BRA `(.L_x_9703) ;  /* 0x0000006400e48947 */ /* 0x001fea0003800000 */
.L_x_9913:
[----:B------:R-:W-:Y:S05]  /*1d470*/  BSYNC B1 ;  /* 0x0000000000017941 */ /* 0x000fea0003800000 */
.L_x_9702:
        /* <DEDUP_REMOVED lines=25> */
[----:B------:R-:W-:Y:S01]  /*1d610*/  SHF.L.U32 R5, R31, 0x1, RZ ;  /* 0x000000011f057819 */ /* 0x000fe200000006ff */
[----:B------:R-:W-:Y:S02]  /*1d620*/  IMAD R8, R8, 0x2, R22 ;  /* 0x0000000208087824 */ /* 0x000fe400078e0216 */
[----:B------:R-:W1:Y:S01]  /*1d630*/  SHFL.IDX PT, R3, R9, RZ, 0x181f ;  /* 0x00181fff09037589 */ /* 0x000e6200000e0000 */
[----:B0-----:R-:W-:-:S05]  /*1d640*/  IADD3 R2, P0, R2, R5, RZ ;  /* 0x0000000502027210 */ /* 0x001fca0007f1e0ff */
[----:B-1----:R-:W-:-:S05]  /*1d650*/  IMAD.X R3, RZ, RZ, R3, P0 ;  /* 0x000000ffff037224 */ /* 0x002fca00000e0603 */
[----:B------:R-:W-:Y:S01]  /*1d660*/  @!PT LDS RZ, [RZ] ;  /* 0x00000000fffff984 */ /* 0x000fe20000000800 */
        /* <DEDUP_REMOVED lines=40> */
.L_x_9931:
[----:B-1----:R-:W-:-:S04]  /*1d8f0*/  IADD3 R2, P0, R2, R5, RZ ;  /* 0x0000000502027210 */ /* 0x002fc80007f1e0ff */
        /* <DEDUP_REMOVED lines=8> */
.L_x_9705:
        /* <DEDUP_REMOVED lines=11> */
.L_x_9706:
[----:B------:R1:W-:Y:S01]  /*1da30*/  SYNCS.ARRIVE.TRANS64.A1T0 RZ, [R6+URZ+0x28830], RZ ;  /* 0x028830ff06ff79a7 */ /* 0x0003e2000810003f */
[----:B------:R-:W-:Y:S05]  /*1da40*/  @!P4 BRA `(.L_x_9707) ;  /* 0x000000000004c947 */ /* 0x000fea0003800000 */
[----:B------:R-:W-:Y:S01]  /*1da50*/  BPT.TRAP 0x1 ;  /* 0x000000040000795c */ /* 0x000fe20000300000 */
.L_x_9707:
[----:B------:R-:W-:Y:S01]  /*1da60*/  SHF.L.U32 R2, R17, 0x1f, RZ ;  /* 0x0000001f11027819 */ /* 0x000fe200000006ff */
[----:B-1----:R-:W-:Y:S01]  /*1da70*/  IMAD R6, R10, 0x8, R22 ;  /* 0x000000080a067824 */ /* 0x002fe200078e0216 */
[----:B------:R-:W-:Y:S03]  /*1da80*/  BSSY B1, `(.L_x_9708) ;  /* 0x0000003000017945 */ /* 0x000fe60003800000 */
[----:B------:R-:W1:Y:S02]  /*1da90*/  SYNCS.PHASECHK.TRANS64.TRYWAIT P0, [R6+URZ+0x28860], R2 ;  /* 0x02886002060075a7 */ /* 0x000e64000800017f */
[----:B-1----:R-:W-:Y:S05]  /*1daa0*/  @!P0 BRA `(.L_x_9709) ;  /* 0x0000006800b48947 */ /* 0x002fea0003800000 */
.L_x_9932:
[----:B------:R-:W-:Y:S05]  /*1dab0*/  BSYNC B1 ;  /* 0x0000000000017941 */ /* 0x000fea0003800000 */
.L_x_9708:
        /* <DEDUP_REMOVED lines=66> */
[----:B--2---:R1:W-:Y:S02]  /*1dee0*/  LDGSTS.E.BYPASS.LTC128B.128 [R7+0x7400], desc[UR42][R2.64+0x80], !P0 ;  /* 0x0740008002077fae */ /* 0x0043e4000c101d6a */
.L_x_9950:
        /* <DEDUP_REMOVED lines=29> */
.L_x_9711:
        /* <DEDUP_REMOVED lines=11> */
.L_x_9712:
[C---:B------:R-:W-:Y:S01]  /*1e170*/  ISETP.GT.AND P0, PT, R26.reuse, RZ, PT ;  /* 0x000000ff1a00720c */ /* 0x040fe20003f04270 */
[----:B------:R0:W-:Y:S01]  /*1e180*/  SYNCS.ARRIVE.TRANS64.A1T0 RZ, [R6+URZ+0x28850], RZ ;  /* 0x028850ff06ff79a7 */ /* 0x0001e2000810003f */
[----:B------:R-:W-:Y:S01]  /*1e190*/  IMAD.MOV.U32 R10, RZ, RZ, R25 ;  /* 0x000000ffff0a7224 */ /* 0x000fe200078e0019 */
[----:B------:R-:W-:Y:S01]  /*1e1a0*/  MOV R33, R26 ;  /* 0x0000001a00217202 */ /* 0x000fe20000000f00 */
[----:B------:R-:W-:Y:S01]  /*1e1b0*/  IMAD.MOV.U32 R17, RZ, RZ, R28 ;  /* 0x000000ffff117224 */ /* 0x000fe200078e001c */
[----:B0-----:R-:W-:-:S08]  /*1e1c0*/  IADD3 R6, R26, -0x1, RZ ;  /* 0xffffffff1a067810 */ /* 0x001fd00007ffe0ff */
[----:B------:R-:W-:Y:S05]  /*1e1d0*/  @P0 BRA `(.L_x_9713) ;  /* 0xffffffec00ec0947 */ /* 0x000fea000383ffff */
.L_x_9700:
[----:B------:R-:W-:Y:S05]  /*1e1e0*/  BSYNC B0 ;  /* 0x0000000000007941 */ /* 0x000fea0003800000 */
.L_x_9699:
        /* <DEDUP_REMOVED lines=17> */
.L_x_9715:
[----:B------:R-:W-:Y:S05]  /*1e300*/  BSYNC B0 ;  /* 0x0000000000007941 */ /* 0x000fea0003800000 */
.L_x_9714:
[----:B------:R-:W-:-:S05]  /*1e310*/  IMAD.U32 R0, RZ, RZ, UR38 ;  /* 0x00000026ff007e24 */ /* 0x000fca000f8e00ff */
[----:B------:R-:W-:-:S13]  /*1e320*/  ISETP.NE.AND P0, PT, R0, 0x3, PT ;  /* 0x000000030000780c */ /* 0x000fda0003f05270 */
[----:B------:R-:W-:Y:S05]  /*1e330*/  @!P0 BRA `(.L_x_9716) ;  /* 0x0000000000048947 */ /* 0x000fea0003800000 */
[----:B------:R-:W-:Y:S01]  /*1e340*/  BPT.TRAP 0x1 ;  /* 0x000000040000795c */ /* 0x000fe20000300000 */
.L_x_9716:
[----:B------:R-:W-:Y:S01]  /*1e350*/  IMAD R0, R25, 0x8, R22 ;  /* 0x0000000819007824 */ /* 0x000fe200078e0216 */
[----:B0-----:R-:W-:Y:S01]  /*1e360*/  SHF.L.U32 R3, R28, 0x1f, RZ ;  /* 0x0000001f1c037819 */ /* 0x001fe200000006ff */
[----:B------:R-:W-:Y:S01]  /*1e370*/  BSSY B0, `(.L_x_9717) ;  /* 0x0000004000007945 */ /* 0x000fe20003800000 */
[----:B------:R-:W-:Y:S02]  /*1e380*/  IMAD R6, R26, -0x80, R37 ;  /* 0xffffff801a067824 */ /* 0x000fe400078e0225 */
[----:B------:R-:W0:Y:S02]  /*1e390*/  SYNCS.PHASECHK.TRANS64.TRYWAIT P0, [R0+URZ+0x28860], R3 ;  /* 0x02886003000075a7 */ /* 0x000e24000800017f */
[----:B0-----:R-:W-:Y:S05]  /*1e3a0*/  @!P0 BRA `(.L_x_9718) ;  /* 0x0000006c00108947 */ /* 0x001fea0003800000 */
.L_x_9951:
[----:B------:R-:W-:Y:S05]  /*1e3b0*/  BSYNC B0 ;  /* 0x0000000000007941 */ /* 0x000fea0003800000 */
.L_x_9717:
        /* <DEDUP_REMOVED lines=12> */
[----:B------:R-:W-:Y:S02]  /*1e480*/  ISETP.GE.AND P0, PT, R30, UR4, PT ;  /* 0x000000041e007c0c */ /* 0x000fe4000bf06270 */
[C---:B------:R-:W-:Y:S01]  /*1e490*/  ISETP.LT.OR P2, PT, R6.reuse, 0x1, P1 ;  /* 0x000000010600780c */ /* 0x040fe20000f41670 */
[----:B------:R-:W2:Y:S01]  /*1e4a0*/  SHFL.IDX PT, R10, R23, 0x1, 0x181f ;  /* 0x00381f00170a7f89 */ /* 0x000ea200000e0000 */
[----:B------:R-:W-:Y:S02]  /*1e4b0*/  ISETP.LT.OR P3, PT, R6, 0x1, P0 ;  /* 0x000000010600780c */ /* 0x000fe40000761670 */
[----:B------:R-:W-:Y:S01]  /*1e4c0*/  LEA R4, R9, R22, 0x1 ;  /* 0x0000001609047211 */ /* 0x000fe200078e08ff */
        /* <DEDUP_REMOVED lines=18> */
[----:B------:R-:W0:Y:S02]  /*1e5f0*/  SHFL.IDX PT, R14, R23, 0x3, 0x181f ;  /* 0x00781f00170e7f89 */ /* 0x000e2400000e0000 */
[----:B------:R-:W-:Y:S02]  /*1e600*/  IADD3.X R3, RZ, R8, RZ, P4, !PT ;  /* 0x00000008ff037210 */ /* 0x000fe400027fe4ff */
        /* <DEDUP_REMOVED lines=33> */
.L_x_9969:
        /* <DEDUP_REMOVED lines=11> */
.L_x_9720:
        /* <DEDUP_REMOVED lines=11> */
.L_x_9721:
[----:B------:R0:W-:Y:S01]  /*1e980*/  SYNCS.ARRIVE.TRANS64.A1T0 RZ, [R0+URZ+0x28850], RZ ;  /* 0x028850ff00ff79a7 */ /* 0x0001e2000810003f */
[----:B------:R-:W-:-:S05]  /*1e990*/  VIADD R25, R25, 0x1 ;  /* 0x0000000119197836 */ /* 0x000fca0000000000 */
[----:B------:R-:W-:-:S04]  /*1e9a0*/  ISETP.NE.AND P0, PT, R25, 0x2, PT ;  /* 0x000000021900780c */ /* 0x000fc80003f05270 */
[----:B------:R-:W-:Y:S02]  /*1e9b0*/  SEL R3, RZ, 0x1, P0 ;  /* 0x00000001ff037807 */ /* 0x000fe40000000000 */
[----:B------:R-:W-:Y:S02]  /*1e9c0*/  SEL R25, R25, RZ, P0 ;  /* 0x000000ff19197207 */ /* 0x000fe40000000000 */
[----:B0-----:R-:W-:-:S07]  /*1e9d0*/  LOP3.LUT R28, R28, R3, RZ, 0x3c, !PT ;  /* 0x000000031c1c7212 */ /* 0x001fce00078e3cff */
.L_x_9678:
[----:B------:R-:W-:Y:S05]  /*1e9e0*/  BSYNC B7 ;  /* 0x0000000000077941 */ /* 0x000fea0003800000 */
.L_x_9676:
[----:B------:R-:W-:-:S13]  /*1e9f0*/  LOP3.LUT P0, RZ, R32, 0x8, RZ, 0xc0, !PT ;  /* 0x0000000820ff7812 */ /* 0x000fda000780c0ff */
[----:B------:R-:W-:Y:S05]  /*1ea00*/  @!P0 BRA `(.L_x_9722) ;  /* 0x0000000000248947 */ /* 0x000fea0003800000 */
[----:B------:R-:W-:Y:S05]  /*1ea10*/  WARPSYNC.ALL ;  /* 0x0000000000007948 */ /* 0x000fea0003800000 */
[----:B------:R-:W2:Y:S08]  /*1ea20*/  S2UR UR5, SR_CgaCtaId ;  /* 0x00000000000579c3 */ /* 0x000eb00000008800 */
[----:B------:R-:W-:Y:S06]  /*1ea30*/  BAR.SYNC.DEFER_BLOCKING 0x5, 0x180 ;  /* 0x0146000000007b1d */ /* 0x000fec0000010000 */
[----:B------:R-:W-:-:S02]  /*1ea40*/  UMOV UR4, 0x400 ;  /* 0x0000040000047882 */ /* 0x000fc40000000000 */
[----:B--2---:R-:W-:-:S06]  /*1ea50*/  ULEA UR4, UR5, UR4, 0x18 ;  /* 0x0000000405047291 */ /* 0x004fcc000f8ec03f */
[----:B------:R-:W-:-:S05]  /*1ea60*/  IMAD.U32 R22, RZ, RZ, UR4 ;  /* 0x00000004ff167e24 */ /* 0x000fca000f8e00ff */
[----:B------:R4:W2:Y:S01]  /*1ea70*/  LDS.128 R16, [R22+0x288d0] ;  /* 0x0288d00016107984 */ /* 0x0008a20000000c00 */
[----:B------:R-:W-:Y:S06]  /*1ea80*/  BAR.ARV 0x4, 0x180 ;  /* 0x0106000000007b1d */ /* 0x000fec0000002000 */
[----:B------:R-:W-:Y:S05]  /*1ea90*/  BRA `(.L_x_9723) ;  /* 0x0000000800cc7947 */ /* 0x000fea0003800000 */
.L_x_9722:
        /* <DEDUP_REMOVED lines=30> */
[----:B--2---:R-:W-:-:S04]  /*1ec80*/  SEL R3, R14, RZ, P4 ;  /* 0x000000ff0e037207 */ /* 0x004fc80002000000 */
[----:B------:R-:W-:-:S05]  /*1ec90*/  IADD3 R3, R2, R3, RZ ;  /* 0x0000000302037210 */ /* 0x000fca0007ffe0ff */
[----:B------:R-:W2:Y:S02]  /*1eca0*/  SHFL.UP PT, R14, R3, 0x10, RZ ;  /* 0x06000000030e7989 */ /* 0x000ea400000e00ff */
[----:B--2---:R-:W-:-:S05]  /*1ecb0*/  SEL R6, R14, RZ, P5 ;  /* 0x000000ff0e067207 */ /* 0x004fca0002800000 */
[----:B------:R-:W-:-:S05]  /*1ecc0*/  IMAD.IADD R6, R3, 0x1, R6 ;  /* 0x0000000103067824 */ /* 0x000fca00078e0206 */
[----:B------:R2:W3:Y:S02]  /*1ecd0*/  SHFL.IDX PT, R14, R6, 0x1f, 0x1f ;  /* 0x03e01f00060e7f89 */ /* 0x0004e400000e0000 */
.L_x_9979:
[----:B------:R-:W-:Y:S02]  /*1ece0*/  ULDC UR4, c[0x0][0xc38] ;  /* 0x00030e0000047ab9 */ /* 0x000fe40000000800 */
[----:B------:R-:W-:-:S04]  /*1ecf0*/  IMAD.U32 R7, RZ, RZ, UR4 ;  /* 0x00000004ff077e24 */ /* 0x000fc8000f8e00ff */
[----:B---3--:R-:W-:-:S05]  /*1ed00*/  IMAD R14, R14, R7, RZ ;  /* 0x000000070e0e7224 */ /* 0x008fca00078e02ff */
[----:B------:R-:W-:-:S04]  /*1ed10*/  IADD3 R9, R4, R14, RZ ;  /* 0x0000000e04097210 */ /* 0x000fc80007ffe0ff */
[----:B------:R-:W-:-:S13]  /*1ed20*/  ISETP.GT.AND P6, PT, R9, R0, PT ;  /* 0x000000000900720c */ /* 0x000fda0003fc4270 */
[----:B------:R-:W-:Y:S05]  /*1ed30*/  @P6 BRA `(.L_x_9725) ;  /* 0x00000000009c6947 */ /* 0x000fea0003800000 */
.L_x_9730:
[----:B------:R-:W3:Y:S01]  /*1ed40*/  LDC R2, c[0x0][0xc3c] ;  /* 0x00030f00ff027b82 */ /* 0x000ee20000000800 */
[----:B------:R-:W-:-:S05]  /*1ed50*/  VIADD R19, R19, 0x1f ;  /* 0x0000001f13137836 */ /* 0x000fca0000000000 */
[----:B---3--:R-:W-:-:S13]  /*1ed60*/  ISETP.GE.AND P6, PT, R19, R2, PT ;  /* 0x000000021300720c */ /* 0x008fda0003fc6270 */
[----:B------:R-:W-:Y:S05]  /*1ed70*/  @P6 BRA `(.L_x_9726) ;  /* 0x0000000400d06947 */ /* 0x000fea0003800000 */
[----:B------:R-:W3:Y:S01]  /*1ed80*/  S2R R3, SR_TID.X ;  /* 0x0000000000037919 */ /* 0x000ee20000002100 */
[----:B------:R-:W-:Y:S01]  /*1ed90*/  BSSY B0, `(.L_x_9727) ;  /* 0x0000009000007945 */ /* 0x000fe20003800000 */
[----:B------:R-:W-:Y:S02]  /*1eda0*/  MOV R5, RZ ;  /* 0x000000ff00057202 */ /* 0x000fe40000000f00 */
[----:B---3--:R-:W-:-:S05]  /*1edb0*/  LOP3.LUT R3, R3, 0x1f, RZ, 0xc0, !PT ;  /* 0x0000001f03037812 */ /* 0x008fca00078ec0ff */
[----:B------:R-:W-:-:S05]  /*1edc0*/  IMAD.IADD R7, R19, 0x1, R3 ;  /* 0x0000000113077824 */ /* 0x000fca00078e0203 */
[----:B------:R-:W-:-:S13]  /*1edd0*/  ISETP.GE.OR P6, PT, R7, R2, !P0 ;  /* 0x000000020700720c */ /* 0x000fda00047c6670 */
[----:B------:R-:W-:Y:S05]  /*1ede0*/  @P6 BRA `(.L_x_9728) ;  /* 0x00000000000c6947 */ /* 0x000fea0003800000 */
[----:B------:R-:W3:Y:S02]  /*1edf0*/  LDC.64 R2, c[0x0][0xc80] ;  /* 0x00032000ff027b82 */ /* 0x000ee40000000a00 */
[----:B---3--:R-:W-:-:S05]  /*1ee00*/  IMAD.WIDE R2, R7, 0x4, R2 ;  /* 0x0000000407027825 */ /* 0x008fca00078e0202 */
[----:B------:R3:W5:Y:S02]  /*1ee10*/  LDG.E R5, desc[UR42][R2.64] ;  /* 0x0000002a02057981 */ /* 0x000764000c1e1900 */
.L_x_9728:
[----:B------:R-:W-:Y:S05]  /*1ee20*/  BSYNC B0 ;  /* 0x0000000000007941 */ /* 0x000fea0003800000 */
.L_x_9727:
[----:B------:R-:W-:-:S03]  /*1ee30*/  UMOV UR4, 0xffffffff ;  /* 0xffffffff00047882 */ /* 0x000fc60000000000 */
[----:B------:R-:W-:Y:S05]  /*1ee40*/  BRA.DIV UR4, `(.L_x_9729) ;  /* 0x00000072041c7947 */ /* 0x000fea000b800000 */
[----:B-----5:R-:W4:Y:S02]  /*1ee50*/  SHFL.UP PT, R14, R5, 0x1, RZ ;  /* 0x04200000050e7989 */ /* 0x020f2400000e00ff */
[----:B----4-:R-:W-:-:S05]  /*1ee60*/  SEL R14, R14, RZ, P1 ;  /* 0x000000ff0e0e7207 */ /* 0x010fca0000800000 */
[----:B------:R-:W-:-:S05]  /*1ee70*/  IMAD.IADD R13, R5, 0x1, R14 ;  /* 0x00000001050d7824 */ /* 0x000fca00078e020e */
[----:B------:R-:W3:Y:S02]  /*1ee80*/  SHFL.UP PT, R14, R13, 0x2, RZ ;  /* 0x044000000d0e7989 */ /* 0x000ee400000e00ff */
[----:B---3--:R-:W-:-:S05]  /*1ee90*/  SEL R2, R14, RZ, P2 ;  /* 0x000000ff0e027207 */ /* 0x008fca0001000000 */
[----:B------:R-:W-:-:S05]  /*1eea0*/  IMAD.IADD R2, R13, 0x1, R2 ;  /* 0x000000010d027824 */ /* 0x000fca00078e0202 */
[----:B------:R-:W3:Y:S02]  /*1eeb0*/  SHFL.UP PT, R14, R2, 0x4, RZ ;  /* 0x04800000020e7989 */ /* 0x000ee400000e00ff */
[----:B---3--:R-:W-:-:S04]  /*1eec0*/  SEL R3, R14, RZ, P3 ;  /* 0x000000ff0e037207 */ /* 0x008fc80001800000 */
[----:B------:R-:W-:-:S05]  /*1eed0*/  IADD3 R3, R2, R3, RZ ;  /* 0x0000000302037210 */ /* 0x000fca0007ffe0ff */
[----:B------:R-:W3:Y:S02]  /*1eee0*/  SHFL.UP PT, R14, R3, 0x8, RZ ;  /* 0x05000000030e7989 */ /* 0x000ee400000e00ff */
[----:B---3--:R-:W-:-:S05]  /*1eef0*/  SEL R4, R14, RZ, P4 ;  /* 0x000000ff0e047207 */ /* 0x008fca0002000000 */
[----:B------:R-:W-:-:S05]  /*1ef00*/  IMAD.IADD R4, R3, 0x1, R4 ;  /* 0x0000000103047824 */ /* 0x000fca00078e0204 */
[----:B------:R-:W3:Y:S02]  /*1ef10*/  SHFL.UP PT, R14, R4, 0x10, RZ ;  /* 0x06000000040e7989 */ /* 0x000ee400000e00ff */
[----:B---3--:R-:W-:-:S05]  /*1ef20*/  SEL R7, R14, RZ, P5 ;  /* 0x000000ff0e077207 */ /* 0x008fca0002800000 */
[----:B--2---:R-:W-:-:S05]  /*1ef30*/  IMAD.IADD R6, R4, 0x1, R7 ;  /* 0x0000000104067824 */ /* 0x004fca00078e0207 */
[----:B------:R2:W3:Y:S02]  /*1ef40*/  SHFL.IDX PT, R14, R6, 0x1f, 0x1f ;  /* 0x03e01f00060e7f89 */ /* 0x0004e400000e0000 */
.L_x_9987:
[----:B------:R-:W-:Y:S02]  /*1ef50*/  ULDC UR4, c[0x0][0xc38] ;  /* 0x00030e0000047ab9 */ /* 0x000fe40000000800 */
[----:B------:R-:W-:-:S05]  /*1ef60*/  MOV R7, UR4 ;  /* 0x0000000400077c02 */ /* 0x000fca0008000f00 */
[----:B---3--:R-:W-:-:S04]  /*1ef70*/  IMAD R14, R14, R7, RZ ;  /* 0x000000070e0e7224 */ /* 0x008fc800078e02ff */
[----:B------:R-:W-:-:S05]  /*1ef80*/  IMAD.IADD R9, R14, 0x1, R9 ;  /* 0x000000010e097824 */ /* 0x000fca00078e0209 */
[----:B------:R-:W-:-:S13]  /*1ef90*/  ISETP.GT.AND P6, PT, R9, R0, PT ;  /* 0x000000000900720c */ /* 0x000fda0003fc4270 */
[----:B------:R-:W-:Y:S05]  /*1efa0*/  @!P6 BRA `(.L_x_9730) ;  /* 0xfffffffc0064e947 */ /* 0x000fea000383ffff */
.L_x_9725:
[----:B------:R-:W-:Y:S01]  /*1efb0*/  IMAD.IADD R16, R9, 0x1, -R14 ;  /* 0x0000000109107824 */ /* 0x000fe200078e0a0e */
[----:B------:R-:W-:-:S03]  /*1efc0*/  UMOV UR4, 0xffffffff ;  /* 0xffffffff00047882 */ /* 0x000fc60000000000 */
[----:B------:R-:W-:-:S05]  /*1efd0*/  IMAD R3, R6, R7, R16 ;  /* 0x0000000706037224 */ /* 0x000fca00078e0210 */
[----:B------:R-:W-:Y:S01]  /*1efe0*/  ISETP.GT.AND P6, PT, R3, R0, PT ;  /* 0x000000000300720c */ /* 0x000fe20003fc4270 */
[----:B------:R-:W-:-:S12]  /*1eff0*/  BRA.DIV UR4, `(.L_x_9731) ;  /* 0x00000072046c7947 */ /* 0x000fd8000b800000 */
[----:B------:R-:W-:-:S04]  /*1f000*/  VOTE.ANY R2, PT, !P6 ;  /* 0x0000000000027806 */ /* 0x000fc800070e0100 */
[----:B------:R-:W3:Y:S02]  /*1f010*/  POPC R4, R2 ;  /* 0x0000000200047309 */ /* 0x000ee40000000000 */
[----:B---3--:R3:W4:Y:S02]  /*1f020*/  SHFL.IDX PT, R5, R5, R4, 0x1f ;  /* 0x00001f0405057589 */ /* 0x00872400000e0000 */
.L_x_9991:
[----:B------:R-:W-:Y:S02]  /*1f030*/  ISETP.NE.AND P0, PT, R2, RZ, PT ;  /* 0x000000ff0200720c */ /* 0x000fe40003f05270 */
[----:B------:R-:W-:-:S11]  /*1f040*/  MOV R14, RZ ;  /* 0x000000ff000e7202 */ /* 0x000fd60000000f00 */
[----:B------:R-:W-:Y:S05]  /*1f050*/  @!P0 BRA `(.L_x_9732) ;  /* 0x0000000000108947 */ /* 0x000fea0003800000 */
[----:B------:R-:W-:Y:S01]  /*1f060*/  UMOV UR4, 0xffffffff ;  /* 0xffffffff00047882 */ /* 0x000fe20000000000 */
[----:B------:R-:W-:Y:S02]  /*1f070*/  VIADD R12, R4, 0xffffffff ;  /* 0xffffffff040c7836 */ /* 0x000fe40000000000 */
[----:B------:R-:W-:Y:S05]  /*1f080*/  BRA.DIV UR4, `(.L_x_9733) ;  /* 0x0000007204907947 */ /* 0x000fea000b800000 */
[----:B------:R0:W0:Y:S02]  /*1f090*/  SHFL.IDX PT, R14, R6, R12, 0x1f ;  /* 0x00001f0c060e7589 */ /* 0x00002400000e0000 */
.L_x_9732:
[----:B------:R-:W5:Y:S01]  /*1f0a0*/  LDC.64 R2, c[0x0][0xc90] ;  /* 0x00032400ff027b82 */ /* 0x000f620000000a00 */
[----:B------:R-:W-:-:S04]  /*1f0b0*/  IMAD.IADD R19, R4, 0x1, R19 ;  /* 0x0000000104137824 */ /* 0x000fc800078e0213 */
[----:B-----5:R-:W-:-:S05]  /*1f0c0*/  IMAD.WIDE R2, R19, 0x4, R2 ;  /* 0x0000000413027825 */ /* 0x020fca00078e0202 */
[----:B0-2---:R0:W3:Y:S01]  /*1f0d0*/  LDG.E R6, desc[UR42][R2.64] ;  /* 0x0000002a02067981 */ /* 0x0050e2000c1e1900 */
[----:B------:R-:W-:Y:S02]  /*1f0e0*/  IMAD R16, R14, R7, R16 ;  /* 0x000000070e107224 */ /* 0x000fe400078e0210 */
[----:B0-----:R-:W-:Y:S02]  /*1f0f0*/  IMAD.MOV.U32 R2, RZ, RZ, RZ ;  /* 0x000000ffff027224 */ /* 0x001fe400078e00ff */
[----:B---34-:R-:W-:-:S05]  /*1f100*/  IMAD R4, R5, R6, RZ ;  /* 0x0000000605047224 */ /* 0x018fca00078e02ff */
[----:B------:R-:W-:-:S04]  /*1f110*/  IABS R8, R4 ;  /* 0x0000000400087213 */ /* 0x000fc80000000000 */
[----:B------:R-:W0:Y:S08]  /*1f120*/  I2F.RP R10, R8 ;  /* 0x00000008000a7306 */ /* 0x000e300000209400 */
[----:B0-----:R-:W1:Y:S02]  /*1f130*/  MUFU.RCP R10, R10 ;  /* 0x0000000a000a7308 */ /* 0x001e640000001000 */
[----:B-1----:R-:W-:-:S06]  /*1f140*/  IADD3 R11, R10, 0xffffffe, RZ ;  /* 0x0ffffffe0a0b7810 */ /* 0x002fcc0007ffe0ff */
        /* <DEDUP_REMOVED lines=47> */
[----:B------:R-:W-:-:S05]  /*1f440*/  @P0 VIADD R2, R2, 0x1 ;  /* 0x0000000102020836 */ /* 0x000fca0000000000 */
[----:B------:R-:W-:Y:S02]  /*1f450*/  @!P2 IADD3 R2, -R2, RZ, RZ ;  /* 0x000000ff0202a210 */ /* 0x000fe40007ffe1ff */
[----:B------:R-:W-:Y:S01]  /*1f460*/  @!P1 LOP3.LUT R2, RZ, R6, RZ, 0x33, !PT ;  /* 0x00000006ff029212 */ /* 0x000fe200078e33ff */
[----:B------:R-:W-:-:S04]  /*1f470*/  IMAD.MOV R6, RZ, RZ, -R6 ;  /* 0x000000ffff067224 */ /* 0x000fc800078e0a06 */
[----:B------:R-:W-:Y:S01]  /*1f480*/  IMAD R18, R2, R6, R9 ;  /* 0x0000000602127224 */ /* 0x000fe200078e0209 */
[----:B------:R-:W-:-:S04]  /*1f490*/  LOP3.LUT R2, RZ, R2, RZ, 0x33, !PT ;  /* 0x00000002ff027212 */ /* 0x000fc800078e33ff */
[----:B------:R-:W-:Y:S01]  /*1f4a0*/  IADD3 R17, R5, R2, RZ ;  /* 0x0000000205117210 */ /* 0x000fe20007ffe0ff */
[----:B------:R-:W-:Y:S06]  /*1f4b0*/  BRA `(.L_x_9734) ;  /* 0x00000000001c7947 */ /* 0x000fec0003800000 */
.L_x_9726:
[----:B------:R-:W-:Y:S01]  /*1f4c0*/  UMOV UR4, URZ ;  /* 0x0000003f00047c82 */ /* 0x000fe20008000000 */
[----:B------:R-:W-:Y:S01]  /*1f4d0*/  UMOV UR5, URZ ;  /* 0x0000003f00057c82 */ /* 0x000fe20008000000 */
[----:B------:R-:W-:Y:S01]  /*1f4e0*/  ULDC UR6, c[0x0][0xc3c] ;  /* 0x00030f0000067ab9 */ /* 0x000fe20000000800 */
[----:B------:R-:W-:Y:S01]  /*1f4f0*/  IMAD.MOV.U32 R16, RZ, RZ, R0 ;  /* 0x000000ffff107224 */ /* 0x000fe200078e0000 */
[----:B------:R-:W-:Y:S01]  /*1f500*/  MOV R18, UR5 ;  /* 0x0000000500127c02 */ /* 0x000fe20008000f00 */
[----:B------:R-:W-:Y:S02]  /*1f510*/  IMAD.U32 R17, RZ, RZ, UR4 ;  /* 0x00000004ff117e24 */ /* 0x000fe4000f8e00ff */
[----:B------:R-:W-:-:S07]  /*1f520*/  IMAD.U32 R19, RZ, RZ, UR6 ;  /* 0x00000006ff137e24 */ /* 0x000fce000f8e00ff */
.L_x_9734:
[----:B------:R-:W3:Y:S01]  /*1f530*/  S2R R0, SR_TID.X ;  /* 0x0000000000007919 */ /* 0x000ee20000002100 */
[----:B------:R-:W-:Y:S05]  /*1f540*/  WARPSYNC.ALL ;  /* 0x0000000000007948 */ /* 0x000fea0003800000 */
[----:B------:R-:W-:Y:S01]  /*1f550*/  BAR.SYNC.DEFER_BLOCKING 0x4, 0x180 ;  /* 0x0106000000007b1d */ /* 0x000fe20000010000 */
[----:B---3--:R-:W-:-:S04]  /*1f560*/  LOP3.LUT R0, R0, 0x1f, RZ, 0xc0, !PT ;  /* 0x0000001f00007812 */ /* 0x008fc800078ec0ff */
[----:B------:R-:W-:-:S13]  /*1f570*/  ISETP.NE.AND P0, PT, R0, RZ, PT ;  /* 0x000000ff0000720c */ /* 0x000fda0003f05270 */
[----:B------:R-:W3:Y:S01]  /*1f580*/  @!P0 S2R R3, SR_CgaCtaId ;  /* 0x0000000000038919 */ /* 0x000ee20000008800 */
[----:B------:R-:W-:-:S04]  /*1f590*/  @!P0 MOV R0, 0x400 ;  /* 0x0000040000008802 */ /* 0x000fc80000000f00 */
[----:B---3--:R-:W-:-:S05]  /*1f5a0*/  @!P0 LEA R22, R3, R0, 0x18 ;  /* 0x0000000003168211 */ /* 0x008fca00078ec0ff */
[----:B------:R3:W-:Y:S01]  /*1f5b0*/  @!P0 STS.128 [R22+0x288d0], R16 ;  /* 0x0288d01016008388 */ /* 0x0007e20000000c00 */
[----:B------:R-:W-:Y:S06]  /*1f5c0*/  BAR.ARV 0x5, 0x180 ;  /* 0x0146000000007b1d */ /* 0x000fec0000002000 */
.L_x_9723:
[----:B------:R-:W-:Y:S02]  /*1f5d0*/  ULDC UR4, c[0x0][0xc3c] ;  /* 0x00030f0000047ab9 */ /* 0x000fe40000000800 */
[----:B--2---:R-:W-:-:S13]  /*1f5e0*/  ISETP.GE.AND P0, PT, R19, UR4, PT ;  /* 0x0000000413007c0c */ /* 0x004fda000bf06270 */
[----:B------:R-:W-:Y:S05]  /*1f5f0*/  @!P0 BRA `(.L_x_9735) ;  /* 0xffffffa000f48947 */ /* 0x000fea000383ffff */
[----:B------:R-:W-:Y:S05]  /*1f600*/  BSYNC B8 ;  /* 0x0000000000087941 */ /* 0x000fea0003800000 */
.L_x_9636:
[----:B------:R-:W2:Y:S01]  /*1f610*/  LDL.LU R0, [R1+0x24] ;  /* 0x0000240001007983 */ /* 0x000ea20000300800 */
[----:B------:R-:W-:Y:S01]  /*1f620*/  BSSY B0, `(.L_x_9736) ;  /* 0x000000b000007945 */ /* 0x000fe20003800000 */
[----:B------:R-:W5:Y:S01]  /*1f630*/  S2R R5, SR_CgaCtaId ;  /* 0x0000000000057919 */ /* 0x000f620000008800 */
[----:B--2---:R-:W-:-:S05]  /*1f640*/  VIADD R0, R0, 0x1 ;  /* 0x0000000100007836 */ /* 0x004fca0000000000 */
[----:B-1----:R-:W-:-:S04]  /*1f650*/  LEA.HI R2, R0, R0, RZ, 0x1 ;  /* 0x0000000000027211 */ /* 0x002fc800078f08ff */
[----:B------:R-:W-:Y:S02]  /*1f660*/  LOP3.LUT R3, R2, 0xfffffffe, RZ, 0xc0, !PT ;  /* 0xfffffffe02037812 */ /* 0x000fe400078ec0ff */
[----:B------:R-:W-:Y:S02]  /*1f670*/  MOV R2, 0x400 ;  /* 0x0000040000027802 */ /* 0x000fe40000000f00 */
[----:B------:R-:W-:Y:S02]  /*1f680*/  IADD3 R0, R0, -R3, RZ ;  /* 0x8000000300007210 */ /* 0x000fe40007ffe0ff */
[----:B-----5:R-:W-:Y:S02]  /*1f690*/  LEA R4, R5, R2, 0x18 ;  /* 0x0000000205047211 */ /* 0x020fe400078ec0ff */
[----:B------:R-:W-:-:S04]  /*1f6a0*/  SHF.L.U32 R0, R0, 0x1f, RZ ;  /* 0x0000001f00007819 */ /* 0x000fc800000006ff */
[----:B------:R-:W1:Y:S02]  /*1f6b0*/  SYNCS.PHASECHK.TRANS64.TRYWAIT P0, [R4+URZ+0x28820], R0 ;  /* 0x02882000040075a7 */ /* 0x000e64000800017f */
[----:B-1----:R-:W-:Y:S05]  /*1f6c0*/  @!P0 BRA `(.L_x_9737) ;  /* 0x0000006c00248947 */ /* 0x002fea0003800000 */
.L_x_9994:
[----:B------:R-:W-:Y:S05]  /*1f6d0*/  BSYNC B0 ;  /* 0x0000000000007941 */ /* 0x000fea0003800000 */
.L_x_9736:
[----:B------:R-:W-:-:S03]  /*1f6e0*/  UMOV UR4, 0xffffffff ;  /* 0xffffffff00047882 */ /* 0x000fc60000000000 */
[----:B------:R-:W-:Y:S05]  /*1f6f0*/  BRA.DIV UR4, `(.L_x_9738) ;  /* 0x0000006e042c7947 */ /* 0x000fea000b800000 */
[----:B-1----:R-:W1:Y:S02]  /*1f700*/  S2R R0, SR_TID.X ;  /* 0x0000000000007919 */ /* 0x002e640000002100 */
[----:B-1----:R-:W-:-:S04]  /*1f710*/  SHF.R.U32.HI R0, RZ, 0x5, R0 ;  /* 0x00000005ff007819 */ /* 0x002fc80000011600 */
[----:B------:R-:W-:-:S05]  /*1f720*/  LOP3.LUT R0, R0, 0x3, RZ, 0xc0, !PT ;  /* 0x0000000300007812 */ /* 0x000fca00078ec0ff */
[----:B------:R1:W2:Y:S02]  /*1f730*/  SHFL.IDX PT, R14, R0, RZ, 0x1f ;  /* 0x00001fff000e7589 */ /* 0x0002a400000e0000 */
.L_x_9997:
[----:B--2---:R-:W-:-:S13]  /*1f740*/  ISETP.NE.AND P0, PT, R14, RZ, PT ;  /* 0x000000ff0e00720c */ /* 0x004fda0003f05270 */
[----:B------:R-:W-:Y:S05]  /*1f750*/  @P0 BRA `(.L_x_9405) ;  /* 0x0000000000880947 */ /* 0x000fea0003800000 */
[----:B------:R-:W-:-:S03]  /*1f760*/  UMOV UR4, 0xffffffff ;  /* 0xffffffff00047882 */ /* 0x000fc60000000000 */
[----:B------:R-:W-:Y:S05]  /*1f770*/  BRA.DIV UR4, `(.L_x_9739) ;  /* 0x0000006e04407947 */ /* 0x000fea000b800000 */
[----:B------:R-:W-:-:S13]  /*1f780*/  ELECT P6, URZ, PT ;  /* 0x00000000003f782f */ /* 0x000fda00038c0000 */
.L_x_10000:
[----:B------:R-:W-:Y:S05]  /*1f790*/  @!P6 BRA `(.L_x_9405) ;  /* 0x000000000078e947 */ /* 0x000fea0003800000 */
[----:B------:R-:W-:-:S06]  /*1f7a0*/  ULOP3.LUT UR4, UR36, 0x2, URZ, 0xfc, !UPT ;  /* 0x0000000224047892 */ /* 0x000fcc000f8efc3f */
[----:B-1----:R-:W-:-:S05]  /*1f7b0*/  IMAD.U32 R0, RZ, RZ, UR4 ;  /* 0x00000004ff007e24 */ /* 0x002fca000f8e00ff */
[----:B------:R-:W-:-:S13]  /*1f7c0*/  ISETP.NE.AND P0, PT, R0, 0x3, PT ;  /* 0x000000030000780c */ /* 0x000fda0003f05270 */
[----:B------:R-:W-:Y:S05]  /*1f7d0*/  @!P0 BRA `(.L_x_9740) ;  /* 0x0000000000048947 */ /* 0x000fea0003800000 */
[----:B------:R-:W-:Y:S01]  /*1f7e0*/  BPT.TRAP 0x1 ;  /* 0x000000040000795c */ /* 0x000fe20000300000 */
.L_x_9740:
[C---:B------:R-:W-:Y:S01]  /*1f7f0*/  IMAD R5, R25.reuse, 0x8, R4 ;  /* 0x0000000819057824 */ /* 0x040fe200078e0204 */
[----:B------:R-:W-:Y:S02]  /*1f800*/  SHF.L.U32 R0, R28, 0x1f, RZ ;  /* 0x0000001f1c007819 */ /* 0x000fe400000006ff */
[----:B------:R-:W-:Y:S02]  /*1f810*/  IADD3 R25, R25, 0x1, RZ ;  /* 0x0000000119197810 */ /* 0x000fe40007ffe0ff */
[----:B------:R-:W1:Y:S02]  /*1f820*/  SYNCS.PHASECHK.TRANS64.TRYWAIT P1, [R5+URZ+0x28840], R0 ;  /* 0x02884000050075a7 */ /* 0x000e64000802017f */
[----:B------:R-:W-:-:S04]  /*1f830*/  ISETP.NE.AND P2, PT, R25, 0x2, PT ;  /* 0x000000021900780c */ /* 0x000fc80003f45270 */
[----:B------:R-:W-:Y:S01]  /*1f840*/  SEL R3, RZ, 0x1, P2 ;  /* 0x00000001ff037807 */ /* 0x000fe20001000000 */
[----:B-1----:R-:W-:Y:S08]  /*1f850*/  @!P1 BRA `(.L_x_9741) ;  /* 0x0000006c00289947 */ /* 0x002ff00003800000 */
.L_x_10001:
[----:B------:R-:W-:Y:S02]  /*1f860*/  SEL R25, R25, RZ, P2 ;  /* 0x000000ff19197207 */ /* 0x000fe40001000000 */
[----:B------:R-:W-:Y:S01]  /*1f870*/  LOP3.LUT R2, R28, R3, RZ, 0x3c, !PT ;  /* 0x000000031c027212 */ /* 0x000fe200078e3cff */
[----:B------:R-:W-:Y:S06]  /*1f880*/  @!P0 BRA `(.L_x_9742) ;  /* 0x0000000000048947 */ /* 0x000fec0003800000 */
[----:B------:R-:W-:Y:S01]  /*1f890*/  BPT.TRAP 0x1 ;  /* 0x000000040000795c */ /* 0x000fe20000300000 */
.L_x_9742:
[----:B------:R-:W-:Y:S01]  /*1f8a0*/  IMAD R25, R25, 0x8, R4 ;  /* 0x0000000819197824 */ /* 0x000fe200078e0204 */
[----:B------:R-:W-:-:S04]  /*1f8b0*/  SHF.L.U32 R2, R2, 0x1f, RZ ;  /* 0x0000001f02027819 */ /* 0x000fc800000006ff */
[----:B------:R-:W2:Y:S02]  /*1f8c0*/  SYNCS.PHASECHK.TRANS64.TRYWAIT P1, [R25+URZ+0x28840], R2 ;  /* 0x02884002190075a7 */ /* 0x000ea4000802017f */
[----:B--2---:R-:W-:Y:S05]  /*1f8d0*/  @!P1 BRA `(.L_x_9743) ;  /* 0x0000006c001c9947 */ /* 0x004fea0003800000 */
.L_x_10002:
[----:B------:R-:W-:Y:S05]  /*1f8e0*/  @!P0 BRA `(.L_x_9744) ;  /* 0x0000000000048947 */ /* 0x000fea0003800000 */
[----:B------:R-:W-:Y:S01]  /*1f8f0*/  BPT.TRAP 0x1 ;  /* 0x000000040000795c */ /* 0x000fe20000300000 */
.L_x_9744:
[----:B------:R-:W5:Y:S02]  /*1f900*/  SYNCS.PHASECHK.TRANS64.TRYWAIT P1, [R5+URZ+0x28860], R0 ;  /* 0x02886000050075a7 */ /* 0x000f64000802017f */
[----:B-----5:R-:W-:Y:S05]  /*1f910*/  @!P1 BRA `(.L_x_9745) ;  /* 0x0000006c00209947 */ /* 0x020fea0003800000 */
.L_x_10003:
[----:B------:R-:W-:Y:S05]  /*1f920*/  @!P0 BRA `(.L_x_9746) ;  /* 0x0000000000048947 */ /* 0x000fea0003800000 */
[----:B------:R-:W-:Y:S01]  /*1f930*/  BPT.TRAP 0x1 ;  /* 0x000000040000795c */ /* 0x000fe20000300000 */
.L_x_9746:
[----:B------:R0:W0:Y:S02]  /*1f940*/  SYNCS.PHASECHK.TRANS64.TRYWAIT P0, [R25+URZ+0x28860], R2 ;  /* 0x02886002190075a7 */ /* 0x000024000800017f */
[----:B0-----:R-:W-:Y:S05]  /*1f950*/  @!P0 NANOSLEEP.SYNCS 0x989680 ;  /* 0x009896800000895d */ /* 0x001fea0003900000 */
[----:B------:R-:W0:Y:S02]  /*1f960*/  @!P0 SYNCS.PHASECHK.TRANS64 P0, [R25+URZ+0x28860], R2 ;  /* 0x02886002190085a7 */ /* 0x000e24000800007f */
[----:B0-----:R-:W-:Y:S05]  /*1f970*/  @!P0 BRA `(.L_x_9746) ;  /* 0xfffffffc00f08947 */ /* 0x001fea000383ffff */
.L_x_9405:
[----:B------:R-:W-:Y:S05]  /*1f980*/  BSYNC B9 ;  /* 0x0000000000097941 */ /* 0x000fea0003800000 */
.L_x_9402:
[----:B------:R-:W-:Y:S05]  /*1f990*/  EXIT ;  /* 0x000000000000794d */ /* 0x000fea0003800000 */
.L_x_9427:
[----:B0-----:R0:W1:Y:S02]  /*1f9a0*/  SYNCS.PHASECHK.TRANS64.TRYWAIT P6, [R91+URZ+0x28890], R102 ;  /* 0x028890665b0075a7 */ /* 0x00106400080c017f */
[----:B-1----:R-:W-:Y:S05]  /*1f9b0*/  @!P6 NANOSLEEP.SYNCS 0x989680 ;  /* 0x009896800000e95d */ /* 0x002fea0003900000 */
[----:B------:R-:W1:Y:S02]  /*1f9c0*/  @!P6 SYNCS.PHASECHK.TRANS64 P6, [R91+URZ+0x28890], R102 ;  /* 0x028890665b00e5a7 */ /* 0x000e6400080c007f */
[----:B-1----:R-:W-:Y:S05]  /*1f9d0*/  @!P6 BRA `(.L_x_9427) ;  /* 0xfffffffc00f0e947 */ /* 0x002fea000383ffff */
[----:B------:R-:W-:Y:S05]  /*1f9e0*/  BRA `(.L_x_9747) ;  /* 0xfffffe3400787947 */ /* 0x000fea000383ffff */
.L_x_9428:
        /* <DEDUP_REMOVED lines=8> */
.L_x_9749:
[----:B------:R-:W-:Y:S05]  /*1fa70*/  BSYNC B1 ;  /* 0x0000000000017941 */ /* 0x000fea0003800000 */
.L_x_9748:
        /* <DEDUP_REMOVED lines=8> */
.L_x_9750:
[----:B------:R-:W-:Y:S01]  /*1fb00*/  IMAD.MOV.U32 R105, RZ, RZ, R14 ;  /* 0x000000ffff697224 */ /* 0x000fe200078e000e */
[----:B------:R-:W-:Y:S06]  /*1fb10*/  BRA `(.L_x_9751) ;  /* 0xfffffe3400407947 */ /* 0x000fec000383ffff */
.L_x_9437:
        /* <DEDUP_REMOVED lines=8> */
.L_x_9753:
[----:B------:R-:W-:Y:S05]  /*1fba0*/  BSYNC B1 ;  /* 0x0000000000017941 */ /* 0x000fea0003800000 */
.L_x_9752:
        /* <DEDUP_REMOVED lines=8> */
.L_x_9754:
[----:B------:R-:W-:Y:S01]  /*1fc30*/  MOV R73, R14 ;  /* 0x0000000e00497202 */ /* 0x000fe20000000f00 */
[----:B------:R-:W-:Y:S06]  /*1fc40*/  BRA `(.L_x_9755) ;  /* 0xfffffe3800a47947 */ /* 0x000fec000383ffff */
.L_x_9446:
        /* <DEDUP_REMOVED lines=8> */
.L_x_9757:
[----:B------:R-:W-:Y:S05]  /*1fcd0*/  BSYNC B1 ;  /* 0x0000000000017941 */ /* 0x000fea0003800000 */
.L_x_9756:
        /* <DEDUP_REMOVED lines=8> */
.L_x_9758:
[----:B------:R-:W-:Y:S01]  /*1fd60*/  IMAD.MOV.U32 R65, RZ, RZ, R14 ;  /* 0x000000ffff417224 */ /* 0x000fe200078e000e */
[----:B------:R-:W-:Y:S06]  /*1fd70*/  BRA `(.L_x_9759) ;  /* 0xfffffe4000087947 */ /* 0x000fec000383ffff */
.L_x_9455:
        /* <DEDUP_REMOVED lines=8> */
.L_x_9761:
[----:B------:R-:W-:Y:S05]  /*1fe00*/  BSYNC B1 ;  /* 0x0000000000017941 */ /* 0x000fea0003800000 */
.L_x_9760:
        /* <DEDUP_REMOVED lines=8> */
.L_x_9762:
[----:B------:R-:W-:Y:S01]  /*1fe90*/  IMAD.MOV.U32 R53, RZ, RZ, R14 ;  /* 0x000000ffff357224 */ /* 0x000fe200078e000e */
[----:B------:R-:W-:Y:S06]  /*1fea0*/  BRA `(.L_x_9763) ;  /* 0xfffffe4400687947 */ /* 0x000fec000383ffff */
.L_x_9467:
[----:B-1----:R1:W2:Y:S02]  /*1feb0*/  SYNCS.PHASECHK.TRANS64.TRYWAIT P4, [R91+URZ+0x28890], R102 ;  /* 0x028890665b0075a7 */ /* 0x0022a4000808017f */
[----:B--2---:R-:W-:Y:S05]  /*1fec0*/  @!P4 NANOSLEEP.SYNCS 0x989680 ;  /* 0x009896800000c95d */ /* 0x004fea0003900000 */
[----:B------:R-:W2:Y:S02]  /*1fed0*/  @!P4 SYNCS.PHASECHK.TRANS64 P4, [R91+URZ+0x28890], R102 ;  /* 0x028890665b00c5a7 */ /* 0x000ea4000808007f */
[----:B--2---:R-:W-:Y:S05]  /*1fee0*/  @!P4 BRA `(.L_x_9467) ;  /* 0xfffffffc00f0c947 */ /* 0x004fea000383ffff */
[----:B------:R-:W-:Y:S05]  /*1fef0*/  BRA `(.L_x_9764) ;  /* 0xfffffe5400347947 */ /* 0x000fea000383ffff */
.L_x_9468:
        /* <DEDUP_REMOVED lines=8> */
.L_x_9766:
[----:B------:R-:W-:Y:S05]  /*1ff80*/  BSYNC B1 ;  /* 0x0000000000017941 */ /* 0x000fea0003800000 */
.L_x_9765:
        /* <DEDUP_REMOVED lines=8> */
.L_x_9767:
[----:B------:R-:W-:Y:S01]  /*20010*/  MOV R106, R14 ;  /* 0x0000000e006a7202 */ /* 0x000fe20000000f00 */
[----:B------:R-:W-:Y:S06]  /*20020*/  BRA `(.L_x_9768) ;  /* 0xfffffe5400007947 */ /* 0x000fec000383ffff */
.L_x_9473:
        /* <DEDUP_REMOVED lines=8> */
.L_x_9770:
[----:B------:R-:W-:Y:S05]  /*200b0*/  BSYNC B1 ;  /* 0x0000000000017941 */ /* 0x000fea0003800000 */
.L_x_9769:
        /* <DEDUP_REMOVED lines=8> */
.L_x_9771:
[----:B------:R-:W-:Y:S01]  /*20140*/  IMAD.MOV.U32 R50, RZ, RZ, R14 ;  /* 0x000000ffff327224 */ /* 0x000fe200078e000e */
[----:B------:R-:W-:Y:S06]  /*20150*/  BRA `(.L_x_9772) ;  /* 0xfffffe58009c7947 */ /* 0x000fec000383ffff */
.L_x_9478:
        /* <DEDUP_REMOVED lines=8> */
.L_x_9774:
[----:B------:R-:W-:Y:S05]  /*201e0*/  BSYNC B1 ;  /* 0x0000000000017941 */ /* 0x000fea0003800000 */
.L_x_9773:
        /* <DEDUP_REMOVED lines=8> */
.L_x_9775:
[----:B------:R-:W-:Y:S01]  /*20270*/  IMAD.MOV.U32 R50, RZ, RZ, R14 ;  /* 0x000000ffff327224 */ /* 0x000fe200078e000e */
[----:B------:R-:W-:Y:S06]  /*20280*/  BRA `(.L_x_9776) ;  /* 0xfffffe6000387947 */ /* 0x000fec000383ffff */
.L_x_9483:
        /* <DEDUP_REMOVED lines=8> */
.L_x_9778:
[----:B------:R-:W-:Y:S05]  /*20310*/  BSYNC B1 ;  /* 0x0000000000017941 */ /* 0x000fea0003800000 */
.L_x_9777:
        /* <DEDUP_REMOVED lines=8> */
.L_x_9779:
[----:B------:R-:W-:Y:S01]  /*203a0*/  MOV R108, R14 ;  /* 0x0000000e006c7202 */ /* 0x000fe20000000f00 */
[----:B------:R-:W-:Y:S06]  /*203b0*/  BRA `(.L_x_9780) ;  /* 0xfffffe6400d07947 */ /* 0x000fec000383ffff */
.L_x_9488:
[----:B0-----:R0:W1:Y:S02]  /*203c0*/  SYNCS.PHASECHK.TRANS64.TRYWAIT P3, [R91+URZ+0x28890], R102 ;  /* 0x028890665b0075a7 */ /* 0x001064000806017f */
[----:B-1----:R-:W-:Y:S05]  /*203d0*/  @!P3 NANOSLEEP.SYNCS 0x989680 ;  /* 0x009896800000b95d */ /* 0x002fea0003900000 */
[----:B------:R-:W1:Y:S02]  /*203e0*/  @!P3 SYNCS.PHASECHK.TRANS64 P3, [R91+URZ+0x28890], R102 ;  /* 0x028890665b00b5a7 */ /* 0x000e64000806007f */
[----:B-1----:R-:W-:Y:S05]  /*203f0*/  @!P3 BRA `(.L_x_9488) ;  /* 0xfffffffc00f0b947 */ /* 0x002fea000383ffff */
[----:B------:R-:W-:Y:S05]  /*20400*/  BRA `(.L_x_9781) ;  /* 0xfffffe6c00bc7947 */ /* 0x000fea000383ffff */
.L_x_9489:
        /* <DEDUP_REMOVED lines=8> */
.L_x_9783:
[----:B------:R-:W-:Y:S05]  /*20490*/  BSYNC B1 ;  /* 0x0000000000017941 */ /* 0x000fea0003800000 */
.L_x_9782:
        /* <DEDUP_REMOVED lines=8> */
.L_x_9784:
[----:B------:R-:W-:Y:S05]  /*20520*/  BRA `(.L_x_9785) ;  /* 0xfffffe6c00e47947 */ /* 0x000fea000383ffff */
.L_x_9492:
        /* <DEDUP_REMOVED lines=8> */
.L_x_9787:
[----:B------:R-:W-:Y:S05]  /*205b0*/  BSYNC B1 ;  /* 0x0000000000017941 */ /* 0x000fea0003800000 */
.L_x_9786:
        /* <DEDUP_REMOVED lines=8> */
.L_x_9788:
[----:B------:R-:W-:Y:S05]  /*20640*/  BRA `(.L_x_9789) ;  /* 0xfffffe6c00e47947 */ /* 0x000fea000383ffff */
.L_x_9495:
        /* <DEDUP_REMOVED lines=8> */
.L_x_9791:
[----:B------:R-:W-:Y:S05]  /*206d0*/  BSYNC B1 ;  /* 0x0000000000017941 */ /* 0x000fea0003800000 */
.L_x_9790:
        /* <DEDUP_REMOVED lines=8> */
.L_x_9792:
[----:B------:R-:W-:Y:S05]  /*20760*/  BRA `(.L_x_9793) ;  /* 0xfffffe6c00e87947 */ /* 0x000fea000383ffff */
.L_x_9498:
        /* <DEDUP_REMOVED lines=8> */
.L_x_9795:
[----:B------:R-:W-:Y:S05]  /*207f0*/  BSYNC B1 ;  /* 0x0000000000017941 */ /* 0x000fea0003800000 */
.L_x_9794:
        /* <DEDUP_REMOVED lines=8> */
.L_x_9796:
[----:B------:R-:W-:Y:S05]  /*20880*/  BRA `(.L_x_9797) ;  /* 0xfffffe6c00ec7947 */ /* 0x000fea000383ffff */
.L_x_9502:
[----:B------:R0:W0:Y:S02]  /*20890*/  SYNCS.PHASECHK.TRANS64.TRYWAIT P4, [R91+URZ+0x288b0], R102 ;  /* 0x0288b0665b0075a7 */ /* 0x000024000808017f */
[----:B0-----:R-:W-:Y:S05]  /*208a0*/  @!P4 NANOSLEEP.SYNCS 0x989680 ;  /* 0x009896800000c95d */ /* 0x001fea0003900000 */
[----:B------:R-:W0:Y:S02]  /*208b0*/  @!P4 SYNCS.PHASECHK.TRANS64 P4, [R91+URZ+0x288b0], R102 ;  /* 0x0288b0665b00c5a7 */ /* 0x000e24000808007f */
[----:B0-----:R-:W-:Y:S05]  /*208c0*/  @!P4 BRA `(.L_x_9502) ;  /* 0xfffffffc00f0c947 */ /* 0x001fea000383ffff */
[----:B------:R-:W-:Y:S05]  /*208d0*/  BRA `(.L_x_9798) ;  /* 0xfffffe7000687947 */ /* 0x000fea000383ffff */
.L_x_9514:
[----:B------:R-:W-:Y:S01]  /*208e0*/  BSSY B0, `(.L_x_9799) ;  /* 0x0000008000007945 */ /* 0x000fe20003800000 */
[----:B----4-:R-:W-:Y:S01]  /*208f0*/  IMAD.MOV.U32 R13, RZ, RZ, R220 ;  /* 0x000000ffff0d7224 */ /* 0x010fe200078e00dc */
[----:B------:R-:W-:Y:S01]  /*20900*/  MOV R11, 0x1f ;  /* 0x0000001f000b7802 */ /* 0x000fe20000000f00 */
[----:B------:R-:W-:Y:S02]  /*20910*/  IMAD.MOV.U32 R12, RZ, RZ, RZ ;  /* 0x000000ffff0c7224 */ /* 0x000fe400078e00ff */
[----:B------:R-:W-:-:S07]  /*20920*/  IMAD.MOV.U32 R15, RZ, RZ, -0x1 ;  /* 0xffffffffff0f7424 */ /* 0x000fce00078e00ff */
[----:B--2--5:R-:W-:Y:S05]  /*20930*/  WARPSYNC.COLLECTIVE R15, `(.L_x_9800) ;  /* 0x000000000f087348 */ /* 0x024fea0003c00000 */
[----:B------:R0:W1:Y:S02]  /*20940*/  SHFL.IDX P6, R14, R13, R12, R11 ;  /* 0x0000000c0d0e7389 */ /* 0x00006400000c000b */
[----:B012--5:R-:W-:Y:S01]  /*20950*/  ENDCOLLECTIVE ;  /* 0x000000000000791b */ /* 0x027fe20003800000 */
.L_x_9800:
[----:B------:R-:W-:Y:S05]  /*20960*/  BSYNC B0 ;  /* 0x0000000000007941 */ /* 0x000fea0003800000 */
.L_x_9799:
[----:B------:R-:W-:Y:S01]  /*20970*/  IMAD.MOV.U32 R190, RZ, RZ, R14 ;  /* 0x000000ffffbe7224 */ /* 0x000fe200078e000e */
[----:B------:R-:W-:Y:S06]  /*20980*/  BRA `(.L_x_9801) ;  /* 0xfffffe7800d47947 */ /* 0x000fec000383ffff */
.L_x_9524:
[----:B------:R-:W-:Y:S01]  /*20990*/  BSSY B1, `(.L_x_9802) ;  /* 0x0000008000017945 */ /* 0x000fe20003800000 */
[----:B------:R-:W-:Y:S01]  /*209a0*/  MOV R13, R6 ;  /* 0x00000006000d7202 */ /* 0x000fe20000000f00 */
[----:B------:R-:W-:Y:S01]  /*209b0*/  IMAD.MOV.U32 R12, RZ, RZ, RZ ;  /* 0x000000ffff0c7224 */ /* 0x000fe200078e00ff */
[----:B------:R-:W-:Y:S01]  /*209c0*/  MOV R15, 0xffffffff ;  /* 0xffffffff000f7802 */ /* 0x000fe20000000f00 */
[----:B------:R-:W-:-:S07]  /*209d0*/  IMAD.MOV.U32 R11, RZ, RZ, 0x181f ;  /* 0x0000181fff0b7424 */ /* 0x000fce00078e00ff */
[----:B0-2---:R-:W-:Y:S05]  /*209e0*/  WARPSYNC.COLLECTIVE R15, `(.L_x_9803) ;  /* 0x000000000f087348 */ /* 0x005fea0003c00000 */
[----:B------:R1:W3:Y:S02]  /*209f0*/  SHFL.IDX P6, R14, R13, R12, R11 ;  /* 0x0000000c0d0e7389 */ /* 0x0002e400000c000b */
[----:B0123--:R-:W-:Y:S01]  /*20a00*/  ENDCOLLECTIVE ;  /* 0x000000000000791b */ /* 0x00ffe20003800000 */
.L_x_9803:
[----:B------:R-:W-:Y:S05]  /*20a10*/  BSYNC B1 ;  /* 0x0000000000017941 */ /* 0x000fea0003800000 */
.L_x_9802:
        /* <DEDUP_REMOVED lines=8> */
.L_x_9804:
[----:B------:R-:W-:Y:S01]  /*20aa0*/  IMAD.MOV.U32 R13, RZ, RZ, R8 ;  /* 0x000000ffff0d7224 */ /* 0x000fe200078e0008 */
[----:B------:R-:W-:-:S07]  /*20ab0*/  MOV R3, R14 ;  /* 0x0000000e00037202 */ /* 0x000fce0000000f00 */
[----:B------:R-:W-:Y:S05]  /*20ac0*/  WARPSYNC.COLLECTIVE R15, `(.L_x_9805) ;  /* 0x000000000f087348 */ /* 0x000fea0003c00000 */
[----:B------:R0:W1:Y:S02]  /*20ad0*/  SHFL.IDX P6, R14, R13, R12, R11 ;  /* 0x0000000c0d0e7389 */ /* 0x00006400000c000b */
[----:B01----:R-:W-:Y:S01]  /*20ae0*/  ENDCOLLECTIVE ;  /* 0x000000000000791b */ /* 0x003fe20003800000 */
.L_x_9805:
[----:B------:R-:W-:Y:S01]  /*20af0*/  MOV R13, R7 ;  /* 0x00000007000d7202 */ /* 0x000fe20000000f00 */
[----:B------:R-:W-:-:S07]  /*20b00*/  IMAD.MOV.U32 R4, RZ, RZ, R14 ;  /* 0x000000ffff047224 */ /* 0x000fce00078e000e */
[----:B------:R-:W-:Y:S05]  /*20b10*/  WARPSYNC.COLLECTIVE R15, `(.L_x_9806) ;  /* 0x000000000f087348 */ /* 0x000fea0003c00000 */
[----:B------:R0:W1:Y:S02]  /*20b20*/  SHFL.IDX P6, R14, R13, R12, R11 ;  /* 0x0000000c0d0e7389 */ /* 0x00006400000c000b */
[----:B01----:R-:W-:Y:S01]  /*20b30*/  ENDCOLLECTIVE ;  /* 0x000000000000791b */ /* 0x003fe20003800000 */
.L_x_9806:
[----:B------:R-:W-:Y:S05]  /*20b40*/  BRA `(.L_x_9807) ;  /* 0xfffffe8000287947 */ /* 0x000fea000383ffff */
.L_x_9527:
[----:B------:R-:W-:Y:S01]  /*20b50*/  BSSY B1, `(.L_x_9808) ;  /* 0x0000008000017945 */ /* 0x000fe20003800000 */
[----:B--2---:R-:W-:Y:S01]  /*20b60*/  IMAD.MOV.U32 R13, RZ, RZ, R6 ;  /* 0x000000ffff0d7224 */ /* 0x004fe200078e0006 */
[----:B------:R-:W-:Y:S01]  /*20b70*/  MOV R11, 0x181f ;  /* 0x0000181f000b7802 */ /* 0x000fe20000000f00 */
[----:B------:R-:W-:Y:S02]  /*20b80*/  IMAD.MOV.U32 R12, RZ, RZ, 0x1 ;  /* 0x00000001ff0c7424 */ /* 0x000fe400078e00ff */
[----:B------:R-:W-:-:S07]  /*20b90*/  IMAD.MOV.U32 R15, RZ, RZ, -0x1 ;  /* 0xffffffffff0f7424 */ /* 0x000fce00078e00ff */
[----:B-1----:R-:W-:Y:S05]  /*20ba0*/  WARPSYNC.COLLECTIVE R15, `(.L_x_9809) ;  /* 0x000000000f087348 */ /* 0x002fea0003c00000 */
[----:B------:R0:W2:Y:S02]  /*20bb0*/  SHFL.IDX P6, R14, R13, R12, R11 ;  /* 0x0000000c0d0e7389 */ /* 0x0000a400000c000b */
[----:B012---:R-:W-:Y:S01]  /*20bc0*/  ENDCOLLECTIVE ;  /* 0x000000000000791b */ /* 0x007fe20003800000 */
.L_x_9809:
[----:B------:R-:W-:Y:S05]  /*20bd0*/  BSYNC B1 ;  /* 0x0000000000017941 */ /* 0x000fea0003800000 */
.L_x_9808:
        /* <DEDUP_REMOVED lines=8> */
.L_x_9810:
[----:B------:R-:W-:Y:S02]  /*20c60*/  IMAD.MOV.U32 R13, RZ, RZ, R8 ;  /* 0x000000ffff0d7224 */ /* 0x000fe400078e0008 */
[----:B------:R-:W-:-:S07]  /*20c70*/  IMAD.MOV.U32 R3, RZ, RZ, R14 ;  /* 0x000000ffff037224 */ /* 0x000fce00078e000e */
[----:B------:R-:W-:Y:S05]  /*20c80*/  WARPSYNC.COLLECTIVE R15, `(.L_x_9811) ;  /* 0x000000000f087348 */ /* 0x000fea0003c00000 */
[----:B------:R0:W1:Y:S02]  /*20c90*/  SHFL.IDX P6, R14, R13, R12, R11 ;  /* 0x0000000c0d0e7389 */ /* 0x00006400000c000b */
[----:B01----:R-:W-:Y:S01]  /*20ca0*/  ENDCOLLECTIVE ;  /* 0x000000000000791b */ /* 0x003fe20003800000 */
.L_x_9811:
[----:B------:R-:W-:Y:S01]  /*20cb0*/  IMAD.MOV.U32 R13, RZ, RZ, R7 ;  /* 0x000000ffff0d7224 */ /* 0x000fe200078e0007 */
[----:B------:R-:W-:-:S07]  /*20cc0*/  MOV R4, R14 ;  /* 0x0000000e00047202 */ /* 0x000fce0000000f00 */
[----:B------:R-:W-:Y:S05]  /*20cd0*/  WARPSYNC.COLLECTIVE R15, `(.L_x_9812) ;  /* 0x000000000f087348 */ /* 0x000fea0003c00000 */
[----:B------:R0:W1:Y:S02]  /*20ce0*/  SHFL.IDX P6, R14, R13, R12, R11 ;  /* 0x0000000c0d0e7389 */ /* 0x00006400000c000b */
[----:B01----:R-:W-:Y:S01]  /*20cf0*/  ENDCOLLECTIVE ;  /* 0x000000000000791b */ /* 0x003fe20003800000 */
.L_x_9812:
[----:B------:R-:W-:Y:S05]  /*20d00*/  BRA `(.L_x_9813) ;  /* 0xfffffe8000947947 */ /* 0x000fea000383ffff */
.L_x_9530:
        /* <DEDUP_REMOVED lines=8> */
.L_x_9815:
[----:B------:R-:W-:Y:S05]  /*20d90*/  BSYNC B1 ;  /* 0x0000000000017941 */ /* 0x000fea0003800000 */
.L_x_9814:
        /* <DEDUP_REMOVED lines=8> */
.L_x_9816:
[----:B------:R-:W-:Y:S01]  /*20e20*/  MOV R13, R8 ;  /* 0x00000008000d7202 */ /* 0x000fe20000000f00 */
[----:B------:R-:W-:-:S07]  /*20e30*/  IMAD.MOV.U32 R3, RZ, RZ, R14 ;  /* 0x000000ffff037224 */ /* 0x000fce00078e000e */
[----:B------:R-:W-:Y:S05]  /*20e40*/  WARPSYNC.COLLECTIVE R15, `(.L_x_9817) ;  /* 0x000000000f087348 */ /* 0x000fea0003c00000 */
[----:B------:R0:W1:Y:S02]  /*20e50*/  SHFL.IDX P6, R14, R13, R12, R11 ;  /* 0x0000000c0d0e7389 */ /* 0x00006400000c000b */
[----:B01----:R-:W-:Y:S01]  /*20e60*/  ENDCOLLECTIVE ;  /* 0x000000000000791b */ /* 0x003fe20003800000 */
.L_x_9817:
[----:B------:R-:W-:Y:S02]  /*20e70*/  IMAD.MOV.U32 R13, RZ, RZ, R7 ;  /* 0x000000ffff0d7224 */ /* 0x000fe400078e0007 */
[----:B------:R-:W-:-:S07]  /*20e80*/  IMAD.MOV.U32 R4, RZ, RZ, R14 ;  /* 0x000000ffff047224 */ /* 0x000fce00078e000e */
[----:B------:R-:W-:Y:S05]  /*20e90*/  WARPSYNC.COLLECTIVE R15, `(.L_x_9818) ;  /* 0x000000000f087348 */ /* 0x000fea0003c00000 */
[----:B------:R0:W1:Y:S02]  /*20ea0*/  SHFL.IDX P6, R14, R13, R12, R11 ;  /* 0x0000000c0d0e7389 */ /* 0x00006400000c000b */
[----:B01----:R-:W-:Y:S01]  /*20eb0*/  ENDCOLLECTIVE ;  /* 0x000000000000791b */ /* 0x003fe20003800000 */
.L_x_9818:
[----:B------:R-:W-:Y:S05]  /*20ec0*/  BRA `(.L_x_9819) ;  /* 0xfffffe8000f07947 */ /* 0x000fea000383ffff */
.L_x_9533:
[----:B------:R-:W-:Y:S01]  /*20ed0*/  BSSY B1, `(.L_x_9820) ;  /* 0x0000008000017945 */ /* 0x000fe20003800000 */
[----:B------:R-:W-:Y:S01]  /*20ee0*/  MOV R13, R6 ;  /* 0x00000006000d7202 */ /* 0x000fe20000000f00 */
[----:B------:R-:W-:Y:S01]  /*20ef0*/  IMAD.MOV.U32 R12, RZ, RZ, 0x3 ;  /* 0x00000003ff0c7424 */ /* 0x000fe200078e00ff */
[----:B------:R-:W-:Y:S01]  /*20f00*/  MOV R15, 0xffffffff ;  /* 0xffffffff000f7802 */ /* 0x000fe20000000f00 */
[----:B------:R-:W-:-:S07]  /*20f10*/  IMAD.MOV.U32 R11, RZ, RZ, 0x181f ;  /* 0x0000181fff0b7424 */ /* 0x000fce00078e00ff */
[----:B-12---:R-:W-:Y:S05]  /*20f20*/  WARPSYNC.COLLECTIVE R15, `(.L_x_9821) ;  /* 0x000000000f087348 */ /* 0x006fea0003c00000 */
[----:B------:R0:W3:Y:S02]  /*20f30*/  SHFL.IDX P6, R14, R13, R12, R11 ;  /* 0x0000000c0d0e7389 */ /* 0x0000e400000c000b */
[----:B0123--:R-:W-:Y:S01]  /*20f40*/  ENDCOLLECTIVE ;  /* 0x000000000000791b */ /* 0x00ffe20003800000 */
.L_x_9821:
[----:B------:R-:W-:Y:S05]  /*20f50*/  BSYNC B1 ;  /* 0x0000000000017941 */ /* 0x000fea0003800000 */
.L_x_9820:
        /* <DEDUP_REMOVED lines=8> */
.L_x_9822:
[----:B------:R-:W-:Y:S01]  /*20fe0*/  IMAD.MOV.U32 R13, RZ, RZ, R8 ;  /* 0x000000ffff0d7224 */ /* 0x000fe200078e0008 */
[----:B------:R-:W-:-:S07]  /*20ff0*/  MOV R3, R14 ;  /* 0x0000000e00037202 */ /* 0x000fce0000000f00 */
[----:B------:R-:W-:Y:S05]  /*21000*/  WARPSYNC.COLLECTIVE R15, `(.L_x_9823) ;  /* 0x000000000f087348 */ /* 0x000fea0003c00000 */
[----:B------:R0:W1:Y:S02]  /*21010*/  SHFL.IDX P6, R14, R13, R12, R11 ;  /* 0x0000000c0d0e7389 */ /* 0x00006400000c000b */
[----:B01----:R-:W-:Y:S01]  /*21020*/  ENDCOLLECTIVE ;  /* 0x000000000000791b */ /* 0x003fe20003800000 */
.L_x_9823:
[----:B------:R-:W-:Y:S01]  /*21030*/  MOV R13, R7 ;  /* 0x00000007000d7202 */ /* 0x000fe20000000f00 */
[----:B------:R-:W-:-:S07]  /*21040*/  IMAD.MOV.U32 R4, RZ, RZ, R14 ;  /* 0x000000ffff047224 */ /* 0x000fce00078e000e */
[----:B------:R-:W-:Y:S05]  /*21050*/  WARPSYNC.COLLECTIVE R15, `(.L_x_9824) ;  /* 0x000000000f087348 */ /* 0x000fea0003c00000 */
[----:B------:R0:W1:Y:S02]  /*21060*/  SHFL.IDX P6, R14, R13, R12, R11 ;  /* 0x0000000c0d0e7389 */ /* 0x00006400000c000b */
[----:B01----:R-:W-:Y:S01]  /*21070*/  ENDCOLLECTIVE ;  /* 0x000000000000791b */ /* 0x003fe20003800000 */
.L_x_9824:
[----:B------:R-:W-:Y:S05]  /*21080*/  BRA `(.L_x_9825) ;  /* 0xfffffe84004c7947 */ /* 0x000fea000383ffff */
.L_x_9537:
[----:B0-----:R0:W1:Y:S02]  /*21090*/  SYNCS.PHASECHK.TRANS64.TRYWAIT P0, [R18+URZ+0x28800], R5 ;  /* 0x02880005120075a7 */ /* 0x001064000800017f */
[----:B-1----:R-:W-:Y:S05]  /*210a0*/  @!P0 NANOSLEEP.SYNCS 0x989680 ;  /* 0x009896800000895d */ /* 0x002fea0003900000 */
[----:B------:R-:W1:Y:S02]  /*210b0*/  @!P0 SYNCS.PHASECHK.TRANS64 P0, [R18+URZ+0x28800], R5 ;  /* 0x02880005120085a7 */ /* 0x000e64000800007f */
[----:B-1----:R-:W-:Y:S05]  /*210c0*/  @!P0 BRA `(.L_x_9537) ;  /* 0xfffffffc00f08947 */ /* 0x002fea000383ffff */
[----:B------:R-:W-:Y:S05]  /*210d0*/  BRA `(.L_x_9826) ;  /* 0xfffffe8800087947 */ /* 0x000fea000383ffff */
.L_x_9553:
[----:B------:R-:W1:Y:S01]  /*210e0*/  LDC R45, c[0x0][0x3f4] ;  /* 0x0000fd00ff2d7b82 */ /* 0x000e620000000800 */
[----:B------:R-:W-:Y:S01]  /*210f0*/  BSSY B1, `(.L_x_9827) ;  /* 0x0000008000017945 */ /* 0x000fe20003800000 */
[----:B----4-:R-:W-:Y:S01]  /*21100*/  IMAD.MOV.U32 R13, RZ, RZ, R35 ;  /* 0x000000ffff0d7224 */ /* 0x010fe200078e0023 */
[----:B------:R-:W-:Y:S01]  /*21110*/  MOV R11, 0x181f ;  /* 0x0000181f000b7802 */ /* 0x000fe20000000f00 */
[----:B------:R-:W-:Y:S02]  /*21120*/  IMAD.MOV.U32 R12, RZ, RZ, RZ ;  /* 0x000000ffff0c7224 */ /* 0x000fe400078e00ff */
[----:B------:R-:W-:-:S07]  /*21130*/  IMAD.MOV.U32 R15, RZ, RZ, -0x1 ;  /* 0xffffffffff0f7424 */ /* 0x000fce00078e00ff */
[----:B012---:R-:W-:Y:S05]  /*21140*/  WARPSYNC.COLLECTIVE R15, `(.L_x_9828) ;  /* 0x000000000f087348 */ /* 0x007fea0003c00000 */
[----:B------:R3:W4:Y:S02]  /*21150*/  SHFL.IDX P6, R14, R13, R12, R11 ;  /* 0x0000000c0d0e7389 */ /* 0x00072400000c000b */
[----:B01234-:R-:W-:Y:S01]  /*21160*/  ENDCOLLECTIVE ;  /* 0x000000000000791b */ /* 0x01ffe20003800000 */
.L_x_9828:
[----:B------:R-:W-:Y:S05]  /*21170*/  BSYNC B1 ;  /* 0x0000000000017941 */ /* 0x000fea0003800000 */
.L_x_9827:
[----:B------:R-:W-:Y:S01]  /*21180*/  MOV R13, R32 ;  /* 0x00000020000d7202 */ /* 0x000fe20000000f00 */
[----:B------:R-:W-:Y:S01]  /*21190*/  IMAD.MOV.U32 R12, RZ, RZ, RZ ;  /* 0x000000ffff0c7224 */ /* 0x000fe200078e00ff */
[----:B------:R-:W-:Y:S01]  /*211a0*/  MOV R15, 0xffffffff ;  /* 0xffffffff000f7802 */ /* 0x000fe20000000f00 */
[----:B------:R-:W-:Y:S01]  /*211b0*/  IMAD.MOV.U32 R11, RZ, RZ, 0x181f ;  /* 0x0000181fff0b7424 */ /* 0x000fe200078e00ff */
[----:B------:R-:W-:Y:S01]  /*211c0*/  ISETP.GE.AND P0, PT, R16, R45, PT ;  /* 0x0000002d1000720c */ /* 0x000fe20003f06270 */
[----:B------:R-:W-:Y:S02]  /*211d0*/  IMAD.MOV.U32 R3, RZ, RZ, R14 ;  /* 0x000000ffff037224 */ /* 0x000fe400078e000e */
[----:B------:R-:W-:-:S10]  /*211e0*/  IMAD R0, R192, R5, RZ ;  /* 0x00000005c0007224 */ /* 0x000fd400078e02ff */
[----:B------:R-:W-:Y:S05]  /*211f0*/  WARPSYNC.COLLECTIVE R15, `(.L_x_9829) ;  /* 0x000000000f087348 */ /* 0x000fea0003c00000 */
[----:B------:R0:W1:Y:S02]  /*21200*/  SHFL.IDX P6, R14, R13, R12, R11 ;  /* 0x0000000c0d0e7389 */ /* 0x00006400000c000b */
[----:B01----:R-:W-:Y:S01]  /*21210*/  ENDCOLLECTIVE ;  /* 0x000000000000791b */ /* 0x003fe20003800000 */
.L_x_9829:
[----:B------:R-:W-:Y:S01]  /*21220*/  ISETP.GE.OR P1, PT, R55, R0, P0 ;  /* 0x000000003700720c */ /* 0x000fe20000726670 */
[----:B------:R-:W-:-:S12]  /*21230*/  IMAD.MOV.U32 R13, RZ, RZ, R33 ;  /* 0x000000ffff0d7224 */ /* 0x000fd800078e0021 */
[C---:B------:R-:W-:Y:S01]  /*21240*/  @!P1 IMAD.SHL.U32 R7, R16.reuse, 0x2, RZ ;  /* 0x0000000210079824 */ /* 0x040fe200078e00ff */
[----:B------:R-:W-:Y:S01]  /*21250*/  @!P1 SHF.L.U64.HI R6, R16, 0x1, R17 ;  /* 0x0000000110069819 */ /* 0x000fe20000010211 */
[----:B------:R-:W-:-:S07]  /*21260*/  IMAD.MOV.U32 R4, RZ, RZ, R14 ;  /* 0x000000ffff047224 */ /* 0x000fce00078e000e */
[----:B------:R-:W-:Y:S05]  /*21270*/  WARPSYNC.COLLECTIVE R15, `(.L_x_9830) ;  /* 0x000000000f087348 */ /* 0x000fea0003c00000 */
[----:B------:R0:W1:Y:S02]  /*21280*/  SHFL.IDX P6, R14, R13, R12, R11 ;  /* 0x0000000c0d0e7389 */ /* 0x00006400000c000b */
[----:B01----:R-:W-:Y:S01]  /*21290*/  ENDCOLLECTIVE ;  /* 0x000000000000791b */ /* 0x003fe20003800000 */
.L_x_9830:
[----:B------:R-:W-:-:S04]  /*212a0*/  @!P1 IADD3 R4, P2, R4, R7, RZ ;  /* 0x0000000704049210 */ /* 0x000fc80007f5e0ff */
[----:B------:R-:W-:Y:S01]  /*212b0*/  @!P1 IADD3.X R3, R3, R6, RZ, P2, !PT ;  /* 0x0000000603039210 */ /* 0x000fe200017fe4ff */
[----:B------:R-:W-:-:S04]  /*212c0*/  @!P1 IMAD.MOV.U32 R24, RZ, RZ, R4 ;  /* 0x000000ffff189224 */ /* 0x000fc800078e0004 */
[----:B------:R-:W-:Y:S02]  /*212d0*/  @!P1 IMAD.MOV.U32 R25, RZ, RZ, R3 ;  /* 0x000000ffff199224 */ /* 0x000fe400078e0003 */
[----:B------:R-:W-:-:S04]  /*212e0*/  IMAD.MOV.U32 R13, RZ, RZ, R34 ;  /* 0x000000ffff0d7224 */ /* 0x000fc800078e0022 */
[----:B------:R-:W5:Y:S01]  /*212f0*/  @!P1 LD.E.128 R24, desc[UR42][R24.64] ;  /* 0x0000002a18189980 */ /* 0x000f62000c101d00 */
[----:B------:R-:W-:-:S07]  /*21300*/  MOV R5, R14 ;  /* 0x0000000e00057202 */ /* 0x000fce0000000f00 */
[----:B-----5:R-:W-:Y:S05]  /*21310*/  WARPSYNC.COLLECTIVE R15, `(.L_x_9831) ;  /* 0x000000000f087348 */ /* 0x020fea0003c00000 */
[----:B------:R0:W1:Y:S02]  /*21320*/  SHFL.IDX P6, R14, R13, R12, R11 ;  /* 0x0000000c0d0e7389 */ /* 0x00006400000c000b */
[----:B01---5:R-:W-:Y:S01]  /*21330*/  ENDCOLLECTIVE ;  /* 0x000000000000791b */ /* 0x023fe20003800000 */
.L_x_9831:
[----:B------:R-:W-:-:S04]  /*21340*/  @!P1 IADD3 R14, P2, R14, R7, RZ ;  /* 0x000000070e0e9210 */ /* 0x000fc80007f5e0ff */
[----:B------:R-:W-:Y:S01]  /*21350*/  @!P1 IADD3.X R5, R5, R6, RZ, P2, !PT ;  /* 0x0000000605059210 */ /* 0x000fe200017fe4ff */
[----:B------:R-:W-:-:S06]  /*21360*/  @!P1 IMAD.MOV.U32 R4, RZ, RZ, R14 ;  /* 0x000000ffff049224 */ /* 0x000fcc00078e000e */
[----:B------:R-:W5:Y:S01]  /*21370*/  @!P1 LD.E.128 R4, desc[UR42][R4.64] ;  /* 0x0000002a04049980 */ /* 0x000f62000c101d00 */
[----:B------:R-:W-:Y:S01]  /*21380*/  IMAD.MOV.U32 R13, RZ, RZ, R35 ;  /* 0x000000ffff0d7224 */ /* 0x000fe200078e0023 */
[----:B------:R-:W-:-:S07]  /*21390*/  MOV R12, 0x1 ;  /* 0x00000001000c7802 */ /* 0x000fce0000000f00 */
[----:B-----5:R-:W-:Y:S05]  /*213a0*/  WARPSYNC.COLLECTIVE R15, `(.L_x_9832) ;  /* 0x000000000f087348 */ /* 0x020fea0003c00000 */
[----:B------:R0:W1:Y:S02]  /*213b0*/  SHFL.IDX P6, R14, R13, R12, R11 ;  /* 0x0000000c0d0e7389 */ /* 0x00006400000c000b */
[----:B01---5:R-:W-:Y:S01]  /*213c0*/  ENDCOLLECTIVE ;  /* 0x000000000000791b */ /* 0x023fe20003800000 */
.L_x_9832:
[----:B------:R-:W-:Y:S01]  /*213d0*/  CS2R R46, SRZ ;  /* 0x00000000002e7805 */ /* 0x000fe2000001ff00 */
[----:B------:R-:W-:Y:S01]  /*213e0*/  IMAD.MOV.U32 R13, RZ, RZ, R32 ;  /* 0x000000ffff0d7224 */ /* 0x000fe200078e0020 */
[----:B------:R-:W-:Y:S02]  /*213f0*/  CS2R R48, SRZ ;  /* 0x0000000000307805 */ /* 0x000fe4000001ff00 */
[----:B------:R-:W-:Y:S02]  /*21400*/  CS2R R20, SRZ ;  /* 0x0000000000147805 */ /* 0x000fe4000001ff00 */
[----:B------:R-:W-:Y:S01]  /*21410*/  CS2R R36, SRZ ;  /* 0x0000000000247805 */ /* 0x000fe2000001ff00 */
[----:B------:R-:W-:-:S04]  /*21420*/  @!P1 IMAD.MOV.U32 R46, RZ, RZ, R24 ;  /* 0x000000ffff2e9224 */ /* 0x000fc800078e0018 */
[----:B------:R-:W-:-:S05]  /*21430*/  IMAD.MOV.U32 R3, RZ, RZ, R46 ;  /* 0x000000ffff037224 */ /* 0x000fca00078e002e */
[----:B------:R-:W-:Y:S01]  /*21440*/  PRMT R64, R64, 0x5410, R3 ;  /* 0x0000541040407816 */ /* 0x000fe20000000003 */
[----:B------:R-:W-:-:S07]  /*21450*/  IMAD.MOV.U32 R3, RZ, RZ, R14 ;  /* 0x000000ffff037224 */ /* 0x000fce00078e000e */
[----:B------:R-:W-:Y:S05]  /*21460*/  WARPSYNC.COLLECTIVE R15, `(.L_x_9833) ;  /* 0x000000000f087348 */ /* 0x000fea0003c00000 */
[----:B------:R0:W1:Y:S02]  /*21470*/  SHFL.IDX P6, R14, R13, R12, R11 ;  /* 0x0000000c0d0e7389 */ /* 0x00006400000c000b */
[----:B01----:R-:W-:Y:S01]  /*21480*/  ENDCOLLECTIVE ;  /* 0x000000000000791b */ /* 0x003fe20003800000 */
.L_x_9833:
[----:B------:R-:W-:-:S05]  /*21490*/  @!P1 MOV R47, R25 ;  /* 0x00000019002f9202 */ /* 0x000fca0000000f00 */
[----:B------:R-:W-:-:S05]  /*214a0*/  IMAD.MOV.U32 R8, RZ, RZ, R47 ;  /* 0x000000ffff087224 */ /* 0x000fca00078e002f */
[----:B------:R-:W-:Y:S01]  /*214b0*/  PRMT R66, R8, 0x7610, R66 ;  /* 0x0000761008427816 */ /* 0x000fe20000000042 */
[----:B------:R-:W-:Y:S01]  /*214c0*/  IMAD.MOV.U32 R13, RZ, RZ, R33 ;  /* 0x000000ffff0d7224 */ /* 0x000fe200078e0021 */
[----:B------:R-:W-:-:S07]  /*214d0*/  MOV R8, R14 ;  /* 0x0000000e00087202 */ /* 0x000fce0000000f00 */
[----:B------:R-:W-:Y:S05]  /*214e0*/  WARPSYNC.COLLECTIVE R15, `(.L_x_9834) ;  /* 0x000000000f087348 */ /* 0x000fea0003c00000 */
[----:B------:R0:W1:Y:S02]  /*214f0*/  SHFL.IDX P6, R14, R13, R12, R11 ;  /* 0x0000000c0d0e7389 */ /* 0x00006400000c000b */
[----:B01----:R-:W-:Y:S01]  /*21500*/  ENDCOLLECTIVE ;  /* 0x000000000000791b */ /* 0x003fe20003800000 */
.L_x_9834:
[----:B------:R-:W-:Y:S01]  /*21510*/  MOV R13, R34 ;  /* 0x00000022000d7202 */ /* 0x000fe20000000f00 */
[----:B------:R-:W-:-:S07]  /*21520*/  IMAD.MOV.U32 R9, RZ, RZ, R14 ;  /* 0x000000ffff097224 */ /* 0x000fce00078e000e */
[----:B------:R-:W-:Y:S05]  /*21530*/  WARPSYNC.COLLECTIVE R15, `(.L_x_9835) ;  /* 0x000000000f087348 */ /* 0x000fea0003c00000 */
[----:B------:R0:W1:Y:S02]  /*21540*/  SHFL.IDX P6, R14, R13, R12, R11 ;  /* 0x0000000c0d0e7389 */ /* 0x00006400000c000b */
[----:B01----:R-:W-:Y:S01]  /*21550*/  ENDCOLLECTIVE ;  /* 0x000000000000791b */ /* 0x003fe20003800000 */
.L_x_9835:
[----:B------:R-:W-:Y:S01]  /*21560*/  @!P1 MOV R48, R26 ;  /* 0x0000001a00309202 */ /* 0x000fe20000000f00 */
[----:B------:R-:W-:Y:S01]  /*21570*/  @!P1 IMAD.MOV.U32 R49, RZ, RZ, R27 ;  /* 0x000000ffff319224 */ /* 0x000fe200078e001b */
[----:B------:R-:W-:Y:S01]  /*21580*/  @!P1 MOV R20, R4 ;  /* 0x0000000400149202 */ /* 0x000fe20000000f00 */
[----:B------:R-:W-:Y:S01]  /*21590*/  @!P1 IMAD.MOV.U32 R21, RZ, RZ, R5 ;  /* 0x000000ffff159224 */ /* 0x000fe200078e0005 */
[----:B------:R-:W-:Y:S01]  /*215a0*/  @!P1 MOV R37, R7 ;  /* 0x0000000700259202 */ /* 0x000fe20000000f00 */
[----:B------:R-:W-:Y:S02]  /*215b0*/  @!P1 IMAD.MOV.U32 R36, RZ, RZ, R6 ;  /* 0x000000ffff249224 */ /* 0x000fe400078e0006 */
[----:B------:R-:W-:Y:S02]  /*215c0*/  IMAD.MOV.U32 R10, RZ, RZ, R48 ;  /* 0x000000ffff0a7224 */ /* 0x000fe400078e0030 */
        /* <DEDUP_REMOVED lines=11> */
.L_x_9556:
[----:B------:R-:W-:Y:S01]  /*21680*/  BSSY B1, `(.L_x_9837) ;  /* 0x0000008000017945 */ /* 0x000fe20003800000 */
[----:B----4-:R-:W-:Y:S01]  /*21690*/  IMAD.MOV.U32 R13, RZ, RZ, R35 ;  /* 0x000000ffff0d7224 */ /* 0x010fe200078e0023 */
[----:B------:R-:W-:Y:S01]  /*216a0*/  MOV R12, 0x2 ;  /* 0x00000002000c7802 */ /* 0x000fe20000000f00 */
[----:B------:R-:W-:Y:S02]  /*216b0*/  IMAD.MOV.U32 R11, RZ, RZ, 0x181f ;  /* 0x0000181fff0b7424 */ /* 0x000fe400078e00ff */
[----:B-1----:R-:W-:-:S07]  /*216c0*/  IMAD.MOV.U32 R15, RZ, RZ, -0x1 ;  /* 0xffffffffff0f7424 */ /* 0x002fce00078e00ff */
[----:B------:R-:W-:Y:S05]  /*216d0*/  WARPSYNC.COLLECTIVE R15, `(.L_x_9838) ;  /* 0x000000000f087348 */ /* 0x000fea0003c00000 */
[----:B------:R0:W1:Y:S02]  /*216e0*/  SHFL.IDX P6, R14, R13, R12, R11 ;  /* 0x0000000c0d0e7389 */ /* 0x00006400000c000b */
[----:B01----:R-:W-:Y:S01]  /*216f0*/  ENDCOLLECTIVE ;  /* 0x000000000000791b */ /* 0x003fe20003800000 */
.L_x_9838:
[----:B------:R-:W-:Y:S05]  /*21700*/  BSYNC B1 ;  /* 0x0000000000017941 */ /* 0x000fea0003800000 */
.L_x_9837:
[----:B------:R-:W-:Y:S01]  /*21710*/  IMAD.MOV.U32 R13, RZ, RZ, R32 ;  /* 0x000000ffff0d7224 */ /* 0x000fe200078e0020 */
[----:B------:R-:W-:Y:S01]  /*21720*/  MOV R11, 0x181f ;  /* 0x0000181f000b7802 */ /* 0x000fe20000000f00 */
[----:B------:R-:W-:Y:S01]  /*21730*/  IMAD.MOV.U32 R12, RZ, RZ, 0x2 ;  /* 0x00000002ff0c7424 */ /* 0x000fe200078e00ff */
[----:B------:R-:W-:Y:S01]  /*21740*/  MOV R3, R14 ;  /* 0x0000000e00037202 */ /* 0x000fe20000000f00 */
[----:B------:R-:W-:Y:S01]  /*21750*/  IMAD.MOV.U32 R15, RZ, RZ, -0x1 ;  /* 0xffffffffff0f7424 */ /* 0x000fe200078e00ff */
[----:B------:R-:W-:-:S07]  /*21760*/  IADD3 R9, R55, 0x40, RZ ;  /* 0x0000004037097810 */ /* 0x000fce0007ffe0ff */
[----:B------:R-:W-:Y:S05]  /*21770*/  WARPSYNC.COLLECTIVE R15, `(.L_x_9839) ;  /* 0x000000000f087348 */ /* 0x000fea0003c00000 */
[----:B------:R0:W1:Y:S02]  /*21780*/  SHFL.IDX P6, R14, R13, R12, R11 ;  /* 0x0000000c0d0e7389 */ /* 0x00006400000c000b */
[----:B01----:R-:W-:Y:S01]  /*21790*/  ENDCOLLECTIVE ;  /* 0x000000000000791b */ /* 0x003fe20003800000 */
.L_x_9839:
[----:B------:R-:W-:Y:S01]  /*217a0*/  ISETP.GE.OR P1, PT, R9, R0, P0 ;  /* 0x000000000900720c */ /* 0x000fe20000726670 */
[----:B------:R-:W-:-:S12]  /*217b0*/  IMAD.MOV.U32 R13, RZ, RZ, R33 ;  /* 0x000000ffff0d7224 */ /* 0x000fd800078e0021 */
[C---:B------:R-:W-:Y:S01]  /*217c0*/  @!P1 SHF.L.U64.HI R29, R16.reuse, 0x1, R17 ;  /* 0x00000001101d9819 */ /* 0x040fe20000010211 */
[----:B------:R-:W-:Y:S02]  /*217d0*/  @!P1 IMAD.SHL.U32 R31, R16, 0x2, RZ ;  /* 0x00000002101f9824 */ /* 0x000fe400078e00ff */
[----:B------:R-:W-:-:S07]  /*217e0*/  IMAD.MOV.U32 R8, RZ, RZ, R14 ;  /* 0x000000ffff087224 */ /* 0x000fce00078e000e */
[----:B------:R-:W-:Y:S05]  /*217f0*/  WARPSYNC.COLLECTIVE R15, `(.L_x_9840) ;  /* 0x000000000f087348 */ /* 0x000fea0003c00000 */
[----:B------:R0:W1:Y:S02]  /*21800*/  SHFL.IDX P6, R14, R13, R12, R11 ;  /* 0x0000000c0d0e7389 */ /* 0x00006400000c000b */
[----:B01----:R-:W-:Y:S01]  /*21810*/  ENDCOLLECTIVE ;  /* 0x000000000000791b */ /* 0x003fe20003800000 */
.L_x_9840:
[----:B------:R-:W-:-:S05]  /*21820*/  @!P1 IADD3 R8, P2, R8, R31, RZ ;  /* 0x0000001f08089210 */ /* 0x000fca0007f5e0ff */
[----:B------:R-:W-:Y:S01]  /*21830*/  @!P1 IMAD.X R9, R3, 0x1, R29, P2 ;  /* 0x0000000103099824 */ /* 0x000fe200010e061d */
[----:B------:R-:W-:Y:S01]  /*21840*/  MOV R13, R34 ;  /* 0x00000022000d7202 */ /* 0x000fe20000000f00 */
[----:B------:R-:W-:-:S07]  /*21850*/  IMAD.MOV.U32 R28, RZ, RZ, R14 ;  /* 0x000000ffff1c7224 */ /* 0x000fce00078e000e */
[----:B------:R-:W-:Y:S05]  /*21860*/  WARPSYNC.COLLECTIVE R15, `(.L_x_9841) ;  /* 0x000000000f087348 */ /* 0x000fea0003c00000 */
[----:B------:R0:W1:Y:S02]  /*21870*/  SHFL.IDX P6, R14, R13, R12, R11 ;  /* 0x0000000c0d0e7389 */ /* 0x00006400000c000b */
[----:B01----:R-:W-:Y:S01]  /*21880*/  ENDCOLLECTIVE ;  /* 0x000000000000791b */ /* 0x003fe20003800000 */
.L_x_9841:
[----:B------:R-:W2:Y:S01]  /*21890*/  @!P1 LD.E.128 R8, desc[UR42][R8.64] ;  /* 0x0000002a08089980 */ /* 0x000ea2000c101d00 */
[----:B------:R-:W-:-:S04]  /*218a0*/  @!P1 IADD3 R14, P2, R14, R31, RZ ;  /* 0x0000001f0e0e9210 */ /* 0x000fc80007f5e0ff */
[----:B------:R-:W-:-:S05]  /*218b0*/  @!P1 IADD3.X R3, R28, R29, RZ, P2, !PT ;  /* 0x0000001d1c039210 */ /* 0x000fca00017fe4ff */
[----:B------:R-:W-:-:S05]  /*218c0*/  @!P1 IMAD.MOV.U32 R15, RZ, RZ, R3 ;  /* 0x000000ffff0f9224 */ /* 0x000fca00078e0003 */
[----:B------:R0:W5:Y:S01]  /*218d0*/  @!P1 LD.E.128 R28, desc[UR42][R14.64] ;  /* 0x0000002a0e1c9980 */ /* 0x000162000c101d00 */
[----:B------:R-:W-:Y:S02]  /*218e0*/  CS2R R50, SRZ ;  /* 0x0000000000327805 */ /* 0x000fe4000001ff00 */
[----:B------:R-:W-:Y:S01]  /*218f0*/  CS2R R52, SRZ ;  /* 0x0000000000347805 */ /* 0x000fe2000001ff00 */
[----:B------:R-:W-:Y:S01]  /*21900*/  IMAD.MOV.U32 R13, RZ, RZ, R35 ;  /* 0x000000ffff0d7224 */ /* 0x000fe200078e0023 */
[----:B------:R-:W-:Y:S02]  /*21910*/  CS2R R38, SRZ ;  /* 0x0000000000267805 */ /* 0x000fe4000001ff00 */
[----:B------:R-:W-:Y:S01]  /*21920*/  CS2R R40, SRZ ;  /* 0x0000000000287805 */ /* 0x000fe2000001ff00 */
[----:B0-----:R-:W-:Y:S01]  /*21930*/  IMAD.MOV.U32 R15, RZ, RZ, -0x1 ;  /* 0xffffffffff0f7424 */ /* 0x001fe200078e00ff */
[----:B--2---:R-:W-:Y:S01]  /*21940*/  @!P1 MOV R51, R9 ;  /* 0x0000000900339202 */ /* 0x004fe20000000f00 */
[----:B------:R-:W-:Y:S01]  /*21950*/  @!P1 IMAD.MOV.U32 R50, RZ, RZ, R8 ;  /* 0x000000ffff329224 */ /* 0x000fe200078e0008 */
[----:B------:R-:W-:Y:S01]  /*21960*/  @!P1 MOV R52, R10 ;  /* 0x0000000a00349202 */ /* 0x000fe20000000f00 */
[----:B------:R-:W-:-:S02]  /*21970*/  @!P1 IMAD.MOV.U32 R53, RZ, RZ, R11 ;  /* 0x000000ffff359224 */ /* 0x000fc400078e000b */
[----:B------:R-:W-:Y:S02]  /*21980*/  IMAD.MOV.U32 R3, RZ, RZ, R50 ;  /* 0x000000ffff037224 */ /* 0x000fe400078e0032 */
[----:B------:R-:W-:Y:S02]  /*21990*/  IMAD.MOV.U32 R12, RZ, RZ, R51 ;  /* 0x000000ffff0c7224 */ /* 0x000fe400078e0033 */
[----:B------:R-:W-:Y:S02]  /*219a0*/  IMAD.MOV.U32 R11, RZ, RZ, 0x181f ;  /* 0x0000181fff0b7424 */ /* 0x000fe400078e00ff */
[----:B------:R-:W-:Y:S01]  /*219b0*/  IMAD.MOV.U32 R8, RZ, RZ, R52 ;  /* 0x000000ffff087224 */ /* 0x000fe200078e0034 */
[----:B------:R-:W-:Y:S01]  /*219c0*/  PRMT R59, R3, 0x5410, R12 ;  /* 0x00005410033b7816 */ /* 0x000fe2000000000c */
[----:B------:R-:W-:Y:S01]  /*219d0*/  IMAD.MOV.U32 R9, RZ, RZ, R53 ;  /* 0x000000ffff097224 */ /* 0x000fe200078e0035 */
[----:B------:R-:W-:-:S04]  /*219e0*/  MOV R12, 0x3 ;  /* 0x00000003000c7802 */ /* 0x000fc80000000f00 */
[----:B------:R-:W-:-:S07]  /*219f0*/  PRMT R44, R8, 0x5410, R9 ;  /* 0x00005410082c7816 */ /* 0x000fce0000000009 */
[----:B-----5:R-:W-:Y:S05]  /*21a00*/  WARPSYNC.COLLECTIVE R15, `(.L_x_9842) ;  /* 0x000000000f087348 */ /* 0x020fea0003c00000 */
[----:B------:R0:W1:Y:S02]  /*21a10*/  SHFL.IDX P6, R14, R13, R12, R11 ;  /* 0x0000000c0d0e7389 */ /* 0x00006400000c000b */
[----:B01---5:R-:W-:Y:S01]  /*21a20*/  ENDCOLLECTIVE ;  /* 0x000000000000791b */ /* 0x023fe20003800000 */
.L_x_9842:
[----:B------:R-:W-:Y:S01]  /*21a30*/  @!P1 MOV R38, R28 ;  /* 0x0000001c00269202 */ /* 0x000fe20000000f00 */
[----:B------:R-:W-:Y:S01]  /*21a40*/  @!P1 IMAD.MOV.U32 R39, RZ, RZ, R29 ;  /* 0x000000ffff279224 */ /* 0x000fe200078e001d */
[----:B------:R-:W-:Y:S01]  /*21a50*/  @!P1 MOV R41, R31 ;  /* 0x0000001f00299202 */ /* 0x000fe20000000f00 */
[----:B------:R-:W-:Y:S02]  /*21a60*/  @!P1 IMAD.MOV.U32 R40, RZ, RZ, R30 ;  /* 0x000000ffff289224 */ /* 0x000fe400078e001e */
[----:B------:R-:W-:Y:S02]  /*21a70*/  IMAD.MOV.U32 R8, RZ, RZ, R38 ;  /* 0x000000ffff087224 */ /* 0x000fe400078e0026 */
[----:B------:R-:W-:Y:S01]  /*21a80*/  IMAD.MOV.U32 R9, RZ, RZ, R39 ;  /* 0x000000ffff097224 */ /* 0x000fe200078e0027 */
[----:B------:R-:W-:Y:S01]  /*21a90*/  MOV R10, R40 ;  /* 0x00000028000a7202 */ /* 0x000fe20000000f00 */
[----:B------:R-:W-:-:S03]  /*21aa0*/  IMAD.MOV.U32 R13, RZ, RZ, R32 ;  /* 0x000000ffff0d7224 */ /* 0x000fc600078e0020 */
[----:B------:R-:W-:Y:S02]  /*21ab0*/  PRMT R62, R8, 0x5410, R9 ;  /* 0x00005410083e7816 */ /* 0x000fe40000000009 */
[----:B------:R-:W-:Y:S02]  /*21ac0*/  CS2R R8, SRZ ;  /* 0x0000000000087805 */ /* 0x000fe4000001ff00 */
[----:B------:R-:W-:-:S07]  /*21ad0*/  MOV R3, R14 ;  /* 0x0000000e00037202 */ /* 0x000fce0000000f00 */
[----:B------:R-:W-:Y:S05]  /*21ae0*/  WARPSYNC.COLLECTIVE R15, `(.L_x_9843) ;  /* 0x000000000f087348 */ /* 0x000fea0003c00000 */
[----:B------:R0:W1:Y:S02]  /*21af0*/  SHFL.IDX P6, R14, R13, R12, R11 ;  /* 0x0000000c0d0e7389 */ /* 0x00006400000c000b */
[----:B01----:R-:W-:Y:S01]  /*21b00*/  ENDCOLLECTIVE ;  /* 0x000000000000791b */ /* 0x003fe20003800000 */
.L_x_9843:
[----:B------:R-:W-:Y:S01]  /*21b10*/  MOV R13, R33 ;  /* 0x00000021000d7202 */ /* 0x000fe20000000f00 */
[----:B------:R-:W-:-:S07]  /*21b20*/  IMAD.MOV.U32 R32, RZ, RZ, R14 ;  /* 0x000000ffff207224 */ /* 0x000fce00078e000e */
[----:B------:R-:W-:Y:S05]  /*21b30*/  WARPSYNC.COLLECTIVE R15, `(.L_x_9844) ;  /* 0x000000000f087348 */ /* 0x000fea0003c00000 */
[----:B------:R0:W1:Y:S02]  /*21b40*/  SHFL.IDX P6, R14, R13, R12, R11 ;  /* 0x0000000c0d0e7389 */ /* 0x00006400000c000b */
[----:B01----:R-:W-:Y:S01]  /*21b50*/  ENDCOLLECTIVE ;  /* 0x000000000000791b */ /* 0x003fe20003800000 */
.L_x_9844:
[----:B------:R-:W-:Y:S02]  /*21b60*/  IMAD.MOV.U32 R13, RZ, RZ, R34 ;  /* 0x000000ffff0d7224 */ /* 0x000fe400078e0022 */
[----:B------:R-:W-:-:S07]  /*21b70*/  IMAD.MOV.U32 R33, RZ, RZ, R14 ;  /* 0x000000ffff217224 */ /* 0x000fce00078e000e */
[----:B------:R-:W-:Y:S05]  /*21b80*/  WARPSYNC.COLLECTIVE R15, `(.L_x_9845) ;  /* 0x000000000f087348 */ /* 0x000fea0003c00000 */
[----:B------:R0:W1:Y:S02]  /*21b90*/  SHFL.IDX P6, R14, R13, R12, R11 ;  /* 0x0000000c0d0e7389 */ /* 0x00006400000c000b */
[----:B01----:R-:W-:Y:S01]  /*21ba0*/  ENDCOLLECTIVE ;  /* 0x000000000000791b */ /* 0x003fe20003800000 */
.L_x_9845:
[----:B------:R-:W-:-:S05]  /*21bb0*/  IMAD.MOV.U32 R11, RZ, RZ, R41 ;  /* 0x000000ffff0b7224 */ /* 0x000fca00078e0029 */
[----:B------:R-:W-:Y:S02]  /*21bc0*/  PRMT R63, R10, 0x5410, R11 ;  /* 0x000054100a3f7816 */ /* 0x000fe4000000000b */
[----:B------:R-:W-:Y:S01]  /*21bd0*/  MOV R34, R14 ;  /* 0x0000000e00227202 */ /* 0x000fe20000000f00 */
[----:B------:R-:W-:Y:S06]  /*21be0*/  BRA `(.L_x_9846) ;  /* 0xfffffe9c00a07947 */ /* 0x000fec000383ffff */
.L_x_9560:
[----:B0-----:R0:W1:Y:S02]  /*21bf0*/  SYNCS.PHASECHK.TRANS64.TRYWAIT P4, [R18+URZ+0x28800], R29 ;  /* 0x0288001d120075a7 */ /* 0x001064000808017f */
[----:B-1----:R-:W-:Y:S05]  /*21c00*/  @!P4 NANOSLEEP.SYNCS 0x989680 ;  /* 0x009896800000c95d */ /* 0x002fea0003900000 */
[----:B------:R-:W1:Y:S02]  /*21c10*/  @!P4 SYNCS.PHASECHK.TRANS64 P4, [R18+URZ+0x28800], R29 ;  /* 0x0288001d1200c5a7 */ /* 0x000e64000808007f */
[----:B-1----:R-:W-:Y:S05]  /*21c20*/  @!P4 BRA `(.L_x_9560) ;  /* 0xfffffffc00f0c947 */ /* 0x002fea000383ffff */
[----:B------:R-:W-:Y:S05]  /*21c30*/  BRA `(.L_x_9847) ;  /* 0xfffffea0003c7947 */ /* 0x000fea000383ffff */
.L_x_9570:
[----:B---3--:R3:W0:Y:S02]  /*21c40*/  SYNCS.PHASECHK.TRANS64.TRYWAIT P1, [R0+URZ+0x28830], R3 ;  /* 0x02883003000075a7 */ /* 0x008624000802017f */
[----:B0-----:R-:W-:Y:S05]  /*21c50*/  @!P1 NANOSLEEP.SYNCS 0x989680 ;  /* 0x009896800000995d */ /* 0x001fea0003900000 */
[----:B------:R-:W0:Y:S02]  /*21c60*/  @!P1 SYNCS.PHASECHK.TRANS64 P1, [R0+URZ+0x28830], R3 ;  /* 0x02883003000095a7 */ /* 0x000e24000802007f */
[----:B0-----:R-:W-:Y:S05]  /*21c70*/  @!P1 BRA `(.L_x_9570) ;  /* 0xfffffffc00f09947 */ /* 0x001fea000383ffff */
[----:B------:R-:W-:Y:S05]  /*21c80*/  BRA `(.L_x_9569) ;  /* 0xfffffeb800907947 */ /* 0x000fea000383ffff */
.L_x_9577:
[----:B-1----:R1:W2:Y:S02]  /*21c90*/  SYNCS.PHASECHK.TRANS64.TRYWAIT P3, [R7+URZ+0x28830], R6 ;  /* 0x02883006070075a7 */ /* 0x0022a4000806017f */
[----:B--2---:R-:W-:Y:S05]  /*21ca0*/  @!P3 NANOSLEEP.SYNCS 0x989680 ;  /* 0x009896800000b95d */ /* 0x004fea0003900000 */
[----:B------:R-:W2:Y:S02]  /*21cb0*/  @!P3 SYNCS.PHASECHK.TRANS64 P3, [R7+URZ+0x28830], R6 ;  /* 0x028830060700b5a7 */ /* 0x000ea4000806007f */
[----:B--2---:R-:W-:Y:S05]  /*21cc0*/  @!P3 BRA `(.L_x_9577) ;  /* 0xfffffffc00f0b947 */ /* 0x004fea000383ffff */
[----:B------:R-:W-:Y:S05]  /*21cd0*/  BRA `(.L_x_9576) ;  /* 0xfffffee400ec7947 */ /* 0x000fea000383ffff */
.L_x_9581:
[----:B-1----:R1:W2:Y:S02]  /*21ce0*/  SYNCS.PHASECHK.TRANS64.TRYWAIT P2, [R7+URZ+0x28850], R6 ;  /* 0x02885006070075a7 */ /* 0x0022a4000804017f */
[----:B--2---:R-:W-:Y:S05]  /*21cf0*/  @!P2 NANOSLEEP.SYNCS 0x989680 ;  /* 0x009896800000a95d */ /* 0x004fea0003900000 */
[----:B------:R-:W2:Y:S02]  /*21d00*/  @!P2 SYNCS.PHASECHK.TRANS64 P2, [R7+URZ+0x28850], R6 ;  /* 0x028850060700a5a7 */ /* 0x000ea4000804007f */
[----:B--2---:R-:W-:Y:S05]  /*21d10*/  @!P2 BRA `(.L_x_9581) ;  /* 0xfffffffc00f0a947 */ /* 0x004fea000383ffff */
[----:B------:R-:W-:Y:S05]  /*21d20*/  BRA `(.L_x_9578) ;  /* 0xfffffeec00087947 */ /* 0x000fea000383ffff */
.L_x_9590:
[----:B-1----:R1:W2:Y:S02]  /*21d30*/  SYNCS.PHASECHK.TRANS64.TRYWAIT P1, [R6+URZ+0x28830], R7 ;  /* 0x02883007060075a7 */ /* 0x0022a4000802017f */
[----:B--2---:R-:W-:Y:S05]  /*21d40*/  @!P1 NANOSLEEP.SYNCS 0x989680 ;  /* 0x009896800000995d */ /* 0x004fea0003900000 */
[----:B------:R-:W2:Y:S02]  /*21d50*/  @!P1 SYNCS.PHASECHK.TRANS64 P1, [R6+URZ+0x28830], R7 ;  /* 0x02883007060095a7 */ /* 0x000ea4000802007f */
[----:B--2---:R-:W-:Y:S05]  /*21d60*/  @!P1 BRA `(.L_x_9590) ;  /* 0xfffffffc00f09947 */ /* 0x004fea000383ffff */
[----:B------:R-:W-:Y:S05]  /*21d70*/  BRA `(.L_x_9589) ;  /* 0xffffff1800c07947 */ /* 0x000fea000383ffff */
.L_x_9594:
[----:B-1----:R1:W2:Y:S02]  /*21d80*/  SYNCS.PHASECHK.TRANS64.TRYWAIT P1, [R7+URZ+0x28850], R6 ;  /* 0x02885006070075a7 */ /* 0x0022a4000802017f */
[----:B--2---:R-:W-:Y:S05]  /*21d90*/  @!P1 NANOSLEEP.SYNCS 0x989680 ;  /* 0x009896800000995d */ /* 0x004fea0003900000 */
[----:B------:R-:W2:Y:S02]  /*21da0*/  @!P1 SYNCS.PHASECHK.TRANS64 P1, [R7+URZ+0x28850], R6 ;  /* 0x02885006070095a7 */ /* 0x000ea4000802007f */
[----:B--2---:R-:W-:Y:S05]  /*21db0*/  @!P1 BRA `(.L_x_9594) ;  /* 0xfffffffc00f09947 */ /* 0x004fea000383ffff */
[----:B------:R-:W-:Y:S05]  /*21dc0*/  BRA `(.L_x_9591) ;  /* 0xffffff1c00d07947 */ /* 0x000fea000383ffff */
.L_x_9601:
[----:B-1----:R1:W2:Y:S02]  /*21dd0*/  SYNCS.PHASECHK.TRANS64.TRYWAIT P1, [R13+URZ+0x28850], R4 ;  /* 0x028850040d0075a7 */ /* 0x0022a4000802017f */
[----:B--2---:R-:W-:Y:S05]  /*21de0*/  @!P1 NANOSLEEP.SYNCS 0x989680 ;  /* 0x009896800000995d */ /* 0x004fea0003900000 */
[----:B------:R-:W2:Y:S02]  /*21df0*/  @!P1 SYNCS.PHASECHK.TRANS64 P1, [R13+URZ+0x28850], R4 ;  /* 0x028850040d0095a7 */ /* 0x000ea4000802007f */
[----:B--2---:R-:W-:Y:S05]  /*21e00*/  @!P1 BRA `(.L_x_9601) ;  /* 0xfffffffc00f09947 */ /* 0x004fea000383ffff */
[----:B------:R-:W-:Y:S05]  /*21e10*/  BRA `(.L_x_9600) ;  /* 0xffffff4400187947 */ /* 0x000fea000383ffff */
.L_x_9616:
[----:B------:R-:W-:Y:S01]  /*21e20*/  IMAD.MOV.U32 R13, RZ, RZ, R4 ;  /* 0x000000ffff0d7224 */ /* 0x000fe200078e0004 */
[----:B------:R-:W-:Y:S01]  /*21e30*/  MOV R12, RZ ;  /* 0x000000ff000c7202 */ /* 0x000fe20000000f00 */
[----:B------:R-:W-:Y:S02]  /*21e40*/  IMAD.MOV.U32 R11, RZ, RZ, 0x181f ;  /* 0x0000181fff0b7424 */ /* 0x000fe400078e00ff */
[----:B------:R-:W-:-:S07]  /*21e50*/  IMAD.MOV.U32 R15, RZ, RZ, -0x1 ;  /* 0xffffffffff0f7424 */ /* 0x000fce00078e00ff */
[----:B-12---:R-:W-:Y:S05]  /*21e60*/  WARPSYNC.COLLECTIVE R15, `(.L_x_9848) ;  /* 0x000000000f087348 */ /* 0x006fea0003c00000 */
[----:B------:R0:W3:Y:S02]  /*21e70*/  SHFL.IDX P6, R14, R13, R12, R11 ;  /* 0x0000000c0d0e7389 */ /* 0x0000e400000c000b */
[----:B0123--:R-:W-:Y:S01]  /*21e80*/  ENDCOLLECTIVE ;  /* 0x000000000000791b */ /* 0x00ffe20003800000 */
.L_x_9848:
[----:B------:R-:W-:Y:S01]  /*21e90*/  IMAD.MOV.U32 R13, RZ, RZ, R0 ;  /* 0x000000ffff0d7224 */ /* 0x000fe200078e0000 */
[----:B------:R-:W-:-:S07]  /*21ea0*/  MOV R3, R14 ;  /* 0x0000000e00037202 */ /* 0x000fce0000000f00 */
[----:B------:R-:W-:Y:S05]  /*21eb0*/  WARPSYNC.COLLECTIVE R15, `(.L_x_9849) ;  /* 0x000000000f087348 */ /* 0x000fea0003c00000 */
[----:B------:R0:W1:Y:S02]  /*21ec0*/  SHFL.IDX P6, R14, R13, R12, R11 ;  /* 0x0000000c0d0e7389 */ /* 0x00006400000c000b */
[----:B01----:R-:W-:Y:S01]  /*21ed0*/  ENDCOLLECTIVE ;  /* 0x000000000000791b */ /* 0x003fe20003800000 */
.L_x_9849:
[----:B------:R-:W-:Y:S05]  /*21ee0*/  BRA `(.L_x_9850) ;  /* 0xffffff6800507947 */ /* 0x000fea000383ffff */
.L_x_9619:
[----:B------:R-:W-:Y:S01]  /*21ef0*/  BSSY B1, `(.L_x_9851) ;  /* 0x0000008000017945 */ /* 0x000fe20003800000 */
[----:B------:R-:W-:Y:S01]  /*21f00*/  IMAD.MOV.U32 R13, RZ, RZ, R4 ;  /* 0x000000ffff0d7224 */ /* 0x000fe200078e0004 */
[----:B------:R-:W-:Y:S01]  /*21f10*/  MOV R12, 0x1 ;  /* 0x00000001000c7802 */ /* 0x000fe20000000f00 */
[----:B------:R-:W-:Y:S02]  /*21f20*/  IMAD.MOV.U32 R11, RZ, RZ, 0x181f ;  /* 0x0000181fff0b7424 */ /* 0x000fe400078e00ff */
[----:B---3--:R-:W-:-:S07]  /*21f30*/  IMAD.MOV.U32 R15, RZ, RZ, -0x1 ;  /* 0xffffffffff0f7424 */ /* 0x008fce00078e00ff */
[----:B012-4-:R-:W-:Y:S05]  /*21f40*/  WARPSYNC.COLLECTIVE R15, `(.L_x_9852) ;  /* 0x000000000f087348 */ /* 0x017fea0003c00000 */
[----:B----4-:R3:W4:Y:S02]  /*21f50*/  SHFL.IDX P6, R14, R13, R12, R11 ;  /* 0x0000000c0d0e7389 */ /* 0x01072400000c000b */
[----:B01234-:R-:W-:Y:S01]  /*21f60*/  ENDCOLLECTIVE ;  /* 0x000000000000791b */ /* 0x01ffe20003800000 */
.L_x_9852:
[----:B------:R-:W-:Y:S05]  /*21f70*/  BSYNC B1 ;  /* 0x0000000000017941 */ /* 0x000fea0003800000 */
.L_x_9851:
        /* <DEDUP_REMOVED lines=8> */
.L_x_9853:
[----:B------:R-:W-:Y:S05]  /*22000*/  BRA `(.L_x_9854) ;  /* 0xffffff6800507947 */ /* 0x000fea000383ffff */
.L_x_9622:
[----:B------:R-:W-:Y:S01]  /*22010*/  BSSY B1, `(.L_x_9855) ;  /* 0x0000008000017945 */ /* 0x000fe20003800000 */
[----:B------:R-:W-:Y:S01]  /*22020*/  IMAD.MOV.U32 R13, RZ, RZ, R4 ;  /* 0x000000ffff0d7224 */ /* 0x000fe200078e0004 */
[----:B------:R-:W-:Y:S01]  /*22030*/  MOV R12, 0x2 ;  /* 0x00000002000c7802 */ /* 0x000fe20000000f00 */
[----:B------:R-:W-:Y:S02]  /*22040*/  IMAD.MOV.U32 R11, RZ, RZ, 0x181f ;  /* 0x0000181fff0b7424 */ /* 0x000fe400078e00ff */
[----:B0-----:R-:W-:-:S07]  /*22050*/  IMAD.MOV.U32 R15, RZ, RZ, -0x1 ;  /* 0xffffffffff0f7424 */ /* 0x001fce00078e00ff */
[----:B-1234-:R-:W-:Y:S05]  /*22060*/  WARPSYNC.COLLECTIVE R15, `(.L_x_9856) ;  /* 0x000000000f087348 */ /* 0x01efea0003c00000 */
[----:B----4-:R0:W4:Y:S02]  /*22070*/  SHFL.IDX P6, R14, R13, R12, R11 ;  /* 0x0000000c0d0e7389 */ /* 0x01012400000c000b */
[----:B01234-:R-:W-:Y:S01]  /*22080*/  ENDCOLLECTIVE ;  /* 0x000000000000791b */ /* 0x01ffe20003800000 */
.L_x_9856:
[----:B------:R-:W-:Y:S05]  /*22090*/  BSYNC B1 ;  /* 0x0000000000017941 */ /* 0x000fea0003800000 */
.L_x_9855:
        /* <DEDUP_REMOVED lines=8> */
.L_x_9857:
[----:B------:R-:W-:Y:S05]  /*22120*/  BRA `(.L_x_9858) ;  /* 0xffffff6800507947 */ /* 0x000fea000383ffff */
.L_x_9625:
[----:B------:R-:W-:Y:S01]  /*22130*/  BSSY B1, `(.L_x_9859) ;  /* 0x0000008000017945 */ /* 0x000fe20003800000 */
[----:B------:R-:W-:Y:S01]  /*22140*/  IMAD.MOV.U32 R13, RZ, RZ, R4 ;  /* 0x000000ffff0d7224 */ /* 0x000fe200078e0004 */
[----:B------:R-:W-:Y:S01]  /*22150*/  MOV R12, 0x3 ;  /* 0x00000003000c7802 */ /* 0x000fe20000000f00 */
[----:B------:R-:W-:Y:S02]  /*22160*/  IMAD.MOV.U32 R11, RZ, RZ, 0x181f ;  /* 0x0000181fff0b7424 */ /* 0x000fe400078e00ff */
[----:B0-----:R-:W-:-:S07]  /*22170*/  IMAD.MOV.U32 R15, RZ, RZ, -0x1 ;  /* 0xffffffffff0f7424 */ /* 0x001fce00078e00ff */
[----:B-1234-:R-:W-:Y:S05]  /*22180*/  WARPSYNC.COLLECTIVE R15, `(.L_x_9860) ;  /* 0x000000000f087348 */ /* 0x01efea0003c00000 */
[----:B------:R0:W0:Y:S02]  /*22190*/  SHFL.IDX P6, R14, R13, R12, R11 ;  /* 0x0000000c0d0e7389 */ /* 0x00002400000c000b */
[----:B01234-:R-:W-:Y:S01]  /*221a0*/  ENDCOLLECTIVE ;  /* 0x000000000000791b */ /* 0x01ffe20003800000 */
.L_x_9860:
[----:B------:R-:W-:Y:S05]  /*221b0*/  BSYNC B1 ;  /* 0x0000000000017941 */ /* 0x000fea0003800000 */
.L_x_9859:
        /* <DEDUP_REMOVED lines=8> */
.L_x_9861:
[----:B------:R-:W-:Y:S05]  /*22240*/  BRA `(.L_x_9862) ;  /* 0xffffff6800507947 */ /* 0x000fea000383ffff */
.L_x_9642:
[----:B0-----:R-:W0:Y:S01]  /*22250*/  S2R R10, SR_TID.X ;  /* 0x00000000000a7919 */ /* 0x001e220000002100 */
[----:B------:R-:W-:Y:S01]  /*22260*/  BSSY B1, `(.L_x_9863) ;  /* 0x000000a000017945 */ /* 0x000fe20003800000 */
[----:B------:R-:W-:Y:S01]  /*22270*/  MOV R12, RZ ;  /* 0x000000ff000c7202 */ /* 0x000fe20000000f00 */
[----:B-1----:R-:W-:Y:S02]  /*22280*/  IMAD.MOV.U32 R11, RZ, RZ, 0x1f ;  /* 0x0000001fff0b7424 */ /* 0x002fe400078e00ff */
[----:B------:R-:W-:Y:S01]  /*22290*/  IMAD.MOV.U32 R15, RZ, RZ, -0x1 ;  /* 0xffffffffff0f7424 */ /* 0x000fe200078e00ff */
[----:B0-----:R-:W-:-:S04]  /*222a0*/  SHF.R.U32.HI R10, RZ, 0x5, R10 ;  /* 0x00000005ff0a7819 */ /* 0x001fc8000001160a */
[----:B------:R-:W-:-:S05]  /*222b0*/  LOP3.LUT R10, R10, 0x3, RZ, 0xc0, !PT ;  /* 0x000000030a0a7812 */ /* 0x000fca00078ec0ff */
[----:B------:R-:W-:-:S07]  /*222c0*/  IMAD.MOV.U32 R13, RZ, RZ, R10 ;  /* 0x000000ffff0d7224 */ /* 0x000fce00078e000a */
[----:B------:R-:W-:Y:S05]  /*222d0*/  WARPSYNC.COLLECTIVE R15, `(.L_x_9864) ;  /* 0x000000000f087348 */ /* 0x000fea0003c00000 */
[----:B------:R0:W1:Y:S02]  /*222e0*/  SHFL.IDX P6, R14, R13, R12, R11 ;  /* 0x0000000c0d0e7389 */ /* 0x00006400000c000b */
[----:B01----:R-:W-:Y:S01]  /*222f0*/  ENDCOLLECTIVE ;  /* 0x000000000000791b */ /* 0x003fe20003800000 */
.L_x_9864:
[----:B------:R-:W-:Y:S05]  /*22300*/  BSYNC B1 ;  /* 0x0000000000017941 */ /* 0x000fea0003800000 */
.L_x_9863:
[----:B------:R-:W-:Y:S05]  /*22310*/  BRA `(.L_x_9865) ;  /* 0xffffff7c00907947 */ /* 0x000fea000383ffff */
.L_x_9644:
[----:B------:R-:W-:Y:S01]  /*22320*/  BSSY B1, `(.L_x_9866) ;  /* 0x0000006000017945 */ /* 0x000fe20003800000 */
[----:B------:R-:W-:-:S07]  /*22330*/  MOV R15, 0xffffffff ;  /* 0xffffffff000f7802 */ /* 0x000fce0000000f00 */
[----:B012---:R-:W-:Y:S05]  /*22340*/  WARPSYNC.COLLECTIVE R15, `(.L_x_9867) ;  /* 0x000000000f0c7348 */ /* 0x007fea0003c00000 */
[----:B------:R-:W-:Y:S02]  /*22350*/  ELECT P6, UR62, PT ;  /* 0x00000000003e782f */ /* 0x000fe400038c0000 */
[----:B------:R-:W-:Y:S01]  /*22360*/  MOV R14, UR62 ;  /* 0x0000003e000e7c02 */ /* 0x000fe20008000f00 */
[----:B012---:R-:W-:Y:S10]  /*22370*/  ENDCOLLECTIVE ;  /* 0x000000000000791b */ /* 0x007ff40003800000 */
.L_x_9867:
[----:B------:R-:W-:Y:S05]  /*22380*/  BSYNC B1 ;  /* 0x0000000000017941 */ /* 0x000fea0003800000 */
.L_x_9866:
[----:B------:R-:W-:Y:S05]  /*22390*/  BRA `(.L_x_9643) ;  /* 0xffffff7c00887947 */ /* 0x000fea000383ffff */
.L_x_9646:
[----:B--2---:R2:W3:Y:S02]  /*223a0*/  SYNCS.PHASECHK.TRANS64.TRYWAIT P0, [R22+URZ+0x28820], R7 ;  /* 0x02882007160075a7 */ /* 0x0044e4000800017f */
[----:B---3--:R-:W-:Y:S05]  /*223b0*/  @!P0 NANOSLEEP.SYNCS 0x989680 ;  /* 0x009896800000895d */ /* 0x008fea0003900000 */
[----:B------:R-:W3:Y:S02]  /*223c0*/  @!P0 SYNCS.PHASECHK.TRANS64 P0, [R22+URZ+0x28820], R7 ;  /* 0x02882007160085a7 */ /* 0x000ee4000800007f */
[----:B---3--:R-:W-:Y:S05]  /*223d0*/  @!P0 BRA `(.L_x_9646) ;  /* 0xfffffffc00f08947 */ /* 0x008fea000383ffff */
[----:B------:R-:W-:Y:S05]  /*223e0*/  BRA `(.L_x_9868) ;  /* 0xffffff7c00987947 */ /* 0x000fea000383ffff */
.L_x_9650:
[----:B--2---:R2:W3:Y:S02]  /*223f0*/  SYNCS.PHASECHK.TRANS64.TRYWAIT P0, [R7+URZ+0x288a0], R8 ;  /* 0x0288a008070075a7 */ /* 0x0044e4000800017f */
[----:B---3--:R-:W-:Y:S05]  /*22400*/  @!P0 NANOSLEEP.SYNCS 0x989680 ;  /* 0x009896800000895d */ /* 0x008fea0003900000 */
[----:B------:R-:W3:Y:S02]  /*22410*/  @!P0 SYNCS.PHASECHK.TRANS64 P0, [R7+URZ+0x288a0], R8 ;  /* 0x0288a008070085a7 */ /* 0x000ee4000800007f */
[----:B---3--:R-:W-:Y:S05]  /*22420*/  @!P0 BRA `(.L_x_9650) ;  /* 0xfffffffc00f08947 */ /* 0x008fea000383ffff */
[----:B------:R-:W-:Y:S05]  /*22430*/  BRA `(.L_x_9869) ;  /* 0xffffff7c00b07947 */ /* 0x000fea000383ffff */
.L_x_9656:
[----:B0-----:R0:W1:Y:S02]  /*22440*/  SYNCS.PHASECHK.TRANS64.TRYWAIT P0, [R7+URZ+0x288c0], R8 ;  /* 0x0288c008070075a7 */ /* 0x001064000800017f */
[----:B-1----:R-:W-:Y:S05]  /*22450*/  @!P0 NANOSLEEP.SYNCS 0x989680 ;  /* 0x009896800000895d */ /* 0x002fea0003900000 */
[----:B------:R-:W1:Y:S02]  /*22460*/  @!P0 SYNCS.PHASECHK.TRANS64 P0, [R7+URZ+0x288c0], R8 ;  /* 0x0288c008070085a7 */ /* 0x000e64000800007f */
[----:B-1----:R-:W-:Y:S05]  /*22470*/  @!P0 BRA `(.L_x_9656) ;  /* 0xfffffffc00f08947 */ /* 0x002fea000383ffff */
[----:B------:R-:W-:Y:S05]  /*22480*/  BRA `(.L_x_9870) ;  /* 0xffffff8000707947 */ /* 0x000fea000383ffff */
.L_x_9664:
[----:B0-----:R0:W1:Y:S02]  /*22490*/  SYNCS.PHASECHK.TRANS64.TRYWAIT P1, [R10+URZ+0x288a0], R9 ;  /* 0x0288a0090a0075a7 */ /* 0x001064000802017f */
[----:B-1----:R-:W-:Y:S05]  /*224a0*/  @!P1 NANOSLEEP.SYNCS 0x989680 ;  /* 0x009896800000995d */ /* 0x002fea0003900000 */
[----:B------:R-:W1:Y:S02]  /*224b0*/  @!P1 SYNCS.PHASECHK.TRANS64 P1, [R10+URZ+0x288a0], R9 ;  /* 0x0288a0090a0095a7 */ /* 0x000e64000802007f */
[----:B-1----:R-:W-:Y:S05]  /*224c0*/  @!P1 BRA `(.L_x_9664) ;  /* 0xfffffffc00f09947 */ /* 0x002fea000383ffff */
[----:B------:R-:W-:Y:S05]  /*224d0*/  BRA `(.L_x_9871) ;  /* 0xffffff84006c7947 */ /* 0x000fea000383ffff */
.L_x_9670:
[----:B-1----:R1:W2:Y:S02]  /*224e0*/  SYNCS.PHASECHK.TRANS64.TRYWAIT P1, [R10+URZ+0x288c0], R9 ;  /* 0x0288c0090a0075a7 */ /* 0x0022a4000802017f */
[----:B--2---:R-:W-:Y:S05]  /*224f0*/  @!P1 NANOSLEEP.SYNCS 0x989680 ;  /* 0x009896800000995d */ /* 0x004fea0003900000 */
[----:B------:R-:W2:Y:S02]  /*22500*/  @!P1 SYNCS.PHASECHK.TRANS64 P1, [R10+URZ+0x288c0], R9 ;  /* 0x0288c0090a0095a7 */ /* 0x000ea4000802007f */
[----:B--2---:R-:W-:Y:S05]  /*22510*/  @!P1 BRA `(.L_x_9670) ;  /* 0xfffffffc00f09947 */ /* 0x004fea000383ffff */
[----:B------:R-:W-:Y:S05]  /*22520*/  BRA `(.L_x_9872) ;  /* 0xffffff8800247947 */ /* 0x000fea000383ffff */
.L_x_9684:
        /* <DEDUP_REMOVED lines=11> */
.L_x_9874:
[----:B------:R-:W-:Y:S05]  /*225e0*/  BSYNC B0 ;  /* 0x0000000000007941 */ /* 0x000fea0003800000 */
.L_x_9873:
[----:B------:R-:W-:Y:S05]  /*225f0*/  BRA `(.L_x_9875) ;  /* 0xffffff9400187947 */ /* 0x000fea000383ffff */
.L_x_9687:
[----:B0-----:R0:W1:Y:S02]  /*22600*/  SYNCS.PHASECHK.TRANS64.TRYWAIT P0, [R7+URZ+0x28840], R2 ;  /* 0x02884002070075a7 */ /* 0x001064000800017f */
[----:B-1----:R-:W-:Y:S05]  /*22610*/  @!P0 NANOSLEEP.SYNCS 0x989680 ;  /* 0x009896800000895d */ /* 0x002fea0003900000 */
[----:B------:R-:W1:Y:S02]  /*22620*/  @!P0 SYNCS.PHASECHK.TRANS64 P0, [R7+URZ+0x28840], R2 ;  /* 0x02884002070085a7 */ /* 0x000e64000800007f */
[----:B-1----:R-:W-:Y:S05]  /*22630*/  @!P0 BRA `(.L_x_9687) ;  /* 0xfffffffc00f08947 */ /* 0x002fea000383ffff */
[----:B------:R-:W-:Y:S05]  /*22640*/  BRA `(.L_x_9876) ;  /* 0xffffff9400747947 */ /* 0x000fea000383ffff */
.L_x_9688:
        /* <DEDUP_REMOVED lines=8> */
.L_x_9878:
[----:B------:R-:W-:Y:S05]  /*226d0*/  BSYNC B0 ;  /* 0x0000000000007941 */ /* 0x000fea0003800000 */
.L_x_9877:
[----:B------:R-:W-:Y:S01]  /*226e0*/  IMAD.MOV.U32 R13, RZ, RZ, R4 ;  /* 0x000000ffff0d7224 */ /* 0x000fe200078e0004 */
[----:B------:R-:W-:Y:S01]  /*226f0*/  MOV R11, 0x181f ;  /* 0x0000181f000b7802 */ /* 0x000fe20000000f00 */
[----:B------:R-:W-:Y:S01]  /*22700*/  IMAD.MOV.U32 R12, RZ, RZ, RZ ;  /* 0x000000ffff0c7224 */ /* 0x000fe200078e00ff */
[----:B------:R-:W-:Y:S01]  /*22710*/  MOV R2, R14 ;  /* 0x0000000e00027202 */ /* 0x000fe20000000f00 */
[----:B------:R-:W-:Y:S02]  /*22720*/  IMAD.MOV.U32 R15, RZ, RZ, -0x1 ;  /* 0xffffffffff0f7424 */ /* 0x000fe400078e00ff */
[----:B------:R-:W-:-:S07]  /*22730*/  @P0 IMAD R8, R5, 0x2, R22 ;  /* 0x0000000205080824 */ /* 0x000fce00078e0216 */
[----:B------:R-:W-:Y:S05]  /*22740*/  WARPSYNC.COLLECTIVE R15, `(.L_x_9879) ;  /* 0x000000000f087348 */ /* 0x000fea0003c00000 */
[----:B------:R0:W1:Y:S02]  /*22750*/  SHFL.IDX P6, R14, R13, R12, R11 ;  /* 0x0000000c0d0e7389 */ /* 0x00006400000c000b */
[----:B01----:R-:W-:Y:S01]  /*22760*/  ENDCOLLECTIVE ;  /* 0x000000000000791b */ /* 0x003fe20003800000 */
.L_x_9879:
[----:B------:R-:W-:Y:S01]  /*22770*/  IMAD.MOV.U32 R13, RZ, RZ, R0 ;  /* 0x000000ffff0d7224 */ /* 0x000fe200078e0000 */
[----:B------:R-:W-:Y:S01]  /*22780*/  MOV R12, 0x1 ;  /* 0x00000001000c7802 */ /* 0x000fe20000000f00 */
[----:B------:R-:W-:-:S07]  /*22790*/  IMAD.MOV.U32 R3, RZ, RZ, R14 ;  /* 0x000000ffff037224 */ /* 0x000fce00078e000e */
[----:B------:R-:W-:Y:S05]  /*227a0*/  WARPSYNC.COLLECTIVE R15, `(.L_x_9880) ;  /* 0x000000000f087348 */ /* 0x000fea0003c00000 */
[----:B------:R0:W1:Y:S02]  /*227b0*/  SHFL.IDX P6, R14, R13, R12, R11 ;  /* 0x0000000c0d0e7389 */ /* 0x00006400000c000b */
[----:B01----:R-:W-:Y:S01]  /*227c0*/  ENDCOLLECTIVE ;  /* 0x000000000000791b */ /* 0x003fe20003800000 */
.L_x_9880:
        /* <DEDUP_REMOVED lines=16> */
.L_x_9881:
[----:B------:R-:W-:Y:S01]  /*228d0*/  @P0 IMAD R8, R5, 0x2, R22 ;  /* 0x0000000205080824 */ /* 0x000fe200078e0216 */
[----:B------:R-:W-:Y:S01]  /*228e0*/  MOV R13, R0 ;  /* 0x00000000000d7202 */ /* 0x000fe20000000f00 */
[----:B------:R-:W-:Y:S01]  /*228f0*/  IMAD.MOV.U32 R12, RZ, RZ, 0x2 ;  /* 0x00000002ff0c7424 */ /* 0x000fe200078e00ff */
[----:B------:R-:W-:-:S07]  /*22900*/  MOV R3, R14 ;  /* 0x0000000e00037202 */ /* 0x000fce0000000f00 */
[----:B------:R-:W-:Y:S05]  /*22910*/  WARPSYNC.COLLECTIVE R15, `(.L_x_9882) ;  /* 0x000000000f087348 */ /* 0x000fea0003c00000 */
[----:B------:R0:W1:Y:S02]  /*22920*/  SHFL.IDX P6, R14, R13, R12, R11 ;  /* 0x0000000c0d0e7389 */ /* 0x00006400000c000b */
[----:B01----:R-:W-:Y:S01]  /*22930*/  ENDCOLLECTIVE ;  /* 0x000000000000791b */ /* 0x003fe20003800000 */
.L_x_9882:
        /* <DEDUP_REMOVED lines=16> */
.L_x_9883:
[----:B------:R-:W-:Y:S01]  /*22a40*/  @P0 LEA R8, R5, R22, 0x1 ;  /* 0x0000001605080211 */ /* 0x000fe200078e08ff */
[----:B------:R-:W-:Y:S02]  /*22a50*/  IMAD.MOV.U32 R13, RZ, RZ, R0 ;  /* 0x000000ffff0d7224 */ /* 0x000fe400078e0000 */
[----:B------:R-:W-:Y:S02]  /*22a60*/  IMAD.MOV.U32 R12, RZ, RZ, 0x3 ;  /* 0x00000003ff0c7424 */ /* 0x000fe400078e00ff */
[----:B------:R-:W-:-:S07]  /*22a70*/  IMAD.MOV.U32 R3, RZ, RZ, R14 ;  /* 0x000000ffff037224 */ /* 0x000fce00078e000e */
[----:B------:R-:W-:Y:S05]  /*22a80*/  WARPSYNC.COLLECTIVE R15, `(.L_x_9884) ;  /* 0x000000000f087348 */ /* 0x000fea0003c00000 */
[----:B------:R0:W1:Y:S02]  /*22a90*/  SHFL.IDX P6, R14, R13, R12, R11 ;  /* 0x0000000c0d0e7389 */ /* 0x00006400000c000b */
[----:B01----:R-:W-:Y:S01]  /*22aa0*/  ENDCOLLECTIVE ;  /* 0x000000000000791b */ /* 0x003fe20003800000 */
.L_x_9884:
        /* <DEDUP_REMOVED lines=16> */
.L_x_9885:
[----:B------:R-:W-:Y:S02]  /*22bb0*/  @P0 IMAD R8, R5, 0x2, R22 ;  /* 0x0000000205080824 */ /* 0x000fe400078e0216 */
[----:B------:R-:W-:Y:S01]  /*22bc0*/  IMAD.MOV.U32 R13, RZ, RZ, R0 ;  /* 0x000000ffff0d7224 */ /* 0x000fe200078e0000 */
[----:B------:R-:W-:Y:S01]  /*22bd0*/  MOV R12, 0x4 ;  /* 0x00000004000c7802 */ /* 0x000fe20000000f00 */
[----:B------:R-:W-:-:S07]  /*22be0*/  IMAD.MOV.U32 R3, RZ, RZ, R14 ;  /* 0x000000ffff037224 */ /* 0x000fce00078e000e */
[----:B------:R-:W-:Y:S05]  /*22bf0*/  WARPSYNC.COLLECTIVE R15, `(.L_x_9886) ;  /* 0x000000000f087348 */ /* 0x000fea0003c00000 */
[----:B------:R0:W1:Y:S02]  /*22c00*/  SHFL.IDX P6, R14, R13, R12, R11 ;  /* 0x0000000c0d0e7389 */ /* 0x00006400000c000b */
[----:B01----:R-:W-:Y:S01]  /*22c10*/  ENDCOLLECTIVE ;  /* 0x000000000000791b */ /* 0x003fe20003800000 */
.L_x_9886:
        /* <DEDUP_REMOVED lines=16> */
.L_x_9887:
[----:B------:R-:W-:Y:S01]  /*22d20*/  @P0 IMAD R8, R5, 0x2, R22 ;  /* 0x0000000205080824 */ /* 0x000fe200078e0216 */
[----:B------:R-:W-:Y:S01]  /*22d30*/  MOV R13, R0 ;  /* 0x00000000000d7202 */ /* 0x000fe20000000f00 */
[----:B------:R-:W-:Y:S01]  /*22d40*/  IMAD.MOV.U32 R12, RZ, RZ, 0x5 ;  /* 0x00000005ff0c7424 */ /* 0x000fe200078e00ff */
[----:B------:R-:W-:-:S07]  /*22d50*/  MOV R3, R14 ;  /* 0x0000000e00037202 */ /* 0x000fce0000000f00 */
[----:B------:R-:W-:Y:S05]  /*22d60*/  WARPSYNC.COLLECTIVE R15, `(.L_x_9888) ;  /* 0x000000000f087348 */ /* 0x000fea0003c00000 */
[----:B------:R0:W1:Y:S02]  /*22d70*/  SHFL.IDX P6, R14, R13, R12, R11 ;  /* 0x0000000c0d0e7389 */ /* 0x00006400000c000b */
[----:B01----:R-:W-:Y:S01]  /*22d80*/  ENDCOLLECTIVE ;  /* 0x000000000000791b */ /* 0x003fe20003800000 */
.L_x_9888:
        /* <DEDUP_REMOVED lines=16> */
.L_x_9889:
[----:B------:R-:W-:Y:S01]  /*22e90*/  @P0 LEA R8, R5, R22, 0x1 ;  /* 0x0000001605080211 */ /* 0x000fe200078e08ff */
[----:B------:R-:W-:Y:S02]  /*22ea0*/  IMAD.MOV.U32 R13, RZ, RZ, R0 ;  /* 0x000000ffff0d7224 */ /* 0x000fe400078e0000 */
[----:B------:R-:W-:Y:S02]  /*22eb0*/  IMAD.MOV.U32 R12, RZ, RZ, 0x6 ;  /* 0x00000006ff0c7424 */ /* 0x000fe400078e00ff */
[----:B------:R-:W-:-:S07]  /*22ec0*/  IMAD.MOV.U32 R3, RZ, RZ, R14 ;  /* 0x000000ffff037224 */ /* 0x000fce00078e000e */
[----:B------:R-:W-:Y:S05]  /*22ed0*/  WARPSYNC.COLLECTIVE R15, `(.L_x_9890) ;  /* 0x000000000f087348 */ /* 0x000fea0003c00000 */
[----:B------:R0:W1:Y:S02]  /*22ee0*/  SHFL.IDX P6, R14, R13, R12, R11 ;  /* 0x0000000c0d0e7389 */ /* 0x00006400000c000b */
[----:B01----:R-:W-:Y:S01]  /*22ef0*/  ENDCOLLECTIVE ;  /* 0x000000000000791b */ /* 0x003fe20003800000 */
.L_x_9890:
        /* <DEDUP_REMOVED lines=16> */
.L_x_9891:
[----:B------:R-:W-:Y:S02]  /*23000*/  @P0 IMAD R8, R5, 0x2, R22 ;  /* 0x0000000205080824 */ /* 0x000fe400078e0216 */
[----:B------:R-:W-:Y:S01]  /*23010*/  IMAD.MOV.U32 R13, RZ, RZ, R0 ;  /* 0x000000ffff0d7224 */ /* 0x000fe200078e0000 */
[----:B------:R-:W-:Y:S01]  /*23020*/  MOV R12, 0x7 ;  /* 0x00000007000c7802 */ /* 0x000fe20000000f00 */
[----:B------:R-:W-:-:S07]  /*23030*/  IMAD.MOV.U32 R3, RZ, RZ, R14 ;  /* 0x000000ffff037224 */ /* 0x000fce00078e000e */
[----:B------:R-:W-:Y:S05]  /*23040*/  WARPSYNC.COLLECTIVE R15, `(.L_x_9892) ;  /* 0x000000000f087348 */ /* 0x000fea0003c00000 */
[----:B------:R0:W1:Y:S02]  /*23050*/  SHFL.IDX P6, R14, R13, R12, R11 ;  /* 0x0000000c0d0e7389 */ /* 0x00006400000c000b */
[----:B01----:R-:W-:Y:S01]  /*23060*/  ENDCOLLECTIVE ;  /* 0x000000000000791b */ /* 0x003fe20003800000 */
.L_x_9892:
        /* <DEDUP_REMOVED lines=14> */
.L_x_9893:
[----:B------:R-:W-:Y:S01]  /*23150*/  @!PT LDS RZ, [RZ] ;  /* 0x00000000fffff984 */ /* 0x000fe20000000800 */
[----:B------:R-:W-:Y:S01]  /*23160*/  @!PT LDS RZ, [RZ] ;  /* 0x00000000fffff984 */ /* 0x000fe20000000800 */
[----:B------:R-:W-:Y:S01]  /*23170*/  @!PT LDS RZ, [RZ] ;  /* 0x00000000fffff984 */ /* 0x000fe20000000800 */
[----:B------:R0:W-:Y:S02]  /*23180*/  @P0 LDGSTS.E.BYPASS.LTC128B.128 [R8+0x1f400], desc[UR42][R2.64+0x80], !P2 ;  /* 0x1f40008002080fae */ /* 0x0001e4000d101d6a */
[----:B0-----:R-:W-:Y:S01]  /*23190*/  MOV R2, R14 ;  /* 0x0000000e00027202 */ /* 0x001fe20000000f00 */
[----:B------:R-:W-:Y:S06]  /*231a0*/  BRA `(.L_x_9894) ;  /* 0xffffff90004c7947 */ /* 0x000fec000383ffff */
.L_x_9693:
        /* <DEDUP_REMOVED lines=9> */
.L_x_9895:
[C---:B------:R-:W-:Y:S01]  /*23240*/  VIADD R6, R17.reuse, 0x10 ;  /* 0x0000001011067836 */ /* 0x040fe20000000000 */
[----:B------:R-:W-:Y:S02]  /*23250*/  ISETP.GE.AND P3, PT, R17, R5, PT ;  /* 0x000000051100720c */ /* 0x000fe40003f66270 */
[----:B------:R-:W-:Y:S01]  /*23260*/  MOV R13, R0 ;  /* 0x00000000000d7202 */ /* 0x000fe20000000f00 */
[----:B------:R-:W-:-:S10]  /*23270*/  IMAD.MOV.U32 R2, RZ, RZ, R14 ;  /* 0x000000ffff027224 */ /* 0x000fd400078e000e */
[----:B------:R-:W-:Y:S05]  /*23280*/  WARPSYNC.COLLECTIVE R15, `(.L_x_9896) ;  /* 0x000000000f087348 */ /* 0x000fea0003c00000 */
[----:B------:R0:W1:Y:S02]  /*23290*/  SHFL.IDX P6, R14, R13, R12, R11 ;  /* 0x0000000c0d0e7389 */ /* 0x00006400000c000b */
[----:B01----:R-:W-:Y:S01]  /*232a0*/  ENDCOLLECTIVE ;  /* 0x000000000000791b */ /* 0x003fe20003800000 */
.L_x_9896:
        /* <DEDUP_REMOVED lines=8> */
.L_x_9897:
        /* <DEDUP_REMOVED lines=12> */
.L_x_9898:
        /* <DEDUP_REMOVED lines=8> */
.L_x_9899:
        /* <DEDUP_REMOVED lines=8> */
[----:B------:R-:W-:Y:S01]  /*234f0*/  IMAD.MOV.U32 R13, RZ, RZ, R0 ;  /* 0x000000ffff0d7224 */ /* 0x000fe200078e0000 */
[----:B0-----:R-:W-:-:S09]  /*23500*/  MOV R2, R14 ;  /* 0x0000000e00027202 */ /* 0x001fd20000000f00 */
[----:B------:R-:W-:Y:S05]  /*23510*/  WARPSYNC.COLLECTIVE R15, `(.L_x_9900) ;  /* 0x000000000f087348 */ /* 0x000fea0003c00000 */
[----:B------:R0:W1:Y:S02]  /*23520*/  SHFL.IDX P6, R14, R13, R12, R11 ;  /* 0x0000000c0d0e7389 */ /* 0x00006400000c000b */
[----:B01----:R-:W-:Y:S01]  /*23530*/  ENDCOLLECTIVE ;  /* 0x000000000000791b */ /* 0x003fe20003800000 */
.L_x_9900:
        /* <DEDUP_REMOVED lines=8> */
.L_x_9901:
        /* <DEDUP_REMOVED lines=13> */
.L_x_9902:
        /* <DEDUP_REMOVED lines=8> */
.L_x_9903:
[----:B------:R-:W-:-:S05]  /*23710*/  @!P3 MOV R3, R7 ;  /* 0x000000070003b202 */ /* 0x000fca0000000f00 */
        /* <DEDUP_REMOVED lines=12> */
.L_x_9904:
        /* <DEDUP_REMOVED lines=8> */
.L_x_9905:
[----:B------:R-:W-:-:S05]  /*23860*/  @!P3 IMAD.MOV.U32 R3, RZ, RZ, R7 ;  /* 0x000000ffff03b224 */ /* 0x000fca00078e0007 */
[----:B------:R-:W-:Y:S01]  /*23870*/  @!PT LDS RZ, [RZ] ;  /* 0x00000000fffff984 */ /* 0x000fe20000000800 */
[----:B------:R-:W-:Y:S01]  /*23880*/  @!PT LDS RZ, [RZ] ;  /* 0x00000000fffff984 */ /* 0x000fe20000000800 */
[----:B------:R-:W-:Y:S01]  /*23890*/  @!PT LDS RZ, [RZ] ;  /* 0x00000000fffff984 */ /* 0x000fe20000000800 */
[----:B------:R-:W-:Y:S04]  /*238a0*/  @!P3 LDGSTS.E.BYPASS.LTC128B.128 [R8+0x12400], desc[UR42][R2.64], !P0 ;  /* 0x124000000208bfae */ /* 0x000fe8000c101d6a */
[----:B------:R0:W-:Y:S01]  /*238b0*/  @!P3 LDGSTS.E.BYPASS.LTC128B.128 [R8+0x16400], desc[UR42][R2.64+0x80], !P1 ;  /* 0x164000800208bfae */ /* 0x0001e2000c901d6a */
[----:B------:R-:W-:Y:S01]  /*238c0*/  ISETP.GE.AND P3, PT, R6, R5, PT ;  /* 0x000000050600720c */ /* 0x000fe20003f66270 */
[----:B------:R-:W-:Y:S01]  /*238d0*/  IMAD.MOV.U32 R13, RZ, RZ, R0 ;  /* 0x000000ffff0d7224 */ /* 0x000fe200078e0000 */
[----:B------:R-:W-:Y:S02]  /*238e0*/  IADD3 R6, R17, 0x60, RZ ;  /* 0x0000006011067810 */ /* 0x000fe40007ffe0ff */
[----:B0-----:R-:W-:-:S09]  /*238f0*/  MOV R2, R14 ;  /* 0x0000000e00027202 */ /* 0x001fd20000000f00 */
[----:B------:R-:W-:Y:S05]  /*23900*/  WARPSYNC.COLLECTIVE R15, `(.L_x_9906) ;  /* 0x000000000f087348 */ /* 0x000fea0003c00000 */
[----:B------:R0:W1:Y:S02]  /*23910*/  SHFL.IDX P6, R14, R13, R12, R11 ;  /* 0x0000000c0d0e7389 */ /* 0x00006400000c000b */
[----:B01----:R-:W-:Y:S01]  /*23920*/  ENDCOLLECTIVE ;  /* 0x000000000000791b */ /* 0x003fe20003800000 */
.L_x_9906:
        /* <DEDUP_REMOVED lines=8> */
.L_x_9907:
        /* <DEDUP_REMOVED lines=12> */
.L_x_9908:
        /* <DEDUP_REMOVED lines=8> */
.L_x_9909:
[----:B------:R-:W-:-:S05]  /*23af0*/  @!P3 MOV R3, R7 ;  /* 0x000000070003b202 */ /* 0x000fca0000000f00 */
        /* <DEDUP_REMOVED lines=10> */
.L_x_9910:
[----:B------:R-:W-:Y:S05]  /*23ba0*/  BRA `(.L_x_9911) ;  /* 0xffffff9000c47947 */ /* 0x000fea000383ffff */
.L_x_9698:
[----:B0-----:R0:W1:Y:S02]  /*23bb0*/  SYNCS.PHASECHK.TRANS64.TRYWAIT P0, [R22+URZ+0x28820], R3 ;  /* 0x02882003160075a7 */ /* 0x001064000800017f */
[----:B-1----:R-:W-:Y:S05]  /*23bc0*/  @!P0 NANOSLEEP.SYNCS 0x989680 ;  /* 0x009896800000895d */ /* 0x002fea0003900000 */
[----:B------:R-:W1:Y:S02]  /*23bd0*/  @!P0 SYNCS.PHASECHK.TRANS64 P0, [R22+URZ+0x28820], R3 ;  /* 0x02882003160085a7 */ /* 0x000e64000800007f */
[----:B-1----:R-:W-:Y:S05]  /*23be0*/  @!P0 BRA `(.L_x_9698) ;  /* 0xfffffffc00f08947 */ /* 0x002fea000383ffff */
[----:B------:R-:W-:Y:S05]  /*23bf0*/  BRA `(.L_x_9912) ;  /* 0xffffff9400387947 */ /* 0x000fea000383ffff */
.L_x_9703:
[----:B0-----:R0:W1:Y:S02]  /*23c00*/  SYNCS.PHASECHK.TRANS64.TRYWAIT P0, [R6+URZ+0x28840], R3 ;  /* 0x02884003060075a7 */ /* 0x001064000800017f */
[----:B-1----:R-:W-:Y:S05]  /*23c10*/  @!P0 NANOSLEEP.SYNCS 0x989680 ;  /* 0x009896800000895d */ /* 0x002fea0003900000 */
[----:B------:R-:W1:Y:S02]  /*23c20*/  @!P0 SYNCS.PHASECHK.TRANS64 P0, [R6+URZ+0x28840], R3 ;  /* 0x02884003060085a7 */ /* 0x000e64000800007f */
[----:B-1----:R-:W-:Y:S05]  /*23c30*/  @!P0 BRA `(.L_x_9703) ;  /* 0xfffffffc00f08947 */ /* 0x002fea000383ffff */
[----:B------:R-:W-:Y:S05]  /*23c40*/  BRA `(.L_x_9913) ;  /* 0xffffff9800087947 */ /* 0x000fea000383ffff */
.L_x_9704:
        /* <DEDUP_REMOVED lines=8> */
.L_x_9915:
[----:B------:R-:W-:Y:S05]  /*23cd0*/  BSYNC B1 ;  /* 0x0000000000017941 */ /* 0x000fea0003800000 */
.L_x_9914:
[----:B------:R-:W-:Y:S01]  /*23ce0*/  IMAD.MOV.U32 R13, RZ, RZ, R7 ;  /* 0x000000ffff0d7224 */ /* 0x000fe200078e0007 */
[----:B------:R-:W-:Y:S01]  /*23cf0*/  MOV R11, 0x181f ;  /* 0x0000181f000b7802 */ /* 0x000fe20000000f00 */
[----:B------:R-:W-:Y:S01]  /*23d00*/  IMAD.MOV.U32 R12, RZ, RZ, RZ ;  /* 0x000000ffff0c7224 */ /* 0x000fe200078e00ff */
[----:B------:R-:W-:Y:S01]  /*23d10*/  MOV R3, R14 ;  /* 0x0000000e00037202 */ /* 0x000fe20000000f00 */
[----:B------:R-:W-:Y:S01]  /*23d20*/  IMAD.MOV.U32 R15, RZ, RZ, -0x1 ;  /* 0xffffffffff0f7424 */ /* 0x000fe200078e00ff */
[----:B------:R-:W-:Y:S01]  /*23d30*/  SHF.L.U32 R5, R31, 0x1, RZ ;  /* 0x000000011f057819 */ /* 0x000fe200000006ff */
[----:B------:R-:W-:-:S07]  /*23d40*/  IMAD R8, R8, 0x2, R22 ;  /* 0x0000000208087824 */ /* 0x000fce00078e0216 */
[----:B------:R-:W-:Y:S05]  /*23d50*/  WARPSYNC.COLLECTIVE R15, `(.L_x_9916) ;  /* 0x000000000f087348 */ /* 0x000fea0003c00000 */
[----:B------:R0:W1:Y:S02]  /*23d60*/  SHFL.IDX P6, R14, R13, R12, R11 ;  /* 0x0000000c0d0e7389 */ /* 0x00006400000c000b */
[----:B01----:R-:W-:Y:S01]  /*23d70*/  ENDCOLLECTIVE ;  /* 0x000000000000791b */ /* 0x003fe20003800000 */
.L_x_9916:
[----:B------:R-:W-:Y:S01]  /*23d80*/  MOV R13, R9 ;  /* 0x00000009000d7202 */ /* 0x000fe20000000f00 */
[----:B------:R-:W-:Y:S02]  /*23d90*/  IMAD.MOV.U32 R12, RZ, RZ, 0x1 ;  /* 0x00000001ff0c7424 */ /* 0x000fe400078e00ff */
[----:B------:R-:W-:-:S07]  /*23da0*/  IMAD.MOV.U32 R2, RZ, RZ, R14 ;  /* 0x000000ffff027224 */ /* 0x000fce00078e000e */
[----:B------:R-:W-:Y:S05]  /*23db0*/  WARPSYNC.COLLECTIVE R15, `(.L_x_9917) ;  /* 0x000000000f087348 */ /* 0x000fea0003c00000 */
[----:B------:R0:W1:Y:S02]  /*23dc0*/  SHFL.IDX P6, R14, R13, R12, R11 ;  /* 0x0000000c0d0e7389 */ /* 0x00006400000c000b */
[----:B01----:R-:W-:Y:S01]  /*23dd0*/  ENDCOLLECTIVE ;  /* 0x000000000000791b */ /* 0x003fe20003800000 */
.L_x_9917:
        /* <DEDUP_REMOVED lines=12> */
.L_x_9918:
[----:B------:R-:W-:Y:S01]  /*23ea0*/  MOV R13, R9 ;  /* 0x00000009000d7202 */ /* 0x000fe20000000f00 */
[----:B------:R-:W-:Y:S02]  /*23eb0*/  IMAD.MOV.U32 R12, RZ, RZ, 0x2 ;  /* 0x00000002ff0c7424 */ /* 0x000fe400078e00ff */
[----:B------:R-:W-:-:S07]  /*23ec0*/  IMAD.MOV.U32 R2, RZ, RZ, R14 ;  /* 0x000000ffff027224 */ /* 0x000fce00078e000e */
[----:B------:R-:W-:Y:S05]  /*23ed0*/  WARPSYNC.COLLECTIVE R15, `(.L_x_9919) ;  /* 0x000000000f087348 */ /* 0x000fea0003c00000 */
[----:B------:R0:W1:Y:S02]  /*23ee0*/  SHFL.IDX P6, R14, R13, R12, R11 ;  /* 0x0000000c0d0e7389 */ /* 0x00006400000c000b */
[----:B01----:R-:W-:Y:S01]  /*23ef0*/  ENDCOLLECTIVE ;  /* 0x000000000000791b */ /* 0x003fe20003800000 */
.L_x_9919:
        /* <DEDUP_REMOVED lines=12> */
.L_x_9920:
[----:B------:R-:W-:Y:S01]  /*23fc0*/  MOV R13, R9 ;  /* 0x00000009000d7202 */ /* 0x000fe20000000f00 */
[----:B------:R-:W-:Y:S02]  /*23fd0*/  IMAD.MOV.U32 R12, RZ, RZ, 0x3 ;  /* 0x00000003ff0c7424 */ /* 0x000fe400078e00ff */
[----:B------:R-:W-:-:S07]  /*23fe0*/  IMAD.MOV.U32 R2, RZ, RZ, R14 ;  /* 0x000000ffff027224 */ /* 0x000fce00078e000e */
[----:B------:R-:W-:Y:S05]  /*23ff0*/  WARPSYNC.COLLECTIVE R15, `(.L_x_9921) ;  /* 0x000000000f087348 */ /* 0x000fea0003c00000 */
[----:B------:R0:W1:Y:S02]  /*24000*/  SHFL.IDX P6, R14, R13, R12, R11 ;  /* 0x0000000c0d0e7389 */ /* 0x00006400000c000b */
[----:B01----:R-:W-:Y:S01]  /*24010*/  ENDCOLLECTIVE ;  /* 0x000000000000791b */ /* 0x003fe20003800000 */
.L_x_9921:
        /* <DEDUP_REMOVED lines=12> */
.L_x_9922:
[----:B------:R-:W-:Y:S01]  /*240e0*/  MOV R13, R9 ;  /* 0x00000009000d7202 */ /* 0x000fe20000000f00 */
[----:B------:R-:W-:Y:S02]  /*240f0*/  IMAD.MOV.U32 R12, RZ, RZ, 0x4 ;  /* 0x00000004ff0c7424 */ /* 0x000fe400078e00ff */
[----:B------:R-:W-:-:S07]  /*24100*/  IMAD.MOV.U32 R2, RZ, RZ, R14 ;  /* 0x000000ffff027224 */ /* 0x000fce00078e000e */
[----:B------:R-:W-:Y:S05]  /*24110*/  WARPSYNC.COLLECTIVE R15, `(.L_x_9923) ;  /* 0x000000000f087348 */ /* 0x000fea0003c00000 */
[----:B------:R0:W1:Y:S02]  /*24120*/  SHFL.IDX P6, R14, R13, R12, R11 ;  /* 0x0000000c0d0e7389 */ /* 0x00006400000c000b */
[----:B01----:R-:W-:Y:S01]  /*24130*/  ENDCOLLECTIVE ;  /* 0x000000000000791b */ /* 0x003fe20003800000 */
.L_x_9923:
        /* <DEDUP_REMOVED lines=12> */
.L_x_9924:
[----:B------:R-:W-:Y:S01]  /*24200*/  MOV R13, R9 ;  /* 0x00000009000d7202 */ /* 0x000fe20000000f00 */
[----:B------:R-:W-:Y:S02]  /*24210*/  IMAD.MOV.U32 R12, RZ, RZ, 0x5 ;  /* 0x00000005ff0c7424 */ /* 0x000fe400078e00ff */
[----:B------:R-:W-:-:S07]  /*24220*/  IMAD.MOV.U32 R2, RZ, RZ, R14 ;  /* 0x000000ffff027224 */ /* 0x000fce00078e000e */
[----:B------:R-:W-:Y:S05]  /*24230*/  WARPSYNC.COLLECTIVE R15, `(.L_x_9925) ;  /* 0x000000000f087348 */ /* 0x000fea0003c00000 */
[----:B------:R0:W1:Y:S02]  /*24240*/  SHFL.IDX P6, R14, R13, R12, R11 ;  /* 0x0000000c0d0e7389 */ /* 0x00006400000c000b */
[----:B01----:R-:W-:Y:S01]  /*24250*/  ENDCOLLECTIVE ;  /* 0x000000000000791b */ /* 0x003fe20003800000 */
.L_x_9925:
        /* <DEDUP_REMOVED lines=12> */
.L_x_9926:
[----:B------:R-:W-:Y:S01]  /*24320*/  MOV R13, R9 ;  /* 0x00000009000d7202 */ /* 0x000fe20000000f00 */
[----:B------:R-:W-:Y:S02]  /*24330*/  IMAD.MOV.U32 R12, RZ, RZ, 0x6 ;  /* 0x00000006ff0c7424 */ /* 0x000fe400078e00ff */
[----:B------:R-:W-:-:S07]  /*24340*/  IMAD.MOV.U32 R2, RZ, RZ, R14 ;  /* 0x000000ffff027224 */ /* 0x000fce00078e000e */
[----:B------:R-:W-:Y:S05]  /*24350*/  WARPSYNC.COLLECTIVE R15, `(.L_x_9927) ;  /* 0x000000000f087348 */ /* 0x000fea0003c00000 */
[----:B------:R0:W1:Y:S02]  /*24360*/  SHFL.IDX P6, R14, R13, R12, R11 ;  /* 0x0000000c0d0e7389 */ /* 0x00006400000c000b */
[----:B01----:R-:W-:Y:S01]  /*24370*/  ENDCOLLECTIVE ;  /* 0x000000000000791b */ /* 0x003fe20003800000 */
.L_x_9927:
        /* <DEDUP_REMOVED lines=12> */
.L_x_9928:
[----:B------:R-:W-:Y:S01]  /*24440*/  MOV R13, R9 ;  /* 0x00000009000d7202 */ /* 0x000fe20000000f00 */
[----:B------:R-:W-:Y:S02]  /*24450*/  IMAD.MOV.U32 R12, RZ, RZ, 0x7 ;  /* 0x00000007ff0c7424 */ /* 0x000fe400078e00ff */
[----:B------:R-:W-:-:S07]  /*24460*/  IMAD.MOV.U32 R2, RZ, RZ, R14 ;  /* 0x000000ffff027224 */ /* 0x000fce00078e000e */
[----:B------:R-:W-:Y:S05]  /*24470*/  WARPSYNC.COLLECTIVE R15, `(.L_x_9929) ;  /* 0x000000000f087348 */ /* 0x000fea0003c00000 */
[----:B------:R0:W1:Y:S02]  /*24480*/  SHFL.IDX P6, R14, R13, R12, R11 ;  /* 0x0000000c0d0e7389 */ /* 0x00006400000c000b */
[----:B01----:R-:W-:Y:S01]  /*24490*/  ENDCOLLECTIVE ;  /* 0x000000000000791b */ /* 0x003fe20003800000 */
.L_x_9929:
        /* <DEDUP_REMOVED lines=12> */
.L_x_9930:
[----:B------:R-:W-:Y:S01]  /*24560*/  IMAD.MOV.U32 R2, RZ, RZ, R14 ;  /* 0x000000ffff027224 */ /* 0x000fe200078e000e */
[----:B------:R-:W-:Y:S06]  /*24570*/  BRA `(.L_x_9931) ;  /* 0xffffff9000dc7947 */ /* 0x000fec000383ffff */
.L_x_9709:
[----:B-1----:R1:W2:Y:S02]  /*24580*/  SYNCS.PHASECHK.TRANS64.TRYWAIT P0, [R6+URZ+0x28860], R2 ;  /* 0x02886002060075a7 */ /* 0x0022a4000800017f */
[----:B--2---:R-:W-:Y:S05]  /*24590*/  @!P0 NANOSLEEP.SYNCS 0x989680 ;  /* 0x009896800000895d */ /* 0x004fea0003900000 */
[----:B------:R-:W2:Y:S02]  /*245a0*/  @!P0 SYNCS.PHASECHK.TRANS64 P0, [R6+URZ+0x28860], R2 ;  /* 0x02886002060085a7 */ /* 0x000ea4000800007f */
[----:B--2---:R-:W-:Y:S05]  /*245b0*/  @!P0 BRA `(.L_x_9709) ;  /* 0xfffffffc00f08947 */ /* 0x004fea000383ffff */
[----:B------:R-:W-:Y:S05]  /*245c0*/  BRA `(.L_x_9932) ;  /* 0xffffff9400387947 */ /* 0x000fea000383ffff */
.L_x_9710:
        /* <DEDUP_REMOVED lines=8> */
.L_x_9934:
[----:B------:R-:W-:Y:S05]  /*24650*/  BSYNC B1 ;  /* 0x0000000000017941 */ /* 0x000fea0003800000 */
.L_x_9933:
[----:B------:R-:W-:Y:S01]  /*24660*/  IMAD.MOV.U32 R13, RZ, RZ, R23 ;  /* 0x000000ffff0d7224 */ /* 0x000fe200078e0017 */
[----:B------:R-:W-:Y:S01]  /*24670*/  MOV R11, 0x181f ;  /* 0x0000181f000b7802 */ /* 0x000fe20000000f00 */
[----:B------:R-:W-:Y:S01]  /*24680*/  IMAD.MOV.U32 R12, RZ, RZ, RZ ;  /* 0x000000ffff0c7224 */ /* 0x000fe200078e00ff */
[----:B------:R-:W-:Y:S01]  /*24690*/  MOV R3, R14 ;  /* 0x0000000e00037202 */ /* 0x000fe20000000f00 */
[----:B------:R-:W-:Y:S02]  /*246a0*/  IMAD.MOV.U32 R15, RZ, RZ, -0x1 ;  /* 0xffffffffff0f7424 */ /* 0x000fe400078e00ff */
[----:B------:R-:W-:-:S07]  /*246b0*/  IMAD R7, R7, 0x2, R22 ;  /* 0x0000000207077824 */ /* 0x000fce00078e0216 */
[----:B------:R-:W-:Y:S05]  /*246c0*/  WARPSYNC.COLLECTIVE R15, `(.L_x_9935) ;  /* 0x000000000f087348 */ /* 0x000fea0003c00000 */
[----:B------:R0:W1:Y:S02]  /*246d0*/  SHFL.IDX P6, R14, R13, R12, R11 ;  /* 0x0000000c0d0e7389 */ /* 0x00006400000c000b */
[----:B01----:R-:W-:Y:S01]  /*246e0*/  ENDCOLLECTIVE ;  /* 0x000000000000791b */ /* 0x003fe20003800000 */
.L_x_9935:
[----:B------:R-:W-:Y:S01]  /*246f0*/  IMAD.MOV.U32 R13, RZ, RZ, R24 ;  /* 0x000000ffff0d7224 */ /* 0x000fe200078e0018 */
[----:B------:R-:W-:Y:S01]  /*24700*/  MOV R12, 0x1 ;  /* 0x00000001000c7802 */ /* 0x000fe20000000f00 */
[----:B------:R-:W-:-:S07]  /*24710*/  IMAD.MOV.U32 R2, RZ, RZ, R14 ;  /* 0x000000ffff027224 */ /* 0x000fce00078e000e */
[----:B------:R-:W-:Y:S05]  /*24720*/  WARPSYNC.COLLECTIVE R15, `(.L_x_9936) ;  /* 0x000000000f087348 */ /* 0x000fea0003c00000 */
[----:B------:R0:W1:Y:S02]  /*24730*/  SHFL.IDX P6, R14, R13, R12, R11 ;  /* 0x0000000c0d0e7389 */ /* 0x00006400000c000b */
[----:B01----:R-:W-:Y:S01]  /*24740*/  ENDCOLLECTIVE ;  /* 0x000000000000791b */ /* 0x003fe20003800000 */
.L_x_9936:
        /* <DEDUP_REMOVED lines=14> */
.L_x_9937:
[----:B------:R-:W-:Y:S01]  /*24830*/  IMAD.MOV.U32 R13, RZ, RZ, R24 ;  /* 0x000000ffff0d7224 */ /* 0x000fe200078e0018 */
[----:B------:R-:W-:Y:S02]  /*24840*/  MOV R12, 0x2 ;  /* 0x00000002000c7802 */ /* 0x000fe40000000f00 */
[----:B------:R-:W-:-:S07]  /*24850*/  MOV R2, R14 ;  /* 0x0000000e00027202 */ /* 0x000fce0000000f00 */
[----:B------:R-:W-:Y:S05]  /*24860*/  WARPSYNC.COLLECTIVE R15, `(.L_x_9938) ;  /* 0x000000000f087348 */ /* 0x000fea0003c00000 */
[----:B------:R0:W1:Y:S02]  /*24870*/  SHFL.IDX P6, R14, R13, R12, R11 ;  /* 0x0000000c0d0e7389 */ /* 0x00006400000c000b */
[----:B01----:R-:W-:Y:S01]  /*24880*/  ENDCOLLECTIVE ;  /* 0x000000000000791b */ /* 0x003fe20003800000 */
.L_x_9938:
        /* <DEDUP_REMOVED lines=14> */
.L_x_9939:
[----:B------:R-:W-:Y:S01]  /*24970*/  IMAD.MOV.U32 R13, RZ, RZ, R24 ;  /* 0x000000ffff0d7224 */ /* 0x000fe200078e0018 */
[----:B------:R-:W-:Y:S02]  /*24980*/  MOV R12, 0x3 ;  /* 0x00000003000c7802 */ /* 0x000fe40000000f00 */
[----:B------:R-:W-:-:S07]  /*24990*/  MOV R2, R14 ;  /* 0x0000000e00027202 */ /* 0x000fce0000000f00 */
[----:B------:R-:W-:Y:S05]  /*249a0*/  WARPSYNC.COLLECTIVE R15, `(.L_x_9940) ;  /* 0x000000000f087348 */ /* 0x000fea0003c00000 */
[----:B------:R0:W1:Y:S02]  /*249b0*/  SHFL.IDX P6, R14, R13, R12, R11 ;  /* 0x0000000c0d0e7389 */ /* 0x00006400000c000b */
[----:B01----:R-:W-:Y:S01]  /*249c0*/  ENDCOLLECTIVE ;  /* 0x000000000000791b */ /* 0x003fe20003800000 */
.L_x_9940:
        /* <DEDUP_REMOVED lines=14> */
.L_x_9941:
[----:B------:R-:W-:Y:S01]  /*24ab0*/  IMAD.MOV.U32 R13, RZ, RZ, R24 ;  /* 0x000000ffff0d7224 */ /* 0x000fe200078e0018 */
[----:B------:R-:W-:Y:S02]  /*24ac0*/  MOV R12, 0x4 ;  /* 0x00000004000c7802 */ /* 0x000fe40000000f00 */
[----:B------:R-:W-:-:S07]  /*24ad0*/  MOV R2, R14 ;  /* 0x0000000e00027202 */ /* 0x000fce0000000f00 */
[----:B------:R-:W-:Y:S05]  /*24ae0*/  WARPSYNC.COLLECTIVE R15, `(.L_x_9942) ;  /* 0x000000000f087348 */ /* 0x000fea0003c00000 */
[----:B------:R0:W1:Y:S02]  /*24af0*/  SHFL.IDX P6, R14, R13, R12, R11 ;  /* 0x0000000c0d0e7389 */ /* 0x00006400000c000b */
[----:B01----:R-:W-:Y:S01]  /*24b00*/  ENDCOLLECTIVE ;  /* 0x000000000000791b */ /* 0x003fe20003800000 */
.L_x_9942:
        /* <DEDUP_REMOVED lines=14> */
.L_x_9943:
[----:B------:R-:W-:Y:S01]  /*24bf0*/  IMAD.MOV.U32 R13, RZ, RZ, R24 ;  /* 0x000000ffff0d7224 */ /* 0x000fe200078e0018 */
[----:B------:R-:W-:Y:S02]  /*24c00*/  MOV R12, 0x5 ;  /* 0x00000005000c7802 */ /* 0x000fe40000000f00 */
[----:B------:R-:W-:-:S07]  /*24c10*/  MOV R2, R14 ;  /* 0x0000000e00027202 */ /* 0x000fce0000000f00 */
[----:B------:R-:W-:Y:S05]  /*24c20*/  WARPSYNC.COLLECTIVE R15, `(.L_x_9944) ;  /* 0x000000000f087348 */ /* 0x000fea0003c00000 */
[----:B------:R0:W1:Y:S02]  /*24c30*/  SHFL.IDX P6, R14, R13, R12, R11 ;  /* 0x0000000c0d0e7389 */ /* 0x00006400000c000b */
[----:B01----:R-:W-:Y:S01]  /*24c40*/  ENDCOLLECTIVE ;  /* 0x000000000000791b */ /* 0x003fe20003800000 */
.L_x_9944:
        /* <DEDUP_REMOVED lines=14> */
.L_x_9945:
[----:B------:R-:W-:Y:S01]  /*24d30*/  IMAD.MOV.U32 R13, RZ, RZ, R24 ;  /* 0x000000ffff0d7224 */ /* 0x000fe200078e0018 */
[----:B------:R-:W-:Y:S02]  /*24d40*/  MOV R12, 0x6 ;  /* 0x00000006000c7802 */ /* 0x000fe40000000f00 */
[----:B------:R-:W-:-:S07]  /*24d50*/  MOV R2, R14 ;  /* 0x0000000e00027202 */ /* 0x000fce0000000f00 */
[----:B------:R-:W-:Y:S05]  /*24d60*/  WARPSYNC.COLLECTIVE R15, `(.L_x_9946) ;  /* 0x000000000f087348 */ /* 0x000fea0003c00000 */
[----:B------:R0:W1:Y:S02]  /*24d70*/  SHFL.IDX P6, R14, R13, R12, R11 ;  /* 0x0000000c0d0e7389 */ /* 0x00006400000c000b */
[----:B01----:R-:W-:Y:S01]  /*24d80*/  ENDCOLLECTIVE ;  /* 0x000000000000791b */ /* 0x003fe20003800000 */
.L_x_9946:
        /* <DEDUP_REMOVED lines=14> */
.L_x_9947:
[----:B------:R-:W-:Y:S01]  /*24e70*/  IMAD.MOV.U32 R13, RZ, RZ, R24 ;  /* 0x000000ffff0d7224 */ /* 0x000fe200078e0018 */
[----:B------:R-:W-:Y:S02]  /*24e80*/  MOV R12, 0x7 ;  /* 0x00000007000c7802 */ /* 0x000fe40000000f00 */
[----:B------:R-:W-:-:S07]  /*24e90*/  MOV R2, R14 ;  /* 0x0000000e00027202 */ /* 0x000fce0000000f00 */
[----:B------:R-:W-:Y:S05]  /*24ea0*/  WARPSYNC.COLLECTIVE R15, `(.L_x_9948) ;  /* 0x000000000f087348 */ /* 0x000fea0003c00000 */
[----:B------:R0:W1:Y:S02]  /*24eb0*/  SHFL.IDX P6, R14, R13, R12, R11 ;  /* 0x0000000c0d0e7389 */ /* 0x00006400000c000b */
[----:B01----:R-:W-:Y:S01]  /*24ec0*/  ENDCOLLECTIVE ;  /* 0x000000000000791b */ /* 0x003fe20003800000 */
.L_x_9948:
        /* <DEDUP_REMOVED lines=13> */
.L_x_9949:
[----:B------:R-:W-:Y:S01]  /*24fa0*/  @!PT LDS RZ, [RZ] ;  /* 0x00000000fffff984 */ /* 0x000fe20000000800 */
[----:B------:R-:W-:Y:S01]  /*24fb0*/  @!PT LDS RZ, [RZ] ;  /* 0x00000000fffff984 */ /* 0x000fe20000000800 */
[----:B------:R-:W-:Y:S01]  /*24fc0*/  @!PT LDS RZ, [RZ] ;  /* 0x00000000fffff984 */ /* 0x000fe20000000800 */
[----:B------:R0:W-:Y:S01]  /*24fd0*/  LDGSTS.E.BYPASS.LTC128B.128 [R7+0x7400], desc[UR42][R2.64+0x80], !P0 ;  /* 0x0740008002077fae */ /* 0x0001e2000c101d6a */
[----:B------:R-:W-:Y:S05]  /*24fe0*/  BRA `(.L_x_9950) ;  /* 0xffffff8c00c07947 */ /* 0x000fea000383ffff */
.L_x_9718:
[----:B0-----:R0:W1:Y:S02]  /*24ff0*/  SYNCS.PHASECHK.TRANS64.TRYWAIT P0, [R0+URZ+0x28860], R3 ;  /* 0x02886003000075a7 */ /* 0x001064000800017f */
[----:B-1----:R-:W-:Y:S05]  /*25000*/  @!P0 NANOSLEEP.SYNCS 0x989680 ;  /* 0x009896800000895d */ /* 0x002fea0003900000 */
[----:B------:R-:W1:Y:S02]  /*25010*/  @!P0 SYNCS.PHASECHK.TRANS64 P0, [R0+URZ+0x28860], R3 ;  /* 0x02886003000085a7 */ /* 0x000e64000800007f */
[----:B-1----:R-:W-:Y:S05]  /*25020*/  @!P0 BRA `(.L_x_9718) ;  /* 0xfffffffc00f08947 */ /* 0x002fea000383ffff */
[----:B------:R-:W-:Y:S05]  /*25030*/  BRA `(.L_x_9951) ;  /* 0xffffff9000dc7947 */ /* 0x000fea000383ffff */
.L_x_9719:
[----:B------:R-:W-:Y:S01]  /*25040*/  BSSY B0, `(.L_x_9952) ;  /* 0x0000008000007945 */ /* 0x000fe20003800000 */
[----:B------:R-:W-:Y:S01]  /*25050*/  MOV R13, R24 ;  /* 0x00000018000d7202 */ /* 0x000fe20000000f00 */
[----:B------:R-:W-:Y:S01]  /*25060*/  IMAD.MOV.U32 R12, RZ, RZ, RZ ;  /* 0x000000ffff0c7224 */ /* 0x000fe200078e00ff */
[----:B------:R-:W-:Y:S01]  /*25070*/  MOV R15, 0xffffffff ;  /* 0xffffffff000f7802 */ /* 0x000fe20000000f00 */
[----:B------:R-:W-:-:S07]  /*25080*/  IMAD.MOV.U32 R11, RZ, RZ, 0x181f ;  /* 0x0000181fff0b7424 */ /* 0x000fce00078e00ff */
[----:B0-2---:R-:W-:Y:S05]  /*25090*/  WARPSYNC.COLLECTIVE R15, `(.L_x_9953) ;  /* 0x000000000f087348 */ /* 0x005fea0003c00000 */
[----:B--2---:R1:W2:Y:S02]  /*250a0*/  SHFL.IDX P6, R14, R13, R12, R11 ;  /* 0x0000000c0d0e7389 */ /* 0x0042a400000c000b */
[----:B012---:R-:W-:Y:S01]  /*250b0*/  ENDCOLLECTIVE ;  /* 0x000000000000791b */ /* 0x007fe20003800000 */
.L_x_9953:
[----:B------:R-:W-:Y:S05]  /*250c0*/  BSYNC B0 ;  /* 0x0000000000007941 */ /* 0x000fea0003800000 */
.L_x_9952:
[----:B------:R-:W-:Y:S01]  /*250d0*/  IMAD.MOV.U32 R13, RZ, RZ, R23 ;  /* 0x000000ffff0d7224 */ /* 0x000fe200078e0017 */
[----:B------:R-:W-:Y:S01]  /*250e0*/  MOV R12, RZ ;  /* 0x000000ff000c7202 */ /* 0x000fe20000000f00 */
[----:B------:R-:W-:Y:S01]  /*250f0*/  IMAD.MOV.U32 R11, RZ, RZ, 0x181f ;  /* 0x0000181fff0b7424 */ /* 0x000fe200078e00ff */
[----:B------:R-:W-:Y:S01]  /*25100*/  SHF.L.U32 R5, R31, 0x1, RZ ;  /* 0x000000011f057819 */ /* 0x000fe200000006ff */
[----:B------:R-:W-:Y:S02]  /*25110*/  IMAD.MOV.U32 R15, RZ, RZ, -0x1 ;  /* 0xffffffffff0f7424 */ /* 0x000fe400078e00ff */
[----:B------:R-:W-:Y:S02]  /*25120*/  IMAD.MOV.U32 R3, RZ, RZ, R14 ;  /* 0x000000ffff037224 */ /* 0x000fe400078e000e */
[----:B------:R-:W-:-:S07]  /*25130*/  IMAD R4, R9, 0x2, R22 ;  /* 0x0000000209047824 */ /* 0x000fce00078e0216 */
[----:B------:R-:W-:Y:S05]  /*25140*/  WARPSYNC.COLLECTIVE R15, `(.L_x_9954) ;  /* 0x000000000f087348 */ /* 0x000fea0003c00000 */
[----:B------:R0:W1:Y:S02]  /*25150*/  SHFL.IDX P6, R14, R13, R12, R11 ;  /* 0x0000000c0d0e7389 */ /* 0x00006400000c000b */
[----:B01----:R-:W-:Y:S01]  /*25160*/  ENDCOLLECTIVE ;  /* 0x000000000000791b */ /* 0x003fe20003800000 */
.L_x_9954:
[----:B------:R-:W-:Y:S02]  /*25170*/  ULDC UR4, c[0x0][0x2f4] ;  /* 0x0000bd0000047ab9 */ /* 0x000fe40000000800 */
        /* <DEDUP_REMOVED lines=10> */
.L_x_9955:
        /* <DEDUP_REMOVED lines=13> */
.L_x_9956:
[----:B------:R-:W-:Y:S01]  /*252f0*/  MOV R13, R24 ;  /* 0x00000018000d7202 */ /* 0x000fe20000000f00 */
[----:B------:R-:W-:Y:S02]  /*25300*/  IMAD.MOV.U32 R12, RZ, RZ, 0x2 ;  /* 0x00000002ff0c7424 */ /* 0x000fe400078e00ff */
[----:B------:R-:W-:-:S07]  /*25310*/  IMAD.MOV.U32 R10, RZ, RZ, R14 ;  /* 0x000000ffff0a7224 */ /* 0x000fce00078e000e */
[----:B------:R-:W-:Y:S05]  /*25320*/  WARPSYNC.COLLECTIVE R15, `(.L_x_9957) ;  /* 0x000000000f087348 */ /* 0x000fea0003c00000 */
[----:B------:R0:W1:Y:S02]  /*25330*/  SHFL.IDX P6, R14, R13, R12, R11 ;  /* 0x0000000c0d0e7389 */ /* 0x00006400000c000b */
[----:B01----:R-:W-:Y:S01]  /*25340*/  ENDCOLLECTIVE ;  /* 0x000000000000791b */ /* 0x003fe20003800000 */
.L_x_9957:
[----:B------:R-:W-:-:S05]  /*25350*/  IADD3 R2, P2, R10, R5, RZ ;  /* 0x000000050a027210 */ /* 0x000fca0007f5e0ff */
[----:B------:R-:W-:-:S05]  /*25360*/  IMAD.X R3, RZ, RZ, R7, P2 ;  /* 0x000000ffff037224 */ /* 0x000fca00010e0607 */
[----:B------:R-:W-:Y:S01]  /*25370*/  @!PT LDS RZ, [RZ] ;  /* 0x00000000fffff984 */ /* 0x000fe20000000800 */
[----:B------:R-:W-:Y:S01]  /*25380*/  @!PT LDS RZ, [RZ] ;  /* 0x00000000fffff984 */ /* 0x000fe20000000800 */
[----:B------:R-:W-:Y:S01]  /*25390*/  @!PT LDS RZ, [RZ] ;  /* 0x00000000fffff984 */ /* 0x000fe20000000800 */
[----:B------:R0:W-:Y:S01]  /*253a0*/  LDGSTS.E.BYPASS.LTC128B.128 [R4+0xc00], desc[UR42][R2.64], !P3 ;  /* 0x00c0000002047fae */ /* 0x0001e2000d901d6a */
[----:B------:R-:W-:Y:S02]  /*253b0*/  MOV R13, R23 ;  /* 0x00000017000d7202 */ /* 0x000fe40000000f00 */
[C---:B------:R-:W-:Y:S01]  /*253c0*/  ISETP.LT.OR P3, PT, R6.reuse, 0x21, P1 ;  /* 0x000000210600780c */ /* 0x040fe20000f61670 */
[----:B------:R0:W-:Y:S01]  /*253d0*/  LDGSTS.E.BYPASS.LTC128B.128 [R4+0x4c00], desc[UR42][R2.64+0x80], !P4 ;  /* 0x04c0008002047fae */ /* 0x0001e2000e101d6a */
[----:B------:R-:W-:Y:S01]  /*253e0*/  ISETP.LT.OR P4, PT, R6, 0x21, P0 ;  /* 0x000000210600780c */ /* 0x000fe20000781670 */
[----:B------:R-:W-:-:S12]  /*253f0*/  IMAD.MOV.U32 R8, RZ, RZ, R14 ;  /* 0x000000ffff087224 */ /* 0x000fd800078e000e */
[----:B0-----:R-:W-:Y:S05]  /*25400*/  WARPSYNC.COLLECTIVE R15, `(.L_x_9958) ;  /* 0x000000000f087348 */ /* 0x001fea0003c00000 */
[----:B------:R1:W2:Y:S02]  /*25410*/  SHFL.IDX P6, R14, R13, R12, R11 ;  /* 0x0000000c0d0e7389 */ /* 0x0002a400000c000b */
[----:B012---:R-:W-:Y:S01]  /*25420*/  ENDCOLLECTIVE ;  /* 0x000000000000791b */ /* 0x007fe20003800000 */
.L_x_9958:
[----:B------:R-:W-:Y:S01]  /*25430*/  IMAD.MOV.U32 R13, RZ, RZ, R24 ;  /* 0x000000ffff0d7224 */ /* 0x000fe200078e0018 */
[----:B------:R-:W-:Y:S02]  /*25440*/  MOV R12, 0x3 ;  /* 0x00000003000c7802 */ /* 0x000fe40000000f00 */
[----:B------:R-:W-:-:S13]  /*25450*/  IADD3 R2, P2, R14, R5, RZ ;  /* 0x000000050e027210 */ /* 0x000fda0007f5e0ff */
[----:B------:R-:W-:Y:S05]  /*25460*/  WARPSYNC.COLLECTIVE R15, `(.L_x_9959) ;  /* 0x000000000f087348 */ /* 0x000fea0003c00000 */
[----:B------:R0:W1:Y:S02]  /*25470*/  SHFL.IDX P6, R14, R13, R12, R11 ;  /* 0x0000000c0d0e7389 */ /* 0x00006400000c000b */
[----:B01----:R-:W-:Y:S01]  /*25480*/  ENDCOLLECTIVE ;  /* 0x000000000000791b */ /* 0x003fe20003800000 */
.L_x_9959:
        /* <DEDUP_REMOVED lines=13> */
.L_x_9960:
[----:B------:R-:W-:Y:S02]  /*25560*/  IMAD.MOV.U32 R13, RZ, RZ, R24 ;  /* 0x000000ffff0d7224 */ /* 0x000fe400078e0018 */
[----:B------:R-:W-:Y:S01]  /*25570*/  IMAD.MOV.U32 R12, RZ, RZ, 0x4 ;  /* 0x00000004ff0c7424 */ /* 0x000fe200078e00ff */
[----:B------:R-:W-:-:S13]  /*25580*/  IADD3 R2, P2, R14, R5, RZ ;  /* 0x000000050e027210 */ /* 0x000fda0007f5e0ff */
[----:B------:R-:W-:Y:S05]  /*25590*/  WARPSYNC.COLLECTIVE R15, `(.L_x_9961) ;  /* 0x000000000f087348 */ /* 0x000fea0003c00000 */
[----:B------:R0:W1:Y:S02]  /*255a0*/  SHFL.IDX P6, R14, R13, R12, R11 ;  /* 0x0000000c0d0e7389 */ /* 0x00006400000c000b */
[----:B01----:R-:W-:Y:S01]  /*255b0*/  ENDCOLLECTIVE ;  /* 0x000000000000791b */ /* 0x003fe20003800000 */
.L_x_9961:
        /* <DEDUP_REMOVED lines=13> */
.L_x_9962:
[----:B------:R-:W-:Y:S02]  /*25690*/  IMAD.MOV.U32 R13, RZ, RZ, R24 ;  /* 0x000000ffff0d7224 */ /* 0x000fe400078e0018 */
[----:B------:R-:W-:Y:S02]  /*256a0*/  IMAD.MOV.U32 R12, RZ, RZ, 0x5 ;  /* 0x00000005ff0c7424 */ /* 0x000fe400078e00ff */
[----:B------:R-:W-:-:S07]  /*256b0*/  IMAD.MOV.U32 R10, RZ, RZ, R14 ;  /* 0x000000ffff0a7224 */ /* 0x000fce00078e000e */
[----:B------:R-:W-:Y:S05]  /*256c0*/  WARPSYNC.COLLECTIVE R15, `(.L_x_9963) ;  /* 0x000000000f087348 */ /* 0x000fea0003c00000 */
[----:B------:R0:W1:Y:S02]  /*256d0*/  SHFL.IDX P6, R14, R13, R12, R11 ;  /* 0x0000000c0d0e7389 */ /* 0x00006400000c000b */
[----:B01----:R-:W-:Y:S01]  /*256e0*/  ENDCOLLECTIVE ;  /* 0x000000000000791b */ /* 0x003fe20003800000 */
.L_x_9963:
        /* <DEDUP_REMOVED lines=9> */
[----:B------:R-:W-:Y:S02]  /*25780*/  ISETP.LT.OR P4, PT, R6, 0x51, P0 ;  /* 0x000000510600780c */ /* 0x000fe40000781670 */
[----:B------:R-:W-:-:S11]  /*25790*/  MOV R7, R14 ;  /* 0x0000000e00077202 */ /* 0x000fd60000000f00 */
[----:B0-----:R-:W-:Y:S05]  /*257a0*/  WARPSYNC.COLLECTIVE R15, `(.L_x_9964) ;  /* 0x000000000f087348 */ /* 0x001fea0003c00000 */
[----:B------:R1:W2:Y:S02]  /*257b0*/  SHFL.IDX P6, R14, R13, R12, R11 ;  /* 0x0000000c0d0e7389 */ /* 0x0002a400000c000b */
[----:B012---:R-:W-:Y:S01]  /*257c0*/  ENDCOLLECTIVE ;  /* 0x000000000000791b */ /* 0x007fe20003800000 */
.L_x_9964:
[----:B------:R-:W-:Y:S01]  /*257d0*/  MOV R13, R24 ;  /* 0x00000018000d7202 */ /* 0x000fe20000000f00 */
[----:B------:R-:W-:Y:S01]  /*257e0*/  IMAD.MOV.U32 R12, RZ, RZ, 0x6 ;  /* 0x00000006ff0c7424 */ /* 0x000fe200078e00ff */
[----:B------:R-:W-:-:S13]  /*257f0*/  IADD3 R2, P2, R14, R5, RZ ;  /* 0x000000050e027210 */ /* 0x000fda0007f5e0ff */
[----:B------:R-:W-:Y:S05]  /*25800*/  WARPSYNC.COLLECTIVE R15, `(.L_x_9965) ;  /* 0x000000000f087348 */ /* 0x000fea0003c00000 */
[----:B------:R0:W1:Y:S02]  /*25810*/  SHFL.IDX P6, R14, R13, R12, R11 ;  /* 0x0000000c0d0e7389 */ /* 0x00006400000c000b */
[----:B01----:R-:W-:Y:S01]  /*25820*/  ENDCOLLECTIVE ;  /* 0x000000000000791b */ /* 0x003fe20003800000 */
.L_x_9965:
        /* <DEDUP_REMOVED lines=13> */
.L_x_9966:
[----:B------:R-:W-:Y:S01]  /*25900*/  MOV R13, R24 ;  /* 0x00000018000d7202 */ /* 0x000fe20000000f00 */
[----:B------:R-:W-:Y:S02]  /*25910*/  IMAD.MOV.U32 R12, RZ, RZ, 0x7 ;  /* 0x00000007ff0c7424 */ /* 0x000fe400078e00ff */
[----:B------:R-:W-:-:S07]  /*25920*/  IMAD.MOV.U32 R10, RZ, RZ, R14 ;  /* 0x000000ffff0a7224 */ /* 0x000fce00078e000e */
[----:B------:R-:W-:Y:S05]  /*25930*/  WARPSYNC.COLLECTIVE R15, `(.L_x_9967) ;  /* 0x000000000f087348 */ /* 0x000fea0003c00000 */
[----:B------:R0:W1:Y:S02]  /*25940*/  SHFL.IDX P6, R14, R13, R12, R11 ;  /* 0x0000000c0d0e7389 */ /* 0x00006400000c000b */
[----:B01----:R-:W-:Y:S01]  /*25950*/  ENDCOLLECTIVE ;  /* 0x000000000000791b */ /* 0x003fe20003800000 */
.L_x_9967:
        /* <DEDUP_REMOVED lines=12> */
.L_x_9968:
[----:B------:R-:W-:Y:S05]  /*25a20*/  BRA `(.L_x_9969) ;  /* 0xffffff8c007c7947 */ /* 0x000fea000383ffff */
.L_x_9724:
[----:B------:R-:W-:Y:S01]  /*25a30*/  BSSY B0, `(.L_x_9970) ;  /* 0x0000008000007945 */ /* 0x000fe20003800000 */
[----:B------:R-:W-:Y:S01]  /*25a40*/  IMAD.MOV.U32 R13, RZ, RZ, R16 ;  /* 0x000000ffff0d7224 */ /* 0x000fe200078e0010 */
[----:B-1----:R-:W-:Y:S01]  /*25a50*/  MOV R11, 0x1f ;  /* 0x0000001f000b7802 */ /* 0x002fe20000000f00 */
[----:B------:R-:W-:Y:S02]  /*25a60*/  IMAD.MOV.U32 R12, RZ, RZ, RZ ;  /* 0x000000ffff0c7224 */ /* 0x000fe400078e00ff */
[----:B------:R-:W-:-:S07]  /*25a70*/  IMAD.MOV.U32 R15, RZ, RZ, -0x1 ;  /* 0xffffffffff0f7424 */ /* 0x000fce00078e00ff */
[----:B0-----:R-:W-:Y:S05]  /*25a80*/  WARPSYNC.COLLECTIVE R15, `(.L_x_9971) ;  /* 0x000000000f087348 */ /* 0x001fea0003c00000 */
[----:B------:R1:W2:Y:S02]  /*25a90*/  SHFL.IDX P6, R14, R13, R12, R11 ;  /* 0x0000000c0d0e7389 */ /* 0x0002a400000c000b */
[----:B012---:R-:W-:Y:S01]  /*25aa0*/  ENDCOLLECTIVE ;  /* 0x000000000000791b */ /* 0x007fe20003800000 */
.L_x_9971:
[----:B------:R-:W-:Y:S05]  /*25ab0*/  BSYNC B0 ;  /* 0x0000000000007941 */ /* 0x000fea0003800000 */
.L_x_9970:
        /* <DEDUP_REMOVED lines=9> */
.L_x_9972:
[----:B------:R-:W-:Y:S02]  /*25b50*/  ULDC UR4, c[0x0][0xc3c] ;  /* 0x00030f0000047ab9 */ /* 0x000fe40000000800 */
[----:B------:R-:W-:-:S13]  /*25b60*/  ISETP.GE.OR P1, PT, R5, UR4, !P0 ;  /* 0x0000000405007c0c */ /* 0x000fda000c726670 */
[----:B------:R-:W0:Y:S01]  /*25b70*/  @!P1 LDC.64 R2, c[0x0][0xc80] ;  /* 0x00032000ff029b82 */ /* 0x000e220000000a00 */
[----:B------:R-:W-:Y:S01]  /*25b80*/  MOV R11, RZ ;  /* 0x000000ff000b7202 */ /* 0x000fe20000000f00 */
[----:B------:R-:W-:Y:S02]  /*25b90*/  IMAD.MOV.U32 R4, RZ, RZ, R14 ;  /* 0x000000ffff047224 */ /* 0x000fe400078e000e */
[----:B0-----:R-:W-:-:S06]  /*25ba0*/  @!P1 IMAD.WIDE R2, R5, 0x4, R2 ;  /* 0x0000000405029825 */ /* 0x001fcc00078e0202 */
[----:B------:R-:W2:Y:S01]  /*25bb0*/  @!P1 LDG.E R2, desc[UR42][R2.64] ;  /* 0x0000002a02029981 */ /* 0x000ea2000c1e1900 */
[----:B------:R-:W-:Y:S02]  /*25bc0*/  MOV R5, RZ ;  /* 0x000000ff00057202 */ /* 0x000fe40000000f00 */
        /* <DEDUP_REMOVED lines=10> */
.L_x_9973:
[----:B------:R-:W-:Y:S02]  /*25c70*/  MOV R12, 0x2 ;  /* 0x00000002000c7802 */ /* 0x000fe40000000f00 */
[----:B------:R-:W-:-:S05]  /*25c80*/  SEL R6, R14, RZ, P1 ;  /* 0x000000ff0e067207 */ /* 0x000fca0000800000 */
[----:B------:R-:W-:-:S04]  /*25c90*/  IMAD.IADD R6, R5, 0x1, R6 ;  /* 0x0000000105067824 */ /* 0x000fc800078e0206 */
[----:B------:R-:W-:-:S07]  /*25ca0*/  IMAD.MOV.U32 R13, RZ, RZ, R6 ;  /* 0x000000ffff0d7224 */ /* 0x000fce00078e0006 */
[----:B------:R-:W-:Y:S05]  /*25cb0*/  WARPSYNC.COLLECTIVE R15, `(.L_x_9974) ;  /* 0x000000000f087348 */ /* 0x000fea0003c00000 */
[----:B------:R0:W1:Y:S02]  /*25cc0*/  SHFL.UP P6, R14, R13, R12, R11 ;  /* 0x0400000c0d0e7389 */ /* 0x00006400000c000b */
[----:B01----:R-:W-:Y:S01]  /*25cd0*/  ENDCOLLECTIVE ;  /* 0x000000000000791b */ /* 0x003fe20003800000 */
.L_x_9974:
[----:B------:R-:W-:Y:S02]  /*25ce0*/  MOV R12, 0x4 ;  /* 0x00000004000c7802 */ /* 0x000fe40000000f00 */
[----:B------:R-:W-:-:S05]  /*25cf0*/  SEL R7, R14, RZ, P2 ;  /* 0x000000ff0e077207 */ /* 0x000fca0001000000 */
[----:B------:R-:W-:-:S04]  /*25d00*/  IMAD.IADD R7, R6, 0x1, R7 ;  /* 0x0000000106077824 */ /* 0x000fc800078e0207 */
[----:B------:R-:W-:-:S07]  /*25d10*/  IMAD.MOV.U32 R13, RZ, RZ, R7 ;  /* 0x000000ffff0d7224 */ /* 0x000fce00078e0007 */
[----:B------:R-:W-:Y:S05]  /*25d20*/  WARPSYNC.COLLECTIVE R15, `(.L_x_9975) ;  /* 0x000000000f087348 */ /* 0x000fea0003c00000 */
[----:B------:R0:W1:Y:S02]  /*25d30*/  SHFL.UP P6, R14, R13, R12, R11 ;  /* 0x0400000c0d0e7389 */ /* 0x00006400000c000b */
[----:B01----:R-:W-:Y:S01]  /*25d40*/  ENDCOLLECTIVE ;  /* 0x000000000000791b */ /* 0x003fe20003800000 */
.L_x_9975:
[----:B------:R-:W-:Y:S02]  /*25d50*/  MOV R12, 0x8 ;  /* 0x00000008000c7802 */ /* 0x000fe40000000f00 */
[----:B------:R-:W-:-:S05]  /*25d60*/  SEL R2, R14, RZ, P3 ;  /* 0x000000ff0e027207 */ /* 0x000fca0001800000 */
[----:B------:R-:W-:-:S04]  /*25d70*/  IMAD.IADD R2, R7, 0x1, R2 ;  /* 0x0000000107027824 */ /* 0x000fc800078e0202 */
[----:B------:R-:W-:-:S07]  /*25d80*/  IMAD.MOV.U32 R13, RZ, RZ, R2 ;  /* 0x000000ffff0d7224 */ /* 0x000fce00078e0002 */
[----:B------:R-:W-:Y:S05]  /*25d90*/  WARPSYNC.COLLECTIVE R15, `(.L_x_9976) ;  /* 0x000000000f087348 */ /* 0x000fea0003c00000 */
[----:B------:R0:W1:Y:S02]  /*25da0*/  SHFL.UP P6, R14, R13, R12, R11 ;  /* 0x0400000c0d0e7389 */ /* 0x00006400000c000b */
[----:B01----:R-:W-:Y:S01]  /*25db0*/  ENDCOLLECTIVE ;  /* 0x000000000000791b */ /* 0x003fe20003800000 */
.L_x_9976:
[----:B------:R-:W-:Y:S02]  /*25dc0*/  MOV R12, 0x10 ;  /* 0x00000010000c7802 */ /* 0x000fe40000000f00 */
[----:B------:R-:W-:-:S05]  /*25dd0*/  SEL R3, R14, RZ, P4 ;  /* 0x000000ff0e037207 */ /* 0x000fca0002000000 */
[----:B------:R-:W-:-:S04]  /*25de0*/  IMAD.IADD R3, R2, 0x1, R3 ;  /* 0x0000000102037824 */ /* 0x000fc800078e0203 */
[----:B------:R-:W-:-:S07]  /*25df0*/  IMAD.MOV.U32 R13, RZ, RZ, R3 ;  /* 0x000000ffff0d7224 */ /* 0x000fce00078e0003 */
[----:B------:R-:W-:Y:S05]  /*25e00*/  WARPSYNC.COLLECTIVE R15, `(.L_x_9977) ;  /* 0x000000000f087348 */ /* 0x000fea0003c00000 */
[----:B------:R0:W1:Y:S02]  /*25e10*/  SHFL.UP P6, R14, R13, R12, R11 ;  /* 0x0400000c0d0e7389 */ /* 0x00006400000c000b */
[----:B01----:R-:W-:Y:S01]  /*25e20*/  ENDCOLLECTIVE ;  /* 0x000000000000791b */ /* 0x003fe20003800000 */
.L_x_9977:
        /* <DEDUP_REMOVED lines=8> */
.L_x_9978:
[----:B------:R-:W-:Y:S05]  /*25eb0*/  BRA `(.L_x_9979) ;  /* 0xffffff8c00887947 */ /* 0x000fea000383ffff */
.L_x_9729:
[----:B------:R-:W-:Y:S01]  /*25ec0*/  BSSY B0, `(.L_x_9980) ;  /* 0x0000008000007945 */ /* 0x000fe20003800000 */
[----:B-----5:R-:W-:Y:S01]  /*25ed0*/  IMAD.MOV.U32 R13, RZ, RZ, R5 ;  /* 0x000000ffff0d7224 */ /* 0x020fe200078e0005 */
[----:B------:R-:W-:Y:S01]  /*25ee0*/  MOV R12, 0x1 ;  /* 0x00000001000c7802 */ /* 0x000fe20000000f00 */
[----:B-1----:R-:W-:Y:S02]  /*25ef0*/  IMAD.MOV.U32 R11, RZ, RZ, RZ ;  /* 0x000000ffff0b7224 */ /* 0x002fe400078e00ff */
[----:B------:R-:W-:-:S07]  /*25f00*/  IMAD.MOV.U32 R15, RZ, RZ, -0x1 ;  /* 0xffffffffff0f7424 */ /* 0x000fce00078e00ff */
[----:B0-23--:R-:W-:Y:S05]  /*25f10*/  WARPSYNC.COLLECTIVE R15, `(.L_x_9981) ;  /* 0x000000000f087348 */ /* 0x00dfea0003c00000 */
[----:B------:R1:W4:Y:S02]  /*25f20*/  SHFL.UP P6, R14, R13, R12, R11 ;  /* 0x0400000c0d0e7389 */ /* 0x00032400000c000b */
[----:B01234-:R-:W-:Y:S01]  /*25f30*/  ENDCOLLECTIVE ;  /* 0x000000000000791b */ /* 0x01ffe20003800000 */
.L_x_9981:
[----:B------:R-:W-:Y:S05]  /*25f40*/  BSYNC B0 ;  /* 0x0000000000007941 */ /* 0x000fea0003800000 */
.L_x_9980:
        /* <DEDUP_REMOVED lines=8> */
.L_x_9982:
[----:B------:R-:W-:Y:S02]  /*25fd0*/  MOV R12, 0x4 ;  /* 0x00000004000c7802 */ /* 0x000fe40000000f00 */
[----:B------:R-:W-:-:S05]  /*25fe0*/  SEL R2, R14, RZ, P2 ;  /* 0x000000ff0e027207 */ /* 0x000fca0001000000 */
[----:B------:R-:W-:-:S04]  /*25ff0*/  IMAD.IADD R2, R13, 0x1, R2 ;  /* 0x000000010d027824 */ /* 0x000fc800078e0202 */
[----:B------:R-:W-:-:S07]  /*26000*/  IMAD.MOV.U32 R13, RZ, RZ, R2 ;  /* 0x000000ffff0d7224 */ /* 0x000fce00078e0002 */
[----:B------:R-:W-:Y:S05]  /*26010*/  WARPSYNC.COLLECTIVE R15, `(.L_x_9983) ;  /* 0x000000000f087348 */ /* 0x000fea0003c00000 */
[----:B------:R0:W1:Y:S02]  /*26020*/  SHFL.UP P6, R14, R13, R12, R11 ;  /* 0x0400000c0d0e7389 */ /* 0x00006400000c000b */
[----:B01----:R-:W-:Y:S01]  /*26030*/  ENDCOLLECTIVE ;  /* 0x000000000000791b */ /* 0x003fe20003800000 */
.L_x_9983:
[----:B------:R-:W-:Y:S02]  /*26040*/  MOV R12, 0x8 ;  /* 0x00000008000c7802 */ /* 0x000fe40000000f00 */
[----:B------:R-:W-:-:S05]  /*26050*/  SEL R3, R14, RZ, P3 ;  /* 0x000000ff0e037207 */ /* 0x000fca0001800000 */
[----:B------:R-:W-:-:S04]  /*26060*/  IMAD.IADD R3, R2, 0x1, R3 ;  /* 0x0000000102037824 */ /* 0x000fc800078e0203 */
[----:B------:R-:W-:-:S07]  /*26070*/  IMAD.MOV.U32 R13, RZ, RZ, R3 ;  /* 0x000000ffff0d7224 */ /* 0x000fce00078e0003 */
[----:B------:R-:W-:Y:S05]  /*26080*/  WARPSYNC.COLLECTIVE R15, `(.L_x_9984) ;  /* 0x000000000f087348 */ /* 0x000fea0003c00000 */
[----:B------:R0:W1:Y:S02]  /*26090*/  SHFL.UP P6, R14, R13, R12, R11 ;  /* 0x0400000c0d0e7389 */ /* 0x00006400000c000b */
[----:B01----:R-:W-:Y:S01]  /*260a0*/  ENDCOLLECTIVE ;  /* 0x000000000000791b */ /* 0x003fe20003800000 */
.L_x_9984:
[----:B------:R-:W-:Y:S02]  /*260b0*/  MOV R12, 0x10 ;  /* 0x00000010000c7802 */ /* 0x000fe40000000f00 */
[----:B------:R-:W-:-:S05]  /*260c0*/  SEL R4, R14, RZ, P4 ;  /* 0x000000ff0e047207 */ /* 0x000fca0002000000 */
[----:B------:R-:W-:-:S04]  /*260d0*/  IMAD.IADD R4, R3, 0x1, R4 ;  /* 0x0000000103047824 */ /* 0x000fc800078e0204 */
[----:B------:R-:W-:-:S07]  /*260e0*/  IMAD.MOV.U32 R13, RZ, RZ, R4 ;  /* 0x000000ffff0d7224 */ /* 0x000fce00078e0004 */
[----:B------:R-:W-:Y:S05]  /*260f0*/  WARPSYNC.COLLECTIVE R15, `(.L_x_9985) ;  /* 0x000000000f087348 */ /* 0x000fea0003c00000 */
[----:B------:R0:W1:Y:S02]  /*26100*/  SHFL.UP P6, R14, R13, R12, R11 ;  /* 0x0400000c0d0e7389 */ /* 0x00006400000c000b */
[----:B01----:R-:W-:Y:S01]  /*26110*/  ENDCOLLECTIVE ;  /* 0x000000000000791b */ /* 0x003fe20003800000 */
.L_x_9985:
        /* <DEDUP_REMOVED lines=8> */
.L_x_9986:
[----:B------:R-:W-:Y:S05]  /*261a0*/  BRA `(.L_x_9987) ;  /* 0xffffff8c00687947 */ /* 0x000fea000383ffff */
.L_x_9731:
[----:B------:R-:W-:Y:S01]  /*261b0*/  BSSY B0, `(.L_x_9988) ;  /* 0x0000006000007945 */ /* 0x000fe20003800000 */
[----:B------:R-:W-:Y:S01]  /*261c0*/  PLOP3.LUT P6, PT, P6, PT, PT, 0x8, 0x0 ;  /* 0x000000000000781c */ /* 0x000fe200037ce170 */
[----:B------:R-:W-:-:S12]  /*261d0*/  IMAD.MOV.U32 R15, RZ, RZ, -0x1 ;  /* 0xffffffffff0f7424 */ /* 0x000fd800078e00ff */
[----:B012---:R-:W-:Y:S05]  /*261e0*/  WARPSYNC.COLLECTIVE R15, `(.L_x_9989) ;  /* 0x000000000f087348 */ /* 0x007fea0003c00000 */
[----:B------:R-:W-:Y:S01]  /*261f0*/  VOTE.ANY R14, PT, P6 ;  /* 0x00000000000e7806 */ /* 0x000fe200030e0100 */
[----:B012---:R-:W-:Y:S06]  /*26200*/  ENDCOLLECTIVE ;  /* 0x000000000000791b */ /* 0x007fec0003800000 */
.L_x_9989:
[----:B------:R-:W-:Y:S05]  /*26210*/  BSYNC B0 ;  /* 0x0000000000007941 */ /* 0x000fea0003800000 */
.L_x_9988:
        /* <DEDUP_REMOVED lines=9> */
.L_x_9990:
[----:B------:R-:W-:Y:S01]  /*262b0*/  IMAD.MOV.U32 R5, RZ, RZ, R14 ;  /* 0x000000ffff057224 */ /* 0x000fe200078e000e */
[----:B------:R-:W-:Y:S06]  /*262c0*/  BRA `(.L_x_9991) ;  /* 0xffffff8c00587947 */ /* 0x000fec000383ffff */
.L_x_9733:
[----:B------:R-:W-:Y:S01]  /*262d0*/  BSSY B0, `(.L_x_9992) ;  /* 0x0000007000007945 */ /* 0x000fe20003800000 */
[----:B------:R-:W-:Y:S01]  /*262e0*/  MOV R13, R6 ;  /* 0x00000006000d7202 */ /* 0x000fe20000000f00 */
[----:B-1----:R-:W-:Y:S02]  /*262f0*/  IMAD.MOV.U32 R11, RZ, RZ, 0x1f ;  /* 0x0000001fff0b7424 */ /* 0x002fe400078e00ff */
[----:B------:R-:W-:-:S07]  /*26300*/  IMAD.MOV.U32 R15, RZ, RZ, -0x1 ;  /* 0xffffffffff0f7424 */ /* 0x000fce00078e00ff */
[----:B0-234-:R-:W-:Y:S05]  /*26310*/  WARPSYNC.COLLECTIVE R15, `(.L_x_9993) ;  /* 0x000000000f087348 */ /* 0x01dfea0003c00000 */
[----:B------:R1:W0:Y:S02]  /*26320*/  SHFL.IDX P6, R14, R13, R12, R11 ;  /* 0x0000000c0d0e7389 */ /* 0x00022400000c000b */
[----:B01234-:R-:W-:Y:S01]  /*26330*/  ENDCOLLECTIVE ;  /* 0x000000000000791b */ /* 0x01ffe20003800000 */
.L_x_9993:
[----:B------:R-:W-:Y:S05]  /*26340*/  BSYNC B0 ;  /* 0x0000000000007941 */ /* 0x000fea0003800000 */
.L_x_9992:
[----:B------:R-:W-:Y:S05]  /*26350*/  BRA `(.L_x_9732) ;  /* 0xffffff8c00507947 */ /* 0x000fea000383ffff */
.L_x_9737:
[----:B-1----:R1:W2:Y:S02]  /*26360*/  SYNCS.PHASECHK.TRANS64.TRYWAIT P0, [R4+URZ+0x28820], R0 ;  /* 0x02882000040075a7 */ /* 0x0022a4000800017f */
[----:B--2---:R-:W-:Y:S05]  /*26370*/  @!P0 NANOSLEEP.SYNCS 0x989680 ;  /* 0x009896800000895d */ /* 0x004fea0003900000 */
[----:B------:R-:W2:Y:S02]  /*26380*/  @!P0 SYNCS.PHASECHK.TRANS64 P0, [R4+URZ+0x28820], R0 ;  /* 0x02882000040085a7 */ /* 0x000ea4000800007f */
[----:B--2---:R-:W-:Y:S05]  /*26390*/  @!P0 BRA `(.L_x_9737) ;  /* 0xfffffffc00f08947 */ /* 0x004fea000383ffff */
[----:B------:R-:W-:Y:S05]  /*263a0*/  BRA `(.L_x_9994) ;  /* 0xffffff9000c87947 */ /* 0x000fea000383ffff */
.L_x_9738:
[----:B------:R-:W2:Y:S01]  /*263b0*/  S2R R2, SR_TID.X ;  /* 0x0000000000027919 */ /* 0x000ea20000002100 */
[----:B------:R-:W-:Y:S01]  /*263c0*/  BSSY B0, `(.L_x_9995) ;  /* 0x000000a000007945 */ /* 0x000fe20003800000 */
[----:B------:R-:W-:Y:S01]  /*263d0*/  IMAD.MOV.U32 R12, RZ, RZ, RZ ;  /* 0x000000ffff0c7224 */ /* 0x000fe200078e00ff */
[----:B------:R-:W-:Y:S01]  /*263e0*/  MOV R15, 0xffffffff ;  /* 0xffffffff000f7802 */ /* 0x000fe20000000f00 */
[----:B------:R-:W-:Y:S01]  /*263f0*/  IMAD.MOV.U32 R11, RZ, RZ, 0x1f ;  /* 0x0000001fff0b7424 */ /* 0x000fe200078e00ff */
[----:B--2---:R-:W-:-:S04]  /*26400*/  SHF.R.U32.HI R2, RZ, 0x5, R2 ;  /* 0x00000005ff027819 */ /* 0x004fc80000011602 */
[----:B------:R-:W-:-:S04]  /*26410*/  LOP3.LUT R2, R2, 0x3, RZ, 0xc0, !PT ;  /* 0x0000000302027812 */ /* 0x000fc800078ec0ff */
[----:B------:R-:W-:-:S07]  /*26420*/  MOV R13, R2 ;  /* 0x00000002000d7202 */ /* 0x000fce0000000f00 */
[----:B01-34-:R-:W-:Y:S05]  /*26430*/  WARPSYNC.COLLECTIVE R15, `(.L_x_9996) ;  /* 0x000000000f087348 */ /* 0x01bfea0003c00000 */
[----:B------:R2:W0:Y:S02]  /*26440*/  SHFL.IDX P6, R14, R13, R12, R11 ;  /* 0x0000000c0d0e7389 */ /* 0x00042400000c000b */
[----:B01234-:R-:W-:Y:S01]  /*26450*/  ENDCOLLECTIVE ;  /* 0x000000000000791b */ /* 0x01ffe20003800000 */
.L_x_9996:
[----:B------:R-:W-:Y:S05]  /*26460*/  BSYNC B0 ;  /* 0x0000000000007941 */ /* 0x000fea0003800000 */
.L_x_9995:
[----:B------:R-:W-:Y:S05]  /*26470*/  BRA `(.L_x_9997) ;  /* 0xffffff9000b07947 */ /* 0x000fea000383ffff */
.L_x_9739:
[----:B------:R-:W-:Y:S01]  /*26480*/  BSSY B0, `(.L_x_9998) ;  /* 0x0000006000007945 */ /* 0x000fe20003800000 */
[----:B------:R-:W-:-:S07]  /*26490*/  IMAD.MOV.U32 R15, RZ, RZ, -0x1 ;  /* 0xffffffffff0f7424 */ /* 0x000fce00078e00ff */
[----:B01-34-:R-:W-:Y:S05]  /*264a0*/  WARPSYNC.COLLECTIVE R15, `(.L_x_9999) ;  /* 0x000000000f0c7348 */ /* 0x01bfea0003c00000 */
[----:B------:R-:W-:Y:S02]  /*264b0*/  ELECT P6, UR62, PT ;  /* 0x00000000003e782f */ /* 0x000fe400038c0000 */
[----:B------:R-:W-:Y:S01]  /*264c0*/  MOV R14, UR62 ;  /* 0x0000003e000e7c02 */ /* 0x000fe20008000f00 */
[----:B01-34-:R-:W-:Y:S10]  /*264d0*/  ENDCOLLECTIVE ;  /* 0x000000000000791b */ /* 0x01bff40003800000 */
.L_x_9999:
[----:B------:R-:W-:Y:S05]  /*264e0*/  BSYNC B0 ;  /* 0x0000000000007941 */ /* 0x000fea0003800000 */
.L_x_9998:
[----:B------:R-:W-:Y:S05]  /*264f0*/  BRA `(.L_x_10000) ;  /* 0xffffff9000a47947 */ /* 0x000fea000383ffff */
.L_x_9741:
[----:B-1----:R1:W2:Y:S02]  /*26500*/  SYNCS.PHASECHK.TRANS64.TRYWAIT P1, [R5+URZ+0x28840], R0 ;  /* 0x02884000050075a7 */ /* 0x0022a4000802017f */
[----:B--2---:R-:W-:Y:S05]  /*26510*/  @!P1 NANOSLEEP.SYNCS 0x989680 ;  /* 0x009896800000995d */ /* 0x004fea0003900000 */
[----:B------:R-:W2:Y:S02]  /*26520*/  @!P1 SYNCS.PHASECHK.TRANS64 P1, [R5+URZ+0x28840], R0 ;  /* 0x02884000050095a7 */ /* 0x000ea4000802007f */
[----:B--2---:R-:W-:Y:S05]  /*26530*/  @!P1 BRA `(.L_x_9741) ;  /* 0xfffffffc00f09947 */ /* 0x004fea000383ffff */
[----:B------:R-:W-:Y:S05]  /*26540*/  BRA `(.L_x_10001) ;  /* 0xffffff9000c47947 */ /* 0x000fea000383ffff */
.L_x_9743:
[----:B--2---:R2:W0:Y:S02]  /*26550*/  SYNCS.PHASECHK.TRANS64.TRYWAIT P1, [R25+URZ+0x28840], R2 ;  /* 0x02884002190075a7 */ /* 0x004424000802017f */
[----:B0-----:R-:W-:Y:S05]  /*26560*/  @!P1 NANOSLEEP.SYNCS 0x989680 ;  /* 0x009896800000995d */ /* 0x001fea0003900000 */
[----:B------:R-:W0:Y:S02]  /*26570*/  @!P1 SYNCS.PHASECHK.TRANS64 P1, [R25+URZ+0x28840], R2 ;  /* 0x02884002190095a7 */ /* 0x000e24000802007f */
[----:B0-----:R-:W-:Y:S05]  /*26580*/  @!P1 BRA `(.L_x_9743) ;  /* 0xfffffffc00f09947 */ /* 0x001fea000383ffff */
[----:B------:R-:W-:Y:S05]  /*26590*/  BRA `(.L_x_10002) ;  /* 0xffffff9000d07947 */ /* 0x000fea000383ffff */
.L_x_9745:
[----:B------:R0:W0:Y:S02]  /*265a0*/  SYNCS.PHASECHK.TRANS64.TRYWAIT P1, [R5+URZ+0x28860], R0 ;  /* 0x02886000050075a7 */ /* 0x000024000802017f */
[----:B0-----:R-:W-:Y:S05]  /*265b0*/  @!P1 NANOSLEEP.SYNCS 0x989680 ;  /* 0x009896800000995d */ /* 0x001fea0003900000 */
[----:B------:R-:W0:Y:S02]  /*265c0*/  @!P1 SYNCS.PHASECHK.TRANS64 P1, [R5+URZ+0x28860], R0 ;  /* 0x02886000050095a7 */ /* 0x000e24000802007f */
[----:B0-----:R-:W-:Y:S05]  /*265d0*/  @!P1 BRA `(.L_x_9745) ;  /* 0xfffffffc00f09947 */ /* 0x001fea000383ffff */
[----:B------:R-:W-:Y:S05]  /*265e0*/  BRA `(.L_x_10003) ;  /* 0xffffff9000cc7947 */ /* 0x000fea000383ffff */
.L_x_10004:
        /* <DEDUP_REMOVED lines=9> */
.L_x_15864:


//--------------------- .text._ZN7cutlass13device_kernelIN5flash11enable_sm90INS1_16FlashAttnFwdSm90INS1_25CollectiveMainloopFwdSm90ILi2EN4cute5tupleIJNS5_1CILi1EEES8_S8_EEENS6_IJNS7_ILi192EEENS7_ILi128EEENS7_ILi96EEEEEELi96ENS_6half_tEfNS_4arch4Sm90ELb0ELb0ELb1ELb0ELb1ELb0ELb0ELb0ELb1ELb1ELb0ELb0EEENS1_21CollectiveEpilogueFwdINS6_IJSA_SC_SB_EEES9_SE_SG_Li384ELb0ELb1ELb0ELb0EEENS1_29StaticPersistentTileSchedulerILb0EEEEEEEEEvNT_6ParamsE --------------------------
	.section	.text._ZN7cutlass13device_kernelIN5flash11enable_sm90INS1_16FlashAttnFwdSm90INS1_25CollectiveMainloopFwdSm90ILi2EN4cute5tupleIJNS5_1CILi1EEES8_S8_EEENS6_IJNS7_ILi192EEENS7_ILi128EEENS7_ILi96EEEEEELi96ENS_6half_tEfNS_4arch4Sm90ELb0ELb0ELb1ELb0ELb1ELb0ELb0ELb0ELb1ELb1ELb0ELb0EEENS1_21CollectiveEpilogueFwdINS6_IJSA_SC_SB_EEES9_SE_SG_Li384ELb0ELb1ELb0ELb0EEENS1_29StaticPersistentTileSchedulerILb0EEEEEEEEEvNT_6ParamsE,"ax",@progbits
	.align	128
.text._ZN7cutlass13device_kernelIN5flash11enable_sm90INS1_16FlashAttnFwdSm90INS1_25CollectiveMainloopFwdSm90ILi2EN4cute5tupleIJNS5_1CILi1EEES8_S8_EEENS6_IJNS7_ILi192EEENS7_ILi128EEENS7_ILi96EEEEEELi96ENS_6half_tEfNS_4arch4Sm90ELb0ELb0ELb1ELb0ELb1ELb0ELb0ELb0ELb1ELb1ELb0ELb0EEENS1_21CollectiveEpilogueFwdINS6_IJSA_SC_SB_EEES9_SE_SG_Li384ELb0ELb1ELb0ELb0EEENS1_29StaticPersistentTileSchedulerILb0EEEEEEEEEvNT_6ParamsE:
        .type           _ZN7cutlass13device_kernelIN5flash11enable_sm90INS1_16FlashAttnFwdSm90INS1_25CollectiveMainloopFwdSm90ILi2EN4cute5tupleIJNS5_1CILi1EEES8_S8_EEENS6_IJNS7_ILi192EEENS7_ILi128EEENS7_ILi96EEEEEELi96ENS_6half_tEfNS_4arch4Sm90ELb0ELb0ELb1ELb0ELb1ELb0ELb0ELb0ELb1ELb1ELb0ELb0EEENS1_21CollectiveEpilogueFwdINS6_IJSA_SC_SB_EEES9_SE_SG_Li384ELb0ELb1ELb0ELb0EEENS1_29StaticPersistentTileSchedulerILb0EEEEEEEEEvNT_6ParamsE,@function
        .size           _ZN7cutlass13device_kernelIN5flash11enable_sm90INS1_16FlashAttnFwdSm90INS1_25CollectiveMainloopFwdSm90ILi2EN4cute5tupleIJNS5_1CILi1EEES8_S8_EEENS6_IJNS7_ILi192EEENS7_ILi128EEENS7_ILi96EEEEEELi96ENS_6half_tEfNS_4arch4Sm90ELb0ELb0ELb1ELb0ELb1ELb0ELb0ELb0ELb1ELb1ELb0ELb0EEENS1_21CollectiveEpilogueFwdINS6_IJSA_SC_SB_EEES9_SE_SG_Li384ELb0ELb1ELb0ELb0EEENS1_29StaticPersistentTileSchedulerILb0EEEEEEEEEvNT_6ParamsE,(.L_x_15865 - _ZN7cutlass13device_kernelIN5flash11enable_sm90INS1_16FlashAttnFwdSm90INS1_25CollectiveMainloopFwdSm90ILi2EN4cute5tupleIJNS5_1CILi1EEES8_S8_EEENS6_IJNS7_ILi192EEENS7_ILi128EEENS7_ILi96EEEEEELi96ENS_6half_tEfNS_4arch4Sm90ELb0ELb0ELb1ELb0ELb1ELb0ELb0ELb0ELb1ELb1ELb0ELb0EEENS1_21CollectiveEpilogueFwdINS6_IJSA_SC_SB_EEES9_SE_SG_Li384ELb0ELb1ELb0ELb0EEENS1_29StaticPersistentTileSchedulerILb0EEEEEEEEEvNT_6ParamsE)
        .other          _ZN7cutlass13device_kernelIN5flash11enable_sm90INS1_16FlashAttnFwdSm90INS1_25CollectiveMainloopFwdSm90ILi2EN4cute5tupleIJNS5_1CILi1EEES8_S8_EEENS6_IJNS7_ILi192EEENS7_ILi128EEENS7_ILi96EEEEEELi96ENS_6half_tEfNS_4arch4Sm90ELb0ELb0ELb1ELb0ELb1ELb0ELb0ELb0ELb1ELb1ELb0ELb0EEENS1_21CollectiveEpilogueFwdINS6_IJSA_SC_SB_EEES9_SE_SG_Li384ELb0ELb1ELb0ELb0EEENS1_29StaticPersistentTileSchedulerILb0EEEEEEEEEvNT_6ParamsE,@"STO_CUDA_ENTRY STV_DEFAULT"
_ZN7cutlass13device_kernelIN5flash11enable_sm90INS1_16FlashAttnFwdSm90INS1_25CollectiveMainloopFwdSm90ILi2EN4cute5tupleIJNS5_1CILi1EEES8_S8_EEENS6_IJNS7_ILi192EEENS7_ILi128EEENS7_ILi96EEEEEELi96ENS_6half_tEfNS_4arch4Sm90ELb0ELb0ELb1ELb0ELb1ELb0ELb0ELb0ELb1ELb1ELb0ELb0EEENS1_21CollectiveEpilogueFwdINS6_IJSA_SC_SB_EEES9_SE_SG_Li384ELb0ELb1ELb0ELb0EEENS1_29StaticPersistentTileSchedulerILb0EEEEEEEEEvNT_6ParamsE:
        /* <DEDUP_REMOVED lines=9> */
[----:B------:R-:W1:Y:S01]  /*0090*/  SHFL.IDX PT, R3, R3, RZ, 0x1f ;  /* 0x00001fff03037589 */ /* 0x000e6200000e0000 */
        /* <DEDUP_REMOVED lines=35> */
.L_x_10005:
        /* <DEDUP_REMOVED lines=22> */
.L_x_10006:
        /* <DEDUP_REMOVED lines=18> */
.L_x_10007:
        /* <DEDUP_REMOVED lines=22> */
.L_x_10008:
        /* <DEDUP_REMOVED lines=23> */
.L_x_10009:
        /* <DEDUP_REMOVED lines=8> */
.L_x_10011:
[----:B------:R-:W-:-:S08]  /*08a0*/  NOP ;  /* 0x0000000000007918 */ /* 0x000fd00000000000 */
[----:B------:R-:W0:Y:S02]  /*08b0*/  USETMAXREG.TRY_ALLOC.CTAPOOL UP0, 0xa0 ;  /* 0x000000a0000079c8 */ /* 0x000e240008000600 */
[----:B0-----:R-:W-:-:S13]  /*08c0*/  PLOP3.LUT P0, PT, PT, PT, UP0, 0x80, 0x0 ;  /* 0x000000000000781c */ /* 0x001fda0003f0f008 */
[----:B------:R-:W-:Y:S05]  /*08d0*/  @!P0 BRA `(.L_x_10011) ;  /* 0xfffffffc00f08947 */ /* 0x000fea000383ffff */
[----:B------:R-:W0:Y:S01]  /*08e0*/  S2R R2, SR_TID.X ;  /* 0x0000000000027919 */ /* 0x000e220000002100 */
[----:B------:R-:W1:Y:S08]  /*08f0*/  S2UR UR36, SR_CTAID.X ;  /* 0x00000000002479c3 */ /* 0x000e700000002500 */
        /* <DEDUP_REMOVED lines=8> */
[----:B------:R-:W0:Y:S01]  /*0980*/  S2UR UR41, SR_CgaCtaId ;  /* 0x00000000002979c3 */ /* 0x000e220000008800 */
[----:B------:R-:W-:Y:S01]  /*0990*/  UMOV UR40, 0x400 ;  /* 0x0000040000287882 */ /* 0x000fe20000000000 */
[----:B------:R-:W-:Y:S01]  /*09a0*/  IMAD.MOV.U32 R11, RZ, RZ, -0x2 ;  /* 0xfffffffeff0b7424 */ /* 0x000fe200078e00ff */
[----:B------:R-:W-:Y:S01]  /*09b0*/  MOV R16, 0x40 ;  /* 0x0000004000107802 */ /* 0x000fe20000000f00 */
[----:B------:R-:W-:Y:S01]  /*09c0*/  ULOP3.LUT UR47, UR42, 0x1, URZ, 0xfc, !UPT ;  /* 0x000000012a2f7892 */ /* 0x000fe2000f8efc3f */
[----:B------:R-:W-:Y:S01]  /*09d0*/  SHF.R.S32.HI R0, RZ, 0x1f, R137 ;  /* 0x0000001fff007819 */ /* 0x000fe20000011489 */
[----:B------:R-:W-:Y:S01]  /*09e0*/  UMOV UR46, URZ ;  /* 0x0000003f002e7c82 */ /* 0x000fe20008000000 */
[----:B------:R-:W-:Y:S01]  /*09f0*/  UMOV UR45, URZ ;  /* 0x0000003f002d7c82 */ /* 0x000fe20008000000 */
[----:B------:R-:W-:Y:S01]  /*0a00*/  UMOV UR44, URZ ;  /* 0x0000003f002c7c82 */ /* 0x000fe20008000000 */
[----:B------:R-:W-:-:S02]  /*0a10*/  LEA.HI R2, R0, R137, RZ, 0x4 ;  /* 0x0000008900027211 */ /* 0x000fc400078f20ff */
[CC--:B------:R-:W-:Y:S02]  /*0a20*/  LEA.HI R140, R0.reuse, R137.reuse, RZ, 0x7 ;  /* 0x00000089008c7211 */ /* 0x0c0fe400078f38ff */
[CC--:B------:R-:W-:Y:S02]  /*0a30*/  LEA.HI R4, R0.reuse, R137.reuse, RZ, 0x5 ;  /* 0x0000008900047211 */ /* 0x0c0fe400078f28ff */
[----:B------:R-:W-:Y:S02]  /*0a40*/  LEA.HI R138, R0, R137, RZ, 0x2 ;  /* 0x00000089008a7211 */ /* 0x000fe400078f10ff */
[----:B------:R-:W-:Y:S02]  /*0a50*/  LOP3.LUT R0, R2, 0xfffffff0, RZ, 0xc0, !PT ;  /* 0xfffffff002007812 */ /* 0x000fe400078ec0ff */
[----:B------:R-:W-:Y:S02]  /*0a60*/  SHF.R.S32.HI R5, RZ, 0x4, R2 ;  /* 0x00000004ff057819 */ /* 0x000fe40000011402 */
[----:B------:R-:W-:Y:S01]  /*0a70*/  LOP3.LUT R6, R140, 0xffffff80, RZ, 0xc0, !PT ;  /* 0xffffff808c067812 */ /* 0x000fe200078ec0ff */
[C---:B------:R-:W-:Y:S01]  /*0a80*/  IMAD.IADD R0, R137.reuse, 0x1, -R0 ;  /* 0x0000000189007824 */ /* 0x040fe200078e0a00 */
[----:B------:R-:W-:Y:S01]  /*0a90*/  LEA.HI R2, R2, R5, RZ, 0x1 ;  /* 0x0000000502027211 */ /* 0x000fe200078f08ff */
[----:B0-----:R-:W-:Y:S01]  /*0aa0*/  ULEA UR40, UR41, UR40, 0x18 ;  /* 0x0000002829287291 */ /* 0x001fe2000f8ec03f */
[----:B------:R-:W-:Y:S01]  /*0ab0*/  SHF.R.S32.HI R140, RZ, 0x7, R140 ;  /* 0x00000007ff8c7819 */ /* 0x000fe2000001148c */
[----:B------:R-:W-:Y:S01]  /*0ac0*/  IMAD.IADD R139, R137, 0x1, -R6 ;  /* 0x00000001898b7824 */ /* 0x000fe200078e0a06 */
[----:B------:R-:W-:-:S02]  /*0ad0*/  SHF.R.S32.HI R3, RZ, 0x1f, R0 ;  /* 0x0000001fff037819 */ /* 0x000fc40000011400 */
[----:B------:R-:W-:Y:S02]  /*0ae0*/  LOP3.LUT R2, R2, 0x1ffffffe, RZ, 0xc0, !PT ;  /* 0x1ffffffe02027812 */ /* 0x000fe400078ec0ff */
[----:B------:R-:W-:Y:S02]  /*0af0*/  LEA.HI R3, R3, R0, RZ, 0x3 ;  /* 0x0000000003037211 */ /* 0x000fe400078f18ff */
[----:B------:R-:W-:Y:S01]  /*0b00*/  SHF.R.S32.HI R8, RZ, 0x1f, R139 ;  /* 0x0000001fff087819 */ /* 0x000fe2000001148b */
[----:B------:R-:W-:Y:S01]  /*0b10*/  IMAD.IADD R2, R5, 0x1, -R2 ;  /* 0x0000000105027824 */ /* 0x000fe200078e0a02 */
[----:B------:R-:W-:Y:S01]  /*0b20*/  SHF.R.S32.HI R5, RZ, 0x5, R4 ;  /* 0x00000005ff057819 */ /* 0x000fe20000011404 */
[C---:B------:R-:W-:Y:S01]  /*0b30*/  IMAD.SHL.U32 R4, R3.reuse, 0x40, RZ ;  /* 0x0000004003047824 */ /* 0x040fe200078e00ff */
[----:B------:R-:W-:Y:S01]  /*0b40*/  LOP3.LUT R3, R3, 0xfffffff8, RZ, 0xc0, !PT ;  /* 0xfffffff803037812 */ /* 0x000fe200078ec0ff */
[----:B------:R-:W-:Y:S01]  /*0b50*/  IMAD.SHL.U32 R2, R2, 0x8, RZ ;  /* 0x0000000802027824 */ /* 0x000fe200078e00ff */
[----:B------:R-:W-:Y:S01]  /*0b60*/  LOP3.LUT R6, R138, 0xfffffffc, RZ, 0xc0, !PT ;  /* 0xfffffffc8a067812 */ /* 0x000fe200078ec0ff */
[----:B------:R-:W-:Y:S01]  /*0b70*/  IMAD R143, R5, 0x10, R0 ;  /* 0x00000010058f7824 */ /* 0x000fe200078e0200 */
[----:B------:R-:W-:Y:S01]  /*0b80*/  LEA.HI R7, R8, R139, RZ, 0x2 ;  /* 0x0000008b08077211 */ /* 0x000fe200078f10ff */
[----:B------:R-:W-:Y:S01]  /*0b90*/  IMAD.IADD R3, R0, 0x1, -R3 ;  /* 0x0000000100037824 */ /* 0x000fe200078e0a03 */
[----:B------:R-:W-:-:S02]  /*0ba0*/  LOP3.LUT R4, R4, 0x7ffffe00, RZ, 0xc0, !PT ;  /* 0x7ffffe0004047812 */ /* 0x000fc400078ec0ff */
[----:B------:R-:W-:Y:S02]  /*0bb0*/  LEA R143, R143, R2, 0x5 ;  /* 0x000000028f8f7211 */ /* 0x000fe400078e28ff */
[C---:B------:R-:W-:Y:S01]  /*0bc0*/  R2P PR, R3.reuse, 0x6 ;  /* 0x0000000603007804 */ /* 0x040fe20000000000 */
[----:B------:R-:W-:Y:S01]  /*0bd0*/  IMAD.SHL.U32 R3, R3, 0x40, RZ ;  /* 0x0000004003037824 */ /* 0x000fe200078e00ff */
[----:B------:R-:W-:Y:S02]  /*0be0*/  IADD3 R137, R137, -R6, RZ ;  /* 0x8000000689897210 */ /* 0x000fe40007ffe0ff */
[--C-:B------:R-:W-:Y:S02]  /*0bf0*/  SHF.R.S32.HI R9, RZ, 0x2, R7.reuse ;  /* 0x00000002ff097819 */ /* 0x100fe40000011407 */
[----:B------:R-:W-:Y:S01]  /*0c00*/  LOP3.LUT R3, R3, 0x1c0, RZ, 0xc0, !PT ;  /* 0x000001c003037812 */ /* 0x000fe200078ec0ff */
[----:B------:R-:W-:Y:S01]  /*0c10*/  IMAD.SHL.U32 R22, R137, 0x8, RZ ;  /* 0x0000000889167824 */ /* 0x000fe200078e00ff */
[----:B------:R-:W-:-:S02]  /*0c20*/  SHF.R.S32.HI R6, RZ, 0x1f, R7 ;  /* 0x0000001fff067819 */ /* 0x000fc40000011407 */
[----:B------:R-:W-:Y:S01]  /*0c30*/  LOP3.LUT R2, R3, 0x8, R2, 0xf8, !PT ;  /* 0x0000000803027812 */ /* 0x000fe200078ef802 */
[C---:B------:R-:W-:Y:S01]  /*0c40*/  VIADD R136, R22.reuse, 0x20 ;  /* 0x0000002016887836 */ /* 0x040fe20000000000 */
[----:B------:R-:W-:Y:S01]  /*0c50*/  SHF.R.U32.HI R3, RZ, 0x3, R3 ;  /* 0x00000003ff037819 */ /* 0x000fe20000011603 */
[----:B------:R-:W-:Y:S01]  /*0c60*/  VIADD R23, R22, 0x40 ;  /* 0x0000004016177836 */ /* 0x000fe20000000000 */
[----:B------:R-:W-:Y:S02]  /*0c70*/  LEA R4, R5, R4, 0xa ;  /* 0x0000000405047211 */ /* 0x000fe400078e50ff */
[----:B------:R-:W-:Y:S02]  /*0c80*/  LOP3.LUT R3, R2, R3, RZ, 0x3c, !PT ;  /* 0x0000000302037212 */ /* 0x000fe400078e3cff */
[----:B------:R-:W-:Y:S02]  /*0c90*/  LOP3.LUT R0, R7, 0x7ffffffc, RZ, 0xc0, !PT ;  /* 0x7ffffffc07007812 */ /* 0x000fe400078ec0ff */
[----:B------:R-:W-:Y:S01]  /*0ca0*/  LEA.HI R10, R6, R9, RZ, 0x3 ;  /* 0x00000009060a7211 */ /* 0x000fe200078f18ff */
[----:B------:R-:W-:Y:S01]  /*0cb0*/  IMAD.IADD R2, R4, 0x1, R3 ;  /* 0x0000000104027824 */ /* 0x000fe200078e0203 */
[----:B------:R-:W-:Y:S01]  /*0cc0*/  LEA.HI R8, R8, R139, RZ, 0x5 ;  /* 0x0000008b08087211 */ /* 0x000fe200078f28ff */
[----:B------:R-:W-:Y:S01]  /*0cd0*/  IMAD.HI R6, R140, 0x55555556, RZ ;  /* 0x555555568c067827 */ /* 0x000fe200078e02ff */
[----:B------:R-:W-:-:S02]  /*0ce0*/  LOP3.LUT R10, R10, 0xfffffff8, RZ, 0xc0, !PT ;  /* 0xfffffff80a0a7812 */ /* 0x000fc400078ec0ff */
[----:B------:R-:W-:Y:S01]  /*0cf0*/  LEA R2, R2, UR40, 0x1 ;  /* 0x0000002802027c11 */ /* 0x000fe2000f8e08ff */
[----:B------:R-:W-:Y:S01]  /*0d00*/  IMAD.IADD R0, R139, 0x1, -R0 ;  /* 0x000000018b007824 */ /* 0x000fe200078e0a00 */
[----:B------:R-:W-:Y:S01]  /*0d10*/  LEA.HI R5, R6, R6, RZ, 0x1 ;  /* 0x0000000606057211 */ /* 0x000fe200078f08ff */
[----:B------:R-:W-:Y:S01]  /*0d20*/  IMAD.IADD R9, R9, 0x1, -R10 ;  /* 0x0000000109097824 */ /* 0x000fe200078e0a0a */
[----:B------:R-:W-:Y:S01]  /*0d30*/  SHF.R.S32.HI R8, RZ, 0x5, R8 ;  /* 0x00000005ff087819 */ /* 0x000fe20000011408 */
[----:B------:R-:W-:Y:S01]  /*0d40*/  IMAD R144, R0, R11, 0x80 ;  /* 0x0000008000907424 */ /* 0x000fe200078e020b */
[----:B------:R-:W-:Y:S01]  /*0d50*/  LEA.HI R0, R137, R137, RZ, 0x1 ;  /* 0x0000008989007211 */ /* 0x000fe200078f08ff */
[C---:B------:R-:W-:Y:S01]  /*0d60*/  VIADD R17, R2.reuse, 0x21800 ;  /* 0x0002180002117836 */ /* 0x040fe20000000000 */
[----:B------:R-:W-:Y:S01]  /*0d70*/  IADD3 R18, R2, 0x21820, RZ ;  /* 0x0002182002127810 */ /* 0x000fe20007ffe0ff */
[----:B------:R-:W-:Y:S01]  /*0d80*/  IMAD R5, R5, -0x3, R140 ;  /* 0xfffffffd05057824 */ /* 0x000fe200078e028c */
[----:B------:R-:W-:Y:S01]  /*0d90*/  LOP3.LUT R0, R0, 0x1ffffffe, RZ, 0xc0, !PT ;  /* 0x1ffffffe00007812 */ /* 0x000fe200078ec0ff */
[----:B------:R-:W-:Y:S01]  /*0da0*/  IMAD R8, R8, 0x10, R9 ;  /* 0x0000001008087824 */ /* 0x000fe200078e0209 */
[----:B------:R-:W-:Y:S01]  /*0db0*/  SEL R16, R16, 0xffffffc0, !P2 ;  /* 0xffffffc010107807 */ /* 0x000fe20005000000 */
[----:B------:R-:W-:Y:S01]  /*0dc0*/  @P1 VIADD R18, R17, 0xffffffe0 ;  /* 0xffffffe011121836 */ /* 0x000fe20000000000 */
[----:B------:R-:W-:Y:S01]  /*0dd0*/  SHF.R.S32.HI R138, RZ, 0x2, R138 ;  /* 0x00000002ff8a7819 */ /* 0x000fe2000001148a */
[----:B------:R-:W-:Y:S01]  /*0de0*/  IMAD R141, R5, 0x40, R8 ;  /* 0x00000040058d7824 */ /* 0x000fe200078e0208 */
[----:B------:R-:W-:Y:S01]  /*0df0*/  SHF.R.S32.HI R146, RZ, 0x1f, R136 ;  /* 0x0000001fff927819 */ /* 0x000fe20000011488 */
[----:B------:R-:W-:Y:S01]  /*0e00*/  IMAD.IADD R0, R137, 0x1, -R0 ;  /* 0x0000000189007824 */ /* 0x000fe200078e0a00 */
[----:B------:R-:W-:Y:S01]  /*0e10*/  SHF.R.S32.HI R145, RZ, 0x1f, R23 ;  /* 0x0000001fff917819 */ /* 0x000fe20000011417 */
[----:B------:R-:W-:Y:S01]  /*0e20*/  IMAD.IADD R17, R17, 0x1, R16 ;  /* 0x0000000111117824 */ /* 0x000fe200078e0210 */
[----:B------:R-:W-:Y:S01]  /*0e30*/  IADD3 R16, R16, R18, RZ ;  /* 0x0000001210107210 */ /* 0x000fe20007ffe0ff */
[----:B------:R-:W-:-:S02]  /*0e40*/  IMAD R142, R0, 0x8, R141 ;  /* 0x00000008008e7824 */ /* 0x000fc400078e028d */
[----:B------:R-:W-:-:S07]  /*0e50*/  VIADD R19, R18, 0x6000 ;  /* 0x0000600012137836 */ /* 0x000fce0000000000 */
.L_x_10040:
[----:B0-----:R-:W0:Y:S01]  /*0e60*/  SHFL.IDX PT, R0, R140, RZ, 0x1f ;  /* 0x00001fff8c007589 */ /* 0x001e2200000e0000 */
[----:B------:R-:W-:Y:S01]  /*0e70*/  ULDC UR4, c[0x0][0xc38] ;  /* 0x00030e0000047ab9 */ /* 0x000fe20000000800 */
[----:B------:R-:W-:Y:S01]  /*0e80*/  ULDC.64 UR6, c[0x0][0x418] ;  /* 0x0001060000067ab9 */ /* 0x000fe20000000a00 */
[----:B------:R-:W-:Y:S02]  /*0e90*/  UISETP.NE.AND UP2, UPT, UR4, 0x1, UPT ;  /* 0x000000010400788c */ /* 0x000fe4000bf45270 */
[----:B------:R-:W-:Y:S01]  /*0ea0*/  UISETP.NE.U32.AND UP0, UPT, UR6, URZ, UPT ;  /* 0x0000003f0600728c */ /* 0x000fe2000bf05070 */
[----:B------:R-:W-:Y:S01]  /*0eb0*/  ULDC UR4, c[0x0][0xc44] ;  /* 0x0003110000047ab9 */ /* 0x000fe20000000800 */
[----:B------:R-:W-:Y:S01]  /*0ec0*/  UMOV UR43, UR36 ;  /* 0x00000024002b7c82 */ /* 0x000fe20008000000 */
[----:B------:R-:W-:Y:S02]  /*0ed0*/  UISETP.NE.AND UP1, UPT, UR4, 0x1, UPT ;  /* 0x000000010400788c */ /* 0x000fe4000bf25270 */
[----:B------:R-:W-:Y:S01]  /*0ee0*/  UISETP.NE.AND.EX UP0, UPT, UR7, URZ, UPT, UP0 ;  /* 0x0000003f0700728c */ /* 0x000fe2000bf05300 */
[----:B------:R-:W-:-:S03]  /*0ef0*/  ULDC UR51, c[0x0][0x424] ;  /* 0x0001090000337ab9 */ /* 0x000fc60000000800 */
[----:B------:R-:W-:Y:S01]  /*0f00*/  @UP2 ULDC UR4, c[0x0][0xc3c] ;  /* 0x00030f0000042ab9 */ /* 0x000fe20000000800 */
[----:B------:R-:W-:Y:S01]  /*0f10*/  @UP2 ULDC UR6, c[0x0][0xc40] ;  /* 0x0003100000062ab9 */ /* 0x000fe20000000800 */
[----:B------:R-:W-:Y:S02]  /*0f20*/  UIMAD.WIDE.U32 UR4, UR36, UR4, URZ ;  /* 0x00000004240472a5 */ /* 0x000fe4000f8e003f */
[----:B------:R-:W-:Y:S02]  /*0f30*/  USEL UR51, UR51, 0x1, UP0 ;  /* 0x0000000133337887 */ /* 0x000fe40008000000 */
[----:B------:R-:W-:Y:S01]  /*0f40*/  @UP2 USHF.R.U32.HI UR43, URZ, UR6, UR5 ;  /* 0x000000063f2b2299 */ /* 0x000fe20008011605 */
[----:B------:R-:W-:Y:S01]  /*0f50*/  @UP1 ULDC.64 UR8, c[0x0][0xc48] ;  /* 0x0003120000081ab9 */ /* 0x000fe20000000a00 */
[----:B0-----:R-:W-:Y:S02]  /*0f60*/  R2UR UR39, R0 ;  /* 0x00000000002772ca */ /* 0x001fe400000e0000 */
[----:B------:R-:W-:-:S02]  /*0f70*/  UIMAD.WIDE.U32 UR4, UR43, UR8, URZ ;  /* 0x000000082b0472a5 */ /* 0x000fc4000f8e003f */
[----:B------:R-:W-:Y:S01]  /*0f80*/  UIADD3 UR8, UR40, 0x21800, URZ ;  /* 0x0002180028087890 */ /* 0x000fe2000fffe03f */
[----:B------:R-:W-:Y:S01]  /*0f90*/  UMOV UR38, UR43 ;  /* 0x0000002b00267c82 */ /* 0x000fe20008000000 */
[----:B------:R-:W-:-:S03]  /*0fa0*/  @UP1 USHF.R.U32.HI UR38, URZ, UR9, UR5 ;  /* 0x000000093f261299 */ /* 0x000fc60008011605 */
[----:B------:R-:W-:Y:S01]  /*0fb0*/  ULDC UR4, c[0x0][0x2f0] ;  /* 0x0000bc0000047ab9 */ /* 0x000fe20000000800 */
[----:B------:R-:W-:Y:S02]  /*0fc0*/  ULOP3.LUT UP0, URZ, UR8, 0x3ff, URZ, 0xc0, !UPT ;  /* 0x000003ff083f7892 */ /* 0x000fe4000f80c03f */
[----:B------:R-:W-:Y:S02]  /*0fd0*/  UIMAD UR51, UR51, UR4, URZ ;  /* 0x00000004333372a4 */ /* 0x000fe4000f8e023f */
[----:B------:R-:W-:Y:S02]  /*0fe0*/  UIMAD.WIDE UR6, UR39, 0x55555556, URZ ;  /* 0x55555556270678a5 */ /* 0x000fe4000f8e023f */
[----:B------:R-:W-:Y:S01]  /*0ff0*/  UIADD3 UR4, UR51, 0x7f, URZ ;  /* 0x0000007f33047890 */ /* 0x000fe2000fffe03f */
[----:B------:R-:W-:Y:S01]  /*1000*/  PLOP3.LUT P0, PT, PT, PT, UP0, 0x80, 0x0 ;  /* 0x000000000000781c */ /* 0x000fe20003f0f008 */
[----:B------:R-:W-:Y:S02]  /*1010*/  ULEA.HI UR52, UR7, UR7, URZ, 0x1 ;  /* 0x0000000707347291 */ /* 0x000fe4000f8f083f */
[----:B------:R-:W-:-:S02]  /*1020*/  USHF.R.S32.HI UR5, URZ, 0x1f, UR4 ;  /* 0x0000001f3f057899 */ /* 0x000fc40008011404 */
[----:B------:R-:W-:Y:S02]  /*1030*/  UIMAD UR52, UR52, -0x3, UR39 ;  /* 0xfffffffd343478a4 */ /* 0x000fe4000f8e0227 */
[----:B------:R-:W-:Y:S02]  /*1040*/  ULEA.HI UR5, UR5, UR4, URZ, 0x7 ;  /* 0x0000000405057291 */ /* 0x000fe4000f8f383f */
[----:B------:R-:W-:Y:S02]  /*1050*/  ULEA UR8, UR52, UR8, 0xd ;  /* 0x0000000834087291 */ /* 0x000fe4000f8e683f */
[----:B------:R-:W-:Y:S02]  /*1060*/  USHF.R.S32.HI UR50, URZ, 0x7, UR5 ;  /* 0x000000073f327899 */ /* 0x000fe40008011405 */
[----:B------:R-:W-:-:S04]  /*1070*/  USHF.R.U32.HI UR8, URZ, 0x4, UR8 ;  /* 0x000000043f087899 */ /* 0x000fc80008011608 */
[----:B------:R-:W-:Y:S01]  /*1080*/  ULOP3.LUT UR37, UR8, 0x3fff, URZ, 0xc0, !UPT ;  /* 0x00003fff08257892 */ /* 0x000fe2000f8ec03f */
[----:B-1-345:R-:W-:Y:S11]  /*1090*/  @!P0 BRA `(.L_x_10012) ;  /* 0x0000000000408947 */ /* 0x03aff60003800000 */
        /* <DEDUP_REMOVED lines=16> */
.L_x_10012:
[----:B------:R-:W-:Y:S01]  /*11a0*/  ULOP3.LUT UR4, UR46, 0x1, URZ, 0xc0, !UPT ;  /* 0x000000012e047892 */ /* 0x000fe2000f8ec03f */
[----:B------:R-:W-:-:S05]  /*11b0*/  IMAD.U32 R3, RZ, RZ, UR47 ;  /* 0x0000002fff037e24 */ /* 0x000fca000f8e00ff */
[----:B------:R-:W-:Y:S01]  /*11c0*/  IMAD.U32 R0, RZ, RZ, UR4 ;  /* 0x00000004ff007e24 */ /* 0x000fe2000f8e00ff */
[----:B------:R-:W-:-:S04]  /*11d0*/  ISETP.NE.AND P0, PT, R3, 0x3, PT ;  /* 0x000000030300780c */ /* 0x000fc80003f05270 */
[----:B------:R-:W-:-:S04]  /*11e0*/  SHF.L.U32 R0, R0, 0x1f, RZ ;  /* 0x0000001f00007819 */ /* 0x000fc800000006ff */
[----:B------:R-:W0:Y:S02]  /*11f0*/  SYNCS.PHASECHK.TRANS64.TRYWAIT P1, [UR40+0x2d800], R0 ;  /* 0x02d80000ff0075a7 */ /* 0x000e240008020168 */
[----:B0-----:R-:W-:Y:S05]  /*1200*/  @!P1 BRA `(.L_x_10013) ;  /* 0x000000a400709947 */ /* 0x001fea0003800000 */
.L_x_10090:
[----:B------:R-:W-:Y:S05]  /*1210*/  @!P0 BRA `(.L_x_10014) ;  /* 0x0000000000048947 */ /* 0x000fea0003800000 */
[----:B------:R-:W-:Y:S01]  /*1220*/  BPT.TRAP 0x1 ;  /* 0x000000040000795c */ /* 0x000fe20000300000 */
.L_x_10014:
[----:B0-----:R-:W-:Y:S02]  /*1230*/  IMAD.U32 R0, RZ, RZ, UR44 ;  /* 0x0000002cff007e24 */ /* 0x001fe4000f8e00ff */
[----:B------:R-:W-:-:S03]  /*1240*/  IMAD.U32 R3, RZ, RZ, UR45 ;  /* 0x0000002dff037e24 */ /* 0x000fc6000f8e00ff */
[----:B------:R-:W-:Y:S02]  /*1250*/  LEA R0, R0, UR40, 0x3 ;  /* 0x0000002800007c11 */ /* 0x000fe4000f8e18ff */
[----:B------:R-:W-:-:S04]  /*1260*/  SHF.L.U32 R3, R3, 0x1f, RZ ;  /* 0x0000001f03037819 */ /* 0x000fc800000006ff */
[----:B------:R0:W1:Y:S01]  /*1270*/  SYNCS.PHASECHK.TRANS64.TRYWAIT P1, [R0+URZ+0x2d830], R3 ;  /* 0x02d83003000075a7 */ /* 0x000062000802017f */
[----:B------:R-:W-:Y:S05]  /*1280*/  @!P0 BRA `(.L_x_10015) ;  /* 0x0000000000048947 */ /* 0x000fea0003800000 */
[----:B------:R-:W-:Y:S01]  /*1290*/  BPT.TRAP 0x1 ;  /* 0x000000040000795c */ /* 0x000fe20000300000 */
.L_x_10015:
[----:B------:R-:W-:Y:S01]  /*12a0*/  MOV R135, RZ ;  /* 0x000000ff00877202 */ /* 0x000fe20000000f00 */
[----:B-1----:R-:W-:Y:S06]  /*12b0*/  @P1 BRA `(.L_x_10016) ;  /* 0x0000000000081947 */ /* 0x002fec0003800000 */
[----:B------:R-:W1:Y:S02]  /*12c0*/  SYNCS.PHASECHK.TRANS64.TRYWAIT P1, [R0+URZ+0x2d830], R3 ;  /* 0x02d83003000075a7 */ /* 0x000e64000802017f */
[----:B-1----:R-:W-:Y:S05]  /*12d0*/  @!P1 BRA `(.L_x_10017) ;  /* 0x000000a400549947 */ /* 0x002fea0003800000 */
.L_x_10016:
[----:B------:R-:W-:Y:S05]  /*12e0*/  WARPSYNC.ALL ;  /* 0x0000000000007948 */ /* 0x000fea0003800000 */
[----:B------:R-:W-:Y:S01]  /*12f0*/  UIADD3 UR4, UR40, 0x15400, URZ ;  /* 0x0001540028047890 */ /* 0x000fe2000fffe03f */
[----:B------:R-:W-:Y:S01]  /*1300*/  WARPGROUP.ARRIVE ;  /* 0x00000000000079c5 */ /* 0x000fe20000000000 */
[----:B------:R-:W-:Y:S02]  /*1310*/  ULEA UR52, UR52, UR40, 0xc ;  /* 0x0000002834347291 */ /* 0x000fe4000f8e603f */
[----:B------:R-:W-:Y:S02]  /*1320*/  USHF.R.U32.HI UR4, URZ, 0x4, UR4 ;  /* 0x000000043f047899 */ /* 0x000fe40008011604 */
[----:B------:R-:W-:-:S02]  /*1330*/  UIADD3 UR52, UR52, 0xc400, URZ ;  /* 0x0000c40034347890 */ /* 0x000fc4000fffe03f */
[----:B------:R-:W-:Y:S02]  /*1340*/  ULOP3.LUT UR4, UR4, 0x3fff, URZ, 0xc0, !UPT ;  /* 0x00003fff04047892 */ /* 0x000fe4000f8ec03f */
[----:B------:R-:W-:Y:S02]  /*1350*/  USHF.R.U32.HI UR52, URZ, 0x4, UR52 ;  /* 0x000000043f347899 */ /* 0x000fe40008011634 */
[----:B------:R-:W-:Y:S02]  /*1360*/  ULOP3.LUT UR32, UR4, 0x10000, URZ, 0xfc, !UPT ;  /* 0x0001000004207892 */ /* 0x000fe4000f8efc3f */
[----:B------:R-:W-:Y:S02]  /*1370*/  ULOP3.LUT UR52, UR52, 0x3fff, URZ, 0xc0, !UPT ;  /* 0x00003fff34347892 */ /* 0x000fe4000f8ec03f */
[----:B------:R-:W-:Y:S02]  /*1380*/  UIMAD UR6, UR44, 0x600, UR32 ;  /* 0x000006002c0678a4 */ /* 0x000fe4000f8e0220 */
[----:B------:R-:W-:Y:S01]  /*1390*/  ULOP3.LUT UR4, UR52, 0x10000, URZ, 0xfc, !UPT ;  /* 0x0001000034047892 */ /* 0x000fe2000f8efc3f */
[----:B------:R-:W-:Y:S01]  /*13a0*/  UMOV UR7, 0x80000020 ;  /* 0x8000002000077882 */ /* 0x000fe20000000000 */
[----:B------:R-:W-:-:S02]  /*13b0*/  UMOV UR5, 0x80000020 ;  /* 0x8000002000057882 */ /* 0x000fc40000000000 */
        /* <DEDUP_REMOVED lines=39> */
.L_x_10018:
        /* <DEDUP_REMOVED lines=14> */
[----:B------:R-:W-:-:S02]  /*1710*/  VIADD R73, R144, UR51 ;  /* 0x0000003390497c36 */ /* 0x000fc40008000000 */
[----:B------:R-:W-:Y:S01]  /*1720*/  FMUL.FTZ R15, R32, UR6 ;  /* 0x00000006200f7c20 */ /* 0x000fe20008410000 */
[----:B------:R-:W3:Y:S01]  /*1730*/  MUFU.TANH R6, R6 ;  /* 0x0000000600067308 */ /* 0x000ee20000002400 */
[----:B------:R-:W-:Y:S02]  /*1740*/  IMAD.U32 R54, RZ, RZ, UR50 ;  /* 0x00000032ff367e24 */ /* 0x000fe4000f8e00ff */
[----:B01----:R-:W-:Y:S01]  /*1750*/  FMUL.FTZ R3, R26, UR6 ;  /* 0x000000061a037c20 */ /* 0x003fe20008410000 */
[----:B------:R-:W-:Y:S01]  /*1760*/  FMUL.FTZ R20, R33, UR6 ;  /* 0x0000000621147c20 */ /* 0x000fe20008410000 */
[----:B------:R-:W-:Y:S01]  /*1770*/  FMUL.FTZ R33, R45, UR6 ;  /* 0x000000062d217c20 */ /* 0x000fe20008410000 */
[----:B------:R-:W-:Y:S02]  /*1780*/  IMAD R73, R54, -0x80, R73 ;  /* 0xffffff8036497824 */ /* 0x000fe400078e0249 */
[----:B------:R-:W-:Y:S01]  /*1790*/  FMUL.FTZ R45, R57, UR6 ;  /* 0x00000006392d7c20 */ /* 0x000fe20008410000 */
[----:B------:R-:W-:Y:S01]  /*17a0*/  FMUL.FTZ R7, R30, UR6 ;  /* 0x000000061e077c20 */ /* 0x000fe20008410000 */
[----:B------:R-:W0:Y:S01]  /*17b0*/  MUFU.TANH R11, R11 ;  /* 0x0000000b000b7308 */ /* 0x000e220000002400 */
[----:B------:R-:W-:Y:S01]  /*17c0*/  FMUL.FTZ R26, R37, UR6 ;  /* 0x00000006251a7c20 */ /* 0x000fe20008410000 */
[C---:B------:R-:W-:Y:S01]  /*17d0*/  ISETP.GT.AND P2, PT, R73.reuse, RZ, PT ;  /* 0x000000ff4900720c */ /* 0x040fe20003f44270 */
[----:B------:R-:W-:Y:S01]  /*17e0*/  FMUL.FTZ R28, R46, UR6 ;  /* 0x000000062e1c7c20 */ /* 0x000fe20008410000 */
[C---:B------:R-:W-:Y:S01]  /*17f0*/  ISETP.GT.AND P1, PT, R73.reuse, 0x1, PT ;  /* 0x000000014900780c */ /* 0x040fe20003f24270 */
[----:B------:R-:W-:Y:S01]  /*1800*/  FMUL.FTZ R46, R56, UR6 ;  /* 0x00000006382e7c20 */ /* 0x000fe20008410000 */
[----:B------:R-:W-:Y:S01]  /*1810*/  ISETP.GT.AND P6, PT, R73, 0x8, PT ;  /* 0x000000084900780c */ /* 0x000fe20003fc4270 */
[----:B------:R-:W-:Y:S01]  /*1820*/  FMUL.FTZ R8, R31, UR6 ;  /* 0x000000061f087c20 */ /* 0x000fe20008410000 */
[----:B------:R-:W1:Y:S01]  /*1830*/  MUFU.TANH R12, R12 ;  /* 0x0000000c000c7308 */ /* 0x000e620000002400 */
[----:B--2---:R-:W-:Y:S01]  /*1840*/  FSEL R54, R5, -INF , P2 ;  /* 0xff80000005367808 */ /* 0x004fe20001000000 */
[----:B------:R-:W-:Y:S01]  /*1850*/  FMUL.FTZ R30, R40, UR6 ;  /* 0x00000006281e7c20 */ /* 0x000fe20008410000 */
[----:B---3--:R-:W-:Y:S01]  /*1860*/  FSEL R57, R6, -INF , P1 ;  /* 0xff80000006397808 */ /* 0x008fe20000800000 */
[----:B------:R-:W-:Y:S01]  /*1870*/  FMUL.FTZ R14, R39, UR6 ;  /* 0x00000006270e7c20 */ /* 0x000fe20008410000 */
[----:B------:R-:W-:Y:S01]  /*1880*/  ISETP.GT.AND P5, PT, R73, 0x9, PT ;  /* 0x000000094900780c */ /* 0x000fe20003fa4270 */
[----:B------:R-:W-:Y:S01]  /*1890*/  FMUL.FTZ R39, R58, UR6 ;  /* 0x000000063a277c20 */ /* 0x000fe20008410000 */
[----:B------:R-:W-:Y:S01]  /*18a0*/  FMNMX.FTZ R5, R54, R57, !PT ;  /* 0x0000003936057209 */ /* 0x000fe20007810000 */
[----:B------:R-:W2:Y:S01]  /*18b0*/  MUFU.TANH R15, R15 ;  /* 0x0000000f000f7308 */ /* 0x000ea20000002400 */
[----:B0-----:R-:W-:Y:S01]  /*18c0*/  FSEL R56, R11, -INF , P6 ;  /* 0xff8000000b387808 */ /* 0x001fe20003000000 */
[----:B------:R-:W-:Y:S01]  /*18d0*/  FMUL.FTZ R9, R34, UR6 ;  /* 0x0000000622097c20 */ /* 0x000fe20008410000 */
[----:B------:R-:W-:Y:S01]  /*18e0*/  ISETP.GT.AND P4, PT, R73, 0x10, PT ;  /* 0x000000104900780c */ /* 0x000fe20003f84270 */
[----:B------:R-:W-:Y:S01]  /*18f0*/  FMUL.FTZ R29, R41, UR6 ;  /* 0x00000006291d7c20 */ /* 0x000fe20008410000 */
[----:B------:R-:W-:Y:S01]  /*1900*/  FMNMX.FTZ R5, R56, R5, !PT ;  /* 0x0000000538057209 */ /* 0x000fe20007810000 */
[----:B------:R-:W-:Y:S01]  /*1910*/  FMUL.FTZ R40, R59, UR6 ;  /* 0x000000063b287c20 */ /* 0x000fe20008410000 */
        /* <DEDUP_REMOVED lines=56> */
[----:B------:R-:W-:Y:S01]  /*1ca0*/  P2R R88, PR, RZ, 0x1 ;  /* 0x00000001ff587803 */ /* 0x000fe20000000000 */
[----:B------:R-:W1:Y:S01]  /*1cb0*/  MUFU.TANH R30, R30 ;  /* 0x0000001e001e7308 */ /* 0x000e620000002400 */
[----:B--2---:R-:W-:Y:S01]  /*1cc0*/  FSEL R64, R26, -INF , P1 ;  /* 0xff8000001a407808 */ /* 0x004fe20000800000 */
[----:B------:R-:W-:Y:S01]  /*1cd0*/  FMUL.FTZ R83, R83, UR6 ;  /* 0x0000000653537c20 */ /* 0x000fe20008410000 */
[----:B------:R-:W-:Y:S01]  /*1ce0*/  FMUL.FTZ R86, R86, UR6 ;  /* 0x0000000656567c20 */ /* 0x000fe20008410000 */
[----:B------:R-:W-:Y:S01]  /*1cf0*/  FMUL.FTZ R87, R87, UR6 ;  /* 0x0000000657577c20 */ /* 0x000fe20008410000 */
[----:B------:R-:W-:Y:S01]  /*1d00*/  R2UR UR6, R0 ;  /* 0x00000000000672ca */ /* 0x000fe200000e0000 */
[----:B------:R-:W-:Y:S01]  /*1d10*/  UISETP.GE.AND UP0, UPT, UR51, 0x81, UPT ;  /* 0x000000813300788c */ /* 0x000fe2000bf06270 */
[--C-:B------:R-:W-:Y:S01]  /*1d20*/  IMAD.MOV.U32 R134, RZ, RZ, R135.reuse ;  /* 0x000000ffff867224 */ /* 0x100fe200078e0087 */
[----:B------:R-:W2:Y:S01]  /*1d30*/  MUFU.TANH R9, R9 ;  /* 0x0000000900097308 */ /* 0x000ea20000002400 */
        /* <DEDUP_REMOVED lines=8> */
[----:B-1----:R-:W-:Y:S01]  /*1dc0*/  FSEL R67, R30, -INF , P6 ;  /* 0xff8000001e437808 */ /* 0x002fe20003000000 */
[----:B------:R-:W-:Y:S01]  /*1dd0*/  UIADD3 UR6, UR6, 0x2d840, URZ ;  /* 0x0002d84006067890 */ /* 0x000fe2000fffe03f */
[--C-:B------:R-:W-:Y:S01]  /*1de0*/  IMAD.MOV.U32 R129, RZ, RZ, R135.reuse ;  /* 0x000000ffff817224 */ /* 0x100fe200078e0087 */
[-C--:B------:R-:W-:Y:S01]  /*1df0*/  MOV R127, R135.reuse ;  /* 0x00000087007f7202 */ /* 0x080fe20000000f00 */
[--C-:B------:R-:W-:Y:S01]  /*1e00*/  IMAD.MOV.U32 R128, RZ, RZ, R135.reuse ;  /* 0x000000ffff807224 */ /* 0x100fe200078e0087 */
[----:B------:R-:W-:Y:S01]  /*1e10*/  UPRMT UR6, UR41, 0x654, UR6 ;  /* 0x0000065429067896 */ /* 0x000fe20008000006 */
[--C-:B------:R-:W-:Y:S01]  /*1e20*/  IMAD.MOV.U32 R126, RZ, RZ, R135.reuse ;  /* 0x000000ffff7e7224 */ /* 0x100fe200078e0087 */
[----:B------:R-:W1:Y:S01]  /*1e30*/  MUFU.TANH R10, R10 ;  /* 0x0000000a000a7308 */ /* 0x000e620000002400 */
[----:B--2---:R-:W-:Y:S01]  /*1e40*/  FSEL R7, R9, -INF , P4 ;  /* 0xff80000009077808 */ /* 0x004fe20002000000 */
[--C-:B------:R-:W-:Y:S01]  /*1e50*/  IMAD.MOV.U32 R125, RZ, RZ, R135.reuse ;  /* 0x000000ffff7d7224 */ /* 0x100fe200078e0087 */
[----:B------:R-:W-:Y:S01]  /*1e60*/  ISETP.GT.AND P4, PT, R73, 0x28, PT ;  /* 0x000000284900780c */ /* 0x000fe20003f84270 */
[--C-:B------:R-:W-:Y:S01]  /*1e70*/  IMAD.MOV.U32 R124, RZ, RZ, R135.reuse ;  /* 0x000000ffff7c7224 */ /* 0x100fe200078e0087 */
[----:B------:R-:W-:Y:S01]  /*1e80*/  FMNMX.FTZ R9, R67, R8, !PT ;  /* 0x0000000843097209 */ /* 0x000fe20007810000 */
[--C-:B------:R-:W-:Y:S01]  /*1e90*/  IMAD.MOV.U32 R123, RZ, RZ, R135.reuse ;  /* 0x000000ffff7b7224 */ /* 0x100fe200078e0087 */
[----:B------:R-:W-:Y:S01]  /*1ea0*/  SYNCS.ARRIVE.TRANS64.RED.A1T0 RZ, [UR6], RZ ;  /* 0x000000ffffff79a7 */ /* 0x000fe20008100406 */
        /* <DEDUP_REMOVED lines=18> */
[--C-:B------:R-:W-:Y:S01]  /*1fd0*/  IMAD.MOV.U32 R114, RZ, RZ, R135.reuse ;  /* 0x000000ffff727224 */ /* 0x100fe200078e0087 */
[----:B------:R-:W-:Y:S01]  /*1fe0*/  MOV R102, R135 ;  /* 0x0000008700667202 */ /* 0x000fe20000000f00 */
        /* <DEDUP_REMOVED lines=9> */
[----:B------:R-:W-:Y:S01]  /*2080*/  MOV R92, R135 ;  /* 0x00000087005c7202 */ /* 0x000fe20000000f00 */
        /* <DEDUP_REMOVED lines=130> */
[----:B0-----:R-:W-:-:S04]  /*28b0*/  FSEL R51, R80, -INF , P2 ;  /* 0xff80000050337808 */ /* 0x001fc80001000000 */
[----:B------:R-:W-:-:S03]  /*28c0*/  FMNMX.FTZ R36, R51, R36, !PT ;  /* 0x0000002433247209 */ /* 0x000fc60007810000 */
[----:B------:R-:W-:Y:S01]  /*28d0*/  MUFU.TANH R79, R79 ;  /* 0x0000004f004f7308 */ /* 0x000fe20000002400 */
[----:B-1----:R-:W-:-:S04]  /*28e0*/  FSEL R81, R81, -INF , P1 ;  /* 0xff80000051517808 */ /* 0x002fc80000800000 */
[----:B------:R-:W-:-:S03]  /*28f0*/  FMNMX.FTZ R36, R81, R36, !PT ;  /* 0x0000002451247209 */ /* 0x000fc60007810000 */
[----:B------:R-:W0:Y:S02]  /*2900*/  MUFU.TANH R62, R82 ;  /* 0x00000052003e7308 */ /* 0x000e240000002400 */
[----:B------:R-:W1:Y:S06]  /*2910*/  SHFL.BFLY PT, R39, R36, 0x2, 0x1f ;  /* 0x0c401f0024277f89 */ /* 0x000e6c00000e0000 */
[----:B------:R-:W2:Y:S08]  /*2920*/  MUFU.TANH R63, R83 ;  /* 0x00000053003f7308 */ /* 0x000eb00000002400 */
[----:B------:R-:W-:Y:S01]  /*2930*/  MUFU.TANH R86, R86 ;  /* 0x0000005600567308 */ /* 0x000fe20000002400 */
[----:B0-----:R-:W-:-:S07]  /*2940*/  FSEL R62, R62, -INF , P4 ;  /* 0xff8000003e3e7808 */ /* 0x001fce0002000000 */
[----:B------:R-:W0:Y:S01]  /*2950*/  MUFU.TANH R87, R87 ;  /* 0x0000005700577308 */ /* 0x000e220000002400 */
[----:B--2---:R-:W-:Y:S02]  /*2960*/  FSEL R63, R63, -INF , P3 ;  /* 0xff8000003f3f7808 */ /* 0x004fe40001800000 */
[----:B-1----:R-:W-:Y:S02]  /*2970*/  FMNMX.FTZ R39, R36, R39, !PT ;  /* 0x0000002724277209 */ /* 0x002fe40007810000 */
[----:B------:R-:W-:-:S03]  /*2980*/  FMNMX.FTZ R36, R3, R4, !PT ;  /* 0x0000000403247209 */ /* 0x000fc60007810000 */
[----:B------:R-:W1:Y:S02]  /*2990*/  SHFL.BFLY PT, R40, R39, 0x1, 0x1f ;  /* 0x0c201f0027287f89 */ /* 0x000e6400000e0000 */
        /* <DEDUP_REMOVED lines=21> */
[----:B------:R1:W-:Y:S01]  /*2af0*/  MUFU.EX2 R39, R60 ;  /* 0x0000003c00277308 */ /* 0x0003e20000000800 */
[----:B------:R-:W-:Y:S01]  /*2b00*/  FMNMX.FTZ R54, R12, R57, !PT ;  /* 0x000000390c367209 */ /* 0x000fe20007810000 */
[--C-:B------:R-:W-:Y:S01]  /*2b10*/  FFMA.FTZ R71, R71, UR33, -R48.reuse ;  /* 0x0000002147477c23 */ /* 0x100fe20008010830 */
[--C-:B------:R-:W-:Y:S01]  /*2b20*/  FFMA.FTZ R38, R38, UR33, -R48.reuse ;  /* 0x0000002126267c23 */ /* 0x100fe20008010830 */
[--C-:B------:R-:W-:Y:S01]  /*2b30*/  FFMA.FTZ R37, R37, UR33, -R48.reuse ;  /* 0x0000002125257c23 */ /* 0x100fe20008010830 */
[----:B------:R-:W-:Y:S01]  /*2b40*/  FMNMX.FTZ R59, R13, R54, !PT ;  /* 0x000000360d3b7209 */ /* 0x000fe20007810000 */
[--C-:B------:R-:W-:Y:S01]  /*2b50*/  FFMA.FTZ R54, R67, UR33, -R48.reuse ;  /* 0x0000002143367c23 */ /* 0x100fe20008010830 */
[--C-:B------:R-:W-:Y:S01]  /*2b60*/  FFMA.FTZ R42, R42, UR33, -R48.reuse ;  /* 0x000000212a2a7c23 */ /* 0x100fe20008010830 */
[----:B------:R-:W-:Y:S01]  /*2b70*/  MUFU.EX2 R57, R64 ;  /* 0x0000004000397308 */ /* 0x000fe20000000800 */
[----:B------:R-:W-:Y:S01]  /*2b80*/  FMNMX.FTZ R56, R14, R59, !PT ;  /* 0x0000003b0e387209 */ /* 0x000fe20007810000 */
[--C-:B------:R-:W-:Y:S01]  /*2b90*/  FFMA.FTZ R41, R41, UR33, -R48.reuse ;  /* 0x0000002129297c23 */ /* 0x100fe20008010830 */
[----:B-1----:R-:W-:Y:S01]  /*2ba0*/  FSEL R60, R79, -INF , P5 ;  /* 0xff8000004f3c7808 */ /* 0x002fe20002800000 */
[--C-:B------:R-:W-:Y:S01]  /*2bb0*/  FFMA.FTZ R46, R46, UR33, -R48.reuse ;  /* 0x000000212e2e7c23 */ /* 0x100fe20008010830 */
[----:B------:R-:W-:Y:S01]  /*2bc0*/  FMNMX.FTZ R59, R15, R56, !PT ;  /* 0x000000380f3b7209 */ /* 0x000fe20007810000 */
[--C-:B------:R-:W-:Y:S01]  /*2bd0*/  FFMA.FTZ R45, R45, UR33, -R48.reuse ;  /* 0x000000212d2d7c23 */ /* 0x100fe20008010830 */
[--C-:B------:R-:W-:Y:S01]  /*2be0*/  FFMA.FTZ R50, R50, UR33, -R48.reuse ;  /* 0x0000002132327c23 */ /* 0x100fe20008010830 */
[----:B------:R-:W-:Y:S01]  /*2bf0*/  MUFU.EX2 R43, R43 ;  /* 0x0000002b002b7308 */ /* 0x000fe20000000800 */
[----:B------:R-:W-:Y:S01]  /*2c00*/  FMNMX.FTZ R56, R20, R59, !PT ;  /* 0x0000003b14387209 */ /* 0x000fe20007810000 */
[--C-:B------:R-:W-:Y:S01]  /*2c10*/  FFMA.FTZ R66, R66, UR33, -R48.reuse ;  /* 0x0000002142427c23 */ /* 0x100fe20008010830 */
[----:B------:R-:W-:-:S02]  /*2c20*/  FFMA.FTZ R51, R51, UR33, -R48 ;  /* 0x0000002133337c23 */ /* 0x000fc40008010830 */
[----:B------:R-:W-:Y:S01]  /*2c30*/  FMNMX.FTZ R61, R21, R56, !PT ;  /* 0x00000038153d7209 */ /* 0x000fe20007810000 */
[----:B------:R-:W-:Y:S01]  /*2c40*/  FFMA.FTZ R56, R70, UR33, -R48 ;  /* 0x0000002146387c23 */ /* 0x000fe20008010830 */
[----:B0-----:R-:W-:Y:S01]  /*2c50*/  FSEL R70, R87, -INF , P1 ;  /* 0xff80000057467808 */ /* 0x001fe20000800000 */
[----:B------:R0:W-:Y:S01]  /*2c60*/  MUFU.EX2 R59, R68 ;  /* 0x00000044003b7308 */ /* 0x0001e20000000800 */
[----:B------:R-:W-:-:S04]  /*2c70*/  FMNMX.FTZ R58, R24, R61, !PT ;  /* 0x0000003d183a7209 */ /* 0x000fc80007810000 */
[----:B------:R-:W-:-:S03]  /*2c80*/  FMNMX.FTZ R61, R25, R58, !PT ;  /* 0x0000003a193d7209 */ /* 0x000fc60007810000 */
[----:B------:R-:W1:Y:S01]  /*2c90*/  MUFU.EX2 R44, R44 ;  /* 0x0000002c002c7308 */ /* 0x000e620000000800 */
[----:B------:R-:W-:Y:S02]  /*2ca0*/  FMNMX.FTZ R67, R26, R61, !PT ;  /* 0x0000003d1a437209 */ /* 0x000fe40007810000 */
[----:B0-----:R-:W-:Y:S02]  /*2cb0*/  FSEL R68, R86, -INF , P2 ;  /* 0xff80000056447808 */ /* 0x001fe40001000000 */
[----:B------:R-:W-:-:S03]  /*2cc0*/  FMNMX.FTZ R58, R28, R67, !PT ;  /* 0x000000431c3a7209 */ /* 0x000fc60007810000 */
[----:B------:R0:W-:Y:S01]  /*2cd0*/  MUFU.EX2 R61, R71 ;  /* 0x00000047003d7308 */ /* 0x0001e20000000800 */
[----:B------:R-:W-:-:S04]  /*2ce0*/  FMNMX.FTZ R58, R29, R58, !PT ;  /* 0x0000003a1d3a7209 */ /* 0x000fc80007810000 */
[----:B------:R-:W-:-:S03]  /*2cf0*/  FMNMX.FTZ R67, R27, R58, !PT ;  /* 0x0000003a1b437209 */ /* 0x000fc60007810000 */
[----:B------:R-:W-:Y:S01]  /*2d00*/  MUFU.EX2 R40, R40 ;  /* 0x0000002800287308 */ /* 0x000fe20000000800 */
[----:B------:R-:W-:-:S04]  /*2d10*/  FMNMX.FTZ R58, R30, R67, !PT ;  /* 0x000000431e3a7209 */ /* 0x000fc80007810000 */
[----:B------:R-:W-:-:S03]  /*2d20*/  FMNMX.FTZ R67, R31, R58, !PT ;  /* 0x0000003a1f437209 */ /* 0x000fc60007810000 */
[----:B------:R-:W-:Y:S01]  /*2d30*/  MUFU.EX2 R47, R47 ;  /* 0x0000002f002f7308 */ /* 0x000fe20000000800 */
[----:B------:R-:W-:-:S04]  /*2d40*/  FMNMX.FTZ R58, R32, R67, !PT ;  /* 0x00000043203a7209 */ /* 0x000fc80007810000 */
[----:B------:R-:W-:Y:S02]  /*2d50*/  FMNMX.FTZ R67, R33, R58, !PT ;  /* 0x0000003a21437209 */ /* 0x000fe40007810000 */
[----:B------:R-:W-:Y:S01]  /*2d60*/  FSEL R58, R78, -INF , P6 ;  /* 0xff8000004e3a7808 */ /* 0x000fe20003000000 */
[----:B------:R-:W-:Y:S01]  /*2d70*/  MUFU.EX2 R36, R36 ;  /* 0x0000002400247308 */ /* 0x000fe20000000800 */
[----:B------:R-:W-:-:S04]  /*2d80*/  FMNMX.FTZ R67, R34, R67, !PT ;  /* 0x0000004322437209 */ /* 0x000fc80007810000 */
[----:B------:R-:W-:-:S03]  /*2d90*/  FMNMX.FTZ R67, R58, R67, !PT ;  /* 0x000000433a437209 */ /* 0x000fc60007810000 */
[----:B------:R-:W-:Y:S01]  /*2da0*/  MUFU.EX2 R52, R52 ;  /* 0x0000003400347308 */ /* 0x000fe20000000800 */
[----:B------:R-:W-:-:S04]  /*2db0*/  FMNMX.FTZ R67, R60, R67, !PT ;  /* 0x000000433c437209 */ /* 0x000fc80007810000 */
[----:B------:R-:W-:-:S03]  /*2dc0*/  FMNMX.FTZ R64, R62, R67, !PT ;  /* 0x000000433e407209 */ /* 0x000fc60007810000 */
[----:B------:R-:W2:Y:S01]  /*2dd0*/  MUFU.EX2 R54, R54 ;  /* 0x0000003600367308 */ /* 0x000ea20000000800 */
[----:B------:R-:W-:Y:S01]  /*2de0*/  FMNMX.FTZ R67, R63, R64, !PT ;  /* 0x000000403f437209 */ /* 0x000fe20007810000 */
[--C-:B------:R-:W-:Y:S01]  /*2df0*/  FFMA.FTZ R64, R53, UR33, -R48.reuse ;  /* 0x0000002135407c23 */ /* 0x100fe20008010830 */
[--C-:B------:R-:W-:Y:S01]  /*2e00*/  FFMA.FTZ R53, R65, UR33, -R48.reuse ;  /* 0x0000002141357c23 */ /* 0x100fe20008010830 */
[--C-:B------:R-:W-:Y:S01]  /*2e10*/  FFMA.FTZ R65, R74, UR33, -R48.reuse ;  /* 0x000000214a417c23 */ /* 0x100fe20008010830 */
[----:B------:R-:W-:Y:S01]  /*2e20*/  FMNMX.FTZ R67, R68, R67, !PT ;  /* 0x0000004344437209 */ /* 0x000fe20007810000 */
[--C-:B------:R-:W-:Y:S02]  /*2e30*/  FFMA.FTZ R74, R77, UR33, -R48.reuse ;  /* 0x000000214d4a7c23 */ /* 0x100fe40008010830 */
[----:B------:R-:W-:Y:S01]  /*2e40*/  MUFU.EX2 R56, R56 ;  /* 0x0000003800387308 */ /* 0x000fe20000000800 */
[----:B0-----:R-:W-:Y:S01]  /*2e50*/  FMNMX.FTZ R71, R70, R67, !PT ;  /* 0x0000004346477209 */ /* 0x001fe20007810000 */
[--C-:B------:R-:W-:Y:S01]  /*2e60*/  FFMA.FTZ R67, R49, UR33, -R48.reuse ;  /* 0x0000002131437c23 */ /* 0x100fe20008010830 */
[--C-:B------:R-:W-:Y:S01]  /*2e70*/  FFMA.FTZ R49, R55, UR33, -R48.reuse ;  /* 0x0000002137317c23 */ /* 0x100fe20008010830 */
[--C-:B------:R-:W-:Y:S01]  /*2e80*/  FFMA.FTZ R55, R72, UR33, -R48.reuse ;  /* 0x0000002148377c23 */ /* 0x100fe20008010830 */
[--C-:B------:R-:W-:Y:S01]  /*2e90*/  FFMA.FTZ R72, R35, UR33, -R48.reuse ;  /* 0x0000002123487c23 */ /* 0x100fe20008010830 */
[----:B------:R-:W0:Y:S01]  /*2ea0*/  SHFL.BFLY PT, R78, R71, 0x2, 0x1f ;  /* 0x0c401f00474e7f89 */ /* 0x000e2200000e0000 */
[--C-:B------:R-:W-:Y:S01]  /*2eb0*/  FFMA.FTZ R35, R76, UR33, -R48.reuse ;  /* 0x000000214c237c23 */ /* 0x100fe20008010830 */
        /* <DEDUP_REMOVED lines=33> */
[----:B------:R1:W3:Y:S01]  /*30d0*/  MUFU.EX2 R88, R4 ;  /* 0x0000000400587308 */ /* 0x0002e20000000800 */
[--C-:B0-----:R-:W-:Y:S01]  /*30e0*/  FFMA.FTZ R73, R9, UR33, -R71.reuse ;  /* 0x0000002109497c23 */ /* 0x101fe20008010847 */
[--C-:B------:R-:W-:Y:S01]  /*30f0*/  FFMA.FTZ R24, R24, UR33, -R71.reuse ;  /* 0x0000002118187c23 */ /* 0x100fe20008010847 */
[--C-:B------:R-:W-:Y:S01]  /*3100*/  FFMA.FTZ R25, R25, UR33, -R71.reuse ;  /* 0x0000002119197c23 */ /* 0x100fe20008010847 */
[--C-:B------:R-:W-:Y:S01]  /*3110*/  FFMA.FTZ R26, R26, UR33, -R71.reuse ;  /* 0x000000211a1a7c23 */ /* 0x100fe20008010847 */
[--C-:B------:R-:W-:Y:S01]  /*3120*/  FFMA.FTZ R32, R32, UR33, -R71.reuse ;  /* 0x0000002120207c23 */ /* 0x100fe20008010847 */
[--C-:B------:R-:W-:Y:S01]  /*3130*/  FFMA.FTZ R0, R28, UR33, -R71.reuse ;  /* 0x000000211c007c23 */ /* 0x100fe20008010847 */
[--C-:B------:R-:W-:Y:S01]  /*3140*/  FFMA.FTZ R28, R30, UR33, -R71.reuse ;  /* 0x000000211e1c7c23 */ /* 0x100fe20008010847 */
[----:B------:R0:W4:Y:S01]  /*3150*/  MUFU.EX2 R83, R5 ;  /* 0x0000000500537308 */ /* 0x0001220000000800 */
[----:B-1----:R-:W-:Y:S01]  /*3160*/  F2FP.F16.F32.PACK_AB R4, R44, R43 ;  /* 0x0000002b2c04723e */ /* 0x002fe200000000ff */
[--C-:B------:R-:W-:Y:S01]  /*3170*/  FFMA.FTZ R30, R31, UR33, -R71.reuse ;  /* 0x000000211f1e7c23 */ /* 0x100fe20008010847 */
[--C-:B------:R-:W-:Y:S01]  /*3180*/  FFMA.FTZ R29, R29, UR33, -R71.reuse ;  /* 0x000000211d1d7c23 */ /* 0x100fe20008010847 */
[--C-:B------:R-:W-:Y:S01]  /*3190*/  FFMA.FTZ R27, R27, UR33, -R71.reuse ;  /* 0x000000211b1b7c23 */ /* 0x100fe20008010847 */
[--C-:B------:R-:W-:Y:S01]  /*31a0*/  FFMA.FTZ R33, R33, UR33, -R71.reuse ;  /* 0x0000002121217c23 */ /* 0x100fe20008010847 */
[--C-:B------:R-:W-:Y:S01]  /*31b0*/  FFMA.FTZ R34, R34, UR33, -R71.reuse ;  /* 0x0000002122227c23 */ /* 0x100fe20008010847 */
[----:B--2---:R-:W-:Y:S01]  /*31c0*/  F2FP.F16.F32.PACK_AB R12, R59, R54 ;  /* 0x000000363b0c723e */ /* 0x004fe200000000ff */
[----:B------:R1:W2:Y:S01]  /*31d0*/  MUFU.EX2 R90, R6 ;  /* 0x00000006005a7308 */ /* 0x0002a20000000800 */
[----:B0-----:R-:W-:Y:S01]  /*31e0*/  FADD.FTZ R5, R43, R44 ;  /* 0x0000002c2b057221 */ /* 0x001fe20000010000 */
[----:B---3--:R-:W-:Y:S01]  /*31f0*/  FADD.FTZ R8, R81, R88 ;  /* 0x0000005851087221 */ /* 0x008fe20000010000 */
[--C-:B------:R-:W-:Y:S01]  /*3200*/  FFMA.FTZ R58, R58, UR33, -R71.reuse ;  /* 0x000000213a3a7c23 */ /* 0x100fe20008010847 */
[--C-:B------:R-:W-:Y:S01]  /*3210*/  FFMA.FTZ R62, R62, UR33, -R71.reuse ;  /* 0x000000213e3e7c23 */ /* 0x100fe20008010847 */
[--C-:B------:R-:W-:Y:S01]  /*3220*/  FFMA.FTZ R63, R63, UR33, -R71.reuse ;  /* 0x000000213f3f7c23 */ /* 0x100fe20008010847 */
[--C-:B------:R-:W-:Y:S01]  /*3230*/  FFMA.FTZ R68, R68, UR33, -R71.reuse ;  /* 0x0000002144447c23 */ /* 0x100fe20008010847 */
[----:B------:R-:W-:Y:S01]  /*3240*/  FFMA.FTZ R60, R60, UR33, -R71 ;  /* 0x000000213c3c7c23 */ /* 0x000fe20008010847 */
[----:B------:R-:W0:Y:S01]  /*3250*/  MUFU.EX2 R3, R3 ;  /* 0x0000000300037308 */ /* 0x000e220000000800 */
[----:B-1----:R-:W-:Y:S01]  /*3260*/  FADD.FTZ R6, R40, R5 ;  /* 0x0000000528067221 */ /* 0x002fe20000010000 */
[----:B----4-:R-:W-:Y:S01]  /*3270*/  FADD.FTZ R7, R83, R8 ;  /* 0x0000000853077221 */ /* 0x010fe20000010000 */
[----:B------:R-:W-:Y:S01]  /*3280*/  F2FP.F16.F32.PACK_AB R5, R88, R81 ;  /* 0x000000515805723e */ /* 0x000fe200000000ff */
[----:B------:R-:W-:Y:S01]  /*3290*/  FFMA.FTZ R70, R70, UR33, -R71 ;  /* 0x0000002146467c23 */ /* 0x000fe20008010847 */
[C---:B------:R-:W-:Y:S01]  /*32a0*/  FADD.FTZ R9, R47.reuse, R6 ;  /* 0x000000062f097221 */ /* 0x040fe20000010000 */
[----:B------:R-:W-:Y:S01]  /*32b0*/  F2FP.F16.F32.PACK_AB R6, R47, R40 ;  /* 0x000000282f06723e */ /* 0x000fe200000000ff */
[----:B------:R-:W-:Y:S01]  /*32c0*/  IMAD.MOV.U32 R88, RZ, RZ, R135 ;  /* 0x000000ffff587224 */ /* 0x000fe200078e0087 */
[----:B------:R-:W1:Y:S01]  /*32d0*/  MUFU.EX2 R80, R80 ;  /* 0x0000005000507308 */ /* 0x000e620000000800 */
[----:B------:R-:W-:Y:S01]  /*32e0*/  FADD.FTZ R10, R36, R9 ;  /* 0x00000009240a7221 */ /* 0x000fe20000010000 */
[C---:B--2---:R-:W-:Y:S01]  /*32f0*/  FADD.FTZ R8, R90.reuse, R7 ;  /* 0x000000075a087221 */ /* 0x044fe20000010000 */
[----:B------:R-:W-:Y:S01]  /*3300*/  F2FP.F16.F32.PACK_AB R7, R90, R83 ;  /* 0x000000535a07723e */ /* 0x000fe200000000ff */
[----:B------:R-:W-:-:S02]  /*3310*/  IMAD.MOV.U32 R90, RZ, RZ, R135 ;  /* 0x000000ffff5a7224 */ /* 0x000fc400078e0087 */
[----:B------:R-:W-:Y:S02]  /*3320*/  FADD.FTZ R11, R39, R10 ;  /* 0x0000000a270b7221 */ /* 0x000fe40000010000 */
[----:B------:R-:W2:Y:S01]  /*3330*/  MUFU.EX2 R73, R73 ;  /* 0x0000004900497308 */ /* 0x000ea20000000800 */
[----:B0-----:R-:W-:Y:S01]  /*3340*/  FADD.FTZ R9, R3, R8 ;  /* 0x0000000803097221 */ /* 0x001fe20000010000 */
[----:B------:R-:W-:Y:S01]  /*3350*/  FADD.FTZ R10, R52, R11 ;  /* 0x0000000b340a7221 */ /* 0x000fe20000010000 */
[----:B------:R0:W-:Y:S03]  /*3360*/  STSM.16.M88.4 [R2+0x21800], R4 ;  /* 0x0218000402007844 */ /* 0x0001e60000000200 */
[----:B------:R-:W-:Y:S02]  /*3370*/  FADD.FTZ R11, R57, R10 ;  /* 0x0000000a390b7221 */ /* 0x000fe40000010000 */
[----:B------:R-:W3:Y:S01]  /*3380*/  MUFU.EX2 R82, R82 ;  /* 0x0000005200527308 */ /* 0x000ee20000000800 */
        /* <DEDUP_REMOVED lines=8> */
[----:B---3--:R-:W-:-:S07]  /*3410*/  FADD.FTZ R8, R82, R9 ;  /* 0x0000000952087221 */ /* 0x008fce0000010000 */
[----:B------:R-:W3:Y:S01]  /*3420*/  MUFU.EX2 R79, R79 ;  /* 0x0000004f004f7308 */ /* 0x000ee20000000800 */
[----:B-1----:R-:W-:-:S07]  /*3430*/  FADD.FTZ R9, R77, R8 ;  /* 0x000000084d097221 */ /* 0x002fce0000010000 */
[----:B------:R-:W1:Y:S01]  /*3440*/  MUFU.EX2 R86, R86 ;  /* 0x0000005600567308 */ /* 0x000e620000000800 */
[C---:B--2---:R-:W-:Y:S01]  /*3450*/  FADD.FTZ R8, R84.reuse, R9 ;  /* 0x0000000954087221 */ /* 0x044fe20000010000 */
[----:B------:R-:W-:-:S06]  /*3460*/  F2FP.F16.F32.PACK_AB R13, R84, R77 ;  /* 0x0000004d540d723e */ /* 0x000fcc00000000ff */
[----:B------:R-:W2:Y:S01]  /*3470*/  MUFU.EX2 R75, R75 ;  /* 0x0000004b004b7308 */ /* 0x000ea20000000800 */
[----:B---3--:R-:W-:Y:S01]  /*3480*/  FADD.FTZ R9, R79, R8 ;  /* 0x000000084f097221 */ /* 0x008fe20000010000 */
[----:B------:R-:W-:-:S04]  /*3490*/  FADD.FTZ R8, R38, R11 ;  /* 0x0000000b26087221 */ /* 0x000fc80000010000 */
[----:B------:R-:W-:Y:S01]  /*34a0*/  FADD.FTZ R11, R37, R8 ;  /* 0x00000008250b7221 */ /* 0x000fe20000010000 */
[----:B------:R-:W-:Y:S01]  /*34b0*/  F2FP.F16.F32.PACK_AB R8, R39, R36 ;  /* 0x000000242708723e */ /* 0x000fe200000000ff */
[----:B------:R-:W3:Y:S01]  /*34c0*/  MUFU.EX2 R20, R20 ;  /* 0x0000001400147308 */ /* 0x000ee20000000800 */
[----:B-1----:R-:W-:Y:S01]  /*34d0*/  FADD.FTZ R10, R86, R9 ;  /* 0x00000009560a7221 */ /* 0x002fe20000010000 */
[----:B------:R-:W-:Y:S01]  /*34e0*/  FADD.FTZ R14, R42, R11 ;  /* 0x0000000b2a0e7221 */ /* 0x000fe20000010000 */
[----:B------:R-:W-:Y:S02]  /*34f0*/  F2FP.F16.F32.PACK_AB R11, R82, R73 ;  /* 0x00000049520b723e */ /* 0x000fe400000000ff */
[----:B------:R-:W-:-:S03]  /*3500*/  F2FP.F16.F32.PACK_AB R15, R86, R79 ;  /* 0x0000004f560f723e */ /* 0x000fc600000000ff */
[----:B------:R-:W0:Y:S01]  /*3510*/  MUFU.EX2 R21, R21 ;  /* 0x0000001500157308 */ /* 0x000e220000000800 */
[----:B--2---:R-:W-:Y:S01]  /*3520*/  FADD.FTZ R9, R75, R10 ;  /* 0x0000000a4b097221 */ /* 0x004fe20000010000 */
[----:B------:R-:W-:-:S06]  /*3530*/  F2FP.F16.F32.PACK_AB R10, R57, R52 ;  /* 0x00000034390a723e */ /* 0x000fcc00000000ff */
[----:B------:R-:W1:Y:S08]  /*3540*/  MUFU.EX2 R24, R24 ;  /* 0x0000001800187308 */ /* 0x000e700000000800 */
[----:B------:R-:W2:Y:S08]  /*3550*/  MUFU.EX2 R25, R25 ;  /* 0x0000001900197308 */ /* 0x000eb00000000800 */
[----:B------:R-:W4:Y:S08]  /*3560*/  MUFU.EX2 R26, R26 ;  /* 0x0000001a001a7308 */ /* 0x000f300000000800 */
[----:B------:R3:W-:Y:S08]  /*3570*/  MUFU.EX2 R31, R32 ;  /* 0x00000020001f7308 */ /* 0x0007f00000000800 */
[----:B------:R-:W5:Y:S01]  /*3580*/  MUFU.EX2 R0, R0 ;  /* 0x0000000000007308 */ /* 0x000f620000000800 */
[----:B---3--:R-:W-:Y:S01]  /*3590*/  FADD.FTZ R32, R20, R9 ;  /* 0x0000000914207221 */ /* 0x008fe20000010000 */
[----:B------:R-:W-:Y:S01]  /*35a0*/  FADD.FTZ R9, R41, R14 ;  /* 0x0000000e29097221 */ /* 0x000fe20000010000 */
[----:B------:R-:W-:-:S02]  /*35b0*/  F2FP.F16.F32.PACK_AB R14, R61, R56 ;  /* 0x000000383d0e723e */ /* 0x000fc400000000ff */
[----:B0-----:R-:W-:Y:S01]  /*35c0*/  FADD.FTZ R5, R21, R32 ;  /* 0x0000002015057221 */ /* 0x001fe20000010000 */
[----:B------:R-:W-:Y:S01]  /*35d0*/  FADD.FTZ R6, R46, R9 ;  /* 0x000000092e067221 */ /* 0x000fe20000010000 */
[----:B------:R-:W-:Y:S01]  /*35e0*/  F2FP.F16.F32.PACK_AB R9, R80, R3 ;  /* 0x000000035009723e */ /* 0x000fe200000000ff */
[----:B------:R-:W0:Y:S01]  /*35f0*/  MUFU.EX2 R29, R29 ;  /* 0x0000001d001d7308 */ /* 0x000e220000000800 */
[----:B-1----:R-:W-:Y:S01]  /*3600*/  FADD.FTZ R4, R24, R5 ;  /* 0x0000000518047221 */ /* 0x002fe20000010000 */
[----:B------:R-:W-:Y:S01]  /*3610*/  FADD.FTZ R5, R45, R6 ;  /* 0x000000062d057221 */ /* 0x000fe20000010000 */
[----:B------:R-:W-:Y:S01]  /*3620*/  F2FP.F16.F32.PACK_AB R6, R41, R42 ;  /* 0x0000002a2906723e */ /* 0x000fe200000000ff */
[----:B------:R1:W-:Y:S01]  /*3630*/  STSM.16.M88.4 [R18], R8 ;  /* 0x0000000812007844 */ /* 0x0003e20000000200 */
[----:B--2---:R-:W-:Y:S01]  /*3640*/  FADD.FTZ R3, R25, R4 ;  /* 0x0000000419037221 */ /* 0x004fe20000010000 */
[----:B------:R-:W-:Y:S02]  /*3650*/  FADD.FTZ R4, R50, R5 ;  /* 0x0000000532047221 */ /* 0x000fe40000010000 */
[----:B------:R-:W2:Y:S01]  /*3660*/  MUFU.EX2 R64, R64 ;  /* 0x0000004000407308 */ /* 0x000ea20000000800 */
[----:B----4-:R-:W-:Y:S01]  /*3670*/  FADD.FTZ R5, R26, R3 ;  /* 0x000000031a057221 */ /* 0x010fe20000010000 */
[----:B------:R-:W-:Y:S01]  /*3680*/  FADD.FTZ R4, R67, R4 ;  /* 0x0000000443047221 */ /* 0x000fe20000010000 */
[----:B------:R3:W-:Y:S02]  /*3690*/  STSM.16.M88.4 [R17], R12 ;  /* 0x0000000c11007844 */ /* 0x0007e40000000200 */
[----:B-----5:R-:W-:Y:S01]  /*36a0*/  FADD.FTZ R32, R0, R5 ;  /* 0x0000000500207221 */ /* 0x020fe20000010000 */
[----:B------:R-:W-:Y:S01]  /*36b0*/  FADD.FTZ R5, R49, R4 ;  /* 0x0000000431057221 */ /* 0x000fe20000010000 */
[----:B------:R-:W-:Y:S01]  /*36c0*/  F2FP.F16.F32.PACK_AB R4, R37, R38 ;  /* 0x000000262504723e */ /* 0x000fe200000000ff */
[----:B------:R-:W4:Y:S01]  /*36d0*/  MUFU.EX2 R27, R27 ;  /* 0x0000001b001b7308 */ /* 0x000f220000000800 */
[----:B0-----:R-:W-:Y:S01]  /*36e0*/  FADD.FTZ R32, R29, R32 ;  /* 0x000000201d207221 */ /* 0x001fe20000010000 */
[----:B-1----:R-:W-:-:S02]  /*36f0*/  F2FP.F16.F32.PACK_AB R8, R45, R46 ;  /* 0x0000002e2d08723e */ /* 0x002fc400000000ff */
[----:B------:R-:W-:-:S04]  /*3700*/  F2FP.F16.F32.PACK_AB R10, R67, R50 ;  /* 0x00000032430a723e */ /* 0x000fc800000000ff */
[----:B------:R-:W0:Y:S01]  /*3710*/  MUFU.EX2 R53, R53 ;  /* 0x0000003500357308 */ /* 0x000e220000000800 */
[----:B--2---:R-:W-:Y:S01]  /*3720*/  FADD.FTZ R36, R64, R5 ;  /* 0x0000000540247221 */ /* 0x004fe20000010000 */
[----:B------:R-:W-:-:S06]  /*3730*/  F2FP.F16.F32.PACK_AB R5, R20, R75 ;  /* 0x0000004b1405723e */ /* 0x000fcc00000000ff */
[----:B------:R-:W1:Y:S01]  /*3740*/  MUFU.EX2 R28, R28 ;  /* 0x0000001c001c7308 */ /* 0x000e620000000800 */
[----:B----4-:R-:W-:-:S07]  /*3750*/  FADD.FTZ R7, R27, R32 ;  /* 0x000000201b077221 */ /* 0x010fce0000010000 */
[----:B------:R-:W3:Y:S01]  /*3760*/  MUFU.EX2 R66, R66 ;  /* 0x0000004200427308 */ /* 0x000ee20000000800 */
[----:B0-----:R-:W-:-:S07]  /*3770*/  FADD.FTZ R11, R53, R36 ;  /* 0x00000024350b7221 */ /* 0x001fce0000010000 */
[----:B------:R-:W0:Y:S01]  /*3780*/  MUFU.EX2 R30, R30 ;  /* 0x0000001e001e7308 */ /* 0x000e220000000800 */
[----:B-1----:R-:W-:Y:S01]  /*3790*/  FADD.FTZ R9, R28, R7 ;  /* 0x000000071c097221 */ /* 0x002fe20000010000 */
[----:B------:R-:W-:-:S05]  /*37a0*/  F2FP.F16.F32.PACK_AB R7, R24, R21 ;  /* 0x000000151807723e */ /* 0x000fca00000000ff */
[----:B------:R1:W-:Y:S01]  /*37b0*/  STSM.16.M88.4 [R16], R4 ;  /* 0x0000000410007844 */ /* 0x0003e20000000200 */
[----:B------:R-:W2:Y:S01]  /*37c0*/  MUFU.EX2 R55, R55 ;  /* 0x0000003700377308 */ /* 0x000ea20000000800 */
[----:B---3--:R-:W-:Y:S01]  /*37d0*/  FADD.FTZ R14, R66, R11 ;  /* 0x0000000b420e7221 */ /* 0x008fe20000010000 */
[----:B------:R-:W-:-:S06]  /*37e0*/  F2FP.F16.F32.PACK_AB R11, R29, R0 ;  /* 0x000000001d0b723e */ /* 0x000fcc00000000ff */
[----:B------:R-:W3:Y:S01]  /*37f0*/  MUFU.EX2 R72, R72 ;  /* 0x0000004800487308 */ /* 0x000ee20000000800 */
[----:B0-----:R-:W-:Y:S01]  /*3800*/  FADD.FTZ R12, R30, R9 ;  /* 0x000000091e0c7221 */ /* 0x001fe20000010000 */
[----:B------:R-:W-:-:S03]  /*3810*/  F2FP.F16.F32.PACK_AB R9, R26, R25 ;  /* 0x000000191a09723e */ /* 0x000fc600000000ff */
[----:B------:R-:W-:Y:S02]  /*3820*/  FADD.FTZ R12, R31, R12 ;  /* 0x0000000c1f0c7221 */ /* 0x000fe40000010000 */
[----:B------:R0:W-:Y:S01]  /*3830*/  STSM.16.M88.4 [R2+0x27800], R8 ;  /* 0x0278000802007844 */ /* 0x0001e20000000200 */
[----:B------:R-:W4:Y:S01]  /*3840*/  MUFU.EX2 R33, R33 ;  /* 0x0000002100217308 */ /* 0x000f220000000800 */
[----:B--2---:R-:W-:Y:S01]  /*3850*/  FADD.FTZ R13, R55, R14 ;  /* 0x0000000e370d7221 */ /* 0x004fe20000010000 */
[----:B------:R-:W-:-:S06]  /*3860*/  F2FP.F16.F32.PACK_AB R14, R66, R53 ;  /* 0x00000035420e723e */ /* 0x000fcc00000000ff */
[----:B------:R-:W2:Y:S01]  /*3870*/  MUFU.EX2 R35, R35 ;  /* 0x0000002300237308 */ /* 0x000ea20000000800 */
[C---:B---3--:R-:W-:Y:S01]  /*3880*/  FADD.FTZ R0, R72.reuse, R13 ;  /* 0x0000000d48007221 */ /* 0x048fe20000010000 */
[----:B------:R-:W-:-:S06]  /*3890*/  F2FP.F16.F32.PACK_AB R24, R72, R55 ;  /* 0x000000374818723e */ /* 0x000fcc00000000ff */
[----:B------:R-:W3:Y:S01]  /*38a0*/  MUFU.EX2 R34, R34 ;  /* 0x0000002200227308 */ /* 0x000ee20000000800 */
[----:B----4-:R-:W-:Y:S01]  /*38b0*/  FADD.FTZ R13, R33, R12 ;  /* 0x0000000c210d7221 */ /* 0x010fe20000010000 */
[----:B------:R-:W-:-:S06]  /*38c0*/  F2FP.F16.F32.PACK_AB R12, R64, R49 ;  /* 0x00000031400c723e */ /* 0x000fcc00000000ff */
[----:B------:R-:W4:Y:S01]  /*38d0*/  MUFU.EX2 R78, R78 ;  /* 0x0000004e004e7308 */ /* 0x000f220000000800 */
[----:B--2---:R-:W-:-:S07]  /*38e0*/  FADD.FTZ R15, R35, R0 ;  /* 0x00000000230f7221 */ /* 0x004fce0000010000 */
[----:B------:R-:W2:Y:S01]  /*38f0*/  MUFU.EX2 R58, R58 ;  /* 0x0000003a003a7308 */ /* 0x000ea20000000800 */
[C---:B---3--:R-:W-:Y:S01]  /*3900*/  FADD.FTZ R13, R34.reuse, R13 ;  /* 0x0000000d220d7221 */ /* 0x048fe20000010000 */
[----:B------:R-:W-:-:S06]  /*3910*/  F2FP.F16.F32.PACK_AB R25, R34, R33 ;  /* 0x000000212219723e */ /* 0x000fcc00000000ff */
[----:B------:R-:W3:Y:S01]  /*3920*/  MUFU.EX2 R65, R65 ;  /* 0x0000004100417308 */ /* 0x000ee20000000800 */
[C---:B----4-:R-:W-:Y:S01]  /*3930*/  FADD.FTZ R20, R78.reuse, R15 ;  /* 0x0000000f4e147221 */ /* 0x050fe20000010000 */
[----:B------:R-:W-:Y:S02]  /*3940*/  F2FP.F16.F32.PACK_AB R15, R31, R30 ;  /* 0x0000001e1f0f723e */ /* 0x000fe400000000ff */
[----:B------:R-:W-:-:S04]  /*3950*/  F2FP.F16.F32.PACK_AB R26, R78, R35 ;  /* 0x000000234e1a723e */ /* 0x000fc800000000ff */
[----:B------:R-:W1:Y:S01]  /*3960*/  MUFU.EX2 R74, R74 ;  /* 0x0000004a004a7308 */ /* 0x000e620000000800 */
[----:B--2---:R-:W-:-:S07]  /*3970*/  FADD.FTZ R0, R58, R13 ;  /* 0x0000000d3a007221 */ /* 0x004fce0000010000 */
[----:B------:R-:W2:Y:S01]  /*3980*/  MUFU.EX2 R3, R60 ;  /* 0x0000003c00037308 */ /* 0x000ea20000000800 */
[----:B---3--:R-:W-:-:S07]  /*3990*/  FADD.FTZ R13, R65, R20 ;  /* 0x00000014410d7221 */ /* 0x008fce0000010000 */
[----:B------:R-:W-:Y:S01]  /*39a0*/  MUFU.EX2 R51, R51 ;  /* 0x0000003300337308 */ /* 0x000fe20000000800 */
[----:B-1----:R-:W-:Y:S01]  /*39b0*/  FADD.FTZ R4, R74, R13 ;  /* 0x0000000d4a047221 */ /* 0x002fe20000010000 */
[----:B------:R-:W-:Y:S02]  /*39c0*/  F2FP.F16.F32.PACK_AB R13, R28, R27 ;  /* 0x0000001b1c0d723e */ /* 0x000fe400000000ff */
[----:B0-----:R-:W-:-:S03]  /*39d0*/  F2FP.F16.F32.PACK_AB R8, R74, R65 ;  /* 0x000000414a08723e */ /* 0x001fc600000000ff */
[----:B------:R0:W-:Y:S01]  /*39e0*/  STSM.16.M88.4 [R19], R12 ;  /* 0x0000000c13007844 */ /* 0x0001e20000000200 */
[----:B------:R-:W1:Y:S01]  /*39f0*/  MUFU.EX2 R48, R48 ;  /* 0x0000003000307308 */ /* 0x000e620000000800 */
[C---:B--2---:R-:W-:Y:S01]  /*3a00*/  F2FP.F16.F32.PACK_AB R27, R3.reuse, R58 ;  /* 0x0000003a031b723e */ /* 0x044fe200000000ff */
[----:B------:R-:W-:-:S04]  /*3a10*/  FADD.FTZ R5, R3, R0 ;  /* 0x0000000003057221 */ /* 0x000fc80000010000 */
[----:B------:R0:W-:Y:S02]  /*3a20*/  STSM.16.M88.4 [R17+0x6000], R24 ;  /* 0x0060001811007844 */ /* 0x0001e40000000200 */
[----:B------:R-:W2:Y:S08]  /*3a30*/  MUFU.EX2 R62, R62 ;  /* 0x0000003e003e7308 */ /* 0x000eb00000000800 */
[----:B------:R-:W3:Y:S01]  /*3a40*/  MUFU.EX2 R63, R63 ;  /* 0x0000003f003f7308 */ /* 0x000ee20000000800 */
[----:B-1----:R-:W-:Y:S01]  /*3a50*/  F2FP.F16.F32.PACK_AB R10, R48, R51 ;  /* 0x00000033300a723e */ /* 0x002fe200000000ff */
[----:B------:R-:W-:-:S06]  /*3a60*/  FADD.FTZ R51, R51, R4 ;  /* 0x0000000433337221 */ /* 0x000fcc0000010000 */
[----:B------:R-:W-:Y:S01]  /*3a70*/  MUFU.EX2 R68, R68 ;  /* 0x0000004400447308 */ /* 0x000fe20000000800 */
[----:B--2---:R-:W-:-:S07]  /*3a80*/  FADD.FTZ R0, R62, R5 ;  /* 0x000000053e007221 */ /* 0x004fce0000010000 */
[----:B------:R-:W1:Y:S01]  /*3a90*/  MUFU.EX2 R21, R70 ;  /* 0x0000004600157308 */ /* 0x000e620000000800 */
[C---:B---3--:R-:W-:Y:S01]  /*3aa0*/  F2FP.F16.F32.PACK_AB R9, R63.reuse, R62 ;  /* 0x0000003e3f09723e */ /* 0x048fe200000000ff */
[----:B------:R-:W-:Y:S01]  /*3ab0*/  FADD.FTZ R3, R63, R0 ;  /* 0x000000003f037221 */ /* 0x000fe20000010000 */
[----:B-1----:R-:W-:-:S03]  /*3ac0*/  F2FP.F16.F32.PACK_AB R11, R21, R68 ;  /* 0x00000044150b723e */ /* 0x002fc600000000ff */
[----:B------:R-:W-:Y:S01]  /*3ad0*/  FADD.FTZ R68, R68, R3 ;  /* 0x0000000344447221 */ /* 0x000fe20000010000 */
[----:B------:R-:W-:Y:S01]  /*3ae0*/  FADD.FTZ R3, R48, R51 ;  /* 0x0000003330037221 */ /* 0x000fe20000010000 */
[----:B------:R0:W-:Y:S02]  /*3af0*/  STSM.16.M88.4 [R16+0x6000], R8 ;  /* 0x0060000810007844 */ /* 0x0001e40000000200 */
[----:B------:R-:W-:Y:S01]  /*3b00*/  FADD.FTZ R5, R21, R68 ;  /* 0x0000004415057221 */ /* 0x000fe20000010000 */
[----:B------:R1:W-:Y:S06]  /*3b10*/  MEMBAR.ALL.CTA ;  /* 0x0000000000007992 */ /* 0x0003ec0000008000 */
[----:B-1----:R-:W1:Y:S02]  /*3b20*/  FENCE.VIEW.ASYNC.S ;  /* 0x00000000000073c6 */ /* 0x002e640000000000 */
[----:B-1----:R-:W-:Y:S01]  /*3b30*/  NOP ;  /* 0x0000000000007918 */ /* 0x002fe20000000000 */
[----:B------:R-:W-:Y:S05]  /*3b40*/  @!P1 BRA `(.L_x_10019) ;  /* 0x0000002800a89947 */ /* 0x000fea0003800000 */
        /* <DEDUP_REMOVED lines=29> */
[----:B------:R-:W-:Y:S01]  /*3d20*/  ULDC UR34, c[0x0][0x9d8] ;  /* 0x0002760000227ab9 */ /* 0x000fe20000000800 */
[----:B------:R-:W-:-:S08]  /*3d30*/  ULDC UR33, c[0x0][0x988] ;  /* 0x0002620000217ab9 */ /* 0x000fd00000000800 */
.L_x_10030:
[----:B------:R-:W-:Y:S01]  /*3d40*/  ISETP.NE.AND P2, PT, RZ, UR39, PT ;  /* 0x00000027ff007c0c */ /* 0x000fe2000bf45270 */
[----:B------:R-:W-:-:S04]  /*3d50*/  UISETP.NE.AND UP0, UPT, UR35, 0x1, UPT ;  /* 0x000000012300788c */ /* 0x000fc8000bf05270 */
[----:B------:R-:W-:-:S04]  /*3d60*/  USEL UR45, URZ, 0x1, UP0 ;  /* 0x000000013f2d7887 */ /* 0x000fc80008000000 */
[----:B------:R-:W-:-:S04]  /*3d70*/  ULOP3.LUT UR45, UR28, UR45, URZ, 0x3c, !UPT ;  /* 0x0000002d1c2d7292 */ /* 0x000fc8000f8e3c3f */
[----:B------:R-:W-:Y:S08]  /*3d80*/  @P2 BRA `(.L_x_10020) ;  /* 0x0000000000382947 */ /* 0x000ff00003800000 */
[----:B------:R-:W-:Y:S05]  /*3d90*/  @!P0 BRA `(.L_x_10021) ;  /* 0x0000000000048947 */ /* 0x000fea0003800000 */
[----:B------:R-:W-:Y:S01]  /*3da0*/  BPT.TRAP 0x1 ;  /* 0x000000040000795c */ /* 0x000fe20000300000 */
.L_x_10021:
[----:B------:R-:W-:Y:S01]  /*3db0*/  UIADD3 UR6, UR35, 0x1, URZ ;  /* 0x0000000123067890 */ /* 0x000fe2000fffe03f */
[----:B------:R-:W-:-:S03]  /*3dc0*/  IMAD.U32 R6, RZ, RZ, UR45 ;  /* 0x0000002dff067e24 */ /* 0x000fc6000f8e00ff */
[----:B------:R-:W-:Y:S02]  /*3dd0*/  UISETP.NE.AND UP0, UPT, UR6, 0x2, UPT ;  /* 0x000000020600788c */ /* 0x000fe4000bf05270 */
[----:B------:R-:W-:Y:S02]  /*3de0*/  SHF.L.U32 R6, R6, 0x1f, RZ ;  /* 0x0000001f06067819 */ /* 0x000fe400000006ff */
[----:B------:R-:W-:-:S04]  /*3df0*/  USEL UR6, UR6, URZ, UP0 ;  /* 0x0000003f06067287 */ /* 0x000fc80008000000 */
[----:B------:R-:W-:-:S09]  /*3e00*/  ULEA UR6, UR6, UR40, 0x3 ;  /* 0x0000002806067291 */ /* 0x000fd2000f8e183f */
[----:B------:R1:W2:Y:S01]  /*3e10*/  SYNCS.PHASECHK.TRANS64.TRYWAIT P1, [UR6+0x2d830], R6 ;  /* 0x02d83006ff0075a7 */ /* 0x0002a20008020146 */
[----:B------:R-:W-:Y:S05]  /*3e20*/  @!P0 BRA `(.L_x_10022) ;  /* 0x0000000000048947 */ /* 0x000fea0003800000 */
[----:B------:R-:W-:Y:S01]  /*3e30*/  BPT.TRAP 0x1 ;  /* 0x000000040000795c */ /* 0x000fe20000300000 */
.L_x_10022:
[----:B--2---:R-:W-:Y:S05]  /*3e40*/  @P1 BRA `(.L_x_10020) ;  /* 0x0000000000081947 */ /* 0x004fea0003800000 */
[----:B------:R-:W2:Y:S02]  /*3e50*/  SYNCS.PHASECHK.TRANS64.TRYWAIT P1, [UR6+0x2d830], R6 ;  /* 0x02d83006ff0075a7 */ /* 0x000ea40008020146 */
[----:B--2---:R-:W-:Y:S05]  /*3e60*/  @!P1 BRA `(.L_x_10023) ;  /* 0x0000007800849947 */ /* 0x004fea0003800000 */
.L_x_10020:
[----:B--2---:R-:W2:Y:S01]  /*3e70*/  S2R R7, SR_TID.X ;  /* 0x0000000000077919 */ /* 0x004ea20000002100 */
[----:B------:R-:W-:Y:S01]  /*3e80*/  UIADD3 UR44, UR35, 0x1, URZ ;  /* 0x00000001232c7890 */ /* 0x000fe2000fffe03f */
[----:B------:R-:W-:Y:S01]  /*3e90*/  UMOV UR7, 0x80000020 ;  /* 0x8000002000077882 */ /* 0x000fe20000000000 */
[----:B------:R-:W-:Y:S02]  /*3ea0*/  UMOV UR11, 0x80000020 ;  /* 0x80000020000b7882 */ /* 0x000fe40000000000 */
[----:B------:R-:W-:Y:S01]  /*3eb0*/  UISETP.NE.AND UP0, UPT, UR44, 0x2, UPT ;  /* 0x000000022c00788c */ /* 0x000fe2000bf05270 */
[----:B------:R-:W-:Y:S01]  /*3ec0*/  UMOV UR15, 0x80000020 ;  /* 0x80000020000f7882 */ /* 0x000fe20000000000 */
[----:B------:R-:W-:Y:S02]  /*3ed0*/  UMOV UR19, 0x80000020 ;  /* 0x8000002000137882 */ /* 0x000fe40000000000 */
[----:B------:R-:W-:Y:S01]  /*3ee0*/  USEL UR44, UR44, URZ, UP0 ;  /* 0x0000003f2c2c7287 */ /* 0x000fe20008000000 */
[----:B------:R-:W-:Y:S01]  /*3ef0*/  UMOV UR23, 0x80000020 ;  /* 0x8000002000177882 */ /* 0x000fe20000000000 */
[----:B------:R-:W-:-:S02]  /*3f00*/  UMOV UR27, 0x80000020 ;  /* 0x80000020001b7882 */ /* 0x000fc40000000000 */
[----:B------:R-:W-:-:S04]  /*3f10*/  UIMAD UR6, UR44, 0x600, UR32 ;  /* 0x000006002c0678a4 */ /* 0x000fc8000f8e0220 */
[----:B------:R-:W-:Y:S02]  /*3f20*/  UIADD3 UR10, UR6, 0x2, URZ ;  /* 0x00000002060a7890 */ /* 0x000fe4000fffe03f */
[----:B------:R-:W-:Y:S02]  /*3f30*/  UIADD3 UR14, UR6, 0x200, URZ ;  /* 0x00000200060e7890 */ /* 0x000fe4000fffe03f */
[----:B------:R-:W-:Y:S02]  /*3f40*/  UIADD3 UR18, UR6, 0x202, URZ ;  /* 0x0000020206127890 */ /* 0x000fe4000fffe03f */
[----:B------:R-:W-:Y:S02]  /*3f50*/  UIADD3 UR22, UR6, 0x400, URZ ;  /* 0x0000040006167890 */ /* 0x000fe4000fffe03f */
[----:B------:R-:W-:Y:S01]  /*3f60*/  UIADD3 UR26, UR6, 0x402, URZ ;  /* 0x00000402061a7890 */ /* 0x000fe2000fffe03f */
[----:B--2---:R-:W-:-:S05]  /*3f70*/  SHF.R.U32.HI R7, RZ, 0x7, R7 ;  /* 0x00000007ff077819 */ /* 0x004fca0000011607 */
[----:B-1----:R-:W-:-:S05]  /*3f80*/  VIADD R6, R7, 0x8 ;  /* 0x0000000807067836 */ /* 0x002fca0000000000 */
[----:B------:R1:W-:Y:S06]  /*3f90*/  BAR.SYNC.DEFER_BLOCKING R6, 0x100 ;  /* 0x000400060000751d */ /* 0x0003ec0000010000 */
[----:B0-----:R-:W-:-:S06]  /*3fa0*/  WARPGROUP.ARRIVE ;  /* 0x00000000000079c5 */ /* 0x001fcc0000000000 */
        /* <DEDUP_REMOVED lines=17> */
[----:B-1----:R-:W-:Y:S05]  /*40c0*/  @P2 BRA `(.L_x_10024) ;  /* 0x00000000002c2947 */ /* 0x002fea0003800000 */
[----:B------:R-:W-:Y:S05]  /*40d0*/  @!P0 BRA `(.L_x_10025) ;  /* 0x0000000000048947 */ /* 0x000fea0003800000 */
[----:B------:R-:W-:Y:S01]  /*40e0*/  BPT.TRAP 0x1 ;  /* 0x000000040000795c */ /* 0x000fe20000300000 */
.L_x_10025:
[----:B------:R-:W-:Y:S01]  /*40f0*/  ULEA UR6, UR35, UR40, 0x3 ;  /* 0x0000002823067291 */ /* 0x000fe2000f8e183f */
[----:B------:R-:W-:-:S05]  /*4100*/  IMAD.U32 R6, RZ, RZ, UR28 ;  /* 0x0000001cff067e24 */ /* 0x000fca000f8e00ff */
[----:B------:R-:W-:-:S04]  /*4110*/  SHF.L.U32 R6, R6, 0x1f, RZ ;  /* 0x0000001f06067819 */ /* 0x000fc800000006ff */
[----:B------:R0:W1:Y:S01]  /*4120*/  SYNCS.PHASECHK.TRANS64.TRYWAIT P1, [UR6+0x2d850], R6 ;  /* 0x02d85006ff0075a7 */ /* 0x0000620008020146 */
[----:B------:R-:W-:Y:S05]  /*4130*/  @!P0 BRA `(.L_x_10026) ;  /* 0x0000000000048947 */ /* 0x000fea0003800000 */
[----:B------:R-:W-:Y:S01]  /*4140*/  BPT.TRAP 0x1 ;  /* 0x000000040000795c */ /* 0x000fe20000300000 */
.L_x_10026:
[----:B-1----:R-:W-:Y:S05]  /*4150*/  @P1 BRA `(.L_x_10024) ;  /* 0x0000000000081947 */ /* 0x002fea0003800000 */
[----:B------:R-:W1:Y:S02]  /*4160*/  SYNCS.PHASECHK.TRANS64.TRYWAIT P1, [UR6+0x2d850], R6 ;  /* 0x02d85006ff0075a7 */ /* 0x000e640008020146 */
[----:B-1----:R-:W-:Y:S05]  /*4170*/  @!P1 BRA `(.L_x_10027) ;  /* 0x0000007400d89947 */ /* 0x002fea0003800000 */
.L_x_10024:
[----:B------:R-:W-:Y:S01]  /*4180*/  UIADD3 UR6, UR40, 0x400, URZ ;  /* 0x0000040028067890 */ /* 0x000fe2000fffe03f */
[----:B------:R-:W-:Y:S01]  /*4190*/  WARPGROUP.ARRIVE ;  /* 0x00000000000079c5 */ /* 0x000fe20000000000 */
[----:B------:R-:W-:Y:S01]  /*41a0*/  UMOV UR29, 0x40000040 ;  /* 0x40000040001d7882 */ /* 0x000fe20000000000 */
[----:B------:R-:W-:Y:S01]  /*41b0*/  UMOV UR31, 0x80000020 ;  /* 0x80000020001f7882 */ /* 0x000fe20000000000 */
[----:B------:R-:W-:-:S03]  /*41c0*/  USHF.R.U32.HI UR6, URZ, 0x4, UR6 ;  /* 0x000000043f067899 */ /* 0x000fc60008011606 */
[----:B------:R-:W1:Y:S01]  /*41d0*/  S2R R8, SR_TID.X ;  /* 0x0000000000087919 */ /* 0x000e620000002100 */
[----:B------:R-:W-:-:S04]  /*41e0*/  ULOP3.LUT UR6, UR6, 0x3fff, URZ, 0xc0, !UPT ;  /* 0x00003fff06067892 */ /* 0x000fc8000f8ec03f */
[----:B------:R-:W-:Y:S02]  /*41f0*/  ULOP3.LUT UR7, UR6, 0x2000000, URZ, 0xfc, !UPT ;  /* 0x0200000006077892 */ /* 0x000fe4000f8efc3f */
[----:B------:R-:W-:Y:S02]  /*4200*/  ULOP3.LUT UR6, UR37, 0x10000, URZ, 0xfc, !UPT ;  /* 0x0001000025067892 */ /* 0x000fe4000f8efc3f */
[----:B------:R-:W-:-:S05]  /*4210*/  UIMAD UR7, UR35, 0x600, UR7 ;  /* 0x00000600230778a4 */ /* 0x000fca000f8e0207 */
[----:B------:R-:W-:Y:S02]  /*4220*/  UMOV UR28, UR6 ;  /* 0x00000006001c7c82 */ /* 0x000fe40008000000 */
[----:B------:R-:W-:Y:S02]  /*4230*/  UMOV UR30, UR7 ;  /* 0x00000007001e7c82 */ /* 0x000fe40008000000 */
[----:B------:R-:W-:Y:S01]  /*4240*/  HGMMA.64x96x16.F32 R88, gdesc[UR28].tnspB, R88, gsb0 ;  /* 0x416000001c5879f0 */ /* 0x000fe20008000858 */
[----:B------:R-:W-:Y:S02]  /*4250*/  UIADD3 UR28, UR6, 0x2, URZ ;  /* 0x00000002061c7890 */ /* 0x000fe4000fffe03f */
[----:B------:R-:W-:Y:S01]  /*4260*/  UIADD3 UR30, UR7, 0x40, URZ ;  /* 0x00000040071e7890 */ /* 0x000fe2000fffe03f */
[----:B------:R-:W-:Y:S01]  /*4270*/  UMOV UR29, 0x40000040 ;  /* 0x40000040001d7882 */ /* 0x000fe20000000000 */
[----:B------:R-:W-:Y:S01]  /*4280*/  UMOV UR31, 0x80000020 ;  /* 0x80000020001f7882 */ /* 0x000fe20000000000 */
[----:B-1----:R-:W-:-:S02]  /*4290*/  SHF.R.U32.HI R7, RZ, 0x7, R8 ;  /* 0x00000007ff077819 */ /* 0x002fc40000011608 */
[----:B------:R-:W-:Y:S02]  /*42a0*/  ISETP.GE.U32.AND P1, PT, R8, 0x180, PT ;  /* 0x000001800800780c */ /* 0x000fe40003f26070 */
[----:B0-----:R-:W-:-:S04]  /*42b0*/  IADD3 R6, R7, 0x9, RZ ;  /* 0x0000000907067810 */ /* 0x001fc80007ffe0ff */
[----:B------:R-:W-:Y:S01]  /*42c0*/  SEL R6, R6, 0x9, !P1 ;  /* 0x0000000906067807 */ /* 0x000fe20004800000 */
[----:B------:R-:W-:Y:S02]  /*42d0*/  WARPGROUP.DEPBAR.LE gsb0, 0x0 ;  /* 0x00008000000079c5 */ /* 0x000fe40000010000 */
[----:B------:R-:W-:-:S06]  /*42e0*/  WARPGROUP.ARRIVE ;  /* 0x00000000000079c5 */ /* 0x000fcc0000000000 */
[----:B------:R-:W-:Y:S01]  /*42f0*/  HGMMA.64x96x16.F32 R88, gdesc[UR28].tnspB, R88, gsb0 ;  /* 0x416000001c5879f0 */ /* 0x000fe20008000858 */
[----:B------:R-:W-:Y:S02]  /*4300*/  UIADD3 UR28, UR6, 0x4, URZ ;  /* 0x00000004061c7890 */ /* 0x000fe4000fffe03f */
[----:B------:R-:W-:Y:S01]  /*4310*/  UIADD3 UR30, UR7, 0x80, URZ ;  /* 0x00000080071e7890 */ /* 0x000fe2000fffe03f */
[----:B------:R-:W-:Y:S01]  /*4320*/  UMOV UR29, 0x40000040 ;  /* 0x40000040001d7882 */ /* 0x000fe20000000000 */
[----:B------:R-:W-:Y:S01]  /*4330*/  UMOV UR31, 0x80000020 ;  /* 0x80000020001f7882 */ /* 0x000fe20000000000 */
        /* <DEDUP_REMOVED lines=37> */
[----:B------:R-:W-:Y:S03]  /*4590*/  HGMMA.64x96x16.F32 R88, gdesc[UR28].tnspB, R88, gsb0 ;  /* 0x416000001c5879f0 */ /* 0x000fe60008000858 */
[----:B------:R-:W-:Y:S02]  /*45a0*/  WARPGROUP.DEPBAR.LE gsb0, 0x0 ;  /* 0x00008000000079c5 */ /* 0x000fe40000010000 */
[----:B------:R0:W-:Y:S06]  /*45b0*/  BAR.ARV R6, 0x100 ;  /* 0x000400060000751d */ /* 0x0001ec0000002000 */
[----:B------:R-:W-:Y:S05]  /*45c0*/  @!P0 BRA `(.L_x_10028) ;  /* 0x0000000000048947 */ /* 0x000fea0003800000 */
[----:B------:R-:W-:Y:S01]  /*45d0*/  BPT.TRAP 0x1 ;  /* 0x000000040000795c */ /* 0x000fe20000300000 */
.L_x_10028:
[----:B0-----:R-:W-:Y:S01]  /*45e0*/  FMUL.FTZ R6, R24, UR34 ;  /* 0x0000002218067c20 */ /* 0x001fe20008410000 */
        /* <DEDUP_REMOVED lines=67> */
[----:B0-----:R-:W-:Y:S01]  /*4a20*/  FMNMX.FTZ R65, R11, R64, !PT ;  /* 0x000000400b417209 */ /* 0x001fe20007810000 */
[----:B------:R-:W-:Y:S01]  /*4a30*/  FMUL.FTZ R64, R76, UR34 ;  /* 0x000000224c407c20 */ /* 0x000fe20008410000 */
[----:B------:R-:W-:-:S04]  /*4a40*/  UIADD3 UR6, UR6, 0x2d840, URZ ;  /* 0x0002d84006067890 */ /* 0x000fc8000fffe03f */
[----:B------:R-:W-:Y:S01]  /*4a50*/  UPRMT UR6, UR41, 0x654, UR6 ;  /* 0x0000065429067896 */ /* 0x000fe20008000006 */
[----:B------:R-:W0:Y:S01]  /*4a60*/  MUFU.TANH R20, R20 ;  /* 0x0000001400147308 */ /* 0x000e220000002400 */
[----:B-1----:R-:W-:-:S07]  /*4a70*/  FMNMX.FTZ R67, R13, R66, !PT ;  /* 0x000000420d437209 */ /* 0x002fce0007810000 */
[----:B------:R-:W1:Y:S01]  /*4a80*/  MUFU.TANH R15, R15 ;  /* 0x0000000f000f7308 */ /* 0x000e620000002400 */
[----:B--2---:R-:W-:Y:S01]  /*4a90*/  FMNMX.FTZ R66, R14, R65, !PT ;  /* 0x000000410e427209 */ /* 0x004fe20007810000 */
[----:B------:R-:W-:Y:S06]  /*4aa0*/  SYNCS.ARRIVE.TRANS64.RED.A1T0 RZ, [UR6], RZ ;  /* 0x000000ffffff79a7 */ /* 0x000fec0008100406 */
        /* <DEDUP_REMOVED lines=121> */
[----:B-1----:R-:W-:Y:S02]  /*5240*/  FMNMX.FTZ R80, R79, R76, !PT ;  /* 0x0000004c4f507209 */ /* 0x002fe40007810000 */
[----:B0-----:R-:W-:-:S03]  /*5250*/  FMNMX.FTZ R81, R78, R69, !PT ;  /* 0x000000454e517209 */ /* 0x001fc60007810000 */
[----:B------:R-:W0:Y:S04]  /*5260*/  SHFL.BFLY PT, R69, R80, 0x1, 0x1f ;  /* 0x0c201f0050457f89 */ /* 0x000e2800000e0000 */
[----:B------:R-:W1:Y:S01]  /*5270*/  SHFL.BFLY PT, R76, R81, 0x1, 0x1f ;  /* 0x0c201f00514c7f89 */ /* 0x000e6200000e0000 */
[----:B0-----:R-:W-:Y:S02]  /*5280*/  FMNMX.FTZ R69, R80, R69, !PT ;  /* 0x0000004550457209 */ /* 0x001fe40007810000 */
[----:B-1----:R-:W-:-:S03]  /*5290*/  FMNMX.FTZ R76, R81, R76, !PT ;  /* 0x0000004c514c7209 */ /* 0x002fc60007810000 */
[C---:B------:R-:W-:Y:S01]  /*52a0*/  FADD.FTZ R0, -R69.reuse, R0 ;  /* 0x0000000045007221 */ /* 0x040fe20000010100 */
[----:B------:R-:W-:-:S03]  /*52b0*/  FMUL.FTZ R79, R69, UR33 ;  /* 0x00000021454f7c20 */ /* 0x000fc60008410000 */
[----:B------:R-:W-:Y:S01]  /*52c0*/  FMUL.FTZ R82, R0, UR33 ;  /* 0x0000002100527c20 */ /* 0x000fe20008410000 */
[C---:B------:R-:W-:Y:S01]  /*52d0*/  FADD.FTZ R0, -R76.reuse, R4 ;  /* 0x000000044c007221 */ /* 0x040fe20000010100 */
[----:B------:R-:W-:Y:S01]  /*52e0*/  FMUL.FTZ R80, R76, UR33 ;  /* 0x000000214c507c20 */ /* 0x000fe20008410000 */
[--C-:B------:R-:W-:Y:S01]  /*52f0*/  FFMA.FTZ R6, R6, UR33, -R79.reuse ;  /* 0x0000002106067c23 */ /* 0x100fe2000801084f */
[--C-:B------:R-:W-:Y:S01]  /*5300*/  FFMA.FTZ R7, R7, UR33, -R79.reuse ;  /* 0x0000002107077c23 */ /* 0x100fe2000801084f */
[----:B------:R-:W-:Y:S01]  /*5310*/  FMUL.FTZ R0, R0, UR33 ;  /* 0x0000002100007c20 */ /* 0x000fe20008410000 */
        /* <DEDUP_REMOVED lines=24> */
[----:B------:R-:W-:Y:S01]  /*54a0*/  FFMA.FTZ R39, R42, UR33, -R80 ;  /* 0x000000212a277c23 */ /* 0x000fe20008010850 */
[--C-:B------:R-:W-:Y:S01]  /*54b0*/  FFMA.FTZ R32, R32, UR33, -R79.reuse ;  /* 0x0000002120207c23 */ /* 0x100fe2000801084f */
[----:B------:R-:W1:Y:S01]  /*54c0*/  MUFU.EX2 R78, R78 ;  /* 0x0000004e004e7308 */ /* 0x000e620000000800 */
[----:B0-----:R-:W-:Y:S01]  /*54d0*/  FFMA.FTZ R8, R4, R3, R6 ;  /* 0x0000000304087223 */ /* 0x001fe20000010006 */
        /* <DEDUP_REMOVED lines=15> */
[----:B-1----:R-:W-:Y:S01]  /*55d0*/  FFMA.FTZ R34, R0, R5, R78 ;  /* 0x0000000500227223 */ /* 0x002fe2000001004e */
[--C-:B------:R-:W-:Y:S01]  /*55e0*/  FFMA.FTZ R49, R49, UR33, -R79.reuse ;  /* 0x0000002131317c23 */ /* 0x100fe2000801084f */
[--C-:B------:R-:W-:Y:S01]  /*55f0*/  FFMA.FTZ R52, R52, UR33, -R79.reuse ;  /* 0x0000002134347c23 */ /* 0x100fe2000801084f */
[--C-:B------:R-:W-:Y:S01]  /*5600*/  FFMA.FTZ R53, R53, UR33, -R79.reuse ;  /* 0x0000002135357c23 */ /* 0x100fe2000801084f */
[--C-:B------:R-:W-:Y:S01]  /*5610*/  FFMA.FTZ R56, R56, UR33, -R79.reuse ;  /* 0x0000002138387c23 */ /* 0x100fe2000801084f */
[--C-:B------:R-:W-:Y:S01]  /*5620*/  FFMA.FTZ R57, R57, UR33, -R79.reuse ;  /* 0x0000002139397c23 */ /* 0x100fe2000801084f */
[--C-:B------:R-:W-:Y:S01]  /*5630*/  FFMA.FTZ R60, R60, UR33, -R79.reuse ;  /* 0x000000213c3c7c23 */ /* 0x100fe2000801084f */
[----:B------:R-:W1:Y:S01]  /*5640*/  MUFU.EX2 R10, R10 ;  /* 0x0000000a000a7308 */ /* 0x000e620000000800 */
[----:B0-----:R-:W-:Y:S01]  /*5650*/  FADD.FTZ R3, R7, R8 ;  /* 0x0000000807037221 */ /* 0x001fe20000010000 */
[--C-:B------:R-:W-:Y:S01]  /*5660*/  FFMA.FTZ R61, R61, UR33, -R79.reuse ;  /* 0x000000213d3d7c23 */ /* 0x100fe2000801084f */
[--C-:B------:R-:W-:Y:S01]  /*5670*/  FFMA.FTZ R64, R64, UR33, -R79.reuse ;  /* 0x0000002140407c23 */ /* 0x100fe2000801084f */
[--C-:B------:R-:W-:Y:S01]  /*5680*/  FFMA.FTZ R65, R65, UR33, -R79.reuse ;  /* 0x0000002141417c23 */ /* 0x100fe2000801084f */
[--C-:B------:R-:W-:Y:S01]  /*5690*/  FFMA.FTZ R68, R68, UR33, -R79.reuse ;  /* 0x0000002144447c23 */ /* 0x100fe2000801084f */
[--C-:B------:R-:W-:Y:S01]  /*56a0*/  FFMA.FTZ R70, R70, UR33, -R79.reuse ;  /* 0x0000002146467c23 */ /* 0x100fe2000801084f */
[--C-:B------:R-:W-:Y:S01]  /*56b0*/  FFMA.FTZ R73, R73, UR33, -R79.reuse ;  /* 0x0000002149497c23 */ /* 0x100fe2000801084f */
[----:B------:R-:W0:Y:S01]  /*56c0*/  MUFU.EX2 R12, R12 ;  /* 0x0000000c000c7308 */ /* 0x000e220000000800 */
[----:B--2---:R-:W-:Y:S01]  /*56d0*/  FADD.FTZ R5, R9, R34 ;  /* 0x0000002209057221 */ /* 0x004fe20000010000 */
[----:B------:R-:W-:Y:S01]  /*56e0*/  FFMA.FTZ R74, R74, UR33, -R79 ;  /* 0x000000214a4a7c23 */ /* 0x000fe2000801084f */
[--C-:B------:R-:W-:Y:S01]  /*56f0*/  FFMA.FTZ R79, R51, UR33, -R80.reuse ;  /* 0x00000021334f7c23 */ /* 0x100fe20008010850 */
[--C-:B------:R-:W-:Y:S01]  /*5700*/  FFMA.FTZ R51, R59, UR33, -R80.reuse ;  /* 0x000000213b337c23 */ /* 0x100fe20008010850 */
[--C-:B------:R-:W-:Y:S01]  /*5710*/  FFMA.FTZ R35, R62, UR33, -R80.reuse ;  /* 0x000000213e237c23 */ /* 0x100fe20008010850 */
[--C-:B------:R-:W-:Y:S01]  /*5720*/  FFMA.FTZ R50, R63, UR33, -R80.reuse ;  /* 0x000000213f327c23 */ /* 0x100fe20008010850 */
[--C-:B------:R-:W-:Y:S01]  /*5730*/  FFMA.FTZ R63, R67, UR33, -R80.reuse ;  /* 0x00000021433f7c23 */ /* 0x100fe20008010850 */
        /* <DEDUP_REMOVED lines=9> */
[----:B-1----:R-:W-:Y:S01]  /*57d0*/  FADD.FTZ R8, R85, R34 ;  /* 0x0000002255087221 */ /* 0x002fe20000010000 */
        /* <DEDUP_REMOVED lines=118> */
.L_x_10029:
[----:B------:R-:W-:Y:S01]  /*5f40*/  ULEA UR6, UR35, UR40, 0x3 ;  /* 0x0000002823067291 */ /* 0x000fe2000f8e183f */
[----:B------:R-:W-:Y:S01]  /*5f50*/  F2FP.F16.F32.PACK_AB R10, R11, R10 ;  /* 0x0000000a0b0a723e */ /* 0x000fe200000000ff */
[----:B------:R-:W-:Y:S01]  /*5f60*/  UMOV UR28, UR45 ;  /* 0x0000002d001c7c82 */ /* 0x000fe20008000000 */
[----:B------:R-:W-:Y:S01]  /*5f70*/  F2FP.F16.F32.PACK_AB R11, R85, R12 ;  /* 0x0000000c550b723e */ /* 0x000fe200000000ff */
[----:B------:R-:W-:Y:S01]  /*5f80*/  UIADD3 UR6, UR6, 0x2d860, URZ ;  /* 0x0002d86006067890 */ /* 0x000fe2000fffe03f */
[----:B------:R-:W-:Y:S01]  /*5f90*/  F2FP.F16.F32.PACK_AB R8, R7, R6 ;  /* 0x000000060708723e */ /* 0x000fe200000000ff */
[----:B------:R-:W-:Y:S01]  /*5fa0*/  UMOV UR35, UR44 ;  /* 0x0000002c00237c82 */ /* 0x000fe20008000000 */
[----:B------:R-:W-:Y:S01]  /*5fb0*/  F2FP.F16.F32.PACK_AB R9, R9, R78 ;  /* 0x0000004e0909723e */ /* 0x000fe200000000ff */
[----:B------:R-:W-:Y:S01]  /*5fc0*/  UPRMT UR6, UR41, 0x654, UR6 ;  /* 0x0000065429067896 */ /* 0x000fe20008000006 */
        /* <DEDUP_REMOVED lines=9> */
[----:B------:R-:W-:Y:S01]  /*6060*/  SYNCS.ARRIVE.TRANS64.RED.A1T0 RZ, [UR6], RZ ;  /* 0x000000ffffff79a7 */ /* 0x000fe20008100406 */
[----:B------:R-:W-:Y:S01]  /*6070*/  F2FP.F16.F32.PACK_AB R29, R30, R21 ;  /* 0x000000151e1d723e */ /* 0x000fe200000000ff */
[----:B------:R1:W-:Y:S01]  /*6080*/  STSM.16.M88.4 [R2+0x21800], R8 ;  /* 0x0218000802007844 */ /* 0x0003e20000000200 */
[----:B------:R-:W-:Y:S01]  /*6090*/  F2FP.F16.F32.PACK_AB R36, R37, R36 ;  /* 0x000000242524723e */ /* 0x000fe200000000ff */
[----:B------:R-:W-:Y:S01]  /*60a0*/  UIADD3 UR6, UR50, -0x1, URZ ;  /* 0xffffffff32067890 */ /* 0x000fe2000fffe03f */
[----:B------:R-:W-:Y:S01]  /*60b0*/  F2FP.F16.F32.PACK_AB R30, R33, R32 ;  /* 0x00000020211e723e */ /* 0x000fe200000000ff */
[----:B------:R1:W-:Y:S01]  /*60c0*/  STSM.16.M88.4 [R18], R12 ;  /* 0x0000000c12007844 */ /* 0x0003e20000000200 */
[----:B------:R-:W-:Y:S01]  /*60d0*/  F2FP.F16.F32.PACK_AB R31, R82, R31 ;  /* 0x0000001f521f723e */ /* 0x000fe200000000ff */
[----:B------:R-:W-:Y:S01]  /*60e0*/  FMUL.FTZ R96, R96, R4 ;  /* 0x0000000460607220 */ /* 0x000fe20000410000 */
[----:B------:R-:W-:Y:S01]  /*60f0*/  F2FP.F16.F32.PACK_AB R37, R38, R26 ;  /* 0x0000001a2625723e */ /* 0x000fe200000000ff */
[----:B------:R-:W-:Y:S01]  /*6100*/  FMUL.FTZ R97, R97, R4 ;  /* 0x0000000461617220 */ /* 0x000fe20000410000 */
[----:B------:R-:W-:Y:S01]  /*6110*/  F2FP.F16.F32.PACK_AB R44, R45, R44 ;  /* 0x0000002c2d2c723e */ /* 0x000fe200000000ff */
[----:B------:R1:W-:Y:S01]  /*6120*/  STSM.16.M88.4 [R17], R28 ;  /* 0x0000001c11007844 */ /* 0x0003e20000000200 */
[----:B------:R-:W-:Y:S01]  /*6130*/  F2FP.F16.F32.PACK_AB R38, R41, R40 ;  /* 0x000000282926723e */ /* 0x000fe200000000ff */
[-C--:B------:R-:W-:Y:S01]  /*6140*/  FMUL.FTZ R100, R100, R4.reuse ;  /* 0x0000000464647220 */ /* 0x080fe20000410000 */
[----:B------:R-:W-:Y:S01]  /*6150*/  F2FP.F16.F32.PACK_AB R39, R81, R39 ;  /* 0x000000275127723e */ /* 0x000fe200000000ff */
[-C--:B------:R-:W-:Y:S01]  /*6160*/  FMUL.FTZ R101, R101, R4.reuse ;  /* 0x0000000465657220 */ /* 0x080fe20000410000 */
[----:B------:R-:W-:Y:S01]  /*6170*/  F2FP.F16.F32.PACK_AB R45, R46, R27 ;  /* 0x0000001b2e2d723e */ /* 0x000fe200000000ff */
[----:B------:R-:W-:Y:S01]  /*6180*/  FMUL.FTZ R104, R104, R4 ;  /* 0x0000000468687220 */ /* 0x000fe20000410000 */
[----:B------:R-:W-:Y:S01]  /*6190*/  F2FP.F16.F32.PACK_AB R52, R53, R52 ;  /* 0x000000343534723e */ /* 0x000fe200000000ff */
[----:B------:R1:W-:Y:S01]  /*61a0*/  STSM.16.M88.4 [R16], R36 ;  /* 0x0000002410007844 */ /* 0x0003e20000000200 */
[----:B------:R-:W-:Y:S01]  /*61b0*/  F2FP.F16.F32.PACK_AB R46, R49, R48 ;  /* 0x00000030312e723e */ /* 0x000fe200000000ff */
[-C--:B------:R-:W-:Y:S01]  /*61c0*/  FMUL.FTZ R105, R105, R4.reuse ;  /* 0x0000000469697220 */ /* 0x080fe20000410000 */
[----:B------:R-:W-:Y:S01]  /*61d0*/  F2FP.F16.F32.PACK_AB R47, R79, R47 ;  /* 0x0000002f4f2f723e */ /* 0x000fe200000000ff */
[----:B------:R-:W-:Y:S01]  /*61e0*/  FMUL.FTZ R108, R108, R4 ;  /* 0x000000046c6c7220 */ /* 0x000fe20000410000 */
[----:B------:R-:W-:Y:S01]  /*61f0*/  F2FP.F16.F32.PACK_AB R53, R54, R34 ;  /* 0x000000223635723e */ /* 0x000fe200000000ff */
[----:B------:R-:W-:Y:S01]  /*6200*/  FMUL.FTZ R109, R109, R4 ;  /* 0x000000046d6d7220 */ /* 0x000fe20000410000 */
[----:B------:R-:W-:Y:S01]  /*6210*/  F2FP.F16.F32.PACK_AB R54, R57, R56 ;  /* 0x000000383936723e */ /* 0x000fe200000000ff */
[----:B------:R1:W-:Y:S01]  /*6220*/  STSM.16.M88.4 [R2+0x27800], R44 ;  /* 0x0278002c02007844 */ /* 0x0003e20000000200 */
[----:B------:R-:W-:Y:S01]  /*6230*/  F2FP.F16.F32.PACK_AB R55, R51, R55 ;  /* 0x000000373337723e */ /* 0x000fe200000000ff */
[----:B------:R-:W-:Y:S01]  /*6240*/  FMUL.FTZ R112, R112, R4 ;  /* 0x0000000470707220 */ /* 0x000fe20000410000 */
[----:B------:R-:W-:Y:S01]  /*6250*/  F2FP.F16.F32.PACK_AB R60, R61, R60 ;  /* 0x0000003c3d3c723e */ /* 0x000fe200000000ff */
[----:B------:R-:W-:Y:S01]  /*6260*/  FMUL.FTZ R113, R113, R4 ;  /* 0x0000000471717220 */ /* 0x000fe20000410000 */
[----:B------:R-:W-:Y:S01]  /*6270*/  F2FP.F16.F32.PACK_AB R61, R50, R35 ;  /* 0x00000023323d723e */ /* 0x000fe200000000ff */
[----:B------:R1:W-:Y:S01]  /*6280*/  STSM.16.M88.4 [R19], R52 ;  /* 0x0000003413007844 */ /* 0x0003e20000000200 */
[----:B------:R-:W-:Y:S01]  /*6290*/  F2FP.F16.F32.PACK_AB R62, R65, R64 ;  /* 0x00000040413e723e */ /* 0x000fe200000000ff */
[----:B------:R-:W-:Y:S01]  /*62a0*/  FMUL.FTZ R116, R116, R4 ;  /* 0x0000000474747220 */ /* 0x000fe20000410000 */
[----:B------:R-:W-:Y:S01]  /*62b0*/  F2FP.F16.F32.PACK_AB R63, R63, R42 ;  /* 0x0000002a3f3f723e */ /* 0x000fe200000000ff */
[-C--:B------:R-:W-:Y:S01]  /*62c0*/  FMUL.FTZ R117, R117, R4.reuse ;  /* 0x0000000475757220 */ /* 0x080fe20000410000 */
[----:B------:R-:W-:Y:S01]  /*62d0*/  F2FP.F16.F32.PACK_AB R57, R58, R43 ;  /* 0x0000002b3a39723e */ /* 0x000fe200000000ff */
[----:B------:R-:W-:Y:S01]  /*62e0*/  FMUL.FTZ R120, R120, R4 ;  /* 0x0000000478787220 */ /* 0x000fe20000410000 */
[----:B------:R-:W-:Y:S01]  /*62f0*/  F2FP.F16.F32.PACK_AB R56, R70, R68 ;  /* 0x000000444638723e */ /* 0x000fe200000000ff */
[----:B------:R1:W-:Y:S01]  /*6300*/  STSM.16.M88.4 [R17+0x6000], R60 ;  /* 0x0060003c11007844 */ /* 0x0003e20000000200 */
[----:B------:R-:W-:Y:S01]  /*6310*/  F2FP.F16.F32.PACK_AB R58, R74, R73 ;  /* 0x000000494a3a723e */ /* 0x000fe200000000ff */
[-C--:B------:R-:W-:Y:S01]  /*6320*/  FMUL.FTZ R121, R121, R4.reuse ;  /* 0x0000000479797220 */ /* 0x080fe20000410000 */
[----:B------:R-:W-:Y:S01]  /*6330*/  F2FP.F16.F32.PACK_AB R59, R66, R59 ;  /* 0x0000003b423b723e */ /* 0x000fe200000000ff */
[-C--:B------:R-:W-:Y:S01]  /*6340*/  FMUL.FTZ R124, R124, R4.reuse ;  /* 0x000000047c7c7220 */ /* 0x080fe20000410000 */
[----:B------:R-:W-:Y:S01]  /*6350*/  ISETP.LT.AND P1, PT, RZ, UR50, PT ;  /* 0x00000032ff007c0c */ /* 0x000fe2000bf21270 */
[----:B------:R-:W-:Y:S01]  /*6360*/  UMOV UR50, UR6 ;  /* 0x0000000600327c82 */ /* 0x000fe20008000000 */
[-C--:B------:R-:W-:Y:S01]  /*6370*/  FMUL.FTZ R125, R125, R4.reuse ;  /* 0x000000047d7d7220 */ /* 0x080fe20000410000 */
[----:B------:R1:W-:Y:S01]  /*6380*/  STSM.16.M88.4 [R16+0x6000], R56 ;  /* 0x0060003810007844 */ /* 0x0003e20000000200 */
[-C--:B------:R-:W-:Y:S01]  /*6390*/  FMUL.FTZ R128, R128, R4.reuse ;  /* 0x0000000480807220 */ /* 0x080fe20000410000 */
[-C--:B------:R-:W-:Y:S01]  /*63a0*/  FMUL.FTZ R129, R129, R4.reuse ;  /* 0x0000000481817220 */ /* 0x080fe20000410000 */
[-C--:B------:R-:W-:Y:S01]  /*63b0*/  FMUL.FTZ R132, R132, R4.reuse ;  /* 0x0000000484847220 */ /* 0x080fe20000410000 */
[----:B------:R-:W-:Y:S01]  /*63c0*/  @!PT LDS RZ, [RZ] ;  /* 0x00000000fffff984 */ /* 0x000fe20000000800 */
[----:B------:R-:W-:Y:S01]  /*63d0*/  @!PT LDS RZ, [RZ] ;  /* 0x00000000fffff984 */ /* 0x000fe20000000800 */
[----:B------:R-:W-:Y:S01]  /*63e0*/  @!PT LDS RZ, [RZ] ;  /* 0x00000000fffff984 */ /* 0x000fe20000000800 */
[----:B------:R-:W-:Y:S01]  /*63f0*/  @!PT LDS RZ, [RZ] ;  /* 0x00000000fffff984 */ /* 0x000fe20000000800 */
[----:B------:R0:W-:Y:S06]  /*6400*/  MEMBAR.ALL.CTA ;  /* 0x0000000000007992 */ /* 0x0001ec0000008000 */
[----:B0-----:R-:W0:Y:S01]  /*6410*/  FENCE.VIEW.ASYNC.S ;  /* 0x00000000000073c6 */ /* 0x001e220000000000 */
        /* <DEDUP_REMOVED lines=27> */
[----:B0-----:R-:W-:Y:S01]  /*65d0*/  NOP ;  /* 0x0000000000007918 */ /* 0x001fe20000000000 */
[----:B-1----:R-:W-:Y:S05]  /*65e0*/  @P1 BRA `(.L_x_10030) ;  /* 0xffffffd400d41947 */ /* 0x002fea000383ffff */
.L_x_10019:
[----:B------:R-:W-:Y:S06]  /*65f0*/  BAR.ARV 0x8, 0x200 ;  /* 0x0208000000007b1d */ /* 0x000fec0000002000 */
[----:B------:R-:W-:Y:S05]  /*6600*/  @!P0 BRA `(.L_x_10031) ;  /* 0x0000000000048947 */ /* 0x000fea0003800000 */
[----:B------:R-:W-:Y:S01]  /*6610*/  BPT.TRAP 0x1 ;  /* 0x000000040000795c */ /* 0x000fe20000300000 */
.L_x_10031:
[----:B------:R-:W-:Y:S01]  /*6620*/  ULEA UR8, UR44, UR40, 0x3 ;  /* 0x000000282c087291 */ /* 0x000fe2000f8e183f */
[----:B------:R-:W-:-:S05]  /*6630*/  IMAD.U32 R0, RZ, RZ, UR45 ;  /* 0x0000002dff007e24 */ /* 0x000fca000f8e00ff */
[----:B------:R-:W-:-:S04]  /*6640*/  SHF.L.U32 R0, R0, 0x1f, RZ ;  /* 0x0000001f00007819 */ /* 0x000fc800000006ff */
[----:B------:R1:W2:Y:S01]  /*6650*/  SYNCS.PHASECHK.TRANS64.TRYWAIT P1, [UR8+0x2d850], R0 ;  /* 0x02d85000ff0075a7 */ /* 0x0002a20008020148 */
[----:B------:R-:W-:Y:S05]  /*6660*/  @!P0 BRA `(.L_x_10032) ;  /* 0x0000000000048947 */ /* 0x000fea0003800000 */
[----:B------:R-:W-:Y:S01]  /*6670*/  BPT.TRAP 0x1 ;  /* 0x000000040000795c */ /* 0x000fe20000300000 */
.L_x_10032:
[----:B--2---:R-:W-:Y:S05]  /*6680*/  @P1 BRA `(.L_x_10033) ;  /* 0x0000000000081947 */ /* 0x004fea0003800000 */
[----:B------:R-:W2:Y:S02]  /*6690*/  SYNCS.PHASECHK.TRANS64.TRYWAIT P1, [UR8+0x2d850], R0 ;  /* 0x02d85000ff0075a7 */ /* 0x000ea40008020148 */
[----:B--2---:R-:W-:Y:S05]  /*66a0*/  @!P1 BRA `(.L_x_10034) ;  /* 0x0000005000a49947 */ /* 0x004fea0003800000 */
.L_x_10033:
[----:B------:R-:W-:Y:S01]  /*66b0*/  UIADD3 UR4, UR40, 0x400, URZ ;  /* 0x0000040028047890 */ /* 0x000fe2000fffe03f */
[----:B------:R-:W-:Y:S01]  /*66c0*/  WARPGROUP.ARRIVE ;  /* 0x00000000000079c5 */ /* 0x000fe20000000000 */
[----:B------:R-:W-:Y:S01]  /*66d0*/  ULOP3.LUT UR37, UR37, 0x10000, URZ, 0xfc, !UPT ;  /* 0x0001000025257892 */ /* 0x000fe2000f8efc3f */
[----:B-12---:R-:W1:Y:S01]  /*66e0*/  SHFL.BFLY PT, R0, R3, 0x2, 0x1f ;  /* 0x0c401f0003007f89 */ /* 0x006e6200000e0000 */
[----:B------:R-:W-:Y:S01]  /*66f0*/  USHF.R.U32.HI UR4, URZ, 0x4, UR4 ;  /* 0x000000043f047899 */ /* 0x000fe20008011604 */
[----:B------:R-:W-:Y:S01]  /*6700*/  IMAD.MOV.U32 R55, RZ, RZ, RZ ;  /* 0x000000ffff377224 */ /* 0x000fe200078e00ff */
[----:B------:R-:W-:Y:S01]  /*6710*/  UMOV UR5, 0x40000040 ;  /* 0x4000004000057882 */ /* 0x000fe20000000000 */
[----:B------:R-:W-:Y:S01]  /*6720*/  UMOV UR7, 0x80000020 ;  /* 0x8000002000077882 */ /* 0x000fe20000000000 */
[----:B------:R-:W-:Y:S01]  /*6730*/  ULOP3.LUT UR4, UR4, 0x3fff, URZ, 0xc0, !UPT ;  /* 0x00003fff04047892 */ /* 0x000fe2000f8ec03f */
[----:B------:R-:W2:Y:S01]  /*6740*/  SHFL.BFLY PT, R4, R5, 0x2, 0x1f ;  /* 0x0c401f0005047f89 */ /* 0x000ea200000e0000 */
[----:B0-----:R-:W-:Y:S01]  /*6750*/  MOV R8, RZ ;  /* 0x000000ff00087202 */ /* 0x001fe20000000f00 */
[----:B------:R-:W-:Y:S01]  /*6760*/  IMAD.U32 R12, RZ, RZ, UR33 ;  /* 0x00000021ff0c7e24 */ /* 0x000fe2000f8e00ff */
[----:B------:R-:W-:-:S04]  /*6770*/  ULOP3.LUT UR4, UR4, 0x2000000, URZ, 0xfc, !UPT ;  /* 0x0200000004047892 */ /* 0x000fc8000f8efc3f */
[----:B------:R-:W-:-:S03]  /*6780*/  UIMAD UR9, UR44, 0x600, UR4 ;  /* 0x000006002c0978a4 */ /* 0x000fc6000f8e0204 */
[----:B------:R-:W-:-:S04]  /*6790*/  UMOV UR4, UR37 ;  /* 0x0000002500047c82 */ /* 0x000fc80008000000 */
[----:B------:R-:W-:Y:S02]  /*67a0*/  UMOV UR6, UR9 ;  /* 0x0000000900067c82 */ /* 0x000fe40008000000 */
[----:B------:R-:W-:Y:S01]  /*67b0*/  HGMMA.64x96x16.F32 R88, gdesc[UR4].tnspB, R88, gsb0 ;  /* 0x41600000045879f0 */ /* 0x000fe20008000858 */
[----:B------:R-:W-:Y:S01]  /*67c0*/  UIADD3 UR4, UR37, 0x2, URZ ;  /* 0x0000000225047890 */ /* 0x000fe2000fffe03f */
[----:B-1----:R-:W-:Y:S01]  /*67d0*/  FADD.FTZ R0, R0, R3 ;  /* 0x0000000300007221 */ /* 0x002fe20000010000 */
[----:B------:R-:W-:Y:S01]  /*67e0*/  UIADD3 UR6, UR9, 0x40, URZ ;  /* 0x0000004009067890 */ /* 0x000fe2000fffe03f */
[----:B------:R-:W-:Y:S01]  /*67f0*/  IMAD.MOV.U32 R3, RZ, RZ, -0x800000 ;  /* 0xff800000ff037424 */ /* 0x000fe200078e00ff */
[----:B------:R-:W-:Y:S01]  /*6800*/  UMOV UR5, 0x40000040 ;  /* 0x4000004000057882 */ /* 0x000fe20000000000 */
[----:B------:R-:W-:Y:S01]  /*6810*/  UMOV UR7, 0x80000020 ;  /* 0x8000002000077882 */ /* 0x000fe20000000000 */
[----:B------:R-:W0:Y:S01]  /*6820*/  SHFL.BFLY PT, R7, R0, 0x1, 0x1f ;  /* 0x0c201f0000077f89 */ /* 0x000e2200000e0000 */
[----:B--2---:R-:W-:-:S05]  /*6830*/  FADD.FTZ R4, R4, R5 ;  /* 0x0000000504047221 */ /* 0x004fca0000010000 */
[----:B------:R-:W1:Y:S01]  /*6840*/  SHFL.BFLY PT, R9, R4, 0x1, 0x1f ;  /* 0x0c201f0004097f89 */ /* 0x000e6200000e0000 */
[----:B0-----:R-:W-:Y:S01]  /*6850*/  FADD.FTZ R10, R0, R7 ;  /* 0x00000007000a7221 */ /* 0x001fe20000010000 */
[----:B------:R-:W-:Y:S02]  /*6860*/  IMAD.U32 R7, RZ, RZ, UR33 ;  /* 0x00000021ff077e24 */ /* 0x000fe4000f8e00ff */
[----:B------:R-:W-:Y:S02]  /*6870*/  IMAD.MOV.U32 R0, RZ, RZ, -0x800000 ;  /* 0xff800000ff007424 */ /* 0x000fe400078e00ff */
[----:B------:R-:W-:Y:S01]  /*6880*/  FSETP.NE.FTZ.AND P1, PT, R10, RZ, PT ;  /* 0x000000ff0a00720b */ /* 0x000fe20003f35000 */
[----:B-1----:R-:W-:-:S05]  /*6890*/  FADD.FTZ R9, R4, R9 ;  /* 0x0000000904097221 */ /* 0x002fca0000010000 */
[----:B------:R-:W-:-:S07]  /*68a0*/  FSETP.NE.FTZ.AND P2, PT, R9, RZ, PT ;  /* 0x000000ff0900720b */ /* 0x000fce0003f55000 */
[----:B------:R-:W0:Y:S01]  /*68b0*/  @P1 MUFU.LG2 R5, R10 ;  /* 0x0000000a00051308 */ /* 0x000e220000000c00 */
[----:B------:R-:W-:-:S05]  /*68c0*/  @P1 FMUL.FTZ R4, R7, 0.69314718246459960938 ;  /* 0x3f31721807041820 */ /* 0x000fca0000410000 */
[----:B------:R-:W-:Y:S02]  /*68d0*/  @P2 FMUL.FTZ R12, R12, 0.69314718246459960938 ;  /* 0x3f3172180c0c2820 */ /* 0x000fe40000410000 */
        /* <DEDUP_REMOVED lines=53> */
[----:B0-23--:R-:W-:Y:S05]  /*6c30*/  @!P0 BRA `(.L_x_10035) ;  /* 0x0000000000048947 */ /* 0x00dfea0003800000 */
[----:B------:R-:W-:Y:S01]  /*6c40*/  BPT.TRAP 0x1 ;  /* 0x000000040000795c */ /* 0x000fe20000300000 */
.L_x_10035:
[----:B------:R-:W0:Y:S01]  /*6c50*/  S2UR UR6, SR_SWINHI ;  /* 0x00000000000679c3 */ /* 0x000e220000002f00 */
[-C--:B------:R-:W-:Y:S01]  /*6c60*/  FMUL.FTZ R6, R93, R55.reuse ;  /* 0x000000375d067220 */ /* 0x080fe20000410000 */
[----:B------:R-:W-:Y:S01]  /*6c70*/  ULDC UR7, c[0x0][0xc44] ;  /* 0x0003110000077ab9 */ /* 0x000fe20000000800 */
[----:B------:R-:W-:Y:S01]  /*6c80*/  IMAD R61, RZ, RZ, -UR43 ;  /* 0x8000002bff3d7e24 */ /* 0x000fe2000f8e02ff */
[----:B------:R-:W-:Y:S01]  /*6c90*/  UIADD3 UR8, UR8, 0x2d860, URZ ;  /* 0x0002d86008087890 */ /* 0x000fe2000fffe03f */
[----:B------:R-:W-:Y:S01]  /*6ca0*/  IMAD R9, R138, 0x20, R22 ;  /* 0x000000208a097824 */ /* 0x000fe200078e0216 */
[----:B------:R-:W-:Y:S01]  /*6cb0*/  ULDC.64 UR10, c[0x0][0xb90] ;  /* 0x0002e400000a7ab9 */ /* 0x000fe20000000a00 */
[-C--:B------:R-:W-:Y:S01]  /*6cc0*/  FMUL.FTZ R62, R95, R8.reuse ;  /* 0x000000085f3e7220 */ /* 0x080fe20000410000 */
[----:B------:R-:W1:Y:S01]  /*6cd0*/  LDC R60, c[0x0][0xbe8] ;  /* 0x0002fa00ff3c7b82 */ /* 0x000e620000000800 */
[----:B------:R-:W-:Y:S01]  /*6ce0*/  UPRMT UR8, UR41, 0x654, UR8 ;  /* 0x0000065429087896 */ /* 0x000fe20008000008 */
[-C--:B------:R-:W-:Y:S01]  /*6cf0*/  FMUL.FTZ R7, R89, R55.reuse ;  /* 0x0000003759077220 */ /* 0x080fe20000410000 */
[-C--:B------:R-:W-:Y:S01]  /*6d00*/  FMUL.FTZ R63, R92, R55.reuse ;  /* 0x000000375c3f7220 */ /* 0x080fe20000410000 */
[----:B------:R-:W-:Y:S01]  /*6d10*/  FMUL.FTZ R28, R88, R55 ;  /* 0x00000037581c7220 */ /* 0x000fe20000410000 */
[-C--:B------:R-:W-:Y:S01]  /*6d20*/  FMUL.FTZ R82, R91, R8.reuse ;  /* 0x000000085b527220 */ /* 0x080fe20000410000 */
[-C--:B------:R-:W-:Y:S01]  /*6d30*/  FMUL.FTZ R85, R94, R8.reuse ;  /* 0x000000085e557220 */ /* 0x080fe20000410000 */
[-C--:B------:R-:W-:Y:S01]  /*6d40*/  FMUL.FTZ R87, R90, R8.reuse ;  /* 0x000000085a577220 */ /* 0x080fe20000410000 */
[----:B------:R-:W2:Y:S01]  /*6d50*/  LDC R26, c[0x0][0xc38] ;  /* 0x00030e00ff1a7b82 */ /* 0x000ea20000000800 */
[----:B------:R-:W-:Y:S01]  /*6d60*/  F2FP.F16.F32.PACK_AB R6, R6, R63 ;  /* 0x0000003f0606723e */ /* 0x000fe200000000ff */
        /* <DEDUP_REMOVED lines=8> */
[----:B------:R-:W-:Y:S01]  /*6df0*/  SYNCS.ARRIVE.TRANS64.RED.A1T0 RZ, [UR8], RZ ;  /* 0x000000ffffff79a7 */ /* 0x000fe20008100408 */
        /* <DEDUP_REMOVED lines=11> */
[----:B------:R-:W-:Y:S01]  /*6eb0*/  USHF.R.S32.HI UR12, URZ, 0x1f, UR7 ;  /* 0x0000001f3f0c7899 */ /* 0x000fe20008011407 */
[----:B------:R-:W-:Y:S01]  /*6ec0*/  IADD3 R27, P3, R4, 0x3000, RZ ;  /* 0x00003000041b7810 */ /* 0x000fe20007f7e0ff */
[----:B------:R-:W-:Y:S01]  /*6ed0*/  UIMAD.WIDE.U32 UR4, UR7, UR10, URZ ;  /* 0x0000000a070472a5 */ /* 0x000fe2000f8e003f */
[----:B--2---:R-:W-:Y:S01]  /*6ee0*/  IMAD R61, R26, R61, UR36 ;  /* 0x000000241a3d7e24 */ /* 0x004fe2000f8e023d */
[----:B------:R-:W-:Y:S01]  /*6ef0*/  IADD3 R25, P0, R4, 0x6020, RZ ;  /* 0x0000602004197810 */ /* 0x000fe20007f1e0ff */
[----:B------:R-:W-:Y:S01]  /*6f00*/  IMAD.X R11, RZ, RZ, R5, P1 ;  /* 0x000000ffff0b7224 */ /* 0x000fe200008e0605 */
[----:B-1----:R-:W-:Y:S01]  /*6f10*/  ISETP.NE.AND P1, PT, R60, 0x1, PT ;  /* 0x000000013c00780c */ /* 0x002fe20003f25270 */
[----:B------:R-:W-:Y:S01]  /*6f20*/  UIMAD UR6, UR12, UR10, URZ ;  /* 0x0000000a0c0672a4 */ /* 0x000fe2000f8e023f */
[----:B------:R-:W-:Y:S01]  /*6f30*/  LOP3.LUT R14, R27, 0x180, RZ, 0xc0, !PT ;  /* 0x000001801b0e7812 */ /* 0x000fe200078ec0ff */
[----:B------:R-:W-:Y:S01]  /*6f40*/  IMAD R95, R61, 0xc0, R142 ;  /* 0x000000c03d5f7824 */ /* 0x000fe200078e028e */
[----:B------:R-:W-:Y:S01]  /*6f50*/  LOP3.LUT R24, R25, 0x180, RZ, 0xc0, !PT ;  /* 0x0000018019187812 */ /* 0x000fe200078ec0ff */
[----:B------:R-:W-:Y:S01]  /*6f60*/  UIMAD UR6, UR7, UR11, UR6 ;  /* 0x0000000b070672a4 */ /* 0x000fe2000f8e0206 */
[----:B------:R-:W-:Y:S01]  /*6f70*/  SHF.R.U64 R14, R14, 0x3, RZ ;  /* 0x000000030e0e7819 */ /* 0x000fe200000012ff */
[----:B------:R-:W-:Y:S01]  /*6f80*/  IMAD.MOV.U32 R89, RZ, RZ, R95 ;  /* 0x000000ffff597224 */ /* 0x000fe200078e005f */
[----:B------:R-:W-:Y:S01]  /*6f90*/  SHF.R.U64 R24, R24, 0x3, RZ ;  /* 0x0000000318187819 */ /* 0x000fe200000012ff */
[----:B------:R-:W-:Y:S01]  /*6fa0*/  UIADD3 UR6, UR5, UR6, URZ ;  /* 0x0000000605067290 */ /* 0x000fe2000fffe03f */
[----:B------:R-:W-:Y:S01]  /*6fb0*/  LOP3.LUT R14, R14, R27, RZ, 0x3c, !PT ;  /* 0x0000001b0e0e7212 */ /* 0x000fe200078e3cff */
[----:B------:R-:W-:Y:S01]  /*6fc0*/  IMAD.U32 R39, RZ, RZ, UR5 ;  /* 0x00000005ff277e24 */ /* 0x000fe2000f8e00ff */
[----:B------:R-:W0:Y:S01]  /*6fd0*/  LDC.64 R26, c[0x0][0xb98] ;  /* 0x0002e600ff1a7b82 */ /* 0x000e220000000a00 */
[----:B------:R-:W-:Y:S01]  /*6fe0*/  LOP3.LUT R9, R4, 0x180, RZ, 0xc0, !PT ;  /* 0x0000018004097812 */ /* 0x000fe200078ec0ff */
[----:B------:R-:W-:Y:S01]  /*6ff0*/  USHF.R.S32.HI UR10, URZ, 0x1f, UR38 ;  /* 0x0000001f3f0a7899 */ /* 0x000fe20008011426 */
[----:B------:R-:W-:Y:S01]  /*7000*/  LOP3.LUT R24, R24, R25, RZ, 0x3c, !PT ;  /* 0x0000001918187212 */ /* 0x000fe200078e3cff */
[----:B------:R-:W-:Y:S01]  /*7010*/  IMAD.X R25, RZ, RZ, R5, P0 ;  /* 0x000000ffff197224 */ /* 0x000fe200000e0605 */
[----:B------:R-:W-:Y:S01]  /*7020*/  SHF.R.U64 R9, R9, 0x3, RZ ;  /* 0x0000000309097819 */ /* 0x000fe200000012ff */
[----:B------:R-:W-:Y:S01]  /*7030*/  IMAD.U32 R38, RZ, RZ, UR4 ;  /* 0x00000004ff267e24 */ /* 0x000fe2000f8e00ff */
[----:B------:R-:W-:Y:S01]  /*7040*/  IADD3 R35, P0, R36, 0x1800, RZ ;  /* 0x0000180024237810 */ /* 0x000fe20007f1e0ff */
[----:B------:R-:W1:Y:S01]  /*7050*/  @P1 LDC R84, c[0x0][0xbec] ;  /* 0x0002fb00ff541b82 */ /* 0x000e620000000800 */
[C---:B------:R-:W-:Y:S01]  /*7060*/  IADD3 R29, P2, R4.reuse, 0x3020, RZ ;  /* 0x00003020041d7810 */ /* 0x040fe20007f5e0ff */
[-C--:B------:R-:W-:Y:S01]  /*7070*/  FMUL.FTZ R69, R119, R8.reuse ;  /* 0x0000000877457220 */ /* 0x080fe20000410000 */
[----:B------:R-:W-:Y:S01]  /*7080*/  IADD3 R21, P4, R4, 0x20, RZ ;  /* 0x0000002004157810 */ /* 0x000fe20007f9e0ff */
[----:B------:R-:W-:Y:S01]  /*7090*/  FMUL.FTZ R74, R118, R8 ;  /* 0x00000008764a7220 */ /* 0x000fe20000410000 */
[----:B------:R-:W-:Y:S01]  /*70a0*/  LOP3.LUT R4, R9, R4, RZ, 0x3c, !PT ;  /* 0x0000000409047212 */ /* 0x000fe200078e3cff */
[-C--:B------:R-:W-:Y:S01]  /*70b0*/  FMUL.FTZ R66, R123, R8.reuse ;  /* 0x000000087b427220 */ /* 0x080fe20000410000 */
[----:B------:R-:W-:Y:S01]  /*70c0*/  LOP3.LUT R34, R35, 0x180, RZ, 0xc0, !PT ;  /* 0x0000018023227812 */ /* 0x000fe200078ec0ff */
[----:B------:R-:W2:Y:S01]  /*70d0*/  @P1 LDC R93, c[0x0][0xbf0] ;  /* 0x0002fc00ff5d1b82 */ /* 0x000ea20000000800 */
[----:B------:R-:W-:Y:S01]  /*70e0*/  MOV R39, UR6 ;  /* 0x0000000600277c02 */ /* 0x000fe20008000f00 */
[-C--:B------:R-:W-:Y:S01]  /*70f0*/  FMUL.FTZ R75, R122, R8.reuse ;  /* 0x000000087a4b7220 */ /* 0x080fe20000410000 */
[----:B------:R-:W-:Y:S01]  /*7100*/  IADD3 R91, P5, R36, 0x7800, RZ ;  /* 0x00007800245b7810 */ /* 0x000fe20007fbe0ff */
[-C--:B------:R-:W-:Y:S01]  /*7110*/  FMUL.FTZ R67, R127, R8.reuse ;  /* 0x000000087f437220 */ /* 0x080fe20000410000 */
[----:B------:R-:W-:Y:S01]  /*7120*/  LOP3.LUT R10, R31, 0x180, RZ, 0xc0, !PT ;  /* 0x000001801f0a7812 */ /* 0x000fe200078ec0ff */
[----:B------:R-:W-:Y:S01]  /*7130*/  FMUL.FTZ R72, R126, R8 ;  /* 0x000000087e487220 */ /* 0x000fe20000410000 */
[----:B------:R-:W-:Y:S01]  /*7140*/  MOV R86, R4 ;  /* 0x0000000400567202 */ /* 0x000fe20000000f00 */
[----:B0-----:R-:W-:Y:S01]  /*7150*/  IMAD.WIDE.U32 R38, R26, UR38, R38 ;  /* 0x000000261a267c25 */ /* 0x001fe2000f8e0026 */
[----:B------:R-:W-:-:S03]  /*7160*/  F2FP.F16.F32.PACK_AB R4, R7, R28 ;  /* 0x0000001c0704723e */ /* 0x000fc600000000ff */
[-C--:B------:R-:W-:Y:S01]  /*7170*/  FMUL.FTZ R64, R131, R8.reuse ;  /* 0x0000000883407220 */ /* 0x080fe20000410000 */
[----:B------:R-:W-:Y:S01]  /*7180*/  SHF.R.U64 R34, R34, 0x3, RZ ;  /* 0x0000000322227819 */ /* 0x000fe200000012ff */
[----:B------:R-:W-:Y:S01]  /*7190*/  FMUL.FTZ R73, R130, R8 ;  /* 0x0000000882497220 */ /* 0x000fe20000410000 */
[----:B------:R-:W-:Y:S01]  /*71a0*/  F2FP.F16.F32.PACK_AB R7, R62, R85 ;  /* 0x000000553e07723e */ /* 0x000fe200000000ff */
[----:B------:R-:W-:Y:S01]  /*71b0*/  IMAD R62, R26, UR10, RZ ;  /* 0x0000000a1a3e7c24 */ /* 0x000fe2000f8e02ff */
[----:B------:R-:W-:Y:S01]  /*71c0*/  SHF.R.U64 R10, R10, 0x3, RZ ;  /* 0x000000030a0a7819 */ /* 0x000fe200000012ff */
[----:B-1----:R-:W-:Y:S01]  /*71d0*/  @P1 IMAD.HI.U32 R84, R95, R84, RZ ;  /* 0x000000545f541227 */ /* 0x002fe200078e00ff */
[----:B------:R-:W-:-:S03]  /*71e0*/  LOP3.LUT R34, R34, R35, RZ, 0x3c, !PT ;  /* 0x0000002322227212 */ /* 0x000fc600078e3cff */
[-C--:B------:R-:W-:Y:S01]  /*71f0*/  FMUL.FTZ R65, R135, R8.reuse ;  /* 0x0000000887417220 */ /* 0x080fe20000410000 */
[----:B------:R-:W-:Y:S01]  /*7200*/  FMUL.FTZ R134, R134, R8 ;  /* 0x0000000886867220 */ /* 0x000fe20000410000 */
[----:B------:R-:W-:Y:S01]  /*7210*/  IMAD.X R15, RZ, RZ, R5, P3 ;  /* 0x000000ffff0f7224 */ /* 0x000fe200018e0605 */
[----:B------:R-:W-:Y:S01]  /*7220*/  LOP3.LUT R10, R10, R31, RZ, 0x3c, !PT ;  /* 0x0000001f0a0a7212 */ /* 0x000fe200078e3cff */
[----:B------:R-:W-:Y:S01]  /*7230*/  IMAD.X R35, RZ, RZ, R37, P0 ;  /* 0x000000ffff237224 */ /* 0x000fe200000e0625 */
[----:B------:R-:W-:Y:S01]  /*7240*/  LOP3.LUT R8, R29, 0x180, RZ, 0xc0, !PT ;  /* 0x000001801d087812 */ /* 0x000fe200078ec0ff */
[----:B------:R-:W-:Y:S01]  /*7250*/  IMAD R27, R27, UR38, R62 ;  /* 0x000000261b1b7c24 */ /* 0x000fe2000f8e023e */
[----:B--2---:R-:W-:Y:S01]  /*7260*/  @P1 SHF.R.U32.HI R89, RZ, R93, R84 ;  /* 0x0000005dff591219 */ /* 0x004fe20000011654 */
[----:B------:R-:W-:Y:S01]  /*7270*/  IMAD.X R9, RZ, RZ, R5, P4 ;  /* 0x000000ffff097224 */ /* 0x000fe200020e0605 */
[----:B------:R-:W-:Y:S01]  /*7280*/  LOP3.LUT R84, R91, 0x180, RZ, 0xc0, !PT ;  /* 0x000001805b547812 */ /* 0x000fe200078ec0ff */
[----:B------:R-:W-:Y:S01]  /*7290*/  ULDC.64 UR4, c[0x0][0xb88] ;  /* 0x0002e20000047ab9 */ /* 0x000fe20000000a00 */
[----:B------:R-:W-:Y:S01]  /*72a0*/  IADD3 R31, P3, R36, 0x4800, RZ ;  /* 0x00004800241f7810 */ /* 0x000fe20007f7e0ff */
[----:B------:R-:W-:Y:S01]  /*72b0*/  IMAD.MOV R63, RZ, RZ, -R89 ;  /* 0x000000ffff3f7224 */ /* 0x000fe200078e0a59 */
[----:B------:R-:W-:Y:S01]  /*72c0*/  SHF.R.U64 R28, R84, 0x3, RZ ;  /* 0x00000003541c7819 */ /* 0x000fe200000012ff */
[----:B------:R-:W-:Y:S01]  /*72d0*/  ULDC UR6, c[0x0][0xa88] ;  /* 0x0002a20000067ab9 */ /* 0x000fe20000000800 */
[----:B------:R-:W-:Y:S01]  /*72e0*/  MOV R84, R24 ;  /* 0x0000001800547202 */ /* 0x000fe20000000f00 */
[C---:B------:R-:W-:Y:S01]  /*72f0*/  IMAD R63, R60.reuse, R63, R95 ;  /* 0x0000003f3c3f7224 */ /* 0x040fe200078e025f */
[----:B------:R-:W-:Y:S01]  /*7300*/  SHF.R.S32.HI R25, RZ, 0x1f, R89 ;  /* 0x0000001fff197819 */ /* 0x000fe20000011459 */
[----:B------:R-:W-:Y:S01]  /*7310*/  IMAD R62, R60, UR6, RZ ;  /* 0x000000063c3e7c24 */ /* 0x000fe2000f8e02ff */
[----:B------:R-:W-:Y:S01]  /*7320*/  IADD3 R24, P0, R89, R38, RZ ;  /* 0x0000002659187210 */ /* 0x000fe20007f1e0ff */
[-C--:B------:R-:W-:Y:S01]  /*7330*/  FMUL.FTZ R40, R97, R55.reuse ;  /* 0x0000003761287220 */ /* 0x080fe20000410000 */
[----:B------:R-:W-:Y:S01]  /*7340*/  SHF.R.S32.HI R26, RZ, 0x1f, R63 ;  /* 0x0000001fff1a7819 */ /* 0x000fe2000001143f */
[----:B------:R-:W-:Y:S01]  /*7350*/  FMUL.FTZ R51, R96, R55 ;  /* 0x0000003760337220 */ /* 0x000fe20000410000 */
[----:B------:R-:W-:Y:S01]  /*7360*/  IADD3.X R13, RZ, R5, RZ, P2, !PT ;  /* 0x00000005ff0d7210 */ /* 0x000fe200017fe4ff */
[----:B------:R-:W-:Y:S01]  /*7370*/  FMUL.FTZ R48, R101, R55 ;  /* 0x0000003765307220 */ /* 0x000fe20000410000 */
[----:B------:R-:W-:Y:S01]  /*7380*/  F2FP.F16.F32.PACK_AB R5, R82, R87 ;  /* 0x000000575205723e */ /* 0x000fe200000000ff */
[----:B------:R-:W-:Y:S01]  /*7390*/  BAR.SYNC.DEFER_BLOCKING 0x1, 0x180 ;  /* 0x0046000000007b1d */ /* 0x000fe20000010000 */
[----:B------:R-:W-:Y:S01]  /*73a0*/  SHF.R.U64 R8, R8, 0x3, RZ ;  /* 0x0000000308087819 */ /* 0x000fe200000012ff */
[----:B------:R-:W-:Y:S01]  /*73b0*/  IMAD R26, R26, UR4, RZ ;  /* 0x000000041a1a7c24 */ /* 0x000fe2000f8e02ff */
[----:B------:R-:W-:Y:S01]  /*73c0*/  LOP3.LUT R30, R31, 0x180, RZ, 0xc0, !PT ;  /* 0x000001801f1e7812 */ /* 0x000fe200078ec0ff */
[----:B------:R-:W-:Y:S01]  /*73d0*/  FMUL.FTZ R53, R100, R55 ;  /* 0x0000003764357220 */ /* 0x000fe20000410000 */
[----:B------:R-:W-:Y:S01]  /*73e0*/  IADD3.X R25, R25, R39, R27, P0, !PT ;  /* 0x0000002719197210 */ /* 0x000fe200007fe41b */
[-C--:B------:R-:W-:Y:S01]  /*73f0*/  FMUL.FTZ R49, R105, R55.reuse ;  /* 0x0000003769317220 */ /* 0x080fe20000410000 */
[----:B------:R-:W-:Y:S01]  /*7400*/  IADD3 R33, P2, R36, 0x3000, RZ ;  /* 0x0000300024217810 */ /* 0x000fe20007f5e0ff */
[----:B------:R-:W-:Y:S01]  /*7410*/  FMUL.FTZ R50, R104, R55 ;  /* 0x0000003768327220 */ /* 0x000fe20000410000 */
[----:B------:R-:W-:Y:S01]  /*7420*/  LOP3.LUT R12, R8, R29, RZ, 0x3c, !PT ;  /* 0x0000001d080c7212 */ /* 0x000fe200078e3cff */
[----:B------:R-:W-:Y:S01]  /*7430*/  IMAD.WIDE.U32 R24, R63, UR4, R24 ;  /* 0x000000043f187c25 */ /* 0x000fe2000f8e0018 */
[----:B------:R-:W-:-:S03]  /*7440*/  SHF.R.U64 R30, R30, 0x3, RZ ;  /* 0x000000031e1e7819 */ /* 0x000fc600000012ff */
[-C--:B------:R-:W-:Y:S01]  /*7450*/  FMUL.FTZ R46, R109, R55.reuse ;  /* 0x000000376d2e7220 */ /* 0x080fe20000410000 */
[----:B------:R-:W-:Y:S01]  /*7460*/  LOP3.LUT R8, R21, 0x180, RZ, 0xc0, !PT ;  /* 0x0000018015087812 */ /* 0x000fe200078ec0ff */
[-C--:B------:R-:W-:Y:S01]  /*7470*/  FMUL.FTZ R59, R108, R55.reuse ;  /* 0x000000376c3b7220 */ /* 0x080fe20000410000 */
[----:B------:R-:W-:Y:S01]  /*7480*/  LOP3.LUT R32, R33, 0x180, RZ, 0xc0, !PT ;  /* 0x0000018021207812 */ /* 0x000fe200078ec0ff */
[----:B------:R-:W-:Y:S01]  /*7490*/  FMUL.FTZ R47, R113, R55 ;  /* 0x00000037712f7220 */ /* 0x000fe20000410000 */
[----:B------:R-:W-:Y:S01]  /*74a0*/  MOV R85, R10 ;  /* 0x0000000a00557202 */ /* 0x000fe20000000f00 */
[----:B------:R-:W-:Y:S01]  /*74b0*/  IMAD R11, R61, 0xc0, R141 ;  /* 0x000000c03d0b7824 */ /* 0x000fe200078e028d */
[----:B------:R-:W-:Y:S01]  /*74c0*/  LOP3.LUT R30, R30, R31, RZ, 0x3c, !PT ;  /* 0x0000001f1e1e7212 */ /* 0x000fe200078e3cff */
[-C--:B------:R-:W-:Y:S01]  /*74d0*/  FMUL.FTZ R58, R112, R55.reuse ;  /* 0x00000037703a7220 */ /* 0x080fe20000410000 */
[----:B------:R-:W-:Y:S01]  /*74e0*/  SHF.R.U64 R8, R8, 0x3, RZ ;  /* 0x0000000308087819 */ /* 0x000fe200000012ff */
[----:B------:R-:W-:Y:S01]  /*74f0*/  FMUL.FTZ R44, R117, R55 ;  /* 0x00000037752c7220 */ /* 0x000fe20000410000 */
[----:B------:R-:W-:Y:S01]  /*7500*/  SHF.R.U64 R32, R32, 0x3, RZ ;  /* 0x0000000320207819 */ /* 0x000fe200000012ff */
[----:B------:R0:W-:Y:S01]  /*7510*/  STSM.16.M88.4 [R86], R4 ;  /* 0x0000000456007844 */ /* 0x0001e20000000200 */
[----:B------:R-:W-:Y:S01]  /*7520*/  IADD3.X R31, RZ, R37, RZ, P3, !PT ;  /* 0x00000025ff1f7210 */ /* 0x000fe20001ffe4ff */
[-C--:B------:R-:W-:Y:S01]  /*7530*/  FMUL.FTZ R57, R116, R55.reuse ;  /* 0x0000003774397220 */ /* 0x080fe20000410000 */
[----:B------:R-:W-:Y:S01]  /*7540*/  LOP3.LUT P0, RZ, R139, 0x3, RZ, 0xc0, !PT ;  /* 0x000000038bff7812 */ /* 0x000fe2000780c0ff */
[----:B------:R-:W-:Y:S01]  /*7550*/  FMUL.FTZ R45, R121, R55 ;  /* 0x00000037792d7220 */ /* 0x000fe20000410000 */
[----:B------:R-:W-:Y:S01]  /*7560*/  LOP3.LUT R8, R8, R21, RZ, 0x3c, !PT ;  /* 0x0000001508087212 */ /* 0x000fe200078e3cff */
[----:B------:R-:W-:Y:S01]  /*7570*/  FMUL.FTZ R56, R120, R55 ;  /* 0x0000003778387220 */ /* 0x000fe20000410000 */
[----:B------:R-:W-:Y:S01]  /*7580*/  LOP3.LUT R32, R32, R33, RZ, 0x3c, !PT ;  /* 0x0000002120207212 */ /* 0x000fe200078e3cff */
[----:B------:R-:W-:-:S02]  /*7590*/  IMAD.X R33, RZ, RZ, R37, P2 ;  /* 0x000000ffff217224 */ /* 0x000fc400010e0625 */
[-C--:B------:R-:W-:Y:S01]  /*75a0*/  FMUL.FTZ R41, R125, R55.reuse ;  /* 0x000000377d297220 */ /* 0x080fe20000410000 */
[-C--:B------:R-:W-:Y:S01]  /*75b0*/  FMUL.FTZ R54, R124, R55.reuse ;  /* 0x000000377c367220 */ /* 0x080fe20000410000 */
[-C--:B------:R-:W-:Y:S01]  /*75c0*/  FMUL.FTZ R43, R129, R55.reuse ;  /* 0x00000037812b7220 */ /* 0x080fe20000410000 */
[-C--:B------:R-:W-:Y:S01]  /*75d0*/  FMUL.FTZ R52, R128, R55.reuse ;  /* 0x0000003780347220 */ /* 0x080fe20000410000 */
[-C--:B------:R-:W-:Y:S01]  /*75e0*/  FMUL.FTZ R42, R133, R55.reuse ;  /* 0x00000037852a7220 */ /* 0x080fe20000410000 */
[-C--:B------:R-:W-:Y:S01]  /*75f0*/  ISETP.GE.OR P2, PT, R11, R62.reuse, P0 ;  /* 0x0000003e0b00720c */ /* 0x080fe20000746670 */
[----:B------:R-:W-:Y:S01]  /*7600*/  FMUL.FTZ R55, R132, R55 ;  /* 0x0000003784377220 */ /* 0x000fe20000410000 */
[----:B0-----:R-:W-:Y:S01]  /*7610*/  IMAD R7, R63, UR5, R26 ;  /* 0x000000053f077c24 */ /* 0x001fe2000f8e021a */
[----:B------:R-:W-:Y:S01]  /*7620*/  ULDC.64 UR4, c[0x0][0xb50] ;  /* 0x0002d40000047ab9 */ /* 0x000fe20000000a00 */
[----:B------:R-:W-:Y:S01]  /*7630*/  VIADD R5, R11, 0x8 ;  /* 0x000000080b057836 */ /* 0x000fe20000000000 */
[C---:B------:R-:W-:Y:S01]  /*7640*/  LEA R26, P3, R24.reuse, UR4, 0x2 ;  /* 0x00000004181a7c11 */ /* 0x040fe2000f8610ff */
[----:B------:R-:W-:Y:S01]  /*7650*/  ULDC.64 UR8, c[0x0][0xae8] ;  /* 0x0002ba0000087ab9 */ /* 0x000fe20000000a00 */
[----:B------:R-:W-:Y:S01]  /*7660*/  IADD3 R7, R25, R7, RZ ;  /* 0x0000000719077210 */ /* 0x000fe20007ffe0ff */
[----:B------:R-:W-:Y:S01]  /*7670*/  IMAD.X R29, RZ, RZ, R37, P5 ;  /* 0x000000ffff1d7224 */ /* 0x000fe200028e0625 */
[----:B------:R-:W-:Y:S01]  /*7680*/  ISETP.GE.OR P0, PT, R5, R62, P0 ;  /* 0x0000003e0500720c */ /* 0x000fe20000706670 */
[----:B------:R-:W-:Y:S01]  /*7690*/  SHFL.IDX PT, R82, R26, 0x1, 0x1c1f ;  /* 0x003c1f001a527f89 */ /* 0x000fe200000e0000 */
[----:B------:R-:W-:-:S02]  /*76a0*/  LEA.HI.X R27, R24, UR5, R7, 0x2, P3 ;  /* 0x00000005181b7c11 */ /* 0x000fc400098f1407 */
[----:B------:R-:W-:Y:S02]  /*76b0*/  MOV R63, R8 ;  /* 0x00000008003f7202 */ /* 0x000fe40000000f00 */
[----:B------:R-:W-:Y:S02]  /*76c0*/  F2FP.F16.F32.PACK_AB R4, R40, R51 ;  /* 0x000000332804723e */ /* 0x000fe400000000ff */
[----:B------:R-:W-:Y:S02]  /*76d0*/  F2FP.F16.F32.PACK_AB R5, R78, R83 ;  /* 0x000000534e05723e */ /* 0x000fe400000000ff */
[----:B------:R-:W-:Y:S01]  /*76e0*/  F2FP.F16.F32.PACK_AB R6, R48, R53 ;  /* 0x000000353006723e */ /* 0x000fe200000000ff */
[----:B------:R-:W-:Y:S01]  /*76f0*/  SHFL.IDX PT, R83, R27, 0x1, 0x1c1f ;  /* 0x003c1f001b537f89 */ /* 0x000fe200000e0000 */
[----:B------:R-:W-:Y:S02]  /*7700*/  F2FP.F16.F32.PACK_AB R7, R80, R81 ;  /* 0x000000515007723e */ /* 0x000fe400000000ff */
[----:B------:R-:W-:Y:S01]  /*7710*/  MOV R86, R12 ;  /* 0x0000000c00567202 */ /* 0x000fe20000000f00 */
[----:B------:R0:W-:Y:S01]  /*7720*/  SHFL.IDX PT, R80, R26, RZ, 0x1c1f ;  /* 0x001c1fff1a507589 */ /* 0x0001e200000e0000 */
[----:B------:R-:W-:-:S02]  /*7730*/  MOV R87, R14 ;  /* 0x0000000e00577202 */ /* 0x000fc40000000f00 */
[----:B------:R-:W-:Y:S01]  /*7740*/  F2FP.F16.F32.PACK_AB R8, R49, R50 ;  /* 0x000000323108723e */ /* 0x000fe200000000ff */
[----:B------:R1:W2:Y:S01]  /*7750*/  SHFL.IDX PT, R81, R27, RZ, 0x1c1f ;  /* 0x001c1fff1b517589 */ /* 0x0002a200000e0000 */
[----:B------:R-:W-:Y:S02]  /*7760*/  F2FP.F16.F32.PACK_AB R9, R70, R79 ;  /* 0x0000004f4609723e */ /* 0x000fe400000000ff */
[----:B------:R-:W-:Y:S01]  /*7770*/  F2FP.F16.F32.PACK_AB R10, R46, R59 ;  /* 0x0000003b2e0a723e */ /* 0x000fe200000000ff */
[----:B------:R-:W-:Y:S01]  /*7780*/  STSM.16.M88.4 [R63], R4 ;  /* 0x000000043f007844 */ /* 0x000fe20000000200 */
[----:B------:R-:W-:Y:S02]  /*7790*/  F2FP.F16.F32.PACK_AB R11, R71, R76 ;  /* 0x0000004c470b723e */ /* 0x000fe400000000ff */
[----:B------:R-:W-:Y:S02]  /*77a0*/  F2FP.F16.F32.PACK_AB R12, R47, R58 ;  /* 0x0000003a2f0c723e */ /* 0x000fe400000000ff */
[----:B------:R-:W-:Y:S01]  /*77b0*/  F2FP.F16.F32.PACK_AB R13, R68, R77 ;  /* 0x0000004d440d723e */ /* 0x000fe200000000ff */
[----:B------:R-:W-:Y:S01]  /*77c0*/  STSM.16.M88.4 [R87], R8 ;  /* 0x0000000857007844 */ /* 0x000fe20000000200 */
[----:B------:R-:W-:-:S02]  /*77d0*/  F2FP.F16.F32.PACK_AB R14, R44, R57 ;  /* 0x000000392c0e723e */ /* 0x000fc400000000ff */
[----:B------:R-:W-:Y:S02]  /*77e0*/  F2FP.F16.F32.PACK_AB R15, R69, R74 ;  /* 0x0000004a450f723e */ /* 0x000fe400000000ff */
[----:B------:R-:W-:Y:S02]  /*77f0*/  F2FP.F16.F32.PACK_AB R24, R45, R56 ;  /* 0x000000382d18723e */ /* 0x000fe400000000ff */
[----:B------:R-:W-:Y:S01]  /*7800*/  F2FP.F16.F32.PACK_AB R25, R66, R75 ;  /* 0x0000004b4219723e */ /* 0x000fe200000000ff */
[----:B------:R3:W-:Y:S01]  /*7810*/  STSM.16.M88.4 [R86], R12 ;  /* 0x0000000c56007844 */ /* 0x0007e20000000200 */
[----:B0-----:R-:W-:Y:S02]  /*7820*/  F2FP.F16.F32.PACK_AB R26, R41, R54 ;  /* 0x00000036291a723e */ /* 0x001fe400000000ff */
[----:B-1----:R-:W-:Y:S02]  /*7830*/  F2FP.F16.F32.PACK_AB R27, R67, R72 ;  /* 0x00000048431b723e */ /* 0x002fe400000000ff */
[----:B------:R-:W-:-:S02]  /*7840*/  F2FP.F16.F32.PACK_AB R40, R43, R52 ;  /* 0x000000342b28723e */ /* 0x000fc400000000ff */
[----:B------:R-:W-:Y:S01]  /*7850*/  F2FP.F16.F32.PACK_AB R41, R64, R73 ;  /* 0x000000494029723e */ /* 0x000fe200000000ff */
[----:B------:R0:W-:Y:S01]  /*7860*/  STSM.16.M88.4 [R85], R24 ;  /* 0x0000001855007844 */ /* 0x0001e20000000200 */
[----:B------:R-:W-:Y:S02]  /*7870*/  F2FP.F16.F32.PACK_AB R42, R42, R55 ;  /* 0x000000372a2a723e */ /* 0x000fe400000000ff */
[----:B------:R-:W-:Y:S02]  /*7880*/  F2FP.F16.F32.PACK_AB R43, R65, R134 ;  /* 0x00000086412b723e */ /* 0x000fe400000000ff */
[----:B------:R-:W-:Y:S02]  /*7890*/  IADD3 R21, P4, R36, 0x6000, RZ ;  /* 0x0000600024157810 */ /* 0x000fe40007f9e0ff */
[----:B------:R-:W-:Y:S01]  /*78a0*/  LOP3.LUT R28, R28, R91, RZ, 0x3c, !PT ;  /* 0x0000005b1c1c7212 */ /* 0x000fe200078e3cff */
[----:B------:R-:W-:Y:S01]  /*78b0*/  STSM.16.M88.4 [R84], R40 ;  /* 0x0000002854007844 */ /* 0x000fe20000000200 */
[----:B---3--:R-:W1:Y:S01]  /*78c0*/  @P1 LDC R13, c[0x0][0xbec] ;  /* 0x0002fb00ff0d1b82 */ /* 0x008e620000000800 */
[----:B------:R-:W-:-:S07]  /*78d0*/  LOP3.LUT R20, R21, 0x180, RZ, 0xc0, !PT ;  /* 0x0000018015147812 */ /* 0x000fce00078ec0ff */
[----:B------:R-:W-:Y:S01]  /*78e0*/  BAR.SYNC.DEFER_BLOCKING 0x1, 0x180 ;  /* 0x0046000000007b1d */ /* 0x000fe20000010000 */
[----:B------:R-:W-:Y:S01]  /*78f0*/  UIMAD UR6, UR12, UR8, URZ ;  /* 0x000000080c0672a4 */ /* 0x000fe2000f8e023f */
[----:B------:R-:W-:-:S06]  /*7900*/  SHF.R.U64 R20, R20, 0x3, RZ ;  /* 0x0000000314147819 */ /* 0x000fcc00000012ff */
[----:B0-----:R-:W0:Y:S08]  /*7910*/  @P1 LDC R25, c[0x0][0xbf0] ;  /* 0x0002fc00ff191b82 */ /* 0x001e300000000800 */
[----:B------:R-:W3:Y:S01]  /*7920*/  LDC.64 R14, c[0x0][0xae0] ;  /* 0x0002b800ff0e7b82 */ /* 0x000ee20000000a00 */
[----:B--2---:R-:W-:Y:S01]  /*7930*/  @!P2 ST.E desc[UR48][R80.64], R3 ;  /* 0x000000035000a985 */ /* 0x004fe2000c101930 */
[----:B------:R-:W-:Y:S01]  /*7940*/  UIMAD.WIDE.U32 UR4, UR7, UR8, URZ ;  /* 0x00000008070472a5 */ /* 0x000fe2000f8e003f */
[----:B------:R-:W-:-:S02]  /*7950*/  LOP3.LUT R20, R20, R21, RZ, 0x3c, !PT ;  /* 0x0000001514147212 */ /* 0x000fc400078e3cff */
[----:B------:R2:W-:Y:S01]  /*7960*/  @!P0 ST.E desc[UR48][R82.64], R0 ;  /* 0x0000000052008985 */ /* 0x0005e2000c101930 */
[----:B------:R-:W-:Y:S01]  /*7970*/  UIMAD UR6, UR7, UR9, UR6 ;  /* 0x00000009070672a4 */ /* 0x000fe2000f8e0206 */
[----:B------:R-:W-:Y:S02]  /*7980*/  LOP3.LUT R21, R36, 0x180, RZ, 0xc0, !PT ;  /* 0x0000018024157812 */ /* 0x000fe400078ec0ff */
[----:B------:R-:W-:Y:S01]  /*7990*/  ULDC.64 UR8, c[0x0][0xaf0] ;  /* 0x0002bc0000087ab9 */ /* 0x000fe20000000a00 */
[----:B--2---:R-:W-:Y:S01]  /*79a0*/  IMAD R0, R137, 0x60, R138 ;  /* 0x0000006089007824 */ /* 0x004fe200078e028a */
[----:B------:R-:W-:Y:S01]  /*79b0*/  UIADD3 UR5, UR5, UR6, URZ ;  /* 0x0000000605057290 */ /* 0x000fe2000fffe03f */
[----:B------:R-:W-:Y:S01]  /*79c0*/  SHF.R.U64 R21, R21, 0x3, RZ ;  /* 0x0000000315157819 */ /* 0x000fe200000012ff */
[----:B------:R2:W5:Y:S01]  /*79d0*/  LD.E.128 R44, desc[UR48][R34.64] ;  /* 0x00000030222c7980 */ /* 0x000562000c101d00 */
[----:B------:R-:W-:Y:S01]  /*79e0*/  IMAD R24, R61, 0xc0, R0 ;  /* 0x000000c03d187824 */ /* 0x000fe200078e0200 */
[----:B------:R-:W-:Y:S01]  /*79f0*/  UIMAD UR6, UR10, UR8, URZ ;  /* 0x000000080a0672a4 */ /* 0x000fe2000f8e023f */
[----:B------:R-:W-:Y:S01]  /*7a00*/  LOP3.LUT R36, R21, R36, RZ, 0x3c, !PT ;  /* 0x0000002415247212 */ /* 0x000fe200078e3cff */
[----:B------:R-:W-:Y:S01]  /*7a10*/  IMAD.X R21, RZ, RZ, R37, P4 ;  /* 0x000000ffff157224 */ /* 0x000fe200020e0625 */
[----:B------:R2:W5:Y:S01]  /*7a20*/  LD.E.128 R48, desc[UR48][R32.64] ;  /* 0x0000003020307980 */ /* 0x000562000c101d00 */
[----:B-1----:R-:W-:-:S03]  /*7a30*/  @P1 IMAD.HI.U32 R0, R24, R13, RZ ;  /* 0x0000000d18001227 */ /* 0x002fc600078e00ff */
[----:B------:R2:W5:Y:S01]  /*7a40*/  LD.E.128 R4, desc[UR48][R30.64] ;  /* 0x000000301e047980 */ /* 0x000562000c101d00 */
[----:B------:R-:W-:Y:S01]  /*7a50*/  IMAD.MOV.U32 R12, RZ, RZ, R24 ;  /* 0x000000ffff0c7224 */ /* 0x000fe200078e0018 */
[----:B0-----:R-:W-:Y:S01]  /*7a60*/  @P1 SHF.R.U32.HI R12, RZ, R25, R0 ;  /* 0x00000019ff0c1219 */ /* 0x001fe20000011600 */
[----:B------:R-:W-:Y:S01]  /*7a70*/  UIMAD UR6, UR38, UR9, UR6 ;  /* 0x00000009260672a4 */ /* 0x000fe2000f8e0206 */
[----:B------:R-:W5:Y:S02]  /*7a80*/  LD.E.128 R36, desc[UR48][R36.64] ;  /* 0x0000003024247980 */ /* 0x000f64000c101d00 */
[--C-:B------:R-:W-:Y:S01]  /*7a90*/  SHF.R.S32.HI R3, RZ, 0x1f, R12.reuse ;  /* 0x0000001fff037819 */ /* 0x100fe2000001140c */
[----:B------:R-:W-:Y:S01]  /*7aa0*/  UIMAD.WIDE.U32 UR38, UR38, UR8, UR4 ;  /* 0x00000008262672a5 */ /* 0x000fe2000f8e0004 */
[----:B------:R-:W-:Y:S01]  /*7ab0*/  IMAD.MOV R13, RZ, RZ, -R12 ;  /* 0x000000ffff0d7224 */ /* 0x000fe200078e0a0c */
[----:B------:R2:W5:Y:S01]  /*7ac0*/  LD.E.128 R52, desc[UR48][R20.64] ;  /* 0x0000003014347980 */ /* 0x000562000c101d00 */
[----:B------:R-:W-:Y:S01]  /*7ad0*/  ULDC.64 UR4, c[0x0][0xad8] ;  /* 0x0002b60000047ab9 */ /* 0x000fe20000000a00 */
[-C--:B---3--:R-:W-:Y:S01]  /*7ae0*/  IMAD R0, R3, R14.reuse, RZ ;  /* 0x0000000e03007224 */ /* 0x088fe200078e02ff */
[----:B------:R-:W-:Y:S01]  /*7af0*/  UIADD3 UR39, UR39, UR6, URZ ;  /* 0x0000000627277290 */ /* 0x000fe2000fffe03f */
[----:B------:R-:W-:Y:S01]  /*7b00*/  IMAD R3, R60, R13, R24 ;  /* 0x0000000d3c037224 */ /* 0x000fe200078e0218 */
[----:B------:R2:W5:Y:S01]  /*7b10*/  LD.E.128 R8, desc[UR48][R28.64] ;  /* 0x000000301c087980 */ /* 0x000562000c101d00 */
[C---:B------:R-:W-:Y:S01]  /*7b20*/  IMAD R15, R12.reuse, R15, R0 ;  /* 0x0000000f0c0f7224 */ /* 0x040fe200078e0200 */
[----:B------:R-:W-:Y:S01]  /*7b30*/  UIADD3 UR44, UR44, 0x1, URZ ;  /* 0x000000012c2c7890 */ /* 0x000fe2000fffe03f */
[----:B------:R-:W-:Y:S01]  /*7b40*/  @!PT LDS RZ, [RZ] ;  /* 0x00000000fffff984 */ /* 0x000fe20000000800 */
[----:B------:R-:W-:Y:S01]  /*7b50*/  @!PT LDS RZ, [RZ] ;  /* 0x00000000fffff984 */ /* 0x000fe20000000800 */
[----:B------:R-:W-:Y:S01]  /*7b60*/  @!PT LDS RZ, [RZ] ;  /* 0x00000000fffff984 */ /* 0x000fe20000000800 */
[----:B------:R-:W-:Y:S01]  /*7b70*/  @!PT LDS RZ, [RZ] ;  /* 0x00000000fffff984 */ /* 0x000fe20000000800 */
[----:B------:R0:W-:Y:S06]  /*7b80*/  MEMBAR.ALL.CTA ;  /* 0x0000000000007992 */ /* 0x0001ec0000008000 */
[----:B0-----:R-:W0:Y:S01]  /*7b90*/  FENCE.VIEW.ASYNC.S ;  /* 0x00000000000073c6 */ /* 0x001e220000000000 */
[----:B------:R-:W-:Y:S01]  /*7ba0*/  SHF.R.S32.HI R0, RZ, 0x1f, R3 ;  /* 0x0000001fff007819 */ /* 0x000fe20000011403 */
[----:B------:R-:W-:Y:S01]  /*7bb0*/  IMAD.WIDE.U32 R12, R12, R14, UR38 ;  /* 0x000000260c0c7e25 */ /* 0x000fe2000f8e000e */
[----:B------:R-:W-:-:S03]  /*7bc0*/  ULDC.64 UR6, c[0x0][0xa80] ;  /* 0x0002a00000067ab9 */ /* 0x000fc60000000a00 */
[----:B------:R-:W-:Y:S02]  /*7bd0*/  IMAD.IADD R13, R13, 0x1, R15 ;  /* 0x000000010d0d7824 */ /* 0x000fe400078e020f */
[----:B------:R-:W-:Y:S02]  /*7be0*/  IMAD R0, R0, UR4, RZ ;  /* 0x0000000400007c24 */ /* 0x000fe4000f8e02ff */
[----:B------:R-:W-:Y:S02]  /*7bf0*/  IMAD R61, R61, 0xc0, R138 ;  /* 0x000000c03d3d7824 */ /* 0x000fe400078e028a */
[C---:B------:R-:W-:Y:S02]  /*7c00*/  IMAD R15, R3.reuse, UR5, R0 ;  /* 0x00000005030f7c24 */ /* 0x040fe4000f8e0200 */
[----:B------:R-:W-:Y:S01]  /*7c10*/  IMAD.WIDE.U32 R12, R3, UR4, R12 ;  /* 0x00000004030c7c25 */ /* 0x000fe2000f8e000c */
[----:B------:R-:W-:Y:S01]  /*7c20*/  UIADD3 UR4, UR40, 0x2d820, URZ ;  /* 0x0002d82028047890 */ /* 0x000fe2000fffe03f */
[----:B------:R-:W-:-:S02]  /*7c30*/  ISETP.GE.AND P0, PT, R61, R62, PT ;  /* 0x0000003e3d00720c */ /* 0x000fc40003f06270 */
[----:B------:R-:W-:Y:S01]  /*7c40*/  IMAD.IADD R3, R13, 0x1, R15 ;  /* 0x000000010d037824 */ /* 0x000fe200078e020f */
[----:B------:R-:W-:Y:S01]  /*7c50*/  UPRMT UR4, URZ, 0x654, UR4 ;  /* 0x000006543f047896 */ /* 0x000fe20008000004 */
[----:B------:R-:W-:Y:S01]  /*7c60*/  LEA R0, P1, R12, UR6, 0x1 ;  /* 0x000000060c007c11 */ /* 0x000fe2000f8208ff */
[----:B------:R-:W-:-:S03]  /*7c70*/  UISETP.NE.AND UP0, UPT, UR44, 0x2, UPT ;  /* 0x000000022c00788c */ /* 0x000fc6000bf05270 */
[----:B------:R-:W-:Y:S01]  /*7c80*/  LEA.HI.X R26, R12, UR7, R3, 0x1, P1 ;  /* 0x000000070c1a7c11 */ /* 0x000fe200088f0c03 */
[----:B------:R-:W-:Y:S01]  /*7c90*/  USEL UR6, URZ, 0x1, UP0 ;  /* 0x000000013f067887 */ /* 0x000fe20008000000 */
[----:B------:R-:W-:Y:S01]  /*7ca0*/  ULDC UR5, c[0x0][0xc] ;  /* 0x0000030000057ab9 */ /* 0x000fe20000000800 */
[----:B------:R-:W-:Y:S01]  /*7cb0*/  USEL UR44, UR44, URZ, UP0 ;  /* 0x0000003f2c2c7287 */ /* 0x000fe20008000000 */
[----:B0-----:R2:W0:Y:S01]  /*7cc0*/  SHFL.IDX PT, R14, R0, RZ, 0x1c1f ;  /* 0x001c1fff000e7589 */ /* 0x00142200000e0000 */
[----:B------:R-:W-:Y:S01]  /*7cd0*/  UIADD3 UR36, UR5, UR36, URZ ;  /* 0x0000002405247290 */ /* 0x000fe2000fffe03f */
[----:B------:R-:W-:Y:S01]  /*7ce0*/  SYNCS.ARRIVE.TRANS64.RED.A1T0 RZ, [UR4], RZ ;  /* 0x000000ffffff79a7 */ /* 0x000fe20008100404 */
[----:B------:R-:W-:Y:S01]  /*7cf0*/  ULOP3.LUT UR45, UR45, UR6, URZ, 0x3c, !UPT ;  /* 0x000000062d2d7292 */ /* 0x000fe2000f8e3c3f */
[----:B------:R2:W1:Y:S01]  /*7d00*/  SHFL.IDX PT, R15, R26, RZ, 0x1c1f ;  /* 0x001c1fff1a0f7589 */ /* 0x00046200000e0000 */
[----:B------:R-:W-:Y:S04]  /*7d10*/  BSSY B0, `(.L_x_10036) ;  /* 0x000000e000007945 */ /* 0x000fe80003800000 */
[----:B------:R-:W-:Y:S06]  /*7d20*/  @P0 BRA `(.L_x_10037) ;  /* 0x0000000000300947 */ /* 0x000fec0003800000 */
[----:B------:R-:W-:Y:S02]  /*7d30*/  ULDC UR4, c[0x0][0xac8] ;  /* 0x0002b20000047ab9 */ /* 0x000fe40000000800 */
[----:B------:R-:W-:Y:S02]  /*7d40*/  ISETP.GE.AND P1, PT, R136, UR4, PT ;  /* 0x0000000488007c0c */ /* 0x000fe4000bf26270 */
[----:B------:R-:W-:Y:S02]  /*7d50*/  ISETP.GE.AND P2, PT, R23, UR4, PT ;  /* 0x0000000417007c0c */ /* 0x000fe4000bf46270 */
[----:B------:R-:W-:-:S09]  /*7d60*/  ISETP.GE.AND P0, PT, R22, UR4, PT ;  /* 0x0000000416007c0c */ /* 0x000fd2000bf06270 */
[-C--:B0-2---:R-:W-:Y:S02]  /*7d70*/  @!P1 LEA R20, P3, R136, R14.reuse, 0x1 ;  /* 0x0000000e88149211 */ /* 0x085fe400078608ff */
[C---:B------:R-:W-:Y:S02]  /*7d80*/  @!P2 LEA R24, P4, R23.reuse, R14, 0x1 ;  /* 0x0000000e1718a211 */ /* 0x040fe400078808ff */
[----:B-1----:R-:W-:Y:S01]  /*7d90*/  @!P0 IMAD.WIDE R12, R22, 0x2, R14 ;  /* 0x00000002160c8825 */ /* 0x002fe200078e020e */
[-C--:B------:R-:W-:Y:S02]  /*7da0*/  @!P1 LEA.HI.X R21, R136, R15.reuse, R146, 0x1, P3 ;  /* 0x0000000f88159211 */ /* 0x080fe400018f0c92 */
[----:B------:R-:W-:Y:S02]  /*7db0*/  @!P2 LEA.HI.X R25, R23, R15, R145, 0x1, P4 ;  /* 0x0000000f1719a211 */ /* 0x000fe400020f0c91 */
[----:B-----5:R3:W-:Y:S04]  /*7dc0*/  @!P0 ST.E.128 desc[UR48][R12.64], R36 ;  /* 0x000000240c008985 */ /* 0x0207e8000c101d30 */
[----:B------:R3:W-:Y:S04]  /*7dd0*/  @!P1 ST.E.128 desc[UR48][R20.64], R48 ;  /* 0x0000003014009985 */ /* 0x0007e8000c101d30 */
[----:B------:R3:W-:Y:S02]  /*7de0*/  @!P2 ST.E.128 desc[UR48][R24.64], R52 ;  /* 0x000000341800a985 */ /* 0x0007e4000c101d30 */
.L_x_10037:
[----:B------:R-:W-:Y:S05]  /*7df0*/  BSYNC B0 ;  /* 0x0000000000007941 */ /* 0x000fea0003800000 */
.L_x_10036:
[----:B------:R-:W-:Y:S01]  /*7e00*/  IADD3 R3, R61, 0x60, RZ ;  /* 0x000000603d037810 */ /* 0x000fe20007ffe0ff */
[----:B-1----:R1:W4:Y:S01]  /*7e10*/  SHFL.IDX PT, R15, R26, 0x1, 0x1c1f ;  /* 0x003c1f001a0f7f89 */ /* 0x00232200000e0000 */
[----:B------:R-:W-:Y:S01]  /*7e20*/  UIADD3 UR46, UR46, 0x1, URZ ;  /* 0x000000012e2e7890 */ /* 0x000fe2000fffe03f */
[----:B------:R-:W-:Y:S01]  /*7e30*/  BSSY B0, `(.L_x_10038) ;  /* 0x0000010000007945 */ /* 0x000fe20003800000 */
[----:B------:R-:W-:Y:S01]  /*7e40*/  ISETP.GE.AND P0, PT, R3, R62, PT ;  /* 0x0000003e0300720c */ /* 0x000fe20003f06270 */
[----:B0-----:R1:W0:-:S12]  /*7e50*/  SHFL.IDX PT, R14, R0, 0x1, 0x1c1f ;  /* 0x003c1f00000e7f89 */ /* 0x00121800000e0000 */
[----:B-1----:R-:W-:Y:S05]  /*7e60*/  @P0 BRA `(.L_x_10039) ;  /* 0x0000000000300947 */ /* 0x002fea0003800000 */
[----:B------:R-:W-:Y:S02]  /*7e70*/  ULDC UR4, c[0x0][0xac8] ;  /* 0x0002b20000047ab9 */ /* 0x000fe40000000800 */
[----:B------:R-:W-:Y:S02]  /*7e80*/  ISETP.GE.AND P3, PT, R136, UR4, PT ;  /* 0x0000000488007c0c */ /* 0x000fe4000bf66270 */
[----:B------:R-:W-:Y:S02]  /*7e90*/  ISETP.GE.AND P4, PT, R23, UR4, PT ;  /* 0x0000000417007c0c */ /* 0x000fe4000bf86270 */
[----:B------:R-:W-:-:S09]  /*7ea0*/  ISETP.GE.AND P2, PT, R22, UR4, PT ;  /* 0x0000000416007c0c */ /* 0x000fd2000bf46270 */
[-C--:B0-23--:R-:W-:Y:S02]  /*7eb0*/  @!P3 LEA R20, P0, R136, R14.reuse, 0x1 ;  /* 0x0000000e8814b211 */ /* 0x08dfe400078008ff */
[C---:B------:R-:W-:Y:S02]  /*7ec0*/  @!P4 LEA R24, P1, R23.reuse, R14, 0x1 ;  /* 0x0000000e1718c211 */ /* 0x040fe400078208ff */
[----:B----4-:R-:W-:Y:S01]  /*7ed0*/  @!P2 IMAD.WIDE R12, R22, 0x2, R14 ;  /* 0x00000002160ca825 */ /* 0x010fe200078e020e */
[-C--:B------:R-:W-:Y:S02]  /*7ee0*/  @!P3 LEA.HI.X R21, R136, R15.reuse, R146, 0x1, P0 ;  /* 0x0000000f8815b211 */ /* 0x080fe400000f0c92 */
[----:B------:R-:W-:Y:S02]  /*7ef0*/  @!P4 LEA.HI.X R25, R23, R15, R145, 0x1, P1 ;  /* 0x0000000f1719c211 */ /* 0x000fe400008f0c91 */
[----:B-----5:R1:W-:Y:S04]  /*7f00*/  @!P2 ST.E.128 desc[UR48][R12.64], R44 ;  /* 0x0000002c0c00a985 */ /* 0x0203e8000c101d30 */
[----:B------:R1:W-:Y:S04]  /*7f10*/  @!P3 ST.E.128 desc[UR48][R20.64], R4 ;  /* 0x000000041400b985 */ /* 0x0003e8000c101d30 */
[----:B------:R1:W-:Y:S02]  /*7f20*/  @!P4 ST.E.128 desc[UR48][R24.64], R8 ;  /* 0x000000081800c985 */ /* 0x0003e4000c101d30 */
.L_x_10039:
[----:B------:R-:W-:Y:S05]  /*7f30*/  BSYNC B0 ;  /* 0x0000000000007941 */ /* 0x000fea0003800000 */
.L_x_10038:
[----:B--2---:R-:W2:Y:S02]  /*7f40*/  LDC R0, c[0x0][0xc34] ;  /* 0x00030d00ff007b82 */ /* 0x004ea40000000800 */
[----:B--2---:R-:W-:-:S13]  /*7f50*/  ISETP.LE.AND P0, PT, R0, UR36, PT ;  /* 0x0000002400007c0c */ /* 0x004fda000bf03270 */
[----:B------:R-:W-:Y:S05]  /*7f60*/  @!P0 BRA `(.L_x_10040) ;  /* 0xffffff8c00bc8947 */ /* 0x000fea000383ffff */
[----:B------:R-:W-:Y:S05]  /*7f70*/  EXIT ;  /* 0x000000000000794d */ /* 0x000fea0003800000 */
.L_x_10010:
        /* <DEDUP_REMOVED lines=9> */
[----:B------:R-:W0:Y:S01]  /*8010*/  S2R R5, SR_TID.X ;  /* 0x0000000000057919 */ /* 0x000e220000002100 */
[----:B------:R-:W-:Y:S01]  /*8020*/  ULDC.64 UR6, c[0x0][0x2f0] ;  /* 0x0000bc0000067ab9 */ /* 0x000fe20000000a00 */
[----:B------:R-:W-:Y:S01]  /*8030*/  ULDC UR9, c[0x0][0x2b8] ;  /* 0x0000ae0000097ab9 */ /* 0x000fe20000000800 */
[----:B------:R-:W-:Y:S01]  /*8040*/  LOP3.LUT R16, R16, 0xfffffffd, RZ, 0xc0, !PT ;  /* 0xfffffffd10107812 */ /* 0x000fe200078ec0ff */
[----:B------:R-:W-:Y:S01]  /*8050*/  ULDC.64 UR4, c[0x0][0x418] ;  /* 0x0001060000047ab9 */ /* 0x000fe20000000a00 */
[----:B------:R-:W1:Y:S01]  /*8060*/  S2UR UR8, SR_CgaCtaId ;  /* 0x00000000000879c3 */ /* 0x000e620000008800 */
[----:B------:R-:W-:Y:S01]  /*8070*/  UISETP.NE.U32.AND UP0, UPT, UR4, URZ, UPT ;  /* 0x0000003f0400728c */ /* 0x000fe2000bf05070 */
[----:B------:R-:W-:Y:S01]  /*8080*/  IMAD.MOV.U32 R25, RZ, RZ, 0x1 ;  /* 0x00000001ff197424 */ /* 0x000fe200078e00ff */
[----:B------:R-:W-:Y:S01]  /*8090*/  UMOV UR37, 0x400 ;  /* 0x0000040000257882 */ /* 0x000fe20000000000 */
[----:B------:R-:W-:Y:S01]  /*80a0*/  ULDC UR4, c[0x0][0x424] ;  /* 0x0001090000047ab9 */ /* 0x000fe20000000800 */
[----:B------:R-:W-:Y:S01]  /*80b0*/  UISETP.NE.AND.EX UP0, UPT, UR5, URZ, UPT, UP0 ;  /* 0x0000003f0500728c */ /* 0x000fe2000bf05300 */
[----:B------:R-:W-:Y:S01]  /*80c0*/  IMAD.MOV.U32 R23, RZ, RZ, RZ ;  /* 0x000000ffff177224 */ /* 0x000fe200078e00ff */
[----:B------:R-:W-:Y:S01]  /*80d0*/  ULDC UR38, c[0x0][0x448] ;  /* 0x0001120000267ab9 */ /* 0x000fe20000000800 */
[----:B------:R-:W-:-:S02]  /*80e0*/  ULOP3.LUT UR40, UR42, 0x2, URZ, 0xfc, !UPT ;  /* 0x000000022a287892 */ /* 0x000fc4000f8efc3f */
[----:B------:R-:W-:Y:S01]  /*80f0*/  USEL UR4, UR4, 0x1, UP0 ;  /* 0x0000000104047887 */ /* 0x000fe20008000000 */
[----:B------:R-:W-:-:S03]  /*8100*/  ULDC UR41, c[0x0][0xc] ;  /* 0x0000030000297ab9 */ /* 0x000fc60000000800 */
[----:B------:R-:W-:-:S03]  /*8110*/  UIMAD UR36, UR4, UR6, URZ ;  /* 0x00000006042472a4 */ /* 0x000fc6000f8e023f */
[----:B------:R-:W-:Y:S01]  /*8120*/  ULDC UR4, c[0x0][0x288] ;  /* 0x0000a20000047ab9 */ /* 0x000fe20000000800 */
[----:B------:R-:W-:Y:S02]  /*8130*/  UIADD3 UR5, UR36, 0x7f, URZ ;  /* 0x0000007f24057890 */ /* 0x000fe4000fffe03f */
[----:B------:R-:W-:Y:S02]  /*8140*/  UIMAD UR38, UR38, UR4, URZ ;  /* 0x00000004262672a4 */ /* 0x000fe4000f8e023f */
[----:B------:R-:W-:Y:S02]  /*8150*/  USHF.R.S32.HI UR6, URZ, 0x1f, UR5 ;  /* 0x0000001f3f067899 */ /* 0x000fe40008011405 */
[----:B-1----:R-:W-:Y:S02]  /*8160*/  ULEA UR37, UR8, UR37, 0x18 ;  /* 0x0000002508257291 */ /* 0x002fe4000f8ec03f */
[----:B------:R-:W-:Y:S01]  /*8170*/  ULEA.HI UR6, UR6, UR5, URZ, 0x7 ;  /* 0x0000000506067291 */ /* 0x000fe2000f8f383f */
[----:B0-----:R-:W-:-:S03]  /*8180*/  IMAD.SHL.U32 R28, R5, 0x8, RZ ;  /* 0x00000008051c7824 */ /* 0x001fc600078e00ff */
[----:B------:R-:W-:Y:S02]  /*8190*/  ULEA.HI.SX32 UR43, UR6, 0xffffffff, 0x19 ;  /* 0xffffffff062b7891 */ /* 0x000fe4000f8fca3f */
[C---:B------:R-:W-:Y:S01]  /*81a0*/  LOP3.LUT R0, R28.reuse, 0xd8, RZ, 0xc0, !PT ;  /* 0x000000d81c007812 */ /* 0x040fe200078ec0ff */
[----:B------:R-:W-:Y:S01]  /*81b0*/  ULEA.HI.SX32 UR39, UR6, 0xfffffffe, 0x19 ;  /* 0xfffffffe06277891 */ /* 0x000fe2000f8fca3f */
[----:B------:R-:W-:Y:S01]  /*81c0*/  LOP3.LUT R4, R28, 0x18, RZ, 0xc0, !PT ;  /* 0x000000181c047812 */ /* 0x000fe200078ec0ff */
[----:B------:R-:W-:Y:S01]  /*81d0*/  USHF.L.U32 UR5, UR43, 0x7, URZ ;  /* 0x000000072b057899 */ /* 0x000fe2000800063f */
[----:B------:R-:W-:Y:S02]  /*81e0*/  LOP3.LUT R3, R0, 0x18, R5, 0x78, !PT ;  /* 0x0000001800037812 */ /* 0x000fe400078e7805 */
[C---:B------:R-:W-:Y:S02]  /*81f0*/  LOP3.LUT R0, R4.reuse, 0x20, RZ, 0xfc, !PT ;  /* 0x0000002004007812 */ /* 0x040fe400078efcff */
[----:B------:R-:W-:-:S02]  /*8200*/  LOP3.LUT R2, R4, 0x40, RZ, 0xfc, !PT ;  /* 0x0000004004027812 */ /* 0x000fc400078efcff */
[C---:B------:R-:W-:Y:S02]  /*8210*/  ISETP.GE.AND P0, PT, R0.reuse, UR7, PT ;  /* 0x0000000700007c0c */ /* 0x040fe4000bf06270 */
[----:B------:R-:W-:Y:S02]  /*8220*/  ISETP.GE.AND P1, PT, R0, UR9, PT ;  /* 0x0000000900007c0c */ /* 0x000fe4000bf26270 */
[----:B------:R-:W-:Y:S02]  /*8230*/  ISETP.GE.AND P2, PT, R2, UR7, PT ;  /* 0x0000000702007c0c */ /* 0x000fe4000bf46270 */
[----:B------:R-:W-:Y:S01]  /*8240*/  LOP3.LUT R28, R3, 0x320, R28, 0xf8, !PT ;  /* 0x00000320031c7812 */ /* 0x000fe200078ef81c */
[----:B------:R-:W-:-:S05]  /*8250*/  IMAD.U32 R3, RZ, RZ, UR10 ;  /* 0x0000000aff037e24 */ /* 0x000fca000f8e00ff */
[----:B------:R0:W-:Y:S01]  /*8260*/  STL [R1+0xc], R3 ;  /* 0x00000c0301007387 */ /* 0x0001e20000100800 */
[----:B------:R-:W-:Y:S02]  /*8270*/  @P0 LOP3.LUT R16, R16, 0x2, RZ, 0xfc, !PT ;  /* 0x0000000210100812 */ /* 0x000fe400078efcff */
[----:B------:R-:W-:Y:S01]  /*8280*/  ISETP.GE.AND P0, PT, R0, UR7, PT ;  /* 0x0000000700007c0c */ /* 0x000fe2000bf06270 */
[----:B------:R1:W-:Y:S01]  /*8290*/  STL [R1+0x10], RZ ;  /* 0x000010ff01007387 */ /* 0x0003e20000100800 */
[----:B------:R-:W-:Y:S02]  /*82a0*/  LOP3.LUT R16, R16, 0xfffffdff, RZ, 0xc0, !PT ;  /* 0xfffffdff10107812 */ /* 0x000fe400078ec0ff */
[----:B------:R-:W-:Y:S02]  /*82b0*/  SHF.R.U32.HI R0, RZ, 0x2, R5 ;  /* 0x00000002ff007819 */ /* 0x000fe40000011605 */
[----:B------:R-:W-:Y:S02]  /*82c0*/  @P1 LOP3.LUT R16, R16, 0x200, RZ, 0xfc, !PT ;  /* 0x0000020010101812 */ /* 0x000fe400078efcff */
[----:B------:R-:W-:-:S02]  /*82d0*/  ISETP.GE.AND P1, PT, R2, UR9, PT ;  /* 0x0000000902007c0c */ /* 0x000fc4000bf26270 */
[----:B------:R-:W-:Y:S02]  /*82e0*/  LOP3.LUT R16, R16, 0xffffffef, RZ, 0xc0, !PT ;  /* 0xffffffef10107812 */ /* 0x000fe400078ec0ff */
[----:B0-----:R-:W-:Y:S01]  /*82f0*/  LOP3.LUT R3, R0, 0x1f, RZ, 0xc0, !PT ;  /* 0x0000001f00037812 */ /* 0x001fe200078ec0ff */
[----:B------:R-:W-:Y:S01]  /*8300*/  IMAD.U32 R0, RZ, RZ, UR5 ;  /* 0x00000005ff007e24 */ /* 0x000fe2000f8e00ff */
[----:B------:R-:W-:Y:S02]  /*8310*/  @P0 LOP3.LUT R16, R16, 0x10, RZ, 0xfc, !PT ;  /* 0x0000001010100812 */ /* 0x000fe400078efcff */
[----:B------:R-:W-:Y:S02]  /*8320*/  ISETP.GE.AND P0, PT, R2, UR7, PT ;  /* 0x0000000702007c0c */ /* 0x000fe4000bf06270 */
[----:B------:R-:W-:Y:S02]  /*8330*/  LOP3.LUT R16, R16, 0xfffffffe, RZ, 0xc0, !PT ;  /* 0xfffffffe10107812 */ /* 0x000fe400078ec0ff */
[----:B------:R-:W-:-:S02]  /*8340*/  SHF.L.U32 R2, R5, 0x5, RZ ;  /* 0x0000000505027819 */ /* 0x000fc400000006ff */
[----:B------:R-:W-:Y:S02]  /*8350*/  @P2 LOP3.LUT R16, R16, 0x1, RZ, 0xfc, !PT ;  /* 0x0000000110102812 */ /* 0x000fe400078efcff */
[----:B------:R-:W-:Y:S02]  /*8360*/  LOP3.LUT R2, R2, 0x60, RZ, 0xc0, !PT ;  /* 0x0000006002027812 */ /* 0x000fe400078ec0ff */
[----:B------:R-:W-:Y:S02]  /*8370*/  LOP3.LUT R16, R16, 0xfffffeff, RZ, 0xc0, !PT ;  /* 0xfffffeff10107812 */ /* 0x000fe400078ec0ff */
[----:B------:R-:W-:Y:S02]  /*8380*/  LOP3.LUT R5, R3, R2, RZ, 0xfc, !PT ;  /* 0x0000000203057212 */ /* 0x000fe400078efcff */
[----:B------:R-:W-:Y:S02]  /*8390*/  @P1 LOP3.LUT R16, R16, 0x100, RZ, 0xfc, !PT ;  /* 0x0000010010101812 */ /* 0x000fe400078efcff */
[----:B------:R-:W-:-:S02]  /*83a0*/  ISETP.GE.AND P1, PT, R4, UR7, PT ;  /* 0x0000000704007c0c */ /* 0x000fc4000bf26270 */
[----:B------:R-:W-:Y:S02]  /*83b0*/  LOP3.LUT R16, R16, 0xfffffff7, RZ, 0xc0, !PT ;  /* 0xfffffff710107812 */ /* 0x000fe400078ec0ff */
[----:B------:R-:W-:Y:S02]  /*83c0*/  LEA R5, R28, UR37, 0x1 ;  /* 0x000000251c057c11 */ /* 0x000fe4000f8e08ff */
[----:B------:R-:W-:Y:S02]  /*83d0*/  @P0 LOP3.LUT R16, R16, 0x8, RZ, 0xfc, !PT ;  /* 0x0000000810100812 */ /* 0x000fe400078efcff */
[----:B------:R-:W-:Y:S02]  /*83e0*/  ISETP.GE.AND P0, PT, R4, UR7, PT ;  /* 0x0000000704007c0c */ /* 0x000fe4000bf06270 */
[----:B------:R-:W-:Y:S02]  /*83f0*/  LOP3.LUT R16, R16, 0xfffffffb, RZ, 0xc0, !PT ;  /* 0xfffffffb10107812 */ /* 0x000fe400078ec0ff */
[----:B------:R-:W-:-:S02]  /*8400*/  LOP3.LUT R2, R3, UR5, R2, 0xfe, !PT ;  /* 0x0000000503027c12 */ /* 0x000fc4000f8efe02 */
[----:B------:R-:W-:-:S07]  /*8410*/  IADD3 R0, -R3, UR36, -R0 ;  /* 0x0000002403007c10 */ /* 0x000fce000fffe900 */
[----:B------:R-:W-:Y:S02]  /*8420*/  @P0 LOP3.LUT R16, R16, 0x4, RZ, 0xfc, !PT ;  /* 0x0000000410100812 */ /* 0x000fe400078efcff */
[----:B------:R-:W-:Y:S02]  /*8430*/  ISETP.GE.AND P0, PT, R4, UR9, PT ;  /* 0x0000000904007c0c */ /* 0x000fe4000bf06270 */
[----:B------:R-:W-:-:S04]  /*8440*/  LOP3.LUT R16, R16, 0xfffffbff, RZ, 0xc0, !PT ;  /* 0xfffffbff10107812 */ /* 0x000fc800078ec0ff */
[----:B------:R-:W-:-:S04]  /*8450*/  LOP3.LUT R16, R16, 0xffffffdf, RZ, 0xc0, !PT ;  /* 0xffffffdf10107812 */ /* 0x000fc800078ec0ff */
[----:B------:R-:W-:-:S04]  /*8460*/  @P1 LOP3.LUT R16, R16, 0x20, RZ, 0xfc, !PT ;  /* 0x0000002010101812 */ /* 0x000fc800078efcff */
[----:B-1----:R-:W-:-:S07]  /*8470*/  @P0 LOP3.LUT R16, R16, 0x400, RZ, 0xfc, !PT ;  /* 0x0000040010100812 */ /* 0x002fce00078efcff */
.L_x_10076:
[----:B------:R-:W2:Y:S01]  /*8480*/  LDL R2, [R1+0xc] ;  /* 0x00000c0001027983 */ /* 0x000ea20000100800 */
[----:B------:R-:W0:Y:S01]  /*8490*/  LDC R0, c[0x0][0xc38] ;  /* 0x00030e00ff007b82 */ /* 0x000e220000000800 */
[----:B------:R-:W-:Y:S05]  /*84a0*/  YIELD ;  /* 0x0000000000007946 */ /* 0x000fea0003800000 */
[----:B------:R-:W-:Y:S01]  /*84b0*/  ULDC.64 UR4, c[0x0][0xa28] ;  /* 0x00028a0000047ab9 */ /* 0x000fe20000000a00 */
[----:B------:R-:W-:Y:S01]  /*84c0*/  IMAD.MOV.U32 R18, RZ, RZ, RZ ;  /* 0x000000ffff127224 */ /* 0x000fe200078e00ff */
[----:B0-----:R-:W-:-:S13]  /*84d0*/  ISETP.NE.AND P0, PT, R0, 0x1, PT ;  /* 0x000000010000780c */ /* 0x001fda0003f05270 */
[----:B------:R-:W2:Y:S08]  /*84e0*/  @P0 LDC R0, c[0x0][0xc3c] ;  /* 0x00030f00ff000b82 */ /* 0x000eb00000000800 */
[----:B------:R-:W0:Y:S01]  /*84f0*/  @P0 LDC R3, c[0x0][0xc40] ;  /* 0x00031000ff030b82 */ /* 0x000e220000000800 */
[----:B--2---:R-:W-:Y:S01]  /*8500*/  @P0 IMAD.HI.U32 R0, R2, R0, RZ ;  /* 0x0000000002000227 */ /* 0x004fe200078e00ff */
[----:B------:R-:W-:-:S04]  /*8510*/  MOV R24, R2 ;  /* 0x0000000200187202 */ /* 0x000fc80000000f00 */
[----:B0-----:R-:W-:Y:S02]  /*8520*/  @P0 SHF.R.U32.HI R24, RZ, R3, R0 ;  /* 0x00000003ff180219 */ /* 0x001fe40000011600 */
        /* <DEDUP_REMOVED lines=8> */
[----:B------:R-:W0:Y:S02]  /*85b0*/  @P0 LDC.64 R2, c[0x0][0xa28] ;  /* 0x00028a00ff020b82 */ /* 0x000e240000000a00 */
[----:B0-----:R-:W-:-:S05]  /*85c0*/  @P0 IMAD.WIDE R2, R19, 0x4, R2 ;  /* 0x0000000413020825 */ /* 0x001fca00078e0202 */
[----:B------:R-:W2:Y:S01]  /*85d0*/  @P0 LDG.E R18, desc[UR48][R2.64] ;  /* 0x0000003002120981 */ /* 0x000ea2000c1e1900 */
[----:B------:R-:W-:-:S04]  /*85e0*/  UIADD3 UR4, UR37, 0x15400, URZ ;  /* 0x0001540025047890 */ /* 0x000fc8000fffe03f */
[----:B------:R-:W-:-:S06]  /*85f0*/  ULOP3.LUT UP0, URZ, UR4, 0x1bf, URZ, 0xc0, !UPT ;  /* 0x000001bf043f7892 */ /* 0x000fcc000f80c03f */
[----:B------:R-:W-:Y:S01]  /*8600*/  PLOP3.LUT P0, PT, PT, PT, UP0, 0x80, 0x0 ;  /* 0x000000000000781c */ /* 0x000fe20003f0f008 */
[----:B--2---:R0:W-:-:S12]  /*8610*/  STL [R1+0x8], R18 ;  /* 0x0000081201007387 */ /* 0x0041d80000100800 */
        /* <DEDUP_REMOVED lines=17> */
.L_x_10042:
        /* <DEDUP_REMOVED lines=20> */
.L_x_10044:
        /* <DEDUP_REMOVED lines=15> */
.L_x_10043:
[----:B------:R-:W-:Y:S01]  /*8960*/  ULDC.64 UR4, c[0x0][0x9f8] ;  /* 0x00027e0000047ab9 */ /* 0x000fe20000000a00 */
[----:B------:R-:W-:Y:S01]  /*8970*/  MOV R6, R19 ;  /* 0x0000001300067202 */ /* 0x000fe20000000f00 */
[----:B------:R-:W1:Y:S01]  /*8980*/  LDC R9, c[0x0][0x430] ;  /* 0x00010c00ff097b82 */ /* 0x000e620000000800 */
[----:B------:R-:W-:Y:S01]  /*8990*/  ISETP.NE.U32.AND P0, PT, RZ, UR4, PT ;  /* 0x00000004ff007c0c */ /* 0x000fe2000bf05070 */
[----:B------:R-:W-:Y:S01]  /*89a0*/  IMAD.MOV R5, RZ, RZ, -R19 ;  /* 0x000000ffff057224 */ /* 0x000fe200078e0a13 */
[----:B------:R-:W-:Y:S02]  /*89b0*/  ULDC UR4, c[0x0][0xc44] ;  /* 0x0003110000047ab9 */ /* 0x000fe40000000800 */
[----:B------:R-:W-:-:S13]  /*89c0*/  ISETP.NE.AND.EX P0, PT, RZ, UR5, PT, P0 ;  /* 0x00000005ff007c0c */ /* 0x000fda000bf05300 */
[----:B------:R-:W2:Y:S02]  /*89d0*/  @P0 LDC.64 R2, c[0x0][0x9f8] ;  /* 0x00027e00ff020b82 */ /* 0x000ea40000000a00 */
[----:B--2---:R-:W-:-:S05]  /*89e0*/  @P0 IMAD.WIDE R2, R19, 0x4, R2 ;  /* 0x0000000413020825 */ /* 0x004fca00078e0202 */
[----:B------:R-:W2:Y:S01]  /*89f0*/  @P0 LDG.E R6, desc[UR48][R2.64] ;  /* 0x0000003002060981 */ /* 0x000ea2000c1e1900 */
[----:B------:R-:W-:Y:S01]  /*8a00*/  UMOV UR5, 0xffffffff ;  /* 0xffffffff00057882 */ /* 0x000fe20000000000 */
[----:B------:R-:W-:Y:S02]  /*8a10*/  IMAD R22, R5, UR4, R24 ;  /* 0x0000000405167c24 */ /* 0x000fe4000f8e0218 */
[----:B--2---:R2:W-:Y:S01]  /*8a20*/  STL [R1], R6 ;  /* 0x0000000601007387 */ /* 0x0045e20000100800 */
[----:B-1----:R-:W-:Y:S05]  /*8a30*/  BRA.DIV UR5, `(.L_x_10045) ;  /* 0x0000002e05d87947 */ /* 0x002fea000b800000 */
.L_x_10093:
[----:B------:R-:W1:Y:S01]  /*8a40*/  S2R R2, SR_TID.X ;  /* 0x0000000000027919 */ /* 0x000e620000002100 */
[----:B------:R-:W-:Y:S01]  /*8a50*/  USHF.L.U32 UR4, UR43, 0x7, URZ ;  /* 0x000000072b047899 */ /* 0x000fe2000800063f */
[----:B------:R-:W-:Y:S02]  /*8a60*/  ISETP.NE.AND P1, PT, R9, 0x1, PT ;  /* 0x000000010900780c */ /* 0x000fe40003f25270 */
[----:B------:R-:W-:Y:S02]  /*8a70*/  SHF.R.S32.HI R10, RZ, 0x1f, R6 ;  /* 0x0000001fff0a7819 */ /* 0x000fe40000011406 */
[----:B------:R-:W-:-:S03]  /*8a80*/  LOP3.LUT R16, R16, 0xffffffbf, RZ, 0xc0, !PT ;  /* 0xffffffbf10107812 */ /* 0x000fc600078ec0ff */
[----:B------:R3:W-:Y:S06]  /*8a90*/  STL [R1+0x4], R10 ;  /* 0x0000040a01007387 */ /* 0x0007ec0000100800 */
[----:B------:R-:W4:Y:S01]  /*8aa0*/  @P1 LDC R3, c[0x0][0x434] ;  /* 0x00010d00ff031b82 */ /* 0x000f220000000800 */
[----:B------:R-:W-:-:S07]  /*8ab0*/  @P1 LOP3.LUT R16, R16, 0x40, RZ, 0xfc, !PT ;  /* 0x0000004010101812 */ /* 0x000fce00078efcff */
[----:B------:R-:W0:Y:S01]  /*8ac0*/  @P1 LDC R7, c[0x0][0x438] ;  /* 0x00010e00ff071b82 */ /* 0x000e220000000800 */
[----:B-1----:R-:W-:Y:S01]  /*8ad0*/  SHF.R.U32.HI R0, RZ, 0x2, R2 ;  /* 0x00000002ff007819 */ /* 0x002fe20000011602 */
[----:B------:R-:W-:-:S03]  /*8ae0*/  IMAD.SHL.U32 R2, R2, 0x20, RZ ;  /* 0x0000002002027824 */ /* 0x000fc600078e00ff */
[----:B------:R-:W-:Y:S02]  /*8af0*/  LOP3.LUT R0, R0, 0x1f, RZ, 0xc0, !PT ;  /* 0x0000001f00007812 */ /* 0x000fe400078ec0ff */
[----:B------:R-:W-:-:S04]  /*8b00*/  LOP3.LUT R2, R2, 0x60, RZ, 0xc0, !PT ;  /* 0x0000006002027812 */ /* 0x000fc800078ec0ff */
[----:B------:R-:W-:-:S04]  /*8b10*/  LOP3.LUT R0, R0, UR4, R2, 0xfe, !PT ;  /* 0x0000000400007c12 */ /* 0x000fc8000f8efe02 */
[C---:B------:R-:W-:Y:S01]  /*8b20*/  ISETP.GE.AND P0, PT, R0.reuse, UR36, PT ;  /* 0x0000002400007c0c */ /* 0x040fe2000bf06270 */
[----:B------:R-:W-:-:S04]  /*8b30*/  IMAD.IADD R0, R0, 0x1, R18 ;  /* 0x0000000100007824 */ /* 0x000fc800078e0212 */
[----:B----4-:R-:W-:-:S04]  /*8b40*/  @P1 IMAD.HI.U32 R2, R0, R3, RZ ;  /* 0x0000000300021227 */ /* 0x010fc800078e00ff */
[----:B------:R-:W-:Y:S01]  /*8b50*/  IMAD.MOV.U32 R8, RZ, RZ, R0 ;  /* 0x000000ffff087224 */ /* 0x000fe200078e0000 */
[----:B0-----:R-:W-:-:S03]  /*8b60*/  @P1 SHF.R.U32.HI R8, RZ, R7, R2 ;  /* 0x00000007ff081219 */ /* 0x001fc60000011602 */
[----:B------:R-:W0:Y:S01]  /*8b70*/  @!P0 LDC.64 R4, c[0x0][0x428] ;  /* 0x00010a00ff048b82 */ /* 0x000e220000000a00 */
[----:B------:R-:W-:Y:S01]  /*8b80*/  @!P0 SHF.R.S32.HI R3, RZ, 0x1f, R8 ;  /* 0x0000001fff038819 */ /* 0x000fe20000011408 */
[----:B0-----:R-:W-:-:S04]  /*8b90*/  @!P0 IMAD R2, R10, R4, RZ ;  /* 0x000000040a028224 */ /* 0x001fc800078e02ff */
[----:B------:R-:W-:Y:S01]  /*8ba0*/  @!P0 IMAD R5, R6, R5, R2 ;  /* 0x0000000506058224 */ /* 0x000fe200078e0202 */
[----:B------:R-:W-:-:S05]  /*8bb0*/  @!P0 MOV R2, R8 ;  /* 0x0000000800028202 */ /* 0x000fca0000000f00 */
[----:B------:R-:W-:Y:S02]  /*8bc0*/  @!P0 IMAD.WIDE.U32 R2, R6, R4, R2 ;  /* 0x0000000406028225 */ /* 0x000fe400078e0002 */
[----:B--2---:R-:W0:Y:S02]  /*8bd0*/  @!P0 LDC.64 R6, c[0x0][0x418] ;  /* 0x00010600ff068b82 */ /* 0x004e240000000a00 */
[----:B------:R-:W-:Y:S02]  /*8be0*/  @!P0 IMAD.IADD R5, R3, 0x1, R5 ;  /* 0x0000000103058824 */ /* 0x000fe400078e0205 */
[----:B------:R-:W-:Y:S01]  /*8bf0*/  IMAD.MOV.U32 R4, RZ, RZ, RZ ;  /* 0x000000ffff047224 */ /* 0x000fe200078e00ff */
[----:B0-----:R-:W-:-:S04]  /*8c00*/  @!P0 LEA R6, P1, R2, R6, 0x2 ;  /* 0x0000000602068211 */ /* 0x001fc800078210ff */
[----:B------:R-:W-:Y:S01]  /*8c10*/  @!P0 LEA.HI.X R7, R2, R7, R5, 0x2, P1 ;  /* 0x0000000702078211 */ /* 0x000fe200008f1405 */
[----:B------:R-:W-:Y:S01]  /*8c20*/  IMAD.U32 R2, RZ, RZ, UR40 ;  /* 0x00000028ff027e24 */ /* 0x000fe2000f8e00ff */
[----:B------:R-:W-:Y:S01]  /*8c30*/  LOP3.LUT R16, R16, 0xffffff7f, RZ, 0xc0, !PT ;  /* 0xffffff7f10107812 */ /* 0x000fe200078ec0ff */
[----:B------:R-:W-:Y:S01]  /*8c40*/  IMAD.MOV R3, RZ, RZ, -R8 ;  /* 0x000000ffff037224 */ /* 0x000fe200078e0a08 */
[----:B------:R-:W-:Y:S01]  /*8c50*/  SHF.R.S32.HI R29, RZ, 0x1f, R22 ;  /* 0x0000001fff1d7819 */ /* 0x000fe20000011416 */
[----:B------:R0:W5:Y:S01]  /*8c60*/  @!P0 LDG.E R4, desc[UR48][R6.64] ;  /* 0x0000003006048981 */ /* 0x000162000c1e1900 */
[----:B------:R-:W-:Y:S01]  /*8c70*/  ISETP.NE.AND P2, PT, R2, 0x3, PT ;  /* 0x000000030200780c */ /* 0x000fe20003f45270 */
[----:B0-----:R-:W-:-:S12]  /*8c80*/  IMAD R6, R9, R3, R0 ;  /* 0x0000000309067224 */ /* 0x001fd800078e0200 */
[----:B------:R-:W-:Y:S01]  /*8c90*/  @P2 LOP3.LUT R16, R16, 0x80, RZ, 0xfc, !PT ;  /* 0x0000008010102812 */ /* 0x000fe200078efcff */
[----:B---3--:R-:W-:Y:S06]  /*8ca0*/  @!P2 BRA `(.L_x_10046) ;  /* 0x000000000004a947 */ /* 0x008fec0003800000 */
[----:B------:R-:W-:Y:S01]  /*8cb0*/  BPT.TRAP 0x1 ;  /* 0x000000040000795c */ /* 0x000fe20000300000 */
.L_x_10046:
        /* <DEDUP_REMOVED lines=21> */
[----:B------:R-:W-:Y:S02]  /*8e10*/  LEA R0, R23, UR37, 0x3 ;  /* 0x0000002517007c11 */ /* 0x000fe4000f8e18ff */
[----:B------:R-:W-:-:S04]  /*8e20*/  SHF.L.U32 R2, R25, 0x1f, RZ ;  /* 0x0000001f19027819 */ /* 0x000fc800000006ff */
[----:B------:R-:W0:Y:S02]  /*8e30*/  SYNCS.PHASECHK.TRANS64.TRYWAIT P0, [R0+URZ+0x2d840], R2 ;  /* 0x02d84002000075a7 */ /* 0x000e24000800017f */
[----:B0-----:R-:W-:Y:S05]  /*8e40*/  @!P0 BRA `(.L_x_10048) ;  /* 0x0000002c00088947 */ /* 0x001fea0003800000 */
.L_x_10094:
[----:B------:R-:W-:Y:S05]  /*8e50*/  BSYNC B0 ;  /* 0x0000000000007941 */ /* 0x000fea0003800000 */
.L_x_10047:
[----:B------:R-:W1:Y:S01]  /*8e60*/  S2R R9, SR_TID.X ;  /* 0x0000000000097919 */ /* 0x000e620000002100 */
[----:B------:R-:W-:Y:S01]  /*8e70*/  ULDC.64 UR4, c[0x0][0x300] ;  /* 0x0000c00000047ab9 */ /* 0x000fe20000000a00 */
[----:B------:R-:W-:Y:S01]  /*8e80*/  USHF.L.U32 UR6, UR43, 0x7, URZ ;  /* 0x000000072b067899 */ /* 0x000fe2000800063f */
[----:B------:R-:W-:Y:S01]  /*8e90*/  IMAD R7, R7, UR4, RZ ;  /* 0x0000000407077c24 */ /* 0x000fe2000f8e02ff */
[----:B------:R-:W-:Y:S01]  /*8ea0*/  LOP3.LUT P4, RZ, R16, 0x4, RZ, 0xc0, !PT ;  /* 0x0000000410ff7812 */ /* 0x000fe2000788c0ff */
        /* <DEDUP_REMOVED lines=15> */
[----:B-1----:R-:W-:Y:S01]  /*8fa0*/  SHF.R.U32.HI R10, RZ, 0x2, R9 ;  /* 0x00000002ff0a7819 */ /* 0x002fe20000011609 */
[----:B------:R-:W-:Y:S01]  /*8fb0*/  IMAD.SHL.U32 R8, R9, 0x8, RZ ;  /* 0x0000000809087824 */ /* 0x000fe200078e00ff */
[----:B------:R-:W-:Y:S01]  /*8fc0*/  LEA R5, P0, R2, UR4, 0x1 ;  /* 0x0000000402057c11 */ /* 0x000fe2000f8008ff */
[----:B------:R-:W-:Y:S01]  /*8fd0*/  IMAD.U32 R9, RZ, RZ, UR6 ;  /* 0x00000006ff097e24 */ /* 0x000fe2000f8e00ff */
[----:B------:R-:W-:Y:S01]  /*8fe0*/  IADD3 R4, R3, R4, RZ ;  /* 0x0000000403047210 */ /* 0x000fe20007ffe0ff */
[----:B------:R-:W-:Y:S01]  /*8ff0*/  UMOV UR4, 0xffffffff ;  /* 0xffffffff00047882 */ /* 0x000fe20000000000 */
[----:B------:R-:W-:Y:S02]  /*9000*/  LOP3.LUT R10, R10, 0x1f, RZ, 0xc0, !PT ;  /* 0x0000001f0a0a7812 */ /* 0x000fe400078ec0ff */
[----:B------:R-:W-:Y:S01]  /*9010*/  LEA.HI.X R6, R2, UR5, R4, 0x1, P0 ;  /* 0x0000000502067c11 */ /* 0x000fe200080f0c04 */
[----:B------:R-:W-:Y:S01]  /*9020*/  IMAD R4, R23, 0x3000, R28 ;  /* 0x0000300017047824 */ /* 0x000fe200078e021c */
[----:B------:R-:W-:-:S02]  /*9030*/  LOP3.LUT R8, R8, 0x18, RZ, 0xc0, !PT ;  /* 0x0000001808087812 */ /* 0x000fc400078ec0ff */
[----:B------:R-:W-:Y:S01]  /*9040*/  IADD3 R9, -R10, UR36, -R9 ;  /* 0x000000240a097c10 */ /* 0x000fe2000fffe909 */
[----:B------:R-:W-:Y:S06]  /*9050*/  BRA.DIV UR4, `(.L_x_10049) ;  /* 0x0000002a04987947 */ /* 0x000fec000b800000 */
[----:B------:R-:W0:Y:S01]  /*9060*/  SHFL.IDX PT, R3, R5, RZ, 0x1c1f ;  /* 0x001c1fff05037589 */ /* 0x000e2200000e0000 */
[----:B------:R-:W-:-:S03]  /*9070*/  ISETP.GE.AND P0, PT, R9, 0x1, PT ;  /* 0x000000010900780c */ /* 0x000fc60003f06270 */
[----:B------:R-:W1:Y:S04]  /*9080*/  SHFL.IDX PT, R2, R6, RZ, 0x1c1f ;  /* 0x001c1fff06027589 */ /* 0x000e6800000e0000 */
[----:B------:R-:W-:Y:S06]  /*9090*/  SHFL.IDX PT, R14, R5, 0x3, 0x1c1f ;  /* 0x007c1f00050e7f89 */ /* 0x000fec00000e0000 */
[----:B------:R-:W-:-:S02]  /*90a0*/  @P0 LEA R7, R4, UR37, 0x1 ;  /* 0x0000002504070c11 */ /* 0x000fc4000f8e08ff */
        /* <DEDUP_REMOVED lines=10> */
[----:B------:R-:W-:Y:S01]  /*9150*/  @P0 LEA R7, R4, UR37, 0x1 ;  /* 0x0000002504070c11 */ /* 0x000fe2000f8e08ff */
        /* <DEDUP_REMOVED lines=12> */
[----:B------:R-:W1:Y:S04]  /*9220*/  SHFL.IDX PT, R2, R6, 0x2, 0x1c1f ;  /* 0x005c1f0006027f89 */ /* 0x000e6800000e0000 */
[----:B------:R-:W2:Y:S01]  /*9230*/  SHFL.IDX PT, R6, R6, 0x3, 0x1c1f ;  /* 0x007c1f0006067f89 */ /* 0x000ea200000e0000 */
[----:B0-----:R-:W-:-:S04]  /*9240*/  @P0 LEA R3, P1, R8, R3, 0x1 ;  /* 0x0000000308030211 */ /* 0x001fc800078208ff */
[----:B-1----:R-:W-:-:S04]  /*9250*/  @P0 IADD3.X R2, RZ, R2, RZ, P1, !PT ;  /* 0x00000002ff020210 */ /* 0x002fc80000ffe4ff */
[----:B------:R-:W-:-:S04]  /*9260*/  @P0 LOP3.LUT R3, R3, R2, RZ, 0x3c, !PT ;  /* 0x0000000203030212 */ /* 0x000fc800078e3cff */
[----:B------:R-:W-:-:S04]  /*9270*/  @P0 LOP3.LUT R2, R3, R2, RZ, 0x3c, !PT ;  /* 0x0000000203020212 */ /* 0x000fc800078e3cff */
[----:B------:R-:W-:-:S05]  /*9280*/  @P0 LOP3.LUT R3, R3, R2, RZ, 0x3c, !PT ;  /* 0x0000000203030212 */ /* 0x000fca00078e3cff */
[----:B------:R0:W-:Y:S04]  /*9290*/  @P0 LDGSTS.E.BYPASS.LTC128B.128 [R7+0x16400], desc[UR48][R2.64], !P4 ;  /* 0x1640000002070fae */ /* 0x0001e8000e101d70 */
[----:B------:R0:W-:Y:S04]  /*92a0*/  @P0 LDGSTS.E.BYPASS.LTC128B.128 [R7+0x18400], desc[UR48][R2.64+0x40], !P3 ;  /* 0x1840004002070fae */ /* 0x0001e8000d901d70 */
[----:B--2---:R0:W-:Y:S02]  /*92b0*/  @P0 LDGSTS.E.BYPASS.LTC128B.128 [R7+0x1a400], desc[UR48][R2.64+0x80], !P2 ;  /* 0x1a40008002070fae */ /* 0x0041e4000d101d70 */
.L_x_10104:
[----:B------:R-:W-:-:S13]  /*92c0*/  ISETP.GE.AND P0, PT, R9, 0x61, PT ;  /* 0x000000610900780c */ /* 0x000fda0003f06270 */
[----:B0-----:R-:W-:Y:S02]  /*92d0*/  @P0 LEA R2, P1, R8, R14, 0x1 ;  /* 0x0000000e08020211 */ /* 0x001fe400078208ff */
[----:B------:R-:W-:-:S03]  /*92e0*/  @P0 LEA R5, R4, UR37, 0x1 ;  /* 0x0000002504050c11 */ /* 0x000fc6000f8e08ff */
        /* <DEDUP_REMOVED lines=9> */
.L_x_10050:
        /* <DEDUP_REMOVED lines=11> */
.L_x_10051:
        /* <DEDUP_REMOVED lines=23> */
.L_x_10052:
[----:B------:R-:W2:Y:S01]  /*95a0*/  LDL R21, [R1+0xc] ;  /* 0x00000c0001157983 */ /* 0x000ea20000100800 */
[----:B------:R-:W1:Y:S01]  /*95b0*/  LDC R10, c[0x0][0x448] ;  /* 0x00011200ff0a7b82 */ /* 0x000e620000000800 */
[----:B------:R-:W-:Y:S01]  /*95c0*/  ULDC.64 UR4, c[0x0][0x2d8] ;  /* 0x0000b60000047ab9 */ /* 0x000fe20000000a00 */
[----:B0-----:R-:W-:Y:S01]  /*95d0*/  SHF.R.S32.HI R0, RZ, 0x1f, R19 ;  /* 0x0000001fff007819 */ /* 0x001fe20000011413 */
[----:B------:R-:W0:Y:S01]  /*95e0*/  S2R R26, SR_TID.X ;  /* 0x00000000001a7919 */ /* 0x000e220000002100 */
[----:B------:R-:W-:Y:S01]  /*95f0*/  IMAD R3, R29, UR4, RZ ;  /* 0x000000041d037c24 */ /* 0x000fe2000f8e02ff */
[----:B------:R-:W-:Y:S01]  /*9600*/  ULDC.64 UR6, c[0x0][0x2c8] ;  /* 0x0000b20000067ab9 */ /* 0x000fe20000000a00 */
[----:B------:R-:W-:Y:S01]  /*9610*/  IMAD.MOV R6, RZ, RZ, -R24 ;  /* 0x000000ffff067224 */ /* 0x000fe200078e0a18 */
[----:B------:R-:W-:Y:S01]  /*9620*/  ULDC.64 UR8, c[0x0][0x280] ;  /* 0x0000a00000087ab9 */ /* 0x000fe20000000a00 */
[C---:B------:R-:W-:Y:S01]  /*9630*/  IMAD R4, R22.reuse, UR5, R3 ;  /* 0x0000000516047c24 */ /* 0x040fe2000f8e0203 */
[----:B------:R-:W3:Y:S01]  /*9640*/  S2R R11, SR_TID.X ;  /* 0x00000000000b7919 */ /* 0x000ee20000002100 */
[----:B------:R-:W-:Y:S01]  /*9650*/  IMAD.WIDE.U32 R2, R22, UR4, RZ ;  /* 0x0000000416027c25 */ /* 0x000fe2000f8e00ff */
[----:B------:R-:W-:Y:S01]  /*9660*/  ULDC.64 UR4, c[0x0][0x2e0] ;  /* 0x0000b80000047ab9 */ /* 0x000fe20000000a00 */
[----:B------:R-:W-:-:S02]  /*9670*/  LOP3.LUT P3, RZ, R16, 0x400, RZ, 0xc0, !PT ;  /* 0x0000040010ff7812 */ /* 0x000fc4000786c0ff */
[----:B------:R-:W-:Y:S01]  /*9680*/  IMAD R0, R0, UR4, RZ ;  /* 0x0000000400007c24 */ /* 0x000fe2000f8e02ff */
[C---:B------:R-:W-:Y:S01]  /*9690*/  LOP3.LUT P4, RZ, R16.reuse, 0x200, RZ, 0xc0, !PT ;  /* 0x0000020010ff7812 */ /* 0x040fe2000788c0ff */
[----:B------:R-:W-:Y:S01]  /*96a0*/  IMAD.IADD R3, R3, 0x1, R4 ;  /* 0x0000000103037824 */ /* 0x000fe200078e0204 */
[----:B------:R-:W-:Y:S01]  /*96b0*/  LOP3.LUT P5, RZ, R16, 0x100, RZ, 0xc0, !PT ;  /* 0x0000010010ff7812 */ /* 0x000fe200078ac0ff */
[C---:B------:R-:W-:Y:S02]  /*96c0*/  IMAD R5, R19.reuse, UR5, R0 ;  /* 0x0000000513057c24 */ /* 0x040fe4000f8e0200 */
[----:B------:R-:W-:Y:S01]  /*96d0*/  IMAD.WIDE.U32 R2, R19, UR4, R2 ;  /* 0x0000000413027c25 */ /* 0x000fe2000f8e0002 */
[----:B------:R-:W-:Y:S01]  /*96e0*/  ULDC UR4, c[0x0][0xc38] ;  /* 0x00030e0000047ab9 */ /* 0x000fe20000000800 */
[----:B------:R-:W-:Y:S02]  /*96f0*/  LEA R19, R28, UR37, 0x1 ;  /* 0x000000251c137c11 */ /* 0x000fe4000f8e08ff */
[----:B-1----:R-:W-:-:S02]  /*9700*/  ISETP.NE.AND P0, PT, R10, 0x1, PT ;  /* 0x000000010a00780c */ /* 0x002fc40003f05270 */
[----:B------:R-:W-:Y:S02]  /*9710*/  IADD3 R3, R3, R5, RZ ;  /* 0x0000000503037210 */ /* 0x000fe40007ffe0ff */
[----:B0-----:R-:W-:Y:S01]  /*9720*/  SHF.R.U32.HI R20, RZ, 0x2, R26 ;  /* 0x00000002ff147819 */ /* 0x001fe2000001161a */
[----:B------:R-:W-:-:S08]  /*9730*/  IMAD.SHL.U32 R26, R26, 0x20, RZ ;  /* 0x000000201a1a7824 */ /* 0x000fd000078e00ff */
[----:B------:R-:W0:Y:S01]  /*9740*/  @P0 LDC R0, c[0x0][0x44c] ;  /* 0x00011300ff000b82 */ /* 0x000e220000000800 */
[----:B------:R-:W-:Y:S02]  /*9750*/  LOP3.LUT R20, R20, 0x1f, RZ, 0xc0, !PT ;  /* 0x0000001f14147812 */ /* 0x000fe400078ec0ff */
[----:B------:R-:W-:-:S05]  /*9760*/  LOP3.LUT R26, R26, 0x60, RZ, 0xc0, !PT ;  /* 0x000000601a1a7812 */ /* 0x000fca00078ec0ff */
[----:B------:R-:W1:Y:S01]  /*9770*/  @P0 LDC R4, c[0x0][0x450] ;  /* 0x00011400ff040b82 */ /* 0x000e620000000800 */
[----:B------:R-:W-:-:S07]  /*9780*/  LOP3.LUT R20, R20, R26, RZ, 0xfc, !PT ;  /* 0x0000001a14147212 */ /* 0x000fce00078efcff */
[----:B------:R-:W4:Y:S01]  /*9790*/  @P0 LDC R9, c[0x0][0x44c] ;  /* 0x00011300ff090b82 */ /* 0x000f220000000800 */
[----:B--2---:R-:W-:Y:S01]  /*97a0*/  IMAD R6, R6, UR4, R21 ;  /* 0x0000000406067c24 */ /* 0x004fe2000f8e0215 */
[----:B------:R-:W-:Y:S01]  /*97b0*/  ULDC.64 UR4, c[0x0][0x2d0] ;  /* 0x0000b40000047ab9 */ /* 0x000fe20000000a00 */
[----:B---3--:R-:W-:Y:S02]  /*97c0*/  SHF.R.U32.HI R21, RZ, 0x2, R11 ;  /* 0x00000002ff157819 */ /* 0x008fe4000001160b */
[----:B------:R-:W-:Y:S02]  /*97d0*/  IMAD R7, R6, 0xc0, R20 ;  /* 0x000000c006077824 */ /* 0x000fe400078e0214 */
[----:B------:R-:W-:Y:S01]  /*97e0*/  IMAD.SHL.U32 R20, R11, 0x8, RZ ;  /* 0x000000080b147824 */ /* 0x000fe200078e00ff */
[----:B------:R-:W-:Y:S01]  /*97f0*/  LOP3.LUT R21, R21, 0x1f, RZ, 0xc0, !PT ;  /* 0x0000001f15157812 */ /* 0x000fe200078ec0ff */
[----:B0-----:R-:W-:-:S03]  /*9800*/  @P0 IMAD.HI.U32 R0, R7, R0, RZ ;  /* 0x0000000007000227 */ /* 0x001fc600078e00ff */
[----:B------:R-:W-:Y:S01]  /*9810*/  LOP3.LUT R20, R20, 0x18, RZ, 0xc0, !PT ;  /* 0x0000001814147812 */ /* 0x000fe200078ec0ff */
[----:B------:R-:W-:Y:S01]  /*9820*/  IMAD.MOV.U32 R5, RZ, RZ, R7 ;  /* 0x000000ffff057224 */ /* 0x000fe200078e0007 */
[----:B-1----:R-:W-:-:S04]  /*9830*/  @P0 SHF.R.U32.HI R5, RZ, R4, R0 ;  /* 0x00000004ff050219 */ /* 0x002fc80000011600 */
[----:B------:R-:W-:-:S05]  /*9840*/  SHF.R.S32.HI R0, RZ, 0x1f, R5 ;  /* 0x0000001fff007819 */ /* 0x000fca0000011405 */
[----:B------:R-:W-:-:S04]  /*9850*/  IMAD R0, R0, UR4, RZ ;  /* 0x0000000400007c24 */ /* 0x000fc8000f8e02ff */
[C---:B------:R-:W-:Y:S02]  /*9860*/  IMAD R8, R5.reuse, UR5, R0 ;  /* 0x0000000505087c24 */ /* 0x040fe4000f8e0200 */
[----:B------:R-:W-:Y:S02]  /*9870*/  IMAD.MOV R0, RZ, RZ, -R5 ;  /* 0x000000ffff007224 */ /* 0x000fe400078e0a05 */
[----:B------:R-:W-:-:S04]  /*9880*/  IMAD.WIDE.U32 R4, R5, UR4, R2 ;  /* 0x0000000405047c25 */ /* 0x000fc8000f8e0002 */
[----:B------:R-:W-:Y:S02]  /*9890*/  IMAD R0, R10, R0, R7 ;  /* 0x000000000a007224 */ /* 0x000fe400078e0207 */
[----:B------:R-:W-:-:S03]  /*98a0*/  IMAD.IADD R5, R5, 0x1, R8 ;  /* 0x0000000105057824 */ /* 0x000fc600078e0208 */
[----:B------:R-:W-:Y:S01]  /*98b0*/  SHF.R.S32.HI R8, RZ, 0x1f, R0 ;  /* 0x0000001fff087819 */ /* 0x000fe20000011400 */
[----:B------:R-:W-:-:S04]  /*98c0*/  IMAD.WIDE.U32 R4, R0, UR6, R4 ;  /* 0x0000000600047c25 */ /* 0x000fc8000f8e0004 */
[----:B------:R-:W-:-:S04]  /*98d0*/  IMAD R8, R8, UR6, RZ ;  /* 0x0000000608087c24 */ /* 0x000fc8000f8e02ff */
[----:B------:R-:W-:Y:S01]  /*98e0*/  IMAD R8, R0, UR7, R8 ;  /* 0x0000000700087c24 */ /* 0x000fe2000f8e0208 */
[----:B------:R-:W-:-:S03]  /*98f0*/  LEA R0, P1, R4, UR8, 0x1 ;  /* 0x0000000804007c11 */ /* 0x000fc6000f8208ff */
[----:B------:R-:W-:Y:S01]  /*9900*/  IMAD.IADD R5, R5, 0x1, R8 ;  /* 0x0000000105057824 */ /* 0x000fe200078e0208 */
[----:B------:R-:W-:-:S04]  /*9910*/  IADD3 R8, R7, 0x80, RZ ;  /* 0x0000008007087810 */ /* 0x000fc80007ffe0ff */
[----:B------:R-:W-:Y:S01]  /*9920*/  LEA.HI.X R4, R4, UR9, R5, 0x1, P1 ;  /* 0x0000000904047c11 */ /* 0x000fe200088f0c05 */
[----:B----4-:R-:W-:Y:S01]  /*9930*/  @P0 IMAD.HI.U32 R9, R8, R9, RZ ;  /* 0x0000000908090227 */ /* 0x010fe200078e00ff */
[----:B------:R-:W0:Y:S03]  /*9940*/  @P0 LDC R5, c[0x0][0x450] ;  /* 0x00011400ff050b82 */ /* 0x000e260000000800 */
[----:B------:R-:W-:Y:S01]  /*9950*/  IMAD.MOV.U32 R7, RZ, RZ, R8 ;  /* 0x000000ffff077224 */ /* 0x000fe200078e0008 */
[----:B0-----:R-:W-:-:S05]  /*9960*/  @P0 SHF.R.U32.HI R7, RZ, R5, R9 ;  /* 0x00000005ff070219 */ /* 0x001fca0000011609 */
[----:B------:R-:W-:Y:S02]  /*9970*/  IMAD.MOV R5, RZ, RZ, -R7 ;  /* 0x000000ffff057224 */ /* 0x000fe400078e0a07 */
[----:B------:R-:W-:-:S04]  /*9980*/  IMAD.WIDE.U32 R2, R7, UR4, R2 ;  /* 0x0000000407027c25 */ /* 0x000fc8000f8e0002 */
[----:B------:R-:W-:Y:S01]  /*9990*/  IMAD R5, R10, R5, R8 ;  /* 0x000000050a057224 */ /* 0x000fe200078e0208 */
[----:B------:R-:W-:-:S05]  /*99a0*/  SHF.R.S32.HI R8, RZ, 0x1f, R7 ;  /* 0x0000001fff087819 */ /* 0x000fca0000011407 */
[----:B------:R-:W-:Y:S01]  /*99b0*/  IMAD R8, R8, UR4, RZ ;  /* 0x0000000408087c24 */ /* 0x000fe2000f8e02ff */
[----:B------:R-:W-:-:S03]  /*99c0*/  UMOV UR4, 0xffffffff ;  /* 0xffffffff00047882 */ /* 0x000fc60000000000 */
[----:B------:R-:W-:Y:S01]  /*99d0*/  IMAD R8, R7, UR5, R8 ;  /* 0x0000000507087c24 */ /* 0x000fe2000f8e0208 */
[----:B------:R-:W-:-:S03]  /*99e0*/  SHF.R.S32.HI R7, RZ, 0x1f, R5 ;  /* 0x0000001fff077819 */ /* 0x000fc60000011405 */
[----:B------:R-:W-:Y:S02]  /*99f0*/  IMAD.IADD R3, R3, 0x1, R8 ;  /* 0x0000000103037824 */ /* 0x000fe400078e0208 */
[----:B------:R-:W-:Y:S02]  /*9a00*/  IMAD R7, R7, UR6, RZ ;  /* 0x0000000607077c24 */ /* 0x000fe4000f8e02ff */
[----:B------:R-:W-:-:S04]  /*9a10*/  IMAD.WIDE.U32 R2, R5, UR6, R2 ;  /* 0x0000000605027c25 */ /* 0x000fc8000f8e0002 */
[----:B------:R-:W-:Y:S01]  /*9a20*/  IMAD R7, R5, UR7, R7 ;  /* 0x0000000705077c24 */ /* 0x000fe2000f8e0207 */
[----:B------:R-:W-:-:S04]  /*9a30*/  LEA R8, P0, R2, UR8, 0x1 ;  /* 0x0000000802087c11 */ /* 0x000fc8000f8008ff */
[----:B------:R-:W-:-:S04]  /*9a40*/  IADD3 R7, R3, R7, RZ ;  /* 0x0000000703077210 */ /* 0x000fc80007ffe0ff */
[----:B------:R-:W-:Y:S01]  /*9a50*/  LEA.HI.X R7, R2, UR9, R7, 0x1, P0 ;  /* 0x0000000902077c11 */ /* 0x000fe200080f0c07 */
[----:B------:R-:W-:Y:S06]  /*9a60*/  BRA.DIV UR4, `(.L_x_10053) ;  /* 0x00000026047c7947 */ /* 0x000fec000b800000 */
[----:B------:R-:W0:Y:S01]  /*9a70*/  SHFL.IDX PT, R3, R0, RZ, 0x1c1f ;  /* 0x001c1fff00037589 */ /* 0x000e2200000e0000 */
[----:B------:R-:W-:-:S03]  /*9a80*/  IMAD R5, R6, 0xc0, R21 ;  /* 0x000000c006057824 */ /* 0x000fc600078e0215 */
[----:B------:R-:W1:Y:S01]  /*9a90*/  SHFL.IDX PT, R2, R4, RZ, 0x1c1f ;  /* 0x001c1fff04027589 */ /* 0x000e6200000e0000 */
[C---:B------:R-:W-:Y:S01]  /*9aa0*/  VIADD R6, R5.reuse, 0x20 ;  /* 0x0000002005067836 */ /* 0x040fe20000000000 */
[----:B------:R-:W-:Y:S02]  /*9ab0*/  ISETP.GE.AND P0, PT, R5, UR38, PT ;  /* 0x0000002605007c0c */ /* 0x000fe4000bf06270 */
        /* <DEDUP_REMOVED lines=8> */
[----:B------:R0:W-:Y:S01]  /*9b40*/  @!P0 LDGSTS.E.BYPASS.LTC128B.128 [R19+0x12400], desc[UR48][R2.64+0x80], !P5 ;  /* 0x1240008002138fae */ /* 0x0001e2000e901d70 */
[----:B------:R-:W-:Y:S01]  /*9b50*/  ISETP.GE.AND P0, PT, R6, UR38, PT ;  /* 0x0000002606007c0c */ /* 0x000fe2000bf06270 */
[----:B------:R-:W-:-:S02]  /*9b60*/  VIADD R6, R5, 0x40 ;  /* 0x0000004005067836 */ /* 0x000fc40000000000 */
[----:B0-----:R-:W0:Y:S04]  /*9b70*/  SHFL.IDX PT, R3, R0, 0x1, 0x1c1f ;  /* 0x003c1f0000037f89 */ /* 0x001e2800000e0000 */
[----:B------:R-:W1:Y:S06]  /*9b80*/  SHFL.IDX PT, R2, R4, 0x1, 0x1c1f ;  /* 0x003c1f0004027f89 */ /* 0x000e6c00000e0000 */
[----:B0-----:R-:W-:-:S04]  /*9b90*/  @!P0 LEA R3, P1, R20, R3, 0x1 ;  /* 0x0000000314038211 */ /* 0x001fc800078208ff */
[----:B-1----:R-:W-:-:S04]  /*9ba0*/  @!P0 IADD3.X R2, RZ, R2, RZ, P1, !PT ;  /* 0x00000002ff028210 */ /* 0x002fc80000ffe4ff */
        /* <DEDUP_REMOVED lines=9> */
[----:B------:R-:W1:Y:S04]  /*9c40*/  SHFL.IDX PT, R2, R4, 0x2, 0x1c1f ;  /* 0x005c1f0004027f89 */ /* 0x000e6800000e0000 */
[----:B------:R-:W2:Y:S04]  /*9c50*/  SHFL.IDX PT, R4, R4, 0x3, 0x1c1f ;  /* 0x007c1f0004047f89 */ /* 0x000ea800000e0000 */
[----:B------:R-:W-:Y:S04]  /*9c60*/  SHFL.IDX PT, R0, R7, RZ, 0x1c1f ;  /* 0x001c1fff07007589 */ /* 0x000fe800000e0000 */
[----:B------:R-:W-:Y:S01]  /*9c70*/  SHFL.IDX PT, R7, R7, 0x1, 0x1c1f ;  /* 0x003c1f0007077f89 */ /* 0x000fe200000e0000 */
        /* <DEDUP_REMOVED lines=8> */
[----:B------:R-:W-:-:S13]  /*9d00*/  ISETP.GE.AND P0, PT, R6, UR38, PT ;  /* 0x0000002606007c0c */ /* 0x000fda000bf06270 */
[----:B------:R-:W-:-:S04]  /*9d10*/  @!P0 LEA R14, P1, R20, R14, 0x1 ;  /* 0x0000000e140e8211 */ /* 0x000fc800078208ff */
[----:B--2---:R-:W-:Y:S01]  /*9d20*/  @!P0 IADD3.X R9, RZ, R4, RZ, P1, !PT ;  /* 0x00000004ff098210 */ /* 0x004fe20000ffe4ff */
[----:B0-----:R-:W-:Y:S02]  /*9d30*/  @!P0 IMAD.MOV.U32 R2, RZ, RZ, R14 ;  /* 0x000000ffff028224 */ /* 0x001fe400078e000e */
[----:B------:R-:W0:Y:S01]  /*9d40*/  SHFL.IDX PT, R14, R8, RZ, 0x1c1f ;  /* 0x001c1fff080e7589 */ /* 0x000e2200000e0000 */
[----:B------:R-:W-:Y:S02]  /*9d50*/  VIADD R4, R5, 0x80 ;  /* 0x0000008005047836 */ /* 0x000fe40000000000 */
[----:B------:R-:W-:-:S05]  /*9d60*/  @!P0 IMAD.MOV.U32 R3, RZ, RZ, R9 ;  /* 0x000000ffff038224 */ /* 0x000fca00078e0009 */
[----:B------:R-:W-:Y:S04]  /*9d70*/  @!P0 LDGSTS.E.BYPASS.LTC128B.128 [R19+0xdc00], desc[UR48][R2.64], !P3 ;  /* 0x0dc0000002138fae */ /* 0x000fe8000d901d70 */
[----:B------:R-:W-:Y:S04]  /*9d80*/  @!P0 LDGSTS.E.BYPASS.LTC128B.128 [R19+0x10c00], desc[UR48][R2.64+0x40], !P4 ;  /* 0x10c0004002138fae */ /* 0x000fe8000e101d70 */
[----:B------:R1:W-:Y:S01]  /*9d90*/  @!P0 LDGSTS.E.BYPASS.LTC128B.128 [R19+0x13c00], desc[UR48][R2.64+0x80], !P5 ;  /* 0x13c0008002138fae */ /* 0x0003e2000e901d70 */
[----:B------:R-:W-:-:S13]  /*9da0*/  ISETP.GE.AND P0, PT, R4, UR38, PT ;  /* 0x0000002604007c0c */ /* 0x000fda000bf06270 */
[----:B0-----:R-:W-:-:S04]  /*9db0*/  @!P0 LEA R14, P1, R20, R14, 0x1 ;  /* 0x0000000e140e8211 */ /* 0x001fc800078208ff */
[----:B------:R-:W-:Y:S01]  /*9dc0*/  @!P0 IADD3.X R9, RZ, R0, RZ, P1, !PT ;  /* 0x00000000ff098210 */ /* 0x000fe20000ffe4ff */
[----:B-1----:R-:W-:Y:S02]  /*9dd0*/  @!P0 IMAD.MOV.U32 R2, RZ, RZ, R14 ;  /* 0x000000ffff028224 */ /* 0x002fe400078e000e */
[----:B------:R0:W1:Y:S02]  /*9de0*/  SHFL.IDX PT, R14, R8, 0x1, 0x1c1f ;  /* 0x003c1f00080e7f89 */ /* 0x00006400000e0000 */
[----:B------:R-:W-:-:S05]  /*9df0*/  @!P0 IMAD.MOV.U32 R3, RZ, RZ, R9 ;  /* 0x000000ffff038224 */ /* 0x000fca00078e0009 */
[----:B------:R0:W-:Y:S04]  /*9e00*/  @!P0 LDGSTS.E.BYPASS.LTC128B.128 [R19+0xe400], desc[UR48][R2.64], !P3 ;  /* 0x0e40000002138fae */ /* 0x0001e8000d901d70 */
[----:B------:R0:W-:Y:S04]  /*9e10*/  @!P0 LDGSTS.E.BYPASS.LTC128B.128 [R19+0x11400], desc[UR48][R2.64+0x40], !P4 ;  /* 0x1140004002138fae */ /* 0x0001e8000e101d70 */
[----:B------:R0:W-:Y:S02]  /*9e20*/  @!P0 LDGSTS.E.BYPASS.LTC128B.128 [R19+0x14400], desc[UR48][R2.64+0x80], !P5 ;  /* 0x1440008002138fae */ /* 0x0001e4000e901d70 */
.L_x_10117:
[----:B------:R-:W2:Y:S01]  /*9e30*/  LDL R0, [R1+0x10] ;  /* 0x0000100001007983 */ /* 0x000ea20000100800 */
[----:B------:R-:W-:-:S05]  /*9e40*/  VIADD R5, R5, 0xa0 ;  /* 0x000000a005057836 */ /* 0x000fca0000000000 */
[----:B------:R-:W-:-:S13]  /*9e50*/  ISETP.GE.AND P0, PT, R5, UR38, PT ;  /* 0x0000002605007c0c */ /* 0x000fda000bf06270 */
[----:B01----:R-:W-:-:S04]  /*9e60*/  @!P0 LEA R2, P1, R20, R14, 0x1 ;  /* 0x0000000e14028211 */ /* 0x003fc800078208ff */
[----:B------:R-:W-:-:S05]  /*9e70*/  @!P0 IADD3.X R3, RZ, R7, RZ, P1, !PT ;  /* 0x00000007ff038210 */ /* 0x000fca0000ffe4ff */
        /* <DEDUP_REMOVED lines=9> */
[----:B--2---:R-:W-:-:S04]  /*9f10*/  LOP3.LUT R0, R0, 0x1, RZ, 0xc, !PT ;  /* 0x0000000100007812 */ /* 0x004fc800078e0cff */
[----:B------:R-:W-:Y:S01]  /*9f20*/  SHF.L.U32 R0, R0, 0x1f, RZ ;  /* 0x0000001f00007819 */ /* 0x000fe200000006ff */
[----:B------:R-:W-:Y:S01]  /*9f30*/  NOP ;  /* 0x0000000000007918 */ /* 0x000fe20000000000 */
[----:B------:R-:W-:Y:S01]  /*9f40*/  SYNCS.ARRIVE.TRANS64.A1T0 RZ, [UR37+0x2d800], RZ ;  /* 0x02d800ffffff79a7 */ /* 0x000fe20008100025 */
[----:B------:R-:W-:Y:S01]  /*9f50*/  BSSY B0, `(.L_x_10054) ;  /* 0x0000003000007945 */ /* 0x000fe20003800000 */
[----:B------:R-:W1:Y:S03]  /*9f60*/  SYNCS.PHASECHK.TRANS64.TRYWAIT P0, [UR37+0x2d820], R0 ;  /* 0x02d82000ff0075a7 */ /* 0x000e660008000165 */
[----:B01----:R-:W-:Y:S05]  /*9f70*/  @!P0 BRA `(.L_x_10055) ;  /* 0x0000002800488947 */ /* 0x003fea0003800000 */
.L_x_10118:
[----:B------:R-:W-:Y:S05]  /*9f80*/  BSYNC B0 ;  /* 0x0000000000007941 */ /* 0x000fea0003800000 */
.L_x_10054:
[----:B------:R-:W-:Y:S01]  /*9f90*/  UISETP.GE.AND UP0, UPT, UR36, 0x81, UPT ;  /* 0x000000812400788c */ /* 0x000fe2000bf06270 */
[----:B------:R-:W-:-:S05]  /*9fa0*/  IMAD.U32 R10, RZ, RZ, UR43 ;  /* 0x0000002bff0a7e24 */ /* 0x000fca000f8e00ff */
[----:B------:R-:W-:-:S13]  /*9fb0*/  PLOP3.LUT P0, PT, PT, PT, UP0, 0x40, 0x0 ;  /* 0x000000000000781c */ /* 0x000fda0003f0e808 */
[----:B------:R-:W-:Y:S05]  /*9fc0*/  @P0 BRA `(.L_x_10056) ;  /* 0x0000000c00a00947 */ /* 0x000fea0003800000 */
[----:B------:R-:W-:Y:S01]  /*9fd0*/  BSSY B0, `(.L_x_10056) ;  /* 0x00000e7000007945 */ /* 0x000fe20003800000 */
[----:B------:R-:W-:Y:S01]  /*9fe0*/  IMAD.MOV.U32 R20, RZ, RZ, R25 ;  /* 0x000000ffff147224 */ /* 0x000fe200078e0019 */
[----:B0-----:R-:W-:Y:S01]  /*9ff0*/  MOV R0, UR39 ;  /* 0x0000002700007c02 */ /* 0x001fe20008000f00 */
[----:B------:R-:W-:Y:S02]  /*a000*/  IMAD.MOV.U32 R7, RZ, RZ, R23 ;  /* 0x000000ffff077224 */ /* 0x000fe400078e0017 */
[----:B------:R-:W-:-:S07]  /*a010*/  IMAD.U32 R26, RZ, RZ, UR43 ;  /* 0x0000002bff1a7e24 */ /* 0x000fce000f8e00ff */
.L_x_10069:
[----:B------:R-:W2:Y:S01]  /*a020*/  LDL R9, [R1+0x8] ;  /* 0x0000080001097983 */ /* 0x000ea20000100800 */
[----:B------:R-:W0:Y:S01]  /*a030*/  LDC R3, c[0x0][0x430] ;  /* 0x00010c00ff037b82 */ /* 0x000e220000000800 */
[----:B------:R-:W-:Y:S02]  /*a040*/  ULDC.64 UR4, c[0x0][0x428] ;  /* 0x00010a0000047ab9 */ /* 0x000fe40000000a00 */
[----:B------:R-:W3:Y:S04]  /*a050*/  LDL R6, [R1+0x4] ;  /* 0x0000040001067983 */ /* 0x000ee80000100800 */
[----:B------:R-:W4:Y:S01]  /*a060*/  LDL R8, [R1] ;  /* 0x0000000001087983 */ /* 0x000f220000100800 */
[----:B------:R-:W1:Y:S01]  /*a070*/  S2R R2, SR_TID.X ;  /* 0x0000000000027919 */ /* 0x000e620000002100 */
[----:B0-----:R-:W-:-:S13]  /*a080*/  ISETP.NE.AND P0, PT, R3, 0x1, PT ;  /* 0x000000010300780c */ /* 0x001fda0003f05270 */
[----:B------:R-:W0:Y:S01]  /*a090*/  @P0 LDC R4, c[0x0][0x434] ;  /* 0x00010d00ff040b82 */ /* 0x000e220000000800 */
[----:B-1----:R-:W-:Y:S01]  /*a0a0*/  IMAD.SHL.U32 R3, R2, 0x20, RZ ;  /* 0x0000002002037824 */ /* 0x002fe200078e00ff */
[----:B------:R-:W-:-:S06]  /*a0b0*/  SHF.R.U32.HI R5, RZ, 0x2, R2 ;  /* 0x00000002ff057819 */ /* 0x000fcc0000011602 */
[----:B------:R-:W1:Y:S01]  /*a0c0*/  @P0 LDC R2, c[0x0][0x438] ;  /* 0x00010e00ff020b82 */ /* 0x000e620000000800 */
[----:B------:R-:W-:Y:S02]  /*a0d0*/  LOP3.LUT R5, R5, 0x1f, RZ, 0xc0, !PT ;  /* 0x0000001f05057812 */ /* 0x000fe400078ec0ff */
[----:B------:R-:W-:-:S03]  /*a0e0*/  LOP3.LUT R3, R3, 0x60, RZ, 0xc0, !PT ;  /* 0x0000006003037812 */ /* 0x000fc600078ec0ff */
[----:B------:R-:W-:-:S05]  /*a0f0*/  IMAD R5, R0, 0x80, R5 ;  /* 0x0000008000057824 */ /* 0x000fca00078e0205 */
[----:B--2---:R-:W-:-:S05]  /*a100*/  IADD3 R5, R3, R5, R9 ;  /* 0x0000000503057210 */ /* 0x004fca0007ffe009 */
[----:B0-----:R-:W-:Y:S01]  /*a110*/  @P0 IMAD.HI.U32 R3, R5, R4, RZ ;  /* 0x0000000405030227 */ /* 0x001fe200078e00ff */
[----:B------:R-:W-:-:S04]  /*a120*/  MOV R4, R5 ;  /* 0x0000000500047202 */ /* 0x000fc80000000f00 */
[----:B-1----:R-:W-:Y:S01]  /*a130*/  @P0 SHF.R.U32.HI R4, RZ, R2, R3 ;  /* 0x00000002ff040219 */ /* 0x002fe20000011603 */
[----:B---3--:R-:W-:-:S03]  /*a140*/  IMAD R6, R6, UR4, RZ ;  /* 0x0000000406067c24 */ /* 0x008fc6000f8e02ff */
[--C-:B------:R-:W-:Y:S01]  /*a150*/  SHF.R.S32.HI R3, RZ, 0x1f, R4.reuse ;  /* 0x0000001fff037819 */ /* 0x100fe20000011404 */
[----:B------:R-:W-:Y:S02]  /*a160*/  IMAD.MOV.U32 R2, RZ, RZ, R4 ;  /* 0x000000ffff027224 */ /* 0x000fe400078e0004 */
[C---:B----4-:R-:W-:Y:S02]  /*a170*/  IMAD R6, R8.reuse, UR5, R6 ;  /* 0x0000000508067c24 */ /* 0x050fe4000f8e0206 */
[----:B------:R-:W-:Y:S01]  /*a180*/  IMAD.WIDE.U32 R2, R8, UR4, R2 ;  /* 0x0000000408027c25 */ /* 0x000fe2000f8e0002 */
[----:B------:R-:W-:-:S03]  /*a190*/  ULDC.64 UR4, c[0x0][0x418] ;  /* 0x0001060000047ab9 */ /* 0x000fc60000000a00 */
[----:B------:R-:W-:Y:S01]  /*a1a0*/  IMAD.IADD R6, R6, 0x1, R3 ;  /* 0x0000000106067824 */ /* 0x000fe200078e0203 */
[C---:B------:R-:W-:Y:S01]  /*a1b0*/  LEA R8, P0, R2.reuse, UR4, 0x2 ;  /* 0x0000000402087c11 */ /* 0x040fe2000f8010ff */
[----:B------:R-:W-:Y:S01]  /*a1c0*/  IMAD.U32 R10, RZ, RZ, UR40 ;  /* 0x00000028ff0a7e24 */ /* 0x000fe2000f8e00ff */
[----:B------:R-:W-:Y:S01]  /*a1d0*/  IADD3 R23, R7, 0x1, RZ ;  /* 0x0000000107177810 */ /* 0x000fe20007ffe0ff */
[----:B------:R-:W-:Y:S01]  /*a1e0*/  ULDC UR4, c[0x0][0x430] ;  /* 0x00010c0000047ab9 */ /* 0x000fe20000000800 */
[----:B------:R-:W-:Y:S01]  /*a1f0*/  LEA.HI.X R9, R2, UR5, R6, 0x2, P0 ;  /* 0x0000000502097c11 */ /* 0x000fe200080f1406 */
[----:B------:R-:W-:-:S04]  /*a200*/  IMAD.MOV R2, RZ, RZ, -R4 ;  /* 0x000000ffff027224 */ /* 0x000fc800078e0a04 */
[----:B------:R-:W2:Y:S01]  /*a210*/  LDG.E R4, desc[UR48][R8.64] ;  /* 0x0000003008047981 */ /* 0x000ea2000c1e1900 */
[----:B------:R-:W-:Y:S02]  /*a220*/  ISETP.NE.AND P1, PT, R10, 0x3, PT ;  /* 0x000000030a00780c */ /* 0x000fe40003f25270 */
[----:B------:R-:W-:Y:S01]  /*a230*/  ISETP.NE.AND P0, PT, R23, 0x2, PT ;  /* 0x000000021700780c */ /* 0x000fe20003f05270 */
[----:B------:R-:W-:-:S03]  /*a240*/  IMAD R5, R2, UR4, R5 ;  /* 0x0000000402057c24 */ /* 0x000fc6000f8e0205 */
[----:B------:R-:W-:Y:S01]  /*a250*/  SEL R25, RZ, 0x1, P0 ;  /* 0x00000001ff197807 */ /* 0x000fe20000000000 */
[----:B------:R-:W-:Y:S01]  /*a260*/  IMAD.MOV.U32 R10, RZ, RZ, R0 ;  /* 0x000000ffff0a7224 */ /* 0x000fe200078e0000 */
[----:B------:R-:W-:Y:S02]  /*a270*/  SEL R23, R23, RZ, P0 ;  /* 0x000000ff17177207 */ /* 0x000fe40000000000 */
[----:B------:R-:W-:Y:S02]  /*a280*/  LOP3.LUT R25, R20, R25, RZ, 0x3c, !PT ;  /* 0x0000001914197212 */ /* 0x000fe400078e3cff */
[----:B--2---:R-:W-:Y:S01]  /*a290*/  SHF.R.S32.HI R24, RZ, 0x1f, R4 ;  /* 0x0000001fff187819 */ /* 0x004fe20000011404 */
[----:B------:R-:W-:Y:S06]  /*a2a0*/  @!P1 BRA `(.L_x_10057) ;  /* 0x0000000000049947 */ /* 0x000fec0003800000 */
[----:B------:R-:W-:Y:S01]  /*a2b0*/  BPT.TRAP 0x1 ;  /* 0x000000040000795c */ /* 0x000fe20000300000 */
.L_x_10057:
[----:B------:R-:W-:Y:S01]  /*a2c0*/  LEA R6, R23, UR37, 0x3 ;  /* 0x0000002517067c11 */ /* 0x000fe2000f8e18ff */
[----:B------:R-:W-:Y:S01]  /*a2d0*/  BSSY B1, `(.L_x_10058) ;  /* 0x0000004000017945 */ /* 0x000fe20003800000 */
[----:B------:R-:W-:-:S04]  /*a2e0*/  SHF.L.U32 R0, R25, 0x1f, RZ ;  /* 0x0000001f19007819 */ /* 0x000fc800000006ff */
[----:B------:R-:W0:Y:S02]  /*a2f0*/  SYNCS.PHASECHK.TRANS64.TRYWAIT P0, [R6+URZ+0x2d840], R0 ;  /* 0x02d84000060075a7 */ /* 0x000e24000800017f */
[----:B0-----:R-:W-:Y:S05]  /*a300*/  @!P0 BRA `(.L_x_10059) ;  /* 0x00000024007c8947 */ /* 0x001fea0003800000 */
.L_x_10119:
[----:B------:R-:W-:Y:S05]  /*a310*/  BSYNC B1 ;  /* 0x0000000000017941 */ /* 0x000fea0003800000 */
.L_x_10058:
[----:B------:R-:W-:Y:S01]  /*a320*/  SHF.R.S32.HI R21, RZ, 0x1f, R5 ;  /* 0x0000001fff157819 */ /* 0x000fe20000011405 */
[----:B------:R-:W-:Y:S01]  /*a330*/  ULDC.64 UR4, c[0x0][0x300] ;  /* 0x0000c00000047ab9 */ /* 0x000fe20000000a00 */
[C---:B------:R-:W-:Y:S01]  /*a340*/  LOP3.LUT P3, RZ, R16.reuse, 0x4, RZ, 0xc0, !PT ;  /* 0x0000000410ff7812 */ /* 0x040fe2000786c0ff */
[----:B------:R-:W-:Y:S01]  /*a350*/  IMAD.WIDE.U32 R2, R5, UR4, RZ ;  /* 0x0000000405027c25 */ /* 0x000fe2000f8e00ff */
[C---:B------:R-:W-:Y:S02]  /*a360*/  LOP3.LUT P2, RZ, R16.reuse, 0x2, RZ, 0xc0, !PT ;  /* 0x0000000210ff7812 */ /* 0x040fe4000784c0ff */
[----:B------:R-:W-:Y:S01]  /*a370*/  LOP3.LUT P1, RZ, R16, 0x1, RZ, 0xc0, !PT ;  /* 0x0000000110ff7812 */ /* 0x000fe2000782c0ff */
[----:B0-----:R-:W-:Y:S02]  /*a380*/  IMAD R0, R21, UR4, RZ ;  /* 0x0000000415007c24 */ /* 0x001fe4000f8e02ff */
        /* <DEDUP_REMOVED lines=18> */
[----:B------:R-:W0:Y:S01]  /*a4b0*/  S2R R3, SR_TID.X ;  /* 0x0000000000037919 */ /* 0x000e220000002100 */
[----:B------:R-:W-:Y:S01]  /*a4c0*/  LEA R9, R9, UR37, 0x1 ;  /* 0x0000002509097c11 */ /* 0x000fe2000f8e08ff */
[----:B------:R-:W1:Y:S04]  /*a4d0*/  SHFL.IDX PT, R2, R8, RZ, 0x1c1f ;  /* 0x001c1fff08027589 */ /* 0x000e6800000e0000 */
[----:B------:R-:W-:Y:S01]  /*a4e0*/  SHFL.IDX PT, R27, R19, 0x2, 0x1c1f ;  /* 0x005c1f00131b7f89 */ /* 0x000fe200000e0000 */
[----:B0-----:R-:W-:-:S03]  /*a4f0*/  IMAD.SHL.U32 R11, R3, 0x8, RZ ;  /* 0x00000008030b7824 */ /* 0x001fc600078e00ff */
[----:B------:R-:W0:Y:S02]  /*a500*/  SHFL.IDX PT, R3, R19, RZ, 0x1c1f ;  /* 0x001c1fff13037589 */ /* 0x000e2400000e0000 */
[----:B------:R-:W-:-:S05]  /*a510*/  LOP3.LUT R11, R11, 0x18, RZ, 0xc0, !PT ;  /* 0x000000180b0b7812 */ /* 0x000fca00078ec0ff */
[----:B------:R-:W-:-:S05]  /*a520*/  IMAD.SHL.U32 R0, R11, 0x2, RZ ;  /* 0x000000020b007824 */ /* 0x000fca00078e00ff */
[----:B-1----:R-:W-:-:S04]  /*a530*/  IADD3 R2, P0, R2, R0, RZ ;  /* 0x0000000002027210 */ /* 0x002fc80007f1e0ff */
[----:B0-----:R-:W-:-:S05]  /*a540*/  IADD3.X R3, RZ, R3, RZ, P0, !PT ;  /* 0x00000003ff037210 */ /* 0x001fca00007fe4ff */
        /* <DEDUP_REMOVED lines=18> */
.L_x_10129:
[----:B--2---:R-:W-:-:S05]  /*a670*/  IADD3 R2, P0, R2, R0, RZ ;  /* 0x0000000002027210 */ /* 0x004fca0007f1e0ff */
[----:B------:R-:W-:Y:S01]  /*a680*/  IMAD.X R3, RZ, RZ, R27, P0 ;  /* 0x000000ffff037224 */ /* 0x000fe200000e061b */
        /* <DEDUP_REMOVED lines=8> */
.L_x_10061:
        /* <DEDUP_REMOVED lines=11> */
.L_x_10062:
[----:B------:R1:W-:Y:S01]  /*a7c0*/  SYNCS.ARRIVE.TRANS64.A1T0 RZ, [R6+URZ+0x2d830], RZ ;  /* 0x02d830ff06ff79a7 */ /* 0x0003e2000810003f */
[----:B------:R-:W-:Y:S05]  /*a7d0*/  @!P2 BRA `(.L_x_10063) ;  /* 0x000000000004a947 */ /* 0x000fea0003800000 */
[----:B------:R-:W-:Y:S01]  /*a7e0*/  BPT.TRAP 0x1 ;  /* 0x000000040000795c */ /* 0x000fe20000300000 */
.L_x_10063:
[----:B------:R-:W-:Y:S01]  /*a7f0*/  SHF.L.U32 R2, R20, 0x1f, RZ ;  /* 0x0000001f14027819 */ /* 0x000fe200000006ff */
[----:B------:R-:W-:Y:S01]  /*a800*/  BSSY B1, `(.L_x_10064) ;  /* 0x0000004000017945 */ /* 0x000fe20003800000 */
[----:B-1----:R-:W-:-:S04]  /*a810*/  LEA R6, R7, UR37, 0x3 ;  /* 0x0000002507067c11 */ /* 0x002fc8000f8e18ff */
[----:B------:R-:W1:Y:S02]  /*a820*/  SYNCS.PHASECHK.TRANS64.TRYWAIT P0, [R6+URZ+0x2d860], R2 ;  /* 0x02d86002060075a7 */ /* 0x000e64000800017f */
[----:B-1----:R-:W-:Y:S05]  /*a830*/  @!P0 BRA `(.L_x_10065) ;  /* 0x0000002400888947 */ /* 0x002fea0003800000 */
.L_x_10130:
[----:B------:R-:W-:Y:S05]  /*a840*/  BSYNC B1 ;  /* 0x0000000000017941 */ /* 0x000fea0003800000 */
.L_x_10064:
[----:B------:R-:W2:Y:S01]  /*a850*/  S2R R3, SR_TID.X ;  /* 0x0000000000037919 */ /* 0x000ea20000002100 */
[----:B-1----:R-:W-:Y:S01]  /*a860*/  IMAD.MOV.U32 R2, RZ, RZ, -0x80 ;  /* 0xffffff80ff027424 */ /* 0x002fe200078e00ff */
[----:B------:R-:W-:Y:S01]  /*a870*/  UMOV UR4, 0xffffffff ;  /* 0xffffffff00047882 */ /* 0x000fe20000000000 */
[C---:B------:R-:W-:Y:S01]  /*a880*/  LOP3.LUT P3, RZ, R16.reuse, 0x20, RZ, 0xc0, !PT ;  /* 0x0000002010ff7812 */ /* 0x040fe2000786c0ff */
[----:B------:R-:W-:Y:S01]  /*a890*/  IMAD R7, R7, 0x3000, R28 ;  /* 0x0000300007077824 */ /* 0x000fe200078e021c */
[----:B------:R-:W-:Y:S01]  /*a8a0*/  LOP3.LUT P2, RZ, R16, 0x10, RZ, 0xc0, !PT ;  /* 0x0000001010ff7812 */ /* 0x000fe2000784c0ff */
[----:B------:R-:W-:Y:S01]  /*a8b0*/  IMAD R2, R26, R2, UR36 ;  /* 0x000000241a027e24 */ /* 0x000fe2000f8e0202 */
[----:B------:R-:W-:Y:S02]  /*a8c0*/  LOP3.LUT P1, RZ, R16, 0x8, RZ, 0xc0, !PT ;  /* 0x0000000810ff7812 */ /* 0x000fe4000782c0ff */
[----:B--2---:R-:W-:-:S04]  /*a8d0*/  SHF.R.U32.HI R3, RZ, 0x2, R3 ;  /* 0x00000002ff037819 */ /* 0x004fc80000011603 */
[----:B------:R-:W-:-:S05]  /*a8e0*/  LOP3.LUT R3, R3, 0x1f, RZ, 0xc0, !PT ;  /* 0x0000001f03037812 */ /* 0x000fca00078ec0ff */
[----:B0-----:R-:W-:Y:S01]  /*a8f0*/  IMAD.IADD R8, R2, 0x1, -R3 ;  /* 0x0000000102087824 */ /* 0x001fe200078e0a03 */
[----:B------:R-:W-:Y:S06]  /*a900*/  BRA.DIV UR4, `(.L_x_10066) ;  /* 0x0000002604687947 */ /* 0x000fec000b800000 */
[----:B------:R-:W0:Y:S01]  /*a910*/  SHFL.IDX PT, R2, R17, RZ, 0x1c1f ;  /* 0x001c1fff11027589 */ /* 0x000e2200000e0000 */
[----:B------:R-:W-:-:S03]  /*a920*/  LEA R7, R7, UR37, 0x1 ;  /* 0x0000002507077c11 */ /* 0x000fc6000f8e08ff */
        /* <DEDUP_REMOVED lines=32> */
.L_x_10140:
        /* <DEDUP_REMOVED lines=28> */
[----:B0-----:R-:W-:-:S04]  /*acf0*/  LEA R17, P0, R2, UR4, 0x1 ;  /* 0x0000000402117c11 */ /* 0x001fc8000f8008ff */
[----:B------:R-:W-:Y:S02]  /*ad00*/  LEA.HI.X R18, R2, UR5, R3, 0x1, P0 ;  /* 0x0000000502127c11 */ /* 0x000fe400080f0c03 */
[----:B------:R-:W-:-:S13]  /*ad10*/  PLOP3.LUT P0, PT, PT, PT, PT, 0x80, 0x0 ;  /* 0x000000000000781c */ /* 0x000fda0003f0f070 */
.L_x_10067:
        /* <DEDUP_REMOVED lines=11> */
.L_x_10068:
        /* <DEDUP_REMOVED lines=8> */
.L_x_10056:
[----:B0-----:R-:W-:-:S05]  /*ae50*/  IMAD.U32 R0, RZ, RZ, UR40 ;  /* 0x00000028ff007e24 */ /* 0x001fca000f8e00ff */
[----:B------:R-:W-:-:S13]  /*ae60*/  ISETP.NE.AND P0, PT, R0, 0x3, PT ;  /* 0x000000030000780c */ /* 0x000fda0003f05270 */
[----:B------:R-:W-:Y:S05]  /*ae70*/  @!P0 BRA `(.L_x_10070) ;  /* 0x0000000000048947 */ /* 0x000fea0003800000 */
[----:B------:R-:W-:Y:S01]  /*ae80*/  BPT.TRAP 0x1 ;  /* 0x000000040000795c */ /* 0x000fe20000300000 */
.L_x_10070:
[----:B------:R-:W-:Y:S01]  /*ae90*/  LEA R4, R23, UR37, 0x3 ;  /* 0x0000002517047c11 */ /* 0x000fe2000f8e18ff */
[----:B------:R-:W-:Y:S01]  /*aea0*/  BSSY B0, `(.L_x_10071) ;  /* 0x0000006000007945 */ /* 0x000fe20003800000 */
[----:B------:R-:W-:Y:S02]  /*aeb0*/  SHF.L.U32 R3, R25, 0x1f, RZ ;  /* 0x0000001f19037819 */ /* 0x000fe400000006ff */
[----:B------:R-:W-:Y:S02]  /*aec0*/  MOV R5, 0xffffff80 ;  /* 0xffffff8000057802 */ /* 0x000fe40000000f00 */
[----:B------:R-:W0:Y:S03]  /*aed0*/  SYNCS.PHASECHK.TRANS64.TRYWAIT P0, [R4+URZ+0x2d860], R3 ;  /* 0x02d86003040075a7 */ /* 0x000e26000800017f */
[----:B------:R-:W-:Y:S01]  /*aee0*/  IMAD R5, R10, R5, UR36 ;  /* 0x000000240a057e24 */ /* 0x000fe2000f8e0205 */
[----:B0-----:R-:W-:Y:S06]  /*aef0*/  @!P0 BRA `(.L_x_10072) ;  /* 0x0000002400508947 */ /* 0x001fec0003800000 */
.L_x_10141:
[----:B------:R-:W-:Y:S05]  /*af00*/  BSYNC B0 ;  /* 0x0000000000007941 */ /* 0x000fea0003800000 */
.L_x_10071:
[----:B------:R-:W1:Y:S01]  /*af10*/  S2R R0, SR_TID.X ;  /* 0x0000000000007919 */ /* 0x000e620000002100 */
[----:B------:R-:W-:Y:S01]  /*af20*/  UMOV UR4, 0xffffffff ;  /* 0xffffffff00047882 */ /* 0x000fe20000000000 */
[C---:B------:R-:W-:Y:S01]  /*af30*/  LOP3.LUT P3, RZ, R16.reuse, 0x20, RZ, 0xc0, !PT ;  /* 0x0000002010ff7812 */ /* 0x040fe2000786c0ff */
[----:B------:R-:W-:Y:S01]  /*af40*/  IMAD R7, R23, 0x3000, R28 ;  /* 0x0000300017077824 */ /* 0x000fe200078e021c */
[C---:B------:R-:W-:Y:S02]  /*af50*/  LOP3.LUT P2, RZ, R16.reuse, 0x10, RZ, 0xc0, !PT ;  /* 0x0000001010ff7812 */ /* 0x040fe4000784c0ff */
[----:B------:R-:W-:Y:S02]  /*af60*/  LOP3.LUT P1, RZ, R16, 0x8, RZ, 0xc0, !PT ;  /* 0x0000000810ff7812 */ /* 0x000fe4000782c0ff */
[----:B-1----:R-:W-:-:S04]  /*af70*/  SHF.R.U32.HI R0, RZ, 0x2, R0 ;  /* 0x00000002ff007819 */ /* 0x002fc80000011600 */
[----:B------:R-:W-:-:S05]  /*af80*/  LOP3.LUT R0, R0, 0x1f, RZ, 0xc0, !PT ;  /* 0x0000001f00007812 */ /* 0x000fca00078ec0ff */
[----:B------:R-:W-:Y:S01]  /*af90*/  IMAD.IADD R5, R5, 0x1, -R0 ;  /* 0x0000000105057824 */ /* 0x000fe200078e0a00 */
[----:B------:R-:W-:Y:S06]  /*afa0*/  BRA.DIV UR4, `(.L_x_10073) ;  /* 0x0000002604387947 */ /* 0x000fec000b800000 */
[----:B------:R-:W1:Y:S01]  /*afb0*/  S2R R2, SR_TID.X ;  /* 0x0000000000027919 */ /* 0x000e620000002100 */
[----:B------:R-:W2:Y:S04]  /*afc0*/  SHFL.IDX PT, R14, R17, RZ, 0x1c1f ;  /* 0x001c1fff110e7589 */ /* 0x000ea800000e0000 */
[----:B------:R-:W0:Y:S01]  /*afd0*/  SHFL.IDX PT, R0, R18, RZ, 0x1c1f ;  /* 0x001c1fff12007589 */ /* 0x000e2200000e0000 */
[----:B-1----:R-:W-:-:S05]  /*afe0*/  IMAD.SHL.U32 R2, R2, 0x8, RZ ;  /* 0x0000000802027824 */ /* 0x002fca00078e00ff */
[----:B------:R-:W-:-:S05]  /*aff0*/  LOP3.LUT R2, R2, 0x18, RZ, 0xc0, !PT ;  /* 0x0000001802027812 */ /* 0x000fca00078ec0ff */
[----:B------:R-:W-:-:S05]  /*b000*/  IMAD.SHL.U32 R6, R2, 0x2, RZ ;  /* 0x0000000202067824 */ /* 0x000fca00078e00ff */
[----:B--2---:R-:W-:Y:S02]  /*b010*/  IADD3 R2, P0, R14, R6, RZ ;  /* 0x000000060e027210 */ /* 0x004fe40007f1e0ff */
[----:B------:R-:W1:Y:S02]  /*b020*/  SHFL.IDX PT, R14, R17, 0x1, 0x1c1f ;  /* 0x003c1f00110e7f89 */ /* 0x000e6400000e0000 */
[----:B0-----:R-:W-:Y:S02]  /*b030*/  IADD3.X R3, RZ, R0, RZ, P0, !PT ;  /* 0x00000000ff037210 */ /* 0x001fe400007fe4ff */
[----:B------:R-:W-:Y:S02]  /*b040*/  ISETP.LT.OR P0, PT, R5, 0x1, P3 ;  /* 0x000000010500780c */ /* 0x000fe40001f01670 */
[----:B------:R-:W-:Y:S02]  /*b050*/  LEA R0, R7, UR37, 0x1 ;  /* 0x0000002507007c11 */ /* 0x000fe4000f8e08ff */
[----:B------:R-:W-:Y:S09]  /*b060*/  SHFL.IDX PT, R7, R18, 0x3, 0x1c1f ;  /* 0x007c1f0012077f89 */ /* 0x000ff200000e0000 */
[----:B------:R-:W-:Y:S01]  /*b070*/  LDGSTS.E.BYPASS.LTC128B.128 [R0+0x400], desc[UR48][R2.64], !P0 ;  /* 0x0040000002007fae */ /* 0x000fe2000c101d70 */
        /* <DEDUP_REMOVED lines=11> */
[----:B------:R-:W-:Y:S01]  /*b130*/  LDGSTS.E.BYPASS.LTC128B.128 [R0+0x2c00], desc[UR48][R2.64+0x40], !P0 ;  /* 0x02c0004002007fae */ /* 0x000fe2000c101d70 */
[----:B------:R-:W-:-:S13]  /*b140*/  ISETP.LT.OR P0, PT, R5, 0x21, P1 ;  /* 0x000000210500780c */ /* 0x000fda0000f01670 */
[----:B------:R0:W-:Y:S04]  /*b150*/  LDGSTS.E.BYPASS.LTC128B.128 [R0+0x4c00], desc[UR48][R2.64+0x80], !P0 ;  /* 0x04c0008002007fae */ /* 0x0001e8000c101d70 */
[----:B0-----:R-:W0:Y:S01]  /*b160*/  SHFL.IDX PT, R3, R18, 0x2, 0x1c1f ;  /* 0x005c1f0012037f89 */ /* 0x001e2200000e0000 */
[----:B-1----:R-:W-:-:S03]  /*b170*/  IADD3 R2, P0, R14, R6, RZ ;  /* 0x000000060e027210 */ /* 0x002fc60007f1e0ff */
[----:B------:R1:W2:Y:S02]  /*b180*/  SHFL.IDX PT, R14, R17, 0x3, 0x1c1f ;  /* 0x007c1f00110e7f89 */ /* 0x0002a400000e0000 */
[----:B0-----:R-:W-:Y:S01]  /*b190*/  IMAD.X R3, RZ, RZ, R3, P0 ;  /* 0x000000ffff037224 */ /* 0x001fe200000e0603 */
[----:B------:R-:W-:-:S13]  /*b1a0*/  ISETP.LT.OR P0, PT, R5, 0x41, P3 ;  /* 0x000000410500780c */ /* 0x000fda0001f01670 */
[----:B------:R1:W-:Y:S01]  /*b1b0*/  LDGSTS.E.BYPASS.LTC128B.128 [R0+0x1400], desc[UR48][R2.64], !P0 ;  /* 0x0140000002007fae */ /* 0x0003e2000c101d70 */
[----:B------:R-:W-:-:S13]  /*b1c0*/  ISETP.LT.OR P0, PT, R5, 0x41, P2 ;  /* 0x000000410500780c */ /* 0x000fda0001701670 */
[----:B------:R1:W-:Y:S01]  /*b1d0*/  LDGSTS.E.BYPASS.LTC128B.128 [R0+0x3400], desc[UR48][R2.64+0x40], !P0 ;  /* 0x0340004002007fae */ /* 0x0003e2000c101d70 */
[----:B------:R-:W-:-:S13]  /*b1e0*/  ISETP.LT.OR P0, PT, R5, 0x41, P1 ;  /* 0x000000410500780c */ /* 0x000fda0000f01670 */
[----:B--2---:R1:W-:Y:S02]  /*b1f0*/  LDGSTS.E.BYPASS.LTC128B.128 [R0+0x5400], desc[UR48][R2.64+0x80], !P0 ;  /* 0x0540008002007fae */ /* 0x0043e4000c101d70 */
.L_x_10151:
        /* <DEDUP_REMOVED lines=13> */
.L_x_10074:
        /* <DEDUP_REMOVED lines=11> */
.L_x_10075:
[----:B------:R-:W2:Y:S01]  /*b380*/  LDL.LU R3, [R1+0xc] ;  /* 0x00000c0001037983 */ /* 0x000ea20000300800 */
[----:B------:R-:W-:Y:S01]  /*b390*/  VIADD R23, R23, 0x1 ;  /* 0x0000000117177836 */ /* 0x000fe20000000000 */
[----:B------:R-:W-:Y:S01]  /*b3a0*/  ULDC UR4, c[0x0][0xc34] ;  /* 0x00030d0000047ab9 */ /* 0x000fe20000000800 */
[----:B------:R0:W-:Y:S01]  /*b3b0*/  SYNCS.ARRIVE.TRANS64.A1T0 RZ, [R4+URZ+0x2d850], RZ ;  /* 0x02d850ff04ff79a7 */ /* 0x0001e2000810003f */
[----:B------:R-:W3:Y:S02]  /*b3c0*/  LDL.LU R2, [R1+0x10] ;  /* 0x0000100001027983 */ /* 0x000ee40000300800 */
[----:B------:R-:W-:-:S04]  /*b3d0*/  ISETP.NE.AND P0, PT, R23, 0x2, PT ;  /* 0x000000021700780c */ /* 0x000fc80003f05270 */
[----:B------:R-:W-:Y:S02]  /*b3e0*/  SEL R23, R23, RZ, P0 ;  /* 0x000000ff17177207 */ /* 0x000fe40000000000 */
[----:B------:R-:W-:-:S04]  /*b3f0*/  SEL R0, RZ, 0x1, P0 ;  /* 0x00000001ff007807 */ /* 0x000fc80000000000 */
[----:B------:R-:W-:Y:S01]  /*b400*/  LOP3.LUT R25, R25, R0, RZ, 0x3c, !PT ;  /* 0x0000000019197212 */ /* 0x000fe200078e3cff */
[----:B--2---:R-:W-:Y:S02]  /*b410*/  VIADD R3, R3, UR41 ;  /* 0x0000002903037c36 */ /* 0x004fe40008000000 */
[----:B---3--:R-:W-:-:S03]  /*b420*/  VIADD R2, R2, 0x1 ;  /* 0x0000000102027836 */ /* 0x008fc60000000000 */
[----:B------:R0:W-:Y:S01]  /*b430*/  STL [R1+0xc], R3 ;  /* 0x00000c0301007387 */ /* 0x0001e20000100800 */
[----:B------:R-:W-:-:S03]  /*b440*/  ISETP.GE.AND P0, PT, R3, UR4, PT ;  /* 0x0000000403007c0c */ /* 0x000fc6000bf06270 */
[----:B------:R0:W-:Y:S10]  /*b450*/  STL [R1+0x10], R2 ;  /* 0x0000100201007387 */ /* 0x0001f40000100800 */
[----:B0-----:R-:W-:Y:S05]  /*b460*/  @!P0 BRA `(.L_x_10076) ;  /* 0xffffffd000048947 */ /* 0x001fea000383ffff */
[----:B------:R-:W-:-:S07]  /*b470*/  LOP3.LUT R0, R2, 0x1, RZ, 0xc, !PT ;  /* 0x0000000102007812 */ /* 0x000fce00078e0cff */
.L_x_10041:
[----:B------:R-:W0:Y:S01]  /*b480*/  S2R R3, SR_CgaCtaId ;  /* 0x0000000000037919 */ /* 0x000e220000008800 */
[----:B------:R-:W-:Y:S01]  /*b490*/  MOV R2, 0x400 ;  /* 0x0000040000027802 */ /* 0x000fe20000000f00 */
[----:B------:R-:W-:Y:S01]  /*b4a0*/  BSSY B0, `(.L_x_10077) ;  /* 0x0000005000007945 */ /* 0x000fe20003800000 */
[----:B------:R-:W-:Y:S02]  /*b4b0*/  SHF.L.U32 R0, R0, 0x1f, RZ ;  /* 0x0000001f00007819 */ /* 0x000fe400000006ff */
[----:B0-----:R-:W-:-:S04]  /*b4c0*/  LEA R4, R3, R2, 0x18 ;  /* 0x0000000203047211 */ /* 0x001fc800078ec0ff */
[----:B------:R-:W0:Y:S02]  /*b4d0*/  SYNCS.PHASECHK.TRANS64.TRYWAIT P0, [R4+URZ+0x2d820], R0 ;  /* 0x02d82000040075a7 */ /* 0x000e24000800017f */
[----:B0-----:R-:W-:Y:S05]  /*b4e0*/  @!P0 BRA `(.L_x_10078) ;  /* 0x00000024004c8947 */ /* 0x001fea0003800000 */
.L_x_10152:
[----:B------:R-:W-:Y:S05]  /*b4f0*/  BSYNC B0 ;  /* 0x0000000000007941 */ /* 0x000fea0003800000 */
.L_x_10077:
[----:B------:R-:W-:-:S03]  /*b500*/  UMOV UR4, 0xffffffff ;  /* 0xffffffff00047882 */ /* 0x000fc60000000000 */
[----:B------:R-:W-:Y:S05]  /*b510*/  BRA.DIV UR4, `(.L_x_10079) ;  /* 0x0000002604547947 */ /* 0x000fea000b800000 */
[----:B0-----:R-:W0:Y:S02]  /*b520*/  S2R R0, SR_TID.X ;  /* 0x0000000000007919 */ /* 0x001e240000002100 */
[----:B0-----:R-:W-:-:S04]  /*b530*/  SHF.R.U32.HI R0, RZ, 0x5, R0 ;  /* 0x00000005ff007819 */ /* 0x001fc80000011600 */
[----:B------:R-:W-:-:S05]  /*b540*/  LOP3.LUT R0, R0, 0x3, RZ, 0xc0, !PT ;  /* 0x0000000300007812 */ /* 0x000fca00078ec0ff */
[----:B------:R0:W1:Y:S02]  /*b550*/  SHFL.IDX PT, R14, R0, RZ, 0x1f ;  /* 0x00001fff000e7589 */ /* 0x00006400000e0000 */
.L_x_10155:
[----:B-1----:R-:W-:Y:S01]  /*b560*/  ISETP.NE.AND P0, PT, R14, RZ, PT ;  /* 0x000000ff0e00720c */ /* 0x002fe20003f05270 */
[----:B------:R-:W-:-:S12]  /*b570*/  BSSY B0, `(.L_x_10080) ;  /* 0x0000024000007945 */ /* 0x000fd80003800000 */
[----:B------:R-:W-:Y:S05]  /*b580*/  @P0 BRA `(.L_x_10081) ;  /* 0x0000000000880947 */ /* 0x000fea0003800000 */
[----:B------:R-:W-:-:S03]  /*b590*/  UMOV UR4, 0xffffffff ;  /* 0xffffffff00047882 */ /* 0x000fc60000000000 */
[----:B------:R-:W-:Y:S05]  /*b5a0*/  BRA.DIV UR4, `(.L_x_10082) ;  /* 0x0000002604647947 */ /* 0x000fea000b800000 */
[----:B------:R-:W-:-:S13]  /*b5b0*/  ELECT P6, URZ, PT ;  /* 0x00000000003f782f */ /* 0x000fda00038c0000 */
.L_x_10158:
[----:B------:R-:W-:Y:S05]  /*b5c0*/  @!P6 BRA `(.L_x_10081) ;  /* 0x000000000078e947 */ /* 0x000fea0003800000 */
[----:B------:R-:W-:-:S06]  /*b5d0*/  ULOP3.LUT UR4, UR42, 0x2, URZ, 0xfc, !UPT ;  /* 0x000000022a047892 */ /* 0x000fcc000f8efc3f */
[----:B0-----:R-:W-:-:S04]  /*b5e0*/  MOV R0, UR4 ;  /* 0x0000000400007c02 */ /* 0x001fc80008000f00 */
[----:B------:R-:W-:-:S13]  /*b5f0*/  ISETP.NE.AND P0, PT, R0, 0x3, PT ;  /* 0x000000030000780c */ /* 0x000fda0003f05270 */
[----:B------:R-:W-:Y:S05]  /*b600*/  @!P0 BRA `(.L_x_10083) ;  /* 0x0000000000048947 */ /* 0x000fea0003800000 */
[----:B------:R-:W-:Y:S01]  /*b610*/  BPT.TRAP 0x1 ;  /* 0x000000040000795c */ /* 0x000fe20000300000 */
.L_x_10083:
[----:B------:R-:W-:Y:S01]  /*b620*/  IMAD R3, R23, 0x8, R4 ;  /* 0x0000000817037824 */ /* 0x000fe200078e0204 */
[----:B------:R-:W-:Y:S01]  /*b630*/  SHF.L.U32 R2, R25, 0x1f, RZ ;  /* 0x0000001f19027819 */ /* 0x000fe200000006ff */
[----:B------:R-:W-:-:S03]  /*b640*/  VIADD R23, R23, 0x1 ;  /* 0x0000000117177836 */ /* 0x000fc60000000000 */
[----:B------:R-:W0:Y:S02]  /*b650*/  SYNCS.PHASECHK.TRANS64.TRYWAIT P1, [R3+URZ+0x2d840], R2 ;  /* 0x02d84002030075a7 */ /* 0x000e24000802017f */
[----:B------:R-:W-:-:S04]  /*b660*/  ISETP.NE.AND P2, PT, R23, 0x2, PT ;  /* 0x000000021700780c */ /* 0x000fc80003f45270 */
[----:B------:R-:W-:Y:S01]  /*b670*/  SEL R0, RZ, 0x1, P2 ;  /* 0x00000001ff007807 */ /* 0x000fe20001000000 */
[----:B0-----:R-:W-:Y:S08]  /*b680*/  @!P1 BRA `(.L_x_10084) ;  /* 0x00000024004c9947 */ /* 0x001ff00003800000 */
.L_x_10159:
[----:B------:R-:W-:Y:S02]  /*b690*/  SEL R23, R23, RZ, P2 ;  /* 0x000000ff17177207 */ /* 0x000fe40001000000 */
[----:B------:R-:W-:Y:S01]  /*b6a0*/  LOP3.LUT R0, R25, R0, RZ, 0x3c, !PT ;  /* 0x0000000019007212 */ /* 0x000fe200078e3cff */
[----:B------:R-:W-:Y:S06]  /*b6b0*/  @!P0 BRA `(.L_x_10085) ;  /* 0x0000000000048947 */ /* 0x000fec0003800000 */
[----:B------:R-:W-:Y:S01]  /*b6c0*/  BPT.TRAP 0x1 ;  /* 0x000000040000795c */ /* 0x000fe20000300000 */
.L_x_10085:
[----:B------:R-:W-:Y:S01]  /*b6d0*/  IMAD R23, R23, 0x8, R4 ;  /* 0x0000000817177824 */ /* 0x000fe200078e0204 */
[----:B------:R-:W-:-:S04]  /*b6e0*/  SHF.L.U32 R0, R0, 0x1f, RZ ;  /* 0x0000001f00007819 */ /* 0x000fc800000006ff */
[----:B------:R-:W1:Y:S02]  /*b6f0*/  SYNCS.PHASECHK.TRANS64.TRYWAIT P1, [R23+URZ+0x2d840], R0 ;  /* 0x02d84000170075a7 */ /* 0x000e64000802017f */
[----:B-1----:R-:W-:Y:S05]  /*b700*/  @!P1 BRA `(.L_x_10086) ;  /* 0x0000002400409947 */ /* 0x002fea0003800000 */
.L_x_10160:
[----:B------:R-:W-:Y:S05]  /*b710*/  @!P0 BRA `(.L_x_10087) ;  /* 0x0000000000048947 */ /* 0x000fea0003800000 */
[----:B------:R-:W-:Y:S01]  /*b720*/  BPT.TRAP 0x1 ;  /* 0x000000040000795c */ /* 0x000fe20000300000 */
.L_x_10087:
[----:B------:R-:W2:Y:S02]  /*b730*/  SYNCS.PHASECHK.TRANS64.TRYWAIT P1, [R3+URZ+0x2d860], R2 ;  /* 0x02d86002030075a7 */ /* 0x000ea4000802017f */
[----:B--2---:R-:W-:Y:S05]  /*b740*/  @!P1 BRA `(.L_x_10088) ;  /* 0x0000002400449947 */ /* 0x004fea0003800000 */
.L_x_10161:
[----:B------:R-:W-:Y:S05]  /*b750*/  @!P0 BRA `(.L_x_10089) ;  /* 0x0000000000048947 */ /* 0x000fea0003800000 */
[----:B------:R-:W-:Y:S01]  /*b760*/  BPT.TRAP 0x1 ;  /* 0x000000040000795c */ /* 0x000fe20000300000 */
.L_x_10089:
[----:B---3--:R3:W4:Y:S02]  /*b770*/  SYNCS.PHASECHK.TRANS64.TRYWAIT P0, [R23+URZ+0x2d860], R0 ;  /* 0x02d86000170075a7 */ /* 0x008724000800017f */
[----:B----4-:R-:W-:Y:S05]  /*b780*/  @!P0 NANOSLEEP.SYNCS 0x989680 ;  /* 0x009896800000895d */ /* 0x010fea0003900000 */
[----:B------:R-:W4:Y:S02]  /*b790*/  @!P0 SYNCS.PHASECHK.TRANS64 P0, [R23+URZ+0x2d860], R0 ;  /* 0x02d86000170085a7 */ /* 0x000f24000800007f */
[----:B----4-:R-:W-:Y:S05]  /*b7a0*/  @!P0 BRA `(.L_x_10089) ;  /* 0xfffffffc00f08947 */ /* 0x010fea000383ffff */
.L_x_10081:
[----:B------:R-:W-:Y:S05]  /*b7b0*/  BSYNC B0 ;  /* 0x0000000000007941 */ /* 0x000fea0003800000 */
.L_x_10080:
[----:B------:R-:W-:Y:S05]  /*b7c0*/  EXIT ;  /* 0x000000000000794d */ /* 0x000fea0003800000 */
.L_x_10013:
[----:B0-----:R-:W-:-:S04]  /*b7d0*/  MOV R3, UR40 ;  /* 0x0000002800037c02 */ /* 0x001fc80008000f00 */
[----:B------:R0:W1:Y:S03]  /*b7e0*/  SYNCS.PHASECHK.TRANS64.TRYWAIT P1, [R3+URZ+0x2d800], R0 ;  /* 0x02d80000030075a7 */ /* 0x000066000802017f */
[----:B-1----:R-:W-:Y:S05]  /*b7f0*/  @!P1 NANOSLEEP.SYNCS 0x989680 ;  /* 0x009896800000995d */ /* 0x002fea0003900000 */
[----:B------:R-:W1:Y:S02]  /*b800*/  @!P1 SYNCS.PHASECHK.TRANS64 P1, [R3+URZ+0x2d800], R0 ;  /* 0x02d80000030095a7 */ /* 0x000e64000802007f */
[----:B-1----:R-:W-:Y:S05]  /*b810*/  @!P1 BRA `(.L_x_10013) ;  /* 0xfffffffc00ec9947 */ /* 0x002fea000383ffff */
[----:B------:R-:W-:Y:S05]  /*b820*/  BRA `(.L_x_10090) ;  /* 0xffffff5800787947 */ /* 0x000fea000383ffff */
.L_x_10017:
[----:B-1----:R1:W2:Y:S02]  /*b830*/  SYNCS.PHASECHK.TRANS64.TRYWAIT P1, [R0+URZ+0x2d830], R3 ;  /* 0x02d83003000075a7 */ /* 0x0022a4000802017f */
[----:B--2---:R-:W-:Y:S05]  /*b840*/  @!P1 NANOSLEEP.SYNCS 0x989680 ;  /* 0x009896800000995d */ /* 0x004fea0003900000 */
[----:B------:R-:W2:Y:S02]  /*b850*/  @!P1 SYNCS.PHASECHK.TRANS64 P1, [R0+URZ+0x2d830], R3 ;  /* 0x02d83003000095a7 */ /* 0x000ea4000802007f */
[----:B--2---:R-:W-:Y:S05]  /*b860*/  @!P1 BRA `(.L_x_10017) ;  /* 0xfffffffc00f09947 */ /* 0x004fea000383ffff */
[----:B------:R-:W-:Y:S05]  /*b870*/  BRA `(.L_x_10016) ;  /* 0xffffff5800987947 */ /* 0x000fea000383ffff */
.L_x_10023:
[----:B--2---:R-:W-:-:S04]  /*b880*/  IMAD.U32 R7, RZ, RZ, UR6 ;  /* 0x00000006ff077e24 */ /* 0x004fc8000f8e00ff */
[----:B------:R2:W3:Y:S03]  /*b890*/  SYNCS.PHASECHK.TRANS64.TRYWAIT P1, [R7+URZ+0x2d830], R6 ;  /* 0x02d83006070075a7 */ /* 0x0004e6000802017f */
[----:B---3--:R-:W-:Y:S05]  /*b8a0*/  @!P1 NANOSLEEP.SYNCS 0x989680 ;  /* 0x009896800000995d */ /* 0x008fea0003900000 */
[----:B------:R-:W3:Y:S02]  /*b8b0*/  @!P1 SYNCS.PHASECHK.TRANS64 P1, [R7+URZ+0x2d830], R6 ;  /* 0x02d83006070095a7 */ /* 0x000ee4000802007f */
[----:B---3--:R-:W-:Y:S05]  /*b8c0*/  @!P1 BRA `(.L_x_10023) ;  /* 0xfffffffc00ec9947 */ /* 0x008fea000383ffff */
[----:B------:R-:W-:Y:S05]  /*b8d0*/  BRA `(.L_x_10020) ;  /* 0xffffff8400647947 */ /* 0x000fea000383ffff */
.L_x_10027:
[----:B-1----:R-:W-:-:S04]  /*b8e0*/  IMAD.U32 R7, RZ, RZ, UR6 ;  /* 0x00000006ff077e24 */ /* 0x002fc8000f8e00ff */
[----:B------:R1:W2:Y:S03]  /*b8f0*/  SYNCS.PHASECHK.TRANS64.TRYWAIT P1, [R7+URZ+0x2d850], R6 ;  /* 0x02d85006070075a7 */ /* 0x0002a6000802017f */
[----:B--2---:R-:W-:Y:S05]  /*b900*/  @!P1 NANOSLEEP.SYNCS 0x989680 ;  /* 0x009896800000995d */ /* 0x004fea0003900000 */
[----:B------:R-:W2:Y:S02]  /*b910*/  @!P1 SYNCS.PHASECHK.TRANS64 P1, [R7+URZ+0x2d850], R6 ;  /* 0x02d85006070095a7 */ /* 0x000ea4000802007f */
[----:B--2---:R-:W-:Y:S05]  /*b920*/  @!P1 BRA `(.L_x_10027) ;  /* 0xfffffffc00ec9947 */ /* 0x004fea000383ffff */
[----:B------:R-:W-:Y:S05]  /*b930*/  BRA `(.L_x_10024) ;  /* 0xffffff8800107947 */ /* 0x000fea000383ffff */
.L_x_10034:
[----:B--2---:R-:W-:-:S04]  /*b940*/  IMAD.U32 R7, RZ, RZ, UR8 ;  /* 0x00000008ff077e24 */ /* 0x004fc8000f8e00ff */
[----:B------:R2:W3:Y:S03]  /*b950*/  SYNCS.PHASECHK.TRANS64.TRYWAIT P1, [R7+URZ+0x2d850], R0 ;  /* 0x02d85000070075a7 */ /* 0x0004e6000802017f */
[----:B---3--:R-:W-:Y:S05]  /*b960*/  @!P1 NANOSLEEP.SYNCS 0x989680 ;  /* 0x009896800000995d */ /* 0x008fea0003900000 */
[----:B------:R-:W3:Y:S02]  /*b970*/  @!P1 SYNCS.PHASECHK.TRANS64 P1, [R7+URZ+0x2d850], R0 ;  /* 0x02d85000070095a7 */ /* 0x000ee4000802007f */
[----:B---3--:R-:W-:Y:S05]  /*b980*/  @!P1 BRA `(.L_x_10034) ;  /* 0xfffffffc00ec9947 */ /* 0x008fea000383ffff */
[----:B------:R-:W-:Y:S05]  /*b990*/  BRA `(.L_x_10033) ;  /* 0xffffffac00447947 */ /* 0x000fea000383ffff */
.L_x_10045:
        /* <DEDUP_REMOVED lines=8> */
[----:B0-2---:R-:W-:Y:S05]  /*ba20*/  WARPSYNC.COLLECTIVE R15, `(.L_x_10092) ;  /* 0x000000000f087348 */ /* 0x005fea0003c00000 */
[----:B------:R1:W3:Y:S02]  /*ba30*/  SHFL.IDX P6, R14, R13, R12, R11 ;  /* 0x0000000c0d0e7389 */ /* 0x0002e400000c000b */
[----:B0123--:R-:W-:Y:S01]  /*ba40*/  ENDCOLLECTIVE ;  /* 0x000000000000791b */ /* 0x00ffe20003800000 */
.L_x_10092:
[----:B------:R-:W-:Y:S05]  /*ba50*/  BSYNC B0 ;  /* 0x0000000000007941 */ /* 0x000fea0003800000 */
.L_x_10091:
[----:B------:R-:W-:Y:S05]  /*ba60*/  BRA `(.L_x_10093) ;  /* 0xffffffcc00f47947 */ /* 0x000fea000383ffff */
.L_x_10048:
[----:B0-----:R0:W1:Y:S02]  /*ba70*/  SYNCS.PHASECHK.TRANS64.TRYWAIT P0, [R0+URZ+0x2d840], R2 ;  /* 0x02d84002000075a7 */ /* 0x001064000800017f */
[----:B-1----:R-:W-:Y:S05]  /*ba80*/  @!P0 NANOSLEEP.SYNCS 0x989680 ;  /* 0x009896800000895d */ /* 0x002fea0003900000 */
[----:B------:R-:W1:Y:S02]  /*ba90*/  @!P0 SYNCS.PHASECHK.TRANS64 P0, [R0+URZ+0x2d840], R2 ;  /* 0x02d84002000085a7 */ /* 0x000e64000800007f */
[----:B-1----:R-:W-:Y:S05]  /*baa0*/  @!P0 BRA `(.L_x_10048) ;  /* 0xfffffffc00f08947 */ /* 0x002fea000383ffff */
[----:B------:R-:W-:Y:S05]  /*bab0*/  BRA `(.L_x_10094) ;  /* 0xffffffd000e47947 */ /* 0x000fea000383ffff */
.L_x_10049:
        /* <DEDUP_REMOVED lines=8> */
.L_x_10096:
[----:B------:R-:W-:Y:S05]  /*bb40*/  BSYNC B0 ;  /* 0x0000000000007941 */ /* 0x000fea0003800000 */
.L_x_10095:
[----:B------:R-:W-:Y:S01]  /*bb50*/  IMAD.MOV.U32 R13, RZ, RZ, R5 ;  /* 0x000000ffff0d7224 */ /* 0x000fe200078e0005 */
[----:B------:R-:W-:Y:S01]  /*bb60*/  MOV R15, 0xffffffff ;  /* 0xffffffff000f7802 */ /* 0x000fe20000000f00 */
[----:B------:R-:W-:Y:S01]  /*bb70*/  IMAD.MOV.U32 R12, RZ, RZ, RZ ;  /* 0x000000ffff0c7224 */ /* 0x000fe200078e00ff */
[----:B------:R-:W-:Y:S01]  /*bb80*/  MOV R2, R14 ;  /* 0x0000000e00027202 */ /* 0x000fe20000000f00 */
[----:B------:R-:W-:Y:S01]  /*bb90*/  IMAD.MOV.U32 R11, RZ, RZ, 0x1c1f ;  /* 0x00001c1fff0b7424 */ /* 0x000fe200078e00ff */
[----:B------:R-:W-:-:S13]  /*bba0*/  ISETP.GE.AND P0, PT, R9, 0x1, PT ;  /* 0x000000010900780c */ /* 0x000fda0003f06270 */
[----:B------:R-:W-:Y:S05]  /*bbb0*/  WARPSYNC.COLLECTIVE R15, `(.L_x_10097) ;  /* 0x000000000f087348 */ /* 0x000fea0003c00000 */
[----:B------:R0:W1:Y:S02]  /*bbc0*/  SHFL.IDX P6, R14, R13, R12, R11 ;  /* 0x0000000c0d0e7389 */ /* 0x00006400000c000b */
[----:B01----:R-:W-:Y:S01]  /*bbd0*/  ENDCOLLECTIVE ;  /* 0x000000000000791b */ /* 0x003fe20003800000 */
.L_x_10097:
[----:B------:R-:W-:Y:S01]  /*bbe0*/  @P0 LEA R7, R4, UR37, 0x1 ;  /* 0x0000002504070c11 */ /* 0x000fe2000f8e08ff */
[----:B------:R-:W-:Y:S01]  /*bbf0*/  IMAD.MOV.U32 R13, RZ, RZ, R6 ;  /* 0x000000ffff0d7224 */ /* 0x000fe200078e0006 */
[----:B------:R-:W-:Y:S01]  /*bc00*/  MOV R12, 0x1 ;  /* 0x00000001000c7802 */ /* 0x000fe20000000f00 */
[----:B------:R-:W-:-:S07]  /*bc10*/  IMAD.MOV.U32 R3, RZ, RZ, R14 ;  /* 0x000000ffff037224 */ /* 0x000fce00078e000e */
[----:B------:R-:W-:Y:S05]  /*bc20*/  WARPSYNC.COLLECTIVE R15, `(.L_x_10098) ;  /* 0x000000000f087348 */ /* 0x000fea0003c00000 */
[----:B------:R0:W1:Y:S02]  /*bc30*/  SHFL.IDX P6, R14, R13, R12, R11 ;  /* 0x0000000c0d0e7389 */ /* 0x00006400000c000b */
[----:B01----:R-:W-:Y:S01]  /*bc40*/  ENDCOLLECTIVE ;  /* 0x000000000000791b */ /* 0x003fe20003800000 */
.L_x_10098:
        /* <DEDUP_REMOVED lines=17> */
.L_x_10099:
[----:B------:R-:W-:Y:S01]  /*bd60*/  @P0 LEA R7, R4, UR37, 0x1 ;  /* 0x0000002504070c11 */ /* 0x000fe2000f8e08ff */
[----:B------:R-:W-:Y:S02]  /*bd70*/  IMAD.MOV.U32 R13, RZ, RZ, R6 ;  /* 0x000000ffff0d7224 */ /* 0x000fe400078e0006 */
[----:B------:R-:W-:Y:S02]  /*bd80*/  IMAD.MOV.U32 R12, RZ, RZ, 0x2 ;  /* 0x00000002ff0c7424 */ /* 0x000fe400078e00ff */
[----:B------:R-:W-:-:S07]  /*bd90*/  IMAD.MOV.U32 R3, RZ, RZ, R14 ;  /* 0x000000ffff037224 */ /* 0x000fce00078e000e */
[----:B------:R-:W-:Y:S05]  /*bda0*/  WARPSYNC.COLLECTIVE R15, `(.L_x_10100) ;  /* 0x000000000f087348 */ /* 0x000fea0003c00000 */
[----:B------:R0:W1:Y:S02]  /*bdb0*/  SHFL.IDX P6, R14, R13, R12, R11 ;  /* 0x0000000c0d0e7389 */ /* 0x00006400000c000b */
[----:B01----:R-:W-:Y:S01]  /*bdc0*/  ENDCOLLECTIVE ;  /* 0x000000000000791b */ /* 0x003fe20003800000 */
.L_x_10100:
[----:B------:R-:W-:-:S04]  /*bdd0*/  @P0 LEA R3, P1, R8, R3, 0x1 ;  /* 0x0000000308030211 */ /* 0x000fc800078208ff */
[----:B------:R-:W-:-:S04]  /*bde0*/  @P0 IADD3.X R2, RZ, R2, RZ, P1, !PT ;  /* 0x00000002ff020210 */ /* 0x000fc80000ffe4ff */
[-C--:B------:R-:W-:Y:S02]  /*bdf0*/  @P0 LOP3.LUT R3, R3, R2.reuse, RZ, 0x3c, !PT ;  /* 0x0000000203030212 */ /* 0x080fe400078e3cff */
        /* <DEDUP_REMOVED lines=14> */
.L_x_10101:
[----:B------:R-:W-:Y:S01]  /*bee0*/  @P0 LEA R7, R4, UR37, 0x1 ;  /* 0x0000002504070c11 */ /* 0x000fe2000f8e08ff */
[----:B------:R-:W-:Y:S01]  /*bef0*/  IMAD.MOV.U32 R13, RZ, RZ, R6 ;  /* 0x000000ffff0d7224 */ /* 0x000fe200078e0006 */
[----:B------:R-:W-:Y:S01]  /*bf00*/  MOV R12, 0x3 ;  /* 0x00000003000c7802 */ /* 0x000fe20000000f00 */
[----:B------:R-:W-:-:S07]  /*bf10*/  IMAD.MOV.U32 R3, RZ, RZ, R14 ;  /* 0x000000ffff037224 */ /* 0x000fce00078e000e */
[----:B------:R-:W-:Y:S05]  /*bf20*/  WARPSYNC.COLLECTIVE R15, `(.L_x_10102) ;  /* 0x000000000f087348 */ /* 0x000fea0003c00000 */
[----:B------:R0:W1:Y:S02]  /*bf30*/  SHFL.IDX P6, R14, R13, R12, R11 ;  /* 0x0000000c0d0e7389 */ /* 0x00006400000c000b */
[----:B01----:R-:W-:Y:S01]  /*bf40*/  ENDCOLLECTIVE ;  /* 0x000000000000791b */ /* 0x003fe20003800000 */
.L_x_10102:
[----:B------:R-:W-:-:S05]  /*bf50*/  @P0 LEA R3, P1, R8, R3, 0x1 ;  /* 0x0000000308030211 */ /* 0x000fca00078208ff */
[----:B------:R-:W-:-:S05]  /*bf60*/  @P0 IMAD.X R2, RZ, RZ, R2, P1 ;  /* 0x000000ffff020224 */ /* 0x000fca00008e0602 */
        /* <DEDUP_REMOVED lines=8> */
[----:B------:R0:W-:Y:S04]  /*bff0*/  @P0 LDGSTS.E.BYPASS.LTC128B.128 [R7+0x16400], desc[UR48][R2.64], !P4 ;  /* 0x1640000002070fae */ /* 0x0001e8000e101d70 */
[----:B------:R0:W-:Y:S04]  /*c000*/  @P0 LDGSTS.E.BYPASS.LTC128B.128 [R7+0x18400], desc[UR48][R2.64+0x40], !P3 ;  /* 0x1840004002070fae */ /* 0x0001e8000d901d70 */
[----:B------:R0:W-:Y:S02]  /*c010*/  @P0 LDGSTS.E.BYPASS.LTC128B.128 [R7+0x1a400], desc[UR48][R2.64+0x80], !P2 ;  /* 0x1a40008002070fae */ /* 0x0001e4000d101d70 */
[----:B0-----:R-:W-:Y:S05]  /*c020*/  WARPSYNC.COLLECTIVE R15, `(.L_x_10103) ;  /* 0x000000000f087348 */ /* 0x001fea0003c00000 */
[----:B------:R1:W2:Y:S02]  /*c030*/  SHFL.IDX P6, R14, R13, R12, R11 ;  /* 0x0000000c0d0e7389 */ /* 0x0002a400000c000b */
[----:B012---:R-:W-:Y:S01]  /*c040*/  ENDCOLLECTIVE ;  /* 0x000000000000791b */ /* 0x007fe20003800000 */
.L_x_10103:
[----:B------:R-:W-:Y:S05]  /*c050*/  BRA `(.L_x_10104) ;  /* 0xffffffd000987947 */ /* 0x000fea000383ffff */
.L_x_10053:
[----:B------:R-:W-:Y:S01]  /*c060*/  IMAD.MOV.U32 R13, RZ, RZ, R4 ;  /* 0x000000ffff0d7224 */ /* 0x000fe200078e0004 */
[----:B------:R-:W-:Y:S01]  /*c070*/  MOV R12, RZ ;  /* 0x000000ff000c7202 */ /* 0x000fe20000000f00 */
[----:B------:R-:W-:Y:S02]  /*c080*/  IMAD.MOV.U32 R11, RZ, RZ, 0x1c1f ;  /* 0x00001c1fff0b7424 */ /* 0x000fe400078e00ff */
[----:B------:R-:W-:Y:S02]  /*c090*/  IMAD.MOV.U32 R15, RZ, RZ, -0x1 ;  /* 0xffffffffff0f7424 */ /* 0x000fe400078e00ff */
[----:B------:R-:W-:-:S07]  /*c0a0*/  IMAD R5, R6, 0xc0, R21 ;  /* 0x000000c006057824 */ /* 0x000fce00078e0215 */
[----:B------:R-:W-:Y:S05]  /*c0b0*/  WARPSYNC.COLLECTIVE R15, `(.L_x_10105) ;  /* 0x000000000f087348 */ /* 0x000fea0003c00000 */
[----:B------:R0:W1:Y:S02]  /*c0c0*/  SHFL.IDX P6, R14, R13, R12, R11 ;  /* 0x0000000c0d0e7389 */ /* 0x00006400000c000b */
[----:B01----:R-:W-:Y:S01]  /*c0d0*/  ENDCOLLECTIVE ;  /* 0x000000000000791b */ /* 0x003fe20003800000 */
.L_x_10105:
[C---:B------:R-:W-:Y:S01]  /*c0e0*/  VIADD R6, R5.reuse, 0x20 ;  /* 0x0000002005067836 */ /* 0x040fe20000000000 */
[----:B------:R-:W-:Y:S02]  /*c0f0*/  ISETP.GE.AND P0, PT, R5, UR38, PT ;  /* 0x0000002605007c0c */ /* 0x000fe4000bf06270 */
[----:B------:R-:W-:Y:S01]  /*c100*/  MOV R13, R0 ;  /* 0x00000000000d7202 */ /* 0x000fe20000000f00 */
[----:B------:R-:W-:-:S10]  /*c110*/  IMAD.MOV.U32 R2, RZ, RZ, R14 ;  /* 0x000000ffff027224 */ /* 0x000fd400078e000e */
[----:B------:R-:W-:Y:S05]  /*c120*/  WARPSYNC.COLLECTIVE R15, `(.L_x_10106) ;  /* 0x000000000f087348 */ /* 0x000fea0003c00000 */
[----:B------:R0:W1:Y:S02]  /*c130*/  SHFL.IDX P6, R14, R13, R12, R11 ;  /* 0x0000000c0d0e7389 */ /* 0x00006400000c000b */
[----:B01----:R-:W-:Y:S01]  /*c140*/  ENDCOLLECTIVE ;  /* 0x000000000000791b */ /* 0x003fe20003800000 */
.L_x_10106:
[----:B------:R-:W-:Y:S01]  /*c150*/  MOV R13, R4 ;  /* 0x00000004000d7202 */ /* 0x000fe20000000f00 */
[----:B------:R-:W-:Y:S02]  /*c160*/  IMAD.MOV.U32 R12, RZ, RZ, 0x1 ;  /* 0x00000001ff0c7424 */ /* 0x000fe400078e00ff */
[----:B------:R-:W-:-:S07]  /*c170*/  IMAD.MOV.U32 R3, RZ, RZ, R14 ;  /* 0x000000ffff037224 */ /* 0x000fce00078e000e */
[----:B------:R-:W-:Y:S05]  /*c180*/  WARPSYNC.COLLECTIVE R15, `(.L_x_10107) ;  /* 0x000000000f087348 */ /* 0x000fea0003c00000 */
[----:B------:R0:W1:Y:S02]  /*c190*/  SHFL.IDX P6, R14, R13, R12, R11 ;  /* 0x0000000c0d0e7389 */ /* 0x00006400000c000b */
[----:B01----:R-:W-:Y:S01]  /*c1a0*/  ENDCOLLECTIVE ;  /* 0x000000000000791b */ /* 0x003fe20003800000 */
.L_x_10107:
        /* <DEDUP_REMOVED lines=11> */
[----:B------:R0:W-:Y:S01]  /*c260*/  @!P0 LDGSTS.E.BYPASS.LTC128B.128 [R19+0x12400], desc[UR48][R2.64+0x80], !P5 ;  /* 0x1240008002138fae */ /* 0x0001e2000e901d70 */
[----:B------:R-:W-:Y:S01]  /*c270*/  ISETP.GE.AND P0, PT, R6, UR38, PT ;  /* 0x0000002606007c0c */ /* 0x000fe2000bf06270 */
[----:B------:R-:W-:-:S02]  /*c280*/  VIADD R6, R5, 0x40 ;  /* 0x0000004005067836 */ /* 0x000fc40000000000 */
[----:B0-----:R-:W-:-:S10]  /*c290*/  IMAD.MOV.U32 R2, RZ, RZ, R14 ;  /* 0x000000ffff027224 */ /* 0x001fd400078e000e */
[----:B------:R-:W-:Y:S05]  /*c2a0*/  WARPSYNC.COLLECTIVE R15, `(.L_x_10108) ;  /* 0x000000000f087348 */ /* 0x000fea0003c00000 */
[----:B------:R0:W1:Y:S02]  /*c2b0*/  SHFL.IDX P6, R14, R13, R12, R11 ;  /* 0x0000000c0d0e7389 */ /* 0x00006400000c000b */
[----:B01----:R-:W-:Y:S01]  /*c2c0*/  ENDCOLLECTIVE ;  /* 0x000000000000791b */ /* 0x003fe20003800000 */
.L_x_10108:
[----:B------:R-:W-:Y:S01]  /*c2d0*/  IMAD.MOV.U32 R13, RZ, RZ, R4 ;  /* 0x000000ffff0d7224 */ /* 0x000fe200078e0004 */
[----:B------:R-:W-:Y:S02]  /*c2e0*/  MOV R12, 0x2 ;  /* 0x00000002000c7802 */ /* 0x000fe40000000f00 */
[----:B------:R-:W-:-:S07]  /*c2f0*/  MOV R3, R14 ;  /* 0x0000000e00037202 */ /* 0x000fce0000000f00 */
[----:B------:R-:W-:Y:S05]  /*c300*/  WARPSYNC.COLLECTIVE R15, `(.L_x_10109) ;  /* 0x000000000f087348 */ /* 0x000fea0003c00000 */
[----:B------:R0:W1:Y:S02]  /*c310*/  SHFL.IDX P6, R14, R13, R12, R11 ;  /* 0x0000000c0d0e7389 */ /* 0x00006400000c000b */
[----:B01----:R-:W-:Y:S01]  /*c320*/  ENDCOLLECTIVE ;  /* 0x000000000000791b */ /* 0x003fe20003800000 */
.L_x_10109:
        /* <DEDUP_REMOVED lines=13> */
[----:B0-----:R-:W-:-:S12]  /*c400*/  IMAD.MOV.U32 R2, RZ, RZ, R14 ;  /* 0x000000ffff027224 */ /* 0x001fd800078e000e */
[----:B------:R-:W-:Y:S05]  /*c410*/  WARPSYNC.COLLECTIVE R15, `(.L_x_10110) ;  /* 0x000000000f087348 */ /* 0x000fea0003c00000 */
[----:B------:R0:W1:Y:S02]  /*c420*/  SHFL.IDX P6, R14, R13, R12, R11 ;  /* 0x0000000c0d0e7389 */ /* 0x00006400000c000b */
[----:B01----:R-:W-:Y:S01]  /*c430*/  ENDCOLLECTIVE ;  /* 0x000000000000791b */ /* 0x003fe20003800000 */
.L_x_10110:
[----:B------:R-:W-:Y:S02]  /*c440*/  IMAD.MOV.U32 R13, RZ, RZ, R4 ;  /* 0x000000ffff0d7224 */ /* 0x000fe400078e0004 */
[----:B------:R-:W-:Y:S02]  /*c450*/  IMAD.MOV.U32 R12, RZ, RZ, 0x3 ;  /* 0x00000003ff0c7424 */ /* 0x000fe400078e00ff */
[----:B------:R-:W-:-:S07]  /*c460*/  IMAD.MOV.U32 R3, RZ, RZ, R14 ;  /* 0x000000ffff037224 */ /* 0x000fce00078e000e */
[----:B------:R-:W-:Y:S05]  /*c470*/  WARPSYNC.COLLECTIVE R15, `(.L_x_10111) ;  /* 0x000000000f087348 */ /* 0x000fea0003c00000 */
[----:B------:R0:W1:Y:S02]  /*c480*/  SHFL.IDX P6, R14, R13, R12, R11 ;  /* 0x0000000c0d0e7389 */ /* 0x00006400000c000b */
[----:B01----:R-:W-:Y:S01]  /*c490*/  ENDCOLLECTIVE ;  /* 0x000000000000791b */ /* 0x003fe20003800000 */
.L_x_10111:
[----:B------:R-:W-:-:S04]  /*c4a0*/  @!P0 LEA R3, P1, R20, R3, 0x1 ;  /* 0x0000000314038211 */ /* 0x000fc800078208ff */
[----:B------:R-:W-:-:S04]  /*c4b0*/  @!P0 IADD3.X R2, RZ, R2, RZ, P1, !PT ;  /* 0x00000002ff028210 */ /* 0x000fc80000ffe4ff */
[----:B------:R-:W-:Y:S02]  /*c4c0*/  @!P0 LOP3.LUT R3, R3, R2, RZ, 0x3c, !PT ;  /* 0x0000000203038212 */ /* 0x000fe400078e3cff */
[----:B------:R-:W-:Y:S01]  /*c4d0*/  MOV R13, R0 ;  /* 0x00000000000d7202 */ /* 0x000fe20000000f00 */
[----:B------:R-:W-:Y:S01]  /*c4e0*/  VIADD R0, R5, 0x60 ;  /* 0x0000006005007836 */ /* 0x000fe20000000000 */
[----:B------:R-:W-:-:S04]  /*c4f0*/  @!P0 LOP3.LUT R2, R3, R2, RZ, 0x3c, !PT ;  /* 0x0000000203028212 */ /* 0x000fc800078e3cff */
[----:B------:R-:W-:Y:S01]  /*c500*/  @!P0 LOP3.LUT R3, R3, R2, RZ, 0x3c, !PT ;  /* 0x0000000203038212 */ /* 0x000fe200078e3cff */
[----:B------:R-:W-:-:S04]  /*c510*/  IMAD.MOV.U32 R4, RZ, RZ, R14 ;  /* 0x000000ffff047224 */ /* 0x000fc800078e000e */
[----:B------:R-:W-:Y:S01]  /*c520*/  @!PT LDS RZ, [RZ] ;  /* 0x00000000fffff984 */ /* 0x000fe20000000800 */
[----:B------:R-:W-:Y:S01]  /*c530*/  @!PT LDS RZ, [RZ] ;  /* 0x00000000fffff984 */ /* 0x000fe20000000800 */
[----:B------:R-:W-:Y:S01]  /*c540*/  @!PT LDS RZ, [RZ] ;  /* 0x00000000fffff984 */ /* 0x000fe20000000800 */
[----:B------:R0:W-:Y:S03]  /*c550*/  @!P0 LDGSTS.E.BYPASS.LTC128B.128 [R19+0xd400], desc[UR48][R2.64], !P3 ;  /* 0x0d40000002138fae */ /* 0x0001e6000d901d70 */
[----:B0-----:R-:W-:Y:S05]  /*c560*/  WARPSYNC.COLLECTIVE R15, `(.L_x_10112) ;  /* 0x000000000f087348 */ /* 0x001fea0003c00000 */
[----:B------:R1:W2:Y:S02]  /*c570*/  SHFL.IDX P6, R14, R13, R12, R11 ;  /* 0x0000000c0d0e7389 */ /* 0x0002a400000c000b */
[----:B012---:R-:W-:Y:S01]  /*c580*/  ENDCOLLECTIVE ;  /* 0x000000000000791b */ /* 0x007fe20003800000 */
.L_x_10112:
[----:B------:R-:W-:Y:S01]  /*c590*/  @!PT LDS RZ, [RZ] ;  /* 0x00000000fffff984 */ /* 0x000fe20000000800 */
[----:B------:R-:W-:Y:S01]  /*c5a0*/  @!PT LDS RZ, [RZ] ;  /* 0x00000000fffff984 */ /* 0x000fe20000000800 */
[----:B------:R-:W-:Y:S01]  /*c5b0*/  @!PT LDS RZ, [RZ] ;  /* 0x00000000fffff984 */ /* 0x000fe20000000800 */
[----:B------:R-:W-:Y:S04]  /*c5c0*/  @!P0 LDGSTS.E.BYPASS.LTC128B.128 [R19+0x10400], desc[UR48][R2.64+0x40], !P4 ;  /* 0x1040004002138fae */ /* 0x000fe8000e101d70 */
[----:B------:R0:W-:Y:S01]  /*c5d0*/  @!P0 LDGSTS.E.BYPASS.LTC128B.128 [R19+0x13400], desc[UR48][R2.64+0x80], !P5 ;  /* 0x1340008002138fae */ /* 0x0001e2000e901d70 */
[----:B------:R-:W-:Y:S01]  /*c5e0*/  ISETP.GE.AND P0, PT, R0, UR38, PT ;  /* 0x0000002600007c0c */ /* 0x000fe2000bf06270 */
[----:B------:R-:W-:Y:S02]  /*c5f0*/  VIADD R0, R5, 0x80 ;  /* 0x0000008005007836 */ /* 0x000fe40000000000 */
[----:B------:R-:W-:Y:S02]  /*c600*/  IMAD.MOV.U32 R13, RZ, RZ, R7 ;  /* 0x000000ffff0d7224 */ /* 0x000fe400078e0007 */
[----:B------:R-:W-:-:S08]  /*c610*/  IMAD.MOV.U32 R12, RZ, RZ, RZ ;  /* 0x000000ffff0c7224 */ /* 0x000fd000078e00ff */
[----:B------:R-:W-:-:S05]  /*c620*/  @!P0 LEA R14, P1, R20, R14, 0x1 ;  /* 0x0000000e140e8211 */ /* 0x000fca00078208ff */
[----:B0-----:R-:W-:-:S08]  /*c630*/  @!P0 IMAD.MOV.U32 R2, RZ, RZ, R14 ;  /* 0x000000ffff028224 */ /* 0x001fd000078e000e */
[----:B------:R-:W-:Y:S05]  /*c640*/  WARPSYNC.COLLECTIVE R15, `(.L_x_10113) ;  /* 0x000000000f087348 */ /* 0x000fea0003c00000 */
[----:B------:R0:W1:Y:S02]  /*c650*/  SHFL.IDX P6, R14, R13, R12, R11 ;  /* 0x0000000c0d0e7389 */ /* 0x00006400000c000b */
[----:B01----:R-:W-:Y:S01]  /*c660*/  ENDCOLLECTIVE ;  /* 0x000000000000791b */ /* 0x003fe20003800000 */
.L_x_10113:
[----:B------:R-:W-:-:S05]  /*c670*/  @!P0 IMAD.X R9, RZ, RZ, R4, P1 ;  /* 0x000000ffff098224 */ /* 0x000fca00008e0604 */
        /* <DEDUP_REMOVED lines=13> */
.L_x_10114:
[----:B------:R-:W-:Y:S02]  /*c750*/  IMAD.MOV.U32 R13, RZ, RZ, R7 ;  /* 0x000000ffff0d7224 */ /* 0x000fe400078e0007 */
[----:B------:R-:W-:Y:S01]  /*c760*/  IMAD.MOV.U32 R12, RZ, RZ, 0x1 ;  /* 0x00000001ff0c7424 */ /* 0x000fe200078e00ff */
[----:B------:R-:W-:-:S05]  /*c770*/  @!P0 LEA R14, P1, R20, R14, 0x1 ;  /* 0x0000000e140e8211 */ /* 0x000fca00078208ff */
[----:B------:R-:W-:-:S08]  /*c780*/  @!P0 IMAD.MOV.U32 R2, RZ, RZ, R14 ;  /* 0x000000ffff028224 */ /* 0x000fd000078e000e */
[----:B------:R-:W-:Y:S05]  /*c790*/  WARPSYNC.COLLECTIVE R15, `(.L_x_10115) ;  /* 0x000000000f087348 */ /* 0x000fea0003c00000 */
[----:B------:R0:W1:Y:S02]  /*c7a0*/  SHFL.IDX P6, R14, R13, R12, R11 ;  /* 0x0000000c0d0e7389 */ /* 0x00006400000c000b */
[----:B01----:R-:W-:Y:S01]  /*c7b0*/  ENDCOLLECTIVE ;  /* 0x000000000000791b */ /* 0x003fe20003800000 */
.L_x_10115:
[----:B------:R-:W-:-:S05]  /*c7c0*/  @!P0 IMAD.X R9, RZ, RZ, R0, P1 ;  /* 0x000000ffff098224 */ /* 0x000fca00008e0600 */
[----:B------:R-:W-:-:S05]  /*c7d0*/  @!P0 MOV R3, R9 ;  /* 0x0000000900038202 */ /* 0x000fca0000000f00 */
[----:B------:R-:W-:Y:S01]  /*c7e0*/  @!PT LDS RZ, [RZ] ;  /* 0x00000000fffff984 */ /* 0x000fe20000000800 */
[----:B------:R-:W-:Y:S01]  /*c7f0*/  @!PT LDS RZ, [RZ] ;  /* 0x00000000fffff984 */ /* 0x000fe20000000800 */
[----:B------:R-:W-:Y:S01]  /*c800*/  @!PT LDS RZ, [RZ] ;  /* 0x00000000fffff984 */ /* 0x000fe20000000800 */
        /* <DEDUP_REMOVED lines=8> */
.L_x_10116:
[----:B------:R-:W-:Y:S05]  /*c890*/  BRA `(.L_x_10117) ;  /* 0xffffffd400647947 */ /* 0x000fea000383ffff */
.L_x_10055:
[----:B0-----:R-:W-:-:S04]  /*c8a0*/  IMAD.U32 R3, RZ, RZ, UR37 ;  /* 0x00000025ff037e24 */ /* 0x001fc8000f8e00ff */
[----:B------:R0:W1:Y:S03]  /*c8b0*/  SYNCS.PHASECHK.TRANS64.TRYWAIT P0, [R3+URZ+0x2d820], R0 ;  /* 0x02d82000030075a7 */ /* 0x000066000800017f */
[----:B-1----:R-:W-:Y:S05]  /*c8c0*/  @!P0 NANOSLEEP.SYNCS 0x989680 ;  /* 0x009896800000895d */ /* 0x002fea0003900000 */
[----:B------:R-:W1:Y:S02]  /*c8d0*/  @!P0 SYNCS.PHASECHK.TRANS64 P0, [R3+URZ+0x2d820], R0 ;  /* 0x02d82000030085a7 */ /* 0x000e64000800007f */
[----:B-1----:R-:W-:Y:S05]  /*c8e0*/  @!P0 BRA `(.L_x_10055) ;  /* 0xfffffffc00ec8947 */ /* 0x002fea000383ffff */
[----:B------:R-:W-:Y:S05]  /*c8f0*/  BRA `(.L_x_10118) ;  /* 0xffffffd400a07947 */ /* 0x000fea000383ffff */
.L_x_10059:
[----:B0-----:R0:W1:Y:S02]  /*c900*/  SYNCS.PHASECHK.TRANS64.TRYWAIT P0, [R6+URZ+0x2d840], R0 ;  /* 0x02d84000060075a7 */ /* 0x001064000800017f */
[----:B-1----:R-:W-:Y:S05]  /*c910*/  @!P0 NANOSLEEP.SYNCS 0x989680 ;  /* 0x009896800000895d */ /* 0x002fea0003900000 */
[----:B------:R-:W1:Y:S02]  /*c920*/  @!P0 SYNCS.PHASECHK.TRANS64 P0, [R6+URZ+0x2d840], R0 ;  /* 0x02d84000060085a7 */ /* 0x000e64000800007f */
[----:B-1----:R-:W-:Y:S05]  /*c930*/  @!P0 BRA `(.L_x_10059) ;  /* 0xfffffffc00f08947 */ /* 0x002fea000383ffff */
[----:B------:R-:W-:Y:S05]  /*c940*/  BRA `(.L_x_10119) ;  /* 0xffffffd800707947 */ /* 0x000fea000383ffff */
.L_x_10060:
        /* <DEDUP_REMOVED lines=8> */
.L_x_10121:
[----:B------:R-:W-:Y:S05]  /*c9d0*/  BSYNC B1 ;  /* 0x0000000000017941 */ /* 0x000fea0003800000 */
.L_x_10120:
[----:B------:R-:W0:Y:S01]  /*c9e0*/  S2R R27, SR_TID.X ;  /* 0x00000000001b7919 */ /* 0x000e220000002100 */
[----:B------:R-:W-:Y:S01]  /*c9f0*/  IMAD.MOV.U32 R13, RZ, RZ, R8 ;  /* 0x000000ffff0d7224 */ /* 0x000fe200078e0008 */
[----:B------:R-:W-:Y:S01]  /*ca00*/  MOV R12, RZ ;  /* 0x000000ff000c7202 */ /* 0x000fe20000000f00 */
[----:B------:R-:W-:Y:S01]  /*ca10*/  IMAD.MOV.U32 R11, RZ, RZ, 0x1c1f ;  /* 0x00001c1fff0b7424 */ /* 0x000fe200078e00ff */
[----:B------:R-:W-:Y:S01]  /*ca20*/  LEA R9, R9, UR37, 0x1 ;  /* 0x0000002509097c11 */ /* 0x000fe2000f8e08ff */
[----:B------:R-:W-:Y:S02]  /*ca30*/  IMAD.MOV.U32 R15, RZ, RZ, -0x1 ;  /* 0xffffffffff0f7424 */ /* 0x000fe400078e00ff */
[----:B------:R-:W-:-:S07]  /*ca40*/  IMAD.MOV.U32 R3, RZ, RZ, R14 ;  /* 0x000000ffff037224 */ /* 0x000fce00078e000e */
[----:B0-----:R-:W-:Y:S05]  /*ca50*/  WARPSYNC.COLLECTIVE R15, `(.L_x_10122) ;  /* 0x000000000f087348 */ /* 0x001fea0003c00000 */
[----:B------:R1:W2:Y:S02]  /*ca60*/  SHFL.IDX P6, R14, R13, R12, R11 ;  /* 0x0000000c0d0e7389 */ /* 0x0002a400000c000b */
[----:B012---:R-:W-:Y:S01]  /*ca70*/  ENDCOLLECTIVE ;  /* 0x000000000000791b */ /* 0x007fe20003800000 */
.L_x_10122:
[----:B------:R-:W-:Y:S01]  /*ca80*/  IMAD.MOV.U32 R13, RZ, RZ, R19 ;  /* 0x000000ffff0d7224 */ /* 0x000fe200078e0013 */
[----:B------:R-:W-:Y:S01]  /*ca90*/  MOV R12, 0x1 ;  /* 0x00000001000c7802 */ /* 0x000fe20000000f00 */
[----:B------:R-:W-:Y:S01]  /*caa0*/  IMAD.SHL.U32 R27, R27, 0x8, RZ ;  /* 0x000000081b1b7824 */ /* 0x000fe200078e00ff */
[----:B------:R-:W-:-:S07]  /*cab0*/  MOV R2, R14 ;  /* 0x0000000e00027202 */ /* 0x000fce0000000f00 */
[----:B------:R-:W-:Y:S05]  /*cac0*/  WARPSYNC.COLLECTIVE R15, `(.L_x_10123) ;  /* 0x000000000f087348 */ /* 0x000fea0003c00000 */
[----:B------:R0:W1:Y:S02]  /*cad0*/  SHFL.IDX P6, R14, R13, R12, R11 ;  /* 0x0000000c0d0e7389 */ /* 0x00006400000c000b */
[----:B01----:R-:W-:Y:S01]  /*cae0*/  ENDCOLLECTIVE ;  /* 0x000000000000791b */ /* 0x003fe20003800000 */
.L_x_10123:
[----:B------:R-:W-:-:S05]  /*caf0*/  LOP3.LUT R27, R27, 0x18, RZ, 0xc0, !PT ;  /* 0x000000181b1b7812 */ /* 0x000fca00078ec0ff */
[----:B------:R-:W-:-:S05]  /*cb00*/  IMAD.SHL.U32 R0, R27, 0x2, RZ ;  /* 0x000000021b007824 */ /* 0x000fca00078e00ff */
[----:B------:R-:W-:Y:S01]  /*cb10*/  IADD3 R2, P0, R2, R0, RZ ;  /* 0x0000000002027210 */ /* 0x000fe20007f1e0ff */
[----:B------:R-:W-:-:S04]  /*cb20*/  IMAD.MOV.U32 R13, RZ, RZ, R8 ;  /* 0x000000ffff0d7224 */ /* 0x000fc800078e0008 */
[----:B------:R-:W-:-:S05]  /*cb30*/  IMAD.X R3, RZ, RZ, R3, P0 ;  /* 0x000000ffff037224 */ /* 0x000fca00000e0603 */
[----:B------:R-:W-:Y:S01]  /*cb40*/  @!PT LDS RZ, [RZ] ;  /* 0x00000000fffff984 */ /* 0x000fe20000000800 */
[----:B------:R-:W-:Y:S01]  /*cb50*/  @!PT LDS RZ, [RZ] ;  /* 0x00000000fffff984 */ /* 0x000fe20000000800 */
[----:B------:R-:W-:Y:S01]  /*cb60*/  @!PT LDS RZ, [RZ] ;  /* 0x00000000fffff984 */ /* 0x000fe20000000800 */
[----:B------:R-:W-:Y:S04]  /*cb70*/  LDGSTS.E.BYPASS.LTC128B.128 [R9+0x15400], desc[UR48][R2.64], !P3 ;  /* 0x1540000002097fae */ /* 0x000fe8000d901d70 */
[----:B------:R-:W-:Y:S04]  /*cb80*/  LDGSTS.E.BYPASS.LTC128B.128 [R9+0x17400], desc[UR48][R2.64+0x40], !P2 ;  /* 0x1740004002097fae */ /* 0x000fe8000d101d70 */
[----:B------:R0:W-:Y:S02]  /*cb90*/  LDGSTS.E.BYPASS.LTC128B.128 [R9+0x19400], desc[UR48][R2.64+0x80], !P1 ;  /* 0x1940008002097fae */ /* 0x0001e4000c901d70 */
[----:B0-----:R-:W-:-:S07]  /*cba0*/  IMAD.MOV.U32 R3, RZ, RZ, R14 ;  /* 0x000000ffff037224 */ /* 0x001fce00078e000e */
[----:B------:R-:W-:Y:S05]  /*cbb0*/  WARPSYNC.COLLECTIVE R15, `(.L_x_10124) ;  /* 0x000000000f087348 */ /* 0x000fea0003c00000 */
[----:B------:R0:W1:Y:S02]  /*cbc0*/  SHFL.IDX P6, R14, R13, R12, R11 ;  /* 0x0000000c0d0e7389 */ /* 0x00006400000c000b */
[----:B01----:R-:W-:Y:S01]  /*cbd0*/  ENDCOLLECTIVE ;  /* 0x000000000000791b */ /* 0x003fe20003800000 */
.L_x_10124:
[----:B------:R-:W-:Y:S02]  /*cbe0*/  IMAD.MOV.U32 R13, RZ, RZ, R19 ;  /* 0x000000ffff0d7224 */ /* 0x000fe400078e0013 */
[----:B------:R-:W-:Y:S02]  /*cbf0*/  IMAD.MOV.U32 R12, RZ, RZ, 0x2 ;  /* 0x00000002ff0c7424 */ /* 0x000fe400078e00ff */
[----:B------:R-:W-:-:S07]  /*cc00*/  IMAD.MOV.U32 R2, RZ, RZ, R14 ;  /* 0x000000ffff027224 */ /* 0x000fce00078e000e */
[----:B------:R-:W-:Y:S05]  /*cc10*/  WARPSYNC.COLLECTIVE R15, `(.L_x_10125) ;  /* 0x000000000f087348 */ /* 0x000fea0003c00000 */
[----:B------:R0:W1:Y:S02]  /*cc20*/  SHFL.IDX P6, R14, R13, R12, R11 ;  /* 0x0000000c0d0e7389 */ /* 0x00006400000c000b */
[----:B01----:R-:W-:Y:S01]  /*cc30*/  ENDCOLLECTIVE ;  /* 0x000000000000791b */ /* 0x003fe20003800000 */
.L_x_10125:
        /* <DEDUP_REMOVED lines=13> */
.L_x_10126:
[----:B------:R-:W-:Y:S01]  /*cd10*/  IMAD.MOV.U32 R13, RZ, RZ, R19 ;  /* 0x000000ffff0d7224 */ /* 0x000fe200078e0013 */
[----:B------:R-:W-:Y:S01]  /*cd20*/  MOV R12, 0x3 ;  /* 0x00000003000c7802 */ /* 0x000fe20000000f00 */
[----:B------:R-:W-:-:S07]  /*cd30*/  IMAD.MOV.U32 R2, RZ, RZ, R14 ;  /* 0x000000ffff027224 */ /* 0x000fce00078e000e */
[----:B------:R-:W-:Y:S05]  /*cd40*/  WARPSYNC.COLLECTIVE R15, `(.L_x_10127) ;  /* 0x000000000f087348 */ /* 0x000fea0003c00000 */
[----:B------:R0:W1:Y:S02]  /*cd50*/  SHFL.IDX P6, R14, R13, R12, R11 ;  /* 0x0000000c0d0e7389 */ /* 0x00006400000c000b */
[----:B01----:R-:W-:Y:S01]  /*cd60*/  ENDCOLLECTIVE ;  /* 0x000000000000791b */ /* 0x003fe20003800000 */
.L_x_10127:
        /* <DEDUP_REMOVED lines=13> */
.L_x_10128:
[----:B------:R-:W-:Y:S01]  /*ce40*/  IMAD.MOV.U32 R2, RZ, RZ, R14 ;  /* 0x000000ffff027224 */ /* 0x000fe200078e000e */
[----:B------:R-:W-:Y:S06]  /*ce50*/  BRA `(.L_x_10129) ;  /* 0xffffffd800047947 */ /* 0x000fec000383ffff */
.L_x_10065:
[----:B-1----:R1:W2:Y:S02]  /*ce60*/  SYNCS.PHASECHK.TRANS64.TRYWAIT P0, [R6+URZ+0x2d860], R2 ;  /* 0x02d86002060075a7 */ /* 0x0022a4000800017f */
[----:B--2---:R-:W-:Y:S05]  /*ce70*/  @!P0 NANOSLEEP.SYNCS 0x989680 ;  /* 0x009896800000895d */ /* 0x004fea0003900000 */
[----:B------:R-:W2:Y:S02]  /*ce80*/  @!P0 SYNCS.PHASECHK.TRANS64 P0, [R6+URZ+0x2d860], R2 ;  /* 0x02d86002060085a7 */ /* 0x000ea4000800007f */
[----:B--2---:R-:W-:Y:S05]  /*ce90*/  @!P0 BRA `(.L_x_10065) ;  /* 0xfffffffc00f08947 */ /* 0x004fea000383ffff */
[----:B------:R-:W-:Y:S05]  /*cea0*/  BRA `(.L_x_10130) ;  /* 0xffffffd800647947 */ /* 0x000fea000383ffff */
.L_x_10066:
        /* <DEDUP_REMOVED lines=8> */
.L_x_10132:
[----:B------:R-:W-:Y:S05]  /*cf30*/  BSYNC B1 ;  /* 0x0000000000017941 */ /* 0x000fea0003800000 */
.L_x_10131:
[----:B------:R-:W-:Y:S01]  /*cf40*/  IMAD.MOV.U32 R13, RZ, RZ, R17 ;  /* 0x000000ffff0d7224 */ /* 0x000fe200078e0011 */
[----:B------:R-:W-:Y:S01]  /*cf50*/  MOV R15, 0xffffffff ;  /* 0xffffffff000f7802 */ /* 0x000fe20000000f00 */
[----:B------:R-:W-:Y:S01]  /*cf60*/  IMAD.MOV.U32 R12, RZ, RZ, RZ ;  /* 0x000000ffff0c7224 */ /* 0x000fe200078e00ff */
[----:B------:R-:W-:Y:S01]  /*cf70*/  MOV R3, R14 ;  /* 0x0000000e00037202 */ /* 0x000fe20000000f00 */
[----:B------:R-:W-:Y:S01]  /*cf80*/  IMAD.MOV.U32 R11, RZ, RZ, 0x1c1f ;  /* 0x00001c1fff0b7424 */ /* 0x000fe200078e00ff */
[----:B------:R-:W-:-:S07]  /*cf90*/  LEA R7, R7, UR37, 0x1 ;  /* 0x0000002507077c11 */ /* 0x000fce000f8e08ff */
[----:B------:R-:W-:Y:S05]  /*cfa0*/  WARPSYNC.COLLECTIVE R15, `(.L_x_10133) ;  /* 0x000000000f087348 */ /* 0x000fea0003c00000 */
[----:B------:R0:W1:Y:S02]  /*cfb0*/  SHFL.IDX P6, R14, R13, R12, R11 ;  /* 0x0000000c0d0e7389 */ /* 0x00006400000c000b */
[----:B01----:R-:W-:Y:S01]  /*cfc0*/  ENDCOLLECTIVE ;  /* 0x000000000000791b */ /* 0x003fe20003800000 */
.L_x_10133:
[----:B------:R-:W-:Y:S01]  /*cfd0*/  IMAD.MOV.U32 R13, RZ, RZ, R18 ;  /* 0x000000ffff0d7224 */ /* 0x000fe200078e0012 */
[----:B------:R-:W-:Y:S01]  /*cfe0*/  MOV R12, 0x1 ;  /* 0x00000001000c7802 */ /* 0x000fe20000000f00 */
[----:B------:R-:W-:-:S07]  /*cff0*/  IMAD.MOV.U32 R2, RZ, RZ, R14 ;  /* 0x000000ffff027224 */ /* 0x000fce00078e000e */
[----:B------:R-:W-:Y:S05]  /*d000*/  WARPSYNC.COLLECTIVE R15, `(.L_x_10134) ;  /* 0x000000000f087348 */ /* 0x000fea0003c00000 */
[----:B------:R0:W1:Y:S02]  /*d010*/  SHFL.IDX P6, R14, R13, R12, R11 ;  /* 0x0000000c0d0e7389 */ /* 0x00006400000c000b */
[----:B01----:R-:W-:Y:S01]  /*d020*/  ENDCOLLECTIVE ;  /* 0x000000000000791b */ /* 0x003fe20003800000 */
.L_x_10134:
        /* <DEDUP_REMOVED lines=16> */
.L_x_10135:
[----:B------:R-:W-:Y:S02]  /*d130*/  IMAD.MOV.U32 R13, RZ, RZ, R18 ;  /* 0x000000ffff0d7224 */ /* 0x000fe400078e0012 */
[----:B------:R-:W-:Y:S02]  /*d140*/  IMAD.MOV.U32 R12, RZ, RZ, 0x2 ;  /* 0x00000002ff0c7424 */ /* 0x000fe400078e00ff */
[----:B------:R-:W-:-:S07]  /*d150*/  IMAD.MOV.U32 R2, RZ, RZ, R14 ;  /* 0x000000ffff027224 */ /* 0x000fce00078e000e */
[----:B------:R-:W-:Y:S05]  /*d160*/  WARPSYNC.COLLECTIVE R15, `(.L_x_10136) ;  /* 0x000000000f087348 */ /* 0x000fea0003c00000 */
[----:B------:R0:W1:Y:S02]  /*d170*/  SHFL.IDX P6, R14, R13, R12, R11 ;  /* 0x0000000c0d0e7389 */ /* 0x00006400000c000b */
[----:B01----:R-:W-:Y:S01]  /*d180*/  ENDCOLLECTIVE ;  /* 0x000000000000791b */ /* 0x003fe20003800000 */
.L_x_10136:
        /* <DEDUP_REMOVED lines=16> */
.L_x_10137:
[----:B------:R-:W-:Y:S01]  /*d290*/  IMAD.MOV.U32 R13, RZ, RZ, R18 ;  /* 0x000000ffff0d7224 */ /* 0x000fe200078e0012 */
[----:B------:R-:W-:Y:S01]  /*d2a0*/  MOV R12, 0x3 ;  /* 0x00000003000c7802 */ /* 0x000fe20000000f00 */
[----:B------:R-:W-:-:S07]  /*d2b0*/  IMAD.MOV.U32 R2, RZ, RZ, R14 ;  /* 0x000000ffff027224 */ /* 0x000fce00078e000e */
[----:B------:R-:W-:Y:S05]  /*d2c0*/  WARPSYNC.COLLECTIVE R15, `(.L_x_10138) ;  /* 0x000000000f087348 */ /* 0x000fea0003c00000 */
[----:B------:R0:W1:Y:S02]  /*d2d0*/  SHFL.IDX P6, R14, R13, R12, R11 ;  /* 0x0000000c0d0e7389 */ /* 0x00006400000c000b */
[----:B01----:R-:W-:Y:S01]  /*d2e0*/  ENDCOLLECTIVE ;  /* 0x000000000000791b */ /* 0x003fe20003800000 */
.L_x_10138:
        /* <DEDUP_REMOVED lines=13> */
.L_x_10139:
        /* <DEDUP_REMOVED lines=8> */
.L_x_10072:
[----:B0-----:R0:W1:Y:S02]  /*d440*/  SYNCS.PHASECHK.TRANS64.TRYWAIT P0, [R4+URZ+0x2d860], R3 ;  /* 0x02d86003040075a7 */ /* 0x001064000800017f */
[----:B-1----:R-:W-:Y:S05]  /*d450*/  @!P0 NANOSLEEP.SYNCS 0x989680 ;  /* 0x009896800000895d */ /* 0x002fea0003900000 */
[----:B------:R-:W1:Y:S02]  /*d460*/  @!P0 SYNCS.PHASECHK.TRANS64 P0, [R4+URZ+0x2d860], R3 ;  /* 0x02d86003040085a7 */ /* 0x000e64000800007f */
[----:B-1----:R-:W-:Y:S05]  /*d470*/  @!P0 BRA `(.L_x_10072) ;  /* 0xfffffffc00f08947 */ /* 0x002fea000383ffff */
[----:B------:R-:W-:Y:S05]  /*d480*/  BRA `(.L_x_10141) ;  /* 0xffffffd8009c7947 */ /* 0x000fea000383ffff */
.L_x_10073:
        /* <DEDUP_REMOVED lines=8> */
.L_x_10143:
[----:B------:R-:W-:Y:S05]  /*d510*/  BSYNC B0 ;  /* 0x0000000000007941 */ /* 0x000fea0003800000 */
.L_x_10142:
[----:B------:R-:W0:Y:S01]  /*d520*/  S2R R2, SR_TID.X ;  /* 0x0000000000027919 */ /* 0x000e220000002100 */
[----:B------:R-:W-:Y:S01]  /*d530*/  IMAD.MOV.U32 R13, RZ, RZ, R17 ;  /* 0x000000ffff0d7224 */ /* 0x000fe200078e0011 */
[----:B------:R-:W-:Y:S01]  /*d540*/  MOV R0, R14 ;  /* 0x0000000e00007202 */ /* 0x000fe20000000f00 */
[----:B------:R-:W-:Y:S02]  /*d550*/  IMAD.MOV.U32 R12, RZ, RZ, RZ ;  /* 0x000000ffff0c7224 */ /* 0x000fe400078e00ff */
[----:B------:R-:W-:Y:S02]  /*d560*/  IMAD.MOV.U32 R11, RZ, RZ, 0x1c1f ;  /* 0x00001c1fff0b7424 */ /* 0x000fe400078e00ff */
[----:B------:R-:W-:-:S07]  /*d570*/  IMAD.MOV.U32 R15, RZ, RZ, -0x1 ;  /* 0xffffffffff0f7424 */ /* 0x000fce00078e00ff */
[----:B0-----:R-:W-:Y:S05]  /*d580*/  WARPSYNC.COLLECTIVE R15, `(.L_x_10144) ;  /* 0x000000000f087348 */ /* 0x001fea0003c00000 */
[----:B------:R1:W2:Y:S02]  /*d590*/  SHFL.IDX P6, R14, R13, R12, R11 ;  /* 0x0000000c0d0e7389 */ /* 0x0002a400000c000b */
[----:B012---:R-:W-:Y:S01]  /*d5a0*/  ENDCOLLECTIVE ;  /* 0x000000000000791b */ /* 0x007fe20003800000 */
.L_x_10144:
[----:B------:R-:W-:Y:S01]  /*d5b0*/  MOV R13, R18 ;  /* 0x00000012000d7202 */ /* 0x000fe20000000f00 */
[----:B------:R-:W-:Y:S01]  /*d5c0*/  IMAD.MOV.U32 R12, RZ, RZ, 0x1 ;  /* 0x00000001ff0c7424 */ /* 0x000fe200078e00ff */
[----:B------:R-:W-:-:S04]  /*d5d0*/  SHF.L.U32 R2, R2, 0x3, RZ ;  /* 0x0000000302027819 */ /* 0x000fc800000006ff */
[----:B------:R-:W-:-:S05]  /*d5e0*/  LOP3.LUT R2, R2, 0x18, RZ, 0xc0, !PT ;  /* 0x0000001802027812 */ /* 0x000fca00078ec0ff */
[----:B------:R-:W-:-:S05]  /*d5f0*/  IMAD.SHL.U32 R6, R2, 0x2, RZ ;  /* 0x0000000202067824 */ /* 0x000fca00078e00ff */
[----:B------:R-:W-:-:S13]  /*d600*/  IADD3 R2, P0, R14, R6, RZ ;  /* 0x000000060e027210 */ /* 0x000fda0007f1e0ff */
[----:B------:R-:W-:Y:S05]  /*d610*/  WARPSYNC.COLLECTIVE R15, `(.L_x_10145) ;  /* 0x000000000f087348 */ /* 0x000fea0003c00000 */
[----:B------:R0:W1:Y:S02]  /*d620*/  SHFL.IDX P6, R14, R13, R12, R11 ;  /* 0x0000000c0d0e7389 */ /* 0x00006400000c000b */
[----:B01----:R-:W-:Y:S01]  /*d630*/  ENDCOLLECTIVE ;  /* 0x000000000000791b */ /* 0x003fe20003800000 */
.L_x_10145:
[----:B------:R-:W-:Y:S01]  /*d640*/  IMAD.X R3, RZ, RZ, R0, P0 ;  /* 0x000000ffff037224 */ /* 0x000fe200000e0600 */
[----:B------:R-:W-:Y:S02]  /*d650*/  ISETP.LT.OR P0, PT, R5, 0x1, P3 ;  /* 0x000000010500780c */ /* 0x000fe40001f01670 */
[----:B------:R-:W-:Y:S01]  /*d660*/  LEA R0, R7, UR37, 0x1 ;  /* 0x0000002507007c11 */ /* 0x000fe2000f8e08ff */
[----:B------:R-:W-:-:S10]  /*d670*/  IMAD.MOV.U32 R13, RZ, RZ, R17 ;  /* 0x000000ffff0d7224 */ /* 0x000fd400078e0011 */
        /* <DEDUP_REMOVED lines=12> */
.L_x_10146:
[----:B------:R-:W-:Y:S02]  /*d740*/  IMAD.MOV.U32 R13, RZ, RZ, R18 ;  /* 0x000000ffff0d7224 */ /* 0x000fe400078e0012 */
[----:B------:R-:W-:Y:S01]  /*d750*/  IMAD.MOV.U32 R12, RZ, RZ, 0x2 ;  /* 0x00000002ff0c7424 */ /* 0x000fe200078e00ff */
[----:B------:R-:W-:-:S13]  /*d760*/  IADD3 R2, P0, R14, R6, RZ ;  /* 0x000000060e027210 */ /* 0x000fda0007f1e0ff */
[----:B------:R-:W-:Y:S05]  /*d770*/  WARPSYNC.COLLECTIVE R15, `(.L_x_10147) ;  /* 0x000000000f087348 */ /* 0x000fea0003c00000 */
[----:B------:R0:W1:Y:S02]  /*d780*/  SHFL.IDX P6, R14, R13, R12, R11 ;  /* 0x0000000c0d0e7389 */ /* 0x00006400000c000b */
[----:B01----:R-:W-:Y:S01]  /*d790*/  ENDCOLLECTIVE ;  /* 0x000000000000791b */ /* 0x003fe20003800000 */
.L_x_10147:
        /* <DEDUP_REMOVED lines=15> */
.L_x_10148:
[----:B------:R-:W-:Y:S02]  /*d890*/  IMAD.MOV.U32 R13, RZ, RZ, R18 ;  /* 0x000000ffff0d7224 */ /* 0x000fe400078e0012 */
[----:B------:R-:W-:Y:S01]  /*d8a0*/  IMAD.MOV.U32 R12, RZ, RZ, 0x3 ;  /* 0x00000003ff0c7424 */ /* 0x000fe200078e00ff */
[----:B------:R-:W-:-:S13]  /*d8b0*/  IADD3 R2, P0, R14, R6, RZ ;  /* 0x000000060e027210 */ /* 0x000fda0007f1e0ff */
[----:B------:R-:W-:Y:S05]  /*d8c0*/  WARPSYNC.COLLECTIVE R15, `(.L_x_10149) ;  /* 0x000000000f087348 */ /* 0x000fea0003c00000 */
[----:B------:R0:W1:Y:S02]  /*d8d0*/  SHFL.IDX P6, R14, R13, R12, R11 ;  /* 0x0000000c0d0e7389 */ /* 0x00006400000c000b */
[----:B01----:R-:W-:Y:S01]  /*d8e0*/  ENDCOLLECTIVE ;  /* 0x000000000000791b */ /* 0x003fe20003800000 */
.L_x_10149:
        /* <DEDUP_REMOVED lines=12> */
.L_x_10150:
[----:B------:R-:W-:Y:S01]  /*d9b0*/  @!PT LDS RZ, [RZ] ;  /* 0x00000000fffff984 */ /* 0x000fe20000000800 */
[----:B------:R-:W-:Y:S01]  /*d9c0*/  @!PT LDS RZ, [RZ] ;  /* 0x00000000fffff984 */ /* 0x000fe20000000800 */
[----:B------:R-:W-:Y:S01]  /*d9d0*/  @!PT LDS RZ, [RZ] ;  /* 0x00000000fffff984 */ /* 0x000fe20000000800 */
[----:B------:R0:W-:Y:S01]  /*d9e0*/  LDGSTS.E.BYPASS.LTC128B.128 [R0+0x3400], desc[UR48][R2.64+0x40], !P0 ;  /* 0x0340004002007fae */ /* 0x0001e2000c101d70 */
[----:B------:R-:W-:-:S13]  /*d9f0*/  ISETP.LT.OR P0, PT, R5, 0x41, P1 ;  /* 0x000000410500780c */ /* 0x000fda0000f01670 */
[----:B------:R0:W-:Y:S01]  /*da00*/  LDGSTS.E.BYPASS.LTC128B.128 [R0+0x5400], desc[UR48][R2.64+0x80], !P0 ;  /* 0x0540008002007fae */ /* 0x0001e2000c101d70 */
[----:B------:R-:W-:Y:S05]  /*da10*/  BRA `(.L_x_10151) ;  /* 0xffffffd400f87947 */ /* 0x000fea000383ffff */
.L_x_10078:
[----:B0-----:R0:W1:Y:S02]  /*da20*/  SYNCS.PHASECHK.TRANS64.TRYWAIT P0, [R4+URZ+0x2d820], R0 ;  /* 0x02d82000040075a7 */ /* 0x001064000800017f */
[----:B-1----:R-:W-:Y:S05]  /*da30*/  @!P0 NANOSLEEP.SYNCS 0x989680 ;  /* 0x009896800000895d */ /* 0x002fea0003900000 */
[----:B------:R-:W1:Y:S02]  /*da40*/  @!P0 SYNCS.PHASECHK.TRANS64 P0, [R4+URZ+0x2d820], R0 ;  /* 0x02d82000040085a7 */ /* 0x000e64000800007f */
[----:B-1----:R-:W-:Y:S05]  /*da50*/  @!P0 BRA `(.L_x_10078) ;  /* 0xfffffffc00f08947 */ /* 0x002fea000383ffff */
[----:B------:R-:W-:Y:S05]  /*da60*/  BRA `(.L_x_10152) ;  /* 0xffffffd800a07947 */ /* 0x000fea000383ffff */
.L_x_10079:
[----:B------:R-:W1:Y:S01]  /*da70*/  S2R R2, SR_TID.X ;  /* 0x0000000000027919 */ /* 0x000e620000002100 */
[----:B------:R-:W-:Y:S01]  /*da80*/  BSSY B0, `(.L_x_10153) ;  /* 0x000000a000007945 */ /* 0x000fe20003800000 */
[----:B------:R-:W-:Y:S01]  /*da90*/  IMAD.MOV.U32 R12, RZ, RZ, RZ ;  /* 0x000000ffff0c7224 */ /* 0x000fe200078e00ff */
[----:B------:R-:W-:Y:S01]  /*daa0*/  MOV R11, 0x1f ;  /* 0x0000001f000b7802 */ /* 0x000fe20000000f00 */
[----:B------:R-:W-:Y:S01]  /*dab0*/  IMAD.MOV.U32 R15, RZ, RZ, -0x1 ;  /* 0xffffffffff0f7424 */ /* 0x000fe200078e00ff */
[----:B-1----:R-:W-:-:S04]  /*dac0*/  SHF.R.U32.HI R2, RZ, 0x5, R2 ;  /* 0x00000005ff027819 */ /* 0x002fc80000011602 */
[----:B------:R-:W-:-:S05]  /*dad0*/  LOP3.LUT R2, R2, 0x3, RZ, 0xc0, !PT ;  /* 0x0000000302027812 */ /* 0x000fca00078ec0ff */
[----:B------:R-:W-:-:S07]  /*dae0*/  IMAD.MOV.U32 R13, RZ, RZ, R2 ;  /* 0x000000ffff0d7224 */ /* 0x000fce00078e0002 */
[----:B0-----:R-:W-:Y:S05]  /*daf0*/  WARPSYNC.COLLECTIVE R15, `(.L_x_10154) ;  /* 0x000000000f087348 */ /* 0x001fea0003c00000 */
[----:B------:R1:W2:Y:S02]  /*db00*/  SHFL.IDX P6, R14, R13, R12, R11 ;  /* 0x0000000c0d0e7389 */ /* 0x0002a400000c000b */
[----:B012---:R-:W-:Y:S01]  /*db10*/  ENDCOLLECTIVE ;  /* 0x000000000000791b */ /* 0x007fe20003800000 */
.L_x_10154:
[----:B------:R-:W-:Y:S05]  /*db20*/  BSYNC B0 ;  /* 0x0000000000007941 */ /* 0x000fea0003800000 */
.L_x_10153:
[----:B------:R-:W-:Y:S05]  /*db30*/  BRA `(.L_x_10155) ;  /* 0xffffffd800887947 */ /* 0x000fea000383ffff */
.L_x_10082:
[----:B------:R-:W-:Y:S01]  /*db40*/  BSSY B1, `(.L_x_10156) ;  /* 0x0000006000017945 */ /* 0x000fe20003800000 */
[----:B------:R-:W-:-:S07]  /*db50*/  IMAD.MOV.U32 R15, RZ, RZ, -0x1 ;  /* 0xffffffffff0f7424 */ /* 0x000fce00078e00ff */
[----:B0-----:R-:W-:Y:S05]  /*db60*/  WARPSYNC.COLLECTIVE R15, `(.L_x_10157) ;  /* 0x000000000f0c7348 */ /* 0x001fea0003c00000 */
[----:B------:R-:W-:Y:S02]  /*db70*/  ELECT P6, UR62, PT ;  /* 0x00000000003e782f */ /* 0x000fe400038c0000 */
[----:B------:R-:W-:Y:S01]  /*db80*/  MOV R14, UR62 ;  /* 0x0000003e000e7c02 */ /* 0x000fe20008000f00 */
[----:B0-----:R-:W-:Y:S10]  /*db90*/  ENDCOLLECTIVE ;  /* 0x000000000000791b */ /* 0x001ff40003800000 */
.L_x_10157:
[----:B------:R-:W-:Y:S05]  /*dba0*/  BSYNC B1 ;  /* 0x0000000000017941 */ /* 0x000fea0003800000 */
.L_x_10156:
[----:B------:R-:W-:Y:S05]  /*dbb0*/  BRA `(.L_x_10158) ;  /* 0xffffffd800807947 */ /* 0x000fea000383ffff */
.L_x_10084:
[----:B0-----:R0:W1:Y:S02]  /*dbc0*/  SYNCS.PHASECHK.TRANS64.TRYWAIT P1, [R3+URZ+0x2d840], R2 ;  /* 0x02d84002030075a7 */ /* 0x001064000802017f */
[----:B-1----:R-:W-:Y:S05]  /*dbd0*/  @!P1 NANOSLEEP.SYNCS 0x989680 ;  /* 0x009896800000995d */ /* 0x002fea0003900000 */
[----:B------:R-:W1:Y:S02]  /*dbe0*/  @!P1 SYNCS.PHASECHK.TRANS64 P1, [R3+URZ+0x2d840], R2 ;  /* 0x02d84002030095a7 */ /* 0x000e64000802007f */
[----:B-1----:R-:W-:Y:S05]  /*dbf0*/  @!P1 BRA `(.L_x_10084) ;  /* 0xfffffffc00f09947 */ /* 0x002fea000383ffff */
[----:B------:R-:W-:Y:S05]  /*dc00*/  BRA `(.L_x_10159) ;  /* 0xffffffd800a07947 */ /* 0x000fea000383ffff */
.L_x_10086:
[----:B-1----:R1:W2:Y:S02]  /*dc10*/  SYNCS.PHASECHK.TRANS64.TRYWAIT P1, [R23+URZ+0x2d840], R0 ;  /* 0x02d84000170075a7 */ /* 0x0022a4000802017f */
[----:B--2---:R-:W-:Y:S05]  /*dc20*/  @!P1 NANOSLEEP.SYNCS 0x989680 ;  /* 0x009896800000995d */ /* 0x004fea0003900000 */
[----:B------:R-:W2:Y:S02]  /*dc30*/  @!P1 SYNCS.PHASECHK.TRANS64 P1, [R23+URZ+0x2d840], R0 ;  /* 0x02d84000170095a7 */ /* 0x000ea4000802007f */
[----:B--2---:R-:W-:Y:S05]  /*dc40*/  @!P1 BRA `(.L_x_10086) ;  /* 0xfffffffc00f09947 */ /* 0x004fea000383ffff */
[----:B------:R-:W-:Y:S05]  /*dc50*/  BRA `(.L_x_10160) ;  /* 0xffffffd800ac7947 */ /* 0x000fea000383ffff */
.L_x_10088:
[----:B--2---:R2:W3:Y:S02]  /*dc60*/  SYNCS.PHASECHK.TRANS64.TRYWAIT P1, [R3+URZ+0x2d860], R2 ;  /* 0x02d86002030075a7 */ /* 0x0044e4000802017f */
[----:B---3--:R-:W-:Y:S05]  /*dc70*/  @!P1 NANOSLEEP.SYNCS 0x989680 ;  /* 0x009896800000995d */ /* 0x008fea0003900000 */
[----:B------:R-:W3:Y:S02]  /*dc80*/  @!P1 SYNCS.PHASECHK.TRANS64 P1, [R3+URZ+0x2d860], R2 ;  /* 0x02d86002030095a7 */ /* 0x000ee4000802007f */
[----:B---3--:R-:W-:Y:S05]  /*dc90*/  @!P1 BRA `(.L_x_10088) ;  /* 0xfffffffc00f09947 */ /* 0x008fea000383ffff */
[----:B------:R-:W-:Y:S05]  /*dca0*/  BRA `(.L_x_10161) ;  /* 0xffffffd800a87947 */ /* 0x000fea000383ffff */
.L_x_10162:
        /* <DEDUP_REMOVED lines=13> */
.L_x_15865:


//--------------------- .text._ZN7cutlass13device_kernelIN5flash11enable_sm90INS1_16FlashAttnFwdSm90INS1_25CollectiveMainloopFwdSm90ILi2EN4cute5tupleIJNS5_1CILi1EEES8_S8_EEENS6_IJNS7_ILi192EEENS7_ILi128EEENS7_ILi96EEEEEELi96ENS_6half_tEfNS_4arch4Sm90ELb0ELb0ELb1ELb1ELb1ELb0ELb0ELb0ELb1ELb1ELb0ELb0EEENS1_21CollectiveEpilogueFwdINS6_IJSA_SC_SB_EEES9_SE_SG_Li384ELb1ELb1ELb0ELb0EEENS1_36VarlenDynamicPersistentTileSchedulerILi192ELi128ELi384ELi128ELb0ELb1ELb1ELb0ELb1ELb1EEEEEEEEEvNT_6ParamsE --------------------------
	.section	.text._ZN7cutlass13device_kernelIN5flash11enable_sm90INS1_16FlashAttnFwdSm90INS1_25CollectiveMainloopFwdSm90ILi2EN4cute5tupleIJNS5_1CILi1EEES8_S8_EEENS6_IJNS7_ILi192EEENS7_ILi128EEENS7_ILi96EEEEEELi96ENS_6half_tEfNS_4arch4Sm90ELb0ELb0ELb1ELb1ELb1ELb0ELb0ELb0ELb1ELb1ELb0ELb0EEENS1_21CollectiveEpilogueFwdINS6_IJSA_SC_SB_EEES9_SE_SG_Li384ELb1ELb1ELb0ELb0EEENS1_36VarlenDynamicPersistentTileSchedulerILi192ELi128ELi384ELi128ELb0ELb1ELb1ELb0ELb1ELb1EEEEEEEEEvNT_6ParamsE,"ax",@progbits
	.align	128
.text._ZN7cutlass13device_kernelIN5flash11enable_sm90INS1_16FlashAttnFwdSm90INS1_25CollectiveMainloopFwdSm90ILi2EN4cute5tupleIJNS5_1CILi1EEES8_S8_EEENS6_IJNS7_ILi192EEENS7_ILi128EEENS7_ILi96EEEEEELi96ENS_6half_tEfNS_4arch4Sm90ELb0ELb0ELb1ELb1ELb1ELb0ELb0ELb0ELb1ELb1ELb0ELb0EEENS1_21CollectiveEpilogueFwdINS6_IJSA_SC_SB_EEES9_SE_SG_Li384ELb1ELb1ELb0ELb0EEENS1_36VarlenDynamicPersistentTileSchedulerILi192ELi128ELi384ELi128ELb0ELb1ELb1ELb0ELb1ELb1EEEEEEEEEvNT_6ParamsE:
        .type           _ZN7cutlass13device_kernelIN5flash11enable_sm90INS1_16FlashAttnFwdSm90INS1_25CollectiveMainloopFwdSm90ILi2EN4cute5tupleIJNS5_1CILi1EEES8_S8_EEENS6_IJNS7_ILi192EEENS7_ILi128EEENS7_ILi96EEEEEELi96ENS_6half_tEfNS_4arch4Sm90ELb0ELb0ELb1ELb1ELb1ELb0ELb0ELb0ELb1ELb1ELb0ELb0EEENS1_21CollectiveEpilogueFwdINS6_IJSA_SC_SB_EEES9_SE_SG_Li384ELb1ELb1ELb0ELb0EEENS1_36VarlenDynamicPersistentTileSchedulerILi192ELi128ELi384ELi128ELb0ELb1ELb1ELb0ELb1ELb1EEEEEEEEEvNT_6ParamsE,@function
        .size           _ZN7cutlass13device_kernelIN5flash11enable_sm90INS1_16FlashAttnFwdSm90INS1_25CollectiveMainloopFwdSm90ILi2EN4cute5tupleIJNS5_1CILi1EEES8_S8_EEENS6_IJNS7_ILi192EEENS7_ILi128EEENS7_ILi96EEEEEELi96ENS_6half_tEfNS_4arch4Sm90ELb0ELb0ELb1ELb1ELb1ELb0ELb0ELb0ELb1ELb1ELb0ELb0EEENS1_21CollectiveEpilogueFwdINS6_IJSA_SC_SB_EEES9_SE_SG_Li384ELb1ELb1ELb0ELb0EEENS1_36VarlenDynamicPersistentTileSchedulerILi192ELi128ELi384ELi128ELb0ELb1ELb1ELb0ELb1ELb1EEEEEEEEEvNT_6ParamsE,(.L_x_15866 - _ZN7cutlass13device_kernelIN5flash11enable_sm90INS1_16FlashAttnFwdSm90INS1_25CollectiveMainloopFwdSm90ILi2EN4cute5tupleIJNS5_1CILi1EEES8_S8_EEENS6_IJNS7_ILi192EEENS7_ILi128EEENS7_ILi96EEEEEELi96ENS_6half_tEfNS_4arch4Sm90ELb0ELb0ELb1ELb1ELb1ELb0ELb0ELb0ELb1ELb1ELb0ELb0EEENS1_21CollectiveEpilogueFwdINS6_IJSA_SC_SB_EEES9_SE_SG_Li384ELb1ELb1ELb0ELb0EEENS1_36VarlenDynamicPersistentTileSchedulerILi192ELi128ELi384ELi128ELb0ELb1ELb1ELb0ELb1ELb1EEEEEEEEEvNT_6ParamsE)
        .other          _ZN7cutlass13device_kernelIN5flash11enable_sm90INS1_16FlashAttnFwdSm90INS1_25CollectiveMainloopFwdSm90ILi2EN4cute5tupleIJNS5_1CILi1EEES8_S8_EEENS6_IJNS7_ILi192EEENS7_ILi128EEENS7_ILi96EEEEEELi96ENS_6half_tEfNS_4arch4Sm90ELb0ELb0ELb1ELb1ELb1ELb0ELb0ELb0ELb1ELb1ELb0ELb0EEENS1_21CollectiveEpilogueFwdINS6_IJSA_SC_SB_EEES9_SE_SG_Li384ELb1ELb1ELb0ELb0EEENS1_36VarlenDynamicPersistentTileSchedulerILi192ELi128ELi384ELi128ELb0ELb1ELb1ELb0ELb1ELb1EEEEEEEEEvNT_6ParamsE,@"STO_CUDA_ENTRY STV_DEFAULT"
_ZN7cutlass13device_kernelIN5flash11enable_sm90INS1_16FlashAttnFwdSm90INS1_25CollectiveMainloopFwdSm90ILi2EN4cute5tupleIJNS5_1CILi1EEES8_S8_EEENS6_IJNS7_ILi192EEENS7_ILi128EEENS7_ILi96EEEEEELi96ENS_6half_tEfNS_4arch4Sm90ELb0ELb0ELb1ELb1ELb1ELb0ELb0ELb0ELb1ELb1ELb0ELb0EEENS1_21CollectiveEpilogueFwdINS6_IJSA_SC_SB_EEES9_SE_SG_Li384ELb1ELb1ELb0ELb0EEENS1_36VarlenDynamicPersistentTileSchedulerILi192ELi128ELi384ELi128ELb0ELb1ELb1ELb0ELb1ELb1EEEEEEEEEvNT_6ParamsE:
        /* <DEDUP_REMOVED lines=8> */
[----:B------:R-:W0:Y:S02]  /*0080*/  SHFL.IDX PT, R2, R0, RZ, 0x1f ;  /* 0x00001fff00027589 */ /* 0x000e2400000e0000 */
[C---:B0-----:R-:W-:Y:S02]  /*0090*/  ISETP.NE.OR P0, PT, R2.reuse, RZ, !P0 ;  /* 0x000000ff0200720c */ /* 0x041fe40004705670 */
[----:B------:R-:W-:Y:S02]  /*00a0*/  ISETP.NE.AND P1, PT, R2, RZ, PT ;  /* 0x000000ff0200720c */ /* 0x000fe40003f25270 */
[----:B------:R0:W1:Y:S09]  /*00b0*/  SHFL.IDX PT, R2, R3, RZ, 0x1f ;  /* 0x00001fff03027589 */ /* 0x00007200000e0000 */
        /* <DEDUP_REMOVED lines=33> */
.L_x_10163:
        /* <DEDUP_REMOVED lines=22> */
.L_x_10164:
        /* <DEDUP_REMOVED lines=18> */
.L_x_10165:
        /* <DEDUP_REMOVED lines=22> */
.L_x_10166:
        /* <DEDUP_REMOVED lines=22> */
.L_x_10167:
        /* <DEDUP_REMOVED lines=8> */
.L_x_10169:
[----:B------:R-:W-:-:S08]  /*0890*/  NOP ;  /* 0x0000000000007918 */ /* 0x000fd00000000000 */
[----:B------:R-:W0:Y:S02]  /*08a0*/  USETMAXREG.TRY_ALLOC.CTAPOOL UP0, 0xa0 ;  /* 0x000000a0000079c8 */ /* 0x000e240008000600 */
[----:B0-----:R-:W-:-:S13]  /*08b0*/  PLOP3.LUT P0, PT, PT, PT, UP0, 0x80, 0x0 ;  /* 0x000000000000781c */ /* 0x001fda0003f0f008 */
[----:B------:R-:W-:Y:S05]  /*08c0*/  @!P0 BRA `(.L_x_10169) ;  /* 0xfffffffc00f08947 */ /* 0x000fea000383ffff */
[----:B------:R-:W0:Y:S01]  /*08d0*/  S2R R2, SR_TID.X ;  /* 0x0000000000027919 */ /* 0x000e220000002100 */
[----:B------:R-:W1:Y:S01]  /*08e0*/  S2UR UR42, SR_CgaCtaId ;  /* 0x00000000002a79c3 */ /* 0x000e620000008800 */
[----:B------:R-:W-:Y:S01]  /*08f0*/  UMOV UR41, 0x400 ;  /* 0x0000040000297882 */ /* 0x000fe20000000000 */
[----:B------:R-:W-:Y:S01]  /*0900*/  ULDC UR4, c[0x0][0xc3c] ;  /* 0x00030f0000047ab9 */ /* 0x000fe20000000800 */
[----:B-1----:R-:W-:-:S05]  /*0910*/  ULEA UR41, UR42, UR41, 0x18 ;  /* 0x000000292a297291 */ /* 0x002fca000f8ec03f */
[----:B------:R-:W-:Y:S06]  /*0920*/  BAR.ARV 0x8, 0x200 ;  /* 0x0208000000007b1d */ /* 0x000fec0000002000 */
[----:B0-----:R-:W-:-:S04]  /*0930*/  LOP3.LUT R0, R2, 0xffffff80, RZ, 0xc0, !PT ;  /* 0xffffff8002007812 */ /* 0x001fc800078ec0ff */
[----:B------:R-:W-:-:S13]  /*0940*/  ISETP.NE.AND P0, PT, R0, 0x80, PT ;  /* 0x000000800000780c */ /* 0x000fda0003f05270 */
[----:B------:R-:W-:Y:S08]  /*0950*/  @!P0 BAR.ARV 0x9, 0x100 ;  /* 0x0244000000008b1d */ /* 0x000ff00000002000 */
[----:B------:R-:W-:Y:S06]  /*0960*/  BAR.SYNC.DEFER_BLOCKING 0x5, 0x200 ;  /* 0x0148000000007b1d */ /* 0x000fec0000010000 */
[----:B------:R-:W0:Y:S02]  /*0970*/  LDS.128 R28, [UR41+0x2d8d0] ;  /* 0x02d8d029ff1c7984 */ /* 0x000e240008000c00 */
[----:B------:R-:W-:Y:S06]  /*0980*/  BAR.ARV 0x4, 0x200 ;  /* 0x0108000000007b1d */ /* 0x000fec0000002000 */
[----:B0-----:R-:W-:-:S13]  /*0990*/  ISETP.GE.AND P0, PT, R31, UR4, PT ;  /* 0x000000041f007c0c */ /* 0x001fda000bf06270 */
[----:B------:R-:W-:Y:S05]  /*09a0*/  @P0 EXIT ;  /* 0x000000000000094d */ /* 0x000fea0003800000 */
[----:B------:R-:W2:Y:S01]  /*09b0*/  LDL.LU R13, [R1+0x1c] ;  /* 0x00001c00010d7983 */ /* 0x000ea20000300800 */
[----:B------:R-:W-:-:S05]  /*09c0*/  VIADD R155, R2, 0xffffff80 ;  /* 0xffffff80029b7836 */ /* 0x000fca0000000000 */
[----:B------:R-:W-:-:S04]  /*09d0*/  SHF.R.S32.HI R0, RZ, 0x1f, R155 ;  /* 0x0000001fff007819 */ /* 0x000fc8000001149b */
[CC--:B------:R-:W-:Y:S02]  /*09e0*/  LEA.HI R147, R0.reuse, R155.reuse, RZ, 0x7 ;  /* 0x0000009b00937211 */ /* 0x0c0fe400078f38ff */
[----:B------:R-:W-:Y:S02]  /*09f0*/  LEA.HI R2, R0, R155, RZ, 0x4 ;  /* 0x0000009b00027211 */ /* 0x000fe400078f20ff */
[----:B------:R-:W-:Y:S02]  /*0a00*/  LOP3.LUT R146, R147, 0xffffff80, RZ, 0xc0, !PT ;  /* 0xffffff8093927812 */ /* 0x000fe400078ec0ff */
[----:B------:R-:W-:Y:S02]  /*0a10*/  LOP3.LUT R4, R2, 0xfffffff0, RZ, 0xc0, !PT ;  /* 0xfffffff002047812 */ /* 0x000fe400078ec0ff */
[----:B------:R-:W-:Y:S01]  /*0a20*/  SHF.R.S32.HI R5, RZ, 0x4, R2 ;  /* 0x00000004ff057819 */ /* 0x000fe20000011402 */
[C---:B------:R-:W-:Y:S01]  /*0a30*/  IMAD.IADD R146, R155.reuse, 0x1, -R146 ;  /* 0x000000019b927824 */ /* 0x040fe200078e0a92 */
[----:B------:R-:W-:-:S02]  /*0a40*/  IADD3 R4, R155, -R4, RZ ;  /* 0x800000049b047210 */ /* 0x000fc40007ffe0ff */
[----:B------:R-:W-:Y:S02]  /*0a50*/  LEA.HI R2, R2, R5, RZ, 0x1 ;  /* 0x0000000502027211 */ /* 0x000fe400078f08ff */
[----:B------:R-:W-:Y:S02]  /*0a60*/  SHF.R.S32.HI R9, RZ, 0x1f, R146 ;  /* 0x0000001fff097819 */ /* 0x000fe40000011492 */
[----:B------:R-:W-:Y:S02]  /*0a70*/  SHF.R.S32.HI R3, RZ, 0x1f, R4 ;  /* 0x0000001fff037819 */ /* 0x000fe40000011404 */
        /* <DEDUP_REMOVED lines=10> */
[----:B------:R-:W-:Y:S02]  /*0b20*/  LOP3.LUT R11, R7, 0xfffffff8, RZ, 0xc0, !PT ;  /* 0xfffffff8070b7812 */ /* 0x000fe400078ec0ff */
[----:B------:R-:W-:-:S02]  /*0b30*/  SHF.R.S32.HI R6, RZ, 0x5, R6 ;  /* 0x00000005ff067819 */ /* 0x000fc40000011406 */
[C---:B------:R-:W-:Y:S01]  /*0b40*/  R2P PR, R5.reuse, 0x6 ;  /* 0x0000000605007804 */ /* 0x040fe20000000000 */
[----:B------:R-:W-:Y:S02]  /*0b50*/  IMAD.SHL.U32 R5, R5, 0x40, RZ ;  /* 0x0000004005057824 */ /* 0x000fe400078e00ff */
[----:B------:R-:W-:Y:S01]  /*0b60*/  IMAD.IADD R10, R10, 0x1, -R11 ;  /* 0x000000010a0a7824 */ /* 0x000fe200078e0a0b */
[----:B------:R-:W-:Y:S01]  /*0b70*/  LEA R11, R6, R4, 0x4 ;  /* 0x00000004060b7211 */ /* 0x000fe200078e20ff */
[----:B------:R-:W-:Y:S01]  /*0b80*/  IMAD.SHL.U32 R2, R2, 0x8, RZ ;  /* 0x0000000802027824 */ /* 0x000fe200078e00ff */
[----:B------:R-:W-:Y:S01]  /*0b90*/  LOP3.LUT R5, R5, 0x1c0, RZ, 0xc0, !PT ;  /* 0x000001c005057812 */ /* 0x000fe200078ec0ff */
[----:B------:R-:W-:Y:S01]  /*0ba0*/  IMAD.SHL.U32 R3, R3, 0x40, RZ ;  /* 0x0000004003037824 */ /* 0x000fe200078e00ff */
[----:B------:R-:W-:Y:S01]  /*0bb0*/  SHF.R.S32.HI R147, RZ, 0x7, R147 ;  /* 0x00000007ff937819 */ /* 0x000fe20000011493 */
[--C-:B------:R-:W-:Y:S01]  /*0bc0*/  IMAD.U32 R152, R11, 0x20, R2.reuse ;  /* 0x000000200b987824 */ /* 0x100fe200078e0002 */
[----:B------:R-:W-:-:S02]  /*0bd0*/  LOP3.LUT R2, R5, 0x8, R2, 0xf8, !PT ;  /* 0x0000000805027812 */ /* 0x000fc400078ef802 */
[----:B------:R-:W-:Y:S02]  /*0be0*/  LOP3.LUT R3, R3, 0x7ffffe00, RZ, 0xc0, !PT ;  /* 0x7ffffe0003037812 */ /* 0x000fe400078ec0ff */
[----:B------:R-:W-:Y:S01]  /*0bf0*/  SHF.R.U32.HI R5, RZ, 0x3, R5 ;  /* 0x00000003ff057819 */ /* 0x000fe20000011605 */
[----:B------:R-:W-:Y:S01]  /*0c00*/  IMAD.HI R7, R147, 0x55555556, RZ ;  /* 0x5555555693077827 */ /* 0x000fe200078e02ff */
[----:B------:R-:W-:Y:S02]  /*0c10*/  LEA.HI R9, R9, R146, RZ, 0x5 ;  /* 0x0000009209097211 */ /* 0x000fe400078f28ff */
[----:B------:R-:W-:Y:S01]  /*0c20*/  LOP3.LUT R2, R2, R5, RZ, 0x3c, !PT ;  /* 0x0000000502027212 */ /* 0x000fe200078e3cff */
[----:B------:R-:W-:Y:S01]  /*0c30*/  IMAD R3, R6, 0x400, R3 ;  /* 0x0000040006037824 */ /* 0x000fe200078e0203 */
[----:B------:R-:W-:Y:S02]  /*0c40*/  LEA.HI R0, R0, R155, RZ, 0x2 ;  /* 0x0000009b00007211 */ /* 0x000fe400078f10ff */
[----:B------:R-:W-:Y:S01]  /*0c50*/  LEA.HI R4, R7, R7, RZ, 0x1 ;  /* 0x0000000707047211 */ /* 0x000fe200078f08ff */
[----:B------:R-:W-:Y:S01]  /*0c60*/  IMAD.IADD R3, R3, 0x1, R2 ;  /* 0x0000000103037824 */ /* 0x000fe200078e0202 */
[----:B------:R-:W-:-:S02]  /*0c70*/  SHF.R.S32.HI R9, RZ, 0x5, R9 ;  /* 0x00000005ff097819 */ /* 0x000fc40000011409 */
[----:B------:R-:W-:Y:S01]  /*0c80*/  LOP3.LUT R2, R0, 0xfffffffc, RZ, 0xc0, !PT ;  /* 0xfffffffc00027812 */ /* 0x000fe200078ec0ff */
[----:B------:R-:W-:Y:S02]  /*0c90*/  IMAD R4, R4, -0x3, R147 ;  /* 0xfffffffd04047824 */ /* 0x000fe400078e0293 */
[----:B------:R-:W-:Y:S01]  /*0ca0*/  IMAD R9, R9, 0x10, R10 ;  /* 0x0000001009097824 */ /* 0x000fe200078e020a */
[----:B------:R-:W-:Y:S02]  /*0cb0*/  IADD3 R143, R155, -R2, RZ ;  /* 0x800000029b8f7210 */ /* 0x000fe40007ffe0ff */
[----:B------:R-:W-:Y:S01]  /*0cc0*/  LEA R16, R3, UR41, 0x1 ;  /* 0x0000002903107c11 */ /* 0x000fe2000f8e08ff */
[----:B------:R-:W-:Y:S01]  /*0cd0*/  IMAD R148, R4, 0x40, R9 ;  /* 0x0000004004947824 */ /* 0x000fe200078e0209 */
[C---:B------:R-:W-:Y:S01]  /*0ce0*/  LEA.HI R4, R143.reuse, R143, RZ, 0x1 ;  /* 0x0000008f8f047211 */ /* 0x040fe200078f08ff */
[----:B------:R-:W-:Y:S01]  /*0cf0*/  IMAD.MOV.U32 R17, RZ, RZ, 0x40 ;  /* 0x00000040ff117424 */ /* 0x000fe200078e00ff */
[----:B------:R-:W-:Y:S01]  /*0d00*/  LOP3.LUT R7, R8, 0x7ffffffc, RZ, 0xc0, !PT ;  /* 0x7ffffffc08077812 */ /* 0x000fe200078ec0ff */
[----:B------:R-:W-:Y:S01]  /*0d10*/  VIADD R18, R16, 0x21800 ;  /* 0x0002180010127836 */ /* 0x000fe20000000000 */
[----:B------:R-:W-:Y:S01]  /*0d20*/  LOP3.LUT R4, R4, 0x1ffffffe, RZ, 0xc0, !PT ;  /* 0x1ffffffe04047812 */ /* 0x000fe200078ec0ff */
[----:B------:R-:W-:Y:S01]  /*0d30*/  IMAD.SHL.U32 R137, R143, 0x8, RZ ;  /* 0x000000088f897824 */ /* 0x000fe200078e00ff */
[----:B------:R-:W-:Y:S01]  /*0d40*/  SEL R17, R17, 0xffffffc0, !P2 ;  /* 0xffffffc011117807 */ /* 0x000fe20005000000 */
[----:B------:R-:W-:Y:S01]  /*0d50*/  VIADD R22, R16, 0x21820 ;  /* 0x0002182010167836 */ /* 0x000fe20000000000 */
[----:B------:R-:W-:Y:S01]  /*0d60*/  IADD3 R7, R146, -R7, RZ ;  /* 0x8000000792077210 */ /* 0x000fe20007ffe0ff */
[C---:B------:R-:W-:Y:S01]  /*0d70*/  VIADD R142, R137.reuse, 0x40 ;  /* 0x00000040898e7836 */ /* 0x040fe20000000000 */
[C---:B------:R-:W-:Y:S01]  /*0d80*/  @P1 IADD3 R22, R18.reuse, -0x20, RZ ;  /* 0xffffffe012161810 */ /* 0x040fe20007ffe0ff */
[----:B------:R-:W-:Y:S01]  /*0d90*/  IMAD.MOV.U32 R12, RZ, RZ, -0x2 ;  /* 0xfffffffeff0c7424 */ /* 0x000fe200078e00ff */
[----:B------:R-:W-:Y:S01]  /*0da0*/  IADD3 R140, R137, 0x20, RZ ;  /* 0x00000020898c7810 */ /* 0x000fe20007ffe0ff */
[----:B------:R-:W-:Y:S01]  /*0db0*/  IMAD.IADD R3, R143, 0x1, -R4 ;  /* 0x000000018f037824 */ /* 0x000fe200078e0a04 */
[----:B------:R-:W-:Y:S01]  /*0dc0*/  SHF.R.S32.HI R144, RZ, 0x2, R0 ;  /* 0x00000002ff907819 */ /* 0x000fe20000011400 */
[----:B------:R-:W-:Y:S01]  /*0dd0*/  IMAD.IADD R18, R18, 0x1, R17 ;  /* 0x0000000112127824 */ /* 0x000fe200078e0211 */
[----:B------:R-:W-:Y:S01]  /*0de0*/  SHF.R.S32.HI R154, RZ, 0x1f, R140 ;  /* 0x0000001fff9a7819 */ /* 0x000fe2000001148c */
[----:B------:R-:W-:Y:S01]  /*0df0*/  IMAD R151, R7, R12, 0x80 ;  /* 0x0000008007977424 */ /* 0x000fe200078e020c */
[----:B------:R-:W-:Y:S01]  /*0e00*/  SHF.R.S32.HI R153, RZ, 0x1f, R142 ;  /* 0x0000001fff997819 */ /* 0x000fe2000001148e */
[----:B------:R-:W-:-:S02]  /*0e10*/  IMAD.MOV.U32 R145, RZ, RZ, RZ ;  /* 0x000000ffff917224 */ /* 0x000fc400078e00ff */
[----:B------:R-:W-:Y:S02]  /*0e20*/  IMAD.MOV.U32 R2, RZ, RZ, RZ ;  /* 0x000000ffff027224 */ /* 0x000fe400078e00ff */
[----:B------:R-:W-:Y:S02]  /*0e30*/  IMAD R150, R3, 0x8, R148 ;  /* 0x0000000803967824 */ /* 0x000fe400078e0294 */
[----:B------:R-:W-:Y:S02]  /*0e40*/  IMAD.IADD R17, R17, 0x1, R22 ;  /* 0x0000000111117824 */ /* 0x000fe400078e0216 */
[----:B------:R-:W-:Y:S01]  /*0e50*/  VIADD R23, R22, 0x6000 ;  /* 0x0000600016177836 */ /* 0x000fe20000000000 */
[----:B------:R-:W-:Y:S01]  /*0e60*/  UMOV UR38, URZ ;  /* 0x0000003f00267c82 */ /* 0x000fe20008000000 */
[----:B--2---:R-:W-:-:S07]  /*0e70*/  LOP3.LUT R19, R13, 0x1, RZ, 0xfc, !PT ;  /* 0x000000010d137812 */ /* 0x004fce00078efcff */
.L_x_10207:
[----:B--23--:R-:W0:Y:S01]  /*0e80*/  LDC.64 R4, c[0x0][0xc88] ;  /* 0x00032200ff047b82 */ /* 0x00ce220000000a00 */
[----:B------:R-:W-:Y:S01]  /*0e90*/  ULDC.64 UR4, c[0x0][0xa28] ;  /* 0x00028a0000047ab9 */ /* 0x000fe20000000a00 */
[----:B-1----:R-:W-:Y:S01]  /*0ea0*/  MOV R3, RZ ;  /* 0x000000ff00037202 */ /* 0x002fe20000000f00 */
[----:B------:R-:W-:Y:S01]  /*0eb0*/  ULDC.64 UR6, c[0x0][0xa20] ;  /* 0x0002880000067ab9 */ /* 0x000fe20000000a00 */
[----:B0-----:R-:W-:-:S05]  /*0ec0*/  IMAD.WIDE R4, R31, 0x4, R4 ;  /* 0x000000041f047825 */ /* 0x001fca00078e0204 */
[----:B------:R-:W2:Y:S01]  /*0ed0*/  LDG.E R136, desc[UR36][R4.64] ;  /* 0x0000002404887981 */ /* 0x000ea2000c1e1900 */
[----:B------:R-:W-:-:S04]  /*0ee0*/  ISETP.NE.U32.AND P0, PT, RZ, UR4, PT ;  /* 0x00000004ff007c0c */ /* 0x000fc8000bf05070 */
[----:B------:R-:W-:Y:S02]  /*0ef0*/  ISETP.NE.AND.EX P0, PT, RZ, UR5, PT, P0 ;  /* 0x00000005ff007c0c */ /* 0x000fe4000bf05300 */
[----:B--2---:R-:W-:-:S11]  /*0f00*/  SHF.R.S32.HI R141, RZ, 0x1f, R136 ;  /* 0x0000001fff8d7819 */ /* 0x004fd60000011488 */
[----:B------:R-:W-:-:S04]  /*0f10*/  @P0 LEA R6, P1, R136, UR4, 0x2 ;  /* 0x0000000488060c11 */ /* 0x000fc8000f8210ff */
[----:B------:R-:W-:Y:S01]  /*0f20*/  @P0 LEA.HI.X R7, R136, UR5, R141, 0x2, P1 ;  /* 0x0000000588070c11 */ /* 0x000fe200088f148d */
[----:B------:R-:W-:-:S04]  /*0f30*/  ULDC.64 UR4, c[0x0][0x418] ;  /* 0x0001060000047ab9 */ /* 0x000fc80000000a00 */
[----:B------:R0:W5:Y:S01]  /*0f40*/  @P0 LDG.E R3, desc[UR36][R6.64] ;  /* 0x0000002406030981 */ /* 0x000162000c1e1900 */
[----:B------:R-:W-:Y:S01]  /*0f50*/  ISETP.NE.U32.AND P0, PT, RZ, UR6, PT ;  /* 0x00000006ff007c0c */ /* 0x000fe2000bf05070 */
[----:B------:R-:W-:-:S03]  /*0f60*/  UISETP.NE.U32.AND UP0, UPT, UR4, URZ, UPT ;  /* 0x0000003f0400728c */ /* 0x000fc6000bf05070 */
[----:B------:R-:W-:Y:S01]  /*0f70*/  ISETP.NE.AND.EX P0, PT, RZ, UR7, PT, P0 ;  /* 0x00000007ff007c0c */ /* 0x000fe2000bf05300 */
[----:B------:R-:W-:Y:S01]  /*0f80*/  UISETP.NE.AND.EX UP0, UPT, UR5, URZ, UPT, UP0 ;  /* 0x0000003f0500728c */ /* 0x000fe2000bf05300 */
[----:B------:R-:W-:Y:S02]  /*0f90*/  ULDC UR4, c[0x0][0x424] ;  /* 0x0001090000047ab9 */ /* 0x000fe40000000800 */
[----:B------:R-:W-:Y:S01]  /*0fa0*/  ULDC UR5, c[0x0][0x2f0] ;  /* 0x0000bc0000057ab9 */ /* 0x000fe20000000800 */
[----:B------:R-:W-:-:S04]  /*0fb0*/  USEL UR4, UR4, 0x1, UP0 ;  /* 0x0000000104047887 */ /* 0x000fc80008000000 */
[----:B------:R-:W-:-:S04]  /*0fc0*/  UIMAD UR4, UR4, UR5, URZ ;  /* 0x00000005040472a4 */ /* 0x000fc8000f8e023f */
[C---:B------:R-:W-:Y:S02]  /*0fd0*/  @P0 LEA R4, P1, R136.reuse, UR6, 0x2 ;  /* 0x0000000688040c11 */ /* 0x040fe4000f8210ff */
[----:B------:R-:W-:Y:S02]  /*0fe0*/  IMAD.U32 R88, RZ, RZ, UR4 ;  /* 0x00000004ff587e24 */ /* 0x000fe4000f8e00ff */
[----:B------:R-:W-:-:S05]  /*0ff0*/  @P0 LEA.HI.X R5, R136, UR7, R141, 0x2, P1 ;  /* 0x0000000788050c11 */ /* 0x000fca00088f148d */
[----:B------:R0:W5:Y:S01]  /*1000*/  @P0 LDG.E R88, desc[UR36][R4.64] ;  /* 0x0000002404580981 */ /* 0x000162000c1e1900 */
[----:B----4-:R-:W-:Y:S05]  /*1010*/  @P0 BRA `(.L_x_10170) ;  /* 0x0000000000240947 */ /* 0x010fea0003800000 */
[----:B------:R-:W-:Y:S02]  /*1020*/  ULDC.64 UR4, c[0x0][0xa08] ;  /* 0x0002820000047ab9 */ /* 0x000fe40000000a00 */
[----:B------:R-:W-:-:S04]  /*1030*/  ISETP.NE.U32.AND P0, PT, RZ, UR4, PT ;  /* 0x00000004ff007c0c */ /* 0x000fc8000bf05070 */
[----:B------:R-:W-:-:S13]  /*1040*/  ISETP.NE.AND.EX P0, PT, RZ, UR5, PT, P0 ;  /* 0x00000005ff007c0c */ /* 0x000fda000bf05300 */
[----:B------:R-:W-:Y:S05]  /*1050*/  @!P0 BRA `(.L_x_10170) ;  /* 0x0000000000148947 */ /* 0x000fea0003800000 */
[----:B0-----:R-:W0:Y:S02]  /*1060*/  LDC.64 R4, c[0x0][0xa08] ;  /* 0x00028200ff047b82 */ /* 0x001e240000000a00 */
[----:B0-----:R-:W-:-:S05]  /*1070*/  IMAD.WIDE R4, R136, 0x4, R4 ;  /* 0x0000000488047825 */ /* 0x001fca00078e0204 */
[----:B-----5:R-:W2:Y:S04]  /*1080*/  LDG.E R88, desc[UR36][R4.64] ;  /* 0x0000002404587981 */ /* 0x020ea8000c1e1900 */
[----:B------:R-:W2:Y:S02]  /*1090*/  LDG.E R7, desc[UR36][R4.64+0x4] ;  /* 0x0000042404077981 */ /* 0x000ea4000c1e1900 */
[----:B--2---:R-:W-:-:S07]  /*10a0*/  IMAD.IADD R88, R7, 0x1, -R88 ;  /* 0x0000000107587824 */ /* 0x004fce00078e0a58 */
.L_x_10170:
[----:B-----5:R-:W-:Y:S01]  /*10b0*/  IMAD.IADD R88, R88, 0x1, -R3 ;  /* 0x0000000158587824 */ /* 0x020fe200078e0a03 */
[----:B------:R-:W-:Y:S01]  /*10c0*/  MOV R139, R29 ;  /* 0x0000001d008b7202 */ /* 0x000fe20000000f00 */
[----:B------:R-:W-:Y:S01]  /*10d0*/  IMAD.MOV.U32 R138, RZ, RZ, R30 ;  /* 0x000000ffff8a7224 */ /* 0x000fe200078e001e */
[----:B------:R-:W-:Y:S01]  /*10e0*/  PLOP3.LUT P0, PT, PT, PT, PT, 0x80, 0x0 ;  /* 0x000000000000781c */ /* 0x000fe20003f0f070 */
[C---:B------:R-:W-:Y:S01]  /*10f0*/  VIADD R0, R88.reuse, 0x7f ;  /* 0x0000007f58007836 */ /* 0x040fe20000000000 */
[----:B------:R-:W-:Y:S01]  /*1100*/  ISETP.GE.AND P1, PT, R88, 0x1, PT ;  /* 0x000000015800780c */ /* 0x000fe20003f26270 */
[----:B------:R-:W-:Y:S01]  /*1110*/  IMAD.MOV.U32 R135, RZ, RZ, RZ ;  /* 0x000000ffff877224 */ /* 0x000fe200078e00ff */
[----:B------:R-:W-:Y:S02]  /*1120*/  CS2R R50, SRZ ;  /* 0x0000000000327805 */ /* 0x000fe4000001ff00 */
[----:B------:R-:W-:Y:S02]  /*1130*/  CS2R R44, SRZ ;  /* 0x00000000002c7805 */ /* 0x000fe4000001ff00 */
[----:B------:R-:W-:-:S02]  /*1140*/  SHF.R.S32.HI R3, RZ, 0x1f, R0 ;  /* 0x0000001fff037819 */ /* 0x000fc40000011400 */
[----:B------:R-:W-:Y:S02]  /*1150*/  CS2R R34, SRZ ;  /* 0x0000000000227805 */ /* 0x000fe4000001ff00 */
[----:B------:R-:W-:Y:S02]  /*1160*/  CS2R R52, SRZ ;  /* 0x0000000000347805 */ /* 0x000fe4000001ff00 */
[----:B------:R-:W-:Y:S02]  /*1170*/  CS2R R40, SRZ ;  /* 0x0000000000287805 */ /* 0x000fe4000001ff00 */
[----:B------:R-:W-:Y:S01]  /*1180*/  LEA.HI R149, R3, R0, RZ, 0x7 ;  /* 0x0000000003957211 */ /* 0x000fe200078f38ff */
        /* <DEDUP_REMOVED lines=17> */
[----:B------:R-:W-:Y:S01]  /*12a0*/  MOV R10, RZ ;  /* 0x000000ff000a7202 */ /* 0x000fe20000000f00 */
[----:B------:R-:W-:Y:S01]  /*12b0*/  IMAD.MOV.U32 R73, RZ, RZ, RZ ;  /* 0x000000ffff497224 */ /* 0x000fe200078e00ff */
[----:B0-----:R-:W-:Y:S01]  /*12c0*/  CS2R R6, SRZ ;  /* 0x0000000000067805 */ /* 0x001fe2000001ff00 */
[----:B------:R-:W-:Y:S02]  /*12d0*/  IMAD.MOV.U32 R24, RZ, RZ, RZ ;  /* 0x000000ffff187224 */ /* 0x000fe400078e00ff */
[----:B------:R-:W-:Y:S02]  /*12e0*/  IMAD.MOV.U32 R63, RZ, RZ, RZ ;  /* 0x000000ffff3f7224 */ /* 0x000fe400078e00ff */
[----:B------:R-:W-:Y:S01]  /*12f0*/  IMAD.MOV.U32 R8, RZ, RZ, RZ ;  /* 0x000000ffff087224 */ /* 0x000fe200078e00ff */
[----:B------:R-:W-:Y:S06]  /*1300*/  @!P1 BRA `(.L_x_10171) ;  /* 0x0000005c00f09947 */ /* 0x000fec0003800000 */
[----:B------:R-:W0:Y:S01]  /*1310*/  SHFL.IDX PT, R0, R147, RZ, 0x1f ;  /* 0x00001fff93007589 */ /* 0x000e2200000e0000 */
[----:B------:R-:W-:Y:S01]  /*1320*/  UIADD3 UR6, UR41, 0x21800, URZ ;  /* 0x0002180029067890 */ /* 0x000fe2000fffe03f */
[----:B------:R-:W-:-:S03]  /*1330*/  SHF.R.S32.HI R149, RZ, 0x7, R149 ;  /* 0x00000007ff957819 */ /* 0x000fc60000011495 */
[----:B------:R-:W-:-:S06]  /*1340*/  ULOP3.LUT UP0, URZ, UR6, 0x3ff, URZ, 0xc0, !UPT ;  /* 0x000003ff063f7892 */ /* 0x000fcc000f80c03f */
[----:B------:R-:W-:Y:S02]  /*1350*/  PLOP3.LUT P0, PT, PT, PT, UP0, 0x80, 0x0 ;  /* 0x000000000000781c */ /* 0x000fe40003f0f008 */
[----:B0-----:R-:W-:-:S13]  /*1360*/  R2UR UR40, R0 ;  /* 0x00000000002872ca */ /* 0x001fda00000e0000 */
[----:B------:R-:W-:-:S04]  /*1370*/  UIMAD.WIDE UR4, UR40, 0x55555556, URZ ;  /* 0x55555556280478a5 */ /* 0x000fc8000f8e023f */
[----:B------:R-:W-:-:S04]  /*1380*/  ULEA.HI UR5, UR5, UR5, URZ, 0x1 ;  /* 0x0000000505057291 */ /* 0x000fc8000f8f083f */
[----:B------:R-:W-:-:S04]  /*1390*/  UIMAD UR43, UR5, -0x3, UR40 ;  /* 0xfffffffd052b78a4 */ /* 0x000fc8000f8e0228 */
[----:B------:R-:W-:-:S04]  /*13a0*/  ULEA UR4, UR43, UR6, 0xd ;  /* 0x000000062b047291 */ /* 0x000fc8000f8e683f */
[----:B------:R-:W-:-:S04]  /*13b0*/  USHF.R.U32.HI UR4, URZ, 0x4, UR4 ;  /* 0x000000043f047899 */ /* 0x000fc80008011604 */
[----:B------:R-:W-:Y:S01]  /*13c0*/  ULOP3.LUT UR39, UR4, 0x3fff, URZ, 0xc0, !UPT ;  /* 0x00003fff04277892 */ /* 0x000fe2000f8ec03f */
[----:B------:R-:W-:Y:S11]  /*13d0*/  @!P0 BRA `(.L_x_10172) ;  /* 0x0000000000408947 */ /* 0x000ff60003800000 */
        /* <DEDUP_REMOVED lines=16> */
.L_x_10172:
[----:B------:R-:W-:Y:S02]  /*14e0*/  LEA.HI R0, R145, R145, RZ, 0x1 ;  /* 0x0000009191007211 */ /* 0x000fe400078f08ff */
[----:B------:R-:W-:Y:S02]  /*14f0*/  ISETP.NE.AND P0, PT, R19, 0x3, PT ;  /* 0x000000031300780c */ /* 0x000fe40003f05270 */
[----:B------:R-:W-:-:S05]  /*1500*/  LOP3.LUT R0, R0, 0xfffffffe, RZ, 0xc0, !PT ;  /* 0xfffffffe00007812 */ /* 0x000fca00078ec0ff */
[----:B------:R-:W-:-:S05]  /*1510*/  IMAD.IADD R0, R145, 0x1, -R0 ;  /* 0x0000000191007824 */ /* 0x000fca00078e0a00 */
[----:B------:R-:W-:-:S04]  /*1520*/  SHF.L.U32 R0, R0, 0x1f, RZ ;  /* 0x0000001f00007819 */ /* 0x000fc800000006ff */
[----:B------:R-:W0:Y:S02]  /*1530*/  SYNCS.PHASECHK.TRANS64.TRYWAIT P1, [UR41+0x2d800], R0 ;  /* 0x02d80000ff0075a7 */ /* 0x000e240008020169 */
[----:B0-----:R-:W-:Y:S05]  /*1540*/  @!P1 BRA `(.L_x_10173) ;  /* 0x000000c800b89947 */ /* 0x001fea0003800000 */
.L_x_10292:
[----:B------:R-:W-:Y:S05]  /*1550*/  @!P0 BRA `(.L_x_10174) ;  /* 0x0000000000048947 */ /* 0x000fea0003800000 */
[----:B------:R-:W-:Y:S01]  /*1560*/  BPT.TRAP 0x1 ;  /* 0x000000040000795c */ /* 0x000fe20000300000 */
.L_x_10174:
[----:B0-----:R-:W-:Y:S02]  /*1570*/  MOV R0, UR38 ;  /* 0x0000002600007c02 */ /* 0x001fe40008000f00 */
[----:B------:R-:W-:Y:S02]  /*1580*/  SHF.L.U32 R3, R2, 0x1f, RZ ;  /* 0x0000001f02037819 */ /* 0x000fe400000006ff */
[----:B------:R-:W-:-:S04]  /*1590*/  LEA R0, R0, UR41, 0x3 ;  /* 0x0000002900007c11 */ /* 0x000fc8000f8e18ff */
[----:B------:R0:W1:Y:S01]  /*15a0*/  SYNCS.PHASECHK.TRANS64.TRYWAIT P1, [R0+URZ+0x2d830], R3 ;  /* 0x02d83003000075a7 */ /* 0x000062000802017f */
[----:B------:R-:W-:Y:S05]  /*15b0*/  @!P0 BRA `(.L_x_10175) ;  /* 0x0000000000048947 */ /* 0x000fea0003800000 */
[----:B------:R-:W-:Y:S01]  /*15c0*/  BPT.TRAP 0x1 ;  /* 0x000000040000795c */ /* 0x000fe20000300000 */
.L_x_10175:
[----:B------:R-:W-:Y:S01]  /*15d0*/  IMAD.MOV.U32 R135, RZ, RZ, RZ ;  /* 0x000000ffff877224 */ /* 0x000fe200078e00ff */
[----:B-1----:R-:W-:Y:S06]  /*15e0*/  @P1 BRA `(.L_x_10176) ;  /* 0x0000000000081947 */ /* 0x002fec0003800000 */
[----:B------:R-:W1:Y:S02]  /*15f0*/  SYNCS.PHASECHK.TRANS64.TRYWAIT P1, [R0+URZ+0x2d830], R3 ;  /* 0x02d83003000075a7 */ /* 0x000e64000802017f */
[----:B-1----:R-:W-:Y:S05]  /*1600*/  @!P1 BRA `(.L_x_10177) ;  /* 0x000000c800a09947 */ /* 0x002fea0003800000 */
.L_x_10176:
        /* <DEDUP_REMOVED lines=53> */
.L_x_10178:
        /* <DEDUP_REMOVED lines=9> */
[----:B------:R-:W-:Y:S02]  /*19f0*/  IMAD.IADD R34, R151, 0x1, R88 ;  /* 0x0000000197227824 */ /* 0x000fe400078e0258 */
[----:B------:R-:W-:Y:S01]  /*1a00*/  FMUL.FTZ R95, R32, UR6 ;  /* 0x00000006205f7c20 */ /* 0x000fe20008410000 */
[----:B------:R-:W-:Y:S01]  /*1a10*/  FMUL.FTZ R14, R71, UR6 ;  /* 0x00000006470e7c20 */ /* 0x000fe20008410000 */
[----:B------:R-:W-:Y:S01]  /*1a20*/  FMUL.FTZ R20, R26, UR6 ;  /* 0x000000061a147c20 */ /* 0x000fe20008410000 */
[----:B------:R-:W-:-:S02]  /*1a30*/  IMAD R71, R149, -0x80, R34 ;  /* 0xffffff8095477824 */ /* 0x000fc400078e0222 */
[----:B------:R-:W-:Y:S01]  /*1a40*/  FMUL.FTZ R13, R27, UR6 ;  /* 0x000000061b0d7c20 */ /* 0x000fe20008410000 */
[----:B------:R-:W-:Y:S01]  /*1a50*/  FMUL.FTZ R97, R36, UR6 ;  /* 0x0000000624617c20 */ /* 0x000fe20008410000 */
[----:B------:R-:W3:Y:S01]  /*1a60*/  MUFU.TANH R92, R92 ;  /* 0x0000005c005c7308 */ /* 0x000ee20000002400 */
[----:B------:R-:W-:Y:S01]  /*1a70*/  FMUL.FTZ R11, R35, UR6 ;  /* 0x00000006230b7c20 */ /* 0x000fe20008410000 */
[C---:B------:R-:W-:Y:S01]  /*1a80*/  ISETP.GT.AND P2, PT, R71.reuse, RZ, PT ;  /* 0x000000ff4700720c */ /* 0x040fe20003f44270 */
[----:B------:R-:W-:Y:S01]  /*1a90*/  FMUL.FTZ R89, R30, UR6 ;  /* 0x000000061e597c20 */ /* 0x000fe20008410000 */
[----:B------:R-:W-:Y:S01]  /*1aa0*/  ISETP.GT.AND P1, PT, R71, 0x1, PT ;  /* 0x000000014700780c */ /* 0x000fe20003f24270 */
[----:B------:R-:W-:Y:S01]  /*1ab0*/  FMUL.FTZ R37, R37, UR6 ;  /* 0x0000000625257c20 */ /* 0x000fe20008410000 */
[----:B------:R-:W-:Y:S01]  /*1ac0*/  ISETP.GT.AND P6, PT, R71, 0x8, PT ;  /* 0x000000084700780c */ /* 0x000fe20003fc4270 */
[----:B------:R-:W-:Y:S01]  /*1ad0*/  FMUL.FTZ R12, R31, UR6 ;  /* 0x000000061f0c7c20 */ /* 0x000fe20008410000 */
[----:B------:R-:W4:Y:S01]  /*1ae0*/  MUFU.TANH R93, R93 ;  /* 0x0000005d005d7308 */ /* 0x000f220000002400 */
[----:B--2---:R-:W-:Y:S01]  /*1af0*/  FSEL R34, R91, -INF , P2 ;  /* 0xff8000005b227808 */ /* 0x004fe20001000000 */
[----:B------:R-:W-:Y:S01]  /*1b00*/  FMUL.FTZ R98, R40, UR6 ;  /* 0x0000000628627c20 */ /* 0x000fe20008410000 */
[----:B------:R-:W-:Y:S01]  /*1b10*/  ISETP.GT.AND P5, PT, R71, 0x9, PT ;  /* 0x000000094700780c */ /* 0x000fe20003fa4270 */
[----:B------:R-:W-:Y:S01]  /*1b20*/  FMUL.FTZ R10, R39, UR6 ;  /* 0x00000006270a7c20 */ /* 0x000fe20008410000 */
[----:B------:R-:W-:Y:S01]  /*1b30*/  ISETP.GT.AND P4, PT, R71, 0x10, PT ;  /* 0x000000104700780c */ /* 0x000fe20003f84270 */
[----:B------:R-:W-:Y:S01]  /*1b40*/  FMUL.FTZ R39, R41, UR6 ;  /* 0x0000000629277c20 */ /* 0x000fe20008410000 */
[----:B------:R-:W-:Y:S01]  /*1b50*/  FMUL.FTZ R30, R42, UR6 ;  /* 0x000000062a1e7c20 */ /* 0x000fe20008410000 */
[----:B------:R-:W2:Y:S01]  /*1b60*/  MUFU.TANH R94, R94 ;  /* 0x0000005e005e7308 */ /* 0x000ea20000002400 */
[----:B---3--:R-:W-:Y:S01]  /*1b70*/  FSEL R35, R92, -INF , P1 ;  /* 0xff8000005c237808 */ /* 0x008fe20000800000 */
[----:B------:R-:W-:Y:S01]  /*1b80*/  FMUL.FTZ R9, R43, UR6 ;  /* 0x000000062b097c20 */ /* 0x000fe20008410000 */
[----:B------:R-:W-:Y:S01]  /*1b90*/  ISETP.GT.AND P3, PT, R71, 0x11, PT ;  /* 0x000000114700780c */ /* 0x000fe20003f64270 */
[----:B------:R-:W-:Y:S01]  /*1ba0*/  FMUL.FTZ R43, R44, UR6 ;  /* 0x000000062c2b7c20 */ /* 0x000fe20008410000 */
[----:B------:R-:W-:Y:S01]  /*1bb0*/  FMNMX.FTZ R91, R34, R35, !PT ;  /* 0x00000023225b7209 */ /* 0x000fe20007810000 */
[----:B------:R-:W-:Y:S01]  /*1bc0*/  FMUL.FTZ R24, R50, UR6 ;  /* 0x0000000632187c20 */ /* 0x000fe20008410000 */
[----:B------:R-:W-:Y:S01]  /*1bd0*/  FMUL.FTZ R25, R38, UR6 ;  /* 0x0000000626197c20 */ /* 0x000fe20008410000 */
[----:B------:R-:W3:Y:S01]  /*1be0*/  MUFU.TANH R95, R95 ;  /* 0x0000005f005f7308 */ /* 0x000ee20000002400 */
[----:B----4-:R-:W-:Y:S01]  /*1bf0*/  FSEL R36, R93, -INF , P6 ;  /* 0xff8000005d247808 */ /* 0x010fe20003000000 */
[----:B------:R-:W-:Y:S01]  /*1c00*/  FMUL.FTZ R41, R45, UR6 ;  /* 0x000000062d297c20 */ /* 0x000fe20008410000 */
[----:B01----:R-:W-:Y:S01]  /*1c10*/  FMUL.FTZ R3, R51, UR6 ;  /* 0x0000000633037c20 */ /* 0x003fe20008410000 */
[----:B------:R-:W-:Y:S01]  /*1c20*/  FMUL.FTZ R51, R52, UR6 ;  /* 0x0000000634337c20 */ /* 0x000fe20008410000 */
[----:B------:R-:W-:Y:S01]  /*1c30*/  FMNMX.FTZ R91, R36, R91, !PT ;  /* 0x0000005b245b7209 */ /* 0x000fe20007810000 */
[----:B------:R-:W-:Y:S01]  /*1c40*/  FMUL.FTZ R6, R47, UR6 ;  /* 0x000000062f067c20 */ /* 0x000fe20008410000 */
[----:B------:R-:W-:Y:S01]  /*1c50*/  FMUL.FTZ R47, R48, UR6 ;  /* 0x00000006302f7c20 */ /* 0x000fe20008410000 */
[----:B------:R-:W0:Y:S01]  /*1c60*/  MUFU.TANH R20, R20 ;  /* 0x0000001400147308 */ /* 0x000e220000002400 */
        /* <DEDUP_REMOVED lines=49> */
[--C-:B------:R-:W-:Y:S01]  /*1f80*/  IMAD.MOV.U32 R134, RZ, RZ, R135.reuse ;  /* 0x000000ffff867224 */ /* 0x100fe200078e0087 */
[----:B------:R-:W-:Y:S01]  /*1f90*/  ISETP.GT.AND P6, PT, R71, 0x20, PT ;  /* 0x000000204700780c */ /* 0x000fe20003fc4270 */
[--C-:B------:R-:W-:Y:S01]  /*1fa0*/  IMAD.MOV.U32 R131, RZ, RZ, R135.reuse ;  /* 0x000000ffff837224 */ /* 0x100fe200078e0087 */
[----:B------:R-:W-:Y:S01]  /*1fb0*/  P2R R90, PR, RZ, 0x1 ;  /* 0x00000001ff5a7803 */ /* 0x000fe20000000000 */
[--C-:B------:R-:W-:Y:S01]  /*1fc0*/  IMAD.MOV.U32 R129, RZ, RZ, R135.reuse ;  /* 0x000000ffff817224 */ /* 0x100fe200078e0087 */
[-C--:B------:R-:W-:Y:S01]  /*1fd0*/  MOV R133, R135.reuse ;  /* 0x0000008700857202 */ /* 0x080fe20000000f00 */
[----:B------:R-:W1:Y:S01]  /*1fe0*/  MUFU.TANH R98, R98 ;  /* 0x0000006200627308 */ /* 0x000e620000002400 */
[----:B--2---:R-:W-:Y:S01]  /*1ff0*/  FSEL R54, R37, -INF , P1 ;  /* 0xff80000025367808 */ /* 0x004fe20000800000 */
[----:B------:R-:W-:Y:S01]  /*2000*/  FMUL.FTZ R37, R83, UR6 ;  /* 0x0000000653257c20 */ /* 0x000fe20008410000 */
[--C-:B------:R-:W-:Y:S01]  /*2010*/  IMAD.MOV.U32 R127, RZ, RZ, R135.reuse ;  /* 0x000000ffff7f7224 */ /* 0x100fe200078e0087 */
[----:B------:R-:W-:Y:S01]  /*2020*/  MOV R123, R135 ;  /* 0x00000087007b7202 */ /* 0x000fe20000000f00 */
[--C-:B------:R-:W-:Y:S01]  /*2030*/  IMAD.MOV.U32 R125, RZ, RZ, R135.reuse ;  /* 0x000000ffff7d7224 */ /* 0x100fe200078e0087 */
[----:B------:R-:W-:Y:S01]  /*2040*/  FMNMX.FTZ R91, R54, R91, !PT ;  /* 0x0000005b365b7209 */ /* 0x000fe20007810000 */
[--C-:B------:R-:W-:Y:S01]  /*2050*/  IMAD.MOV.U32 R121, RZ, RZ, R135.reuse ;  /* 0x000000ffff797224 */ /* 0x100fe200078e0087 */
        /* <DEDUP_REMOVED lines=14> */
[----:B------:R-:W-:-:S02]  /*2140*/  IMAD.MOV.U32 R107, RZ, RZ, R135 ;  /* 0x000000ffff6b7224 */ /* 0x000fc400078e0087 */
[----:B------:R-:W1:Y:S01]  /*2150*/  MUFU.TANH R11, R11 ;  /* 0x0000000b000b7308 */ /* 0x000e620000002400 */
[----:B--2---:R-:W-:Y:S01]  /*2160*/  FSEL R44, R33, -INF , P4 ;  /* 0xff800000212c7808 */ /* 0x004fe20002000000 */
[----:B------:R-:W-:Y:S01]  /*2170*/  FMUL.FTZ R33, R86, UR6 ;  /* 0x0000000656217c20 */ /* 0x000fe20008410000 */
[----:B------:R-:W-:Y:S01]  /*2180*/  ISETP.GT.AND P4, PT, R71, 0x28, PT ;  /* 0x000000284700780c */ /* 0x000fe20003f84270 */
[--C-:B------:R-:W-:Y:S02]  /*2190*/  IMAD.MOV.U32 R105, RZ, RZ, R135.reuse ;  /* 0x000000ffff697224 */ /* 0x100fe400078e0087 */
[--C-:B------:R-:W-:Y:S02]  /*21a0*/  IMAD.MOV.U32 R101, RZ, RZ, R135.reuse ;  /* 0x000000ffff657224 */ /* 0x100fe400078e0087 */
[----:B------:R-:W2:Y:S01]  /*21b0*/  MUFU.TANH R43, R43 ;  /* 0x0000002b002b7308 */ /* 0x000ea20000002400 */
[----:B0-----:R-:W-:Y:S01]  /*21c0*/  FSEL R58, R39, -INF , P5 ;  /* 0xff800000273a7808 */ /* 0x001fe20002800000 */
[----:B------:R-:W-:Y:S01]  /*21d0*/  FMUL.FTZ R39, R79, UR6 ;  /* 0x000000064f277c20 */ /* 0x000fe20008410000 */
[----:B------:R-:W-:-:S02]  /*21e0*/  IMAD.MOV.U32 R97, RZ, RZ, R135 ;  /* 0x000000ffff617224 */ /* 0x000fc400078e0087 */
[----:B------:R-:W-:Y:S01]  /*21f0*/  FMNMX.FTZ R91, R58, R91, !PT ;  /* 0x0000005b3a5b7209 */ /* 0x000fe20007810000 */
[--C-:B------:R-:W-:Y:S02]  /*2200*/  IMAD.MOV.U32 R95, RZ, RZ, R135.reuse ;  /* 0x000000ffff5f7224 */ /* 0x100fe400078e0087 */
        /* <DEDUP_REMOVED lines=12> */
[----:B------:R-:W-:-:S03]  /*22d0*/  FMUL.FTZ R41, R78, UR6 ;  /* 0x000000064e297c20 */ /* 0x000fc60008410000 */
        /* <DEDUP_REMOVED lines=21> */
[----:B------:R-:W-:Y:S01]  /*2430*/  FMUL.FTZ R31, R87, UR6 ;  /* 0x00000006571f7c20 */ /* 0x000fe20008410000 */
        /* <DEDUP_REMOVED lines=37> */
[----:B------:R-:W-:Y:S02]  /*2690*/  ISETP.GT.AND P4, PT, R71, 0x58, PT ;  /* 0x000000584700780c */ /* 0x000fe40003f84270 */
[----:B------:R-:W-:-:S03]  /*26a0*/  R2UR UR6, R0 ;  /* 0x00000000000672ca */ /* 0x000fc600000e0000 */
[----:B------:R-:W2:Y:S01]  /*26b0*/  MUFU.TANH R65, R65 ;  /* 0x0000004100417308 */ /* 0x000ea20000002400 */
[----:B0-----:R-:W-:-:S04]  /*26c0*/  FSEL R114, R61, -INF , P5 ;  /* 0xff8000003d727808 */ /* 0x001fc80002800000 */
[----:B------:R-:W-:-:S03]  /*26d0*/  FMNMX.FTZ R91, R114, R91, !PT ;  /* 0x0000005b725b7209 */ /* 0x000fc60007810000 */
[----:B------:R-:W0:Y:S01]  /*26e0*/  MUFU.TANH R28, R28 ;  /* 0x0000001c001c7308 */ /* 0x000e220000002400 */
[----:B-1----:R-:W-:Y:S01]  /*26f0*/  FSEL R8, R8, -INF , P3 ;  /* 0xff80000008087808 */ /* 0x002fe20001800000 */
[----:B------:R-:W-:Y:S01]  /*2700*/  UIADD3 UR6, UR6, 0x2d840, URZ ;  /* 0x0002d84006067890 */ /* 0x000fe2000fffe03f */
[----:B------:R-:W-:-:S03]  /*2710*/  ISETP.GT.AND P3, PT, R71, 0x59, PT ;  /* 0x000000594700780c */ /* 0x000fc60003f64270 */
[----:B------:R-:W-:Y:S02]  /*2720*/  UPRMT UR6, UR42, 0x654, UR6 ;  /* 0x000006542a067896 */ /* 0x000fe40008000006 */
[----:B------:R-:W1:Y:S01]  /*2730*/  MUFU.TANH R67, R67 ;  /* 0x0000004300437308 */ /* 0x000e620000002400 */
[----:B--2---:R-:W-:-:S04]  /*2740*/  FSEL R116, R65, -INF , P4 ;  /* 0xff80000041747808 */ /* 0x004fc80002000000 */
[----:B------:R-:W-:Y:S02]  /*2750*/  FMNMX.FTZ R91, R116, R91, !PT ;  /* 0x0000005b745b7209 */ /* 0x000fe40007810000 */
[----:B------:R-:W-:Y:S01]  /*2760*/  SYNCS.ARRIVE.TRANS64.RED.A1T0 RZ, [UR6], RZ ;  /* 0x000000ffffff79a7 */ /* 0x000fe20008100406 */
        /* <DEDUP_REMOVED lines=59> */
[----:B-1----:R-:W-:Y:S01]  /*2b20*/  FMNMX.FTZ R3, R91, R70, !PT ;  /* 0x000000465b037209 */ /* 0x002fe20007810000 */
[----:B------:R-:W-:-:S04]  /*2b30*/  IMAD.MOV.U32 R91, RZ, RZ, R135 ;  /* 0x000000ffff5b7224 */ /* 0x000fc800078e0087 */
[----:B------:R-:W1:Y:S02]  /*2b40*/  SHFL.BFLY PT, R70, R3, 0x1, 0x1f ;  /* 0x0c201f0003467f89 */ /* 0x000e6400000e0000 */
        /* <DEDUP_REMOVED lines=20> */
[----:B--2---:R-:W-:Y:S01]  /*2c90*/  FSEL R90, R37, -INF , P3 ;  /* 0xff800000255a7808 */ /* 0x004fe20001800000 */
[--C-:B------:R-:W-:Y:S01]  /*2ca0*/  FFMA.FTZ R39, R4, R71, -R15.reuse ;  /* 0x0000004704277223 */ /* 0x100fe2000001080f */
[----:B------:R-:W-:Y:S01]  /*2cb0*/  FMNMX.FTZ R3, R30, R3, !PT ;  /* 0x000000031e037209 */ /* 0x000fe20007810000 */
[-CC-:B------:R-:W-:Y:S01]  /*2cc0*/  FFMA.FTZ R5, R36, R71.reuse, -R15.reuse ;  /* 0x0000004724057223 */ /* 0x180fe2000001080f */
[----:B0-----:R-:W-:Y:S01]  /*2cd0*/  FSEL R102, R31, -INF , P1 ;  /* 0xff8000001f667808 */ /* 0x001fe20000800000 */
        /* <DEDUP_REMOVED lines=23> */
[----:B------:R-:W-:Y:S01]  /*2e50*/  FFMA.FTZ R108, R130, R71, -R15 ;  /* 0x00000047826c7223 */ /* 0x000fe2000001080f */
[----:B------:R-:W-:Y:S01]  /*2e60*/  MUFU.EX2 R7, R7 ;  /* 0x0000000700077308 */ /* 0x000fe20000000800 */
[----:B------:R-:W-:Y:S01]  /*2e70*/  FMNMX.FTZ R3, R68, R3, !PT ;  /* 0x0000000344037209 */ /* 0x000fe20007810000 */
[--C-:B------:R-:W-:Y:S01]  /*2e80*/  IMAD.MOV.U32 R130, RZ, RZ, R135.reuse ;  /* 0x000000ffff827224 */ /* 0x100fe200078e0087 */
[----:B------:R-:W-:Y:S01]  /*2e90*/  MOV R128, R135 ;  /* 0x0000008700807202 */ /* 0x000fe20000000f00 */
[--C-:B------:R-:W-:Y:S01]  /*2ea0*/  IMAD.MOV.U32 R126, RZ, RZ, R135.reuse ;  /* 0x000000ffff7e7224 */ /* 0x100fe200078e0087 */
[----:B------:R-:W-:Y:S01]  /*2eb0*/  FMNMX.FTZ R3, R72, R3, !PT ;  /* 0x0000000348037209 */ /* 0x000fe20007810000 */
[--C-:B------:R-:W-:Y:S01]  /*2ec0*/  IMAD.MOV.U32 R122, RZ, RZ, R135.reuse ;  /* 0x000000ffff7a7224 */ /* 0x100fe200078e0087 */
[----:B------:R-:W-:Y:S01]  /*2ed0*/  MOV R118, R135 ;  /* 0x0000008700767202 */ /* 0x000fe20000000f00 */
[----:B------:R-:W0:Y:S01]  /*2ee0*/  MUFU.EX2 R82, R82 ;  /* 0x0000005200527308 */ /* 0x000e220000000800 */
[----:B------:R-:W-:Y:S01]  /*2ef0*/  FMNMX.FTZ R3, R8, R3, !PT ;  /* 0x0000000308037209 */ /* 0x000fe20007810000 */
[----:B------:R-:W-:-:S03]  /*2f00*/  IMAD.MOV.U32 R114, RZ, RZ, R135 ;  /* 0x000000ffff727224 */ /* 0x000fc600078e0087 */
[----:B------:R-:W-:-:S03]  /*2f10*/  FMNMX.FTZ R3, R76, R3, !PT ;  /* 0x000000034c037209 */ /* 0x000fc60007810000 */
[----:B------:R-:W-:Y:S01]  /*2f20*/  MUFU.EX2 R5, R5 ;  /* 0x0000000500057308 */ /* 0x000fe20000000800 */
[----:B------:R-:W-:-:S04]  /*2f30*/  FMNMX.FTZ R27, R74, R3, !PT ;  /* 0x000000034a1b7209 */ /* 0x000fc80007810000 */
[----:B------:R-:W-:-:S03]  /*2f40*/  FMNMX.FTZ R27, R28, R27, !PT ;  /* 0x0000001b1c1b7209 */ /* 0x000fc60007810000 */
[----:B------:R1:W-:Y:S01]  /*2f50*/  MUFU.EX2 R3, R100 ;  /* 0x0000006400037308 */ /* 0x0003e20000000800 */
[----:B------:R-:W-:-:S04]  /*2f60*/  FMNMX.FTZ R27, R80, R27, !PT ;  /* 0x0000001b501b7209 */ /* 0x000fc80007810000 */
[----:B------:R-:W-:-:S03]  /*2f70*/  FMNMX.FTZ R27, R84, R27, !PT ;  /* 0x0000001b541b7209 */ /* 0x000fc60007810000 */
[----:B------:R-:W2:Y:S01]  /*2f80*/  MUFU.EX2 R36, R36 ;  /* 0x0000002400247308 */ /* 0x000ea20000000800 */
[----:B------:R-:W-:Y:S02]  /*2f90*/  FMNMX.FTZ R35, R14, R27, !PT ;  /* 0x0000001b0e237209 */ /* 0x000fe40007810000 */
[----:B-1----:R-:W-:Y:S01]  /*2fa0*/  FSEL R100, R33, -INF , P2 ;  /* 0xff80000021647808 */ /* 0x002fe20001000000 */
[--C-:B------:R-:W-:Y:S01]  /*2fb0*/  FFMA.FTZ R33, R96, R71, -R15.reuse ;  /* 0x0000004760217223 */ /* 0x100fe2000001080f */
[----:B------:R-:W-:Y:S01]  /*2fc0*/  FMNMX.FTZ R35, R26, R35, !PT ;  /* 0x000000231a237209 */ /* 0x000fe20007810000 */
[-CC-:B------:R-:W-:Y:S01]  /*2fd0*/  FFMA.FTZ R96, R106, R71.reuse, -R15.reuse ;  /* 0x000000476a607223 */ /* 0x180fe2000001080f */
[----:B------:R-:W-:Y:S01]  /*2fe0*/  FFMA.FTZ R106, R124, R71, -R15 ;  /* 0x000000477c6a7223 */ /* 0x000fe2000001080f */
[----:B------:R-:W-:Y:S01]  /*2ff0*/  MUFU.EX2 R27, R112 ;  /* 0x00000070001b7308 */ /* 0x000fe20000000800 */
[----:B------:R-:W-:Y:S01]  /*3000*/  FMNMX.FTZ R35, R92, R35, !PT ;  /* 0x000000235c237209 */ /* 0x000fe20007810000 */
[----:B------:R-:W-:-:S03]  /*3010*/  IMAD.MOV.U32 R124, RZ, RZ, R135 ;  /* 0x000000ffff7c7224 */ /* 0x000fc600078e0087 */
[----:B------:R-:W-:-:S03]  /*3020*/  FMNMX.FTZ R35, R56, R35, !PT ;  /* 0x0000002338237209 */ /* 0x000fc60007810000 */
[----:B------:R-:W1:Y:S01]  /*3030*/  MUFU.EX2 R9, R9 ;  /* 0x0000000900097308 */ /* 0x000e620000000800 */
[----:B------:R-:W-:-:S04]  /*3040*/  FMNMX.FTZ R35, R58, R35, !PT ;  /* 0x000000233a237209 */ /* 0x000fc80007810000 */
[----:B------:R-:W-:-:S03]  /*3050*/  FMNMX.FTZ R35, R86, R35, !PT ;  /* 0x0000002356237209 */ /* 0x000fc60007810000 */
[----:B------:R-:W-:Y:S01]  /*3060*/  MUFU.EX2 R34, R34 ;  /* 0x0000002200227308 */ /* 0x000fe20000000800 */
[----:B------:R-:W-:-:S04]  /*3070*/  FMNMX.FTZ R35, R90, R35, !PT ;  /* 0x000000235a237209 */ /* 0x000fc80007810000 */
[----:B------:R-:W-:-:S03]  /*3080*/  FMNMX.FTZ R35, R100, R35, !PT ;  /* 0x0000002364237209 */ /* 0x000fc60007810000 */
[----:B------:R-:W-:Y:S01]  /*3090*/  MUFU.EX2 R11, R11 ;  /* 0x0000000b000b7308 */ /* 0x000fe20000000800 */
[----:B------:R-:W-:Y:S01]  /*30a0*/  FMNMX.FTZ R37, R102, R35, !PT ;  /* 0x0000002366257209 */ /* 0x000fe20007810000 */
[----:B------:R-:W-:Y:S01]  /*30b0*/  FFMA.FTZ R35, R116, R71, -R15 ;  /* 0x0000004774237223 */ /* 0x000fe2000001080f */
[----:B------:R-:W-:-:S03]  /*30c0*/  IMAD.MOV.U32 R116, RZ, RZ, R135 ;  /* 0x000000ffff747224 */ /* 0x000fc600078e0087 */
[----:B------:R-:W3:Y:S02]  /*30d0*/  SHFL.BFLY PT, R78, R37, 0x2, 0x1f ;  /* 0x0c401f00254e7f89 */ /* 0x000ee400000e0000 */
[----:B------:R-:W-:Y:S08]  /*30e0*/  MUFU.EX2 R40, R40 ;  /* 0x0000002800287308 */ /* 0x000ff00000000800 */
[----:B------:R-:W-:Y:S08]  /*30f0*/  MUFU.EX2 R21, R21 ;  /* 0x0000001500157308 */ /* 0x000ff00000000800 */
[----:B------:R-:W-:Y:S01]  /*3100*/  MUFU.EX2 R42, R42 ;  /* 0x0000002a002a7308 */ /* 0x000fe20000000800 */
[----:B---3--:R-:W-:Y:S01]  /*3110*/  FMNMX.FTZ R41, R37, R78, !PT ;  /* 0x0000004e25297209 */ /* 0x008fe20007810000 */
[----:B------:R-:W-:-:S06]  /*3120*/  FFMA.FTZ R37, R120, R71, -R15 ;  /* 0x0000004778257223 */ /* 0x000fcc000001080f */
[----:B------:R-:W-:Y:S01]  /*3130*/  MUFU.EX2 R25, R25 ;  /* 0x0000001900197308 */ /* 0x000fe20000000800 */
[----:B------:R-:W-:Y:S01]  /*3140*/  IMAD.MOV.U32 R120, RZ, RZ, R135 ;  /* 0x000000ffff787224 */ /* 0x000fe200078e0087 */
[----:B------:R-:W3:Y:S06]  /*3150*/  SHFL.BFLY PT, R78, R41, 0x1, 0x1f ;  /* 0x0c201f00294e7f89 */ /* 0x000eec00000e0000 */
[----:B------:R-:W-:Y:S08]  /*3160*/  MUFU.EX2 R50, R50 ;  /* 0x0000003200327308 */ /* 0x000ff00000000800 */
[----:B------:R-:W-:Y:S08]  /*3170*/  MUFU.EX2 R52, R52 ;  /* 0x0000003400347308 */ /* 0x000ff00000000800 */
[----:B------:R-:W-:Y:S01]  /*3180*/  MUFU.EX2 R54, R54 ;  /* 0x0000003600367308 */ /* 0x000fe20000000800 */
[----:B---3--:R-:W-:Y:S01]  /*3190*/  FMNMX.FTZ R78, R41, R78, !PT ;  /* 0x0000004e294e7209 */ /* 0x008fe20007810000 */
[----:B------:R-:W-:Y:S01]  /*31a0*/  FFMA.FTZ R41, R132, R71, -R15 ;  /* 0x0000004784297223 */ /* 0x000fe2000001080f */
[----:B------:R-:W-:-:S02]  /*31b0*/  IMAD.MOV.U32 R132, RZ, RZ, R135 ;  /* 0x000000ffff847224 */ /* 0x000fc400078e0087 */
        /* <DEDUP_REMOVED lines=21> */
[----:B------:R3:W4:Y:S01]  /*3310*/  MUFU.EX2 R112, R45 ;  /* 0x0000002d00707308 */ /* 0x0007220000000800 */
[----:B0-----:R-:W-:Y:S01]  /*3320*/  FADD.FTZ R4, R7, R82 ;  /* 0x0000005207047221 */ /* 0x001fe20000010000 */
[-CC-:B------:R-:W-:Y:S01]  /*3330*/  FFMA.FTZ R51, R68, R71.reuse, -R15.reuse ;  /* 0x0000004744337223 */ /* 0x180fe2000001080f */
[--C-:B------:R-:W-:Y:S01]  /*3340*/  FFMA.FTZ R46, R72, R71, -R15.reuse ;  /* 0x00000047482e7223 */ /* 0x100fe2000001080f */
[----:B--2---:R-:W-:Y:S01]  /*3350*/  F2FP.F16.F32.PACK_AB R6, R36, R5 ;  /* 0x000000052406723e */ /* 0x004fe200000000ff */
[----:B------:R-:W-:Y:S01]  /*3360*/  FADD.FTZ R61, R5, R4 ;  /* 0x00000004053d7221 */ /* 0x000fe20000010000 */
[----:B------:R-:W-:Y:S01]  /*3370*/  F2FP.F16.F32.PACK_AB R4, R82, R7 ;  /* 0x000000075204723e */ /* 0x000fe200000000ff */
[-CC-:B------:R-:W-:Y:S01]  /*3380*/  FFMA.FTZ R0, R76, R71.reuse, -R15.reuse ;  /* 0x000000474c007223 */ /* 0x180fe2000001080f */
[----:B------:R0:W2:Y:S01]  /*3390*/  MUFU.EX2 R59, R47 ;  /* 0x0000002f003b7308 */ /* 0x0000a20000000800 */
[-C--:B---3--:R-:W-:Y:S01]  /*33a0*/  FFMA.FTZ R45, R10, R71.reuse, -R15 ;  /* 0x000000470a2d7223 */ /* 0x088fe2000001080f */
[----:B------:R-:W-:Y:S01]  /*33b0*/  FADD.FTZ R10, R36, R61 ;  /* 0x0000003d240a7221 */ /* 0x000fe20000010000 */
[-CC-:B------:R-:W-:Y:S01]  /*33c0*/  FFMA.FTZ R74, R74, R71.reuse, -R15.reuse ;  /* 0x000000474a4a7223 */ /* 0x180fe2000001080f */
[-CC-:B------:R-:W-:Y:S01]  /*33d0*/  FFMA.FTZ R28, R28, R71.reuse, -R15.reuse ;  /* 0x000000471c1c7223 */ /* 0x180fe2000001080f */
[-CC-:B------:R-:W-:Y:S01]  /*33e0*/  FFMA.FTZ R36, R84, R71.reuse, -R15.reuse ;  /* 0x0000004754247223 */ /* 0x180fe2000001080f */
[----:B-1----:R-:W-:Y:S01]  /*33f0*/  FADD.FTZ R61, R9, R10 ;  /* 0x0000000a093d7221 */ /* 0x002fe20000010000 */
[-CC-:B------:R-:W-:Y:S01]  /*3400*/  FFMA.FTZ R26, R26, R71.reuse, -R15.reuse ;  /* 0x000000471a1a7223 */ /* 0x180fe2000001080f */
[----:B------:R-:W1:Y:S01]  /*3410*/  MUFU.EX2 R12, R12 ;  /* 0x0000000c000c7308 */ /* 0x000e620000000800 */
[----:B----4-:R-:W-:Y:S01]  /*3420*/  FADD.FTZ R8, R57, R112 ;  /* 0x0000007039087221 */ /* 0x010fe20000010000 */
[-C--:B0-----:R-:W-:Y:S01]  /*3430*/  FFMA.FTZ R47, R60, R71.reuse, -R15 ;  /* 0x000000473c2f7223 */ /* 0x081fe2000001080f */
[----:B------:R-:W-:Y:S01]  /*3440*/  FADD.FTZ R10, R34, R61 ;  /* 0x0000003d220a7221 */ /* 0x000fe20000010000 */
[-CC-:B------:R-:W-:Y:S01]  /*3450*/  FFMA.FTZ R61, R14, R71.reuse, -R15.reuse ;  /* 0x000000470e3d7223 */ /* 0x180fe2000001080f */
[-CC-:B------:R-:W-:Y:S01]  /*3460*/  FFMA.FTZ R92, R92, R71.reuse, -R15.reuse ;  /* 0x000000475c5c7223 */ /* 0x180fe2000001080f */
[-CC-:B------:R-:W-:Y:S01]  /*3470*/  FFMA.FTZ R56, R56, R71.reuse, -R15.reuse ;  /* 0x0000004738387223 */ /* 0x180fe2000001080f */
[----:B------:R-:W-:Y:S01]  /*3480*/  FADD.FTZ R65, R11, R10 ;  /* 0x0000000a0b417221 */ /* 0x000fe20000010000 */
[----:B------:R-:W0:Y:S01]  /*3490*/  MUFU.EX2 R13, R13 ;  /* 0x0000000d000d7308 */ /* 0x000e220000000800 */
[----:B--2---:R-:W-:Y:S01]  /*34a0*/  FADD.FTZ R7, R59, R8 ;  /* 0x000000083b077221 */ /* 0x004fe20000010000 */
[-C--:B------:R-:W-:Y:S01]  /*34b0*/  FFMA.FTZ R58, R58, R71.reuse, -R15 ;  /* 0x000000473a3a7223 */ /* 0x080fe2000001080f */
[----:B------:R-:W-:Y:S01]  /*34c0*/  FADD.FTZ R10, R40, R65 ;  /* 0x00000041280a7221 */ /* 0x000fe20000010000 */
[-CC-:B------:R-:W-:Y:S01]  /*34d0*/  FFMA.FTZ R86, R86, R71.reuse, -R15.reuse ;  /* 0x0000004756567223 */ /* 0x180fe2000001080f */
[-CC-:B------:R-:W-:Y:S01]  /*34e0*/  FFMA.FTZ R90, R90, R71.reuse, -R15.reuse ;  /* 0x000000475a5a7223 */ /* 0x180fe2000001080f */
[----:B------:R-:W-:Y:S01]  /*34f0*/  FFMA.FTZ R100, R100, R71, -R15 ;  /* 0x0000004764647223 */ /* 0x000fe2000001080f */
[----:B------:R-:W-:Y:S01]  /*3500*/  FADD.FTZ R65, R21, R10 ;  /* 0x0000000a15417221 */ /* 0x000fe20000010000 */
[----:B------:R-:W2:Y:S01]  /*3510*/  MUFU.EX2 R20, R20 ;  /* 0x0000001400147308 */ /* 0x000ea20000000800 */
[C---:B-1----:R-:W-:Y:S01]  /*3520*/  FADD.FTZ R8, R12.reuse, R7 ;  /* 0x000000070c087221 */ /* 0x042fe20000010000 */
[----:B------:R-:W-:Y:S01]  /*3530*/  F2FP.F16.F32.PACK_AB R7, R12, R59 ;  /* 0x0000003b0c07723e */ /* 0x000fe200000000ff */
[----:B------:R-:W-:Y:S01]  /*3540*/  FADD.FTZ R10, R42, R65 ;  /* 0x000000412a0a7221 */ /* 0x000fe20000010000 */
[-CC-:B------:R-:W-:Y:S01]  /*3550*/  FFMA.FTZ R59, R80, R71.reuse, -R15.reuse ;  /* 0x00000047503b7223 */ /* 0x180fe2000001080f */
[----:B------:R-:W-:Y:S01]  /*3560*/  FFMA.FTZ R102, R102, R71, -R15 ;  /* 0x0000004766667223 */ /* 0x000fe2000001080f */
[----:B------:R-:W-:Y:S01]  /*3570*/  F2FP.F16.F32.PACK_AB R5, R112, R57 ;  /* 0x000000397005723e */ /* 0x000fe200000000ff */
[----:B------:R-:W-:Y:S01]  /*3580*/  FADD.FTZ R65, R25, R10 ;  /* 0x0000000a19417221 */ /* 0x000fe20000010000 */
[----:B------:R-:W1:Y:S01]  /*3590*/  MUFU.EX2 R38, R38 ;  /* 0x0000002600267308 */ /* 0x000e620000000800 */
[----:B0-----:R-:W-:Y:S01]  /*35a0*/  FADD.FTZ R63, R13, R8 ;  /* 0x000000080d3f7221 */ /* 0x001fe20000010000 */
[----:B------:R-:W-:Y:S01]  /*35b0*/  F2FP.F16.F32.PACK_AB R12, R42, R21 ;  /* 0x000000152a0c723e */ /* 0x000fe200000000ff */
[----:B------:R-:W-:Y:S01]  /*35c0*/  FADD.FTZ R10, R50, R65 ;  /* 0x00000041320a7221 */ /* 0x000fe20000010000 */
[----:B------:R0:W-:Y:S01]  /*35d0*/  STSM.16.M88.4 [R16+0x21800], R4 ;  /* 0x0218000410007844 */ /* 0x0001e20000000200 */
[----:B------:R-:W-:Y:S01]  /*35e0*/  IMAD.MOV.U32 R112, RZ, RZ, R135 ;  /* 0x000000ffff707224 */ /* 0x000fe200078e0087 */
[----:B------:R-:W-:-:S02]  /*35f0*/  MOV R88, R135 ;  /* 0x0000008700587202 */ /* 0x000fc40000000f00 */
        /* <DEDUP_REMOVED lines=12> */
[----:B------:R-:W-:-:S04]  /*36c0*/  FADD.FTZ R63, R3, R10 ;  /* 0x0000000a033f7221 */ /* 0x000fc80000010000 */
[----:B------:R-:W-:Y:S02]  /*36d0*/  FADD.FTZ R10, R52, R63 ;  /* 0x0000003f340a7221 */ /* 0x000fe40000010000 */
[----:B------:R-:W3:Y:S01]  /*36e0*/  MUFU.EX2 R49, R49 ;  /* 0x0000003100317308 */ /* 0x000ee20000000800 */
[----:B--2---:R-:W-:Y:S01]  /*36f0*/  FADD.FTZ R15, R53, R8 ;  /* 0x00000008350f7221 */ /* 0x004fe20000010000 */
[----:B------:R-:W-:-:S06]  /*3700*/  F2FP.F16.F32.PACK_AB R8, R34, R9 ;  /* 0x000000092208723e */ /* 0x000fcc00000000ff */
[----:B------:R-:W2:Y:S01]  /*3710*/  MUFU.EX2 R32, R32 ;  /* 0x0000002000207308 */ /* 0x000ea20000000800 */
[----:B-1----:R-:W-:Y:S01]  /*3720*/  FADD.FTZ R14, R24, R15 ;  /* 0x0000000f180e7221 */ /* 0x002fe20000010000 */
[----:B------:R-:W-:Y:S01]  /*3730*/  FADD.FTZ R15, R27, R10 ;  /* 0x0000000a1b0f7221 */ /* 0x000fe20000010000 */
[----:B------:R-:W-:Y:S02]  /*3740*/  F2FP.F16.F32.PACK_AB R10, R40, R11 ;  /* 0x0000000b280a723e */ /* 0x000fe400000000ff */
[----:B------:R-:W-:Y:S01]  /*3750*/  F2FP.F16.F32.PACK_AB R11, R45, R38 ;  /* 0x000000262d0b723e */ /* 0x000fe200000000ff */
[----:B------:R-:W-:Y:S01]  /*3760*/  FADD.FTZ R34, R54, R15 ;  /* 0x0000000f36227221 */ /* 0x000fe20000010000 */
[----:B------:R-:W-:Y:S01]  /*3770*/  F2FP.F16.F32.PACK_AB R15, R53, R44 ;  /* 0x0000002c350f723e */ /* 0x000fe200000000ff */
[----:B------:R-:W1:Y:S01]  /*3780*/  MUFU.EX2 R51, R51 ;  /* 0x0000003300337308 */ /* 0x000e620000000800 */
[----:B---3--:R-:W-:Y:S01]  /*3790*/  FADD.FTZ R9, R49, R14 ;  /* 0x0000000e31097221 */ /* 0x008fe20000010000 */
[----:B0-----:R-:W-:Y:S01]  /*37a0*/  FADD.FTZ R7, R29, R34 ;  /* 0x000000221d077221 */ /* 0x001fe20000010000 */
[----:B------:R-:W-:-:S03]  /*37b0*/  F2FP.F16.F32.PACK_AB R14, R50, R25 ;  /* 0x00000019320e723e */ /* 0x000fc600000000ff */
[----:B------:R-:W-:Y:S02]  /*37c0*/  FADD.FTZ R6, R62, R7 ;  /* 0x000000073e067221 */ /* 0x000fe40000010000 */
[----:B------:R-:W0:Y:S01]  /*37d0*/  MUFU.EX2 R46, R46 ;  /* 0x0000002e002e7308 */ /* 0x000e220000000800 */
[----:B--2---:R-:W-:Y:S01]  /*37e0*/  FADD.FTZ R4, R32, R9 ;  /* 0x0000000920047221 */ /* 0x004fe20000010000 */
[----:B------:R-:W-:Y:S02]  /*37f0*/  F2FP.F16.F32.PACK_AB R9, R20, R13 ;  /* 0x0000000d1409723e */ /* 0x000fe400000000ff */
[----:B------:R-:W-:-:S03]  /*3800*/  F2FP.F16.F32.PACK_AB R13, R47, R30 ;  /* 0x0000001e2f0d723e */ /* 0x000fc600000000ff */
[----:B------:R2:W-:Y:S01]  /*3810*/  STSM.16.M88.4 [R22], R8 ;  /* 0x0000000816007844 */ /* 0x0005e20000000200 */
[----:B------:R-:W3:Y:S01]  /*3820*/  MUFU.EX2 R33, R33 ;  /* 0x0000002100217308 */ /* 0x000ee20000000800 */
[----:B-1----:R-:W-:Y:S02]  /*3830*/  FADD.FTZ R5, R51, R4 ;  /* 0x0000000433057221 */ /* 0x002fe40000010000 */
[----:B------:R1:W-:Y:S05]  /*3840*/  STSM.16.M88.4 [R18], R12 ;  /* 0x0000000c12007844 */ /* 0x0003ea0000000200 */
[----:B------:R-:W4:Y:S01]  /*3850*/  MUFU.EX2 R55, R55 ;  /* 0x0000003700377308 */ /* 0x000f220000000800 */
[----:B0-----:R-:W-:Y:S01]  /*3860*/  FADD.FTZ R4, R46, R5 ;  /* 0x000000052e047221 */ /* 0x001fe20000010000 */
[----:B--2---:R-:W-:-:S06]  /*3870*/  F2FP.F16.F32.PACK_AB R8, R62, R29 ;  /* 0x0000001d3e08723e */ /* 0x004fcc00000000ff */
[----:B------:R-:W0:Y:S01]  /*3880*/  MUFU.EX2 R96, R96 ;  /* 0x0000006000607308 */ /* 0x000e220000000800 */
[----:B---3--:R-:W-:Y:S01]  /*3890*/  FADD.FTZ R7, R33, R6 ;  /* 0x0000000621077221 */ /* 0x008fe20000010000 */
[----:B------:R-:W-:-:S06]  /*38a0*/  F2FP.F16.F32.PACK_AB R6, R54, R27 ;  /* 0x0000001b3606723e */ /* 0x000fcc00000000ff */
[----:B------:R-:W2:Y:S01]  /*38b0*/  MUFU.EX2 R0, R0 ;  /* 0x0000000000007308 */ /* 0x000ea20000000800 */
[----:B----4-:R-:W-:-:S07]  /*38c0*/  FADD.FTZ R5, R55, R4 ;  /* 0x0000000437057221 */ /* 0x010fce0000010000 */
[----:B------:R-:W3:Y:S01]  /*38d0*/  MUFU.EX2 R31, R31 ;  /* 0x0000001f001f7308 */ /* 0x000ee20000000800 */
[C---:B0-----:R-:W-:Y:S01]  /*38e0*/  FADD.FTZ R4, R96.reuse, R7 ;  /* 0x0000000760047221 */ /* 0x041fe20000010000 */
[----:B------:R-:W-:Y:S02]  /*38f0*/  F2FP.F16.F32.PACK_AB R7, R51, R32 ;  /* 0x000000203307723e */ /* 0x000fe400000000ff */
[----:B------:R-:W-:Y:S01]  /*3900*/  F2FP.F16.F32.PACK_AB R10, R96, R33 ;  /* 0x00000021600a723e */ /* 0x000fe200000000ff */
[----:B------:R-:W-:-:S03]  /*3910*/  IMAD.MOV.U32 R96, RZ, RZ, R135 ;  /* 0x000000ffff607224 */ /* 0x000fc600078e0087 */
[----:B------:R-:W0:Y:S01]  /*3920*/  MUFU.EX2 R57, R74 ;  /* 0x0000004a00397308 */ /* 0x000e220000000800 */
[----:B--2---:R-:W-:-:S07]  /*3930*/  FADD.FTZ R20, R0, R5 ;  /* 0x0000000500147221 */ /* 0x004fce0000010000 */
[----:B------:R-:W-:Y:S01]  /*3940*/  MUFU.EX2 R94, R94 ;  /* 0x0000005e005e7308 */ /* 0x000fe20000000800 */
[----:B---3--:R-:W-:Y:S01]  /*3950*/  FADD.FTZ R5, R31, R4 ;  /* 0x000000041f057221 */ /* 0x008fe20000010000 */
[----:B------:R-:W-:-:S06]  /*3960*/  F2FP.F16.F32.PACK_AB R4, R52, R3 ;  /* 0x000000033404723e */ /* 0x000fcc00000000ff */
[----:B------:R-:W2:Y:S01]  /*3970*/  MUFU.EX2 R28, R28 ;  /* 0x0000001c001c7308 */ /* 0x000ea20000000800 */
[C---:B0-----:R-:W-:Y:S01]  /*3980*/  FADD.FTZ R3, R57.reuse, R20 ;  /* 0x0000001439037221 */ /* 0x041fe20000010000 */
[----:B------:R-:W-:-:S06]  /*3990*/  F2FP.F16.F32.PACK_AB R11, R57, R0 ;  /* 0x00000000390b723e */ /* 0x000fcc00000000ff */
[----:B------:R-:W-:Y:S08]  /*39a0*/  MUFU.EX2 R35, R35 ;  /* 0x0000002300237308 */ /* 0x000ff00000000800 */
[----:B------:R-:W0:Y:S01]  /*39b0*/  MUFU.EX2 R59, R59 ;  /* 0x0000003b003b7308 */ /* 0x000e220000000800 */
[----:B--2---:R-:W-:-:S07]  /*39c0*/  FADD.FTZ R20, R28, R3 ;  /* 0x000000031c147221 */ /* 0x004fce0000010000 */
[----:B------:R-:W-:Y:S08]  /*39d0*/  MUFU.EX2 R98, R98 ;  /* 0x0000006200627308 */ /* 0x000ff00000000800 */
[----:B------:R-:W1:Y:S01]  /*39e0*/  MUFU.EX2 R36, R36 ;  /* 0x0000002400247308 */ /* 0x000e620000000800 */
[----:B0-----:R-:W-:-:S07]  /*39f0*/  FADD.FTZ R9, R59, R20 ;  /* 0x000000143b097221 */ /* 0x001fce0000010000 */
[----:B------:R-:W-:Y:S08]  /*3a00*/  MUFU.EX2 R37, R37 ;  /* 0x0000002500257308 */ /* 0x000ff00000000800 */
[----:B------:R-:W0:Y:S01]  /*3a10*/  MUFU.EX2 R61, R61 ;  /* 0x0000003d003d7308 */ /* 0x000e220000000800 */
[----:B-1----:R-:W-:Y:S01]  /*3a20*/  FADD.FTZ R12, R36, R9 ;  /* 0x00000009240c7221 */ /* 0x002fe20000010000 */
[----:B------:R-:W-:-:S06]  /*3a30*/  F2FP.F16.F32.PACK_AB R9, R55, R46 ;  /* 0x0000002e3709723e */ /* 0x000fcc00000000ff */
[----:B------:R-:W1:Y:S08]  /*3a40*/  MUFU.EX2 R104, R104 ;  /* 0x0000006800687308 */ /* 0x000e700000000800 */
[----:B------:R2:W3:Y:S01]  /*3a50*/  MUFU.EX2 R48, R26 ;  /* 0x0000001a00307308 */ /* 0x0004e20000000800 */
[----:B0-----:R-:W-:-:S07]  /*3a60*/  FADD.FTZ R13, R61, R12 ;  /* 0x0000000c3d0d7221 */ /* 0x001fce0000010000 */
[----:B------:R-:W0:Y:S01]  /*3a70*/  MUFU.EX2 R39, R39 ;  /* 0x0000002700277308 */ /* 0x000e220000000800 */
[----:B--2---:R-:W-:Y:S01]  /*3a80*/  FADD.FTZ R26, R94, R5 ;  /* 0x000000055e1a7221 */ /* 0x004fe20000010000 */
[----:B------:R-:W-:Y:S02]  /*3a90*/  F2FP.F16.F32.PACK_AB R5, R49, R24 ;  /* 0x000000183105723e */ /* 0x000fe400000000ff */
[----:B-1----:R-:W-:Y:S01]  /*3aa0*/  F2FP.F16.F32.PACK_AB R24, R104, R37 ;  /* 0x000000256818723e */ /* 0x002fe200000000ff */
[----:B------:R-:W-:Y:S02]  /*3ab0*/  FADD.FTZ R3, R35, R26 ;  /* 0x0000001a23037221 */ /* 0x000fe40000010000 */
[----:B------:R1:W-:Y:S01]  /*3ac0*/  STSM.16.M88.4 [R17], R4 ;  /* 0x0000000411007844 */ /* 0x0003e20000000200 */
[----:B------:R2:W4:Y:S01]  /*3ad0*/  MUFU.EX2 R21, R92 ;  /* 0x0000005c00157308 */ /* 0x0005220000000800 */
[----:B------:R-:W-:Y:S01]  /*3ae0*/  FADD.FTZ R14, R98, R3 ;  /* 0x00000003620e7221 */ /* 0x000fe20000010000 */
[----:B---3--:R-:W-:Y:S01]  /*3af0*/  FADD.FTZ R0, R48, R13 ;  /* 0x0000000d30007221 */ /* 0x008fe20000010000 */
[----:B------:R3:W-:Y:S02]  /*3b00*/  STSM.16.M88.4 [R16+0x27800], R8 ;  /* 0x0278000810007844 */ /* 0x0007e40000000200 */
[----:B------:R-:W-:Y:S01]  /*3b10*/  FADD.FTZ R15, R37, R14 ;  /* 0x0000000e250f7221 */ /* 0x000fe20000010000 */
[----:B------:R-:W-:-:S02]  /*3b20*/  F2FP.F16.F32.PACK_AB R14, R98, R35 ;  /* 0x00000023620e723e */ /* 0x000fc400000000ff */
[----:B------:R-:W5:Y:S01]  /*3b30*/  MUFU.EX2 R106, R106 ;  /* 0x0000006a006a7308 */ /* 0x000f620000000800 */
[----:B------:R-:W-:Y:S01]  /*3b40*/  FADD.FTZ R12, R104, R15 ;  /* 0x0000000f680c7221 */ /* 0x000fe20000010000 */
[--C-:B------:R-:W-:Y:S01]  /*3b50*/  IMAD.MOV.U32 R104, RZ, RZ, R135.reuse ;  /* 0x000000ffff687224 */ /* 0x100fe200078e0087 */
[----:B------:R-:W-:Y:S01]  /*3b60*/  MOV R98, R135 ;  /* 0x0000008700627202 */ /* 0x000fe20000000f00 */
[--C-:B--2---:R-:W-:Y:S02]  /*3b70*/  IMAD.MOV.U32 R92, RZ, RZ, R135.reuse ;  /* 0x000000ffff5c7224 */ /* 0x104fe400078e0087 */
[----:B0-----:R-:W-:Y:S01]  /*3b80*/  FADD.FTZ R15, R39, R12 ;  /* 0x0000000c270f7221 */ /* 0x001fe20000010000 */
[----:B------:R-:W-:Y:S01]  /*3b90*/  F2FP.F16.F32.PACK_AB R12, R94, R31 ;  /* 0x0000001f5e0c723e */ /* 0x000fe200000000ff */
[----:B------:R-:W-:Y:S01]  /*3ba0*/  IMAD.MOV.U32 R94, RZ, RZ, R135 ;  /* 0x000000ffff5e7224 */ /* 0x000fe200078e0087 */
[----:B------:R-:W0:Y:S01]  /*3bb0*/  MUFU.EX2 R56, R56 ;  /* 0x0000003800387308 */ /* 0x000e220000000800 */
[C---:B----4-:R-:W-:Y:S01]  /*3bc0*/  FADD.FTZ R13, R21.reuse, R0 ;  /* 0x00000000150d7221 */ /* 0x050fe20000010000 */
[----:B------:R-:W-:-:S06]  /*3bd0*/  F2FP.F16.F32.PACK_AB R25, R21, R48 ;  /* 0x000000301519723e */ /* 0x000fcc00000000ff */
[----:B------:R-:W2:Y:S01]  /*3be0*/  MUFU.EX2 R43, R43 ;  /* 0x0000002b002b7308 */ /* 0x000ea20000000800 */
[C---:B-----5:R-:W-:Y:S01]  /*3bf0*/  FADD.FTZ R20, R106.reuse, R15 ;  /* 0x0000000f6a147221 */ /* 0x060fe20000010000 */
[----:B------:R-:W-:Y:S02]  /*3c00*/  F2FP.F16.F32.PACK_AB R15, R61, R36 ;  /* 0x000000243d0f723e */ /* 0x000fe400000000ff */
[----:B------:R-:W-:Y:S01]  /*3c10*/  F2FP.F16.F32.PACK_AB R26, R106, R39 ;  /* 0x000000276a1a723e */ /* 0x000fe200000000ff */
[----:B------:R-:W-:-:S03]  /*3c20*/  IMAD.MOV.U32 R106, RZ, RZ, R135 ;  /* 0x000000ffff6a7224 */ /* 0x000fc600078e0087 */
[----:B------:R-:W1:Y:S01]  /*3c30*/  MUFU.EX2 R110, R110 ;  /* 0x0000006e006e7308 */ /* 0x000e620000000800 */
[----:B0-----:R-:W-:-:S07]  /*3c40*/  FADD.FTZ R0, R56, R13 ;  /* 0x0000000d38007221 */ /* 0x001fce0000010000 */
[----:B------:R-:W0:Y:S01]  /*3c50*/  MUFU.EX2 R45, R58 ;  /* 0x0000003a002d7308 */ /* 0x000e220000000800 */
[----:B--2---:R-:W-:-:S07]  /*3c60*/  FADD.FTZ R13, R43, R20 ;  /* 0x000000142b0d7221 */ /* 0x004fce0000010000 */
[----:B------:R-:W-:Y:S01]  /*3c70*/  MUFU.EX2 R41, R41 ;  /* 0x0000002900297308 */ /* 0x000fe20000000800 */
[C---:B-1----:R-:W-:Y:S01]  /*3c80*/  FADD.FTZ R4, R110.reuse, R13 ;  /* 0x0000000d6e047221 */ /* 0x042fe20000010000 */
[----:B------:R-:W-:Y:S02]  /*3c90*/  F2FP.F16.F32.PACK_AB R13, R59, R28 ;  /* 0x0000001c3b0d723e */ /* 0x000fe400000000ff */
[----:B---3--:R-:W-:Y:S01]  /*3ca0*/  F2FP.F16.F32.PACK_AB R8, R110, R43 ;  /* 0x0000002b6e08723e */ /* 0x008fe200000000ff */
[----:B------:R-:W-:Y:S02]  /*3cb0*/  IMAD.MOV.U32 R110, RZ, RZ, R135 ;  /* 0x000000ffff6e7224 */ /* 0x000fe400078e0087 */
[----:B------:R1:W-:Y:S01]  /*3cc0*/  STSM.16.M88.4 [R23], R12 ;  /* 0x0000000c17007844 */ /* 0x0003e20000000200 */
[----:B------:R-:W2:Y:S01]  /*3cd0*/  MUFU.EX2 R108, R108 ;  /* 0x0000006c006c7308 */ /* 0x000ea20000000800 */
[C---:B0-----:R-:W-:Y:S01]  /*3ce0*/  F2FP.F16.F32.PACK_AB R27, R45.reuse, R56 ;  /* 0x000000382d1b723e */ /* 0x041fe200000000ff */
[----:B------:R-:W-:-:S04]  /*3cf0*/  FADD.FTZ R5, R45, R0 ;  /* 0x000000002d057221 */ /* 0x000fc80000010000 */
[----:B------:R1:W-:Y:S02]  /*3d00*/  STSM.16.M88.4 [R18+0x6000], R24 ;  /* 0x0060001812007844 */ /* 0x0003e40000000200 */
[----:B------:R-:W0:Y:S08]  /*3d10*/  MUFU.EX2 R86, R86 ;  /* 0x0000005600567308 */ /* 0x000e300000000800 */
[----:B------:R3:W4:Y:S01]  /*3d20*/  MUFU.EX2 R3, R90 ;  /* 0x0000005a00037308 */ /* 0x0007220000000800 */
[----:B--2---:R-:W-:-:S07]  /*3d30*/  F2FP.F16.F32.PACK_AB R10, R108, R41 ;  /* 0x000000296c0a723e */ /* 0x004fce00000000ff */
[----:B------:R-:W2:Y:S01]  /*3d40*/  MUFU.EX2 R100, R100 ;  /* 0x0000006400647308 */ /* 0x000ea20000000800 */
[----:B0-----:R-:W-:Y:S01]  /*3d50*/  FADD.FTZ R0, R86, R5 ;  /* 0x0000000556007221 */ /* 0x001fe20000010000 */
[----:B---3--:R-:W-:-:S06]  /*3d60*/  IMAD.MOV.U32 R90, RZ, RZ, R135 ;  /* 0x000000ffff5a7224 */ /* 0x008fcc00078e0087 */
[----:B------:R0:W3:Y:S01]  /*3d70*/  MUFU.EX2 R29, R102 ;  /* 0x00000066001d7308 */ /* 0x0000e20000000800 */
[C---:B----4-:R-:W-:Y:S01]  /*3d80*/  F2FP.F16.F32.PACK_AB R9, R3.reuse, R86 ;  /* 0x000000560309723e */ /* 0x050fe200000000ff */
[----:B------:R-:W-:Y:S01]  /*3d90*/  FADD.FTZ R5, R3, R0 ;  /* 0x0000000003057221 */ /* 0x000fe20000010000 */
[----:B------:R-:W-:-:S04]  /*3da0*/  FADD.FTZ R3, R41, R4 ;  /* 0x0000000429037221 */ /* 0x000fc80000010000 */
[----:B------:R-:W-:Y:S01]  /*3db0*/  FADD.FTZ R3, R108, R3 ;  /* 0x000000036c037221 */ /* 0x000fe20000010000 */
[----:B------:R-:W-:Y:S01]  /*3dc0*/  MOV R108, R135 ;  /* 0x00000087006c7202 */ /* 0x000fe20000000f00 */
[----:B--2---:R-:W-:Y:S01]  /*3dd0*/  FADD.FTZ R6, R100, R5 ;  /* 0x0000000564067221 */ /* 0x004fe20000010000 */
[--C-:B0-----:R-:W-:Y:S01]  /*3de0*/  IMAD.MOV.U32 R102, RZ, RZ, R135.reuse ;  /* 0x000000ffff667224 */ /* 0x101fe200078e0087 */
[C---:B---3--:R-:W-:Y:S02]  /*3df0*/  F2FP.F16.F32.PACK_AB R11, R29.reuse, R100 ;  /* 0x000000641d0b723e */ /* 0x048fe400000000ff */
[----:B------:R-:W-:Y:S01]  /*3e00*/  FADD.FTZ R6, R29, R6 ;  /* 0x000000061d067221 */ /* 0x000fe20000010000 */
[----:B------:R-:W-:Y:S02]  /*3e10*/  IMAD.MOV.U32 R100, RZ, RZ, R135 ;  /* 0x000000ffff647224 */ /* 0x000fe400078e0087 */
[----:B------:R1:W-:Y:S01]  /*3e20*/  STSM.16.M88.4 [R17+0x6000], R8 ;  /* 0x0060000811007844 */ /* 0x0003e20000000200 */
[----:B------:R0:W-:Y:S06]  /*3e30*/  MEMBAR.ALL.CTA ;  /* 0x0000000000007992 */ /* 0x0001ec0000008000 */
[----:B0-----:R-:W0:Y:S02]  /*3e40*/  FENCE.VIEW.ASYNC.S ;  /* 0x00000000000073c6 */ /* 0x001e240000000000 */
[----:B0-----:R-:W-:Y:S01]  /*3e50*/  NOP ;  /* 0x0000000000007918 */ /* 0x001fe20000000000 */
[----:B------:R-:W-:Y:S05]  /*3e60*/  @!P1 BRA `(.L_x_10179) ;  /* 0x0000002800a49947 */ /* 0x000fea0003800000 */
[----:B------:R-:W-:Y:S01]  /*3e70*/  VIADD R4, R149, 0xfffffffe ;  /* 0xfffffffe95047836 */ /* 0x000fe20000000000 */
[----:B------:R-:W-:Y:S01]  /*3e80*/  CS2R R134, SRZ ;  /* 0x0000000000867805 */ /* 0x000fe2000001ff00 */
        /* <DEDUP_REMOVED lines=28> */
.L_x_10190:
[----:B------:R-:W-:Y:S01]  /*4050*/  ISETP.NE.AND P2, PT, RZ, UR40, PT ;  /* 0x00000028ff007c0c */ /* 0x000fe2000bf45270 */
[----:B------:R-:W-:-:S04]  /*4060*/  UISETP.NE.AND UP0, UPT, UR11, 0x1, UPT ;  /* 0x000000010b00788c */ /* 0x000fc8000bf05270 */
[----:B------:R-:W-:-:S06]  /*4070*/  USEL UR6, URZ, 0x1, UP0 ;  /* 0x000000013f067887 */ /* 0x000fcc0008000000 */
[----:B------:R-:W-:Y:S02]  /*4080*/  LOP3.LUT R2, R7, UR6, RZ, 0x3c, !PT ;  /* 0x0000000607027c12 */ /* 0x000fe4000f8e3cff */
[----:B------:R-:W-:Y:S05]  /*4090*/  @P2 BRA `(.L_x_10180) ;  /* 0x0000000000342947 */ /* 0x000fea0003800000 */
[----:B------:R-:W-:Y:S05]  /*40a0*/  @!P0 BRA `(.L_x_10181) ;  /* 0x0000000000048947 */ /* 0x000fea0003800000 */
[----:B------:R-:W-:Y:S01]  /*40b0*/  BPT.TRAP 0x1 ;  /* 0x000000040000795c */ /* 0x000fe20000300000 */
.L_x_10181:
[----:B------:R-:W-:Y:S01]  /*40c0*/  UIADD3 UR6, UR11, 0x1, URZ ;  /* 0x000000010b067890 */ /* 0x000fe2000fffe03f */
[----:B-1----:R-:W-:-:S03]  /*40d0*/  SHF.L.U32 R8, R2, 0x1f, RZ ;  /* 0x0000001f02087819 */ /* 0x002fc600000006ff */
[----:B------:R-:W-:-:S04]  /*40e0*/  UISETP.NE.AND UP0, UPT, UR6, 0x2, UPT ;  /* 0x000000020600788c */ /* 0x000fc8000bf05270 */
[----:B------:R-:W-:-:S04]  /*40f0*/  USEL UR6, UR6, URZ, UP0 ;  /* 0x0000003f06067287 */ /* 0x000fc80008000000 */
[----:B------:R-:W-:-:S09]  /*4100*/  ULEA UR6, UR6, UR41, 0x3 ;  /* 0x0000002906067291 */ /* 0x000fd2000f8e183f */
[----:B------:R0:W1:Y:S01]  /*4110*/  SYNCS.PHASECHK.TRANS64.TRYWAIT P1, [UR6+0x2d830], R8 ;  /* 0x02d83008ff0075a7 */ /* 0x0000620008020146 */
[----:B------:R-:W-:Y:S05]  /*4120*/  @!P0 BRA `(.L_x_10182) ;  /* 0x0000000000048947 */ /* 0x000fea0003800000 */
[----:B------:R-:W-:Y:S01]  /*4130*/  BPT.TRAP 0x1 ;  /* 0x000000040000795c */ /* 0x000fe20000300000 */
.L_x_10182:
[----:B-1----:R-:W-:Y:S05]  /*4140*/  @P1 BRA `(.L_x_10180) ;  /* 0x0000000000081947 */ /* 0x002fea0003800000 */
[----:B------:R-:W1:Y:S02]  /*4150*/  SYNCS.PHASECHK.TRANS64.TRYWAIT P1, [UR6+0x2d830], R8 ;  /* 0x02d83008ff0075a7 */ /* 0x000e640008020146 */
[----:B-1----:R-:W-:Y:S05]  /*4160*/  @!P1 BRA `(.L_x_10183) ;  /* 0x0000009c00dc9947 */ /* 0x002fea0003800000 */
.L_x_10180:
[----:B-1----:R-:W1:Y:S01]  /*4170*/  S2R R9, SR_TID.X ;  /* 0x0000000000097919 */ /* 0x002e620000002100 */
[----:B------:R-:W-:Y:S01]  /*4180*/  UIADD3 UR38, UR11, 0x1, URZ ;  /* 0x000000010b267890 */ /* 0x000fe2000fffe03f */
[----:B------:R-:W-:Y:S01]  /*4190*/  UMOV UR7, 0x80000020 ;  /* 0x8000002000077882 */ /* 0x000fe20000000000 */
[----:B------:R-:W-:Y:S02]  /*41a0*/  UMOV UR32, UR8 ;  /* 0x0000000800207c82 */ /* 0x000fe40008000000 */
[----:B------:R-:W-:Y:S01]  /*41b0*/  UISETP.NE.AND UP0, UPT, UR38, 0x2, UPT ;  /* 0x000000022600788c */ /* 0x000fe2000bf05270 */
[----:B------:R-:W-:Y:S01]  /*41c0*/  UMOV UR33, UR9 ;  /* 0x0000000900217c82 */ /* 0x000fe20008000000 */
[----:B------:R-:W-:Y:S02]  /*41d0*/  UMOV UR35, 0x80000020 ;  /* 0x8000002000237882 */ /* 0x000fe40000000000 */
[----:B------:R-:W-:Y:S01]  /*41e0*/  USEL UR38, UR38, URZ, UP0 ;  /* 0x0000003f26267287 */ /* 0x000fe20008000000 */
[----:B------:R-:W-:Y:S01]  /*41f0*/  UMOV UR15, 0x80000020 ;  /* 0x80000020000f7882 */ /* 0x000fe20000000000 */
[----:B------:R-:W-:-:S02]  /*4200*/  UMOV UR19, 0x80000020 ;  /* 0x8000002000137882 */ /* 0x000fc40000000000 */
[----:B------:R-:W-:Y:S01]  /*4210*/  UIMAD UR6, UR38, 0x600, UR28 ;  /* 0x00000600260678a4 */ /* 0x000fe2000f8e021c */
[----:B------:R-:W-:Y:S01]  /*4220*/  UMOV UR23, 0x80000020 ;  /* 0x8000002000177882 */ /* 0x000fe20000000000 */
[----:B------:R-:W-:Y:S02]  /*4230*/  UMOV UR27, 0x80000020 ;  /* 0x80000020001b7882 */ /* 0x000fe40000000000 */
[----:B------:R-:W-:Y:S02]  /*4240*/  UIADD3 UR34, UR6, 0x2, URZ ;  /* 0x0000000206227890 */ /* 0x000fe4000fffe03f */
[----:B------:R-:W-:Y:S02]  /*4250*/  UIADD3 UR14, UR6, 0x200, URZ ;  /* 0x00000200060e7890 */ /* 0x000fe4000fffe03f */
[----:B------:R-:W-:Y:S02]  /*4260*/  UIADD3 UR18, UR6, 0x202, URZ ;  /* 0x0000020206127890 */ /* 0x000fe4000fffe03f */
[----:B------:R-:W-:-:S02]  /*4270*/  UIADD3 UR22, UR6, 0x400, URZ ;  /* 0x0000040006167890 */ /* 0x000fc4000fffe03f */
[----:B------:R-:W-:Y:S01]  /*4280*/  UIADD3 UR26, UR6, 0x402, URZ ;  /* 0x00000402061a7890 */ /* 0x000fe2000fffe03f */
[----:B-1----:R-:W-:-:S04]  /*4290*/  SHF.R.U32.HI R9, RZ, 0x7, R9 ;  /* 0x00000007ff097819 */ /* 0x002fc80000011609 */
[----:B0-----:R-:W-:-:S05]  /*42a0*/  IADD3 R8, R9, 0x8, RZ ;  /* 0x0000000809087810 */ /* 0x001fca0007ffe0ff */
[----:B------:R0:W-:Y:S06]  /*42b0*/  BAR.SYNC.DEFER_BLOCKING R8, 0x100 ;  /* 0x000400080000751d */ /* 0x0001ec0000010000 */
        /* <DEDUP_REMOVED lines=21> */
.L_x_10185:
[----:B------:R-:W-:Y:S01]  /*4410*/  ULEA UR6, UR11, UR41, 0x3 ;  /* 0x000000290b067291 */ /* 0x000fe2000f8e183f */
[----:B------:R-:W-:-:S08]  /*4420*/  SHF.L.U32 R7, R7, 0x1f, RZ ;  /* 0x0000001f07077819 */ /* 0x000fd000000006ff */
[----:B------:R0:W1:Y:S01]  /*4430*/  SYNCS.PHASECHK.TRANS64.TRYWAIT P1, [UR6+0x2d850], R7 ;  /* 0x02d85007ff0075a7 */ /* 0x0000620008020146 */
[----:B------:R-:W-:Y:S05]  /*4440*/  @!P0 BRA `(.L_x_10186) ;  /* 0x0000000000048947 */ /* 0x000fea0003800000 */
[----:B------:R-:W-:Y:S01]  /*4450*/  BPT.TRAP 0x1 ;  /* 0x000000040000795c */ /* 0x000fe20000300000 */
.L_x_10186:
[----:B-1----:R-:W-:Y:S05]  /*4460*/  @P1 BRA `(.L_x_10184) ;  /* 0x0000000000081947 */ /* 0x002fea0003800000 */
[----:B------:R-:W1:Y:S02]  /*4470*/  SYNCS.PHASECHK.TRANS64.TRYWAIT P1, [UR6+0x2d850], R7 ;  /* 0x02d85007ff0075a7 */ /* 0x000e640008020146 */
[----:B-1----:R-:W-:Y:S05]  /*4480*/  @!P1 BRA `(.L_x_10187) ;  /* 0x0000009c002c9947 */ /* 0x002fea0003800000 */
.L_x_10184:
[----:B------:R-:W-:Y:S01]  /*4490*/  UIADD3 UR6, UR41, 0x400, URZ ;  /* 0x0000040029067890 */ /* 0x000fe2000fffe03f */
[----:B------:R-:W-:Y:S01]  /*44a0*/  WARPGROUP.ARRIVE ;  /* 0x00000000000079c5 */ /* 0x000fe20000000000 */
[----:B------:R-:W-:-:S05]  /*44b0*/  ULOP3.LUT UR7, UR39, 0x10000, URZ, 0xfc, !UPT ;  /* 0x0001000027077892 */ /* 0x000fca000f8efc3f */
[----:B------:R-:W1:Y:S01]  /*44c0*/  S2R R9, SR_TID.X ;  /* 0x0000000000097919 */ /* 0x000e620000002100 */
[----:B------:R-:W-:Y:S01]  /*44d0*/  USHF.R.U32.HI UR6, URZ, 0x4, UR6 ;  /* 0x000000043f067899 */ /* 0x000fe20008011606 */
[----:B------:R-:W-:Y:S01]  /*44e0*/  UMOV UR33, 0x40000040 ;  /* 0x4000004000217882 */ /* 0x000fe20000000000 */
[----:B------:R-:W-:Y:S02]  /*44f0*/  UMOV UR35, 0x80000020 ;  /* 0x8000002000237882 */ /* 0x000fe40000000000 */
[----:B------:R-:W-:Y:S01]  /*4500*/  ULOP3.LUT UR6, UR6, 0x3fff, URZ, 0xc0, !UPT ;  /* 0x00003fff06067892 */ /* 0x000fe2000f8ec03f */
[----:B------:R-:W-:-:S03]  /*4510*/  UMOV UR32, UR7 ;  /* 0x0000000700207c82 */ /* 0x000fc60008000000 */
[----:B------:R-:W-:-:S04]  /*4520*/  ULOP3.LUT UR6, UR6, 0x2000000, URZ, 0xfc, !UPT ;  /* 0x0200000006067892 */ /* 0x000fc8000f8efc3f */
[----:B------:R-:W-:-:S07]  /*4530*/  UIMAD UR6, UR11, 0x600, UR6 ;  /* 0x000006000b0678a4 */ /* 0x000fce000f8e0206 */
[----:B------:R-:W-:Y:S02]  /*4540*/  UMOV UR34, UR6 ;  /* 0x0000000600227c82 */ /* 0x000fe40008000000 */
[----:B------:R-:W-:Y:S01]  /*4550*/  HGMMA.64x96x16.F32 R88, gdesc[UR32].tnspB, R88, gsb0 ;  /* 0x41600000205879f0 */ /* 0x000fe20008000858 */
[----:B------:R-:W-:Y:S02]  /*4560*/  UIADD3 UR32, UR7, 0x2, URZ ;  /* 0x0000000207207890 */ /* 0x000fe4000fffe03f */
[----:B------:R-:W-:Y:S01]  /*4570*/  UIADD3 UR34, UR6, 0x40, URZ ;  /* 0x0000004006227890 */ /* 0x000fe2000fffe03f */
[----:B------:R-:W-:Y:S01]  /*4580*/  UMOV UR33, 0x40000040 ;  /* 0x4000004000217882 */ /* 0x000fe20000000000 */
[----:B------:R-:W-:Y:S01]  /*4590*/  UMOV UR35, 0x80000020 ;  /* 0x8000002000237882 */ /* 0x000fe20000000000 */
[----:B-1----:R-:W-:Y:S02]  /*45a0*/  SHF.R.U32.HI R8, RZ, 0x7, R9 ;  /* 0x00000007ff087819 */ /* 0x002fe40000011609 */
[----:B------:R-:W-:-:S03]  /*45b0*/  ISETP.GE.U32.AND P1, PT, R9, 0x180, PT ;  /* 0x000001800900780c */ /* 0x000fc60003f26070 */
[----:B0-----:R-:W-:-:S05]  /*45c0*/  VIADD R7, R8, 0x9 ;  /* 0x0000000908077836 */ /* 0x001fca0000000000 */
        /* <DEDUP_REMOVED lines=50> */
.L_x_10188:
        /* <DEDUP_REMOVED lines=212> */
[--C-:B------:R-:W-:Y:S01]  /*5630*/  FFMA.FTZ R20, R20, R71, -R80.reuse ;  /* 0x0000004714147223 */ /* 0x100fe20000010850 */
[----:B0-----:R-:W-:Y:S01]  /*5640*/  FMNMX.FTZ R78, R84, R85, !PT ;  /* 0x00000055544e7209 */ /* 0x001fe20007810000 */
[----:B------:R-:W-:Y:S01]  /*5650*/  MUFU.EX2 R7, R7 ;  /* 0x0000000700077308 */ /* 0x000fe20000000800 */
[-CC-:B------:R-:W-:Y:S01]  /*5660*/  FFMA.FTZ R25, R25, R71.reuse, -R80.reuse ;  /* 0x0000004719197223 */ /* 0x180fe20000010850 */
[-CC-:B------:R-:W-:Y:S01]  /*5670*/  FFMA.FTZ R26, R26, R71.reuse, -R80.reuse ;  /* 0x000000471a1a7223 */ /* 0x180fe20000010850 */
[-CC-:B------:R-:W-:Y:S01]  /*5680*/  FFMA.FTZ R29, R29, R71.reuse, -R80.reuse ;  /* 0x000000471d1d7223 */ /* 0x180fe20000010850 */
[C---:B------:R-:W-:Y:S01]  /*5690*/  FADD.FTZ R0, -R78.reuse, R5 ;  /* 0x000000054e007221 */ /* 0x040fe20000010100 */
[-C--:B------:R-:W-:Y:S01]  /*56a0*/  FMUL.FTZ R84, R78, R71.reuse ;  /* 0x000000474e547220 */ /* 0x080fe20000410000 */
[-CC-:B------:R-:W-:Y:S01]  /*56b0*/  FFMA.FTZ R30, R30, R71.reuse, -R80.reuse ;  /* 0x000000471e1e7223 */ /* 0x180fe20000010850 */
[-C--:B------:R-:W-:Y:S01]  /*56c0*/  FFMA.FTZ R33, R33, R71.reuse, -R80 ;  /* 0x0000004721217223 */ /* 0x080fe20000010850 */
[-C--:B------:R-:W-:Y:S01]  /*56d0*/  FMUL.FTZ R0, R0, R71.reuse ;  /* 0x0000004700007220 */ /* 0x080fe20000410000 */
[-CC-:B------:R-:W-:Y:S01]  /*56e0*/  FFMA.FTZ R9, R9, R71.reuse, -R84.reuse ;  /* 0x0000004709097223 */ /* 0x180fe20000010854 */
[-C--:B------:R-:W-:Y:S01]  /*56f0*/  FFMA.FTZ R10, R10, R71.reuse, -R84 ;  /* 0x000000470a0a7223 */ /* 0x080fe20000010854 */
        /* <DEDUP_REMOVED lines=25> */
[----:B------:R-:W3:Y:S01]  /*5890*/  MUFU.EX2 R8, R8 ;  /* 0x0000000800087308 */ /* 0x000ee20000000800 */
[-CC-:B0-----:R-:W-:Y:S01]  /*58a0*/  FFMA.FTZ R83, R14, R71.reuse, -R84.reuse ;  /* 0x000000470e537223 */ /* 0x181fe20000010854 */
[-CC-:B------:R-:W-:Y:S01]  /*58b0*/  FFMA.FTZ R13, R21, R71.reuse, -R84.reuse ;  /* 0x00000047150d7223 */ /* 0x180fe20000010854 */
[-CC-:B------:R-:W-:Y:S01]  /*58c0*/  FFMA.FTZ R81, R32, R71.reuse, -R84.reuse ;  /* 0x0000004720517223 */ /* 0x180fe20000010854 */
[-CC-:B------:R-:W-:Y:S01]  /*58d0*/  FFMA.FTZ R14, R24, R71.reuse, -R84.reuse ;  /* 0x00000047180e7223 */ /* 0x180fe20000010854 */
[-CC-:B------:R-:W-:Y:S01]  /*58e0*/  FFMA.FTZ R32, R44, R71.reuse, -R84.reuse ;  /* 0x000000472c207223 */ /* 0x180fe20000010854 */
[-CC-:B------:R-:W-:Y:S01]  /*58f0*/  FFMA.FTZ R44, R47, R71.reuse, -R84.reuse ;  /* 0x000000472f2c7223 */ /* 0x180fe20000010854 */
[--C-:B------:R-:W-:Y:S01]  /*5900*/  FFMA.FTZ R47, R63, R71, -R84.reuse ;  /* 0x000000473f2f7223 */ /* 0x100fe20000010854 */
[----:B------:R-:W0:Y:S01]  /*5910*/  MUFU.EX2 R10, R10 ;  /* 0x0000000a000a7308 */ /* 0x000e220000000800 */
[----:B-1----:R-:W-:Y:S01]  /*5920*/  FFMA.FTZ R3, R5, R3, R7 ;  /* 0x0000000305037223 */ /* 0x002fe20000010007 */
[----:B--2---:R-:W-:Y:S01]  /*5930*/  FFMA.FTZ R63, R0, R6, R9 ;  /* 0x00000006003f7223 */ /* 0x004fe20000010009 */
[-CC-:B------:R-:W-:Y:S01]  /*5940*/  FFMA.FTZ R24, R27, R71.reuse, -R84.reuse ;  /* 0x000000471b187223 */ /* 0x180fe20000010854 */
[-CC-:B------:R-:W-:Y:S01]  /*5950*/  FFMA.FTZ R82, R28, R71.reuse, -R84.reuse ;  /* 0x000000471c527223 */ /* 0x180fe20000010854 */
[-CC-:B------:R-:W-:Y:S01]  /*5960*/  FFMA.FTZ R28, R31, R71.reuse, -R84.reuse ;  /* 0x000000471f1c7223 */ /* 0x180fe20000010854 */
[-CC-:B------:R-:W-:Y:S01]  /*5970*/  FFMA.FTZ R31, R43, R71.reuse, -R84.reuse ;  /* 0x000000472b1f7223 */ /* 0x180fe20000010854 */
[-CC-:B------:R-:W-:Y:S01]  /*5980*/  FFMA.FTZ R43, R60, R71.reuse, -R84.reuse ;  /* 0x000000473c2b7223 */ /* 0x180fe20000010854 */
[----:B------:R-:W1:Y:S01]  /*5990*/  MUFU.EX2 R11, R11 ;  /* 0x0000000b000b7308 */ /* 0x000e620000000800 */
[----:B---3--:R-:W-:Y:S01]  /*59a0*/  FADD.FTZ R6, R8, R3 ;  /* 0x0000000308067221 */ /* 0x008fe20000010000 */
        /* <DEDUP_REMOVED lines=11> */
[-CC-:B------:R-:W-:Y:S01]  /*5a60*/  FFMA.FTZ R40, R59, R71.reuse, -R84.reuse ;  /* 0x000000473b287223 */ /* 0x180fe20000010854 */
[-CC-:B------:R-:W-:Y:S01]  /*5a70*/  FFMA.FTZ R55, R55, R71.reuse, -R84.reuse ;  /* 0x0000004737377223 */ /* 0x180fe20000010854 */
[-C--:B------:R-:W-:Y:S01]  /*5a80*/  FFMA.FTZ R56, R56, R71.reuse, -R84 ;  /* 0x0000004738387223 */ /* 0x080fe20000010854 */
[----:B------:R-:W0:Y:S01]  /*5a90*/  MUFU.EX2 R12, R12 ;  /* 0x0000000c000c7308 */ /* 0x000e220000000800 */
[----:B-1----:R-:W-:Y:S01]  /*5aa0*/  FADD.FTZ R3, R11, R6 ;  /* 0x000000060b037221 */ /* 0x002fe20000010000 */
[-CC-:B------:R-:W-:Y:S01]  /*5ab0*/  FFMA.FTZ R68, R68, R71.reuse, -R84.reuse ;  /* 0x0000004744447223 */ /* 0x180fe20000010854 */
[-CC-:B------:R-:W-:Y:S01]  /*5ac0*/  FFMA.FTZ R73, R73, R71.reuse, -R84.reuse ;  /* 0x0000004749497223 */ /* 0x180fe20000010854 */
[-CC-:B------:R-:W-:Y:S01]  /*5ad0*/  FFMA.FTZ R74, R74, R71.reuse, -R84.reuse ;  /* 0x000000474a4a7223 */ /* 0x180fe20000010854 */
[----:B------:R-:W-:-:S03]  /*5ae0*/  FFMA.FTZ R79, R79, R71, -R84 ;  /* 0x000000474f4f7223 */ /* 0x000fc60000010854 */
        /* <DEDUP_REMOVED lines=20> */
[----:B------:R-:W-:Y:S01]  /*5c30*/  MUFU.EX2 R30, R30 ;  /* 0x0000001e001e7308 */ /* 0x000fe20000000800 */
[----:B0-----:R-:W-:-:S07]  /*5c40*/  FADD.FTZ R3, R29, R6 ;  /* 0x000000061d037221 */ /* 0x001fce0000010000 */
[----:B------:R-:W0:Y:S08]  /*5c50*/  MUFU.EX2 R81, R81 ;  /* 0x0000005100517308 */ /* 0x000e300000000800 */
[----:B------:R-:W-:Y:S08]  /*5c60*/  MUFU.EX2 R33, R33 ;  /* 0x0000002100217308 */ /* 0x000ff00000000800 */
[----:B------:R-:W2:Y:S08]  /*5c70*/  MUFU.EX2 R27, R27 ;  /* 0x0000001b001b7308 */ /* 0x000eb00000000800 */
[----:B------:R3:W-:Y:S08]  /*5c80*/  MUFU.EX2 R64, R51 ;  /* 0x0000003300407308 */ /* 0x0007f00000000800 */
[----:B------:R-:W-:Y:S01]  /*5c90*/  MUFU.EX2 R34, R34 ;  /* 0x0000002200227308 */ /* 0x000fe20000000800 */
[----:B---3--:R-:W-:-:S04]  /*5ca0*/  FADD.FTZ R51, R24, R63 ;  /* 0x0000003f18337221 */ /* 0x008fc80000010000 */
[----:B------:R-:W-:-:S03]  /*5cb0*/  FADD.FTZ R51, R82, R51 ;  /* 0x0000003352337221 */ /* 0x000fc60000010000 */
[----:B------:R-:W3:Y:S01]  /*5cc0*/  MUFU.EX2 R36, R36 ;  /* 0x0000002400247308 */ /* 0x000ee20000000800 */
[----:B-1----:R-:W-:-:S04]  /*5cd0*/  FADD.FTZ R6, R28, R51 ;  /* 0x000000331c067221 */ /* 0x002fc80000010000 */
[----:B0-----:R-:W-:-:S03]  /*5ce0*/  FADD.FTZ R6, R81, R6 ;  /* 0x0000000651067221 */ /* 0x001fc60000010000 */
[----:B------:R-:W-:Y:S01]  /*5cf0*/  MUFU.EX2 R37, R37 ;  /* 0x0000002500257308 */ /* 0x000fe20000000800 */
[----:B--2---:R-:W-:-:S07]  /*5d00*/  FADD.FTZ R51, R27, R6 ;  /* 0x000000061b337221 */ /* 0x004fce0000010000 */
[----:B------:R-:W0:Y:S08]  /*5d10*/  MUFU.EX2 R21, R21 ;  /* 0x0000001500157308 */ /* 0x000e300000000800 */
[----:B------:R-:W1:Y:S08]  /*5d20*/  MUFU.EX2 R38, R38 ;  /* 0x0000002600267308 */ /* 0x000e700000000800 */
[----:B------:R2:W-:Y:S08]  /*5d30*/  MUFU.EX2 R67, R52 ;  /* 0x0000003400437308 */ /* 0x0005f00000000800 */
[----:B------:R-:W4:Y:S01]  /*5d40*/  MUFU.EX2 R35, R35 ;  /* 0x0000002300237308 */ /* 0x000f220000000800 */
[----:B--2---:R-:W-:-:S04]  /*5d50*/  FADD.FTZ R52, R30, R3 ;  /* 0x000000031e347221 */ /* 0x004fc80000010000 */
[----:B------:R-:W-:Y:S01]  /*5d60*/  FADD.FTZ R3, R33, R52 ;  /* 0x0000003421037221 */ /* 0x000fe20000010000 */
[----:B---3--:R-:W-:Y:S02]  /*5d70*/  FADD.FTZ R52, R36, R51 ;  /* 0x0000003324347221 */ /* 0x008fe40000010000 */
[----:B------:R-:W2:Y:S01]  /*5d80*/  MUFU.EX2 R41, R41 ;  /* 0x0000002900297308 */ /* 0x000ea20000000800 */
[----:B------:R-:W-:Y:S01]  /*5d90*/  FADD.FTZ R6, R34, R3 ;  /* 0x0000000322067221 */ /* 0x000fe20000010000 */
[----:B0-----:R-:W-:-:S03]  /*5da0*/  FADD.FTZ R52, R21, R52 ;  /* 0x0000003415347221 */ /* 0x001fc60000010000 */
[----:B------:R-:W-:-:S03]  /*5db0*/  FADD.FTZ R3, R37, R6 ;  /* 0x0000000625037221 */ /* 0x000fc60000010000 */
[----:B------:R-:W-:Y:S01]  /*5dc0*/  MUFU.EX2 R31, R31 ;  /* 0x0000001f001f7308 */ /* 0x000fe20000000800 */
[----:B-1----:R-:W-:Y:S01]  /*5dd0*/  FADD.FTZ R6, R38, R3 ;  /* 0x0000000326067221 */ /* 0x002fe20000010000 */
[----:B----4-:R-:W-:-:S06]  /*5de0*/  FADD.FTZ R52, R35, R52 ;  /* 0x0000003423347221 */ /* 0x010fcc0000010000 */
[----:B------:R-:W0:Y:S01]  /*5df0*/  MUFU.EX2 R42, R42 ;  /* 0x0000002a002a7308 */ /* 0x000e220000000800 */
[----:B--2---:R-:W-:-:S07]  /*5e00*/  FADD.FTZ R3, R41, R6 ;  /* 0x0000000629037221 */ /* 0x004fce0000010000 */
[----:B------:R-:W-:Y:S08]  /*5e10*/  MUFU.EX2 R32, R32 ;  /* 0x0000002000207308 */ /* 0x000ff00000000800 */
[----:B------:R-:W1:Y:S01]  /*5e20*/  MUFU.EX2 R45, R45 ;  /* 0x0000002d002d7308 */ /* 0x000e620000000800 */
[----:B0-----:R-:W-:-:S07]  /*5e30*/  FADD.FTZ R6, R42, R3 ;  /* 0x000000032a067221 */ /* 0x001fce0000010000 */
[----:B------:R-:W0:Y:S08]  /*5e40*/  MUFU.EX2 R44, R44 ;  /* 0x0000002c002c7308 */ /* 0x000e300000000800 */
[----:B------:R-:W2:Y:S01]  /*5e50*/  MUFU.EX2 R46, R46 ;  /* 0x0000002e002e7308 */ /* 0x000ea20000000800 */
[----:B-1----:R-:W-:-:S07]  /*5e60*/  FADD.FTZ R3, R45, R6 ;  /* 0x000000062d037221 */ /* 0x002fce0000010000 */
[----:B------:R1:W3:Y:S08]  /*5e70*/  MUFU.EX2 R59, R39 ;  /* 0x00000027003b7308 */ /* 0x0002f00000000800 */
[----:B------:R-:W-:Y:S01]  /*5e80*/  MUFU.EX2 R49, R49 ;  /* 0x0000003100317308 */ /* 0x000fe20000000800 */
[----:B-1----:R-:W-:Y:S01]  /*5e90*/  FFMA.FTZ R39, R77, R71, -R84 ;  /* 0x000000474d277223 */ /* 0x002fe20000010854 */
[----:B------:R-:W-:-:S04]  /*5ea0*/  FADD.FTZ R77, R31, R52 ;  /* 0x000000341f4d7221 */ /* 0x000fc80000010000 */
[----:B------:R-:W-:Y:S02]  /*5eb0*/  FADD.FTZ R77, R32, R77 ;  /* 0x0000004d204d7221 */ /* 0x000fe40000010000 */
[----:B------:R-:W-:Y:S02]  /*5ec0*/  MUFU.EX2 R50, R50 ;  /* 0x0000003200327308 */ /* 0x000fe40000000800 */
[----:B0-----:R-:W-:-:S06]  /*5ed0*/  FADD.FTZ R6, R44, R77 ;  /* 0x0000004d2c067221 */ /* 0x001fcc0000010000 */
[----:B------:R-:W-:Y:S08]  /*5ee0*/  MUFU.EX2 R53, R53 ;  /* 0x0000003500357308 */ /* 0x000ff00000000800 */
[----:B------:R-:W0:Y:S08]  /*5ef0*/  MUFU.EX2 R60, R55 ;  /* 0x00000037003c7308 */ /* 0x000e300000000800 */
[----:B------:R2:W-:Y:S08]  /*5f00*/  MUFU.EX2 R55, R40 ;  /* 0x0000002800377308 */ /* 0x0005f00000000800 */
[----:B------:R-:W-:Y:S01]  /*5f10*/  MUFU.EX2 R54, R54 ;  /* 0x0000003600367308 */ /* 0x000fe20000000800 */
[----:B--2---:R-:W-:Y:S01]  /*5f20*/  FADD.FTZ R40, R46, R3 ;  /* 0x000000032e287221 */ /* 0x004fe20000010000 */
[----:B---3--:R-:W-:-:S04]  /*5f30*/  FADD.FTZ R3, R59, R6 ;  /* 0x000000063b037221 */ /* 0x008fc80000010000 */
[----:B------:R-:W-:Y:S02]  /*5f40*/  FADD.FTZ R6, R64, R3 ;  /* 0x0000000340067221 */ /* 0x000fe40000010000 */
[----:B------:R-:W1:Y:S02]  /*5f50*/  MUFU.EX2 R63, R56 ;  /* 0x00000038003f7308 */ /* 0x000e640000000800 */
[----:B------:R-:W-:-:S04]  /*5f60*/  FADD.FTZ R3, R67, R6 ;  /* 0x0000000643037221 */ /* 0x000fc80000010000 */
[----:B0-----:R-:W-:Y:S02]  /*5f70*/  FADD.FTZ R6, R60, R3 ;  /* 0x000000033c067221 */ /* 0x001fe40000010000 */
[----:B------:R-:W0:Y:S08]  /*5f80*/  MUFU.EX2 R57, R57 ;  /* 0x0000003900397308 */ /* 0x000e300000000800 */
[----:B------:R2:W3:Y:S01]  /*5f90*/  MUFU.EX2 R56, R43 ;  /* 0x0000002b00387308 */ /* 0x0004e20000000800 */
[----:B-1----:R-:W-:-:S04]  /*5fa0*/  FADD.FTZ R6, R63, R6 ;  /* 0x000000063f067221 */ /* 0x002fc80000010000 */
[----:B------:R-:W-:-:S03]  /*5fb0*/  FADD.FTZ R77, R55, R6 ;  /* 0x00000006374d7221 */ /* 0x000fc60000010000 */
[----:B------:R-:W1:Y:S01]  /*5fc0*/  MUFU.EX2 R58, R58 ;  /* 0x0000003a003a7308 */ /* 0x000e620000000800 */
[----:B--2---:R-:W-:-:S04]  /*5fd0*/  FADD.FTZ R43, R49, R40 ;  /* 0x00000028312b7221 */ /* 0x004fc80000010000 */
[----:B------:R-:W-:-:S03]  /*5fe0*/  FADD.FTZ R40, R50, R43 ;  /* 0x0000002b32287221 */ /* 0x000fc60000010000 */
[----:B------:R-:W2:Y:S01]  /*5ff0*/  MUFU.EX2 R61, R61 ;  /* 0x0000003d003d7308 */ /* 0x000ea20000000800 */
[----:B------:R-:W-:-:S04]  /*6000*/  FADD.FTZ R43, R53, R40 ;  /* 0x00000028352b7221 */ /* 0x000fc80000010000 */
[----:B------:R-:W-:-:S03]  /*6010*/  FADD.FTZ R40, R54, R43 ;  /* 0x0000002b36287221 */ /* 0x000fc60000010000 */
[----:B------:R-:W4:Y:S01]  /*6020*/  MUFU.EX2 R51, R47 ;  /* 0x0000002f00337308 */ /* 0x000f220000000800 */
[----:B0-----:R-:W-:Y:S01]  /*6030*/  FADD.FTZ R3, R57, R40 ;  /* 0x0000002839037221 */ /* 0x001fe20000010000 */
[----:B---3--:R-:W-:-:S03]  /*6040*/  FADD.FTZ R40, R56, R77 ;  /* 0x0000004d38287221 */ /* 0x008fc60000010000 */
[----:B-1----:R-:W-:-:S03]  /*6050*/  FADD.FTZ R6, R58, R3 ;  /* 0x000000033a067221 */ /* 0x002fc60000010000 */
[----:B------:R-:W0:Y:S01]  /*6060*/  MUFU.EX2 R62, R62 ;  /* 0x0000003e003e7308 */ /* 0x000e220000000800 */
[----:B--2---:R-:W-:-:S07]  /*6070*/  FADD.FTZ R3, R61, R6 ;  /* 0x000000063d037221 */ /* 0x004fce0000010000 */
[----:B------:R-:W1:Y:S01]  /*6080*/  MUFU.EX2 R52, R48 ;  /* 0x0000003000347308 */ /* 0x000e620000000800 */
[----:B----4-:R-:W-:-:S07]  /*6090*/  FADD.FTZ R77, R51, R40 ;  /* 0x00000028334d7221 */ /* 0x010fce0000010000 */
        /* <DEDUP_REMOVED lines=28> */
.L_x_10189:
[----:B------:R-:W-:Y:S01]  /*6260*/  ULEA UR6, UR11, UR41, 0x3 ;  /* 0x000000290b067291 */ /* 0x000fe2000f8e183f */
[----:B------:R-:W-:Y:S01]  /*6270*/  F2FP.F16.F32.PACK_AB R9, R10, R9 ;  /* 0x000000090a09723e */ /* 0x000fe200000000ff */
[----:B------:R-:W-:Y:S01]  /*6280*/  FMUL.FTZ R88, R88, R5 ;  /* 0x0000000558587220 */ /* 0x000fe20000410000 */
        /* <DEDUP_REMOVED lines=15> */
[----:B------:R-:W-:Y:S01]  /*6380*/  SYNCS.ARRIVE.TRANS64.RED.A1T0 RZ, [UR6], RZ ;  /* 0x000000ffffff79a7 */ /* 0x000fe20008100406 */
[----:B------:R-:W-:Y:S01]  /*6390*/  F2FP.F16.F32.PACK_AB R25, R81, R28 ;  /* 0x0000001c5119723e */ /* 0x000fe200000000ff */
[----:B------:R0:W-:Y:S01]  /*63a0*/  STSM.16.M88.4 [R16+0x21800], R8 ;  /* 0x0218000810007844 */ /* 0x0001e20000000200 */
[----:B------:R-:W-:Y:S01]  /*63b0*/  F2FP.F16.F32.PACK_AB R26, R34, R33 ;  /* 0x00000021221a723e */ /* 0x000fe200000000ff */
[----:B------:R-:W-:Y:S01]  /*63c0*/  FMUL.FTZ R97, R97, R5 ;  /* 0x0000000561617220 */ /* 0x000fe20000410000 */
[----:B------:R-:W-:Y:S01]  /*63d0*/  F2FP.F16.F32.PACK_AB R27, R36, R27 ;  /* 0x0000001b241b723e */ /* 0x000fe200000000ff */
[----:B------:R1:W-:Y:S01]  /*63e0*/  STSM.16.M88.4 [R22], R12 ;  /* 0x0000000c16007844 */ /* 0x0003e20000000200 */
[----:B------:R-:W-:Y:S01]  /*63f0*/  F2FP.F16.F32.PACK_AB R28, R38, R37 ;  /* 0x00000025261c723e */ /* 0x000fe200000000ff */
[----:B------:R-:W-:Y:S01]  /*6400*/  FMUL.FTZ R100, R100, R5 ;  /* 0x0000000564647220 */ /* 0x000fe20000410000 */
[----:B------:R-:W-:Y:S01]  /*6410*/  F2FP.F16.F32.PACK_AB R29, R35, R21 ;  /* 0x00000015231d723e */ /* 0x000fe200000000ff */
[----:B------:R2:W-:Y:S01]  /*6420*/  STSM.16.M88.4 [R18], R24 ;  /* 0x0000001812007844 */ /* 0x0005e20000000200 */
[----:B------:R-:W-:Y:S01]  /*6430*/  F2FP.F16.F32.PACK_AB R30, R42, R41 ;  /* 0x000000292a1e723e */ /* 0x000fe200000000ff */
[----:B------:R-:W-:Y:S01]  /*6440*/  FMUL.FTZ R101, R101, R5 ;  /* 0x0000000565657220 */ /* 0x000fe20000410000 */
        /* <DEDUP_REMOVED lines=10> */
[----:B0-----:R-:W-:Y:S01]  /*64f0*/  F2FP.F16.F32.PACK_AB R8, R54, R53 ;  /* 0x000000353608723e */ /* 0x001fe200000000ff */
[----:B------:R-:W-:Y:S01]  /*6500*/  FMUL.FTZ R112, R112, R5 ;  /* 0x0000000570707220 */ /* 0x000fe20000410000 */
[----:B------:R-:W-:Y:S01]  /*6510*/  F2FP.F16.F32.PACK_AB R9, R63, R60 ;  /* 0x0000003c3f09723e */ /* 0x000fe200000000ff */
[----:B------:R2:W-:Y:S01]  /*6520*/  STSM.16.M88.4 [R16+0x27800], R32 ;  /* 0x0278002010007844 */ /* 0x0005e20000000200 */
[----:B------:R-:W-:Y:S01]  /*6530*/  F2FP.F16.F32.PACK_AB R10, R58, R57 ;  /* 0x000000393a0a723e */ /* 0x000fe200000000ff */
[----:B------:R-:W-:Y:S01]  /*6540*/  FMUL.FTZ R113, R113, R5 ;  /* 0x0000000571717220 */ /* 0x000fe20000410000 */
[----:B------:R-:W-:Y:S01]  /*6550*/  F2FP.F16.F32.PACK_AB R11, R56, R55 ;  /* 0x00000037380b723e */ /* 0x000fe200000000ff */
[----:B------:R-:W-:Y:S01]  /*6560*/  FMUL.FTZ R116, R116, R5 ;  /* 0x0000000574747220 */ /* 0x000fe20000410000 */
[----:B-1----:R-:W-:Y:S01]  /*6570*/  F2FP.F16.F32.PACK_AB R12, R62, R61 ;  /* 0x0000003d3e0c723e */ /* 0x002fe200000000ff */
        /* <DEDUP_REMOVED lines=14> */
[-C--:B------:R-:W-:Y:S01]  /*6660*/  FMUL.FTZ R128, R128, R5.reuse ;  /* 0x0000000580807220 */ /* 0x080fe20000410000 */
[----:B------:R-:W-:Y:S01]  /*6670*/  ISETP.GT.AND P1, PT, R4, RZ, PT ;  /* 0x000000ff0400720c */ /* 0x000fe20003f24270 */
[-C--:B------:R-:W-:Y:S01]  /*6680*/  FMUL.FTZ R129, R129, R5.reuse ;  /* 0x0000000581817220 */ /* 0x080fe20000410000 */
[-C--:B------:R-:W-:Y:S01]  /*6690*/  FMUL.FTZ R132, R132, R5.reuse ;  /* 0x0000000584847220 */ /* 0x080fe20000410000 */
[----:B------:R2:W-:Y:S01]  /*66a0*/  STSM.16.M88.4 [R17+0x6000], R72 ;  /* 0x0060004811007844 */ /* 0x0005e20000000200 */
[----:B------:R-:W-:Y:S01]  /*66b0*/  FMUL.FTZ R133, R133, R5 ;  /* 0x0000000585857220 */ /* 0x000fe20000410000 */
        /* <DEDUP_REMOVED lines=30> */
[----:B------:R-:W-:Y:S01]  /*68a0*/  VIADD R4, R4, 0xffffffff ;  /* 0xffffffff04047836 */ /* 0x000fe20000000000 */
[----:B------:R-:W-:Y:S01]  /*68b0*/  MOV R7, R2 ;  /* 0x0000000200077202 */ /* 0x000fe20000000f00 */
[----:B------:R-:W-:-:S02]  /*68c0*/  IMAD.MOV.U32 R5, RZ, RZ, R78 ;  /* 0x000000ffff057224 */ /* 0x000fc400078e004e */
[----:B------:R-:W-:Y:S01]  /*68d0*/  IMAD.MOV.U32 R0, RZ, RZ, R70 ;  /* 0x000000ffff007224 */ /* 0x000fe200078e0046 */
[----:B0-----:R-:W-:Y:S01]  /*68e0*/  NOP ;  /* 0x0000000000007918 */ /* 0x001fe20000000000 */
[----:B--2---:R-:W-:Y:S05]  /*68f0*/  @P1 BRA `(.L_x_10190) ;  /* 0xffffffd400d41947 */ /* 0x004fea000383ffff */
.L_x_10179:
[----:B------:R-:W-:Y:S06]  /*6900*/  BAR.ARV 0x8, 0x200 ;  /* 0x0208000000007b1d */ /* 0x000fec0000002000 */
[----:B------:R-:W-:Y:S05]  /*6910*/  @!P0 BRA `(.L_x_10191) ;  /* 0x0000000000048947 */ /* 0x000fea0003800000 */
[----:B------:R-:W-:Y:S01]  /*6920*/  BPT.TRAP 0x1 ;  /* 0x000000040000795c */ /* 0x000fe20000300000 */
.L_x_10191:
[----:B------:R-:W-:Y:S01]  /*6930*/  ULEA UR4, UR38, UR41, 0x3 ;  /* 0x0000002926047291 */ /* 0x000fe2000f8e183f */
[----:B------:R-:W-:-:S08]  /*6940*/  SHF.L.U32 R0, R2, 0x1f, RZ ;  /* 0x0000001f02007819 */ /* 0x000fd000000006ff */
[----:B------:R0:W2:Y:S01]  /*6950*/  SYNCS.PHASECHK.TRANS64.TRYWAIT P1, [UR4+0x2d850], R0 ;  /* 0x02d85000ff0075a7 */ /* 0x0000a20008020144 */
[----:B------:R-:W-:Y:S05]  /*6960*/  @!P0 BRA `(.L_x_10192) ;  /* 0x0000000000048947 */ /* 0x000fea0003800000 */
[----:B------:R-:W-:Y:S01]  /*6970*/  BPT.TRAP 0x1 ;  /* 0x000000040000795c */ /* 0x000fe20000300000 */
.L_x_10192:
[----:B--2---:R-:W-:Y:S05]  /*6980*/  @P1 BRA `(.L_x_10193) ;  /* 0x0000000000081947 */ /* 0x004fea0003800000 */
[----:B------:R-:W2:Y:S02]  /*6990*/  SYNCS.PHASECHK.TRANS64.TRYWAIT P1, [UR4+0x2d850], R0 ;  /* 0x02d85000ff0075a7 */ /* 0x000ea40008020144 */
[----:B--2---:R-:W-:Y:S05]  /*69a0*/  @!P1 BRA `(.L_x_10194) ;  /* 0x0000007400fc9947 */ /* 0x004fea0003800000 */
.L_x_10193:
[----:B------:R-:W-:Y:S01]  /*69b0*/  UIADD3 UR41, UR41, 0x400, URZ ;  /* 0x0000040029297890 */ /* 0x000fe2000fffe03f */
[----:B------:R-:W-:Y:S01]  /*69c0*/  WARPGROUP.ARRIVE ;  /* 0x00000000000079c5 */ /* 0x000fe20000000000 */
[----:B------:R-:W-:Y:S01]  /*69d0*/  ULOP3.LUT UR39, UR39, 0x10000, URZ, 0xfc, !UPT ;  /* 0x0001000027277892 */ /* 0x000fe2000f8efc3f */
[----:B0-2---:R-:W0:Y:S01]  /*69e0*/  SHFL.BFLY PT, R0, R3, 0x2, 0x1f ;  /* 0x0c401f0003007f89 */ /* 0x005e2200000e0000 */
[----:B------:R-:W-:Y:S01]  /*69f0*/  USHF.R.U32.HI UR41, URZ, 0x4, UR41 ;  /* 0x000000043f297899 */ /* 0x000fe20008011629 */
[----:B------:R-:W-:Y:S01]  /*6a00*/  IMAD.MOV.U32 R45, RZ, RZ, RZ ;  /* 0x000000ffff2d7224 */ /* 0x000fe200078e00ff */
[----:B------:R-:W-:Y:S01]  /*6a10*/  UMOV UR9, 0x40000040 ;  /* 0x4000004000097882 */ /* 0x000fe20000000000 */
[----:B------:R-:W-:Y:S01]  /*6a20*/  UMOV UR11, 0x80000020 ;  /* 0x80000020000b7882 */ /* 0x000fe20000000000 */
[----:B------:R-:W-:Y:S01]  /*6a30*/  ULOP3.LUT UR41, UR41, 0x3fff, URZ, 0xc0, !UPT ;  /* 0x00003fff29297892 */ /* 0x000fe2000f8ec03f */
[----:B------:R-:W2:Y:S01]  /*6a40*/  SHFL.BFLY PT, R5, R6, 0x2, 0x1f ;  /* 0x0c401f0006057f89 */ /* 0x000ea200000e0000 */
[----:B------:R-:W-:Y:S01]  /*6a50*/  UMOV UR8, UR39 ;  /* 0x0000002700087c82 */ /* 0x000fe20008000000 */
[----:B-1----:R-:W-:Y:S01]  /*6a60*/  IMAD.MOV.U32 R9, RZ, RZ, RZ ;  /* 0x000000ffff097224 */ /* 0x002fe200078e00ff */
[----:B------:R-:W-:-:S04]  /*6a70*/  ULOP3.LUT UR5, UR41, 0x2000000, URZ, 0xfc, !UPT ;  /* 0x0200000029057892 */ /* 0x000fc8000f8efc3f */
[----:B------:R-:W-:-:S07]  /*6a80*/  UIMAD UR5, UR38, 0x600, UR5 ;  /* 0x00000600260578a4 */ /* 0x000fce000f8e0205 */
[----:B------:R-:W-:Y:S02]  /*6a90*/  UMOV UR10, UR5 ;  /* 0x00000005000a7c82 */ /* 0x000fe40008000000 */
[----:B------:R-:W-:Y:S01]  /*6aa0*/  HGMMA.64x96x16.F32 R88, gdesc[UR8].tnspB, R88, gsb0 ;  /* 0x41600000085879f0 */ /* 0x000fe20008000858 */
[----:B------:R-:W-:Y:S01]  /*6ab0*/  UIADD3 UR8, UR39, 0x2, URZ ;  /* 0x0000000227087890 */ /* 0x000fe2000fffe03f */
[----:B0-----:R-:W-:Y:S01]  /*6ac0*/  FADD.FTZ R0, R0, R3 ;  /* 0x0000000300007221 */ /* 0x001fe20000010000 */
[----:B------:R-:W-:Y:S01]  /*6ad0*/  UIADD3 UR10, UR5, 0x40, URZ ;  /* 0x00000040050a7890 */ /* 0x000fe2000fffe03f */
[----:B------:R-:W-:Y:S01]  /*6ae0*/  IMAD.MOV.U32 R3, RZ, RZ, -0x800000 ;  /* 0xff800000ff037424 */ /* 0x000fe200078e00ff */
[----:B------:R-:W-:Y:S01]  /*6af0*/  UMOV UR9, 0x40000040 ;  /* 0x4000004000097882 */ /* 0x000fe20000000000 */
[----:B------:R-:W-:Y:S01]  /*6b00*/  UMOV UR11, 0x80000020 ;  /* 0x80000020000b7882 */ /* 0x000fe20000000000 */
[----:B--2---:R-:W-:Y:S02]  /*6b10*/  FADD.FTZ R4, R5, R6 ;  /* 0x0000000605047221 */ /* 0x004fe40000010000 */
        /* <DEDUP_REMOVED lines=65> */
.L_x_10195:
        /* <DEDUP_REMOVED lines=55> */
[----:B------:R-:W-:Y:S01]  /*72a0*/  IADD3 R145, R145, 0x1, RZ ;  /* 0x0000000191917810 */ /* 0x000fe20007ffe0ff */
[----:B------:R-:W-:Y:S01]  /*72b0*/  USEL UR38, UR38, URZ, UP0 ;  /* 0x0000003f26267287 */ /* 0x000fe20008000000 */
[----:B------:R-:W-:-:S11]  /*72c0*/  LOP3.LUT R2, R2, UR4, RZ, 0x3c, !PT ;  /* 0x0000000402027c12 */ /* 0x000fd6000f8e3cff */
.L_x_10171:
[----:B------:R-:W0:Y:S08]  /*72d0*/  S2UR UR42, SR_CgaCtaId ;  /* 0x00000000002a79c3 */ /* 0x000e300000008800 */
[----:B------:R-:W-:Y:S06]  /*72e0*/  BAR.SYNC.DEFER_BLOCKING 0x5, 0x200 ;  /* 0x0148000000007b1d */ /* 0x000fec0000010000 */
[----:B------:R-:W-:Y:S01]  /*72f0*/  UMOV UR41, 0x400 ;  /* 0x0000040000297882 */ /* 0x000fe20000000000 */
[----:B------:R-:W-:Y:S01]  /*7300*/  BSSY B0, `(.L_x_10196) ;  /* 0x000019f000007945 */ /* 0x000fe20003800000 */
[----:B0-----:R-:W-:-:S09]  /*7310*/  ULEA UR41, UR42, UR41, 0x18 ;  /* 0x000000292a297291 */ /* 0x001fd2000f8ec03f */
[----:B------:R-:W0:Y:S01]  /*7320*/  LDS.128 R28, [UR41+0x2d8d0] ;  /* 0x02d8d029ff1c7984 */ /* 0x000e220008000c00 */
[----:B------:R-:W-:Y:S06]  /*7330*/  BAR.ARV 0x4, 0x200 ;  /* 0x0108000000007b1d */ /* 0x000fec0000002000 */
[----:B------:R-:W-:Y:S05]  /*7340*/  @P0 BRA `(.L_x_10197) ;  /* 0x0000001000180947 */ /* 0x000fea0003800000 */
[----:B------:R-:W1:Y:S08]  /*7350*/  S2UR UR6, SR_SWINHI ;  /* 0x00000000000679c3 */ /* 0x000e700000002f00 */
[----:B------:R-:W-:Y:S01]  /*7360*/  BAR.SYNC.DEFER_BLOCKING 0x1, 0x180 ;  /* 0x0046000000007b1d */ /* 0x000fe20000010000 */
[----:B------:R-:W-:Y:S02]  /*7370*/  F2FP.F16.F32.PACK_AB R6, R51, R6 ;  /* 0x000000063306723e */ /* 0x000fe400000000ff */
[----:B------:R-:W-:-:S03]  /*7380*/  F2FP.F16.F32.PACK_AB R26, R39, R26 ;  /* 0x0000001a271a723e */ /* 0x000fc600000000ff */
[----:B------:R-:W-:Y:S01]  /*7390*/  UMOV UR4, UR41 ;  /* 0x0000002900047c82 */ /* 0x000fe20008000000 */
[----:B-1----:R-:W-:Y:S01]  /*73a0*/  UMOV UR5, UR6 ;  /* 0x0000000600057c82 */ /* 0x002fe20008000000 */
[----:B------:R-:W-:Y:S02]  /*73b0*/  IMAD.U32 R20, RZ, RZ, UR4 ;  /* 0x00000004ff147e24 */ /* 0x000fe4000f8e00ff */
[----:B------:R-:W-:Y:S01]  /*73c0*/  IMAD.U32 R21, RZ, RZ, UR5 ;  /* 0x00000005ff157e24 */ /* 0x000fe2000f8e00ff */
[----:B------:R-:W-:Y:S01]  /*73d0*/  ULDC.64 UR4, c[0x0][0xc08] ;  /* 0x0003020000047ab9 */ /* 0x000fe20000000a00 */
[----:B------:R-:W-:-:S03]  /*73e0*/  IMAD.WIDE R4, R152, 0x2, R20 ;  /* 0x0000000298047825 */ /* 0x000fc600078e0214 */
[C---:B------:R-:W-:Y:S02]  /*73f0*/  LOP3.LUT R9, R4.reuse, 0x180, RZ, 0xc0, !PT ;  /* 0x0000018004097812 */ /* 0x040fe400078ec0ff */
[C---:B------:R-:W-:Y:S02]  /*7400*/  IADD3 R75, P4, R4.reuse, 0x20, RZ ;  /* 0x00000020044b7810 */ /* 0x040fe40007f9e0ff */
[----:B------:R-:W-:Y:S02]  /*7410*/  SHF.R.U64 R9, R9, 0x3, RZ ;  /* 0x0000000309097819 */ /* 0x000fe400000012ff */
[C---:B------:R-:W-:Y:S01]  /*7420*/  IADD3 R77, P3, R4.reuse, 0x3000, RZ ;  /* 0x00003000044d7810 */ /* 0x040fe20007f7e0ff */
[--C-:B------:R-:W-:Y:S01]  /*7430*/  IMAD.X R15, RZ, RZ, R5.reuse, P4 ;  /* 0x000000ffff0f7224 */ /* 0x100fe200020e0605 */
[C---:B------:R-:W-:Y:S02]  /*7440*/  IADD3 R79, P2, R4.reuse, 0x3020, RZ ;  /* 0x00003020044f7810 */ /* 0x040fe40007f5e0ff */
[C---:B------:R-:W-:Y:S01]  /*7450*/  IADD3 R81, P1, R4.reuse, 0x6000, RZ ;  /* 0x0000600004517810 */ /* 0x040fe20007f3e0ff */
[----:B------:R-:W-:Y:S01]  /*7460*/  IMAD.X R13, RZ, RZ, R5, P3 ;  /* 0x000000ffff0d7224 */ /* 0x000fe200018e0605 */
[----:B------:R-:W-:-:S02]  /*7470*/  IADD3 R83, P0, R4, 0x6020, RZ ;  /* 0x0000602004537810 */ /* 0x000fc40007f1e0ff */
[----:B------:R-:W-:Y:S01]  /*7480*/  LOP3.LUT R4, R9, R4, RZ, 0x3c, !PT ;  /* 0x0000000409047212 */ /* 0x000fe200078e3cff */
[--C-:B------:R-:W-:Y:S01]  /*7490*/  IMAD.X R9, RZ, RZ, R5.reuse, P1 ;  /* 0x000000ffff097224 */ /* 0x100fe200008e0605 */
[----:B------:R-:W-:Y:S01]  /*74a0*/  LOP3.LUT R12, R75, 0x180, RZ, 0xc0, !PT ;  /* 0x000001804b0c7812 */ /* 0x000fe200078ec0ff */
[----:B------:R-:W-:Y:S01]  /*74b0*/  IMAD.X R25, RZ, RZ, R5, P0 ;  /* 0x000000ffff197224 */ /* 0x000fe200000e0605 */
[----:B0-----:R-:W-:Y:S02]  /*74c0*/  LOP3.LUT R28, R77, 0x180, RZ, 0xc0, !PT ;  /* 0x000001804d1c7812 */ /* 0x001fe400078ec0ff */
[----:B------:R-:W-:Y:S02]  /*74d0*/  MOV R74, R4 ;  /* 0x00000004004a7202 */ /* 0x000fe40000000f00 */
[----:B------:R-:W-:Y:S02]  /*74e0*/  IADD3.X R11, RZ, R5, RZ, P2, !PT ;  /* 0x00000005ff0b7210 */ /* 0x000fe400017fe4ff */
[----:B------:R-:W-:-:S02]  /*74f0*/  SHF.R.U64 R12, R12, 0x3, RZ ;  /* 0x000000030c0c7819 */ /* 0x000fc400000012ff */
[----:B------:R-:W-:Y:S02]  /*7500*/  F2FP.F16.F32.PACK_AB R4, R8, R7 ;  /* 0x000000070804723e */ /* 0x000fe400000000ff */
[----:B------:R-:W-:Y:S02]  /*7510*/  SHF.R.U64 R28, R28, 0x3, RZ ;  /* 0x000000031c1c7819 */ /* 0x000fe400000012ff */
[----:B------:R-:W-:Y:S02]  /*7520*/  F2FP.F16.F32.PACK_AB R5, R24, R63 ;  /* 0x0000003f1805723e */ /* 0x000fe400000000ff */
[----:B------:R-:W-:Y:S01]  /*7530*/  LOP3.LUT R8, R79, 0x180, RZ, 0xc0, !PT ;  /* 0x000001804f087812 */ /* 0x000fe200078ec0ff */
[----:B------:R-:W0:Y:S01]  /*7540*/  LDC.64 R62, c[0x0][0xc00] ;  /* 0x00030000ff3e7b82 */ /* 0x000e220000000a00 */
[----:B------:R-:W-:Y:S02]  /*7550*/  LOP3.LUT R24, R81, 0x180, RZ, 0xc0, !PT ;  /* 0x0000018051187812 */ /* 0x000fe400078ec0ff */
[----:B------:R-:W-:-:S02]  /*7560*/  LOP3.LUT R14, R12, R75, RZ, 0x3c, !PT ;  /* 0x0000004b0c0e7212 */ /* 0x000fc400078e3cff */
[----:B------:R-:W-:Y:S02]  /*7570*/  LOP3.LUT R12, R28, R77, RZ, 0x3c, !PT ;  /* 0x0000004d1c0c7212 */ /* 0x000fe400078e3cff */
[----:B------:R-:W-:Y:S02]  /*7580*/  SHF.R.U64 R8, R8, 0x3, RZ ;  /* 0x0000000308087819 */ /* 0x000fe400000012ff */
[----:B------:R-:W-:Y:S02]  /*7590*/  LOP3.LUT R28, R83, 0x180, RZ, 0xc0, !PT ;  /* 0x00000180531c7812 */ /* 0x000fe400078ec0ff */
[----:B------:R-:W-:Y:S02]  /*75a0*/  SHF.R.U64 R24, R24, 0x3, RZ ;  /* 0x0000000318187819 */ /* 0x000fe400000012ff */
[----:B------:R-:W-:Y:S02]  /*75b0*/  F2FP.F16.F32.PACK_AB R7, R10, R73 ;  /* 0x000000490a07723e */ /* 0x000fe400000000ff */
[----:B------:R-:W-:-:S02]  /*75c0*/  LOP3.LUT R10, R8, R79, RZ, 0x3c, !PT ;  /* 0x0000004f080a7212 */ /* 0x000fc400078e3cff */
[----:B------:R-:W-:Y:S01]  /*75d0*/  SHF.R.U64 R28, R28, 0x3, RZ ;  /* 0x000000031c1c7819 */ /* 0x000fe200000012ff */
[----:B------:R1:W-:Y:S01]  /*75e0*/  STSM.16.M88.4 [R74], R4 ;  /* 0x000000044a007844 */ /* 0x0003e20000000200 */
        /* <DEDUP_REMOVED lines=8> */
[----:B------:R-:W-:Y:S01]  /*7670*/  F2FP.F16.F32.PACK_AB R11, R68, R69 ;  /* 0x00000045440b723e */ /* 0x000fe200000000ff */
[----:B------:R-:W2:Y:S01]  /*7680*/  LDC.64 R32, c[0x0][0xc00] ;  /* 0x00030000ff207b82 */ /* 0x000ea20000000a00 */
[----:B------:R-:W-:Y:S02]  /*7690*/  MOV R28, R12 ;  /* 0x0000000c001c7202 */ /* 0x000fe40000000f00 */
[----:B------:R-:W-:Y:S01]  /*76a0*/  F2FP.F16.F32.PACK_AB R12, R46, R43 ;  /* 0x0000002b2e0c723e */ /* 0x000fe200000000ff */
[----:B------:R3:W-:Y:S01]  /*76b0*/  STSM.16.M88.4 [R73], R8 ;  /* 0x0000000849007844 */ /* 0x0007e20000000200 */
[----:B------:R-:W-:-:S02]  /*76c0*/  F2FP.F16.F32.PACK_AB R13, R66, R67 ;  /* 0x00000043420d723e */ /* 0x000fc400000000ff */
[----:B------:R-:W-:Y:S02]  /*76d0*/  F2FP.F16.F32.PACK_AB R14, R47, R44 ;  /* 0x0000002c2f0e723e */ /* 0x000fe400000000ff */
[----:B------:R-:W-:Y:S02]  /*76e0*/  F2FP.F16.F32.PACK_AB R15, R64, R65 ;  /* 0x00000041400f723e */ /* 0x000fe400000000ff */
[----:B------:R-:W-:Y:S02]  /*76f0*/  MOV R43, R24 ;  /* 0x00000018002b7202 */ /* 0x000fe40000000f00 */
[----:B-1----:R-:W-:Y:S01]  /*7700*/  F2FP.F16.F32.PACK_AB R4, R42, R37 ;  /* 0x000000252a04723e */ /* 0x002fe200000000ff */
[----:B------:R1:W-:Y:S01]  /*7710*/  STSM.16.M88.4 [R28], R12 ;  /* 0x0000000c1c007844 */ /* 0x0003e20000000200 */
[----:B------:R-:W-:Y:S02]  /*7720*/  F2FP.F16.F32.PACK_AB R5, R60, R61 ;  /* 0x0000003d3c05723e */ /* 0x000fe400000000ff */
[----:B------:R-:W-:-:S02]  /*7730*/  F2FP.F16.F32.PACK_AB R6, R41, R36 ;  /* 0x000000242906723e */ /* 0x000fc400000000ff */
[----:B------:R-:W-:Y:S02]  /*7740*/  F2FP.F16.F32.PACK_AB R7, R58, R59 ;  /* 0x0000003b3a07723e */ /* 0x000fe400000000ff */
[----:B------:R-:W-:Y:S02]  /*7750*/  F2FP.F16.F32.PACK_AB R24, R38, R27 ;  /* 0x0000001b2618723e */ /* 0x000fe400000000ff */
[----:B------:R-:W-:Y:S01]  /*7760*/  F2FP.F16.F32.PACK_AB R25, R56, R57 ;  /* 0x000000393819723e */ /* 0x000fe200000000ff */
[----:B------:R4:W-:Y:S01]  /*7770*/  STSM.16.M88.4 [R72], R4 ;  /* 0x0000000448007844 */ /* 0x0009e20000000200 */
[----:B------:R-:W-:Y:S01]  /*7780*/  F2FP.F16.F32.PACK_AB R27, R54, R55 ;  /* 0x00000037361b723e */ /* 0x000fe200000000ff */
[----:B--2---:R-:W-:Y:S01]  /*7790*/  IMAD.WIDE R32, R136, 0x4, R32 ;  /* 0x0000000488207825 */ /* 0x004fe200078e0220 */
[----:B---3--:R-:W-:Y:S02]  /*77a0*/  F2FP.F16.F32.PACK_AB R8, R40, R35 ;  /* 0x000000232808723e */ /* 0x008fe400000000ff */
[----:B------:R-:W-:Y:S01]  /*77b0*/  F2FP.F16.F32.PACK_AB R9, R52, R53 ;  /* 0x000000353409723e */ /* 0x000fe200000000ff */
[----:B------:R2:W-:Y:S01]  /*77c0*/  STSM.16.M88.4 [R51], R24 ;  /* 0x0000001833007844 */ /* 0x0005e20000000200 */
[----:B------:R-:W-:Y:S01]  /*77d0*/  F2FP.F16.F32.PACK_AB R10, R45, R34 ;  /* 0x000000222d0a723e */ /* 0x000fe200000000ff */
[----:B------:R-:W-:Y:S01]  /*77e0*/  IMAD.MOV.U32 R40, RZ, RZ, RZ ;  /* 0x000000ffff287224 */ /* 0x000fe200078e00ff */
[----:B------:R-:W-:Y:S01]  /*77f0*/  F2FP.F16.F32.PACK_AB R11, R135, R50 ;  /* 0x00000032870b723e */ /* 0x000fe200000000ff */
[----:B-1----:R-:W1:Y:S01]  /*7800*/  LDC R28, c[0x0][0xbe8] ;  /* 0x0002fa00ff1c7b82 */ /* 0x002e620000000800 */
[----:B------:R-:W-:-:S02]  /*7810*/  ISETP.NE.U32.AND P2, PT, RZ, UR4, PT ;  /* 0x00000004ff007c0c */ /* 0x000fc4000bf45070 */
[----:B0-----:R-:W-:Y:S01]  /*7820*/  ISETP.NE.U32.AND P0, PT, R62, RZ, PT ;  /* 0x000000ff3e00720c */ /* 0x001fe20003f05070 */
[----:B------:R2:W-:Y:S04]  /*7830*/  STSM.16.M88.4 [R43], R8 ;  /* 0x000000082b007844 */ /* 0x0005e80000000200 */
[----:B------:R-:W-:Y:S01]  /*7840*/  BAR.SYNC.DEFER_BLOCKING 0x1, 0x180 ;  /* 0x0046000000007b1d */ /* 0x000fe20000010000 */
[----:B------:R-:W-:Y:S02]  /*7850*/  ISETP.NE.AND.EX P2, PT, RZ, UR5, PT, P2 ;  /* 0x00000005ff007c0c */ /* 0x000fe4000bf45320 */
[----:B------:R-:W-:-:S11]  /*7860*/  ISETP.NE.AND.EX P0, PT, R63, RZ, PT, P0 ;  /* 0x000000ff3f00720c */ /* 0x000fd60003f05300 */
[C---:B----4-:R-:W-:Y:S01]  /*7870*/  @P2 LEA R4, P3, R136.reuse, UR4, 0x2 ;  /* 0x0000000488042c11 */ /* 0x050fe2000f8610ff */
[----:B------:R-:W-:Y:S02]  /*7880*/  ULDC UR4, c[0x0][0xa88] ;  /* 0x0002a20000047ab9 */ /* 0x000fe40000000800 */
[----:B------:R-:W-:Y:S01]  /*7890*/  IMAD.U32 R7, RZ, RZ, UR4 ;  /* 0x00000004ff077e24 */ /* 0x000fe2000f8e00ff */
[----:B------:R-:W-:Y:S01]  /*78a0*/  @P2 LEA.HI.X R5, R136, UR5, R141, 0x2, P3 ;  /* 0x0000000588052c11 */ /* 0x000fe200098f148d */
[----:B------:R2:W5:Y:S01]  /*78b0*/  @P0 LDG.E R40, desc[UR36][R32.64] ;  /* 0x0000002420280981 */ /* 0x000562000c1e1900 */
[----:B-1----:R-:W-:Y:S01]  /*78c0*/  ISETP.NE.AND P1, PT, R28, 0x1, PT ;  /* 0x000000011c00780c */ /* 0x002fe20003f25270 */
[----:B------:R-:W-:Y:S02]  /*78d0*/  IMAD R15, R139, 0xc0, R150 ;  /* 0x000000c08b0f7824 */ /* 0x000fe400078e0296 */
[----:B------:R2:W5:Y:S10]  /*78e0*/  @P2 LDG.E R7, desc[UR36][R4.64] ;  /* 0x0000002404072981 */ /* 0x000574000c1e1900 */
[----:B------:R-:W0:Y:S08]  /*78f0*/  @P1 LDC R12, c[0x0][0xbec] ;  /* 0x0002fb00ff0c1b82 */ /* 0x000e300000000800 */
[----:B------:R-:W1:Y:S01]  /*7900*/  @P1 LDC R13, c[0x0][0xbf0] ;  /* 0x0002fc00ff0d1b82 */ /* 0x000e620000000800 */
[----:B--2---:R-:W-:Y:S05]  /*7910*/  @P2 BRA `(.L_x_10198) ;  /* 0x0000000000102947 */ /* 0x004fea0003800000 */
[----:B------:R-:W-:Y:S05]  /*7920*/  @!P0 BRA `(.L_x_10198) ;  /* 0x00000000000c8947 */ /* 0x000fea0003800000 */
[----:B------:R-:W2:Y:S04]  /*7930*/  LDG.E R4, desc[UR36][R32.64] ;  /* 0x0000002420047981 */ /* 0x000ea8000c1e1900 */
[----:B-----5:R-:W2:Y:S02]  /*7940*/  LDG.E R7, desc[UR36][R32.64+0x4] ;  /* 0x0000042420077981 */ /* 0x020ea4000c1e1900 */
[----:B--2---:R-:W-:-:S07]  /*7950*/  IADD3 R7, -R4, R7, RZ ;  /* 0x0000000704077210 */ /* 0x004fce0007ffe1ff */
.L_x_10198:
[----:B------:R-:W-:Y:S01]  /*7960*/  SHF.R.S32.HI R46, RZ, 0x1f, R138 ;  /* 0x0000001fff2e7819 */ /* 0x000fe2000001148a */
[----:B0-----:R-:W-:Y:S01]  /*7970*/  @P1 IMAD.HI.U32 R4, R15, R12, RZ ;  /* 0x0000000c0f041227 */ /* 0x001fe200078e00ff */
[----:B------:R-:W-:Y:S01]  /*7980*/  ULDC.64 UR4, c[0x0][0xb90] ;  /* 0x0002e40000047ab9 */ /* 0x000fe20000000a00 */
[----:B-----5:R-:W-:Y:S01]  /*7990*/  SHF.R.S32.HI R41, RZ, 0x1f, R40 ;  /* 0x0000001fff297819 */ /* 0x020fe20000011428 */
[----:B------:R-:W0:Y:S01]  /*79a0*/  @P1 LDC R51, c[0x0][0xbec] ;  /* 0x0002fb00ff331b82 */ /* 0x000e220000000800 */
[----:B------:R-:W-:Y:S01]  /*79b0*/  IMAD R5, R46, UR4, RZ ;  /* 0x000000042e057c24 */ /* 0x000fe2000f8e02ff */
[----:B------:R-:W-:Y:S01]  /*79c0*/  SEL R141, R141, RZ, !P0 ;  /* 0x000000ff8d8d7207 */ /* 0x000fe20004000000 */
[----:B------:R-:W-:Y:S01]  /*79d0*/  IMAD.MOV.U32 R9, RZ, RZ, R15 ;  /* 0x000000ffff097224 */ /* 0x000fe200078e000f */
[----:B-1----:R-:W-:Y:S01]  /*79e0*/  @P1 SHF.R.U32.HI R9, RZ, R13, R4 ;  /* 0x0000000dff091219 */ /* 0x002fe20000011604 */
[----:B------:R-:W-:Y:S01]  /*79f0*/  IMAD R11, R144, 0x20, R137 ;  /* 0x00000020900b7824 */ /* 0x000fe200078e0289 */
[----:B------:R-:W-:Y:S01]  /*7a00*/  SEL R47, R136, RZ, !P0 ;  /* 0x000000ff882f7207 */ /* 0x000fe20004000000 */
[C---:B------:R-:W-:Y:S01]  /*7a10*/  IMAD R13, R138.reuse, UR5, R5 ;  /* 0x000000058a0d7c24 */ /* 0x040fe2000f8e0205 */
[----:B------:R-:W-:Y:S01]  /*7a20*/  ULDC.64 UR6, c[0x0][0xa80] ;  /* 0x0002a00000067ab9 */ /* 0x000fe20000000a00 */
[----:B------:R-:W-:Y:S01]  /*7a30*/  IMAD.WIDE.U32 R4, R138, UR4, R40 ;  /* 0x000000048a047c25 */ /* 0x000fe2000f8e0028 */
[----:B------:R-:W-:-:S03]  /*7a40*/  ULDC.64 UR4, c[0x0][0xb98] ;  /* 0x0002e60000047ab9 */ /* 0x000fc60000000a00 */
[----:B------:R-:W-:-:S04]  /*7a50*/  IMAD.WIDE R20, R11, 0x2, R20 ;  /* 0x000000020b147825 */ /* 0x000fc800078e0214 */
[----:B------:R-:W-:Y:S01]  /*7a60*/  IMAD.MOV R11, RZ, RZ, -R9 ;  /* 0x000000ffff0b7224 */ /* 0x000fe200078e0a09 */
[----:B------:R-:W-:Y:S01]  /*7a70*/  IADD3 R25, P6, R20, 0x3000, RZ ;  /* 0x0000300014197810 */ /* 0x000fe20007fde0ff */
[----:B------:R-:W-:Y:S01]  /*7a80*/  IMAD.IADD R5, R5, 0x1, R13 ;  /* 0x0000000105057824 */ /* 0x000fe200078e020d */
[----:B------:R-:W-:Y:S01]  /*7a90*/  SHF.R.S32.HI R13, RZ, 0x1f, R9 ;  /* 0x0000001fff0d7819 */ /* 0x000fe20000011409 */
[----:B------:R-:W-:Y:S01]  /*7aa0*/  IMAD R11, R28, R11, R15 ;  /* 0x0000000b1c0b7224 */ /* 0x000fe200078e020f */
[C---:B------:R-:W-:Y:S01]  /*7ab0*/  IADD3 R15, P2, R20.reuse, 0x1800, RZ ;  /* 0x00001800140f7810 */ /* 0x040fe20007f5e0ff */
[----:B------:R-:W-:Y:S01]  /*7ac0*/  IMAD R6, R141, UR4, RZ ;  /* 0x000000048d067c24 */ /* 0x000fe2000f8e02ff */
[----:B------:R-:W-:Y:S01]  /*7ad0*/  IADD3 R33, P4, R20, 0x6000, RZ ;  /* 0x0000600014217810 */ /* 0x000fe20007f9e0ff */
[----:B------:R-:W-:Y:S01]  /*7ae0*/  IMAD.WIDE.U32 R4, R47, UR4, R4 ;  /* 0x000000042f047c25 */ /* 0x000fe2000f8e0004 */
[----:B------:R-:W-:Y:S02]  /*7af0*/  LOP3.LUT R8, R15, 0x180, RZ, 0xc0, !PT ;  /* 0x000001800f087812 */ /* 0x000fe400078ec0ff */
[----:B------:R-:W-:Y:S01]  /*7b00*/  LOP3.LUT R24, R25, 0x180, RZ, 0xc0, !PT ;  /* 0x0000018019187812 */ /* 0x000fe200078ec0ff */
[----:B------:R-:W-:Y:S01]  /*7b10*/  IMAD R10, R47, UR5, R6 ;  /* 0x000000052f0a7c24 */ /* 0x000fe2000f8e0206 */
[----:B------:R-:W-:Y:S01]  /*7b20*/  SHF.R.S32.HI R6, RZ, 0x1f, R11 ;  /* 0x0000001fff067819 */ /* 0x000fe2000001140b */
[----:B------:R-:W-:Y:S01]  /*7b30*/  ULDC.64 UR4, c[0x0][0xb88] ;  /* 0x0002e20000047ab9 */ /* 0x000fe20000000a00 */
[----:B------:R-:W-:Y:S01]  /*7b40*/  IADD3 R4, P0, R9, R4, RZ ;  /* 0x0000000409047210 */ /* 0x000fe20007f1e0ff */
[----:B------:R-:W-:Y:S01]  /*7b50*/  IMAD R14, R139, 0xc0, R148 ;  /* 0x000000c08b0e7824 */ /* 0x000fe200078e0294 */
[----:B------:R-:W-:Y:S01]  /*7b60*/  SHF.R.U64 R8, R8, 0x3, RZ ;  /* 0x0000000308087819 */ /* 0x000fe200000012ff */
[----:B------:R-:W-:Y:S01]  /*7b70*/  IMAD R12, R6, UR4, RZ ;  /* 0x00000004060c7c24 */ /* 0x000fe2000f8e02ff */
[----:B------:R-:W-:Y:S01]  /*7b80*/  IADD3.X R5, R13, R5, R10, P0, !PT ;  /* 0x000000050d057210 */ /* 0x000fe200007fe40a */
[----:B------:R-:W-:Y:S01]  /*7b90*/  IMAD R49, R7, R28, RZ ;  /* 0x0000001c07317224 */ /* 0x000fe200078e02ff */
[----:B------:R-:W-:Y:S01]  /*7ba0*/  LOP3.LUT R6, R8, R15, RZ, 0x3c, !PT ;  /* 0x0000000f08067212 */ /* 0x000fe200078e3cff */
[C---:B------:R-:W-:Y:S01]  /*7bb0*/  IMAD R9, R11.reuse, UR5, R12 ;  /* 0x000000050b097c24 */ /* 0x040fe2000f8e020c */
[----:B------:R-:W-:Y:S01]  /*7bc0*/  IADD3 R13, P5, R20, 0x4800, RZ ;  /* 0x00004800140d7810 */ /* 0x000fe20007fbe0ff */
[----:B------:R-:W-:Y:S01]  /*7bd0*/  IMAD.WIDE.U32 R4, R11, UR4, R4 ;  /* 0x000000040b047c25 */ /* 0x000fe2000f8e0004 */
[----:B------:R-:W-:Y:S01]  /*7be0*/  ULDC.64 UR4, c[0x0][0xb50] ;  /* 0x0002d40000047ab9 */ /* 0x000fe20000000a00 */
[----:B------:R-:W-:-:S02]  /*7bf0*/  LOP3.LUT R32, R33, 0x180, RZ, 0xc0, !PT ;  /* 0x0000018021207812 */ /* 0x000fc400078ec0ff */
[----:B------:R-:W-:Y:S01]  /*7c00*/  IMAD.X R7, RZ, RZ, R21, P2 ;  /* 0x000000ffff077224 */ /* 0x000fe200010e0615 */
[----:B------:R-:W-:Y:S02]  /*7c10*/  IADD3 R5, R5, R9, RZ ;  /* 0x0000000905057210 */ /* 0x000fe40007ffe0ff */
[----:B------:R-:W-:Y:S02]  /*7c20*/  LEA R8, P0, R4, UR4, 0x2 ;  /* 0x0000000404087c11 */ /* 0x000fe4000f8010ff */
[----:B------:R-:W-:Y:S02]  /*7c30*/  LOP3.LUT R9, R20, 0x180, RZ, 0xc0, !PT ;  /* 0x0000018014097812 */ /* 0x000fe400078ec0ff */
[----:B------:R-:W-:Y:S01]  /*7c40*/  LEA.HI.X R10, R4, UR5, R5, 0x2, P0 ;  /* 0x00000005040a7c11 */ /* 0x000fe200080f1405 */
[----:B------:R-:W-:Y:S01]  /*7c50*/  SHFL.IDX PT, R42, R8, RZ, 0x1c1f ;  /* 0x001c1fff082a7589 */ /* 0x000fe200000e0000 */
[----:B------:R-:W-:Y:S01]  /*7c60*/  LOP3.LUT P0, RZ, R146, 0x3, RZ, 0xc0, !PT ;  /* 0x0000000392ff7812 */ /* 0x000fe2000780c0ff */
[C---:B------:R-:W-:Y:S01]  /*7c70*/  VIADD R4, R14.reuse, 0x8 ;  /* 0x000000080e047836 */ /* 0x040fe20000000000 */
[----:B------:R-:W-:Y:S01]  /*7c80*/  ULDC.64 UR4, c[0x0][0xaa0] ;  /* 0x0002a80000047ab9 */ /* 0x000fe20000000a00 */
[----:B------:R-:W1:Y:S01]  /*7c90*/  SHFL.IDX PT, R43, R10, RZ, 0x1c1f ;  /* 0x001c1fff0a2b7589 */ /* 0x000e6200000e0000 */
[----:B------:R-:W-:-:S02]  /*7ca0*/  ISETP.GE.OR P2, PT, R14, R49, P0 ;  /* 0x000000310e00720c */ /* 0x000fc40000746670 */
[----:B------:R-:W-:Y:S01]  /*7cb0*/  ISETP.GE.OR P0, PT, R4, R49, P0 ;  /* 0x000000310400720c */ /* 0x000fe20000706670 */
[----:B------:R-:W-:Y:S01]  /*7cc0*/  SHFL.IDX PT, R44, R8, 0x1, 0x1c1f ;  /* 0x003c1f00082c7f89 */ /* 0x000fe200000e0000 */
[----:B------:R-:W-:Y:S02]  /*7cd0*/  LOP3.LUT R12, R13, 0x180, RZ, 0xc0, !PT ;  /* 0x000001800d0c7812 */ /* 0x000fe400078ec0ff */
[----:B------:R-:W-:Y:S01]  /*7ce0*/  SHF.R.U64 R9, R9, 0x3, RZ ;  /* 0x0000000309097819 */ /* 0x000fe200000012ff */
[----:B------:R-:W2:Y:S01]  /*7cf0*/  SHFL.IDX PT, R45, R10, 0x1, 0x1c1f ;  /* 0x003c1f000a2d7f89 */ /* 0x000ea200000e0000 */
[----:B------:R-:W-:Y:S01]  /*7d00*/  IMAD R41, R41, UR4, RZ ;  /* 0x0000000429297c24 */ /* 0x000fe2000f8e02ff */
[----:B------:R-:W-:Y:S02]  /*7d10*/  IADD3 R5, P3, R20, 0x7800, RZ ;  /* 0x0000780014057810 */ /* 0x000fe40007f7e0ff */
[----:B------:R-:W-:Y:S02]  /*7d20*/  SHF.R.U64 R24, R24, 0x3, RZ ;  /* 0x0000000318187819 */ /* 0x000fe400000012ff */
[----:B------:R-:W-:Y:S01]  /*7d30*/  SHF.R.U64 R12, R12, 0x3, RZ ;  /* 0x000000030c0c7819 */ /* 0x000fe200000012ff */
[----:B------:R-:W-:Y:S01]  /*7d40*/  IMAD.X R37, RZ, RZ, R21, P3 ;  /* 0x000000ffff257224 */ /* 0x000fe200018e0615 */
[----:B------:R-:W-:-:S02]  /*7d50*/  SHF.R.U64 R32, R32, 0x3, RZ ;  /* 0x0000000320207819 */ /* 0x000fc400000012ff */
[----:B------:R-:W-:Y:S02]  /*7d60*/  LOP3.LUT R20, R9, R20, RZ, 0x3c, !PT ;  /* 0x0000001409147212 */ /* 0x000fe400078e3cff */
[----:B------:R-:W-:Y:S01]  /*7d70*/  LOP3.LUT R24, R24, R25, RZ, 0x3c, !PT ;  /* 0x0000001918187212 */ /* 0x000fe200078e3cff */
[--C-:B------:R-:W-:Y:S01]  /*7d80*/  IMAD.X R25, RZ, RZ, R21.reuse, P6 ;  /* 0x000000ffff197224 */ /* 0x100fe200030e0615 */
[----:B------:R-:W-:Y:S01]  /*7d90*/  LOP3.LUT R12, R12, R13, RZ, 0x3c, !PT ;  /* 0x0000000d0c0c7212 */ /* 0x000fe200078e3cff */
[----:B------:R-:W-:Y:S01]  /*7da0*/  IMAD.X R13, RZ, RZ, R21, P5 ;  /* 0x000000ffff0d7224 */ /* 0x000fe200028e0615 */
[----:B-1----:R1:W-:Y:S01]  /*7db0*/  @!P2 ST.E desc[UR36][R42.64], R0 ;  /* 0x000000002a00a985 */ /* 0x0023e2000c101924 */
[----:B------:R-:W-:Y:S02]  /*7dc0*/  LOP3.LUT R32, R32, R33, RZ, 0x3c, !PT ;  /* 0x0000002120207212 */ /* 0x000fe400078e3cff */
[----:B------:R-:W-:Y:S02]  /*7dd0*/  IADD3.X R33, RZ, R21, RZ, P4, !PT ;  /* 0x00000015ff217210 */ /* 0x000fe400027fe4ff */
[----:B------:R-:W-:Y:S01]  /*7de0*/  LOP3.LUT R4, R5, 0x180, RZ, 0xc0, !PT ;  /* 0x0000018005047812 */ /* 0x000fe200078ec0ff */
[----:B--2---:R2:W-:Y:S03]  /*7df0*/  @!P0 ST.E desc[UR36][R44.64], R3 ;  /* 0x000000032c008985 */ /* 0x0045e6000c101924 */
[----:B------:R-:W-:Y:S01]  /*7e00*/  SHF.R.U64 R4, R4, 0x3, RZ ;  /* 0x0000000304047819 */ /* 0x000fe200000012ff */
[C---:B-1----:R-:W-:Y:S01]  /*7e10*/  IMAD R43, R40.reuse, UR5, R41 ;  /* 0x00000005282b7c24 */ /* 0x042fe2000f8e0229 */
[----:B------:R1:W5:Y:S01]  /*7e20*/  LD.E.128 R8, desc[UR36][R20.64] ;  /* 0x0000002414087980 */ /* 0x000362000c101d00 */
[----:B--2---:R-:W2:Y:S01]  /*7e30*/  @P1 LDC R45, c[0x0][0xbf0] ;  /* 0x0002fc00ff2d1b82 */ /* 0x004ea20000000800 */
[----:B------:R-:W-:Y:S01]  /*7e40*/  IMAD.WIDE.U32 R40, R40, UR4, RZ ;  /* 0x0000000428287c25 */ /* 0x000fe2000f8e00ff */
[----:B------:R-:W-:Y:S01]  /*7e50*/  ULDC.64 UR4, c[0x0][0xae8] ;  /* 0x0002ba0000047ab9 */ /* 0x000fe20000000a00 */
[----:B------:R-:W-:Y:S01]  /*7e60*/  LOP3.LUT R36, R4, R5, RZ, 0x3c, !PT ;  /* 0x0000000504247212 */ /* 0x000fe200078e3cff */
[----:B------:R-:W5:Y:S01]  /*7e70*/  LD.E.128 R24, desc[UR36][R24.64] ;  /* 0x0000002418187980 */ /* 0x000f62000c101d00 */
[----:B------:R-:W-:-:S02]  /*7e80*/  IMAD R0, R143, 0x60, R144 ;  /* 0x000000608f007824 */ /* 0x000fc400078e0290 */
[----:B-1----:R-:W-:Y:S01]  /*7e90*/  IMAD.IADD R21, R41, 0x1, R43 ;  /* 0x0000000129157824 */ /* 0x002fe200078e022b */
[----:B------:R-:W5:Y:S01]  /*7ea0*/  LD.E.128 R4, desc[UR36][R6.64] ;  /* 0x0000002406047980 */ /* 0x000f62000c101d00 */
[----:B------:R-:W-:Y:S02]  /*7eb0*/  IMAD R3, R46, UR4, RZ ;  /* 0x000000042e037c24 */ /* 0x000fe4000f8e02ff */
[----:B------:R-:W-:Y:S01]  /*7ec0*/  IMAD.MOV.U32 R20, RZ, RZ, R40 ;  /* 0x000000ffff147224 */ /* 0x000fe200078e0028 */
[----:B------:R-:W5:Y:S01]  /*7ed0*/  LD.E.128 R12, desc[UR36][R12.64] ;  /* 0x000000240c0c7980 */ /* 0x000f62000c101d00 */
[----:B------:R-:W-:Y:S02]  /*7ee0*/  IMAD R42, R139, 0xc0, R0 ;  /* 0x000000c08b2a7824 */ /* 0x000fe400078e0200 */
[C---:B------:R-:W-:Y:S01]  /*7ef0*/  IMAD R3, R138.reuse, UR5, R3 ;  /* 0x000000058a037c24 */ /* 0x040fe2000f8e0203 */
[----:B------:R-:W5:Y:S01]  /*7f00*/  LD.E.128 R32, desc[UR36][R32.64] ;  /* 0x0000002420207980 */ /* 0x000f62000c101d00 */
[----:B------:R-:W-:Y:S01]  /*7f10*/  IMAD.WIDE.U32 R20, R138, UR4, R20 ;  /* 0x000000048a147c25 */ /* 0x000fe2000f8e0014 */
[----:B------:R-:W-:-:S02]  /*7f20*/  ULDC.64 UR4, c[0x0][0xaf0] ;  /* 0x0002bc0000047ab9 */ /* 0x000fc40000000a00 */
[----:B------:R-:W5:Y:S01]  /*7f30*/  LD.E.128 R36, desc[UR36][R36.64] ;  /* 0x0000002424247980 */ /* 0x000f62000c101d00 */
[----:B0-----:R-:W-:Y:S01]  /*7f40*/  @P1 IMAD.HI.U32 R0, R42, R51, RZ ;  /* 0x000000332a001227 */ /* 0x001fe200078e00ff */
[----:B------:R-:W-:Y:S01]  /*7f50*/  @!PT LDS RZ, [RZ] ;  /* 0x00000000fffff984 */ /* 0x000fe20000000800 */
[----:B------:R-:W-:Y:S01]  /*7f60*/  @!PT LDS RZ, [RZ] ;  /* 0x00000000fffff984 */ /* 0x000fe20000000800 */
[----:B------:R-:W-:Y:S01]  /*7f70*/  @!PT LDS RZ, [RZ] ;  /* 0x00000000fffff984 */ /* 0x000fe20000000800 */
[----:B------:R-:W-:Y:S01]  /*7f80*/  @!PT LDS RZ, [RZ] ;  /* 0x00000000fffff984 */ /* 0x000fe20000000800 */
[----:B------:R0:W-:Y:S06]  /*7f90*/  MEMBAR.ALL.CTA ;  /* 0x0000000000007992 */ /* 0x0001ec0000008000 */
[----:B0-----:R-:W0:Y:S01]  /*7fa0*/  FENCE.VIEW.ASYNC.S ;  /* 0x00000000000073c6 */ /* 0x001e220000000000 */
[----:B------:R-:W-:Y:S01]  /*7fb0*/  IMAD.IADD R21, R21, 0x1, R3 ;  /* 0x0000000115157824 */ /* 0x000fe200078e0203 */
[----:B------:R-:W-:Y:S01]  /*7fc0*/  MOV R3, R42 ;  /* 0x0000002a00037202 */ /* 0x000fe20000000f00 */
[----:B------:R-:W-:Y:S01]  /*7fd0*/  IMAD R40, R141, UR4, RZ ;  /* 0x000000048d287c24 */ /* 0x000fe2000f8e02ff */
[----:B--2---:R-:W-:Y:S01]  /*7fe0*/  @P1 SHF.R.U32.HI R3, RZ, R45, R0 ;  /* 0x0000002dff031219 */ /* 0x004fe20000011600 */
[----:B------:R-:W-:-:S03]  /*7ff0*/  IMAD.WIDE.U32 R20, R47, UR4, R20 ;  /* 0x000000042f147c25 */ /* 0x000fc6000f8e0014 */
[--C-:B------:R-:W-:Y:S01]  /*8000*/  SHF.R.S32.HI R0, RZ, 0x1f, R3.reuse ;  /* 0x0000001fff007819 */ /* 0x100fe20000011403 */
[----:B------:R-:W-:Y:S01]  /*8010*/  IMAD R41, R47, UR5, R40 ;  /* 0x000000052f297c24 */ /* 0x000fe2000f8e0228 */
[----:B------:R-:W-:Y:S01]  /*8020*/  ULDC.64 UR4, c[0x0][0xae0] ;  /* 0x0002b80000047ab9 */ /* 0x000fe20000000a00 */
[----:B------:R-:W-:Y:S02]  /*8030*/  IMAD.MOV R43, RZ, RZ, -R3 ;  /* 0x000000ffff2b7224 */ /* 0x000fe400078e0a03 */
[----:B------:R-:W-:Y:S02]  /*8040*/  IMAD.IADD R21, R21, 0x1, R41 ;  /* 0x0000000115157824 */ /* 0x000fe400078e0229 */
[----:B------:R-:W-:Y:S02]  /*8050*/  IMAD R0, R0, UR4, RZ ;  /* 0x0000000400007c24 */ /* 0x000fe4000f8e02ff */
[----:B------:R-:W-:Y:S02]  /*8060*/  IMAD R41, R28, R43, R42 ;  /* 0x0000002b1c297224 */ /* 0x000fe400078e022a */
[----:B------:R-:W-:-:S03]  /*8070*/  IMAD R43, R3, UR5, R0 ;  /* 0x00000005032b7c24 */ /* 0x000fc6000f8e0200 */
[----:B------:R-:W-:Y:S01]  /*8080*/  SHF.R.S32.HI R0, RZ, 0x1f, R41 ;  /* 0x0000001fff007819 */ /* 0x000fe20000011429 */
[----:B------:R-:W-:Y:S01]  /*8090*/  IMAD.WIDE.U32 R20, R3, UR4, R20 ;  /* 0x0000000403147c25 */ /* 0x000fe2000f8e0014 */
[----:B------:R-:W-:-:S03]  /*80a0*/  ULDC.64 UR4, c[0x0][0xad8] ;  /* 0x0002b60000047ab9 */ /* 0x000fc60000000a00 */
[----:B------:R-:W-:Y:S02]  /*80b0*/  IMAD R0, R0, UR4, RZ ;  /* 0x0000000400007c24 */ /* 0x000fe4000f8e02ff */
[----:B------:R-:W-:Y:S02]  /*80c0*/  IMAD.IADD R21, R21, 0x1, R43 ;  /* 0x0000000115157824 */ /* 0x000fe400078e022b */
[----:B------:R-:W-:Y:S02]  /*80d0*/  IMAD R3, R41, UR5, R0 ;  /* 0x0000000529037c24 */ /* 0x000fe4000f8e0200 */
[----:B------:R-:W-:Y:S02]  /*80e0*/  IMAD R0, R139, 0xc0, R144 ;  /* 0x000000c08b007824 */ /* 0x000fe400078e0290 */
[----:B------:R-:W-:Y:S01]  /*80f0*/  IMAD.WIDE.U32 R20, R41, UR4, R20 ;  /* 0x0000000429147c25 */ /* 0x000fe2000f8e0014 */
[----:B------:R-:W-:Y:S02]  /*8100*/  UIADD3 UR4, UR41, 0x2d820, URZ ;  /* 0x0002d82029047890 */ /* 0x000fe4000fffe03f */
[----:B------:R-:W-:Y:S01]  /*8110*/  ISETP.GE.AND P0, PT, R0, R49, PT ;  /* 0x000000310000720c */ /* 0x000fe20003f06270 */
[----:B------:R-:W-:Y:S01]  /*8120*/  IMAD.IADD R3, R21, 0x1, R3 ;  /* 0x0000000115037824 */ /* 0x000fe200078e0203 */
[----:B------:R-:W-:Y:S01]  /*8130*/  LEA R28, P1, R20, UR6, 0x1 ;  /* 0x00000006141c7c11 */ /* 0x000fe2000f8208ff */
[----:B------:R-:W-:-:S03]  /*8140*/  UPRMT UR4, URZ, 0x654, UR4 ;  /* 0x000006543f047896 */ /* 0x000fc60008000004 */
[----:B------:R-:W-:Y:S01]  /*8150*/  LEA.HI.X R3, R20, UR7, R3, 0x1, P1 ;  /* 0x0000000714037c11 */ /* 0x000fe200088f0c03 */
[----:B0-----:R0:W1:Y:S01]  /*8160*/  SHFL.IDX PT, R40, R28, RZ, 0x1c1f ;  /* 0x001c1fff1c287589 */ /* 0x00106200000e0000 */
[----:B------:R-:W-:Y:S03]  /*8170*/  BSSY B1, `(.L_x_10199) ;  /* 0x0000010000017945 */ /* 0x000fe60003800000 */
[----:B------:R0:W2:Y:S01]  /*8180*/  SHFL.IDX PT, R41, R3, RZ, 0x1c1f ;  /* 0x001c1fff03297589 */ /* 0x0000a200000e0000 */
[----:B------:R-:W-:Y:S01]  /*8190*/  SYNCS.ARRIVE.TRANS64.RED.A1T0 RZ, [UR4], RZ ;  /* 0x000000ffffff79a7 */ /* 0x000fe20008100404 */
[----:B------:R-:W-:Y:S05]  /*81a0*/  @P0 BRA `(.L_x_10200) ;  /* 0x0000000000300947 */ /* 0x000fea0003800000 */
[----:B------:R-:W-:Y:S02]  /*81b0*/  ULDC UR4, c[0x0][0xac8] ;  /* 0x0002b20000047ab9 */ /* 0x000fe40000000800 */
[----:B------:R-:W-:Y:S02]  /*81c0*/  ISETP.GE.AND P1, PT, R140, UR4, PT ;  /* 0x000000048c007c0c */ /* 0x000fe4000bf26270 */
[----:B------:R-:W-:Y:S02]  /*81d0*/  ISETP.GE.AND P2, PT, R142, UR4, PT ;  /* 0x000000048e007c0c */ /* 0x000fe4000bf46270 */
[----:B------:R-:W-:-:S09]  /*81e0*/  ISETP.GE.AND P0, PT, R137, UR4, PT ;  /* 0x0000000489007c0c */ /* 0x000fd2000bf06270 */
[-C--:B-1----:R-:W-:Y:S02]  /*81f0*/  @!P1 LEA R42, P3, R140, R40.reuse, 0x1 ;  /* 0x000000288c2a9211 */ /* 0x082fe400078608ff */
[----:B------:R-:W-:Y:S02]  /*8200*/  @!P2 LEA R44, P4, R142, R40, 0x1 ;  /* 0x000000288e2ca211 */ /* 0x000fe400078808ff */
[----:B--2---:R-:W-:Y:S01]  /*8210*/  @!P0 IMAD.WIDE R20, R137, 0x2, R40 ;  /* 0x0000000289148825 */ /* 0x004fe200078e0228 */
[-C--:B------:R-:W-:Y:S02]  /*8220*/  @!P1 LEA.HI.X R43, R140, R41.reuse, R154, 0x1, P3 ;  /* 0x000000298c2b9211 */ /* 0x080fe400018f0c9a */
[----:B------:R-:W-:Y:S02]  /*8230*/  @!P2 LEA.HI.X R45, R142, R41, R153, 0x1, P4 ;  /* 0x000000298e2da211 */ /* 0x000fe400020f0c99 */
[----:B-----5:R3:W-:Y:S04]  /*8240*/  @!P0 ST.E.128 desc[UR36][R20.64], R8 ;  /* 0x0000000814008985 */ /* 0x0207e8000c101d24 */
[----:B------:R3:W-:Y:S04]  /*8250*/  @!P1 ST.E.128 desc[UR36][R42.64], R24 ;  /* 0x000000182a009985 */ /* 0x0007e8000c101d24 */
[----:B------:R3:W-:Y:S02]  /*8260*/  @!P2 ST.E.128 desc[UR36][R44.64], R32 ;  /* 0x000000202c00a985 */ /* 0x0007e4000c101d24 */
.L_x_10200:
[----:B------:R-:W-:Y:S05]  /*8270*/  BSYNC B1 ;  /* 0x0000000000017941 */ /* 0x000fea0003800000 */
.L_x_10199:
[----:B------:R-:W-:Y:S01]  /*8280*/  IADD3 R0, R0, 0x60, RZ ;  /* 0x0000006000007810 */ /* 0x000fe20007ffe0ff */
[----:B---3-5:R3:W4:Y:S03]  /*8290*/  SHFL.IDX PT, R11, R3, 0x1, 0x1c1f ;  /* 0x003c1f00030b7f89 */ /* 0x02872600000e0000 */
[----:B------:R-:W-:Y:S01]  /*82a0*/  ISETP.GE.AND P0, PT, R0, R49, PT ;  /* 0x000000310000720c */ /* 0x000fe20003f06270 */
[----:B------:R3:W0:-:S12]  /*82b0*/  SHFL.IDX PT, R10, R28, 0x1, 0x1c1f ;  /* 0x003c1f001c0a7f89 */ /* 0x00061800000e0000 */
[----:B---3--:R-:W-:Y:S05]  /*82c0*/  @P0 BRA `(.L_x_10201) ;  /* 0x0000000800880947 */ /* 0x008fea0003800000 */
[----:B------:R-:W-:Y:S02]  /*82d0*/  ULDC UR4, c[0x0][0xac8] ;  /* 0x0002b20000047ab9 */ /* 0x000fe40000000800 */
[----:B------:R-:W-:Y:S02]  /*82e0*/  ISETP.GE.AND P2, PT, R140, UR4, PT ;  /* 0x000000048c007c0c */ /* 0x000fe4000bf46270 */
[----:B------:R-:W-:-:S11]  /*82f0*/  ISETP.GE.AND P1, PT, R137, UR4, PT ;  /* 0x0000000489007c0c */ /* 0x000fd6000bf26270 */
[C---:B0-----:R-:W-:Y:S02]  /*8300*/  @!P2 LEA R20, P0, R140.reuse, R10, 0x1 ;  /* 0x0000000a8c14a211 */ /* 0x041fe400078008ff */
[----:B----4-:R-:W-:Y:S02]  /*8310*/  @!P1 IMAD.WIDE R8, R137, 0x2, R10 ;  /* 0x0000000289089825 */ /* 0x010fe400078e020a */
[----:B------:R-:W-:Y:S02]  /*8320*/  @!P2 LEA.HI.X R21, R140, R11, R154, 0x1, P0 ;  /* 0x0000000b8c15a211 */ /* 0x000fe400000f0c9a */
[----:B------:R-:W-:Y:S01]  /*8330*/  ISETP.GE.AND P0, PT, R142, UR4, PT ;  /* 0x000000048e007c0c */ /* 0x000fe2000bf06270 */
[----:B------:R3:W-:Y:S04]  /*8340*/  @!P1 ST.E.128 desc[UR36][R8.64], R4 ;  /* 0x0000000408009985 */ /* 0x0007e8000c101d24 */
[----:B------:R3:W-:Y:S08]  /*8350*/  @!P2 ST.E.128 desc[UR36][R20.64], R12 ;  /* 0x0000000c1400a985 */ /* 0x0007f0000c101d24 */
[----:B------:R-:W-:Y:S05]  /*8360*/  @P0 BRA `(.L_x_10201) ;  /* 0x0000000800600947 */ /* 0x000fea0003800000 */
[----:B---3--:R-:W-:-:S04]  /*8370*/  LEA R4, P0, R142, R10, 0x1 ;  /* 0x0000000a8e047211 */ /* 0x008fc800078008ff */
[----:B------:R-:W-:-:S05]  /*8380*/  LEA.HI.X R5, R142, R11, R153, 0x1, P0 ;  /* 0x0000000b8e057211 */ /* 0x000fca00000f0c99 */
[----:B------:R0:W-:Y:S01]  /*8390*/  ST.E.128 desc[UR36][R4.64], R36 ;  /* 0x0000002404007985 */ /* 0x0001e2000c101d24 */
[----:B------:R-:W-:Y:S05]  /*83a0*/  BRA `(.L_x_10201) ;  /* 0x0000000800507947 */ /* 0x000fea0003800000 */
.L_x_10197:
[----:B------:R-:W1:Y:S01]  /*83b0*/  LDC.64 R6, c[0x0][0xc00] ;  /* 0x00030000ff067b82 */ /* 0x000e620000000a00 */
[C---:B------:R-:W-:Y:S01]  /*83c0*/  IMAD.SHL.U32 R5, R136.reuse, 0x4, RZ ;  /* 0x0000000488057824 */ /* 0x040fe200078e00ff */
[----:B------:R-:W-:Y:S01]  /*83d0*/  SHF.L.U64.HI R0, R136, 0x2, R141 ;  /* 0x0000000288007819 */ /* 0x000fe2000001028d */
[----:B------:R-:W-:Y:S01]  /*83e0*/  ULDC.64 UR4, c[0x0][0xc08] ;  /* 0x0003020000047ab9 */ /* 0x000fe20000000a00 */
[----:B------:R-:W-:-:S04]  /*83f0*/  IMAD.MOV.U32 R3, RZ, RZ, RZ ;  /* 0x000000ffff037224 */ /* 0x000fc800078e00ff */
[----:B------:R-:W2:Y:S01]  /*8400*/  LDC R25, c[0x0][0xbe8] ;  /* 0x0002fa00ff197b82 */ /* 0x000ea20000000800 */
[----:B-1----:R-:W-:Y:S02]  /*8410*/  ISETP.NE.U32.AND P0, PT, R6, RZ, PT ;  /* 0x000000ff0600720c */ /* 0x002fe40003f05070 */
[----:B------:R-:W-:Y:S02]  /*8420*/  IADD3 R6, P1, R5, R6, RZ ;  /* 0x0000000605067210 */ /* 0x000fe40007f3e0ff */
[----:B------:R-:W-:-:S03]  /*8430*/  ISETP.NE.AND.EX P0, PT, R7, RZ, PT, P0 ;  /* 0x000000ff0700720c */ /* 0x000fc60003f05300 */
[----:B------:R-:W-:Y:S01]  /*8440*/  IMAD.X R7, R0, 0x1, R7, P1 ;  /* 0x0000000100077824 */ /* 0x000fe200008e0607 */
[----:B------:R-:W-:-:S04]  /*8450*/  ISETP.NE.U32.AND P1, PT, RZ, UR4, PT ;  /* 0x00000004ff007c0c */ /* 0x000fc8000bf25070 */
[----:B------:R-:W-:-:S05]  /*8460*/  ISETP.NE.AND.EX P1, PT, RZ, UR5, PT, P1 ;  /* 0x00000005ff007c0c */ /* 0x000fca000bf25310 */
[----:B------:R1:W5:Y:S08]  /*8470*/  @P0 LDG.E R3, desc[UR36][R6.64] ;  /* 0x0000002406030981 */ /* 0x000370000c1e1900 */
[----:B------:R-:W-:Y:S01]  /*8480*/  @P1 IADD3 R4, P2, R5, UR4, RZ ;  /* 0x0000000405041c10 */ /* 0x000fe2000ff5e0ff */
[----:B------:R-:W-:-:S03]  /*8490*/  ULDC UR4, c[0x0][0xa88] ;  /* 0x0002a20000047ab9 */ /* 0x000fc60000000800 */
[----:B------:R-:W-:Y:S01]  /*84a0*/  @P1 IADD3.X R5, R0, UR5, RZ, P2, !PT ;  /* 0x0000000500051c10 */ /* 0x000fe200097fe4ff */
[----:B------:R-:W-:-:S06]  /*84b0*/  IMAD.U32 R0, RZ, RZ, UR4 ;  /* 0x00000004ff007e24 */ /* 0x000fcc000f8e00ff */
[----:B------:R1:W5:Y:S01]  /*84c0*/  @P1 LDG.E R0, desc[UR36][R4.64] ;  /* 0x0000002404001981 */ /* 0x000362000c1e1900 */
[----:B--2---:R-:W-:Y:S02]  /*84d0*/  ISETP.NE.AND P2, PT, R25, 0x1, PT ;  /* 0x000000011900780c */ /* 0x004fe40003f45270 */
[----:B------:R-:W-:-:S11]  /*84e0*/  ISETP.GE.AND P3, PT, R155, 0xc0, PT ;  /* 0x000000c09b00780c */ /* 0x000fd60003f66270 */
[----:B------:R-:W2:Y:S01]  /*84f0*/  @P2 LDC R14, c[0x0][0xbec] ;  /* 0x0002fb00ff0e2b82 */ /* 0x000ea20000000800 */
[----:B-1----:R-:W-:Y:S05]  /*8500*/  @P1 BRA `(.L_x_10202) ;  /* 0x0000000000101947 */ /* 0x002fea0003800000 */
[----:B------:R-:W-:Y:S05]  /*8510*/  @!P0 BRA `(.L_x_10202) ;  /* 0x00000000000c8947 */ /* 0x000fea0003800000 */
[----:B------:R-:W3:Y:S04]  /*8520*/  LDG.E R5, desc[UR36][R6.64] ;  /* 0x0000002406057981 */ /* 0x000ee8000c1e1900 */
[----:B-----5:R-:W3:Y:S02]  /*8530*/  LDG.E R0, desc[UR36][R6.64+0x4] ;  /* 0x0000042406007981 */ /* 0x020ee4000c1e1900 */
[----:B---3--:R-:W-:-:S07]  /*8540*/  IADD3 R0, -R5, R0, RZ ;  /* 0x0000000005007210 */ /* 0x008fce0007ffe1ff */
.L_x_10202:
[----:B------:R-:W-:Y:S01]  /*8550*/  BSSY B1, `(.L_x_10203) ;  /* 0x000002e000017945 */ /* 0x000fe20003800000 */
[----:B------:R-:W-:Y:S02]  /*8560*/  SHF.R.S32.HI R12, RZ, 0x1f, R138 ;  /* 0x0000001fff0c7819 */ /* 0x000fe4000001148a */
[----:B------:R-:W-:Y:S02]  /*8570*/  SEL R13, R136, RZ, !P0 ;  /* 0x000000ff880d7207 */ /* 0x000fe40004000000 */
[----:B------:R-:W-:Y:S02]  /*8580*/  SEL R141, R141, RZ, !P0 ;  /* 0x000000ff8d8d7207 */ /* 0x000fe40004000000 */
[----:B-----5:R-:W-:Y:S01]  /*8590*/  SHF.R.S32.HI R10, RZ, 0x1f, R3 ;  /* 0x0000001fff0a7819 */ /* 0x020fe20000011403 */
[----:B------:R-:W-:Y:S06]  /*85a0*/  @P3 BRA `(.L_x_10204) ;  /* 0x0000000000a03947 */ /* 0x000fec0003800000 */
[----:B------:R-:W1:Y:S01]  /*85b0*/  S2R R4, SR_TID.X ;  /* 0x0000000000047919 */ /* 0x000e620000002100 */
[----:B------:R-:W3:Y:S02]  /*85c0*/  LDC R11, c[0x0][0xbe8] ;  /* 0x0002fa00ff0b7b82 */ /* 0x000ee40000000800 */
[----:B---3--:R-:W-:Y:S02]  /*85d0*/  IMAD R5, R0, R11, RZ ;  /* 0x0000000b00057224 */ /* 0x008fe400078e02ff */
[----:B-1----:R-:W-:-:S04]  /*85e0*/  IMAD R4, R139, 0xc0, R4 ;  /* 0x000000c08b047824 */ /* 0x002fc800078e0204 */
[----:B------:R-:W-:-:S05]  /*85f0*/  VIADD R8, R4, 0xffffff80 ;  /* 0xffffff8004087836 */ /* 0x000fca0000000000 */
        /* <DEDUP_REMOVED lines=9> */
[----:B------:R-:W1:Y:S01]  /*8690*/  @P0 LDC R15, c[0x0][0xbec] ;  /* 0x0002fb00ff0f0b82 */ /* 0x000e620000000800 */
[----:B------:R-:W-:Y:S01]  /*86a0*/  IMAD R9, R138, UR5, R9 ;  /* 0x000000058a097c24 */ /* 0x000fe2000f8e0209 */
[----:B------:R-:W-:-:S04]  /*86b0*/  ULDC.64 UR4, c[0x0][0xb98] ;  /* 0x0002e60000047ab9 */ /* 0x000fc80000000a00 */
[----:B------:R-:W-:Y:S02]  /*86c0*/  IADD3 R5, R5, R9, RZ ;  /* 0x0000000905057210 */ /* 0x000fe40007ffe0ff */
[----:B------:R-:W3:Y:S01]  /*86d0*/  @P0 LDC R21, c[0x0][0xbf0] ;  /* 0x0002fc00ff150b82 */ /* 0x000ee20000000800 */
[----:B------:R-:W-:-:S04]  /*86e0*/  IMAD.WIDE.U32 R4, R13, UR4, R4 ;  /* 0x000000040d047c25 */ /* 0x000fc8000f8e0004 */
[----:B-1----:R-:W-:-:S05]  /*86f0*/  @P0 IMAD.HI.U32 R6, R8, R15, RZ ;  /* 0x0000000f08060227 */ /* 0x002fca00078e00ff */
        /* <DEDUP_REMOVED lines=19> */
.L_x_10204:
[----:B------:R-:W-:Y:S05]  /*8830*/  BSYNC B1 ;  /* 0x0000000000017941 */ /* 0x000fea0003800000 */
.L_x_10203:
[----:B------:R-:W3:Y:S01]  /*8840*/  @P2 LDC R9, c[0x0][0xbf0] ;  /* 0x0002fc00ff092b82 */ /* 0x000ee20000000800 */
[----:B------:R-:W-:Y:S01]  /*8850*/  ULDC.64 UR4, c[0x0][0xaa0] ;  /* 0x0002a80000047ab9 */ /* 0x000fe20000000a00 */
[----:B-1----:R-:W-:Y:S01]  /*8860*/  IMAD R6, R143, 0x60, R144 ;  /* 0x000000608f067824 */ /* 0x002fe200078e0290 */
[----:B------:R-:W-:Y:S01]  /*8870*/  BSSY B1, `(.L_x_10205) ;  /* 0x0000036000017945 */ /* 0x000fe20003800000 */
[----:B------:R-:W-:Y:S02]  /*8880*/  IMAD R4, R10, UR4, RZ ;  /* 0x000000040a047c24 */ /* 0x000fe4000f8e02ff */
[----:B------:R-:W-:Y:S02]  /*8890*/  IMAD R11, R139, 0xc0, R6 ;  /* 0x000000c08b0b7824 */ /* 0x000fe400078e0206 */
[C---:B------:R-:W-:Y:S02]  /*88a0*/  IMAD R7, R3.reuse, UR5, R4 ;  /* 0x0000000503077c24 */ /* 0x040fe4000f8e0204 */
[----:B------:R-:W-:Y:S01]  /*88b0*/  IMAD.WIDE.U32 R4, R3, UR4, RZ ;  /* 0x0000000403047c25 */ /* 0x000fe2000f8e00ff */
[----:B------:R-:W-:-:S03]  /*88c0*/  ULDC.64 UR4, c[0x0][0xae8] ;  /* 0x0002ba0000047ab9 */ /* 0x000fc60000000a00 */
[----:B------:R-:W-:Y:S02]  /*88d0*/  IMAD.IADD R5, R5, 0x1, R7 ;  /* 0x0000000105057824 */ /* 0x000fe400078e0207 */
[----:B------:R-:W-:Y:S02]  /*88e0*/  IMAD R3, R12, UR4, RZ ;  /* 0x000000040c037c24 */ /* 0x000fe4000f8e02ff */
[----:B--2---:R-:W-:-:S04]  /*88f0*/  @P2 IMAD.HI.U32 R6, R11, R14, RZ ;  /* 0x0000000e0b062227 */ /* 0x004fc800078e00ff */
[C---:B------:R-:W-:Y:S01]  /*8900*/  IMAD R7, R138.reuse, UR5, R3 ;  /* 0x000000058a077c24 */ /* 0x040fe2000f8e0203 */
[----:B------:R-:W-:Y:S01]  /*8910*/  MOV R3, R11 ;  /* 0x0000000b00037202 */ /* 0x000fe20000000f00 */
[----:B------:R-:W-:Y:S01]  /*8920*/  IMAD.WIDE.U32 R4, R138, UR4, R4 ;  /* 0x000000048a047c25 */ /* 0x000fe2000f8e0004 */
[----:B---3--:R-:W-:Y:S01]  /*8930*/  @P2 SHF.R.U32.HI R3, RZ, R9, R6 ;  /* 0x00000009ff032219 */ /* 0x008fe20000011606 */
[----:B------:R-:W-:Y:S02]  /*8940*/  ULDC.64 UR4, c[0x0][0xaf0] ;  /* 0x0002bc0000047ab9 */ /* 0x000fe40000000a00 */
[----:B------:R-:W-:Y:S01]  /*8950*/  IMAD.IADD R5, R5, 0x1, R7 ;  /* 0x0000000105057824 */ /* 0x000fe200078e0207 */
[--C-:B------:R-:W-:Y:S01]  /*8960*/  SHF.R.S32.HI R6, RZ, 0x1f, R3.reuse ;  /* 0x0000001fff067819 */ /* 0x100fe20000011403 */
[----:B------:R-:W-:Y:S02]  /*8970*/  IMAD R7, R141, UR4, RZ ;  /* 0x000000048d077c24 */ /* 0x000fe4000f8e02ff */
[----:B------:R-:W-:-:S02]  /*8980*/  IMAD.MOV R8, RZ, RZ, -R3 ;  /* 0x000000ffff087224 */ /* 0x000fc400078e0a03 */
[C---:B------:R-:W-:Y:S02]  /*8990*/  IMAD R9, R13.reuse, UR5, R7 ;  /* 0x000000050d097c24 */ /* 0x040fe4000f8e0207 */
[----:B------:R-:W-:Y:S01]  /*89a0*/  IMAD.WIDE.U32 R4, R13, UR4, R4 ;  /* 0x000000040d047c25 */ /* 0x000fe2000f8e0004 */
[----:B------:R-:W-:-:S03]  /*89b0*/  ULDC.64 UR4, c[0x0][0xae0] ;  /* 0x0002b80000047ab9 */ /* 0x000fc60000000a00 */
[----:B------:R-:W-:Y:S02]  /*89c0*/  IMAD R7, R25, R8, R11 ;  /* 0x0000000819077224 */ /* 0x000fe400078e020b */
[----:B------:R-:W-:Y:S02]  /*89d0*/  IMAD R8, R6, UR4, RZ ;  /* 0x0000000406087c24 */ /* 0x000fe4000f8e02ff */
[----:B------:R-:W-:Y:S01]  /*89e0*/  IMAD.IADD R5, R5, 0x1, R9 ;  /* 0x0000000105057824 */ /* 0x000fe200078e0209 */
[----:B------:R-:W-:Y:S01]  /*89f0*/  SHF.R.S32.HI R6, RZ, 0x1f, R7 ;  /* 0x0000001fff067819 */ /* 0x000fe20000011407 */
[C---:B------:R-:W-:Y:S02]  /*8a00*/  IMAD R9, R3.reuse, UR5, R8 ;  /* 0x0000000503097c24 */ /* 0x040fe4000f8e0208 */
[----:B------:R-:W-:Y:S01]  /*8a10*/  IMAD.WIDE.U32 R4, R3, UR4, R4 ;  /* 0x0000000403047c25 */ /* 0x000fe2000f8e0004 */
[----:B------:R-:W-:-:S03]  /*8a20*/  ULDC.64 UR4, c[0x0][0xad8] ;  /* 0x0002b60000047ab9 */ /* 0x000fc60000000a00 */
[----:B------:R-:W-:Y:S02]  /*8a30*/  IMAD R6, R6, UR4, RZ ;  /* 0x0000000406067c24 */ /* 0x000fe4000f8e02ff */
[----:B------:R-:W-:Y:S02]  /*8a40*/  IMAD.IADD R5, R5, 0x1, R9 ;  /* 0x0000000105057824 */ /* 0x000fe400078e0209 */
[----:B------:R-:W-:Y:S02]  /*8a50*/  IMAD R25, R0, R25, RZ ;  /* 0x0000001900197224 */ /* 0x000fe400078e02ff */
[----:B------:R-:W-:Y:S02]  /*8a60*/  IMAD R0, R139, 0xc0, R144 ;  /* 0x000000c08b007824 */ /* 0x000fe400078e0290 */
[C---:B------:R-:W-:Y:S02]  /*8a70*/  IMAD R3, R7.reuse, UR5, R6 ;  /* 0x0000000507037c24 */ /* 0x040fe4000f8e0206 */
[----:B------:R-:W-:Y:S01]  /*8a80*/  IMAD.WIDE.U32 R4, R7, UR4, R4 ;  /* 0x0000000407047c25 */ /* 0x000fe2000f8e0004 */
[----:B------:R-:W-:Y:S01]  /*8a90*/  ISETP.GE.AND P0, PT, R0, R25, PT ;  /* 0x000000190000720c */ /* 0x000fe20003f06270 */
[----:B------:R-:W-:-:S03]  /*8aa0*/  ULDC.64 UR4, c[0x0][0xa80] ;  /* 0x0002a00000047ab9 */ /* 0x000fc60000000a00 */
[----:B------:R-:W-:Y:S02]  /*8ab0*/  IADD3 R3, R5, R3, RZ ;  /* 0x0000000305037210 */ /* 0x000fe40007ffe0ff */
[----:B------:R-:W-:-:S04]  /*8ac0*/  LEA R6, P1, R4, UR4, 0x1 ;  /* 0x0000000404067c11 */ /* 0x000fc8000f8208ff */
[----:B------:R-:W-:Y:S02]  /*8ad0*/  LEA.HI.X R3, R4, UR5, R3, 0x1, P1 ;  /* 0x0000000504037c11 */ /* 0x000fe400088f0c03 */
[----:B------:R1:W2:Y:S04]  /*8ae0*/  SHFL.IDX PT, R4, R6, RZ, 0x1c1f ;  /* 0x001c1fff06047589 */ /* 0x0002a800000e0000 */
        /* <DEDUP_REMOVED lines=8> */
[----:B---3--:R-:W-:Y:S01]  /*8b70*/  @!P2 IMAD.WIDE R8, R137, 0x2, R4 ;  /* 0x000000028908a825 */ /* 0x008fe200078e0204 */
[-C--:B------:R-:W-:Y:S02]  /*8b80*/  @!P3 LEA.HI.X R11, R140, R5.reuse, R154, 0x1, P0 ;  /* 0x000000058c0bb211 */ /* 0x080fe400000f0c9a */
[----:B------:R-:W-:Y:S02]  /*8b90*/  @!P4 LEA.HI.X R13, R142, R5, R153, 0x1, P1 ;  /* 0x000000058e0dc211 */ /* 0x000fe400008f0c99 */
[----:B------:R4:W-:Y:S04]  /*8ba0*/  @!P2 ST.E.128 desc[UR36][R8.64], RZ ;  /* 0x000000ff0800a985 */ /* 0x0009e8000c101d24 */
[----:B------:R4:W-:Y:S04]  /*8bb0*/  @!P3 ST.E.128 desc[UR36][R10.64], RZ ;  /* 0x000000ff0a00b985 */ /* 0x0009e8000c101d24 */
[----:B------:R4:W-:Y:S02]  /*8bc0*/  @!P4 ST.E.128 desc[UR36][R12.64], RZ ;  /* 0x000000ff0c00c985 */ /* 0x0009e4000c101d24 */
.L_x_10206:
[----:B------:R-:W-:Y:S05]  /*8bd0*/  BSYNC B1 ;  /* 0x0000000000017941 */ /* 0x000fea0003800000 */
.L_x_10205:
[----:B------:R-:W-:Y:S01]  /*8be0*/  VIADD R0, R0, 0x60 ;  /* 0x0000006000007836 */ /* 0x000fe20000000000 */
[----:B---3--:R3:W0:Y:S04]  /*8bf0*/  SHFL.IDX PT, R5, R3, 0x1, 0x1c1f ;  /* 0x003c1f0003057f89 */ /* 0x00862800000e0000 */
[----:B------:R-:W-:Y:S01]  /*8c00*/  ISETP.GE.AND P0, PT, R0, R25, PT ;  /* 0x000000190000720c */ /* 0x000fe20003f06270 */
[----:B--2---:R3:W2:-:S12]  /*8c10*/  SHFL.IDX PT, R4, R6, 0x1, 0x1c1f ;  /* 0x003c1f0006047f89 */ /* 0x00469800000e0000 */
[----:B---3--:R-:W-:Y:S05]  /*8c20*/  @P0 BRA `(.L_x_10201) ;  /* 0x0000000000300947 */ /* 0x008fea0003800000 */
[----:B------:R-:W-:Y:S02]  /*8c30*/  ULDC UR4, c[0x0][0xac8] ;  /* 0x0002b20000047ab9 */ /* 0x000fe40000000800 */
[----:B------:R-:W-:Y:S02]  /*8c40*/  ISETP.GE.AND P3, PT, R140, UR4, PT ;  /* 0x000000048c007c0c */ /* 0x000fe4000bf66270 */
[----:B------:R-:W-:Y:S02]  /*8c50*/  ISETP.GE.AND P4, PT, R142, UR4, PT ;  /* 0x000000048e007c0c */ /* 0x000fe4000bf86270 */
[----:B------:R-:W-:-:S09]  /*8c60*/  ISETP.GE.AND P2, PT, R137, UR4, PT ;  /* 0x0000000489007c0c */ /* 0x000fd2000bf46270 */
[-C--:B--2-4-:R-:W-:Y:S02]  /*8c70*/  @!P3 LEA R8, P0, R140, R4.reuse, 0x1 ;  /* 0x000000048c08b211 */ /* 0x094fe400078008ff */
[----:B------:R-:W-:Y:S02]  /*8c80*/  @!P4 LEA R10, P1, R142, R4, 0x1 ;  /* 0x000000048e0ac211 */ /* 0x000fe400078208ff */
[----:B01----:R-:W-:Y:S01]  /*8c90*/  @!P2 IMAD.WIDE R6, R137, 0x2, R4 ;  /* 0x000000028906a825 */ /* 0x003fe200078e0204 */
[-C--:B------:R-:W-:Y:S02]  /*8ca0*/  @!P3 LEA.HI.X R9, R140, R5.reuse, R154, 0x1, P0 ;  /* 0x000000058c09b211 */ /* 0x080fe400000f0c9a */
[----:B------:R-:W-:Y:S02]  /*8cb0*/  @!P4 LEA.HI.X R11, R142, R5, R153, 0x1, P1 ;  /* 0x000000058e0bc211 */ /* 0x000fe400008f0c99 */
[----:B------:R0:W-:Y:S04]  /*8cc0*/  @!P2 ST.E.128 desc[UR36][R6.64], RZ ;  /* 0x000000ff0600a985 */ /* 0x0001e8000c101d24 */
[----:B------:R0:W-:Y:S04]  /*8cd0*/  @!P3 ST.E.128 desc[UR36][R8.64], RZ ;  /* 0x000000ff0800b985 */ /* 0x0001e8000c101d24 */
[----:B------:R0:W-:Y:S02]  /*8ce0*/  @!P4 ST.E.128 desc[UR36][R10.64], RZ ;  /* 0x000000ff0a00c985 */ /* 0x0001e4000c101d24 */
.L_x_10201:
[----:B------:R-:W-:Y:S05]  /*8cf0*/  BSYNC B0 ;  /* 0x0000000000007941 */ /* 0x000fea0003800000 */
.L_x_10196:
[----:B------:R-:W-:Y:S02]  /*8d00*/  ULDC UR4, c[0x0][0xc3c] ;  /* 0x00030f0000047ab9 */ /* 0x000fe40000000800 */
[----:B0-----:R-:W-:-:S13]  /*8d10*/  ISETP.GE.AND P0, PT, R31, UR4, PT ;  /* 0x000000041f007c0c */ /* 0x001fda000bf06270 */
[----:B------:R-:W-:Y:S05]  /*8d20*/  @!P0 BRA `(.L_x_10207) ;  /* 0xffffff8000548947 */ /* 0x000fea000383ffff */
[----:B------:R-:W-:Y:S05]  /*8d30*/  EXIT ;  /* 0x000000000000794d */ /* 0x000fea0003800000 */
.L_x_10168:
        /* <DEDUP_REMOVED lines=16> */
.L_x_10208:
        /* <DEDUP_REMOVED lines=40> */
.L_x_10214:
        /* <DEDUP_REMOVED lines=12> */
.L_x_10213:
[----:B------:R-:W-:Y:S05]  /*9180*/  BSYNC B0 ;  /* 0x0000000000007941 */ /* 0x000fea0003800000 */
.L_x_10212:
        /* <DEDUP_REMOVED lines=20> */
[----:B------:R-:W-:-:S07]  /*92d0*/  IMAD.MOV.U32 R7, RZ, RZ, R9 ;  /* 0x000000ffff077224 */ /* 0x000fce00078e0009 */
.L_x_10210:
[----:B------:R-:W-:-:S05]  /*92e0*/  IADD3 R9, -R3, R4, RZ ;  /* 0x0000000403097210 */ /* 0x000fca0007ffe1ff */
        /* <DEDUP_REMOVED lines=14> */
.L_x_10215:
[----:B---3--:R-:W-:Y:S01]  /*93d0*/  IMAD R16, R16, UR5, R9 ;  /* 0x0000000510107c24 */ /* 0x008fe2000f8e0209 */
[----:B0-----:R-:W-:Y:S01]  /*93e0*/  IABS R2, R0 ;  /* 0x0000000000027213 */ /* 0x001fe20000000000 */
[----:B-12---:R-:W-:Y:S02]  /*93f0*/  IMAD.MOV R7, RZ, RZ, -R3 ;  /* 0x000000ffff077224 */ /* 0x006fe400078e0a03 */
[----:B------:R-:W-:Y:S01]  /*9400*/  VIADD R19, R19, UR4 ;  /* 0x0000000413137c36 */ /* 0x000fe20008000000 */
[----:B------:R-:W-:Y:S01]  /*9410*/  IADD3 R9, -R16, UR6, RZ ;  /* 0x0000000610097c10 */ /* 0x000fe2000fffe1ff */
        /* <DEDUP_REMOVED lines=23> */
.L_x_10211:
[----:B------:R-:W-:Y:S01]  /*9590*/  ULDC UR4, c[0x0][0xc3c] ;  /* 0x00030f0000047ab9 */ /* 0x000fe20000000800 */
[----:B------:R-:W-:Y:S01]  /*95a0*/  MOV R17, RZ ;  /* 0x000000ff00117202 */ /* 0x000fe20000000f00 */
[----:B------:R-:W-:Y:S02]  /*95b0*/  IMAD.U32 R16, RZ, RZ, UR6 ;  /* 0x00000006ff107e24 */ /* 0x000fe4000f8e00ff */
[----:B------:R-:W-:Y:S02]  /*95c0*/  IMAD.MOV.U32 R18, RZ, RZ, RZ ;  /* 0x000000ffff127224 */ /* 0x000fe400078e00ff */
[----:B------:R-:W-:-:S07]  /*95d0*/  IMAD.U32 R19, RZ, RZ, UR4 ;  /* 0x00000004ff137e24 */ /* 0x000fce000f8e00ff */
.L_x_10216:
[----:B------:R-:W-:-:S13]  /*95e0*/  ISETP.NE.AND P0, PT, R5, RZ, PT ;  /* 0x000000ff0500720c */ /* 0x000fda0003f05270 */
[----:B------:R-:W0:Y:S01]  /*95f0*/  @!P0 S2R R3, SR_CgaCtaId ;  /* 0x0000000000038919 */ /* 0x000e220000008800 */
[----:B------:R-:W-:-:S04]  /*9600*/  @!P0 MOV R0, 0x400 ;  /* 0x0000040000008802 */ /* 0x000fc80000000f00 */
[----:B0-----:R-:W-:-:S05]  /*9610*/  @!P0 LEA R0, R3, R0, 0x18 ;  /* 0x0000000003008211 */ /* 0x001fca00078ec0ff */
[----:B------:R0:W-:Y:S01]  /*9620*/  @!P0 STS.128 [R0+0x2d8d0], R16 ;  /* 0x02d8d01000008388 */ /* 0x0001e20000000c00 */
[----:B------:R-:W-:Y:S06]  /*9630*/  BAR.ARV 0x5, 0x200 ;  /* 0x0148000000007b1d */ /* 0x000fec0000002000 */
.L_x_10209:
[----:B------:R2:W-:Y:S01]  /*9640*/  STL [R1+0x30], RZ ;  /* 0x000030ff01007387 */ /* 0x0005e20000100800 */
[----:B------:R-:W-:Y:S01]  /*9650*/  ULDC UR4, c[0x0][0xc3c] ;  /* 0x00030f0000047ab9 */ /* 0x000fe20000000800 */
[----:B------:R-:W-:Y:S01]  /*9660*/  IMAD.MOV.U32 R29, RZ, RZ, 0x1 ;  /* 0x00000001ff1d7424 */ /* 0x000fe200078e00ff */
[----:B-1----:R-:W-:Y:S02]  /*9670*/  ISETP.GE.AND P0, PT, R19, UR4, PT ;  /* 0x0000000413007c0c */ /* 0x002fe4000bf06270 */
[----:B------:R-:W-:-:S11]  /*9680*/  MOV R26, RZ ;  /* 0x000000ff001a7202 */ /* 0x000fd60000000f00 */
[----:B--2---:R-:W-:Y:S05]  /*9690*/  @P0 BRA `(.L_x_10217) ;  /* 0x00000044007c0947 */ /* 0x004fea0003800000 */
[----:B------:R-:W2:Y:S01]  /*96a0*/  LDL R6, [R1+0x1c] ;  /* 0x00001c0001067983 */ /* 0x000ea20000100800 */
[----:B------:R-:W0:Y:S01]  /*96b0*/  S2R R3, SR_TID.X ;  /* 0x0000000000037919 */ /* 0x000e220000002100 */
[----:B------:R-:W1:Y:S01]  /*96c0*/  S2UR UR5, SR_CgaCtaId ;  /* 0x00000000000579c3 */ /* 0x000e620000008800 */
[----:B------:R-:W-:Y:S01]  /*96d0*/  UMOV UR4, 0x400 ;  /* 0x0000040000047882 */ /* 0x000fe20000000000 */
[C---:B0-----:R-:W-:Y:S01]  /*96e0*/  IMAD.SHL.U32 R0, R3.reuse, 0x8, RZ ;  /* 0x0000000803007824 */ /* 0x041fe200078e00ff */
[C---:B------:R-:W-:Y:S01]  /*96f0*/  LOP3.LUT R5, R3.reuse, 0x7f, RZ, 0xc0, !PT ;  /* 0x0000007f03057812 */ /* 0x040fe200078ec0ff */
[----:B------:R-:W-:-:S03]  /*9700*/  IMAD.SHL.U32 R4, R3, 0x20, RZ ;  /* 0x0000002003047824 */ /* 0x000fc600078e00ff */
[----:B------:R-:W-:Y:S01]  /*9710*/  LOP3.LUT R2, R0, 0xd8, RZ, 0xc0, !PT ;  /* 0x000000d800027812 */ /* 0x000fe200078ec0ff */
[----:B-1----:R-:W-:-:S03]  /*9720*/  ULEA UR4, UR5, UR4, 0x18 ;  /* 0x0000000405047291 */ /* 0x002fc6000f8ec03f */
[----:B------:R-:W-:Y:S02]  /*9730*/  LOP3.LUT R3, R2, 0x18, R3, 0x78, !PT ;  /* 0x0000001802037812 */ /* 0x000fe400078e7803 */
[----:B------:R-:W-:Y:S02]  /*9740*/  SHF.R.U32.HI R5, RZ, 0x2, R5 ;  /* 0x00000002ff057819 */ /* 0x000fe40000011605 */
[----:B------:R-:W-:Y:S01]  /*9750*/  MOV R23, UR4 ;  /* 0x0000000400177c02 */ /* 0x000fe20008000f00 */
[----:B------:R-:W-:Y:S01]  /*9760*/  BSSY B8, `(.L_x_10217) ;  /* 0x0000452000087945 */ /* 0x000fe20003800000 */
[----:B------:R-:W-:Y:S02]  /*9770*/  IMAD.MOV.U32 R29, RZ, RZ, 0x1 ;  /* 0x00000001ff1d7424 */ /* 0x000fe400078e00ff */
[----:B------:R-:W-:Y:S01]  /*9780*/  IMAD.MOV.U32 R26, RZ, RZ, RZ ;  /* 0x000000ffff1a7224 */ /* 0x000fe200078e00ff */
[----:B------:R-:W-:Y:S01]  /*9790*/  ULDC UR38, c[0x0][0xc] ;  /* 0x0000030000267ab9 */ /* 0x000fe20000000800 */
[----:B--2---:R-:W-:-:S02]  /*97a0*/  LOP3.LUT R2, R6, 0x2, RZ, 0xfc, !PT ;  /* 0x0000000206027812 */ /* 0x004fc400078efcff */
[----:B------:R-:W-:-:S03]  /*97b0*/  LOP3.LUT R6, R4, 0x60, RZ, 0xc0, !PT ;  /* 0x0000006004067812 */ /* 0x000fc600078ec0ff */
[----:B------:R0:W-:Y:S01]  /*97c0*/  STL [R1+0x38], R2 ;  /* 0x0000380201007387 */ /* 0x0001e20000100800 */
[----:B------:R-:W-:Y:S02]  /*97d0*/  LOP3.LUT R4, R0, 0x18, RZ, 0xc0, !PT ;  /* 0x0000001800047812 */ /* 0x000fe400078ec0ff */
[----:B0-----:R-:W-:Y:S02]  /*97e0*/  LOP3.LUT R2, R3, 0x320, R0, 0xf8, !PT ;  /* 0x0000032003027812 */ /* 0x001fe400078ef800 */
[----:B------:R-:W-:-:S03]  /*97f0*/  LOP3.LUT R0, R5, R6, RZ, 0xfc, !PT ;  /* 0x0000000605007212 */ /* 0x000fc600078efcff */
[----:B------:R-:W-:Y:S01]  /*9800*/  IMAD R0, R2, 0x2, R23 ;  /* 0x0000000202007824 */ /* 0x000fe200078e0217 */
[----:B------:R0:W-:Y:S04]  /*9810*/  STL [R1+0x30], RZ ;  /* 0x000030ff01007387 */ /* 0x0001e80000100800 */
[----:B------:R0:W-:Y:S01]  /*9820*/  STL [R1+0x18], R0 ;  /* 0x0000180001007387 */ /* 0x0001e20000100800 */
[C---:B------:R-:W-:Y:S02]  /*9830*/  LOP3.LUT R5, R4.reuse, 0x20, RZ, 0xfc, !PT ;  /* 0x0000002004057812 */ /* 0x040fe400078efcff */
[----:B------:R-:W-:-:S07]  /*9840*/  LOP3.LUT R3, R4, 0x40, RZ, 0xfc, !PT ;  /* 0x0000004004037812 */ /* 0x000fce00078efcff */
.L_x_10278:
[----:B-1----:R-:W1:Y:S02]  /*9850*/  LDC.64 R2, c[0x0][0xc88] ;  /* 0x00032200ff027b82 */ /* 0x002e640000000a00 */
[----:B-1----:R-:W-:-:S05]  /*9860*/  IMAD.WIDE R2, R19, 0x4, R2 ;  /* 0x0000000413027825 */ /* 0x002fca00078e0202 */
[----:B0-----:R-:W0:Y:S01]  /*9870*/  LDG.E R28, desc[UR36][R2.64] ;  /* 0x00000024021c7981 */ /* 0x001e22000c1e1900 */
[----:B------:R-:W-:Y:S05]  /*9880*/  YIELD ;  /* 0x0000000000007946 */ /* 0x000fea0003800000 */
[----:B------:R-:W-:Y:S01]  /*9890*/  ULDC.64 UR4, c[0x0][0xa28] ;  /* 0x00028a0000047ab9 */ /* 0x000fe20000000a00 */
[----:B------:R-:W-:Y:S01]  /*98a0*/  IMAD.MOV.U32 R6, RZ, RZ, RZ ;  /* 0x000000ffff067224 */ /* 0x000fe200078e00ff */
[----:B------:R-:W-:Y:S01]  /*98b0*/  ISETP.NE.U32.AND P0, PT, RZ, UR4, PT ;  /* 0x00000004ff007c0c */ /* 0x000fe2000bf05070 */
[----:B------:R-:W-:-:S03]  /*98c0*/  ULDC.64 UR6, c[0x0][0xa18] ;  /* 0x0002860000067ab9 */ /* 0x000fc60000000a00 */
[----:B------:R-:W-:Y:S02]  /*98d0*/  ISETP.NE.AND.EX P0, PT, RZ, UR5, PT, P0 ;  /* 0x00000005ff007c0c */ /* 0x000fe4000bf05300 */
[----:B0-----:R-:W-:-:S11]  /*98e0*/  SHF.R.S32.HI R0, RZ, 0x1f, R28 ;  /* 0x0000001fff007819 */ /* 0x001fd6000001141c */
        /* <DEDUP_REMOVED lines=17> */
[----:B------:R-:W3:Y:S05]  /*9a00*/  @P2 LDG.E R0, desc[UR36][R2.64] ;  /* 0x0000002402002981 */ /* 0x000eea000c1e1900 */
[----:B------:R-:W-:-:S04]  /*9a10*/  @P0 IADD3 R4, P1, R24, UR6, RZ ;  /* 0x0000000618040c10 */ /* 0x000fc8000ff3e0ff */
[----:B------:R-:W-:-:S05]  /*9a20*/  @P0 IADD3.X R5, R25, UR7, RZ, P1, !PT ;  /* 0x0000000719050c10 */ /* 0x000fca0008ffe4ff */
[----:B------:R-:W4:Y:S01]  /*9a30*/  @P0 LDG.E R4, desc[UR36][R4.64] ;  /* 0x0000002404040981 */ /* 0x000f22000c1e1900 */
[----:B------:R-:W-:-:S03]  /*9a40*/  UISETP.NE.U32.AND UP0, UPT, UR4, URZ, UPT ;  /* 0x0000003f0400728c */ /* 0x000fc6000bf05070 */
[----:B------:R-:W-:Y:S01]  /*9a50*/  ULDC UR4, c[0x0][0x424] ;  /* 0x0001090000047ab9 */ /* 0x000fe20000000800 */
[----:B------:R-:W-:-:S03]  /*9a60*/  UISETP.NE.AND.EX UP0, UPT, UR5, URZ, UPT, UP0 ;  /* 0x0000003f0500728c */ /* 0x000fc6000bf05300 */
[----:B------:R-:W-:Y:S01]  /*9a70*/  ULDC UR5, c[0x0][0x2f0] ;  /* 0x0000bc0000057ab9 */ /* 0x000fe20000000800 */
[----:B------:R-:W-:-:S04]  /*9a80*/  USEL UR4, UR4, 0x1, UP0 ;  /* 0x0000000104047887 */ /* 0x000fc80008000000 */
[----:B------:R-:W-:Y:S01]  /*9a90*/  UIMAD UR4, UR4, UR5, URZ ;  /* 0x00000005040472a4 */ /* 0x000fe2000f8e023f */
[----:B---3--:R0:W-:Y:S04]  /*9aa0*/  STL [R1], R0 ;  /* 0x0000000001007387 */ /* 0x0081e80000100800 */
[----:B--2---:R1:W-:Y:S01]  /*9ab0*/  STL [R1+0x10], R6 ;  /* 0x0000100601007387 */ /* 0x0043e20000100800 */
[----:B0-----:R-:W-:-:S03]  /*9ac0*/  MOV R0, UR4 ;  /* 0x0000000400007c02 */ /* 0x001fc60008000f00 */
[----:B----4-:R1:W-:Y:S01]  /*9ad0*/  @P0 STL [R1+0x28], R4 ;  /* 0x0000280401000387 */ /* 0x0103e20000100800 */
[----:B------:R-:W-:Y:S05]  /*9ae0*/  @P0 BRA `(.L_x_10218) ;  /* 0x0000000000200947 */ /* 0x000fea0003800000 */
[----:B------:R-:W-:Y:S02]  /*9af0*/  ULDC UR4, c[0x0][0x288] ;  /* 0x0000a20000047ab9 */ /* 0x000fe40000000800 */
[----:B-1----:R-:W-:-:S05]  /*9b00*/  IMAD.U32 R4, RZ, RZ, UR4 ;  /* 0x00000004ff047e24 */ /* 0x002fca000f8e00ff */
[----:B------:R0:W-:Y:S01]  /*9b10*/  STL [R1+0x28], R4 ;  /* 0x0000280401007387 */ /* 0x0001e20000100800 */
[----:B------:R-:W-:Y:S05]  /*9b20*/  @!P2 BRA `(.L_x_10218) ;  /* 0x000000000010a947 */ /* 0x000fea0003800000 */
[----:B0-----:R-:W2:Y:S04]  /*9b30*/  LDG.E R4, desc[UR36][R2.64] ;  /* 0x0000002402047981 */ /* 0x001ea8000c1e1900 */
[----:B------:R-:W2:Y:S02]  /*9b40*/  LDG.E R2, desc[UR36][R2.64+0x4] ;  /* 0x0000042402027981 */ /* 0x000ea4000c1e1900 */
[----:B--2---:R-:W-:-:S05]  /*9b50*/  IMAD.IADD R2, R2, 0x1, -R4 ;  /* 0x0000000102027824 */ /* 0x004fca00078e0a04 */
[----:B------:R2:W-:Y:S02]  /*9b60*/  STL [R1+0x28], R2 ;  /* 0x0000280201007387 */ /* 0x0005e40000100800 */
.L_x_10218:
[----:B01----:R-:W-:Y:S01]  /*9b70*/  IMAD.MOV.U32 R4, RZ, RZ, R28 ;  /* 0x000000ffff047224 */ /* 0x003fe200078e001c */
[----:B------:R-:W-:Y:S02]  /*9b80*/  ULDC.64 UR4, c[0x0][0xa20] ;  /* 0x0002880000047ab9 */ /* 0x000fe40000000a00 */
[----:B------:R-:W-:Y:S02]  /*9b90*/  ISETP.NE.U32.AND P0, PT, RZ, UR4, PT ;  /* 0x00000004ff007c0c */ /* 0x000fe4000bf05070 */
[----:B------:R0:W-:Y:S02]  /*9ba0*/  STL [R1+0x8], R4 ;  /* 0x0000080401007387 */ /* 0x0001e40000100800 */
[----:B------:R-:W-:-:S13]  /*9bb0*/  ISETP.NE.AND.EX P0, PT, RZ, UR5, PT, P0 ;  /* 0x00000005ff007c0c */ /* 0x000fda000bf05300 */
[----:B0-----:R-:W-:Y:S05]  /*9bc0*/  @!P0 BRA `(.L_x_10219) ;  /* 0x0000000000108947 */ /* 0x001fea0003800000 */
[----:B--2---:R-:W-:-:S04]  /*9bd0*/  IADD3 R2, P0, R24, UR4, RZ ;  /* 0x0000000418027c10 */ /* 0x004fc8000ff1e0ff */
[----:B------:R-:W-:-:S05]  /*9be0*/  IADD3.X R3, R25, UR5, RZ, P0, !PT ;  /* 0x0000000519037c10 */ /* 0x000fca00087fe4ff */
[----:B------:R0:W5:Y:S01]  /*9bf0*/  LDG.E R0, desc[UR36][R2.64] ;  /* 0x0000002402007981 */ /* 0x000162000c1e1900 */
[----:B------:R-:W-:Y:S05]  /*9c00*/  BRA `(.L_x_10220) ;  /* 0x0000000000247947 */ /* 0x000fea0003800000 */
.L_x_10219:
[----:B------:R-:W-:Y:S02]  /*9c10*/  ULDC.64 UR4, c[0x0][0xa08] ;  /* 0x0002820000047ab9 */ /* 0x000fe40000000a00 */
[----:B------:R-:W-:-:S04]  /*9c20*/  ISETP.NE.U32.AND P0, PT, RZ, UR4, PT ;  /* 0x00000004ff007c0c */ /* 0x000fc8000bf05070 */
[----:B------:R-:W-:-:S13]  /*9c30*/  ISETP.NE.AND.EX P0, PT, RZ, UR5, PT, P0 ;  /* 0x00000005ff007c0c */ /* 0x000fda000bf05300 */
[----:B------:R-:W-:Y:S05]  /*9c40*/  @!P0 BRA `(.L_x_10220) ;  /* 0x0000000000148947 */ /* 0x000fea0003800000 */
[----:B--2---:R-:W0:Y:S02]  /*9c50*/  LDC.64 R2, c[0x0][0xa08] ;  /* 0x00028200ff027b82 */ /* 0x004e240000000a00 */
[----:B0-----:R-:W-:-:S05]  /*9c60*/  IMAD.WIDE R2, R4, 0x4, R2 ;  /* 0x0000000404027825 */ /* 0x001fca00078e0202 */
[----:B------:R-:W2:Y:S04]  /*9c70*/  LDG.E R0, desc[UR36][R2.64] ;  /* 0x0000002402007981 */ /* 0x000ea8000c1e1900 */
[----:B------:R-:W2:Y:S02]  /*9c80*/  LDG.E R2, desc[UR36][R2.64+0x4] ;  /* 0x0000042402027981 */ /* 0x000ea4000c1e1900 */
[----:B--2---:R-:W-:-:S07]  /*9c90*/  IMAD.IADD R0, R2, 0x1, -R0 ;  /* 0x0000000102007824 */ /* 0x004fce00078e0a00 */
.L_x_10220:
[----:B0-2--5:R-:W-:Y:S01]  /*9ca0*/  IADD3 R2, -R6, R0, RZ ;  /* 0x0000000006027210 */ /* 0x025fe20007ffe1ff */
[----:B------:R-:W-:Y:S03]  /*9cb0*/  BSSY B7, `(.L_x_10221) ;  /* 0x000035e000077945 */ /* 0x000fe60003800000 */
[C---:B------:R-:W-:Y:S01]  /*9cc0*/  ISETP.GT.AND P0, PT, R2.reuse, RZ, PT ;  /* 0x000000ff0200720c */ /* 0x040fe20003f04270 */
[----:B------:R-:W-:Y:S01]  /*9cd0*/  VIADD R0, R2, 0x7f ;  /* 0x0000007f02007836 */ /* 0x000fe20000000000 */
[----:B------:R0:W-:Y:S04]  /*9ce0*/  STL [R1+0xc], R2 ;  /* 0x00000c0201007387 */ /* 0x0001e80000100800 */
[----:B0-----:R-:W-:-:S04]  /*9cf0*/  SHF.R.S32.HI R2, RZ, 0x1f, R0 ;  /* 0x0000001fff027819 */ /* 0x001fc80000011400 */
        /* <DEDUP_REMOVED lines=10> */
[----:B0-----:R-:W1:Y:S02]  /*9da0*/  FLO.U32 R0, UR4 ;  /* 0x0000000400007d00 */ /* 0x001e6400080e0000 */
[----:B-1----:R-:W-:-:S06]  /*9db0*/  ISETP.EQ.U32.AND P0, PT, R0, R5, PT ;  /* 0x000000050000720c */ /* 0x002fcc0003f02070 */
        /* <DEDUP_REMOVED lines=8> */
.L_x_10222:
[----:B0-----:R-:W-:Y:S01]  /*9e40*/  VIADD R0, R23, 0x15400 ;  /* 0x0001540017007836 */ /* 0x001fe20000000000 */
        /* <DEDUP_REMOVED lines=19> */
.L_x_10225:
[----:B------:R-:W-:Y:S05]  /*9f80*/  BSYNC B6 ;  /* 0x0000000000067941 */ /* 0x000fea0003800000 */
.L_x_10224:
        /* <DEDUP_REMOVED lines=20> */
.L_x_10228:
        /* <DEDUP_REMOVED lines=15> */
.L_x_10227:
[----:B------:R-:W-:Y:S05]  /*a1c0*/  BSYNC B6 ;  /* 0x0000000000067941 */ /* 0x000fea0003800000 */
.L_x_10226:
[----:B------:R0:W2:Y:S01]  /*a1d0*/  LDL R20, [R1+0x8] ;  /* 0x0000080001147983 */ /* 0x0000a20000100800 */
[----:B------:R-:W-:Y:S01]  /*a1e0*/  ULDC.64 UR4, c[0x0][0x9f8] ;  /* 0x00027e0000047ab9 */ /* 0x000fe20000000a00 */
[----:B------:R-:W1:Y:S01]  /*a1f0*/  LDC R7, c[0x0][0x430] ;  /* 0x00010c00ff077b82 */ /* 0x000e620000000800 */
[----:B------:R-:W-:Y:S01]  /*a200*/  ISETP.NE.U32.AND P0, PT, RZ, UR4, PT ;  /* 0x00000004ff007c0c */ /* 0x000fe2000bf05070 */
[----:B------:R-:W3:Y:S03]  /*a210*/  LDL R27, [R1+0x34] ;  /* 0x00003400011b7983 */ /* 0x000ee60000100800 */
[----:B------:R-:W-:Y:S01]  /*a220*/  ISETP.NE.AND.EX P0, PT, RZ, UR5, PT, P0 ;  /* 0x00000005ff007c0c */ /* 0x000fe2000bf05300 */
[----:B------:R-:W4:Y:S04]  /*a230*/  LDL R21, [R1+0xc] ;  /* 0x00000c0001157983 */ /* 0x000f280000100800 */
[----:B------:R-:W4:Y:S04]  /*a240*/  LDL R2, [R1+0x10] ;  /* 0x0000100001027983 */ /* 0x000f280000100800 */
[----:B------:R-:W4:Y:S04]  /*a250*/  LDL R10, [R1+0x38] ;  /* 0x00003800010a7983 */ /* 0x000f280000100800 */
[----:B------:R-:W-:Y:S01]  /*a260*/  @P0 IADD3 R24, P1, R24, UR4, RZ ;  /* 0x0000000418180c10 */ /* 0x000fe2000ff3e0ff */
[----:B------:R-:W0:Y:S01]  /*a270*/  S2R R3, SR_TID.X ;  /* 0x0000000000037919 */ /* 0x000e220000002100 */
[----:B------:R-:W3:Y:S02]  /*a280*/  S2R R0, SR_TID.X ;  /* 0x0000000000007919 */ /* 0x000ee40000002100 */
[----:B------:R-:W-:Y:S01]  /*a290*/  @P0 IADD3.X R25, R25, UR5, RZ, P1, !PT ;  /* 0x0000000519190c10 */ /* 0x000fe20008ffe4ff */
[----:B------:R-:W-:-:S04]  /*a2a0*/  ULDC UR4, c[0x0][0x2f4] ;  /* 0x0000bd0000047ab9 */ /* 0x000fc80000000800 */
[----:B--2---:R-:W2:Y:S01]  /*a2b0*/  @P0 LDG.E R20, desc[UR36][R24.64] ;  /* 0x0000002418140981 */ /* 0x004ea2000c1e1900 */
[----:B-1----:R-:W-:Y:S01]  /*a2c0*/  ISETP.NE.AND P2, PT, R7, 0x1, PT ;  /* 0x000000010700780c */ /* 0x002fe20003f45270 */
[----:B0-----:R-:W-:Y:S01]  /*a2d0*/  IMAD.SHL.U32 R3, R3, 0x20, RZ ;  /* 0x0000002003037824 */ /* 0x001fe200078e00ff */
[----:B---3--:R-:W-:Y:S02]  /*a2e0*/  LEA.HI.SX32 R27, R27, 0xffffffff, 0x19 ;  /* 0xffffffff1b1b7811 */ /* 0x008fe400078fcaff */
[----:B------:R-:W-:Y:S02]  /*a2f0*/  LOP3.LUT R0, R0, 0x7f, RZ, 0xc0, !PT ;  /* 0x0000007f00007812 */ /* 0x000fe400078ec0ff */
[----:B------:R-:W-:Y:S01]  /*a300*/  LOP3.LUT R3, R3, 0x60, RZ, 0xc0, !PT ;  /* 0x0000006003037812 */ /* 0x000fe200078ec0ff */
[----:B------:R-:W-:Y:S01]  /*a310*/  IMAD.SHL.U32 R8, R27, 0x80, RZ ;  /* 0x000000801b087824 */ /* 0x000fe200078e00ff */
[----:B------:R-:W-:-:S04]  /*a320*/  SHF.R.U32.HI R0, RZ, 0x2, R0 ;  /* 0x00000002ff007819 */ /* 0x000fc80000011600 */
[----:B------:R-:W-:Y:S01]  /*a330*/  LOP3.LUT R4, R8, R0, R3, 0xfe, !PT ;  /* 0x0000000008047212 */ /* 0x000fe200078efe03 */
[----:B------:R-:W0:Y:S08]  /*a340*/  @P2 LDC R5, c[0x0][0x434] ;  /* 0x00010d00ff052b82 */ /* 0x000e300000000800 */
[----:B------:R-:W1:Y:S01]  /*a350*/  @P2 LDC R0, c[0x0][0x438] ;  /* 0x00010e00ff002b82 */ /* 0x000e620000000800 */
[----:B------:R-:W3:Y:S01]  /*a360*/  S2R R9, SR_TID.X ;  /* 0x0000000000097919 */ /* 0x000ee20000002100 */
[----:B------:R-:W-:-:S04]  /*a370*/  LOP3.LUT R22, R22, 0xffffffef, RZ, 0xc0, !PT ;  /* 0xffffffef16167812 */ /* 0x000fc800078ec0ff */
[----:B------:R-:W-:-:S04]  /*a380*/  @P2 LOP3.LUT R22, R22, 0x10, RZ, 0xfc, !PT ;  /* 0x0000001016162812 */ /* 0x000fc800078efcff */
[----:B------:R-:W-:Y:S01]  /*a390*/  LOP3.LUT R22, R22, 0xfffffff7, RZ, 0xc0, !PT ;  /* 0xfffffff716167812 */ /* 0x000fe200078ec0ff */
[----:B---3--:R-:W-:-:S05]  /*a3a0*/  IMAD.SHL.U32 R9, R9, 0x8, RZ ;  /* 0x0000000809097824 */ /* 0x008fca00078e00ff */
[----:B------:R-:W-:Y:S01]  /*a3b0*/  LOP3.LUT R9, R9, 0x18, RZ, 0xc0, !PT ;  /* 0x0000001809097812 */ /* 0x000fe200078ec0ff */
[----:B------:R-:W-:Y:S01]  /*a3c0*/  UMOV UR5, 0xffffffff ;  /* 0xffffffff00057882 */ /* 0x000fe20000000000 */
[----:B--2---:R2:W-:Y:S01]  /*a3d0*/  @P0 STL [R1+0x8], R20 ;  /* 0x0000081401000387 */ /* 0x0045e20000100800 */
[C---:B----4-:R-:W-:Y:S01]  /*a3e0*/  ISETP.GE.AND P0, PT, R4.reuse, R21, PT ;  /* 0x000000150400720c */ /* 0x050fe20003f06270 */
[----:B------:R-:W-:-:S04]  /*a3f0*/  IMAD.IADD R4, R4, 0x1, R2 ;  /* 0x0000000104047824 */ /* 0x000fc800078e0202 */
[----:B0-----:R-:W-:-:S08]  /*a400*/  @P2 IMAD.HI.U32 R5, R4, R5, RZ ;  /* 0x0000000504052227 */ /* 0x001fd000078e00ff */
[----:B------:R-:W0:Y:S01]  /*a410*/  @!P0 LDC.64 R2, c[0x0][0x428] ;  /* 0x00010a00ff028b82 */ /* 0x000e220000000a00 */
[----:B------:R-:W-:Y:S01]  /*a420*/  IMAD.MOV.U32 R6, RZ, RZ, R4 ;  /* 0x000000ffff067224 */ /* 0x000fe200078e0004 */
[----:B-1----:R-:W-:Y:S02]  /*a430*/  @P2 SHF.R.U32.HI R6, RZ, R0, R5 ;  /* 0x00000000ff062219 */ /* 0x002fe40000011605 */
[----:B------:R-:W-:Y:S02]  /*a440*/  SHF.R.S32.HI R5, RZ, 0x1f, R20 ;  /* 0x0000001fff057819 */ /* 0x000fe40000011414 */
[----:B------:R-:W-:-:S05]  /*a450*/  IADD3 R0, -R6, RZ, RZ ;  /* 0x000000ff06007210 */ /* 0x000fca0007ffe1ff */
[----:B------:R-:W-:Y:S01]  /*a460*/  IMAD R4, R7, R0, R4 ;  /* 0x0000000007047224 */ /* 0x000fe200078e0204 */
[--C-:B------:R-:W-:Y:S01]  /*a470*/  @!P0 SHF.R.S32.HI R7, RZ, 0x1f, R6.reuse ;  /* 0x0000001fff078819 */ /* 0x100fe20000011406 */
[-C--:B0-----:R-:W-:Y:S02]  /*a480*/  @!P0 IMAD R0, R5, R2.reuse, RZ ;  /* 0x0000000205008224 */ /* 0x081fe400078e02ff */
[----:B------:R-:W-:-:S04]  /*a490*/  @!P0 IMAD.WIDE.U32 R6, R20, R2, R6 ;  /* 0x0000000214068225 */ /* 0x000fc800078e0006 */
[----:B------:R-:W-:Y:S02]  /*a4a0*/  @!P0 IMAD R0, R20, R3, R0 ;  /* 0x0000000314008224 */ /* 0x000fe400078e0200 */
[----:B------:R-:W0:Y:S02]  /*a4b0*/  @!P0 LDC.64 R2, c[0x0][0x418] ;  /* 0x00010600ff028b82 */ /* 0x000e240000000a00 */
[----:B------:R-:W-:Y:S01]  /*a4c0*/  @!P0 IMAD.IADD R0, R7, 0x1, R0 ;  /* 0x0000000107008824 */ /* 0x000fe200078e0200 */
[----:B------:R-:W-:Y:S02]  /*a4d0*/  ISETP.NE.AND P2, PT, R10, 0x3, PT ;  /* 0x000000030a00780c */ /* 0x000fe40003f45270 */
[----:B0-----:R-:W-:-:S04]  /*a4e0*/  @!P0 LEA R2, P1, R6, R2, 0x2 ;  /* 0x0000000206028211 */ /* 0x001fc800078210ff */
[----:B------:R-:W-:Y:S01]  /*a4f0*/  @!P0 LEA.HI.X R3, R6, R3, R0, 0x2, P1 ;  /* 0x0000000306038211 */ /* 0x000fe200008f1400 */
[----:B------:R-:W-:-:S06]  /*a500*/  IMAD.MOV.U32 R0, RZ, RZ, RZ ;  /* 0x000000ffff007224 */ /* 0x000fcc00078e00ff */
[----:B------:R2:W5:Y:S01]  /*a510*/  @!P0 LDG.E R0, desc[UR36][R2.64] ;  /* 0x0000002402008981 */ /* 0x000562000c1e1900 */
[C---:B------:R-:W-:Y:S02]  /*a520*/  ISETP.GE.AND P0, PT, R9.reuse, UR4, PT ;  /* 0x0000000409007c0c */ /* 0x040fe4000bf06270 */
[----:B------:R-:W-:Y:S01]  /*a530*/  @P2 LOP3.LUT R22, R22, 0x8, RZ, 0xfc, !PT ;  /* 0x0000000816162812 */ /* 0x000fe200078efcff */
[----:B------:R2:W-:Y:S01]  /*a540*/  STL [R1+0x14], R5 ;  /* 0x0000140501007387 */ /* 0x0005e20000100800 */
[C---:B------:R-:W-:Y:S02]  /*a550*/  LOP3.LUT R10, R9.reuse, 0x20, RZ, 0xfc, !PT ;  /* 0x00000020090a7812 */ /* 0x040fe400078efcff */
[----:B------:R-:W-:Y:S02]  /*a560*/  LOP3.LUT R22, R22, 0xfffffffb, RZ, 0xc0, !PT ;  /* 0xfffffffb16167812 */ /* 0x000fe400078ec0ff */
[----:B------:R-:W-:Y:S02]  /*a570*/  LOP3.LUT R9, R9, 0x40, RZ, 0xfc, !PT ;  /* 0x0000004009097812 */ /* 0x000fe400078efcff */
[----:B------:R-:W-:-:S03]  /*a580*/  ISETP.GE.AND P1, PT, R10, UR4, PT ;  /* 0x000000040a007c0c */ /* 0x000fc6000bf26270 */
[----:B------:R-:W-:Y:S02]  /*a590*/  @P0 LOP3.LUT R22, R22, 0x4, RZ, 0xfc, !PT ;  /* 0x0000000416160812 */ /* 0x000fe400078efcff */
[----:B------:R-:W-:Y:S02]  /*a5a0*/  ISETP.GE.AND P0, PT, R9, UR4, PT ;  /* 0x0000000409007c0c */ /* 0x000fe4000bf06270 */
[----:B------:R-:W-:-:S04]  /*a5b0*/  LOP3.LUT R22, R22, 0xfffffffe, RZ, 0xc0, !PT ;  /* 0xfffffffe16167812 */ /* 0x000fc800078ec0ff */
[----:B------:R-:W-:-:S04]  /*a5c0*/  LOP3.LUT R22, R22, 0xfffffffd, RZ, 0xc0, !PT ;  /* 0xfffffffd16167812 */ /* 0x000fc800078ec0ff */
[----:B------:R-:W-:-:S04]  /*a5d0*/  @P1 LOP3.LUT R22, R22, 0x2, RZ, 0xfc, !PT ;  /* 0x0000000216161812 */ /* 0x000fc800078efcff */
[----:B------:R-:W-:Y:S01]  /*a5e0*/  @P0 LOP3.LUT R22, R22, 0x1, RZ, 0xfc, !PT ;  /* 0x0000000116160812 */ /* 0x000fe200078efcff */
[----:B--2---:R-:W-:Y:S06]  /*a5f0*/  BRA.DIV UR5, `(.L_x_10229) ;  /* 0x0000003e05007947 */ /* 0x004fec000b800000 */
.L_x_10295:
[----:B------:R-:W-:-:S05]  /*a600*/  SHF.R.S32.HI R9, RZ, 0x1f, R18 ;  /* 0x0000001fff097819 */ /* 0x000fca0000011412 */
[----:B------:R0:W-:Y:S01]  /*a610*/  STL [R1+0x4], R9 ;  /* 0x0000040901007387 */ /* 0x0001e20000100800 */
[----:B------:R-:W-:Y:S05]  /*a620*/  @!P2 BRA `(.L_x_10230) ;  /* 0x000000000004a947 */ /* 0x000fea0003800000 */
[----:B------:R-:W-:Y:S01]  /*a630*/  BPT.TRAP 0x1 ;  /* 0x000000040000795c */ /* 0x000fe20000300000 */
.L_x_10230:
        /* <DEDUP_REMOVED lines=19> */
[----:B------:R-:W-:Y:S01]  /*a770*/  IMAD.IADD R25, R3, 0x1, R7 ;  /* 0x0000000103197824 */ /* 0x000fe200078e0207 */
[----:B------:R-:W-:-:S04]  /*a780*/  SHF.L.U32 R3, R29, 0x1f, RZ ;  /* 0x0000001f1d037819 */ /* 0x000fc800000006ff */
[----:B------:R-:W-:Y:S01]  /*a790*/  LEA.HI.X R25, R2, UR5, R25, 0x1, P0 ;  /* 0x0000000502197c11 */ /* 0x000fe200080f0c19 */
[----:B------:R-:W-:-:S05]  /*a7a0*/  IMAD R2, R26, 0x8, R23 ;  /* 0x000000081a027824 */ /* 0x000fca00078e0217 */
[----:B------:R-:W1:Y:S02]  /*a7b0*/  SYNCS.PHASECHK.TRANS64.TRYWAIT P0, [R2+URZ+0x2d840], R3 ;  /* 0x02d84003020075a7 */ /* 0x000e64000800017f */
[----:B-1----:R-:W-:Y:S05]  /*a7c0*/  @!P0 BRA `(.L_x_10232) ;  /* 0x0000003800c08947 */ /* 0x002fea0003800000 */
.L_x_10296:
[----:B------:R-:W-:Y:S05]  /*a7d0*/  BSYNC B0 ;  /* 0x0000000000007941 */ /* 0x000fea0003800000 */
.L_x_10231:
[----:B------:R-:W2:Y:S01]  /*a7e0*/  LDL R7, [R1+0x4] ;  /* 0x0000040001077983 */ /* 0x000ea20000100800 */
[----:B------:R-:W-:-:S03]  /*a7f0*/  ULDC.64 UR4, c[0x0][0x300] ;  /* 0x0000c00000047ab9 */ /* 0x000fc60000000a00 */
[----:B------:R-:W3:Y:S01]  /*a800*/  LDL R12, [R1+0xc] ;  /* 0x00000c00010c7983 */ /* 0x000ee20000100800 */
[----:B------:R-:W-:Y:S01]  /*a810*/  IMAD R5, R5, UR4, RZ ;  /* 0x0000000405057c24 */ /* 0x000fe2000f8e02ff */
[----:B------:R-:W-:Y:S01]  /*a820*/  LOP3.LUT P4, RZ, R22, 0x4, RZ, 0xc0, !PT ;  /* 0x0000000416ff7812 */ /* 0x000fe2000788c0ff */
[----:B0-----:R-:W0:Y:S02]  /*a830*/  S2R R9, SR_TID.X ;  /* 0x0000000000097919 */ /* 0x001e240000002100 */
[----:B-1----:R-:W-:Y:S01]  /*a840*/  IMAD R3, R4, UR5, R5 ;  /* 0x0000000504037c24 */ /* 0x002fe2000f8e0205 */
[----:B------:R-:W-:Y:S01]  /*a850*/  LOP3.LUT P3, RZ, R22, 0x2, RZ, 0xc0, !PT ;  /* 0x0000000216ff7812 */ /* 0x000fe2000786c0ff */
[----:B------:R-:W-:Y:S01]  /*a860*/  IMAD.WIDE.U32 R4, R4, UR4, RZ ;  /* 0x0000000404047c25 */ /* 0x000fe2000f8e00ff */
[----:B------:R-:W-:Y:S01]  /*a870*/  ULDC.64 UR4, c[0x0][0x310] ;  /* 0x0000c40000047ab9 */ /* 0x000fe20000000a00 */
[----:B------:R-:W-:Y:S02]  /*a880*/  LOP3.LUT P2, RZ, R22, 0x1, RZ, 0xc0, !PT ;  /* 0x0000000116ff7812 */ /* 0x000fe4000784c0ff */
[----:B------:R-:W-:-:S02]  /*a890*/  IMAD.IADD R5, R5, 0x1, R3 ;  /* 0x0000000105057824 */ /* 0x000fc400078e0203 */
[----:B------:R-:W-:Y:S02]  /*a8a0*/  IMAD R6, R6, UR4, RZ ;  /* 0x0000000406067c24 */ /* 0x000fe4000f8e02ff */
[----:B------:R-:W-:-:S04]  /*a8b0*/  IMAD.WIDE.U32 R4, R0, UR4, R4 ;  /* 0x0000000400047c25 */ /* 0x000fc8000f8e0004 */
[----:B------:R-:W-:Y:S01]  /*a8c0*/  IMAD R0, R0, UR5, R6 ;  /* 0x0000000500007c24 */ /* 0x000fe2000f8e0206 */
[----:B------:R-:W-:-:S03]  /*a8d0*/  ULDC.64 UR4, c[0x0][0x308] ;  /* 0x0000c20000047ab9 */ /* 0x000fc60000000a00 */
[----:B------:R-:W-:Y:S02]  /*a8e0*/  IMAD.IADD R5, R5, 0x1, R0 ;  /* 0x0000000105057824 */ /* 0x000fe400078e0200 */
[----:B------:R-:W-:-:S04]  /*a8f0*/  IMAD.WIDE.U32 R4, R18, UR4, R4 ;  /* 0x0000000412047c25 */ /* 0x000fc8000f8e0004 */
[----:B0-----:R-:W-:Y:S02]  /*a900*/  IMAD.SHL.U32 R10, R9, 0x8, RZ ;  /* 0x00000008090a7824 */ /* 0x001fe400078e00ff */
[----:B--2---:R-:W-:Y:S02]  /*a910*/  IMAD R0, R7, UR4, RZ ;  /* 0x0000000407007c24 */ /* 0x004fe4000f8e02ff */
[----:B------:R-:W0:Y:S02]  /*a920*/  S2R R7, SR_TID.X ;  /* 0x0000000000077919 */ /* 0x000e240000002100 */
[----:B------:R-:W-:Y:S01]  /*a930*/  IMAD R0, R18, UR5, R0 ;  /* 0x0000000512007c24 */ /* 0x000fe2000f8e0200 */
[----:B------:R-:W-:-:S04]  /*a940*/  ULDC.64 UR4, c[0x0][0x2e8] ;  /* 0x0000ba0000047ab9 */ /* 0x000fc80000000a00 */
[----:B------:R-:W-:Y:S02]  /*a950*/  IADD3 R6, R5, R0, RZ ;  /* 0x0000000005067210 */ /* 0x000fe40007ffe0ff */
[----:B------:R-:W-:Y:S01]  /*a960*/  LEA R0, P0, R4, UR4, 0x1 ;  /* 0x0000000404007c11 */ /* 0x000fe2000f8008ff */
[----:B------:R-:W-:-:S03]  /*a970*/  UMOV UR4, 0xffffffff ;  /* 0xffffffff00047882 */ /* 0x000fc60000000000 */
[----:B------:R-:W-:Y:S02]  /*a980*/  LEA.HI.X R6, R4, UR5, R6, 0x1, P0 ;  /* 0x0000000504067c11 */ /* 0x000fe400080f0c06 */
[----:B0-----:R-:W-:Y:S01]  /*a990*/  LOP3.LUT R11, R7, 0x7f, RZ, 0xc0, !PT ;  /* 0x0000007f070b7812 */ /* 0x001fe200078ec0ff */
[----:B------:R-:W-:-:S03]  /*a9a0*/  IMAD.SHL.U32 R7, R9, 0x8, RZ ;  /* 0x0000000809077824 */ /* 0x000fc600078e00ff */
[----:B------:R-:W-:Y:S02]  /*a9b0*/  SHF.R.U32.HI R11, RZ, 0x2, R11 ;  /* 0x00000002ff0b7819 */ /* 0x000fe4000001160b */
[----:B------:R-:W-:Y:S02]  /*a9c0*/  LOP3.LUT R7, R7, 0xd8, RZ, 0xc0, !PT ;  /* 0x000000d807077812 */ /* 0x000fe400078ec0ff */
[----:B---3--:R-:W-:Y:S02]  /*a9d0*/  IADD3 R3, -R11, R12, -R8 ;  /* 0x0000000c0b037210 */ /* 0x008fe40007ffe908 */
[----:B------:R-:W-:Y:S01]  /*a9e0*/  LOP3.LUT R7, R7, 0x18, R9, 0x78, !PT ;  /* 0x0000001807077812 */ /* 0x000fe200078e7809 */
[----:B------:R-:W-:Y:S01]  /*a9f0*/  IMAD.SHL.U32 R9, R9, 0x8, RZ ;  /* 0x0000000809097824 */ /* 0x000fe200078e00ff */
[----:B------:R-:W-:Y:S02]  /*aa00*/  ISETP.GE.AND P0, PT, R3, 0x1, PT ;  /* 0x000000010300780c */ /* 0x000fe40003f06270 */
[----:B------:R-:W-:-:S02]  /*aa10*/  LOP3.LUT R7, R7, 0x320, R10, 0xf8, !PT ;  /* 0x0000032007077812 */ /* 0x000fc400078ef80a */
[----:B------:R-:W-:-:S03]  /*aa20*/  LOP3.LUT R9, R9, 0x18, RZ, 0xc0, !PT ;  /* 0x0000001809097812 */ /* 0x000fc600078ec0ff */
[----:B------:R-:W-:Y:S01]  /*aa30*/  IMAD R7, R26, 0x3000, R7 ;  /* 0x000030001a077824 */ /* 0x000fe200078e0207 */
[----:B------:R-:W-:Y:S06]  /*aa40*/  BRA.DIV UR4, `(.L_x_10233) ;  /* 0x0000003a04347947 */ /* 0x000fec000b800000 */
        /* <DEDUP_REMOVED lines=28> */
[----:B------:R-:W2:Y:S04]  /*ac10*/  SHFL.IDX PT, R6, R6, 0x3, 0x1c1f ;  /* 0x007c1f0006067f89 */ /* 0x000ea800000e0000 */
[----:B------:R-:W3:Y:S01]  /*ac20*/  SHFL.IDX PT, R0, R0, 0x3, 0x1c1f ;  /* 0x007c1f0000007f89 */ /* 0x000ee200000e0000 */
[----:B0-----:R-:W-:-:S05]  /*ac30*/  @P1 LEA R5, P0, R9, R5, 0x1 ;  /* 0x0000000509051211 */ /* 0x001fca00078008ff */
[----:B-1----:R-:W-:-:S05]  /*ac40*/  @P1 IMAD.X R4, RZ, RZ, R4, P0 ;  /* 0x000000ffff041224 */ /* 0x002fca00000e0604 */
[----:B------:R-:W-:-:S04]  /*ac50*/  @P1 LOP3.LUT R5, R5, R4, RZ, 0x3c, !PT ;  /* 0x0000000405051212 */ /* 0x000fc800078e3cff */
[----:B------:R-:W-:-:S04]  /*ac60*/  @P1 LOP3.LUT R4, R5, R4, RZ, 0x3c, !PT ;  /* 0x0000000405041212 */ /* 0x000fc800078e3cff */
[----:B------:R-:W-:-:S05]  /*ac70*/  @P1 LOP3.LUT R5, R5, R4, RZ, 0x3c, !PT ;  /* 0x0000000405051212 */ /* 0x000fca00078e3cff */
[----:B------:R1:W-:Y:S04]  /*ac80*/  @P1 LDGSTS.E.BYPASS.LTC128B.128 [R8+0x16400], desc[UR36][R4.64], !P4 ;  /* 0x1640000004081fae */ /* 0x0003e8000e101d64 */
[----:B------:R1:W-:Y:S04]  /*ac90*/  @P1 LDGSTS.E.BYPASS.LTC128B.128 [R8+0x18400], desc[UR36][R4.64+0x40], !P3 ;  /* 0x1840004004081fae */ /* 0x0003e8000d901d64 */
[----:B--23--:R1:W-:Y:S02]  /*aca0*/  @P1 LDGSTS.E.BYPASS.LTC128B.128 [R8+0x1a400], desc[UR36][R4.64+0x80], !P2 ;  /* 0x1a40008004081fae */ /* 0x00c3e4000d101d64 */
.L_x_10306:
[----:B------:R-:W-:-:S13]  /*acb0*/  ISETP.GE.AND P0, PT, R3, 0x61, PT ;  /* 0x000000610300780c */ /* 0x000fda0003f06270 */
[----:B01----:R-:W-:Y:S01]  /*acc0*/  @P0 LEA R4, P1, R9, R0, 0x1 ;  /* 0x0000000009040211 */ /* 0x003fe200078208ff */
        /* <DEDUP_REMOVED lines=10> */
.L_x_10234:
        /* <DEDUP_REMOVED lines=11> */
.L_x_10235:
[----:B0-----:R0:W5:Y:S01]  /*ae20*/  LDL.LU R4, [R1+0x20] ;  /* 0x0000200001047983 */ /* 0x0011620000300800 */
[----:B------:R0:W-:Y:S03]  /*ae30*/  SYNCS.ARRIVE.TRANS64.A1T0 RZ, [R2+URZ+0x2d830], RZ ;  /* 0x02d830ff02ff79a7 */ /* 0x0001e6000810003f */
[----:B------:R0:W5:Y:S02]  /*ae40*/  LDL.LU R3, [R1] ;  /* 0x0000000001037983 */ /* 0x0001640000300800 */
[----:B------:R-:W-:Y:S05]  /*ae50*/  WARPSYNC.ALL ;  /* 0x0000000000007948 */ /* 0x000fea0003800000 */
[----:B------:R-:W-:Y:S01]  /*ae60*/  ULDC.64 UR4, c[0x0][0x298] ;  /* 0x0000a60000047ab9 */ /* 0x000fe20000000a00 */
[----:B------:R-:W-:Y:S01]  /*ae70*/  BAR.SYNC.DEFER_BLOCKING 0x8, 0x200 ;  /* 0x0208000000007b1d */ /* 0x000fe20000010000 */
[----:B------:R-:W-:Y:S01]  /*ae80*/  LOP3.LUT P0, RZ, R22, 0x20, RZ, 0xc0, !PT ;  /* 0x0000002016ff7812 */ /* 0x000fe2000780c0ff */
[----:B0-----:R-:W-:-:S03]  /*ae90*/  VIADD R2, R23, 0xc400 ;  /* 0x0000c40017027836 */ /* 0x001fc60000000000 */
        /* <DEDUP_REMOVED lines=8> */
[----:B------:R-:W-:-:S04]  /*af20*/  IMAD.WIDE.U32 R2, R3, UR4, RZ ;  /* 0x0000000403027c25 */ /* 0x000fc8000f8e00ff */
[----:B------:R-:W-:Y:S01]  /*af30*/  IMAD.IADD R0, R3, 0x1, R0 ;  /* 0x0000000103007824 */ /* 0x000fe200078e0200 */
[----:B------:R0:W-:Y:S04]  /*af40*/  STL.64 [R1+0x20], R2 ;  /* 0x0000200201007387 */ /* 0x0001e80000100a00 */
[----:B------:R0:W-:Y:S01]  /*af50*/  STL [R1], R0 ;  /* 0x0000000001007387 */ /* 0x0001e20000100800 */
        /* <DEDUP_REMOVED lines=17> */
.L_x_10237:
[----:B------:R-:W-:Y:S05]  /*b070*/  BSYNC B6 ;  /* 0x0000000000067941 */ /* 0x000fea0003800000 */
.L_x_10236:
[----:B0-----:R-:W2:Y:S01]  /*b080*/  LDL.LU R0, [R1+0x2c] ;  /* 0x00002c0001007983 */ /* 0x001ea20000300800 */
[----:B------:R-:W0:Y:S01]  /*b090*/  LDC R10, c[0x0][0x448] ;  /* 0x00011200ff0a7b82 */ /* 0x000e220000000800 */
[----:B------:R-:W-:Y:S01]  /*b0a0*/  ULDC.64 UR4, c[0x0][0x2d8] ;  /* 0x0000b60000047ab9 */ /* 0x000fe20000000a00 */
[----:B------:R-:W-:Y:S01]  /*b0b0*/  ULDC.64 UR6, c[0x0][0x2c8] ;  /* 0x0000b20000067ab9 */ /* 0x000fe20000000a00 */
[----:B------:R-:W3:Y:S01]  /*b0c0*/  LDL.LU R21, [R1] ;  /* 0x0000000001157983 */ /* 0x000ee20000300800 */
[----:B------:R-:W-:-:S03]  /*b0d0*/  ULDC.64 UR8, c[0x0][0x280] ;  /* 0x0000a00000087ab9 */ /* 0x000fc60000000a00 */
[----:B------:R-:W3:Y:S04]  /*b0e0*/  LDL.LU.64 R2, [R1+0x20] ;  /* 0x0000200001027983 */ /* 0x000ee80000300a00 */
[----:B------:R-:W4:Y:S01]  /*b0f0*/  LDL R20, [R1+0x4] ;  /* 0x0000040001147983 */ /* 0x000f220000100800 */
[----:B------:R-:W1:Y:S01]  /*b100*/  S2R R13, SR_TID.X ;  /* 0x00000000000d7919 */ /* 0x000e620000002100 */
[----:B0-----:R-:W-:-:S13]  /*b110*/  ISETP.NE.AND P0, PT, R10, 0x1, PT ;  /* 0x000000010a00780c */ /* 0x001fda0003f05270 */
[----:B------:R-:W0:Y:S01]  /*b120*/  @P0 LDC R5, c[0x0][0x450] ;  /* 0x00011400ff050b82 */ /* 0x000e220000000800 */
[----:B-1----:R-:W-:-:S05]  /*b130*/  IMAD.SHL.U32 R11, R13, 0x8, RZ ;  /* 0x000000080d0b7824 */ /* 0x002fca00078e00ff */
[----:B------:R-:W-:-:S04]  /*b140*/  LOP3.LUT R11, R11, 0x18, RZ, 0xc0, !PT ;  /* 0x000000180b0b7812 */ /* 0x000fc800078ec0ff */
[C---:B------:R-:W-:Y:S02]  /*b150*/  LOP3.LUT R12, R11.reuse, 0x20, RZ, 0xfc, !PT ;  /* 0x000000200b0c7812 */ /* 0x040fe400078efcff */
[----:B------:R-:W-:Y:S01]  /*b160*/  LOP3.LUT R11, R11, 0x40, RZ, 0xfc, !PT ;  /* 0x000000400b0b7812 */ /* 0x000fe200078efcff */
[----:B--2---:R-:W-:Y:S02]  /*b170*/  IMAD.MOV.U32 R4, RZ, RZ, R0 ;  /* 0x000000ffff047224 */ /* 0x004fe400078e0000 */
[----:B---3--:R-:W-:Y:S02]  /*b180*/  IMAD.MOV.U32 R3, RZ, RZ, R21 ;  /* 0x000000ffff037224 */ /* 0x008fe400078e0015 */
[----:B------:R-:W1:Y:S01]  /*b190*/  S2R R21, SR_TID.X ;  /* 0x0000000000157919 */ /* 0x000e620000002100 */
[----:B----4-:R-:W-:Y:S02]  /*b1a0*/  IMAD R0, R20, UR4, RZ ;  /* 0x0000000414007c24 */ /* 0x010fe4000f8e02ff */
[----:B------:R-:W2:Y:S01]  /*b1b0*/  S2R R20, SR_TID.X ;  /* 0x0000000000147919 */ /* 0x000ea20000002100 */
[----:B------:R-:W-:-:S04]  /*b1c0*/  IMAD.WIDE.U32 R2, R18, UR4, R2 ;  /* 0x0000000412027c25 */ /* 0x000fc8000f8e0002 */
[----:B------:R-:W-:Y:S01]  /*b1d0*/  IMAD R0, R18, UR5, R0 ;  /* 0x0000000512007c24 */ /* 0x000fe2000f8e0200 */
[----:B------:R-:W-:-:S04]  /*b1e0*/  ULDC.64 UR4, c[0x0][0x2e0] ;  /* 0x0000b80000047ab9 */ /* 0x000fc80000000a00 */
[----:B------:R-:W-:Y:S01]  /*b1f0*/  IADD3 R3, R3, R0, RZ ;  /* 0x0000000003037210 */ /* 0x000fe20007ffe0ff */
[----:B------:R-:W-:Y:S02]  /*b200*/  IMAD R0, R4, UR4, RZ ;  /* 0x0000000404007c24 */ /* 0x000fe4000f8e02ff */
[----:B------:R-:W3:Y:S02]  /*b210*/  @P0 LDC R4, c[0x0][0x44c] ;  /* 0x00011300ff040b82 */ /* 0x000ee40000000800 */
[C---:B------:R-:W-:Y:S02]  /*b220*/  IMAD R0, R28.reuse, UR5, R0 ;  /* 0x000000051c007c24 */ /* 0x040fe4000f8e0200 */
[----:B------:R-:W-:Y:S01]  /*b230*/  IMAD.WIDE.U32 R2, R28, UR4, R2 ;  /* 0x000000041c027c25 */ /* 0x000fe2000f8e0002 */
[----:B------:R-:W-:-:S03]  /*b240*/  ULDC.64 UR4, c[0x0][0x2d0] ;  /* 0x0000b40000047ab9 */ /* 0x000fc60000000a00 */
[----:B------:R-:W-:Y:S02]  /*b250*/  IMAD.IADD R3, R3, 0x1, R0 ;  /* 0x0000000103037824 */ /* 0x000fe400078e0200 */
[----:B-1----:R-:W-:Y:S01]  /*b260*/  IMAD.SHL.U32 R21, R21, 0x20, RZ ;  /* 0x0000002015157824 */ /* 0x002fe200078e00ff */
[----:B--2---:R-:W-:-:S04]  /*b270*/  LOP3.LUT R20, R20, 0x7f, RZ, 0xc0, !PT ;  /* 0x0000007f14147812 */ /* 0x004fc800078ec0ff */
[----:B------:R-:W-:Y:S02]  /*b280*/  LOP3.LUT R21, R21, 0x60, RZ, 0xc0, !PT ;  /* 0x0000006015157812 */ /* 0x000fe400078ec0ff */
[----:B------:R-:W-:-:S04]  /*b290*/  SHF.R.U32.HI R20, RZ, 0x2, R20 ;  /* 0x00000002ff147819 */ /* 0x000fc80000011614 */
[----:B------:R-:W-:Y:S02]  /*b2a0*/  LOP3.LUT R20, R20, R21, RZ, 0xfc, !PT ;  /* 0x0000001514147212 */ /* 0x000fe400078efcff */
[----:B------:R-:W-:-:S03]  /*b2b0*/  LOP3.LUT R21, R13, 0x7f, RZ, 0xc0, !PT ;  /* 0x0000007f0d157812 */ /* 0x000fc600078ec0ff */
[----:B------:R-:W-:Y:S01]  /*b2c0*/  IMAD R6, R17, 0xc0, R20 ;  /* 0x000000c011067824 */ /* 0x000fe200078e0214 */
[----:B------:R-:W-:Y:S01]  /*b2d0*/  SHF.R.U32.HI R21, RZ, 0x2, R21 ;  /* 0x00000002ff157819 */ /* 0x000fe20000011615 */
[----:B------:R-:W-:Y:S02]  /*b2e0*/  IMAD.SHL.U32 R20, R13, 0x8, RZ ;  /* 0x000000080d147824 */ /* 0x000fe400078e00ff */
[----:B---3--:R-:W-:-:S03]  /*b2f0*/  @P0 IMAD.HI.U32 R0, R6, R4, RZ ;  /* 0x0000000406000227 */ /* 0x008fc600078e00ff */
[----:B------:R-:W-:Y:S01]  /*b300*/  LOP3.LUT R20, R20, 0x18, RZ, 0xc0, !PT ;  /* 0x0000001814147812 */ /* 0x000fe200078ec0ff */
[----:B------:R-:W-:Y:S01]  /*b310*/  IMAD.MOV.U32 R4, RZ, RZ, R6 ;  /* 0x000000ffff047224 */ /* 0x000fe200078e0006 */
[----:B0-----:R-:W-:-:S04]  /*b320*/  @P0 SHF.R.U32.HI R4, RZ, R5, R0 ;  /* 0x00000005ff040219 */ /* 0x001fc80000011600 */
[--C-:B------:R-:W-:Y:S01]  /*b330*/  SHF.R.S32.HI R0, RZ, 0x1f, R4.reuse ;  /* 0x0000001fff007819 */ /* 0x100fe20000011404 */
[----:B------:R-:W-:-:S04]  /*b340*/  IMAD.MOV R7, RZ, RZ, -R4 ;  /* 0x000000ffff077224 */ /* 0x000fc800078e0a04 */
[----:B------:R-:W-:-:S04]  /*b350*/  IMAD R0, R0, UR4, RZ ;  /* 0x0000000400007c24 */ /* 0x000fc8000f8e02ff */
[C---:B------:R-:W-:Y:S02]  /*b360*/  IMAD R0, R4.reuse, UR5, R0 ;  /* 0x0000000504007c24 */ /* 0x040fe4000f8e0200 */
[----:B------:R-:W-:-:S05]  /*b370*/  IMAD.WIDE.U32 R4, R4, UR4, R2 ;  /* 0x0000000404047c25 */ /* 0x000fca000f8e0002 */
[----:B------:R-:W-:Y:S01]  /*b380*/  IADD3 R5, R5, R0, RZ ;  /* 0x0000000005057210 */ /* 0x000fe20007ffe0ff */
[----:B------:R-:W-:-:S04]  /*b390*/  IMAD R0, R10, R7, R6 ;  /* 0x000000070a007224 */ /* 0x000fc800078e0206 */
[----:B------:R-:W-:Y:S01]  /*b3a0*/  IMAD.WIDE.U32 R8, R0, UR6, R4 ;  /* 0x0000000600087c25 */ /* 0x000fe2000f8e0004 */
[----:B------:R-:W-:-:S03]  /*b3b0*/  SHF.R.S32.HI R7, RZ, 0x1f, R0 ;  /* 0x0000001fff077819 */ /* 0x000fc60000011400 */
[----:B------:R-:W-:Y:S01]  /*b3c0*/  VIADD R5, R6, 0x80 ;  /* 0x0000008006057836 */ /* 0x000fe20000000000 */
[----:B------:R-:W-:Y:S01]  /*b3d0*/  LEA R4, P1, R8, UR8, 0x1 ;  /* 0x0000000808047c11 */ /* 0x000fe2000f8208ff */
[----:B------:R-:W-:Y:S02]  /*b3e0*/  IMAD R7, R7, UR6, RZ ;  /* 0x0000000607077c24 */ /* 0x000fe4000f8e02ff */
[----:B------:R-:W-:Y:S02]  /*b3f0*/  IMAD.MOV.U32 R6, RZ, RZ, R5 ;  /* 0x000000ffff067224 */ /* 0x000fe400078e0005 */
[----:B------:R-:W-:Y:S02]  /*b400*/  IMAD R0, R0, UR7, R7 ;  /* 0x0000000700007c24 */ /* 0x000fe4000f8e0207 */
[----:B------:R-:W0:Y:S02]  /*b410*/  @P0 LDC R7, c[0x0][0x44c] ;  /* 0x00011300ff070b82 */ /* 0x000e240000000800 */
[----:B------:R-:W-:-:S05]  /*b420*/  IMAD.IADD R0, R9, 0x1, R0 ;  /* 0x0000000109007824 */ /* 0x000fca00078e0200 */
[----:B------:R-:W-:Y:S02]  /*b430*/  LEA.HI.X R0, R8, UR9, R0, 0x1, P1 ;  /* 0x0000000908007c11 */ /* 0x000fe400088f0c00 */
[----:B------:R-:W1:Y:S01]  /*b440*/  @P0 LDC R8, c[0x0][0x450] ;  /* 0x00011400ff080b82 */ /* 0x000e620000000800 */
[----:B0-----:R-:W-:-:S05]  /*b450*/  @P0 IMAD.HI.U32 R7, R5, R7, RZ ;  /* 0x0000000705070227 */ /* 0x001fca00078e00ff */
[----:B-1----:R-:W-:-:S05]  /*b460*/  @P0 SHF.R.U32.HI R6, RZ, R8, R7 ;  /* 0x00000008ff060219 */ /* 0x002fca0000011607 */
[----:B------:R-:W-:Y:S02]  /*b470*/  IMAD.MOV R7, RZ, RZ, -R6 ;  /* 0x000000ffff077224 */ /* 0x000fe400078e0a06 */
[----:B------:R-:W-:-:S04]  /*b480*/  IMAD.WIDE.U32 R2, R6, UR4, R2 ;  /* 0x0000000406027c25 */ /* 0x000fc8000f8e0002 */
[----:B------:R-:W-:Y:S01]  /*b490*/  IMAD R5, R10, R7, R5 ;  /* 0x000000070a057224 */ /* 0x000fe200078e0205 */
[----:B------:R-:W-:-:S05]  /*b4a0*/  SHF.R.S32.HI R7, RZ, 0x1f, R6 ;  /* 0x0000001fff077819 */ /* 0x000fca0000011406 */
[----:B------:R-:W-:Y:S01]  /*b4b0*/  IMAD R7, R7, UR4, RZ ;  /* 0x0000000407077c24 */ /* 0x000fe2000f8e02ff */
[----:B------:R-:W-:Y:S02]  /*b4c0*/  ULDC UR4, c[0x0][0x2b8] ;  /* 0x0000ae0000047ab9 */ /* 0x000fe40000000800 */
[----:B------:R-:W-:Y:S01]  /*b4d0*/  ISETP.GE.AND P3, PT, R20, UR4, PT ;  /* 0x0000000414007c0c */ /* 0x000fe2000bf66270 */
[----:B------:R-:W-:Y:S01]  /*b4e0*/  IMAD R7, R6, UR5, R7 ;  /* 0x0000000506077c24 */ /* 0x000fe2000f8e0207 */
[----:B------:R-:W-:Y:S01]  /*b4f0*/  SHF.R.S32.HI R6, RZ, 0x1f, R5 ;  /* 0x0000001fff067819 */ /* 0x000fe20000011405 */
[----:B------:R-:W-:Y:S01]  /*b500*/  UMOV UR5, 0xffffffff ;  /* 0xffffffff00057882 */ /* 0x000fe20000000000 */
[----:B------:R-:W-:Y:S02]  /*b510*/  ISETP.GE.AND P1, PT, R11, UR4, PT ;  /* 0x000000040b007c0c */ /* 0x000fe4000bf26270 */
[----:B------:R-:W-:Y:S01]  /*b520*/  IADD3 R3, R3, R7, RZ ;  /* 0x0000000703037210 */ /* 0x000fe20007ffe0ff */
[----:B------:R-:W-:-:S02]  /*b530*/  IMAD R6, R6, UR6, RZ ;  /* 0x0000000606067c24 */ /* 0x000fc4000f8e02ff */
[----:B------:R-:W-:-:S04]  /*b540*/  IMAD.WIDE.U32 R2, R5, UR6, R2 ;  /* 0x0000000605027c25 */ /* 0x000fc8000f8e0002 */
[----:B------:R-:W-:Y:S01]  /*b550*/  IMAD R6, R5, UR7, R6 ;  /* 0x0000000705067c24 */ /* 0x000fe2000f8e0206 */
[----:B------:R-:W-:-:S03]  /*b560*/  LEA R8, P0, R2, UR8, 0x1 ;  /* 0x0000000802087c11 */ /* 0x000fc6000f8008ff */
[----:B------:R-:W-:-:S05]  /*b570*/  IMAD.IADD R3, R3, 0x1, R6 ;  /* 0x0000000103037824 */ /* 0x000fca00078e0206 */
[----:B------:R-:W-:Y:S02]  /*b580*/  LEA.HI.X R3, R2, UR9, R3, 0x1, P0 ;  /* 0x0000000902037c11 */ /* 0x000fe400080f0c03 */
[----:B------:R-:W-:Y:S01]  /*b590*/  ISETP.GE.AND P0, PT, R12, UR4, PT ;  /* 0x000000040c007c0c */ /* 0x000fe2000bf06270 */
[----:B------:R-:W-:-:S12]  /*b5a0*/  BRA.DIV UR5, `(.L_x_10238) ;  /* 0x0000003205d07947 */ /* 0x000fd8000b800000 */
[----:B------:R-:W2:Y:S04]  /*b5b0*/  LDL.LU R5, [R1+0x28] ;  /* 0x0000280001057983 */ /* 0x000ea80000300800 */
[----:B------:R-:W3:Y:S01]  /*b5c0*/  LDL R9, [R1+0x18] ;  /* 0x0000180001097983 */ /* 0x000ee20000100800 */
[----:B------:R-:W-:-:S03]  /*b5d0*/  IMAD R17, R17, 0xc0, R21 ;  /* 0x000000c011117824 */ /* 0x000fc600078e0215 */
[----:B------:R-:W-:Y:S01]  /*b5e0*/  SHFL.IDX PT, R6, R0, RZ, 0x1c1f ;  /* 0x001c1fff00067589 */ /* 0x000fe200000e0000 */
[----:B--2---:R-:W-:-:S03]  /*b5f0*/  IMAD R2, R5, R10, RZ ;  /* 0x0000000a05027224 */ /* 0x004fc600078e02ff */
[----:B------:R-:W0:Y:S02]  /*b600*/  SHFL.IDX PT, R5, R4, RZ, 0x1c1f ;  /* 0x001c1fff04057589 */ /* 0x000e2400000e0000 */
[----:B------:R-:W-:-:S13]  /*b610*/  ISETP.GE.AND P2, PT, R17, R2, PT ;  /* 0x000000021100720c */ /* 0x000fda0003f46270 */
[----:B0-----:R-:W-:-:S05]  /*b620*/  @!P2 LEA R5, P4, R20, R5, 0x1 ;  /* 0x000000051405a211 */ /* 0x001fca00078808ff */
[----:B------:R-:W-:-:S05]  /*b630*/  @!P2 IMAD.X R6, RZ, RZ, R6, P4 ;  /* 0x000000ffff06a224 */ /* 0x000fca00020e0606 */
[----:B------:R-:W-:Y:S01]  /*b640*/  @!P2 MOV R7, R6 ;  /* 0x000000060007a202 */ /* 0x000fe20000000f00 */
[----:B------:R-:W-:Y:S02]  /*b650*/  @!P2 IMAD.MOV.U32 R6, RZ, RZ, R5 ;  /* 0x000000ffff06a224 */ /* 0x000fe400078e0005 */
[----:B------:R-:W0:Y:S04]  /*b660*/  SHFL.IDX PT, R5, R4, 0x1, 0x1c1f ;  /* 0x003c1f0004057f89 */ /* 0x000e2800000e0000 */
[----:B---3--:R-:W-:Y:S04]  /*b670*/  @!P2 LDGSTS.E.BYPASS.LTC128B.128 [R9+0xc400], desc[UR36][R6.64], !P3 ;  /* 0x0c4000000609afae */ /* 0x008fe8000d901d64 */
[----:B------:R-:W-:Y:S04]  /*b680*/  @!P2 LDGSTS.E.BYPASS.LTC128B.128 [R9+0xf400], desc[UR36][R6.64+0x40], !P0 ;  /* 0x0f4000400609afae */ /* 0x000fe8000c101d64 */
[----:B------:R1:W-:Y:S04]  /*b690*/  @!P2 LDGSTS.E.BYPASS.LTC128B.128 [R9+0x12400], desc[UR36][R6.64+0x80], !P1 ;  /* 0x124000800609afae */ /* 0x0003e8000c901d64 */
[----:B-1----:R-:W1:Y:S01]  /*b6a0*/  SHFL.IDX PT, R7, R0, 0x1, 0x1c1f ;  /* 0x003c1f0000077f89 */ /* 0x002e6200000e0000 */
[----:B------:R-:W-:-:S05]  /*b6b0*/  VIADD R6, R17, 0x20 ;  /* 0x0000002011067836 */ /* 0x000fca0000000000 */
[----:B------:R-:W-:-:S13]  /*b6c0*/  ISETP.GE.AND P2, PT, R6, R2, PT ;  /* 0x000000020600720c */ /* 0x000fda0003f46270 */
[----:B0-----:R-:W-:-:S05]  /*b6d0*/  @!P2 LEA R5, P4, R20, R5, 0x1 ;  /* 0x000000051405a211 */ /* 0x001fca00078808ff */
[----:B-1----:R-:W-:Y:S02]  /*b6e0*/  @!P2 IMAD.X R7, RZ, RZ, R7, P4 ;  /* 0x000000ffff07a224 */ /* 0x002fe400020e0607 */
[----:B------:R-:W-:Y:S02]  /*b6f0*/  @!P2 IMAD.MOV.U32 R6, RZ, RZ, R5 ;  /* 0x000000ffff06a224 */ /* 0x000fe400078e0005 */
[----:B------:R-:W0:Y:S04]  /*b700*/  SHFL.IDX PT, R5, R4, 0x2, 0x1c1f ;  /* 0x005c1f0004057f89 */ /* 0x000e2800000e0000 */
[----:B------:R-:W-:Y:S04]  /*b710*/  @!P2 LDGSTS.E.BYPASS.LTC128B.128 [R9+0xcc00], desc[UR36][R6.64], !P3 ;  /* 0x0cc000000609afae */ /* 0x000fe8000d901d64 */
[----:B------:R-:W-:Y:S04]  /*b720*/  @!P2 LDGSTS.E.BYPASS.LTC128B.128 [R9+0xfc00], desc[UR36][R6.64+0x40], !P0 ;  /* 0x0fc000400609afae */ /* 0x000fe8000c101d64 */
[----:B------:R1:W-:Y:S04]  /*b730*/  @!P2 LDGSTS.E.BYPASS.LTC128B.128 [R9+0x12c00], desc[UR36][R6.64+0x80], !P1 ;  /* 0x12c000800609afae */ /* 0x0003e8000c901d64 */
[----:B------:R-:W-:Y:S04]  /*b740*/  SHFL.IDX PT, R4, R4, 0x3, 0x1c1f ;  /* 0x007c1f0004047f89 */ /* 0x000fe800000e0000 */
[----:B-1----:R-:W1:Y:S01]  /*b750*/  SHFL.IDX PT, R7, R0, 0x2, 0x1c1f ;  /* 0x005c1f0000077f89 */ /* 0x002e6200000e0000 */
[----:B------:R-:W-:-:S03]  /*b760*/  IADD3 R6, R17, 0x40, RZ ;  /* 0x0000004011067810 */ /* 0x000fc60007ffe0ff */
[----:B------:R-:W2:Y:S01]  /*b770*/  SHFL.IDX PT, R0, R0, 0x3, 0x1c1f ;  /* 0x007c1f0000007f89 */ /* 0x000ea200000e0000 */
[----:B------:R-:W-:-:S13]  /*b780*/  ISETP.GE.AND P2, PT, R6, R2, PT ;  /* 0x000000020600720c */ /* 0x000fda0003f46270 */
[----:B0-----:R-:W-:-:S05]  /*b790*/  @!P2 LEA R5, P4, R20, R5, 0x1 ;  /* 0x000000051405a211 */ /* 0x001fca00078808ff */
[----:B------:R-:W-:Y:S02]  /*b7a0*/  @!P2 IMAD.MOV.U32 R6, RZ, RZ, R5 ;  /* 0x000000ffff06a224 */ /* 0x000fe400078e0005 */
[----:B-1----:R-:W-:Y:S02]  /*b7b0*/  @!P2 IMAD.X R7, RZ, RZ, R7, P4 ;  /* 0x000000ffff07a224 */ /* 0x002fe400020e0607 */
[----:B------:R-:W-:-:S03]  /*b7c0*/  VIADD R5, R17, 0x60 ;  /* 0x0000006011057836 */ /* 0x000fc60000000000 */
[----:B------:R-:W-:Y:S04]  /*b7d0*/  @!P2 LDGSTS.E.BYPASS.LTC128B.128 [R9+0xd400], desc[UR36][R6.64], !P3 ;  /* 0x0d4000000609afae */ /* 0x000fe8000d901d64 */
[----:B------:R-:W-:Y:S04]  /*b7e0*/  @!P2 LDGSTS.E.BYPASS.LTC128B.128 [R9+0x10400], desc[UR36][R6.64+0x40], !P0 ;  /* 0x104000400609afae */ /* 0x000fe8000c101d64 */
[----:B------:R-:W-:Y:S01]  /*b7f0*/  @!P2 LDGSTS.E.BYPASS.LTC128B.128 [R9+0x13400], desc[UR36][R6.64+0x80], !P1 ;  /* 0x134000800609afae */ /* 0x000fe2000c901d64 */
[----:B------:R-:W-:-:S13]  /*b800*/  ISETP.GE.AND P2, PT, R5, R2, PT ;  /* 0x000000020500720c */ /* 0x000fda0003f46270 */
[----:B------:R-:W-:-:S05]  /*b810*/  @!P2 LEA R4, P4, R20, R4, 0x1 ;  /* 0x000000041404a211 */ /* 0x000fca00078808ff */
[----:B--2---:R-:W-:-:S05]  /*b820*/  @!P2 IMAD.X R0, RZ, RZ, R0, P4 ;  /* 0x000000ffff00a224 */ /* 0x004fca00020e0600 */
[----:B------:R-:W-:Y:S02]  /*b830*/  @!P2 MOV R5, R0 ;  /* 0x000000000005a202 */ /* 0x000fe40000000f00 */
[----:B------:R-:W-:Y:S04]  /*b840*/  SHFL.IDX PT, R0, R3, RZ, 0x1c1f ;  /* 0x001c1fff03007589 */ /* 0x000fe800000e0000 */
[----:B------:R-:W-:Y:S04]  /*b850*/  @!P2 LDGSTS.E.BYPASS.LTC128B.128 [R9+0xdc00], desc[UR36][R4.64], !P3 ;  /* 0x0dc000000409afae */ /* 0x000fe8000d901d64 */
[----:B------:R-:W-:Y:S04]  /*b860*/  @!P2 LDGSTS.E.BYPASS.LTC128B.128 [R9+0x10c00], desc[UR36][R4.64+0x40], !P0 ;  /* 0x10c000400409afae */ /* 0x000fe8000c101d64 */
[----:B------:R0:W-:Y:S04]  /*b870*/  @!P2 LDGSTS.E.BYPASS.LTC128B.128 [R9+0x13c00], desc[UR36][R4.64+0x80], !P1 ;  /* 0x13c000800409afae */ /* 0x0001e8000c901d64 */
[----:B------:R-:W-:Y:S04]  /*b880*/  SHFL.IDX PT, R3, R3, 0x1, 0x1c1f ;  /* 0x003c1f0003037f89 */ /* 0x000fe800000e0000 */
[----:B0-----:R-:W0:Y:S01]  /*b890*/  SHFL.IDX PT, R4, R8, RZ, 0x1c1f ;  /* 0x001c1fff08047589 */ /* 0x001e2200000e0000 */
[----:B------:R-:W-:-:S03]  /*b8a0*/  VIADD R5, R17, 0x80 ;  /* 0x0000008011057836 */ /* 0x000fc60000000000 */
[----:B------:R-:W1:Y:S02]  /*b8b0*/  SHFL.IDX PT, R8, R8, 0x1, 0x1c1f ;  /* 0x003c1f0008087f89 */ /* 0x000e6400000e0000 */
[----:B------:R-:W-:-:S13]  /*b8c0*/  ISETP.GE.AND P2, PT, R5, R2, PT ;  /* 0x000000020500720c */ /* 0x000fda0003f46270 */
[----:B0-----:R-:W-:-:S05]  /*b8d0*/  @!P2 LEA R4, P4, R20, R4, 0x1 ;  /* 0x000000041404a211 */ /* 0x001fca00078808ff */
[----:B------:R-:W-:-:S04]  /*b8e0*/  @!P2 IMAD.X R0, RZ, RZ, R0, P4 ;  /* 0x000000ffff00a224 */ /* 0x000fc800020e0600 */
[----:B------:R-:W-:-:S05]  /*b8f0*/  @!P2 IMAD.MOV.U32 R5, RZ, RZ, R0 ;  /* 0x000000ffff05a224 */ /* 0x000fca00078e0000 */
[----:B------:R0:W-:Y:S04]  /*b900*/  @!P2 LDGSTS.E.BYPASS.LTC128B.128 [R9+0xe400], desc[UR36][R4.64], !P3 ;  /* 0x0e4000000409afae */ /* 0x0001e8000d901d64 */
[----:B------:R0:W-:Y:S04]  /*b910*/  @!P2 LDGSTS.E.BYPASS.LTC128B.128 [R9+0x11400], desc[UR36][R4.64+0x40], !P0 ;  /* 0x114000400409afae */ /* 0x0001e8000c101d64 */
[----:B-1----:R0:W-:Y:S02]  /*b920*/  @!P2 LDGSTS.E.BYPASS.LTC128B.128 [R9+0x14400], desc[UR36][R4.64+0x80], !P1 ;  /* 0x144000800409afae */ /* 0x0021e4000c901d64 */
.L_x_10319:
[----:B------:R-:W2:Y:S01]  /*b930*/  LDL R0, [R1+0x18] ;  /* 0x0000180001007983 */ /* 0x000ea20000100800 */
[----:B------:R-:W-:-:S05]  /*b940*/  VIADD R17, R17, 0xa0 ;  /* 0x000000a011117836 */ /* 0x000fca0000000000 */
[----:B------:R-:W-:-:S13]  /*b950*/  ISETP.GE.AND P2, PT, R17, R2, PT ;  /* 0x000000021100720c */ /* 0x000fda0003f46270 */
[----:B------:R-:W-:-:S04]  /*b960*/  @!P2 LEA R2, P4, R20, R8, 0x1 ;  /* 0x000000081402a211 */ /* 0x000fc800078808ff */
[----:B------:R-:W-:-:S05]  /*b970*/  @!P2 IADD3.X R3, RZ, R3, RZ, P4, !PT ;  /* 0x00000003ff03a210 */ /* 0x000fca00027fe4ff */
[----:B------:R-:W-:Y:S01]  /*b980*/  @!PT LDS RZ, [RZ] ;  /* 0x00000000fffff984 */ /* 0x000fe20000000800 */
[----:B------:R-:W-:Y:S01]  /*b990*/  @!PT LDS RZ, [RZ] ;  /* 0x00000000fffff984 */ /* 0x000fe20000000800 */
[----:B------:R-:W-:Y:S01]  /*b9a0*/  @!PT LDS RZ, [RZ] ;  /* 0x00000000fffff984 */ /* 0x000fe20000000800 */
[----:B--2---:R1:W-:Y:S04]  /*b9b0*/  @!P2 LDGSTS.E.BYPASS.LTC128B.128 [R0+0xec00], desc[UR36][R2.64], !P3 ;  /* 0x0ec000000200afae */ /* 0x0043e8000d901d64 */
[----:B------:R1:W-:Y:S01]  /*b9c0*/  @!P2 LDGSTS.E.BYPASS.LTC128B.128 [R0+0x11c00], desc[UR36][R2.64+0x40], !P0 ;  /* 0x11c000400200afae */ /* 0x0003e2000c101d64 */
[----:B------:R-:W-:-:S03]  /*b9d0*/  PLOP3.LUT P0, PT, PT, PT, PT, 0x80, 0x0 ;  /* 0x000000000000781c */ /* 0x000fc60003f0f070 */
[----:B------:R1:W-:Y:S01]  /*b9e0*/  @!P2 LDGSTS.E.BYPASS.LTC128B.128 [R0+0x14c00], desc[UR36][R2.64+0x80], !P1 ;  /* 0x14c000800200afae */ /* 0x0003e2000c901d64 */
[----:B------:R-:W-:-:S09]  /*b9f0*/  NOP ;  /* 0x0000000000007918 */ /* 0x000fd20000000000 */
.L_x_10239:
[----:B------:R-:W-:Y:S02]  /*ba00*/  PLOP3.LUT P1, PT, P1, P0, PT, 0xa2, 0x0 ;  /* 0x000000000000781c */ /* 0x000fe40000f21472 */
[----:B------:R-:W-:-:S08]  /*ba10*/  @P0 R2UR P1, UR4, R23 ;  /* 0x00000000170402ca */ /* 0x000fd00000020000 */
[----:B------:R-:W-:-:S05]  /*ba20*/  @P0 PLOP3.LUT P0, PT, P1, PT, PT, 0x80, 0x0 ;  /* 0x000000000000081c */ /* 0x000fca0000f0f070 */
[----:B------:R-:W-:Y:S01]  /*ba30*/  @!P1 SYNCS.ARRIVE.TRANS64.RED.A0T1 RZ, [UR4+0x2d800], RZ ;  /* 0x02d800ffffff99a7 */ /* 0x000fe20008200404 */
[----:B------:R-:W-:Y:S07]  /*ba40*/  @!P1 ARRIVES.LDGSTSBAR.64.TRANSCNT [UR4+0x2d800] ;  /* 0x02d80000ff0099b0 */ /* 0x000fee0008000a84 */
[----:B------:R-:W-:Y:S05]  /*ba50*/  @P0 BRA.U.ANY `(.L_x_10239) ;  /* 0xfffffffd00e80947 */ /* 0x000fea000393ffff */
[----:B-1----:R-:W2:Y:S02]  /*ba60*/  LDL.LU R2, [R1+0x30] ;  /* 0x0000300001027983 */ /* 0x002ea40000300800 */
[----:B--2---:R-:W-:-:S05]  /*ba70*/  VIADD R2, R2, 0x1 ;  /* 0x0000000102027836 */ /* 0x004fca0000000000 */
        /* <DEDUP_REMOVED lines=9> */
[----:B-12---:R-:W-:Y:S05]  /*bb10*/  @!P0 BRA `(.L_x_10241) ;  /* 0x0000003400748947 */ /* 0x006fea0003800000 */
.L_x_10320:
[----:B------:R-:W-:Y:S05]  /*bb20*/  BSYNC B0 ;  /* 0x0000000000007941 */ /* 0x000fea0003800000 */
.L_x_10240:
[----:B------:R-:W2:Y:S01]  /*bb30*/  LDL R2, [R1+0xc] ;  /* 0x00000c0001027983 */ /* 0x000ea20000100800 */
[----:B------:R-:W-:Y:S01]  /*bb40*/  BSSY B0, `(.L_x_10242) ;  /* 0x0000100000007945 */ /* 0x000fe20003800000 */
[----:B--2---:R-:W-:-:S13]  /*bb50*/  ISETP.GE.AND P0, PT, R2, 0x81, PT ;  /* 0x000000810200780c */ /* 0x004fda0003f06270 */
[----:B------:R-:W-:Y:S05]  /*bb60*/  @!P0 BRA `(.L_x_10243) ;  /* 0x0000000c00f48947 */ /* 0x000fea0003800000 */
[----:B------:R-:W1:Y:S01]  /*bb70*/  LDL.LU R3, [R1+0x34] ;  /* 0x0000340001037983 */ /* 0x000e620000300800 */
[----:B------:R-:W-:Y:S01]  /*bb80*/  ULDC UR4, c[0x0][0x2f4] ;  /* 0x0000bd0000047ab9 */ /* 0x000fe20000000800 */
[----:B------:R-:W-:Y:S01]  /*bb90*/  IMAD.MOV.U32 R17, RZ, RZ, R29 ;  /* 0x000000ffff117224 */ /* 0x000fe200078e001d */
[----:B------:R-:W-:Y:S01]  /*bba0*/  MOV R10, R26 ;  /* 0x0000001a000a7202 */ /* 0x000fe20000000f00 */
[----:B------:R-:W0:Y:S01]  /*bbb0*/  S2R R2, SR_TID.X ;  /* 0x0000000000027919 */ /* 0x000e220000002100 */
[----:B------:R2:W-:Y:S01]  /*bbc0*/  STL [R1], R27 ;  /* 0x0000001b01007387 */ /* 0x0005e20000100800 */
[----:B0-----:R-:W-:-:S05]  /*bbd0*/  IMAD.SHL.U32 R4, R2, 0x8, RZ ;  /* 0x0000000802047824 */ /* 0x001fca00078e00ff */
[----:B------:R-:W-:-:S04]  /*bbe0*/  LOP3.LUT R4, R4, 0x18, RZ, 0xc0, !PT ;  /* 0x0000001804047812 */ /* 0x000fc800078ec0ff */
[C---:B------:R-:W-:Y:S02]  /*bbf0*/  LOP3.LUT R2, R4.reuse, 0x40, RZ, 0xfc, !PT ;  /* 0x0000004004027812 */ /* 0x040fe400078efcff */
[----:B------:R-:W-:Y:S02]  /*bc00*/  ISETP.GE.AND P3, PT, R4, UR4, PT ;  /* 0x0000000404007c0c */ /* 0x000fe4000bf66270 */
[----:B------:R-:W-:Y:S02]  /*bc10*/  ISETP.GE.AND P1, PT, R2, UR4, PT ;  /* 0x0000000402007c0c */ /* 0x000fe4000bf26270 */
[----:B-1----:R-:W-:Y:S02]  /*bc20*/  LEA.HI.SX32 R0, R3, 0xfffffffe, 0x19 ;  /* 0xfffffffe03007811 */ /* 0x002fe400078fcaff */
[----:B------:R-:W-:-:S04]  /*bc30*/  LOP3.LUT R3, R4, 0x20, RZ, 0xfc, !PT ;  /* 0x0000002004037812 */ /* 0x000fc800078efcff */
[----:B--2---:R-:W-:-:S13]  /*bc40*/  ISETP.GE.AND P2, PT, R3, UR4, PT ;  /* 0x0000000403007c0c */ /* 0x004fda000bf46270 */
.L_x_10256:
[----:B------:R-:W2:Y:S01]  /*bc50*/  LDL R9, [R1+0x10] ;  /* 0x0000100001097983 */ /* 0x000ea20000100800 */
[----:B------:R-:W0:Y:S03]  /*bc60*/  LDC R4, c[0x0][0x430] ;  /* 0x00010c00ff047b82 */ /* 0x000e260000000800 */
[----:B------:R-:W3:Y:S04]  /*bc70*/  LDL R8, [R1+0x14] ;  /* 0x0000140001087983 */ /* 0x000ee80000100800 */
[----:B------:R-:W4:Y:S01]  /*bc80*/  LDL R7, [R1+0x8] ;  /* 0x0000080001077983 */ /* 0x000f220000100800 */
[----:B------:R-:W1:Y:S03]  /*bc90*/  S2R R2, SR_TID.X ;  /* 0x0000000000027919 */ /* 0x000e660000002100 */
[----:B------:R-:W5:Y:S01]  /*bca0*/  LDL R6, [R1+0x38] ;  /* 0x0000380001067983 */ /* 0x000f620000100800 */
[----:B0-----:R-:W-:-:S13]  /*bcb0*/  ISETP.NE.AND P0, PT, R4, 0x1, PT ;  /* 0x000000010400780c */ /* 0x001fda0003f05270 */
[----:B------:R-:W0:Y:S01]  /*bcc0*/  @P0 LDC R5, c[0x0][0x434] ;  /* 0x00010d00ff050b82 */ /* 0x000e220000000800 */
[----:B-1----:R-:W-:-:S04]  /*bcd0*/  LOP3.LUT R3, R2, 0x7f, RZ, 0xc0, !PT ;  /* 0x0000007f02037812 */ /* 0x002fc800078ec0ff */
[----:B------:R-:W-:-:S03]  /*bce0*/  SHF.R.U32.HI R4, RZ, 0x2, R3 ;  /* 0x00000002ff047819 */ /* 0x000fc60000011603 */
[----:B------:R-:W1:Y:S01]  /*bcf0*/  @P0 LDC R3, c[0x0][0x438] ;  /* 0x00010e00ff030b82 */ /* 0x000e620000000800 */
[----:B------:R-:W-:Y:S02]  /*bd00*/  IMAD.SHL.U32 R2, R2, 0x20, RZ ;  /* 0x0000002002027824 */ /* 0x000fe400078e00ff */
[----:B------:R-:W-:-:S03]  /*bd10*/  IMAD R4, R0, 0x80, R4 ;  /* 0x0000008000047824 */ /* 0x000fc600078e0204 */
[----:B------:R-:W-:Y:S01]  /*bd20*/  LOP3.LUT R2, R2, 0x60, RZ, 0xc0, !PT ;  /* 0x0000006002027812 */ /* 0x000fe200078ec0ff */
[----:B------:R-:W-:Y:S05]  /*bd30*/  YIELD ;  /* 0x0000000000007946 */ /* 0x000fea0003800000 */
[----:B------:R-:W-:Y:S01]  /*bd40*/  ULDC UR4, c[0x0][0x430] ;  /* 0x00010c0000047ab9 */ /* 0x000fe20000000800 */
[----:B--2---:R-:W-:-:S05]  /*bd50*/  IADD3 R4, R2, R4, R9 ;  /* 0x0000000402047210 */ /* 0x004fca0007ffe009 */
[----:B0-----:R-:W-:-:S04]  /*bd60*/  @P0 IMAD.HI.U32 R5, R4, R5, RZ ;  /* 0x0000000504050227 */ /* 0x001fc800078e00ff */
[----:B------:R-:W-:Y:S01]  /*bd70*/  IMAD.MOV.U32 R2, RZ, RZ, R4 ;  /* 0x000000ffff027224 */ /* 0x000fe200078e0004 */
[----:B-1----:R-:W-:-:S05]  /*bd80*/  @P0 SHF.R.U32.HI R2, RZ, R3, R5 ;  /* 0x00000003ff020219 */ /* 0x002fca0000011605 */
[--C-:B------:R-:W-:Y:S01]  /*bd90*/  IMAD.MOV R9, RZ, RZ, -R2.reuse ;  /* 0x000000ffff097224 */ /* 0x100fe200078e0a02 */
[----:B------:R-:W-:-:S03]  /*bda0*/  SHF.R.S32.HI R3, RZ, 0x1f, R2 ;  /* 0x0000001fff037819 */ /* 0x000fc60000011402 */
[----:B------:R-:W-:Y:S01]  /*bdb0*/  IMAD R9, R9, UR4, R4 ;  /* 0x0000000409097c24 */ /* 0x000fe2000f8e0204 */
[----:B------:R-:W-:Y:S02]  /*bdc0*/  ULDC.64 UR4, c[0x0][0x428] ;  /* 0x00010a0000047ab9 */ /* 0x000fe40000000a00 */
[----:B---3--:R-:W-:Y:S02]  /*bdd0*/  IMAD R4, R8, UR4, RZ ;  /* 0x0000000408047c24 */ /* 0x008fe4000f8e02ff */
[----:B----4-:R-:W-:-:S04]  /*bde0*/  IMAD.WIDE.U32 R2, R7, UR4, R2 ;  /* 0x0000000407027c25 */ /* 0x010fc8000f8e0002 */
[----:B------:R-:W-:Y:S01]  /*bdf0*/  IMAD R4, R7, UR5, R4 ;  /* 0x0000000507047c24 */ /* 0x000fe2000f8e0204 */
[----:B------:R-:W-:-:S04]  /*be00*/  ULDC.64 UR4, c[0x0][0x418] ;  /* 0x0001060000047ab9 */ /* 0x000fc80000000a00 */
[----:B------:R-:W-:Y:S02]  /*be10*/  IADD3 R3, R4, R3, RZ ;  /* 0x0000000304037210 */ /* 0x000fe40007ffe0ff */
[----:B------:R-:W-:-:S04]  /*be20*/  LEA R4, P0, R2, UR4, 0x2 ;  /* 0x0000000402047c11 */ /* 0x000fc8000f8010ff */
[----:B------:R-:W-:-:S05]  /*be30*/  LEA.HI.X R5, R2, UR5, R3, 0x2, P0 ;  /* 0x0000000502057c11 */ /* 0x000fca00080f1403 */
[----:B------:R-:W2:Y:S01]  /*be40*/  LDG.E R8, desc[UR36][R4.64] ;  /* 0x0000002404087981 */ /* 0x000ea2000c1e1900 */
[----:B-----5:R-:W-:Y:S01]  /*be50*/  ISETP.NE.AND P4, PT, R6, 0x3, PT ;  /* 0x000000030600780c */ /* 0x020fe20003f85270 */
[----:B------:R-:W-:-:S05]  /*be60*/  VIADD R26, R10, 0x1 ;  /* 0x000000010a1a7836 */ /* 0x000fca0000000000 */
[----:B------:R-:W-:-:S04]  /*be70*/  ISETP.NE.AND P0, PT, R26, 0x2, PT ;  /* 0x000000021a00780c */ /* 0x000fc80003f05270 */
[----:B------:R-:W-:Y:S01]  /*be80*/  SEL R29, RZ, 0x1, P0 ;  /* 0x00000001ff1d7807 */ /* 0x000fe20000000000 */
[----:B------:R-:W-:Y:S01]  /*be90*/  IMAD.MOV.U32 R27, RZ, RZ, R0 ;  /* 0x000000ffff1b7224 */ /* 0x000fe200078e0000 */
[----:B------:R-:W-:Y:S02]  /*bea0*/  SEL R26, R26, RZ, P0 ;  /* 0x000000ff1a1a7207 */ /* 0x000fe40000000000 */
[----:B------:R-:W-:Y:S02]  /*beb0*/  LOP3.LUT R29, R17, R29, RZ, 0x3c, !PT ;  /* 0x0000001d111d7212 */ /* 0x000fe400078e3cff */
[----:B--2---:R-:W-:Y:S01]  /*bec0*/  SHF.R.S32.HI R28, RZ, 0x1f, R8 ;  /* 0x0000001fff1c7819 */ /* 0x004fe20000011408 */
[----:B------:R-:W-:Y:S06]  /*bed0*/  @!P4 BRA `(.L_x_10244) ;  /* 0x000000000004c947 */ /* 0x000fec0003800000 */
[----:B------:R-:W-:Y:S01]  /*bee0*/  BPT.TRAP 0x1 ;  /* 0x000000040000795c */ /* 0x000fe20000300000 */
.L_x_10244:
[----:B------:R-:W-:Y:S01]  /*bef0*/  IMAD R5, R26, 0x8, R23 ;  /* 0x000000081a057824 */ /* 0x000fe200078e0217 */
[----:B------:R-:W-:Y:S01]  /*bf00*/  SHF.L.U32 R0, R29, 0x1f, RZ ;  /* 0x0000001f1d007819 */ /* 0x000fe200000006ff */
[----:B------:R-:W-:Y:S03]  /*bf10*/  BSSY B1, `(.L_x_10245) ;  /* 0x0000003000017945 */ /* 0x000fe60003800000 */
[----:B------:R-:W0:Y:S02]  /*bf20*/  SYNCS.PHASECHK.TRANS64.TRYWAIT P0, [R5+URZ+0x2d840], R0 ;  /* 0x02d84000050075a7 */ /* 0x000e24000800017f */
[----:B0-----:R-:W-:Y:S05]  /*bf30*/  @!P0 BRA `(.L_x_10246) ;  /* 0x0000003000808947 */ /* 0x001fea0003800000 */
.L_x_10321:
[----:B------:R-:W-:Y:S05]  /*bf40*/  BSYNC B1 ;  /* 0x0000000000017941 */ /* 0x000fea0003800000 */
.L_x_10245:
[----:B------:R-:W2:Y:S01]  /*bf50*/  LDL R4, [R1+0x4] ;  /* 0x0000040001047983 */ /* 0x000ea20000100800 */
[----:B------:R-:W-:Y:S01]  /*bf60*/  SHF.R.S32.HI R20, RZ, 0x1f, R9 ;  /* 0x0000001fff147819 */ /* 0x000fe20000011409 */
[----:B------:R-:W-:Y:S01]  /*bf70*/  ULDC.64 UR4, c[0x0][0x300] ;  /* 0x0000c00000047ab9 */ /* 0x000fe20000000a00 */
[C---:B------:R-:W-:Y:S01]  /*bf80*/  LOP3.LUT P5, RZ, R22.reuse, 0x2, RZ, 0xc0, !PT ;  /* 0x0000000216ff7812 */ /* 0x040fe200078ac0ff */
[----:B------:R-:W1:Y:S01]  /*bf90*/  S2R R6, SR_TID.X ;  /* 0x0000000000067919 */ /* 0x000e620000002100 */
[----:B------:R-:W-:Y:S01]  /*bfa0*/  IMAD.WIDE.U32 R2, R9, UR4, RZ ;  /* 0x0000000409027c25 */ /* 0x000fe2000f8e00ff */
[----:B------:R-:W-:-:S03]  /*bfb0*/  LOP3.LUT P4, RZ, R22, 0x1, RZ, 0xc0, !PT ;  /* 0x0000000116ff7812 */ /* 0x000fc6000788c0ff */
[----:B0-----:R-:W-:-:S04]  /*bfc0*/  IMAD R0, R20, UR4, RZ ;  /* 0x0000000414007c24 */ /* 0x001fc8000f8e02ff */
[----:B------:R-:W-:Y:S01]  /*bfd0*/  IMAD R0, R9, UR5, R0 ;  /* 0x0000000509007c24 */ /* 0x000fe2000f8e0200 */
[----:B------:R-:W-:-:S03]  /*bfe0*/  ULDC.64 UR4, c[0x0][0x310] ;  /* 0x0000c40000047ab9 */ /* 0x000fc60000000a00 */
[----:B------:R-:W-:Y:S02]  /*bff0*/  IMAD.IADD R3, R3, 0x1, R0 ;  /* 0x0000000103037824 */ /* 0x000fe400078e0200 */
[----:B------:R-:W-:Y:S02]  /*c000*/  IMAD R0, R28, UR4, RZ ;  /* 0x000000041c007c24 */ /* 0x000fe4000f8e02ff */
[----:B------:R-:W-:-:S04]  /*c010*/  IMAD.WIDE.U32 R2, R8, UR4, R2 ;  /* 0x0000000408027c25 */ /* 0x000fc8000f8e0002 */
[----:B------:R-:W-:Y:S01]  /*c020*/  IMAD R0, R8, UR5, R0 ;  /* 0x0000000508007c24 */ /* 0x000fe2000f8e0200 */
[----:B------:R-:W-:-:S04]  /*c030*/  ULDC.64 UR4, c[0x0][0x308] ;  /* 0x0000c20000047ab9 */ /* 0x000fc80000000a00 */
[----:B------:R-:W-:-:S03]  /*c040*/  IADD3 R3, R3, R0, RZ ;  /* 0x0000000003037210 */ /* 0x000fc60007ffe0ff */
[----:B------:R-:W-:-:S04]  /*c050*/  IMAD.WIDE.U32 R2, R18, UR4, R2 ;  /* 0x0000000412027c25 */ /* 0x000fc8000f8e0002 */
[----:B-1----:R-:W-:Y:S02]  /*c060*/  IMAD.SHL.U32 R11, R6, 0x8, RZ ;  /* 0x00000008060b7824 */ /* 0x002fe400078e00ff */
[----:B--2---:R-:W-:Y:S02]  /*c070*/  IMAD R0, R4, UR4, RZ ;  /* 0x0000000404007c24 */ /* 0x004fe4000f8e02ff */
[----:B------:R-:W-:Y:S02]  /*c080*/  IMAD.SHL.U32 R4, R6, 0x8, RZ ;  /* 0x0000000806047824 */ /* 0x000fe400078e00ff */
[----:B------:R-:W-:Y:S01]  /*c090*/  IMAD R0, R18, UR5, R0 ;  /* 0x0000000512007c24 */ /* 0x000fe2000f8e0200 */
[----:B------:R-:W-:Y:S02]  /*c0a0*/  ULDC.64 UR4, c[0x0][0x2e8] ;  /* 0x0000ba0000047ab9 */ /* 0x000fe40000000a00 */
[----:B------:R-:W-:Y:S01]  /*c0b0*/  LOP3.LUT R4, R4, 0xd8, RZ, 0xc0, !PT ;  /* 0x000000d804047812 */ /* 0x000fe200078ec0ff */
[----:B------:R-:W-:-:S03]  /*c0c0*/  IMAD.IADD R0, R0, 0x1, R3 ;  /* 0x0000000100007824 */ /* 0x000fc600078e0203 */
[----:B------:R-:W-:Y:S02]  /*c0d0*/  LOP3.LUT R4, R4, 0x18, R6, 0x78, !PT ;  /* 0x0000001804047812 */ /* 0x000fe400078e7806 */
[----:B------:R-:W-:Y:S01]  /*c0e0*/  LEA R6, P0, R2, UR4, 0x1 ;  /* 0x0000000402067c11 */ /* 0x000fe2000f8008ff */
[----:B------:R-:W-:Y:S01]  /*c0f0*/  UMOV UR4, 0xffffffff ;  /* 0xffffffff00047882 */ /* 0x000fe20000000000 */
[----:B------:R-:W-:Y:S02]  /*c100*/  LOP3.LUT R4, R4, 0x320, R11, 0xf8, !PT ;  /* 0x0000032004047812 */ /* 0x000fe400078ef80b */
[----:B------:R-:W-:-:S03]  /*c110*/  LEA.HI.X R7, R2, UR5, R0, 0x1, P0 ;  /* 0x0000000502077c11 */ /* 0x000fc600080f0c00 */
[----:B------:R-:W-:Y:S01]  /*c120*/  IMAD R4, R26, 0x3000, R4 ;  /* 0x000030001a047824 */ /* 0x000fe200078e0204 */
[----:B------:R-:W-:Y:S06]  /*c130*/  BRA.DIV UR4, `(.L_x_10247) ;  /* 0x0000003204147947 */ /* 0x000fec000b800000 */
[----:B------:R-:W0:Y:S01]  /*c140*/  S2R R3, SR_TID.X ;  /* 0x0000000000037919 */ /* 0x000e220000002100 */
[----:B------:R-:W-:Y:S01]  /*c150*/  LOP3.LUT P6, RZ, R22, 0x4, RZ, 0xc0, !PT ;  /* 0x0000000416ff7812 */ /* 0x000fe200078cc0ff */
[----:B------:R-:W-:Y:S01]  /*c160*/  IMAD R4, R4, 0x2, R23 ;  /* 0x0000000204047824 */ /* 0x000fe200078e0217 */
[----:B------:R-:W1:Y:S04]  /*c170*/  SHFL.IDX PT, R2, R6, RZ, 0x1c1f ;  /* 0x001c1fff06027589 */ /* 0x000e6800000e0000 */
[----:B------:R-:W-:Y:S01]  /*c180*/  SHFL.IDX PT, R21, R7, 0x2, 0x1c1f ;  /* 0x005c1f0007157f89 */ /* 0x000fe200000e0000 */
[----:B0-----:R-:W-:-:S03]  /*c190*/  IMAD.SHL.U32 R11, R3, 0x8, RZ ;  /* 0x00000008030b7824 */ /* 0x001fc600078e00ff */
[----:B------:R-:W0:Y:S02]  /*c1a0*/  SHFL.IDX PT, R3, R7, RZ, 0x1c1f ;  /* 0x001c1fff07037589 */ /* 0x000e2400000e0000 */
[----:B------:R-:W-:-:S04]  /*c1b0*/  LOP3.LUT R11, R11, 0x18, RZ, 0xc0, !PT ;  /* 0x000000180b0b7812 */ /* 0x000fc800078ec0ff */
[----:B------:R-:W-:-:S04]  /*c1c0*/  SHF.L.U32 R0, R11, 0x1, RZ ;  /* 0x000000010b007819 */ /* 0x000fc800000006ff */
[----:B-1----:R-:W-:-:S05]  /*c1d0*/  IADD3 R2, P0, R2, R0, RZ ;  /* 0x0000000002027210 */ /* 0x002fca0007f1e0ff */
[----:B0-----:R-:W-:-:S05]  /*c1e0*/  IMAD.X R3, RZ, RZ, R3, P0 ;  /* 0x000000ffff037224 */ /* 0x001fca00000e0603 */
        /* <DEDUP_REMOVED lines=18> */
.L_x_10331:
        /* <DEDUP_REMOVED lines=11> */
.L_x_10248:
        /* <DEDUP_REMOVED lines=11> */
.L_x_10249:
[----:B------:R1:W-:Y:S01]  /*c470*/  SYNCS.ARRIVE.TRANS64.A1T0 RZ, [R5+URZ+0x2d830], RZ ;  /* 0x02d830ff05ff79a7 */ /* 0x0003e2000810003f */
[----:B------:R-:W-:Y:S05]  /*c480*/  @!P5 BRA `(.L_x_10250) ;  /* 0x000000000004d947 */ /* 0x000fea0003800000 */
[----:B------:R-:W-:Y:S01]  /*c490*/  BPT.TRAP 0x1 ;  /* 0x000000040000795c */ /* 0x000fe20000300000 */
.L_x_10250:
[----:B------:R-:W-:Y:S01]  /*c4a0*/  SHF.L.U32 R2, R17, 0x1f, RZ ;  /* 0x0000001f11027819 */ /* 0x000fe200000006ff */
[----:B-1----:R-:W-:Y:S01]  /*c4b0*/  IMAD R5, R10, 0x8, R23 ;  /* 0x000000080a057824 */ /* 0x002fe200078e0217 */
[----:B------:R-:W-:Y:S03]  /*c4c0*/  BSSY B1, `(.L_x_10251) ;  /* 0x0000003000017945 */ /* 0x000fe60003800000 */
[----:B------:R-:W1:Y:S02]  /*c4d0*/  SYNCS.PHASECHK.TRANS64.TRYWAIT P0, [R5+URZ+0x2d860], R2 ;  /* 0x02d86002050075a7 */ /* 0x000e64000800017f */
[----:B-1----:R-:W-:Y:S05]  /*c4e0*/  @!P0 BRA `(.L_x_10252) ;  /* 0x00000030007c8947 */ /* 0x002fea0003800000 */
.L_x_10332:
[----:B------:R-:W-:Y:S05]  /*c4f0*/  BSYNC B1 ;  /* 0x0000000000017941 */ /* 0x000fea0003800000 */
.L_x_10251:
[----:B------:R-:W2:Y:S04]  /*c500*/  LDL R11, [R1+0xc] ;  /* 0x00000c00010b7983 */ /* 0x000ea80000100800 */
[----:B0-----:R-:W2:Y:S01]  /*c510*/  LDL.LU R6, [R1] ;  /* 0x0000000001067983 */ /* 0x001ea20000300800 */
[----:B------:R-:W0:Y:S01]  /*c520*/  S2R R12, SR_TID.X ;  /* 0x00000000000c7919 */ /* 0x000e220000002100 */
[----:B------:R-:W-:Y:S01]  /*c530*/  UMOV UR4, 0xffffffff ;  /* 0xffffffff00047882 */ /* 0x000fe20000000000 */
[C---:B0-----:R-:W-:Y:S01]  /*c540*/  IMAD.SHL.U32 R4, R12.reuse, 0x8, RZ ;  /* 0x000000080c047824 */ /* 0x041fe200078e00ff */
[C---:B------:R-:W-:Y:S01]  /*c550*/  LOP3.LUT R3, R12.reuse, 0x7f, RZ, 0xc0, !PT ;  /* 0x0000007f0c037812 */ /* 0x040fe200078ec0ff */
[----:B------:R-:W-:-:S03]  /*c560*/  IMAD.SHL.U32 R7, R12, 0x8, RZ ;  /* 0x000000080c077824 */ /* 0x000fc600078e00ff */
[----:B------:R-:W-:-:S04]  /*c570*/  LOP3.LUT R4, R4, 0xd8, RZ, 0xc0, !PT ;  /* 0x000000d804047812 */ /* 0x000fc800078ec0ff */
[----:B------:R-:W-:Y:S02]  /*c580*/  LOP3.LUT R4, R4, 0x18, R12, 0x78, !PT ;  /* 0x0000001804047812 */ /* 0x000fe400078e780c */
[----:B------:R-:W-:Y:S02]  /*c590*/  SHF.R.U32.HI R3, RZ, 0x2, R3 ;  /* 0x00000002ff037819 */ /* 0x000fe40000011603 */
[----:B------:R-:W-:-:S05]  /*c5a0*/  LOP3.LUT R4, R4, 0x320, R7, 0xf8, !PT ;  /* 0x0000032004047812 */ /* 0x000fca00078ef807 */
[----:B------:R-:W-:Y:S02]  /*c5b0*/  IMAD R4, R10, 0x3000, R4 ;  /* 0x000030000a047824 */ /* 0x000fe400078e0204 */
        /* <DEDUP_REMOVED lines=37> */
.L_x_10342:
[----:B------:R-:W2:Y:S01]  /*c810*/  LDL R7, [R1+0x4] ;  /* 0x0000040001077983 */ /* 0x000ea20000100800 */
        /* <DEDUP_REMOVED lines=22> */
[----:B------:R-:W-:-:S04]  /*c980*/  IMAD.WIDE.U32 R2, R18, UR4, R2 ;  /* 0x0000000412027c25 */ /* 0x000fc8000f8e0002 */
[----:B--2---:R-:W-:-:S04]  /*c990*/  IMAD R0, R7, UR4, RZ ;  /* 0x0000000407007c24 */ /* 0x004fc8000f8e02ff */
[----:B------:R-:W-:Y:S01]  /*c9a0*/  IMAD R0, R18, UR5, R0 ;  /* 0x0000000512007c24 */ /* 0x000fe2000f8e0200 */
[----:B------:R-:W-:Y:S02]  /*c9b0*/  ULDC.64 UR4, c[0x0][0x318] ;  /* 0x0000c60000047ab9 */ /* 0x000fe40000000a00 */
[----:B0-----:R-:W-:Y:S01]  /*c9c0*/  LEA R24, P0, R2, UR4, 0x1 ;  /* 0x0000000402187c11 */ /* 0x001fe2000f8008ff */
[----:B------:R-:W-:-:S05]  /*c9d0*/  IMAD.IADD R0, R0, 0x1, R3 ;  /* 0x0000000100007824 */ /* 0x000fca00078e0203 */
[----:B------:R-:W-:Y:S01]  /*c9e0*/  LEA.HI.X R0, R2, UR5, R0, 0x1, P0 ;  /* 0x0000000502007c11 */ /* 0x000fe200080f0c00 */
[----:B------:R-:W-:Y:S01]  /*c9f0*/  NOP ;  /* 0x0000000000007918 */ /* 0x000fe20000000000 */
[----:B------:R-:W-:-:S13]  /*ca00*/  PLOP3.LUT P0, PT, PT, PT, PT, 0x80, 0x0 ;  /* 0x000000000000781c */ /* 0x000fda0003f0f070 */
.L_x_10254:
[----:B------:R-:W-:Y:S02]  /*ca10*/  PLOP3.LUT P4, PT, P4, P0, PT, 0xa2, 0x0 ;  /* 0x000000000000781c */ /* 0x000fe40002781472 */
[----:B------:R-:W-:-:S08]  /*ca20*/  @P0 R2UR P4, UR4, R5 ;  /* 0x00000000050402ca */ /* 0x000fd00000080000 */
[----:B------:R-:W-:-:S05]  /*ca30*/  @P0 PLOP3.LUT P0, PT, P4, PT, PT, 0x80, 0x0 ;  /* 0x000000000000081c */ /* 0x000fca000270f070 */
[----:B------:R-:W-:Y:S01]  /*ca40*/  @!P4 SYNCS.ARRIVE.TRANS64.RED.A0T1 RZ, [UR4+0x2d850], RZ ;  /* 0x02d850ffffffc9a7 */ /* 0x000fe20008200404 */
[----:B------:R-:W-:Y:S07]  /*ca50*/  @!P4 ARRIVES.LDGSTSBAR.64.TRANSCNT [UR4+0x2d850] ;  /* 0x02d85000ff00c9b0 */ /* 0x000fee0008000a84 */
[----:B------:R-:W-:Y:S05]  /*ca60*/  @P0 BRA.U.ANY `(.L_x_10254) ;  /* 0xfffffffd00e80947 */ /* 0x000fea000393ffff */
[----:B------:R-:W-:Y:S01]  /*ca70*/  NOP ;  /* 0x0000000000007918 */ /* 0x000fe20000000000 */
[----:B------:R-:W2:Y:S01]  /*ca80*/  LDL R2, [R1+0x38] ;  /* 0x0000380001027983 */ /* 0x000ea20000100800 */
[----:B------:R-:W-:Y:S01]  /*ca90*/  IMAD.MOV.U32 R25, RZ, RZ, R0 ;  /* 0x000000ffff197224 */ /* 0x000fe200078e0000 */
[----:B--2---:R-:W-:-:S13]  /*caa0*/  ISETP.NE.AND P5, PT, R2, 0x3, PT ;  /* 0x000000030200780c */ /* 0x004fda0003fa5270 */
[----:B------:R-:W-:Y:S05]  /*cab0*/  @!P5 BRA `(.L_x_10255) ;  /* 0x000000000004d947 */ /* 0x000fea0003800000 */
[----:B------:R-:W-:Y:S01]  /*cac0*/  BPT.TRAP 0x1 ;  /* 0x000000040000795c */ /* 0x000fe20000300000 */
.L_x_10255:
[----:B------:R2:W-:Y:S01]  /*cad0*/  STL [R1], R27 ;  /* 0x0000001b01007387 */ /* 0x0005e20000100800 */
[C---:B------:R-:W-:Y:S01]  /*cae0*/  ISETP.GT.AND P0, PT, R27.reuse, RZ, PT ;  /* 0x000000ff1b00720c */ /* 0x040fe20003f04270 */
[----:B------:R2:W-:Y:S01]  /*caf0*/  SYNCS.ARRIVE.TRANS64.A1T0 RZ, [R5+URZ+0x2d850], RZ ;  /* 0x02d850ff05ff79a7 */ /* 0x0005e2000810003f */
[----:B------:R-:W-:Y:S01]  /*cb00*/  VIADD R0, R27, 0xffffffff ;  /* 0xffffffff1b007836 */ /* 0x000fe20000000000 */
[----:B------:R-:W-:Y:S01]  /*cb10*/  MOV R17, R29 ;  /* 0x0000001d00117202 */ /* 0x000fe20000000f00 */
[----:B------:R-:W-:-:S09]  /*cb20*/  IMAD.MOV.U32 R10, RZ, RZ, R26 ;  /* 0x000000ffff0a7224 */ /* 0x000fd200078e001a */
[----:B--2---:R-:W-:Y:S05]  /*cb30*/  @P0 BRA `(.L_x_10256) ;  /* 0xfffffff000440947 */ /* 0x004fea000383ffff */
.L_x_10243:
[----:B------:R-:W-:Y:S05]  /*cb40*/  BSYNC B0 ;  /* 0x0000000000007941 */ /* 0x000fea0003800000 */
.L_x_10242:
[----:B------:R-:W2:Y:S01]  /*cb50*/  S2R R2, SR_TID.X ;  /* 0x0000000000027919 */ /* 0x000ea20000002100 */
[----:B------:R-:W-:Y:S01]  /*cb60*/  BSSY B0, `(.L_x_10257) ;  /* 0x0000010000007945 */ /* 0x000fe20003800000 */
[----:B--2---:R-:W-:-:S04]  /*cb70*/  LOP3.LUT R2, R2, 0x7f, RZ, 0xc0, !PT ;  /* 0x0000007f02027812 */ /* 0x004fc800078ec0ff */
[----:B------:R-:W-:-:S13]  /*cb80*/  ISETP.NE.AND P0, PT, R2, RZ, PT ;  /* 0x000000ff0200720c */ /* 0x000fda0003f05270 */
[----:B------:R-:W-:Y:S05]  /*cb90*/  @P0 BRA `(.L_x_10258) ;  /* 0x0000000000300947 */ /* 0x000fea0003800000 */
[----:B0-----:R-:W0:Y:S01]  /*cba0*/  S2R R5, SR_LANEID ;  /* 0x0000000000057919 */ /* 0x001e220000000000 */
[----:B------:R-:W-:Y:S01]  /*cbb0*/  VOTEU.ANY UR4, UPT, PT ;  /* 0x0000000000047886 */ /* 0x000fe200038e0100 */
[----:B------:R-:W2:Y:S01]  /*cbc0*/  LDC.64 R2, c[0x0][0xc60] ;  /* 0x00031800ff027b82 */ /* 0x000ea20000000a00 */
[----:B-1----:R-:W0:Y:S02]  /*cbd0*/  FLO.U32 R0, UR4 ;  /* 0x0000000400007d00 */ /* 0x002e2400080e0000 */
[----:B0-----:R-:W-:-:S06]  /*cbe0*/  ISETP.EQ.U32.AND P0, PT, R0, R5, PT ;  /* 0x000000050000720c */ /* 0x001fcc0003f02070 */
[----:B------:R-:W2:Y:S07]  /*cbf0*/  POPC R5, UR4 ;  /* 0x0000000400057d09 */ /* 0x000eae0008000000 */
[----:B--2---:R-:W2:Y:S01]  /*cc00*/  @P0 ATOMG.E.ADD.STRONG.GPU PT, R3, desc[UR36][R2.64], R5 ;  /* 0x00000005020309a8 */ /* 0x004ea200081ee1e4 */
[----:B------:R-:W0:Y:S02]  /*cc10*/  S2R R4, SR_LTMASK ;  /* 0x0000000000047919 */ /* 0x000e240000003900 */
[----:B0-----:R-:W-:-:S04]  /*cc20*/  LOP3.LUT R4, R4, UR4, RZ, 0xc0, !PT ;  /* 0x0000000404047c12 */ /* 0x001fc8000f8ec0ff */
[----:B------:R-:W0:Y:S01]  /*cc30*/  POPC R7, R4 ;  /* 0x0000000400077309 */ /* 0x000e220000000000 */
[----:B--2---:R-:W0:Y:S02]  /*cc40*/  SHFL.IDX PT, R0, R3, R0, 0x1f ;  /* 0x00001f0003007589 */ /* 0x004e2400000e0000 */
[----:B0-----:R-:W-:-:S07]  /*cc50*/  IADD3 R16, R0, UR38, R7 ;  /* 0x0000002600107c10 */ /* 0x001fce000fffe007 */
.L_x_10258:
[----:B------:R-:W-:Y:S05]  /*cc60*/  BSYNC B0 ;  /* 0x0000000000007941 */ /* 0x000fea0003800000 */
.L_x_10257:
[----:B-1----:R-:W2:Y:S02]  /*cc70*/  LDL R0, [R1+0x38] ;  /* 0x0000380001007983 */ /* 0x002ea40000100800 */
[----:B--2---:R-:W-:-:S13]  /*cc80*/  ISETP.NE.AND P0, PT, R0, 0x3, PT ;  /* 0x000000030000780c */ /* 0x004fda0003f05270 */
[----:B------:R-:W-:Y:S05]  /*cc90*/  @!P0 BRA `(.L_x_10259) ;  /* 0x0000000000048947 */ /* 0x000fea0003800000 */
[----:B------:R-:W-:Y:S01]  /*cca0*/  BPT.TRAP 0x1 ;  /* 0x000000040000795c */ /* 0x000fe20000300000 */
.L_x_10259:
[----:B------:R-:W2:Y:S01]  /*ccb0*/  LDL.LU R2, [R1+0xc] ;  /* 0x00000c0001027983 */ /* 0x000ea20000300800 */
[----:B------:R-:W-:Y:S01]  /*ccc0*/  IMAD R0, R26, 0x8, R23 ;  /* 0x000000081a007824 */ /* 0x000fe200078e0217 */
[----:B------:R-:W-:Y:S01]  /*ccd0*/  SHF.L.U32 R3, R29, 0x1f, RZ ;  /* 0x0000001f1d037819 */ /* 0x000fe200000006ff */
[----:B------:R-:W-:Y:S03]  /*cce0*/  BSSY B0, `(.L_x_10260) ;  /* 0x0000004000007945 */ /* 0x000fe60003800000 */
[----:B------:R-:W1:Y:S01]  /*ccf0*/  SYNCS.PHASECHK.TRANS64.TRYWAIT P0, [R0+URZ+0x2d860], R3 ;  /* 0x02d86003000075a7 */ /* 0x000e62000800017f */
[----:B--2---:R-:W-:Y:S01]  /*cd00*/  IMAD R6, R27, -0x80, R2 ;  /* 0xffffff801b067824 */ /* 0x004fe200078e0202 */
[----:B-1----:R-:W-:Y:S06]  /*cd10*/  @!P0 BRA `(.L_x_10261) ;  /* 0x0000002c00e88947 */ /* 0x002fec0003800000 */
.L_x_10343:
[----:B------:R-:W-:Y:S05]  /*cd20*/  BSYNC B0 ;  /* 0x0000000000007941 */ /* 0x000fea0003800000 */
.L_x_10260:
[----:B------:R-:W0:Y:S01]  /*cd30*/  S2R R2, SR_TID.X ;  /* 0x0000000000027919 */ /* 0x000e220000002100 */
[----:B------:R-:W-:Y:S01]  /*cd40*/  UMOV UR4, 0xffffffff ;  /* 0xffffffff00047882 */ /* 0x000fe20000000000 */
[----:B------:R-:W2:Y:S01]  /*cd50*/  S2R R7, SR_TID.X ;  /* 0x0000000000077919 */ /* 0x000ea20000002100 */
[----:B0-----:R-:W-:Y:S01]  /*cd60*/  LOP3.LUT R5, R2, 0x7f, RZ, 0xc0, !PT ;  /* 0x0000007f02057812 */ /* 0x001fe200078ec0ff */
[----:B--2---:R-:W-:-:S03]  /*cd70*/  IMAD.SHL.U32 R2, R7, 0x8, RZ ;  /* 0x0000000807027824 */ /* 0x004fc600078e00ff */
[----:B------:R-:W-:Y:S01]  /*cd80*/  SHF.R.U32.HI R5, RZ, 0x2, R5 ;  /* 0x00000002ff057819 */ /* 0x000fe20000011605 */
[----:B------:R-:W-:Y:S01]  /*cd90*/  IMAD.SHL.U32 R4, R7, 0x8, RZ ;  /* 0x0000000807047824 */ /* 0x000fe200078e00ff */
[----:B------:R-:W-:Y:S02]  /*cda0*/  LOP3.LUT R2, R2, 0xd8, RZ, 0xc0, !PT ;  /* 0x000000d802027812 */ /* 0x000fe400078ec0ff */
[----:B------:R-:W-:Y:S02]  /*cdb0*/  IADD3 R6, -R5, R6, RZ ;  /* 0x0000000605067210 */ /* 0x000fe40007ffe1ff */
[----:B------:R-:W-:-:S04]  /*cdc0*/  LOP3.LUT R2, R2, 0x18, R7, 0x78, !PT ;  /* 0x0000001802027812 */ /* 0x000fc800078e7807 */
[----:B------:R-:W-:-:S05]  /*cdd0*/  LOP3.LUT R2, R2, 0x320, R4, 0xf8, !PT ;  /* 0x0000032002027812 */ /* 0x000fca00078ef804 */
[----:B------:R-:W-:Y:S01]  /*cde0*/  IMAD R4, R26, 0x3000, R2 ;  /* 0x000030001a047824 */ /* 0x000fe200078e0202 */
[----:B------:R-:W-:Y:S06]  /*cdf0*/  BRA.DIV UR4, `(.L_x_10262) ;  /* 0x0000002e04c47947 */ /* 0x000fec000b800000 */
[----:B------:R-:W0:Y:S01]  /*ce00*/  S2R R2, SR_TID.X ;  /* 0x0000000000027919 */ /* 0x000e220000002100 */
[----:B------:R-:W-:Y:S01]  /*ce10*/  ULDC UR4, c[0x0][0x2f4] ;  /* 0x0000bd0000047ab9 */ /* 0x000fe20000000800 */
[----:B------:R-:W-:Y:S01]  /*ce20*/  IMAD R4, R4, 0x2, R23 ;  /* 0x0000000204047824 */ /* 0x000fe200078e0217 */
[----:B------:R-:W2:Y:S04]  /*ce30*/  SHFL.IDX PT, R14, R24, RZ, 0x1c1f ;  /* 0x001c1fff180e7589 */ /* 0x000ea800000e0000 */
[----:B-1----:R-:W1:Y:S01]  /*ce40*/  SHFL.IDX PT, R3, R25, RZ, 0x1c1f ;  /* 0x001c1fff19037589 */ /* 0x002e6200000e0000 */
[----:B0-----:R-:W-:-:S05]  /*ce50*/  IMAD.SHL.U32 R7, R2, 0x8, RZ ;  /* 0x0000000802077824 */ /* 0x001fca00078e00ff */
[----:B------:R-:W-:-:S04]  /*ce60*/  LOP3.LUT R7, R7, 0x18, RZ, 0xc0, !PT ;  /* 0x0000001807077812 */ /* 0x000fc800078ec0ff */
[C---:B------:R-:W-:Y:S01]  /*ce70*/  ISETP.GE.AND P2, PT, R7.reuse, UR4, PT ;  /* 0x0000000407007c0c */ /* 0x040fe2000bf46270 */
[C---:B------:R-:W-:Y:S01]  /*ce80*/  IMAD.SHL.U32 R5, R7.reuse, 0x2, RZ ;  /* 0x0000000207057824 */ /* 0x040fe200078e00ff */
[C---:B------:R-:W-:Y:S02]  /*ce90*/  LOP3.LUT R8, R7.reuse, 0x20, RZ, 0xfc, !PT ;  /* 0x0000002007087812 */ /* 0x040fe400078efcff */
[----:B------:R-:W-:Y:S02]  /*cea0*/  ISETP.LT.OR P4, PT, R6, 0x1, P2 ;  /* 0x000000010600780c */ /* 0x000fe40001781670 */
[----:B--2---:R-:W-:Y:S02]  /*ceb0*/  IADD3 R2, P0, R14, R5, RZ ;  /* 0x000000050e027210 */ /* 0x004fe40007f1e0ff */
[----:B------:R-:W-:Y:S01]  /*cec0*/  LOP3.LUT R7, R7, 0x40, RZ, 0xfc, !PT ;  /* 0x0000004007077812 */ /* 0x000fe200078efcff */
[----:B------:R-:W0:Y:S01]  /*ced0*/  SHFL.IDX PT, R14, R24, 0x1, 0x1c1f ;  /* 0x003c1f00180e7f89 */ /* 0x000e2200000e0000 */
[----:B------:R-:W-:Y:S01]  /*cee0*/  ISETP.GE.AND P1, PT, R8, UR4, PT ;  /* 0x0000000408007c0c */ /* 0x000fe2000bf26270 */
[----:B-1----:R-:W-:Y:S01]  /*cef0*/  IMAD.X R3, RZ, RZ, R3, P0 ;  /* 0x000000ffff037224 */ /* 0x002fe200000e0603 */
[----:B------:R-:W-:-:S02]  /*cf00*/  ISETP.GE.AND P0, PT, R7, UR4, PT ;  /* 0x0000000407007c0c */ /* 0x000fc4000bf06270 */
[----:B------:R-:W-:-:S03]  /*cf10*/  ISETP.LT.OR P3, PT, R6, 0x1, P1 ;  /* 0x000000010600780c */ /* 0x000fc60000f61670 */
[----:B------:R-:W-:Y:S01]  /*cf20*/  LDGSTS.E.BYPASS.LTC128B.128 [R4+0x400], desc[UR36][R2.64], !P4 ;  /* 0x0040000002047fae */ /* 0x000fe2000e101d64 */
[----:B------:R-:W-:-:S09]  /*cf30*/  ISETP.LT.OR P4, PT, R6, 0x1, P0 ;  /* 0x000000010600780c */ /* 0x000fd20000781670 */
[----:B------:R-:W-:Y:S04]  /*cf40*/  LDGSTS.E.BYPASS.LTC128B.128 [R4+0x2400], desc[UR36][R2.64+0x40], !P3 ;  /* 0x0240004002047fae */ /* 0x000fe8000d901d64 */
[----:B------:R1:W-:Y:S01]  /*cf50*/  LDGSTS.E.BYPASS.LTC128B.128 [R4+0x4400], desc[UR36][R2.64+0x80], !P4 ;  /* 0x0440008002047fae */ /* 0x0003e2000e101d64 */
[----:B------:R-:W-:-:S03]  /*cf60*/  ISETP.LT.OR P4, PT, R6, 0x21, P2 ;  /* 0x000000210600780c */ /* 0x000fc60001781670 */
[----:B-1----:R-:W1:Y:S01]  /*cf70*/  SHFL.IDX PT, R3, R25, 0x1, 0x1c1f ;  /* 0x003c1f0019037f89 */ /* 0x002e6200000e0000 */
[----:B0-----:R-:W-:-:S03]  /*cf80*/  IADD3 R2, P3, R14, R5, RZ ;  /* 0x000000050e027210 */ /* 0x001fc60007f7e0ff */
[----:B------:R-:W0:Y:S01]  /*cf90*/  SHFL.IDX PT, R14, R24, 0x2, 0x1c1f ;  /* 0x005c1f00180e7f89 */ /* 0x000e2200000e0000 */
[----:B-1----:R-:W-:Y:S02]  /*cfa0*/  IADD3.X R3, RZ, R3, RZ, P3, !PT ;  /* 0x00000003ff037210 */ /* 0x002fe40001ffe4ff */
        /* <DEDUP_REMOVED lines=8> */
[----:B------:R-:W0:Y:S04]  /*d030*/  SHFL.IDX PT, R25, R25, 0x3, 0x1c1f ;  /* 0x007c1f0019197f89 */ /* 0x000e2800000e0000 */
[----:B------:R2:W3:Y:S01]  /*d040*/  SHFL.IDX PT, R14, R24, 0x3, 0x1c1f ;  /* 0x007c1f00180e7f89 */ /* 0x0004e200000e0000 */
[----:B-1----:R-:W-:Y:S01]  /*d050*/  IMAD.X R3, RZ, RZ, R3, P3 ;  /* 0x000000ffff037224 */ /* 0x002fe200018e0603 */
[----:B------:R-:W-:-:S04]  /*d060*/  ISETP.LT.OR P3, PT, R6, 0x41, P1 ;  /* 0x000000410600780c */ /* 0x000fc80000f61670 */
[----:B------:R2:W-:Y:S01]  /*d070*/  LDGSTS.E.BYPASS.LTC128B.128 [R4+0x1400], desc[UR36][R2.64], !P4 ;  /* 0x0140000002047fae */ /* 0x0005e2000e101d64 */
[----:B------:R-:W-:-:S08]  /*d080*/  ISETP.LT.OR P4, PT, R6, 0x41, P0 ;  /* 0x000000410600780c */ /* 0x000fd00000781670 */
[----:B------:R2:W-:Y:S05]  /*d090*/  LDGSTS.E.BYPASS.LTC128B.128 [R4+0x3400], desc[UR36][R2.64+0x40], !P3 ;  /* 0x0340004002047fae */ /* 0x0005ea000d901d64 */
[----:B0--3--:R2:W-:Y:S02]  /*d0a0*/  LDGSTS.E.BYPASS.LTC128B.128 [R4+0x5400], desc[UR36][R2.64+0x80], !P4 ;  /* 0x0540008002047fae */ /* 0x0095e4000e101d64 */
.L_x_10353:
[C---:B------:R-:W-:Y:S02]  /*d0b0*/  ISETP.LT.OR P2, PT, R6.reuse, 0x61, P2 ;  /* 0x000000610600780c */ /* 0x040fe40001741670 */
[C---:B------:R-:W-:Y:S02]  /*d0c0*/  ISETP.LT.OR P1, PT, R6.reuse, 0x61, P1 ;  /* 0x000000610600780c */ /* 0x040fe40000f21670 */
[----:B------:R-:W-:Y:S02]  /*d0d0*/  ISETP.LT.OR P0, PT, R6, 0x61, P0 ;  /* 0x000000610600780c */ /* 0x000fe40000701670 */
[----:B--2---:R-:W-:-:S05]  /*d0e0*/  IADD3 R2, P3, R14, R5, RZ ;  /* 0x000000050e027210 */ /* 0x004fca0007f7e0ff */
        /* <DEDUP_REMOVED lines=9> */
.L_x_10263:
        /* <DEDUP_REMOVED lines=11> */
.L_x_10264:
[----:B------:R-:W-:Y:S01]  /*d230*/  VIADD R26, R26, 0x1 ;  /* 0x000000011a1a7836 */ /* 0x000fe20000000000 */
[----:B------:R0:W-:Y:S04]  /*d240*/  SYNCS.ARRIVE.TRANS64.A1T0 RZ, [R0+URZ+0x2d850], RZ ;  /* 0x02d850ff00ff79a7 */ /* 0x0001e8000810003f */
[----:B------:R-:W-:-:S04]  /*d250*/  ISETP.NE.AND P0, PT, R26, 0x2, PT ;  /* 0x000000021a00780c */ /* 0x000fc80003f05270 */
[----:B0-----:R-:W-:Y:S02]  /*d260*/  SEL R0, RZ, 0x1, P0 ;  /* 0x00000001ff007807 */ /* 0x001fe40000000000 */
[----:B------:R-:W-:Y:S02]  /*d270*/  SEL R26, R26, RZ, P0 ;  /* 0x000000ff1a1a7207 */ /* 0x000fe40000000000 */
[----:B------:R-:W-:-:S07]  /*d280*/  LOP3.LUT R29, R29, R0, RZ, 0x3c, !PT ;  /* 0x000000001d1d7212 */ /* 0x000fce00078e3cff */
.L_x_10223:
[----:B------:R-:W-:Y:S05]  /*d290*/  BSYNC B7 ;  /* 0x0000000000077941 */ /* 0x000fea0003800000 */
.L_x_10221:
        /* <DEDUP_REMOVED lines=11> */
.L_x_10265:
[----:B0-----:R-:W0:Y:S01]  /*d350*/  S2R R0, SR_TID.X ;  /* 0x0000000000007919 */ /* 0x001e220000002100 */
[----:B------:R-:W-:Y:S01]  /*d360*/  UMOV UR4, 0xffffffff ;  /* 0xffffffff00047882 */ /* 0x000fe20000000000 */
[----:B0-----:R-:W-:-:S04]  /*d370*/  LOP3.LUT R8, R0, 0x1f, RZ, 0xc0, !PT ;  /* 0x0000001f00087812 */ /* 0x001fc800078ec0ff */
[----:B------:R-:W-:Y:S01]  /*d380*/  ISETP.NE.AND P0, PT, R8, 0x1f, PT ;  /* 0x0000001f0800780c */ /* 0x000fe20003f05270 */
[----:B------:R-:W-:-:S12]  /*d390*/  BRA.DIV UR4, `(.L_x_10267) ;  /* 0x0000002e04cc7947 */ /* 0x000fd8000b800000 */
[----:B------:R-:W-:Y:S01]  /*d3a0*/  IADD3 R5, R19, R8, RZ ;  /* 0x0000000813057210 */ /* 0x000fe20007ffe0ff */
[----:B------:R-:W-:-:S03]  /*d3b0*/  ULDC UR4, c[0x0][0xc3c] ;  /* 0x00030f0000047ab9 */ /* 0x000fc60000000800 */
[----:B------:R-:W-:-:S13]  /*d3c0*/  ISETP.GE.OR P1, PT, R5, UR4, !P0 ;  /* 0x0000000405007c0c */ /* 0x000fda000c726670 */
[----:B------:R-:W0:Y:S02]  /*d3d0*/  @!P1 LDC.64 R2, c[0x0][0xc80] ;  /* 0x00032000ff029b82 */ /* 0x000e240000000a00 */
[----:B0-----:R-:W-:-:S06]  /*d3e0*/  @!P1 IMAD.WIDE R2, R5, 0x4, R2 ;  /* 0x0000000405029825 */ /* 0x001fcc00078e0202 */
[----:B------:R0:W2:Y:S01]  /*d3f0*/  @!P1 LDG.E R3, desc[UR36][R2.64] ;  /* 0x0000002402039981 */ /* 0x0000a2000c1e1900 */
[C---:B------:R-:W-:Y:S02]  /*d400*/  ISETP.GE.U32.AND P2, PT, R8.reuse, 0x2, PT ;  /* 0x000000020800780c */ /* 0x040fe40003f46070 */
[C---:B------:R-:W-:Y:S01]  /*d410*/  ISETP.GE.U32.AND P3, PT, R8.reuse, 0x4, PT ;  /* 0x000000040800780c */ /* 0x040fe20003f66070 */
[----:B------:R-:W-:Y:S01]  /*d420*/  SHFL.IDX PT, R0, R16, RZ, 0x1f ;  /* 0x00001fff10007589 */ /* 0x000fe200000e0000 */
[C---:B------:R-:W-:Y:S02]  /*d430*/  ISETP.GE.U32.AND P4, PT, R8.reuse, 0x8, PT ;  /* 0x000000080800780c */ /* 0x040fe40003f86070 */
[C---:B------:R-:W-:Y:S01]  /*d440*/  ISETP.GE.U32.AND P5, PT, R8.reuse, 0x10, PT ;  /* 0x000000100800780c */ /* 0x040fe20003fa6070 */
[----:B------:R-:W-:Y:S01]  /*d450*/  SHFL.IDX PT, R4, R16, 0x1, 0x1f ;  /* 0x00201f0010047f89 */ /* 0x000fe200000e0000 */
[----:B0-----:R-:W-:Y:S02]  /*d460*/  IMAD.MOV.U32 R2, RZ, RZ, RZ ;  /* 0x000000ffff027224 */ /* 0x001fe400078e00ff */
[----:B--2---:R-:W-:Y:S01]  /*d470*/  @!P1 IMAD.MOV.U32 R2, RZ, RZ, R3 ;  /* 0x000000ffff029224 */ /* 0x004fe200078e0003 */
[----:B------:R-:W-:-:S04]  /*d480*/  ISETP.NE.AND P1, PT, R8, RZ, PT ;  /* 0x000000ff0800720c */ /* 0x000fc80003f25270 */
        /* <DEDUP_REMOVED lines=16> */
.L_x_10363:
[----:B------:R-:W-:Y:S02]  /*d590*/  ULDC UR4, c[0x0][0xc38] ;  /* 0x00030e0000047ab9 */ /* 0x000fe40000000800 */
[----:B------:R-:W-:-:S04]  /*d5a0*/  IMAD.U32 R16, RZ, RZ, UR4 ;  /* 0x00000004ff107e24 */ /* 0x000fc8000f8e00ff */
[----:B-1----:R-:W-:-:S04]  /*d5b0*/  IMAD R5, R14, R16, RZ ;  /* 0x000000100e057224 */ /* 0x002fc800078e02ff */
[----:B------:R-:W-:-:S05]  /*d5c0*/  IMAD.IADD R4, R4, 0x1, R5 ;  /* 0x0000000104047824 */ /* 0x000fca00078e0205 */
[----:B------:R-:W-:-:S13]  /*d5d0*/  ISETP.GT.AND P6, PT, R4, R0, PT ;  /* 0x000000000400720c */ /* 0x000fda0003fc4270 */
[----:B------:R-:W-:Y:S05]  /*d5e0*/  @P6 BRA `(.L_x_10268) ;  /* 0x00000000009c6947 */ /* 0x000fea0003800000 */
.L_x_10273:
[----:B------:R-:W1:Y:S01]  /*d5f0*/  LDC R6, c[0x0][0xc3c] ;  /* 0x00030f00ff067b82 */ /* 0x000e620000000800 */
[----:B------:R-:W-:-:S04]  /*d600*/  IADD3 R19, R19, 0x1f, RZ ;  /* 0x0000001f13137810 */ /* 0x000fc80007ffe0ff */
[----:B-1----:R-:W-:-:S13]  /*d610*/  ISETP.GE.AND P6, PT, R19, R6, PT ;  /* 0x000000061300720c */ /* 0x002fda0003fc6270 */
[----:B------:R-:W-:Y:S05]  /*d620*/  @P6 BRA `(.L_x_10269) ;  /* 0x0000000400446947 */ /* 0x000fea0003800000 */
[----:B------:R-:W1:Y:S01]  /*d630*/  S2R R2, SR_TID.X ;  /* 0x0000000000027919 */ /* 0x000e620000002100 */
[----:B------:R-:W-:Y:S01]  /*d640*/  BSSY B0, `(.L_x_10270) ;  /* 0x0000009000007945 */ /* 0x000fe20003800000 */
[----:B-1----:R-:W-:-:S05]  /*d650*/  LOP3.LUT R2, R2, 0x1f, RZ, 0xc0, !PT ;  /* 0x0000001f02027812 */ /* 0x002fca00078ec0ff */
[----:B------:R-:W-:Y:S02]  /*d660*/  IMAD.IADD R5, R19, 0x1, R2 ;  /* 0x0000000113057824 */ /* 0x000fe400078e0202 */
[----:B------:R-:W-:-:S03]  /*d670*/  IMAD.MOV.U32 R2, RZ, RZ, RZ ;  /* 0x000000ffff027224 */ /* 0x000fc600078e00ff */
[----:B------:R-:W-:-:S13]  /*d680*/  ISETP.GE.OR P6, PT, R5, R6, !P0 ;  /* 0x000000060500720c */ /* 0x000fda00047c6670 */
[----:B------:R-:W-:Y:S05]  /*d690*/  @P6 BRA `(.L_x_10271) ;  /* 0x00000000000c6947 */ /* 0x000fea0003800000 */
[----:B0-----:R-:W0:Y:S02]  /*d6a0*/  LDC.64 R2, c[0x0][0xc80] ;  /* 0x00032000ff027b82 */ /* 0x001e240000000a00 */
[----:B0-----:R-:W-:-:S06]  /*d6b0*/  IMAD.WIDE R2, R5, 0x4, R2 ;  /* 0x0000000405027825 */ /* 0x001fcc00078e0202 */
[----:B------:R1:W5:Y:S02]  /*d6c0*/  LDG.E R2, desc[UR36][R2.64] ;  /* 0x0000002402027981 */ /* 0x000364000c1e1900 */
.L_x_10271:
[----:B------:R-:W-:Y:S05]  /*d6d0*/  BSYNC B0 ;  /* 0x0000000000007941 */ /* 0x000fea0003800000 */
.L_x_10270:
[----:B------:R-:W-:-:S03]  /*d6e0*/  UMOV UR4, 0xffffffff ;  /* 0xffffffff00047882 */ /* 0x000fc60000000000 */
[----:B------:R-:W-:Y:S05]  /*d6f0*/  BRA.DIV UR4, `(.L_x_10272) ;  /* 0x0000003204187947 */ /* 0x000fea000b800000 */
[----:B-----5:R-:W2:Y:S02]  /*d700*/  SHFL.UP PT, R14, R2, 0x1, RZ ;  /* 0x04200000020e7989 */ /* 0x020ea400000e00ff */
[----:B--2---:R-:W-:-:S05]  /*d710*/  SEL R13, R14, RZ, P1 ;  /* 0x000000ff0e0d7207 */ /* 0x004fca0000800000 */
[----:B------:R-:W-:-:S05]  /*d720*/  IMAD.IADD R13, R2, 0x1, R13 ;  /* 0x00000001020d7824 */ /* 0x000fca00078e020d */
[----:B------:R-:W2:Y:S02]  /*d730*/  SHFL.UP PT, R14, R13, 0x2, RZ ;  /* 0x044000000d0e7989 */ /* 0x000ea400000e00ff */
[----:B--2---:R-:W-:-:S05]  /*d740*/  SEL R14, R14, RZ, P2 ;  /* 0x000000ff0e0e7207 */ /* 0x004fca0001000000 */
[----:B01----:R-:W-:-:S05]  /*d750*/  IMAD.IADD R3, R13, 0x1, R14 ;  /* 0x000000010d037824 */ /* 0x003fca00078e020e */
        /* <DEDUP_REMOVED lines=10> */
.L_x_10371:
[----:B------:R-:W-:Y:S02]  /*d800*/  ULDC UR4, c[0x0][0xc38] ;  /* 0x00030e0000047ab9 */ /* 0x000fe40000000800 */
[----:B------:R-:W-:-:S04]  /*d810*/  IMAD.U32 R16, RZ, RZ, UR4 ;  /* 0x00000004ff107e24 */ /* 0x000fc8000f8e00ff */
[----:B-1----:R-:W-:-:S04]  /*d820*/  IMAD R5, R14, R16, RZ ;  /* 0x000000100e057224 */ /* 0x002fc800078e02ff */
[----:B------:R-:W-:-:S05]  /*d830*/  IMAD.IADD R4, R5, 0x1, R4 ;  /* 0x0000000105047824 */ /* 0x000fca00078e0204 */
[----:B------:R-:W-:-:S13]  /*d840*/  ISETP.GT.AND P6, PT, R4, R0, PT ;  /* 0x000000000400720c */ /* 0x000fda0003fc4270 */
[----:B------:R-:W-:Y:S05]  /*d850*/  @!P6 BRA `(.L_x_10273) ;  /* 0xfffffffc0064e947 */ /* 0x000fea000383ffff */
.L_x_10268:
        /* <DEDUP_REMOVED lines=8> */
.L_x_10375:
[----:B------:R-:W-:Y:S01]  /*d8e0*/  ISETP.NE.AND P0, PT, R6, RZ, PT ;  /* 0x000000ff0600720c */ /* 0x000fe20003f05270 */
[----:B------:R-:W-:-:S12]  /*d8f0*/  IMAD.MOV.U32 R14, RZ, RZ, RZ ;  /* 0x000000ffff0e7224 */ /* 0x000fd800078e00ff */
[----:B------:R-:W-:Y:S05]  /*d900*/  @!P0 BRA `(.L_x_10275) ;  /* 0x0000000000108947 */ /* 0x000fea0003800000 */
[----:B------:R-:W-:Y:S01]  /*d910*/  UMOV UR4, 0xffffffff ;  /* 0xffffffff00047882 */ /* 0x000fe20000000000 */
[----:B------:R-:W-:Y:S02]  /*d920*/  VIADD R12, R4, 0xffffffff ;  /* 0xffffffff040c7836 */ /* 0x000fe40000000000 */
[----:B------:R-:W-:Y:S05]  /*d930*/  BRA.DIV UR4, `(.L_x_10276) ;  /* 0x00000032048c7947 */ /* 0x000fea000b800000 */
[----:B------:R3:W4:Y:S02]  /*d940*/  SHFL.IDX PT, R14, R3, R12, 0x1f ;  /* 0x00001f0c030e7589 */ /* 0x00072400000e0000 */
.L_x_10275:
[----:B--2---:R-:W-:Y:S01]  /*d950*/  IABS R6, R17 ;  /* 0x0000001100067213 */ /* 0x004fe20000000000 */
[----:B----4-:R-:W-:Y:S01]  /*d960*/  IMAD R16, R14, R16, R5 ;  /* 0x000000100e107224 */ /* 0x010fe200078e0205 */
[----:B-1----:R-:W-:Y:S01]  /*d970*/  MOV R2, RZ ;  /* 0x000000ff00027202 */ /* 0x002fe20000000f00 */
[----:B------:R-:W-:Y:S01]  /*d980*/  IMAD.IADD R19, R4, 0x1, R19 ;  /* 0x0000000104137824 */ /* 0x000fe200078e0213 */
[----:B------:R-:W1:Y:S01]  /*d990*/  I2F.RP R7, R6 ;  /* 0x0000000600077306 */ /* 0x000e620000209400 */
[----:B------:R-:W-:-:S07]  /*d9a0*/  IMAD.IADD R0, R0, 0x1, -R16 ;  /* 0x0000000100007824 */ /* 0x000fce00078e0a10 */
[----:B-1----:R-:W0:Y:S02]  /*d9b0*/  MUFU.RCP R7, R7 ;  /* 0x0000000700077308 */ /* 0x002e240000001000 */
[----:B0--3--:R-:W-:-:S06]  /*d9c0*/  VIADD R3, R7, 0xffffffe ;  /* 0x0ffffffe07037836 */ /* 0x009fcc0000000000 */
[----:B------:R-:W0:Y:S02]  /*d9d0*/  F2I.FTZ.U32.TRUNC.NTZ R3, R3 ;  /* 0x0000000300037305 */ /* 0x000e24000021f000 */
[----:B0-----:R-:W-:-:S04]  /*d9e0*/  IMAD.MOV R5, RZ, RZ, -R3 ;  /* 0x000000ffff057224 */ /* 0x001fc800078e0a03 */
[----:B------:R-:W-:-:S04]  /*d9f0*/  IMAD R5, R5, R6, RZ ;  /* 0x0000000605057224 */ /* 0x000fc800078e02ff */
[----:B------:R-:W-:Y:S01]  /*da00*/  IMAD.HI.U32 R2, R3, R5, R2 ;  /* 0x0000000503027227 */ /* 0x000fe200078e0002 */
[----:B------:R-:W-:Y:S02]  /*da10*/  IABS R5, R17 ;  /* 0x0000001100057213 */ /* 0x000fe40000000000 */
[----:B------:R-:W-:-:S03]  /*da20*/  IABS R3, R0 ;  /* 0x0000000000037213 */ /* 0x000fc60000000000 */
        /* <DEDUP_REMOVED lines=17> */
.L_x_10269:
[----:B------:R-:W-:Y:S01]  /*db40*/  UMOV UR4, URZ ;  /* 0x0000003f00047c82 */ /* 0x000fe20008000000 */
[----:B------:R-:W-:Y:S01]  /*db50*/  UMOV UR5, URZ ;  /* 0x0000003f00057c82 */ /* 0x000fe20008000000 */
[----:B------:R-:W-:Y:S01]  /*db60*/  ULDC UR6, c[0x0][0xc3c] ;  /* 0x00030f0000067ab9 */ /* 0x000fe20000000800 */
[----:B------:R-:W-:Y:S01]  /*db70*/  MOV R16, R0 ;  /* 0x0000000000107202 */ /* 0x000fe20000000f00 */
[----:B------:R-:W-:Y:S02]  /*db80*/  IMAD.U32 R17, RZ, RZ, UR4 ;  /* 0x00000004ff117e24 */ /* 0x000fe4000f8e00ff */
[----:B------:R-:W-:Y:S02]  /*db90*/  IMAD.U32 R18, RZ, RZ, UR5 ;  /* 0x00000005ff127e24 */ /* 0x000fe4000f8e00ff */
[----:B------:R-:W-:-:S07]  /*dba0*/  IMAD.U32 R19, RZ, RZ, UR6 ;  /* 0x00000006ff137e24 */ /* 0x000fce000f8e00ff */
.L_x_10277:
[----:B------:R-:W1:Y:S01]  /*dbb0*/  S2R R0, SR_TID.X ;  /* 0x0000000000007919 */ /* 0x000e620000002100 */
[----:B------:R-:W-:Y:S05]  /*dbc0*/  WARPSYNC.ALL ;  /* 0x0000000000007948 */ /* 0x000fea0003800000 */
[----:B------:R-:W-:Y:S01]  /*dbd0*/  BAR.SYNC.DEFER_BLOCKING 0x4, 0x200 ;  /* 0x0108000000007b1d */ /* 0x000fe20000010000 */
[----:B-1----:R-:W-:-:S04]  /*dbe0*/  LOP3.LUT R0, R0, 0x1f, RZ, 0xc0, !PT ;  /* 0x0000001f00007812 */ /* 0x002fc800078ec0ff */
[----:B------:R-:W-:-:S13]  /*dbf0*/  ISETP.NE.AND P0, PT, R0, RZ, PT ;  /* 0x000000ff0000720c */ /* 0x000fda0003f05270 */
[----:B0-----:R-:W0:Y:S01]  /*dc00*/  @!P0 S2R R3, SR_CgaCtaId ;  /* 0x0000000000038919 */ /* 0x001e220000008800 */
[----:B------:R-:W-:-:S04]  /*dc10*/  @!P0 MOV R0, 0x400 ;  /* 0x0000040000008802 */ /* 0x000fc80000000f00 */
[----:B0-----:R-:W-:-:S05]  /*dc20*/  @!P0 LEA R23, R3, R0, 0x18 ;  /* 0x0000000003178211 */ /* 0x001fca00078ec0ff */
[----:B------:R0:W-:Y:S01]  /*dc30*/  @!P0 STS.128 [R23+0x2d8d0], R16 ;  /* 0x02d8d01017008388 */ /* 0x0001e20000000c00 */
[----:B------:R-:W-:Y:S06]  /*dc40*/  BAR.ARV 0x5, 0x200 ;  /* 0x0148000000007b1d */ /* 0x000fec0000002000 */
.L_x_10266:
[----:B------:R-:W-:Y:S02]  /*dc50*/  ULDC UR4, c[0x0][0xc3c] ;  /* 0x00030f0000047ab9 */ /* 0x000fe40000000800 */
[----:B--2---:R-:W-:-:S13]  /*dc60*/  ISETP.GE.AND P0, PT, R19, UR4, PT ;  /* 0x0000000413007c0c */ /* 0x004fda000bf06270 */
[----:B------:R-:W-:Y:S05]  /*dc70*/  @!P0 BRA `(.L_x_10278) ;  /* 0xffffffb800f48947 */ /* 0x000fea000383ffff */
[----:B------:R-:W-:Y:S05]  /*dc80*/  BSYNC B8 ;  /* 0x0000000000087941 */ /* 0x000fea0003800000 */
.L_x_10217:
[----:B0-----:R-:W2:Y:S01]  /*dc90*/  LDL.LU R0, [R1+0x30] ;  /* 0x0000300001007983 */ /* 0x001ea20000300800 */
[----:B------:R-:W-:Y:S01]  /*dca0*/  BSSY B0, `(.L_x_10279) ;  /* 0x000000b000007945 */ /* 0x000fe20003800000 */
[----:B------:R-:W0:Y:S01]  /*dcb0*/  S2R R5, SR_CgaCtaId ;  /* 0x0000000000057919 */ /* 0x000e220000008800 */
[----:B--2---:R-:W-:-:S05]  /*dcc0*/  VIADD R0, R0, 0x1 ;  /* 0x0000000100007836 */ /* 0x004fca0000000000 */
[----:B------:R-:W-:-:S04]  /*dcd0*/  LEA.HI R2, R0, R0, RZ, 0x1 ;  /* 0x0000000000027211 */ /* 0x000fc800078f08ff */
[----:B------:R-:W-:Y:S02]  /*dce0*/  LOP3.LUT R3, R2, 0xfffffffe, RZ, 0xc0, !PT ;  /* 0xfffffffe02037812 */ /* 0x000fe400078ec0ff */
[----:B------:R-:W-:Y:S02]  /*dcf0*/  MOV R2, 0x400 ;  /* 0x0000040000027802 */ /* 0x000fe40000000f00 */
[----:B------:R-:W-:Y:S02]  /*dd00*/  IADD3 R0, R0, -R3, RZ ;  /* 0x8000000300007210 */ /* 0x000fe40007ffe0ff */
[----:B0-----:R-:W-:Y:S02]  /*dd10*/  LEA R5, R5, R2, 0x18 ;  /* 0x0000000205057211 */ /* 0x001fe400078ec0ff */
[----:B------:R-:W-:-:S04]  /*dd20*/  SHF.L.U32 R0, R0, 0x1f, RZ ;  /* 0x0000001f00007819 */ /* 0x000fc800000006ff */
[----:B------:R-:W0:Y:S02]  /*dd30*/  SYNCS.PHASECHK.TRANS64.TRYWAIT P0, [R5+URZ+0x2d820], R0 ;  /* 0x02d82000050075a7 */ /* 0x000e24000800017f */
[----:B0-----:R-:W-:Y:S05]  /*dd40*/  @!P0 BRA `(.L_x_10280) ;  /* 0x0000002c00ac8947 */ /* 0x001fea0003800000 */
.L_x_10378:
[----:B------:R-:W-:Y:S05]  /*dd50*/  BSYNC B0 ;  /* 0x0000000000007941 */ /* 0x000fea0003800000 */
.L_x_10279:
[----:B------:R-:W-:-:S03]  /*dd60*/  UMOV UR4, 0xffffffff ;  /* 0xffffffff00047882 */ /* 0x000fc60000000000 */
[----:B------:R-:W-:Y:S05]  /*dd70*/  BRA.DIV UR4, `(.L_x_10281) ;  /* 0x0000002e04b47947 */ /* 0x000fea000b800000 */
[----:B0-----:R-:W0:Y:S02]  /*dd80*/  S2R R0, SR_TID.X ;  /* 0x0000000000007919 */ /* 0x001e240000002100 */
[----:B0-----:R-:W-:-:S04]  /*dd90*/  SHF.R.U32.HI R0, RZ, 0x5, R0 ;  /* 0x00000005ff007819 */ /* 0x001fc80000011600 */
[----:B------:R-:W-:-:S05]  /*dda0*/  LOP3.LUT R0, R0, 0x3, RZ, 0xc0, !PT ;  /* 0x0000000300007812 */ /* 0x000fca00078ec0ff */
[----:B------:R0:W2:Y:S02]  /*ddb0*/  SHFL.IDX PT, R14, R0, RZ, 0x1f ;  /* 0x00001fff000e7589 */ /* 0x0000a400000e0000 */
.L_x_10381:
[----:B--2---:R-:W-:Y:S01]  /*ddc0*/  ISETP.NE.AND P0, PT, R14, RZ, PT ;  /* 0x000000ff0e00720c */ /* 0x004fe20003f05270 */
[----:B------:R-:W-:-:S12]  /*ddd0*/  BSSY B0, `(.L_x_10282) ;  /* 0x0000024000007945 */ /* 0x000fd80003800000 */
[----:B------:R-:W-:Y:S05]  /*dde0*/  @P0 BRA `(.L_x_10283) ;  /* 0x0000000000880947 */ /* 0x000fea0003800000 */
[----:B------:R-:W-:-:S03]  /*ddf0*/  UMOV UR4, 0xffffffff ;  /* 0xffffffff00047882 */ /* 0x000fc60000000000 */
[----:B------:R-:W-:Y:S05]  /*de00*/  BRA.DIV UR4, `(.L_x_10284) ;  /* 0x0000002e04c47947 */ /* 0x000fea000b800000 */
[----:B------:R-:W-:-:S13]  /*de10*/  ELECT P6, URZ, PT ;  /* 0x00000000003f782f */ /* 0x000fda00038c0000 */
.L_x_10384:
[----:B------:R-:W-:Y:S05]  /*de20*/  @!P6 BRA `(.L_x_10283) ;  /* 0x000000000078e947 */ /* 0x000fea0003800000 */
[----:B0-----:R-:W2:Y:S02]  /*de30*/  LDL.LU R0, [R1+0x1c] ;  /* 0x00001c0001007983 */ /* 0x001ea40000300800 */
[----:B--2---:R-:W-:-:S04]  /*de40*/  LOP3.LUT R0, R0, 0x2, RZ, 0xfc, !PT ;  /* 0x0000000200007812 */ /* 0x004fc800078efcff */
[----:B------:R-:W-:-:S13]  /*de50*/  ISETP.NE.AND P0, PT, R0, 0x3, PT ;  /* 0x000000030000780c */ /* 0x000fda0003f05270 */
[----:B------:R-:W-:Y:S05]  /*de60*/  @!P0 BRA `(.L_x_10285) ;  /* 0x0000000000048947 */ /* 0x000fea0003800000 */
[----:B------:R-:W-:Y:S01]  /*de70*/  BPT.TRAP 0x1 ;  /* 0x000000040000795c */ /* 0x000fe20000300000 */
.L_x_10285:
[C---:B------:R-:W-:Y:S01]  /*de80*/  IMAD R3, R26.reuse, 0x8, R5 ;  /* 0x000000081a037824 */ /* 0x040fe200078e0205 */
[----:B------:R-:W-:Y:S01]  /*de90*/  SHF.L.U32 R2, R29, 0x1f, RZ ;  /* 0x0000001f1d027819 */ /* 0x000fe200000006ff */
[----:B------:R-:W-:-:S03]  /*dea0*/  VIADD R26, R26, 0x1 ;  /* 0x000000011a1a7836 */ /* 0x000fc60000000000 */
[----:B------:R-:W0:Y:S02]  /*deb0*/  SYNCS.PHASECHK.TRANS64.TRYWAIT P1, [R3+URZ+0x2d840], R2 ;  /* 0x02d84002030075a7 */ /* 0x000e24000802017f */
[----:B------:R-:W-:-:S04]  /*dec0*/  ISETP.NE.AND P2, PT, R26, 0x2, PT ;  /* 0x000000021a00780c */ /* 0x000fc80003f45270 */
[----:B------:R-:W-:Y:S01]  /*ded0*/  SEL R0, RZ, 0x1, P2 ;  /* 0x00000001ff007807 */ /* 0x000fe20001000000 */
[----:B0-----:R-:W-:Y:S08]  /*dee0*/  @!P1 BRA `(.L_x_10286) ;  /* 0x0000002c00ac9947 */ /* 0x001ff00003800000 */
.L_x_10385:
[----:B------:R-:W-:Y:S02]  /*def0*/  SEL R26, R26, RZ, P2 ;  /* 0x000000ff1a1a7207 */ /* 0x000fe40001000000 */
[----:B------:R-:W-:Y:S01]  /*df00*/  LOP3.LUT R0, R29, R0, RZ, 0x3c, !PT ;  /* 0x000000001d007212 */ /* 0x000fe200078e3cff */
[----:B------:R-:W-:Y:S06]  /*df10*/  @!P0 BRA `(.L_x_10287) ;  /* 0x0000000000048947 */ /* 0x000fec0003800000 */
[----:B------:R-:W-:Y:S01]  /*df20*/  BPT.TRAP 0x1 ;  /* 0x000000040000795c */ /* 0x000fe20000300000 */
.L_x_10287:
[----:B------:R-:W-:Y:S01]  /*df30*/  IMAD R5, R26, 0x8, R5 ;  /* 0x000000081a057824 */ /* 0x000fe200078e0205 */
[----:B------:R-:W-:-:S04]  /*df40*/  SHF.L.U32 R0, R0, 0x1f, RZ ;  /* 0x0000001f00007819 */ /* 0x000fc800000006ff */
[----:B------:R-:W2:Y:S02]  /*df50*/  SYNCS.PHASECHK.TRANS64.TRYWAIT P1, [R5+URZ+0x2d840], R0 ;  /* 0x02d84000050075a7 */ /* 0x000ea4000802017f */
[----:B--2---:R-:W-:Y:S05]  /*df60*/  @!P1 BRA `(.L_x_10288) ;  /* 0x0000002c00a09947 */ /* 0x004fea0003800000 */
.L_x_10386:
[----:B------:R-:W-:Y:S05]  /*df70*/  @!P0 BRA `(.L_x_10289) ;  /* 0x0000000000048947 */ /* 0x000fea0003800000 */
[----:B------:R-:W-:Y:S01]  /*df80*/  BPT.TRAP 0x1 ;  /* 0x000000040000795c */ /* 0x000fe20000300000 */
.L_x_10289:
[----:B------:R-:W3:Y:S02]  /*df90*/  SYNCS.PHASECHK.TRANS64.TRYWAIT P1, [R3+URZ+0x2d860], R2 ;  /* 0x02d86002030075a7 */ /* 0x000ee4000802017f */
[----:B---3--:R-:W-:Y:S05]  /*dfa0*/  @!P1 BRA `(.L_x_10290) ;  /* 0x0000002c00a49947 */ /* 0x008fea0003800000 */
.L_x_10387:
[----:B------:R-:W-:Y:S05]  /*dfb0*/  @!P0 BRA `(.L_x_10291) ;  /* 0x0000000000048947 */ /* 0x000fea0003800000 */
[----:B------:R-:W-:Y:S01]  /*dfc0*/  BPT.TRAP 0x1 ;  /* 0x000000040000795c */ /* 0x000fe20000300000 */
.L_x_10291:
[----:B----4-:R4:W0:Y:S02]  /*dfd0*/  SYNCS.PHASECHK.TRANS64.TRYWAIT P0, [R5+URZ+0x2d860], R0 ;  /* 0x02d86000050075a7 */ /* 0x010824000800017f */
[----:B0-----:R-:W-:Y:S05]  /*dfe0*/  @!P0 NANOSLEEP.SYNCS 0x989680 ;  /* 0x009896800000895d */ /* 0x001fea0003900000 */
[----:B------:R-:W0:Y:S02]  /*dff0*/  @!P0 SYNCS.PHASECHK.TRANS64 P0, [R5+URZ+0x2d860], R0 ;  /* 0x02d86000050085a7 */ /* 0x000e24000800007f */
[----:B0-----:R-:W-:Y:S05]  /*e000*/  @!P0 BRA `(.L_x_10291) ;  /* 0xfffffffc00f08947 */ /* 0x001fea000383ffff */
.L_x_10283:
[----:B------:R-:W-:Y:S05]  /*e010*/  BSYNC B0 ;  /* 0x0000000000007941 */ /* 0x000fea0003800000 */
.L_x_10282:
[----:B------:R-:W-:Y:S05]  /*e020*/  EXIT ;  /* 0x000000000000794d */ /* 0x000fea0003800000 */
.L_x_10173:
[----:B0-----:R-:W-:-:S04]  /*e030*/  IMAD.U32 R3, RZ, RZ, UR41 ;  /* 0x00000029ff037e24 */ /* 0x001fc8000f8e00ff */
[----:B------:R0:W1:Y:S03]  /*e040*/  SYNCS.PHASECHK.TRANS64.TRYWAIT P1, [R3+URZ+0x2d800], R0 ;  /* 0x02d80000030075a7 */ /* 0x000066000802017f */
[----:B-1----:R-:W-:Y:S05]  /*e050*/  @!P1 NANOSLEEP.SYNCS 0x989680 ;  /* 0x009896800000995d */ /* 0x002fea0003900000 */
[----:B------:R-:W1:Y:S02]  /*e060*/  @!P1 SYNCS.PHASECHK.TRANS64 P1, [R3+URZ+0x2d800], R0 ;  /* 0x02d80000030095a7 */ /* 0x000e64000802007f */
[----:B-1----:R-:W-:Y:S05]  /*e070*/  @!P1 BRA `(.L_x_10173) ;  /* 0xfffffffc00ec9947 */ /* 0x002fea000383ffff */
[----:B------:R-:W-:Y:S05]  /*e080*/  BRA `(.L_x_10292) ;  /* 0xffffff3400307947 */ /* 0x000fea000383ffff */
.L_x_10177:
[----:B-1----:R1:W2:Y:S02]  /*e090*/  SYNCS.PHASECHK.TRANS64.TRYWAIT P1, [R0+URZ+0x2d830], R3 ;  /* 0x02d83003000075a7 */ /* 0x0022a4000802017f */
[----:B--2---:R-:W-:Y:S05]  /*e0a0*/  @!P1 NANOSLEEP.SYNCS 0x989680 ;  /* 0x009896800000995d */ /* 0x004fea0003900000 */
[----:B------:R-:W2:Y:S02]  /*e0b0*/  @!P1 SYNCS.PHASECHK.TRANS64 P1, [R0+URZ+0x2d830], R3 ;  /* 0x02d83003000095a7 */ /* 0x000ea4000802007f */
[----:B--2---:R-:W-:Y:S05]  /*e0c0*/  @!P1 BRA `(.L_x_10177) ;  /* 0xfffffffc00f09947 */ /* 0x004fea000383ffff */
[----:B------:R-:W-:Y:S05]  /*e0d0*/  BRA `(.L_x_10176) ;  /* 0xffffff34004c7947 */ /* 0x000fea000383ffff */
.L_x_10183:
[----:B-1----:R-:W-:-:S04]  /*e0e0*/  MOV R9, UR6 ;  /* 0x0000000600097c02 */ /* 0x002fc80008000f00 */
[----:B------:R1:W2:Y:S03]  /*e0f0*/  SYNCS.PHASECHK.TRANS64.TRYWAIT P1, [R9+URZ+0x2d830], R8 ;  /* 0x02d83008090075a7 */ /* 0x0002a6000802017f */
[----:B--2---:R-:W-:Y:S05]  /*e100*/  @!P1 NANOSLEEP.SYNCS 0x989680 ;  /* 0x009896800000995d */ /* 0x004fea0003900000 */
[----:B------:R-:W2:Y:S02]  /*e110*/  @!P1 SYNCS.PHASECHK.TRANS64 P1, [R9+URZ+0x2d830], R8 ;  /* 0x02d83008090095a7 */ /* 0x000ea4000802007f */
[----:B--2---:R-:W-:Y:S05]  /*e120*/  @!P1 BRA `(.L_x_10183) ;  /* 0xfffffffc00ec9947 */ /* 0x004fea000383ffff */
[----:B------:R-:W-:Y:S05]  /*e130*/  BRA `(.L_x_10180) ;  /* 0xffffff60000c7947 */ /* 0x000fea000383ffff */
.L_x_10187:
[----:B-1----:R-:W-:-:S04]  /*e140*/  IMAD.U32 R8, RZ, RZ, UR6 ;  /* 0x00000006ff087e24 */ /* 0x002fc8000f8e00ff */
[----:B------:R1:W2:Y:S03]  /*e150*/  SYNCS.PHASECHK.TRANS64.TRYWAIT P1, [R8+URZ+0x2d850], R7 ;  /* 0x02d85007080075a7 */ /* 0x0002a6000802017f */
[----:B--2---:R-:W-:Y:S05]  /*e160*/  @!P1 NANOSLEEP.SYNCS 0x989680 ;  /* 0x009896800000995d */ /* 0x004fea0003900000 */
[----:B------:R-:W2:Y:S02]  /*e170*/  @!P1 SYNCS.PHASECHK.TRANS64 P1, [R8+URZ+0x2d850], R7 ;  /* 0x02d85007080095a7 */ /* 0x000ea4000802007f */
[----:B--2---:R-:W-:Y:S05]  /*e180*/  @!P1 BRA `(.L_x_10187) ;  /* 0xfffffffc00ec9947 */ /* 0x004fea000383ffff */
[----:B------:R-:W-:Y:S05]  /*e190*/  BRA `(.L_x_10184) ;  /* 0xffffff6000bc7947 */ /* 0x000fea000383ffff */
.L_x_10194:
[----:B--2---:R-:W-:-:S04]  /*e1a0*/  IMAD.U32 R5, RZ, RZ, UR4 ;  /* 0x00000004ff057e24 */ /* 0x004fc8000f8e00ff */
[----:B------:R2:W3:Y:S03]  /*e1b0*/  SYNCS.PHASECHK.TRANS64.TRYWAIT P1, [R5+URZ+0x2d850], R0 ;  /* 0x02d85000050075a7 */ /* 0x0004e6000802017f */
[----:B---3--:R-:W-:Y:S05]  /*e1c0*/  @!P1 NANOSLEEP.SYNCS 0x989680 ;  /* 0x009896800000995d */ /* 0x008fea0003900000 */
[----:B------:R-:W3:Y:S02]  /*e1d0*/  @!P1 SYNCS.PHASECHK.TRANS64 P1, [R5+URZ+0x2d850], R0 ;  /* 0x02d85000050095a7 */ /* 0x000ee4000802007f */
[----:B---3--:R-:W-:Y:S05]  /*e1e0*/  @!P1 BRA `(.L_x_10194) ;  /* 0xfffffffc00ec9947 */ /* 0x008fea000383ffff */
[----:B------:R-:W-:Y:S05]  /*e1f0*/  BRA `(.L_x_10193) ;  /* 0xffffff8400ec7947 */ /* 0x000fea000383ffff */
.L_x_10229:
        /* <DEDUP_REMOVED lines=11> */
.L_x_10294:
[----:B------:R-:W-:Y:S05]  /*e2b0*/  BSYNC B0 ;  /* 0x0000000000007941 */ /* 0x000fea0003800000 */
.L_x_10293:
[----:B------:R-:W-:Y:S05]  /*e2c0*/  BRA `(.L_x_10295) ;  /* 0xffffffc000cc7947 */ /* 0x000fea000383ffff */
.L_x_10232:
[----:B-1----:R1:W2:Y:S02]  /*e2d0*/  SYNCS.PHASECHK.TRANS64.TRYWAIT P0, [R2+URZ+0x2d840], R3 ;  /* 0x02d84003020075a7 */ /* 0x0022a4000800017f */
[----:B--2---:R-:W-:Y:S05]  /*e2e0*/  @!P0 NANOSLEEP.SYNCS 0x989680 ;  /* 0x009896800000895d */ /* 0x004fea0003900000 */
[----:B------:R-:W2:Y:S02]  /*e2f0*/  @!P0 SYNCS.PHASECHK.TRANS64 P0, [R2+URZ+0x2d840], R3 ;  /* 0x02d84003020085a7 */ /* 0x000ea4000800007f */
[----:B--2---:R-:W-:Y:S05]  /*e300*/  @!P0 BRA `(.L_x_10232) ;  /* 0xfffffffc00f08947 */ /* 0x004fea000383ffff */
[----:B------:R-:W-:Y:S05]  /*e310*/  BRA `(.L_x_10296) ;  /* 0xffffffc4002c7947 */ /* 0x000fea000383ffff */
.L_x_10233:
        /* <DEDUP_REMOVED lines=8> */
.L_x_10298:
[----:B------:R-:W-:Y:S05]  /*e3a0*/  BSYNC B0 ;  /* 0x0000000000007941 */ /* 0x000fea0003800000 */
.L_x_10297:
        /* <DEDUP_REMOVED lines=9> */
.L_x_10299:
[----:B------:R-:W-:Y:S01]  /*e440*/  IMAD.MOV.U32 R13, RZ, RZ, R6 ;  /* 0x000000ffff0d7224 */ /* 0x000fe200078e0006 */
[----:B------:R-:W-:Y:S01]  /*e450*/  MOV R12, 0x1 ;  /* 0x00000001000c7802 */ /* 0x000fe20000000f00 */
[----:B------:R-:W-:-:S07]  /*e460*/  IMAD.MOV.U32 R5, RZ, RZ, R14 ;  /* 0x000000ffff057224 */ /* 0x000fce00078e000e */
[----:B------:R-:W-:Y:S05]  /*e470*/  WARPSYNC.COLLECTIVE R15, `(.L_x_10300) ;  /* 0x000000000f087348 */ /* 0x000fea0003c00000 */
[----:B------:R0:W1:Y:S02]  /*e480*/  SHFL.IDX P6, R14, R13, R12, R11 ;  /* 0x0000000c0d0e7389 */ /* 0x00006400000c000b */
[----:B01----:R-:W-:Y:S01]  /*e490*/  ENDCOLLECTIVE ;  /* 0x000000000000791b */ /* 0x003fe20003800000 */
.L_x_10300:
        /* <DEDUP_REMOVED lines=13> */
[----:B0-----:R-:W-:Y:S01]  /*e570*/  IMAD.MOV.U32 R4, RZ, RZ, R14 ;  /* 0x000000ffff047224 */ /* 0x001fe200078e000e */
[----:B------:R-:W-:-:S07]  /*e580*/  @P1 LEA R8, R7, R23, 0x1 ;  /* 0x0000001707081211 */ /* 0x000fce00078e08ff */
[----:B------:R-:W-:Y:S05]  /*e590*/  WARPSYNC.COLLECTIVE R15, `(.L_x_10301) ;  /* 0x000000000f087348 */ /* 0x000fea0003c00000 */
[----:B------:R0:W1:Y:S02]  /*e5a0*/  SHFL.IDX P6, R14, R13, R12, R11 ;  /* 0x0000000c0d0e7389 */ /* 0x00006400000c000b */
[----:B01----:R-:W-:Y:S01]  /*e5b0*/  ENDCOLLECTIVE ;  /* 0x000000000000791b */ /* 0x003fe20003800000 */
.L_x_10301:
[----:B------:R-:W-:Y:S02]  /*e5c0*/  IMAD.MOV.U32 R13, RZ, RZ, R6 ;  /* 0x000000ffff0d7224 */ /* 0x000fe400078e0006 */
[----:B------:R-:W-:Y:S02]  /*e5d0*/  IMAD.MOV.U32 R12, RZ, RZ, 0x2 ;  /* 0x00000002ff0c7424 */ /* 0x000fe400078e00ff */
[----:B------:R-:W-:-:S07]  /*e5e0*/  IMAD.MOV.U32 R5, RZ, RZ, R14 ;  /* 0x000000ffff057224 */ /* 0x000fce00078e000e */
[----:B------:R-:W-:Y:S05]  /*e5f0*/  WARPSYNC.COLLECTIVE R15, `(.L_x_10302) ;  /* 0x000000000f087348 */ /* 0x000fea0003c00000 */
[----:B------:R0:W1:Y:S02]  /*e600*/  SHFL.IDX P6, R14, R13, R12, R11 ;  /* 0x0000000c0d0e7389 */ /* 0x00006400000c000b */
[----:B01----:R-:W-:Y:S01]  /*e610*/  ENDCOLLECTIVE ;  /* 0x000000000000791b */ /* 0x003fe20003800000 */
.L_x_10302:
        /* <DEDUP_REMOVED lines=17> */
.L_x_10303:
[----:B------:R-:W-:Y:S02]  /*e730*/  @P1 IMAD R8, R7, 0x2, R23 ;  /* 0x0000000207081824 */ /* 0x000fe400078e0217 */
[----:B------:R-:W-:Y:S02]  /*e740*/  IMAD.MOV.U32 R13, RZ, RZ, R6 ;  /* 0x000000ffff0d7224 */ /* 0x000fe400078e0006 */
[----:B------:R-:W-:Y:S01]  /*e750*/  IMAD.MOV.U32 R12, RZ, RZ, 0x3 ;  /* 0x00000003ff0c7424 */ /* 0x000fe200078e00ff */
[----:B------:R-:W-:-:S07]  /*e760*/  MOV R5, R14 ;  /* 0x0000000e00057202 */ /* 0x000fce0000000f00 */
[----:B------:R-:W-:Y:S05]  /*e770*/  WARPSYNC.COLLECTIVE R15, `(.L_x_10304) ;  /* 0x000000000f087348 */ /* 0x000fea0003c00000 */
[----:B------:R0:W1:Y:S02]  /*e780*/  SHFL.IDX P6, R14, R13, R12, R11 ;  /* 0x0000000c0d0e7389 */ /* 0x00006400000c000b */
[----:B01----:R-:W-:Y:S01]  /*e790*/  ENDCOLLECTIVE ;  /* 0x000000000000791b */ /* 0x003fe20003800000 */
.L_x_10304:
        /* <DEDUP_REMOVED lines=14> */
.L_x_10305:
[----:B------:R-:W-:Y:S01]  /*e880*/  @!PT LDS RZ, [RZ] ;  /* 0x00000000fffff984 */ /* 0x000fe20000000800 */
[----:B------:R-:W-:Y:S01]  /*e890*/  @!PT LDS RZ, [RZ] ;  /* 0x00000000fffff984 */ /* 0x000fe20000000800 */
[----:B------:R-:W-:Y:S01]  /*e8a0*/  @!PT LDS RZ, [RZ] ;  /* 0x00000000fffff984 */ /* 0x000fe20000000800 */
[----:B------:R0:W-:Y:S04]  /*e8b0*/  @P1 LDGSTS.E.BYPASS.LTC128B.128 [R8+0x18400], desc[UR36][R4.64+0x40], !P3 ;  /* 0x1840004004081fae */ /* 0x0001e8000d901d64 */
[----:B------:R0:W-:Y:S01]  /*e8c0*/  @P1 LDGSTS.E.BYPASS.LTC128B.128 [R8+0x1a400], desc[UR36][R4.64+0x80], !P2 ;  /* 0x1a40008004081fae */ /* 0x0001e2000d101d64 */
[----:B------:R-:W-:Y:S01]  /*e8d0*/  IMAD.MOV.U32 R0, RZ, RZ, R14 ;  /* 0x000000ffff007224 */ /* 0x000fe200078e000e */
[----:B------:R-:W-:Y:S06]  /*e8e0*/  BRA `(.L_x_10306) ;  /* 0xffffffc000f07947 */ /* 0x000fec000383ffff */
.L_x_10238:
[----:B------:R-:W2:Y:S04]  /*e8f0*/  LDL.LU R11, [R1+0x28] ;  /* 0x00002800010b7983 */ /* 0x000ea80000300800 */
[----:B------:R0:W5:Y:S01]  /*e900*/  LDL R9, [R1+0x18] ;  /* 0x0000180001097983 */ /* 0x0001620000100800 */
[----:B------:R-:W-:Y:S02]  /*e910*/  IMAD.MOV.U32 R13, RZ, RZ, R0 ;  /* 0x000000ffff0d7224 */ /* 0x000fe400078e0000 */
[----:B------:R-:W-:Y:S02]  /*e920*/  IMAD.MOV.U32 R12, RZ, RZ, RZ ;  /* 0x000000ffff0c7224 */ /* 0x000fe400078e00ff */
[----:B------:R-:W-:Y:S02]  /*e930*/  IMAD.MOV.U32 R15, RZ, RZ, -0x1 ;  /* 0xffffffffff0f7424 */ /* 0x000fe400078e00ff */
[----:B------:R-:W-:-:S02]  /*e940*/  IMAD R17, R17, 0xc0, R21 ;  /* 0x000000c011117824 */ /* 0x000fc400078e0215 */
[----:B--2---:R-:W-:Y:S01]  /*e950*/  IMAD R2, R11, R10, RZ ;  /* 0x0000000a0b027224 */ /* 0x004fe200078e02ff */
[----:B0-----:R-:W-:-:S07]  /*e960*/  MOV R11, 0x1c1f ;  /* 0x00001c1f000b7802 */ /* 0x001fce0000000f00 */
[----:B-----5:R-:W-:Y:S05]  /*e970*/  WARPSYNC.COLLECTIVE R15, `(.L_x_10307) ;  /* 0x000000000f087348 */ /* 0x020fea0003c00000 */
[----:B------:R0:W1:Y:S02]  /*e980*/  SHFL.IDX P6, R14, R13, R12, R11 ;  /* 0x0000000c0d0e7389 */ /* 0x00006400000c000b */
[----:B01---5:R-:W-:Y:S01]  /*e990*/  ENDCOLLECTIVE ;  /* 0x000000000000791b */ /* 0x023fe20003800000 */
.L_x_10307:
[----:B------:R-:W-:Y:S02]  /*e9a0*/  IMAD.MOV.U32 R13, RZ, RZ, R4 ;  /* 0x000000ffff0d7224 */ /* 0x000fe400078e0004 */
[----:B------:R-:W-:-:S07]  /*e9b0*/  IMAD.MOV.U32 R6, RZ, RZ, R14 ;  /* 0x000000ffff067224 */ /* 0x000fce00078e000e */
[----:B------:R-:W-:Y:S05]  /*e9c0*/  WARPSYNC.COLLECTIVE R15, `(.L_x_10308) ;  /* 0x000000000f087348 */ /* 0x000fea0003c00000 */
[----:B------:R0:W1:Y:S02]  /*e9d0*/  SHFL.IDX P6, R14, R13, R12, R11 ;  /* 0x0000000c0d0e7389 */ /* 0x00006400000c000b */
[----:B01----:R-:W-:Y:S01]  /*e9e0*/  ENDCOLLECTIVE ;  /* 0x000000000000791b */ /* 0x003fe20003800000 */
.L_x_10308:
[----:B------:R-:W-:Y:S01]  /*e9f0*/  ISETP.GE.AND P2, PT, R17, R2, PT ;  /* 0x000000021100720c */ /* 0x000fe20003f46270 */
[----:B------:R-:W-:Y:S01]  /*ea00*/  IMAD.MOV.U32 R13, RZ, RZ, R0 ;  /* 0x000000ffff0d7224 */ /* 0x000fe200078e0000 */
[----:B------:R-:W-:Y:S01]  /*ea10*/  MOV R12, 0x1 ;  /* 0x00000001000c7802 */ /* 0x000fe20000000f00 */
[----:B------:R-:W-:-:S10]  /*ea20*/  IMAD.MOV.U32 R5, RZ, RZ, R14 ;  /* 0x000000ffff057224 */ /* 0x000fd400078e000e */
[----:B------:R-:W-:Y:S05]  /*ea30*/  WARPSYNC.COLLECTIVE R15, `(.L_x_10309) ;  /* 0x000000000f087348 */ /* 0x000fea0003c00000 */
[----:B------:R0:W1:Y:S02]  /*ea40*/  SHFL.IDX P6, R14, R13, R12, R11 ;  /* 0x0000000c0d0e7389 */ /* 0x00006400000c000b */
[----:B01----:R-:W-:Y:S01]  /*ea50*/  ENDCOLLECTIVE ;  /* 0x000000000000791b */ /* 0x003fe20003800000 */
.L_x_10309:
[----:B------:R-:W-:-:S04]  /*ea60*/  @!P2 LEA R5, P4, R20, R5, 0x1 ;  /* 0x000000051405a211 */ /* 0x000fc800078808ff */
[----:B------:R-:W-:-:S05]  /*ea70*/  @!P2 IADD3.X R6, RZ, R6, RZ, P4, !PT ;  /* 0x00000006ff06a210 */ /* 0x000fca00027fe4ff */
[----:B------:R-:W-:Y:S02]  /*ea80*/  @!P2 IMAD.MOV.U32 R7, RZ, RZ, R6 ;  /* 0x000000ffff07a224 */ /* 0x000fe400078e0006 */
[----:B------:R-:W-:Y:S02]  /*ea90*/  @!P2 IMAD.MOV.U32 R6, RZ, RZ, R5 ;  /* 0x000000ffff06a224 */ /* 0x000fe400078e0005 */
[----:B------:R-:W-:-:S03]  /*eaa0*/  IMAD.MOV.U32 R13, RZ, RZ, R4 ;  /* 0x000000ffff0d7224 */ /* 0x000fc600078e0004 */
[----:B------:R-:W-:Y:S01]  /*eab0*/  @!PT LDS RZ, [RZ] ;  /* 0x00000000fffff984 */ /* 0x000fe20000000800 */
[----:B------:R-:W-:Y:S01]  /*eac0*/  @!PT LDS RZ, [RZ] ;  /* 0x00000000fffff984 */ /* 0x000fe20000000800 */
[----:B------:R-:W-:Y:S01]  /*ead0*/  @!PT LDS RZ, [RZ] ;  /* 0x00000000fffff984 */ /* 0x000fe20000000800 */
[----:B------:R-:W-:Y:S04]  /*eae0*/  @!P2 LDGSTS.E.BYPASS.LTC128B.128 [R9+0xc400], desc[UR36][R6.64], !P3 ;  /* 0x0c4000000609afae */ /* 0x000fe8000d901d64 */
[----:B------:R-:W-:Y:S04]  /*eaf0*/  @!P2 LDGSTS.E.BYPASS.LTC128B.128 [R9+0xf400], desc[UR36][R6.64+0x40], !P0 ;  /* 0x0f4000400609afae */ /* 0x000fe8000c101d64 */
[----:B------:R0:W-:Y:S02]  /*eb00*/  @!P2 LDGSTS.E.BYPASS.LTC128B.128 [R9+0x12400], desc[UR36][R6.64+0x80], !P1 ;  /* 0x124000800609afae */ /* 0x0001e4000c901d64 */
[----:B0-----:R-:W-:-:S07]  /*eb10*/  IMAD.MOV.U32 R7, RZ, RZ, R14 ;  /* 0x000000ffff077224 */ /* 0x001fce00078e000e */
[----:B------:R-:W-:Y:S05]  /*eb20*/  WARPSYNC.COLLECTIVE R15, `(.L_x_10310) ;  /* 0x000000000f087348 */ /* 0x000fea0003c00000 */
[----:B------:R0:W1:Y:S02]  /*eb30*/  SHFL.IDX P6, R14, R13, R12, R11 ;  /* 0x0000000c0d0e7389 */ /* 0x00006400000c000b */
[----:B01----:R-:W-:Y:S01]  /*eb40*/  ENDCOLLECTIVE ;  /* 0x000000000000791b */ /* 0x003fe20003800000 */
.L_x_10310:
[----:B------:R-:W-:-:S05]  /*eb50*/  VIADD R5, R17, 0x20 ;  /* 0x0000002011057836 */ /* 0x000fca0000000000 */
[----:B------:R-:W-:Y:S01]  /*eb60*/  ISETP.GE.AND P2, PT, R5, R2, PT ;  /* 0x000000020500720c */ /* 0x000fe20003f46270 */
[----:B------:R-:W-:Y:S02]  /*eb70*/  IMAD.MOV.U32 R13, RZ, RZ, R0 ;  /* 0x000000ffff0d7224 */ /* 0x000fe400078e0000 */
[----:B------:R-:W-:Y:S02]  /*eb80*/  IMAD.MOV.U32 R12, RZ, RZ, 0x2 ;  /* 0x00000002ff0c7424 */ /* 0x000fe400078e00ff */
[----:B------:R-:W-:-:S08]  /*eb90*/  IMAD.MOV.U32 R5, RZ, RZ, R14 ;  /* 0x000000ffff057224 */ /* 0x000fd000078e000e */
[----:B------:R-:W-:Y:S05]  /*eba0*/  WARPSYNC.COLLECTIVE R15, `(.L_x_10311) ;  /* 0x000000000f087348 */ /* 0x000fea0003c00000 */
[----:B------:R0:W1:Y:S02]  /*ebb0*/  SHFL.IDX P6, R14, R13, R12, R11 ;  /* 0x0000000c0d0e7389 */ /* 0x00006400000c000b */
[----:B01----:R-:W-:Y:S01]  /*ebc0*/  ENDCOLLECTIVE ;  /* 0x000000000000791b */ /* 0x003fe20003800000 */
.L_x_10311:
[----:B------:R-:W-:-:S04]  /*ebd0*/  @!P2 LEA R5, P4, R20, R5, 0x1 ;  /* 0x000000051405a211 */ /* 0x000fc800078808ff */
[----:B------:R-:W-:Y:S01]  /*ebe0*/  @!P2 MOV R6, R5 ;  /* 0x000000050006a202 */ /* 0x000fe20000000f00 */
[----:B------:R-:W-:-:S05]  /*ebf0*/  @!P2 IMAD.X R7, RZ, RZ, R7, P4 ;  /* 0x000000ffff07a224 */ /* 0x000fca00020e0607 */
[----:B------:R-:W-:Y:S01]  /*ec00*/  @!PT LDS RZ, [RZ] ;  /* 0x00000000fffff984 */ /* 0x000fe20000000800 */
[----:B------:R-:W-:Y:S01]  /*ec10*/  @!PT LDS RZ, [RZ] ;  /* 0x00000000fffff984 */ /* 0x000fe20000000800 */
[----:B------:R-:W-:Y:S01]  /*ec20*/  @!PT LDS RZ, [RZ] ;  /* 0x00000000fffff984 */ /* 0x000fe20000000800 */
[----:B------:R-:W-:Y:S01]  /*ec30*/  @!P2 LDGSTS.E.BYPASS.LTC128B.128 [R9+0xcc00], desc[UR36][R6.64], !P3 ;  /* 0x0cc000000609afae */ /* 0x000fe2000d901d64 */
[----:B------:R-:W-:-:S03]  /*ec40*/  MOV R13, R4 ;  /* 0x00000004000d7202 */ /* 0x000fc60000000f00 */
[----:B------:R-:W-:Y:S04]  /*ec50*/  @!P2 LDGSTS.E.BYPASS.LTC128B.128 [R9+0xfc00], desc[UR36][R6.64+0x40], !P0 ;  /* 0x0fc000400609afae */ /* 0x000fe8000c101d64 */
[----:B------:R0:W-:Y:S02]  /*ec60*/  @!P2 LDGSTS.E.BYPASS.LTC128B.128 [R9+0x12c00], desc[UR36][R6.64+0x80], !P1 ;  /* 0x12c000800609afae */ /* 0x0001e4000c901d64 */
[----:B0-----:R-:W-:-:S07]  /*ec70*/  IMAD.MOV.U32 R7, RZ, RZ, R14 ;  /* 0x000000ffff077224 */ /* 0x001fce00078e000e */
[----:B------:R-:W-:Y:S05]  /*ec80*/  WARPSYNC.COLLECTIVE R15, `(.L_x_10312) ;  /* 0x000000000f087348 */ /* 0x000fea0003c00000 */
[----:B------:R0:W1:Y:S02]  /*ec90*/  SHFL.IDX P6, R14, R13, R12, R11 ;  /* 0x0000000c0d0e7389 */ /* 0x00006400000c000b */
[----:B01----:R-:W-:Y:S01]  /*eca0*/  ENDCOLLECTIVE ;  /* 0x000000000000791b */ /* 0x003fe20003800000 */
.L_x_10312:
[----:B------:R-:W-:-:S05]  /*ecb0*/  VIADD R5, R17, 0x40 ;  /* 0x0000004011057836 */ /* 0x000fca0000000000 */
[----:B------:R-:W-:Y:S01]  /*ecc0*/  ISETP.GE.AND P2, PT, R5, R2, PT ;  /* 0x000000020500720c */ /* 0x000fe20003f46270 */
[----:B------:R-:W-:Y:S01]  /*ecd0*/  IMAD.MOV.U32 R13, RZ, RZ, R0 ;  /* 0x000000ffff0d7224 */ /* 0x000fe200078e0000 */
[----:B------:R-:W-:Y:S01]  /*ece0*/  MOV R12, 0x3 ;  /* 0x00000003000c7802 */ /* 0x000fe20000000f00 */
[----:B------:R-:W-:-:S10]  /*ecf0*/  IMAD.MOV.U32 R5, RZ, RZ, R14 ;  /* 0x000000ffff057224 */ /* 0x000fd400078e000e */
[----:B------:R-:W-:Y:S05]  /*ed00*/  WARPSYNC.COLLECTIVE R15, `(.L_x_10313) ;  /* 0x000000000f087348 */ /* 0x000fea0003c00000 */
[----:B------:R0:W1:Y:S02]  /*ed10*/  SHFL.IDX P6, R14, R13, R12, R11 ;  /* 0x0000000c0d0e7389 */ /* 0x00006400000c000b */
[----:B01----:R-:W-:Y:S01]  /*ed20*/  ENDCOLLECTIVE ;  /* 0x000000000000791b */ /* 0x003fe20003800000 */
.L_x_10313:
[----:B------:R-:W-:Y:S01]  /*ed30*/  @!P2 LEA R5, P4, R20, R5, 0x1 ;  /* 0x000000051405a211 */ /* 0x000fe200078808ff */
[----:B------:R-:W-:Y:S02]  /*ed40*/  IMAD.MOV.U32 R13, RZ, RZ, R4 ;  /* 0x000000ffff0d7224 */ /* 0x000fe400078e0004 */
[----:B------:R-:W-:-:S10]  /*ed50*/  IMAD.MOV.U32 R0, RZ, RZ, R14 ;  /* 0x000000ffff007224 */ /* 0x000fd400078e000e */
[----:B------:R-:W-:Y:S05]  /*ed60*/  WARPSYNC.COLLECTIVE R15, `(.L_x_10314) ;  /* 0x000000000f087348 */ /* 0x000fea0003c00000 */
[----:B------:R0:W1:Y:S02]  /*ed70*/  SHFL.IDX P6, R14, R13, R12, R11 ;  /* 0x0000000c0d0e7389 */ /* 0x00006400000c000b */
[----:B01----:R-:W-:Y:S01]  /*ed80*/  ENDCOLLECTIVE ;  /* 0x000000000000791b */ /* 0x003fe20003800000 */
.L_x_10314:
[----:B------:R-:W-:Y:S02]  /*ed90*/  @!P2 IMAD.X R7, RZ, RZ, R7, P4 ;  /* 0x000000ffff07a224 */ /* 0x000fe400020e0607 */
[----:B------:R-:W-:Y:S02]  /*eda0*/  @!P2 IMAD.MOV.U32 R6, RZ, RZ, R5 ;  /* 0x000000ffff06a224 */ /* 0x000fe400078e0005 */
[----:B------:R-:W-:-:S03]  /*edb0*/  VIADD R5, R17, 0x60 ;  /* 0x0000006011057836 */ /* 0x000fc60000000000 */
[----:B------:R-:W-:Y:S01]  /*edc0*/  @!PT LDS RZ, [RZ] ;  /* 0x00000000fffff984 */ /* 0x000fe20000000800 */
[----:B------:R-:W-:Y:S01]  /*edd0*/  @!PT LDS RZ, [RZ] ;  /* 0x00000000fffff984 */ /* 0x000fe20000000800 */
[----:B------:R-:W-:Y:S01]  /*ede0*/  @!PT LDS RZ, [RZ] ;  /* 0x00000000fffff984 */ /* 0x000fe20000000800 */
[----:B------:R0:W-:Y:S04]  /*edf0*/  @!P2 LDGSTS.E.BYPASS.LTC128B.128 [R9+0xd400], desc[UR36][R6.64], !P3 ;  /* 0x0d4000000609afae */ /* 0x0001e8000d901d64 */
[----:B------:R0:W-:Y:S04]  /*ee00*/  @!P2 LDGSTS.E.BYPASS.LTC128B.128 [R9+0x10400], desc[UR36][R6.64+0x40], !P0 ;  /* 0x104000400609afae */ /* 0x0001e8000c101d64 */
[----:B------:R0:W-:Y:S01]  /*ee10*/  @!P2 LDGSTS.E.BYPASS.LTC128B.128 [R9+0x13400], desc[UR36][R6.64+0x80], !P1 ;  /* 0x134000800609afae */ /* 0x0001e2000c901d64 */
[----:B------:R-:W-:Y:S01]  /*ee20*/  ISETP.GE.AND P2, PT, R5, R2, PT ;  /* 0x000000020500720c */ /* 0x000fe20003f46270 */
[----:B------:R-:W-:-:S02]  /*ee30*/  IMAD.MOV.U32 R13, RZ, RZ, R3 ;  /* 0x000000ffff0d7224 */ /* 0x000fc400078e0003 */
[----:B------:R-:W-:Y:S02]  /*ee40*/  IMAD.MOV.U32 R12, RZ, RZ, RZ ;  /* 0x000000ffff0c7224 */ /* 0x000fe400078e00ff */
[----:B------:R-:W-:-:S08]  /*ee50*/  IMAD.MOV.U32 R4, RZ, RZ, R14 ;  /* 0x000000ffff047224 */ /* 0x000fd000078e000e */
[----:B0-----:R-:W-:Y:S05]  /*ee60*/  WARPSYNC.COLLECTIVE R15, `(.L_x_10315) ;  /* 0x000000000f087348 */ /* 0x001fea0003c00000 */
[----:B------:R1:W2:Y:S02]  /*ee70*/  SHFL.IDX P6, R14, R13, R12, R11 ;  /* 0x0000000c0d0e7389 */ /* 0x0002a400000c000b */
[----:B012---:R-:W-:Y:S01]  /*ee80*/  ENDCOLLECTIVE ;  /* 0x000000000000791b */ /* 0x007fe20003800000 */
.L_x_10315:
[----:B------:R-:W-:-:S04]  /*ee90*/  @!P2 LEA R4, P4, R20, R4, 0x1 ;  /* 0x000000041404a211 */ /* 0x000fc800078808ff */
[----:B------:R-:W-:-:S05]  /*eea0*/  @!P2 IADD3.X R0, RZ, R0, RZ, P4, !PT ;  /* 0x00000000ff00a210 */ /* 0x000fca00027fe4ff */
[----:B------:R-:W-:Y:S02]  /*eeb0*/  @!P2 IMAD.MOV.U32 R5, RZ, RZ, R0 ;  /* 0x000000ffff05a224 */ /* 0x000fe400078e0000 */
[----:B------:R-:W-:Y:S02]  /*eec0*/  VIADD R0, R17, 0x80 ;  /* 0x0000008011007836 */ /* 0x000fe40000000000 */
[----:B------:R-:W-:Y:S01]  /*eed0*/  IMAD.MOV.U32 R13, RZ, RZ, R8 ;  /* 0x000000ffff0d7224 */ /* 0x000fe200078e0008 */
[----:B------:R-:W-:Y:S01]  /*eee0*/  @!PT LDS RZ, [RZ] ;  /* 0x00000000fffff984 */ /* 0x000fe20000000800 */
[----:B------:R-:W-:Y:S01]  /*eef0*/  @!PT LDS RZ, [RZ] ;  /* 0x00000000fffff984 */ /* 0x000fe20000000800 */
[----:B------:R-:W-:Y:S01]  /*ef00*/  @!PT LDS RZ, [RZ] ;  /* 0x00000000fffff984 */ /* 0x000fe20000000800 */
[----:B------:R0:W-:Y:S04]  /*ef10*/  @!P2 LDGSTS.E.BYPASS.LTC128B.128 [R9+0xdc00], desc[UR36][R4.64], !P3 ;  /* 0x0dc000000409afae */ /* 0x0001e8000d901d64 */
[----:B------:R0:W-:Y:S04]  /*ef20*/  @!P2 LDGSTS.E.BYPASS.LTC128B.128 [R9+0x10c00], desc[UR36][R4.64+0x40], !P0 ;  /* 0x10c000400409afae */ /* 0x0001e8000c101d64 */
[----:B------:R0:W-:Y:S01]  /*ef30*/  @!P2 LDGSTS.E.BYPASS.LTC128B.128 [R9+0x13c00], desc[UR36][R4.64+0x80], !P1 ;  /* 0x13c000800409afae */ /* 0x0001e2000c901d64 */
[----:B------:R-:W-:-:S02]  /*ef40*/  ISETP.GE.AND P2, PT, R0, R2, PT ;  /* 0x000000020000720c */ /* 0x000fc40003f46270 */
[----:B------:R-:W-:-:S11]  /*ef50*/  MOV R0, R14 ;  /* 0x0000000e00007202 */ /* 0x000fd60000000f00 */
[----:B0-----:R-:W-:Y:S05]  /*ef60*/  WARPSYNC.COLLECTIVE R15, `(.L_x_10316) ;  /* 0x000000000f087348 */ /* 0x001fea0003c00000 */
[----:B------:R1:W2:Y:S02]  /*ef70*/  SHFL.IDX P6, R14, R13, R12, R11 ;  /* 0x0000000c0d0e7389 */ /* 0x0002a400000c000b */
[----:B012---:R-:W-:Y:S01]  /*ef80*/  ENDCOLLECTIVE ;  /* 0x000000000000791b */ /* 0x007fe20003800000 */
.L_x_10316:
[----:B------:R-:W-:Y:S01]  /*ef90*/  MOV R13, R3 ;  /* 0x00000003000d7202 */ /* 0x000fe20000000f00 */
[----:B------:R-:W-:Y:S02]  /*efa0*/  IMAD.MOV.U32 R12, RZ, RZ, 0x1 ;  /* 0x00000001ff0c7424 */ /* 0x000fe400078e00ff */
[----:B------:R-:W-:-:S07]  /*efb0*/  IMAD.MOV.U32 R4, RZ, RZ, R14 ;  /* 0x000000ffff047224 */ /* 0x000fce00078e000e */
[----:B------:R-:W-:Y:S05]  /*efc0*/  WARPSYNC.COLLECTIVE R15, `(.L_x_10317) ;  /* 0x000000000f087348 */ /* 0x000fea0003c00000 */
[----:B------:R0:W1:Y:S02]  /*efd0*/  SHFL.IDX P6, R14, R13, R12, R11 ;  /* 0x0000000c0d0e7389 */ /* 0x00006400000c000b */
[----:B01----:R-:W-:Y:S01]  /*efe0*/  ENDCOLLECTIVE ;  /* 0x000000000000791b */ /* 0x003fe20003800000 */
.L_x_10317:
[----:B------:R-:W-:-:S05]  /*eff0*/  @!P2 LEA R4, P4, R20, R4, 0x1 ;  /* 0x000000041404a211 */ /* 0x000fca00078808ff */
[----:B------:R-:W-:-:S04]  /*f000*/  @!P2 IMAD.X R0, RZ, RZ, R0, P4 ;  /* 0x000000ffff00a224 */ /* 0x000fc800020e0600 */
        /* <DEDUP_REMOVED lines=12> */
.L_x_10318:
[----:B------:R-:W-:Y:S01]  /*f0d0*/  IMAD.MOV.U32 R8, RZ, RZ, R14 ;  /* 0x000000ffff087224 */ /* 0x000fe200078e000e */
[----:B------:R-:W-:Y:S06]  /*f0e0*/  BRA `(.L_x_10319) ;  /* 0xffffffc800107947 */ /* 0x000fec000383ffff */
.L_x_10241:
[----:B-1----:R1:W2:Y:S02]  /*f0f0*/  SYNCS.PHASECHK.TRANS64.TRYWAIT P0, [R23+URZ+0x2d820], R0 ;  /* 0x02d82000170075a7 */ /* 0x0022a4000800017f */
[----:B--2---:R-:W-:Y:S05]  /*f100*/  @!P0 NANOSLEEP.SYNCS 0x989680 ;  /* 0x009896800000895d */ /* 0x004fea0003900000 */
[----:B------:R-:W2:Y:S02]  /*f110*/  @!P0 SYNCS.PHASECHK.TRANS64 P0, [R23+URZ+0x2d820], R0 ;  /* 0x02d82000170085a7 */ /* 0x000ea4000800007f */
[----:B--2---:R-:W-:Y:S05]  /*f120*/  @!P0 BRA `(.L_x_10241) ;  /* 0xfffffffc00f08947 */ /* 0x004fea000383ffff */
[----:B------:R-:W-:Y:S05]  /*f130*/  BRA `(.L_x_10320) ;  /* 0xffffffc800787947 */ /* 0x000fea000383ffff */
.L_x_10246:
[----:B0-----:R0:W1:Y:S02]  /*f140*/  SYNCS.PHASECHK.TRANS64.TRYWAIT P0, [R5+URZ+0x2d840], R0 ;  /* 0x02d84000050075a7 */ /* 0x001064000800017f */
[----:B-1----:R-:W-:Y:S05]  /*f150*/  @!P0 NANOSLEEP.SYNCS 0x989680 ;  /* 0x009896800000895d */ /* 0x002fea0003900000 */
[----:B------:R-:W1:Y:S02]  /*f160*/  @!P0 SYNCS.PHASECHK.TRANS64 P0, [R5+URZ+0x2d840], R0 ;  /* 0x02d84000050085a7 */ /* 0x000e64000800007f */
[----:B-1----:R-:W-:Y:S05]  /*f170*/  @!P0 BRA `(.L_x_10246) ;  /* 0xfffffffc00f08947 */ /* 0x002fea000383ffff */
[----:B------:R-:W-:Y:S05]  /*f180*/  BRA `(.L_x_10321) ;  /* 0xffffffcc006c7947 */ /* 0x000fea000383ffff */
.L_x_10247:
        /* <DEDUP_REMOVED lines=8> */
.L_x_10323:
[----:B------:R-:W-:Y:S05]  /*f210*/  BSYNC B1 ;  /* 0x0000000000017941 */ /* 0x000fea0003800000 */
.L_x_10322:
[----:B------:R-:W0:Y:S01]  /*f220*/  S2R R21, SR_TID.X ;  /* 0x0000000000157919 */ /* 0x000e220000002100 */
[----:B------:R-:W-:Y:S01]  /*f230*/  MOV R13, R6 ;  /* 0x00000006000d7202 */ /* 0x000fe20000000f00 */
[----:B------:R-:W-:Y:S01]  /*f240*/  IMAD.MOV.U32 R12, RZ, RZ, RZ ;  /* 0x000000ffff0c7224 */ /* 0x000fe200078e00ff */
[----:B------:R-:W-:Y:S01]  /*f250*/  LOP3.LUT R22, R22, 0xffffff7f, RZ, 0xc0, !PT ;  /* 0xffffff7f16167812 */ /* 0x000fe200078ec0ff */
[----:B------:R-:W-:Y:S02]  /*f260*/  IMAD.MOV.U32 R11, RZ, RZ, 0x1c1f ;  /* 0x00001c1fff0b7424 */ /* 0x000fe400078e00ff */
[----:B------:R-:W-:Y:S01]  /*f270*/  IMAD.MOV.U32 R15, RZ, RZ, -0x1 ;  /* 0xffffffffff0f7424 */ /* 0x000fe200078e00ff */
[----:B------:R-:W-:Y:S01]  /*f280*/  @P1 LOP3.LUT R22, R22, 0x80, RZ, 0xfc, !PT ;  /* 0x0000008016161812 */ /* 0x000fe200078efcff */
[----:B------:R-:W-:Y:S02]  /*f290*/  IMAD.MOV.U32 R3, RZ, RZ, R14 ;  /* 0x000000ffff037224 */ /* 0x000fe400078e000e */
[----:B------:R-:W-:-:S07]  /*f2a0*/  IMAD R4, R4, 0x2, R23 ;  /* 0x0000000204047824 */ /* 0x000fce00078e0217 */
[----:B0-----:R-:W-:Y:S05]  /*f2b0*/  WARPSYNC.COLLECTIVE R15, `(.L_x_10324) ;  /* 0x000000000f087348 */ /* 0x001fea0003c00000 */
[----:B------:R1:W2:Y:S02]  /*f2c0*/  SHFL.IDX P6, R14, R13, R12, R11 ;  /* 0x0000000c0d0e7389 */ /* 0x0002a400000c000b */
[----:B012---:R-:W-:Y:S01]  /*f2d0*/  ENDCOLLECTIVE ;  /* 0x000000000000791b */ /* 0x007fe20003800000 */
.L_x_10324:
[----:B------:R-:W-:Y:S01]  /*f2e0*/  LOP3.LUT P1, RZ, R22, 0x4, RZ, 0xc0, !PT ;  /* 0x0000000416ff7812 */ /* 0x000fe2000782c0ff */
[----:B------:R-:W-:Y:S01]  /*f2f0*/  IMAD.MOV.U32 R13, RZ, RZ, R7 ;  /* 0x000000ffff0d7224 */ /* 0x000fe200078e0007 */
[----:B------:R-:W-:Y:S01]  /*f300*/  MOV R12, 0x1 ;  /* 0x00000001000c7802 */ /* 0x000fe20000000f00 */
[----:B------:R-:W-:Y:S01]  /*f310*/  IMAD.SHL.U32 R21, R21, 0x8, RZ ;  /* 0x0000000815157824 */ /* 0x000fe200078e00ff */
[----:B------:R-:W-:-:S09]  /*f320*/  MOV R2, R14 ;  /* 0x0000000e00027202 */ /* 0x000fd20000000f00 */
[----:B------:R-:W-:Y:S05]  /*f330*/  WARPSYNC.COLLECTIVE R15, `(.L_x_10325) ;  /* 0x000000000f087348 */ /* 0x000fea0003c00000 */
[----:B------:R0:W1:Y:S02]  /*f340*/  SHFL.IDX P6, R14, R13, R12, R11 ;  /* 0x0000000c0d0e7389 */ /* 0x00006400000c000b */
[----:B01----:R-:W-:Y:S01]  /*f350*/  ENDCOLLECTIVE ;  /* 0x000000000000791b */ /* 0x003fe20003800000 */
.L_x_10325:
        /* <DEDUP_REMOVED lines=15> */
.L_x_10326:
[----:B------:R-:W-:Y:S01]  /*f450*/  MOV R13, R7 ;  /* 0x00000007000d7202 */ /* 0x000fe20000000f00 */
[----:B------:R-:W-:Y:S02]  /*f460*/  IMAD.MOV.U32 R12, RZ, RZ, 0x2 ;  /* 0x00000002ff0c7424 */ /* 0x000fe400078e00ff */
[----:B------:R-:W-:-:S07]  /*f470*/  IMAD.MOV.U32 R2, RZ, RZ, R14 ;  /* 0x000000ffff027224 */ /* 0x000fce00078e000e */
[----:B------:R-:W-:Y:S05]  /*f480*/  WARPSYNC.COLLECTIVE R15, `(.L_x_10327) ;  /* 0x000000000f087348 */ /* 0x000fea0003c00000 */
[----:B------:R0:W1:Y:S02]  /*f490*/  SHFL.IDX P6, R14, R13, R12, R11 ;  /* 0x0000000c0d0e7389 */ /* 0x00006400000c000b */
[----:B01----:R-:W-:Y:S01]  /*f4a0*/  ENDCOLLECTIVE ;  /* 0x000000000000791b */ /* 0x003fe20003800000 */
.L_x_10327:
        /* <DEDUP_REMOVED lines=13> */
.L_x_10328:
[----:B------:R-:W-:Y:S02]  /*f580*/  IMAD.MOV.U32 R13, RZ, RZ, R7 ;  /* 0x000000ffff0d7224 */ /* 0x000fe400078e0007 */
[----:B------:R-:W-:Y:S02]  /*f590*/  IMAD.MOV.U32 R12, RZ, RZ, 0x3 ;  /* 0x00000003ff0c7424 */ /* 0x000fe400078e00ff */
[----:B------:R-:W-:-:S07]  /*f5a0*/  IMAD.MOV.U32 R2, RZ, RZ, R14 ;  /* 0x000000ffff027224 */ /* 0x000fce00078e000e */
[----:B------:R-:W-:Y:S05]  /*f5b0*/  WARPSYNC.COLLECTIVE R15, `(.L_x_10329) ;  /* 0x000000000f087348 */ /* 0x000fea0003c00000 */
[----:B------:R0:W1:Y:S02]  /*f5c0*/  SHFL.IDX P6, R14, R13, R12, R11 ;  /* 0x0000000c0d0e7389 */ /* 0x00006400000c000b */
[----:B01----:R-:W-:Y:S01]  /*f5d0*/  ENDCOLLECTIVE ;  /* 0x000000000000791b */ /* 0x003fe20003800000 */
.L_x_10329:
        /* <DEDUP_REMOVED lines=14> */
.L_x_10330:
[----:B------:R-:W-:Y:S01]  /*f6c0*/  MOV R2, R14 ;  /* 0x0000000e00027202 */ /* 0x000fe20000000f00 */
[----:B------:R-:W-:Y:S06]  /*f6d0*/  BRA `(.L_x_10331) ;  /* 0xffffffcc000c7947 */ /* 0x000fec000383ffff */
.L_x_10252:
[----:B-1----:R1:W2:Y:S02]  /*f6e0*/  SYNCS.PHASECHK.TRANS64.TRYWAIT P0, [R5+URZ+0x2d860], R2 ;  /* 0x02d86002050075a7 */ /* 0x0022a4000800017f */
[----:B--2---:R-:W-:Y:S05]  /*f6f0*/  @!P0 NANOSLEEP.SYNCS 0x989680 ;  /* 0x009896800000895d */ /* 0x004fea0003900000 */
[----:B------:R-:W2:Y:S02]  /*f700*/  @!P0 SYNCS.PHASECHK.TRANS64 P0, [R5+URZ+0x2d860], R2 ;  /* 0x02d86002050085a7 */ /* 0x000ea4000800007f */
[----:B--2---:R-:W-:Y:S05]  /*f710*/  @!P0 BRA `(.L_x_10252) ;  /* 0xfffffffc00f08947 */ /* 0x004fea000383ffff */
[----:B------:R-:W-:Y:S05]  /*f720*/  BRA `(.L_x_10332) ;  /* 0xffffffcc00707947 */ /* 0x000fea000383ffff */
.L_x_10253:
        /* <DEDUP_REMOVED lines=8> */
.L_x_10334:
[----:B------:R-:W-:Y:S05]  /*f7b0*/  BSYNC B1 ;  /* 0x0000000000017941 */ /* 0x000fea0003800000 */
.L_x_10333:
        /* <DEDUP_REMOVED lines=9> */
.L_x_10335:
[----:B------:R-:W-:Y:S02]  /*f850*/  IMAD.MOV.U32 R13, RZ, RZ, R25 ;  /* 0x000000ffff0d7224 */ /* 0x000fe400078e0019 */
[----:B------:R-:W-:Y:S01]  /*f860*/  IMAD.MOV.U32 R12, RZ, RZ, 0x1 ;  /* 0x00000001ff0c7424 */ /* 0x000fe200078e00ff */
[----:B------:R-:W-:-:S07]  /*f870*/  MOV R2, R14 ;  /* 0x0000000e00027202 */ /* 0x000fce0000000f00 */
[----:B------:R-:W-:Y:S05]  /*f880*/  WARPSYNC.COLLECTIVE R15, `(.L_x_10336) ;  /* 0x000000000f087348 */ /* 0x000fea0003c00000 */
[----:B------:R0:W1:Y:S02]  /*f890*/  SHFL.IDX P6, R14, R13, R12, R11 ;  /* 0x0000000c0d0e7389 */ /* 0x00006400000c000b */
[----:B01----:R-:W-:Y:S01]  /*f8a0*/  ENDCOLLECTIVE ;  /* 0x000000000000791b */ /* 0x003fe20003800000 */
.L_x_10336:
        /* <DEDUP_REMOVED lines=16> */
.L_x_10337:
[----:B------:R-:W-:Y:S01]  /*f9b0*/  IMAD.MOV.U32 R13, RZ, RZ, R25 ;  /* 0x000000ffff0d7224 */ /* 0x000fe200078e0019 */
[----:B------:R-:W-:Y:S01]  /*f9c0*/  MOV R12, 0x2 ;  /* 0x00000002000c7802 */ /* 0x000fe20000000f00 */
[----:B------:R-:W-:-:S07]  /*f9d0*/  IMAD.MOV.U32 R2, RZ, RZ, R14 ;  /* 0x000000ffff027224 */ /* 0x000fce00078e000e */
[----:B------:R-:W-:Y:S05]  /*f9e0*/  WARPSYNC.COLLECTIVE R15, `(.L_x_10338) ;  /* 0x000000000f087348 */ /* 0x000fea0003c00000 */
[----:B------:R0:W1:Y:S02]  /*f9f0*/  SHFL.IDX P6, R14, R13, R12, R11 ;  /* 0x0000000c0d0e7389 */ /* 0x00006400000c000b */
[----:B01----:R-:W-:Y:S01]  /*fa00*/  ENDCOLLECTIVE ;  /* 0x000000000000791b */ /* 0x003fe20003800000 */
.L_x_10338:
        /* <DEDUP_REMOVED lines=16> */
.L_x_10339:
[----:B------:R-:W-:Y:S01]  /*fb10*/  MOV R13, R25 ;  /* 0x00000019000d7202 */ /* 0x000fe20000000f00 */
[----:B------:R-:W-:Y:S02]  /*fb20*/  IMAD.MOV.U32 R12, RZ, RZ, 0x3 ;  /* 0x00000003ff0c7424 */ /* 0x000fe400078e00ff */
[----:B------:R-:W-:-:S07]  /*fb30*/  IMAD.MOV.U32 R2, RZ, RZ, R14 ;  /* 0x000000ffff027224 */ /* 0x000fce00078e000e */
[----:B------:R-:W-:Y:S05]  /*fb40*/  WARPSYNC.COLLECTIVE R15, `(.L_x_10340) ;  /* 0x000000000f087348 */ /* 0x000fea0003c00000 */
[----:B------:R0:W1:Y:S02]  /*fb50*/  SHFL.IDX P6, R14, R13, R12, R11 ;  /* 0x0000000c0d0e7389 */ /* 0x00006400000c000b */
[----:B01----:R-:W-:Y:S01]  /*fb60*/  ENDCOLLECTIVE ;  /* 0x000000000000791b */ /* 0x003fe20003800000 */
.L_x_10340:
        /* <DEDUP_REMOVED lines=13> */
.L_x_10341:
[----:B------:R-:W-:Y:S01]  /*fc40*/  @!PT LDS RZ, [RZ] ;  /* 0x00000000fffff984 */ /* 0x000fe20000000800 */
[----:B------:R-:W-:Y:S01]  /*fc50*/  @!PT LDS RZ, [RZ] ;  /* 0x00000000fffff984 */ /* 0x000fe20000000800 */
[----:B------:R-:W-:Y:S01]  /*fc60*/  @!PT LDS RZ, [RZ] ;  /* 0x00000000fffff984 */ /* 0x000fe20000000800 */
[----:B------:R-:W-:Y:S01]  /*fc70*/  LDGSTS.E.BYPASS.LTC128B.128 [R4+0x3400], desc[UR36][R2.64+0x40], !P0 ;  /* 0x0340004002047fae */ /* 0x000fe2000c101d64 */
[----:B------:R-:W-:-:S13]  /*fc80*/  ISETP.LT.OR P0, PT, R6, 0x41, P1 ;  /* 0x000000410600780c */ /* 0x000fda0000f01670 */
[----:B------:R0:W-:Y:S02]  /*fc90*/  LDGSTS.E.BYPASS.LTC128B.128 [R4+0x5400], desc[UR36][R2.64+0x80], !P0 ;  /* 0x0540008002047fae */ /* 0x0001e4000c101d64 */
[----:B0-----:R-:W-:Y:S01]  /*fca0*/  MOV R2, R14 ;  /* 0x0000000e00027202 */ /* 0x001fe20000000f00 */
[----:B------:R-:W-:Y:S06]  /*fcb0*/  BRA `(.L_x_10342) ;  /* 0xffffffc800d47947 */ /* 0x000fec000383ffff */
.L_x_10261:
[----:B-1----:R1:W2:Y:S02]  /*fcc0*/  SYNCS.PHASECHK.TRANS64.TRYWAIT P0, [R0+URZ+0x2d860], R3 ;  /* 0x02d86003000075a7 */ /* 0x0022a4000800017f */
[----:B--2---:R-:W-:Y:S05]  /*fcd0*/  @!P0 NANOSLEEP.SYNCS 0x989680 ;  /* 0x009896800000895d */ /* 0x004fea0003900000 */
[----:B------:R-:W2:Y:S02]  /*fce0*/  @!P0 SYNCS.PHASECHK.TRANS64 P0, [R0+URZ+0x2d860], R3 ;  /* 0x02d86003000085a7 */ /* 0x000ea4000800007f */
[----:B--2---:R-:W-:Y:S05]  /*fcf0*/  @!P0 BRA `(.L_x_10261) ;  /* 0xfffffffc00f08947 */ /* 0x004fea000383ffff */
[----:B------:R-:W-:Y:S05]  /*fd00*/  BRA `(.L_x_10343) ;  /* 0xffffffd000047947 */ /* 0x000fea000383ffff */
.L_x_10262:
        /* <DEDUP_REMOVED lines=8> */
.L_x_10345:
[----:B------:R-:W-:Y:S05]  /*fd90*/  BSYNC B0 ;  /* 0x0000000000007941 */ /* 0x000fea0003800000 */
.L_x_10344:
[----:B------:R-:W0:Y:S01]  /*fda0*/  S2R R2, SR_TID.X ;  /* 0x0000000000027919 */ /* 0x000e220000002100 */
[----:B------:R-:W-:Y:S01]  /*fdb0*/  IMAD.MOV.U32 R13, RZ, RZ, R24 ;  /* 0x000000ffff0d7224 */ /* 0x000fe200078e0018 */
[----:B------:R-:W-:Y:S01]  /*fdc0*/  MOV R11, 0x1c1f ;  /* 0x00001c1f000b7802 */ /* 0x000fe20000000f00 */
[----:B------:R-:W-:Y:S02]  /*fdd0*/  IMAD.MOV.U32 R12, RZ, RZ, RZ ;  /* 0x000000ffff0c7224 */ /* 0x000fe400078e00ff */
[----:B------:R-:W-:Y:S02]  /*fde0*/  IMAD.MOV.U32 R15, RZ, RZ, -0x1 ;  /* 0xffffffffff0f7424 */ /* 0x000fe400078e00ff */
[----:B------:R-:W-:Y:S02]  /*fdf0*/  IMAD.MOV.U32 R3, RZ, RZ, R14 ;  /* 0x000000ffff037224 */ /* 0x000fe400078e000e */
[----:B------:R-:W-:-:S07]  /*fe00*/  IMAD R4, R4, 0x2, R23 ;  /* 0x0000000204047824 */ /* 0x000fce00078e0217 */
[----:B0-----:R-:W-:Y:S05]  /*fe10*/  WARPSYNC.COLLECTIVE R15, `(.L_x_10346) ;  /* 0x000000000f087348 */ /* 0x001fea0003c00000 */
[----:B------:R1:W2:Y:S02]  /*fe20*/  SHFL.IDX P6, R14, R13, R12, R11 ;  /* 0x0000000c0d0e7389 */ /* 0x0002a400000c000b */
[----:B012---:R-:W-:Y:S01]  /*fe30*/  ENDCOLLECTIVE ;  /* 0x000000000000791b */ /* 0x007fe20003800000 */
.L_x_10346:
[----:B------:R-:W-:Y:S01]  /*fe40*/  ULDC UR4, c[0x0][0x2f4] ;  /* 0x0000bd0000047ab9 */ /* 0x000fe20000000800 */
[----:B------:R-:W-:Y:S02]  /*fe50*/  IMAD.MOV.U32 R13, RZ, RZ, R25 ;  /* 0x000000ffff0d7224 */ /* 0x000fe400078e0019 */
[----:B------:R-:W-:Y:S02]  /*fe60*/  IMAD.MOV.U32 R12, RZ, RZ, 0x1 ;  /* 0x00000001ff0c7424 */ /* 0x000fe400078e00ff */
[----:B------:R-:W-:-:S05]  /*fe70*/  IMAD.SHL.U32 R7, R2, 0x8, RZ ;  /* 0x0000000802077824 */ /* 0x000fca00078e00ff */
[----:B------:R-:W-:-:S04]  /*fe80*/  LOP3.LUT R7, R7, 0x18, RZ, 0xc0, !PT ;  /* 0x0000001807077812 */ /* 0x000fc800078ec0ff */
[C---:B------:R-:W-:Y:S01]  /*fe90*/  ISETP.GE.AND P2, PT, R7.reuse, UR4, PT ;  /* 0x0000000407007c0c */ /* 0x040fe2000bf46270 */
[C---:B------:R-:W-:Y:S01]  /*fea0*/  IMAD.SHL.U32 R5, R7.reuse, 0x2, RZ ;  /* 0x0000000207057824 */ /* 0x040fe200078e00ff */
[C---:B------:R-:W-:Y:S02]  /*feb0*/  LOP3.LUT R8, R7.reuse, 0x20, RZ, 0xfc, !PT ;  /* 0x0000002007087812 */ /* 0x040fe400078efcff */
[----:B------:R-:W-:Y:S02]  /*fec0*/  LOP3.LUT R7, R7, 0x40, RZ, 0xfc, !PT ;  /* 0x0000004007077812 */ /* 0x000fe400078efcff */
[----:B------:R-:W-:Y:S02]  /*fed0*/  IADD3 R2, P0, R14, R5, RZ ;  /* 0x000000050e027210 */ /* 0x000fe40007f1e0ff */
[----:B------:R-:W-:Y:S02]  /*fee0*/  ISETP.LT.OR P3, PT, R6, 0x1, P2 ;  /* 0x000000010600780c */ /* 0x000fe40001761670 */
[----:B------:R-:W-:-:S02]  /*fef0*/  IADD3.X R3, RZ, R3, RZ, P0, !PT ;  /* 0x00000003ff037210 */ /* 0x000fc400007fe4ff */
[----:B------:R-:W-:Y:S02]  /*ff00*/  ISETP.GE.AND P1, PT, R8, UR4, PT ;  /* 0x0000000408007c0c */ /* 0x000fe4000bf26270 */
[----:B------:R-:W-:-:S13]  /*ff10*/  ISETP.GE.AND P0, PT, R7, UR4, PT ;  /* 0x0000000407007c0c */ /* 0x000fda000bf06270 */
[----:B------:R-:W-:Y:S05]  /*ff20*/  WARPSYNC.COLLECTIVE R15, `(.L_x_10347) ;  /* 0x000000000f087348 */ /* 0x000fea0003c00000 */
[----:B------:R0:W1:Y:S02]  /*ff30*/  SHFL.IDX P6, R14, R13, R12, R11 ;  /* 0x0000000c0d0e7389 */ /* 0x00006400000c000b */
[----:B01----:R-:W-:Y:S01]  /*ff40*/  ENDCOLLECTIVE ;  /* 0x000000000000791b */ /* 0x003fe20003800000 */
.L_x_10347:
[C---:B------:R-:W-:Y:S01]  /*ff50*/  ISETP.LT.OR P4, PT, R6.reuse, 0x1, P1 ;  /* 0x000000010600780c */ /* 0x040fe20000f81670 */
[----:B------:R-:W-:Y:S01]  /*ff60*/  @!PT LDS RZ, [RZ] ;  /* 0x00000000fffff984 */ /* 0x000fe20000000800 */
[----:B------:R-:W-:Y:S01]  /*ff70*/  @!PT LDS RZ, [RZ] ;  /* 0x00000000fffff984 */ /* 0x000fe20000000800 */
[----:B------:R-:W-:Y:S01]  /*ff80*/  @!PT LDS RZ, [RZ] ;  /* 0x00000000fffff984 */ /* 0x000fe20000000800 */
[----:B------:R-:W-:Y:S01]  /*ff90*/  LDGSTS.E.BYPASS.LTC128B.128 [R4+0x400], desc[UR36][R2.64], !P3 ;  /* 0x0040000002047fae */ /* 0x000fe2000d901d64 */
[----:B------:R-:W-:Y:S01]  /*ffa0*/  ISETP.LT.OR P3, PT, R6, 0x1, P0 ;  /* 0x000000010600780c */ /* 0x000fe20000761670 */
[----:B------:R-:W-:-:S10]  /*ffb0*/  IMAD.MOV.U32 R13, RZ, RZ, R24 ;  /* 0x000000ffff0d7224 */ /* 0x000fd400078e0018 */
[----:B------:R-:W-:Y:S04]  /*ffc0*/  LDGSTS.E.BYPASS.LTC128B.128 [R4+0x2400], desc[UR36][R2.64+0x40], !P4 ;  /* 0x0240004002047fae */ /* 0x000fe8000e101d64 */
[----:B------:R0:W-:Y:S01]  /*ffd0*/  LDGSTS.E.BYPASS.LTC128B.128 [R4+0x4400], desc[UR36][R2.64+0x80], !P3 ;  /* 0x0440008002047fae */ /* 0x0001e2000d901d64 */
[----:B------:R-:W-:Y:S02]  /*ffe0*/  ISETP.LT.OR P3, PT, R6, 0x21, P2 ;  /* 0x000000210600780c */ /* 0x000fe40001761670 */
[----:B0-----:R-:W-:-:S11]  /*fff0*/  MOV R3, R14 ;  /* 0x0000000e00037202 */ /* 0x001fd60000000f00 */
[----:B------:R-:W-:Y:S05]  /*10000*/  WARPSYNC.COLLECTIVE R15, `(.L_x_10348) ;  /* 0x000000000f087348 */ /* 0x000fea0003c00000 */
[----:B------:R0:W1:Y:S02]  /*10010*/  SHFL.IDX P6, R14, R13, R12, R11 ;  /* 0x0000000c0d0e7389 */ /* 0x00006400000c000b */
[----:B01----:R-:W-:Y:S01]  /*10020*/  ENDCOLLECTIVE ;  /* 0x000000000000791b */ /* 0x003fe20003800000 */
.L_x_10348:
[----:B------:R-:W-:Y:S01]  /*10030*/  IMAD.MOV.U32 R13, RZ, RZ, R25 ;  /* 0x000000ffff0d7224 */ /* 0x000fe200078e0019 */
[----:B------:R-:W-:Y:S02]  /*10040*/  MOV R12, 0x2 ;  /* 0x00000002000c7802 */ /* 0x000fe40000000f00 */
[----:B------:R-:W-:-:S13]  /*10050*/  IADD3 R2, P4, R14, R5, RZ ;  /* 0x000000050e027210 */ /* 0x000fda0007f9e0ff */
[----:B------:R-:W-:Y:S05]  /*10060*/  WARPSYNC.COLLECTIVE R15, `(.L_x_10349) ;  /* 0x000000000f087348 */ /* 0x000fea0003c00000 */
[----:B------:R0:W1:Y:S02]  /*10070*/  SHFL.IDX P6, R14, R13, R12, R11 ;  /* 0x0000000c0d0e7389 */ /* 0x00006400000c000b */
[----:B01----:R-:W-:Y:S01]  /*10080*/  ENDCOLLECTIVE ;  /* 0x000000000000791b */ /* 0x003fe20003800000 */
.L_x_10349:
[----:B------:R-:W-:Y:S01]  /*10090*/  IMAD.X R3, RZ, RZ, R3, P4 ;  /* 0x000000ffff037224 */ /* 0x000fe200020e0603 */
[----:B------:R-:W-:-:S04]  /*100a0*/  ISETP.LT.OR P4, PT, R6, 0x21, P1 ;  /* 0x000000210600780c */ /* 0x000fc80000f81670 */
[----:B------:R-:W-:Y:S01]  /*100b0*/  @!PT LDS RZ, [RZ] ;  /* 0x00000000fffff984 */ /* 0x000fe20000000800 */
[----:B------:R-:W-:Y:S01]  /*100c0*/  @!PT LDS RZ, [RZ] ;  /* 0x00000000fffff984 */ /* 0x000fe20000000800 */
[----:B------:R-:W-:Y:S01]  /*100d0*/  @!PT LDS RZ, [RZ] ;  /* 0x00000000fffff984 */ /* 0x000fe20000000800 */
[----:B------:R-:W-:Y:S01]  /*100e0*/  LDGSTS.E.BYPASS.LTC128B.128 [R4+0xc00], desc[UR36][R2.64], !P3 ;  /* 0x00c0000002047fae */ /* 0x000fe2000d901d64 */
[----:B------:R-:W-:Y:S01]  /*100f0*/  ISETP.LT.OR P3, PT, R6, 0x21, P0 ;  /* 0x000000210600780c */ /* 0x000fe20000761670 */
[----:B------:R-:W-:-:S07]  /*10100*/  IMAD.MOV.U32 R13, RZ, RZ, R24 ;  /* 0x000000ffff0d7224 */ /* 0x000fce00078e0018 */
[----:B------:R-:W-:Y:S05]  /*10110*/  LDGSTS.E.BYPASS.LTC128B.128 [R4+0x2c00], desc[UR36][R2.64+0x40], !P4 ;  /* 0x02c0004002047fae */ /* 0x000fea000e101d64 */
[----:B------:R0:W-:Y:S01]  /*10120*/  LDGSTS.E.BYPASS.LTC128B.128 [R4+0x4c00], desc[UR36][R2.64+0x80], !P3 ;  /* 0x04c0008002047fae */ /* 0x0001e2000d901d64 */
[----:B------:R-:W-:Y:S01]  /*10130*/  ISETP.LT.OR P3, PT, R6, 0x41, P2 ;  /* 0x000000410600780c */ /* 0x000fe20001761670 */
[----:B0-----:R-:W-:-:S12]  /*10140*/  IMAD.MOV.U32 R3, RZ, RZ, R14 ;  /* 0x000000ffff037224 */ /* 0x001fd800078e000e */
[----:B------:R-:W-:Y:S05]  /*10150*/  WARPSYNC.COLLECTIVE R15, `(.L_x_10350) ;  /* 0x000000000f087348 */ /* 0x000fea0003c00000 */
[----:B------:R0:W1:Y:S02]  /*10160*/  SHFL.IDX P6, R14, R13, R12, R11 ;  /* 0x0000000c0d0e7389 */ /* 0x00006400000c000b */
[----:B01----:R-:W-:Y:S01]  /*10170*/  ENDCOLLECTIVE ;  /* 0x000000000000791b */ /* 0x003fe20003800000 */
.L_x_10350:
[----:B------:R-:W-:Y:S01]  /*10180*/  MOV R13, R25 ;  /* 0x00000019000d7202 */ /* 0x000fe20000000f00 */
[----:B------:R-:W-:Y:S01]  /*10190*/  IMAD.MOV.U32 R12, RZ, RZ, 0x3 ;  /* 0x00000003ff0c7424 */ /* 0x000fe200078e00ff */
[----:B------:R-:W-:-:S13]  /*101a0*/  IADD3 R2, P4, R14, R5, RZ ;  /* 0x000000050e027210 */ /* 0x000fda0007f9e0ff */
[----:B------:R-:W-:Y:S05]  /*101b0*/  WARPSYNC.COLLECTIVE R15, `(.L_x_10351) ;  /* 0x000000000f087348 */ /* 0x000fea0003c00000 */
[----:B------:R0:W1:Y:S02]  /*101c0*/  SHFL.IDX P6, R14, R13, R12, R11 ;  /* 0x0000000c0d0e7389 */ /* 0x00006400000c000b */
[----:B01----:R-:W-:Y:S01]  /*101d0*/  ENDCOLLECTIVE ;  /* 0x000000000000791b */ /* 0x003fe20003800000 */
.L_x_10351:
        /* <DEDUP_REMOVED lines=14> */
.L_x_10352:
[----:B------:R-:W-:Y:S05]  /*102c0*/  BRA `(.L_x_10353) ;  /* 0xffffffcc00787947 */ /* 0x000fea000383ffff */
.L_x_10267:
        /* <DEDUP_REMOVED lines=8> */
.L_x_10355:
[----:B------:R-:W-:Y:S05]  /*10350*/  BSYNC B0 ;  /* 0x0000000000007941 */ /* 0x000fea0003800000 */
.L_x_10354:
        /* <DEDUP_REMOVED lines=9> */
.L_x_10356:
[----:B------:R-:W-:Y:S02]  /*103f0*/  ULDC UR4, c[0x0][0xc3c] ;  /* 0x00030f0000047ab9 */ /* 0x000fe40000000800 */
[----:B------:R-:W-:-:S13]  /*10400*/  ISETP.GE.OR P1, PT, R5, UR4, !P0 ;  /* 0x0000000405007c0c */ /* 0x000fda000c726670 */
[----:B------:R-:W0:Y:S01]  /*10410*/  @!P1 LDC.64 R2, c[0x0][0xc80] ;  /* 0x00032000ff029b82 */ /* 0x000e220000000a00 */
[----:B------:R-:W-:Y:S02]  /*10420*/  IMAD.MOV.U32 R11, RZ, RZ, RZ ;  /* 0x000000ffff0b7224 */ /* 0x000fe400078e00ff */
[----:B------:R-:W-:Y:S02]  /*10430*/  IMAD.MOV.U32 R4, RZ, RZ, R14 ;  /* 0x000000ffff047224 */ /* 0x000fe400078e000e */
[----:B0-----:R-:W-:-:S06]  /*10440*/  @!P1 IMAD.WIDE R2, R5, 0x4, R2 ;  /* 0x0000000405029825 */ /* 0x001fcc00078e0202 */
[----:B------:R0:W2:Y:S01]  /*10450*/  @!P1 LDG.E R3, desc[UR36][R2.64] ;  /* 0x0000002402039981 */ /* 0x0000a2000c1e1900 */
[C---:B------:R-:W-:Y:S02]  /*10460*/  ISETP.GE.U32.AND P2, PT, R8.reuse, 0x2, PT ;  /* 0x000000020800780c */ /* 0x040fe40003f46070 */
[C---:B------:R-:W-:Y:S02]  /*10470*/  ISETP.GE.U32.AND P3, PT, R8.reuse, 0x4, PT ;  /* 0x000000040800780c */ /* 0x040fe40003f66070 */
[C---:B------:R-:W-:Y:S02]  /*10480*/  ISETP.GE.U32.AND P4, PT, R8.reuse, 0x8, PT ;  /* 0x000000080800780c */ /* 0x040fe40003f86070 */
[C---:B------:R-:W-:Y:S01]  /*10490*/  ISETP.GE.U32.AND P5, PT, R8.reuse, 0x10, PT ;  /* 0x000000100800780c */ /* 0x040fe20003fa6070 */
[----:B0-----:R-:W-:Y:S01]  /*104a0*/  IMAD.MOV.U32 R2, RZ, RZ, RZ ;  /* 0x000000ffff027224 */ /* 0x001fe200078e00ff */
[----:B--2---:R-:W-:Y:S02]  /*104b0*/  @!P1 MOV R2, R3 ;  /* 0x0000000300029202 */ /* 0x004fe40000000f00 */
[----:B------:R-:W-:-:S03]  /*104c0*/  ISETP.NE.AND P1, PT, R8, RZ, PT ;  /* 0x000000ff0800720c */ /* 0x000fc60003f25270 */
[----:B------:R-:W-:-:S10]  /*104d0*/  IMAD.MOV.U32 R13, RZ, RZ, R2 ;  /* 0x000000ffff0d7224 */ /* 0x000fd400078e0002 */
[----:B------:R-:W-:Y:S05]  /*104e0*/  WARPSYNC.COLLECTIVE R15, `(.L_x_10357) ;  /* 0x000000000f087348 */ /* 0x000fea0003c00000 */
[----:B------:R0:W1:Y:S02]  /*104f0*/  SHFL.UP P6, R14, R13, R12, R11 ;  /* 0x0400000c0d0e7389 */ /* 0x00006400000c000b */
[----:B01----:R-:W-:Y:S01]  /*10500*/  ENDCOLLECTIVE ;  /* 0x000000000000791b */ /* 0x003fe20003800000 */
.L_x_10357:
[----:B------:R-:W-:Y:S01]  /*10510*/  IMAD.MOV.U32 R12, RZ, RZ, 0x2 ;  /* 0x00000002ff0c7424 */ /* 0x000fe200078e00ff */
[----:B------:R-:W-:-:S05]  /*10520*/  SEL R5, R14, RZ, P1 ;  /* 0x000000ff0e057207 */ /* 0x000fca0000800000 */
[----:B------:R-:W-:-:S05]  /*10530*/  IMAD.IADD R5, R2, 0x1, R5 ;  /* 0x0000000102057824 */ /* 0x000fca00078e0205 */
[----:B------:R-:W-:-:S07]  /*10540*/  MOV R13, R5 ;  /* 0x00000005000d7202 */ /* 0x000fce0000000f00 */
[----:B------:R-:W-:Y:S05]  /*10550*/  WARPSYNC.COLLECTIVE R15, `(.L_x_10358) ;  /* 0x000000000f087348 */ /* 0x000fea0003c00000 */
[----:B------:R0:W1:Y:S02]  /*10560*/  SHFL.UP P6, R14, R13, R12, R11 ;  /* 0x0400000c0d0e7389 */ /* 0x00006400000c000b */
[----:B01----:R-:W-:Y:S01]  /*10570*/  ENDCOLLECTIVE ;  /* 0x000000000000791b */ /* 0x003fe20003800000 */
.L_x_10358:
[----:B------:R-:W-:Y:S02]  /*10580*/  MOV R12, 0x4 ;  /* 0x00000004000c7802 */ /* 0x000fe40000000f00 */
[----:B------:R-:W-:-:S05]  /*10590*/  SEL R6, R14, RZ, P2 ;  /* 0x000000ff0e067207 */ /* 0x000fca0001000000 */
[----:B------:R-:W-:-:S04]  /*105a0*/  IMAD.IADD R6, R5, 0x1, R6 ;  /* 0x0000000105067824 */ /* 0x000fc800078e0206 */
[----:B------:R-:W-:-:S07]  /*105b0*/  IMAD.MOV.U32 R13, RZ, RZ, R6 ;  /* 0x000000ffff0d7224 */ /* 0x000fce00078e0006 */
[----:B------:R-:W-:Y:S05]  /*105c0*/  WARPSYNC.COLLECTIVE R15, `(.L_x_10359) ;  /* 0x000000000f087348 */ /* 0x000fea0003c00000 */
[----:B------:R0:W1:Y:S02]  /*105d0*/  SHFL.UP P6, R14, R13, R12, R11 ;  /* 0x0400000c0d0e7389 */ /* 0x00006400000c000b */
[----:B01----:R-:W-:Y:S01]  /*105e0*/  ENDCOLLECTIVE ;  /* 0x000000000000791b */ /* 0x003fe20003800000 */
.L_x_10359:
[----:B------:R-:W-:Y:S01]  /*105f0*/  IMAD.MOV.U32 R12, RZ, RZ, 0x8 ;  /* 0x00000008ff0c7424 */ /* 0x000fe200078e00ff */
[----:B------:R-:W-:-:S05]  /*10600*/  SEL R7, R14, RZ, P3 ;  /* 0x000000ff0e077207 */ /* 0x000fca0001800000 */
[----:B------:R-:W-:-:S04]  /*10610*/  IMAD.IADD R7, R6, 0x1, R7 ;  /* 0x0000000106077824 */ /* 0x000fc800078e0207 */
[----:B------:R-:W-:-:S07]  /*10620*/  IMAD.MOV.U32 R13, RZ, RZ, R7 ;  /* 0x000000ffff0d7224 */ /* 0x000fce00078e0007 */
[----:B------:R-:W-:Y:S05]  /*10630*/  WARPSYNC.COLLECTIVE R15, `(.L_x_10360) ;  /* 0x000000000f087348 */ /* 0x000fea0003c00000 */
[----:B------:R0:W1:Y:S02]  /*10640*/  SHFL.UP P6, R14, R13, R12, R11 ;  /* 0x0400000c0d0e7389 */ /* 0x00006400000c000b */
[----:B01----:R-:W-:Y:S01]  /*10650*/  ENDCOLLECTIVE ;  /* 0x000000000000791b */ /* 0x003fe20003800000 */
.L_x_10360:
[----:B------:R-:W-:Y:S01]  /*10660*/  IMAD.MOV.U32 R12, RZ, RZ, 0x10 ;  /* 0x00000010ff0c7424 */ /* 0x000fe200078e00ff */
[----:B------:R-:W-:-:S04]  /*10670*/  SEL R14, R14, RZ, P4 ;  /* 0x000000ff0e0e7207 */ /* 0x000fc80002000000 */
[----:B------:R-:W-:-:S05]  /*10680*/  IADD3 R5, R7, R14, RZ ;  /* 0x0000000e07057210 */ /* 0x000fca0007ffe0ff */
[----:B------:R-:W-:-:S07]  /*10690*/  IMAD.MOV.U32 R13, RZ, RZ, R5 ;  /* 0x000000ffff0d7224 */ /* 0x000fce00078e0005 */
[----:B------:R-:W-:Y:S05]  /*106a0*/  WARPSYNC.COLLECTIVE R15, `(.L_x_10361) ;  /* 0x000000000f087348 */ /* 0x000fea0003c00000 */
[----:B------:R0:W1:Y:S02]  /*106b0*/  SHFL.UP P6, R14, R13, R12, R11 ;  /* 0x0400000c0d0e7389 */ /* 0x00006400000c000b */
[----:B01----:R-:W-:Y:S01]  /*106c0*/  ENDCOLLECTIVE ;  /* 0x000000000000791b */ /* 0x003fe20003800000 */
.L_x_10361:
        /* <DEDUP_REMOVED lines=8> */
.L_x_10362:
[----:B------:R-:W-:Y:S05]  /*10750*/  BRA `(.L_x_10363) ;  /* 0xffffffcc008c7947 */ /* 0x000fea000383ffff */
.L_x_10272:
        /* <DEDUP_REMOVED lines=8> */
.L_x_10365:
[----:B------:R-:W-:Y:S05]  /*107e0*/  BSYNC B0 ;  /* 0x0000000000007941 */ /* 0x000fea0003800000 */
.L_x_10364:
        /* <DEDUP_REMOVED lines=8> */
.L_x_10366:
[----:B------:R-:W-:Y:S01]  /*10870*/  IMAD.MOV.U32 R12, RZ, RZ, 0x4 ;  /* 0x00000004ff0c7424 */ /* 0x000fe200078e00ff */
[----:B------:R-:W-:-:S05]  /*10880*/  SEL R14, R14, RZ, P2 ;  /* 0x000000ff0e0e7207 */ /* 0x000fca0001000000 */
[----:B------:R-:W-:-:S05]  /*10890*/  IMAD.IADD R3, R13, 0x1, R14 ;  /* 0x000000010d037824 */ /* 0x000fca00078e020e */
[----:B------:R-:W-:-:S07]  /*108a0*/  MOV R13, R3 ;  /* 0x00000003000d7202 */ /* 0x000fce0000000f00 */
[----:B------:R-:W-:Y:S05]  /*108b0*/  WARPSYNC.COLLECTIVE R15, `(.L_x_10367) ;  /* 0x000000000f087348 */ /* 0x000fea0003c00000 */
[----:B------:R0:W1:Y:S02]  /*108c0*/  SHFL.UP P6, R14, R13, R12, R11 ;  /* 0x0400000c0d0e7389 */ /* 0x00006400000c000b */
[----:B01----:R-:W-:Y:S01]  /*108d0*/  ENDCOLLECTIVE ;  /* 0x000000000000791b */ /* 0x003fe20003800000 */
.L_x_10367:
[----:B------:R-:W-:Y:S02]  /*108e0*/  MOV R12, 0x8 ;  /* 0x00000008000c7802 */ /* 0x000fe40000000f00 */
[----:B------:R-:W-:-:S05]  /*108f0*/  SEL R14, R14, RZ, P3 ;  /* 0x000000ff0e0e7207 */ /* 0x000fca0001800000 */
[----:B------:R-:W-:-:S04]  /*10900*/  IMAD.IADD R5, R3, 0x1, R14 ;  /* 0x0000000103057824 */ /* 0x000fc800078e020e */
[----:B------:R-:W-:-:S07]  /*10910*/  IMAD.MOV.U32 R13, RZ, RZ, R5 ;  /* 0x000000ffff0d7224 */ /* 0x000fce00078e0005 */
[----:B------:R-:W-:Y:S05]  /*10920*/  WARPSYNC.COLLECTIVE R15, `(.L_x_10368) ;  /* 0x000000000f087348 */ /* 0x000fea0003c00000 */
[----:B------:R0:W1:Y:S02]  /*10930*/  SHFL.UP P6, R14, R13, R12, R11 ;  /* 0x0400000c0d0e7389 */ /* 0x00006400000c000b */
[----:B01----:R-:W-:Y:S01]  /*10940*/  ENDCOLLECTIVE ;  /* 0x000000000000791b */ /* 0x003fe20003800000 */
.L_x_10368:
[----:B------:R-:W-:Y:S01]  /*10950*/  IMAD.MOV.U32 R12, RZ, RZ, 0x10 ;  /* 0x00000010ff0c7424 */ /* 0x000fe200078e00ff */
[----:B------:R-:W-:-:S05]  /*10960*/  SEL R6, R14, RZ, P4 ;  /* 0x000000ff0e067207 */ /* 0x000fca0002000000 */
[----:B------:R-:W-:-:S04]  /*10970*/  IMAD.IADD R6, R5, 0x1, R6 ;  /* 0x0000000105067824 */ /* 0x000fc800078e0206 */
[----:B------:R-:W-:-:S07]  /*10980*/  IMAD.MOV.U32 R13, RZ, RZ, R6 ;  /* 0x000000ffff0d7224 */ /* 0x000fce00078e0006 */
[----:B------:R-:W-:Y:S05]  /*10990*/  WARPSYNC.COLLECTIVE R15, `(.L_x_10369) ;  /* 0x000000000f087348 */ /* 0x000fea0003c00000 */
[----:B------:R0:W1:Y:S02]  /*109a0*/  SHFL.UP P6, R14, R13, R12, R11 ;  /* 0x0400000c0d0e7389 */ /* 0x00006400000c000b */
[----:B01----:R-:W-:Y:S01]  /*109b0*/  ENDCOLLECTIVE ;  /* 0x000000000000791b */ /* 0x003fe20003800000 */
.L_x_10369:
        /* <DEDUP_REMOVED lines=8> */
.L_x_10370:
[----:B------:R-:W-:Y:S05]  /*10a40*/  BRA `(.L_x_10371) ;  /* 0xffffffcc006c7947 */ /* 0x000fea000383ffff */
.L_x_10274:
[----:B------:R-:W-:Y:S01]  /*10a50*/  BSSY B0, `(.L_x_10372) ;  /* 0x0000006000007945 */ /* 0x000fe20003800000 */
[----:B------:R-:W-:Y:S02]  /*10a60*/  PLOP3.LUT P6, PT, P6, PT, PT, 0x8, 0x0 ;  /* 0x000000000000781c */ /* 0x000fe400037ce170 */
[----:B------:R-:W-:-:S11]  /*10a70*/  MOV R15, 0xffffffff ;  /* 0xffffffff000f7802 */ /* 0x000fd60000000f00 */
[----:B0-----:R-:W-:Y:S05]  /*10a80*/  WARPSYNC.COLLECTIVE R15, `(.L_x_10373) ;  /* 0x000000000f087348 */ /* 0x001fea0003c00000 */
[----:B------:R-:W-:Y:S01]  /*10a90*/  VOTE.ANY R14, PT, P6 ;  /* 0x00000000000e7806 */ /* 0x000fe200030e0100 */
[----:B0-----:R-:W-:Y:S06]  /*10aa0*/  ENDCOLLECTIVE ;  /* 0x000000000000791b */ /* 0x001fec0003800000 */
.L_x_10373:
[----:B------:R-:W-:Y:S05]  /*10ab0*/  BSYNC B0 ;  /* 0x0000000000007941 */ /* 0x000fea0003800000 */
.L_x_10372:
        /* <DEDUP_REMOVED lines=9> */
.L_x_10374:
[----:B------:R-:W-:Y:S01]  /*10b50*/  IMAD.MOV.U32 R17, RZ, RZ, R14 ;  /* 0x000000ffff117224 */ /* 0x000fe200078e000e */
[----:B------:R-:W-:Y:S06]  /*10b60*/  BRA `(.L_x_10375) ;  /* 0xffffffcc005c7947 */ /* 0x000fec000383ffff */
.L_x_10276:
[----:B------:R-:W-:Y:S01]  /*10b70*/  BSSY B0, `(.L_x_10376) ;  /* 0x0000007000007945 */ /* 0x000fe20003800000 */
[----:B------:R-:W-:Y:S01]  /*10b80*/  IMAD.MOV.U32 R13, RZ, RZ, R3 ;  /* 0x000000ffff0d7224 */ /* 0x000fe200078e0003 */
[----:B------:R-:W-:Y:S01]  /*10b90*/  MOV R11, 0x1f ;  /* 0x0000001f000b7802 */ /* 0x000fe20000000f00 */
[----:B------:R-:W-:-:S07]  /*10ba0*/  IMAD.MOV.U32 R15, RZ, RZ, -0x1 ;  /* 0xffffffffff0f7424 */ /* 0x000fce00078e00ff */
[----:B012---:R-:W-:Y:S05]  /*10bb0*/  WARPSYNC.COLLECTIVE R15, `(.L_x_10377) ;  /* 0x000000000f087348 */ /* 0x007fea0003c00000 */
[----:B------:R3:W4:Y:S02]  /*10bc0*/  SHFL.IDX P6, R14, R13, R12, R11 ;  /* 0x0000000c0d0e7389 */ /* 0x00072400000c000b */
[----:B01234-:R-:W-:Y:S01]  /*10bd0*/  ENDCOLLECTIVE ;  /* 0x000000000000791b */ /* 0x01ffe20003800000 */
.L_x_10377:
[----:B------:R-:W-:Y:S05]  /*10be0*/  BSYNC B0 ;  /* 0x0000000000007941 */ /* 0x000fea0003800000 */
.L_x_10376:
[----:B------:R-:W-:Y:S05]  /*10bf0*/  BRA `(.L_x_10275) ;  /* 0xffffffcc00547947 */ /* 0x000fea000383ffff */
.L_x_10280:
[----:B0-----:R0:W2:Y:S02]  /*10c00*/  SYNCS.PHASECHK.TRANS64.TRYWAIT P0, [R5+URZ+0x2d820], R0 ;  /* 0x02d82000050075a7 */ /* 0x0010a4000800017f */
[----:B--2---:R-:W-:Y:S05]  /*10c10*/  @!P0 NANOSLEEP.SYNCS 0x989680 ;  /* 0x009896800000895d */ /* 0x004fea0003900000 */
[----:B------:R-:W2:Y:S02]  /*10c20*/  @!P0 SYNCS.PHASECHK.TRANS64 P0, [R5+URZ+0x2d820], R0 ;  /* 0x02d82000050085a7 */ /* 0x000ea4000800007f */
[----:B--2---:R-:W-:Y:S05]  /*10c30*/  @!P0 BRA `(.L_x_10280) ;  /* 0xfffffffc00f08947 */ /* 0x004fea000383ffff */
[----:B------:R-:W-:Y:S05]  /*10c40*/  BRA `(.L_x_10378) ;  /* 0xffffffd000407947 */ /* 0x000fea000383ffff */
.L_x_10281:
        /* <DEDUP_REMOVED lines=8> */
[----:B01----:R-:W-:Y:S05]  /*10cd0*/  WARPSYNC.COLLECTIVE R15, `(.L_x_10380) ;  /* 0x000000000f087348 */ /* 0x003fea0003c00000 */
[----:B------:R2:W3:Y:S02]  /*10ce0*/  SHFL.IDX P6, R14, R13, R12, R11 ;  /* 0x0000000c0d0e7389 */ /* 0x0004e400000c000b */
[----:B0123--:R-:W-:Y:S01]  /*10cf0*/  ENDCOLLECTIVE ;  /* 0x000000000000791b */ /* 0x00ffe20003800000 */
.L_x_10380:
[----:B------:R-:W-:Y:S05]  /*10d00*/  BSYNC B0 ;  /* 0x0000000000007941 */ /* 0x000fea0003800000 */
.L_x_10379:
[----:B------:R-:W-:Y:S05]  /*10d10*/  BRA `(.L_x_10381) ;  /* 0xffffffd000287947 */ /* 0x000fea000383ffff */
.L_x_10284:
[----:B------:R-:W-:Y:S01]  /*10d20*/  BSSY B1, `(.L_x_10382) ;  /* 0x0000006000017945 */ /* 0x000fe20003800000 */
[----:B------:R-:W-:-:S07]  /*10d30*/  IMAD.MOV.U32 R15, RZ, RZ, -0x1 ;  /* 0xffffffffff0f7424 */ /* 0x000fce00078e00ff */
[----:B01----:R-:W-:Y:S05]  /*10d40*/  WARPSYNC.COLLECTIVE R15, `(.L_x_10383) ;  /* 0x000000000f0c7348 */ /* 0x003fea0003c00000 */
[----:B------:R-:W-:Y:S02]  /*10d50*/  ELECT P6, UR62, PT ;  /* 0x00000000003e782f */ /* 0x000fe400038c0000 */
[----:B------:R-:W-:Y:S01]  /*10d60*/  MOV R14, UR62 ;  /* 0x0000003e000e7c02 */ /* 0x000fe20008000f00 */
[----:B01----:R-:W-:Y:S10]  /*10d70*/  ENDCOLLECTIVE ;  /* 0x000000000000791b */ /* 0x003ff40003800000 */
.L_x_10383:
[----:B------:R-:W-:Y:S05]  /*10d80*/  BSYNC B1 ;  /* 0x0000000000017941 */ /* 0x000fea0003800000 */
.L_x_10382:
[----:B------:R-:W-:Y:S05]  /*10d90*/  BRA `(.L_x_10384) ;  /* 0xffffffd000207947 */ /* 0x000fea000383ffff */
.L_x_10286:
[----:B0-----:R0:W2:Y:S02]  /*10da0*/  SYNCS.PHASECHK.TRANS64.TRYWAIT P1, [R3+URZ+0x2d840], R2 ;  /* 0x02d84002030075a7 */ /* 0x0010a4000802017f */
[----:B--2---:R-:W-:Y:S05]  /*10db0*/  @!P1 NANOSLEEP.SYNCS 0x989680 ;  /* 0x009896800000995d */ /* 0x004fea0003900000 */
[----:B------:R-:W2:Y:S02]  /*10dc0*/  @!P1 SYNCS.PHASECHK.TRANS64 P1, [R3+URZ+0x2d840], R2 ;  /* 0x02d84002030095a7 */ /* 0x000ea4000802007f */
[----:B--2---:R-:W-:Y:S05]  /*10dd0*/  @!P1 BRA `(.L_x_10286) ;  /* 0xfffffffc00f09947 */ /* 0x004fea000383ffff */
[----:B------:R-:W-:Y:S05]  /*10de0*/  BRA `(.L_x_10385) ;  /* 0xffffffd000407947 */ /* 0x000fea000383ffff */
.L_x_10288:
[----:B--2---:R2:W3:Y:S02]  /*10df0*/  SYNCS.PHASECHK.TRANS64.TRYWAIT P1, [R5+URZ+0x2d840], R0 ;  /* 0x02d84000050075a7 */ /* 0x0044e4000802017f */
[----:B---3--:R-:W-:Y:S05]  /*10e00*/  @!P1 NANOSLEEP.SYNCS 0x989680 ;  /* 0x009896800000995d */ /* 0x008fea0003900000 */
[----:B------:R-:W3:Y:S02]  /*10e10*/  @!P1 SYNCS.PHASECHK.TRANS64 P1, [R5+URZ+0x2d840], R0 ;  /* 0x02d84000050095a7 */ /* 0x000ee4000802007f */
[----:B---3--:R-:W-:Y:S05]  /*10e20*/  @!P1 BRA `(.L_x_10288) ;  /* 0xfffffffc00f09947 */ /* 0x008fea000383ffff */
[----:B------:R-:W-:Y:S05]  /*10e30*/  BRA `(.L_x_10386) ;  /* 0xffffffd0004c7947 */ /* 0x000fea000383ffff */
.L_x_10290:
[----:B---3--:R3:W4:Y:S02]  /*10e40*/  SYNCS.PHASECHK.TRANS64.TRYWAIT P1, [R3+URZ+0x2d860], R2 ;  /* 0x02d86002030075a7 */ /* 0x008724000802017f */
[----:B----4-:R-:W-:Y:S05]  /*10e50*/  @!P1 NANOSLEEP.SYNCS 0x989680 ;  /* 0x009896800000995d */ /* 0x010fea0003900000 */
[----:B------:R-:W4:Y:S02]  /*10e60*/  @!P1 SYNCS.PHASECHK.TRANS64 P1, [R3+URZ+0x2d860], R2 ;  /* 0x02d86002030095a7 */ /* 0x000f24000802007f */
[----:B----4-:R-:W-:Y:S05]  /*10e70*/  @!P1 BRA `(.L_x_10290) ;  /* 0xfffffffc00f09947 */ /* 0x010fea000383ffff */
[----:B------:R-:W-:Y:S05]  /*10e80*/  BRA `(.L_x_10387) ;  /* 0xffffffd000487947 */ /* 0x000fea000383ffff */
.L_x_10388:
        /* <DEDUP_REMOVED lines=15> */
.L_x_15866:


//--------------------- .text._ZN7cutlass13device_kernelIN5flash11enable_sm90INS1_16FlashAttnFwdSm90INS1_25CollectiveMainloopFwdSm90ILi2EN4cute5tupleIJNS5_1CILi1EEES8_S8_EEENS6_IJNS7_ILi192EEENS7_ILi128EEENS7_ILi96EEEEEELi96ENS_6half_tEfNS_4arch4Sm90ELb0ELb0ELb1ELb1ELb1ELb1ELb0ELb0ELb1ELb1ELb0ELb0EEENS1_21CollectiveEpilogueFwdINS6_IJSA_SC_SB_EEES9_SE_SG_Li384ELb1ELb1ELb0ELb0EEENS1_36VarlenDynamicPersistentTileSchedulerILi192ELi128ELi384ELi128ELb0ELb1ELb1ELb0ELb1ELb1EEEEEEEEEvNT_6ParamsE --------------------------
	.section	.text._ZN7cutlass13device_kernelIN5flash11enable_sm90INS1_16FlashAttnFwdSm90INS1_25CollectiveMainloopFwdSm90ILi2EN4cute5tupleIJNS5_1CILi1EEES8_S8_EEENS6_IJNS7_ILi192EEENS7_ILi128EEENS7_ILi96EEEEEELi96ENS_6half_tEfNS_4arch4Sm90ELb0ELb0ELb1ELb1ELb1ELb1ELb0ELb0ELb1ELb1ELb0ELb0EEENS1_21CollectiveEpilogueFwdINS6_IJSA_SC_SB_EEES9_SE_SG_Li384ELb1ELb1ELb0ELb0EEENS1_36VarlenDynamicPersistentTileSchedulerILi192ELi128ELi384ELi128ELb0ELb1ELb1ELb0ELb1ELb1EEEEEEEEEvNT_6ParamsE,"ax",@progbits
	.align	128
.text._ZN7cutlass13device_kernelIN5flash11enable_sm90INS1_16FlashAttnFwdSm90INS1_25CollectiveMainloopFwdSm90ILi2EN4cute5tupleIJNS5_1CILi1EEES8_S8_EEENS6_IJNS7_ILi192EEENS7_ILi128EEENS7_ILi96EEEEEELi96ENS_6half_tEfNS_4arch4Sm90ELb0ELb0ELb1ELb1ELb1ELb1ELb0ELb0ELb1ELb1ELb0ELb0EEENS1_21CollectiveEpilogueFwdINS6_IJSA_SC_SB_EEES9_SE_SG_Li384ELb1ELb1ELb0ELb0EEENS1_36VarlenDynamicPersistentTileSchedulerILi192ELi128ELi384ELi128ELb0ELb1ELb1ELb0ELb1ELb1EEEEEEEEEvNT_6ParamsE:
        .type           _ZN7cutlass13device_kernelIN5flash11enable_sm90INS1_16FlashAttnFwdSm90INS1_25CollectiveMainloopFwdSm90ILi2EN4cute5tupleIJNS5_1CILi1EEES8_S8_EEENS6_IJNS7_ILi192EEENS7_ILi128EEENS7_ILi96EEEEEELi96ENS_6half_tEfNS_4arch4Sm90ELb0ELb0ELb1ELb1ELb1ELb1ELb0ELb0ELb1ELb1ELb0ELb0EEENS1_21CollectiveEpilogueFwdINS6_IJSA_SC_SB_EEES9_SE_SG_Li384ELb1ELb1ELb0ELb0EEENS1_36VarlenDynamicPersistentTileSchedulerILi192ELi128ELi384ELi128ELb0ELb1ELb1ELb0ELb1ELb1EEEEEEEEEvNT_6ParamsE,@function
        .size           _ZN7cutlass13device_kernelIN5flash11enable_sm90INS1_16FlashAttnFwdSm90INS1_25CollectiveMainloopFwdSm90ILi2EN4cute5tupleIJNS5_1CILi1EEES8_S8_EEENS6_IJNS7_ILi192EEENS7_ILi128EEENS7_ILi96EEEEEELi96ENS_6half_tEfNS_4arch4Sm90ELb0ELb0ELb1ELb1ELb1ELb1ELb0ELb0ELb1ELb1ELb0ELb0EEENS1_21CollectiveEpilogueFwdINS6_IJSA_SC_SB_EEES9_SE_SG_Li384ELb1ELb1ELb0ELb0EEENS1_36VarlenDynamicPersistentTileSchedulerILi192ELi128ELi384ELi128ELb0ELb1ELb1ELb0ELb1ELb1EEEEEEEEEvNT_6ParamsE,(.L_x_15867 - _ZN7cutlass13device_kernelIN5flash11enable_sm90INS1_16FlashAttnFwdSm90INS1_25CollectiveMainloopFwdSm90ILi2EN4cute5tupleIJNS5_1CILi1EEES8_S8_EEENS6_IJNS7_ILi192EEENS7_ILi128EEENS7_ILi96EEEEEELi96ENS_6half_tEfNS_4arch4Sm90ELb0ELb0ELb1ELb1ELb1ELb1ELb0ELb0ELb1ELb1ELb0ELb0EEENS1_21CollectiveEpilogueFwdINS6_IJSA_SC_SB_EEES9_SE_SG_Li384ELb1ELb1ELb0ELb0EEENS1_36VarlenDynamicPersistentTileSchedulerILi192ELi128ELi384ELi128ELb0ELb1ELb1ELb0ELb1ELb1EEEEEEEEEvNT_6ParamsE)
        .other          _ZN7cutlass13device_kernelIN5flash11enable_sm90INS1_16FlashAttnFwdSm90INS1_25CollectiveMainloopFwdSm90ILi2EN4cute5tupleIJNS5_1CILi1EEES8_S8_EEENS6_IJNS7_ILi192EEENS7_ILi128EEENS7_ILi96EEEEEELi96ENS_6half_tEfNS_4arch4Sm90ELb0ELb0ELb1ELb1ELb1ELb1ELb0ELb0ELb1ELb1ELb0ELb0EEENS1_21CollectiveEpilogueFwdINS6_IJSA_SC_SB_EEES9_SE_SG_Li384ELb1ELb1ELb0ELb0EEENS1_36VarlenDynamicPersistentTileSchedulerILi192ELi128ELi384ELi128ELb0ELb1ELb1ELb0ELb1ELb1EEEEEEEEEvNT_6ParamsE,@"STO_CUDA_ENTRY STV_DEFAULT"
_ZN7cutlass13device_kernelIN5flash11enable_sm90INS1_16FlashAttnFwdSm90INS1_25CollectiveMainloopFwdSm90ILi2EN4cute5tupleIJNS5_1CILi1EEES8_S8_EEENS6_IJNS7_ILi192EEENS7_ILi128EEENS7_ILi96EEEEEELi96ENS_6half_tEfNS_4arch4Sm90ELb0ELb0ELb1ELb1ELb1ELb1ELb0ELb0ELb1ELb1ELb0ELb0EEENS1_21CollectiveEpilogueFwdINS6_IJSA_SC_SB_EEES9_SE_SG_Li384ELb1ELb1ELb0ELb0EEENS1_36VarlenDynamicPersistentTileSchedulerILi192ELi128ELi384ELi128ELb0ELb1ELb1ELb0ELb1ELb1EEEEEEEEEvNT_6ParamsE:
        /* <DEDUP_REMOVED lines=18> */
.L_x_10390:
[----:B------:R-:W-:Y:S05]  /*0120*/  BSYNC B0 ;  /* 0x0000000000007941 */ /* 0x000fea0003800000 */
.L_x_10389:
        /* <DEDUP_REMOVED lines=41> */
.L_x_10391:
        /* <DEDUP_REMOVED lines=22> */
.L_x_10392:
        /* <DEDUP_REMOVED lines=18> */
.L_x_10393:
        /* <DEDUP_REMOVED lines=22> */
.L_x_10394:
        /* <DEDUP_REMOVED lines=22> */
.L_x_10395:
        /* <DEDUP_REMOVED lines=8> */
.L_x_10398:
[----:B------:R-:W-:-:S08]  /*0980*/  NOP ;  /* 0x0000000000007918 */ /* 0x000fd00000000000 */
[----:B------:R-:W0:Y:S02]  /*0990*/  USETMAXREG.TRY_ALLOC.CTAPOOL UP0, 0xa0 ;  /* 0x000000a0000079c8 */ /* 0x000e240008000600 */
[----:B0-----:R-:W-:-:S13]  /*09a0*/  PLOP3.LUT P0, PT, PT, PT, UP0, 0x80, 0x0 ;  /* 0x000000000000781c */ /* 0x001fda0003f0f008 */
[----:B------:R-:W-:Y:S05]  /*09b0*/  @!P0 BRA `(.L_x_10398) ;  /* 0xfffffffc00f08947 */ /* 0x000fea000383ffff */
[----:B------:R-:W0:Y:S01]  /*09c0*/  S2R R0, SR_TID.X ;  /* 0x0000000000007919 */ /* 0x000e220000002100 */
[----:B------:R-:W1:Y:S01]  /*09d0*/  S2UR UR38, SR_CgaCtaId ;  /* 0x00000000002679c3 */ /* 0x000e620000008800 */
[----:B------:R-:W-:Y:S01]  /*09e0*/  UMOV UR4, 0x400 ;  /* 0x0000040000047882 */ /* 0x000fe20000000000 */
[----:B------:R-:W-:-:S06]  /*09f0*/  LOP3.LUT R23, R23, 0xfffffff7, RZ, 0xc0, !PT ;  /* 0xfffffff717177812 */ /* 0x000fcc00078ec0ff */
[----:B------:R-:W-:Y:S06]  /*0a00*/  BAR.ARV 0x8, 0x200 ;  /* 0x0208000000007b1d */ /* 0x000fec0000002000 */
[----:B-1----:R-:W-:-:S06]  /*0a10*/  ULEA UR4, UR38, UR4, 0x18 ;  /* 0x0000000426047291 */ /* 0x002fcc000f8ec03f */
[----:B------:R-:W-:Y:S01]  /*0a20*/  IMAD.U32 R2, RZ, RZ, UR4 ;  /* 0x00000004ff027e24 */ /* 0x000fe2000f8e00ff */
[----:B0-----:R-:W-:Y:S01]  /*0a30*/  SHF.R.U32.HI R0, RZ, 0x7, R0 ;  /* 0x00000007ff007819 */ /* 0x001fe20000011600 */
[----:B------:R-:W-:-:S03]  /*0a40*/  ULDC UR4, c[0x0][0xc3c] ;  /* 0x00030f0000047ab9 */ /* 0x000fc60000000800 */
[----:B------:R-:W-:-:S13]  /*0a50*/  ISETP.NE.AND P0, PT, R0, 0x1, PT ;  /* 0x000000010000780c */ /* 0x000fda0003f05270 */
[----:B------:R-:W-:Y:S01]  /*0a60*/  @P0 LOP3.LUT R23, R23, 0x8, RZ, 0xfc, !PT ;  /* 0x0000000817170812 */ /* 0x000fe200078efcff */
[----:B------:R-:W-:Y:S08]  /*0a70*/  @!P0 BAR.ARV 0x9, 0x100 ;  /* 0x0244000000008b1d */ /* 0x000ff00000002000 */
[----:B------:R-:W-:Y:S06]  /*0a80*/  BAR.SYNC.DEFER_BLOCKING 0x5, 0x200 ;  /* 0x0148000000007b1d */ /* 0x000fec0000010000 */
[----:B------:R-:W0:Y:S02]  /*0a90*/  LDS.128 R28, [R2+0x2d8d0] ;  /* 0x02d8d000021c7984 */ /* 0x000e240000000c00 */
[----:B------:R-:W-:Y:S06]  /*0aa0*/  BAR.ARV 0x4, 0x200 ;  /* 0x0108000000007b1d */ /* 0x000fec0000002000 */
[----:B0-----:R-:W-:-:S13]  /*0ab0*/  ISETP.GE.AND P0, PT, R31, UR4, PT ;  /* 0x000000041f007c0c */ /* 0x001fda000bf06270 */
[----:B------:R-:W-:Y:S05]  /*0ac0*/  @P0 BRA `(.L_x_10399) ;  /* 0x0000019000140947 */ /* 0x000fea0003800000 */
[----:B------:R-:W0:Y:S01]  /*0ad0*/  S2R R0, SR_TID.X ;  /* 0x0000000000007919 */ /* 0x000e220000002100 */
[----:B------:R-:W-:Y:S01]  /*0ae0*/  IMAD.MOV.U32 R19, RZ, RZ, -0x2 ;  /* 0xfffffffeff137424 */ /* 0x000fe200078e00ff */
[----:B------:R-:W-:Y:S01]  /*0af0*/  R2UR UR40, R2 ;  /* 0x00000000022872ca */ /* 0x000fe200000e0000 */
[----:B------:R-:W-:Y:S01]  /*0b00*/  IMAD.MOV.U32 R137, RZ, RZ, RZ ;  /* 0x000000ffff897224 */ /* 0x000fe200078e00ff */
[----:B------:R-:W-:Y:S01]  /*0b10*/  MOV R157, RZ ;  /* 0x000000ff009d7202 */ /* 0x000fe20000000f00 */
[----:B------:R-:W-:Y:S01]  /*0b20*/  IMAD.MOV.U32 R141, RZ, RZ, RZ ;  /* 0x000000ffff8d7224 */ /* 0x000fe200078e00ff */
[----:B------:R-:W-:Y:S01]  /*0b30*/  ULOP3.LUT UR39, UR36, 0x1, URZ, 0xfc, !UPT ;  /* 0x0000000124277892 */ /* 0x000fe2000f8efc3f */
[----:B------:R-:W-:-:S08]  /*0b40*/  UMOV UR37, URZ ;  /* 0x0000003f00257c82 */ /* 0x000fd00008000000 */
[----:B------:R-:W-:Y:S01]  /*0b50*/  UIADD3 UR40, UR40, 0xc400, URZ ;  /* 0x0000c40028287890 */ /* 0x000fe2000fffe03f */
[----:B0-----:R-:W-:-:S05]  /*0b60*/  VIADD R21, R0, 0xffffff80 ;  /* 0xffffff8000157836 */ /* 0x001fca0000000000 */
[----:B------:R-:W-:Y:S02]  /*0b70*/  LEA.HI R5, R21, R21, RZ, 0x1 ;  /* 0x0000001515057211 */ /* 0x000fe400078f08ff */
[----:B------:R-:W-:Y:S02]  /*0b80*/  SHF.R.S32.HI R0, RZ, 0x1f, R21 ;  /* 0x0000001fff007819 */ /* 0x000fe40000011415 */
[----:B------:R-:W-:Y:S02]  /*0b90*/  LOP3.LUT R3, R5, 0xfffffffe, RZ, 0xc0, !PT ;  /* 0xfffffffe05037812 */ /* 0x000fe400078ec0ff */
[----:B------:R-:W-:Y:S02]  /*0ba0*/  SHF.R.S32.HI R140, RZ, 0x1, R5 ;  /* 0x00000001ff8c7819 */ /* 0x000fe40000011405 */
[----:B------:R-:W-:Y:S02]  /*0bb0*/  IADD3 R22, R21, -R3, RZ ;  /* 0x8000000315167210 */ /* 0x000fe40007ffe0ff */
[----:B------:R-:W-:-:S02]  /*0bc0*/  LEA.HI R4, R0, R21, RZ, 0x4 ;  /* 0x0000001500047211 */ /* 0x000fc400078f20ff */
[----:B------:R-:W-:Y:S01]  /*0bd0*/  LEA.HI R6, R5, R140, RZ, 0x1 ;  /* 0x0000008c05067211 */ /* 0x000fe200078f08ff */
[----:B------:R-:W-:Y:S01]  /*0be0*/  IMAD.SHL.U32 R138, R22, 0x4, RZ ;  /* 0x00000004168a7824 */ /* 0x000fe200078e00ff */
[----:B------:R-:W-:Y:S02]  /*0bf0*/  SHF.R.S32.HI R3, RZ, 0x4, R4 ;  /* 0x00000004ff037819 */ /* 0x000fe40000011404 */
[----:B------:R-:W-:Y:S01]  /*0c00*/  LOP3.LUT R7, R6, 0x7fffffe, RZ, 0xc0, !PT ;  /* 0x07fffffe06077812 */ /* 0x000fe200078ec0ff */
[----:B------:R-:W-:Y:S01]  /*0c10*/  VIADD R8, R138, 0x10 ;  /* 0x000000108a087836 */ /* 0x000fe20000000000 */
[----:B------:R-:W-:Y:S01]  /*0c20*/  LEA.HI R5, R4, R3, RZ, 0x1 ;  /* 0x0000000304057211 */ /* 0x000fe200078f08ff */
[----:B------:R-:W-:Y:S01]  /*0c30*/  VIADD R20, R138, 0x20 ;  /* 0x000000208a147836 */ /* 0x000fe20000000000 */
[----:B------:R-:W-:Y:S02]  /*0c40*/  LOP3.LUT R4, R4, 0xfffffff0, RZ, 0xc0, !PT ;  /* 0xfffffff004047812 */ /* 0x000fe400078ec0ff */
[----:B------:R0:W-:Y:S01]  /*0c50*/  STL [R1+0x24], R8 ;  /* 0x0000240801007387 */ /* 0x0001e20000100800 */
[----:B------:R-:W-:-:S02]  /*0c60*/  IADD3 R9, R138, R8, RZ ;  /* 0x000000088a097210 */ /* 0x000fc40007ffe0ff */
[----:B------:R-:W-:Y:S01]  /*0c70*/  LOP3.LUT R6, R5, 0x1ffffffe, RZ, 0xc0, !PT ;  /* 0x1ffffffe05067812 */ /* 0x000fe200078ec0ff */
[----:B------:R-:W-:Y:S01]  /*0c80*/  IMAD.IADD R5, R138, 0x1, R20 ;  /* 0x000000018a057824 */ /* 0x000fe200078e0214 */
[----:B------:R-:W-:Y:S01]  /*0c90*/  SHF.R.S32.HI R10, RZ, 0x1f, R9 ;  /* 0x0000001fff0a7819 */ /* 0x000fe20000011409 */
[----:B------:R-:W-:Y:S01]  /*0ca0*/  IMAD.IADD R4, R21, 0x1, -R4 ;  /* 0x0000000115047824 */ /* 0x000fe200078e0a04 */
[----:B------:R-:W-:Y:S01]  /*0cb0*/  STL [R1+0x50], R20 ;  /* 0x0000501401007387 */ /* 0x000fe20000100800 */
[----:B------:R-:W-:Y:S01]  /*0cc0*/  IMAD.IADD R6, R3, 0x1, -R6 ;  /* 0x0000000103067824 */ /* 0x000fe200078e0a06 */
[----:B------:R-:W-:Y:S01]  /*0cd0*/  SHF.R.S32.HI R12, RZ, 0x1f, R5 ;  /* 0x0000001fff0c7819 */ /* 0x000fe20000011405 */
[----:B0-----:R-:W-:Y:S01]  /*0ce0*/  IMAD.IADD R8, R140, 0x1, -R7 ;  /* 0x000000018c087824 */ /* 0x001fe200078e0a07 */
[----:B------:R-:W-:Y:S01]  /*0cf0*/  LEA.HI R7, R0, R21, RZ, 0x2 ;  /* 0x0000001500077211 */ /* 0x000fe200078f10ff */
[----:B------:R-:W-:Y:S01]  /*0d00*/  IMAD.SHL.U32 R6, R6, 0x8, RZ ;  /* 0x0000000806067824 */ /* 0x000fe200078e00ff */
[----:B------:R-:W-:-:S02]  /*0d10*/  LEA.HI R15, R12, R5, RZ, 0x3 ;  /* 0x000000050c0f7211 */ /* 0x000fc400078f18ff */
[----:B------:R-:W-:Y:S02]  /*0d20*/  LEA R151, R3, R8, 0x3 ;  /* 0x0000000803977211 */ /* 0x000fe400078e18ff */
[----:B------:R-:W-:Y:S02]  /*0d30*/  LEA.HI R3, R0, R21, RZ, 0x7 ;  /* 0x0000001500037211 */ /* 0x000fe400078f38ff */
[----:B------:R-:W-:Y:S01]  /*0d40*/  LEA.HI R16, R12, R5, RZ, 0x5 ;  /* 0x000000050c107211 */ /* 0x000fe200078f28ff */
[----:B------:R-:W-:Y:S01]  /*0d50*/  IMAD.SHL.U32 R151, R151, 0x20, RZ ;  /* 0x0000002097977824 */ /* 0x000fe200078e00ff */
[----:B------:R-:W-:Y:S02]  /*0d60*/  LOP3.LUT R8, R3, 0xffffff80, RZ, 0xc0, !PT ;  /* 0xffffff8003087812 */ /* 0x000fe400078ec0ff */
[----:B------:R-:W-:Y:S02]  /*0d70*/  SHF.R.S32.HI R18, RZ, 0x7, R3 ;  /* 0x00000007ff127819 */ /* 0x000fe40000011403 */
[----:B------:R-:W-:Y:S01]  /*0d80*/  SHF.R.S32.HI R3, RZ, 0x1f, R4 ;  /* 0x0000001fff037819 */ /* 0x000fe20000011404 */
[----:B------:R-:W-:Y:S01]  /*0d90*/  IMAD.IADD R24, R21, 0x1, -R8 ;  /* 0x0000000115187824 */ /* 0x000fe200078e0a08 */
[----:B------:R-:W-:-:S02]  /*0da0*/  LEA.HI R5, R0, R21, RZ, 0x5 ;  /* 0x0000001500057211 */ /* 0x000fc400078f28ff */
[----:B------:R-:W-:Y:S02]  /*0db0*/  LEA.HI R3, R3, R4, RZ, 0x3 ;  /* 0x0000000403037211 */ /* 0x000fe400078f18ff */
[--C-:B------:R-:W-:Y:S02]  /*0dc0*/  SHF.R.S32.HI R25, RZ, 0x2, R7.reuse ;  /* 0x00000002ff197819 */ /* 0x100fe40000011407 */
[----:B------:R-:W-:Y:S02]  /*0dd0*/  SHF.R.S32.HI R8, RZ, 0x1f, R7 ;  /* 0x0000001fff087819 */ /* 0x000fe40000011407 */
[CC--:B------:R-:W-:Y:S02]  /*0de0*/  LEA.HI R155, R10.reuse, R9.reuse, RZ, 0x3 ;  /* 0x000000090a9b7211 */ /* 0x0c0fe400078f18ff */
[----:B------:R-:W-:Y:S02]  /*0df0*/  LEA.HI R14, R10, R9, RZ, 0x5 ;  /* 0x000000090a0e7211 */ /* 0x000fe400078f28ff */
[----:B------:R-:W-:-:S02]  /*0e00*/  SHF.R.S32.HI R9, RZ, 0x1f, R24 ;  /* 0x0000001fff097819 */ /* 0x000fc40000011418 */
[----:B------:R-:W-:Y:S02]  /*0e10*/  SHF.R.S32.HI R0, RZ, 0x5, R5 ;  /* 0x00000005ff007819 */ /* 0x000fe40000011405 */
[C---:B------:R-:W-:Y:S02]  /*0e20*/  LOP3.LUT R5, R3.reuse, 0xfffffff8, RZ, 0xc0, !PT ;  /* 0xfffffff803057812 */ /* 0x040fe400078ec0ff */
[----:B------:R-:W-:Y:S01]  /*0e30*/  LEA.HI R13, R8, R25, RZ, 0x2 ;  /* 0x00000019080d7211 */ /* 0x000fe200078f10ff */
[----:B------:R-:W-:Y:S01]  /*0e40*/  IMAD R17, R0, 0x10, R4 ;  /* 0x0000001000117824 */ /* 0x000fe200078e0204 */
[----:B------:R-:W-:Y:S01]  /*0e50*/  SHF.L.U32 R3, R3, 0x6, RZ ;  /* 0x0000000603037819 */ /* 0x000fe200000006ff */
[----:B------:R-:W-:Y:S01]  /*0e60*/  IMAD.IADD R5, R4, 0x1, -R5 ;  /* 0x0000000104057824 */ /* 0x000fe200078e0a05 */
[----:B------:R-:W-:Y:S01]  /*0e70*/  LEA.HI R10, R9, R24, RZ, 0x2 ;  /* 0x00000018090a7211 */ /* 0x000fe200078f10ff */
[----:B------:R-:W-:Y:S01]  /*0e80*/  IMAD.HI R8, R18, 0x55555556, RZ ;  /* 0x5555555612087827 */ /* 0x000fe200078e02ff */
[----:B------:R-:W-:-:S02]  /*0e90*/  LOP3.LUT R3, R3, 0x7ffffe00, RZ, 0xc0, !PT ;  /* 0x7ffffe0003037812 */ /* 0x000fc400078ec0ff */
[----:B------:R-:W-:Y:S02]  /*0ea0*/  LOP3.LUT R13, R13, 0xfffffffc, RZ, 0xc0, !PT ;  /* 0xfffffffc0d0d7812 */ /* 0x000fe400078ec0ff */
[--C-:B------:R-:W-:Y:S02]  /*0eb0*/  SHF.R.S32.HI R11, RZ, 0x2, R10.reuse ;  /* 0x00000002ff0b7819 */ /* 0x100fe4000001140a */
[----:B------:R-:W-:Y:S02]  /*0ec0*/  SHF.R.S32.HI R12, RZ, 0x1f, R10 ;  /* 0x0000001fff0c7819 */ /* 0x000fe4000001140a */
[----:B------:R-:W-:Y:S02]  /*0ed0*/  LOP3.LUT R10, R10, 0x7ffffffc, RZ, 0xc0, !PT ;  /* 0x7ffffffc0a0a7812 */ /* 0x000fe400078ec0ff */
[----:B------:R-:W-:Y:S01]  /*0ee0*/  LEA R3, R0, R3, 0xa ;  /* 0x0000000300037211 */ /* 0x000fe200078e50ff */
[----:B------:R-:W-:Y:S01]  /*0ef0*/  IMAD.IADD R0, R25, 0x1, -R13 ;  /* 0x0000000119007824 */ /* 0x000fe200078e0a0d */
[----:B------:R-:W-:Y:S01]  /*0f00*/  LEA.HI R12, R12, R11, RZ, 0x3 ;  /* 0x0000000b0c0c7211 */ /* 0x000fe200078f18ff */
[----:B------:R-:W-:Y:S01]  /*0f10*/  IMAD.IADD R10, R24, 0x1, -R10 ;  /* 0x00000001180a7824 */ /* 0x000fe200078e0a0a */
[----:B------:R-:W-:-:S02]  /*0f20*/  SHF.R.S32.HI R16, RZ, 0x5, R16 ;  /* 0x00000005ff107819 */ /* 0x000fc40000011410 */
[----:B------:R-:W-:Y:S01]  /*0f30*/  SHF.L.U32 R142, R0, 0x6, RZ ;  /* 0x00000006008e7819 */ /* 0x000fe200000006ff */
[----:B------:R-:W-:Y:S01]  /*0f40*/  IMAD R4, R10, R19, 0x80 ;  /* 0x000000800a047424 */ /* 0x000fe200078e0213 */
[----:B------:R-:W-:Y:S01]  /*0f50*/  LOP3.LUT R12, R12, 0xfffffff8, RZ, 0xc0, !PT ;  /* 0xfffffff80c0c7812 */ /* 0x000fe200078ec0ff */
[----:B------:R-:W-:Y:S01]  /*0f60*/  IMAD R16, R16, 0x1800, R151 ;  /* 0x0000180010107824 */ /* 0x000fe200078e0297 */
[----:B------:R-:W-:Y:S02]  /*0f70*/  LOP3.LUT R142, R142, 0xc0, RZ, 0xc0, !PT ;  /* 0x000000c08e8e7812 */ /* 0x000fe400078ec0ff */
[----:B------:R0:W-:Y:S01]  /*0f80*/  STL [R1+0xb8], R4 ;  /* 0x0000b80401007387 */ /* 0x0001e20000100800 */
[----:B------:R-:W-:Y:S01]  /*0f90*/  LEA.HI R9, R9, R24, RZ, 0x5 ;  /* 0x0000001809097211 */ /* 0x000fe200078f28ff */
[----:B------:R-:W-:Y:S01]  /*0fa0*/  IMAD.IADD R12, R11, 0x1, -R12 ;  /* 0x000000010b0c7824 */ /* 0x000fe200078e0a0c */
[----:B------:R-:W-:Y:S01]  /*0fb0*/  SHF.R.U32.HI R143, RZ, 0x3, R142 ;  /* 0x00000003ff8f7819 */ /* 0x000fe2000001168e */
[----:B------:R1:W-:Y:S01]  /*0fc0*/  STL [R1+0x7c], R0 ;  /* 0x00007c0001007387 */ /* 0x0003e20000100800 */
[C---:B------:R-:W-:Y:S01]  /*0fd0*/  R2P PR, R5.reuse, 0x6 ;  /* 0x0000000605007804 */ /* 0x040fe20000000000 */
[----:B------:R-:W-:Y:S01]  /*0fe0*/  IMAD.SHL.U32 R5, R5, 0x40, RZ ;  /* 0x0000004005057824 */ /* 0x000fe200078e00ff */
[----:B------:R-:W-:-:S02]  /*0ff0*/  LEA.HI R8, R8, R8, RZ, 0x1 ;  /* 0x0000000808087211 */ /* 0x000fc400078f08ff */
[----:B------:R-:W-:Y:S02]  /*1000*/  SHF.R.S32.HI R9, RZ, 0x5, R9 ;  /* 0x00000005ff097819 */ /* 0x000fe40000011409 */
[----:B0-----:R-:W-:Y:S01]  /*1010*/  LOP3.LUT R4, R142, 0x18, R15, 0xf8, !PT ;  /* 0x000000188e047812 */ /* 0x001fe200078ef80f */
[----:B------:R-:W-:Y:S01]  /*1020*/  IMAD R8, R8, -0x3, R18 ;  /* 0xfffffffd08087824 */ /* 0x000fe200078e0212 */
[----:B------:R-:W-:Y:S01]  /*1030*/  LOP3.LUT R5, R5, 0x1c0, RZ, 0xc0, !PT ;  /* 0x000001c005057812 */ /* 0x000fe200078ec0ff */
[--C-:B-1----:R-:W-:Y:S01]  /*1040*/  IMAD.U32 R0, R17, 0x20, R6.reuse ;  /* 0x0000002011007824 */ /* 0x102fe200078e0006 */
[----:B------:R-:W-:Y:S01]  /*1050*/  LOP3.LUT R13, R4, R143, RZ, 0x3c, !PT ;  /* 0x0000008f040d7212 */ /* 0x000fe200078e3cff */
[----:B------:R-:W-:Y:S01]  /*1060*/  IMAD.MOV.U32 R18, RZ, RZ, RZ ;  /* 0x000000ffff127224 */ /* 0x000fe200078e00ff */
[----:B------:R-:W-:Y:S02]  /*1070*/  LEA R9, R9, R12, 0x4 ;  /* 0x0000000c09097211 */ /* 0x000fe400078e20ff */
[----:B------:R-:W-:Y:S01]  /*1080*/  LOP3.LUT R7, R7, 0xfffffffc, RZ, 0xc0, !PT ;  /* 0xfffffffc07077812 */ /* 0x000fe200078ec0ff */
[----:B------:R-:W-:Y:S01]  /*1090*/  IMAD.IADD R13, R16, 0x1, R13 ;  /* 0x00000001100d7824 */ /* 0x000fe200078e020d */
[----:B------:R-:W-:Y:S01]  /*10a0*/  LOP3.LUT R6, R5, 0x8, R6, 0xf8, !PT ;  /* 0x0000000805067812 */ /* 0x000fe200078ef806 */
[----:B------:R-:W-:Y:S01]  /*10b0*/  IMAD.SHL.U32 R16, R22, 0x8, RZ ;  /* 0x0000000816107824 */ /* 0x000fe200078e00ff */
[----:B------:R-:W-:Y:S01]  /*10c0*/  SHF.R.U32.HI R5, RZ, 0x3, R5 ;  /* 0x00000003ff057819 */ /* 0x000fe20000011605 */
[----:B------:R-:W-:Y:S01]  /*10d0*/  IMAD R10, R8, 0x40, R9 ;  /* 0x00000040080a7824 */ /* 0x000fe200078e0209 */
[C---:B------:R-:W-:Y:S01]  /*10e0*/  IADD3 R4, R138.reuse, 0x8, RZ ;  /* 0x000000088a047810 */ /* 0x040fe20007ffe0ff */
[----:B------:R-:W-:Y:S01]  /*10f0*/  IMAD.IADD R21, R21, 0x1, -R7 ;  /* 0x0000000115157824 */ /* 0x000fe200078e0a07 */
[----:B------:R-:W-:Y:S01]  /*1100*/  IADD3 R7, R138, 0x28, RZ ;  /* 0x000000288a077810 */ /* 0x000fe20007ffe0ff */
[----:B------:R-:W-:Y:S01]  /*1110*/  VIADD R22, R16, 0x30 ;  /* 0x0000003010167836 */ /* 0x000fe20000000000 */
[----:B------:R-:W-:Y:S01]  /*1120*/  LOP3.LUT R6, R6, R5, RZ, 0x3c, !PT ;  /* 0x0000000506067212 */ /* 0x000fe200078e3cff */
[----:B------:R-:W-:Y:S01]  /*1130*/  VIADD R19, R16, 0x40 ;  /* 0x0000004010137836 */ /* 0x000fe20000000000 */
[----:B------:R0:W-:Y:S01]  /*1140*/  STL [R1+0xc0], R0 ;  /* 0x0000c00001007387 */ /* 0x0001e20000100800 */
[----:B------:R-:W-:Y:S01]  /*1150*/  VIADD R5, R138, 0x18 ;  /* 0x000000188a057836 */ /* 0x000fe20000000000 */
[----:B------:R-:W-:Y:S01]  /*1160*/  SHF.R.S32.HI R12, RZ, 0x1f, R22 ;  /* 0x0000001fff0c7819 */ /* 0x000fe20000011416 */
[----:B------:R-:W-:Y:S01]  /*1170*/  VIADD R136, R16, 0x50 ;  /* 0x0000005010887836 */ /* 0x000fe20000000000 */
[----:B------:R-:W-:Y:S01]  /*1180*/  STL [R1+0xb4], R10 ;  /* 0x0000b40a01007387 */ /* 0x000fe20000100800 */
[----:B------:R-:W-:-:S02]  /*1190*/  SHF.R.S32.HI R8, RZ, 0x1f, R19 ;  /* 0x0000001fff087819 */ /* 0x000fc40000011413 */
[----:B------:R-:W-:Y:S01]  /*11a0*/  SHF.R.S32.HI R14, RZ, 0x5, R14 ;  /* 0x00000005ff0e7819 */ /* 0x000fe2000001140e */
[----:B------:R-:W-:Y:S01]  /*11b0*/  STL [R1+0x54], R7 ;  /* 0x0000540701007387 */ /* 0x000fe20000100800 */
[----:B------:R-:W-:Y:S02]  /*11c0*/  SHF.R.S32.HI R9, RZ, 0x1f, R136 ;  /* 0x0000001fff097819 */ /* 0x000fe40000011488 */
[----:B0-----:R-:W-:Y:S01]  /*11d0*/  LOP3.LUT R0, R142, 0x18, R155, 0xf8, !PT ;  /* 0x000000188e007812 */ /* 0x001fe200078ef89b */
[----:B------:R0:W-:Y:S01]  /*11e0*/  STL [R1+0x4c], R4 ;  /* 0x00004c0401007387 */ /* 0x0001e20000100800 */
[----:B------:R-:W-:Y:S01]  /*11f0*/  IADD3 R3, R3, R6, RZ ;  /* 0x0000000603037210 */ /* 0x000fe20007ffe0ff */
[----:B------:R-:W-:Y:S01]  /*1200*/  IMAD R14, R14, 0x1800, R151 ;  /* 0x000018000e0e7824 */ /* 0x000fe200078e0297 */
[----:B------:R-:W-:Y:S01]  /*1210*/  LOP3.LUT R11, R0, R143, RZ, 0x3c, !PT ;  /* 0x0000008f000b7212 */ /* 0x000fe200078e3cff */
[----:B------:R1:W-:Y:S01]  /*1220*/  STL [R1+0x48], R5 ;  /* 0x0000480501007387 */ /* 0x0003e20000100800 */
[----:B------:R-:W-:Y:S01]  /*1230*/  LEA.HI R0, R21, R21, RZ, 0x1 ;  /* 0x0000001515007211 */ /* 0x000fe200078f08ff */
[----:B------:R-:W-:Y:S01]  /*1240*/  IMAD.MOV.U32 R6, RZ, RZ, 0x40 ;  /* 0x00000040ff067424 */ /* 0x000fe200078e00ff */
[----:B------:R-:W-:Y:S01]  /*1250*/  SHF.R.S32.HI R17, RZ, 0x1f, R16 ;  /* 0x0000001fff117819 */ /* 0x000fe20000011410 */
[----:B------:R-:W-:Y:S01]  /*1260*/  STL [R1+0x20], R12 ;  /* 0x0000200c01007387 */ /* 0x000fe20000100800 */
[----:B------:R-:W-:Y:S01]  /*1270*/  IMAD.IADD R11, R14, 0x1, R11 ;  /* 0x000000010e0b7824 */ /* 0x000fe200078e020b */
[----:B0-----:R-:W-:-:S02]  /*1280*/  SHF.R.S32.HI R4, RZ, 0x1f, R20 ;  /* 0x0000001fff047819 */ /* 0x001fc40000011414 */
[----:B------:R0:W-:Y:S01]  /*1290*/  STL [R1+0x1c], R8 ;  /* 0x00001c0801007387 */ /* 0x0001e20000100800 */
[----:B------:R-:W-:Y:S02]  /*12a0*/  LOP3.LUT R0, R0, 0x1ffffffe, RZ, 0xc0, !PT ;  /* 0x1ffffffe00007812 */ /* 0x000fe400078ec0ff */
[----:B-1----:R-:W-:Y:S01]  /*12b0*/  SHF.R.S32.HI R5, RZ, 0x1f, R7 ;  /* 0x0000001fff057819 */ /* 0x002fe20000011407 */
[----:B------:R-:W-:Y:S01]  /*12c0*/  STL [R1+0x18], R9 ;  /* 0x0000180901007387 */ /* 0x000fe20000100800 */
[----:B------:R-:W-:Y:S01]  /*12d0*/  SEL R6, R6, 0xffffffc0, !P2 ;  /* 0xffffffc006067807 */ /* 0x000fe20005000000 */
[----:B------:R-:W-:Y:S01]  /*12e0*/  IMAD.IADD R0, R21, 0x1, -R0 ;  /* 0x0000000115007824 */ /* 0x000fe200078e0a00 */
[----:B------:R-:W-:Y:S01]  /*12f0*/  SHF.L.U64.HI R5, R7, 0x1, R5 ;  /* 0x0000000107057819 */ /* 0x000fe20000010205 */
[----:B------:R-:W-:Y:S01]  /*1300*/  IMAD R7, R3, 0x2, R2 ;  /* 0x0000000203077824 */ /* 0x000fe200078e0202 */
[----:B------:R-:W-:Y:S02]  /*1310*/  SHF.R.S32.HI R155, RZ, 0x3, R155 ;  /* 0x00000003ff9b7819 */ /* 0x000fe4000001149b */
[----:B0-----:R-:W-:Y:S01]  /*1320*/  SHF.L.U64.HI R8, R20, 0x1, R4 ;  /* 0x0000000114087819 */ /* 0x001fe20000010204 */
[----:B------:R-:W-:Y:S01]  /*1330*/  VIADD R3, R7, 0x21800 ;  /* 0x0002180007037836 */ /* 0x000fe20000000000 */
[----:B------:R-:W-:-:S02]  /*1340*/  LOP3.LUT R4, R142, 0x8, R16, 0xf8, !PT ;  /* 0x000000088e047812 */ /* 0x000fc400078ef810 */
[----:B------:R-:W-:Y:S01]  /*1350*/  SHF.R.S32.HI R156, RZ, 0x3, R15 ;  /* 0x00000003ff9c7819 */ /* 0x000fe2000001140f */
[----:B------:R0:W-:Y:S01]  /*1360*/  STL [R1+0xa0], R8 ;  /* 0x0000a00801007387 */ /* 0x0001e20000100800 */
[----:B------:R-:W-:-:S03]  /*1370*/  LOP3.LUT R4, R4, R143, RZ, 0x3c, !PT ;  /* 0x0000008f04047212 */ /* 0x000fc600078e3cff */
[----:B------:R1:W-:Y:S01]  /*1380*/  STL [R1+0xa4], R5 ;  /* 0x0000a40501007387 */ /* 0x0003e20000100800 */
[----:B------:R-:W-:-:S03]  /*1390*/  IADD3 R4, R151, R4, RZ ;  /* 0x0000000497047210 */ /* 0x000fc60007ffe0ff */
[----:B------:R-:W-:Y:S01]  /*13a0*/  STL [R1+0x60], R7 ;  /* 0x0000600701007387 */ /* 0x000fe20000100800 */
[----:B0-----:R-:W-:-:S03]  /*13b0*/  LOP3.LUT R8, R142, 0x18, R16, 0xf8, !PT ;  /* 0x000000188e087812 */ /* 0x001fc600078ef810 */
[----:B------:R0:W-:Y:S01]  /*13c0*/  STL [R1+0x78], R4 ;  /* 0x0000780401007387 */ /* 0x0001e20000100800 */
[----:B------:R-:W-:Y:S02]  /*13d0*/  LOP3.LUT R8, R8, R143, RZ, 0x3c, !PT ;  /* 0x0000008f08087212 */ /* 0x000fe400078e3cff */
[----:B-1----:R-:W-:-:S03]  /*13e0*/  LEA R5, R13, UR40, 0x1 ;  /* 0x000000280d057c11 */ /* 0x002fc6000f8e08ff */
[----:B------:R-:W-:Y:S02]  /*13f0*/  IMAD.IADD R8, R151, 0x1, R8 ;  /* 0x0000000197087824 */ /* 0x000fe400078e0208 */
[----:B0-----:R-:W-:Y:S01]  /*1400*/  VIADD R4, R7, 0x21820 ;  /* 0x0002182007047836 */ /* 0x001fe20000000000 */
[----:B------:R-:W-:Y:S02]  /*1410*/  LEA R7, R11, UR40, 0x1 ;  /* 0x000000280b077c11 */ /* 0x000fe4000f8e08ff */
[----:B------:R-:W-:-:S03]  /*1420*/  @P1 IADD3 R4, R3, -0x20, RZ ;  /* 0xffffffe003041810 */ /* 0x000fc60007ffe0ff */
[----:B------:R0:W-:Y:S04]  /*1430*/  STL [R1+0xac], R7 ;  /* 0x0000ac0701007387 */ /* 0x0001e80000100800 */
[----:B------:R1:W-:Y:S01]  /*1440*/  STL [R1+0xa8], R5 ;  /* 0x0000a80501007387 */ /* 0x0003e20000100800 */
[----:B0-----:R-:W-:Y:S01]  /*1450*/  LEA R7, R8, UR40, 0x1 ;  /* 0x0000002808077c11 */ /* 0x001fe2000f8e08ff */
[----:B-1----:R-:W-:-:S04]  /*1460*/  IMAD R5, R0, 0x8, R10 ;  /* 0x0000000800057824 */ /* 0x002fc800078e020a */
[----:B------:R-:W-:Y:S01]  /*1470*/  STL [R1+0xb0], R7 ;  /* 0x0000b00701007387 */ /* 0x000fe20000100800 */
[----:B------:R-:W-:Y:S02]  /*1480*/  IMAD.IADD R0, R3, 0x1, R6 ;  /* 0x0000000103007824 */ /* 0x000fe400078e0206 */
[----:B------:R-:W-:Y:S01]  /*1490*/  IMAD.IADD R3, R6, 0x1, R4 ;  /* 0x0000000106037824 */ /* 0x000fe200078e0204 */
[----:B------:R-:W-:Y:S04]  /*14a0*/  STL [R1+0x80], R4 ;  /* 0x0000800401007387 */ /* 0x000fe80000100800 */
[----:B------:R-:W-:Y:S04]  /*14b0*/  STL [R1+0xbc], R5 ;  /* 0x0000bc0501007387 */ /* 0x000fe80000100800 */
[----:B------:R0:W-:Y:S04]  /*14c0*/  STL [R1+0x68], R0 ;  /* 0x0000680001007387 */ /* 0x0001e80000100800 */
[----:B------:R1:W-:Y:S01]  /*14d0*/  STL [R1+0x64], R3 ;  /* 0x0000640301007387 */ /* 0x0003e20000100800 */
[----:B0-----:R-:W-:-:S05]  /*14e0*/  IADD3 R0, R4, 0x6000, RZ ;  /* 0x0000600004007810 */ /* 0x001fca0007ffe0ff */
[----:B------:R1:W-:Y:S02]  /*14f0*/  STL [R1+0x84], R0 ;  /* 0x0000840001007387 */ /* 0x0003e40000100800 */
.L_x_10541:
[----:B0-----:R-:W0:Y:S02]  /*1500*/  LDC.64 R4, c[0x0][0xc88] ;  /* 0x00032200ff047b82 */ /* 0x001e240000000a00 */
[----:B0-----:R-:W-:-:S05]  /*1510*/  IMAD.WIDE R4, R31, 0x4, R4 ;  /* 0x000000041f047825 */ /* 0x001fca00078e0204 */
[----:B-12---:R-:W2:Y:S01]  /*1520*/  LDG.E R0, desc[UR42][R4.64] ;  /* 0x0000002a04007981 */ /* 0x006ea2000c1e1900 */
[----:B------:R-:W-:Y:S05]  /*1530*/  YIELD ;  /* 0x0000000000007946 */ /* 0x000fea0003800000 */
[----:B------:R-:W-:Y:S01]  /*1540*/  ULDC.64 UR4, c[0x0][0xa28] ;  /* 0x00028a0000047ab9 */ /* 0x000fe20000000a00 */
[----:B------:R-:W-:Y:S01]  /*1550*/  ULDC.64 UR8, c[0x0][0xa18] ;  /* 0x0002860000087ab9 */ /* 0x000fe20000000a00 */
[----:B------:R-:W-:Y:S01]  /*1560*/  ISETP.NE.U32.AND P1, PT, RZ, UR4, PT ;  /* 0x00000004ff007c0c */ /* 0x000fe2000bf25070 */
[----:B------:R-:W-:Y:S01]  /*1570*/  ULDC.64 UR6, c[0x0][0xa08] ;  /* 0x0002820000067ab9 */ /* 0x000fe20000000a00 */
[----:B------:R-:W-:Y:S01]  /*1580*/  IMAD.MOV.U32 R85, RZ, RZ, RZ ;  /* 0x000000ffff557224 */ /* 0x000fe200078e00ff */
[----:B------:R-:W-:-:S02]  /*1590*/  ISETP.NE.U32.AND P0, PT, RZ, UR6, PT ;  /* 0x00000006ff007c0c */ /* 0x000fc4000bf05070 */
[----:B------:R-:W-:Y:S02]  /*15a0*/  ISETP.NE.AND.EX P1, PT, RZ, UR5, PT, P1 ;  /* 0x00000005ff007c0c */ /* 0x000fe4000bf25310 */
[----:B------:R-:W-:Y:S02]  /*15b0*/  ISETP.NE.AND.EX P0, PT, RZ, UR7, PT, P0 ;  /* 0x00000007ff007c0c */ /* 0x000fe4000bf05300 */
[----:B--2-4-:R-:W-:Y:S01]  /*15c0*/  SHF.R.S32.HI R3, RZ, 0x1f, R0 ;  /* 0x0000001fff037819 */ /* 0x014fe20000011400 */
[----:B------:R-:W-:Y:S08]  /*15d0*/  STL [R1+0x94], R0 ;  /* 0x0000940001007387 */ /* 0x000ff00000100800 */
[C---:B------:R-:W-:Y:S01]  /*15e0*/  @P1 LEA R6, P2, R0.reuse, UR4, 0x2 ;  /* 0x0000000400061c11 */ /* 0x040fe2000f8410ff */
[C---:B---3--:R-:W-:Y:S01]  /*15f0*/  IMAD.SHL.U32 R33, R0.reuse, 0x4, RZ ;  /* 0x0000000400217824 */ /* 0x048fe200078e00ff */
[C-C-:B------:R-:W-:Y:S01]  /*1600*/  SHF.L.U64.HI R32, R0.reuse, 0x2, R3.reuse ;  /* 0x0000000200207819 */ /* 0x140fe20000010203 */
[----:B------:R0:W-:Y:S01]  /*1610*/  STL [R1+0x9c], R3 ;  /* 0x00009c0301007387 */ /* 0x0001e20000100800 */
[----:B------:R-:W-:-:S02]  /*1620*/  @P1 LEA.HI.X R7, R0, UR5, R3, 0x2, P2 ;  /* 0x0000000500071c11 */ /* 0x000fc400090f1403 */
[----:B------:R-:W-:Y:S01]  /*1630*/  ISETP.NE.U32.AND P2, PT, RZ, UR8, PT ;  /* 0x00000008ff007c0c */ /* 0x000fe2000bf45070 */
[----:B------:R-:W-:Y:S01]  /*1640*/  ULDC UR4, c[0x0][0x288] ;  /* 0x0000a20000047ab9 */ /* 0x000fe20000000800 */
[C---:B------:R-:W-:Y:S01]  /*1650*/  IADD3 R8, P3, R33.reuse, UR6, RZ ;  /* 0x0000000621087c10 */ /* 0x040fe2000ff7e0ff */
[----:B------:R1:W-:Y:S01]  /*1660*/  STL [R1+0x8c], R33 ;  /* 0x00008c2101007387 */ /* 0x0003e20000100800 */
[----:B------:R-:W-:Y:S01]  /*1670*/  ISETP.NE.AND.EX P2, PT, RZ, UR9, PT, P2 ;  /* 0x00000009ff007c0c */ /* 0x000fe2000bf45320 */
[----:B0-----:R-:W-:Y:S01]  /*1680*/  IMAD.MOV.U32 R3, RZ, RZ, RZ ;  /* 0x000000ffff037224 */ /* 0x001fe200078e00ff */
[----:B------:R-:W-:Y:S01]  /*1690*/  MOV R100, UR4 ;  /* 0x0000000400647c02 */ /* 0x000fe20008000f00 */
[----:B------:R-:W-:Y:S01]  /*16a0*/  ULDC.64 UR4, c[0x0][0x418] ;  /* 0x0001060000047ab9 */ /* 0x000fe20000000a00 */
[C---:B------:R-:W-:Y:S01]  /*16b0*/  IADD3.X R9, R32.reuse, UR7, RZ, P3, !PT ;  /* 0x0000000720097c10 */ /* 0x040fe20009ffe4ff */
[----:B------:R1:W-:Y:S04]  /*16c0*/  STL [R1+0x90], R32 ;  /* 0x0000902001007387 */ /* 0x0003e80000100800 */
[----:B------:R1:W5:Y:S04]  /*16d0*/  @P1 LDG.E R3, desc[UR42][R6.64] ;  /* 0x0000002a06031981 */ /* 0x000368000c1e1900 */
[----:B------:R-:W-:Y:S01]  /*16e0*/  @P2 IADD3 R4, P1, R33, UR8, RZ ;  /* 0x0000000821042c10 */ /* 0x000fe2000ff3e0ff */
[----:B------:R1:W5:Y:S03]  /*16f0*/  @P0 LDG.E R85, desc[UR42][R8.64] ;  /* 0x0000002a08550981 */ /* 0x000366000c1e1900 */
[----:B------:R-:W-:-:S05]  /*1700*/  @P2 IADD3.X R5, R32, UR9, RZ, P1, !PT ;  /* 0x0000000920052c10 */ /* 0x000fca0008ffe4ff */
[----:B------:R1:W5:Y:S01]  /*1710*/  @P2 LDG.E R100, desc[UR42][R4.64] ;  /* 0x0000002a04642981 */ /* 0x000362000c1e1900 */
[----:B------:R-:W-:Y:S01]  /*1720*/  UISETP.NE.U32.AND UP0, UPT, UR4, URZ, UPT ;  /* 0x0000003f0400728c */ /* 0x000fe2000bf05070 */
[----:B------:R-:W-:Y:S02]  /*1730*/  IMAD.MOV.U32 R25, RZ, RZ, R0 ;  /* 0x000000ffff197224 */ /* 0x000fe400078e0000 */
        /* <DEDUP_REMOVED lines=8> */
[----:B-1----:R-:W-:Y:S06]  /*17c0*/  @P2 BRA `(.L_x_10400) ;  /* 0x0000000000242947 */ /* 0x002fec0003800000 */
        /* <DEDUP_REMOVED lines=9> */
.L_x_10400:
[----:B------:R-:W-:Y:S01]  /*1860*/  ULDC.64 UR4, c[0x0][0xa20] ;  /* 0x0002880000047ab9 */ /* 0x000fe20000000a00 */
[----:B------:R0:W-:Y:S01]  /*1870*/  STL [R1+0x98], R29 ;  /* 0x0000981d01007387 */ /* 0x0001e20000100800 */
[----:B------:R-:W-:-:S03]  /*1880*/  ISETP.NE.U32.AND P1, PT, RZ, UR4, PT ;  /* 0x00000004ff007c0c */ /* 0x000fc6000bf25070 */
[----:B------:R0:W-:Y:S01]  /*1890*/  STL [R1+0x88], R30 ;  /* 0x0000881e01007387 */ /* 0x0001e20000100800 */
[----:B------:R-:W-:-:S13]  /*18a0*/  ISETP.NE.AND.EX P1, PT, RZ, UR5, PT, P1 ;  /* 0x00000005ff007c0c */ /* 0x000fda000bf25310 */
[----:B0-----:R-:W-:Y:S05]  /*18b0*/  @!P1 BRA `(.L_x_10401) ;  /* 0x0000000000109947 */ /* 0x001fea0003800000 */
[----:B------:R-:W-:-:S04]  /*18c0*/  IADD3 R4, P0, R33, UR4, RZ ;  /* 0x0000000421047c10 */ /* 0x000fc8000ff1e0ff */
[----:B------:R-:W-:-:S05]  /*18d0*/  IADD3.X R5, R32, UR5, RZ, P0, !PT ;  /* 0x0000000520057c10 */ /* 0x000fca00087fe4ff */
[----:B------:R0:W5:Y:S01]  /*18e0*/  LDG.E R28, desc[UR42][R4.64] ;  /* 0x0000002a041c7981 */ /* 0x000162000c1e1900 */
[----:B------:R-:W-:Y:S05]  /*18f0*/  BRA `(.L_x_10402) ;  /* 0x0000000000107947 */ /* 0x000fea0003800000 */
.L_x_10401:
[----:B------:R-:W-:Y:S05]  /*1900*/  @!P0 BRA `(.L_x_10402) ;  /* 0x00000000000c8947 */ /* 0x000fea0003800000 */
[----:B------:R-:W2:Y:S04]  /*1910*/  LDG.E R5, desc[UR42][R8.64] ;  /* 0x0000002a08057981 */ /* 0x000ea8000c1e1900 */
[----:B------:R-:W2:Y:S02]  /*1920*/  LDG.E R28, desc[UR42][R8.64+0x4] ;  /* 0x0000042a081c7981 */ /* 0x000ea4000c1e1900 */
[----:B--2---:R-:W-:-:S07]  /*1930*/  IMAD.IADD R28, R28, 0x1, -R5 ;  /* 0x000000011c1c7824 */ /* 0x004fce00078e0a05 */
.L_x_10402:
        /* <DEDUP_REMOVED lines=9> */
[----:B------:R-:W-:Y:S01]  /*19d0*/  IMAD.MOV R74, RZ, RZ, -R11 ;  /* 0x000000ffff4a7224 */ /* 0x000fe200078e0a0b */
[----:B------:R-:W-:Y:S01]  /*19e0*/  ISETP.NE.U32.AND P1, PT, RZ, UR4, PT ;  /* 0x00000004ff007c0c */ /* 0x000fe2000bf25070 */
[----:B------:R-:W-:-:S03]  /*19f0*/  IMAD.MOV.U32 R97, RZ, RZ, R28 ;  /* 0x000000ffff617224 */ /* 0x000fc600078e001c */
        /* <DEDUP_REMOVED lines=42> */
[----:B0----5:R-:W-:Y:S05]  /*1ca0*/  CALL.ABS.NOINC R14 ;  /* 0x000000000e007343 */ /* 0x021fea0003c00000 */
.L_x_10405:
[----:B------:R-:W-:Y:S05]  /*1cb0*/  BSYNC B6 ;  /* 0x0000000000067941 */ /* 0x000fea0003800000 */
.L_x_10404:
        /* <DEDUP_REMOVED lines=8> */
[----:B------:R-:W-:Y:S01]  /*1d40*/  MOV R12, 0x1 ;  /* 0x00000001000c7802 */ /* 0x000fe20000000f00 */
[----:B------:R-:W-:Y:S01]  /*1d50*/  IMAD.U32 R5, RZ, RZ, UR5 ;  /* 0x00000005ff057e24 */ /* 0x000fe2000f8e00ff */
[----:B------:R-:W0:Y:S01]  /*1d60*/  LDC.64 R14, c[0x4][R14] ;  /* 0x010000000e0e7b82 */ /* 0x000e220000000a00 */
[----:B------:R-:W-:Y:S01]  /*1d70*/  ULDC.64 UR4, c[0x4][0x140] ;  /* 0x0100500000047ab9 */ /* 0x000fe20000000a00 */
[----:B------:R-:W-:Y:S01]  /*1d80*/  IMAD.U32 R10, RZ, RZ, UR6 ;  /* 0x00000006ff0a7e24 */ /* 0x000fe2000f8e00ff */
[----:B------:R-:W-:Y:S01]  /*1d90*/  MOV R7, UR5 ;  /* 0x0000000500077c02 */ /* 0x000fe20008000f00 */
[----:B------:R-:W-:-:S02]  /*1da0*/  IMAD.U32 R6, RZ, RZ, UR4 ;  /* 0x00000004ff067e24 */ /* 0x000fc4000f8e00ff */
[----:B------:R-:W-:Y:S02]  /*1db0*/  IMAD.U32 R11, RZ, RZ, UR7 ;  /* 0x00000007ff0b7e24 */ /* 0x000fe4000f8e00ff */
[----:B------:R-:W-:Y:S02]  /*1dc0*/  IMAD.MOV.U32 R8, RZ, RZ, 0x70 ;  /* 0x00000070ff087424 */ /* 0x000fe400078e00ff */
[----:B------:R-:W-:-:S07]  /*1dd0*/  IMAD.MOV.U32 R13, RZ, RZ, RZ ;  /* 0x000000ffff0d7224 */ /* 0x000fce00078e00ff */
[----:B------:R-:W-:-:S07]  /*1de0*/  LEPC R20, `(.L_x_10407) ;  /* 0x000000001014794e */ /* 0x000fce0000000000 */
[----:B0----5:R-:W-:Y:S05]  /*1df0*/  CALL.ABS.NOINC R14 ;  /* 0x000000000e007343 */ /* 0x021fea0003c00000 */
.L_x_10407:
[----:B------:R-:W-:Y:S05]  /*1e00*/  BSYNC B6 ;  /* 0x0000000000067941 */ /* 0x000fea0003800000 */
.L_x_10406:
[----:B------:R-:W-:Y:S01]  /*1e10*/  ULDC.64 UR4, c[0x0][0x9f8] ;  /* 0x00027e0000047ab9 */ /* 0x000fe20000000a00 */
[----:B------:R-:W0:Y:S01]  /*1e20*/  S2R R20, SR_TID.X ;  /* 0x0000000000147919 */ /* 0x000e220000002100 */
[----:B------:R-:W-:Y:S01]  /*1e30*/  ISETP.NE.U32.AND P0, PT, RZ, UR4, PT ;  /* 0x00000004ff007c0c */ /* 0x000fe2000bf05070 */
[----:B------:R-:W1:Y:S03]  /*1e40*/  LDC.64 R4, c[0x0][0x408] ;  /* 0x00010200ff047b82 */ /* 0x000e660000000a00 */
[----:B------:R-:W-:Y:S01]  /*1e50*/  ISETP.NE.AND.EX P0, PT, RZ, UR5, PT, P0 ;  /* 0x00000005ff007c0c */ /* 0x000fe2000bf05300 */
[----:B------:R-:W-:-:S04]  /*1e60*/  VIADD R0, R16, 0x10 ;  /* 0x0000001010007836 */ /* 0x000fc80000000000 */
[----:B------:R-:W2:Y:S08]  /*1e70*/  LDC R99, c[0x0][0x3f4] ;  /* 0x0000fd00ff637b82 */ /* 0x000eb00000000800 */
[----:B------:R-:W-:Y:S02]  /*1e80*/  @P0 IADD3 R6, P1, R33, UR4, RZ ;  /* 0x0000000421060c10 */ /* 0x000fe4000ff3e0ff */
[----:B------:R-:W3:Y:S02]  /*1e90*/  LDL R33, [R1+0x7c] ;  /* 0x00007c0001217983 */ /* 0x000ee40000100800 */
[----:B------:R-:W-:-:S05]  /*1ea0*/  @P0 IADD3.X R7, R32, UR5, RZ, P1, !PT ;  /* 0x0000000520070c10 */ /* 0x000fca0008ffe4ff */
[----:B------:R4:W3:Y:S01]  /*1eb0*/  @P0 LDG.E R25, desc[UR42][R6.64] ;  /* 0x0000002a06190981 */ /* 0x0008e2000c1e1900 */
[----:B0-----:R-:W-:-:S04]  /*1ec0*/  SHF.R.U32.HI R31, RZ, 0x7, R20 ;  /* 0x00000007ff1f7819 */ /* 0x001fc80000011614 */
[----:B------:R-:W-:Y:S01]  /*1ed0*/  ISETP.NE.AND P6, PT, R31, 0x1, PT ;  /* 0x000000011f00780c */ /* 0x000fe20003fc5270 */
[----:B----4-:R-:W0:-:S12]  /*1ee0*/  LDC.64 R6, c[0x0][0x3f8] ;  /* 0x0000fe00ff067b82 */ /* 0x010e180000000a00 */
[----:B------:R-:W-:Y:S05]  /*1ef0*/  @!P6 WARPSYNC.ALL ;  /* 0x000000000000e948 */ /* 0x000fea0003800000 */
[----:B------:R-:W-:Y:S02]  /*1f00*/  ULDC UR4, c[0x0][0x2f4] ;  /* 0x0000bd0000047ab9 */ /* 0x000fe40000000800 */
[----:B------:R-:W-:Y:S02]  /*1f10*/  ISETP.GE.AND P1, PT, R0, UR4, PT ;  /* 0x0000000400007c0c */ /* 0x000fe4000bf26270 */
[----:B------:R-:W-:Y:S02]  /*1f20*/  ISETP.GE.AND P0, PT, R16, UR4, PT ;  /* 0x0000000410007c0c */ /* 0x000fe4000bf06270 */
[----:B------:R-:W-:-:S02]  /*1f30*/  SEL R8, RZ, 0xffffffff, P1 ;  /* 0xffffffffff087807 */ /* 0x000fc40000800000 */
[----:B------:R-:W-:-:S03]  /*1f40*/  SEL R3, RZ, 0x1, P0 ;  /* 0x00000001ff037807 */ /* 0x000fc60000000000 */
[----:B------:R-:W-:Y:S01]  /*1f50*/  IMAD.SHL.U32 R8, R8, 0x2, RZ ;  /* 0x0000000208087824 */ /* 0x000fe200078e00ff */
[----:B------:R-:W-:-:S04]  /*1f60*/  SHF.R.S32.HI R11, RZ, 0x1f, R140 ;  /* 0x0000001fff0b7819 */ /* 0x000fc8000001148c */
[----:B------:R-:W-:Y:S02]  /*1f70*/  LOP3.LUT R8, R8, 0x2, R3, 0xe2, !PT ;  /* 0x0000000208087812 */ /* 0x000fe400078ee203 */
[----:B------:R-:W-:Y:S01]  /*1f80*/  IADD3 R3, R16, 0x20, RZ ;  /* 0x0000002010037810 */ /* 0x000fe20007ffe0ff */
[----:B-1----:R-:W-:-:S03]  /*1f90*/  IMAD R9, R11, R4, RZ ;  /* 0x000000040b097224 */ /* 0x002fc600078e02ff */
[----:B------:R-:W-:Y:S01]  /*1fa0*/  ISETP.GE.AND P0, PT, R3, UR4, PT ;  /* 0x0000000403007c0c */ /* 0x000fe2000bf06270 */
[----:B------:R-:W-:Y:S01]  /*1fb0*/  IMAD R13, R140, R5, R9 ;  /* 0x000000058c0d7224 */ /* 0x000fe200078e0209 */
[----:B------:R-:W1:Y:S01]  /*1fc0*/  S2R R32, SR_TID.X ;  /* 0x0000000000207919 */ /* 0x000e620000002100 */
[----:B------:R-:W-:Y:S02]  /*1fd0*/  ISETP.GE.AND P1, PT, R22, UR4, PT ;  /* 0x0000000416007c0c */ /* 0x000fe4000bf26270 */
[----:B------:R-:W-:Y:S02]  /*1fe0*/  SEL R9, RZ, 0x4, P0 ;  /* 0x00000004ff097807 */ /* 0x000fe40000000000 */
[----:B------:R-:W-:Y:S02]  /*1ff0*/  ISETP.GE.AND P0, PT, R19, UR4, PT ;  /* 0x0000000413007c0c */ /* 0x000fe4000bf06270 */
[----:B------:R-:W-:Y:S02]  /*2000*/  SHF.R.S32.HI R139, RZ, 0x1f, R138 ;  /* 0x0000001fff8b7819 */ /* 0x000fe4000001148a */
[----:B------:R-:W-:-:S02]  /*2010*/  SEL R10, RZ, 0x8, P1 ;  /* 0x00000008ff0a7807 */ /* 0x000fc40000800000 */
[----:B------:R-:W-:Y:S02]  /*2020*/  SEL R21, RZ, 0x10, P0 ;  /* 0x00000010ff157807 */ /* 0x000fe40000000000 */
[-C--:B--2---:R-:W-:Y:S02]  /*2030*/  ISETP.GE.AND P0, PT, R16, R99.reuse, PT ;  /* 0x000000631000720c */ /* 0x084fe40003f06270 */
[-C--:B------:R-:W-:Y:S01]  /*2040*/  ISETP.GE.AND P3, PT, R0, R99.reuse, PT ;  /* 0x000000630000720c */ /* 0x080fe20003f66270 */
[----:B------:R-:W-:Y:S01]  /*2050*/  IMAD.WIDE.U32 R70, R140, R4, R16 ;  /* 0x000000048c467225 */ /* 0x000fe200078e0010 */
[----:B------:R-:W-:Y:S02]  /*2060*/  LOP3.LUT R8, R10, R8, R9, 0xfe, !PT ;  /* 0x000000080a087212 */ /* 0x000fe400078efe09 */
[----:B------:R-:W-:Y:S01]  /*2070*/  SEL R9, R99, RZ, P0 ;  /* 0x000000ff63097207 */ /* 0x000fe20000000000 */
[----:B------:R-:W-:Y:S01]  /*2080*/  IMAD.WIDE.U32 R68, R140, R4, R138 ;  /* 0x000000048c447225 */ /* 0x000fe200078e008a */
[----:B------:R-:W-:-:S03]  /*2090*/  ISETP.GE.AND P2, PT, R3, R99, PT ;  /* 0x000000630300720c */ /* 0x000fc60003f46270 */
[----:B0-----:R-:W-:Y:S01]  /*20a0*/  IMAD R11, R11, R6, RZ ;  /* 0x000000060b0b7224 */ /* 0x001fe200078e02ff */
[----:B------:R-:W-:Y:S01]  /*20b0*/  LOP3.LUT R21, R8, R21, RZ, 0xfc, !PT ;  /* 0x0000001508157212 */ /* 0x000fe200078efcff */
[----:B------:R-:W-:Y:S01]  /*20c0*/  IMAD.IADD R71, R71, 0x1, R13 ;  /* 0x0000000147477824 */ /* 0x000fe200078e020d */
[----:B------:R-:W-:Y:S01]  /*20d0*/  SEL R8, R99, RZ, P2 ;  /* 0x000000ff63087207 */ /* 0x000fe20001000000 */
[----:B------:R-:W-:Y:S02]  /*20e0*/  IMAD.IADD R69, R13, 0x1, R69 ;  /* 0x000000010d457824 */ /* 0x000fe400078e0245 */
[----:B------:R-:W-:Y:S01]  /*20f0*/  IMAD R13, R140, R7, R11 ;  /* 0x000000078c0d7224 */ /* 0x000fe200078e020b */
[----:B------:R-:W-:Y:S01]  /*2100*/  SEL R11, R99, RZ, P3 ;  /* 0x000000ff630b7207 */ /* 0x000fe20001800000 */
[----:B------:R-:W-:Y:S01]  /*2110*/  IMAD.IADD R9, R16, 0x1, R9 ;  /* 0x0000000110097824 */ /* 0x000fe200078e0209 */
[----:B------:R-:W-:Y:S02]  /*2120*/  LOP3.LUT R23, R23, 0xfffffffe, RZ, 0xc0, !PT ;  /* 0xfffffffe17177812 */ /* 0x000fe400078ec0ff */
[----:B------:R-:W-:Y:S01]  /*2130*/  IADD3 R12, R3, R8, RZ ;  /* 0x00000008030c7210 */ /* 0x000fe20007ffe0ff */
[----:B------:R-:W-:Y:S01]  /*2140*/  IMAD.IADD R11, R0, 0x1, R11 ;  /* 0x00000001000b7824 */ /* 0x000fe200078e020b */
[----:B------:R-:W-:-:S02]  /*2150*/  SHF.R.S32.HI R8, RZ, 0x1f, R9 ;  /* 0x0000001fff087819 */ /* 0x000fc40000011409 */
[----:B------:R-:W-:Y:S01]  /*2160*/  @P3 LOP3.LUT R23, R23, 0x1, RZ, 0xfc, !PT ;  /* 0x0000000117173812 */ /* 0x000fe200078efcff */
[-C--:B------:R-:W-:Y:S01]  /*2170*/  IMAD.WIDE.U32 R66, R140, R6.reuse, R16 ;  /* 0x000000068c427225 */ /* 0x080fe200078e0010 */
[-C--:B------:R-:W-:Y:S02]  /*2180*/  LEA.HI R73, R8, R9.reuse, RZ, 0x3 ;  /* 0x0000000908497211 */ /* 0x080fe400078f18ff */
[----:B------:R-:W-:Y:S01]  /*2190*/  LOP3.LUT R23, R23, 0xfffffffd, RZ, 0xc0, !PT ;  /* 0xfffffffd17177812 */ /* 0x000fe200078ec0ff */
[----:B------:R-:W-:Y:S01]  /*21a0*/  IMAD.WIDE.U32 R64, R140, R6, R138 ;  /* 0x000000068c407225 */ /* 0x000fe200078e008a */
[----:B------:R-:W-:Y:S02]  /*21b0*/  LEA.HI R8, R8, R9, RZ, 0x5 ;  /* 0x0000000908087211 */ /* 0x000fe400078f28ff */
[----:B------:R-:W-:Y:S01]  /*21c0*/  SHF.R.S32.HI R10, RZ, 0x1f, R11 ;  /* 0x0000001fff0a7819 */ /* 0x000fe2000001140b */
[----:B------:R-:W-:Y:S01]  /*21d0*/  IMAD.IADD R65, R13, 0x1, R65 ;  /* 0x000000010d417824 */ /* 0x000fe200078e0241 */
[----:B------:R-:W-:Y:S01]  /*21e0*/  IADD3 R67, R67, R13, RZ ;  /* 0x0000000d43437210 */ /* 0x000fe20007ffe0ff */
[----:B------:R-:W-:Y:S01]  /*21f0*/  IMAD.SHL.U32 R9, R8, 0x80, RZ ;  /* 0x0000008008097824 */ /* 0x000fe200078e00ff */
[----:B------:R-:W-:-:S02]  /*2200*/  @P2 LOP3.LUT R23, R23, 0x2, RZ, 0xfc, !PT ;  /* 0x0000000217172812 */ /* 0x000fc400078efcff */
[----:B------:R-:W-:Y:S02]  /*2210*/  SHF.R.S32.HI R13, RZ, 0x1f, R12 ;  /* 0x0000001fff0d7819 */ /* 0x000fe4000001140c */
[-C--:B------:R-:W-:Y:S01]  /*2220*/  LEA.HI R72, R10, R11.reuse, RZ, 0x3 ;  /* 0x0000000b0a487211 */ /* 0x080fe200078f18ff */
[----:B-1----:R-:W-:Y:S01]  /*2230*/  VIADD R34, R32, 0xffffff80 ;  /* 0xffffff8020227836 */ /* 0x002fe20000000000 */
[----:B------:R-:W-:Y:S02]  /*2240*/  LEA.HI R10, R10, R11, RZ, 0x5 ;  /* 0x0000000b0a0a7211 */ /* 0x000fe400078f28ff */
[----:B------:R-:W-:Y:S02]  /*2250*/  LOP3.LUT R8, R142, 0x18, R73, 0xf8, !PT ;  /* 0x000000188e087812 */ /* 0x000fe400078ef849 */
[----:B-----5:R-:W-:Y:S02]  /*2260*/  SHF.R.S32.HI R15, RZ, 0x1f, R97 ;  /* 0x0000001fff0f7819 */ /* 0x020fe40000011461 */
[----:B------:R-:W-:-:S02]  /*2270*/  LOP3.LUT R23, R23, 0xfffffffb, RZ, 0xc0, !PT ;  /* 0xfffffffb17177812 */ /* 0x000fc400078ec0ff */
[CC--:B------:R-:W-:Y:S01]  /*2280*/  LEA.HI R63, R13.reuse, R12.reuse, RZ, 0x3 ;  /* 0x0000000c0d3f7211 */ /* 0x0c0fe200078f18ff */
[----:B------:R-:W-:Y:S01]  /*2290*/  IMAD.SHL.U32 R11, R10, 0x80, RZ ;  /* 0x000000800a0b7824 */ /* 0x000fe200078e00ff */
[----:B------:R-:W-:Y:S02]  /*22a0*/  LEA.HI R12, R13, R12, RZ, 0x5 ;  /* 0x0000000c0d0c7211 */ /* 0x000fe400078f28ff */
[----:B------:R-:W-:Y:S02]  /*22b0*/  LOP3.LUT R96, R9, 0xfffff000, RZ, 0xc0, !PT ;  /* 0xfffff00009607812 */ /* 0x000fe400078ec0ff */
[----:B------:R-:W-:Y:S01]  /*22c0*/  LOP3.LUT R8, R8, R143, RZ, 0x3c, !PT ;  /* 0x0000008f08087212 */ /* 0x000fe200078e3cff */
[C---:B------:R-:W-:Y:S01]  /*22d0*/  IMAD R20, R15.reuse, R4, RZ ;  /* 0x000000040f147224 */ /* 0x040fe200078e02ff */
[----:B------:R-:W-:Y:S02]  /*22e0*/  LOP3.LUT R10, R142, 0x18, R72, 0xf8, !PT ;  /* 0x000000188e0a7812 */ /* 0x000fe400078ef848 */
[----:B------:R-:W-:Y:S01]  /*22f0*/  LEA.HI R32, R34, R34, RZ, 0x1 ;  /* 0x0000002222207211 */ /* 0x000fe200078f08ff */
[----:B------:R-:W-:Y:S01]  /*2300*/  IMAD.SHL.U32 R13, R12, 0x80, RZ ;  /* 0x000000800c0d7824 */ /* 0x000fe200078e00ff */
[----:B------:R-:W-:Y:S01]  /*2310*/  IADD3 R96, R8, R96, R151 ;  /* 0x0000006008607210 */ /* 0x000fe20007ffe097 */
[----:B------:R-:W-:Y:S01]  /*2320*/  IMAD R8, R15, R6, RZ ;  /* 0x000000060f087224 */ /* 0x000fe200078e02ff */
[----:B------:R-:W-:Y:S01]  /*2330*/  LOP3.LUT R12, R11, 0xfffff000, RZ, 0xc0, !PT ;  /* 0xfffff0000b0c7812 */ /* 0x000fe200078ec0ff */
[C---:B------:R-:W-:Y:S01]  /*2340*/  IMAD R9, R97.reuse, R5, R20 ;  /* 0x0000000561097224 */ /* 0x040fe200078e0214 */
[----:B------:R-:W-:Y:S01]  /*2350*/  LOP3.LUT R10, R10, R143, RZ, 0x3c, !PT ;  /* 0x0000008f0a0a7212 */ /* 0x000fe200078e3cff */
[----:B------:R-:W-:Y:S01]  /*2360*/  IMAD.WIDE.U32 R70, R97, R4, R70 ;  /* 0x0000000461467225 */ /* 0x000fe200078e0046 */
[----:B------:R-:W-:-:S02]  /*2370*/  LOP3.LUT R32, R32, 0xfffffffe, RZ, 0xc0, !PT ;  /* 0xfffffffe20207812 */ /* 0x000fc400078ec0ff */
[----:B------:R-:W-:Y:S01]  /*2380*/  LOP3.LUT R14, R142, 0x18, R63, 0xf8, !PT ;  /* 0x000000188e0e7812 */ /* 0x000fe200078ef83f */
[----:B------:R-:W-:Y:S01]  /*2390*/  IMAD.WIDE.U32 R68, R97, R4, R68 ;  /* 0x0000000461447225 */ /* 0x000fe200078e0044 */
[----:B------:R-:W-:-:S03]  /*23a0*/  IADD3 R95, R10, R12, R151 ;  /* 0x0000000c0a5f7210 */ /* 0x000fc60007ffe097 */
[C---:B------:R-:W-:Y:S02]  /*23b0*/  IMAD R75, R97.reuse, R7, R8 ;  /* 0x00000007614b7224 */ /* 0x040fe400078e0208 */
[-C--:B------:R-:W-:Y:S01]  /*23c0*/  IMAD.WIDE.U32 R66, R97, R6.reuse, R66 ;  /* 0x0000000661427225 */ /* 0x080fe200078e0042 */
[----:B------:R-:W-:Y:S02]  /*23d0*/  LOP3.LUT R94, R13, 0xfffff000, RZ, 0xc0, !PT ;  /* 0xfffff0000d5e7812 */ /* 0x000fe400078ec0ff */
[----:B------:R-:W-:Y:S01]  /*23e0*/  LOP3.LUT R14, R14, R143, RZ, 0x3c, !PT ;  /* 0x0000008f0e0e7212 */ /* 0x000fe200078e3cff */
[----:B------:R-:W-:Y:S01]  /*23f0*/  IMAD.IADD R84, R71, 0x1, R9 ;  /* 0x0000000147547824 */ /* 0x000fe200078e0209 */
[----:B------:R-:W-:Y:S01]  /*2400*/  LOP3.LUT R8, R73, 0xfffffff8, RZ, 0xc0, !PT ;  /* 0xfffffff849087812 */ /* 0x000fe200078ec0ff */
[----:B------:R-:W-:Y:S01]  /*2410*/  IMAD.IADD R82, R9, 0x1, R69 ;  /* 0x0000000109527824 */ /* 0x000fe200078e0245 */
[----:B------:R-:W-:Y:S01]  /*2420*/  LOP3.LUT R9, R72, 0xfffffff8, RZ, 0xc0, !PT ;  /* 0xfffffff848097812 */ /* 0x000fe200078ec0ff */
[----:B------:R-:W-:Y:S01]  /*2430*/  IMAD.WIDE.U32 R64, R97, R6, R64 ;  /* 0x0000000661407225 */ /* 0x000fe200078e0040 */
[----:B------:R-:W-:-:S03]  /*2440*/  LOP3.LUT R10, R63, 0xfffffff8, RZ, 0xc0, !PT ;  /* 0xfffffff83f0a7812 */ /* 0x000fc600078ec0ff */
[----:B------:R-:W-:Y:S01]  /*2450*/  IMAD.IADD R32, R34, 0x1, -R32 ;  /* 0x0000000122207824 */ /* 0x000fe200078e0a20 */
[----:B------:R-:W-:Y:S01]  /*2460*/  SHF.L.U64.HI R89, R4, 0x7, R5 ;  /* 0x0000000704597819 */ /* 0x000fe20000010205 */
[----:B------:R-:W-:Y:S01]  /*2470*/  IMAD.IADD R85, R85, 0x1, R28 ;  /* 0x0000000155557824 */ /* 0x000fe200078e021c */
[C---:B------:R-:W-:Y:S01]  /*2480*/  SHF.L.U64.HI R90, R6.reuse, 0x7, R7 ;  /* 0x00000007065a7819 */ /* 0x040fe20000010207 */
[----:B------:R-:W-:Y:S01]  /*2490*/  IMAD.SHL.U32 R5, R6, 0x80, RZ ;  /* 0x0000008006057824 */ /* 0x000fe200078e00ff */
[----:B------:R-:W-:Y:S01]  /*24a0*/  IADD3 R102, R31, 0x8, RZ ;  /* 0x000000081f667810 */ /* 0x000fe20007ffe0ff */
[----:B------:R-:W-:Y:S01]  /*24b0*/  IMAD R7, R32, 0xc0, R140 ;  /* 0x000000c020077824 */ /* 0x000fe200078e028c */
[----:B------:R-:W-:Y:S01]  /*24c0*/  IADD3 R83, R67, R75, RZ ;  /* 0x0000004b43537210 */ /* 0x000fe20007ffe0ff */
[----:B------:R-:W-:Y:S01]  /*24d0*/  IMAD.SHL.U32 R99, R99, 0x2, RZ ;  /* 0x0000000263637824 */ /* 0x000fe200078e00ff */
[----:B------:R-:W-:Y:S01]  /*24e0*/  IADD3 R94, R14, R94, R151 ;  /* 0x0000005e0e5e7210 */ /* 0x000fe20007ffe097 */
[----:B------:R-:W-:Y:S01]  /*24f0*/  IMAD.IADD R75, R75, 0x1, R65 ;  /* 0x000000014b4b7824 */ /* 0x000fe200078e0241 */
[----:B------:R-:W-:-:S02]  /*2500*/  SHF.L.U32 R4, R4, 0x7, RZ ;  /* 0x0000000704047819 */ /* 0x000fc400000006ff */
[----:B------:R-:W-:Y:S02]  /*2510*/  SHF.R.S32.HI R6, RZ, 0x1f, R30 ;  /* 0x0000001fff067819 */ /* 0x000fe4000001141e */
[----:B------:R-:W-:Y:S02]  /*2520*/  SHF.R.S32.HI R93, RZ, 0x1f, R8 ;  /* 0x0000001fff5d7819 */ /* 0x000fe40000011408 */
[----:B------:R-:W-:Y:S02]  /*2530*/  SHF.R.S32.HI R92, RZ, 0x1f, R9 ;  /* 0x0000001fff5c7819 */ /* 0x000fe40000011409 */
[----:B------:R-:W-:Y:S01]  /*2540*/  SHF.R.S32.HI R91, RZ, 0x1f, R10 ;  /* 0x0000001fff5b7819 */ /* 0x000fe2000001140a */
[----:B------:R-:W-:Y:S01]  /*2550*/  @!P6 BAR.SYNC.DEFER_BLOCKING 0x9, 0x100 ;  /* 0x024400000000eb1d */ /* 0x000fe20000010000 */
[----:B---3--:R-:W-:-:S13]  /*2560*/  LOP3.LUT P1, RZ, R33, 0x2, RZ, 0xc0, !PT ;  /* 0x0000000221ff7812 */ /* 0x008fda000782c0ff */
[----:B------:R-:W-:Y:S02]  /*2570*/  @P1 LOP3.LUT R23, R23, 0x4, RZ, 0xfc, !PT ;  /* 0x0000000417171812 */ /* 0x000fe400078efcff */
[----:B------:R-:W-:-:S04]  /*2580*/  ISETP.GE.AND P1, PT, R136, UR4, PT ;  /* 0x0000000488007c0c */ /* 0x000fc8000bf26270 */
[----:B------:R-:W-:-:S04]  /*2590*/  SEL R20, RZ, 0x20, P1 ;  /* 0x00000020ff147807 */ /* 0x000fc80000800000 */
[C---:B------:R-:W-:Y:S02]  /*25a0*/  LOP3.LUT R20, R21.reuse, R20, RZ, 0xfc, !PT ;  /* 0x0000001415147212 */ /* 0x040fe400078efcff */
[----:B------:R-:W-:Y:S02]  /*25b0*/  SHF.R.S32.HI R88, RZ, 0x1f, R25 ;  /* 0x0000001fff587819 */ /* 0x000fe40000011419 */
[----:B------:R-:W-:Y:S02]  /*25c0*/  LOP3.LUT R21, R21, 0x1, RZ, 0xc0, !PT ;  /* 0x0000000115157812 */ /* 0x000fe400078ec0ff */
[C---:B------:R-:W-:Y:S02]  /*25d0*/  LOP3.LUT R28, R20.reuse, 0x2, RZ, 0xc0, !PT ;  /* 0x00000002141c7812 */ /* 0x040fe400078ec0ff */
[----:B------:R-:W-:-:S07]  /*25e0*/  LOP3.LUT R31, R20, 0x4, RZ, 0xc0, !PT ;  /* 0x00000004141f7812 */ /* 0x000fce00078ec0ff */
.L_x_10466:
[----:B--2---:R-:W2:Y:S01]  /*25f0*/  LDL R35, [R1+0x7c] ;  /* 0x00007c0001237983 */ /* 0x004ea20000100800 */
[----:B------:R-:W0:Y:S03]  /*2600*/  LDC R77, c[0x0][0x430] ;  /* 0x00010c00ff4d7b82 */ /* 0x000e260000000800 */
[----:B---3--:R-:W3:Y:S01]  /*2610*/  LDL R37, [R1+0x78] ;  /* 0x0000780001257983 */ /* 0x008ee20000100800 */
[----:B------:R-:W-:-:S04]  /*2620*/  VIADD R26, R26, 0xffffffff ;  /* 0xffffffff1a1a7836 */ /* 0x000fc80000000000 */
[----:B------:R-:W-:Y:S01]  /*2630*/  IMAD R12, R26, 0x80, R7 ;  /* 0x000000801a0c7824 */ /* 0x000fe200078e0207 */
[----:B-1----:R-:W1:Y:S04]  /*2640*/  LDC R98, c[0x0][0x3f4] ;  /* 0x0000fd00ff627b82 */ /* 0x002e680000000800 */
[----:B------:R-:W-:Y:S02]  /*2650*/  ISETP.GE.AND P1, PT, R12, R24, PT ;  /* 0x000000180c00720c */ /* 0x000fe40003f26270 */
[----:B0-----:R-:W-:Y:S02]  /*2660*/  ISETP.NE.AND P2, PT, R77, 0x1, PT ;  /* 0x000000014d00780c */ /* 0x001fe40003f45270 */
[----:B------:R-:W-:-:S11]  /*2670*/  ISETP.GT.OR P1, PT, R7, 0x7f, P1 ;  /* 0x0000007f0700780c */ /* 0x000fd60000f24670 */
[----:B------:R-:W0:Y:S08]  /*2680*/  @P2 LDC R11, c[0x0][0x434] ;  /* 0x00010d00ff0b2b82 */ /* 0x000e300000000800 */
[----:B------:R-:W4:Y:S08]  /*2690*/  @P2 LDC R34, c[0x0][0x438] ;  /* 0x00010e00ff222b82 */ /* 0x000f300000000800 */
[----:B------:R-:W1:Y:S01]  /*26a0*/  @!P1 LDC.64 R14, c[0x0][0x428] ;  /* 0x00010a00ff0e9b82 */ /* 0x000e620000000a00 */
[----:B------:R-:W-:-:S07]  /*26b0*/  IADD3 R36, R85, R12, RZ ;  /* 0x0000000c55247210 */ /* 0x000fce0007ffe0ff */
[----:B------:R-:W1:Y:S01]  /*26c0*/  @!P1 LDC.64 R12, c[0x0][0x418] ;  /* 0x00010600ff0c9b82 */ /* 0x000e620000000a00 */
[----:B0-----:R-:W-:-:S04]  /*26d0*/  @P2 IMAD.HI.U32 R11, R36, R11, RZ ;  /* 0x0000000b240b2227 */ /* 0x001fc800078e00ff */
[----:B------:R-:W-:Y:S01]  /*26e0*/  IMAD.MOV.U32 R32, RZ, RZ, R36 ;  /* 0x000000ffff207224 */ /* 0x000fe200078e0024 */
[----:B----4-:R-:W-:-:S04]  /*26f0*/  @P2 SHF.R.U32.HI R32, RZ, R34, R11 ;  /* 0x00000022ff202219 */ /* 0x010fc8000001160b */
[----:B------:R-:W-:Y:S01]  /*2700*/  @!P1 SHF.R.S32.HI R33, RZ, 0x1f, R32 ;  /* 0x0000001fff219819 */ /* 0x000fe20000011420 */
[----:B-1----:R-:W-:-:S04]  /*2710*/  @!P1 IMAD R34, R88, R14, RZ ;  /* 0x0000000e58229224 */ /* 0x002fc800078e02ff */
[C---:B------:R-:W-:Y:S02]  /*2720*/  @!P1 IMAD R11, R25.reuse, R15, R34 ;  /* 0x0000000f190b9224 */ /* 0x040fe400078e0222 */
[----:B------:R-:W-:-:S04]  /*2730*/  @!P1 IMAD.WIDE.U32 R14, R25, R14, R32 ;  /* 0x0000000e190e9225 */ /* 0x000fc800078e0020 */
[----:B------:R-:W-:Y:S01]  /*2740*/  @!P1 IMAD.IADD R11, R15, 0x1, R11 ;  /* 0x000000010f0b9824 */ /* 0x000fe200078e020b */
[----:B------:R-:W-:-:S04]  /*2750*/  @!P1 LEA R12, P2, R14, R12, 0x2 ;  /* 0x0000000c0e0c9211 */ /* 0x000fc800078410ff */
[----:B------:R-:W-:Y:S02]  /*2760*/  @!P1 LEA.HI.X R13, R14, R13, R11, 0x2, P2 ;  /* 0x0000000d0e0d9211 */ /* 0x000fe400010f140b */
[----:B------:R-:W-:Y:S01]  /*2770*/  ISETP.GE.AND P2, PT, R98, 0x1, PT ;  /* 0x000000016200780c */ /* 0x000fe20003f46270 */
[----:B------:R-:W-:Y:S01]  /*2780*/  IMAD.MOV.U32 R76, RZ, RZ, RZ ;  /* 0x000000ffff4c7224 */ /* 0x000fe200078e00ff */
[----:B------:R-:W-:Y:S01]  /*2790*/  IADD3 R32, -R32, RZ, RZ ;  /* 0x000000ff20207210 */ /* 0x000fe20007ffe1ff */
[----:B------:R-:W-:Y:S05]  /*27a0*/  YIELD ;  /* 0x0000000000007946 */ /* 0x000fea0003800000 */
[----:B------:R-:W-:Y:S01]  /*27b0*/  BSSY B0, `(.L_x_10408) ;  /* 0x0000414000007945 */ /* 0x000fe20003800000 */
[----:B------:R0:W5:Y:S01]  /*27c0*/  @!P1 LDG.E R76, desc[UR42][R12.64] ;  /* 0x0000002a0c4c9981 */ /* 0x000162000c1e1900 */
[----:B------:R-:W-:Y:S01]  /*27d0*/  IMAD R77, R77, R32, R36 ;  /* 0x000000204d4d7224 */ /* 0x000fe200078e0224 */
[----:B------:R-:W-:-:S02]  /*27e0*/  ISETP.GT.AND P1, PT, R26, R74, PT ;  /* 0x0000004a1a00720c */ /* 0x000fc40003f24270 */
[----:B--2---:R-:W-:Y:S01]  /*27f0*/  LOP3.LUT P3, RZ, R35, 0x2, RZ, 0xc0, !PT ;  /* 0x0000000223ff7812 */ /* 0x004fe2000786c0ff */
[----:B---3--:R-:W-:-:S04]  /*2800*/  IMAD R62, R18, 0x3000, R37 ;  /* 0x00003000123e7824 */ /* 0x008fc800078e0225 */
[----:B------:R-:W-:-:S08]  /*2810*/  VIADD R14, R62, 0x10 ;  /* 0x000000103e0e7836 */ /* 0x000fd00000000000 */
[C---:B------:R-:W-:Y:S02]  /*2820*/  @P3 VIADD R14, R62.reuse, 0xfffffff0 ;  /* 0xfffffff03e0e3836 */ /* 0x040fe40000000000 */
[----:B------:R-:W-:-:S03]  /*2830*/  IMAD R62, R62, 0x2, R27 ;  /* 0x000000023e3e7824 */ /* 0x000fc600078e021b */
[----:B------:R-:W-:Y:S01]  /*2840*/  LEA R61, R14, R27, 0x1 ;  /* 0x0000001b0e3d7211 */ /* 0x000fe200078e08ff */
[----:B0-----:R-:W-:Y:S06]  /*2850*/  @!P2 BRA `(.L_x_10409) ;  /* 0x0000003800f4a947 */ /* 0x001fec0003800000 */
[----:B------:R-:W-:Y:S01]  /*2860*/  SHF.R.S32.HI R78, RZ, 0x1f, R77 ;  /* 0x0000001fff4e7819 */ /* 0x000fe2000001144d */
[----:B------:R-:W-:Y:S01]  /*2870*/  ULDC.64 UR4, c[0x0][0x300] ;  /* 0x0000c00000047ab9 */ /* 0x000fe20000000a00 */
[----:B-----5:R-:W-:Y:S01]  /*2880*/  SHF.R.S32.HI R79, RZ, 0x1f, R76 ;  /* 0x0000001fff4f7819 */ /* 0x020fe2000001144c */
[----:B------:R-:W-:-:S04]  /*2890*/  IMAD.WIDE.U32 R12, R77, UR4, RZ ;  /* 0x000000044d0c7c25 */ /* 0x000fc8000f8e00ff */
[----:B------:R-:W-:Y:S02]  /*28a0*/  IMAD R14, R78, UR4, RZ ;  /* 0x000000044e0e7c24 */ /* 0x000fe4000f8e02ff */
[----:B------:R-:W-:Y:S02]  /*28b0*/  IMAD R80, R26, -0x80, R24 ;  /* 0xffffff801a507824 */ /* 0x000fe400078e0218 */
[----:B------:R-:W-:Y:S01]  /*28c0*/  IMAD R11, R77, UR5, R14 ;  /* 0x000000054d0b7c24 */ /* 0x000fe2000f8e020e */
[----:B------:R-:W-:Y:S01]  /*28d0*/  ULDC.64 UR4, c[0x0][0x310] ;  /* 0x0000c40000047ab9 */ /* 0x000fe20000000a00 */
[----:B------:R-:W-:Y:S01]  /*28e0*/  IMAD R14, R90, R26, RZ ;  /* 0x0000001a5a0e7224 */ /* 0x000fe200078e02ff */
[----:B------:R-:W-:Y:S01]  /*28f0*/  VIMNMX R80, R80, 0x80, PT ;  /* 0x0000008050507848 */ /* 0x000fe20003fe0100 */
[----:B------:R-:W-:Y:S02]  /*2900*/  IMAD R15, R79, UR4, RZ ;  /* 0x000000044f0f7c24 */ /* 0x000fe4000f8e02ff */
[----:B------:R-:W-:-:S02]  /*2910*/  IMAD.IADD R13, R13, 0x1, R11 ;  /* 0x000000010d0d7824 */ /* 0x000fc400078e020b */
[C---:B------:R-:W-:Y:S02]  /*2920*/  IMAD R15, R76.reuse, UR5, R15 ;  /* 0x000000054c0f7c24 */ /* 0x040fe4000f8e020f */
[----:B------:R-:W-:Y:S01]  /*2930*/  IMAD.WIDE.U32 R12, R76, UR4, R12 ;  /* 0x000000044c0c7c25 */ /* 0x000fe2000f8e000c */
[----:B------:R-:W-:-:S03]  /*2940*/  ULDC.64 UR4, c[0x0][0x308] ;  /* 0x0000c20000047ab9 */ /* 0x000fc60000000a00 */
[----:B------:R-:W-:Y:S02]  /*2950*/  IMAD R11, R6, UR4, RZ ;  /* 0x00000004060b7c24 */ /* 0x000fe4000f8e02ff */
[----:B------:R-:W-:Y:S02]  /*2960*/  IMAD.IADD R13, R13, 0x1, R15 ;  /* 0x000000010d0d7824 */ /* 0x000fe400078e020f */
[C---:B------:R-:W-:Y:S01]  /*2970*/  IMAD R57, R30.reuse, UR5, R11 ;  /* 0x000000051e397c24 */ /* 0x040fe2000f8e020b */
[----:B------:R-:W-:Y:S01]  /*2980*/  SHF.R.S32.HI R11, RZ, 0x1f, R26 ;  /* 0x0000001fff0b7819 */ /* 0x000fe2000001141a */
[----:B------:R-:W-:Y:S01]  /*2990*/  IMAD.WIDE.U32 R12, R30, UR4, R12 ;  /* 0x000000041e0c7c25 */ /* 0x000fe2000f8e000c */
[----:B------:R-:W-:-:S03]  /*29a0*/  ULDC.64 UR4, c[0x0][0x2e8] ;  /* 0x0000ba0000047ab9 */ /* 0x000fc60000000a00 */
[----:B------:R-:W-:Y:S01]  /*29b0*/  IMAD.IADD R57, R13, 0x1, R57 ;  /* 0x000000010d397824 */ /* 0x000fe200078e0239 */
[C---:B------:R-:W-:Y:S01]  /*29c0*/  LEA R56, P2, R12.reuse, UR4, 0x1 ;  /* 0x000000040c387c11 */ /* 0x040fe2000f8408ff */
[----:B------:R-:W-:Y:S01]  /*29d0*/  ULDC.U8 UR4, c[0x0][0x410] ;  /* 0x0001040000047ab9 */ /* 0x000fe20000000000 */
[----:B------:R-:W-:Y:S02]  /*29e0*/  IMAD R15, R89, R26, RZ ;  /* 0x0000001a590f7224 */ /* 0x000fe400078e02ff */
[----:B------:R-:W-:Y:S01]  /*29f0*/  LEA.HI.X R57, R12, UR5, R57, 0x1, P2 ;  /* 0x000000050c397c11 */ /* 0x000fe200090f0c39 */
[C---:B------:R-:W-:Y:S01]  /*2a00*/  IMAD R33, R11.reuse, R5, R14 ;  /* 0x000000050b217224 */ /* 0x040fe200078e020e */
[----:B------:R-:W-:Y:S01]  /*2a10*/  ISETP.NE.AND P2, PT, RZ, UR4, PT ;  /* 0x00000004ff007c0c */ /* 0x000fe2000bf45270 */
[----:B------:R-:W-:Y:S02]  /*2a20*/  IMAD R35, R11, R4, R15 ;  /* 0x000000040b237224 */ /* 0x000fe400078e020f */
[----:B------:R-:W-:-:S04]  /*2a30*/  IMAD.WIDE.U32 R14, R5, R26, RZ ;  /* 0x0000001a050e7225 */ /* 0x000fc800078e00ff */
[----:B------:R-:W-:Y:S01]  /*2a40*/  IMAD.WIDE.U32 R12, R4, R26, RZ ;  /* 0x0000001a040c7225 */ /* 0x000fe200078e00ff */
[----:B------:R-:W-:-:S03]  /*2a50*/  IADD3 R11, R15, R33, RZ ;  /* 0x000000210f0b7210 */ /* 0x000fc60007ffe0ff */
[----:B------:R-:W-:Y:S02]  /*2a60*/  IMAD.IADD R58, R13, 0x1, R35 ;  /* 0x000000010d3a7824 */ /* 0x000fe400078e0223 */
[----:B------:R-:W-:Y:S05]  /*2a70*/  @!P2 BRA `(.L_x_10410) ;  /* 0x0000001c0014a947 */ /* 0x000fea0003800000 */
        /* <DEDUP_REMOVED lines=14> */
[----:B------:R-:W-:Y:S06]  /*2b60*/  @P3 BRA `(.L_x_10412) ;  /* 0x0000000000b43947 */ /* 0x000fec0003800000 */
[----:B------:R-:W2:Y:S04]  /*2b70*/  LDL R87, [R1+0x4c] ;  /* 0x00004c0001577983 */ /* 0x000ea80000100800 */
[----:B------:R-:W3:Y:S04]  /*2b80*/  LDL R86, [R1+0x24] ;  /* 0x0000240001567983 */ /* 0x000ee80000100800 */
[----:B------:R-:W4:Y:S04]  /*2b90*/  LDL R81, [R1+0x48] ;  /* 0x0000480001517983 */ /* 0x000f280000100800 */
[----:B------:R-:W4:Y:S04]  /*2ba0*/  LDL R60, [R1+0x50] ;  /* 0x00005000013c7983 */ /* 0x000f280000100800 */
[----:B------:R-:W4:Y:S01]  /*2bb0*/  LDL R59, [R1+0x54] ;  /* 0x00005400013b7983 */ /* 0x000f220000100800 */
[----:B------:R-:W-:Y:S01]  /*2bc0*/  IADD3 R14, P2, R64, R14, RZ ;  /* 0x0000000e400e7210 */ /* 0x000fe20007f5e0ff */
[----:B------:R-:W-:Y:S01]  /*2bd0*/  ULDC.64 UR4, c[0x0][0x3e8] ;  /* 0x0000fa0000047ab9 */ /* 0x000fe20000000a00 */
[----:B------:R-:W-:-:S02]  /*2be0*/  CS2R R52, SRZ ;  /* 0x0000000000347805 */ /* 0x000fc4000001ff00 */
[----:B------:R-:W-:Y:S01]  /*2bf0*/  CS2R R54, SRZ ;  /* 0x0000000000367805 */ /* 0x000fe2000001ff00 */
[----:B------:R-:W-:Y:S01]  /*2c00*/  IMAD.X R13, R11, 0x1, R75, P2 ;  /* 0x000000010b0d7824 */ /* 0x000fe200010e064b */
[----:B------:R-:W-:-:S05]  /*2c10*/  IADD3 R11, P2, R68, R12, RZ ;  /* 0x0000000c440b7210 */ /* 0x000fca0007f5e0ff */
[----:B------:R-:W-:Y:S01]  /*2c20*/  IMAD.X R58, R58, 0x1, R82, P2 ;  /* 0x000000013a3a7824 */ /* 0x000fe200010e0652 */
        /* <DEDUP_REMOVED lines=19> */
[----:B------:R0:W5:Y:S04]  /*2d60*/  @!P2 LDG.E.64 R48, desc[UR42][R12.64+0x10] ;  /* 0x0000102a0c30a981 */ /* 0x000168000c1e1b00 */
[----:B------:R0:W5:Y:S01]  /*2d70*/  @!P2 LDG.E.64 R50, desc[UR42][R14.64+0x10] ;  /* 0x0000102a0e32a981 */ /* 0x000162000c1e1b00 */
[----:B---3--:R-:W-:-:S13]  /*2d80*/  ISETP.GE.AND P2, PT, R86, R98, PT ;  /* 0x000000625600720c */ /* 0x008fda0003f46270 */
[----:B------:R0:W5:Y:S04]  /*2d90*/  @!P2 LDG.E.64 R44, desc[UR42][R12.64+0x20] ;  /* 0x0000202a0c2ca981 */ /* 0x000168000c1e1b00 */
[----:B------:R0:W5:Y:S01]  /*2da0*/  @!P2 LDG.E.64 R46, desc[UR42][R14.64+0x20] ;  /* 0x0000202a0e2ea981 */ /* 0x000162000c1e1b00 */
[----:B----4-:R-:W-:-:S13]  /*2db0*/  ISETP.GE.AND P2, PT, R81, R98, PT ;  /* 0x000000625100720c */ /* 0x010fda0003f46270 */
[----:B------:R0:W5:Y:S04]  /*2dc0*/  @!P2 LDG.E.64 R40, desc[UR42][R12.64+0x30] ;  /* 0x0000302a0c28a981 */ /* 0x000168000c1e1b00 */
[----:B------:R0:W5:Y:S01]  /*2dd0*/  @!P2 LDG.E.64 R42, desc[UR42][R14.64+0x30] ;  /* 0x0000302a0e2aa981 */ /* 0x000162000c1e1b00 */
[----:B------:R-:W-:-:S13]  /*2de0*/  ISETP.GE.AND P2, PT, R60, R98, PT ;  /* 0x000000623c00720c */ /* 0x000fda0003f46270 */
[----:B------:R0:W5:Y:S04]  /*2df0*/  @!P2 LDG.E.64 R36, desc[UR42][R12.64+0x40] ;  /* 0x0000402a0c24a981 */ /* 0x000168000c1e1b00 */
[----:B------:R0:W5:Y:S01]  /*2e00*/  @!P2 LDG.E.64 R38, desc[UR42][R14.64+0x40] ;  /* 0x0000402a0e26a981 */ /* 0x000162000c1e1b00 */
[----:B------:R-:W-:-:S13]  /*2e10*/  ISETP.GE.AND P2, PT, R59, R98, PT ;  /* 0x000000623b00720c */ /* 0x000fda0003f46270 */
[----:B------:R0:W5:Y:S04]  /*2e20*/  @!P2 LDG.E.64 R32, desc[UR42][R12.64+0x50] ;  /* 0x0000502a0c20a981 */ /* 0x000168000c1e1b00 */
[----:B------:R0:W5:Y:S02]  /*2e30*/  @!P2 LDG.E.64 R34, desc[UR42][R14.64+0x50] ;  /* 0x0000502a0e22a981 */ /* 0x000164000c1e1b00 */
.L_x_10412:
[----:B------:R-:W-:Y:S05]  /*2e40*/  BSYNC B1 ;  /* 0x0000000000017941 */ /* 0x000fea0003800000 */
.L_x_10411:
[----:B-----5:R-:W-:Y:S01]  /*2e50*/  MOV R11, R32 ;  /* 0x00000020000b7202 */ /* 0x020fe20000000f00 */
[----:B0-----:R-:W-:Y:S01]  /*2e60*/  IMAD.MOV.U32 R12, RZ, RZ, R33 ;  /* 0x000000ffff0c7224 */ /* 0x001fe200078e0021 */
[----:B------:R-:W-:Y:S01]  /*2e70*/  UISETP.NE.AND UP0, UPT, UR39, 0x3, UPT ;  /* 0x000000032700788c */ /* 0x000fe2000bf05270 */
        /* <DEDUP_REMOVED lines=10> */
[----:B------:R-:W-:-:S04]  /*2f20*/  PLOP3.LUT P2, PT, PT, PT, UP0, 0x80, 0x0 ;  /* 0x000000000000781c */ /* 0x000fc80003f4f008 */
[----:B------:R-:W-:Y:S01]  /*2f30*/  PRMT R107, R12, 0x5410, R11 ;  /* 0x000054100c6b7816 */ /* 0x000fe2000000000b */
[----:B------:R-:W-:Y:S01]  /*2f40*/  IMAD.MOV.U32 R12, RZ, RZ, R49 ;  /* 0x000000ffff0c7224 */ /* 0x000fe200078e0031 */
[----:B------:R-:W-:-:S04]  /*2f50*/  MOV R11, R48 ;  /* 0x00000030000b7202 */ /* 0x000fc80000000f00 */
        /* <DEDUP_REMOVED lines=8> */
[----:B------:R-:W-:Y:S01]  /*2fe0*/  PRMT R59, R59, 0x5410, R12 ;  /* 0x000054103b3b7816 */ /* 0x000fe2000000000c */
[----:B------:R-:W-:Y:S01]  /*2ff0*/  IMAD.MOV.U32 R12, RZ, RZ, R38 ;  /* 0x000000ffff0c7224 */ /* 0x000fe200078e0026 */
[----:B------:R-:W-:Y:S01]  /*3000*/  PRMT R58, R11, 0x7610, R58 ;  /* 0x000076100b3a7816 */ /* 0x000fe2000000003a */
[----:B------:R-:W-:-:S05]  /*3010*/  IMAD.MOV.U32 R11, RZ, RZ, R39 ;  /* 0x000000ffff0b7224 */ /* 0x000fca00078e0027 */
[----:B------:R-:W-:Y:S01]  /*3020*/  PRMT R87, R12, 0x5410, R11 ;  /* 0x000054100c577816 */ /* 0x000fe2000000000b */
[----:B------:R-:W-:Y:S01]  /*3030*/  IMAD.MOV.U32 R11, RZ, RZ, R43 ;  /* 0x000000ffff0b7224 */ /* 0x000fe200078e002b */
[----:B------:R-:W-:-:S04]  /*3040*/  MOV R12, R42 ;  /* 0x0000002a000c7202 */ /* 0x000fc80000000f00 */
[----:B------:R-:W-:Y:S01]  /*3050*/  PRMT R105, R12, 0x5410, R11 ;  /* 0x000054100c697816 */ /* 0x000fe2000000000b */
[----:B------:R-:W-:Y:S02]  /*3060*/  IMAD.MOV.U32 R12, RZ, RZ, R47 ;  /* 0x000000ffff0c7224 */ /* 0x000fe400078e002f */
[----:B------:R-:W-:-:S03]  /*3070*/  IMAD.MOV.U32 R11, RZ, RZ, R46 ;  /* 0x000000ffff0b7224 */ /* 0x000fc600078e002e */
[----:B------:R-:W-:Y:S01]  /*3080*/  PRMT R108, R12, 0x7610, R108 ;  /* 0x000076100c6c7816 */ /* 0x000fe2000000006c */
[----:B------:R-:W-:Y:S01]  /*3090*/  IMAD.MOV.U32 R12, RZ, RZ, R51 ;  /* 0x000000ffff0c7224 */ /* 0x000fe200078e0033 */
[----:B------:R-:W-:Y:S02]  /*30a0*/  PRMT R110, R110, 0x5410, R11 ;  /* 0x000054106e6e7816 */ /* 0x000fe4000000000b */
[----:B------:R-:W-:-:S04]  /*30b0*/  MOV R11, R50 ;  /* 0x00000032000b7202 */ /* 0x000fc80000000f00 */
[----:B------:R-:W-:Y:S01]  /*30c0*/  PRMT R111, R11, 0x5410, R12 ;  /* 0x000054100b6f7816 */ /* 0x000fe2000000000c */
[----:B------:R-:W-:Y:S02]  /*30d0*/  IMAD.MOV.U32 R11, RZ, RZ, R54 ;  /* 0x000000ffff0b7224 */ /* 0x000fe400078e0036 */
[----:B------:R-:W-:-:S05]  /*30e0*/  IMAD.MOV.U32 R12, RZ, RZ, R55 ;  /* 0x000000ffff0c7224 */ /* 0x000fca00078e0037 */
[----:B------:R-:W-:Y:S01]  /*30f0*/  PRMT R112, R11, 0x5410, R12 ;  /* 0x000054100b707816 */ /* 0x000fe2000000000c */
[----:B------:R-:W-:Y:S06]  /*3100*/  @!P2 BRA `(.L_x_10413) ;  /* 0x000000000004a947 */ /* 0x000fec0003800000 */
[----:B------:R-:W-:Y:S01]  /*3110*/  BPT.TRAP 0x1 ;  /* 0x000000040000795c */ /* 0x000fe20000300000 */
.L_x_10413:
[----:B------:R-:W-:Y:S01]  /*3120*/  LEA R60, R18, R2, 0x3 ;  /* 0x00000002123c7211 */ /* 0x000fe200078e18ff */
[----:B------:R-:W-:Y:S01]  /*3130*/  BSSY B1, `(.L_x_10414) ;  /* 0x0000004000017945 */ /* 0x000fe20003800000 */
[----:B------:R-:W-:-:S04]  /*3140*/  SHF.L.U32 R81, R137, 0x1f, RZ ;  /* 0x0000001f89517819 */ /* 0x000fc800000006ff */
[----:B------:R-:W0:Y:S02]  /*3150*/  SYNCS.PHASECHK.TRANS64.TRYWAIT P4, [R60+URZ+0x2d890], R81 ;  /* 0x02d890513c0075a7 */ /* 0x000e24000808017f */
[----:B0-----:R-:W-:Y:S05]  /*3160*/  @!P4 BRA `(.L_x_10415) ;  /* 0x000001680074c947 */ /* 0x001fea0003800000 */
.L_x_10664:
[----:B------:R-:W-:Y:S05]  /*3170*/  BSYNC B1 ;  /* 0x0000000000017941 */ /* 0x000fea0003800000 */
.L_x_10414:
[----:B------:R-:W-:-:S03]  /*3180*/  UMOV UR4, 0xffffffff ;  /* 0xffffffff00047882 */ /* 0x000fc60000000000 */
[----:B------:R-:W-:Y:S05]  /*3190*/  BRA.DIV UR4, `(.L_x_10416) ;  /* 0x0000016a047c7947 */ /* 0x000fea000b800000 */
[----:B------:R-:W1:Y:S04]  /*31a0*/  SHFL.IDX PT, R57, R57, RZ, 0x1e1f ;  /* 0x001e1fff39397589 */ /* 0x000e6800000e0000 */
[----:B------:R-:W2:Y:S02]  /*31b0*/  SHFL.IDX PT, R56, R56, RZ, 0x1e1f ;  /* 0x001e1fff38387589 */ /* 0x000ea400000e0000 */
.L_x_10668:
[----:B------:R-:W-:Y:S05]  /*31c0*/  @P3 BRA `(.L_x_10417) ;  /* 0x0000003400c83947 */ /* 0x000fea0003800000 */
[----:B------:R-:W-:Y:S01]  /*31d0*/  ISETP.NE.AND P3, PT, R21, RZ, PT ;  /* 0x000000ff1500720c */ /* 0x000fe20003f65270 */
[----:B------:R-:W-:-:S12]  /*31e0*/  BSSY B1, `(.L_x_10418) ;  /* 0x0000036000017945 */ /* 0x000fd80003800000 */
[----:B------:R-:W-:Y:S05]  /*31f0*/  @!P3 BRA `(.L_x_10419) ;  /* 0x0000000000d0b947 */ /* 0x000fea0003800000 */
[----:B------:R3:W4:Y:S01]  /*3200*/  LDS.128 R12, [R62+0x15000] ;  /* 0x015000003e0c7984 */ /* 0x0007220000000c00 */
[----:B------:R-:W-:Y:S01]  /*3210*/  ISETP.GE.AND P3, PT, R138, R98, PT ;  /* 0x000000628a00720c */ /* 0x000fe20003f66270 */
[----:B------:R-:W-:-:S12]  /*3220*/  BSSY B2, `(.L_x_10420) ;  /* 0x000002e000027945 */ /* 0x000fd80003800000 */
[----:B---3--:R-:W-:Y:S05]  /*3230*/  @P3 BRA `(.L_x_10421) ;  /* 0x0000000000b03947 */ /* 0x008fea0003800000 */
[--C-:B------:R-:W-:Y:S02]  /*3240*/  SHF.R.U64 R11, R52, 0x10, R53.reuse ;  /* 0x00000010340b7819 */ /* 0x100fe40000001235 */
[----:B------:R-:W-:Y:S01]  /*3250*/  SHF.R.U32.HI R52, RZ, 0x10, R53 ;  /* 0x00000010ff347819 */ /* 0x000fe20000011635 */
[----:B----4-:R-:W-:Y:S01]  /*3260*/  IMAD.MOV.U32 R53, RZ, RZ, R13 ;  /* 0x000000ffff357224 */ /* 0x010fe200078e000d */
[--C-:B------:R-:W-:Y:S01]  /*3270*/  SHF.R.U64 R54, R54, 0x10, R55.reuse ;  /* 0x0000001036367819 */ /* 0x100fe20000001237 */
[----:B------:R-:W-:Y:S01]  /*3280*/  HADD2.F32 R11, -RZ, R11.H0_H0 ;  /* 0x2000000bff0b7230 */ /* 0x000fe20000004100 */
[----:B------:R-:W-:Y:S02]  /*3290*/  SHF.R.U32.HI R55, RZ, 0x10, R55 ;  /* 0x00000010ff377819 */ /* 0x000fe40000011637 */
[----:B------:R-:W-:Y:S02]  /*32a0*/  HADD2.F32 R104, -RZ, R53.H1_H1 ;  /* 0x30000035ff687230 */ /* 0x000fe40000004100 */
[----:B------:R-:W-:-:S02]  /*32b0*/  HADD2.F32 R13, -RZ, R54.H0_H0 ;  /* 0x20000036ff0d7230 */ /* 0x000fc40000004100 */
[----:B------:R-:W-:Y:S02]  /*32c0*/  HADD2.F32 R106, -RZ, R53.H0_H0 ;  /* 0x20000035ff6a7230 */ /* 0x000fe40000004100 */
[----:B------:R-:W-:Y:S02]  /*32d0*/  HADD2.F32 R55, -RZ, R55.H0_H0 ;  /* 0x20000037ff377230 */ /* 0x000fe40000004100 */
[-C--:B------:R-:W-:Y:S01]  /*32e0*/  FMUL.FTZ R53, R104, R13.reuse ;  /* 0x0000000d68357220 */ /* 0x080fe20000410000 */
[----:B------:R-:W-:-:S03]  /*32f0*/  FMUL.FTZ R13, R106, R13 ;  /* 0x0000000d6a0d7220 */ /* 0x000fc60000410000 */
[-C--:B------:R-:W-:Y:S01]  /*3300*/  FFMA.FTZ R54, R106, R11.reuse, -R53 ;  /* 0x0000000b6a367223 */ /* 0x080fe20000010835 */
[----:B------:R-:W-:Y:S02]  /*3310*/  HADD2.F32 R53, -RZ, R52.H0_H0 ;  /* 0x20000034ff357230 */ /* 0x000fe40000004100 */
[----:B------:R-:W-:Y:S01]  /*3320*/  FFMA.FTZ R11, R104, R11, R13 ;  /* 0x0000000b680b7223 */ /* 0x000fe2000001000d */
[--C-:B------:R-:W-:Y:S02]  /*3330*/  HADD2.F32 R104, -RZ, R15.reuse.H1_H1 ;  /* 0x3000000fff687230 */ /* 0x100fe40000004100 */
[----:B------:R-:W-:Y:S02]  /*3340*/  HADD2.F32 R52, -RZ, R15.H0_H0 ;  /* 0x2000000fff347230 */ /* 0x000fe40000004100 */
[----:B------:R-:W-:Y:S02]  /*3350*/  IMAD.MOV.U32 R106, RZ, RZ, R12 ;  /* 0x000000ffff6a7224 */ /* 0x000fe400078e000c */
[----:B------:R-:W-:Y:S01]  /*3360*/  FMUL.FTZ R13, R104, R55 ;  /* 0x00000037680d7220 */ /* 0x000fe20000410000 */
[----:B------:R-:W-:-:S02]  /*3370*/  HADD2.F32 R15, -RZ, R109.H1_H1 ;  /* 0x3000006dff0f7230 */ /* 0x000fc40000004100 */
[C---:B------:R-:W-:Y:S01]  /*3380*/  FMUL.FTZ R55, R52.reuse, R55 ;  /* 0x0000003734377220 */ /* 0x040fe20000410000 */
[----:B------:R-:W-:Y:S01]  /*3390*/  F2FP.F16.F32.PACK_AB R11, R11, R54 ;  /* 0x000000360b0b723e */ /* 0x000fe200000000ff */
[-C--:B------:R-:W-:Y:S01]  /*33a0*/  FFMA.FTZ R13, R52, R53.reuse, -R13 ;  /* 0x00000035340d7223 */ /* 0x080fe2000001080d */
[----:B------:R-:W-:Y:S02]  /*33b0*/  HADD2.F32 R12, -RZ, R106.H1_H1 ;  /* 0x3000006aff0c7230 */ /* 0x000fe40000004100 */
[----:B------:R-:W-:Y:S01]  /*33c0*/  FFMA.FTZ R104, R104, R53, R55 ;  /* 0x0000003568687223 */ /* 0x000fe20000010037 */
[----:B------:R-:W-:Y:S02]  /*33d0*/  HADD2.F32 R53, -RZ, R112.H0_H0 ;  /* 0x20000070ff357230 */ /* 0x000fe40000004100 */
[----:B------:R-:W-:Y:S02]  /*33e0*/  HADD2.F32 R106, -RZ, R106.H0_H0 ;  /* 0x2000006aff6a7230 */ /* 0x000fe40000004100 */
[----:B------:R-:W-:Y:S01]  /*33f0*/  F2FP.F16.F32.PACK_AB R104, R104, R13 ;  /* 0x0000000d6868723e */ /* 0x000fe200000000ff */
[----:B------:R-:W-:Y:S01]  /*3400*/  FMUL.FTZ R55, R12, R53 ;  /* 0x000000350c377220 */ /* 0x000fe20000410000 */
[----:B------:R-:W-:-:S02]  /*3410*/  IMAD.MOV.U32 R13, RZ, RZ, R11 ;  /* 0x000000ffff0d7224 */ /* 0x000fc400078e000b */
[C---:B------:R-:W-:Y:S01]  /*3420*/  FMUL.FTZ R53, R106.reuse, R53 ;  /* 0x000000356a357220 */ /* 0x040fe20000410000 */
[-C--:B------:R-:W-:Y:S01]  /*3430*/  FFMA.FTZ R52, R106, R15.reuse, -R55 ;  /* 0x0000000f6a347223 */ /* 0x080fe20000010837 */
[----:B------:R-:W-:Y:S02]  /*3440*/  HADD2.F32 R55, -RZ, R14.H0_H0 ;  /* 0x2000000eff377230 */ /* 0x000fe40000004100 */
[----:B------:R-:W-:Y:S01]  /*3450*/  FFMA.FTZ R15, R12, R15, R53 ;  /* 0x0000000f0c0f7223 */ /* 0x000fe20000010035 */
[----:B------:R-:W-:Y:S02]  /*3460*/  HADD2.F32 R12, -RZ, R112.H1_H1 ;  /* 0x30000070ff0c7230 */ /* 0x000fe40000004100 */
[----:B------:R-:W-:Y:S02]  /*3470*/  HADD2.F32 R53, -RZ, R14.H1_H1 ;  /* 0x3000000eff357230 */ /* 0x000fe40000004100 */
[----:B------:R-:W-:-:S03]  /*3480*/  HADD2.F32 R106, -RZ, R110.H0_H0 ;  /* 0x2000006eff6a7230 */ /* 0x000fc60000004100 */
[-C--:B------:R-:W-:Y:S01]  /*3490*/  FMUL.FTZ R14, R53, R12.reuse ;  /* 0x0000000c350e7220 */ /* 0x080fe20000410000 */
[----:B------:R-:W-:-:S03]  /*34a0*/  FMUL.FTZ R12, R55, R12 ;  /* 0x0000000c370c7220 */ /* 0x000fc60000410000 */
[-C--:B------:R-:W-:Y:S01]  /*34b0*/  FFMA.FTZ R14, R55, R106.reuse, -R14 ;  /* 0x0000006a370e7223 */ /* 0x080fe2000001080e */
[----:B------:R-:W-:Y:S01]  /*34c0*/  FFMA.FTZ R53, R53, R106, R12 ;  /* 0x0000006a35357223 */ /* 0x000fe2000001000c */
[----:B------:R-:W-:Y:S02]  /*34d0*/  F2FP.F16.F32.PACK_AB R12, R15, R52 ;  /* 0x000000340f0c723e */ /* 0x000fe400000000ff */
[----:B------:R-:W-:Y:S02]  /*34e0*/  MOV R15, R104 ;  /* 0x00000068000f7202 */ /* 0x000fe40000000f00 */
[----:B------:R-:W-:-:S07]  /*34f0*/  F2FP.F16.F32.PACK_AB R14, R53, R14 ;  /* 0x0000000e350e723e */ /* 0x000fce00000000ff */
.L_x_10421:
[----:B------:R-:W-:Y:S05]  /*3500*/  BSYNC B2 ;  /* 0x0000000000027941 */ /* 0x000fea0003800000 */
.L_x_10420:
[----:B--2---:R-:W-:-:S04]  /*3510*/  LEA R52, P3, R16, R56, 0x1 ;  /* 0x0000003810347211 */ /* 0x004fc800078608ff */
[----:B-1----:R-:W-:-:S05]  /*3520*/  LEA.HI.X R53, R16, R57, R17, 0x1, P3 ;  /* 0x0000003910357211 */ /* 0x002fca00018f0c11 */
[----:B----4-:R3:W-:Y:S04]  /*3530*/  ST.E.128 desc[UR42][R52.64], R12 ;  /* 0x0000000c34007985 */ /* 0x0107e8000c101d2a */
.L_x_10419:
[----:B------:R-:W-:Y:S05]  /*3540*/  BSYNC B1 ;  /* 0x0000000000017941 */ /* 0x000fea0003800000 */
.L_x_10418:
[----:B------:R-:W-:Y:S01]  /*3550*/  ISETP.NE.AND P3, PT, R28, RZ, PT ;  /* 0x000000ff1c00720c */ /* 0x000fe20003f65270 */
[----:B------:R-:W-:-:S12]  /*3560*/  BSSY B1, `(.L_x_10422) ;  /* 0x0000037000017945 */ /* 0x000fd80003800000 */
[----:B------:R-:W-:Y:S05]  /*3570*/  @!P3 BRA `(.L_x_10423) ;  /* 0x0000000000d4b947 */ /* 0x000fea0003800000 */
[----:B------:R-:W4:Y:S01]  /*3580*/  LDL R11, [R1+0x4c] ;  /* 0x00004c00010b7983 */ /* 0x000f220000100800 */
[----:B------:R-:W-:Y:S03]  /*3590*/  BSSY B2, `(.L_x_10424) ;  /* 0x000002e000027945 */ /* 0x000fe60003800000 */
[----:B---3--:R3:W0:Y:S01]  /*35a0*/  LDS.128 R12, [R61+0x15000] ;  /* 0x015000003d0c7984 */ /* 0x0086220000000c00 */
[----:B----4-:R-:W-:-:S13]  /*35b0*/  ISETP.GE.AND P3, PT, R11, R98, PT ;  /* 0x000000620b00720c */ /* 0x010fda0003f66270 */
[----:B0--3--:R-:W-:Y:S05]  /*35c0*/  @P3 BRA `(.L_x_10425) ;  /* 0x0000000000a83947 */ /* 0x009fea0003800000 */
[--C-:B------:R-:W-:Y:S01]  /*35d0*/  SHF.R.U64 R11, R48, 0x10, R49.reuse ;  /* 0x00000010300b7819 */ /* 0x100fe20000001231 */
[----:B------:R-:W-:Y:S01]  /*35e0*/  HADD2.F32 R53, -RZ, R111.H1_H1 ;  /* 0x3000006fff357230 */ /* 0x000fe20000004100 */
[----:B------:R-:W-:Y:S02]  /*35f0*/  SHF.R.U32.HI R48, RZ, 0x10, R49 ;  /* 0x00000010ff307819 */ /* 0x000fe40000011631 */
[--C-:B------:R-:W-:Y:S02]  /*3600*/  SHF.R.U64 R49, R50, 0x10, R51.reuse ;  /* 0x0000001032317819 */ /* 0x100fe40000001233 */
[----:B------:R-:W-:Y:S01]  /*3610*/  SHF.R.U32.HI R50, RZ, 0x10, R51 ;  /* 0x00000010ff327819 */ /* 0x000fe20000011633 */
[----:B------:R-:W-:Y:S02]  /*3620*/  IMAD.MOV.U32 R51, RZ, RZ, R13 ;  /* 0x000000ffff337224 */ /* 0x000fe400078e000d */
[----:B------:R-:W-:Y:S02]  /*3630*/  HADD2.F32 R13, -RZ, R49.H0_H0 ;  /* 0x20000031ff0d7230 */ /* 0x000fe40000004100 */
[----:B------:R-:W-:-:S02]  /*3640*/  HADD2.F32 R49, -RZ, R11.H0_H0 ;  /* 0x2000000bff317230 */ /* 0x000fc40000004100 */
[--C-:B------:R-:W-:Y:S02]  /*3650*/  HADD2.F32 R52, -RZ, R51.reuse.H1_H1 ;  /* 0x30000033ff347230 */ /* 0x100fe40000004100 */
[----:B------:R-:W-:Y:S02]  /*3660*/  HADD2.F32 R54, -RZ, R51.H0_H0 ;  /* 0x20000033ff367230 */ /* 0x000fe40000004100 */
[----:B------:R-:W-:Y:S02]  /*3670*/  HADD2.F32 R50, -RZ, R50.H0_H0 ;  /* 0x20000032ff327230 */ /* 0x000fe40000004100 */
[-C--:B------:R-:W-:Y:S01]  /*3680*/  FMUL.FTZ R11, R52, R13.reuse ;  /* 0x0000000d340b7220 */ /* 0x080fe20000410000 */
[----:B------:R-:W-:Y:S02]  /*3690*/  HADD2.F32 R48, -RZ, R48.H0_H0 ;  /* 0x20000030ff307230 */ /* 0x000fe40000004100 */
[----:B------:R-:W-:Y:S01]  /*36a0*/  FMUL.FTZ R13, R54, R13 ;  /* 0x0000000d360d7220 */ /* 0x000fe20000410000 */
[----:B------:R-:W-:-:S02]  /*36b0*/  HADD2.F32 R51, -RZ, R111.H0_H0 ;  /* 0x2000006fff337230 */ /* 0x000fc40000004100 */
[-C--:B------:R-:W-:Y:S01]  /*36c0*/  FFMA.FTZ R11, R54, R49.reuse, -R11 ;  /* 0x00000031360b7223 */ /* 0x080fe2000001080b */
[----:B------:R-:W-:Y:S01]  /*36d0*/  FFMA.FTZ R52, R52, R49, R13 ;  /* 0x0000003134347223 */ /* 0x000fe2000001000d */
[--C-:B------:R-:W-:Y:S02]  /*36e0*/  HADD2.F32 R13, -RZ, R15.reuse.H1_H1 ;  /* 0x3000000fff0d7230 */ /* 0x100fe40000004100 */
[----:B------:R-:W-:Y:S02]  /*36f0*/  HADD2.F32 R49, -RZ, R15.H0_H0 ;  /* 0x2000000fff317230 */ /* 0x000fe40000004100 */
[----:B------:R-:W-:Y:S01]  /*3700*/  F2FP.F16.F32.PACK_AB R11, R52, R11 ;  /* 0x0000000b340b723e */ /* 0x000fe200000000ff */
[-C--:B------:R-:W-:Y:S02]  /*3710*/  FMUL.FTZ R54, R13, R50.reuse ;  /* 0x000000320d367220 */ /* 0x080fe40000410000 */
[C---:B------:R-:W-:Y:S02]  /*3720*/  FMUL.FTZ R50, R49.reuse, R50 ;  /* 0x0000003231327220 */ /* 0x040fe40000410000 */
[----:B------:R-:W-:Y:S01]  /*3730*/  FFMA.FTZ R15, R49, R48, -R54 ;  /* 0x00000030310f7223 */ /* 0x000fe20000010836 */
[----:B------:R-:W-:-:S02]  /*3740*/  HADD2.F32 R49, -RZ, R108.H1_H1 ;  /* 0x3000006cff317230 */ /* 0x000fc40000004100 */
[----:B------:R-:W-:Y:S01]  /*3750*/  FFMA.FTZ R48, R13, R48, R50 ;  /* 0x000000300d307223 */ /* 0x000fe20000010032 */
[--C-:B------:R-:W-:Y:S02]  /*3760*/  HADD2.F32 R50, -RZ, R12.reuse.H0_H0 ;  /* 0x2000000cff327230 */ /* 0x100fe40000004100 */
[----:B------:R-:W-:Y:S02]  /*3770*/  HADD2.F32 R12, -RZ, R12.H1_H1 ;  /* 0x3000000cff0c7230 */ /* 0x000fe40000004100 */
[----:B------:R-:W-:-:S03]  /*3780*/  F2FP.F16.F32.PACK_AB R15, R48, R15 ;  /* 0x0000000f300f723e */ /* 0x000fc600000000ff */
        /* <DEDUP_REMOVED lines=9> */
[----:B------:R-:W-:Y:S01]  /*3820*/  FMUL.FTZ R53, R50, R53 ;  /* 0x0000003532357220 */ /* 0x000fe20000410000 */
[----:B------:R-:W-:-:S02]  /*3830*/  IMAD.MOV.U32 R13, RZ, RZ, R11 ;  /* 0x000000ffff0d7224 */ /* 0x000fc400078e000b */
[-C--:B------:R-:W-:Y:S01]  /*3840*/  FFMA.FTZ R51, R50, R49.reuse, -R51 ;  /* 0x0000003132337223 */ /* 0x080fe20000010833 */
[----:B------:R-:W-:-:S05]  /*3850*/  FFMA.FTZ R14, R14, R49, R53 ;  /* 0x000000310e0e7223 */ /* 0x000fca0000010035 */
[----:B------:R-:W-:-:S07]  /*3860*/  F2FP.F16.F32.PACK_AB R14, R14, R51 ;  /* 0x000000330e0e723e */ /* 0x000fce00000000ff */
.L_x_10425:
[----:B------:R-:W-:Y:S05]  /*3870*/  BSYNC B2 ;  /* 0x0000000000027941 */ /* 0x000fea0003800000 */
.L_x_10424:
[----:B--2---:R-:W-:Y:S01]  /*3880*/  MOV R48, R56 ;  /* 0x0000003800307202 */ /* 0x004fe20000000f00 */
[----:B------:R-:W-:Y:S02]  /*3890*/  IMAD.SHL.U32 R11, R155, 0x8, RZ ;  /* 0x000000089b0b7824 */ /* 0x000fe400078e00ff */
[----:B-1----:R-:W-:Y:S02]  /*38a0*/  IMAD.MOV.U32 R49, RZ, RZ, R57 ;  /* 0x000000ffff317224 */ /* 0x002fe400078e0039 */
[----:B------:R-:W-:-:S05]  /*38b0*/  IMAD.WIDE R48, R11, 0x2, R48 ;  /* 0x000000020b307825 */ /* 0x000fca00078e0230 */
[----:B------:R4:W-:Y:S02]  /*38c0*/  ST.E.128 desc[UR42][R48.64], R12 ;  /* 0x0000000c30007985 */ /* 0x0009e4000c101d2a */
.L_x_10423:
[----:B------:R-:W-:Y:S05]  /*38d0*/  BSYNC B1 ;  /* 0x0000000000017941 */ /* 0x000fea0003800000 */
.L_x_10422:
[----:B------:R-:W-:Y:S01]  /*38e0*/  ISETP.NE.AND P3, PT, R31, RZ, PT ;  /* 0x000000ff1f00720c */ /* 0x000fe20003f65270 */
[----:B------:R-:W-:-:S12]  /*38f0*/  BSSY B1, `(.L_x_10426) ;  /* 0x0000037000017945 */ /* 0x000fd80003800000 */
[----:B------:R-:W-:Y:S05]  /*3900*/  @!P3 BRA `(.L_x_10427) ;  /* 0x0000000000d4b947 */ /* 0x000fea0003800000 */
[----:B------:R-:W5:Y:S01]  /*3910*/  LDL R11, [R1+0x24] ;  /* 0x00002400010b7983 */ /* 0x000f620000100800 */
[----:B------:R-:W-:Y:S03]  /*3920*/  BSSY B2, `(.L_x_10428) ;  /* 0x000002e000027945 */ /* 0x000fe60003800000 */
[----:B---34-:R3:W4:Y:S01]  /*3930*/  LDS.128 R12, [R62+0x17000] ;  /* 0x017000003e0c7984 */ /* 0x0187220000000c00 */
[----:B-----5:R-:W-:-:S13]  /*3940*/  ISETP.GE.AND P3, PT, R11, R98, PT ;  /* 0x000000620b00720c */ /* 0x020fda0003f66270 */
[----:B---34-:R-:W-:Y:S05]  /*3950*/  @P3 BRA `(.L_x_10429) ;  /* 0x0000000000a83947 */ /* 0x018fea0003800000 */
[----:B------:R-:W-:Y:S01]  /*3960*/  SHF.R.U64 R48, R46, 0x10, R47 ;  /* 0x000000102e307819 */ /* 0x000fe2000000122f */
[--C-:B------:R-:W-:Y:S01]  /*3970*/  HADD2.F32 R11, -RZ, R13.reuse.H1_H1 ;  /* 0x3000000dff0b7230 */ /* 0x100fe20000004100 */
[----:B------:R-:W-:Y:S01]  /*3980*/  SHF.R.U64 R44, R44, 0x10, R45 ;  /* 0x000000102c2c7819 */ /* 0x000fe2000000122d */
[----:B------:R-:W-:Y:S02]  /*3990*/  HADD2.F32 R13, -RZ, R13.H0_H0 ;  /* 0x2000000dff0d7230 */ /* 0x000fe40000004100 */
[----:B------:R-:W-:Y:S02]  /*39a0*/  HADD2.F32 R48, -RZ, R48.H0_H0 ;  /* 0x20000030ff307230 */ /* 0x000fe40000004100 */
[----:B------:R-:W-:Y:S02]  /*39b0*/  HADD2.F32 R44, -RZ, R44.H0_H0 ;  /* 0x2000002cff2c7230 */ /* 0x000fe40000004100 */
[----:B------:R-:W-:Y:S02]  /*39c0*/  HADD2.F32 R110, -RZ, R110.H1_H1 ;  /* 0x3000006eff6e7230 */ /* 0x000fe40000004100 */
[-C--:B------:R-:W-:Y:S01]  /*39d0*/  FMUL.FTZ R46, R11, R48.reuse ;  /* 0x000000300b2e7220 */ /* 0x080fe20000410000 */
[----:B------:R-:W-:-:S03]  /*39e0*/  FMUL.FTZ R48, R13, R48 ;  /* 0x000000300d307220 */ /* 0x000fc60000410000 */
[-C--:B------:R-:W-:Y:S01]  /*39f0*/  FFMA.FTZ R46, R13, R44.reuse, -R46 ;  /* 0x0000002c0d2e7223 */ /* 0x080fe2000001082e */
[----:B------:R-:W-:Y:S01]  /*3a00*/  FFMA.FTZ R11, R11, R44, R48 ;  /* 0x0000002c0b0b7223 */ /* 0x000fe20000010030 */
[----:B------:R-:W-:Y:S01]  /*3a10*/  SHF.R.U32.HI R48, RZ, 0x10, R47 ;  /* 0x00000010ff307819 */ /* 0x000fe2000001162f */
[--C-:B------:R-:W-:Y:S01]  /*3a20*/  HADD2.F32 R13, -RZ, R15.reuse.H1_H1 ;  /* 0x3000000fff0d7230 */ /* 0x100fe20000004100 */
[----:B------:R-:W-:Y:S01]  /*3a30*/  SHF.R.U32.HI R44, RZ, 0x10, R45 ;  /* 0x00000010ff2c7819 */ /* 0x000fe2000001162d */
[----:B------:R-:W-:Y:S01]  /*3a40*/  HADD2.F32 R15, -RZ, R15.H0_H0 ;  /* 0x2000000fff0f7230 */ /* 0x000fe20000004100 */
[----:B------:R-:W-:Y:S01]  /*3a50*/  F2FP.F16.F32.PACK_AB R11, R11, R46 ;  /* 0x0000002e0b0b723e */ /* 0x000fe200000000ff */
[----:B------:R-:W-:Y:S02]  /*3a60*/  HADD2.F32 R48, -RZ, R48.H0_H0 ;  /* 0x20000030ff307230 */ /* 0x000fe40000004100 */
[----:B------:R-:W-:Y:S02]  /*3a70*/  HADD2.F32 R44, -RZ, R44.H0_H0 ;  /* 0x2000002cff2c7230 */ /* 0x000fe40000004100 */
[----:B------:R-:W-:-:S02]  /*3a80*/  HADD2.F32 R45, -RZ, R107.H1_H1 ;  /* 0x3000006bff2d7230 */ /* 0x000fc40000004100 */
[-C--:B------:R-:W-:Y:S01]  /*3a90*/  FMUL.FTZ R50, R13, R48.reuse ;  /* 0x000000300d327220 */ /* 0x080fe20000410000 */
[C---:B------:R-:W-:Y:S01]  /*3aa0*/  FMUL.FTZ R48, R15.reuse, R48 ;  /* 0x000000300f307220 */ /* 0x040fe20000410000 */
[----:B------:R-:W-:Y:S02]  /*3ab0*/  HADD2.F32 R107, -RZ, R107.H0_H0 ;  /* 0x2000006bff6b7230 */ /* 0x000fe40000004100 */
[-C--:B------:R-:W-:Y:S01]  /*3ac0*/  FFMA.FTZ R50, R15, R44.reuse, -R50 ;  /* 0x0000002c0f327223 */ /* 0x080fe20000010832 */
[----:B------:R-:W-:Y:S01]  /*3ad0*/  FFMA.FTZ R13, R13, R44, R48 ;  /* 0x0000002c0d0d7223 */ /* 0x000fe20000010030 */
[--C-:B------:R-:W-:Y:S02]  /*3ae0*/  HADD2.F32 R15, -RZ, R12.reuse.H1_H1 ;  /* 0x3000000cff0f7230 */ /* 0x100fe40000004100 */
[----:B------:R-:W-:Y:S02]  /*3af0*/  HADD2.F32 R44, -RZ, R12.H0_H0 ;  /* 0x2000000cff2c7230 */ /* 0x000fe40000004100 */
[----:B------:R-:W-:Y:S01]  /*3b00*/  F2FP.F16.F32.PACK_AB R50, R13, R50 ;  /* 0x000000320d32723e */ /* 0x000fe200000000ff */
[----:B------:R-:W-:Y:S01]  /*3b10*/  FMUL.FTZ R47, R15, R110 ;  /* 0x0000006e0f2f7220 */ /* 0x000fe20000410000 */
[----:B------:R-:W-:-:S02]  /*3b20*/  IMAD.MOV.U32 R13, RZ, RZ, R11 ;  /* 0x000000ffff0d7224 */ /* 0x000fc400078e000b */
[C---:B------:R-:W-:Y:S01]  /*3b30*/  FMUL.FTZ R110, R44.reuse, R110 ;  /* 0x0000006e2c6e7220 */ /* 0x040fe20000410000 */
[-C--:B------:R-:W-:Y:S01]  /*3b40*/  FFMA.FTZ R12, R44, R45.reuse, -R47 ;  /* 0x0000002d2c0c7223 */ /* 0x080fe2000001082f */
[--C-:B------:R-:W-:Y:S02]  /*3b50*/  HADD2.F32 R44, -RZ, R14.reuse.H0_H0 ;  /* 0x2000000eff2c7230 */ /* 0x100fe40000004100 */
[----:B------:R-:W-:Y:S01]  /*3b60*/  FFMA.FTZ R15, R15, R45, R110 ;  /* 0x0000002d0f0f7223 */ /* 0x000fe2000001006e */
[----:B------:R-:W-:Y:S02]  /*3b70*/  HADD2.F32 R14, -RZ, R14.H1_H1 ;  /* 0x3000000eff0e7230 */ /* 0x000fe40000004100 */
[----:B------:R-:W-:Y:S02]  /*3b80*/  HADD2.F32 R45, -RZ, R108.H0_H0 ;  /* 0x2000006cff2d7230 */ /* 0x000fe40000004100 */
[----:B------:R-:W-:Y:S01]  /*3b90*/  F2FP.F16.F32.PACK_AB R12, R15, R12 ;  /* 0x0000000c0f0c723e */ /* 0x000fe200000000ff */
[----:B------:R-:W-:-:S02]  /*3ba0*/  IMAD.MOV.U32 R15, RZ, RZ, R50 ;  /* 0x000000ffff0f7224 */ /* 0x000fc400078e0032 */
[-C--:B------:R-:W-:Y:S01]  /*3bb0*/  FMUL.FTZ R47, R14, R45.reuse ;  /* 0x0000002d0e2f7220 */ /* 0x080fe20000410000 */
[----:B------:R-:W-:-:S03]  /*3bc0*/  FMUL.FTZ R45, R44, R45 ;  /* 0x0000002d2c2d7220 */ /* 0x000fc60000410000 */
[-C--:B------:R-:W-:Y:S01]  /*3bd0*/  FFMA.FTZ R44, R44, R107.reuse, -R47 ;  /* 0x0000006b2c2c7223 */ /* 0x080fe2000001082f */
[----:B------:R-:W-:-:S05]  /*3be0*/  FFMA.FTZ R45, R14, R107, R45 ;  /* 0x0000006b0e2d7223 */ /* 0x000fca000001002d */
[----:B------:R-:W-:-:S07]  /*3bf0*/  F2FP.F16.F32.PACK_AB R14, R45, R44 ;  /* 0x0000002c2d0e723e */ /* 0x000fce00000000ff */
.L_x_10429:
[----:B------:R-:W-:Y:S05]  /*3c00*/  BSYNC B2 ;  /* 0x0000000000027941 */ /* 0x000fea0003800000 */
.L_x_10428:
[----:B------:R-:W-:Y:S01]  /*3c10*/  SHF.L.U32 R11, R156, 0x3, RZ ;  /* 0x000000039c0b7819 */ /* 0x000fe200000006ff */
[----:B--2---:R-:W-:Y:S02]  /*3c20*/  IMAD.MOV.U32 R44, RZ, RZ, R56 ;  /* 0x000000ffff2c7224 */ /* 0x004fe400078e0038 */
[----:B-1----:R-:W-:Y:S02]  /*3c30*/  IMAD.MOV.U32 R45, RZ, RZ, R57 ;  /* 0x000000ffff2d7224 */ /* 0x002fe400078e0039 */
[----:B------:R-:W-:-:S05]  /*3c40*/  IMAD.WIDE R44, R11, 0x2, R44 ;  /* 0x000000020b2c7825 */ /* 0x000fca00078e022c */
[----:B------:R1:W-:Y:S02]  /*3c50*/  ST.E.128 desc[UR42][R44.64], R12 ;  /* 0x0000000c2c007985 */ /* 0x0003e4000c101d2a */
.L_x_10427:
[----:B------:R-:W-:Y:S05]  /*3c60*/  BSYNC B1 ;  /* 0x0000000000017941 */ /* 0x000fea0003800000 */
.L_x_10426:
[----:B------:R-:W-:Y:S01]  /*3c70*/  LOP3.LUT P3, RZ, R20, 0x8, RZ, 0xc0, !PT ;  /* 0x0000000814ff7812 */ /* 0x000fe2000786c0ff */
[----:B------:R-:W-:-:S12]  /*3c80*/  BSSY B1, `(.L_x_10430) ;  /* 0x0000037000017945 */ /* 0x000fd80003800000 */
[----:B------:R-:W-:Y:S05]  /*3c90*/  @!P3 BRA `(.L_x_10431) ;  /* 0x0000000000d4b947 */ /* 0x000fea0003800000 */
[----:B-1-34-:R-:W3:Y:S04]  /*3ca0*/  LDL R12, [R1+0x20] ;  /* 0x00002000010c7983 */ /* 0x01aee80000100800 */
[----:B------:R-:W4:Y:S01]  /*3cb0*/  LDL R11, [R1+0x48] ;  /* 0x00004800010b7983 */ /* 0x000f220000100800 */
[C---:B--2---:R-:W-:Y:S01]  /*3cc0*/  LEA R44, P3, R22.reuse, R56, 0x1 ;  /* 0x00000038162c7211 */ /* 0x044fe200078608ff */
[----:B------:R-:W-:Y:S03]  /*3cd0*/  BSSY B2, `(.L_x_10432) ;  /* 0x0000030000027945 */ /* 0x000fe60003800000 */
[----:B---3--:R-:W-:Y:S02]  /*3ce0*/  LEA.HI.X R45, R22, R57, R12, 0x1, P3 ;  /* 0x00000039162d7211 */ /* 0x008fe400018f0c0c */
[----:B------:R1:W2:Y:S01]  /*3cf0*/  LDS.128 R12, [R61+0x17000] ;  /* 0x017000003d0c7984 */ /* 0x0002a20000000c00 */
[----:B----4-:R-:W-:-:S13]  /*3d00*/  ISETP.GE.AND P3, PT, R11, R98, PT ;  /* 0x000000620b00720c */ /* 0x010fda0003f66270 */
[----:B-1----:R-:W-:Y:S05]  /*3d10*/  @P3 BRA `(.L_x_10433) ;  /* 0x0000000000ac3947 */ /* 0x002fea0003800000 */
[----:B------:R-:W-:Y:S01]  /*3d20*/  SHF.R.U64 R42, R42, 0x10, R43 ;  /* 0x000000102a2a7819 */ /* 0x000fe2000000122b */
[--C-:B--2---:R-:W-:Y:S01]  /*3d30*/  HADD2.F32 R11, -RZ, R13.reuse.H1_H1 ;  /* 0x3000000dff0b7230 */ /* 0x104fe20000004100 */
[----:B------:R-:W-:Y:S01]  /*3d40*/  SHF.R.U64 R46, R40, 0x10, R41 ;  /* 0x00000010282e7819 */ /* 0x000fe20000001229 */
[----:B------:R-:W-:Y:S01]  /*3d50*/  HADD2.F32 R40, -RZ, R13.H0_H0 ;  /* 0x2000000dff287230 */ /* 0x000fe20000004100 */
[----:B------:R-:W-:Y:S01]  /*3d60*/  SHF.R.U32.HI R43, RZ, 0x10, R43 ;  /* 0x00000010ff2b7819 */ /* 0x000fe2000001162b */
[----:B------:R-:W-:Y:S02]  /*3d70*/  HADD2.F32 R42, -RZ, R42.H0_H0 ;  /* 0x2000002aff2a7230 */ /* 0x000fe40000004100 */
[----:B------:R-:W-:Y:S02]  /*3d80*/  HADD2.F32 R13, -RZ, R46.H0_H0 ;  /* 0x2000002eff0d7230 */ /* 0x000fe40000004100 */
[----:B------:R-:W-:Y:S02]  /*3d90*/  HADD2.F32 R43, -RZ, R43.H0_H0 ;  /* 0x2000002bff2b7230 */ /* 0x000fe40000004100 */
[-C--:B------:R-:W-:Y:S01]  /*3da0*/  FMUL.FTZ R47, R11, R42.reuse ;  /* 0x0000002a0b2f7220 */ /* 0x080fe20000410000 */
[----:B------:R-:W-:Y:S01]  /*3db0*/  FMUL.FTZ R42, R40, R42 ;  /* 0x0000002a282a7220 */ /* 0x000fe20000410000 */
[----:B------:R-:W-:-:S02]  /*3dc0*/  HADD2.F32 R46, -RZ, R105.H0_H0 ;  /* 0x20000069ff2e7230 */ /* 0x000fc40000004100 */
[-C--:B------:R-:W-:Y:S01]  /*3dd0*/  FFMA.FTZ R40, R40, R13.reuse, -R47 ;  /* 0x0000000d28287223 */ /* 0x080fe2000001082f */
[----:B------:R-:W-:Y:S01]  /*3de0*/  FFMA.FTZ R11, R11, R13, R42 ;  /* 0x0000000d0b0b7223 */ /* 0x000fe2000001002a */
[----:B------:R-:W-:Y:S01]  /*3df0*/  IMAD.MOV.U32 R13, RZ, RZ, R15 ;  /* 0x000000ffff0d7224 */ /* 0x000fe200078e000f */
[----:B------:R-:W-:Y:S01]  /*3e00*/  SHF.R.U32.HI R42, RZ, 0x10, R41 ;  /* 0x00000010ff2a7819 */ /* 0x000fe20000011629 */
[----:B------:R-:W-:Y:S01]  /*3e10*/  HADD2.F32 R47, -RZ, R14.H0_H0 ;  /* 0x2000000eff2f7230 */ /* 0x000fe20000004100 */
[----:B------:R-:W-:Y:S02]  /*3e20*/  MOV R41, R12 ;  /* 0x0000000c00297202 */ /* 0x000fe40000000f00 */
[--C-:B------:R-:W-:Y:S01]  /*3e30*/  HADD2.F32 R15, -RZ, R13.reuse.H1_H1 ;  /* 0x3000000dff0f7230 */ /* 0x100fe20000004100 */
[----:B------:R-:W-:Y:S01]  /*3e40*/  F2FP.F16.F32.PACK_AB R11, R11, R40 ;  /* 0x000000280b0b723e */ /* 0x000fe200000000ff */
[----:B------:R-:W-:Y:S02]  /*3e50*/  HADD2.F32 R12, -RZ, R13.H0_H0 ;  /* 0x2000000dff0c7230 */ /* 0x000fe40000004100 */
[----:B------:R-:W-:-:S02]  /*3e60*/  HADD2.F32 R42, -RZ, R42.H0_H0 ;  /* 0x2000002aff2a7230 */ /* 0x000fc40000004100 */
[CC--:B------:R-:W-:Y:S01]  /*3e70*/  FMUL.FTZ R13, R15.reuse, R43.reuse ;  /* 0x0000002b0f0d7220 */ /* 0x0c0fe20000410000 */
[C---:B------:R-:W-:Y:S01]  /*3e80*/  FMUL.FTZ R48, R12.reuse, R43 ;  /* 0x0000002b0c307220 */ /* 0x040fe20000410000 */
[--C-:B------:R-:W-:Y:S02]  /*3e90*/  HADD2.F32 R43, -RZ, R41.reuse.H0_H0 ;  /* 0x20000029ff2b7230 */ /* 0x100fe40000004100 */
[-C--:B------:R-:W-:Y:S01]  /*3ea0*/  FFMA.FTZ R12, R12, R42.reuse, -R13 ;  /* 0x0000002a0c0c7223 */ /* 0x080fe2000001080d */
[----:B------:R-:W-:Y:S02]  /*3eb0*/  HADD2.F32 R13, -RZ, R41.H1_H1 ;  /* 0x30000029ff0d7230 */ /* 0x000fe40000004100 */
[----:B------:R-:W-:Y:S01]  /*3ec0*/  FFMA.FTZ R15, R15, R42, R48 ;  /* 0x0000002a0f0f7223 */ /* 0x000fe20000010030 */
[----:B------:R-:W-:Y:S02]  /*3ed0*/  HADD2.F32 R42, -RZ, R103.H0_H0 ;  /* 0x20000067ff2a7230 */ /* 0x000fe40000004100 */
[----:B------:R-:W-:Y:S01]  /*3ee0*/  FMUL.FTZ R52, R43, R46 ;  /* 0x0000002e2b347220 */ /* 0x000fe20000410000 */
[----:B------:R-:W-:-:S02]  /*3ef0*/  HADD2.F32 R48, -RZ, R105.H1_H1 ;  /* 0x30000069ff307230 */ /* 0x000fc40000004100 */
[C---:B------:R-:W-:Y:S01]  /*3f00*/  FMUL.FTZ R50, R13.reuse, R46 ;  /* 0x0000002e0d327220 */ /* 0x040fe20000410000 */
[----:B------:R-:W-:Y:S02]  /*3f10*/  HADD2.F32 R41, -RZ, R14.H1_H1 ;  /* 0x3000000eff297230 */ /* 0x000fe40000004100 */
[-C--:B------:R-:W-:Y:S01]  /*3f20*/  FFMA.FTZ R13, R13, R42.reuse, R52 ;  /* 0x0000002a0d0d7223 */ /* 0x080fe20000010034 */
[----:B------:R-:W-:Y:S02]  /*3f30*/  HADD2.F32 R46, -RZ, R103.H1_H1 ;  /* 0x30000067ff2e7230 */ /* 0x000fe40000004100 */
[----:B------:R-:W-:Y:S01]  /*3f40*/  FFMA.FTZ R14, R43, R42, -R50 ;  /* 0x0000002a2b0e7223 */ /* 0x000fe20000010832 */
[----:B------:R-:W-:Y:S01]  /*3f50*/  F2FP.F16.F32.PACK_AB R15, R15, R12 ;  /* 0x0000000c0f0f723e */ /* 0x000fe200000000ff */
[-C--:B------:R-:W-:Y:S01]  /*3f60*/  FMUL.FTZ R50, R41, R48.reuse ;  /* 0x0000003029327220 */ /* 0x080fe20000410000 */
[----:B------:R-:W-:Y:S02]  /*3f70*/  FMUL.FTZ R48, R47, R48 ;  /* 0x000000302f307220 */ /* 0x000fe40000410000 */
[----:B------:R-:W-:Y:S01]  /*3f80*/  F2FP.F16.F32.PACK_AB R12, R13, R14 ;  /* 0x0000000e0d0c723e */ /* 0x000fe200000000ff */
[-C--:B------:R-:W-:Y:S01]  /*3f90*/  FFMA.FTZ R50, R47, R46.reuse, -R50 ;  /* 0x0000002e2f327223 */ /* 0x080fe20000010832 */
[----:B------:R-:W-:Y:S01]  /*3fa0*/  FFMA.FTZ R41, R41, R46, R48 ;  /* 0x0000002e29297223 */ /* 0x000fe20000010030 */
[----:B------:R-:W-:-:S04]  /*3fb0*/  IMAD.MOV.U32 R13, RZ, RZ, R11 ;  /* 0x000000ffff0d7224 */ /* 0x000fc800078e000b */
[----:B------:R-:W-:-:S07]  /*3fc0*/  F2FP.F16.F32.PACK_AB R14, R41, R50 ;  /* 0x00000032290e723e */ /* 0x000fce00000000ff */
.L_x_10433:
[----:B------:R-:W-:Y:S05]  /*3fd0*/  BSYNC B2 ;  /* 0x0000000000027941 */ /* 0x000fea0003800000 */
.L_x_10432:
[----:B--2---:R1:W-:Y:S02]  /*3fe0*/  ST.E.128 desc[UR42][R44.64], R12 ;  /* 0x0000000c2c007985 */ /* 0x0043e4000c101d2a */
.L_x_10431:
[----:B------:R-:W-:Y:S05]  /*3ff0*/  BSYNC B1 ;  /* 0x0000000000017941 */ /* 0x000fea0003800000 */
.L_x_10430:
        /* <DEDUP_REMOVED lines=11> */
[--C-:B------:R-:W-:Y:S02]  /*40b0*/  SHF.R.U64 R11, R38, 0x10, R39.reuse ;  /* 0x00000010260b7819 */ /* 0x100fe40000001227 */
[----:B------:R-:W-:Y:S02]  /*40c0*/  SHF.R.U32.HI R44, RZ, 0x10, R39 ;  /* 0x00000010ff2c7819 */ /* 0x000fe40000011627 */
[--C-:B------:R-:W-:Y:S01]  /*40d0*/  SHF.R.U64 R43, R36, 0x10, R37.reuse ;  /* 0x00000010242b7819 */ /* 0x100fe20000001225 */
[----:B--2---:R-:W-:Y:S01]  /*40e0*/  IMAD.MOV.U32 R36, RZ, RZ, R12 ;  /* 0x000000ffff247224 */ /* 0x004fe200078e000c */
[----:B------:R-:W-:Y:S01]  /*40f0*/  SHF.R.U32.HI R42, RZ, 0x10, R37 ;  /* 0x00000010ff2a7819 */ /* 0x000fe20000011625 */
[----:B------:R-:W-:Y:S02]  /*4100*/  HADD2.F32 R39, -RZ, R11.H0_H0 ;  /* 0x2000000bff277230 */ /* 0x000fe40000004100 */
[----:B------:R-:W-:Y:S02]  /*4110*/  HADD2.F32 R44, -RZ, R44.H0_H0 ;  /* 0x2000002cff2c7230 */ /* 0x000fe40000004100 */
[----:B------:R-:W-:-:S02]  /*4120*/  HADD2.F32 R12, -RZ, R13.H1_H1 ;  /* 0x3000000dff0c7230 */ /* 0x000fc40000004100 */
[----:B------:R-:W-:Y:S02]  /*4130*/  HADD2.F32 R11, -RZ, R13.H0_H0 ;  /* 0x2000000dff0b7230 */ /* 0x000fe40000004100 */
[--C-:B------:R-:W-:Y:S02]  /*4140*/  HADD2.F32 R37, -RZ, R15.reuse.H1_H1 ;  /* 0x3000000fff257230 */ /* 0x100fe40000004100 */
[-C--:B------:R-:W-:Y:S01]  /*4150*/  FMUL.FTZ R46, R12, R39.reuse ;  /* 0x000000270c2e7220 */ /* 0x080fe20000410000 */
[----:B------:R-:W-:Y:S02]  /*4160*/  HADD2.F32 R13, -RZ, R15.H0_H0 ;  /* 0x2000000fff0d7230 */ /* 0x000fe40000004100 */
[----:B------:R-:W-:Y:S01]  /*4170*/  FMUL.FTZ R39, R11, R39 ;  /* 0x000000270b277220 */ /* 0x000fe20000410000 */
[----:B------:R-:W-:Y:S02]  /*4180*/  HADD2.F32 R38, -RZ, R43.H0_H0 ;  /* 0x2000002bff267230 */ /* 0x000fe40000004100 */
[----:B------:R-:W-:Y:S01]  /*4190*/  FMUL.FTZ R48, R37, R44 ;  /* 0x0000002c25307220 */ /* 0x000fe20000410000 */
[----:B------:R-:W-:-:S02]  /*41a0*/  HADD2.F32 R42, -RZ, R42.H0_H0 ;  /* 0x2000002aff2a7230 */ /* 0x000fc40000004100 */
[----:B------:R-:W-:Y:S01]  /*41b0*/  FMUL.FTZ R44, R13, R44 ;  /* 0x0000002c0d2c7220 */ /* 0x000fe20000410000 */
[--C-:B------:R-:W-:Y:S02]  /*41c0*/  HADD2.F32 R15, -RZ, R36.reuse.H1_H1 ;  /* 0x30000024ff0f7230 */ /* 0x100fe40000004100 */
[-C--:B------:R-:W-:Y:S01]  /*41d0*/  FFMA.FTZ R11, R11, R38.reuse, -R46 ;  /* 0x000000260b0b7223 */ /* 0x080fe2000001082e */
[----:B------:R-:W-:Y:S01]  /*41e0*/  FFMA.FTZ R12, R12, R38, R39 ;  /* 0x000000260c0c7223 */ /* 0x000fe20000010027 */
[-C--:B------:R-:W-:Y:S01]  /*41f0*/  FFMA.FTZ R46, R37, R42.reuse, R44 ;  /* 0x0000002a252e7223 */ /* 0x080fe2000001002c */
[----:B------:R-:W-:Y:S02]  /*4200*/  HADD2.F32 R39, -RZ, R87.H0_H0 ;  /* 0x20000057ff277230 */ /* 0x000fe40000004100 */
[----:B------:R-:W-:Y:S01]  /*4210*/  FFMA.FTZ R13, R13, R42, -R48 ;  /* 0x0000002a0d0d7223 */ /* 0x000fe20000010830 */
[----:B------:R-:W-:Y:S01]  /*4220*/  HADD2.F32 R36, -RZ, R36.H0_H0 ;  /* 0x20000024ff247230 */ /* 0x000fe20000004100 */
[----:B------:R-:W-:Y:S01]  /*4230*/  F2FP.F16.F32.PACK_AB R11, R12, R11 ;  /* 0x0000000b0c0b723e */ /* 0x000fe200000000ff */
[----:B------:R-:W-:-:S02]  /*4240*/  HADD2.F32 R37, -RZ, R14.H1_H1 ;  /* 0x3000000eff257230 */ /* 0x000fc40000004100 */
[-C--:B------:R-:W-:Y:S01]  /*4250*/  FMUL.FTZ R43, R15, R39.reuse ;  /* 0x000000270f2b7220 */ /* 0x080fe20000410000 */
[----:B------:R-:W-:Y:S02]  /*4260*/  HADD2.F32 R87, -RZ, R87.H1_H1 ;  /* 0x30000057ff577230 */ /* 0x000fe40000004100 */
        /* <DEDUP_REMOVED lines=14> */
.L_x_10437:
[----:B------:R-:W-:Y:S05]  /*4350*/  BSYNC B2 ;  /* 0x0000000000027941 */ /* 0x000fea0003800000 */
.L_x_10436:
[----:B--2---:R1:W-:Y:S02]  /*4360*/  ST.E.128 desc[UR42][R40.64], R12 ;  /* 0x0000000c28007985 */ /* 0x0043e4000c101d2a */
.L_x_10435:
[----:B------:R-:W-:Y:S05]  /*4370*/  BSYNC B1 ;  /* 0x0000000000017941 */ /* 0x000fea0003800000 */
.L_x_10434:
[----:B------:R-:W-:-:S13]  /*4380*/  LOP3.LUT P3, RZ, R20, 0x20, RZ, 0xc0, !PT ;  /* 0x0000002014ff7812 */ /* 0x000fda000786c0ff */
        /* <DEDUP_REMOVED lines=29> */
[----:B------:R-:W-:-:S02]  /*4560*/  HADD2.F32 R15, -RZ, R59.H0_H0 ;  /* 0x2000003bff0f7230 */ /* 0x000fc40000004100 */
[----:B------:R-:W-:Y:S02]  /*4570*/  HADD2.F32 R32, -RZ, R58.H0_H0 ;  /* 0x2000003aff207230 */ /* 0x000fe40000004100 */
[----:B------:R-:W-:Y:S02]  /*4580*/  HADD2.F32 R11, -RZ, R12.H1_H1 ;  /* 0x3000000cff0b7230 */ /* 0x000fe40000004100 */
[----:B------:R-:W-:Y:S02]  /*4590*/  HADD2.F32 R13, -RZ, R14.H1_H1 ;  /* 0x3000000eff0d7230 */ /* 0x000fe40000004100 */
[----:B------:R-:W-:Y:S02]  /*45a0*/  HADD2.F32 R59, -RZ, R59.H1_H1 ;  /* 0x3000003bff3b7230 */ /* 0x000fe40000004100 */
[----:B------:R-:W-:Y:S01]  /*45b0*/  FMUL.FTZ R33, R11, R32 ;  /* 0x000000200b217220 */ /* 0x000fe20000410000 */
[----:B------:R-:W-:Y:S02]  /*45c0*/  HADD2.F32 R12, -RZ, R12.H0_H0 ;  /* 0x2000000cff0c7230 */ /* 0x000fe40000004100 */
[----:B------:R-:W-:-:S02]  /*45d0*/  HADD2.F32 R14, -RZ, R14.H0_H0 ;  /* 0x2000000eff0e7230 */ /* 0x000fc40000004100 */
[----:B------:R-:W-:Y:S01]  /*45e0*/  FMUL.FTZ R39, R13, R59 ;  /* 0x0000003b0d277220 */ /* 0x000fe20000410000 */
[----:B------:R-:W-:Y:S02]  /*45f0*/  HADD2.F32 R58, -RZ, R58.H1_H1 ;  /* 0x3000003aff3a7230 */ /* 0x000fe40000004100 */
[C---:B------:R-:W-:Y:S01]  /*4600*/  FMUL.FTZ R32, R12.reuse, R32 ;  /* 0x000000200c207220 */ /* 0x040fe20000410000 */
[----:B------:R-:W-:Y:S01]  /*4610*/  FFMA.FTZ R33, R12, R15, -R33 ;  /* 0x0000000f0c217223 */ /* 0x000fe20000010821 */
[C---:B------:R-:W-:Y:S02]  /*4620*/  FMUL.FTZ R34, R14.reuse, R59 ;  /* 0x0000003b0e227220 */ /* 0x040fe40000410000 */
[----:B------:R-:W-:Y:S01]  /*4630*/  FFMA.FTZ R32, R11, R15, R32 ;  /* 0x0000000f0b207223 */ /* 0x000fe20000010020 */
[-C--:B------:R-:W-:Y:S01]  /*4640*/  FFMA.FTZ R39, R14, R58.reuse, -R39 ;  /* 0x0000003a0e277223 */ /* 0x080fe20000010827 */
[----:B------:R-:W-:Y:S01]  /*4650*/  FFMA.FTZ R34, R13, R58, R34 ;  /* 0x0000003a0d227223 */ /* 0x000fe20000010022 */
[----:B------:R-:W-:-:S02]  /*4660*/  F2FP.F16.F32.PACK_AB R13, R35, R40 ;  /* 0x00000028230d723e */ /* 0x000fc400000000ff */
[----:B------:R-:W-:Y:S02]  /*4670*/  F2FP.F16.F32.PACK_AB R15, R41, R42 ;  /* 0x0000002a290f723e */ /* 0x000fe400000000ff */
[----:B------:R-:W-:Y:S02]  /*4680*/  F2FP.F16.F32.PACK_AB R12, R32, R33 ;  /* 0x00000021200c723e */ /* 0x000fe400000000ff */
[----:B------:R-:W-:-:S07]  /*4690*/  F2FP.F16.F32.PACK_AB R14, R34, R39 ;  /* 0x00000027220e723e */ /* 0x000fce00000000ff */
.L_x_10439:
[----:B------:R-:W-:Y:S05]  /*46a0*/  BSYNC B1 ;  /* 0x0000000000017941 */ /* 0x000fea0003800000 */
.L_x_10438:
[----:B--2---:R1:W-:Y:S01]  /*46b0*/  ST.E.128 desc[UR42][R36.64], R12 ;  /* 0x0000000c24007985 */ /* 0x0043e2000c101d2a */
[----:B------:R-:W-:Y:S05]  /*46c0*/  BRA `(.L_x_10417) ;  /* 0x0000002000887947 */ /* 0x000fea0003800000 */
.L_x_10410:
        /* <DEDUP_REMOVED lines=21> */
[----:B------:R-:W-:-:S02]  /*4820*/  IADD3 R11, P2, R70, R12, RZ ;  /* 0x0000000c460b7210 */ /* 0x000fc40007f5e0ff */
[----:B------:R-:W-:-:S03]  /*4830*/  CS2R R52, SRZ ;  /* 0x0000000000347805 */ /* 0x000fc6000001ff00 */
        /* <DEDUP_REMOVED lines=23> */
.L_x_10441:
[----:B------:R-:W-:Y:S05]  /*49b0*/  BSYNC B1 ;  /* 0x0000000000017941 */ /* 0x000fea0003800000 */
.L_x_10440:
[----:B-----5:R-:W-:Y:S01]  /*49c0*/  IMAD.MOV.U32 R11, RZ, RZ, R34 ;  /* 0x000000ffff0b7224 */ /* 0x020fe200078e0022 */
[----:B0-----:R-:W-:Y:S01]  /*49d0*/  MOV R13, R32 ;  /* 0x00000020000d7202 */ /* 0x001fe20000000f00 */
[----:B------:R-:W-:Y:S01]  /*49e0*/  IMAD.MOV.U32 R12, RZ, RZ, R35 ;  /* 0x000000ffff0c7224 */ /* 0x000fe200078e0023 */
[----:B------:R-:W-:Y:S01]  /*49f0*/  UISETP.NE.AND UP0, UPT, UR39, 0x3, UPT ;  /* 0x000000032700788c */ /* 0x000fe2000bf05270 */
[----:B------:R-:W-:-:S03]  /*4a00*/  IMAD.MOV.U32 R14, RZ, RZ, R39 ;  /* 0x000000ffff0e7224 */ /* 0x000fc600078e0027 */
[----:B------:R-:W-:Y:S01]  /*4a10*/  PRMT R110, R11, 0x5410, R12 ;  /* 0x000054100b6e7816 */ /* 0x000fe2000000000c */
[----:B------:R-:W-:Y:S01]  /*4a20*/  IMAD.MOV.U32 R12, RZ, RZ, R38 ;  /* 0x000000ffff0c7224 */ /* 0x000fe200078e0026 */
[----:B------:R-:W-:Y:S01]  /*4a30*/  PRMT R116, R14, 0x7610, R116 ;  /* 0x000076100e747816 */ /* 0x000fe20000000074 */
[----:B------:R-:W-:Y:S01]  /*4a40*/  IMAD.MOV.U32 R11, RZ, RZ, R33 ;  /* 0x000000ffff0b7224 */ /* 0x000fe200078e0021 */
[----:B------:R-:W-:Y:S02]  /*4a50*/  PLOP3.LUT P2, PT, PT, PT, UP0, 0x80, 0x0 ;  /* 0x000000000000781c */ /* 0x000fe40003f4f008 */
[----:B------:R-:W-:Y:S01]  /*4a60*/  PRMT R114, R114, 0x5410, R12 ;  /* 0x0000541072727816 */ /* 0x000fe2000000000c */
[----:B------:R-:W-:Y:S01]  /*4a70*/  IMAD.MOV.U32 R12, RZ, RZ, R37 ;  /* 0x000000ffff0c7224 */ /* 0x000fe200078e0025 */
[----:B------:R-:W-:Y:S02]  /*4a80*/  PRMT R111, R13, 0x5410, R11 ;  /* 0x000054100d6f7816 */ /* 0x000fe4000000000b */
[----:B------:R-:W-:-:S02]  /*4a90*/  MOV R11, R36 ;  /* 0x00000024000b7202 */ /* 0x000fc40000000f00 */
        /* <DEDUP_REMOVED lines=17> */
[----:B------:R-:W-:Y:S02]  /*4bb0*/  PRMT R114, R12, 0x7610, R114 ;  /* 0x000076100c727816 */ /* 0x000fe40000000072 */
        /* <DEDUP_REMOVED lines=11> */
[----:B------:R-:W-:Y:S02]  /*4c70*/  PRMT R107, R12, 0x7610, R107 ;  /* 0x000076100c6b7816 */ /* 0x000fe4000000006b */
[----:B------:R-:W-:Y:S01]  /*4c80*/  PRMT R120, R120, 0x5410, R11 ;  /* 0x0000541078787816 */ /* 0x000fe2000000000b */
[----:B------:R-:W-:Y:S06]  /*4c90*/  @!P2 BRA `(.L_x_10442) ;  /* 0x000000000004a947 */ /* 0x000fec0003800000 */
[----:B------:R-:W-:Y:S01]  /*4ca0*/  BPT.TRAP 0x1 ;  /* 0x000000040000795c */ /* 0x000fe20000300000 */
.L_x_10442:
[----:B------:R-:W-:Y:S01]  /*4cb0*/  IMAD R60, R18, 0x8, R2 ;  /* 0x00000008123c7824 */ /* 0x000fe200078e0202 */
[----:B------:R-:W-:Y:S01]  /*4cc0*/  SHF.L.U32 R81, R137, 0x1f, RZ ;  /* 0x0000001f89517819 */ /* 0x000fe200000006ff */
[----:B------:R-:W-:Y:S03]  /*4cd0*/  BSSY B1, `(.L_x_10443) ;  /* 0x0000003000017945 */ /* 0x000fe60003800000 */
[----:B------:R-:W0:Y:S02]  /*4ce0*/  SYNCS.PHASECHK.TRANS64.TRYWAIT P4, [R60+URZ+0x2d890], R81 ;  /* 0x02d890513c0075a7 */ /* 0x000e24000808017f */
[----:B0-----:R-:W-:Y:S05]  /*4cf0*/  @!P4 BRA `(.L_x_10444) ;  /* 0x0000014c00f0c947 */ /* 0x001fea0003800000 */
.L_x_10669:
[----:B------:R-:W-:Y:S05]  /*4d00*/  BSYNC B1 ;  /* 0x0000000000017941 */ /* 0x000fea0003800000 */
.L_x_10443:
[----:B------:R-:W-:-:S03]  /*4d10*/  UMOV UR4, 0xffffffff ;  /* 0xffffffff00047882 */ /* 0x000fc60000000000 */
[----:B------:R-:W-:Y:S05]  /*4d20*/  BRA.DIV UR4, `(.L_x_10445) ;  /* 0x0000014e04f87947 */ /* 0x000fea000b800000 */
[----:B------:R1:W2:Y:S04]  /*4d30*/  SHFL.IDX PT, R87, R57, RZ, 0x1e1f ;  /* 0x001e1fff39577589 */ /* 0x0002a800000e0000 */
[----:B------:R1:W3:Y:S02]  /*4d40*/  SHFL.IDX PT, R86, R56, RZ, 0x1e1f ;  /* 0x001e1fff38567589 */ /* 0x0002e400000e0000 */
.L_x_10673:
[----:B------:R-:W-:Y:S05]  /*4d50*/  @P3 BRA `(.L_x_10417) ;  /* 0x0000001800e43947 */ /* 0x000fea0003800000 */
[----:B------:R-:W4:Y:S01]  /*4d60*/  LDC R11, c[0x0][0x2f4] ;  /* 0x0000bd00ff0b7b82 */ /* 0x000f220000000800 */
[----:B------:R-:W-:Y:S01]  /*4d70*/  ISETP.NE.AND P3, PT, R21, RZ, PT ;  /* 0x000000ff1500720c */ /* 0x000fe20003f65270 */
[----:B------:R-:W-:Y:S01]  /*4d80*/  BSSY B1, `(.L_x_10446) ;  /* 0x0000079000017945 */ /* 0x000fe20003800000 */
[----:B----4-:R-:W-:-:S11]  /*4d90*/  IMAD.IADD R103, R11, 0x1, -R99 ;  /* 0x000000010b677824 */ /* 0x010fd600078e0a63 */
[----:B------:R-:W-:Y:S05]  /*4da0*/  @!P3 BRA `(.L_x_10447) ;  /* 0x0000000400d8b947 */ /* 0x000fea0003800000 */
[----:B------:R-:W-:Y:S01]  /*4db0*/  SEL R12, R99, R103, !P0 ;  /* 0x00000067630c7207 */ /* 0x000fe20004000000 */
[----:B------:R-:W-:Y:S01]  /*4dc0*/  BSSY B2, `(.L_x_10448) ;  /* 0x000006e000027945 */ /* 0x000fe20003800000 */
[----:B------:R-:W-:Y:S02]  /*4dd0*/  ISETP.GE.AND P3, PT, R16, R98, PT ;  /* 0x000000621000720c */ /* 0x000fe40003f66270 */
[----:B------:R-:W-:-:S04]  /*4de0*/  SHF.R.S32.HI R13, RZ, 0x1f, R12 ;  /* 0x0000001fff0d7819 */ /* 0x000fc8000001140c */
[----:B------:R-:W-:-:S04]  /*4df0*/  LEA.HI R13, R13, R12, RZ, 0x4 ;  /* 0x0000000c0d0d7211 */ /* 0x000fc800078f20ff */
[----:B------:R-:W-:-:S04]  /*4e00*/  SHF.R.S32.HI R13, RZ, 0x4, R13 ;  /* 0x00000004ff0d7819 */ /* 0x000fc8000001140d */
[----:B------:R-:W-:-:S04]  /*4e10*/  LEA.HI.SX32 R104, R73, R13, 0x1d ;  /* 0x0000000d49687211 */ /* 0x000fc800078feaff */
[----:B------:R-:W-:-:S04]  /*4e20*/  SHF.R.S32.HI R12, RZ, 0x1f, R104 ;  /* 0x0000001fff0c7819 */ /* 0x000fc80000011468 */
[----:B------:R-:W-:Y:S02]  /*4e30*/  LEA.HI R12, R12, R104, RZ, 0x2 ;  /* 0x000000680c0c7211 */ /* 0x000fe400078f10ff */
[----:B------:R-:W-:-:S03]  /*4e40*/  SHF.L.U32 R104, R104, 0x3, RZ ;  /* 0x0000000368687819 */ /* 0x000fc600000006ff */
[----:B------:R-:W-:Y:S01]  /*4e50*/  IMAD.SHL.U32 R12, R12, 0x400, RZ ;  /* 0x000004000c0c7824 */ /* 0x000fe200078e00ff */
[----:B------:R-:W-:-:S04]  /*4e60*/  LOP3.LUT R13, R142, 0x18, R104, 0xf8, !PT ;  /* 0x000000188e0d7812 */ /* 0x000fc800078ef868 */
[----:B------:R-:W-:Y:S02]  /*4e70*/  LOP3.LUT R13, R13, R143, RZ, 0x3c, !PT ;  /* 0x0000008f0d0d7212 */ /* 0x000fe400078e3cff */
[----:B------:R-:W-:-:S04]  /*4e80*/  LOP3.LUT R12, R12, 0x7ffff000, RZ, 0xc0, !PT ;  /* 0x7ffff0000c0c7812 */ /* 0x000fc800078ec0ff */
[----:B------:R-:W-:-:S05]  /*4e90*/  IADD3 R12, R13, R12, R151 ;  /* 0x0000000c0d0c7210 */ /* 0x000fca0007ffe097 */
[C---:B-1----:R-:W-:Y:S02]  /*4ea0*/  IMAD R56, R18.reuse, 0x3000, R12 ;  /* 0x0000300012387824 */ /* 0x042fe400078e020c */
[----:B------:R-:W-:Y:S02]  /*4eb0*/  IMAD R12, R18, 0x3000, R96 ;  /* 0x00003000120c7824 */ /* 0x000fe400078e0260 */
[--C-:B------:R-:W-:Y:S02]  /*4ec0*/  IMAD R56, R56, 0x2, R2.reuse ;  /* 0x0000000238387824 */ /* 0x100fe400078e0202 */
[----:B------:R-:W-:-:S04]  /*4ed0*/  IMAD R12, R12, 0x2, R2 ;  /* 0x000000020c0c7824 */ /* 0x000fc800078e0202 */
[----:B------:R-:W1:Y:S04]  /*4ee0*/  LDS.128 R56, [R56+0x15400] ;  /* 0x0154000038387984 */ /* 0x000e680000000c00 */
[----:B------:R-:W4:Y:S01]  /*4ef0*/  LDS.128 R12, [R12+0x15400] ;  /* 0x015400000c0c7984 */ /* 0x000f220000000c00 */
[----:B------:R-:W-:Y:S05]  /*4f00*/  @P3 BRA `(.L_x_10449) ;  /* 0x0000000400643947 */ /* 0x000fea0003800000 */
[----:B-1----:R-:W-:Y:S01]  /*4f10*/  MOV R106, R57 ;  /* 0x00000039006a7202 */ /* 0x002fe20000000f00 */
[----:B----4-:R-:W-:Y:S01]  /*4f20*/  IMAD.MOV.U32 R105, RZ, RZ, R13 ;  /* 0x000000ffff697224 */ /* 0x010fe200078e000d */
[--C-:B------:R-:W-:Y:S01]  /*4f30*/  SHF.R.U64 R40, R40, 0x10, R41.reuse ;  /* 0x0000001028287819 */ /* 0x100fe20000001229 */
[----:B------:R-:W-:Y:S01]  /*4f40*/  HADD2.F32 R107, -RZ, R107.H0_H0 ;  /* 0x2000006bff6b7230 */ /* 0x000fe20000004100 */
[----:B------:R-:W-:Y:S01]  /*4f50*/  SHF.R.U32.HI R41, RZ, 0x10, R41 ;  /* 0x00000010ff297819 */ /* 0x000fe20000011629 */
[----:B------:R-:W-:Y:S01]  /*4f60*/  HADD2.F32 R13, -RZ, R106.H0_H0 ;  /* 0x2000006aff0d7230 */ /* 0x000fe20000004100 */
[----:B------:R-:W-:Y:S01]  /*4f70*/  SHF.R.U64 R42, R42, 0x10, R43 ;  /* 0x000000102a2a7819 */ /* 0x000fe2000000122b */
[----:B------:R-:W-:Y:S02]  /*4f80*/  HADD2.F32 R109, -RZ, R105.H0_H0 ;  /* 0x20000069ff6d7230 */ /* 0x000fe40000004100 */
[----:B------:R-:W-:Y:S02]  /*4f90*/  HADD2.F32 R108, -RZ, R108.H0_H0 ;  /* 0x2000006cff6c7230 */ /* 0x000fe40000004100 */
[----:B------:R-:W-:Y:S01]  /*4fa0*/  FMUL.FTZ R57, R13, R107 ;  /* 0x0000006b0d397220 */ /* 0x000fe20000410000 */
[----:B------:R-:W-:-:S02]  /*4fb0*/  HADD2.F32 R106, -RZ, R106.H1_H1 ;  /* 0x3000006aff6a7230 */ /* 0x000fc40000004100 */
        /* <DEDUP_REMOVED lines=57> */
[----:B------:R-:W-:Y:S02]  /*5350*/  HADD2.F32 R53, -RZ, R58.H0_H0 ;  /* 0x2000003aff357230 */ /* 0x000fe40000004100 */
        /* <DEDUP_REMOVED lines=17> */
[----:B------:R-:W-:-:S03]  /*5470*/  F2FP.F16.F32.PACK_AB R43, R43, R105 ;  /* 0x000000692b2b723e */ /* 0x000fc600000000ff */
[----:B------:R-:W-:Y:S02]  /*5480*/  IMAD.MOV.U32 R14, RZ, RZ, R53 ;  /* 0x000000ffff0e7224 */ /* 0x000fe400078e0035 */
[----:B------:R-:W-:-:S07]  /*5490*/  IMAD.MOV.U32 R58, RZ, RZ, R43 ;  /* 0x000000ffff3a7224 */ /* 0x000fce00078e002b */
.L_x_10449:
[----:B------:R-:W-:Y:S05]  /*54a0*/  BSYNC B2 ;  /* 0x0000000000027941 */ /* 0x000fea0003800000 */
.L_x_10448:
[----:B---3--:R-:W-:-:S04]  /*54b0*/  LEA R40, P3, R8, R86, 0x1 ;  /* 0x0000005608287211 */ /* 0x008fc800078608ff */
[----:B--2---:R-:W-:Y:S02]  /*54c0*/  LEA.HI.X R41, R8, R87, R93, 0x1, P3 ;  /* 0x0000005708297211 */ /* 0x004fe400018f0c5d */
[----:B------:R-:W-:-:S03]  /*54d0*/  ISETP.GE.AND P3, PT, R104, R11, PT ;  /* 0x0000000b6800720c */ /* 0x000fc60003f66270 */
[----:B----4-:R2:W-:Y:S10]  /*54e0*/  ST.E.128 desc[UR42][R40.64], R12 ;  /* 0x0000000c28007985 */ /* 0x0105f4000c101d2a */
[----:B--2---:R-:W-:-:S05]  /*54f0*/  @!P3 IMAD.WIDE R12, R104, 0x2, R86 ;  /* 0x00000002680cb825 */ /* 0x004fca00078e0256 */
[----:B-1----:R4:W-:Y:S02]  /*5500*/  @!P3 ST.E.128 desc[UR42][R12.64], R56 ;  /* 0x000000380c00b985 */ /* 0x0029e4000c101d2a */
.L_x_10447:
[----:B------:R-:W-:Y:S05]  /*5510*/  BSYNC B1 ;  /* 0x0000000000017941 */ /* 0x000fea0003800000 */
.L_x_10446:
[----:B------:R-:W-:Y:S01]  /*5520*/  ISETP.NE.AND P3, PT, R28, RZ, PT ;  /* 0x000000ff1c00720c */ /* 0x000fe20003f65270 */
[----:B------:R-:W-:-:S12]  /*5530*/  BSSY B1, `(.L_x_10450) ;  /* 0x0000078000017945 */ /* 0x000fd80003800000 */
[----:B------:R-:W-:Y:S05]  /*5540*/  @!P3 BRA `(.L_x_10451) ;  /* 0x0000000400d8b947 */ /* 0x000fea0003800000 */
[----:B------:R-:W-:Y:S01]  /*5550*/  LOP3.LUT P4, RZ, R23, 0x1, RZ, 0xc0, !PT ;  /* 0x0000000117ff7812 */ /* 0x000fe2000788c0ff */
[----:B------:R-:W-:Y:S01]  /*5560*/  BSSY B2, `(.L_x_10452) ;  /* 0x000006e000027945 */ /* 0x000fe20003800000 */
[----:B------:R-:W-:Y:S02]  /*5570*/  ISETP.GE.AND P3, PT, R0, R98, PT ;  /* 0x000000620000720c */ /* 0x000fe40003f66270 */
[----:B----4-:R-:W-:-:S04]  /*5580*/  SEL R12, R99, R103, !P4 ;  /* 0x00000067630c7207 */ /* 0x010fc80006000000 */
[----:B------:R-:W-:-:S04]  /*5590*/  SHF.R.S32.HI R13, RZ, 0x1f, R12 ;  /* 0x0000001fff0d7819 */ /* 0x000fc8000001140c */
[----:B------:R-:W-:-:S04]  /*55a0*/  LEA.HI R13, R13, R12, RZ, 0x4 ;  /* 0x0000000c0d0d7211 */ /* 0x000fc800078f20ff */
[----:B------:R-:W-:-:S04]  /*55b0*/  SHF.R.S32.HI R13, RZ, 0x4, R13 ;  /* 0x00000004ff0d7819 */ /* 0x000fc8000001140d */
[----:B------:R-:W-:-:S04]  /*55c0*/  LEA.HI.SX32 R52, R72, R13, 0x1d ;  /* 0x0000000d48347211 */ /* 0x000fc800078feaff */
[----:B------:R-:W-:-:S04]  /*55d0*/  SHF.R.S32.HI R12, RZ, 0x1f, R52 ;  /* 0x0000001fff0c7819 */ /* 0x000fc80000011434 */
[----:B------:R-:W-:Y:S01]  /*55e0*/  LEA.HI R12, R12, R52, RZ, 0x2 ;  /* 0x000000340c0c7211 */ /* 0x000fe200078f10ff */
[----:B------:R-:W-:-:S04]  /*55f0*/  IMAD.SHL.U32 R52, R52, 0x8, RZ ;  /* 0x0000000834347824 */ /* 0x000fc800078e00ff */
[----:B------:R-:W-:Y:S01]  /*5600*/  IMAD.SHL.U32 R12, R12, 0x400, RZ ;  /* 0x000004000c0c7824 */ /* 0x000fe200078e00ff */
[----:B------:R-:W-:-:S04]  /*5610*/  LOP3.LUT R13, R142, 0x18, R52, 0xf8, !PT ;  /* 0x000000188e0d7812 */ /* 0x000fc800078ef834 */
[----:B------:R-:W-:Y:S02]  /*5620*/  LOP3.LUT R13, R13, R143, RZ, 0x3c, !PT ;  /* 0x0000008f0d0d7212 */ /* 0x000fe400078e3cff */
[----:B------:R-:W-:-:S04]  /*5630*/  LOP3.LUT R12, R12, 0x7ffff000, RZ, 0xc0, !PT ;  /* 0x7ffff0000c0c7812 */ /* 0x000fc800078ec0ff */
[----:B------:R-:W-:-:S05]  /*5640*/  IADD3 R12, R13, R12, R151 ;  /* 0x0000000c0d0c7210 */ /* 0x000fca0007ffe097 */
[C---:B------:R-:W-:Y:S02]  /*5650*/  IMAD R40, R18.reuse, 0x3000, R12 ;  /* 0x0000300012287824 */ /* 0x040fe400078e020c */
[----:B------:R-:W-:-:S03]  /*5660*/  IMAD R12, R18, 0x3000, R95 ;  /* 0x00003000120c7824 */ /* 0x000fc600078e025f */
[----:B------:R-:W-:Y:S01]  /*5670*/  LEA R40, R40, R2, 0x1 ;  /* 0x0000000228287211 */ /* 0x000fe200078e08ff */
[----:B------:R-:W-:-:S05]  /*5680*/  IMAD R12, R12, 0x2, R2 ;  /* 0x000000020c0c7824 */ /* 0x000fca00078e0202 */
[----:B------:R-:W4:Y:S04]  /*5690*/  LDS.128 R40, [R40+0x15400] ;  /* 0x0154000028287984 */ /* 0x000f280000000c00 */
[----:B------:R-:W0:Y:S01]  /*56a0*/  LDS.128 R12, [R12+0x15400] ;  /* 0x015400000c0c7984 */ /* 0x000e220000000c00 */
[----:B------:R-:W-:Y:S05]  /*56b0*/  @P3 BRA `(.L_x_10453) ;  /* 0x0000000400603947 */ /* 0x000fea0003800000 */
[----:B----4-:R-:W-:Y:S01]  /*56c0*/  IMAD.MOV.U32 R54, RZ, RZ, R41 ;  /* 0x000000ffff367224 */ /* 0x010fe200078e0029 */
[----:B------:R-:W-:Y:S01]  /*56d0*/  SHF.R.U64 R36, R36, 0x10, R37 ;  /* 0x0000001024247819 */ /* 0x000fe20000001225 */
[----:B0-----:R-:W-:Y:S01]  /*56e0*/  IMAD.MOV.U32 R53, RZ, RZ, R13 ;  /* 0x000000ffff357224 */ /* 0x001fe200078e000d */
[----:B------:R-:W-:Y:S01]  /*56f0*/  SHF.R.U32.HI R37, RZ, 0x10, R37 ;  /* 0x00000010ff257819 */ /* 0x000fe20000011625 */
[----:B------:R-:W-:Y:S01]  /*5700*/  HADD2.F32 R55, -RZ, R117.H1_H1 ;  /* 0x30000075ff377230 */ /* 0x000fe20000004100 */
[----:B------:R-:W-:Y:S01]  /*5710*/  SHF.R.U64 R38, R38, 0x10, R39 ;  /* 0x0000001026267819 */ /* 0x000fe20000001227 */
[----:B------:R-:W-:Y:S02]  /*5720*/  HADD2.F32 R13, -RZ, R54.H0_H0 ;  /* 0x20000036ff0d7230 */ /* 0x000fe40000004100 */
[----:B-1----:R-:W-:Y:S02]  /*5730*/  HADD2.F32 R57, -RZ, R53.H0_H0 ;  /* 0x20000035ff397230 */ /* 0x002fe40000004100 */
        /* <DEDUP_REMOVED lines=9> */
[----:B------:R-:W-:Y:S01]  /*57d0*/  HADD2.F32 R56, -RZ, R116.H1_H1 ;  /* 0x30000074ff387230 */ /* 0x000fe20000004100 */
        /* <DEDUP_REMOVED lines=10> */
[----:B------:R-:W-:Y:S02]  /*5880*/  HADD2.F32 R54, -RZ, R116.H0_H0 ;  /* 0x20000074ff367230 */ /* 0x000fe40000004100 */
[--C-:B------:R-:W-:Y:S02]  /*5890*/  HADD2.F32 R55, -RZ, R15.reuse.H0_H0 ;  /* 0x2000000fff377230 */ /* 0x100fe40000004100 */
[----:B------:R-:W-:Y:S01]  /*58a0*/  FMUL.FTZ R57, R53, R56 ;  /* 0x0000003835397220 */ /* 0x000fe20000410000 */
[----:B------:R-:W-:Y:S01]  /*58b0*/  HADD2.F32 R15, -RZ, R15.H1_H1 ;  /* 0x3000000fff0f7230 */ /* 0x000fe20000004100 */
[----:B------:R-:W-:-:S02]  /*58c0*/  F2FP.F16.F32.PACK_AB R41, R48, R41 ;  /* 0x000000293029723e */ /* 0x000fc400000000ff */
[C---:B------:R-:W-:Y:S01]  /*58d0*/  FFMA.FTZ R57, R55.reuse, R54, -R57 ;  /* 0x0000003637397223 */ /* 0x040fe20000010839 */
[----:B------:R-:W-:Y:S01]  /*58e0*/  FMUL.FTZ R55, R55, R56 ;  /* 0x0000003837377220 */ /* 0x000fe20000410000 */
[----:B------:R-:W-:Y:S02]  /*58f0*/  F2FP.F16.F32.PACK_AB R37, R37, R13 ;  /* 0x0000000d2525723e */ /* 0x000fe400000000ff */
[----:B------:R-:W-:Y:S01]  /*5900*/  MOV R13, R41 ;  /* 0x00000029000d7202 */ /* 0x000fe20000000f00 */
[----:B------:R-:W-:Y:S01]  /*5910*/  FFMA.FTZ R55, R53, R54, R55 ;  /* 0x0000003635377223 */ /* 0x000fe20000010037 */
[----:B------:R-:W-:Y:S01]  /*5920*/  SHF.R.U32.HI R53, RZ, 0x10, R39 ;  /* 0x00000010ff357819 */ /* 0x000fe20000011627 */
[----:B------:R-:W-:Y:S01]  /*5930*/  IMAD.MOV.U32 R41, RZ, RZ, R37 ;  /* 0x000000ffff297224 */ /* 0x000fe200078e0025 */
[--C-:B------:R-:W-:Y:S01]  /*5940*/  SHF.R.U64 R39, R50, 0x10, R51.reuse ;  /* 0x0000001032277819 */ /* 0x100fe20000001233 */
[----:B------:R-:W-:Y:S01]  /*5950*/  HADD2.F32 R50, -RZ, R43.H1_H1 ;  /* 0x3000002bff327230 */ /* 0x000fe20000004100 */
[----:B------:R-:W-:Y:S01]  /*5960*/  SHF.R.U32.HI R51, RZ, 0x10, R51 ;  /* 0x00000010ff337819 */ /* 0x000fe20000011633 */
[----:B------:R-:W-:-:S02]  /*5970*/  HADD2.F32 R53, -RZ, R53.H0_H0 ;  /* 0x20000035ff357230 */ /* 0x000fc40000004100 */
[----:B------:R-:W-:Y:S02]  /*5980*/  HADD2.F32 R39, -RZ, R39.H0_H0 ;  /* 0x20000027ff277230 */ /* 0x000fe40000004100 */
[----:B------:R-:W-:-:S05]  /*5990*/  HADD2.F32 R43, -RZ, R51.H0_H0 ;  /* 0x20000033ff2b7230 */ /* 0x000fca0000004100 */
[----:B------:R-:W-:-:S04]  /*59a0*/  FMUL.FTZ R51, R50, R43 ;  /* 0x0000002b32337220 */ /* 0x000fc80000410000 */
[C---:B------:R-:W-:Y:S01]  /*59b0*/  FFMA.FTZ R51, R15.reuse, R53, -R51 ;  /* 0x000000350f337223 */ /* 0x040fe20000010833 */
[----:B------:R-:W-:Y:S01]  /*59c0*/  FMUL.FTZ R15, R15, R43 ;  /* 0x0000002b0f0f7220 */ /* 0x000fe20000410000 */
[--C-:B------:R-:W-:Y:S02]  /*59d0*/  HADD2.F32 R43, -RZ, R40.reuse.H0_H0 ;  /* 0x20000028ff2b7230 */ /* 0x100fe40000004100 */
[----:B------:R-:W-:Y:S02]  /*59e0*/  HADD2.F32 R40, -RZ, R40.H1_H1 ;  /* 0x30000028ff287230 */ /* 0x000fe40000004100 */
[----:B------:R-:W-:Y:S01]  /*59f0*/  FFMA.FTZ R15, R50, R53, R15 ;  /* 0x00000035320f7223 */ /* 0x000fe2000001000f */
[--C-:B------:R-:W-:Y:S01]  /*5a00*/  HADD2.F32 R53, -RZ, R115.reuse.H1_H1 ;  /* 0x30000073ff357230 */ /* 0x100fe20000004100 */
[----:B------:R-:W-:Y:S01]  /*5a10*/  F2FP.F16.F32.PACK_AB R51, R51, R57 ;  /* 0x000000393333723e */ /* 0x000fe200000000ff */
[----:B------:R-:W-:Y:S02]  /*5a20*/  HADD2.F32 R50, -RZ, R12.H0_H0 ;  /* 0x2000000cff327230 */ /* 0x000fe40000004100 */
[----:B------:R-:W-:-:S02]  /*5a30*/  HADD2.F32 R115, -RZ, R115.H0_H0 ;  /* 0x20000073ff737230 */ /* 0x000fc40000004100 */
[-C--:B------:R-:W-:Y:S01]  /*5a40*/  FMUL.FTZ R54, R43, R53.reuse ;  /* 0x000000352b367220 */ /* 0x080fe20000410000 */
[----:B------:R-:W-:Y:S02]  /*5a50*/  HADD2.F32 R12, -RZ, R12.H1_H1 ;  /* 0x3000000cff0c7230 */ /* 0x000fe40000004100 */
[C---:B------:R-:W-:Y:S01]  /*5a60*/  FMUL.FTZ R53, R50.reuse, R53 ;  /* 0x0000003532357220 */ /* 0x040fe20000410000 */
[----:B------:R-:W-:Y:S01]  /*5a70*/  F2FP.F16.F32.PACK_AB R55, R15, R55 ;  /* 0x000000370f37723e */ /* 0x000fe200000000ff */
[-C--:B------:R-:W-:Y:S01]  /*5a80*/  FFMA.FTZ R54, R50, R115.reuse, -R54 ;  /* 0x0000007332367223 */ /* 0x080fe20000010836 */
[----:B------:R-:W-:Y:S02]  /*5a90*/  IMAD.MOV.U32 R15, RZ, RZ, R51 ;  /* 0x000000ffff0f7224 */ /* 0x000fe400078e0033 */
[----:B------:R-:W-:Y:S01]  /*5aa0*/  FFMA.FTZ R53, R43, R115, R53 ;  /* 0x000000732b357223 */ /* 0x000fe20000010035 */
[-C--:B------:R-:W-:Y:S01]  /*5ab0*/  FMUL.FTZ R43, R40, R49.reuse ;  /* 0x00000031282b7220 */ /* 0x080fe20000410000 */
[----:B------:R-:W-:-:S03]  /*5ac0*/  FMUL.FTZ R49, R12, R49 ;  /* 0x000000310c317220 */ /* 0x000fc60000410000 */
[-C--:B------:R-:W-:Y:S01]  /*5ad0*/  FFMA.FTZ R43, R12, R36.reuse, -R43 ;  /* 0x000000240c2b7223 */ /* 0x080fe2000001082b */
[----:B------:R-:W-:Y:S01]  /*5ae0*/  FFMA.FTZ R49, R40, R36, R49 ;  /* 0x0000002428317223 */ /* 0x000fe20000010031 */
[----:B------:R-:W-:Y:S02]  /*5af0*/  HADD2.F32 R40, -RZ, R114.H0_H0 ;  /* 0x20000072ff287230 */ /* 0x000fe40000004100 */
[----:B------:R-:W-:Y:S01]  /*5b00*/  HADD2.F32 R12, -RZ, R42.H0_H0 ;  /* 0x2000002aff0c7230 */ /* 0x000fe20000004100 */
[----:B------:R-:W-:Y:S01]  /*5b10*/  F2FP.F16.F32.PACK_AB R54, R43, R54 ;  /* 0x000000362b36723e */ /* 0x000fe200000000ff */
[----:B------:R-:W-:Y:S01]  /*5b20*/  HADD2.F32 R36, -RZ, R14.H0_H0 ;  /* 0x2000000eff247230 */ /* 0x000fe20000004100 */
[----:B------:R-:W-:Y:S01]  /*5b30*/  MOV R43, R55 ;  /* 0x00000037002b7202 */ /* 0x000fe20000000f00 */
[----:B------:R-:W-:Y:S02]  /*5b40*/  HADD2.F32 R114, -RZ, R114.H1_H1 ;  /* 0x30000072ff727230 */ /* 0x000fe40000004100 */
[----:B------:R-:W-:Y:S01]  /*5b50*/  FMUL.FTZ R50, R12, R40 ;  /* 0x000000280c327220 */ /* 0x000fe20000410000 */
[----:B------:R-:W-:-:S02]  /*5b60*/  HADD2.F32 R42, -RZ, R42.H1_H1 ;  /* 0x3000002aff2a7230 */ /* 0x000fc40000004100 */
[C---:B------:R-:W-:Y:S01]  /*5b70*/  FMUL.FTZ R40, R36.reuse, R40 ;  /* 0x0000002824287220 */ /* 0x040fe20000410000 */
[----:B------:R-:W-:Y:S02]  /*5b80*/  HADD2.F32 R14, -RZ, R14.H1_H1 ;  /* 0x3000000eff0e7230 */ /* 0x000fe40000004100 */
[-C--:B------:R-:W-:Y:S01]  /*5b90*/  FFMA.FTZ R50, R36, R114.reuse, -R50 ;  /* 0x0000007224327223 */ /* 0x080fe20000010832 */
[----:B------:R-:W-:Y:S01]  /*5ba0*/  F2FP.F16.F32.PACK_AB R36, R49, R53 ;  /* 0x000000353124723e */ /* 0x000fe200000000ff */
[----:B------:R-:W-:Y:S01]  /*5bb0*/  FFMA.FTZ R40, R12, R114, R40 ;  /* 0x000000720c287223 */ /* 0x000fe20000010028 */
[-C--:B------:R-:W-:Y:S01]  /*5bc0*/  FMUL.FTZ R12, R42, R39.reuse ;  /* 0x000000272a0c7220 */ /* 0x080fe20000410000 */
[----:B------:R-:W-:-:S03]  /*5bd0*/  FMUL.FTZ R39, R14, R39 ;  /* 0x000000270e277220 */ /* 0x000fc60000410000 */
[-C--:B------:R-:W-:Y:S01]  /*5be0*/  FFMA.FTZ R12, R14, R38.reuse, -R12 ;  /* 0x000000260e0c7223 */ /* 0x080fe2000001080c */
[----:B------:R-:W-:-:S04]  /*5bf0*/  FFMA.FTZ R39, R42, R38, R39 ;  /* 0x000000262a277223 */ /* 0x000fc80000010027 */
[----:B------:R-:W-:Y:S01]  /*5c00*/  F2FP.F16.F32.PACK_AB R14, R12, R50 ;  /* 0x000000320c0e723e */ /* 0x000fe200000000ff */
[----:B------:R-:W-:Y:S01]  /*5c10*/  IMAD.MOV.U32 R12, RZ, RZ, R54 ;  /* 0x000000ffff0c7224 */ /* 0x000fe200078e0036 */
[----:B------:R-:W-:Y:S01]  /*5c20*/  F2FP.F16.F32.PACK_AB R42, R39, R40 ;  /* 0x00000028272a723e */ /* 0x000fe200000000ff */
[----:B------:R-:W-:-:S07]  /*5c30*/  IMAD.MOV.U32 R40, RZ, RZ, R36 ;  /* 0x000000ffff287224 */ /* 0x000fce00078e0024 */
.L_x_10453:
[----:B------:R-:W-:Y:S05]  /*5c40*/  BSYNC B2 ;  /* 0x0000000000027941 */ /* 0x000fea0003800000 */
.L_x_10452:
[----:B---3--:R-:W-:-:S04]  /*5c50*/  LEA R36, P3, R9, R86, 0x1 ;  /* 0x0000005609247211 */ /* 0x008fc800078608ff */
[----:B--2---:R-:W-:Y:S02]  /*5c60*/  LEA.HI.X R37, R9, R87, R92, 0x1, P3 ;  /* 0x0000005709257211 */ /* 0x004fe400018f0c5c */
[----:B------:R-:W-:-:S03]  /*5c70*/  ISETP.GE.AND P3, PT, R52, R11, PT ;  /* 0x0000000b3400720c */ /* 0x000fc60003f66270 */
[----:B0-----:R0:W-:Y:S10]  /*5c80*/  ST.E.128 desc[UR42][R36.64], R12 ;  /* 0x0000000c24007985 */ /* 0x0011f4000c101d2a */
[----:B------:R-:W-:-:S05]  /*5c90*/  @!P3 IMAD.WIDE R38, R52, 0x2, R86 ;  /* 0x000000023426b825 */ /* 0x000fca00078e0256 */
[----:B----4-:R0:W-:Y:S02]  /*5ca0*/  @!P3 ST.E.128 desc[UR42][R38.64], R40 ;  /* 0x000000282600b985 */ /* 0x0101e4000c101d2a */
.L_x_10451:
[----:B------:R-:W-:Y:S05]  /*5cb0*/  BSYNC B1 ;  /* 0x0000000000017941 */ /* 0x000fea0003800000 */
.L_x_10450:
[----:B------:R-:W-:-:S13]  /*5cc0*/  ISETP.NE.AND P3, PT, R31, RZ, PT ;  /* 0x000000ff1f00720c */ /* 0x000fda0003f65270 */
[----:B------:R-:W-:Y:S05]  /*5cd0*/  @!P3 BRA `(.L_x_10417) ;  /* 0x0000000c0004b947 */ /* 0x000fea0003800000 */
[----:B------:R-:W-:Y:S01]  /*5ce0*/  LOP3.LUT P4, RZ, R23, 0x2, RZ, 0xc0, !PT ;  /* 0x0000000217ff7812 */ /* 0x000fe2000788c0ff */
[----:B------:R-:W-:Y:S01]  /*5cf0*/  BSSY B1, `(.L_x_10454) ;  /* 0x000006d000017945 */ /* 0x000fe20003800000 */
[C---:B0--3--:R-:W-:Y:S02]  /*5d00*/  LEA R40, P3, R10.reuse, R86, 0x1 ;  /* 0x000000560a287211 */ /* 0x049fe400078608ff */
[----:B------:R-:W-:Y:S02]  /*5d10*/  SEL R103, R99, R103, !P4 ;  /* 0x0000006763677207 */ /* 0x000fe40006000000 */
[----:B--2---:R-:W-:Y:S02]  /*5d20*/  LEA.HI.X R41, R10, R87, R91, 0x1, P3 ;  /* 0x000000570a297211 */ /* 0x004fe400018f0c5b */
[----:B----4-:R-:W-:Y:S02]  /*5d30*/  SHF.R.S32.HI R12, RZ, 0x1f, R103 ;  /* 0x0000001fff0c7819 */ /* 0x010fe40000011467 */
[----:B------:R-:W-:-:S02]  /*5d40*/  ISETP.GE.AND P3, PT, R3, R98, PT ;  /* 0x000000620300720c */ /* 0x000fc40003f66270 */
[----:B------:R-:W-:-:S04]  /*5d50*/  LEA.HI R12, R12, R103, RZ, 0x4 ;  /* 0x000000670c0c7211 */ /* 0x000fc800078f20ff */
[----:B------:R-:W-:-:S04]  /*5d60*/  SHF.R.S32.HI R12, RZ, 0x4, R12 ;  /* 0x00000004ff0c7819 */ /* 0x000fc8000001140c */
[----:B------:R-:W-:-:S04]  /*5d70*/  LEA.HI.SX32 R12, R63, R12, 0x1d ;  /* 0x0000000c3f0c7211 */ /* 0x000fc800078feaff */
[----:B------:R-:W-:Y:S01]  /*5d80*/  SHF.R.S32.HI R13, RZ, 0x1f, R12 ;  /* 0x0000001fff0d7819 */ /* 0x000fe2000001140c */
[----:B------:R-:W-:-:S03]  /*5d90*/  IMAD.SHL.U32 R43, R12, 0x8, RZ ;  /* 0x000000080c2b7824 */ /* 0x000fc600078e00ff */
[----:B------:R-:W-:Y:S02]  /*5da0*/  LEA.HI R13, R13, R12, RZ, 0x2 ;  /* 0x0000000c0d0d7211 */ /* 0x000fe400078f10ff */
[----:B------:R-:W-:-:S03]  /*5db0*/  LOP3.LUT R12, R142, 0x18, R43, 0xf8, !PT ;  /* 0x000000188e0c7812 */ /* 0x000fc600078ef82b */
[----:B------:R-:W-:Y:S01]  /*5dc0*/  IMAD.SHL.U32 R13, R13, 0x400, RZ ;  /* 0x000004000d0d7824 */ /* 0x000fe200078e00ff */
[----:B------:R-:W-:-:S04]  /*5dd0*/  LOP3.LUT R14, R12, R143, RZ, 0x3c, !PT ;  /* 0x0000008f0c0e7212 */ /* 0x000fc800078e3cff */
[----:B------:R-:W-:Y:S01]  /*5de0*/  LOP3.LUT R12, R13, 0x7ffff000, RZ, 0xc0, !PT ;  /* 0x7ffff0000d0c7812 */ /* 0x000fe200078ec0ff */
[----:B------:R-:W-:-:S03]  /*5df0*/  IMAD R13, R18, 0x3000, R94 ;  /* 0x00003000120d7824 */ /* 0x000fc600078e025e */
[----:B------:R-:W-:Y:S01]  /*5e00*/  IADD3 R15, R14, R12, R151 ;  /* 0x0000000c0e0f7210 */ /* 0x000fe20007ffe097 */
[----:B------:R-:W-:-:S04]  /*5e10*/  IMAD R13, R13, 0x2, R2 ;  /* 0x000000020d0d7824 */ /* 0x000fc800078e0202 */
[----:B------:R-:W-:-:S05]  /*5e20*/  IMAD R15, R18, 0x3000, R15 ;  /* 0x00003000120f7824 */ /* 0x000fca00078e020f */
[----:B------:R-:W-:Y:S02]  /*5e30*/  LEA R36, R15, R2, 0x1 ;  /* 0x000000020f247211 */ /* 0x000fe400078e08ff */
[----:B------:R-:W0:Y:S04]  /*5e40*/  LDS.128 R12, [R13+0x15400] ;  /* 0x015400000d0c7984 */ /* 0x000e280000000c00 */
[----:B------:R-:W2:Y:S01]  /*5e50*/  LDS.128 R36, [R36+0x15400] ;  /* 0x0154000024247984 */ /* 0x000ea20000000c00 */
[----:B------:R-:W-:Y:S05]  /*5e60*/  @P3 BRA `(.L_x_10455) ;  /* 0x0000000400543947 */ /* 0x000fea0003800000 */
[----:B------:R-:W-:Y:S01]  /*5e70*/  SHF.R.U64 R32, R32, 0x10, R33 ;  /* 0x0000001020207819 */ /* 0x000fe20000001221 */
[----:B--2---:R-:W-:Y:S01]  /*5e80*/  IMAD.MOV.U32 R48, RZ, RZ, R37 ;  /* 0x000000ffff307224 */ /* 0x004fe200078e0025 */
[----:B------:R-:W-:Y:S01]  /*5e90*/  SHF.R.U32.HI R42, RZ, 0x10, R33 ;  /* 0x00000010ff2a7819 */ /* 0x000fe20000011621 */
[----:B------:R-:W-:Y:S01]  /*5ea0*/  HADD2.F32 R52, -RZ, R113.H1_H1 ;  /* 0x30000071ff347230 */ /* 0x000fe20000004100 */
[----:B------:R-:W-:Y:S01]  /*5eb0*/  SHF.R.U64 R33, R44, 0x10, R45 ;  /* 0x000000102c217819 */ /* 0x000fe2000000122d */
[----:B------:R-:W-:Y:S01]  /*5ec0*/  HADD2.F32 R50, -RZ, R111.H1_H1 ;  /* 0x3000006fff327230 */ /* 0x000fe20000004100 */
[--C-:B------:R-:W-:Y:S01]  /*5ed0*/  SHF.R.U64 R34, R34, 0x10, R35.reuse ;  /* 0x0000001022227819 */ /* 0x100fe20000001223 */
[--C-:B------:R-:W-:Y:S01]  /*5ee0*/  HADD2.F32 R49, -RZ, R48.reuse.H0_H0 ;  /* 0x20000030ff317230 */ /* 0x100fe20000004100 */
[----:B------:R-:W-:Y:S01]  /*5ef0*/  SHF.R.U32.HI R44, RZ, 0x10, R35 ;  /* 0x00000010ff2c7819 */ /* 0x000fe20000011623 */
[----:B0-----:R-:W-:Y:S01]  /*5f00*/  IMAD.MOV.U32 R37, RZ, RZ, R15 ;  /* 0x000000ffff257224 */ /* 0x001fe200078e000f */
[--C-:B------:R-:W-:Y:S01]  /*5f10*/  SHF.R.U64 R35, R46, 0x10, R47.reuse ;  /* 0x000000102e237819 */ /* 0x100fe2000000122f */
[----:B------:R-:W-:Y:S01]  /*5f20*/  HADD2.F32 R48, -RZ, R48.H1_H1 ;  /* 0x30000030ff307230 */ /* 0x000fe20000004100 */
[----:B------:R-:W-:Y:S01]  /*5f30*/  SHF.R.U32.HI R46, RZ, 0x10, R47 ;  /* 0x00000010ff2e7819 */ /* 0x000fe2000001162f */
[----:B------:R-:W-:Y:S01]  /*5f40*/  IMAD.MOV.U32 R47, RZ, RZ, R13 ;  /* 0x000000ffff2f7224 */ /* 0x000fe200078e000d */
[----:B------:R-:W-:Y:S01]  /*5f50*/  SHF.R.U32.HI R45, RZ, 0x10, R45 ;  /* 0x00000010ff2d7819 */ /* 0x000fe2000001162d */
[----:B------:R-:W-:-:S03]  /*5f60*/  FMUL.FTZ R54, R49, R52 ;  /* 0x0000003431367220 */ /* 0x000fc60000410000 */
[----:B------:R-:W-:Y:S02]  /*5f70*/  HADD2.F32 R13, -RZ, R47.H0_H0 ;  /* 0x2000002fff0d7230 */ /* 0x000fe40000004100 */
[----:B------:R-:W-:Y:S02]  /*5f80*/  HADD2.F32 R51, -RZ, R45.H0_H0 ;  /* 0x2000002dff337230 */ /* 0x000fe40000004100 */
[----:B------:R-:W-:Y:S02]  /*5f90*/  HADD2.F32 R47, -RZ, R47.H1_H1 ;  /* 0x3000002fff2f7230 */ /* 0x000fe40000004100 */
[C---:B------:R-:W-:Y:S01]  /*5fa0*/  FMUL.FTZ R52, R13.reuse, R52 ;  /* 0x000000340d347220 */ /* 0x040fe20000410000 */
[----:B------:R-:W-:Y:S02]  /*5fb0*/  HADD2.F32 R45, -RZ, R42.H0_H0 ;  /* 0x2000002aff2d7230 */ /* 0x000fe40000004100 */
[----:B------:R-:W-:Y:S01]  /*5fc0*/  FMUL.FTZ R42, R48, R51 ;  /* 0x00000033302a7220 */ /* 0x000fe20000410000 */
[-C--:B------:R-:W-:Y:S01]  /*5fd0*/  FFMA.FTZ R13, R13, R50.reuse, -R54 ;  /* 0x000000320d0d7223 */ /* 0x080fe20000010836 */
[----:B------:R-:W-:Y:S01]  /*5fe0*/  FFMA.FTZ R15, R49, R50, R52 ;  /* 0x00000032310f7223 */ /* 0x000fe20000010034 */
[----:B------:R-:W-:Y:S01]  /*5ff0*/  MOV R49, R39 ;  /* 0x0000002700317202 */ /* 0x000fe20000000f00 */
[----:B------:R-:W-:Y:S01]  /*6000*/  FMUL.FTZ R51, R47, R51 ;  /* 0x000000332f337220 */ /* 0x000fe20000410000 */
[----:B------:R-:W-:-:S02]  /*6010*/  HADD2.F32 R52, -RZ, R112.H1_H1 ;  /* 0x30000070ff347230 */ /* 0x000fc40000004100 */
[-C--:B------:R-:W-:Y:S01]  /*6020*/  FFMA.FTZ R42, R47, R45.reuse, -R42 ;  /* 0x0000002d2f2a7223 */ /* 0x080fe2000001082a */
[----:B------:R-:W-:Y:S02]  /*6030*/  HADD2.F32 R50, -RZ, R110.H1_H1 ;  /* 0x3000006eff327230 */ /* 0x000fe40000004100 */
[----:B------:R-:W-:Y:S01]  /*6040*/  FFMA.FTZ R48, R48, R45, R51 ;  /* 0x0000002d30307223 */ /* 0x000fe20000010033 */
[----:B------:R-:W-:Y:S02]  /*6050*/  HADD2.F32 R39, -RZ, R49.H0_H0 ;  /* 0x20000031ff277230 */ /* 0x000fe40000004100 */
[----:B------:R-:W-:Y:S01]  /*6060*/  HADD2.F32 R45, -RZ, R37.H0_H0 ;  /* 0x20000025ff2d7230 */ /* 0x000fe20000004100 */
[----:B------:R-:W-:Y:S01]  /*6070*/  F2FP.F16.F32.PACK_AB R13, R42, R13 ;  /* 0x0000000d2a0d723e */ /* 0x000fe200000000ff */
[----:B------:R-:W-:Y:S02]  /*6080*/  HADD2.F32 R49, -RZ, R49.H1_H1 ;  /* 0x30000031ff317230 */ /* 0x000fe40000004100 */
[----:B------:R-:W-:Y:S01]  /*6090*/  FMUL.FTZ R54, R39, R52 ;  /* 0x0000003427367220 */ /* 0x000fe20000410000 */
[----:B------:R-:W-:-:S02]  /*60a0*/  HADD2.F32 R47, -RZ, R46.H0_H0 ;  /* 0x2000002eff2f7230 */ /* 0x000fc40000004100 */
[C---:B------:R-:W-:Y:S01]  /*60b0*/  FMUL.FTZ R52, R45.reuse, R52 ;  /* 0x000000342d347220 */ /* 0x040fe20000410000 */
[----:B------:R-:W-:Y:S02]  /*60c0*/  HADD2.F32 R46, -RZ, R37.H1_H1 ;  /* 0x30000025ff2e7230 */ /* 0x000fe40000004100 */
[-C--:B------:R-:W-:Y:S01]  /*60d0*/  FFMA.FTZ R37, R45, R50.reuse, -R54 ;  /* 0x000000322d257223 */ /* 0x080fe20000010836 */
[----:B------:R-:W-:Y:S02]  /*60e0*/  HADD2.F32 R45, -RZ, R44.H0_H0 ;  /* 0x2000002cff2d7230 */ /* 0x000fe40000004100 */
[-C--:B------:R-:W-:Y:S01]  /*60f0*/  FMUL.FTZ R51, R49, R47.reuse ;  /* 0x0000002f31337220 */ /* 0x080fe20000410000 */
[----:B------:R-:W-:Y:S01]  /*6100*/  FFMA.FTZ R39, R39, R50, R52 ;  /* 0x0000003227277223 */ /* 0x000fe20000010034 */
[C---:B------:R-:W-:Y:S01]  /*6110*/  FMUL.FTZ R54, R46.reuse, R47 ;  /* 0x0000002f2e367220 */ /* 0x040fe20000410000 */
[----:B------:R-:W-:Y:S02]  /*6120*/  HADD2.F32 R52, -RZ, R113.H0_H0 ;  /* 0x20000071ff347230 */ /* 0x000fe40000004100 */
[----:B------:R-:W-:Y:S01]  /*6130*/  FFMA.FTZ R44, R46, R45, -R51 ;  /* 0x0000002d2e2c7223 */ /* 0x000fe20000010833 */
[----:B------:R-:W-:-:S02]  /*6140*/  HADD2.F32 R51, -RZ, R33.H0_H0 ;  /* 0x20000021ff337230 */ /* 0x000fc40000004100 */
[----:B------:R-:W-:Y:S01]  /*6150*/  FFMA.FTZ R46, R49, R45, R54 ;  /* 0x0000002d312e7223 */ /* 0x000fe20000010036 */
[----:B------:R-:W-:Y:S02]  /*6160*/  HADD2.F32 R45, -RZ, R36.H0_H0 ;  /* 0x20000024ff2d7230 */ /* 0x000fe40000004100 */
[----:B------:R-:W-:Y:S01]  /*6170*/  HADD2.F32 R33, -RZ, R12.H0_H0 ;  /* 0x2000000cff217230 */ /* 0x000fe20000004100 */
[----:B------:R-:W-:Y:S01]  /*6180*/  F2FP.F16.F32.PACK_AB R44, R44, R37 ;  /* 0x000000252c2c723e */ /* 0x000fe200000000ff */
        /* <DEDUP_REMOVED lines=8> */
[C---:B------:R-:W-:Y:S01]  /*6210*/  FMUL.FTZ R52, R36.reuse, R51 ;  /* 0x0000003324347220 */ /* 0x040fe20000410000 */
[-C--:B------:R-:W-:Y:S01]  /*6220*/  FFMA.FTZ R12, R33, R50.reuse, -R12 ;  /* 0x00000032210c7223 */ /* 0x080fe2000001080c */
[----:B------:R-:W-:Y:S02]  /*6230*/  HADD2.F32 R112, -RZ, R112.H0_H0 ;  /* 0x20000070ff707230 */ /* 0x000fe40000004100 */
        /* <DEDUP_REMOVED lines=8> */
[----:B------:R-:W-:Y:S02]  /*62c0*/  HADD2.F32 R38, -RZ, R38.H1_H1 ;  /* 0x30000026ff267230 */ /* 0x000fe40000004100 */
[----:B------:R-:W-:Y:S02]  /*62d0*/  HADD2.F32 R14, -RZ, R14.H1_H1 ;  /* 0x3000000eff0e7230 */ /* 0x000fe40000004100 */
[-C--:B------:R-:W-:Y:S01]  /*62e0*/  FMUL.FTZ R51, R35, R112.reuse ;  /* 0x0000007023337220 */ /* 0x080fe20000410000 */
[----:B------:R-:W-:Y:S02]  /*62f0*/  HADD2.F32 R110, -RZ, R110.H0_H0 ;  /* 0x2000006eff6e7230 */ /* 0x000fe40000004100 */
[-C--:B------:R-:W-:Y:S01]  /*6300*/  FMUL.FTZ R53, R38, R49.reuse ;  /* 0x0000003126357220 */ /* 0x080fe20000410000 */
[----:B------:R-:W-:Y:S02]  /*6310*/  HADD2.F32 R47, -RZ, R34.H0_H0 ;  /* 0x20000022ff2f7230 */ /* 0x000fe40000004100 */
[----:B------:R-:W-:Y:S01]  /*6320*/  FMUL.FTZ R34, R36, R112 ;  /* 0x0000007024227220 */ /* 0x000fe20000410000 */
[----:B------:R-:W-:Y:S01]  /*6330*/  FMUL.FTZ R49, R14, R49 ;  /* 0x000000310e317220 */ /* 0x000fe20000410000 */
[----:B------:R-:W-:Y:S01]  /*6340*/  FFMA.FTZ R51, R36, R110, R51 ;  /* 0x0000006e24337223 */ /* 0x000fe20000010033 */
[----:B------:R-:W-:Y:S01]  /*6350*/  F2FP.F16.F32.PACK_AB R36, R45, R32 ;  /* 0x000000202d24723e */ /* 0x000fe200000000ff */
[----:B------:R-:W-:Y:S01]  /*6360*/  FFMA.FTZ R34, R35, R110, -R34 ;  /* 0x0000006e23227223 */ /* 0x000fe20000010822 */
[-C--:B------:R-:W-:Y:S01]  /*6370*/  FFMA.FTZ R53, R14, R47.reuse, -R53 ;  /* 0x0000002f0e357223 */ /* 0x080fe20000010835 */
[----:B------:R-:W-:Y:S01]  /*6380*/  FFMA.FTZ R38, R38, R47, R49 ;  /* 0x0000002f26267223 */ /* 0x000fe20000010031 */
[----:B------:R-:W-:-:S03]  /*6390*/  IMAD.MOV.U32 R15, RZ, RZ, R44 ;  /* 0x000000ffff0f7224 */ /* 0x000fc600078e002c */
[----:B------:R-:W-:Y:S02]  /*63a0*/  F2FP.F16.F32.PACK_AB R14, R53, R34 ;  /* 0x00000022350e723e */ /* 0x000fe400000000ff */
[----:B------:R-:W-:-:S07]  /*63b0*/  F2FP.F16.F32.PACK_AB R38, R38, R51 ;  /* 0x000000332626723e */ /* 0x000fce00000000ff */
.L_x_10455:
[----:B------:R-:W-:Y:S05]  /*63c0*/  BSYNC B1 ;  /* 0x0000000000017941 */ /* 0x000fea0003800000 */
.L_x_10454:
[----:B0-----:R0:W-:Y:S01]  /*63d0*/  ST.E.128 desc[UR42][R40.64], R12 ;  /* 0x0000000c28007985 */ /* 0x0011e2000c101d2a */
[----:B------:R-:W-:-:S13]  /*63e0*/  ISETP.GE.AND P3, PT, R43, R11, PT ;  /* 0x0000000b2b00720c */ /* 0x000fda0003f66270 */
[----:B------:R-:W-:Y:S05]  /*63f0*/  @P3 BRA `(.L_x_10417) ;  /* 0x00000004003c3947 */ /* 0x000fea0003800000 */
[----:B------:R-:W-:-:S05]  /*6400*/  IMAD.WIDE R86, R43, 0x2, R86 ;  /* 0x000000022b567825 */ /* 0x000fca00078e0256 */
[----:B--2---:R2:W-:Y:S01]  /*6410*/  ST.E.128 desc[UR42][R86.64], R36 ;  /* 0x0000002456007985 */ /* 0x0045e2000c101d2a */
[----:B------:R-:W-:Y:S05]  /*6420*/  BRA `(.L_x_10417) ;  /* 0x0000000400307947 */ /* 0x000fea0003800000 */
.L_x_10409:
[----:B------:R-:W-:-:S06]  /*6430*/  UISETP.NE.AND UP0, UPT, UR39, 0x3, UPT ;  /* 0x000000032700788c */ /* 0x000fcc000bf05270 */
[----:B------:R-:W-:-:S13]  /*6440*/  PLOP3.LUT P2, PT, PT, PT, UP0, 0x80, 0x0 ;  /* 0x000000000000781c */ /* 0x000fda0003f4f008 */
[----:B------:R-:W-:Y:S05]  /*6450*/  @!P2 BRA `(.L_x_10456) ;  /* 0x000000000004a947 */ /* 0x000fea0003800000 */
[----:B------:R-:W-:Y:S01]  /*6460*/  BPT.TRAP 0x1 ;  /* 0x000000040000795c */ /* 0x000fe20000300000 */
.L_x_10456:
[----:B------:R-:W-:Y:S01]  /*6470*/  IMAD R60, R18, 0x8, R2 ;  /* 0x00000008123c7824 */ /* 0x000fe200078e0202 */
[----:B------:R-:W-:Y:S01]  /*6480*/  SHF.L.U32 R81, R137, 0x1f, RZ ;  /* 0x0000001f89517819 */ /* 0x000fe200000006ff */
[----:B------:R-:W-:Y:S01]  /*6490*/  BSSY B1, `(.L_x_10457) ;  /* 0x0000004000017945 */ /* 0x000fe20003800000 */
[----:B------:R-:W-:Y:S02]  /*64a0*/  SHF.R.S32.HI R78, RZ, 0x1f, R77 ;  /* 0x0000001fff4e7819 */ /* 0x000fe4000001144d */
[----:B------:R-:W0:Y:S02]  /*64b0*/  SYNCS.PHASECHK.TRANS64.TRYWAIT P3, [R60+URZ+0x2d890], R81 ;  /* 0x02d890513c0075a7 */ /* 0x000e24000806017f */
[----:B0-----:R-:W-:Y:S05]  /*64c0*/  @!P3 BRA `(.L_x_10458) ;  /* 0x00000138005cb947 */ /* 0x001fea0003800000 */
.L_x_10674:
[----:B------:R-:W-:Y:S05]  /*64d0*/  BSYNC B1 ;  /* 0x0000000000017941 */ /* 0x000fea0003800000 */
.L_x_10457:
        /* <DEDUP_REMOVED lines=21> */
[----:B------:R-:W-:Y:S02]  /*6630*/  LEA.HI.X R13, R12, UR5, R11, 0x1, P3 ;  /* 0x000000050c0d7c11 */ /* 0x000fe400098f0c0b */
[----:B------:R-:W-:Y:S01]  /*6640*/  ISETP.GT.AND P3, PT, R80, R140, PT ;  /* 0x0000008c5000720c */ /* 0x000fe20003f64270 */
[----:B------:R-:W-:-:S12]  /*6650*/  BRA.DIV UR4, `(.L_x_10459) ;  /* 0x0000013a040c7947 */ /* 0x000fd8000b800000 */
[----:B------:R1:W2:Y:S04]  /*6660*/  SHFL.IDX PT, R39, R13, RZ, 0x1e1f ;  /* 0x001e1fff0d277589 */ /* 0x0002a800000e0000 */
[----:B------:R-:W3:Y:S02]  /*6670*/  SHFL.IDX PT, R38, R38, RZ, 0x1e1f ;  /* 0x001e1fff26267589 */ /* 0x000ee400000e0000 */
.L_x_10678:
[----:B------:R-:W-:Y:S05]  /*6680*/  @!P3 BRA `(.L_x_10417) ;  /* 0x000000000098b947 */ /* 0x000fea0003800000 */
[----:B------:R-:W4:Y:S01]  /*6690*/  LDL R12, [R1+0x20] ;  /* 0x00002000010c7983 */ /* 0x000f220000100800 */
[----:B------:R-:W-:-:S03]  /*66a0*/  ULDC UR4, c[0x0][0x2f4] ;  /* 0x0000bd0000047ab9 */ /* 0x000fc60000000800 */
[----:B------:R-:W5:Y:S04]  /*66b0*/  LDL R11, [R1+0x1c] ;  /* 0x00001c00010b7983 */ /* 0x000f680000100800 */
[----:B------:R-:W5:Y:S01]  /*66c0*/  LDL R40, [R1+0x18] ;  /* 0x0000180001287983 */ /* 0x000f620000100800 */
[----:B------:R-:W-:Y:S02]  /*66d0*/  ISETP.GE.AND P5, PT, R16, UR4, PT ;  /* 0x0000000410007c0c */ /* 0x000fe4000bfa6270 */
[----:B------:R-:W-:-:S11]  /*66e0*/  ISETP.GE.AND P4, PT, R22, UR4, PT ;  /* 0x0000000416007c0c */ /* 0x000fd6000bf86270 */
[----:B---3--:R-:W-:-:S04]  /*66f0*/  @!P5 LEA R36, P3, R16, R38, 0x1 ;  /* 0x000000261024d211 */ /* 0x008fc800078608ff */
[----:B--2---:R-:W-:Y:S02]  /*6700*/  @!P5 LEA.HI.X R37, R16, R39, R17, 0x1, P3 ;  /* 0x000000271025d211 */ /* 0x004fe400018f0c11 */
[----:B------:R-:W-:-:S04]  /*6710*/  @!P4 LEA R34, P3, R22, R38, 0x1 ;  /* 0x000000261622c211 */ /* 0x000fc800078608ff */
[----:B----4-:R-:W-:Y:S02]  /*6720*/  @!P4 LEA.HI.X R35, R22, R39, R12, 0x1, P3 ;  /* 0x000000271623c211 */ /* 0x010fe400018f0c0c */
[----:B-1----:R-:W1:Y:S01]  /*6730*/  @!P5 LDS.128 R12, [R62+0x15000] ;  /* 0x015000003e0cd984 */ /* 0x002e620000000c00 */
[----:B------:R-:W-:-:S13]  /*6740*/  ISETP.GE.AND P3, PT, R19, UR4, PT ;  /* 0x0000000413007c0c */ /* 0x000fda000bf66270 */
[----:B------:R-:W-:-:S04]  /*6750*/  @!P3 LEA R32, P6, R19, R38, 0x1 ;  /* 0x000000261320b211 */ /* 0x000fc800078c08ff */
[----:B-----5:R-:W-:Y:S01]  /*6760*/  @!P3 LEA.HI.X R33, R19, R39, R11, 0x1, P6 ;  /* 0x000000271321b211 */ /* 0x020fe200030f0c0b */
[----:B-1----:R1:W-:Y:S01]  /*6770*/  @!P5 ST.E.128 desc[UR42][R36.64], R12 ;  /* 0x0000000c2400d985 */ /* 0x0023e2000c101d2a */
[----:B------:R-:W-:-:S13]  /*6780*/  ISETP.GE.AND P5, PT, R0, UR4, PT ;  /* 0x0000000400007c0c */ /* 0x000fda000bfa6270 */
[----:B------:R-:W2:Y:S01]  /*6790*/  @!P5 LDS.128 R12, [R61+0x15000] ;  /* 0x015000003d0cd984 */ /* 0x000ea20000000c00 */
[----:B------:R-:W-:Y:S01]  /*67a0*/  @!P5 IMAD.SHL.U32 R11, R155, 0x8, RZ ;  /* 0x000000089b0bd824 */ /* 0x000fe200078e00ff */
[----:B-1----:R-:W-:Y:S01]  /*67b0*/  @!P5 MOV R37, R39 ;  /* 0x000000270025d202 */ /* 0x002fe20000000f00 */
[----:B------:R-:W-:-:S04]  /*67c0*/  @!P5 IMAD.MOV.U32 R36, RZ, RZ, R38 ;  /* 0x000000ffff24d224 */ /* 0x000fc800078e0026 */
[----:B------:R-:W-:-:S05]  /*67d0*/  @!P5 IMAD.WIDE R36, R11, 0x2, R36 ;  /* 0x000000020b24d825 */ /* 0x000fca00078e0224 */
[----:B--2---:R1:W-:Y:S01]  /*67e0*/  @!P5 ST.E.128 desc[UR42][R36.64], R12 ;  /* 0x0000000c2400d985 */ /* 0x0043e2000c101d2a */
[----:B------:R-:W-:-:S13]  /*67f0*/  ISETP.GE.AND P5, PT, R3, UR4, PT ;  /* 0x0000000403007c0c */ /* 0x000fda000bfa6270 */
[----:B------:R-:W2:Y:S01]  /*6800*/  @!P5 LDS.128 R12, [R62+0x17000] ;  /* 0x017000003e0cd984 */ /* 0x000ea20000000c00 */
[----:B------:R-:W-:Y:S02]  /*6810*/  @!P5 IMAD.SHL.U32 R11, R156, 0x8, RZ ;  /* 0x000000089c0bd824 */ /* 0x000fe400078e00ff */
[----:B-1----:R-:W-:Y:S02]  /*6820*/  @!P5 IMAD.MOV.U32 R36, RZ, RZ, R38 ;  /* 0x000000ffff24d224 */ /* 0x002fe400078e0026 */
[----:B------:R-:W-:Y:S02]  /*6830*/  @!P5 IMAD.MOV.U32 R37, RZ, RZ, R39 ;  /* 0x000000ffff25d224 */ /* 0x000fe400078e0027 */
[----:B------:R-:W-:-:S05]  /*6840*/  @!P5 IMAD.WIDE R36, R11, 0x2, R36 ;  /* 0x000000020b24d825 */ /* 0x000fca00078e0224 */
[----:B--2---:R1:W-:Y:S01]  /*6850*/  @!P5 ST.E.128 desc[UR42][R36.64], R12 ;  /* 0x0000000c2400d985 */ /* 0x0043e2000c101d2a */
[----:B------:R-:W-:-:S03]  /*6860*/  ISETP.GE.AND P5, PT, R136, UR4, PT ;  /* 0x0000000488007c0c */ /* 0x000fc6000bfa6270 */
[----:B------:R-:W2:Y:S10]  /*6870*/  @!P4 LDS.128 R12, [R61+0x17000] ;  /* 0x017000003d0cc984 */ /* 0x000eb40000000c00 */
[----:B-1----:R-:W-:-:S04]  /*6880*/  @!P5 LEA R36, P6, R136, R38, 0x1 ;  /* 0x000000268824d211 */ /* 0x002fc800078c08ff */
[----:B------:R-:W-:Y:S01]  /*6890*/  @!P5 LEA.HI.X R37, R136, R39, R40, 0x1, P6 ;  /* 0x000000278825d211 */ /* 0x000fe200030f0c28 */
[----:B--2---:R-:W-:Y:S04]  /*68a0*/  @!P4 ST.E.128 desc[UR42][R34.64], R12 ;  /* 0x0000000c2200c985 */ /* 0x004fe8000c101d2a */
[----:B------:R-:W1:Y:S04]  /*68b0*/  @!P3 LDS.128 R12, [R62+0x19000] ;  /* 0x019000003e0cb984 */ /* 0x000e680000000c00 */
[----:B-1----:R-:W-:Y:S04]  /*68c0*/  @!P3 ST.E.128 desc[UR42][R32.64], R12 ;  /* 0x0000000c2000b985 */ /* 0x002fe8000c101d2a */
[----:B------:R-:W1:Y:S04]  /*68d0*/  @!P5 LDS.128 R12, [R61+0x19000] ;  /* 0x019000003d0cd984 */ /* 0x000e680000000c00 */
[----:B-1----:R4:W-:Y:S02]  /*68e0*/  @!P5 ST.E.128 desc[UR42][R36.64], R12 ;  /* 0x0000000c2400d985 */ /* 0x0029e4000c101d2a */
.L_x_10417:
[----:B------:R-:W-:Y:S05]  /*68f0*/  BSYNC B0 ;  /* 0x0000000000007941 */ /* 0x000fea0003800000 */
.L_x_10408:
[----:B------:R-:W5:Y:S01]  /*6900*/  S2R R11, SR_TID.X ;  /* 0x00000000000b7919 */ /* 0x000f620000002100 */
[----:B------:R-:W-:Y:S01]  /*6910*/  @!PT LDS RZ, [RZ] ;  /* 0x00000000fffff984 */ /* 0x000fe20000000800 */
[----:B------:R-:W-:Y:S01]  /*6920*/  @!PT LDS RZ, [RZ] ;  /* 0x00000000fffff984 */ /* 0x000fe20000000800 */
[----:B------:R-:W-:Y:S01]  /*6930*/  @!PT LDS RZ, [RZ] ;  /* 0x00000000fffff984 */ /* 0x000fe20000000800 */
[----:B------:R-:W-:Y:S01]  /*6940*/  @!PT LDS RZ, [RZ] ;  /* 0x00000000fffff984 */ /* 0x000fe20000000800 */
[----:B------:R0:W-:Y:S06]  /*6950*/  MEMBAR.ALL.CTA ;  /* 0x0000000000007992 */ /* 0x0001ec0000008000 */
[----:B0-----:R-:W0:Y:S01]  /*6960*/  FENCE.VIEW.ASYNC.S ;  /* 0x00000000000073c6 */ /* 0x001e220000000000 */
[----:B------:R-:W-:Y:S05]  /*6970*/  WARPSYNC.ALL ;  /* 0x0000000000007948 */ /* 0x000fea0003800000 */
[----:B------:R-:W-:Y:S01]  /*6980*/  BSSY B0, `(.L_x_10460) ;  /* 0x0000008000007945 */ /* 0x000fe20003800000 */
[----:B0-----:R0:W-:Y:S01]  /*6990*/  BAR.SYNC.DEFER_BLOCKING R102, 0x80 ;  /* 0x000200660000751d */ /* 0x0011e20000010000 */
[----:B-----5:R-:W-:-:S13]  /*69a0*/  LOP3.LUT P3, RZ, R11, 0x7f, RZ, 0xc0, !PT ;  /* 0x0000007f0bff7812 */ /* 0x020fda000786c0ff */
[----:B------:R-:W-:-:S04]  /*69b0*/  @!P3 IADD3 R11, R60, 0x2d8a0, RZ ;  /* 0x0002d8a03c0bb810 */ /* 0x000fc80007ffe0ff */
[----:B------:R-:W-:-:S04]  /*69c0*/  @!P3 PRMT R11, RZ, 0x654, R11 ;  /* 0x00000654ff0bb816 */ /* 0x000fc8000000000b */
[----:B------:R0:W-:Y:S01]  /*69d0*/  @!P3 SYNCS.ARRIVE.TRANS64.RED.A1T0 RZ, [R11+URZ], RZ ;  /* 0x000000ff0bffb9a7 */ /* 0x0001e2000810043f */
[----:B------:R-:W-:Y:S05]  /*69e0*/  @!P2 BRA `(.L_x_10461) ;  /* 0x000000000004a947 */ /* 0x000fea0003800000 */
[----:B------:R-:W-:Y:S01]  /*69f0*/  BPT.TRAP 0x1 ;  /* 0x000000040000795c */ /* 0x000fe20000300000 */
.L_x_10461:
[----:B------:R-:W-:Y:S05]  /*6a00*/  BSYNC B0 ;  /* 0x0000000000007941 */ /* 0x000fea0003800000 */
.L_x_10460:
[----:B------:R-:W5:Y:S01]  /*6a10*/  SYNCS.PHASECHK.TRANS64.TRYWAIT P2, [R60+URZ+0x2d8b0], R81 ;  /* 0x02d8b0513c0075a7 */ /* 0x000f62000804017f */
[----:B------:R-:W-:Y:S04]  /*6a20*/  BSSY B0, `(.L_x_10462) ;  /* 0x0000002000007945 */ /* 0x000fe80003800000 */
[----:B-----5:R-:W-:Y:S05]  /*6a30*/  @!P2 BRA `(.L_x_10463) ;  /* 0x00000134005ca947 */ /* 0x020fea0003800000 */
.L_x_10679:
[----:B------:R-:W-:Y:S05]  /*6a40*/  BSYNC B0 ;  /* 0x0000000000007941 */ /* 0x000fea0003800000 */
.L_x_10462:
[----:B------:R-:W-:Y:S01]  /*6a50*/  ULDC.64 UR4, c[0x0][0x328] ;  /* 0x0000ca0000047ab9 */ /* 0x000fe20000000a00 */
[----:B------:R-:W-:Y:S01]  /*6a60*/  BSSY B0, `(.L_x_10464) ;  /* 0x000003a000007945 */ /* 0x000fe20003800000 */
[----:B------:R-:W-:Y:S02]  /*6a70*/  IMAD R78, R78, UR4, RZ ;  /* 0x000000044e4e7c24 */ /* 0x000fe4000f8e02ff */
[----:B-1-34-:R-:W-:-:S04]  /*6a80*/  IMAD.WIDE.U32 R12, R77, UR4, RZ ;  /* 0x000000044d0c7c25 */ /* 0x01afc8000f8e00ff */
[----:B------:R-:W-:Y:S01]  /*6a90*/  IMAD R77, R77, UR5, R78 ;  /* 0x000000054d4d7c24 */ /* 0x000fe2000f8e024e */
[----:B------:R-:W-:Y:S02]  /*6aa0*/  ULDC.64 UR4, c[0x0][0x338] ;  /* 0x0000ce0000047ab9 */ /* 0x000fe40000000a00 */
[----:B------:R-:W-:Y:S02]  /*6ab0*/  IMAD R79, R79, UR4, RZ ;  /* 0x000000044f4f7c24 */ /* 0x000fe4000f8e02ff */
[----:B------:R-:W-:Y:S02]  /*6ac0*/  IMAD.IADD R13, R13, 0x1, R77 ;  /* 0x000000010d0d7824 */ /* 0x000fe400078e024d */
[C---:B------:R-:W-:Y:S02]  /*6ad0*/  IMAD R79, R76.reuse, UR5, R79 ;  /* 0x000000054c4f7c24 */ /* 0x040fe4000f8e024f */
[----:B------:R-:W-:Y:S01]  /*6ae0*/  IMAD.WIDE.U32 R12, R76, UR4, R12 ;  /* 0x000000044c0c7c25 */ /* 0x000fe2000f8e000c */
[----:B------:R-:W-:-:S03]  /*6af0*/  ULDC.64 UR4, c[0x0][0x330] ;  /* 0x0000cc0000047ab9 */ /* 0x000fc60000000a00 */
[----:B0-----:R-:W-:Y:S02]  /*6b00*/  IMAD R11, R6, UR4, RZ ;  /* 0x00000004060b7c24 */ /* 0x001fe4000f8e02ff */
[----:B------:R-:W-:Y:S02]  /*6b10*/  IMAD.IADD R13, R13, 0x1, R79 ;  /* 0x000000010d0d7824 */ /* 0x000fe400078e024f */
[C---:B------:R-:W-:Y:S02]  /*6b20*/  IMAD R11, R30.reuse, UR5, R11 ;  /* 0x000000051e0b7c24 */ /* 0x040fe4000f8e020b */
[----:B------:R-:W-:Y:S01]  /*6b30*/  IMAD.WIDE.U32 R12, R30, UR4, R12 ;  /* 0x000000041e0c7c25 */ /* 0x000fe2000f8e000c */
[----:B------:R-:W-:-:S03]  /*6b40*/  ULDC.64 UR4, c[0x0][0x318] ;  /* 0x0000c60000047ab9 */ /* 0x000fc60000000a00 */
[----:B------:R-:W-:Y:S01]  /*6b50*/  IMAD.IADD R13, R13, 0x1, R11 ;  /* 0x000000010d0d7824 */ /* 0x000fe200078e020b */
[----:B------:R-:W-:-:S04]  /*6b60*/  LEA R11, P2, R12, UR4, 0x1 ;  /* 0x000000040c0b7c11 */ /* 0x000fc8000f8408ff */
[----:B------:R-:W-:Y:S01]  /*6b70*/  LEA.HI.X R12, R12, UR5, R13, 0x1, P2 ;  /* 0x000000050c0c7c11 */ /* 0x000fe200090f0c0d */
[----:B--2---:R0:W1:Y:S01]  /*6b80*/  SHFL.IDX PT, R36, R11, RZ, 0x1e1f ;  /* 0x001e1fff0b247589 */ /* 0x00406200000e0000 */
[----:B------:R-:W-:-:S03]  /*6b90*/  ISETP.GT.AND P2, PT, R80, R140, PT ;  /* 0x0000008c5000720c */ /* 0x000fc60003f44270 */
[----:B------:R0:W2:Y:S10]  /*6ba0*/  SHFL.IDX PT, R37, R12, RZ, 0x1e1f ;  /* 0x001e1fff0c257589 */ /* 0x0000b400000e0000 */
[----:B0-----:R-:W-:Y:S05]  /*6bb0*/  @!P2 BRA `(.L_x_10465) ;  /* 0x000000000090a947 */ /* 0x001fea0003800000 */
[----:B------:R-:W3:Y:S01]  /*6bc0*/  LDL R15, [R1+0x20] ;  /* 0x00002000010f7983 */ /* 0x000ee20000100800 */
[----:B------:R-:W-:-:S03]  /*6bd0*/  ULDC UR4, c[0x0][0x2f4] ;  /* 0x0000bd0000047ab9 */ /* 0x000fc60000000800 */
[----:B------:R-:W4:Y:S01]  /*6be0*/  LDL R14, [R1+0x1c] ;  /* 0x00001c00010e7983 */ /* 0x000f220000100800 */
[----:B------:R-:W-:Y:S02]  /*6bf0*/  ISETP.GE.AND P5, PT, R16, UR4, PT ;  /* 0x0000000410007c0c */ /* 0x000fe4000bfa6270 */
[----:B------:R-:W-:Y:S01]  /*6c00*/  ISETP.GE.AND P4, PT, R22, UR4, PT ;  /* 0x0000000416007c0c */ /* 0x000fe2000bf86270 */
[----:B------:R-:W5:Y:S10]  /*6c10*/  LDL R40, [R1+0x18] ;  /* 0x0000180001287983 */ /* 0x000f740000100800 */
[----:B-1----:R-:W-:-:S04]  /*6c20*/  @!P5 LEA R38, P2, R16, R36, 0x1 ;  /* 0x000000241026d211 */ /* 0x002fc800078408ff */
[----:B--2---:R-:W-:Y:S02]  /*6c30*/  @!P5 LEA.HI.X R39, R16, R37, R17, 0x1, P2 ;  /* 0x000000251027d211 */ /* 0x004fe400010f0c11 */
[----:B------:R-:W-:-:S04]  /*6c40*/  @!P4 LEA R34, P2, R22, R36, 0x1 ;  /* 0x000000241622c211 */ /* 0x000fc800078408ff */
[----:B---3--:R-:W-:Y:S02]  /*6c50*/  @!P4 LEA.HI.X R35, R22, R37, R15, 0x1, P2 ;  /* 0x000000251623c211 */ /* 0x008fe400010f0c0f */
[----:B------:R-:W-:-:S13]  /*6c60*/  ISETP.GE.AND P2, PT, R19, UR4, PT ;  /* 0x0000000413007c0c */ /* 0x000fda000bf46270 */
[----:B------:R-:W-:-:S04]  /*6c70*/  @!P2 LEA R32, P6, R19, R36, 0x1 ;  /* 0x000000241320a211 */ /* 0x000fc800078c08ff */
[----:B----4-:R-:W-:Y:S02]  /*6c80*/  @!P2 LEA.HI.X R33, R19, R37, R14, 0x1, P6 ;  /* 0x000000251321a211 */ /* 0x010fe400030f0c0e */
[----:B------:R-:W0:Y:S04]  /*6c90*/  @!P5 LDS.128 R12, [R62] ;  /* 0x000000003e0cd984 */ /* 0x000e280000000c00 */
[----:B0-----:R0:W-:Y:S01]  /*6ca0*/  @!P5 ST.E.128 desc[UR42][R38.64], R12 ;  /* 0x0000000c2600d985 */ /* 0x0011e2000c101d2a */
[----:B------:R-:W-:-:S13]  /*6cb0*/  ISETP.GE.AND P5, PT, R0, UR4, PT ;  /* 0x0000000400007c0c */ /* 0x000fda000bfa6270 */
[----:B------:R-:W1:Y:S01]  /*6cc0*/  @!P5 LDS.128 R12, [R61] ;  /* 0x000000003d0cd984 */ /* 0x000e620000000c00 */
[----:B------:R-:W-:-:S05]  /*6cd0*/  @!P5 SHF.L.U32 R11, R155, 0x3, RZ ;  /* 0x000000039b0bd819 */ /* 0x000fca00000006ff */
[----:B0-----:R-:W-:-:S05]  /*6ce0*/  @!P5 IMAD.WIDE R38, R11, 0x2, R36 ;  /* 0x000000020b26d825 */ /* 0x001fca00078e0224 */
[----:B-1----:R0:W-:Y:S01]  /*6cf0*/  @!P5 ST.E.128 desc[UR42][R38.64], R12 ;  /* 0x0000000c2600d985 */ /* 0x0021e2000c101d2a */
[----:B------:R-:W-:-:S13]  /*6d00*/  ISETP.GE.AND P5, PT, R3, UR4, PT ;  /* 0x0000000403007c0c */ /* 0x000fda000bfa6270 */
[----:B------:R-:W1:Y:S01]  /*6d10*/  @!P5 LDS.128 R12, [R62+0x2000] ;  /* 0x002000003e0cd984 */ /* 0x000e620000000c00 */
[----:B------:R-:W-:Y:S02]  /*6d20*/  @!P5 IMAD.SHL.U32 R11, R156, 0x8, RZ ;  /* 0x000000089c0bd824 */ /* 0x000fe400078e00ff */
[----:B0-----:R-:W-:Y:S02]  /*6d30*/  @!P5 IMAD.MOV.U32 R38, RZ, RZ, R36 ;  /* 0x000000ffff26d224 */ /* 0x001fe400078e0024 */
[----:B------:R-:W-:Y:S02]  /*6d40*/  @!P5 IMAD.MOV.U32 R39, RZ, RZ, R37 ;  /* 0x000000ffff27d224 */ /* 0x000fe400078e0025 */
[----:B------:R-:W-:-:S05]  /*6d50*/  @!P5 IMAD.WIDE R38, R11, 0x2, R38 ;  /* 0x000000020b26d825 */ /* 0x000fca00078e0226 */
[----:B-1----:R-:W-:Y:S01]  /*6d60*/  @!P5 ST.E.128 desc[UR42][R38.64], R12 ;  /* 0x0000000c2600d985 */ /* 0x002fe2000c101d2a */
[----:B------:R-:W-:-:S03]  /*6d70*/  ISETP.GE.AND P5, PT, R136, UR4, PT ;  /* 0x0000000488007c0c */ /* 0x000fc6000bfa6270 */
[----:B------:R-:W0:Y:S10]  /*6d80*/  @!P4 LDS.128 R12, [R61+0x2000] ;  /* 0x002000003d0cc984 */ /* 0x000e340000000c00 */
[----:B------:R-:W-:-:S04]  /*6d90*/  @!P5 LEA R36, P6, R136, R36, 0x1 ;  /* 0x000000248824d211 */ /* 0x000fc800078c08ff */
[----:B-----5:R-:W-:Y:S01]  /*6da0*/  @!P5 LEA.HI.X R37, R136, R37, R40, 0x1, P6 ;  /* 0x000000258825d211 */ /* 0x020fe200030f0c28 */
[----:B0-----:R-:W-:Y:S04]  /*6db0*/  @!P4 ST.E.128 desc[UR42][R34.64], R12 ;  /* 0x0000000c2200c985 */ /* 0x001fe8000c101d2a */
[----:B------:R-:W0:Y:S04]  /*6dc0*/  @!P2 LDS.128 R12, [R62+0x4000] ;  /* 0x004000003e0ca984 */ /* 0x000e280000000c00 */
[----:B0-----:R-:W-:Y:S04]  /*6dd0*/  @!P2 ST.E.128 desc[UR42][R32.64], R12 ;  /* 0x0000000c2000a985 */ /* 0x001fe8000c101d2a */
[----:B------:R-:W0:Y:S04]  /*6de0*/  @!P5 LDS.128 R12, [R61+0x4000] ;  /* 0x004000003d0cd984 */ /* 0x000e280000000c00 */
[----:B0-----:R0:W-:Y:S02]  /*6df0*/  @!P5 ST.E.128 desc[UR42][R36.64], R12 ;  /* 0x0000000c2400d985 */ /* 0x0011e4000c101d2a */
.L_x_10465:
[----:B------:R-:W-:Y:S05]  /*6e00*/  BSYNC B0 ;  /* 0x0000000000007941 */ /* 0x000fea0003800000 */
.L_x_10464:
[----:B------:R-:W-:Y:S01]  /*6e10*/  @!PT LDS RZ, [RZ] ;  /* 0x00000000fffff984 */ /* 0x000fe20000000800 */
[----:B------:R-:W-:Y:S01]  /*6e20*/  @!PT LDS RZ, [RZ] ;  /* 0x00000000fffff984 */ /* 0x000fe20000000800 */
[----:B------:R-:W-:Y:S01]  /*6e30*/  @!PT LDS RZ, [RZ] ;  /* 0x00000000fffff984 */ /* 0x000fe20000000800 */
[----:B------:R-:W-:Y:S01]  /*6e40*/  @!PT LDS RZ, [RZ] ;  /* 0x00000000fffff984 */ /* 0x000fe20000000800 */
[----:B------:R3:W-:Y:S06]  /*6e50*/  MEMBAR.ALL.CTA ;  /* 0x0000000000007992 */ /* 0x0007ec0000008000 */
[----:B---3--:R-:W3:Y:S01]  /*6e60*/  FENCE.VIEW.ASYNC.S ;  /* 0x00000000000073c6 */ /* 0x008ee20000000000 */
[----:B------:R-:W-:Y:S01]  /*6e70*/  VIADD R18, R18, 0x1 ;  /* 0x0000000112127836 */ /* 0x000fe20000000000 */
[----:B------:R-:W-:Y:S01]  /*6e80*/  @!P3 IADD3 R60, R60, 0x2d8c0, RZ ;  /* 0x0002d8c03c3cb810 */ /* 0x000fe20007ffe0ff */
[----:B---3--:R3:W-:Y:S03]  /*6e90*/  BAR.SYNC.DEFER_BLOCKING R102, 0x80 ;  /* 0x000200660000751d */ /* 0x0087e60000010000 */
[----:B------:R-:W-:-:S02]  /*6ea0*/  ISETP.NE.AND P2, PT, R18, 0x2, PT ;  /* 0x000000021200780c */ /* 0x000fc40003f45270 */
[----:B------:R-:W-:Y:S02]  /*6eb0*/  @!P3 PRMT R60, RZ, 0x654, R60 ;  /* 0x00000654ff3cb816 */ /* 0x000fe4000000003c */
[----:B0-----:R-:W-:Y:S02]  /*6ec0*/  SEL R12, RZ, 0x1, P2 ;  /* 0x00000001ff0c7807 */ /* 0x001fe40001000000 */
[----:B------:R-:W-:Y:S02]  /*6ed0*/  SEL R18, R18, RZ, P2 ;  /* 0x000000ff12127207 */ /* 0x000fe40001000000 */
[----:B------:R-:W-:Y:S01]  /*6ee0*/  LOP3.LUT R137, R137, R12, RZ, 0x3c, !PT ;  /* 0x0000000c89897212 */ /* 0x000fe200078e3cff */
[----:B------:R3:W-:Y:S01]  /*6ef0*/  @!P3 SYNCS.ARRIVE.TRANS64.RED.A1T0 RZ, [R60+URZ], RZ ;  /* 0x000000ff3cffb9a7 */ /* 0x0007e2000810043f */
[----:B------:R-:W-:Y:S05]  /*6f00*/  @P1 BRA `(.L_x_10466) ;  /* 0xffffffb400b81947 */ /* 0x000fea000383ffff */
[----:B------:R-:W0:Y:S01]  /*6f10*/  S2R R11, SR_TID.X ;  /* 0x00000000000b7919 */ /* 0x000e220000002100 */
[----:B------:R-:W-:Y:S02]  /*6f20*/  PLOP3.LUT P0, PT, PT, PT, PT, 0x8, 0x0 ;  /* 0x000000000000781c */ /* 0x000fe40003f0e170 */
[----:B0-----:R-:W-:-:S04]  /*6f30*/  SHF.R.U32.HI R11, RZ, 0x7, R11 ;  /* 0x00000007ff0b7819 */ /* 0x001fc8000001160b */
[----:B------:R-:W-:-:S13]  /*6f40*/  ISETP.NE.AND P4, PT, R11, 0x1, PT ;  /* 0x000000010b00780c */ /* 0x000fda0003f85270 */
[----:B------:R-:W-:Y:S06]  /*6f50*/  @!P4 BAR.ARV 0x9, 0x100 ;  /* 0x024400000000cb1d */ /* 0x000fec0000002000 */
.L_x_10403:
        /* <DEDUP_REMOVED lines=16> */
[----:B-12---:R-:W-:Y:S02]  /*7060*/  CS2R R36, SRZ ;  /* 0x0000000000247805 */ /* 0x006fe4000001ff00 */
[----:B------:R-:W-:Y:S02]  /*7070*/  CS2R R66, SRZ ;  /* 0x0000000000427805 */ /* 0x000fe4000001ff00 */
[----:B------:R-:W-:Y:S02]  /*7080*/  CS2R R58, SRZ ;  /* 0x00000000003a7805 */ /* 0x000fe4000001ff00 */
[----:B------:R-:W-:-:S02]  /*7090*/  CS2R R72, SRZ ;  /* 0x0000000000487805 */ /* 0x000fc4000001ff00 */
[----:B------:R-:W-:Y:S02]  /*70a0*/  CS2R R46, SRZ ;  /* 0x00000000002e7805 */ /* 0x000fe4000001ff00 */
[----:B------:R-:W-:Y:S02]  /*70b0*/  CS2R R26, SRZ ;  /* 0x00000000001a7805 */ /* 0x000fe4000001ff00 */
[----:B---3--:R-:W-:Y:S01]  /*70c0*/  CS2R R60, SRZ ;  /* 0x00000000003c7805 */ /* 0x008fe2000001ff00 */
[----:B------:R-:W-:Y:S01]  /*70d0*/  IMAD.MOV.U32 R74, RZ, RZ, RZ ;  /* 0x000000ffff4a7224 */ /* 0x000fe200078e00ff */
[----:B------:R-:W-:Y:S02]  /*70e0*/  CS2R R48, SRZ ;  /* 0x0000000000307805 */ /* 0x000fe4000001ff00 */
[----:B------:R-:W-:Y:S02]  /*70f0*/  CS2R R38, SRZ ;  /* 0x0000000000267805 */ /* 0x000fe4000001ff00 */
[----:B------:R-:W-:Y:S01]  /*7100*/  CS2R R62, SRZ ;  /* 0x00000000003e7805 */ /* 0x000fe2000001ff00 */
[----:B------:R-:W-:-:S02]  /*7110*/  IMAD.MOV.U32 R51, RZ, RZ, RZ ;  /* 0x000000ffff337224 */ /* 0x000fc400078e00ff */
[----:B------:R-:W-:Y:S01]  /*7120*/  IMAD.MOV.U32 R6, RZ, RZ, RZ ;  /* 0x000000ffff067224 */ /* 0x000fe200078e00ff */
[----:B------:R-:W-:Y:S06]  /*7130*/  @P0 BRA `(.L_x_10467) ;  /* 0x00000000000c0947 */ /* 0x000fec0003800000 */
[----:B------:R-:W0:Y:S01]  /*7140*/  FENCE.VIEW.ASYNC.G ;  /* 0x00000000000073c6 */ /* 0x000e220000000100 */
[----:B------:R-:W-:Y:S05]  /*7150*/  WARPSYNC.ALL ;  /* 0x0000000000007948 */ /* 0x000fea0003800000 */
[----:B0-----:R-:W-:Y:S06]  /*7160*/  BAR.ARV 0xc, 0x200 ;  /* 0x0308000000007b1d */ /* 0x001fec0000002000 */
.L_x_10467:
[----:B------:R-:W-:Y:S01]  /*7170*/  MOV R50, RZ ;  /* 0x000000ff00327202 */ /* 0x000fe20000000f00 */
[----:B------:R-:W-:Y:S01]  /*7180*/  IMAD.MOV.U32 R7, RZ, RZ, RZ ;  /* 0x000000ffff077224 */ /* 0x000fe200078e00ff */
[----:B------:R-:W-:Y:S06]  /*7190*/  @!P2 BRA `(.L_x_10468) ;  /* 0x000000a000b0a947 */ /* 0x000fec0003800000 */
[----:B------:R-:W-:-:S03]  /*71a0*/  UMOV UR4, 0xffffffff ;  /* 0xffffffff00047882 */ /* 0x000fc60000000000 */
[----:B------:R-:W-:Y:S05]  /*71b0*/  BRA.DIV UR4, `(.L_x_10469) ;  /* 0x0000012e04907947 */ /* 0x000fea000b800000 */
[----:B------:R-:W0:Y:S02]  /*71c0*/  S2R R0, SR_TID.X ;  /* 0x0000000000007919 */ /* 0x000e240000002100 */
[----:B0-----:R-:W-:-:S05]  /*71d0*/  VIADD R3, R0, 0xffffff80 ;  /* 0xffffff8000037836 */ /* 0x001fca0000000000 */
[----:B------:R-:W-:-:S04]  /*71e0*/  SHF.R.S32.HI R0, RZ, 0x1f, R3 ;  /* 0x0000001fff007819 */ /* 0x000fc80000011403 */
[----:B------:R-:W-:-:S04]  /*71f0*/  LEA.HI R0, R0, R3, RZ, 0x7 ;  /* 0x0000000300007211 */ /* 0x000fc800078f38ff */
[----:B------:R-:W-:-:S06]  /*7200*/  SHF.R.S32.HI R0, RZ, 0x7, R0 ;  /* 0x00000007ff007819 */ /* 0x000fcc0000011400 */
[----:B------:R-:W0:Y:S04]  /*7210*/  SHFL.IDX PT, R0, R0, RZ, 0x1f ;  /* 0x00001fff00007589 */ /* 0x000e2800000e0000 */
[----:B0-----:R1:W-:Y:S02]  /*7220*/  STL [R1+0x6c], R0 ;  /* 0x00006c0001007387 */ /* 0x0013e40000100800 */
.L_x_10682:
[----:B------:R-:W1:Y:S01]  /*7230*/  LDL R3, [R1+0x6c] ;  /* 0x00006c0001037983 */ /* 0x000e620000100800 */
[----:B------:R-:W-:Y:S01]  /*7240*/  BSSY B6, `(.L_x_10470) ;  /* 0x000001b000067945 */ /* 0x000fe20003800000 */
[----:B-1----:R-:W-:-:S05]  /*7250*/  IMAD.HI R0, R3, 0x55555556, RZ ;  /* 0x5555555603007827 */ /* 0x002fca00078e02ff */
[----:B------:R-:W-:-:S05]  /*7260*/  LEA.HI R44, R0, R0, RZ, 0x1 ;  /* 0x00000000002c7211 */ /* 0x000fca00078f08ff */
[----:B------:R-:W-:Y:S02]  /*7270*/  IMAD R44, R44, -0x3, R3 ;  /* 0xfffffffd2c2c7824 */ /* 0x000fe400078e0203 */
[----:B------:R-:W-:-:S05]  /*7280*/  VIADD R3, R2, 0x21800 ;  /* 0x0002180002037836 */ /* 0x000fca0000000000 */
[----:B------:R-:W-:Y:S02]  /*7290*/  LEA R0, R44, R3, 0xd ;  /* 0x000000032c007211 */ /* 0x000fe400078e68ff */
[----:B------:R-:W-:Y:S02]  /*72a0*/  LOP3.LUT P0, RZ, R3, 0x3ff, RZ, 0xc0, !PT ;  /* 0x000003ff03ff7812 */ /* 0x000fe4000780c0ff */
[----:B------:R-:W-:-:S04]  /*72b0*/  SHF.R.U32.HI R0, RZ, 0x4, R0 ;  /* 0x00000004ff007819 */ /* 0x000fc80000011600 */
[----:B------:R-:W-:-:S05]  /*72c0*/  LOP3.LUT R0, R0, 0x3fff, RZ, 0xc0, !PT ;  /* 0x00003fff00007812 */ /* 0x000fca00078ec0ff */
[----:B------:R1:W-:Y:S02]  /*72d0*/  STL [R1+0x74], R0 ;  /* 0x0000740001007387 */ /* 0x0003e40000100800 */
[----:B------:R-:W-:Y:S05]  /*72e0*/  @!P0 BRA `(.L_x_10471) ;  /* 0x0000000000408947 */ /* 0x000fea0003800000 */
[----:B-1----:R-:W-:Y:S01]  /*72f0*/  MOV R0, 0x0 ;  /* 0x0000000000007802 */ /* 0x002fe20000000f00 */
[----:B------:R-:W-:Y:S01]  /*7300*/  ULDC.64 UR4, c[0x4][0x138] ;  /* 0x01004e0000047ab9 */ /* 0x000fe20000000a00 */
[----:B------:R-:W-:Y:S01]  /*7310*/  ULDC.64 UR6, c[0x4][0x140] ;  /* 0x0100500000067ab9 */ /* 0x000fe20000000a00 */
[----:B------:R-:W-:Y:S01]  /*7320*/  IMAD.U32 R4, RZ, RZ, UR4 ;  /* 0x00000004ff047e24 */ /* 0x000fe2000f8e00ff */
[----:B0-----:R0:W1:Y:S01]  /*7330*/  LDC.64 R14, c[0x4][R0] ;  /* 0x01000000000e7b82 */ /* 0x0010620000000a00 */
        /* <DEDUP_REMOVED lines=11> */
.L_x_10471:
[----:B------:R-:W-:Y:S05]  /*73f0*/  BSYNC B6 ;  /* 0x0000000000067941 */ /* 0x000fea0003800000 */
.L_x_10470:
        /* <DEDUP_REMOVED lines=13> */
.L_x_10475:
[----:B---3--:R3:W4:Y:S02]  /*74d0*/  SYNCS.PHASECHK.TRANS64.TRYWAIT P0, [R2+URZ+0x2d800], R3 ;  /* 0x02d80003020075a7 */ /* 0x008724000800017f */
[----:B----4-:R-:W-:Y:S05]  /*74e0*/  @!P0 NANOSLEEP.SYNCS 0x989680 ;  /* 0x009896800000895d */ /* 0x010fea0003900000 */
[----:B------:R-:W4:Y:S02]  /*74f0*/  @!P0 SYNCS.PHASECHK.TRANS64 P0, [R2+URZ+0x2d800], R3 ;  /* 0x02d80003020085a7 */ /* 0x000f24000800007f */
[----:B----4-:R-:W-:Y:S05]  /*7500*/  @!P0 BRA `(.L_x_10475) ;  /* 0xfffffffc00f08947 */ /* 0x010fea000383ffff */
.L_x_10474:
[----:B------:R-:W-:Y:S05]  /*7510*/  BSYNC B0 ;  /* 0x0000000000007941 */ /* 0x000fea0003800000 */
.L_x_10473:
[----:B------:R-:W-:Y:S05]  /*7520*/  BRA `(.L_x_10476) ;  /* 0x0000003800247947 */ /* 0x000fea0003800000 */
.L_x_10472:
[----:B-1---5:R-:W-:Y:S01]  /*7530*/  SHF.R.S32.HI R0, RZ, 0x1f, R97 ;  /* 0x0000001fff007819 */ /* 0x022fe20000011461 */
        /* <DEDUP_REMOVED lines=14> */
[----:B------:R-:W-:Y:S02]  /*7620*/  LEA R26, P1, R6, UR6, 0x1 ;  /* 0x00000006061a7c11 */ /* 0x000fe4000f8208ff */
[----:B------:R-:W-:Y:S02]  /*7630*/  IADD3 R27, R27, R7, RZ ;  /* 0x000000071b1b7210 */ /* 0x000fe40007ffe0ff */
[----:B------:R-:W-:Y:S02]  /*7640*/  LEA.HI.X R25, R4, UR5, R25, 0x1, P0 ;  /* 0x0000000504197c11 */ /* 0x000fe400080f0c19 */
[----:B------:R-:W-:Y:S01]  /*7650*/  LEA.HI.X R27, R6, UR7, R27, 0x1, P1 ;  /* 0x00000007061b7c11 */ /* 0x000fe200088f0c1b */
[----:B------:R-:W-:Y:S06]  /*7660*/  @!P2 BRA `(.L_x_10477) ;  /* 0x000000000040a947 */ /* 0x000fec0003800000 */
[----:B0-----:R-:W-:Y:S01]  /*7670*/  MOV R14, 0x0 ;  /* 0x00000000000e7802 */ /* 0x001fe20000000f00 */
        /* <DEDUP_REMOVED lines=14> */
[----:B0-----:R-:W-:Y:S05]  /*7760*/  CALL.ABS.NOINC R14 ;  /* 0x000000000e007343 */ /* 0x001fea0003c00000 */
.L_x_10477:
[----:B------:R-:W-:Y:S01]  /*7770*/  ULDC.U8 UR4, c[0x0][0x410] ;  /* 0x0001040000047ab9 */ /* 0x000fe20000000000 */
[----:B------:R-:W-:Y:S01]  /*7780*/  BSSY B0, `(.L_x_10478) ;  /* 0x000035b000007945 */ /* 0x000fe20003800000 */
[----:B------:R-:W-:Y:S01]  /*7790*/  ISETP.NE.AND P0, PT, RZ, UR4, PT ;  /* 0x00000004ff007c0c */ /* 0x000fe2000bf05270 */
[----:B------:R-:W-:-:S12]  /*77a0*/  IMAD R6, R29, 0xc0, R140 ;  /* 0x000000c01d067824 */ /* 0x000fd800078e028c */
[----:B------:R-:W-:Y:S05]  /*77b0*/  @!P0 BRA `(.L_x_10479) ;  /* 0x0000001800d88947 */ /* 0x000fea0003800000 */
[----:B------:R-:W-:-:S03]  /*77c0*/  UMOV UR4, 0xffffffff ;  /* 0xffffffff00047882 */ /* 0x000fc60000000000 */
[----:B------:R-:W-:Y:S05]  /*77d0*/  BRA.DIV UR4, `(.L_x_10480) ;  /* 0x0000012a04487947 */ /* 0x000fea000b800000 */
[----:B------:R1:W2:Y:S04]  /*77e0*/  SHFL.IDX PT, R3, R25, RZ, 0x1e1f ;  /* 0x001e1fff19037589 */ /* 0x0002a800000e0000 */
[----:B------:R1:W3:Y:S04]  /*77f0*/  SHFL.IDX PT, R0, R24, RZ, 0x1e1f ;  /* 0x001e1fff18007589 */ /* 0x0002e800000e0000 */
[----:B------:R1:W4:Y:S04]  /*7800*/  SHFL.IDX PT, R5, R27, RZ, 0x1e1f ;  /* 0x001e1fff1b057589 */ /* 0x00032800000e0000 */
[----:B------:R1:W0:Y:S02]  /*7810*/  SHFL.IDX PT, R4, R26, RZ, 0x1e1f ;  /* 0x001e1fff1a047589 */ /* 0x00022400000e0000 */
.L_x_10688:
[----:B------:R-:W-:Y:S01]  /*7820*/  ULDC UR4, c[0x0][0x448] ;  /* 0x0001120000047ab9 */ /* 0x000fe20000000800 */
[----:B------:R-:W-:Y:S01]  /*7830*/  BSSY B1, `(.L_x_10481) ;  /* 0x000005a000017945 */ /* 0x000fe20003800000 */
[----:B------:R-:W-:Y:S01]  /*7840*/  IMAD R45, R100, UR4, RZ ;  /* 0x00000004642d7c24 */ /* 0x000fe2000f8e02ff */
[----:B------:R-:W-:Y:S02]  /*7850*/  CS2R R34, SRZ ;  /* 0x0000000000227805 */ /* 0x000fe4000001ff00 */
[----:B------:R-:W-:Y:S02]  /*7860*/  CS2R R30, SRZ ;  /* 0x00000000001e7805 */ /* 0x000fe4000001ff00 */
[----:B-1----:R-:W-:Y:S02]  /*7870*/  CS2R R26, SRZ ;  /* 0x00000000001a7805 */ /* 0x002fe4000001ff00 */
[----:B------:R-:W-:Y:S02]  /*7880*/  CS2R R20, SRZ ;  /* 0x0000000000147805 */ /* 0x000fe4000001ff00 */
[----:B------:R-:W-:Y:S01]  /*7890*/  ISETP.GE.AND P0, PT, R6, R45, PT ;  /* 0x0000002d0600720c */ /* 0x000fe20003f06270 */
[----:B------:R-:W-:Y:S01]  /*78a0*/  IMAD R45, R29, -0xc0, R45 ;  /* 0xffffff401d2d7824 */ /* 0x000fe200078e022d */
[----:B------:R-:W-:-:S02]  /*78b0*/  CS2R R12, SRZ ;  /* 0x00000000000c7805 */ /* 0x000fc4000001ff00 */
[----:B------:R-:W-:Y:S02]  /*78c0*/  CS2R R8, SRZ ;  /* 0x0000000000087805 */ /* 0x000fe4000001ff00 */
[----:B------:R-:W-:Y:S02]  /*78d0*/  CS2R R36, SRZ ;  /* 0x0000000000247805 */ /* 0x000fe4000001ff00 */
[----:B------:R-:W-:Y:S02]  /*78e0*/  CS2R R32, SRZ ;  /* 0x0000000000207805 */ /* 0x000fe4000001ff00 */
[----:B------:R-:W-:Y:S02]  /*78f0*/  CS2R R28, SRZ ;  /* 0x00000000001c7805 */ /* 0x000fe4000001ff00 */
[----:B------:R-:W-:Y:S02]  /*7900*/  CS2R R24, SRZ ;  /* 0x0000000000187805 */ /* 0x000fe4000001ff00 */
[----:B0-----:R-:W-:-:S02]  /*7910*/  CS2R R14, SRZ ;  /* 0x00000000000e7805 */ /* 0x001fc4000001ff00 */
[----:B------:R-:W-:Y:S01]  /*7920*/  CS2R R10, SRZ ;  /* 0x00000000000a7805 */ /* 0x000fe2000001ff00 */
[----:B------:R-:W-:Y:S06]  /*7930*/  @P0 BRA `(.L_x_10482) ;  /* 0x0000000400240947 */ /* 0x000fec0003800000 */
[----:B------:R-:W2:Y:S01]  /*7940*/  LDL R7, [R1+0x4c] ;  /* 0x00004c0001077983 */ /* 0x000ea20000100800 */
[----:B------:R-:W-:-:S03]  /*7950*/  ULDC UR4, c[0x0][0x3f4] ;  /* 0x0000fd0000047ab9 */ /* 0x000fc60000000800 */
[----:B------:R-:W4:Y:S04]  /*7960*/  LDL R39, [R1+0x24] ;  /* 0x0000240001277983 */ /* 0x000f280000100800 */
[----:B------:R-:W4:Y:S04]  /*7970*/  LDL R38, [R1+0x48] ;  /* 0x0000480001267983 */ /* 0x000f280000100800 */
[----:B------:R-:W4:Y:S04]  /*7980*/  LDL R35, [R1+0x50] ;  /* 0x0000500001237983 */ /* 0x000f280000100800 */
[----:B------:R-:W4:Y:S04]  /*7990*/  LDL R34, [R1+0x54] ;  /* 0x0000540001227983 */ /* 0x000f280000100800 */
[----:B------:R-:W4:Y:S04]  /*79a0*/  LDL R49, [R1+0xa0] ;  /* 0x0000a00001317983 */ /* 0x000f280000100800 */
[----:B------:R-:W4:Y:S01]  /*79b0*/  LDL R48, [R1+0xa4] ;  /* 0x0000a40001307983 */ /* 0x000f220000100800 */
[----:B------:R-:W-:-:S02]  /*79c0*/  CS2R R32, SRZ ;  /* 0x0000000000207805 */ /* 0x000fc4000001ff00 */
[----:B------:R-:W-:Y:S02]  /*79d0*/  CS2R R30, SRZ ;  /* 0x00000000001e7805 */ /* 0x000fe4000001ff00 */
[----:B------:R-:W-:Y:S02]  /*79e0*/  CS2R R28, SRZ ;  /* 0x00000000001c7805 */ /* 0x000fe4000001ff00 */
[----:B------:R-:W-:Y:S02]  /*79f0*/  CS2R R26, SRZ ;  /* 0x00000000001a7805 */ /* 0x000fe4000001ff00 */
[----:B------:R-:W-:Y:S02]  /*7a00*/  CS2R R24, SRZ ;  /* 0x0000000000187805 */ /* 0x000fe4000001ff00 */
[----:B------:R-:W-:Y:S02]  /*7a10*/  CS2R R20, SRZ ;  /* 0x0000000000147805 */ /* 0x000fe4000001ff00 */
[----:B------:R-:W-:-:S02]  /*7a20*/  CS2R R36, SRZ ;  /* 0x0000000000247805 */ /* 0x000fc4000001ff00 */
[C---:B--2---:R-:W-:Y:S01]  /*7a30*/  ISETP.GE.AND P3, PT, R7.reuse, UR4, PT ;  /* 0x0000000407007c0c */ /* 0x044fe2000bf66270 */
[----:B------:R-:W-:Y:S01]  /*7a40*/  IMAD.SHL.U32 R9, R7, 0x2, RZ ;  /* 0x0000000207097824 */ /* 0x000fe200078e00ff */
[----:B------:R-:W-:-:S04]  /*7a50*/  SHF.R.S32.HI R6, RZ, 0x1f, R7 ;  /* 0x0000001fff067819 */ /* 0x000fc80000011407 */
[----:B------:R-:W-:-:S07]  /*7a60*/  SHF.L.U64.HI R10, R7, 0x1, R6 ;  /* 0x00000001070a7819 */ /* 0x000fce0000010206 */
[----:B---3--:R-:W-:Y:S02]  /*7a70*/  @!P3 IADD3 R6, P0, R0, R9, RZ ;  /* 0x000000090006b210 */ /* 0x008fe40007f1e0ff */
[----:B----4-:R-:W-:-:S03]  /*7a80*/  ISETP.GE.AND P1, PT, R39, UR4, PT ;  /* 0x0000000427007c0c */ /* 0x010fc6000bf26270 */
[--C-:B------:R-:W-:Y:S01]  /*7a90*/  @!P3 IMAD.X R7, R3, 0x1, R10.reuse, P0 ;  /* 0x000000010307b824 */ /* 0x100fe200000e060a */
[----:B------:R-:W-:Y:S02]  /*7aa0*/  @!P3 IADD3 R8, P0, R4, R9, RZ ;  /* 0x000000090408b210 */ /* 0x000fe40007f1e0ff */
[----:B------:R-:W-:Y:S02]  /*7ab0*/  SHF.R.S32.HI R11, RZ, 0x1f, R39 ;  /* 0x0000001fff0b7819 */ /* 0x000fe40000011427 */
[----:B------:R-:W-:Y:S01]  /*7ac0*/  SHF.L.U32 R13, R39, 0x1, RZ ;  /* 0x00000001270d7819 */ /* 0x000fe200000006ff */
[----:B------:R-:W-:Y:S01]  /*7ad0*/  @!P3 IMAD.X R9, R5, 0x1, R10, P0 ;  /* 0x000000010509b824 */ /* 0x000fe200000e060a */
[----:B------:R-:W-:Y:S01]  /*7ae0*/  ISETP.GE.AND P0, PT, R38, UR4, PT ;  /* 0x0000000426007c0c */ /* 0x000fe2000bf06270 */
[----:B------:R0:W5:Y:S01]  /*7af0*/  @!P3 LD.E.64 R32, desc[UR42][R6.64] ;  /* 0x0000002a0620b980 */ /* 0x000162000c101b00 */
[----:B------:R-:W-:Y:S02]  /*7b00*/  SHF.L.U64.HI R14, R39, 0x1, R11 ;  /* 0x00000001270e7819 */ /* 0x000fe4000001020b */
[----:B------:R-:W-:Y:S01]  /*7b10*/  @!P1 IADD3 R10, P2, R0, R13, RZ ;  /* 0x0000000d000a9210 */ /* 0x000fe20007f5e0ff */
[----:B------:R1:W5:Y:S01]  /*7b20*/  @!P3 LD.E.64 R30, desc[UR42][R8.64] ;  /* 0x0000002a081eb980 */ /* 0x000362000c101b00 */
[----:B------:R-:W-:-:S02]  /*7b30*/  SHF.R.S32.HI R15, RZ, 0x1f, R38 ;  /* 0x0000001fff0f7819 */ /* 0x000fc40000011426 */
[----:B------:R-:W-:Y:S01]  /*7b40*/  @!P1 IADD3 R12, P3, R4, R13, RZ ;  /* 0x0000000d040c9210 */ /* 0x000fe20007f7e0ff */
[----:B0-----:R-:W-:-:S03]  /*7b50*/  IMAD.SHL.U32 R7, R38, 0x2, RZ ;  /* 0x0000000226077824 */ /* 0x001fc600078e00ff */
[----:B------:R-:W-:Y:S01]  /*7b60*/  @!P1 IADD3.X R13, R5, R14, RZ, P3, !PT ;  /* 0x0000000e050d9210 */ /* 0x000fe20001ffe4ff */
[----:B------:R-:W-:Y:S01]  /*7b70*/  @!P1 IMAD.X R11, R3, 0x1, R14, P2 ;  /* 0x00000001030b9824 */ /* 0x000fe200010e060e */
[----:B------:R-:W-:Y:S02]  /*7b80*/  SHF.L.U64.HI R6, R38, 0x1, R15 ;  /* 0x0000000126067819 */ /* 0x000fe4000001020f */
[-C--:B------:R-:W-:Y:S01]  /*7b90*/  @!P0 IADD3 R38, P2, R0, R7.reuse, RZ ;  /* 0x0000000700268210 */ /* 0x080fe20007f5e0ff */
[----:B------:R-:W5:Y:S01]  /*7ba0*/  @!P1 LD.E.64 R26, desc[UR42][R12.64] ;  /* 0x0000002a0c1a9980 */ /* 0x000f62000c101b00 */
[----:B-1----:R-:W-:-:S03]  /*7bb0*/  @!P0 IADD3 R8, P3, R4, R7, RZ ;  /* 0x0000000704088210 */ /* 0x002fc60007f7e0ff */
[----:B------:R0:W5:Y:S01]  /*7bc0*/  @!P1 LD.E.64 R28, desc[UR42][R10.64] ;  /* 0x0000002a0a1c9980 */ /* 0x000162000c101b00 */
[--C-:B------:R-:W-:Y:S01]  /*7bd0*/  @!P0 IMAD.X R39, R3, 0x1, R6.reuse, P2 ;  /* 0x0000000103278824 */ /* 0x100fe200010e0606 */
[----:B------:R-:W-:Y:S01]  /*7be0*/  ISETP.GE.AND P1, PT, R35, UR4, PT ;  /* 0x0000000423007c0c */ /* 0x000fe2000bf26270 */
[----:B------:R-:W-:Y:S01]  /*7bf0*/  @!P0 IMAD.X R9, R5, 0x1, R6, P3 ;  /* 0x0000000105098824 */ /* 0x000fe200018e0606 */
[----:B------:R-:W-:Y:S02]  /*7c00*/  ISETP.GE.AND P2, PT, R138, UR4, PT ;  /* 0x000000048a007c0c */ /* 0x000fe4000bf46270 */
[----:B------:R-:W5:Y:S01]  /*7c10*/  @!P0 LD.E.64 R24, desc[UR42][R38.64] ;  /* 0x0000002a26188980 */ /* 0x000f62000c101b00 */
[----:B------:R-:W-:-:S03]  /*7c20*/  IMAD.SHL.U32 R7, R35, 0x2, RZ ;  /* 0x0000000223077824 */ /* 0x000fc600078e00ff */
[----:B------:R1:W5:Y:S01]  /*7c30*/  @!P0 LD.E.64 R20, desc[UR42][R8.64] ;  /* 0x0000002a08148980 */ /* 0x000362000c101b00 */
[C---:B------:R-:W-:Y:S02]  /*7c40*/  ISETP.GE.AND P0, PT, R34.reuse, UR4, PT ;  /* 0x0000000422007c0c */ /* 0x040fe4000bf06270 */
[----:B0-----:R-:W-:Y:S02]  /*7c50*/  SHF.L.U32 R11, R34, 0x1, RZ ;  /* 0x00000001220b7819 */ /* 0x001fe400000006ff */
[-C--:B------:R-:W-:Y:S02]  /*7c60*/  @!P1 IADD3 R40, P4, R0, R7.reuse, RZ ;  /* 0x0000000700289210 */ /* 0x080fe40007f9e0ff */
[----:B------:R-:W-:Y:S01]  /*7c70*/  @!P1 IADD3 R6, P3, R4, R7, RZ ;  /* 0x0000000704069210 */ /* 0x000fe20007f7e0ff */
[----:B------:R-:W-:-:S04]  /*7c80*/  @!P2 IMAD.WIDE R46, R138, 0x2, R4 ;  /* 0x000000028a2ea825 */ /* 0x000fc800078e0204 */
[----:B-1----:R-:W-:Y:S02]  /*7c90*/  @!P2 IMAD.MOV.U32 R8, RZ, RZ, R0 ;  /* 0x000000ffff08a224 */ /* 0x002fe400078e0000 */
[----:B------:R-:W-:Y:S01]  /*7ca0*/  @!P2 IMAD.MOV.U32 R9, RZ, RZ, R3 ;  /* 0x000000ffff09a224 */ /* 0x000fe200078e0003 */
[-C--:B------:R-:W-:Y:S01]  /*7cb0*/  @!P0 IADD3 R4, P5, R4, R11.reuse, RZ ;  /* 0x0000000b04048210 */ /* 0x080fe20007fbe0ff */
[----:B------:R-:W-:Y:S01]  /*7cc0*/  @!P1 IMAD.X R41, R3, 0x1, R49, P4 ;  /* 0x0000000103299824 */ /* 0x000fe200020e0631 */
[----:B------:R-:W-:Y:S01]  /*7cd0*/  @!P0 IADD3 R38, P4, R0, R11, RZ ;  /* 0x0000000b00268210 */ /* 0x000fe20007f9e0ff */
[----:B------:R-:W-:Y:S01]  /*7ce0*/  @!P2 IMAD.WIDE R42, R138, 0x2, R8 ;  /* 0x000000028a2aa825 */ /* 0x000fe200078e0208 */
[----:B------:R-:W-:Y:S02]  /*7cf0*/  CS2R R14, SRZ ;  /* 0x00000000000e7805 */ /* 0x000fe4000001ff00 */
[----:B------:R-:W-:Y:S02]  /*7d00*/  CS2R R34, SRZ ;  /* 0x0000000000227805 */ /* 0x000fe4000001ff00 */
[----:B------:R-:W-:-:S02]  /*7d10*/  CS2R R12, SRZ ;  /* 0x00000000000c7805 */ /* 0x000fc4000001ff00 */
[----:B------:R-:W-:Y:S02]  /*7d20*/  @!P1 IADD3.X R7, R5, R49, RZ, P3, !PT ;  /* 0x0000003105079210 */ /* 0x000fe40001ffe4ff */
[----:B------:R-:W-:Y:S02]  /*7d30*/  CS2R R10, SRZ ;  /* 0x00000000000a7805 */ /* 0x000fe4000001ff00 */
[----:B------:R-:W-:Y:S01]  /*7d40*/  CS2R R8, SRZ ;  /* 0x0000000000087805 */ /* 0x000fe2000001ff00 */
[--C-:B------:R-:W-:Y:S01]  /*7d50*/  @!P0 IMAD.X R39, R3, 0x1, R48.reuse, P4 ;  /* 0x0000000103278824 */ /* 0x100fe200020e0630 */
[----:B------:R0:W5:Y:S01]  /*7d60*/  @!P2 LD.E.64 R36, desc[UR42][R42.64] ;  /* 0x0000002a2a24a980 */ /* 0x000162000c101b00 */
[----:B------:R-:W-:-:S03]  /*7d70*/  @!P0 IMAD.X R5, R5, 0x1, R48, P5 ;  /* 0x0000000105058824 */ /* 0x000fc600028e0630 */
[----:B------:R0:W5:Y:S04]  /*7d80*/  @!P2 LD.E.64 R34, desc[UR42][R46.64] ;  /* 0x0000002a2e22a980 */ /* 0x000168000c101b00 */
[----:B------:R0:W5:Y:S04]  /*7d90*/  @!P1 LD.E.64 R14, desc[UR42][R40.64] ;  /* 0x0000002a280e9980 */ /* 0x000168000c101b00 */
[----:B------:R0:W5:Y:S04]  /*7da0*/  @!P1 LD.E.64 R12, desc[UR42][R6.64] ;  /* 0x0000002a060c9980 */ /* 0x000168000c101b00 */
[----:B------:R0:W5:Y:S04]  /*7db0*/  @!P0 LD.E.64 R10, desc[UR42][R38.64] ;  /* 0x0000002a260a8980 */ /* 0x000168000c101b00 */
[----:B------:R0:W5:Y:S02]  /*7dc0*/  @!P0 LD.E.64 R8, desc[UR42][R4.64] ;  /* 0x0000002a04088980 */ /* 0x000164000c101b00 */
.L_x_10482:
[----:B------:R-:W-:Y:S05]  /*7dd0*/  BSYNC B1 ;  /* 0x0000000000017941 */ /* 0x000fea0003800000 */
.L_x_10481:
[----:B------:R-:W-:Y:S01]  /*7de0*/  ULEA.HI UR4, UR37, UR37, URZ, 0x1 ;  /* 0x0000002525047291 */ /* 0x000fe2000f8f083f */
[----:B--2--5:R-:W-:Y:S01]  /*7df0*/  MOV R3, R35 ;  /* 0x0000002300037202 */ /* 0x024fe20000000f00 */
[----:B---3--:R-:W-:Y:S01]  /*7e00*/  IMAD.MOV.U32 R0, RZ, RZ, R34 ;  /* 0x000000ffff007224 */ /* 0x008fe200078e0022 */
[----:B------:R-:W-:Y:S01]  /*7e10*/  VIMNMX R45, R45, 0xc0, PT ;  /* 0x000000c02d2d7848 */ /* 0x000fe20003fe0100 */
[----:B------:R-:W-:Y:S01]  /*7e20*/  ULOP3.LUT UR4, UR4, 0xfffffffe, URZ, 0xc0, !UPT ;  /* 0xfffffffe04047892 */ /* 0x000fe2000f8ec03f */
[----:B0-----:R-:W-:Y:S01]  /*7e30*/  PRMT R47, R47, 0x5410, R3 ;  /* 0x000054102f2f7816 */ /* 0x001fe20000000003 */
[----:B------:R-:W-:Y:S01]  /*7e40*/  IMAD.MOV.U32 R4, RZ, RZ, R30 ;  /* 0x000000ffff047224 */ /* 0x000fe200078e001e */
[----:B------:R-:W-:Y:S01]  /*7e50*/  PRMT R50, R0, 0x7610, R50 ;  /* 0x0000761000327816 */ /* 0x000fe20000000032 */
[----:B------:R-:W-:Y:S01]  /*7e60*/  UIADD3 UR4, UR37, -UR4, URZ ;  /* 0x8000000425047290 */ /* 0x000fe2000fffe03f */
[----:B------:R-:W-:Y:S01]  /*7e70*/  IMAD.MOV.U32 R0, RZ, RZ, R31 ;  /* 0x000000ffff007224 */ /* 0x000fe200078e001f */
[----:B------:R-:W-:Y:S01]  /*7e80*/  ISETP.GE.AND P1, PT, R140, R45, PT ;  /* 0x0000002d8c00720c */ /* 0x000fe20003f26270 */
[----:B----4-:R-:W-:Y:S01]  /*7e90*/  IMAD.MOV.U32 R5, RZ, RZ, R27 ;  /* 0x000000ffff057224 */ /* 0x010fe200078e001b */
[----:B------:R-:W-:Y:S01]  /*7ea0*/  PRMT R58, R4, 0x7610, R58 ;  /* 0x00007610043a7816 */ /* 0x000fe2000000003a */
[----:B------:R-:W-:Y:S01]  /*7eb0*/  IMAD.MOV.U32 R6, RZ, RZ, R13 ;  /* 0x000000ffff067224 */ /* 0x000fe200078e000d */
[----:B------:R-:W-:Y:S01]  /*7ec0*/  MOV R4, R26 ;  /* 0x0000001a00047202 */ /* 0x000fe20000000f00 */
[----:B------:R-:W-:Y:S01]  /*7ed0*/  IMAD.U32 R3, RZ, RZ, UR4 ;  /* 0x00000004ff037e24 */ /* 0x000fe2000f8e00ff */
[----:B------:R-:W-:Y:S01]  /*7ee0*/  PRMT R47, R0, 0x7610, R47 ;  /* 0x00007610002f7816 */ /* 0x000fe2000000002f */
[----:B------:R-:W-:Y:S01]  /*7ef0*/  IMAD.MOV.U32 R0, RZ, RZ, R20 ;  /* 0x000000ffff007224 */ /* 0x000fe200078e0014 */
[----:B------:R-:W-:Y:S01]  /*7f00*/  PRMT R46, R4, 0x7610, R46 ;  /* 0x00007610042e7816 */ /* 0x000fe2000000002e */
[----:B------:R-:W-:Y:S01]  /*7f10*/  IMAD.MOV.U32 R4, RZ, RZ, R21 ;  /* 0x000000ffff047224 */ /* 0x000fe200078e0015 */
[----:B------:R-:W-:Y:S01]  /*7f20*/  SHF.L.U32 R3, R3, 0x1f, RZ ;  /* 0x0000001f03037819 */ /* 0x000fe200000006ff */
[----:B------:R-:W-:Y:S01]  /*7f30*/  BSSY B1, `(.L_x_10483) ;  /* 0x000001d000017945 */ /* 0x000fe20003800000 */
[----:B------:R-:W-:-:S02]  /*7f40*/  PRMT R45, R45, 0x5410, R5 ;  /* 0x000054102d2d7816 */ /* 0x000fc40000000005 */
[----:B------:R-:W0:Y:S01]  /*7f50*/  SYNCS.PHASECHK.TRANS64.TRYWAIT P0, [R2+URZ+0x2d800], R3 ;  /* 0x02d80003020075a7 */ /* 0x000e22000800017f */
        /* <DEDUP_REMOVED lines=25> */
[----:B0-----:R-:W-:Y:S06]  /*80f0*/  @!P0 BRA `(.L_x_10484) ;  /* 0x0000012000748947 */ /* 0x001fec0003800000 */
.L_x_10689:
[----:B------:R-:W-:Y:S05]  /*8100*/  BSYNC B1 ;  /* 0x0000000000017941 */ /* 0x000fea0003800000 */
.L_x_10483:
[----:B------:R-:W-:Y:S01]  /*8110*/  PRMT R39, R0, 0x5410, R4 ;  /* 0x0000541000277816 */ /* 0x000fe20000000004 */
[----:B------:R-:W-:Y:S06]  /*8120*/  @P1 BRA `(.L_x_10485) ;  /* 0x0000002c00001947 */ /* 0x000fec0003800000 */
[----:B------:R-:W0:Y:S01]  /*8130*/  LDL R54, [R1+0x78] ;  /* 0x0000780001367983 */ /* 0x000e220000100800 */
[----:B------:R-:W1:Y:S03]  /*8140*/  LDC R5, c[0x0][0x3f4] ;  /* 0x0000fd00ff057b82 */ /* 0x000e660000000800 */
[----:B------:R-:W2:Y:S04]  /*8150*/  LDL R53, [R1+0x4c] ;  /* 0x00004c0001357983 */ /* 0x000ea80000100800 */
[----:B------:R-:W3:Y:S04]  /*8160*/  LDL R52, [R1+0x24] ;  /* 0x0000240001347983 */ /* 0x000ee80000100800 */
[----:B------:R-:W4:Y:S04]  /*8170*/  LDL R51, [R1+0x48] ;  /* 0x0000480001337983 */ /* 0x000f280000100800 */
[----:B------:R-:W5:Y:S04]  /*8180*/  LDL R49, [R1+0x50] ;  /* 0x0000500001317983 */ /* 0x000f680000100800 */
[----:B------:R-:W5:Y:S04]  /*8190*/  LDL R7, [R1+0x54] ;  /* 0x0000540001077983 */ /* 0x000f680000100800 */
[----:B------:R-:W5:Y:S01]  /*81a0*/  LDL R6, [R1+0x7c] ;  /* 0x00007c0001067983 */ /* 0x000f620000100800 */
[----:B-1----:R-:W-:Y:S01]  /*81b0*/  ISETP.GE.AND P6, PT, R138, R5, PT ;  /* 0x000000058a00720c */ /* 0x002fe20003fc6270 */
[----:B------:R-:W-:Y:S01]  /*81c0*/  BSSY B1, `(.L_x_10486) ;  /* 0x0000034000017945 */ /* 0x000fe20003800000 */
[----:B0-----:R-:W-:-:S02]  /*81d0*/  LEA R3, R54, R2, 0x1 ;  /* 0x0000000236037211 */ /* 0x001fc400078e08ff */
[----:B--2---:R-:W-:-:S03]  /*81e0*/  ISETP.GE.AND P0, PT, R53, R5, PT ;  /* 0x000000053500720c */ /* 0x004fc60003f06270 */
[----:B------:R-:W-:Y:S01]  /*81f0*/  VIADD R0, R3, 0x20 ;  /* 0x0000002003007836 */ /* 0x000fe20000000000 */
[-C--:B---3--:R-:W-:Y:S02]  /*8200*/  ISETP.GE.AND P1, PT, R52, R5.reuse, PT ;  /* 0x000000053400720c */ /* 0x088fe40003f26270 */
[-C--:B----4-:R-:W-:Y:S02]  /*8210*/  ISETP.GE.AND P2, PT, R51, R5.reuse, PT ;  /* 0x000000053300720c */ /* 0x090fe40003f46270 */
[-C--:B-----5:R-:W-:Y:S02]  /*8220*/  ISETP.GE.AND P3, PT, R49, R5.reuse, PT ;  /* 0x000000053100720c */ /* 0x0a0fe40003f66270 */
[----:B------:R-:W-:Y:S02]  /*8230*/  ISETP.GE.AND P4, PT, R7, R5, PT ;  /* 0x000000050700720c */ /* 0x000fe40003f86270 */
[----:B------:R-:W-:Y:S01]  /*8240*/  LOP3.LUT P5, RZ, R6, 0x2, RZ, 0xc0, !PT ;  /* 0x0000000206ff7812 */ /* 0x000fe200078ac0ff */
[----:B------:R-:W-:-:S12]  /*8250*/  @P6 BRA `(.L_x_10487) ;  /* 0x0000000000a86947 */ /* 0x000fd80003800000 */
[----:B------:R-:W0:Y:S01]  /*8260*/  LDS.128 R4, [R3+0xc400] ;  /* 0x00c4000003047984 */ /* 0x000e220000000c00 */
        /* <DEDUP_REMOVED lines=20> */
[----:B------:R-:W-:Y:S02]  /*83b0*/  HADD2.F32 R6, -RZ, R5.H0_H0 ;  /* 0x20000005ff067230 */ /* 0x000fe40000004100 */
[----:B------:R-:W-:Y:S01]  /*83c0*/  FFMA.FTZ R53, R36, R49, -R53 ;  /* 0x0000003124357223 */ /* 0x000fe20000010835 */
[----:B------:R-:W-:Y:S02]  /*83d0*/  HADD2.F32 R48, -RZ, R47.H1_H1 ;  /* 0x3000002fff307230 */ /* 0x000fe40000004100 */
        /* <DEDUP_REMOVED lines=17> */
[----:B------:R0:W-:Y:S02]  /*84f0*/  STS.128 [R3+0xc400], R4 ;  /* 0x00c4000403007388 */ /* 0x0001e40000000c00 */
.L_x_10487:
[----:B------:R-:W-:Y:S05]  /*8500*/  BSYNC B1 ;  /* 0x0000000000017941 */ /* 0x000fea0003800000 */
.L_x_10486:
[----:B------:R-:W-:Y:S01]  /*8510*/  BSSY B1, `(.L_x_10488) ;  /* 0x000002d000017945 */ /* 0x000fe20003800000 */
[----:B------:R-:W-:-:S03]  /*8520*/  @P5 VIADD R0, R3, 0xffffffe0 ;  /* 0xffffffe003005836 */ /* 0x000fc60000000000 */
        /* <DEDUP_REMOVED lines=43> */
.L_x_10489:
[----:B------:R-:W-:Y:S05]  /*87e0*/  BSYNC B1 ;  /* 0x0000000000017941 */ /* 0x000fea0003800000 */
.L_x_10488:
[----:B------:R-:W-:Y:S04]  /*87f0*/  BSSY B1, `(.L_x_10490) ;  /* 0x000002c000017945 */ /* 0x000fe80003800000 */
[----:B------:R-:W-:Y:S05]  /*8800*/  @P1 BRA `(.L_x_10491) ;  /* 0x0000000000a81947 */ /* 0x000fea0003800000 */
[----:B01----:R-:W0:Y:S01]  /*8810*/  LDS.128 R4, [R3+0xf400] ;  /* 0x00f4000003047984 */ /* 0x003e220000000c00 */
        /* <DEDUP_REMOVED lines=41> */
.L_x_10491:
[----:B------:R-:W-:Y:S05]  /*8ab0*/  BSYNC B1 ;  /* 0x0000000000017941 */ /* 0x000fea0003800000 */
.L_x_10490:
        /* <DEDUP_REMOVED lines=44> */
.L_x_10493:
[----:B------:R-:W-:Y:S05]  /*8d80*/  BSYNC B1 ;  /* 0x0000000000017941 */ /* 0x000fea0003800000 */
.L_x_10492:
        /* <DEDUP_REMOVED lines=44> */
.L_x_10495:
[----:B------:R-:W-:Y:S05]  /*9050*/  BSYNC B1 ;  /* 0x0000000000017941 */ /* 0x000fea0003800000 */
.L_x_10494:
[----:B------:R-:W-:Y:S05]  /*9060*/  @P4 BRA `(.L_x_10485) ;  /* 0x0000001c00304947 */ /* 0x000fea0003800000 */
[----:B01234-:R-:W0:Y:S01]  /*9070*/  LDS.128 R4, [R0+0x12400] ;  /* 0x0124000000047984 */ /* 0x01fe220000000c00 */
        /* <DEDUP_REMOVED lines=17> */
[C---:B------:R-:W-:Y:S01]  /*9190*/  FFMA.FTZ R20, R9.reuse, R12, -R20 ;  /* 0x0000000c09147223 */ /* 0x040fe20000010814 */
[----:B------:R-:W-:Y:S02]  /*91a0*/  HADD2.F32 R8, -RZ, R6.H1_H1 ;  /* 0x30000006ff087230 */ /* 0x000fe40000004100 */
[C---:B------:R-:W-:Y:S01]  /*91b0*/  FMUL.FTZ R10, R4.reuse, R13 ;  /* 0x0000000d040a7220 */ /* 0x040fe20000410000 */
        /* <DEDUP_REMOVED lines=22> */
.L_x_10479:
[----:B------:R-:W-:-:S03]  /*9320*/  UMOV UR4, 0xffffffff ;  /* 0xffffffff00047882 */ /* 0x000fc60000000000 */
[----:B------:R-:W-:Y:S05]  /*9330*/  BRA.DIV UR4, `(.L_x_10496) ;  /* 0x0000010e04f87947 */ /* 0x000fea000b800000 */
[----:B------:R1:W2:Y:S04]  /*9340*/  SHFL.IDX PT, R3, R25, RZ, 0x1e1f ;  /* 0x001e1fff19037589 */ /* 0x0002a800000e0000 */
[----:B------:R1:W3:Y:S04]  /*9350*/  SHFL.IDX PT, R0, R24, RZ, 0x1e1f ;  /* 0x001e1fff18007589 */ /* 0x0002e800000e0000 */
[----:B------:R1:W4:Y:S04]  /*9360*/  SHFL.IDX PT, R21, R27, RZ, 0x1e1f ;  /* 0x001e1fff1b157589 */ /* 0x00032800000e0000 */
[----:B------:R1:W0:Y:S02]  /*9370*/  SHFL.IDX PT, R20, R26, RZ, 0x1e1f ;  /* 0x001e1fff1a147589 */ /* 0x00022400000e0000 */
.L_x_10695:
        /* <DEDUP_REMOVED lines=10> */
[----:B0-----:R-:W-:Y:S02]  /*9420*/  CS2R R14, SRZ ;  /* 0x00000000000e7805 */ /* 0x001fe4000001ff00 */
[----:B-1----:R-:W-:Y:S02]  /*9430*/  CS2R R24, SRZ ;  /* 0x0000000000187805 */ /* 0x002fe4000001ff00 */
[----:B------:R-:W-:Y:S02]  /*9440*/  CS2R R26, SRZ ;  /* 0x00000000001a7805 */ /* 0x000fe4000001ff00 */
[----:B------:R-:W-:Y:S02]  /*9450*/  CS2R R28, SRZ ;  /* 0x00000000001c7805 */ /* 0x000fe4000001ff00 */
[----:B------:R-:W-:Y:S02]  /*9460*/  CS2R R30, SRZ ;  /* 0x00000000001e7805 */ /* 0x000fe4000001ff00 */
[----:B------:R-:W-:-:S02]  /*9470*/  CS2R R32, SRZ ;  /* 0x0000000000207805 */ /* 0x000fc4000001ff00 */
[----:B------:R-:W-:Y:S01]  /*9480*/  CS2R R34, SRZ ;  /* 0x0000000000227805 */ /* 0x000fe2000001ff00 */
[----:B------:R-:W-:Y:S06]  /*9490*/  @P0 BRA `(.L_x_10498) ;  /* 0x0000000000980947 */ /* 0x000fec0003800000 */
[----:B------:R-:W-:Y:S01]  /*94a0*/  ULDC UR4, c[0x0][0x3f4] ;  /* 0x0000fd0000047ab9 */ /* 0x000fe20000000800 */
[C---:B------:R-:W-:Y:S01]  /*94b0*/  VIADD R4, R16.reuse, 0x10 ;  /* 0x0000001010047836 */ /* 0x040fe20000000000 */
[C---:B------:R-:W-:Y:S02]  /*94c0*/  ISETP.GE.AND P2, PT, R16.reuse, UR4, PT ;  /* 0x0000000410007c0c */ /* 0x040fe4000bf46270 */
[----:B------:R-:W-:Y:S02]  /*94d0*/  CS2R R28, SRZ ;  /* 0x00000000001c7805 */ /* 0x000fe4000001ff00 */
[----:B------:R-:W-:Y:S02]  /*94e0*/  IADD3 R5, R16, 0x20, RZ ;  /* 0x0000002010057810 */ /* 0x000fe40007ffe0ff */
[----:B------:R-:W-:Y:S02]  /*94f0*/  CS2R R30, SRZ ;  /* 0x00000000001e7805 */ /* 0x000fe4000001ff00 */
[----:B------:R-:W-:Y:S01]  /*9500*/  ISETP.GE.AND P3, PT, R4, UR4, PT ;  /* 0x0000000404007c0c */ /* 0x000fe2000bf66270 */
[----:B---3--:R-:W-:Y:S01]  /*9510*/  IMAD.MOV.U32 R4, RZ, RZ, R0 ;  /* 0x000000ffff047224 */ /* 0x008fe200078e0000 */
[----:B------:R-:W-:Y:S01]  /*9520*/  ISETP.GE.AND P4, PT, R5, UR4, PT ;  /* 0x0000000405007c0c */ /* 0x000fe2000bf86270 */
[----:B--2---:R-:W-:Y:S01]  /*9530*/  IMAD.MOV.U32 R5, RZ, RZ, R3 ;  /* 0x000000ffff057224 */ /* 0x004fe200078e0003 */
[----:B------:R-:W-:-:S02]  /*9540*/  CS2R R8, SRZ ;  /* 0x0000000000087805 */ /* 0x000fc4000001ff00 */
[----:B------:R-:W-:Y:S02]  /*9550*/  CS2R R10, SRZ ;  /* 0x00000000000a7805 */ /* 0x000fe4000001ff00 */
[----:B------:R-:W-:Y:S02]  /*9560*/  CS2R R32, SRZ ;  /* 0x0000000000207805 */ /* 0x000fe4000001ff00 */
[----:B------:R-:W-:Y:S01]  /*9570*/  CS2R R34, SRZ ;  /* 0x0000000000227805 */ /* 0x000fe2000001ff00 */
[----:B------:R-:W-:Y:S02]  /*9580*/  @!P2 IMAD.SHL.U32 R37, R16, 0x2, RZ ;  /* 0x000000021025a824 */ /* 0x000fe400078e00ff */
[----:B------:R-:W-:Y:S02]  /*9590*/  @!P3 SHF.L.U32 R49, R155, 0x3, RZ ;  /* 0x000000039b31b819 */ /* 0x000fe400000006ff */
[----:B------:R-:W-:Y:S01]  /*95a0*/  @!P4 IMAD.SHL.U32 R41, R156, 0x8, RZ ;  /* 0x000000089c29c824 */ /* 0x000fe200078e00ff */
[----:B------:R-:W-:-:S02]  /*95b0*/  @!P2 IADD3 R38, P0, R0, R37, RZ ;  /* 0x000000250026a210 */ /* 0x000fc40007f1e0ff */
[----:B------:R-:W-:Y:S01]  /*95c0*/  @!P2 IADD3 R36, P1, R20, R37, RZ ;  /* 0x000000251424a210 */ /* 0x000fe20007f3e0ff */
[----:B------:R-:W-:Y:S01]  /*95d0*/  @!P3 IMAD.WIDE R42, R49, 0x2, R4 ;  /* 0x00000002312ab825 */ /* 0x000fe200078e0204 */
[----:B------:R-:W-:Y:S02]  /*95e0*/  @!P2 SHF.L.U64.HI R0, R16, 0x1, R17 ;  /* 0x000000011000a819 */ /* 0x000fe40000010211 */
[----:B------:R-:W-:Y:S02]  /*95f0*/  CS2R R12, SRZ ;  /* 0x00000000000c7805 */ /* 0x000fe4000001ff00 */
[----:B------:R-:W-:Y:S01]  /*9600*/  CS2R R14, SRZ ;  /* 0x00000000000e7805 */ /* 0x000fe2000001ff00 */
[----:B------:R-:W-:Y:S01]  /*9610*/  @!P4 IMAD.WIDE R46, R41, 0x2, R4 ;  /* 0x00000002292ec825 */ /* 0x000fe200078e0204 */
[----:B------:R-:W-:Y:S02]  /*9620*/  CS2R R24, SRZ ;  /* 0x0000000000187805 */ /* 0x000fe4000001ff00 */
[----:B------:R-:W-:-:S02]  /*9630*/  CS2R R26, SRZ ;  /* 0x00000000001a7805 */ /* 0x000fc4000001ff00 */
[----:B------:R-:W-:Y:S02]  /*9640*/  CS2R R4, SRZ ;  /* 0x0000000000047805 */ /* 0x000fe4000001ff00 */
[----:B------:R-:W-:Y:S01]  /*9650*/  CS2R R6, SRZ ;  /* 0x0000000000067805 */ /* 0x000fe2000001ff00 */
[--C-:B----4-:R-:W-:Y:S01]  /*9660*/  @!P3 IMAD.WIDE R48, R49, 0x2, R20.reuse ;  /* 0x000000023130b825 */ /* 0x110fe200078e0214 */
        /* <DEDUP_REMOVED lines=9> */
.L_x_10498:
[----:B------:R-:W-:Y:S05]  /*9700*/  BSYNC B1 ;  /* 0x0000000000017941 */ /* 0x000fea0003800000 */
.L_x_10497:
[----:B------:R-:W-:Y:S01]  /*9710*/  ULEA.HI UR4, UR37, UR37, URZ, 0x1 ;  /* 0x0000002525047291 */ /* 0x000fe2000f8f083f */
[----:B--2--5:R-:W-:Y:S01]  /*9720*/  IMAD.MOV.U32 R3, RZ, RZ, R5 ;  /* 0x000000ffff037224 */ /* 0x024fe200078e0005 */
[----:B---3--:R-:W-:Y:S01]  /*9730*/  MOV R0, R4 ;  /* 0x0000000400007202 */ /* 0x008fe20000000f00 */
[----:B------:R-:W-:Y:S01]  /*9740*/  IMAD.MOV.U32 R20, RZ, RZ, R6 ;  /* 0x000000ffff147224 */ /* 0x000fe200078e0006 */
[----:B------:R-:W-:Y:S01]  /*9750*/  ULOP3.LUT UR4, UR4, 0xfffffffe, URZ, 0xc0, !UPT ;  /* 0xfffffffe04047892 */ /* 0x000fe2000f8ec03f */
[----:B----4-:R-:W-:Y:S01]  /*9760*/  IMAD.MOV.U32 R21, RZ, RZ, R9 ;  /* 0x000000ffff157224 */ /* 0x010fe200078e0009 */
[----:B------:R-:W-:Y:S01]  /*9770*/  PRMT R61, R3, 0x7610, R61 ;  /* 0x00007610033d7816 */ /* 0x000fe2000000003d */
[----:B0-----:R-:W-:Y:S01]  /*9780*/  IMAD.MOV.U32 R36, RZ, RZ, R13 ;  /* 0x000000ffff247224 */ /* 0x001fe200078e000d */
[----:B------:R-:W-:Y:S01]  /*9790*/  UIADD3 UR4, UR37, -UR4, URZ ;  /* 0x8000000425047290 */ /* 0x000fe2000fffe03f */
[----:B------:R-:W-:Y:S01]  /*97a0*/  PRMT R62, R0, 0x7610, R62 ;  /* 0x00007610003e7816 */ /* 0x000fe2000000003e */
[----:B------:R-:W-:Y:S01]  /*97b0*/  IMAD.MOV.U32 R37, RZ, RZ, R25 ;  /* 0x000000ffff257224 */ /* 0x000fe200078e0019 */
        /* <DEDUP_REMOVED lines=9> */
[----:B------:R-:W-:Y:S01]  /*9850*/  IMAD.MOV.U32 R38, RZ, RZ, R29 ;  /* 0x000000ffff267224 */ /* 0x000fe200078e001d */
[----:B------:R-:W-:Y:S01]  /*9860*/  PRMT R47, R20, 0x5410, R21 ;  /* 0x00005410142f7816 */ /* 0x000fe20000000015 */
[----:B------:R-:W-:Y:S01]  /*9870*/  IMAD.MOV.U32 R21, RZ, RZ, R12 ;  /* 0x000000ffff157224 */ /* 0x000fe200078e000c */
[----:B------:R-:W0:Y:S01]  /*9880*/  SYNCS.PHASECHK.TRANS64.TRYWAIT P0, [R2+URZ+0x2d800], R3 ;  /* 0x02d80003020075a7 */ /* 0x000e22000800017f */
[----:B------:R-:W-:Y:S01]  /*9890*/  MOV R20, R11 ;  /* 0x0000000b00147202 */ /* 0x000fe20000000f00 */
[----:B------:R-:W-:Y:S01]  /*98a0*/  BSSY B1, `(.L_x_10499) ;  /* 0x0000017000017945 */ /* 0x000fe20003800000 */
[----:B------:R-:W-:Y:S01]  /*98b0*/  PRMT R49, R37, 0x5410, R38 ;  /* 0x0000541025317816 */ /* 0x000fe20000000026 */
[----:B------:R-:W-:Y:S01]  /*98c0*/  IMAD.MOV.U32 R37, RZ, RZ, R32 ;  /* 0x000000ffff257224 */ /* 0x000fe200078e0020 */
[----:B------:R-:W-:Y:S01]  /*98d0*/  PRMT R48, R0, 0x5410, R20 ;  /* 0x0000541000307816 */ /* 0x000fe20000000014 */
[----:B------:R-:W-:Y:S01]  /*98e0*/  IMAD.MOV.U32 R20, RZ, RZ, R14 ;  /* 0x000000ffff147224 */ /* 0x000fe200078e000e */
[----:B------:R-:W-:Y:S01]  /*98f0*/  PRMT R0, R21, 0x5410, R36 ;  /* 0x0000541015007816 */ /* 0x000fe20000000024 */
[----:B------:R-:W-:Y:S01]  /*9900*/  IMAD.MOV.U32 R36, RZ, RZ, R24 ;  /* 0x000000ffff247224 */ /* 0x000fe200078e0018 */
[----:B------:R-:W-:Y:S01]  /*9910*/  MOV R21, R15 ;  /* 0x0000000f00157202 */ /* 0x000fe20000000f00 */
[----:B------:R-:W-:Y:S01]  /*9920*/  IMAD.MOV.U32 R38, RZ, RZ, R33 ;  /* 0x000000ffff267224 */ /* 0x000fe200078e0021 */
[----:B------:R-:W-:-:S02]  /*9930*/  VIMNMX R45, R45, 0xc0, PT ;  /* 0x000000c02d2d7848 */ /* 0x000fc40003fe0100 */
[----:B------:R-:W-:Y:S01]  /*9940*/  PRMT R20, R20, 0x5410, R21 ;  /* 0x0000541014147816 */ /* 0x000fe20000000015 */
[----:B------:R-:W-:Y:S01]  /*9950*/  IMAD.MOV.U32 R21, RZ, RZ, R26 ;  /* 0x000000ffff157224 */ /* 0x000fe200078e001a */
[----:B------:R-:W-:Y:S02]  /*9960*/  PRMT R58, R36, 0x7610, R58 ;  /* 0x00007610243a7816 */ /* 0x000fe4000000003a */
[----:B------:R-:W-:Y:S02]  /*9970*/  MOV R36, R27 ;  /* 0x0000001b00247202 */ /* 0x000fe40000000f00 */
[----:B------:R-:W-:Y:S02]  /*9980*/  ISETP.GE.AND P1, PT, R140, R45, PT ;  /* 0x0000002d8c00720c */ /* 0x000fe40003f26270 */
[----:B------:R-:W-:Y:S01]  /*9990*/  PRMT R67, R21, 0x5410, R36 ;  /* 0x0000541015437816 */ /* 0x000fe20000000024 */
[----:B------:R-:W-:Y:S01]  /*99a0*/  IMAD.MOV.U32 R21, RZ, RZ, R30 ;  /* 0x000000ffff157224 */ /* 0x000fe200078e001e */
[----:B------:R-:W-:-:S04]  /*99b0*/  MOV R36, R31 ;  /* 0x0000001f00247202 */ /* 0x000fc80000000f00 */
[----:B------:R-:W-:Y:S01]  /*99c0*/  PRMT R50, R21, 0x5410, R36 ;  /* 0x0000541015327816 */ /* 0x000fe20000000024 */
[----:B------:R-:W-:Y:S01]  /*99d0*/  IMAD.MOV.U32 R36, RZ, RZ, R34 ;  /* 0x000000ffff247224 */ /* 0x000fe200078e0022 */
[----:B------:R-:W-:Y:S02]  /*99e0*/  PRMT R21, R37, 0x5410, R38 ;  /* 0x0000541025157816 */ /* 0x000fe40000000026 */
[----:B------:R-:W-:Y:S01]  /*99f0*/  MOV R37, R35 ;  /* 0x0000002300257202 */ /* 0x000fe20000000f00 */
[----:B0-----:R-:W-:Y:S06]  /*9a00*/  @!P0 BRA `(.L_x_10500) ;  /* 0x0000010800b88947 */ /* 0x001fec0003800000 */
.L_x_10696:
[----:B------:R-:W-:Y:S05]  /*9a10*/  BSYNC B1 ;  /* 0x0000000000017941 */ /* 0x000fea0003800000 */
.L_x_10499:
[----:B------:R-:W-:Y:S01]  /*9a20*/  PRMT R45, R36, 0x5410, R37 ;  /* 0x00005410242d7816 */ /* 0x000fe20000000025 */
[----:B------:R-:W-:Y:S06]  /*9a30*/  @P1 BRA `(.L_x_10485) ;  /* 0x0000001000bc1947 */ /* 0x000fec0003800000 */
[----:B0-----:R-:W0:Y:S01]  /*9a40*/  LDC R3, c[0x0][0x3f4] ;  /* 0x0000fd00ff037b82 */ /* 0x001e220000000800 */
[C---:B------:R-:W-:Y:S01]  /*9a50*/  VIADD R36, R16.reuse, 0x10 ;  /* 0x0000001010247836 */ /* 0x040fe20000000000 */
[----:B------:R-:W-:Y:S01]  /*9a60*/  BSSY B1, `(.L_x_10501) ;  /* 0x000006a000017945 */ /* 0x000fe20003800000 */
[C---:B------:R-:W-:Y:S01]  /*9a70*/  VIADD R38, R16.reuse, 0x20 ;  /* 0x0000002010267836 */ /* 0x040fe20000000000 */
[-C--:B0-----:R-:W-:Y:S02]  /*9a80*/  ISETP.GE.AND P0, PT, R16, R3.reuse, PT ;  /* 0x000000031000720c */ /* 0x081fe40003f06270 */
[-C--:B------:R-:W-:Y:S02]  /*9a90*/  ISETP.GE.AND P1, PT, R36, R3.reuse, PT ;  /* 0x000000032400720c */ /* 0x080fe40003f26270 */
[----:B------:R-:W-:-:S09]  /*9aa0*/  ISETP.GE.AND P2, PT, R38, R3, PT ;  /* 0x000000032600720c */ /* 0x000fd20003f46270 */
[----:B------:R-:W-:Y:S05]  /*9ab0*/  @P0 BRA `(.L_x_10502) ;  /* 0x0000000400900947 */ /* 0x000fea0003800000 */
[----:B------:R-:W2:Y:S01]  /*9ac0*/  LDL R69, [R1+0xb0] ;  /* 0x0000b00001457983 */ /* 0x000ea20000100800 */
[----:B------:R-:W0:Y:S02]  /*9ad0*/  S2R R39, SR_TID.X ;  /* 0x0000000000277919 */ /* 0x000e240000002100 */
[----:B0-----:R-:W-:-:S05]  /*9ae0*/  VIADD R40, R39, 0xffffff80 ;  /* 0xffffff8027287836 */ /* 0x001fca0000000000 */
[----:B------:R-:W-:-:S04]  /*9af0*/  LEA.HI R39, R40, R40, RZ, 0x1 ;  /* 0x0000002828277211 */ /* 0x000fc800078f08ff */
[----:B------:R-:W-:-:S04]  /*9b00*/  LOP3.LUT R39, R39, 0xfffffffe, RZ, 0xc0, !PT ;  /* 0xfffffffe27277812 */ /* 0x000fc800078ec0ff */
[----:B------:R-:W-:-:S04]  /*9b10*/  IADD3 R39, R40, -R39, RZ ;  /* 0x8000002728277210 */ /* 0x000fc80007ffe0ff */
[----:B------:R-:W-:-:S04]  /*9b20*/  LEA.HI R36, R3, R39, RZ, 0x1d ;  /* 0x0000002703247211 */ /* 0x000fc800078fe8ff */
[----:B------:R-:W-:-:S04]  /*9b30*/  SHF.R.S32.HI R37, RZ, 0x1f, R36 ;  /* 0x0000001fff257819 */ /* 0x000fc80000011424 */
[----:B------:R-:W-:Y:S01]  /*9b40*/  LEA.HI R38, R37, R36, RZ, 0x2 ;  /* 0x0000002425267211 */ /* 0x000fe200078f10ff */
[----:B------:R-:W-:-:S03]  /*9b50*/  IMAD.SHL.U32 R37, R36, 0x8, RZ ;  /* 0x0000000824257824 */ /* 0x000fc600078e00ff */
[----:B------:R-:W-:Y:S02]  /*9b60*/  SHF.R.S32.HI R38, RZ, 0x2, R38 ;  /* 0x00000002ff267819 */ /* 0x000fe40000011426 */
[----:B------:R-:W-:-:S03]  /*9b70*/  LOP3.LUT R36, R142, 0x18, R37, 0xf8, !PT ;  /* 0x000000188e247812 */ /* 0x000fc600078ef825 */
[----:B------:R-:W-:Y:S01]  /*9b80*/  IMAD R40, R38, 0x1800, R151 ;  /* 0x0000180026287824 */ /* 0x000fe200078e0297 */
[----:B------:R-:W-:-:S05]  /*9b90*/  LOP3.LUT R41, R36, R143, RZ, 0x3c, !PT ;  /* 0x0000008f24297212 */ /* 0x000fca00078e3cff */
[----:B------:R-:W-:-:S04]  /*9ba0*/  IMAD.IADD R41, R40, 0x1, R41 ;  /* 0x0000000128297824 */ /* 0x000fc800078e0229 */
[----:B------:R-:W-:-:S05]  /*9bb0*/  IMAD R46, R41, 0x2, R2 ;  /* 0x00000002292e7824 */ /* 0x000fca00078e0202 */
[----:B------:R-:W0:Y:S01]  /*9bc0*/  LDS.128 R40, [R46+0xc400] ;  /* 0x00c400002e287984 */ /* 0x000e220000000c00 */
[----:B------:R-:W-:Y:S02]  /*9bd0*/  SHF.R.U32.HI R64, RZ, 0x10, R5 ;  /* 0x00000010ff407819 */ /* 0x000fe40000011605 */
[--C-:B------:R-:W-:Y:S02]  /*9be0*/  SHF.R.U64 R24, R24, 0x10, R25.reuse ;  /* 0x0000001018187819 */ /* 0x100fe40000001219 */
[----:B------:R-:W-:Y:S02]  /*9bf0*/  SHF.R.U32.HI R60, RZ, 0x10, R25 ;  /* 0x00000010ff3c7819 */ /* 0x000fe40000011619 */
[----:B------:R-:W-:Y:S01]  /*9c00*/  SHF.R.U64 R25, R4, 0x10, R5 ;  /* 0x0000001004197819 */ /* 0x000fe20000001205 */
[----:B------:R-:W-:Y:S01]  /*9c10*/  HADD2.F32 R61, -RZ, R61.H0_H0 ;  /* 0x2000003dff3d7230 */ /* 0x000fe20000004100 */
[--C-:B------:R-:W-:Y:S01]  /*9c20*/  SHF.R.U64 R4, R26, 0x10, R27.reuse ;  /* 0x000000101a047819 */ /* 0x100fe2000000121b */
[----:B------:R-:W-:Y:S01]  /*9c30*/  HADD2.F32 R64, -RZ, R64.H0_H0 ;  /* 0x20000040ff407230 */ /* 0x000fe20000004100 */
[----:B------:R-:W-:-:S02]  /*9c40*/  SHF.R.U32.HI R51, RZ, 0x10, R27 ;  /* 0x00000010ff337819 */ /* 0x000fc4000001161b */
[--C-:B------:R-:W-:Y:S01]  /*9c50*/  SHF.R.U64 R5, R6, 0x10, R7.reuse ;  /* 0x0000001006057819 */ /* 0x100fe20000001207 */
[----:B------:R-:W-:Y:S02]  /*9c60*/  HADD2.F32 R59, -RZ, R59.H0_H0 ;  /* 0x2000003bff3b7230 */ /* 0x000fe40000004100 */
[----:B------:R-:W-:Y:S02]  /*9c70*/  HADD2.F32 R60, -RZ, R60.H0_H0 ;  /* 0x2000003cff3c7230 */ /* 0x000fe40000004100 */
[----:B------:R-:W-:Y:S02]  /*9c80*/  HADD2.F32 R62, -RZ, R62.H0_H0 ;  /* 0x2000003eff3e7230 */ /* 0x000fe40000004100 */
[----:B------:R-:W-:Y:S01]  /*9c90*/  HADD2.F32 R58, -RZ, R58.H0_H0 ;  /* 0x2000003aff3a7230 */ /* 0x000fe20000004100 */
[----:B------:R-:W-:Y:S01]  /*9ca0*/  SHF.R.U32.HI R52, RZ, 0x10, R7 ;  /* 0x00000010ff347819 */ /* 0x000fe20000011607 */
[--C-:B0-----:R-:W-:Y:S02]  /*9cb0*/  HADD2.F32 R6, -RZ, R41.reuse.H0_H0 ;  /* 0x20000029ff067230 */ /* 0x101fe40000004100 */
[----:B------:R-:W-:-:S02]  /*9cc0*/  HADD2.F32 R27, -RZ, R41.H1_H1 ;  /* 0x30000029ff1b7230 */ /* 0x000fc40000004100 */
[----:B------:R-:W-:Y:S02]  /*9cd0*/  HADD2.F32 R41, -RZ, R40.H0_H0 ;  /* 0x20000028ff297230 */ /* 0x000fe40000004100 */
[C---:B------:R-:W-:Y:S01]  /*9ce0*/  FMUL.FTZ R63, R6.reuse, R61 ;  /* 0x0000003d063f7220 */ /* 0x040fe20000410000 */
[----:B------:R-:W-:Y:S01]  /*9cf0*/  FMUL.FTZ R65, R6, R59 ;  /* 0x0000003b06417220 */ /* 0x000fe20000410000 */
[C---:B------:R-:W-:Y:S01]  /*9d00*/  FMUL.FTZ R66, R27.reuse, R64 ;  /* 0x000000401b427220 */ /* 0x040fe20000410000 */
[----:B------:R-:W-:Y:S01]  /*9d10*/  FMUL.FTZ R68, R27, R60 ;  /* 0x0000003c1b447220 */ /* 0x000fe20000410000 */
[----:B------:R-:W-:Y:S02]  /*9d20*/  HADD2.F32 R56, -RZ, R42.H0_H0 ;  /* 0x2000002aff387230 */ /* 0x000fe40000004100 */
[--C-:B------:R-:W-:Y:S02]  /*9d30*/  HADD2.F32 R57, -RZ, R43.reuse.H0_H0 ;  /* 0x2000002bff397230 */ /* 0x100fe40000004100 */
[----:B------:R-:W-:-:S02]  /*9d40*/  HADD2.F32 R43, -RZ, R43.H1_H1 ;  /* 0x3000002bff2b7230 */ /* 0x000fc40000004100 */
[----:B------:R-:W-:Y:S02]  /*9d50*/  HADD2.F32 R40, -RZ, R40.H1_H1 ;  /* 0x30000028ff287230 */ /* 0x000fe40000004100 */
[----:B------:R-:W-:Y:S02]  /*9d60*/  HADD2.F32 R42, -RZ, R42.H1_H1 ;  /* 0x3000002aff2a7230 */ /* 0x000fe40000004100 */
[----:B------:R-:W-:Y:S01]  /*9d70*/  HADD2.F32 R25, -RZ, R25.H0_H0 ;  /* 0x20000019ff197230 */ /* 0x000fe20000004100 */
[----:B--2---:R-:W0:Y:S02]  /*9d80*/  LDS.128 R36, [R69] ;  /* 0x0000000045247984 */ /* 0x004e240000000c00 */
[--C-:B0-----:R-:W-:Y:S02]  /*9d90*/  HADD2.F32 R26, -RZ, R37.reuse.H0_H0 ;  /* 0x20000025ff1a7230 */ /* 0x101fe40000004100 */
[----:B------:R-:W-:Y:S02]  /*9da0*/  HADD2.F32 R53, -RZ, R37.H1_H1 ;  /* 0x30000025ff357230 */ /* 0x000fe40000004100 */
[----:B------:R-:W-:-:S02]  /*9db0*/  HADD2.F32 R55, -RZ, R36.H0_H0 ;  /* 0x20000024ff377230 */ /* 0x000fc40000004100 */
[C---:B------:R-:W-:Y:S01]  /*9dc0*/  FFMA.FTZ R6, R26.reuse, R59, -R63 ;  /* 0x0000003b1a067223 */ /* 0x040fe2000001083f */
[----:B------:R-:W-:Y:S01]  /*9dd0*/  FFMA.FTZ R26, R26, R61, R65 ;  /* 0x0000003d1a1a7223 */ /* 0x000fe20000010041 */
[----:B------:R-:W-:Y:S01]  /*9de0*/  FFMA.FTZ R27, R53, R60, -R66 ;  /* 0x0000003c351b7223 */ /* 0x000fe20000010842 */
[C---:B------:R-:W-:Y:S01]  /*9df0*/  FMUL.FTZ R60, R41.reuse, R62 ;  /* 0x0000003e293c7220 */ /* 0x040fe20000410000 */
[----:B------:R-:W-:Y:S02]  /*9e00*/  HADD2.F32 R59, -RZ, R54.H1_H1 ;  /* 0x30000036ff3b7230 */ /* 0x000fe40000004100 */
[----:B------:R-:W-:Y:S01]  /*9e10*/  FMUL.FTZ R61, R41, R58 ;  /* 0x0000003a293d7220 */ /* 0x000fe20000410000 */
[----:B------:R-:W-:Y:S01]  /*9e20*/  FFMA.FTZ R41, R53, R64, R68 ;  /* 0x0000004035297223 */ /* 0x000fe20000010044 */
[C---:B------:R-:W-:Y:S01]  /*9e30*/  FFMA.FTZ R53, R55.reuse, R58, -R60 ;  /* 0x0000003a37357223 */ /* 0x040fe2000001083c */
[----:B------:R-:W-:Y:S02]  /*9e40*/  HADD2.F32 R37, -RZ, R38.H0_H0 ;  /* 0x20000026ff257230 */ /* 0x000fe40000004100 */
[----:B------:R-:W-:Y:S01]  /*9e50*/  FFMA.FTZ R61, R55, R62, R61 ;  /* 0x0000003e373d7223 */ /* 0x000fe2000001003d */
[----:B------:R-:W-:-:S02]  /*9e60*/  HADD2.F32 R58, -RZ, R67.H0_H0 ;  /* 0x20000043ff3a7230 */ /* 0x000fc40000004100 */
[C---:B------:R-:W-:Y:S01]  /*9e70*/  FMUL.FTZ R62, R56.reuse, R59 ;  /* 0x0000003b383e7220 */ /* 0x040fe20000410000 */
[----:B------:R-:W-:Y:S02]  /*9e80*/  HADD2.F32 R54, -RZ, R54.H0_H0 ;  /* 0x20000036ff367230 */ /* 0x000fe40000004100 */
[----:B------:R-:W-:Y:S02]  /*9e90*/  HADD2.F32 R60, -RZ, R67.H1_H1 ;  /* 0x30000043ff3c7230 */ /* 0x000fe40000004100 */
[-C--:B------:R-:W-:Y:S01]  /*9ea0*/  FMUL.FTZ R64, R56, R58.reuse ;  /* 0x0000003a38407220 */ /* 0x080fe20000410000 */
[----:B------:R-:W-:Y:S01]  /*9eb0*/  FFMA.FTZ R62, R37, R58, -R62 ;  /* 0x0000003a253e7223 */ /* 0x000fe2000001083e */
[----:B------:R-:W-:Y:S02]  /*9ec0*/  HADD2.F32 R7, -RZ, R39.H0_H0 ;  /* 0x20000027ff077230 */ /* 0x000fe40000004100 */
[----:B------:R-:W-:Y:S01]  /*9ed0*/  FMUL.FTZ R58, R57, R54 ;  /* 0x00000036393a7220 */ /* 0x000fe20000410000 */
[----:B------:R-:W-:-:S02]  /*9ee0*/  HADD2.F32 R56, -RZ, R52.H0_H0 ;  /* 0x20000034ff387230 */ /* 0x000fc40000004100 */
[----:B------:R-:W-:Y:S01]  /*9ef0*/  FMUL.FTZ R57, R57, R60 ;  /* 0x0000003c39397220 */ /* 0x000fe20000410000 */
[----:B------:R-:W-:Y:S02]  /*9f00*/  HADD2.F32 R52, -RZ, R51.H0_H0 ;  /* 0x20000033ff347230 */ /* 0x000fe40000004100 */
[----:B------:R-:W-:Y:S01]  /*9f10*/  FFMA.FTZ R64, R37, R59, R64 ;  /* 0x0000003b25407223 */ /* 0x000fe20000010040 */
[----:B------:R-:W-:Y:S02]  /*9f20*/  HADD2.F32 R39, -RZ, R39.H1_H1 ;  /* 0x30000027ff277230 */ /* 0x000fe40000004100 */
[----:B------:R-:W-:Y:S01]  /*9f30*/  FFMA.FTZ R57, R7, R54, R57 ;  /* 0x0000003607397223 */ /* 0x000fe20000010039 */
[----:B------:R-:W-:Y:S01]  /*9f40*/  FMUL.FTZ R66, R43, R56 ;  /* 0x000000382b427220 */ /* 0x000fe20000410000 */
[----:B------:R-:W-:Y:S01]  /*9f50*/  FFMA.FTZ R58, R7, R60, -R58 ;  /* 0x0000003c073a7223 */ /* 0x000fe2000001083a */
[----:B------:R-:W-:Y:S01]  /*9f60*/  FMUL.FTZ R54, R43, R52 ;  /* 0x000000342b367220 */ /* 0x000fe20000410000 */
[----:B------:R-:W-:-:S02]  /*9f70*/  HADD2.F32 R37, -RZ, R5.H0_H0 ;  /* 0x20000005ff257230 */ /* 0x000fc40000004100 */
[----:B------:R-:W-:Y:S02]  /*9f80*/  HADD2.F32 R7, -RZ, R24.H0_H0 ;  /* 0x20000018ff077230 */ /* 0x000fe40000004100 */
[----:B------:R-:W-:Y:S02]  /*9f90*/  HADD2.F32 R5, -RZ, R4.H0_H0 ;  /* 0x20000004ff057230 */ /* 0x000fe40000004100 */
[C---:B------:R-:W-:Y:S01]  /*9fa0*/  FFMA.FTZ R51, R39.reuse, R52, -R66 ;  /* 0x0000003427337223 */ /* 0x040fe20000010842 */
[----:B------:R-:W-:Y:S02]  /*9fb0*/  HADD2.F32 R36, -RZ, R36.H1_H1 ;  /* 0x30000024ff247230 */ /* 0x000fe40000004100 */
        /* <DEDUP_REMOVED lines=20> */
.L_x_10502:
[----:B------:R-:W-:Y:S05]  /*a100*/  BSYNC B1 ;  /* 0x0000000000017941 */ /* 0x000fea0003800000 */
.L_x_10501:
[----:B------:R-:W-:Y:S04]  /*a110*/  BSSY B1, `(.L_x_10503) ;  /* 0x0000061000017945 */ /* 0x000fe80003800000 */
[----:B------:R-:W-:Y:S05]  /*a120*/  @P1 BRA `(.L_x_10504) ;  /* 0x00000004007c1947 */ /* 0x000fea0003800000 */
[----:B------:R-:W2:Y:S01]  /*a130*/  LDL R57, [R1+0xac] ;  /* 0x0000ac0001397983 */ /* 0x000ea20000100800 */
[----:B0-----:R-:W-:Y:S01]  /*a140*/  LEA.HI R4, R3, R155, RZ, 0x1d ;  /* 0x0000009b03047211 */ /* 0x001fe200078fe8ff */
[----:B------:R-:W-:Y:S01]  /*a150*/  HADD2.F32 R41, -RZ, R49.H1_H1 ;  /* 0x30000031ff297230 */ /* 0x000fe20000004100 */
[----:B------:R-:W-:Y:S01]  /*a160*/  SHF.R.U32.HI R46, RZ, 0x10, R9 ;  /* 0x00000010ff2e7819 */ /* 0x000fe20000011609 */
[----:B------:R-:W-:Y:S01]  /*a170*/  HADD2.F32 R43, -RZ, R47.H1_H1 ;  /* 0x3000002fff2b7230 */ /* 0x000fe20000004100 */
[----:B------:R-:W-:Y:S02]  /*a180*/  SHF.R.S32.HI R5, RZ, 0x1f, R4 ;  /* 0x0000001fff057819 */ /* 0x000fe40000011404 */
[----:B------:R-:W-:Y:S01]  /*a190*/  SHF.R.U64 R28, R28, 0x10, R29 ;  /* 0x000000101c1c7819 */ /* 0x000fe2000000121d */
[----:B------:R-:W-:Y:S01]  /*a1a0*/  HADD2.F32 R46, -RZ, R46.H0_H0 ;  /* 0x2000002eff2e7230 */ /* 0x000fe20000004100 */
[----:B------:R-:W-:Y:S02]  /*a1b0*/  LEA.HI R6, R5, R4, RZ, 0x2 ;  /* 0x0000000405067211 */ /* 0x000fe400078f10ff */
[----:B------:R-:W-:-:S02]  /*a1c0*/  SHF.L.U32 R5, R4, 0x3, RZ ;  /* 0x0000000304057819 */ /* 0x000fc400000006ff */
[----:B------:R-:W-:Y:S02]  /*a1d0*/  SHF.R.S32.HI R6, RZ, 0x2, R6 ;  /* 0x00000002ff067819 */ /* 0x000fe40000011406 */
[----:B------:R-:W-:Y:S02]  /*a1e0*/  LOP3.LUT R4, R142, 0x18, R5, 0xf8, !PT ;  /* 0x000000188e047812 */ /* 0x000fe400078ef805 */
[----:B------:R-:W-:Y:S01]  /*a1f0*/  SHF.R.U32.HI R42, RZ, 0x10, R29 ;  /* 0x00000010ff2a7819 */ /* 0x000fe2000001161d */
[----:B------:R-:W-:Y:S01]  /*a200*/  IMAD R24, R6, 0x1800, R151 ;  /* 0x0000180006187824 */ /* 0x000fe200078e0297 */
[----:B------:R-:W-:Y:S02]  /*a210*/  LOP3.LUT R25, R4, R143, RZ, 0x3c, !PT ;  /* 0x0000008f04197212 */ /* 0x000fe400078e3cff */
[----:B------:R-:W-:Y:S02]  /*a220*/  SHF.R.U64 R29, R8, 0x10, R9 ;  /* 0x00000010081d7819 */ /* 0x000fe40000001209 */
[----:B------:R-:W-:Y:S01]  /*a230*/  SHF.R.U64 R9, R10, 0x10, R11 ;  /* 0x000000100a097819 */ /* 0x000fe2000000120b */
[----:B------:R-:W-:Y:S01]  /*a240*/  IMAD.IADD R25, R24, 0x1, R25 ;  /* 0x0000000118197824 */ /* 0x000fe200078e0219 */
[----:B------:R-:W-:Y:S01]  /*a250*/  SHF.R.U32.HI R55, RZ, 0x10, R11 ;  /* 0x00000010ff377819 */ /* 0x000fe2000001160b */
[----:B------:R-:W-:Y:S01]  /*a260*/  HADD2.F32 R29, -RZ, R29.H0_H0 ;  /* 0x2000001dff1d7230 */ /* 0x000fe20000004100 */
[--C-:B------:R-:W-:Y:S01]  /*a270*/  SHF.R.U64 R8, R30, 0x10, R31.reuse ;  /* 0x000000101e087819 */ /* 0x100fe2000000121f */
        /* <DEDUP_REMOVED lines=11> */
[----:B------:R-:W-:Y:S02]  /*a330*/  HADD2.F32 R39, -RZ, R26.H0_H0 ;  /* 0x2000001aff277230 */ /* 0x000fe40000004100 */
[----:B------:R-:W-:Y:S01]  /*a340*/  FMUL.FTZ R54, R38, R37 ;  /* 0x0000002526367220 */ /* 0x000fe20000410000 */
[--C-:B------:R-:W-:Y:S02]  /*a350*/  HADD2.F32 R40, -RZ, R27.reuse.H0_H0 ;  /* 0x2000001bff287230 */ /* 0x100fe40000004100 */
[----:B------:R-:W-:Y:S01]  /*a360*/  FMUL.FTZ R38, R25, R42 ;  /* 0x0000002a19267220 */ /* 0x000fe20000410000 */
[----:B------:R-:W-:Y:S02]  /*a370*/  HADD2.F32 R27, -RZ, R27.H1_H1 ;  /* 0x3000001bff1b7230 */ /* 0x000fe40000004100 */
[----:B------:R-:W-:-:S02]  /*a380*/  HADD2.F32 R24, -RZ, R24.H1_H1 ;  /* 0x30000018ff187230 */ /* 0x000fc40000004100 */
[----:B------:R-:W-:Y:S01]  /*a390*/  HADD2.F32 R26, -RZ, R26.H1_H1 ;  /* 0x3000001aff1a7230 */ /* 0x000fe20000004100 */
[----:B--2---:R-:W0:Y:S02]  /*a3a0*/  LDS.128 R4, [R57] ;  /* 0x0000000039047984 */ /* 0x004e240000000c00 */
[--C-:B0-----:R-:W-:Y:S02]  /*a3b0*/  HADD2.F32 R10, -RZ, R5.reuse.H0_H0 ;  /* 0x20000005ff0a7230 */ /* 0x101fe40000004100 */
[----:B------:R-:W-:Y:S02]  /*a3c0*/  HADD2.F32 R11, -RZ, R5.H1_H1 ;  /* 0x30000005ff0b7230 */ /* 0x000fe40000004100 */
[----:B------:R-:W-:Y:S02]  /*a3d0*/  HADD2.F32 R5, -RZ, R4.H0_H0 ;  /* 0x20000004ff057230 */ /* 0x000fe40000004100 */
[C---:B------:R-:W-:Y:S01]  /*a3e0*/  FFMA.FTZ R51, R10.reuse, R41, -R51 ;  /* 0x000000290a337223 */ /* 0x040fe20000010833 */
[----:B------:R-:W-:Y:S01]  /*a3f0*/  FFMA.FTZ R53, R10, R43, R53 ;  /* 0x0000002b0a357223 */ /* 0x000fe20000010035 */
[----:B------:R-:W-:-:S02]  /*a400*/  HADD2.F32 R10, -RZ, R49.H0_H0 ;  /* 0x20000031ff0a7230 */ /* 0x000fc40000004100 */
[C---:B------:R-:W-:Y:S01]  /*a410*/  FFMA.FTZ R52, R11.reuse, R37, -R52 ;  /* 0x000000250b347223 */ /* 0x040fe20000010834 */
[----:B------:R-:W-:Y:S02]  /*a420*/  HADD2.F32 R37, -RZ, R48.H0_H0 ;  /* 0x20000030ff257230 */ /* 0x000fe40000004100 */
[----:B------:R-:W-:Y:S01]  /*a430*/  FFMA.FTZ R54, R11, R46, R54 ;  /* 0x0000002e0b367223 */ /* 0x000fe20000010036 */
[----:B------:R-:W-:Y:S02]  /*a440*/  HADD2.F32 R30, -RZ, R6.H0_H0 ;  /* 0x20000006ff1e7230 */ /* 0x000fe40000004100 */
[-C--:B------:R-:W-:Y:S01]  /*a450*/  FMUL.FTZ R41, R25, R10.reuse ;  /* 0x0000000a19297220 */ /* 0x080fe20000410000 */
[C---:B------:R-:W-:Y:S01]  /*a460*/  FFMA.FTZ R25, R5.reuse, R10, -R38 ;  /* 0x0000000a05197223 */ /* 0x040fe20000010826 */
[----:B------:R-:W-:Y:S02]  /*a470*/  HADD2.F32 R10, -RZ, R50.H0_H0 ;  /* 0x20000032ff0a7230 */ /* 0x000fe40000004100 */
[----:B------:R-:W-:Y:S01]  /*a480*/  FFMA.FTZ R41, R5, R42, R41 ;  /* 0x0000002a05297223 */ /* 0x000fe20000010029 */
[----:B------:R-:W-:Y:S01]  /*a490*/  FMUL.FTZ R5, R39, R37 ;  /* 0x0000002527057220 */ /* 0x000fe20000410000 */
[----:B------:R-:W-:-:S02]  /*a4a0*/  HADD2.F32 R48, -RZ, R48.H1_H1 ;  /* 0x30000030ff307230 */ /* 0x000fc40000004100 */
[-C--:B------:R-:W-:Y:S01]  /*a4b0*/  FMUL.FTZ R11, R39, R10.reuse ;  /* 0x0000000a270b7220 */ /* 0x080fe20000410000 */
[----:B------:R-:W-:Y:S02]  /*a4c0*/  HADD2.F32 R50, -RZ, R50.H1_H1 ;  /* 0x30000032ff327230 */ /* 0x000fe40000004100 */
[----:B------:R-:W-:Y:S01]  /*a4d0*/  FFMA.FTZ R39, R30, R10, -R5 ;  /* 0x0000000a1e277223 */ /* 0x000fe20000010805 */
[----:B------:R-:W-:Y:S02]  /*a4e0*/  HADD2.F32 R31, -RZ, R7.H0_H0 ;  /* 0x20000007ff1f7230 */ /* 0x000fe40000004100 */
[C---:B------:R-:W-:Y:S01]  /*a4f0*/  FMUL.FTZ R42, R40.reuse, R48 ;  /* 0x00000030282a7220 */ /* 0x040fe20000410000 */
[----:B------:R-:W-:Y:S02]  /*a500*/  HADD2.F32 R38, -RZ, R55.H0_H0 ;  /* 0x20000037ff267230 */ /* 0x000fe40000004100 */
[----:B------:R-:W-:Y:S01]  /*a510*/  FMUL.FTZ R5, R40, R50 ;  /* 0x0000003228057220 */ /* 0x000fe20000410000 */
[----:B------:R-:W-:-:S02]  /*a520*/  HADD2.F32 R10, -RZ, R56.H0_H0 ;  /* 0x20000038ff0a7230 */ /* 0x000fc40000004100 */
[----:B------:R-:W-:Y:S01]  /*a530*/  FFMA.FTZ R30, R30, R37, R11 ;  /* 0x000000251e1e7223 */ /* 0x000fe2000001000b */
[----:B------:R-:W-:Y:S02]  /*a540*/  HADD2.F32 R7, -RZ, R7.H1_H1 ;  /* 0x30000007ff077230 */ /* 0x000fe40000004100 */
[----:B------:R-:W-:Y:S01]  /*a550*/  FFMA.FTZ R42, R31, R50, -R42 ;  /* 0x000000321f2a7223 */ /* 0x000fe2000001082a */
[----:B------:R-:W-:Y:S01]  /*a560*/  FMUL.FTZ R40, R27, R38 ;  /* 0x000000261b287220 */ /* 0x000fe20000410000 */
[----:B------:R-:W-:Y:S01]  /*a570*/  FFMA.FTZ R31, R31, R48, R5 ;  /* 0x000000301f1f7223 */ /* 0x000fe20000010005 */
[-C--:B------:R-:W-:Y:S01]  /*a580*/  FMUL.FTZ R46, R27, R10.reuse ;  /* 0x0000000a1b2e7220 */ /* 0x080fe20000410000 */
[----:B------:R-:W-:Y:S02]  /*a590*/  HADD2.F32 R11, -RZ, R9.H0_H0 ;  /* 0x20000009ff0b7230 */ /* 0x000fe40000004100 */
[----:B------:R-:W-:Y:S01]  /*a5a0*/  FFMA.FTZ R37, R7, R10, -R40 ;  /* 0x0000000a07257223 */ /* 0x000fe20000010828 */
[----:B------:R-:W-:-:S02]  /*a5b0*/  HADD2.F32 R5, -RZ, R28.H0_H0 ;  /* 0x2000001cff057230 */ /* 0x000fc40000004100 */
[----:B------:R-:W-:Y:S01]  /*a5c0*/  FFMA.FTZ R46, R7, R38, R46 ;  /* 0x00000026072e7223 */ /* 0x000fe2000001002e */
[----:B------:R-:W-:Y:S02]  /*a5d0*/  HADD2.F32 R9, -RZ, R8.H0_H0 ;  /* 0x20000008ff097230 */ /* 0x000fe40000004100 */
[----:B------:R-:W-:Y:S01]  /*a5e0*/  FMUL.FTZ R7, R24, R29 ;  /* 0x0000001d18077220 */ /* 0x000fe20000410000 */
[----:B------:R-:W-:Y:S02]  /*a5f0*/  HADD2.F32 R4, -RZ, R4.H1_H1 ;  /* 0x30000004ff047230 */ /* 0x000fe40000004100 */
        /* <DEDUP_REMOVED lines=18> */
.L_x_10504:
[----:B------:R-:W-:Y:S05]  /*a720*/  BSYNC B1 ;  /* 0x0000000000017941 */ /* 0x000fea0003800000 */
.L_x_10503:
[----:B------:R-:W-:Y:S05]  /*a730*/  @P2 BRA `(.L_x_10485) ;  /* 0x00000004007c2947 */ /* 0x000fea0003800000 */
[----:B------:R-:W2:Y:S01]  /*a740*/  LDL R42, [R1+0xa8] ;  /* 0x0000a800012a7983 */ /* 0x000ea20000100800 */
[----:B------:R-:W-:Y:S01]  /*a750*/  LEA.HI R3, R3, R156, RZ, 0x1d ;  /* 0x0000009c03037211 */ /* 0x000fe200078fe8ff */
[--C-:B------:R-:W-:Y:S01]  /*a760*/  HADD2.F32 R29, -RZ, R21.reuse.H1_H1 ;  /* 0x30000015ff1d7230 */ /* 0x100fe20000004100 */
[----:B------:R-:W-:Y:S01]  /*a770*/  SHF.R.U64 R41, R32, 0x10, R33 ;  /* 0x0000001020297819 */ /* 0x000fe20000001221 */
[--C-:B------:R-:W-:Y:S01]  /*a780*/  HADD2.F32 R31, -RZ, R0.reuse.H1_H1 ;  /* 0x30000000ff1f7230 */ /* 0x100fe20000004100 */
[----:B01----:R-:W-:Y:S01]  /*a790*/  SHF.R.S32.HI R4, RZ, 0x1f, R3 ;  /* 0x0000001fff047819 */ /* 0x003fe20000011403 */
[----:B------:R-:W-:Y:S01]  /*a7a0*/  HADD2.F32 R28, -RZ, R0.H0_H0 ;  /* 0x20000000ff1c7230 */ /* 0x000fe20000004100 */
[----:B------:R-:W-:Y:S01]  /*a7b0*/  SHF.R.U32.HI R30, RZ, 0x10, R13 ;  /* 0x00000010ff1e7819 */ /* 0x000fe2000001160d */
[----:B------:R-:W-:Y:S01]  /*a7c0*/  HADD2.F32 R0, -RZ, R21.H0_H0 ;  /* 0x20000015ff007230 */ /* 0x000fe20000004100 */
[----:B------:R-:W-:Y:S01]  /*a7d0*/  LEA.HI R4, R4, R3, RZ, 0x2 ;  /* 0x0000000304047211 */ /* 0x000fe200078f10ff */
[----:B------:R-:W-:Y:S01]  /*a7e0*/  IMAD.SHL.U32 R3, R3, 0x8, RZ ;  /* 0x0000000803037824 */ /* 0x000fe200078e00ff */
[----:B------:R-:W-:Y:S01]  /*a7f0*/  SHF.R.U32.HI R32, RZ, 0x10, R33 ;  /* 0x00000010ff207819 */ /* 0x000fe20000011621 */
[----:B------:R-:W-:Y:S01]  /*a800*/  HADD2.F32 R30, -RZ, R30.H0_H0 ;  /* 0x2000001eff1e7230 */ /* 0x000fe20000004100 */
[----:B------:R-:W-:Y:S01]  /*a810*/  SHF.R.S32.HI R6, RZ, 0x2, R4 ;  /* 0x00000002ff067819 */ /* 0x000fe20000011404 */
[--C-:B------:R-:W-:Y:S01]  /*a820*/  HADD2.F32 R21, -RZ, R20.reuse.H0_H0 ;  /* 0x20000014ff157230 */ /* 0x100fe20000004100 */
[----:B------:R-:W-:Y:S01]  /*a830*/  LOP3.LUT R4, R142, 0x18, R3, 0xf8, !PT ;  /* 0x000000188e047812 */ /* 0x000fe200078ef803 */
[----:B------:R-:W-:Y:S01]  /*a840*/  HADD2.F32 R20, -RZ, R20.H1_H1 ;  /* 0x30000014ff147230 */ /* 0x000fe20000004100 */
[----:B------:R-:W-:Y:S01]  /*a850*/  SHF.R.U64 R38, R12, 0x10, R13 ;  /* 0x000000100c267819 */ /* 0x000fe2000000120d */
[----:B------:R-:W-:Y:S01]  /*a860*/  IMAD R3, R6, 0x1800, R151 ;  /* 0x0000180006037824 */ /* 0x000fe200078e0297 */
[----:B------:R-:W-:-:S02]  /*a870*/  LOP3.LUT R8, R4, R143, RZ, 0x3c, !PT ;  /* 0x0000008f04087212 */ /* 0x000fc400078e3cff */
[--C-:B------:R-:W-:Y:S02]  /*a880*/  SHF.R.U64 R40, R34, 0x10, R35.reuse ;  /* 0x0000001022287819 */ /* 0x100fe40000001223 */
[----:B------:R-:W-:Y:S02]  /*a890*/  IADD3 R3, R3, R8, RZ ;  /* 0x0000000803037210 */ /* 0x000fe40007ffe0ff */
[----:B------:R-:W-:Y:S02]  /*a8a0*/  SHF.R.U32.HI R39, RZ, 0x10, R35 ;  /* 0x00000010ff277819 */ /* 0x000fe40000011623 */
[--C-:B------:R-:W-:Y:S01]  /*a8b0*/  SHF.R.U32.HI R36, RZ, 0x10, R15.reuse ;  /* 0x00000010ff247819 */ /* 0x100fe2000001160f */
[----:B------:R-:W-:Y:S01]  /*a8c0*/  IMAD R3, R3, 0x2, R2 ;  /* 0x0000000203037824 */ /* 0x000fe200078e0202 */
[----:B------:R-:W-:-:S04]  /*a8d0*/  SHF.R.U64 R37, R14, 0x10, R15 ;  /* 0x000000100e257819 */ /* 0x000fc8000000120f */
        /* <DEDUP_REMOVED lines=20> */
[C---:B------:R-:W-:Y:S01]  /*aa20*/  FMUL.FTZ R12, R9.reuse, R28 ;  /* 0x0000001c090c7220 */ /* 0x040fe20000410000 */
[----:B------:R-:W-:Y:S01]  /*aa30*/  FMUL.FTZ R29, R9, R0 ;  /* 0x00000000091d7220 */ /* 0x000fe20000410000 */
[----:B------:R-:W-:Y:S02]  /*aa40*/  HADD2.F32 R9, -RZ, R45.H0_H0 ;  /* 0x2000002dff097230 */ /* 0x000fe40000004100 */
[----:B------:R-:W-:Y:S01]  /*aa50*/  FFMA.FTZ R32, R13, R24, -R32 ;  /* 0x000000180d207223 */ /* 0x000fe20000010820 */
[----:B------:R-:W-:Y:S01]  /*aa60*/  FFMA.FTZ R25, R5, R0, -R12 ;  /* 0x0000000005197223 */ /* 0x000fe2000001080c */
[----:B------:R-:W-:-:S02]  /*aa70*/  HADD2.F32 R14, -RZ, R6.H0_H0 ;  /* 0x20000006ff0e7230 */ /* 0x000fc40000004100 */
[----:B------:R-:W-:Y:S01]  /*aa80*/  FFMA.FTZ R29, R5, R28, R29 ;  /* 0x0000001c051d7223 */ /* 0x000fe2000001001d */
[----:B------:R-:W-:Y:S02]  /*aa90*/  HADD2.F32 R15, -RZ, R7.H0_H0 ;  /* 0x20000007ff0f7230 */ /* 0x000fe40000004100 */
[----:B------:R-:W-:Y:S01]  /*aaa0*/  FFMA.FTZ R34, R13, R30, R34 ;  /* 0x0000001e0d227223 */ /* 0x000fe20000010022 */
[----:B------:R-:W-:Y:S02]  /*aab0*/  HADD2.F32 R0, -RZ, R45.H1_H1 ;  /* 0x3000002dff007230 */ /* 0x000fe40000004100 */
[----:B------:R-:W-:Y:S01]  /*aac0*/  FMUL.FTZ R5, R26, R21 ;  /* 0x000000151a057220 */ /* 0x000fe20000410000 */
[----:B------:R-:W-:Y:S02]  /*aad0*/  HADD2.F32 R24, -RZ, R36.H0_H0 ;  /* 0x20000024ff187230 */ /* 0x000fe40000004100 */
[----:B------:R-:W-:Y:S01]  /*aae0*/  FMUL.FTZ R28, R27, R20 ;  /* 0x000000141b1c7220 */ /* 0x000fe20000410000 */
[----:B------:R-:W-:-:S02]  /*aaf0*/  HADD2.F32 R12, -RZ, R39.H0_H0 ;  /* 0x20000027ff0c7230 */ /* 0x000fc40000004100 */
[-C--:B------:R-:W-:Y:S01]  /*ab00*/  FMUL.FTZ R13, R26, R9.reuse ;  /* 0x000000091a0d7220 */ /* 0x080fe20000410000 */
[C---:B------:R-:W-:Y:S01]  /*ab10*/  FFMA.FTZ R26, R14.reuse, R9, -R5 ;  /* 0x000000090e1a7223 */ /* 0x040fe20000010805 */
[-C--:B------:R-:W-:Y:S01]  /*ab20*/  FMUL.FTZ R27, R27, R0.reuse ;  /* 0x000000001b1b7220 */ /* 0x080fe20000410000 */
[----:B------:R-:W-:Y:S01]  /*ab30*/  FFMA.FTZ R28, R15, R0, -R28 ;  /* 0x000000000f1c7223 */ /* 0x000fe2000001081c */
[----:B------:R-:W-:Y:S02]  /*ab40*/  HADD2.F32 R7, -RZ, R7.H1_H1 ;  /* 0x30000007ff077230 */ /* 0x000fe40000004100 */
[----:B------:R-:W-:Y:S01]  /*ab50*/  FFMA.FTZ R14, R14, R21, R13 ;  /* 0x000000150e0e7223 */ /* 0x000fe2000001000d */
[C---:B------:R-:W-:Y:S01]  /*ab60*/  FMUL.FTZ R30, R11.reuse, R24 ;  /* 0x000000180b1e7220 */ /* 0x040fe20000410000 */
        /* <DEDUP_REMOVED lines=28> */
.L_x_10485:
[----:B------:R-:W-:Y:S05]  /*ad30*/  BSYNC B0 ;  /* 0x0000000000007941 */ /* 0x000fea0003800000 */
.L_x_10478:
        /* <DEDUP_REMOVED lines=8> */
.L_x_10476:
[----:B01-3--:R-:W-:-:S05]  /*adc0*/  IMAD.U32 R0, RZ, RZ, UR39 ;  /* 0x00000027ff007e24 */ /* 0x00bfca000f8e00ff */
[----:B------:R-:W-:-:S13]  /*add0*/  ISETP.NE.AND P0, PT, R0, 0x3, PT ;  /* 0x000000030000780c */ /* 0x000fda0003f05270 */
[----:B------:R-:W-:Y:S05]  /*ade0*/  @!P0 BRA `(.L_x_10505) ;  /* 0x0000000000048947 */ /* 0x000fea0003800000 */
[----:B------:R-:W-:Y:S01]  /*adf0*/  BPT.TRAP 0x1 ;  /* 0x000000040000795c */ /* 0x000fe20000300000 */
.L_x_10505:
[----:B------:R-:W-:Y:S01]  /*ae00*/  IMAD R0, R141, 0x8, R2 ;  /* 0x000000088d007824 */ /* 0x000fe200078e0202 */
[----:B--2-4-:R-:W-:-:S04]  /*ae10*/  SHF.L.U32 R5, R157, 0x1f, RZ ;  /* 0x0000001f9d057819 */ /* 0x014fc800000006ff */
[----:B------:R0:W1:Y:S01]  /*ae20*/  SYNCS.PHASECHK.TRANS64.TRYWAIT P1, [R0+URZ+0x2d830], R5 ;  /* 0x02d83005000075a7 */ /* 0x000062000802017f */
[----:B------:R-:W-:Y:S05]  /*ae30*/  @!P0 BRA `(.L_x_10506) ;  /* 0x0000000000048947 */ /* 0x000fea0003800000 */
[----:B------:R-:W-:Y:S01]  /*ae40*/  BPT.TRAP 0x1 ;  /* 0x000000040000795c */ /* 0x000fe20000300000 */
.L_x_10506:
[----:B------:R-:W-:Y:S01]  /*ae50*/  VIADD R3, R2, 0x15400 ;  /* 0x0001540002037836 */ /* 0x000fe20000000000 */
[----:B------:R-:W-:-:S04]  /*ae60*/  LEA R44, R44, R2, 0xc ;  /* 0x000000022c2c7211 */ /* 0x000fc800078e60ff */
[----:B------:R-:W-:Y:S01]  /*ae70*/  SHF.R.U32.HI R3, RZ, 0x4, R3 ;  /* 0x00000004ff037819 */ /* 0x000fe20000011603 */
[----:B------:R-:W-:-:S03]  /*ae80*/  VIADD R44, R44, 0xc400 ;  /* 0x0000c4002c2c7836 */ /* 0x000fc60000000000 */
[----:B------:R-:W-:Y:S02]  /*ae90*/  LOP3.LUT R3, R3, 0x3fff, RZ, 0xc0, !PT ;  /* 0x00003fff03037812 */ /* 0x000fe400078ec0ff */
[----:B------:R-:W-:Y:S02]  /*aea0*/  SHF.R.U32.HI R44, RZ, 0x4, R44 ;  /* 0x00000004ff2c7819 */ /* 0x000fe4000001162c */
[----:B------:R-:W-:Y:S02]  /*aeb0*/  LOP3.LUT R3, R3, 0x10000, RZ, 0xfc, !PT ;  /* 0x0001000003037812 */ /* 0x000fe400078efcff */
[----:B------:R-:W-:-:S03]  /*aec0*/  LOP3.LUT R44, R44, 0x3fff, RZ, 0xc0, !PT ;  /* 0x00003fff2c2c7812 */ /* 0x000fc600078ec0ff */
[----:B------:R2:W-:Y:S01]  /*aed0*/  STL [R1+0x70], R3 ;  /* 0x0000700301007387 */ /* 0x0005e20000100800 */
[----:B-1----:R-:W-:Y:S05]  /*aee0*/  @P1 BRA `(.L_x_10507) ;  /* 0x0000000000081947 */ /* 0x002fea0003800000 */
[----:B------:R-:W1:Y:S02]  /*aef0*/  SYNCS.PHASECHK.TRANS64.TRYWAIT P1, [R0+URZ+0x2d830], R5 ;  /* 0x02d83005000075a7 */ /* 0x000e64000802017f */
[----:B-1----:R-:W-:Y:S05]  /*af00*/  @!P1 BRA `(.L_x_10508) ;  /* 0x000000f4008c9947 */ /* 0x002fea0003800000 */
.L_x_10507:
[----:B--2---:R-:W2:Y:S01]  /*af10*/  LDL R3, [R1+0x70] ;  /* 0x0000700001037983 */ /* 0x004ea20000100800 */
[----:B01----:R-:W-:Y:S01]  /*af20*/  IMAD.MOV.U32 R5, RZ, RZ, -0x7fffffe0 ;  /* 0x80000020ff057424 */ /* 0x003fe200078e00ff */
[----:B------:R-:W-:Y:S01]  /*af30*/  LOP3.LUT R8, R44, 0x10000, RZ, 0xfc, !PT ;  /* 0x000100002c087812 */ /* 0x000fe200078efcff */
[----:B------:R-:W-:Y:S05]  /*af40*/  WARPSYNC.ALL ;  /* 0x0000000000007948 */ /* 0x000fea0003800000 */
[----:B------:R-:W-:Y:S01]  /*af50*/  MOV R9, 0x80000020 ;  /* 0x8000002000097802 */ /* 0x000fe20000000f00 */
[----:B------:R-:W-:Y:S01]  /*af60*/  WARPGROUP.ARRIVE ;  /* 0x00000000000079c5 */ /* 0x000fe20000000000 */
[----:B------:R-:W-:Y:S01]  /*af70*/  R2UR UR7, R5 ;  /* 0x00000000050772ca */ /* 0x000fe200000e0000 */
[C---:B------:R-:W-:Y:S01]  /*af80*/  VIADD R20, R8.reuse, 0x2 ;  /* 0x0000000208147836 */ /* 0x040fe20000000000 */
[C---:B------:R-:W-:Y:S01]  /*af90*/  R2UR UR4, R8.reuse ;  /* 0x00000000080472ca */ /* 0x040fe200000e0000 */
[----:B------:R-:W-:Y:S01]  /*afa0*/  IMAD.MOV.U32 R7, RZ, RZ, -0x7fffffe0 ;  /* 0x80000020ff077424 */ /* 0x000fe200078e00ff */
[----:B------:R-:W-:Y:S01]  /*afb0*/  R2UR UR5, R9 ;  /* 0x00000000090572ca */ /* 0x000fe200000e0000 */
[C---:B------:R-:W-:Y:S01]  /*afc0*/  VIADD R14, R8.reuse, 0x300 ;  /* 0x00000300080e7836 */ /* 0x040fe20000000000 */
[----:B------:R-:W-:Y:S01]  /*afd0*/  MOV R21, 0x80000020 ;  /* 0x8000002000157802 */ /* 0x000fe20000000f00 */
[C---:B------:R-:W-:Y:S01]  /*afe0*/  VIADD R12, R8.reuse, 0x302 ;  /* 0x00000302080c7836 */ /* 0x040fe20000000000 */
[----:B------:R-:W-:Y:S01]  /*aff0*/  MOV R15, 0x80000020 ;  /* 0x80000020000f7802 */ /* 0x000fe20000000f00 */
[----:B------:R-:W-:Y:S01]  /*b000*/  VIADD R10, R8, 0x600 ;  /* 0x00000600080a7836 */ /* 0x000fe20000000000 */
[----:B------:R-:W-:Y:S01]  /*b010*/  MOV R13, 0x80000020 ;  /* 0x80000020000d7802 */ /* 0x000fe20000000f00 */
[----:B------:R-:W-:Y:S01]  /*b020*/  IMAD.MOV.U32 R5, RZ, RZ, -0x7fffffe0 ;  /* 0x80000020ff057424 */ /* 0x000fe200078e00ff */
[----:B------:R-:W-:Y:S01]  /*b030*/  MOV R11, 0x80000020 ;  /* 0x80000020000b7802 */ /* 0x000fe20000000f00 */
[----:B------:R0:W-:Y:S01]  /*b040*/  STL.64 [R1+0x10], R8 ;  /* 0x0000100801007387 */ /* 0x0001e20000100a00 */
[----:B------:R-:W-:-:S03]  /*b050*/  IMAD.MOV.U32 R135, RZ, RZ, RZ ;  /* 0x000000ffff877224 */ /* 0x000fc600078e00ff */
[----:B------:R0:W-:Y:S04]  /*b060*/  STL.64 [R1+0x58], R20 ;  /* 0x0000581401007387 */ /* 0x0001e80000100a00 */
[----:B------:R0:W-:Y:S04]  /*b070*/  STL.64 [R1+0x40], R14 ;  /* 0x0000400e01007387 */ /* 0x0001e80000100a00 */
[----:B------:R0:W-:Y:S04]  /*b080*/  STL.64 [R1+0x38], R12 ;  /* 0x0000380c01007387 */ /* 0x0001e80000100a00 */
[----:B------:R0:W-:Y:S01]  /*b090*/  STL.64 [R1+0x30], R10 ;  /* 0x0000300a01007387 */ /* 0x0001e20000100a00 */
[----:B--2---:R-:W-:-:S04]  /*b0a0*/  IMAD R4, R141, 0x600, R3 ;  /* 0x000006008d047824 */ /* 0x004fc800078e0203 */
[C---:B------:R-:W-:Y:S01]  /*b0b0*/  VIADD R6, R4.reuse, 0x2 ;  /* 0x0000000204067836 */ /* 0x040fe20000000000 */
[----:B------:R-:W-:-:S13]  /*b0c0*/  R2UR UR6, R4 ;  /* 0x00000000040672ca */ /* 0x000fda00000e0000 */
[----:B------:R-:W-:Y:S01]  /*b0d0*/  HGMMA.64x128x16.F32 R24, gdesc[UR4], RZ, !UPT, gsb0 ;  /* 0x01e00000041879f0 */ /* 0x000fe2000c0008ff */
[----:B------:R-:W-:Y:S01]  /*b0e0*/  R2UR UR6, R6 ;  /* 0x00000000060672ca */ /* 0x000fe200000e0000 */
[----:B------:R-:W-:Y:S01]  /*b0f0*/  VIADD R6, R4, 0x200 ;  /* 0x0000020004067836 */ /* 0x000fe20000000000 */
[----:B------:R-:W-:Y:S01]  /*b100*/  R2UR UR7, R7 ;  /* 0x00000000070772ca */ /* 0x000fe200000e0000 */
[----:B------:R-:W-:Y:S01]  /*b110*/  IMAD.MOV.U32 R7, RZ, RZ, -0x7fffffe0 ;  /* 0x80000020ff077424 */ /* 0x000fe200078e00ff */
[----:B------:R-:W-:Y:S02]  /*b120*/  R2UR UR4, R20 ;  /* 0x00000000140472ca */ /* 0x000fe400000e0000 */
[----:B------:R-:W-:Y:S01]  /*b130*/  R2UR UR5, R21 ;  /* 0x00000000150572ca */ /* 0x000fe200000e0000 */
[----:B------:R-:W-:Y:S02]  /*b140*/  WARPGROUP.DEPBAR.LE gsb0, 0x0 ;  /* 0x00008000000079c5 */ /* 0x000fe40000010000 */
[----:B------:R-:W-:-:S10]  /*b150*/  WARPGROUP.ARRIVE ;  /* 0x00000000000079c5 */ /* 0x000fd40000000000 */
[----:B------:R-:W-:Y:S01]  /*b160*/  HGMMA.64x128x16.F32 R24, gdesc[UR4], R24, gsb0 ;  /* 0x01e00000041879f0 */ /* 0x000fe20008000818 */
        /* <DEDUP_REMOVED lines=13> */
[----:B------:R-:W-:Y:S01]  /*b240*/  R2UR UR4, R12 ;  /* 0x000000000c0472ca */ /* 0x000fe200000e0000 */
[----:B------:R-:W-:Y:S01]  /*b250*/  VIADD R4, R4, 0x402 ;  /* 0x0000040204047836 */ /* 0x000fe20000000000 */
[----:B------:R-:W-:Y:S01]  /*b260*/  R2UR UR5, R13 ;  /* 0x000000000d0572ca */ /* 0x000fe200000e0000 */
[----:B------:R-:W-:Y:S02]  /*b270*/  WARPGROUP.DEPBAR.LE gsb0, 0x0 ;  /* 0x00008000000079c5 */ /* 0x000fe40000010000 */
[----:B------:R-:W-:-:S10]  /*b280*/  WARPGROUP.ARRIVE ;  /* 0x00000000000079c5 */ /* 0x000fd40000000000 */
[----:B------:R-:W-:Y:S01]  /*b290*/  HGMMA.64x128x16.F32 R24, gdesc[UR4], R24, gsb0 ;  /* 0x01e00000041879f0 */ /* 0x000fe20008000818 */
[----:B------:R-:W-:Y:S01]  /*b2a0*/  R2UR UR6, R6 ;  /* 0x00000000060672ca */ /* 0x000fe200000e0000 */
[----:B------:R-:W-:Y:S01]  /*b2b0*/  VIADD R6, R8, 0x602 ;  /* 0x0000060208067836 */ /* 0x000fe20000000000 */
[----:B------:R-:W-:Y:S02]  /*b2c0*/  R2UR UR7, R7 ;  /* 0x00000000070772ca */ /* 0x000fe400000e0000 */
[----:B------:R-:W-:Y:S02]  /*b2d0*/  R2UR UR4, R10 ;  /* 0x000000000a0472ca */ /* 0x000fe400000e0000 */
[----:B------:R-:W-:Y:S02]  /*b2e0*/  R2UR UR5, R11 ;  /* 0x000000000b0572ca */ /* 0x000fe400000e0000 */
[----:B------:R-:W-:-:S05]  /*b2f0*/  MOV R7, 0x80000020 ;  /* 0x8000002000077802 */ /* 0x000fca0000000f00 */
[----:B------:R0:W-:Y:S01]  /*b300*/  STL.64 [R1+0x28], R6 ;  /* 0x0000280601007387 */ /* 0x0001e20000100a00 */
[----:B------:R-:W-:Y:S02]  /*b310*/  WARPGROUP.DEPBAR.LE gsb0, 0x0 ;  /* 0x00008000000079c5 */ /* 0x000fe40000010000 */
[----:B------:R-:W-:-:S06]  /*b320*/  WARPGROUP.ARRIVE ;  /* 0x00000000000079c5 */ /* 0x000fcc0000000000 */
[----:B------:R-:W-:Y:S01]  /*b330*/  HGMMA.64x128x16.F32 R24, gdesc[UR4], R24, gsb0 ;  /* 0x01e00000041879f0 */ /* 0x000fe20008000818 */
[----:B------:R-:W-:Y:S02]  /*b340*/  R2UR UR6, R4 ;  /* 0x00000000040672ca */ /* 0x000fe400000e0000 */
[----:B------:R-:W-:Y:S02]  /*b350*/  R2UR UR7, R5 ;  /* 0x00000000050772ca */ /* 0x000fe400000e0000 */
[----:B------:R-:W-:Y:S02]  /*b360*/  R2UR UR4, R6 ;  /* 0x00000000060472ca */ /* 0x000fe400000e0000 */
[----:B------:R-:W-:Y:S01]  /*b370*/  R2UR UR5, R7 ;  /* 0x00000000070572ca */ /* 0x000fe200000e0000 */
[----:B------:R-:W-:Y:S02]  /*b380*/  WARPGROUP.DEPBAR.LE gsb0, 0x0 ;  /* 0x00008000000079c5 */ /* 0x000fe40000010000 */
[----:B------:R-:W-:-:S10]  /*b390*/  WARPGROUP.ARRIVE ;  /* 0x00000000000079c5 */ /* 0x000fd40000000000 */
[----:B------:R-:W-:Y:S03]  /*b3a0*/  HGMMA.64x128x16.F32 R24, gdesc[UR4], R24, gsb0 ;  /* 0x01e00000041879f0 */ /* 0x000fe60008000818 */
[----:B------:R-:W-:Y:S02]  /*b3b0*/  WARPGROUP.DEPBAR.LE gsb0, 0x0 ;  /* 0x00008000000079c5 */ /* 0x000fe40000010000 */
[----:B0-----:R-:W-:Y:S05]  /*b3c0*/  @!P0 BRA `(.L_x_10509) ;  /* 0x0000000000048947 */ /* 0x001fea0003800000 */
[----:B------:R-:W-:Y:S01]  /*b3d0*/  BPT.TRAP 0x1 ;  /* 0x000000040000795c */ /* 0x000fe20000300000 */
.L_x_10509:
        /* <DEDUP_REMOVED lines=67> */
[----:B------:R-:W4:Y:S01]  /*b810*/  LDL R90, [R1+0x60] ;  /* 0x00006000015a7983 */ /* 0x000f220000100800 */
[----:B------:R-:W-:Y:S01]  /*b820*/  ULDC UR41, c[0x0][0x9d8] ;  /* 0x0002760000297ab9 */ /* 0x000fe20000000800 */
[----:B------:R-:W-:-:S02]  /*b830*/  ULDC UR44, c[0x0][0x988] ;  /* 0x00026200002c7ab9 */ /* 0x000fc40000000800 */
[----:B------:R-:W4:Y:S02]  /*b840*/  LDL R91, [R1+0x80] ;  /* 0x00008000015b7983 */ /* 0x000f240000100800 */
[----:B------:R-:W4:Y:S02]  /*b850*/  MUFU.TANH R9, R9 ;  /* 0x0000000900097308 */ /* 0x000f240000002400 */
[----:B------:R-:W4:Y:S06]  /*b860*/  LDL R89, [R1+0x68] ;  /* 0x0000680001597983 */ /* 0x000f2c0000100800 */
[----:B------:R-:W4:Y:S08]  /*b870*/  MUFU.TANH R15, R15 ;  /* 0x0000000f000f7308 */ /* 0x000f300000002400 */
        /* <DEDUP_REMOVED lines=26> */
[----:B------:R-:W4:Y:S01]  /*ba20*/  MUFU.TANH R43, R43 ;  /* 0x0000002b002b7308 */ /* 0x000f220000002400 */
[----:B--2---:R-:W-:-:S07]  /*ba30*/  IMAD.IADD R65, R88, 0x1, R101 ;  /* 0x0000000158417824 */ /* 0x004fce00078e0265 */
[----:B------:R-:W2:Y:S01]  /*ba40*/  MUFU.TANH R49, R49 ;  /* 0x0000003100317308 */ /* 0x000ea20000002400 */
[----:B------:R-:W-:-:S07]  /*ba50*/  IMAD R65, R144, -0x80, R65 ;  /* 0xffffff8090417824 */ /* 0x000fce00078e0241 */
[----:B------:R-:W2:Y:S01]  /*ba60*/  MUFU.TANH R44, R44 ;  /* 0x0000002c002c7308 */ /* 0x000ea20000002400 */
[----:B------:R-:W-:-:S07]  /*ba70*/  ISETP.GT.AND P4, PT, R65, RZ, PT ;  /* 0x000000ff4100720c */ /* 0x000fce0003f84270 */
[----:B------:R-:W2:Y:S01]  /*ba80*/  MUFU.TANH R50, R50 ;  /* 0x0000003200327308 */ /* 0x000ea20000002400 */
[----:B------:R-:W-:-:S07]  /*ba90*/  ISETP.GT.AND P5, PT, R65, 0x1, PT ;  /* 0x000000014100780c */ /* 0x000fce0003fa4270 */
[----:B------:R-:W2:Y:S01]  /*baa0*/  MUFU.TANH R47, R47 ;  /* 0x0000002f002f7308 */ /* 0x000ea20000002400 */
[----:B------:R-:W-:-:S07]  /*bab0*/  ISETP.GT.AND P1, PT, R65, 0x8, PT ;  /* 0x000000084100780c */ /* 0x000fce0003f24270 */
[----:B------:R-:W2:Y:S01]  /*bac0*/  MUFU.TANH R53, R53 ;  /* 0x0000003500357308 */ /* 0x000ea20000002400 */
[----:B0-----:R-:W-:-:S07]  /*bad0*/  FSEL R3, R3, -INF , P4 ;  /* 0xff80000003037808 */ /* 0x001fce0002000000 */
[----:B------:R-:W0:Y:S01]  /*bae0*/  MUFU.TANH R48, R48 ;  /* 0x0000003000307308 */ /* 0x000e220000002400 */
[----:B-1----:R-:W-:-:S07]  /*baf0*/  FSEL R4, R4, -INF , P5 ;  /* 0xff80000004047808 */ /* 0x002fce0002800000 */
[----:B------:R-:W1:Y:S01]  /*bb00*/  MUFU.TANH R54, R54 ;  /* 0x0000003600367308 */ /* 0x000e620000002400 */
[----:B------:R-:W-:-:S07]  /*bb10*/  ISETP.GT.AND P2, PT, R65, 0x9, PT ;  /* 0x000000094100780c */ /* 0x000fce0003f44270 */
[----:B------:R-:W1:Y:S01]  /*bb20*/  MUFU.TANH R51, R51 ;  /* 0x0000003300337308 */ /* 0x000e620000002400 */
[----:B---3--:R-:W-:-:S07]  /*bb30*/  FSEL R7, R7, -INF , P1 ;  /* 0xff80000007077808 */ /* 0x008fce0000800000 */
[----:B------:R-:W3:Y:S01]  /*bb40*/  MUFU.TANH R57, R57 ;  /* 0x0000003900397308 */ /* 0x000ee20000002400 */
[----:B------:R-:W-:-:S07]  /*bb50*/  FMNMX.FTZ R70, R3, R4, !PT ;  /* 0x0000000403467209 */ /* 0x000fce0007810000 */
[----:B------:R-:W3:Y:S01]  /*bb60*/  MUFU.TANH R52, R52 ;  /* 0x0000003400347308 */ /* 0x000ee20000002400 */
[----:B------:R-:W-:-:S07]  /*bb70*/  ISETP.GT.AND P3, PT, R65, 0x10, PT ;  /* 0x000000104100780c */ /* 0x000fce0003f64270 */
[----:B------:R-:W3:Y:S01]  /*bb80*/  MUFU.TANH R58, R58 ;  /* 0x0000003a003a7308 */ /* 0x000ee20000002400 */
[----:B----4-:R-:W-:-:S07]  /*bb90*/  FSEL R8, R8, -INF , P2 ;  /* 0xff80000008087808 */ /* 0x010fce0001000000 */
[----:B------:R-:W4:Y:S01]  /*bba0*/  MUFU.TANH R55, R55 ;  /* 0x0000003700377308 */ /* 0x000f220000002400 */
[----:B------:R-:W-:Y:S01]  /*bbb0*/  FMNMX.FTZ R69, R7, R70, !PT ;  /* 0x0000004607457209 */ /* 0x000fe20007810000 */
[----:B------:R-:W-:Y:S01]  /*bbc0*/  FMUL.FTZ R66, R81, UR4 ;  /* 0x0000000451427c20 */ /* 0x000fe20008410000 */
[----:B------:R-:W-:-:S05]  /*bbd0*/  FSEL R5, R5, -INF , P4 ;  /* 0xff80000005057808 */ /* 0x000fca0002000000 */
[----:B------:R-:W4:Y:S01]  /*bbe0*/  MUFU.TANH R61, R61 ;  /* 0x0000003d003d7308 */ /* 0x000f220000002400 */
[----:B------:R-:W-:-:S07]  /*bbf0*/  ISETP.GT.AND P4, PT, R65, 0x11, PT ;  /* 0x000000114100780c */ /* 0x000fce0003f84270 */
[----:B------:R-:W4:Y:S01]  /*bc00*/  MUFU.TANH R56, R56 ;  /* 0x0000003800387308 */ /* 0x000f220000002400 */
[----:B------:R-:W-:Y:S01]  /*bc10*/  FSEL R11, R11, -INF , P3 ;  /* 0xff8000000b0b7808 */ /* 0x000fe20001800000 */
[----:B------:R-:W-:Y:S01]  /*bc20*/  FMUL.FTZ R67, R84, UR4 ;  /* 0x0000000454437c20 */ /* 0x000fe20008410000 */
[----:B------:R-:W-:-:S05]  /*bc30*/  FMNMX.FTZ R70, R8, R69, !PT ;  /* 0x0000004508467209 */ /* 0x000fca0007810000 */
[----:B------:R-:W4:Y:S01]  /*bc40*/  MUFU.TANH R62, R62 ;  /* 0x0000003e003e7308 */ /* 0x000f220000002400 */
[----:B------:R-:W-:-:S07]  /*bc50*/  FSEL R69, R6, -INF , P5 ;  /* 0xff80000006457808 */ /* 0x000fce0002800000 */
[----:B------:R-:W4:Y:S01]  /*bc60*/  MUFU.TANH R59, R59 ;  /* 0x0000003b003b7308 */ /* 0x000f220000002400 */
[----:B------:R-:W-:Y:S01]  /*bc70*/  ISETP.GT.AND P5, PT, R65, 0x18, PT ;  /* 0x000000184100780c */ /* 0x000fe20003fa4270 */
[----:B------:R-:W-:Y:S01]  /*bc80*/  FMUL.FTZ R68, R85, UR4 ;  /* 0x0000000455447c20 */ /* 0x000fe20008410000 */
[----:B------:R-:W-:-:S05]  /*bc90*/  FSEL R12, R12, -INF , P4 ;  /* 0xff8000000c0c7808 */ /* 0x000fca0002000000 */
[----:B------:R-:W4:Y:S01]  /*bca0*/  MUFU.TANH R64, R64 ;  /* 0x0000004000407308 */ /* 0x000f220000002400 */
[----:B------:R-:W-:-:S07]  /*bcb0*/  FMNMX.FTZ R71, R11, R70, !PT ;  /* 0x000000460b477209 */ /* 0x000fce0007810000 */
[----:B------:R-:W4:Y:S01]  /*bcc0*/  MUFU.TANH R60, R60 ;  /* 0x0000003c003c7308 */ /* 0x000f220000002400 */
[----:B------:R-:W-:Y:S01]  /*bcd0*/  FSEL R70, R9, -INF , P1 ;  /* 0xff80000009467808 */ /* 0x000fe20000800000 */
[----:B------:R-:W-:Y:S01]  /*bce0*/  FMUL.FTZ R78, R82, UR4 ;  /* 0x00000004524e7c20 */ /* 0x000fe20008410000 */
[----:B------:R-:W-:Y:S01]  /*bcf0*/  ISETP.GT.AND P1, PT, R65, 0x19, PT ;  /* 0x000000194100780c */ /* 0x000fe20003f24270 */
[----:B------:R-:W-:Y:S01]  /*bd00*/  FMUL.FTZ R86, R86, UR4 ;  /* 0x0000000456567c20 */ /* 0x000fe20008410000 */
[----:B------:R-:W-:Y:S01]  /*bd10*/  FSEL R15, R15, -INF , P5 ;  /* 0xff8000000f0f7808 */ /* 0x000fe20002800000 */
[----:B------:R-:W4:Y:S01]  /*bd20*/  LDL R88, [R1+0x64] ;  /* 0x0000640001587983 */ /* 0x000f220000100800 */
[----:B------:R-:W-:Y:S01]  /*bd30*/  FMNMX.FTZ R6, R12, R71, !PT ;  /* 0x000000470c067209 */ /* 0x000fe20007810000 */
[----:B------:R-:W-:Y:S01]  /*bd40*/  MUFU.TANH R63, R63 ;  /* 0x0000003f003f7308 */ /* 0x000fe20000002400 */
        /* <DEDUP_REMOVED lines=10> */
[----:B------:R-:W-:Y:S02]  /*bdf0*/  FSEL R26, R26, -INF , P3 ;  /* 0xff8000001a1a7808 */ /* 0x000fe40001800000 */
        /* <DEDUP_REMOVED lines=43> */
[----:B--2---:R-:W-:Y:S02]  /*c0b0*/  FSEL R49, R49, -INF , P4 ;  /* 0xff80000031317808 */ /* 0x004fe40002000000 */
        /* <DEDUP_REMOVED lines=9> */
[----:B0-----:R-:W-:Y:S02]  /*c150*/  FSEL R48, R48, -INF , P3 ;  /* 0xff80000030307808 */ /* 0x001fe40001800000 */
[----:B------:R-:W-:Y:S02]  /*c160*/  ISETP.GT.AND P3, PT, R65, 0x60, PT ;  /* 0x000000604100780c */ /* 0x000fe40003f64270 */
[----:B-1----:R-:W-:Y:S02]  /*c170*/  FSEL R54, R54, -INF , P2 ;  /* 0xff80000036367808 */ /* 0x002fe40001000000 */
[----:B------:R-:W-:-:S02]  /*c180*/  FMNMX.FTZ R9, R53, R6, !PT ;  /* 0x0000000635097209 */ /* 0x000fc40007810000 */
[----:B------:R-:W-:Y:S02]  /*c190*/  FSEL R51, R51, -INF , P4 ;  /* 0xff80000033337808 */ /* 0x000fe40002000000 */
[----:B------:R-:W-:Y:S02]  /*c1a0*/  ISETP.GT.AND P4, PT, R65, 0x61, PT ;  /* 0x000000614100780c */ /* 0x000fe40003f84270 */
[----:B---3--:R-:W-:Y:S02]  /*c1b0*/  FSEL R57, R57, -INF , P3 ;  /* 0xff80000039397808 */ /* 0x008fe40001800000 */
[----:B------:R-:W-:Y:S01]  /*c1c0*/  FMNMX.FTZ R6, R54, R9, !PT ;  /* 0x0000000936067209 */ /* 0x000fe20007810000 */
[----:B------:R-:W0:Y:S01]  /*c1d0*/  MUFU.TANH R66, R66 ;  /* 0x0000004200427308 */ /* 0x000e220000002400 */
[----:B------:R-:W-:Y:S02]  /*c1e0*/  FSEL R52, R52, -INF , P5 ;  /* 0xff80000034347808 */ /* 0x000fe40002800000 */
[----:B------:R-:W-:-:S02]  /*c1f0*/  ISETP.GT.AND P5, PT, R65, 0x68, PT ;  /* 0x000000684100780c */ /* 0x000fc40003fa4270 */
[----:B------:R-:W-:Y:S02]  /*c200*/  FSEL R58, R58, -INF , P4 ;  /* 0xff8000003a3a7808 */ /* 0x000fe40002000000 */
[----:B------:R-:W-:Y:S01]  /*c210*/  FMNMX.FTZ R9, R57, R6, !PT ;  /* 0x0000000639097209 */ /* 0x000fe20007810000 */
[----:B------:R-:W1:Y:S01]  /*c220*/  MUFU.TANH R67, R67 ;  /* 0x0000004300437308 */ /* 0x000e620000002400 */
[----:B----4-:R-:W-:Y:S02]  /*c230*/  FSEL R55, R55, -INF , P1 ;  /* 0xff80000037377808 */ /* 0x010fe40000800000 */
[----:B------:R-:W-:Y:S02]  /*c240*/  ISETP.GT.AND P1, PT, R65, 0x69, PT ;  /* 0x000000694100780c */ /* 0x000fe40003f24270 */
[----:B------:R-:W-:Y:S02]  /*c250*/  FSEL R61, R61, -INF , P5 ;  /* 0xff8000003d3d7808 */ /* 0x000fe40002800000 */
[----:B------:R-:W-:Y:S01]  /*c260*/  FMNMX.FTZ R6, R58, R9, !PT ;  /* 0x000000093a067209 */ /* 0x000fe20007810000 */
[----:B------:R-:W2:Y:S01]  /*c270*/  MUFU.TANH R68, R68 ;  /* 0x0000004400447308 */ /* 0x000ea20000002400 */
[----:B------:R-:W-:-:S02]  /*c280*/  FSEL R56, R56, -INF , P2 ;  /* 0xff80000038387808 */ /* 0x000fc40001000000 */
[----:B------:R-:W-:Y:S02]  /*c290*/  ISETP.GT.AND P2, PT, R65, 0x70, PT ;  /* 0x000000704100780c */ /* 0x000fe40003f44270 */
[----:B------:R-:W-:Y:S02]  /*c2a0*/  FSEL R62, R62, -INF , P1 ;  /* 0xff8000003e3e7808 */ /* 0x000fe40000800000 */
[----:B------:R-:W-:Y:S02]  /*c2b0*/  FMNMX.FTZ R9, R61, R6, !PT ;  /* 0x000000063d097209 */ /* 0x000fe40007810000 */
[----:B------:R-:W-:Y:S02]  /*c2c0*/  FSEL R59, R59, -INF , P3 ;  /* 0xff8000003b3b7808 */ /* 0x000fe40001800000 */
[----:B------:R-:W-:Y:S02]  /*c2d0*/  ISETP.GT.AND P3, PT, R65, 0x71, PT ;  /* 0x000000714100780c */ /* 0x000fe40003f64270 */
[----:B------:R-:W-:-:S02]  /*c2e0*/  FSEL R64, R64, -INF , P2 ;  /* 0xff80000040407808 */ /* 0x000fc40001000000 */
[----:B------:R-:W-:Y:S02]  /*c2f0*/  FMNMX.FTZ R9, R62, R9, !PT ;  /* 0x000000093e097209 */ /* 0x000fe40007810000 */
[----:B------:R-:W-:Y:S02]  /*c300*/  FSEL R60, R60, -INF , P4 ;  /* 0xff8000003c3c7808 */ /* 0x000fe40002000000 */
[----:B------:R-:W-:Y:S02]  /*c310*/  ISETP.GT.AND P4, PT, R65, 0x78, PT ;  /* 0x000000784100780c */ /* 0x000fe40003f84270 */
[----:B0-----:R-:W-:Y:S02]  /*c320*/  FSEL R66, R66, -INF , P3 ;  /* 0xff80000042427808 */ /* 0x001fe40001800000 */
[----:B------:R-:W-:Y:S02]  /*c330*/  FMNMX.FTZ R9, R64, R9, !PT ;  /* 0x0000000940097209 */ /* 0x000fe40007810000 */
[----:B------:R-:W-:-:S02]  /*c340*/  FSEL R63, R63, -INF , P5 ;  /* 0xff8000003f3f7808 */ /* 0x000fc40002800000 */
[----:B------:R-:W-:Y:S02]  /*c350*/  ISETP.GT.AND P5, PT, R65, 0x79, PT ;  /* 0x000000794100780c */ /* 0x000fe40003fa4270 */
[----:B-1----:R-:W-:Y:S02]  /*c360*/  FSEL R67, R67, -INF , P4 ;  /* 0xff80000043437808 */ /* 0x002fe40002000000 */
[----:B------:R-:W-:Y:S02]  /*c370*/  FMNMX.FTZ R6, R66, R9, !PT ;  /* 0x0000000942067209 */ /* 0x000fe40007810000 */
[----:B--2---:R-:W-:Y:S02]  /*c380*/  FSEL R68, R68, -INF , P5 ;  /* 0xff80000044447808 */ /* 0x004fe40002800000 */
[----:B------:R-:W-:-:S04]  /*c390*/  FMNMX.FTZ R9, R67, R6, !PT ;  /* 0x0000000643097209 */ /* 0x000fc80007810000 */
[----:B------:R-:W-:-:S05]  /*c3a0*/  FMNMX.FTZ R9, R68, R9, !PT ;  /* 0x0000000944097209 */ /* 0x000fca0007810000 */
[----:B------:R-:W0:Y:S02]  /*c3b0*/  SHFL.BFLY PT, R6, R9, 0x2, 0x1f ;  /* 0x0c401f0009067f89 */ /* 0x000e2400000e0000 */
[----:B0-----:R-:W-:-:S05]  /*c3c0*/  FMNMX.FTZ R71, R9, R6, !PT ;  /* 0x0000000609477209 */ /* 0x001fca0007810000 */
[----:B------:R-:W0:Y:S02]  /*c3d0*/  SHFL.BFLY PT, R6, R71, 0x1, 0x1f ;  /* 0x0c201f0047067f89 */ /* 0x000e2400000e0000 */
[----:B0-----:R-:W-:-:S04]  /*c3e0*/  FMNMX.FTZ R6, R71, R6, !PT ;  /* 0x0000000647067209 */ /* 0x001fc80007810000 */
[C---:B------:R-:W-:Y:S01]  /*c3f0*/  FSETP.NEU.FTZ.AND P6, PT, R6.reuse, -INF , PT ;  /* 0xff8000000600780b */ /* 0x040fe20003fdd000 */
[----:B------:R-:W-:-:S05]  /*c400*/  FMUL.FTZ R65, R6, UR45 ;  /* 0x0000002d06417c20 */ /* 0x000fca0008410000 */
[----:B------:R-:W-:-:S05]  /*c410*/  FSEL R65, R65, RZ, P6 ;  /* 0x000000ff41417208 */ /* 0x000fca0003000000 */
[--C-:B------:R-:W-:Y:S01]  /*c420*/  FFMA.FTZ R71, R3, UR45, -R65.reuse ;  /* 0x0000002d03477c23 */ /* 0x100fe20008010841 */
[----:B------:R-:W-:Y:S01]  /*c430*/  FMNMX.FTZ R3, R5, R69, !PT ;  /* 0x0000004505037209 */ /* 0x000fe20007810000 */
[----:B------:R-:W-:-:S03]  /*c440*/  FFMA.FTZ R77, R8, UR45, -R65 ;  /* 0x0000002d084d7c23 */ /* 0x000fc60008010841 */
[----:B------:R-:W-:-:S04]  /*c450*/  FMNMX.FTZ R3, R70, R3, !PT ;  /* 0x0000000346037209 */ /* 0x000fc80007810000 */
        /* <DEDUP_REMOVED lines=16> */
[----:B------:R-:W-:Y:S01]  /*c560*/  FMNMX.FTZ R8, R48, R3, !PT ;  /* 0x0000000330087209 */ /* 0x000fe20007810000 */
[----:B------:R-:W-:-:S03]  /*c570*/  FMUL.FTZ R84, R79, UR4 ;  /* 0x000000044f547c20 */ /* 0x000fc60008410000 */
[----:B------:R-:W-:-:S04]  /*c580*/  FMNMX.FTZ R3, R51, R8, !PT ;  /* 0x0000000833037209 */ /* 0x000fc80007810000 */
[----:B------:R-:W-:Y:S01]  /*c590*/  FMNMX.FTZ R8, R52, R3, !PT ;  /* 0x0000000334087209 */ /* 0x000fe20007810000 */
[----:B------:R-:W0:Y:S01]  /*c5a0*/  MUFU.TANH R84, R84 ;  /* 0x0000005400547308 */ /* 0x000e220000002400 */
[----:B------:R-:W-:Y:S02]  /*c5b0*/  FMUL.FTZ R85, R83, UR4 ;  /* 0x0000000453557c20 */ /* 0x000fe40008410000 */
[----:B------:R-:W-:-:S04]  /*c5c0*/  FMNMX.FTZ R3, R55, R8, !PT ;  /* 0x0000000837037209 */ /* 0x000fc80007810000 */
[----:B------:R-:W-:Y:S01]  /*c5d0*/  FMNMX.FTZ R8, R56, R3, !PT ;  /* 0x0000000338087209 */ /* 0x000fe20007810000 */
[----:B------:R-:W1:Y:S01]  /*c5e0*/  MUFU.TANH R78, R78 ;  /* 0x0000004e004e7308 */ /* 0x000e620000002400 */
[----:B------:R-:W-:Y:S02]  /*c5f0*/  FMUL.FTZ R9, R87, UR4 ;  /* 0x0000000457097c20 */ /* 0x000fe40008410000 */
[----:B------:R-:W-:-:S05]  /*c600*/  FMNMX.FTZ R3, R59, R8, !PT ;  /* 0x000000083b037209 */ /* 0x000fca0007810000 */
[----:B------:R-:W2:Y:S01]  /*c610*/  MUFU.TANH R85, R85 ;  /* 0x0000005500557308 */ /* 0x000ea20000002400 */
[----:B------:R-:W-:Y:S02]  /*c620*/  FMNMX.FTZ R8, R60, R3, !PT ;  /* 0x000000033c087209 */ /* 0x000fe40007810000 */
[----:B0-----:R-:W-:-:S05]  /*c630*/  FSEL R84, R84, -INF , P1 ;  /* 0xff80000054547808 */ /* 0x001fca0000800000 */
[----:B------:R-:W0:Y:S01]  /*c640*/  MUFU.TANH R86, R86 ;  /* 0x0000005600567308 */ /* 0x000e220000002400 */
[----:B------:R-:W-:Y:S02]  /*c650*/  FMNMX.FTZ R3, R63, R8, !PT ;  /* 0x000000083f037209 */ /* 0x000fe40007810000 */
[----:B-1----:R-:W-:-:S05]  /*c660*/  FSEL R83, R78, -INF , P2 ;  /* 0xff8000004e537808 */ /* 0x002fca0001000000 */
[----:B------:R-:W1:Y:S01]  /*c670*/  MUFU.TANH R9, R9 ;  /* 0x0000000900097308 */ /* 0x000e620000002400 */
[----:B------:R-:W-:Y:S02]  /*c680*/  FMNMX.FTZ R8, R84, R3, !PT ;  /* 0x0000000354087209 */ /* 0x000fe40007810000 */
[----:B--2---:R-:W-:Y:S02]  /*c690*/  FSEL R85, R85, -INF , P3 ;  /* 0xff80000055557808 */ /* 0x004fe40001800000 */
[----:B------:R-:W-:Y:S02]  /*c6a0*/  FMNMX.FTZ R8, R83, R8, !PT ;  /* 0x0000000853087209 */ /* 0x000fe40007810000 */
[----:B0-----:R-:W-:Y:S02]  /*c6b0*/  FSEL R86, R86, -INF , P4 ;  /* 0xff80000056567808 */ /* 0x001fe40002000000 */
[----:B------:R-:W-:-:S04]  /*c6c0*/  FMNMX.FTZ R3, R85, R8, !PT ;  /* 0x0000000855037209 */ /* 0x000fc80007810000 */
[----:B------:R-:W-:Y:S02]  /*c6d0*/  FMNMX.FTZ R8, R86, R3, !PT ;  /* 0x0000000356087209 */ /* 0x000fe40007810000 */
[----:B-1----:R-:W-:-:S04]  /*c6e0*/  FSEL R87, R9, -INF , P5 ;  /* 0xff80000009577808 */ /* 0x002fc80002800000 */
[----:B------:R-:W-:Y:S01]  /*c6f0*/  FMNMX.FTZ R3, R87, R8, !PT ;  /* 0x0000000857037209 */ /* 0x000fe20007810000 */
[----:B------:R-:W-:-:S04]  /*c700*/  FFMA.FTZ R72, R12, UR45, -R65 ;  /* 0x0000002d0c487c23 */ /* 0x000fc80008010841 */
[----:B------:R-:W0:Y:S02]  /*c710*/  SHFL.BFLY PT, R12, R3, 0x2, 0x1f ;  /* 0x0c401f00030c7f89 */ /* 0x000e2400000e0000 */
[----:B0-----:R-:W-:-:S05]  /*c720*/  FMNMX.FTZ R12, R3, R12, !PT ;  /* 0x0000000c030c7209 */ /* 0x001fca0007810000 */
[----:B------:R-:W0:Y:S01]  /*c730*/  SHFL.BFLY PT, R9, R12, 0x1, 0x1f ;  /* 0x0c201f000c097f89 */ /* 0x000e2200000e0000 */
        /* <DEDUP_REMOVED lines=9> */
[----:B0-----:R-:W-:-:S04]  /*c7d0*/  FMNMX.FTZ R9, R12, R9, !PT ;  /* 0x000000090c097209 */ /* 0x001fc80007810000 */
[C---:B------:R-:W-:Y:S01]  /*c7e0*/  FSETP.NEU.FTZ.AND P1, PT, R9.reuse, -INF , PT ;  /* 0xff8000000900780b */ /* 0x040fe20003f3d000 */
[----:B------:R-:W-:-:S05]  /*c7f0*/  FMUL.FTZ R54, R9, UR45 ;  /* 0x0000002d09367c20 */ /* 0x000fca0008410000 */
[----:B------:R-:W-:Y:S01]  /*c800*/  FSEL R54, R54, RZ, P1 ;  /* 0x000000ff36367208 */ /* 0x000fe20000800000 */
[----:B------:R-:W-:Y:S01]  /*c810*/  MUFU.EX2 R71, R71 ;  /* 0x0000004700477308 */ /* 0x000fe20000000800 */
[----:B------:R-:W-:-:S03]  /*c820*/  FFMA.FTZ R82, R46, UR45, -R65 ;  /* 0x0000002d2e527c23 */ /* 0x000fc60008010841 */
[--C-:B------:R-:W-:Y:S01]  /*c830*/  FFMA.FTZ R15, R5, UR45, -R54.reuse ;  /* 0x0000002d050f7c23 */ /* 0x100fe20008010836 */
[----:B------:R-:W-:-:S03]  /*c840*/  FFMA.FTZ R61, R69, UR45, -R54 ;  /* 0x0000002d453d7c23 */ /* 0x000fc60008010836 */
[----:B------:R-:W0:Y:S01]  /*c850*/  MUFU.EX2 R73, R73 ;  /* 0x0000004900497308 */ /* 0x000e220000000800 */
[--C-:B------:R-:W-:Y:S01]  /*c860*/  FFMA.FTZ R46, R62, UR45, -R65.reuse ;  /* 0x0000002d3e2e7c23 */ /* 0x100fe20008010841 */
[----:B------:R-:W-:Y:S01]  /*c870*/  FFMA.FTZ R62, R70, UR45, -R54 ;  /* 0x0000002d463e7c23 */ /* 0x000fe20008010836 */
[--C-:B------:R-:W-:Y:S01]  /*c880*/  FFMA.FTZ R4, R11, UR45, -R65.reuse ;  /* 0x0000002d0b047c23 */ /* 0x100fe20008010841 */
[--C-:B------:R-:W-:Y:S01]  /*c890*/  FFMA.FTZ R7, R33, UR45, -R65.reuse ;  /* 0x0000002d21077c23 */ /* 0x100fe20008010841 */
[----:B------:R-:W-:-:S03]  /*c8a0*/  FFMA.FTZ R33, R50, UR45, -R65 ;  /* 0x0000002d32217c23 */ /* 0x000fc60008010841 */
[----:B------:R-:W1:Y:S01]  /*c8b0*/  MUFU.EX2 R75, R75 ;  /* 0x0000004b004b7308 */ /* 0x000e620000000800 */
[----:B------:R-:W-:Y:S01]  /*c8c0*/  FFMA.FTZ R50, R66, UR45, -R65 ;  /* 0x0000002d42327c23 */ /* 0x000fe20008010841 */
[----:B------:R-:W-:-:S06]  /*c8d0*/  FFMA.FTZ R66, R10, UR45, -R54 ;  /* 0x0000002d0a427c23 */ /* 0x000fcc0008010836 */
[----:B------:R-:W-:Y:S01]  /*c8e0*/  MUFU.EX2 R15, R15 ;  /* 0x0000000f000f7308 */ /* 0x000fe20000000800 */
[----:B------:R-:W-:-:S07]  /*c8f0*/  FFMA.FTZ R5, R13, UR45, -R54 ;  /* 0x0000002d0d057c23 */ /* 0x000fce0008010836 */
[----:B------:R-:W2:Y:S01]  /*c900*/  MUFU.EX2 R61, R61 ;  /* 0x0000003d003d7308 */ /* 0x000ea20000000800 */
[----:B------:R-:W-:-:S07]  /*c910*/  FFMA.FTZ R76, R20, UR45, -R65 ;  /* 0x0000002d144c7c23 */ /* 0x000fce0008010841 */
[----:B------:R-:W3:Y:S01]  /*c920*/  MUFU.EX2 R77, R77 ;  /* 0x0000004d004d7308 */ /* 0x000ee20000000800 */
[----:B------:R-:W-:Y:S01]  /*c930*/  FFMA.FTZ R20, R53, UR45, -R65 ;  /* 0x0000002d35147c23 */ /* 0x000fe20008010841 */
[----:B------:R-:W-:-:S06]  /*c940*/  FFMA.FTZ R53, R14, UR45, -R54 ;  /* 0x0000002d0e357c23 */ /* 0x000fcc0008010836 */
[----:B------:R-:W4:Y:S01]  /*c950*/  MUFU.EX2 R62, R62 ;  /* 0x0000003e003e7308 */ /* 0x000f220000000800 */
[----:B------:R-:W-:Y:S01]  /*c960*/  FFMA.FTZ R81, R30, UR45, -R65 ;  /* 0x0000002d1e517c23 */ /* 0x000fe20008010841 */
[----:B------:R-:W-:Y:S02]  /*c970*/  VIADD R12, R0, 0x2d840 ;  /* 0x0002d840000c7836 */ /* 0x000fe40000000000 */
[----:B0-----:R-:W-:-:S04]  /*c980*/  FADD.FTZ R14, R71, R73 ;  /* 0x00000049470e7221 */ /* 0x001fc80000010000 */
[----:B------:R-:W0:Y:S01]  /*c990*/  MUFU.EX2 R4, R4 ;  /* 0x0000000400047308 */ /* 0x000e220000000800 */
[--C-:B------:R-:W-:Y:S01]  /*c9a0*/  FFMA.FTZ R30, R37, UR45, -R65.reuse ;  /* 0x0000002d251e7c23 */ /* 0x100fe20008010841 */
[----:B------:R-:W-:Y:S01]  /*c9b0*/  MOV R13, UR38 ;  /* 0x00000026000d7c02 */ /* 0x000fe20008000f00 */
[----:B------:R-:W-:-:S05]  /*c9c0*/  FFMA.FTZ R37, R41, UR45, -R65 ;  /* 0x0000002d29257c23 */ /* 0x000fca0008010841 */
[----:B------:R-:W0:Y:S01]  /*c9d0*/  MUFU.EX2 R66, R66 ;  /* 0x0000004200427308 */ /* 0x000e220000000800 */
[--C-:B------:R-:W-:Y:S01]  /*c9e0*/  FFMA.FTZ R41, R57, UR45, -R65.reuse ;  /* 0x0000002d39297c23 */ /* 0x100fe20008010841 */
[----:B------:R-:W-:Y:S01]  /*c9f0*/  FFMA.FTZ R8, R49, UR45, -R65 ;  /* 0x0000002d31087c23 */ /* 0x000fe20008010841 */
[----:B------:R-:W-:-:S05]  /*ca00*/  FFMA.FTZ R57, R21, UR45, -R54 ;  /* 0x0000002d15397c23 */ /* 0x000fca0008010836 */
[----:B------:R-:W0:Y:S01]  /*ca10*/  MUFU.EX2 R72, R72 ;  /* 0x0000004800487308 */ /* 0x000e220000000800 */
[----:B-1----:R-:W-:Y:S01]  /*ca20*/  FADD.FTZ R14, R75, R14 ;  /* 0x0000000e4b0e7221 */ /* 0x002fe20000010000 */
[--C-:B------:R-:W-:Y:S01]  /*ca30*/  FFMA.FTZ R25, R25, UR45, -R65.reuse ;  /* 0x0000002d19197c23 */ /* 0x100fe20008010841 */
[----:B------:R-:W-:Y:S01]  /*ca40*/  FFMA.FTZ R49, R64, UR45, -R65 ;  /* 0x0000002d40317c23 */ /* 0x000fe20008010841 */
[----:B------:R-:W-:-:S04]  /*ca50*/  PRMT R12, R13, 0x654, R12 ;  /* 0x000006540d0c7816 */ /* 0x000fc8000000000c */
[----:B------:R-:W1:Y:S01]  /*ca60*/  MUFU.EX2 R5, R5 ;  /* 0x0000000500057308 */ /* 0x000e620000000800 */
[----:B------:R-:W-:Y:S01]  /*ca70*/  FFMA.FTZ R78, R42, UR45, -R65 ;  /* 0x0000002d2a4e7c23 */ /* 0x000fe20008010841 */
[----:B------:R-:W-:Y:S01]  /*ca80*/  FFMA.FTZ R64, R31, UR45, -R54 ;  /* 0x0000002d1f407c23 */ /* 0x000fe20008010836 */
[----:B--2---:R-:W-:Y:S01]  /*ca90*/  FADD.FTZ R13, R15, R61 ;  /* 0x0000003d0f0d7221 */ /* 0x004fe20000010000 */
[----:B------:R-:W-:-:S04]  /*caa0*/  FFMA.FTZ R42, R58, UR45, -R65 ;  /* 0x0000002d3a2a7c23 */ /* 0x000fc80008010841 */
[----:B------:R-:W2:Y:S01]  /*cab0*/  MUFU.EX2 R74, R74 ;  /* 0x0000004a004a7308 */ /* 0x000ea20000000800 */
[--C-:B------:R-:W-:Y:S01]  /*cac0*/  FFMA.FTZ R31, R39, UR45, -R54.reuse ;  /* 0x0000002d271f7c23 */ /* 0x100fe20008010836 */
[--C-:B------:R-:W-:Y:S01]  /*cad0*/  FFMA.FTZ R58, R24, UR45, -R54.reuse ;  /* 0x0000002d183a7c23 */ /* 0x100fe20008010836 */
[----:B------:R-:W-:Y:S01]  /*cae0*/  FFMA.FTZ R21, R36, UR45, -R54 ;  /* 0x0000002d24157c23 */ /* 0x000fe20008010836 */
[----:B---3--:R-:W-:Y:S01]  /*caf0*/  FADD.FTZ R39, R77, R14 ;  /* 0x0000000e4d277221 */ /* 0x008fe20000010000 */
[----:B------:R-:W-:-:S03]  /*cb00*/  FFMA.FTZ R26, R26, UR45, -R65 ;  /* 0x0000002d1a1a7c23 */ /* 0x000fc60008010841 */
[----:B------:R-:W3:Y:S01]  /*cb10*/  MUFU.EX2 R53, R53 ;  /* 0x0000003500357308 */ /* 0x000ee20000000800 */
[----:B------:R-:W-:Y:S01]  /*cb20*/  FFMA.FTZ R36, R47, UR45, -R54 ;  /* 0x0000002d2f247c23 */ /* 0x000fe20008010836 */
[----:B----4-:R-:W-:Y:S01]  /*cb30*/  FADD.FTZ R47, R62, R13 ;  /* 0x0000000d3e2f7221 */ /* 0x010fe20000010000 */
[----:B------:R-:W-:-:S05]  /*cb40*/  F2FP.F16.F32.PACK_AB R13, R61, R15 ;  /* 0x0000000f3d0d723e */ /* 0x000fca00000000ff */
[----:B------:R-:W4:Y:S01]  /*cb50*/  MUFU.EX2 R76, R76 ;  /* 0x0000004c004c7308 */ /* 0x000f220000000800 */
[----:B------:R-:W-:Y:S01]  /*cb60*/  FFMA.FTZ R27, R27, UR45, -R54 ;  /* 0x0000002d1b1b7c23 */ /* 0x000fe20008010836 */
[----:B0-----:R-:W-:Y:S01]  /*cb70*/  FADD.FTZ R61, R4, R39 ;  /* 0x00000027043d7221 */ /* 0x001fe20000010000 */
[----:B------:R-:W-:Y:S01]  /*cb80*/  FADD.FTZ R24, R66, R47 ;  /* 0x0000002f42187221 */ /* 0x000fe20000010000 */
[--C-:B------:R-:W-:Y:S01]  /*cb90*/  FFMA.FTZ R3, R67, UR45, -R65.reuse ;  /* 0x0000002d43037c23 */ /* 0x100fe20008010841 */
[----:B------:R-:W-:-:S03]  /*cba0*/  FFMA.FTZ R11, R68, UR45, -R65 ;  /* 0x0000002d440b7c23 */ /* 0x000fc60008010841 */
[----:B------:R-:W0:Y:S01]  /*cbb0*/  MUFU.EX2 R57, R57 ;  /* 0x0000003900397308 */ /* 0x000e220000000800 */
[----:B------:R-:W-:-:S07]  /*cbc0*/  FADD.FTZ R61, R72, R61 ;  /* 0x0000003d483d7221 */ /* 0x000fce0000010000 */
[----:B------:R-:W-:Y:S01]  /*cbd0*/  MUFU.EX2 R25, R25 ;  /* 0x0000001900197308 */ /* 0x000fe20000000800 */
[----:B-1----:R-:W-:Y:S01]  /*cbe0*/  FADD.FTZ R24, R5, R24 ;  /* 0x0000001805187221 */ /* 0x002fe20000010000 */
[----:B--2---:R-:W-:Y:S01]  /*cbf0*/  FADD.FTZ R61, R74, R61 ;  /* 0x0000003d4a3d7221 */ /* 0x004fe20000010000 */
[----:B------:R-:W-:-:S05]  /*cc00*/  FFMA.FTZ R44, R44, UR45, -R54 ;  /* 0x0000002d2c2c7c23 */ /* 0x000fca0008010836 */
[----:B------:R-:W-:Y:S01]  /*cc10*/  MUFU.EX2 R80, R80 ;  /* 0x0000005000507308 */ /* 0x000fe20000000800 */
[----:B------:R-:W-:-:S07]  /*cc20*/  FFMA.FTZ R65, R32, UR45, -R54 ;  /* 0x0000002d20417c23 */ /* 0x000fce0008010836 */
[----:B------:R-:W-:Y:S08]  /*cc30*/  MUFU.EX2 R7, R7 ;  /* 0x0000000700077308 */ /* 0x000ff00000000800 */
[----:B------:R-:W-:Y:S08]  /*cc40*/  MUFU.EX2 R29, R29 ;  /* 0x0000001d001d7308 */ /* 0x000ff00000000800 */
[----:B------:R-:W-:Y:S01]  /*cc50*/  MUFU.EX2 R34, R34 ;  /* 0x0000002200227308 */ /* 0x000fe20000000800 */
[--C-:B------:R-:W-:Y:S01]  /*cc60*/  FFMA.FTZ R28, R28, UR45, -R54.reuse ;  /* 0x0000002d1c1c7c23 */ /* 0x100fe20008010836 */
[--C-:B------:R-:W-:Y:S01]  /*cc70*/  FFMA.FTZ R10, R35, UR45, -R54.reuse ;  /* 0x0000002d230a7c23 */ /* 0x100fe20008010836 */
[----:B------:R1:W-:Y:S05]  /*cc80*/  SYNCS.ARRIVE.TRANS64.RED.A1T0 RZ, [R12+URZ], RZ ;  /* 0x000000ff0cff79a7 */ /* 0x0003ea000810043f */
[----:B------:R-:W2:Y:S01]  /*cc90*/  MUFU.EX2 R58, R58 ;  /* 0x0000003a003a7308 */ /* 0x000ea20000000800 */
[----:B------:R-:W-:-:S07]  /*cca0*/  FFMA.FTZ R32, R40, UR45, -R54 ;  /* 0x0000002d28207c23 */ /* 0x000fce0008010836 */
[----:B------:R-:W-:Y:S01]  /*ccb0*/  MUFU.EX2 R26, R26 ;  /* 0x0000001a001a7308 */ /* 0x000fe20000000800 */
[----:B------:R-:W-:Y:S01]  /*ccc0*/  FFMA.FTZ R40, R52, UR45, -R54 ;  /* 0x0000002d34287c23 */ /* 0x000fe20008010836 */
[----:B---3--:R-:W-:-:S06]  /*ccd0*/  FADD.FTZ R24, R53, R24 ;  /* 0x0000001835187221 */ /* 0x008fcc0000010000 */
[----:B------:R-:W3:Y:S01]  /*cce0*/  MUFU.EX2 R27, R27 ;  /* 0x0000001b001b7308 */ /* 0x000ee20000000800 */
[----:B----4-:R-:W-:Y:S01]  /*ccf0*/  FADD.FTZ R52, R76, R61 ;  /* 0x0000003d4c347221 */ /* 0x010fe20000010000 */
[----:B------:R-:W-:Y:S01]  /*cd00*/  FFMA.FTZ R39, R51, UR45, -R54 ;  /* 0x0000002d33277c23 */ /* 0x000fe20008010836 */
[----:B0-----:R-:W-:-:S05]  /*cd10*/  FADD.FTZ R51, R57, R24 ;  /* 0x0000001839337221 */ /* 0x001fca0000010000 */
[----:B------:R-:W0:Y:S01]  /*cd20*/  MUFU.EX2 R81, R81 ;  /* 0x0000005100517308 */ /* 0x000e220000000800 */
[----:B--2---:R-:W-:-:S07]  /*cd30*/  FADD.FTZ R24, R58, R51 ;  /* 0x000000333a187221 */ /* 0x004fce0000010000 */
[----:B------:R2:W-:Y:S01]  /*cd40*/  MUFU.EX2 R0, R44 ;  /* 0x0000002c00007308 */ /* 0x0005e20000000800 */
[----:B---3--:R-:W-:Y:S01]  /*cd50*/  FADD.FTZ R51, R27, R24 ;  /* 0x000000181b337221 */ /* 0x008fe20000010000 */
[----:B--2---:R-:W-:Y:S01]  /*cd60*/  FFMA.FTZ R44, R55, UR45, -R54 ;  /* 0x0000002d372c7c23 */ /* 0x004fe20008010836 */
[----:B------:R-:W-:-:S05]  /*cd70*/  FADD.FTZ R55, R25, R52 ;  /* 0x0000003419377221 */ /* 0x000fca0000010000 */
[----:B------:R-:W2:Y:S01]  /*cd80*/  MUFU.EX2 R30, R30 ;  /* 0x0000001e001e7308 */ /* 0x000ea20000000800 */
[----:B------:R-:W-:-:S04]  /*cd90*/  FADD.FTZ R55, R26, R55 ;  /* 0x000000371a377221 */ /* 0x000fc80000010000 */
[----:B------:R-:W-:-:S03]  /*cda0*/  FADD.FTZ R24, R80, R55 ;  /* 0x0000003750187221 */ /* 0x000fc60000010000 */
[----:B------:R-:W3:Y:S01]  /*cdb0*/  MUFU.EX2 R37, R37 ;  /* 0x0000002500257308 */ /* 0x000ee20000000800 */
[----:B0-----:R-:W-:-:S04]  /*cdc0*/  FADD.FTZ R52, R81, R24 ;  /* 0x0000001851347221 */ /* 0x001fc80000010000 */
[----:B------:R-:W-:-:S03]  /*cdd0*/  FADD.FTZ R52, R7, R52 ;  /* 0x0000003407347221 */ /* 0x000fc60000010000 */
[----:B------:R-:W0:Y:S01]  /*cde0*/  MUFU.EX2 R78, R78 ;  /* 0x0000004e004e7308 */ /* 0x000e220000000800 */
[----:B------:R-:W-:-:S04]  /*cdf0*/  FADD.FTZ R55, R29, R52 ;  /* 0x000000341d377221 */ /* 0x000fc80000010000 */
[----:B--2---:R-:W-:-:S04]  /*ce00*/  FADD.FTZ R55, R30, R55 ;  /* 0x000000371e377221 */ /* 0x004fc80000010000 */
[----:B------:R-:W-:-:S04]  /*ce10*/  FADD.FTZ R52, R34, R55 ;  /* 0x0000003722347221 */ /* 0x000fc80000010000 */
[----:B---3--:R-:W-:-:S04]  /*ce20*/  FADD.FTZ R55, R37, R52 ;  /* 0x0000003425377221 */ /* 0x008fc80000010000 */
[----:B0-----:R-:W-:Y:S02]  /*ce30*/  FADD.FTZ R52, R78, R55 ;  /* 0x000000374e347221 */ /* 0x001fe40000010000 */
[----:B------:R-:W2:Y:S01]  /*ce40*/  LDL R55, [R1+0x84] ;  /* 0x0000840001377983 */ /* 0x000ea20000100800 */
[----:B------:R-:W0:Y:S08]  /*ce50*/  MUFU.EX2 R28, R28 ;  /* 0x0000001c001c7308 */ /* 0x000e300000000800 */
[----:B------:R-:W3:Y:S08]  /*ce60*/  MUFU.EX2 R64, R64 ;  /* 0x0000004000407308 */ /* 0x000ef00000000800 */
[----:B------:R-:W4:Y:S01]  /*ce70*/  MUFU.EX2 R65, R65 ;  /* 0x0000004100417308 */ /* 0x000f220000000800 */
[----:B0-----:R-:W-:-:S07]  /*ce80*/  FADD.FTZ R51, R28, R51 ;  /* 0x000000331c337221 */ /* 0x001fce0000010000 */
[----:B------:R-:W0:Y:S01]  /*ce90*/  MUFU.EX2 R10, R10 ;  /* 0x0000000a000a7308 */ /* 0x000e220000000800 */
[----:B---3--:R-:W-:Y:S01]  /*cea0*/  FADD.FTZ R24, R64, R51 ;  /* 0x0000003340187221 */ /* 0x008fe20000010000 */
[----:B------:R-:W-:-:S06]  /*ceb0*/  FFMA.FTZ R35, R43, UR45, -R54 ;  /* 0x0000002d2b237c23 */ /* 0x000fcc0008010836 */
[----:B------:R-:W3:Y:S01]  /*cec0*/  MUFU.EX2 R21, R21 ;  /* 0x0000001500157308 */ /* 0x000ee20000000800 */
[----:B-1----:R-:W-:Y:S02]  /*ced0*/  F2FP.F16.F32.PACK_AB R12, R73, R71 ;  /* 0x00000047490c723e */ /* 0x002fe400000000ff */
[----:B------:R-:W-:Y:S02]  /*cee0*/  F2FP.F16.F32.PACK_AB R14, R77, R75 ;  /* 0x0000004b4d0e723e */ /* 0x000fe400000000ff */
[----:B------:R-:W-:-:S03]  /*cef0*/  F2FP.F16.F32.PACK_AB R15, R66, R62 ;  /* 0x0000003e420f723e */ /* 0x000fc600000000ff */
[----:B------:R-:W1:Y:S01]  /*cf00*/  MUFU.EX2 R31, R31 ;  /* 0x0000001f001f7308 */ /* 0x000e620000000800 */
[----:B----4-:R-:W-:Y:S01]  /*cf10*/  FADD.FTZ R51, R65, R24 ;  /* 0x0000001841337221 */ /* 0x010fe20000010000 */
[----:B------:R4:W-:Y:S06]  /*cf20*/  STSM.16.M88.4 [R90+0x21800], R12 ;  /* 0x0218000c5a007844 */ /* 0x0009ec0000000200 */
[----:B------:R-:W1:Y:S01]  /*cf30*/  MUFU.EX2 R32, R32 ;  /* 0x0000002000207308 */ /* 0x000e620000000800 */
[----:B------:R-:W-:-:S07]  /*cf40*/  FFMA.FTZ R43, R48, UR45, -R54 ;  /* 0x0000002d302b7c23 */ /* 0x000fce0008010836 */
[----:B------:R-:W1:Y:S01]  /*cf50*/  MUFU.EX2 R35, R35 ;  /* 0x0000002300237308 */ /* 0x000e620000000800 */
[----:B----4-:R-:W-:Y:S01]  /*cf60*/  F2FP.F16.F32.PACK_AB R12, R72, R4 ;  /* 0x00000004480c723e */ /* 0x010fe200000000ff */
[----:B0-----:R-:W-:-:S06]  /*cf70*/  FADD.FTZ R4, R10, R51 ;  /* 0x000000330a047221 */ /* 0x001fcc0000010000 */
[----:B------:R-:W0:Y:S01]  /*cf80*/  MUFU.EX2 R79, R79 ;  /* 0x0000004f004f7308 */ /* 0x000e220000000800 */
[----:B---3--:R-:W-:Y:S01]  /*cf90*/  FADD.FTZ R4, R21, R4 ;  /* 0x0000000415047221 */ /* 0x008fe20000010000 */
[----:B------:R-:W-:-:S06]  /*cfa0*/  F2FP.F16.F32.PACK_AB R24, R26, R25 ;  /* 0x000000191a18723e */ /* 0x000fcc00000000ff */
[----:B------:R-:W3:Y:S01]  /*cfb0*/  MUFU.EX2 R82, R82 ;  /* 0x0000005200527308 */ /* 0x000ee20000000800 */
[----:B-1----:R-:W-:-:S07]  /*cfc0*/  FADD.FTZ R25, R31, R4 ;  /* 0x000000041f197221 */ /* 0x002fce0000010000 */
[----:B------:R-:W1:Y:S01]  /*cfd0*/  MUFU.EX2 R36, R36 ;  /* 0x0000002400247308 */ /* 0x000e620000000800 */
[----:B------:R-:W-:-:S07]  /*cfe0*/  FADD.FTZ R4, R32, R25 ;  /* 0x0000001920047221 */ /* 0x000fce0000010000 */
[----:B------:R-:W4:Y:S01]  /*cff0*/  MUFU.EX2 R8, R8 ;  /* 0x0000000800087308 */ /* 0x000f220000000800 */
[----:B------:R-:W-:Y:S01]  /*d000*/  F2FP.F16.F32.PACK_AB R13, R53, R5 ;  /* 0x00000005350d723e */ /* 0x000fe200000000ff */
[----:B------:R-:W-:-:S06]  /*d010*/  FADD.FTZ R5, R35, R4 ;  /* 0x0000000423057221 */ /* 0x000fcc0000010000 */
[----:B------:R-:W4:Y:S01]  /*d020*/  MUFU.EX2 R43, R43 ;  /* 0x0000002b002b7308 */ /* 0x000f220000000800 */
[----:B0-----:R-:W-:-:S07]  /*d030*/  FADD.FTZ R53, R79, R52 ;  /* 0x000000344f357221 */ /* 0x001fce0000010000 */
[----:B------:R-:W0:Y:S01]  /*d040*/  MUFU.EX2 R33, R33 ;  /* 0x0000002100217308 */ /* 0x000e220000000800 */
[----:B------:R-:W-:Y:S01]  /*d050*/  FADD.FTZ R5, R0, R5 ;  /* 0x0000000500057221 */ /* 0x000fe20000010000 */
[----:B------:R-:W-:-:S06]  /*d060*/  FFMA.FTZ R47, R56, UR45, -R54 ;  /* 0x0000002d382f7c23 */ /* 0x000fcc0008010836 */
[----:B------:R-:W0:Y:S01]  /*d070*/  MUFU.EX2 R39, R39 ;  /* 0x0000002700277308 */ /* 0x000e220000000800 */
[----:B---3--:R-:W-:-:S07]  /*d080*/  FADD.FTZ R53, R82, R53 ;  /* 0x0000003552357221 */ /* 0x008fce0000010000 */
[----:B------:R-:W3:Y:S01]  /*d090*/  MUFU.EX2 R20, R20 ;  /* 0x0000001400147308 */ /* 0x000ee20000000800 */
[----:B-1----:R-:W-:Y:S01]  /*d0a0*/  FADD.FTZ R4, R36, R5 ;  /* 0x0000000524047221 */ /* 0x002fe20000010000 */
[----:B------:R-:W-:-:S06]  /*d0b0*/  FFMA.FTZ R48, R59, UR45, -R54 ;  /* 0x0000002d3b307c23 */ /* 0x000fcc0008010836 */
[----:B------:R-:W1:Y:S01]  /*d0c0*/  MUFU.EX2 R40, R40 ;  /* 0x0000002800287308 */ /* 0x000e620000000800 */
[----:B----4-:R-:W-:-:S07]  /*d0d0*/  FADD.FTZ R52, R8, R53 ;  /* 0x0000003508347221 */ /* 0x010fce0000010000 */
[----:B------:R-:W-:Y:S01]  /*d0e0*/  MUFU.EX2 R38, R38 ;  /* 0x0000002600267308 */ /* 0x000fe20000000800 */
[----:B------:R-:W-:Y:S01]  /*d0f0*/  F2FP.F16.F32.PACK_AB R25, R28, R27 ;  /* 0x0000001b1c19723e */ /* 0x000fe200000000ff */
[----:B------:R-:W-:Y:S01]  /*d100*/  FADD.FTZ R4, R43, R4 ;  /* 0x000000042b047221 */ /* 0x000fe20000010000 */
[----:B------:R-:W-:-:S05]  /*d110*/  F2FP.F16.F32.PACK_AB R28, R29, R7 ;  /* 0x000000071d1c723e */ /* 0x000fca00000000ff */
[----:B------:R-:W4:Y:S01]  /*d120*/  MUFU.EX2 R44, R44 ;  /* 0x0000002c002c7308 */ /* 0x000f220000000800 */
[----:B0-----:R-:W-:Y:S01]  /*d130*/  FADD.FTZ R7, R33, R52 ;  /* 0x0000003421077221 */ /* 0x001fe20000010000 */
[----:B------:R-:W-:-:S06]  /*d140*/  F2FP.F16.F32.PACK_AB R14, R76, R74 ;  /* 0x0000004a4c0e723e */ /* 0x000fcc00000000ff */
[----:B------:R-:W-:Y:S01]  /*d150*/  MUFU.EX2 R41, R41 ;  /* 0x0000002900297308 */ /* 0x000fe20000000800 */
[----:B------:R-:W-:Y:S01]  /*d160*/  F2FP.F16.F32.PACK_AB R15, R58, R57 ;  /* 0x000000393a0f723e */ /* 0x000fe200000000ff */
[----:B------:R-:W-:Y:S01]  /*d170*/  FADD.FTZ R5, R39, R4 ;  /* 0x0000000427057221 */ /* 0x000fe20000010000 */
[----:B------:R-:W-:-:S05]  /*d180*/  F2FP.F16.F32.PACK_AB R26, R81, R80 ;  /* 0x00000050511a723e */ /* 0x000fca00000000ff */
[----:B------:R-:W0:Y:S01]  /*d190*/  MUFU.EX2 R47, R47 ;  /* 0x0000002f002f7308 */ /* 0x000e220000000800 */
[----:B------:R-:W-:Y:S01]  /*d1a0*/  F2FP.F16.F32.PACK_AB R27, R65, R64 ;  /* 0x00000040411b723e */ /* 0x000fe200000000ff */
[----:B---3--:R-:W-:-:S06]  /*d1b0*/  FADD.FTZ R7, R20, R7 ;  /* 0x0000000714077221 */ /* 0x008fcc0000010000 */
[----:B------:R-:W3:Y:S01]  /*d1c0*/  MUFU.EX2 R42, R42 ;  /* 0x0000002a002a7308 */ /* 0x000ee20000000800 */
[----:B------:R-:W-:Y:S01]  /*d1d0*/  STSM.16.M88.4 [R91], R12 ;  /* 0x0000000c5b007844 */ /* 0x000fe20000000200 */
[----:B-1----:R-:W-:-:S06]  /*d1e0*/  FADD.FTZ R5, R40, R5 ;  /* 0x0000000528057221 */ /* 0x002fcc0000010000 */
[----:B------:R-:W1:Y:S01]  /*d1f0*/  MUFU.EX2 R48, R48 ;  /* 0x0000003000307308 */ /* 0x000e620000000800 */
[----:B------:R0:W-:Y:S07]  /*d200*/  STSM.16.M88.4 [R89], R24 ;  /* 0x0000001859007844 */ /* 0x0001ee0000000200 */
[----:B------:R-:W1:Y:S01]  /*d210*/  MUFU.EX2 R45, R45 ;  /* 0x0000002d002d7308 */ /* 0x000e620000000800 */
[----:B------:R-:W-:Y:S01]  /*d220*/  F2FP.F16.F32.PACK_AB R29, R21, R10 ;  /* 0x0000000a151d723e */ /* 0x000fe200000000ff */
[----:B----4-:R-:W-:-:S06]  /*d230*/  FADD.FTZ R10, R44, R5 ;  /* 0x000000052c0a7221 */ /* 0x010fcc0000010000 */
[----:B------:R-:W4:Y:S01]  /*d240*/  MUFU.EX2 R46, R46 ;  /* 0x0000002e002e7308 */ /* 0x000f220000000800 */
[----:B0-----:R-:W-:Y:S01]  /*d250*/  FADD.FTZ R24, R38, R7 ;  /* 0x0000000726187221 */ /* 0x001fe20000010000 */
[----:B------:R-:W-:-:S03]  /*d260*/  FADD.FTZ R5, R47, R10 ;  /* 0x0000000a2f057221 */ /* 0x000fc60000010000 */
[----:B------:R-:W-:Y:S01]  /*d270*/  FADD.FTZ R7, R41, R24 ;  /* 0x0000001829077221 */ /* 0x000fe20000010000 */
[----:B------:R-:W-:Y:S02]  /*d280*/  F2FP.F16.F32.PACK_AB R30, R34, R30 ;  /* 0x0000001e221e723e */ /* 0x000fe400000000ff */
[----:B------:R-:W-:Y:S01]  /*d290*/  F2FP.F16.F32.PACK_AB R31, R32, R31 ;  /* 0x0000001f201f723e */ /* 0x000fe200000000ff */
[----:B---3--:R-:W-:Y:S01]  /*d2a0*/  FADD.FTZ R10, R42, R7 ;  /* 0x000000072a0a7221 */ /* 0x008fe20000010000 */
[----:B------:R-:W-:Y:S01]  /*d2b0*/  F2FP.F16.F32.PACK_AB R12, R78, R37 ;  /* 0x000000254e0c723e */ /* 0x000fe200000000ff */
[--C-:B------:R-:W-:Y:S01]  /*d2c0*/  FFMA.FTZ R63, R63, UR45, -R54.reuse ;  /* 0x0000002d3f3f7c23 */ /* 0x100fe20008010836 */
[----:B------:R-:W-:Y:S01]  /*d2d0*/  F2FP.F16.F32.PACK_AB R14, R82, R79 ;  /* 0x0000004f520e723e */ /* 0x000fe200000000ff */
[--C-:B------:R-:W-:Y:S01]  /*d2e0*/  FFMA.FTZ R84, R84, UR45, -R54.reuse ;  /* 0x0000002d54547c23 */ /* 0x100fe20008010836 */
[----:B------:R-:W-:Y:S01]  /*d2f0*/  F2FP.F16.F32.PACK_AB R13, R0, R35 ;  /* 0x00000023000d723e */ /* 0x000fe200000000ff */
[----:B-1----:R-:W-:Y:S01]  /*d300*/  FADD.FTZ R0, R48, R5 ;  /* 0x0000000530007221 */ /* 0x002fe20000010000 */
[----:B------:R-:W-:Y:S01]  /*d310*/  F2FP.F16.F32.PACK_AB R15, R43, R36 ;  /* 0x000000242b0f723e */ /* 0x000fe200000000ff */
[--C-:B------:R-:W-:Y:S01]  /*d320*/  FFMA.FTZ R83, R83, UR45, -R54.reuse ;  /* 0x0000002d53537c23 */ /* 0x100fe20008010836 */
[----:B------:R-:W-:Y:S01]  /*d330*/  FFMA.FTZ R86, R86, UR45, -R54 ;  /* 0x0000002d56567c23 */ /* 0x000fe20008010836 */
[----:B------:R-:W-:Y:S01]  /*d340*/  FADD.FTZ R5, R45, R10 ;  /* 0x0000000a2d057221 */ /* 0x000fe20000010000 */
[--C-:B------:R-:W-:Y:S01]  /*d350*/  FFMA.FTZ R60, R60, UR45, -R54.reuse ;  /* 0x0000002d3c3c7c23 */ /* 0x100fe20008010836 */
[--C-:B------:R-:W-:Y:S01]  /*d360*/  FFMA.FTZ R85, R85, UR45, -R54.reuse ;  /* 0x0000002d55557c23 */ /* 0x100fe20008010836 */
[----:B------:R-:W-:Y:S01]  /*d370*/  FFMA.FTZ R54, R87, UR45, -R54 ;  /* 0x0000002d57367c23 */ /* 0x000fe20008010836 */
[----:B------:R-:W-:Y:S01]  /*d380*/  STSM.16.M88.4 [R88], R28 ;  /* 0x0000001c58007844 */ /* 0x000fe20000000200 */
[----:B------:R-:W0:Y:S03]  /*d390*/  MUFU.EX2 R51, R60 ;  /* 0x0000003c00337308 */ /* 0x000e260000000800 */
[----:B------:R1:W-:Y:S05]  /*d3a0*/  STSM.16.M88.4 [R90+0x27800], R12 ;  /* 0x0278000c5a007844 */ /* 0x0003ea0000000200 */
[----:B------:R-:W-:Y:S08]  /*d3b0*/  MUFU.EX2 R63, R63 ;  /* 0x0000003f003f7308 */ /* 0x000ff00000000800 */
[----:B------:R-:W3:Y:S01]  /*d3c0*/  MUFU.EX2 R84, R84 ;  /* 0x0000005400547308 */ /* 0x000ee20000000800 */
[----:B-1----:R-:W-:Y:S01]  /*d3d0*/  F2FP.F16.F32.PACK_AB R12, R33, R8 ;  /* 0x00000008210c723e */ /* 0x002fe200000000ff */
[----:B----4-:R-:W-:-:S06]  /*d3e0*/  FADD.FTZ R8, R46, R5 ;  /* 0x000000052e087221 */ /* 0x010fcc0000010000 */
[----:B------:R-:W-:Y:S08]  /*d3f0*/  MUFU.EX2 R49, R49 ;  /* 0x0000003100317308 */ /* 0x000ff00000000800 */
[----:B------:R-:W1:Y:S08]  /*d400*/  MUFU.EX2 R50, R50 ;  /* 0x0000003200327308 */ /* 0x000e700000000800 */
[----:B------:R-:W-:Y:S08]  /*d410*/  MUFU.EX2 R3, R3 ;  /* 0x0000000300037308 */ /* 0x000ff00000000800 */
[----:B------:R-:W-:Y:S08]  /*d420*/  MUFU.EX2 R11, R11 ;  /* 0x0000000b000b7308 */ /* 0x000ff00000000800 */
[----:B------:R-:W-:Y:S08]  /*d430*/  MUFU.EX2 R83, R83 ;  /* 0x0000005300537308 */ /* 0x000ff00000000800 */
[----:B------:R-:W4:Y:S08]  /*d440*/  MUFU.EX2 R4, R85 ;  /* 0x0000005500047308 */ /* 0x000f300000000800 */
[----:B------:R-:W-:Y:S08]  /*d450*/  MUFU.EX2 R86, R86 ;  /* 0x0000005600567308 */ /* 0x000ff00000000800 */
[----:B------:R-:W2:Y:S01]  /*d460*/  MUFU.EX2 R5, R54 ;  /* 0x0000003600057308 */ /* 0x000ea20000000800 */
[----:B------:R-:W-:-:S02]  /*d470*/  F2FP.F16.F32.PACK_AB R14, R38, R20 ;  /* 0x00000014260e723e */ /* 0x000fc400000000ff */
[----:B------:R-:W-:Y:S02]  /*d480*/  F2FP.F16.F32.PACK_AB R13, R40, R39 ;  /* 0x00000027280d723e */ /* 0x000fe400000000ff */
[----:B------:R-:W-:Y:S02]  /*d490*/  F2FP.F16.F32.PACK_AB R15, R47, R44 ;  /* 0x0000002c2f0f723e */ /* 0x000fe400000000ff */
[----:B------:R-:W-:Y:S02]  /*d4a0*/  F2FP.F16.F32.PACK_AB R24, R42, R41 ;  /* 0x000000292a18723e */ /* 0x000fe400000000ff */
[----:B------:R-:W-:Y:S02]  /*d4b0*/  F2FP.F16.F32.PACK_AB R26, R46, R45 ;  /* 0x0000002d2e1a723e */ /* 0x000fe400000000ff */
[----:B0-----:R-:W-:Y:S02]  /*d4c0*/  F2FP.F16.F32.PACK_AB R25, R51, R48 ;  /* 0x000000303319723e */ /* 0x001fe400000000ff */
[----:B---3--:R-:W-:-:S02]  /*d4d0*/  F2FP.F16.F32.PACK_AB R27, R84, R63 ;  /* 0x0000003f541b723e */ /* 0x008fc400000000ff */
[----:B-1----:R-:W-:Y:S02]  /*d4e0*/  F2FP.F16.F32.PACK_AB R28, R50, R49 ;  /* 0x00000031321c723e */ /* 0x002fe400000000ff */
[----:B----4-:R-:W-:Y:S02]  /*d4f0*/  F2FP.F16.F32.PACK_AB R29, R4, R83 ;  /* 0x00000053041d723e */ /* 0x010fe400000000ff */
[----:B------:R-:W-:Y:S02]  /*d500*/  F2FP.F16.F32.PACK_AB R30, R11, R3 ;  /* 0x000000030b1e723e */ /* 0x000fe400000000ff */
[----:B--2---:R-:W-:Y:S01]  /*d510*/  F2FP.F16.F32.PACK_AB R31, R5, R86 ;  /* 0x00000056051f723e */ /* 0x004fe200000000ff */
[----:B------:R-:W-:Y:S04]  /*d520*/  STSM.16.M88.4 [R55], R12 ;  /* 0x0000000c37007844 */ /* 0x000fe80000000200 */
[----:B------:R0:W-:Y:S04]  /*d530*/  STSM.16.M88.4 [R89+0x6000], R24 ;  /* 0x0060001859007844 */ /* 0x0001e80000000200 */
[----:B------:R1:W-:Y:S01]  /*d540*/  STSM.16.M88.4 [R88+0x6000], R28 ;  /* 0x0060001c58007844 */ /* 0x0003e20000000200 */
[----:B------:R-:W-:Y:S01]  /*d550*/  FADD.FTZ R0, R51, R0 ;  /* 0x0000000033007221 */ /* 0x000fe20000010000 */
[----:B------:R2:W-:Y:S06]  /*d560*/  MEMBAR.ALL.CTA ;  /* 0x0000000000007992 */ /* 0x0005ec0000008000 */
[----:B--2---:R-:W2:Y:S01]  /*d570*/  FENCE.VIEW.ASYNC.S ;  /* 0x00000000000073c6 */ /* 0x004ea20000000000 */
[----:B------:R-:W-:Y:S01]  /*d580*/  FADD.FTZ R7, R63, R0 ;  /* 0x000000003f077221 */ /* 0x000fe20000010000 */
[----:B------:R-:W-:-:S03]  /*d590*/  ISETP.GE.AND P1, PT, R101, 0x81, PT ;  /* 0x000000816500780c */ /* 0x000fc60003f26270 */
[----:B------:R-:W-:Y:S01]  /*d5a0*/  FADD.FTZ R0, R84, R7 ;  /* 0x0000000754007221 */ /* 0x000fe20000010000 */
[----:B------:R-:W-:-:S03]  /*d5b0*/  FADD.FTZ R21, R49, R8 ;  /* 0x0000000831157221 */ /* 0x000fc60000010000 */
[----:B------:R-:W-:Y:S01]  /*d5c0*/  FADD.FTZ R7, R83, R0 ;  /* 0x0000000053077221 */ /* 0x000fe20000010000 */
[----:B------:R-:W-:-:S03]  /*d5d0*/  FADD.FTZ R8, R50, R21 ;  /* 0x0000001532087221 */ /* 0x000fc60000010000 */
[----:B------:R-:W-:Y:S01]  /*d5e0*/  FADD.FTZ R7, R4, R7 ;  /* 0x0000000704077221 */ /* 0x000fe20000010000 */
[----:B------:R-:W-:-:S03]  /*d5f0*/  FADD.FTZ R8, R3, R8 ;  /* 0x0000000803087221 */ /* 0x000fc60000010000 */
[----:B------:R-:W-:Y:S01]  /*d600*/  FADD.FTZ R4, R86, R7 ;  /* 0x0000000756047221 */ /* 0x000fe20000010000 */
[----:B------:R-:W-:Y:S01]  /*d610*/  FADD.FTZ R3, R11, R8 ;  /* 0x000000080b037221 */ /* 0x000fe20000010000 */
[--C-:B------:R-:W-:Y:S01]  /*d620*/  IMAD.MOV.U32 R134, RZ, RZ, R135.reuse ;  /* 0x000000ffff867224 */ /* 0x100fe200078e0087 */
[-C--:B------:R-:W-:Y:S01]  /*d630*/  MOV R131, R135.reuse ;  /* 0x0000008700837202 */ /* 0x080fe20000000f00 */
[----:B------:R-:W-:Y:S01]  /*d640*/  FADD.FTZ R4, R5, R4 ;  /* 0x0000000405047221 */ /* 0x000fe20000010000 */
[--C-:B------:R-:W-:Y:S01]  /*d650*/  IMAD.MOV.U32 R133, RZ, RZ, R135.reuse ;  /* 0x000000ffff857224 */ /* 0x100fe200078e0087 */
[-C--:B------:R-:W-:Y:S01]  /*d660*/  MOV R127, R135.reuse ;  /* 0x00000087007f7202 */ /* 0x080fe20000000f00 */
        /* <DEDUP_REMOVED lines=17> */
[----:B------:R-:W-:Y:S01]  /*d780*/  MOV R91, R135 ;  /* 0x00000087005b7202 */ /* 0x000fe20000000f00 */
[----:B------:R-:W-:-:S02]  /*d790*/  IMAD.MOV.U32 R120, RZ, RZ, R135 ;  /* 0x000000ffff787224 */ /* 0x000fc400078e0087 */
[--C-:B------:R-:W-:Y:S02]  /*d7a0*/  IMAD.MOV.U32 R118, RZ, RZ, R135.reuse ;  /* 0x000000ffff767224 */ /* 0x100fe400078e0087 */
[--C-:B------:R-:W-:Y:S02]  /*d7b0*/  IMAD.MOV.U32 R117, RZ, RZ, R135.reuse ;  /* 0x000000ffff757224 */ /* 0x100fe400078e0087 */
[--C-:B------:R-:W-:Y:S02]  /*d7c0*/  IMAD.MOV.U32 R116, RZ, RZ, R135.reuse ;  /* 0x000000ffff747224 */ /* 0x100fe400078e0087 */
[--C-:B------:R-:W-:Y:S02]  /*d7d0*/  IMAD.MOV.U32 R114, RZ, RZ, R135.reuse ;  /* 0x000000ffff727224 */ /* 0x100fe400078e0087 */
[--C-:B------:R-:W-:Y:S02]  /*d7e0*/  IMAD.MOV.U32 R113, RZ, RZ, R135.reuse ;  /* 0x000000ffff717224 */ /* 0x100fe400078e0087 */
        /* <DEDUP_REMOVED lines=11> */
[--C-:B-----5:R-:W-:Y:S02]  /*d8a0*/  IMAD.MOV.U32 R97, RZ, RZ, R135.reuse ;  /* 0x000000ffff617224 */ /* 0x120fe400078e0087 */
[----:B------:R-:W-:-:S02]  /*d8b0*/  IMAD.MOV.U32 R96, RZ, RZ, R135 ;  /* 0x000000ffff607224 */ /* 0x000fc400078e0087 */
[--C-:B------:R-:W-:Y:S02]  /*d8c0*/  IMAD.MOV.U32 R94, RZ, RZ, R135.reuse ;  /* 0x000000ffff5e7224 */ /* 0x100fe400078e0087 */
[--C-:B------:R-:W-:Y:S02]  /*d8d0*/  IMAD.MOV.U32 R93, RZ, RZ, R135.reuse ;  /* 0x000000ffff5d7224 */ /* 0x100fe400078e0087 */
[--C-:B------:R-:W-:Y:S02]  /*d8e0*/  IMAD.MOV.U32 R92, RZ, RZ, R135.reuse ;  /* 0x000000ffff5c7224 */ /* 0x100fe400078e0087 */
[--C-:B------:R-:W-:Y:S02]  /*d8f0*/  IMAD.MOV.U32 R90, RZ, RZ, R135.reuse ;  /* 0x000000ffff5a7224 */ /* 0x100fe400078e0087 */
[--C-:B0-----:R-:W-:Y:S02]  /*d900*/  IMAD.MOV.U32 R89, RZ, RZ, R135.reuse ;  /* 0x000000ffff597224 */ /* 0x101fe400078e0087 */
[----:B-1----:R-:W-:Y:S01]  /*d910*/  IMAD.MOV.U32 R88, RZ, RZ, R135 ;  /* 0x000000ffff587224 */ /* 0x002fe200078e0087 */
[----:B--2---:R-:W-:Y:S01]  /*d920*/  NOP ;  /* 0x0000000000007918 */ /* 0x004fe20000000000 */
[----:B------:R-:W-:Y:S05]  /*d930*/  @!P1 BRA `(.L_x_10510) ;  /* 0x0000002c00c49947 */ /* 0x000fea0003800000 */
[----:B------:R-:W-:Y:S01]  /*d940*/  IADD3 R0, R144, -0x2, RZ ;  /* 0xfffffffe90007810 */ /* 0x000fe20007ffe0ff */
[----:B------:R-:W-:Y:S01]  /*d950*/  IMAD.MOV.U32 R8, RZ, RZ, R9 ;  /* 0x000000ffff087224 */ /* 0x000fe200078e0009 */
[----:B------:R-:W-:Y:S01]  /*d960*/  MOV R5, R141 ;  /* 0x0000008d00057202 */ /* 0x000fe20000000f00 */
        /* <DEDUP_REMOVED lines=26> */
.L_x_10522:
[----:B------:R-:W2:Y:S01]  /*db10*/  LDL R6, [R1+0x6c] ;  /* 0x00006c0001067983 */ /* 0x000ea20000100800 */
[----:B------:R-:W-:Y:S01]  /*db20*/  ISETP.NE.AND P1, PT, R5, 0x1, PT ;  /* 0x000000010500780c */ /* 0x000fe20003f25270 */
[----:B------:R-:W-:Y:S05]  /*db30*/  YIELD ;  /* 0x0000000000007946 */ /* 0x000fea0003800000 */
[----:B------:R-:W-:-:S04]  /*db40*/  SEL R157, RZ, 0x1, P1 ;  /* 0x00000001ff9d7807 */ /* 0x000fc80000800000 */
[----:B------:R-:W-:Y:S02]  /*db50*/  LOP3.LUT R157, R10, R157, RZ, 0x3c, !PT ;  /* 0x0000009d0a9d7212 */ /* 0x000fe400078e3cff */
[----:B--2---:R-:W-:-:S13]  /*db60*/  ISETP.NE.AND P1, PT, R6, RZ, PT ;  /* 0x000000ff0600720c */ /* 0x004fda0003f25270 */
[----:B---3--:R-:W-:Y:S05]  /*db70*/  @P1 BRA `(.L_x_10511) ;  /* 0x00000000003c1947 */ /* 0x008fea0003800000 */
[----:B------:R-:W-:Y:S05]  /*db80*/  @!P0 BRA `(.L_x_10512) ;  /* 0x0000000000048947 */ /* 0x000fea0003800000 */
[----:B------:R-:W-:Y:S01]  /*db90*/  BPT.TRAP 0x1 ;  /* 0x000000040000795c */ /* 0x000fe20000300000 */
.L_x_10512:
        /* <DEDUP_REMOVED lines=8> */
.L_x_10513:
[----:B------:R-:W-:Y:S04]  /*dc20*/  BSSY B0, `(.L_x_10511) ;  /* 0x0000004000007945 */ /* 0x000fe80003800000 */
[----:B-1----:R-:W-:Y:S05]  /*dc30*/  @P2 BRA `(.L_x_10514) ;  /* 0x0000000000082947 */ /* 0x002fea0003800000 */
[----:B------:R-:W1:Y:S02]  /*dc40*/  SYNCS.PHASECHK.TRANS64.TRYWAIT P2, [R9+URZ+0x2d830], R6 ;  /* 0x02d83006090075a7 */ /* 0x000e64000804017f */
[----:B-1----:R-:W-:Y:S05]  /*dc50*/  @!P2 BRA `(.L_x_10515) ;  /* 0x000000c8004ca947 */ /* 0x002fea0003800000 */
.L_x_10514:
[----:B------:R-:W-:Y:S05]  /*dc60*/  BSYNC B0 ;  /* 0x0000000000007941 */ /* 0x000fea0003800000 */
.L_x_10511:
[----:B01----:R-:W2:Y:S04]  /*dc70*/  LDL R9, [R1+0x70] ;  /* 0x0000700001097983 */ /* 0x003ea80000100800 */
[----:B------:R-:W3:Y:S01]  /*dc80*/  LDL.64 R26, [R1+0x10] ;  /* 0x00001000011a7983 */ /* 0x000ee20000100a00 */
[----:B------:R-:W-:Y:S01]  /*dc90*/  VIADD R141, R5, 0x1 ;  /* 0x00000001058d7836 */ /* 0x000fe20000000000 */
[----:B------:R-:W-:Y:S05]  /*dca0*/  WARPSYNC.ALL ;  /* 0x0000000000007948 */ /* 0x000fea0003800000 */
[C---:B------:R-:W-:Y:S01]  /*dcb0*/  ISETP.NE.AND P2, PT, R141.reuse, 0x2, PT ;  /* 0x000000028d00780c */ /* 0x040fe20003f45270 */
[----:B------:R-:W4:Y:S03]  /*dcc0*/  LDL.64 R152, [R1+0x40] ;  /* 0x0000400001987983 */ /* 0x000f260000100a00 */
[----:B------:R-:W-:Y:S01]  /*dcd0*/  SEL R141, R141, RZ, P2 ;  /* 0x000000ff8d8d7207 */ /* 0x000fe20001000000 */
[----:B------:R-:W-:Y:S01]  /*dce0*/  IMAD.MOV.U32 R15, RZ, RZ, -0x7fffffe0 ;  /* 0x80000020ff0f7424 */ /* 0x000fe200078e00ff */
[----:B------:R-:W0:Y:S04]  /*dcf0*/  S2R R6, SR_TID.X ;  /* 0x0000000000067919 */ /* 0x000e280000002100 */
[----:B------:R-:W-:Y:S01]  /*dd00*/  R2UR UR15, R15 ;  /* 0x000000000f0f72ca */ /* 0x000fe200000e0000 */
[----:B------:R-:W-:Y:S01]  /*dd10*/  IMAD.MOV.U32 R13, RZ, RZ, -0x7fffffe0 ;  /* 0x80000020ff0d7424 */ /* 0x000fe200078e00ff */
[----:B------:R-:W5:Y:S04]  /*dd20*/  LDL.64 R148, [R1+0x38] ;  /* 0x0000380001947983 */ /* 0x000f680000100a00 */
[----:B------:R-:W5:Y:S04]  /*dd30*/  LDL.64 R146, [R1+0x30] ;  /* 0x0000300001927983 */ /* 0x000f680000100a00 */
[----:B------:R-:W5:Y:S01]  /*dd40*/  LDL.64 R144, [R1+0x28] ;  /* 0x0000280001907983 */ /* 0x000f620000100a00 */
[----:B0-----:R-:W-:-:S04]  /*dd50*/  SHF.R.U32.HI R6, RZ, 0x7, R6 ;  /* 0x00000007ff067819 */ /* 0x001fc80000011606 */
[----:B------:R-:W-:Y:S01]  /*dd60*/  IADD3 R6, R6, 0x8, RZ ;  /* 0x0000000806067810 */ /* 0x000fe20007ffe0ff */
[----:B------:R-:W-:Y:S01]  /*dd70*/  IMAD.MOV.U32 R25, RZ, RZ, -0x7fffffe0 ;  /* 0x80000020ff197424 */ /* 0x000fe200078e00ff */
[----:B------:R-:W-:-:S04]  /*dd80*/  R2UR UR7, R13 ;  /* 0x000000000d0772ca */ /* 0x000fc800000e0000 */
[----:B------:R-:W-:Y:S02]  /*dd90*/  R2UR UR23, R25 ;  /* 0x00000000191772ca */ /* 0x000fe400000e0000 */
[----:B------:R-:W-:Y:S01]  /*dda0*/  MOV R21, 0x80000020 ;  /* 0x8000002000157802 */ /* 0x000fe20000000f00 */
[----:B--2---:R-:W-:-:S04]  /*ddb0*/  IMAD R12, R141, 0x600, R9 ;  /* 0x000006008d0c7824 */ /* 0x004fc800078e0209 */
[----:B------:R-:W-:-:S05]  /*ddc0*/  VIADD R14, R12, 0x200 ;  /* 0x000002000c0e7836 */ /* 0x000fca0000000000 */
[----:B------:R-:W-:Y:S02]  /*ddd0*/  R2UR UR14, R14 ;  /* 0x000000000e0e72ca */ /* 0x000fe400000e0000 */
[----:B------:R-:W2:Y:S01]  /*dde0*/  LDL.64 R14, [R1+0x58] ;  /* 0x00005800010e7983 */ /* 0x000ea20000100a00 */
[C---:B------:R-:W-:Y:S01]  /*ddf0*/  R2UR UR6, R12.reuse ;  /* 0x000000000c0672ca */ /* 0x040fe200000e0000 */
[----:B------:R-:W-:Y:S01]  /*de00*/  VIADD R24, R12, 0x400 ;  /* 0x000004000c187836 */ /* 0x000fe20000000000 */
[----:B---3--:R-:W-:Y:S02]  /*de10*/  R2UR UR4, R26 ;  /* 0x000000001a0472ca */ /* 0x008fe400000e0000 */
[----:B------:R-:W-:Y:S02]  /*de20*/  R2UR UR5, R27 ;  /* 0x000000001b0572ca */ /* 0x000fe400000e0000 */
[----:B------:R-:W-:Y:S01]  /*de30*/  R2UR UR22, R24 ;  /* 0x00000000181672ca */ /* 0x000fe200000e0000 */
[----:B------:R0:W-:Y:S06]  /*de40*/  BAR.SYNC.DEFER_BLOCKING R6, 0x100 ;  /* 0x000400060000751d */ /* 0x0001ec0000010000 */
[----:B------:R-:W-:-:S06]  /*de50*/  WARPGROUP.ARRIVE ;  /* 0x00000000000079c5 */ /* 0x000fcc0000000000 */
[----:B------:R-:W-:Y:S01]  /*de60*/  HGMMA.64x128x16.F32 R24, gdesc[UR4], RZ, !UPT, gsb0 ;  /* 0x01e00000041879f0 */ /* 0x000fe2000c0008ff */
[----:B------:R-:W-:Y:S01]  /*de70*/  VIADD R20, R12, 0x2 ;  /* 0x000000020c147836 */ /* 0x000fe20000000000 */
[----:B------:R-:W-:-:S04]  /*de80*/  R2UR UR11, R21 ;  /* 0x00000000150b72ca */ /* 0x000fc800000e0000 */
[----:B------:R-:W-:Y:S02]  /*de90*/  R2UR UR10, R20 ;  /* 0x00000000140a72ca */ /* 0x000fe400000e0000 */
[----:B----4-:R-:W-:Y:S02]  /*dea0*/  R2UR UR12, R152 ;  /* 0x00000000980c72ca */ /* 0x010fe400000e0000 */
[----:B------:R-:W-:Y:S01]  /*deb0*/  R2UR UR13, R153 ;  /* 0x00000000990d72ca */ /* 0x000fe200000e0000 */
[----:B------:R-:W-:Y:S02]  /*dec0*/  WARPGROUP.DEPBAR.LE gsb0, 0x0 ;  /* 0x00008000000079c5 */ /* 0x000fe40000010000 */
[----:B------:R-:W-:Y:S01]  /*ded0*/  WARPGROUP.ARRIVE ;  /* 0x00000000000079c5 */ /* 0x000fe20000000000 */
[----:B--2---:R-:W-:Y:S02]  /*dee0*/  R2UR UR8, R14 ;  /* 0x000000000e0872ca */ /* 0x004fe400000e0000 */
[----:B------:R-:W-:-:S13]  /*def0*/  R2UR UR9, R15 ;  /* 0x000000000f0972ca */ /* 0x000fda00000e0000 */
[----:B------:R-:W-:Y:S01]  /*df00*/  HGMMA.64x128x16.F32 R24, gdesc[UR8], R24, gsb0 ;  /* 0x01e00000081879f0 */ /* 0x000fe20008000818 */
[----:B------:R-:W-:Y:S01]  /*df10*/  VIADD R20, R12, 0x202 ;  /* 0x000002020c147836 */ /* 0x000fe20000000000 */
[----:B------:R-:W-:Y:S02]  /*df20*/  R2UR UR19, R21 ;  /* 0x00000000151372ca */ /* 0x000fe400000e0000 */
[----:B-----5:R-:W-:Y:S02]  /*df30*/  R2UR UR16, R148 ;  /* 0x00000000941072ca */ /* 0x020fe400000e0000 */
[----:B------:R-:W-:Y:S02]  /*df40*/  R2UR UR18, R20 ;  /* 0x00000000141272ca */ /* 0x000fe400000e0000 */
[----:B------:R-:W-:Y:S01]  /*df50*/  R2UR UR17, R149 ;  /* 0x00000000951172ca */ /* 0x000fe200000e0000 */
[----:B------:R-:W-:Y:S02]  /*df60*/  WARPGROUP.DEPBAR.LE gsb0, 0x0 ;  /* 0x00008000000079c5 */ /* 0x000fe40000010000 */
[----:B------:R-:W-:-:S06]  /*df70*/  WARPGROUP.ARRIVE ;  /* 0x00000000000079c5 */ /* 0x000fcc0000000000 */
[----:B------:R-:W-:Y:S01]  /*df80*/  HGMMA.64x128x16.F32 R24, gdesc[UR12], R24, gsb0 ;  /* 0x01e000000c1879f0 */ /* 0x000fe20008000818 */
[----:B------:R-:W-:Y:S02]  /*df90*/  R2UR UR20, R146 ;  /* 0x00000000921472ca */ /* 0x000fe400000e0000 */
[----:B------:R-:W-:Y:S01]  /*dfa0*/  R2UR UR21, R147 ;  /* 0x00000000931572ca */ /* 0x000fe200000e0000 */
[----:B------:R-:W-:Y:S02]  /*dfb0*/  WARPGROUP.DEPBAR.LE gsb0, 0x0 ;  /* 0x00008000000079c5 */ /* 0x000fe40000010000 */
[----:B------:R-:W-:-:S06]  /*dfc0*/  WARPGROUP.ARRIVE ;  /* 0x00000000000079c5 */ /* 0x000fcc0000000000 */
[----:B------:R-:W-:Y:S01]  /*dfd0*/  HGMMA.64x128x16.F32 R24, gdesc[UR16], R24, gsb0 ;  /* 0x01e00000101879f0 */ /* 0x000fe20008000818 */
[----:B------:R-:W-:Y:S02]  /*dfe0*/  IADD3 R12, R12, 0x402, RZ ;  /* 0x000004020c0c7810 */ /* 0x000fe40007ffe0ff */
[----:B------:R-:W-:Y:S02]  /*dff0*/  R2UR UR27, R13 ;  /* 0x000000000d1b72ca */ /* 0x000fe400000e0000 */
[----:B------:R-:W-:Y:S02]  /*e000*/  R2UR UR26, R12 ;  /* 0x000000000c1a72ca */ /* 0x000fe400000e0000 */
[----:B------:R-:W-:Y:S02]  /*e010*/  R2UR UR24, R144 ;  /* 0x00000000901872ca */ /* 0x000fe400000e0000 */
[----:B------:R-:W-:Y:S01]  /*e020*/  R2UR UR25, R145 ;  /* 0x00000000911972ca */ /* 0x000fe200000e0000 */
[----:B------:R-:W-:-:S02]  /*e030*/  WARPGROUP.DEPBAR.LE gsb0, 0x0 ;  /* 0x00008000000079c5 */ /* 0x000fc40000010000 */
[----:B------:R-:W-:-:S06]  /*e040*/  WARPGROUP.ARRIVE ;  /* 0x00000000000079c5 */ /* 0x000fcc0000000000 */
        /* <DEDUP_REMOVED lines=8> */
.L_x_10517:
[----:B------:R-:W-:Y:S01]  /*e0d0*/  SHF.L.U32 R6, R10, 0x1f, RZ ;  /* 0x0000001f0a067819 */ /* 0x000fe200000006ff */
[----:B------:R-:W-:-:S04]  /*e0e0*/  IMAD R9, R5, 0x8, R2 ;  /* 0x0000000805097824 */ /* 0x000fc800078e0202 */
[----:B------:R0:W1:Y:S01]  /*e0f0*/  SYNCS.PHASECHK.TRANS64.TRYWAIT P1, [R9+URZ+0x2d850], R6 ;  /* 0x02d85006090075a7 */ /* 0x000062000802017f */
[----:B------:R-:W-:Y:S05]  /*e100*/  @!P0 BRA `(.L_x_10518) ;  /* 0x0000000000048947 */ /* 0x000fea0003800000 */
[----:B------:R-:W-:Y:S01]  /*e110*/  BPT.TRAP 0x1 ;  /* 0x000000040000795c */ /* 0x000fe20000300000 */
.L_x_10518:
[----:B-1----:R-:W-:Y:S05]  /*e120*/  @P1 BRA `(.L_x_10516) ;  /* 0x0000000000081947 */ /* 0x002fea0003800000 */
[----:B------:R-:W1:Y:S02]  /*e130*/  SYNCS.PHASECHK.TRANS64.TRYWAIT P1, [R9+URZ+0x2d850], R6 ;  /* 0x02d85006090075a7 */ /* 0x000e64000802017f */
[----:B-1----:R-:W-:Y:S05]  /*e140*/  @!P1 BRA `(.L_x_10519) ;  /* 0x000000c400249947 */ /* 0x002fea0003800000 */
.L_x_10516:
[----:B------:R-:W2:Y:S01]  /*e150*/  LDL R14, [R1+0x74] ;  /* 0x00007400010e7983 */ /* 0x000ea20000100800 */
[----:B01----:R-:W-:Y:S01]  /*e160*/  VIADD R6, R2, 0x400 ;  /* 0x0000040002067836 */ /* 0x003fe20000000000 */
[----:B------:R-:W-:Y:S05]  /*e170*/  WARPSYNC.ALL ;  /* 0x0000000000007948 */ /* 0x000fea0003800000 */
[----:B------:R-:W-:Y:S01]  /*e180*/  SHF.R.U32.HI R6, RZ, 0x4, R6 ;  /* 0x00000004ff067819 */ /* 0x000fe20000011606 */
[----:B------:R-:W-:Y:S01]  /*e190*/  WARPGROUP.ARRIVE ;  /* 0x00000000000079c5 */ /* 0x000fe20000000000 */
[----:B------:R-:W-:Y:S01]  /*e1a0*/  MOV R11, 0x80000020 ;  /* 0x80000020000b7802 */ /* 0x000fe20000000f00 */
[----:B------:R-:W-:Y:S01]  /*e1b0*/  IMAD.MOV.U32 R13, RZ, RZ, -0x7fffffe0 ;  /* 0x80000020ff0d7424 */ /* 0x000fe200078e00ff */
[----:B------:R-:W-:-:S02]  /*e1c0*/  LOP3.LUT R6, R6, 0x3fff, RZ, 0xc0, !PT ;  /* 0x00003fff06067812 */ /* 0x000fc400078ec0ff */
[C---:B------:R-:W-:Y:S02]  /*e1d0*/  R2UR UR7, R11.reuse ;  /* 0x000000000b0772ca */ /* 0x040fe400000e0000 */
[----:B------:R-:W-:Y:S02]  /*e1e0*/  LOP3.LUT R6, R6, 0x2000000, RZ, 0xfc, !PT ;  /* 0x0200000006067812 */ /* 0x000fe400078efcff */
[----:B------:R-:W-:Y:S01]  /*e1f0*/  R2UR UR35, R11 ;  /* 0x000000000b2372ca */ /* 0x000fe200000e0000 */
[----:B------:R-:W-:Y:S01]  /*e200*/  IMAD.MOV.U32 R11, RZ, RZ, 0x40000040 ;  /* 0x40000040ff0b7424 */ /* 0x000fe200078e00ff */
[----:B------:R-:W-:Y:S01]  /*e210*/  R2UR UR11, R13 ;  /* 0x000000000d0b72ca */ /* 0x000fe200000e0000 */
[----:B------:R-:W-:Y:S01]  /*e220*/  IMAD R10, R5, 0x600, R6 ;  /* 0x00000600050a7824 */ /* 0x000fe200078e0206 */
[----:B------:R-:W-:Y:S02]  /*e230*/  R2UR UR15, R13 ;  /* 0x000000000d0f72ca */ /* 0x000fe400000e0000 */
[----:B------:R-:W-:Y:S01]  /*e240*/  R2UR UR5, R11 ;  /* 0x000000000b0572ca */ /* 0x000fe200000e0000 */
[C---:B------:R-:W-:Y:S01]  /*e250*/  VIADD R12, R10.reuse, 0x40 ;  /* 0x000000400a0c7836 */ /* 0x040fe20000000000 */
[----:B------:R-:W-:Y:S01]  /*e260*/  R2UR UR6, R10 ;  /* 0x000000000a0672ca */ /* 0x000fe200000e0000 */
[----:B------:R-:W-:Y:S01]  /*e270*/  IMAD.MOV.U32 R11, RZ, RZ, 0x40000040 ;  /* 0x40000040ff0b7424 */ /* 0x000fe200078e00ff */
[----:B------:R-:W-:-:S02]  /*e280*/  R2UR UR19, R13 ;  /* 0x000000000d1372ca */ /* 0x000fc400000e0000 */
[----:B------:R-:W-:Y:S01]  /*e290*/  R2UR UR10, R12 ;  /* 0x000000000c0a72ca */ /* 0x000fe200000e0000 */
[----:B------:R-:W-:Y:S01]  /*e2a0*/  VIADD R12, R10, 0x80 ;  /* 0x000000800a0c7836 */ /* 0x000fe20000000000 */
[C---:B------:R-:W-:Y:S02]  /*e2b0*/  R2UR UR23, R13.reuse ;  /* 0x000000000d1772ca */ /* 0x040fe400000e0000 */
[C---:B------:R-:W-:Y:S02]  /*e2c0*/  R2UR UR27, R13.reuse ;  /* 0x000000000d1b72ca */ /* 0x040fe400000e0000 */
[----:B------:R-:W-:Y:S02]  /*e2d0*/  R2UR UR14, R12 ;  /* 0x000000000c0e72ca */ /* 0x000fe400000e0000 */
[----:B------:R-:W-:Y:S02]  /*e2e0*/  IADD3 R12, R10, 0xc0, RZ ;  /* 0x000000c00a0c7810 */ /* 0x000fe40007ffe0ff */
[----:B------:R-:W-:Y:S01]  /*e2f0*/  R2UR UR31, R13 ;  /* 0x000000000d1f72ca */ /* 0x000fe200000e0000 */
[----:B------:R-:W-:Y:S01]  /*e300*/  IMAD.MOV.U32 R13, RZ, RZ, 0x40000040 ;  /* 0x40000040ff0d7424 */ /* 0x000fe200078e00ff */
[----:B------:R-:W-:Y:S01]  /*e310*/  R2UR UR18, R12 ;  /* 0x000000000c1272ca */ /* 0x000fe200000e0000 */
[----:B------:R-:W-:Y:S01]  /*e320*/  VIADD R12, R10, 0x100 ;  /* 0x000001000a0c7836 */ /* 0x000fe20000000000 */
[----:B------:R-:W-:-:S02]  /*e330*/  R2UR UR33, R11 ;  /* 0x000000000b2172ca */ /* 0x000fc400000e0000 */
[----:B------:R-:W-:Y:S01]  /*e340*/  R2UR UR9, R13 ;  /* 0x000000000d0972ca */ /* 0x000fe200000e0000 */
[----:B------:R-:W-:Y:S01]  /*e350*/  IMAD.MOV.U32 R13, RZ, RZ, 0x40000040 ;  /* 0x40000040ff0d7424 */ /* 0x000fe200078e00ff */
[----:B------:R-:W-:Y:S01]  /*e360*/  R2UR UR22, R12 ;  /* 0x000000000c1672ca */ /* 0x000fe200000e0000 */
[----:B------:R-:W-:-:S03]  /*e370*/  VIADD R12, R10, 0x140 ;  /* 0x000001400a0c7836 */ /* 0x000fc60000000000 */
[----:B------:R-:W-:Y:S01]  /*e380*/  R2UR UR13, R13 ;  /* 0x000000000d0d72ca */ /* 0x000fe200000e0000 */
[----:B------:R-:W-:Y:S01]  /*e390*/  IMAD.MOV.U32 R13, RZ, RZ, 0x40000040 ;  /* 0x40000040ff0d7424 */ /* 0x000fe200078e00ff */
[----:B------:R-:W-:Y:S01]  /*e3a0*/  R2UR UR26, R12 ;  /* 0x000000000c1a72ca */ /* 0x000fe200000e0000 */
[C---:B------:R-:W-:Y:S01]  /*e3b0*/  VIADD R12, R10.reuse, 0x180 ;  /* 0x000001800a0c7836 */ /* 0x040fe20000000000 */
[----:B------:R-:W-:Y:S02]  /*e3c0*/  IADD3 R10, R10, 0x1c0, RZ ;  /* 0x000001c00a0a7810 */ /* 0x000fe40007ffe0ff */
[----:B------:R-:W-:Y:S01]  /*e3d0*/  R2UR UR17, R13 ;  /* 0x000000000d1172ca */ /* 0x000fe200000e0000 */
[----:B------:R-:W-:Y:S01]  /*e3e0*/  IMAD.MOV.U32 R13, RZ, RZ, 0x40000040 ;  /* 0x40000040ff0d7424 */ /* 0x000fe200078e00ff */
[----:B------:R-:W-:Y:S02]  /*e3f0*/  R2UR UR34, R10 ;  /* 0x000000000a2272ca */ /* 0x000fe400000e0000 */
[----:B------:R-:W-:-:S02]  /*e400*/  R2UR UR30, R12 ;  /* 0x000000000c1e72ca */ /* 0x000fc400000e0000 */
[----:B------:R-:W-:Y:S01]  /*e410*/  R2UR UR21, R13 ;  /* 0x000000000d1572ca */ /* 0x000fe200000e0000 */
[----:B------:R-:W-:-:S05]  /*e420*/  IMAD.MOV.U32 R13, RZ, RZ, 0x40000040 ;  /* 0x40000040ff0d7424 */ /* 0x000fca00078e00ff */
[----:B------:R-:W-:Y:S01]  /*e430*/  R2UR UR25, R13 ;  /* 0x000000000d1972ca */ /* 0x000fe200000e0000 */
[----:B------:R-:W-:-:S05]  /*e440*/  IMAD.MOV.U32 R13, RZ, RZ, 0x40000040 ;  /* 0x40000040ff0d7424 */ /* 0x000fca00078e00ff */
[----:B------:R-:W-:Y:S02]  /*e450*/  R2UR UR29, R13 ;  /* 0x000000000d1d72ca */ /* 0x000fe400000e0000 */
[----:B--2---:R-:W-:Y:S02]  /*e460*/  LOP3.LUT R10, R14, 0x10000, RZ, 0xfc, !PT ;  /* 0x000100000e0a7812 */ /* 0x004fe400078efcff */
[----:B------:R-:W0:Y:S02]  /*e470*/  S2R R14, SR_TID.X ;  /* 0x00000000000e7919 */ /* 0x000e240000002100 */
[C---:B------:R-:W-:Y:S01]  /*e480*/  R2UR UR4, R10.reuse ;  /* 0x000000000a0472ca */ /* 0x040fe200000e0000 */
[----:B------:R-:W-:-:S05]  /*e490*/  VIADD R12, R10, 0x2 ;  /* 0x000000020a0c7836 */ /* 0x000fca0000000000 */
[----:B------:R-:W-:Y:S02]  /*e4a0*/  R2UR UR8, R12 ;  /* 0x000000000c0872ca */ /* 0x000fe400000e0000 */
[----:B------:R-:W-:-:S04]  /*e4b0*/  IADD3 R12, R10, 0x4, RZ ;  /* 0x000000040a0c7810 */ /* 0x000fc80007ffe0ff */
[----:B------:R-:W-:Y:S01]  /*e4c0*/  R2UR UR12, R12 ;  /* 0x000000000c0c72ca */ /* 0x000fe200000e0000 */
[----:B------:R-:W-:Y:S01]  /*e4d0*/  HGMMA.64x96x16.F32 R88, gdesc[UR4].tnspB, R88, gsb0 ;  /* 0x41600000045879f0 */ /* 0x000fe20008000858 */
[----:B------:R-:W-:-:S05]  /*e4e0*/  VIADD R12, R10, 0x6 ;  /* 0x000000060a0c7836 */ /* 0x000fca0000000000 */
[----:B------:R-:W-:Y:S02]  /*e4f0*/  R2UR UR16, R12 ;  /* 0x000000000c1072ca */ /* 0x000fe400000e0000 */
[----:B------:R-:W-:-:S04]  /*e500*/  IADD3 R12, R10, 0x600, RZ ;  /* 0x000006000a0c7810 */ /* 0x000fc80007ffe0ff */
[----:B------:R-:W-:Y:S01]  /*e510*/  R2UR UR20, R12 ;  /* 0x000000000c1472ca */ /* 0x000fe200000e0000 */
[----:B------:R-:W-:Y:S01]  /*e520*/  VIADD R12, R10, 0x602 ;  /* 0x000006020a0c7836 */ /* 0x000fe20000000000 */
[----:B0-----:R-:W-:-:S04]  /*e530*/  SHF.R.U32.HI R6, RZ, 0x7, R14 ;  /* 0x00000007ff067819 */ /* 0x001fc8000001160e */
[----:B------:R-:W-:Y:S02]  /*e540*/  R2UR UR24, R12 ;  /* 0x000000000c1872ca */ /* 0x000fe400000e0000 */
[C---:B------:R-:W-:Y:S01]  /*e550*/  IADD3 R12, R10.reuse, 0x604, RZ ;  /* 0x000006040a0c7810 */ /* 0x040fe20007ffe0ff */
[----:B------:R-:W-:Y:S01]  /*e560*/  VIADD R10, R10, 0x606 ;  /* 0x000006060a0a7836 */ /* 0x000fe20000000000 */
[----:B------:R-:W-:Y:S02]  /*e570*/  ISETP.GE.U32.AND P1, PT, R14, 0x180, PT ;  /* 0x000001800e00780c */ /* 0x000fe40003f26070 */
[----:B------:R-:W-:Y:S02]  /*e580*/  R2UR UR28, R12 ;  /* 0x000000000c1c72ca */ /* 0x000fe400000e0000 */
[----:B------:R-:W-:Y:S02]  /*e590*/  R2UR UR32, R10 ;  /* 0x000000000a2072ca */ /* 0x000fe400000e0000 */
[----:B------:R-:W-:-:S04]  /*e5a0*/  IADD3 R6, R6, 0x9, RZ ;  /* 0x0000000906067810 */ /* 0x000fc80007ffe0ff */
[----:B------:R-:W-:Y:S01]  /*e5b0*/  SEL R6, R6, 0x9, !P1 ;  /* 0x0000000906067807 */ /* 0x000fe20004800000 */
[----:B------:R-:W-:Y:S02]  /*e5c0*/  WARPGROUP.DEPBAR.LE gsb0, 0x0 ;  /* 0x00008000000079c5 */ /* 0x000fe40000010000 */
[----:B------:R-:W-:-:S06]  /*e5d0*/  WARPGROUP.ARRIVE ;  /* 0x00000000000079c5 */ /* 0x000fcc0000000000 */
[----:B------:R-:W-:Y:S03]  /*e5e0*/  HGMMA.64x96x16.F32 R88, gdesc[UR8].tnspB, R88, gsb0 ;  /* 0x41600000085879f0 */ /* 0x000fe60008000858 */
        /* <DEDUP_REMOVED lines=19> */
[----:B------:R0:W-:Y:S06]  /*e720*/  BAR.ARV R6, 0x100 ;  /* 0x000400060000751d */ /* 0x0001ec0000002000 */
[----:B------:R-:W-:Y:S05]  /*e730*/  @!P0 BRA `(.L_x_10520) ;  /* 0x0000000000048947 */ /* 0x000fea0003800000 */
[----:B------:R-:W-:Y:S01]  /*e740*/  BPT.TRAP 0x1 ;  /* 0x000000040000795c */ /* 0x000fe20000300000 */
.L_x_10520:
[----:B------:R-:W-:Y:S01]  /*e750*/  FMUL.FTZ R12, R24, UR41 ;  /* 0x00000029180c7c20 */ /* 0x000fe20008410000 */
[----:B------:R-:W-:Y:S01]  /*e760*/  FMUL.FTZ R20, R25, UR41 ;  /* 0x0000002919147c20 */ /* 0x000fe20008410000 */
[----:B------:R-:W-:Y:S01]  /*e770*/  FMUL.FTZ R21, R28, UR41 ;  /* 0x000000291c157c20 */ /* 0x000fe20008410000 */
[----:B0-----:R-:W-:Y:S02]  /*e780*/  IMAD R6, R141, 0x8, R2 ;  /* 0x000000088d067824 */ /* 0x001fe400078e0202 */
[----:B------:R-:W-:Y:S01]  /*e790*/  FMUL.FTZ R24, R29, UR41 ;  /* 0x000000291d187c20 */ /* 0x000fe20008410000 */
[----:B------:R-:W-:Y:S01]  /*e7a0*/  IMAD.U32 R9, RZ, RZ, UR38 ;  /* 0x00000026ff097e24 */ /* 0x000fe2000f8e00ff */
[----:B------:R-:W0:Y:S01]  /*e7b0*/  MUFU.TANH R12, R12 ;  /* 0x0000000c000c7308 */ /* 0x000e220000002400 */
[----:B------:R-:W-:Y:S02]  /*e7c0*/  VIADD R6, R6, 0x2d840 ;  /* 0x0002d84006067836 */ /* 0x000fe40000000000 */
[----:B------:R-:W-:Y:S01]  /*e7d0*/  FMUL.FTZ R26, R26, UR41 ;  /* 0x000000291a1a7c20 */ /* 0x000fe20008410000 */
[----:B------:R-:W-:Y:S01]  /*e7e0*/  FMUL.FTZ R25, R32, UR41 ;  /* 0x0000002920197c20 */ /* 0x000fe20008410000 */
[----:B------:R-:W-:Y:S01]  /*e7f0*/  FMUL.FTZ R27, R27, UR41 ;  /* 0x000000291b1b7c20 */ /* 0x000fe20008410000 */
[----:B------:R-:W-:Y:S01]  /*e800*/  FMUL.FTZ R30, R30, UR41 ;  /* 0x000000291e1e7c20 */ /* 0x000fe20008410000 */
[----:B------:R-:W-:Y:S01]  /*e810*/  PRMT R6, R9, 0x654, R6 ;  /* 0x0000065409067816 */ /* 0x000fe20000000006 */
[----:B------:R-:W-:Y:S01]  /*e820*/  FMUL.FTZ R28, R37, UR41 ;  /* 0x00000029251c7c20 */ /* 0x000fe20008410000 */
[----:B------:R-:W1:Y:S01]  /*e830*/  MUFU.TANH R20, R20 ;  /* 0x0000001400147308 */ /* 0x000e620000002400 */
[----:B------:R-:W-:Y:S01]  /*e840*/  FMUL.FTZ R34, R34, UR41 ;  /* 0x0000002922227c20 */ /* 0x000fe20008410000 */
[----:B------:R0:W-:Y:S01]  /*e850*/  SYNCS.ARRIVE.TRANS64.RED.A1T0 RZ, [R6+URZ], RZ ;  /* 0x000000ff06ff79a7 */ /* 0x0001e2000810043f */
[----:B------:R-:W-:Y:S01]  /*e860*/  FMUL.FTZ R32, R41, UR41 ;  /* 0x0000002929207c20 */ /* 0x000fe20008410000 */
[----:B------:R-:W-:Y:S01]  /*e870*/  FMUL.FTZ R37, R48, UR41 ;  /* 0x0000002930257c20 */ /* 0x000fe20008410000 */
[----:B------:R-:W-:Y:S01]  /*e880*/  FMUL.FTZ R144, R56, UR41 ;  /* 0x0000002938907c20 */ /* 0x000fe20008410000 */
[----:B------:R-:W-:Y:S01]  /*e890*/  FMUL.FTZ R146, R57, UR41 ;  /* 0x0000002939927c20 */ /* 0x000fe20008410000 */
[----:B------:R-:W-:Y:S01]  /*e8a0*/  FMUL.FTZ R145, R60, UR41 ;  /* 0x000000293c917c20 */ /* 0x000fe20008410000 */
[----:B------:R-:W2:Y:S01]  /*e8b0*/  MUFU.TANH R21, R21 ;  /* 0x0000001500157308 */ /* 0x000ea20000002400 */
[----:B------:R-:W-:Y:S01]  /*e8c0*/  FMUL.FTZ R147, R61, UR41 ;  /* 0x000000293d937c20 */ /* 0x000fe20008410000 */
[----:B0-----:R-:W-:Y:S01]  /*e8d0*/  FMNMX.FTZ R6, R12, R7, !PT ;  /* 0x000000070c067209 */ /* 0x001fe20007810000 */
        /* <DEDUP_REMOVED lines=13> */
[----:B------:R1:W3:Y:S01]  /*e9b0*/  MUFU.TANH R14, R26 ;  /* 0x0000001a000e7308 */ /* 0x0002e20000002400 */
        /* <DEDUP_REMOVED lines=8> */
[----:B-1----:R-:W-:Y:S01]  /*ea40*/  FMUL.FTZ R26, R33, UR41 ;  /* 0x00000029211a7c20 */ /* 0x002fe20008410000 */
[----:B0-----:R-:W-:Y:S01]  /*ea50*/  FMNMX.FTZ R6, R24, R6, !PT ;  /* 0x0000000618067209 */ /* 0x001fe20007810000 */
[----:B------:R-:W-:Y:S01]  /*ea60*/  FMUL.FTZ R68, R46, UR41 ;  /* 0x000000292e447c20 */ /* 0x000fe20008410000 */
[----:B------:R-:W-:Y:S01]  /*ea70*/  FMUL.FTZ R33, R51, UR41 ;  /* 0x0000002933217c20 */ /* 0x000fe20008410000 */
[----:B------:R-:W-:Y:S01]  /*ea80*/  FMUL.FTZ R64, R54, UR41 ;  /* 0x0000002936407c20 */ /* 0x000fe20008410000 */
[----:B------:R-:W-:Y:S01]  /*ea90*/  FMUL.FTZ R61, R58, UR41 ;  /* 0x000000293a3d7c20 */ /* 0x000fe20008410000 */
[----:B------:R-:W-:Y:S01]  /*eaa0*/  FMUL.FTZ R60, R59, UR41 ;  /* 0x000000293b3c7c20 */ /* 0x000fe20008410000 */
[----:B------:R0:W1:Y:S01]  /*eab0*/  MUFU.TANH R13, R27 ;  /* 0x0000001b000d7308 */ /* 0x0000620000002400 */
[----:B---3--:R-:W-:Y:S01]  /*eac0*/  MOV R38, R14 ;  /* 0x0000000e00267202 */ /* 0x008fe20000000f00 */
[----:B------:R-:W-:Y:S01]  /*ead0*/  FMUL.FTZ R14, R42, UR41 ;  /* 0x000000292a0e7c20 */ /* 0x000fe20008410000 */
[----:B------:R-:W-:Y:S01]  /*eae0*/  FMUL.FTZ R57, R62, UR41 ;  /* 0x000000293e397c20 */ /* 0x000fe20008410000 */
[----:B------:R-:W-:Y:S01]  /*eaf0*/  FMUL.FTZ R56, R63, UR41 ;  /* 0x000000293f387c20 */ /* 0x000fe20008410000 */
[----:B------:R-:W-:Y:S01]  /*eb00*/  FMUL.FTZ R48, R70, UR41 ;  /* 0x0000002946307c20 */ /* 0x000fe20008410000 */
[----:B------:R-:W-:Y:S01]  /*eb10*/  FMUL.FTZ R41, R74, UR41 ;  /* 0x000000294a297c20 */ /* 0x000fe20008410000 */
[----:B------:R-:W-:Y:S01]  /*eb20*/  FMUL.FTZ R154, R75, UR41 ;  /* 0x000000294b9a7c20 */ /* 0x000fe20008410000 */
[----:B------:R-:W3:Y:S01]  /*eb30*/  MUFU.TANH R26, R26 ;  /* 0x0000001a001a7308 */ /* 0x000ee20000002400 */
[----:B0-----:R-:W-:Y:S01]  /*eb40*/  FMUL.FTZ R27, R36, UR41 ;  /* 0x00000029241b7c20 */ /* 0x001fe20008410000 */
[----:B--2---:R-:W-:Y:S01]  /*eb50*/  FMNMX.FTZ R6, R25, R6, !PT ;  /* 0x0000000619067209 */ /* 0x004fe20007810000 */
[----:B------:R-:W-:Y:S01]  /*eb60*/  FMUL.FTZ R36, R45, UR41 ;  /* 0x000000292d247c20 */ /* 0x000fe20008410000 */
[----:B------:R-:W-:Y:S01]  /*eb70*/  FMUL.FTZ R45, R53, UR41 ;  /* 0x00000029352d7c20 */ /* 0x000fe20008410000 */
[----:B------:R-:W-:Y:S01]  /*eb80*/  FMUL.FTZ R53, R66, UR41 ;  /* 0x0000002942357c20 */ /* 0x000fe20008410000 */
[----:B------:R-:W-:Y:S01]  /*eb90*/  FMUL.FTZ R153, R78, UR41 ;  /* 0x000000294e997c20 */ /* 0x000fe20008410000 */
[----:B------:R-:W-:Y:S01]  /*eba0*/  FMUL.FTZ R82, R82, UR41 ;  /* 0x0000002952527c20 */ /* 0x000fe20008410000 */
[----:B------:R-:W0:Y:S01]  /*ebb0*/  MUFU.TANH R27, R27 ;  /* 0x0000001b001b7308 */ /* 0x000e220000002400 */
[----:B-1----:R-:W-:-:S02]  /*ebc0*/  IMAD.MOV.U32 R42, RZ, RZ, R13 ;  /* 0x000000ffff2a7224 */ /* 0x002fc400078e000d */
[----:B------:R-:W-:Y:S01]  /*ebd0*/  FMUL.FTZ R13, R50, UR41 ;  /* 0x00000029320d7c20 */ /* 0x000fe20008410000 */
[----:B------:R-:W-:Y:S01]  /*ebe0*/  IMAD.MOV.U32 R78, RZ, RZ, R38 ;  /* 0x000000ffff4e7224 */ /* 0x000fe200078e0026 */
[----:B------:R-:W-:-:S03]  /*ebf0*/  UMOV UR45, UR44 ;  /* 0x0000002c002d7c82 */ /* 0x000fc60008000000 */
[----:B------:R1:W-:Y:S01]  /*ec00*/  MUFU.TANH R11, R30 ;  /* 0x0000001e000b7308 */ /* 0x0003e20000002400 */
[----:B---3--:R-:W-:-:S07]  /*ec10*/  FMNMX.FTZ R6, R26, R6, !PT ;  /* 0x000000061a067209 */ /* 0x008fce0007810000 */
[----:B------:R-:W2:Y:S01]  /*ec20*/  MUFU.TANH R28, R28 ;  /* 0x0000001c001c7308 */ /* 0x000ea20000002400 */
[----:B-1----:R-:W-:Y:S01]  /*ec30*/  FMUL.FTZ R30, R40, UR41 ;  /* 0x00000029281e7c20 */ /* 0x002fe20008410000 */
[----:B0-----:R-:W-:Y:S01]  /*ec40*/  FMNMX.FTZ R6, R27, R6, !PT ;  /* 0x000000061b067209 */ /* 0x001fe20007810000 */
[----:B------:R-:W-:Y:S01]  /*ec50*/  FMUL.FTZ R40, R49, UR41 ;  /* 0x0000002931287c20 */ /* 0x000fe20008410000 */
[----:B------:R-:W-:-:S04]  /*ec60*/  FMUL.FTZ R49, R71, UR41 ;  /* 0x0000002947317c20 */ /* 0x000fc80008410000 */
[----:B------:R-:W0:Y:S08]  /*ec70*/  MUFU.TANH R30, R30 ;  /* 0x0000001e001e7308 */ /* 0x000e300000002400 */
[----:B------:R1:W3:Y:S01]  /*ec80*/  MUFU.TANH R15, R34 ;  /* 0x00000022000f7308 */ /* 0x0002e20000002400 */
[----:B--2---:R-:W-:-:S07]  /*ec90*/  FMNMX.FTZ R6, R28, R6, !PT ;  /* 0x000000061c067209 */ /* 0x004fce0007810000 */
[----:B------:R-:W2:Y:S01]  /*eca0*/  MUFU.TANH R32, R32 ;  /* 0x0000002000207308 */ /* 0x000ea20000002400 */
[----:B-1----:R-:W-:Y:S01]  /*ecb0*/  FMUL.FTZ R34, R44, UR41 ;  /* 0x000000292c227c20 */ /* 0x002fe20008410000 */
[----:B0-----:R-:W-:Y:S01]  /*ecc0*/  FMNMX.FTZ R6, R30, R6, !PT ;  /* 0x000000061e067209 */ /* 0x001fe20007810000 */
[----:B------:R-:W-:Y:S01]  /*ecd0*/  FMUL.FTZ R44, R52, UR41 ;  /* 0x00000029342c7c20 */ /* 0x000fe20008410000 */
[----:B------:R-:W-:-:S04]  /*ece0*/  FMUL.FTZ R52, R67, UR41 ;  /* 0x0000002943347c20 */ /* 0x000fc80008410000 */
[----:B------:R-:W0:Y:S01]  /*ecf0*/  MUFU.TANH R34, R34 ;  /* 0x0000002200227308 */ /* 0x000e220000002400 */
[----:B---3--:R-:W-:-:S07]  /*ed00*/  IMAD.MOV.U32 R74, RZ, RZ, R15 ;  /* 0x000000ffff4a7224 */ /* 0x008fce00078e000f */
        /* <DEDUP_REMOVED lines=42> */
[----:B------:R1:W-:Y:S01]  /*efb0*/  MUFU.TANH R10, R31 ;  /* 0x0000001f000a7308 */ /* 0x0003e20000002400 */
[----:B--2---:R-:W-:-:S07]  /*efc0*/  FMNMX.FTZ R6, R84, R6, !PT ;  /* 0x0000000654067209 */ /* 0x004fce0007810000 */
[----:B------:R2:W3:Y:S01]  /*efd0*/  MUFU.TANH R152, R35 ;  /* 0x0000002300987308 */ /* 0x0004e20000002400 */
[----:B0-----:R-:W-:Y:S01]  /*efe0*/  FMNMX.FTZ R6, R85, R6, !PT ;  /* 0x0000000655067209 */ /* 0x001fe20007810000 */
[----:B-1----:R-:W-:-:S04]  /*eff0*/  FMUL.FTZ R31, R47, UR41 ;  /* 0x000000292f1f7c20 */ /* 0x002fc80008410000 */
[----:B------:R-:W0:Y:S02]  /*f000*/  SHFL.BFLY PT, R9, R6, 0x2, 0x1f ;  /* 0x0c401f0006097f89 */ /* 0x000e2400000e0000 */
[----:B------:R-:W1:Y:S01]  /*f010*/  MUFU.TANH R72, R72 ;  /* 0x0000004800487308 */ /* 0x000e620000002400 */
[----:B--2---:R-:W-:-:S07]  /*f020*/  FMUL.FTZ R35, R55, UR41 ;  /* 0x0000002937237c20 */ /* 0x004fce0008410000 */
[----:B------:R-:W2:Y:S01]  /*f030*/  MUFU.TANH R39, R39 ;  /* 0x0000002700277308 */ /* 0x000ea20000002400 */
[----:B---3--:R-:W-:-:S07]  /*f040*/  IMAD.MOV.U32 R70, RZ, RZ, R152 ;  /* 0x000000ffff467224 */ /* 0x008fce00078e0098 */
[----:B------:R-:W3:Y:S01]  /*f050*/  MUFU.TANH R14, R14 ;  /* 0x0000000e000e7308 */ /* 0x000ee20000002400 */
[----:B0-----:R-:W-:-:S07]  /*f060*/  FMNMX.FTZ R6, R6, R9, !PT ;  /* 0x0000000906067209 */ /* 0x001fce0007810000 */
[----:B------:R-:W0:Y:S01]  /*f070*/  MUFU.TANH R29, R29 ;  /* 0x0000001d001d7308 */ /* 0x000e220000002400 */
[----:B------:R-:W4:Y:S07]  /*f080*/  SHFL.BFLY PT, R9, R6, 0x1, 0x1f ;  /* 0x0c201f0006097f89 */ /* 0x000f2e00000e0000 */
[----:B------:R-:W5:Y:S08]  /*f090*/  MUFU.TANH R68, R68 ;  /* 0x0000004400447308 */ /* 0x000f700000002400 */
[----:B------:R-:W5:Y:S08]  /*f0a0*/  MUFU.TANH R31, R31 ;  /* 0x0000001f001f7308 */ /* 0x000f700000002400 */
[----:B------:R-:W5:Y:S01]  /*f0b0*/  MUFU.TANH R13, R13 ;  /* 0x0000000d000d7308 */ /* 0x000f620000002400 */
[----:B----4-:R-:W-:-:S02]  /*f0c0*/  FMNMX.FTZ R6, R6, R9, !PT ;  /* 0x0000000906067209 */ /* 0x010fc40007810000 */
[----:B------:R-:W-:-:S05]  /*f0d0*/  FMNMX.FTZ R9, R38, R8, !PT ;  /* 0x0000000826097209 */ /* 0x000fca0007810000 */
[----:B------:R-:W4:Y:S01]  /*f0e0*/  MUFU.TANH R33, R33 ;  /* 0x0000002100217308 */ /* 0x000f220000002400 */
[----:B------:R-:W-:Y:S01]  /*f0f0*/  FMNMX.FTZ R9, R42, R9, !PT ;  /* 0x000000092a097209 */ /* 0x000fe20007810000 */
[C---:B------:R-:W-:Y:S01]  /*f100*/  FMUL.FTZ R43, R6.reuse, UR45 ;  /* 0x0000002d062b7c20 */ /* 0x040fe20008410000 */
[----:B------:R-:W-:Y:S02]  /*f110*/  FADD.FTZ R7, -R6, R7 ;  /* 0x0000000706077221 */ /* 0x000fe40000010100 */
[----:B------:R-:W-:Y:S01]  /*f120*/  FMNMX.FTZ R9, R11, R9, !PT ;  /* 0x000000090b097209 */ /* 0x000fe20007810000 */
[--C-:B------:R-:W-:Y:S01]  /*f130*/  FFMA.FTZ R25, R25, UR45, -R43.reuse ;  /* 0x0000002d19197c23 */ /* 0x100fe2000801082b */
[--C-:B------:R-:W-:Y:S01]  /*f140*/  FFMA.FTZ R71, R32, UR45, -R43.reuse ;  /* 0x0000002d20477c23 */ /* 0x100fe2000801082b */
[----:B------:R-:W4:Y:S01]  /*f150*/  MUFU.TANH R64, R64 ;  /* 0x0000004000407308 */ /* 0x000f220000002400 */
[----:B------:R-:W-:Y:S01]  /*f160*/  FMNMX.FTZ R9, R10, R9, !PT ;  /* 0x000000090a097209 */ /* 0x000fe20007810000 */
[--C-:B------:R-:W-:Y:S01]  /*f170*/  FFMA.FTZ R45, R45, UR45, -R43.reuse ;  /* 0x0000002d2d2d7c23 */ /* 0x100fe2000801082b */
[--C-:B------:R-:W-:Y:S01]  /*f180*/  FFMA.FTZ R32, R36, UR45, -R43.reuse ;  /* 0x0000002d24207c23 */ /* 0x100fe2000801082b */
[----:B------:R-:W-:Y:S01]  /*f190*/  FFMA.FTZ R76, R76, UR45, -R43 ;  /* 0x0000002d4c4c7c23 */ /* 0x000fe2000801082b */
[----:B------:R-:W-:Y:S01]  /*f1a0*/  FMNMX.FTZ R9, R15, R9, !PT ;  /* 0x000000090f097209 */ /* 0x000fe20007810000 */
[----:B------:R-:W-:Y:S01]  /*f1b0*/  FMUL.FTZ R15, R83, UR41 ;  /* 0x00000029530f7c20 */ /* 0x000fe20008410000 */
[----:B------:R-:W-:Y:S01]  /*f1c0*/  MOV R83, R10 ;  /* 0x0000000a00537202 */ /* 0x000fe20000000f00 */
[----:B------:R-:W4:Y:S01]  /*f1d0*/  MUFU.TANH R35, R35 ;  /* 0x0000002300237308 */ /* 0x000f220000002400 */
[----:B------:R-:W-:Y:S01]  /*f1e0*/  FMNMX.FTZ R9, R152, R9, !PT ;  /* 0x0000000998097209 */ /* 0x000fe20007810000 */
[----:B------:R-:W-:Y:S01]  /*f1f0*/  FMUL.FTZ R152, R79, UR41 ;  /* 0x000000294f987c20 */ /* 0x000fe20008410000 */
[----:B------:R-:W-:Y:S01]  /*f200*/  FMUL.FTZ R10, R86, UR41 ;  /* 0x00000029560a7c20 */ /* 0x000fe20008410000 */
[----:B------:R-:W-:Y:S01]  /*f210*/  IMAD.MOV.U32 R86, RZ, RZ, R11 ;  /* 0x000000ffff567224 */ /* 0x000fe200078e000b */
[----:B-1----:R-:W-:Y:S01]  /*f220*/  FMNMX.FTZ R9, R72, R9, !PT ;  /* 0x0000000948097209 */ /* 0x002fe20007810000 */
[----:B------:R-:W-:Y:S01]  /*f230*/  FMUL.FTZ R11, R87, UR41 ;  /* 0x00000029570b7c20 */ /* 0x000fe20008410000 */
[--C-:B------:R-:W-:Y:S01]  /*f240*/  FFMA.FTZ R79, R20, UR45, -R43.reuse ;  /* 0x0000002d144f7c23 */ /* 0x100fe2000801082b */
[----:B------:R-:W1:Y:S01]  /*f250*/  MUFU.TANH R61, R61 ;  /* 0x0000003d003d7308 */ /* 0x000e620000002400 */
[----:B--2---:R-:W-:Y:S01]  /*f260*/  FMNMX.FTZ R9, R39, R9, !PT ;  /* 0x0000000927097209 */ /* 0x004fe20007810000 */
[----:B------:R-:W-:Y:S01]  /*f270*/  FFMA.FTZ R20, R80, UR45, -R43 ;  /* 0x0000002d50147c23 */ /* 0x000fe2000801082b */
[----:B------:R-:W-:-:S02]  /*f280*/  IMAD.MOV.U32 R87, RZ, RZ, R42 ;  /* 0x000000ffff577224 */ /* 0x000fc400078e002a */
[--C-:B------:R-:W-:Y:S01]  /*f290*/  FFMA.FTZ R46, R24, UR45, -R43.reuse ;  /* 0x0000002d182e7c23 */ /* 0x100fe2000801082b */
[----:B---3--:R-:W-:Y:S01]  /*f2a0*/  FMNMX.FTZ R9, R14, R9, !PT ;  /* 0x000000090e097209 */ /* 0x008fe20007810000 */
[--C-:B------:R-:W-:Y:S01]  /*f2b0*/  FFMA.FTZ R55, R65, UR45, -R43.reuse ;  /* 0x0000002d41377c23 */ /* 0x100fe2000801082b */
[--C-:B------:R-:W-:Y:S01]  /*f2c0*/  FFMA.FTZ R27, R27, UR45, -R43.reuse ;  /* 0x0000002d1b1b7c23 */ /* 0x100fe2000801082b */
[----:B------:R-:W2:Y:S01]  /*f2d0*/  MUFU.TANH R60, R60 ;  /* 0x0000003c003c7308 */ /* 0x000ea20000002400 */
[----:B0-----:R-:W-:Y:S01]  /*f2e0*/  FMNMX.FTZ R9, R29, R9, !PT ;  /* 0x000000091d097209 */ /* 0x001fe20007810000 */
[--C-:B------:R-:W-:Y:S01]  /*f2f0*/  FFMA.FTZ R42, R21, UR45, -R43.reuse ;  /* 0x0000002d152a7c23 */ /* 0x100fe2000801082b */
[--C-:B------:R-:W-:Y:S01]  /*f300*/  FFMA.FTZ R75, R26, UR45, -R43.reuse ;  /* 0x0000002d1a4b7c23 */ /* 0x100fe2000801082b */
[--C-:B------:R-:W-:Y:S01]  /*f310*/  FFMA.FTZ R37, R37, UR45, -R43.reuse ;  /* 0x0000002d25257c23 */ /* 0x100fe2000801082b */
[----:B-----5:R-:W-:Y:S01]  /*f320*/  FMNMX.FTZ R9, R68, R9, !PT ;  /* 0x0000000944097209 */ /* 0x020fe20007810000 */
[--C-:B------:R-:W-:Y:S01]  /*f330*/  FFMA.FTZ R51, R69, UR45, -R43.reuse ;  /* 0x0000002d45337c23 */ /* 0x100fe2000801082b */
[--C-:B------:R-:W-:Y:S01]  /*f340*/  FFMA.FTZ R66, R77, UR45, -R43.reuse ;  /* 0x0000002d4d427c23 */ /* 0x100fe2000801082b */
[----:B------:R-:W0:Y:S01]  /*f350*/  MUFU.TANH R57, R57 ;  /* 0x0000003900397308 */ /* 0x000e220000002400 */
[----:B------:R-:W-:Y:S01]  /*f360*/  FMNMX.FTZ R9, R31, R9, !PT ;  /* 0x000000091f097209 */ /* 0x000fe20007810000 */
[--C-:B------:R-:W-:Y:S01]  /*f370*/  FFMA.FTZ R28, R28, UR45, -R43.reuse ;  /* 0x0000002d1c1c7c23 */ /* 0x100fe2000801082b */
[--C-:B------:R-:W-:Y:S01]  /*f380*/  FFMA.FTZ R47, R73, UR45, -R43.reuse ;  /* 0x0000002d492f7c23 */ /* 0x100fe2000801082b */
[--C-:B------:R-:W-:Y:S01]  /*f390*/  FFMA.FTZ R30, R30, UR45, -R43.reuse ;  /* 0x0000002d1e1e7c23 */ /* 0x100fe2000801082b */
[----:B------:R-:W-:Y:S01]  /*f3a0*/  FMNMX.FTZ R9, R13, R9, !PT ;  /* 0x000000090d097209 */ /* 0x000fe20007810000 */
[--C-:B------:R-:W-:Y:S01]  /*f3b0*/  FFMA.FTZ R34, R34, UR45, -R43.reuse ;  /* 0x0000002d22227c23 */ /* 0x100fe2000801082b */
[--C-:B------:R-:W-:Y:S01]  /*f3c0*/  FFMA.FTZ R67, R40, UR45, -R43.reuse ;  /* 0x0000002d28437c23 */ /* 0x100fe2000801082b */
[----:B------:R-:W3:Y:S01]  /*f3d0*/  MUFU.TANH R56, R56 ;  /* 0x0000003800387308 */ /* 0x000ee20000002400 */
[----:B----4-:R-:W-:Y:S01]  /*f3e0*/  FMNMX.FTZ R9, R33, R9, !PT ;  /* 0x0000000921097209 */ /* 0x010fe20007810000 */
[--C-:B------:R-:W-:Y:S01]  /*f3f0*/  FFMA.FTZ R44, R44, UR45, -R43.reuse ;  /* 0x0000002d2c2c7c23 */ /* 0x100fe2000801082b */
[--C-:B------:R-:W-:Y:S01]  /*f400*/  FFMA.FTZ R62, R144, UR45, -R43.reuse ;  /* 0x0000002d903e7c23 */ /* 0x100fe2000801082b */
[--C-:B------:R-:W-:Y:S01]  /*f410*/  FFMA.FTZ R63, R146, UR45, -R43.reuse ;  /* 0x0000002d923f7c23 */ /* 0x100fe2000801082b */
[----:B------:R-:W-:Y:S01]  /*f420*/  FMNMX.FTZ R9, R64, R9, !PT ;  /* 0x0000000940097209 */ /* 0x000fe20007810000 */
[--C-:B------:R-:W-:Y:S01]  /*f430*/  FFMA.FTZ R58, R145, UR45, -R43.reuse ;  /* 0x0000002d913a7c23 */ /* 0x100fe2000801082b */
[--C-:B------:R-:W-:Y:S01]  /*f440*/  FFMA.FTZ R59, R147, UR45, -R43.reuse ;  /* 0x0000002d933b7c23 */ /* 0x100fe2000801082b */
[----:B------:R-:W4:Y:S01]  /*f450*/  MUFU.TANH R53, R53 ;  /* 0x0000003500357308 */ /* 0x000f220000002400 */
[----:B------:R-:W-:Y:S01]  /*f460*/  FMNMX.FTZ R9, R35, R9, !PT ;  /* 0x0000000923097209 */ /* 0x000fe20007810000 */
[--C-:B------:R-:W-:Y:S01]  /*f470*/  FFMA.FTZ R54, R148, UR45, -R43.reuse ;  /* 0x0000002d94367c23 */ /* 0x100fe2000801082b */
[--C-:B------:R-:W-:Y:S01]  /*f480*/  FFMA.FTZ R50, R149, UR45, -R43.reuse ;  /* 0x0000002d95327c23 */ /* 0x100fe2000801082b */
[--C-:B------:R-:W-:Y:S01]  /*f490*/  FFMA.FTZ R40, R150, UR45, -R43.reuse ;  /* 0x0000002d96287c23 */ /* 0x100fe2000801082b */
[----:B-1----:R-:W-:Y:S01]  /*f4a0*/  FMNMX.FTZ R9, R61, R9, !PT ;  /* 0x000000093d097209 */ /* 0x002fe20007810000 */
[--C-:B------:R-:W-:Y:S01]  /*f4b0*/  FFMA.FTZ R21, R81, UR45, -R43.reuse ;  /* 0x0000002d51157c23 */ /* 0x100fe2000801082b */
[----:B------:R-:W-:Y:S01]  /*f4c0*/  FFMA.FTZ R84, R84, UR45, -R43 ;  /* 0x0000002d54547c23 */ /* 0x000fe2000801082b */
[----:B------:R-:W1:Y:S01]  /*f4d0*/  MUFU.TANH R52, R52 ;  /* 0x0000003400347308 */ /* 0x000e620000002400 */
[----:B--2---:R-:W-:-:S04]  /*f4e0*/  FMNMX.FTZ R9, R60, R9, !PT ;  /* 0x000000093c097209 */ /* 0x004fc80007810000 */
[----:B0-----:R-:W-:-:S03]  /*f4f0*/  FMNMX.FTZ R9, R57, R9, !PT ;  /* 0x0000000939097209 */ /* 0x001fc60007810000 */
[----:B------:R-:W0:Y:S01]  /*f500*/  MUFU.TANH R48, R48 ;  /* 0x0000003000307308 */ /* 0x000e220000002400 */
[----:B---3--:R-:W-:-:S04]  /*f510*/  FMNMX.FTZ R9, R56, R9, !PT ;  /* 0x0000000938097209 */ /* 0x008fc80007810000 */
[----:B----4-:R-:W-:-:S03]  /*f520*/  FMNMX.FTZ R9, R53, R9, !PT ;  /* 0x0000000935097209 */ /* 0x010fc60007810000 */
        /* <DEDUP_REMOVED lines=18> */
[----:B------:R2:W-:Y:S01]  /*f650*/  MUFU.EX2 R36, R25 ;  /* 0x0000001900247308 */ /* 0x0005e20000000800 */
[----:B-1----:R-:W-:-:S07]  /*f660*/  FMNMX.FTZ R9, R10, R9, !PT ;  /* 0x000000090a097209 */ /* 0x002fce0007810000 */
[----:B------:R-:W-:Y:S01]  /*f670*/  MUFU.EX2 R65, R45 ;  /* 0x0000002d00417308 */ /* 0x000fe20000000800 */
[----:B0-----:R-:W-:-:S05]  /*f680*/  FMNMX.FTZ R9, R11, R9, !PT ;  /* 0x000000090b097209 */ /* 0x001fca0007810000 */
[----:B------:R-:W0:Y:S02]  /*f690*/  SHFL.BFLY PT, R38, R9, 0x2, 0x1f ;  /* 0x0c401f0009267f89 */ /* 0x000e2400000e0000 */
[----:B------:R1:W-:Y:S08]  /*f6a0*/  MUFU.EX2 R45, R76 ;  /* 0x0000004c002d7308 */ /* 0x0003f00000000800 */
[----:B------:R-:W-:Y:S08]  /*f6b0*/  MUFU.EX2 R79, R79 ;  /* 0x0000004f004f7308 */ /* 0x000ff00000000800 */
[----:B------:R-:W-:Y:S01]  /*f6c0*/  MUFU.EX2 R26, R42 ;  /* 0x0000002a001a7308 */ /* 0x000fe20000000800 */
[----:B0-----:R-:W-:-:S07]  /*f6d0*/  FMNMX.FTZ R9, R9, R38, !PT ;  /* 0x0000002609097209 */ /* 0x001fce0007810000 */
[----:B------:R-:W-:Y:S01]  /*f6e0*/  MUFU.EX2 R77, R46 ;  /* 0x0000002e004d7308 */ /* 0x000fe20000000800 */
[----:B------:R-:W0:Y:S07]  /*f6f0*/  SHFL.BFLY PT, R38, R9, 0x1, 0x1f ;  /* 0x0c201f0009267f89 */ /* 0x000e2e00000e0000 */
[----:B------:R-:W-:Y:S08]  /*f700*/  MUFU.EX2 R69, R32 ;  /* 0x0000002000457308 */ /* 0x000ff00000000800 */
[----:B------:R3:W-:Y:S08]  /*f710*/  MUFU.EX2 R32, R37 ;  /* 0x0000002500207308 */ /* 0x0007f00000000800 */
[----:B------:R-:W-:Y:S01]  /*f720*/  MUFU.EX2 R75, R75 ;  /* 0x0000004b004b7308 */ /* 0x000fe20000000800 */
[----:B0-----:R-:W-:-:S05]  /*f730*/  FMNMX.FTZ R9, R9, R38, !PT ;  /* 0x0000002609097209 */ /* 0x001fca0007810000 */
[C---:B------:R-:W-:Y:S01]  /*f740*/  FADD.FTZ R38, -R9.reuse, R8 ;  /* 0x0000000809267221 */ /* 0x040fe20000010100 */
[----:B------:R-:W-:Y:S01]  /*f750*/  FMUL.FTZ R80, R9, UR45 ;  /* 0x0000002d09507c20 */ /* 0x000fe20008410000 */
[----:B------:R-:W-:Y:S01]  /*f760*/  FMUL.FTZ R8, R7, UR45 ;  /* 0x0000002d07087c20 */ /* 0x000fe20008410000 */
[----:B------:R-:W-:Y:S01]  /*f770*/  MUFU.EX2 R73, R28 ;  /* 0x0000001c00497308 */ /* 0x000fe20000000800 */
[----:B------:R-:W-:Y:S01]  /*f780*/  FMUL.FTZ R7, R38, UR45 ;  /* 0x0000002d26077c20 */ /* 0x000fe20008410000 */
[--C-:B------:R-:W-:Y:S01]  /*f790*/  FFMA.FTZ R78, R78, UR45, -R80.reuse ;  /* 0x0000002d4e4e7c23 */ /* 0x100fe20008010850 */
[--C-:B------:R-:W-:Y:S01]  /*f7a0*/  FFMA.FTZ R38, R12, UR45, -R43.reuse ;  /* 0x0000002d0c267c23 */ /* 0x100fe2000801082b */
[--C-:B--2---:R-:W-:Y:S01]  /*f7b0*/  FFMA.FTZ R25, R87, UR45, -R80.reuse ;  /* 0x0000002d57197c23 */ /* 0x104fe20008010850 */
[--C-:B-1----:R-:W-:Y:S01]  /*f7c0*/  FFMA.FTZ R76, R86, UR45, -R80.reuse ;  /* 0x0000002d564c7c23 */ /* 0x102fe20008010850 */
[--C-:B------:R-:W-:Y:S01]  /*f7d0*/  FFMA.FTZ R74, R74, UR45, -R80.reuse ;  /* 0x0000002d4a4a7c23 */ /* 0x100fe20008010850 */
[--C-:B---3--:R-:W-:Y:S01]  /*f7e0*/  FFMA.FTZ R37, R70, UR45, -R80.reuse ;  /* 0x0000002d46257c23 */ /* 0x108fe20008010850 */
        /* <DEDUP_REMOVED lines=25> */
[--C-:B------:R-:W-:Y:S01]  /*f980*/  FFMA.FTZ R14, R82, UR45, -R80.reuse ;  /* 0x0000002d520e7c23 */ /* 0x100fe20008010850 */
[--C-:B------:R-:W-:Y:S01]  /*f990*/  FFMA.FTZ R15, R15, UR45, -R80.reuse ;  /* 0x0000002d0f0f7c23 */ /* 0x100fe20008010850 */
[--C-:B------:R-:W-:Y:S01]  /*f9a0*/  FFMA.FTZ R10, R10, UR45, -R80.reuse ;  /* 0x0000002d0a0a7c23 */ /* 0x100fe20008010850 */
[----:B------:R-:W-:-:S04]  /*f9b0*/  FFMA.FTZ R11, R11, UR45, -R80 ;  /* 0x0000002d0b0b7c23 */ /* 0x000fc80008010850 */
[----:B------:R-:W2:Y:S01]  /*f9c0*/  MUFU.EX2 R25, R25 ;  /* 0x0000001900197308 */ /* 0x000ea20000000800 */
[----:B0-----:R-:W-:-:S04]  /*f9d0*/  FFMA.FTZ R3, R8, R3, R24 ;  /* 0x0000000308037223 */ /* 0x001fc80000010018 */
[----:B------:R-:W-:-:S03]  /*f9e0*/  FADD.FTZ R3, R79, R3 ;  /* 0x000000034f037221 */ /* 0x000fc60000010000 */
[----:B------:R0:W3:Y:S01]  /*f9f0*/  MUFU.EX2 R38, R27 ;  /* 0x0000001b00267308 */ /* 0x0000e20000000800 */
[----:B-1----:R-:W-:Y:S01]  /*fa00*/  FFMA.FTZ R4, R7, R4, R78 ;  /* 0x0000000407047223 */ /* 0x002fe2000001004e */
[----:B------:R-:W-:-:S04]  /*fa10*/  FADD.FTZ R3, R26, R3 ;  /* 0x000000031a037221 */ /* 0x000fc80000010000 */
[----:B------:R-:W-:Y:S02]  /*fa20*/  FADD.FTZ R3, R77, R3 ;  /* 0x000000034d037221 */ /* 0x000fe40000010000 */
[----:B------:R-:W1:Y:S01]  /*fa30*/  MUFU.EX2 R76, R76 ;  /* 0x0000004c004c7308 */ /* 0x000e620000000800 */
[----:B0-----:R-:W-:Y:S01]  /*fa40*/  FFMA.FTZ R27, R83, UR45, -R80 ;  /* 0x0000002d531b7c23 */ /* 0x001fe20008010850 */
[----:B--2---:R-:W-:Y:S01]  /*fa50*/  FADD.FTZ R4, R25, R4 ;  /* 0x0000000419047221 */ /* 0x004fe20000010000 */
[----:B------:R-:W-:-:S04]  /*fa60*/  FADD.FTZ R3, R36, R3 ;  /* 0x0000000324037221 */ /* 0x000fc80000010000 */
[----:B------:R-:W-:Y:S01]  /*fa70*/  FADD.FTZ R3, R75, R3 ;  /* 0x000000034b037221 */ /* 0x000fe20000010000 */
[----:B------:R-:W0:Y:S03]  /*fa80*/  MUFU.EX2 R27, R27 ;  /* 0x0000001b001b7308 */ /* 0x000e260000000800 */
[----:B---3--:R-:W-:-:S04]  /*fa90*/  FADD.FTZ R3, R38, R3 ;  /* 0x0000000326037221 */ /* 0x008fc80000010000 */
[----:B------:R-:W-:Y:S01]  /*faa0*/  FADD.FTZ R3, R73, R3 ;  /* 0x0000000349037221 */ /* 0x000fe20000010000 */
        /* <DEDUP_REMOVED lines=20> */
[----:B------:R1:W-:Y:S01]  /*fbf0*/  MUFU.EX2 R42, R66 ;  /* 0x00000042002a7308 */ /* 0x0003e20000000800 */
[----:B0-----:R-:W-:-:S04]  /*fc00*/  FADD.FTZ R3, R30, R3 ;  /* 0x000000031e037221 */ /* 0x001fc80000010000 */
[----:B------:R-:W-:-:S03]  /*fc10*/  FADD.FTZ R3, R69, R3 ;  /* 0x0000000345037221 */ /* 0x000fc60000010000 */
[----:B------:R-:W0:Y:S01]  /*fc20*/  MUFU.EX2 R31, R31 ;  /* 0x0000001f001f7308 */ /* 0x000e220000000800 */
[----:B-1----:R-:W-:Y:S01]  /*fc30*/  FFMA.FTZ R66, R13, UR45, -R80 ;  /* 0x0000002d0d427c23 */ /* 0x002fe20008010850 */
[----:B--2---:R-:W-:Y:S01]  /*fc40*/  FADD.FTZ R4, R68, R4 ;  /* 0x0000000444047221 */ /* 0x004fe20000010000 */
[----:B------:R-:W-:-:S05]  /*fc50*/  FADD.FTZ R3, R32, R3 ;  /* 0x0000000320037221 */ /* 0x000fca0000010000 */
[----:B------:R-:W1:Y:S08]  /*fc60*/  MUFU.EX2 R66, R66 ;  /* 0x0000004200427308 */ /* 0x000e700000000800 */
[----:B------:R-:W2:Y:S01]  /*fc70*/  MUFU.EX2 R67, R67 ;  /* 0x0000004300437308 */ /* 0x000ea20000000800 */
[----:B0-----:R-:W-:-:S07]  /*fc80*/  FADD.FTZ R4, R31, R4 ;  /* 0x000000041f047221 */ /* 0x001fce0000010000 */
[----:B------:R-:W0:Y:S01]  /*fc90*/  MUFU.EX2 R33, R33 ;  /* 0x0000002100217308 */ /* 0x000e220000000800 */
[----:B-1----:R-:W-:-:S07]  /*fca0*/  FADD.FTZ R4, R66, R4 ;  /* 0x0000000442047221 */ /* 0x002fce0000010000 */
[----:B------:R1:W3:Y:S01]  /*fcb0*/  MUFU.EX2 R34, R44 ;  /* 0x0000002c00227308 */ /* 0x0002e20000000800 */
[----:B--2---:R-:W-:-:S07]  /*fcc0*/  FADD.FTZ R3, R67, R3 ;  /* 0x0000000343037221 */ /* 0x004fce0000010000 */
[----:B------:R-:W2:Y:S01]  /*fcd0*/  MUFU.EX2 R64, R64 ;  /* 0x0000004000407308 */ /* 0x000ea20000000800 */
[----:B0-----:R-:W-:Y:S01]  /*fce0*/  FADD.FTZ R4, R33, R4 ;  /* 0x0000000421047221 */ /* 0x001fe20000010000 */
[----:B-1----:R-:W-:-:S06]  /*fcf0*/  FFMA.FTZ R44, R152, UR45, -R80 ;  /* 0x0000002d982c7c23 */ /* 0x002fcc0008010850 */
[----:B------:R-:W0:Y:S01]  /*fd00*/  MUFU.EX2 R35, R35 ;  /* 0x0000002300237308 */ /* 0x000e220000000800 */
[----:B---3--:R-:W-:-:S04]  /*fd10*/  FADD.FTZ R3, R34, R3 ;  /* 0x0000000322037221 */ /* 0x008fc80000010000 */
[----:B------:R-:W-:-:S03]  /*fd20*/  FADD.FTZ R3, R65, R3 ;  /* 0x0000000341037221 */ /* 0x000fc60000010000 */
        /* <DEDUP_REMOVED lines=41> */
[----:B-1----:R-:W-:-:S04]  /*ffc0*/  FADD.FTZ R3, R47, R3 ;  /* 0x000000032f037221 */ /* 0x002fc80000010000 */
[----:B------:R-:W-:-:S03]  /*ffd0*/  FADD.FTZ R3, R45, R3 ;  /* 0x000000032d037221 */ /* 0x000fc60000010000 */
        /* <DEDUP_REMOVED lines=23> */
.L_x_10521:
[----:B------:R-:W2:Y:S04]  /*10150*/  LDL R84, [R1+0x60] ;  /* 0x0000600001547983 */ /* 0x000ea80000100800 */
[----:B------:R-:W3:Y:S04]  /*10160*/  LDL R85, [R1+0x80] ;  /* 0x0000800001557983 */ /* 0x000ee80000100800 */
[----:B------:R-:W4:Y:S04]  /*10170*/  LDL R82, [R1+0x68] ;  /* 0x0000680001527983 */ /* 0x000f280000100800 */
[----:B------:R-:W5:Y:S04]  /*10180*/  LDL R81, [R1+0x64] ;  /* 0x0000640001517983 */ /* 0x000f680000100800 */
[----:B------:R-:W5:Y:S01]  /*10190*/  LDL R83, [R1+0x84] ;  /* 0x0000840001537983 */ /* 0x000f620000100800 */
[----:B------:R-:W-:Y:S01]  /*101a0*/  LEA R5, R5, R2, 0x3 ;  /* 0x0000000205057211 */ /* 0x000fe200078e18ff */
[----:B------:R-:W-:-:S04]  /*101b0*/  IMAD.U32 R80, RZ, RZ, UR38 ;  /* 0x00000026ff507e24 */ /* 0x000fc8000f8e00ff */
[----:B------:R-:W-:Y:S01]  /*101c0*/  VIADD R5, R5, 0x2d860 ;  /* 0x0002d86005057836 */ /* 0x000fe20000000000 */
[----:B------:R-:W-:Y:S02]  /*101d0*/  F2FP.F16.F32.PACK_AB R24, R79, R24 ;  /* 0x000000184f18723e */ /* 0x000fe400000000ff */
[----:B------:R-:W-:Y:S02]  /*101e0*/  F2FP.F16.F32.PACK_AB R25, R25, R78 ;  /* 0x0000004e1919723e */ /* 0x000fe400000000ff */
[----:B------:R-:W-:Y:S02]  /*101f0*/  PRMT R5, R80, 0x654, R5 ;  /* 0x0000065450057816 */ /* 0x000fe40000000005 */
[----:B------:R-:W-:Y:S02]  /*10200*/  F2FP.F16.F32.PACK_AB R26, R77, R26 ;  /* 0x0000001a4d1a723e */ /* 0x000fe400000000ff */
[----:B------:R-:W-:Y:S01]  /*10210*/  F2FP.F16.F32.PACK_AB R27, R27, R76 ;  /* 0x0000004c1b1b723e */ /* 0x000fe200000000ff */
        /* <DEDUP_REMOVED lines=17> */
[----:B------:R-:W-:Y:S01]  /*10330*/  ISETP.GT.AND P1, PT, R0, RZ, PT ;  /* 0x000000ff0000720c */ /* 0x000fe20003f24270 */
        /* <DEDUP_REMOVED lines=51> */
[----:B0-----:R-:W-:Y:S01]  /*10670*/  IMAD.MOV.U32 R5, RZ, RZ, R141 ;  /* 0x000000ffff057224 */ /* 0x001fe200078e008d */
[----:B--2---:R0:W-:Y:S04]  /*10680*/  STSM.16.M88.4 [R84+0x21800], R24 ;  /* 0x0218001854007844 */ /* 0x0041e80000000200 */
[----:B---3--:R1:W-:Y:S04]  /*10690*/  STSM.16.M88.4 [R85], R36 ;  /* 0x0000002455007844 */ /* 0x0083e80000000200 */
[----:B----4-:R2:W-:Y:S04]  /*106a0*/  STSM.16.M88.4 [R82], R28 ;  /* 0x0000001c52007844 */ /* 0x0105e80000000200 */
[----:B-----5:R3:W-:Y:S01]  /*106b0*/  STSM.16.M88.4 [R81], R32 ;  /* 0x0000002051007844 */ /* 0x0207e20000000200 */
[----:B0-----:R-:W-:-:S02]  /*106c0*/  F2FP.F16.F32.PACK_AB R24, R63, R62 ;  /* 0x0000003e3f18723e */ /* 0x001fc400000000ff */
[----:B------:R-:W-:Y:S02]  /*106d0*/  F2FP.F16.F32.PACK_AB R25, R60, R61 ;  /* 0x0000003d3c19723e */ /* 0x000fe400000000ff */
[----:B------:R-:W-:Y:S02]  /*106e0*/  F2FP.F16.F32.PACK_AB R26, R59, R58 ;  /* 0x0000003a3b1a723e */ /* 0x000fe400000000ff */
[----:B------:R-:W-:Y:S02]  /*106f0*/  F2FP.F16.F32.PACK_AB R27, R56, R57 ;  /* 0x00000039381b723e */ /* 0x000fe400000000ff */
[----:B-1----:R-:W-:Y:S02]  /*10700*/  F2FP.F16.F32.PACK_AB R36, R55, R54 ;  /* 0x000000363724723e */ /* 0x002fe400000000ff */
[----:B------:R-:W-:Y:S02]  /*10710*/  F2FP.F16.F32.PACK_AB R37, R52, R53 ;  /* 0x000000353425723e */ /* 0x000fe400000000ff */
[----:B------:R-:W-:-:S02]  /*10720*/  F2FP.F16.F32.PACK_AB R38, R51, R50 ;  /* 0x000000323326723e */ /* 0x000fc400000000ff */
[----:B------:R-:W-:Y:S02]  /*10730*/  F2FP.F16.F32.PACK_AB R39, R49, R48 ;  /* 0x000000303127723e */ /* 0x000fe400000000ff */
[----:B--2---:R-:W-:Y:S02]  /*10740*/  F2FP.F16.F32.PACK_AB R28, R21, R20 ;  /* 0x00000014151c723e */ /* 0x004fe400000000ff */
[----:B------:R-:W-:Y:S02]  /*10750*/  F2FP.F16.F32.PACK_AB R29, R15, R14 ;  /* 0x0000000e0f1d723e */ /* 0x000fe400000000ff */
[----:B------:R-:W-:Y:S02]  /*10760*/  F2FP.F16.F32.PACK_AB R30, R12, R13 ;  /* 0x0000000d0c1e723e */ /* 0x000fe400000000ff */
[----:B------:R-:W-:Y:S01]  /*10770*/  F2FP.F16.F32.PACK_AB R31, R11, R10 ;  /* 0x0000000a0b1f723e */ /* 0x000fe200000000ff */
[----:B------:R3:W-:Y:S04]  /*10780*/  STSM.16.M88.4 [R84+0x27800], R24 ;  /* 0x0278001854007844 */ /* 0x0007e80000000200 */
[----:B------:R3:W-:Y:S04]  /*10790*/  STSM.16.M88.4 [R83], R36 ;  /* 0x0000002453007844 */ /* 0x0007e80000000200 */
[----:B------:R3:W-:Y:S04]  /*107a0*/  STSM.16.M88.4 [R82+0x6000], R40 ;  /* 0x0060002852007844 */ /* 0x0007e80000000200 */
[----:B------:R3:W-:Y:S01]  /*107b0*/  STSM.16.M88.4 [R81+0x6000], R28 ;  /* 0x0060001c51007844 */ /* 0x0007e20000000200 */
[----:B------:R-:W-:Y:S01]  /*107c0*/  @!PT LDS RZ, [RZ] ;  /* 0x00000000fffff984 */ /* 0x000fe20000000800 */
[----:B------:R-:W-:Y:S01]  /*107d0*/  @!PT LDS RZ, [RZ] ;  /* 0x00000000fffff984 */ /* 0x000fe20000000800 */
[----:B------:R-:W-:Y:S01]  /*107e0*/  @!PT LDS RZ, [RZ] ;  /* 0x00000000fffff984 */ /* 0x000fe20000000800 */
[----:B------:R-:W-:Y:S01]  /*107f0*/  @!PT LDS RZ, [RZ] ;  /* 0x00000000fffff984 */ /* 0x000fe20000000800 */
[----:B------:R0:W-:Y:S06]  /*10800*/  MEMBAR.ALL.CTA ;  /* 0x0000000000007992 */ /* 0x0001ec0000008000 */
[----:B0-----:R-:W0:Y:S01]  /*10810*/  FENCE.VIEW.ASYNC.S ;  /* 0x00000000000073c6 */ /* 0x001e220000000000 */
[----:B------:R-:W-:Y:S01]  /*10820*/  IMAD.MOV.U32 R10, RZ, RZ, R157 ;  /* 0x000000ffff0a7224 */ /* 0x000fe200078e009d */
[----:B0-----:R-:W-:Y:S01]  /*10830*/  NOP ;  /* 0x0000000000007918 */ /* 0x001fe20000000000 */
[----:B------:R-:W-:Y:S05]  /*10840*/  @P1 BRA `(.L_x_10522) ;  /* 0xffffffd000b01947 */ /* 0x000fea000383ffff */
.L_x_10510:
[----:B------:R-:W-:Y:S05]  /*10850*/  WARPSYNC.ALL ;  /* 0x0000000000007948 */ /* 0x000fea0003800000 */
[----:B------:R-:W-:Y:S06]  /*10860*/  BAR.ARV 0x8, 0x200 ;  /* 0x0208000000007b1d */ /* 0x000fec0000002000 */
[----:B------:R-:W-:Y:S05]  /*10870*/  @!P0 BRA `(.L_x_10523) ;  /* 0x0000000000048947 */ /* 0x000fea0003800000 */
[----:B------:R-:W-:Y:S01]  /*10880*/  BPT.TRAP 0x1 ;  /* 0x000000040000795c */ /* 0x000fe20000300000 */
.L_x_10523:
[----:B------:R-:W-:Y:S02]  /*10890*/  LEA R5, R141, R2, 0x3 ;  /* 0x000000028d057211 */ /* 0x000fe400078e18ff */
[----:B------:R-:W-:-:S04]  /*108a0*/  SHF.L.U32 R0, R157, 0x1f, RZ ;  /* 0x0000001f9d007819 */ /* 0x000fc800000006ff */
[----:B------:R0:W1:Y:S01]  /*108b0*/  SYNCS.PHASECHK.TRANS64.TRYWAIT P1, [R5+URZ+0x2d850], R0 ;  /* 0x02d85000050075a7 */ /* 0x000062000802017f */
[----:B------:R-:W-:Y:S05]  /*108c0*/  @!P0 BRA `(.L_x_10524) ;  /* 0x0000000000048947 */ /* 0x000fea0003800000 */
[----:B------:R-:W-:Y:S01]  /*108d0*/  BPT.TRAP 0x1 ;  /* 0x000000040000795c */ /* 0x000fe20000300000 */
.L_x_10524:
[----:B------:R-:W2:Y:S01]  /*108e0*/  LDL.LU R7, [R1+0x74] ;  /* 0x0000740001077983 */ /* 0x000ea20000300800 */
[----:B------:R-:W-:Y:S02]  /*108f0*/  VIADD R2, R2, 0x400 ;  /* 0x0000040002027836 */ /* 0x000fe40000000000 */
[----:B------:R-:W-:-:S03]  /*10900*/  IMAD.MOV.U32 R11, RZ, RZ, 0x40000040 ;  /* 0x40000040ff0b7424 */ /* 0x000fc600078e00ff */
[----:B------:R-:W-:-:S04]  /*10910*/  SHF.R.U32.HI R2, RZ, 0x4, R2 ;  /* 0x00000004ff027819 */ /* 0x000fc80000011602 */
[----:B------:R-:W-:-:S04]  /*10920*/  LOP3.LUT R2, R2, 0x3fff, RZ, 0xc0, !PT ;  /* 0x00003fff02027812 */ /* 0x000fc800078ec0ff */
[----:B------:R-:W-:Y:S02]  /*10930*/  LOP3.LUT R2, R2, 0x2000000, RZ, 0xfc, !PT ;  /* 0x0200000002027812 */ /* 0x000fe400078efcff */
[----:B--2---:R-:W-:Y:S01]  /*10940*/  LOP3.LUT R10, R7, 0x10000, RZ, 0xfc, !PT ;  /* 0x00010000070a7812 */ /* 0x004fe200078efcff */
[----:B-1----:R-:W-:Y:S06]  /*10950*/  @P1 BRA `(.L_x_10525) ;  /* 0x0000000000081947 */ /* 0x002fec0003800000 */
[----:B------:R-:W1:Y:S02]  /*10960*/  SYNCS.PHASECHK.TRANS64.TRYWAIT P1, [R5+URZ+0x2d850], R0 ;  /* 0x02d85000050075a7 */ /* 0x000e64000802017f */
[----:B-1----:R-:W-:Y:S05]  /*10970*/  @!P1 BRA `(.L_x_10526) ;  /* 0x0000009c002c9947 */ /* 0x002fea0003800000 */
.L_x_10525:
[----:B------:R-:W-:Y:S01]  /*10980*/  IMAD R12, R141, 0x600, R2 ;  /* 0x000006008d0c7824 */ /* 0x000fe200078e0202 */
[----:B------:R-:W-:Y:S05]  /*10990*/  WARPSYNC.ALL ;  /* 0x0000000000007948 */ /* 0x000fea0003800000 */
[----:B------:R-:W-:Y:S01]  /*109a0*/  IMAD.MOV.U32 R13, RZ, RZ, -0x7fffffe0 ;  /* 0x80000020ff0d7424 */ /* 0x000fe200078e00ff */
[----:B------:R-:W-:Y:S01]  /*109b0*/  R2UR UR4, R10 ;  /* 0x000000000a0472ca */ /* 0x000fe200000e0000 */
[----:B------:R-:W-:Y:S01]  /*109c0*/  WARPGROUP.ARRIVE ;  /* 0x00000000000079c5 */ /* 0x000fe20000000000 */
[----:B------:R-:W-:Y:S01]  /*109d0*/  R2UR UR5, R11 ;  /* 0x000000000b0572ca */ /* 0x000fe200000e0000 */
[C---:B------:R-:W-:Y:S01]  /*109e0*/  VIADD R20, R12.reuse, 0x40 ;  /* 0x000000400c147836 */ /* 0x040fe20000000000 */
[----:B------:R-:W-:Y:S01]  /*109f0*/  R2UR UR6, R12 ;  /* 0x000000000c0672ca */ /* 0x000fe200000e0000 */
[----:B------:R-:W-:Y:S01]  /*10a00*/  IMAD.MOV.U32 R15, RZ, RZ, 0x40000040 ;  /* 0x40000040ff0f7424 */ /* 0x000fe200078e00ff */
[----:B------:R-:W-:Y:S01]  /*10a10*/  R2UR UR7, R13 ;  /* 0x000000000d0772ca */ /* 0x000fe200000e0000 */
[----:B------:R-:W-:Y:S01]  /*10a20*/  IMAD.MOV.U32 R21, RZ, RZ, -0x7fffffe0 ;  /* 0x80000020ff157424 */ /* 0x000fe200078e00ff */
[----:B------:R-:W-:Y:S01]  /*10a30*/  IADD3 R14, R10, 0x2, RZ ;  /* 0x000000020a0e7810 */ /* 0x000fe20007ffe0ff */
[----:B------:R-:W-:Y:S01]  /*10a40*/  IMAD.MOV.U32 R11, RZ, RZ, 0x40000040 ;  /* 0x40000040ff0b7424 */ /* 0x000fe200078e00ff */
[----:B01----:R-:W0:Y:S01]  /*10a50*/  SHFL.BFLY PT, R0, R3, 0x2, 0x1f ;  /* 0x0c401f0003007f89 */ /* 0x003e2200000e0000 */
[----:B------:R-:W-:Y:S01]  /*10a60*/  IMAD.MOV.U32 R13, RZ, RZ, -0x7fffffe0 ;  /* 0x80000020ff0d7424 */ /* 0x000fe200078e00ff */
[----:B---3--:R-:W-:Y:S01]  /*10a70*/  MOV R41, RZ ;  /* 0x000000ff00297202 */ /* 0x008fe20000000f00 */
[----:B------:R-:W-:Y:S01]  /*10a80*/  IMAD.MOV.U32 R2, RZ, RZ, RZ ;  /* 0x000000ffff027224 */ /* 0x000fe200078e00ff */
[----:B------:R-:W1:Y:S05]  /*10a90*/  SHFL.BFLY PT, R7, R4, 0x2, 0x1f ;  /* 0x0c401f0004077f89 */ /* 0x000e6a00000e0000 */
[----:B------:R-:W-:Y:S01]  /*10aa0*/  HGMMA.64x96x16.F32 R88, gdesc[UR4].tnspB, R88, gsb0 ;  /* 0x41600000045879f0 */ /* 0x000fe20008000858 */
[----:B------:R-:W-:-:S02]  /*10ab0*/  R2UR UR4, R14 ;  /* 0x000000000e0472ca */ /* 0x000fc400000e0000 */
[----:B------:R-:W-:Y:S01]  /*10ac0*/  R2UR UR5, R15 ;  /* 0x000000000f0572ca */ /* 0x000fe200000e0000 */
[----:B------:R-:W-:Y:S01]  /*10ad0*/  IMAD.MOV.U32 R15, RZ, RZ, 0x40000040 ;  /* 0x40000040ff0f7424 */ /* 0x000fe200078e00ff */
[----:B------:R-:W-:Y:S01]  /*10ae0*/  R2UR UR6, R20 ;  /* 0x00000000140672ca */ /* 0x000fe200000e0000 */
[----:B------:R-:W-:Y:S01]  /*10af0*/  VIADD R20, R12, 0x80 ;  /* 0x000000800c147836 */ /* 0x000fe20000000000 */
[----:B------:R-:W-:Y:S01]  /*10b00*/  R2UR UR7, R21 ;  /* 0x00000000150772ca */ /* 0x000fe200000e0000 */
[----:B------:R-:W-:Y:S01]  /*10b10*/  IMAD.MOV.U32 R21, RZ, RZ, -0x7fffffe0 ;  /* 0x80000020ff157424 */ /* 0x000fe200078e00ff */
[----:B------:R-:W-:Y:S01]  /*10b20*/  IADD3 R14, R10, 0x4, RZ ;  /* 0x000000040a0e7810 */ /* 0x000fe20007ffe0ff */
[----:B0-----:R-:W-:Y:S01]  /*10b30*/  FADD.FTZ R0, R0, R3 ;  /* 0x0000000300007221 */ /* 0x001fe20000010000 */
[----:B------:R-:W-:Y:S02]  /*10b40*/  IMAD.MOV.U32 R3, RZ, RZ, -0x800000 ;  /* 0xff800000ff037424 */ /* 0x000fe400078e00ff */
[----:B-1----:R-:W-:-:S02]  /*10b50*/  FADD.FTZ R8, R7, R4 ;  /* 0x0000000407087221 */ /* 0x002fc40000010000 */
[----:B------:R-:W0:Y:S01]  /*10b60*/  SHFL.BFLY PT, R7, R0, 0x1, 0x1f ;  /* 0x0c201f0000077f89 */ /* 0x000e2200000e0000 */
[----:B------:R-:W-:Y:S02]  /*10b70*/  WARPGROUP.DEPBAR.LE gsb0, 0x0 ;  /* 0x00008000000079c5 */ /* 0x000fe40000010000 */
[----:B------:R-:W-:-:S06]  /*10b80*/  WARPGROUP.ARRIVE ;  /* 0x00000000000079c5 */ /* 0x000fcc0000000000 */
[----:B------:R-:W-:Y:S01]  /*10b90*/  HGMMA.64x96x16.F32 R88, gdesc[UR4].tnspB, R88, gsb0 ;  /* 0x41600000045879f0 */ /* 0x000fe20008000858 */
[----:B------:R-:W-:Y:S02]  /*10ba0*/  R2UR UR4, R14 ;  /* 0x000000000e0472ca */ /* 0x000fe400000e0000 */
[----:B------:R-:W-:Y:S01]  /*10bb0*/  R2UR UR5, R15 ;  /* 0x000000000f0572ca */ /* 0x000fe200000e0000 */
[----:B------:R-:W-:Y:S01]  /*10bc0*/  IMAD.MOV.U32 R15, RZ, RZ, 0x40000040 ;  /* 0x40000040ff0f7424 */ /* 0x000fe200078e00ff */
[----:B------:R-:W-:Y:S01]  /*10bd0*/  R2UR UR6, R20 ;  /* 0x00000000140672ca */ /* 0x000fe200000e0000 */
[----:B------:R-:W-:Y:S01]  /*10be0*/  VIADD R20, R12, 0xc0 ;  /* 0x000000c00c147836 */ /* 0x000fe20000000000 */
[----:B------:R-:W-:Y:S01]  /*10bf0*/  R2UR UR7, R21 ;  /* 0x00000000150772ca */ /* 0x000fe200000e0000 */
[----:B------:R-:W-:Y:S01]  /*10c00*/  IMAD.MOV.U32 R21, RZ, RZ, -0x7fffffe0 ;  /* 0x80000020ff157424 */ /* 0x000fe200078e00ff */
[----:B------:R-:W-:Y:S01]  /*10c10*/  IADD3 R14, R10, 0x6, RZ ;  /* 0x000000060a0e7810 */ /* 0x000fe20007ffe0ff */
[----:B------:R-:W-:-:S02]  /*10c20*/  WARPGROUP.DEPBAR.LE gsb0, 0x0 ;  /* 0x00008000000079c5 */ /* 0x000fc40000010000 */
[----:B------:R-:W-:-:S08]  /*10c30*/  WARPGROUP.ARRIVE ;  /* 0x00000000000079c5 */ /* 0x000fd00000000000 */
        /* <DEDUP_REMOVED lines=31> */
[----:B------:R-:W-:Y:S01]  /*10e30*/  VIADD R12, R12, 0x1c0 ;  /* 0x000001c00c0c7836 */ /* 0x000fe20000000000 */
[----:B------:R-:W-:Y:S01]  /*10e40*/  IADD3 R10, R10, 0x606, RZ ;  /* 0x000006060a0a7810 */ /* 0x000fe20007ffe0ff */
[----:B------:R-:W-:-:S02]  /*10e50*/  WARPGROUP.DEPBAR.LE gsb0, 0x0 ;  /* 0x00008000000079c5 */ /* 0x000fc40000010000 */
[----:B------:R-:W-:-:S06]  /*10e60*/  WARPGROUP.ARRIVE ;  /* 0x00000000000079c5 */ /* 0x000fcc0000000000 */
[----:B------:R-:W-:Y:S01]  /*10e70*/  HGMMA.64x96x16.F32 R88, gdesc[UR4].tnspB, R88, gsb0 ;  /* 0x41600000045879f0 */ /* 0x000fe20008000858 */
[----:B------:R-:W-:Y:S02]  /*10e80*/  R2UR UR4, R14 ;  /* 0x000000000e0472ca */ /* 0x000fe400000e0000 */
[----:B------:R-:W-:Y:S02]  /*10e90*/  R2UR UR5, R15 ;  /* 0x000000000f0572ca */ /* 0x000fe400000e0000 */
[----:B------:R-:W-:Y:S02]  /*10ea0*/  R2UR UR6, R20 ;  /* 0x00000000140672ca */ /* 0x000fe400000e0000 */
[----:B------:R-:W-:Y:S01]  /*10eb0*/  R2UR UR7, R21 ;  /* 0x00000000150772ca */ /* 0x000fe200000e0000 */
[----:B------:R-:W-:Y:S02]  /*10ec0*/  WARPGROUP.DEPBAR.LE gsb0, 0x0 ;  /* 0x00008000000079c5 */ /* 0x000fe40000010000 */
[----:B------:R-:W-:-:S10]  /*10ed0*/  WARPGROUP.ARRIVE ;  /* 0x00000000000079c5 */ /* 0x000fd40000000000 */
[----:B------:R-:W-:Y:S01]  /*10ee0*/  HGMMA.64x96x16.F32 R88, gdesc[UR4].tnspB, R88, gsb0 ;  /* 0x41600000045879f0 */ /* 0x000fe20008000858 */
[----:B------:R-:W-:Y:S02]  /*10ef0*/  R2UR UR4, R10 ;  /* 0x000000000a0472ca */ /* 0x000fe400000e0000 */
[----:B------:R-:W-:Y:S02]  /*10f00*/  R2UR UR5, R11 ;  /* 0x000000000b0572ca */ /* 0x000fe400000e0000 */
[----:B------:R-:W-:Y:S01]  /*10f10*/  R2UR UR6, R12 ;  /* 0x000000000c0672ca */ /* 0x000fe200000e0000 */
[----:B------:R-:W1:Y:S01]  /*10f20*/  SHFL.BFLY PT, R11, R8, 0x1, 0x1f ;  /* 0x0c201f00080b7f89 */ /* 0x000e6200000e0000 */
[----:B------:R-:W-:Y:S01]  /*10f30*/  R2UR UR7, R13 ;  /* 0x000000000d0772ca */ /* 0x000fe200000e0000 */
[----:B0-----:R-:W-:Y:S01]  /*10f40*/  FADD.FTZ R12, R0, R7 ;  /* 0x00000007000c7221 */ /* 0x001fe20000010000 */
[----:B------:R-:W-:Y:S01]  /*10f50*/  IMAD.U32 R7, RZ, RZ, UR45 ;  /* 0x0000002dff077e24 */ /* 0x000fe2000f8e00ff */
[----:B------:R-:W-:Y:S01]  /*10f60*/  MOV R0, 0xff800000 ;  /* 0xff80000000007802 */ /* 0x000fe20000000f00 */
[----:B------:R-:W-:-:S02]  /*10f70*/  IMAD.U32 R13, RZ, RZ, UR45 ;  /* 0x0000002dff0d7e24 */ /* 0x000fc4000f8e00ff */
[----:B------:R-:W-:-:S13]  /*10f80*/  FSETP.NE.FTZ.AND P1, PT, R12, RZ, PT ;  /* 0x000000ff0c00720b */ /* 0x000fda0003f35000 */
[----:B------:R-:W0:Y:S01]  /*10f90*/  @P1 MUFU.LG2 R10, R12 ;  /* 0x0000000c000a1308 */ /* 0x000e220000000c00 */
[----:B------:R-:W-:Y:S01]  /*10fa0*/  @P1 FMUL.FTZ R7, R7, 0.69314718246459960938 ;  /* 0x3f31721807071820 */ /* 0x000fe20000410000 */
[----:B-1----:R-:W-:-:S06]  /*10fb0*/  FADD.FTZ R11, R8, R11 ;  /* 0x0000000b080b7221 */ /* 0x002fcc0000010000 */
[----:B------:R-:W-:Y:S01]  /*10fc0*/  @P1 MUFU.RCP R41, R12 ;  /* 0x0000000c00291308 */ /* 0x000fe20000001000 */
[----:B------:R-:W-:Y:S01]  /*10fd0*/  FSETP.NE.FTZ.AND P2, PT, R11, RZ, PT ;  /* 0x000000ff0b00720b */ /* 0x000fe20003f55000 */
[----:B0-----:R-:W-:-:S04]  /*10fe0*/  @P1 FMUL.FTZ R10, R10, 0.69314718246459960938 ;  /* 0x3f3172180a0a1820 */ /* 0x001fc80000410000 */
        /* <DEDUP_REMOVED lines=8> */
[----:B------:R-:W-:Y:S03]  /*11070*/  HGMMA.64x96x16.F32 R88, gdesc[UR4].tnspB, R88, gsb0 ;  /* 0x41600000045879f0 */ /* 0x000fe60008000858 */
[----:B------:R-:W-:Y:S02]  /*11080*/  WARPGROUP.DEPBAR.LE gsb0, 0x0 ;  /* 0x00008000000079c5 */ /* 0x000fe40000010000 */
[----:B-12---:R-:W-:Y:S05]  /*11090*/  @!P0 BRA `(.L_x_10527) ;  /* 0x0000000000048947 */ /* 0x006fea0003800000 */
[----:B------:R-:W-:Y:S01]  /*110a0*/  BPT.TRAP 0x1 ;  /* 0x000000040000795c */ /* 0x000fe20000300000 */
.L_x_10527:
        /* <DEDUP_REMOVED lines=9> */
[----:B------:R-:W-:Y:S01]  /*11140*/  SEL R4, RZ, 0x1, P0 ;  /* 0x00000001ff047807 */ /* 0x000fe20000000000 */
        /* <DEDUP_REMOVED lines=48> */
[----:B0-----:R-:W-:-:S11]  /*11450*/  SEL R141, R141, RZ, P0 ;  /* 0x000000ff8d8d7207 */ /* 0x001fd60000000000 */
.L_x_10468:
        /* <DEDUP_REMOVED lines=10> */
[----:B------:R-:W2:Y:S04]  /*11500*/  LDL R4, [R1+0xc0] ;  /* 0x0000c00001047983 */ /* 0x000ea80000100800 */
[----:B------:R-:W3:Y:S04]  /*11510*/  LDL.LU R82, [R1+0x8c] ;  /* 0x00008c0001527983 */ /* 0x000ee80000300800 */
[----:B------:R-:W4:Y:S01]  /*11520*/  LDL.LU R80, [R1+0x90] ;  /* 0x0000900001507983 */ /* 0x000f220000300800 */
[----:B------:R-:W0:Y:S01]  /*11530*/  S2R R5, SR_SWINHI ;  /* 0x0000000000057919 */ /* 0x000e220000002f00 */
[----:B------:R-:W-:Y:S05]  /*11540*/  WARPSYNC.ALL ;  /* 0x0000000000007948 */ /* 0x000fea0003800000 */
[----:B------:R-:W-:Y:S01]  /*11550*/  F2FP.F16.F32.PACK_AB R6, R51, R6 ;  /* 0x000000063306723e */ /* 0x000fe200000000ff */
[----:B------:R-:W-:Y:S01]  /*11560*/  ULDC.64 UR4, c[0x0][0xc00] ;  /* 0x0003000000047ab9 */ /* 0x000fe20000000a00 */
[----:B------:R-:W-:Y:S01]  /*11570*/  F2FP.F16.F32.PACK_AB R26, R47, R26 ;  /* 0x0000001a2f1a723e */ /* 0x000fe200000000ff */
[----:B------:R-:W4:Y:S01]  /*11580*/  LDL R78, [R1+0x88] ;  /* 0x00008800014e7983 */ /* 0x000f220000100800 */
[----:B------:R-:W-:-:S02]  /*11590*/  MOV R20, R2 ;  /* 0x0000000200147202 */ /* 0x000fc40000000f00 */
[----:B0-----:R-:W-:Y:S01]  /*115a0*/  MOV R21, R5 ;  /* 0x0000000500157202 */ /* 0x001fe20000000f00 */
[----:B------:R-:W-:Y:S02]  /*115b0*/  BAR.SYNC.DEFER_BLOCKING 0x1, 0x180 ;  /* 0x0046000000007b1d */ /* 0x000fe40000010000 */
[----:B--2---:R-:W-:-:S03]  /*115c0*/  IMAD.WIDE R4, R4, 0x2, R20 ;  /* 0x0000000204047825 */ /* 0x004fc600078e0214 */
[----:B------:R-:W-:-:S04]  /*115d0*/  IADD3 R75, P4, R4, 0x20, RZ ;  /* 0x00000020044b7810 */ /* 0x000fc80007f9e0ff */
[----:B------:R-:W-:Y:S02]  /*115e0*/  LOP3.LUT R8, R75, 0x180, RZ, 0xc0, !PT ;  /* 0x000001804b087812 */ /* 0x000fe400078ec0ff */
[----:B------:R-:W-:Y:S02]  /*115f0*/  IADD3 R77, P3, R4, 0x3000, RZ ;  /* 0x00003000044d7810 */ /* 0x000fe40007f7e0ff */
[----:B------:R-:W-:Y:S02]  /*11600*/  SHF.R.U64 R8, R8, 0x3, RZ ;  /* 0x0000000308087819 */ /* 0x000fe400000012ff */
[C---:B------:R-:W-:Y:S02]  /*11610*/  IADD3 R79, P2, R4.reuse, 0x3020, RZ ;  /* 0x00003020044f7810 */ /* 0x040fe40007f5e0ff */
[C---:B------:R-:W-:Y:S02]  /*11620*/  IADD3 R81, P1, R4.reuse, 0x6000, RZ ;  /* 0x0000600004517810 */ /* 0x040fe40007f3e0ff */
[----:B------:R-:W-:-:S02]  /*11630*/  LOP3.LUT R9, R4, 0x180, RZ, 0xc0, !PT ;  /* 0x0000018004097812 */ /* 0x000fc400078ec0ff */
[----:B------:R-:W-:Y:S02]  /*11640*/  LOP3.LUT R12, R8, R75, RZ, 0x3c, !PT ;  /* 0x0000004b080c7212 */ /* 0x000fe400078e3cff */
[----:B------:R-:W-:Y:S02]  /*11650*/  LOP3.LUT R8, R77, 0x180, RZ, 0xc0, !PT ;  /* 0x000001804d087812 */ /* 0x000fe400078ec0ff */
[----:B------:R-:W-:Y:S02]  /*11660*/  LOP3.LUT R10, R79, 0x180, RZ, 0xc0, !PT ;  /* 0x000001804f0a7812 */ /* 0x000fe400078ec0ff */
[----:B-1----:R-:W-:Y:S02]  /*11670*/  LOP3.LUT R28, R81, 0x180, RZ, 0xc0, !PT ;  /* 0x00000180511c7812 */ /* 0x002fe400078ec0ff */
[----:B------:R-:W-:Y:S02]  /*11680*/  SHF.R.U64 R9, R9, 0x3, RZ ;  /* 0x0000000309097819 */ /* 0x000fe400000012ff */
[----:B------:R-:W-:-:S02]  /*11690*/  SHF.R.U64 R8, R8, 0x3, RZ ;  /* 0x0000000308087819 */ /* 0x000fc400000012ff */
[----:B------:R-:W-:Y:S02]  /*116a0*/  IADD3 R76, P0, R4, 0x6020, RZ ;  /* 0x00006020044c7810 */ /* 0x000fe40007f1e0ff */
[----:B------:R-:W-:Y:S02]  /*116b0*/  SHF.R.U64 R10, R10, 0x3, RZ ;  /* 0x000000030a0a7819 */ /* 0x000fe400000012ff */
[----:B------:R-:W-:Y:S02]  /*116c0*/  SHF.R.U64 R28, R28, 0x3, RZ ;  /* 0x000000031c1c7819 */ /* 0x000fe400000012ff */
[----:B------:R-:W-:Y:S01]  /*116d0*/  LOP3.LUT R4, R9, R4, RZ, 0x3c, !PT ;  /* 0x0000000409047212 */ /* 0x000fe200078e3cff */
[--C-:B------:R-:W-:Y:S01]  /*116e0*/  IMAD.X R13, RZ, RZ, R5.reuse, P4 ;  /* 0x000000ffff0d7224 */ /* 0x100fe200020e0605 */
[----:B------:R-:W-:Y:S01]  /*116f0*/  LOP3.LUT R14, R8, R77, RZ, 0x3c, !PT ;  /* 0x0000004d080e7212 */ /* 0x000fe200078e3cff */
[----:B------:R-:W-:Y:S01]  /*11700*/  IMAD.X R15, RZ, RZ, R5, P3 ;  /* 0x000000ffff0f7224 */ /* 0x000fe200018e0605 */
[----:B------:R-:W-:-:S02]  /*11710*/  IADD3.X R25, RZ, R5, RZ, P2, !PT ;  /* 0x00000005ff197210 */ /* 0x000fc400017fe4ff */
[----:B------:R-:W-:Y:S02]  /*11720*/  LOP3.LUT R24, R10, R79, RZ, 0x3c, !PT ;  /* 0x0000004f0a187212 */ /* 0x000fe400078e3cff */
[----:B------:R-:W-:Y:S02]  /*11730*/  LOP3.LUT R8, R28, R81, RZ, 0x3c, !PT ;  /* 0x000000511c087212 */ /* 0x000fe400078e3cff */
[----:B------:R-:W-:Y:S02]  /*11740*/  LOP3.LUT R75, R76, 0x180, RZ, 0xc0, !PT ;  /* 0x000001804c4b7812 */ /* 0x000fe400078ec0ff */
[----:B------:R-:W-:Y:S01]  /*11750*/  MOV R28, R4 ;  /* 0x00000004001c7202 */ /* 0x000fe20000000f00 */
[--C-:B------:R-:W-:Y:S01]  /*11760*/  IMAD.X R9, RZ, RZ, R5.reuse, P1 ;  /* 0x000000ffff097224 */ /* 0x100fe200008e0605 */
[----:B------:R-:W-:Y:S01]  /*11770*/  F2FP.F16.F32.PACK_AB R4, R50, R7 ;  /* 0x000000073204723e */ /* 0x000fe200000000ff */
[----:B------:R-:W-:Y:S01]  /*11780*/  IMAD.X R11, RZ, RZ, R5, P0 ;  /* 0x000000ffff0b7224 */ /* 0x000fe200000e0605 */
[----:B------:R-:W-:-:S02]  /*11790*/  F2FP.F16.F32.PACK_AB R7, R66, R63 ;  /* 0x0000003f4207723e */ /* 0x000fc400000000ff */
[----:B------:R-:W-:Y:S02]  /*117a0*/  F2FP.F16.F32.PACK_AB R5, R73, R64 ;  /* 0x000000404905723e */ /* 0x000fe400000000ff */
[----:B------:R-:W-:Y:S02]  /*117b0*/  MOV R63, R12 ;  /* 0x0000000c003f7202 */ /* 0x000fe40000000f00 */
[----:B------:R-:W-:Y:S02]  /*117c0*/  MOV R51, R14 ;  /* 0x0000000e00337202 */ /* 0x000fe40000000f00 */
[----:B------:R-:W-:Y:S02]  /*117d0*/  MOV R50, R24 ;  /* 0x0000001800327202 */ /* 0x000fe40000000f00 */
[----:B------:R-:W-:Y:S02]  /*117e0*/  SHF.R.U64 R75, R75, 0x3, RZ ;  /* 0x000000034b4b7819 */ /* 0x000fe400000012ff */
[----:B------:R-:W-:-:S02]  /*117f0*/  F2FP.F16.F32.PACK_AB R12, R48, R39 ;  /* 0x00000027300c723e */ /* 0x000fc400000000ff */
[----:B------:R-:W-:Y:S02]  /*11800*/  F2FP.F16.F32.PACK_AB R13, R71, R62 ;  /* 0x0000003e470d723e */ /* 0x000fe400000000ff */
[----:B------:R-:W-:Y:S02]  /*11810*/  F2FP.F16.F32.PACK_AB R14, R49, R38 ;  /* 0x00000026310e723e */ /* 0x000fe400000000ff */
[----:B------:R-:W-:Y:S02]  /*11820*/  F2FP.F16.F32.PACK_AB R15, R74, R61 ;  /* 0x0000003d4a0f723e */ /* 0x000fe400000000ff */
[----:B------:R-:W-:Y:S02]  /*11830*/  F2FP.F16.F32.PACK_AB R24, R46, R27 ;  /* 0x0000001b2e18723e */ /* 0x000fe400000000ff */
[----:B------:R-:W-:Y:S02]  /*11840*/  F2FP.F16.F32.PACK_AB R25, R69, R60 ;  /* 0x0000003c4519723e */ /* 0x000fe400000000ff */
[----:B------:R-:W-:Y:S01]  /*11850*/  F2FP.F16.F32.PACK_AB R27, R72, R59 ;  /* 0x0000003b481b723e */ /* 0x000fe200000000ff */
[----:B------:R0:W-:Y:S01]  /*11860*/  STSM.16.M88.4 [R28], R4 ;  /* 0x000000041c007844 */ /* 0x0001e20000000200 */
[----:B------:R-:W-:-:S03]  /*11870*/  LOP3.LUT R10, R75, R76, RZ, 0x3c, !PT ;  /* 0x0000004c4b0a7212 */ /* 0x000fc600078e3cff */
[----:B------:R-:W-:Y:S01]  /*11880*/  STSM.16.M88.4 [R63], R12 ;  /* 0x0000000c3f007844 */ /* 0x000fe20000000200 */
[----:B------:R-:W-:-:S03]  /*11890*/  ISETP.NE.U32.AND P0, PT, RZ, UR4, PT ;  /* 0x00000004ff007c0c */ /* 0x000fc6000bf05070 */
[----:B------:R3:W-:Y:S01]  /*118a0*/  STSM.16.M88.4 [R51], R24 ;  /* 0x0000001833007844 */ /* 0x0007e20000000200 */
[----:B------:R-:W-:Y:S02]  /*118b0*/  MOV R38, R8 ;  /* 0x0000000800267202 */ /* 0x000fe40000000f00 */
[----:B------:R-:W-:Y:S02]  /*118c0*/  F2FP.F16.F32.PACK_AB R8, R42, R35 ;  /* 0x000000232a08723e */ /* 0x000fe400000000ff */
[----:B------:R-:W-:Y:S01]  /*118d0*/  F2FP.F16.F32.PACK_AB R9, R65, R56 ;  /* 0x000000384109723e */ /* 0x000fe200000000ff */
[----:B------:R-:W1:Y:S01]  /*118e0*/  LDC R42, c[0x0][0xbe8] ;  /* 0x0002fa00ff2a7b82 */ /* 0x000e620000000800 */
[----:B0-----:R-:W-:Y:S02]  /*118f0*/  MOV R28, R10 ;  /* 0x0000000a001c7202 */ /* 0x001fe40000000f00 */
[----:B------:R-:W-:Y:S02]  /*11900*/  F2FP.F16.F32.PACK_AB R4, R44, R37 ;  /* 0x000000252c04723e */ /* 0x000fe400000000ff */
[----:B------:R-:W-:-:S02]  /*11910*/  F2FP.F16.F32.PACK_AB R5, R67, R58 ;  /* 0x0000003a4305723e */ /* 0x000fc400000000ff */
[----:B------:R-:W-:Y:S02]  /*11920*/  F2FP.F16.F32.PACK_AB R6, R45, R36 ;  /* 0x000000242d06723e */ /* 0x000fe400000000ff */
[----:B---3--:R-:W-:Y:S02]  /*11930*/  IADD3 R24, P1, R82, UR4, RZ ;  /* 0x0000000452187c10 */ /* 0x008fe4000ff3e0ff */
[----:B------:R-:W-:Y:S02]  /*11940*/  F2FP.F16.F32.PACK_AB R7, R70, R57 ;  /* 0x000000394607723e */ /* 0x000fe400000000ff */
[----:B------:R-:W-:Y:S02]  /*11950*/  F2FP.F16.F32.PACK_AB R10, R43, R34 ;  /* 0x000000222b0a723e */ /* 0x000fe400000000ff */
[----:B------:R-:W-:Y:S02]  /*11960*/  F2FP.F16.F32.PACK_AB R11, R68, R55 ;  /* 0x00000037440b723e */ /* 0x000fe400000000ff */
[----:B------:R-:W-:-:S02]  /*11970*/  F2FP.F16.F32.PACK_AB R12, R40, R33 ;  /* 0x00000021280c723e */ /* 0x000fc400000000ff */
[----:B------:R-:W-:Y:S02]  /*11980*/  F2FP.F16.F32.PACK_AB R13, R54, R53 ;  /* 0x00000035360d723e */ /* 0x000fe400000000ff */
[----:B------:R-:W-:Y:S02]  /*11990*/  F2FP.F16.F32.PACK_AB R14, R41, R32 ;  /* 0x00000020290e723e */ /* 0x000fe400000000ff */
[----:B------:R-:W-:Y:S02]  /*119a0*/  F2FP.F16.F32.PACK_AB R15, R135, R52 ;  /* 0x00000034870f723e */ /* 0x000fe400000000ff */
[----:B------:R-:W-:Y:S02]  /*119b0*/  ISETP.NE.AND.EX P0, PT, RZ, UR5, PT, P0 ;  /* 0x00000005ff007c0c */ /* 0x000fe4000bf05300 */
[----:B----4-:R-:W-:Y:S01]  /*119c0*/  IADD3.X R25, R80, UR5, RZ, P1, !PT ;  /* 0x0000000550197c10 */ /* 0x010fe20008ffe4ff */
[----:B------:R-:W-:Y:S01]  /*119d0*/  ULDC.64 UR4, c[0x0][0xc08] ;  /* 0x0003020000047ab9 */ /* 0x000fe20000000a00 */
[----:B------:R0:W-:Y:S01]  /*119e0*/  STSM.16.M88.4 [R50], R4 ;  /* 0x0000000432007844 */ /* 0x0001e20000000200 */
[----:B------:R-:W-:-:S03]  /*119f0*/  ISETP.NE.U32.AND P2, PT, RZ, UR4, PT ;  /* 0x00000004ff007c0c */ /* 0x000fc6000bf45070 */
[----:B------:R2:W-:Y:S01]  /*11a00*/  STSM.16.M88.4 [R38], R8 ;  /* 0x0000000826007844 */ /* 0x0005e20000000200 */
[----:B------:R-:W-:-:S03]  /*11a10*/  ISETP.NE.AND.EX P2, PT, RZ, UR5, PT, P2 ;  /* 0x00000005ff007c0c */ /* 0x000fc6000bf45320 */
[----:B------:R2:W-:Y:S01]  /*11a20*/  STSM.16.M88.4 [R28], R12 ;  /* 0x0000000c1c007844 */ /* 0x0005e20000000200 */
[----:B------:R-:W-:Y:S01]  /*11a30*/  IMAD.MOV.U32 R40, RZ, RZ, RZ ;  /* 0x000000ffff287224 */ /* 0x000fe200078e00ff */
[----:B------:R-:W-:Y:S08]  /*11a40*/  BAR.SYNC.DEFER_BLOCKING 0x1, 0x180 ;  /* 0x0046000000007b1d */ /* 0x000ff00000010000 */
[----:B0-----:R-:W-:Y:S01]  /*11a50*/  @P2 IADD3 R4, P3, R82, UR4, RZ ;  /* 0x0000000452042c10 */ /* 0x001fe2000ff7e0ff */
[----:B------:R-:W-:-:S02]  /*11a60*/  ULDC UR4, c[0x0][0xa88] ;  /* 0x0002a20000047ab9 */ /* 0x000fc40000000800 */
[----:B------:R-:W-:Y:S02]  /*11a70*/  MOV R43, UR4 ;  /* 0x00000004002b7c02 */ /* 0x000fe40008000f00 */
[----:B------:R-:W-:Y:S01]  /*11a80*/  @P2 IADD3.X R5, R80, UR5, RZ, P3, !PT ;  /* 0x0000000550052c10 */ /* 0x000fe20009ffe4ff */
[----:B------:R2:W5:Y:S04]  /*11a90*/  @P0 LDG.E R40, desc[UR42][R24.64] ;  /* 0x0000002a18280981 */ /* 0x000568000c1e1900 */
[----:B------:R2:W5:Y:S01]  /*11aa0*/  @P2 LDG.E R43, desc[UR42][R4.64] ;  /* 0x0000002a042b2981 */ /* 0x000562000c1e1900 */
[----:B-1----:R-:W-:-:S13]  /*11ab0*/  ISETP.NE.AND P1, PT, R42, 0x1, PT ;  /* 0x000000012a00780c */ /* 0x002fda0003f25270 */
[----:B------:R-:W0:Y:S08]  /*11ac0*/  @P1 LDC R6, c[0x0][0xbec] ;  /* 0x0002fb00ff061b82 */ /* 0x000e300000000800 */
[----:B------:R-:W1:Y:S01]  /*11ad0*/  @P1 LDC R27, c[0x0][0xbf0] ;  /* 0x0002fc00ff1b1b82 */ /* 0x000e620000000800 */
[----:B------:R-:W-:Y:S01]  /*11ae0*/  SHF.R.S32.HI R49, RZ, 0x1f, R78 ;  /* 0x0000001fff317819 */ /* 0x000fe2000001144e */
[----:B--2---:R-:W-:Y:S06]  /*11af0*/  @P2 BRA `(.L_x_10530) ;  /* 0x0000000000102947 */ /* 0x004fec0003800000 */
[----:B------:R-:W-:Y:S05]  /*11b00*/  @!P0 BRA `(.L_x_10530) ;  /* 0x00000000000c8947 */ /* 0x000fea0003800000 */
[----:B------:R-:W2:Y:S04]  /*11b10*/  LDG.E R4, desc[UR42][R24.64] ;  /* 0x0000002a18047981 */ /* 0x000ea8000c1e1900 */
[----:B-----5:R-:W2:Y:S02]  /*11b20*/  LDG.E R43, desc[UR42][R24.64+0x4] ;  /* 0x0000042a182b7981 */ /* 0x020ea4000c1e1900 */
[----:B--2---:R-:W-:-:S07]  /*11b30*/  IMAD.IADD R43, R43, 0x1, -R4 ;  /* 0x000000012b2b7824 */ /* 0x004fce00078e0a04 */
.L_x_10530:
[----:B------:R-:W2:Y:S01]  /*11b40*/  LDL R7, [R1+0xbc] ;  /* 0x0000bc0001077983 */ /* 0x000ea20000100800 */
[----:B------:R-:W-:Y:S01]  /*11b50*/  ULDC.64 UR4, c[0x0][0xb90] ;  /* 0x0002e40000047ab9 */ /* 0x000fe20000000a00 */
[----:B------:R-:W3:Y:S01]  /*11b60*/  S2R R5, SR_TID.X ;  /* 0x0000000000057919 */ /* 0x000ee20000002100 */
[----:B-----5:R-:W-:Y:S01]  /*11b70*/  SHF.R.S32.HI R41, RZ, 0x1f, R40 ;  /* 0x0000001fff297819 */ /* 0x020fe20000011428 */
[----:B------:R-:W-:Y:S01]  /*11b80*/  IMAD R43, R43, R42, RZ ;  /* 0x0000002a2b2b7224 */ /* 0x000fe200078e02ff */
[----:B------:R-:W4:Y:S01]  /*11b90*/  @P1 LDC R51, c[0x0][0xbec] ;  /* 0x0002fb00ff331b82 */ /* 0x000f220000000800 */
[----:B------:R-:W4:Y:S04]  /*11ba0*/  LDL.LU R12, [R1+0x9c] ;  /* 0x00009c00010c7983 */ /* 0x000f280000300800 */
[----:B------:R-:W2:Y:S04]  /*11bb0*/  LDL.LU R8, [R1+0x94] ;  /* 0x0000940001087983 */ /* 0x000ea80000300800 */
[----:B------:R-:W2:Y:S01]  /*11bc0*/  LDL.LU R52, [R1+0x98] ;  /* 0x0000980001347983 */ /* 0x000ea20000300800 */
[----:B------:R-:W-:-:S03]  /*11bd0*/  IMAD R4, R49, UR4, RZ ;  /* 0x0000000431047c24 */ /* 0x000fc6000f8e02ff */
[----:B------:R-:W2:Y:S01]  /*11be0*/  LDL R14, [R1+0xb4] ;  /* 0x0000b400010e7983 */ /* 0x000ea20000100800 */
[C---:B------:R-:W-:Y:S02]  /*11bf0*/  IMAD R11, R78.reuse, UR5, R4 ;  /* 0x000000054e0b7c24 */ /* 0x040fe4000f8e0204 */
[----:B---3--:R-:W-:Y:S02]  /*11c00*/  VIADD R10, R5, 0xffffff80 ;  /* 0xffffff80050a7836 */ /* 0x008fe40000000000 */
[----:B------:R-:W-:Y:S01]  /*11c10*/  IMAD.WIDE.U32 R4, R78, UR4, R40 ;  /* 0x000000044e047c25 */ /* 0x000fe2000f8e0028 */
[----:B------:R-:W-:Y:S02]  /*11c20*/  ULDC.64 UR4, c[0x0][0xb98] ;  /* 0x0002e60000047ab9 */ /* 0x000fe40000000a00 */
[--C-:B------:R-:W-:Y:S01]  /*11c30*/  SHF.R.S32.HI R54, RZ, 0x1f, R10.reuse ;  /* 0x0000001fff367819 */ /* 0x100fe2000001140a */
[----:B------:R-:W-:Y:S01]  /*11c40*/  IMAD.IADD R5, R5, 0x1, R11 ;  /* 0x0000000105057824 */ /* 0x000fe200078e020b */
[----:B------:R-:W-:-:S02]  /*11c50*/  SHF.R.S32.HI R53, RZ, 0x1f, R10 ;  /* 0x0000001fff357819 */ /* 0x000fc4000001140a */
[-C--:B------:R-:W-:Y:S02]  /*11c60*/  LEA.HI R54, R54, R10.reuse, RZ, 0x2 ;  /* 0x0000000a36367211 */ /* 0x080fe400078f10ff */
[----:B------:R-:W-:Y:S02]  /*11c70*/  LEA.HI R53, R53, R10, RZ, 0x2 ;  /* 0x0000000a35357211 */ /* 0x000fe400078f10ff */
[----:B------:R-:W-:Y:S02]  /*11c80*/  LOP3.LUT R54, R54, 0xfffffffc, RZ, 0xc0, !PT ;  /* 0xfffffffc36367812 */ /* 0x000fe400078ec0ff */
[----:B------:R-:W-:-:S03]  /*11c90*/  SHF.R.S32.HI R53, RZ, 0x2, R53 ;  /* 0x00000002ff357819 */ /* 0x000fc60000011435 */
[----:B------:R-:W-:-:S04]  /*11ca0*/  IMAD.IADD R54, R10, 0x1, -R54 ;  /* 0x000000010a367824 */ /* 0x000fc800078e0a36 */
[----:B------:R-:W-:-:S04]  /*11cb0*/  IMAD.SHL.U32 R28, R54, 0x8, RZ ;  /* 0x00000008361c7824 */ /* 0x000fc800078e00ff */
[----:B------:R-:W-:-:S04]  /*11cc0*/  IMAD R9, R53, 0x20, R28 ;  /* 0x0000002035097824 */ /* 0x000fc800078e021c */
[----:B------:R-:W-:Y:S01]  /*11cd0*/  IMAD.WIDE R20, R9, 0x2, R20 ;  /* 0x0000000209147825 */ /* 0x000fe200078e0214 */
[----:B------:R-:W-:-:S04]  /*11ce0*/  SHF.R.S32.HI R26, RZ, 0x1f, R10 ;  /* 0x0000001fff1a7819 */ /* 0x000fc8000001140a */
[----:B------:R-:W-:-:S04]  /*11cf0*/  LEA.HI R26, R26, R10, RZ, 0x7 ;  /* 0x0000000a1a1a7211 */ /* 0x000fc800078f38ff */
[----:B------:R-:W-:-:S05]  /*11d00*/  LOP3.LUT R26, R26, 0xffffff80, RZ, 0xc0, !PT ;  /* 0xffffff801a1a7812 */ /* 0x000fca00078ec0ff */
[----:B------:R-:W-:Y:S01]  /*11d10*/  IMAD.IADD R26, R10, 0x1, -R26 ;  /* 0x000000010a1a7824 */ /* 0x000fe200078e0a1a */
[C---:B------:R-:W-:Y:S02]  /*11d20*/  IADD3 R25, P5, R20.reuse, 0x4800, RZ ;  /* 0x0000480014197810 */ /* 0x040fe40007fbe0ff */
[----:B------:R-:W-:Y:S02]  /*11d30*/  IADD3 R33, P4, R20, 0x6000, RZ ;  /* 0x0000600014217810 */ /* 0x000fe40007f9e0ff */
[----:B------:R-:W-:Y:S02]  /*11d40*/  LOP3.LUT R24, R25, 0x180, RZ, 0xc0, !PT ;  /* 0x0000018019187812 */ /* 0x000fe400078ec0ff */
[----:B------:R-:W-:Y:S02]  /*11d50*/  LOP3.LUT R32, R33, 0x180, RZ, 0xc0, !PT ;  /* 0x0000018021207812 */ /* 0x000fe400078ec0ff */
[----:B------:R-:W-:Y:S02]  /*11d60*/  SHF.R.U64 R24, R24, 0x3, RZ ;  /* 0x0000000318187819 */ /* 0x000fe400000012ff */
[----:B------:R-:W-:-:S02]  /*11d70*/  SHF.R.U64 R32, R32, 0x3, RZ ;  /* 0x0000000320207819 */ /* 0x000fc400000012ff */
[----:B------:R-:W-:Y:S01]  /*11d80*/  LOP3.LUT R24, R24, R25, RZ, 0x3c, !PT ;  /* 0x0000001918187212 */ /* 0x000fe200078e3cff */
[--C-:B------:R-:W-:Y:S01]  /*11d90*/  IMAD.X R25, RZ, RZ, R21.reuse, P5 ;  /* 0x000000ffff197224 */ /* 0x100fe200028e0615 */
[----:B------:R-:W-:Y:S01]  /*11da0*/  LOP3.LUT R32, R32, R33, RZ, 0x3c, !PT ;  /* 0x0000002120207212 */ /* 0x000fe200078e3cff */
[----:B------:R-:W-:Y:S01]  /*11db0*/  IMAD.X R33, RZ, RZ, R21, P4 ;  /* 0x000000ffff217224 */ /* 0x000fe200020e0615 */
[----:B------:R-:W-:Y:S01]  /*11dc0*/  BSSY B1, `(.L_x_10531) ;  /* 0x0000080000017945 */ /* 0x000fe20003800000 */
[----:B----4-:R-:W-:Y:S02]  /*11dd0*/  SEL R48, R12, RZ, !P0 ;  /* 0x000000ff0c307207 */ /* 0x010fe40004000000 */
[----:B--2---:R-:W-:Y:S01]  /*11de0*/  SEL R50, R8, RZ, !P0 ;  /* 0x000000ff08327207 */ /* 0x004fe20004000000 */
[----:B------:R-:W-:-:S04]  /*11df0*/  IMAD R15, R52, 0xc0, R7 ;  /* 0x000000c0340f7824 */ /* 0x000fc800078e0207 */
[----:B0-----:R-:W-:Y:S01]  /*11e00*/  @P1 IMAD.HI.U32 R6, R15, R6, RZ ;  /* 0x000000060f061227 */ /* 0x001fe200078e00ff */
[----:B------:R-:W-:-:S04]  /*11e10*/  MOV R7, R15 ;  /* 0x0000000f00077202 */ /* 0x000fc80000000f00 */
[----:B-1----:R-:W-:-:S04]  /*11e20*/  @P1 SHF.R.U32.HI R7, RZ, R27, R6 ;  /* 0x0000001bff071219 */ /* 0x002fc80000011606 */
[----:B------:R-:W-:Y:S01]  /*11e30*/  IADD3 R13, -R7, RZ, RZ ;  /* 0x000000ff070d7210 */ /* 0x000fe20007ffe1ff */
        /* <DEDUP_REMOVED lines=16> */
[----:B------:R-:W-:Y:S01]  /*11f40*/  SHFL.IDX PT, R44, R6, RZ, 0x1c1f ;  /* 0x001c1fff062c7589 */ /* 0x000fe200000e0000 */
[----:B------:R-:W-:Y:S01]  /*11f50*/  IADD3 R7, P2, R20, 0x1800, RZ ;  /* 0x0000180014077810 */ /* 0x000fe20007f5e0ff */
[----:B------:R-:W-:Y:S01]  /*11f60*/  IMAD R4, R52, 0xc0, R14 ;  /* 0x000000c034047824 */ /* 0x000fe200078e020e */
[----:B------:R-:W-:Y:S01]  /*11f70*/  IADD3 R13, P3, R20, 0x3000, RZ ;  /* 0x00003000140d7810 */ /* 0x000fe20007f7e0ff */
[----:B------:R-:W0:Y:S01]  /*11f80*/  SHFL.IDX PT, R45, R10, RZ, 0x1c1f ;  /* 0x001c1fff0a2d7589 */ /* 0x000e2200000e0000 */
[----:B------:R-:W-:Y:S01]  /*11f90*/  LOP3.LUT P0, RZ, R26, 0x3, RZ, 0xc0, !PT ;  /* 0x000000031aff7812 */ /* 0x000fe2000780c0ff */
[----:B------:R-:W-:Y:S02]  /*11fa0*/  ULDC.64 UR4, c[0x0][0xaa0] ;  /* 0x0002a80000047ab9 */ /* 0x000fe40000000a00 */
[----:B------:R-:W-:Y:S04]  /*11fb0*/  SHFL.IDX PT, R46, R6, 0x1, 0x1c1f ;  /* 0x003c1f00062e7f89 */ /* 0x000fe800000e0000 */
[----:B------:R-:W1:Y:S01]  /*11fc0*/  SHFL.IDX PT, R47, R10, 0x1, 0x1c1f ;  /* 0x003c1f000a2f7f89 */ /* 0x000e6200000e0000 */
[----:B------:R-:W-:Y:S01]  /*11fd0*/  IMAD.X R9, RZ, RZ, R21, P2 ;  /* 0x000000ffff097224 */ /* 0x000fe200010e0615 */
[----:B------:R-:W-:-:S02]  /*11fe0*/  ISETP.GE.OR P2, PT, R4, R43, P0 ;  /* 0x0000002b0400720c */ /* 0x000fc40000746670 */
[----:B------:R-:W-:-:S04]  /*11ff0*/  IADD3 R4, R4, 0x8, RZ ;  /* 0x0000000804047810 */ /* 0x000fc80007ffe0ff */
[----:B------:R-:W-:Y:S02]  /*12000*/  ISETP.GE.OR P0, PT, R4, R43, P0 ;  /* 0x0000002b0400720c */ /* 0x000fe40000706670 */
[----:B------:R-:W-:Y:S02]  /*12010*/  LOP3.LUT R12, R13, 0x180, RZ, 0xc0, !PT ;  /* 0x000001800d0c7812 */ /* 0x000fe400078ec0ff */
[----:B------:R-:W-:Y:S02]  /*12020*/  LOP3.LUT R8, R7, 0x180, RZ, 0xc0, !PT ;  /* 0x0000018007087812 */ /* 0x000fe400078ec0ff */
[----:B------:R-:W-:Y:S02]  /*12030*/  SHF.R.U64 R12, R12, 0x3, RZ ;  /* 0x000000030c0c7819 */ /* 0x000fe400000012ff */
[----:B------:R-:W-:Y:S01]  /*12040*/  SHF.R.U64 R8, R8, 0x3, RZ ;  /* 0x0000000308087819 */ /* 0x000fe200000012ff */
[----:B0-----:R0:W-:Y:S01]  /*12050*/  @!P2 ST.E desc[UR42][R44.64], R0 ;  /* 0x000000002c00a985 */ /* 0x0011e2000c10192a */
[----:B------:R-:W-:Y:S01]  /*12060*/  LOP3.LUT R12, R12, R13, RZ, 0x3c, !PT ;  /* 0x0000000d0c0c7212 */ /* 0x000fe200078e3cff */
[----:B------:R-:W-:Y:S01]  /*12070*/  IMAD.X R13, RZ, RZ, R21, P3 ;  /* 0x000000ffff0d7224 */ /* 0x000fe200018e0615 */
[----:B------:R-:W-:-:S02]  /*12080*/  LOP3.LUT R8, R8, R7, RZ, 0x3c, !PT ;  /* 0x0000000708087212 */ /* 0x000fc400078e3cff */
[C---:B------:R-:W-:Y:S01]  /*12090*/  IADD3 R5, P3, R20.reuse, 0x7800, RZ ;  /* 0x0000780014057810 */ /* 0x040fe20007f7e0ff */
[----:B-1----:R1:W-:Y:S01]  /*120a0*/  @!P0 ST.E desc[UR42][R46.64], R3 ;  /* 0x000000032e008985 */ /* 0x0023e2000c10192a */
[----:B------:R-:W-:Y:S02]  /*120b0*/  LOP3.LUT R7, R20, 0x180, RZ, 0xc0, !PT ;  /* 0x0000018014077812 */ /* 0x000fe400078ec0ff */
[----:B------:R-:W-:Y:S01]  /*120c0*/  LOP3.LUT R4, R5, 0x180, RZ, 0xc0, !PT ;  /* 0x0000018005047812 */ /* 0x000fe200078ec0ff */
[----:B------:R-:W-:Y:S01]  /*120d0*/  IMAD R41, R41, UR4, RZ ;  /* 0x0000000429297c24 */ /* 0x000fe2000f8e02ff */
[----:B------:R-:W-:Y:S01]  /*120e0*/  SHF.R.U64 R7, R7, 0x3, RZ ;  /* 0x0000000307077819 */ /* 0x000fe200000012ff */
[----:B0-----:R-:W-:Y:S01]  /*120f0*/  IMAD R0, R54, 0x60, R53 ;  /* 0x0000006036007824 */ /* 0x001fe200078e0235 */
[----:B-1----:R-:W0:Y:S01]  /*12100*/  @P1 LDC R47, c[0x0][0xbf0] ;  /* 0x0002fc00ff2f1b82 */ /* 0x002e220000000800 */
[----:B------:R-:W-:Y:S01]  /*12110*/  SHF.R.U64 R4, R4, 0x3, RZ ;  /* 0x0000000304047819 */ /* 0x000fe200000012ff */
[C---:B------:R-:W-:Y:S01]  /*12120*/  IMAD R45, R40.reuse, UR5, R41 ;  /* 0x00000005282d7c24 */ /* 0x040fe2000f8e0229 */
[----:B------:R-:W-:Y:S01]  /*12130*/  LOP3.LUT R20, R7, R20, RZ, 0x3c, !PT ;  /* 0x0000001407147212 */ /* 0x000fe200078e3cff */
[----:B------:R-:W-:Y:S01]  /*12140*/  IMAD.WIDE.U32 R40, R40, UR4, RZ ;  /* 0x0000000428287c25 */ /* 0x000fe2000f8e00ff */
[----:B------:R-:W-:Y:S01]  /*12150*/  LOP3.LUT R36, R4, R5, RZ, 0x3c, !PT ;  /* 0x0000000504247212 */ /* 0x000fe200078e3cff */
[----:B------:R-:W-:Y:S01]  /*12160*/  ULDC.64 UR4, c[0x0][0xae8] ;  /* 0x0002ba0000047ab9 */ /* 0x000fe20000000a00 */
[----:B------:R-:W-:Y:S01]  /*12170*/  IADD3.X R37, RZ, R21, RZ, P3, !PT ;  /* 0x00000015ff257210 */ /* 0x000fe20001ffe4ff */
[----:B------:R1:W5:Y:S01]  /*12180*/  LD.E.128 R4, desc[UR42][R20.64] ;  /* 0x0000002a14047980 */ /* 0x000362000c101d00 */
[----:B------:R-:W-:-:S03]  /*12190*/  IMAD R49, R49, UR4, RZ ;  /* 0x0000000431317c24 */ /* 0x000fc6000f8e02ff */
[----:B------:R-:W5:Y:S04]  /*121a0*/  LD.E.128 R8, desc[UR42][R8.64] ;  /* 0x0000002a08087980 */ /* 0x000f68000c101d00 */
[----:B------:R-:W5:Y:S01]  /*121b0*/  LD.E.128 R12, desc[UR42][R12.64] ;  /* 0x0000002a0c0c7980 */ /* 0x000f62000c101d00 */
[----:B-1----:R-:W-:Y:S02]  /*121c0*/  IMAD.MOV.U32 R20, RZ, RZ, R40 ;  /* 0x000000ffff147224 */ /* 0x002fe400078e0028 */
[----:B------:R-:W-:Y:S01]  /*121d0*/  IMAD R40, R52, 0xc0, R0 ;  /* 0x000000c034287824 */ /* 0x000fe200078e0200 */
[----:B------:R-:W5:Y:S01]  /*121e0*/  LD.E.128 R24, desc[UR42][R24.64] ;  /* 0x0000002a18187980 */ /* 0x000f62000c101d00 */
[----:B------:R-:W-:Y:S02]  /*121f0*/  IMAD.IADD R21, R41, 0x1, R45 ;  /* 0x0000000129157824 */ /* 0x000fe400078e022d */
[----:B------:R-:W-:Y:S01]  /*12200*/  @P1 IMAD.HI.U32 R0, R40, R51, RZ ;  /* 0x0000003328001227 */ /* 0x000fe200078e00ff */
[----:B------:R-:W-:Y:S01]  /*12210*/  MOV R3, R40 ;  /* 0x0000002800037202 */ /* 0x000fe20000000f00 */
[----:B------:R-:W5:Y:S02]  /*12220*/  LD.E.128 R32, desc[UR42][R32.64] ;  /* 0x0000002a20207980 */ /* 0x000f64000c101d00 */
[----:B------:R-:W-:-:S02]  /*12230*/  IMAD R49, R78, UR5, R49 ;  /* 0x000000054e317c24 */ /* 0x000fc4000f8e0231 */
[----:B------:R-:W-:Y:S01]  /*12240*/  IMAD.WIDE.U32 R20, R78, UR4, R20 ;  /* 0x000000044e147c25 */ /* 0x000fe2000f8e0014 */
[----:B------:R-:W-:Y:S01]  /*12250*/  ULDC.64 UR4, c[0x0][0xaf0] ;  /* 0x0002bc0000047ab9 */ /* 0x000fe20000000a00 */
[----:B0-----:R-:W-:Y:S01]  /*12260*/  @P1 SHF.R.U32.HI R3, RZ, R47, R0 ;  /* 0x0000002fff031219 */ /* 0x001fe20000011600 */
[----:B------:R-:W5:Y:S01]  /*12270*/  LD.E.128 R36, desc[UR42][R36.64] ;  /* 0x0000002a24247980 */ /* 0x000f62000c101d00 */
[----:B------:R-:W-:Y:S02]  /*12280*/  IMAD R41, R48, UR4, RZ ;  /* 0x0000000430297c24 */ /* 0x000fe4000f8e02ff */
[----:B------:R-:W-:Y:S01]  /*12290*/  IMAD.IADD R21, R21, 0x1, R49 ;  /* 0x0000000115157824 */ /* 0x000fe200078e0231 */
[----:B------:R-:W-:Y:S01]  /*122a0*/  SHF.R.S32.HI R0, RZ, 0x1f, R3 ;  /* 0x0000001fff007819 */ /* 0x000fe20000011403 */
        /* <DEDUP_REMOVED lines=22> */
[----:B------:R-:W-:Y:S01]  /*12410*/  IMAD R48, R52, 0xc0, R53 ;  /* 0x000000c034307824 */ /* 0x000fe200078e0235 */
[----:B------:R-:W-:Y:S02]  /*12420*/  LEA R42, P0, R20, UR4, 0x1 ;  /* 0x00000004142a7c11 */ /* 0x000fe4000f8008ff */
[----:B------:R-:W-:-:S04]  /*12430*/  IADD3 R3, R21, R3, RZ ;  /* 0x0000000315037210 */ /* 0x000fc80007ffe0ff */
[----:B------:R-:W-:Y:S02]  /*12440*/  LEA.HI.X R3, R20, UR5, R3, 0x1, P0 ;  /* 0x0000000514037c11 */ /* 0x000fe400080f0c03 */
[----:B------:R-:W-:Y:S01]  /*12450*/  ISETP.GE.AND P0, PT, R48, R43, PT ;  /* 0x0000002b3000720c */ /* 0x000fe20003f06270 */
[----:B------:R-:W-:Y:S02]  /*12460*/  VIADD R0, R2, 0x2d820 ;  /* 0x0002d82002007836 */ /* 0x000fe40000000000 */
[----:B------:R-:W-:-:S03]  /*12470*/  VIADD R51, R28, 0x40 ;  /* 0x000000401c337836 */ /* 0x000fc60000000000 */
[----:B------:R-:W-:Y:S01]  /*12480*/  PRMT R0, RZ, 0x654, R0 ;  /* 0x00000654ff007816 */ /* 0x000fe20000000000 */
[----:B------:R-:W-:Y:S01]  /*12490*/  VIADD R49, R28, 0x20 ;  /* 0x000000201c317836 */ /* 0x000fe20000000000 */
[----:B0-----:R0:W1:Y:S02]  /*124a0*/  SHFL.IDX PT, R40, R42, RZ, 0x1c1f ;  /* 0x001c1fff2a287589 */ /* 0x00106400000e0000 */
[----:B------:R0:W-:Y:S02]  /*124b0*/  SYNCS.ARRIVE.TRANS64.RED.A1T0 RZ, [R0+URZ], RZ ;  /* 0x000000ff00ff79a7 */ /* 0x0001e4000810043f */
[----:B------:R0:W2:Y:S01]  /*124c0*/  SHFL.IDX PT, R41, R3, RZ, 0x1c1f ;  /* 0x001c1fff03297589 */ /* 0x0000a200000e0000 */
[----:B------:R-:W-:Y:S02]  /*124d0*/  SHF.R.S32.HI R50, RZ, 0x1f, R51 ;  /* 0x0000001fff327819 */ /* 0x000fe40000011433 */
        /* <DEDUP_REMOVED lines=14> */
.L_x_10532:
[----:B------:R-:W-:Y:S05]  /*125c0*/  BSYNC B1 ;  /* 0x0000000000017941 */ /* 0x000fea0003800000 */
.L_x_10531:
[----:B0-----:R-:W-:Y:S01]  /*125d0*/  IADD3 R0, R48, 0x60, RZ ;  /* 0x0000006030007810 */ /* 0x001fe20007ffe0ff */
[----:B---3-5:R0:W3:Y:S03]  /*125e0*/  SHFL.IDX PT, R7, R3, 0x1, 0x1c1f ;  /* 0x003c1f0003077f89 */ /* 0x0280e600000e0000 */
[----:B------:R-:W-:Y:S01]  /*125f0*/  ISETP.GE.AND P0, PT, R0, R43, PT ;  /* 0x0000002b0000720c */ /* 0x000fe20003f06270 */
[----:B------:R0:W4:-:S12]  /*12600*/  SHFL.IDX PT, R6, R42, 0x1, 0x1c1f ;  /* 0x003c1f002a067f89 */ /* 0x00011800000e0000 */
[----:B0-----:R-:W-:Y:S05]  /*12610*/  @P0 BRA `(.L_x_10533) ;  /* 0x0000000800e40947 */ /* 0x001fea0003800000 */
[----:B------:R-:W-:Y:S02]  /*12620*/  ULDC UR4, c[0x0][0xac8] ;  /* 0x0002b20000047ab9 */ /* 0x000fe40000000800 */
[----:B------:R-:W-:Y:S02]  /*12630*/  ISETP.GE.AND P2, PT, R49, UR4, PT ;  /* 0x0000000431007c0c */ /* 0x000fe4000bf46270 */
[----:B------:R-:W-:-:S11]  /*12640*/  ISETP.GE.AND P1, PT, R28, UR4, PT ;  /* 0x000000041c007c0c */ /* 0x000fd6000bf26270 */
[C---:B----4-:R-:W-:Y:S02]  /*12650*/  @!P2 LEA R12, P0, R49.reuse, R6, 0x1 ;  /* 0x00000006310ca211 */ /* 0x050fe400078008ff */
[----:B---3--:R-:W-:Y:S02]  /*12660*/  @!P1 IMAD.WIDE R4, R28, 0x2, R6 ;  /* 0x000000021c049825 */ /* 0x008fe400078e0206 */
        /* <DEDUP_REMOVED lines=9> */
.L_x_10529:
[----:B------:R-:W2:Y:S01]  /*12700*/  LDL.LU R6, [R1+0x8c] ;  /* 0x00008c0001067983 */ /* 0x000ea20000300800 */
[----:B------:R-:W-:Y:S01]  /*12710*/  ULDC.64 UR4, c[0x0][0xc00] ;  /* 0x0003000000047ab9 */ /* 0x000fe20000000a00 */
[----:B------:R-:W-:Y:S01]  /*12720*/  IMAD.MOV.U32 R0, RZ, RZ, RZ ;  /* 0x000000ffff007224 */ /* 0x000fe200078e00ff */
[----:B------:R-:W3:Y:S01]  /*12730*/  LDC R21, c[0x0][0xbe8] ;  /* 0x0002fa00ff157b82 */ /* 0x000ee20000000800 */
[----:B------:R-:W4:Y:S01]  /*12740*/  LDL.LU R3, [R1+0x90] ;  /* 0x0000900001037983 */ /* 0x000f220000300800 */
[----:B------:R-:W-:-:S04]  /*12750*/  ISETP.NE.U32.AND P0, PT, RZ, UR4, PT ;  /* 0x00000004ff007c0c */ /* 0x000fc8000bf05070 */
[----:B------:R-:W-:Y:S02]  /*12760*/  ISETP.NE.AND.EX P0, PT, RZ, UR5, PT, P0 ;  /* 0x00000005ff007c0c */ /* 0x000fe4000bf05300 */
[----:B--2---:R-:W-:-:S04]  /*12770*/  IADD3 R4, P1, R6, UR4, RZ ;  /* 0x0000000406047c10 */ /* 0x004fc8000ff3e0ff */
[----:B----4-:R-:W-:Y:S01]  /*12780*/  IADD3.X R5, R3, UR5, RZ, P1, !PT ;  /* 0x0000000503057c10 */ /* 0x010fe20008ffe4ff */
[----:B------:R-:W-:Y:S02]  /*12790*/  ULDC.64 UR4, c[0x0][0xc08] ;  /* 0x0003020000047ab9 */ /* 0x000fe40000000a00 */
[----:B------:R-:W-:-:S04]  /*127a0*/  ISETP.NE.U32.AND P1, PT, RZ, UR4, PT ;  /* 0x00000004ff007c0c */ /* 0x000fc8000bf25070 */
[----:B------:R2:W5:Y:S01]  /*127b0*/  @P0 LDG.E R0, desc[UR42][R4.64] ;  /* 0x0000002a04000981 */ /* 0x000562000c1e1900 */
[----:B------:R-:W-:Y:S01]  /*127c0*/  ISETP.NE.AND.EX P1, PT, RZ, UR5, PT, P1 ;  /* 0x00000005ff007c0c */ /* 0x000fe2000bf25310 */
[----:B------:R-:W1:-:S12]  /*127d0*/  S2R R9, SR_TID.X ;  /* 0x0000000000097919 */ /* 0x000e580000002100 */
[----:B------:R-:W-:Y:S01]  /*127e0*/  @P1 IADD3 R6, P2, R6, UR4, RZ ;  /* 0x0000000406061c10 */ /* 0x000fe2000ff5e0ff */
[----:B------:R-:W-:Y:S02]  /*127f0*/  ULDC UR4, c[0x0][0xa88] ;  /* 0x0002a20000047ab9 */ /* 0x000fe40000000800 */
[----:B------:R-:W-:Y:S01]  /*12800*/  IMAD.U32 R8, RZ, RZ, UR4 ;  /* 0x00000004ff087e24 */ /* 0x000fe2000f8e00ff */
[----:B------:R-:W-:-:S05]  /*12810*/  @P1 IADD3.X R7, R3, UR5, RZ, P2, !PT ;  /* 0x0000000503071c10 */ /* 0x000fca00097fe4ff */
[----:B------:R2:W5:Y:S01]  /*12820*/  @P1 LDG.E R8, desc[UR42][R6.64] ;  /* 0x0000002a06081981 */ /* 0x000562000c1e1900 */
[----:B---3--:R-:W-:Y:S01]  /*12830*/  ISETP.NE.AND P2, PT, R21, 0x1, PT ;  /* 0x000000011500780c */ /* 0x008fe20003f45270 */
[----:B-1----:R-:W-:-:S12]  /*12840*/  VIADD R28, R9, 0xffffff80 ;  /* 0xffffff80091c7836 */ /* 0x002fd80000000000 */
[----:B------:R-:W1:Y:S01]  /*12850*/  @P2 LDC R20, c[0x0][0xbec] ;  /* 0x0002fb00ff142b82 */ /* 0x000e620000000800 */
[----:B------:R-:W-:-:S07]  /*12860*/  ISETP.GE.AND P3, PT, R28, 0xc0, PT ;  /* 0x000000c01c00780c */ /* 0x000fce0003f66270 */
[----:B------:R-:W3:Y:S01]  /*12870*/  @P2 LDC R25, c[0x0][0xbf0] ;  /* 0x0002fc00ff192b82 */ /* 0x000ee20000000800 */
[----:B--2---:R-:W-:Y:S05]  /*12880*/  @P1 BRA `(.L_x_10534) ;  /* 0x0000000000101947 */ /* 0x004fea0003800000 */
[----:B------:R-:W-:Y:S05]  /*12890*/  @!P0 BRA `(.L_x_10534) ;  /* 0x00000000000c8947 */ /* 0x000fea0003800000 */
[----:B------:R-:W2:Y:S04]  /*128a0*/  LDG.E R3, desc[UR42][R4.64] ;  /* 0x0000002a04037981 */ /* 0x000ea8000c1e1900 */
[----:B-----5:R-:W2:Y:S02]  /*128b0*/  LDG.E R8, desc[UR42][R4.64+0x4] ;  /* 0x0000042a04087981 */ /* 0x020ea4000c1e1900 */
[----:B--2---:R-:W-:-:S07]  /*128c0*/  IADD3 R8, -R3, R8, RZ ;  /* 0x0000000803087210 */ /* 0x004fce0007ffe1ff */
.L_x_10534:
[----:B------:R-:W2:Y:S04]  /*128d0*/  LDL.LU R4, [R1+0x94] ;  /* 0x0000940001047983 */ /* 0x000ea80000300800 */
[----:B------:R-:W4:Y:S04]  /*128e0*/  LDL.LU R3, [R1+0x9c] ;  /* 0x00009c0001037983 */ /* 0x000f280000300800 */
[----:B------:R-:W3:Y:S04]  /*128f0*/  LDL R24, [R1+0x88] ;  /* 0x0000880001187983 */ /* 0x000ee80000100800 */
[----:B------:R0:W5:Y:S01]  /*12900*/  LDL R26, [R1+0x98] ;  /* 0x00009800011a7983 */ /* 0x0001620000100800 */
[----:B------:R-:W-:Y:S01]  /*12910*/  BSSY B1, `(.L_x_10535) ;  /* 0x000002d000017945 */ /* 0x000fe20003800000 */
[----:B-----5:R-:W-:-:S02]  /*12920*/  SHF.R.S32.HI R11, RZ, 0x1f, R0 ;  /* 0x0000001fff0b7819 */ /* 0x020fc40000011400 */
[----:B--2---:R-:W-:Y:S02]  /*12930*/  SEL R13, R4, RZ, !P0 ;  /* 0x000000ff040d7207 */ /* 0x004fe40004000000 */
[----:B----4-:R-:W-:Y:S02]  /*12940*/  SEL R12, R3, RZ, !P0 ;  /* 0x000000ff030c7207 */ /* 0x010fe40004000000 */
[----:B---3--:R-:W-:Y:S01]  /*12950*/  SHF.R.S32.HI R10, RZ, 0x1f, R24 ;  /* 0x0000001fff0a7819 */ /* 0x008fe20000011418 */
[----:B0-----:R-:W-:Y:S06]  /*12960*/  @P3 BRA `(.L_x_10536) ;  /* 0x00000000009c3947 */ /* 0x001fec0003800000 */
[----:B------:R-:W0:Y:S01]  /*12970*/  LDC R14, c[0x0][0xbe8] ;  /* 0x0002fa00ff0e7b82 */ /* 0x000e220000000800 */
[----:B------:R-:W-:-:S04]  /*12980*/  IMAD R3, R26, 0xc0, R9 ;  /* 0x000000c01a037824 */ /* 0x000fc800078e0209 */
[----:B------:R-:W-:Y:S02]  /*12990*/  VIADD R9, R3, 0xffffff80 ;  /* 0xffffff8003097836 */ /* 0x000fe40000000000 */
[----:B0-----:R-:W-:-:S05]  /*129a0*/  IMAD R4, R8, R14, RZ ;  /* 0x0000000e08047224 */ /* 0x001fca00078e02ff */
        /* <DEDUP_REMOVED lines=9> */
[----:B------:R-:W0:Y:S01]  /*12a40*/  @P0 LDC R6, c[0x0][0xbec] ;  /* 0x0002fb00ff060b82 */ /* 0x000e220000000800 */
[----:B------:R-:W-:Y:S01]  /*12a50*/  IMAD R7, R24, UR5, R7 ;  /* 0x0000000518077c24 */ /* 0x000fe2000f8e0207 */
[----:B------:R-:W-:-:S03]  /*12a60*/  ULDC.64 UR4, c[0x0][0xb98] ;  /* 0x0002e60000047ab9 */ /* 0x000fc60000000a00 */
[----:B------:R-:W-:-:S03]  /*12a70*/  IMAD.IADD R5, R5, 0x1, R7 ;  /* 0x0000000105057824 */ /* 0x000fc600078e0207 */
[----:B------:R-:W2:Y:S01]  /*12a80*/  @P0 LDC R15, c[0x0][0xbf0] ;  /* 0x0002fc00ff0f0b82 */ /* 0x000ea20000000800 */
[----:B------:R-:W-:-:S04]  /*12a90*/  IMAD.WIDE.U32 R4, R13, UR4, R4 ;  /* 0x000000040d047c25 */ /* 0x000fc8000f8e0004 */
        /* <DEDUP_REMOVED lines=20> */
.L_x_10536:
[----:B------:R-:W-:Y:S05]  /*12be0*/  BSYNC B1 ;  /* 0x0000000000017941 */ /* 0x000fea0003800000 */
.L_x_10535:
[--C-:B------:R-:W-:Y:S01]  /*12bf0*/  SHF.R.S32.HI R14, RZ, 0x1f, R28.reuse ;  /* 0x0000001fff0e7819 */ /* 0x100fe2000001141c */
[----:B------:R-:W-:Y:S01]  /*12c00*/  ULDC.64 UR4, c[0x0][0xaa0] ;  /* 0x0002a80000047ab9 */ /* 0x000fe20000000a00 */
[----:B------:R-:W-:Y:S01]  /*12c10*/  SHF.R.S32.HI R27, RZ, 0x1f, R28 ;  /* 0x0000001fff1b7819 */ /* 0x000fe2000001141c */
[----:B0-----:R-:W-:Y:S01]  /*12c20*/  IMAD R3, R11, UR4, RZ ;  /* 0x000000040b037c24 */ /* 0x001fe2000f8e02ff */
[-C--:B------:R-:W-:Y:S01]  /*12c30*/  LEA.HI R14, R14, R28.reuse, RZ, 0x2 ;  /* 0x0000001c0e0e7211 */ /* 0x080fe200078f10ff */
[----:B------:R-:W-:Y:S01]  /*12c40*/  IMAD.WIDE.U32 R4, R0, UR4, RZ ;  /* 0x0000000400047c25 */ /* 0x000fe2000f8e00ff */
[----:B------:R-:W-:Y:S02]  /*12c50*/  LEA.HI R27, R27, R28, RZ, 0x2 ;  /* 0x0000001c1b1b7211 */ /* 0x000fe400078f10ff */
[----:B------:R-:W-:Y:S01]  /*12c60*/  LOP3.LUT R14, R14, 0xfffffffc, RZ, 0xc0, !PT ;  /* 0xfffffffc0e0e7812 */ /* 0x000fe200078ec0ff */
[----:B------:R-:W-:Y:S01]  /*12c70*/  IMAD R3, R0, UR5, R3 ;  /* 0x0000000500037c24 */ /* 0x000fe2000f8e0203 */
[----:B------:R-:W-:Y:S01]  /*12c80*/  SHF.R.S32.HI R27, RZ, 0x2, R27 ;  /* 0x00000002ff1b7819 */ /* 0x000fe2000001141b */
[----:B------:R-:W-:-:S02]  /*12c90*/  ULDC.64 UR4, c[0x0][0xae8] ;  /* 0x0002ba0000047ab9 */ /* 0x000fc40000000a00 */
[----:B------:R-:W-:Y:S02]  /*12ca0*/  IMAD.IADD R14, R28, 0x1, -R14 ;  /* 0x000000011c0e7824 */ /* 0x000fe400078e0a0e */
[----:B------:R-:W-:Y:S02]  /*12cb0*/  IMAD.IADD R5, R5, 0x1, R3 ;  /* 0x0000000105057824 */ /* 0x000fe400078e0203 */
[----:B------:R-:W-:Y:S02]  /*12cc0*/  IMAD R0, R14, 0x60, R27 ;  /* 0x000000600e007824 */ /* 0x000fe400078e021b */
[----:B------:R-:W-:Y:S02]  /*12cd0*/  IMAD R6, R10, UR4, RZ ;  /* 0x000000040a067c24 */ /* 0x000fe4000f8e02ff */
[----:B------:R-:W-:Y:S02]  /*12ce0*/  IMAD R9, R26, 0xc0, R0 ;  /* 0x000000c01a097824 */ /* 0x000fe400078e0200 */
[----:B------:R-:W-:-:S02]  /*12cf0*/  IMAD R7, R24, UR5, R6 ;  /* 0x0000000518077c24 */ /* 0x000fc4000f8e0206 */
[----:B------:R-:W-:Y:S01]  /*12d00*/  IMAD.WIDE.U32 R4, R24, UR4, R4 ;  /* 0x0000000418047c25 */ /* 0x000fe2000f8e0004 */
[----:B------:R-:W-:-:S03]  /*12d10*/  ULDC.64 UR4, c[0x0][0xaf0] ;  /* 0x0002bc0000047ab9 */ /* 0x000fc60000000a00 */
[----:B-1----:R-:W-:Y:S01]  /*12d20*/  @P2 IMAD.HI.U32 R0, R9, R20, RZ ;  /* 0x0000001409002227 */ /* 0x002fe200078e00ff */
[----:B------:R-:W-:-:S03]  /*12d30*/  IADD3 R5, R5, R7, RZ ;  /* 0x0000000705057210 */ /* 0x000fc60007ffe0ff */
        /* <DEDUP_REMOVED lines=16> */
[----:B------:R-:W-:Y:S01]  /*12e40*/  SHF.L.U32 R9, R14, 0x3, RZ ;  /* 0x000000030e097819 */ /* 0x000fe200000006ff */
[----:B------:R-:W-:Y:S02]  /*12e50*/  IMAD R0, R0, UR4, RZ ;  /* 0x0000000400007c24 */ /* 0x000fe4000f8e02ff */
[----:B------:R-:W-:-:S04]  /*12e60*/  IMAD.WIDE.U32 R4, R7, UR4, R4 ;  /* 0x0000000407047c25 */ /* 0x000fc8000f8e0004 */
[----:B------:R-:W-:Y:S01]  /*12e70*/  IMAD R3, R7, UR5, R0 ;  /* 0x0000000507037c24 */ /* 0x000fe2000f8e0200 */
[----:B------:R-:W-:Y:S01]  /*12e80*/  ULDC.64 UR4, c[0x0][0xa80] ;  /* 0x0002a00000047ab9 */ /* 0x000fe20000000a00 */
[----:B------:R-:W-:Y:S01]  /*12e90*/  VIADD R10, R9, 0x20 ;  /* 0x00000020090a7836 */ /* 0x000fe20000000000 */
[C---:B------:R-:W-:Y:S01]  /*12ea0*/  LEA R0, P0, R4.reuse, UR4, 0x1 ;  /* 0x0000000404007c11 */ /* 0x040fe2000f8008ff */
[----:B------:R-:W-:Y:S01]  /*12eb0*/  IMAD.IADD R3, R5, 0x1, R3 ;  /* 0x0000000105037824 */ /* 0x000fe200078e0203 */
[----:B------:R-:W-:Y:S01]  /*12ec0*/  UMOV UR4, 0xffffffff ;  /* 0xffffffff00047882 */ /* 0x000fe20000000000 */
[----:B------:R-:W-:Y:S01]  /*12ed0*/  VIADD R7, R9, 0x40 ;  /* 0x0000004009077836 */ /* 0x000fe20000000000 */
[----:B------:R-:W-:Y:S02]  /*12ee0*/  SHF.R.S32.HI R20, RZ, 0x1f, R10 ;  /* 0x0000001fff147819 */ /* 0x000fe4000001140a */
[----:B------:R-:W-:Y:S02]  /*12ef0*/  LEA.HI.X R4, R4, UR5, R3, 0x1, P0 ;  /* 0x0000000504047c11 */ /* 0x000fe400080f0c03 */
[----:B------:R-:W-:Y:S01]  /*12f00*/  SHF.R.S32.HI R24, RZ, 0x1f, R7 ;  /* 0x0000001fff187819 */ /* 0x000fe20000011407 */
[----:B------:R-:W-:Y:S06]  /*12f10*/  BRA.DIV UR4, `(.L_x_10537) ;  /* 0x0000007604d87947 */ /* 0x000fec000b800000 */
[----:B------:R0:W1:Y:S04]  /*12f20*/  SHFL.IDX PT, R3, R4, RZ, 0x1c1f ;  /* 0x001c1fff04037589 */ /* 0x00006800000e0000 */
[----:B------:R0:W2:Y:S02]  /*12f30*/  SHFL.IDX PT, R14, R0, RZ, 0x1c1f ;  /* 0x001c1fff000e7589 */ /* 0x0000a400000e0000 */
.L_x_10699:
[----:B------:R-:W-:Y:S01]  /*12f40*/  IMAD R21, R8, R21, RZ ;  /* 0x0000001508157224 */ /* 0x000fe200078e02ff */
[----:B------:R-:W-:Y:S01]  /*12f50*/  BSSY B1, `(.L_x_10538) ;  /* 0x0000011000017945 */ /* 0x000fe20003800000 */
[----:B------:R-:W-:-:S05]  /*12f60*/  IMAD R6, R26, 0xc0, R27 ;  /* 0x000000c01a067824 */ /* 0x000fca00078e021b */
[----:B------:R-:W-:-:S13]  /*12f70*/  ISETP.GE.AND P0, PT, R6, R21, PT ;  /* 0x000000150600720c */ /* 0x000fda0003f06270 */
[----:B------:R-:W-:Y:S05]  /*12f80*/  @P0 BRA `(.L_x_10539) ;  /* 0x0000000000340947 */ /* 0x000fea0003800000 */
[----:B------:R-:W-:Y:S02]  /*12f90*/  ULDC UR4, c[0x0][0xac8] ;  /* 0x0002b20000047ab9 */ /* 0x000fe40000000800 */
[----:B------:R-:W-:Y:S02]  /*12fa0*/  ISETP.GE.AND P2, PT, R9, UR4, PT ;  /* 0x0000000409007c0c */ /* 0x000fe4000bf46270 */
[----:B------:R-:W-:Y:S02]  /*12fb0*/  ISETP.GE.AND P3, PT, R10, UR4, PT ;  /* 0x000000040a007c0c */ /* 0x000fe4000bf66270 */
[----:B------:R-:W-:-:S09]  /*12fc0*/  ISETP.GE.AND P4, PT, R7, UR4, PT ;  /* 0x0000000407007c0c */ /* 0x000fd2000bf86270 */
[-C--:B-1----:R-:W-:Y:S02]  /*12fd0*/  @!P2 MOV R15, R3.reuse ;  /* 0x00000003000fa202 */ /* 0x082fe40000000f00 */
[CC--:B--2---:R-:W-:Y:S02]  /*12fe0*/  @!P3 LEA R26, P0, R10.reuse, R14.reuse, 0x1 ;  /* 0x0000000e0a1ab211 */ /* 0x0c4fe400078008ff */
[----:B------:R-:W-:Y:S01]  /*12ff0*/  @!P4 LEA R32, P1, R7, R14, 0x1 ;  /* 0x0000000e0720c211 */ /* 0x000fe200078208ff */
[----:B------:R-:W-:Y:S01]  /*13000*/  @!P2 IMAD.WIDE R12, R9, 0x2, R14 ;  /* 0x00000002090ca825 */ /* 0x000fe200078e020e */
[-C--:B------:R-:W-:Y:S02]  /*13010*/  @!P3 LEA.HI.X R27, R10, R3.reuse, R20, 0x1, P0 ;  /* 0x000000030a1bb211 */ /* 0x080fe400000f0c14 */
[----:B------:R-:W-:Y:S02]  /*13020*/  @!P4 LEA.HI.X R33, R7, R3, R24, 0x1, P1 ;  /* 0x000000030721c211 */ /* 0x000fe400008f0c18 */
[----:B------:R3:W-:Y:S04]  /*13030*/  @!P2 ST.E.128 desc[UR42][R12.64], RZ ;  /* 0x000000ff0c00a985 */ /* 0x0007e8000c101d2a */
[----:B------:R3:W-:Y:S04]  /*13040*/  @!P3 ST.E.128 desc[UR42][R26.64], RZ ;  /* 0x000000ff1a00b985 */ /* 0x0007e8000c101d2a */
[----:B------:R3:W-:Y:S02]  /*13050*/  @!P4 ST.E.128 desc[UR42][R32.64], RZ ;  /* 0x000000ff2000c985 */ /* 0x0007e4000c101d2a */
.L_x_10539:
[----:B------:R-:W-:Y:S05]  /*13060*/  BSYNC B1 ;  /* 0x0000000000017941 */ /* 0x000fea0003800000 */
.L_x_10538:
[----:B------:R-:W-:-:S03]  /*13070*/  UMOV UR4, 0xffffffff ;  /* 0xffffffff00047882 */ /* 0x000fc60000000000 */
[----:B------:R-:W-:Y:S05]  /*13080*/  BRA.DIV UR4, `(.L_x_10540) ;  /* 0x0000007604b07947 */ /* 0x000fea000b800000 */
[----:B-1----:R1:W4:Y:S04]  /*13090*/  SHFL.IDX PT, R3, R4, 0x1, 0x1c1f ;  /* 0x003c1f0004037f89 */ /* 0x00232800000e0000 */
[----:B--2---:R1:W2:Y:S02]  /*130a0*/  SHFL.IDX PT, R14, R0, 0x1, 0x1c1f ;  /* 0x003c1f00000e7f89 */ /* 0x0042a400000e0000 */
.L_x_10703:
[----:B01----:R-:W-:-:S05]  /*130b0*/  VIADD R0, R6, 0x60 ;  /* 0x0000006006007836 */ /* 0x003fca0000000000 */
[----:B------:R-:W-:-:S13]  /*130c0*/  ISETP.GE.AND P0, PT, R0, R21, PT ;  /* 0x000000150000720c */ /* 0x000fda0003f06270 */
[----:B------:R-:W-:Y:S05]  /*130d0*/  @P0 BRA `(.L_x_10533) ;  /* 0x0000000000340947 */ /* 0x000fea0003800000 */
[----:B------:R-:W-:Y:S02]  /*130e0*/  ULDC UR4, c[0x0][0xac8] ;  /* 0x0002b20000047ab9 */ /* 0x000fe40000000800 */
[----:B------:R-:W-:Y:S02]  /*130f0*/  ISETP.GE.AND P2, PT, R9, UR4, PT ;  /* 0x0000000409007c0c */ /* 0x000fe4000bf46270 */
[----:B------:R-:W-:Y:S02]  /*13100*/  ISETP.GE.AND P3, PT, R10, UR4, PT ;  /* 0x000000040a007c0c */ /* 0x000fe4000bf66270 */
[----:B------:R-:W-:-:S09]  /*13110*/  ISETP.GE.AND P4, PT, R7, UR4, PT ;  /* 0x0000000407007c0c */ /* 0x000fd2000bf86270 */
[----:B----4-:R-:W-:Y:S02]  /*13120*/  @!P2 IMAD.MOV.U32 R15, RZ, RZ, R3 ;  /* 0x000000ffff0fa224 */ /* 0x010fe400078e0003 */
        /* <DEDUP_REMOVED lines=8> */
.L_x_10533:
[----:B------:R-:W-:Y:S05]  /*131b0*/  BSYNC B0 ;  /* 0x0000000000007941 */ /* 0x000fea0003800000 */
.L_x_10528:
[----:B------:R-:W-:Y:S02]  /*131c0*/  ULDC UR4, c[0x0][0xc3c] ;  /* 0x00030f0000047ab9 */ /* 0x000fe40000000800 */
[----:B------:R-:W-:-:S13]  /*131d0*/  ISETP.GE.AND P0, PT, R31, UR4, PT ;  /* 0x000000041f007c0c */ /* 0x000fda000bf06270 */
[----:B------:R-:W-:Y:S05]  /*131e0*/  @!P0 BRA `(.L_x_10541) ;  /* 0xfffffee000c48947 */ /* 0x000fea000383ffff */
[----:B------:R-:W-:Y:S05]  /*131f0*/  BRA `(.L_x_10399) ;  /* 0x0000006800487947 */ /* 0x000fea0003800000 */
.L_x_10397:
        /* <DEDUP_REMOVED lines=16> */
.L_x_10542:
        /* <DEDUP_REMOVED lines=34> */
[----:B------:R-:W-:Y:S01]  /*13520*/  IMAD.MOV.U32 R3, RZ, RZ, R4 ;  /* 0x000000ffff037224 */ /* 0x000fe200078e0004 */
[----:B-1----:R-:W-:-:S13]  /*13530*/  ISETP.GT.AND P6, PT, R4, UR6, PT ;  /* 0x0000000604007c0c */ /* 0x002fda000bfc4270 */
[----:B------:R-:W-:Y:S05]  /*13540*/  @P6 BRA `(.L_x_10544) ;  /* 0x00000000009c6947 */ /* 0x000fea0003800000 */
[----:B------:R-:W0:Y:S01]  /*13550*/  LDC R6, c[0x0][0xc3c] ;  /* 0x00030f00ff067b82 */ /* 0x000e220000000800 */
[----:B------:R-:W-:Y:S01]  /*13560*/  IMAD.MOV.U32 R4, RZ, RZ, R3 ;  /* 0x000000ffff047224 */ /* 0x000fe200078e0003 */
[----:B------:R-:W-:Y:S01]  /*13570*/  UMOV UR4, URZ ;  /* 0x0000003f00047c82 */ /* 0x000fe20008000000 */
[----:B------:R-:W-:Y:S01]  /*13580*/  ULDC UR7, c[0x0][0xc3c] ;  /* 0x00030f0000077ab9 */ /* 0x000fe20000000800 */
[----:B------:R-:W-:-:S05]  /*13590*/  ULDC UR5, c[0x0][0xc38] ;  /* 0x00030e0000057ab9 */ /* 0x000fca0000000800 */
.L_x_10548:
        /* <DEDUP_REMOVED lines=12> */
.L_x_10547:
[----:B------:R-:W-:Y:S05]  /*13660*/  BSYNC B0 ;  /* 0x0000000000007941 */ /* 0x000fea0003800000 */
.L_x_10546:
        /* <DEDUP_REMOVED lines=21> */
.L_x_10544:
        /* <DEDUP_REMOVED lines=13> */
[----:B------:R-:W-:-:S06]  /*13890*/  IADD3 R16, R19, -0x1, RZ ;  /* 0xffffffff13107810 */ /* 0x000fcc0007ffe0ff */
[----:B------:R2:W3:Y:S02]  /*138a0*/  SHFL.IDX PT, R16, R7, R16, 0x1f ;  /* 0x00001f1007107589 */ /* 0x0004e400000e0000 */
.L_x_10549:
[----:B---3--:R-:W-:Y:S01]  /*138b0*/  IMAD R16, R16, UR5, R9 ;  /* 0x0000000510107c24 */ /* 0x008fe2000f8e0209 */
[----:B0-----:R-:W-:Y:S01]  /*138c0*/  IABS R2, R0 ;  /* 0x0000000000027213 */ /* 0x001fe20000000000 */
[----:B-12---:R-:W-:Y:S02]  /*138d0*/  IMAD.MOV R7, RZ, RZ, -R3 ;  /* 0x000000ffff077224 */ /* 0x006fe400078e0a03 */
[----:B------:R-:W-:Y:S01]  /*138e0*/  VIADD R19, R19, UR4 ;  /* 0x0000000413137c36 */ /* 0x000fe20008000000 */
[----:B------:R-:W-:Y:S01]  /*138f0*/  IADD3 R9, -R16, UR6, RZ ;  /* 0x0000000610097c10 */ /* 0x000fe2000fffe1ff */
        /* <DEDUP_REMOVED lines=18> */
[----:B------:R-:W-:-:S04]  /*13a20*/  @!P1 LOP3.LUT R2, RZ, R0, RZ, 0x33, !PT ;  /* 0x00000000ff029212 */ /* 0x000fc800078e33ff */
[----:B------:R-:W-:Y:S01]  /*13a30*/  MOV R18, R2 ;  /* 0x0000000200127202 */ /* 0x000fe20000000f00 */
[----:B------:R-:W-:-:S04]  /*13a40*/  IMAD.MOV R17, RZ, RZ, -R2 ;  /* 0x000000ffff117224 */ /* 0x000fc800078e0a02 */
[----:B------:R-:W-:Y:S01]  /*13a50*/  IMAD R17, R0, R17, R9 ;  /* 0x0000001100117224 */ /* 0x000fe200078e0209 */
[----:B------:R-:W-:Y:S06]  /*13a60*/  BRA `(.L_x_10550) ;  /* 0x00000000000c7947 */ /* 0x000fec0003800000 */
.L_x_10545:
[----:B------:R-:W-:Y:S02]  /*13a70*/  IMAD.MOV.U32 R17, RZ, RZ, RZ ;  /* 0x000000ffff117224 */ /* 0x000fe400078e00ff */
[----:B------:R-:W-:Y:S02]  /*13a80*/  IMAD.U32 R16, RZ, RZ, UR6 ;  /* 0x00000006ff107e24 */ /* 0x000fe4000f8e00ff */
[----:B------:R-:W-:-:S07]  /*13a90*/  IMAD.MOV.U32 R18, RZ, RZ, RZ ;  /* 0x000000ffff127224 */ /* 0x000fce00078e00ff */
.L_x_10550:
[----:B------:R-:W-:-:S13]  /*13aa0*/  ISETP.NE.AND P0, PT, R5, RZ, PT ;  /* 0x000000ff0500720c */ /* 0x000fda0003f05270 */
[----:B------:R-:W0:Y:S01]  /*13ab0*/  @!P0 S2R R3, SR_CgaCtaId ;  /* 0x0000000000038919 */ /* 0x000e220000008800 */
[----:B------:R-:W-:-:S04]  /*13ac0*/  @!P0 MOV R0, 0x400 ;  /* 0x0000040000008802 */ /* 0x000fc80000000f00 */
[----:B0-----:R-:W-:-:S05]  /*13ad0*/  @!P0 LEA R0, R3, R0, 0x18 ;  /* 0x0000000003008211 */ /* 0x001fca00078ec0ff */
[----:B------:R0:W-:Y:S01]  /*13ae0*/  @!P0 STS.128 [R0+0x2d8d0], R16 ;  /* 0x02d8d01000008388 */ /* 0x0001e20000000c00 */
[----:B------:R-:W-:Y:S06]  /*13af0*/  BAR.ARV 0x5, 0x200 ;  /* 0x0148000000007b1d */ /* 0x000fec0000002000 */
.L_x_10543:
[----:B0-----:R-:W-:Y:S01]  /*13b00*/  MOV R0, 0x1 ;  /* 0x0000000100007802 */ /* 0x001fe20000000f00 */
[----:B------:R-:W-:Y:S01]  /*13b10*/  ULDC UR4, c[0x0][0xc3c] ;  /* 0x00030f0000047ab9 */ /* 0x000fe20000000800 */
[----:B------:R-:W-:Y:S01]  /*13b20*/  IMAD.MOV.U32 R26, RZ, RZ, RZ ;  /* 0x000000ffff1a7224 */ /* 0x000fe200078e00ff */
[----:B-1----:R-:W-:Y:S02]  /*13b30*/  ISETP.GE.AND P0, PT, R19, UR4, PT ;  /* 0x0000000413007c0c */ /* 0x002fe4000bf06270 */
[----:B------:R0:W-:Y:S04]  /*13b40*/  STL [R1], R0 ;  /* 0x0000000001007387 */ /* 0x0001e80000100800 */
[----:B------:R0:W-:Y:S07]  /*13b50*/  STL [R1+0x40], RZ ;  /* 0x000040ff01007387 */ /* 0x0001ee0000100800 */
[----:B------:R-:W-:Y:S05]  /*13b60*/  @P0 BRA `(.L_x_10551) ;  /* 0x0000005c00080947 */ /* 0x000fea0003800000 */
[----:B------:R-:W0:Y:S01]  /*13b70*/  S2R R7, SR_TID.X ;  /* 0x0000000000077919 */ /* 0x000e220000002100 */
[----:B------:R-:W1:Y:S01]  /*13b80*/  S2UR UR5, SR_CgaCtaId ;  /* 0x00000000000579c3 */ /* 0x000e620000008800 */
[----:B------:R-:W-:Y:S01]  /*13b90*/  UMOV UR4, 0x400 ;  /* 0x0000040000047882 */ /* 0x000fe20000000000 */
[----:B------:R-:W-:Y:S01]  /*13ba0*/  BSSY B8, `(.L_x_10551) ;  /* 0x00005be000087945 */ /* 0x000fe20003800000 */
[----:B------:R-:W-:Y:S01]  /*13bb0*/  IMAD.MOV.U32 R28, RZ, RZ, RZ ;  /* 0x000000ffff1c7224 */ /* 0x000fe200078e00ff */
[----:B------:R-:W-:Y:S01]  /*13bc0*/  ULDC.64 UR40, c[0x0][0x198] ;  /* 0x0000660000287ab9 */ /* 0x000fe20000000a00 */
[----:B------:R-:W-:Y:S01]  /*13bd0*/  IMAD.MOV.U32 R26, RZ, RZ, RZ ;  /* 0x000000ffff1a7224 */ /* 0x000fe200078e00ff */
[----:B------:R-:W-:Y:S01]  /*13be0*/  ULOP3.LUT UR38, UR36, 0x2, URZ, 0xfc, !UPT ;  /* 0x0000000224267892 */ /* 0x000fe2000f8efc3f */
[----:B------:R-:W-:Y:S01]  /*13bf0*/  ULDC UR37, c[0x0][0xc] ;  /* 0x0000030000257ab9 */ /* 0x000fe20000000800 */
[----:B-1----:R-:W-:-:S06]  /*13c00*/  ULEA UR4, UR5, UR4, 0x18 ;  /* 0x0000000405047291 */ /* 0x002fcc000f8ec03f */
[----:B------:R-:W-:Y:S01]  /*13c10*/  MOV R22, UR4 ;  /* 0x0000000400167c02 */ /* 0x000fe20008000f00 */
[C---:B0-----:R-:W-:Y:S01]  /*13c20*/  IMAD.SHL.U32 R0, R7.reuse, 0x8, RZ ;  /* 0x0000000807007824 */ /* 0x041fe200078e00ff */
[----:B------:R-:W-:-:S04]  /*13c30*/  LOP3.LUT R6, R7, 0x7f, RZ, 0xc0, !PT ;  /* 0x0000007f07067812 */ /* 0x000fc800078ec0ff */
[----:B------:R-:W-:Y:S01]  /*13c40*/  LOP3.LUT R3, R0, 0x20, RZ, 0xc0, !PT ;  /* 0x0000002000037812 */ /* 0x000fe200078ec0ff */
[----:B------:R-:W-:Y:S01]  /*13c50*/  IMAD.SHL.U32 R4, R6, 0x8, RZ ;  /* 0x0000000806047824 */ /* 0x000fe200078e00ff */
[C---:B------:R-:W-:Y:S02]  /*13c60*/  LOP3.LUT R2, R0.reuse, 0xd8, RZ, 0xc0, !PT ;  /* 0x000000d800027812 */ /* 0x040fe400078ec0ff */
[----:B------:R-:W-:Y:S02]  /*13c70*/  LOP3.LUT R0, R0, 0x18, RZ, 0xc0, !PT ;  /* 0x0000001800007812 */ /* 0x000fe400078ec0ff */
[----:B------:R-:W-:Y:S01]  /*13c80*/  LOP3.LUT R3, R3, 0x300, R4, 0xf8, !PT ;  /* 0x0000030003037812 */ /* 0x000fe200078ef804 */
[----:B------:R-:W-:Y:S01]  /*13c90*/  IMAD.MOV.U32 R4, RZ, RZ, 0x1 ;  /* 0x00000001ff047424 */ /* 0x000fe200078e00ff */
[----:B------:R-:W-:-:S04]  /*13ca0*/  LOP3.LUT R2, R2, 0x18, R7, 0x78, !PT ;  /* 0x0000001802027812 */ /* 0x000fc800078e7807 */
[----:B------:R-:W-:Y:S02]  /*13cb0*/  LOP3.LUT R5, R3, R2, RZ, 0xfc, !PT ;  /* 0x0000000203057212 */ /* 0x000fe400078efcff */
[----:B------:R-:W-:Y:S02]  /*13cc0*/  SHF.L.U32 R2, R7, 0x5, RZ ;  /* 0x0000000507027819 */ /* 0x000fe400000006ff */
[----:B------:R-:W-:Y:S01]  /*13cd0*/  SHF.R.U32.HI R3, RZ, 0x2, R6 ;  /* 0x00000002ff037819 */ /* 0x000fe20000011606 */
[----:B------:R-:W-:Y:S01]  /*13ce0*/  STL [R1+0x14], R5 ;  /* 0x0000140501007387 */ /* 0x000fe20000100800 */
[----:B------:R-:W-:-:S03]  /*13cf0*/  LOP3.LUT R2, R2, 0x60, RZ, 0xc0, !PT ;  /* 0x0000006002027812 */ /* 0x000fc600078ec0ff */
[----:B------:R-:W-:Y:S04]  /*13d00*/  STL [R1+0x4], R4 ;  /* 0x0000040401007387 */ /* 0x000fe80000100800 */
[----:B------:R-:W-:Y:S04]  /*13d10*/  STL [R1+0x40], RZ ;  /* 0x000040ff01007387 */ /* 0x000fe80000100800 */
[----:B------:R0:W-:Y:S02]  /*13d20*/  STL [R1], R4 ;  /* 0x0000000401007387 */ /* 0x0001e40000100800 */
[----:B0-----:R-:W-:-:S02]  /*13d30*/  LOP3.LUT R4, R3, R2, RZ, 0xfc, !PT ;  /* 0x0000000203047212 */ /* 0x001fc400078efcff */
[C---:B------:R-:W-:Y:S02]  /*13d40*/  LOP3.LUT R3, R0.reuse, 0x20, RZ, 0xfc, !PT ;  /* 0x0000002000037812 */ /* 0x040fe400078efcff */
[----:B------:R-:W-:Y:S01]  /*13d50*/  LOP3.LUT R2, R0, 0x40, RZ, 0xfc, !PT ;  /* 0x0000004000027812 */ /* 0x000fe200078efcff */
[----:B------:R-:W-:-:S05]  /*13d60*/  IMAD R0, R5, 0x2, R22 ;  /* 0x0000000205007824 */ /* 0x000fca00078e0216 */
[----:B------:R0:W-:Y:S02]  /*13d70*/  STL [R1+0x28], R0 ;  /* 0x0000280001007387 */ /* 0x0001e40000100800 */
.L_x_10652:
[----:B01----:R-:W1:Y:S02]  /*13d80*/  LDC.64 R2, c[0x0][0xc88] ;  /* 0x00032200ff027b82 */ /* 0x003e640000000a00 */
[----:B-1----:R-:W-:-:S05]  /*13d90*/  IMAD.WIDE R2, R19, 0x4, R2 ;  /* 0x0000000413027825 */ /* 0x002fca00078e0202 */
[----:B------:R-:W0:Y:S01]  /*13da0*/  LDG.E R29, desc[UR42][R2.64] ;  /* 0x0000002a021d7981 */ /* 0x000e22000c1e1900 */
[----:B------:R-:W-:Y:S05]  /*13db0*/  YIELD ;  /* 0x0000000000007946 */ /* 0x000fea0003800000 */
[----:B------:R-:W-:Y:S01]  /*13dc0*/  ULDC.64 UR4, c[0x0][0xa28] ;  /* 0x00028a0000047ab9 */ /* 0x000fe20000000a00 */
[----:B------:R-:W-:Y:S01]  /*13dd0*/  IMAD.MOV.U32 R9, RZ, RZ, RZ ;  /* 0x000000ffff097224 */ /* 0x000fe200078e00ff */
[----:B------:R-:W-:Y:S01]  /*13de0*/  ISETP.NE.U32.AND P0, PT, RZ, UR4, PT ;  /* 0x00000004ff007c0c */ /* 0x000fe2000bf05070 */
[----:B------:R-:W-:Y:S01]  /*13df0*/  ULDC.64 UR8, c[0x0][0xa18] ;  /* 0x0002860000087ab9 */ /* 0x000fe20000000a00 */
[----:B------:R-:W-:Y:S01]  /*13e00*/  MOV R6, RZ ;  /* 0x000000ff00067202 */ /* 0x000fe20000000f00 */
[----:B------:R-:W-:Y:S01]  /*13e10*/  ULDC.64 UR6, c[0x0][0xa10] ;  /* 0x0002840000067ab9 */ /* 0x000fe20000000a00 */
[----:B------:R-:W-:-:S02]  /*13e20*/  ISETP.NE.AND.EX P0, PT, RZ, UR5, PT, P0 ;  /* 0x00000005ff007c0c */ /* 0x000fc4000bf05300 */
[----:B0-----:R-:W-:-:S11]  /*13e30*/  SHF.R.S32.HI R0, RZ, 0x1f, R29 ;  /* 0x0000001fff007819 */ /* 0x001fd6000001141d */
        /* <DEDUP_REMOVED lines=12> */
[----:B------:R-:W-:Y:S02]  /*13f00*/  ISETP.NE.U32.AND P1, PT, RZ, UR6, PT ;  /* 0x00000006ff007c0c */ /* 0x000fe4000bf25070 */
[----:B-1----:R-:W-:-:S02]  /*13f10*/  IADD3 R2, P3, R24, UR4, RZ ;  /* 0x0000000418027c10 */ /* 0x002fc4000ff7e0ff */
[----:B------:R-:W-:Y:S02]  /*13f20*/  ISETP.NE.AND.EX P1, PT, RZ, UR7, PT, P1 ;  /* 0x00000007ff007c0c */ /* 0x000fe4000bf25310 */
[----:B------:R-:W-:Y:S02]  /*13f30*/  IADD3.X R3, R25, UR5, RZ, P3, !PT ;  /* 0x0000000519037c10 */ /* 0x000fe40009ffe4ff */
[----:B------:R-:W-:-:S03]  /*13f40*/  IADD3 R4, P4, R24, UR6, RZ ;  /* 0x0000000618047c10 */ /* 0x000fc6000ff9e0ff */
        /* <DEDUP_REMOVED lines=11> */
[----:B--2---:R1:W-:Y:S01]  /*14000*/  STL [R1+0x20], R9 ;  /* 0x0000200901007387 */ /* 0x0043e20000100800 */
[----:B------:R-:W-:Y:S01]  /*14010*/  UISETP.NE.AND.EX UP0, UPT, UR5, URZ, UPT, UP0 ;  /* 0x0000003f0500728c */ /* 0x000fe2000bf05300 */
[----:B------:R-:W-:Y:S02]  /*14020*/  ULDC UR4, c[0x0][0x424] ;  /* 0x0001090000047ab9 */ /* 0x000fe40000000800 */
[----:B------:R-:W-:Y:S01]  /*14030*/  ULDC UR5, c[0x0][0x2f0] ;  /* 0x0000bc0000057ab9 */ /* 0x000fe20000000800 */
[----:B------:R-:W-:-:S04]  /*14040*/  USEL UR4, UR4, 0x1, UP0 ;  /* 0x0000000104047887 */ /* 0x000fc80008000000 */
[----:B------:R-:W-:-:S03]  /*14050*/  UIMAD UR4, UR4, UR5, URZ ;  /* 0x00000005040472a4 */ /* 0x000fc6000f8e023f */
[----:B------:R-:W-:Y:S02]  /*14060*/  ULDC UR5, c[0x0][0x348] ;  /* 0x0000d20000057ab9 */ /* 0x000fe40000000800 */
[----:B0-----:R-:W-:Y:S01]  /*14070*/  IMAD.U32 R6, RZ, RZ, UR5 ;  /* 0x00000005ff067e24 */ /* 0x001fe2000f8e00ff */
[----:B------:R-:W-:Y:S01]  /*14080*/  MOV R7, UR4 ;  /* 0x0000000400077c02 */ /* 0x000fe20008000f00 */
[----:B---3--:R1:W-:Y:S01]  /*14090*/  STL [R1+0x38], R8 ;  /* 0x0000380801007387 */ /* 0x0083e20000100800 */
[----:B----4-:R-:W-:Y:S05]  /*140a0*/  @P2 BRA `(.L_x_10552) ;  /* 0x0000000000142947 */ /* 0x010fea0003800000 */
[----:B------:R-:W-:Y:S05]  /*140b0*/  @!P0 BRA `(.L_x_10552) ;  /* 0x0000000000108947 */ /* 0x000fea0003800000 */
[----:B-1----:R-:W2:Y:S04]  /*140c0*/  LDG.E R8, desc[UR42][R2.64] ;  /* 0x0000002a02087981 */ /* 0x002ea8000c1e1900 */
[----:B------:R-:W2:Y:S02]  /*140d0*/  LDG.E R2, desc[UR42][R2.64+0x4] ;  /* 0x0000042a02027981 */ /* 0x000ea4000c1e1900 */
[----:B--2---:R-:W-:-:S05]  /*140e0*/  IMAD.IADD R2, R2, 0x1, -R8 ;  /* 0x0000000102027824 */ /* 0x004fca00078e0a08 */
[----:B------:R0:W-:Y:S02]  /*140f0*/  STL [R1+0x38], R2 ;  /* 0x0000380201007387 */ /* 0x0001e40000100800 */
.L_x_10552:
[----:B-1----:R-:W-:Y:S01]  /*14100*/  IMAD.MOV.U32 R8, RZ, RZ, R29 ;  /* 0x000000ffff087224 */ /* 0x002fe200078e001d */
[----:B------:R-:W-:Y:S02]  /*14110*/  ULDC.64 UR4, c[0x0][0xa20] ;  /* 0x0002880000047ab9 */ /* 0x000fe40000000a00 */
[----:B------:R-:W-:Y:S02]  /*14120*/  ISETP.NE.U32.AND P0, PT, RZ, UR4, PT ;  /* 0x00000004ff007c0c */ /* 0x000fe4000bf05070 */
[----:B------:R1:W-:Y:S02]  /*14130*/  STL [R1+0x10], R8 ;  /* 0x0000100801007387 */ /* 0x0003e40000100800 */
[----:B------:R-:W-:-:S13]  /*14140*/  ISETP.NE.AND.EX P0, PT, RZ, UR5, PT, P0 ;  /* 0x00000005ff007c0c */ /* 0x000fda000bf05300 */
[----:B-1----:R-:W-:Y:S05]  /*14150*/  @!P0 BRA `(.L_x_10553) ;  /* 0x0000000000108947 */ /* 0x002fea0003800000 */
[----:B0-----:R-:W-:-:S04]  /*14160*/  IADD3 R2, P0, R24, UR4, RZ ;  /* 0x0000000418027c10 */ /* 0x001fc8000ff1e0ff */
[----:B------:R-:W-:-:S05]  /*14170*/  IADD3.X R3, R25, UR5, RZ, P0, !PT ;  /* 0x0000000519037c10 */ /* 0x000fca00087fe4ff */
[----:B------:R0:W5:Y:S01]  /*14180*/  LDG.E R7, desc[UR42][R2.64] ;  /* 0x0000002a02077981 */ /* 0x000162000c1e1900 */
[----:B------:R-:W-:Y:S05]  /*14190*/  BRA `(.L_x_10554) ;  /* 0x0000000000247947 */ /* 0x000fea0003800000 */
.L_x_10553:
        /* <DEDUP_REMOVED lines=9> */
.L_x_10554:
[----:B0-----:R-:W2:Y:S04]  /*14230*/  @P1 LDG.E R2, desc[UR42][R4.64] ;  /* 0x0000002a04021981 */ /* 0x001ea8000c1e1900 */
[----:B------:R-:W2:Y:S01]  /*14240*/  @P1 LDG.E R4, desc[UR42][R4.64+0x4] ;  /* 0x0000042a04041981 */ /* 0x000ea2000c1e1900 */
[----:B-----5:R-:W-:Y:S01]  /*14250*/  IMAD.IADD R7, R7, 0x1, -R9 ;  /* 0x0000000107077824 */ /* 0x020fe200078e0a09 */
[----:B------:R-:W-:Y:S01]  /*14260*/  BSSY B0, `(.L_x_10555) ;  /* 0x000015c000007945 */ /* 0x000fe20003800000 */
[----:B--2---:R-:W-:-:S05]  /*14270*/  @P1 IADD3 R6, -R2, R4, RZ ;  /* 0x0000000402061210 */ /* 0x004fca0007ffe1ff */
[----:B------:R-:W-:-:S05]  /*14280*/  IMAD.IADD R2, R7, 0x1, R6 ;  /* 0x0000000107027824 */ /* 0x000fca00078e0206 */
[----:B------:R0:W-:Y:S02]  /*14290*/  STL [R1+0x1c], R2 ;  /* 0x00001c0201007387 */ /* 0x0001e40000100800 */
[----:B0-----:R-:W-:-:S05]  /*142a0*/  VIADD R2, R2, 0x7f ;  /* 0x0000007f02027836 */ /* 0x001fca0000000000 */
[----:B------:R-:W-:-:S04]  /*142b0*/  SHF.R.S32.HI R3, RZ, 0x1f, R2 ;  /* 0x0000001fff037819 */ /* 0x000fc80000011402 */
[----:B------:R-:W-:Y:S02]  /*142c0*/  LEA.HI R4, R3, R2, RZ, 0x7 ;  /* 0x0000000203047211 */ /* 0x000fe400078f38ff */
[----:B------:R-:W-:Y:S02]  /*142d0*/  IADD3 R3, -R7, RZ, RZ ;  /* 0x000000ff07037210 */ /* 0x000fe40007ffe1ff */
[----:B------:R-:W-:Y:S01]  /*142e0*/  LOP3.LUT R2, R4, 0xffffff80, RZ, 0xc0, !PT ;  /* 0xffffff8004027812 */ /* 0x000fe200078ec0ff */
[----:B------:R0:W-:Y:S01]  /*142f0*/  STL [R1+0x3c], R4 ;  /* 0x00003c0401007387 */ /* 0x0001e20000100800 */
[----:B------:R-:W-:Y:S02]  /*14300*/  VIMNMX R3, RZ, R3, !PT ;  /* 0x00000003ff037248 */ /* 0x000fe40007fe0100 */
[----:B------:R-:W-:-:S04]  /*14310*/  VIADDMNMX R2, R2, -R7, R6, PT ;  /* 0x8000000702027246 */ /* 0x000fc80003800106 */
[----:B------:R-:W-:Y:S02]  /*14320*/  ISETP.GT.AND P0, PT, R2, R3, PT ;  /* 0x000000030200720c */ /* 0x000fe40003f04270 */
[----:B------:R-:W-:-:S11]  /*14330*/  SHF.R.U32.HI R3, RZ, 0x7, R3 ;  /* 0x00000007ff037819 */ /* 0x000fd60000011603 */
[----:B------:R-:W-:-:S05]  /*14340*/  @P0 VIADD R2, R2, 0x7f ;  /* 0x0000007f02020836 */ /* 0x000fca0000000000 */
[----:B0-----:R-:W-:-:S04]  /*14350*/  @P0 SHF.R.S32.HI R4, RZ, 0x1f, R2 ;  /* 0x0000001fff040819 */ /* 0x001fc80000011402 */
        /* <DEDUP_REMOVED lines=13> */
.L_x_10706:
[----:B-1----:R-:W-:Y:S02]  /*14430*/  ISETP.NE.AND P0, PT, R14, RZ, PT ;  /* 0x000000ff0e00720c */ /* 0x002fe40003f05270 */
[----:B------:R-:W-:-:S11]  /*14440*/  PLOP3.LUT P6, PT, PT, PT, PT, 0x8, 0x0 ;  /* 0x000000000000781c */ /* 0x000fd60003fce170 */
[----:B------:R-:W-:Y:S05]  /*14450*/  @P0 BRA `(.L_x_10558) ;  /* 0x00000000000c0947 */ /* 0x000fea0003800000 */
[----:B------:R-:W-:-:S03]  /*14460*/  UMOV UR4, 0xffffffff ;  /* 0xffffffff00047882 */ /* 0x000fc60000000000 */
[----:B------:R-:W-:Y:S05]  /*14470*/  BRA.DIV UR4, `(.L_x_10559) ;  /* 0x0000006604307947 */ /* 0x000fea000b800000 */
[----:B------:R-:W-:-:S13]  /*14480*/  ELECT P6, URZ, PT ;  /* 0x00000000003f782f */ /* 0x000fda00038c0000 */
.L_x_10558:
        /* <DEDUP_REMOVED lines=9> */
.L_x_10709:
[----:B------:R-:W-:Y:S05]  /*14520*/  BSYNC B1 ;  /* 0x0000000000017941 */ /* 0x000fea0003800000 */
.L_x_10560:
[----:B------:R-:W-:Y:S04]  /*14530*/  BSSY B1, `(.L_x_10562) ;  /* 0x000008c000017945 */ /* 0x000fe80003800000 */
[----:B------:R-:W-:Y:S05]  /*14540*/  @!P6 BRA `(.L_x_10563) ;  /* 0x000000080028e947 */ /* 0x000fea0003800000 */
[----:B------:R-:W2:Y:S01]  /*14550*/  LDL R7, [R1+0x4] ;  /* 0x0000040001077983 */ /* 0x000ea20000100800 */
[----:B------:R-:W-:Y:S01]  /*14560*/  IMAD R8, R28, 0x8, R22 ;  /* 0x000000081c087824 */ /* 0x000fe200078e0216 */
[----:B------:R-:W1:Y:S01]  /*14570*/  S2R R6, SR_TID.X ;  /* 0x0000000000067919 */ /* 0x000e620000002100 */
[----:B------:R-:W-:Y:S01]  /*14580*/  BSSY B2, `(.L_x_10564) ;  /* 0x0000006000027945 */ /* 0x000fe20003800000 */
[----:B-1----:R-:W-:-:S04]  /*14590*/  LOP3.LUT R6, R6, 0x7f, RZ, 0xc0, !PT ;  /* 0x0000007f06067812 */ /* 0x002fc800078ec0ff */
[----:B------:R-:W-:Y:S02]  /*145a0*/  ISETP.NE.AND P1, PT, R6, RZ, PT ;  /* 0x000000ff0600720c */ /* 0x000fe40003f25270 */
[----:B--2---:R-:W-:-:S04]  /*145b0*/  SHF.L.U32 R10, R7, 0x1f, RZ ;  /* 0x0000001f070a7819 */ /* 0x004fc800000006ff */
[----:B------:R-:W1:Y:S02]  /*145c0*/  SYNCS.PHASECHK.TRANS64.TRYWAIT P0, [R8+URZ+0x2d8a0], R10 ;  /* 0x02d8a00a080075a7 */ /* 0x000e64000800017f */
[----:B-1----:R-:W-:Y:S05]  /*145d0*/  @!P0 BRA `(.L_x_10565) ;  /* 0x00000064000c8947 */ /* 0x002fea0003800000 */
.L_x_10710:
[----:B------:R-:W-:Y:S05]  /*145e0*/  BSYNC B2 ;  /* 0x0000000000027941 */ /* 0x000fea0003800000 */
.L_x_10564:
[----:B------:R-:W-:Y:S04]  /*145f0*/  BSSY B2, `(.L_x_10566) ;  /* 0x0000009000027945 */ /* 0x000fe80003800000 */
[----:B------:R-:W-:Y:S05]  /*14600*/  @P1 BRA `(.L_x_10567) ;  /* 0x00000000001c1947 */ /* 0x000fea0003800000 */
[----:B0-----:R-:W0:Y:S02]  /*14610*/  S2R R5, SR_TID.X ;  /* 0x0000000000057919 */ /* 0x001e240000002100 */
[----:B0-----:R-:W-:Y:S01]  /*14620*/  LOP3.LUT R6, R5, 0x1f, RZ, 0xc0, !PT ;  /* 0x0000001f05067812 */ /* 0x001fe200078ec0ff */
[----:B------:R-:W-:-:S03]  /*14630*/  IMAD.MOV.U32 R5, RZ, RZ, 0x6000 ;  /* 0x00006000ff057424 */ /* 0x000fc600078e00ff */
[----:B------:R-:W-:Y:S01]  /*14640*/  ISETP.NE.AND P0, PT, R6, RZ, PT ;  /* 0x000000ff0600720c */ /* 0x000fe20003f05270 */
[----:B------:R2:W-:-:S12]  /*14650*/  SYNCS.ARRIVE.TRANS64 RZ, [R8+URZ+0x2d890], R5 ;  /* 0x02d8900508ff79a7 */ /* 0x0005d8000800003f */
[----:B--2---:R-:W-:Y:S05]  /*14660*/  @!P0 BRA `(.L_x_10567) ;  /* 0x0000000000048947 */ /* 0x004fea0003800000 */
[----:B------:R-:W-:Y:S01]  /*14670*/  BPT.TRAP 0x1 ;  /* 0x000000040000795c */ /* 0x000fe20000300000 */
.L_x_10567:
[----:B------:R-:W-:Y:S05]  /*14680*/  BSYNC B2 ;  /* 0x0000000000027941 */ /* 0x000fea0003800000 */
.L_x_10566:
[----:B------:R-:W-:Y:S01]  /*14690*/  IMAD.MOV.U32 R14, RZ, RZ, RZ ;  /* 0x000000ffff0e7224 */ /* 0x000fe200078e00ff */
[----:B------:R-:W-:Y:S01]  /*146a0*/  LEA R6, R4, R0, 0x7 ;  /* 0x0000000004067211 */ /* 0x000fe200078e38ff */
[----:B------:R-:W-:Y:S01]  /*146b0*/  IMAD R7, R28, 0x6000, R22 ;  /* 0x000060001c077824 */ /* 0x000fe200078e0216 */
[----:B------:R-:W-:Y:S01]  /*146c0*/  UIADD3 UR4, UP0, UR40, 0x570, URZ ;  /* 0x0000057028047890 */ /* 0x000fe2000ff1e03f */
[----:B------:R-:W-:Y:S01]  /*146d0*/  PLOP3.LUT P0, PT, PT, PT, PT, 0x80, 0x0 ;  /* 0x000000000000781c */ /* 0x000fe20003f0f070 */
[----:B0-----:R-:W-:Y:S01]  /*146e0*/  VIADD R5, R8, 0x2d890 ;  /* 0x0002d89008057836 */ /* 0x001fe20000000000 */
[----:B------:R-:W-:Y:S01]  /*146f0*/  R2UR UR10, R14 ;  /* 0x000000000e0a72ca */ /* 0x000fe200000e0000 */
[----:B------:R-:W-:Y:S01]  /*14700*/  VIADD R6, R6, 0xffffff80 ;  /* 0xffffff8006067836 */ /* 0x000fe20000000000 */
[----:B------:R-:W-:Y:S01]  /*14710*/  UIADD3.X UR5, URZ, UR41, URZ, UP0, !UPT ;  /* 0x000000293f057290 */ /* 0x000fe200087fe43f */
[----:B------:R-:W-:Y:S01]  /*14720*/  VIADD R9, R7, 0x15400 ;  /* 0x0001540007097836 */ /* 0x000fe20000000000 */
[----:B------:R-:W-:Y:S01]  /*14730*/  UMOV UR6, 0x0 ;  /* 0x0000000000067882 */ /* 0x000fe20000000000 */
[----:B------:R-:W-:-:S10]  /*14740*/  UMOV UR7, 0x12f00000 ;  /* 0x12f0000000077882 */ /* 0x000fd40000000000 */
.L_x_10568:
        /* <DEDUP_REMOVED lines=16> */
.L_x_10569:
        /* <DEDUP_REMOVED lines=16> */
.L_x_10570:
        /* <DEDUP_REMOVED lines=13> */
.L_x_10711:
[----:B------:R-:W-:Y:S05]  /*14a20*/  BSYNC B2 ;  /* 0x0000000000027941 */ /* 0x000fea0003800000 */
.L_x_10571:
[----:B------:R-:W-:Y:S01]  /*14a30*/  BSSY B2, `(.L_x_10573) ;  /* 0x000000b000027945 */ /* 0x000fe20003800000 */
[----:B01----:R-:W-:Y:S01]  /*14a40*/  MOV R10, 0x0 ;  /* 0x00000000000a7802 */ /* 0x003fe20000000f00 */
[----:B------:R-:W-:Y:S02]  /*14a50*/  IMAD.MOV.U32 R11, RZ, RZ, 0x12f00000 ;  /* 0x12f00000ff0b7424 */ /* 0x000fe400078e00ff */
[----:B------:R-:W-:Y:S05]  /*14a60*/  @P1 BRA `(.L_x_10574) ;  /* 0x00000000001c1947 */ /* 0x000fea0003800000 */
[----:B------:R-:W0:Y:S02]  /*14a70*/  S2R R5, SR_TID.X ;  /* 0x0000000000057919 */ /* 0x000e240000002100 */
[----:B0-----:R-:W-:Y:S01]  /*14a80*/  LOP3.LUT R9, R5, 0x1f, RZ, 0xc0, !PT ;  /* 0x0000001f05097812 */ /* 0x001fe200078ec0ff */
[----:B------:R-:W-:-:S03]  /*14a90*/  IMAD.MOV.U32 R5, RZ, RZ, 0x6000 ;  /* 0x00006000ff057424 */ /* 0x000fc600078e00ff */
[----:B------:R-:W-:Y:S01]  /*14aa0*/  ISETP.NE.AND P0, PT, R9, RZ, PT ;  /* 0x000000ff0900720c */ /* 0x000fe20003f05270 */
[----:B------:R0:W-:-:S12]  /*14ab0*/  SYNCS.ARRIVE.TRANS64 RZ, [R8+URZ+0x2d8b0], R5 ;  /* 0x02d8b00508ff79a7 */ /* 0x0001d8000800003f */
[----:B0-----:R-:W-:Y:S05]  /*14ac0*/  @!P0 BRA `(.L_x_10574) ;  /* 0x0000000000048947 */ /* 0x001fea0003800000 */
[----:B------:R-:W-:Y:S01]  /*14ad0*/  BPT.TRAP 0x1 ;  /* 0x000000040000795c */ /* 0x000fe20000300000 */
.L_x_10574:
[----:B------:R-:W-:Y:S05]  /*14ae0*/  BSYNC B2 ;  /* 0x0000000000027941 */ /* 0x000fea0003800000 */
.L_x_10573:
        /* <DEDUP_REMOVED lines=8> */
.L_x_10575:
        /* <DEDUP_REMOVED lines=15> */
.L_x_10576:
        /* <DEDUP_REMOVED lines=15> */
.L_x_10577:
        /* <DEDUP_REMOVED lines=10> */
.L_x_10563:
[----:B------:R-:W-:Y:S05]  /*14df0*/  BSYNC B1 ;  /* 0x0000000000017941 */ /* 0x000fea0003800000 */
.L_x_10562:
[----:B0-----:R-:W2:Y:S01]  /*14e00*/  LDL.LU R5, [R1+0x4] ;  /* 0x0000040001057983 */ /* 0x001ea20000300800 */
[----:B------:R-:W-:Y:S01]  /*14e10*/  VIADD R28, R28, 0x1 ;  /* 0x000000011c1c7836 */ /* 0x000fe20000000000 */
[----:B------:R-:W-:Y:S02]  /*14e20*/  IADD3 R9, R4, -0x2, RZ ;  /* 0xfffffffe04097810 */ /* 0x000fe40007ffe0ff */
[----:B------:R-:W-:Y:S02]  /*14e30*/  PLOP3.LUT P0, PT, PT, PT, PT, 0x8, 0x0 ;  /* 0x000000000000781c */ /* 0x000fe40003f0e170 */
[----:B------:R-:W-:Y:S02]  /*14e40*/  ISETP.NE.AND P1, PT, R28, 0x2, PT ;  /* 0x000000021c00780c */ /* 0x000fe40003f25270 */
[----:B------:R-:W-:Y:S02]  /*14e50*/  ISETP.GE.AND P2, PT, R9, R3, PT ;  /* 0x000000030900720c */ /* 0x000fe40003f46270 */
[----:B------:R-:W-:-:S02]  /*14e60*/  SEL R4, RZ, 0x1, P1 ;  /* 0x00000001ff047807 */ /* 0x000fc40000800000 */
[----:B------:R-:W-:Y:S02]  /*14e70*/  SEL R28, R28, RZ, P1 ;  /* 0x000000ff1c1c7207 */ /* 0x000fe40000800000 */
[----:B--2---:R-:W-:-:S05]  /*14e80*/  LOP3.LUT R5, R5, R4, RZ, 0x3c, !PT ;  /* 0x0000000405057212 */ /* 0x004fca00078e3cff */
[----:B------:R0:W-:Y:S02]  /*14e90*/  STL [R1+0x4], R5 ;  /* 0x0000040501007387 */ /* 0x0001e40000100800 */
[----:B------:R-:W-:Y:S05]  /*14ea0*/  @!P2 BRA `(.L_x_10556) ;  /* 0x00000008005ca947 */ /* 0x000fea0003800000 */
.L_x_10594:
[----:B------:R-:W-:Y:S05]  /*14eb0*/  YIELD ;  /* 0x0000000000007946 */ /* 0x000fea0003800000 */
[----:B------:R-:W-:Y:S04]  /*14ec0*/  BSSY B1, `(.L_x_10578) ;  /* 0x000008b000017945 */ /* 0x000fe80003800000 */
[----:B-1----:R-:W-:Y:S05]  /*14ed0*/  @!P6 BRA `(.L_x_10579) ;  /* 0x000000080024e947 */ /* 0x002fea0003800000 */
[----:B0-----:R-:W2:Y:S01]  /*14ee0*/  LDL R5, [R1+0x4] ;  /* 0x0000040001057983 */ /* 0x001ea20000100800 */
[----:B------:R-:W-:Y:S01]  /*14ef0*/  IMAD R8, R28, 0x8, R22 ;  /* 0x000000081c087824 */ /* 0x000fe200078e0216 */
[----:B------:R-:W0:Y:S01]  /*14f00*/  S2R R4, SR_TID.X ;  /* 0x0000000000047919 */ /* 0x000e220000002100 */
[----:B------:R-:W-:Y:S01]  /*14f10*/  BSSY B2, `(.L_x_10580) ;  /* 0x0000006000027945 */ /* 0x000fe20003800000 */
[----:B0-----:R-:W-:-:S04]  /*14f20*/  LOP3.LUT R4, R4, 0x7f, RZ, 0xc0, !PT ;  /* 0x0000007f04047812 */ /* 0x001fc800078ec0ff */
[----:B------:R-:W-:Y:S02]  /*14f30*/  ISETP.NE.AND P2, PT, R4, RZ, PT ;  /* 0x000000ff0400720c */ /* 0x000fe40003f45270 */
[----:B--2---:R-:W-:-:S04]  /*14f40*/  SHF.L.U32 R7, R5, 0x1f, RZ ;  /* 0x0000001f05077819 */ /* 0x004fc800000006ff */
[----:B------:R-:W0:Y:S02]  /*14f50*/  SYNCS.PHASECHK.TRANS64.TRYWAIT P1, [R8+URZ+0x2d8a0], R7 ;  /* 0x02d8a007080075a7 */ /* 0x000e24000802017f */
[----:B0-----:R-:W-:Y:S05]  /*14f60*/  @!P1 BRA `(.L_x_10581) ;  /* 0x0000005800d09947 */ /* 0x001fea0003800000 */
.L_x_10712:
[----:B------:R-:W-:Y:S05]  /*14f70*/  BSYNC B2 ;  /* 0x0000000000027941 */ /* 0x000fea0003800000 */
.L_x_10580:
[----:B------:R-:W-:Y:S04]  /*14f80*/  BSSY B2, `(.L_x_10582) ;  /* 0x0000009000027945 */ /* 0x000fe80003800000 */
[----:B------:R-:W-:Y:S05]  /*14f90*/  @P2 BRA `(.L_x_10583) ;  /* 0x00000000001c2947 */ /* 0x000fea0003800000 */
[----:B------:R-:W1:Y:S02]  /*14fa0*/  S2R R4, SR_TID.X ;  /* 0x0000000000047919 */ /* 0x000e640000002100 */
[----:B-1----:R-:W-:Y:S01]  /*14fb0*/  LOP3.LUT R5, R4, 0x1f, RZ, 0xc0, !PT ;  /* 0x0000001f04057812 */ /* 0x002fe200078ec0ff */
[----:B------:R-:W-:-:S03]  /*14fc0*/  IMAD.MOV.U32 R4, RZ, RZ, 0x6000 ;  /* 0x00006000ff047424 */ /* 0x000fc600078e00ff */
[----:B------:R-:W-:Y:S01]  /*14fd0*/  ISETP.NE.AND P1, PT, R5, RZ, PT ;  /* 0x000000ff0500720c */ /* 0x000fe20003f25270 */
[----:B------:R1:W-:-:S12]  /*14fe0*/  SYNCS.ARRIVE.TRANS64 RZ, [R8+URZ+0x2d890], R4 ;  /* 0x02d8900408ff79a7 */ /* 0x0003d8000800003f */
[----:B-1----:R-:W-:Y:S05]  /*14ff0*/  @!P1 BRA `(.L_x_10583) ;  /* 0x0000000000049947 */ /* 0x002fea0003800000 */
[----:B------:R-:W-:Y:S01]  /*15000*/  BPT.TRAP 0x1 ;  /* 0x000000040000795c */ /* 0x000fe20000300000 */
.L_x_10583:
[----:B------:R-:W-:Y:S05]  /*15010*/  BSYNC B2 ;  /* 0x0000000000027941 */ /* 0x000fea0003800000 */
.L_x_10582:
[----:B------:R-:W-:Y:S01]  /*15020*/  IMAD.MOV.U32 R12, RZ, RZ, RZ ;  /* 0x000000ffff0c7224 */ /* 0x000fe200078e00ff */
[----:B------:R-:W-:Y:S01]  /*15030*/  UIADD3 UR4, UP0, UR40, 0x570, URZ ;  /* 0x0000057028047890 */ /* 0x000fe2000ff1e03f */
[----:B------:R-:W-:Y:S01]  /*15040*/  IMAD R6, R28, 0x6000, R22 ;  /* 0x000060001c067824 */ /* 0x000fe200078e0216 */
[----:B------:R-:W-:Y:S01]  /*15050*/  PLOP3.LUT P1, PT, PT, PT, PT, 0x80, 0x0 ;  /* 0x000000000000781c */ /* 0x000fe20003f2f070 */
[----:B------:R-:W-:Y:S01]  /*15060*/  VIADD R4, R8, 0x2d890 ;  /* 0x0002d89008047836 */ /* 0x000fe20000000000 */
[----:B------:R-:W-:Y:S01]  /*15070*/  R2UR UR10, R12 ;  /* 0x000000000c0a72ca */ /* 0x000fe200000e0000 */
[----:B------:R-:W-:Y:S01]  /*15080*/  VIADD R10, R6, 0x15400 ;  /* 0x00015400060a7836 */ /* 0x000fe20000000000 */
[----:B------:R-:W-:Y:S01]  /*15090*/  LEA R5, R9, R0, 0x7 ;  /* 0x0000000009057211 */ /* 0x000fe200078e38ff */
[----:B------:R-:W-:Y:S01]  /*150a0*/  UIADD3.X UR5, URZ, UR41, URZ, UP0, !UPT ;  /* 0x000000293f057290 */ /* 0x000fe200087fe43f */
[----:B------:R-:W-:Y:S01]  /*150b0*/  UMOV UR6, 0x0 ;  /* 0x0000000000067882 */ /* 0x000fe20000000000 */
[----:B------:R-:W-:-:S10]  /*150c0*/  UMOV UR7, 0x12f00000 ;  /* 0x12f0000000077882 */ /* 0x000fd40000000000 */
.L_x_10584:
        /* <DEDUP_REMOVED lines=12> */
[----:B------:R-:W-:Y:S01]  /*15190*/  UMOV UR6, 0x0 ;  /* 0x0000000000067882 */ /* 0x000fe20000000000 */
[----:B------:R-:W-:Y:S01]  /*151a0*/  IADD3 R10, R6, 0x17400, RZ ;  /* 0x00017400060a7810 */ /* 0x000fe20007ffe0ff */
[----:B------:R-:W-:Y:S01]  /*151b0*/  UMOV UR7, 0x12f00000 ;  /* 0x12f0000000077882 */ /* 0x000fe20000000000 */
[----:B------:R-:W-:-:S15]  /*151c0*/  R2UR UR10, R14 ;  /* 0x000000000e0a72ca */ /* 0x000fde00000e0000 */
.L_x_10585:
        /* <DEDUP_REMOVED lines=16> */
.L_x_10586:
        /* <DEDUP_REMOVED lines=13> */
.L_x_10713:
[----:B------:R-:W-:Y:S05]  /*153a0*/  BSYNC B2 ;  /* 0x0000000000027941 */ /* 0x000fea0003800000 */
.L_x_10587:
[----:B------:R-:W-:Y:S01]  /*153b0*/  BSSY B2, `(.L_x_10589) ;  /* 0x000000b000027945 */ /* 0x000fe20003800000 */
[----:B------:R-:W-:Y:S01]  /*153c0*/  IMAD.MOV.U32 R10, RZ, RZ, 0x0 ;  /* 0x00000000ff0a7424 */ /* 0x000fe200078e00ff */
[----:B------:R-:W-:Y:S02]  /*153d0*/  MOV R11, 0x12f00000 ;  /* 0x12f00000000b7802 */ /* 0x000fe40000000f00 */
[----:B------:R-:W-:Y:S05]  /*153e0*/  @P2 BRA `(.L_x_10590) ;  /* 0x00000000001c2947 */ /* 0x000fea0003800000 */
[----:B------:R-:W2:Y:S02]  /*153f0*/  S2R R4, SR_TID.X ;  /* 0x0000000000047919 */ /* 0x000ea40000002100 */
[----:B--2---:R-:W-:Y:S01]  /*15400*/  LOP3.LUT R15, R4, 0x1f, RZ, 0xc0, !PT ;  /* 0x0000001f040f7812 */ /* 0x004fe200078ec0ff */
[----:B------:R-:W-:-:S03]  /*15410*/  IMAD.MOV.U32 R4, RZ, RZ, 0x6000 ;  /* 0x00006000ff047424 */ /* 0x000fc600078e00ff */
[----:B------:R-:W-:Y:S01]  /*15420*/  ISETP.NE.AND P1, PT, R15, RZ, PT ;  /* 0x000000ff0f00720c */ /* 0x000fe20003f25270 */
[----:B------:R2:W-:-:S12]  /*15430*/  SYNCS.ARRIVE.TRANS64 RZ, [R8+URZ+0x2d8b0], R4 ;  /* 0x02d8b00408ff79a7 */ /* 0x0005d8000800003f */
[----:B--2---:R-:W-:Y:S05]  /*15440*/  @!P1 BRA `(.L_x_10590) ;  /* 0x0000000000049947 */ /* 0x004fea0003800000 */
[----:B------:R-:W-:Y:S01]  /*15450*/  BPT.TRAP 0x1 ;  /* 0x000000040000795c */ /* 0x000fe20000300000 */
.L_x_10590:
[----:B------:R-:W-:Y:S05]  /*15460*/  BSYNC B2 ;  /* 0x0000000000027941 */ /* 0x000fea0003800000 */
.L_x_10589:
[----:B------:R-:W-:Y:S01]  /*15470*/  R2UR UR10, R12 ;  /* 0x000000000c0a72ca */ /* 0x000fe200000e0000 */
[----:B------:R-:W-:Y:S01]  /*15480*/  UIADD3 UR4, UP0, UR40, 0x670, URZ ;  /* 0x0000067028047890 */ /* 0x000fe2000ff1e03f */
[----:B------:R-:W-:Y:S01]  /*15490*/  R2UR UR6, R10 ;  /* 0x000000000a0672ca */ /* 0x000fe200000e0000 */
[----:B01----:R-:W-:Y:S01]  /*154a0*/  VIADD R8, R8, 0x2d8b0 ;  /* 0x0002d8b008087836 */ /* 0x003fe20000000000 */
[----:B------:R-:W-:Y:S01]  /*154b0*/  R2UR UR7, R11 ;  /* 0x000000000b0772ca */ /* 0x000fe200000e0000 */
[----:B------:R-:W-:Y:S01]  /*154c0*/  VIADD R4, R6, 0x400 ;  /* 0x0000040006047836 */ /* 0x000fe20000000000 */
[----:B------:R-:W-:Y:S01]  /*154d0*/  PLOP3.LUT P1, PT, PT, PT, PT, 0x80, 0x0 ;  /* 0x000000000000781c */ /* 0x000fe20003f2f070 */
[----:B------:R-:W-:-:S12]  /*154e0*/  UIADD3.X UR5, URZ, UR41, URZ, UP0, !UPT ;  /* 0x000000293f057290 */ /* 0x000fd800087fe43f */
.L_x_10591:
        /* <DEDUP_REMOVED lines=15> */
.L_x_10592:
        /* <DEDUP_REMOVED lines=15> */
.L_x_10593:
        /* <DEDUP_REMOVED lines=10> */
.L_x_10579:
[----:B------:R-:W-:Y:S05]  /*15770*/  BSYNC B1 ;  /* 0x0000000000017941 */ /* 0x000fea0003800000 */
.L_x_10578:
[----:B------:R-:W2:Y:S01]  /*15780*/  LDL.LU R7, [R1+0x4] ;  /* 0x0000040001077983 */ /* 0x000ea20000300800 */
[----:B------:R-:W-:Y:S01]  /*15790*/  VIADD R28, R28, 0x1 ;  /* 0x000000011c1c7836 */ /* 0x000fe20000000000 */
[C---:B------:R-:W-:Y:S01]  /*157a0*/  ISETP.GT.AND P2, PT, R9.reuse, R3, PT ;  /* 0x000000030900720c */ /* 0x040fe20003f44270 */
[----:B------:R-:W-:-:S03]  /*157b0*/  VIADD R9, R9, 0xffffffff ;  /* 0xffffffff09097836 */ /* 0x000fc60000000000 */
[----:B------:R-:W-:-:S04]  /*157c0*/  ISETP.NE.AND P1, PT, R28, 0x2, PT ;  /* 0x000000021c00780c */ /* 0x000fc80003f25270 */
[----:B------:R-:W-:Y:S02]  /*157d0*/  SEL R4, RZ, 0x1, P1 ;  /* 0x00000001ff047807 */ /* 0x000fe40000800000 */
[----:B------:R-:W-:Y:S02]  /*157e0*/  SEL R28, R28, RZ, P1 ;  /* 0x000000ff1c1c7207 */ /* 0x000fe40000800000 */
[----:B--2---:R-:W-:-:S05]  /*157f0*/  LOP3.LUT R7, R7, R4, RZ, 0x3c, !PT ;  /* 0x0000000407077212 */ /* 0x004fca00078e3cff */
[----:B------:R1:W-:Y:S01]  /*15800*/  STL [R1+0x4], R7 ;  /* 0x0000040701007387 */ /* 0x0003e20000100800 */
[----:B------:R-:W-:Y:S05]  /*15810*/  @P2 BRA `(.L_x_10594) ;  /* 0xfffffff400a42947 */ /* 0x000fea000383ffff */
.L_x_10556:
[----:B------:R-:W-:Y:S05]  /*15820*/  BSYNC B0 ;  /* 0x0000000000007941 */ /* 0x000fea0003800000 */
.L_x_10555:
[----:B------:R-:W2:Y:S01]  /*15830*/  LDL R4, [R1+0x1c] ;  /* 0x00001c0001047983 */ /* 0x000ea20000100800 */
[----:B------:R-:W-:Y:S05]  /*15840*/  @!P0 WARPSYNC.ALL ;  /* 0x0000000000008948 */ /* 0x000fea0003800000 */
[----:B------:R-:W-:Y:S06]  /*15850*/  @!P0 BAR.SYNC.DEFER_BLOCKING 0xc, 0x200 ;  /* 0x0308000000008b1d */ /* 0x000fec0000010000 */
[----:B------:R-:W-:Y:S01]  /*15860*/  BSSY B7, `(.L_x_10595) ;  /* 0x0000353000077945 */ /* 0x000fe20003800000 */
[----:B--2---:R-:W-:-:S13]  /*15870*/  ISETP.GT.AND P0, PT, R4, RZ, PT ;  /* 0x000000ff0400720c */ /* 0x004fda0003f04270 */
[----:B------:R-:W-:Y:S05]  /*15880*/  @P0 BRA `(.L_x_10596) ;  /* 0x0000000000440947 */ /* 0x000fea0003800000 */
[----:B------:R-:W2:Y:S02]  /*15890*/  S2R R4, SR_TID.X ;  /* 0x0000000000047919 */ /* 0x000ea40000002100 */
[----:B--2---:R-:W-:-:S04]  /*158a0*/  LOP3.LUT R4, R4, 0x7f, RZ, 0xc0, !PT ;  /* 0x0000007f04047812 */ /* 0x004fc800078ec0ff */
[----:B------:R-:W-:-:S13]  /*158b0*/  ISETP.NE.AND P0, PT, R4, RZ, PT ;  /* 0x000000ff0400720c */ /* 0x000fda0003f05270 */
[----:B------:R-:W-:Y:S05]  /*158c0*/  @P0 BRA `(.L_x_10597) ;  /* 0x0000003400300947 */ /* 0x000fea0003800000 */
[----:B0-----:R-:W0:Y:S01]  /*158d0*/  S2R R5, SR_LANEID ;  /* 0x0000000000057919 */ /* 0x001e220000000000 */
        /* <DEDUP_REMOVED lines=8> */
[----:B-1----:R-:W0:Y:S01]  /*15960*/  POPC R7, R4 ;  /* 0x0000000400077309 */ /* 0x002e220000000000 */
[----:B--2---:R-:W0:Y:S02]  /*15970*/  SHFL.IDX PT, R0, R3, R0, 0x1f ;  /* 0x00001f0003007589 */ /* 0x004e2400000e0000 */
[----:B0-----:R-:W-:Y:S01]  /*15980*/  IADD3 R16, R0, UR37, R7 ;  /* 0x0000002500107c10 */ /* 0x001fe2000fffe007 */
[----:B------:R-:W-:Y:S06]  /*15990*/  BRA `(.L_x_10597) ;  /* 0x0000003000fc7947 */ /* 0x000fec0003800000 */
.L_x_10596:
        /* <DEDUP_REMOVED lines=9> */
[----:B-1----:R-:W-:Y:S01]  /*15a30*/  MOV R7, UR9 ;  /* 0x0000000900077c02 */ /* 0x002fe20008000f00 */
[----:B------:R-:W1:Y:S01]  /*15a40*/  LDC.64 R2, c[0x4][R2] ;  /* 0x0100000002027b82 */ /* 0x000e620000000a00 */
[----:B0-----:R-:W-:Y:S01]  /*15a50*/  IMAD.U32 R5, RZ, RZ, UR7 ;  /* 0x00000007ff057e24 */ /* 0x001fe2000f8e00ff */
[----:B------:R-:W-:Y:S01]  /*15a60*/  MOV R12, 0x1 ;  /* 0x00000001000c7802 */ /* 0x000fe20000000f00 */
[----:B------:R-:W-:Y:S02]  /*15a70*/  IMAD.U32 R6, RZ, RZ, UR8 ;  /* 0x00000008ff067e24 */ /* 0x000fe4000f8e00ff */
[----:B------:R-:W-:-:S02]  /*15a80*/  IMAD.U32 R10, RZ, RZ, UR4 ;  /* 0x00000004ff0a7e24 */ /* 0x000fc4000f8e00ff */
[----:B------:R-:W-:Y:S02]  /*15a90*/  IMAD.U32 R11, RZ, RZ, UR5 ;  /* 0x00000005ff0b7e24 */ /* 0x000fe4000f8e00ff */
[----:B------:R-:W-:Y:S02]  /*15aa0*/  IMAD.MOV.U32 R8, RZ, RZ, 0x70 ;  /* 0x00000070ff087424 */ /* 0x000fe400078e00ff */
[----:B------:R-:W-:-:S07]  /*15ab0*/  IMAD.MOV.U32 R13, RZ, RZ, RZ ;  /* 0x000000ffff0d7224 */ /* 0x000fce00078e00ff */
[----:B------:R-:W-:-:S07]  /*15ac0*/  LEPC R20, `(.L_x_10599) ;  /* 0x000000001014794e */ /* 0x000fce0000000000 */
[----:B-1----:R-:W-:Y:S05]  /*15ad0*/  CALL.ABS.NOINC R2 ;  /* 0x0000000002007343 */ /* 0x002fea0003c00000 */
.L_x_10599:
[----:B------:R-:W-:Y:S05]  /*15ae0*/  BSYNC B6 ;  /* 0x0000000000067941 */ /* 0x000fea0003800000 */
.L_x_10598:
        /* <DEDUP_REMOVED lines=12> */
[----:B------:R-:W-:Y:S01]  /*15bb0*/  MOV R11, UR5 ;  /* 0x00000005000b7c02 */ /* 0x000fe20008000f00 */
[----:B-1----:R-:W-:Y:S02]  /*15bc0*/  IMAD.U32 R7, RZ, RZ, UR9 ;  /* 0x00000009ff077e24 */ /* 0x002fe4000f8e00ff */
[----:B------:R-:W-:-:S02]  /*15bd0*/  IMAD.U32 R10, RZ, RZ, UR4 ;  /* 0x00000004ff0a7e24 */ /* 0x000fc4000f8e00ff */
[----:B------:R-:W-:Y:S02]  /*15be0*/  IMAD.MOV.U32 R8, RZ, RZ, 0x70 ;  /* 0x00000070ff087424 */ /* 0x000fe400078e00ff */
[----:B------:R-:W-:Y:S02]  /*15bf0*/  IMAD.MOV.U32 R12, RZ, RZ, 0x1 ;  /* 0x00000001ff0c7424 */ /* 0x000fe400078e00ff */
[----:B--2---:R-:W-:-:S07]  /*15c00*/  IMAD.MOV.U32 R13, RZ, RZ, RZ ;  /* 0x000000ffff0d7224 */ /* 0x004fce00078e00ff */
[----:B------:R-:W-:-:S07]  /*15c10*/  LEPC R20, `(.L_x_10602) ;  /* 0x000000001014794e */ /* 0x000fce0000000000 */
[----:B---3--:R-:W-:Y:S05]  /*15c20*/  CALL.ABS.NOINC R2 ;  /* 0x0000000002007343 */ /* 0x008fea0003c00000 */
.L_x_10602:
        /* <DEDUP_REMOVED lines=8> */
[----:B------:R-:W-:Y:S01]  /*15cb0*/  MOV R13, RZ ;  /* 0x000000ff000d7202 */ /* 0x000fe20000000f00 */
[----:B------:R-:W-:Y:S02]  /*15cc0*/  IMAD.U32 R7, RZ, RZ, UR7 ;  /* 0x00000007ff077e24 */ /* 0x000fe4000f8e00ff */
[----:B------:R-:W-:-:S02]  /*15cd0*/  IMAD.U32 R11, RZ, RZ, UR9 ;  /* 0x00000009ff0b7e24 */ /* 0x000fc4000f8e00ff */
[----:B------:R-:W-:Y:S02]  /*15ce0*/  IMAD.MOV.U32 R8, RZ, RZ, 0x70 ;  /* 0x00000070ff087424 */ /* 0x000fe400078e00ff */
[----:B0-----:R-:W-:-:S07]  /*15cf0*/  IMAD.MOV.U32 R12, RZ, RZ, 0x1 ;  /* 0x00000001ff0c7424 */ /* 0x001fce00078e00ff */
[----:B------:R-:W-:-:S07]  /*15d00*/  LEPC R20, `(.L_x_10601) ;  /* 0x000000001014794e */ /* 0x000fce0000000000 */
[----:B-1----:R-:W-:Y:S05]  /*15d10*/  CALL.ABS.NOINC R2 ;  /* 0x0000000002007343 */ /* 0x002fea0003c00000 */
.L_x_10601:
[----:B------:R-:W-:Y:S05]  /*15d20*/  BSYNC B6 ;  /* 0x0000000000067941 */ /* 0x000fea0003800000 */
.L_x_10600:
[----:B------:R2:W3:Y:S01]  /*15d30*/  LDL R20, [R1+0x10] ;  /* 0x0000100001147983 */ /* 0x0004e20000100800 */
[----:B------:R-:W-:Y:S01]  /*15d40*/  ULDC.64 UR4, c[0x0][0x9f8] ;  /* 0x00027e0000047ab9 */ /* 0x000fe20000000a00 */
[----:B-1----:R-:W1:Y:S01]  /*15d50*/  LDC R7, c[0x0][0x430] ;  /* 0x00010c00ff077b82 */ /* 0x002e620000000800 */
[----:B------:R-:W-:Y:S01]  /*15d60*/  ISETP.NE.U32.AND P0, PT, RZ, UR4, PT ;  /* 0x00000004ff007c0c */ /* 0x000fe2000bf05070 */
[----:B------:R-:W4:Y:S03]  /*15d70*/  LDL R27, [R1+0x3c] ;  /* 0x00003c00011b7983 */ /* 0x000f260000100800 */
[----:B------:R-:W-:Y:S01]  /*15d80*/  ISETP.NE.AND.EX P0, PT, RZ, UR5, PT, P0 ;  /* 0x00000005ff007c0c */ /* 0x000fe2000bf05300 */
[----:B------:R-:W2:Y:S04]  /*15d90*/  LDL R21, [R1+0x1c] ;  /* 0x00001c0001157983 */ /* 0x000ea80000100800 */
[----:B------:R-:W2:Y:S08]  /*15da0*/  LDL R2, [R1+0x20] ;  /* 0x0000200001027983 */ /* 0x000eb00000100800 */
[----:B------:R-:W-:Y:S01]  /*15db0*/  @P0 IADD3 R24, P1, R24, UR4, RZ ;  /* 0x0000000418180c10 */ /* 0x000fe2000ff3e0ff */
[----:B------:R-:W0:Y:S01]  /*15dc0*/  S2R R3, SR_TID.X ;  /* 0x0000000000037919 */ /* 0x000e220000002100 */
[----:B------:R-:W-:-:S02]  /*15dd0*/  ULDC UR4, c[0x0][0x2f4] ;  /* 0x0000bd0000047ab9 */ /* 0x000fc40000000800 */
[----:B------:R-:W-:Y:S01]  /*15de0*/  @P0 IADD3.X R25, R25, UR5, RZ, P1, !PT ;  /* 0x0000000519190c10 */ /* 0x000fe20008ffe4ff */
[----:B------:R-:W4:Y:S04]  /*15df0*/  S2R R0, SR_TID.X ;  /* 0x0000000000007919 */ /* 0x000f280000002100 */
[----:B---3--:R-:W3:Y:S01]  /*15e00*/  @P0 LDG.E R20, desc[UR42][R24.64] ;  /* 0x0000002a18140981 */ /* 0x008ee2000c1e1900 */
[----:B-1----:R-:W-:Y:S01]  /*15e10*/  ISETP.NE.AND P1, PT, R7, 0x1, PT ;  /* 0x000000010700780c */ /* 0x002fe20003f25270 */
[----:B0-----:R-:W-:Y:S01]  /*15e20*/  IMAD.SHL.U32 R3, R3, 0x20, RZ ;  /* 0x0000002003037824 */ /* 0x001fe200078e00ff */
[----:B----4-:R-:W-:Y:S02]  /*15e30*/  LEA.HI.SX32 R27, R27, 0xffffffff, 0x19 ;  /* 0xffffffff1b1b7811 */ /* 0x010fe400078fcaff */
[----:B------:R-:W-:-:S02]  /*15e40*/  LOP3.LUT R0, R0, 0x7f, RZ, 0xc0, !PT ;  /* 0x0000007f00007812 */ /* 0x000fc400078ec0ff */
[----:B------:R-:W-:Y:S01]  /*15e50*/  LOP3.LUT R3, R3, 0x60, RZ, 0xc0, !PT ;  /* 0x0000006003037812 */ /* 0x000fe200078ec0ff */
[----:B------:R-:W-:Y:S01]  /*15e60*/  IMAD.SHL.U32 R10, R27, 0x80, RZ ;  /* 0x000000801b0a7824 */ /* 0x000fe200078e00ff */
[----:B------:R-:W-:-:S04]  /*15e70*/  SHF.R.U32.HI R0, RZ, 0x2, R0 ;  /* 0x00000002ff007819 */ /* 0x000fc80000011600 */
[----:B------:R-:W-:Y:S01]  /*15e80*/  LOP3.LUT R0, R10, R0, R3, 0xfe, !PT ;  /* 0x000000000a007212 */ /* 0x000fe200078efe03 */
[----:B------:R-:W0:Y:S08]  /*15e90*/  @P1 LDC R4, c[0x0][0x434] ;  /* 0x00010d00ff041b82 */ /* 0x000e300000000800 */
[----:B------:R-:W1:Y:S01]  /*15ea0*/  @P1 LDC R5, c[0x0][0x438] ;  /* 0x00010e00ff051b82 */ /* 0x000e620000000800 */
[----:B------:R-:W4:Y:S01]  /*15eb0*/  S2R R11, SR_TID.X ;  /* 0x00000000000b7919 */ /* 0x000f220000002100 */
[----:B------:R-:W-:Y:S01]  /*15ec0*/  LOP3.LUT R23, R23, 0xfffffff7, RZ, 0xc0, !PT ;  /* 0xfffffff717177812 */ /* 0x000fe200078ec0ff */
[----:B----4-:R-:W-:-:S05]  /*15ed0*/  IMAD.SHL.U32 R11, R11, 0x8, RZ ;  /* 0x000000080b0b7824 */ /* 0x010fca00078e00ff */
[----:B------:R-:W-:-:S04]  /*15ee0*/  LOP3.LUT R11, R11, 0x18, RZ, 0xc0, !PT ;  /* 0x000000180b0b7812 */ /* 0x000fc800078ec0ff */
[----:B------:R-:W-:Y:S01]  /*15ef0*/  LOP3.LUT R12, R11, 0x20, RZ, 0xfc, !PT ;  /* 0x000000200b0c7812 */ /* 0x000fe200078efcff */
[----:B------:R-:W-:Y:S01]  /*15f00*/  UMOV UR5, 0xffffffff ;  /* 0xffffffff00057882 */ /* 0x000fe20000000000 */
[----:B---3--:R-:W-:Y:S01]  /*15f10*/  @P0 STL [R1+0x10], R20 ;  /* 0x0000101401000387 */ /* 0x008fe20000100800 */
[C---:B--2---:R-:W-:Y:S01]  /*15f20*/  ISETP.GE.AND P0, PT, R0.reuse, R21, PT ;  /* 0x000000150000720c */ /* 0x044fe20003f06270 */
[----:B------:R-:W-:-:S04]  /*15f30*/  IMAD.IADD R0, R0, 0x1, R2 ;  /* 0x0000000100007824 */ /* 0x000fc800078e0202 */
[----:B0-----:R-:W-:-:S08]  /*15f40*/  @P1 IMAD.HI.U32 R4, R0, R4, RZ ;  /* 0x0000000400041227 */ /* 0x001fd000078e00ff */
[----:B------:R-:W0:Y:S01]  /*15f50*/  @!P0 LDC.64 R2, c[0x0][0x428] ;  /* 0x00010a00ff028b82 */ /* 0x000e220000000a00 */
[----:B------:R-:W-:Y:S02]  /*15f60*/  MOV R6, R0 ;  /* 0x0000000000067202 */ /* 0x000fe40000000f00 */
[----:B-1----:R-:W-:Y:S02]  /*15f70*/  @P1 SHF.R.U32.HI R6, RZ, R5, R4 ;  /* 0x00000005ff061219 */ /* 0x002fe40000011604 */
[----:B------:R-:W-:-:S03]  /*15f80*/  SHF.R.S32.HI R8, RZ, 0x1f, R20 ;  /* 0x0000001fff087819 */ /* 0x000fc60000011414 */
[----:B------:R-:W-:-:S04]  /*15f90*/  IMAD.MOV R4, RZ, RZ, -R6 ;  /* 0x000000ffff047224 */ /* 0x000fc800078e0a06 */
[----:B------:R-:W-:Y:S01]  /*15fa0*/  IMAD R4, R7, R4, R0 ;  /* 0x0000000407047224 */ /* 0x000fe200078e0200 */
[--C-:B------:R-:W-:Y:S01]  /*15fb0*/  @!P0 SHF.R.S32.HI R7, RZ, 0x1f, R6.reuse ;  /* 0x0000001fff078819 */ /* 0x100fe20000011406 */
[-C--:B0-----:R-:W-:Y:S02]  /*15fc0*/  @!P0 IMAD R0, R8, R2.reuse, RZ ;  /* 0x0000000208008224 */ /* 0x081fe400078e02ff */
[----:B------:R-:W-:-:S04]  /*15fd0*/  @!P0 IMAD.WIDE.U32 R6, R20, R2, R6 ;  /* 0x0000000214068225 */ /* 0x000fc800078e0006 */
[----:B------:R-:W-:Y:S02]  /*15fe0*/  @!P0 IMAD R0, R20, R3, R0 ;  /* 0x0000000314008224 */ /* 0x000fe400078e0200 */
[----:B------:R-:W0:Y:S01]  /*15ff0*/  @!P0 LDC.64 R2, c[0x0][0x418] ;  /* 0x00010600ff028b82 */ /* 0x000e220000000a00 */
[----:B------:R-:W-:Y:S01]  /*16000*/  MOV R5, UR38 ;  /* 0x0000002600057c02 */ /* 0x000fe20008000f00 */
[----:B------:R0:W-:Y:S01]  /*16010*/  STL [R1+0x24], R8 ;  /* 0x0000240801007387 */ /* 0x0001e20000100800 */
[----:B------:R-:W-:Y:S02]  /*16020*/  @!P0 IMAD.IADD R0, R7, 0x1, R0 ;  /* 0x0000000107008824 */ /* 0x000fe400078e0200 */
[----:B------:R-:W-:Y:S02]  /*16030*/  ISETP.NE.AND P2, PT, R5, 0x3, PT ;  /* 0x000000030500780c */ /* 0x000fe40003f45270 */
[----:B0-----:R-:W-:Y:S01]  /*16040*/  @!P0 LEA R8, P1, R6, R2, 0x2 ;  /* 0x0000000206088211 */ /* 0x001fe200078210ff */
[----:B------:R-:W-:-:S03]  /*16050*/  IMAD.MOV.U32 R2, RZ, RZ, RZ ;  /* 0x000000ffff027224 */ /* 0x000fc600078e00ff */
[----:B------:R-:W-:-:S05]  /*16060*/  @!P0 LEA.HI.X R9, R6, R3, R0, 0x2, P1 ;  /* 0x0000000306098211 */ /* 0x000fca00008f1400 */
[----:B------:R0:W5:Y:S01]  /*16070*/  @!P0 LDG.E R2, desc[UR42][R8.64] ;  /* 0x0000002a08028981 */ /* 0x000162000c1e1900 */
[----:B------:R-:W-:Y:S02]  /*16080*/  ISETP.GE.AND P0, PT, R11, UR4, PT ;  /* 0x000000040b007c0c */ /* 0x000fe4000bf06270 */
[----:B------:R-:W-:-:S04]  /*16090*/  @P2 LOP3.LUT R23, R23, 0x8, RZ, 0xfc, !PT ;  /* 0x0000000817172812 */ /* 0x000fc800078efcff */
        /* <DEDUP_REMOVED lines=9> */
[----:B0-----:R-:W-:Y:S06]  /*16130*/  BRA.DIV UR5, `(.L_x_10603) ;  /* 0x0000004a05847947 */ /* 0x001fec000b800000 */
.L_x_10716:
[----:B------:R-:W-:-:S05]  /*16140*/  SHF.R.S32.HI R9, RZ, 0x1f, R18 ;  /* 0x0000001fff097819 */ /* 0x000fca0000011412 */
[----:B------:R0:W-:Y:S01]  /*16150*/  STL [R1+0xc], R9 ;  /* 0x00000c0901007387 */ /* 0x0001e20000100800 */
[----:B------:R-:W-:Y:S05]  /*16160*/  @!P2 BRA `(.L_x_10604) ;  /* 0x000000000004a947 */ /* 0x000fea0003800000 */
[----:B------:R-:W-:Y:S01]  /*16170*/  BPT.TRAP 0x1 ;  /* 0x000000040000795c */ /* 0x000fe20000300000 */
.L_x_10604:
[----:B------:R-:W2:Y:S01]  /*16180*/  LDL R5, [R1] ;  /* 0x0000000001057983 */ /* 0x000ea20000100800 */
        /* <DEDUP_REMOVED lines=22> */
[----:B--2---:R-:W-:-:S04]  /*162f0*/  SHF.L.U32 R5, R5, 0x1f, RZ ;  /* 0x0000001f05057819 */ /* 0x004fc800000006ff */
[----:B------:R-:W1:Y:S02]  /*16300*/  SYNCS.PHASECHK.TRANS64.TRYWAIT P0, [R0+URZ+0x2d840], R5 ;  /* 0x02d84005000075a7 */ /* 0x000e64000800017f */
[----:B-1----:R-:W-:Y:S05]  /*16310*/  @!P0 BRA `(.L_x_10606) ;  /* 0x0000004800408947 */ /* 0x002fea0003800000 */
.L_x_10717:
[----:B------:R-:W-:Y:S05]  /*16320*/  BSYNC B0 ;  /* 0x0000000000007941 */ /* 0x000fea0003800000 */
.L_x_10605:
[----:B------:R-:W2:Y:S01]  /*16330*/  LDL R7, [R1+0xc] ;  /* 0x00000c0001077983 */ /* 0x000ea20000100800 */
[----:B------:R-:W-:-:S03]  /*16340*/  ULDC.64 UR4, c[0x0][0x300] ;  /* 0x0000c00000047ab9 */ /* 0x000fc60000000a00 */
[----:B0-----:R-:W3:Y:S04]  /*16350*/  LDL R9, [R1+0x14] ;  /* 0x0000140001097983 */ /* 0x001ee80000100800 */
[----:B------:R-:W4:Y:S01]  /*16360*/  LDL R12, [R1+0x1c] ;  /* 0x00001c00010c7983 */ /* 0x000f220000100800 */
[----:B------:R-:W0:Y:S01]  /*16370*/  S2R R6, SR_TID.X ;  /* 0x0000000000067919 */ /* 0x000e220000002100 */
[----:B------:R-:W-:-:S04]  /*16380*/  IMAD R3, R3, UR4, RZ ;  /* 0x0000000403037c24 */ /* 0x000fc8000f8e02ff */
[C---:B------:R-:W-:Y:S02]  /*16390*/  IMAD R3, R4.reuse, UR5, R3 ;  /* 0x0000000504037c24 */ /* 0x040fe4000f8e0203 */
[----:B-1----:R-:W-:Y:S01]  /*163a0*/  IMAD.WIDE.U32 R4, R4, UR4, RZ ;  /* 0x0000000404047c25 */ /* 0x002fe2000f8e00ff */
[----:B------:R-:W-:-:S03]  /*163b0*/  ULDC.64 UR4, c[0x0][0x310] ;  /* 0x0000c40000047ab9 */ /* 0x000fc60000000a00 */
[----:B------:R-:W-:Y:S02]  /*163c0*/  IMAD.IADD R5, R5, 0x1, R3 ;  /* 0x0000000105057824 */ /* 0x000fe400078e0203 */
[----:B------:R-:W-:Y:S01]  /*163d0*/  IMAD R8, R8, UR4, RZ ;  /* 0x0000000408087c24 */ /* 0x000fe2000f8e02ff */
[----:B0-----:R-:W-:-:S04]  /*163e0*/  LOP3.LUT R6, R6, 0x7f, RZ, 0xc0, !PT ;  /* 0x0000007f06067812 */ /* 0x001fc800078ec0ff */
[----:B------:R-:W-:Y:S02]  /*163f0*/  SHF.R.U32.HI R11, RZ, 0x2, R6 ;  /* 0x00000002ff0b7819 */ /* 0x000fe40000011606 */
[----:B------:R-:W0:Y:S01]  /*16400*/  S2R R6, SR_TID.X ;  /* 0x0000000000067919 */ /* 0x000e220000002100 */
[----:B------:R-:W-:-:S04]  /*16410*/  IMAD.WIDE.U32 R4, R2, UR4, R4 ;  /* 0x0000000402047c25 */ /* 0x000fc8000f8e0004 */
[----:B------:R-:W-:Y:S01]  /*16420*/  IMAD R2, R2, UR5, R8 ;  /* 0x0000000502027c24 */ /* 0x000fe2000f8e0208 */
[----:B------:R-:W-:-:S03]  /*16430*/  ULDC.64 UR4, c[0x0][0x308] ;  /* 0x0000c20000047ab9 */ /* 0x000fc60000000a00 */
[----:B------:R-:W-:Y:S01]  /*16440*/  IMAD.IADD R3, R5, 0x1, R2 ;  /* 0x0000000105037824 */ /* 0x000fe200078e0202 */
[----:B------:R-:W-:Y:S02]  /*16450*/  MOV R2, R4 ;  /* 0x0000000400027202 */ /* 0x000fe40000000f00 */
[C---:B------:R-:W-:Y:S02]  /*16460*/  LOP3.LUT P4, RZ, R23.reuse, 0x4, RZ, 0xc0, !PT ;  /* 0x0000000417ff7812 */ /* 0x040fe4000788c0ff */
[C---:B------:R-:W-:Y:S02]  /*16470*/  LOP3.LUT P3, RZ, R23.reuse, 0x2, RZ, 0xc0, !PT ;  /* 0x0000000217ff7812 */ /* 0x040fe4000786c0ff */
[----:B------:R-:W-:Y:S01]  /*16480*/  LOP3.LUT P2, RZ, R23, 0x1, RZ, 0xc0, !PT ;  /* 0x0000000117ff7812 */ /* 0x000fe2000784c0ff */
[----:B--2---:R-:W-:-:S04]  /*16490*/  IMAD R4, R7, UR4, RZ ;  /* 0x0000000407047c24 */ /* 0x004fc8000f8e02ff */
[C---:B------:R-:W-:Y:S02]  /*164a0*/  IMAD R7, R18.reuse, UR5, R4 ;  /* 0x0000000512077c24 */ /* 0x040fe4000f8e0204 */
[----:B------:R-:W-:Y:S01]  /*164b0*/  IMAD.WIDE.U32 R4, R18, UR4, R2 ;  /* 0x0000000412047c25 */ /* 0x000fe2000f8e0002 */
[----:B------:R-:W-:-:S03]  /*164c0*/  ULDC.64 UR4, c[0x0][0x2e8] ;  /* 0x0000ba0000047ab9 */ /* 0x000fc60000000a00 */
[----:B------:R-:W-:Y:S01]  /*164d0*/  IMAD.IADD R7, R5, 0x1, R7 ;  /* 0x0000000105077824 */ /* 0x000fe200078e0207 */
[----:B------:R-:W-:Y:S01]  /*164e0*/  LEA R2, P0, R4, UR4, 0x1 ;  /* 0x0000000404027c11 */ /* 0x000fe2000f8008ff */
[----:B---3--:R-:W-:Y:S01]  /*164f0*/  IMAD R8, R26, 0x3000, R9 ;  /* 0x000030001a087824 */ /* 0x008fe200078e0209 */
[----:B------:R-:W-:Y:S01]  /*16500*/  UMOV UR4, 0xffffffff ;  /* 0xffffffff00047882 */ /* 0x000fe20000000000 */
[----:B0-----:R-:W-:Y:S01]  /*16510*/  IMAD.SHL.U32 R9, R6, 0x8, RZ ;  /* 0x0000000806097824 */ /* 0x001fe200078e00ff */
[----:B----4-:R-:W-:Y:S02]  /*16520*/  IADD3 R3, -R11, R12, -R10 ;  /* 0x0000000c0b037210 */ /* 0x010fe40007ffe90a */
[----:B------:R-:W-:Y:S02]  /*16530*/  LEA.HI.X R7, R4, UR5, R7, 0x1, P0 ;  /* 0x0000000504077c11 */ /* 0x000fe400080f0c07 */
[----:B------:R-:W-:Y:S02]  /*16540*/  ISETP.GE.AND P0, PT, R3, 0x1, PT ;  /* 0x000000010300780c */ /* 0x000fe40003f06270 */
[----:B------:R-:W-:Y:S01]  /*16550*/  LOP3.LUT R9, R9, 0x18, RZ, 0xc0, !PT ;  /* 0x0000001809097812 */ /* 0x000fe200078ec0ff */
[----:B------:R-:W-:Y:S10]  /*16560*/  BRA.DIV UR4, `(.L_x_10607) ;  /* 0x0000004604c07947 */ /* 0x000ff4000b800000 */
[----:B------:R-:W0:Y:S04]  /*16570*/  SHFL.IDX PT, R4, R2, RZ, 0x1c1f ;  /* 0x001c1fff02047589 */ /* 0x000e2800000e0000 */
[----:B------:R-:W1:Y:S01]  /*16580*/  SHFL.IDX PT, R6, R7, RZ, 0x1c1f ;  /* 0x001c1fff07067589 */ /* 0x000e6200000e0000 */
[----:B0-----:R-:W-:-:S05]  /*16590*/  @P0 LEA R5, P1, R9, R4, 0x1 ;  /* 0x0000000409050211 */ /* 0x001fca00078208ff */
[----:B-1----:R-:W-:Y:S01]  /*165a0*/  @P0 IMAD.X R4, RZ, RZ, R6, P1 ;  /* 0x000000ffff040224 */ /* 0x002fe200008e0606 */
[----:B------:R-:W-:Y:S02]  /*165b0*/  @P0 LEA R6, R8, R22, 0x1 ;  /* 0x0000001608060211 */ /* 0x000fe400078e08ff */
[----:B------:R-:W-:Y:S02]  /*165c0*/  ISETP.GE.AND P1, PT, R3, 0x21, PT ;  /* 0x000000210300780c */ /* 0x000fe40003f26270 */
[----:B------:R-:W-:-:S04]  /*165d0*/  @P0 LOP3.LUT R5, R5, R4, RZ, 0x3c, !PT ;  /* 0x0000000405050212 */ /* 0x000fc800078e3cff */
[----:B------:R-:W-:-:S04]  /*165e0*/  @P0 LOP3.LUT R4, R5, R4, RZ, 0x3c, !PT ;  /* 0x0000000405040212 */ /* 0x000fc800078e3cff */
[----:B------:R-:W-:-:S05]  /*165f0*/  @P0 LOP3.LUT R5, R5, R4, RZ, 0x3c, !PT ;  /* 0x0000000405050212 */ /* 0x000fca00078e3cff */
[----:B------:R-:W-:Y:S01]  /*16600*/  @!PT LDS RZ, [RZ] ;  /* 0x00000000fffff984 */ /* 0x000fe20000000800 */
[----:B------:R-:W-:Y:S04]  /*16610*/  @P0 LDGSTS.E.BYPASS.LTC128B.128 [R6+0x15400], desc[UR42][R4.64], !P4 ;  /* 0x1540000004060fae */ /* 0x000fe8000e101d6a */
[----:B------:R-:W-:Y:S04]  /*16620*/  @P0 LDGSTS.E.BYPASS.LTC128B.128 [R6+0x17400], desc[UR42][R4.64+0x40], !P3 ;  /* 0x1740004004060fae */ /* 0x000fe8000d901d6a */
[----:B------:R0:W-:Y:S04]  /*16630*/  @P0 LDGSTS.E.BYPASS.LTC128B.128 [R6+0x19400], desc[UR42][R4.64+0x80], !P2 ;  /* 0x1940008004060fae */ /* 0x0001e8000d101d6a */
[----:B0-----:R-:W0:Y:S04]  /*16640*/  SHFL.IDX PT, R4, R2, 0x1, 0x1c1f ;  /* 0x003c1f0002047f89 */ /* 0x001e2800000e0000 */
[----:B------:R-:W1:Y:S01]  /*16650*/  SHFL.IDX PT, R6, R7, 0x1, 0x1c1f ;  /* 0x003c1f0007067f89 */ /* 0x000e6200000e0000 */
[----:B0-----:R-:W-:-:S05]  /*16660*/  @P1 LEA R5, P0, R9, R4, 0x1 ;  /* 0x0000000409051211 */ /* 0x001fca00078008ff */
[----:B-1----:R-:W-:Y:S02]  /*16670*/  @P1 IMAD.X R4, RZ, RZ, R6, P0 ;  /* 0x000000ffff041224 */ /* 0x002fe400000e0606 */
[----:B------:R-:W-:-:S03]  /*16680*/  @P1 IMAD R6, R8, 0x2, R22 ;  /* 0x0000000208061824 */ /* 0x000fc600078e0216 */
[----:B------:R-:W-:-:S04]  /*16690*/  @P1 LOP3.LUT R5, R5, R4, RZ, 0x3c, !PT ;  /* 0x0000000405051212 */ /* 0x000fc800078e3cff */
[----:B------:R-:W-:-:S04]  /*166a0*/  @P1 LOP3.LUT R4, R5, R4, RZ, 0x3c, !PT ;  /* 0x0000000405041212 */ /* 0x000fc800078e3cff */
[----:B------:R-:W-:-:S05]  /*166b0*/  @P1 LOP3.LUT R5, R5, R4, RZ, 0x3c, !PT ;  /* 0x0000000405051212 */ /* 0x000fca00078e3cff */
[----:B------:R-:W-:Y:S04]  /*166c0*/  @P1 LDGSTS.E.BYPASS.LTC128B.128 [R6+0x15c00], desc[UR42][R4.64], !P4 ;  /* 0x15c0000004061fae */ /* 0x000fe8000e101d6a */
[----:B------:R-:W-:Y:S04]  /*166d0*/  @P1 LDGSTS.E.BYPASS.LTC128B.128 [R6+0x17c00], desc[UR42][R4.64+0x40], !P3 ;  /* 0x17c0004004061fae */ /* 0x000fe8000d901d6a */
[----:B------:R0:W-:Y:S01]  /*166e0*/  @P1 LDGSTS.E.BYPASS.LTC128B.128 [R6+0x19c00], desc[UR42][R4.64+0x80], !P2 ;  /* 0x19c0008004061fae */ /* 0x0001e2000d101d6a */
[----:B------:R-:W-:-:S03]  /*166f0*/  ISETP.GE.AND P1, PT, R3, 0x41, PT ;  /* 0x000000410300780c */ /* 0x000fc60003f26270 */
[----:B0-----:R-:W0:Y:S04]  /*16700*/  SHFL.IDX PT, R4, R2, 0x2, 0x1c1f ;  /* 0x005c1f0002047f89 */ /* 0x001e2800000e0000 */
[----:B------:R-:W1:Y:S04]  /*16710*/  SHFL.IDX PT, R6, R7, 0x2, 0x1c1f ;  /* 0x005c1f0007067f89 */ /* 0x000e6800000e0000 */
[----:B------:R-:W2:Y:S04]  /*16720*/  SHFL.IDX PT, R7, R7, 0x3, 0x1c1f ;  /* 0x007c1f0007077f89 */ /* 0x000ea800000e0000 */
[----:B------:R-:W3:Y:S01]  /*16730*/  SHFL.IDX PT, R2, R2, 0x3, 0x1c1f ;  /* 0x007c1f0002027f89 */ /* 0x000ee200000e0000 */
[----:B0-----:R-:W-:-:S05]  /*16740*/  @P1 LEA R5, P0, R9, R4, 0x1 ;  /* 0x0000000409051211 */ /* 0x001fca00078008ff */
[----:B-1----:R-:W-:Y:S01]  /*16750*/  @P1 IMAD.X R4, RZ, RZ, R6, P0 ;  /* 0x000000ffff041224 */ /* 0x002fe200000e0606 */
[----:B------:R-:W-:-:S04]  /*16760*/  @P1 LEA R6, R8, R22, 0x1 ;  /* 0x0000001608061211 */ /* 0x000fc800078e08ff */
[----:B------:R-:W-:-:S04]  /*16770*/  @P1 LOP3.LUT R5, R5, R4, RZ, 0x3c, !PT ;  /* 0x0000000405051212 */ /* 0x000fc800078e3cff */
[----:B------:R-:W-:-:S04]  /*16780*/  @P1 LOP3.LUT R4, R5, R4, RZ, 0x3c, !PT ;  /* 0x0000000405041212 */ /* 0x000fc800078e3cff */
[----:B------:R-:W-:-:S05]  /*16790*/  @P1 LOP3.LUT R5, R5, R4, RZ, 0x3c, !PT ;  /* 0x0000000405051212 */ /* 0x000fca00078e3cff */
[----:B------:R0:W-:Y:S04]  /*167a0*/  @P1 LDGSTS.E.BYPASS.LTC128B.128 [R6+0x16400], desc[UR42][R4.64], !P4 ;  /* 0x1640000004061fae */ /* 0x0001e8000e101d6a */
[----:B------:R0:W-:Y:S04]  /*167b0*/  @P1 LDGSTS.E.BYPASS.LTC128B.128 [R6+0x18400], desc[UR42][R4.64+0x40], !P3 ;  /* 0x1840004004061fae */ /* 0x0001e8000d901d6a */
[----:B--23--:R0:W-:Y:S02]  /*167c0*/  @P1 LDGSTS.E.BYPASS.LTC128B.128 [R6+0x1a400], desc[UR42][R4.64+0x80], !P2 ;  /* 0x1a40008004061fae */ /* 0x00c1e4000d101d6a */
.L_x_10727:
[----:B------:R-:W-:-:S13]  /*167d0*/  ISETP.GE.AND P0, PT, R3, 0x61, PT ;  /* 0x000000610300780c */ /* 0x000fda0003f06270 */
[----:B------:R-:W-:Y:S01]  /*167e0*/  @P0 LEA R2, P1, R9, R2, 0x1 ;  /* 0x0000000209020211 */ /* 0x000fe200078208ff */
        /* <DEDUP_REMOVED lines=10> */
.L_x_10608:
[----:B------:R-:W-:Y:S02]  /*16890*/  PLOP3.LUT P1, PT, P1, P0, PT, 0xa2, 0x0 ;  /* 0x000000000000781c */ /* 0x000fe40000f21472 */
[----:B------:R-:W-:-:S08]  /*168a0*/  @P0 R2UR P1, UR4, R0 ;  /* 0x00000000000402ca */ /* 0x000fd00000020000 */
[----:B------:R-:W-:-:S05]  /*168b0*/  @P0 PLOP3.LUT P0, PT, P1, PT, PT, 0x80, 0x0 ;  /* 0x000000000000081c */ /* 0x000fca0000f0f070 */
[----:B------:R-:W-:Y:S01]  /*168c0*/  @!P1 SYNCS.ARRIVE.TRANS64.RED.A0T1 RZ, [UR4+0x2d830], RZ ;  /* 0x02d830ffffff99a7 */ /* 0x000fe20008200404 */
[----:B------:R-:W-:Y:S07]  /*168d0*/  @!P1 ARRIVES.LDGSTSBAR.64.TRANSCNT [UR4+0x2d830] ;  /* 0x02d83000ff0099b0 */ /* 0x000fee0008000a84 */
[----:B------:R-:W-:Y:S05]  /*168e0*/  @P0 BRA.U.ANY `(.L_x_10608) ;  /* 0xfffffffd00e80947 */ /* 0x000fea000393ffff */
[----:B------:R-:W-:Y:S01]  /*168f0*/  NOP ;  /* 0x0000000000007918 */ /* 0x000fe20000000000 */
[----:B--2---:R-:W-:-:S05]  /*16900*/  IMAD.U32 R2, RZ, RZ, UR38 ;  /* 0x00000026ff027e24 */ /* 0x004fca000f8e00ff */
[----:B------:R-:W-:-:S13]  /*16910*/  ISETP.NE.AND P2, PT, R2, 0x3, PT ;  /* 0x000000030200780c */ /* 0x000fda0003f45270 */
[----:B------:R-:W-:Y:S05]  /*16920*/  @!P2 BRA `(.L_x_10609) ;  /* 0x000000000004a947 */ /* 0x000fea0003800000 */
[----:B------:R-:W-:Y:S01]  /*16930*/  BPT.TRAP 0x1 ;  /* 0x000000040000795c */ /* 0x000fe20000300000 */
.L_x_10609:
[----:B01----:R0:W5:Y:S01]  /*16940*/  LDL.LU R4, [R1+0x8] ;  /* 0x0000080001047983 */ /* 0x0031620000300800 */
[----:B------:R0:W-:Y:S03]  /*16950*/  SYNCS.ARRIVE.TRANS64.A1T0 RZ, [R0+URZ+0x2d830], RZ ;  /* 0x02d830ff00ff79a7 */ /* 0x0001e6000810003f */
[----:B------:R0:W5:Y:S02]  /*16960*/  LDL.LU R3, [R1+0x2c] ;  /* 0x00002c0001037983 */ /* 0x0001640000300800 */
[----:B------:R-:W-:Y:S05]  /*16970*/  WARPSYNC.ALL ;  /* 0x0000000000007948 */ /* 0x000fea0003800000 */
[----:B------:R-:W-:Y:S01]  /*16980*/  ULDC.64 UR4, c[0x0][0x298] ;  /* 0x0000a60000047ab9 */ /* 0x000fe20000000a00 */
[----:B------:R-:W-:Y:S01]  /*16990*/  ULDC.64 UR6, c[0x0][0xa00] ;  /* 0x0002800000067ab9 */ /* 0x000fe20000000a00 */
[----:B0-----:R-:W-:Y:S01]  /*169a0*/  IADD3 R0, R22, 0xc400, RZ ;  /* 0x0000c40016007810 */ /* 0x001fe20007ffe0ff */
[----:B------:R-:W-:Y:S01]  /*169b0*/  BSSY B6, `(.L_x_10610) ;  /* 0x0000020000067945 */ /* 0x000fe20003800000 */
[----:B------:R-:W-:Y:S01]  /*169c0*/  BAR.SYNC.DEFER_BLOCKING 0x8, 0x200 ;  /* 0x0208000000007b1d */ /* 0x000fe20000010000 */
[----:B------:R-:W-:-:S02]  /*169d0*/  ISETP.NE.U32.AND P0, PT, RZ, UR6, PT ;  /* 0x00000006ff007c0c */ /* 0x000fc4000bf05070 */
[----:B------:R-:W-:Y:S02]  /*169e0*/  LOP3.LUT P1, RZ, R0, 0x1bf, RZ, 0xc0, !PT ;  /* 0x000001bf00ff7812 */ /* 0x000fe4000782c0ff */
[----:B------:R-:W-:-:S04]  /*169f0*/  ISETP.NE.AND.EX P0, PT, RZ, UR7, PT, P0 ;  /* 0x00000007ff007c0c */ /* 0x000fc8000bf05300 */
[----:B------:R-:W-:Y:S02]  /*16a00*/  SEL R29, R29, RZ, !P0 ;  /* 0x000000ff1d1d7207 */ /* 0x000fe40004000000 */
[----:B-----5:R-:W-:-:S05]  /*16a10*/  SHF.R.S32.HI R2, RZ, 0x1f, R4 ;  /* 0x0000001fff027819 */ /* 0x020fca0000011404 */
[----:B------:R-:W-:-:S04]  /*16a20*/  IMAD R2, R2, UR4, RZ ;  /* 0x0000000402027c24 */ /* 0x000fc8000f8e02ff */
[C---:B------:R-:W-:Y:S01]  /*16a30*/  IMAD R0, R4.reuse, UR5, R2 ;  /* 0x0000000504007c24 */ /* 0x040fe2000f8e0202 */
[----:B------:R-:W-:Y:S01]  /*16a40*/  SEL R2, R3, RZ, !P0 ;  /* 0x000000ff03027207 */ /* 0x000fe20004000000 */
        /* <DEDUP_REMOVED lines=22> */
.L_x_10611:
[----:B------:R-:W-:Y:S05]  /*16bb0*/  BSYNC B6 ;  /* 0x0000000000067941 */ /* 0x000fea0003800000 */
.L_x_10610:
[----:B0-----:R-:W2:Y:S01]  /*16bc0*/  LDL.LU R0, [R1+0x2c] ;  /* 0x00002c0001007983 */ /* 0x001ea20000300800 */
[----:B------:R-:W-:Y:S01]  /*16bd0*/  ULDC.64 UR4, c[0x0][0x2d8] ;  /* 0x0000b60000047ab9 */ /* 0x000fe20000000a00 */
[----:B------:R-:W0:Y:S01]  /*16be0*/  LDC R9, c[0x0][0x448] ;  /* 0x00011200ff097b82 */ /* 0x000e220000000800 */
[----:B------:R-:W-:Y:S01]  /*16bf0*/  ULDC.64 UR6, c[0x0][0x2c8] ;  /* 0x0000b20000067ab9 */ /* 0x000fe20000000a00 */
[----:B------:R-:W3:Y:S01]  /*16c00*/  LDL.LU R21, [R1+0x8] ;  /* 0x0000080001157983 */ /* 0x000ee20000300800 */
[----:B------:R-:W-:-:S03]  /*16c10*/  ULDC.64 UR8, c[0x0][0x280] ;  /* 0x0000a00000087ab9 */ /* 0x000fc60000000a00 */
[----:B------:R-:W3:Y:S04]  /*16c20*/  LDL.LU.64 R2, [R1+0x30] ;  /* 0x0000300001027983 */ /* 0x000ee80000300a00 */
[----:B------:R-:W4:Y:S01]  /*16c30*/  LDL R20, [R1+0xc] ;  /* 0x00000c0001147983 */ /* 0x000f220000100800 */
[----:B0-----:R-:W-:-:S13]  /*16c40*/  ISETP.NE.AND P0, PT, R9, 0x1, PT ;  /* 0x000000010900780c */ /* 0x001fda0003f05270 */
[----:B------:R-:W0:Y:S08]  /*16c50*/  @P0 LDC R5, c[0x0][0x44c] ;  /* 0x00011300ff050b82 */ /* 0x000e300000000800 */
[----:B------:R-:W1:Y:S08]  /*16c60*/  @P0 LDC R6, c[0x0][0x450] ;  /* 0x00011400ff060b82 */ /* 0x000e700000000800 */
[----:B------:R-:W1:Y:S01]  /*16c70*/  @P0 LDC R8, c[0x0][0x450] ;  /* 0x00011400ff080b82 */ /* 0x000e620000000800 */
[----:B--2---:R-:W-:Y:S01]  /*16c80*/  IMAD.MOV.U32 R4, RZ, RZ, R0 ;  /* 0x000000ffff047224 */ /* 0x004fe200078e0000 */
[----:B---3--:R-:W-:-:S02]  /*16c90*/  MOV R3, R21 ;  /* 0x0000001500037202 */ /* 0x008fc40000000f00 */
[----:B------:R-:W2:Y:S01]  /*16ca0*/  S2R R21, SR_TID.X ;  /* 0x0000000000157919 */ /* 0x000ea20000002100 */
[----:B----4-:R-:W-:Y:S02]  /*16cb0*/  IMAD R0, R20, UR4, RZ ;  /* 0x0000000414007c24 */ /* 0x010fe4000f8e02ff */
[----:B------:R-:W3:Y:S01]  /*16cc0*/  S2R R20, SR_TID.X ;  /* 0x0000000000147919 */ /* 0x000ee20000002100 */
        /* <DEDUP_REMOVED lines=9> */
[----:B--2---:R-:W-:Y:S01]  /*16d60*/  IMAD.SHL.U32 R21, R21, 0x20, RZ ;  /* 0x0000002015157824 */ /* 0x004fe200078e00ff */
[----:B---3--:R-:W-:-:S04]  /*16d70*/  LOP3.LUT R20, R20, 0x7f, RZ, 0xc0, !PT ;  /* 0x0000007f14147812 */ /* 0x008fc800078ec0ff */
[----:B------:R-:W-:Y:S02]  /*16d80*/  LOP3.LUT R21, R21, 0x60, RZ, 0xc0, !PT ;  /* 0x0000006015157812 */ /* 0x000fe400078ec0ff */
[----:B------:R-:W-:-:S04]  /*16d90*/  SHF.R.U32.HI R20, RZ, 0x2, R20 ;  /* 0x00000002ff147819 */ /* 0x000fc80000011614 */
[----:B------:R-:W-:Y:S02]  /*16da0*/  LOP3.LUT R20, R20, R21, RZ, 0xfc, !PT ;  /* 0x0000001514147212 */ /* 0x000fe400078efcff */
[----:B------:R2:W5:Y:S03]  /*16db0*/  LDL R21, [R1+0x38] ;  /* 0x0000380001157983 */ /* 0x0005660000100800 */
[----:B------:R-:W-:-:S04]  /*16dc0*/  IMAD R0, R17, 0xc0, R20 ;  /* 0x000000c011007824 */ /* 0x000fc800078e0214 */
[----:B0-----:R-:W-:Y:S01]  /*16dd0*/  @P0 IMAD.HI.U32 R5, R0, R5, RZ ;  /* 0x0000000500050227 */ /* 0x001fe200078e00ff */
[----:B------:R-:W-:-:S04]  /*16de0*/  MOV R4, R0 ;  /* 0x0000000000047202 */ /* 0x000fc80000000f00 */
[----:B-1----:R-:W-:-:S04]  /*16df0*/  @P0 SHF.R.U32.HI R4, RZ, R6, R5 ;  /* 0x00000006ff040219 */ /* 0x002fc80000011605 */
[--C-:B------:R-:W-:Y:S01]  /*16e00*/  SHF.R.S32.HI R5, RZ, 0x1f, R4.reuse ;  /* 0x0000001fff057819 */ /* 0x100fe20000011404 */
[----:B------:R-:W-:-:S04]  /*16e10*/  IMAD.MOV R7, RZ, RZ, -R4 ;  /* 0x000000ffff077224 */ /* 0x000fc800078e0a04 */
[----:B------:R-:W-:-:S04]  /*16e20*/  IMAD R5, R5, UR4, RZ ;  /* 0x0000000405057c24 */ /* 0x000fc8000f8e02ff */
[C---:B------:R-:W-:Y:S02]  /*16e30*/  IMAD R6, R4.reuse, UR5, R5 ;  /* 0x0000000504067c24 */ /* 0x040fe4000f8e0205 */
[----:B------:R-:W-:-:S04]  /*16e40*/  IMAD.WIDE.U32 R4, R4, UR4, R2 ;  /* 0x0000000404047c25 */ /* 0x000fc8000f8e0002 */
[----:B------:R-:W-:Y:S02]  /*16e50*/  IMAD.IADD R5, R5, 0x1, R6 ;  /* 0x0000000105057824 */ /* 0x000fe400078e0206 */
[----:B------:R-:W-:-:S05]  /*16e60*/  IMAD R6, R9, R7, R0 ;  /* 0x0000000709067224 */ /* 0x000fca00078e0200 */
[----:B------:R-:W-:Y:S01]  /*16e70*/  SHF.R.S32.HI R7, RZ, 0x1f, R6 ;  /* 0x0000001fff077819 */ /* 0x000fe20000011406 */
[----:B------:R-:W-:-:S04]  /*16e80*/  IMAD.WIDE.U32 R4, R6, UR6, R4 ;  /* 0x0000000606047c25 */ /* 0x000fc8000f8e0004 */
[----:B------:R-:W-:-:S04]  /*16e90*/  IMAD R7, R7, UR6, RZ ;  /* 0x0000000607077c24 */ /* 0x000fc8000f8e02ff */
[----:B------:R-:W-:Y:S02]  /*16ea0*/  IMAD R6, R6, UR7, R7 ;  /* 0x0000000706067c24 */ /* 0x000fe4000f8e0207 */
[----:B------:R-:W0:Y:S01]  /*16eb0*/  @P0 LDC R7, c[0x0][0x44c] ;  /* 0x00011300ff070b82 */ /* 0x000e220000000800 */
[----:B------:R-:W-:Y:S01]  /*16ec0*/  IADD3 R0, R0, 0x80, RZ ;  /* 0x0000008000007810 */ /* 0x000fe20007ffe0ff */
[----:B------:R-:W-:Y:S01]  /*16ed0*/  IMAD.IADD R6, R5, 0x1, R6 ;  /* 0x0000000105067824 */ /* 0x000fe200078e0206 */
[----:B------:R-:W1:Y:S01]  /*16ee0*/  S2R R13, SR_TID.X ;  /* 0x00000000000d7919 */ /* 0x000e620000002100 */
[----:B------:R-:W-:-:S04]  /*16ef0*/  LEA R5, P1, R4, UR8, 0x1 ;  /* 0x0000000804057c11 */ /* 0x000fc8000f8208ff */
[----:B------:R-:W-:Y:S01]  /*16f00*/  LEA.HI.X R4, R4, UR9, R6, 0x1, P1 ;  /* 0x0000000904047c11 */ /* 0x000fe200088f0c06 */
[----:B------:R-:W-:Y:S02]  /*16f10*/  IMAD.MOV.U32 R6, RZ, RZ, R0 ;  /* 0x000000ffff067224 */ /* 0x000fe400078e0000 */
[----:B0-----:R-:W-:-:S05]  /*16f20*/  @P0 IMAD.HI.U32 R7, R0, R7, RZ ;  /* 0x0000000700070227 */ /* 0x001fca00078e00ff */
[----:B------:R-:W-:-:S05]  /*16f30*/  @P0 SHF.R.U32.HI R6, RZ, R8, R7 ;  /* 0x00000008ff060219 */ /* 0x000fca0000011607 */
[----:B------:R-:W-:-:S04]  /*16f40*/  IMAD.MOV R7, RZ, RZ, -R6 ;  /* 0x000000ffff077224 */ /* 0x000fc800078e0a06 */
[----:B------:R-:W-:Y:S01]  /*16f50*/  IMAD R0, R9, R7, R0 ;  /* 0x0000000709007224 */ /* 0x000fe200078e0200 */
[----:B------:R-:W-:Y:S01]  /*16f60*/  SHF.R.S32.HI R7, RZ, 0x1f, R6 ;  /* 0x0000001fff077819 */ /* 0x000fe20000011406 */
[----:B------:R-:W-:-:S04]  /*16f70*/  IMAD.WIDE.U32 R2, R6, UR4, R2 ;  /* 0x0000000406027c25 */ /* 0x000fc8000f8e0002 */
[----:B------:R-:W-:Y:S01]  /*16f80*/  IMAD R7, R7, UR4, RZ ;  /* 0x0000000407077c24 */ /* 0x000fe2000f8e02ff */
[----:B------:R-:W-:-:S03]  /*16f90*/  ULDC UR4, c[0x0][0x2b8] ;  /* 0x0000ae0000047ab9 */ /* 0x000fc60000000800 */
[----:B------:R-:W-:Y:S01]  /*16fa0*/  IMAD R7, R6, UR5, R7 ;  /* 0x0000000506077c24 */ /* 0x000fe2000f8e0207 */
[----:B------:R-:W-:Y:S01]  /*16fb0*/  SHF.R.S32.HI R6, RZ, 0x1f, R0 ;  /* 0x0000001fff067819 */ /* 0x000fe20000011400 */
[----:B-1----:R-:W-:Y:S02]  /*16fc0*/  IMAD.SHL.U32 R11, R13, 0x8, RZ ;  /* 0x000000080d0b7824 */ /* 0x002fe400078e00ff */
[----:B------:R-:W-:Y:S02]  /*16fd0*/  IMAD.IADD R3, R3, 0x1, R7 ;  /* 0x0000000103037824 */ /* 0x000fe400078e0207 */
[----:B------:R-:W-:Y:S01]  /*16fe0*/  IMAD R6, R6, UR6, RZ ;  /* 0x0000000606067c24 */ /* 0x000fe2000f8e02ff */
[----:B------:R-:W-:Y:S01]  /*16ff0*/  LOP3.LUT R11, R11, 0x18, RZ, 0xc0, !PT ;  /* 0x000000180b0b7812 */ /* 0x000fe200078ec0ff */
[----:B------:R-:W-:-:S04]  /*17000*/  IMAD.WIDE.U32 R2, R0, UR6, R2 ;  /* 0x0000000600027c25 */ /* 0x000fc8000f8e0002 */
[----:B------:R-:W-:Y:S02]  /*17010*/  IMAD R6, R0, UR7, R6 ;  /* 0x0000000700067c24 */ /* 0x000fe4000f8e0206 */
[----:B------:R-:W-:Y:S01]  /*17020*/  IMAD.SHL.U32 R10, R13, 0x8, RZ ;  /* 0x000000080d0a7824 */ /* 0x000fe200078e00ff */
[----:B------:R-:W-:Y:S02]  /*17030*/  LEA R7, P0, R2, UR8, 0x1 ;  /* 0x0000000802077c11 */ /* 0x000fe4000f8008ff */
[----:B------:R-:W-:Y:S02]  /*17040*/  IADD3 R6, R3, R6, RZ ;  /* 0x0000000603067210 */ /* 0x000fe40007ffe0ff */
[C---:B------:R-:W-:Y:S02]  /*17050*/  LOP3.LUT R12, R11.reuse, 0x20, RZ, 0xfc, !PT ;  /* 0x000000200b0c7812 */ /* 0x040fe400078efcff */
[----:B------:R-:W-:Y:S02]  /*17060*/  LOP3.LUT R10, R10, 0x18, RZ, 0xc0, !PT ;  /* 0x000000180a0a7812 */ /* 0x000fe400078ec0ff */
[----:B------:R-:W-:Y:S01]  /*17070*/  LOP3.LUT R11, R11, 0x40, RZ, 0xfc, !PT ;  /* 0x000000400b0b7812 */ /* 0x000fe200078efcff */
[----:B------:R-:W-:Y:S01]  /*17080*/  UMOV UR5, 0xffffffff ;  /* 0xffffffff00057882 */ /* 0x000fe20000000000 */
[----:B------:R-:W-:-:S02]  /*17090*/  LEA.HI.X R6, R2, UR9, R6, 0x1, P0 ;  /* 0x0000000902067c11 */ /* 0x000fc400080f0c06 */
[----:B------:R-:W-:Y:S02]  /*170a0*/  LOP3.LUT R20, R13, 0x7f, RZ, 0xc0, !PT ;  /* 0x0000007f0d147812 */ /* 0x000fe400078ec0ff */
[----:B------:R-:W-:Y:S02]  /*170b0*/  ISETP.GE.AND P0, PT, R10, UR4, PT ;  /* 0x000000040a007c0c */ /* 0x000fe4000bf06270 */
[----:B------:R-:W-:Y:S02]  /*170c0*/  ISETP.GE.AND P1, PT, R12, UR4, PT ;  /* 0x000000040c007c0c */ /* 0x000fe4000bf26270 */
[----:B------:R-:W-:Y:S02]  /*170d0*/  ISETP.GE.AND P2, PT, R11, UR4, PT ;  /* 0x000000040b007c0c */ /* 0x000fe4000bf46270 */
[----:B------:R-:W-:Y:S01]  /*170e0*/  SHF.R.U32.HI R20, RZ, 0x2, R20 ;  /* 0x00000002ff147819 */ /* 0x000fe20000011614 */
[----:B--2---:R-:W-:Y:S10]  /*170f0*/  BRA.DIV UR5, `(.L_x_10612) ;  /* 0x0000004205507947 */ /* 0x004ff4000b800000 */
[----:B------:R-:W2:Y:S01]  /*17100*/  LDL R8, [R1+0x28] ;  /* 0x0000280001087983 */ /* 0x000ea20000100800 */
[----:B-----5:R-:W-:Y:S02]  /*17110*/  IMAD R0, R21, R9, RZ ;  /* 0x0000000915007224 */ /* 0x020fe400078e02ff */
[----:B------:R-:W-:Y:S01]  /*17120*/  IMAD R17, R17, 0xc0, R20 ;  /* 0x000000c011117824 */ /* 0x000fe200078e0214 */
[----:B------:R-:W0:Y:S04]  /*17130*/  SHFL.IDX PT, R3, R5, RZ, 0x1c1f ;  /* 0x001c1fff05037589 */ /* 0x000e2800000e0000 */
[----:B------:R-:W1:Y:S01]  /*17140*/  SHFL.IDX PT, R2, R4, RZ, 0x1c1f ;  /* 0x001c1fff04027589 */ /* 0x000e6200000e0000 */
[----:B------:R-:W-:-:S13]  /*17150*/  ISETP.GE.AND P3, PT, R17, R0, PT ;  /* 0x000000001100720c */ /* 0x000fda0003f66270 */
[----:B0-----:R-:W-:-:S05]  /*17160*/  @!P3 LEA R3, P4, R10, R3, 0x1 ;  /* 0x000000030a03b211 */ /* 0x001fca00078808ff */
[----:B-1----:R-:W-:-:S05]  /*17170*/  @!P3 IMAD.X R2, RZ, RZ, R2, P4 ;  /* 0x000000ffff02b224 */ /* 0x002fca00020e0602 */
[----:B------:R-:W-:-:S04]  /*17180*/  @!P3 LOP3.LUT R3, R3, R2, RZ, 0x3c, !PT ;  /* 0x000000020303b212 */ /* 0x000fc800078e3cff */
[----:B------:R-:W-:-:S04]  /*17190*/  @!P3 LOP3.LUT R2, R3, R2, RZ, 0x3c, !PT ;  /* 0x000000020302b212 */ /* 0x000fc800078e3cff */
[----:B------:R-:W-:-:S05]  /*171a0*/  @!P3 LOP3.LUT R3, R3, R2, RZ, 0x3c, !PT ;  /* 0x000000020303b212 */ /* 0x000fca00078e3cff */
[----:B------:R-:W-:Y:S01]  /*171b0*/  @!PT LDS RZ, [RZ] ;  /* 0x00000000fffff984 */ /* 0x000fe20000000800 */
[----:B--2---:R-:W-:Y:S04]  /*171c0*/  @!P3 LDGSTS.E.BYPASS.LTC128B.128 [R8+0xc400], desc[UR42][R2.64], !P0 ;  /* 0x0c4000000208bfae */ /* 0x004fe8000c101d6a */
[----:B------:R-:W-:Y:S04]  /*171d0*/  @!P3 LDGSTS.E.BYPASS.LTC128B.128 [R8+0xf400], desc[UR42][R2.64+0x40], !P1 ;  /* 0x0f4000400208bfae */ /* 0x000fe8000c901d6a */
[----:B------:R0:W-:Y:S02]  /*171e0*/  @!P3 LDGSTS.E.BYPASS.LTC128B.128 [R8+0x12400], desc[UR42][R2.64+0x80], !P2 ;  /* 0x124000800208bfae */ /* 0x0001e4000d101d6a */
[----:B0-----:R-:W-:-:S02]  /*171f0*/  IADD3 R2, R17, 0x20, RZ ;  /* 0x0000002011027810 */ /* 0x001fc40007ffe0ff */
[----:B------:R-:W0:Y:S02]  /*17200*/  SHFL.IDX PT, R3, R5, 0x1, 0x1c1f ;  /* 0x003c1f0005037f89 */ /* 0x000e2400000e0000 */
[----:B------:R-:W-:Y:S02]  /*17210*/  ISETP.GE.AND P3, PT, R2, R0, PT ;  /* 0x000000000200720c */ /* 0x000fe40003f66270 */
[----:B------:R-:W1:Y:S11]  /*17220*/  SHFL.IDX PT, R2, R4, 0x1, 0x1c1f ;  /* 0x003c1f0004027f89 */ /* 0x000e7600000e0000 */
[----:B0-----:R-:W-:-:S05]  /*17230*/  @!P3 LEA R3, P4, R10, R3, 0x1 ;  /* 0x000000030a03b211 */ /* 0x001fca00078808ff */
[----:B-1----:R-:W-:-:S05]  /*17240*/  @!P3 IMAD.X R2, RZ, RZ, R2, P4 ;  /* 0x000000ffff02b224 */ /* 0x002fca00020e0602 */
[----:B------:R-:W-:-:S04]  /*17250*/  @!P3 LOP3.LUT R3, R3, R2, RZ, 0x3c, !PT ;  /* 0x000000020303b212 */ /* 0x000fc800078e3cff */
[----:B------:R-:W-:-:S04]  /*17260*/  @!P3 LOP3.LUT R2, R3, R2, RZ, 0x3c, !PT ;  /* 0x000000020302b212 */ /* 0x000fc800078e3cff */
[----:B------:R-:W-:-:S05]  /*17270*/  @!P3 LOP3.LUT R3, R3, R2, RZ, 0x3c, !PT ;  /* 0x000000020303b212 */ /* 0x000fca00078e3cff */
[----:B------:R-:W-:Y:S04]  /*17280*/  @!P3 LDGSTS.E.BYPASS.LTC128B.128 [R8+0xcc00], desc[UR42][R2.64], !P0 ;  /* 0x0cc000000208bfae */ /* 0x000fe8000c101d6a */
[----:B------:R-:W-:Y:S04]  /*17290*/  @!P3 LDGSTS.E.BYPASS.LTC128B.128 [R8+0xfc00], desc[UR42][R2.64+0x40], !P1 ;  /* 0x0fc000400208bfae */ /* 0x000fe8000c901d6a */
[----:B------:R0:W-:Y:S02]  /*172a0*/  @!P3 LDGSTS.E.BYPASS.LTC128B.128 [R8+0x12c00], desc[UR42][R2.64+0x80], !P2 ;  /* 0x12c000800208bfae */ /* 0x0001e4000d101d6a */
[----:B0-----:R-:W-:-:S02]  /*172b0*/  VIADD R2, R17, 0x40 ;  /* 0x0000004011027836 */ /* 0x001fc40000000000 */
[----:B------:R-:W0:Y:S03]  /*172c0*/  SHFL.IDX PT, R3, R5, 0x2, 0x1c1f ;  /* 0x005c1f0005037f89 */ /* 0x000e2600000e0000 */
[----:B------:R-:W-:Y:S01]  /*172d0*/  ISETP.GE.AND P3, PT, R2, R0, PT ;  /* 0x000000000200720c */ /* 0x000fe20003f66270 */
[----:B------:R-:W-:Y:S04]  /*172e0*/  SHFL.IDX PT, R5, R5, 0x3, 0x1c1f ;  /* 0x007c1f0005057f89 */ /* 0x000fe800000e0000 */
[----:B------:R-:W1:Y:S04]  /*172f0*/  SHFL.IDX PT, R2, R4, 0x2, 0x1c1f ;  /* 0x005c1f0004027f89 */ /* 0x000e6800000e0000 */
[----:B------:R-:W2:Y:S04]  /*17300*/  SHFL.IDX PT, R4, R4, 0x3, 0x1c1f ;  /* 0x007c1f0004047f89 */ /* 0x000ea800000e0000 */
        /* <DEDUP_REMOVED lines=8> */
[----:B0-----:R-:W-:-:S04]  /*17390*/  IADD3 R2, R17, 0x60, RZ ;  /* 0x0000006011027810 */ /* 0x001fc80007ffe0ff */
[----:B------:R-:W-:-:S13]  /*173a0*/  ISETP.GE.AND P3, PT, R2, R0, PT ;  /* 0x000000000200720c */ /* 0x000fda0003f66270 */
[----:B------:R-:W-:-:S05]  /*173b0*/  @!P3 LEA R2, P4, R10, R5, 0x1 ;  /* 0x000000050a02b211 */ /* 0x000fca00078808ff */
[----:B--2---:R-:W-:Y:S02]  /*173c0*/  @!P3 IMAD.X R3, RZ, RZ, R4, P4 ;  /* 0x000000ffff03b224 */ /* 0x004fe400020e0604 */
[----:B------:R-:W-:-:S03]  /*173d0*/  VIADD R4, R17, 0x80 ;  /* 0x0000008011047836 */ /* 0x000fc60000000000 */
[----:B------:R-:W-:Y:S04]  /*173e0*/  @!P3 LDGSTS.E.BYPASS.LTC128B.128 [R8+0xdc00], desc[UR42][R2.64], !P0 ;  /* 0x0dc000000208bfae */ /* 0x000fe8000c101d6a */
[----:B------:R-:W-:Y:S04]  /*173f0*/  @!P3 LDGSTS.E.BYPASS.LTC128B.128 [R8+0x10c00], desc[UR42][R2.64+0x40], !P1 ;  /* 0x10c000400208bfae */ /* 0x000fe8000c901d6a */
[----:B------:R0:W-:Y:S01]  /*17400*/  @!P3 LDGSTS.E.BYPASS.LTC128B.128 [R8+0x13c00], desc[UR42][R2.64+0x80], !P2 ;  /* 0x13c000800208bfae */ /* 0x0001e2000d101d6a */
[----:B------:R-:W-:-:S03]  /*17410*/  ISETP.GE.AND P3, PT, R4, R0, PT ;  /* 0x000000000400720c */ /* 0x000fc60003f66270 */
[----:B0-----:R-:W0:Y:S04]  /*17420*/  SHFL.IDX PT, R3, R7, RZ, 0x1c1f ;  /* 0x001c1fff07037589 */ /* 0x001e2800000e0000 */
[----:B------:R-:W1:Y:S04]  /*17430*/  SHFL.IDX PT, R2, R6, RZ, 0x1c1f ;  /* 0x001c1fff06027589 */ /* 0x000e6800000e0000 */
[----:B------:R-:W2:Y:S02]  /*17440*/  SHFL.IDX PT, R6, R6, 0x1, 0x1c1f ;  /* 0x003c1f0006067f89 */ /* 0x000ea400000e0000 */
[----:B0-----:R-:W-:-:S05]  /*17450*/  @!P3 LEA R3, P4, R10, R3, 0x1 ;  /* 0x000000030a03b211 */ /* 0x001fca00078808ff */
[----:B-1----:R-:W-:-:S05]  /*17460*/  @!P3 IMAD.X R2, RZ, RZ, R2, P4 ;  /* 0x000000ffff02b224 */ /* 0x002fca00020e0602 */
[----:B------:R-:W-:-:S04]  /*17470*/  @!P3 LOP3.LUT R3, R3, R2, RZ, 0x3c, !PT ;  /* 0x000000020303b212 */ /* 0x000fc800078e3cff */
[----:B------:R-:W-:-:S04]  /*17480*/  @!P3 LOP3.LUT R2, R3, R2, RZ, 0x3c, !PT ;  /* 0x000000020302b212 */ /* 0x000fc800078e3cff */
[----:B------:R-:W-:-:S05]  /*17490*/  @!P3 LOP3.LUT R3, R3, R2, RZ, 0x3c, !PT ;  /* 0x000000020303b212 */ /* 0x000fca00078e3cff */
[----:B------:R-:W-:Y:S04]  /*174a0*/  @!P3 LDGSTS.E.BYPASS.LTC128B.128 [R8+0xe400], desc[UR42][R2.64], !P0 ;  /* 0x0e4000000208bfae */ /* 0x000fe8000c101d6a */
[----:B------:R-:W-:Y:S04]  /*174b0*/  @!P3 LDGSTS.E.BYPASS.LTC128B.128 [R8+0x11400], desc[UR42][R2.64+0x40], !P1 ;  /* 0x114000400208bfae */ /* 0x000fe8000c901d6a */
[----:B------:R0:W-:Y:S04]  /*174c0*/  @!P3 LDGSTS.E.BYPASS.LTC128B.128 [R8+0x14400], desc[UR42][R2.64+0x80], !P2 ;  /* 0x144000800208bfae */ /* 0x0001e8000d101d6a */
[----:B0-2---:R0:W1:Y:S02]  /*174d0*/  SHFL.IDX PT, R2, R7, 0x1, 0x1c1f ;  /* 0x003c1f0007027f89 */ /* 0x00506400000e0000 */
.L_x_10740:
[----:B------:R-:W2:Y:S01]  /*174e0*/  LDL R4, [R1+0x28] ;  /* 0x0000280001047983 */ /* 0x000ea20000100800 */
[----:B------:R-:W-:-:S04]  /*174f0*/  IADD3 R17, R17, 0xa0, RZ ;  /* 0x000000a011117810 */ /* 0x000fc80007ffe0ff */
[----:B------:R-:W-:-:S13]  /*17500*/  ISETP.GE.AND P3, PT, R17, R0, PT ;  /* 0x000000001100720c */ /* 0x000fda0003f66270 */
[----:B-1----:R-:W-:-:S05]  /*17510*/  @!P3 LEA R2, P4, R10, R2, 0x1 ;  /* 0x000000020a02b211 */ /* 0x002fca00078808ff */
[----:B------:R-:W-:-:S05]  /*17520*/  @!P3 IMAD.X R3, RZ, RZ, R6, P4 ;  /* 0x000000ffff03b224 */ /* 0x000fca00020e0606 */
[----:B------:R-:W-:Y:S01]  /*17530*/  @!PT LDS RZ, [RZ] ;  /* 0x00000000fffff984 */ /* 0x000fe20000000800 */
[----:B------:R-:W-:Y:S01]  /*17540*/  @!PT LDS RZ, [RZ] ;  /* 0x00000000fffff984 */ /* 0x000fe20000000800 */
[----:B------:R-:W-:Y:S01]  /*17550*/  @!PT LDS RZ, [RZ] ;  /* 0x00000000fffff984 */ /* 0x000fe20000000800 */
[----:B--2---:R1:W-:Y:S01]  /*17560*/  @!P3 LDGSTS.E.BYPASS.LTC128B.128 [R4+0xec00], desc[UR42][R2.64], !P0 ;  /* 0x0ec000000204bfae */ /* 0x0043e2000c101d6a */
[----:B------:R-:W-:-:S03]  /*17570*/  PLOP3.LUT P0, PT, PT, PT, PT, 0x80, 0x0 ;  /* 0x000000000000781c */ /* 0x000fc60003f0f070 */
[----:B------:R1:W-:Y:S04]  /*17580*/  @!P3 LDGSTS.E.BYPASS.LTC128B.128 [R4+0x11c00], desc[UR42][R2.64+0x40], !P1 ;  /* 0x11c000400204bfae */ /* 0x0003e8000c901d6a */
[----:B------:R1:W-:Y:S01]  /*17590*/  @!P3 LDGSTS.E.BYPASS.LTC128B.128 [R4+0x14c00], desc[UR42][R2.64+0x80], !P2 ;  /* 0x14c000800204bfae */ /* 0x0003e2000d101d6a */
[----:B------:R-:W-:-:S05]  /*175a0*/  NOP ;  /* 0x0000000000007918 */ /* 0x000fca0000000000 */
.L_x_10613:
        /* <DEDUP_REMOVED lines=18> */
.L_x_10741:
[----:B------:R-:W-:Y:S05]  /*176d0*/  BSYNC B0 ;  /* 0x0000000000007941 */ /* 0x000fea0003800000 */
.L_x_10614:
[----:B------:R-:W2:Y:S01]  /*176e0*/  LDL R2, [R1+0x1c] ;  /* 0x00001c0001027983 */ /* 0x000ea20000100800 */
[----:B------:R-:W-:Y:S01]  /*176f0*/  BSSY B0, `(.L_x_10616) ;  /* 0x00000f7000007945 */ /* 0x000fe20003800000 */
[----:B--2---:R-:W-:-:S13]  /*17700*/  ISETP.GE.AND P0, PT, R2, 0x81, PT ;  /* 0x000000810200780c */ /* 0x004fda0003f06270 */
[----:B------:R-:W-:Y:S05]  /*17710*/  @!P0 BRA `(.L_x_10617) ;  /* 0x0000000c00d08947 */ /* 0x000fea0003800000 */
[----:B------:R-:W1:Y:S01]  /*17720*/  LDL.LU R3, [R1+0x3c] ;  /* 0x00003c0001037983 */ /* 0x000e620000300800 */
[----:B------:R-:W-:Y:S01]  /*17730*/  ULDC UR4, c[0x0][0x2f4] ;  /* 0x0000bd0000047ab9 */ /* 0x000fe20000000800 */
[----:B------:R-:W2:Y:S02]  /*17740*/  S2R R2, SR_TID.X ;  /* 0x0000000000027919 */ /* 0x000ea40000002100 */
[----:B------:R3:W5:Y:S04]  /*17750*/  LDL.LU R17, [R1] ;  /* 0x0000000001117983 */ /* 0x0007680000300800 */
[----:B------:R3:W-:Y:S01]  /*17760*/  STL [R1+0x8], R27 ;  /* 0x0000081b01007387 */ /* 0x0007e20000100800 */
[----:B------:R-:W-:Y:S01]  /*17770*/  IMAD.MOV.U32 R10, RZ, RZ, R26 ;  /* 0x000000ffff0a7224 */ /* 0x000fe200078e001a */
[----:B--2---:R-:W-:-:S04]  /*17780*/  SHF.L.U32 R4, R2, 0x3, RZ ;  /* 0x0000000302047819 */ /* 0x004fc800000006ff */
[----:B------:R-:W-:-:S04]  /*17790*/  LOP3.LUT R4, R4, 0x18, RZ, 0xc0, !PT ;  /* 0x0000001804047812 */ /* 0x000fc800078ec0ff */
[C---:B------:R-:W-:Y:S02]  /*177a0*/  LOP3.LUT R2, R4.reuse, 0x40, RZ, 0xfc, !PT ;  /* 0x0000004004027812 */ /* 0x040fe400078efcff */
[----:B------:R-:W-:Y:S02]  /*177b0*/  ISETP.GE.AND P3, PT, R4, UR4, PT ;  /* 0x0000000404007c0c */ /* 0x000fe4000bf66270 */
[----:B------:R-:W-:Y:S02]  /*177c0*/  ISETP.GE.AND P1, PT, R2, UR4, PT ;  /* 0x0000000402007c0c */ /* 0x000fe4000bf26270 */
[----:B-1----:R-:W-:Y:S02]  /*177d0*/  LEA.HI.SX32 R0, R3, 0xfffffffe, 0x19 ;  /* 0xfffffffe03007811 */ /* 0x002fe400078fcaff */
[----:B------:R-:W-:-:S04]  /*177e0*/  LOP3.LUT R3, R4, 0x20, RZ, 0xfc, !PT ;  /* 0x0000002004037812 */ /* 0x000fc800078efcff */
[----:B---3--:R-:W-:-:S13]  /*177f0*/  ISETP.GE.AND P2, PT, R3, UR4, PT ;  /* 0x0000000403007c0c */ /* 0x008fda000bf46270 */
.L_x_10630:
[----:B------:R-:W2:Y:S01]  /*17800*/  LDL R8, [R1+0x20] ;  /* 0x0000200001087983 */ /* 0x000ea20000100800 */
[----:B------:R-:W1:Y:S03]  /*17810*/  LDC R9, c[0x0][0x430] ;  /* 0x00010c00ff097b82 */ /* 0x000e660000000800 */
[----:B0-----:R-:W3:Y:S04]  /*17820*/  LDL R7, [R1+0x24] ;  /* 0x0000240001077983 */ /* 0x001ee80000100800 */
[----:B------:R-:W4:Y:S01]  /*17830*/  LDL R6, [R1+0x10] ;  /* 0x0000100001067983 */ /* 0x000f220000100800 */
[----:B------:R-:W0:Y:S01]  /*17840*/  S2R R2, SR_TID.X ;  /* 0x0000000000027919 */ /* 0x000e220000002100 */
[----:B-1----:R-:W-:-:S13]  /*17850*/  ISETP.NE.AND P0, PT, R9, 0x1, PT ;  /* 0x000000010900780c */ /* 0x002fda0003f05270 */
[----:B------:R-:W1:Y:S01]  /*17860*/  @P0 LDC R5, c[0x0][0x434] ;  /* 0x00010d00ff050b82 */ /* 0x000e620000000800 */
[----:B0-----:R-:W-:-:S04]  /*17870*/  LOP3.LUT R3, R2, 0x7f, RZ, 0xc0, !PT ;  /* 0x0000007f02037812 */ /* 0x001fc800078ec0ff */
[----:B------:R-:W-:-:S03]  /*17880*/  SHF.R.U32.HI R4, RZ, 0x2, R3 ;  /* 0x00000002ff047819 */ /* 0x000fc60000011603 */
[----:B------:R-:W0:Y:S01]  /*17890*/  @P0 LDC R3, c[0x0][0x438] ;  /* 0x00010e00ff030b82 */ /* 0x000e220000000800 */
[----:B------:R-:W-:Y:S02]  /*178a0*/  IMAD.SHL.U32 R2, R2, 0x20, RZ ;  /* 0x0000002002027824 */ /* 0x000fe400078e00ff */
[----:B------:R-:W-:-:S03]  /*178b0*/  IMAD R4, R0, 0x80, R4 ;  /* 0x0000008000047824 */ /* 0x000fc600078e0204 */
[----:B------:R-:W-:Y:S01]  /*178c0*/  LOP3.LUT R2, R2, 0x60, RZ, 0xc0, !PT ;  /* 0x0000006002027812 */ /* 0x000fe200078ec0ff */
[----:B------:R-:W-:Y:S05]  /*178d0*/  YIELD ;  /* 0x0000000000007946 */ /* 0x000fea0003800000 */
[----:B------:R-:W-:Y:S01]  /*178e0*/  ULDC.64 UR4, c[0x0][0x428] ;  /* 0x00010a0000047ab9 */ /* 0x000fe20000000a00 */
[----:B--2---:R-:W-:-:S05]  /*178f0*/  IADD3 R4, R2, R4, R8 ;  /* 0x0000000402047210 */ /* 0x004fca0007ffe008 */
[----:B-1----:R-:W-:Y:S01]  /*17900*/  @P0 IMAD.HI.U32 R5, R4, R5, RZ ;  /* 0x0000000504050227 */ /* 0x002fe200078e00ff */
[----:B------:R-:W-:-:S04]  /*17910*/  MOV R2, R4 ;  /* 0x0000000400027202 */ /* 0x000fc80000000f00 */
[----:B0-----:R-:W-:-:S05]  /*17920*/  @P0 SHF.R.U32.HI R2, RZ, R3, R5 ;  /* 0x00000003ff020219 */ /* 0x001fca0000011605 */
[----:B------:R-:W-:-:S04]  /*17930*/  IMAD.MOV R3, RZ, RZ, -R2 ;  /* 0x000000ffff037224 */ /* 0x000fc800078e0a02 */
[----:B------:R-:W-:Y:S01]  /*17940*/  IMAD R9, R9, R3, R4 ;  /* 0x0000000309097224 */ /* 0x000fe200078e0204 */
[----:B------:R-:W-:Y:S01]  /*17950*/  SHF.R.S32.HI R3, RZ, 0x1f, R2 ;  /* 0x0000001fff037819 */ /* 0x000fe20000011402 */
[----:B---3--:R-:W-:-:S04]  /*17960*/  IMAD R4, R7, UR4, RZ ;  /* 0x0000000407047c24 */ /* 0x008fc8000f8e02ff */
[C---:B----4-:R-:W-:Y:S02]  /*17970*/  IMAD R4, R6.reuse, UR5, R4 ;  /* 0x0000000506047c24 */ /* 0x050fe4000f8e0204 */
[----:B------:R-:W-:Y:S01]  /*17980*/  IMAD.WIDE.U32 R2, R6, UR4, R2 ;  /* 0x0000000406027c25 */ /* 0x000fe2000f8e0002 */
[----:B------:R-:W-:-:S03]  /*17990*/  ULDC.64 UR4, c[0x0][0x418] ;  /* 0x0001060000047ab9 */ /* 0x000fc60000000a00 */
[----:B------:R-:W-:Y:S01]  /*179a0*/  IMAD.IADD R3, R4, 0x1, R3 ;  /* 0x0000000104037824 */ /* 0x000fe200078e0203 */
[----:B------:R-:W-:-:S04]  /*179b0*/  LEA R4, P0, R2, UR4, 0x2 ;  /* 0x0000000402047c11 */ /* 0x000fc8000f8010ff */
[----:B------:R-:W-:-:S05]  /*179c0*/  LEA.HI.X R5, R2, UR5, R3, 0x2, P0 ;  /* 0x0000000502057c11 */ /* 0x000fca00080f1403 */
[----:B------:R-:W2:Y:S01]  /*179d0*/  LDG.E R8, desc[UR42][R4.64] ;  /* 0x0000002a04087981 */ /* 0x000ea2000c1e1900 */
[----:B------:R-:W-:-:S05]  /*179e0*/  VIADD R26, R10, 0x1 ;  /* 0x000000010a1a7836 */ /* 0x000fca0000000000 */
[----:B------:R-:W-:-:S04]  /*179f0*/  ISETP.NE.AND P0, PT, R26, 0x2, PT ;  /* 0x000000021a00780c */ /* 0x000fc80003f05270 */
[----:B------:R-:W-:-:S04]  /*17a00*/  SEL R2, RZ, 0x1, P0 ;  /* 0x00000001ff027807 */ /* 0x000fc80000000000 */
[----:B-----5:R-:W-:Y:S02]  /*17a10*/  LOP3.LUT R2, R17, R2, RZ, 0x3c, !PT ;  /* 0x0000000211027212 */ /* 0x020fe400078e3cff */
[----:B------:R-:W-:-:S03]  /*17a20*/  MOV R6, UR38 ;  /* 0x0000002600067c02 */ /* 0x000fc60008000f00 */
[----:B------:R0:W-:Y:S01]  /*17a30*/  STL [R1], R2 ;  /* 0x0000000201007387 */ /* 0x0001e20000100800 */
[----:B------:R-:W-:Y:S01]  /*17a40*/  ISETP.NE.AND P4, PT, R6, 0x3, PT ;  /* 0x000000030600780c */ /* 0x000fe20003f85270 */
[----:B------:R-:W-:Y:S01]  /*17a50*/  IMAD.MOV.U32 R27, RZ, RZ, R0 ;  /* 0x000000ffff1b7224 */ /* 0x000fe200078e0000 */
[----:B------:R-:W-:Y:S02]  /*17a60*/  SEL R26, R26, RZ, P0 ;  /* 0x000000ff1a1a7207 */ /* 0x000fe40000000000 */
[----:B--2---:R-:W-:-:S09]  /*17a70*/  SHF.R.S32.HI R29, RZ, 0x1f, R8 ;  /* 0x0000001fff1d7819 */ /* 0x004fd20000011408 */
[----:B0-----:R-:W-:Y:S05]  /*17a80*/  @!P4 BRA `(.L_x_10618) ;  /* 0x000000000004c947 */ /* 0x001fea0003800000 */
[----:B------:R-:W-:Y:S01]  /*17a90*/  BPT.TRAP 0x1 ;  /* 0x000000040000795c */ /* 0x000fe20000300000 */
.L_x_10618:
[----:B------:R-:W-:Y:S01]  /*17aa0*/  IMAD R5, R26, 0x8, R22 ;  /* 0x000000081a057824 */ /* 0x000fe200078e0216 */
[----:B------:R-:W-:Y:S01]  /*17ab0*/  SHF.L.U32 R0, R2, 0x1f, RZ ;  /* 0x0000001f02007819 */ /* 0x000fe200000006ff */
[----:B------:R-:W-:Y:S03]  /*17ac0*/  BSSY B1, `(.L_x_10619) ;  /* 0x0000003000017945 */ /* 0x000fe60003800000 */
[----:B------:R-:W0:Y:S02]  /*17ad0*/  SYNCS.PHASECHK.TRANS64.TRYWAIT P0, [R5+URZ+0x2d840], R0 ;  /* 0x02d84000050075a7 */ /* 0x000e24000800017f */
[----:B0-----:R-:W-:Y:S05]  /*17ae0*/  @!P0 BRA `(.L_x_10620) ;  /* 0x0000004000088947 */ /* 0x001fea0003800000 */
.L_x_10742:
[----:B------:R-:W-:Y:S05]  /*17af0*/  BSYNC B1 ;  /* 0x0000000000017941 */ /* 0x000fea0003800000 */
.L_x_10619:
[----:B------:R-:W2:Y:S04]  /*17b00*/  LDL R6, [R1+0xc] ;  /* 0x00000c0001067983 */ /* 0x000ea80000100800 */
[----:B------:R-:W3:Y:S01]  /*17b10*/  LDL R4, [R1+0x14] ;  /* 0x0000140001047983 */ /* 0x000ee20000100800 */
[----:B------:R-:W-:Y:S01]  /*17b20*/  SHF.R.S32.HI R21, RZ, 0x1f, R9 ;  /* 0x0000001fff157819 */ /* 0x000fe20000011409 */
[----:B------:R-:W-:Y:S01]  /*17b30*/  ULDC.64 UR4, c[0x0][0x300] ;  /* 0x0000c00000047ab9 */ /* 0x000fe20000000a00 */
[----:B------:R-:W-:Y:S01]  /*17b40*/  LOP3.LUT P5, RZ, R23, 0x2, RZ, 0xc0, !PT ;  /* 0x0000000217ff7812 */ /* 0x000fe200078ac0ff */
        /* <DEDUP_REMOVED lines=12> */
[----:B--2---:R-:W-:-:S04]  /*17c10*/  IMAD R0, R6, UR4, RZ ;  /* 0x0000000406007c24 */ /* 0x004fc8000f8e02ff */
[----:B------:R-:W-:Y:S01]  /*17c20*/  IMAD R0, R18, UR5, R0 ;  /* 0x0000000512007c24 */ /* 0x000fe2000f8e0200 */
[----:B------:R-:W-:Y:S01]  /*17c30*/  ULDC.64 UR4, c[0x0][0x2e8] ;  /* 0x0000ba0000047ab9 */ /* 0x000fe20000000a00 */
[----:B---3--:R-:W-:Y:S01]  /*17c40*/  IMAD R4, R26, 0x3000, R4 ;  /* 0x000030001a047824 */ /* 0x008fe200078e0204 */
[----:B------:R-:W-:Y:S01]  /*17c50*/  LEA R6, P0, R2, UR4, 0x1 ;  /* 0x0000000402067c11 */ /* 0x000fe2000f8008ff */
[----:B------:R-:W-:Y:S01]  /*17c60*/  IMAD.IADD R0, R0, 0x1, R3 ;  /* 0x0000000100007824 */ /* 0x000fe200078e0203 */
[----:B------:R-:W-:-:S04]  /*17c70*/  UMOV UR4, 0xffffffff ;  /* 0xffffffff00047882 */ /* 0x000fc80000000000 */
[----:B------:R-:W-:Y:S01]  /*17c80*/  LEA.HI.X R7, R2, UR5, R0, 0x1, P0 ;  /* 0x0000000502077c11 */ /* 0x000fe200080f0c00 */
        /* <DEDUP_REMOVED lines=30> */
.L_x_10752:
        /* <DEDUP_REMOVED lines=11> */
.L_x_10622:
        /* <DEDUP_REMOVED lines=11> */
.L_x_10623:
[----:B------:R1:W-:Y:S01]  /*17fd0*/  SYNCS.ARRIVE.TRANS64.A1T0 RZ, [R5+URZ+0x2d830], RZ ;  /* 0x02d830ff05ff79a7 */ /* 0x0003e2000810003f */
[----:B------:R-:W-:Y:S05]  /*17fe0*/  @!P5 BRA `(.L_x_10624) ;  /* 0x000000000004d947 */ /* 0x000fea0003800000 */
[----:B------:R-:W-:Y:S01]  /*17ff0*/  BPT.TRAP 0x1 ;  /* 0x000000040000795c */ /* 0x000fe20000300000 */
.L_x_10624:
[----:B------:R-:W-:Y:S01]  /*18000*/  SHF.L.U32 R2, R17, 0x1f, RZ ;  /* 0x0000001f11027819 */ /* 0x000fe200000006ff */
[----:B-1----:R-:W-:Y:S01]  /*18010*/  IMAD R5, R10, 0x8, R22 ;  /* 0x000000080a057824 */ /* 0x002fe200078e0216 */
[----:B------:R-:W-:Y:S03]  /*18020*/  BSSY B1, `(.L_x_10625) ;  /* 0x0000003000017945 */ /* 0x000fe60003800000 */
[----:B------:R-:W1:Y:S02]  /*18030*/  SYNCS.PHASECHK.TRANS64.TRYWAIT P0, [R5+URZ+0x2d860], R2 ;  /* 0x02d86002050075a7 */ /* 0x000e64000800017f */
[----:B-1----:R-:W-:Y:S05]  /*18040*/  @!P0 BRA `(.L_x_10626) ;  /* 0x0000004000188947 */ /* 0x002fea0003800000 */
.L_x_10753:
[----:B------:R-:W-:Y:S05]  /*18050*/  BSYNC B1 ;  /* 0x0000000000017941 */ /* 0x000fea0003800000 */
.L_x_10625:
[----:B0-----:R-:W2:Y:S04]  /*18060*/  LDL R7, [R1+0x1c] ;  /* 0x00001c0001077983 */ /* 0x001ea80000100800 */
[----:B------:R-:W2:Y:S04]  /*18070*/  LDL.LU R6, [R1+0x8] ;  /* 0x0000080001067983 */ /* 0x000ea80000300800 */
[----:B------:R-:W3:Y:S01]  /*18080*/  LDL R4, [R1+0x14] ;  /* 0x0000140001047983 */ /* 0x000ee20000100800 */
[----:B------:R-:W0:Y:S01]  /*18090*/  S2R R3, SR_TID.X ;  /* 0x0000000000037919 */ /* 0x000e220000002100 */
[----:B------:R-:W-:Y:S01]  /*180a0*/  UMOV UR4, 0xffffffff ;  /* 0xffffffff00047882 */ /* 0x000fe20000000000 */
[----:B0-----:R-:W-:-:S04]  /*180b0*/  LOP3.LUT R3, R3, 0x7f, RZ, 0xc0, !PT ;  /* 0x0000007f03037812 */ /* 0x001fc800078ec0ff */
[----:B------:R-:W-:Y:S01]  /*180c0*/  SHF.R.U32.HI R3, RZ, 0x2, R3 ;  /* 0x00000002ff037819 */ /* 0x000fe20000011603 */
[----:B--2---:R-:W-:Y:S02]  /*180d0*/  IMAD R6, R6, -0x80, R7 ;  /* 0xffffff8006067824 */ /* 0x004fe400078e0207 */
[----:B---3--:R-:W-:Y:S02]  /*180e0*/  IMAD R4, R10, 0x3000, R4 ;  /* 0x000030000a047824 */ /* 0x008fe400078e0204 */
        /* <DEDUP_REMOVED lines=36> */
.L_x_10763:
[----:B------:R-:W2:Y:S01]  /*18330*/  LDL R7, [R1+0xc] ;  /* 0x00000c0001077983 */ /* 0x000ea20000100800 */
        /* <DEDUP_REMOVED lines=31> */
.L_x_10628:
[----:B------:R-:W-:Y:S02]  /*18530*/  PLOP3.LUT P4, PT, P4, P0, PT, 0xa2, 0x0 ;  /* 0x000000000000781c */ /* 0x000fe40002781472 */
[----:B------:R-:W-:-:S08]  /*18540*/  @P0 R2UR P4, UR4, R5 ;  /* 0x00000000050402ca */ /* 0x000fd00000080000 */
[----:B------:R-:W-:-:S05]  /*18550*/  @P0 PLOP3.LUT P0, PT, P4, PT, PT, 0x80, 0x0 ;  /* 0x000000000000081c */ /* 0x000fca000270f070 */
[----:B------:R-:W-:Y:S01]  /*18560*/  @!P4 SYNCS.ARRIVE.TRANS64.RED.A0T1 RZ, [UR4+0x2d850], RZ ;  /* 0x02d850ffffffc9a7 */ /* 0x000fe20008200404 */
[----:B------:R-:W-:Y:S07]  /*18570*/  @!P4 ARRIVES.LDGSTSBAR.64.TRANSCNT [UR4+0x2d850] ;  /* 0x02d85000ff00c9b0 */ /* 0x000fee0008000a84 */
[----:B------:R-:W-:Y:S05]  /*18580*/  @P0 BRA.U.ANY `(.L_x_10628) ;  /* 0xfffffffd00e80947 */ /* 0x000fea000393ffff */
[----:B------:R-:W-:Y:S01]  /*18590*/  NOP ;  /* 0x0000000000007918 */ /* 0x000fe20000000000 */
[----:B------:R-:W-:Y:S01]  /*185a0*/  MOV R2, UR38 ;  /* 0x0000002600027c02 */ /* 0x000fe20008000f00 */
[----:B------:R-:W-:-:S03]  /*185b0*/  IMAD.MOV.U32 R25, RZ, RZ, R0 ;  /* 0x000000ffff197224 */ /* 0x000fc600078e0000 */
[----:B------:R-:W-:-:S13]  /*185c0*/  ISETP.NE.AND P5, PT, R2, 0x3, PT ;  /* 0x000000030200780c */ /* 0x000fda0003fa5270 */
[----:B------:R-:W-:Y:S05]  /*185d0*/  @!P5 BRA `(.L_x_10629) ;  /* 0x000000000004d947 */ /* 0x000fea0003800000 */
[----:B------:R-:W-:Y:S01]  /*185e0*/  BPT.TRAP 0x1 ;  /* 0x000000040000795c */ /* 0x000fe20000300000 */
.L_x_10629:
[----:B------:R2:W5:Y:S01]  /*185f0*/  LDL R17, [R1] ;  /* 0x0000000001117983 */ /* 0x0005620000100800 */
[----:B------:R2:W-:Y:S01]  /*18600*/  SYNCS.ARRIVE.TRANS64.A1T0 RZ, [R5+URZ+0x2d850], RZ ;  /* 0x02d850ff05ff79a7 */ /* 0x0005e2000810003f */
[C---:B------:R-:W-:Y:S02]  /*18610*/  VIADD R0, R27.reuse, 0xffffffff ;  /* 0xffffffff1b007836 */ /* 0x040fe40000000000 */
[----:B------:R2:W-:Y:S01]  /*18620*/  STL [R1+0x8], R27 ;  /* 0x0000081b01007387 */ /* 0x0005e20000100800 */
[----:B------:R-:W-:Y:S01]  /*18630*/  ISETP.GT.AND P0, PT, R27, RZ, PT ;  /* 0x000000ff1b00720c */ /* 0x000fe20003f04270 */
[----:B------:R-:W-:-:S12]  /*18640*/  IMAD.MOV.U32 R10, RZ, RZ, R26 ;  /* 0x000000ffff0a7224 */ /* 0x000fd800078e001a */
[----:B--2---:R-:W-:Y:S05]  /*18650*/  @P0 BRA `(.L_x_10630) ;  /* 0xfffffff000680947 */ /* 0x004fea000383ffff */
.L_x_10617:
[----:B------:R-:W-:Y:S05]  /*18660*/  BSYNC B0 ;  /* 0x0000000000007941 */ /* 0x000fea0003800000 */
.L_x_10616:
[----:B------:R-:W2:Y:S01]  /*18670*/  S2R R2, SR_TID.X ;  /* 0x0000000000027919 */ /* 0x000ea20000002100 */
[----:B------:R-:W-:Y:S01]  /*18680*/  BSSY B0, `(.L_x_10631) ;  /* 0x0000010000007945 */ /* 0x000fe20003800000 */
[----:B--2---:R-:W-:-:S04]  /*18690*/  LOP3.LUT R2, R2, 0x7f, RZ, 0xc0, !PT ;  /* 0x0000007f02027812 */ /* 0x004fc800078ec0ff */
[----:B------:R-:W-:-:S13]  /*186a0*/  ISETP.NE.AND P0, PT, R2, RZ, PT ;  /* 0x000000ff0200720c */ /* 0x000fda0003f05270 */
[----:B------:R-:W-:Y:S05]  /*186b0*/  @P0 BRA `(.L_x_10632) ;  /* 0x0000000000300947 */ /* 0x000fea0003800000 */
[----:B------:R-:W2:Y:S01]  /*186c0*/  S2R R5, SR_LANEID ;  /* 0x0000000000057919 */ /* 0x000ea20000000000 */
[----:B------:R-:W-:Y:S01]  /*186d0*/  VOTEU.ANY UR4, UPT, PT ;  /* 0x0000000000047886 */ /* 0x000fe200038e0100 */
[----:B------:R-:W3:Y:S01]  /*186e0*/  LDC.64 R2, c[0x0][0xc60] ;  /* 0x00031800ff027b82 */ /* 0x000ee20000000a00 */
[----:B-1----:R-:W2:Y:S02]  /*186f0*/  FLO.U32 R0, UR4 ;  /* 0x0000000400007d00 */ /* 0x002ea400080e0000 */
[----:B--2---:R-:W-:-:S06]  /*18700*/  ISETP.EQ.U32.AND P0, PT, R0, R5, PT ;  /* 0x000000050000720c */ /* 0x004fcc0003f02070 */
[----:B------:R-:W3:Y:S07]  /*18710*/  POPC R5, UR4 ;  /* 0x0000000400057d09 */ /* 0x000eee0008000000 */
[----:B---3--:R-:W2:Y:S01]  /*18720*/  @P0 ATOMG.E.ADD.STRONG.GPU PT, R3, desc[UR42][R2.64], R5 ;  /* 0x00000005020309a8 */ /* 0x008ea200081ee1ea */
[----:B------:R-:W1:Y:S02]  /*18730*/  S2R R4, SR_LTMASK ;  /* 0x0000000000047919 */ /* 0x000e640000003900 */
[----:B-1----:R-:W-:-:S04]  /*18740*/  LOP3.LUT R4, R4, UR4, RZ, 0xc0, !PT ;  /* 0x0000000404047c12 */ /* 0x002fc8000f8ec0ff */
[----:B0-----:R-:W0:Y:S01]  /*18750*/  POPC R7, R4 ;  /* 0x0000000400077309 */ /* 0x001e220000000000 */
[----:B--2---:R-:W0:Y:S02]  /*18760*/  SHFL.IDX PT, R0, R3, R0, 0x1f ;  /* 0x00001f0003007589 */ /* 0x004e2400000e0000 */
[----:B0-----:R-:W-:-:S07]  /*18770*/  IADD3 R16, R0, UR37, R7 ;  /* 0x0000002500107c10 */ /* 0x001fce000fffe007 */
.L_x_10632:
[----:B------:R-:W-:Y:S05]  /*18780*/  BSYNC B0 ;  /* 0x0000000000007941 */ /* 0x000fea0003800000 */
.L_x_10631:
[----:B-1----:R-:W-:-:S04]  /*18790*/  MOV R0, UR38 ;  /* 0x0000002600007c02 */ /* 0x002fc80008000f00 */
[----:B------:R-:W-:-:S13]  /*187a0*/  ISETP.NE.AND P0, PT, R0, 0x3, PT ;  /* 0x000000030000780c */ /* 0x000fda0003f05270 */
[----:B------:R-:W-:Y:S05]  /*187b0*/  @!P0 BRA `(.L_x_10633) ;  /* 0x0000000000048947 */ /* 0x000fea0003800000 */
[----:B------:R-:W-:Y:S01]  /*187c0*/  BPT.TRAP 0x1 ;  /* 0x000000040000795c */ /* 0x000fe20000300000 */
.L_x_10633:
[----:B------:R-:W2:Y:S04]  /*187d0*/  LDL R3, [R1] ;  /* 0x0000000001037983 */ /* 0x000ea80000100800 */
[----:B------:R-:W3:Y:S01]  /*187e0*/  LDL.LU R2, [R1+0x1c] ;  /* 0x00001c0001027983 */ /* 0x000ee20000300800 */
[----:B------:R-:W-:Y:S01]  /*187f0*/  IMAD R0, R26, 0x8, R22 ;  /* 0x000000081a007824 */ /* 0x000fe200078e0216 */
[----:B------:R-:W-:Y:S01]  /*18800*/  BSSY B0, `(.L_x_10634) ;  /* 0x0000005000007945 */ /* 0x000fe20003800000 */
[----:B--2---:R-:W-:-:S04]  /*18810*/  SHF.L.U32 R3, R3, 0x1f, RZ ;  /* 0x0000001f03037819 */ /* 0x004fc800000006ff */
[----:B------:R-:W1:Y:S01]  /*18820*/  SYNCS.PHASECHK.TRANS64.TRYWAIT P0, [R0+URZ+0x2d860], R3 ;  /* 0x02d86003000075a7 */ /* 0x000e62000800017f */
[----:B---3--:R-:W-:Y:S01]  /*18830*/  IMAD R6, R27, -0x80, R2 ;  /* 0xffffff801b067824 */ /* 0x008fe200078e0202 */
[----:B-1----:R-:W-:Y:S06]  /*18840*/  @!P0 BRA `(.L_x_10635) ;  /* 0x0000003c00908947 */ /* 0x002fec0003800000 */
.L_x_10764:
[----:B------:R-:W-:Y:S05]  /*18850*/  BSYNC B0 ;  /* 0x0000000000007941 */ /* 0x000fea0003800000 */
.L_x_10634:
[----:B------:R-:W2:Y:S02]  /*18860*/  S2R R2, SR_TID.X ;  /* 0x0000000000027919 */ /* 0x000ea40000002100 */
[----:B--2---:R-:W-:-:S04]  /*18870*/  LOP3.LUT R2, R2, 0x7f, RZ, 0xc0, !PT ;  /* 0x0000007f02027812 */ /* 0x004fc800078ec0ff */
[----:B------:R-:W-:Y:S02]  /*18880*/  SHF.R.U32.HI R4, RZ, 0x2, R2 ;  /* 0x00000002ff047819 */ /* 0x000fe40000011602 */
[----:B------:R-:W2:Y:S01]  /*18890*/  LDL R2, [R1+0x14] ;  /* 0x0000140001027983 */ /* 0x000ea20000100800 */
[----:B------:R-:W-:Y:S02]  /*188a0*/  UMOV UR4, 0xffffffff ;  /* 0xffffffff00047882 */ /* 0x000fe40000000000 */
[----:B------:R-:W-:Y:S02]  /*188b0*/  IMAD.IADD R6, R6, 0x1, -R4 ;  /* 0x0000000106067824 */ /* 0x000fe400078e0a04 */
[----:B--2---:R-:W-:Y:S01]  /*188c0*/  IMAD R4, R26, 0x3000, R2 ;  /* 0x000030001a047824 */ /* 0x004fe200078e0202 */
        /* <DEDUP_REMOVED lines=8> */
[C---:B------:R-:W-:Y:S02]  /*18950*/  ISETP.GE.AND P2, PT, R7.reuse, UR4, PT ;  /* 0x0000000407007c0c */ /* 0x040fe4000bf46270 */
[C---:B------:R-:W-:Y:S02]  /*18960*/  SHF.L.U32 R5, R7.reuse, 0x1, RZ ;  /* 0x0000000107057819 */ /* 0x040fe400000006ff */
[----:B------:R-:W-:Y:S02]  /*18970*/  ISETP.LT.OR P4, PT, R6, 0x1, P2 ;  /* 0x000000010600780c */ /* 0x000fe40001781670 */
[----:B--2---:R-:W-:Y:S02]  /*18980*/  IADD3 R2, P0, R14, R5, RZ ;  /* 0x000000050e027210 */ /* 0x004fe40007f1e0ff */
[C---:B------:R-:W-:Y:S01]  /*18990*/  LOP3.LUT R8, R7.reuse, 0x20, RZ, 0xfc, !PT ;  /* 0x0000002007087812 */ /* 0x040fe200078efcff */
[----:B------:R-:W0:Y:S01]  /*189a0*/  SHFL.IDX PT, R14, R24, 0x1, 0x1c1f ;  /* 0x003c1f00180e7f89 */ /* 0x000e2200000e0000 */
[----:B------:R-:W-:Y:S01]  /*189b0*/  LOP3.LUT R7, R7, 0x40, RZ, 0xfc, !PT ;  /* 0x0000004007077812 */ /* 0x000fe200078efcff */
[----:B-1----:R-:W-:Y:S01]  /*189c0*/  IMAD.X R3, RZ, RZ, R3, P0 ;  /* 0x000000ffff037224 */ /* 0x002fe200000e0603 */
[----:B------:R-:W-:-:S02]  /*189d0*/  ISETP.GE.AND P1, PT, R8, UR4, PT ;  /* 0x0000000408007c0c */ /* 0x000fc4000bf26270 */
[----:B------:R-:W-:Y:S02]  /*189e0*/  ISETP.GE.AND P0, PT, R7, UR4, PT ;  /* 0x0000000407007c0c */ /* 0x000fe4000bf06270 */
[C---:B------:R-:W-:Y:S01]  /*189f0*/  ISETP.LT.OR P3, PT, R6.reuse, 0x1, P1 ;  /* 0x000000010600780c */ /* 0x040fe20000f61670 */
[----:B------:R-:W-:Y:S01]  /*18a00*/  LDGSTS.E.BYPASS.LTC128B.128 [R4+0x400], desc[UR42][R2.64], !P4 ;  /* 0x0040000002047fae */ /* 0x000fe2000e101d6a */
[----:B------:R-:W-:-:S11]  /*18a10*/  ISETP.LT.OR P4, PT, R6, 0x1, P0 ;  /* 0x000000010600780c */ /* 0x000fd60000781670 */
[----:B------:R-:W-:Y:S04]  /*18a20*/  LDGSTS.E.BYPASS.LTC128B.128 [R4+0x2400], desc[UR42][R2.64+0x40], !P3 ;  /* 0x0240004002047fae */ /* 0x000fe8000d901d6a */
[----:B------:R1:W-:Y:S01]  /*18a30*/  LDGSTS.E.BYPASS.LTC128B.128 [R4+0x4400], desc[UR42][R2.64+0x80], !P4 ;  /* 0x0440008002047fae */ /* 0x0003e2000e101d6a */
[----:B------:R-:W-:-:S03]  /*18a40*/  ISETP.LT.OR P4, PT, R6, 0x21, P2 ;  /* 0x000000210600780c */ /* 0x000fc60001781670 */
[----:B-1----:R-:W1:Y:S01]  /*18a50*/  SHFL.IDX PT, R3, R25, 0x1, 0x1c1f ;  /* 0x003c1f0019037f89 */ /* 0x002e6200000e0000 */
[----:B0-----:R-:W-:-:S03]  /*18a60*/  IADD3 R2, P3, R14, R5, RZ ;  /* 0x000000050e027210 */ /* 0x001fc60007f7e0ff */
[----:B------:R-:W0:Y:S02]  /*18a70*/  SHFL.IDX PT, R14, R24, 0x2, 0x1c1f ;  /* 0x005c1f00180e7f89 */ /* 0x000e2400000e0000 */
[----:B-1----:R-:W-:Y:S01]  /*18a80*/  IMAD.X R3, RZ, RZ, R3, P3 ;  /* 0x000000ffff037224 */ /* 0x002fe200018e0603 */
[----:B------:R-:W-:-:S04]  /*18a90*/  ISETP.LT.OR P3, PT, R6, 0x21, P1 ;  /* 0x000000210600780c */ /* 0x000fc80000f61670 */
[----:B------:R-:W-:Y:S01]  /*18aa0*/  LDGSTS.E.BYPASS.LTC128B.128 [R4+0xc00], desc[UR42][R2.64], !P4 ;  /* 0x00c0000002047fae */ /* 0x000fe2000e101d6a */
[----:B------:R-:W-:-:S08]  /*18ab0*/  ISETP.LT.OR P4, PT, R6, 0x21, P0 ;  /* 0x000000210600780c */ /* 0x000fd00000781670 */
[----:B------:R-:W-:Y:S05]  /*18ac0*/  LDGSTS.E.BYPASS.LTC128B.128 [R4+0x2c00], desc[UR42][R2.64+0x40], !P3 ;  /* 0x02c0004002047fae */ /* 0x000fea000d901d6a */
[----:B------:R1:W-:Y:S01]  /*18ad0*/  LDGSTS.E.BYPASS.LTC128B.128 [R4+0x4c00], desc[UR42][R2.64+0x80], !P4 ;  /* 0x04c0008002047fae */ /* 0x0003e2000e101d6a */
[----:B------:R-:W-:-:S03]  /*18ae0*/  ISETP.LT.OR P4, PT, R6, 0x41, P2 ;  /* 0x000000410600780c */ /* 0x000fc60001781670 */
[----:B-1----:R-:W1:Y:S01]  /*18af0*/  SHFL.IDX PT, R3, R25, 0x2, 0x1c1f ;  /* 0x005c1f0019037f89 */ /* 0x002e6200000e0000 */
[----:B0-----:R-:W-:-:S03]  /*18b00*/  IADD3 R2, P3, R14, R5, RZ ;  /* 0x000000050e027210 */ /* 0x001fc60007f7e0ff */
[----:B------:R-:W0:Y:S04]  /*18b10*/  SHFL.IDX PT, R25, R25, 0x3, 0x1c1f ;  /* 0x007c1f0019197f89 */ /* 0x000e2800000e0000 */
[----:B------:R2:W3:Y:S01]  /*18b20*/  SHFL.IDX PT, R14, R24, 0x3, 0x1c1f ;  /* 0x007c1f00180e7f89 */ /* 0x0004e200000e0000 */
[----:B-1----:R-:W-:Y:S02]  /*18b30*/  IADD3.X R3, RZ, R3, RZ, P3, !PT ;  /* 0x00000003ff037210 */ /* 0x002fe40001ffe4ff */
[----:B------:R-:W-:-:S03]  /*18b40*/  ISETP.LT.OR P3, PT, R6, 0x41, P1 ;  /* 0x000000410600780c */ /* 0x000fc60000f61670 */
[----:B------:R2:W-:Y:S01]  /*18b50*/  LDGSTS.E.BYPASS.LTC128B.128 [R4+0x1400], desc[UR42][R2.64], !P4 ;  /* 0x0140000002047fae */ /* 0x0005e2000e101d6a */
[----:B------:R-:W-:-:S09]  /*18b60*/  ISETP.LT.OR P4, PT, R6, 0x41, P0 ;  /* 0x000000410600780c */ /* 0x000fd20000781670 */
[----:B------:R2:W-:Y:S04]  /*18b70*/  LDGSTS.E.BYPASS.LTC128B.128 [R4+0x3400], desc[UR42][R2.64+0x40], !P3 ;  /* 0x0340004002047fae */ /* 0x0005e8000d901d6a */
[----:B0--3--:R2:W-:Y:S02]  /*18b80*/  LDGSTS.E.BYPASS.LTC128B.128 [R4+0x5400], desc[UR42][R2.64+0x80], !P4 ;  /* 0x0540008002047fae */ /* 0x0095e4000e101d6a */
.L_x_10774:
        /* <DEDUP_REMOVED lines=13> */
.L_x_10637:
        /* <DEDUP_REMOVED lines=11> */
.L_x_10638:
[----:B------:R-:W2:Y:S01]  /*18d10*/  LDL.LU R2, [R1] ;  /* 0x0000000001027983 */ /* 0x000ea20000300800 */
[----:B------:R-:W-:Y:S01]  /*18d20*/  VIADD R26, R26, 0x1 ;  /* 0x000000011a1a7836 */ /* 0x000fe20000000000 */
[----:B------:R0:W-:Y:S04]  /*18d30*/  SYNCS.ARRIVE.TRANS64.A1T0 RZ, [R0+URZ+0x2d850], RZ ;  /* 0x02d850ff00ff79a7 */ /* 0x0001e8000810003f */
[----:B------:R-:W-:-:S04]  /*18d40*/  ISETP.NE.AND P0, PT, R26, 0x2, PT ;  /* 0x000000021a00780c */ /* 0x000fc80003f05270 */
[----:B0-----:R-:W-:Y:S02]  /*18d50*/  SEL R0, RZ, 0x1, P0 ;  /* 0x00000001ff007807 */ /* 0x001fe40000000000 */
[----:B------:R-:W-:Y:S02]  /*18d60*/  SEL R26, R26, RZ, P0 ;  /* 0x000000ff1a1a7207 */ /* 0x000fe40000000000 */
[----:B--2---:R-:W-:-:S05]  /*18d70*/  LOP3.LUT R2, R2, R0, RZ, 0x3c, !PT ;  /* 0x0000000002027212 */ /* 0x004fca00078e3cff */
[----:B------:R0:W-:Y:S02]  /*18d80*/  STL [R1], R2 ;  /* 0x0000000201007387 */ /* 0x0001e40000100800 */
.L_x_10597:
[----:B------:R-:W-:Y:S05]  /*18d90*/  BSYNC B7 ;  /* 0x0000000000077941 */ /* 0x000fea0003800000 */
.L_x_10595:
[----:B------:R-:W-:-:S13]  /*18da0*/  LOP3.LUT P0, RZ, R23, 0x10, RZ, 0xc0, !PT ;  /* 0x0000001017ff7812 */ /* 0x000fda000780c0ff */
[----:B------:R-:W-:Y:S05]  /*18db0*/  @!P0 BRA `(.L_x_10639) ;  /* 0x0000000000248947 */ /* 0x000fea0003800000 */
[----:B------:R-:W-:Y:S05]  /*18dc0*/  WARPSYNC.ALL ;  /* 0x0000000000007948 */ /* 0x000fea0003800000 */
[----:B------:R-:W2:Y:S08]  /*18dd0*/  S2UR UR5, SR_CgaCtaId ;  /* 0x00000000000579c3 */ /* 0x000eb00000008800 */
[----:B------:R-:W-:Y:S06]  /*18de0*/  BAR.SYNC.DEFER_BLOCKING 0x5, 0x200 ;  /* 0x0148000000007b1d */ /* 0x000fec0000010000 */
[----:B------:R-:W-:-:S02]  /*18df0*/  UMOV UR4, 0x400 ;  /* 0x0000040000047882 */ /* 0x000fc40000000000 */
[----:B--2---:R-:W-:-:S06]  /*18e00*/  ULEA UR4, UR5, UR4, 0x18 ;  /* 0x0000000405047291 */ /* 0x004fcc000f8ec03f */
[----:B------:R-:W-:-:S05]  /*18e10*/  MOV R22, UR4 ;  /* 0x0000000400167c02 */ /* 0x000fca0008000f00 */
[----:B-----5:R2:W3:Y:S01]  /*18e20*/  LDS.128 R16, [R22+0x2d8d0] ;  /* 0x02d8d00016107984 */ /* 0x0204e20000000c00 */
[----:B------:R-:W-:Y:S06]  /*18e30*/  BAR.ARV 0x4, 0x200 ;  /* 0x0108000000007b1d */ /* 0x000fec0000002000 */
[----:B------:R-:W-:Y:S05]  /*18e40*/  BRA `(.L_x_10640) ;  /* 0x0000000800407947 */ /* 0x000fea0003800000 */
.L_x_10639:
[----:B------:R-:W2:Y:S01]  /*18e50*/  S2R R0, SR_TID.X ;  /* 0x0000000000007919 */ /* 0x000ea20000002100 */
[----:B------:R-:W-:Y:S01]  /*18e60*/  UMOV UR4, 0xffffffff ;  /* 0xffffffff00047882 */ /* 0x000fe20000000000 */
[----:B--2---:R-:W-:-:S04]  /*18e70*/  LOP3.LUT R8, R0, 0x1f, RZ, 0xc0, !PT ;  /* 0x0000001f00087812 */ /* 0x004fc800078ec0ff */
[----:B------:R-:W-:Y:S01]  /*18e80*/  ISETP.NE.AND P0, PT, R8, 0x1f, PT ;  /* 0x0000001f0800780c */ /* 0x000fe20003f05270 */
[----:B------:R-:W-:-:S12]  /*18e90*/  BRA.DIV UR4, `(.L_x_10641) ;  /* 0x0000003e04807947 */ /* 0x000fd8000b800000 */
[----:B0-----:R-:W-:Y:S01]  /*18ea0*/  IMAD.IADD R5, R19, 0x1, R8 ;  /* 0x0000000113057824 */ /* 0x001fe200078e0208 */
[----:B------:R-:W-:-:S04]  /*18eb0*/  ULDC UR4, c[0x0][0xc3c] ;  /* 0x00030f0000047ab9 */ /* 0x000fc80000000800 */
        /* <DEDUP_REMOVED lines=19> */
[----:B------:R-:W1:Y:S02]  /*18ff0*/  SHFL.UP PT, R14, R6, 0x4, RZ ;  /* 0x04800000060e7989 */ /* 0x000e6400000e00ff */
[----:B-1----:R-:W-:-:S05]  /*19000*/  SEL R7, R14, RZ, P3 ;  /* 0x000000ff0e077207 */ /* 0x002fca0001800000 */
        /* <DEDUP_REMOVED lines=8> */
.L_x_10784:
[----:B------:R-:W-:Y:S02]  /*19090*/  ULDC UR4, c[0x0][0xc38] ;  /* 0x00030e0000047ab9 */ /* 0x000fe40000000800 */
[----:B------:R-:W-:-:S04]  /*190a0*/  IMAD.U32 R16, RZ, RZ, UR4 ;  /* 0x00000004ff107e24 */ /* 0x000fc8000f8e00ff */
[----:B-1----:R-:W-:-:S04]  /*190b0*/  IMAD R5, R14, R16, RZ ;  /* 0x000000100e057224 */ /* 0x002fc800078e02ff */
[----:B------:R-:W-:-:S05]  /*190c0*/  IMAD.IADD R4, R4, 0x1, R5 ;  /* 0x0000000104047824 */ /* 0x000fca00078e0205 */
[----:B------:R-:W-:-:S13]  /*190d0*/  ISETP.GT.AND P6, PT, R4, R0, PT ;  /* 0x000000000400720c */ /* 0x000fda0003fc4270 */
[----:B------:R-:W-:Y:S05]  /*190e0*/  @P6 BRA `(.L_x_10642) ;  /* 0x00000000009c6947 */ /* 0x000fea0003800000 */
.L_x_10647:
[----:B------:R-:W1:Y:S01]  /*190f0*/  LDC R6, c[0x0][0xc3c] ;  /* 0x00030f00ff067b82 */ /* 0x000e620000000800 */
[----:B------:R-:W-:-:S05]  /*19100*/  VIADD R19, R19, 0x1f ;  /* 0x0000001f13137836 */ /* 0x000fca0000000000 */
[----:B-1----:R-:W-:-:S13]  /*19110*/  ISETP.GE.AND P6, PT, R19, R6, PT ;  /* 0x000000061300720c */ /* 0x002fda0003fc6270 */
[----:B------:R-:W-:Y:S05]  /*19120*/  @P6 BRA `(.L_x_10643) ;  /* 0x0000000400446947 */ /* 0x000fea0003800000 */
[----:B------:R-:W1:Y:S01]  /*19130*/  S2R R2, SR_TID.X ;  /* 0x0000000000027919 */ /* 0x000e620000002100 */
[----:B------:R-:W-:Y:S01]  /*19140*/  BSSY B0, `(.L_x_10644) ;  /* 0x0000009000007945 */ /* 0x000fe20003800000 */
[----:B-1----:R-:W-:-:S04]  /*19150*/  LOP3.LUT R2, R2, 0x1f, RZ, 0xc0, !PT ;  /* 0x0000001f02027812 */ /* 0x002fc800078ec0ff */
[----:B------:R-:W-:Y:S01]  /*19160*/  IADD3 R5, R19, R2, RZ ;  /* 0x0000000213057210 */ /* 0x000fe20007ffe0ff */
[----:B------:R-:W-:-:S03]  /*19170*/  IMAD.MOV.U32 R2, RZ, RZ, RZ ;  /* 0x000000ffff027224 */ /* 0x000fc600078e00ff */
[----:B------:R-:W-:-:S13]  /*19180*/  ISETP.GE.OR P6, PT, R5, R6, !P0 ;  /* 0x000000060500720c */ /* 0x000fda00047c6670 */
[----:B------:R-:W-:Y:S05]  /*19190*/  @P6 BRA `(.L_x_10645) ;  /* 0x00000000000c6947 */ /* 0x000fea0003800000 */
[----:B0-----:R-:W0:Y:S02]  /*191a0*/  LDC.64 R2, c[0x0][0xc80] ;  /* 0x00032000ff027b82 */ /* 0x001e240000000a00 */
[----:B0-----:R-:W-:-:S06]  /*191b0*/  IMAD.WIDE R2, R5, 0x4, R2 ;  /* 0x0000000405027825 */ /* 0x001fcc00078e0202 */
[----:B------:R1:W5:Y:S02]  /*191c0*/  LDG.E R2, desc[UR42][R2.64] ;  /* 0x0000002a02027981 */ /* 0x000364000c1e1900 */
.L_x_10645:
[----:B------:R-:W-:Y:S05]  /*191d0*/  BSYNC B0 ;  /* 0x0000000000007941 */ /* 0x000fea0003800000 */
.L_x_10644:
        /* <DEDUP_REMOVED lines=18> */
.L_x_10792:
[----:B------:R-:W-:Y:S02]  /*19300*/  ULDC UR4, c[0x0][0xc38] ;  /* 0x00030e0000047ab9 */ /* 0x000fe40000000800 */
[----:B------:R-:W-:-:S04]  /*19310*/  IMAD.U32 R16, RZ, RZ, UR4 ;  /* 0x00000004ff107e24 */ /* 0x000fc8000f8e00ff */
[----:B-1----:R-:W-:-:S05]  /*19320*/  IMAD R5, R14, R16, RZ ;  /* 0x000000100e057224 */ /* 0x002fca00078e02ff */
[----:B------:R-:W-:-:S04]  /*19330*/  IADD3 R4, R5, R4, RZ ;  /* 0x0000000405047210 */ /* 0x000fc80007ffe0ff */
[----:B------:R-:W-:-:S13]  /*19340*/  ISETP.GT.AND P6, PT, R4, R0, PT ;  /* 0x000000000400720c */ /* 0x000fda0003fc4270 */
[----:B------:R-:W-:Y:S05]  /*19350*/  @!P6 BRA `(.L_x_10647) ;  /* 0xfffffffc0064e947 */ /* 0x000fea000383ffff */
.L_x_10642:
[----:B------:R-:W-:Y:S01]  /*19360*/  IMAD.IADD R5, R4, 0x1, -R5 ;  /* 0x0000000104057824 */ /* 0x000fe200078e0a05 */
[----:B------:R-:W-:-:S03]  /*19370*/  UMOV UR4, 0xffffffff ;  /* 0xffffffff00047882 */ /* 0x000fc60000000000 */
[----:B------:R-:W-:-:S05]  /*19380*/  IMAD R7, R3, R16, R5 ;  /* 0x0000001003077224 */ /* 0x000fca00078e0205 */
[----:B------:R-:W-:Y:S01]  /*19390*/  ISETP.GT.AND P6, PT, R7, R0, PT ;  /* 0x000000000700720c */ /* 0x000fe20003fc4270 */
[----:B------:R-:W-:-:S12]  /*193a0*/  BRA.DIV UR4, `(.L_x_10648) ;  /* 0x00000042041c7947 */ /* 0x000fd8000b800000 */
[----:B------:R-:W-:-:S04]  /*193b0*/  VOTE.ANY R6, PT, !P6 ;  /* 0x0000000000067806 */ /* 0x000fc800070e0100 */
[----:B------:R-:W1:Y:S02]  /*193c0*/  POPC R4, R6 ;  /* 0x0000000600047309 */ /* 0x000e640000000000 */
[----:B-1---5:R1:W2:Y:S02]  /*193d0*/  SHFL.IDX PT, R17, R2, R4, 0x1f ;  /* 0x00001f0402117589 */ /* 0x0222a400000e0000 */
.L_x_10796:
[----:B------:R-:W-:Y:S01]  /*193e0*/  ISETP.NE.AND P0, PT, R6, RZ, PT ;  /* 0x000000ff0600720c */ /* 0x000fe20003f05270 */
[----:B------:R-:W-:-:S12]  /*193f0*/  IMAD.MOV.U32 R14, RZ, RZ, RZ ;  /* 0x000000ffff0e7224 */ /* 0x000fd800078e00ff */
[----:B------:R-:W-:Y:S05]  /*19400*/  @!P0 BRA `(.L_x_10649) ;  /* 0x0000000000108947 */ /* 0x000fea0003800000 */
[----:B------:R-:W-:Y:S01]  /*19410*/  UMOV UR4, 0xffffffff ;  /* 0xffffffff00047882 */ /* 0x000fe20000000000 */
[----:B------:R-:W-:Y:S02]  /*19420*/  VIADD R12, R4, 0xffffffff ;  /* 0xffffffff040c7836 */ /* 0x000fe40000000000 */
[----:B------:R-:W-:Y:S05]  /*19430*/  BRA.DIV UR4, `(.L_x_10650) ;  /* 0x0000004204407947 */ /* 0x000fea000b800000 */
[----:B------:R3:W4:Y:S02]  /*19440*/  SHFL.IDX PT, R14, R3, R12, 0x1f ;  /* 0x00001f0c030e7589 */ /* 0x00072400000e0000 */
.L_x_10649:
[----:B--2---:R-:W-:Y:S01]  /*19450*/  IABS R6, R17 ;  /* 0x0000001100067213 */ /* 0x004fe20000000000 */
[----:B----4-:R-:W-:Y:S02]  /*19460*/  IMAD R16, R14, R16, R5 ;  /* 0x000000100e107224 */ /* 0x010fe400078e0205 */
[----:B-1----:R-:W-:Y:S01]  /*19470*/  IMAD.MOV.U32 R2, RZ, RZ, RZ ;  /* 0x000000ffff027224 */ /* 0x002fe200078e00ff */
[----:B------:R-:W1:Y:S01]  /*19480*/  I2F.RP R7, R6 ;  /* 0x0000000600077306 */ /* 0x000e620000209400 */
[----:B------:R-:W-:Y:S02]  /*19490*/  IMAD.IADD R0, R0, 0x1, -R16 ;  /* 0x0000000100007824 */ /* 0x000fe400078e0a10 */
[----:B------:R-:W-:-:S05]  /*194a0*/  IMAD.IADD R19, R4, 0x1, R19 ;  /* 0x0000000104137824 */ /* 0x000fca00078e0213 */
[----:B-1----:R-:W0:Y:S02]  /*194b0*/  MUFU.RCP R7, R7 ;  /* 0x0000000700077308 */ /* 0x002e240000001000 */
[----:B0--3--:R-:W-:-:S06]  /*194c0*/  IADD3 R3, R7, 0xffffffe, RZ ;  /* 0x0ffffffe07037810 */ /* 0x009fcc0007ffe0ff */
[----:B------:R-:W0:Y:S02]  /*194d0*/  F2I.FTZ.U32.TRUNC.NTZ R3, R3 ;  /* 0x0000000300037305 */ /* 0x000e24000021f000 */
[----:B0-----:R-:W-:-:S04]  /*194e0*/  IMAD.MOV R5, RZ, RZ, -R3 ;  /* 0x000000ffff057224 */ /* 0x001fc800078e0a03 */
[----:B------:R-:W-:-:S04]  /*194f0*/  IMAD R5, R5, R6, RZ ;  /* 0x0000000605057224 */ /* 0x000fc800078e02ff */
[----:B------:R-:W-:Y:S01]  /*19500*/  IMAD.HI.U32 R2, R3, R5, R2 ;  /* 0x0000000503027227 */ /* 0x000fe200078e0002 */
[----:B------:R-:W-:Y:S02]  /*19510*/  IABS R5, R17 ;  /* 0x0000001100057213 */ /* 0x000fe40000000000 */
[----:B------:R-:W-:Y:S02]  /*19520*/  IABS R3, R0 ;  /* 0x0000000000037213 */ /* 0x000fe40000000000 */
[----:B------:R-:W-:-:S03]  /*19530*/  IADD3 R5, RZ, -R5, RZ ;  /* 0x80000005ff057210 */ /* 0x000fc60007ffe0ff */
        /* <DEDUP_REMOVED lines=16> */
.L_x_10643:
[----:B------:R-:W-:Y:S01]  /*19640*/  UMOV UR4, URZ ;  /* 0x0000003f00047c82 */ /* 0x000fe20008000000 */
[----:B------:R-:W-:Y:S01]  /*19650*/  UMOV UR5, URZ ;  /* 0x0000003f00057c82 */ /* 0x000fe20008000000 */
[----:B------:R-:W-:Y:S01]  /*19660*/  ULDC UR6, c[0x0][0xc3c] ;  /* 0x00030f0000067ab9 */ /* 0x000fe20000000800 */
[----:B------:R-:W-:Y:S01]  /*19670*/  MOV R16, R0 ;  /* 0x0000000000107202 */ /* 0x000fe20000000f00 */
[----:B-----5:R-:W-:Y:S02]  /*19680*/  IMAD.U32 R17, RZ, RZ, UR4 ;  /* 0x00000004ff117e24 */ /* 0x020fe4000f8e00ff */
[----:B------:R-:W-:Y:S02]  /*19690*/  IMAD.U32 R18, RZ, RZ, UR5 ;  /* 0x00000005ff127e24 */ /* 0x000fe4000f8e00ff */
[----:B------:R-:W-:-:S07]  /*196a0*/  IMAD.U32 R19, RZ, RZ, UR6 ;  /* 0x00000006ff137e24 */ /* 0x000fce000f8e00ff */
.L_x_10651:
        /* <DEDUP_REMOVED lines=10> */
.L_x_10640:
[----:B------:R-:W-:Y:S02]  /*19750*/  ULDC UR4, c[0x0][0xc3c] ;  /* 0x00030f0000047ab9 */ /* 0x000fe40000000800 */
[----:B---3--:R-:W-:-:S13]  /*19760*/  ISETP.GE.AND P0, PT, R19, UR4, PT ;  /* 0x0000000413007c0c */ /* 0x008fda000bf06270 */
[----:B------:R-:W-:Y:S05]  /*19770*/  @!P0 BRA `(.L_x_10652) ;  /* 0xffffffa400808947 */ /* 0x000fea000383ffff */
[----:B------:R-:W-:Y:S05]  /*19780*/  BSYNC B8 ;  /* 0x0000000000087941 */ /* 0x000fea0003800000 */
.L_x_10551:
[----:B0-----:R-:W3:Y:S01]  /*19790*/  LDL.LU R0, [R1+0x40] ;  /* 0x0000400001007983 */ /* 0x001ee20000300800 */
[----:B------:R-:W-:Y:S01]  /*197a0*/  BSSY B0, `(.L_x_10653) ;  /* 0x000000b000007945 */ /* 0x000fe20003800000 */
[----:B------:R-:W0:Y:S01]  /*197b0*/  S2R R5, SR_CgaCtaId ;  /* 0x0000000000057919 */ /* 0x000e220000008800 */
[----:B---3--:R-:W-:-:S04]  /*197c0*/  IADD3 R0, R0, 0x1, RZ ;  /* 0x0000000100007810 */ /* 0x008fc80007ffe0ff */
        /* <DEDUP_REMOVED lines=8> */
.L_x_10799:
[----:B------:R-:W-:Y:S05]  /*19850*/  BSYNC B0 ;  /* 0x0000000000007941 */ /* 0x000fea0003800000 */
.L_x_10653:
[----:B------:R-:W-:-:S03]  /*19860*/  UMOV UR4, 0xffffffff ;  /* 0xffffffff00047882 */ /* 0x000fc60000000000 */
[----:B------:R-:W-:Y:S05]  /*19870*/  BRA.DIV UR4, `(.L_x_10655) ;  /* 0x0000003e04687947 */ /* 0x000fea000b800000 */
[----:B0-----:R-:W0:Y:S02]  /*19880*/  S2R R0, SR_TID.X ;  /* 0x0000000000007919 */ /* 0x001e240000002100 */
[----:B0-----:R-:W-:-:S04]  /*19890*/  SHF.R.U32.HI R0, RZ, 0x5, R0 ;  /* 0x00000005ff007819 */ /* 0x001fc80000011600 */
[----:B------:R-:W-:-:S05]  /*198a0*/  LOP3.LUT R0, R0, 0x3, RZ, 0xc0, !PT ;  /* 0x0000000300007812 */ /* 0x000fca00078ec0ff */
[----:B------:R0:W3:Y:S02]  /*198b0*/  SHFL.IDX PT, R14, R0, RZ, 0x1f ;  /* 0x00001fff000e7589 */ /* 0x0000e400000e0000 */
.L_x_10802:
[----:B---3--:R-:W-:-:S13]  /*198c0*/  ISETP.NE.AND P0, PT, R14, RZ, PT ;  /* 0x000000ff0e00720c */ /* 0x008fda0003f05270 */
[----:B------:R-:W-:Y:S05]  /*198d0*/  @P0 BRA `(.L_x_10399) ;  /* 0x0000000000900947 */ /* 0x000fea0003800000 */
[----:B------:R-:W-:-:S03]  /*198e0*/  UMOV UR4, 0xffffffff ;  /* 0xffffffff00047882 */ /* 0x000fc60000000000 */
[----:B------:R-:W-:Y:S05]  /*198f0*/  BRA.DIV UR4, `(.L_x_10656) ;  /* 0x0000003e047c7947 */ /* 0x000fea000b800000 */
[----:B------:R-:W-:-:S13]  /*19900*/  ELECT P6, URZ, PT ;  /* 0x00000000003f782f */ /* 0x000fda00038c0000 */
.L_x_10805:
[----:B------:R-:W-:Y:S05]  /*19910*/  @!P6 BRA `(.L_x_10399) ;  /* 0x000000000080e947 */ /* 0x000fea0003800000 */
[----:B------:R-:W-:-:S06]  /*19920*/  ULOP3.LUT UR4, UR36, 0x2, URZ, 0xfc, !UPT ;  /* 0x0000000224047892 */ /* 0x000fcc000f8efc3f */
[----:B0-----:R-:W-:-:S05]  /*19930*/  IMAD.U32 R0, RZ, RZ, UR4 ;  /* 0x00000004ff007e24 */ /* 0x001fca000f8e00ff */
[----:B------:R-:W-:-:S13]  /*19940*/  ISETP.NE.AND P0, PT, R0, 0x3, PT ;  /* 0x000000030000780c */ /* 0x000fda0003f05270 */
[----:B------:R-:W-:Y:S05]  /*19950*/  @!P0 BRA `(.L_x_10657) ;  /* 0x0000000000048947 */ /* 0x000fea0003800000 */
[----:B------:R-:W-:Y:S01]  /*19960*/  BPT.TRAP 0x1 ;  /* 0x000000040000795c */ /* 0x000fe20000300000 */
.L_x_10657:
[----:B------:R-:W3:Y:S01]  /*19970*/  LDL R0, [R1] ;  /* 0x0000000001007983 */ /* 0x000ee20000100800 */
[C---:B------:R-:W-:Y:S01]  /*19980*/  IMAD R3, R26.reuse, 0x8, R5 ;  /* 0x000000081a037824 */ /* 0x040fe200078e0205 */
[----:B------:R-:W-:-:S04]  /*19990*/  IADD3 R26, R26, 0x1, RZ ;  /* 0x000000011a1a7810 */ /* 0x000fc80007ffe0ff */
[----:B------:R-:W-:Y:S02]  /*199a0*/  ISETP.NE.AND P2, PT, R26, 0x2, PT ;  /* 0x000000021a00780c */ /* 0x000fe40003f45270 */
[----:B---3--:R-:W-:Y:S02]  /*199b0*/  SHF.L.U32 R2, R0, 0x1f, RZ ;  /* 0x0000001f00027819 */ /* 0x008fe400000006ff */
[----:B------:R-:W-:Y:S02]  /*199c0*/  SEL R0, RZ, 0x1, P2 ;  /* 0x00000001ff007807 */ /* 0x000fe40001000000 */
[----:B------:R-:W0:Y:S02]  /*199d0*/  SYNCS.PHASECHK.TRANS64.TRYWAIT P1, [R3+URZ+0x2d840], R2 ;  /* 0x02d84002030075a7 */ /* 0x000e24000802017f */
[----:B0-----:R-:W-:Y:S05]  /*199e0*/  @!P1 BRA `(.L_x_10658) ;  /* 0x0000003c00609947 */ /* 0x001fea0003800000 */
.L_x_10806:
[----:B------:R-:W3:Y:S01]  /*199f0*/  LDL.LU R4, [R1] ;  /* 0x0000000001047983 */ /* 0x000ee20000300800 */
[----:B------:R-:W-:Y:S02]  /*19a00*/  SEL R26, R26, RZ, P2 ;  /* 0x000000ff1a1a7207 */ /* 0x000fe40001000000 */
[----:B---3--:R-:W-:Y:S01]  /*19a10*/  LOP3.LUT R0, R4, R0, RZ, 0x3c, !PT ;  /* 0x0000000004007212 */ /* 0x008fe200078e3cff */
[----:B------:R-:W-:Y:S06]  /*19a20*/  @!P0 BRA `(.L_x_10659) ;  /* 0x0000000000048947 */ /* 0x000fec0003800000 */
[----:B------:R-:W-:Y:S01]  /*19a30*/  BPT.TRAP 0x1 ;  /* 0x000000040000795c */ /* 0x000fe20000300000 */
.L_x_10659:
[----:B------:R-:W-:Y:S01]  /*19a40*/  IMAD R5, R26, 0x8, R5 ;  /* 0x000000081a057824 */ /* 0x000fe200078e0205 */
[----:B------:R-:W-:-:S04]  /*19a50*/  SHF.L.U32 R0, R0, 0x1f, RZ ;  /* 0x0000001f00007819 */ /* 0x000fc800000006ff */
[----:B------:R-:W3:Y:S02]  /*19a60*/  SYNCS.PHASECHK.TRANS64.TRYWAIT P1, [R5+URZ+0x2d840], R0 ;  /* 0x02d84000050075a7 */ /* 0x000ee4000802017f */
[----:B---3--:R-:W-:Y:S05]  /*19a70*/  @!P1 BRA `(.L_x_10660) ;  /* 0x0000003c00509947 */ /* 0x008fea0003800000 */
.L_x_10807:
[----:B------:R-:W-:Y:S05]  /*19a80*/  @!P0 BRA `(.L_x_10661) ;  /* 0x0000000000048947 */ /* 0x000fea0003800000 */
[----:B------:R-:W-:Y:S01]  /*19a90*/  BPT.TRAP 0x1 ;  /* 0x000000040000795c */ /* 0x000fe20000300000 */
.L_x_10661:
[----:B------:R-:W5:Y:S02]  /*19aa0*/  SYNCS.PHASECHK.TRANS64.TRYWAIT P1, [R3+URZ+0x2d860], R2 ;  /* 0x02d86002030075a7 */ /* 0x000f64000802017f */
[----:B-----5:R-:W-:Y:S05]  /*19ab0*/  @!P1 BRA `(.L_x_10662) ;  /* 0x0000003c00549947 */ /* 0x020fea0003800000 */
.L_x_10808:
[----:B------:R-:W-:Y:S05]  /*19ac0*/  @!P0 BRA `(.L_x_10663) ;  /* 0x0000000000048947 */ /* 0x000fea0003800000 */
[----:B------:R-:W-:Y:S01]  /*19ad0*/  BPT.TRAP 0x1 ;  /* 0x000000040000795c */ /* 0x000fe20000300000 */
.L_x_10663:
[----:B------:R0:W0:Y:S02]  /*19ae0*/  SYNCS.PHASECHK.TRANS64.TRYWAIT P0, [R5+URZ+0x2d860], R0 ;  /* 0x02d86000050075a7 */ /* 0x000024000800017f */
[----:B0-----:R-:W-:Y:S05]  /*19af0*/  @!P0 NANOSLEEP.SYNCS 0x989680 ;  /* 0x009896800000895d */ /* 0x001fea0003900000 */
[----:B------:R-:W0:Y:S02]  /*19b00*/  @!P0 SYNCS.PHASECHK.TRANS64 P0, [R5+URZ+0x2d860], R0 ;  /* 0x02d86000050085a7 */ /* 0x000e24000800007f */
[----:B0-----:R-:W-:Y:S05]  /*19b10*/  @!P0 BRA `(.L_x_10663) ;  /* 0xfffffffc00f08947 */ /* 0x001fea000383ffff */
.L_x_10399:
[----:B------:R-:W-:Y:S05]  /*19b20*/  BSYNC B9 ;  /* 0x0000000000097941 */ /* 0x000fea0003800000 */
.L_x_10396:
[----:B------:R-:W-:Y:S05]  /*19b30*/  EXIT ;  /* 0x000000000000794d */ /* 0x000fea0003800000 */
.L_x_10415:
[----:B0-----:R0:W1:Y:S02]  /*19b40*/  SYNCS.PHASECHK.TRANS64.TRYWAIT P4, [R60+URZ+0x2d890], R81 ;  /* 0x02d890513c0075a7 */ /* 0x001064000808017f */
[----:B-1----:R-:W-:Y:S05]  /*19b50*/  @!P4 NANOSLEEP.SYNCS 0x989680 ;  /* 0x009896800000c95d */ /* 0x002fea0003900000 */
[----:B------:R-:W1:Y:S02]  /*19b60*/  @!P4 SYNCS.PHASECHK.TRANS64 P4, [R60+URZ+0x2d890], R81 ;  /* 0x02d890513c00c5a7 */ /* 0x000e64000808007f */
[----:B-1----:R-:W-:Y:S05]  /*19b70*/  @!P4 BRA `(.L_x_10415) ;  /* 0xfffffffc00f0c947 */ /* 0x002fea000383ffff */
[----:B------:R-:W-:Y:S05]  /*19b80*/  BRA `(.L_x_10664) ;  /* 0xfffffe9400787947 */ /* 0x000fea000383ffff */
.L_x_10416:
        /* <DEDUP_REMOVED lines=8> */
.L_x_10666:
[----:B------:R-:W-:Y:S05]  /*19c10*/  BSYNC B1 ;  /* 0x0000000000017941 */ /* 0x000fea0003800000 */
.L_x_10665:
        /* <DEDUP_REMOVED lines=8> */
.L_x_10667:
[----:B------:R-:W-:Y:S01]  /*19ca0*/  IMAD.MOV.U32 R56, RZ, RZ, R14 ;  /* 0x000000ffff387224 */ /* 0x000fe200078e000e */
[----:B------:R-:W-:Y:S06]  /*19cb0*/  BRA `(.L_x_10668) ;  /* 0xfffffe9400407947 */ /* 0x000fec000383ffff */
.L_x_10444:
[----:B0-----:R0:W1:Y:S02]  /*19cc0*/  SYNCS.PHASECHK.TRANS64.TRYWAIT P4, [R60+URZ+0x2d890], R81 ;  /* 0x02d890513c0075a7 */ /* 0x001064000808017f */
[----:B-1----:R-:W-:Y:S05]  /*19cd0*/  @!P4 NANOSLEEP.SYNCS 0x989680 ;  /* 0x009896800000c95d */ /* 0x002fea0003900000 */
[----:B------:R-:W1:Y:S02]  /*19ce0*/  @!P4 SYNCS.PHASECHK.TRANS64 P4, [R60+URZ+0x2d890], R81 ;  /* 0x02d890513c00c5a7 */ /* 0x000e64000808007f */
[----:B-1----:R-:W-:Y:S05]  /*19cf0*/  @!P4 BRA `(.L_x_10444) ;  /* 0xfffffffc00f0c947 */ /* 0x002fea000383ffff */
[----:B------:R-:W-:Y:S05]  /*19d00*/  BRA `(.L_x_10669) ;  /* 0xfffffeac00fc7947 */ /* 0x000fea000383ffff */
.L_x_10445:
        /* <DEDUP_REMOVED lines=8> */
.L_x_10671:
[----:B------:R-:W-:Y:S05]  /*19d90*/  BSYNC B1 ;  /* 0x0000000000017941 */ /* 0x000fea0003800000 */
.L_x_10670:
        /* <DEDUP_REMOVED lines=8> */
.L_x_10672:
[----:B------:R-:W-:Y:S01]  /*19e20*/  IMAD.MOV.U32 R86, RZ, RZ, R14 ;  /* 0x000000ffff567224 */ /* 0x000fe200078e000e */
[----:B------:R-:W-:Y:S06]  /*19e30*/  BRA `(.L_x_10673) ;  /* 0xfffffeac00c47947 */ /* 0x000fec000383ffff */
.L_x_10458:
[----:B0-----:R0:W1:Y:S02]  /*19e40*/  SYNCS.PHASECHK.TRANS64.TRYWAIT P3, [R60+URZ+0x2d890], R81 ;  /* 0x02d890513c0075a7 */ /* 0x001064000806017f */
[----:B-1----:R-:W-:Y:S05]  /*19e50*/  @!P3 NANOSLEEP.SYNCS 0x989680 ;  /* 0x009896800000b95d */ /* 0x002fea0003900000 */
[----:B------:R-:W1:Y:S02]  /*19e60*/  @!P3 SYNCS.PHASECHK.TRANS64 P3, [R60+URZ+0x2d890], R81 ;  /* 0x02d890513c00b5a7 */ /* 0x000e64000806007f */
[----:B-1----:R-:W-:Y:S05]  /*19e70*/  @!P3 BRA `(.L_x_10458) ;  /* 0xfffffffc00f0b947 */ /* 0x002fea000383ffff */
[----:B------:R-:W-:Y:S05]  /*19e80*/  BRA `(.L_x_10674) ;  /* 0xfffffec400907947 */ /* 0x000fea000383ffff */
.L_x_10459:
[----:B------:R-:W-:Y:S01]  /*19e90*/  BSSY B1, `(.L_x_10675) ;  /* 0x0000007000017945 */ /* 0x000fe20003800000 */
[----:B------:R-:W-:Y:S01]  /*19ea0*/  IMAD.MOV.U32 R12, RZ, RZ, RZ ;  /* 0x000000ffff0c7224 */ /* 0x000fe200078e00ff */
[----:B------:R-:W-:Y:S01]  /*19eb0*/  MOV R15, 0xffffffff ;  /* 0xffffffff000f7802 */ /* 0x000fe20000000f00 */
[----:B------:R-:W-:-:S07]  /*19ec0*/  IMAD.MOV.U32 R11, RZ, RZ, 0x1e1f ;  /* 0x00001e1fff0b7424 */ /* 0x000fce00078e00ff */
[----:B0-----:R-:W-:Y:S05]  /*19ed0*/  WARPSYNC.COLLECTIVE R15, `(.L_x_10676) ;  /* 0x000000000f087348 */ /* 0x001fea0003c00000 */
[----:B------:R1:W2:Y:S02]  /*19ee0*/  SHFL.IDX P6, R14, R13, R12, R11 ;  /* 0x0000000c0d0e7389 */ /* 0x0002a400000c000b */
[----:B012---:R-:W-:Y:S01]  /*19ef0*/  ENDCOLLECTIVE ;  /* 0x000000000000791b */ /* 0x007fe20003800000 */
.L_x_10676:
[----:B------:R-:W-:Y:S05]  /*19f00*/  BSYNC B1 ;  /* 0x0000000000017941 */ /* 0x000fea0003800000 */
.L_x_10675:
        /* <DEDUP_REMOVED lines=8> */
.L_x_10677:
[----:B------:R-:W-:Y:S01]  /*19f90*/  IMAD.MOV.U32 R38, RZ, RZ, R14 ;  /* 0x000000ffff267224 */ /* 0x000fe200078e000e */
[----:B------:R-:W-:Y:S06]  /*19fa0*/  BRA `(.L_x_10678) ;  /* 0xfffffec400b47947 */ /* 0x000fec000383ffff */
.L_x_10463:
[----:B------:R0:W0:Y:S02]  /*19fb0*/  SYNCS.PHASECHK.TRANS64.TRYWAIT P2, [R60+URZ+0x2d8b0], R81 ;  /* 0x02d8b0513c0075a7 */ /* 0x000024000804017f */
[----:B0-----:R-:W-:Y:S05]  /*19fc0*/  @!P2 NANOSLEEP.SYNCS 0x989680 ;  /* 0x009896800000a95d */ /* 0x001fea0003900000 */
[----:B------:R-:W0:Y:S02]  /*19fd0*/  @!P2 SYNCS.PHASECHK.TRANS64 P2, [R60+URZ+0x2d8b0], R81 ;  /* 0x02d8b0513c00a5a7 */ /* 0x000e24000804007f */
[----:B0-----:R-:W-:Y:S05]  /*19fe0*/  @!P2 BRA `(.L_x_10463) ;  /* 0xfffffffc00f0a947 */ /* 0x001fea000383ffff */
[----:B------:R-:W-:Y:S05]  /*19ff0*/  BRA `(.L_x_10679) ;  /* 0xfffffec800907947 */ /* 0x000fea000383ffff */
.L_x_10469:
[----:B------:R-:W0:Y:S01]  /*1a000*/  S2R R4, SR_TID.X ;  /* 0x0000000000047919 */ /* 0x000e220000002100 */
[----:B------:R-:W-:Y:S01]  /*1a010*/  BSSY B0, `(.L_x_10680) ;  /* 0x000000c000007945 */ /* 0x000fe20003800000 */
[----:B------:R-:W-:Y:S02]  /*1a020*/  IMAD.MOV.U32 R12, RZ, RZ, RZ ;  /* 0x000000ffff0c7224 */ /* 0x000fe400078e00ff */
[----:B------:R-:W-:Y:S02]  /*1a030*/  IMAD.MOV.U32 R11, RZ, RZ, 0x1f ;  /* 0x0000001fff0b7424 */ /* 0x000fe400078e00ff */
[----:B------:R-:W-:Y:S02]  /*1a040*/  IMAD.MOV.U32 R15, RZ, RZ, -0x1 ;  /* 0xffffffffff0f7424 */ /* 0x000fe400078e00ff */
[----:B0-----:R-:W-:-:S05]  /*1a050*/  VIADD R5, R4, 0xffffff80 ;  /* 0xffffff8004057836 */ /* 0x001fca0000000000 */
[----:B------:R-:W-:-:S04]  /*1a060*/  SHF.R.S32.HI R4, RZ, 0x1f, R5 ;  /* 0x0000001fff047819 */ /* 0x000fc80000011405 */
[----:B------:R-:W-:-:S04]  /*1a070*/  LEA.HI R4, R4, R5, RZ, 0x7 ;  /* 0x0000000504047211 */ /* 0x000fc800078f38ff */
[----:B------:R-:W-:-:S04]  /*1a080*/  SHF.R.S32.HI R4, RZ, 0x7, R4 ;  /* 0x00000007ff047819 */ /* 0x000fc80000011404 */
[----:B------:R-:W-:-:S07]  /*1a090*/  MOV R13, R4 ;  /* 0x00000004000d7202 */ /* 0x000fce0000000f00 */
[----:B-----5:R-:W-:Y:S05]  /*1a0a0*/  WARPSYNC.COLLECTIVE R15, `(.L_x_10681) ;  /* 0x000000000f087348 */ /* 0x020fea0003c00000 */
[----:B------:R0:W1:Y:S02]  /*1a0b0*/  SHFL.IDX P6, R14, R13, R12, R11 ;  /* 0x0000000c0d0e7389 */ /* 0x00006400000c000b */
[----:B01---5:R-:W-:Y:S01]  /*1a0c0*/  ENDCOLLECTIVE ;  /* 0x000000000000791b */ /* 0x023fe20003800000 */
.L_x_10681:
[----:B------:R-:W-:Y:S05]  /*1a0d0*/  BSYNC B0 ;  /* 0x0000000000007941 */ /* 0x000fea0003800000 */
.L_x_10680:
[----:B------:R0:W-:Y:S01]  /*1a0e0*/  STL [R1+0x6c], R14 ;  /* 0x00006c0e01007387 */ /* 0x0001e20000100800 */
[----:B------:R-:W-:Y:S05]  /*1a0f0*/  BRA `(.L_x_10682) ;  /* 0xfffffed0004c7947 */ /* 0x000fea000383ffff */
.L_x_10480:
[----:B------:R-:W-:Y:S01]  /*1a100*/  BSSY B1, `(.L_x_10683) ;  /* 0x0000008000017945 */ /* 0x000fe20003800000 */
[----:B------:R-:W-:Y:S01]  /*1a110*/  MOV R13, R25 ;  /* 0x00000019000d7202 */ /* 0x000fe20000000f00 */
[----:B------:R-:W-:Y:S02]  /*1a120*/  IMAD.MOV.U32 R12, RZ, RZ, RZ ;  /* 0x000000ffff0c7224 */ /* 0x000fe400078e00ff */
[----:B------:R-:W-:Y:S02]  /*1a130*/  IMAD.MOV.U32 R11, RZ, RZ, 0x1e1f ;  /* 0x00001e1fff0b7424 */ /* 0x000fe400078e00ff */
[----:B------:R-:W-:-:S07]  /*1a140*/  IMAD.MOV.U32 R15, RZ, RZ, -0x1 ;  /* 0xffffffffff0f7424 */ /* 0x000fce00078e00ff */
[----:B0-----:R-:W-:Y:S05]  /*1a150*/  WARPSYNC.COLLECTIVE R15, `(.L_x_10684) ;  /* 0x000000000f087348 */ /* 0x001fea0003c00000 */
[----:B0-----:R0:W1:Y:S02]  /*1a160*/  SHFL.IDX P6, R14, R13, R12, R11 ;  /* 0x0000000c0d0e7389 */ /* 0x00106400000c000b */
[----:B01----:R-:W-:Y:S01]  /*1a170*/  ENDCOLLECTIVE ;  /* 0x000000000000791b */ /* 0x003fe20003800000 */
.L_x_10684:
[----:B------:R-:W-:Y:S05]  /*1a180*/  BSYNC B1 ;  /* 0x0000000000017941 */ /* 0x000fea0003800000 */
.L_x_10683:
        /* <DEDUP_REMOVED lines=8> */
.L_x_10685:
[----:B------:R-:W-:Y:S02]  /*1a210*/  IMAD.MOV.U32 R13, RZ, RZ, R27 ;  /* 0x000000ffff0d7224 */ /* 0x000fe400078e001b */
[----:B------:R-:W-:-:S07]  /*1a220*/  IMAD.MOV.U32 R0, RZ, RZ, R14 ;  /* 0x000000ffff007224 */ /* 0x000fce00078e000e */
[----:B------:R-:W-:Y:S05]  /*1a230*/  WARPSYNC.COLLECTIVE R15, `(.L_x_10686) ;  /* 0x000000000f087348 */ /* 0x000fea0003c00000 */
[----:B------:R0:W1:Y:S02]  /*1a240*/  SHFL.IDX P6, R14, R13, R12, R11 ;  /* 0x0000000c0d0e7389 */ /* 0x00006400000c000b */
[----:B01----:R-:W-:Y:S01]  /*1a250*/  ENDCOLLECTIVE ;  /* 0x000000000000791b */ /* 0x003fe20003800000 */
.L_x_10686:
[----:B------:R-:W-:Y:S01]  /*1a260*/  MOV R13, R26 ;  /* 0x0000001a000d7202 */ /* 0x000fe20000000f00 */
[----:B------:R-:W-:-:S07]  /*1a270*/  IMAD.MOV.U32 R5, RZ, RZ, R14 ;  /* 0x000000ffff057224 */ /* 0x000fce00078e000e */
[----:B------:R-:W-:Y:S05]  /*1a280*/  WARPSYNC.COLLECTIVE R15, `(.L_x_10687) ;  /* 0x000000000f087348 */ /* 0x000fea0003c00000 */
[----:B------:R0:W1:Y:S02]  /*1a290*/  SHFL.IDX P6, R14, R13, R12, R11 ;  /* 0x0000000c0d0e7389 */ /* 0x00006400000c000b */
[----:B01----:R-:W-:Y:S01]  /*1a2a0*/  ENDCOLLECTIVE ;  /* 0x000000000000791b */ /* 0x003fe20003800000 */
.L_x_10687:
[----:B------:R-:W-:Y:S01]  /*1a2b0*/  IMAD.MOV.U32 R4, RZ, RZ, R14 ;  /* 0x000000ffff047224 */ /* 0x000fe200078e000e */
[----:B------:R-:W-:Y:S06]  /*1a2c0*/  BRA `(.L_x_10688) ;  /* 0xfffffed400547947 */ /* 0x000fec000383ffff */
.L_x_10484:
[----:B0-----:R0:W1:Y:S02]  /*1a2d0*/  SYNCS.PHASECHK.TRANS64.TRYWAIT P0, [R2+URZ+0x2d800], R3 ;  /* 0x02d80003020075a7 */ /* 0x001064000800017f */
[----:B-1----:R-:W-:Y:S05]  /*1a2e0*/  @!P0 NANOSLEEP.SYNCS 0x989680 ;  /* 0x009896800000895d */ /* 0x002fea0003900000 */
[----:B------:R-:W1:Y:S02]  /*1a2f0*/  @!P0 SYNCS.PHASECHK.TRANS64 P0, [R2+URZ+0x2d800], R3 ;  /* 0x02d80003020085a7 */ /* 0x000e64000800007f */
[----:B-1----:R-:W-:Y:S05]  /*1a300*/  @!P0 BRA `(.L_x_10484) ;  /* 0xfffffffc00f08947 */ /* 0x002fea000383ffff */
[----:B------:R-:W-:Y:S05]  /*1a310*/  BRA `(.L_x_10689) ;  /* 0xfffffedc00787947 */ /* 0x000fea000383ffff */
.L_x_10496:
[----:B------:R-:W-:Y:S01]  /*1a320*/  BSSY B1, `(.L_x_10690) ;  /* 0x0000008000017945 */ /* 0x000fe20003800000 */
[----:B------:R-:W-:Y:S01]  /*1a330*/  IMAD.MOV.U32 R13, RZ, RZ, R25 ;  /* 0x000000ffff0d7224 */ /* 0x000fe200078e0019 */
[----:B------:R-:W-:Y:S01]  /*1a340*/  MOV R11, 0x1e1f ;  /* 0x00001e1f000b7802 */ /* 0x000fe20000000f00 */
[----:B------:R-:W-:Y:S02]  /*1a350*/  IMAD.MOV.U32 R12, RZ, RZ, RZ ;  /* 0x000000ffff0c7224 */ /* 0x000fe400078e00ff */
[----:B------:R-:W-:-:S07]  /*1a360*/  IMAD.MOV.U32 R15, RZ, RZ, -0x1 ;  /* 0xffffffffff0f7424 */ /* 0x000fce00078e00ff */
[----:B0-----:R-:W-:Y:S05]  /*1a370*/  WARPSYNC.COLLECTIVE R15, `(.L_x_10691) ;  /* 0x000000000f087348 */ /* 0x001fea0003c00000 */
[----:B0-----:R0:W1:Y:S02]  /*1a380*/  SHFL.IDX P6, R14, R13, R12, R11 ;  /* 0x0000000c0d0e7389 */ /* 0x00106400000c000b */
[----:B01----:R-:W-:Y:S01]  /*1a390*/  ENDCOLLECTIVE ;  /* 0x000000000000791b */ /* 0x003fe20003800000 */
.L_x_10691:
[----:B------:R-:W-:Y:S05]  /*1a3a0*/  BSYNC B1 ;  /* 0x0000000000017941 */ /* 0x000fea0003800000 */
.L_x_10690:
        /* <DEDUP_REMOVED lines=8> */
.L_x_10692:
[----:B------:R-:W-:Y:S01]  /*1a430*/  MOV R13, R27 ;  /* 0x0000001b000d7202 */ /* 0x000fe20000000f00 */
[----:B------:R-:W-:-:S07]  /*1a440*/  IMAD.MOV.U32 R0, RZ, RZ, R14 ;  /* 0x000000ffff007224 */ /* 0x000fce00078e000e */
[----:B------:R-:W-:Y:S05]  /*1a450*/  WARPSYNC.COLLECTIVE R15, `(.L_x_10693) ;  /* 0x000000000f087348 */ /* 0x000fea0003c00000 */
[----:B------:R0:W1:Y:S02]  /*1a460*/  SHFL.IDX P6, R14, R13, R12, R11 ;  /* 0x0000000c0d0e7389 */ /* 0x00006400000c000b */
[----:B01----:R-:W-:Y:S01]  /*1a470*/  ENDCOLLECTIVE ;  /* 0x000000000000791b */ /* 0x003fe20003800000 */
.L_x_10693:
[----:B------:R-:W-:Y:S02]  /*1a480*/  IMAD.MOV.U32 R13, RZ, RZ, R26 ;  /* 0x000000ffff0d7224 */ /* 0x000fe400078e001a */
[----:B------:R-:W-:-:S07]  /*1a490*/  IMAD.MOV.U32 R21, RZ, RZ, R14 ;  /* 0x000000ffff157224 */ /* 0x000fce00078e000e */
[----:B------:R-:W-:Y:S05]  /*1a4a0*/  WARPSYNC.COLLECTIVE R15, `(.L_x_10694) ;  /* 0x000000000f087348 */ /* 0x000fea0003c00000 */
[----:B------:R0:W1:Y:S02]  /*1a4b0*/  SHFL.IDX P6, R14, R13, R12, R11 ;  /* 0x0000000c0d0e7389 */ /* 0x00006400000c000b */
[----:B01----:R-:W-:Y:S01]  /*1a4c0*/  ENDCOLLECTIVE ;  /* 0x000000000000791b */ /* 0x003fe20003800000 */
.L_x_10694:
[----:B------:R-:W-:Y:S01]  /*1a4d0*/  IMAD.MOV.U32 R20, RZ, RZ, R14 ;  /* 0x000000ffff147224 */ /* 0x000fe200078e000e */
[----:B------:R-:W-:Y:S06]  /*1a4e0*/  BRA `(.L_x_10695) ;  /* 0xfffffeec00a47947 */ /* 0x000fec000383ffff */
.L_x_10500:
[----:B0-----:R0:W1:Y:S02]  /*1a4f0*/  SYNCS.PHASECHK.TRANS64.TRYWAIT P0, [R2+URZ+0x2d800], R3 ;  /* 0x02d80003020075a7 */ /* 0x001064000800017f */
[----:B-1----:R-:W-:Y:S05]  /*1a500*/  @!P0 NANOSLEEP.SYNCS 0x989680 ;  /* 0x009896800000895d */ /* 0x002fea0003900000 */
[----:B------:R-:W1:Y:S02]  /*1a510*/  @!P0 SYNCS.PHASECHK.TRANS64 P0, [R2+URZ+0x2d800], R3 ;  /* 0x02d80003020085a7 */ /* 0x000e64000800007f */
[----:B-1----:R-:W-:Y:S05]  /*1a520*/  @!P0 BRA `(.L_x_10500) ;  /* 0xfffffffc00f08947 */ /* 0x002fea000383ffff */
[----:B------:R-:W-:Y:S05]  /*1a530*/  BRA `(.L_x_10696) ;  /* 0xfffffef400347947 */ /* 0x000fea000383ffff */
.L_x_10508:
[----:B-1----:R1:W3:Y:S02]  /*1a540*/  SYNCS.PHASECHK.TRANS64.TRYWAIT P1, [R0+URZ+0x2d830], R5 ;  /* 0x02d83005000075a7 */ /* 0x0022e4000802017f */
[----:B---3--:R-:W-:Y:S05]  /*1a550*/  @!P1 NANOSLEEP.SYNCS 0x989680 ;  /* 0x009896800000995d */ /* 0x008fea0003900000 */
[----:B------:R-:W3:Y:S02]  /*1a560*/  @!P1 SYNCS.PHASECHK.TRANS64 P1, [R0+URZ+0x2d830], R5 ;  /* 0x02d83005000095a7 */ /* 0x000ee4000802007f */
[----:B---3--:R-:W-:Y:S05]  /*1a570*/  @!P1 BRA `(.L_x_10508) ;  /* 0xfffffffc00f09947 */ /* 0x008fea000383ffff */
[----:B------:R-:W-:Y:S05]  /*1a580*/  BRA `(.L_x_10507) ;  /* 0xffffff0800607947 */ /* 0x000fea000383ffff */
.L_x_10515:
[----:B-1----:R1:W2:Y:S02]  /*1a590*/  SYNCS.PHASECHK.TRANS64.TRYWAIT P2, [R9+URZ+0x2d830], R6 ;  /* 0x02d83006090075a7 */ /* 0x0022a4000804017f */
[----:B--2---:R-:W-:Y:S05]  /*1a5a0*/  @!P2 NANOSLEEP.SYNCS 0x989680 ;  /* 0x009896800000a95d */ /* 0x004fea0003900000 */
[----:B------:R-:W2:Y:S02]  /*1a5b0*/  @!P2 SYNCS.PHASECHK.TRANS64 P2, [R9+URZ+0x2d830], R6 ;  /* 0x02d830060900a5a7 */ /* 0x000ea4000804007f */
[----:B--2---:R-:W-:Y:S05]  /*1a5c0*/  @!P2 BRA `(.L_x_10515) ;  /* 0xfffffffc00f0a947 */ /* 0x004fea000383ffff */
[----:B------:R-:W-:Y:S05]  /*1a5d0*/  BRA `(.L_x_10514) ;  /* 0xffffff3400a07947 */ /* 0x000fea000383ffff */
.L_x_10519:
[----:B-1----:R1:W2:Y:S02]  /*1a5e0*/  SYNCS.PHASECHK.TRANS64.TRYWAIT P1, [R9+URZ+0x2d850], R6 ;  /* 0x02d85006090075a7 */ /* 0x0022a4000802017f */
[----:B--2---:R-:W-:Y:S05]  /*1a5f0*/  @!P1 NANOSLEEP.SYNCS 0x989680 ;  /* 0x009896800000995d */ /* 0x004fea0003900000 */
[----:B------:R-:W2:Y:S02]  /*1a600*/  @!P1 SYNCS.PHASECHK.TRANS64 P1, [R9+URZ+0x2d850], R6 ;  /* 0x02d85006090095a7 */ /* 0x000ea4000802007f */
[----:B--2---:R-:W-:Y:S05]  /*1a610*/  @!P1 BRA `(.L_x_10519) ;  /* 0xfffffffc00f09947 */ /* 0x004fea000383ffff */
[----:B------:R-:W-:Y:S05]  /*1a620*/  BRA `(.L_x_10516) ;  /* 0xffffff3800c87947 */ /* 0x000fea000383ffff */
.L_x_10526:
[----:B-1----:R1:W2:Y:S02]  /*1a630*/  SYNCS.PHASECHK.TRANS64.TRYWAIT P1, [R5+URZ+0x2d850], R0 ;  /* 0x02d85000050075a7 */ /* 0x0022a4000802017f */
[----:B--2---:R-:W-:Y:S05]  /*1a640*/  @!P1 NANOSLEEP.SYNCS 0x989680 ;  /* 0x009896800000995d */ /* 0x004fea0003900000 */
[----:B------:R-:W2:Y:S02]  /*1a650*/  @!P1 SYNCS.PHASECHK.TRANS64 P1, [R5+URZ+0x2d850], R0 ;  /* 0x02d85000050095a7 */ /* 0x000ea4000802007f */
[----:B--2---:R-:W-:Y:S05]  /*1a660*/  @!P1 BRA `(.L_x_10526) ;  /* 0xfffffffc00f09947 */ /* 0x004fea000383ffff */
[----:B------:R-:W-:Y:S05]  /*1a670*/  BRA `(.L_x_10525) ;  /* 0xffffff6000c07947 */ /* 0x000fea000383ffff */
.L_x_10537:
[----:B------:R-:W-:Y:S01]  /*1a680*/  MOV R13, R4 ;  /* 0x00000004000d7202 */ /* 0x000fe20000000f00 */
[----:B------:R-:W-:Y:S02]  /*1a690*/  IMAD.MOV.U32 R12, RZ, RZ, RZ ;  /* 0x000000ffff0c7224 */ /* 0x000fe400078e00ff */
[----:B------:R-:W-:Y:S02]  /*1a6a0*/  IMAD.MOV.U32 R11, RZ, RZ, 0x1c1f ;  /* 0x00001c1fff0b7424 */ /* 0x000fe400078e00ff */
[----:B------:R-:W-:-:S07]  /*1a6b0*/  IMAD.MOV.U32 R15, RZ, RZ, -0x1 ;  /* 0xffffffffff0f7424 */ /* 0x000fce00078e00ff */
[----:B------:R-:W-:Y:S05]  /*1a6c0*/  WARPSYNC.COLLECTIVE R15, `(.L_x_10697) ;  /* 0x000000000f087348 */ /* 0x000fea0003c00000 */
[----:B------:R0:W1:Y:S02]  /*1a6d0*/  SHFL.IDX P6, R14, R13, R12, R11 ;  /* 0x0000000c0d0e7389 */ /* 0x00006400000c000b */
[----:B01----:R-:W-:Y:S01]  /*1a6e0*/  ENDCOLLECTIVE ;  /* 0x000000000000791b */ /* 0x003fe20003800000 */
.L_x_10697:
[----:B------:R-:W-:Y:S01]  /*1a6f0*/  IMAD.MOV.U32 R13, RZ, RZ, R0 ;  /* 0x000000ffff0d7224 */ /* 0x000fe200078e0000 */
[----:B------:R-:W-:-:S07]  /*1a700*/  MOV R3, R14 ;  /* 0x0000000e00037202 */ /* 0x000fce0000000f00 */
[----:B------:R-:W-:Y:S05]  /*1a710*/  WARPSYNC.COLLECTIVE R15, `(.L_x_10698) ;  /* 0x000000000f087348 */ /* 0x000fea0003c00000 */
[----:B------:R0:W1:Y:S02]  /*1a720*/  SHFL.IDX P6, R14, R13, R12, R11 ;  /* 0x0000000c0d0e7389 */ /* 0x00006400000c000b */
[----:B01----:R-:W-:Y:S01]  /*1a730*/  ENDCOLLECTIVE ;  /* 0x000000000000791b */ /* 0x003fe20003800000 */
.L_x_10698:
[----:B------:R-:W-:Y:S05]  /*1a740*/  BRA `(.L_x_10699) ;  /* 0xffffff8400fc7947 */ /* 0x000fea000383ffff */
.L_x_10540:
[----:B------:R-:W-:Y:S01]  /*1a750*/  BSSY B1, `(.L_x_10700) ;  /* 0x0000008000017945 */ /* 0x000fe20003800000 */
[----:B---3--:R-:W-:Y:S01]  /*1a760*/  IMAD.MOV.U32 R13, RZ, RZ, R4 ;  /* 0x000000ffff0d7224 */ /* 0x008fe200078e0004 */
[----:B------:R-:W-:Y:S01]  /*1a770*/  MOV R11, 0x1c1f ;  /* 0x00001c1f000b7802 */ /* 0x000fe20000000f00 */
[----:B------:R-:W-:Y:S02]  /*1a780*/  IMAD.MOV.U32 R12, RZ, RZ, 0x1 ;  /* 0x00000001ff0c7424 */ /* 0x000fe400078e00ff */
[----:B------:R-:W-:-:S07]  /*1a790*/  IMAD.MOV.U32 R15, RZ, RZ, -0x1 ;  /* 0xffffffffff0f7424 */ /* 0x000fce00078e00ff */
[----:B012---:R-:W-:Y:S05]  /*1a7a0*/  WARPSYNC.COLLECTIVE R15, `(.L_x_10701) ;  /* 0x000000000f087348 */ /* 0x007fea0003c00000 */
[----:B--2---:R2:W3:Y:S02]  /*1a7b0*/  SHFL.IDX P6, R14, R13, R12, R11 ;  /* 0x0000000c0d0e7389 */ /* 0x0044e400000c000b */
[----:B0123--:R-:W-:Y:S01]  /*1a7c0*/  ENDCOLLECTIVE ;  /* 0x000000000000791b */ /* 0x00ffe20003800000 */
.L_x_10701:
[----:B------:R-:W-:Y:S05]  /*1a7d0*/  BSYNC B1 ;  /* 0x0000000000017941 */ /* 0x000fea0003800000 */
.L_x_10700:
        /* <DEDUP_REMOVED lines=8> */
.L_x_10702:
[----:B------:R-:W-:Y:S05]  /*1a860*/  BRA `(.L_x_10703) ;  /* 0xffffff8800107947 */ /* 0x000fea000383ffff */
.L_x_10557:
        /* <DEDUP_REMOVED lines=8> */
[----:B------:R-:W-:Y:S05]  /*1a8f0*/  WARPSYNC.COLLECTIVE R15, `(.L_x_10705) ;  /* 0x000000000f087348 */ /* 0x000fea0003c00000 */
[----:B------:R0:W1:Y:S02]  /*1a900*/  SHFL.IDX P6, R14, R13, R12, R11 ;  /* 0x0000000c0d0e7389 */ /* 0x00006400000c000b */
[----:B01----:R-:W-:Y:S01]  /*1a910*/  ENDCOLLECTIVE ;  /* 0x000000000000791b */ /* 0x003fe20003800000 */
.L_x_10705:
[----:B------:R-:W-:Y:S05]  /*1a920*/  BSYNC B1 ;  /* 0x0000000000017941 */ /* 0x000fea0003800000 */
.L_x_10704:
[----:B------:R-:W-:Y:S05]  /*1a930*/  BRA `(.L_x_10706) ;  /* 0xffffff9800bc7947 */ /* 0x000fea000383ffff */
.L_x_10559:
[----:B------:R-:W-:Y:S01]  /*1a940*/  BSSY B1, `(.L_x_10707) ;  /* 0x0000006000017945 */ /* 0x000fe20003800000 */
[----:B------:R-:W-:-:S07]  /*1a950*/  IMAD.MOV.U32 R15, RZ, RZ, -0x1 ;  /* 0xffffffffff0f7424 */ /* 0x000fce00078e00ff */
[----:B0-----:R-:W-:Y:S05]  /*1a960*/  WARPSYNC.COLLECTIVE R15, `(.L_x_10708) ;  /* 0x000000000f0c7348 */ /* 0x001fea0003c00000 */
[----:B------:R-:W-:Y:S02]  /*1a970*/  ELECT P6, UR62, PT ;  /* 0x00000000003e782f */ /* 0x000fe400038c0000 */
[----:B------:R-:W-:Y:S01]  /*1a980*/  MOV R14, UR62 ;  /* 0x0000003e000e7c02 */ /* 0x000fe20008000f00 */
[----:B0-----:R-:W-:Y:S10]  /*1a990*/  ENDCOLLECTIVE ;  /* 0x000000000000791b */ /* 0x001ff40003800000 */
.L_x_10708:
[----:B------:R-:W-:Y:S05]  /*1a9a0*/  BSYNC B1 ;  /* 0x0000000000017941 */ /* 0x000fea0003800000 */
.L_x_10707:
[----:B------:R-:W-:Y:S05]  /*1a9b0*/  BRA `(.L_x_10558) ;  /* 0xffffff9800b47947 */ /* 0x000fea000383ffff */
.L_x_10561:
[----:B0-----:R0:W1:Y:S02]  /*1a9c0*/  SYNCS.PHASECHK.TRANS64.TRYWAIT P0, [R22+URZ+0x2d820], R5 ;  /* 0x02d82005160075a7 */ /* 0x001064000800017f */
[----:B-1----:R-:W-:Y:S05]  /*1a9d0*/  @!P0 NANOSLEEP.SYNCS 0x989680 ;  /* 0x009896800000895d */ /* 0x002fea0003900000 */
[----:B------:R-:W1:Y:S02]  /*1a9e0*/  @!P0 SYNCS.PHASECHK.TRANS64 P0, [R22+URZ+0x2d820], R5 ;  /* 0x02d82005160085a7 */ /* 0x000e64000800007f */
[----:B-1----:R-:W-:Y:S05]  /*1a9f0*/  @!P0 BRA `(.L_x_10561) ;  /* 0xfffffffc00f08947 */ /* 0x002fea000383ffff */
[----:B------:R-:W-:Y:S05]  /*1aa00*/  BRA `(.L_x_10709) ;  /* 0xffffff9800c47947 */ /* 0x000fea000383ffff */
.L_x_10565:
[----:B-1----:R1:W2:Y:S02]  /*1aa10*/  SYNCS.PHASECHK.TRANS64.TRYWAIT P0, [R8+URZ+0x2d8a0], R10 ;  /* 0x02d8a00a080075a7 */ /* 0x0022a4000800017f */
[----:B--2---:R-:W-:Y:S05]  /*1aa20*/  @!P0 NANOSLEEP.SYNCS 0x989680 ;  /* 0x009896800000895d */ /* 0x004fea0003900000 */
[----:B------:R-:W2:Y:S02]  /*1aa30*/  @!P0 SYNCS.PHASECHK.TRANS64 P0, [R8+URZ+0x2d8a0], R10 ;  /* 0x02d8a00a080085a7 */ /* 0x000ea4000800007f */
[----:B--2---:R-:W-:Y:S05]  /*1aa40*/  @!P0 BRA `(.L_x_10565) ;  /* 0xfffffffc00f08947 */ /* 0x004fea000383ffff */
[----:B------:R-:W-:Y:S05]  /*1aa50*/  BRA `(.L_x_10710) ;  /* 0xffffff9800e07947 */ /* 0x000fea000383ffff */
.L_x_10572:
[----:B0-----:R0:W2:Y:S02]  /*1aa60*/  SYNCS.PHASECHK.TRANS64.TRYWAIT P0, [R8+URZ+0x2d8c0], R10 ;  /* 0x02d8c00a080075a7 */ /* 0x0010a4000800017f */
[----:B--2---:R-:W-:Y:S05]  /*1aa70*/  @!P0 NANOSLEEP.SYNCS 0x989680 ;  /* 0x009896800000895d */ /* 0x004fea0003900000 */
[----:B------:R-:W2:Y:S02]  /*1aa80*/  @!P0 SYNCS.PHASECHK.TRANS64 P0, [R8+URZ+0x2d8c0], R10 ;  /* 0x02d8c00a080085a7 */ /* 0x000ea4000800007f */
[----:B--2---:R-:W-:Y:S05]  /*1aa90*/  @!P0 BRA `(.L_x_10572) ;  /* 0xfffffffc00f08947 */ /* 0x004fea000383ffff */
[----:B------:R-:W-:Y:S05]  /*1aaa0*/  BRA `(.L_x_10711) ;  /* 0xffffff9c00dc7947 */ /* 0x000fea000383ffff */
.L_x_10581:
[----:B0-----:R0:W1:Y:S02]  /*1aab0*/  SYNCS.PHASECHK.TRANS64.TRYWAIT P1, [R8+URZ+0x2d8a0], R7 ;  /* 0x02d8a007080075a7 */ /* 0x001064000802017f */
[----:B-1----:R-:W-:Y:S05]  /*1aac0*/  @!P1 NANOSLEEP.SYNCS 0x989680 ;  /* 0x009896800000995d */ /* 0x002fea0003900000 */
[----:B------:R-:W1:Y:S02]  /*1aad0*/  @!P1 SYNCS.PHASECHK.TRANS64 P1, [R8+URZ+0x2d8a0], R7 ;  /* 0x02d8a007080095a7 */ /* 0x000e64000802007f */
[----:B-1----:R-:W-:Y:S05]  /*1aae0*/  @!P1 BRA `(.L_x_10581) ;  /* 0xfffffffc00f09947 */ /* 0x002fea000383ffff */
[----:B------:R-:W-:Y:S05]  /*1aaf0*/  BRA `(.L_x_10712) ;  /* 0xffffffa4001c7947 */ /* 0x000fea000383ffff */
.L_x_10588:
[----:B-1----:R1:W2:Y:S02]  /*1ab00*/  SYNCS.PHASECHK.TRANS64.TRYWAIT P1, [R8+URZ+0x2d8c0], R7 ;  /* 0x02d8c007080075a7 */ /* 0x0022a4000802017f */
[----:B--2---:R-:W-:Y:S05]  /*1ab10*/  @!P1 NANOSLEEP.SYNCS 0x989680 ;  /* 0x009896800000995d */ /* 0x004fea0003900000 */
[----:B------:R-:W2:Y:S02]  /*1ab20*/  @!P1 SYNCS.PHASECHK.TRANS64 P1, [R8+URZ+0x2d8c0], R7 ;  /* 0x02d8c007080095a7 */ /* 0x000ea4000802007f */
[----:B--2---:R-:W-:Y:S05]  /*1ab30*/  @!P1 BRA `(.L_x_10588) ;  /* 0xfffffffc00f09947 */ /* 0x004fea000383ffff */
[----:B------:R-:W-:Y:S05]  /*1ab40*/  BRA `(.L_x_10713) ;  /* 0xffffffa800147947 */ /* 0x000fea000383ffff */
.L_x_10603:
[----:B------:R-:W0:Y:S01]  /*1ab50*/  S2R R20, SR_TID.X ;  /* 0x0000000000147919 */ /* 0x000e220000002100 */
[----:B------:R-:W-:Y:S01]  /*1ab60*/  BSSY B0, `(.L_x_10714) ;  /* 0x000000a000007945 */ /* 0x000fe20003800000 */
[----:B------:R-:W-:Y:S02]  /*1ab70*/  IMAD.MOV.U32 R12, RZ, RZ, RZ ;  /* 0x000000ffff0c7224 */ /* 0x000fe400078e00ff */
[----:B------:R-:W-:Y:S01]  /*1ab80*/  IMAD.MOV.U32 R15, RZ, RZ, -0x1 ;  /* 0xffffffffff0f7424 */ /* 0x000fe200078e00ff */
[----:B0-----:R-:W-:-:S04]  /*1ab90*/  SHF.R.U32.HI R11, RZ, 0x5, R20 ;  /* 0x00000005ff0b7819 */ /* 0x001fc80000011614 */
[----:B------:R-:W-:-:S04]  /*1aba0*/  LOP3.LUT R11, R11, 0x3, RZ, 0xc0, !PT ;  /* 0x000000030b0b7812 */ /* 0x000fc800078ec0ff */
[----:B------:R-:W-:Y:S01]  /*1abb0*/  MOV R13, R11 ;  /* 0x0000000b000d7202 */ /* 0x000fe20000000f00 */
[----:B------:R-:W-:-:S07]  /*1abc0*/  IMAD.MOV.U32 R11, RZ, RZ, 0x1f ;  /* 0x0000001fff0b7424 */ /* 0x000fce00078e00ff */
[----:B-----5:R-:W-:Y:S05]  /*1abd0*/  WARPSYNC.COLLECTIVE R15, `(.L_x_10715) ;  /* 0x000000000f087348 */ /* 0x020fea0003c00000 */
[----:B------:R0:W1:Y:S02]  /*1abe0*/  SHFL.IDX P6, R14, R13, R12, R11 ;  /* 0x0000000c0d0e7389 */ /* 0x00006400000c000b */
[----:B01---5:R-:W-:Y:S01]  /*1abf0*/  ENDCOLLECTIVE ;  /* 0x000000000000791b */ /* 0x023fe20003800000 */
.L_x_10715:
[----:B------:R-:W-:Y:S05]  /*1ac00*/  BSYNC B0 ;  /* 0x0000000000007941 */ /* 0x000fea0003800000 */
.L_x_10714:
[----:B------:R-:W-:Y:S05]  /*1ac10*/  BRA `(.L_x_10716) ;  /* 0xffffffb400487947 */ /* 0x000fea000383ffff */
.L_x_10606:
[----:B-1----:R1:W2:Y:S02]  /*1ac20*/  SYNCS.PHASECHK.TRANS64.TRYWAIT P0, [R0+URZ+0x2d840], R5 ;  /* 0x02d84005000075a7 */ /* 0x0022a4000800017f */
[----:B--2---:R-:W-:Y:S05]  /*1ac30*/  @!P0 NANOSLEEP.SYNCS 0x989680 ;  /* 0x009896800000895d */ /* 0x004fea0003900000 */
[----:B------:R-:W2:Y:S02]  /*1ac40*/  @!P0 SYNCS.PHASECHK.TRANS64 P0, [R0+URZ+0x2d840], R5 ;  /* 0x02d84005000085a7 */ /* 0x000ea4000800007f */
[----:B--2---:R-:W-:Y:S05]  /*1ac50*/  @!P0 BRA `(.L_x_10606) ;  /* 0xfffffffc00f08947 */ /* 0x004fea000383ffff */
[----:B------:R-:W-:Y:S05]  /*1ac60*/  BRA `(.L_x_10717) ;  /* 0xffffffb400ac7947 */ /* 0x000fea000383ffff */
.L_x_10607:
        /* <DEDUP_REMOVED lines=8> */
.L_x_10719:
[----:B------:R-:W-:Y:S05]  /*1acf0*/  BSYNC B0 ;  /* 0x0000000000007941 */ /* 0x000fea0003800000 */
.L_x_10718:
        /* <DEDUP_REMOVED lines=8> */
.L_x_10720:
[----:B------:R-:W-:Y:S01]  /*1ad80*/  MOV R13, R7 ;  /* 0x00000007000d7202 */ /* 0x000fe20000000f00 */
[----:B------:R-:W-:Y:S02]  /*1ad90*/  IMAD.MOV.U32 R12, RZ, RZ, 0x1 ;  /* 0x00000001ff0c7424 */ /* 0x000fe400078e00ff */
[----:B------:R-:W-:-:S07]  /*1ada0*/  IMAD.MOV.U32 R4, RZ, RZ, R14 ;  /* 0x000000ffff047224 */ /* 0x000fce00078e000e */
[----:B------:R-:W-:Y:S05]  /*1adb0*/  WARPSYNC.COLLECTIVE R15, `(.L_x_10721) ;  /* 0x000000000f087348 */ /* 0x000fea0003c00000 */
[----:B------:R0:W1:Y:S02]  /*1adc0*/  SHFL.IDX P6, R14, R13, R12, R11 ;  /* 0x0000000c0d0e7389 */ /* 0x00006400000c000b */
[----:B01----:R-:W-:Y:S01]  /*1add0*/  ENDCOLLECTIVE ;  /* 0x000000000000791b */ /* 0x003fe20003800000 */
.L_x_10721:
[----:B------:R-:W-:-:S05]  /*1ade0*/  @P0 LEA R5, P1, R9, R4, 0x1 ;  /* 0x0000000409050211 */ /* 0x000fca00078208ff */
[----:B------:R-:W-:Y:S01]  /*1adf0*/  @P0 IMAD.X R4, RZ, RZ, R6, P1 ;  /* 0x000000ffff040224 */ /* 0x000fe200008e0606 */
[----:B------:R-:W-:Y:S01]  /*1ae00*/  ISETP.GE.AND P1, PT, R3, 0x21, PT ;  /* 0x000000210300780c */ /* 0x000fe20003f26270 */
[----:B------:R-:W-:-:S03]  /*1ae10*/  @P0 IMAD R6, R8, 0x2, R22 ;  /* 0x0000000208060824 */ /* 0x000fc600078e0216 */
        /* <DEDUP_REMOVED lines=14> */
.L_x_10722:
[----:B------:R-:W-:Y:S01]  /*1af00*/  IMAD.MOV.U32 R13, RZ, RZ, R7 ;  /* 0x000000ffff0d7224 */ /* 0x000fe200078e0007 */
[----:B------:R-:W-:Y:S02]  /*1af10*/  MOV R12, 0x2 ;  /* 0x00000002000c7802 */ /* 0x000fe40000000f00 */
[----:B------:R-:W-:-:S07]  /*1af20*/  MOV R4, R14 ;  /* 0x0000000e00047202 */ /* 0x000fce0000000f00 */
[----:B------:R-:W-:Y:S05]  /*1af30*/  WARPSYNC.COLLECTIVE R15, `(.L_x_10723) ;  /* 0x000000000f087348 */ /* 0x000fea0003c00000 */
[----:B------:R0:W1:Y:S02]  /*1af40*/  SHFL.IDX P6, R14, R13, R12, R11 ;  /* 0x0000000c0d0e7389 */ /* 0x00006400000c000b */
[----:B01----:R-:W-:Y:S01]  /*1af50*/  ENDCOLLECTIVE ;  /* 0x000000000000791b */ /* 0x003fe20003800000 */
.L_x_10723:
[----:B------:R-:W-:-:S05]  /*1af60*/  @P1 LEA R5, P0, R9, R4, 0x1 ;  /* 0x0000000409051211 */ /* 0x000fca00078008ff */
[----:B------:R-:W-:Y:S02]  /*1af70*/  @P1 IMAD.X R4, RZ, RZ, R6, P0 ;  /* 0x000000ffff041224 */ /* 0x000fe400000e0606 */
        /* <DEDUP_REMOVED lines=16> */
.L_x_10724:
[----:B------:R-:W-:Y:S02]  /*1b080*/  IMAD.MOV.U32 R13, RZ, RZ, R7 ;  /* 0x000000ffff0d7224 */ /* 0x000fe400078e0007 */
[----:B------:R-:W-:Y:S02]  /*1b090*/  IMAD.MOV.U32 R12, RZ, RZ, 0x3 ;  /* 0x00000003ff0c7424 */ /* 0x000fe400078e00ff */
[----:B------:R-:W-:-:S07]  /*1b0a0*/  IMAD.MOV.U32 R4, RZ, RZ, R14 ;  /* 0x000000ffff047224 */ /* 0x000fce00078e000e */
[----:B------:R-:W-:Y:S05]  /*1b0b0*/  WARPSYNC.COLLECTIVE R15, `(.L_x_10725) ;  /* 0x000000000f087348 */ /* 0x000fea0003c00000 */
[----:B------:R0:W1:Y:S02]  /*1b0c0*/  SHFL.IDX P6, R14, R13, R12, R11 ;  /* 0x0000000c0d0e7389 */ /* 0x00006400000c000b */
[----:B01----:R-:W-:Y:S01]  /*1b0d0*/  ENDCOLLECTIVE ;  /* 0x000000000000791b */ /* 0x003fe20003800000 */
.L_x_10725:
[----:B------:R-:W-:-:S04]  /*1b0e0*/  @P1 LEA R5, P0, R9, R4, 0x1 ;  /* 0x0000000409051211 */ /* 0x000fc800078008ff */
[----:B------:R-:W-:Y:S01]  /*1b0f0*/  @P1 IADD3.X R4, RZ, R6, RZ, P0, !PT ;  /* 0x00000006ff041210 */ /* 0x000fe200007fe4ff */
[----:B------:R-:W-:-:S03]  /*1b100*/  @P1 IMAD R6, R8, 0x2, R22 ;  /* 0x0000000208061824 */ /* 0x000fc600078e0216 */
        /* <DEDUP_REMOVED lines=12> */
.L_x_10726:
[----:B------:R-:W-:Y:S01]  /*1b1d0*/  @!PT LDS RZ, [RZ] ;  /* 0x00000000fffff984 */ /* 0x000fe20000000800 */
[----:B------:R-:W-:Y:S01]  /*1b1e0*/  @!PT LDS RZ, [RZ] ;  /* 0x00000000fffff984 */ /* 0x000fe20000000800 */
[----:B------:R-:W-:Y:S01]  /*1b1f0*/  @!PT LDS RZ, [RZ] ;  /* 0x00000000fffff984 */ /* 0x000fe20000000800 */
[----:B------:R1:W-:Y:S04]  /*1b200*/  @P1 LDGSTS.E.BYPASS.LTC128B.128 [R6+0x18400], desc[UR42][R4.64+0x40], !P3 ;  /* 0x1840004004061fae */ /* 0x0003e8000d901d6a */
[----:B------:R1:W-:Y:S01]  /*1b210*/  @P1 LDGSTS.E.BYPASS.LTC128B.128 [R6+0x1a400], desc[UR42][R4.64+0x80], !P2 ;  /* 0x1a40008004061fae */ /* 0x0003e2000d101d6a */
[----:B------:R-:W-:Y:S01]  /*1b220*/  IMAD.MOV.U32 R2, RZ, RZ, R14 ;  /* 0x000000ffff027224 */ /* 0x000fe200078e000e */
[----:B------:R-:W-:Y:S06]  /*1b230*/  BRA `(.L_x_10727) ;  /* 0xffffffb400647947 */ /* 0x000fec000383ffff */
.L_x_10612:
[----:B------:R0:W5:Y:S01]  /*1b240*/  LDL R8, [R1+0x28] ;  /* 0x0000280001087983 */ /* 0x0001620000100800 */
[----:B------:R-:W-:Y:S01]  /*1b250*/  IMAD.MOV.U32 R13, RZ, RZ, R4 ;  /* 0x000000ffff0d7224 */ /* 0x000fe200078e0004 */
[----:B------:R-:W-:Y:S01]  /*1b260*/  MOV R12, RZ ;  /* 0x000000ff000c7202 */ /* 0x000fe20000000f00 */
[----:B------:R-:W-:Y:S02]  /*1b270*/  IMAD.MOV.U32 R11, RZ, RZ, 0x1c1f ;  /* 0x00001c1fff0b7424 */ /* 0x000fe400078e00ff */
[----:B------:R-:W-:Y:S02]  /*1b280*/  IMAD.MOV.U32 R15, RZ, RZ, -0x1 ;  /* 0xffffffffff0f7424 */ /* 0x000fe400078e00ff */
[----:B-----5:R-:W-:Y:S02]  /*1b290*/  IMAD R0, R21, R9, RZ ;  /* 0x0000000915007224 */ /* 0x020fe400078e02ff */
[----:B0-----:R-:W-:-:S07]  /*1b2a0*/  IMAD R17, R17, 0xc0, R20 ;  /* 0x000000c011117824 */ /* 0x001fce00078e0214 */
[----:B------:R-:W-:Y:S05]  /*1b2b0*/  WARPSYNC.COLLECTIVE R15, `(.L_x_10728) ;  /* 0x000000000f087348 */ /* 0x000fea0003c00000 */
[----:B------:R0:W1:Y:S02]  /*1b2c0*/  SHFL.IDX P6, R14, R13, R12, R11 ;  /* 0x0000000c0d0e7389 */ /* 0x00006400000c000b */
[----:B01----:R-:W-:Y:S01]  /*1b2d0*/  ENDCOLLECTIVE ;  /* 0x000000000000791b */ /* 0x003fe20003800000 */
.L_x_10728:
[C---:B------:R-:W-:Y:S01]  /*1b2e0*/  VIADD R9, R17.reuse, 0x20 ;  /* 0x0000002011097836 */ /* 0x040fe20000000000 */
[----:B------:R-:W-:Y:S02]  /*1b2f0*/  ISETP.GE.AND P3, PT, R17, R0, PT ;  /* 0x000000001100720c */ /* 0x000fe40003f66270 */
[----:B------:R-:W-:Y:S01]  /*1b300*/  MOV R13, R5 ;  /* 0x00000005000d7202 */ /* 0x000fe20000000f00 */
[----:B------:R-:W-:-:S10]  /*1b310*/  IMAD.MOV.U32 R2, RZ, RZ, R14 ;  /* 0x000000ffff027224 */ /* 0x000fd400078e000e */
[----:B------:R-:W-:Y:S05]  /*1b320*/  WARPSYNC.COLLECTIVE R15, `(.L_x_10729) ;  /* 0x000000000f087348 */ /* 0x000fea0003c00000 */
[----:B------:R0:W1:Y:S02]  /*1b330*/  SHFL.IDX P6, R14, R13, R12, R11 ;  /* 0x0000000c0d0e7389 */ /* 0x00006400000c000b */
[----:B01----:R-:W-:Y:S01]  /*1b340*/  ENDCOLLECTIVE ;  /* 0x000000000000791b */ /* 0x003fe20003800000 */
.L_x_10729:
[----:B------:R-:W-:Y:S01]  /*1b350*/  MOV R13, R4 ;  /* 0x00000004000d7202 */ /* 0x000fe20000000f00 */
[----:B------:R-:W-:Y:S02]  /*1b360*/  IMAD.MOV.U32 R12, RZ, RZ, 0x1 ;  /* 0x00000001ff0c7424 */ /* 0x000fe400078e00ff */
[----:B------:R-:W-:-:S07]  /*1b370*/  IMAD.MOV.U32 R3, RZ, RZ, R14 ;  /* 0x000000ffff037224 */ /* 0x000fce00078e000e */
[----:B------:R-:W-:Y:S05]  /*1b380*/  WARPSYNC.COLLECTIVE R15, `(.L_x_10730) ;  /* 0x000000000f087348 */ /* 0x000fea0003c00000 */
[----:B------:R0:W1:Y:S02]  /*1b390*/  SHFL.IDX P6, R14, R13, R12, R11 ;  /* 0x0000000c0d0e7389 */ /* 0x00006400000c000b */
[----:B01----:R-:W-:Y:S01]  /*1b3a0*/  ENDCOLLECTIVE ;  /* 0x000000000000791b */ /* 0x003fe20003800000 */
.L_x_10730:
        /* <DEDUP_REMOVED lines=17> */
.L_x_10731:
[----:B------:R-:W-:Y:S01]  /*1b4c0*/  IMAD.MOV.U32 R13, RZ, RZ, R4 ;  /* 0x000000ffff0d7224 */ /* 0x000fe200078e0004 */
[----:B------:R-:W-:Y:S02]  /*1b4d0*/  MOV R12, 0x2 ;  /* 0x00000002000c7802 */ /* 0x000fe40000000f00 */
[----:B------:R-:W-:-:S07]  /*1b4e0*/  MOV R3, R14 ;  /* 0x0000000e00037202 */ /* 0x000fce0000000f00 */
[----:B------:R-:W-:Y:S05]  /*1b4f0*/  WARPSYNC.COLLECTIVE R15, `(.L_x_10732) ;  /* 0x000000000f087348 */ /* 0x000fea0003c00000 */
[----:B------:R0:W1:Y:S02]  /*1b500*/  SHFL.IDX P6, R14, R13, R12, R11 ;  /* 0x0000000c0d0e7389 */ /* 0x00006400000c000b */
[----:B01----:R-:W-:Y:S01]  /*1b510*/  ENDCOLLECTIVE ;  /* 0x000000000000791b */ /* 0x003fe20003800000 */
.L_x_10732:
        /* <DEDUP_REMOVED lines=18> */
.L_x_10733:
[----:B------:R-:W-:Y:S02]  /*1b640*/  IMAD.MOV.U32 R13, RZ, RZ, R4 ;  /* 0x000000ffff0d7224 */ /* 0x000fe400078e0004 */
[----:B------:R-:W-:Y:S02]  /*1b650*/  IMAD.MOV.U32 R12, RZ, RZ, 0x3 ;  /* 0x00000003ff0c7424 */ /* 0x000fe400078e00ff */
[----:B------:R-:W-:-:S07]  /*1b660*/  IMAD.MOV.U32 R3, RZ, RZ, R14 ;  /* 0x000000ffff037224 */ /* 0x000fce00078e000e */
[----:B------:R-:W-:Y:S05]  /*1b670*/  WARPSYNC.COLLECTIVE R15, `(.L_x_10734) ;  /* 0x000000000f087348 */ /* 0x000fea0003c00000 */
[----:B------:R0:W1:Y:S02]  /*1b680*/  SHFL.IDX P6, R14, R13, R12, R11 ;  /* 0x0000000c0d0e7389 */ /* 0x00006400000c000b */
[----:B01----:R-:W-:Y:S01]  /*1b690*/  ENDCOLLECTIVE ;  /* 0x000000000000791b */ /* 0x003fe20003800000 */
.L_x_10734:
[----:B------:R-:W-:-:S04]  /*1b6a0*/  @!P3 LEA R3, P4, R10, R3, 0x1 ;  /* 0x000000030a03b211 */ /* 0x000fc800078808ff */
[----:B------:R-:W-:-:S04]  /*1b6b0*/  @!P3 IADD3.X R2, RZ, R2, RZ, P4, !PT ;  /* 0x00000002ff02b210 */ /* 0x000fc800027fe4ff */
[-C--:B------:R-:W-:Y:S02]  /*1b6c0*/  @!P3 LOP3.LUT R3, R3, R2.reuse, RZ, 0x3c, !PT ;  /* 0x000000020303b212 */ /* 0x080fe400078e3cff */
[----:B------:R-:W-:Y:S02]  /*1b6d0*/  MOV R13, R5 ;  /* 0x00000005000d7202 */ /* 0x000fe40000000f00 */
        /* <DEDUP_REMOVED lines=10> */
.L_x_10735:
[----:B------:R-:W-:Y:S01]  /*1b780*/  @!PT LDS RZ, [RZ] ;  /* 0x00000000fffff984 */ /* 0x000fe20000000800 */
[----:B------:R-:W-:Y:S01]  /*1b790*/  @!PT LDS RZ, [RZ] ;  /* 0x00000000fffff984 */ /* 0x000fe20000000800 */
[----:B------:R-:W-:Y:S01]  /*1b7a0*/  @!PT LDS RZ, [RZ] ;  /* 0x00000000fffff984 */ /* 0x000fe20000000800 */
[----:B------:R-:W-:Y:S04]  /*1b7b0*/  @!P3 LDGSTS.E.BYPASS.LTC128B.128 [R8+0x10400], desc[UR42][R2.64+0x40], !P1 ;  /* 0x104000400208bfae */ /* 0x000fe8000c901d6a */
[----:B------:R0:W-:Y:S01]  /*1b7c0*/  @!P3 LDGSTS.E.BYPASS.LTC128B.128 [R8+0x13400], desc[UR42][R2.64+0x80], !P2 ;  /* 0x134000800208bfae */ /* 0x0001e2000d101d6a */
[----:B------:R-:W-:Y:S02]  /*1b7d0*/  IMAD.MOV.U32 R13, RZ, RZ, R6 ;  /* 0x000000ffff0d7224 */ /* 0x000fe400078e0006 */
[----:B------:R-:W-:Y:S02]  /*1b7e0*/  IMAD.MOV.U32 R12, RZ, RZ, RZ ;  /* 0x000000ffff0c7224 */ /* 0x000fe400078e00ff */
[----:B0-----:R-:W-:Y:S02]  /*1b7f0*/  VIADD R2, R17, 0x60 ;  /* 0x0000006011027836 */ /* 0x001fe40000000000 */
[----:B------:R-:W-:-:S03]  /*1b800*/  IMAD.MOV.U32 R5, RZ, RZ, R14 ;  /* 0x000000ffff057224 */ /* 0x000fc600078e000e */
[----:B------:R-:W-:-:S13]  /*1b810*/  ISETP.GE.AND P3, PT, R2, R0, PT ;  /* 0x000000000200720c */ /* 0x000fda0003f66270 */
[----:B------:R-:W-:Y:S05]  /*1b820*/  WARPSYNC.COLLECTIVE R15, `(.L_x_10736) ;  /* 0x000000000f087348 */ /* 0x000fea0003c00000 */
[----:B------:R0:W1:Y:S02]  /*1b830*/  SHFL.IDX P6, R14, R13, R12, R11 ;  /* 0x0000000c0d0e7389 */ /* 0x00006400000c000b */
[----:B01----:R-:W-:Y:S01]  /*1b840*/  ENDCOLLECTIVE ;  /* 0x000000000000791b */ /* 0x003fe20003800000 */
.L_x_10736:
[----:B------:R-:W-:Y:S02]  /*1b850*/  @!P3 LEA R2, P4, R10, R5, 0x1 ;  /* 0x000000050a02b211 */ /* 0x000fe400078808ff */
[----:B------:R-:W-:-:S03]  /*1b860*/  MOV R13, R7 ;  /* 0x00000007000d7202 */ /* 0x000fc60000000f00 */
[----:B------:R-:W-:-:S05]  /*1b870*/  @!P3 IMAD.X R3, RZ, RZ, R4, P4 ;  /* 0x000000ffff03b224 */ /* 0x000fca00020e0604 */
[----:B------:R-:W-:Y:S01]  /*1b880*/  @!PT LDS RZ, [RZ] ;  /* 0x00000000fffff984 */ /* 0x000fe20000000800 */
[----:B------:R-:W-:Y:S01]  /*1b890*/  @!PT LDS RZ, [RZ] ;  /* 0x00000000fffff984 */ /* 0x000fe20000000800 */
[----:B------:R-:W-:Y:S01]  /*1b8a0*/  @!PT LDS RZ, [RZ] ;  /* 0x00000000fffff984 */ /* 0x000fe20000000800 */
        /* <DEDUP_REMOVED lines=9> */
.L_x_10737:
[----:B------:R-:W-:Y:S01]  /*1b940*/  IMAD.MOV.U32 R13, RZ, RZ, R6 ;  /* 0x000000ffff0d7224 */ /* 0x000fe200078e0006 */
[----:B------:R-:W-:Y:S01]  /*1b950*/  MOV R12, 0x1 ;  /* 0x00000001000c7802 */ /* 0x000fe20000000f00 */
[----:B------:R-:W-:-:S07]  /*1b960*/  IMAD.MOV.U32 R3, RZ, RZ, R14 ;  /* 0x000000ffff037224 */ /* 0x000fce00078e000e */
[----:B------:R-:W-:Y:S05]  /*1b970*/  WARPSYNC.COLLECTIVE R15, `(.L_x_10738) ;  /* 0x000000000f087348 */ /* 0x000fea0003c00000 */
[----:B------:R0:W1:Y:S02]  /*1b980*/  SHFL.IDX P6, R14, R13, R12, R11 ;  /* 0x0000000c0d0e7389 */ /* 0x00006400000c000b */
[----:B01----:R-:W-:Y:S01]  /*1b990*/  ENDCOLLECTIVE ;  /* 0x000000000000791b */ /* 0x003fe20003800000 */
.L_x_10738:
[----:B------:R-:W-:-:S05]  /*1b9a0*/  @!P3 LEA R3, P4, R10, R3, 0x1 ;  /* 0x000000030a03b211 */ /* 0x000fca00078808ff */
[----:B------:R-:W-:-:S05]  /*1b9b0*/  @!P3 IMAD.X R2, RZ, RZ, R2, P4 ;  /* 0x000000ffff02b224 */ /* 0x000fca00020e0602 */
[----:B------:R-:W-:Y:S01]  /*1b9c0*/  @!P3 LOP3.LUT R3, R3, R2, RZ, 0x3c, !PT ;  /* 0x000000020303b212 */ /* 0x000fe200078e3cff */
[----:B------:R-:W-:-:S03]  /*1b9d0*/  IMAD.MOV.U32 R13, RZ, RZ, R7 ;  /* 0x000000ffff0d7224 */ /* 0x000fc600078e0007 */
[----:B------:R-:W-:-:S04]  /*1b9e0*/  @!P3 LOP3.LUT R2, R3, R2, RZ, 0x3c, !PT ;  /* 0x000000020302b212 */ /* 0x000fc800078e3cff */
[----:B------:R-:W-:Y:S01]  /*1b9f0*/  @!P3 LOP3.LUT R3, R3, R2, RZ, 0x3c, !PT ;  /* 0x000000020303b212 */ /* 0x000fe200078e3cff */
[----:B------:R-:W-:-:S07]  /*1ba00*/  IMAD.MOV.U32 R6, RZ, RZ, R14 ;  /* 0x000000ffff067224 */ /* 0x000fce00078e000e */
[----:B------:R-:W-:Y:S05]  /*1ba10*/  WARPSYNC.COLLECTIVE R15, `(.L_x_10739) ;  /* 0x000000000f087348 */ /* 0x000fea0003c00000 */
[----:B------:R0:W1:Y:S02]  /*1ba20*/  SHFL.IDX P6, R14, R13, R12, R11 ;  /* 0x0000000c0d0e7389 */ /* 0x00006400000c000b */
[----:B01----:R-:W-:Y:S01]  /*1ba30*/  ENDCOLLECTIVE ;  /* 0x000000000000791b */ /* 0x003fe20003800000 */
.L_x_10739:
[----:B------:R-:W-:Y:S01]  /*1ba40*/  @!PT LDS RZ, [RZ] ;  /* 0x00000000fffff984 */ /* 0x000fe20000000800 */
[----:B------:R-:W-:Y:S01]  /*1ba50*/  @!PT LDS RZ, [RZ] ;  /* 0x00000000fffff984 */ /* 0x000fe20000000800 */
[----:B------:R-:W-:Y:S01]  /*1ba60*/  @!PT LDS RZ, [RZ] ;  /* 0x00000000fffff984 */ /* 0x000fe20000000800 */
[----:B------:R-:W-:Y:S04]  /*1ba70*/  @!P3 LDGSTS.E.BYPASS.LTC128B.128 [R8+0xe400], desc[UR42][R2.64], !P0 ;  /* 0x0e4000000208bfae */ /* 0x000fe8000c101d6a */
[----:B------:R-:W-:Y:S04]  /*1ba80*/  @!P3 LDGSTS.E.BYPASS.LTC128B.128 [R8+0x11400], desc[UR42][R2.64+0x40], !P1 ;  /* 0x114000400208bfae */ /* 0x000fe8000c901d6a */
[----:B------:R0:W-:Y:S02]  /*1ba90*/  @!P3 LDGSTS.E.BYPASS.LTC128B.128 [R8+0x14400], desc[UR42][R2.64+0x80], !P2 ;  /* 0x144000800208bfae */ /* 0x0001e4000d101d6a */
[----:B0-----:R-:W-:Y:S01]  /*1baa0*/  IMAD.MOV.U32 R2, RZ, RZ, R14 ;  /* 0x000000ffff027224 */ /* 0x001fe200078e000e */
[----:B------:R-:W-:Y:S06]  /*1bab0*/  BRA `(.L_x_10740) ;  /* 0xffffffb800887947 */ /* 0x000fec000383ffff */
.L_x_10615:
[----:B-1----:R1:W2:Y:S02]  /*1bac0*/  SYNCS.PHASECHK.TRANS64.TRYWAIT P0, [R22+URZ+0x2d820], R0 ;  /* 0x02d82000160075a7 */ /* 0x0022a4000800017f */
[----:B--2---:R-:W-:Y:S05]  /*1bad0*/  @!P0 NANOSLEEP.SYNCS 0x989680 ;  /* 0x009896800000895d */ /* 0x004fea0003900000 */
[----:B------:R-:W2:Y:S02]  /*1bae0*/  @!P0 SYNCS.PHASECHK.TRANS64 P0, [R22+URZ+0x2d820], R0 ;  /* 0x02d82000160085a7 */ /* 0x000ea4000800007f */
[----:B--2---:R-:W-:Y:S05]  /*1baf0*/  @!P0 BRA `(.L_x_10615) ;  /* 0xfffffffc00f08947 */ /* 0x004fea000383ffff */
[----:B------:R-:W-:Y:S05]  /*1bb00*/  BRA `(.L_x_10741) ;  /* 0xffffffb800f07947 */ /* 0x000fea000383ffff */
.L_x_10620:
[----:B0-----:R0:W1:Y:S02]  /*1bb10*/  SYNCS.PHASECHK.TRANS64.TRYWAIT P0, [R5+URZ+0x2d840], R0 ;  /* 0x02d84000050075a7 */ /* 0x001064000800017f */
[----:B-1----:R-:W-:Y:S05]  /*1bb20*/  @!P0 NANOSLEEP.SYNCS 0x989680 ;  /* 0x009896800000895d */ /* 0x002fea0003900000 */
[----:B------:R-:W1:Y:S02]  /*1bb30*/  @!P0 SYNCS.PHASECHK.TRANS64 P0, [R5+URZ+0x2d840], R0 ;  /* 0x02d84000050085a7 */ /* 0x000e64000800007f */
[----:B-1----:R-:W-:Y:S05]  /*1bb40*/  @!P0 BRA `(.L_x_10620) ;  /* 0xfffffffc00f08947 */ /* 0x002fea000383ffff */
[----:B------:R-:W-:Y:S05]  /*1bb50*/  BRA `(.L_x_10742) ;  /* 0xffffffbc00e47947 */ /* 0x000fea000383ffff */
.L_x_10621:
        /* <DEDUP_REMOVED lines=8> */
.L_x_10744:
[----:B------:R-:W-:Y:S05]  /*1bbe0*/  BSYNC B1 ;  /* 0x0000000000017941 */ /* 0x000fea0003800000 */
.L_x_10743:
[----:B------:R-:W0:Y:S01]  /*1bbf0*/  S2R R20, SR_TID.X ;  /* 0x0000000000147919 */ /* 0x000e220000002100 */
[----:B------:R-:W-:Y:S01]  /*1bc00*/  IMAD.MOV.U32 R13, RZ, RZ, R6 ;  /* 0x000000ffff0d7224 */ /* 0x000fe200078e0006 */
[----:B------:R-:W-:Y:S01]  /*1bc10*/  MOV R3, R14 ;  /* 0x0000000e00037202 */ /* 0x000fe20000000f00 */
[----:B------:R-:W-:Y:S01]  /*1bc20*/  IMAD.MOV.U32 R12, RZ, RZ, RZ ;  /* 0x000000ffff0c7224 */ /* 0x000fe200078e00ff */
[----:B------:R-:W-:Y:S01]  /*1bc30*/  LOP3.LUT R23, R23, 0xffffffdf, RZ, 0xc0, !PT ;  /* 0xffffffdf17177812 */ /* 0x000fe200078ec0ff */
[----:B------:R-:W-:Y:S02]  /*1bc40*/  IMAD.MOV.U32 R11, RZ, RZ, 0x1c1f ;  /* 0x00001c1fff0b7424 */ /* 0x000fe400078e00ff */
[----:B------:R-:W-:Y:S01]  /*1bc50*/  IMAD.MOV.U32 R15, RZ, RZ, -0x1 ;  /* 0xffffffffff0f7424 */ /* 0x000fe200078e00ff */
[----:B------:R-:W-:Y:S01]  /*1bc60*/  @P1 LOP3.LUT R23, R23, 0x20, RZ, 0xfc, !PT ;  /* 0x0000002017171812 */ /* 0x000fe200078efcff */
[----:B------:R-:W-:-:S07]  /*1bc70*/  IMAD R4, R4, 0x2, R22 ;  /* 0x0000000204047824 */ /* 0x000fce00078e0216 */
[----:B0-----:R-:W-:Y:S05]  /*1bc80*/  WARPSYNC.COLLECTIVE R15, `(.L_x_10745) ;  /* 0x000000000f087348 */ /* 0x001fea0003c00000 */
[----:B------:R1:W2:Y:S02]  /*1bc90*/  SHFL.IDX P6, R14, R13, R12, R11 ;  /* 0x0000000c0d0e7389 */ /* 0x0002a400000c000b */
[----:B012---:R-:W-:Y:S01]  /*1bca0*/  ENDCOLLECTIVE ;  /* 0x000000000000791b */ /* 0x007fe20003800000 */
.L_x_10745:
[----:B------:R-:W-:Y:S01]  /*1bcb0*/  LOP3.LUT P1, RZ, R23, 0x4, RZ, 0xc0, !PT ;  /* 0x0000000417ff7812 */ /* 0x000fe2000782c0ff */
[----:B------:R-:W-:Y:S02]  /*1bcc0*/  IMAD.MOV.U32 R13, RZ, RZ, R7 ;  /* 0x000000ffff0d7224 */ /* 0x000fe400078e0007 */
[----:B------:R-:W-:Y:S01]  /*1bcd0*/  IMAD.MOV.U32 R12, RZ, RZ, 0x1 ;  /* 0x00000001ff0c7424 */ /* 0x000fe200078e00ff */
[----:B------:R-:W-:Y:S01]  /*1bce0*/  SHF.L.U32 R20, R20, 0x3, RZ ;  /* 0x0000000314147819 */ /* 0x000fe200000006ff */
[----:B------:R-:W-:-:S03]  /*1bcf0*/  IMAD.MOV.U32 R2, RZ, RZ, R14 ;  /* 0x000000ffff027224 */ /* 0x000fc600078e000e */
[----:B------:R-:W-:-:S07]  /*1bd00*/  LOP3.LUT R20, R20, 0x18, RZ, 0xc0, !PT ;  /* 0x0000001814147812 */ /* 0x000fce00078ec0ff */
[----:B------:R-:W-:Y:S05]  /*1bd10*/  WARPSYNC.COLLECTIVE R15, `(.L_x_10746) ;  /* 0x000000000f087348 */ /* 0x000fea0003c00000 */
[----:B------:R0:W1:Y:S02]  /*1bd20*/  SHFL.IDX P6, R14, R13, R12, R11 ;  /* 0x0000000c0d0e7389 */ /* 0x00006400000c000b */
[----:B01----:R-:W-:Y:S01]  /*1bd30*/  ENDCOLLECTIVE ;  /* 0x000000000000791b */ /* 0x003fe20003800000 */
.L_x_10746:
[----:B------:R-:W-:-:S05]  /*1bd40*/  IMAD.SHL.U32 R0, R20, 0x2, RZ ;  /* 0x0000000214007824 */ /* 0x000fca00078e00ff */
[----:B------:R-:W-:-:S04]  /*1bd50*/  IADD3 R2, P0, R2, R0, RZ ;  /* 0x0000000002027210 */ /* 0x000fc80007f1e0ff */
[----:B------:R-:W-:Y:S01]  /*1bd60*/  IADD3.X R3, RZ, R3, RZ, P0, !PT ;  /* 0x00000003ff037210 */ /* 0x000fe200007fe4ff */
[----:B------:R-:W-:-:S04]  /*1bd70*/  IMAD.MOV.U32 R13, RZ, RZ, R6 ;  /* 0x000000ffff0d7224 */ /* 0x000fc800078e0006 */
[----:B------:R-:W-:Y:S01]  /*1bd80*/  @!PT LDS RZ, [RZ] ;  /* 0x00000000fffff984 */ /* 0x000fe20000000800 */
[----:B------:R-:W-:Y:S01]  /*1bd90*/  @!PT LDS RZ, [RZ] ;  /* 0x00000000fffff984 */ /* 0x000fe20000000800 */
[----:B------:R-:W-:Y:S01]  /*1bda0*/  @!PT LDS RZ, [RZ] ;  /* 0x00000000fffff984 */ /* 0x000fe20000000800 */
[----:B------:R-:W-:Y:S04]  /*1bdb0*/  LDGSTS.E.BYPASS.LTC128B.128 [R4+0x15400], desc[UR42][R2.64], !P1 ;  /* 0x1540000002047fae */ /* 0x000fe8000c901d6a */
[----:B------:R-:W-:Y:S04]  /*1bdc0*/  LDGSTS.E.BYPASS.LTC128B.128 [R4+0x17400], desc[UR42][R2.64+0x40], !P5 ;  /* 0x1740004002047fae */ /* 0x000fe8000e901d6a */
[----:B------:R0:W-:Y:S02]  /*1bdd0*/  LDGSTS.E.BYPASS.LTC128B.128 [R4+0x19400], desc[UR42][R2.64+0x80], !P4 ;  /* 0x1940008002047fae */ /* 0x0001e4000e101d6a */
[----:B0-----:R-:W-:-:S07]  /*1bde0*/  MOV R3, R14 ;  /* 0x0000000e00037202 */ /* 0x001fce0000000f00 */
[----:B------:R-:W-:Y:S05]  /*1bdf0*/  WARPSYNC.COLLECTIVE R15, `(.L_x_10747) ;  /* 0x000000000f087348 */ /* 0x000fea0003c00000 */
[----:B------:R0:W1:Y:S02]  /*1be00*/  SHFL.IDX P6, R14, R13, R12, R11 ;  /* 0x0000000c0d0e7389 */ /* 0x00006400000c000b */
[----:B01----:R-:W-:Y:S01]  /*1be10*/  ENDCOLLECTIVE ;  /* 0x000000000000791b */ /* 0x003fe20003800000 */
.L_x_10747:
[----:B------:R-:W-:Y:S01]  /*1be20*/  MOV R13, R7 ;  /* 0x00000007000d7202 */ /* 0x000fe20000000f00 */
[----:B------:R-:W-:Y:S02]  /*1be30*/  IMAD.MOV.U32 R12, RZ, RZ, 0x2 ;  /* 0x00000002ff0c7424 */ /* 0x000fe400078e00ff */
[----:B------:R-:W-:-:S07]  /*1be40*/  IMAD.MOV.U32 R2, RZ, RZ, R14 ;  /* 0x000000ffff027224 */ /* 0x000fce00078e000e */
[----:B------:R-:W-:Y:S05]  /*1be50*/  WARPSYNC.COLLECTIVE R15, `(.L_x_10748) ;  /* 0x000000000f087348 */ /* 0x000fea0003c00000 */
[----:B------:R0:W1:Y:S02]  /*1be60*/  SHFL.IDX P6, R14, R13, R12, R11 ;  /* 0x0000000c0d0e7389 */ /* 0x00006400000c000b */
[----:B01----:R-:W-:Y:S01]  /*1be70*/  ENDCOLLECTIVE ;  /* 0x000000000000791b */ /* 0x003fe20003800000 */
.L_x_10748:
        /* <DEDUP_REMOVED lines=13> */
.L_x_10749:
[----:B------:R-:W-:Y:S02]  /*1bf50*/  IMAD.MOV.U32 R13, RZ, RZ, R7 ;  /* 0x000000ffff0d7224 */ /* 0x000fe400078e0007 */
[----:B------:R-:W-:Y:S01]  /*1bf60*/  IMAD.MOV.U32 R12, RZ, RZ, 0x3 ;  /* 0x00000003ff0c7424 */ /* 0x000fe200078e00ff */
[----:B------:R-:W-:-:S07]  /*1bf70*/  MOV R2, R14 ;  /* 0x0000000e00027202 */ /* 0x000fce0000000f00 */
[----:B------:R-:W-:Y:S05]  /*1bf80*/  WARPSYNC.COLLECTIVE R15, `(.L_x_10750) ;  /* 0x000000000f087348 */ /* 0x000fea0003c00000 */
[----:B------:R0:W1:Y:S02]  /*1bf90*/  SHFL.IDX P6, R14, R13, R12, R11 ;  /* 0x0000000c0d0e7389 */ /* 0x00006400000c000b */
[----:B01----:R-:W-:Y:S01]  /*1bfa0*/  ENDCOLLECTIVE ;  /* 0x000000000000791b */ /* 0x003fe20003800000 */
.L_x_10750:
        /* <DEDUP_REMOVED lines=14> */
.L_x_10751:
[----:B------:R-:W-:Y:S01]  /*1c090*/  IMAD.MOV.U32 R2, RZ, RZ, R14 ;  /* 0x000000ffff027224 */ /* 0x000fe200078e000e */
[----:B------:R-:W-:Y:S06]  /*1c0a0*/  BRA `(.L_x_10752) ;  /* 0xffffffbc00707947 */ /* 0x000fec000383ffff */
.L_x_10626:
[----:B-1----:R1:W2:Y:S02]  /*1c0b0*/  SYNCS.PHASECHK.TRANS64.TRYWAIT P0, [R5+URZ+0x2d860], R2 ;  /* 0x02d86002050075a7 */ /* 0x0022a4000800017f */
[----:B--2---:R-:W-:Y:S05]  /*1c0c0*/  @!P0 NANOSLEEP.SYNCS 0x989680 ;  /* 0x009896800000895d */ /* 0x004fea0003900000 */
[----:B------:R-:W2:Y:S02]  /*1c0d0*/  @!P0 SYNCS.PHASECHK.TRANS64 P0, [R5+URZ+0x2d860], R2 ;  /* 0x02d86002050085a7 */ /* 0x000ea4000800007f */
[----:B--2---:R-:W-:Y:S05]  /*1c0e0*/  @!P0 BRA `(.L_x_10626) ;  /* 0xfffffffc00f08947 */ /* 0x004fea000383ffff */
[----:B------:R-:W-:Y:S05]  /*1c0f0*/  BRA `(.L_x_10753) ;  /* 0xffffffbc00d47947 */ /* 0x000fea000383ffff */
.L_x_10627:
        /* <DEDUP_REMOVED lines=8> */
.L_x_10755:
[----:B------:R-:W-:Y:S05]  /*1c180*/  BSYNC B1 ;  /* 0x0000000000017941 */ /* 0x000fea0003800000 */
.L_x_10754:
        /* <DEDUP_REMOVED lines=9> */
.L_x_10756:
[----:B------:R-:W-:Y:S01]  /*1c220*/  IMAD.MOV.U32 R13, RZ, RZ, R25 ;  /* 0x000000ffff0d7224 */ /* 0x000fe200078e0019 */
[----:B------:R-:W-:Y:S02]  /*1c230*/  MOV R12, 0x1 ;  /* 0x00000001000c7802 */ /* 0x000fe40000000f00 */
[----:B------:R-:W-:-:S07]  /*1c240*/  MOV R2, R14 ;  /* 0x0000000e00027202 */ /* 0x000fce0000000f00 */
[----:B------:R-:W-:Y:S05]  /*1c250*/  WARPSYNC.COLLECTIVE R15, `(.L_x_10757) ;  /* 0x000000000f087348 */ /* 0x000fea0003c00000 */
[----:B------:R0:W1:Y:S02]  /*1c260*/  SHFL.IDX P6, R14, R13, R12, R11 ;  /* 0x0000000c0d0e7389 */ /* 0x00006400000c000b */
[----:B01----:R-:W-:Y:S01]  /*1c270*/  ENDCOLLECTIVE ;  /* 0x000000000000791b */ /* 0x003fe20003800000 */
.L_x_10757:
        /* <DEDUP_REMOVED lines=16> */
.L_x_10758:
[----:B------:R-:W-:Y:S02]  /*1c380*/  IMAD.MOV.U32 R13, RZ, RZ, R25 ;  /* 0x000000ffff0d7224 */ /* 0x000fe400078e0019 */
[----:B------:R-:W-:Y:S02]  /*1c390*/  IMAD.MOV.U32 R12, RZ, RZ, 0x2 ;  /* 0x00000002ff0c7424 */ /* 0x000fe400078e00ff */
[----:B------:R-:W-:-:S07]  /*1c3a0*/  IMAD.MOV.U32 R2, RZ, RZ, R14 ;  /* 0x000000ffff027224 */ /* 0x000fce00078e000e */
[----:B------:R-:W-:Y:S05]  /*1c3b0*/  WARPSYNC.COLLECTIVE R15, `(.L_x_10759) ;  /* 0x000000000f087348 */ /* 0x000fea0003c00000 */
[----:B------:R0:W1:Y:S02]  /*1c3c0*/  SHFL.IDX P6, R14, R13, R12, R11 ;  /* 0x0000000c0d0e7389 */ /* 0x00006400000c000b */
[----:B01----:R-:W-:Y:S01]  /*1c3d0*/  ENDCOLLECTIVE ;  /* 0x000000000000791b */ /* 0x003fe20003800000 */
.L_x_10759:
        /* <DEDUP_REMOVED lines=16> */
.L_x_10760:
[----:B------:R-:W-:Y:S01]  /*1c4e0*/  IMAD.MOV.U32 R13, RZ, RZ, R25 ;  /* 0x000000ffff0d7224 */ /* 0x000fe200078e0019 */
[----:B------:R-:W-:Y:S01]  /*1c4f0*/  MOV R12, 0x3 ;  /* 0x00000003000c7802 */ /* 0x000fe20000000f00 */
[----:B------:R-:W-:-:S07]  /*1c500*/  IMAD.MOV.U32 R2, RZ, RZ, R14 ;  /* 0x000000ffff027224 */ /* 0x000fce00078e000e */
[----:B------:R-:W-:Y:S05]  /*1c510*/  WARPSYNC.COLLECTIVE R15, `(.L_x_10761) ;  /* 0x000000000f087348 */ /* 0x000fea0003c00000 */
[----:B------:R0:W1:Y:S02]  /*1c520*/  SHFL.IDX P6, R14, R13, R12, R11 ;  /* 0x0000000c0d0e7389 */ /* 0x00006400000c000b */
[----:B01----:R-:W-:Y:S01]  /*1c530*/  ENDCOLLECTIVE ;  /* 0x000000000000791b */ /* 0x003fe20003800000 */
.L_x_10761:
        /* <DEDUP_REMOVED lines=13> */
.L_x_10762:
        /* <DEDUP_REMOVED lines=8> */
.L_x_10635:
[----:B-1----:R1:W2:Y:S02]  /*1c690*/  SYNCS.PHASECHK.TRANS64.TRYWAIT P0, [R0+URZ+0x2d860], R3 ;  /* 0x02d86003000075a7 */ /* 0x0022a4000800017f */
[----:B--2---:R-:W-:Y:S05]  /*1c6a0*/  @!P0 NANOSLEEP.SYNCS 0x989680 ;  /* 0x009896800000895d */ /* 0x004fea0003900000 */
[----:B------:R-:W2:Y:S02]  /*1c6b0*/  @!P0 SYNCS.PHASECHK.TRANS64 P0, [R0+URZ+0x2d860], R3 ;  /* 0x02d86003000085a7 */ /* 0x000ea4000800007f */
[----:B--2---:R-:W-:Y:S05]  /*1c6c0*/  @!P0 BRA `(.L_x_10635) ;  /* 0xfffffffc00f08947 */ /* 0x004fea000383ffff */
[----:B------:R-:W-:Y:S05]  /*1c6d0*/  BRA `(.L_x_10764) ;  /* 0xffffffc0005c7947 */ /* 0x000fea000383ffff */
.L_x_10636:
[----:B------:R-:W-:Y:S01]  /*1c6e0*/  BSSY B0, `(.L_x_10765) ;  /* 0x0000008000007945 */ /* 0x000fe20003800000 */
[----:B------:R-:W-:Y:S01]  /*1c6f0*/  MOV R13, R25 ;  /* 0x00000019000d7202 */ /* 0x000fe20000000f00 */
[----:B------:R-:W-:Y:S02]  /*1c700*/  IMAD.MOV.U32 R12, RZ, RZ, RZ ;  /* 0x000000ffff0c7224 */ /* 0x000fe400078e00ff */
[----:B------:R-:W-:Y:S02]  /*1c710*/  IMAD.MOV.U32 R11, RZ, RZ, 0x1c1f ;  /* 0x00001c1fff0b7424 */ /* 0x000fe400078e00ff */
[----:B------:R-:W-:-:S07]  /*1c720*/  IMAD.MOV.U32 R15, RZ, RZ, -0x1 ;  /* 0xffffffffff0f7424 */ /* 0x000fce00078e00ff */
[----:B01---5:R-:W-:Y:S05]  /*1c730*/  WARPSYNC.COLLECTIVE R15, `(.L_x_10766) ;  /* 0x000000000f087348 */ /* 0x023fea0003c00000 */
[----:B------:R2:W3:Y:S02]  /*1c740*/  SHFL.IDX P6, R14, R13, R12, R11 ;  /* 0x0000000c0d0e7389 */ /* 0x0004e400000c000b */
[----:B0123-5:R-:W-:Y:S01]  /*1c750*/  ENDCOLLECTIVE ;  /* 0x000000000000791b */ /* 0x02ffe20003800000 */
.L_x_10766:
[----:B------:R-:W-:Y:S05]  /*1c760*/  BSYNC B0 ;  /* 0x0000000000007941 */ /* 0x000fea0003800000 */
.L_x_10765:
[----:B------:R-:W0:Y:S01]  /*1c770*/  S2R R2, SR_TID.X ;  /* 0x0000000000027919 */ /* 0x000e220000002100 */
[----:B------:R-:W-:Y:S01]  /*1c780*/  IMAD.MOV.U32 R13, RZ, RZ, R24 ;  /* 0x000000ffff0d7224 */ /* 0x000fe200078e0018 */
[----:B------:R-:W-:Y:S01]  /*1c790*/  MOV R15, 0xffffffff ;  /* 0xffffffff000f7802 */ /* 0x000fe20000000f00 */
[----:B------:R-:W-:Y:S01]  /*1c7a0*/  IMAD.MOV.U32 R12, RZ, RZ, RZ ;  /* 0x000000ffff0c7224 */ /* 0x000fe200078e00ff */
[----:B------:R-:W-:Y:S01]  /*1c7b0*/  MOV R3, R14 ;  /* 0x0000000e00037202 */ /* 0x000fe20000000f00 */
[----:B------:R-:W-:Y:S01]  /*1c7c0*/  IMAD.MOV.U32 R11, RZ, RZ, 0x1c1f ;  /* 0x00001c1fff0b7424 */ /* 0x000fe200078e00ff */
[----:B------:R-:W-:-:S07]  /*1c7d0*/  LEA R4, R4, R22, 0x1 ;  /* 0x0000001604047211 */ /* 0x000fce00078e08ff */
[----:B0-----:R-:W-:Y:S05]  /*1c7e0*/  WARPSYNC.COLLECTIVE R15, `(.L_x_10767) ;  /* 0x000000000f087348 */ /* 0x001fea0003c00000 */
[----:B------:R1:W2:Y:S02]  /*1c7f0*/  SHFL.IDX P6, R14, R13, R12, R11 ;  /* 0x0000000c0d0e7389 */ /* 0x0002a400000c000b */
[----:B012---:R-:W-:Y:S01]  /*1c800*/  ENDCOLLECTIVE ;  /* 0x000000000000791b */ /* 0x007fe20003800000 */
.L_x_10767:
        /* <DEDUP_REMOVED lines=11> */
[----:B------:R-:W-:Y:S01]  /*1c8c0*/  ISETP.GE.AND P1, PT, R8, UR4, PT ;  /* 0x0000000408007c0c */ /* 0x000fe2000bf26270 */
[----:B------:R-:W-:Y:S01]  /*1c8d0*/  IMAD.X R3, RZ, RZ, R3, P0 ;  /* 0x000000ffff037224 */ /* 0x000fe200000e0603 */
[----:B------:R-:W-:-:S13]  /*1c8e0*/  ISETP.GE.AND P0, PT, R7, UR4, PT ;  /* 0x0000000407007c0c */ /* 0x000fda000bf06270 */
[----:B------:R-:W-:Y:S05]  /*1c8f0*/  WARPSYNC.COLLECTIVE R15, `(.L_x_10768) ;  /* 0x000000000f087348 */ /* 0x000fea0003c00000 */
[----:B------:R0:W1:Y:S02]  /*1c900*/  SHFL.IDX P6, R14, R13, R12, R11 ;  /* 0x0000000c0d0e7389 */ /* 0x00006400000c000b */
[----:B01----:R-:W-:Y:S01]  /*1c910*/  ENDCOLLECTIVE ;  /* 0x000000000000791b */ /* 0x003fe20003800000 */
.L_x_10768:
[C---:B------:R-:W-:Y:S01]  /*1c920*/  ISETP.LT.OR P4, PT, R6.reuse, 0x1, P1 ;  /* 0x000000010600780c */ /* 0x040fe20000f81670 */
[----:B------:R-:W-:Y:S01]  /*1c930*/  @!PT LDS RZ, [RZ] ;  /* 0x00000000fffff984 */ /* 0x000fe20000000800 */
[----:B------:R-:W-:Y:S01]  /*1c940*/  @!PT LDS RZ, [RZ] ;  /* 0x00000000fffff984 */ /* 0x000fe20000000800 */
[----:B------:R-:W-:Y:S01]  /*1c950*/  @!PT LDS RZ, [RZ] ;  /* 0x00000000fffff984 */ /* 0x000fe20000000800 */
[----:B------:R-:W-:Y:S01]  /*1c960*/  LDGSTS.E.BYPASS.LTC128B.128 [R4+0x400], desc[UR42][R2.64], !P3 ;  /* 0x0040000002047fae */ /* 0x000fe2000d901d6a */
[----:B------:R-:W-:Y:S02]  /*1c970*/  ISETP.LT.OR P3, PT, R6, 0x1, P0 ;  /* 0x000000010600780c */ /* 0x000fe40000761670 */
[----:B------:R-:W-:-:S09]  /*1c980*/  MOV R13, R24 ;  /* 0x00000018000d7202 */ /* 0x000fd20000000f00 */
[----:B------:R-:W-:Y:S04]  /*1c990*/  LDGSTS.E.BYPASS.LTC128B.128 [R4+0x2400], desc[UR42][R2.64+0x40], !P4 ;  /* 0x0240004002047fae */ /* 0x000fe8000e101d6a */
[----:B------:R0:W-:Y:S01]  /*1c9a0*/  LDGSTS.E.BYPASS.LTC128B.128 [R4+0x4400], desc[UR42][R2.64+0x80], !P3 ;  /* 0x0440008002047fae */ /* 0x0001e2000d901d6a */
[----:B------:R-:W-:Y:S01]  /*1c9b0*/  ISETP.LT.OR P3, PT, R6, 0x21, P2 ;  /* 0x000000210600780c */ /* 0x000fe20001761670 */
[----:B0-----:R-:W-:-:S12]  /*1c9c0*/  IMAD.MOV.U32 R3, RZ, RZ, R14 ;  /* 0x000000ffff037224 */ /* 0x001fd800078e000e */
[----:B------:R-:W-:Y:S05]  /*1c9d0*/  WARPSYNC.COLLECTIVE R15, `(.L_x_10769) ;  /* 0x000000000f087348 */ /* 0x000fea0003c00000 */
[----:B------:R0:W1:Y:S02]  /*1c9e0*/  SHFL.IDX P6, R14, R13, R12, R11 ;  /* 0x0000000c0d0e7389 */ /* 0x00006400000c000b */
[----:B01----:R-:W-:Y:S01]  /*1c9f0*/  ENDCOLLECTIVE ;  /* 0x000000000000791b */ /* 0x003fe20003800000 */
.L_x_10769:
[----:B------:R-:W-:Y:S02]  /*1ca00*/  IMAD.MOV.U32 R13, RZ, RZ, R25 ;  /* 0x000000ffff0d7224 */ /* 0x000fe400078e0019 */
[----:B------:R-:W-:Y:S01]  /*1ca10*/  IMAD.MOV.U32 R12, RZ, RZ, 0x2 ;  /* 0x00000002ff0c7424 */ /* 0x000fe200078e00ff */
[----:B------:R-:W-:-:S13]  /*1ca20*/  IADD3 R2, P4, R14, R5, RZ ;  /* 0x000000050e027210 */ /* 0x000fda0007f9e0ff */
[----:B------:R-:W-:Y:S05]  /*1ca30*/  WARPSYNC.COLLECTIVE R15, `(.L_x_10770) ;  /* 0x000000000f087348 */ /* 0x000fea0003c00000 */
[----:B------:R0:W1:Y:S02]  /*1ca40*/  SHFL.IDX P6, R14, R13, R12, R11 ;  /* 0x0000000c0d0e7389 */ /* 0x00006400000c000b */
[----:B01----:R-:W-:Y:S01]  /*1ca50*/  ENDCOLLECTIVE ;  /* 0x000000000000791b */ /* 0x003fe20003800000 */
.L_x_10770:
        /* <DEDUP_REMOVED lines=10> */
[----:B------:R-:W-:Y:S02]  /*1cb00*/  ISETP.LT.OR P3, PT, R6, 0x41, P2 ;  /* 0x000000410600780c */ /* 0x000fe40001761670 */
[----:B0-----:R-:W-:-:S11]  /*1cb10*/  MOV R3, R14 ;  /* 0x0000000e00037202 */ /* 0x001fd60000000f00 */
[----:B------:R-:W-:Y:S05]  /*1cb20*/  WARPSYNC.COLLECTIVE R15, `(.L_x_10771) ;  /* 0x000000000f087348 */ /* 0x000fea0003c00000 */
[----:B------:R0:W1:Y:S02]  /*1cb30*/  SHFL.IDX P6, R14, R13, R12, R11 ;  /* 0x0000000c0d0e7389 */ /* 0x00006400000c000b */
[----:B01----:R-:W-:Y:S01]  /*1cb40*/  ENDCOLLECTIVE ;  /* 0x000000000000791b */ /* 0x003fe20003800000 */
.L_x_10771:
[----:B------:R-:W-:Y:S01]  /*1cb50*/  IMAD.MOV.U32 R13, RZ, RZ, R25 ;  /* 0x000000ffff0d7224 */ /* 0x000fe200078e0019 */
[----:B------:R-:W-:Y:S02]  /*1cb60*/  MOV R12, 0x3 ;  /* 0x00000003000c7802 */ /* 0x000fe40000000f00 */
[----:B------:R-:W-:-:S13]  /*1cb70*/  IADD3 R2, P4, R14, R5, RZ ;  /* 0x000000050e027210 */ /* 0x000fda0007f9e0ff */
[----:B------:R-:W-:Y:S05]  /*1cb80*/  WARPSYNC.COLLECTIVE R15, `(.L_x_10772) ;  /* 0x000000000f087348 */ /* 0x000fea0003c00000 */
[----:B------:R0:W1:Y:S02]  /*1cb90*/  SHFL.IDX P6, R14, R13, R12, R11 ;  /* 0x0000000c0d0e7389 */ /* 0x00006400000c000b */
[----:B01----:R-:W-:Y:S01]  /*1cba0*/  ENDCOLLECTIVE ;  /* 0x000000000000791b */ /* 0x003fe20003800000 */
.L_x_10772:
        /* <DEDUP_REMOVED lines=14> */
.L_x_10773:
[----:B------:R-:W-:Y:S05]  /*1cc90*/  BRA `(.L_x_10774) ;  /* 0xffffffbc00bc7947 */ /* 0x000fea000383ffff */
.L_x_10641:
[----:B------:R-:W-:Y:S01]  /*1cca0*/  BSSY B0, `(.L_x_10775) ;  /* 0x0000008000007945 */ /* 0x000fe20003800000 */
[----:B------:R-:W-:Y:S01]  /*1ccb0*/  IMAD.MOV.U32 R13, RZ, RZ, R16 ;  /* 0x000000ffff0d7224 */ /* 0x000fe200078e0010 */
[----:B------:R-:W-:Y:S01]  /*1ccc0*/  MOV R12, RZ ;  /* 0x000000ff000c7202 */ /* 0x000fe20000000f00 */
[----:B------:R-:W-:Y:S02]  /*1ccd0*/  IMAD.MOV.U32 R11, RZ, RZ, 0x1f ;  /* 0x0000001fff0b7424 */ /* 0x000fe400078e00ff */
[----:B------:R-:W-:-:S07]  /*1cce0*/  IMAD.MOV.U32 R15, RZ, RZ, -0x1 ;  /* 0xffffffffff0f7424 */ /* 0x000fce00078e00ff */
[----:B01---5:R-:W-:Y:S05]  /*1ccf0*/  WARPSYNC.COLLECTIVE R15, `(.L_x_10776) ;  /* 0x000000000f087348 */ /* 0x023fea0003c00000 */
[----:B------:R2:W3:Y:S02]  /*1cd00*/  SHFL.IDX P6, R14, R13, R12, R11 ;  /* 0x0000000c0d0e7389 */ /* 0x0004e400000c000b */
[----:B0123-5:R-:W-:Y:S01]  /*1cd10*/  ENDCOLLECTIVE ;  /* 0x000000000000791b */ /* 0x02ffe20003800000 */
.L_x_10776:
[----:B------:R-:W-:Y:S05]  /*1cd20*/  BSYNC B0 ;  /* 0x0000000000007941 */ /* 0x000fea0003800000 */
.L_x_10775:
        /* <DEDUP_REMOVED lines=9> */
.L_x_10777:
[----:B------:R-:W-:Y:S02]  /*1cdc0*/  ULDC UR4, c[0x0][0xc3c] ;  /* 0x00030f0000047ab9 */ /* 0x000fe40000000800 */
[----:B------:R-:W-:-:S13]  /*1cdd0*/  ISETP.GE.OR P1, PT, R5, UR4, !P0 ;  /* 0x0000000405007c0c */ /* 0x000fda000c726670 */
[----:B------:R-:W0:Y:S01]  /*1cde0*/  @!P1 LDC.64 R2, c[0x0][0xc80] ;  /* 0x00032000ff029b82 */ /* 0x000e220000000a00 */
[----:B------:R-:W-:Y:S01]  /*1cdf0*/  IMAD.MOV.U32 R11, RZ, RZ, RZ ;  /* 0x000000ffff0b7224 */ /* 0x000fe200078e00ff */
[----:B------:R-:W-:Y:S01]  /*1ce00*/  MOV R4, R14 ;  /* 0x0000000e00047202 */ /* 0x000fe20000000f00 */
[----:B0-----:R-:W-:-:S06]  /*1ce10*/  @!P1 IMAD.WIDE R2, R5, 0x4, R2 ;  /* 0x0000000405029825 */ /* 0x001fcc00078e0202 */
[----:B------:R0:W2:Y:S01]  /*1ce20*/  @!P1 LDG.E R3, desc[UR42][R2.64] ;  /* 0x0000002a02039981 */ /* 0x0000a2000c1e1900 */
[C---:B------:R-:W-:Y:S02]  /*1ce30*/  ISETP.GE.U32.AND P2, PT, R8.reuse, 0x2, PT ;  /* 0x000000020800780c */ /* 0x040fe40003f46070 */
[C---:B------:R-:W-:Y:S02]  /*1ce40*/  ISETP.GE.U32.AND P3, PT, R8.reuse, 0x4, PT ;  /* 0x000000040800780c */ /* 0x040fe40003f66070 */
[C---:B------:R-:W-:Y:S02]  /*1ce50*/  ISETP.GE.U32.AND P4, PT, R8.reuse, 0x8, PT ;  /* 0x000000080800780c */ /* 0x040fe40003f86070 */
[C---:B------:R-:W-:Y:S01]  /*1ce60*/  ISETP.GE.U32.AND P5, PT, R8.reuse, 0x10, PT ;  /* 0x000000100800780c */ /* 0x040fe20003fa6070 */
[----:B0-----:R-:W-:Y:S02]  /*1ce70*/  IMAD.MOV.U32 R2, RZ, RZ, RZ ;  /* 0x000000ffff027224 */ /* 0x001fe400078e00ff */
[----:B--2---:R-:W-:Y:S01]  /*1ce80*/  @!P1 IMAD.MOV.U32 R2, RZ, RZ, R3 ;  /* 0x000000ffff029224 */ /* 0x004fe200078e0003 */
[----:B------:R-:W-:-:S04]  /*1ce90*/  ISETP.NE.AND P1, PT, R8, RZ, PT ;  /* 0x000000ff0800720c */ /* 0x000fc80003f25270 */
[----:B------:R-:W-:-:S09]  /*1cea0*/  MOV R13, R2 ;  /* 0x00000002000d7202 */ /* 0x000fd20000000f00 */
[----:B------:R-:W-:Y:S05]  /*1ceb0*/  WARPSYNC.COLLECTIVE R15, `(.L_x_10778) ;  /* 0x000000000f087348 */ /* 0x000fea0003c00000 */
[----:B------:R0:W1:Y:S02]  /*1cec0*/  SHFL.UP P6, R14, R13, R12, R11 ;  /* 0x0400000c0d0e7389 */ /* 0x00006400000c000b */
[----:B01----:R-:W-:Y:S01]  /*1ced0*/  ENDCOLLECTIVE ;  /* 0x000000000000791b */ /* 0x003fe20003800000 */
.L_x_10778:
[----:B------:R-:W-:Y:S02]  /*1cee0*/  MOV R12, 0x2 ;  /* 0x00000002000c7802 */ /* 0x000fe40000000f00 */
[----:B------:R-:W-:-:S05]  /*1cef0*/  SEL R5, R14, RZ, P1 ;  /* 0x000000ff0e057207 */ /* 0x000fca0000800000 */
[----:B------:R-:W-:-:S04]  /*1cf00*/  IMAD.IADD R5, R2, 0x1, R5 ;  /* 0x0000000102057824 */ /* 0x000fc800078e0205 */
[----:B------:R-:W-:-:S07]  /*1cf10*/  IMAD.MOV.U32 R13, RZ, RZ, R5 ;  /* 0x000000ffff0d7224 */ /* 0x000fce00078e0005 */
[----:B------:R-:W-:Y:S05]  /*1cf20*/  WARPSYNC.COLLECTIVE R15, `(.L_x_10779) ;  /* 0x000000000f087348 */ /* 0x000fea0003c00000 */
[----:B------:R0:W1:Y:S02]  /*1cf30*/  SHFL.UP P6, R14, R13, R12, R11 ;  /* 0x0400000c0d0e7389 */ /* 0x00006400000c000b */
[----:B01----:R-:W-:Y:S01]  /*1cf40*/  ENDCOLLECTIVE ;  /* 0x000000000000791b */ /* 0x003fe20003800000 */
.L_x_10779:
[----:B------:R-:W-:Y:S01]  /*1cf50*/  IMAD.MOV.U32 R12, RZ, RZ, 0x4 ;  /* 0x00000004ff0c7424 */ /* 0x000fe200078e00ff */
[----:B------:R-:W-:-:S05]  /*1cf60*/  SEL R6, R14, RZ, P2 ;  /* 0x000000ff0e067207 */ /* 0x000fca0001000000 */
[----:B------:R-:W-:-:S04]  /*1cf70*/  IMAD.IADD R6, R5, 0x1, R6 ;  /* 0x0000000105067824 */ /* 0x000fc800078e0206 */
[----:B------:R-:W-:-:S07]  /*1cf80*/  IMAD.MOV.U32 R13, RZ, RZ, R6 ;  /* 0x000000ffff0d7224 */ /* 0x000fce00078e0006 */
[----:B------:R-:W-:Y:S05]  /*1cf90*/  WARPSYNC.COLLECTIVE R15, `(.L_x_10780) ;  /* 0x000000000f087348 */ /* 0x000fea0003c00000 */
[----:B------:R0:W1:Y:S02]  /*1cfa0*/  SHFL.UP P6, R14, R13, R12, R11 ;  /* 0x0400000c0d0e7389 */ /* 0x00006400000c000b */
[----:B01----:R-:W-:Y:S01]  /*1cfb0*/  ENDCOLLECTIVE ;  /* 0x000000000000791b */ /* 0x003fe20003800000 */
.L_x_10780:
[----:B------:R-:W-:Y:S01]  /*1cfc0*/  IMAD.MOV.U32 R12, RZ, RZ, 0x8 ;  /* 0x00000008ff0c7424 */ /* 0x000fe200078e00ff */
[----:B------:R-:W-:-:S04]  /*1cfd0*/  SEL R7, R14, RZ, P3 ;  /* 0x000000ff0e077207 */ /* 0x000fc80001800000 */
[----:B------:R-:W-:-:S05]  /*1cfe0*/  IADD3 R7, R6, R7, RZ ;  /* 0x0000000706077210 */ /* 0x000fca0007ffe0ff */
[----:B------:R-:W-:-:S07]  /*1cff0*/  IMAD.MOV.U32 R13, RZ, RZ, R7 ;  /* 0x000000ffff0d7224 */ /* 0x000fce00078e0007 */
[----:B------:R-:W-:Y:S05]  /*1d000*/  WARPSYNC.COLLECTIVE R15, `(.L_x_10781) ;  /* 0x000000000f087348 */ /* 0x000fea0003c00000 */
[----:B------:R0:W1:Y:S02]  /*1d010*/  SHFL.UP P6, R14, R13, R12, R11 ;  /* 0x0400000c0d0e7389 */ /* 0x00006400000c000b */
[----:B01----:R-:W-:Y:S01]  /*1d020*/  ENDCOLLECTIVE ;  /* 0x000000000000791b */ /* 0x003fe20003800000 */
.L_x_10781:
[----:B------:R-:W-:Y:S01]  /*1d030*/  IMAD.MOV.U32 R12, RZ, RZ, 0x10 ;  /* 0x00000010ff0c7424 */ /* 0x000fe200078e00ff */
[----:B------:R-:W-:-:S05]  /*1d040*/  SEL R14, R14, RZ, P4 ;  /* 0x000000ff0e0e7207 */ /* 0x000fca0002000000 */
[----:B------:R-:W-:-:S05]  /*1d050*/  IMAD.IADD R5, R7, 0x1, R14 ;  /* 0x0000000107057824 */ /* 0x000fca00078e020e */
[----:B------:R-:W-:-:S07]  /*1d060*/  MOV R13, R5 ;  /* 0x00000005000d7202 */ /* 0x000fce0000000f00 */
[----:B------:R-:W-:Y:S05]  /*1d070*/  WARPSYNC.COLLECTIVE R15, `(.L_x_10782) ;  /* 0x000000000f087348 */ /* 0x000fea0003c00000 */
[----:B------:R0:W1:Y:S02]  /*1d080*/  SHFL.UP P6, R14, R13, R12, R11 ;  /* 0x0400000c0d0e7389 */ /* 0x00006400000c000b */
[----:B01----:R-:W-:Y:S01]  /*1d090*/  ENDCOLLECTIVE ;  /* 0x000000000000791b */ /* 0x003fe20003800000 */
.L_x_10782:
        /* <DEDUP_REMOVED lines=8> */
.L_x_10783:
[----:B------:R-:W-:Y:S05]  /*1d120*/  BRA `(.L_x_10784) ;  /* 0xffffffbc00d87947 */ /* 0x000fea000383ffff */
.L_x_10646:
        /* <DEDUP_REMOVED lines=8> */
.L_x_10786:
[----:B------:R-:W-:Y:S05]  /*1d1b0*/  BSYNC B0 ;  /* 0x0000000000007941 */ /* 0x000fea0003800000 */
.L_x_10785:
[----:B------:R-:W-:Y:S01]  /*1d1c0*/  SEL R13, R14, RZ, P1 ;  /* 0x000000ff0e0d7207 */ /* 0x000fe20000800000 */
[----:B------:R-:W-:Y:S01]  /*1d1d0*/  IMAD.MOV.U32 R12, RZ, RZ, 0x2 ;  /* 0x00000002ff0c7424 */ /* 0x000fe200078e00ff */
[----:B------:R-:W-:Y:S01]  /*1d1e0*/  MOV R11, RZ ;  /* 0x000000ff000b7202 */ /* 0x000fe20000000f00 */
[----:B------:R-:W-:Y:S02]  /*1d1f0*/  IMAD.MOV.U32 R15, RZ, RZ, -0x1 ;  /* 0xffffffffff0f7424 */ /* 0x000fe400078e00ff */
[----:B------:R-:W-:-:S07]  /*1d200*/  IMAD.IADD R13, R2, 0x1, R13 ;  /* 0x00000001020d7824 */ /* 0x000fce00078e020d */
[----:B------:R-:W-:Y:S05]  /*1d210*/  WARPSYNC.COLLECTIVE R15, `(.L_x_10787) ;  /* 0x000000000f087348 */ /* 0x000fea0003c00000 */
[----:B------:R0:W1:Y:S02]  /*1d220*/  SHFL.UP P6, R14, R13, R12, R11 ;  /* 0x0400000c0d0e7389 */ /* 0x00006400000c000b */
[----:B01----:R-:W-:Y:S01]  /*1d230*/  ENDCOLLECTIVE ;  /* 0x000000000000791b */ /* 0x003fe20003800000 */
.L_x_10787:
[----:B------:R-:W-:Y:S02]  /*1d240*/  MOV R12, 0x4 ;  /* 0x00000004000c7802 */ /* 0x000fe40000000f00 */
[----:B------:R-:W-:-:S05]  /*1d250*/  SEL R14, R14, RZ, P2 ;  /* 0x000000ff0e0e7207 */ /* 0x000fca0001000000 */
[----:B------:R-:W-:-:S04]  /*1d260*/  IMAD.IADD R3, R13, 0x1, R14 ;  /* 0x000000010d037824 */ /* 0x000fc800078e020e */
[----:B------:R-:W-:-:S07]  /*1d270*/  IMAD.MOV.U32 R13, RZ, RZ, R3 ;  /* 0x000000ffff0d7224 */ /* 0x000fce00078e0003 */
[----:B------:R-:W-:Y:S05]  /*1d280*/  WARPSYNC.COLLECTIVE R15, `(.L_x_10788) ;  /* 0x000000000f087348 */ /* 0x000fea0003c00000 */
[----:B------:R0:W1:Y:S02]  /*1d290*/  SHFL.UP P6, R14, R13, R12, R11 ;  /* 0x0400000c0d0e7389 */ /* 0x00006400000c000b */
[----:B01----:R-:W-:Y:S01]  /*1d2a0*/  ENDCOLLECTIVE ;  /* 0x000000000000791b */ /* 0x003fe20003800000 */
.L_x_10788:
[----:B------:R-:W-:Y:S02]  /*1d2b0*/  MOV R12, 0x8 ;  /* 0x00000008000c7802 */ /* 0x000fe40000000f00 */
[----:B------:R-:W-:-:S05]  /*1d2c0*/  SEL R14, R14, RZ, P3 ;  /* 0x000000ff0e0e7207 */ /* 0x000fca0001800000 */
[----:B------:R-:W-:-:S04]  /*1d2d0*/  IMAD.IADD R5, R3, 0x1, R14 ;  /* 0x0000000103057824 */ /* 0x000fc800078e020e */
[----:B------:R-:W-:-:S07]  /*1d2e0*/  IMAD.MOV.U32 R13, RZ, RZ, R5 ;  /* 0x000000ffff0d7224 */ /* 0x000fce00078e0005 */
[----:B------:R-:W-:Y:S05]  /*1d2f0*/  WARPSYNC.COLLECTIVE R15, `(.L_x_10789) ;  /* 0x000000000f087348 */ /* 0x000fea0003c00000 */
[----:B------:R0:W1:Y:S02]  /*1d300*/  SHFL.UP P6, R14, R13, R12, R11 ;  /* 0x0400000c0d0e7389 */ /* 0x00006400000c000b */
[----:B01----:R-:W-:Y:S01]  /*1d310*/  ENDCOLLECTIVE ;  /* 0x000000000000791b */ /* 0x003fe20003800000 */
.L_x_10789:
[----:B------:R-:W-:Y:S02]  /*1d320*/  MOV R12, 0x10 ;  /* 0x00000010000c7802 */ /* 0x000fe40000000f00 */
[----:B------:R-:W-:-:S05]  /*1d330*/  SEL R6, R14, RZ, P4 ;  /* 0x000000ff0e067207 */ /* 0x000fca0002000000 */
[----:B------:R-:W-:-:S04]  /*1d340*/  IMAD.IADD R6, R5, 0x1, R6 ;  /* 0x0000000105067824 */ /* 0x000fc800078e0206 */
[----:B------:R-:W-:-:S07]  /*1d350*/  IMAD.MOV.U32 R13, RZ, RZ, R6 ;  /* 0x000000ffff0d7224 */ /* 0x000fce00078e0006 */
[----:B------:R-:W-:Y:S05]  /*1d360*/  WARPSYNC.COLLECTIVE R15, `(.L_x_10790) ;  /* 0x000000000f087348 */ /* 0x000fea0003c00000 */
[----:B------:R0:W1:Y:S02]  /*1d370*/  SHFL.UP P6, R14, R13, R12, R11 ;  /* 0x0400000c0d0e7389 */ /* 0x00006400000c000b */
[----:B01----:R-:W-:Y:S01]  /*1d380*/  ENDCOLLECTIVE ;  /* 0x000000000000791b */ /* 0x003fe20003800000 */
.L_x_10790:
        /* <DEDUP_REMOVED lines=8> */
.L_x_10791:
[----:B------:R-:W-:Y:S05]  /*1d410*/  BRA `(.L_x_10792) ;  /* 0xffffffbc00b87947 */ /* 0x000fea000383ffff */
.L_x_10648:
[----:B------:R-:W-:Y:S01]  /*1d420*/  BSSY B0, `(.L_x_10793) ;  /* 0x0000006000007945 */ /* 0x000fe20003800000 */
[----:B------:R-:W-:Y:S01]  /*1d430*/  PLOP3.LUT P6, PT, P6, PT, PT, 0x8, 0x0 ;  /* 0x000000000000781c */ /* 0x000fe200037ce170 */
[----:B------:R-:W-:-:S12]  /*1d440*/  IMAD.MOV.U32 R15, RZ, RZ, -0x1 ;  /* 0xffffffffff0f7424 */ /* 0x000fd800078e00ff */
[----:B0----5:R-:W-:Y:S05]  /*1d450*/  WARPSYNC.COLLECTIVE R15, `(.L_x_10794) ;  /* 0x000000000f087348 */ /* 0x021fea0003c00000 */
[----:B------:R-:W-:Y:S01]  /*1d460*/  VOTE.ANY R14, PT, P6 ;  /* 0x00000000000e7806 */ /* 0x000fe200030e0100 */
[----:B0----5:R-:W-:Y:S06]  /*1d470*/  ENDCOLLECTIVE ;  /* 0x000000000000791b */ /* 0x021fec0003800000 */
.L_x_10794:
[----:B------:R-:W-:Y:S05]  /*1d480*/  BSYNC B0 ;  /* 0x0000000000007941 */ /* 0x000fea0003800000 */
.L_x_10793:
        /* <DEDUP_REMOVED lines=9> */
.L_x_10795:
[----:B------:R-:W-:Y:S01]  /*1d520*/  IMAD.MOV.U32 R17, RZ, RZ, R14 ;  /* 0x000000ffff117224 */ /* 0x000fe200078e000e */
[----:B------:R-:W-:Y:S06]  /*1d530*/  BRA `(.L_x_10796) ;  /* 0xffffffbc00a87947 */ /* 0x000fec000383ffff */
.L_x_10650:
[----:B------:R-:W-:Y:S01]  /*1d540*/  BSSY B0, `(.L_x_10797) ;  /* 0x0000007000007945 */ /* 0x000fe20003800000 */
[----:B------:R-:W-:Y:S01]  /*1d550*/  MOV R13, R3 ;  /* 0x00000003000d7202 */ /* 0x000fe20000000f00 */
[----:B------:R-:W-:Y:S02]  /*1d560*/  IMAD.MOV.U32 R11, RZ, RZ, 0x1f ;  /* 0x0000001fff0b7424 */ /* 0x000fe400078e00ff */
[----:B------:R-:W-:-:S07]  /*1d570*/  IMAD.MOV.U32 R15, RZ, RZ, -0x1 ;  /* 0xffffffffff0f7424 */ /* 0x000fce00078e00ff */
[----:B012---:R-:W-:Y:S05]  /*1d580*/  WARPSYNC.COLLECTIVE R15, `(.L_x_10798) ;  /* 0x000000000f087348 */ /* 0x007fea0003c00000 */
[----:B------:R3:W4:Y:S02]  /*1d590*/  SHFL.IDX P6, R14, R13, R12, R11 ;  /* 0x0000000c0d0e7389 */ /* 0x00072400000c000b */
[----:B01234-:R-:W-:Y:S01]  /*1d5a0*/  ENDCOLLECTIVE ;  /* 0x000000000000791b */ /* 0x01ffe20003800000 */
.L_x_10798:
[----:B------:R-:W-:Y:S05]  /*1d5b0*/  BSYNC B0 ;  /* 0x0000000000007941 */ /* 0x000fea0003800000 */
.L_x_10797:
[----:B------:R-:W-:Y:S05]  /*1d5c0*/  BRA `(.L_x_10649) ;  /* 0xffffffbc00a07947 */ /* 0x000fea000383ffff */
.L_x_10654:
[----:B0-----:R0:W3:Y:S02]  /*1d5d0*/  SYNCS.PHASECHK.TRANS64.TRYWAIT P0, [R5+URZ+0x2d820], R0 ;  /* 0x02d82000050075a7 */ /* 0x0010e4000800017f */
[----:B---3--:R-:W-:Y:S05]  /*1d5e0*/  @!P0 NANOSLEEP.SYNCS 0x989680 ;  /* 0x009896800000895d */ /* 0x008fea0003900000 */
[----:B------:R-:W3:Y:S02]  /*1d5f0*/  @!P0 SYNCS.PHASECHK.TRANS64 P0, [R5+URZ+0x2d820], R0 ;  /* 0x02d82000050085a7 */ /* 0x000ee4000800007f */
[----:B---3--:R-:W-:Y:S05]  /*1d600*/  @!P0 BRA `(.L_x_10654) ;  /* 0xfffffffc00f08947 */ /* 0x008fea000383ffff */
[----:B------:R-:W-:Y:S05]  /*1d610*/  BRA `(.L_x_10799) ;  /* 0xffffffc0008c7947 */ /* 0x000fea000383ffff */
.L_x_10655:
        /* <DEDUP_REMOVED lines=8> */
[----:B012-4-:R-:W-:Y:S05]  /*1d6a0*/  WARPSYNC.COLLECTIVE R15, `(.L_x_10801) ;  /* 0x000000000f087348 */ /* 0x017fea0003c00000 */
[----:B------:R3:W0:Y:S02]  /*1d6b0*/  SHFL.IDX P6, R14, R13, R12, R11 ;  /* 0x0000000c0d0e7389 */ /* 0x00062400000c000b */
[----:B01234-:R-:W-:Y:S01]  /*1d6c0*/  ENDCOLLECTIVE ;  /* 0x000000000000791b */ /* 0x01ffe20003800000 */
.L_x_10801:
[----:B------:R-:W-:Y:S05]  /*1d6d0*/  BSYNC B0 ;  /* 0x0000000000007941 */ /* 0x000fea0003800000 */
.L_x_10800:
[----:B------:R-:W-:Y:S05]  /*1d6e0*/  BRA `(.L_x_10802) ;  /* 0xffffffc000747947 */ /* 0x000fea000383ffff */
.L_x_10656:
[----:B------:R-:W-:Y:S01]  /*1d6f0*/  BSSY B0, `(.L_x_10803) ;  /* 0x0000006000007945 */ /* 0x000fe20003800000 */
[----:B------:R-:W-:-:S07]  /*1d700*/  IMAD.MOV.U32 R15, RZ, RZ, -0x1 ;  /* 0xffffffffff0f7424 */ /* 0x000fce00078e00ff */
[----:B012-4-:R-:W-:Y:S05]  /*1d710*/  WARPSYNC.COLLECTIVE R15, `(.L_x_10804) ;  /* 0x000000000f0c7348 */ /* 0x017fea0003c00000 */
[----:B------:R-:W-:Y:S02]  /*1d720*/  ELECT P6, UR62, PT ;  /* 0x00000000003e782f */ /* 0x000fe400038c0000 */
[----:B------:R-:W-:Y:S01]  /*1d730*/  MOV R14, UR62 ;  /* 0x0000003e000e7c02 */ /* 0x000fe20008000f00 */
[----:B012-4-:R-:W-:Y:S10]  /*1d740*/  ENDCOLLECTIVE ;  /* 0x000000000000791b */ /* 0x017ff40003800000 */
.L_x_10804:
[----:B------:R-:W-:Y:S05]  /*1d750*/  BSYNC B0 ;  /* 0x0000000000007941 */ /* 0x000fea0003800000 */
.L_x_10803:
[----:B------:R-:W-:Y:S05]  /*1d760*/  BRA `(.L_x_10805) ;  /* 0xffffffc000687947 */ /* 0x000fea000383ffff */
.L_x_10658:
[----:B0-----:R0:W3:Y:S02]  /*1d770*/  SYNCS.PHASECHK.TRANS64.TRYWAIT P1, [R3+URZ+0x2d840], R2 ;  /* 0x02d84002030075a7 */ /* 0x0010e4000802017f */
[----:B---3--:R-:W-:Y:S05]  /*1d780*/  @!P1 NANOSLEEP.SYNCS 0x989680 ;  /* 0x009896800000995d */ /* 0x008fea0003900000 */
[----:B------:R-:W3:Y:S02]  /*1d790*/  @!P1 SYNCS.PHASECHK.TRANS64 P1, [R3+URZ+0x2d840], R2 ;  /* 0x02d84002030095a7 */ /* 0x000ee4000802007f */
[----:B---3--:R-:W-:Y:S05]  /*1d7a0*/  @!P1 BRA `(.L_x_10658) ;  /* 0xfffffffc00f09947 */ /* 0x008fea000383ffff */
[----:B------:R-:W-:Y:S05]  /*1d7b0*/  BRA `(.L_x_10806) ;  /* 0xffffffc0008c7947 */ /* 0x000fea000383ffff */
.L_x_10660:
[----:B---3--:R3:W0:Y:S02]  /*1d7c0*/  SYNCS.PHASECHK.TRANS64.TRYWAIT P1, [R5+URZ+0x2d840], R0 ;  /* 0x02d84000050075a7 */ /* 0x008624000802017f */
[----:B0-----:R-:W-:Y:S05]  /*1d7d0*/  @!P1 NANOSLEEP.SYNCS 0x989680 ;  /* 0x009896800000995d */ /* 0x001fea0003900000 */
[----:B------:R-:W0:Y:S02]  /*1d7e0*/  @!P1 SYNCS.PHASECHK.TRANS64 P1, [R5+URZ+0x2d840], R0 ;  /* 0x02d84000050095a7 */ /* 0x000e24000802007f */
[----:B0-----:R-:W-:Y:S05]  /*1d7f0*/  @!P1 BRA `(.L_x_10660) ;  /* 0xfffffffc00f09947 */ /* 0x001fea000383ffff */
[----:B------:R-:W-:Y:S05]  /*1d800*/  BRA `(.L_x_10807) ;  /* 0xffffffc0009c7947 */ /* 0x000fea000383ffff */
.L_x_10662:
[----:B------:R0:W0:Y:S02]  /*1d810*/  SYNCS.PHASECHK.TRANS64.TRYWAIT P1, [R3+URZ+0x2d860], R2 ;  /* 0x02d86002030075a7 */ /* 0x000024000802017f */
[----:B0-----:R-:W-:Y:S05]  /*1d820*/  @!P1 NANOSLEEP.SYNCS 0x989680 ;  /* 0x009896800000995d */ /* 0x001fea0003900000 */
[----:B------:R-:W0:Y:S02]  /*1d830*/  @!P1 SYNCS.PHASECHK.TRANS64 P1, [R3+URZ+0x2d860], R2 ;  /* 0x02d86002030095a7 */ /* 0x000e24000802007f */
[----:B0-----:R-:W-:Y:S05]  /*1d840*/  @!P1 BRA `(.L_x_10662) ;  /* 0xfffffffc00f09947 */ /* 0x001fea000383ffff */
[----:B------:R-:W-:Y:S05]  /*1d850*/  BRA `(.L_x_10808) ;  /* 0xffffffc000987947 */ /* 0x000fea000383ffff */
.L_x_10809:
        /* <DEDUP_REMOVED lines=10> */
.L_x_15867:


//--------------------- .text._ZN7cutlass13device_kernelIN5flash11enable_sm90INS1_16FlashAttnFwdSm90INS1_25CollectiveMainloopFwdSm90ILi2EN4cute5tupleIJNS5_1CILi1EEES8_S8_EEENS6_IJNS7_ILi192EEENS7_ILi128EEENS7_ILi96EEEEEELi96ENS_6half_tEfNS_4arch4Sm90ELb0ELb1ELb1ELb0ELb1ELb0ELb0ELb0ELb1ELb1ELb0ELb0EEENS1_21CollectiveEpilogueFwdINS6_IJSA_SC_SB_EEES9_SE_SG_Li384ELb0ELb1ELb0ELb0EEENS1_30DynamicPersistentTileSchedulerILi384ELi128ELb0ELb1ELb1EEEEEEEEEvNT_6ParamsE --------------------------
	.section	.text._ZN7cutlass13device_kernelIN5flash11enable_sm90INS1_16FlashAttnFwdSm90INS1_25CollectiveMainloopFwdSm90ILi2EN4cute5tupleIJNS5_1CILi1EEES8_S8_EEENS6_IJNS7_ILi192EEENS7_ILi128EEENS7_ILi96EEEEEELi96ENS_6half_tEfNS_4arch4Sm90ELb0ELb1ELb1ELb0ELb1ELb0ELb0ELb0ELb1ELb1ELb0ELb0EEENS1_21CollectiveEpilogueFwdINS6_IJSA_SC_SB_EEES9_SE_SG_Li384ELb0ELb1ELb0ELb0EEENS1_30DynamicPersistentTileSchedulerILi384ELi128ELb0ELb1ELb1EEEEEEEEEvNT_6ParamsE,"ax",@progbits
	.align	128
.text._ZN7cutlass13device_kernelIN5flash11enable_sm90INS1_16FlashAttnFwdSm90INS1_25CollectiveMainloopFwdSm90ILi2EN4cute5tupleIJNS5_1CILi1EEES8_S8_EEENS6_IJNS7_ILi192EEENS7_ILi128EEENS7_ILi96EEEEEELi96ENS_6half_tEfNS_4arch4Sm90ELb0ELb1ELb1ELb0ELb1ELb0ELb0ELb0ELb1ELb1ELb0ELb0EEENS1_21CollectiveEpilogueFwdINS6_IJSA_SC_SB_EEES9_SE_SG_Li384ELb0ELb1ELb0ELb0EEENS1_30DynamicPersistentTileSchedulerILi384ELi128ELb0ELb1ELb1EEEEEEEEEvNT_6ParamsE:
        .type           _ZN7cutlass13device_kernelIN5flash11enable_sm90INS1_16FlashAttnFwdSm90INS1_25CollectiveMainloopFwdSm90ILi2EN4cute5tupleIJNS5_1CILi1EEES8_S8_EEENS6_IJNS7_ILi192EEENS7_ILi128EEENS7_ILi96EEEEEELi96ENS_6half_tEfNS_4arch4Sm90ELb0ELb1ELb1ELb0ELb1ELb0ELb0ELb0ELb1ELb1ELb0ELb0EEENS1_21CollectiveEpilogueFwdINS6_IJSA_SC_SB_EEES9_SE_SG_Li384ELb0ELb1ELb0ELb0EEENS1_30DynamicPersistentTileSchedulerILi384ELi128ELb0ELb1ELb1EEEEEEEEEvNT_6ParamsE,@function
        .size           _ZN7cutlass13device_kernelIN5flash11enable_sm90INS1_16FlashAttnFwdSm90INS1_25CollectiveMainloopFwdSm90ILi2EN4cute5tupleIJNS5_1CILi1EEES8_S8_EEENS6_IJNS7_ILi192EEENS7_ILi128EEENS7_ILi96EEEEEELi96ENS_6half_tEfNS_4arch4Sm90ELb0ELb1ELb1ELb0ELb1ELb0ELb0ELb0ELb1ELb1ELb0ELb0EEENS1_21CollectiveEpilogueFwdINS6_IJSA_SC_SB_EEES9_SE_SG_Li384ELb0ELb1ELb0ELb0EEENS1_30DynamicPersistentTileSchedulerILi384ELi128ELb0ELb1ELb1EEEEEEEEEvNT_6ParamsE,(.L_x_15868 - _ZN7cutlass13device_kernelIN5flash11enable_sm90INS1_16FlashAttnFwdSm90INS1_25CollectiveMainloopFwdSm90ILi2EN4cute5tupleIJNS5_1CILi1EEES8_S8_EEENS6_IJNS7_ILi192EEENS7_ILi128EEENS7_ILi96EEEEEELi96ENS_6half_tEfNS_4arch4Sm90ELb0ELb1ELb1ELb0ELb1ELb0ELb0ELb0ELb1ELb1ELb0ELb0EEENS1_21CollectiveEpilogueFwdINS6_IJSA_SC_SB_EEES9_SE_SG_Li384ELb0ELb1ELb0ELb0EEENS1_30DynamicPersistentTileSchedulerILi384ELi128ELb0ELb1ELb1EEEEEEEEEvNT_6ParamsE)
        .other          _ZN7cutlass13device_kernelIN5flash11enable_sm90INS1_16FlashAttnFwdSm90INS1_25CollectiveMainloopFwdSm90ILi2EN4cute5tupleIJNS5_1CILi1EEES8_S8_EEENS6_IJNS7_ILi192EEENS7_ILi128EEENS7_ILi96EEEEEELi96ENS_6half_tEfNS_4arch4Sm90ELb0ELb1ELb1ELb0ELb1ELb0ELb0ELb0ELb1ELb1ELb0ELb0EEENS1_21CollectiveEpilogueFwdINS6_IJSA_SC_SB_EEES9_SE_SG_Li384ELb0ELb1ELb0ELb0EEENS1_30DynamicPersistentTileSchedulerILi384ELi128ELb0ELb1ELb1EEEEEEEEEvNT_6ParamsE,@"STO_CUDA_ENTRY STV_DEFAULT"
_ZN7cutlass13device_kernelIN5flash11enable_sm90INS1_16FlashAttnFwdSm90INS1_25CollectiveMainloopFwdSm90ILi2EN4cute5tupleIJNS5_1CILi1EEES8_S8_EEENS6_IJNS7_ILi192EEENS7_ILi128EEENS7_ILi96EEEEEELi96ENS_6half_tEfNS_4arch4Sm90ELb0ELb1ELb1ELb0ELb1ELb0ELb0ELb0ELb1ELb1ELb0ELb0EEENS1_21CollectiveEpilogueFwdINS6_IJSA_SC_SB_EEES9_SE_SG_Li384ELb0ELb1ELb0ELb0EEENS1_30DynamicPersistentTileSchedulerILi384ELi128ELb0ELb1ELb1EEEEEEEEEvNT_6ParamsE:
        /* <DEDUP_REMOVED lines=45> */
.L_x_10810:
        /* <DEDUP_REMOVED lines=22> */
.L_x_10811:
        /* <DEDUP_REMOVED lines=18> */
.L_x_10812:
        /* <DEDUP_REMOVED lines=22> */
.L_x_10813:
        /* <DEDUP_REMOVED lines=23> */
.L_x_10814:
        /* <DEDUP_REMOVED lines=8> */
.L_x_10816:
        /* <DEDUP_REMOVED lines=17> */
[----:B------:R-:W-:Y:S01]  /*09b0*/  IMAD.MOV.U32 R18, RZ, RZ, 0x40 ;  /* 0x00000040ff127424 */ /* 0x000fe200078e00ff */
[----:B------:R-:W-:Y:S01]  /*09c0*/  ULOP3.LUT UR49, UR42, 0x1, URZ, 0xfc, !UPT ;  /* 0x000000012a317892 */ /* 0x000fe2000f8efc3f */
[----:B------:R-:W-:Y:S01]  /*09d0*/  SHF.R.S32.HI R0, RZ, 0x1f, R151 ;  /* 0x0000001fff007819 */ /* 0x000fe20000011497 */
[----:B------:R-:W-:Y:S01]  /*09e0*/  UMOV UR48, URZ ;  /* 0x0000003f00307c82 */ /* 0x000fe20008000000 */
[----:B------:R-:W-:Y:S01]  /*09f0*/  UMOV UR47, URZ ;  /* 0x0000003f002f7c82 */ /* 0x000fe20008000000 */
[----:B------:R-:W-:Y:S01]  /*0a00*/  UMOV UR46, URZ ;  /* 0x0000003f002e7c82 */ /* 0x000fe20008000000 */
[CC--:B------:R-:W-:Y:S02]  /*0a10*/  LEA.HI R2, R0.reuse, R151.reuse, RZ, 0x4 ;  /* 0x0000009700027211 */ /* 0x0c0fe400078f20ff */
[----:B------:R-:W-:-:S02]  /*0a20*/  LEA.HI R146, R0, R151, RZ, 0x7 ;  /* 0x0000009700927211 */ /* 0x000fc400078f38ff */
[----:B------:R-:W-:Y:S02]  /*0a30*/  LOP3.LUT R4, R2, 0xfffffff0, RZ, 0xc0, !PT ;  /* 0xfffffff002047812 */ /* 0x000fe400078ec0ff */
[----:B------:R-:W-:Y:S02]  /*0a40*/  SHF.R.S32.HI R5, RZ, 0x4, R2 ;  /* 0x00000004ff057819 */ /* 0x000fe40000011402 */
[----:B------:R-:W-:Y:S01]  /*0a50*/  LOP3.LUT R6, R146, 0xffffff80, RZ, 0xc0, !PT ;  /* 0xffffff8092067812 */ /* 0x000fe200078ec0ff */
[C---:B------:R-:W-:Y:S01]  /*0a60*/  IMAD.IADD R4, R151.reuse, 0x1, -R4 ;  /* 0x0000000197047824 */ /* 0x040fe200078e0a04 */
[----:B------:R-:W-:Y:S02]  /*0a70*/  LEA.HI R2, R2, R5, RZ, 0x1 ;  /* 0x0000000502027211 */ /* 0x000fe400078f08ff */
[----:B------:R-:W-:Y:S01]  /*0a80*/  SHF.R.S32.HI R146, RZ, 0x7, R146 ;  /* 0x00000007ff927819 */ /* 0x000fe20000011492 */
[----:B------:R-:W-:Y:S01]  /*0a90*/  IMAD.IADD R145, R151, 0x1, -R6 ;  /* 0x0000000197917824 */ /* 0x000fe200078e0a06 */
[----:B------:R-:W-:-:S02]  /*0aa0*/  SHF.R.S32.HI R3, RZ, 0x1f, R4 ;  /* 0x0000001fff037819 */ /* 0x000fc40000011404 */
[----:B------:R-:W-:Y:S01]  /*0ab0*/  LOP3.LUT R2, R2, 0x1ffffffe, RZ, 0xc0, !PT ;  /* 0x1ffffffe02027812 */ /* 0x000fe200078ec0ff */
[----:B0-----:R-:W-:Y:S01]  /*0ac0*/  ULEA UR40, UR41, UR40, 0x18 ;  /* 0x0000002829287291 */ /* 0x001fe2000f8ec03f */
[----:B------:R-:W-:Y:S02]  /*0ad0*/  LEA.HI R3, R3, R4, RZ, 0x3 ;  /* 0x0000000403037211 */ /* 0x000fe400078f18ff */
[----:B------:R-:W-:Y:S01]  /*0ae0*/  LEA.HI R6, R0, R151, RZ, 0x5 ;  /* 0x0000009700067211 */ /* 0x000fe200078f28ff */
[----:B------:R-:W-:Y:S01]  /*0af0*/  IMAD.IADD R2, R5, 0x1, -R2 ;  /* 0x0000000105027824 */ /* 0x000fe200078e0a02 */
[C---:B------:R-:W-:Y:S01]  /*0b00*/  LOP3.LUT R5, R3.reuse, 0xfffffff8, RZ, 0xc0, !PT ;  /* 0xfffffff803057812 */ /* 0x040fe200078ec0ff */
[----:B------:R-:W-:Y:S01]  /*0b10*/  IMAD.SHL.U32 R3, R3, 0x40, RZ ;  /* 0x0000004003037824 */ /* 0x000fe200078e00ff */
[----:B------:R-:W-:Y:S01]  /*0b20*/  SHF.R.S32.HI R6, RZ, 0x5, R6 ;  /* 0x00000005ff067819 */ /* 0x000fe20000011406 */
[----:B------:R-:W-:Y:S01]  /*0b30*/  IMAD.SHL.U32 R2, R2, 0x8, RZ ;  /* 0x0000000802027824 */ /* 0x000fe200078e00ff */
[----:B------:R-:W-:Y:S01]  /*0b40*/  SHF.R.S32.HI R8, RZ, 0x1f, R145 ;  /* 0x0000001fff087819 */ /* 0x000fe20000011491 */
[----:B------:R-:W-:Y:S01]  /*0b50*/  IMAD.IADD R5, R4, 0x1, -R5 ;  /* 0x0000000104057824 */ /* 0x000fe200078e0a05 */
[----:B------:R-:W-:Y:S01]  /*0b60*/  LOP3.LUT R3, R3, 0x7ffffe00, RZ, 0xc0, !PT ;  /* 0x7ffffe0003037812 */ /* 0x000fe200078ec0ff */
[----:B------:R-:W-:Y:S01]  /*0b70*/  IMAD R13, R6, 0x10, R4 ;  /* 0x00000010060d7824 */ /* 0x000fe200078e0204 */
[----:B------:R-:W-:Y:S01]  /*0b80*/  LEA.HI R9, R8, R145, RZ, 0x2 ;  /* 0x0000009108097211 */ /* 0x000fe200078f10ff */
[----:B------:R-:W-:Y:S01]  /*0b90*/  IMAD.HI R4, R146, 0x55555556, RZ ;  /* 0x5555555692047827 */ /* 0x000fe200078e02ff */
[----:B------:R-:W-:-:S02]  /*0ba0*/  R2P PR, R5, 0x6 ;  /* 0x0000000605007804 */ /* 0x000fc40000000000 */
[--C-:B------:R-:W-:Y:S01]  /*0bb0*/  SHF.R.S32.HI R7, RZ, 0x2, R9.reuse ;  /* 0x00000002ff077819 */ /* 0x100fe20000011409 */
[----:B------:R-:W-:Y:S01]  /*0bc0*/  IMAD.SHL.U32 R5, R5, 0x40, RZ ;  /* 0x0000004005057824 */ /* 0x000fe200078e00ff */
[----:B------:R-:W-:Y:S01]  /*0bd0*/  SHF.R.S32.HI R10, RZ, 0x1f, R9 ;  /* 0x0000001fff0a7819 */ /* 0x000fe20000011409 */
[--C-:B------:R-:W-:Y:S01]  /*0be0*/  IMAD.U32 R148, R13, 0x20, R2.reuse ;  /* 0x000000200d947824 */ /* 0x100fe200078e0002 */
[----:B------:R-:W-:Y:S01]  /*0bf0*/  LEA.HI R0, R0, R151, RZ, 0x2 ;  /* 0x0000009700007211 */ /* 0x000fe200078f10ff */
[----:B------:R-:W-:Y:S01]  /*0c00*/  IMAD R3, R6, 0x400, R3 ;  /* 0x0000040006037824 */ /* 0x000fe200078e0203 */
[----:B------:R-:W-:Y:S02]  /*0c10*/  LOP3.LUT R5, R5, 0x1c0, RZ, 0xc0, !PT ;  /* 0x000001c005057812 */ /* 0x000fe400078ec0ff */
[----:B------:R-:W-:Y:S02]  /*0c20*/  LEA.HI R10, R10, R7, RZ, 0x3 ;  /* 0x000000070a0a7211 */ /* 0x000fe400078f18ff */
[----:B------:R-:W-:-:S02]  /*0c30*/  LOP3.LUT R2, R5, 0x8, R2, 0xf8, !PT ;  /* 0x0000000805027812 */ /* 0x000fc400078ef802 */
[----:B------:R-:W-:Y:S02]  /*0c40*/  SHF.R.U32.HI R5, RZ, 0x3, R5 ;  /* 0x00000003ff057819 */ /* 0x000fe40000011605 */
[----:B------:R-:W-:Y:S02]  /*0c50*/  LOP3.LUT R142, R0, 0xfffffffc, RZ, 0xc0, !PT ;  /* 0xfffffffc008e7812 */ /* 0x000fe400078ec0ff */
[----:B------:R-:W-:Y:S02]  /*0c60*/  LOP3.LUT R2, R2, R5, RZ, 0x3c, !PT ;  /* 0x0000000502027212 */ /* 0x000fe400078e3cff */
[----:B------:R-:W-:Y:S01]  /*0c70*/  LOP3.LUT R10, R10, 0xfffffff8, RZ, 0xc0, !PT ;  /* 0xfffffff80a0a7812 */ /* 0x000fe200078ec0ff */
[----:B------:R-:W-:Y:S01]  /*0c80*/  IMAD.IADD R142, R151, 0x1, -R142 ;  /* 0x00000001978e7824 */ /* 0x000fe200078e0a8e */
[----:B------:R-:W-:Y:S01]  /*0c90*/  LEA.HI R8, R8, R145, RZ, 0x5 ;  /* 0x0000009108087211 */ /* 0x000fe200078f28ff */
[----:B------:R-:W-:Y:S01]  /*0ca0*/  IMAD.IADD R2, R3, 0x1, R2 ;  /* 0x0000000103027824 */ /* 0x000fe200078e0202 */
[----:B------:R-:W-:Y:S01]  /*0cb0*/  SEL R18, R18, 0xffffffc0, !P2 ;  /* 0xffffffc012127807 */ /* 0x000fe20005000000 */
[----:B------:R-:W-:Y:S01]  /*0cc0*/  IMAD.IADD R11, R7, 0x1, -R10 ;  /* 0x00000001070b7824 */ /* 0x000fe200078e0a0a */
[----:B------:R-:W-:Y:S01]  /*0cd0*/  LEA.HI R7, R4, R4, RZ, 0x1 ;  /* 0x0000000404077211 */ /* 0x000fe200078f08ff */
[----:B------:R-:W-:Y:S01]  /*0ce0*/  IMAD.SHL.U32 R138, R142, 0x8, RZ ;  /* 0x000000088e8a7824 */ /* 0x000fe200078e00ff */
[----:B------:R-:W-:-:S02]  /*0cf0*/  SHF.R.S32.HI R8, RZ, 0x5, R8 ;  /* 0x00000005ff087819 */ /* 0x000fc40000011408 */
[----:B------:R-:W-:Y:S01]  /*0d00*/  LEA.HI R3, R142, R142, RZ, 0x1 ;  /* 0x0000008e8e037211 */ /* 0x000fe200078f08ff */
[----:B------:R-:W-:Y:S01]  /*0d10*/  IMAD R7, R7, -0x3, R146 ;  /* 0xfffffffd07077824 */ /* 0x000fe200078e0292 */
[----:B------:R-:W-:Y:S01]  /*0d20*/  LEA R17, R2, UR40, 0x1 ;  /* 0x0000002802117c11 */ /* 0x000fe2000f8e08ff */
[----:B------:R-:W-:Y:S01]  /*0d30*/  IMAD R8, R8, 0x10, R11 ;  /* 0x0000001008087824 */ /* 0x000fe200078e020b */
[----:B------:R-:W-:Y:S01]  /*0d40*/  LOP3.LUT R3, R3, 0x1ffffffe, RZ, 0xc0, !PT ;  /* 0x1ffffffe03037812 */ /* 0x000fe200078ec0ff */
[C---:B------:R-:W-:Y:S01]  /*0d50*/  VIADD R139, R138.reuse, 0x20 ;  /* 0x000000208a8b7836 */ /* 0x040fe20000000000 */
[----:B------:R-:W-:Y:S01]  /*0d60*/  SHF.R.S32.HI R144, RZ, 0x2, R0 ;  /* 0x00000002ff907819 */ /* 0x000fe20000011400 */
[----:B------:R-:W-:Y:S01]  /*0d70*/  VIADD R22, R17, 0x21800 ;  /* 0x0002180011167836 */ /* 0x000fe20000000000 */
[----:B------:R-:W-:Y:S01]  /*0d80*/  LOP3.LUT R16, R9, 0x7ffffffc, RZ, 0xc0, !PT ;  /* 0x7ffffffc09107812 */ /* 0x000fe200078ec0ff */
[----:B------:R-:W-:Y:S01]  /*0d90*/  VIADD R140, R138, 0x40 ;  /* 0x000000408a8c7836 */ /* 0x000fe20000000000 */
[----:B------:R-:W-:Y:S01]  /*0da0*/  SHF.R.S32.HI R150, RZ, 0x1f, R139 ;  /* 0x0000001fff967819 */ /* 0x000fe2000001148b */
[----:B------:R-:W-:-:S02]  /*0db0*/  VIADD R23, R17, 0x21820 ;  /* 0x0002182011177836 */ /* 0x000fc40000000000 */
[----:B------:R-:W-:Y:S01]  /*0dc0*/  IMAD R147, R7, 0x40, R8 ;  /* 0x0000004007937824 */ /* 0x000fe200078e0208 */
[----:B------:R-:W-:Y:S01]  /*0dd0*/  SHF.R.S32.HI R149, RZ, 0x1f, R140 ;  /* 0x0000001fff957819 */ /* 0x000fe2000001148c */
[----:B------:R-:W-:Y:S02]  /*0de0*/  IMAD.IADD R0, R142, 0x1, -R3 ;  /* 0x000000018e007824 */ /* 0x000fe400078e0a03 */
[C---:B------:R-:W-:Y:S02]  /*0df0*/  @P1 VIADD R23, R22.reuse, 0xffffffe0 ;  /* 0xffffffe016171836 */ /* 0x040fe40000000000 */
[----:B------:R-:W-:Y:S02]  /*0e00*/  IMAD.IADD R22, R22, 0x1, R18 ;  /* 0x0000000116167824 */ /* 0x000fe400078e0212 */
[----:B------:R-:W-:Y:S02]  /*0e10*/  IMAD.IADD R16, R145, 0x1, -R16 ;  /* 0x0000000191107824 */ /* 0x000fe400078e0a10 */
[----:B------:R-:W-:-:S02]  /*0e20*/  IMAD R137, R0, 0x8, R147 ;  /* 0x0000000800897824 */ /* 0x000fc400078e0293 */
[----:B------:R-:W-:Y:S02]  /*0e30*/  IMAD.IADD R18, R18, 0x1, R23 ;  /* 0x0000000112127824 */ /* 0x000fe400078e0217 */
[----:B------:R-:W-:-:S07]  /*0e40*/  VIADD R136, R23, 0x6000 ;  /* 0x0000600017887836 */ /* 0x000fce0000000000 */
.L_x_10913:
        /* <DEDUP_REMOVED lines=21> */
.L_x_10817:
[----:B------:R-:W-:Y:S01]  /*0fa0*/  ULDC UR7, c[0x0][0xc54] ;  /* 0x0003150000077ab9 */ /* 0x000fe20000000800 */
[----:B------:R-:W-:Y:S01]  /*0fb0*/  UMOV UR6, UR9 ;  /* 0x0000000900067c82 */ /* 0x000fe20008000000 */
[----:B------:R-:W-:-:S11]  /*0fc0*/  UISETP.NE.AND UP0, UPT, UR7, 0x1, UPT ;  /* 0x000000010700788c */ /* 0x000fd6000bf05270 */
[----:B------:R-:W-:Y:S02]  /*0fd0*/  @UP0 ULDC.64 UR10, c[0x0][0xc58] ;  /* 0x00031600000a0ab9 */ /* 0x000fe40000000a00 */
[----:B------:R-:W-:-:S04]  /*0fe0*/  UIMAD.WIDE.U32 UR4, UR9, UR10, URZ ;  /* 0x0000000a090472a5 */ /* 0x000fc8000f8e003f */
[----:B------:R-:W-:-:S04]  /*0ff0*/  @UP0 USHF.R.U32.HI UR6, URZ, UR11, UR5 ;  /* 0x0000000b3f060299 */ /* 0x000fc80008011605 */
[----:B------:R-:W-:-:S12]  /*1000*/  UIMAD UR4, UR6, UR7, URZ ;  /* 0x00000007060472a4 */ /* 0x000fd8000f8e023f */
.L_x_10818:
        /* <DEDUP_REMOVED lines=9> */
[----:B------:R-:W-:-:S02]  /*10a0*/  UIMAD UR39, UR39, 0xc0, URZ ;  /* 0x000000c0272778a4 */ /* 0x000fc4000f8e023f */
        /* <DEDUP_REMOVED lines=41> */
.L_x_10820:
[----:B------:R-:W-:-:S11]  /*1340*/  UISETP.NE.AND UP0, UPT, UR5, 0x1, UPT ;  /* 0x000000010500788c */ /* 0x000fd6000bf05270 */
[----:B------:R-:W-:Y:S02]  /*1350*/  @UP0 ULDC.64 UR10, c[0x0][0x9e8] ;  /* 0x00027a00000a0ab9 */ /* 0x000fe40000000a00 */
[----:B------:R-:W-:-:S04]  /*1360*/  UIMAD.WIDE.U32 UR8, UR4, UR10, URZ ;  /* 0x0000000a040872a5 */ /* 0x000fc8000f8e003f */
[----:B------:R-:W-:-:S12]  /*1370*/  @UP0 USHF.R.U32.HI UR4, URZ, UR11, UR9 ;  /* 0x0000000b3f040299 */ /* 0x000fd80008011609 */
.L_x_10821:
[----:B------:R-:W-:-:S06]  /*1380*/  UIMAD UR4, UR4, UR5, UR5 ;  /* 0x00000005040472a4 */ /* 0x000fcc000f8e0205 */
[----:B------:R-:W-:-:S07]  /*1390*/  VIMNMX R0, R0, UR4, PT ;  /* 0x0000000400007c48 */ /* 0x000fce000bfe0100 */
.L_x_10819:
        /* <DEDUP_REMOVED lines=32> */
.L_x_10823:
[----:B------:R-:W-:-:S11]  /*15a0*/  UISETP.NE.AND UP0, UPT, UR5, 0x1, UPT ;  /* 0x000000010500788c */ /* 0x000fd6000bf05270 */
[----:B------:R-:W-:Y:S02]  /*15b0*/  @UP0 ULDC.64 UR10, c[0x0][0x9e8] ;  /* 0x00027a00000a0ab9 */ /* 0x000fe40000000a00 */
[----:B------:R-:W-:-:S04]  /*15c0*/  UIMAD.WIDE.U32 UR6, UR4, UR10, URZ ;  /* 0x0000000a040672a5 */ /* 0x000fc8000f8e003f */
[----:B------:R-:W-:-:S12]  /*15d0*/  @UP0 USHF.R.U32.HI UR4, URZ, UR11, UR7 ;  /* 0x0000000b3f040299 */ /* 0x000fd80008011607 */
.L_x_10824:
[----:B------:R-:W-:-:S04]  /*15e0*/  UIMAD UR4, UR4, UR5, URZ ;  /* 0x00000005040472a4 */ /* 0x000fc8000f8e023f */
[----:B------:R-:W-:-:S04]  /*15f0*/  UISETP.LT.AND UP0, UPT, UR8, UR4, UPT ;  /* 0x000000040800728c */ /* 0x000fc8000bf01270 */
[----:B------:R-:W-:-:S12]  /*1600*/  USEL UR8, UR8, UR4, !UP0 ;  /* 0x0000000408087287 */ /* 0x000fd8000c000000 */
.L_x_10822:
[----:B------:R-:W-:Y:S01]  /*1610*/  USHF.R.S32.HI UR4, URZ, 0x1f, UR8 ;  /* 0x0000001f3f047899 */ /* 0x000fe20008011408 */
[----:B------:R-:W-:Y:S01]  /*1620*/  PLOP3.LUT P0, PT, PT, PT, PT, 0x80, 0x0 ;  /* 0x000000000000781c */ /* 0x000fe20003f0f070 */
[----:B------:R-:W-:Y:S01]  /*1630*/  IMAD.MOV.U32 R36, RZ, RZ, RZ ;  /* 0x000000ffff247224 */ /* 0x000fe200078e00ff */
[----:B------:R-:W-:Y:S01]  /*1640*/  CS2R R30, SRZ ;  /* 0x00000000001e7805 */ /* 0x000fe2000001ff00 */
[----:B------:R-:W-:Y:S01]  /*1650*/  ULEA.HI UR4, UR4, UR8, URZ, 0x7 ;  /* 0x0000000804047291 */ /* 0x000fe2000f8f383f */
[----:B------:R-:W-:Y:S01]  /*1660*/  IMAD.MOV.U32 R0, RZ, RZ, RZ ;  /* 0x000000ffff007224 */ /* 0x000fe200078e00ff */
[----:B------:R-:W-:Y:S01]  /*1670*/  CS2R R28, SRZ ;  /* 0x00000000001c7805 */ /* 0x000fe2000001ff00 */
[----:B------:R-:W-:Y:S01]  /*1680*/  IMAD.MOV.U32 R48, RZ, RZ, RZ ;  /* 0x000000ffff307224 */ /* 0x000fe200078e00ff */
[----:B------:R-:W-:Y:S01]  /*1690*/  USHF.R.S32.HI UR4, URZ, 0x7, UR4 ;  /* 0x000000073f047899 */ /* 0x000fe20008011404 */
[----:B------:R-:W-:Y:S01]  /*16a0*/  IMAD.MOV.U32 R133, RZ, RZ, RZ ;  /* 0x000000ffff857224 */ /* 0x000fe200078e00ff */
[----:B------:R-:W-:Y:S01]  /*16b0*/  CS2R R26, SRZ ;  /* 0x00000000001a7805 */ /* 0x000fe2000001ff00 */
[----:B------:R-:W-:Y:S01]  /*16c0*/  IMAD.MOV.U32 R44, RZ, RZ, RZ ;  /* 0x000000ffff2c7224 */ /* 0x000fe200078e00ff */
[----:B------:R-:W-:Y:S01]  /*16d0*/  UISETP.LT.AND UP0, UPT, URZ, UR4, UPT ;  /* 0x000000043f00728c */ /* 0x000fe2000bf01270 */
[----:B------:R-:W-:Y:S01]  /*16e0*/  IMAD.MOV.U32 R129, RZ, RZ, RZ ;  /* 0x000000ffff817224 */ /* 0x000fe200078e00ff */
[----:B------:R-:W-:Y:S01]  /*16f0*/  CS2R R122, SRZ ;  /* 0x00000000007a7805 */ /* 0x000fe2000001ff00 */
[----:B------:R-:W-:Y:S01]  /*1700*/  IMAD.MOV.U32 R46, RZ, RZ, RZ ;  /* 0x000000ffff2e7224 */ /* 0x000fe200078e00ff */
[----:B------:R-:W-:Y:S01]  /*1710*/  USEL UR37, URZ, UR4, !UP0 ;  /* 0x000000043f257287 */ /* 0x000fe2000c000000 */
[----:B------:R-:W-:Y:S01]  /*1720*/  IMAD.MOV.U32 R125, RZ, RZ, RZ ;  /* 0x000000ffff7d7224 */ /* 0x000fe200078e00ff */
        /* <DEDUP_REMOVED lines=20> */
[----:B------:R-:W0:Y:S02]  /*1870*/  SHFL.IDX PT, R0, R146, RZ, 0x1f ;  /* 0x00001fff92007589 */ /* 0x000e2400000e0000 */
[----:B0-----:R-:W-:-:S13]  /*1880*/  R2UR UR43, R0 ;  /* 0x00000000002b72ca */ /* 0x001fda00000e0000 */
[----:B------:R-:W-:-:S04]  /*1890*/  UIMAD.WIDE UR4, UR43, 0x55555556, URZ ;  /* 0x555555562b0478a5 */ /* 0x000fc8000f8e023f */
[----:B------:R-:W-:Y:S02]  /*18a0*/  ULEA.HI UR54, UR5, UR5, URZ, 0x1 ;  /* 0x0000000505367291 */ /* 0x000fe4000f8f083f */
[----:B------:R-:W-:Y:S02]  /*18b0*/  UIADD3 UR5, UR40, 0x21800, URZ ;  /* 0x0002180028057890 */ /* 0x000fe4000fffe03f */
[----:B------:R-:W-:Y:S02]  /*18c0*/  UIMAD UR54, UR54, -0x3, UR43 ;  /* 0xfffffffd363678a4 */ /* 0x000fe4000f8e022b */
[----:B------:R-:W-:Y:S02]  /*18d0*/  ULOP3.LUT UP0, URZ, UR5, 0x3ff, URZ, 0xc0, !UPT ;  /* 0x000003ff053f7892 */ /* 0x000fe4000f80c03f */
[----:B------:R-:W-:Y:S02]  /*18e0*/  ULEA UR4, UR54, UR40, 0xc ;  /* 0x0000002836047291 */ /* 0x000fe4000f8e603f */
[----:B------:R-:W-:-:S02]  /*18f0*/  ULEA UR5, UR54, UR5, 0xd ;  /* 0x0000000536057291 */ /* 0x000fc4000f8e683f */
[----:B------:R-:W-:Y:S01]  /*1900*/  PLOP3.LUT P0, PT, PT, PT, UP0, 0x80, 0x0 ;  /* 0x000000000000781c */ /* 0x000fe20003f0f008 */
[----:B------:R-:W-:Y:S02]  /*1910*/  UIADD3 UR4, UR4, 0xc400, URZ ;  /* 0x0000c40004047890 */ /* 0x000fe4000fffe03f */
[----:B------:R-:W-:Y:S02]  /*1920*/  USHF.R.U32.HI UR5, URZ, 0x4, UR5 ;  /* 0x000000043f057899 */ /* 0x000fe40008011605 */
[----:B------:R-:W-:Y:S02]  /*1930*/  USHF.R.U32.HI UR4, URZ, 0x4, UR4 ;  /* 0x000000043f047899 */ /* 0x000fe40008011604 */
[----:B------:R-:W-:Y:S02]  /*1940*/  ULOP3.LUT UR36, UR5, 0x3fff, URZ, 0xc0, !UPT ;  /* 0x00003fff05247892 */ /* 0x000fe4000f8ec03f */
[----:B------:R-:W-:-:S04]  /*1950*/  ULOP3.LUT UR56, UR4, 0x3fff, URZ, 0xc0, !UPT ;  /* 0x00003fff04387892 */ /* 0x000fc8000f8ec03f */
[----:B------:R-:W-:Y:S08]  /*1960*/  @!P0 BRA `(.L_x_10826) ;  /* 0x0000000000408947 */ /* 0x000ff00003800000 */
        /* <DEDUP_REMOVED lines=16> */
.L_x_10826:
        /* <DEDUP_REMOVED lines=9> */
.L_x_10983:
[----:B------:R-:W-:Y:S05]  /*1b00*/  @!P0 BRA `(.L_x_10828) ;  /* 0x0000000000048947 */ /* 0x000fea0003800000 */
[----:B------:R-:W-:Y:S01]  /*1b10*/  BPT.TRAP 0x1 ;  /* 0x000000040000795c */ /* 0x000fe20000300000 */
.L_x_10828:
[----:B------:R-:W-:Y:S02]  /*1b20*/  IMAD.U32 R6, RZ, RZ, UR46 ;  /* 0x0000002eff067e24 */ /* 0x000fe4000f8e00ff */
[----:B0-----:R-:W-:-:S03]  /*1b30*/  IMAD.U32 R3, RZ, RZ, UR47 ;  /* 0x0000002fff037e24 */ /* 0x001fc6000f8e00ff */
[----:B------:R-:W-:Y:S02]  /*1b40*/  LEA R6, R6, UR40, 0x3 ;  /* 0x0000002806067c11 */ /* 0x000fe4000f8e18ff */
[----:B------:R-:W-:-:S04]  /*1b50*/  SHF.L.U32 R3, R3, 0x1f, RZ ;  /* 0x0000001f03037819 */ /* 0x000fc800000006ff */
[----:B------:R0:W1:Y:S01]  /*1b60*/  SYNCS.PHASECHK.TRANS64.TRYWAIT P1, [R6+URZ+0x2d830], R3 ;  /* 0x02d83003060075a7 */ /* 0x000062000802017f */
[----:B------:R-:W-:Y:S05]  /*1b70*/  @!P0 BRA `(.L_x_10829) ;  /* 0x0000000000048947 */ /* 0x000fea0003800000 */
[----:B------:R-:W-:Y:S01]  /*1b80*/  BPT.TRAP 0x1 ;  /* 0x000000040000795c */ /* 0x000fe20000300000 */
.L_x_10829:
[----:B-1----:R-:W-:Y:S05]  /*1b90*/  @P1 BRA `(.L_x_10830) ;  /* 0x0000000000081947 */ /* 0x002fea0003800000 */
[----:B------:R-:W1:Y:S02]  /*1ba0*/  SYNCS.PHASECHK.TRANS64.TRYWAIT P1, [R6+URZ+0x2d830], R3 ;  /* 0x02d83003060075a7 */ /* 0x000e64000802017f */
[----:B-1----:R-:W-:Y:S05]  /*1bb0*/  @!P1 BRA `(.L_x_10831) ;  /* 0x0000014000ec9947 */ /* 0x002fea0003800000 */
.L_x_10830:
[----:B------:R-:W-:Y:S05]  /*1bc0*/  WARPSYNC.ALL ;  /* 0x0000000000007948 */ /* 0x000fea0003800000 */
[----:B------:R-:W-:Y:S01]  /*1bd0*/  UIADD3 UR4, UR40, 0x15400, URZ ;  /* 0x0001540028047890 */ /* 0x000fe2000fffe03f */
[----:B------:R-:W-:Y:S01]  /*1be0*/  WARPGROUP.ARRIVE ;  /* 0x00000000000079c5 */ /* 0x000fe20000000000 */
[----:B------:R-:W-:Y:S01]  /*1bf0*/  UMOV UR5, 0x80000020 ;  /* 0x8000002000057882 */ /* 0x000fe20000000000 */
[----:B------:R-:W-:Y:S01]  /*1c00*/  UMOV UR7, 0x80000020 ;  /* 0x8000002000077882 */ /* 0x000fe20000000000 */
[----:B------:R-:W-:Y:S01]  /*1c10*/  USHF.R.U32.HI UR4, URZ, 0x4, UR4 ;  /* 0x000000043f047899 */ /* 0x000fe20008011604 */
[----:B------:R-:W-:Y:S01]  /*1c20*/  UMOV UR9, 0x80000020 ;  /* 0x8000002000097882 */ /* 0x000fe20000000000 */
[----:B------:R-:W-:-:S02]  /*1c30*/  UMOV UR11, 0x80000020 ;  /* 0x80000020000b7882 */ /* 0x000fc40000000000 */
[----:B------:R-:W-:Y:S01]  /*1c40*/  ULOP3.LUT UR4, UR4, 0x3fff, URZ, 0xc0, !UPT ;  /* 0x00003fff04047892 */ /* 0x000fe2000f8ec03f */
[----:B------:R-:W-:Y:S01]  /*1c50*/  UMOV UR13, 0x80000020 ;  /* 0x80000020000d7882 */ /* 0x000fe20000000000 */
[----:B------:R-:W-:Y:S02]  /*1c60*/  UMOV UR15, 0x80000020 ;  /* 0x80000020000f7882 */ /* 0x000fe40000000000 */
[----:B------:R-:W-:Y:S02]  /*1c70*/  ULOP3.LUT UR32, UR4, 0x10000, URZ, 0xfc, !UPT ;  /* 0x0001000004207892 */ /* 0x000fe4000f8efc3f */
[----:B------:R-:W-:Y:S02]  /*1c80*/  ULOP3.LUT UR4, UR56, 0x10000, URZ, 0xfc, !UPT ;  /* 0x0001000038047892 */ /* 0x000fe4000f8efc3f */
[----:B------:R-:W-:Y:S02]  /*1c90*/  UIMAD UR6, UR46, 0x600, UR32 ;  /* 0x000006002e0678a4 */ /* 0x000fe4000f8e0220 */
[----:B------:R-:W-:-:S02]  /*1ca0*/  UIADD3 UR8, UR4, 0x2, URZ ;  /* 0x0000000204087890 */ /* 0x000fc4000fffe03f */
[----:B------:R-:W-:Y:S02]  /*1cb0*/  UIADD3 UR10, UR6, 0x2, URZ ;  /* 0x00000002060a7890 */ /* 0x000fe4000fffe03f */
[----:B------:R-:W-:Y:S02]  /*1cc0*/  UIADD3 UR12, UR4, 0x300, URZ ;  /* 0x00000300040c7890 */ /* 0x000fe4000fffe03f */
[----:B------:R-:W-:Y:S02]  /*1cd0*/  UIADD3 UR14, UR6, 0x200, URZ ;  /* 0x00000200060e7890 */ /* 0x000fe4000fffe03f */
[----:B------:R-:W-:Y:S01]  /*1ce0*/  HGMMA.64x128x16.F32 R24, gdesc[UR4], RZ, !UPT, gsb0 ;  /* 0x01e00000041879f0 */ /* 0x000fe2000c0008ff */
        /* <DEDUP_REMOVED lines=30> */
.L_x_10832:
[----:B------:R-:W-:Y:S01]  /*1ed0*/  UISETP.NE.AND UP1, UPT, UR51, URZ, UPT ;  /* 0x0000003f3300728c */ /* 0x000fe2000bf25270 */
[----:B------:R-:W-:Y:S01]  /*1ee0*/  R2UR UR6, R6 ;  /* 0x00000000060672ca */ /* 0x000fe200000e0000 */
[----:B------:R-:W-:Y:S01]  /*1ef0*/  ULDC UR7, c[0x0][0x9d8] ;  /* 0x0002760000077ab9 */ /* 0x000fe20000000800 */
[----:B------:R-:W2:Y:S01]  /*1f00*/  LDC R141, c[0x0][0x2f0] ;  /* 0x0000bc00ff8d7b82 */ /* 0x000ea20000000800 */
[----:B------:R-:W-:Y:S01]  /*1f10*/  FMUL.FTZ R93, R33, UR7 ;  /* 0x00000007215d7c20 */ /* 0x000fe20008410000 */
[----:B------:R-:W-:Y:S01]  /*1f20*/  FMUL.FTZ R33, R70, UR7 ;  /* 0x0000000746217c20 */ /* 0x000fe20008410000 */
[----:B------:R-:W-:Y:S01]  /*1f30*/  PLOP3.LUT P1, PT, PT, PT, UP1, 0x80, 0x0 ;  /* 0x000000000000781c */ /* 0x000fe20003f2f018 */
[----:B------:R-:W-:Y:S01]  /*1f40*/  VIADD R70, R137, UR39 ;  /* 0x0000002789467c36 */ /* 0x000fe20008000000 */
[----:B------:R-:W-:Y:S01]  /*1f50*/  PLOP3.LUT P2, PT, PT, PT, UP1, 0x80, 0x0 ;  /* 0x000000000000781c */ /* 0x000fe20003f4f018 */
[----:B------:R-:W-:Y:S02]  /*1f60*/  IMAD.MOV.U32 R7, RZ, RZ, -0x80 ;  /* 0xffffff80ff077424 */ /* 0x000fe400078e00ff */
[----:B01----:R-:W-:Y:S01]  /*1f70*/  FMUL.FTZ R3, R30, UR7 ;  /* 0x000000071e037c20 */ /* 0x003fe20008410000 */
[----:B------:R-:W-:Y:S01]  /*1f80*/  @UP1 ULDC UR10, c[0x0][0x44c] ;  /* 0x00011300000a1ab9 */ /* 0x000fe20000000800 */
[----:B------:R-:W0:Y:S01]  /*1f90*/  LDC R143, c[0x0][0x288] ;  /* 0x0000a200ff8f7b82 */ /* 0x000e220000000800 */
[----:B------:R-:W-:Y:S01]  /*1fa0*/  FMUL.FTZ R30, R66, UR7 ;  /* 0x00000007421e7c20 */ /* 0x000fe20008410000 */
[----:B------:R-:W-:Y:S01]  /*1fb0*/  FMUL.FTZ R20, R50, UR7 ;  /* 0x0000000732147c20 */ /* 0x000fe20008410000 */
[----:B------:R-:W-:Y:S01]  /*1fc0*/  FMUL.FTZ R66, R76, UR7 ;  /* 0x000000074c427c20 */ /* 0x000fe20008410000 */
[----:B------:R-:W-:Y:S01]  /*1fd0*/  FMUL.FTZ R50, R60, UR7 ;  /* 0x000000073c327c20 */ /* 0x000fe20008410000 */
[----:B------:R-:W-:Y:S01]  /*1fe0*/  IMAD R76, R88, R7, 0x80 ;  /* 0x00000080584c7424 */ /* 0x000fe200078e0207 */
[----:B------:R-:W-:Y:S01]  /*1ff0*/  UIADD3 UR6, UR6, 0x2d840, URZ ;  /* 0x0002d84006067890 */ /* 0x000fe2000fffe03f */
[----:B------:R-:W-:Y:S01]  /*2000*/  @P1 IMAD.HI.U32 R6, R70, UR10, RZ ;  /* 0x0000000a46061c27 */ /* 0x000fe2000f8e00ff */
[----:B------:R-:W-:-:S03]  /*2010*/  @UP1 ULDC UR10, c[0x0][0x450] ;  /* 0x00011400000a1ab9 */ /* 0x000fc60000000800 */
[----:B------:R-:W-:Y:S01]  /*2020*/  FMUL.FTZ R12, R42, UR7 ;  /* 0x000000072a0c7c20 */ /* 0x000fe20008410000 */
[----:B------:R-:W-:Y:S01]  /*2030*/  FMUL.FTZ R42, R44, UR7 ;  /* 0x000000072c2a7c20 */ /* 0x000fe20008410000 */
[----:B------:R-:W-:Y:S01]  /*2040*/  UISETP.NE.AND UP0, UPT, UR50, URZ, UPT ;  /* 0x0000003f3200728c */ /* 0x000fe2000bf05270 */
[----:B------:R-:W-:Y:S01]  /*2050*/  @P2 SHF.R.U32.HI R70, RZ, UR10, R6 ;  /* 0x0000000aff462c19 */ /* 0x000fe20008011606 */
[----:B------:R-:W-:Y:S01]  /*2060*/  FMUL.FTZ R4, R24, UR7 ;  /* 0x0000000718047c20 */ /* 0x000fe20008410000 */
[----:B------:R-:W-:Y:S01]  /*2070*/  FMUL.FTZ R13, R43, UR7 ;  /* 0x000000072b0d7c20 */ /* 0x000fe20008410000 */
[----:B------:R-:W-:Y:S01]  /*2080*/  FMUL.FTZ R44, R48, UR7 ;  /* 0x00000007302c7c20 */ /* 0x000fe20008410000 */
[----:B------:R-:W-:Y:S01]  /*2090*/  VIADD R7, R76, 0x1 ;  /* 0x000000014c077836 */ /* 0x000fe20000000000 */
        /* <DEDUP_REMOVED lines=56> */
[----:B------:R-:W3:Y:S01]  /*2420*/  MUFU.TANH R4, R4 ;  /* 0x0000000400047308 */ /* 0x000ee20000002400 */
[----:B------:R-:W-:Y:S01]  /*2430*/  ULDC UR35, c[0x0][0x9dc] ;  /* 0x0002770000237ab9 */ /* 0x000fe20000000800 */
[C---:B--2---:R-:W-:Y:S01]  /*2440*/  IMAD R6, R141.reuse, UR44, R6 ;  /* 0x0000002c8d067c24 */ /* 0x044fe2000f8e0206 */
[----:B------:R-:W-:Y:S01]  /*2450*/  SYNCS.ARRIVE.TRANS64.RED.A1T0 RZ, [UR6], RZ ;  /* 0x000000ffffff79a7 */ /* 0x000fe20008100406 */
[----:B------:R-:W-:Y:S01]  /*2460*/  ULOP3.LUT UR6, URZ, UR35, URZ, 0x33, !UPT ;  /* 0x000000233f067292 */ /* 0x000fe2000f8e333f */
[----:B------:R-:W-:Y:S01]  /*2470*/  IMAD R7, R141, UR44, R76 ;  /* 0x0000002c8d077c24 */ /* 0x000fe2000f8e024c */
[----:B------:R-:W-:Y:S01]  /*2480*/  ULDC UR14, c[0x0][0x9e0] ;  /* 0x00027800000e7ab9 */ /* 0x000fe20000000800 */
[----:B0-----:R-:W-:Y:S01]  /*2490*/  IMAD.IADD R6, R6, 0x1, -R143 ;  /* 0x0000000106067824 */ /* 0x001fe200078e0a8f */
[----:B------:R-:W0:Y:S01]  /*24a0*/  MUFU.TANH R89, R89 ;  /* 0x0000005900597308 */ /* 0x000e220000002400 */
[----:B------:R-:W-:Y:S01]  /*24b0*/  IMAD R73, R16, -0x2, R7 ;  /* 0xfffffffe10497824 */ /* 0x000fe200078e0207 */
[----:B------:R-:W-:Y:S01]  /*24c0*/  LEA R74, R88, 0xffffff80, 0x7 ;  /* 0xffffff80584a7811 */ /* 0x000fe200078e38ff */
[----:B------:R-:W-:-:S02]  /*24d0*/  VIADD R78, R6, UR14 ;  /* 0x0000000e064e7c36 */ /* 0x000fc40008000000 */
[----:B------:R-:W-:-:S03]  /*24e0*/  VIADD R75, R6, UR6 ;  /* 0x00000006064b7c36 */ /* 0x000fc60008000000 */
[----:B------:R-:W2:Y:S01]  /*24f0*/  MUFU.TANH R0, R0 ;  /* 0x0000000000007308 */ /* 0x000ea20000002400 */
[----:B-1----:R-:W-:Y:S01]  /*2500*/  VIADDMNMX R71, R60, R78, R73, PT ;  /* 0x0000004e3c477246 */ /* 0x002fe20003800149 */
[----:B------:R-:W-:-:S06]  /*2510*/  IMAD.IADD R72, R75, 0x1, R60 ;  /* 0x000000014b487824 */ /* 0x000fcc00078e023c */
        /* <DEDUP_REMOVED lines=76> */
.L_x_10835:
[----:B------:R-:W-:Y:S02]  /*29e0*/  ULDC UR6, c[0x0][0x9e4] ;  /* 0x0002790000067ab9 */ /* 0x000fe40000000800 */
[----:B------:R-:W-:-:S05]  /*29f0*/  IMAD.U32 R60, RZ, RZ, UR6 ;  /* 0x00000006ff3c7e24 */ /* 0x000fca000f8e00ff */
[----:B------:R-:W-:-:S13]  /*2a00*/  ISETP.NE.AND P1, PT, R60, 0x1, PT ;  /* 0x000000013c00780c */ /* 0x000fda0003f25270 */
[----:B------:R-:W1:Y:S02]  /*2a10*/  @P1 LDC.64 R6, c[0x0][0x9e8] ;  /* 0x00027a00ff061b82 */ /* 0x000e640000000a00 */
[----:B-1----:R-:W-:-:S05]  /*2a20*/  @P1 IMAD.HI.U32 R6, R55, R6, RZ ;  /* 0x0000000637061227 */ /* 0x002fca00078e00ff */
[----:B------:R-:W-:-:S07]  /*2a30*/  @P1 SHF.R.U32.HI R55, RZ, R7, R6 ;  /* 0x00000007ff371219 */ /* 0x000fce0000011606 */
.L_x_10836:
[----:B------:R-:W-:Y:S05]  /*2a40*/  BSYNC B0 ;  /* 0x0000000000007941 */ /* 0x000fea0003800000 */
.L_x_10834:
[----:B------:R-:W-:-:S04]  /*2a50*/  IMAD R55, R55, R60, -R74 ;  /* 0x0000003c37377224 */ /* 0x000fc800078e0a4a */
[----:B------:R-:W-:-:S05]  /*2a60*/  IMAD R55, R16, -0x2, R55 ;  /* 0xfffffffe10377824 */ /* 0x000fca00078e0237 */
[----:B------:R-:W-:Y:S02]  /*2a70*/  VIADDMNMX R71, R55, R60, R71, PT ;  /* 0x0000003c37477246 */ /* 0x000fe40003800147 */
[----:B------:R-:W-:-:S07]  /*2a80*/  VIMNMX R72, R72, R55, !PT ;  /* 0x0000003748487248 */ /* 0x000fce0007fe0100 */
.L_x_10833:
[C---:B------:R-:W-:Y:S01]  /*2a90*/  ISETP.GE.AND P6, PT, R76.reuse, 0xa, PT ;  /* 0x0000000a4c00780c */ /* 0x040fe20003fc6270 */
[----:B------:R-:W1:Y:S01]  /*2aa0*/  SHFL.IDX PT, R6, R70, 0x1, 0x1c1f ;  /* 0x003c1f0046067f89 */ /* 0x000e6200000e0000 */
[C---:B------:R-:W-:Y:S01]  /*2ab0*/  ISETP.GE.AND P1, PT, R76.reuse, 0x2, PT ;  /* 0x000000024c00780c */ /* 0x040fe20003f26270 */
[----:B------:R-:W-:Y:S01]  /*2ac0*/  UISETP.NE.AND UP0, UPT, UR50, URZ, UPT ;  /* 0x0000003f3200728c */ /* 0x000fe2000bf05270 */
[C---:B------:R-:W-:Y:S02]  /*2ad0*/  ISETP.GE.AND P2, PT, R76.reuse, 0x9, PT ;  /* 0x000000094c00780c */ /* 0x040fe40003f46270 */
[----:B------:R-:W-:Y:S02]  /*2ae0*/  ISETP.GE.AND P5, PT, R76, 0x11, PT ;  /* 0x000000114c00780c */ /* 0x000fe40003fa6270 */
[----:B------:R-:W-:Y:S02]  /*2af0*/  LOP3.LUT R19, R19, 0xfffffffb, RZ, 0xc0, !PT ;  /* 0xfffffffb13137812 */ /* 0x000fe400078ec0ff */
[----:B------:R-:W-:-:S02]  /*2b00*/  ISETP.GT.AND P4, PT, R72, 0x1, !P1 ;  /* 0x000000014800780c */ /* 0x000fc40004f84270 */
[----:B------:R-:W-:Y:S02]  /*2b10*/  ISETP.GT.AND P3, PT, R72, 0x8, !P2 ;  /* 0x000000084800780c */ /* 0x000fe40005764270 */
[----:B------:R-:W-:Y:S02]  /*2b20*/  @P6 LOP3.LUT R19, R19, 0x4, RZ, 0xfc, !PT ;  /* 0x0000000413136812 */ /* 0x000fe400078efcff */
[C---:B------:R-:W-:Y:S02]  /*2b30*/  ISETP.LT.OR P4, PT, R71.reuse, 0x2, P4 ;  /* 0x000000024700780c */ /* 0x040fe40002781670 */
[----:B------:R-:W-:Y:S02]  /*2b40*/  ISETP.LT.OR P3, PT, R71, 0x9, P3 ;  /* 0x000000094700780c */ /* 0x000fe40001f61670 */
[----:B------:R-:W-:Y:S02]  /*2b50*/  LOP3.LUT R19, R19, 0xfffffff7, RZ, 0xc0, !PT ;  /* 0xfffffff713137812 */ /* 0x000fe400078ec0ff */
[----:B0-----:R-:W-:-:S02]  /*2b60*/  FSEL R89, R89, -INF , !P4 ;  /* 0xff80000059597808 */ /* 0x001fc40006000000 */
[----:B------:R-:W-:Y:S02]  /*2b70*/  FSEL R90, R90, -INF , !P3 ;  /* 0xff8000005a5a7808 */ /* 0x000fe40005800000 */
[C---:B------:R-:W-:Y:S02]  /*2b80*/  ISETP.GT.AND P4, PT, R72.reuse, 0x9, !P6 ;  /* 0x000000094800780c */ /* 0x040fe40007784270 */
[----:B------:R-:W-:Y:S02]  /*2b90*/  @P5 LOP3.LUT R19, R19, 0x8, RZ, 0xfc, !PT ;  /* 0x0000000813135812 */ /* 0x000fe400078efcff */
[----:B------:R-:W-:Y:S02]  /*2ba0*/  ISETP.GT.AND P3, PT, R72, 0x10, !P5 ;  /* 0x000000104800780c */ /* 0x000fe40006f64270 */
[----:B------:R-:W-:Y:S02]  /*2bb0*/  ISETP.GE.AND P5, PT, R76, 0x12, PT ;  /* 0x000000124c00780c */ /* 0x000fe40003fa6270 */
        /* <DEDUP_REMOVED lines=119> */
[----:B------:R-:W-:Y:S02]  /*3330*/  ISETP.GT.AND P3, PT, R72, 0x60, !P4 ;  /* 0x000000604800780c */ /* 0x000fe40006764270 */
[----:B-1----:R-:W-:-:S02]  /*3340*/  VIADDMNMX R56, R6, R78, R73, PT ;  /* 0x0000004e06387246 */ /* 0x002fc40003800149 */
[----:B------:R-:W-:-:S03]  /*3350*/  ISETP.LT.OR P3, PT, R71, 0x61, P3 ;  /* 0x000000614700780c */ /* 0x000fc60001f61670 */
[----:B------:R-:W-:Y:S02]  /*3360*/  @P4 LOP3.LUT R19, R19, 0x80, RZ, 0xfc, !PT ;  /* 0x0000008013134812 */ /* 0x000fe400078efcff */
[----:B------:R-:W-:Y:S02]  /*3370*/  ISETP.GE.AND P4, PT, R76, 0x62, PT ;  /* 0x000000624c00780c */ /* 0x000fe40003f86270 */
[----:B------:R-:W-:Y:S02]  /*3380*/  LOP3.LUT R19, R19, 0xffffffbf, RZ, 0xc0, !PT ;  /* 0xffffffbf13137812 */ /* 0x000fe400078ec0ff */
[----:B------:R-:W-:Y:S01]  /*3390*/  FSEL R51, R58, -INF , !P3 ;  /* 0xff8000003a337808 */ /* 0x000fe20005800000 */
[----:B------:R-:W-:Y:S01]  /*33a0*/  IMAD.IADD R58, R75, 0x1, R6 ;  /* 0x000000014b3a7824 */ /* 0x000fe200078e0206 */
        /* <DEDUP_REMOVED lines=56> */
.L_x_10839:
[----:B------:R-:W-:Y:S02]  /*3730*/  ULDC UR6, c[0x0][0x9e4] ;  /* 0x0002790000067ab9 */ /* 0x000fe40000000800 */
[----:B------:R-:W-:-:S05]  /*3740*/  IMAD.U32 R67, RZ, RZ, UR6 ;  /* 0x00000006ff437e24 */ /* 0x000fca000f8e00ff */
[----:B------:R-:W-:-:S13]  /*3750*/  ISETP.NE.AND P6, PT, R67, 0x1, PT ;  /* 0x000000014300780c */ /* 0x000fda0003fc5270 */
[----:B------:R-:W0:Y:S02]  /*3760*/  @P6 LDC.64 R6, c[0x0][0x9e8] ;  /* 0x00027a00ff066b82 */ /* 0x000e240000000a00 */
[----:B0-----:R-:W-:-:S05]  /*3770*/  @P6 IMAD.HI.U32 R6, R59, R6, RZ ;  /* 0x000000063b066227 */ /* 0x001fca00078e00ff */
[----:B------:R-:W-:-:S07]  /*3780*/  @P6 SHF.R.U32.HI R59, RZ, R7, R6 ;  /* 0x00000007ff3b6219 */ /* 0x000fce0000011606 */
.L_x_10840:
[----:B------:R-:W-:Y:S05]  /*3790*/  BSYNC B0 ;  /* 0x0000000000007941 */ /* 0x000fea0003800000 */
.L_x_10838:
[----:B------:R-:W-:-:S04]  /*37a0*/  IMAD R59, R59, R67, -R74 ;  /* 0x000000433b3b7224 */ /* 0x000fc800078e0a4a */
[----:B------:R-:W-:-:S05]  /*37b0*/  IMAD R59, R16, -0x2, R59 ;  /* 0xfffffffe103b7824 */ /* 0x000fca00078e023b */
[----:B------:R-:W-:Y:S02]  /*37c0*/  VIADDMNMX R56, R59, R67, R56, PT ;  /* 0x000000433b387246 */ /* 0x000fe40003800138 */
[----:B------:R-:W-:-:S07]  /*37d0*/  VIMNMX R58, R58, R59, !PT ;  /* 0x0000003b3a3a7248 */ /* 0x000fce0007fe0100 */
.L_x_10837:
[----:B------:R-:W-:Y:S01]  /*37e0*/  ISETP.GT.AND P1, PT, R58, 0x1, !P1 ;  /* 0x000000013a00780c */ /* 0x000fe20004f24270 */
[----:B------:R-:W-:Y:S01]  /*37f0*/  ULDC UR33, c[0x0][0x988] ;  /* 0x0002620000217ab9 */ /* 0x000fe20000000800 */
[----:B------:R-:W-:Y:S01]  /*3800*/  LOP3.LUT P6, RZ, R19, 0x4, RZ, 0xc0, !PT ;  /* 0x0000000413ff7812 */ /* 0x000fe200078cc0ff */
[----:B------:R-:W-:Y:S01]  /*3810*/  UISETP.NE.AND UP1, UPT, UR51, URZ, UPT ;  /* 0x0000003f3300728c */ /* 0x000fe2000bf25270 */
[----:B------:R-:W-:Y:S01]  /*3820*/  ISETP.LT.OR P1, PT, R56, 0x2, P1 ;  /* 0x000000023800780c */ /* 0x000fe20000f21670 */
[----:B------:R-:W-:Y:S01]  /*3830*/  UISETP.NE.AND UP0, UPT, UR50, URZ, UPT ;  /* 0x0000003f3200728c */ /* 0x000fe2000bf05270 */
[----:B------:R-:W-:Y:S01]  /*3840*/  FMNMX.FTZ R7, R66, R89, !PT ;  /* 0x0000005942077209 */ /* 0x000fe20007810000 */
[----:B------:R-:W-:Y:S01]  /*3850*/  UMOV UR10, UR39 ;  /* 0x00000027000a7c82 */ /* 0x000fe20008000000 */
[----:B------:R-:W-:Y:S02]  /*3860*/  FSEL R2, R2, -INF , !P1 ;  /* 0xff80000002027808 */ /* 0x000fe40004800000 */
[----:B------:R-:W-:-:S02]  /*3870*/  ISETP.GT.AND P1, PT, R58, 0x9, !P6 ;  /* 0x000000093a00780c */ /* 0x000fc40007724270 */
[----:B------:R-:W-:Y:S02]  /*3880*/  FMNMX.FTZ R6, R90, R7, !PT ;  /* 0x000000075a067209 */ /* 0x000fe40007810000 */
[----:B------:R-:W-:Y:S01]  /*3890*/  ISETP.LT.OR P1, PT, R56, 0xa, P1 ;  /* 0x0000000a3800780c */ /* 0x000fe20000f21670 */
[----:B------:R-:W-:Y:S01]  /*38a0*/  @UP1 ULDC UR6, c[0x0][0x44c] ;  /* 0x0001130000061ab9 */ /* 0x000fe20000000800 */
[----:B------:R-:W-:Y:S01]  /*38b0*/  FMNMX.FTZ R7, R91, R6, !PT ;  /* 0x000000065b077209 */ /* 0x000fe20007810000 */
[----:B------:R-:W-:Y:S01]  /*38c0*/  UIMAD.WIDE.U32 UR6, UR39, UR6, URZ ;  /* 0x00000006270672a5 */ /* 0x000fe2000f8e003f */
[----:B------:R-:W-:Y:S01]  /*38d0*/  FSEL R5, R5, -INF , !P1 ;  /* 0xff80000005057808 */ /* 0x000fe20004800000 */
[----:B------:R-:W-:Y:S01]  /*38e0*/  @UP1 ULDC UR11, c[0x0][0x450] ;  /* 0x00011400000b1ab9 */ /* 0x000fe20000000800 */
[----:B------:R-:W-:Y:S01]  /*38f0*/  LOP3.LUT P1, RZ, R19, 0x8, RZ, 0xc0, !PT ;  /* 0x0000000813ff7812 */ /* 0x000fe2000782c0ff */
[----:B------:R-:W-:Y:S01]  /*3900*/  @UP1 USHF.R.U32.HI UR10, URZ, UR11, UR7 ;  /* 0x0000000b3f0a1299 */ /* 0x000fe20008011607 */
[----:B------:R-:W-:-:S02]  /*3910*/  FMNMX.FTZ R6, R92, R7, !PT ;  /* 0x000000075c067209 */ /* 0x000fc40007810000 */
[----:B------:R-:W-:Y:S01]  /*3920*/  ISETP.GT.AND P1, PT, R58, 0x10, !P1 ;  /* 0x000000103a00780c */ /* 0x000fe20004f24270 */
[----:B------:R-:W-:Y:S01]  /*3930*/  UIADD3 UR55, UR55, UR10, URZ ;  /* 0x0000000a37377290 */ /* 0x000fe2000fffe03f */
[----:B------:R-:W-:Y:S02]  /*3940*/  FMNMX.FTZ R7, R93, R6, !PT ;  /* 0x000000065d077209 */ /* 0x000fe40007810000 */
[----:B------:R-:W-:Y:S01]  /*3950*/  ISETP.LT.OR P1, PT, R56, 0x11, P1 ;  /* 0x000000113800780c */ /* 0x000fe20000f21670 */
[----:B------:R-:W-:Y:S01]  /*3960*/  UIADD3 UR14, UR55, UR14, URZ ;  /* 0x0000000e370e7290 */ /* 0x000fe2000fffe03f */
[----:B------:R-:W-:Y:S02]  /*3970*/  ISETP.GT.AND P2, PT, R58, 0x8, !P2 ;  /* 0x000000083a00780c */ /* 0x000fe40005744270 */
[----:B------:R-:W-:Y:S02]  /*3980*/  FSEL R8, R8, -INF , !P1 ;  /* 0xff80000008087808 */ /* 0x000fe40004800000 */
[----:B------:R-:W-:-:S02]  /*3990*/  LOP3.LUT P1, RZ, R19, 0x10, RZ, 0xc0, !PT ;  /* 0x0000001013ff7812 */ /* 0x000fc4000782c0ff */
[----:B------:R-:W-:Y:S02]  /*39a0*/  FMNMX.FTZ R6, R94, R7, !PT ;  /* 0x000000075e067209 */ /* 0x000fe40007810000 */
[----:B------:R-:W-:Y:S02]  /*39b0*/  ISETP.GT.AND P1, PT, R58, 0x11, !P1 ;  /* 0x000000113a00780c */ /* 0x000fe40004f24270 */
[C---:B------:R-:W-:Y:S02]  /*39c0*/  ISETP.LT.OR P2, PT, R56.reuse, 0x9, P2 ;  /* 0x000000093800780c */ /* 0x040fe40001741670 */
[----:B------:R-:W-:Y:S02]  /*39d0*/  ISETP.LT.OR P1, PT, R56, 0x12, P1 ;  /* 0x000000123800780c */ /* 0x000fe40000f21670 */
[----:B------:R-:W-:Y:S02]  /*39e0*/  FMNMX.FTZ R7, R95, R6, !PT ;  /* 0x000000065f077209 */ /* 0x000fe40007810000 */
[----:B------:R-:W-:-:S02]  /*39f0*/  FSEL R9, R9, -INF , !P1 ;  /* 0xff80000009097808 */ /* 0x000fc40004800000 */
[----:B------:R-:W-:Y:S02]  /*3a00*/  LOP3.LUT P1, RZ, R19, 0x2000000, RZ, 0xc0, !PT ;  /* 0x0200000013ff7812 */ /* 0x000fe4000782c0ff */
[----:B------:R-:W-:Y:S02]  /*3a10*/  FSEL R3, R3, -INF , !P2 ;  /* 0xff80000003037808 */ /* 0x000fe40005000000 */
[----:B------:R-:W-:Y:S02]  /*3a20*/  ISETP.GT.AND P1, PT, R58, 0x18, !P1 ;  /* 0x000000183a00780c */ /* 0x000fe40004f24270 */
[----:B------:R-:W-:Y:S02]  /*3a30*/  LOP3.LUT P2, RZ, R19, 0x40000, RZ, 0xc0, !PT ;  /* 0x0004000013ff7812 */ /* 0x000fe4000784c0ff */
        /* <DEDUP_REMOVED lines=33> */
[----:B------:R-:W-:Y:S02]  /*3c50*/  ISETP.GT.AND P1, PT, R58, 0x29, !P1 ;  /* 0x000000293a00780c */ /* 0x000fe40004f24270 */
[----:B------:R-:W-:Y:S02]  /*3c60*/  FMNMX.FTZ R6, R48, R7, !PT ;  /* 0x0000000730067209 */ /* 0x000fe40007810000 */
[----:B------:R-:W-:Y:S02]  /*3c70*/  ISETP.LT.OR P1, PT, R56, 0x2a, P1 ;  /* 0x0000002a3800780c */ /* 0x000fe40000f21670 */
[----:B------:R-:W-:Y:S02]  /*3c80*/  FMNMX.FTZ R7, R49, R6, !PT ;  /* 0x0000000631077209 */ /* 0x000fe40007810000 */
        /* <DEDUP_REMOVED lines=23> */
[----:B------:R-:W-:Y:S01]  /*3e00*/  LOP3.LUT P2, RZ, R19, 0x80, RZ, 0xc0, !PT ;  /* 0x0000008013ff7812 */ /* 0x000fe2000784c0ff */
[----:B------:R-:W0:Y:S01]  /*3e10*/  SHFL.BFLY PT, R6, R7, 0x2, 0x1f ;  /* 0x0c401f0007067f89 */ /* 0x000e2200000e0000 */
[----:B------:R-:W-:-:S02]  /*3e20*/  FSEL R25, R25, -INF , !P1 ;  /* 0xff80000019197808 */ /* 0x000fc40004800000 */
[C---:B------:R-:W-:Y:S02]  /*3e30*/  LOP3.LUT P1, RZ, R19.reuse, 0x8000, RZ, 0xc0, !PT ;  /* 0x0000800013ff7812 */ /* 0x040fe4000782c0ff */
[----:B------:R-:W-:Y:S02]  /*3e40*/  LOP3.LUT P6, RZ, R19, 0x40, RZ, 0xc0, !PT ;  /* 0x0000004013ff7812 */ /* 0x000fe400078cc0ff */
[C---:B------:R-:W-:Y:S02]  /*3e50*/  ISETP.GT.AND P1, PT, R58.reuse, 0x40, !P1 ;  /* 0x000000403a00780c */ /* 0x040fe40004f24270 */
[----:B------:R-:W-:Y:S02]  /*3e60*/  ISETP.GT.AND P3, PT, R58, 0x70, !P3 ;  /* 0x000000703a00780c */ /* 0x000fe40005f64270 */
[----:B------:R-:W-:Y:S02]  /*3e70*/  ISETP.LT.OR P1, PT, R56, 0x41, P1 ;  /* 0x000000413800780c */ /* 0x000fe40000f21670 */
[----:B------:R-:W-:-:S02]  /*3e80*/  ISETP.GT.AND P4, PT, R58, 0x71, !P4 ;  /* 0x000000713a00780c */ /* 0x000fc40006784270 */
[----:B------:R-:W-:Y:S02]  /*3e90*/  FSEL R26, R26, -INF , !P1 ;  /* 0xff8000001a1a7808 */ /* 0x000fe40004800000 */
[----:B------:R-:W-:Y:S02]  /*3ea0*/  LOP3.LUT P1, RZ, R19, 0x4000, RZ, 0xc0, !PT ;  /* 0x0000400013ff7812 */ /* 0x000fe4000782c0ff */
[C---:B------:R-:W-:Y:S02]  /*3eb0*/  ISETP.GT.AND P5, PT, R58.reuse, 0x78, !P5 ;  /* 0x000000783a00780c */ /* 0x040fe40006fa4270 */
[----:B------:R-:W-:Y:S02]  /*3ec0*/  ISETP.GT.AND P1, PT, R58, 0x41, !P1 ;  /* 0x000000413a00780c */ /* 0x000fe40004f24270 */
[C---:B------:R-:W-:Y:S02]  /*3ed0*/  ISETP.LT.OR P3, PT, R56.reuse, 0x71, P3 ;  /* 0x000000713800780c */ /* 0x040fe40001f61670 */
[----:B------:R-:W-:-:S02]  /*3ee0*/  ISETP.LT.OR P1, PT, R56, 0x42, P1 ;  /* 0x000000423800780c */ /* 0x000fc40000f21670 */
[----:B0-----:R-:W-:Y:S02]  /*3ef0*/  FMNMX.FTZ R59, R7, R6, !PT ;  /* 0x00000006073b7209 */ /* 0x001fe40007810000 */
[----:B------:R-:W-:Y:S02]  /*3f00*/  FSEL R27, R27, -INF , !P1 ;  /* 0xff8000001b1b7808 */ /* 0x000fe40004800000 */
[----:B------:R-:W-:Y:S01]  /*3f10*/  LOP3.LUT P1, RZ, R19, 0x2000, RZ, 0xc0, !PT ;  /* 0x0000200013ff7812 */ /* 0x000fe2000782c0ff */
[----:B------:R-:W0:Y:S01]  /*3f20*/  SHFL.BFLY PT, R76, R59, 0x1, 0x1f ;  /* 0x0c201f003b4c7f89 */ /* 0x000e2200000e0000 */
[----:B------:R-:W-:Y:S02]  /*3f30*/  ISETP.LT.OR P4, PT, R56, 0x72, P4 ;  /* 0x000000723800780c */ /* 0x000fe40002781670 */
[----:B------:R-:W-:Y:S02]  /*3f40*/  ISETP.GT.AND P1, PT, R58, 0x48, !P1 ;  /* 0x000000483a00780c */ /* 0x000fe40004f24270 */
[----:B------:R-:W-:-:S02]  /*3f50*/  ISETP.LT.OR P5, PT, R56, 0x79, P5 ;  /* 0x000000793800780c */ /* 0x000fc40002fa1670 */
[----:B------:R-:W-:-:S04]  /*3f60*/  ISETP.LT.OR P1, PT, R56, 0x49, P1 ;  /* 0x000000493800780c */ /* 0x000fc80000f21670 */
[----:B------:R-:W-:Y:S02]  /*3f70*/  FSEL R29, R29, -INF , !P1 ;  /* 0xff8000001d1d7808 */ /* 0x000fe40004800000 */
[----:B------:R-:W-:-:S04]  /*3f80*/  LOP3.LUT P1, RZ, R19, 0x1000, RZ, 0xc0, !PT ;  /* 0x0000100013ff7812 */ /* 0x000fc8000782c0ff */
        /* <DEDUP_REMOVED lines=9> */
[----:B------:R-:W-:-:S04]  /*4020*/  LOP3.LUT P1, RZ, R19, 0x400, RZ, 0xc0, !PT ;  /* 0x0000040013ff7812 */ /* 0x000fc8000782c0ff */
        /* <DEDUP_REMOVED lines=11> */
[----:B------:R-:W-:Y:S02]  /*40e0*/  ISETP.GT.AND P1, PT, R58, 0x60, !P2 ;  /* 0x000000603a00780c */ /* 0x000fe40005724270 */
[----:B------:R-:W-:Y:S02]  /*40f0*/  LOP3.LUT P2, RZ, R19, 0x20, RZ, 0xc0, !PT ;  /* 0x0000002013ff7812 */ /* 0x000fe4000784c0ff */
[----:B------:R-:W-:Y:S02]  /*4100*/  ISETP.LT.OR P1, PT, R56, 0x61, P1 ;  /* 0x000000613800780c */ /* 0x000fe40000f21670 */
[----:B------:R-:W-:Y:S02]  /*4110*/  ISETP.GT.AND P2, PT, R58, 0x69, !P2 ;  /* 0x000000693a00780c */ /* 0x000fe40005744270 */
[----:B------:R-:W-:-:S02]  /*4120*/  FSEL R35, R35, -INF , !P1 ;  /* 0xff80000023237808 */ /* 0x000fc40004800000 */
[----:B------:R-:W-:Y:S02]  /*4130*/  ISETP.GT.AND P1, PT, R58, 0x61, !P6 ;  /* 0x000000613a00780c */ /* 0x000fe40007724270 */
[----:B------:R-:W-:Y:S02]  /*4140*/  LOP3.LUT P6, RZ, R19, 0x2, RZ, 0xc0, !PT ;  /* 0x0000000213ff7812 */ /* 0x000fe400078cc0ff */
[C---:B------:R-:W-:Y:S02]  /*4150*/  ISETP.LT.OR P1, PT, R56.reuse, 0x62, P1 ;  /* 0x000000623800780c */ /* 0x040fe40000f21670 */
[----:B------:R-:W-:Y:S02]  /*4160*/  ISETP.LT.OR P2, PT, R56, 0x6a, P2 ;  /* 0x0000006a3800780c */ /* 0x000fe40001741670 */
[----:B------:R-:W-:Y:S02]  /*4170*/  FSEL R34, R34, -INF , !P1 ;  /* 0xff80000022227808 */ /* 0x000fe40004800000 */
[----:B------:R-:W-:-:S04]  /*4180*/  FSETP.NEU.FTZ.AND P1, PT, R76, -INF , PT ;  /* 0xff8000004c00780b */ /* 0x000fc80003f3d000 */
[----:B------:R-:W-:Y:S02]  /*4190*/  FSEL R72, R72, RZ, P1 ;  /* 0x000000ff48487208 */ /* 0x000fe40000800000 */
[----:B------:R-:W-:Y:S02]  /*41a0*/  ISETP.GT.AND P1, PT, R58, RZ, !P6 ;  /* 0x000000ff3a00720c */ /* 0x000fe40007724270 */
[----:B------:R-:W-:Y:S01]  /*41b0*/  LOP3.LUT P6, RZ, R19, 0x1, RZ, 0xc0, !PT ;  /* 0x0000000113ff7812 */ /* 0x000fe200078cc0ff */
[--C-:B------:R-:W-:Y:S01]  /*41c0*/  FFMA.FTZ R77, R60, UR33, -R72.reuse ;  /* 0x000000213c4d7c23 */ /* 0x100fe20008010848 */
[----:B------:R-:W-:Y:S01]  /*41d0*/  ISETP.LT.OR P1, PT, R56, 0x1, P1 ;  /* 0x000000013800780c */ /* 0x000fe20000f21670 */
[--C-:B------:R-:W-:Y:S01]  /*41e0*/  FFMA.FTZ R51, R51, UR33, -R72.reuse ;  /* 0x0000002133337c23 */ /* 0x100fe20008010848 */
[----:B------:R-:W-:Y:S01]  /*41f0*/  ISETP.GT.AND P6, PT, R58, 0x79, !P6 ;  /* 0x000000793a00780c */ /* 0x000fe200077c4270 */
[--C-:B------:R-:W-:Y:S01]  /*4200*/  FFMA.FTZ R6, R66, UR33, -R72.reuse ;  /* 0x0000002142067c23 */ /* 0x100fe20008010848 */
[----:B------:R-:W-:Y:S01]  /*4210*/  FSEL R73, R0, -INF , !P1 ;  /* 0xff80000000497808 */ /* 0x000fe20004800000 */
[--C-:B------:R-:W-:Y:S01]  /*4220*/  FFMA.FTZ R59, R89, UR33, -R72.reuse ;  /* 0x00000021593b7c23 */ /* 0x100fe20008010848 */
[----:B------:R-:W-:Y:S01]  /*4230*/  LOP3.LUT P1, RZ, R19, 0x4000000, RZ, 0xc0, !PT ;  /* 0x0400000013ff7812 */ /* 0x000fe2000782c0ff */
[--C-:B------:R-:W-:Y:S01]  /*4240*/  FFMA.FTZ R7, R90, UR33, -R72.reuse ;  /* 0x000000215a077c23 */ /* 0x100fe20008010848 */
[----:B------:R-:W-:Y:S01]  /*4250*/  FMNMX.FTZ R0, R73, R2, !PT ;  /* 0x0000000249007209 */ /* 0x000fe20007810000 */
[----:B------:R-:W-:Y:S01]  /*4260*/  MUFU.EX2 R6, R6 ;  /* 0x0000000600067308 */ /* 0x000fe20000000800 */
[----:B------:R-:W-:Y:S01]  /*4270*/  ISETP.GT.AND P1, PT, R58, 0x68, !P1 ;  /* 0x000000683a00780c */ /* 0x000fe20004f24270 */
[--C-:B------:R-:W-:Y:S01]  /*4280*/  FFMA.FTZ R66, R91, UR33, -R72.reuse ;  /* 0x000000215b427c23 */ /* 0x100fe20008010848 */
[----:B------:R-:W-:Y:S01]  /*4290*/  FMNMX.FTZ R68, R3, R0, !PT ;  /* 0x0000000003447209 */ /* 0x000fe20007810000 */
[--C-:B------:R-:W-:Y:S01]  /*42a0*/  FFMA.FTZ R92, R92, UR33, -R72.reuse ;  /* 0x000000215c5c7c23 */ /* 0x100fe20008010848 */
[----:B------:R-:W-:Y:S01]  /*42b0*/  ISETP.LT.OR P1, PT, R56, 0x69, P1 ;  /* 0x000000693800780c */ /* 0x000fe20000f21670 */
[--C-:B------:R-:W-:Y:S01]  /*42c0*/  FFMA.FTZ R93, R93, UR33, -R72.reuse ;  /* 0x000000215d5d7c23 */ /* 0x100fe20008010848 */
[----:B------:R-:W-:Y:S01]  /*42d0*/  FMNMX.FTZ R67, R5, R68, !PT ;  /* 0x0000004405437209 */ /* 0x000fe20007810000 */
[----:B------:R-:W0:Y:S01]  /*42e0*/  MUFU.EX2 R59, R59 ;  /* 0x0000003b003b7308 */ /* 0x000e220000000800 */
[----:B------:R-:W-:Y:S01]  /*42f0*/  FSEL R58, R36, -INF , !P1 ;  /* 0xff800000243a7808 */ /* 0x000fe20004800000 */
[--C-:B------:R-:W-:Y:S01]  /*4300*/  FFMA.FTZ R95, R95, UR33, -R72.reuse ;  /* 0x000000215f5f7c23 */ /* 0x100fe20008010848 */
        /* <DEDUP_REMOVED lines=13> */
[----:B------:R-:W-:Y:S01]  /*43e0*/  MUFU.EX2 R7, R7 ;  /* 0x0000000700077308 */ /* 0x000fe20000000800 */
[----:B------:R-:W-:Y:S01]  /*43f0*/  FSEL R56, R41, -INF , !P6 ;  /* 0xff80000029387808 */ /* 0x000fe20007000000 */
        /* <DEDUP_REMOVED lines=11> */
[----:B------:R-:W-:-:S02]  /*44b0*/  FFMA.FTZ R42, R42, UR33, -R72 ;  /* 0x000000212a2a7c23 */ /* 0x000fc40008010848 */
        /* <DEDUP_REMOVED lines=20> */
[----:B------:R-:W-:Y:S02]  /*4600*/  FMNMX.FTZ R75, R35, R74, !PT ;  /* 0x0000004a234b7209 */ /* 0x000fe40007810000 */
[----:B------:R-:W-:Y:S02]  /*4610*/  FSEL R74, R39, -INF , !P4 ;  /* 0xff800000274a7808 */ /* 0x000fe40006000000 */
[----:B------:R-:W-:Y:S01]  /*4620*/  FMNMX.FTZ R75, R34, R75, !PT ;  /* 0x0000004b224b7209 */ /* 0x000fe20007810000 */
[----:B------:R-:W-:Y:S03]  /*4630*/  MUFU.EX2 R64, R64 ;  /* 0x0000004000407308 */ /* 0x000fe60000000800 */
[----:B------:R-:W-:-:S04]  /*4640*/  FMNMX.FTZ R75, R58, R75, !PT ;  /* 0x0000004b3a4b7209 */ /* 0x000fc80007810000 */
[----:B------:R-:W-:Y:S01]  /*4650*/  FMNMX.FTZ R38, R60, R75, !PT ;  /* 0x0000004b3c267209 */ /* 0x000fe20007810000 */
[----:B------:R-:W-:Y:S01]  /*4660*/  FFMA.FTZ R75, R55, UR33, -R72 ;  /* 0x00000021374b7c23 */ /* 0x000fe20008010848 */
[----:B------:R-:W-:Y:S01]  /*4670*/  FSEL R55, R40, -INF , !P5 ;  /* 0xff80000028377808 */ /* 0x000fe20006800000 */
[----:B------:R-:W-:Y:S01]  /*4680*/  MUFU.EX2 R63, R63 ;  /* 0x0000003f003f7308 */ /* 0x000fe20000000800 */
[----:B------:R-:W-:-:S04]  /*4690*/  FMNMX.FTZ R39, R57, R38, !PT ;  /* 0x0000002639277209 */ /* 0x000fc80007810000 */
[----:B------:R-:W-:Y:S01]  /*46a0*/  FMNMX.FTZ R40, R74, R39, !PT ;  /* 0x000000274a287209 */ /* 0x000fe20007810000 */
[--C-:B------:R-:W-:Y:S02]  /*46b0*/  FFMA.FTZ R39, R45, UR33, -R72.reuse ;  /* 0x000000212d277c23 */ /* 0x100fe40008010848 */
[----:B------:R-:W-:Y:S01]  /*46c0*/  MUFU.EX2 R38, R75 ;  /* 0x0000004b00267308 */ /* 0x000fe20000000800 */
        /* <DEDUP_REMOVED lines=8> */
[----:B------:R-:W-:Y:S01]  /*4750*/  FFMA.FTZ R52, R54, UR33, -R72 ;  /* 0x0000002136347c23 */ /* 0x000fe20008010848 */
[----:B------:R-:W2:Y:S01]  /*4760*/  SHFL.BFLY PT, R78, R45, 0x2, 0x1f ;  /* 0x0c401f002d4e7f89 */ /* 0x000ea200000e0000 */
[----:B------:R-:W-:Y:S08]  /*4770*/  MUFU.EX2 R62, R62 ;  /* 0x0000003e003e7308 */ /* 0x000ff00000000800 */
[----:B------:R-:W-:Y:S08]  /*4780*/  MUFU.EX2 R61, R61 ;  /* 0x0000003d003d7308 */ /* 0x000ff00000000800 */
[----:B------:R-:W-:Y:S01]  /*4790*/  MUFU.EX2 R37, R37 ;  /* 0x0000002500257308 */ /* 0x000fe20000000800 */
[----:B--2---:R-:W-:-:S07]  /*47a0*/  FMNMX.FTZ R78, R45, R78, !PT ;  /* 0x0000004e2d4e7209 */ /* 0x004fce0007810000 */
[----:B------:R-:W-:Y:S01]  /*47b0*/  MUFU.EX2 R39, R39 ;  /* 0x0000002700277308 */ /* 0x000fe20000000800 */
[----:B-1----:R-:W1:Y:S07]  /*47c0*/  SHFL.BFLY PT, R77, R78, 0x1, 0x1f ;  /* 0x0c201f004e4d7f89 */ /* 0x002e6e00000e0000 */
[----:B------:R2:W-:Y:S08]  /*47d0*/  MUFU.EX2 R45, R51 ;  /* 0x00000033002d7308 */ /* 0x0005f00000000800 */
[----:B------:R-:W-:Y:S01]  /*47e0*/  MUFU.EX2 R40, R40 ;  /* 0x0000002800287308 */ /* 0x000fe20000000800 */
[----:B--2---:R-:W-:-:S07]  /*47f0*/  FFMA.FTZ R51, R4, UR33, -R72 ;  /* 0x0000002104337c23 */ /* 0x004fce0008010848 */
[----:B------:R-:W-:Y:S01]  /*4800*/  MUFU.EX2 R41, R41 ;  /* 0x0000002900297308 */ /* 0x000fe20000000800 */
[----:B-1----:R-:W-:-:S04]  /*4810*/  FMNMX.FTZ R77, R78, R77, !PT ;  /* 0x0000004d4e4d7209 */ /* 0x002fc80007810000 */
        /* <DEDUP_REMOVED lines=21> */
[----:B------:R0:W2:Y:S01]  /*4970*/  MUFU.EX2 R84, R4 ;  /* 0x0000000400547308 */ /* 0x0000a20000000800 */
[--C-:B-1----:R-:W-:Y:S01]  /*4980*/  FFMA.FTZ R73, R14, UR33, -R53.reuse ;  /* 0x000000210e497c23 */ /* 0x102fe20008010835 */
[--C-:B------:R-:W-:Y:S01]  /*4990*/  FFMA.FTZ R30, R31, UR33, -R53.reuse ;  /* 0x000000211f1e7c23 */ /* 0x100fe20008010835 */
[--C-:B------:R-:W-:Y:S01]  /*49a0*/  FFMA.FTZ R78, R25, UR33, -R53.reuse ;  /* 0x00000021194e7c23 */ /* 0x100fe20008010835 */
[--C-:B------:R-:W-:Y:S01]  /*49b0*/  FFMA.FTZ R25, R26, UR33, -R53.reuse ;  /* 0x000000211a197c23 */ /* 0x100fe20008010835 */
[--C-:B------:R-:W-:Y:S01]  /*49c0*/  FFMA.FTZ R28, R28, UR33, -R53.reuse ;  /* 0x000000211c1c7c23 */ /* 0x100fe20008010835 */
[--C-:B------:R-:W-:Y:S01]  /*49d0*/  FFMA.FTZ R33, R33, UR33, -R53.reuse ;  /* 0x0000002121217c23 */ /* 0x100fe20008010835 */
[----:B------:R-:W-:Y:S01]  /*49e0*/  FFMA.FTZ R32, R32, UR33, -R53 ;  /* 0x0000002120207c23 */ /* 0x000fe20008010835 */
[----:B------:R1:W3:Y:S01]  /*49f0*/  MUFU.EX2 R79, R3 ;  /* 0x00000003004f7308 */ /* 0x0002e20000000800 */
[----:B0-----:R-:W-:Y:S01]  /*4a00*/  FADD.FTZ R4, R6, R59 ;  /* 0x0000003b06047221 */ /* 0x001fe20000010000 */
[--C-:B------:R-:W-:Y:S01]  /*4a10*/  FFMA.FTZ R35, R35, UR33, -R53.reuse ;  /* 0x0000002123237c23 */ /* 0x100fe20008010835 */
[--C-:B------:R-:W-:Y:S01]  /*4a20*/  FFMA.FTZ R34, R34, UR33, -R53.reuse ;  /* 0x0000002122227c23 */ /* 0x100fe20008010835 */
[--C-:B------:R-:W-:Y:S01]  /*4a30*/  FFMA.FTZ R58, R58, UR33, -R53.reuse ;  /* 0x000000213a3a7c23 */ /* 0x100fe20008010835 */
[--C-:B------:R-:W-:Y:S01]  /*4a40*/  FFMA.FTZ R57, R57, UR33, -R53.reuse ;  /* 0x0000002139397c23 */ /* 0x100fe20008010835 */
[--C-:B------:R-:W-:Y:S01]  /*4a50*/  FFMA.FTZ R74, R74, UR33, -R53.reuse ;  /* 0x000000214a4a7c23 */ /* 0x100fe20008010835 */
[--C-:B------:R-:W-:Y:S01]  /*4a60*/  FFMA.FTZ R55, R55, UR33, -R53.reuse ;  /* 0x0000002137377c23 */ /* 0x100fe20008010835 */
[----:B------:R0:W4:Y:S01]  /*4a70*/  MUFU.EX2 R86, R5 ;  /* 0x0000000500567308 */ /* 0x0001220000000800 */
[----:B--2---:R-:W-:Y:S01]  /*4a80*/  FADD.FTZ R8, R75, R84 ;  /* 0x000000544b087221 */ /* 0x004fe20000010000 */
[--C-:B-1----:R-:W-:Y:S01]  /*4a90*/  FFMA.FTZ R3, R20, UR33, -R53.reuse ;  /* 0x0000002114037c23 */ /* 0x102fe20008010835 */
[--C-:B------:R-:W-:Y:S01]  /*4aa0*/  FFMA.FTZ R20, R21, UR33, -R53.reuse ;  /* 0x0000002115147c23 */ /* 0x100fe20008010835 */
[--C-:B------:R-:W-:Y:S01]  /*4ab0*/  FFMA.FTZ R21, R24, UR33, -R53.reuse ;  /* 0x0000002118157c23 */ /* 0x100fe20008010835 */
[--C-:B------:R-:W-:Y:S01]  /*4ac0*/  FFMA.FTZ R60, R60, UR33, -R53.reuse ;  /* 0x000000213c3c7c23 */ /* 0x100fe20008010835 */
[----:B------:R-:W-:Y:S01]  /*4ad0*/  FFMA.FTZ R53, R56, UR33, -R53 ;  /* 0x0000002138357c23 */ /* 0x000fe20008010835 */
[----:B------:R-:W-:Y:S01]  /*4ae0*/  F2FP.F16.F32.PACK_AB R14, R64, R65 ;  /* 0x00000041400e723e */ /* 0x000fe200000000ff */
[----:B------:R-:W1:Y:S01]  /*4af0*/  MUFU.EX2 R2, R2 ;  /* 0x0000000200027308 */ /* 0x000e620000000800 */
[----:B0-----:R-:W-:Y:S01]  /*4b00*/  FADD.FTZ R5, R7, R4 ;  /* 0x0000000407057221 */ /* 0x001fe20000010000 */
[----:B------:R-:W-:-:S02]  /*4b10*/  F2FP.F16.F32.PACK_AB R4, R59, R6 ;  /* 0x000000063b04723e */ /* 0x000fc400000000ff */
[C---:B------:R-:W-:Y:S01]  /*4b20*/  F2FP.F16.F32.PACK_AB R6, R66.reuse, R7 ;  /* 0x000000074206723e */ /* 0x040fe200000000ff */
[----:B---3--:R-:W-:Y:S01]  /*4b30*/  FADD.FTZ R7, R79, R8 ;  /* 0x000000084f077221 */ /* 0x008fe20000010000 */
[----:B------:R-:W-:Y:S01]  /*4b40*/  FADD.FTZ R5, R66, R5 ;  /* 0x0000000542057221 */ /* 0x000fe20000010000 */
[----:B------:R-:W-:Y:S01]  /*4b50*/  F2FP.F16.F32.PACK_AB R26, R40, R39 ;  /* 0x00000027281a723e */ /* 0x000fe200000000ff */
[----:B------:R-:W0:Y:S01]  /*4b60*/  MUFU.EX2 R9, R9 ;  /* 0x0000000900097308 */ /* 0x000e220000000800 */
[----:B----4-:R-:W-:Y:S01]  /*4b70*/  FADD.FTZ R15, R86, R7 ;  /* 0x00000007560f7221 */ /* 0x010fe20000010000 */
[----:B------:R-:W-:Y:S01]  /*4b80*/  FADD.FTZ R10, R0, R5 ;  /* 0x00000005000a7221 */ /* 0x000fe20000010000 */
[----:B------:R-:W-:Y:S02]  /*4b90*/  F2FP.F16.F32.PACK_AB R5, R84, R75 ;  /* 0x0000004b5405723e */ /* 0x000fe400000000ff */
[----:B------:R-:W-:Y:S01]  /*4ba0*/  F2FP.F16.F32.PACK_AB R7, R86, R79 ;  /* 0x0000004f5607723e */ /* 0x000fe200000000ff */
[----:B------:R-:W-:-:S02]  /*4bb0*/  FADD.FTZ R31, R67, R10 ;  /* 0x0000000a431f7221 */ /* 0x000fc40000010000 */
[----:B------:R-:W2:Y:S01]  /*4bc0*/  MUFU.EX2 R54, R54 ;  /* 0x0000003600367308 */ /* 0x000ea20000000800 */
[----:B-1----:R-:W-:Y:S01]  /*4bd0*/  FADD.FTZ R8, R2, R15 ;  /* 0x0000000f02087221 */ /* 0x002fe20000010000 */
[----:B------:R-:W-:Y:S01]  /*4be0*/  FADD.FTZ R10, R68, R31 ;  /* 0x0000001f440a7221 */ /* 0x000fe20000010000 */
[----:B------:R1:W-:Y:S03]  /*4bf0*/  STSM.16.M88.4 [R17+0x21800], R4 ;  /* 0x0218000411007844 */ /* 0x0003e60000000200 */
[----:B------:R-:W-:Y:S02]  /*4c00*/  FADD.FTZ R31, R69, R10 ;  /* 0x0000000a451f7221 */ /* 0x000fe40000010000 */
[----:B------:R-:W3:Y:S01]  /*4c10*/  MUFU.EX2 R11, R11 ;  /* 0x0000000b000b7308 */ /* 0x000ee20000000800 */
[C---:B0-----:R-:W-:Y:S01]  /*4c20*/  FADD.FTZ R15, R9.reuse, R8 ;  /* 0x00000008090f7221 */ /* 0x041fe20000010000 */
[----:B------:R-:W-:Y:S01]  /*4c30*/  FADD.FTZ R10, R70, R31 ;  /* 0x0000001f460a7221 */ /* 0x000fe20000010000 */
[----:B------:R-:W-:-:S03]  /*4c40*/  F2FP.F16.F32.PACK_AB R9, R9, R2 ;  /* 0x000000020909723e */ /* 0x000fc600000000ff */
[----:B------:R-:W-:Y:S02]  /*4c50*/  FADD.FTZ R10, R71, R10 ;  /* 0x0000000a470a7221 */ /* 0x000fe40000010000 */
[----:B------:R-:W0:Y:S01]  /*4c60*/  MUFU.EX2 R72, R72 ;  /* 0x0000004800487308 */ /* 0x000e220000000800 */
[----:B--2---:R-:W-:Y:S01]  /*4c70*/  FADD.FTZ R8, R54, R15 ;  /* 0x0000000f36087221 */ /* 0x004fe20000010000 */
[----:B------:R-:W-:Y:S01]  /*4c80*/  FADD.FTZ R31, R65, R10 ;  /* 0x0000000a411f7221 */ /* 0x000fe20000010000 */
[----:B-1----:R-:W-:Y:S02]  /*4c90*/  F2FP.F16.F32.PACK_AB R4, R62, R63 ;  /* 0x0000003f3e04723e */ /* 0x002fe400000000ff */
[----:B------:R-:W-:Y:S01]  /*4ca0*/  F2FP.F16.F32.PACK_AB R6, R36, R61 ;  /* 0x0000003d2406723e */ /* 0x000fe200000000ff */
[----:B------:R-:W-:Y:S02]  /*4cb0*/  FADD.FTZ R10, R64, R31 ;  /* 0x0000001f400a7221 */ /* 0x000fe40000010000 */
[----:B------:R-:W1:Y:S01]  /*4cc0*/  MUFU.EX2 R13, R13 ;  /* 0x0000000d000d7308 */ /* 0x000e620000000800 */
[----:B---3--:R-:W-:Y:S01]  /*4cd0*/  FADD.FTZ R15, R11, R8 ;  /* 0x000000080b0f7221 */ /* 0x008fe20000010000 */
[----:B------:R-:W-:Y:S01]  /*4ce0*/  FADD.FTZ R31, R63, R10 ;  /* 0x0000000a3f1f7221 */ /* 0x000fe20000010000 */
[----:B------:R-:W-:-:S02]  /*4cf0*/  F2FP.F16.F32.PACK_AB R10, R69, R68 ;  /* 0x00000044450a723e */ /* 0x000fc400000000ff */
[----:B------:R-:W-:Y:S01]  /*4d00*/  F2FP.F16.F32.PACK_AB R11, R11, R54 ;  /* 0x000000360b0b723e */ /* 0x000fe200000000ff */
[----:B------:R-:W-:Y:S02]  /*4d10*/  FADD.FTZ R12, R62, R31 ;  /* 0x0000001f3e0c7221 */ /* 0x000fe40000010000 */
        /* <DEDUP_REMOVED lines=13> */
[----:B------:R-:W-:Y:S01]  /*4df0*/  F2FP.F16.F32.PACK_AB R8, R67, R0 ;  /* 0x000000004308723e */ /* 0x000fe200000000ff */
[----:B------:R-:W-:-:S04]  /*4e00*/  FADD.FTZ R7, R39, R2 ;  /* 0x0000000227077221 */ /* 0x000fc80000010000 */
[----:B------:R-:W-:Y:S01]  /*4e10*/  FADD.FTZ R2, R40, R7 ;  /* 0x0000000728027221 */ /* 0x000fe20000010000 */
[----:B------:R-:W2:Y:S01]  /*4e20*/  MUFU.EX2 R20, R20 ;  /* 0x0000001400147308 */ /* 0x000ea20000000800 */
[----:B0-----:R-:W-:Y:S01]  /*4e30*/  FADD.FTZ R0, R82, R15 ;  /* 0x0000000f52007221 */ /* 0x001fe20000010000 */
[----:B------:R0:W-:Y:S01]  /*4e40*/  STSM.16.M88.4 [R23], R8 ;  /* 0x0000000817007844 */ /* 0x0001e20000000200 */
[----:B------:R-:W-:-:S04]  /*4e50*/  FADD.FTZ R7, R41, R2 ;  /* 0x0000000229077221 */ /* 0x000fc80000010000 */
[----:B------:R-:W-:Y:S01]  /*4e60*/  FADD.FTZ R2, R46, R7 ;  /* 0x000000072e027221 */ /* 0x000fe20000010000 */
[----:B------:R-:W3:Y:S01]  /*4e70*/  MUFU.EX2 R21, R21 ;  /* 0x0000001500157308 */ /* 0x000ee20000000800 */
[----:B-1----:R-:W-:Y:S02]  /*4e80*/  FADD.FTZ R15, R3, R0 ;  /* 0x00000000030f7221 */ /* 0x002fe40000010000 */
[----:B------:R-:W-:-:S05]  /*4e90*/  FADD.FTZ R7, R47, R2 ;  /* 0x000000022f077221 */ /* 0x000fca0000010000 */
[----:B------:R-:W1:Y:S01]  /*4ea0*/  MUFU.EX2 R78, R78 ;  /* 0x0000004e004e7308 */ /* 0x000e620000000800 */
[----:B--2---:R-:W-:Y:S01]  /*4eb0*/  FADD.FTZ R0, R20, R15 ;  /* 0x0000000f14007221 */ /* 0x004fe20000010000 */
[----:B------:R-:W-:Y:S02]  /*4ec0*/  F2FP.F16.F32.PACK_AB R15, R82, R73 ;  /* 0x00000049520f723e */ /* 0x000fe400000000ff */
[----:B0-----:R-:W-:-:S03]  /*4ed0*/  F2FP.F16.F32.PACK_AB R8, R46, R41 ;  /* 0x000000292e08723e */ /* 0x001fc600000000ff */
[----:B------:R0:W-:Y:S01]  /*4ee0*/  STSM.16.M88.4 [R22], R12 ;  /* 0x0000000c16007844 */ /* 0x0001e20000000200 */
[----:B------:R-:W2:Y:S01]  /*4ef0*/  MUFU.EX2 R25, R25 ;  /* 0x0000001900197308 */ /* 0x000ea20000000800 */
[----:B---3--:R-:W-:-:S07]  /*4f00*/  FADD.FTZ R5, R21, R0 ;  /* 0x0000000015057221 */ /* 0x008fce0000010000 */
[----:B------:R-:W3:Y:S01]  /*4f10*/  MUFU.EX2 R80, R80 ;  /* 0x0000005000507308 */ /* 0x000ee20000000800 */
[----:B-1----:R-:W-:-:S07]  /*4f20*/  FADD.FTZ R0, R78, R5 ;  /* 0x000000054e007221 */ /* 0x002fce0000010000 */
[----:B------:R-:W1:Y:S01]  /*4f30*/  MUFU.EX2 R27, R27 ;  /* 0x0000001b001b7308 */ /* 0x000e620000000800 */
[----:B--2---:R-:W-:-:S07]  /*4f40*/  FADD.FTZ R5, R25, R0 ;  /* 0x0000000019057221 */ /* 0x004fce0000010000 */
[----:B------:R-:W2:Y:S01]  /*4f50*/  MUFU.EX2 R28, R28 ;  /* 0x0000001c001c7308 */ /* 0x000ea20000000800 */
[C---:B---3--:R-:W-:Y:S01]  /*4f60*/  FADD.FTZ R0, R80.reuse, R5 ;  /* 0x0000000550007221 */ /* 0x048fe20000010000 */
[----:B------:R-:W-:-:S06]  /*4f70*/  F2FP.F16.F32.PACK_AB R25, R80, R25 ;  /* 0x000000195019723e */ /* 0x000fcc00000000ff */
[----:B------:R-:W3:Y:S01]  /*4f80*/  MUFU.EX2 R29, R29 ;  /* 0x0000001d001d7308 */ /* 0x000ee20000000800 */
[----:B-1----:R-:W-:-:S07]  /*4f90*/  FADD.FTZ R5, R27, R0 ;  /* 0x000000001b057221 */ /* 0x002fce0000010000 */
[----:B------:R-:W1:Y:S01]  /*4fa0*/  MUFU.EX2 R30, R30 ;  /* 0x0000001e001e7308 */ /* 0x000e620000000800 */
[C---:B--2---:R-:W-:Y:S01]  /*4fb0*/  FADD.FTZ R0, R28.reuse, R5 ;  /* 0x000000051c007221 */ /* 0x044fe20000010000 */
[----:B------:R-:W-:-:S06]  /*4fc0*/  F2FP.F16.F32.PACK_AB R27, R28, R27 ;  /* 0x0000001b1c1b723e */ /* 0x000fcc00000000ff */
[----:B------:R-:W2:Y:S01]  /*4fd0*/  MUFU.EX2 R33, R33 ;  /* 0x0000002100217308 */ /* 0x000ea20000000800 */
[----:B---3--:R-:W-:-:S07]  /*4fe0*/  FADD.FTZ R5, R29, R0 ;  /* 0x000000001d057221 */ /* 0x008fce0000010000 */
[----:B------:R-:W3:Y:S01]  /*4ff0*/  MUFU.EX2 R50, R50 ;  /* 0x0000003200327308 */ /* 0x000ee20000000800 */
[----:B-1----:R-:W-:Y:S01]  /*5000*/  FADD.FTZ R0, R30, R5 ;  /* 0x000000051e007221 */ /* 0x002fe20000010000 */
[----:B------:R-:W-:Y:S02]  /*5010*/  F2FP.F16.F32.PACK_AB R5, R20, R3 ;  /* 0x000000031405723e */ /* 0x000fe400000000ff */
[----:B------:R-:W-:-:S04]  /*5020*/  F2FP.F16.F32.PACK_AB R9, R30, R29 ;  /* 0x0000001d1e09723e */ /* 0x000fc800000000ff */
[----:B------:R-:W0:Y:S01]  /*5030*/  MUFU.EX2 R32, R32 ;  /* 0x0000002000207308 */ /* 0x000e220000000800 */
[----:B--2---:R-:W-:-:S07]  /*5040*/  FADD.FTZ R3, R33, R0 ;  /* 0x0000000021037221 */ /* 0x004fce0000010000 */
[----:B------:R-:W1:Y:S01]  /*5050*/  MUFU.EX2 R35, R35 ;  /* 0x0000002300237308 */ /* 0x000e620000000800 */
[----:B---3--:R-:W-:Y:S01]  /*5060*/  FADD.FTZ R2, R50, R7 ;  /* 0x0000000732027221 */ /* 0x008fe20000010000 */
[----:B------:R-:W-:Y:S02]  /*5070*/  F2FP.F16.F32.PACK_AB R7, R78, R21 ;  /* 0x000000154e07723e */ /* 0x000fe400000000ff */
[----:B------:R-:W-:-:S03]  /*5080*/  F2FP.F16.F32.PACK_AB R10, R50, R47 ;  /* 0x0000002f320a723e */ /* 0x000fc600000000ff */
[----:B------:R2:W-:Y:S01]  /*5090*/  STSM.16.M88.4 [R18], R4 ;  /* 0x0000000412007844 */ /* 0x0005e20000000200 */
[----:B------:R-:W3:Y:S01]  /*50a0*/  MUFU.EX2 R48, R48 ;  /* 0x0000003000307308 */ /* 0x000ee20000000800 */
[C---:B0-----:R-:W-:Y:S01]  /*50b0*/  FADD.FTZ R12, R32.reuse, R3 ;  /* 0x00000003200c7221 */ /* 0x041fe20000010000 */
[----:B------:R-:W-:Y:S01]  /*50c0*/  FADD.FTZ R3, R45, R2 ;  /* 0x000000022d037221 */ /* 0x000fe20000010000 */
[----:B------:R-:W-:Y:S01]  /*50d0*/  F2FP.F16.F32.PACK_AB R11, R32, R33 ;  /* 0x00000021200b723e */ /* 0x000fe200000000ff */
[----:B------:R-:W-:Y:S04]  /*50e0*/  STSM.16.M88.4 [R17+0x27800], R24 ;  /* 0x0278001811007844 */ /* 0x000fe80000000200 */
[----:B------:R-:W0:Y:S01]  /*50f0*/  MUFU.EX2 R34, R34 ;  /* 0x0000002200227308 */ /* 0x000e220000000800 */
[----:B-1----:R-:W-:Y:S01]  /*5100*/  FADD.FTZ R13, R35, R12 ;  /* 0x0000000c230d7221 */ /* 0x002fe20000010000 */
[----:B------:R-:W-:Y:S06]  /*5110*/  STSM.16.M88.4 [R136], R8 ;  /* 0x0000000888007844 */ /* 0x000fec0000000200 */
[----:B------:R-:W1:Y:S01]  /*5120*/  MUFU.EX2 R49, R49 ;  /* 0x0000003100317308 */ /* 0x000e620000000800 */
[C---:B---3--:R-:W-:Y:S01]  /*5130*/  FADD.FTZ R2, R48.reuse, R3 ;  /* 0x0000000330027221 */ /* 0x048fe20000010000 */
[----:B------:R-:W-:-:S06]  /*5140*/  F2FP.F16.F32.PACK_AB R12, R48, R45 ;  /* 0x0000002d300c723e */ /* 0x000fcc00000000ff */
[----:B------:R-:W3:Y:S01]  /*5150*/  MUFU.EX2 R58, R58 ;  /* 0x0000003a003a7308 */ /* 0x000ee20000000800 */
[----:B0-----:R-:W-:-:S07]  /*5160*/  FADD.FTZ R13, R34, R13 ;  /* 0x0000000d220d7221 */ /* 0x001fce0000010000 */
[----:B------:R-:W0:Y:S01]  /*5170*/  MUFU.EX2 R52, R52 ;  /* 0x0000003400347308 */ /* 0x000e220000000800 */
[----:B-1----:R-:W-:-:S07]  /*5180*/  FADD.FTZ R3, R49, R2 ;  /* 0x0000000231037221 */ /* 0x002fce0000010000 */
[----:B------:R-:W1:Y:S01]  /*5190*/  MUFU.EX2 R31, R60 ;  /* 0x0000003c001f7308 */ /* 0x000e620000000800 */
[----:B---3--:R-:W-:Y:S01]  /*51a0*/  FADD.FTZ R2, R58, R13 ;  /* 0x0000000d3a027221 */ /* 0x008fe20000010000 */
[----:B------:R-:W-:-:S06]  /*51b0*/  F2FP.F16.F32.PACK_AB R13, R34, R35 ;  /* 0x00000023220d723e */ /* 0x000fcc00000000ff */
[----:B------:R-:W-:Y:S01]  /*51c0*/  MUFU.EX2 R44, R44 ;  /* 0x0000002c002c7308 */ /* 0x000fe20000000800 */
[C---:B0-----:R-:W-:Y:S01]  /*51d0*/  F2FP.F16.F32.PACK_AB R14, R52.reuse, R49 ;  /* 0x00000031340e723e */ /* 0x041fe200000000ff */
[----:B------:R-:W-:-:S06]  /*51e0*/  FADD.FTZ R3, R52, R3 ;  /* 0x0000000334037221 */ /* 0x000fcc0000010000 */
[----:B------:R-:W2:Y:S01]  /*51f0*/  MUFU.EX2 R43, R43 ;  /* 0x0000002b002b7308 */ /* 0x000ea20000000800 */
[C---:B-1----:R-:W-:Y:S01]  /*5200*/  F2FP.F16.F32.PACK_AB R15, R31.reuse, R58 ;  /* 0x0000003a1f0f723e */ /* 0x042fe200000000ff */
[----:B------:R-:W-:-:S04]  /*5210*/  FADD.FTZ R2, R31, R2 ;  /* 0x000000021f027221 */ /* 0x000fc80000010000 */
[----:B------:R-:W-:Y:S02]  /*5220*/  STSM.16.M88.4 [R22+0x6000], R12 ;  /* 0x0060000c16007844 */ /* 0x000fe40000000200 */
[----:B------:R-:W-:Y:S08]  /*5230*/  MUFU.EX2 R42, R42 ;  /* 0x0000002a002a7308 */ /* 0x000ff00000000800 */
[----:B------:R-:W0:Y:S01]  /*5240*/  MUFU.EX2 R51, R51 ;  /* 0x0000003300337308 */ /* 0x000e220000000800 */
[----:B--2---:R-:W-:Y:S01]  /*5250*/  F2FP.F16.F32.PACK_AB R4, R43, R44 ;  /* 0x0000002c2b04723e */ /* 0x004fe200000000ff */
[----:B------:R-:W-:-:S04]  /*5260*/  FADD.FTZ R44, R44, R3 ;  /* 0x000000032c2c7221 */ /* 0x000fc80000010000 */
[----:B------:R-:W-:Y:S02]  /*5270*/  FADD.FTZ R43, R43, R44 ;  /* 0x0000002c2b2b7221 */ /* 0x000fe40000010000 */
[----:B------:R-:W-:Y:S08]  /*5280*/  MUFU.EX2 R57, R57 ;  /* 0x0000003900397308 */ /* 0x000ff00000000800 */
[----:B------:R-:W1:Y:S01]  /*5290*/  MUFU.EX2 R74, R74 ;  /* 0x0000004a004a7308 */ /* 0x000e620000000800 */
[----:B0-----:R-:W-:-:S07]  /*52a0*/  F2FP.F16.F32.PACK_AB R6, R51, R42 ;  /* 0x0000002a3306723e */ /* 0x001fce00000000ff */
[----:B------:R-:W-:Y:S08]  /*52b0*/  MUFU.EX2 R55, R55 ;  /* 0x0000003700377308 */ /* 0x000ff00000000800 */
[----:B------:R-:W0:Y:S01]  /*52c0*/  MUFU.EX2 R0, R53 ;  /* 0x0000003500007308 */ /* 0x000e220000000800 */
[----:B-1----:R-:W-:Y:S01]  /*52d0*/  F2FP.F16.F32.PACK_AB R5, R74, R57 ;  /* 0x000000394a05723e */ /* 0x002fe200000000ff */
[----:B------:R-:W-:Y:S01]  /*52e0*/  FADD.FTZ R57, R57, R2 ;  /* 0x0000000239397221 */ /* 0x000fe20000010000 */
[----:B------:R-:W-:-:S03]  /*52f0*/  FADD.FTZ R2, R42, R43 ;  /* 0x0000002b2a027221 */ /* 0x000fc60000010000 */
[----:B------:R-:W-:Y:S01]  /*5300*/  FADD.FTZ R74, R74, R57 ;  /* 0x000000394a4a7221 */ /* 0x000fe20000010000 */
[----:B------:R-:W-:Y:S01]  /*5310*/  FADD.FTZ R2, R51, R2 ;  /* 0x0000000233027221 */ /* 0x000fe20000010000 */
[----:B0-----:R-:W-:Y:S02]  /*5320*/  F2FP.F16.F32.PACK_AB R7, R0, R55 ;  /* 0x000000370007723e */ /* 0x001fe400000000ff */
[----:B------:R-:W-:-:S03]  /*5330*/  FADD.FTZ R55, R55, R74 ;  /* 0x0000004a37377221 */ /* 0x000fc60000010000 */
[----:B------:R0:W-:Y:S01]  /*5340*/  STSM.16.M88.4 [R18+0x6000], R4 ;  /* 0x0060000412007844 */ /* 0x0001e20000000200 */
[----:B------:R-:W-:Y:S01]  /*5350*/  FADD.FTZ R0, R0, R55 ;  /* 0x0000003700007221 */ /* 0x000fe20000010000 */
[----:B------:R1:W-:Y:S06]  /*5360*/  MEMBAR.ALL.CTA ;  /* 0x0000000000007992 */ /* 0x0003ec0000008000 */
[----:B-1----:R-:W1:Y:S01]  /*5370*/  FENCE.VIEW.ASYNC.S ;  /* 0x00000000000073c6 */ /* 0x002e620000000000 */
[----:B0-----:R-:W-:Y:S01]  /*5380*/  VIADD R7, R88, 0xfffffffe ;  /* 0xfffffffe58077836 */ /* 0x001fe20000000000 */
[----:B-1----:R-:W-:Y:S01]  /*5390*/  NOP ;  /* 0x0000000000007918 */ /* 0x002fe20000000000 */
[----:B------:R-:W-:Y:S05]  /*53a0*/  @P1 BRA `(.L_x_10841) ;  /* 0x00000000004c1947 */ /* 0x000fea0003800000 */
        /* <DEDUP_REMOVED lines=11> */
.L_x_10842:
[----:B------:R-:W-:Y:S02]  /*5460*/  ULDC UR18, c[0x0][0x9e4] ;  /* 0x0002790000127ab9 */ /* 0x000fe40000000800 */
[----:B------:R-:W-:-:S11]  /*5470*/  UISETP.NE.AND UP0, UPT, UR18, 0x1, UPT ;  /* 0x000000011200788c */ /* 0x000fd6000bf05270 */
[----:B------:R-:W-:Y:S02]  /*5480*/  @UP0 ULDC.64 UR6, c[0x0][0x9e8] ;  /* 0x00027a0000060ab9 */ /* 0x000fe40000000a00 */
[----:B------:R-:W-:-:S04]  /*5490*/  UIMAD.WIDE.U32 UR10, UR15, UR6, URZ ;  /* 0x000000060f0a72a5 */ /* 0x000fc8000f8e003f */
[----:B------:R-:W-:-:S12]  /*54a0*/  @UP0 USHF.R.U32.HI UR15, URZ, UR7, UR11 ;  /* 0x000000073f0f0299 */ /* 0x000fd8000801160b */
.L_x_10843:
[----:B------:R-:W-:-:S04]  /*54b0*/  UIMAD UR15, UR15, UR18, UR18 ;  /* 0x000000120f0f72a4 */ /* 0x000fc8000f8e0212 */
[----:B------:R-:W-:-:S04]  /*54c0*/  UISETP.LT.AND UP0, UPT, UR14, UR15, UPT ;  /* 0x0000000f0e00728c */ /* 0x000fc8000bf01270 */
[----:B------:R-:W-:-:S12]  /*54d0*/  USEL UR14, UR14, UR15, UP0 ;  /* 0x0000000f0e0e7287 */ /* 0x000fd80008000000 */
.L_x_10841:
        /* <DEDUP_REMOVED lines=37> */
[----:B------:R-:W-:Y:S01]  /*5730*/  IMAD.MOV.U32 R135, RZ, RZ, RZ ;  /* 0x000000ffff877224 */ /* 0x000fe200078e00ff */
[----:B------:R-:W-:Y:S01]  /*5740*/  ULDC UR35, c[0x0][0x9dc] ;  /* 0x0002770000237ab9 */ /* 0x000fe20000000800 */
[----:B------:R-:W-:Y:S01]  /*5750*/  ULDC UR56, c[0x0][0x9d8] ;  /* 0x0002760000387ab9 */ /* 0x000fe20000000800 */
[----:B------:R-:W-:Y:S01]  /*5760*/  ULDC UR33, c[0x0][0x988] ;  /* 0x0002620000217ab9 */ /* 0x000fe20000000800 */
[----:B------:R-:W-:-:S05]  /*5770*/  ULDC UR55, c[0x0][0x9e0] ;  /* 0x0002780000377ab9 */ /* 0x000fca0000000800 */
.L_x_10863:
[----:B------:R-:W-:Y:S01]  /*5780*/  ISETP.NE.AND P2, PT, RZ, UR43, PT ;  /* 0x0000002bff007c0c */ /* 0x000fe2000bf45270 */
[----:B------:R-:W-:-:S04]  /*5790*/  UISETP.NE.AND UP0, UPT, UR58, 0x1, UPT ;  /* 0x000000013a00788c */ /* 0x000fc8000bf05270 */
[----:B------:R-:W-:-:S04]  /*57a0*/  USEL UR47, URZ, 0x1, UP0 ;  /* 0x000000013f2f7887 */ /* 0x000fc80008000000 */
[----:B------:R-:W-:-:S04]  /*57b0*/  ULOP3.LUT UR47, UR28, UR47, URZ, 0x3c, !UPT ;  /* 0x0000002f1c2f7292 */ /* 0x000fc8000f8e3c3f */
[----:B------:R-:W-:Y:S08]  /*57c0*/  @P2 BRA `(.L_x_10845) ;  /* 0x0000000000382947 */ /* 0x000ff00003800000 */
[----:B------:R-:W-:Y:S05]  /*57d0*/  @!P0 BRA `(.L_x_10846) ;  /* 0x0000000000048947 */ /* 0x000fea0003800000 */
[----:B------:R-:W-:Y:S01]  /*57e0*/  BPT.TRAP 0x1 ;  /* 0x000000040000795c */ /* 0x000fe20000300000 */
.L_x_10846:
        /* <DEDUP_REMOVED lines=9> */
.L_x_10847:
[----:B-1----:R-:W-:Y:S05]  /*5880*/  @P1 BRA `(.L_x_10845) ;  /* 0x0000000000081947 */ /* 0x002fea0003800000 */
[----:B------:R-:W1:Y:S02]  /*5890*/  SYNCS.PHASECHK.TRANS64.TRYWAIT P1, [UR6+0x2d830], R6 ;  /* 0x02d83006ff0075a7 */ /* 0x000e640008020146 */
[----:B-1----:R-:W-:Y:S05]  /*58a0*/  @!P1 BRA `(.L_x_10848) ;  /* 0x0000010400c49947 */ /* 0x002fea0003800000 */
.L_x_10845:
[----:B-1----:R-:W1:Y:S01]  /*58b0*/  S2R R7, SR_TID.X ;  /* 0x0000000000077919 */ /* 0x002e620000002100 */
        /* <DEDUP_REMOVED lines=15> */
[----:B-1----:R-:W-:-:S05]  /*59b0*/  SHF.R.U32.HI R7, RZ, 0x7, R7 ;  /* 0x00000007ff077819 */ /* 0x002fca0000011607 */
[----:B0-----:R-:W-:-:S05]  /*59c0*/  VIADD R6, R7, 0x8 ;  /* 0x0000000807067836 */ /* 0x001fca0000000000 */
        /* <DEDUP_REMOVED lines=22> */
.L_x_10850:
[----:B------:R-:W-:Y:S01]  /*5b30*/  ULEA UR6, UR58, UR40, 0x3 ;  /* 0x000000283a067291 */ /* 0x000fe2000f8e183f */
[----:B------:R-:W-:-:S05]  /*5b40*/  IMAD.U32 R6, RZ, RZ, UR28 ;  /* 0x0000001cff067e24 */ /* 0x000fca000f8e00ff */
[----:B------:R-:W-:-:S04]  /*5b50*/  SHF.L.U32 R6, R6, 0x1f, RZ ;  /* 0x0000001f06067819 */ /* 0x000fc800000006ff */
[----:B------:R0:W1:Y:S01]  /*5b60*/  SYNCS.PHASECHK.TRANS64.TRYWAIT P1, [UR6+0x2d850], R6 ;  /* 0x02d85006ff0075a7 */ /* 0x0000620008020146 */
[----:B------:R-:W-:Y:S05]  /*5b70*/  @!P0 BRA `(.L_x_10851) ;  /* 0x0000000000048947 */ /* 0x000fea0003800000 */
[----:B------:R-:W-:Y:S01]  /*5b80*/  BPT.TRAP 0x1 ;  /* 0x000000040000795c */ /* 0x000fe20000300000 */
.L_x_10851:
[----:B-1----:R-:W-:Y:S05]  /*5b90*/  @P1 BRA `(.L_x_10849) ;  /* 0x0000000000081947 */ /* 0x002fea0003800000 */
[----:B------:R-:W1:Y:S02]  /*5ba0*/  SYNCS.PHASECHK.TRANS64.TRYWAIT P1, [UR6+0x2d850], R6 ;  /* 0x02d85006ff0075a7 */ /* 0x000e640008020146 */
[----:B-1----:R-:W-:Y:S05]  /*5bb0*/  @!P1 BRA `(.L_x_10852) ;  /* 0x0000010400189947 */ /* 0x002fea0003800000 */
.L_x_10849:
[----:B------:R-:W-:Y:S01]  /*5bc0*/  UIADD3 UR6, UR40, 0x400, URZ ;  /* 0x0000040028067890 */ /* 0x000fe2000fffe03f */
[----:B------:R-:W-:Y:S01]  /*5bd0*/  WARPGROUP.ARRIVE ;  /* 0x00000000000079c5 */ /* 0x000fe20000000000 */
[----:B------:R-:W-:-:S05]  /*5be0*/  ULEA UR7, UR54, UR40, 0xd ;  /* 0x0000002836077291 */ /* 0x000fca000f8e683f */
[----:B------:R-:W1:Y:S01]  /*5bf0*/  S2R R8, SR_TID.X ;  /* 0x0000000000087919 */ /* 0x000e620000002100 */
[----:B------:R-:W-:Y:S02]  /*5c00*/  USHF.R.U32.HI UR6, URZ, 0x4, UR6 ;  /* 0x000000043f067899 */ /* 0x000fe40008011606 */
[----:B------:R-:W-:Y:S02]  /*5c10*/  UIADD3 UR7, UR7, 0x21800, URZ ;  /* 0x0002180007077890 */ /* 0x000fe4000fffe03f */
[----:B------:R-:W-:Y:S02]  /*5c20*/  ULOP3.LUT UR6, UR6, 0x3fff, URZ, 0xc0, !UPT ;  /* 0x00003fff06067892 */ /* 0x000fe4000f8ec03f */
[----:B------:R-:W-:Y:S02]  /*5c30*/  USHF.R.U32.HI UR7, URZ, 0x4, UR7 ;  /* 0x000000043f077899 */ /* 0x000fe40008011607 */
[----:B------:R-:W-:Y:S02]  /*5c40*/  ULOP3.LUT UR10, UR6, 0x2000000, URZ, 0xfc, !UPT ;  /* 0x02000000060a7892 */ /* 0x000fe4000f8efc3f */
[----:B------:R-:W-:-:S02]  /*5c50*/  ULOP3.LUT UR6, UR7, 0x3fff, URZ, 0xc0, !UPT ;  /* 0x00003fff07067892 */ /* 0x000fc4000f8ec03f */
[----:B------:R-:W-:Y:S02]  /*5c60*/  UIMAD UR7, UR58, 0x600, UR10 ;  /* 0x000006003a0778a4 */ /* 0x000fe4000f8e020a */
[----:B------:R-:W-:Y:S01]  /*5c70*/  ULOP3.LUT UR6, UR6, 0x10000, URZ, 0xfc, !UPT ;  /* 0x0001000006067892 */ /* 0x000fe2000f8efc3f */
[----:B------:R-:W-:Y:S01]  /*5c80*/  UMOV UR31, 0x80000020 ;  /* 0x80000020001f7882 */ /* 0x000fe20000000000 */
[----:B------:R-:W-:-:S03]  /*5c90*/  UMOV UR29, 0x40000040 ;  /* 0x40000040001d7882 */ /* 0x000fc60000000000 */
        /* <DEDUP_REMOVED lines=60> */
.L_x_10853:
[----:B------:R-:W-:Y:S01]  /*6060*/  UISETP.NE.AND UP1, UPT, UR51, URZ, UPT ;  /* 0x0000003f3300728c */ /* 0x000fe2000bf25270 */
[----:B------:R-:W-:Y:S01]  /*6070*/  FMUL.FTZ R11, R30, UR56 ;  /* 0x000000381e0b7c20 */ /* 0x000fe20008410000 */
[----:B------:R-:W-:Y:S01]  /*6080*/  FMUL.FTZ R30, R41, UR56 ;  /* 0x00000038291e7c20 */ /* 0x000fe20008410000 */
[----:B------:R-:W-:Y:S01]  /*6090*/  FMUL.FTZ R41, R54, UR56 ;  /* 0x0000003836297c20 */ /* 0x000fe20008410000 */
[----:B------:R-:W-:Y:S01]  /*60a0*/  FMUL.FTZ R54, R64, UR56 ;  /* 0x0000003840367c20 */ /* 0x000fe20008410000 */
[----:B------:R-:W-:Y:S01]  /*60b0*/  FMUL.FTZ R64, R73, UR56 ;  /* 0x0000003849407c20 */ /* 0x000fe20008410000 */
[----:B------:R-:W-:Y:S01]  /*60c0*/  PLOP3.LUT P1, PT, PT, PT, UP1, 0x80, 0x0 ;  /* 0x000000000000781c */ /* 0x000fe20003f2f018 */
[----:B------:R-:W-:Y:S01]  /*60d0*/  FMUL.FTZ R73, R83, UR56 ;  /* 0x0000003853497c20 */ /* 0x000fe20008410000 */
[----:B------:R-:W-:Y:S01]  /*60e0*/  PLOP3.LUT P2, PT, PT, PT, UP1, 0x80, 0x0 ;  /* 0x000000000000781c */ /* 0x000fe20003f4f018 */
[----:B------:R-:W-:Y:S02]  /*60f0*/  VIADD R83, R137, UR39 ;  /* 0x0000002789537c36 */ /* 0x000fe40008000000 */
[----:B------:R-:W-:Y:S01]  /*6100*/  FMUL.FTZ R10, R28, UR56 ;  /* 0x000000381c0a7c20 */ /* 0x000fe20008410000 */
[----:B------:R-:W-:Y:S01]  /*6110*/  FMUL.FTZ R28, R40, UR56 ;  /* 0x00000038281c7c20 */ /* 0x000fe20008410000 */
[----:B------:R-:W-:Y:S01]  /*6120*/  @UP1 ULDC UR7, c[0x0][0x44c] ;  /* 0x0001130000071ab9 */ /* 0x000fe20000000800 */
[----:B------:R-:W1:Y:S01]  /*6130*/  LDC R141, c[0x0][0x2f0] ;  /* 0x0000bc00ff8d7b82 */ /* 0x000e620000000800 */
[----:B------:R-:W-:Y:S01]  /*6140*/  FMUL.FTZ R40, R52, UR56 ;  /* 0x0000003834287c20 */ /* 0x000fe20008410000 */
[----:B------:R-:W-:Y:S01]  /*6150*/  FMUL.FTZ R13, R31, UR56 ;  /* 0x000000381f0d7c20 */ /* 0x000fe20008410000 */
[----:B------:R-:W-:Y:S01]  /*6160*/  FMUL.FTZ R9, R27, UR56 ;  /* 0x000000381b097c20 */ /* 0x000fe20008410000 */
[----:B------:R-:W-:Y:S01]  /*6170*/  FMUL.FTZ R31, R43, UR56 ;  /* 0x000000382b1f7c20 */ /* 0x000fe20008410000 */
[----:B------:R-:W-:Y:S01]  /*6180*/  FMUL.FTZ R27, R39, UR56 ;  /* 0x00000038271b7c20 */ /* 0x000fe20008410000 */
[----:B------:R-:W-:Y:S01]  /*6190*/  @P1 IMAD.HI.U32 R52, R83, UR7, RZ ;  /* 0x0000000753341c27 */ /* 0x000fe2000f8e00ff */
[----:B------:R-:W-:Y:S01]  /*61a0*/  @UP1 ULDC UR7, c[0x0][0x450] ;  /* 0x0001140000071ab9 */ /* 0x000fe20000000800 */
[----:B------:R-:W2:Y:S02]  /*61b0*/  LDC R143, c[0x0][0x288] ;  /* 0x0000a200ff8f7b82 */ /* 0x000ea40000000800 */
[----:B------:R-:W-:Y:S01]  /*61c0*/  FMUL.FTZ R43, R55, UR56 ;  /* 0x00000038372b7c20 */ /* 0x000fe20008410000 */
[----:B------:R-:W-:Y:S01]  /*61d0*/  FMUL.FTZ R39, R51, UR56 ;  /* 0x0000003833277c20 */ /* 0x000fe20008410000 */
[----:B------:R-:W-:Y:S01]  /*61e0*/  @P2 SHF.R.U32.HI R83, RZ, UR7, R52 ;  /* 0x00000007ff532c19 */ /* 0x000fe20008011634 */
[----:B------:R-:W-:Y:S01]  /*61f0*/  FMUL.FTZ R55, R66, UR56 ;  /* 0x0000003842377c20 */ /* 0x000fe20008410000 */
[----:B------:R-:W-:Y:S01]  /*6200*/  ULEA UR6, UR46, UR40, 0x3 ;  /* 0x000000282e067291 */ /* 0x000fe2000f8e183f */
[----:B------:R-:W-:Y:S01]  /*6210*/  FMUL.FTZ R51, R63, UR56 ;  /* 0x000000383f337c20 */ /* 0x000fe20008410000 */
[----:B------:R-:W-:Y:S01]  /*6220*/  FMUL.FTZ R66, R76, UR56 ;  /* 0x000000384c427c20 */ /* 0x000fe20008410000 */
[----:B------:R-:W-:Y:S01]  /*6230*/  FMUL.FTZ R63, R74, UR56 ;  /* 0x000000384a3f7c20 */ /* 0x000fe20008410000 */
[----:B------:R-:W-:-:S02]  /*6240*/  IMAD.SHL.U32 R76, R3, 0x80, RZ ;  /* 0x00000080034c7824 */ /* 0x000fc400078e00ff */
[----:B------:R-:W-:Y:S01]  /*6250*/  FMUL.FTZ R74, R84, UR56 ;  /* 0x00000038544a7c20 */ /* 0x000fe20008410000 */
[----:B------:R-:W-:Y:S01]  /*6260*/  FMUL.FTZ R12, R29, UR56 ;  /* 0x000000381d0c7c20 */ /* 0x000fe20008410000 */
[----:B------:R-:W-:Y:S01]  /*6270*/  UIADD3 UR6, UR6, 0x2d840, URZ ;  /* 0x0002d84006067890 */ /* 0x000fe2000fffe03f */
[----:B------:R-:W3:Y:S01]  /*6280*/  SHFL.IDX PT, R84, R83, RZ, 0x1c1f ;  /* 0x001c1fff53547589 */ /* 0x000ee200000e0000 */
[----:B0-----:R-:W-:Y:S01]  /*6290*/  FMUL.FTZ R6, R24, UR56 ;  /* 0x0000003818067c20 */ /* 0x001fe20008410000 */
        /* <DEDUP_REMOVED lines=47> */
[----:B------:R-:W0:Y:S01]  /*6590*/  MUFU.TANH R6, R6 ;  /* 0x0000000600067308 */ /* 0x000e220000002400 */
[----:B------:R-:W-:Y:S01]  /*65a0*/  SYNCS.ARRIVE.TRANS64.RED.A1T0 RZ, [UR6], RZ ;  /* 0x000000ffffff79a7 */ /* 0x000fe20008100406 */
[----:B-1----:R-:W-:Y:S01]  /*65b0*/  IMAD R52, R141, UR44, R52 ;  /* 0x0000002c8d347c24 */ /* 0x002fe2000f8e0234 */
[----:B------:R-:W-:-:S03]  /*65c0*/  ULOP3.LUT UR6, URZ, UR35, URZ, 0x33, !UPT ;  /* 0x000000233f067292 */ /* 0x000fc6000f8e333f */
[----:B--2---:R-:W-:Y:S02]  /*65d0*/  IMAD.IADD R52, R52, 0x1, -R143 ;  /* 0x0000000134347824 */ /* 0x004fe400078e0a8f */
[----:B------:R-:W1:Y:S02]  /*65e0*/  MUFU.TANH R8, R8 ;  /* 0x0000000800087308 */ /* 0x000e640000002400 */
[C---:B------:R-:W-:Y:S02]  /*65f0*/  VIADD R82, R52.reuse, UR55 ;  /* 0x0000003734527c36 */ /* 0x040fe40008000000 */
[----:B------:R-:W-:Y:S02]  /*6600*/  VIADD R81, R52, UR6 ;  /* 0x0000000634517c36 */ /* 0x000fe40008000000 */
[----:B---3--:R-:W-:Y:S02]  /*6610*/  IMAD.IADD R80, R82, 0x1, R84 ;  /* 0x0000000152507824 */ /* 0x008fe400078e0254 */
[----:B------:R-:W2:Y:S01]  /*6620*/  MUFU.TANH R7, R7 ;  /* 0x0000000700077308 */ /* 0x000ea20000002400 */
        /* <DEDUP_REMOVED lines=76> */
.L_x_10856:
[----:B------:R-:W-:-:S05]  /*6af0*/  IMAD.U32 R85, RZ, RZ, UR34 ;  /* 0x00000022ff557e24 */ /* 0x000fca000f8e00ff */
[----:B------:R-:W-:-:S13]  /*6b00*/  ISETP.NE.AND P1, PT, R85, 0x1, PT ;  /* 0x000000015500780c */ /* 0x000fda0003f25270 */
[----:B------:R-:W1:Y:S02]  /*6b10*/  @P1 LDC.64 R52, c[0x0][0x9e8] ;  /* 0x00027a00ff341b82 */ /* 0x000e640000000a00 */
[----:B-1----:R-:W-:-:S05]  /*6b20*/  @P1 IMAD.HI.U32 R52, R87, R52, RZ ;  /* 0x0000003457341227 */ /* 0x002fca00078e00ff */
[----:B------:R-:W-:-:S07]  /*6b30*/  @P1 SHF.R.U32.HI R87, RZ, R53, R52 ;  /* 0x00000035ff571219 */ /* 0x000fce0000011634 */
.L_x_10857:
[----:B------:R-:W-:Y:S05]  /*6b40*/  BSYNC B0 ;  /* 0x0000000000007941 */ /* 0x000fea0003800000 */
.L_x_10855:
[----:B------:R-:W-:-:S04]  /*6b50*/  IMAD R87, R87, R85, -R76 ;  /* 0x0000005557577224 */ /* 0x000fc800078e0a4c */
[----:B------:R-:W-:-:S05]  /*6b60*/  IMAD R52, R16, -0x2, R87 ;  /* 0xfffffffe10347824 */ /* 0x000fca00078e0257 */
[----:B------:R-:W-:Y:S02]  /*6b70*/  VIADDMNMX R80, R52, R85, R80, PT ;  /* 0x0000005534507246 */ /* 0x000fe40003800150 */
[----:B------:R-:W-:-:S07]  /*6b80*/  VIMNMX R79, R79, R52, !PT ;  /* 0x000000344f4f7248 */ /* 0x000fce0007fe0100 */
.L_x_10854:
[----:B------:R-:W-:Y:S01]  /*6b90*/  ISETP.GT.AND P1, PT, R3, -0x1, PT ;  /* 0xffffffff0300780c */ /* 0x000fe20003f24270 */
[----:B------:R-:W1:Y:S01]  /*6ba0*/  SHFL.IDX PT, R52, R83, 0x1, 0x1c1f ;  /* 0x003c1f0053347f89 */ /* 0x000e6200000e0000 */
[----:B------:R-:W-:Y:S02]  /*6bb0*/  UISETP.NE.AND UP0, UPT, UR50, URZ, UPT ;  /* 0x0000003f3200728c */ /* 0x000fe4000bf05270 */
[C---:B------:R-:W-:Y:S02]  /*6bc0*/  ISETP.GT.AND P3, PT, R79.reuse, 0x8, P1 ;  /* 0x000000084f00780c */ /* 0x040fe40000f64270 */
[C---:B------:R-:W-:Y:S02]  /*6bd0*/  ISETP.GT.AND P6, PT, R79.reuse, RZ, P1 ;  /* 0x000000ff4f00720c */ /* 0x040fe40000fc4270 */
[----:B------:R-:W-:Y:S02]  /*6be0*/  ISETP.LT.OR P3, PT, R80, 0x9, P3 ;  /* 0x000000095000780c */ /* 0x000fe40001f61670 */
[----:B------:R-:W-:-:S02]  /*6bf0*/  ISETP.GT.AND P2, PT, R79, 0x1, P1 ;  /* 0x000000014f00780c */ /* 0x000fc40000f44270 */
[----:B------:R-:W-:Y:S02]  /*6c00*/  FSEL R10, R10, -INF , !P3 ;  /* 0xff8000000a0a7808 */ /* 0x000fe40005800000 */
[----:B------:R-:W-:Y:S02]  /*6c10*/  ISETP.GT.AND P3, PT, R79, 0x19, P1 ;  /* 0x000000194f00780c */ /* 0x000fe40000f64270 */
[C---:B------:R-:W-:Y:S02]  /*6c20*/  ISETP.LT.OR P6, PT, R80.reuse, 0x1, P6 ;  /* 0x000000015000780c */ /* 0x040fe400037c1670 */
[C---:B------:R-:W-:Y:S02]  /*6c30*/  ISETP.LT.OR P2, PT, R80.reuse, 0x2, P2 ;  /* 0x000000025000780c */ /* 0x040fe40001741670 */
[----:B------:R-:W-:Y:S02]  /*6c40*/  ISETP.LT.OR P3, PT, R80, 0x1a, P3 ;  /* 0x0000001a5000780c */ /* 0x000fe40001f61670 */
[----:B0-----:R-:W-:-:S02]  /*6c50*/  FSEL R6, R6, -INF , !P6 ;  /* 0xff80000006067808 */ /* 0x001fc40007000000 */
[----:B------:R-:W-:Y:S01]  /*6c60*/  FSEL R8, R8, -INF , !P2 ;  /* 0xff80000008087808 */ /* 0x000fe20005000000 */
[--C-:B-1----:R-:W-:Y:S01]  /*6c70*/  IMAD.IADD R82, R82, 0x1, R52.reuse ;  /* 0x0000000152527824 */ /* 0x102fe200078e0234 */
[----:B------:R-:W-:Y:S01]  /*6c80*/  ISETP.GT.AND P5, PT, R79, 0x9, P1 ;  /* 0x000000094f00780c */ /* 0x000fe20000fa4270 */
[----:B------:R-:W-:Y:S01]  /*6c90*/  IMAD.IADD R81, R81, 0x1, R52 ;  /* 0x0000000151517824 */ /* 0x000fe200078e0234 */
        /* <DEDUP_REMOVED lines=11> */
[----:B------:R-:W-:Y:S02]  /*6d50*/  FSEL R14, R14, -INF , !P4 ;  /* 0xff8000000e0e7808 */ /* 0x000fe40006000000 */
[----:B------:R-:W-:Y:S02]  /*6d60*/  FSEL R15, R15, -INF , !P6 ;  /* 0xff8000000f0f7808 */ /* 0x000fe40007000000 */
[----:B------:R-:W-:Y:S02]  /*6d70*/  FSEL R24, R24, -INF , !P2 ;  /* 0xff80000018187808 */ /* 0x000fe40005000000 */
[C---:B------:R-:W-:Y:S02]  /*6d80*/  ISETP.GT.AND P5, PT, R79.reuse, 0x20, P1 ;  /* 0x000000204f00780c */ /* 0x040fe40000fa4270 */
[----:B------:R-:W-:-:S02]  /*6d90*/  ISETP.GT.AND P4, PT, R79, 0x21, P1 ;  /* 0x000000214f00780c */ /* 0x000fc40000f84270 */
[C---:B------:R-:W-:Y:S02]  /*6da0*/  ISETP.GT.AND P6, PT, R79.reuse, 0x28, P1 ;  /* 0x000000284f00780c */ /* 0x040fe40000fc4270 */
        /* <DEDUP_REMOVED lines=82> */
.L_x_10860:
[----:B------:R-:W-:-:S05]  /*72d0*/  IMAD.U32 R80, RZ, RZ, UR34 ;  /* 0x00000022ff507e24 */ /* 0x000fca000f8e00ff */
[----:B------:R-:W-:-:S13]  /*72e0*/  ISETP.NE.AND P2, PT, R80, 0x1, PT ;  /* 0x000000015000780c */ /* 0x000fda0003f45270 */
[----:B------:R-:W0:Y:S02]  /*72f0*/  @P2 LDC.64 R52, c[0x0][0x9e8] ;  /* 0x00027a00ff342b82 */ /* 0x000e240000000a00 */
[----:B0-----:R-:W-:-:S05]  /*7300*/  @P2 IMAD.HI.U32 R52, R79, R52, RZ ;  /* 0x000000344f342227 */ /* 0x001fca00078e00ff */
[----:B------:R-:W-:-:S07]  /*7310*/  @P2 SHF.R.U32.HI R79, RZ, R53, R52 ;  /* 0x00000035ff4f2219 */ /* 0x000fce0000011634 */
.L_x_10861:
[----:B------:R-:W-:Y:S05]  /*7320*/  BSYNC B0 ;  /* 0x0000000000007941 */ /* 0x000fea0003800000 */
.L_x_10859:
[----:B------:R-:W-:-:S04]  /*7330*/  IMAD R79, R79, R80, -R76 ;  /* 0x000000504f4f7224 */ /* 0x000fc800078e0a4c */
[----:B------:R-:W-:-:S05]  /*7340*/  IMAD R79, R16, -0x2, R79 ;  /* 0xfffffffe104f7824 */ /* 0x000fca00078e024f */
[----:B------:R-:W-:Y:S02]  /*7350*/  VIADDMNMX R82, R79, R80, R82, PT ;  /* 0x000000504f527246 */ /* 0x000fe40003800152 */
[----:B------:R-:W-:-:S07]  /*7360*/  VIMNMX R81, R81, R79, !PT ;  /* 0x0000004f51517248 */ /* 0x000fce0007fe0100 */
.L_x_10858:
        /* <DEDUP_REMOVED lines=19> */
[C---:B------:R-:W-:Y:S02]  /*74a0*/  ISETP.GT.AND P5, PT, R81.reuse, 0x8, P1 ;  /* 0x000000085100780c */ /* 0x040fe40000fa4270 */
        /* <DEDUP_REMOVED lines=44> */
[----:B------:R-:W-:Y:S01]  /*7770*/  ISETP.GT.AND P2, PT, R81, 0x30, P1 ;  /* 0x000000305100780c */ /* 0x000fe20000f44270 */
[----:B------:R-:W0:Y:S01]  /*7780*/  SHFL.BFLY PT, R53, R52, 0x2, 0x1f ;  /* 0x0c401f0034357f89 */ /* 0x000e2200000e0000 */
[----:B------:R-:W-:-:S02]  /*7790*/  FSEL R33, R33, -INF , !P5 ;  /* 0xff80000021217808 */ /* 0x000fc40006800000 */
[C---:B------:R-:W-:Y:S02]  /*77a0*/  ISETP.LT.OR P3, PT, R82.reuse, 0x2a, P3 ;  /* 0x0000002a5200780c */ /* 0x040fe40001f61670 */
[----:B------:R-:W-:Y:S02]  /*77b0*/  ISETP.GT.AND P5, PT, R81, 0x31, P1 ;  /* 0x000000315100780c */ /* 0x000fe40000fa4270 */
[C---:B------:R-:W-:Y:S02]  /*77c0*/  ISETP.LT.OR P2, PT, R82.reuse, 0x31, P2 ;  /* 0x000000315200780c */ /* 0x040fe40001741670 */
[----:B------:R-:W-:Y:S02]  /*77d0*/  FSEL R35, R35, -INF , !P3 ;  /* 0xff80000023237808 */ /* 0x000fe40005800000 */
[----:B------:R-:W-:Y:S02]  /*77e0*/  FSEL R37, R37, -INF , !P2 ;  /* 0xff80000025257808 */ /* 0x000fe40005000000 */
[----:B------:R-:W-:-:S02]  /*77f0*/  ISETP.LT.OR P5, PT, R82, 0x32, P5 ;  /* 0x000000325200780c */ /* 0x000fc40002fa1670 */
[----:B------:R-:W-:Y:S02]  /*7800*/  ISETP.GT.AND P3, PT, R81, 0x39, P1 ;  /* 0x000000395100780c */ /* 0x000fe40000f64270 */
[----:B------:R-:W-:Y:S02]  /*7810*/  FSEL R39, R39, -INF , !P5 ;  /* 0xff80000027277808 */ /* 0x000fe40006800000 */
[C---:B------:R-:W-:Y:S02]  /*7820*/  ISETP.GT.AND P2, PT, R81.reuse, 0x40, P1 ;  /* 0x000000405100780c */ /* 0x040fe40000f44270 */
[----:B------:R-:W-:Y:S02]  /*7830*/  ISETP.LT.OR P3, PT, R82, 0x3a, P3 ;  /* 0x0000003a5200780c */ /* 0x000fe40001f61670 */
[----:B------:R-:W-:Y:S02]  /*7840*/  ISETP.GT.AND P5, PT, R81, 0x41, P1 ;  /* 0x000000415100780c */ /* 0x000fe40000fa4270 */
[----:B0-----:R-:W-:-:S02]  /*7850*/  FMNMX.FTZ R53, R52, R53, !PT ;  /* 0x0000003534357209 */ /* 0x001fc40007810000 */
[C---:B------:R-:W-:Y:S02]  /*7860*/  ISETP.LT.OR P2, PT, R82.reuse, 0x41, P2 ;  /* 0x000000415200780c */ /* 0x040fe40001741670 */
[----:B------:R-:W-:Y:S01]  /*7870*/  FSEL R43, R43, -INF , !P3 ;  /* 0xff8000002b2b7808 */ /* 0x000fe20005800000 */
[----:B------:R-:W0:Y:S01]  /*7880*/  SHFL.BFLY PT, R76, R53, 0x1, 0x1f ;  /* 0x0c201f00354c7f89 */ /* 0x000e2200000e0000 */
[----:B------:R-:W-:Y:S02]  /*7890*/  FSEL R45, R45, -INF , !P2 ;  /* 0xff8000002d2d7808 */ /* 0x000fe40005000000 */
[----:B------:R-:W-:Y:S02]  /*78a0*/  ISETP.LT.OR P5, PT, R82, 0x42, P5 ;  /* 0x000000425200780c */ /* 0x000fe40002fa1670 */
[----:B------:R-:W-:Y:S02]  /*78b0*/  ISETP.GT.AND P3, PT, R81, 0x49, P1 ;  /* 0x000000495100780c */ /* 0x000fe40000f64270 */
[----:B------:R-:W-:-:S02]  /*78c0*/  FSEL R47, R47, -INF , !P5 ;  /* 0xff8000002f2f7808 */ /* 0x000fc40006800000 */
[C---:B------:R-:W-:Y:S02]  /*78d0*/  ISETP.GT.AND P2, PT, R81.reuse, 0x50, P1 ;  /* 0x000000505100780c */ /* 0x040fe40000f44270 */
[C---:B------:R-:W-:Y:S02]  /*78e0*/  ISETP.LT.OR P3, PT, R82.reuse, 0x4a, P3 ;  /* 0x0000004a5200780c */ /* 0x040fe40001f61670 */
[----:B------:R-:W-:Y:S02]  /*78f0*/  ISETP.GT.AND P5, PT, R81, 0x51, P1 ;  /* 0x000000515100780c */ /* 0x000fe40000fa4270 */
[----:B------:R-:W-:Y:S02]  /*7900*/  ISETP.LT.OR P2, PT, R82, 0x51, P2 ;  /* 0x000000515200780c */ /* 0x000fe40001741670 */
[----:B------:R-:W-:Y:S02]  /*7910*/  FSEL R51, R51, -INF , !P3 ;  /* 0xff80000033337808 */ /* 0x000fe40005800000 */
[----:B------:R-:W-:-:S02]  /*7920*/  FSEL R55, R55, -INF , !P2 ;  /* 0xff80000037377808 */ /* 0x000fc40005000000 */
[----:B------:R-:W-:Y:S02]  /*7930*/  ISETP.LT.OR P5, PT, R82, 0x52, P5 ;  /* 0x000000525200780c */ /* 0x000fe40002fa1670 */
[----:B------:R-:W-:Y:S02]  /*7940*/  ISETP.GT.AND P3, PT, R81, 0x59, P1 ;  /* 0x000000595100780c */ /* 0x000fe40000f64270 */
[----:B0-----:R-:W-:Y:S02]  /*7950*/  FMNMX.FTZ R76, R53, R76, !PT ;  /* 0x0000004c354c7209 */ /* 0x001fe40007810000 */
[----:B------:R-:W-:Y:S02]  /*7960*/  FSEL R57, R57, -INF , !P5 ;  /* 0xff80000039397808 */ /* 0x000fe40006800000 */
[C---:B------:R-:W-:Y:S01]  /*7970*/  FSETP.NEU.FTZ.AND P6, PT, R76.reuse, -INF , PT ;  /* 0xff8000004c00780b */ /* 0x040fe20003fdd000 */
[----:B------:R-:W-:Y:S01]  /*7980*/  FMUL.FTZ R79, R76, UR33 ;  /* 0x000000214c4f7c20 */ /* 0x000fe20008410000 */
[----:B------:R-:W-:-:S02]  /*7990*/  ISETP.GT.AND P2, PT, R81, 0x60, P1 ;  /* 0x000000605100780c */ /* 0x000fc40000f44270 */
[C---:B------:R-:W-:Y:S02]  /*79a0*/  ISETP.LT.OR P3, PT, R82.reuse, 0x5a, P3 ;  /* 0x0000005a5200780c */ /* 0x040fe40001f61670 */
[----:B------:R-:W-:Y:S02]  /*79b0*/  FSEL R53, R79, RZ, P6 ;  /* 0x000000ff4f357208 */ /* 0x000fe40003000000 */
[----:B------:R-:W-:Y:S02]  /*79c0*/  ISETP.GT.AND P5, PT, R81, 0x61, P1 ;  /* 0x000000615100780c */ /* 0x000fe40000fa4270 */
[----:B------:R-:W-:Y:S01]  /*79d0*/  ISETP.LT.OR P2, PT, R82, 0x61, P2 ;  /* 0x000000615200780c */ /* 0x000fe20001741670 */
[--C-:B------:R-:W-:Y:S01]  /*79e0*/  FFMA.FTZ R79, R14, UR33, -R53.reuse ;  /* 0x000000210e4f7c23 */ /* 0x100fe20008010835 */
[----:B------:R-:W-:Y:S01]  /*79f0*/  FSEL R14, R7, -INF , !P4 ;  /* 0xff800000070e7808 */ /* 0x000fe20006000000 */
[--C-:B------:R-:W-:Y:S01]  /*7a00*/  FFMA.FTZ R6, R6, UR33, -R53.reuse ;  /* 0x0000002106067c23 */ /* 0x100fe20008010835 */
[----:B------:R-:W-:Y:S01]  /*7a10*/  ISETP.GT.AND P4, PT, R81, 0x38, P1 ;  /* 0x000000385100780c */ /* 0x000fe20000f84270 */
[----:B------:R0:W-:Y:S01]  /*7a20*/  MUFU.EX2 R7, R79 ;  /* 0x0000004f00077308 */ /* 0x0001e20000000800 */
        /* <DEDUP_REMOVED lines=12> */
[----:B0-----:R-:W-:Y:S01]  /*7af0*/  FMNMX.FTZ R79, R13, R52, !PT ;  /* 0x000000340d4f7209 */ /* 0x001fe20007810000 */
        /* <DEDUP_REMOVED lines=22> */
[----:B------:R-:W-:Y:S01]  /*7c60*/  FFMA.FTZ R50, R50, UR33, -R53 ;  /* 0x0000002132327c23 */ /* 0x000fe20008010835 */
        /* <DEDUP_REMOVED lines=13> */
[----:B------:R-:W-:Y:S02]  /*7d40*/  FMNMX.FTZ R52, R41, R52, !PT ;  /* 0x0000003429347209 */ /* 0x000fe40007810000 */
[----:B------:R-:W-:Y:S02]  /*7d50*/  FSEL R79, R65, -INF , !P5 ;  /* 0xff800000414f7808 */ /* 0x000fe40006800000 */
        /* <DEDUP_REMOVED lines=33> */
[----:B------:R-:W-:-:S02]  /*7f70*/  ISETP.LT.OR P1, PT, R82, 0x7a, P1 ;  /* 0x0000007a5200780c */ /* 0x000fc40000f21670 */
[----:B------:R-:W-:Y:S02]  /*7f80*/  FMNMX.FTZ R52, R71, R52, !PT ;  /* 0x0000003447347209 */ /* 0x000fe40007810000 */
[----:B------:R-:W-:Y:S02]  /*7f90*/  FSEL R75, R75, -INF , !P4 ;  /* 0xff8000004b4b7808 */ /* 0x000fe40006000000 */
[----:B------:R-:W-:Y:S01]  /*7fa0*/  FMNMX.FTZ R52, R73, R52, !PT ;  /* 0x0000003449347209 */ /* 0x000fe20007810000 */
[----:B------:R-:W-:Y:S01]  /*7fb0*/  MUFU.EX2 R34, R34 ;  /* 0x0000002200227308 */ /* 0x000fe20000000800 */
[----:B------:R-:W-:Y:S02]  /*7fc0*/  FSEL R78, R78, -INF , !P1 ;  /* 0xff8000004e4e7808 */ /* 0x000fe40004800000 */
        /* <DEDUP_REMOVED lines=8> */
[--C-:B------:R-:W-:Y:S01]  /*8050*/  FFMA.FTZ R64, R66, UR33, -R53.reuse ;  /* 0x0000002142407c23 */ /* 0x100fe20008010835 */
[----:B------:R-:W0:Y:S01]  /*8060*/  SHFL.BFLY PT, R82, R65, 0x2, 0x1f ;  /* 0x0c401f0041527f89 */ /* 0x000e2200000e0000 */
[--C-:B------:R-:W-:Y:S01]  /*8070*/  FFMA.FTZ R66, R70, UR33, -R53.reuse ;  /* 0x0000002146427c23 */ /* 0x100fe20008010835 */
[--C-:B------:R-:W-:Y:S01]  /*8080*/  FFMA.FTZ R70, R77, UR33, -R53.reuse ;  /* 0x000000214d467c23 */ /* 0x100fe20008010835 */
[----:B------:R-:W-:Y:S08]  /*8090*/  MUFU.EX2 R36, R36 ;  /* 0x0000002400247308 */ /* 0x000ff00000000800 */
[----:B------:R-:W-:Y:S08]  /*80a0*/  MUFU.EX2 R38, R38 ;  /* 0x0000002600267308 */ /* 0x000ff00000000800 */
[----:B------:R-:W-:Y:S01]  /*80b0*/  MUFU.EX2 R40, R40 ;  /* 0x0000002800287308 */ /* 0x000fe20000000800 */
[----:B0-----:R-:W-:Y:S01]  /*80c0*/  FMNMX.FTZ R82, R65, R82, !PT ;  /* 0x0000005241527209 */ /* 0x001fe20007810000 */
[--C-:B------:R-:W-:Y:S01]  /*80d0*/  FFMA.FTZ R65, R68, UR33, -R53.reuse ;  /* 0x0000002144417c23 */ /* 0x100fe20008010835 */
[----:B------:R-:W-:Y:S01]  /*80e0*/  FFMA.FTZ R68, R72, UR33, -R53 ;  /* 0x0000002148447c23 */ /* 0x000fe20008010835 */
[----:B------:R-:W-:-:S04]  /*80f0*/  FSEL R53, R76, RZ, P6 ;  /* 0x000000ff4c357208 */ /* 0x000fc80003000000 */
[----:B------:R-:W-:Y:S01]  /*8100*/  MUFU.EX2 R42, R42 ;  /* 0x0000002a002a7308 */ /* 0x000fe20000000800 */
[----:B------:R-:W0:Y:S01]  /*8110*/  SHFL.BFLY PT, R81, R82, 0x1, 0x1f ;  /* 0x0c201f0052517f89 */ /* 0x000e2200000e0000 */
[----:B------:R-:W-:-:S04]  /*8120*/  FADD.FTZ R53, -R53, R4 ;  /* 0x0000000435357221 */ /* 0x000fc80000010100 */
[----:B------:R-:W-:Y:S02]  /*8130*/  FMUL.FTZ R53, R53, UR33 ;  /* 0x0000002135357c20 */ /* 0x000fe40008410000 */
[----:B------:R-:W-:Y:S08]  /*8140*/  MUFU.EX2 R44, R44 ;  /* 0x0000002c002c7308 */ /* 0x000ff00000000800 */
[----:B------:R-:W1:Y:S01]  /*8150*/  MUFU.EX2 R53, R53 ;  /* 0x0000003500357308 */ /* 0x000e620000000800 */
[----:B0-----:R-:W-:-:S07]  /*8160*/  FMNMX.FTZ R77, R82, R81, !PT ;  /* 0x00000051524d7209 */ /* 0x001fce0007810000 */
[----:B------:R-:W-:Y:S01]  /*8170*/  MUFU.EX2 R46, R46 ;  /* 0x0000002e002e7308 */ /* 0x000fe20000000800 */
[C---:B------:R-:W-:Y:S01]  /*8180*/  FSETP.NEU.FTZ.AND P1, PT, R77.reuse, -INF , PT ;  /* 0xff8000004d00780b */ /* 0x040fe20003f3d000 */
[----:B------:R-:W-:-:S03]  /*8190*/  FMUL.FTZ R72, R77, UR33 ;  /* 0x000000214d487c20 */ /* 0x000fc60008410000 */
[----:B------:R-:W-:-:S03]  /*81a0*/  FSEL R84, R77, RZ, P1 ;  /* 0x000000ff4d547208 */ /* 0x000fc60000800000 */
[----:B------:R-:W-:Y:S01]  /*81b0*/  MUFU.EX2 R48, R48 ;  /* 0x0000003000307308 */ /* 0x000fe20000000800 */
[----:B------:R-:W-:Y:S01]  /*81c0*/  FSEL R72, R72, RZ, P1 ;  /* 0x000000ff48487208 */ /* 0x000fe20000800000 */
[----:B------:R-:W-:Y:S01]  /*81d0*/  FADD.FTZ R84, -R84, R5 ;  /* 0x0000000554547221 */ /* 0x000fe20000010100 */
[----:B-1----:R-:W-:-:S03]  /*81e0*/  FFMA.FTZ R5, R53, R2, R6 ;  /* 0x0000000235057223 */ /* 0x002fc60000010006 */
[--C-:B------:R-:W-:Y:S01]  /*81f0*/  FFMA.FTZ R82, R13, UR33, -R72.reuse ;  /* 0x000000210d527c23 */ /* 0x100fe20008010848 */
        /* <DEDUP_REMOVED lines=8> */
[----:B------:R-:W-:Y:S01]  /*8280*/  FADD.FTZ R5, R8, R5 ;  /* 0x0000000508057221 */ /* 0x000fe20000010000 */
[--C-:B------:R-:W-:Y:S01]  /*8290*/  FFMA.FTZ R74, R27, UR33, -R72.reuse ;  /* 0x000000211b4a7c23 */ /* 0x100fe20008010848 */
[--C-:B------:R-:W-:Y:S01]  /*82a0*/  FFMA.FTZ R27, R31, UR33, -R72.reuse ;  /* 0x000000211f1b7c23 */ /* 0x100fe20008010848 */
[--C-:B------:R-:W-:Y:S01]  /*82b0*/  FFMA.FTZ R31, R33, UR33, -R72.reuse ;  /* 0x00000021211f7c23 */ /* 0x100fe20008010848 */
[----:B------:R-:W-:Y:S01]  /*82c0*/  FADD.FTZ R5, R10, R5 ;  /* 0x000000050a057221 */ /* 0x000fe20000010000 */
        /* <DEDUP_REMOVED lines=18> */
[----:B------:R-:W-:-:S06]  /*83f0*/  FFMA.FTZ R63, R78, UR33, -R72 ;  /* 0x000000214e3f7c23 */ /* 0x000fcc0008010848 */
[----:B------:R-:W2:Y:S01]  /*8400*/  MUFU.EX2 R11, R11 ;  /* 0x0000000b000b7308 */ /* 0x000ea20000000800 */
[----:B0-----:R-:W-:-:S07]  /*8410*/  FFMA.FTZ R0, R13, R0, R4 ;  /* 0x000000000d007223 */ /* 0x001fce0000010004 */
[----:B------:R-:W0:Y:S01]  /*8420*/  MUFU.EX2 R20, R20 ;  /* 0x0000001400147308 */ /* 0x000e220000000800 */
[----:B-1----:R-:W-:-:S07]  /*8430*/  FADD.FTZ R0, R9, R0 ;  /* 0x0000000009007221 */ /* 0x002fce0000010000 */
[----:B------:R-:W1:Y:S01]  /*8440*/  MUFU.EX2 R81, R81 ;  /* 0x0000005100517308 */ /* 0x000e620000000800 */
[----:B--2---:R-:W-:Y:S01]  /*8450*/  FADD.FTZ R33, R11, R0 ;  /* 0x000000000b217221 */ /* 0x004fe20000010000 */
[----:B------:R-:W-:-:S03]  /*8460*/  FADD.FTZ R0, R12, R5 ;  /* 0x000000050c007221 */ /* 0x000fc60000010000 */
[----:B------:R-:W-:Y:S01]  /*8470*/  FADD.FTZ R5, R82, R33 ;  /* 0x0000002152057221 */ /* 0x000fe20000010000 */
[----:B------:R-:W-:Y:S01]  /*8480*/  FADD.FTZ R0, R7, R0 ;  /* 0x0000000007007221 */ /* 0x000fe20000010000 */
[----:B------:R-:W-:Y:S01]  /*8490*/  FFMA.FTZ R33, R55, UR33, -R72 ;  /* 0x0000002137217c23 */ /* 0x000fe20008010848 */
        /* <DEDUP_REMOVED lines=101> */
.L_x_10862:
        /* <DEDUP_REMOVED lines=18> */
[----:B------:R-:W-:Y:S01]  /*8c10*/  SYNCS.ARRIVE.TRANS64.RED.A1T0 RZ, [UR6], RZ ;  /* 0x000000ffffff79a7 */ /* 0x000fe20008100406 */
[----:B------:R-:W-:Y:S01]  /*8c20*/  F2FP.F16.F32.PACK_AB R29, R27, R29 ;  /* 0x0000001d1b1d723e */ /* 0x000fe200000000ff */
[----:B------:R-:W-:Y:S01]  /*8c30*/  STSM.16.M88.4 [R17+0x21800], R8 ;  /* 0x0218000811007844 */ /* 0x000fe20000000200 */
[----:B------:R-:W-:Y:S01]  /*8c40*/  F2FP.F16.F32.PACK_AB R30, R34, R32 ;  /* 0x00000020221e723e */ /* 0x000fe200000000ff */
[----:B------:R-:W-:Y:S01]  /*8c50*/  FMUL.FTZ R96, R96, R53 ;  /* 0x0000003560607220 */ /* 0x000fe20000410000 */
[----:B------:R-:W-:Y:S01]  /*8c60*/  F2FP.F16.F32.PACK_AB R31, R25, R31 ;  /* 0x0000001f191f723e */ /* 0x000fe200000000ff */
[----:B------:R0:W-:Y:S01]  /*8c70*/  STSM.16.M88.4 [R23], R4 ;  /* 0x0000000417007844 */ /* 0x0001e20000000200 */
[----:B------:R-:W-:Y:S01]  /*8c80*/  F2FP.F16.F32.PACK_AB R36, R38, R36 ;  /* 0x000000242624723e */ /* 0x000fe200000000ff */
[----:B------:R-:W-:Y:S01]  /*8c90*/  FMUL.FTZ R97, R97, R53 ;  /* 0x0000003561617220 */ /* 0x000fe20000410000 */
[----:B------:R-:W-:Y:S01]  /*8ca0*/  F2FP.F16.F32.PACK_AB R37, R21, R37 ;  /* 0x000000251525723e */ /* 0x000fe200000000ff */
[----:B------:R-:W-:Y:S01]  /*8cb0*/  STSM.16.M88.4 [R22], R28 ;  /* 0x0000001c16007844 */ /* 0x000fe20000000200 */
[----:B------:R-:W-:Y:S01]  /*8cc0*/  F2FP.F16.F32.PACK_AB R38, R42, R40 ;  /* 0x000000282a26723e */ /* 0x000fe200000000ff */
[----:B------:R-:W-:Y:S01]  /*8cd0*/  FMUL.FTZ R100, R100, R53 ;  /* 0x0000003564647220 */ /* 0x000fe20000410000 */
[----:B------:R-:W-:Y:S01]  /*8ce0*/  F2FP.F16.F32.PACK_AB R39, R86, R39 ;  /* 0x000000275627723e */ /* 0x000fe200000000ff */
[-C--:B------:R-:W-:Y:S01]  /*8cf0*/  FMUL.FTZ R101, R101, R53.reuse ;  /* 0x0000003565657220 */ /* 0x080fe20000410000 */
        /* <DEDUP_REMOVED lines=8> */
[----:B0-----:R-:W-:Y:S01]  /*8d80*/  F2FP.F16.F32.PACK_AB R4, R54, R52 ;  /* 0x000000343604723e */ /* 0x001fe200000000ff */
[----:B------:R-:W-:Y:S01]  /*8d90*/  FMUL.FTZ R109, R109, R53 ;  /* 0x000000356d6d7220 */ /* 0x000fe20000410000 */
[----:B------:R-:W-:Y:S01]  /*8da0*/  F2FP.F16.F32.PACK_AB R5, R83, R33 ;  /* 0x000000215305723e */ /* 0x000fe200000000ff */
[----:B------:R-:W-:Y:S01]  /*8db0*/  STSM.16.M88.4 [R17+0x27800], R44 ;  /* 0x0278002c11007844 */ /* 0x000fe20000000200 */
[----:B------:R-:W-:Y:S01]  /*8dc0*/  F2FP.F16.F32.PACK_AB R6, R58, R56 ;  /* 0x000000383a06723e */ /* 0x000fe200000000ff */
[----:B------:R-:W-:Y:S01]  /*8dd0*/  FMUL.FTZ R112, R112, R53 ;  /* 0x0000003570707220 */ /* 0x000fe20000410000 */
[----:B------:R-:W-:Y:S01]  /*8de0*/  F2FP.F16.F32.PACK_AB R7, R57, R35 ;  /* 0x000000233907723e */ /* 0x000fe200000000ff */
[-C--:B------:R-:W-:Y:S01]  /*8df0*/  FMUL.FTZ R113, R113, R53.reuse ;  /* 0x0000003571717220 */ /* 0x080fe20000410000 */
        /* <DEDUP_REMOVED lines=16> */
[----:B------:R-:W-:Y:S01]  /*8f00*/  ISETP.GT.AND P1, PT, R3, UR57, PT ;  /* 0x0000003903007c0c */ /* 0x000fe2000bf24270 */
[-C--:B------:R-:W-:Y:S01]  /*8f10*/  FMUL.FTZ R128, R128, R53.reuse ;  /* 0x0000003580807220 */ /* 0x080fe20000410000 */
[-C--:B------:R-:W-:Y:S01]  /*8f20*/  FMUL.FTZ R129, R129, R53.reuse ;  /* 0x0000003581817220 */ /* 0x080fe20000410000 */
[----:B------:R1:W-:Y:S01]  /*8f30*/  STSM.16.M88.4 [R18+0x6000], R48 ;  /* 0x0060003012007844 */ /* 0x0003e20000000200 */
[-C--:B------:R-:W-:Y:S01]  /*8f40*/  FMUL.FTZ R132, R132, R53.reuse ;  /* 0x0000003584847220 */ /* 0x080fe20000410000 */
[----:B------:R-:W-:Y:S01]  /*8f50*/  FMUL.FTZ R133, R133, R53 ;  /* 0x0000003585857220 */ /* 0x000fe20000410000 */
[-C--:B------:R-:W-:Y:S01]  /*8f60*/  FMUL.FTZ R90, R90, R13.reuse ;  /* 0x0000000d5a5a7220 */ /* 0x080fe20000410000 */
[----:B------:R-:W-:Y:S01]  /*8f70*/  @!PT LDS RZ, [RZ] ;  /* 0x00000000fffff984 */ /* 0x000fe20000000800 */
[----:B------:R-:W-:Y:S01]  /*8f80*/  @!PT LDS RZ, [RZ] ;  /* 0x00000000fffff984 */ /* 0x000fe20000000800 */
[----:B------:R-:W-:Y:S01]  /*8f90*/  @!PT LDS RZ, [RZ] ;  /* 0x00000000fffff984 */ /* 0x000fe20000000800 */
[----:B------:R-:W-:Y:S01]  /*8fa0*/  @!PT LDS RZ, [RZ] ;  /* 0x00000000fffff984 */ /* 0x000fe20000000800 */
[----:B------:R2:W-:Y:S06]  /*8fb0*/  MEMBAR.ALL.CTA ;  /* 0x0000000000007992 */ /* 0x0005ec0000008000 */
[----:B--2---:R-:W2:Y:S01]  /*8fc0*/  FENCE.VIEW.ASYNC.S ;  /* 0x00000000000073c6 */ /* 0x004ea20000000000 */
        /* <DEDUP_REMOVED lines=23> */
[----:B------:R-:W-:-:S02]  /*9140*/  VIADD R3, R3, 0xffffffff ;  /* 0xffffffff03037836 */ /* 0x000fc40000000000 */
[----:B0-----:R-:W-:Y:S02]  /*9150*/  IMAD.MOV.U32 R5, RZ, RZ, R77 ;  /* 0x000000ffff057224 */ /* 0x001fe400078e004d */
[----:B------:R-:W-:Y:S01]  /*9160*/  IMAD.MOV.U32 R4, RZ, RZ, R76 ;  /* 0x000000ffff047224 */ /* 0x000fe200078e004c */
[----:B--2---:R-:W-:Y:S01]  /*9170*/  NOP ;  /* 0x0000000000007918 */ /* 0x004fe20000000000 */
[----:B-1----:R-:W-:Y:S05]  /*9180*/  @P1 BRA `(.L_x_10863) ;  /* 0xffffffc4007c1947 */ /* 0x002fea000383ffff */
[----:B------:R-:W-:-:S07]  /*9190*/  IMAD.MOV.U32 R7, RZ, RZ, R3 ;  /* 0x000000ffff077224 */ /* 0x000fce00078e0003 */
.L_x_10844:
        /* <DEDUP_REMOVED lines=23> */
.L_x_10865:
[----:B------:R-:W0:Y:S02]  /*9310*/  LDC R8, c[0x0][0x9e4] ;  /* 0x00027900ff087b82 */ /* 0x000e240000000800 */
[----:B0-----:R-:W-:-:S13]  /*9320*/  ISETP.NE.AND P1, PT, R8, 0x1, PT ;  /* 0x000000010800780c */ /* 0x001fda0003f25270 */
[----:B------:R-:W0:Y:S02]  /*9330*/  @P1 LDC.64 R10, c[0x0][0x9e8] ;  /* 0x00027a00ff0a1b82 */ /* 0x000e240000000a00 */
[----:B0-----:R-:W-:-:S05]  /*9340*/  @P1 IMAD.HI.U32 R6, R3, R10, RZ ;  /* 0x0000000a03061227 */ /* 0x001fca00078e00ff */
[----:B------:R-:W-:-:S07]  /*9350*/  @P1 SHF.R.U32.HI R3, RZ, R11, R6 ;  /* 0x0000000bff031219 */ /* 0x000fce0000011606 */
.L_x_10866:
[----:B------:R-:W-:-:S05]  /*9360*/  IMAD R3, R3, R8, RZ ;  /* 0x0000000803037224 */ /* 0x000fca00078e02ff */
[----:B------:R-:W-:-:S07]  /*9370*/  VIMNMX R4, R4, R3, !PT ;  /* 0x0000000304047248 */ /* 0x000fce0007fe0100 */
.L_x_10864:
        /* <DEDUP_REMOVED lines=11> */
[----:B------:R-:W-:Y:S01]  /*9430*/  IMAD.MOV.U32 R5, RZ, RZ, R7 ;  /* 0x000000ffff057224 */ /* 0x000fe200078e0007 */
[----:B------:R-:W-:Y:S01]  /*9440*/  ULDC UR34, c[0x0][0x9d8] ;  /* 0x0002760000227ab9 */ /* 0x000fe20000000800 */
[----:B------:R-:W-:-:S05]  /*9450*/  ULDC UR33, c[0x0][0x988] ;  /* 0x0002620000217ab9 */ /* 0x000fca0000000800 */
.L_x_10878:
[----:B------:R-:W-:Y:S01]  /*9460*/  ISETP.NE.AND P2, PT, RZ, UR43, PT ;  /* 0x0000002bff007c0c */ /* 0x000fe2000bf45270 */
[----:B------:R-:W-:-:S04]  /*9470*/  UISETP.NE.AND UP0, UPT, UR35, 0x1, UPT ;  /* 0x000000012300788c */ /* 0x000fc8000bf05270 */
[----:B------:R-:W-:-:S04]  /*9480*/  USEL UR47, URZ, 0x1, UP0 ;  /* 0x000000013f2f7887 */ /* 0x000fc80008000000 */
[----:B------:R-:W-:-:S04]  /*9490*/  ULOP3.LUT UR47, UR28, UR47, URZ, 0x3c, !UPT ;  /* 0x0000002f1c2f7292 */ /* 0x000fc8000f8e3c3f */
[----:B------:R-:W-:Y:S08]  /*94a0*/  @P2 BRA `(.L_x_10868) ;  /* 0x0000000000382947 */ /* 0x000ff00003800000 */
[----:B------:R-:W-:Y:S05]  /*94b0*/  @!P0 BRA `(.L_x_10869) ;  /* 0x0000000000048947 */ /* 0x000fea0003800000 */
[----:B------:R-:W-:Y:S01]  /*94c0*/  BPT.TRAP 0x1 ;  /* 0x000000040000795c */ /* 0x000fe20000300000 */
.L_x_10869:
        /* <DEDUP_REMOVED lines=9> */
.L_x_10870:
[----:B-1----:R-:W-:Y:S05]  /*9560*/  @P1 BRA `(.L_x_10868) ;  /* 0x0000000000081947 */ /* 0x002fea0003800000 */
[----:B------:R-:W1:Y:S02]  /*9570*/  SYNCS.PHASECHK.TRANS64.TRYWAIT P1, [UR6+0x2d830], R7 ;  /* 0x02d83007ff0075a7 */ /* 0x000e640008020146 */
[----:B-1----:R-:W-:Y:S05]  /*9580*/  @!P1 BRA `(.L_x_10871) ;  /* 0x000000c800bc9947 */ /* 0x002fea0003800000 */
.L_x_10868:
        /* <DEDUP_REMOVED lines=40> */
.L_x_10873:
[----:B------:R-:W-:Y:S01]  /*9810*/  ULEA UR6, UR35, UR40, 0x3 ;  /* 0x0000002823067291 */ /* 0x000fe2000f8e183f */
[----:B------:R-:W-:-:S05]  /*9820*/  IMAD.U32 R7, RZ, RZ, UR28 ;  /* 0x0000001cff077e24 */ /* 0x000fca000f8e00ff */
[----:B------:R-:W-:-:S04]  /*9830*/  SHF.L.U32 R7, R7, 0x1f, RZ ;  /* 0x0000001f07077819 */ /* 0x000fc800000006ff */
[----:B------:R0:W1:Y:S01]  /*9840*/  SYNCS.PHASECHK.TRANS64.TRYWAIT P1, [UR6+0x2d850], R7 ;  /* 0x02d85007ff0075a7 */ /* 0x0000620008020146 */
[----:B------:R-:W-:Y:S05]  /*9850*/  @!P0 BRA `(.L_x_10874) ;  /* 0x0000000000048947 */ /* 0x000fea0003800000 */
[----:B------:R-:W-:Y:S01]  /*9860*/  BPT.TRAP 0x1 ;  /* 0x000000040000795c */ /* 0x000fe20000300000 */
.L_x_10874:
[----:B-1----:R-:W-:Y:S05]  /*9870*/  @P1 BRA `(.L_x_10872) ;  /* 0x0000000000081947 */ /* 0x002fea0003800000 */
[----:B------:R-:W1:Y:S02]  /*9880*/  SYNCS.PHASECHK.TRANS64.TRYWAIT P1, [UR6+0x2d850], R7 ;  /* 0x02d85007ff0075a7 */ /* 0x000e640008020146 */
[----:B-1----:R-:W-:Y:S05]  /*9890*/  @!P1 BRA `(.L_x_10875) ;  /* 0x000000c800109947 */ /* 0x002fea0003800000 */
.L_x_10872:
        /* <DEDUP_REMOVED lines=70> */
.L_x_10876:
        /* <DEDUP_REMOVED lines=194> */
[----:B--2---:R-:W-:-:S05]  /*a920*/  FMNMX.FTZ R80, R74, R77, !PT ;  /* 0x0000004d4a507209 */ /* 0x004fca0007810000 */
[----:B------:R-:W1:Y:S01]  /*a930*/  SHFL.BFLY PT, R77, R80, 0x2, 0x1f ;  /* 0x0c401f00504d7f89 */ /* 0x000e6200000e0000 */
        /* <DEDUP_REMOVED lines=43> */
[C---:B------:R-:W-:Y:S01]  /*abf0*/  FADD.FTZ R3, -R77.reuse, R6 ;  /* 0x000000064d037221 */ /* 0x040fe20000010100 */
[----:B------:R-:W-:Y:S01]  /*ac00*/  FMUL.FTZ R79, R77, UR33 ;  /* 0x000000214d4f7c20 */ /* 0x000fe20008410000 */
[----:B------:R0:W-:Y:S02]  /*ac10*/  MUFU.EX2 R6, R83 ;  /* 0x0000005300067308 */ /* 0x0001e40000000800 */
[----:B------:R-:W-:Y:S01]  /*ac20*/  FMUL.FTZ R3, R3, UR33 ;  /* 0x0000002103037c20 */ /* 0x000fe20008410000 */
        /* <DEDUP_REMOVED lines=17> */
[--C-:B0-----:R-:W-:Y:S01]  /*ad40*/  FFMA.FTZ R83, R40, UR33, -R79.reuse ;  /* 0x0000002128537c23 */ /* 0x101fe2000801084f */
[--C-:B------:R-:W-:Y:S01]  /*ad50*/  FFMA.FTZ R82, R44, UR33, -R79.reuse ;  /* 0x000000212c527c23 */ /* 0x100fe2000801084f */
[--C-:B------:R-:W-:Y:S01]  /*ad60*/  FFMA.FTZ R81, R48, UR33, -R79.reuse ;  /* 0x0000002130517c23 */ /* 0x100fe2000801084f */
[----:B------:R-:W-:Y:S01]  /*ad70*/  FFMA.FTZ R36, R51, UR33, -R79 ;  /* 0x0000002133247c23 */ /* 0x000fe2000801084f */
[----:B------:R-:W0:Y:S01]  /*ad80*/  MUFU.EX2 R9, R9 ;  /* 0x0000000900097308 */ /* 0x000e220000000800 */
        /* <DEDUP_REMOVED lines=8> */
[----:B------:R-:W-:-:S07]  /*ae10*/  FFMA.FTZ R60, R78, UR33, -R79 ;  /* 0x000000214e3c7c23 */ /* 0x000fce000801084f */
[----:B------:R-:W2:Y:S01]  /*ae20*/  MUFU.EX2 R10, R10 ;  /* 0x0000000a000a7308 */ /* 0x000ea20000000800 */
[----:B0-----:R-:W-:-:S07]  /*ae30*/  FFMA.FTZ R43, R3, R0, R9 ;  /* 0x00000000032b7223 */ /* 0x001fce0000010009 */
        /* <DEDUP_REMOVED lines=10> */
[--C-:B------:R-:W-:Y:S01]  /*aee0*/  FFMA.FTZ R39, R55, UR33, -R79.reuse ;  /* 0x0000002137277c23 */ /* 0x100fe2000801084f */
[--C-:B------:R-:W-:Y:S01]  /*aef0*/  FFMA.FTZ R55, R56, UR33, -R79.reuse ;  /* 0x0000002138377c23 */ /* 0x100fe2000801084f */
[----:B------:R-:W-:-:S04]  /*af00*/  FFMA.FTZ R56, R72, UR33, -R79 ;  /* 0x0000002148387c23 */ /* 0x000fc8000801084f */
        /* <DEDUP_REMOVED lines=117> */
.L_x_10877:
        /* <DEDUP_REMOVED lines=26> */
[-C--:B------:R-:W-:Y:S01]  /*b800*/  FMUL.FTZ R97, R97, R6.reuse ;  /* 0x0000000661617220 */ /* 0x080fe20000410000 */
[----:B------:R-:W-:Y:S01]  /*b810*/  F2FP.F16.F32.PACK_AB R28, R38, R37 ;  /* 0x00000025261c723e */ /* 0x000fe200000000ff */
[----:B------:R2:W-:Y:S01]  /*b820*/  STSM.16.M88.4 [R22], R24 ;  /* 0x0000001816007844 */ /* 0x0005e20000000200 */
[----:B------:R-:W-:Y:S01]  /*b830*/  F2FP.F16.F32.PACK_AB R30, R42, R41 ;  /* 0x000000292a1e723e */ /* 0x000fe200000000ff */
[----:B------:R-:W-:Y:S01]  /*b840*/  FMUL.FTZ R100, R100, R6 ;  /* 0x0000000664647220 */ /* 0x000fe20000410000 */
[----:B------:R-:W-:Y:S01]  /*b850*/  F2FP.F16.F32.PACK_AB R31, R82, R32 ;  /* 0x00000020521f723e */ /* 0x000fe200000000ff */
[-C--:B------:R-:W-:Y:S01]  /*b860*/  FMUL.FTZ R101, R101, R6.reuse ;  /* 0x0000000665657220 */ /* 0x080fe20000410000 */
        /* <DEDUP_REMOVED lines=8> */
[----:B0-----:R-:W-:Y:S01]  /*b8f0*/  F2FP.F16.F32.PACK_AB R8, R54, R53 ;  /* 0x000000353608723e */ /* 0x001fe200000000ff */
[-C--:B------:R-:W-:Y:S01]  /*b900*/  FMUL.FTZ R109, R109, R6.reuse ;  /* 0x000000066d6d7220 */ /* 0x080fe20000410000 */
[----:B------:R-:W-:Y:S01]  /*b910*/  F2FP.F16.F32.PACK_AB R9, R55, R39 ;  /* 0x000000273709723e */ /* 0x000fe200000000ff */
[----:B------:R3:W-:Y:S01]  /*b920*/  STSM.16.M88.4 [R17+0x27800], R32 ;  /* 0x0278002011007844 */ /* 0x0007e20000000200 */
[----:B------:R-:W-:Y:S01]  /*b930*/  F2FP.F16.F32.PACK_AB R10, R58, R57 ;  /* 0x000000393a0a723e */ /* 0x000fe200000000ff */
[----:B------:R-:W-:Y:S01]  /*b940*/  FMUL.FTZ R112, R112, R6 ;  /* 0x0000000670707220 */ /* 0x000fe20000410000 */
[----:B------:R-:W-:Y:S01]  /*b950*/  F2FP.F16.F32.PACK_AB R11, R52, R40 ;  /* 0x00000028340b723e */ /* 0x000fe200000000ff */
[-C--:B------:R-:W-:Y:S01]  /*b960*/  FMUL.FTZ R113, R113, R6.reuse ;  /* 0x0000000671717220 */ /* 0x080fe20000410000 */
[----:B-1----:R-:W-:Y:S01]  /*b970*/  F2FP.F16.F32.PACK_AB R12, R62, R61 ;  /* 0x0000003d3e0c723e */ /* 0x002fe200000000ff */
[-C--:B------:R-:W-:Y:S01]  /*b980*/  FMUL.FTZ R116, R116, R6.reuse ;  /* 0x0000000674747220 */ /* 0x080fe20000410000 */
[----:B------:R-:W-:Y:S01]  /*b990*/  F2FP.F16.F32.PACK_AB R13, R51, R43 ;  /* 0x0000002b330d723e */ /* 0x000fe200000000ff */
[----:B------:R3:W-:Y:S01]  /*b9a0*/  STSM.16.M88.4 [R136], R8 ;  /* 0x0000000888007844 */ /* 0x0007e20000000200 */
[----:B------:R-:W-:Y:S01]  /*b9b0*/  F2FP.F16.F32.PACK_AB R14, R66, R65 ;  /* 0x00000041420e723e */ /* 0x000fe200000000ff */
[----:B------:R-:W-:Y:S01]  /*b9c0*/  FMUL.FTZ R117, R117, R6 ;  /* 0x0000000675757220 */ /* 0x000fe20000410000 */
[----:B------:R-:W-:Y:S01]  /*b9d0*/  F2FP.F16.F32.PACK_AB R15, R48, R44 ;  /* 0x0000002c300f723e */ /* 0x000fe200000000ff */
[-C--:B------:R-:W-:Y:S01]  /*b9e0*/  FMUL.FTZ R120, R120, R6.reuse ;  /* 0x0000000678787220 */ /* 0x080fe20000410000 */
[----:B--2---:R-:W-:Y:S01]  /*b9f0*/  F2FP.F16.F32.PACK_AB R24, R70, R69 ;  /* 0x000000454618723e */ /* 0x004fe200000000ff */
[-C--:B------:R-:W-:Y:S01]  /*ba00*/  FMUL.FTZ R121, R121, R6.reuse ;  /* 0x0000000679797220 */ /* 0x080fe20000410000 */
[----:B------:R-:W-:Y:S01]  /*ba10*/  F2FP.F16.F32.PACK_AB R25, R56, R47 ;  /* 0x0000002f3819723e */ /* 0x000fe200000000ff */
[----:B------:R3:W-:Y:S01]  /*ba20*/  STSM.16.M88.4 [R22+0x6000], R12 ;  /* 0x0060000c16007844 */ /* 0x0007e20000000200 */
[----:B------:R-:W-:Y:S01]  /*ba30*/  F2FP.F16.F32.PACK_AB R26, R74, R73 ;  /* 0x000000494a1a723e */ /* 0x000fe200000000ff */
[-C--:B------:R-:W-:Y:S01]  /*ba40*/  FMUL.FTZ R124, R124, R6.reuse ;  /* 0x000000067c7c7220 */ /* 0x080fe20000410000 */
[----:B------:R-:W-:Y:S01]  /*ba50*/  F2FP.F16.F32.PACK_AB R27, R60, R59 ;  /* 0x0000003b3c1b723e */ /* 0x000fe200000000ff */
[----:B------:R-:W-:Y:S01]  /*ba60*/  FMUL.FTZ R125, R125, R6 ;  /* 0x000000067d7d7220 */ /* 0x000fe20000410000 */
[----:B------:R-:W-:Y:S01]  /*ba70*/  ISETP.GT.AND P1, PT, R5, R4, PT ;  /* 0x000000040500720c */ /* 0x000fe20003f24270 */
        /* <DEDUP_REMOVED lines=36> */
[----:B------:R-:W-:Y:S02]  /*bcc0*/  IMAD.MOV.U32 R6, RZ, RZ, R77 ;  /* 0x000000ffff067224 */ /* 0x000fe400078e004d */
[----:B------:R-:W-:Y:S01]  /*bcd0*/  IMAD.MOV.U32 R3, RZ, RZ, R76 ;  /* 0x000000ffff037224 */ /* 0x000fe200078e004c */
[----:B0-----:R-:W-:Y:S01]  /*bce0*/  NOP ;  /* 0x0000000000007918 */ /* 0x001fe20000000000 */
[----:B---3--:R-:W-:Y:S05]  /*bcf0*/  @P1 BRA `(.L_x_10878) ;  /* 0xffffffd400d81947 */ /* 0x008fea000383ffff */
[----:B------:R-:W-:-:S07]  /*bd00*/  IMAD.MOV.U32 R7, RZ, RZ, R5 ;  /* 0x000000ffff077224 */ /* 0x000fce00078e0005 */
.L_x_10867:
        /* <DEDUP_REMOVED lines=12> */
.L_x_10898:
[----:B------:R-:W-:Y:S01]  /*bdd0*/  ISETP.NE.AND P2, PT, RZ, UR43, PT ;  /* 0x0000002bff007c0c */ /* 0x000fe2000bf45270 */
[----:B------:R-:W-:-:S04]  /*bde0*/  UISETP.NE.AND UP0, UPT, UR57, 0x1, UPT ;  /* 0x000000013900788c */ /* 0x000fc8000bf05270 */
[----:B------:R-:W-:-:S04]  /*bdf0*/  USEL UR47, URZ, 0x1, UP0 ;  /* 0x000000013f2f7887 */ /* 0x000fc80008000000 */
[----:B------:R-:W-:-:S04]  /*be00*/  ULOP3.LUT UR47, UR28, UR47, URZ, 0x3c, !UPT ;  /* 0x0000002f1c2f7292 */ /* 0x000fc8000f8e3c3f */
[----:B------:R-:W-:Y:S08]  /*be10*/  @P2 BRA `(.L_x_10880) ;  /* 0x0000000000382947 */ /* 0x000ff00003800000 */
[----:B------:R-:W-:Y:S05]  /*be20*/  @!P0 BRA `(.L_x_10881) ;  /* 0x0000000000048947 */ /* 0x000fea0003800000 */
[----:B------:R-:W-:Y:S01]  /*be30*/  BPT.TRAP 0x1 ;  /* 0x000000040000795c */ /* 0x000fe20000300000 */
.L_x_10881:
        /* <DEDUP_REMOVED lines=9> */
.L_x_10882:
[----:B-1----:R-:W-:Y:S05]  /*bed0*/  @P1 BRA `(.L_x_10880) ;  /* 0x0000000000081947 */ /* 0x002fea0003800000 */
[----:B------:R-:W1:Y:S02]  /*bee0*/  SYNCS.PHASECHK.TRANS64.TRYWAIT P1, [UR6+0x2d830], R5 ;  /* 0x02d83005ff0075a7 */ /* 0x000e640008020146 */
[----:B-1----:R-:W-:Y:S05]  /*bef0*/  @!P1 BRA `(.L_x_10883) ;  /* 0x000000a000909947 */ /* 0x002fea0003800000 */
.L_x_10880:
        /* <DEDUP_REMOVED lines=40> */
.L_x_10885:
[----:B------:R-:W-:Y:S01]  /*c180*/  ULEA UR6, UR57, UR40, 0x3 ;  /* 0x0000002839067291 */ /* 0x000fe2000f8e183f */
[----:B------:R-:W-:-:S05]  /*c190*/  IMAD.U32 R5, RZ, RZ, UR28 ;  /* 0x0000001cff057e24 */ /* 0x000fca000f8e00ff */
[----:B------:R-:W-:-:S04]  /*c1a0*/  SHF.L.U32 R5, R5, 0x1f, RZ ;  /* 0x0000001f05057819 */ /* 0x000fc800000006ff */
[----:B------:R0:W1:Y:S01]  /*c1b0*/  SYNCS.PHASECHK.TRANS64.TRYWAIT P1, [UR6+0x2d850], R5 ;  /* 0x02d85005ff0075a7 */ /* 0x0000620008020146 */
[----:B------:R-:W-:Y:S05]  /*c1c0*/  @!P0 BRA `(.L_x_10886) ;  /* 0x0000000000048947 */ /* 0x000fea0003800000 */
[----:B------:R-:W-:Y:S01]  /*c1d0*/  BPT.TRAP 0x1 ;  /* 0x000000040000795c */ /* 0x000fe20000300000 */
.L_x_10886:
[----:B-1----:R-:W-:Y:S05]  /*c1e0*/  @P1 BRA `(.L_x_10884) ;  /* 0x0000000000081947 */ /* 0x002fea0003800000 */
[----:B------:R-:W1:Y:S02]  /*c1f0*/  SYNCS.PHASECHK.TRANS64.TRYWAIT P1, [UR6+0x2d850], R5 ;  /* 0x02d85005ff0075a7 */ /* 0x000e640008020146 */
[----:B-1----:R-:W-:Y:S05]  /*c200*/  @!P1 BRA `(.L_x_10887) ;  /* 0x0000009c00e49947 */ /* 0x002fea0003800000 */
.L_x_10884:
        /* <DEDUP_REMOVED lines=70> */
.L_x_10888:
        /* <DEDUP_REMOVED lines=10> */
[----:B------:R-:W-:-:S02]  /*c710*/  VIADD R52, R137, UR39 ;  /* 0x0000002789347c36 */ /* 0x000fc40008000000 */
[----:B------:R-:W-:Y:S01]  /*c720*/  FMUL.FTZ R12, R29, UR56 ;  /* 0x000000381d0c7c20 */ /* 0x000fe20008410000 */
[----:B------:R-:W-:Y:S01]  /*c730*/  FMUL.FTZ R65, R75, UR56 ;  /* 0x000000384b417c20 */ /* 0x000fe20008410000 */
[----:B------:R-:W-:Y:S01]  /*c740*/  FMUL.FTZ R9, R27, UR56 ;  /* 0x000000381b097c20 */ /* 0x000fe20008410000 */
[----:B------:R-:W-:Y:S01]  /*c750*/  FMUL.FTZ R29, R42, UR56 ;  /* 0x000000382a1d7c20 */ /* 0x000fe20008410000 */
[----:B------:R-:W-:Y:S01]  /*c760*/  @UP1 ULDC UR7, c[0x0][0x44c] ;  /* 0x0001130000071ab9 */ /* 0x000fe20000000800 */
[----:B------:R-:W1:Y:S01]  /*c770*/  LDC R75, c[0x0][0x2f0] ;  /* 0x0000bc00ff4b7b82 */ /* 0x000e620000000800 */
[----:B------:R-:W-:Y:S01]  /*c780*/  FMUL.FTZ R27, R39, UR56 ;  /* 0x00000038271b7c20 */ /* 0x000fe20008410000 */
[----:B------:R-:W-:Y:S01]  /*c790*/  FMUL.FTZ R42, R53, UR56 ;  /* 0x00000038352a7c20 */ /* 0x000fe20008410000 */
[----:B------:R-:W-:Y:S01]  /*c7a0*/  FMUL.FTZ R39, R51, UR56 ;  /* 0x0000003833277c20 */ /* 0x000fe20008410000 */
[----:B------:R-:W-:-:S04]  /*c7b0*/  @P1 IMAD.HI.U32 R53, R52, UR7, RZ ;  /* 0x0000000734351c27 */ /* 0x000fc8000f8e00ff */
[----:B------:R-:W-:Y:S01]  /*c7c0*/  FMUL.FTZ R51, R63, UR56 ;  /* 0x000000383f337c20 */ /* 0x000fe20008410000 */
[----:B------:R-:W-:Y:S01]  /*c7d0*/  FMUL.FTZ R63, R74, UR56 ;  /* 0x000000384a3f7c20 */ /* 0x000fe20008410000 */
[----:B------:R-:W-:Y:S01]  /*c7e0*/  FMUL.FTZ R13, R31, UR56 ;  /* 0x000000381f0d7c20 */ /* 0x000fe20008410000 */
[----:B------:R-:W-:Y:S01]  /*c7f0*/  FMUL.FTZ R74, R84, UR56 ;  /* 0x00000038544a7c20 */ /* 0x000fe20008410000 */
[----:B------:R-:W-:Y:S01]  /*c800*/  @UP1 ULDC UR7, c[0x0][0x450] ;  /* 0x0001140000071ab9 */ /* 0x000fe20000000800 */
[----:B------:R-:W-:Y:S01]  /*c810*/  FMUL.FTZ R31, R43, UR56 ;  /* 0x000000382b1f7c20 */ /* 0x000fe20008410000 */
[----:B------:R-:W-:Y:S02]  /*c820*/  IMAD.MOV.U32 R84, RZ, RZ, R52 ;  /* 0x000000ffff547224 */ /* 0x000fe400078e0034 */
[----:B------:R-:W-:Y:S01]  /*c830*/  FMUL.FTZ R43, R55, UR56 ;  /* 0x00000038372b7c20 */ /* 0x000fe20008410000 */
[----:B------:R-:W-:Y:S01]  /*c840*/  @P2 SHF.R.U32.HI R84, RZ, UR7, R53 ;  /* 0x00000007ff542c19 */ /* 0x000fe20008011635 */
[----:B------:R-:W-:Y:S01]  /*c850*/  FMUL.FTZ R55, R66, UR56 ;  /* 0x0000003842377c20 */ /* 0x000fe20008410000 */
[----:B------:R-:W-:Y:S01]  /*c860*/  ULEA UR6, UR46, UR40, 0x3 ;  /* 0x000000282e067291 */ /* 0x000fe2000f8e183f */
[----:B------:R-:W-:Y:S01]  /*c870*/  FMUL.FTZ R66, R76, UR56 ;  /* 0x000000384c427c20 */ /* 0x000fe20008410000 */
[----:B------:R-:W-:-:S02]  /*c880*/  IMAD.SHL.U32 R76, R7, 0x80, RZ ;  /* 0x00000080074c7824 */ /* 0x000fc400078e00ff */
[----:B0-----:R-:W-:Y:S01]  /*c890*/  FMUL.FTZ R5, R24, UR56 ;  /* 0x0000003818057c20 */ /* 0x001fe20008410000 */
[----:B------:R-:W-:Y:S01]  /*c8a0*/  UIADD3 UR6, UR6, 0x2d840, URZ ;  /* 0x0002d84006067890 */ /* 0x000fe2000fffe03f */
        /* <DEDUP_REMOVED lines=48> */
[----:B------:R-:W-:Y:S01]  /*cbb0*/  SYNCS.ARRIVE.TRANS64.RED.A1T0 RZ, [UR6], RZ ;  /* 0x000000ffffff79a7 */ /* 0x000fe20008100406 */
[----:B-1----:R-:W-:Y:S01]  /*cbc0*/  IMAD R52, R75, UR44, R52 ;  /* 0x0000002c4b347c24 */ /* 0x002fe2000f8e0234 */
[----:B------:R-:W-:-:S03]  /*cbd0*/  ULOP3.LUT UR6, URZ, UR55, URZ, 0x33, !UPT ;  /* 0x000000373f067292 */ /* 0x000fc6000f8e333f */
[----:B------:R-:W-:Y:S02]  /*cbe0*/  VIADD R52, R52, -UR54 ;  /* 0x8000003634347c36 */ /* 0x000fe40008000000 */
[----:B------:R-:W1:Y:S02]  /*cbf0*/  MUFU.TANH R8, R8 ;  /* 0x0000000800087308 */ /* 0x000e640000002400 */
[C---:B------:R-:W-:Y:S02]  /*cc00*/  VIADD R83, R52.reuse, UR35 ;  /* 0x0000002334537c36 */ /* 0x040fe40008000000 */
[----:B------:R-:W-:Y:S02]  /*cc10*/  VIADD R82, R52, UR6 ;  /* 0x0000000634527c36 */ /* 0x000fe40008000000 */
[----:B0-----:R-:W-:Y:S02]  /*cc20*/  IMAD.IADD R81, R83, 0x1, R152 ;  /* 0x0000000153517824 */ /* 0x001fe400078e0298 */
        /* <DEDUP_REMOVED lines=77> */
.L_x_10891:
[----:B------:R-:W-:-:S05]  /*d100*/  IMAD.U32 R86, RZ, RZ, UR34 ;  /* 0x00000022ff567e24 */ /* 0x000fca000f8e00ff */
[----:B------:R-:W-:-:S13]  /*d110*/  ISETP.NE.AND P1, PT, R86, 0x1, PT ;  /* 0x000000015600780c */ /* 0x000fda0003f25270 */
[----:B------:R-:W1:Y:S02]  /*d120*/  @P1 LDC.64 R52, c[0x0][0x9e8] ;  /* 0x00027a00ff341b82 */ /* 0x000e640000000a00 */
[----:B-1----:R-:W-:-:S05]  /*d130*/  @P1 IMAD.HI.U32 R52, R85, R52, RZ ;  /* 0x0000003455341227 */ /* 0x002fca00078e00ff */
[----:B------:R-:W-:-:S07]  /*d140*/  @P1 SHF.R.U32.HI R85, RZ, R53, R52 ;  /* 0x00000035ff551219 */ /* 0x000fce0000011634 */
.L_x_10892:
[----:B------:R-:W-:Y:S05]  /*d150*/  BSYNC B0 ;  /* 0x0000000000007941 */ /* 0x000fea0003800000 */
.L_x_10890:
[----:B------:R-:W-:-:S04]  /*d160*/  IMAD R85, R85, R86, -R76 ;  /* 0x0000005655557224 */ /* 0x000fc800078e0a4c */
[----:B------:R-:W-:-:S05]  /*d170*/  IMAD R85, R16, -0x2, R85 ;  /* 0xfffffffe10557824 */ /* 0x000fca00078e0255 */
[----:B------:R-:W-:Y:S02]  /*d180*/  VIADDMNMX R81, R85, R86, R81, PT ;  /* 0x0000005655517246 */ /* 0x000fe40003800151 */
[----:B------:R-:W-:-:S07]  /*d190*/  VIMNMX R80, R80, R85, !PT ;  /* 0x0000005550507248 */ /* 0x000fce0007fe0100 */
.L_x_10889:
        /* <DEDUP_REMOVED lines=14> */
[--C-:B-1----:R-:W-:Y:S01]  /*d280*/  IMAD.IADD R83, R83, 0x1, R52.reuse ;  /* 0x0000000153537824 */ /* 0x102fe200078e0234 */
[----:B------:R-:W-:Y:S01]  /*d290*/  ISETP.GT.AND P5, PT, R80, 0x9, P1 ;  /* 0x000000095000780c */ /* 0x000fe20000fa4270 */
[----:B------:R-:W-:Y:S01]  /*d2a0*/  IMAD.IADD R82, R82, 0x1, R52 ;  /* 0x0000000152527824 */ /* 0x000fe200078e0234 */
[C---:B------:R-:W-:Y:S02]  /*d2b0*/  ISETP.GT.AND P4, PT, R80.reuse, 0x10, P1 ;  /* 0x000000105000780c */ /* 0x040fe40000f84270 */
[C---:B------:R-:W-:Y:S02]  /*d2c0*/  ISETP.GT.AND P6, PT, R80.reuse, 0x11, P1 ;  /* 0x000000115000780c */ /* 0x040fe40000fc4270 */
[----:B------:R-:W-:Y:S02]  /*d2d0*/  ISETP.GT.AND P2, PT, R80, 0x18, P1 ;  /* 0x000000185000780c */ /* 0x000fe40000f44270 */
[----:B0-----:R-:W-:-:S02]  /*d2e0*/  FSEL R26, R26, -INF , !P3 ;  /* 0xff8000001a1a7808 */ /* 0x001fc40005800000 */
        /* <DEDUP_REMOVED lines=95> */
.L_x_10895:
[----:B------:R-:W-:-:S05]  /*d8e0*/  IMAD.U32 R80, RZ, RZ, UR34 ;  /* 0x00000022ff507e24 */ /* 0x000fca000f8e00ff */
[----:B------:R-:W-:-:S13]  /*d8f0*/  ISETP.NE.AND P2, PT, R80, 0x1, PT ;  /* 0x000000015000780c */ /* 0x000fda0003f45270 */
[----:B------:R-:W0:Y:S02]  /*d900*/  @P2 LDC.64 R52, c[0x0][0x9e8] ;  /* 0x00027a00ff342b82 */ /* 0x000e240000000a00 */
[----:B0-----:R-:W-:-:S05]  /*d910*/  @P2 IMAD.HI.U32 R52, R75, R52, RZ ;  /* 0x000000344b342227 */ /* 0x001fca00078e00ff */
[----:B------:R-:W-:-:S07]  /*d920*/  @P2 SHF.R.U32.HI R75, RZ, R53, R52 ;  /* 0x00000035ff4b2219 */ /* 0x000fce0000011634 */
.L_x_10896:
[----:B------:R-:W-:Y:S05]  /*d930*/  BSYNC B0 ;  /* 0x0000000000007941 */ /* 0x000fea0003800000 */
.L_x_10894:
[----:B------:R-:W-:-:S04]  /*d940*/  IMAD R75, R75, R80, -R76 ;  /* 0x000000504b4b7224 */ /* 0x000fc800078e0a4c */
[----:B------:R-:W-:-:S05]  /*d950*/  IMAD R75, R16, -0x2, R75 ;  /* 0xfffffffe104b7824 */ /* 0x000fca00078e024b */
[----:B------:R-:W-:Y:S02]  /*d960*/  VIADDMNMX R83, R75, R80, R83, PT ;  /* 0x000000504b537246 */ /* 0x000fe40003800153 */
[----:B------:R-:W-:-:S07]  /*d970*/  VIMNMX R82, R82, R75, !PT ;  /* 0x0000004b52527248 */ /* 0x000fce0007fe0100 */
.L_x_10893:
        /* <DEDUP_REMOVED lines=69> */
[----:B------:R-:W-:Y:S02]  /*ddd0*/  ISETP.LT.OR P2, PT, R83, 0x31, P2 ;  /* 0x000000315300780c */ /* 0x000fe40001741670 */
[----:B------:R-:W-:Y:S02]  /*dde0*/  FSEL R35, R35, -INF , !P4 ;  /* 0xff80000023237808 */ /* 0x000fe40006000000 */
[----:B------:R-:W-:Y:S02]  /*ddf0*/  FSEL R37, R37, -INF , !P2 ;  /* 0xff80000025257808 */ /* 0x000fe40005000000 */
[----:B------:R-:W-:-:S02]  /*de00*/  ISETP.LT.OR P3, PT, R83, 0x32, P3 ;  /* 0x000000325300780c */ /* 0x000fc40001f61670 */
[C---:B------:R-:W-:Y:S02]  /*de10*/  ISETP.GT.AND P4, PT, R82.reuse, 0x39, P1 ;  /* 0x000000395200780c */ /* 0x040fe40000f84270 */
[----:B------:R-:W-:Y:S02]  /*de20*/  FSEL R39, R39, -INF , !P3 ;  /* 0xff80000027277808 */ /* 0x000fe40005800000 */
[C---:B------:R-:W-:Y:S02]  /*de30*/  ISETP.GT.AND P2, PT, R82.reuse, 0x40, P1 ;  /* 0x000000405200780c */ /* 0x040fe40000f44270 */
[----:B------:R-:W-:Y:S02]  /*de40*/  ISETP.LT.OR P4, PT, R83, 0x3a, P4 ;  /* 0x0000003a5300780c */ /* 0x000fe40002781670 */
[----:B------:R-:W-:Y:S02]  /*de50*/  ISETP.GT.AND P3, PT, R82, 0x41, P1 ;  /* 0x000000415200780c */ /* 0x000fe40000f64270 */
[----:B0-----:R-:W-:-:S02]  /*de60*/  FMNMX.FTZ R52, R53, R52, !PT ;  /* 0x0000003435347209 */ /* 0x001fc40007810000 */
[----:B------:R-:W-:Y:S02]  /*de70*/  ISETP.LT.OR P2, PT, R83, 0x41, P2 ;  /* 0x000000415300780c */ /* 0x000fe40001741670 */
        /* <DEDUP_REMOVED lines=19> */
[----:B------:R-:W-:Y:S02]  /*dfb0*/  ISETP.LT.OR P4, PT, R83, 0x5a, P4 ;  /* 0x0000005a5300780c */ /* 0x000fe40002781670 */
        /* <DEDUP_REMOVED lines=63> */
[----:B------:R-:W-:Y:S01]  /*e3b0*/  FSEL R80, R67, -INF , !P5 ;  /* 0xff80000043507808 */ /* 0x000fe20006800000 */
[--C-:B------:R-:W-:Y:S01]  /*e3c0*/  FFMA.FTZ R67, R54, UR33, -R53.reuse ;  /* 0x0000002136437c23 */ /* 0x100fe20008010835 */
[----:B------:R-:W-:Y:S01]  /*e3d0*/  FMNMX.FTZ R52, R47, R52, !PT ;  /* 0x000000342f347209 */ /* 0x000fe20007810000 */
[--C-:B------:R-:W-:Y:S01]  /*e3e0*/  FFMA.FTZ R54, R56, UR33, -R53.reuse ;  /* 0x0000002138367c23 */ /* 0x100fe20008010835 */
[----:B------:R-:W-:Y:S01]  /*e3f0*/  ISETP.LT.OR P4, PT, R83, 0x6a, P4 ;  /* 0x0000006a5300780c */ /* 0x000fe20002781670 */
        /* <DEDUP_REMOVED lines=36> */
[----:B------:R-:W-:Y:S02]  /*e640*/  FMNMX.FTZ R52, R82, R65, !PT ;  /* 0x0000004152347209 */ /* 0x000fe40007810000 */
[----:B------:R-:W-:-:S02]  /*e650*/  FSEL R70, R76, RZ, P6 ;  /* 0x000000ff4c467208 */ /* 0x000fc40003000000 */
[----:B------:R-:W-:Y:S01]  /*e660*/  FMNMX.FTZ R65, R79, R52, !PT ;  /* 0x000000344f417209 */ /* 0x000fe20007810000 */
[----:B------:R-:W-:Y:S02]  /*e670*/  MUFU.EX2 R32, R32 ;  /* 0x0000002000207308 */ /* 0x000fe40000000800 */
[----:B------:R-:W-:Y:S02]  /*e680*/  FADD.FTZ R70, -R70, R3 ;  /* 0x0000000346467221 */ /* 0x000fe40000010100 */
[----:B------:R-:W0:Y:S02]  /*e690*/  SHFL.BFLY PT, R84, R65, 0x2, 0x1f ;  /* 0x0c401f0041547f89 */ /* 0x000e2400000e0000 */
[----:B------:R-:W-:Y:S02]  /*e6a0*/  FMUL.FTZ R3, R70, UR33 ;  /* 0x0000002146037c20 */ /* 0x000fe40008410000 */
[----:B------:R1:W-:Y:S08]  /*e6b0*/  MUFU.EX2 R52, R67 ;  /* 0x0000004300347308 */ /* 0x0003f00000000800 */
[----:B------:R-:W2:Y:S01]  /*e6c0*/  MUFU.EX2 R3, R3 ;  /* 0x0000000300037308 */ /* 0x000ea20000000800 */
[----:B-1----:R-:W-:-:S07]  /*e6d0*/  FFMA.FTZ R67, R72, UR33, -R53 ;  /* 0x0000002148437c23 */ /* 0x002fce0008010835 */
        /* <DEDUP_REMOVED lines=16> */
[--C-:B------:R-:W-:Y:S01]  /*e7e0*/  FFMA.FTZ R31, R33, UR33, -R70.reuse ;  /* 0x00000021211f7c23 */ /* 0x100fe20008010846 */
[----:B------:R-:W-:Y:S01]  /*e7f0*/  FSEL R33, R77, RZ, P1 ;  /* 0x000000ff4d217208 */ /* 0x000fe20000800000 */
[--C-:B------:R-:W-:Y:S01]  /*e800*/  FFMA.FTZ R14, R14, UR33, -R70.reuse ;  /* 0x000000210e0e7c23 */ /* 0x100fe20008010846 */
[--C-:B------:R-:W-:Y:S01]  /*e810*/  FFMA.FTZ R9, R9, UR33, -R70.reuse ;  /* 0x0000002109097c23 */ /* 0x100fe20008010846 */
[--C-:B------:R-:W-:Y:S01]  /*e820*/  FFMA.FTZ R11, R11, UR33, -R70.reuse ;  /* 0x000000210b0b7c23 */ /* 0x100fe20008010846 */
[----:B------:R-:W-:Y:S01]  /*e830*/  FFMA.FTZ R74, R13, UR33, -R70 ;  /* 0x000000210d4a7c23 */ /* 0x000fe20008010846 */
[----:B------:R-:W-:Y:S01]  /*e840*/  FADD.FTZ R33, -R33, R4 ;  /* 0x0000000421217221 */ /* 0x000fe20000010100 */
[--C-:B------:R-:W-:Y:S01]  /*e850*/  FFMA.FTZ R13, R20, UR33, -R70.reuse ;  /* 0x00000021140d7c23 */ /* 0x100fe20008010846 */
[----:B------:R-:W-:Y:S01]  /*e860*/  MUFU.EX2 R14, R14 ;  /* 0x0000000e000e7308 */ /* 0x000fe20000000800 */
[--C-:B------:R-:W-:Y:S01]  /*e870*/  FFMA.FTZ R72, R21, UR33, -R70.reuse ;  /* 0x0000002115487c23 */ /* 0x100fe20008010846 */
[----:B------:R-:W-:Y:S01]  /*e880*/  FMUL.FTZ R4, R33, UR33 ;  /* 0x0000002121047c20 */ /* 0x000fe20008410000 */
[----:B--2---:R-:W-:Y:S01]  /*e890*/  FFMA.FTZ R33, R3, R2, R5 ;  /* 0x0000000203217223 */ /* 0x004fe20000010005 */
[--C-:B------:R-:W-:Y:S01]  /*e8a0*/  FFMA.FTZ R20, R25, UR33, -R70.reuse ;  /* 0x0000002119147c23 */ /* 0x100fe20008010846 */
[--C-:B------:R-:W-:Y:S01]  /*e8b0*/  FFMA.FTZ R25, R35, UR33, -R70.reuse ;  /* 0x0000002123197c23 */ /* 0x100fe20008010846 */
[--C-:B------:R-:W-:Y:S01]  /*e8c0*/  FFMA.FTZ R29, R29, UR33, -R70.reuse ;  /* 0x000000211d1d7c23 */ /* 0x100fe20008010846 */
[----:B------:R-:W-:Y:S01]  /*e8d0*/  FADD.FTZ R33, R8, R33 ;  /* 0x0000002108217221 */ /* 0x000fe20000010000 */
[----:B------:R-:W0:Y:S01]  /*e8e0*/  MUFU.EX2 R4, R4 ;  /* 0x0000000400047308 */ /* 0x000e220000000800 */
[--C-:B------:R-:W-:Y:S01]  /*e8f0*/  FFMA.FTZ R21, R39, UR33, -R70.reuse ;  /* 0x0000002127157c23 */ /* 0x100fe20008010846 */
[--C-:B------:R-:W-:Y:S01]  /*e900*/  FFMA.FTZ R39, R41, UR33, -R70.reuse ;  /* 0x0000002129277c23 */ /* 0x100fe20008010846 */
[----:B------:R-:W-:Y:S01]  /*e910*/  FADD.FTZ R33, R10, R33 ;  /* 0x000000210a217221 */ /* 0x000fe20000010000 */
[--C-:B------:R-:W-:Y:S01]  /*e920*/  FFMA.FTZ R37, R37, UR33, -R70.reuse ;  /* 0x0000002125257c23 */ /* 0x100fe20008010846 */
[--C-:B------:R-:W-:Y:S01]  /*e930*/  FFMA.FTZ R84, R43, UR33, -R70.reuse ;  /* 0x000000212b547c23 */ /* 0x100fe20008010846 */
[--C-:B------:R-:W-:Y:S01]  /*e940*/  FFMA.FTZ R45, R45, UR33, -R70.reuse ;  /* 0x000000212d2d7c23 */ /* 0x100fe20008010846 */
[----:B------:R-:W-:Y:S01]  /*e950*/  FADD.FTZ R41, R12, R33 ;  /* 0x000000210c297221 */ /* 0x000fe20000010000 */
[----:B------:R-:W1:Y:S01]  /*e960*/  MUFU.EX2 R9, R9 ;  /* 0x0000000900097308 */ /* 0x000e620000000800 */
[--C-:B------:R-:W-:Y:S01]  /*e970*/  FFMA.FTZ R83, R47, UR33, -R70.reuse ;  /* 0x000000212f537c23 */ /* 0x100fe20008010846 */
[--C-:B------:R-:W-:Y:S01]  /*e980*/  FFMA.FTZ R47, R49, UR33, -R70.reuse ;  /* 0x00000021312f7c23 */ /* 0x100fe20008010846 */
[----:B------:R-:W-:Y:S01]  /*e990*/  FADD.FTZ R2, R6, R41 ;  /* 0x0000002906027221 */ /* 0x000fe20000010000 */
[--C-:B------:R-:W-:Y:S01]  /*e9a0*/  FFMA.FTZ R78, R51, UR33, -R70.reuse ;  /* 0x00000021334e7c23 */ /* 0x100fe20008010846 */
[--C-:B------:R-:W-:Y:S01]  /*e9b0*/  FFMA.FTZ R33, R55, UR33, -R70.reuse ;  /* 0x0000002137217c23 */ /* 0x100fe20008010846 */
[----:B------:R-:W-:Y:S01]  /*e9c0*/  FFMA.FTZ R51, R57, UR33, -R70 ;  /* 0x0000002139337c23 */ /* 0x000fe20008010846 */
[----:B------:R-:W-:Y:S01]  /*e9d0*/  FADD.FTZ R41, R15, R2 ;  /* 0x000000020f297221 */ /* 0x000fe20000010000 */
[----:B------:R-:W2:Y:S01]  /*e9e0*/  MUFU.EX2 R11, R11 ;  /* 0x0000000b000b7308 */ /* 0x000ea20000000800 */
[----:B0-----:R-:W-:Y:S01]  /*e9f0*/  FFMA.FTZ R0, R4, R0, R14 ;  /* 0x0000000004007223 */ /* 0x001fe2000001000e */
[--C-:B------:R-:W-:Y:S01]  /*ea00*/  FFMA.FTZ R55, R59, UR33, -R70.reuse ;  /* 0x000000213b377c23 */ /* 0x100fe20008010846 */
[----:B------:R-:W-:Y:S01]  /*ea10*/  FADD.FTZ R41, R24, R41 ;  /* 0x0000002918297221 */ /* 0x000fe20000010000 */
[--C-:B------:R-:W-:Y:S01]  /*ea20*/  FFMA.FTZ R49, R61, UR33, -R70.reuse ;  /* 0x000000213d317c23 */ /* 0x100fe20008010846 */
[----:B------:R-:W-:-:S02]  /*ea30*/  FFMA.FTZ R61, R75, UR33, -R70 ;  /* 0x000000214b3d7c23 */ /* 0x000fc40008010846 */
[----:B------:R-:W-:Y:S01]  /*ea40*/  FADD.FTZ R41, R26, R41 ;  /* 0x000000291a297221 */ /* 0x000fe20000010000 */
[----:B------:R-:W0:Y:S01]  /*ea50*/  MUFU.EX2 R74, R74 ;  /* 0x0000004a004a7308 */ /* 0x000e220000000800 */
[----:B-1----:R-:W-:Y:S02]  /*ea60*/  FADD.FTZ R0, R9, R0 ;  /* 0x0000000009007221 */ /* 0x002fe40000010000 */
[----:B------:R-:W-:-:S04]  /*ea70*/  FADD.FTZ R41, R28, R41 ;  /* 0x000000291c297221 */ /* 0x000fc80000010000 */
        /* <DEDUP_REMOVED lines=10> */
[----:B-1----:R-:W-:Y:S02]  /*eb20*/  FADD.FTZ R35, R13, R0 ;  /* 0x000000000d237221 */ /* 0x002fe40000010000 */
[----:B------:R-:W-:-:S04]  /*eb30*/  FADD.FTZ R41, R40, R41 ;  /* 0x0000002928297221 */ /* 0x000fc80000010000 */
[----:B------:R-:W-:Y:S01]  /*eb40*/  FADD.FTZ R57, R42, R41 ;  /* 0x000000292a397221 */ /* 0x000fe20000010000 */
[----:B------:R-:W1:Y:S01]  /*eb50*/  MUFU.EX2 R53, R53 ;  /* 0x0000003500357308 */ /* 0x000e620000000800 */
[----:B--2---:R-:W-:Y:S01]  /*eb60*/  FADD.FTZ R35, R72, R35 ;  /* 0x0000002348237221 */ /* 0x004fe20000010000 */
[----:B------:R-:W-:Y:S01]  /*eb70*/  FFMA.FTZ R41, R80, UR33, -R70 ;  /* 0x0000002150297c23 */ /* 0x000fe20008010846 */
[----:B------:R-:W-:-:S05]  /*eb80*/  FADD.FTZ R57, R44, R57 ;  /* 0x000000392c397221 */ /* 0x000fca0000010000 */
        /* <DEDUP_REMOVED lines=33> */
[----:B0-----:R-:W-:-:S04]  /*eda0*/  FADD.FTZ R57, R50, R57 ;  /* 0x0000003932397221 */ /* 0x001fc80000010000 */
[----:B------:R-:W-:-:S03]  /*edb0*/  FADD.FTZ R57, R52, R57 ;  /* 0x0000003934397221 */ /* 0x000fc60000010000 */
[----:B------:R-:W0:Y:S01]  /*edc0*/  MUFU.EX2 R54, R54 ;  /* 0x0000003600367308 */ /* 0x000e220000000800 */
[----:B-1----:R-:W-:Y:S01]  /*edd0*/  FADD.FTZ R0, R78, R43 ;  /* 0x0000002b4e007221 */ /* 0x002fe20000010000 */
[----:B------:R-:W-:-:S06]  /*ede0*/  FFMA.FTZ R43, R71, UR33, -R70 ;  /* 0x00000021472b7c23 */ /* 0x000fcc0008010846 */
        /* <DEDUP_REMOVED lines=13> */
[--C-:B------:R-:W-:Y:S01]  /*eec0*/  FFMA.FTZ R59, R82, UR33, -R70.reuse ;  /* 0x00000021523b7c23 */ /* 0x100fe20008010846 */
        /* <DEDUP_REMOVED lines=35> */
.L_x_10897:
        /* <DEDUP_REMOVED lines=77> */
[----:B-1----:R-:W1:Y:S01]  /*f5d0*/  FENCE.VIEW.ASYNC.S ;  /* 0x00000000000073c6 */ /* 0x002e620000000000 */
        /* <DEDUP_REMOVED lines=26> */
[----:B-1----:R-:W-:Y:S01]  /*f780*/  NOP ;  /* 0x0000000000007918 */ /* 0x002fe20000000000 */
[----:B0-----:R-:W-:Y:S05]  /*f790*/  @P1 BRA `(.L_x_10898) ;  /* 0xffffffc4008c1947 */ /* 0x001fea000383ffff */
.L_x_10879:
[----:B------:R-:W-:Y:S06]  /*f7a0*/  BAR.ARV 0x8, 0x200 ;  /* 0x0208000000007b1d */ /* 0x000fec0000002000 */
[----:B------:R-:W-:Y:S05]  /*f7b0*/  @!P0 BRA `(.L_x_10899) ;  /* 0x0000000000048947 */ /* 0x000fea0003800000 */
[----:B------:R-:W-:Y:S01]  /*f7c0*/  BPT.TRAP 0x1 ;  /* 0x000000040000795c */ /* 0x000fe20000300000 */
.L_x_10899:
[----:B------:R-:W-:Y:S01]  /*f7d0*/  ULEA UR8, UR46, UR40, 0x3 ;  /* 0x000000282e087291 */ /* 0x000fe2000f8e183f */
[----:B------:R-:W-:-:S05]  /*f7e0*/  IMAD.U32 R3, RZ, RZ, UR47 ;  /* 0x0000002fff037e24 */ /* 0x000fca000f8e00ff */
[----:B------:R-:W-:-:S04]  /*f7f0*/  SHF.L.U32 R3, R3, 0x1f, RZ ;  /* 0x0000001f03037819 */ /* 0x000fc800000006ff */
[----:B------:R0:W1:Y:S01]  /*f800*/  SYNCS.PHASECHK.TRANS64.TRYWAIT P1, [UR8+0x2d850], R3 ;  /* 0x02d85003ff0075a7 */ /* 0x0000620008020148 */
[----:B------:R-:W-:Y:S05]  /*f810*/  @!P0 BRA `(.L_x_10900) ;  /* 0x0000000000048947 */ /* 0x000fea0003800000 */
[----:B------:R-:W-:Y:S01]  /*f820*/  BPT.TRAP 0x1 ;  /* 0x000000040000795c */ /* 0x000fe20000300000 */
.L_x_10900:
[----:B-1----:R-:W-:Y:S05]  /*f830*/  @P1 BRA `(.L_x_10901) ;  /* 0x0000000000081947 */ /* 0x002fea0003800000 */
[----:B------:R-:W1:Y:S02]  /*f840*/  SYNCS.PHASECHK.TRANS64.TRYWAIT P1, [UR8+0x2d850], R3 ;  /* 0x02d85003ff0075a7 */ /* 0x000e640008020148 */
[----:B-1----:R-:W-:Y:S05]  /*f850*/  @!P1 BRA `(.L_x_10902) ;  /* 0x0000006800689947 */ /* 0x002fea0003800000 */
.L_x_10901:
[----:B------:R-:W-:Y:S01]  /*f860*/  UIADD3 UR40, UR40, 0x400, URZ ;  /* 0x0000040028287890 */ /* 0x000fe2000fffe03f */
[----:B------:R-:W-:Y:S01]  /*f870*/  WARPGROUP.ARRIVE ;  /* 0x00000000000079c5 */ /* 0x000fe20000000000 */
[----:B------:R-:W-:Y:S01]  /*f880*/  ULOP3.LUT UR36, UR36, 0x10000, URZ, 0xfc, !UPT ;  /* 0x0001000024247892 */ /* 0x000fe2000f8efc3f */
[----:B01----:R-:W0:Y:S01]  /*f890*/  SHFL.BFLY PT, R3, R2, 0x2, 0x1f ;  /* 0x0c401f0002037f89 */ /* 0x003e2200000e0000 */
[----:B------:R-:W-:Y:S01]  /*f8a0*/  USHF.R.U32.HI UR40, URZ, 0x4, UR40 ;  /* 0x000000043f287899 */ /* 0x000fe20008011628 */
[----:B------:R-:W-:Y:S01]  /*f8b0*/  IMAD.MOV.U32 R48, RZ, RZ, RZ ;  /* 0x000000ffff307224 */ /* 0x000fe200078e00ff */
[----:B------:R-:W-:Y:S01]  /*f8c0*/  UMOV UR5, 0x40000040 ;  /* 0x4000004000057882 */ /* 0x000fe20000000000 */
[----:B------:R-:W-:Y:S01]  /*f8d0*/  UMOV UR7, 0x80000020 ;  /* 0x8000002000077882 */ /* 0x000fe20000000000 */
[----:B------:R-:W-:Y:S01]  /*f8e0*/  ULOP3.LUT UR40, UR40, 0x3fff, URZ, 0xc0, !UPT ;  /* 0x00003fff28287892 */ /* 0x000fe2000f8ec03f */
[----:B------:R-:W1:Y:S01]  /*f8f0*/  SHFL.BFLY PT, R5, R0, 0x2, 0x1f ;  /* 0x0c401f0000057f89 */ /* 0x000e6200000e0000 */
[----:B------:R-:W-:Y:S01]  /*f900*/  UMOV UR4, UR36 ;  /* 0x0000002400047c82 */ /* 0x000fe20008000000 */
[----:B------:R-:W-:Y:S01]  /*f910*/  IMAD.MOV.U32 R36, RZ, RZ, -0x800000 ;  /* 0xff800000ff247424 */ /* 0x000fe200078e00ff */
[----:B------:R-:W-:-:S04]  /*f920*/  ULOP3.LUT UR9, UR40, 0x2000000, URZ, 0xfc, !UPT ;  /* 0x0200000028097892 */ /* 0x000fc8000f8efc3f */
[----:B------:R-:W-:-:S07]  /*f930*/  UIMAD UR9, UR46, 0x600, UR9 ;  /* 0x000006002e0978a4 */ /* 0x000fce000f8e0209 */
[----:B------:R-:W-:Y:S02]  /*f940*/  UMOV UR6, UR9 ;  /* 0x0000000900067c82 */ /* 0x000fe40008000000 */
[----:B------:R-:W-:Y:S01]  /*f950*/  HGMMA.64x96x16.F32 R88, gdesc[UR4].tnspB, R88, gsb0 ;  /* 0x41600000045879f0 */ /* 0x000fe20008000858 */
[----:B------:R-:W-:Y:S01]  /*f960*/  UIADD3 UR4, UR36, 0x2, URZ ;  /* 0x0000000224047890 */ /* 0x000fe2000fffe03f */
[----:B0-----:R-:W-:Y:S01]  /*f970*/  FADD.FTZ R3, R3, R2 ;  /* 0x0000000203037221 */ /* 0x001fe20000010000 */
[----:B------:R-:W-:Y:S01]  /*f980*/  UIADD3 UR6, UR9, 0x40, URZ ;  /* 0x0000004009067890 */ /* 0x000fe2000fffe03f */
[----:B------:R-:W-:Y:S01]  /*f990*/  IMAD.MOV.U32 R2, RZ, RZ, RZ ;  /* 0x000000ffff027224 */ /* 0x000fe200078e00ff */
[----:B------:R-:W-:Y:S01]  /*f9a0*/  UMOV UR5, 0x40000040 ;  /* 0x4000004000057882 */ /* 0x000fe20000000000 */
[----:B------:R-:W-:Y:S01]  /*f9b0*/  UMOV UR7, 0x80000020 ;  /* 0x8000002000077882 */ /* 0x000fe20000000000 */
[----:B------:R-:W0:Y:S01]  /*f9c0*/  SHFL.BFLY PT, R4, R3, 0x1, 0x1f ;  /* 0x0c201f0003047f89 */ /* 0x000e2200000e0000 */
[----:B-1----:R-:W-:Y:S01]  /*f9d0*/  FADD.FTZ R5, R5, R0 ;  /* 0x0000000005057221 */ /* 0x002fe20000010000 */
[----:B------:R-:W-:-:S04]  /*f9e0*/  IMAD.MOV.U32 R0, RZ, RZ, -0x800000 ;  /* 0xff800000ff007424 */ /* 0x000fc800078e00ff */
[----:B------:R-:W1:Y:S01]  /*f9f0*/  SHFL.BFLY PT, R6, R5, 0x1, 0x1f ;  /* 0x0c201f0005067f89 */ /* 0x000e6200000e0000 */
[----:B0-----:R-:W-:Y:S01]  /*fa00*/  FADD.FTZ R7, R3, R4 ;  /* 0x0000000403077221 */ /* 0x001fe20000010000 */
[----:B------:R-:W-:-:S04]  /*fa10*/  IMAD.U32 R3, RZ, RZ, UR33 ;  /* 0x00000021ff037e24 */ /* 0x000fc8000f8e00ff */
[----:B------:R-:W-:Y:S01]  /*fa20*/  FSETP.NE.FTZ.AND P1, PT, R7, RZ, PT ;  /* 0x000000ff0700720b */ /* 0x000fe20003f35000 */
[----:B-1----:R-:W-:Y:S01]  /*fa30*/  FADD.FTZ R8, R5, R6 ;  /* 0x0000000605087221 */ /* 0x002fe20000010000 */
[----:B------:R-:W-:-:S04]  /*fa40*/  IMAD.U32 R5, RZ, RZ, UR33 ;  /* 0x00000021ff057e24 */ /* 0x000fc8000f8e00ff */
        /* <DEDUP_REMOVED lines=59> */
.L_x_10903:
        /* <DEDUP_REMOVED lines=53> */
[----:B------:R-:W-:Y:S01]  /*10150*/  PLOP3.LUT P0, PT, PT, PT, PT, 0x8, 0x0 ;  /* 0x000000000000781c */ /* 0x000fe20003f0e170 */
[----:B------:R-:W-:Y:S01]  /*10160*/  FMUL.FTZ R48, R135, R48 ;  /* 0x0000003087307220 */ /* 0x000fe20000410000 */
[----:B------:R-:W-:-:S02]  /*10170*/  UIADD3 UR48, UR48, 0x1, URZ ;  /* 0x0000000130307890 */ /* 0x000fc4000fffe03f */
[----:B------:R-:W-:Y:S02]  /*10180*/  USEL UR46, UR46, URZ, UP0 ;  /* 0x0000003f2e2e7287 */ /* 0x000fe40008000000 */
[----:B------:R-:W-:-:S12]  /*10190*/  ULOP3.LUT UR47, UR47, UR4, URZ, 0x3c, !UPT ;  /* 0x000000042f2f7292 */ /* 0x000fd8000f8e3c3f */
.L_x_10825:
        /* <DEDUP_REMOVED lines=10> */
[----:B------:R-:W-:-:S07]  /*10240*/  IMAD R3, R144, 0x20, R138 ;  /* 0x0000002090037824 */ /* 0x000fce00078e028a */
[----:B------:R-:W-:Y:S01]  /*10250*/  BAR.SYNC.DEFER_BLOCKING 0x1, 0x180 ;  /* 0x0046000000007b1d */ /* 0x000fe20000010000 */
[----:B------:R-:W-:Y:S01]  /*10260*/  USHF.R.S32.HI UR10, URZ, 0x1f, UR38 ;  /* 0x0000001f3f0a7899 */ /* 0x000fe20008011426 */
[----:B------:R-:W-:Y:S01]  /*10270*/  VIADD R52, R137, UR39 ;  /* 0x0000002789347c36 */ /* 0x000fe20008000000 */
[----:B------:R-:W-:Y:S01]  /*10280*/  USHF.R.S32.HI UR12, URZ, 0x1f, UR45 ;  /* 0x0000001f3f0c7899 */ /* 0x000fe2000801142d */
[----:B------:R-:W-:-:S04]  /*10290*/  F2FP.F16.F32.PACK_AB R6, R93, R6 ;  /* 0x000000065d06723e */ /* 0x000fc800000000ff */
[----:B------:R-:W1:Y:S01]  /*102a0*/  LDC R37, c[0x0][0xbe8] ;  /* 0x0002fa00ff257b82 */ /* 0x000e620000000800 */
[----:B------:R-:W-:Y:S01]  /*102b0*/  ULDC.64 UR8, c[0x0][0xb90] ;  /* 0x0002e40000087ab9 */ /* 0x000fe20000000a00 */
[----:B------:R-:W-:Y:S02]  /*102c0*/  F2FP.F16.F32.PACK_AB R26, R125, R26 ;  /* 0x0000001a7d1a723e */ /* 0x000fe400000000ff */
[----:B------:R-:W-:Y:S02]  /*102d0*/  F2FP.F16.F32.PACK_AB R27, R46, R27 ;  /* 0x0000001b2e1b723e */ /* 0x000fe400000000ff */
[----:B------:R-:W-:Y:S02]  /*102e0*/  F2FP.F16.F32.PACK_AB R28, R129, R28 ;  /* 0x0000001c811c723e */ /* 0x000fe400000000ff */
[----:B------:R-:W-:Y:S02]  /*102f0*/  F2FP.F16.F32.PACK_AB R29, R44, R29 ;  /* 0x0000001d2c1d723e */ /* 0x000fe400000000ff */
[----:B------:R-:W-:-:S02]  /*10300*/  F2FP.F16.F32.PACK_AB R30, R133, R30 ;  /* 0x0000001e851e723e */ /* 0x000fc400000000ff */
[----:B------:R-:W-:Y:S01]  /*10310*/  F2FP.F16.F32.PACK_AB R31, R48, R31 ;  /* 0x0000001f301f723e */ /* 0x000fe200000000ff */
[----:B------:R-:W-:Y:S01]  /*10320*/  UMOV UR6, UR40 ;  /* 0x0000002800067c82 */ /* 0x000fe20008000000 */
[----:B0-----:R-:W-:Y:S01]  /*10330*/  UMOV UR7, UR5 ;  /* 0x0000000500077c82 */ /* 0x001fe20008000000 */
[----:B------:R-:W-:Y:S01]  /*10340*/  UIMAD UR5, UR10, UR8, URZ ;  /* 0x000000080a0572a4 */ /* 0x000fe2000f8e023f */
[----:B------:R-:W-:Y:S02]  /*10350*/  IMAD.U32 R40, RZ, RZ, UR6 ;  /* 0x00000006ff287e24 */ /* 0x000fe4000f8e00ff */
[----:B------:R-:W-:Y:S01]  /*10360*/  IMAD.U32 R41, RZ, RZ, UR7 ;  /* 0x00000007ff297e24 */ /* 0x000fe2000f8e00ff */
[----:B------:R-:W-:Y:S02]  /*10370*/  UIMAD.WIDE.U32 UR6, UR38, UR8, URZ ;  /* 0x00000008260672a5 */ /* 0x000fe4000f8e003f */
[----:B------:R-:W-:Y:S01]  /*10380*/  UIMAD UR5, UR38, UR9, UR5 ;  /* 0x00000009260572a4 */ /* 0x000fe2000f8e0205 */
[----:B------:R-:W-:-:S02]  /*10390*/  IMAD.WIDE R4, R148, 0x2, R40 ;  /* 0x0000000294047825 */ /* 0x000fc400078e0228 */
[----:B------:R-:W-:Y:S01]  /*103a0*/  ULDC.64 UR8, c[0x0][0xb98] ;  /* 0x0002e60000087ab9 */ /* 0x000fe20000000a00 */
[----:B------:R-:W-:Y:S01]  /*103b0*/  UIADD3 UR7, UR7, UR5, URZ ;  /* 0x0000000507077290 */ /* 0x000fe2000fffe03f */
[----:B------:R-:W-:Y:S01]  /*103c0*/  IMAD.WIDE R40, R3, 0x2, R40 ;  /* 0x0000000203287825 */ /* 0x000fe200078e0228 */
[C---:B------:R-:W-:Y:S01]  /*103d0*/  IADD3 R35, P1, R4.reuse, 0x6000, RZ ;  /* 0x0000600004237810 */ /* 0x040fe20007f3e0ff */
[----:B------:R-:W-:Y:S01]  /*103e0*/  UIMAD UR5, UR12, UR8, URZ ;  /* 0x000000080c0572a4 */ /* 0x000fe2000f8e023f */
[C---:B------:R-:W-:Y:S01]  /*103f0*/  LOP3.LUT R3, R4.reuse, 0x180, RZ, 0xc0, !PT ;  /* 0x0000018004037812 */ /* 0x040fe200078ec0ff */
[----:B------:R-:W-:Y:S01]  /*10400*/  UIMAD.WIDE.U32 UR6, UR45, UR8, UR6 ;  /* 0x000000082d0672a5 */ /* 0x000fe2000f8e0006 */
[C---:B------:R-:W-:Y:S01]  /*10410*/  IADD3 R8, P3, R4.reuse, 0x3000, RZ ;  /* 0x0000300004087810 */ /* 0x040fe20007f7e0ff */
[--C-:B------:R-:W-:Y:S01]  /*10420*/  IMAD.X R25, RZ, RZ, R5.reuse, P1 ;  /* 0x000000ffff197224 */ /* 0x100fe200008e0605 */
[----:B-1----:R-:W-:Y:S01]  /*10430*/  ISETP.NE.AND P1, PT, R37, 0x1, PT ;  /* 0x000000012500780c */ /* 0x002fe20003f25270 */
[----:B------:R-:W-:Y:S01]  /*10440*/  UIMAD UR5, UR45, UR9, UR5 ;  /* 0x000000092d0572a4 */ /* 0x000fe2000f8e0205 */
[----:B------:R-:W-:Y:S01]  /*10450*/  SHF.R.U64 R3, R3, 0x3, RZ ;  /* 0x0000000303037819 */ /* 0x000fe200000012ff */
[----:B------:R-:W-:Y:S01]  /*10460*/  IMAD.X R13, RZ, RZ, R5, P3 ;  /* 0x000000ffff0d7224 */ /* 0x000fe200018e0605 */
[C---:B------:R-:W-:Y:S01]  /*10470*/  IADD3 R21, P4, R4.reuse, 0x20, RZ ;  /* 0x0000002004157810 */ /* 0x040fe20007f9e0ff */
[----:B------:R-:W-:Y:S01]  /*10480*/  ULDC.64 UR8, c[0x0][0xae8] ;  /* 0x0002ba0000087ab9 */ /* 0x000fe20000000a00 */
[----:B------:R-:W-:-:S02]  /*10490*/  IADD3 R15, P0, R4, 0x6020, RZ ;  /* 0x00006020040f7810 */ /* 0x000fc40007f1e0ff */
[----:B------:R-:W-:Y:S01]  /*104a0*/  IADD3 R33, P2, R4, 0x3020, RZ ;  /* 0x0000302004217810 */ /* 0x000fe20007f5e0ff */
[--C-:B------:R-:W-:Y:S01]  /*104b0*/  IMAD.X R9, RZ, RZ, R5.reuse, P4 ;  /* 0x000000ffff097224 */ /* 0x100fe200020e0605 */
[----:B------:R-:W-:Y:S02]  /*104c0*/  LOP3.LUT R4, R3, R4, RZ, 0x3c, !PT ;  /* 0x0000000403047212 */ /* 0x000fe400078e3cff */
[----:B------:R-:W-:Y:S01]  /*104d0*/  LOP3.LUT R12, R35, 0x180, RZ, 0xc0, !PT ;  /* 0x00000180230c7812 */ /* 0x000fe200078ec0ff */
[----:B------:R-:W0:Y:S01]  /*104e0*/  @P1 LDC R45, c[0x0][0xbec] ;  /* 0x0002fb00ff2d1b82 */ /* 0x000e220000000800 */
[----:B------:R-:W-:Y:S01]  /*104f0*/  LOP3.LUT R3, R8, 0x180, RZ, 0xc0, !PT ;  /* 0x0000018008037812 */ /* 0x000fe200078ec0ff */
[----:B------:R-:W-:Y:S01]  /*10500*/  IMAD.X R11, RZ, RZ, R5, P2 ;  /* 0x000000ffff0b7224 */ /* 0x000fe200010e0605 */
[----:B------:R-:W-:Y:S02]  /*10510*/  LOP3.LUT R2, R21, 0x180, RZ, 0xc0, !PT ;  /* 0x0000018015027812 */ /* 0x000fe400078ec0ff */
[----:B------:R-:W-:-:S02]  /*10520*/  SHF.R.U64 R12, R12, 0x3, RZ ;  /* 0x000000030c0c7819 */ /* 0x000fc400000012ff */
[----:B------:R-:W-:Y:S01]  /*10530*/  SHF.R.U64 R3, R3, 0x3, RZ ;  /* 0x0000000303037819 */ /* 0x000fe200000012ff */
[----:B------:R-:W1:Y:S01]  /*10540*/  @P1 LDC R50, c[0x0][0xbf0] ;  /* 0x0002fc00ff321b82 */ /* 0x000e620000000800 */
[----:B------:R-:W-:Y:S02]  /*10550*/  SHF.R.U64 R2, R2, 0x3, RZ ;  /* 0x0000000302027819 */ /* 0x000fe400000012ff */
[----:B------:R-:W-:Y:S02]  /*10560*/  IADD3 R43, P5, R40, 0x7800, RZ ;  /* 0x00007800282b7810 */ /* 0x000fe40007fbe0ff */
[----:B------:R-:W-:Y:S02]  /*10570*/  LOP3.LUT R24, R12, R35, RZ, 0x3c, !PT ;  /* 0x000000230c187212 */ /* 0x000fe400078e3cff */
[----:B------:R-:W-:Y:S02]  /*10580*/  LOP3.LUT R14, R15, 0x180, RZ, 0xc0, !PT ;  /* 0x000001800f0e7812 */ /* 0x000fe400078ec0ff */
[----:B------:R-:W-:-:S02]  /*10590*/  LOP3.LUT R12, R3, R8, RZ, 0x3c, !PT ;  /* 0x00000008030c7212 */ /* 0x000fc400078e3cff */
[----:B------:R-:W-:Y:S02]  /*105a0*/  LOP3.LUT R8, R2, R21, RZ, 0x3c, !PT ;  /* 0x0000001502087212 */ /* 0x000fe400078e3cff */
[----:B------:R-:W-:Y:S02]  /*105b0*/  LOP3.LUT R2, R43, 0x180, RZ, 0xc0, !PT ;  /* 0x000001802b027812 */ /* 0x000fe400078ec0ff */
[----:B------:R-:W-:Y:S01]  /*105c0*/  SHF.R.U64 R14, R14, 0x3, RZ ;  /* 0x000000030e0e7819 */ /* 0x000fe200000012ff */
[----:B0-----:R-:W-:Y:S01]  /*105d0*/  @P1 IMAD.HI.U32 R45, R52, R45, RZ ;  /* 0x0000002d342d1227 */ /* 0x001fe200078e00ff */
[----:B------:R-:W-:Y:S02]  /*105e0*/  SHF.R.U64 R2, R2, 0x3, RZ ;  /* 0x0000000302027819 */ /* 0x000fe400000012ff */
[----:B------:R-:W-:Y:S01]  /*105f0*/  LOP3.LUT R14, R14, R15, RZ, 0x3c, !PT ;  /* 0x0000000f0e0e7212 */ /* 0x000fe200078e3cff */
[----:B------:R-:W-:Y:S01]  /*10600*/  IMAD.X R15, RZ, RZ, R5, P0 ;  /* 0x000000ffff0f7224 */ /* 0x000fe200000e0605 */
[----:B------:R-:W-:-:S02]  /*10610*/  IADD3 R39, P0, R40, 0x1800, RZ ;  /* 0x0000180028277810 */ /* 0x000fc40007f1e0ff */
[----:B------:R-:W-:Y:S01]  /*10620*/  LOP3.LUT R2, R2, R43, RZ, 0x3c, !PT ;  /* 0x0000002b02027212 */ /* 0x000fe200078e3cff */
[----:B------:R-:W-:Y:S01]  /*10630*/  IMAD.MOV.U32 R43, RZ, RZ, R52 ;  /* 0x000000ffff2b7224 */ /* 0x000fe200078e0034 */
[----:B-1----:R-:W-:Y:S02]  /*10640*/  @P1 SHF.R.U32.HI R43, RZ, R50, R45 ;  /* 0x00000032ff2b1219 */ /* 0x002fe4000001162d */
[----:B------:R-:W-:Y:S02]  /*10650*/  LOP3.LUT R38, R39, 0x180, RZ, 0xc0, !PT ;  /* 0x0000018027267812 */ /* 0x000fe400078ec0ff */
[----:B------:R-:W-:Y:S02]  /*10660*/  MOV R47, R4 ;  /* 0x00000004002f7202 */ /* 0x000fe40000000f00 */
[----:B------:R-:W-:Y:S01]  /*10670*/  F2FP.F16.F32.PACK_AB R4, R42, R7 ;  /* 0x000000072a04723e */ /* 0x000fe200000000ff */
[----:B------:R-:W-:Y:S01]  /*10680*/  IMAD.MOV R42, RZ, RZ, -R43 ;  /* 0x000000ffff2a7224 */ /* 0x000fe200078e0a2b */
[----:B------:R-:W-:-:S02]  /*10690*/  LOP3.LUT R10, R33, 0x180, RZ, 0xc0, !PT ;  /* 0x00000180210a7812 */ /* 0x000fc400078ec0ff */
[----:B------:R-:W-:Y:S02]  /*106a0*/  SHF.R.U64 R38, R38, 0x3, RZ ;  /* 0x0000000326267819 */ /* 0x000fe400000012ff */
[----:B------:R-:W-:Y:S02]  /*106b0*/  F2FP.F16.F32.PACK_AB R5, R91, R90 ;  /* 0x0000005a5b05723e */ /* 0x000fe400000000ff */
[----:B------:R-:W-:Y:S02]  /*106c0*/  F2FP.F16.F32.PACK_AB R7, R95, R94 ;  /* 0x0000005e5f07723e */ /* 0x000fe400000000ff */
[----:B------:R-:W-:Y:S01]  /*106d0*/  MOV R57, R14 ;  /* 0x0000000e00397202 */ /* 0x000fe20000000f00 */
[C---:B------:R-:W-:Y:S01]  /*106e0*/  IMAD R15, R37.reuse, R42, R52 ;  /* 0x0000002a250f7224 */ /* 0x040fe200078e0234 */
[----:B------:R-:W-:Y:S01]  /*106f0*/  SHF.R.U64 R10, R10, 0x3, RZ ;  /* 0x000000030a0a7819 */ /* 0x000fe200000012ff */
[----:B------:R0:W-:Y:S01]  /*10700*/  STSM.16.M88.4 [R47], R4 ;  /* 0x000000042f007844 */ /* 0x0001e20000000200 */
[----:B------:R-:W-:Y:S01]  /*10710*/  LOP3.LUT R38, R38, R39, RZ, 0x3c, !PT ;  /* 0x0000002726267212 */ /* 0x000fe200078e3cff */
[----:B------:R-:W-:Y:S01]  /*10720*/  IMAD.X R39, RZ, RZ, R41, P0 ;  /* 0x000000ffff277224 */ /* 0x000fe200000e0629 */
[----:B------:R-:W-:Y:S01]  /*10730*/  MOV R62, R24 ;  /* 0x00000018003e7202 */ /* 0x000fe20000000f00 */
[----:B------:R-:W-:Y:S01]  /*10740*/  IMAD.U32 R25, RZ, RZ, UR5 ;  /* 0x00000005ff197e24 */ /* 0x000fe2000f8e00ff */
[----:B------:R-:W-:Y:S01]  /*10750*/  SHF.R.S32.HI R14, RZ, 0x1f, R43 ;  /* 0x0000001fff0e7819 */ /* 0x000fe2000001142b */
[----:B------:R-:W-:Y:S01]  /*10760*/  ULDC UR5, c[0x0][0xa88] ;  /* 0x0002a20000057ab9 */ /* 0x000fe20000000800 */
[----:B------:R-:W-:Y:S01]  /*10770*/  LOP3.LUT R10, R10, R33, RZ, 0x3c, !PT ;  /* 0x000000210a0a7212 */ /* 0x000fe200078e3cff */
[----:B------:R-:W-:Y:S01]  /*10780*/  IMAD R56, R37, UR5, RZ ;  /* 0x0000000525387c24 */ /* 0x000fe2000f8e02ff */
[----:B------:R-:W-:-:S02]  /*10790*/  IADD3 R33, P3, R40, 0x4800, RZ ;  /* 0x0000480028217810 */ /* 0x000fc40007f7e0ff */
[----:B------:R-:W-:Y:S02]  /*107a0*/  IADD3 R35, P2, R40, 0x3000, RZ ;  /* 0x0000300028237810 */ /* 0x000fe40007f5e0ff */
[----:B------:R-:W-:Y:S02]  /*107b0*/  LOP3.LUT R32, R33, 0x180, RZ, 0xc0, !PT ;  /* 0x0000018021207812 */ /* 0x000fe400078ec0ff */
[----:B------:R-:W-:Y:S02]  /*107c0*/  LOP3.LUT R34, R35, 0x180, RZ, 0xc0, !PT ;  /* 0x0000018023227812 */ /* 0x000fe400078ec0ff */
[----:B0-----:R-:W-:Y:S02]  /*107d0*/  IADD3 R4, P0, R43, UR6, RZ ;  /* 0x000000062b047c10 */ /* 0x001fe4000ff1e0ff */
[----:B------:R-:W-:Y:S02]  /*107e0*/  SHF.R.S32.HI R6, RZ, 0x1f, R15 ;  /* 0x0000001fff067819 */ /* 0x000fe4000001140f */
[----:B------:R-:W-:Y:S01]  /*107f0*/  IADD3.X R5, R14, UR7, R25, P0, !PT ;  /* 0x000000070e057c10 */ /* 0x000fe200087fe419 */
[----:B------:R-:W-:Y:S01]  /*10800*/  ULDC.64 UR6, c[0x0][0xb88] ;  /* 0x0002e20000067ab9 */ /* 0x000fe20000000a00 */
[----:B------:R-:W-:Y:S01]  /*10810*/  SHF.R.U64 R32, R32, 0x3, RZ ;  /* 0x0000000320207819 */ /* 0x000fe200000012ff */
[----:B------:R-:W-:Y:S01]  /*10820*/  IMAD R6, R6, UR6, RZ ;  /* 0x0000000606067c24 */ /* 0x000fe2000f8e02ff */
[----:B------:R-:W-:Y:S01]  /*10830*/  MOV R63, R10 ;  /* 0x0000000a003f7202 */ /* 0x000fe20000000f00 */
[----:B------:R-:W-:Y:S01]  /*10840*/  IMAD.WIDE.U32 R4, R15, UR6, R4 ;  /* 0x000000060f047c25 */ /* 0x000fe2000f8e0004 */
[----:B------:R-:W-:-:S02]  /*10850*/  SHF.R.U64 R34, R34, 0x3, RZ ;  /* 0x0000000322227819 */ /* 0x000fc400000012ff */
[----:B------:R-:W-:Y:S01]  /*10860*/  LOP3.LUT R32, R32, R33, RZ, 0x3c, !PT ;  /* 0x0000002120207212 */ /* 0x000fe200078e3cff */
[----:B------:R-:W-:Y:S01]  /*10870*/  IMAD R15, R15, UR7, R6 ;  /* 0x000000070f0f7c24 */ /* 0x000fe2000f8e0206 */
[----:B------:R-:W-:Y:S01]  /*10880*/  ULDC.64 UR6, c[0x0][0xb50] ;  /* 0x0002d40000067ab9 */ /* 0x000fe20000000a00 */
[----:B------:R-:W-:Y:S01]  /*10890*/  VIADD R11, R147, UR39 ;  /* 0x00000027930b7c36 */ /* 0x000fe20008000000 */
[----:B------:R-:W-:Y:S01]  /*108a0*/  LOP3.LUT P0, RZ, R145, 0x3, RZ, 0xc0, !PT ;  /* 0x0000000391ff7812 */ /* 0x000fe2000780c0ff */
[----:B------:R-:W-:Y:S01]  /*108b0*/  IMAD.X R33, RZ, RZ, R41, P3 ;  /* 0x000000ffff217224 */ /* 0x000fe200018e0629 */
[----:B------:R-:W-:Y:S01]  /*108c0*/  LEA R42, P3, R4, UR6, 0x2 ;  /* 0x00000006042a7c11 */ /* 0x000fe2000f8610ff */
[----:B------:R-:W-:Y:S01]  /*108d0*/  VIADD R7, R11, 0x8 ;  /* 0x000000080b077836 */ /* 0x000fe20000000000 */
[----:B------:R-:W-:Y:S01]  /*108e0*/  LOP3.LUT R34, R34, R35, RZ, 0x3c, !PT ;  /* 0x0000002322227212 */ /* 0x000fe200078e3cff */
[----:B------:R-:W-:Y:S01]  /*108f0*/  IMAD.IADD R5, R5, 0x1, R15 ;  /* 0x0000000105057824 */ /* 0x000fe200078e020f */
[----:B------:R-:W-:Y:S01]  /*10900*/  MOV R53, R8 ;  /* 0x0000000800357202 */ /* 0x000fe20000000f00 */
[----:B------:R-:W-:Y:S01]  /*10910*/  IMAD.X R35, RZ, RZ, R41, P2 ;  /* 0x000000ffff237224 */ /* 0x000fe200010e0629 */
[-C--:B------:R-:W-:Y:S01]  /*10920*/  ISETP.GE.OR P2, PT, R11, R56.reuse, P0 ;  /* 0x000000380b00720c */ /* 0x080fe20000746670 */
[----:B------:R-:W-:Y:S01]  /*10930*/  SHFL.IDX PT, R58, R42, RZ, 0x1c1f ;  /* 0x001c1fff2a3a7589 */ /* 0x000fe200000e0000 */
[----:B------:R-:W-:-:S02]  /*10940*/  ISETP.GE.OR P0, PT, R7, R56, P0 ;  /* 0x000000380700720c */ /* 0x000fc40000706670 */
[----:B------:R-:W-:Y:S01]  /*10950*/  LEA.HI.X R43, R4, UR7, R5, 0x2, P3 ;  /* 0x00000007042b7c11 */ /* 0x000fe200098f1405 */
[----:B------:R-:W-:Y:S01]  /*10960*/  SHFL.IDX PT, R60, R42, 0x1, 0x1c1f ;  /* 0x003c1f002a3c7f89 */ /* 0x000fe200000e0000 */
[----:B------:R-:W-:Y:S02]  /*10970*/  F2FP.F16.F32.PACK_AB R4, R97, R96 ;  /* 0x000000606104723e */ /* 0x000fe400000000ff */
[----:B------:R-:W-:Y:S01]  /*10980*/  F2FP.F16.F32.PACK_AB R5, R99, R98 ;  /* 0x000000626305723e */ /* 0x000fe200000000ff */
[----:B------:R-:W0:Y:S01]  /*10990*/  SHFL.IDX PT, R59, R43, RZ, 0x1c1f ;  /* 0x001c1fff2b3b7589 */ /* 0x000e2200000e0000 */
[----:B------:R-:W-:Y:S02]  /*109a0*/  F2FP.F16.F32.PACK_AB R6, R101, R100 ;  /* 0x000000646506723e */ /* 0x000fe400000000ff */
[----:B------:R-:W-:Y:S01]  /*109b0*/  F2FP.F16.F32.PACK_AB R7, R103, R102 ;  /* 0x000000666707723e */ /* 0x000fe200000000ff */
[----:B------:R-:W1:Y:S01]  /*109c0*/  SHFL.IDX PT, R61, R43, 0x1, 0x1c1f ;  /* 0x003c1f002b3d7f89 */ /* 0x000e6200000e0000 */
[----:B------:R-:W-:-:S02]  /*109d0*/  MOV R52, R12 ;  /* 0x0000000c00347202 */ /* 0x000fc40000000f00 */
[----:B------:R-:W-:Y:S01]  /*109e0*/  F2FP.F16.F32.PACK_AB R8, R105, R104 ;  /* 0x000000686908723e */ /* 0x000fe200000000ff */
        /* <DEDUP_REMOVED lines=12> */
[C---:B------:R-:W-:Y:S02]  /*10ab0*/  IADD3 R21, P4, R40.reuse, 0x6000, RZ ;  /* 0x0000600028157810 */ /* 0x040fe40007f9e0ff */
[----:B------:R-:W-:Y:S01]  /*10ac0*/  LOP3.LUT R3, R40, 0x180, RZ, 0xc0, !PT ;  /* 0x0000018028037812 */ /* 0x000fe200078ec0ff */
[----:B------:R3:W-:Y:S01]  /*10ad0*/  STSM.16.M88.4 [R62], R24 ;  /* 0x000000183e007844 */ /* 0x0007e20000000200 */
[----:B------:R-:W-:Y:S01]  /*10ae0*/  UIMAD UR5, UR10, UR8, URZ ;  /* 0x000000080a0572a4 */ /* 0x000fe2000f8e023f */
[----:B------:R-:W-:-:S02]  /*10af0*/  LOP3.LUT R20, R21, 0x180, RZ, 0xc0, !PT ;  /* 0x0000018015147812 */ /* 0x000fc400078ec0ff */
[----:B------:R-:W-:Y:S01]  /*10b00*/  STSM.16.M88.4 [R57], R28 ;  /* 0x0000001c39007844 */ /* 0x000fe20000000200 */
[----:B------:R-:W-:Y:S01]  /*10b10*/  UIMAD.WIDE.U32 UR6, UR38, UR8, URZ ;  /* 0x00000008260672a5 */ /* 0x000fe2000f8e003f */
[----:B------:R-:W-:Y:S01]  /*10b20*/  SHF.R.U64 R3, R3, 0x3, RZ ;  /* 0x0000000303037819 */ /* 0x000fe200000012ff */
[----:B------:R-:W-:Y:S01]  /*10b30*/  ULDC.64 UR10, c[0x0][0xaf0] ;  /* 0x0002bc00000a7ab9 */ /* 0x000fe20000000a00 */
[----:B------:R-:W-:Y:S08]  /*10b40*/  BAR.SYNC.DEFER_BLOCKING 0x1, 0x180 ;  /* 0x0046000000007b1d */ /* 0x000ff00000010000 */
[----:B--2---:R-:W2:Y:S08]  /*10b50*/  @P1 LDC R15, c[0x0][0xbec] ;  /* 0x0002fb00ff0f1b82 */ /* 0x004eb00000000800 */
[----:B---3--:R-:W3:Y:S01]  /*10b60*/  @P1 LDC R25, c[0x0][0xbf0] ;  /* 0x0002fc00ff191b82 */ /* 0x008ee20000000800 */
[----:B------:R-:W-:Y:S01]  /*10b70*/  UIMAD UR5, UR38, UR9, UR5 ;  /* 0x00000009260572a4 */ /* 0x000fe2000f8e0205 */
[----:B------:R-:W-:-:S02]  /*10b80*/  SHF.R.U64 R20, R20, 0x3, RZ ;  /* 0x0000000314147819 */ /* 0x000fc400000012ff */
[----:B------:R-:W-:Y:S01]  /*10b90*/  LOP3.LUT R40, R3, R40, RZ, 0x3c, !PT ;  /* 0x0000002803287212 */ /* 0x000fe200078e3cff */
[----:B0-----:R0:W-:Y:S01]  /*10ba0*/  @!P2 ST.E desc[UR52][R58.64], R0 ;  /* 0x000000003a00a985 */ /* 0x0011e2000c101934 */
[----:B------:R-:W-:Y:S01]  /*10bb0*/  UIMAD UR8, UR12, UR10, URZ ;  /* 0x0000000a0c0872a4 */ /* 0x000fe2000f8e023f */
[--C-:B------:R-:W-:Y:S01]  /*10bc0*/  IMAD.X R3, RZ, RZ, R41.reuse, P5 ;  /* 0x000000ffff037224 */ /* 0x100fe200028e0629 */
[----:B------:R-:W-:Y:S01]  /*10bd0*/  UIADD3 UR7, UR7, UR5, URZ ;  /* 0x0000000507077290 */ /* 0x000fe2000fffe03f */
[----:B------:R-:W-:Y:S01]  /*10be0*/  LOP3.LUT R20, R20, R21, RZ, 0x3c, !PT ;  /* 0x0000001514147212 */ /* 0x000fe200078e3cff */
[----:B0-----:R-:W-:Y:S01]  /*10bf0*/  IMAD R0, R142, 0x60, R144 ;  /* 0x000000608e007824 */ /* 0x001fe200078e0290 */
[----:B------:R-:W-:Y:S01]  /*10c00*/  UIMAD UR5, UR45, UR11, UR8 ;  /* 0x0000000b2d0572a4 */ /* 0x000fe2000f8e0208 */
[----:B------:R-:W-:Y:S01]  /*10c10*/  IMAD.X R21, RZ, RZ, R41, P4 ;  /* 0x000000ffff157224 */ /* 0x000fe200020e0629 */
[----:B-1----:R0:W-:Y:S01]  /*10c20*/  @!P0 ST.E desc[UR52][R60.64], R36 ;  /* 0x000000243c008985 */ /* 0x0021e2000c101934 */
[----:B------:R-:W-:Y:S01]  /*10c30*/  VIADD R14, R0, UR39 ;  /* 0x00000027000e7c36 */ /* 0x000fe20008000000 */
[----:B------:R-:W-:Y:S01]  /*10c40*/  UIMAD.WIDE.U32 UR6, UR45, UR10, UR6 ;  /* 0x0000000a2d0672a5 */ /* 0x000fe2000f8e0006 */
[----:B------:R-:W-:-:S02]  /*10c50*/  ULDC.64 UR8, c[0x0][0xae0] ;  /* 0x0002b80000087ab9 */ /* 0x000fc40000000a00 */
[----:B--2---:R-:W-:Y:S01]  /*10c60*/  @P1 IMAD.HI.U32 R0, R14, R15, RZ ;  /* 0x0000000f0e001227 */ /* 0x004fe200078e00ff */
[----:B------:R1:W5:Y:S03]  /*10c70*/  LD.E.128 R8, desc[UR52][R2.64] ;  /* 0x0000003402087980 */ /* 0x000366000c101d00 */
[----:B------:R-:W-:Y:S01]  /*10c80*/  IMAD.MOV.U32 R13, RZ, RZ, R14 ;  /* 0x000000ffff0d7224 */ /* 0x000fe200078e000e */
[----:B---3--:R-:W-:Y:S01]  /*10c90*/  @P1 SHF.R.U32.HI R13, RZ, R25, R0 ;  /* 0x00000019ff0d1219 */ /* 0x008fe20000011600 */
[----:B------:R-:W-:Y:S01]  /*10ca0*/  UIADD3 UR5, UR7, UR5, URZ ;  /* 0x0000000507057290 */ /* 0x000fe2000fffe03f */
[----:B------:R-:W5:Y:S02]  /*10cb0*/  LD.E.128 R40, desc[UR52][R40.64] ;  /* 0x0000003428287980 */ /* 0x000f64000c101d00 */
[--C-:B------:R-:W-:Y:S01]  /*10cc0*/  SHF.R.S32.HI R0, RZ, 0x1f, R13.reuse ;  /* 0x0000001fff007819 */ /* 0x100fe2000001140d */
[----:B------:R-:W-:Y:S01]  /*10cd0*/  IMAD.MOV R12, RZ, RZ, -R13 ;  /* 0x000000ffff0c7224 */ /* 0x000fe200078e0a0d */
[----:B------:R0:W5:Y:S01]  /*10ce0*/  LD.E.128 R44, desc[UR52][R38.64] ;  /* 0x00000034262c7980 */ /* 0x000162000c101d00 */
[----:B-1----:R-:W-:-:S02]  /*10cf0*/  IMAD.U32 R3, RZ, RZ, UR7 ;  /* 0x00000007ff037e24 */ /* 0x002fc4000f8e00ff */
[----:B------:R-:W-:Y:S01]  /*10d00*/  IMAD R0, R0, UR8, RZ ;  /* 0x0000000800007c24 */ /* 0x000fe2000f8e02ff */
[----:B------:R0:W5:Y:S01]  /*10d10*/  LD.E.128 R48, desc[UR52][R34.64] ;  /* 0x0000003422307980 */ /* 0x000162000c101d00 */
[----:B------:R-:W-:Y:S02]  /*10d20*/  IMAD R37, R37, R12, R14 ;  /* 0x0000000c25257224 */ /* 0x000fe400078e020e */
[----:B------:R-:W-:Y:S01]  /*10d30*/  IMAD.U32 R2, RZ, RZ, UR6 ;  /* 0x00000006ff027e24 */ /* 0x000fe2000f8e00ff */
[----:B------:R0:W5:Y:S01]  /*10d40*/  LD.E.128 R4, desc[UR52][R32.64] ;  /* 0x0000003420047980 */ /* 0x000162000c101d00 */
[----:B------:R-:W-:Y:S01]  /*10d50*/  IMAD.U32 R3, RZ, RZ, UR5 ;  /* 0x00000005ff037e24 */ /* 0x000fe2000f8e00ff */
[----:B------:R-:W-:Y:S01]  /*10d60*/  ULDC.64 UR6, c[0x0][0xad8] ;  /* 0x0002b60000067ab9 */ /* 0x000fe20000000a00 */
[C---:B------:R-:W-:Y:S01]  /*10d70*/  IMAD R15, R13.reuse, UR9, R0 ;  /* 0x000000090d0f7c24 */ /* 0x040fe2000f8e0200 */
[----:B------:R0:W5:Y:S01]  /*10d80*/  LD.E.128 R52, desc[UR52][R20.64] ;  /* 0x0000003414347980 */ /* 0x000162000c101d00 */
[----:B------:R-:W-:Y:S01]  /*10d90*/  SHF.R.S32.HI R0, RZ, 0x1f, R37 ;  /* 0x0000001fff007819 */ /* 0x000fe20000011425 */
[----:B------:R-:W-:Y:S01]  /*10da0*/  IMAD.WIDE.U32 R2, R13, UR8, R2 ;  /* 0x000000080d027c25 */ /* 0x000fe2000f8e0002 */
        /* <DEDUP_REMOVED lines=16> */
[----:B------:R-:W-:-:S04]  /*10eb0*/  LEA R0, P1, R2, UR6, 0x1 ;  /* 0x0000000602007c11 */ /* 0x000fc8000f8208ff */
[----:B------:R-:W-:Y:S01]  /*10ec0*/  LEA.HI.X R24, R2, UR7, R3, 0x1, P1 ;  /* 0x0000000702187c11 */ /* 0x000fe200088f0c03 */
[----:B-1----:R0:W1:Y:S01]  /*10ed0*/  SHFL.IDX PT, R12, R0, RZ, 0x1c1f ;  /* 0x001c1fff000c7589 */ /* 0x00206200000e0000 */
        /* <DEDUP_REMOVED lines=8> */
[CC--:B-1----:R-:W-:Y:S02]  /*10f60*/  @!P1 LEA R14, P3, R139.reuse, R12.reuse, 0x1 ;  /* 0x0000000c8b0e9211 */ /* 0x0c2fe400078608ff */
[----:B0-----:R-:W-:Y:S02]  /*10f70*/  @!P2 LEA R20, P4, R140, R12, 0x1 ;  /* 0x0000000c8c14a211 */ /* 0x001fe400078808ff */
[----:B--2---:R-:W-:Y:S01]  /*10f80*/  @!P0 IMAD.WIDE R2, R138, 0x2, R12 ;  /* 0x000000028a028825 */ /* 0x004fe200078e020c */
[-C--:B------:R-:W-:Y:S02]  /*10f90*/  @!P1 LEA.HI.X R15, R139, R13.reuse, R150, 0x1, P3 ;  /* 0x0000000d8b0f9211 */ /* 0x080fe400018f0c96 */
[----:B------:R-:W-:Y:S02]  /*10fa0*/  @!P2 LEA.HI.X R21, R140, R13, R149, 0x1, P4 ;  /* 0x0000000d8c15a211 */ /* 0x000fe400020f0c95 */
[----:B-----5:R3:W-:Y:S04]  /*10fb0*/  @!P0 ST.E.128 desc[UR52][R2.64], R40 ;  /* 0x0000002802008985 */ /* 0x0207e8000c101d34 */
[----:B------:R3:W-:Y:S04]  /*10fc0*/  @!P1 ST.E.128 desc[UR52][R14.64], R48 ;  /* 0x000000300e009985 */ /* 0x0007e8000c101d34 */
[----:B------:R3:W-:Y:S02]  /*10fd0*/  @!P2 ST.E.128 desc[UR52][R20.64], R52 ;  /* 0x000000341400a985 */ /* 0x0007e4000c101d34 */
.L_x_10907:
[----:B------:R-:W-:Y:S05]  /*10fe0*/  BSYNC B1 ;  /* 0x0000000000017941 */ /* 0x000fea0003800000 */
.L_x_10906:
[----:B---3--:R-:W-:Y:S01]  /*10ff0*/  VIADD R3, R25, 0x60 ;  /* 0x0000006019037836 */ /* 0x008fe20000000000 */
[----:B--2---:R2:W3:Y:S04]  /*11000*/  SHFL.IDX PT, R13, R24, 0x1, 0x1c1f ;  /* 0x003c1f00180d7f89 */ /* 0x0044e800000e0000 */
[----:B------:R-:W-:Y:S01]  /*11010*/  ISETP.GE.AND P0, PT, R3, R56, PT ;  /* 0x000000380300720c */ /* 0x000fe20003f06270 */
[----:B-1----:R2:W1:-:S12]  /*11020*/  SHFL.IDX PT, R12, R0, 0x1, 0x1c1f ;  /* 0x003c1f00000c7f89 */ /* 0x00245800000e0000 */
[----:B--2---:R-:W-:Y:S05]  /*11030*/  @P0 BRA `(.L_x_10908) ;  /* 0x0000000800240947 */ /* 0x004fea0003800000 */
[----:B------:R-:W-:Y:S02]  /*11040*/  ULDC UR5, c[0x0][0xac8] ;  /* 0x0002b20000057ab9 */ /* 0x000fe40000000800 */
[----:B------:R-:W-:Y:S02]  /*11050*/  ISETP.GE.AND P2, PT, R139, UR5, PT ;  /* 0x000000058b007c0c */ /* 0x000fe4000bf46270 */
[----:B------:R-:W-:-:S11]  /*11060*/  ISETP.GE.AND P1, PT, R138, UR5, PT ;  /* 0x000000058a007c0c */ /* 0x000fd6000bf26270 */
[C---:B-1----:R-:W-:Y:S02]  /*11070*/  @!P2 LEA R14, P0, R139.reuse, R12, 0x1 ;  /* 0x0000000c8b0ea211 */ /* 0x042fe400078008ff */
[----:B---3--:R-:W-:Y:S02]  /*11080*/  @!P1 IMAD.WIDE R2, R138, 0x2, R12 ;  /* 0x000000028a029825 */ /* 0x008fe400078e020c */
[----:B------:R-:W-:Y:S02]  /*11090*/  @!P2 LEA.HI.X R15, R139, R13, R150, 0x1, P0 ;  /* 0x0000000d8b0fa211 */ /* 0x000fe400000f0c96 */
[----:B------:R-:W-:Y:S01]  /*110a0*/  ISETP.GE.AND P0, PT, R140, UR5, PT ;  /* 0x000000058c007c0c */ /* 0x000fe2000bf06270 */
[----:B-----5:R2:W-:Y:S04]  /*110b0*/  @!P1 ST.E.128 desc[UR52][R2.64], R44 ;  /* 0x0000002c02009985 */ /* 0x0205e8000c101d34 */
[----:B------:R2:W-:Y:S08]  /*110c0*/  @!P2 ST.E.128 desc[UR52][R14.64], R4 ;  /* 0x000000040e00a985 */ /* 0x0005f0000c101d34 */
[----:B------:R-:W-:Y:S05]  /*110d0*/  @P0 BRA `(.L_x_10908) ;  /* 0x0000000400fc0947 */ /* 0x000fea0003800000 */
[----:B--2---:R-:W-:-:S04]  /*110e0*/  LEA R2, P0, R140, R12, 0x1 ;  /* 0x0000000c8c027211 */ /* 0x004fc800078008ff */
[----:B------:R-:W-:-:S05]  /*110f0*/  LEA.HI.X R3, R140, R13, R149, 0x1, P0 ;  /* 0x0000000d8c037211 */ /* 0x000fca00000f0c95 */
[----:B------:R4:W-:Y:S01]  /*11100*/  ST.E.128 desc[UR52][R2.64], R8 ;  /* 0x0000000802007985 */ /* 0x0009e2000c101d34 */
[----:B------:R-:W-:Y:S05]  /*11110*/  BRA `(.L_x_10908) ;  /* 0x0000000400ec7947 */ /* 0x000fea0003800000 */
.L_x_10905:
        /* <DEDUP_REMOVED lines=50> */
.L_x_10910:
[----:B------:R-:W-:Y:S05]  /*11440*/  BSYNC B1 ;  /* 0x0000000000017941 */ /* 0x000fea0003800000 */
.L_x_10909:
        /* <DEDUP_REMOVED lines=19> */
[----:B------:R-:W-:Y:S02]  /*11580*/  IMAD R7, R8, R7, R6 ;  /* 0x0000000708077224 */ /* 0x000fe400078e0206 */
[----:B------:R-:W-:Y:S02]  /*11590*/  IMAD R0, R0, UR8, RZ ;  /* 0x0000000800007c24 */ /* 0x000fe4000f8e02ff */
[----:B------:R-:W-:Y:S01]  /*115a0*/  IMAD.U32 R2, RZ, RZ, UR6 ;  /* 0x00000006ff027e24 */ /* 0x000fe2000f8e00ff */
[----:B------:R-:W-:Y:S01]  /*115b0*/  ULDC.64 UR6, c[0x0][0xad8] ;  /* 0x0002b60000067ab9 */ /* 0x000fe20000000a00 */
[----:B------:R-:W-:Y:S01]  /*115c0*/  IMAD.U32 R3, RZ, RZ, UR5 ;  /* 0x00000005ff037e24 */ /* 0x000fe2000f8e00ff */
[----:B------:R-:W-:Y:S01]  /*115d0*/  ULDC UR5, c[0x0][0xa88] ;  /* 0x0002a20000057ab9 */ /* 0x000fe20000000800 */
[C---:B------:R-:W-:Y:S01]  /*115e0*/  IMAD R9, R5.reuse, UR9, R0 ;  /* 0x0000000905097c24 */ /* 0x040fe2000f8e0200 */
[----:B------:R-:W-:Y:S01]  /*115f0*/  SHF.R.S32.HI R0, RZ, 0x1f, R7 ;  /* 0x0000001fff007819 */ /* 0x000fe20000011407 */
[----:B------:R-:W-:-:S04]  /*11600*/  IMAD.WIDE.U32 R2, R5, UR8, R2 ;  /* 0x0000000805027c25 */ /* 0x000fc8000f8e0002 */
[----:B------:R-:W-:Y:S02]  /*11610*/  IMAD R0, R0, UR6, RZ ;  /* 0x0000000600007c24 */ /* 0x000fe4000f8e02ff */
[----:B------:R-:W-:Y:S02]  /*11620*/  IMAD.IADD R3, R3, 0x1, R9 ;  /* 0x0000000103037824 */ /* 0x000fe400078e0209 */
[C---:B------:R-:W-:Y:S02]  /*11630*/  IMAD R5, R7.reuse, UR7, R0 ;  /* 0x0000000707057c24 */ /* 0x040fe4000f8e0200 */
[----:B------:R-:W-:Y:S01]  /*11640*/  IMAD.WIDE.U32 R2, R7, UR6, R2 ;  /* 0x0000000607027c25 */ /* 0x000fe2000f8e0002 */
[----:B------:R-:W-:-:S03]  /*11650*/  ULDC.64 UR6, c[0x0][0xa80] ;  /* 0x0002a00000067ab9 */ /* 0x000fc60000000a00 */
[----:B------:R-:W-:Y:S01]  /*11660*/  IMAD R7, R8, UR5, RZ ;  /* 0x0000000508077c24 */ /* 0x000fe2000f8e02ff */
[----:B------:R-:W-:Y:S01]  /*11670*/  LEA R4, P1, R2, UR6, 0x1 ;  /* 0x0000000602047c11 */ /* 0x000fe2000f8208ff */
[----:B------:R-:W-:Y:S02]  /*11680*/  VIADD R0, R144, UR39 ;  /* 0x0000002790007c36 */ /* 0x000fe40008000000 */
[----:B------:R-:W-:-:S03]  /*11690*/  IMAD.IADD R3, R3, 0x1, R5 ;  /* 0x0000000103037824 */ /* 0x000fc600078e0205 */
[----:B------:R-:W-:Y:S02]  /*116a0*/  ISETP.GE.AND P0, PT, R0, R7, PT ;  /* 0x000000070000720c */ /* 0x000fe40003f06270 */
[----:B------:R-:W-:Y:S02]  /*116b0*/  LEA.HI.X R5, R2, UR7, R3, 0x1, P1 ;  /* 0x0000000702057c11 */ /* 0x000fe400088f0c03 */
[----:B------:R0:W1:Y:S04]  /*116c0*/  SHFL.IDX PT, R2, R4, RZ, 0x1c1f ;  /* 0x001c1fff04027589 */ /* 0x00006800000e0000 */
[----:B------:R0:W2:Y:S05]  /*116d0*/  SHFL.IDX PT, R3, R5, RZ, 0x1c1f ;  /* 0x001c1fff05037589 */ /* 0x0000aa00000e0000 */
[----:B------:R-:W-:Y:S05]  /*116e0*/  @P0 BRA `(.L_x_10912) ;  /* 0x0000000000300947 */ /* 0x000fea0003800000 */
[----:B------:R-:W-:Y:S02]  /*116f0*/  ULDC UR5, c[0x0][0xac8] ;  /* 0x0002b20000057ab9 */ /* 0x000fe40000000800 */
[----:B------:R-:W-:Y:S02]  /*11700*/  ISETP.GE.AND P3, PT, R139, UR5, PT ;  /* 0x000000058b007c0c */ /* 0x000fe4000bf66270 */
[----:B------:R-:W-:Y:S02]  /*11710*/  ISETP.GE.AND P4, PT, R140, UR5, PT ;  /* 0x000000058c007c0c */ /* 0x000fe4000bf86270 */
[----:B------:R-:W-:-:S09]  /*11720*/  ISETP.GE.AND P2, PT, R138, UR5, PT ;  /* 0x000000058a007c0c */ /* 0x000fd2000bf46270 */
[CC--:B-1----:R-:W-:Y:S02]  /*11730*/  @!P3 LEA R10, P0, R139.reuse, R2.reuse, 0x1 ;  /* 0x000000028b0ab211 */ /* 0x0c2fe400078008ff */
[----:B------:R-:W-:Y:S02]  /*11740*/  @!P4 LEA R12, P1, R140, R2, 0x1 ;  /* 0x000000028c0cc211 */ /* 0x000fe400078208ff */
[----:B--2---:R-:W-:Y:S01]  /*11750*/  @!P2 IMAD.WIDE R8, R138, 0x2, R2 ;  /* 0x000000028a08a825 */ /* 0x004fe200078e0202 */
[-C--:B------:R-:W-:Y:S02]  /*11760*/  @!P3 LEA.HI.X R11, R139, R3.reuse, R150, 0x1, P0 ;  /* 0x000000038b0bb211 */ /* 0x080fe400000f0c96 */
[----:B------:R-:W-:Y:S02]  /*11770*/  @!P4 LEA.HI.X R13, R140, R3, R149, 0x1, P1 ;  /* 0x000000038c0dc211 */ /* 0x000fe400008f0c95 */
[----:B------:R3:W-:Y:S04]  /*11780*/  @!P2 ST.E.128 desc[UR52][R8.64], RZ ;  /* 0x000000ff0800a985 */ /* 0x0007e8000c101d34 */
[----:B------:R3:W-:Y:S04]  /*11790*/  @!P3 ST.E.128 desc[UR52][R10.64], RZ ;  /* 0x000000ff0a00b985 */ /* 0x0007e8000c101d34 */
[----:B------:R3:W-:Y:S02]  /*117a0*/  @!P4 ST.E.128 desc[UR52][R12.64], RZ ;  /* 0x000000ff0c00c985 */ /* 0x0007e4000c101d34 */
.L_x_10912:
[----:B------:R-:W-:Y:S05]  /*117b0*/  BSYNC B1 ;  /* 0x0000000000017941 */ /* 0x000fea0003800000 */
.L_x_10911:
[----:B------:R-:W-:Y:S01]  /*117c0*/  VIADD R0, R0, 0x60 ;  /* 0x0000006000007836 */ /* 0x000fe20000000000 */
[----:B--2---:R2:W4:Y:S04]  /*117d0*/  SHFL.IDX PT, R3, R5, 0x1, 0x1c1f ;  /* 0x003c1f0005037f89 */ /* 0x00452800000e0000 */
[----:B------:R-:W-:Y:S01]  /*117e0*/  ISETP.GE.AND P0, PT, R0, R7, PT ;  /* 0x000000070000720c */ /* 0x000fe20003f06270 */
[----:B-1----:R2:W1:-:S12]  /*117f0*/  SHFL.IDX PT, R2, R4, 0x1, 0x1c1f ;  /* 0x003c1f0004027f89 */ /* 0x00245800000e0000 */
[----:B--2---:R-:W-:Y:S05]  /*11800*/  @P0 BRA `(.L_x_10908) ;  /* 0x0000000000300947 */ /* 0x004fea0003800000 */
[----:B------:R-:W-:Y:S02]  /*11810*/  ULDC UR5, c[0x0][0xac8] ;  /* 0x0002b20000057ab9 */ /* 0x000fe40000000800 */
[----:B------:R-:W-:Y:S02]  /*11820*/  ISETP.GE.AND P3, PT, R139, UR5, PT ;  /* 0x000000058b007c0c */ /* 0x000fe4000bf66270 */
[----:B------:R-:W-:Y:S02]  /*11830*/  ISETP.GE.AND P4, PT, R140, UR5, PT ;  /* 0x000000058c007c0c */ /* 0x000fe4000bf86270 */
[----:B------:R-:W-:-:S09]  /*11840*/  ISETP.GE.AND P2, PT, R138, UR5, PT ;  /* 0x000000058a007c0c */ /* 0x000fd2000bf46270 */
[CC--:B-1----:R-:W-:Y:S02]  /*11850*/  @!P3 LEA R6, P0, R139.reuse, R2.reuse, 0x1 ;  /* 0x000000028b06b211 */ /* 0x0c2fe400078008ff */
[----:B---3--:R-:W-:Y:S02]  /*11860*/  @!P4 LEA R8, P1, R140, R2, 0x1 ;  /* 0x000000028c08c211 */ /* 0x008fe400078208ff */
[----:B0---4-:R-:W-:Y:S01]  /*11870*/  @!P2 IMAD.WIDE R4, R138, 0x2, R2 ;  /* 0x000000028a04a825 */ /* 0x011fe200078e0202 */
[-C--:B------:R-:W-:Y:S02]  /*11880*/  @!P3 LEA.HI.X R7, R139, R3.reuse, R150, 0x1, P0 ;  /* 0x000000038b07b211 */ /* 0x080fe400000f0c96 */
[----:B------:R-:W-:Y:S02]  /*11890*/  @!P4 LEA.HI.X R9, R140, R3, R149, 0x1, P1 ;  /* 0x000000038c09c211 */ /* 0x000fe400008f0c95 */
[----:B------:R0:W-:Y:S04]  /*118a0*/  @!P2 ST.E.128 desc[UR52][R4.64], RZ ;  /* 0x000000ff0400a985 */ /* 0x0001e8000c101d34 */
[----:B------:R0:W-:Y:S04]  /*118b0*/  @!P3 ST.E.128 desc[UR52][R6.64], RZ ;  /* 0x000000ff0600b985 */ /* 0x0001e8000c101d34 */
[----:B------:R0:W-:Y:S02]  /*118c0*/  @!P4 ST.E.128 desc[UR52][R8.64], RZ ;  /* 0x000000ff0800c985 */ /* 0x0001e4000c101d34 */
.L_x_10908:
[----:B------:R-:W-:Y:S05]  /*118d0*/  BSYNC B0 ;  /* 0x0000000000007941 */ /* 0x000fea0003800000 */
.L_x_10904:
[----:B------:R-:W-:Y:S02]  /*118e0*/  ULDC UR5, c[0x0][0xc38] ;  /* 0x00030e0000057ab9 */ /* 0x000fe40000000800 */
[----:B------:R-:W-:-:S06]  /*118f0*/  UISETP.GE.AND UP0, UPT, UR4, UR5, UPT ;  /* 0x000000050400728c */ /* 0x000fcc000bf06270 */
[----:B------:R-:W-:-:S13]  /*11900*/  PLOP3.LUT P0, PT, PT, PT, UP0, 0x80, 0x0 ;  /* 0x000000000000781c */ /* 0x000fda0003f0f008 */
[----:B------:R-:W-:Y:S05]  /*11910*/  @!P0 BRA `(.L_x_10913) ;  /* 0xfffffef4004c8947 */ /* 0x000fea000383ffff */
[----:B------:R-:W-:Y:S05]  /*11920*/  EXIT ;  /* 0x000000000000794d */ /* 0x000fea0003800000 */
.L_x_10815:
[----:B------:R-:W-:-:S08]  /*11930*/  NOP ;  /* 0x0000000000007918 */ /* 0x000fd00000000000 */
[----:B------:R-:W0:-:S00]  /*11940*/  USETMAXREG.DEALLOC.CTAPOOL 0x20 ;  /* 0x00000020000079c8 */ /* 0x000e0000080e0500 */
[----:B0-----:R-:W-:-:S06]  /*11950*/  LOP3.LUT R0, R0, 0x3, RZ, 0xc0, !PT ;  /* 0x0000000300007812 */ /* 0x001fcc00078ec0ff */
[----:B------:R-:W0:Y:S01]  /*11960*/  S2UR UR10, SR_CTAID.X ;  /* 0x00000000000a79c3 */ /* 0x000e220000002500 */
[----:B------:R-:W-:Y:S01]  /*11970*/  LOP3.LUT R19, R19, 0xfffff7ff, RZ, 0xc0, !PT ;  /* 0xfffff7ff13137812 */ /* 0x000fe200078ec0ff */
[----:B------:R-:W-:Y:S01]  /*11980*/  STL [R1+0x14], RZ ;  /* 0x000014ff01007387 */ /* 0x000fe20000100800 */
        /* <DEDUP_REMOVED lines=17> */
[----:B------:R-:W-:Y:S01]  /*11aa0*/  IMAD.MOV.U32 R26, RZ, RZ, 0x1 ;  /* 0x00000001ff1a7424 */ /* 0x000fe200078e00ff */
[----:B------:R-:W-:Y:S01]  /*11ab0*/  ULDC UR37, c[0x0][0x448] ;  /* 0x0001120000257ab9 */ /* 0x000fe20000000800 */
[----:B------:R-:W-:Y:S01]  /*11ac0*/  ULDC UR4, c[0x0][0x424] ;  /* 0x0001090000047ab9 */ /* 0x000fe20000000800 */
[----:B------:R-:W-:Y:S01]  /*11ad0*/  UISETP.NE.AND.EX UP0, UPT, UR5, URZ, UPT, UP0 ;  /* 0x0000003f0500728c */ /* 0x000fe2000bf05300 */
[----:B------:R-:W-:Y:S01]  /*11ae0*/  IMAD.MOV.U32 R23, RZ, RZ, RZ ;  /* 0x000000ffff177224 */ /* 0x000fe200078e00ff */
[----:B------:R-:W-:Y:S01]  /*11af0*/  UIMAD UR37, UR37, UR38, URZ ;  /* 0x00000026252572a4 */ /* 0x000fe2000f8e023f */
[----:B------:R-:W-:Y:S01]  /*11b00*/  UMOV UR5, 0x400 ;  /* 0x0000040000057882 */ /* 0x000fe20000000000 */
[----:B------:R-:W-:Y:S01]  /*11b10*/  USEL UR4, UR4, 0x1, UP0 ;  /* 0x0000000104047887 */ /* 0x000fe20008000000 */
[----:B------:R-:W-:Y:S01]  /*11b20*/  ULDC UR46, c[0x0][0xc] ;  /* 0x00000300002e7ab9 */ /* 0x000fe20000000800 */
[----:B------:R-:W-:-:S02]  /*11b30*/  ULOP3.LUT UR47, UR42, 0x2, URZ, 0xfc, !UPT ;  /* 0x000000022a2f7892 */ /* 0x000fc4000f8efc3f */
[----:B------:R-:W-:-:S04]  /*11b40*/  UIMAD UR36, UR4, UR6, URZ ;  /* 0x00000006042472a4 */ /* 0x000fc8000f8e023f */
[----:B------:R-:W-:Y:S02]  /*11b50*/  UIADD3 UR4, UR36, 0x7f, URZ ;  /* 0x0000007f24047890 */ /* 0x000fe4000fffe03f */
[----:B------:R-:W-:Y:S02]  /*11b60*/  UIADD3 UR48, UR36, 0x1, -UR38 ;  /* 0x0000000124307890 */ /* 0x000fe4000fffe826 */
[----:B-1----:R-:W-:Y:S02]  /*11b70*/  ULEA UR8, UR8, UR5, 0x18 ;  /* 0x0000000508087291 */ /* 0x002fe4000f8ec03f */
[----:B------:R-:W-:Y:S01]  /*11b80*/  USHF.R.S32.HI UR5, URZ, 0x1f, UR4 ;  /* 0x0000001f3f057899 */ /* 0x000fe20008011404 */
[C---:B0-----:R-:W-:Y:S01]  /*11b90*/  IMAD.SHL.U32 R0, R7.reuse, 0x8, RZ ;  /* 0x0000000807007824 */ /* 0x041fe200078e00ff */
[----:B------:R-:W-:Y:S01]  /*11ba0*/  LOP3.LUT R6, R7, 0x7f, RZ, 0xc0, !PT ;  /* 0x0000007f07067812 */ /* 0x000fe200078ec0ff */
[----:B------:R-:W-:Y:S01]  /*11bb0*/  UIADD3 UR38, UR36, -UR38, URZ ;  /* 0x8000002624267290 */ /* 0x000fe2000fffe03f */
[----:B------:R-:W-:Y:S01]  /*11bc0*/  IMAD.U32 R16, RZ, RZ, UR8 ;  /* 0x00000008ff107e24 */ /* 0x000fe2000f8e00ff */
[----:B------:R-:W-:Y:S01]  /*11bd0*/  ULEA.HI UR5, UR5, UR4, URZ, 0x7 ;  /* 0x0000000405057291 */ /* 0x000fe2000f8f383f */
[----:B------:R-:W-:-:S02]  /*11be0*/  LOP3.LUT R2, R0, 0xd8, RZ, 0xc0, !PT ;  /* 0x000000d800027812 */ /* 0x000fc400078ec0ff */
[----:B------:R-:W-:Y:S01]  /*11bf0*/  LOP3.LUT R4, R0, 0x18, RZ, 0xc0, !PT ;  /* 0x0000001800047812 */ /* 0x000fe200078ec0ff */
[----:B------:R-:W-:Y:S01]  /*11c00*/  USHF.R.S32.HI UR39, URZ, 0x7, UR5 ;  /* 0x000000073f277899 */ /* 0x000fe20008011405 */
[----:B------:R-:W-:Y:S01]  /*11c10*/  LOP3.LUT R3, R2, 0x18, R7, 0x78, !PT ;  /* 0x0000001802037812 */ /* 0x000fe200078e7807 */
[----:B------:R-:W-:-:S03]  /*11c20*/  IMAD.U32 R2, RZ, RZ, UR10 ;  /* 0x0000000aff027e24 */ /* 0x000fc6000f8e00ff */
[----:B------:R-:W-:Y:S02]  /*11c30*/  LOP3.LUT R5, R3, 0x320, R0, 0xf8, !PT ;  /* 0x0000032003057812 */ /* 0x000fe400078ef800 */
[----:B------:R-:W-:Y:S01]  /*11c40*/  LOP3.LUT R0, R4, 0x20, RZ, 0xfc, !PT ;  /* 0x0000002004007812 */ /* 0x000fe200078efcff */
[----:B------:R0:W-:Y:S03]  /*11c50*/  STL [R1+0x10], R2 ;  /* 0x0000100201007387 */ /* 0x0001e60000100800 */
[C---:B------:R-:W-:Y:S01]  /*11c60*/  ISETP.GE.AND P0, PT, R0.reuse, UR7, PT ;  /* 0x0000000700007c0c */ /* 0x040fe2000bf06270 */
[----:B------:R1:W-:Y:S01]  /*11c70*/  STL [R1+0x14], RZ ;  /* 0x000014ff01007387 */ /* 0x0003e20000100800 */
[----:B------:R-:W-:Y:S02]  /*11c80*/  ISETP.GE.AND P1, PT, R0, UR9, PT ;  /* 0x0000000900007c0c */ /* 0x000fe4000bf26270 */
[----:B0-----:R-:W-:-:S09]  /*11c90*/  SHF.R.U32.HI R2, RZ, 0x2, R6 ;  /* 0x00000002ff027819 */ /* 0x001fd20000011606 */
[----:B------:R-:W-:Y:S02]  /*11ca0*/  @P0 LOP3.LUT R19, R19, 0x2, RZ, 0xfc, !PT ;  /* 0x0000000213130812 */ /* 0x000fe400078efcff */
[----:B------:R-:W-:Y:S02]  /*11cb0*/  ISETP.GE.AND P0, PT, R0, UR7, PT ;  /* 0x0000000700007c0c */ /* 0x000fe4000bf06270 */
[----:B------:R-:W-:Y:S02]  /*11cc0*/  LOP3.LUT R19, R19, 0xfffffdff, RZ, 0xc0, !PT ;  /* 0xfffffdff13137812 */ /* 0x000fe400078ec0ff */
[----:B------:R-:W-:Y:S02]  /*11cd0*/  LOP3.LUT R0, R4, 0x40, RZ, 0xfc, !PT ;  /* 0x0000004004007812 */ /* 0x000fe400078efcff */
[----:B------:R-:W-:Y:S02]  /*11ce0*/  @P1 LOP3.LUT R19, R19, 0x200, RZ, 0xfc, !PT ;  /* 0x0000020013131812 */ /* 0x000fe400078efcff */
[----:B------:R-:W-:-:S02]  /*11cf0*/  ISETP.GE.AND P2, PT, R0, UR7, PT ;  /* 0x0000000700007c0c */ /* 0x000fc4000bf46270 */
[----:B------:R-:W-:Y:S02]  /*11d00*/  LOP3.LUT R19, R19, 0xffffffef, RZ, 0xc0, !PT ;  /* 0xffffffef13137812 */ /* 0x000fe400078ec0ff */
[C---:B------:R-:W-:Y:S02]  /*11d10*/  ISETP.GE.AND P1, PT, R0.reuse, UR9, PT ;  /* 0x0000000900007c0c */ /* 0x040fe4000bf26270 */
[----:B------:R-:W-:Y:S02]  /*11d20*/  @P0 LOP3.LUT R19, R19, 0x10, RZ, 0xfc, !PT ;  /* 0x0000001013130812 */ /* 0x000fe400078efcff */
[----:B------:R-:W-:Y:S01]  /*11d30*/  ISETP.GE.AND P0, PT, R0, UR7, PT ;  /* 0x0000000700007c0c */ /* 0x000fe2000bf06270 */
[----:B------:R-:W-:Y:S01]  /*11d40*/  IMAD.SHL.U32 R0, R7, 0x20, RZ ;  /* 0x0000002007007824 */ /* 0x000fe200078e00ff */
[----:B------:R-:W-:-:S04]  /*11d50*/  LOP3.LUT R19, R19, 0xfffffffe, RZ, 0xc0, !PT ;  /* 0xfffffffe13137812 */ /* 0x000fc800078ec0ff */
[----:B------:R-:W-:Y:S02]  /*11d60*/  @P2 LOP3.LUT R19, R19, 0x1, RZ, 0xfc, !PT ;  /* 0x0000000113132812 */ /* 0x000fe400078efcff */
[----:B------:R-:W-:Y:S02]  /*11d70*/  LOP3.LUT R0, R0, 0x60, RZ, 0xc0, !PT ;  /* 0x0000006000007812 */ /* 0x000fe400078ec0ff */
[----:B------:R-:W-:Y:S02]  /*11d80*/  LOP3.LUT R19, R19, 0xfffffeff, RZ, 0xc0, !PT ;  /* 0xfffffeff13137812 */ /* 0x000fe400078ec0ff */
[----:B------:R-:W-:Y:S02]  /*11d90*/  ISETP.GE.AND P2, PT, R4, UR7, PT ;  /* 0x0000000704007c0c */ /* 0x000fe4000bf46270 */
[----:B------:R-:W-:Y:S02]  /*11da0*/  @P1 LOP3.LUT R19, R19, 0x100, RZ, 0xfc, !PT ;  /* 0x0000010013131812 */ /* 0x000fe400078efcff */
[----:B------:R-:W-:Y:S01]  /*11db0*/  LOP3.LUT R2, R2, R0, RZ, 0xfc, !PT ;  /* 0x0000000002027212 */ /* 0x000fe200078efcff */
[----:B------:R-:W-:Y:S01]  /*11dc0*/  IMAD R0, R5, 0x2, R16 ;  /* 0x0000000205007824 */ /* 0x000fe200078e0210 */
[----:B------:R-:W-:-:S02]  /*11dd0*/  LOP3.LUT R19, R19, 0xfffffff7, RZ, 0xc0, !PT ;  /* 0xfffffff713137812 */ /* 0x000fc400078ec0ff */
[C---:B------:R-:W-:Y:S02]  /*11de0*/  ISETP.GE.AND P1, PT, R4.reuse, UR7, PT ;  /* 0x0000000704007c0c */ /* 0x040fe4000bf26270 */
[----:B------:R-:W-:Y:S01]  /*11df0*/  @P0 LOP3.LUT R19, R19, 0x8, RZ, 0xfc, !PT ;  /* 0x0000000813130812 */ /* 0x000fe200078efcff */
[----:B------:R1:W-:Y:S01]  /*11e00*/  STL [R1+0xc], R0 ;  /* 0x00000c0001007387 */ /* 0x0003e20000100800 */
[----:B------:R-:W-:Y:S02]  /*11e10*/  ISETP.GE.AND P0, PT, R4, UR9, PT ;  /* 0x0000000904007c0c */ /* 0x000fe4000bf06270 */
[----:B------:R-:W-:-:S04]  /*11e20*/  LOP3.LUT R19, R19, 0xfffffffb, RZ, 0xc0, !PT ;  /* 0xfffffffb13137812 */ /* 0x000fc800078ec0ff */
[----:B------:R-:W-:-:S04]  /*11e30*/  @P2 LOP3.LUT R19, R19, 0x4, RZ, 0xfc, !PT ;  /* 0x0000000413132812 */ /* 0x000fc800078efcff */
[----:B------:R-:W-:-:S04]  /*11e40*/  LOP3.LUT R19, R19, 0xfffffbff, RZ, 0xc0, !PT ;  /* 0xfffffbff13137812 */ /* 0x000fc800078ec0ff */
[----:B------:R-:W-:-:S04]  /*11e50*/  LOP3.LUT R19, R19, 0xffffffdf, RZ, 0xc0, !PT ;  /* 0xffffffdf13137812 */ /* 0x000fc800078ec0ff */
[----:B------:R-:W-:-:S04]  /*11e60*/  @P1 LOP3.LUT R19, R19, 0x20, RZ, 0xfc, !PT ;  /* 0x0000002013131812 */ /* 0x000fc800078efcff */
[----:B-1----:R-:W-:-:S07]  /*11e70*/  @P0 LOP3.LUT R19, R19, 0x400, RZ, 0xfc, !PT ;  /* 0x0000040013130812 */ /* 0x002fce00078efcff */
.L_x_10969:
[----:B--2---:R-:W2:Y:S01]  /*11e80*/  LDL R0, [R1+0x10] ;  /* 0x0000100001007983 */ /* 0x004ea20000100800 */
[----:B------:R-:W-:Y:S02]  /*11e90*/  ULDC UR7, c[0x0][0xc60] ;  /* 0x0003180000077ab9 */ /* 0x000fe40000000800 */
[----:B------:R-:W-:-:S11]  /*11ea0*/  UISETP.NE.AND UP0, UPT, UR7, 0x1, UPT ;  /* 0x000000010700788c */ /* 0x000fd6000bf05270 */
[----:B------:R-:W-:Y:S01]  /*11eb0*/  @UP0 ULDC UR4, c[0x0][0xc64] ;  /* 0x0003190000040ab9 */ /* 0x000fe20000000800 */
[----:B------:R-:W-:Y:S01]  /*11ec0*/  @UP0 ULDC UR8, c[0x0][0xc68] ;  /* 0x00031a0000080ab9 */ /* 0x000fe20000000800 */
[C---:B--2---:R-:W-:Y:S02]  /*11ed0*/  R2UR UR40, R0.reuse ;  /* 0x00000000002872ca */ /* 0x044fe400000e0000 */
[----:B------:R-:W-:-:S11]  /*11ee0*/  R2UR UR6, R0 ;  /* 0x00000000000672ca */ /* 0x000fd600000e0000 */
[----:B------:R-:W-:-:S04]  /*11ef0*/  UIMAD.WIDE.U32 UR4, UR40, UR4, URZ ;  /* 0x00000004280472a5 */ /* 0x000fc8000f8e003f */
[----:B------:R-:W-:-:S03]  /*11f00*/  @UP0 USHF.R.U32.HI UR40, URZ, UR8, UR5 ;  /* 0x000000083f280299 */ /* 0x000fc60008011605 */
[----:B------:R-:W-:Y:S02]  /*11f10*/  ULDC UR4, c[0x0][0xc78] ;  /* 0x00031e0000047ab9 */ /* 0x000fe40000000800 */
[----:B------:R-:W-:Y:S02]  /*11f20*/  UISETP.GE.AND UP0, UPT, UR40, UR4, UPT ;  /* 0x000000042800728c */ /* 0x000fe4000bf06270 */
[----:B------:R-:W-:-:S04]  /*11f30*/  UIADD3 UR4, -UR40, URZ, URZ ;  /* 0x0000003f28047290 */ /* 0x000fc8000fffe13f */
[----:B------:R-:W-:Y:S01]  /*11f40*/  PLOP3.LUT P0, PT, PT, PT, UP0, 0x40, 0x0 ;  /* 0x000000000000781c */ /* 0x000fe20003f0e808 */
[----:B------:R-:W-:-:S12]  /*11f50*/  UIMAD UR7, UR7, UR4, UR6 ;  /* 0x00000004070772a4 */ /* 0x000fd8000f8e0206 */
[----:B0--3--:R-:W-:Y:S05]  /*11f60*/  @P0 BRA `(.L_x_10915) ;  /* 0x0000000000200947 */ /* 0x009fea0003800000 */
        /* <DEDUP_REMOVED lines=8> */
.L_x_10915:
[----:B------:R-:W-:Y:S01]  /*11ff0*/  ULDC UR8, c[0x0][0xc54] ;  /* 0x0003150000087ab9 */ /* 0x000fe20000000800 */
[----:B------:R-:W-:Y:S01]  /*12000*/  UMOV UR6, UR7 ;  /* 0x0000000700067c82 */ /* 0x000fe20008000000 */
[----:B------:R-:W-:-:S11]  /*12010*/  UISETP.NE.AND UP0, UPT, UR8, 0x1, UPT ;  /* 0x000000010800788c */ /* 0x000fd6000bf05270 */
[----:B------:R-:W-:Y:S02]  /*12020*/  @UP0 ULDC.64 UR10, c[0x0][0xc58] ;  /* 0x00031600000a0ab9 */ /* 0x000fe40000000a00 */
[----:B------:R-:W-:-:S04]  /*12030*/  UIMAD.WIDE.U32 UR4, UR7, UR10, URZ ;  /* 0x0000000a070472a5 */ /* 0x000fc8000f8e003f */
[----:B------:R-:W-:-:S04]  /*12040*/  @UP0 USHF.R.U32.HI UR6, URZ, UR11, UR5 ;  /* 0x0000000b3f060299 */ /* 0x000fc80008011605 */
[----:B------:R-:W-:-:S12]  /*12050*/  UIMAD UR4, UR6, UR8, URZ ;  /* 0x00000008060472a4 */ /* 0x000fd8000f8e023f */
.L_x_10916:
        /* <DEDUP_REMOVED lines=13> */
[----:B------:R-:W-:Y:S01]  /*12130*/  PLOP3.LUT P0, PT, PT, PT, UP0, 0x80, 0x0 ;  /* 0x000000000000781c */ /* 0x000fe20003f0f008 */
[----:B------:R-:W-:-:S03]  /*12140*/  @UP1 USHF.R.U32.HI UR41, URZ, UR7, UR5 ;  /* 0x000000073f291299 */ /* 0x000fc60008011605 */
[----:B------:R-:W-:Y:S02]  /*12150*/  @UP0 ULDC.64 UR4, c[0x0][0xa28] ;  /* 0x00028a0000040ab9 */ /* 0x000fe40000000a00 */
[----:B------:R-:W-:-:S06]  /*12160*/  @UP0 UIMAD.WIDE UR4, UR41, 0x4, UR4 ;  /* 0x00000004290408a5 */ /* 0x000fcc000f8e0204 */
[----:B------:R-:W-:Y:S01]  /*12170*/  IMAD.U32 R2, RZ, RZ, UR4 ;  /* 0x00000004ff027e24 */ /* 0x000fe2000f8e00ff */
[----:B------:R-:W-:Y:S01]  /*12180*/  ULOP3.LUT UR6, URZ, UR6, URZ, 0x33, !UPT ;  /* 0x000000063f067292 */ /* 0x000fe2000f8e333f */
[----:B------:R-:W-:Y:S01]  /*12190*/  IMAD.U32 R3, RZ, RZ, UR5 ;  /* 0x00000005ff037e24 */ /* 0x000fe2000f8e00ff */
[----:B------:R-:W-:Y:S01]  /*121a0*/  ULDC UR5, c[0x0][0x448] ;  /* 0x0001120000057ab9 */ /* 0x000fe20000000800 */
[----:B------:R-:W-:-:S03]  /*121b0*/  ULDC UR4, c[0x0][0xc3c] ;  /* 0x00030f0000047ab9 */ /* 0x000fc60000000800 */
[----:B------:R-:W2:Y:S01]  /*121c0*/  @P0 LDG.E R18, desc[UR52][R2.64] ;  /* 0x0000003402120981 */ /* 0x000ea2000c1e1900 */
[----:B------:R-:W-:Y:S02]  /*121d0*/  UISETP.NE.AND UP2, UPT, UR5, 0x1, UPT ;  /* 0x000000010500788c */ /* 0x000fe4000bf45270 */
[----:B------:R-:W-:Y:S02]  /*121e0*/  UIADD3 UR6, UR6, UR4, URZ ;  /* 0x0000000406067290 */ /* 0x000fe4000fffe03f */
[----:B------:R-:W-:Y:S02]  /*121f0*/  UP2UR UR49, UPR, URZ, 0x4 ;  /* 0x000000043f317883 */ /* 0x000fe40008000000 */
[----:B------:R-:W-:-:S04]  /*12200*/  UIMAD UR43, UR6, 0xc0, URZ ;  /* 0x000000c0062b78a4 */ /* 0x000fc8000f8e023f */
        /* <DEDUP_REMOVED lines=9> */
[----:B------:R-:W-:Y:S01]  /*122a0*/  PLOP3.LUT P0, PT, PT, PT, UP0, 0x40, 0x0 ;  /* 0x000000000000781c */ /* 0x000fe20003f0e808 */
[----:B--2---:R0:W-:-:S12]  /*122b0*/  STL [R1+0x8], R18 ;  /* 0x0000081201007387 */ /* 0x0041d80000100800 */
        /* <DEDUP_REMOVED lines=11> */
.L_x_10918:
[----:B------:R-:W-:-:S11]  /*12370*/  UISETP.NE.AND UP1, UPT, UR5, 0x1, UPT ;  /* 0x000000010500788c */ /* 0x000fd6000bf25270 */
[----:B------:R-:W-:Y:S02]  /*12380*/  @UP1 ULDC.64 UR10, c[0x0][0x9e8] ;  /* 0x00027a00000a1ab9 */ /* 0x000fe40000000a00 */
[----:B------:R-:W-:-:S04]  /*12390*/  UIMAD.WIDE.U32 UR6, UR8, UR10, URZ ;  /* 0x0000000a080672a5 */ /* 0x000fc8000f8e003f */
[----:B------:R-:W-:-:S12]  /*123a0*/  @UP1 USHF.R.U32.HI UR8, URZ, UR11, UR7 ;  /* 0x0000000b3f081299 */ /* 0x000fd80008011607 */
.L_x_10919:
[----:B------:R-:W-:-:S04]  /*123b0*/  UIMAD UR8, UR8, UR5, UR5 ;  /* 0x00000005080872a4 */ /* 0x000fc8000f8e0205 */
[----:B------:R-:W-:-:S04]  /*123c0*/  UISETP.LT.AND UP1, UPT, UR4, UR8, UPT ;  /* 0x000000080400728c */ /* 0x000fc8000bf21270 */
[----:B------:R-:W-:-:S12]  /*123d0*/  USEL UR4, UR4, UR8, UP1 ;  /* 0x0000000804047287 */ /* 0x000fd80008800000 */
.L_x_10917:
        /* <DEDUP_REMOVED lines=27> */
.L_x_10921:
[----:B------:R-:W-:-:S11]  /*12590*/  UISETP.NE.AND UP0, UPT, UR5, 0x1, UPT ;  /* 0x000000010500788c */ /* 0x000fd6000bf05270 */
[----:B------:R-:W-:Y:S02]  /*125a0*/  @UP0 ULDC.64 UR10, c[0x0][0x9e8] ;  /* 0x00027a00000a0ab9 */ /* 0x000fe40000000a00 */
[----:B------:R-:W-:-:S04]  /*125b0*/  UIMAD.WIDE.U32 UR6, UR4, UR10, URZ ;  /* 0x0000000a040672a5 */ /* 0x000fc8000f8e003f */
[----:B------:R-:W-:-:S12]  /*125c0*/  @UP0 USHF.R.U32.HI UR4, URZ, UR11, UR7 ;  /* 0x0000000b3f040299 */ /* 0x000fd80008011607 */
.L_x_10922:
[----:B------:R-:W-:-:S04]  /*125d0*/  UIMAD UR4, UR4, UR5, URZ ;  /* 0x00000005040472a4 */ /* 0x000fc8000f8e023f */
[----:B------:R-:W-:-:S04]  /*125e0*/  UISETP.LT.AND UP0, UPT, UR8, UR4, UPT ;  /* 0x000000040800728c */ /* 0x000fc8000bf01270 */
[----:B------:R-:W-:-:S12]  /*125f0*/  USEL UR8, UR8, UR4, !UP0 ;  /* 0x0000000408087287 */ /* 0x000fd8000c000000 */
.L_x_10920:
        /* <DEDUP_REMOVED lines=24> */
[----:B-1----:R-:W-:-:S05]  /*12780*/  IADD3 R0, R0, UR46, R7 ;  /* 0x0000002e00007c10 */ /* 0x002fca000fffe007 */
[----:B------:R1:W-:Y:S01]  /*12790*/  STL [R1+0x10], R0 ;  /* 0x0000100001007387 */ /* 0x0003e20000100800 */
[----:B------:R-:W-:Y:S05]  /*127a0*/  BRA `(.L_x_10925) ;  /* 0x00000030007c7947 */ /* 0x000fea0003800000 */
.L_x_10924:
        /* <DEDUP_REMOVED lines=20> */
.L_x_10927:
[----:B------:R-:W-:Y:S05]  /*128f0*/  BSYNC B6 ;  /* 0x0000000000067941 */ /* 0x000fea0003800000 */
.L_x_10926:
        /* <DEDUP_REMOVED lines=17> */
[----:B-1----:R-:W-:-:S07]  /*12a10*/  IMAD.MOV.U32 R13, RZ, RZ, RZ ;  /* 0x000000ffff0d7224 */ /* 0x002fce00078e00ff */
[----:B------:R-:W-:-:S07]  /*12a20*/  LEPC R20, `(.L_x_10930) ;  /* 0x000000001014794e */ /* 0x000fce0000000000 */
[----:B0-2---:R-:W-:Y:S05]  /*12a30*/  CALL.ABS.NOINC R2 ;  /* 0x0000000002007343 */ /* 0x005fea0003c00000 */
.L_x_10930:
        /* <DEDUP_REMOVED lines=15> */
.L_x_10929:
[----:B------:R-:W-:Y:S05]  /*12b30*/  BSYNC B6 ;  /* 0x0000000000067941 */ /* 0x000fea0003800000 */
.L_x_10928:
[----:B------:R-:W-:Y:S01]  /*12b40*/  ULDC.64 UR4, c[0x0][0x9f8] ;  /* 0x00027e0000047ab9 */ /* 0x000fe20000000a00 */
[----:B------:R-:W-:Y:S01]  /*12b50*/  IMAD.U32 R17, RZ, RZ, UR41 ;  /* 0x00000029ff117e24 */ /* 0x000fe2000f8e00ff */
[----:B------:R-:W-:Y:S01]  /*12b60*/  UISETP.NE.U32.AND UP0, UPT, UR4, URZ, UPT ;  /* 0x0000003f0400728c */ /* 0x000fe2000bf05070 */
[----:B------:R-:W1:Y:S03]  /*12b70*/  LDC R10, c[0x0][0x430] ;  /* 0x00010c00ff0a7b82 */ /* 0x000e660000000800 */
[----:B------:R-:W-:-:S06]  /*12b80*/  UISETP.NE.AND.EX UP0, UPT, UR5, URZ, UPT, UP0 ;  /* 0x0000003f0500728c */ /* 0x000fcc000bf05300 */
[----:B------:R-:W-:-:S05]  /*12b90*/  PLOP3.LUT P0, PT, PT, PT, UP0, 0x80, 0x0 ;  /* 0x000000000000781c */ /* 0x000fca0003f0f008 */
[----:B------:R-:W-:Y:S02]  /*12ba0*/  @UP0 ULDC.64 UR4, c[0x0][0x9f8] ;  /* 0x00027e0000040ab9 */ /* 0x000fe40000000a00 */
[----:B------:R-:W-:-:S06]  /*12bb0*/  @UP0 UIMAD.WIDE UR4, UR41, 0x4, UR4 ;  /* 0x00000004290408a5 */ /* 0x000fcc000f8e0204 */
[----:B------:R-:W-:Y:S01]  /*12bc0*/  IMAD.U32 R2, RZ, RZ, UR4 ;  /* 0x00000004ff027e24 */ /* 0x000fe2000f8e00ff */
[----:B------:R-:W-:Y:S01]  /*12bd0*/  ULDC UR4, c[0x0][0xc48] ;  /* 0x0003120000047ab9 */ /* 0x000fe20000000800 */
[----:B------:R-:W-:-:S05]  /*12be0*/  IMAD.U32 R3, RZ, RZ, UR5 ;  /* 0x00000005ff037e24 */ /* 0x000fca000f8e00ff */
[----:B------:R-:W2:Y:S01]  /*12bf0*/  @P0 LDG.E R17, desc[UR52][R2.64] ;  /* 0x0000003402110981 */ /* 0x000ea2000c1e1900 */
[----:B------:R-:W-:Y:S01]  /*12c00*/  UMOV UR5, 0xffffffff ;  /* 0xffffffff00057882 */ /* 0x000fe20000000000 */
[----:B------:R-:W-:Y:S02]  /*12c10*/  IMAD.U32 R22, RZ, RZ, UR4 ;  /* 0x00000004ff167e24 */ /* 0x000fe4000f8e00ff */
[----:B--2---:R2:W-:Y:S01]  /*12c20*/  STL [R1], R17 ;  /* 0x0000001101007387 */ /* 0x0045e20000100800 */
[----:B-1----:R-:W-:Y:S05]  /*12c30*/  BRA.DIV UR5, `(.L_x_10931) ;  /* 0x0000003605887947 */ /* 0x002fea000b800000 */
.L_x_10985:
[----:B------:R-:W1:Y:S01]  /*12c40*/  S2R R3, SR_TID.X ;  /* 0x0000000000037919 */ /* 0x000e620000002100 */
[----:B------:R-:W-:Y:S01]  /*12c50*/  UIADD3 UR4, UR44, -0x1, URZ ;  /* 0xffffffff2c047890 */ /* 0x000fe2000fffe03f */
[----:B------:R-:W-:Y:S01]  /*12c60*/  ISETP.NE.AND P1, PT, R10, 0x1, PT ;  /* 0x000000010a00780c */ /* 0x000fe20003f25270 */
[----:B------:R-:W3:Y:S01]  /*12c70*/  S2R R0, SR_TID.X ;  /* 0x0000000000007919 */ /* 0x000ee20000002100 */
[----:B------:R-:W-:-:S03]  /*12c80*/  SHF.R.S32.HI R11, RZ, 0x1f, R17 ;  /* 0x0000001fff0b7819 */ /* 0x000fc60000011411 */
[----:B------:R-:W-:Y:S01]  /*12c90*/  IMAD.U32 R8, RZ, RZ, UR4 ;  /* 0x00000004ff087e24 */ /* 0x000fe2000f8e00ff */
[----:B------:R-:W-:Y:S01]  /*12ca0*/  LOP3.LUT R19, R19, 0xffffff7f, RZ, 0xc0, !PT ;  /* 0xffffff7f13137812 */ /* 0x000fe200078ec0ff */
[----:B------:R4:W-:Y:S02]  /*12cb0*/  STL [R1+0x4], R11 ;  /* 0x0000040b01007387 */ /* 0x0009e40000100800 */
[----:B------:R-:W-:-:S04]  /*12cc0*/  IMAD.SHL.U32 R8, R8, 0x80, RZ ;  /* 0x0000008008087824 */ /* 0x000fc800078e00ff */
[----:B------:R-:W0:Y:S01]  /*12cd0*/  @P1 LDC R9, c[0x0][0x438] ;  /* 0x00010e00ff091b82 */ /* 0x000e220000000800 */
[----:B------:R-:W-:Y:S01]  /*12ce0*/  @P1 LOP3.LUT R19, R19, 0x80, RZ, 0xfc, !PT ;  /* 0x0000008013131812 */ /* 0x000fe200078efcff */
[----:B-1----:R-:W-:Y:S01]  /*12cf0*/  IMAD.SHL.U32 R3, R3, 0x20, RZ ;  /* 0x0000002003037824 */ /* 0x002fe200078e00ff */
[----:B---3--:R-:W-:-:S04]  /*12d00*/  LOP3.LUT R0, R0, 0x7f, RZ, 0xc0, !PT ;  /* 0x0000007f00007812 */ /* 0x008fc800078ec0ff */
[----:B------:R-:W-:Y:S02]  /*12d10*/  LOP3.LUT R3, R3, 0x60, RZ, 0xc0, !PT ;  /* 0x0000006003037812 */ /* 0x000fe400078ec0ff */
[----:B------:R-:W-:-:S04]  /*12d20*/  SHF.R.U32.HI R0, RZ, 0x2, R0 ;  /* 0x00000002ff007819 */ /* 0x000fc80000011600 */
[----:B------:R-:W-:Y:S02]  /*12d30*/  LOP3.LUT R6, R8, R0, R3, 0xfe, !PT ;  /* 0x0000000008067212 */ /* 0x000fe400078efe03 */
[----:B------:R-:W1:Y:S02]  /*12d40*/  @P1 LDC R3, c[0x0][0x434] ;  /* 0x00010d00ff031b82 */ /* 0x000e640000000800 */
[C---:B------:R-:W-:Y:S01]  /*12d50*/  ISETP.GE.AND P0, PT, R6.reuse, UR36, PT ;  /* 0x0000002406007c0c */ /* 0x040fe2000bf06270 */
[----:B------:R-:W-:-:S04]  /*12d60*/  IMAD.IADD R6, R6, 0x1, R18 ;  /* 0x0000000106067824 */ /* 0x000fc800078e0212 */
[----:B------:R-:W-:-:S08]  /*12d70*/  IMAD.MOV.U32 R7, RZ, RZ, R6 ;  /* 0x000000ffff077224 */ /* 0x000fd000078e0006 */
[----:B------:R-:W3:Y:S01]  /*12d80*/  @!P0 LDC.64 R4, c[0x0][0x428] ;  /* 0x00010a00ff048b82 */ /* 0x000ee20000000a00 */
[----:B-1----:R-:W-:-:S05]  /*12d90*/  @P1 IMAD.HI.U32 R0, R6, R3, RZ ;  /* 0x0000000306001227 */ /* 0x002fca00078e00ff */
[----:B0-----:R-:W-:-:S04]  /*12da0*/  @P1 SHF.R.U32.HI R7, RZ, R9, R0 ;  /* 0x00000009ff071219 */ /* 0x001fc80000011600 */
[--C-:B------:R-:W-:Y:S01]  /*12db0*/  @!P0 SHF.R.S32.HI R3, RZ, 0x1f, R7.reuse ;  /* 0x0000001fff038819 */ /* 0x100fe20000011407 */
[----:B------:R-:W-:Y:S02]  /*12dc0*/  @!P0 IMAD.MOV.U32 R2, RZ, RZ, R7 ;  /* 0x000000ffff028224 */ /* 0x000fe400078e0007 */
[-C--:B---3--:R-:W-:Y:S02]  /*12dd0*/  @!P0 IMAD R0, R11, R4.reuse, RZ ;  /* 0x000000040b008224 */ /* 0x088fe400078e02ff */
[----:B------:R-:W-:-:S04]  /*12de0*/  @!P0 IMAD.WIDE.U32 R2, R17, R4, R2 ;  /* 0x0000000411028225 */ /* 0x000fc800078e0002 */
[----:B------:R-:W-:Y:S02]  /*12df0*/  @!P0 IMAD R0, R17, R5, R0 ;  /* 0x0000000511008224 */ /* 0x000fe400078e0200 */
[----:B------:R-:W0:Y:S02]  /*12e00*/  @!P0 LDC.64 R4, c[0x0][0x418] ;  /* 0x00010600ff048b82 */ /* 0x000e240000000a00 */
[----:B------:R-:W-:Y:S02]  /*12e10*/  @!P0 IMAD.IADD R0, R3, 0x1, R0 ;  /* 0x0000000103008824 */ /* 0x000fe400078e0200 */
[----:B------:R-:W-:Y:S01]  /*12e20*/  IMAD R3, RZ, RZ, -UR41 ;  /* 0x80000029ff037e24 */ /* 0x000fe2000f8e02ff */
[----:B0-----:R-:W-:-:S04]  /*12e30*/  @!P0 LEA R4, P1, R2, R4, 0x2 ;  /* 0x0000000402048211 */ /* 0x001fc800078210ff */
[----:B------:R-:W-:Y:S01]  /*12e40*/  @!P0 LEA.HI.X R5, R2, R5, R0, 0x2, P1 ;  /* 0x0000000502058211 */ /* 0x000fe200008f1400 */
[----:B------:R-:W-:Y:S02]  /*12e50*/  IMAD.U32 R2, RZ, RZ, UR47 ;  /* 0x0000002fff027e24 */ /* 0x000fe4000f8e00ff */
[----:B------:R-:W-:-:S03]  /*12e60*/  IMAD.MOV.U32 R0, RZ, RZ, RZ ;  /* 0x000000ffff007224 */ /* 0x000fc600078e00ff */
[----:B------:R-:W-:Y:S01]  /*12e70*/  ISETP.NE.AND P2, PT, R2, 0x3, PT ;  /* 0x000000030200780c */ /* 0x000fe20003f45270 */
[----:B------:R-:W-:Y:S01]  /*12e80*/  IMAD R22, R22, R3, UR40 ;  /* 0x0000002816167e24 */ /* 0x000fe2000f8e0203 */
[----:B------:R-:W-:Y:S01]  /*12e90*/  LOP3.LUT R19, R19, 0xffffffbf, RZ, 0xc0, !PT ;  /* 0xffffffbf13137812 */ /* 0x000fe200078ec0ff */
[----:B------:R-:W-:Y:S01]  /*12ea0*/  IMAD.MOV R3, RZ, RZ, -R7 ;  /* 0x000000ffff037224 */ /* 0x000fe200078e0a07 */
[----:B------:R0:W5:Y:S01]  /*12eb0*/  @!P0 LDG.E R0, desc[UR52][R4.64] ;  /* 0x0000003404008981 */ /* 0x000162000c1e1900 */
[----:B------:R-:W-:Y:S01]  /*12ec0*/  IMAD.U32 R24, RZ, RZ, UR4 ;  /* 0x00000004ff187e24 */ /* 0x000fe2000f8e00ff */
[----:B------:R-:W-:-:S07]  /*12ed0*/  SHF.R.S32.HI R29, RZ, 0x1f, R22 ;  /* 0x0000001fff1d7819 */ /* 0x000fce0000011416 */
[----:B------:R-:W-:Y:S01]  /*12ee0*/  @P2 LOP3.LUT R19, R19, 0x40, RZ, 0xfc, !PT ;  /* 0x0000004013132812 */ /* 0x000fe200078efcff */
[----:B0-----:R-:W-:Y:S01]  /*12ef0*/  IMAD R5, R10, R3, R6 ;  /* 0x000000030a057224 */ /* 0x001fe200078e0206 */
[----:B----4-:R-:W-:Y:S06]  /*12f00*/  @!P2 BRA `(.L_x_10932) ;  /* 0x000000000004a947 */ /* 0x010fec0003800000 */
[----:B------:R-:W-:Y:S01]  /*12f10*/  BPT.TRAP 0x1 ;  /* 0x000000040000795c */ /* 0x000fe20000300000 */
.L_x_10932:
        /* <DEDUP_REMOVED lines=18> */
[----:B--2---:R-:W-:Y:S01]  /*13040*/  LEA R17, P0, R2, UR4, 0x1 ;  /* 0x0000000402117c11 */ /* 0x004fe2000f8008ff */
[----:B------:R-:W-:-:S05]  /*13050*/  IMAD.IADD R6, R3, 0x1, R6 ;  /* 0x0000000103067824 */ /* 0x000fca00078e0206 */
[----:B------:R-:W-:Y:S01]  /*13060*/  LEA.HI.X R18, R2, UR5, R6, 0x1, P0 ;  /* 0x0000000502127c11 */ /* 0x000fe200080f0c06 */
[----:B------:R-:W-:Y:S01]  /*13070*/  IMAD R6, R23, 0x8, R16 ;  /* 0x0000000817067824 */ /* 0x000fe200078e0210 */
[----:B------:R-:W-:-:S04]  /*13080*/  SHF.L.U32 R2, R26, 0x1f, RZ ;  /* 0x0000001f1a027819 */ /* 0x000fc800000006ff */
[----:B------:R-:W0:Y:S02]  /*13090*/  SYNCS.PHASECHK.TRANS64.TRYWAIT P0, [R6+URZ+0x2d840], R2 ;  /* 0x02d84002060075a7 */ /* 0x000e24000800017f */
[----:B0-----:R-:W-:Y:S05]  /*130a0*/  @!P0 BRA `(.L_x_10934) ;  /* 0x0000003000988947 */ /* 0x001fea0003800000 */
.L_x_10986:
[----:B------:R-:W-:Y:S05]  /*130b0*/  BSYNC B0 ;  /* 0x0000000000007941 */ /* 0x000fea0003800000 */
.L_x_10933:
[----:B------:R-:W1:Y:S01]  /*130c0*/  S2R R9, SR_TID.X ;  /* 0x0000000000097919 */ /* 0x000e620000002100 */
[----:B------:R-:W-:Y:S01]  /*130d0*/  ULDC.64 UR4, c[0x0][0x300] ;  /* 0x0000c00000047ab9 */ /* 0x000fe20000000a00 */
[C---:B------:R-:W-:Y:S01]  /*130e0*/  LOP3.LUT P4, RZ, R19.reuse, 0x4, RZ, 0xc0, !PT ;  /* 0x0000000413ff7812 */ /* 0x040fe2000788c0ff */
        /* <DEDUP_REMOVED lines=11> */
[----:B------:R-:W-:Y:S02]  /*131a0*/  IMAD R5, R29, UR4, RZ ;  /* 0x000000041d057c24 */ /* 0x000fe4000f8e02ff */
[----:B------:R-:W-:Y:S02]  /*131b0*/  IMAD.IADD R3, R3, 0x1, R7 ;  /* 0x0000000103037824 */ /* 0x000fe400078e0207 */
        /* <DEDUP_REMOVED lines=8> */
[----:B------:R-:W0:Y:S01]  /*13240*/  S2R R9, SR_TID.X ;  /* 0x0000000000097919 */ /* 0x000e220000002100 */
[----:B------:R-:W-:Y:S02]  /*13250*/  LEA.HI.X R0, R2, UR5, R0, 0x1, P0 ;  /* 0x0000000502007c11 */ /* 0x000fe400080f0c00 */
[----:B------:R-:W-:-:S04]  /*13260*/  IADD3 R5, -R10, UR36, -R8 ;  /* 0x000000240a057c10 */ /* 0x000fc8000fffe908 */
[----:B------:R-:W-:Y:S01]  /*13270*/  ISETP.GE.AND P0, PT, R5, 0x1, PT ;  /* 0x000000010500780c */ /* 0x000fe20003f06270 */
[C---:B0-----:R-:W-:Y:S02]  /*13280*/  IMAD.SHL.U32 R10, R9.reuse, 0x8, RZ ;  /* 0x00000008090a7824 */ /* 0x041fe400078e00ff */
[----:B------:R-:W-:-:S03]  /*13290*/  IMAD.SHL.U32 R11, R9, 0x8, RZ ;  /* 0x00000008090b7824 */ /* 0x000fc600078e00ff */
[----:B------:R-:W-:-:S04]  /*132a0*/  LOP3.LUT R10, R10, 0xd8, RZ, 0xc0, !PT ;  /* 0x000000d80a0a7812 */ /* 0x000fc800078ec0ff */
[----:B------:R-:W-:Y:S01]  /*132b0*/  LOP3.LUT R10, R10, 0x18, R9, 0x78, !PT ;  /* 0x000000180a0a7812 */ /* 0x000fe200078e7809 */
[----:B------:R-:W-:-:S03]  /*132c0*/  IMAD.SHL.U32 R9, R9, 0x8, RZ ;  /* 0x0000000809097824 */ /* 0x000fc600078e00ff */
[----:B------:R-:W-:Y:S02]  /*132d0*/  LOP3.LUT R10, R10, 0x320, R11, 0xf8, !PT ;  /* 0x000003200a0a7812 */ /* 0x000fe400078ef80b */
[----:B------:R-:W-:-:S03]  /*132e0*/  LOP3.LUT R9, R9, 0x18, RZ, 0xc0, !PT ;  /* 0x0000001809097812 */ /* 0x000fc600078ec0ff */
[----:B------:R-:W-:Y:S01]  /*132f0*/  IMAD R7, R23, 0x3000, R10 ;  /* 0x0000300017077824 */ /* 0x000fe200078e020a */
[----:B------:R-:W-:Y:S06]  /*13300*/  BRA.DIV UR4, `(.L_x_10935) ;  /* 0x0000003204147947 */ /* 0x000fec000b800000 */
        /* <DEDUP_REMOVED lines=34> */
[----:B------:R0:W-:Y:S04]  /*13530*/  @P0 LDGSTS.E.BYPASS.LTC128B.128 [R8+0x16400], desc[UR52][R2.64], !P4 ;  /* 0x1640000002080fae */ /* 0x0001e8000e101d74 */
[----:B------:R0:W-:Y:S04]  /*13540*/  @P0 LDGSTS.E.BYPASS.LTC128B.128 [R8+0x18400], desc[UR52][R2.64+0x40], !P3 ;  /* 0x1840004002080fae */ /* 0x0001e8000d901d74 */
[----:B--2---:R0:W-:Y:S02]  /*13550*/  @P0 LDGSTS.E.BYPASS.LTC128B.128 [R8+0x1a400], desc[UR52][R2.64+0x80], !P2 ;  /* 0x1a40008002080fae */ /* 0x0041e4000d101d74 */
.L_x_10996:
[----:B------:R-:W-:-:S13]  /*13560*/  ISETP.GE.AND P0, PT, R5, 0x61, PT ;  /* 0x000000610500780c */ /* 0x000fda0003f06270 */
[----:B0-----:R-:W-:Y:S01]  /*13570*/  @P0 LEA R2, P1, R9, R14, 0x1 ;  /* 0x0000000e09020211 */ /* 0x001fe200078208ff */
        /* <DEDUP_REMOVED lines=10> */
.L_x_10936:
        /* <DEDUP_REMOVED lines=11> */
.L_x_10937:
        /* <DEDUP_REMOVED lines=14> */
[----:B-1----:R-:W-:Y:S02]  /*137b0*/  IMAD.U32 R6, RZ, RZ, UR8 ;  /* 0x00000008ff067e24 */ /* 0x002fe4000f8e00ff */
        /* <DEDUP_REMOVED lines=8> */
.L_x_10939:
[----:B------:R-:W-:Y:S05]  /*13840*/  BSYNC B6 ;  /* 0x0000000000067941 */ /* 0x000fea0003800000 */
.L_x_10938:
[----:B------:R2:W5:Y:S01]  /*13850*/  LDL R10, [R1+0xc] ;  /* 0x00000c00010a7983 */ /* 0x0005620000100800 */
[----:B------:R-:W-:Y:S01]  /*13860*/  UISETP.NE.AND UP0, UPT, UR49, URZ, UPT ;  /* 0x0000003f3100728c */ /* 0x000fe2000bf05270 */
[----:B------:R-:W0:Y:S01]  /*13870*/  S2R R20, SR_TID.X ;  /* 0x0000000000147919 */ /* 0x000e220000002100 */
[----:B------:R-:W-:Y:S01]  /*13880*/  R2UR UR6, R29 ;  /* 0x000000001d0672ca */ /* 0x000fe200000e0000 */
[----:B------:R-:W-:-:S03]  /*13890*/  ULDC.64 UR8, c[0x0][0x2d8] ;  /* 0x0000b60000087ab9 */ /* 0x000fc60000000a00 */
[----:B------:R-:W-:Y:S01]  /*138a0*/  PLOP3.LUT P0, PT, PT, PT, UP0, 0x80, 0x0 ;  /* 0x000000000000781c */ /* 0x000fe20003f0f008 */
[----:B------:R-:W-:Y:S01]  /*138b0*/  ULDC UR12, c[0x0][0x448] ;  /* 0x00011200000c7ab9 */ /* 0x000fe20000000800 */
[----:B------:R-:W-:Y:S01]  /*138c0*/  R2UR UR7, R22 ;  /* 0x00000000160772ca */ /* 0x000fe200000e0000 */
[----:B------:R-:W-:Y:S01]  /*138d0*/  ULDC.64 UR10, c[0x0][0x280] ;  /* 0x0000a000000a7ab9 */ /* 0x000fe20000000a00 */
[C---:B------:R-:W-:Y:S01]  /*138e0*/  LOP3.LUT P3, RZ, R19.reuse, 0x400, RZ, 0xc0, !PT ;  /* 0x0000040013ff7812 */ /* 0x040fe2000786c0ff */
[----:B------:R-:W-:Y:S01]  /*138f0*/  @UP0 ULDC UR4, c[0x0][0x44c] ;  /* 0x0001130000040ab9 */ /* 0x000fe20000000800 */
[----:B------:R-:W-:Y:S01]  /*13900*/  @UP0 ULDC UR13, c[0x0][0x44c] ;  /* 0x00011300000d0ab9 */ /* 0x000fe20000000800 */
[C---:B------:R-:W-:Y:S02]  /*13910*/  LOP3.LUT P4, RZ, R19.reuse, 0x200, RZ, 0xc0, !PT ;  /* 0x0000020013ff7812 */ /* 0x040fe4000788c0ff */
[----:B------:R-:W-:Y:S02]  /*13920*/  LOP3.LUT P5, RZ, R19, 0x100, RZ, 0xc0, !PT ;  /* 0x0000010013ff7812 */ /* 0x000fe400078ac0ff */
[C---:B0-----:R-:W-:Y:S01]  /*13930*/  LOP3.LUT R2, R20.reuse, 0x7f, RZ, 0xc0, !PT ;  /* 0x0000007f14027812 */ /* 0x041fe200078ec0ff */
[----:B------:R-:W-:-:S03]  /*13940*/  IMAD.SHL.U32 R20, R20, 0x20, RZ ;  /* 0x0000002014147824 */ /* 0x000fc600078e00ff */
[----:B------:R-:W-:Y:S02]  /*13950*/  SHF.R.U32.HI R2, RZ, 0x2, R2 ;  /* 0x00000002ff027819 */ /* 0x000fe40000011602 */
[----:B------:R-:W-:-:S04]  /*13960*/  LOP3.LUT R20, R20, 0x60, RZ, 0xc0, !PT ;  /* 0x0000006014147812 */ /* 0x000fc800078ec0ff */
[----:B------:R-:W-:-:S05]  /*13970*/  LOP3.LUT R2, R2, R20, RZ, 0xfc, !PT ;  /* 0x0000001402027212 */ /* 0x000fca00078efcff */
[----:B-1----:R-:W-:-:S04]  /*13980*/  VIADD R6, R2, UR43 ;  /* 0x0000002b02067c36 */ /* 0x002fc80008000000 */
[----:B------:R-:W-:Y:S01]  /*13990*/  @P0 IMAD.HI.U32 R0, R6, UR4, RZ ;  /* 0x0000000406000c27 */ /* 0x000fe2000f8e00ff */
[----:B------:R-:W-:Y:S01]  /*139a0*/  PLOP3.LUT P0, PT, PT, PT, UP0, 0x80, 0x0 ;  /* 0x000000000000781c */ /* 0x000fe20003f0f008 */
[----:B------:R-:W-:Y:S02]  /*139b0*/  @UP0 ULDC UR4, c[0x0][0x450] ;  /* 0x0001140000040ab9 */ /* 0x000fe40000000800 */
[----:B------:R-:W-:Y:S01]  /*139c0*/  IMAD.MOV.U32 R3, RZ, RZ, R6 ;  /* 0x000000ffff037224 */ /* 0x000fe200078e0006 */
[----:B------:R-:W-:-:S09]  /*139d0*/  UIMAD UR6, UR6, UR8, URZ ;  /* 0x00000008060672a4 */ /* 0x000fd2000f8e023f */
[----:B------:R-:W-:Y:S02]  /*139e0*/  @P0 SHF.R.U32.HI R3, RZ, UR4, R0 ;  /* 0x00000004ff030c19 */ /* 0x000fe40008011600 */
[----:B------:R-:W-:Y:S01]  /*139f0*/  R2UR UR4, R22 ;  /* 0x00000000160472ca */ /* 0x000fe200000e0000 */
[----:B------:R-:W-:Y:S02]  /*13a00*/  UIMAD UR7, UR7, UR9, UR6 ;  /* 0x00000009070772a4 */ /* 0x000fe4000f8e0206 */
[----:B------:R-:W-:Y:S01]  /*13a10*/  USHF.R.S32.HI UR6, URZ, 0x1f, UR41 ;  /* 0x0000001f3f067899 */ /* 0x000fe20008011429 */
[----:B------:R-:W-:-:S09]  /*13a20*/  SHF.R.S32.HI R0, RZ, 0x1f, R3 ;  /* 0x0000001fff007819 */ /* 0x000fd20000011403 */
[----:B------:R-:W-:-:S03]  /*13a30*/  UIMAD.WIDE.U32 UR4, UR4, UR8, URZ ;  /* 0x00000008040472a5 */ /* 0x000fc6000f8e003f */
[----:B------:R-:W-:Y:S01]  /*13a40*/  ULDC.64 UR8, c[0x0][0x2e0] ;  /* 0x0000b80000087ab9 */ /* 0x000fe20000000a00 */
[----:B------:R-:W-:Y:S02]  /*13a50*/  UIADD3 UR5, UR5, UR7, URZ ;  /* 0x0000000705057290 */ /* 0x000fe4000fffe03f */
[----:B------:R-:W-:Y:S02]  /*13a60*/  UIMAD UR6, UR6, UR8, URZ ;  /* 0x00000008060672a4 */ /* 0x000fe4000f8e023f */
[----:B------:R-:W-:Y:S02]  /*13a70*/  UIMAD.WIDE.U32 UR4, UR41, UR8, UR4 ;  /* 0x00000008290472a5 */ /* 0x000fe4000f8e0004 */
[----:B------:R-:W-:-:S03]  /*13a80*/  UIMAD UR6, UR41, UR9, UR6 ;  /* 0x00000009290672a4 */ /* 0x000fc6000f8e0206 */
[----:B------:R-:W-:Y:S02]  /*13a90*/  ULDC.64 UR8, c[0x0][0x2d0] ;  /* 0x0000b40000087ab9 */ /* 0x000fe40000000a00 */
[----:B------:R-:W-:Y:S01]  /*13aa0*/  IMAD R0, R0, UR8, RZ ;  /* 0x0000000800007c24 */ /* 0x000fe2000f8e02ff */
[----:B------:R-:W-:Y:S01]  /*13ab0*/  UIADD3 UR5, UR5, UR6, URZ ;  /* 0x0000000605057290 */ /* 0x000fe2000fffe03f */
[----:B------:R-:W-:Y:S02]  /*13ac0*/  IMAD.U32 R4, RZ, RZ, UR8 ;  /* 0x00000008ff047e24 */ /* 0x000fe4000f8e00ff */
[C---:B------:R-:W-:Y:S01]  /*13ad0*/  IMAD R5, R3.reuse, UR9, R0 ;  /* 0x0000000903057c24 */ /* 0x040fe2000f8e0200 */
[----:B------:R-:W-:Y:S01]  /*13ae0*/  ULDC.64 UR6, c[0x0][0x2c8] ;  /* 0x0000b20000067ab9 */ /* 0x000fe20000000a00 */
[----:B------:R-:W-:Y:S02]  /*13af0*/  IMAD.MOV R0, RZ, RZ, -R3 ;  /* 0x000000ffff007224 */ /* 0x000fe400078e0a03 */
[----:B------:R-:W-:-:S04]  /*13b00*/  IMAD.WIDE.U32 R2, R3, R4, UR4 ;  /* 0x0000000403027e25 */ /* 0x000fc8000f8e0004 */
[----:B------:R-:W-:Y:S02]  /*13b10*/  IMAD R0, R0, UR12, R6 ;  /* 0x0000000c00007c24 */ /* 0x000fe4000f8e0206 */
[----:B------:R-:W-:-:S03]  /*13b20*/  IMAD.IADD R3, R3, 0x1, R5 ;  /* 0x0000000103037824 */ /* 0x000fc600078e0205 */
[----:B------:R-:W-:Y:S01]  /*13b30*/  SHF.R.S32.HI R5, RZ, 0x1f, R0 ;  /* 0x0000001fff057819 */ /* 0x000fe20000011400 */
[----:B------:R-:W-:-:S04]  /*13b40*/  IMAD.WIDE.U32 R2, R0, UR6, R2 ;  /* 0x0000000600027c25 */ /* 0x000fc8000f8e0002 */
[----:B------:R-:W-:-:S04]  /*13b50*/  IMAD R5, R5, UR6, RZ ;  /* 0x0000000605057c24 */ /* 0x000fc8000f8e02ff */
[----:B------:R-:W-:Y:S01]  /*13b60*/  IMAD R5, R0, UR7, R5 ;  /* 0x0000000700057c24 */ /* 0x000fe2000f8e0205 */
[----:B------:R-:W-:-:S03]  /*13b70*/  LEA R0, P0, R2, UR10, 0x1 ;  /* 0x0000000a02007c11 */ /* 0x000fc6000f8008ff */
[----:B------:R-:W-:-:S05]  /*13b80*/  IMAD.IADD R5, R3, 0x1, R5 ;  /* 0x0000000103057824 */ /* 0x000fca00078e0205 */
[----:B------:R-:W-:Y:S02]  /*13b90*/  LEA.HI.X R5, R2, UR11, R5, 0x1, P0 ;  /* 0x0000000b02057c11 */ /* 0x000fe400080f0c05 */
[----:B------:R-:W-:Y:S01]  /*13ba0*/  PLOP3.LUT P0, PT, PT, PT, UP0, 0x80, 0x0 ;  /* 0x000000000000781c */ /* 0x000fe20003f0f008 */
[----:B------:R-:W-:-:S12]  /*13bb0*/  VIADD R6, R6, 0x80 ;  /* 0x0000008006067836 */ /* 0x000fd80000000000 */
[----:B------:R-:W-:Y:S01]  /*13bc0*/  @P0 IMAD.HI.U32 R3, R6, UR13, RZ ;  /* 0x0000000d06030c27 */ /* 0x000fe2000f8e00ff */
[----:B------:R-:W-:Y:S01]  /*13bd0*/  PLOP3.LUT P0, PT, PT, PT, UP0, 0x80, 0x0 ;  /* 0x000000000000781c */ /* 0x000fe20003f0f008 */
[----:B------:R-:W-:Y:S02]  /*13be0*/  @UP0 ULDC UR13, c[0x0][0x450] ;  /* 0x00011400000d0ab9 */ /* 0x000fe40000000800 */
[----:B------:R-:W-:Y:S01]  /*13bf0*/  IMAD.MOV.U32 R2, RZ, RZ, R6 ;  /* 0x000000ffff027224 */ /* 0x000fe200078e0006 */
[----:B------:R-:W0:Y:S09]  /*13c00*/  S2R R20, SR_TID.X ;  /* 0x0000000000147919 */ /* 0x000e320000002100 */
[----:B------:R-:W-:-:S05]  /*13c10*/  @P0 SHF.R.U32.HI R2, RZ, UR13, R3 ;  /* 0x0000000dff020c19 */ /* 0x000fca0008011603 */
[----:B------:R-:W-:-:S04]  /*13c20*/  IMAD.MOV R3, RZ, RZ, -R2 ;  /* 0x000000ffff037224 */ /* 0x000fc800078e0a02 */
[----:B------:R-:W-:Y:S01]  /*13c30*/  IMAD R6, R3, UR12, R6 ;  /* 0x0000000c03067c24 */ /* 0x000fe2000f8e0206 */
[----:B------:R-:W-:-:S05]  /*13c40*/  SHF.R.S32.HI R3, RZ, 0x1f, R2 ;  /* 0x0000001fff037819 */ /* 0x000fca0000011402 */
[----:B------:R-:W-:-:S04]  /*13c50*/  IMAD R3, R3, UR8, RZ ;  /* 0x0000000803037c24 */ /* 0x000fc8000f8e02ff */
[C---:B------:R-:W-:Y:S02]  /*13c60*/  IMAD R7, R2.reuse, UR9, R3 ;  /* 0x0000000902077c24 */ /* 0x040fe4000f8e0203 */
[----:B------:R-:W-:Y:S01]  /*13c70*/  IMAD.WIDE.U32 R2, R2, R4, UR4 ;  /* 0x0000000402027e25 */ /* 0x000fe2000f8e0004 */
[----:B------:R-:W-:-:S03]  /*13c80*/  SHF.R.S32.HI R4, RZ, 0x1f, R6 ;  /* 0x0000001fff047819 */ /* 0x000fc60000011406 */
[----:B------:R-:W-:Y:S02]  /*13c90*/  IMAD.IADD R3, R3, 0x1, R7 ;  /* 0x0000000103037824 */ /* 0x000fe400078e0207 */
[----:B------:R-:W-:Y:S02]  /*13ca0*/  IMAD R4, R4, UR6, RZ ;  /* 0x0000000604047c24 */ /* 0x000fe4000f8e02ff */
[----:B------:R-:W-:-:S04]  /*13cb0*/  IMAD.WIDE.U32 R2, R6, UR6, R2 ;  /* 0x0000000606027c25 */ /* 0x000fc8000f8e0002 */
[----:B------:R-:W-:Y:S01]  /*13cc0*/  IMAD R7, R6, UR7, R4 ;  /* 0x0000000706077c24 */ /* 0x000fe2000f8e0204 */
[----:B0-----:R-:W-:-:S03]  /*13cd0*/  LOP3.LUT R21, R20, 0x7f, RZ, 0xc0, !PT ;  /* 0x0000007f14157812 */ /* 0x001fc600078ec0ff */
[----:B------:R-:W-:Y:S01]  /*13ce0*/  IMAD.IADD R6, R3, 0x1, R7 ;  /* 0x0000000103067824 */ /* 0x000fe200078e0207 */
[----:B------:R-:W-:Y:S01]  /*13cf0*/  LEA R7, P0, R2, UR10, 0x1 ;  /* 0x0000000a02077c11 */ /* 0x000fe2000f8008ff */
[----:B------:R-:W-:Y:S01]  /*13d00*/  IMAD.SHL.U32 R20, R20, 0x8, RZ ;  /* 0x0000000814147824 */ /* 0x000fe200078e00ff */
[----:B------:R-:W-:Y:S02]  /*13d10*/  UMOV UR4, 0xffffffff ;  /* 0xffffffff00047882 */ /* 0x000fe40000000000 */
[----:B------:R-:W-:Y:S02]  /*13d20*/  LEA.HI.X R6, R2, UR11, R6, 0x1, P0 ;  /* 0x0000000b02067c11 */ /* 0x000fe400080f0c06 */
[----:B------:R-:W-:Y:S02]  /*13d30*/  LOP3.LUT R20, R20, 0x18, RZ, 0xc0, !PT ;  /* 0x0000001814147812 */ /* 0x000fe400078ec0ff */
[----:B------:R-:W-:Y:S01]  /*13d40*/  SHF.R.U32.HI R21, RZ, 0x2, R21 ;  /* 0x00000002ff157819 */ /* 0x000fe20000011615 */
[----:B--2---:R-:W-:Y:S06]  /*13d50*/  BRA.DIV UR4, `(.L_x_10940) ;  /* 0x0000002a04e47947 */ /* 0x004fec000b800000 */
[----:B------:R-:W0:Y:S01]  /*13d60*/  SHFL.IDX PT, R3, R0, RZ, 0x1c1f ;  /* 0x001c1fff00037589 */ /* 0x000e2200000e0000 */
[----:B------:R-:W-:-:S03]  /*13d70*/  VIADD R4, R21, UR43 ;  /* 0x0000002b15047c36 */ /* 0x000fc60008000000 */
        /* <DEDUP_REMOVED lines=9> */
[----:B-----5:R-:W-:Y:S04]  /*13e10*/  @!P0 LDGSTS.E.BYPASS.LTC128B.128 [R10+0xc400], desc[UR52][R2.64], !P3 ;  /* 0x0c400000020a8fae */ /* 0x020fe8000d901d74 */
[----:B------:R-:W-:Y:S04]  /*13e20*/  @!P0 LDGSTS.E.BYPASS.LTC128B.128 [R10+0xf400], desc[UR52][R2.64+0x40], !P4 ;  /* 0x0f400040020a8fae */ /* 0x000fe8000e101d74 */
[----:B------:R0:W-:Y:S01]  /*13e30*/  @!P0 LDGSTS.E.BYPASS.LTC128B.128 [R10+0x12400], desc[UR52][R2.64+0x80], !P5 ;  /* 0x12400080020a8fae */ /* 0x0001e2000e901d74 */
[----:B------:R-:W-:Y:S01]  /*13e40*/  ISETP.GE.AND P0, PT, R8, UR37, PT ;  /* 0x0000002508007c0c */ /* 0x000fe2000bf06270 */
        /* <DEDUP_REMOVED lines=11> */
[----:B------:R-:W-:-:S03]  /*13f00*/  ISETP.GE.AND P0, PT, R8, UR37, PT ;  /* 0x0000002508007c0c */ /* 0x000fc6000bf06270 */
[----:B0-----:R-:W0:Y:S04]  /*13f10*/  SHFL.IDX PT, R3, R0, 0x2, 0x1c1f ;  /* 0x005c1f0000037f89 */ /* 0x001e2800000e0000 */
[----:B------:R-:W1:Y:S04]  /*13f20*/  SHFL.IDX PT, R2, R5, 0x2, 0x1c1f ;  /* 0x005c1f0005027f89 */ /* 0x000e6800000e0000 */
[----:B------:R-:W2:Y:S04]  /*13f30*/  SHFL.IDX PT, R0, R0, 0x3, 0x1c1f ;  /* 0x007c1f0000007f89 */ /* 0x000ea800000e0000 */
[----:B------:R-:W3:Y:S01]  /*13f40*/  SHFL.IDX PT, R5, R5, 0x3, 0x1c1f ;  /* 0x007c1f0005057f89 */ /* 0x000ee200000e0000 */
        /* <DEDUP_REMOVED lines=8> */
[----:B0-----:R-:W-:-:S05]  /*13fd0*/  VIADD R2, R4, 0x60 ;  /* 0x0000006004027836 */ /* 0x001fca0000000000 */
[----:B------:R-:W-:-:S13]  /*13fe0*/  ISETP.GE.AND P0, PT, R2, UR37, PT ;  /* 0x0000002502007c0c */ /* 0x000fda000bf06270 */
[----:B--2---:R-:W-:Y:S02]  /*13ff0*/  @!P0 LEA R8, P1, R20, R0, 0x1 ;  /* 0x0000000014088211 */ /* 0x004fe400078208ff */
[----:B------:R-:W-:Y:S03]  /*14000*/  SHFL.IDX PT, R0, R6, RZ, 0x1c1f ;  /* 0x001c1fff06007589 */ /* 0x000fe600000e0000 */
[----:B---3--:R-:W-:Y:S01]  /*14010*/  @!P0 IMAD.X R9, RZ, RZ, R5, P1 ;  /* 0x000000ffff098224 */ /* 0x008fe200008e0605 */
[----:B------:R-:W-:Y:S01]  /*14020*/  SHFL.IDX PT, R6, R6, 0x1, 0x1c1f ;  /* 0x003c1f0006067f89 */ /* 0x000fe200000e0000 */
[----:B------:R-:W-:Y:S02]  /*14030*/  @!P0 IMAD.MOV.U32 R2, RZ, RZ, R8 ;  /* 0x000000ffff028224 */ /* 0x000fe400078e0008 */
[----:B------:R-:W-:-:S05]  /*14040*/  @!P0 IMAD.MOV.U32 R3, RZ, RZ, R9 ;  /* 0x000000ffff038224 */ /* 0x000fca00078e0009 */
[----:B------:R-:W-:Y:S04]  /*14050*/  @!P0 LDGSTS.E.BYPASS.LTC128B.128 [R10+0xdc00], desc[UR52][R2.64], !P3 ;  /* 0x0dc00000020a8fae */ /* 0x000fe8000d901d74 */
[----:B------:R-:W-:Y:S04]  /*14060*/  @!P0 LDGSTS.E.BYPASS.LTC128B.128 [R10+0x10c00], desc[UR52][R2.64+0x40], !P4 ;  /* 0x10c00040020a8fae */ /* 0x000fe8000e101d74 */
[----:B------:R0:W-:Y:S04]  /*14070*/  @!P0 LDGSTS.E.BYPASS.LTC128B.128 [R10+0x13c00], desc[UR52][R2.64+0x80], !P5 ;  /* 0x13c00080020a8fae */ /* 0x0001e8000e901d74 */
[----:B0-----:R-:W0:Y:S01]  /*14080*/  SHFL.IDX PT, R2, R7, RZ, 0x1c1f ;  /* 0x001c1fff07027589 */ /* 0x001e2200000e0000 */
[----:B------:R-:W-:-:S05]  /*14090*/  VIADD R3, R4, 0x80 ;  /* 0x0000008004037836 */ /* 0x000fca0000000000 */
[----:B------:R-:W-:-:S13]  /*140a0*/  ISETP.GE.AND P0, PT, R3, UR37, PT ;  /* 0x0000002503007c0c */ /* 0x000fda000bf06270 */
[----:B0-----:R-:W-:-:S05]  /*140b0*/  @!P0 LEA R5, P1, R20, R2, 0x1 ;  /* 0x0000000214058211 */ /* 0x001fca00078208ff */
[----:B------:R-:W-:Y:S02]  /*140c0*/  @!P0 IMAD.X R0, RZ, RZ, R0, P1 ;  /* 0x000000ffff008224 */ /* 0x000fe400008e0600 */
[----:B------:R-:W-:Y:S02]  /*140d0*/  @!P0 IMAD.MOV.U32 R2, RZ, RZ, R5 ;  /* 0x000000ffff028224 */ /* 0x000fe400078e0005 */
[----:B------:R-:W-:-:S05]  /*140e0*/  @!P0 IMAD.MOV.U32 R3, RZ, RZ, R0 ;  /* 0x000000ffff038224 */ /* 0x000fca00078e0000 */
[----:B------:R0:W-:Y:S04]  /*140f0*/  @!P0 LDGSTS.E.BYPASS.LTC128B.128 [R10+0xe400], desc[UR52][R2.64], !P3 ;  /* 0x0e400000020a8fae */ /* 0x0001e8000d901d74 */
[----:B------:R0:W-:Y:S04]  /*14100*/  @!P0 LDGSTS.E.BYPASS.LTC128B.128 [R10+0x11400], desc[UR52][R2.64+0x40], !P4 ;  /* 0x11400040020a8fae */ /* 0x0001e8000e101d74 */
[----:B------:R0:W-:Y:S02]  /*14110*/  @!P0 LDGSTS.E.BYPASS.LTC128B.128 [R10+0x14400], desc[UR52][R2.64+0x80], !P5 ;  /* 0x14400080020a8fae */ /* 0x0001e4000e901d74 */
.L_x_11009:
[----:B------:R-:W-:-:S05]  /*14120*/  VIADD R4, R4, 0xa0 ;  /* 0x000000a004047836 */ /* 0x000fca0000000000 */
[----:B------:R-:W-:-:S13]  /*14130*/  ISETP.GE.AND P0, PT, R4, UR37, PT ;  /* 0x0000002504007c0c */ /* 0x000fda000bf06270 */
[----:B0-----:R-:W-:-:S05]  /*14140*/  @!P0 LEA R2, P1, R20, R14, 0x1 ;  /* 0x0000000e14028211 */ /* 0x001fca00078208ff */
[----:B------:R-:W-:-:S05]  /*14150*/  @!P0 IMAD.X R3, RZ, RZ, R6, P1 ;  /* 0x000000ffff038224 */ /* 0x000fca00008e0606 */
        /* <DEDUP_REMOVED lines=8> */
.L_x_10941:
[----:B------:R-:W-:Y:S02]  /*141e0*/  PLOP3.LUT P1, PT, P1, P0, PT, 0xa2, 0x0 ;  /* 0x000000000000781c */ /* 0x000fe40000f21472 */
[----:B------:R-:W-:-:S08]  /*141f0*/  @P0 R2UR P1, UR4, R16 ;  /* 0x00000000100402ca */ /* 0x000fd00000020000 */
[----:B------:R-:W-:-:S05]  /*14200*/  @P0 PLOP3.LUT P0, PT, P1, PT, PT, 0x80, 0x0 ;  /* 0x000000000000081c */ /* 0x000fca0000f0f070 */
[----:B------:R-:W-:Y:S01]  /*14210*/  @!P1 SYNCS.ARRIVE.TRANS64.RED.A0T1 RZ, [UR4+0x2d800], RZ ;  /* 0x02d800ffffff99a7 */ /* 0x000fe20008200404 */
[----:B------:R-:W-:Y:S07]  /*14220*/  @!P1 ARRIVES.LDGSTSBAR.64.TRANSCNT [UR4+0x2d800] ;  /* 0x02d80000ff0099b0 */ /* 0x000fee0008000a84 */
[----:B------:R-:W-:Y:S05]  /*14230*/  @P0 BRA.U.ANY `(.L_x_10941) ;  /* 0xfffffffd00e80947 */ /* 0x000fea000393ffff */
[----:B0-----:R-:W2:Y:S02]  /*14240*/  LDL.LU R2, [R1+0x14] ;  /* 0x0000140001027983 */ /* 0x001ea40000300800 */
        /* <DEDUP_REMOVED lines=11> */
.L_x_11010:
[----:B------:R-:W-:Y:S05]  /*14300*/  BSYNC B0 ;  /* 0x0000000000007941 */ /* 0x000fea0003800000 */
.L_x_10942:
        /* <DEDUP_REMOVED lines=9> */
.L_x_10957:
[----:B------:R-:W2:Y:S01]  /*143a0*/  LDL R8, [R1+0x8] ;  /* 0x0000080001087983 */ /* 0x000ea20000100800 */
[----:B------:R-:W1:Y:S03]  /*143b0*/  LDC R4, c[0x0][0x430] ;  /* 0x00010c00ff047b82 */ /* 0x000e660000000800 */
[----:B------:R-:W3:Y:S04]  /*143c0*/  LDL R6, [R1+0x4] ;  /* 0x0000040001067983 */ /* 0x000ee80000100800 */
[----:B------:R-:W4:Y:S01]  /*143d0*/  LDL R7, [R1] ;  /* 0x0000000001077983 */ /* 0x000f220000100800 */
[----:B0-----:R-:W0:Y:S01]  /*143e0*/  S2R R3, SR_TID.X ;  /* 0x0000000000037919 */ /* 0x001e220000002100 */
        /* <DEDUP_REMOVED lines=11> */
[----:B-1----:R-:W-:-:S04]  /*144a0*/  @P0 IMAD.HI.U32 R3, R5, R4, RZ ;  /* 0x0000000405030227 */ /* 0x002fc800078e00ff */
[----:B------:R-:W-:Y:S01]  /*144b0*/  IMAD.MOV.U32 R4, RZ, RZ, R5 ;  /* 0x000000ffff047224 */ /* 0x000fe200078e0005 */
[----:B0-----:R-:W-:Y:S01]  /*144c0*/  @P0 SHF.R.U32.HI R4, RZ, R2, R3 ;  /* 0x00000002ff040219 */ /* 0x001fe20000011603 */
        /* <DEDUP_REMOVED lines=9> */
[----:B------:R-:W-:Y:S02]  /*14560*/  ULDC UR4, c[0x0][0x430] ;  /* 0x00010c0000047ab9 */ /* 0x000fe40000000800 */
[----:B------:R-:W-:Y:S01]  /*14570*/  LEA.HI.X R7, R2, UR5, R3, 0x2, P0 ;  /* 0x0000000502077c11 */ /* 0x000fe200080f1403 */
[----:B------:R-:W-:-:S04]  /*14580*/  IMAD.MOV R2, RZ, RZ, -R4 ;  /* 0x000000ffff027224 */ /* 0x000fc800078e0a04 */
[----:B------:R-:W2:Y:S01]  /*14590*/  LDG.E R4, desc[UR52][R6.64] ;  /* 0x0000003406047981 */ /* 0x000ea2000c1e1900 */
[----:B------:R-:W-:Y:S01]  /*145a0*/  ISETP.NE.AND P1, PT, R8, 0x3, PT ;  /* 0x000000030800780c */ /* 0x000fe20003f25270 */
[----:B------:R-:W-:-:S05]  /*145b0*/  VIADD R23, R9, 0x1 ;  /* 0x0000000109177836 */ /* 0x000fca0000000000 */
        /* <DEDUP_REMOVED lines=9> */
.L_x_10945:
[----:B------:R-:W-:Y:S01]  /*14650*/  IMAD R6, R23, 0x8, R16 ;  /* 0x0000000817067824 */ /* 0x000fe200078e0210 */
[----:B------:R-:W-:Y:S01]  /*14660*/  SHF.L.U32 R0, R26, 0x1f, RZ ;  /* 0x0000001f1a007819 */ /* 0x000fe200000006ff */
[----:B------:R-:W-:Y:S03]  /*14670*/  BSSY B1, `(.L_x_10946) ;  /* 0x0000003000017945 */ /* 0x000fe60003800000 */
[----:B------:R-:W0:Y:S02]  /*14680*/  SYNCS.PHASECHK.TRANS64.TRYWAIT P0, [R6+URZ+0x2d840], R0 ;  /* 0x02d84000060075a7 */ /* 0x000e24000800017f */
[----:B0-----:R-:W-:Y:S05]  /*14690*/  @!P0 BRA `(.L_x_10947) ;  /* 0x0000002800b48947 */ /* 0x001fea0003800000 */
.L_x_11011:
[----:B------:R-:W-:Y:S05]  /*146a0*/  BSYNC B1 ;  /* 0x0000000000017941 */ /* 0x000fea0003800000 */
.L_x_10946:
[----:B------:R-:W1:Y:S01]  /*146b0*/  S2R R12, SR_TID.X ;  /* 0x00000000000c7919 */ /* 0x000e620000002100 */
[----:B------:R-:W-:Y:S01]  /*146c0*/  SHF.R.S32.HI R21, RZ, 0x1f, R5 ;  /* 0x0000001fff157819 */ /* 0x000fe20000011405 */
[----:B------:R-:W-:Y:S01]  /*146d0*/  ULDC.64 UR4, c[0x0][0x300] ;  /* 0x0000c00000047ab9 */ /* 0x000fe20000000a00 */
[----:B------:R-:W-:Y:S01]  /*146e0*/  LOP3.LUT P3, RZ, R19, 0x4, RZ, 0xc0, !PT ;  /* 0x0000000413ff7812 */ /* 0x000fe2000786c0ff */
[----:B------:R-:W-:Y:S01]  /*146f0*/  IMAD.WIDE.U32 R2, R5, UR4, RZ ;  /* 0x0000000405027c25 */ /* 0x000fe2000f8e00ff */
[C---:B------:R-:W-:Y:S02]  /*14700*/  LOP3.LUT P2, RZ, R19.reuse, 0x2, RZ, 0xc0, !PT ;  /* 0x0000000213ff7812 */ /* 0x040fe4000784c0ff */
[----:B------:R-:W-:Y:S01]  /*14710*/  LOP3.LUT P1, RZ, R19, 0x1, RZ, 0xc0, !PT ;  /* 0x0000000113ff7812 */ /* 0x000fe2000782c0ff */
[----:B0-----:R-:W-:-:S04]  /*14720*/  IMAD R0, R21, UR4, RZ ;  /* 0x0000000415007c24 */ /* 0x001fc8000f8e02ff */
        /* <DEDUP_REMOVED lines=9> */
[----:B-1----:R-:W-:Y:S02]  /*147c0*/  IMAD.SHL.U32 R8, R12, 0x8, RZ ;  /* 0x000000080c087824 */ /* 0x002fe400078e00ff */
[C---:B------:R-:W-:Y:S02]  /*147d0*/  IMAD R0, R22.reuse, UR5, R0 ;  /* 0x0000000516007c24 */ /* 0x040fe4000f8e0200 */
[----:B------:R-:W-:Y:S01]  /*147e0*/  IMAD.WIDE.U32 R2, R22, UR4, R2 ;  /* 0x0000000416027c25 */ /* 0x000fe2000f8e0002 */
[----:B------:R-:W-:Y:S01]  /*147f0*/  LOP3.LUT R8, R8, 0xd8, RZ, 0xc0, !PT ;  /* 0x000000d808087812 */ /* 0x000fe200078ec0ff */
[----:B------:R-:W-:-:S02]  /*14800*/  ULDC.64 UR4, c[0x0][0x2e8] ;  /* 0x0000ba0000047ab9 */ /* 0x000fc40000000a00 */
[----:B------:R-:W-:Y:S01]  /*14810*/  IMAD.SHL.U32 R11, R12, 0x8, RZ ;  /* 0x000000080c0b7824 */ /* 0x000fe200078e00ff */
[----:B------:R-:W-:Y:S01]  /*14820*/  LOP3.LUT R8, R8, 0x18, R12, 0x78, !PT ;  /* 0x0000001808087812 */ /* 0x000fe200078e780c */
[----:B------:R-:W-:Y:S01]  /*14830*/  IMAD.IADD R0, R0, 0x1, R3 ;  /* 0x0000000100007824 */ /* 0x000fe200078e0203 */
[----:B------:R-:W-:Y:S01]  /*14840*/  LEA R7, P0, R2, UR4, 0x1 ;  /* 0x0000000402077c11 */ /* 0x000fe2000f8008ff */
[----:B------:R-:W-:Y:S01]  /*14850*/  UMOV UR4, 0xffffffff ;  /* 0xffffffff00047882 */ /* 0x000fe20000000000 */
[----:B------:R-:W-:Y:S02]  /*14860*/  LOP3.LUT R8, R8, 0x320, R11, 0xf8, !PT ;  /* 0x0000032008087812 */ /* 0x000fe400078ef80b */
[----:B------:R-:W-:-:S03]  /*14870*/  LEA.HI.X R10, R2, UR5, R0, 0x1, P0 ;  /* 0x00000005020a7c11 */ /* 0x000fc600080f0c00 */
[----:B------:R-:W-:Y:S01]  /*14880*/  IMAD R8, R23, 0x3000, R8 ;  /* 0x0000300017087824 */ /* 0x000fe200078e0208 */
[----:B------:R-:W-:Y:S06]  /*14890*/  BRA.DIV UR4, `(.L_x_10948) ;  /* 0x0000002a04487947 */ /* 0x000fec000b800000 */
[----:B------:R-:W0:Y:S01]  /*148a0*/  S2R R3, SR_TID.X ;  /* 0x0000000000037919 */ /* 0x000e220000002100 */
[----:B------:R-:W-:Y:S01]  /*148b0*/  IMAD R8, R8, 0x2, R16 ;  /* 0x0000000208087824 */ /* 0x000fe200078e0210 */
[----:B------:R-:W1:Y:S04]  /*148c0*/  SHFL.IDX PT, R2, R7, RZ, 0x1c1f ;  /* 0x001c1fff07027589 */ /* 0x000e6800000e0000 */
[----:B------:R-:W-:Y:S01]  /*148d0*/  SHFL.IDX PT, R27, R10, 0x2, 0x1c1f ;  /* 0x005c1f000a1b7f89 */ /* 0x000fe200000e0000 */
[----:B0-----:R-:W-:-:S03]  /*148e0*/  IMAD.SHL.U32 R11, R3, 0x8, RZ ;  /* 0x00000008030b7824 */ /* 0x001fc600078e00ff */
[----:B------:R-:W0:Y:S02]  /*148f0*/  SHFL.IDX PT, R3, R10, RZ, 0x1c1f ;  /* 0x001c1fff0a037589 */ /* 0x000e2400000e0000 */
[----:B------:R-:W-:-:S05]  /*14900*/  LOP3.LUT R11, R11, 0x18, RZ, 0xc0, !PT ;  /* 0x000000180b0b7812 */ /* 0x000fca00078ec0ff */
[----:B------:R-:W-:-:S05]  /*14910*/  IMAD.SHL.U32 R0, R11, 0x2, RZ ;  /* 0x000000020b007824 */ /* 0x000fca00078e00ff */
        /* <DEDUP_REMOVED lines=20> */
.L_x_11021:
        /* <DEDUP_REMOVED lines=10> */
.L_x_10949:
        /* <DEDUP_REMOVED lines=11> */
.L_x_10950:
[----:B------:R1:W-:Y:S01]  /*14bb0*/  SYNCS.ARRIVE.TRANS64.A1T0 RZ, [R6+URZ+0x2d830], RZ ;  /* 0x02d830ff06ff79a7 */ /* 0x0003e2000810003f */
[----:B------:R-:W-:Y:S05]  /*14bc0*/  @!P2 BRA `(.L_x_10951) ;  /* 0x000000000004a947 */ /* 0x000fea0003800000 */
[----:B------:R-:W-:Y:S01]  /*14bd0*/  BPT.TRAP 0x1 ;  /* 0x000000040000795c */ /* 0x000fe20000300000 */
.L_x_10951:
[----:B------:R-:W-:Y:S01]  /*14be0*/  SHF.L.U32 R2, R20, 0x1f, RZ ;  /* 0x0000001f14027819 */ /* 0x000fe200000006ff */
[----:B-1----:R-:W-:Y:S01]  /*14bf0*/  IMAD R6, R9, 0x8, R16 ;  /* 0x0000000809067824 */ /* 0x002fe200078e0210 */
[----:B------:R-:W-:Y:S03]  /*14c00*/  BSSY B1, `(.L_x_10952) ;  /* 0x0000003000017945 */ /* 0x000fe60003800000 */
[----:B------:R-:W1:Y:S02]  /*14c10*/  SYNCS.PHASECHK.TRANS64.TRYWAIT P0, [R6+URZ+0x2d860], R2 ;  /* 0x02d86002060075a7 */ /* 0x000e64000800017f */
[----:B-1----:R-:W-:Y:S05]  /*14c20*/  @!P0 BRA `(.L_x_10953) ;  /* 0x0000002800a88947 */ /* 0x002fea0003800000 */
.L_x_11022:
[----:B------:R-:W-:Y:S05]  /*14c30*/  BSYNC B1 ;  /* 0x0000000000017941 */ /* 0x000fea0003800000 */
.L_x_10952:
[----:B------:R-:W0:Y:S01]  /*14c40*/  S2R R3, SR_TID.X ;  /* 0x0000000000037919 */ /* 0x000e220000002100 */
[----:B-1----:R-:W-:Y:S01]  /*14c50*/  IMAD.MOV.U32 R2, RZ, RZ, -0x80 ;  /* 0xffffff80ff027424 */ /* 0x002fe200078e00ff */
[----:B------:R-:W-:Y:S01]  /*14c60*/  UMOV UR4, 0xffffffff ;  /* 0xffffffff00047882 */ /* 0x000fe20000000000 */
[C---:B------:R-:W-:Y:S02]  /*14c70*/  LOP3.LUT P3, RZ, R19.reuse, 0x20, RZ, 0xc0, !PT ;  /* 0x0000002013ff7812 */ /* 0x040fe4000786c0ff */
[----:B------:R-:W-:Y:S01]  /*14c80*/  IMAD R2, R28, R2, UR36 ;  /* 0x000000241c027e24 */ /* 0x000fe2000f8e0202 */
[C---:B------:R-:W-:Y:S02]  /*14c90*/  LOP3.LUT P2, RZ, R19.reuse, 0x10, RZ, 0xc0, !PT ;  /* 0x0000001013ff7812 */ /* 0x040fe4000784c0ff */
[----:B------:R-:W-:Y:S01]  /*14ca0*/  LOP3.LUT P1, RZ, R19, 0x8, RZ, 0xc0, !PT ;  /* 0x0000000813ff7812 */ /* 0x000fe2000782c0ff */
[C---:B0-----:R-:W-:Y:S02]  /*14cb0*/  IMAD.SHL.U32 R7, R3.reuse, 0x8, RZ ;  /* 0x0000000803077824 */ /* 0x041fe400078e00ff */
[----:B------:R-:W-:-:S03]  /*14cc0*/  IMAD.SHL.U32 R8, R3, 0x8, RZ ;  /* 0x0000000803087824 */ /* 0x000fc600078e00ff */
[----:B------:R-:W-:-:S04]  /*14cd0*/  LOP3.LUT R7, R7, 0xd8, RZ, 0xc0, !PT ;  /* 0x000000d807077812 */ /* 0x000fc800078ec0ff */
[----:B------:R-:W-:Y:S02]  /*14ce0*/  LOP3.LUT R7, R7, 0x18, R3, 0x78, !PT ;  /* 0x0000001807077812 */ /* 0x000fe400078e7803 */
[----:B------:R-:W-:Y:S02]  /*14cf0*/  LOP3.LUT R3, R3, 0x7f, RZ, 0xc0, !PT ;  /* 0x0000007f03037812 */ /* 0x000fe400078ec0ff */
[----:B------:R-:W-:Y:S02]  /*14d00*/  LOP3.LUT R7, R7, 0x320, R8, 0xf8, !PT ;  /* 0x0000032007077812 */ /* 0x000fe400078ef808 */
[----:B------:R-:W-:-:S03]  /*14d10*/  SHF.R.U32.HI R3, RZ, 0x2, R3 ;  /* 0x00000002ff037819 */ /* 0x000fc60000011603 */
[----:B------:R-:W-:Y:S02]  /*14d20*/  IMAD R7, R9, 0x3000, R7 ;  /* 0x0000300009077824 */ /* 0x000fe400078e0207 */
[----:B------:R-:W-:Y:S01]  /*14d30*/  IMAD.IADD R8, R2, 0x1, -R3 ;  /* 0x0000000102087824 */ /* 0x000fe200078e0a03 */
[----:B------:R-:W-:Y:S06]  /*14d40*/  BRA.DIV UR4, `(.L_x_10954) ;  /* 0x0000002a04747947 */ /* 0x000fec000b800000 */
[----:B------:R-:W0:Y:S01]  /*14d50*/  SHFL.IDX PT, R2, R17, RZ, 0x1c1f ;  /* 0x001c1fff11027589 */ /* 0x000e2200000e0000 */
        /* <DEDUP_REMOVED lines=33> */
.L_x_11032:
        /* <DEDUP_REMOVED lines=31> */
.L_x_10955:
        /* <DEDUP_REMOVED lines=11> */
.L_x_10956:
        /* <DEDUP_REMOVED lines=8> */
.L_x_10944:
        /* <DEDUP_REMOVED lines=16> */
[----:B0-----:R-:W-:-:S05]  /*15390*/  IADD3 R0, R0, UR46, R7 ;  /* 0x0000002e00007c10 */ /* 0x001fca000fffe007 */
[----:B------:R1:W-:Y:S02]  /*153a0*/  STL [R1+0x10], R0 ;  /* 0x0000100001007387 */ /* 0x0003e40000100800 */
.L_x_10959:
[----:B------:R-:W-:Y:S05]  /*153b0*/  BSYNC B0 ;  /* 0x0000000000007941 */ /* 0x000fea0003800000 */
.L_x_10958:
[----:B-1----:R-:W-:-:S05]  /*153c0*/  IMAD.U32 R0, RZ, RZ, UR47 ;  /* 0x0000002fff007e24 */ /* 0x002fca000f8e00ff */
[----:B------:R-:W-:-:S13]  /*153d0*/  ISETP.NE.AND P0, PT, R0, 0x3, PT ;  /* 0x000000030000780c */ /* 0x000fda0003f05270 */
[----:B------:R-:W-:Y:S05]  /*153e0*/  @!P0 BRA `(.L_x_10960) ;  /* 0x0000000000048947 */ /* 0x000fea0003800000 */
[----:B------:R-:W-:Y:S01]  /*153f0*/  BPT.TRAP 0x1 ;  /* 0x000000040000795c */ /* 0x000fe20000300000 */
.L_x_10960:
[----:B------:R-:W-:Y:S01]  /*15400*/  IMAD R4, R23, 0x8, R16 ;  /* 0x0000000817047824 */ /* 0x000fe200078e0210 */
[----:B0-----:R-:W-:Y:S01]  /*15410*/  SHF.L.U32 R3, R26, 0x1f, RZ ;  /* 0x0000001f1a037819 */ /* 0x001fe200000006ff */
[----:B------:R-:W-:Y:S03]  /*15420*/  BSSY B0, `(.L_x_10961) ;  /* 0x0000003000007945 */ /* 0x000fe60003800000 */
[----:B------:R-:W0:Y:S02]  /*15430*/  SYNCS.PHASECHK.TRANS64.TRYWAIT P0, [R4+URZ+0x2d860], R3 ;  /* 0x02d86003040075a7 */ /* 0x000e24000800017f */
[----:B0-----:R-:W-:Y:S05]  /*15440*/  @!P0 BRA `(.L_x_10962) ;  /* 0x0000002800188947 */ /* 0x001fea0003800000 */
.L_x_11033:
[----:B------:R-:W-:Y:S05]  /*15450*/  BSYNC B0 ;  /* 0x0000000000007941 */ /* 0x000fea0003800000 */
.L_x_10961:
[----:B------:R-:W1:Y:S01]  /*15460*/  S2R R7, SR_TID.X ;  /* 0x0000000000077919 */ /* 0x000e620000002100 */
[----:B------:R-:W-:Y:S01]  /*15470*/  IMAD.MOV.U32 R5, RZ, RZ, -0x80 ;  /* 0xffffff80ff057424 */ /* 0x000fe200078e00ff */
[----:B------:R-:W-:Y:S01]  /*15480*/  UMOV UR4, 0xffffffff ;  /* 0xffffffff00047882 */ /* 0x000fe20000000000 */
[C---:B------:R-:W-:Y:S02]  /*15490*/  LOP3.LUT P4, RZ, R19.reuse, 0x20, RZ, 0xc0, !PT ;  /* 0x0000002013ff7812 */ /* 0x040fe4000788c0ff */
[----:B------:R-:W-:Y:S01]  /*154a0*/  IMAD R5, R24, R5, UR36 ;  /* 0x0000002418057e24 */ /* 0x000fe2000f8e0205 */
[C---:B------:R-:W-:Y:S02]  /*154b0*/  LOP3.LUT P3, RZ, R19.reuse, 0x10, RZ, 0xc0, !PT ;  /* 0x0000001013ff7812 */ /* 0x040fe4000786c0ff */
[----:B------:R-:W-:Y:S01]  /*154c0*/  LOP3.LUT P1, RZ, R19, 0x8, RZ, 0xc0, !PT ;  /* 0x0000000813ff7812 */ /* 0x000fe2000782c0ff */
[C---:B-1----:R-:W-:Y:S01]  /*154d0*/  IMAD.SHL.U32 R0, R7.reuse, 0x8, RZ ;  /* 0x0000000807007824 */ /* 0x042fe200078e00ff */
[C---:B------:R-:W-:Y:S01]  /*154e0*/  LOP3.LUT R6, R7.reuse, 0x7f, RZ, 0xc0, !PT ;  /* 0x0000007f07067812 */ /* 0x040fe200078ec0ff */
[----:B------:R-:W-:-:S03]  /*154f0*/  IMAD.SHL.U32 R2, R7, 0x8, RZ ;  /* 0x0000000807027824 */ /* 0x000fc600078e00ff */
[----:B------:R-:W-:Y:S02]  /*15500*/  LOP3.LUT R0, R0, 0xd8, RZ, 0xc0, !PT ;  /* 0x000000d800007812 */ /* 0x000fe400078ec0ff */
[----:B------:R-:W-:Y:S02]  /*15510*/  SHF.R.U32.HI R6, RZ, 0x2, R6 ;  /* 0x00000002ff067819 */ /* 0x000fe40000011606 */
[----:B------:R-:W-:-:S03]  /*15520*/  LOP3.LUT R0, R0, 0x18, R7, 0x78, !PT ;  /* 0x0000001800007812 */ /* 0x000fc600078e7807 */
[----:B------:R-:W-:Y:S01]  /*15530*/  IMAD.IADD R5, R5, 0x1, -R6 ;  /* 0x0000000105057824 */ /* 0x000fe200078e0a06 */
[----:B------:R-:W-:-:S05]  /*15540*/  LOP3.LUT R0, R0, 0x320, R2, 0xf8, !PT ;  /* 0x0000032000007812 */ /* 0x000fca00078ef802 */
[----:B------:R-:W-:Y:S01]  /*15550*/  IMAD R7, R23, 0x3000, R0 ;  /* 0x0000300017077824 */ /* 0x000fe200078e0200 */
        /* <DEDUP_REMOVED lines=8> */
[----:B------:R-:W1:Y:S03]  /*155e0*/  SHFL.IDX PT, R14, R17, 0x1, 0x1c1f ;  /* 0x003c1f00110e7f89 */ /* 0x000e6600000e0000 */
[----:B0-----:R-:W-:Y:S01]  /*155f0*/  IMAD.X R3, RZ, RZ, R0, P0 ;  /* 0x000000ffff037224 */ /* 0x001fe200000e0600 */
[----:B------:R-:W-:Y:S01]  /*15600*/  ISETP.LT.OR P0, PT, R5, 0x1, P4 ;  /* 0x000000010500780c */ /* 0x000fe20002701670 */
[----:B------:R-:W-:Y:S02]  /*15610*/  IMAD R0, R7, 0x2, R16 ;  /* 0x0000000207007824 */ /* 0x000fe400078e0210 */
[----:B------:R-:W-:Y:S10]  /*15620*/  SHFL.IDX PT, R7, R18, 0x3, 0x1c1f ;  /* 0x007c1f0012077f89 */ /* 0x000ff400000e0000 */
        /* <DEDUP_REMOVED lines=25> */
.L_x_11043:
        /* <DEDUP_REMOVED lines=13> */
.L_x_10964:
        /* <DEDUP_REMOVED lines=11> */
.L_x_10965:
[----:B------:R0:W-:Y:S01]  /*15940*/  SYNCS.ARRIVE.TRANS64.A1T0 RZ, [R4+URZ+0x2d850], RZ ;  /* 0x02d850ff04ff79a7 */ /* 0x0001e2000810003f */
[----:B------:R-:W-:-:S05]  /*15950*/  VIADD R23, R23, 0x1 ;  /* 0x0000000117177836 */ /* 0x000fca0000000000 */
[----:B------:R-:W-:-:S04]  /*15960*/  ISETP.NE.AND P0, PT, R23, 0x2, PT ;  /* 0x000000021700780c */ /* 0x000fc80003f05270 */
[----:B------:R-:W-:Y:S02]  /*15970*/  SEL R3, RZ, 0x1, P0 ;  /* 0x00000001ff037807 */ /* 0x000fe40000000000 */
[----:B------:R-:W-:Y:S02]  /*15980*/  SEL R23, R23, RZ, P0 ;  /* 0x000000ff17177207 */ /* 0x000fe40000000000 */
[----:B0-----:R-:W-:-:S07]  /*15990*/  LOP3.LUT R26, R26, R3, RZ, 0x3c, !PT ;  /* 0x000000031a1a7212 */ /* 0x001fce00078e3cff */
.L_x_10925:
[----:B------:R-:W-:Y:S05]  /*159a0*/  BSYNC B7 ;  /* 0x0000000000077941 */ /* 0x000fea0003800000 */
.L_x_10923:
[----:B------:R2:W5:Y:S01]  /*159b0*/  LDL R2, [R1+0x10] ;  /* 0x0000100001027983 */ /* 0x0005620000100800 */
[----:B------:R-:W-:-:S13]  /*159c0*/  LOP3.LUT P0, RZ, R19, 0x800, RZ, 0xc0, !PT ;  /* 0x0000080013ff7812 */ /* 0x000fda000780c0ff */
[----:B--2---:R-:W-:Y:S05]  /*159d0*/  @!P0 BRA `(.L_x_10966) ;  /* 0x0000000000288947 */ /* 0x004fea0003800000 */
[----:B------:R-:W-:Y:S05]  /*159e0*/  WARPSYNC.ALL ;  /* 0x0000000000007948 */ /* 0x000fea0003800000 */
[----:B------:R-:W2:Y:S08]  /*159f0*/  S2UR UR5, SR_CgaCtaId ;  /* 0x00000000000579c3 */ /* 0x000eb00000008800 */
[----:B------:R-:W-:Y:S06]  /*15a00*/  BAR.SYNC.DEFER_BLOCKING 0x5, 0x200 ;  /* 0x0148000000007b1d */ /* 0x000fec0000010000 */
[----:B------:R-:W-:-:S02]  /*15a10*/  UMOV UR4, 0x400 ;  /* 0x0000040000047882 */ /* 0x000fc40000000000 */
[----:B--2---:R-:W-:-:S06]  /*15a20*/  ULEA UR4, UR5, UR4, 0x18 ;  /* 0x0000000405047291 */ /* 0x004fcc000f8ec03f */
[----:B------:R-:W-:-:S05]  /*15a30*/  IMAD.U32 R16, RZ, RZ, UR4 ;  /* 0x00000004ff107e24 */ /* 0x000fca000f8e00ff */
[----:B-----5:R-:W2:Y:S04]  /*15a40*/  LDS R2, [R16+0x2d8d0] ;  /* 0x02d8d00010027984 */ /* 0x020ea80000000800 */
[----:B--2---:R2:W-:Y:S01]  /*15a50*/  STL [R1+0x10], R2 ;  /* 0x0000100201007387 */ /* 0x0045e20000100800 */
[----:B------:R-:W-:Y:S06]  /*15a60*/  BAR.ARV 0x4, 0x200 ;  /* 0x0108000000007b1d */ /* 0x000fec0000002000 */
[----:B------:R-:W-:Y:S05]  /*15a70*/  BRA `(.L_x_10967) ;  /* 0x00000000002c7947 */ /* 0x000fea0003800000 */
.L_x_10966:
[----:B------:R-:W-:-:S03]  /*15a80*/  UMOV UR4, 0xffffffff ;  /* 0xffffffff00047882 */ /* 0x000fc60000000000 */
[----:B------:R-:W-:Y:S05]  /*15a90*/  BRA.DIV UR4, `(.L_x_10968) ;  /* 0x0000002604fc7947 */ /* 0x000fea000b800000 */
[----:B-----5:R2:W3:Y:S02]  /*15aa0*/  SHFL.IDX PT, R14, R2, RZ, 0x1f ;  /* 0x00001fff020e7589 */ /* 0x0204e400000e0000 */
.L_x_11046:
[----:B------:R-:W4:Y:S01]  /*15ab0*/  @!P2 S2R R3, SR_CgaCtaId ;  /* 0x000000000003a919 */ /* 0x000f220000008800 */
[----:B------:R-:W-:Y:S05]  /*15ac0*/  WARPSYNC.ALL ;  /* 0x0000000000007948 */ /* 0x000fea0003800000 */
[----:B------:R-:W-:Y:S01]  /*15ad0*/  BAR.SYNC.DEFER_BLOCKING 0x4, 0x200 ;  /* 0x0108000000007b1d */ /* 0x000fe20000010000 */
[----:B-1----:R-:W-:-:S05]  /*15ae0*/  @!P2 MOV R0, 0x400 ;  /* 0x000004000000a802 */ /* 0x002fca0000000f00 */
[----:B---3--:R3:W-:Y:S01]  /*15af0*/  STL [R1+0x10], R14 ;  /* 0x0000100e01007387 */ /* 0x0087e20000100800 */
[----:B----4-:R-:W-:-:S05]  /*15b00*/  @!P2 LEA R16, R3, R0, 0x18 ;  /* 0x000000000310a211 */ /* 0x010fca00078ec0ff */
[----:B------:R3:W-:Y:S01]  /*15b10*/  @!P2 STS [R16+0x2d8d0], R2 ;  /* 0x02d8d0021000a388 */ /* 0x0007e20000000800 */
[----:B------:R-:W-:Y:S06]  /*15b20*/  BAR.ARV 0x5, 0x200 ;  /* 0x0148000000007b1d */ /* 0x000fec0000002000 */
.L_x_10967:
[----:B-1----:R-:W4:Y:S01]  /*15b30*/  LDL R0, [R1+0x10] ;  /* 0x0000100001007983 */ /* 0x002f220000100800 */
[----:B------:R-:W-:Y:S02]  /*15b40*/  ULDC UR4, c[0x0][0xc38] ;  /* 0x00030e0000047ab9 */ /* 0x000fe40000000800 */
[----:B----4-:R-:W-:-:S13]  /*15b50*/  ISETP.GE.AND P0, PT, R0, UR4, PT ;  /* 0x0000000400007c0c */ /* 0x010fda000bf06270 */
[----:B------:R-:W-:Y:S05]  /*15b60*/  @!P0 BRA `(.L_x_10969) ;  /* 0xffffffc000c48947 */ /* 0x000fea000383ffff */
.L_x_10914:
[----:B------:R-:W4:Y:S01]  /*15b70*/  LDL.LU R0, [R1+0x14] ;  /* 0x0000140001007983 */ /* 0x000f220000300800 */
[----:B------:R-:W-:Y:S01]  /*15b80*/  BSSY B0, `(.L_x_10970) ;  /* 0x000000b000007945 */ /* 0x000fe20003800000 */
[----:B------:R-:W1:Y:S01]  /*15b90*/  S2R R5, SR_CgaCtaId ;  /* 0x0000000000057919 */ /* 0x000e620000008800 */
[----:B----4-:R-:W-:-:S05]  /*15ba0*/  VIADD R0, R0, 0x1 ;  /* 0x0000000100007836 */ /* 0x010fca0000000000 */
[----:B--23--:R-:W-:-:S04]  /*15bb0*/  LEA.HI R2, R0, R0, RZ, 0x1 ;  /* 0x0000000000027211 */ /* 0x00cfc800078f08ff */
[----:B------:R-:W-:Y:S02]  /*15bc0*/  LOP3.LUT R3, R2, 0xfffffffe, RZ, 0xc0, !PT ;  /* 0xfffffffe02037812 */ /* 0x000fe400078ec0ff */
[----:B------:R-:W-:-:S03]  /*15bd0*/  MOV R2, 0x400 ;  /* 0x0000040000027802 */ /* 0x000fc60000000f00 */
[----:B------:R-:W-:Y:S01]  /*15be0*/  IMAD.IADD R0, R0, 0x1, -R3 ;  /* 0x0000000100007824 */ /* 0x000fe200078e0a03 */
[----:B-1----:R-:W-:-:S04]  /*15bf0*/  LEA R4, R5, R2, 0x18 ;  /* 0x0000000205047211 */ /* 0x002fc800078ec0ff */
[----:B------:R-:W-:-:S04]  /*15c00*/  SHF.L.U32 R0, R0, 0x1f, RZ ;  /* 0x0000001f00007819 */ /* 0x000fc800000006ff */
[----:B------:R-:W1:Y:S02]  /*15c10*/  SYNCS.PHASECHK.TRANS64.TRYWAIT P0, [R4+URZ+0x2d820], R0 ;  /* 0x02d82000040075a7 */ /* 0x000e64000800017f */
[----:B-1----:R-:W-:Y:S05]  /*15c20*/  @!P0 BRA `(.L_x_10971) ;  /* 0x0000002400c08947 */ /* 0x002fea0003800000 */
.L_x_11047:
[----:B------:R-:W-:Y:S05]  /*15c30*/  BSYNC B0 ;  /* 0x0000000000007941 */ /* 0x000fea0003800000 */
.L_x_10970:
[----:B------:R-:W-:-:S03]  /*15c40*/  UMOV UR4, 0xffffffff ;  /* 0xffffffff00047882 */ /* 0x000fc60000000000 */
[----:B------:R-:W-:Y:S05]  /*15c50*/  BRA.DIV UR4, `(.L_x_10972) ;  /* 0x0000002604c87947 */ /* 0x000fea000b800000 */
[----:B-1----:R-:W1:Y:S02]  /*15c60*/  S2R R0, SR_TID.X ;  /* 0x0000000000007919 */ /* 0x002e640000002100 */
[----:B-1----:R-:W-:-:S04]  /*15c70*/  SHF.R.U32.HI R0, RZ, 0x5, R0 ;  /* 0x00000005ff007819 */ /* 0x002fc80000011600 */
[----:B------:R-:W-:-:S05]  /*15c80*/  LOP3.LUT R0, R0, 0x3, RZ, 0xc0, !PT ;  /* 0x0000000300007812 */ /* 0x000fca00078ec0ff */
[----:B------:R1:W2:Y:S02]  /*15c90*/  SHFL.IDX PT, R14, R0, RZ, 0x1f ;  /* 0x00001fff000e7589 */ /* 0x0002a400000e0000 */
.L_x_11050:
[----:B--2---:R-:W-:Y:S01]  /*15ca0*/  ISETP.NE.AND P0, PT, R14, RZ, PT ;  /* 0x000000ff0e00720c */ /* 0x004fe20003f05270 */
[----:B------:R-:W-:-:S12]  /*15cb0*/  BSSY B0, `(.L_x_10973) ;  /* 0x0000024000007945 */ /* 0x000fd80003800000 */
[----:B------:R-:W-:Y:S05]  /*15cc0*/  @P0 BRA `(.L_x_10974) ;  /* 0x0000000000880947 */ /* 0x000fea0003800000 */
[----:B------:R-:W-:-:S03]  /*15cd0*/  UMOV UR4, 0xffffffff ;  /* 0xffffffff00047882 */ /* 0x000fc60000000000 */
[----:B------:R-:W-:Y:S05]  /*15ce0*/  BRA.DIV UR4, `(.L_x_10975) ;  /* 0x0000002604d87947 */ /* 0x000fea000b800000 */
[----:B------:R-:W-:-:S13]  /*15cf0*/  ELECT P6, URZ, PT ;  /* 0x00000000003f782f */ /* 0x000fda00038c0000 */
.L_x_11053:
[----:B------:R-:W-:Y:S05]  /*15d00*/  @!P6 BRA `(.L_x_10974) ;  /* 0x000000000078e947 */ /* 0x000fea0003800000 */
[----:B------:R-:W-:-:S06]  /*15d10*/  ULOP3.LUT UR4, UR42, 0x2, URZ, 0xfc, !UPT ;  /* 0x000000022a047892 */ /* 0x000fcc000f8efc3f */
[----:B-1----:R-:W-:-:S05]  /*15d20*/  IMAD.U32 R0, RZ, RZ, UR4 ;  /* 0x00000004ff007e24 */ /* 0x002fca000f8e00ff */
[----:B------:R-:W-:-:S13]  /*15d30*/  ISETP.NE.AND P0, PT, R0, 0x3, PT ;  /* 0x000000030000780c */ /* 0x000fda0003f05270 */
[----:B------:R-:W-:Y:S05]  /*15d40*/  @!P0 BRA `(.L_x_10976) ;  /* 0x0000000000048947 */ /* 0x000fea0003800000 */
[----:B------:R-:W-:Y:S01]  /*15d50*/  BPT.TRAP 0x1 ;  /* 0x000000040000795c */ /* 0x000fe20000300000 */
.L_x_10976:
[C---:B------:R-:W-:Y:S01]  /*15d60*/  IMAD R5, R23.reuse, 0x8, R4 ;  /* 0x0000000817057824 */ /* 0x040fe200078e0204 */
[----:B------:R-:W-:Y:S01]  /*15d70*/  SHF.L.U32 R0, R26, 0x1f, RZ ;  /* 0x0000001f1a007819 */ /* 0x000fe200000006ff */
[----:B------:R-:W-:-:S03]  /*15d80*/  VIADD R23, R23, 0x1 ;  /* 0x0000000117177836 */ /* 0x000fc60000000000 */
[----:B------:R-:W1:Y:S02]  /*15d90*/  SYNCS.PHASECHK.TRANS64.TRYWAIT P1, [R5+URZ+0x2d840], R0 ;  /* 0x02d84000050075a7 */ /* 0x000e64000802017f */
[----:B------:R-:W-:-:S04]  /*15da0*/  ISETP.NE.AND P2, PT, R23, 0x2, PT ;  /* 0x000000021700780c */ /* 0x000fc80003f45270 */
[----:B------:R-:W-:Y:S01]  /*15db0*/  SEL R3, RZ, 0x1, P2 ;  /* 0x00000001ff037807 */ /* 0x000fe20001000000 */
[----:B-1----:R-:W-:Y:S08]  /*15dc0*/  @!P1 BRA `(.L_x_10977) ;  /* 0x0000002400c09947 */ /* 0x002ff00003800000 */
.L_x_11054:
[----:B------:R-:W-:Y:S02]  /*15dd0*/  SEL R23, R23, RZ, P2 ;  /* 0x000000ff17177207 */ /* 0x000fe40001000000 */
[----:B------:R-:W-:Y:S01]  /*15de0*/  LOP3.LUT R2, R26, R3, RZ, 0x3c, !PT ;  /* 0x000000031a027212 */ /* 0x000fe200078e3cff */
[----:B------:R-:W-:Y:S06]  /*15df0*/  @!P0 BRA `(.L_x_10978) ;  /* 0x0000000000048947 */ /* 0x000fec0003800000 */
[----:B------:R-:W-:Y:S01]  /*15e00*/  BPT.TRAP 0x1 ;  /* 0x000000040000795c */ /* 0x000fe20000300000 */
.L_x_10978:
[----:B------:R-:W-:Y:S01]  /*15e10*/  IMAD R23, R23, 0x8, R4 ;  /* 0x0000000817177824 */ /* 0x000fe200078e0204 */
[----:B------:R-:W-:-:S04]  /*15e20*/  SHF.L.U32 R2, R2, 0x1f, RZ ;  /* 0x0000001f02027819 */ /* 0x000fc800000006ff */
[----:B------:R-:W2:Y:S02]  /*15e30*/  SYNCS.PHASECHK.TRANS64.TRYWAIT P1, [R23+URZ+0x2d840], R2 ;  /* 0x02d84002170075a7 */ /* 0x000ea4000802017f */
[----:B--2---:R-:W-:Y:S05]  /*15e40*/  @!P1 BRA `(.L_x_10979) ;  /* 0x0000002400b49947 */ /* 0x004fea0003800000 */
.L_x_11055:
[----:B------:R-:W-:Y:S05]  /*15e50*/  @!P0 BRA `(.L_x_10980) ;  /* 0x0000000000048947 */ /* 0x000fea0003800000 */
[----:B------:R-:W-:Y:S01]  /*15e60*/  BPT.TRAP 0x1 ;  /* 0x000000040000795c */ /* 0x000fe20000300000 */
.L_x_10980:
[----:B------:R-:W3:Y:S02]  /*15e70*/  SYNCS.PHASECHK.TRANS64.TRYWAIT P1, [R5+URZ+0x2d860], R0 ;  /* 0x02d86000050075a7 */ /* 0x000ee4000802017f */
[----:B---3--:R-:W-:Y:S05]  /*15e80*/  @!P1 BRA `(.L_x_10981) ;  /* 0x0000002400b89947 */ /* 0x008fea0003800000 */
.L_x_11056:
[----:B------:R-:W-:Y:S05]  /*15e90*/  @!P0 BRA `(.L_x_10982) ;  /* 0x0000000000048947 */ /* 0x000fea0003800000 */
[----:B------:R-:W-:Y:S01]  /*15ea0*/  BPT.TRAP 0x1 ;  /* 0x000000040000795c */ /* 0x000fe20000300000 */
.L_x_10982:
[----:B----4-:R4:W0:Y:S02]  /*15eb0*/  SYNCS.PHASECHK.TRANS64.TRYWAIT P0, [R23+URZ+0x2d860], R2 ;  /* 0x02d86002170075a7 */ /* 0x010824000800017f */
[----:B0-----:R-:W-:Y:S05]  /*15ec0*/  @!P0 NANOSLEEP.SYNCS 0x989680 ;  /* 0x009896800000895d */ /* 0x001fea0003900000 */
[----:B------:R-:W0:Y:S02]  /*15ed0*/  @!P0 SYNCS.PHASECHK.TRANS64 P0, [R23+URZ+0x2d860], R2 ;  /* 0x02d86002170085a7 */ /* 0x000e24000800007f */
[----:B0-----:R-:W-:Y:S05]  /*15ee0*/  @!P0 BRA `(.L_x_10982) ;  /* 0xfffffffc00f08947 */ /* 0x001fea000383ffff */
.L_x_10974:
[----:B------:R-:W-:Y:S05]  /*15ef0*/  BSYNC B0 ;  /* 0x0000000000007941 */ /* 0x000fea0003800000 */
.L_x_10973:
[----:B------:R-:W-:Y:S05]  /*15f00*/  EXIT ;  /* 0x000000000000794d */ /* 0x000fea0003800000 */
.L_x_10827:
[----:B0-----:R-:W-:-:S04]  /*15f10*/  IMAD.U32 R3, RZ, RZ, UR40 ;  /* 0x00000028ff037e24 */ /* 0x001fc8000f8e00ff */
[----:B------:R0:W1:Y:S03]  /*15f20*/  SYNCS.PHASECHK.TRANS64.TRYWAIT P1, [R3+URZ+0x2d800], R0 ;  /* 0x02d80000030075a7 */ /* 0x000066000802017f */
[----:B-1----:R-:W-:Y:S05]  /*15f30*/  @!P1 NANOSLEEP.SYNCS 0x989680 ;  /* 0x009896800000995d */ /* 0x002fea0003900000 */
[----:B------:R-:W1:Y:S02]  /*15f40*/  @!P1 SYNCS.PHASECHK.TRANS64 P1, [R3+URZ+0x2d800], R0 ;  /* 0x02d80000030095a7 */ /* 0x000e64000802007f */
[----:B-1----:R-:W-:Y:S05]  /*15f50*/  @!P1 BRA `(.L_x_10827) ;  /* 0xfffffffc00ec9947 */ /* 0x002fea000383ffff */
[----:B------:R-:W-:Y:S05]  /*15f60*/  BRA `(.L_x_10983) ;  /* 0xfffffeb800e47947 */ /* 0x000fea000383ffff */
.L_x_10831:
[----:B-1----:R1:W2:Y:S02]  /*15f70*/  SYNCS.PHASECHK.TRANS64.TRYWAIT P1, [R6+URZ+0x2d830], R3 ;  /* 0x02d83003060075a7 */ /* 0x0022a4000802017f */
[----:B--2---:R-:W-:Y:S05]  /*15f80*/  @!P1 NANOSLEEP.SYNCS 0x989680 ;  /* 0x009896800000995d */ /* 0x004fea0003900000 */
[----:B------:R-:W2:Y:S02]  /*15f90*/  @!P1 SYNCS.PHASECHK.TRANS64 P1, [R6+URZ+0x2d830], R3 ;  /* 0x02d83003060095a7 */ /* 0x000ea4000802007f */
[----:B--2---:R-:W-:Y:S05]  /*15fa0*/  @!P1 BRA `(.L_x_10831) ;  /* 0xfffffffc00f09947 */ /* 0x004fea000383ffff */
[----:B------:R-:W-:Y:S05]  /*15fb0*/  BRA `(.L_x_10830) ;  /* 0xfffffebc00007947 */ /* 0x000fea000383ffff */
.L_x_10848:
[----:B-1----:R-:W-:-:S04]  /*15fc0*/  IMAD.U32 R7, RZ, RZ, UR6 ;  /* 0x00000006ff077e24 */ /* 0x002fc8000f8e00ff */
[----:B------:R1:W2:Y:S03]  /*15fd0*/  SYNCS.PHASECHK.TRANS64.TRYWAIT P1, [R7+URZ+0x2d830], R6 ;  /* 0x02d83006070075a7 */ /* 0x0002a6000802017f */
[----:B--2---:R-:W-:Y:S05]  /*15fe0*/  @!P1 NANOSLEEP.SYNCS 0x989680 ;  /* 0x009896800000995d */ /* 0x004fea0003900000 */
[----:B------:R-:W2:Y:S02]  /*15ff0*/  @!P1 SYNCS.PHASECHK.TRANS64 P1, [R7+URZ+0x2d830], R6 ;  /* 0x02d83006070095a7 */ /* 0x000ea4000802007f */
[----:B--2---:R-:W-:Y:S05]  /*16000*/  @!P1 BRA `(.L_x_10848) ;  /* 0xfffffffc00ec9947 */ /* 0x004fea000383ffff */
[----:B------:R-:W-:Y:S05]  /*16010*/  BRA `(.L_x_10845) ;  /* 0xfffffef800247947 */ /* 0x000fea000383ffff */
.L_x_10852:
[----:B-1----:R-:W-:-:S04]  /*16020*/  IMAD.U32 R7, RZ, RZ, UR6 ;  /* 0x00000006ff077e24 */ /* 0x002fc8000f8e00ff */
[----:B------:R1:W2:Y:S03]  /*16030*/  SYNCS.PHASECHK.TRANS64.TRYWAIT P1, [R7+URZ+0x2d850], R6 ;  /* 0x02d85006070075a7 */ /* 0x0002a6000802017f */
[----:B--2---:R-:W-:Y:S05]  /*16040*/  @!P1 NANOSLEEP.SYNCS 0x989680 ;  /* 0x009896800000995d */ /* 0x004fea0003900000 */
[----:B------:R-:W2:Y:S02]  /*16050*/  @!P1 SYNCS.PHASECHK.TRANS64 P1, [R7+URZ+0x2d850], R6 ;  /* 0x02d85006070095a7 */ /* 0x000ea4000802007f */
[----:B--2---:R-:W-:Y:S05]  /*16060*/  @!P1 BRA `(.L_x_10852) ;  /* 0xfffffffc00ec9947 */ /* 0x004fea000383ffff */
[----:B------:R-:W-:Y:S05]  /*16070*/  BRA `(.L_x_10849) ;  /* 0xfffffef800d07947 */ /* 0x000fea000383ffff */
.L_x_10871:
[----:B-1----:R-:W-:-:S04]  /*16080*/  IMAD.U32 R8, RZ, RZ, UR6 ;  /* 0x00000006ff087e24 */ /* 0x002fc8000f8e00ff */
[----:B------:R1:W2:Y:S03]  /*16090*/  SYNCS.PHASECHK.TRANS64.TRYWAIT P1, [R8+URZ+0x2d830], R7 ;  /* 0x02d83007080075a7 */ /* 0x0002a6000802017f */
[----:B--2---:R-:W-:Y:S05]  /*160a0*/  @!P1 NANOSLEEP.SYNCS 0x989680 ;  /* 0x009896800000995d */ /* 0x004fea0003900000 */
[----:B------:R-:W2:Y:S02]  /*160b0*/  @!P1 SYNCS.PHASECHK.TRANS64 P1, [R8+URZ+0x2d830], R7 ;  /* 0x02d83007080095a7 */ /* 0x000ea4000802007f */
[----:B--2---:R-:W-:Y:S05]  /*160c0*/  @!P1 BRA `(.L_x_10871) ;  /* 0xfffffffc00ec9947 */ /* 0x004fea000383ffff */
[----:B------:R-:W-:Y:S05]  /*160d0*/  BRA `(.L_x_10868) ;  /* 0xffffff34002c7947 */ /* 0x000fea000383ffff */
.L_x_10875:
[----:B-1----:R-:W-:-:S04]  /*160e0*/  IMAD.U32 R8, RZ, RZ, UR6 ;  /* 0x00000006ff087e24 */ /* 0x002fc8000f8e00ff */
[----:B------:R1:W2:Y:S03]  /*160f0*/  SYNCS.PHASECHK.TRANS64.TRYWAIT P1, [R8+URZ+0x2d850], R7 ;  /* 0x02d85007080075a7 */ /* 0x0002a6000802017f */
[----:B--2---:R-:W-:Y:S05]  /*16100*/  @!P1 NANOSLEEP.SYNCS 0x989680 ;  /* 0x009896800000995d */ /* 0x004fea0003900000 */
[----:B------:R-:W2:Y:S02]  /*16110*/  @!P1 SYNCS.PHASECHK.TRANS64 P1, [R8+URZ+0x2d850], R7 ;  /* 0x02d85007080095a7 */ /* 0x000ea4000802007f */
[----:B--2---:R-:W-:Y:S05]  /*16120*/  @!P1 BRA `(.L_x_10875) ;  /* 0xfffffffc00ec9947 */ /* 0x004fea000383ffff */
[----:B------:R-:W-:Y:S05]  /*16130*/  BRA `(.L_x_10872) ;  /* 0xffffff3400d87947 */ /* 0x000fea000383ffff */
.L_x_10883:
[----:B-1----:R-:W-:-:S04]  /*16140*/  IMAD.U32 R6, RZ, RZ, UR6 ;  /* 0x00000006ff067e24 */ /* 0x002fc8000f8e00ff */
[----:B------:R1:W2:Y:S03]  /*16150*/  SYNCS.PHASECHK.TRANS64.TRYWAIT P1, [R6+URZ+0x2d830], R5 ;  /* 0x02d83005060075a7 */ /* 0x0002a6000802017f */
[----:B--2---:R-:W-:Y:S05]  /*16160*/  @!P1 NANOSLEEP.SYNCS 0x989680 ;  /* 0x009896800000995d */ /* 0x004fea0003900000 */
[----:B------:R-:W2:Y:S02]  /*16170*/  @!P1 SYNCS.PHASECHK.TRANS64 P1, [R6+URZ+0x2d830], R5 ;  /* 0x02d83005060095a7 */ /* 0x000ea4000802007f */
[----:B--2---:R-:W-:Y:S05]  /*16180*/  @!P1 BRA `(.L_x_10883) ;  /* 0xfffffffc00ec9947 */ /* 0x004fea000383ffff */
[----:B------:R-:W-:Y:S05]  /*16190*/  BRA `(.L_x_10880) ;  /* 0xffffff5c00587947 */ /* 0x000fea000383ffff */
.L_x_10887:
[----:B-1----:R-:W-:-:S04]  /*161a0*/  IMAD.U32 R6, RZ, RZ, UR6 ;  /* 0x00000006ff067e24 */ /* 0x002fc8000f8e00ff */
[----:B------:R1:W2:Y:S03]  /*161b0*/  SYNCS.PHASECHK.TRANS64.TRYWAIT P1, [R6+URZ+0x2d850], R5 ;  /* 0x02d85005060075a7 */ /* 0x0002a6000802017f */
[----:B--2---:R-:W-:Y:S05]  /*161c0*/  @!P1 NANOSLEEP.SYNCS 0x989680 ;  /* 0x009896800000995d */ /* 0x004fea0003900000 */
[----:B------:R-:W2:Y:S02]  /*161d0*/  @!P1 SYNCS.PHASECHK.TRANS64 P1, [R6+URZ+0x2d850], R5 ;  /* 0x02d85005060095a7 */ /* 0x000ea4000802007f */
[----:B--2---:R-:W-:Y:S05]  /*161e0*/  @!P1 BRA `(.L_x_10887) ;  /* 0xfffffffc00ec9947 */ /* 0x004fea000383ffff */
[----:B------:R-:W-:Y:S05]  /*161f0*/  BRA `(.L_x_10884) ;  /* 0xffffff6000047947 */ /* 0x000fea000383ffff */
.L_x_10902:
[----:B-1----:R-:W-:-:S04]  /*16200*/  IMAD.U32 R4, RZ, RZ, UR8 ;  /* 0x00000008ff047e24 */ /* 0x002fc8000f8e00ff */
[----:B------:R1:W2:Y:S03]  /*16210*/  SYNCS.PHASECHK.TRANS64.TRYWAIT P1, [R4+URZ+0x2d850], R3 ;  /* 0x02d85003040075a7 */ /* 0x0002a6000802017f */
[----:B--2---:R-:W-:Y:S05]  /*16220*/  @!P1 NANOSLEEP.SYNCS 0x989680 ;  /* 0x009896800000995d */ /* 0x004fea0003900000 */
[----:B------:R-:W2:Y:S02]  /*16230*/  @!P1 SYNCS.PHASECHK.TRANS64 P1, [R4+URZ+0x2d850], R3 ;  /* 0x02d85003040095a7 */ /* 0x000ea4000802007f */
[----:B--2---:R-:W-:Y:S05]  /*16240*/  @!P1 BRA `(.L_x_10902) ;  /* 0xfffffffc00ec9947 */ /* 0x004fea000383ffff */
[----:B------:R-:W-:Y:S05]  /*16250*/  BRA `(.L_x_10901) ;  /* 0xffffff9400807947 */ /* 0x000fea000383ffff */
.L_x_10931:
[----:B------:R-:W1:Y:S01]  /*16260*/  S2R R20, SR_TID.X ;  /* 0x0000000000147919 */ /* 0x000e620000002100 */
[----:B------:R-:W-:Y:S02]  /*16270*/  IMAD.MOV.U32 R12, RZ, RZ, RZ ;  /* 0x000000ffff0c7224 */ /* 0x000fe400078e00ff */
[----:B------:R-:W-:Y:S02]  /*16280*/  IMAD.MOV.U32 R11, RZ, RZ, 0x1f ;  /* 0x0000001fff0b7424 */ /* 0x000fe400078e00ff */
[----:B------:R-:W-:Y:S01]  /*16290*/  IMAD.MOV.U32 R15, RZ, RZ, -0x1 ;  /* 0xffffffffff0f7424 */ /* 0x000fe200078e00ff */
[----:B-1----:R-:W-:-:S04]  /*162a0*/  SHF.R.U32.HI R20, RZ, 0x5, R20 ;  /* 0x00000005ff147819 */ /* 0x002fc80000011614 */
[----:B------:R-:W-:-:S05]  /*162b0*/  LOP3.LUT R20, R20, 0x3, RZ, 0xc0, !PT ;  /* 0x0000000314147812 */ /* 0x000fca00078ec0ff */
[----:B------:R-:W-:-:S07]  /*162c0*/  IMAD.MOV.U32 R13, RZ, RZ, R20 ;  /* 0x000000ffff0d7224 */ /* 0x000fce00078e0014 */
[----:B0-2---:R-:W-:Y:S05]  /*162d0*/  WARPSYNC.COLLECTIVE R15, `(.L_x_10984) ;  /* 0x000000000f087348 */ /* 0x005fea0003c00000 */
[----:B------:R1:W3:Y:S02]  /*162e0*/  SHFL.IDX P6, R14, R13, R12, R11 ;  /* 0x0000000c0d0e7389 */ /* 0x0002e400000c000b */
[----:B0123--:R-:W-:Y:S01]  /*162f0*/  ENDCOLLECTIVE ;  /* 0x000000000000791b */ /* 0x00ffe20003800000 */
.L_x_10984:
[----:B------:R-:W-:Y:S05]  /*16300*/  BRA `(.L_x_10985) ;  /* 0xffffffc8004c7947 */ /* 0x000fea000383ffff */
.L_x_10934:
[----:B0-----:R0:W1:Y:S02]  /*16310*/  SYNCS.PHASECHK.TRANS64.TRYWAIT P0, [R6+URZ+0x2d840], R2 ;  /* 0x02d84002060075a7 */ /* 0x001064000800017f */
[----:B-1----:R-:W-:Y:S05]  /*16320*/  @!P0 NANOSLEEP.SYNCS 0x989680 ;  /* 0x009896800000895d */ /* 0x002fea0003900000 */
[----:B------:R-:W1:Y:S02]  /*16330*/  @!P0 SYNCS.PHASECHK.TRANS64 P0, [R6+URZ+0x2d840], R2 ;  /* 0x02d84002060085a7 */ /* 0x000e64000800007f */
[----:B-1----:R-:W-:Y:S05]  /*16340*/  @!P0 BRA `(.L_x_10934) ;  /* 0xfffffffc00f08947 */ /* 0x002fea000383ffff */
[----:B------:R-:W-:Y:S05]  /*16350*/  BRA `(.L_x_10986) ;  /* 0xffffffcc00547947 */ /* 0x000fea000383ffff */
.L_x_10935:
        /* <DEDUP_REMOVED lines=8> */
.L_x_10988:
[----:B------:R-:W-:Y:S05]  /*163e0*/  BSYNC B0 ;  /* 0x0000000000007941 */ /* 0x000fea0003800000 */
.L_x_10987:
        /* <DEDUP_REMOVED lines=9> */
.L_x_10989:
[----:B------:R-:W-:Y:S02]  /*16480*/  IMAD.MOV.U32 R13, RZ, RZ, R0 ;  /* 0x000000ffff0d7224 */ /* 0x000fe400078e0000 */
[----:B------:R-:W-:Y:S02]  /*16490*/  IMAD.MOV.U32 R12, RZ, RZ, 0x1 ;  /* 0x00000001ff0c7424 */ /* 0x000fe400078e00ff */
[----:B------:R-:W-:-:S07]  /*164a0*/  IMAD.MOV.U32 R3, RZ, RZ, R14 ;  /* 0x000000ffff037224 */ /* 0x000fce00078e000e */
[----:B------:R-:W-:Y:S05]  /*164b0*/  WARPSYNC.COLLECTIVE R15, `(.L_x_10990) ;  /* 0x000000000f087348 */ /* 0x000fea0003c00000 */
[----:B------:R0:W1:Y:S02]  /*164c0*/  SHFL.IDX P6, R14, R13, R12, R11 ;  /* 0x0000000c0d0e7389 */ /* 0x00006400000c000b */
[----:B01----:R-:W-:Y:S01]  /*164d0*/  ENDCOLLECTIVE ;  /* 0x000000000000791b */ /* 0x003fe20003800000 */
.L_x_10990:
        /* <DEDUP_REMOVED lines=17> */
.L_x_10991:
[----:B------:R-:W-:Y:S02]  /*165f0*/  @P0 IMAD R8, R7, 0x2, R16 ;  /* 0x0000000207080824 */ /* 0x000fe400078e0210 */
[----:B------:R-:W-:Y:S02]  /*16600*/  IMAD.MOV.U32 R13, RZ, RZ, R0 ;  /* 0x000000ffff0d7224 */ /* 0x000fe400078e0000 */
[----:B------:R-:W-:Y:S02]  /*16610*/  IMAD.MOV.U32 R12, RZ, RZ, 0x2 ;  /* 0x00000002ff0c7424 */ /* 0x000fe400078e00ff */
[----:B------:R-:W-:-:S07]  /*16620*/  IMAD.MOV.U32 R3, RZ, RZ, R14 ;  /* 0x000000ffff037224 */ /* 0x000fce00078e000e */
[----:B------:R-:W-:Y:S05]  /*16630*/  WARPSYNC.COLLECTIVE R15, `(.L_x_10992) ;  /* 0x000000000f087348 */ /* 0x000fea0003c00000 */
[----:B------:R0:W1:Y:S02]  /*16640*/  SHFL.IDX P6, R14, R13, R12, R11 ;  /* 0x0000000c0d0e7389 */ /* 0x00006400000c000b */
[----:B01----:R-:W-:Y:S01]  /*16650*/  ENDCOLLECTIVE ;  /* 0x000000000000791b */ /* 0x003fe20003800000 */
.L_x_10992:
        /* <DEDUP_REMOVED lines=17> */
.L_x_10993:
[----:B------:R-:W-:Y:S02]  /*16770*/  @P0 IMAD R8, R7, 0x2, R16 ;  /* 0x0000000207080824 */ /* 0x000fe400078e0210 */
[----:B------:R-:W-:Y:S02]  /*16780*/  IMAD.MOV.U32 R13, RZ, RZ, R0 ;  /* 0x000000ffff0d7224 */ /* 0x000fe400078e0000 */
[----:B------:R-:W-:Y:S02]  /*16790*/  IMAD.MOV.U32 R12, RZ, RZ, 0x3 ;  /* 0x00000003ff0c7424 */ /* 0x000fe400078e00ff */
[----:B------:R-:W-:-:S07]  /*167a0*/  IMAD.MOV.U32 R3, RZ, RZ, R14 ;  /* 0x000000ffff037224 */ /* 0x000fce00078e000e */
[----:B------:R-:W-:Y:S05]  /*167b0*/  WARPSYNC.COLLECTIVE R15, `(.L_x_10994) ;  /* 0x000000000f087348 */ /* 0x000fea0003c00000 */
[----:B------:R0:W1:Y:S02]  /*167c0*/  SHFL.IDX P6, R14, R13, R12, R11 ;  /* 0x0000000c0d0e7389 */ /* 0x00006400000c000b */
[----:B01----:R-:W-:Y:S01]  /*167d0*/  ENDCOLLECTIVE ;  /* 0x000000000000791b */ /* 0x003fe20003800000 */
.L_x_10994:
        /* <DEDUP_REMOVED lines=16> */
.L_x_10995:
[----:B------:R-:W-:Y:S05]  /*168e0*/  BRA `(.L_x_10996) ;  /* 0xffffffcc001c7947 */ /* 0x000fea000383ffff */
.L_x_10940:
[----:B------:R-:W-:Y:S02]  /*168f0*/  IMAD.MOV.U32 R13, RZ, RZ, R5 ;  /* 0x000000ffff0d7224 */ /* 0x000fe400078e0005 */
[----:B------:R-:W-:Y:S02]  /*16900*/  IMAD.MOV.U32 R12, RZ, RZ, RZ ;  /* 0x000000ffff0c7224 */ /* 0x000fe400078e00ff */
[----:B------:R-:W-:Y:S02]  /*16910*/  IMAD.MOV.U32 R11, RZ, RZ, 0x1c1f ;  /* 0x00001c1fff0b7424 */ /* 0x000fe400078e00ff */
[----:B------:R-:W-:Y:S02]  /*16920*/  IMAD.MOV.U32 R15, RZ, RZ, -0x1 ;  /* 0xffffffffff0f7424 */ /* 0x000fe400078e00ff */
[----:B------:R-:W-:-:S07]  /*16930*/  VIADD R4, R21, UR43 ;  /* 0x0000002b15047c36 */ /* 0x000fce0008000000 */
[----:B-----5:R-:W-:Y:S05]  /*16940*/  WARPSYNC.COLLECTIVE R15, `(.L_x_10997) ;  /* 0x000000000f087348 */ /* 0x020fea0003c00000 */
[----:B------:R0:W1:Y:S02]  /*16950*/  SHFL.IDX P6, R14, R13, R12, R11 ;  /* 0x0000000c0d0e7389 */ /* 0x00006400000c000b */
[----:B01---5:R-:W-:Y:S01]  /*16960*/  ENDCOLLECTIVE ;  /* 0x000000000000791b */ /* 0x023fe20003800000 */
.L_x_10997:
[C---:B------:R-:W-:Y:S01]  /*16970*/  VIADD R8, R4.reuse, 0x20 ;  /* 0x0000002004087836 */ /* 0x040fe20000000000 */
[----:B------:R-:W-:Y:S01]  /*16980*/  ISETP.GE.AND P0, PT, R4, UR37, PT ;  /* 0x0000002504007c0c */ /* 0x000fe2000bf06270 */
[----:B------:R-:W-:Y:S02]  /*16990*/  IMAD.MOV.U32 R13, RZ, RZ, R0 ;  /* 0x000000ffff0d7224 */ /* 0x000fe400078e0000 */
[----:B------:R-:W-:-:S10]  /*169a0*/  IMAD.MOV.U32 R2, RZ, RZ, R14 ;  /* 0x000000ffff027224 */ /* 0x000fd400078e000e */
[----:B------:R-:W-:Y:S05]  /*169b0*/  WARPSYNC.COLLECTIVE R15, `(.L_x_10998) ;  /* 0x000000000f087348 */ /* 0x000fea0003c00000 */
[----:B------:R0:W1:Y:S02]  /*169c0*/  SHFL.IDX P6, R14, R13, R12, R11 ;  /* 0x0000000c0d0e7389 */ /* 0x00006400000c000b */
[----:B01----:R-:W-:Y:S01]  /*169d0*/  ENDCOLLECTIVE ;  /* 0x000000000000791b */ /* 0x003fe20003800000 */
.L_x_10998:
[----:B------:R-:W-:Y:S02]  /*169e0*/  IMAD.MOV.U32 R13, RZ, RZ, R5 ;  /* 0x000000ffff0d7224 */ /* 0x000fe400078e0005 */
[----:B------:R-:W-:Y:S02]  /*169f0*/  IMAD.MOV.U32 R12, RZ, RZ, 0x1 ;  /* 0x00000001ff0c7424 */ /* 0x000fe400078e00ff */
[----:B------:R-:W-:-:S07]  /*16a00*/  IMAD.MOV.U32 R3, RZ, RZ, R14 ;  /* 0x000000ffff037224 */ /* 0x000fce00078e000e */
[----:B------:R-:W-:Y:S05]  /*16a10*/  WARPSYNC.COLLECTIVE R15, `(.L_x_10999) ;  /* 0x000000000f087348 */ /* 0x000fea0003c00000 */
[----:B------:R0:W1:Y:S02]  /*16a20*/  SHFL.IDX P6, R14, R13, R12, R11 ;  /* 0x0000000c0d0e7389 */ /* 0x00006400000c000b */
[----:B01----:R-:W-:Y:S01]  /*16a30*/  ENDCOLLECTIVE ;  /* 0x000000000000791b */ /* 0x003fe20003800000 */
.L_x_10999:
        /* <DEDUP_REMOVED lines=17> */
.L_x_11000:
[----:B------:R-:W-:Y:S02]  /*16b50*/  IMAD.MOV.U32 R13, RZ, RZ, R5 ;  /* 0x000000ffff0d7224 */ /* 0x000fe400078e0005 */
[----:B------:R-:W-:Y:S02]  /*16b60*/  IMAD.MOV.U32 R12, RZ, RZ, 0x2 ;  /* 0x00000002ff0c7424 */ /* 0x000fe400078e00ff */
[----:B------:R-:W-:-:S07]  /*16b70*/  IMAD.MOV.U32 R3, RZ, RZ, R14 ;  /* 0x000000ffff037224 */ /* 0x000fce00078e000e */
[----:B------:R-:W-:Y:S05]  /*16b80*/  WARPSYNC.COLLECTIVE R15, `(.L_x_11001) ;  /* 0x000000000f087348 */ /* 0x000fea0003c00000 */
[----:B------:R0:W1:Y:S02]  /*16b90*/  SHFL.IDX P6, R14, R13, R12, R11 ;  /* 0x0000000c0d0e7389 */ /* 0x00006400000c000b */
[----:B01----:R-:W-:Y:S01]  /*16ba0*/  ENDCOLLECTIVE ;  /* 0x000000000000791b */ /* 0x003fe20003800000 */
.L_x_11001:
        /* <DEDUP_REMOVED lines=13> */
[----:B------:R-:W-:Y:S01]  /*16c80*/  ISETP.GE.AND P0, PT, R2, UR37, PT ;  /* 0x0000002502007c0c */ /* 0x000fe2000bf06270 */
[----:B------:R-:W-:-:S12]  /*16c90*/  IMAD.MOV.U32 R2, RZ, RZ, R14 ;  /* 0x000000ffff027224 */ /* 0x000fd800078e000e */
[----:B------:R-:W-:Y:S05]  /*16ca0*/  WARPSYNC.COLLECTIVE R15, `(.L_x_11002) ;  /* 0x000000000f087348 */ /* 0x000fea0003c00000 */
[----:B------:R0:W1:Y:S02]  /*16cb0*/  SHFL.IDX P6, R14, R13, R12, R11 ;  /* 0x0000000c0d0e7389 */ /* 0x00006400000c000b */
[----:B01----:R-:W-:Y:S01]  /*16cc0*/  ENDCOLLECTIVE ;  /* 0x000000000000791b */ /* 0x003fe20003800000 */
.L_x_11002:
[----:B------:R-:W-:Y:S02]  /*16cd0*/  IMAD.MOV.U32 R13, RZ, RZ, R5 ;  /* 0x000000ffff0d7224 */ /* 0x000fe400078e0005 */
[----:B------:R-:W-:Y:S02]  /*16ce0*/  IMAD.MOV.U32 R12, RZ, RZ, 0x3 ;  /* 0x00000003ff0c7424 */ /* 0x000fe400078e00ff */
[----:B------:R-:W-:-:S07]  /*16cf0*/  IMAD.MOV.U32 R3, RZ, RZ, R14 ;  /* 0x000000ffff037224 */ /* 0x000fce00078e000e */
[----:B------:R-:W-:Y:S05]  /*16d00*/  WARPSYNC.COLLECTIVE R15, `(.L_x_11003) ;  /* 0x000000000f087348 */ /* 0x000fea0003c00000 */
[----:B------:R0:W1:Y:S02]  /*16d10*/  SHFL.IDX P6, R14, R13, R12, R11 ;  /* 0x0000000c0d0e7389 */ /* 0x00006400000c000b */
[----:B01----:R-:W-:Y:S01]  /*16d20*/  ENDCOLLECTIVE ;  /* 0x000000000000791b */ /* 0x003fe20003800000 */
.L_x_11003:
        /* <DEDUP_REMOVED lines=10> */
.L_x_11004:
[----:B------:R-:W-:Y:S01]  /*16dd0*/  @!PT LDS RZ, [RZ] ;  /* 0x00000000fffff984 */ /* 0x000fe20000000800 */
[----:B------:R-:W-:Y:S01]  /*16de0*/  @!PT LDS RZ, [RZ] ;  /* 0x00000000fffff984 */ /* 0x000fe20000000800 */
[----:B------:R-:W-:Y:S01]  /*16df0*/  @!PT LDS RZ, [RZ] ;  /* 0x00000000fffff984 */ /* 0x000fe20000000800 */
[----:B------:R-:W-:Y:S04]  /*16e00*/  @!P0 LDGSTS.E.BYPASS.LTC128B.128 [R10+0xd400], desc[UR52][R2.64], !P3 ;  /* 0x0d400000020a8fae */ /* 0x000fe8000d901d74 */
[----:B------:R-:W-:Y:S04]  /*16e10*/  @!P0 LDGSTS.E.BYPASS.LTC128B.128 [R10+0x10400], desc[UR52][R2.64+0x40], !P4 ;  /* 0x10400040020a8fae */ /* 0x000fe8000e101d74 */
[----:B------:R0:W-:Y:S01]  /*16e20*/  @!P0 LDGSTS.E.BYPASS.LTC128B.128 [R10+0x13400], desc[UR52][R2.64+0x80], !P5 ;  /* 0x13400080020a8fae */ /* 0x0001e2000e901d74 */
[----:B------:R-:W-:Y:S02]  /*16e30*/  IMAD.MOV.U32 R13, RZ, RZ, R6 ;  /* 0x000000ffff0d7224 */ /* 0x000fe400078e0006 */
[----:B------:R-:W-:-:S02]  /*16e40*/  IMAD.MOV.U32 R12, RZ, RZ, RZ ;  /* 0x000000ffff0c7224 */ /* 0x000fc400078e00ff */
[----:B0-----:R-:W-:Y:S02]  /*16e50*/  VIADD R2, R4, 0x60 ;  /* 0x0000006004027836 */ /* 0x001fe40000000000 */
[----:B------:R-:W-:-:S07]  /*16e60*/  IMAD.MOV.U32 R0, RZ, RZ, R14 ;  /* 0x000000ffff007224 */ /* 0x000fce00078e000e */
[----:B------:R-:W-:Y:S05]  /*16e70*/  WARPSYNC.COLLECTIVE R15, `(.L_x_11005) ;  /* 0x000000000f087348 */ /* 0x000fea0003c00000 */
[----:B------:R0:W1:Y:S02]  /*16e80*/  SHFL.IDX P6, R14, R13, R12, R11 ;  /* 0x0000000c0d0e7389 */ /* 0x00006400000c000b */
[----:B01----:R-:W-:Y:S01]  /*16e90*/  ENDCOLLECTIVE ;  /* 0x000000000000791b */ /* 0x003fe20003800000 */
.L_x_11005:
[----:B------:R-:W-:-:S13]  /*16ea0*/  ISETP.GE.AND P0, PT, R2, UR37, PT ;  /* 0x0000002502007c0c */ /* 0x000fda000bf06270 */
[----:B------:R-:W-:Y:S01]  /*16eb0*/  @!P0 LEA R8, P1, R20, R0, 0x1 ;  /* 0x0000000014088211 */ /* 0x000fe200078208ff */
[----:B------:R-:W-:Y:S02]  /*16ec0*/  VIADD R0, R4, 0x80 ;  /* 0x0000008004007836 */ /* 0x000fe40000000000 */
[----:B------:R-:W-:Y:S02]  /*16ed0*/  IMAD.MOV.U32 R13, RZ, RZ, R7 ;  /* 0x000000ffff0d7224 */ /* 0x000fe400078e0007 */
[----:B------:R-:W-:Y:S02]  /*16ee0*/  @!P0 IMAD.X R9, RZ, RZ, R5, P1 ;  /* 0x000000ffff098224 */ /* 0x000fe400008e0605 */
[----:B------:R-:W-:Y:S02]  /*16ef0*/  @!P0 IMAD.MOV.U32 R2, RZ, RZ, R8 ;  /* 0x000000ffff028224 */ /* 0x000fe400078e0008 */
[----:B------:R-:W-:-:S05]  /*16f00*/  @!P0 IMAD.MOV.U32 R3, RZ, RZ, R9 ;  /* 0x000000ffff038224 */ /* 0x000fca00078e0009 */
[----:B------:R-:W-:Y:S01]  /*16f10*/  @!PT LDS RZ, [RZ] ;  /* 0x00000000fffff984 */ /* 0x000fe20000000800 */
[----:B------:R-:W-:Y:S01]  /*16f20*/  @!PT LDS RZ, [RZ] ;  /* 0x00000000fffff984 */ /* 0x000fe20000000800 */
[----:B------:R-:W-:Y:S01]  /*16f30*/  @!PT LDS RZ, [RZ] ;  /* 0x00000000fffff984 */ /* 0x000fe20000000800 */
        /* <DEDUP_REMOVED lines=8> */
.L_x_11006:
[----:B------:R-:W-:Y:S02]  /*16fc0*/  IMAD.MOV.U32 R13, RZ, RZ, R6 ;  /* 0x000000ffff0d7224 */ /* 0x000fe400078e0006 */
[----:B------:R-:W-:Y:S02]  /*16fd0*/  IMAD.MOV.U32 R12, RZ, RZ, 0x1 ;  /* 0x00000001ff0c7424 */ /* 0x000fe400078e00ff */
[----:B------:R-:W-:-:S07]  /*16fe0*/  IMAD.MOV.U32 R2, RZ, RZ, R14 ;  /* 0x000000ffff027224 */ /* 0x000fce00078e000e */
[----:B------:R-:W-:Y:S05]  /*16ff0*/  WARPSYNC.COLLECTIVE R15, `(.L_x_11007) ;  /* 0x000000000f087348 */ /* 0x000fea0003c00000 */
[----:B------:R0:W1:Y:S02]  /*17000*/  SHFL.IDX P6, R14, R13, R12, R11 ;  /* 0x0000000c0d0e7389 */ /* 0x00006400000c000b */
[----:B01----:R-:W-:Y:S01]  /*17010*/  ENDCOLLECTIVE ;  /* 0x000000000000791b */ /* 0x003fe20003800000 */
.L_x_11007:
        /* <DEDUP_REMOVED lines=15> */
.L_x_11008:
[----:B------:R-:W-:Y:S05]  /*17110*/  BRA `(.L_x_11009) ;  /* 0xffffffd000007947 */ /* 0x000fea000383ffff */
.L_x_10943:
[----:B0-----:R0:W1:Y:S02]  /*17120*/  SYNCS.PHASECHK.TRANS64.TRYWAIT P0, [R16+URZ+0x2d820], R3 ;  /* 0x02d82003100075a7 */ /* 0x001064000800017f */
[----:B-1----:R-:W-:Y:S05]  /*17130*/  @!P0 NANOSLEEP.SYNCS 0x989680 ;  /* 0x009896800000895d */ /* 0x002fea0003900000 */
[----:B------:R-:W1:Y:S02]  /*17140*/  @!P0 SYNCS.PHASECHK.TRANS64 P0, [R16+URZ+0x2d820], R3 ;  /* 0x02d82003100085a7 */ /* 0x000e64000800007f */
[----:B-1----:R-:W-:Y:S05]  /*17150*/  @!P0 BRA `(.L_x_10943) ;  /* 0xfffffffc00f08947 */ /* 0x002fea000383ffff */
[----:B------:R-:W-:Y:S05]  /*17160*/  BRA `(.L_x_11010) ;  /* 0xffffffd000647947 */ /* 0x000fea000383ffff */
.L_x_10947:
[----:B0-----:R0:W1:Y:S02]  /*17170*/  SYNCS.PHASECHK.TRANS64.TRYWAIT P0, [R6+URZ+0x2d840], R0 ;  /* 0x02d84000060075a7 */ /* 0x001064000800017f */
[----:B-1----:R-:W-:Y:S05]  /*17180*/  @!P0 NANOSLEEP.SYNCS 0x989680 ;  /* 0x009896800000895d */ /* 0x002fea0003900000 */
[----:B------:R-:W1:Y:S02]  /*17190*/  @!P0 SYNCS.PHASECHK.TRANS64 P0, [R6+URZ+0x2d840], R0 ;  /* 0x02d84000060085a7 */ /* 0x000e64000800007f */
[----:B-1----:R-:W-:Y:S05]  /*171a0*/  @!P0 BRA `(.L_x_10947) ;  /* 0xfffffffc00f08947 */ /* 0x002fea000383ffff */
[----:B------:R-:W-:Y:S05]  /*171b0*/  BRA `(.L_x_11011) ;  /* 0xffffffd400387947 */ /* 0x000fea000383ffff */
.L_x_10948:
        /* <DEDUP_REMOVED lines=8> */
.L_x_11013:
[----:B------:R-:W-:Y:S05]  /*17240*/  BSYNC B1 ;  /* 0x0000000000017941 */ /* 0x000fea0003800000 */
.L_x_11012:
[----:B------:R-:W0:Y:S01]  /*17250*/  S2R R27, SR_TID.X ;  /* 0x00000000001b7919 */ /* 0x000e220000002100 */
[----:B------:R-:W-:Y:S02]  /*17260*/  IMAD.MOV.U32 R13, RZ, RZ, R7 ;  /* 0x000000ffff0d7224 */ /* 0x000fe400078e0007 */
[----:B------:R-:W-:Y:S02]  /*17270*/  IMAD.MOV.U32 R12, RZ, RZ, RZ ;  /* 0x000000ffff0c7224 */ /* 0x000fe400078e00ff */
[----:B------:R-:W-:Y:S02]  /*17280*/  IMAD.MOV.U32 R11, RZ, RZ, 0x1c1f ;  /* 0x00001c1fff0b7424 */ /* 0x000fe400078e00ff */
[----:B------:R-:W-:Y:S02]  /*17290*/  IMAD.MOV.U32 R15, RZ, RZ, -0x1 ;  /* 0xffffffffff0f7424 */ /* 0x000fe400078e00ff */
[----:B------:R-:W-:Y:S02]  /*172a0*/  IMAD.MOV.U32 R3, RZ, RZ, R14 ;  /* 0x000000ffff037224 */ /* 0x000fe400078e000e */
[----:B------:R-:W-:-:S07]  /*172b0*/  IMAD R8, R8, 0x2, R16 ;  /* 0x0000000208087824 */ /* 0x000fce00078e0210 */
[----:B0-----:R-:W-:Y:S05]  /*172c0*/  WARPSYNC.COLLECTIVE R15, `(.L_x_11014) ;  /* 0x000000000f087348 */ /* 0x001fea0003c00000 */
[----:B------:R1:W2:Y:S02]  /*172d0*/  SHFL.IDX P6, R14, R13, R12, R11 ;  /* 0x0000000c0d0e7389 */ /* 0x0002a400000c000b */
[----:B012---:R-:W-:Y:S01]  /*172e0*/  ENDCOLLECTIVE ;  /* 0x000000000000791b */ /* 0x007fe20003800000 */
.L_x_11014:
[----:B------:R-:W-:Y:S02]  /*172f0*/  IMAD.MOV.U32 R13, RZ, RZ, R10 ;  /* 0x000000ffff0d7224 */ /* 0x000fe400078e000a */
[----:B------:R-:W-:Y:S02]  /*17300*/  IMAD.MOV.U32 R12, RZ, RZ, 0x1 ;  /* 0x00000001ff0c7424 */ /* 0x000fe400078e00ff */
[----:B------:R-:W-:Y:S02]  /*17310*/  IMAD.SHL.U32 R27, R27, 0x8, RZ ;  /* 0x000000081b1b7824 */ /* 0x000fe400078e00ff */
[----:B------:R-:W-:-:S03]  /*17320*/  IMAD.MOV.U32 R2, RZ, RZ, R14 ;  /* 0x000000ffff027224 */ /* 0x000fc600078e000e */
[----:B------:R-:W-:-:S07]  /*17330*/  LOP3.LUT R27, R27, 0x18, RZ, 0xc0, !PT ;  /* 0x000000181b1b7812 */ /* 0x000fce00078ec0ff */
[----:B------:R-:W-:Y:S05]  /*17340*/  WARPSYNC.COLLECTIVE R15, `(.L_x_11015) ;  /* 0x000000000f087348 */ /* 0x000fea0003c00000 */
[----:B------:R0:W1:Y:S02]  /*17350*/  SHFL.IDX P6, R14, R13, R12, R11 ;  /* 0x0000000c0d0e7389 */ /* 0x00006400000c000b */
[----:B01----:R-:W-:Y:S01]  /*17360*/  ENDCOLLECTIVE ;  /* 0x000000000000791b */ /* 0x003fe20003800000 */
.L_x_11015:
[----:B------:R-:W-:-:S05]  /*17370*/  IMAD.SHL.U32 R0, R27, 0x2, RZ ;  /* 0x000000021b007824 */ /* 0x000fca00078e00ff */
[----:B------:R-:W-:-:S05]  /*17380*/  IADD3 R2, P0, R2, R0, RZ ;  /* 0x0000000002027210 */ /* 0x000fca0007f1e0ff */
[----:B------:R-:W-:Y:S02]  /*17390*/  IMAD.X R3, RZ, RZ, R3, P0 ;  /* 0x000000ffff037224 */ /* 0x000fe400000e0603 */
[----:B------:R-:W-:-:S03]  /*173a0*/  IMAD.MOV.U32 R13, RZ, RZ, R7 ;  /* 0x000000ffff0d7224 */ /* 0x000fc600078e0007 */
        /* <DEDUP_REMOVED lines=10> */
.L_x_11016:
[----:B------:R-:W-:Y:S02]  /*17450*/  IMAD.MOV.U32 R13, RZ, RZ, R10 ;  /* 0x000000ffff0d7224 */ /* 0x000fe400078e000a */
[----:B------:R-:W-:Y:S02]  /*17460*/  IMAD.MOV.U32 R12, RZ, RZ, 0x2 ;  /* 0x00000002ff0c7424 */ /* 0x000fe400078e00ff */
[----:B------:R-:W-:-:S07]  /*17470*/  IMAD.MOV.U32 R2, RZ, RZ, R14 ;  /* 0x000000ffff027224 */ /* 0x000fce00078e000e */
[----:B------:R-:W-:Y:S05]  /*17480*/  WARPSYNC.COLLECTIVE R15, `(.L_x_11017) ;  /* 0x000000000f087348 */ /* 0x000fea0003c00000 */
[----:B------:R0:W1:Y:S02]  /*17490*/  SHFL.IDX P6, R14, R13, R12, R11 ;  /* 0x0000000c0d0e7389 */ /* 0x00006400000c000b */
[----:B01----:R-:W-:Y:S01]  /*174a0*/  ENDCOLLECTIVE ;  /* 0x000000000000791b */ /* 0x003fe20003800000 */
.L_x_11017:
        /* <DEDUP_REMOVED lines=13> */
.L_x_11018:
[----:B------:R-:W-:Y:S02]  /*17580*/  IMAD.MOV.U32 R13, RZ, RZ, R10 ;  /* 0x000000ffff0d7224 */ /* 0x000fe400078e000a */
[----:B------:R-:W-:Y:S02]  /*17590*/  IMAD.MOV.U32 R12, RZ, RZ, 0x3 ;  /* 0x00000003ff0c7424 */ /* 0x000fe400078e00ff */
[----:B------:R-:W-:-:S07]  /*175a0*/  IMAD.MOV.U32 R2, RZ, RZ, R14 ;  /* 0x000000ffff027224 */ /* 0x000fce00078e000e */
[----:B------:R-:W-:Y:S05]  /*175b0*/  WARPSYNC.COLLECTIVE R15, `(.L_x_11019) ;  /* 0x000000000f087348 */ /* 0x000fea0003c00000 */
[----:B------:R0:W1:Y:S02]  /*175c0*/  SHFL.IDX P6, R14, R13, R12, R11 ;  /* 0x0000000c0d0e7389 */ /* 0x00006400000c000b */
[----:B01----:R-:W-:Y:S01]  /*175d0*/  ENDCOLLECTIVE ;  /* 0x000000000000791b */ /* 0x003fe20003800000 */
.L_x_11019:
        /* <DEDUP_REMOVED lines=13> */
.L_x_11020:
[----:B------:R-:W-:Y:S01]  /*176b0*/  IMAD.MOV.U32 R2, RZ, RZ, R14 ;  /* 0x000000ffff027224 */ /* 0x000fe200078e000e */
[----:B------:R-:W-:Y:S06]  /*176c0*/  BRA `(.L_x_11021) ;  /* 0xffffffd000e47947 */ /* 0x000fec000383ffff */
.L_x_10953:
[----:B-1----:R1:W2:Y:S02]  /*176d0*/  SYNCS.PHASECHK.TRANS64.TRYWAIT P0, [R6+URZ+0x2d860], R2 ;  /* 0x02d86002060075a7 */ /* 0x0022a4000800017f */
[----:B--2---:R-:W-:Y:S05]  /*176e0*/  @!P0 NANOSLEEP.SYNCS 0x989680 ;  /* 0x009896800000895d */ /* 0x004fea0003900000 */
[----:B------:R-:W2:Y:S02]  /*176f0*/  @!P0 SYNCS.PHASECHK.TRANS64 P0, [R6+URZ+0x2d860], R2 ;  /* 0x02d86002060085a7 */ /* 0x000ea4000800007f */
[----:B--2---:R-:W-:Y:S05]  /*17700*/  @!P0 BRA `(.L_x_10953) ;  /* 0xfffffffc00f08947 */ /* 0x004fea000383ffff */
[----:B------:R-:W-:Y:S05]  /*17710*/  BRA `(.L_x_11022) ;  /* 0xffffffd400447947 */ /* 0x000fea000383ffff */
.L_x_10954:
        /* <DEDUP_REMOVED lines=8> */
.L_x_11024:
[----:B------:R-:W-:Y:S05]  /*177a0*/  BSYNC B1 ;  /* 0x0000000000017941 */ /* 0x000fea0003800000 */
.L_x_11023:
        /* <DEDUP_REMOVED lines=9> */
.L_x_11025:
[----:B------:R-:W-:Y:S02]  /*17840*/  IMAD.MOV.U32 R13, RZ, RZ, R18 ;  /* 0x000000ffff0d7224 */ /* 0x000fe400078e0012 */
[----:B------:R-:W-:Y:S02]  /*17850*/  IMAD.MOV.U32 R12, RZ, RZ, 0x1 ;  /* 0x00000001ff0c7424 */ /* 0x000fe400078e00ff */
[----:B------:R-:W-:-:S07]  /*17860*/  IMAD.MOV.U32 R2, RZ, RZ, R14 ;  /* 0x000000ffff027224 */ /* 0x000fce00078e000e */
[----:B------:R-:W-:Y:S05]  /*17870*/  WARPSYNC.COLLECTIVE R15, `(.L_x_11026) ;  /* 0x000000000f087348 */ /* 0x000fea0003c00000 */
[----:B------:R0:W1:Y:S02]  /*17880*/  SHFL.IDX P6, R14, R13, R12, R11 ;  /* 0x0000000c0d0e7389 */ /* 0x00006400000c000b */
[----:B01----:R-:W-:Y:S01]  /*17890*/  ENDCOLLECTIVE ;  /* 0x000000000000791b */ /* 0x003fe20003800000 */
.L_x_11026:
        /* <DEDUP_REMOVED lines=16> */
.L_x_11027:
[----:B------:R-:W-:Y:S02]  /*179a0*/  IMAD.MOV.U32 R13, RZ, RZ, R18 ;  /* 0x000000ffff0d7224 */ /* 0x000fe400078e0012 */
[----:B------:R-:W-:Y:S02]  /*179b0*/  IMAD.MOV.U32 R12, RZ, RZ, 0x2 ;  /* 0x00000002ff0c7424 */ /* 0x000fe400078e00ff */
[----:B------:R-:W-:-:S07]  /*179c0*/  IMAD.MOV.U32 R2, RZ, RZ, R14 ;  /* 0x000000ffff027224 */ /* 0x000fce00078e000e */
[----:B------:R-:W-:Y:S05]  /*179d0*/  WARPSYNC.COLLECTIVE R15, `(.L_x_11028) ;  /* 0x000000000f087348 */ /* 0x000fea0003c00000 */
[----:B------:R0:W1:Y:S02]  /*179e0*/  SHFL.IDX P6, R14, R13, R12, R11 ;  /* 0x0000000c0d0e7389 */ /* 0x00006400000c000b */
[----:B01----:R-:W-:Y:S01]  /*179f0*/  ENDCOLLECTIVE ;  /* 0x000000000000791b */ /* 0x003fe20003800000 */
.L_x_11028:
        /* <DEDUP_REMOVED lines=16> */
.L_x_11029:
[----:B------:R-:W-:Y:S02]  /*17b00*/  IMAD.MOV.U32 R13, RZ, RZ, R18 ;  /* 0x000000ffff0d7224 */ /* 0x000fe400078e0012 */
[----:B------:R-:W-:Y:S02]  /*17b10*/  IMAD.MOV.U32 R12, RZ, RZ, 0x3 ;  /* 0x00000003ff0c7424 */ /* 0x000fe400078e00ff */
[----:B------:R-:W-:-:S07]  /*17b20*/  IMAD.MOV.U32 R2, RZ, RZ, R14 ;  /* 0x000000ffff027224 */ /* 0x000fce00078e000e */
[----:B------:R-:W-:Y:S05]  /*17b30*/  WARPSYNC.COLLECTIVE R15, `(.L_x_11030) ;  /* 0x000000000f087348 */ /* 0x000fea0003c00000 */
[----:B------:R0:W1:Y:S02]  /*17b40*/  SHFL.IDX P6, R14, R13, R12, R11 ;  /* 0x0000000c0d0e7389 */ /* 0x00006400000c000b */
[----:B01----:R-:W-:Y:S01]  /*17b50*/  ENDCOLLECTIVE ;  /* 0x000000000000791b */ /* 0x003fe20003800000 */
.L_x_11030:
        /* <DEDUP_REMOVED lines=13> */
.L_x_11031:
        /* <DEDUP_REMOVED lines=8> */
.L_x_10962:
[----:B0-----:R0:W1:Y:S02]  /*17cb0*/  SYNCS.PHASECHK.TRANS64.TRYWAIT P0, [R4+URZ+0x2d860], R3 ;  /* 0x02d86003040075a7 */ /* 0x001064000800017f */
[----:B-1----:R-:W-:Y:S05]  /*17cc0*/  @!P0 NANOSLEEP.SYNCS 0x989680 ;  /* 0x009896800000895d */ /* 0x002fea0003900000 */
[----:B------:R-:W1:Y:S02]  /*17cd0*/  @!P0 SYNCS.PHASECHK.TRANS64 P0, [R4+URZ+0x2d860], R3 ;  /* 0x02d86003040085a7 */ /* 0x000e64000800007f */
[----:B-1----:R-:W-:Y:S05]  /*17ce0*/  @!P0 BRA `(.L_x_10962) ;  /* 0xfffffffc00f08947 */ /* 0x002fea000383ffff */
[----:B------:R-:W-:Y:S05]  /*17cf0*/  BRA `(.L_x_11033) ;  /* 0xffffffd400d47947 */ /* 0x000fea000383ffff */
.L_x_10963:
        /* <DEDUP_REMOVED lines=8> */
.L_x_11035:
[----:B------:R-:W-:Y:S05]  /*17d80*/  BSYNC B0 ;  /* 0x0000000000007941 */ /* 0x000fea0003800000 */
.L_x_11034:
[----:B------:R-:W0:Y:S01]  /*17d90*/  S2R R2, SR_TID.X ;  /* 0x0000000000027919 */ /* 0x000e220000002100 */
[----:B------:R-:W-:Y:S02]  /*17da0*/  IMAD.MOV.U32 R13, RZ, RZ, R17 ;  /* 0x000000ffff0d7224 */ /* 0x000fe400078e0011 */
[----:B------:R-:W-:Y:S02]  /*17db0*/  IMAD.MOV.U32 R12, RZ, RZ, RZ ;  /* 0x000000ffff0c7224 */ /* 0x000fe400078e00ff */
[----:B------:R-:W-:Y:S02]  /*17dc0*/  IMAD.MOV.U32 R11, RZ, RZ, 0x1c1f ;  /* 0x00001c1fff0b7424 */ /* 0x000fe400078e00ff */
[----:B------:R-:W-:Y:S02]  /*17dd0*/  IMAD.MOV.U32 R15, RZ, RZ, -0x1 ;  /* 0xffffffffff0f7424 */ /* 0x000fe400078e00ff */
[----:B------:R-:W-:-:S07]  /*17de0*/  IMAD.MOV.U32 R0, RZ, RZ, R14 ;  /* 0x000000ffff007224 */ /* 0x000fce00078e000e */
[----:B0-----:R-:W-:Y:S05]  /*17df0*/  WARPSYNC.COLLECTIVE R15, `(.L_x_11036) ;  /* 0x000000000f087348 */ /* 0x001fea0003c00000 */
[----:B------:R1:W2:Y:S02]  /*17e00*/  SHFL.IDX P6, R14, R13, R12, R11 ;  /* 0x0000000c0d0e7389 */ /* 0x0002a400000c000b */
[----:B012---:R-:W-:Y:S01]  /*17e10*/  ENDCOLLECTIVE ;  /* 0x000000000000791b */ /* 0x007fe20003800000 */
.L_x_11036:
[----:B------:R-:W-:Y:S02]  /*17e20*/  IMAD.MOV.U32 R13, RZ, RZ, R18 ;  /* 0x000000ffff0d7224 */ /* 0x000fe400078e0012 */
[----:B------:R-:W-:Y:S02]  /*17e30*/  IMAD.MOV.U32 R12, RZ, RZ, 0x1 ;  /* 0x00000001ff0c7424 */ /* 0x000fe400078e00ff */
[----:B------:R-:W-:-:S05]  /*17e40*/  IMAD.SHL.U32 R2, R2, 0x8, RZ ;  /* 0x0000000802027824 */ /* 0x000fca00078e00ff */
[----:B------:R-:W-:-:S05]  /*17e50*/  LOP3.LUT R2, R2, 0x18, RZ, 0xc0, !PT ;  /* 0x0000001802027812 */ /* 0x000fca00078ec0ff */
[----:B------:R-:W-:-:S05]  /*17e60*/  IMAD.SHL.U32 R6, R2, 0x2, RZ ;  /* 0x0000000202067824 */ /* 0x000fca00078e00ff */
[----:B------:R-:W-:-:S13]  /*17e70*/  IADD3 R2, P0, R14, R6, RZ ;  /* 0x000000060e027210 */ /* 0x000fda0007f1e0ff */
[----:B------:R-:W-:Y:S05]  /*17e80*/  WARPSYNC.COLLECTIVE R15, `(.L_x_11037) ;  /* 0x000000000f087348 */ /* 0x000fea0003c00000 */
[----:B------:R0:W1:Y:S02]  /*17e90*/  SHFL.IDX P6, R14, R13, R12, R11 ;  /* 0x0000000c0d0e7389 */ /* 0x00006400000c000b */
[----:B01----:R-:W-:Y:S01]  /*17ea0*/  ENDCOLLECTIVE ;  /* 0x000000000000791b */ /* 0x003fe20003800000 */
.L_x_11037:
[----:B------:R-:W-:Y:S01]  /*17eb0*/  IMAD.X R3, RZ, RZ, R0, P0 ;  /* 0x000000ffff037224 */ /* 0x000fe200000e0600 */
[----:B------:R-:W-:Y:S01]  /*17ec0*/  ISETP.LT.OR P0, PT, R5, 0x1, P4 ;  /* 0x000000010500780c */ /* 0x000fe20002701670 */
[----:B------:R-:W-:Y:S02]  /*17ed0*/  IMAD R0, R7, 0x2, R16 ;  /* 0x0000000207007824 */ /* 0x000fe400078e0210 */
        /* <DEDUP_REMOVED lines=13> */
.L_x_11038:
[----:B------:R-:W-:Y:S02]  /*17fb0*/  IMAD.MOV.U32 R13, RZ, RZ, R18 ;  /* 0x000000ffff0d7224 */ /* 0x000fe400078e0012 */
[----:B------:R-:W-:Y:S01]  /*17fc0*/  IMAD.MOV.U32 R12, RZ, RZ, 0x2 ;  /* 0x00000002ff0c7424 */ /* 0x000fe200078e00ff */
[----:B------:R-:W-:-:S13]  /*17fd0*/  IADD3 R2, P0, R14, R6, RZ ;  /* 0x000000060e027210 */ /* 0x000fda0007f1e0ff */
[----:B------:R-:W-:Y:S05]  /*17fe0*/  WARPSYNC.COLLECTIVE R15, `(.L_x_11039) ;  /* 0x000000000f087348 */ /* 0x000fea0003c00000 */
[----:B------:R0:W1:Y:S02]  /*17ff0*/  SHFL.IDX P6, R14, R13, R12, R11 ;  /* 0x0000000c0d0e7389 */ /* 0x00006400000c000b */
[----:B01----:R-:W-:Y:S01]  /*18000*/  ENDCOLLECTIVE ;  /* 0x000000000000791b */ /* 0x003fe20003800000 */
.L_x_11039:
        /* <DEDUP_REMOVED lines=15> */
.L_x_11040:
[----:B------:R-:W-:Y:S02]  /*18100*/  IMAD.MOV.U32 R13, RZ, RZ, R18 ;  /* 0x000000ffff0d7224 */ /* 0x000fe400078e0012 */
[----:B------:R-:W-:Y:S01]  /*18110*/  IMAD.MOV.U32 R12, RZ, RZ, 0x3 ;  /* 0x00000003ff0c7424 */ /* 0x000fe200078e00ff */
[----:B------:R-:W-:-:S13]  /*18120*/  IADD3 R2, P0, R14, R6, RZ ;  /* 0x000000060e027210 */ /* 0x000fda0007f1e0ff */
[----:B------:R-:W-:Y:S05]  /*18130*/  WARPSYNC.COLLECTIVE R15, `(.L_x_11041) ;  /* 0x000000000f087348 */ /* 0x000fea0003c00000 */
[----:B------:R0:W1:Y:S02]  /*18140*/  SHFL.IDX P6, R14, R13, R12, R11 ;  /* 0x0000000c0d0e7389 */ /* 0x00006400000c000b */
[----:B01----:R-:W-:Y:S01]  /*18150*/  ENDCOLLECTIVE ;  /* 0x000000000000791b */ /* 0x003fe20003800000 */
.L_x_11041:
        /* <DEDUP_REMOVED lines=12> */
.L_x_11042:
[----:B------:R-:W-:Y:S01]  /*18220*/  @!PT LDS RZ, [RZ] ;  /* 0x00000000fffff984 */ /* 0x000fe20000000800 */
[----:B------:R-:W-:Y:S01]  /*18230*/  @!PT LDS RZ, [RZ] ;  /* 0x00000000fffff984 */ /* 0x000fe20000000800 */
[----:B------:R-:W-:Y:S01]  /*18240*/  @!PT LDS RZ, [RZ] ;  /* 0x00000000fffff984 */ /* 0x000fe20000000800 */
[----:B------:R0:W-:Y:S01]  /*18250*/  LDGSTS.E.BYPASS.LTC128B.128 [R0+0x3400], desc[UR52][R2.64+0x40], !P0 ;  /* 0x0340004002007fae */ /* 0x0001e2000c101d74 */
[----:B------:R-:W-:-:S13]  /*18260*/  ISETP.LT.OR P0, PT, R5, 0x41, P1 ;  /* 0x000000410500780c */ /* 0x000fda0000f01670 */
[----:B------:R0:W-:Y:S01]  /*18270*/  LDGSTS.E.BYPASS.LTC128B.128 [R0+0x5400], desc[UR52][R2.64+0x80], !P0 ;  /* 0x0540008002007fae */ /* 0x0001e2000c101d74 */
[----:B------:R-:W-:Y:S05]  /*18280*/  BRA `(.L_x_11043) ;  /* 0xffffffd4004c7947 */ /* 0x000fea000383ffff */
.L_x_10968:
[----:B------:R-:W-:Y:S01]  /*18290*/  BSSY B0, `(.L_x_11044) ;  /* 0x0000008000007945 */ /* 0x000fe20003800000 */
[----:B-----5:R-:W-:Y:S02]  /*182a0*/  IMAD.MOV.U32 R13, RZ, RZ, R2 ;  /* 0x000000ffff0d7224 */ /* 0x020fe400078e0002 */
[----:B------:R-:W-:Y:S02]  /*182b0*/  IMAD.MOV.U32 R12, RZ, RZ, RZ ;  /* 0x000000ffff0c7224 */ /* 0x000fe400078e00ff */
[----:B------:R-:W-:Y:S02]  /*182c0*/  IMAD.MOV.U32 R11, RZ, RZ, 0x1f ;  /* 0x0000001fff0b7424 */ /* 0x000fe400078e00ff */
[----:B------:R-:W-:-:S07]  /*182d0*/  IMAD.MOV.U32 R15, RZ, RZ, -0x1 ;  /* 0xffffffffff0f7424 */ /* 0x000fce00078e00ff */
[----:B01----:R-:W-:Y:S05]  /*182e0*/  WARPSYNC.COLLECTIVE R15, `(.L_x_11045) ;  /* 0x000000000f087348 */ /* 0x003fea0003c00000 */
[----:B------:R2:W3:Y:S02]  /*182f0*/  SHFL.IDX P6, R14, R13, R12, R11 ;  /* 0x0000000c0d0e7389 */ /* 0x0004e400000c000b */
[----:B0123--:R-:W-:Y:S01]  /*18300*/  ENDCOLLECTIVE ;  /* 0x000000000000791b */ /* 0x00ffe20003800000 */
.L_x_11045:
[----:B------:R-:W-:Y:S05]  /*18310*/  BSYNC B0 ;  /* 0x0000000000007941 */ /* 0x000fea0003800000 */
.L_x_11044:
[----:B------:R-:W-:Y:S05]  /*18320*/  BRA `(.L_x_11046) ;  /* 0xffffffd400e07947 */ /* 0x000fea000383ffff */
.L_x_10971:
[----:B-1----:R1:W2:Y:S02]  /*18330*/  SYNCS.PHASECHK.TRANS64.TRYWAIT P0, [R4+URZ+0x2d820], R0 ;  /* 0x02d82000040075a7 */ /* 0x0022a4000800017f */
[----:B--2---:R-:W-:Y:S05]  /*18340*/  @!P0 NANOSLEEP.SYNCS 0x989680 ;  /* 0x009896800000895d */ /* 0x004fea0003900000 */
[----:B------:R-:W2:Y:S02]  /*18350*/  @!P0 SYNCS.PHASECHK.TRANS64 P0, [R4+URZ+0x2d820], R0 ;  /* 0x02d82000040085a7 */ /* 0x000ea4000800007f */
[----:B--2---:R-:W-:Y:S05]  /*18360*/  @!P0 BRA `(.L_x_10971) ;  /* 0xfffffffc00f08947 */ /* 0x004fea000383ffff */
[----:B------:R-:W-:Y:S05]  /*18370*/  BRA `(.L_x_11047) ;  /* 0xffffffd8002c7947 */ /* 0x000fea000383ffff */
.L_x_10972:
        /* <DEDUP_REMOVED lines=8> */
[----:B01----:R-:W-:Y:S05]  /*18400*/  WARPSYNC.COLLECTIVE R15, `(.L_x_11049) ;  /* 0x000000000f087348 */ /* 0x003fea0003c00000 */
[----:B------:R2:W3:Y:S02]  /*18410*/  SHFL.IDX P6, R14, R13, R12, R11 ;  /* 0x0000000c0d0e7389 */ /* 0x0004e400000c000b */
[----:B0123--:R-:W-:Y:S01]  /*18420*/  ENDCOLLECTIVE ;  /* 0x000000000000791b */ /* 0x00ffe20003800000 */
.L_x_11049:
[----:B------:R-:W-:Y:S05]  /*18430*/  BSYNC B0 ;  /* 0x0000000000007941 */ /* 0x000fea0003800000 */
.L_x_11048:
[----:B------:R-:W-:Y:S05]  /*18440*/  BRA `(.L_x_11050) ;  /* 0xffffffd800147947 */ /* 0x000fea000383ffff */
.L_x_10975:
[----:B------:R-:W-:Y:S01]  /*18450*/  BSSY B1, `(.L_x_11051) ;  /* 0x0000006000017945 */ /* 0x000fe20003800000 */
[----:B------:R-:W-:-:S07]  /*18460*/  IMAD.MOV.U32 R15, RZ, RZ, -0x1 ;  /* 0xffffffffff0f7424 */ /* 0x000fce00078e00ff */
[----:B01----:R-:W-:Y:S05]  /*18470*/  WARPSYNC.COLLECTIVE R15, `(.L_x_11052) ;  /* 0x000000000f0c7348 */ /* 0x003fea0003c00000 */
[----:B------:R-:W-:Y:S02]  /*18480*/  ELECT P6, UR62, PT ;  /* 0x00000000003e782f */ /* 0x000fe400038c0000 */
[----:B------:R-:W-:Y:S01]  /*18490*/  MOV R14, UR62 ;  /* 0x0000003e000e7c02 */ /* 0x000fe20008000f00 */
[----:B01----:R-:W-:Y:S10]  /*184a0*/  ENDCOLLECTIVE ;  /* 0x000000000000791b */ /* 0x003ff40003800000 */
.L_x_11052:
[----:B------:R-:W-:Y:S05]  /*184b0*/  BSYNC B1 ;  /* 0x0000000000017941 */ /* 0x000fea0003800000 */
.L_x_11051:
[----:B------:R-:W-:Y:S05]  /*184c0*/  BRA `(.L_x_11053) ;  /* 0xffffffd8000c7947 */ /* 0x000fea000383ffff */
.L_x_10977:
[----:B-1----:R1:W2:Y:S02]  /*184d0*/  SYNCS.PHASECHK.TRANS64.TRYWAIT P1, [R5+URZ+0x2d840], R0 ;  /* 0x02d84000050075a7 */ /* 0x0022a4000802017f */
[----:B--2---:R-:W-:Y:S05]  /*184e0*/  @!P1 NANOSLEEP.SYNCS 0x989680 ;  /* 0x009896800000995d */ /* 0x004fea0003900000 */
[----:B------:R-:W2:Y:S02]  /*184f0*/  @!P1 SYNCS.PHASECHK.TRANS64 P1, [R5+URZ+0x2d840], R0 ;  /* 0x02d84000050095a7 */ /* 0x000ea4000802007f */
[----:B--2---:R-:W-:Y:S05]  /*18500*/  @!P1 BRA `(.L_x_10977) ;  /* 0xfffffffc00f09947 */ /* 0x004fea000383ffff */
[----:B------:R-:W-:Y:S05]  /*18510*/  BRA `(.L_x_11054) ;  /* 0xffffffd8002c7947 */ /* 0x000fea000383ffff */
.L_x_10979:
[----:B--2---:R2:W3:Y:S02]  /*18520*/  SYNCS.PHASECHK.TRANS64.TRYWAIT P1, [R23+URZ+0x2d840], R2 ;  /* 0x02d84002170075a7 */ /* 0x0044e4000802017f */
[----:B---3--:R-:W-:Y:S05]  /*18530*/  @!P1 NANOSLEEP.SYNCS 0x989680 ;  /* 0x009896800000995d */ /* 0x008fea0003900000 */
[----:B------:R-:W3:Y:S02]  /*18540*/  @!P1 SYNCS.PHASECHK.TRANS64 P1, [R23+URZ+0x2d840], R2 ;  /* 0x02d84002170095a7 */ /* 0x000ee4000802007f */
[----:B---3--:R-:W-:Y:S05]  /*18550*/  @!P1 BRA `(.L_x_10979) ;  /* 0xfffffffc00f09947 */ /* 0x008fea000383ffff */
[----:B------:R-:W-:Y:S05]  /*18560*/  BRA `(.L_x_11055) ;  /* 0xffffffd800387947 */ /* 0x000fea000383ffff */
.L_x_10981:
[----:B---3--:R3:W4:Y:S02]  /*18570*/  SYNCS.PHASECHK.TRANS64.TRYWAIT P1, [R5+URZ+0x2d860], R0 ;  /* 0x02d86000050075a7 */ /* 0x008724000802017f */
[----:B----4-:R-:W-:Y:S05]  /*18580*/  @!P1 NANOSLEEP.SYNCS 0x989680 ;  /* 0x009896800000995d */ /* 0x010fea0003900000 */
[----:B------:R-:W4:Y:S02]  /*18590*/  @!P1 SYNCS.PHASECHK.TRANS64 P1, [R5+URZ+0x2d860], R0 ;  /* 0x02d86000050095a7 */ /* 0x000f24000802007f */
[----:B----4-:R-:W-:Y:S05]  /*185a0*/  @!P1 BRA `(.L_x_10981) ;  /* 0xfffffffc00f09947 */ /* 0x010fea000383ffff */
[----:B------:R-:W-:Y:S05]  /*185b0*/  BRA `(.L_x_11056) ;  /* 0xffffffd800347947 */ /* 0x000fea000383ffff */
.L_x_11057:
        /* <DEDUP_REMOVED lines=12> */
.L_x_15868:


//--------------------- .text._ZN7cutlass13device_kernelIN5flash11enable_sm90INS1_16FlashAttnFwdSm90INS1_25CollectiveMainloopFwdSm90ILi2EN4cute5tupleIJNS5_1CILi1EEES8_S8_EEENS6_IJNS7_ILi192EEENS7_ILi128EEENS7_ILi96EEEEEELi96ENS_6half_tEfNS_4arch4Sm90ELb0ELb1ELb1ELb1ELb1ELb0ELb0ELb0ELb1ELb1ELb0ELb0EEENS1_21CollectiveEpilogueFwdINS6_IJSA_SC_SB_EEES9_SE_SG_Li384ELb1ELb1ELb0ELb0EEENS1_36VarlenDynamicPersistentTileSchedulerILi192ELi128ELi384ELi128ELb0ELb1ELb1ELb1ELb0ELb1EEEEEEEEEvNT_6ParamsE --------------------------
	.section	.text._ZN7cutlass13device_kernelIN5flash11enable_sm90INS1_16FlashAttnFwdSm90INS1_25CollectiveMainloopFwdSm90ILi2EN4cute5tupleIJNS5_1CILi1EEES8_S8_EEENS6_IJNS7_ILi192EEENS7_ILi128EEENS7_ILi96EEEEEELi96ENS_6half_tEfNS_4arch4Sm90ELb0ELb1ELb1ELb1ELb1ELb0ELb0ELb0ELb1ELb1ELb0ELb0EEENS1_21CollectiveEpilogueFwdINS6_IJSA_SC_SB_EEES9_SE_SG_Li384ELb1ELb1ELb0ELb0EEENS1_36VarlenDynamicPersistentTileSchedulerILi192ELi128ELi384ELi128ELb0ELb1ELb1ELb1ELb0ELb1EEEEEEEEEvNT_6ParamsE,"ax",@progbits
	.align	128
.text._ZN7cutlass13device_kernelIN5flash11enable_sm90INS1_16FlashAttnFwdSm90INS1_25CollectiveMainloopFwdSm90ILi2EN4cute5tupleIJNS5_1CILi1EEES8_S8_EEENS6_IJNS7_ILi192EEENS7_ILi128EEENS7_ILi96EEEEEELi96ENS_6half_tEfNS_4arch4Sm90ELb0ELb1ELb1ELb1ELb1ELb0ELb0ELb0ELb1ELb1ELb0ELb0EEENS1_21CollectiveEpilogueFwdINS6_IJSA_SC_SB_EEES9_SE_SG_Li384ELb1ELb1ELb0ELb0EEENS1_36VarlenDynamicPersistentTileSchedulerILi192ELi128ELi384ELi128ELb0ELb1ELb1ELb1ELb0ELb1EEEEEEEEEvNT_6ParamsE:
        .type           _ZN7cutlass13device_kernelIN5flash11enable_sm90INS1_16FlashAttnFwdSm90INS1_25CollectiveMainloopFwdSm90ILi2EN4cute5tupleIJNS5_1CILi1EEES8_S8_EEENS6_IJNS7_ILi192EEENS7_ILi128EEENS7_ILi96EEEEEELi96ENS_6half_tEfNS_4arch4Sm90ELb0ELb1ELb1ELb1ELb1ELb0ELb0ELb0ELb1ELb1ELb0ELb0EEENS1_21CollectiveEpilogueFwdINS6_IJSA_SC_SB_EEES9_SE_SG_Li384ELb1ELb1ELb0ELb0EEENS1_36VarlenDynamicPersistentTileSchedulerILi192ELi128ELi384ELi128ELb0ELb1ELb1ELb1ELb0ELb1EEEEEEEEEvNT_6ParamsE,@function
        .size           _ZN7cutlass13device_kernelIN5flash11enable_sm90INS1_16FlashAttnFwdSm90INS1_25CollectiveMainloopFwdSm90ILi2EN4cute5tupleIJNS5_1CILi1EEES8_S8_EEENS6_IJNS7_ILi192EEENS7_ILi128EEENS7_ILi96EEEEEELi96ENS_6half_tEfNS_4arch4Sm90ELb0ELb1ELb1ELb1ELb1ELb0ELb0ELb0ELb1ELb1ELb0ELb0EEENS1_21CollectiveEpilogueFwdINS6_IJSA_SC_SB_EEES9_SE_SG_Li384ELb1ELb1ELb0ELb0EEENS1_36VarlenDynamicPersistentTileSchedulerILi192ELi128ELi384ELi128ELb0ELb1ELb1ELb1ELb0ELb1EEEEEEEEEvNT_6ParamsE,(.L_x_15869 - _ZN7cutlass13device_kernelIN5flash11enable_sm90INS1_16FlashAttnFwdSm90INS1_25CollectiveMainloopFwdSm90ILi2EN4cute5tupleIJNS5_1CILi1EEES8_S8_EEENS6_IJNS7_ILi192EEENS7_ILi128EEENS7_ILi96EEEEEELi96ENS_6half_tEfNS_4arch4Sm90ELb0ELb1ELb1ELb1ELb1ELb0ELb0ELb0ELb1ELb1ELb0ELb0EEENS1_21CollectiveEpilogueFwdINS6_IJSA_SC_SB_EEES9_SE_SG_Li384ELb1ELb1ELb0ELb0EEENS1_36VarlenDynamicPersistentTileSchedulerILi192ELi128ELi384ELi128ELb0ELb1ELb1ELb1ELb0ELb1EEEEEEEEEvNT_6ParamsE)
        .other          _ZN7cutlass13device_kernelIN5flash11enable_sm90INS1_16FlashAttnFwdSm90INS1_25CollectiveMainloopFwdSm90ILi2EN4cute5tupleIJNS5_1CILi1EEES8_S8_EEENS6_IJNS7_ILi192EEENS7_ILi128EEENS7_ILi96EEEEEELi96ENS_6half_tEfNS_4arch4Sm90ELb0ELb1ELb1ELb1ELb1ELb0ELb0ELb0ELb1ELb1ELb0ELb0EEENS1_21CollectiveEpilogueFwdINS6_IJSA_SC_SB_EEES9_SE_SG_Li384ELb1ELb1ELb0ELb0EEENS1_36VarlenDynamicPersistentTileSchedulerILi192ELi128ELi384ELi128ELb0ELb1ELb1ELb1ELb0ELb1EEEEEEEEEvNT_6ParamsE,@"STO_CUDA_ENTRY STV_DEFAULT"
_ZN7cutlass13device_kernelIN5flash11enable_sm90INS1_16FlashAttnFwdSm90INS1_25CollectiveMainloopFwdSm90ILi2EN4cute5tupleIJNS5_1CILi1EEES8_S8_EEENS6_IJNS7_ILi192EEENS7_ILi128EEENS7_ILi96EEEEEELi96ENS_6half_tEfNS_4arch4Sm90ELb0ELb1ELb1ELb1ELb1ELb0ELb0ELb0ELb1ELb1ELb0ELb0EEENS1_21CollectiveEpilogueFwdINS6_IJSA_SC_SB_EEES9_SE_SG_Li384ELb1ELb1ELb0ELb0EEENS1_36VarlenDynamicPersistentTileSchedulerILi192ELi128ELi384ELi128ELb0ELb1ELb1ELb1ELb0ELb1EEEEEEEEEvNT_6ParamsE:
        /* <DEDUP_REMOVED lines=45> */
.L_x_11058:
        /* <DEDUP_REMOVED lines=22> */
.L_x_11059:
        /* <DEDUP_REMOVED lines=18> */
.L_x_11060:
        /* <DEDUP_REMOVED lines=22> */
.L_x_11061:
        /* <DEDUP_REMOVED lines=23> */
.L_x_11062:
        /* <DEDUP_REMOVED lines=8> */
.L_x_11064:
        /* <DEDUP_REMOVED lines=18> */
[----:B------:R-:W-:Y:S01]  /*09c0*/  VIADD R149, R2, 0xffffff80 ;  /* 0xffffff8002957836 */ /* 0x000fe20000000000 */
[----:B------:R-:W-:Y:S01]  /*09d0*/  R2UR UR5, R9 ;  /* 0x00000000090572ca */ /* 0x000fe200000e0000 */
[----:B------:R-:W-:Y:S01]  /*09e0*/  IMAD.MOV.U32 R18, RZ, RZ, 0x40 ;  /* 0x00000040ff127424 */ /* 0x000fe200078e00ff */
[----:B------:R-:W-:Y:S01]  /*09f0*/  R2UR UR7, R10 ;  /* 0x000000000a0772ca */ /* 0x000fe200000e0000 */
[----:B------:R-:W-:Y:S01]  /*0a00*/  ULOP3.LUT UR50, UR43, 0x1, URZ, 0xfc, !UPT ;  /* 0x000000012b327892 */ /* 0x000fe2000f8efc3f */
[----:B------:R-:W-:Y:S01]  /*0a10*/  SHF.R.S32.HI R0, RZ, 0x1f, R149 ;  /* 0x0000001fff007819 */ /* 0x000fe20000011495 */
[----:B------:R-:W-:Y:S01]  /*0a20*/  UMOV UR49, URZ ;  /* 0x0000003f00317c82 */ /* 0x000fe20008000000 */
[----:B------:R-:W-:Y:S01]  /*0a30*/  R2UR UR6, R11 ;  /* 0x000000000b0672ca */ /* 0x000fe200000e0000 */
[----:B------:R-:W-:Y:S01]  /*0a40*/  UMOV UR48, URZ ;  /* 0x0000003f00307c82 */ /* 0x000fe20008000000 */
[CC--:B------:R-:W-:Y:S01]  /*0a50*/  LEA.HI R2, R0.reuse, R149.reuse, RZ, 0x4 ;  /* 0x0000009500027211 */ /* 0x0c0fe200078f20ff */
[----:B------:R-:W-:Y:S01]  /*0a60*/  UMOV UR47, URZ ;  /* 0x0000003f002f7c82 */ /* 0x000fe20008000000 */
        /* <DEDUP_REMOVED lines=9> */
[----:B------:R-:W-:Y:S02]  /*0b00*/  LOP3.LUT R2, R2, 0x1ffffffe, RZ, 0xc0, !PT ;  /* 0x1ffffffe02027812 */ /* 0x000fe400078ec0ff */
[----:B------:R-:W-:Y:S02]  /*0b10*/  LEA.HI R3, R3, R4, RZ, 0x3 ;  /* 0x0000000403037211 */ /* 0x000fe400078f18ff */
[----:B------:R-:W-:Y:S01]  /*0b20*/  LEA.HI R6, R0, R149, RZ, 0x5 ;  /* 0x0000009500067211 */ /* 0x000fe200078f28ff */
[----:B------:R-:W-:Y:S01]  /*0b30*/  IMAD.IADD R2, R5, 0x1, -R2 ;  /* 0x0000000105027824 */ /* 0x000fe200078e0a02 */
[----:B------:R-:W-:Y:S01]  /*0b40*/  SHF.R.S32.HI R8, RZ, 0x1f, R143 ;  /* 0x0000001fff087819 */ /* 0x000fe2000001148f */
[C---:B------:R-:W-:Y:S01]  /*0b50*/  IMAD.SHL.U32 R5, R3.reuse, 0x40, RZ ;  /* 0x0000004003057824 */ /* 0x040fe200078e00ff */
[----:B------:R-:W-:Y:S02]  /*0b60*/  LOP3.LUT R3, R3, 0xfffffff8, RZ, 0xc0, !PT ;  /* 0xfffffff803037812 */ /* 0x000fe400078ec0ff */
[----:B------:R-:W-:-:S02]  /*0b70*/  SHF.R.S32.HI R6, RZ, 0x5, R6 ;  /* 0x00000005ff067819 */ /* 0x000fc40000011406 */
[----:B------:R-:W-:Y:S01]  /*0b80*/  LOP3.LUT R5, R5, 0x7ffffe00, RZ, 0xc0, !PT ;  /* 0x7ffffe0005057812 */ /* 0x000fe200078ec0ff */
[----:B------:R-:W-:Y:S01]  /*0b90*/  IMAD.IADD R3, R4, 0x1, -R3 ;  /* 0x0000000104037824 */ /* 0x000fe200078e0a03 */
[----:B------:R-:W-:Y:S01]  /*0ba0*/  LEA.HI R9, R8, R143, RZ, 0x2 ;  /* 0x0000008f08097211 */ /* 0x000fe200078f10ff */
[----:B------:R-:W-:Y:S01]  /*0bb0*/  IMAD R146, R6, 0x10, R4 ;  /* 0x0000001006927824 */ /* 0x000fe200078e0204 */
[----:B------:R-:W-:Y:S01]  /*0bc0*/  LEA.HI R0, R0, R149, RZ, 0x2 ;  /* 0x0000009500007211 */ /* 0x000fe200078f10ff */
[----:B------:R-:W-:Y:S01]  /*0bd0*/  IMAD.SHL.U32 R4, R3, 0x40, RZ ;  /* 0x0000004003047824 */ /* 0x000fe200078e00ff */
[----:B------:R-:W-:Y:S01]  /*0be0*/  SHF.R.S32.HI R7, RZ, 0x2, R9 ;  /* 0x00000002ff077819 */ /* 0x000fe20000011409 */
[----:B------:R-:W-:Y:S01]  /*0bf0*/  IMAD R6, R6, 0x400, R5 ;  /* 0x0000040006067824 */ /* 0x000fe200078e0205 */
[----:B------:R-:W-:Y:S01]  /*0c00*/  SHF.R.S32.HI R10, RZ, 0x1f, R9 ;  /* 0x0000001fff0a7819 */ /* 0x000fe20000011409 */
[----:B------:R-:W-:Y:S01]  /*0c10*/  IMAD.SHL.U32 R5, R2, 0x8, RZ ;  /* 0x0000000802057824 */ /* 0x000fe200078e00ff */
[----:B------:R-:W-:-:S02]  /*0c20*/  LOP3.LUT R4, R4, 0x1c0, RZ, 0xc0, !PT ;  /* 0x000001c004047812 */ /* 0x000fc400078ec0ff */
[----:B------:R-:W-:Y:S01]  /*0c30*/  LEA.HI R10, R10, R7, RZ, 0x3 ;  /* 0x000000070a0a7211 */ /* 0x000fe200078f18ff */
[--C-:B------:R-:W-:Y:S01]  /*0c40*/  IMAD.U32 R146, R146, 0x20, R5.reuse ;  /* 0x0000002092927824 */ /* 0x100fe200078e0005 */
[----:B------:R-:W-:Y:S02]  /*0c50*/  LOP3.LUT R5, R4, 0x8, R5, 0xf8, !PT ;  /* 0x0000000804057812 */ /* 0x000fe400078ef805 */
[----:B------:R-:W-:Y:S02]  /*0c60*/  SHF.R.U32.HI R4, RZ, 0x3, R4 ;  /* 0x00000003ff047819 */ /* 0x000fe40000011604 */
[----:B------:R-:W-:Y:S02]  /*0c70*/  LOP3.LUT R10, R10, 0xfffffff8, RZ, 0xc0, !PT ;  /* 0xfffffff80a0a7812 */ /* 0x000fe400078ec0ff */
[----:B------:R-:W-:Y:S02]  /*0c80*/  LOP3.LUT R2, R0, 0xfffffffc, RZ, 0xc0, !PT ;  /* 0xfffffffc00027812 */ /* 0x000fe400078ec0ff */
[----:B------:R-:W-:Y:S01]  /*0c90*/  LOP3.LUT R5, R5, R4, RZ, 0x3c, !PT ;  /* 0x0000000405057212 */ /* 0x000fe200078e3cff */
[----:B------:R-:W-:Y:S01]  /*0ca0*/  IMAD.IADD R11, R7, 0x1, -R10 ;  /* 0x00000001070b7824 */ /* 0x000fe200078e0a0a */
[----:B------:R-:W-:Y:S01]  /*0cb0*/  LEA.HI R8, R8, R143, RZ, 0x5 ;  /* 0x0000008f08087211 */ /* 0x000fe200078f28ff */
[----:B------:R-:W-:Y:S01]  /*0cc0*/  IMAD.HI R7, R144, 0x55555556, RZ ;  /* 0x5555555690077827 */ /* 0x000fe200078e02ff */
[----:B------:R-:W-:-:S02]  /*0cd0*/  R2P PR, R3, 0x6 ;  /* 0x0000000603007804 */ /* 0x000fc40000000000 */
[----:B------:R-:W-:Y:S01]  /*0ce0*/  SHF.R.S32.HI R8, RZ, 0x5, R8 ;  /* 0x00000005ff087819 */ /* 0x000fe20000011408 */
[----:B------:R-:W-:Y:S01]  /*0cf0*/  IMAD.IADD R141, R149, 0x1, -R2 ;  /* 0x00000001958d7824 */ /* 0x000fe200078e0a02 */
[----:B------:R-:W-:Y:S01]  /*0d00*/  LEA.HI R7, R7, R7, RZ, 0x1 ;  /* 0x0000000707077211 */ /* 0x000fe200078f08ff */
[----:B------:R-:W-:Y:S01]  /*0d10*/  IMAD.IADD R5, R6, 0x1, R5 ;  /* 0x0000000106057824 */ /* 0x000fe200078e0205 */
[----:B------:R-:W-:Y:S01]  /*0d20*/  SEL R18, R18, 0xffffffc0, !P2 ;  /* 0xffffffc012127807 */ /* 0x000fe20005000000 */
[C---:B------:R-:W-:Y:S01]  /*0d30*/  IMAD.SHL.U32 R138, R141.reuse, 0x8, RZ ;  /* 0x000000088d8a7824 */ /* 0x040fe200078e00ff */
[----:B------:R-:W-:Y:S01]  /*0d40*/  LEA.HI R2, R141, R141, RZ, 0x1 ;  /* 0x0000008d8d027211 */ /* 0x000fe200078f08ff */
[----:B------:R-:W-:Y:S01]  /*0d50*/  IMAD R7, R7, -0x3, R144 ;  /* 0xfffffffd07077824 */ /* 0x000fe200078e0290 */
[----:B------:R-:W-:Y:S01]  /*0d60*/  LEA R17, R5, UR41, 0x1 ;  /* 0x0000002905117c11 */ /* 0x000fe2000f8e08ff */
[----:B------:R-:W-:Y:S01]  /*0d70*/  IMAD R8, R8, 0x10, R11 ;  /* 0x0000001008087824 */ /* 0x000fe200078e020b */
[----:B------:R-:W-:Y:S01]  /*0d80*/  LOP3.LUT R2, R2, 0x1ffffffe, RZ, 0xc0, !PT ;  /* 0x1ffffffe02027812 */ /* 0x000fe200078ec0ff */
[C---:B------:R-:W-:Y:S01]  /*0d90*/  VIADD R139, R138.reuse, 0x20 ;  /* 0x000000208a8b7836 */ /* 0x040fe20000000000 */
[----:B------:R-:W-:Y:S01]  /*0da0*/  LOP3.LUT R16, R9, 0x7ffffffc, RZ, 0xc0, !PT ;  /* 0x7ffffffc09107812 */ /* 0x000fe200078ec0ff */
[C---:B------:R-:W-:Y:S01]  /*0db0*/  VIADD R19, R17.reuse, 0x21800 ;  /* 0x0002180011137836 */ /* 0x040fe20000000000 */
[----:B------:R-:W-:Y:S01]  /*0dc0*/  SHF.R.S32.HI R142, RZ, 0x2, R0 ;  /* 0x00000002ff8e7819 */ /* 0x000fe20000011400 */
        /* <DEDUP_REMOVED lines=12> */
.L_x_11164:
        /* <DEDUP_REMOVED lines=12> */
[----:B01-3--:R-:W-:Y:S02]  /*0f50*/  IMAD.U32 R2, RZ, RZ, UR8 ;  /* 0x00000008ff027e24 */ /* 0x00bfe4000f8e00ff */
[----:B----4-:R-:W-:Y:S01]  /*0f60*/  IMAD.U32 R3, RZ, RZ, UR9 ;  /* 0x00000009ff037e24 */ /* 0x010fe2000f8e00ff */
[----:B------:R-:W-:-:S04]  /*0f70*/  @UP1 UIMAD.WIDE UR8, UR6, 0x4, UR10 ;  /* 0x00000004060818a5 */ /* 0x000fc8000f8e020a */
[----:B--2---:R-:W2:Y:S02]  /*0f80*/  @P0 LDG.E R2, desc[UR54][R2.64] ;  /* 0x0000003602020981 */ /* 0x004ea4000c1e1900 */
[----:B------:R-:W-:Y:S02]  /*0f90*/  IMAD.U32 R4, RZ, RZ, UR8 ;  /* 0x00000008ff047e24 */ /* 0x000fe4000f8e00ff */
[----:B------:R-:W-:Y:S01]  /*0fa0*/  IMAD.U32 R5, RZ, RZ, UR9 ;  /* 0x00000009ff057e24 */ /* 0x000fe2000f8e00ff */
[----:B------:R-:W-:-:S04]  /*0fb0*/  ULDC.64 UR8, c[0x0][0x418] ;  /* 0x0001060000087ab9 */ /* 0x000fc80000000a00 */
[----:B------:R-:W3:Y:S01]  /*0fc0*/  @P2 LDG.E R4, desc[UR54][R4.64] ;  /* 0x0000003604042981 */ /* 0x000ee2000c1e1900 */
        /* <DEDUP_REMOVED lines=12> */
[----:B------:R-:W-:-:S14]  /*1090*/  @P2 BRA `(.L_x_11065) ;  /* 0x0000000000382947 */ /* 0x000fdc0003800000 */
        /* <DEDUP_REMOVED lines=14> */
.L_x_11065:
        /* <DEDUP_REMOVED lines=9> */
.L_x_11066:
        /* <DEDUP_REMOVED lines=13> */
.L_x_11067:
[----:B------:R-:W-:Y:S01]  /*12e0*/  ULDC UR6, c[0x0][0x448] ;  /* 0x0001120000067ab9 */ /* 0x000fe20000000800 */
[----:B------:R-:W-:Y:S02]  /*12f0*/  UIMAD UR38, UR5, 0xc0, URZ ;  /* 0x000000c0052678a4 */ /* 0x000fe4000f8e023f */
        /* <DEDUP_REMOVED lines=27> */
.L_x_11069:
[----:B------:R-:W-:-:S11]  /*14b0*/  UISETP.NE.AND UP0, UPT, UR5, 0x1, UPT ;  /* 0x000000010500788c */ /* 0x000fd6000bf05270 */
[----:B------:R-:W-:Y:S02]  /*14c0*/  @UP0 ULDC.64 UR8, c[0x0][0x9e8] ;  /* 0x00027a0000080ab9 */ /* 0x000fe40000000a00 */
[----:B------:R-:W-:-:S04]  /*14d0*/  UIMAD.WIDE.U32 UR6, UR4, UR8, URZ ;  /* 0x00000008040672a5 */ /* 0x000fc8000f8e003f */
[----:B------:R-:W-:-:S12]  /*14e0*/  @UP0 USHF.R.U32.HI UR4, URZ, UR9, UR7 ;  /* 0x000000093f040299 */ /* 0x000fd80008011607 */
.L_x_11070:
[----:B------:R-:W-:-:S06]  /*14f0*/  UIMAD UR4, UR4, UR5, UR5 ;  /* 0x00000005040472a4 */ /* 0x000fcc000f8e0205 */
[----:B------:R-:W-:-:S07]  /*1500*/  VIMNMX R0, R0, UR4, PT ;  /* 0x0000000400007c48 */ /* 0x000fce000bfe0100 */
.L_x_11068:
        /* <DEDUP_REMOVED lines=32> */
.L_x_11072:
[----:B------:R-:W-:-:S11]  /*1710*/  UISETP.NE.AND UP0, UPT, UR5, 0x1, UPT ;  /* 0x000000010500788c */ /* 0x000fd6000bf05270 */
[----:B------:R-:W-:Y:S02]  /*1720*/  @UP0 ULDC.64 UR10, c[0x0][0x9e8] ;  /* 0x00027a00000a0ab9 */ /* 0x000fe40000000a00 */
[----:B------:R-:W-:-:S04]  /*1730*/  UIMAD.WIDE.U32 UR6, UR4, UR10, URZ ;  /* 0x0000000a040672a5 */ /* 0x000fc8000f8e003f */
[----:B------:R-:W-:-:S12]  /*1740*/  @UP0 USHF.R.U32.HI UR4, URZ, UR11, UR7 ;  /* 0x0000000b3f040299 */ /* 0x000fd80008011607 */
.L_x_11073:
[----:B------:R-:W-:-:S04]  /*1750*/  UIMAD UR4, UR4, UR5, URZ ;  /* 0x00000005040472a4 */ /* 0x000fc8000f8e023f */
[----:B------:R-:W-:-:S04]  /*1760*/  UISETP.LT.AND UP0, UPT, UR9, UR4, UPT ;  /* 0x000000040900728c */ /* 0x000fc8000bf01270 */
[----:B------:R-:W-:-:S12]  /*1770*/  USEL UR9, UR9, UR4, !UP0 ;  /* 0x0000000409097287 */ /* 0x000fd8000c000000 */
.L_x_11071:
        /* <DEDUP_REMOVED lines=10> */
[----:B------:R-:W-:Y:S01]  /*1820*/  CS2R R26, SRZ ;  /* 0x00000000001a7805 */ /* 0x000fe2000001ff00 */
[----:B------:R-:W-:Y:S01]  /*1830*/  IMAD.MOV.U32 R126, RZ, RZ, RZ ;  /* 0x000000ffff7e7224 */ /* 0x000fe200078e00ff */
[----:B------:R-:W-:Y:S01]  /*1840*/  UISETP.LT.AND UP0, UPT, URZ, UR4, UPT ;  /* 0x000000043f00728c */ /* 0x000fe2000bf01270 */
[----:B------:R-:W-:Y:S01]  /*1850*/  IMAD.MOV.U32 R125, RZ, RZ, RZ ;  /* 0x000000ffff7d7224 */ /* 0x000fe200078e00ff */
[----:B------:R-:W-:Y:S02]  /*1860*/  CS2R R122, SRZ ;  /* 0x00000000007a7805 */ /* 0x000fe4000001ff00 */
[----:B------:R-:W-:Y:S01]  /*1870*/  CS2R R120, SRZ ;  /* 0x0000000000787805 */ /* 0x000fe2000001ff00 */
        /* <DEDUP_REMOVED lines=17> */
[----:B------:R-:W-:Y:S02]  /*1990*/  IMAD.MOV.U32 R89, RZ, RZ, RZ ;  /* 0x000000ffff597224 */ /* 0x000fe400078e00ff */
        /* <DEDUP_REMOVED lines=34> */
.L_x_11075:
        /* <DEDUP_REMOVED lines=9> */
.L_x_11257:
[----:B------:R-:W-:Y:S05]  /*1c50*/  @!P0 BRA `(.L_x_11077) ;  /* 0x0000000000048947 */ /* 0x000fea0003800000 */
[----:B------:R-:W-:Y:S01]  /*1c60*/  BPT.TRAP 0x1 ;  /* 0x000000040000795c */ /* 0x000fe20000300000 */
.L_x_11077:
[----:B------:R-:W-:Y:S02]  /*1c70*/  IMAD.U32 R6, RZ, RZ, UR47 ;  /* 0x0000002fff067e24 */ /* 0x000fe4000f8e00ff */
[----:B0-----:R-:W-:-:S03]  /*1c80*/  IMAD.U32 R3, RZ, RZ, UR48 ;  /* 0x00000030ff037e24 */ /* 0x001fc6000f8e00ff */
[----:B------:R-:W-:Y:S02]  /*1c90*/  LEA R6, R6, UR41, 0x3 ;  /* 0x0000002906067c11 */ /* 0x000fe4000f8e18ff */
[----:B------:R-:W-:-:S04]  /*1ca0*/  SHF.L.U32 R3, R3, 0x1f, RZ ;  /* 0x0000001f03037819 */ /* 0x000fc800000006ff */
[----:B------:R0:W1:Y:S01]  /*1cb0*/  SYNCS.PHASECHK.TRANS64.TRYWAIT P1, [R6+URZ+0x2d830], R3 ;  /* 0x02d83003060075a7 */ /* 0x000062000802017f */
[----:B------:R-:W-:Y:S05]  /*1cc0*/  @!P0 BRA `(.L_x_11078) ;  /* 0x0000000000048947 */ /* 0x000fea0003800000 */
[----:B------:R-:W-:Y:S01]  /*1cd0*/  BPT.TRAP 0x1 ;  /* 0x000000040000795c */ /* 0x000fe20000300000 */
.L_x_11078:
[----:B-1----:R-:W-:Y:S05]  /*1ce0*/  @P1 BRA `(.L_x_11079) ;  /* 0x0000000000081947 */ /* 0x002fea0003800000 */
[----:B------:R-:W1:Y:S02]  /*1cf0*/  SYNCS.PHASECHK.TRANS64.TRYWAIT P1, [R6+URZ+0x2d830], R3 ;  /* 0x02d83003060075a7 */ /* 0x000e64000802017f */
[----:B-1----:R-:W-:Y:S05]  /*1d00*/  @!P1 BRA `(.L_x_11080) ;  /* 0x0000015c002c9947 */ /* 0x002fea0003800000 */
.L_x_11079:
        /* <DEDUP_REMOVED lines=49> */
.L_x_11081:
[----:B------:R-:W-:Y:S01]  /*2020*/  UISETP.NE.AND UP1, UPT, UR52, URZ, UPT ;  /* 0x0000003f3400728c */ /* 0x000fe2000bf25270 */
[----:B------:R-:W-:Y:S01]  /*2030*/  R2UR UR6, R6 ;  /* 0x00000000060672ca */ /* 0x000fe200000e0000 */
[----:B------:R-:W-:Y:S01]  /*2040*/  ULDC UR7, c[0x0][0x9d8] ;  /* 0x0002760000077ab9 */ /* 0x000fe20000000800 */
[----:B------:R-:W-:Y:S02]  /*2050*/  IMAD.MOV.U32 R7, RZ, RZ, -0x80 ;  /* 0xffffff80ff077424 */ /* 0x000fe400078e00ff */
[----:B------:R-:W-:Y:S01]  /*2060*/  FMUL.FTZ R89, R25, UR7 ;  /* 0x0000000719597c20 */ /* 0x000fe20008410000 */
[----:B------:R-:W-:Y:S01]  /*2070*/  FMUL.FTZ R25, R54, UR7 ;  /* 0x0000000736197c20 */ /* 0x000fe20008410000 */
[----:B------:R-:W-:Y:S01]  /*2080*/  PLOP3.LUT P1, PT, PT, PT, UP1, 0x80, 0x0 ;  /* 0x000000000000781c */ /* 0x000fe20003f2f018 */
[----:B------:R-:W-:Y:S01]  /*2090*/  FMUL.FTZ R54, R68, UR7 ;  /* 0x0000000744367c20 */ /* 0x000fe20008410000 */
[----:B------:R-:W-:Y:S01]  /*20a0*/  PLOP3.LUT P2, PT, PT, PT, UP1, 0x80, 0x0 ;  /* 0x000000000000781c */ /* 0x000fe20003f4f018 */
[----:B------:R-:W-:-:S02]  /*20b0*/  VIADD R68, R137, UR38 ;  /* 0x0000002689447c36 */ /* 0x000fc40008000000 */
[----:B------:R-:W-:Y:S01]  /*20c0*/  FMUL.FTZ R12, R42, UR7 ;  /* 0x000000072a0c7c20 */ /* 0x000fe20008410000 */
[----:B------:R-:W-:Y:S01]  /*20d0*/  @UP1 ULDC UR10, c[0x0][0x44c] ;  /* 0x00011300000a1ab9 */ /* 0x000fe20000000800 */
[----:B------:R-:W-:Y:S01]  /*20e0*/  FMUL.FTZ R42, R44, UR7 ;  /* 0x000000072c2a7c20 */ /* 0x000fe20008410000 */
[----:B------:R-:W-:Y:S01]  /*20f0*/  FMUL.FTZ R44, R48, UR7 ;  /* 0x00000007302c7c20 */ /* 0x000fe20008410000 */
[----:B------:R-:W-:Y:S01]  /*2100*/  FMUL.FTZ R92, R32, UR7 ;  /* 0x00000007205c7c20 */ /* 0x000fe20008410000 */
[----:B------:R-:W-:Y:S01]  /*2110*/  FMUL.FTZ R48, R56, UR7 ;  /* 0x0000000738307c20 */ /* 0x000fe20008410000 */
[----:B------:R-:W-:Y:S01]  /*2120*/  FMUL.FTZ R32, R71, UR7 ;  /* 0x0000000747207c20 */ /* 0x000fe20008410000 */
[----:B------:R-:W-:Y:S01]  /*2130*/  UIADD3 UR6, UR6, 0x2d840, URZ ;  /* 0x0002d84006067890 */ /* 0x000fe2000fffe03f */
[----:B------:R-:W-:Y:S01]  /*2140*/  IMAD R71, R88, R7, 0x80 ;  /* 0x0000008058477424 */ /* 0x000fe200078e0207 */
[----:B------:R-:W-:Y:S01]  /*2150*/  UISETP.NE.AND UP0, UPT, UR51, URZ, UPT ;  /* 0x0000003f3300728c */ /* 0x000fe2000bf05270 */
[----:B01----:R-:W-:Y:S01]  /*2160*/  @P1 IMAD.HI.U32 R6, R68, UR10, RZ ;  /* 0x0000000a44061c27 */ /* 0x003fe2000f8e00ff */
[----:B------:R-:W-:-:S03]  /*2170*/  @UP1 ULDC UR10, c[0x0][0x450] ;  /* 0x00011400000a1ab9 */ /* 0x000fc60000000800 */
[----:B------:R-:W-:Y:S01]  /*2180*/  FMUL.FTZ R13, R43, UR7 ;  /* 0x000000072b0d7c20 */ /* 0x000fe20008410000 */
[----:B------:R-:W-:Y:S01]  /*2190*/  FMUL.FTZ R14, R46, UR7 ;  /* 0x000000072e0e7c20 */ /* 0x000fe20008410000 */
[----:B------:R-:W-:Y:S01]  /*21a0*/  FMUL.FTZ R15, R47, UR7 ;  /* 0x000000072f0f7c20 */ /* 0x000fe20008410000 */
[----:B------:R-:W-:Y:S01]  /*21b0*/  @P2 SHF.R.U32.HI R68, RZ, UR10, R6 ;  /* 0x0000000aff442c19 */ /* 0x000fe20008011606 */
[----:B------:R-:W-:Y:S01]  /*21c0*/  FMUL.FTZ R3, R24, UR7 ;  /* 0x0000000718037c20 */ /* 0x000fe20008410000 */
[----:B------:R-:W-:Y:S01]  /*21d0*/  FMUL.FTZ R4, R30, UR7 ;  /* 0x000000071e047c20 */ /* 0x000fe20008410000 */
[----:B------:R-:W-:Y:S01]  /*21e0*/  FMUL.FTZ R5, R31, UR7 ;  /* 0x000000071f057c20 */ /* 0x000fe20008410000 */
[----:B------:R-:W-:Y:S01]  /*21f0*/  FMUL.FTZ R43, R45, UR7 ;  /* 0x000000072d2b7c20 */ /* 0x000fe20008410000 */
[----:B------:R-:W0:Y:S01]  /*2200*/  SHFL.IDX PT, R56, R68, RZ, 0x1c1f ;  /* 0x001c1fff44387589 */ /* 0x000e2200000e0000 */
        /* <DEDUP_REMOVED lines=54> */
[----:B------:R-:W-:Y:S01]  /*2570*/  ULDC UR35, c[0x0][0x9dc] ;  /* 0x0002770000237ab9 */ /* 0x000fe20000000800 */
[----:B------:R-:W-:Y:S01]  /*2580*/  SYNCS.ARRIVE.TRANS64.RED.A1T0 RZ, [UR6], RZ ;  /* 0x000000ffffff79a7 */ /* 0x000fe20008100406 */
[----:B------:R-:W-:Y:S01]  /*2590*/  ULOP3.LUT UR6, URZ, UR35, URZ, 0x33, !UPT ;  /* 0x000000233f067292 */ /* 0x000fe2000f8e333f */
[----:B------:R-:W-:Y:S01]  /*25a0*/  IADD3 R6, -R57, UR37, R6 ;  /* 0x0000002539067c10 */ /* 0x000fe2000fffe106 */
[----:B------:R-:W-:Y:S01]  /*25b0*/  VIADD R7, R71, UR37 ;  /* 0x0000002547077c36 */ /* 0x000fe20008000000 */
[----:B------:R-:W-:Y:S01]  /*25c0*/  ULDC UR14, c[0x0][0x9e0] ;  /* 0x00027800000e7ab9 */ /* 0x000fe20000000800 */
[----:B------:R-:W-:Y:S01]  /*25d0*/  LEA R72, R88, 0xffffff80, 0x7 ;  /* 0xffffff8058487811 */ /* 0x000fe200078e38ff */
[----:B------:R-:W2:Y:S01]  /*25e0*/  MUFU.TANH R89, R89 ;  /* 0x0000005900597308 */ /* 0x000ea20000002400 */
[----:B------:R-:W-:-:S02]  /*25f0*/  IMAD R73, R16, -0x2, R7 ;  /* 0xfffffffe10497824 */ /* 0x000fc400078e0207 */
[C---:B------:R-:W-:Y:S02]  /*2600*/  VIADD R74, R6.reuse, UR14 ;  /* 0x0000000e064a7c36 */ /* 0x040fe40008000000 */
[----:B------:R-:W-:-:S03]  /*2610*/  VIADD R75, R6, UR6 ;  /* 0x00000006064b7c36 */ /* 0x000fc60008000000 */
[----:B------:R-:W3:Y:S01]  /*2620*/  MUFU.TANH R0, R0 ;  /* 0x0000000000007308 */ /* 0x000ee20000002400 */
[----:B0-----:R-:W-:Y:S01]  /*2630*/  VIADDMNMX R69, R56, R74, R73, PT ;  /* 0x0000004a38457246 */ /* 0x001fe20003800149 */
[----:B------:R-:W-:-:S06]  /*2640*/  IMAD.IADD R70, R75, 0x1, R56 ;  /* 0x000000014b467824 */ /* 0x000fcc00078e0238 */
[----:B------:R-:W0:Y:S08]  /*2650*/  MUFU.TANH R2, R2 ;  /* 0x0000000200027308 */ /* 0x000e300000002400 */
        /* <DEDUP_REMOVED lines=75> */
.L_x_11084:
[----:B------:R-:W-:Y:S02]  /*2b10*/  ULDC UR6, c[0x0][0x9e4] ;  /* 0x0002790000067ab9 */ /* 0x000fe40000000800 */
[----:B------:R-:W-:-:S05]  /*2b20*/  IMAD.U32 R56, RZ, RZ, UR6 ;  /* 0x00000006ff387e24 */ /* 0x000fca000f8e00ff */
[----:B------:R-:W-:-:S13]  /*2b30*/  ISETP.NE.AND P1, PT, R56, 0x1, PT ;  /* 0x000000013800780c */ /* 0x000fda0003f25270 */
[----:B------:R-:W1:Y:S02]  /*2b40*/  @P1 LDC.64 R6, c[0x0][0x9e8] ;  /* 0x00027a00ff061b82 */ /* 0x000e640000000a00 */
[----:B-1----:R-:W-:-:S05]  /*2b50*/  @P1 IMAD.HI.U32 R6, R57, R6, RZ ;  /* 0x0000000639061227 */ /* 0x002fca00078e00ff */
[----:B------:R-:W-:-:S07]  /*2b60*/  @P1 SHF.R.U32.HI R57, RZ, R7, R6 ;  /* 0x00000007ff391219 */ /* 0x000fce0000011606 */
.L_x_11085:
[----:B------:R-:W-:Y:S05]  /*2b70*/  BSYNC B0 ;  /* 0x0000000000007941 */ /* 0x000fea0003800000 */
.L_x_11083:
[----:B------:R-:W-:-:S04]  /*2b80*/  IMAD R57, R57, R56, -R72 ;  /* 0x0000003839397224 */ /* 0x000fc800078e0a48 */
[----:B------:R-:W-:-:S05]  /*2b90*/  IMAD R57, R16, -0x2, R57 ;  /* 0xfffffffe10397824 */ /* 0x000fca00078e0239 */
[----:B------:R-:W-:Y:S02]  /*2ba0*/  VIADDMNMX R69, R57, R56, R69, PT ;  /* 0x0000003839457246 */ /* 0x000fe40003800145 */
[----:B------:R-:W-:-:S07]  /*2bb0*/  VIMNMX R70, R70, R57, !PT ;  /* 0x0000003946467248 */ /* 0x000fce0007fe0100 */
.L_x_11082:
        /* <DEDUP_REMOVED lines=13> */
[----:B------:R-:W-:-:S02]  /*2c90*/  FSEL R89, R89, -INF , !P4 ;  /* 0xff80000059597808 */ /* 0x000fc40006000000 */
[----:B------:R-:W-:Y:S02]  /*2ca0*/  FSEL R90, R90, -INF , !P3 ;  /* 0xff8000005a5a7808 */ /* 0x000fe40005800000 */
[C---:B------:R-:W-:Y:S02]  /*2cb0*/  ISETP.GT.AND P4, PT, R70.reuse, 0x9, !P6 ;  /* 0x000000094600780c */ /* 0x040fe40007784270 */
[----:B------:R-:W-:Y:S02]  /*2cc0*/  @P5 LOP3.LUT R23, R23, 0x8, RZ, 0xfc, !PT ;  /* 0x0000000817175812 */ /* 0x000fe400078efcff */
[----:B------:R-:W-:Y:S02]  /*2cd0*/  ISETP.GT.AND P3, PT, R70, 0x10, !P5 ;  /* 0x000000104600780c */ /* 0x000fe40006f64270 */
[----:B------:R-:W-:Y:S02]  /*2ce0*/  ISETP.GE.AND P5, PT, R71, 0x12, PT ;  /* 0x000000124700780c */ /* 0x000fe40003fa6270 */
        /* <DEDUP_REMOVED lines=183> */
.L_x_11088:
[----:B------:R-:W-:Y:S02]  /*3860*/  ULDC UR6, c[0x0][0x9e4] ;  /* 0x0002790000067ab9 */ /* 0x000fe40000000800 */
[----:B------:R-:W-:-:S05]  /*3870*/  IMAD.U32 R68, RZ, RZ, UR6 ;  /* 0x00000006ff447e24 */ /* 0x000fca000f8e00ff */
[----:B------:R-:W-:-:S13]  /*3880*/  ISETP.NE.AND P6, PT, R68, 0x1, PT ;  /* 0x000000014400780c */ /* 0x000fda0003fc5270 */
[----:B------:R-:W0:Y:S02]  /*3890*/  @P6 LDC.64 R6, c[0x0][0x9e8] ;  /* 0x00027a00ff066b82 */ /* 0x000e240000000a00 */
[----:B0-----:R-:W-:-:S05]  /*38a0*/  @P6 IMAD.HI.U32 R6, R65, R6, RZ ;  /* 0x0000000641066227 */ /* 0x001fca00078e00ff */
[----:B------:R-:W-:-:S07]  /*38b0*/  @P6 SHF.R.U32.HI R65, RZ, R7, R6 ;  /* 0x00000007ff416219 */ /* 0x000fce0000011606 */
.L_x_11089:
[----:B------:R-:W-:Y:S05]  /*38c0*/  BSYNC B0 ;  /* 0x0000000000007941 */ /* 0x000fea0003800000 */
.L_x_11087:
[----:B------:R-:W-:-:S04]  /*38d0*/  IMAD R65, R65, R68, -R72 ;  /* 0x0000004441417224 */ /* 0x000fc800078e0a48 */
[----:B------:R-:W-:-:S05]  /*38e0*/  IMAD R65, R16, -0x2, R65 ;  /* 0xfffffffe10417824 */ /* 0x000fca00078e0241 */
[----:B------:R-:W-:Y:S02]  /*38f0*/  VIADDMNMX R55, R65, R68, R55, PT ;  /* 0x0000004441377246 */ /* 0x000fe40003800137 */
[----:B------:R-:W-:-:S07]  /*3900*/  VIMNMX R64, R64, R65, !PT ;  /* 0x0000004140407248 */ /* 0x000fce0007fe0100 */
.L_x_11086:
[C---:B------:R-:W-:Y:S01]  /*3910*/  ISETP.GT.AND P1, PT, R64.reuse, 0x1, !P1 ;  /* 0x000000014000780c */ /* 0x040fe20004f24270 */
[----:B------:R-:W-:Y:S01]  /*3920*/  ULDC UR33, c[0x0][0x988] ;  /* 0x0002620000217ab9 */ /* 0x000fe20000000800 */
[----:B------:R-:W-:Y:S01]  /*3930*/  LOP3.LUT P6, RZ, R23, 0x4, RZ, 0xc0, !PT ;  /* 0x0000000417ff7812 */ /* 0x000fe200078cc0ff */
[----:B------:R-:W-:Y:S01]  /*3940*/  UISETP.NE.AND UP1, UPT, UR52, URZ, UPT ;  /* 0x0000003f3400728c */ /* 0x000fe2000bf25270 */
[----:B------:R-:W-:Y:S01]  /*3950*/  ISETP.LT.OR P1, PT, R55, 0x2, P1 ;  /* 0x000000023700780c */ /* 0x000fe20000f21670 */
[----:B------:R-:W-:Y:S01]  /*3960*/  UISETP.NE.AND UP0, UPT, UR51, URZ, UPT ;  /* 0x0000003f3300728c */ /* 0x000fe2000bf05270 */
[----:B------:R-:W-:Y:S01]  /*3970*/  ISETP.GT.AND P2, PT, R64, 0x8, !P2 ;  /* 0x000000084000780c */ /* 0x000fe20005744270 */
[----:B------:R-:W-:Y:S01]  /*3980*/  UMOV UR10, UR38 ;  /* 0x00000026000a7c82 */ /* 0x000fe20008000000 */
[----:B------:R-:W-:Y:S02]  /*3990*/  FSEL R2, R2, -INF , !P1 ;  /* 0xff80000002027808 */ /* 0x000fe40004800000 */
[----:B------:R-:W-:-:S02]  /*39a0*/  ISETP.GT.AND P1, PT, R64, 0x9, !P6 ;  /* 0x000000094000780c */ /* 0x000fc40007724270 */
[C---:B------:R-:W-:Y:S02]  /*39b0*/  ISETP.LT.OR P2, PT, R55.reuse, 0x9, P2 ;  /* 0x000000093700780c */ /* 0x040fe40001741670 */
[----:B------:R-:W-:Y:S01]  /*39c0*/  ISETP.LT.OR P1, PT, R55, 0xa, P1 ;  /* 0x0000000a3700780c */ /* 0x000fe20000f21670 */
[----:B------:R-:W-:Y:S01]  /*39d0*/  @UP1 ULDC UR6, c[0x0][0x44c] ;  /* 0x0001130000061ab9 */ /* 0x000fe20000000800 */
[----:B------:R-:W-:Y:S01]  /*39e0*/  FSEL R4, R4, -INF , !P2 ;  /* 0xff80000004047808 */ /* 0x000fe20005000000 */
[----:B------:R-:W-:Y:S01]  /*39f0*/  UIMAD.WIDE.U32 UR6, UR38, UR6, URZ ;  /* 0x00000006260672a5 */ /* 0x000fe2000f8e003f */
[----:B------:R-:W-:Y:S01]  /*3a00*/  FSEL R5, R5, -INF , !P1 ;  /* 0xff80000005057808 */ /* 0x000fe20004800000 */
[----:B------:R-:W-:Y:S01]  /*3a10*/  @UP1 ULDC UR11, c[0x0][0x450] ;  /* 0x00011400000b1ab9 */ /* 0x000fe20000000800 */
[C---:B------:R-:W-:Y:S01]  /*3a20*/  LOP3.LUT P1, RZ, R23.reuse, 0x8, RZ, 0xc0, !PT ;  /* 0x0000000817ff7812 */ /* 0x040fe2000782c0ff */
[----:B------:R-:W-:Y:S01]  /*3a30*/  @UP1 USHF.R.U32.HI UR10, URZ, UR11, UR7 ;  /* 0x0000000b3f0a1299 */ /* 0x000fe20008011607 */
[----:B------:R-:W-:-:S02]  /*3a40*/  LOP3.LUT P2, RZ, R23, 0x40000, RZ, 0xc0, !PT ;  /* 0x0004000017ff7812 */ /* 0x000fc4000784c0ff */
[----:B------:R-:W-:Y:S01]  /*3a50*/  ISETP.GT.AND P1, PT, R64, 0x10, !P1 ;  /* 0x000000104000780c */ /* 0x000fe20004f24270 */
[----:B------:R-:W-:Y:S01]  /*3a60*/  UIADD3 UR56, UR56, UR10, URZ ;  /* 0x0000000a38387290 */ /* 0x000fe2000fffe03f */
[----:B------:R-:W-:Y:S02]  /*3a70*/  LOP3.LUT P6, RZ, R23, 0x20000, RZ, 0xc0, !PT ;  /* 0x0002000017ff7812 */ /* 0x000fe400078cc0ff */
[----:B------:R-:W-:Y:S01]  /*3a80*/  ISETP.LT.OR P1, PT, R55, 0x11, P1 ;  /* 0x000000113700780c */ /* 0x000fe20000f21670 */
[----:B------:R-:W-:Y:S01]  /*3a90*/  UIADD3 UR14, UR56, UR14, URZ ;  /* 0x0000000e380e7290 */ /* 0x000fe2000fffe03f */
[----:B------:R-:W-:Y:S02]  /*3aa0*/  FMNMX.FTZ R7, R66, R89, !PT ;  /* 0x0000005942077209 */ /* 0x000fe40007810000 */
[----:B------:R-:W-:Y:S02]  /*3ab0*/  FSEL R8, R8, -INF , !P1 ;  /* 0xff80000008087808 */ /* 0x000fe40004800000 */
[----:B------:R-:W-:-:S02]  /*3ac0*/  LOP3.LUT P1, RZ, R23, 0x10, RZ, 0xc0, !PT ;  /* 0x0000001017ff7812 */ /* 0x000fc4000782c0ff */
[C---:B------:R-:W-:Y:S02]  /*3ad0*/  ISETP.GT.AND P3, PT, R64.reuse, 0x70, !P3 ;  /* 0x000000704000780c */ /* 0x040fe40005f64270 */
[C---:B------:R-:W-:Y:S02]  /*3ae0*/  ISETP.GT.AND P1, PT, R64.reuse, 0x11, !P1 ;  /* 0x000000114000780c */ /* 0x040fe40004f24270 */
[C---:B------:R-:W-:Y:S02]  /*3af0*/  ISETP.GT.AND P4, PT, R64.reuse, 0x71, !P4 ;  /* 0x000000714000780c */ /* 0x040fe40006784270 */
[----:B------:R-:W-:Y:S02]  /*3b00*/  ISETP.LT.OR P1, PT, R55, 0x12, P1 ;  /* 0x000000123700780c */ /* 0x000fe40000f21670 */
[----:B------:R-:W-:Y:S02]  /*3b10*/  ISETP.GT.AND P5, PT, R64, 0x78, !P5 ;  /* 0x000000784000780c */ /* 0x000fe40006fa4270 */
[----:B------:R-:W-:-:S02]  /*3b20*/  FSEL R9, R9, -INF , !P1 ;  /* 0xff80000009097808 */ /* 0x000fc40004800000 */
[----:B------:R-:W-:Y:S02]  /*3b30*/  LOP3.LUT P1, RZ, R23, 0x2000000, RZ, 0xc0, !PT ;  /* 0x0200000017ff7812 */ /* 0x000fe4000782c0ff */
[C---:B------:R-:W-:Y:S02]  /*3b40*/  ISETP.LT.OR P3, PT, R55.reuse, 0x71, P3 ;  /* 0x000000713700780c */ /* 0x040fe40001f61670 */
[----:B------:R-:W-:Y:S02]  /*3b50*/  ISETP.GT.AND P1, PT, R64, 0x18, !P1 ;  /* 0x000000184000780c */ /* 0x000fe40004f24270 */
[C---:B------:R-:W-:Y:S02]  /*3b60*/  ISETP.LT.OR P4, PT, R55.reuse, 0x72, P4 ;  /* 0x000000723700780c */ /* 0x040fe40002781670 */
[C---:B------:R-:W-:Y:S02]  /*3b70*/  ISETP.LT.OR P1, PT, R55.reuse, 0x19, P1 ;  /* 0x000000193700780c */ /* 0x040fe40000f21670 */
[----:B------:R-:W-:-:S02]  /*3b80*/  ISETP.LT.OR P5, PT, R55, 0x79, P5 ;  /* 0x000000793700780c */ /* 0x000fc40002fa1670 */
        /* <DEDUP_REMOVED lines=33> */
[----:B------:R-:W-:-:S04]  /*3da0*/  LOP3.LUT P1, RZ, R23, 0x10000, RZ, 0xc0, !PT ;  /* 0x0001000017ff7812 */ /* 0x000fc8000782c0ff */
[----:B------:R-:W-:-:S04]  /*3db0*/  ISETP.GT.AND P1, PT, R64, 0x39, !P1 ;  /* 0x000000394000780c */ /* 0x000fc80004f24270 */
[----:B------:R-:W-:-:S04]  /*3dc0*/  ISETP.LT.OR P1, PT, R55, 0x3a, P1 ;  /* 0x0000003a3700780c */ /* 0x000fc80000f21670 */
[----:B------:R-:W-:Y:S02]  /*3dd0*/  FSEL R6, R24, -INF , !P1 ;  /* 0xff80000018067808 */ /* 0x000fe40004800000 */
[----:B------:R-:W-:Y:S02]  /*3de0*/  FMNMX.FTZ R24, R90, R7, !PT ;  /* 0x000000075a187209 */ /* 0x000fe40007810000 */
[----:B------:R-:W-:Y:S02]  /*3df0*/  LOP3.LUT P1, RZ, R23, 0x8000, RZ, 0xc0, !PT ;  /* 0x0000800017ff7812 */ /* 0x000fe4000782c0ff */
[----:B------:R-:W-:Y:S02]  /*3e00*/  FMNMX.FTZ R7, R91, R24, !PT ;  /* 0x000000185b077209 */ /* 0x000fe40007810000 */
[----:B------:R-:W-:Y:S02]  /*3e10*/  ISETP.GT.AND P1, PT, R64, 0x40, !P1 ;  /* 0x000000404000780c */ /* 0x000fe40004f24270 */
[----:B------:R-:W-:-:S02]  /*3e20*/  FMNMX.FTZ R24, R92, R7, !PT ;  /* 0x000000075c187209 */ /* 0x000fc40007810000 */
[----:B------:R-:W-:Y:S02]  /*3e30*/  ISETP.LT.OR P1, PT, R55, 0x41, P1 ;  /* 0x000000413700780c */ /* 0x000fe40000f21670 */
[----:B------:R-:W-:Y:S02]  /*3e40*/  FMNMX.FTZ R7, R93, R24, !PT ;  /* 0x000000185d077209 */ /* 0x000fe40007810000 */
[----:B------:R-:W-:Y:S02]  /*3e50*/  FSEL R27, R27, -INF , !P1 ;  /* 0xff8000001b1b7808 */ /* 0x000fe40004800000 */
[----:B------:R-:W-:Y:S02]  /*3e60*/  FMNMX.FTZ R24, R94, R7, !PT ;  /* 0x000000075e187209 */ /* 0x000fe40007810000 */
[----:B------:R-:W-:Y:S02]  /*3e70*/  LOP3.LUT P1, RZ, R23, 0x4000, RZ, 0xc0, !PT ;  /* 0x0000400017ff7812 */ /* 0x000fe4000782c0ff */
[----:B------:R-:W-:-:S02]  /*3e80*/  FMNMX.FTZ R7, R95, R24, !PT ;  /* 0x000000185f077209 */ /* 0x000fc40007810000 */
[----:B------:R-:W-:Y:S02]  /*3e90*/  ISETP.GT.AND P1, PT, R64, 0x41, !P1 ;  /* 0x000000414000780c */ /* 0x000fe40004f24270 */
[----:B------:R-:W-:Y:S02]  /*3ea0*/  FMNMX.FTZ R24, R96, R7, !PT ;  /* 0x0000000760187209 */ /* 0x000fe40007810000 */
[----:B------:R-:W-:Y:S02]  /*3eb0*/  ISETP.LT.OR P1, PT, R55, 0x42, P1 ;  /* 0x000000423700780c */ /* 0x000fe40000f21670 */
[----:B------:R-:W-:Y:S02]  /*3ec0*/  FMNMX.FTZ R7, R97, R24, !PT ;  /* 0x0000001861077209 */ /* 0x000fe40007810000 */
[----:B------:R-:W-:Y:S02]  /*3ed0*/  FSEL R26, R26, -INF , !P1 ;  /* 0xff8000001a1a7808 */ /* 0x000fe40004800000 */
[----:B------:R-:W-:-:S02]  /*3ee0*/  FMNMX.FTZ R24, R58, R7, !PT ;  /* 0x000000073a187209 */ /* 0x000fc40007810000 */
[----:B------:R-:W-:Y:S02]  /*3ef0*/  LOP3.LUT P1, RZ, R23, 0x2000, RZ, 0xc0, !PT ;  /* 0x0000200017ff7812 */ /* 0x000fe4000782c0ff */
[----:B------:R-:W-:Y:S02]  /*3f00*/  FMNMX.FTZ R7, R59, R24, !PT ;  /* 0x000000183b077209 */ /* 0x000fe40007810000 */
[----:B------:R-:W-:Y:S02]  /*3f10*/  ISETP.GT.AND P1, PT, R64, 0x48, !P1 ;  /* 0x000000484000780c */ /* 0x000fe40004f24270 */
[----:B------:R-:W-:Y:S02]  /*3f20*/  FMNMX.FTZ R24, R60, R7, !PT ;  /* 0x000000073c187209 */ /* 0x000fe40007810000 */
[----:B------:R-:W-:Y:S02]  /*3f30*/  ISETP.LT.OR P1, PT, R55, 0x49, P1 ;  /* 0x000000493700780c */ /* 0x000fe40000f21670 */
[----:B------:R-:W-:-:S02]  /*3f40*/  FMNMX.FTZ R7, R61, R24, !PT ;  /* 0x000000183d077209 */ /* 0x000fc40007810000 */
        /* <DEDUP_REMOVED lines=36> */
[----:B------:R-:W-:-:S03]  /*4190*/  ISETP.GT.AND P1, PT, R64, 0x59, !P1 ;  /* 0x000000594000780c */ /* 0x000fc60004f24270 */
[----:B------:R-:W0:Y:S01]  /*41a0*/  SHFL.BFLY PT, R24, R7, 0x2, 0x1f ;  /* 0x0c401f0007187f89 */ /* 0x000e2200000e0000 */
[----:B------:R-:W-:-:S04]  /*41b0*/  ISETP.LT.OR P1, PT, R55, 0x5a, P1 ;  /* 0x0000005a3700780c */ /* 0x000fc80000f21670 */
[----:B------:R-:W-:Y:S02]  /*41c0*/  FSEL R32, R32, -INF , !P1 ;  /* 0xff80000020207808 */ /* 0x000fe40004800000 */
[C---:B------:R-:W-:Y:S02]  /*41d0*/  ISETP.GT.AND P1, PT, R64.reuse, 0x60, !P2 ;  /* 0x000000604000780c */ /* 0x040fe40005724270 */
        /* <DEDUP_REMOVED lines=8> */
[----:B0-----:R-:W-:Y:S02]  /*4260*/  FMNMX.FTZ R65, R7, R24, !PT ;  /* 0x0000001807417209 */ /* 0x001fe40007810000 */
[----:B------:R-:W-:-:S03]  /*4270*/  FSEL R40, R40, -INF , !P1 ;  /* 0xff80000028287808 */ /* 0x000fc60004800000 */
[----:B------:R-:W0:Y:S02]  /*4280*/  SHFL.BFLY PT, R24, R65, 0x1, 0x1f ;  /* 0x0c201f0041187f89 */ /* 0x000e2400000e0000 */
[----:B0-----:R-:W-:-:S04]  /*4290*/  FMNMX.FTZ R24, R65, R24, !PT ;  /* 0x0000001841187209 */ /* 0x001fc80007810000 */
[C---:B------:R-:W-:Y:S01]  /*42a0*/  FSETP.NEU.FTZ.AND P1, PT, R24.reuse, -INF , PT ;  /* 0xff8000001800780b */ /* 0x040fe20003f3d000 */
[----:B------:R-:W-:-:S05]  /*42b0*/  FMUL.FTZ R74, R24, UR33 ;  /* 0x00000021184a7c20 */ /* 0x000fca0008410000 */
        /* <DEDUP_REMOVED lines=9> */
[----:B------:R-:W-:Y:S01]  /*4350*/  MUFU.EX2 R7, R7 ;  /* 0x0000000700077308 */ /* 0x000fe20000000800 */
[----:B------:R-:W-:Y:S01]  /*4360*/  LOP3.LUT P1, RZ, R23, 0x4000000, RZ, 0xc0, !PT ;  /* 0x0400000017ff7812 */ /* 0x000fe2000782c0ff */
[--C-:B------:R-:W-:Y:S01]  /*4370*/  FFMA.FTZ R68, R91, UR33, -R74.reuse ;  /* 0x000000215b447c23 */ /* 0x100fe2000801084a */
[----:B------:R-:W-:Y:S01]  /*4380*/  FMNMX.FTZ R67, R73, R2, !PT ;  /* 0x0000000249437209 */ /* 0x000fe20007810000 */
        /* <DEDUP_REMOVED lines=20> */
[----:B------:R-:W0:Y:S03]  /*44d0*/  MUFU.EX2 R68, R68 ;  /* 0x0000004400447308 */ /* 0x000e260000000800 */
[----:B------:R-:W-:Y:S01]  /*44e0*/  FMNMX.FTZ R71, R11, R70, !PT ;  /* 0x000000460b477209 */ /* 0x000fe20007810000 */
[----:B------:R-:W-:-:S03]  /*44f0*/  FFMA.FTZ R70, R95, UR33, -R74 ;  /* 0x000000215f467c23 */ /* 0x000fc6000801084a */
[----:B------:R-:W-:Y:S01]  /*4500*/  FMNMX.FTZ R72, R12, R71, !PT ;  /* 0x000000470c487209 */ /* 0x000fe20007810000 */
[----:B------:R-:W-:Y:S03]  /*4510*/  MUFU.EX2 R0, R0 ;  /* 0x0000000000007308 */ /* 0x000fe60000000800 */
[----:B------:R-:W-:-:S04]  /*4520*/  FMNMX.FTZ R71, R13, R72, !PT ;  /* 0x000000480d477209 */ /* 0x000fc80007810000 */
[----:B------:R-:W-:Y:S01]  /*4530*/  FMNMX.FTZ R72, R14, R71, !PT ;  /* 0x000000470e487209 */ /* 0x000fe20007810000 */
[----:B------:R-:W-:Y:S03]  /*4540*/  MUFU.EX2 R67, R93 ;  /* 0x0000005d00437308 */ /* 0x000fe60000000800 */
        /* <DEDUP_REMOVED lines=22> */
[----:B------:R-:W-:Y:S01]  /*46b0*/  FFMA.FTZ R76, R63, UR33, -R74 ;  /* 0x000000213f4c7c23 */ /* 0x000fe2000801084a */
[----:B------:R-:W-:Y:S02]  /*46c0*/  MUFU.EX2 R75, R75 ;  /* 0x0000004b004b7308 */ /* 0x000fe40000000800 */
[----:B------:R-:W-:-:S04]  /*46d0*/  FMNMX.FTZ R62, R32, R77, !PT ;  /* 0x0000004d203e7209 */ /* 0x000fc80007810000 */
[----:B------:R-:W-:Y:S02]  /*46e0*/  FMNMX.FTZ R63, R41, R62, !PT ;  /* 0x0000003e293f7209 */ /* 0x000fe40007810000 */
[----:B------:R-:W-:Y:S01]  /*46f0*/  FSEL R62, R34, -INF , !P1 ;  /* 0xff800000223e7808 */ /* 0x000fe20004800000 */
[----:B------:R-:W-:Y:S01]  /*4700*/  MUFU.EX2 R59, R59 ;  /* 0x0000003b003b7308 */ /* 0x000fe20000000800 */
[----:B------:R-:W-:Y:S02]  /*4710*/  FMNMX.FTZ R77, R40, R63, !PT ;  /* 0x0000003f284d7209 */ /* 0x000fe40007810000 */
[----:B------:R-:W-:Y:S01]  /*4720*/  FSEL R63, R35, -INF , !P2 ;  /* 0xff800000233f7808 */ /* 0x000fe20005000000 */
[----:B------:R-:W-:Y:S01]  /*4730*/  FFMA.FTZ R35, R57, UR33, -R74 ;  /* 0x0000002139237c23 */ /* 0x000fe2000801084a */
[----:B------:R-:W-:Y:S02]  /*4740*/  FMNMX.FTZ R64, R62, R77, !PT ;  /* 0x0000004d3e407209 */ /* 0x000fe40007810000 */
[----:B------:R-:W-:Y:S01]  /*4750*/  FSEL R57, R36, -INF , !P3 ;  /* 0xff80000024397808 */ /* 0x000fe20005800000 */
[----:B------:R1:W-:Y:S01]  /*4760*/  MUFU.EX2 R34, R76 ;  /* 0x0000004c00227308 */ /* 0x0003e20000000800 */
[----:B------:R-:W-:-:S02]  /*4770*/  FMNMX.FTZ R36, R63, R64, !PT ;  /* 0x000000403f247209 */ /* 0x000fc40007810000 */
[----:B------:R-:W-:Y:S02]  /*4780*/  FSEL R64, R37, -INF , !P4 ;  /* 0xff80000025407808 */ /* 0x000fe40006000000 */
[----:B------:R-:W-:-:S03]  /*4790*/  FMNMX.FTZ R37, R57, R36, !PT ;  /* 0x0000002439257209 */ /* 0x000fc60007810000 */
[----:B------:R-:W-:Y:S01]  /*47a0*/  MUFU.EX2 R60, R60 ;  /* 0x0000003c003c7308 */ /* 0x000fe20000000800 */
[----:B------:R-:W-:Y:S01]  /*47b0*/  FMNMX.FTZ R38, R64, R37, !PT ;  /* 0x0000002540267209 */ /* 0x000fe20007810000 */
[--C-:B-1----:R-:W-:Y:S01]  /*47c0*/  FFMA.FTZ R76, R56, UR33, -R74.reuse ;  /* 0x00000021384c7c23 */ /* 0x102fe2000801084a */
        /* <DEDUP_REMOVED lines=10> */
[----:B------:R1:W-:Y:S01]  /*4870*/  MUFU.EX2 R36, R76 ;  /* 0x0000004c00247308 */ /* 0x0003e20000000800 */
[----:B------:R-:W2:Y:S07]  /*4880*/  SHFL.BFLY PT, R78, R77, 0x2, 0x1f ;  /* 0x0c401f004d4e7f89 */ /* 0x000eae00000e0000 */
[----:B------:R-:W-:Y:S01]  /*4890*/  MUFU.EX2 R61, R61 ;  /* 0x0000003d003d7308 */ /* 0x000fe20000000800 */
[--C-:B-1----:R-:W-:Y:S01]  /*48a0*/  FFMA.FTZ R76, R46, UR33, -R74.reuse ;  /* 0x000000212e4c7c23 */ /* 0x102fe2000801084a */
[--C-:B------:R-:W-:Y:S01]  /*48b0*/  FFMA.FTZ R46, R48, UR33, -R74.reuse ;  /* 0x00000021302e7c23 */ /* 0x100fe2000801084a */
[----:B------:R-:W-:-:S05]  /*48c0*/  FFMA.FTZ R48, R54, UR33, -R74 ;  /* 0x0000002136307c23 */ /* 0x000fca000801084a */
[----:B------:R-:W-:Y:S08]  /*48d0*/  MUFU.EX2 R35, R35 ;  /* 0x0000002300237308 */ /* 0x000ff00000000800 */
[----:B------:R-:W-:Y:S01]  /*48e0*/  MUFU.EX2 R37, R37 ;  /* 0x0000002500257308 */ /* 0x000fe20000000800 */
[----:B--2---:R-:W-:-:S05]  /*48f0*/  FMNMX.FTZ R78, R77, R78, !PT ;  /* 0x0000004e4d4e7209 */ /* 0x004fca0007810000 */
[----:B------:R-:W1:Y:S02]  /*4900*/  SHFL.BFLY PT, R53, R78, 0x1, 0x1f ;  /* 0x0c201f004e357f89 */ /* 0x000e6400000e0000 */
[----:B------:R-:W-:Y:S08]  /*4910*/  MUFU.EX2 R38, R38 ;  /* 0x0000002600267308 */ /* 0x000ff00000000800 */
[----:B------:R-:W-:Y:S08]  /*4920*/  MUFU.EX2 R39, R39 ;  /* 0x0000002700277308 */ /* 0x000ff00000000800 */
[----:B------:R-:W-:Y:S01]  /*4930*/  MUFU.EX2 R50, R50 ;  /* 0x0000003200327308 */ /* 0x000fe20000000800 */
[----:B-1----:R-:W-:-:S07]  /*4940*/  FMNMX.FTZ R52, R78, R53, !PT ;  /* 0x000000354e347209 */ /* 0x002fce0007810000 */
[----:B------:R-:W-:Y:S01]  /*4950*/  MUFU.EX2 R51, R51 ;  /* 0x0000003300337308 */ /* 0x000fe20000000800 */
[C---:B------:R-:W-:Y:S01]  /*4960*/  FSETP.NEU.FTZ.AND P1, PT, R52.reuse, -INF , PT ;  /* 0xff8000003400780b */ /* 0x040fe20003f3d000 */
[----:B------:R-:W-:-:S05]  /*4970*/  FMUL.FTZ R49, R52, UR33 ;  /* 0x0000002134317c20 */ /* 0x000fca0008410000 */
[----:B------:R-:W-:Y:S01]  /*4980*/  FSEL R49, R49, RZ, P1 ;  /* 0x000000ff31317208 */ /* 0x000fe20000800000 */
[----:B------:R-:W-:Y:S01]  /*4990*/  MUFU.EX2 R76, R76 ;  /* 0x0000004c004c7308 */ /* 0x000fe20000000800 */
[----:B------:R-:W-:-:S03]  /*49a0*/  PLOP3.LUT P1, PT, PT, PT, UP0, 0x40, 0x0 ;  /* 0x000000000000781c */ /* 0x000fc60003f2e808 */
        /* <DEDUP_REMOVED lines=13> */
[--C-:B-1----:R-:W-:Y:S01]  /*4a80*/  FFMA.FTZ R73, R12, UR33, -R49.reuse ;  /* 0x000000210c497c23 */ /* 0x102fe20008010831 */
[--C-:B------:R-:W-:Y:S01]  /*4a90*/  FFMA.FTZ R21, R21, UR33, -R49.reuse ;  /* 0x0000002115157c23 */ /* 0x100fe20008010831 */
[--C-:B------:R-:W-:Y:S01]  /*4aa0*/  FFMA.FTZ R25, R25, UR33, -R49.reuse ;  /* 0x0000002119197c23 */ /* 0x100fe20008010831 */
[--C-:B------:R-:W-:Y:S01]  /*4ab0*/  FFMA.FTZ R78, R6, UR33, -R49.reuse ;  /* 0x00000021064e7c23 */ /* 0x100fe20008010831 */
[--C-:B------:R-:W-:Y:S01]  /*4ac0*/  FFMA.FTZ R27, R27, UR33, -R49.reuse ;  /* 0x000000211b1b7c23 */ /* 0x100fe20008010831 */
[--C-:B------:R-:W-:Y:S01]  /*4ad0*/  FFMA.FTZ R26, R26, UR33, -R49.reuse ;  /* 0x000000211a1a7c23 */ /* 0x100fe20008010831 */
[--C-:B------:R-:W-:Y:S01]  /*4ae0*/  FFMA.FTZ R79, R29, UR33, -R49.reuse ;  /* 0x000000211d4f7c23 */ /* 0x100fe20008010831 */
[----:B------:R1:W4:Y:S01]  /*4af0*/  MUFU.EX2 R83, R4 ;  /* 0x0000000400537308 */ /* 0x0003220000000800 */
[--C-:B--2---:R-:W-:Y:S01]  /*4b00*/  FFMA.FTZ R54, R11, UR33, -R49.reuse ;  /* 0x000000210b367c23 */ /* 0x104fe20008010831 */
[----:B0-----:R-:W-:Y:S01]  /*4b10*/  F2FP.F16.F32.PACK_AB R6, R68, R65 ;  /* 0x000000414406723e */ /* 0x001fe200000000ff */
[--C-:B------:R-:W-:Y:S01]  /*4b20*/  FFMA.FTZ R82, R28, UR33, -R49.reuse ;  /* 0x000000211c527c23 */ /* 0x100fe20008010831 */
[--C-:B------:R-:W-:Y:S01]  /*4b30*/  FFMA.FTZ R30, R30, UR33, -R49.reuse ;  /* 0x000000211e1e7c23 */ /* 0x100fe20008010831 */
[--C-:B------:R-:W-:Y:S01]  /*4b40*/  FFMA.FTZ R33, R33, UR33, -R49.reuse ;  /* 0x0000002121217c23 */ /* 0x100fe20008010831 */
[--C-:B------:R-:W-:Y:S01]  /*4b50*/  FFMA.FTZ R32, R32, UR33, -R49.reuse ;  /* 0x0000002120207c23 */ /* 0x100fe20008010831 */
[--C-:B------:R-:W-:Y:S01]  /*4b60*/  FFMA.FTZ R41, R41, UR33, -R49.reuse ;  /* 0x0000002129297c23 */ /* 0x100fe20008010831 */
[----:B------:R0:W2:Y:S01]  /*4b70*/  MUFU.EX2 R86, R5 ;  /* 0x0000000500567308 */ /* 0x0000a20000000800 */
[----:B-1----:R-:W-:Y:S01]  /*4b80*/  FADD.FTZ R4, R7, R66 ;  /* 0x0000004207047221 */ /* 0x002fe20000010000 */
[----:B---3--:R-:W-:Y:S01]  /*4b90*/  FADD.FTZ R8, R81, R84 ;  /* 0x0000005451087221 */ /* 0x008fe20000010000 */
[--C-:B------:R-:W-:Y:S01]  /*4ba0*/  FFMA.FTZ R40, R40, UR33, -R49.reuse ;  /* 0x0000002128287c23 */ /* 0x100fe20008010831 */
[--C-:B------:R-:W-:Y:S01]  /*4bb0*/  FFMA.FTZ R62, R62, UR33, -R49.reuse ;  /* 0x000000213e3e7c23 */ /* 0x100fe20008010831 */
[--C-:B------:R-:W-:Y:S01]  /*4bc0*/  FFMA.FTZ R63, R63, UR33, -R49.reuse ;  /* 0x000000213f3f7c23 */ /* 0x100fe20008010831 */
[--C-:B------:R-:W-:Y:S01]  /*4bd0*/  FFMA.FTZ R57, R57, UR33, -R49.reuse ;  /* 0x0000002139397c23 */ /* 0x100fe20008010831 */
[--C-:B------:R-:W-:Y:S01]  /*4be0*/  FFMA.FTZ R64, R64, UR33, -R49.reuse ;  /* 0x0000002140407c23 */ /* 0x100fe20008010831 */
[----:B------:R-:W1:Y:S01]  /*4bf0*/  MUFU.EX2 R2, R2 ;  /* 0x0000000200027308 */ /* 0x000e620000000800 */
[----:B0-----:R-:W-:Y:S01]  /*4c00*/  FADD.FTZ R5, R65, R4 ;  /* 0x0000000441057221 */ /* 0x001fe20000010000 */
[----:B------:R-:W-:Y:S01]  /*4c10*/  F2FP.F16.F32.PACK_AB R4, R66, R7 ;  /* 0x000000074204723e */ /* 0x000fe200000000ff */
[----:B----4-:R-:W-:Y:S01]  /*4c20*/  FADD.FTZ R7, R83, R8 ;  /* 0x0000000853077221 */ /* 0x010fe20000010000 */
[----:B------:R-:W-:Y:S01]  /*4c30*/  FFMA.FTZ R66, R31, UR33, -R49 ;  /* 0x000000211f427c23 */ /* 0x000fe20008010831 */
[----:B------:R-:W-:Y:S01]  /*4c40*/  FADD.FTZ R5, R68, R5 ;  /* 0x0000000544057221 */ /* 0x000fe20000010000 */
[--C-:B------:R-:W-:Y:S01]  /*4c50*/  FFMA.FTZ R55, R55, UR33, -R49.reuse ;  /* 0x0000002137377c23 */ /* 0x100fe20008010831 */
[----:B------:R-:W-:Y:S01]  /*4c60*/  FFMA.FTZ R49, R56, UR33, -R49 ;  /* 0x0000002138317c23 */ /* 0x000fe20008010831 */
[----:B------:R-:W0:Y:S01]  /*4c70*/  MUFU.EX2 R9, R9 ;  /* 0x0000000900097308 */ /* 0x000e220000000800 */
[----:B--2---:R-:W-:Y:S01]  /*4c80*/  FADD.FTZ R11, R86, R7 ;  /* 0x00000007560b7221 */ /* 0x004fe20000010000 */
[----:B------:R-:W-:Y:S01]  /*4c90*/  FADD.FTZ R10, R0, R5 ;  /* 0x00000005000a7221 */ /* 0x000fe20000010000 */
[----:B------:R-:W-:-:S02]  /*4ca0*/  F2FP.F16.F32.PACK_AB R5, R84, R81 ;  /* 0x000000515405723e */ /* 0x000fc400000000ff */
[----:B------:R-:W-:Y:S01]  /*4cb0*/  F2FP.F16.F32.PACK_AB R7, R86, R83 ;  /* 0x000000535607723e */ /* 0x000fe200000000ff */
[----:B------:R-:W-:Y:S01]  /*4cc0*/  FADD.FTZ R10, R67, R10 ;  /* 0x0000000a430a7221 */ /* 0x000fe20000010000 */
[----:B------:R-:W-:Y:S01]  /*4cd0*/  F2FP.F16.F32.PACK_AB R14, R75, R58 ;  /* 0x0000003a4b0e723e */ /* 0x000fe200000000ff */
[----:B------:R-:W2:Y:S01]  /*4ce0*/  MUFU.EX2 R53, R53 ;  /* 0x0000003500357308 */ /* 0x000ea20000000800 */
[----:B-1----:R-:W-:Y:S01]  /*4cf0*/  FADD.FTZ R8, R2, R11 ;  /* 0x0000000b02087221 */ /* 0x002fe20000010000 */
[----:B------:R-:W-:Y:S01]  /*4d00*/  FADD.FTZ R13, R69, R10 ;  /* 0x0000000a450d7221 */ /* 0x000fe20000010000 */
[----:B------:R1:W-:Y:S03]  /*4d10*/  STSM.16.M88.4 [R17+0x21800], R4 ;  /* 0x0218000411007844 */ /* 0x0003e60000000200 */
[----:B------:R-:W-:Y:S02]  /*4d20*/  FADD.FTZ R10, R70, R13 ;  /* 0x0000000d460a7221 */ /* 0x000fe40000010000 */
[----:B------:R-:W3:Y:S01]  /*4d30*/  MUFU.EX2 R54, R54 ;  /* 0x0000003600367308 */ /* 0x000ee20000000800 */
[----:B0-----:R-:W-:Y:S01]  /*4d40*/  FADD.FTZ R8, R9, R8 ;  /* 0x0000000809087221 */ /* 0x001fe20000010000 */
        /* <DEDUP_REMOVED lines=12> */
[----:B------:R-:W-:-:S03]  /*4e10*/  F2FP.F16.F32.PACK_AB R10, R70, R69 ;  /* 0x00000045460a723e */ /* 0x000fc600000000ff */
[----:B------:R-:W-:Y:S02]  /*4e20*/  FADD.FTZ R12, R60, R13 ;  /* 0x0000000d3c0c7221 */ /* 0x000fe40000010000 */
[----:B------:R-:W2:Y:S01]  /*4e30*/  MUFU.EX2 R77, R77 ;  /* 0x0000004d004d7308 */ /* 0x000ea20000000800 */
[----:B0-----:R-:W-:Y:S01]  /*4e40*/  FADD.FTZ R11, R73, R8 ;  /* 0x00000008490b7221 */ /* 0x001fe20000010000 */
[----:B------:R-:W-:Y:S01]  /*4e50*/  FADD.FTZ R13, R61, R12 ;  /* 0x0000000c3d0d7221 */ /* 0x000fe20000010000 */
[----:B------:R-:W-:-:S03]  /*4e60*/  F2FP.F16.F32.PACK_AB R12, R72, R71 ;  /* 0x00000047480c723e */ /* 0x000fc600000000ff */
[----:B------:R-:W-:Y:S02]  /*4e70*/  FADD.FTZ R28, R34, R13 ;  /* 0x0000000d221c7221 */ /* 0x000fe40000010000 */
[----:B------:R-:W0:Y:S01]  /*4e80*/  MUFU.EX2 R80, R80 ;  /* 0x0000005000507308 */ /* 0x000e220000000800 */
[C---:B-1----:R-:W-:Y:S01]  /*4e90*/  FADD.FTZ R8, R74.reuse, R11 ;  /* 0x0000000b4a087221 */ /* 0x042fe20000010000 */
        /* <DEDUP_REMOVED lines=10> */
[C---:B0-----:R-:W-:Y:S01]  /*4f40*/  FADD.FTZ R11, R80.reuse, R11 ;  /* 0x0000000b500b7221 */ /* 0x041fe20000010000 */
[----:B------:R-:W-:Y:S01]  /*4f50*/  F2FP.F16.F32.PACK_AB R15, R80, R77 ;  /* 0x0000004d500f723e */ /* 0x000fe200000000ff */
[----:B------:R-:W-:-:S04]  /*4f60*/  FADD.FTZ R7, R39, R2 ;  /* 0x0000000227077221 */ /* 0x000fc80000010000 */
[----:B------:R-:W-:Y:S01]  /*4f70*/  FADD.FTZ R2, R50, R7 ;  /* 0x0000000732027221 */ /* 0x000fe20000010000 */
[----:B------:R-:W0:Y:S01]  /*4f80*/  MUFU.EX2 R25, R25 ;  /* 0x0000001900197308 */ /* 0x000e220000000800 */
[----:B-1----:R-:W-:Y:S01]  /*4f90*/  FADD.FTZ R0, R20, R11 ;  /* 0x0000000b14007221 */ /* 0x002fe20000010000 */
[----:B------:R-:W-:Y:S01]  /*4fa0*/  F2FP.F16.F32.PACK_AB R11, R54, R53 ;  /* 0x00000035360b723e */ /* 0x000fe200000000ff */
[----:B------:R-:W-:-:S04]  /*4fb0*/  FADD.FTZ R7, R51, R2 ;  /* 0x0000000233077221 */ /* 0x000fc80000010000 */
[----:B------:R1:W-:Y:S01]  /*4fc0*/  STSM.16.M88.4 [R22], R8 ;  /* 0x0000000816007844 */ /* 0x0003e20000000200 */
[----:B------:R-:W3:Y:S01]  /*4fd0*/  MUFU.EX2 R78, R78 ;  /* 0x0000004e004e7308 */ /* 0x000ee20000000800 */
[----:B--2---:R-:W-:Y:S01]  /*4fe0*/  FADD.FTZ R0, R21, R0 ;  /* 0x0000000015007221 */ /* 0x004fe20000010000 */
[----:B------:R-:W-:Y:S01]  /*4ff0*/  FADD.FTZ R2, R76, R7 ;  /* 0x000000074c027221 */ /* 0x000fe20000010000 */
[----:B------:R2:W-:Y:S05]  /*5000*/  STSM.16.M88.4 [R19], R12 ;  /* 0x0000000c13007844 */ /* 0x0005ea0000000200 */
[----:B------:R-:W4:Y:S01]  /*5010*/  MUFU.EX2 R27, R27 ;  /* 0x0000001b001b7308 */ /* 0x000f220000000800 */
[----:B0-----:R-:W-:Y:S01]  /*5020*/  FADD.FTZ R5, R25, R0 ;  /* 0x0000000019057221 */ /* 0x001fe20000010000 */
[----:B-1----:R-:W-:-:S06]  /*5030*/  F2FP.F16.F32.PACK_AB R8, R50, R39 ;  /* 0x000000273208723e */ /* 0x002fcc00000000ff */
[----:B------:R-:W0:Y:S01]  /*5040*/  MUFU.EX2 R26, R26 ;  /* 0x0000001a001a7308 */ /* 0x000e220000000800 */
[C---:B---3--:R-:W-:Y:S01]  /*5050*/  FADD.FTZ R0, R78.reuse, R5 ;  /* 0x000000054e007221 */ /* 0x048fe20000010000 */
[----:B------:R-:W-:Y:S02]  /*5060*/  F2FP.F16.F32.PACK_AB R7, R78, R25 ;  /* 0x000000194e07723e */ /* 0x000fe400000000ff */
[----:B------:R-:W-:-:S04]  /*5070*/  F2FP.F16.F32.PACK_AB R10, R76, R51 ;  /* 0x000000334c0a723e */ /* 0x000fc800000000ff */
[----:B------:R-:W1:Y:S01]  /*5080*/  MUFU.EX2 R79, R79 ;  /* 0x0000004f004f7308 */ /* 0x000e620000000800 */
[----:B----4-:R-:W-:-:S07]  /*5090*/  FADD.FTZ R5, R27, R0 ;  /* 0x000000001b057221 */ /* 0x010fce0000010000 */
[----:B------:R-:W3:Y:S01]  /*50a0*/  MUFU.EX2 R82, R82 ;  /* 0x0000005200527308 */ /* 0x000ee20000000800 */
[C---:B0-----:R-:W-:Y:S01]  /*50b0*/  FADD.FTZ R0, R26.reuse, R5 ;  /* 0x000000051a007221 */ /* 0x041fe20000010000 */
[----:B------:R-:W-:-:S06]  /*50c0*/  F2FP.F16.F32.PACK_AB R29, R26, R27 ;  /* 0x0000001b1a1d723e */ /* 0x000fcc00000000ff */
[----:B------:R0:W4:Y:S01]  /*50d0*/  MUFU.EX2 R65, R30 ;  /* 0x0000001e00417308 */ /* 0x0001220000000800 */
[----:B-1----:R-:W-:-:S07]  /*50e0*/  FADD.FTZ R5, R79, R0 ;  /* 0x000000004f057221 */ /* 0x002fce0000010000 */
[----:B------:R-:W1:Y:S01]  /*50f0*/  MUFU.EX2 R66, R66 ;  /* 0x0000004200427308 */ /* 0x000e620000000800 */
[----:B---3--:R-:W-:Y:S01]  /*5100*/  FADD.FTZ R0, R82, R5 ;  /* 0x0000000552007221 */ /* 0x008fe20000010000 */
[----:B0-----:R-:W-:Y:S02]  /*5110*/  F2FP.F16.F32.PACK_AB R30, R38, R37 ;  /* 0x00000025261e723e */ /* 0x001fe400000000ff */
[----:B------:R-:W-:-:S04]  /*5120*/  F2FP.F16.F32.PACK_AB R31, R82, R79 ;  /* 0x0000004f521f723e */ /* 0x000fc800000000ff */
[----:B------:R-:W0:Y:S01]  /*5130*/  MUFU.EX2 R33, R33 ;  /* 0x0000002100217308 */ /* 0x000e220000000800 */
[----:B----4-:R-:W-:-:S07]  /*5140*/  FADD.FTZ R5, R65, R0 ;  /* 0x0000000041057221 */ /* 0x010fce0000010000 */
[----:B------:R-:W2:Y:S01]  /*5150*/  MUFU.EX2 R45, R45 ;  /* 0x0000002d002d7308 */ /* 0x000ea20000000800 */
[C---:B-1----:R-:W-:Y:S01]  /*5160*/  FADD.FTZ R0, R66.reuse, R5 ;  /* 0x0000000542007221 */ /* 0x042fe20000010000 */
[----:B------:R-:W-:Y:S02]  /*5170*/  F2FP.F16.F32.PACK_AB R5, R21, R20 ;  /* 0x000000141505723e */ /* 0x000fe400000000ff */
[----:B------:R-:W-:-:S03]  /*5180*/  F2FP.F16.F32.PACK_AB R9, R66, R65 ;  /* 0x000000414209723e */ /* 0x000fc600000000ff */
[----:B------:R1:W-:Y:S01]  /*5190*/  STSM.16.M88.4 [R18], R4 ;  /* 0x0000000412007844 */ /* 0x0003e20000000200 */
[----:B------:R-:W3:Y:S01]  /*51a0*/  MUFU.EX2 R32, R32 ;  /* 0x0000002000207308 */ /* 0x000ee20000000800 */
[----:B0-----:R-:W-:Y:S02]  /*51b0*/  FADD.FTZ R11, R33, R0 ;  /* 0x00000000210b7221 */ /* 0x001fe40000010000 */
[----:B------:R-:W-:Y:S05]  /*51c0*/  STSM.16.M88.4 [R17+0x27800], R28 ;  /* 0x0278001c11007844 */ /* 0x000fea0000000200 */
[----:B------:R-:W0:Y:S01]  /*51d0*/  MUFU.EX2 R46, R46 ;  /* 0x0000002e002e7308 */ /* 0x000e220000000800 */
[----:B--2---:R-:W-:-:S07]  /*51e0*/  FADD.FTZ R13, R45, R2 ;  /* 0x000000022d0d7221 */ /* 0x004fce0000010000 */
[----:B------:R-:W2:Y:S01]  /*51f0*/  MUFU.EX2 R41, R41 ;  /* 0x0000002900297308 */ /* 0x000ea20000000800 */
[C---:B---3--:R-:W-:Y:S01]  /*5200*/  FADD.FTZ R12, R32.reuse, R11 ;  /* 0x0000000b200c7221 */ /* 0x048fe20000010000 */
[----:B------:R-:W-:-:S05]  /*5210*/  F2FP.F16.F32.PACK_AB R11, R32, R33 ;  /* 0x00000021200b723e */ /* 0x000fca00000000ff */
[----:B------:R-:W-:Y:S01]  /*5220*/  STSM.16.M88.4 [R136], R8 ;  /* 0x0000000888007844 */ /* 0x000fe20000000200 */
[----:B------:R-:W3:Y:S01]  /*5230*/  MUFU.EX2 R47, R47 ;  /* 0x0000002f002f7308 */ /* 0x000ee20000000800 */
[----:B0-----:R-:W-:-:S07]  /*5240*/  FADD.FTZ R2, R46, R13 ;  /* 0x0000000d2e027221 */ /* 0x001fce0000010000 */
[----:B------:R-:W0:Y:S01]  /*5250*/  MUFU.EX2 R40, R40 ;  /* 0x0000002800287308 */ /* 0x000e220000000800 */
[----:B--2---:R-:W-:Y:S01]  /*5260*/  FADD.FTZ R15, R41, R12 ;  /* 0x0000000c290f7221 */ /* 0x004fe20000010000 */
[----:B------:R-:W-:-:S06]  /*5270*/  F2FP.F16.F32.PACK_AB R12, R46, R45 ;  /* 0x0000002d2e0c723e */ /* 0x000fcc00000000ff */
[----:B------:R-:W2:Y:S01]  /*5280*/  MUFU.EX2 R48, R48 ;  /* 0x0000003000307308 */ /* 0x000ea20000000800 */
[----:B---3--:R-:W-:-:S07]  /*5290*/  FADD.FTZ R13, R47, R2 ;  /* 0x000000022f0d7221 */ /* 0x008fce0000010000 */
[----:B------:R-:W3:Y:S01]  /*52a0*/  MUFU.EX2 R62, R62 ;  /* 0x0000003e003e7308 */ /* 0x000ee20000000800 */
[----:B0-----:R-:W-:-:S07]  /*52b0*/  FADD.FTZ R15, R40, R15 ;  /* 0x0000000f280f7221 */ /* 0x001fce0000010000 */
[----:B------:R-:W0:Y:S01]  /*52c0*/  MUFU.EX2 R63, R63 ;  /* 0x0000003f003f7308 */ /* 0x000e220000000800 */
[C---:B--2---:R-:W-:Y:S01]  /*52d0*/  FADD.FTZ R21, R48.reuse, R13 ;  /* 0x0000000d30157221 */ /* 0x044fe20000010000 */
[----:B------:R-:W-:Y:S02]  /*52e0*/  F2FP.F16.F32.PACK_AB R14, R48, R47 ;  /* 0x0000002f300e723e */ /* 0x000fe400000000ff */
[----:B------:R-:W-:-:S04]  /*52f0*/  F2FP.F16.F32.PACK_AB R13, R40, R41 ;  /* 0x00000029280d723e */ /* 0x000fc800000000ff */
[----:B------:R-:W-:Y:S01]  /*5300*/  MUFU.EX2 R44, R44 ;  /* 0x0000002c002c7308 */ /* 0x000fe20000000800 */
[----:B---3--:R-:W-:-:S07]  /*5310*/  FADD.FTZ R2, R62, R15 ;  /* 0x0000000f3e027221 */ /* 0x008fce0000010000 */
[----:B------:R-:W1:Y:S01]  /*5320*/  MUFU.EX2 R43, R43 ;  /* 0x0000002b002b7308 */ /* 0x000e620000000800 */
[C---:B0-----:R-:W-:Y:S01]  /*5330*/  F2FP.F16.F32.PACK_AB R15, R63.reuse, R62 ;  /* 0x0000003e3f0f723e */ /* 0x041fe200000000ff */
[----:B------:R-:W-:-:S04]  /*5340*/  FADD.FTZ R2, R63, R2 ;  /* 0x000000023f027221 */ /* 0x000fc80000010000 */
[----:B------:R-:W-:Y:S02]  /*5350*/  STSM.16.M88.4 [R19+0x6000], R12 ;  /* 0x0060000c13007844 */ /* 0x000fe40000000200 */
[----:B------:R-:W-:Y:S08]  /*5360*/  MUFU.EX2 R42, R42 ;  /* 0x0000002a002a7308 */ /* 0x000ff00000000800 */
[----:B------:R-:W0:Y:S01]  /*5370*/  MUFU.EX2 R3, R3 ;  /* 0x0000000300037308 */ /* 0x000e220000000800 */
[----:B-1----:R-:W-:Y:S01]  /*5380*/  F2FP.F16.F32.PACK_AB R4, R43, R44 ;  /* 0x0000002c2b04723e */ /* 0x002fe200000000ff */
        /* <DEDUP_REMOVED lines=32> */
.L_x_11091:
[----:B------:R-:W-:Y:S02]  /*5590*/  ULDC UR18, c[0x0][0x9e4] ;  /* 0x0002790000127ab9 */ /* 0x000fe40000000800 */
[----:B------:R-:W-:-:S11]  /*55a0*/  UISETP.NE.AND UP0, UPT, UR18, 0x1, UPT ;  /* 0x000000011200788c */ /* 0x000fd6000bf05270 */
[----:B------:R-:W-:Y:S02]  /*55b0*/  @UP0 ULDC.64 UR6, c[0x0][0x9e8] ;  /* 0x00027a0000060ab9 */ /* 0x000fe40000000a00 */
[----:B------:R-:W-:-:S04]  /*55c0*/  UIMAD.WIDE.U32 UR10, UR15, UR6, URZ ;  /* 0x000000060f0a72a5 */ /* 0x000fc8000f8e003f */
[----:B------:R-:W-:-:S12]  /*55d0*/  @UP0 USHF.R.U32.HI UR15, URZ, UR7, UR11 ;  /* 0x000000073f0f0299 */ /* 0x000fd8000801160b */
.L_x_11092:
[----:B------:R-:W-:-:S04]  /*55e0*/  UIMAD UR15, UR15, UR18, UR18 ;  /* 0x000000120f0f72a4 */ /* 0x000fc8000f8e0212 */
[----:B------:R-:W-:-:S04]  /*55f0*/  UISETP.LT.AND UP0, UPT, UR14, UR15, UPT ;  /* 0x0000000f0e00728c */ /* 0x000fc8000bf01270 */
[----:B------:R-:W-:-:S12]  /*5600*/  USEL UR14, UR14, UR15, UP0 ;  /* 0x0000000f0e0e7287 */ /* 0x000fd80008000000 */
.L_x_11090:
        /* <DEDUP_REMOVED lines=42> */
.L_x_11112:
[----:B------:R-:W-:Y:S01]  /*58b0*/  ISETP.NE.AND P2, PT, RZ, UR45, PT ;  /* 0x0000002dff007c0c */ /* 0x000fe2000bf45270 */
[----:B------:R-:W-:-:S04]  /*58c0*/  UISETP.NE.AND UP0, UPT, UR59, 0x1, UPT ;  /* 0x000000013b00788c */ /* 0x000fc8000bf05270 */
[----:B------:R-:W-:-:S04]  /*58d0*/  USEL UR48, URZ, 0x1, UP0 ;  /* 0x000000013f307887 */ /* 0x000fc80008000000 */
[----:B------:R-:W-:-:S04]  /*58e0*/  ULOP3.LUT UR48, UR28, UR48, URZ, 0x3c, !UPT ;  /* 0x000000301c307292 */ /* 0x000fc8000f8e3c3f */
[----:B------:R-:W-:Y:S08]  /*58f0*/  @P2 BRA `(.L_x_11094) ;  /* 0x0000000000382947 */ /* 0x000ff00003800000 */
[----:B------:R-:W-:Y:S05]  /*5900*/  @!P0 BRA `(.L_x_11095) ;  /* 0x0000000000048947 */ /* 0x000fea0003800000 */
[----:B------:R-:W-:Y:S01]  /*5910*/  BPT.TRAP 0x1 ;  /* 0x000000040000795c */ /* 0x000fe20000300000 */
.L_x_11095:
        /* <DEDUP_REMOVED lines=9> */
.L_x_11096:
[----:B-1----:R-:W-:Y:S05]  /*59b0*/  @P1 BRA `(.L_x_11094) ;  /* 0x0000000000081947 */ /* 0x002fea0003800000 */
[----:B------:R-:W1:Y:S02]  /*59c0*/  SYNCS.PHASECHK.TRANS64.TRYWAIT P1, [UR6+0x2d830], R6 ;  /* 0x02d83006ff0075a7 */ /* 0x000e640008020146 */
[----:B-1----:R-:W-:Y:S05]  /*59d0*/  @!P1 BRA `(.L_x_11097) ;  /* 0x00000120000c9947 */ /* 0x002fea0003800000 */
.L_x_11094:
        /* <DEDUP_REMOVED lines=40> */
.L_x_11099:
[----:B------:R-:W-:Y:S01]  /*5c60*/  ULEA UR6, UR59, UR41, 0x3 ;  /* 0x000000293b067291 */ /* 0x000fe2000f8e183f */
[----:B------:R-:W-:-:S05]  /*5c70*/  IMAD.U32 R6, RZ, RZ, UR28 ;  /* 0x0000001cff067e24 */ /* 0x000fca000f8e00ff */
[----:B------:R-:W-:-:S04]  /*5c80*/  SHF.L.U32 R6, R6, 0x1f, RZ ;  /* 0x0000001f06067819 */ /* 0x000fc800000006ff */
[----:B------:R0:W1:Y:S01]  /*5c90*/  SYNCS.PHASECHK.TRANS64.TRYWAIT P1, [UR6+0x2d850], R6 ;  /* 0x02d85006ff0075a7 */ /* 0x0000620008020146 */
[----:B------:R-:W-:Y:S05]  /*5ca0*/  @!P0 BRA `(.L_x_11100) ;  /* 0x0000000000048947 */ /* 0x000fea0003800000 */
[----:B------:R-:W-:Y:S01]  /*5cb0*/  BPT.TRAP 0x1 ;  /* 0x000000040000795c */ /* 0x000fe20000300000 */
.L_x_11100:
[----:B-1----:R-:W-:Y:S05]  /*5cc0*/  @P1 BRA `(.L_x_11098) ;  /* 0x0000000000081947 */ /* 0x002fea0003800000 */
[----:B------:R-:W1:Y:S02]  /*5cd0*/  SYNCS.PHASECHK.TRANS64.TRYWAIT P1, [UR6+0x2d850], R6 ;  /* 0x02d85006ff0075a7 */ /* 0x000e640008020146 */
[----:B-1----:R-:W-:Y:S05]  /*5ce0*/  @!P1 BRA `(.L_x_11101) ;  /* 0x0000011c00609947 */ /* 0x002fea0003800000 */
.L_x_11098:
        /* <DEDUP_REMOVED lines=74> */
.L_x_11102:
        /* <DEDUP_REMOVED lines=21> */
[----:B------:R-:W-:-:S02]  /*62e0*/  ULEA UR6, UR47, UR41, 0x3 ;  /* 0x000000292f067291 */ /* 0x000fc4000f8e183f */
[----:B------:R-:W-:Y:S01]  /*62f0*/  FMUL.FTZ R45, R57, UR57 ;  /* 0x00000039392d7c20 */ /* 0x000fe20008410000 */
[----:B------:R-:W-:Y:S01]  /*6300*/  FMUL.FTZ R54, R64, UR57 ;  /* 0x0000003940367c20 */ /* 0x000fe20008410000 */
[----:B------:R-:W-:Y:S01]  /*6310*/  @P2 SHF.R.U32.HI R83, RZ, UR7, R52 ;  /* 0x00000007ff532c19 */ /* 0x000fe20008011634 */
[----:B------:R-:W-:Y:S01]  /*6320*/  FMUL.FTZ R57, R67, UR57 ;  /* 0x0000003943397c20 */ /* 0x000fe20008410000 */
[----:B------:R-:W-:Y:S01]  /*6330*/  FMUL.FTZ R64, R74, UR57 ;  /* 0x000000394a407c20 */ /* 0x000fe20008410000 */
[----:B------:R-:W-:Y:S01]  /*6340*/  FMUL.FTZ R67, R77, UR57 ;  /* 0x000000394d437c20 */ /* 0x000fe20008410000 */
[----:B------:R-:W-:Y:S01]  /*6350*/  FMUL.FTZ R74, R84, UR57 ;  /* 0x00000039544a7c20 */ /* 0x000fe20008410000 */
[----:B------:R-:W-:Y:S01]  /*6360*/  UIADD3 UR6, UR6, 0x2d840, URZ ;  /* 0x0002d84006067890 */ /* 0x000fe2000fffe03f */
[----:B------:R-:W1:Y:S01]  /*6370*/  SHFL.IDX PT, R84, R83, RZ, 0x1c1f ;  /* 0x001c1fff53547589 */ /* 0x000e6200000e0000 */
[----:B------:R-:W-:Y:S02]  /*6380*/  IMAD.SHL.U32 R77, R3, 0x80, RZ ;  /* 0x00000080034d7824 */ /* 0x000fe400078e00ff */
        /* <DEDUP_REMOVED lines=49> */
[----:B------:R-:W0:Y:S01]  /*66a0*/  MUFU.TANH R6, R6 ;  /* 0x0000000600067308 */ /* 0x000e220000002400 */
[----:B------:R-:W-:Y:S01]  /*66b0*/  IMAD.U32 R52, RZ, RZ, UR46 ;  /* 0x0000002eff347e24 */ /* 0x000fe2000f8e00ff */
[----:B------:R-:W-:Y:S01]  /*66c0*/  SYNCS.ARRIVE.TRANS64.RED.A1T0 RZ, [UR6], RZ ;  /* 0x000000ffffff79a7 */ /* 0x000fe20008100406 */
[----:B------:R-:W-:-:S03]  /*66d0*/  ULOP3.LUT UR6, URZ, UR35, URZ, 0x33, !UPT ;  /* 0x000000233f067292 */ /* 0x000fc6000f8e333f */
[----:B------:R-:W-:Y:S02]  /*66e0*/  IADD3 R53, -R52, UR37, R53 ;  /* 0x0000002534357c10 */ /* 0x000fe4000fffe135 */
[----:B------:R-:W2:Y:S03]  /*66f0*/  MUFU.TANH R7, R7 ;  /* 0x0000000700077308 */ /* 0x000ea60000002400 */
[C---:B------:R-:W-:Y:S02]  /*6700*/  VIADD R82, R53.reuse, UR56 ;  /* 0x0000003835527c36 */ /* 0x040fe40008000000 */
[----:B------:R-:W-:Y:S02]  /*6710*/  VIADD R81, R53, UR6 ;  /* 0x0000000635517c36 */ /* 0x000fe40008000000 */
[----:B-1----:R-:W-:Y:S01]  /*6720*/  IMAD.IADD R80, R82, 0x1, R84 ;  /* 0x0000000152507824 */ /* 0x002fe200078e0254 */
        /* <DEDUP_REMOVED lines=77> */
.L_x_11105:
[----:B------:R-:W-:-:S05]  /*6c00*/  IMAD.U32 R86, RZ, RZ, UR34 ;  /* 0x00000022ff567e24 */ /* 0x000fca000f8e00ff */
[----:B------:R-:W-:-:S13]  /*6c10*/  ISETP.NE.AND P1, PT, R86, 0x1, PT ;  /* 0x000000015600780c */ /* 0x000fda0003f25270 */
[----:B------:R-:W1:Y:S02]  /*6c20*/  @P1 LDC.64 R52, c[0x0][0x9e8] ;  /* 0x00027a00ff341b82 */ /* 0x000e640000000a00 */
[----:B-1----:R-:W-:-:S05]  /*6c30*/  @P1 IMAD.HI.U32 R52, R84, R52, RZ ;  /* 0x0000003454341227 */ /* 0x002fca00078e00ff */
[----:B------:R-:W-:-:S07]  /*6c40*/  @P1 SHF.R.U32.HI R84, RZ, R53, R52 ;  /* 0x00000035ff541219 */ /* 0x000fce0000011634 */
.L_x_11106:
[----:B------:R-:W-:Y:S05]  /*6c50*/  BSYNC B0 ;  /* 0x0000000000007941 */ /* 0x000fea0003800000 */
.L_x_11104:
[----:B------:R-:W-:-:S04]  /*6c60*/  IMAD R53, R84, R86, -R77 ;  /* 0x0000005654357224 */ /* 0x000fc800078e0a4d */
[----:B------:R-:W-:-:S05]  /*6c70*/  IMAD R53, R16, -0x2, R53 ;  /* 0xfffffffe10357824 */ /* 0x000fca00078e0235 */
[----:B------:R-:W-:Y:S02]  /*6c80*/  VIADDMNMX R80, R53, R86, R80, PT ;  /* 0x0000005635507246 */ /* 0x000fe40003800150 */
[----:B------:R-:W-:-:S07]  /*6c90*/  VIMNMX R79, R79, R53, !PT ;  /* 0x000000354f4f7248 */ /* 0x000fce0007fe0100 */
.L_x_11103:
        /* <DEDUP_REMOVED lines=116> */
.L_x_11109:
[----:B------:R-:W-:-:S05]  /*73e0*/  IMAD.U32 R80, RZ, RZ, UR34 ;  /* 0x00000022ff507e24 */ /* 0x000fca000f8e00ff */
[----:B------:R-:W-:-:S13]  /*73f0*/  ISETP.NE.AND P2, PT, R80, 0x1, PT ;  /* 0x000000015000780c */ /* 0x000fda0003f45270 */
[----:B------:R-:W0:Y:S02]  /*7400*/  @P2 LDC.64 R24, c[0x0][0x9e8] ;  /* 0x00027a00ff182b82 */ /* 0x000e240000000a00 */
[----:B0-----:R-:W-:-:S05]  /*7410*/  @P2 IMAD.HI.U32 R24, R52, R24, RZ ;  /* 0x0000001834182227 */ /* 0x001fca00078e00ff */
[----:B------:R-:W-:-:S07]  /*7420*/  @P2 SHF.R.U32.HI R52, RZ, R25, R24 ;  /* 0x00000019ff342219 */ /* 0x000fce0000011618 */
.L_x_11110:
[----:B------:R-:W-:Y:S05]  /*7430*/  BSYNC B0 ;  /* 0x0000000000007941 */ /* 0x000fea0003800000 */
.L_x_11108:
[----:B------:R-:W-:-:S04]  /*7440*/  IMAD R77, R52, R80, -R77 ;  /* 0x00000050344d7224 */ /* 0x000fc800078e0a4d */
[----:B------:R-:W-:-:S05]  /*7450*/  IMAD R77, R16, -0x2, R77 ;  /* 0xfffffffe104d7824 */ /* 0x000fca00078e024d */
[----:B------:R-:W-:Y:S02]  /*7460*/  VIADDMNMX R82, R77, R80, R82, PT ;  /* 0x000000504d527246 */ /* 0x000fe40003800152 */
[----:B------:R-:W-:-:S07]  /*7470*/  VIMNMX R81, R81, R77, !PT ;  /* 0x0000004d51517248 */ /* 0x000fce0007fe0100 */
.L_x_11107:
        /* <DEDUP_REMOVED lines=101> */
[C---:B------:R-:W-:Y:S02]  /*7ad0*/  ISETP.GT.AND P3, PT, R81.reuse, 0x61, P1 ;  /* 0x000000615100780c */ /* 0x040fe40000f64270 */
        /* <DEDUP_REMOVED lines=26> */
[----:B0-----:R-:W-:Y:S01]  /*7c80*/  FMNMX.FTZ R77, R21, R80, !PT ;  /* 0x00000050154d7209 */ /* 0x001fe20007810000 */
        /* <DEDUP_REMOVED lines=38> */
[----:B------:R-:W-:Y:S02]  /*7ef0*/  ISETP.GT.AND P2, PT, R81, 0x70, P1 ;  /* 0x000000705100780c */ /* 0x000fe40000f44270 */
[----:B------:R-:W-:Y:S02]  /*7f00*/  FMNMX.FTZ R80, R46, R77, !PT ;  /* 0x0000004d2e507209 */ /* 0x000fe40007810000 */
[----:B------:R-:W-:-:S02]  /*7f10*/  ISETP.LT.OR P4, PT, R82, 0x6a, P4 ;  /* 0x0000006a5200780c */ /* 0x000fc40002781670 */
[----:B------:R-:W-:Y:S01]  /*7f20*/  FMNMX.FTZ R77, R47, R80, !PT ;  /* 0x000000502f4d7209 */ /* 0x000fe20007810000 */
[----:B------:R-:W-:Y:S01]  /*7f30*/  MUFU.EX2 R42, R83 ;  /* 0x00000053002a7308 */ /* 0x000fe20000000800 */
[----:B------:R-:W-:Y:S02]  /*7f40*/  ISETP.GT.AND P3, PT, R81, 0x71, P1 ;  /* 0x000000715100780c */ /* 0x000fe40000f64270 */
[----:B------:R-:W-:Y:S02]  /*7f50*/  FMNMX.FTZ R80, R50, R77, !PT ;  /* 0x0000004d32507209 */ /* 0x000fe40007810000 */
[C---:B------:R-:W-:Y:S02]  /*7f60*/  ISETP.LT.OR P2, PT, R82.reuse, 0x71, P2 ;  /* 0x000000715200780c */ /* 0x040fe40001741670 */
[----:B------:R-:W-:Y:S01]  /*7f70*/  FMNMX.FTZ R77, R51, R80, !PT ;  /* 0x00000050334d7209 */ /* 0x000fe20007810000 */
[----:B------:R-:W-:Y:S01]  /*7f80*/  MUFU.EX2 R10, R10 ;  /* 0x0000000a000a7308 */ /* 0x000fe20000000800 */
[----:B------:R-:W-:-:S02]  /*7f90*/  ISETP.LT.OR P3, PT, R82, 0x72, P3 ;  /* 0x000000725200780c */ /* 0x000fc40001f61670 */
[----:B------:R-:W-:Y:S02]  /*7fa0*/  FMNMX.FTZ R80, R56, R77, !PT ;  /* 0x0000004d38507209 */ /* 0x000fe40007810000 */
[----:B------:R-:W-:Y:S02]  /*7fb0*/  FSEL R73, R73, -INF , !P3 ;  /* 0xff80000049497808 */ /* 0x000fe40005800000 */
[----:B------:R-:W-:Y:S01]  /*7fc0*/  FMNMX.FTZ R77, R57, R80, !PT ;  /* 0x00000050394d7209 */ /* 0x000fe20007810000 */
[----:B------:R-:W-:Y:S03]  /*7fd0*/  MUFU.EX2 R11, R11 ;  /* 0x0000000b000b7308 */ /* 0x000fe60000000800 */
[----:B------:R-:W-:Y:S02]  /*7fe0*/  FMNMX.FTZ R80, R60, R77, !PT ;  /* 0x0000004d3c507209 */ /* 0x000fe40007810000 */
[----:B------:R-:W-:-:S02]  /*7ff0*/  FSEL R77, R68, -INF , !P5 ;  /* 0xff800000444d7808 */ /* 0x000fc40006800000 */
[----:B------:R-:W-:Y:S01]  /*8000*/  FMNMX.FTZ R79, R61, R80, !PT ;  /* 0x000000503d4f7209 */ /* 0x000fe20007810000 */
[----:B------:R-:W-:Y:S01]  /*8010*/  MUFU.EX2 R15, R15 ;  /* 0x0000000f000f7308 */ /* 0x000fe20000000800 */
[----:B------:R-:W-:Y:S02]  /*8020*/  ISETP.GT.AND P5, PT, R81, 0x78, P1 ;  /* 0x000000785100780c */ /* 0x000fe40000fa4270 */
[----:B------:R-:W-:Y:S02]  /*8030*/  FMNMX.FTZ R68, R64, R79, !PT ;  /* 0x0000004f40447209 */ /* 0x000fe40007810000 */
[----:B------:R-:W-:Y:S02]  /*8040*/  FSEL R79, R69, -INF , !P4 ;  /* 0xff800000454f7808 */ /* 0x000fe40006000000 */
[----:B------:R-:W-:Y:S01]  /*8050*/  FMNMX.FTZ R68, R65, R68, !PT ;  /* 0x0000004441447209 */ /* 0x000fe20007810000 */
[----:B------:R-:W-:Y:S01]  /*8060*/  MUFU.EX2 R25, R25 ;  /* 0x0000001900197308 */ /* 0x000fe20000000800 */
[----:B------:R-:W-:-:S02]  /*8070*/  FSEL R80, R72, -INF , !P2 ;  /* 0xff80000048507808 */ /* 0x000fc40005000000 */
[----:B------:R-:W-:Y:S02]  /*8080*/  FMNMX.FTZ R68, R77, R68, !PT ;  /* 0x000000444d447209 */ /* 0x000fe40007810000 */
[----:B------:R-:W-:Y:S02]  /*8090*/  ISETP.GT.AND P1, PT, R81, 0x79, P1 ;  /* 0x000000795100780c */ /* 0x000fe40000f24270 */
[----:B------:R-:W-:Y:S01]  /*80a0*/  FMNMX.FTZ R69, R79, R68, !PT ;  /* 0x000000444f457209 */ /* 0x000fe20007810000 */
[----:B------:R-:W-:Y:S01]  /*80b0*/  MUFU.EX2 R28, R28 ;  /* 0x0000001c001c7308 */ /* 0x000fe20000000800 */
[----:B------:R-:W-:Y:S02]  /*80c0*/  ISETP.LT.OR P5, PT, R82, 0x79, P5 ;  /* 0x000000795200780c */ /* 0x000fe40002fa1670 */
[----:B------:R-:W-:Y:S02]  /*80d0*/  FMNMX.FTZ R68, R80, R69, !PT ;  /* 0x0000004550447209 */ /* 0x000fe40007810000 */
[----:B------:R-:W-:-:S02]  /*80e0*/  ISETP.LT.OR P1, PT, R82, 0x7a, P1 ;  /* 0x0000007a5200780c */ /* 0x000fc40000f21670 */
[----:B------:R-:W-:Y:S01]  /*80f0*/  FSEL R76, R76, -INF , !P5 ;  /* 0xff8000004c4c7808 */ /* 0x000fe20006800000 */
[----:B------:R-:W-:Y:S01]  /*8100*/  MUFU.EX2 R29, R29 ;  /* 0x0000001d001d7308 */ /* 0x000fe20000000800 */
[----:B------:R-:W-:Y:S02]  /*8110*/  FMNMX.FTZ R69, R73, R68, !PT ;  /* 0x0000004449457209 */ /* 0x000fe40007810000 */
[----:B------:R-:W-:Y:S02]  /*8120*/  FSEL R78, R78, -INF , !P1 ;  /* 0xff8000004e4e7808 */ /* 0x000fe40004800000 */
[----:B------:R-:W-:-:S03]  /*8130*/  FMNMX.FTZ R69, R76, R69, !PT ;  /* 0x000000454c457209 */ /* 0x000fc60007810000 */
[----:B------:R-:W-:Y:S01]  /*8140*/  MUFU.EX2 R32, R32 ;  /* 0x0000002000207308 */ /* 0x000fe20000000800 */
[----:B------:R-:W-:-:S05]  /*8150*/  FMNMX.FTZ R69, R78, R69, !PT ;  /* 0x000000454e457209 */ /* 0x000fca0007810000 */
[----:B------:R-:W0:Y:S02]  /*8160*/  SHFL.BFLY PT, R68, R69, 0x2, 0x1f ;  /* 0x0c401f0045447f89 */ /* 0x000e2400000e0000 */
[----:B------:R-:W-:Y:S08]  /*8170*/  MUFU.EX2 R33, R33 ;  /* 0x0000002100217308 */ /* 0x000ff00000000800 */
[----:B------:R-:W-:Y:S08]  /*8180*/  MUFU.EX2 R36, R36 ;  /* 0x0000002400247308 */ /* 0x000ff00000000800 */
[----:B------:R-:W-:Y:S01]  /*8190*/  MUFU.EX2 R37, R37 ;  /* 0x0000002500257308 */ /* 0x000fe20000000800 */
[----:B0-----:R-:W-:Y:S01]  /*81a0*/  FMNMX.FTZ R72, R69, R68, !PT ;  /* 0x0000004445487209 */ /* 0x001fe20007810000 */
[--C-:B------:R-:W-:Y:S01]  /*81b0*/  FFMA.FTZ R68, R70, UR33, -R52.reuse ;  /* 0x0000002146447c23 */ /* 0x100fe20008010834 */
[--C-:B------:R-:W-:Y:S01]  /*81c0*/  FFMA.FTZ R69, R71, UR33, -R52.reuse ;  /* 0x0000002147457c23 */ /* 0x100fe20008010834 */
[--C-:B------:R-:W-:Y:S01]  /*81d0*/  FFMA.FTZ R70, R74, UR33, -R52.reuse ;  /* 0x000000214a467c23 */ /* 0x100fe20008010834 */
[----:B------:R-:W-:Y:S01]  /*81e0*/  FSEL R71, R24, RZ, P6 ;  /* 0x000000ff18477208 */ /* 0x000fe20003000000 */
[----:B------:R-:W0:Y:S01]  /*81f0*/  SHFL.BFLY PT, R81, R72, 0x1, 0x1f ;  /* 0x0c201f0048517f89 */ /* 0x000e2200000e0000 */
[----:B------:R-:W-:Y:S01]  /*8200*/  FFMA.FTZ R74, R75, UR33, -R52 ;  /* 0x000000214b4a7c23 */ /* 0x000fe20008010834 */
[----:B------:R-:W-:Y:S02]  /*8210*/  MUFU.EX2 R40, R40 ;  /* 0x0000002800287308 */ /* 0x000fe40000000800 */
[----:B------:R-:W-:-:S04]  /*8220*/  FADD.FTZ R71, -R71, R4 ;  /* 0x0000000447477221 */ /* 0x000fc80000010100 */
[----:B------:R-:W-:Y:S02]  /*8230*/  FMUL.FTZ R71, R71, UR33 ;  /* 0x0000002147477c20 */ /* 0x000fe40008410000 */
[----:B------:R-:W-:Y:S08]  /*8240*/  MUFU.EX2 R41, R41 ;  /* 0x0000002900297308 */ /* 0x000ff00000000800 */
[----:B------:R-:W1:Y:S01]  /*8250*/  MUFU.EX2 R71, R71 ;  /* 0x0000004700477308 */ /* 0x000e620000000800 */
[----:B0-----:R-:W-:-:S07]  /*8260*/  FMNMX.FTZ R52, R72, R81, !PT ;  /* 0x0000005148347209 */ /* 0x001fce0007810000 */
[----:B------:R-:W-:Y:S01]  /*8270*/  MUFU.EX2 R72, R74 ;  /* 0x0000004a00487308 */ /* 0x000fe20000000800 */
[C---:B------:R-:W-:Y:S01]  /*8280*/  FSETP.NEU.FTZ.AND P1, PT, R52.reuse, -INF , PT ;  /* 0xff8000003400780b */ /* 0x040fe20003f3d000 */
[----:B------:R-:W-:-:S05]  /*8290*/  FMUL.FTZ R4, R52, UR33 ;  /* 0x0000002134047c20 */ /* 0x000fca0008410000 */
[----:B------:R-:W-:Y:S01]  /*82a0*/  FSEL R4, R4, RZ, P1 ;  /* 0x000000ff04047208 */ /* 0x000fe20000800000 */
[----:B-1----:R-:W-:Y:S01]  /*82b0*/  FFMA.FTZ R2, R71, R2, R6 ;  /* 0x0000000247027223 */ /* 0x002fe20000010006 */
[----:B------:R-:W-:Y:S03]  /*82c0*/  MUFU.EX2 R44, R44 ;  /* 0x0000002c002c7308 */ /* 0x000fe60000000800 */
        /* <DEDUP_REMOVED lines=8> */
[----:B------:R-:W-:Y:S01]  /*8350*/  FFMA.FTZ R26, R35, UR33, -R4 ;  /* 0x00000021231a7c23 */ /* 0x000fe20008010804 */
[----:B------:R-:W-:Y:S01]  /*8360*/  FADD.FTZ R35, R7, R2 ;  /* 0x0000000207237221 */ /* 0x000fe20000010000 */
[--C-:B------:R-:W-:Y:S01]  /*8370*/  FFMA.FTZ R81, R27, UR33, -R4.reuse ;  /* 0x000000211b517c23 */ /* 0x100fe20008010804 */
[--C-:B------:R-:W-:Y:S01]  /*8380*/  FFMA.FTZ R14, R30, UR33, -R4.reuse ;  /* 0x000000211e0e7c23 */ /* 0x100fe20008010804 */
[--C-:B------:R-:W-:Y:S01]  /*8390*/  FFMA.FTZ R27, R31, UR33, -R4.reuse ;  /* 0x000000211f1b7c23 */ /* 0x100fe20008010804 */
[----:B------:R-:W-:Y:S01]  /*83a0*/  MUFU.EX2 R75, R75 ;  /* 0x0000004b004b7308 */ /* 0x000fe20000000800 */
[----:B0-----:R-:W-:Y:S01]  /*83b0*/  FSEL R12, R52, RZ, P1 ;  /* 0x000000ff340c7208 */ /* 0x001fe20000800000 */
[--C-:B------:R-:W-:Y:S01]  /*83c0*/  FFMA.FTZ R31, R34, UR33, -R4.reuse ;  /* 0x00000021221f7c23 */ /* 0x100fe20008010804 */
[--C-:B------:R-:W-:Y:S01]  /*83d0*/  FFMA.FTZ R87, R43, UR33, -R4.reuse ;  /* 0x000000212b577c23 */ /* 0x100fe20008010804 */
        /* <DEDUP_REMOVED lines=15> */
[----:B------:R-:W-:-:S05]  /*84d0*/  FFMA.FTZ R64, R73, UR33, -R4 ;  /* 0x0000002149407c23 */ /* 0x000fca0008010804 */
[----:B------:R-:W1:Y:S08]  /*84e0*/  MUFU.EX2 R83, R83 ;  /* 0x0000005300537308 */ /* 0x000e700000000800 */
[----:B------:R-:W2:Y:S01]  /*84f0*/  MUFU.EX2 R9, R9 ;  /* 0x0000000900097308 */ /* 0x000ea20000000800 */
[----:B0-----:R-:W-:Y:S01]  /*8500*/  FFMA.FTZ R5, R12, R0, R75 ;  /* 0x000000000c057223 */ /* 0x001fe2000001004b */
[----:B------:R-:W-:Y:S01]  /*8510*/  FADD.FTZ R0, R10, R35 ;  /* 0x000000230a007221 */ /* 0x000fe20000010000 */
[----:B------:R-:W-:-:S02]  /*8520*/  FFMA.FTZ R35, R56, UR33, -R4 ;  /* 0x0000002138237c23 */ /* 0x000fc40008010804 */
[----:B------:R-:W-:-:S03]  /*8530*/  FADD.FTZ R5, R84, R5 ;  /* 0x0000000554057221 */ /* 0x000fc60000010000 */
[----:B------:R-:W0:Y:S01]  /*8540*/  MUFU.EX2 R82, R82 ;  /* 0x0000005200527308 */ /* 0x000e220000000800 */
[----:B------:R-:W-:Y:S01]  /*8550*/  FADD.FTZ R2, R74, R5 ;  /* 0x000000054a027221 */ /* 0x000fe20000010000 */
[----:B------:R-:W-:-:S03]  /*8560*/  FADD.FTZ R5, R11, R0 ;  /* 0x000000000b057221 */ /* 0x000fc60000010000 */
[----:B-1----:R-:W-:Y:S01]  /*8570*/  FADD.FTZ R2, R83, R2 ;  /* 0x0000000253027221 */ /* 0x002fe20000010000 */
        /* <DEDUP_REMOVED lines=8> */
[----:B-1----:R-:W-:Y:S01]  /*8600*/  FADD.FTZ R0, R20, R5 ;  /* 0x0000000514007221 */ /* 0x002fe20000010000 */
[----:B------:R-:W-:Y:S01]  /*8610*/  FADD.FTZ R5, R42, R43 ;  /* 0x0000002b2a057221 */ /* 0x000fe20000010000 */
[--C-:B------:R-:W-:Y:S01]  /*8620*/  FFMA.FTZ R43, R60, UR33, -R4.reuse ;  /* 0x000000213c2b7c23 */ /* 0x100fe20008010804 */
[----:B------:R-:W-:-:S04]  /*8630*/  FFMA.FTZ R60, R79, UR33, -R4 ;  /* 0x000000214f3c7c23 */ /* 0x000fc80008010804 */
        /* <DEDUP_REMOVED lines=11> */
[----:B--2---:R-:W-:Y:S01]  /*86f0*/  FADD.FTZ R5, R31, R2 ;  /* 0x000000021f057221 */ /* 0x004fe20000010000 */
[----:B------:R-:W-:Y:S01]  /*8700*/  FADD.FTZ R2, R36, R51 ;  /* 0x0000003324027221 */ /* 0x000fe20000010000 */
[----:B------:R-:W-:-:S05]  /*8710*/  FFMA.FTZ R51, R77, UR33, -R4 ;  /* 0x000000214d337c23 */ /* 0x000fca0008010804 */
        /* <DEDUP_REMOVED lines=72> */
[----:B--2---:R-:W-:-:S04]  /*8ba0*/  FADD.FTZ R77, R70, R77 ;  /* 0x0000004d464d7221 */ /* 0x004fc80000010000 */
[----:B------:R-:W-:Y:S01]  /*8bb0*/  FADD.FTZ R2, R72, R77 ;  /* 0x0000004d48027221 */ /* 0x000fe20000010000 */
[----:B0-----:R-:W-:-:S04]  /*8bc0*/  FADD.FTZ R0, R65, R0 ;  /* 0x0000000041007221 */ /* 0x001fc80000010000 */
[----:B-1----:R-:W-:Y:S01]  /*8bd0*/  FADD.FTZ R0, R73, R0 ;  /* 0x0000000049007221 */ /* 0x002fe20000010000 */
[----:B------:R-:W-:Y:S06]  /*8be0*/  @!P0 BRA `(.L_x_11111) ;  /* 0x0000000000048947 */ /* 0x000fec0003800000 */
[----:B------:R-:W-:Y:S01]  /*8bf0*/  BPT.TRAP 0x1 ;  /* 0x000000040000795c */ /* 0x000fe20000300000 */
.L_x_11111:
        /* <DEDUP_REMOVED lines=24> */
[----:B------:R-:W-:Y:S01]  /*8d80*/  STSM.16.M88.4 [R22], R8 ;  /* 0x0000000816007844 */ /* 0x000fe20000000200 */
[----:B------:R-:W-:Y:S01]  /*8d90*/  F2FP.F16.F32.PACK_AB R36, R37, R36 ;  /* 0x000000242524723e */ /* 0x000fe200000000ff */
[----:B------:R-:W-:Y:S01]  /*8da0*/  FMUL.FTZ R97, R97, R71 ;  /* 0x0000004761617220 */ /* 0x000fe20000410000 */
[----:B------:R-:W-:Y:S01]  /*8db0*/  F2FP.F16.F32.PACK_AB R44, R45, R44 ;  /* 0x0000002c2d2c723e */ /* 0x000fe200000000ff */
[----:B------:R-:W-:Y:S01]  /*8dc0*/  STSM.16.M88.4 [R19], R28 ;  /* 0x0000001c13007844 */ /* 0x000fe20000000200 */
        /* <DEDUP_REMOVED lines=21> */
[-C--:B------:R-:W-:Y:S01]  /*8f20*/  FMUL.FTZ R116, R116, R71.reuse ;  /* 0x0000004774747220 */ /* 0x080fe20000410000 */
        /* <DEDUP_REMOVED lines=53> */
[----:B-1----:R-:W-:Y:S01]  /*9280*/  NOP ;  /* 0x0000000000007918 */ /* 0x002fe20000000000 */
[----:B------:R-:W-:Y:S05]  /*9290*/  @P1 BRA `(.L_x_11112) ;  /* 0xffffffc400841947 */ /* 0x000fea000383ffff */
[----:B------:R-:W-:-:S07]  /*92a0*/  IMAD.MOV.U32 R6, RZ, RZ, R3 ;  /* 0x000000ffff067224 */ /* 0x000fce00078e0003 */
.L_x_11093:
        /* <DEDUP_REMOVED lines=24> */
.L_x_11114:
[----:B------:R-:W-:Y:S02]  /*9430*/  ULDC UR15, c[0x0][0x9e4] ;  /* 0x00027900000f7ab9 */ /* 0x000fe40000000800 */
[----:B------:R-:W-:-:S11]  /*9440*/  UISETP.NE.AND UP0, UPT, UR15, 0x1, UPT ;  /* 0x000000010f00788c */ /* 0x000fd6000bf05270 */
[----:B------:R-:W-:Y:S02]  /*9450*/  @UP0 ULDC.64 UR6, c[0x0][0x9e8] ;  /* 0x00027a0000060ab9 */ /* 0x000fe40000000a00 */
[----:B------:R-:W-:-:S04]  /*9460*/  UIMAD.WIDE.U32 UR10, UR14, UR6, URZ ;  /* 0x000000060e0a72a5 */ /* 0x000fc8000f8e003f */
[----:B------:R-:W-:-:S12]  /*9470*/  @UP0 USHF.R.U32.HI UR14, URZ, UR7, UR11 ;  /* 0x000000073f0e0299 */ /* 0x000fd8000801160b */
.L_x_11115:
[----:B------:R-:W-:-:S04]  /*9480*/  UIMAD UR14, UR14, UR15, URZ ;  /* 0x0000000f0e0e72a4 */ /* 0x000fc8000f8e023f */
[----:B------:R-:W-:-:S04]  /*9490*/  UISETP.LT.AND UP0, UPT, UR35, UR14, UPT ;  /* 0x0000000e2300728c */ /* 0x000fc8000bf01270 */
[----:B------:R-:W-:-:S12]  /*94a0*/  USEL UR35, UR35, UR14, !UP0 ;  /* 0x0000000e23237287 */ /* 0x000fd8000c000000 */
.L_x_11113:
        /* <DEDUP_REMOVED lines=15> */
.L_x_11127:
[----:B------:R-:W-:Y:S01]  /*95a0*/  ISETP.NE.AND P2, PT, RZ, UR45, PT ;  /* 0x0000002dff007c0c */ /* 0x000fe2000bf45270 */
[----:B------:R-:W-:-:S04]  /*95b0*/  UISETP.NE.AND UP0, UPT, UR53, 0x1, UPT ;  /* 0x000000013500788c */ /* 0x000fc8000bf05270 */
[----:B------:R-:W-:-:S04]  /*95c0*/  USEL UR48, URZ, 0x1, UP0 ;  /* 0x000000013f307887 */ /* 0x000fc80008000000 */
[----:B------:R-:W-:-:S04]  /*95d0*/  ULOP3.LUT UR48, UR28, UR48, URZ, 0x3c, !UPT ;  /* 0x000000301c307292 */ /* 0x000fc8000f8e3c3f */
[----:B------:R-:W-:Y:S08]  /*95e0*/  @P2 BRA `(.L_x_11117) ;  /* 0x0000000000382947 */ /* 0x000ff00003800000 */
[----:B------:R-:W-:Y:S05]  /*95f0*/  @!P0 BRA `(.L_x_11118) ;  /* 0x0000000000048947 */ /* 0x000fea0003800000 */
[----:B------:R-:W-:Y:S01]  /*9600*/  BPT.TRAP 0x1 ;  /* 0x000000040000795c */ /* 0x000fe20000300000 */
.L_x_11118:
        /* <DEDUP_REMOVED lines=9> */
.L_x_11119:
[----:B-1----:R-:W-:Y:S05]  /*96a0*/  @P1 BRA `(.L_x_11117) ;  /* 0x0000000000081947 */ /* 0x002fea0003800000 */
[----:B------:R-:W1:Y:S02]  /*96b0*/  SYNCS.PHASECHK.TRANS64.TRYWAIT P1, [UR6+0x2d830], R6 ;  /* 0x02d83006ff0075a7 */ /* 0x000e640008020146 */
[----:B-1----:R-:W-:Y:S05]  /*96c0*/  @!P1 BRA `(.L_x_11120) ;  /* 0x000000e400009947 */ /* 0x002fea0003800000 */
.L_x_11117:
        /* <DEDUP_REMOVED lines=40> */
.L_x_11122:
[----:B------:R-:W-:Y:S01]  /*9950*/  ULEA UR6, UR53, UR41, 0x3 ;  /* 0x0000002935067291 */ /* 0x000fe2000f8e183f */
[----:B------:R-:W-:-:S05]  /*9960*/  IMAD.U32 R6, RZ, RZ, UR28 ;  /* 0x0000001cff067e24 */ /* 0x000fca000f8e00ff */
[----:B------:R-:W-:-:S04]  /*9970*/  SHF.L.U32 R6, R6, 0x1f, RZ ;  /* 0x0000001f06067819 */ /* 0x000fc800000006ff */
[----:B------:R0:W1:Y:S01]  /*9980*/  SYNCS.PHASECHK.TRANS64.TRYWAIT P1, [UR6+0x2d850], R6 ;  /* 0x02d85006ff0075a7 */ /* 0x0000620008020146 */
[----:B------:R-:W-:Y:S05]  /*9990*/  @!P0 BRA `(.L_x_11123) ;  /* 0x0000000000048947 */ /* 0x000fea0003800000 */
[----:B------:R-:W-:Y:S01]  /*99a0*/  BPT.TRAP 0x1 ;  /* 0x000000040000795c */ /* 0x000fe20000300000 */
.L_x_11123:
[----:B-1----:R-:W-:Y:S05]  /*99b0*/  @P1 BRA `(.L_x_11121) ;  /* 0x0000000000081947 */ /* 0x002fea0003800000 */
[----:B------:R-:W1:Y:S02]  /*99c0*/  SYNCS.PHASECHK.TRANS64.TRYWAIT P1, [UR6+0x2d850], R6 ;  /* 0x02d85006ff0075a7 */ /* 0x000e640008020146 */
[----:B-1----:R-:W-:Y:S05]  /*99d0*/  @!P1 BRA `(.L_x_11124) ;  /* 0x000000e000549947 */ /* 0x002fea0003800000 */
.L_x_11121:
        /* <DEDUP_REMOVED lines=70> */
.L_x_11125:
        /* <DEDUP_REMOVED lines=74> */
[----:B------:R-:W-:-:S04]  /*a2e0*/  ULEA UR6, UR47, UR41, 0x3 ;  /* 0x000000292f067291 */ /* 0x000fc8000f8e183f */
[----:B------:R-:W0:Y:S01]  /*a2f0*/  MUFU.TANH R20, R20 ;  /* 0x0000001400147308 */ /* 0x000e220000002400 */
[----:B-1----:R-:W-:Y:S01]  /*a300*/  FMNMX.FTZ R69, R13, R52, !PT ;  /* 0x000000340d457209 */ /* 0x002fe20007810000 */
[----:B------:R-:W-:-:S04]  /*a310*/  UIADD3 UR6, UR6, 0x2d840, URZ ;  /* 0x0002d84006067890 */ /* 0x000fc8000fffe03f */
[----:B------:R-:W-:Y:S02]  /*a320*/  UPRMT UR6, UR42, 0x654, UR6 ;  /* 0x000006542a067896 */ /* 0x000fe40008000006 */
[----:B------:R-:W1:Y:S01]  /*a330*/  MUFU.TANH R15, R15 ;  /* 0x0000000f000f7308 */ /* 0x000e620000002400 */
[----:B--2---:R-:W-:Y:S01]  /*a340*/  FMNMX.FTZ R24, R14, R67, !PT ;  /* 0x000000430e187209 */ /* 0x004fe20007810000 */
[----:B------:R-:W-:-:S05]  /*a350*/  FMUL.FTZ R67, R77, UR34 ;  /* 0x000000224d437c20 */ /* 0x000fca0008410000 */
[----:B------:R-:W-:Y:S01]  /*a360*/  SYNCS.ARRIVE.TRANS64.RED.A1T0 RZ, [UR6], RZ ;  /* 0x000000ffffff79a7 */ /* 0x000fe20008100406 */
        /* <DEDUP_REMOVED lines=176> */
[--C-:B0-----:R-:W-:Y:S01]  /*ae70*/  FFMA.FTZ R82, R40, UR33, -R80.reuse ;  /* 0x0000002128527c23 */ /* 0x101fe20008010850 */
[----:B------:R-:W-:Y:S01]  /*ae80*/  MUFU.EX2 R3, R3 ;  /* 0x0000000300037308 */ /* 0x000fe20000000800 */
[--C-:B------:R-:W-:Y:S01]  /*ae90*/  FFMA.FTZ R40, R51, UR33, -R80.reuse ;  /* 0x0000002133287c23 */ /* 0x100fe20008010850 */
[--C-:B------:R-:W-:Y:S01]  /*aea0*/  FFMA.FTZ R36, R44, UR33, -R80.reuse ;  /* 0x000000212c247c23 */ /* 0x100fe20008010850 */
[--C-:B------:R-:W-:Y:S01]  /*aeb0*/  FFMA.FTZ R81, R48, UR33, -R80.reuse ;  /* 0x0000002130517c23 */ /* 0x100fe20008010850 */
[--C-:B------:R-:W-:Y:S01]  /*aec0*/  FFMA.FTZ R79, R53, UR33, -R80.reuse ;  /* 0x00000021354f7c23 */ /* 0x100fe20008010850 */
[--C-:B------:R-:W-:Y:S01]  /*aed0*/  FFMA.FTZ R57, R57, UR33, -R80.reuse ;  /* 0x0000002139397c23 */ /* 0x100fe20008010850 */
[--C-:B------:R-:W-:Y:S01]  /*aee0*/  FFMA.FTZ R44, R60, UR33, -R80.reuse ;  /* 0x000000213c2c7c23 */ /* 0x100fe20008010850 */
[----:B------:R-:W-:Y:S01]  /*aef0*/  FFMA.FTZ R60, R61, UR33, -R80 ;  /* 0x000000213d3c7c23 */ /* 0x000fe20008010850 */
[----:B------:R-:W0:Y:S01]  /*af00*/  MUFU.EX2 R78, R78 ;  /* 0x0000004e004e7308 */ /* 0x000e220000000800 */
[----:B-1----:R-:W-:Y:S01]  /*af10*/  FFMA.FTZ R2, R5, R2, R6 ;  /* 0x0000000205027223 */ /* 0x002fe20000010006 */
[--C-:B------:R-:W-:Y:S01]  /*af20*/  FFMA.FTZ R65, R65, UR33, -R80.reuse ;  /* 0x0000002141417c23 */ /* 0x100fe20008010850 */
[--C-:B------:R-:W-:Y:S01]  /*af30*/  FFMA.FTZ R48, R68, UR33, -R80.reuse ;  /* 0x0000002144307c23 */ /* 0x100fe20008010850 */
[----:B------:R-:W-:-:S04]  /*af40*/  FFMA.FTZ R68, R76, UR33, -R80 ;  /* 0x000000214c447c23 */ /* 0x000fc80008010850 */
[----:B------:R-:W1:Y:S08]  /*af50*/  MUFU.EX2 R7, R7 ;  /* 0x0000000700077308 */ /* 0x000e700000000800 */
        /* <DEDUP_REMOVED lines=132> */
.L_x_11126:
        /* <DEDUP_REMOVED lines=106> */
[----:B------:R-:W-:-:S07]  /*be40*/  IMAD.MOV.U32 R6, RZ, RZ, R4 ;  /* 0x000000ffff067224 */ /* 0x000fce00078e0004 */
.L_x_11116:
        /* <DEDUP_REMOVED lines=11> */
.L_x_11147:
[----:B------:R-:W-:Y:S01]  /*bf00*/  ISETP.NE.AND P2, PT, RZ, UR45, PT ;  /* 0x0000002dff007c0c */ /* 0x000fe2000bf45270 */
[----:B------:R-:W-:-:S04]  /*bf10*/  UISETP.NE.AND UP0, UPT, UR57, 0x1, UPT ;  /* 0x000000013900788c */ /* 0x000fc8000bf05270 */
[----:B------:R-:W-:-:S04]  /*bf20*/  USEL UR48, URZ, 0x1, UP0 ;  /* 0x000000013f307887 */ /* 0x000fc80008000000 */
[----:B------:R-:W-:-:S04]  /*bf30*/  ULOP3.LUT UR48, UR28, UR48, URZ, 0x3c, !UPT ;  /* 0x000000301c307292 */ /* 0x000fc8000f8e3c3f */
[----:B------:R-:W-:Y:S08]  /*bf40*/  @P2 BRA `(.L_x_11129) ;  /* 0x0000000000382947 */ /* 0x000ff00003800000 */
[----:B------:R-:W-:Y:S05]  /*bf50*/  @!P0 BRA `(.L_x_11130) ;  /* 0x0000000000048947 */ /* 0x000fea0003800000 */
[----:B------:R-:W-:Y:S01]  /*bf60*/  BPT.TRAP 0x1 ;  /* 0x000000040000795c */ /* 0x000fe20000300000 */
.L_x_11130:
        /* <DEDUP_REMOVED lines=9> */
.L_x_11131:
[----:B-1----:R-:W-:Y:S05]  /*c000*/  @P1 BRA `(.L_x_11129) ;  /* 0x0000000000081947 */ /* 0x002fea0003800000 */
[----:B------:R-:W1:Y:S02]  /*c010*/  SYNCS.PHASECHK.TRANS64.TRYWAIT P1, [UR6+0x2d830], R5 ;  /* 0x02d83005ff0075a7 */ /* 0x000e640008020146 */
[----:B-1----:R-:W-:Y:S05]  /*c020*/  @!P1 BRA `(.L_x_11132) ;  /* 0x000000b800d89947 */ /* 0x002fea0003800000 */
.L_x_11129:
[----:B------:R-:W2:Y:S01]  /*c030*/  S2R R7, SR_TID.X ;  /* 0x0000000000077919 */ /* 0x000ea20000002100 */
        /* <DEDUP_REMOVED lines=16> */
[----:B01----:R-:W-:-:S05]  /*c140*/  VIADD R5, R7, 0x8 ;  /* 0x0000000807057836 */ /* 0x003fca0000000000 */
        /* <DEDUP_REMOVED lines=22> */
.L_x_11134:
[----:B------:R-:W-:Y:S01]  /*c2b0*/  ULEA UR6, UR57, UR41, 0x3 ;  /* 0x0000002939067291 */ /* 0x000fe2000f8e183f */
[----:B------:R-:W-:-:S05]  /*c2c0*/  IMAD.U32 R5, RZ, RZ, UR28 ;  /* 0x0000001cff057e24 */ /* 0x000fca000f8e00ff */
[----:B------:R-:W-:-:S04]  /*c2d0*/  SHF.L.U32 R5, R5, 0x1f, RZ ;  /* 0x0000001f05057819 */ /* 0x000fc800000006ff */
[----:B------:R0:W1:Y:S01]  /*c2e0*/  SYNCS.PHASECHK.TRANS64.TRYWAIT P1, [UR6+0x2d850], R5 ;  /* 0x02d85005ff0075a7 */ /* 0x0000620008020146 */
[----:B------:R-:W-:Y:S05]  /*c2f0*/  @!P0 BRA `(.L_x_11135) ;  /* 0x0000000000048947 */ /* 0x000fea0003800000 */
[----:B------:R-:W-:Y:S01]  /*c300*/  BPT.TRAP 0x1 ;  /* 0x000000040000795c */ /* 0x000fe20000300000 */
.L_x_11135:
[----:B-1----:R-:W-:Y:S05]  /*c310*/  @P1 BRA `(.L_x_11133) ;  /* 0x0000000000081947 */ /* 0x002fea0003800000 */
[----:B------:R-:W1:Y:S02]  /*c320*/  SYNCS.PHASECHK.TRANS64.TRYWAIT P1, [UR6+0x2d850], R5 ;  /* 0x02d85005ff0075a7 */ /* 0x000e640008020146 */
[----:B-1----:R-:W-:Y:S05]  /*c330*/  @!P1 BRA `(.L_x_11136) ;  /* 0x000000b8002c9947 */ /* 0x002fea0003800000 */
.L_x_11133:
[----:B------:R-:W-:Y:S01]  /*c340*/  UIADD3 UR6, UR41, 0x400, URZ ;  /* 0x0000040029067890 */ /* 0x000fe2000fffe03f */
[----:B------:R-:W-:Y:S01]  /*c350*/  WARPGROUP.ARRIVE ;  /* 0x00000000000079c5 */ /* 0x000fe20000000000 */
[----:B------:R-:W-:Y:S01]  /*c360*/  UMOV UR29, 0x40000040 ;  /* 0x40000040001d7882 */ /* 0x000fe20000000000 */
[----:B------:R-:W-:Y:S01]  /*c370*/  UMOV UR31, 0x80000020 ;  /* 0x80000020001f7882 */ /* 0x000fe20000000000 */
[----:B------:R-:W-:-:S03]  /*c380*/  USHF.R.U32.HI UR6, URZ, 0x4, UR6 ;  /* 0x000000043f067899 */ /* 0x000fc60008011606 */
[----:B-1----:R-:W1:Y:S01]  /*c390*/  S2R R8, SR_TID.X ;  /* 0x0000000000087919 */ /* 0x002e620000002100 */
        /* <DEDUP_REMOVED lines=64> */
.L_x_11137:
        /* <DEDUP_REMOVED lines=167> */
.L_x_11140:
[----:B------:R-:W-:-:S05]  /*d210*/  IMAD.U32 R84, RZ, RZ, UR34 ;  /* 0x00000022ff547e24 */ /* 0x000fca000f8e00ff */
[----:B------:R-:W-:-:S13]  /*d220*/  ISETP.NE.AND P1, PT, R84, 0x1, PT ;  /* 0x000000015400780c */ /* 0x000fda0003f25270 */
[----:B------:R-:W1:Y:S02]  /*d230*/  @P1 LDC.64 R52, c[0x0][0x9e8] ;  /* 0x00027a00ff341b82 */ /* 0x000e640000000a00 */
[----:B-1----:R-:W-:-:S05]  /*d240*/  @P1 IMAD.HI.U32 R52, R85, R52, RZ ;  /* 0x0000003455341227 */ /* 0x002fca00078e00ff */
[----:B------:R-:W-:-:S07]  /*d250*/  @P1 SHF.R.U32.HI R85, RZ, R53, R52 ;  /* 0x00000035ff551219 */ /* 0x000fce0000011634 */
.L_x_11141:
[----:B------:R-:W-:Y:S05]  /*d260*/  BSYNC B0 ;  /* 0x0000000000007941 */ /* 0x000fea0003800000 */
.L_x_11139:
[----:B------:R-:W-:-:S04]  /*d270*/  IMAD R85, R85, R84, -R76 ;  /* 0x0000005455557224 */ /* 0x000fc800078e0a4c */
[----:B------:R-:W-:-:S05]  /*d280*/  IMAD R85, R16, -0x2, R85 ;  /* 0xfffffffe10557824 */ /* 0x000fca00078e0255 */
[----:B------:R-:W-:Y:S02]  /*d290*/  VIADDMNMX R80, R85, R84, R80, PT ;  /* 0x0000005455507246 */ /* 0x000fe40003800150 */
[----:B------:R-:W-:-:S07]  /*d2a0*/  VIMNMX R79, R79, R85, !PT ;  /* 0x000000554f4f7248 */ /* 0x000fce0007fe0100 */
.L_x_11138:
        /* <DEDUP_REMOVED lines=116> */
.L_x_11144:
[----:B------:R-:W-:-:S05]  /*d9f0*/  IMAD.U32 R24, RZ, RZ, UR34 ;  /* 0x00000022ff187e24 */ /* 0x000fca000f8e00ff */
[----:B------:R-:W-:-:S13]  /*da00*/  ISETP.NE.AND P2, PT, R24, 0x1, PT ;  /* 0x000000011800780c */ /* 0x000fda0003f45270 */
[----:B------:R-:W0:Y:S02]  /*da10*/  @P2 LDC.64 R52, c[0x0][0x9e8] ;  /* 0x00027a00ff342b82 */ /* 0x000e240000000a00 */
[----:B0-----:R-:W-:-:S05]  /*da20*/  @P2 IMAD.HI.U32 R52, R79, R52, RZ ;  /* 0x000000344f342227 */ /* 0x001fca00078e00ff */
[----:B------:R-:W-:-:S07]  /*da30*/  @P2 SHF.R.U32.HI R79, RZ, R53, R52 ;  /* 0x00000035ff4f2219 */ /* 0x000fce0000011634 */
.L_x_11145:
[----:B------:R-:W-:Y:S05]  /*da40*/  BSYNC B0 ;  /* 0x0000000000007941 */ /* 0x000fea0003800000 */
.L_x_11143:
[----:B------:R-:W-:-:S04]  /*da50*/  IMAD R79, R79, R24, -R76 ;  /* 0x000000184f4f7224 */ /* 0x000fc800078e0a4c */
[----:B------:R-:W-:-:S05]  /*da60*/  IMAD R79, R16, -0x2, R79 ;  /* 0xfffffffe104f7824 */ /* 0x000fca00078e024f */
[----:B------:R-:W-:Y:S02]  /*da70*/  VIADDMNMX R82, R79, R24, R82, PT ;  /* 0x000000184f527246 */ /* 0x000fe40003800152 */
[----:B------:R-:W-:-:S07]  /*da80*/  VIMNMX R81, R81, R79, !PT ;  /* 0x0000004f51517248 */ /* 0x000fce0007fe0100 */
.L_x_11142:
        /* <DEDUP_REMOVED lines=115> */
[----:B------:R-:W-:Y:S01]  /*e1c0*/  MUFU.EX2 R5, R5 ;  /* 0x0000000500057308 */ /* 0x000fe20000000800 */
[----:B------:R-:W-:Y:S01]  /*e1d0*/  FMNMX.FTZ R52, R11, R52, !PT ;  /* 0x000000340b347209 */ /* 0x000fe20007810000 */
[--C-:B0-----:R-:W-:Y:S01]  /*e1e0*/  FFMA.FTZ R76, R83, UR33, -R53.reuse ;  /* 0x00000021534c7c23 */ /* 0x101fe20008010835 */
        /* <DEDUP_REMOVED lines=47> */
[----:B------:R-:W-:Y:S01]  /*e4e0*/  FMNMX.FTZ R52, R43, R52, !PT ;  /* 0x000000342b347209 */ /* 0x000fe20007810000 */
[----:B------:R-:W-:Y:S01]  /*e4f0*/  MUFU.EX2 R12, R12 ;  /* 0x0000000c000c7308 */ /* 0x000fe20000000800 */
[----:B------:R-:W-:Y:S02]  /*e500*/  ISETP.GT.AND P2, PT, R81, 0x70, P1 ;  /* 0x000000705100780c */ /* 0x000fe40000f44270 */
[----:B------:R-:W-:Y:S02]  /*e510*/  FMNMX.FTZ R52, R45, R52, !PT ;  /* 0x000000342d347209 */ /* 0x000fe40007810000 */
[----:B------:R-:W-:Y:S01]  /*e520*/  FSEL R80, R67, -INF , !P5 ;  /* 0xff80000043507808 */ /* 0x000fe20006800000 */
[----:B------:R-:W-:Y:S01]  /*e530*/  FFMA.FTZ R67, R70, UR33, -R53 ;  /* 0x0000002146437c23 */ /* 0x000fe20008010835 */
[----:B------:R-:W-:Y:S01]  /*e540*/  FMNMX.FTZ R52, R47, R52, !PT ;  /* 0x000000342f347209 */ /* 0x000fe20007810000 */
[----:B------:R-:W-:Y:S01]  /*e550*/  MUFU.EX2 R15, R15 ;  /* 0x0000000f000f7308 */ /* 0x000fe20000000800 */
[----:B------:R-:W-:-:S02]  /*e560*/  ISETP.LT.OR P4, PT, R82, 0x6a, P4 ;  /* 0x0000006a5200780c */ /* 0x000fc40002781670 */
[----:B------:R-:W-:Y:S02]  /*e570*/  FMNMX.FTZ R52, R49, R52, !PT ;  /* 0x0000003431347209 */ /* 0x000fe40007810000 */
[----:B------:R-:W-:Y:S02]  /*e580*/  ISETP.GT.AND P3, PT, R81, 0x71, P1 ;  /* 0x000000715100780c */ /* 0x000fe40000f64270 */
[----:B------:R-:W-:Y:S01]  /*e590*/  FMNMX.FTZ R52, R51, R52, !PT ;  /* 0x0000003433347209 */ /* 0x000fe20007810000 */
[----:B------:R-:W-:Y:S01]  /*e5a0*/  MUFU.EX2 R76, R76 ;  /* 0x0000004c004c7308 */ /* 0x000fe20000000800 */
[----:B------:R-:W-:Y:S02]  /*e5b0*/  ISETP.GT.AND P5, PT, R81, 0x78, P1 ;  /* 0x000000785100780c */ /* 0x000fe40000fa4270 */
        /* <DEDUP_REMOVED lines=15> */
[----:B------:R-:W-:Y:S02]  /*e6b0*/  ISETP.LT.OR P5, PT, R82, 0x79, P5 ;  /* 0x000000795200780c */ /* 0x000fe40002fa1670 */
[----:B------:R-:W-:Y:S02]  /*e6c0*/  FMNMX.FTZ R52, R80, R65, !PT ;  /* 0x0000004150347209 */ /* 0x000fe40007810000 */
[----:B------:R-:W-:-:S02]  /*e6d0*/  FSEL R73, R73, -INF , !P3 ;  /* 0xff80000049497808 */ /* 0x000fc40005800000 */
[----:B------:R-:W-:Y:S01]  /*e6e0*/  FMNMX.FTZ R52, R81, R52, !PT ;  /* 0x0000003451347209 */ /* 0x000fe20007810000 */
[----:B------:R-:W-:Y:S01]  /*e6f0*/  MUFU.EX2 R32, R32 ;  /* 0x0000002000207308 */ /* 0x000fe20000000800 */
[----:B------:R-:W-:Y:S02]  /*e700*/  ISETP.LT.OR P1, PT, R82, 0x7a, P1 ;  /* 0x0000007a5200780c */ /* 0x000fe40000f21670 */
[----:B------:R-:W-:Y:S02]  /*e710*/  FMNMX.FTZ R52, R71, R52, !PT ;  /* 0x0000003447347209 */ /* 0x000fe40007810000 */
[----:B------:R-:W-:Y:S02]  /*e720*/  FSEL R75, R75, -INF , !P5 ;  /* 0xff8000004b4b7808 */ /* 0x000fe40006800000 */
[----:B------:R-:W-:Y:S01]  /*e730*/  FMNMX.FTZ R52, R73, R52, !PT ;  /* 0x0000003449347209 */ /* 0x000fe20007810000 */
[----:B------:R-:W-:Y:S01]  /*e740*/  MUFU.EX2 R34, R34 ;  /* 0x0000002200227308 */ /* 0x000fe20000000800 */
[----:B------:R-:W-:-:S02]  /*e750*/  FSEL R78, R78, -INF , !P1 ;  /* 0xff8000004e4e7808 */ /* 0x000fc40004800000 */
[----:B------:R-:W-:Y:S02]  /*e760*/  FMNMX.FTZ R65, R75, R52, !PT ;  /* 0x000000344b417209 */ /* 0x000fe40007810000 */
[----:B------:R-:W-:Y:S02]  /*e770*/  FSEL R70, R24, RZ, P6 ;  /* 0x000000ff18467208 */ /* 0x000fe40003000000 */
[----:B------:R-:W-:Y:S01]  /*e780*/  FMNMX.FTZ R65, R78, R65, !PT ;  /* 0x000000414e417209 */ /* 0x000fe20007810000 */
[----:B------:R-:W-:Y:S02]  /*e790*/  MUFU.EX2 R36, R36 ;  /* 0x0000002400247308 */ /* 0x000fe40000000800 */
[----:B------:R-:W-:Y:S02]  /*e7a0*/  FADD.FTZ R70, -R70, R3 ;  /* 0x0000000346467221 */ /* 0x000fe40000010100 */
[----:B------:R-:W0:Y:S02]  /*e7b0*/  SHFL.BFLY PT, R52, R65, 0x2, 0x1f ;  /* 0x0c401f0041347f89 */ /* 0x000e2400000e0000 */
[----:B------:R-:W-:-:S02]  /*e7c0*/  FMUL.FTZ R3, R70, UR33 ;  /* 0x0000002146037c20 */ /* 0x000fc40008410000 */
[----:B------:R-:W-:Y:S08]  /*e7d0*/  MUFU.EX2 R38, R38 ;  /* 0x0000002600267308 */ /* 0x000ff00000000800 */
[----:B------:R-:W1:Y:S08]  /*e7e0*/  MUFU.EX2 R3, R3 ;  /* 0x0000000300037308 */ /* 0x000e700000000800 */
[----:B------:R-:W-:Y:S01]  /*e7f0*/  MUFU.EX2 R40, R40 ;  /* 0x0000002800287308 */ /* 0x000fe20000000800 */
[----:B0-----:R-:W-:Y:S01]  /*e800*/  FMNMX.FTZ R52, R65, R52, !PT ;  /* 0x0000003441347209 */ /* 0x001fe20007810000 */
[--C-:B------:R-:W-:Y:S01]  /*e810*/  FFMA.FTZ R65, R66, UR33, -R53.reuse ;  /* 0x0000002142417c23 */ /* 0x100fe20008010835 */
[--C-:B------:R-:W-:Y:S01]  /*e820*/  FFMA.FTZ R66, R68, UR33, -R53.reuse ;  /* 0x0000002144427c23 */ /* 0x100fe20008010835 */
[--C-:B------:R-:W-:Y:S01]  /*e830*/  FFMA.FTZ R68, R72, UR33, -R53.reuse ;  /* 0x0000002148447c23 */ /* 0x100fe20008010835 */
[----:B------:R-:W-:Y:S01]  /*e840*/  FFMA.FTZ R53, R77, UR33, -R53 ;  /* 0x000000214d357c23 */ /* 0x000fe20008010835 */
        /* <DEDUP_REMOVED lines=23> */
[----:B-1----:R-:W-:Y:S01]  /*e9c0*/  FFMA.FTZ R33, R3, R2, R5 ;  /* 0x0000000203217223 */ /* 0x002fe20000010005 */
        /* <DEDUP_REMOVED lines=14> */
[----:B------:R-:W-:Y:S01]  /*eab0*/  FFMA.FTZ R47, R49, UR33, -R70 ;  /* 0x00000021312f7c23 */ /* 0x000fe20008010846 */
        /* <DEDUP_REMOVED lines=53> */
[----:B------:R-:W-:Y:S01]  /*ee10*/  FADD.FTZ R43, R46, R49 ;  /* 0x000000312e2b7221 */ /* 0x000fe20000010000 */
[----:B------:R-:W-:-:S03]  /*ee20*/  FFMA.FTZ R49, R81, UR33, -R70 ;  /* 0x0000002151317c23 */ /* 0x000fc60008010846 */
        /* <DEDUP_REMOVED lines=62> */
.L_x_11146:
        /* <DEDUP_REMOVED lines=49> */
[----:B0-----:R-:W-:Y:S01]  /*f520*/  F2FP.F16.F32.PACK_AB R8, R64, R62 ;  /* 0x0000003e4008723e */ /* 0x001fe200000000ff */
        /* <DEDUP_REMOVED lines=55> */
[----:B-1----:R-:W-:Y:S05]  /*f8a0*/  @P1 BRA `(.L_x_11147) ;  /* 0xffffffc400941947 */ /* 0x002fea000383ffff */
.L_x_11128:
[----:B------:R-:W-:Y:S06]  /*f8b0*/  BAR.ARV 0x8, 0x200 ;  /* 0x0208000000007b1d */ /* 0x000fec0000002000 */
[----:B------:R-:W-:Y:S05]  /*f8c0*/  @!P0 BRA `(.L_x_11148) ;  /* 0x0000000000048947 */ /* 0x000fea0003800000 */
[----:B------:R-:W-:Y:S01]  /*f8d0*/  BPT.TRAP 0x1 ;  /* 0x000000040000795c */ /* 0x000fe20000300000 */
.L_x_11148:
[----:B------:R-:W-:Y:S01]  /*f8e0*/  ULEA UR8, UR47, UR41, 0x3 ;  /* 0x000000292f087291 */ /* 0x000fe2000f8e183f */
[----:B------:R-:W-:-:S05]  /*f8f0*/  IMAD.U32 R3, RZ, RZ, UR48 ;  /* 0x00000030ff037e24 */ /* 0x000fca000f8e00ff */
[----:B------:R-:W-:-:S04]  /*f900*/  SHF.L.U32 R3, R3, 0x1f, RZ ;  /* 0x0000001f03037819 */ /* 0x000fc800000006ff */
[----:B------:R0:W1:Y:S01]  /*f910*/  SYNCS.PHASECHK.TRANS64.TRYWAIT P1, [UR8+0x2d850], R3 ;  /* 0x02d85003ff0075a7 */ /* 0x0000620008020148 */
[----:B------:R-:W-:Y:S05]  /*f920*/  @!P0 BRA `(.L_x_11149) ;  /* 0x0000000000048947 */ /* 0x000fea0003800000 */
[----:B------:R-:W-:Y:S01]  /*f930*/  BPT.TRAP 0x1 ;  /* 0x000000040000795c */ /* 0x000fe20000300000 */
.L_x_11149:
[----:B-1----:R-:W-:Y:S05]  /*f940*/  @P1 BRA `(.L_x_11150) ;  /* 0x0000000000081947 */ /* 0x002fea0003800000 */
[----:B------:R-:W1:Y:S02]  /*f950*/  SYNCS.PHASECHK.TRANS64.TRYWAIT P1, [UR8+0x2d850], R3 ;  /* 0x02d85003ff0075a7 */ /* 0x000e640008020148 */
[----:B-1----:R-:W-:Y:S05]  /*f960*/  @!P1 BRA `(.L_x_11151) ;  /* 0x0000008000b89947 */ /* 0x002fea0003800000 */
.L_x_11150:
        /* <DEDUP_REMOVED lines=11> */
[----:B------:R-:W-:Y:S01]  /*fa20*/  IMAD.U32 R12, RZ, RZ, UR33 ;  /* 0x00000021ff0c7e24 */ /* 0x000fe2000f8e00ff */
        /* <DEDUP_REMOVED lines=10> */
[----:B------:R-:W0:Y:S01]  /*fad0*/  SHFL.BFLY PT, R4, R3, 0x1, 0x1f ;  /* 0x0c201f0003047f89 */ /* 0x000e2200000e0000 */
[----:B-1----:R-:W-:Y:S01]  /*fae0*/  FADD.FTZ R5, R5, R0 ;  /* 0x0000000005057221 */ /* 0x002fe20000010000 */
[----:B------:R-:W-:-:S04]  /*faf0*/  IMAD.MOV.U32 R0, RZ, RZ, -0x800000 ;  /* 0xff800000ff007424 */ /* 0x000fc800078e00ff */
[----:B------:R-:W1:Y:S01]  /*fb00*/  SHFL.BFLY PT, R6, R5, 0x1, 0x1f ;  /* 0x0c201f0005067f89 */ /* 0x000e6200000e0000 */
[----:B0-----:R-:W-:Y:S01]  /*fb10*/  FADD.FTZ R9, R3, R4 ;  /* 0x0000000403097221 */ /* 0x001fe20000010000 */
[----:B------:R-:W-:Y:S02]  /*fb20*/  IMAD.MOV.U32 R4, RZ, RZ, RZ ;  /* 0x000000ffff047224 */ /* 0x000fe400078e00ff */
[----:B------:R-:W-:Y:S02]  /*fb30*/  IMAD.U32 R3, RZ, RZ, UR33 ;  /* 0x00000021ff037e24 */ /* 0x000fe4000f8e00ff */
        /* <DEDUP_REMOVED lines=61> */
.L_x_11152:
        /* <DEDUP_REMOVED lines=10> */
[----:B------:R-:W-:Y:S01]  /*ffb0*/  USEL UR4, URZ, 0x1, UP0 ;  /* 0x000000013f047887 */ /* 0x000fe20008000000 */
        /* <DEDUP_REMOVED lines=47> */
.L_x_11074:
        /* <DEDUP_REMOVED lines=11> */
[----:B------:R-:W0:Y:S08]  /*10360*/  S2UR UR4, SR_SWINHI ;  /* 0x00000000000479c3 */ /* 0x000e300000002f00 */
[----:B------:R-:W-:Y:S01]  /*10370*/  BAR.SYNC.DEFER_BLOCKING 0x1, 0x180 ;  /* 0x0046000000007b1d */ /* 0x000fe20000010000 */
[----:B------:R-:W-:Y:S02]  /*10380*/  F2FP.F16.F32.PACK_AB R6, R93, R92 ;  /* 0x0000005c5d06723e */ /* 0x000fe400000000ff */
[----:B------:R-:W-:-:S02]  /*10390*/  F2FP.F16.F32.PACK_AB R7, R95, R94 ;  /* 0x0000005e5f07723e */ /* 0x000fc400000000ff */
[----:B------:R-:W-:Y:S02]  /*103a0*/  F2FP.F16.F32.PACK_AB R26, R125, R26 ;  /* 0x0000001a7d1a723e */ /* 0x000fe400000000ff */
[----:B------:R-:W-:Y:S01]  /*103b0*/  F2FP.F16.F32.PACK_AB R27, R27, R126 ;  /* 0x0000007e1b1b723e */ /* 0x000fe200000000ff */
[----:B------:R-:W1:Y:S01]  /*103c0*/  LDC R40, c[0x0][0xbe8] ;  /* 0x0002fa00ff287b82 */ /* 0x000e620000000800 */
[----:B------:R-:W-:Y:S01]  /*103d0*/  UMOV UR8, UR41 ;  /* 0x0000002900087c82 */ /* 0x000fe20008000000 */
[----:B0-----:R-:W-:Y:S01]  /*103e0*/  UMOV UR9, UR4 ;  /* 0x0000000400097c82 */ /* 0x001fe20008000000 */
[----:B------:R-:W-:Y:S02]  /*103f0*/  IMAD.U32 R20, RZ, RZ, UR8 ;  /* 0x00000008ff147e24 */ /* 0x000fe4000f8e00ff */
[----:B------:R-:W-:Y:S01]  /*10400*/  IMAD.U32 R21, RZ, RZ, UR9 ;  /* 0x00000009ff157e24 */ /* 0x000fe2000f8e00ff */
[----:B------:R-:W-:Y:S02]  /*10410*/  ULDC.64 UR8, c[0x0][0xc00] ;  /* 0x0003000000087ab9 */ /* 0x000fe40000000a00 */
[----:B------:R-:W-:Y:S01]  /*10420*/  UISETP.NE.U32.AND UP0, UPT, UR8, URZ, UPT ;  /* 0x0000003f0800728c */ /* 0x000fe2000bf05070 */
[----:B------:R-:W-:-:S03]  /*10430*/  IMAD.WIDE R4, R146, 0x2, R20 ;  /* 0x0000000292047825 */ /* 0x000fc600078e0214 */
[----:B------:R-:W-:Y:S01]  /*10440*/  UISETP.NE.AND.EX UP0, UPT, UR9, URZ, UPT, UP0 ;  /* 0x0000003f0900728c */ /* 0x000fe2000bf05300 */
[C---:B------:R-:W-:Y:S02]  /*10450*/  LOP3.LUT R3, R4.reuse, 0x180, RZ, 0xc0, !PT ;  /* 0x0000018004037812 */ /* 0x040fe400078ec0ff */
[----:B------:R-:W-:Y:S01]  /*10460*/  ULDC.64 UR8, c[0x0][0xc00] ;  /* 0x0003000000087ab9 */ /* 0x000fe20000000a00 */
[C---:B------:R-:W-:Y:S01]  /*10470*/  IADD3 R9, P0, R4.reuse, 0x6020, RZ ;  /* 0x0000602004097810 */ /* 0x040fe20007f1e0ff */
[----:B------:R-:W-:Y:S01]  /*10480*/  UIMAD.WIDE UR8, UR39, 0x4, UR8 ;  /* 0x00000004270878a5 */ /* 0x000fe2000f8e0208 */
[C---:B------:R-:W-:Y:S02]  /*10490*/  IADD3 R11, P1, R4.reuse, 0x6000, RZ ;  /* 0x00006000040b7810 */ /* 0x040fe40007f3e0ff */
[----:B------:R-:W-:Y:S02]  /*104a0*/  SHF.R.U64 R3, R3, 0x3, RZ ;  /* 0x0000000303037819 */ /* 0x000fe400000012ff */
[----:B------:R-:W-:Y:S01]  /*104b0*/  IADD3 R29, P4, R4, 0x20, RZ ;  /* 0x00000020041d7810 */ /* 0x000fe20007f9e0ff */
[----:B------:R-:W-:Y:S01]  /*104c0*/  IMAD.U32 R28, RZ, RZ, UR8 ;  /* 0x00000008ff1c7e24 */ /* 0x000fe2000f8e00ff */
[----:B------:R-:W-:-:S02]  /*104d0*/  LOP3.LUT R8, R9, 0x180, RZ, 0xc0, !PT ;  /* 0x0000018009087812 */ /* 0x000fc400078ec0ff */
[----:B------:R-:W-:Y:S01]  /*104e0*/  LOP3.LUT R10, R11, 0x180, RZ, 0xc0, !PT ;  /* 0x000001800b0a7812 */ /* 0x000fe200078ec0ff */
[--C-:B------:R-:W-:Y:S01]  /*104f0*/  IMAD.X R25, RZ, RZ, R5.reuse, P4 ;  /* 0x000000ffff197224 */ /* 0x100fe200020e0605 */
[C---:B------:R-:W-:Y:S02]  /*10500*/  IADD3 R33, P2, R4.reuse, 0x3020, RZ ;  /* 0x0000302004217810 */ /* 0x040fe40007f5e0ff */
[----:B------:R-:W-:Y:S02]  /*10510*/  IADD3 R31, P3, R4, 0x3000, RZ ;  /* 0x00003000041f7810 */ /* 0x000fe40007f7e0ff */
[----:B------:R-:W-:Y:S01]  /*10520*/  LOP3.LUT R4, R3, R4, RZ, 0x3c, !PT ;  /* 0x0000000403047212 */ /* 0x000fe200078e3cff */
[--C-:B------:R-:W-:Y:S01]  /*10530*/  IMAD.X R13, RZ, RZ, R5.reuse, P2 ;  /* 0x000000ffff0d7224 */ /* 0x100fe200010e0605 */
[----:B------:R-:W-:Y:S01]  /*10540*/  LOP3.LUT R24, R29, 0x180, RZ, 0xc0, !PT ;  /* 0x000001801d187812 */ /* 0x000fe200078ec0ff */
[----:B------:R-:W-:Y:S01]  /*10550*/  IMAD.X R15, RZ, RZ, R5, P3 ;  /* 0x000000ffff0f7224 */ /* 0x000fe200018e0605 */
[----:B------:R-:W-:-:S02]  /*10560*/  SHF.R.U64 R8, R8, 0x3, RZ ;  /* 0x0000000308087819 */ /* 0x000fc400000012ff */
[----:B------:R-:W-:Y:S02]  /*10570*/  SHF.R.U64 R10, R10, 0x3, RZ ;  /* 0x000000030a0a7819 */ /* 0x000fe400000012ff */
[----:B------:R-:W-:Y:S02]  /*10580*/  MOV R3, R4 ;  /* 0x0000000400037202 */ /* 0x000fe40000000f00 */
[----:B------:R-:W-:Y:S02]  /*10590*/  LOP3.LUT R14, R31, 0x180, RZ, 0xc0, !PT ;  /* 0x000001801f0e7812 */ /* 0x000fe400078ec0ff */
[----:B------:R-:W-:Y:S02]  /*105a0*/  F2FP.F16.F32.PACK_AB R4, R89, R12 ;  /* 0x0000000c5904723e */ /* 0x000fe400000000ff */
[----:B------:R-:W-:Y:S02]  /*105b0*/  LOP3.LUT R12, R33, 0x180, RZ, 0xc0, !PT ;  /* 0x00000180210c7812 */ /* 0x000fe400078ec0ff */
[----:B------:R-:W-:-:S02]  /*105c0*/  SHF.R.U64 R24, R24, 0x3, RZ ;  /* 0x0000000318187819 */ /* 0x000fc400000012ff */
[----:B------:R-:W-:Y:S01]  /*105d0*/  LOP3.LUT R8, R8, R9, RZ, 0x3c, !PT ;  /* 0x0000000908087212 */ /* 0x000fe200078e3cff */
[--C-:B------:R-:W-:Y:S01]  /*105e0*/  IMAD.X R9, RZ, RZ, R5.reuse, P0 ;  /* 0x000000ffff097224 */ /* 0x100fe200000e0605 */
[----:B------:R-:W-:Y:S01]  /*105f0*/  LOP3.LUT R10, R10, R11, RZ, 0x3c, !PT ;  /* 0x0000000b0a0a7212 */ /* 0x000fe200078e3cff */
[----:B------:R-:W-:Y:S01]  /*10600*/  IMAD.X R11, RZ, RZ, R5, P1 ;  /* 0x000000ffff0b7224 */ /* 0x000fe200008e0605 */
[----:B------:R-:W-:Y:S02]  /*10610*/  SHF.R.U64 R14, R14, 0x3, RZ ;  /* 0x000000030e0e7819 */ /* 0x000fe400000012ff */
[----:B------:R-:W-:Y:S02]  /*10620*/  SHF.R.U64 R12, R12, 0x3, RZ ;  /* 0x000000030c0c7819 */ /* 0x000fe400000012ff */
[----:B------:R-:W-:Y:S01]  /*10630*/  LOP3.LUT R24, R24, R29, RZ, 0x3c, !PT ;  /* 0x0000001d18187212 */ /* 0x000fe200078e3cff */
[----:B------:R-:W-:Y:S01]  /*10640*/  IMAD.U32 R29, RZ, RZ, UR9 ;  /* 0x00000009ff1d7e24 */ /* 0x000fe2000f8e00ff */
[----:B------:R-:W-:Y:S01]  /*10650*/  F2FP.F16.F32.PACK_AB R5, R91, R90 ;  /* 0x0000005a5b05723e */ /* 0x000fe200000000ff */
[----:B------:R-:W-:Y:S01]  /*10660*/  ULDC.64 UR8, c[0x0][0xc08] ;  /* 0x0003020000087ab9 */ /* 0x000fe20000000a00 */
[----:B------:R-:W-:-:S02]  /*10670*/  LOP3.LUT R14, R14, R31, RZ, 0x3c, !PT ;  /* 0x0000001f0e0e7212 */ /* 0x000fc400078e3cff */
[----:B------:R-:W-:Y:S01]  /*10680*/  MOV R30, R8 ;  /* 0x00000008001e7202 */ /* 0x000fe20000000f00 */
[----:B------:R0:W-:Y:S01]  /*10690*/  STSM.16.M88.4 [R3], R4 ;  /* 0x0000000403007844 */ /* 0x0001e20000000200 */
[----:B------:R-:W-:Y:S02]  /*106a0*/  MOV R31, R10 ;  /* 0x0000000a001f7202 */ /* 0x000fe40000000f00 */
[----:B------:R-:W-:Y:S02]  /*106b0*/  LOP3.LUT R12, R12, R33, RZ, 0x3c, !PT ;  /* 0x000000210c0c7212 */ /* 0x000fe400078e3cff */
[----:B------:R-:W-:Y:S02]  /*106c0*/  MOV R25, R24 ;  /* 0x0000001800197202 */ /* 0x000fe40000000f00 */
[----:B------:R-:W-:Y:S02]  /*106d0*/  F2FP.F16.F32.PACK_AB R8, R97, R96 ;  /* 0x000000606108723e */ /* 0x000fe400000000ff */
[----:B------:R-:W-:-:S02]  /*106e0*/  F2FP.F16.F32.PACK_AB R9, R99, R98 ;  /* 0x000000626309723e */ /* 0x000fc400000000ff */
[----:B------:R-:W-:Y:S02]  /*106f0*/  F2FP.F16.F32.PACK_AB R10, R101, R100 ;  /* 0x00000064650a723e */ /* 0x000fe400000000ff */
[----:B------:R-:W-:Y:S02]  /*10700*/  F2FP.F16.F32.PACK_AB R11, R103, R102 ;  /* 0x00000066670b723e */ /* 0x000fe400000000ff */
[----:B------:R-:W-:Y:S02]  /*10710*/  MOV R32, R12 ;  /* 0x0000000c00207202 */ /* 0x000fe40000000f00 */
[----:B------:R-:W-:Y:S01]  /*10720*/  MOV R33, R14 ;  /* 0x0000000e00217202 */ /* 0x000fe20000000f00 */
[----:B------:R2:W-:Y:S01]  /*10730*/  STSM.16.M88.4 [R25], R8 ;  /* 0x0000000819007844 */ /* 0x0005e20000000200 */
        /* <DEDUP_REMOVED lines=8> */
[----:B------:R-:W-:-:S02]  /*107c0*/  F2FP.F16.F32.PACK_AB R15, R119, R118 ;  /* 0x00000076770f723e */ /* 0x000fc400000000ff */
[----:B------:R-:W-:Y:S02]  /*107d0*/  F2FP.F16.F32.PACK_AB R24, R121, R120 ;  /* 0x000000787918723e */ /* 0x000fe400000000ff */
[----:B--2---:R-:W-:Y:S01]  /*107e0*/  F2FP.F16.F32.PACK_AB R25, R123, R122 ;  /* 0x0000007a7b19723e */ /* 0x004fe200000000ff */
[----:B------:R-:W-:Y:S01]  /*107f0*/  STSM.16.M88.4 [R32], R12 ;  /* 0x0000000c20007844 */ /* 0x000fe20000000200 */
[----:B------:R-:W-:Y:S02]  /*10800*/  F2FP.F16.F32.PACK_AB R8, R129, R128 ;  /* 0x000000808108723e */ /* 0x000fe400000000ff */
[----:B------:R-:W-:Y:S01]  /*10810*/  F2FP.F16.F32.PACK_AB R9, R131, R130 ;  /* 0x000000828309723e */ /* 0x000fe200000000ff */
[----:B------:R-:W-:Y:S01]  /*10820*/  STSM.16.M88.4 [R31], R24 ;  /* 0x000000181f007844 */ /* 0x000fe20000000200 */
[----:B------:R-:W-:Y:S02]  /*10830*/  F2FP.F16.F32.PACK_AB R10, R133, R132 ;  /* 0x00000084850a723e */ /* 0x000fe400000000ff */
[----:B------:R-:W-:-:S02]  /*10840*/  F2FP.F16.F32.PACK_AB R11, R135, R134 ;  /* 0x00000086870b723e */ /* 0x000fc400000000ff */
[----:B------:R-:W-:-:S03]  /*10850*/  PLOP3.LUT P0, PT, PT, PT, UP0, 0x80, 0x0 ;  /* 0x000000000000781c */ /* 0x000fc60003f0f008 */
[----:B------:R2:W-:Y:S01]  /*10860*/  STSM.16.M88.4 [R30], R8 ;  /* 0x000000081e007844 */ /* 0x0005e20000000200 */
[----:B------:R-:W-:Y:S09]  /*10870*/  BAR.SYNC.DEFER_BLOCKING 0x1, 0x180 ;  /* 0x0046000000007b1d */ /* 0x000ff20000010000 */
[----:B------:R-:W3:Y:S01]  /*10880*/  @P0 LDG.E R3, desc[UR54][R28.64] ;  /* 0x000000361c030981 */ /* 0x000ee2000c1e1900 */
[----:B------:R-:W-:Y:S01]  /*10890*/  UISETP.NE.U32.AND UP1, UPT, UR8, URZ, UPT ;  /* 0x0000003f0800728c */ /* 0x000fe2000bf25070 */
[----:B-1----:R-:W-:Y:S01]  /*108a0*/  ISETP.NE.AND P1, PT, R40, 0x1, PT ;  /* 0x000000012800780c */ /* 0x002fe20003f25270 */
[----:B------:R-:W-:Y:S01]  /*108b0*/  ULDC UR10, c[0x0][0xa88] ;  /* 0x0002a200000a7ab9 */ /* 0x000fe20000000800 */
[----:B------:R-:W-:Y:S01]  /*108c0*/  UMOV UR4, URZ ;  /* 0x0000003f00047c82 */ /* 0x000fe20008000000 */
[----:B------:R-:W-:-:S06]  /*108d0*/  UISETP.NE.AND.EX UP1, UPT, UR9, URZ, UPT, UP1 ;  /* 0x0000003f0900728c */ /* 0x000fcc000bf25310 */
[----:B------:R-:W-:-:S04]  /*108e0*/  PLOP3.LUT P2, PT, PT, PT, UP1, 0x80, 0x0 ;  /* 0x000000000000781c */ /* 0x000fc80003f4f018 */
[----:B0-----:R-:W0:Y:S01]  /*108f0*/  @P1 LDC R5, c[0x0][0xbec] ;  /* 0x0002fb00ff051b82 */ /* 0x001e220000000800 */
[----:B------:R-:W-:Y:S02]  /*10900*/  @UP1 ULDC.64 UR8, c[0x0][0xc08] ;  /* 0x0003020000081ab9 */ /* 0x000fe40000000a00 */
[----:B------:R-:W-:-:S05]  /*10910*/  @UP1 UIMAD.WIDE UR8, UR39, 0x4, UR8 ;  /* 0x00000004270818a5 */ /* 0x000fca000f8e0208 */
[----:B------:R-:W1:Y:S01]  /*10920*/  @P1 LDC R6, c[0x0][0xbf0] ;  /* 0x0002fc00ff061b82 */ /* 0x000e620000000800 */
[----:B--2---:R-:W-:Y:S02]  /*10930*/  IMAD.U32 R8, RZ, RZ, UR8 ;  /* 0x00000008ff087e24 */ /* 0x004fe4000f8e00ff */
        /* <DEDUP_REMOVED lines=9> */
.L_x_11155:
[----:B--2---:R-:W-:Y:S01]  /*109d0*/  VIADD R8, R137, UR38 ;  /* 0x0000002689087c36 */ /* 0x004fe20008000000 */
[----:B------:R-:W-:Y:S01]  /*109e0*/  USHF.R.S32.HI UR9, URZ, 0x1f, UR4 ;  /* 0x0000001f3f097899 */ /* 0x000fe20008011404 */
[----:B-----5:R-:W-:Y:S01]  /*109f0*/  IMAD R41, R3, R40, RZ ;  /* 0x0000002803297224 */ /* 0x020fe200078e02ff */
[----:B------:R-:W-:Y:S01]  /*10a00*/  USHF.R.S32.HI UR16, URZ, 0x1f, UR40 ;  /* 0x0000001f3f107899 */ /* 0x000fe20008011428 */
[----:B------:R-:W-:Y:S01]  /*10a10*/  @P1 IMAD.HI.U32 R5, R8, R5, RZ ;  /* 0x0000000508051227 */ /* 0x000fe200078e00ff */
[----:B------:R-:W-:Y:S01]  /*10a20*/  ULDC.64 UR14, c[0x0][0xb90] ;  /* 0x0002e400000e7ab9 */ /* 0x000fe20000000a00 */
[----:B------:R-:W-:Y:S01]  /*10a30*/  UMOV UR8, UR4 ;  /* 0x0000000400087c82 */ /* 0x000fe20008000000 */
[----:B------:R-:W-:Y:S01]  /*10a40*/  UIMAD UR12, UR16, UR14, URZ ;  /* 0x0000000e100c72a4 */ /* 0x000fe2000f8e023f */
[----:B------:R-:W-:Y:S01]  /*10a50*/  IMAD.MOV.U32 R4, RZ, RZ, R8 ;  /* 0x000000ffff047224 */ /* 0x000fe200078e0008 */
[----:B------:R-:W-:Y:S01]  /*10a60*/  UIMAD.WIDE.U32 UR10, UR40, UR14, UR8 ;  /* 0x0000000e280a72a5 */ /* 0x000fe2000f8e0008 */
[----:B------:R-:W-:Y:S01]  /*10a70*/  @P1 SHF.R.U32.HI R4, RZ, R6, R5 ;  /* 0x00000006ff041219 */ /* 0x000fe20000011605 */
[----:B------:R-:W-:Y:S01]  /*10a80*/  USHF.R.S32.HI UR8, URZ, 0x1f, UR39 ;  /* 0x0000001f3f087899 */ /* 0x000fe20008011427 */
[----:B------:R-:W-:Y:S01]  /*10a90*/  IMAD R5, R142, 0x20, R138 ;  /* 0x000000208e057824 */ /* 0x000fe200078e028a */
[----:B------:R-:W-:Y:S01]  /*10aa0*/  UIMAD UR12, UR40, UR15, UR12 ;  /* 0x0000000f280c72a4 */ /* 0x000fe2000f8e020c */
[--C-:B------:R-:W-:Y:S01]  /*10ab0*/  SHF.R.S32.HI R6, RZ, 0x1f, R4.reuse ;  /* 0x0000001fff067819 */ /* 0x100fe20000011404 */
[----:B------:R-:W-:Y:S01]  /*10ac0*/  USEL UR18, UR8, URZ, !UP0 ;  /* 0x0000003f08127287 */ /* 0x000fe2000c000000 */
[----:B------:R-:W-:Y:S01]  /*10ad0*/  IMAD.MOV R7, RZ, RZ, -R4 ;  /* 0x000000ffff077224 */ /* 0x000fe200078e0a04 */
[----:B------:R-:W-:Y:S01]  /*10ae0*/  ULDC.64 UR14, c[0x0][0xb98] ;  /* 0x0002e600000e7ab9 */ /* 0x000fe20000000a00 */
[----:B------:R-:W-:Y:S01]  /*10af0*/  USEL UR17, UR39, URZ, !UP0 ;  /* 0x0000003f27117287 */ /* 0x000fe2000c000000 */
[----:B------:R-:W-:Y:S01]  /*10b00*/  IMAD.WIDE R20, R5, 0x2, R20 ;  /* 0x0000000205147825 */ /* 0x000fe200078e0214 */
[----:B------:R-:W-:-:S02]  /*10b10*/  UIMAD UR8, UR18, UR14, URZ ;  /* 0x0000000e120872a4 */ /* 0x000fc4000f8e023f */
[----:B------:R-:W-:Y:S01]  /*10b20*/  UIADD3 UR11, UR11, UR12, URZ ;  /* 0x0000000c0b0b7290 */ /* 0x000fe2000fffe03f */
[----:B------:R-:W-:Y:S01]  /*10b30*/  IMAD R7, R40, R7, R8 ;  /* 0x0000000728077224 */ /* 0x000fe200078e0208 */
[----:B------:R-:W-:Y:S01]  /*10b40*/  UIMAD UR8, UR17, UR15, UR8 ;  /* 0x0000000f110872a4 */ /* 0x000fe2000f8e0208 */
[C---:B------:R-:W-:Y:S01]  /*10b50*/  IADD3 R9, P2, R20.reuse, 0x1800, RZ ;  /* 0x0000180014097810 */ /* 0x040fe20007f5e0ff */
[----:B------:R-:W-:Y:S01]  /*10b60*/  UIMAD.WIDE.U32 UR10, UR17, UR14, UR10 ;  /* 0x0000000e110a72a5 */ /* 0x000fe2000f8e000a */
[----:B------:R-:W-:Y:S01]  /*10b70*/  IADD3 R25, P6, R20, 0x3000, RZ ;  /* 0x0000300014197810 */ /* 0x000fe20007fde0ff */
[----:B------:R-:W-:Y:S01]  /*10b80*/  ULDC.64 UR12, c[0x0][0xb88] ;  /* 0x0002e200000c7ab9 */ /* 0x000fe20000000a00 */
[----:B------:R-:W-:Y:S01]  /*10b90*/  SHF.R.S32.HI R5, RZ, 0x1f, R7 ;  /* 0x0000001fff057819 */ /* 0x000fe20000011407 */
[----:B------:R-:W-:Y:S01]  /*10ba0*/  IMAD.U32 R11, RZ, RZ, UR8 ;  /* 0x00000008ff0b7e24 */ /* 0x000fe2000f8e00ff */
[----:B------:R-:W-:Y:S02]  /*10bb0*/  LOP3.LUT R8, R9, 0x180, RZ, 0xc0, !PT ;  /* 0x0000018009087812 */ /* 0x000fe400078ec0ff */
[----:B------:R-:W-:Y:S01]  /*10bc0*/  IADD3 R4, P0, R4, UR10, RZ ;  /* 0x0000000a04047c10 */ /* 0x000fe2000ff1e0ff */
[----:B------:R-:W-:Y:S01]  /*10bd0*/  IMAD R10, R5, UR12, RZ ;  /* 0x0000000c050a7c24 */ /* 0x000fe2000f8e02ff */
[----:B------:R-:W-:-:S02]  /*10be0*/  SHF.R.U64 R8, R8, 0x3, RZ ;  /* 0x0000000308087819 */ /* 0x000fc400000012ff */
[----:B------:R-:W-:Y:S01]  /*10bf0*/  IADD3.X R5, R6, UR11, R11, P0, !PT ;  /* 0x0000000b06057c10 */ /* 0x000fe200087fe40b */
[----:B------:R-:W-:Y:S01]  /*10c00*/  ULDC.64 UR10, c[0x0][0xb50] ;  /* 0x0002d400000a7ab9 */ /* 0x000fe20000000a00 */
[----:B------:R-:W-:Y:S01]  /*10c10*/  LOP3.LUT R6, R8, R9, RZ, 0x3c, !PT ;  /* 0x0000000908067212 */ /* 0x000fe200078e3cff */
[C---:B------:R-:W-:Y:S01]  /*10c20*/  IMAD R9, R7.reuse, UR13, R10 ;  /* 0x0000000d07097c24 */ /* 0x040fe2000f8e020a */
[C---:B------:R-:W-:Y:S01]  /*10c30*/  IADD3 R13, P5, R20.reuse, 0x4800, RZ ;  /* 0x00004800140d7810 */ /* 0x040fe20007fbe0ff */
[----:B------:R-:W-:Y:S01]  /*10c40*/  IMAD.WIDE.U32 R4, R7, UR12, R4 ;  /* 0x0000000c07047c25 */ /* 0x000fe2000f8e0004 */
[----:B------:R-:W-:Y:S01]  /*10c50*/  ULDC.64 UR12, c[0x0][0xaa0] ;  /* 0x0002a800000c7ab9 */ /* 0x000fe20000000a00 */
[----:B------:R-:W-:Y:S02]  /*10c60*/  IADD3 R33, P4, R20, 0x6000, RZ ;  /* 0x0000600014217810 */ /* 0x000fe40007f9e0ff */
[----:B------:R-:W-:Y:S01]  /*10c70*/  IMAD.IADD R5, R5, 0x1, R9 ;  /* 0x0000000105057824 */ /* 0x000fe200078e0209 */
[C---:B------:R-:W-:Y:S01]  /*10c80*/  LEA R8, P0, R4.reuse, UR10, 0x2 ;  /* 0x0000000a04087c11 */ /* 0x040fe2000f8010ff */
[----:B------:R-:W-:Y:S01]  /*10c90*/  VIADD R10, R145, UR38 ;  /* 0x00000026910a7c36 */ /* 0x000fe20008000000 */
[----:B------:R-:W-:Y:S01]  /*10ca0*/  LOP3.LUT R24, R25, 0x180, RZ, 0xc0, !PT ;  /* 0x0000018019187812 */ /* 0x000fe200078ec0ff */
[----:B------:R-:W-:Y:S01]  /*10cb0*/  IMAD.X R7, RZ, RZ, R21, P2 ;  /* 0x000000ffff077224 */ /* 0x000fe200010e0615 */
[----:B------:R-:W-:Y:S01]  /*10cc0*/  LEA.HI.X R9, R4, UR11, R5, 0x2, P0 ;  /* 0x0000000b04097c11 */ /* 0x000fe200080f1405 */
[----:B------:R-:W-:Y:S01]  /*10cd0*/  SHFL.IDX PT, R36, R8, RZ, 0x1c1f ;  /* 0x001c1fff08247589 */ /* 0x000fe200000e0000 */
[----:B------:R-:W-:Y:S01]  /*10ce0*/  LOP3.LUT P0, RZ, R143, 0x3, RZ, 0xc0, !PT ;  /* 0x000000038fff7812 */ /* 0x000fe2000780c0ff */
[----:B------:R-:W-:Y:S01]  /*10cf0*/  VIADD R3, R10, 0x8 ;  /* 0x000000080a037836 */ /* 0x000fe20000000000 */
[----:B------:R-:W-:Y:S01]  /*10d00*/  IADD3 R4, P3, R20, 0x7800, RZ ;  /* 0x0000780014047810 */ /* 0x000fe20007f7e0ff */
[----:B------:R-:W0:Y:S01]  /*10d10*/  SHFL.IDX PT, R37, R9, RZ, 0x1c1f ;  /* 0x001c1fff09257589 */ /* 0x000e2200000e0000 */
[----:B------:R-:W-:-:S02]  /*10d20*/  ISETP.GE.OR P2, PT, R10, R41, P0 ;  /* 0x000000290a00720c */ /* 0x000fc40000746670 */
[----:B------:R-:W-:Y:S01]  /*10d30*/  ISETP.GE.OR P0, PT, R3, R41, P0 ;  /* 0x000000290300720c */ /* 0x000fe20000706670 */
[----:B------:R-:W-:Y:S01]  /*10d40*/  SHFL.IDX PT, R38, R8, 0x1, 0x1c1f ;  /* 0x003c1f0008267f89 */ /* 0x000fe200000e0000 */
[----:B------:R-:W-:Y:S01]  /*10d50*/  LOP3.LUT R3, R4, 0x180, RZ, 0xc0, !PT ;  /* 0x0000018004037812 */ /* 0x000fe200078ec0ff */
[----:B------:R-:W-:Y:S01]  /*10d60*/  UIMAD UR10, UR9, UR12, URZ ;  /* 0x0000000c090a72a4 */ /* 0x000fe2000f8e023f */
[----:B------:R-:W-:Y:S01]  /*10d70*/  LOP3.LUT R5, R20, 0x180, RZ, 0xc0, !PT ;  /* 0x0000018014057812 */ /* 0x000fe200078ec0ff */
[----:B------:R-:W1:Y:S01]  /*10d80*/  SHFL.IDX PT, R39, R9, 0x1, 0x1c1f ;  /* 0x003c1f0009277f89 */ /* 0x000e6200000e0000 */
[----:B------:R-:W-:Y:S01]  /*10d90*/  SHF.R.U64 R3, R3, 0x3, RZ ;  /* 0x0000000303037819 */ /* 0x000fe200000012ff */
[----:B------:R-:W-:Y:S01]  /*10da0*/  IMAD.X R29, RZ, RZ, R21, P3 ;  /* 0x000000ffff1d7224 */ /* 0x000fe200018e0615 */
[----:B------:R-:W-:Y:S02]  /*10db0*/  SHF.R.U64 R5, R5, 0x3, RZ ;  /* 0x0000000305057819 */ /* 0x000fe400000012ff */
[----:B------:R-:W-:-:S02]  /*10dc0*/  LOP3.LUT R28, R3, R4, RZ, 0x3c, !PT ;  /* 0x00000004031c7212 */ /* 0x000fc400078e3cff */
[----:B------:R-:W2:Y:S01]  /*10dd0*/  @P1 LDC R3, c[0x0][0xbec] ;  /* 0x0002fb00ff031b82 */ /* 0x000ea20000000800 */
[----:B------:R-:W-:Y:S02]  /*10de0*/  LOP3.LUT R20, R5, R20, RZ, 0x3c, !PT ;  /* 0x0000001405147212 */ /* 0x000fe400078e3cff */
[----:B------:R-:W-:Y:S02]  /*10df0*/  LOP3.LUT R12, R13, 0x180, RZ, 0xc0, !PT ;  /* 0x000001800d0c7812 */ /* 0x000fe400078ec0ff */
[----:B------:R-:W-:Y:S02]  /*10e00*/  LOP3.LUT R32, R33, 0x180, RZ, 0xc0, !PT ;  /* 0x0000018021207812 */ /* 0x000fe400078ec0ff */
[----:B------:R-:W-:Y:S01]  /*10e10*/  SHF.R.U64 R24, R24, 0x3, RZ ;  /* 0x0000000318187819 */ /* 0x000fe200000012ff */
[----:B0-----:R0:W-:Y:S01]  /*10e20*/  @!P2 ST.E desc[UR54][R36.64], R2 ;  /* 0x000000022400a985 */ /* 0x0011e2000c101936 */
[----:B------:R-:W-:Y:S01]  /*10e30*/  UIMAD.WIDE.U32 UR8, UR4, UR12, URZ ;  /* 0x0000000c040872a5 */ /* 0x000fe2000f8e003f */
[----:B------:R-:W-:Y:S01]  /*10e40*/  SHF.R.U64 R12, R12, 0x3, RZ ;  /* 0x000000030c0c7819 */ /* 0x000fe200000012ff */
[----:B------:R-:W-:Y:S01]  /*10e50*/  UIMAD UR10, UR4, UR13, UR10 ;  /* 0x0000000d040a72a4 */ /* 0x000fe2000f8e020a */
[----:B------:R-:W-:-:S02]  /*10e60*/  SHF.R.U64 R32, R32, 0x3, RZ ;  /* 0x0000000320207819 */ /* 0x000fc400000012ff */
[----:B------:R-:W-:Y:S01]  /*10e70*/  ULDC.64 UR12, c[0x0][0xae8] ;  /* 0x0002ba00000c7ab9 */ /* 0x000fe20000000a00 */
[----:B------:R-:W-:Y:S01]  /*10e80*/  LOP3.LUT R24, R24, R25, RZ, 0x3c, !PT ;  /* 0x0000001918187212 */ /* 0x000fe200078e3cff */
[----:B-1----:R1:W-:Y:S01]  /*10e90*/  @!P0 ST.E desc[UR54][R38.64], R0 ;  /* 0x0000000026008985 */ /* 0x0023e2000c101936 */
[----:B0-----:R-:W0:Y:S03]  /*10ea0*/  @P1 LDC R37, c[0x0][0xbf0] ;  /* 0x0002fc00ff251b82 */ /* 0x001e260000000800 */
[----:B------:R3:W5:Y:S01]  /*10eb0*/  LD.E.128 R8, desc[UR54][R20.64] ;  /* 0x0000003614087980 */ /* 0x000762000c101d00 */
[----:B------:R-:W-:Y:S01]  /*10ec0*/  UIADD3 UR9, UR9, UR10, URZ ;  /* 0x0000000a09097290 */ /* 0x000fe2000fffe03f */
[----:B------:R-:W-:Y:S01]  /*10ed0*/  LOP3.LUT R12, R12, R13, RZ, 0x3c, !PT ;  /* 0x0000000d0c0c7212 */ /* 0x000fe200078e3cff */
[----:B------:R-:W-:Y:S01]  /*10ee0*/  UIMAD UR4, UR16, UR12, URZ ;  /* 0x0000000c100472a4 */ /* 0x000fe2000f8e023f */
[----:B------:R-:W-:Y:S01]  /*10ef0*/  LOP3.LUT R32, R32, R33, RZ, 0x3c, !PT ;  /* 0x0000002120207212 */ /* 0x000fe200078e3cff */
[----:B------:R-:W-:-:S02]  /*10f00*/  IMAD.X R25, RZ, RZ, R21, P6 ;  /* 0x000000ffff197224 */ /* 0x000fc400030e0615 */
[----:B-1----:R-:W-:Y:S01]  /*10f10*/  IMAD R0, R141, 0x60, R142 ;  /* 0x000000608d007824 */ /* 0x002fe200078e028e */
[----:B------:R-:W-:Y:S01]  /*10f20*/  UIMAD UR4, UR40, UR13, UR4 ;  /* 0x0000000d280472a4 */ /* 0x000fe2000f8e0204 */
[--C-:B------:R-:W-:Y:S01]  /*10f30*/  IMAD.X R13, RZ, RZ, R21.reuse, P5 ;  /* 0x000000ffff0d7224 */ /* 0x100fe200028e0615 */
[----:B------:R-:W-:Y:S01]  /*10f40*/  ULDC.64 UR10, c[0x0][0xaf0] ;  /* 0x0002bc00000a7ab9 */ /* 0x000fe20000000a00 */
[----:B---3--:R-:W-:Y:S01]  /*10f50*/  VIADD R20, R0, UR38 ;  /* 0x0000002600147c36 */ /* 0x008fe20008000000 */
[----:B------:R-:W-:Y:S01]  /*10f60*/  UIMAD.WIDE.U32 UR8, UR40, UR12, UR8 ;  /* 0x0000000c280872a5 */ /* 0x000fe2000f8e0008 */
[----:B------:R-:W-:Y:S01]  /*10f70*/  IMAD.X R33, RZ, RZ, R21, P4 ;  /* 0x000000ffff217224 */ /* 0x000fe200020e0615 */
[----:B------:R-:W5:Y:S01]  /*10f80*/  LD.E.128 R4, desc[UR54][R6.64] ;  /* 0x0000003606047980 */ /* 0x000f62000c101d00 */
[----:B--2---:R-:W-:Y:S01]  /*10f90*/  @P1 IMAD.HI.U32 R0, R20, R3, RZ ;  /* 0x0000000314001227 */ /* 0x004fe200078e00ff */
[----:B------:R-:W-:Y:S02]  /*10fa0*/  UIADD3 UR9, UR9, UR4, URZ ;  /* 0x0000000409097290 */ /* 0x000fe4000fffe03f */
[----:B------:R-:W5:Y:S01]  /*10fb0*/  LD.E.128 R24, desc[UR54][R24.64] ;  /* 0x0000003618187980 */ /* 0x000f62000c101d00 */
[----:B------:R-:W-:Y:S01]  /*10fc0*/  IMAD.MOV.U32 R21, RZ, RZ, R20 ;  /* 0x000000ffff157224 */ /* 0x000fe200078e0014 */
[----:B------:R-:W-:-:S02]  /*10fd0*/  UIMAD UR4, UR18, UR10, URZ ;  /* 0x0000000a120472a4 */ /* 0x000fc4000f8e023f */
[----:B------:R-:W5:Y:S01]  /*10fe0*/  LD.E.128 R12, desc[UR54][R12.64] ;  /* 0x000000360c0c7980 */ /* 0x000f62000c101d00 */
[----:B0-----:R-:W-:Y:S01]  /*10ff0*/  @P1 SHF.R.U32.HI R21, RZ, R37, R0 ;  /* 0x00000025ff151219 */ /* 0x001fe20000011600 */
[----:B------:R-:W-:Y:S02]  /*11000*/  UIMAD UR4, UR17, UR11, UR4 ;  /* 0x0000000b110472a4 */ /* 0x000fe4000f8e0204 */
[----:B------:R-:W-:Y:S01]  /*11010*/  UIMAD.WIDE.U32 UR8, UR17, UR10, UR8 ;  /* 0x0000000a110872a5 */ /* 0x000fe2000f8e0008 */
[--C-:B------:R-:W-:Y:S01]  /*11020*/  SHF.R.S32.HI R0, RZ, 0x1f, R21.reuse ;  /* 0x0000001fff007819 */ /* 0x100fe20000011415 */
[----:B------:R-:W-:Y:S01]  /*11030*/  IMAD.MOV R37, RZ, RZ, -R21 ;  /* 0x000000ffff257224 */ /* 0x000fe200078e0a15 */
[----:B------:R-:W-:Y:S01]  /*11040*/  ULDC.64 UR10, c[0x0][0xae0] ;  /* 0x0002b800000a7ab9 */ /* 0x000fe20000000a00 */
[----:B------:R-:W-:Y:S01]  /*11050*/  UIADD3 UR4, UR9, UR4, URZ ;  /* 0x0000000409047290 */ /* 0x000fe2000fffe03f */
[----:B------:R-:W5:Y:S01]  /*11060*/  LD.E.128 R32, desc[UR54][R32.64] ;  /* 0x0000003620207980 */ /* 0x000f62000c101d00 */
[----:B------:R-:W-:-:S02]  /*11070*/  IMAD R0, R0, UR10, RZ ;  /* 0x0000000a00007c24 */ /* 0x000fc4000f8e02ff */
[----:B------:R-:W-:Y:S01]  /*11080*/  IMAD R37, R40, R37, R20 ;  /* 0x0000002528257224 */ /* 0x000fe200078e0214 */
[----:B------:R-:W5:Y:S01]  /*11090*/  LD.E.128 R28, desc[UR54][R28.64] ;  /* 0x000000361c1c7980 */ /* 0x000f62000c101d00 */
[----:B------:R-:W-:Y:S02]  /*110a0*/  IMAD R39, R21, UR11, R0 ;  /* 0x0000000b15277c24 */ /* 0x000fe4000f8e0200 */
[----:B------:R-:W-:Y:S01]  /*110b0*/  IMAD.U32 R3, RZ, RZ, UR9 ;  /* 0x00000009ff037e24 */ /* 0x000fe2000f8e00ff */
[----:B------:R-:W-:Y:S01]  /*110c0*/  SHF.R.S32.HI R0, RZ, 0x1f, R37 ;  /* 0x0000001fff007819 */ /* 0x000fe20000011425 */
[----:B------:R-:W-:Y:S01]  /*110d0*/  IMAD.U32 R2, RZ, RZ, UR8 ;  /* 0x00000008ff027e24 */ /* 0x000fe2000f8e00ff */
[----:B------:R-:W-:Y:S01]  /*110e0*/  ULDC.64 UR8, c[0x0][0xad8] ;  /* 0x0002b60000087ab9 */ /* 0x000fe20000000a00 */
[----:B------:R-:W-:Y:S01]  /*110f0*/  IMAD.U32 R3, RZ, RZ, UR4 ;  /* 0x00000004ff037e24 */ /* 0x000fe2000f8e00ff */
[----:B------:R-:W-:Y:S01]  /*11100*/  @!PT LDS RZ, [RZ] ;  /* 0x00000000fffff984 */ /* 0x000fe20000000800 */
[----:B------:R-:W-:Y:S01]  /*11110*/  @!PT LDS RZ, [RZ] ;  /* 0x00000000fffff984 */ /* 0x000fe20000000800 */
[----:B------:R-:W-:Y:S01]  /*11120*/  @!PT LDS RZ, [RZ] ;  /* 0x00000000fffff984 */ /* 0x000fe20000000800 */
[----:B------:R-:W-:Y:S01]  /*11130*/  @!PT LDS RZ, [RZ] ;  /* 0x00000000fffff984 */ /* 0x000fe20000000800 */
[----:B------:R0:W-:Y:S06]  /*11140*/  MEMBAR.ALL.CTA ;  /* 0x0000000000007992 */ /* 0x0001ec0000008000 */
[----:B0-----:R-:W0:Y:S01]  /*11150*/  FENCE.VIEW.ASYNC.S ;  /* 0x00000000000073c6 */ /* 0x001e220000000000 */
[----:B------:R-:W-:-:S02]  /*11160*/  IMAD R0, R0, UR8, RZ ;  /* 0x0000000800007c24 */ /* 0x000fc4000f8e02ff */
[----:B------:R-:W-:-:S04]  /*11170*/  IMAD.WIDE.U32 R2, R21, UR10, R2 ;  /* 0x0000000a15027c25 */ /* 0x000fc8000f8e0002 */
[----:B------:R-:W-:Y:S02]  /*11180*/  IMAD.IADD R3, R3, 0x1, R39 ;  /* 0x0000000103037824 */ /* 0x000fe400078e0227 */
[C---:B------:R-:W-:Y:S02]  /*11190*/  IMAD R21, R37.reuse, UR9, R0 ;  /* 0x0000000925157c24 */ /* 0x040fe4000f8e0200 */
[----:B------:R-:W-:Y:S01]  /*111a0*/  VIADD R0, R142, UR38 ;  /* 0x000000268e007c36 */ /* 0x000fe20008000000 */
[----:B------:R-:W-:Y:S01]  /*111b0*/  UIADD3 UR4, UR41, 0x2d820, URZ ;  /* 0x0002d82029047890 */ /* 0x000fe2000fffe03f */
[----:B------:R-:W-:Y:S01]  /*111c0*/  IMAD.WIDE.U32 R2, R37, UR8, R2 ;  /* 0x0000000825027c25 */ /* 0x000fe2000f8e0002 */
[----:B------:R-:W-:Y:S02]  /*111d0*/  ULDC.64 UR8, c[0x0][0xa80] ;  /* 0x0002a00000087ab9 */ /* 0x000fe40000000a00 */
        /* <DEDUP_REMOVED lines=19> */
[----:B-----5:R3:W-:Y:S04]  /*11310*/  @!P0 ST.E.128 desc[UR54][R2.64], R8 ;  /* 0x0000000802008985 */ /* 0x0207e8000c101d36 */
[----:B------:R3:W-:Y:S04]  /*11320*/  @!P1 ST.E.128 desc[UR54][R36.64], R24 ;  /* 0x0000001824009985 */ /* 0x0007e8000c101d36 */
[----:B------:R3:W-:Y:S02]  /*11330*/  @!P2 ST.E.128 desc[UR54][R38.64], R32 ;  /* 0x000000202600a985 */ /* 0x0007e4000c101d36 */
.L_x_11157:
[----:B------:R-:W-:Y:S05]  /*11340*/  BSYNC B1 ;  /* 0x0000000000017941 */ /* 0x000fea0003800000 */
.L_x_11156:
[----:B------:R-:W-:Y:S01]  /*11350*/  VIADD R0, R0, 0x60 ;  /* 0x0000006000007836 */ /* 0x000fe20000000000 */
[----:B---3-5:R3:W4:Y:S04]  /*11360*/  SHFL.IDX PT, R9, R42, 0x1, 0x1c1f ;  /* 0x003c1f002a097f89 */ /* 0x02872800000e0000 */
        /* <DEDUP_REMOVED lines=17> */
.L_x_11154:
        /* <DEDUP_REMOVED lines=32> */
.L_x_11159:
        /* <DEDUP_REMOVED lines=47> */
.L_x_11161:
[----:B------:R-:W-:Y:S05]  /*11970*/  BSYNC B1 ;  /* 0x0000000000017941 */ /* 0x000fea0003800000 */
.L_x_11160:
        /* <DEDUP_REMOVED lines=18> */
[----:B0-----:R-:W-:-:S03]  /*11aa0*/  @P0 SHF.R.U32.HI R5, RZ, R3, R2 ;  /* 0x00000003ff050219 */ /* 0x001fc60000011602 */
[----:B------:R-:W-:Y:S01]  /*11ab0*/  UIMAD UR4, UR8, UR13, UR4 ;  /* 0x0000000d080472a4 */ /* 0x000fe2000f8e0204 */
[--C-:B------:R-:W-:Y:S01]  /*11ac0*/  SHF.R.S32.HI R2, RZ, 0x1f, R5.reuse ;  /* 0x0000001fff027819 */ /* 0x100fe20000011405 */
[----:B------:R-:W-:Y:S01]  /*11ad0*/  UIMAD.WIDE.U32 UR8, UR8, UR12, UR10 ;  /* 0x0000000c080872a5 */ /* 0x000fe2000f8e000a */
[----:B------:R-:W-:Y:S02]  /*11ae0*/  IMAD.MOV R7, RZ, RZ, -R5 ;  /* 0x000000ffff077224 */ /* 0x000fe400078e0a05 */
[----:B------:R-:W-:Y:S01]  /*11af0*/  ULDC.64 UR10, c[0x0][0xae0] ;  /* 0x0002b800000a7ab9 */ /* 0x000fe20000000a00 */
[----:B------:R-:W-:Y:S01]  /*11b00*/  UIADD3 UR4, UR9, UR4, URZ ;  /* 0x0000000409047290 */ /* 0x000fe2000fffe03f */
[----:B------:R-:W-:Y:S02]  /*11b10*/  IMAD R7, R11, R7, R4 ;  /* 0x000000070b077224 */ /* 0x000fe400078e0204 */
[----:B------:R-:W-:Y:S02]  /*11b20*/  IMAD R6, R2, UR10, RZ ;  /* 0x0000000a02067c24 */ /* 0x000fe4000f8e02ff */
[----:B------:R-:W-:Y:S01]  /*11b30*/  IMAD.U32 R3, RZ, RZ, UR9 ;  /* 0x00000009ff037e24 */ /* 0x000fe2000f8e00ff */
[----:B------:R-:W-:Y:S01]  /*11b40*/  SHF.R.S32.HI R4, RZ, 0x1f, R7 ;  /* 0x0000001fff047819 */ /* 0x000fe20000011407 */
[----:B------:R-:W-:Y:S01]  /*11b50*/  IMAD.U32 R2, RZ, RZ, UR8 ;  /* 0x00000008ff027e24 */ /* 0x000fe2000f8e00ff */
[----:B------:R-:W-:Y:S01]  /*11b60*/  ULDC.64 UR8, c[0x0][0xad8] ;  /* 0x0002b60000087ab9 */ /* 0x000fe20000000a00 */
[----:B------:R-:W-:-:S02]  /*11b70*/  IMAD.U32 R3, RZ, RZ, UR4 ;  /* 0x00000004ff037e24 */ /* 0x000fc4000f8e00ff */
[C---:B------:R-:W-:Y:S02]  /*11b80*/  IMAD R9, R5.reuse, UR11, R6 ;  /* 0x0000000b05097c24 */ /* 0x040fe4000f8e0206 */
[----:B------:R-:W-:-:S04]  /*11b90*/  IMAD.WIDE.U32 R2, R5, UR10, R2 ;  /* 0x0000000a05027c25 */ /* 0x000fc8000f8e0002 */
[----:B------:R-:W-:Y:S02]  /*11ba0*/  IMAD R4, R4, UR8, RZ ;  /* 0x0000000804047c24 */ /* 0x000fe4000f8e02ff */
[----:B------:R-:W-:Y:S02]  /*11bb0*/  IMAD.IADD R3, R3, 0x1, R9 ;  /* 0x0000000103037824 */ /* 0x000fe400078e0209 */
[----:B-----5:R-:W-:Y:S02]  /*11bc0*/  IMAD R11, R0, R11, RZ ;  /* 0x0000000b000b7224 */ /* 0x020fe400078e02ff */
[----:B------:R-:W-:Y:S02]  /*11bd0*/  VIADD R0, R142, UR38 ;  /* 0x000000268e007c36 */ /* 0x000fe40008000000 */
[C---:B------:R-:W-:Y:S02]  /*11be0*/  IMAD R5, R7.reuse, UR9, R4 ;  /* 0x0000000907057c24 */ /* 0x040fe4000f8e0204 */
[----:B------:R-:W-:Y:S01]  /*11bf0*/  IMAD.WIDE.U32 R2, R7, UR8, R2 ;  /* 0x0000000807027c25 */ /* 0x000fe2000f8e0002 */
[----:B------:R-:W-:Y:S01]  /*11c00*/  ISETP.GE.AND P0, PT, R0, R11, PT ;  /* 0x0000000b0000720c */ /* 0x000fe20003f06270 */
[----:B------:R-:W-:-:S02]  /*11c10*/  ULDC.64 UR8, c[0x0][0xa80] ;  /* 0x0002a00000087ab9 */ /* 0x000fc40000000a00 */
[----:B------:R-:W-:Y:S01]  /*11c20*/  IMAD.IADD R3, R3, 0x1, R5 ;  /* 0x0000000103037824 */ /* 0x000fe200078e0205 */
[----:B------:R-:W-:-:S04]  /*11c30*/  LEA R4, P1, R2, UR8, 0x1 ;  /* 0x0000000802047c11 */ /* 0x000fc8000f8208ff */
[----:B------:R-:W-:Y:S02]  /*11c40*/  LEA.HI.X R5, R2, UR9, R3, 0x1, P1 ;  /* 0x0000000902057c11 */ /* 0x000fe400088f0c03 */
[----:B------:R0:W1:Y:S04]  /*11c50*/  SHFL.IDX PT, R2, R4, RZ, 0x1c1f ;  /* 0x001c1fff04027589 */ /* 0x00006800000e0000 */
[----:B------:R0:W2:Y:S01]  /*11c60*/  SHFL.IDX PT, R3, R5, RZ, 0x1c1f ;  /* 0x001c1fff05037589 */ /* 0x0000a200000e0000 */
        /* <DEDUP_REMOVED lines=13> */
.L_x_11163:
[----:B------:R-:W-:Y:S05]  /*11d40*/  BSYNC B1 ;  /* 0x0000000000017941 */ /* 0x000fea0003800000 */
.L_x_11162:
        /* <DEDUP_REMOVED lines=9> */
[CC--:B-1-3--:R-:W-:Y:S02]  /*11de0*/  @!P3 LEA R6, P0, R139.reuse, R2.reuse, 0x1 ;  /* 0x000000028b06b211 */ /* 0x0cafe400078008ff */
[----:B------:R-:W-:Y:S02]  /*11df0*/  @!P4 LEA R8, P1, R140, R2, 0x1 ;  /* 0x000000028c08c211 */ /* 0x000fe400078208ff */
[----:B0---4-:R-:W-:Y:S01]  /*11e00*/  @!P2 IMAD.WIDE R4, R138, 0x2, R2 ;  /* 0x000000028a04a825 */ /* 0x011fe200078e0202 */
[-C--:B------:R-:W-:Y:S02]  /*11e10*/  @!P3 LEA.HI.X R7, R139, R3.reuse, R148, 0x1, P0 ;  /* 0x000000038b07b211 */ /* 0x080fe400000f0c94 */
[----:B------:R-:W-:Y:S02]  /*11e20*/  @!P4 LEA.HI.X R9, R140, R3, R147, 0x1, P1 ;  /* 0x000000038c09c211 */ /* 0x000fe400008f0c93 */
[----:B------:R0:W-:Y:S04]  /*11e30*/  @!P2 ST.E.128 desc[UR54][R4.64], RZ ;  /* 0x000000ff0400a985 */ /* 0x0001e8000c101d36 */
[----:B------:R0:W-:Y:S04]  /*11e40*/  @!P3 ST.E.128 desc[UR54][R6.64], RZ ;  /* 0x000000ff0600b985 */ /* 0x0001e8000c101d36 */
[----:B------:R0:W-:Y:S02]  /*11e50*/  @!P4 ST.E.128 desc[UR54][R8.64], RZ ;  /* 0x000000ff0800c985 */ /* 0x0001e4000c101d36 */
.L_x_11158:
[----:B------:R-:W-:Y:S05]  /*11e60*/  BSYNC B0 ;  /* 0x0000000000007941 */ /* 0x000fea0003800000 */
.L_x_11153:
[----:B------:R-:W-:Y:S02]  /*11e70*/  ULDC UR4, c[0x0][0xc3c] ;  /* 0x00030f0000047ab9 */ /* 0x000fe40000000800 */
[----:B------:R-:W-:-:S06]  /*11e80*/  UISETP.GE.AND UP0, UPT, UR6, UR4, UPT ;  /* 0x000000040600728c */ /* 0x000fcc000bf06270 */
[----:B------:R-:W-:-:S13]  /*11e90*/  PLOP3.LUT P0, PT, PT, PT, UP0, 0x80, 0x0 ;  /* 0x000000000000781c */ /* 0x000fda0003f0f008 */
[----:B------:R-:W-:Y:S05]  /*11ea0*/  @!P0 BRA `(.L_x_11164) ;  /* 0xfffffeec00f88947 */ /* 0x000fea000383ffff */
[----:B------:R-:W-:Y:S05]  /*11eb0*/  EXIT ;  /* 0x000000000000794d */ /* 0x000fea0003800000 */
.L_x_11063:
        /* <DEDUP_REMOVED lines=16> */
.L_x_11165:
        /* <DEDUP_REMOVED lines=40> */
.L_x_11171:
        /* <DEDUP_REMOVED lines=12> */
.L_x_11170:
[----:B------:R-:W-:Y:S05]  /*12300*/  BSYNC B0 ;  /* 0x0000000000007941 */ /* 0x000fea0003800000 */
.L_x_11169:
        /* <DEDUP_REMOVED lines=20> */
.L_x_11167:
        /* <DEDUP_REMOVED lines=20> */
.L_x_11172:
        /* <DEDUP_REMOVED lines=59> */
.L_x_11168:
[----:B------:R-:W-:Y:S01]  /*12940*/  ULDC UR4, c[0x0][0xc3c] ;  /* 0x00030f0000047ab9 */ /* 0x000fe20000000800 */
[----:B------:R-:W-:Y:S02]  /*12950*/  IMAD.MOV.U32 R17, RZ, RZ, RZ ;  /* 0x000000ffff117224 */ /* 0x000fe400078e00ff */
[----:B------:R-:W-:Y:S02]  /*12960*/  IMAD.U32 R16, RZ, RZ, UR6 ;  /* 0x00000006ff107e24 */ /* 0x000fe4000f8e00ff */
[----:B------:R-:W-:Y:S02]  /*12970*/  IMAD.MOV.U32 R18, RZ, RZ, RZ ;  /* 0x000000ffff127224 */ /* 0x000fe400078e00ff */
[----:B------:R-:W-:-:S07]  /*12980*/  IMAD.U32 R19, RZ, RZ, UR4 ;  /* 0x00000004ff137e24 */ /* 0x000fce000f8e00ff */
.L_x_11173:
[----:B------:R-:W-:-:S13]  /*12990*/  ISETP.NE.AND P0, PT, R5, RZ, PT ;  /* 0x000000ff0500720c */ /* 0x000fda0003f05270 */
[----:B------:R-:W0:Y:S01]  /*129a0*/  @!P0 S2R R3, SR_CgaCtaId ;  /* 0x0000000000038919 */ /* 0x000e220000008800 */
[----:B------:R-:W-:-:S04]  /*129b0*/  @!P0 MOV R0, 0x400 ;  /* 0x0000040000008802 */ /* 0x000fc80000000f00 */
[----:B0-----:R-:W-:-:S05]  /*129c0*/  @!P0 LEA R0, R3, R0, 0x18 ;  /* 0x0000000003008211 */ /* 0x001fca00078ec0ff */
[----:B------:R0:W-:Y:S01]  /*129d0*/  @!P0 STS.128 [R0+0x2d8d0], R16 ;  /* 0x02d8d01000008388 */ /* 0x0001e20000000c00 */
[----:B------:R-:W-:Y:S06]  /*129e0*/  BAR.ARV 0x5, 0x200 ;  /* 0x0148000000007b1d */ /* 0x000fec0000002000 */
.L_x_11166:
[----:B------:R2:W-:Y:S01]  /*129f0*/  STL [R1+0x2c], RZ ;  /* 0x00002cff01007387 */ /* 0x0005e20000100800 */
[----:B------:R-:W-:Y:S01]  /*12a00*/  ULDC UR4, c[0x0][0xc3c] ;  /* 0x00030f0000047ab9 */ /* 0x000fe20000000800 */
[----:B------:R-:W-:Y:S01]  /*12a10*/  IMAD.MOV.U32 R29, RZ, RZ, 0x1 ;  /* 0x00000001ff1d7424 */ /* 0x000fe200078e00ff */
[----:B-1----:R-:W-:Y:S01]  /*12a20*/  ISETP.GE.AND P0, PT, R19, UR4, PT ;  /* 0x0000000413007c0c */ /* 0x002fe2000bf06270 */
[----:B------:R-:W-:-:S12]  /*12a30*/  IMAD.MOV.U32 R25, RZ, RZ, RZ ;  /* 0x000000ffff197224 */ /* 0x000fd800078e00ff */
        /* <DEDUP_REMOVED lines=13> */
[C---:B0-----:R-:W-:Y:S02]  /*12b10*/  IMAD.SHL.U32 R0, R3.reuse, 0x8, RZ ;  /* 0x0000000803007824 */ /* 0x041fe400078e00ff */
[----:B------:R-:W-:Y:S01]  /*12b20*/  IMAD.SHL.U32 R4, R3, 0x20, RZ ;  /* 0x0000002003047824 */ /* 0x000fe200078e00ff */
[----:B------:R-:W-:Y:S02]  /*12b30*/  SHF.R.U32.HI R5, RZ, 0x2, R5 ;  /* 0x00000002ff057819 */ /* 0x000fe40000011605 */
[----:B------:R-:W-:Y:S02]  /*12b40*/  LOP3.LUT R2, R0, 0xd8, RZ, 0xc0, !PT ;  /* 0x000000d800027812 */ /* 0x000fe400078ec0ff */
[----:B------:R-:W-:Y:S02]  /*12b50*/  LOP3.LUT R6, R4, 0x60, RZ, 0xc0, !PT ;  /* 0x0000006004067812 */ /* 0x000fe400078ec0ff */
[----:B------:R-:W-:-:S02]  /*12b60*/  LOP3.LUT R3, R2, 0x18, R3, 0x78, !PT ;  /* 0x0000001802037812 */ /* 0x000fc400078e7803 */
[----:B------:R-:W-:Y:S02]  /*12b70*/  LOP3.LUT R4, R0, 0x18, RZ, 0xc0, !PT ;  /* 0x0000001800047812 */ /* 0x000fe400078ec0ff */
[----:B------:R-:W-:Y:S02]  /*12b80*/  LOP3.LUT R2, R3, 0x320, R0, 0xf8, !PT ;  /* 0x0000032003027812 */ /* 0x000fe400078ef800 */
[----:B------:R-:W-:Y:S02]  /*12b90*/  LOP3.LUT R0, R5, R6, RZ, 0xfc, !PT ;  /* 0x0000000605007212 */ /* 0x000fe400078efcff */
[----:B------:R-:W-:Y:S01]  /*12ba0*/  LOP3.LUT R5, R4, 0x20, RZ, 0xfc, !PT ;  /* 0x0000002004057812 */ /* 0x000fe200078efcff */
[----:B------:R-:W-:Y:S01]  /*12bb0*/  IMAD R0, R2, 0x2, R22 ;  /* 0x0000000202007824 */ /* 0x000fe200078e0216 */
[----:B------:R-:W-:-:S04]  /*12bc0*/  LOP3.LUT R3, R4, 0x40, RZ, 0xfc, !PT ;  /* 0x0000004004037812 */ /* 0x000fc800078efcff */
[----:B------:R3:W-:Y:S03]  /*12bd0*/  STL [R1+0x1c], R0 ;  /* 0x00001c0001007387 */ /* 0x0007e60000100800 */
.L_x_11243:
        /* <DEDUP_REMOVED lines=8> */
[----:B--2---:R0:W2:Y:S01]  /*12c60*/  @P0 LDG.E R24, desc[UR54][R2.64] ;  /* 0x0000003602180981 */ /* 0x0040a2000c1e1900 */
        /* <DEDUP_REMOVED lines=12> */
[----:B------:R-:W3:Y:S01]  /*12d30*/  @P2 LDG.E R0, desc[UR54][R2.64] ;  /* 0x0000003602002981 */ /* 0x000ee2000c1e1900 */
        /* <DEDUP_REMOVED lines=10> */
[----:B-1----:R-:W-:Y:S01]  /*12de0*/  IMAD.U32 R0, RZ, RZ, UR4 ;  /* 0x00000004ff007e24 */ /* 0x002fe2000f8e00ff */
[----:B------:R-:W-:Y:S06]  /*12df0*/  @P1 BRA `(.L_x_11175) ;  /* 0x0000000000181947 */ /* 0x000fec0003800000 */
[----:B------:R-:W-:Y:S02]  /*12e00*/  ULDC UR4, c[0x0][0x288] ;  /* 0x0000a20000047ab9 */ /* 0x000fe40000000800 */
[----:B-----5:R-:W-:Y:S01]  /*12e10*/  IMAD.U32 R28, RZ, RZ, UR4 ;  /* 0x00000004ff1c7e24 */ /* 0x020fe2000f8e00ff */
[----:B------:R-:W-:Y:S06]  /*12e20*/  @!P2 BRA `(.L_x_11175) ;  /* 0x00000000000ca947 */ /* 0x000fec0003800000 */
[----:B0-----:R-:W2:Y:S04]  /*12e30*/  LDG.E R5, desc[UR54][R2.64] ;  /* 0x0000003602057981 */ /* 0x001ea8000c1e1900 */
[----:B------:R-:W2:Y:S02]  /*12e40*/  LDG.E R28, desc[UR54][R2.64+0x4] ;  /* 0x00000436021c7981 */ /* 0x000ea4000c1e1900 */
[----:B--2---:R-:W-:-:S07]  /*12e50*/  IMAD.IADD R28, R28, 0x1, -R5 ;  /* 0x000000011c1c7824 */ /* 0x004fce00078e0a05 */
.L_x_11175:
        /* <DEDUP_REMOVED lines=8> */
.L_x_11176:
[----:B------:R-:W-:Y:S02]  /*12ee0*/  ULDC.64 UR4, c[0x0][0xa08] ;  /* 0x0002820000047ab9 */ /* 0x000fe40000000a00 */
[----:B------:R-:W-:-:S04]  /*12ef0*/  ISETP.NE.U32.AND P0, PT, RZ, UR4, PT ;  /* 0x00000004ff007c0c */ /* 0x000fc8000bf05070 */
[----:B------:R-:W-:-:S13]  /*12f00*/  ISETP.NE.AND.EX P0, PT, RZ, UR5, PT, P0 ;  /* 0x00000005ff007c0c */ /* 0x000fda000bf05300 */
[----:B------:R-:W-:Y:S05]  /*12f10*/  @!P0 BRA `(.L_x_11177) ;  /* 0x0000000000148947 */ /* 0x000fea0003800000 */
[----:B------:R-:W1:Y:S02]  /*12f20*/  LDC.64 R2, c[0x0][0xa08] ;  /* 0x00028200ff027b82 */ /* 0x000e640000000a00 */
[----:B-1----:R-:W-:-:S05]  /*12f30*/  IMAD.WIDE R2, R19, 0x4, R2 ;  /* 0x0000000413027825 */ /* 0x002fca00078e0202 */
[----:B------:R-:W2:Y:S04]  /*12f40*/  LDG.E R0, desc[UR54][R2.64] ;  /* 0x0000003602007981 */ /* 0x000ea8000c1e1900 */
[----:B0-----:R-:W2:Y:S02]  /*12f50*/  LDG.E R5, desc[UR54][R2.64+0x4] ;  /* 0x0000043602057981 */ /* 0x001ea4000c1e1900 */
[----:B--2---:R-:W-:-:S07]  /*12f60*/  IMAD.IADD R0, R5, 0x1, -R0 ;  /* 0x0000000105007824 */ /* 0x004fce00078e0a00 */
.L_x_11177:
[----:B-1----:R-:W1:Y:S01]  /*12f70*/  LDC R2, c[0x0][0x448] ;  /* 0x00011200ff027b82 */ /* 0x002e620000000800 */
[----:B------:R-:W-:Y:S01]  /*12f80*/  IMAD R27, R17, 0xc0, RZ ;  /* 0x000000c0111b7824 */ /* 0x000fe200078e02ff */
[----:B------:R-:W-:Y:S01]  /*12f90*/  LOP3.LUT R23, R23, 0xfffffff7, RZ, 0xc0, !PT ;  /* 0xfffffff717177812 */ /* 0x000fe200078ec0ff */
[----:B-----5:R-:W-:Y:S02]  /*12fa0*/  IMAD.IADD R7, R0, 0x1, -R24 ;  /* 0x0000000100077824 */ /* 0x020fe400078e0a18 */
[----:B------:R-:W-:-:S03]  /*12fb0*/  VIADD R3, R27, 0xbf ;  /* 0x000000bf1b037836 */ /* 0x000fc60000000000 */
[----:B------:R-:W-:Y:S01]  /*12fc0*/  IADD3 R0, R7, 0x1, -R28 ;  /* 0x0000000107007810 */ /* 0x000fe20007ffe81c */
[----:B------:R2:W-:Y:S01]  /*12fd0*/  STL [R1+0xc], R7 ;  /* 0x00000c0701007387 */ /* 0x0005e20000100800 */
[----:B-1----:R-:W-:-:S13]  /*12fe0*/  ISETP.NE.AND P2, PT, R2, 0x1, PT ;  /* 0x000000010200780c */ /* 0x002fda0003f45270 */
[----:B0-----:R-:W0:Y:S01]  /*12ff0*/  @P2 LDC R4, c[0x0][0x44c] ;  /* 0x00011300ff042b82 */ /* 0x001e220000000800 */
[----:B------:R-:W-:-:S07]  /*13000*/  @P2 LOP3.LUT R23, R23, 0x8, RZ, 0xfc, !PT ;  /* 0x0000000817172812 */ /* 0x000fce00078efcff */
[----:B------:R-:W1:Y:S01]  /*13010*/  @P2 LDC R2, c[0x0][0x450] ;  /* 0x00011400ff022b82 */ /* 0x000e620000000800 */
[----:B0-----:R-:W-:-:S05]  /*13020*/  @P2 IMAD.HI.U32 R5, R3, R4, RZ ;  /* 0x0000000403052227 */ /* 0x001fca00078e00ff */
[----:B-1----:R-:W-:-:S05]  /*13030*/  @P2 SHF.R.U32.HI R3, RZ, R2, R5 ;  /* 0x00000002ff032219 */ /* 0x002fca0000011605 */
[----:B------:R-:W-:Y:S02]  /*13040*/  IMAD.IADD R0, R0, 0x1, R3 ;  /* 0x0000000100007824 */ /* 0x000fe400078e0203 */
[----:B------:R-:W0:Y:S02]  /*13050*/  LDC.64 R2, c[0x0][0x9e0] ;  /* 0x00027800ff027b82 */ /* 0x000e240000000a00 */
[----:B0-----:R-:W-:Y:S01]  /*13060*/  ISETP.GE.AND P1, PT, R3, 0x1, PT ;  /* 0x000000010300780c */ /* 0x001fe20003f26270 */
[----:B------:R-:W-:-:S12]  /*13070*/  IMAD.IADD R2, R0, 0x1, R2 ;  /* 0x0000000100027824 */ /* 0x000fd800078e0202 */
[----:B--2---:R-:W-:Y:S05]  /*13080*/  @!P1 BRA `(.L_x_11178) ;  /* 0x0000000000489947 */ /* 0x004fea0003800000 */
        /* <DEDUP_REMOVED lines=11> */
.L_x_11180:
[----:B------:R-:W-:-:S13]  /*13140*/  ISETP.NE.AND P0, PT, R3, 0x1, PT ;  /* 0x000000010300780c */ /* 0x000fda0003f05270 */
[----:B------:R-:W0:Y:S02]  /*13150*/  @P0 LDC.64 R4, c[0x0][0x9e8] ;  /* 0x00027a00ff040b82 */ /* 0x000e240000000a00 */
[----:B0-----:R-:W-:-:S05]  /*13160*/  @P0 IMAD.HI.U32 R4, R6, R4, RZ ;  /* 0x0000000406040227 */ /* 0x001fca00078e00ff */
[----:B------:R-:W-:-:S07]  /*13170*/  @P0 SHF.R.U32.HI R6, RZ, R5, R4 ;  /* 0x00000005ff060219 */ /* 0x000fce0000011604 */
.L_x_11181:
[----:B------:R-:W-:Y:S05]  /*13180*/  BSYNC B0 ;  /* 0x0000000000007941 */ /* 0x000fea0003800000 */
.L_x_11179:
[----:B------:R-:W-:-:S05]  /*13190*/  IMAD R5, R6, R3, R3 ;  /* 0x0000000306057224 */ /* 0x000fca00078e0203 */
[----:B------:R-:W-:-:S07]  /*131a0*/  VIMNMX R2, R2, R5, PT ;  /* 0x0000000502027248 */ /* 0x000fce0003fe0100 */
.L_x_11178:
[----:B------:R-:W0:Y:S01]  /*131b0*/  @P2 LDC R0, c[0x0][0x44c] ;  /* 0x00011300ff002b82 */ /* 0x000e220000000800 */
[----:B------:R-:W-:Y:S01]  /*131c0*/  VIADD R2, R2, 0x7f ;  /* 0x0000007f02027836 */ /* 0x000fe20000000000 */
[----:B------:R-:W-:-:S06]  /*131d0*/  ULDC UR4, c[0x0][0x9dc] ;  /* 0x0002770000047ab9 */ /* 0x000fcc0000000800 */
[----:B------:R-:W1:Y:S01]  /*131e0*/  @P2 LDC R4, c[0x0][0x450] ;  /* 0x00011400ff042b82 */ /* 0x000e620000000800 */
[----:B0-----:R-:W-:-:S04]  /*131f0*/  @P2 IMAD.HI.U32 R5, R27, R0, RZ ;  /* 0x000000001b052227 */ /* 0x001fc800078e00ff */
[----:B------:R-:W-:Y:S01]  /*13200*/  IMAD.MOV.U32 R0, RZ, RZ, R27 ;  /* 0x000000ffff007224 */ /* 0x000fe200078e001b */
[----:B-1----:R-:W-:Y:S01]  /*13210*/  @P2 SHF.R.U32.HI R0, RZ, R4, R5 ;  /* 0x00000004ff002219 */ /* 0x002fe20000011605 */
[----:B------:R-:W-:Y:S01]  /*13220*/  VIADD R4, R7, 0x7f ;  /* 0x0000007f07047836 */ /* 0x000fe20000000000 */
[----:B------:R-:W-:-:S04]  /*13230*/  SHF.R.S32.HI R5, RZ, 0x1f, R2 ;  /* 0x0000001fff057819 */ /* 0x000fc80000011402 */
[----:B------:R-:W-:Y:S02]  /*13240*/  LEA.HI R2, R5, R2, RZ, 0x7 ;  /* 0x0000000205027211 */ /* 0x000fe400078f38ff */
[----:B------:R-:W-:Y:S02]  /*13250*/  SHF.R.S32.HI R5, RZ, 0x1f, R4 ;  /* 0x0000001fff057819 */ /* 0x000fe40000011404 */
[----:B------:R-:W-:Y:S02]  /*13260*/  SHF.R.S32.HI R2, RZ, 0x7, R2 ;  /* 0x00000007ff027819 */ /* 0x000fe40000011402 */
[----:B------:R-:W-:-:S04]  /*13270*/  LEA.HI R5, R5, R4, RZ, 0x7 ;  /* 0x0000000405057211 */ /* 0x000fc800078f38ff */
[----:B------:R-:W-:-:S04]  /*13280*/  SHF.R.S32.HI R5, RZ, 0x7, R5 ;  /* 0x00000007ff057819 */ /* 0x000fc80000011405 */
[----:B------:R-:W-:Y:S02]  /*13290*/  VIMNMX R26, R5, R2, PT ;  /* 0x00000002051a7248 */ /* 0x000fe40003fe0100 */
[----:B------:R-:W-:-:S03]  /*132a0*/  IADD3 R2, R0, R7, -R28 ;  /* 0x0000000700027210 */ /* 0x000fc60007ffe81c */
[----:B------:R0:W-:Y:S02]  /*132b0*/  STL [R1+0x28], R26 ;  /* 0x0000281a01007387 */ /* 0x0001e40000100800 */
        /* <DEDUP_REMOVED lines=12> */
.L_x_11184:
[----:B------:R-:W-:-:S13]  /*13380*/  ISETP.NE.AND P0, PT, R3, 0x1, PT ;  /* 0x000000010300780c */ /* 0x000fda0003f05270 */
[----:B------:R-:W1:Y:S02]  /*13390*/  @P0 LDC.64 R4, c[0x0][0x9e8] ;  /* 0x00027a00ff040b82 */ /* 0x000e640000000a00 */
[----:B-1----:R-:W-:-:S05]  /*133a0*/  @P0 IMAD.HI.U32 R4, R2, R4, RZ ;  /* 0x0000000402040227 */ /* 0x002fca00078e00ff */
[----:B------:R-:W-:-:S07]  /*133b0*/  @P0 SHF.R.U32.HI R2, RZ, R5, R4 ;  /* 0x00000005ff020219 */ /* 0x000fce0000011604 */
.L_x_11185:
[----:B------:R-:W-:Y:S05]  /*133c0*/  BSYNC B0 ;  /* 0x0000000000007941 */ /* 0x000fea0003800000 */
.L_x_11183:
[----:B------:R-:W-:-:S05]  /*133d0*/  IMAD R3, R2, R3, RZ ;  /* 0x0000000302037224 */ /* 0x000fca00078e02ff */
[----:B------:R-:W-:-:S07]  /*133e0*/  VIMNMX R0, R0, R3, !PT ;  /* 0x0000000300007248 */ /* 0x000fce0007fe0100 */
.L_x_11182:
        /* <DEDUP_REMOVED lines=25> */
.L_x_11187:
        /* <DEDUP_REMOVED lines=20> */
.L_x_11190:
[----:B------:R-:W-:Y:S05]  /*136c0*/  BSYNC B6 ;  /* 0x0000000000067941 */ /* 0x000fea0003800000 */
.L_x_11189:
        /* <DEDUP_REMOVED lines=20> */
.L_x_11193:
        /* <DEDUP_REMOVED lines=15> */
.L_x_11192:
[----:B------:R-:W-:Y:S05]  /*13900*/  BSYNC B6 ;  /* 0x0000000000067941 */ /* 0x000fea0003800000 */
.L_x_11191:
[----:B------:R-:W-:Y:S01]  /*13910*/  ULDC.64 UR4, c[0x0][0x9f8] ;  /* 0x00027e0000047ab9 */ /* 0x000fe20000000a00 */
[----:B------:R-:W2:Y:S01]  /*13920*/  LDL R17, [R1+0xc] ;  /* 0x00000c0001117983 */ /* 0x000ea20000100800 */
[----:B------:R-:W-:Y:S01]  /*13930*/  ISETP.NE.U32.AND P0, PT, RZ, UR4, PT ;  /* 0x00000004ff007c0c */ /* 0x000fe2000bf05070 */
[----:B------:R-:W-:Y:S01]  /*13940*/  IMAD.MOV.U32 R7, RZ, RZ, R19 ;  /* 0x000000ffff077224 */ /* 0x000fe200078e0013 */
[----:B------:R-:W1:Y:S01]  /*13950*/  LDC R9, c[0x0][0x430] ;  /* 0x00010c00ff097b82 */ /* 0x000e620000000800 */
[----:B------:R-:W3:Y:S01]  /*13960*/  S2R R21, SR_TID.X ;  /* 0x0000000000157919 */ /* 0x000ee20000002100 */
[----:B------:R-:W-:Y:S01]  /*13970*/  ISETP.NE.AND.EX P0, PT, RZ, UR5, PT, P0 ;  /* 0x00000005ff007c0c */ /* 0x000fe2000bf05300 */
[----:B------:R-:W4:Y:S01]  /*13980*/  S2R R20, SR_TID.X ;  /* 0x0000000000147919 */ /* 0x000f220000002100 */
[----:B0-----:R-:W-:Y:S01]  /*13990*/  VIADD R26, R26, 0xffffffff ;  /* 0xffffffff1a1a7836 */ /* 0x001fe20000000000 */
[----:B------:R-:W-:Y:S01]  /*139a0*/  LOP3.LUT R23, R23, 0xffffffdf, RZ, 0xc0, !PT ;  /* 0xffffffdf17177812 */ /* 0x000fe200078ec0ff */
[----:B------:R-:W-:-:S09]  /*139b0*/  ULDC UR4, c[0x0][0x2f4] ;  /* 0x0000bd0000047ab9 */ /* 0x000fd20000000800 */
[----:B------:R-:W0:Y:S02]  /*139c0*/  @P0 LDC.64 R2, c[0x0][0x9f8] ;  /* 0x00027e00ff020b82 */ /* 0x000e240000000a00 */
[----:B0-----:R-:W-:-:S05]  /*139d0*/  @P0 IMAD.WIDE R2, R19, 0x4, R2 ;  /* 0x0000000413020825 */ /* 0x001fca00078e0202 */
[----:B------:R0:W2:Y:S01]  /*139e0*/  @P0 LDG.E R7, desc[UR54][R2.64] ;  /* 0x0000003602070981 */ /* 0x0000a2000c1e1900 */
[----:B-1----:R-:W-:Y:S01]  /*139f0*/  ISETP.NE.AND P1, PT, R9, 0x1, PT ;  /* 0x000000010900780c */ /* 0x002fe20003f25270 */
[----:B---3--:R-:W-:Y:S01]  /*13a00*/  IMAD.SHL.U32 R21, R21, 0x20, RZ ;  /* 0x0000002015157824 */ /* 0x008fe200078e00ff */
[----:B----4-:R-:W-:Y:S01]  /*13a10*/  LOP3.LUT R20, R20, 0x7f, RZ, 0xc0, !PT ;  /* 0x0000007f14147812 */ /* 0x010fe200078ec0ff */
[----:B------:R-:W-:-:S03]  /*13a20*/  IMAD.SHL.U32 R8, R26, 0x80, RZ ;  /* 0x000000801a087824 */ /* 0x000fc600078e00ff */
[----:B------:R-:W-:Y:S02]  /*13a30*/  SHF.R.U32.HI R20, RZ, 0x2, R20 ;  /* 0x00000002ff147819 */ /* 0x000fe40000011614 */
[----:B------:R-:W-:-:S04]  /*13a40*/  LOP3.LUT R21, R21, 0x60, RZ, 0xc0, !PT ;  /* 0x0000006015157812 */ /* 0x000fc800078ec0ff */
[----:B------:R-:W-:Y:S01]  /*13a50*/  LOP3.LUT R5, R8, R20, R21, 0xfe, !PT ;  /* 0x0000001408057212 */ /* 0x000fe200078efe15 */
[----:B------:R-:W1:Y:S01]  /*13a60*/  @P1 LDC R6, c[0x0][0x434] ;  /* 0x00010d00ff061b82 */ /* 0x000e620000000800 */
[----:B------:R-:W-:-:S07]  /*13a70*/  @P1 LOP3.LUT R23, R23, 0x20, RZ, 0xfc, !PT ;  /* 0x0000002017171812 */ /* 0x000fce00078efcff */
[----:B------:R-:W3:Y:S01]  /*13a80*/  @P1 LDC R0, c[0x0][0x438] ;  /* 0x00010e00ff001b82 */ /* 0x000ee20000000800 */
[----:B------:R-:W-:Y:S01]  /*13a90*/  LOP3.LUT R23, R23, 0xfffffffb, RZ, 0xc0, !PT ;  /* 0xfffffffb17177812 */ /* 0x000fe200078ec0ff */
[----:B------:R-:W-:Y:S01]  /*13aa0*/  UMOV UR5, 0xffffffff ;  /* 0xffffffff00057882 */ /* 0x000fe20000000000 */
[C---:B--2---:R-:W-:Y:S01]  /*13ab0*/  ISETP.GE.AND P0, PT, R5.reuse, R17, PT ;  /* 0x000000110500720c */ /* 0x044fe20003f06270 */
[----:B------:R-:W-:-:S04]  /*13ac0*/  IMAD.IADD R5, R5, 0x1, R24 ;  /* 0x0000000105057824 */ /* 0x000fc800078e0218 */
[----:B-1----:R-:W-:-:S04]  /*13ad0*/  @P1 IMAD.HI.U32 R6, R5, R6, RZ ;  /* 0x0000000605061227 */ /* 0x002fc800078e00ff */
[----:B------:R-:W-:Y:S01]  /*13ae0*/  IMAD.MOV.U32 R4, RZ, RZ, R5 ;  /* 0x000000ffff047224 */ /* 0x000fe200078e0005 */
[----:B---3--:R-:W-:-:S03]  /*13af0*/  @P1 SHF.R.U32.HI R4, RZ, R0, R6 ;  /* 0x00000000ff041219 */ /* 0x008fc60000011606 */
[----:B0-----:R-:W0:Y:S02]  /*13b00*/  @!P0 LDC.64 R2, c[0x0][0x428] ;  /* 0x00010a00ff028b82 */ /* 0x001e240000000a00 */
[----:B------:R-:W-:-:S04]  /*13b10*/  IMAD.MOV R0, RZ, RZ, -R4 ;  /* 0x000000ffff007224 */ /* 0x000fc800078e0a04 */
[----:B------:R-:W-:Y:S01]  /*13b20*/  IMAD R0, R9, R0, R5 ;  /* 0x0000000009007224 */ /* 0x000fe200078e0205 */
[--C-:B------:R-:W-:Y:S01]  /*13b30*/  @!P0 SHF.R.S32.HI R5, RZ, 0x1f, R4.reuse ;  /* 0x0000001fff058819 */ /* 0x100fe20000011404 */
[----:B------:R-:W1:Y:S01]  /*13b40*/  S2R R9, SR_TID.X ;  /* 0x0000000000097919 */ /* 0x000e620000002100 */
[----:B------:R-:W-:Y:S01]  /*13b50*/  SHF.R.S32.HI R6, RZ, 0x1f, R7 ;  /* 0x0000001fff067819 */ /* 0x000fe20000011407 */
[----:B------:R-:W-:Y:S01]  /*13b60*/  STL [R1+0x8], R7 ;  /* 0x0000080701007387 */ /* 0x000fe20000100800 */
[----:B0-----:R-:W-:-:S03]  /*13b70*/  @!P0 IMAD.WIDE.U32 R4, R7, R2, R4 ;  /* 0x0000000207048225 */ /* 0x001fc600078e0004 */
[----:B------:R0:W-:Y:S01]  /*13b80*/  STL [R1+0x18], R6 ;  /* 0x0000180601007387 */ /* 0x0001e20000100800 */
[----:B-1----:R-:W-:-:S05]  /*13b90*/  IMAD.SHL.U32 R17, R9, 0x8, RZ ;  /* 0x0000000809117824 */ /* 0x002fca00078e00ff */
[----:B------:R-:W-:Y:S01]  /*13ba0*/  LOP3.LUT R17, R17, 0x18, RZ, 0xc0, !PT ;  /* 0x0000001811117812 */ /* 0x000fe200078ec0ff */
[----:B0-----:R-:W-:-:S04]  /*13bb0*/  @!P0 IMAD R6, R6, R2, RZ ;  /* 0x0000000206068224 */ /* 0x001fc800078e02ff */
[----:B------:R-:W-:Y:S02]  /*13bc0*/  @!P0 IMAD R6, R7, R3, R6 ;  /* 0x0000000307068224 */ /* 0x000fe400078e0206 */
[----:B------:R-:W0:Y:S01]  /*13bd0*/  @!P0 LDC.64 R2, c[0x0][0x418] ;  /* 0x00010600ff028b82 */ /* 0x000e220000000a00 */
[----:B------:R-:W-:Y:S01]  /*13be0*/  ISETP.GE.AND P2, PT, R17, UR4, PT ;  /* 0x0000000411007c0c */ /* 0x000fe2000bf46270 */
[----:B------:R-:W-:Y:S01]  /*13bf0*/  @!P0 IMAD.IADD R5, R5, 0x1, R6 ;  /* 0x0000000105058824 */ /* 0x000fe200078e0206 */
[C---:B------:R-:W-:Y:S02]  /*13c00*/  LOP3.LUT R10, R17.reuse, 0x20, RZ, 0xfc, !PT ;  /* 0x00000020110a7812 */ /* 0x040fe400078efcff */
[----:B------:R-:W-:-:S09]  /*13c10*/  LOP3.LUT R9, R17, 0x40, RZ, 0xfc, !PT ;  /* 0x0000004011097812 */ /* 0x000fd200078efcff */
[----:B------:R-:W-:Y:S02]  /*13c20*/  @P2 LOP3.LUT R23, R23, 0x4, RZ, 0xfc, !PT ;  /* 0x0000000417172812 */ /* 0x000fe400078efcff */
[----:B0-----:R-:W-:-:S04]  /*13c30*/  @!P0 LEA R6, P1, R4, R2, 0x2 ;  /* 0x0000000204068211 */ /* 0x001fc800078210ff */
[----:B------:R-:W-:Y:S01]  /*13c40*/  @!P0 LEA.HI.X R7, R4, R3, R5, 0x2, P1 ;  /* 0x0000000304078211 */ /* 0x000fe200008f1405 */
[----:B------:R-:W-:Y:S01]  /*13c50*/  IMAD.MOV.U32 R3, RZ, RZ, RZ ;  /* 0x000000ffff037224 */ /* 0x000fe200078e00ff */
[----:B------:R-:W-:Y:S02]  /*13c60*/  ISETP.GE.AND P1, PT, R10, UR4, PT ;  /* 0x000000040a007c0c */ /* 0x000fe4000bf26270 */
[----:B------:R-:W-:-:S03]  /*13c70*/  LOP3.LUT R23, R23, 0xfffffffd, RZ, 0xc0, !PT ;  /* 0xfffffffd17177812 */ /* 0x000fc600078ec0ff */
[----:B------:R0:W5:Y:S01]  /*13c80*/  @!P0 LDG.E R3, desc[UR54][R6.64] ;  /* 0x0000003606038981 */ /* 0x000162000c1e1900 */
[----:B------:R-:W-:Y:S01]  /*13c90*/  ISETP.GE.AND P0, PT, R9, UR4, PT ;  /* 0x0000000409007c0c */ /* 0x000fe2000bf06270 */
[----:B------:R-:W-:-:S06]  /*13ca0*/  IMAD.U32 R2, RZ, RZ, UR36 ;  /* 0x00000024ff027e24 */ /* 0x000fcc000f8e00ff */
[----:B------:R-:W-:-:S04]  /*13cb0*/  @P1 LOP3.LUT R23, R23, 0x2, RZ, 0xfc, !PT ;  /* 0x0000000217171812 */ /* 0x000fc800078efcff */
[----:B------:R-:W-:-:S04]  /*13cc0*/  LOP3.LUT R23, R23, 0xfffffffe, RZ, 0xc0, !PT ;  /* 0xfffffffe17177812 */ /* 0x000fc800078ec0ff */
[----:B------:R-:W-:Y:S01]  /*13cd0*/  @P0 LOP3.LUT R23, R23, 0x1, RZ, 0xfc, !PT ;  /* 0x0000000117170812 */ /* 0x000fe200078efcff */
[----:B0-----:R-:W-:Y:S06]  /*13ce0*/  BRA.DIV UR5, `(.L_x_11194) ;  /* 0x0000003e05f07947 */ /* 0x001fec000b800000 */
.L_x_11260:
[----:B------:R-:W-:Y:S02]  /*13cf0*/  SHF.R.S32.HI R9, RZ, 0x1f, R18 ;  /* 0x0000001fff097819 */ /* 0x000fe40000011412 */
[----:B------:R-:W-:Y:S02]  /*13d00*/  ISETP.NE.AND P0, PT, R2, 0x3, PT ;  /* 0x000000030200780c */ /* 0x000fe40003f05270 */
[----:B------:R-:W-:Y:S01]  /*13d10*/  LOP3.LUT R23, R23, 0xffffffef, RZ, 0xc0, !PT ;  /* 0xffffffef17177812 */ /* 0x000fe200078ec0ff */
[----:B------:R0:W-:Y:S10]  /*13d20*/  STL [R1+0x4], R9 ;  /* 0x0000040901007387 */ /* 0x0001f40000100800 */
[----:B------:R-:W-:Y:S01]  /*13d30*/  @P0 LOP3.LUT R23, R23, 0x10, RZ, 0xfc, !PT ;  /* 0x0000001017170812 */ /* 0x000fe200078efcff */
[----:B0-----:R-:W-:Y:S06]  /*13d40*/  @!P0 BRA `(.L_x_11195) ;  /* 0x0000000000048947 */ /* 0x001fec0003800000 */
[----:B------:R-:W-:Y:S01]  /*13d50*/  BPT.TRAP 0x1 ;  /* 0x000000040000795c */ /* 0x000fe20000300000 */
.L_x_11195:
        /* <DEDUP_REMOVED lines=25> */
.L_x_11261:
[----:B------:R-:W-:Y:S05]  /*13ef0*/  BSYNC B0 ;  /* 0x0000000000007941 */ /* 0x000fea0003800000 */
.L_x_11196:
[----:B------:R-:W2:Y:S01]  /*13f00*/  LDL R9, [R1+0x4] ;  /* 0x0000040001097983 */ /* 0x000ea20000100800 */
[----:B------:R-:W-:-:S03]  /*13f10*/  ULDC.64 UR4, c[0x0][0x300] ;  /* 0x0000c00000047ab9 */ /* 0x000fc60000000a00 */
[----:B------:R-:W3:Y:S01]  /*13f20*/  LDL R13, [R1+0xc] ;  /* 0x00000c00010d7983 */ /* 0x000ee20000100800 */
[----:B------:R-:W-:Y:S01]  /*13f30*/  IMAD R6, R6, UR4, RZ ;  /* 0x0000000406067c24 */ /* 0x000fe2000f8e02ff */
[C---:B------:R-:W-:Y:S01]  /*13f40*/  LOP3.LUT P4, RZ, R23.reuse, 0x4, RZ, 0xc0, !PT ;  /* 0x0000000417ff7812 */ /* 0x040fe2000788c0ff */
[C---:B0-----:R-:W-:Y:S01]  /*13f50*/  IMAD.WIDE.U32 R4, R0.reuse, UR4, RZ ;  /* 0x0000000400047c25 */ /* 0x041fe2000f8e00ff */
[----:B------:R-:W0:Y:S01]  /*13f60*/  S2R R10, SR_TID.X ;  /* 0x00000000000a7919 */ /* 0x000e220000002100 */
[C---:B------:R-:W-:Y:S02]  /*13f70*/  LOP3.LUT P3, RZ, R23.reuse, 0x2, RZ, 0xc0, !PT ;  /* 0x0000000217ff7812 */ /* 0x040fe4000786c0ff */
        /* <DEDUP_REMOVED lines=9> */
[----:B------:R-:W-:Y:S01]  /*14010*/  IMAD.WIDE.U32 R4, R18, UR4, R4 ;  /* 0x0000000412047c25 */ /* 0x000fe2000f8e0004 */
[----:B0-----:R-:W-:-:S04]  /*14020*/  LOP3.LUT R12, R10, 0x7f, RZ, 0xc0, !PT ;  /* 0x0000007f0a0c7812 */ /* 0x001fc800078ec0ff */
[----:B------:R-:W-:Y:S01]  /*14030*/  SHF.R.U32.HI R12, RZ, 0x2, R12 ;  /* 0x00000002ff0c7819 */ /* 0x000fe2000001160c */
[----:B--2---:R-:W-:Y:S02]  /*14040*/  IMAD R6, R9, UR4, RZ ;  /* 0x0000000409067c24 */ /* 0x004fe4000f8e02ff */
[----:B------:R-:W0:Y:S02]  /*14050*/  S2R R9, SR_TID.X ;  /* 0x0000000000097919 */ /* 0x000e240000002100 */
[----:B------:R-:W-:Y:S01]  /*14060*/  IMAD R6, R18, UR5, R6 ;  /* 0x0000000512067c24 */ /* 0x000fe2000f8e0206 */
[----:B------:R-:W-:Y:S01]  /*14070*/  ULDC.64 UR4, c[0x0][0x2e8] ;  /* 0x0000ba0000047ab9 */ /* 0x000fe20000000a00 */
[----:B---3--:R-:W-:Y:S02]  /*14080*/  IADD3 R3, -R12, R13, -R8 ;  /* 0x0000000d0c037210 */ /* 0x008fe40007ffe908 */
[----:B------:R-:W-:Y:S01]  /*14090*/  IMAD.IADD R6, R5, 0x1, R6 ;  /* 0x0000000105067824 */ /* 0x000fe200078e0206 */
[----:B------:R-:W-:Y:S01]  /*140a0*/  LEA R0, P0, R4, UR4, 0x1 ;  /* 0x0000000404007c11 */ /* 0x000fe2000f8008ff */
[----:B------:R-:W-:-:S03]  /*140b0*/  UMOV UR4, 0xffffffff ;  /* 0xffffffff00047882 */ /* 0x000fc60000000000 */
[----:B------:R-:W-:Y:S02]  /*140c0*/  LEA.HI.X R6, R4, UR5, R6, 0x1, P0 ;  /* 0x0000000504067c11 */ /* 0x000fe400080f0c06 */
        /* <DEDUP_REMOVED lines=48> */
.L_x_11271:
[----:B------:R-:W-:-:S13]  /*143d0*/  ISETP.GE.AND P0, PT, R3, 0x61, PT ;  /* 0x000000610300780c */ /* 0x000fda0003f06270 */
[----:B01----:R-:W-:Y:S01]  /*143e0*/  @P0 LEA R4, P1, R9, R0, 0x1 ;  /* 0x0000000009040211 */ /* 0x003fe200078208ff */
        /* <DEDUP_REMOVED lines=10> */
.L_x_11199:
        /* <DEDUP_REMOVED lines=11> */
.L_x_11200:
[----:B------:R1:W5:Y:S01]  /*14540*/  LDL.LU R3, [R1] ;  /* 0x0000000001037983 */ /* 0x0003620000300800 */
[----:B------:R1:W-:Y:S02]  /*14550*/  SYNCS.ARRIVE.TRANS64.A1T0 RZ, [R2+URZ+0x2d830], RZ ;  /* 0x02d830ff02ff79a7 */ /* 0x0003e4000810003f */
[----:B------:R-:W-:Y:S05]  /*14560*/  WARPSYNC.ALL ;  /* 0x0000000000007948 */ /* 0x000fea0003800000 */
[----:B------:R-:W-:Y:S01]  /*14570*/  ULDC.64 UR4, c[0x0][0x298] ;  /* 0x0000a60000047ab9 */ /* 0x000fe20000000a00 */
[----:B------:R-:W-:Y:S01]  /*14580*/  BSSY B6, `(.L_x_11201) ;  /* 0x000001c000067945 */ /* 0x000fe20003800000 */
[----:B-1----:R-:W-:Y:S01]  /*14590*/  VIADD R2, R22, 0xc400 ;  /* 0x0000c40016027836 */ /* 0x002fe20000000000 */
[----:B------:R-:W-:Y:S04]  /*145a0*/  BAR.SYNC.DEFER_BLOCKING 0x8, 0x200 ;  /* 0x0208000000007b1d */ /* 0x000fe80000010000 */
[----:B------:R-:W-:-:S02]  /*145b0*/  LOP3.LUT P0, RZ, R2, 0x1bf, RZ, 0xc0, !PT ;  /* 0x000001bf02ff7812 */ /* 0x000fc4000780c0ff */
[----:B-----5:R-:W-:Y:S01]  /*145c0*/  SHF.R.S32.HI R0, RZ, 0x1f, R3 ;  /* 0x0000001fff007819 */ /* 0x020fe20000011403 */
[----:B0-----:R-:W-:-:S04]  /*145d0*/  IMAD.WIDE.U32 R4, R3, UR4, RZ ;  /* 0x0000000403047c25 */ /* 0x001fc8000f8e00ff */
[----:B------:R-:W-:Y:S01]  /*145e0*/  IMAD R0, R0, UR4, RZ ;  /* 0x0000000400007c24 */ /* 0x000fe2000f8e02ff */
[----:B------:R0:W-:Y:S03]  /*145f0*/  STL.64 [R1+0x20], R4 ;  /* 0x0000200401007387 */ /* 0x0001e60000100a00 */
[----:B------:R-:W-:-:S04]  /*14600*/  IMAD R0, R3, UR5, R0 ;  /* 0x0000000503007c24 */ /* 0x000fc8000f8e0200 */
[----:B------:R-:W-:-:S05]  /*14610*/  IMAD.IADD R0, R5, 0x1, R0 ;  /* 0x0000000105007824 */ /* 0x000fca00078e0200 */
[----:B------:R0:W-:Y:S01]  /*14620*/  STL [R1], R0 ;  /* 0x0000000001007387 */ /* 0x0001e20000100800 */
        /* <DEDUP_REMOVED lines=17> */
.L_x_11202:
[----:B------:R-:W-:Y:S05]  /*14740*/  BSYNC B6 ;  /* 0x0000000000067941 */ /* 0x000fea0003800000 */
.L_x_11201:
[----:B------:R-:W2:Y:S01]  /*14750*/  LDL.LU R21, [R1] ;  /* 0x0000000001157983 */ /* 0x000ea20000300800 */
[----:B------:R-:W1:Y:S01]  /*14760*/  LDC R6, c[0x0][0x448] ;  /* 0x00011200ff067b82 */ /* 0x000e620000000800 */
[----:B------:R-:W-:Y:S01]  /*14770*/  ULDC.64 UR4, c[0x0][0x2d8] ;  /* 0x0000b60000047ab9 */ /* 0x000fe20000000a00 */
[----:B------:R-:W-:Y:S01]  /*14780*/  LOP3.LUT P6, RZ, R23, 0x40, RZ, 0xc0, !PT ;  /* 0x0000004017ff7812 */ /* 0x000fe200078cc0ff */
[----:B------:R-:W2:Y:S01]  /*14790*/  LDL.LU.64 R2, [R1+0x20] ;  /* 0x0000200001027983 */ /* 0x000ea20000300a00 */
[----:B0-----:R-:W-:Y:S01]  /*147a0*/  SHF.R.S32.HI R5, RZ, 0x1f, R19 ;  /* 0x0000001fff057819 */ /* 0x001fe20000011413 */
[----:B------:R-:W-:Y:S01]  /*147b0*/  ULDC.64 UR6, c[0x0][0x2c8] ;  /* 0x0000b20000067ab9 */ /* 0x000fe20000000a00 */
[----:B------:R-:W-:Y:S01]  /*147c0*/  ULDC.64 UR8, c[0x0][0x280] ;  /* 0x0000a00000087ab9 */ /* 0x000fe20000000a00 */
[----:B------:R-:W3:Y:S01]  /*147d0*/  LDL R20, [R1+0x4] ;  /* 0x0000040001147983 */ /* 0x000ee20000100800 */
[----:B------:R-:W-:Y:S01]  /*147e0*/  SEL R5, R5, RZ, !P6 ;  /* 0x000000ff05057207 */ /* 0x000fe20007000000 */
[----:B------:R-:W0:Y:S01]  /*147f0*/  LDC R10, c[0x0][0x448] ;  /* 0x00011200ff0a7b82 */ /* 0x000e220000000800 */
[----:B------:R-:W-:Y:S01]  /*14800*/  SEL R0, R19, RZ, !P6 ;  /* 0x000000ff13007207 */ /* 0x000fe20007000000 */
[----:B------:R-:W4:Y:S01]  /*14810*/  S2R R13, SR_TID.X ;  /* 0x00000000000d7919 */ /* 0x000f220000002100 */
[----:B-1----:R-:W-:Y:S01]  /*14820*/  ISETP.NE.AND P6, PT, R6, 0x1, PT ;  /* 0x000000010600780c */ /* 0x002fe20003fc5270 */
[----:B----4-:R-:W-:-:S05]  /*14830*/  IMAD.SHL.U32 R11, R13, 0x8, RZ ;  /* 0x000000080d0b7824 */ /* 0x010fca00078e00ff */
[----:B------:R-:W-:-:S04]  /*14840*/  LOP3.LUT R11, R11, 0x18, RZ, 0xc0, !PT ;  /* 0x000000180b0b7812 */ /* 0x000fc800078ec0ff */
[C---:B------:R-:W-:Y:S02]  /*14850*/  LOP3.LUT R12, R11.reuse, 0x20, RZ, 0xfc, !PT ;  /* 0x000000200b0c7812 */ /* 0x040fe400078efcff */
[----:B------:R-:W-:Y:S01]  /*14860*/  LOP3.LUT R11, R11, 0x40, RZ, 0xfc, !PT ;  /* 0x000000400b0b7812 */ /* 0x000fe200078efcff */
[----:B--2---:R-:W-:Y:S02]  /*14870*/  IMAD.MOV.U32 R3, RZ, RZ, R21 ;  /* 0x000000ffff037224 */ /* 0x004fe400078e0015 */
[----:B------:R-:W1:Y:S01]  /*14880*/  S2R R21, SR_TID.X ;  /* 0x0000000000157919 */ /* 0x000e620000002100 */
[----:B---3--:R-:W-:Y:S02]  /*14890*/  IMAD R4, R20, UR4, RZ ;  /* 0x0000000414047c24 */ /* 0x008fe4000f8e02ff */
[----:B------:R-:W2:Y:S01]  /*148a0*/  S2R R20, SR_TID.X ;  /* 0x0000000000147919 */ /* 0x000ea20000002100 */
[----:B------:R-:W-:-:S04]  /*148b0*/  IMAD.WIDE.U32 R2, R18, UR4, R2 ;  /* 0x0000000412027c25 */ /* 0x000fc8000f8e0002 */
[----:B------:R-:W-:Y:S01]  /*148c0*/  IMAD R4, R18, UR5, R4 ;  /* 0x0000000512047c24 */ /* 0x000fe2000f8e0204 */
[----:B------:R-:W-:Y:S02]  /*148d0*/  ULDC.64 UR4, c[0x0][0x2e0] ;  /* 0x0000b80000047ab9 */ /* 0x000fe40000000a00 */
[----:B------:R-:W-:Y:S02]  /*148e0*/  IMAD R5, R5, UR4, RZ ;  /* 0x0000000405057c24 */ /* 0x000fe4000f8e02ff */
[----:B------:R-:W-:Y:S02]  /*148f0*/  IMAD.IADD R3, R3, 0x1, R4 ;  /* 0x0000000103037824 */ /* 0x000fe400078e0204 */
[----:B------:R-:W3:Y:S01]  /*14900*/  @P6 LDC R4, c[0x0][0x44c] ;  /* 0x00011300ff046b82 */ /* 0x000ee20000000800 */
[C---:B------:R-:W-:Y:S02]  /*14910*/  IMAD R5, R0.reuse, UR5, R5 ;  /* 0x0000000500057c24 */ /* 0x040fe4000f8e0205 */
[----:B------:R-:W-:Y:S01]  /*14920*/  IMAD.WIDE.U32 R2, R0, UR4, R2 ;  /* 0x0000000400027c25 */ /* 0x000fe2000f8e0002 */
[----:B------:R-:W-:-:S03]  /*14930*/  ULDC.64 UR4, c[0x0][0x2d0] ;  /* 0x0000b40000047ab9 */ /* 0x000fc60000000a00 */
[----:B------:R-:W-:Y:S01]  /*14940*/  IMAD.IADD R3, R3, 0x1, R5 ;  /* 0x0000000103037824 */ /* 0x000fe200078e0205 */
[----:B------:R-:W4:Y:S01]  /*14950*/  @P6 LDC R0, c[0x0][0x450] ;  /* 0x00011400ff006b82 */ /* 0x000f220000000800 */
[----:B-1----:R-:W-:Y:S01]  /*14960*/  IMAD.SHL.U32 R21, R21, 0x20, RZ ;  /* 0x0000002015157824 */ /* 0x002fe200078e00ff */
[----:B--2---:R-:W-:-:S04]  /*14970*/  LOP3.LUT R20, R20, 0x7f, RZ, 0xc0, !PT ;  /* 0x0000007f14147812 */ /* 0x004fc800078ec0ff */
[----:B------:R-:W-:Y:S02]  /*14980*/  LOP3.LUT R21, R21, 0x60, RZ, 0xc0, !PT ;  /* 0x0000006015157812 */ /* 0x000fe400078ec0ff */
[----:B------:R-:W-:-:S04]  /*14990*/  SHF.R.U32.HI R20, RZ, 0x2, R20 ;  /* 0x00000002ff147819 */ /* 0x000fc80000011614 */
[----:B------:R-:W-:Y:S02]  /*149a0*/  LOP3.LUT R20, R20, R21, RZ, 0xfc, !PT ;  /* 0x0000001514147212 */ /* 0x000fe400078efcff */
[----:B------:R-:W-:-:S03]  /*149b0*/  LOP3.LUT R21, R13, 0x7f, RZ, 0xc0, !PT ;  /* 0x0000007f0d157812 */ /* 0x000fc600078ec0ff */
[----:B------:R-:W-:Y:S01]  /*149c0*/  IMAD.IADD R6, R20, 0x1, R27 ;  /* 0x0000000114067824 */ /* 0x000fe200078e021b */
[----:B------:R-:W-:Y:S01]  /*149d0*/  SHF.R.U32.HI R21, RZ, 0x2, R21 ;  /* 0x00000002ff157819 */ /* 0x000fe20000011615 */
[----:B------:R-:W-:Y:S02]  /*149e0*/  IMAD.SHL.U32 R20, R13, 0x8, RZ ;  /* 0x000000080d147824 */ /* 0x000fe400078e00ff */
[----:B---3--:R-:W-:-:S03]  /*149f0*/  @P6 IMAD.HI.U32 R5, R6, R4, RZ ;  /* 0x0000000406056227 */ /* 0x008fc600078e00ff */
[----:B------:R-:W-:Y:S01]  /*14a00*/  LOP3.LUT R20, R20, 0x18, RZ, 0xc0, !PT ;  /* 0x0000001814147812 */ /* 0x000fe200078ec0ff */
[----:B------:R-:W-:Y:S01]  /*14a10*/  IMAD.MOV.U32 R4, RZ, RZ, R6 ;  /* 0x000000ffff047224 */ /* 0x000fe200078e0006 */
[----:B----4-:R-:W-:-:S04]  /*14a20*/  @P6 SHF.R.U32.HI R4, RZ, R0, R5 ;  /* 0x00000000ff046219 */ /* 0x010fc80000011605 */
[--C-:B------:R-:W-:Y:S01]  /*14a30*/  SHF.R.S32.HI R0, RZ, 0x1f, R4.reuse ;  /* 0x0000001fff007819 */ /* 0x100fe20000011404 */
[----:B------:R-:W-:-:S04]  /*14a40*/  IMAD.MOV R7, RZ, RZ, -R4 ;  /* 0x000000ffff077224 */ /* 0x000fc800078e0a04 */
[----:B------:R-:W-:-:S04]  /*14a50*/  IMAD R0, R0, UR4, RZ ;  /* 0x0000000400007c24 */ /* 0x000fc8000f8e02ff */
[C---:B------:R-:W-:Y:S02]  /*14a60*/  IMAD R0, R4.reuse, UR5, R0 ;  /* 0x0000000504007c24 */ /* 0x040fe4000f8e0200 */
[----:B------:R-:W-:-:S04]  /*14a70*/  IMAD.WIDE.U32 R4, R4, UR4, R2 ;  /* 0x0000000404047c25 */ /* 0x000fc8000f8e0002 */
[----:B------:R-:W-:Y:S02]  /*14a80*/  IMAD.IADD R5, R5, 0x1, R0 ;  /* 0x0000000105057824 */ /* 0x000fe400078e0200 */
[----:B0-----:R-:W-:-:S04]  /*14a90*/  IMAD R0, R10, R7, R6 ;  /* 0x000000070a007224 */ /* 0x001fc800078e0206 */
        /* <DEDUP_REMOVED lines=23> */
[----:B------:R-:W-:Y:S01]  /*14c10*/  ISETP.GE.AND P2, PT, R11, UR4, PT ;  /* 0x000000040b007c0c */ /* 0x000fe2000bf46270 */
[----:B------:R-:W-:Y:S02]  /*14c20*/  IMAD.IADD R3, R3, 0x1, R7 ;  /* 0x0000000103037824 */ /* 0x000fe400078e0207 */
        /* <DEDUP_REMOVED lines=8> */
[----:B------:R-:W2:Y:S01]  /*14cb0*/  LDL R11, [R1+0x1c] ;  /* 0x00001c00010b7983 */ /* 0x000ea20000100800 */
[----:B------:R-:W-:Y:S02]  /*14cc0*/  IMAD R3, R28, R10, RZ ;  /* 0x0000000a1c037224 */ /* 0x000fe400078e02ff */
[----:B------:R-:W-:Y:S01]  /*14cd0*/  IMAD.IADD R2, R21, 0x1, R27 ;  /* 0x0000000115027824 */ /* 0x000fe200078e021b */
[----:B------:R-:W0:Y:S04]  /*14ce0*/  SHFL.IDX PT, R5, R4, RZ, 0x1c1f ;  /* 0x001c1fff04057589 */ /* 0x000e2800000e0000 */
[----:B------:R-:W1:Y:S01]  /*14cf0*/  SHFL.IDX PT, R6, R0, RZ, 0x1c1f ;  /* 0x001c1fff00067589 */ /* 0x000e6200000e0000 */
[----:B------:R-:W-:-:S13]  /*14d00*/  ISETP.GE.AND P3, PT, R2, R3, PT ;  /* 0x000000030200720c */ /* 0x000fda0003f66270 */
[----:B0-----:R-:W-:-:S05]  /*14d10*/  @!P3 LEA R5, P4, R20, R5, 0x1 ;  /* 0x000000051405b211 */ /* 0x001fca00078808ff */
[----:B-1----:R-:W-:-:S04]  /*14d20*/  @!P3 IMAD.X R6, RZ, RZ, R6, P4 ;  /* 0x000000ffff06b224 */ /* 0x002fc800020e0606 */
[----:B------:R-:W-:Y:S02]  /*14d30*/  @!P3 IMAD.MOV.U32 R7, RZ, RZ, R6 ;  /* 0x000000ffff07b224 */ /* 0x000fe400078e0006 */
[----:B------:R-:W-:Y:S02]  /*14d40*/  @!P3 IMAD.MOV.U32 R6, RZ, RZ, R5 ;  /* 0x000000ffff06b224 */ /* 0x000fe400078e0005 */
[----:B------:R-:W0:Y:S04]  /*14d50*/  SHFL.IDX PT, R5, R4, 0x1, 0x1c1f ;  /* 0x003c1f0004057f89 */ /* 0x000e2800000e0000 */
[----:B--2---:R-:W-:Y:S04]  /*14d60*/  @!P3 LDGSTS.E.BYPASS.LTC128B.128 [R11+0xc400], desc[UR54][R6.64], !P0 ;  /* 0x0c400000060bbfae */ /* 0x004fe8000c101d76 */
        /* <DEDUP_REMOVED lines=14> */
[----:B------:R-:W-:-:S03]  /*14e50*/  VIADD R6, R2, 0x40 ;  /* 0x0000004002067836 */ /* 0x000fc60000000000 */
[----:B------:R-:W2:Y:S02]  /*14e60*/  SHFL.IDX PT, R0, R0, 0x3, 0x1c1f ;  /* 0x007c1f0000007f89 */ /* 0x000ea400000e0000 */
[----:B------:R-:W-:-:S13]  /*14e70*/  ISETP.GE.AND P3, PT, R6, R3, PT ;  /* 0x000000030600720c */ /* 0x000fda0003f66270 */
[----:B0-----:R-:W-:-:S05]  /*14e80*/  @!P3 LEA R5, P4, R20, R5, 0x1 ;  /* 0x000000051405b211 */ /* 0x001fca00078808ff */
[----:B-1----:R-:W-:Y:S02]  /*14e90*/  @!P3 IMAD.X R7, RZ, RZ, R7, P4 ;  /* 0x000000ffff07b224 */ /* 0x002fe400020e0607 */
[----:B------:R-:W-:Y:S02]  /*14ea0*/  @!P3 IMAD.MOV.U32 R6, RZ, RZ, R5 ;  /* 0x000000ffff06b224 */ /* 0x000fe400078e0005 */
[----:B------:R-:W-:-:S03]  /*14eb0*/  VIADD R5, R2, 0x60 ;  /* 0x0000006002057836 */ /* 0x000fc60000000000 */
[----:B------:R-:W-:Y:S04]  /*14ec0*/  @!P3 LDGSTS.E.BYPASS.LTC128B.128 [R11+0xd400], desc[UR54][R6.64], !P0 ;  /* 0x0d400000060bbfae */ /* 0x000fe8000c101d76 */
[----:B------:R-:W-:Y:S04]  /*14ed0*/  @!P3 LDGSTS.E.BYPASS.LTC128B.128 [R11+0x10400], desc[UR54][R6.64+0x40], !P1 ;  /* 0x10400040060bbfae */ /* 0x000fe8000c901d76 */
[----:B------:R-:W-:Y:S01]  /*14ee0*/  @!P3 LDGSTS.E.BYPASS.LTC128B.128 [R11+0x13400], desc[UR54][R6.64+0x80], !P2 ;  /* 0x13400080060bbfae */ /* 0x000fe2000d101d76 */
[----:B------:R-:W-:-:S13]  /*14ef0*/  ISETP.GE.AND P3, PT, R5, R3, PT ;  /* 0x000000030500720c */ /* 0x000fda0003f66270 */
[----:B------:R-:W-:-:S05]  /*14f00*/  @!P3 LEA R4, P4, R20, R4, 0x1 ;  /* 0x000000041404b211 */ /* 0x000fca00078808ff */
[----:B--2---:R-:W-:-:S04]  /*14f10*/  @!P3 IMAD.X R0, RZ, RZ, R0, P4 ;  /* 0x000000ffff00b224 */ /* 0x004fc800020e0600 */
[----:B------:R-:W-:Y:S02]  /*14f20*/  @!P3 IMAD.MOV.U32 R5, RZ, RZ, R0 ;  /* 0x000000ffff05b224 */ /* 0x000fe400078e0000 */
        /* <DEDUP_REMOVED lines=15> */
.L_x_11284:
[----:B------:R-:W2:Y:S01]  /*15020*/  LDL R0, [R1+0x1c] ;  /* 0x00001c0001007983 */ /* 0x000ea20000100800 */
[----:B------:R-:W-:-:S05]  /*15030*/  VIADD R2, R2, 0xa0 ;  /* 0x000000a002027836 */ /* 0x000fca0000000000 */
[----:B------:R-:W-:-:S13]  /*15040*/  ISETP.GE.AND P3, PT, R2, R3, PT ;  /* 0x000000030200720c */ /* 0x000fda0003f66270 */
[----:B------:R-:W-:-:S05]  /*15050*/  @!P3 LEA R2, P4, R20, R9, 0x1 ;  /* 0x000000091402b211 */ /* 0x000fca00078808ff */
        /* <DEDUP_REMOVED lines=9> */
.L_x_11204:
        /* <DEDUP_REMOVED lines=18> */
.L_x_11285:
[----:B------:R-:W-:Y:S05]  /*15210*/  BSYNC B0 ;  /* 0x0000000000007941 */ /* 0x000fea0003800000 */
.L_x_11205:
[----:B------:R-:W1:Y:S04]  /*15220*/  LDL.LU R3, [R1+0x28] ;  /* 0x0000280001037983 */ /* 0x000e680000300800 */
[----:B------:R-:W2:Y:S01]  /*15230*/  LDL R2, [R1+0x10] ;  /* 0x0000100001027983 */ /* 0x000ea20000100800 */
[----:B------:R-:W-:Y:S01]  /*15240*/  BSSY B0, `(.L_x_11207) ;  /* 0x0000100000007945 */ /* 0x000fe20003800000 */
[----:B-1----:R-:W-:-:S05]  /*15250*/  VIADD R0, R3, 0xfffffffe ;  /* 0xfffffffe03007836 */ /* 0x002fca0000000000 */
[----:B--2---:R-:W-:-:S13]  /*15260*/  ISETP.GE.AND P0, PT, R0, R2, PT ;  /* 0x000000020000720c */ /* 0x004fda0003f06270 */
[----:B------:R-:W-:Y:S05]  /*15270*/  @!P0 BRA `(.L_x_11208) ;  /* 0x0000000c00f08947 */ /* 0x000fea0003800000 */
[----:B------:R-:W0:Y:S01]  /*15280*/  S2R R2, SR_TID.X ;  /* 0x0000000000027919 */ /* 0x000e220000002100 */
[----:B------:R-:W-:Y:S01]  /*15290*/  ULDC UR4, c[0x0][0x2f4] ;  /* 0x0000bd0000047ab9 */ /* 0x000fe20000000800 */
[----:B------:R-:W-:Y:S01]  /*152a0*/  IMAD.MOV.U32 R20, RZ, RZ, R29 ;  /* 0x000000ffff147224 */ /* 0x000fe200078e001d */
[----:B------:R1:W-:Y:S01]  /*152b0*/  STL [R1], R26 ;  /* 0x0000001a01007387 */ /* 0x0003e20000100800 */
[----:B------:R-:W-:Y:S02]  /*152c0*/  IMAD.MOV.U32 R10, RZ, RZ, R25 ;  /* 0x000000ffff0a7224 */ /* 0x000fe400078e0019 */
[----:B0-----:R-:W-:-:S05]  /*152d0*/  IMAD.SHL.U32 R4, R2, 0x8, RZ ;  /* 0x0000000802047824 */ /* 0x001fca00078e00ff */
[----:B------:R-:W-:-:S04]  /*152e0*/  LOP3.LUT R4, R4, 0x18, RZ, 0xc0, !PT ;  /* 0x0000001804047812 */ /* 0x000fc800078ec0ff */
[C---:B------:R-:W-:Y:S02]  /*152f0*/  LOP3.LUT R3, R4.reuse, 0x20, RZ, 0xfc, !PT ;  /* 0x0000002004037812 */ /* 0x040fe400078efcff */
[C---:B------:R-:W-:Y:S02]  /*15300*/  LOP3.LUT R2, R4.reuse, 0x40, RZ, 0xfc, !PT ;  /* 0x0000004004027812 */ /* 0x040fe400078efcff */
[----:B------:R-:W-:Y:S02]  /*15310*/  ISETP.GE.AND P3, PT, R4, UR4, PT ;  /* 0x0000000404007c0c */ /* 0x000fe4000bf66270 */
[----:B------:R-:W-:Y:S02]  /*15320*/  ISETP.GE.AND P2, PT, R3, UR4, PT ;  /* 0x0000000403007c0c */ /* 0x000fe4000bf46270 */
[----:B-1----:R-:W-:-:S13]  /*15330*/  ISETP.GE.AND P1, PT, R2, UR4, PT ;  /* 0x0000000402007c0c */ /* 0x002fda000bf26270 */
.L_x_11221:
[----:B------:R-:W2:Y:S01]  /*15340*/  LDL R8, [R1+0x14] ;  /* 0x0000140001087983 */ /* 0x000ea20000100800 */
[----:B------:R-:W0:Y:S03]  /*15350*/  LDC R4, c[0x0][0x430] ;  /* 0x00010c00ff047b82 */ /* 0x000e260000000800 */
[----:B------:R-:W3:Y:S04]  /*15360*/  LDL R7, [R1+0x18] ;  /* 0x0000180001077983 */ /* 0x000ee80000100800 */
[----:B------:R-:W4:Y:S01]  /*15370*/  LDL R6, [R1+0x8] ;  /* 0x0000080001067983 */ /* 0x000f220000100800 */
[----:B------:R-:W1:Y:S01]  /*15380*/  S2R R2, SR_TID.X ;  /* 0x0000000000027919 */ /* 0x000e620000002100 */
        /* <DEDUP_REMOVED lines=21> */
[----:B------:R-:W-:-:S03]  /*154e0*/  ULDC.64 UR4, c[0x0][0x418] ;  /* 0x0001060000047ab9 */ /* 0x000fc60000000a00 */
[----:B------:R-:W-:Y:S01]  /*154f0*/  IMAD.IADD R3, R4, 0x1, R3 ;  /* 0x0000000104037824 */ /* 0x000fe200078e0203 */
[----:B------:R-:W-:-:S04]  /*15500*/  LEA R4, P0, R2, UR4, 0x2 ;  /* 0x0000000402047c11 */ /* 0x000fc8000f8010ff */
[----:B------:R-:W-:-:S05]  /*15510*/  LEA.HI.X R5, R2, UR5, R3, 0x2, P0 ;  /* 0x0000000502057c11 */ /* 0x000fca00080f1403 */
[----:B------:R-:W2:Y:S01]  /*15520*/  LDG.E R8, desc[UR54][R4.64] ;  /* 0x0000003604087981 */ /* 0x000ea2000c1e1900 */
[----:B------:R-:W-:Y:S02]  /*15530*/  IMAD.U32 R6, RZ, RZ, UR36 ;  /* 0x00000024ff067e24 */ /* 0x000fe4000f8e00ff */
[----:B------:R-:W-:-:S03]  /*15540*/  VIADD R25, R10, 0x1 ;  /* 0x000000010a197836 */ /* 0x000fc60000000000 */
[----:B------:R-:W-:Y:S02]  /*15550*/  ISETP.NE.AND P4, PT, R6, 0x3, PT ;  /* 0x000000030600780c */ /* 0x000fe40003f85270 */
        /* <DEDUP_REMOVED lines=8> */
.L_x_11209:
[----:B------:R-:W-:Y:S01]  /*155e0*/  IMAD R5, R25, 0x8, R22 ;  /* 0x0000000819057824 */ /* 0x000fe200078e0216 */
[----:B------:R-:W-:Y:S01]  /*155f0*/  SHF.L.U32 R0, R29, 0x1f, RZ ;  /* 0x0000001f1d007819 */ /* 0x000fe200000006ff */
[----:B------:R-:W-:Y:S03]  /*15600*/  BSSY B1, `(.L_x_11210) ;  /* 0x0000003000017945 */ /* 0x000fe60003800000 */
[----:B------:R-:W0:Y:S02]  /*15610*/  SYNCS.PHASECHK.TRANS64.TRYWAIT P0, [R5+URZ+0x2d840], R0 ;  /* 0x02d84000050075a7 */ /* 0x000e24000800017f */
[----:B0-----:R-:W-:Y:S05]  /*15620*/  @!P0 BRA `(.L_x_11211) ;  /* 0x0000003400608947 */ /* 0x001fea0003800000 */
.L_x_11286:
[----:B------:R-:W-:Y:S05]  /*15630*/  BSYNC B1 ;  /* 0x0000000000017941 */ /* 0x000fea0003800000 */
.L_x_11210:
[----:B------:R-:W2:Y:S01]  /*15640*/  LDL R4, [R1+0x4] ;  /* 0x0000040001047983 */ /* 0x000ea20000100800 */
[----:B------:R-:W-:Y:S01]  /*15650*/  SHF.R.S32.HI R21, RZ, 0x1f, R9 ;  /* 0x0000001fff157819 */ /* 0x000fe20000011409 */
[----:B------:R-:W-:Y:S01]  /*15660*/  ULDC.64 UR4, c[0x0][0x300] ;  /* 0x0000c00000047ab9 */ /* 0x000fe20000000a00 */
[----:B------:R-:W-:Y:S01]  /*15670*/  LOP3.LUT P5, RZ, R23, 0x2, RZ, 0xc0, !PT ;  /* 0x0000000217ff7812 */ /* 0x000fe200078ac0ff */
        /* <DEDUP_REMOVED lines=56> */
.L_x_11296:
        /* <DEDUP_REMOVED lines=11> */
.L_x_11213:
        /* <DEDUP_REMOVED lines=11> */
.L_x_11214:
[----:B------:R1:W-:Y:S01]  /*15b60*/  SYNCS.ARRIVE.TRANS64.A1T0 RZ, [R5+URZ+0x2d830], RZ ;  /* 0x02d830ff05ff79a7 */ /* 0x0003e2000810003f */
[----:B------:R-:W-:Y:S05]  /*15b70*/  @!P5 BRA `(.L_x_11215) ;  /* 0x000000000004d947 */ /* 0x000fea0003800000 */
[----:B------:R-:W-:Y:S01]  /*15b80*/  BPT.TRAP 0x1 ;  /* 0x000000040000795c */ /* 0x000fe20000300000 */
.L_x_11215:
[----:B------:R-:W-:Y:S01]  /*15b90*/  SHF.L.U32 R2, R20, 0x1f, RZ ;  /* 0x0000001f14027819 */ /* 0x000fe200000006ff */
[----:B-1----:R-:W-:Y:S01]  /*15ba0*/  IMAD R5, R10, 0x8, R22 ;  /* 0x000000080a057824 */ /* 0x002fe200078e0216 */
[----:B------:R-:W-:Y:S03]  /*15bb0*/  BSSY B1, `(.L_x_11216) ;  /* 0x0000003000017945 */ /* 0x000fe60003800000 */
[----:B------:R-:W1:Y:S02]  /*15bc0*/  SYNCS.PHASECHK.TRANS64.TRYWAIT P0, [R5+URZ+0x2d860], R2 ;  /* 0x02d86002050075a7 */ /* 0x000e64000800017f */
[----:B-1----:R-:W-:Y:S05]  /*15bd0*/  @!P0 BRA `(.L_x_11217) ;  /* 0x00000034005c8947 */ /* 0x002fea0003800000 */
.L_x_11297:
[----:B------:R-:W-:Y:S05]  /*15be0*/  BSYNC B1 ;  /* 0x0000000000017941 */ /* 0x000fea0003800000 */
.L_x_11216:
        /* <DEDUP_REMOVED lines=49> */
.L_x_11307:
        /* <DEDUP_REMOVED lines=32> */
.L_x_11219:
[----:B------:R-:W-:Y:S02]  /*16100*/  PLOP3.LUT P4, PT, P4, P0, PT, 0xa2, 0x0 ;  /* 0x000000000000781c */ /* 0x000fe40002781472 */
[----:B------:R-:W-:-:S08]  /*16110*/  @P0 R2UR P4, UR4, R5 ;  /* 0x00000000050402ca */ /* 0x000fd00000080000 */
[----:B------:R-:W-:-:S05]  /*16120*/  @P0 PLOP3.LUT P0, PT, P4, PT, PT, 0x80, 0x0 ;  /* 0x000000000000081c */ /* 0x000fca000270f070 */
[----:B------:R-:W-:Y:S01]  /*16130*/  @!P4 SYNCS.ARRIVE.TRANS64.RED.A0T1 RZ, [UR4+0x2d850], RZ ;  /* 0x02d850ffffffc9a7 */ /* 0x000fe20008200404 */
[----:B------:R-:W-:Y:S07]  /*16140*/  @!P4 ARRIVES.LDGSTSBAR.64.TRANSCNT [UR4+0x2d850] ;  /* 0x02d85000ff00c9b0 */ /* 0x000fee0008000a84 */
[----:B------:R-:W-:Y:S05]  /*16150*/  @P0 BRA.U.ANY `(.L_x_11219) ;  /* 0xfffffffd00e80947 */ /* 0x000fea000393ffff */
[----:B------:R-:W-:Y:S01]  /*16160*/  NOP ;  /* 0x0000000000007918 */ /* 0x000fe20000000000 */
[----:B------:R-:W-:Y:S02]  /*16170*/  IMAD.U32 R2, RZ, RZ, UR36 ;  /* 0x00000024ff027e24 */ /* 0x000fe4000f8e00ff */
[----:B------:R-:W-:-:S03]  /*16180*/  IMAD.MOV.U32 R24, RZ, RZ, R0 ;  /* 0x000000ffff187224 */ /* 0x000fc600078e0000 */
[----:B------:R-:W-:-:S13]  /*16190*/  ISETP.NE.AND P5, PT, R2, 0x3, PT ;  /* 0x000000030200780c */ /* 0x000fda0003fa5270 */
[----:B------:R-:W-:Y:S05]  /*161a0*/  @!P5 BRA `(.L_x_11220) ;  /* 0x000000000004d947 */ /* 0x000fea0003800000 */
[----:B------:R-:W-:Y:S01]  /*161b0*/  BPT.TRAP 0x1 ;  /* 0x000000040000795c */ /* 0x000fe20000300000 */
.L_x_11220:
[----:B------:R-:W2:Y:S01]  /*161c0*/  LDL R2, [R1+0x10] ;  /* 0x0000100001027983 */ /* 0x000ea20000100800 */
[----:B------:R1:W-:Y:S01]  /*161d0*/  SYNCS.ARRIVE.TRANS64.A1T0 RZ, [R5+URZ+0x2d850], RZ ;  /* 0x02d850ff05ff79a7 */ /* 0x0003e2000810003f */
[C---:B------:R-:W-:Y:S02]  /*161e0*/  VIADD R0, R26.reuse, 0xffffffff ;  /* 0xffffffff1a007836 */ /* 0x040fe40000000000 */
[----:B------:R1:W-:Y:S01]  /*161f0*/  STL [R1], R26 ;  /* 0x0000001a01007387 */ /* 0x0003e20000100800 */
[----:B------:R-:W-:Y:S02]  /*16200*/  IMAD.MOV.U32 R20, RZ, RZ, R29 ;  /* 0x000000ffff147224 */ /* 0x000fe400078e001d */
[----:B------:R-:W-:Y:S01]  /*16210*/  IMAD.MOV.U32 R10, RZ, RZ, R25 ;  /* 0x000000ffff0a7224 */ /* 0x000fe200078e0019 */
[----:B--2---:R-:W-:-:S13]  /*16220*/  ISETP.GT.AND P0, PT, R26, R2, PT ;  /* 0x000000021a00720c */ /* 0x004fda0003f04270 */
[----:B-1----:R-:W-:Y:S05]  /*16230*/  @P0 BRA `(.L_x_11221) ;  /* 0xfffffff000400947 */ /* 0x002fea000383ffff */
.L_x_11208:
[----:B------:R-:W-:Y:S05]  /*16240*/  BSYNC B0 ;  /* 0x0000000000007941 */ /* 0x000fea0003800000 */
.L_x_11207:
[----:B------:R-:W1:Y:S01]  /*16250*/  S2R R2, SR_TID.X ;  /* 0x0000000000027919 */ /* 0x000e620000002100 */
[----:B------:R-:W-:Y:S01]  /*16260*/  BSSY B0, `(.L_x_11222) ;  /* 0x0000010000007945 */ /* 0x000fe20003800000 */
        /* <DEDUP_REMOVED lines=15> */
.L_x_11223:
[----:B------:R-:W-:Y:S05]  /*16360*/  BSYNC B0 ;  /* 0x0000000000007941 */ /* 0x000fea0003800000 */
.L_x_11222:
[----:B------:R-:W-:-:S05]  /*16370*/  IMAD.U32 R0, RZ, RZ, UR36 ;  /* 0x00000024ff007e24 */ /* 0x000fca000f8e00ff */
[----:B------:R-:W-:-:S13]  /*16380*/  ISETP.NE.AND P0, PT, R0, 0x3, PT ;  /* 0x000000030000780c */ /* 0x000fda0003f05270 */
[----:B------:R-:W-:Y:S05]  /*16390*/  @!P0 BRA `(.L_x_11224) ;  /* 0x0000000000048947 */ /* 0x000fea0003800000 */
[----:B------:R-:W-:Y:S01]  /*163a0*/  BPT.TRAP 0x1 ;  /* 0x000000040000795c */ /* 0x000fe20000300000 */
.L_x_11224:
[----:B------:R-:W2:Y:S01]  /*163b0*/  LDL.LU R2, [R1+0xc] ;  /* 0x00000c0001027983 */ /* 0x000ea20000300800 */
[----:B------:R-:W-:Y:S01]  /*163c0*/  IMAD R0, R25, 0x8, R22 ;  /* 0x0000000819007824 */ /* 0x000fe200078e0216 */
[----:B------:R-:W-:Y:S01]  /*163d0*/  SHF.L.U32 R3, R29, 0x1f, RZ ;  /* 0x0000001f1d037819 */ /* 0x000fe200000006ff */
[----:B------:R-:W-:Y:S03]  /*163e0*/  BSSY B0, `(.L_x_11225) ;  /* 0x0000004000007945 */ /* 0x000fe60003800000 */
[----:B------:R-:W1:Y:S01]  /*163f0*/  SYNCS.PHASECHK.TRANS64.TRYWAIT P0, [R0+URZ+0x2d860], R3 ;  /* 0x02d86003000075a7 */ /* 0x000e62000800017f */
[----:B--2---:R-:W-:Y:S01]  /*16400*/  IMAD R6, R26, -0x80, R2 ;  /* 0xffffff801a067824 */ /* 0x004fe200078e0202 */
[----:B-1----:R-:W-:Y:S06]  /*16410*/  @!P0 BRA `(.L_x_11226) ;  /* 0x0000003000c48947 */ /* 0x002fec0003800000 */
.L_x_11308:
[----:B------:R-:W-:Y:S05]  /*16420*/  BSYNC B0 ;  /* 0x0000000000007941 */ /* 0x000fea0003800000 */
.L_x_11225:
[----:B------:R-:W0:Y:S01]  /*16430*/  S2R R2, SR_TID.X ;  /* 0x0000000000027919 */ /* 0x000e220000002100 */
[----:B------:R-:W-:Y:S01]  /*16440*/  UMOV UR4, 0xffffffff ;  /* 0xffffffff00047882 */ /* 0x000fe20000000000 */
[----:B------:R-:W2:Y:S01]  /*16450*/  S2R R7, SR_TID.X ;  /* 0x0000000000077919 */ /* 0x000ea20000002100 */
[----:B0-----:R-:W-:Y:S01]  /*16460*/  LOP3.LUT R5, R2, 0x7f, RZ, 0xc0, !PT ;  /* 0x0000007f02057812 */ /* 0x001fe200078ec0ff */
[----:B--2---:R-:W-:-:S03]  /*16470*/  IMAD.SHL.U32 R2, R7, 0x8, RZ ;  /* 0x0000000807027824 */ /* 0x004fc600078e00ff */
[----:B------:R-:W-:Y:S01]  /*16480*/  SHF.R.U32.HI R5, RZ, 0x2, R5 ;  /* 0x00000002ff057819 */ /* 0x000fe20000011605 */
[----:B------:R-:W-:Y:S01]  /*16490*/  IMAD.SHL.U32 R4, R7, 0x8, RZ ;  /* 0x0000000807047824 */ /* 0x000fe200078e00ff */
[----:B------:R-:W-:-:S03]  /*164a0*/  LOP3.LUT R2, R2, 0xd8, RZ, 0xc0, !PT ;  /* 0x000000d802027812 */ /* 0x000fc600078ec0ff */
[----:B------:R-:W-:Y:S01]  /*164b0*/  IMAD.IADD R6, R6, 0x1, -R5 ;  /* 0x0000000106067824 */ /* 0x000fe200078e0a05 */
        /* <DEDUP_REMOVED lines=47> */
.L_x_11318:
        /* <DEDUP_REMOVED lines=13> */
.L_x_11228:
        /* <DEDUP_REMOVED lines=11> */
.L_x_11229:
[----:B------:R-:W-:Y:S01]  /*16930*/  VIADD R25, R25, 0x1 ;  /* 0x0000000119197836 */ /* 0x000fe20000000000 */
[----:B------:R0:W-:Y:S04]  /*16940*/  SYNCS.ARRIVE.TRANS64.A1T0 RZ, [R0+URZ+0x2d850], RZ ;  /* 0x02d850ff00ff79a7 */ /* 0x0001e8000810003f */
[----:B------:R-:W-:-:S04]  /*16950*/  ISETP.NE.AND P0, PT, R25, 0x2, PT ;  /* 0x000000021900780c */ /* 0x000fc80003f05270 */
[----:B0-----:R-:W-:Y:S02]  /*16960*/  SEL R0, RZ, 0x1, P0 ;  /* 0x00000001ff007807 */ /* 0x001fe40000000000 */
[----:B------:R-:W-:Y:S02]  /*16970*/  SEL R25, R25, RZ, P0 ;  /* 0x000000ff19197207 */ /* 0x000fe40000000000 */
[----:B------:R-:W-:-:S07]  /*16980*/  LOP3.LUT R29, R29, R0, RZ, 0x3c, !PT ;  /* 0x000000001d1d7212 */ /* 0x000fce00078e3cff */
.L_x_11188:
[----:B------:R-:W-:Y:S05]  /*16990*/  BSYNC B7 ;  /* 0x0000000000077941 */ /* 0x000fea0003800000 */
.L_x_11186:
        /* <DEDUP_REMOVED lines=11> */
.L_x_11230:
        /* <DEDUP_REMOVED lines=10> */
[----:B------:R1:W2:Y:S01]  /*16af0*/  @!P1 LDG.E R3, desc[UR54][R2.64] ;  /* 0x0000003602039981 */ /* 0x0002a2000c1e1900 */
[C---:B------:R-:W-:Y:S02]  /*16b00*/  ISETP.GE.U32.AND P2, PT, R7.reuse, 0x2, PT ;  /* 0x000000020700780c */ /* 0x040fe40003f46070 */
[C---:B------:R-:W-:Y:S01]  /*16b10*/  ISETP.GE.U32.AND P3, PT, R7.reuse, 0x4, PT ;  /* 0x000000040700780c */ /* 0x040fe20003f66070 */
[----:B------:R-:W-:Y:S01]  /*16b20*/  SHFL.IDX PT, R0, R16, RZ, 0x1f ;  /* 0x00001fff10007589 */ /* 0x000fe200000e0000 */
[C---:B------:R-:W-:Y:S02]  /*16b30*/  ISETP.GE.U32.AND P4, PT, R7.reuse, 0x8, PT ;  /* 0x000000080700780c */ /* 0x040fe40003f86070 */
[C---:B------:R-:W-:Y:S01]  /*16b40*/  ISETP.GE.U32.AND P5, PT, R7.reuse, 0x10, PT ;  /* 0x000000100700780c */ /* 0x040fe20003fa6070 */
[----:B------:R-:W-:Y:S01]  /*16b50*/  SHFL.IDX PT, R16, R16, 0x1, 0x1f ;  /* 0x00201f0010107f89 */ /* 0x000fe200000e0000 */
[----:B-1----:R-:W-:Y:S02]  /*16b60*/  IMAD.MOV.U32 R2, RZ, RZ, RZ ;  /* 0x000000ffff027224 */ /* 0x002fe400078e00ff */
        /* <DEDUP_REMOVED lines=18> */
.L_x_11328:
[----:B------:R-:W-:Y:S02]  /*16c90*/  ULDC UR4, c[0x0][0xc38] ;  /* 0x00030e0000047ab9 */ /* 0x000fe40000000800 */
[----:B------:R-:W-:-:S04]  /*16ca0*/  IMAD.U32 R4, RZ, RZ, UR4 ;  /* 0x00000004ff047e24 */ /* 0x000fc8000f8e00ff */
[----:B--2---:R-:W-:-:S04]  /*16cb0*/  IMAD R5, R14, R4, RZ ;  /* 0x000000040e057224 */ /* 0x004fc800078e02ff */
[----:B------:R-:W-:-:S05]  /*16cc0*/  IMAD.IADD R16, R16, 0x1, R5 ;  /* 0x0000000110107824 */ /* 0x000fca00078e0205 */
[----:B------:R-:W-:-:S13]  /*16cd0*/  ISETP.GT.AND P6, PT, R16, R0, PT ;  /* 0x000000001000720c */ /* 0x000fda0003fc4270 */
[----:B------:R-:W-:Y:S05]  /*16ce0*/  @P6 BRA `(.L_x_11233) ;  /* 0x00000000009c6947 */ /* 0x000fea0003800000 */
.L_x_11238:
[----:B------:R-:W2:Y:S01]  /*16cf0*/  LDC R4, c[0x0][0xc3c] ;  /* 0x00030f00ff047b82 */ /* 0x000ea20000000800 */
[----:B------:R-:W-:-:S05]  /*16d00*/  VIADD R19, R19, 0x1f ;  /* 0x0000001f13137836 */ /* 0x000fca0000000000 */
[----:B--2---:R-:W-:-:S13]  /*16d10*/  ISETP.GE.AND P6, PT, R19, R4, PT ;  /* 0x000000041300720c */ /* 0x004fda0003fc6270 */
[----:B------:R-:W-:Y:S05]  /*16d20*/  @P6 BRA `(.L_x_11234) ;  /* 0x0000000400d06947 */ /* 0x000fea0003800000 */
[----:B------:R-:W2:Y:S01]  /*16d30*/  S2R R2, SR_TID.X ;  /* 0x0000000000027919 */ /* 0x000ea20000002100 */
[----:B------:R-:W-:Y:S01]  /*16d40*/  BSSY B0, `(.L_x_11235) ;  /* 0x0000009000007945 */ /* 0x000fe20003800000 */
[----:B--2---:R-:W-:-:S05]  /*16d50*/  LOP3.LUT R2, R2, 0x1f, RZ, 0xc0, !PT ;  /* 0x0000001f02027812 */ /* 0x004fca00078ec0ff */
[----:B------:R-:W-:Y:S02]  /*16d60*/  IMAD.IADD R5, R19, 0x1, R2 ;  /* 0x0000000113057824 */ /* 0x000fe400078e0202 */
[----:B------:R-:W-:-:S03]  /*16d70*/  IMAD.MOV.U32 R2, RZ, RZ, RZ ;  /* 0x000000ffff027224 */ /* 0x000fc600078e00ff */
[----:B------:R-:W-:-:S13]  /*16d80*/  ISETP.GE.OR P6, PT, R5, R4, !P0 ;  /* 0x000000040500720c */ /* 0x000fda00047c6670 */
[----:B------:R-:W-:Y:S05]  /*16d90*/  @P6 BRA `(.L_x_11236) ;  /* 0x00000000000c6947 */ /* 0x000fea0003800000 */
[----:B-1----:R-:W1:Y:S02]  /*16da0*/  LDC.64 R2, c[0x0][0xc80] ;  /* 0x00032000ff027b82 */ /* 0x002e640000000a00 */
[----:B-1----:R-:W-:-:S06]  /*16db0*/  IMAD.WIDE R2, R5, 0x4, R2 ;  /* 0x0000000405027825 */ /* 0x002fcc00078e0202 */
[----:B------:R2:W5:Y:S02]  /*16dc0*/  LDG.E R2, desc[UR54][R2.64] ;  /* 0x0000003602027981 */ /* 0x000564000c1e1900 */
.L_x_11236:
[----:B------:R-:W-:Y:S05]  /*16dd0*/  BSYNC B0 ;  /* 0x0000000000007941 */ /* 0x000fea0003800000 */
.L_x_11235:
[----:B------:R-:W-:-:S03]  /*16de0*/  UMOV UR4, 0xffffffff ;  /* 0xffffffff00047882 */ /* 0x000fc60000000000 */
[----:B------:R-:W-:Y:S05]  /*16df0*/  BRA.DIV UR4, `(.L_x_11237) ;  /* 0x0000003204f47947 */ /* 0x000fea000b800000 */
[----:B-----5:R-:W3:Y:S02]  /*16e00*/  SHFL.UP PT, R14, R2, 0x1, RZ ;  /* 0x04200000020e7989 */ /* 0x020ee400000e00ff */
[----:B---3--:R-:W-:-:S05]  /*16e10*/  SEL R13, R14, RZ, P1 ;  /* 0x000000ff0e0d7207 */ /* 0x008fca0000800000 */
[----:B------:R-:W-:-:S05]  /*16e20*/  IMAD.IADD R13, R2, 0x1, R13 ;  /* 0x00000001020d7824 */ /* 0x000fca00078e020d */
[----:B------:R-:W3:Y:S02]  /*16e30*/  SHFL.UP PT, R14, R13, 0x2, RZ ;  /* 0x044000000d0e7989 */ /* 0x000ee400000e00ff */
[----:B---3--:R-:W-:-:S05]  /*16e40*/  SEL R14, R14, RZ, P2 ;  /* 0x000000ff0e0e7207 */ /* 0x008fca0001000000 */
[----:B-12---:R-:W-:-:S05]  /*16e50*/  IMAD.IADD R3, R13, 0x1, R14 ;  /* 0x000000010d037824 */ /* 0x006fca00078e020e */
        /* <DEDUP_REMOVED lines=10> */
.L_x_11336:
[----:B------:R-:W-:Y:S02]  /*16f00*/  ULDC UR4, c[0x0][0xc38] ;  /* 0x00030e0000047ab9 */ /* 0x000fe40000000800 */
[----:B------:R-:W-:-:S04]  /*16f10*/  IMAD.U32 R4, RZ, RZ, UR4 ;  /* 0x00000004ff047e24 */ /* 0x000fc8000f8e00ff */
[----:B--2---:R-:W-:-:S04]  /*16f20*/  IMAD R5, R14, R4, RZ ;  /* 0x000000040e057224 */ /* 0x004fc800078e02ff */
[----:B------:R-:W-:-:S05]  /*16f30*/  IMAD.IADD R16, R5, 0x1, R16 ;  /* 0x0000000105107824 */ /* 0x000fca00078e0210 */
[----:B------:R-:W-:-:S13]  /*16f40*/  ISETP.GT.AND P6, PT, R16, R0, PT ;  /* 0x000000001000720c */ /* 0x000fda0003fc4270 */
[----:B------:R-:W-:Y:S05]  /*16f50*/  @!P6 BRA `(.L_x_11238) ;  /* 0xfffffffc0064e947 */ /* 0x000fea000383ffff */
.L_x_11233:
        /* <DEDUP_REMOVED lines=8> */
.L_x_11340:
[----:B------:R-:W-:Y:S01]  /*16fe0*/  ISETP.NE.AND P0, PT, R6, RZ, PT ;  /* 0x000000ff0600720c */ /* 0x000fe20003f05270 */
[----:B------:R-:W-:-:S12]  /*16ff0*/  IMAD.MOV.U32 R6, RZ, RZ, RZ ;  /* 0x000000ffff067224 */ /* 0x000fd800078e00ff */
[----:B------:R-:W-:Y:S05]  /*17000*/  @!P0 BRA `(.L_x_11240) ;  /* 0x0000000000108947 */ /* 0x000fea0003800000 */
[----:B------:R-:W-:Y:S01]  /*17010*/  UMOV UR4, 0xffffffff ;  /* 0xffffffff00047882 */ /* 0x000fe20000000000 */
[----:B------:R-:W-:Y:S02]  /*17020*/  VIADD R12, R5, 0xffffffff ;  /* 0xffffffff050c7836 */ /* 0x000fe40000000000 */
[----:B------:R-:W-:Y:S05]  /*17030*/  BRA.DIV UR4, `(.L_x_11241) ;  /* 0x0000003604687947 */ /* 0x000fea000b800000 */
[----:B------:R4:W0:Y:S02]  /*17040*/  SHFL.IDX PT, R6, R3, R12, 0x1f ;  /* 0x00001f0c03067589 */ /* 0x00082400000e0000 */
.L_x_11240:
[----:B-12-4-:R-:W1:Y:S01]  /*17050*/  LDC.64 R2, c[0x0][0xc90] ;  /* 0x00032400ff027b82 */ /* 0x016e620000000a00 */
[----:B------:R-:W-:-:S04]  /*17060*/  IMAD.IADD R19, R5, 0x1, R19 ;  /* 0x0000000105137824 */ /* 0x000fc800078e0213 */
[----:B-1----:R-:W-:-:S05]  /*17070*/  IMAD.WIDE R2, R19, 0x4, R2 ;  /* 0x0000000413027825 */ /* 0x002fca00078e0202 */
[----:B------:R1:W3:Y:S01]  /*17080*/  LDG.E R7, desc[UR54][R2.64] ;  /* 0x0000003602077981 */ /* 0x0002e2000c1e1900 */
[----:B0-----:R-:W-:-:S04]  /*17090*/  IMAD R16, R6, R4, R16 ;  /* 0x0000000406107224 */ /* 0x001fc800078e0210 */
[----:B------:R-:W-:Y:S02]  /*170a0*/  IMAD.IADD R0, R0, 0x1, -R16 ;  /* 0x0000000100007824 */ /* 0x000fe400078e0a10 */
[----:B-1----:R-:W-:Y:S02]  /*170b0*/  IMAD.MOV.U32 R2, RZ, RZ, RZ ;  /* 0x000000ffff027224 */ /* 0x002fe400078e00ff */
[----:B---3--:R-:W-:-:S05]  /*170c0*/  IMAD R5, R17, R7, RZ ;  /* 0x0000000711057224 */ /* 0x008fca00078e02ff */
        /* <DEDUP_REMOVED lines=47> */
[C---:B------:R-:W-:Y:S01]  /*173c0*/  LOP3.LUT R0, R5.reuse, R4, RZ, 0x3c, !PT ;  /* 0x0000000405007212 */ /* 0x040fe200078e3cff */
[----:B------:R-:W-:-:S03]  /*173d0*/  IMAD.IADD R5, R5, 0x1, R6 ;  /* 0x0000000105057824 */ /* 0x000fc600078e0206 */
[----:B------:R-:W-:-:S07]  /*173e0*/  ISETP.GE.AND P2, PT, R0, RZ, PT ;  /* 0x000000ff0000720c */ /* 0x000fce0003f46270 */
[----:B------:R-:W-:-:S06]  /*173f0*/  @P0 VIADD R2, R2, 0x1 ;  /* 0x0000000102020836 */ /* 0x000fcc0000000000 */
[----:B------:R-:W-:Y:S01]  /*17400*/  @!P2 IMAD.MOV R2, RZ, RZ, -R2 ;  /* 0x000000ffff02a224 */ /* 0x000fe200078e0a02 */
[----:B------:R-:W-:Y:S01]  /*17410*/  @!P1 LOP3.LUT R2, RZ, R4, RZ, 0x33, !PT ;  /* 0x00000004ff029212 */ /* 0x000fe200078e33ff */
[----:B------:R-:W-:-:S04]  /*17420*/  IMAD.MOV R4, RZ, RZ, -R4 ;  /* 0x000000ffff047224 */ /* 0x000fc800078e0a04 */
[----:B------:R-:W-:Y:S01]  /*17430*/  IMAD R18, R2, R4, R5 ;  /* 0x0000000402127224 */ /* 0x000fe200078e0205 */
[----:B------:R-:W-:-:S05]  /*17440*/  LOP3.LUT R2, RZ, R2, RZ, 0x33, !PT ;  /* 0x00000002ff027212 */ /* 0x000fca00078e33ff */
[----:B------:R-:W-:Y:S01]  /*17450*/  IMAD.IADD R17, R17, 0x1, R2 ;  /* 0x0000000111117824 */ /* 0x000fe200078e0202 */
[----:B------:R-:W-:Y:S06]  /*17460*/  BRA `(.L_x_11242) ;  /* 0x00000000001c7947 */ /* 0x000fec0003800000 */
.L_x_11234:
[----:B------:R-:W-:Y:S01]  /*17470*/  UMOV UR4, URZ ;  /* 0x0000003f00047c82 */ /* 0x000fe20008000000 */
[----:B------:R-:W-:Y:S01]  /*17480*/  UMOV UR5, URZ ;  /* 0x0000003f00057c82 */ /* 0x000fe20008000000 */
[----:B------:R-:W-:Y:S01]  /*17490*/  ULDC UR6, c[0x0][0xc3c] ;  /* 0x00030f0000067ab9 */ /* 0x000fe20000000800 */
[----:B------:R-:W-:Y:S02]  /*174a0*/  IMAD.MOV.U32 R16, RZ, RZ, R0 ;  /* 0x000000ffff107224 */ /* 0x000fe400078e0000 */
[----:B------:R-:W-:Y:S02]  /*174b0*/  IMAD.U32 R17, RZ, RZ, UR4 ;  /* 0x00000004ff117e24 */ /* 0x000fe4000f8e00ff */
[----:B------:R-:W-:Y:S02]  /*174c0*/  IMAD.U32 R18, RZ, RZ, UR5 ;  /* 0x00000005ff127e24 */ /* 0x000fe4000f8e00ff */
[----:B------:R-:W-:-:S07]  /*174d0*/  IMAD.U32 R19, RZ, RZ, UR6 ;  /* 0x00000006ff137e24 */ /* 0x000fce000f8e00ff */
.L_x_11242:
[----:B------:R-:W2:Y:S01]  /*174e0*/  S2R R0, SR_TID.X ;  /* 0x0000000000007919 */ /* 0x000ea20000002100 */
[----:B------:R-:W-:Y:S05]  /*174f0*/  WARPSYNC.ALL ;  /* 0x0000000000007948 */ /* 0x000fea0003800000 */
[----:B------:R-:W-:Y:S01]  /*17500*/  BAR.SYNC.DEFER_BLOCKING 0x4, 0x200 ;  /* 0x0108000000007b1d */ /* 0x000fe20000010000 */
[----:B--2---:R-:W-:-:S04]  /*17510*/  LOP3.LUT R0, R0, 0x1f, RZ, 0xc0, !PT ;  /* 0x0000001f00007812 */ /* 0x004fc800078ec0ff */
[----:B------:R-:W-:-:S13]  /*17520*/  ISETP.NE.AND P0, PT, R0, RZ, PT ;  /* 0x000000ff0000720c */ /* 0x000fda0003f05270 */
[----:B-1----:R-:W1:Y:S01]  /*17530*/  @!P0 S2R R3, SR_CgaCtaId ;  /* 0x0000000000038919 */ /* 0x002e620000008800 */
[----:B------:R-:W-:-:S04]  /*17540*/  @!P0 MOV R0, 0x400 ;  /* 0x0000040000008802 */ /* 0x000fc80000000f00 */
[----:B-1----:R-:W-:-:S05]  /*17550*/  @!P0 LEA R22, R3, R0, 0x18 ;  /* 0x0000000003168211 */ /* 0x002fca00078ec0ff */
[----:B------:R1:W-:Y:S01]  /*17560*/  @!P0 STS.128 [R22+0x2d8d0], R16 ;  /* 0x02d8d01016008388 */ /* 0x0003e20000000c00 */
[----:B------:R-:W-:Y:S06]  /*17570*/  BAR.ARV 0x5, 0x200 ;  /* 0x0148000000007b1d */ /* 0x000fec0000002000 */
.L_x_11231:
[----:B------:R-:W-:Y:S02]  /*17580*/  ULDC UR4, c[0x0][0xc3c] ;  /* 0x00030f0000047ab9 */ /* 0x000fe40000000800 */
[----:B---3--:R-:W-:-:S13]  /*17590*/  ISETP.GE.AND P0, PT, R19, UR4, PT ;  /* 0x0000000413007c0c */ /* 0x008fda000bf06270 */
[----:B------:R-:W-:Y:S05]  /*175a0*/  @!P0 BRA `(.L_x_11243) ;  /* 0xffffffb4008c8947 */ /* 0x000fea000383ffff */
[----:B------:R-:W-:Y:S05]  /*175b0*/  BSYNC B8 ;  /* 0x0000000000087941 */ /* 0x000fea0003800000 */
.L_x_11174:
        /* <DEDUP_REMOVED lines=12> */
.L_x_11343:
[----:B------:R-:W-:Y:S05]  /*17680*/  BSYNC B0 ;  /* 0x0000000000007941 */ /* 0x000fea0003800000 */
.L_x_11244:
[----:B------:R-:W-:-:S03]  /*17690*/  UMOV UR4, 0xffffffff ;  /* 0xffffffff00047882 */ /* 0x000fc60000000000 */
[----:B------:R-:W-:Y:S05]  /*176a0*/  BRA.DIV UR4, `(.L_x_11246) ;  /* 0x0000003204087947 */ /* 0x000fea000b800000 */
[----:B0-----:R-:W0:Y:S02]  /*176b0*/  S2R R0, SR_TID.X ;  /* 0x0000000000007919 */ /* 0x001e240000002100 */
[----:B0-----:R-:W-:-:S04]  /*176c0*/  SHF.R.U32.HI R0, RZ, 0x5, R0 ;  /* 0x00000005ff007819 */ /* 0x001fc80000011600 */
[----:B------:R-:W-:-:S05]  /*176d0*/  LOP3.LUT R0, R0, 0x3, RZ, 0xc0, !PT ;  /* 0x0000000300007812 */ /* 0x000fca00078ec0ff */
[----:B------:R0:W3:Y:S02]  /*176e0*/  SHFL.IDX PT, R14, R0, RZ, 0x1f ;  /* 0x00001fff000e7589 */ /* 0x0000e400000e0000 */
.L_x_11346:
[----:B---3--:R-:W-:Y:S01]  /*176f0*/  ISETP.NE.AND P0, PT, R14, RZ, PT ;  /* 0x000000ff0e00720c */ /* 0x008fe20003f05270 */
[----:B------:R-:W-:-:S12]  /*17700*/  BSSY B0, `(.L_x_11247) ;  /* 0x0000024000007945 */ /* 0x000fd80003800000 */
[----:B------:R-:W-:Y:S05]  /*17710*/  @P0 BRA `(.L_x_11248) ;  /* 0x0000000000880947 */ /* 0x000fea0003800000 */
[----:B------:R-:W-:-:S03]  /*17720*/  UMOV UR4, 0xffffffff ;  /* 0xffffffff00047882 */ /* 0x000fc60000000000 */
[----:B------:R-:W-:Y:S05]  /*17730*/  BRA.DIV UR4, `(.L_x_11249) ;  /* 0x0000003204187947 */ /* 0x000fea000b800000 */
[----:B------:R-:W-:-:S13]  /*17740*/  ELECT P6, URZ, PT ;  /* 0x00000000003f782f */ /* 0x000fda00038c0000 */
.L_x_11349:
[----:B------:R-:W-:Y:S05]  /*17750*/  @!P6 BRA `(.L_x_11248) ;  /* 0x000000000078e947 */ /* 0x000fea0003800000 */
[----:B------:R-:W-:-:S06]  /*17760*/  ULOP3.LUT UR4, UR43, 0x2, URZ, 0xfc, !UPT ;  /* 0x000000022b047892 */ /* 0x000fcc000f8efc3f */
[----:B0-----:R-:W-:-:S05]  /*17770*/  IMAD.U32 R0, RZ, RZ, UR4 ;  /* 0x00000004ff007e24 */ /* 0x001fca000f8e00ff */
[----:B------:R-:W-:-:S13]  /*17780*/  ISETP.NE.AND P0, PT, R0, 0x3, PT ;  /* 0x000000030000780c */ /* 0x000fda0003f05270 */
[----:B------:R-:W-:Y:S05]  /*17790*/  @!P0 BRA `(.L_x_11250) ;  /* 0x0000000000048947 */ /* 0x000fea0003800000 */
[----:B------:R-:W-:Y:S01]  /*177a0*/  BPT.TRAP 0x1 ;  /* 0x000000040000795c */ /* 0x000fe20000300000 */
.L_x_11250:
[----:B------:R-:W-:Y:S01]  /*177b0*/  IMAD R3, R25, 0x8, R5 ;  /* 0x0000000819037824 */ /* 0x000fe200078e0205 */
[----:B------:R-:W-:Y:S01]  /*177c0*/  SHF.L.U32 R2, R29, 0x1f, RZ ;  /* 0x0000001f1d027819 */ /* 0x000fe200000006ff */
[----:B------:R-:W-:-:S03]  /*177d0*/  VIADD R25, R25, 0x1 ;  /* 0x0000000119197836 */ /* 0x000fc60000000000 */
[----:B------:R-:W0:Y:S02]  /*177e0*/  SYNCS.PHASECHK.TRANS64.TRYWAIT P1, [R3+URZ+0x2d840], R2 ;  /* 0x02d84002030075a7 */ /* 0x000e24000802017f */
[----:B------:R-:W-:-:S04]  /*177f0*/  ISETP.NE.AND P2, PT, R25, 0x2, PT ;  /* 0x000000021900780c */ /* 0x000fc80003f45270 */
[----:B------:R-:W-:Y:S01]  /*17800*/  SEL R0, RZ, 0x1, P2 ;  /* 0x00000001ff007807 */ /* 0x000fe20001000000 */
[----:B0-----:R-:W-:Y:S08]  /*17810*/  @!P1 BRA `(.L_x_11251) ;  /* 0x0000003000009947 */ /* 0x001ff00003800000 */
.L_x_11350:
[----:B------:R-:W-:Y:S02]  /*17820*/  SEL R25, R25, RZ, P2 ;  /* 0x000000ff19197207 */ /* 0x000fe40001000000 */
[----:B------:R-:W-:Y:S01]  /*17830*/  LOP3.LUT R0, R29, R0, RZ, 0x3c, !PT ;  /* 0x000000001d007212 */ /* 0x000fe200078e3cff */
[----:B------:R-:W-:Y:S06]  /*17840*/  @!P0 BRA `(.L_x_11252) ;  /* 0x0000000000048947 */ /* 0x000fec0003800000 */
[----:B------:R-:W-:Y:S01]  /*17850*/  BPT.TRAP 0x1 ;  /* 0x000000040000795c */ /* 0x000fe20000300000 */
.L_x_11252:
[----:B------:R-:W-:Y:S01]  /*17860*/  IMAD R25, R25, 0x8, R5 ;  /* 0x0000000819197824 */ /* 0x000fe200078e0205 */
[----:B------:R-:W-:-:S04]  /*17870*/  SHF.L.U32 R0, R0, 0x1f, RZ ;  /* 0x0000001f00007819 */ /* 0x000fc800000006ff */
[----:B------:R-:W3:Y:S02]  /*17880*/  SYNCS.PHASECHK.TRANS64.TRYWAIT P1, [R25+URZ+0x2d840], R0 ;  /* 0x02d84000190075a7 */ /* 0x000ee4000802017f */
[----:B---3--:R-:W-:Y:S05]  /*17890*/  @!P1 BRA `(.L_x_11253) ;  /* 0x0000002c00f49947 */ /* 0x008fea0003800000 */
.L_x_11351:
[----:B------:R-:W-:Y:S05]  /*178a0*/  @!P0 BRA `(.L_x_11254) ;  /* 0x0000000000048947 */ /* 0x000fea0003800000 */
[----:B------:R-:W-:Y:S01]  /*178b0*/  BPT.TRAP 0x1 ;  /* 0x000000040000795c */ /* 0x000fe20000300000 */
.L_x_11254:
[----:B------:R-:W4:Y:S02]  /*178c0*/  SYNCS.PHASECHK.TRANS64.TRYWAIT P1, [R3+URZ+0x2d860], R2 ;  /* 0x02d86002030075a7 */ /* 0x000f24000802017f */
[----:B----4-:R-:W-:Y:S05]  /*178d0*/  @!P1 BRA `(.L_x_11255) ;  /* 0x0000002c00f89947 */ /* 0x010fea0003800000 */
.L_x_11352:
[----:B------:R-:W-:Y:S05]  /*178e0*/  @!P0 BRA `(.L_x_11256) ;  /* 0x0000000000048947 */ /* 0x000fea0003800000 */
[----:B------:R-:W-:Y:S01]  /*178f0*/  BPT.TRAP 0x1 ;  /* 0x000000040000795c */ /* 0x000fe20000300000 */
.L_x_11256:
[----:B------:R0:W0:Y:S02]  /*17900*/  SYNCS.PHASECHK.TRANS64.TRYWAIT P0, [R25+URZ+0x2d860], R0 ;  /* 0x02d86000190075a7 */ /* 0x000024000800017f */
[----:B0-----:R-:W-:Y:S05]  /*17910*/  @!P0 NANOSLEEP.SYNCS 0x989680 ;  /* 0x009896800000895d */ /* 0x001fea0003900000 */
[----:B------:R-:W0:Y:S02]  /*17920*/  @!P0 SYNCS.PHASECHK.TRANS64 P0, [R25+URZ+0x2d860], R0 ;  /* 0x02d86000190085a7 */ /* 0x000e24000800007f */
[----:B0-----:R-:W-:Y:S05]  /*17930*/  @!P0 BRA `(.L_x_11256) ;  /* 0xfffffffc00f08947 */ /* 0x001fea000383ffff */
.L_x_11248:
[----:B------:R-:W-:Y:S05]  /*17940*/  BSYNC B0 ;  /* 0x0000000000007941 */ /* 0x000fea0003800000 */
.L_x_11247:
[----:B------:R-:W-:Y:S05]  /*17950*/  EXIT ;  /* 0x000000000000794d */ /* 0x000fea0003800000 */
.L_x_11076:
[----:B0-----:R-:W-:-:S04]  /*17960*/  IMAD.U32 R3, RZ, RZ, UR41 ;  /* 0x00000029ff037e24 */ /* 0x001fc8000f8e00ff */
[----:B------:R0:W1:Y:S03]  /*17970*/  SYNCS.PHASECHK.TRANS64.TRYWAIT P1, [R3+URZ+0x2d800], R0 ;  /* 0x02d80000030075a7 */ /* 0x000066000802017f */
[----:B-1----:R-:W-:Y:S05]  /*17980*/  @!P1 NANOSLEEP.SYNCS 0x989680 ;  /* 0x009896800000995d */ /* 0x002fea0003900000 */
[----:B------:R-:W1:Y:S02]  /*17990*/  @!P1 SYNCS.PHASECHK.TRANS64 P1, [R3+URZ+0x2d800], R0 ;  /* 0x02d80000030095a7 */ /* 0x000e64000802007f */
[----:B-1----:R-:W-:Y:S05]  /*179a0*/  @!P1 BRA `(.L_x_11076) ;  /* 0xfffffffc00ec9947 */ /* 0x002fea000383ffff */
[----:B------:R-:W-:Y:S05]  /*179b0*/  BRA `(.L_x_11257) ;  /* 0xfffffea000a47947 */ /* 0x000fea000383ffff */
.L_x_11080:
[----:B-1----:R1:W2:Y:S02]  /*179c0*/  SYNCS.PHASECHK.TRANS64.TRYWAIT P1, [R6+URZ+0x2d830], R3 ;  /* 0x02d83003060075a7 */ /* 0x0022a4000802017f */
[----:B--2---:R-:W-:Y:S05]  /*179d0*/  @!P1 NANOSLEEP.SYNCS 0x989680 ;  /* 0x009896800000995d */ /* 0x004fea0003900000 */
[----:B------:R-:W2:Y:S02]  /*179e0*/  @!P1 SYNCS.PHASECHK.TRANS64 P1, [R6+URZ+0x2d830], R3 ;  /* 0x02d83003060095a7 */ /* 0x000ea4000802007f */
[----:B--2---:R-:W-:Y:S05]  /*179f0*/  @!P1 BRA `(.L_x_11080) ;  /* 0xfffffffc00f09947 */ /* 0x004fea000383ffff */
[----:B------:R-:W-:Y:S05]  /*17a00*/  BRA `(.L_x_11079) ;  /* 0xfffffea000c07947 */ /* 0x000fea000383ffff */
.L_x_11097:
[----:B-1----:R-:W-:-:S04]  /*17a10*/  IMAD.U32 R7, RZ, RZ, UR6 ;  /* 0x00000006ff077e24 */ /* 0x002fc8000f8e00ff */
[----:B------:R1:W2:Y:S03]  /*17a20*/  SYNCS.PHASECHK.TRANS64.TRYWAIT P1, [R7+URZ+0x2d830], R6 ;  /* 0x02d83006070075a7 */ /* 0x0002a6000802017f */
[----:B--2---:R-:W-:Y:S05]  /*17a30*/  @!P1 NANOSLEEP.SYNCS 0x989680 ;  /* 0x009896800000995d */ /* 0x004fea0003900000 */
[----:B------:R-:W2:Y:S02]  /*17a40*/  @!P1 SYNCS.PHASECHK.TRANS64 P1, [R7+URZ+0x2d830], R6 ;  /* 0x02d83006070095a7 */ /* 0x000ea4000802007f */
[----:B--2---:R-:W-:Y:S05]  /*17a50*/  @!P1 BRA `(.L_x_11097) ;  /* 0xfffffffc00ec9947 */ /* 0x004fea000383ffff */
[----:B------:R-:W-:Y:S05]  /*17a60*/  BRA `(.L_x_11094) ;  /* 0xfffffedc00dc7947 */ /* 0x000fea000383ffff */
.L_x_11101:
[----:B-1----:R-:W-:-:S04]  /*17a70*/  IMAD.U32 R7, RZ, RZ, UR6 ;  /* 0x00000006ff077e24 */ /* 0x002fc8000f8e00ff */
[----:B------:R1:W2:Y:S03]  /*17a80*/  SYNCS.PHASECHK.TRANS64.TRYWAIT P1, [R7+URZ+0x2d850], R6 ;  /* 0x02d85006070075a7 */ /* 0x0002a6000802017f */
[----:B--2---:R-:W-:Y:S05]  /*17a90*/  @!P1 NANOSLEEP.SYNCS 0x989680 ;  /* 0x009896800000995d */ /* 0x004fea0003900000 */
[----:B------:R-:W2:Y:S02]  /*17aa0*/  @!P1 SYNCS.PHASECHK.TRANS64 P1, [R7+URZ+0x2d850], R6 ;  /* 0x02d85006070095a7 */ /* 0x000ea4000802007f */
[----:B--2---:R-:W-:Y:S05]  /*17ab0*/  @!P1 BRA `(.L_x_11101) ;  /* 0xfffffffc00ec9947 */ /* 0x004fea000383ffff */
[----:B------:R-:W-:Y:S05]  /*17ac0*/  BRA `(.L_x_11098) ;  /* 0xfffffee000887947 */ /* 0x000fea000383ffff */
.L_x_11120:
[----:B-1----:R-:W-:-:S04]  /*17ad0*/  IMAD.U32 R7, RZ, RZ, UR6 ;  /* 0x00000006ff077e24 */ /* 0x002fc8000f8e00ff */
[----:B------:R1:W2:Y:S03]  /*17ae0*/  SYNCS.PHASECHK.TRANS64.TRYWAIT P1, [R7+URZ+0x2d830], R6 ;  /* 0x02d83006070075a7 */ /* 0x0002a6000802017f */
[----:B--2---:R-:W-:Y:S05]  /*17af0*/  @!P1 NANOSLEEP.SYNCS 0x989680 ;  /* 0x009896800000995d */ /* 0x004fea0003900000 */
[----:B------:R-:W2:Y:S02]  /*17b00*/  @!P1 SYNCS.PHASECHK.TRANS64 P1, [R7+URZ+0x2d830], R6 ;  /* 0x02d83006070095a7 */ /* 0x000ea4000802007f */
[----:B--2---:R-:W-:Y:S05]  /*17b10*/  @!P1 BRA `(.L_x_11120) ;  /* 0xfffffffc00ec9947 */ /* 0x004fea000383ffff */
[----:B------:R-:W-:Y:S05]  /*17b20*/  BRA `(.L_x_11117) ;  /* 0xffffff1800e87947 */ /* 0x000fea000383ffff */
.L_x_11124:
[----:B-1----:R-:W-:-:S04]  /*17b30*/  IMAD.U32 R7, RZ, RZ, UR6 ;  /* 0x00000006ff077e24 */ /* 0x002fc8000f8e00ff */
[----:B------:R1:W2:Y:S03]  /*17b40*/  SYNCS.PHASECHK.TRANS64.TRYWAIT P1, [R7+URZ+0x2d850], R6 ;  /* 0x02d85006070075a7 */ /* 0x0002a6000802017f */
[----:B--2---:R-:W-:Y:S05]  /*17b50*/  @!P1 NANOSLEEP.SYNCS 0x989680 ;  /* 0x009896800000995d */ /* 0x004fea0003900000 */
[----:B------:R-:W2:Y:S02]  /*17b60*/  @!P1 SYNCS.PHASECHK.TRANS64 P1, [R7+URZ+0x2d850], R6 ;  /* 0x02d85006070095a7 */ /* 0x000ea4000802007f */
[----:B--2---:R-:W-:Y:S05]  /*17b70*/  @!P1 BRA `(.L_x_11124) ;  /* 0xfffffffc00ec9947 */ /* 0x004fea000383ffff */
[----:B------:R-:W-:Y:S05]  /*17b80*/  BRA `(.L_x_11121) ;  /* 0xffffff1c00947947 */ /* 0x000fea000383ffff */
.L_x_11132:
[----:B-1----:R-:W-:-:S04]  /*17b90*/  IMAD.U32 R8, RZ, RZ, UR6 ;  /* 0x00000006ff087e24 */ /* 0x002fc8000f8e00ff */
[----:B------:R1:W2:Y:S03]  /*17ba0*/  SYNCS.PHASECHK.TRANS64.TRYWAIT P1, [R8+URZ+0x2d830], R5 ;  /* 0x02d83005080075a7 */ /* 0x0002a6000802017f */
[----:B--2---:R-:W-:Y:S05]  /*17bb0*/  @!P1 NANOSLEEP.SYNCS 0x989680 ;  /* 0x009896800000995d */ /* 0x004fea0003900000 */
[----:B------:R-:W2:Y:S02]  /*17bc0*/  @!P1 SYNCS.PHASECHK.TRANS64 P1, [R8+URZ+0x2d830], R5 ;  /* 0x02d83005080095a7 */ /* 0x000ea4000802007f */
[----:B--2---:R-:W-:Y:S05]  /*17bd0*/  @!P1 BRA `(.L_x_11132) ;  /* 0xfffffffc00ec9947 */ /* 0x004fea000383ffff */
[----:B------:R-:W-:Y:S05]  /*17be0*/  BRA `(.L_x_11129) ;  /* 0xffffff4400107947 */ /* 0x000fea000383ffff */
.L_x_11136:
[----:B-1----:R-:W-:-:S04]  /*17bf0*/  IMAD.U32 R8, RZ, RZ, UR6 ;  /* 0x00000006ff087e24 */ /* 0x002fc8000f8e00ff */
[----:B------:R1:W2:Y:S03]  /*17c00*/  SYNCS.PHASECHK.TRANS64.TRYWAIT P1, [R8+URZ+0x2d850], R5 ;  /* 0x02d85005080075a7 */ /* 0x0002a6000802017f */
[----:B--2---:R-:W-:Y:S05]  /*17c10*/  @!P1 NANOSLEEP.SYNCS 0x989680 ;  /* 0x009896800000995d */ /* 0x004fea0003900000 */
[----:B------:R-:W2:Y:S02]  /*17c20*/  @!P1 SYNCS.PHASECHK.TRANS64 P1, [R8+URZ+0x2d850], R5 ;  /* 0x02d85005080095a7 */ /* 0x000ea4000802007f */
[----:B--2---:R-:W-:Y:S05]  /*17c30*/  @!P1 BRA `(.L_x_11136) ;  /* 0xfffffffc00ec9947 */ /* 0x004fea000383ffff */
[----:B------:R-:W-:Y:S05]  /*17c40*/  BRA `(.L_x_11133) ;  /* 0xffffff4400bc7947 */ /* 0x000fea000383ffff */
.L_x_11151:
[----:B-1----:R-:W-:-:S04]  /*17c50*/  IMAD.U32 R4, RZ, RZ, UR8 ;  /* 0x00000008ff047e24 */ /* 0x002fc8000f8e00ff */
[----:B------:R1:W2:Y:S03]  /*17c60*/  SYNCS.PHASECHK.TRANS64.TRYWAIT P1, [R4+URZ+0x2d850], R3 ;  /* 0x02d85003040075a7 */ /* 0x0002a6000802017f */
[----:B--2---:R-:W-:Y:S05]  /*17c70*/  @!P1 NANOSLEEP.SYNCS 0x989680 ;  /* 0x009896800000995d */ /* 0x004fea0003900000 */
[----:B------:R-:W2:Y:S02]  /*17c80*/  @!P1 SYNCS.PHASECHK.TRANS64 P1, [R4+URZ+0x2d850], R3 ;  /* 0x02d85003040095a7 */ /* 0x000ea4000802007f */
[----:B--2---:R-:W-:Y:S05]  /*17c90*/  @!P1 BRA `(.L_x_11151) ;  /* 0xfffffffc00ec9947 */ /* 0x004fea000383ffff */
[----:B------:R-:W-:Y:S05]  /*17ca0*/  BRA `(.L_x_11150) ;  /* 0xffffff7c00307947 */ /* 0x000fea000383ffff */
.L_x_11194:
        /* <DEDUP_REMOVED lines=11> */
.L_x_11259:
[----:B------:R-:W-:Y:S05]  /*17d60*/  BSYNC B0 ;  /* 0x0000000000007941 */ /* 0x000fea0003800000 */
.L_x_11258:
[----:B------:R-:W-:Y:S05]  /*17d70*/  BRA `(.L_x_11260) ;  /* 0xffffffbc00dc7947 */ /* 0x000fea000383ffff */
.L_x_11197:
[----:B0-----:R0:W1:Y:S02]  /*17d80*/  SYNCS.PHASECHK.TRANS64.TRYWAIT P0, [R2+URZ+0x2d840], R4 ;  /* 0x02d84004020075a7 */ /* 0x001064000800017f */
[----:B-1----:R-:W-:Y:S05]  /*17d90*/  @!P0 NANOSLEEP.SYNCS 0x989680 ;  /* 0x009896800000895d */ /* 0x002fea0003900000 */
[----:B------:R-:W1:Y:S02]  /*17da0*/  @!P0 SYNCS.PHASECHK.TRANS64 P0, [R2+URZ+0x2d840], R4 ;  /* 0x02d84004020085a7 */ /* 0x000e64000800007f */
[----:B-1----:R-:W-:Y:S05]  /*17db0*/  @!P0 BRA `(.L_x_11197) ;  /* 0xfffffffc00f08947 */ /* 0x002fea000383ffff */
[----:B------:R-:W-:Y:S05]  /*17dc0*/  BRA `(.L_x_11261) ;  /* 0xffffffc000487947 */ /* 0x000fea000383ffff */
.L_x_11198:
        /* <DEDUP_REMOVED lines=8> */
.L_x_11263:
[----:B------:R-:W-:Y:S05]  /*17e50*/  BSYNC B0 ;  /* 0x0000000000007941 */ /* 0x000fea0003800000 */
.L_x_11262:
        /* <DEDUP_REMOVED lines=9> */
.L_x_11264:
[----:B------:R-:W-:Y:S02]  /*17ef0*/  IMAD.MOV.U32 R13, RZ, RZ, R6 ;  /* 0x000000ffff0d7224 */ /* 0x000fe400078e0006 */
[----:B------:R-:W-:Y:S02]  /*17f00*/  IMAD.MOV.U32 R12, RZ, RZ, 0x1 ;  /* 0x00000001ff0c7424 */ /* 0x000fe400078e00ff */
[----:B------:R-:W-:-:S07]  /*17f10*/  IMAD.MOV.U32 R5, RZ, RZ, R14 ;  /* 0x000000ffff057224 */ /* 0x000fce00078e000e */
[----:B------:R-:W-:Y:S05]  /*17f20*/  WARPSYNC.COLLECTIVE R15, `(.L_x_11265) ;  /* 0x000000000f087348 */ /* 0x000fea0003c00000 */
[----:B------:R0:W1:Y:S02]  /*17f30*/  SHFL.IDX P6, R14, R13, R12, R11 ;  /* 0x0000000c0d0e7389 */ /* 0x00006400000c000b */
[----:B01----:R-:W-:Y:S01]  /*17f40*/  ENDCOLLECTIVE ;  /* 0x000000000000791b */ /* 0x003fe20003800000 */
.L_x_11265:
        /* <DEDUP_REMOVED lines=17> */
.L_x_11266:
[----:B------:R-:W-:Y:S02]  /*18060*/  @P1 IMAD R8, R7, 0x2, R22 ;  /* 0x0000000207081824 */ /* 0x000fe400078e0216 */
[----:B------:R-:W-:Y:S02]  /*18070*/  IMAD.MOV.U32 R13, RZ, RZ, R6 ;  /* 0x000000ffff0d7224 */ /* 0x000fe400078e0006 */
[----:B------:R-:W-:Y:S02]  /*18080*/  IMAD.MOV.U32 R12, RZ, RZ, 0x2 ;  /* 0x00000002ff0c7424 */ /* 0x000fe400078e00ff */
[----:B------:R-:W-:-:S07]  /*18090*/  IMAD.MOV.U32 R5, RZ, RZ, R14 ;  /* 0x000000ffff057224 */ /* 0x000fce00078e000e */
[----:B------:R-:W-:Y:S05]  /*180a0*/  WARPSYNC.COLLECTIVE R15, `(.L_x_11267) ;  /* 0x000000000f087348 */ /* 0x000fea0003c00000 */
[----:B------:R0:W1:Y:S02]  /*180b0*/  SHFL.IDX P6, R14, R13, R12, R11 ;  /* 0x0000000c0d0e7389 */ /* 0x00006400000c000b */
[----:B01----:R-:W-:Y:S01]  /*180c0*/  ENDCOLLECTIVE ;  /* 0x000000000000791b */ /* 0x003fe20003800000 */
.L_x_11267:
        /* <DEDUP_REMOVED lines=17> */
.L_x_11268:
[----:B------:R-:W-:Y:S02]  /*181e0*/  @P1 IMAD R8, R7, 0x2, R22 ;  /* 0x0000000207081824 */ /* 0x000fe400078e0216 */
[----:B------:R-:W-:Y:S02]  /*181f0*/  IMAD.MOV.U32 R13, RZ, RZ, R6 ;  /* 0x000000ffff0d7224 */ /* 0x000fe400078e0006 */
[----:B------:R-:W-:Y:S02]  /*18200*/  IMAD.MOV.U32 R12, RZ, RZ, 0x3 ;  /* 0x00000003ff0c7424 */ /* 0x000fe400078e00ff */
[----:B------:R-:W-:-:S07]  /*18210*/  IMAD.MOV.U32 R5, RZ, RZ, R14 ;  /* 0x000000ffff057224 */ /* 0x000fce00078e000e */
[----:B------:R-:W-:Y:S05]  /*18220*/  WARPSYNC.COLLECTIVE R15, `(.L_x_11269) ;  /* 0x000000000f087348 */ /* 0x000fea0003c00000 */
[----:B------:R0:W1:Y:S02]  /*18230*/  SHFL.IDX P6, R14, R13, R12, R11 ;  /* 0x0000000c0d0e7389 */ /* 0x00006400000c000b */
[----:B01----:R-:W-:Y:S01]  /*18240*/  ENDCOLLECTIVE ;  /* 0x000000000000791b */ /* 0x003fe20003800000 */
.L_x_11269:
        /* <DEDUP_REMOVED lines=10> */
.L_x_11270:
[----:B------:R-:W-:Y:S01]  /*182f0*/  @!PT LDS RZ, [RZ] ;  /* 0x00000000fffff984 */ /* 0x000fe20000000800 */
[----:B------:R-:W-:Y:S01]  /*18300*/  @!PT LDS RZ, [RZ] ;  /* 0x00000000fffff984 */ /* 0x000fe20000000800 */
[----:B------:R-:W-:Y:S01]  /*18310*/  @!PT LDS RZ, [RZ] ;  /* 0x00000000fffff984 */ /* 0x000fe20000000800 */
[----:B------:R1:W-:Y:S04]  /*18320*/  @P1 LDGSTS.E.BYPASS.LTC128B.128 [R8+0x16400], desc[UR54][R4.64], !P4 ;  /* 0x1640000004081fae */ /* 0x0003e8000e101d76 */
[----:B------:R1:W-:Y:S04]  /*18330*/  @P1 LDGSTS.E.BYPASS.LTC128B.128 [R8+0x18400], desc[UR54][R4.64+0x40], !P3 ;  /* 0x1840004004081fae */ /* 0x0003e8000d901d76 */
[----:B------:R1:W-:Y:S01]  /*18340*/  @P1 LDGSTS.E.BYPASS.LTC128B.128 [R8+0x1a400], desc[UR54][R4.64+0x80], !P2 ;  /* 0x1a40008004081fae */ /* 0x0003e2000d101d76 */
[----:B------:R-:W-:Y:S01]  /*18350*/  IMAD.MOV.U32 R0, RZ, RZ, R14 ;  /* 0x000000ffff007224 */ /* 0x000fe200078e000e */
[----:B------:R-:W-:Y:S06]  /*18360*/  BRA `(.L_x_11271) ;  /* 0xffffffc000187947 */ /* 0x000fec000383ffff */
.L_x_11203:
[----:B------:R-:W-:Y:S02]  /*18370*/  IMAD.IADD R2, R21, 0x1, R27 ;  /* 0x0000000115027824 */ /* 0x000fe400078e021b */
[----:B------:R0:W5:Y:S01]  /*18380*/  LDL R27, [R1+0x1c] ;  /* 0x00001c00011b7983 */ /* 0x0001620000100800 */
[----:B------:R-:W-:Y:S02]  /*18390*/  IMAD.MOV.U32 R13, RZ, RZ, R0 ;  /* 0x000000ffff0d7224 */ /* 0x000fe400078e0000 */
[----:B------:R-:W-:Y:S02]  /*183a0*/  IMAD.MOV.U32 R12, RZ, RZ, RZ ;  /* 0x000000ffff0c7224 */ /* 0x000fe400078e00ff */
[----:B------:R-:W-:Y:S02]  /*183b0*/  IMAD.MOV.U32 R11, RZ, RZ, 0x1c1f ;  /* 0x00001c1fff0b7424 */ /* 0x000fe400078e00ff */
[----:B------:R-:W-:Y:S02]  /*183c0*/  IMAD.MOV.U32 R15, RZ, RZ, -0x1 ;  /* 0xffffffffff0f7424 */ /* 0x000fe400078e00ff */
[----:B0-----:R-:W-:-:S07]  /*183d0*/  IMAD R3, R28, R10, RZ ;  /* 0x0000000a1c037224 */ /* 0x001fce00078e02ff */
[----:B-----5:R-:W-:Y:S05]  /*183e0*/  WARPSYNC.COLLECTIVE R15, `(.L_x_11272) ;  /* 0x000000000f087348 */ /* 0x020fea0003c00000 */
[----:B------:R0:W1:Y:S02]  /*183f0*/  SHFL.IDX P6, R14, R13, R12, R11 ;  /* 0x0000000c0d0e7389 */ /* 0x00006400000c000b */
[----:B01---5:R-:W-:Y:S01]  /*18400*/  ENDCOLLECTIVE ;  /* 0x000000000000791b */ /* 0x023fe20003800000 */
.L_x_11272:
[----:B------:R-:W-:Y:S02]  /*18410*/  IMAD.MOV.U32 R13, RZ, RZ, R4 ;  /* 0x000000ffff0d7224 */ /* 0x000fe400078e0004 */
[----:B------:R-:W-:-:S07]  /*18420*/  IMAD.MOV.U32 R6, RZ, RZ, R14 ;  /* 0x000000ffff067224 */ /* 0x000fce00078e000e */
[----:B------:R-:W-:Y:S05]  /*18430*/  WARPSYNC.COLLECTIVE R15, `(.L_x_11273) ;  /* 0x000000000f087348 */ /* 0x000fea0003c00000 */
[----:B------:R0:W1:Y:S02]  /*18440*/  SHFL.IDX P6, R14, R13, R12, R11 ;  /* 0x0000000c0d0e7389 */ /* 0x00006400000c000b */
[----:B01----:R-:W-:Y:S01]  /*18450*/  ENDCOLLECTIVE ;  /* 0x000000000000791b */ /* 0x003fe20003800000 */
.L_x_11273:
[----:B------:R-:W-:Y:S01]  /*18460*/  ISETP.GE.AND P3, PT, R2, R3, PT ;  /* 0x000000030200720c */ /* 0x000fe20003f66270 */
[----:B------:R-:W-:Y:S02]  /*18470*/  IMAD.MOV.U32 R13, RZ, RZ, R0 ;  /* 0x000000ffff0d7224 */ /* 0x000fe400078e0000 */
[----:B------:R-:W-:Y:S02]  /*18480*/  IMAD.MOV.U32 R12, RZ, RZ, 0x1 ;  /* 0x00000001ff0c7424 */ /* 0x000fe400078e00ff */
[----:B------:R-:W-:-:S08]  /*18490*/  IMAD.MOV.U32 R5, RZ, RZ, R14 ;  /* 0x000000ffff057224 */ /* 0x000fd000078e000e */
[----:B------:R-:W-:Y:S05]  /*184a0*/  WARPSYNC.COLLECTIVE R15, `(.L_x_11274) ;  /* 0x000000000f087348 */ /* 0x000fea0003c00000 */
[----:B------:R0:W1:Y:S02]  /*184b0*/  SHFL.IDX P6, R14, R13, R12, R11 ;  /* 0x0000000c0d0e7389 */ /* 0x00006400000c000b */
[----:B01----:R-:W-:Y:S01]  /*184c0*/  ENDCOLLECTIVE ;  /* 0x000000000000791b */ /* 0x003fe20003800000 */
.L_x_11274:
[----:B------:R-:W-:-:S05]  /*184d0*/  @!P3 LEA R5, P4, R20, R5, 0x1 ;  /* 0x000000051405b211 */ /* 0x000fca00078808ff */
[----:B------:R-:W-:-:S04]  /*184e0*/  @!P3 IMAD.X R6, RZ, RZ, R6, P4 ;  /* 0x000000ffff06b224 */ /* 0x000fc800020e0606 */
        /* <DEDUP_REMOVED lines=14> */
.L_x_11275:
[----:B------:R-:W-:Y:S01]  /*185d0*/  ISETP.GE.AND P3, PT, R10, R3, PT ;  /* 0x000000030a00720c */ /* 0x000fe20003f66270 */
[----:B------:R-:W-:Y:S02]  /*185e0*/  IMAD.MOV.U32 R13, RZ, RZ, R0 ;  /* 0x000000ffff0d7224 */ /* 0x000fe400078e0000 */
[----:B------:R-:W-:Y:S02]  /*185f0*/  IMAD.MOV.U32 R12, RZ, RZ, 0x2 ;  /* 0x00000002ff0c7424 */ /* 0x000fe400078e00ff */
[----:B------:R-:W-:-:S08]  /*18600*/  IMAD.MOV.U32 R5, RZ, RZ, R14 ;  /* 0x000000ffff057224 */ /* 0x000fd000078e000e */
[----:B------:R-:W-:Y:S05]  /*18610*/  WARPSYNC.COLLECTIVE R15, `(.L_x_11276) ;  /* 0x000000000f087348 */ /* 0x000fea0003c00000 */
[----:B------:R0:W1:Y:S02]  /*18620*/  SHFL.IDX P6, R14, R13, R12, R11 ;  /* 0x0000000c0d0e7389 */ /* 0x00006400000c000b */
[----:B01----:R-:W-:Y:S01]  /*18630*/  ENDCOLLECTIVE ;  /* 0x000000000000791b */ /* 0x003fe20003800000 */
.L_x_11276:
        /* <DEDUP_REMOVED lines=14> */
.L_x_11277:
        /* <DEDUP_REMOVED lines=8> */
.L_x_11278:
[----:B------:R-:W-:Y:S01]  /*187a0*/  @!P3 LEA R5, P4, R20, R5, 0x1 ;  /* 0x000000051405b211 */ /* 0x000fe200078808ff */
[----:B------:R-:W-:Y:S02]  /*187b0*/  IMAD.MOV.U32 R13, RZ, RZ, R4 ;  /* 0x000000ffff0d7224 */ /* 0x000fe400078e0004 */
[----:B------:R-:W-:-:S10]  /*187c0*/  IMAD.MOV.U32 R0, RZ, RZ, R14 ;  /* 0x000000ffff007224 */ /* 0x000fd400078e000e */
[----:B------:R-:W-:Y:S05]  /*187d0*/  WARPSYNC.COLLECTIVE R15, `(.L_x_11279) ;  /* 0x000000000f087348 */ /* 0x000fea0003c00000 */
[----:B------:R0:W1:Y:S02]  /*187e0*/  SHFL.IDX P6, R14, R13, R12, R11 ;  /* 0x0000000c0d0e7389 */ /* 0x00006400000c000b */
[----:B01----:R-:W-:Y:S01]  /*187f0*/  ENDCOLLECTIVE ;  /* 0x000000000000791b */ /* 0x003fe20003800000 */
.L_x_11279:
        /* <DEDUP_REMOVED lines=16> */
.L_x_11280:
[----:B------:R-:W-:-:S05]  /*18900*/  @!P3 LEA R4, P4, R20, R4, 0x1 ;  /* 0x000000041404b211 */ /* 0x000fca00078808ff */
[----:B------:R-:W-:-:S04]  /*18910*/  @!P3 IMAD.X R0, RZ, RZ, R0, P4 ;  /* 0x000000ffff00b224 */ /* 0x000fc800020e0600 */
        /* <DEDUP_REMOVED lines=9> */
[----:B------:R-:W-:Y:S01]  /*189b0*/  ISETP.GE.AND P3, PT, R0, R3, PT ;  /* 0x000000030000720c */ /* 0x000fe20003f66270 */
[----:B------:R-:W-:-:S12]  /*189c0*/  IMAD.MOV.U32 R0, RZ, RZ, R14 ;  /* 0x000000ffff007224 */ /* 0x000fd800078e000e */
[----:B0-----:R-:W-:Y:S05]  /*189d0*/  WARPSYNC.COLLECTIVE R15, `(.L_x_11281) ;  /* 0x000000000f087348 */ /* 0x001fea0003c00000 */
[----:B------:R1:W2:Y:S02]  /*189e0*/  SHFL.IDX P6, R14, R13, R12, R11 ;  /* 0x0000000c0d0e7389 */ /* 0x0002a400000c000b */
[----:B012---:R-:W-:Y:S01]  /*189f0*/  ENDCOLLECTIVE ;  /* 0x000000000000791b */ /* 0x007fe20003800000 */
.L_x_11281:
[----:B------:R-:W-:Y:S02]  /*18a00*/  IMAD.MOV.U32 R13, RZ, RZ, R8 ;  /* 0x000000ffff0d7224 */ /* 0x000fe400078e0008 */
[----:B------:R-:W-:Y:S02]  /*18a10*/  IMAD.MOV.U32 R12, RZ, RZ, 0x1 ;  /* 0x00000001ff0c7424 */ /* 0x000fe400078e00ff */
[----:B------:R-:W-:-:S07]  /*18a20*/  IMAD.MOV.U32 R4, RZ, RZ, R14 ;  /* 0x000000ffff047224 */ /* 0x000fce00078e000e */
[----:B------:R-:W-:Y:S05]  /*18a30*/  WARPSYNC.COLLECTIVE R15, `(.L_x_11282) ;  /* 0x000000000f087348 */ /* 0x000fea0003c00000 */
[----:B------:R0:W1:Y:S02]  /*18a40*/  SHFL.IDX P6, R14, R13, R12, R11 ;  /* 0x0000000c0d0e7389 */ /* 0x00006400000c000b */
[----:B01----:R-:W-:Y:S01]  /*18a50*/  ENDCOLLECTIVE ;  /* 0x000000000000791b */ /* 0x003fe20003800000 */
.L_x_11282:
        /* <DEDUP_REMOVED lines=14> */
.L_x_11283:
[----:B------:R-:W-:Y:S01]  /*18b40*/  IMAD.MOV.U32 R9, RZ, RZ, R14 ;  /* 0x000000ffff097224 */ /* 0x000fe200078e000e */
[----:B------:R-:W-:Y:S06]  /*18b50*/  BRA `(.L_x_11284) ;  /* 0xffffffc400307947 */ /* 0x000fec000383ffff */
.L_x_11206:
[----:B-1----:R1:W2:Y:S02]  /*18b60*/  SYNCS.PHASECHK.TRANS64.TRYWAIT P0, [R22+URZ+0x2d820], R0 ;  /* 0x02d82000160075a7 */ /* 0x0022a4000800017f */
[----:B--2---:R-:W-:Y:S05]  /*18b70*/  @!P0 NANOSLEEP.SYNCS 0x989680 ;  /* 0x009896800000895d */ /* 0x004fea0003900000 */
[----:B------:R-:W2:Y:S02]  /*18b80*/  @!P0 SYNCS.PHASECHK.TRANS64 P0, [R22+URZ+0x2d820], R0 ;  /* 0x02d82000160085a7 */ /* 0x000ea4000800007f */
[----:B--2---:R-:W-:Y:S05]  /*18b90*/  @!P0 BRA `(.L_x_11206) ;  /* 0xfffffffc00f08947 */ /* 0x004fea000383ffff */
[----:B------:R-:W-:Y:S05]  /*18ba0*/  BRA `(.L_x_11285) ;  /* 0xffffffc400987947 */ /* 0x000fea000383ffff */
.L_x_11211:
[----:B0-----:R0:W1:Y:S02]  /*18bb0*/  SYNCS.PHASECHK.TRANS64.TRYWAIT P0, [R5+URZ+0x2d840], R0 ;  /* 0x02d84000050075a7 */ /* 0x001064000800017f */
[----:B-1----:R-:W-:Y:S05]  /*18bc0*/  @!P0 NANOSLEEP.SYNCS 0x989680 ;  /* 0x009896800000895d */ /* 0x002fea0003900000 */
[----:B------:R-:W1:Y:S02]  /*18bd0*/  @!P0 SYNCS.PHASECHK.TRANS64 P0, [R5+URZ+0x2d840], R0 ;  /* 0x02d84000050085a7 */ /* 0x000e64000800007f */
[----:B-1----:R-:W-:Y:S05]  /*18be0*/  @!P0 BRA `(.L_x_11211) ;  /* 0xfffffffc00f08947 */ /* 0x002fea000383ffff */
[----:B------:R-:W-:Y:S05]  /*18bf0*/  BRA `(.L_x_11286) ;  /* 0xffffffc8008c7947 */ /* 0x000fea000383ffff */
.L_x_11212:
        /* <DEDUP_REMOVED lines=8> */
.L_x_11288:
[----:B------:R-:W-:Y:S05]  /*18c80*/  BSYNC B1 ;  /* 0x0000000000017941 */ /* 0x000fea0003800000 */
.L_x_11287:
[----:B------:R-:W0:Y:S01]  /*18c90*/  S2R R27, SR_TID.X ;  /* 0x00000000001b7919 */ /* 0x000e220000002100 */
        /* <DEDUP_REMOVED lines=8> */
[----:B------:R-:W-:-:S12]  /*18d20*/  IMAD R4, R4, 0x2, R22 ;  /* 0x0000000204047824 */ /* 0x000fd800078e0216 */
[----:B0-----:R-:W-:Y:S05]  /*18d30*/  WARPSYNC.COLLECTIVE R15, `(.L_x_11289) ;  /* 0x000000000f087348 */ /* 0x001fea0003c00000 */
[----:B------:R1:W2:Y:S02]  /*18d40*/  SHFL.IDX P6, R14, R13, R12, R11 ;  /* 0x0000000c0d0e7389 */ /* 0x0002a400000c000b */
[----:B012---:R-:W-:Y:S01]  /*18d50*/  ENDCOLLECTIVE ;  /* 0x000000000000791b */ /* 0x007fe20003800000 */
.L_x_11289:
        /* <DEDUP_REMOVED lines=8> */
.L_x_11290:
        /* <DEDUP_REMOVED lines=14> */
.L_x_11291:
[----:B------:R-:W-:Y:S02]  /*18ec0*/  IMAD.MOV.U32 R13, RZ, RZ, R7 ;  /* 0x000000ffff0d7224 */ /* 0x000fe400078e0007 */
[----:B------:R-:W-:Y:S02]  /*18ed0*/  IMAD.MOV.U32 R12, RZ, RZ, 0x2 ;  /* 0x00000002ff0c7424 */ /* 0x000fe400078e00ff */
[----:B------:R-:W-:-:S07]  /*18ee0*/  IMAD.MOV.U32 R2, RZ, RZ, R14 ;  /* 0x000000ffff027224 */ /* 0x000fce00078e000e */
[----:B------:R-:W-:Y:S05]  /*18ef0*/  WARPSYNC.COLLECTIVE R15, `(.L_x_11292) ;  /* 0x000000000f087348 */ /* 0x000fea0003c00000 */
[----:B------:R0:W1:Y:S02]  /*18f00*/  SHFL.IDX P6, R14, R13, R12, R11 ;  /* 0x0000000c0d0e7389 */ /* 0x00006400000c000b */
[----:B01----:R-:W-:Y:S01]  /*18f10*/  ENDCOLLECTIVE ;  /* 0x000000000000791b */ /* 0x003fe20003800000 */
.L_x_11292:
        /* <DEDUP_REMOVED lines=13> */
.L_x_11293:
[----:B------:R-:W-:Y:S02]  /*18ff0*/  IMAD.MOV.U32 R13, RZ, RZ, R7 ;  /* 0x000000ffff0d7224 */ /* 0x000fe400078e0007 */
[----:B------:R-:W-:Y:S02]  /*19000*/  IMAD.MOV.U32 R12, RZ, RZ, 0x3 ;  /* 0x00000003ff0c7424 */ /* 0x000fe400078e00ff */
[----:B------:R-:W-:-:S07]  /*19010*/  IMAD.MOV.U32 R2, RZ, RZ, R14 ;  /* 0x000000ffff027224 */ /* 0x000fce00078e000e */
[----:B------:R-:W-:Y:S05]  /*19020*/  WARPSYNC.COLLECTIVE R15, `(.L_x_11294) ;  /* 0x000000000f087348 */ /* 0x000fea0003c00000 */
[----:B------:R0:W1:Y:S02]  /*19030*/  SHFL.IDX P6, R14, R13, R12, R11 ;  /* 0x0000000c0d0e7389 */ /* 0x00006400000c000b */
[----:B01----:R-:W-:Y:S01]  /*19040*/  ENDCOLLECTIVE ;  /* 0x000000000000791b */ /* 0x003fe20003800000 */
.L_x_11294:
        /* <DEDUP_REMOVED lines=14> */
.L_x_11295:
[----:B------:R-:W-:Y:S01]  /*19130*/  IMAD.MOV.U32 R2, RZ, RZ, R14 ;  /* 0x000000ffff027224 */ /* 0x000fe200078e000e */
[----:B------:R-:W-:Y:S06]  /*19140*/  BRA `(.L_x_11296) ;  /* 0xffffffc8002c7947 */ /* 0x000fec000383ffff */
.L_x_11217:
[----:B-1----:R1:W2:Y:S02]  /*19150*/  SYNCS.PHASECHK.TRANS64.TRYWAIT P0, [R5+URZ+0x2d860], R2 ;  /* 0x02d86002050075a7 */ /* 0x0022a4000800017f */
[----:B--2---:R-:W-:Y:S05]  /*19160*/  @!P0 NANOSLEEP.SYNCS 0x989680 ;  /* 0x009896800000895d */ /* 0x004fea0003900000 */
[----:B------:R-:W2:Y:S02]  /*19170*/  @!P0 SYNCS.PHASECHK.TRANS64 P0, [R5+URZ+0x2d860], R2 ;  /* 0x02d86002050085a7 */ /* 0x000ea4000800007f */
[----:B--2---:R-:W-:Y:S05]  /*19180*/  @!P0 BRA `(.L_x_11217) ;  /* 0xfffffffc00f08947 */ /* 0x004fea000383ffff */
[----:B------:R-:W-:Y:S05]  /*19190*/  BRA `(.L_x_11297) ;  /* 0xffffffc800907947 */ /* 0x000fea000383ffff */
.L_x_11218:
        /* <DEDUP_REMOVED lines=8> */
.L_x_11299:
[----:B------:R-:W-:Y:S05]  /*19220*/  BSYNC B1 ;  /* 0x0000000000017941 */ /* 0x000fea0003800000 */
.L_x_11298:
        /* <DEDUP_REMOVED lines=9> */
.L_x_11300:
[----:B------:R-:W-:Y:S02]  /*192c0*/  IMAD.MOV.U32 R13, RZ, RZ, R24 ;  /* 0x000000ffff0d7224 */ /* 0x000fe400078e0018 */
[----:B------:R-:W-:Y:S02]  /*192d0*/  IMAD.MOV.U32 R12, RZ, RZ, 0x1 ;  /* 0x00000001ff0c7424 */ /* 0x000fe400078e00ff */
[----:B------:R-:W-:-:S07]  /*192e0*/  IMAD.MOV.U32 R2, RZ, RZ, R14 ;  /* 0x000000ffff027224 */ /* 0x000fce00078e000e */
[----:B------:R-:W-:Y:S05]  /*192f0*/  WARPSYNC.COLLECTIVE R15, `(.L_x_11301) ;  /* 0x000000000f087348 */ /* 0x000fea0003c00000 */
[----:B------:R0:W1:Y:S02]  /*19300*/  SHFL.IDX P6, R14, R13, R12, R11 ;  /* 0x0000000c0d0e7389 */ /* 0x00006400000c000b */
[----:B01----:R-:W-:Y:S01]  /*19310*/  ENDCOLLECTIVE ;  /* 0x000000000000791b */ /* 0x003fe20003800000 */
.L_x_11301:
        /* <DEDUP_REMOVED lines=16> */
.L_x_11302:
[----:B------:R-:W-:Y:S02]  /*19420*/  IMAD.MOV.U32 R13, RZ, RZ, R24 ;  /* 0x000000ffff0d7224 */ /* 0x000fe400078e0018 */
[----:B------:R-:W-:Y:S02]  /*19430*/  IMAD.MOV.U32 R12, RZ, RZ, 0x2 ;  /* 0x00000002ff0c7424 */ /* 0x000fe400078e00ff */
[----:B------:R-:W-:-:S07]  /*19440*/  IMAD.MOV.U32 R2, RZ, RZ, R14 ;  /* 0x000000ffff027224 */ /* 0x000fce00078e000e */
[----:B------:R-:W-:Y:S05]  /*19450*/  WARPSYNC.COLLECTIVE R15, `(.L_x_11303) ;  /* 0x000000000f087348 */ /* 0x000fea0003c00000 */
[----:B------:R0:W1:Y:S02]  /*19460*/  SHFL.IDX P6, R14, R13, R12, R11 ;  /* 0x0000000c0d0e7389 */ /* 0x00006400000c000b */
[----:B01----:R-:W-:Y:S01]  /*19470*/  ENDCOLLECTIVE ;  /* 0x000000000000791b */ /* 0x003fe20003800000 */
.L_x_11303:
        /* <DEDUP_REMOVED lines=16> */
.L_x_11304:
[----:B------:R-:W-:Y:S02]  /*19580*/  IMAD.MOV.U32 R13, RZ, RZ, R24 ;  /* 0x000000ffff0d7224 */ /* 0x000fe400078e0018 */
[----:B------:R-:W-:Y:S02]  /*19590*/  IMAD.MOV.U32 R12, RZ, RZ, 0x3 ;  /* 0x00000003ff0c7424 */ /* 0x000fe400078e00ff */
[----:B------:R-:W-:-:S07]  /*195a0*/  IMAD.MOV.U32 R2, RZ, RZ, R14 ;  /* 0x000000ffff027224 */ /* 0x000fce00078e000e */
[----:B------:R-:W-:Y:S05]  /*195b0*/  WARPSYNC.COLLECTIVE R15, `(.L_x_11305) ;  /* 0x000000000f087348 */ /* 0x000fea0003c00000 */
[----:B------:R0:W1:Y:S02]  /*195c0*/  SHFL.IDX P6, R14, R13, R12, R11 ;  /* 0x0000000c0d0e7389 */ /* 0x00006400000c000b */
[----:B01----:R-:W-:Y:S01]  /*195d0*/  ENDCOLLECTIVE ;  /* 0x000000000000791b */ /* 0x003fe20003800000 */
.L_x_11305:
        /* <DEDUP_REMOVED lines=13> */
.L_x_11306:
        /* <DEDUP_REMOVED lines=8> */
.L_x_11226:
[----:B-1----:R1:W2:Y:S02]  /*19730*/  SYNCS.PHASECHK.TRANS64.TRYWAIT P0, [R0+URZ+0x2d860], R3 ;  /* 0x02d86003000075a7 */ /* 0x0022a4000800017f */
[----:B--2---:R-:W-:Y:S05]  /*19740*/  @!P0 NANOSLEEP.SYNCS 0x989680 ;  /* 0x009896800000895d */ /* 0x004fea0003900000 */
[----:B------:R-:W2:Y:S02]  /*19750*/  @!P0 SYNCS.PHASECHK.TRANS64 P0, [R0+URZ+0x2d860], R3 ;  /* 0x02d86003000085a7 */ /* 0x000ea4000800007f */
[----:B--2---:R-:W-:Y:S05]  /*19760*/  @!P0 BRA `(.L_x_11226) ;  /* 0xfffffffc00f08947 */ /* 0x004fea000383ffff */
[----:B------:R-:W-:Y:S05]  /*19770*/  BRA `(.L_x_11308) ;  /* 0xffffffcc00287947 */ /* 0x000fea000383ffff */
.L_x_11227:
        /* <DEDUP_REMOVED lines=8> */
.L_x_11310:
[----:B------:R-:W-:Y:S05]  /*19800*/  BSYNC B0 ;  /* 0x0000000000007941 */ /* 0x000fea0003800000 */
.L_x_11309:
        /* <DEDUP_REMOVED lines=10> */
.L_x_11311:
        /* <DEDUP_REMOVED lines=17> */
.L_x_11312:
        /* <DEDUP_REMOVED lines=9> */
[----:B------:R-:W-:Y:S01]  /*19a50*/  ISETP.LT.OR P3, PT, R6, 0x21, P2 ;  /* 0x000000210600780c */ /* 0x000fe20001761670 */
[----:B0-----:R-:W-:-:S12]  /*19a60*/  IMAD.MOV.U32 R3, RZ, RZ, R14 ;  /* 0x000000ffff037224 */ /* 0x001fd800078e000e */
[----:B------:R-:W-:Y:S05]  /*19a70*/  WARPSYNC.COLLECTIVE R15, `(.L_x_11313) ;  /* 0x000000000f087348 */ /* 0x000fea0003c00000 */
[----:B------:R0:W1:Y:S02]  /*19a80*/  SHFL.IDX P6, R14, R13, R12, R11 ;  /* 0x0000000c0d0e7389 */ /* 0x00006400000c000b */
[----:B01----:R-:W-:Y:S01]  /*19a90*/  ENDCOLLECTIVE ;  /* 0x000000000000791b */ /* 0x003fe20003800000 */
.L_x_11313:
[----:B------:R-:W-:Y:S02]  /*19aa0*/  IMAD.MOV.U32 R13, RZ, RZ, R24 ;  /* 0x000000ffff0d7224 */ /* 0x000fe400078e0018 */
[----:B------:R-:W-:Y:S01]  /*19ab0*/  IMAD.MOV.U32 R12, RZ, RZ, 0x2 ;  /* 0x00000002ff0c7424 */ /* 0x000fe200078e00ff */
[----:B------:R-:W-:-:S13]  /*19ac0*/  IADD3 R2, P4, R14, R5, RZ ;  /* 0x000000050e027210 */ /* 0x000fda0007f9e0ff */
[----:B------:R-:W-:Y:S05]  /*19ad0*/  WARPSYNC.COLLECTIVE R15, `(.L_x_11314) ;  /* 0x000000000f087348 */ /* 0x000fea0003c00000 */
[----:B------:R0:W1:Y:S02]  /*19ae0*/  SHFL.IDX P6, R14, R13, R12, R11 ;  /* 0x0000000c0d0e7389 */ /* 0x00006400000c000b */
[----:B01----:R-:W-:Y:S01]  /*19af0*/  ENDCOLLECTIVE ;  /* 0x000000000000791b */ /* 0x003fe20003800000 */
.L_x_11314:
        /* <DEDUP_REMOVED lines=15> */
.L_x_11315:
[----:B------:R-:W-:Y:S02]  /*19bf0*/  IMAD.MOV.U32 R13, RZ, RZ, R24 ;  /* 0x000000ffff0d7224 */ /* 0x000fe400078e0018 */
[----:B------:R-:W-:Y:S01]  /*19c00*/  IMAD.MOV.U32 R12, RZ, RZ, 0x3 ;  /* 0x00000003ff0c7424 */ /* 0x000fe200078e00ff */
[----:B------:R-:W-:-:S13]  /*19c10*/  IADD3 R2, P4, R14, R5, RZ ;  /* 0x000000050e027210 */ /* 0x000fda0007f9e0ff */
[----:B------:R-:W-:Y:S05]  /*19c20*/  WARPSYNC.COLLECTIVE R15, `(.L_x_11316) ;  /* 0x000000000f087348 */ /* 0x000fea0003c00000 */
[----:B------:R0:W1:Y:S02]  /*19c30*/  SHFL.IDX P6, R14, R13, R12, R11 ;  /* 0x0000000c0d0e7389 */ /* 0x00006400000c000b */
[----:B01----:R-:W-:Y:S01]  /*19c40*/  ENDCOLLECTIVE ;  /* 0x000000000000791b */ /* 0x003fe20003800000 */
.L_x_11316:
        /* <DEDUP_REMOVED lines=14> */
.L_x_11317:
[----:B------:R-:W-:Y:S05]  /*19d30*/  BRA `(.L_x_11318) ;  /* 0xffffffc8009c7947 */ /* 0x000fea000383ffff */
.L_x_11232:
        /* <DEDUP_REMOVED lines=8> */
.L_x_11320:
[----:B------:R-:W-:Y:S05]  /*19dc0*/  BSYNC B0 ;  /* 0x0000000000007941 */ /* 0x000fea0003800000 */
.L_x_11319:
        /* <DEDUP_REMOVED lines=9> */
.L_x_11321:
        /* <DEDUP_REMOVED lines=13> */
[----:B------:R-:W-:-:S03]  /*19f30*/  ISETP.NE.AND P1, PT, R7, RZ, PT ;  /* 0x000000ff0700720c */ /* 0x000fc60003f25270 */
[----:B------:R-:W-:-:S10]  /*19f40*/  IMAD.MOV.U32 R13, RZ, RZ, R2 ;  /* 0x000000ffff0d7224 */ /* 0x000fd400078e0002 */
[----:B------:R-:W-:Y:S05]  /*19f50*/  WARPSYNC.COLLECTIVE R15, `(.L_x_11322) ;  /* 0x000000000f087348 */ /* 0x000fea0003c00000 */
[----:B------:R0:W1:Y:S02]  /*19f60*/  SHFL.UP P6, R14, R13, R12, R11 ;  /* 0x0400000c0d0e7389 */ /* 0x00006400000c000b */
[----:B01----:R-:W-:Y:S01]  /*19f70*/  ENDCOLLECTIVE ;  /* 0x000000000000791b */ /* 0x003fe20003800000 */
.L_x_11322:
[----:B------:R-:W-:Y:S01]  /*19f80*/  IMAD.MOV.U32 R12, RZ, RZ, 0x2 ;  /* 0x00000002ff0c7424 */ /* 0x000fe200078e00ff */
[----:B------:R-:W-:-:S05]  /*19f90*/  SEL R5, R14, RZ, P1 ;  /* 0x000000ff0e057207 */ /* 0x000fca0000800000 */
[----:B------:R-:W-:-:S04]  /*19fa0*/  IMAD.IADD R4, R2, 0x1, R5 ;  /* 0x0000000102047824 */ /* 0x000fc800078e0205 */
[----:B------:R-:W-:-:S07]  /*19fb0*/  IMAD.MOV.U32 R13, RZ, RZ, R4 ;  /* 0x000000ffff0d7224 */ /* 0x000fce00078e0004 */
[----:B------:R-:W-:Y:S05]  /*19fc0*/  WARPSYNC.COLLECTIVE R15, `(.L_x_11323) ;  /* 0x000000000f087348 */ /* 0x000fea0003c00000 */
[----:B------:R0:W1:Y:S02]  /*19fd0*/  SHFL.UP P6, R14, R13, R12, R11 ;  /* 0x0400000c0d0e7389 */ /* 0x00006400000c000b */
[----:B01----:R-:W-:Y:S01]  /*19fe0*/  ENDCOLLECTIVE ;  /* 0x000000000000791b */ /* 0x003fe20003800000 */
.L_x_11323:
[----:B------:R-:W-:Y:S01]  /*19ff0*/  IMAD.MOV.U32 R12, RZ, RZ, 0x4 ;  /* 0x00000004ff0c7424 */ /* 0x000fe200078e00ff */
[----:B------:R-:W-:-:S05]  /*1a000*/  SEL R5, R14, RZ, P2 ;  /* 0x000000ff0e057207 */ /* 0x000fca0001000000 */
[----:B------:R-:W-:-:S04]  /*1a010*/  IMAD.IADD R5, R4, 0x1, R5 ;  /* 0x0000000104057824 */ /* 0x000fc800078e0205 */
[----:B------:R-:W-:-:S07]  /*1a020*/  IMAD.MOV.U32 R13, RZ, RZ, R5 ;  /* 0x000000ffff0d7224 */ /* 0x000fce00078e0005 */
[----:B------:R-:W-:Y:S05]  /*1a030*/  WARPSYNC.COLLECTIVE R15, `(.L_x_11324) ;  /* 0x000000000f087348 */ /* 0x000fea0003c00000 */
[----:B------:R0:W1:Y:S02]  /*1a040*/  SHFL.UP P6, R14, R13, R12, R11 ;  /* 0x0400000c0d0e7389 */ /* 0x00006400000c000b */
[----:B01----:R-:W-:Y:S01]  /*1a050*/  ENDCOLLECTIVE ;  /* 0x000000000000791b */ /* 0x003fe20003800000 */
.L_x_11324:
[----:B------:R-:W-:Y:S01]  /*1a060*/  IMAD.MOV.U32 R12, RZ, RZ, 0x8 ;  /* 0x00000008ff0c7424 */ /* 0x000fe200078e00ff */
[----:B------:R-:W-:-:S05]  /*1a070*/  SEL R6, R14, RZ, P3 ;  /* 0x000000ff0e067207 */ /* 0x000fca0001800000 */
[----:B------:R-:W-:-:S04]  /*1a080*/  IMAD.IADD R6, R5, 0x1, R6 ;  /* 0x0000000105067824 */ /* 0x000fc800078e0206 */
[----:B------:R-:W-:-:S07]  /*1a090*/  IMAD.MOV.U32 R13, RZ, RZ, R6 ;  /* 0x000000ffff0d7224 */ /* 0x000fce00078e0006 */
[----:B------:R-:W-:Y:S05]  /*1a0a0*/  WARPSYNC.COLLECTIVE R15, `(.L_x_11325) ;  /* 0x000000000f087348 */ /* 0x000fea0003c00000 */
[----:B------:R0:W1:Y:S02]  /*1a0b0*/  SHFL.UP P6, R14, R13, R12, R11 ;  /* 0x0400000c0d0e7389 */ /* 0x00006400000c000b */
[----:B01----:R-:W-:Y:S01]  /*1a0c0*/  ENDCOLLECTIVE ;  /* 0x000000000000791b */ /* 0x003fe20003800000 */
.L_x_11325:
[----:B------:R-:W-:Y:S01]  /*1a0d0*/  IMAD.MOV.U32 R12, RZ, RZ, 0x10 ;  /* 0x00000010ff0c7424 */ /* 0x000fe200078e00ff */
[----:B------:R-:W-:-:S05]  /*1a0e0*/  SEL R3, R14, RZ, P4 ;  /* 0x000000ff0e037207 */ /* 0x000fca0002000000 */
[----:B------:R-:W-:-:S04]  /*1a0f0*/  IMAD.IADD R4, R6, 0x1, R3 ;  /* 0x0000000106047824 */ /* 0x000fc800078e0203 */
[----:B------:R-:W-:-:S07]  /*1a100*/  IMAD.MOV.U32 R13, RZ, RZ, R4 ;  /* 0x000000ffff0d7224 */ /* 0x000fce00078e0004 */
[----:B------:R-:W-:Y:S05]  /*1a110*/  WARPSYNC.COLLECTIVE R15, `(.L_x_11326) ;  /* 0x000000000f087348 */ /* 0x000fea0003c00000 */
[----:B------:R0:W1:Y:S02]  /*1a120*/  SHFL.UP P6, R14, R13, R12, R11 ;  /* 0x0400000c0d0e7389 */ /* 0x00006400000c000b */
[----:B01----:R-:W-:Y:S01]  /*1a130*/  ENDCOLLECTIVE ;  /* 0x000000000000791b */ /* 0x003fe20003800000 */
.L_x_11326:
        /* <DEDUP_REMOVED lines=8> */
.L_x_11327:
[----:B------:R-:W-:Y:S05]  /*1a1c0*/  BRA `(.L_x_11328) ;  /* 0xffffffc800b07947 */ /* 0x000fea000383ffff */
.L_x_11237:
        /* <DEDUP_REMOVED lines=8> */
.L_x_11330:
[----:B------:R-:W-:Y:S05]  /*1a250*/  BSYNC B0 ;  /* 0x0000000000007941 */ /* 0x000fea0003800000 */
.L_x_11329:
        /* <DEDUP_REMOVED lines=8> */
.L_x_11331:
[----:B------:R-:W-:Y:S01]  /*1a2e0*/  IMAD.MOV.U32 R12, RZ, RZ, 0x4 ;  /* 0x00000004ff0c7424 */ /* 0x000fe200078e00ff */
[----:B------:R-:W-:-:S05]  /*1a2f0*/  SEL R14, R14, RZ, P2 ;  /* 0x000000ff0e0e7207 */ /* 0x000fca0001000000 */
[----:B------:R-:W-:-:S04]  /*1a300*/  IMAD.IADD R3, R13, 0x1, R14 ;  /* 0x000000010d037824 */ /* 0x000fc800078e020e */
[----:B------:R-:W-:-:S07]  /*1a310*/  IMAD.MOV.U32 R13, RZ, RZ, R3 ;  /* 0x000000ffff0d7224 */ /* 0x000fce00078e0003 */
[----:B------:R-:W-:Y:S05]  /*1a320*/  WARPSYNC.COLLECTIVE R15, `(.L_x_11332) ;  /* 0x000000000f087348 */ /* 0x000fea0003c00000 */
[----:B------:R0:W1:Y:S02]  /*1a330*/  SHFL.UP P6, R14, R13, R12, R11 ;  /* 0x0400000c0d0e7389 */ /* 0x00006400000c000b */
[----:B01----:R-:W-:Y:S01]  /*1a340*/  ENDCOLLECTIVE ;  /* 0x000000000000791b */ /* 0x003fe20003800000 */
.L_x_11332:
[----:B------:R-:W-:Y:S01]  /*1a350*/  IMAD.MOV.U32 R12, RZ, RZ, 0x8 ;  /* 0x00000008ff0c7424 */ /* 0x000fe200078e00ff */
[----:B------:R-:W-:-:S05]  /*1a360*/  SEL R4, R14, RZ, P3 ;  /* 0x000000ff0e047207 */ /* 0x000fca0001800000 */
[----:B------:R-:W-:-:S04]  /*1a370*/  IMAD.IADD R4, R3, 0x1, R4 ;  /* 0x0000000103047824 */ /* 0x000fc800078e0204 */
[----:B------:R-:W-:-:S07]  /*1a380*/  IMAD.MOV.U32 R13, RZ, RZ, R4 ;  /* 0x000000ffff0d7224 */ /* 0x000fce00078e0004 */
[----:B------:R-:W-:Y:S05]  /*1a390*/  WARPSYNC.COLLECTIVE R15, `(.L_x_11333) ;  /* 0x000000000f087348 */ /* 0x000fea0003c00000 */
[----:B------:R0:W1:Y:S02]  /*1a3a0*/  SHFL.UP P6, R14, R13, R12, R11 ;  /* 0x0400000c0d0e7389 */ /* 0x00006400000c000b */
[----:B01----:R-:W-:Y:S01]  /*1a3b0*/  ENDCOLLECTIVE ;  /* 0x000000000000791b */ /* 0x003fe20003800000 */
.L_x_11333:
[----:B------:R-:W-:Y:S01]  /*1a3c0*/  IMAD.MOV.U32 R12, RZ, RZ, 0x10 ;  /* 0x00000010ff0c7424 */ /* 0x000fe200078e00ff */
[----:B------:R-:W-:-:S05]  /*1a3d0*/  SEL R5, R14, RZ, P4 ;  /* 0x000000ff0e057207 */ /* 0x000fca0002000000 */
[----:B------:R-:W-:-:S04]  /*1a3e0*/  IMAD.IADD R5, R4, 0x1, R5 ;  /* 0x0000000104057824 */ /* 0x000fc800078e0205 */
[----:B------:R-:W-:-:S07]  /*1a3f0*/  IMAD.MOV.U32 R13, RZ, RZ, R5 ;  /* 0x000000ffff0d7224 */ /* 0x000fce00078e0005 */
[----:B------:R-:W-:Y:S05]  /*1a400*/  WARPSYNC.COLLECTIVE R15, `(.L_x_11334) ;  /* 0x000000000f087348 */ /* 0x000fea0003c00000 */
[----:B------:R0:W1:Y:S02]  /*1a410*/  SHFL.UP P6, R14, R13, R12, R11 ;  /* 0x0400000c0d0e7389 */ /* 0x00006400000c000b */
[----:B01----:R-:W-:Y:S01]  /*1a420*/  ENDCOLLECTIVE ;  /* 0x000000000000791b */ /* 0x003fe20003800000 */
.L_x_11334:
        /* <DEDUP_REMOVED lines=8> */
.L_x_11335:
[----:B------:R-:W-:Y:S05]  /*1a4b0*/  BRA `(.L_x_11336) ;  /* 0xffffffc800907947 */ /* 0x000fea000383ffff */
.L_x_11239:
[----:B------:R-:W-:Y:S01]  /*1a4c0*/  BSSY B0, `(.L_x_11337) ;  /* 0x0000006000007945 */ /* 0x000fe20003800000 */
[----:B------:R-:W-:Y:S01]  /*1a4d0*/  PLOP3.LUT P6, PT, P6, PT, PT, 0x8, 0x0 ;  /* 0x000000000000781c */ /* 0x000fe200037ce170 */
[----:B------:R-:W-:-:S12]  /*1a4e0*/  IMAD.MOV.U32 R15, RZ, RZ, -0x1 ;  /* 0xffffffffff0f7424 */ /* 0x000fd800078e00ff */
[----:B01----:R-:W-:Y:S05]  /*1a4f0*/  WARPSYNC.COLLECTIVE R15, `(.L_x_11338) ;  /* 0x000000000f087348 */ /* 0x003fea0003c00000 */
[----:B------:R-:W-:Y:S01]  /*1a500*/  VOTE.ANY R14, PT, P6 ;  /* 0x00000000000e7806 */ /* 0x000fe200030e0100 */
[----:B01----:R-:W-:Y:S06]  /*1a510*/  ENDCOLLECTIVE ;  /* 0x000000000000791b */ /* 0x003fec0003800000 */
.L_x_11338:
[----:B------:R-:W-:Y:S05]  /*1a520*/  BSYNC B0 ;  /* 0x0000000000007941 */ /* 0x000fea0003800000 */
.L_x_11337:
        /* <DEDUP_REMOVED lines=9> */
.L_x_11339:
[----:B------:R-:W-:Y:S01]  /*1a5c0*/  IMAD.MOV.U32 R17, RZ, RZ, R14 ;  /* 0x000000ffff117224 */ /* 0x000fe200078e000e */
[----:B------:R-:W-:Y:S06]  /*1a5d0*/  BRA `(.L_x_11340) ;  /* 0xffffffc800807947 */ /* 0x000fec000383ffff */
.L_x_11241:
[----:B------:R-:W-:Y:S01]  /*1a5e0*/  BSSY B0, `(.L_x_11341) ;  /* 0x0000007000007945 */ /* 0x000fe20003800000 */
[----:B------:R-:W-:Y:S02]  /*1a5f0*/  IMAD.MOV.U32 R13, RZ, RZ, R3 ;  /* 0x000000ffff0d7224 */ /* 0x000fe400078e0003 */
[----:B------:R-:W-:Y:S02]  /*1a600*/  IMAD.MOV.U32 R11, RZ, RZ, 0x1f ;  /* 0x0000001fff0b7424 */ /* 0x000fe400078e00ff */
[----:B------:R-:W-:-:S07]  /*1a610*/  IMAD.MOV.U32 R15, RZ, RZ, -0x1 ;  /* 0xffffffffff0f7424 */ /* 0x000fce00078e00ff */
[----:B0123--:R-:W-:Y:S05]  /*1a620*/  WARPSYNC.COLLECTIVE R15, `(.L_x_11342) ;  /* 0x000000000f087348 */ /* 0x00ffea0003c00000 */
[----:B------:R4:W0:Y:S02]  /*1a630*/  SHFL.IDX P6, R14, R13, R12, R11 ;  /* 0x0000000c0d0e7389 */ /* 0x00082400000c000b */
[----:B01234-:R-:W-:Y:S01]  /*1a640*/  ENDCOLLECTIVE ;  /* 0x000000000000791b */ /* 0x01ffe20003800000 */
.L_x_11342:
[----:B------:R-:W-:Y:S05]  /*1a650*/  BSYNC B0 ;  /* 0x0000000000007941 */ /* 0x000fea0003800000 */
.L_x_11341:
[----:B------:R-:W-:Y:S01]  /*1a660*/  IMAD.MOV.U32 R6, RZ, RZ, R14 ;  /* 0x000000ffff067224 */ /* 0x000fe200078e000e */
[----:B------:R-:W-:Y:S06]  /*1a670*/  BRA `(.L_x_11240) ;  /* 0xffffffc800747947 */ /* 0x000fec000383ffff */
.L_x_11245:
[----:B0-----:R0:W3:Y:S02]  /*1a680*/  SYNCS.PHASECHK.TRANS64.TRYWAIT P0, [R5+URZ+0x2d820], R0 ;  /* 0x02d82000050075a7 */ /* 0x0010e4000800017f */
[----:B---3--:R-:W-:Y:S05]  /*1a690*/  @!P0 NANOSLEEP.SYNCS 0x989680 ;  /* 0x009896800000895d */ /* 0x008fea0003900000 */
[----:B------:R-:W3:Y:S02]  /*1a6a0*/  @!P0 SYNCS.PHASECHK.TRANS64 P0, [R5+URZ+0x2d820], R0 ;  /* 0x02d82000050085a7 */ /* 0x000ee4000800007f */
[----:B---3--:R-:W-:Y:S05]  /*1a6b0*/  @!P0 BRA `(.L_x_11245) ;  /* 0xfffffffc00f08947 */ /* 0x008fea000383ffff */
[----:B------:R-:W-:Y:S05]  /*1a6c0*/  BRA `(.L_x_11343) ;  /* 0xffffffcc00ec7947 */ /* 0x000fea000383ffff */
.L_x_11246:
[----:B------:R-:W3:Y:S01]  /*1a6d0*/  S2R R2, SR_TID.X ;  /* 0x0000000000027919 */ /* 0x000ee20000002100 */
[----:B------:R-:W-:Y:S01]  /*1a6e0*/  BSSY B0, `(.L_x_11344) ;  /* 0x000000a000007945 */ /* 0x000fe20003800000 */
[----:B------:R-:W-:Y:S02]  /*1a6f0*/  IMAD.MOV.U32 R12, RZ, RZ, RZ ;  /* 0x000000ffff0c7224 */ /* 0x000fe400078e00ff */
        /* <DEDUP_REMOVED lines=8> */
.L_x_11345:
[----:B------:R-:W-:Y:S05]  /*1a780*/  BSYNC B0 ;  /* 0x0000000000007941 */ /* 0x000fea0003800000 */
.L_x_11344:
[----:B------:R-:W-:Y:S05]  /*1a790*/  BRA `(.L_x_11346) ;  /* 0xffffffcc00d47947 */ /* 0x000fea000383ffff */
.L_x_11249:
[----:B------:R-:W-:Y:S01]  /*1a7a0*/  BSSY B1, `(.L_x_11347) ;  /* 0x0000006000017945 */ /* 0x000fe20003800000 */
[----:B------:R-:W-:-:S07]  /*1a7b0*/  IMAD.MOV.U32 R15, RZ, RZ, -0x1 ;  /* 0xffffffffff0f7424 */ /* 0x000fce00078e00ff */
[----:B012---:R-:W-:Y:S05]  /*1a7c0*/  WARPSYNC.COLLECTIVE R15, `(.L_x_11348) ;  /* 0x000000000f0c7348 */ /* 0x007fea0003c00000 */
[----:B------:R-:W-:Y:S02]  /*1a7d0*/  ELECT P6, UR62, PT ;  /* 0x00000000003e782f */ /* 0x000fe400038c0000 */
[----:B------:R-:W-:Y:S01]  /*1a7e0*/  MOV R14, UR62 ;  /* 0x0000003e000e7c02 */ /* 0x000fe20008000f00 */
[----:B012---:R-:W-:Y:S10]  /*1a7f0*/  ENDCOLLECTIVE ;  /* 0x000000000000791b */ /* 0x007ff40003800000 */
.L_x_11348:
[----:B------:R-:W-:Y:S05]  /*1a800*/  BSYNC B1 ;  /* 0x0000000000017941 */ /* 0x000fea0003800000 */
.L_x_11347:
[----:B------:R-:W-:Y:S05]  /*1a810*/  BRA `(.L_x_11349) ;  /* 0xffffffcc00cc7947 */ /* 0x000fea000383ffff */
.L_x_11251:
[----:B0-----:R0:W3:Y:S02]  /*1a820*/  SYNCS.PHASECHK.TRANS64.TRYWAIT P1, [R3+URZ+0x2d840], R2 ;  /* 0x02d84002030075a7 */ /* 0x0010e4000802017f */
[----:B---3--:R-:W-:Y:S05]  /*1a830*/  @!P1 NANOSLEEP.SYNCS 0x989680 ;  /* 0x009896800000995d */ /* 0x008fea0003900000 */
[----:B------:R-:W3:Y:S02]  /*1a840*/  @!P1 SYNCS.PHASECHK.TRANS64 P1, [R3+URZ+0x2d840], R2 ;  /* 0x02d84002030095a7 */ /* 0x000ee4000802007f */
[----:B---3--:R-:W-:Y:S05]  /*1a850*/  @!P1 BRA `(.L_x_11251) ;  /* 0xfffffffc00f09947 */ /* 0x008fea000383ffff */
[----:B------:R-:W-:Y:S05]  /*1a860*/  BRA `(.L_x_11350) ;  /* 0xffffffcc00ec7947 */ /* 0x000fea000383ffff */
.L_x_11253:
[----:B---3--:R3:W4:Y:S02]  /*1a870*/  SYNCS.PHASECHK.TRANS64.TRYWAIT P1, [R25+URZ+0x2d840], R0 ;  /* 0x02d84000190075a7 */ /* 0x008724000802017f */
[----:B----4-:R-:W-:Y:S05]  /*1a880*/  @!P1 NANOSLEEP.SYNCS 0x989680 ;  /* 0x009896800000995d */ /* 0x010fea0003900000 */
[----:B------:R-:W4:Y:S02]  /*1a890*/  @!P1 SYNCS.PHASECHK.TRANS64 P1, [R25+URZ+0x2d840], R0 ;  /* 0x02d84000190095a7 */ /* 0x000f24000802007f */
[----:B----4-:R-:W-:Y:S05]  /*1a8a0*/  @!P1 BRA `(.L_x_11253) ;  /* 0xfffffffc00f09947 */ /* 0x010fea000383ffff */
[----:B------:R-:W-:Y:S05]  /*1a8b0*/  BRA `(.L_x_11351) ;  /* 0xffffffcc00f87947 */ /* 0x000fea000383ffff */
.L_x_11255:
[----:B----4-:R4:W0:Y:S02]  /*1a8c0*/  SYNCS.PHASECHK.TRANS64.TRYWAIT P1, [R3+URZ+0x2d860], R2 ;  /* 0x02d86002030075a7 */ /* 0x010824000802017f */
[----:B0-----:R-:W-:Y:S05]  /*1a8d0*/  @!P1 NANOSLEEP.SYNCS 0x989680 ;  /* 0x009896800000995d */ /* 0x001fea0003900000 */
[----:B------:R-:W0:Y:S02]  /*1a8e0*/  @!P1 SYNCS.PHASECHK.TRANS64 P1, [R3+URZ+0x2d860], R2 ;  /* 0x02d86002030095a7 */ /* 0x000e24000802007f */
[----:B0-----:R-:W-:Y:S05]  /*1a8f0*/  @!P1 BRA `(.L_x_11255) ;  /* 0xfffffffc00f09947 */ /* 0x001fea000383ffff */
[----:B------:R-:W-:Y:S05]  /*1a900*/  BRA `(.L_x_11352) ;  /* 0xffffffcc00f47947 */ /* 0x000fea000383ffff */
.L_x_11353:
        /* <DEDUP_REMOVED lines=15> */
.L_x_15869:


//--------------------- .text._ZN7cutlass13device_kernelIN5flash11enable_sm90INS1_16FlashAttnFwdSm90INS1_25CollectiveMainloopFwdSm90ILi2EN4cute5tupleIJNS5_1CILi1EEES8_S8_EEENS6_IJNS7_ILi192EEENS7_ILi128EEENS7_ILi96EEEEEELi96ENS_6half_tEfNS_4arch4Sm90ELb0ELb1ELb1ELb1ELb1ELb1ELb0ELb0ELb1ELb1ELb0ELb0EEENS1_21CollectiveEpilogueFwdINS6_IJSA_SC_SB_EEES9_SE_SG_Li384ELb1ELb1ELb0ELb0EEENS1_36VarlenDynamicPersistentTileSchedulerILi192ELi128ELi384ELi128ELb0ELb1ELb1ELb1ELb0ELb1EEEEEEEEEvNT_6ParamsE --------------------------
	.section	.text._ZN7cutlass13device_kernelIN5flash11enable_sm90INS1_16FlashAttnFwdSm90INS1_25CollectiveMainloopFwdSm90ILi2EN4cute5tupleIJNS5_1CILi1EEES8_S8_EEENS6_IJNS7_ILi192EEENS7_ILi128EEENS7_ILi96EEEEEELi96ENS_6half_tEfNS_4arch4Sm90ELb0ELb1ELb1ELb1ELb1ELb1ELb0ELb0ELb1ELb1ELb0ELb0EEENS1_21CollectiveEpilogueFwdINS6_IJSA_SC_SB_EEES9_SE_SG_Li384ELb1ELb1ELb0ELb0EEENS1_36VarlenDynamicPersistentTileSchedulerILi192ELi128ELi384ELi128ELb0ELb1ELb1ELb1ELb0ELb1EEEEEEEEEvNT_6ParamsE,"ax",@progbits
	.align	128
.text._ZN7cutlass13device_kernelIN5flash11enable_sm90INS1_16FlashAttnFwdSm90INS1_25CollectiveMainloopFwdSm90ILi2EN4cute5tupleIJNS5_1CILi1EEES8_S8_EEENS6_IJNS7_ILi192EEENS7_ILi128EEENS7_ILi96EEEEEELi96ENS_6half_tEfNS_4arch4Sm90ELb0ELb1ELb1ELb1ELb1ELb1ELb0ELb0ELb1ELb1ELb0ELb0EEENS1_21CollectiveEpilogueFwdINS6_IJSA_SC_SB_EEES9_SE_SG_Li384ELb1ELb1ELb0ELb0EEENS1_36VarlenDynamicPersistentTileSchedulerILi192ELi128ELi384ELi128ELb0ELb1ELb1ELb1ELb0ELb1EEEEEEEEEvNT_6ParamsE:
        .type           _ZN7cutlass13device_kernelIN5flash11enable_sm90INS1_16FlashAttnFwdSm90INS1_25CollectiveMainloopFwdSm90ILi2EN4cute5tupleIJNS5_1CILi1EEES8_S8_EEENS6_IJNS7_ILi192EEENS7_ILi128EEENS7_ILi96EEEEEELi96ENS_6half_tEfNS_4arch4Sm90ELb0ELb1ELb1ELb1ELb1ELb1ELb0ELb0ELb1ELb1ELb0ELb0EEENS1_21CollectiveEpilogueFwdINS6_IJSA_SC_SB_EEES9_SE_SG_Li384ELb1ELb1ELb0ELb0EEENS1_36VarlenDynamicPersistentTileSchedulerILi192ELi128ELi384ELi128ELb0ELb1ELb1ELb1ELb0ELb1EEEEEEEEEvNT_6ParamsE,@function
        .size           _ZN7cutlass13device_kernelIN5flash11enable_sm90INS1_16FlashAttnFwdSm90INS1_25CollectiveMainloopFwdSm90ILi2EN4cute5tupleIJNS5_1CILi1EEES8_S8_EEENS6_IJNS7_ILi192EEENS7_ILi128EEENS7_ILi96EEEEEELi96ENS_6half_tEfNS_4arch4Sm90ELb0ELb1ELb1ELb1ELb1ELb1ELb0ELb0ELb1ELb1ELb0ELb0EEENS1_21CollectiveEpilogueFwdINS6_IJSA_SC_SB_EEES9_SE_SG_Li384ELb1ELb1ELb0ELb0EEENS1_36VarlenDynamicPersistentTileSchedulerILi192ELi128ELi384ELi128ELb0ELb1ELb1ELb1ELb0ELb1EEEEEEEEEvNT_6ParamsE,(.L_x_15870 - _ZN7cutlass13device_kernelIN5flash11enable_sm90INS1_16FlashAttnFwdSm90INS1_25CollectiveMainloopFwdSm90ILi2EN4cute5tupleIJNS5_1CILi1EEES8_S8_EEENS6_IJNS7_ILi192EEENS7_ILi128EEENS7_ILi96EEEEEELi96ENS_6half_tEfNS_4arch4Sm90ELb0ELb1ELb1ELb1ELb1ELb1ELb0ELb0ELb1ELb1ELb0ELb0EEENS1_21CollectiveEpilogueFwdINS6_IJSA_SC_SB_EEES9_SE_SG_Li384ELb1ELb1ELb0ELb0EEENS1_36VarlenDynamicPersistentTileSchedulerILi192ELi128ELi384ELi128ELb0ELb1ELb1ELb1ELb0ELb1EEEEEEEEEvNT_6ParamsE)
        .other          _ZN7cutlass13device_kernelIN5flash11enable_sm90INS1_16FlashAttnFwdSm90INS1_25CollectiveMainloopFwdSm90ILi2EN4cute5tupleIJNS5_1CILi1EEES8_S8_EEENS6_IJNS7_ILi192EEENS7_ILi128EEENS7_ILi96EEEEEELi96ENS_6half_tEfNS_4arch4Sm90ELb0ELb1ELb1ELb1ELb1ELb1ELb0ELb0ELb1ELb1ELb0ELb0EEENS1_21CollectiveEpilogueFwdINS6_IJSA_SC_SB_EEES9_SE_SG_Li384ELb1ELb1ELb0ELb0EEENS1_36VarlenDynamicPersistentTileSchedulerILi192ELi128ELi384ELi128ELb0ELb1ELb1ELb1ELb0ELb1EEEEEEEEEvNT_6ParamsE,@"STO_CUDA_ENTRY STV_DEFAULT"
_ZN7cutlass13device_kernelIN5flash11enable_sm90INS1_16FlashAttnFwdSm90INS1_25CollectiveMainloopFwdSm90ILi2EN4cute5tupleIJNS5_1CILi1EEES8_S8_EEENS6_IJNS7_ILi192EEENS7_ILi128EEENS7_ILi96EEEEEELi96ENS_6half_tEfNS_4arch4Sm90ELb0ELb1ELb1ELb1ELb1ELb1ELb0ELb0ELb1ELb1ELb0ELb0EEENS1_21CollectiveEpilogueFwdINS6_IJSA_SC_SB_EEES9_SE_SG_Li384ELb1ELb1ELb0ELb0EEENS1_36VarlenDynamicPersistentTileSchedulerILi192ELi128ELi384ELi128ELb0ELb1ELb1ELb1ELb0ELb1EEEEEEEEEvNT_6ParamsE:
        /* <DEDUP_REMOVED lines=18> */
.L_x_11355:
[----:B------:R-:W-:Y:S05]  /*0120*/  BSYNC B0 ;  /* 0x0000000000007941 */ /* 0x000fea0003800000 */
.L_x_11354:
        /* <DEDUP_REMOVED lines=41> */
.L_x_11356:
        /* <DEDUP_REMOVED lines=22> */
.L_x_11357:
        /* <DEDUP_REMOVED lines=18> */
.L_x_11358:
        /* <DEDUP_REMOVED lines=22> */
.L_x_11359:
        /* <DEDUP_REMOVED lines=22> */
.L_x_11360:
        /* <DEDUP_REMOVED lines=8> */
.L_x_11363:
        /* <DEDUP_REMOVED lines=22> */
[----:B------:R-:W-:Y:S01]  /*0ae0*/  R2UR UR40, R2 ;  /* 0x00000000022872ca */ /* 0x000fe200000e0000 */
[----:B------:R-:W-:Y:S01]  /*0af0*/  IMAD.MOV.U32 R23, RZ, RZ, RZ ;  /* 0x000000ffff177224 */ /* 0x000fe200078e00ff */
[----:B------:R-:W-:Y:S01]  /*0b00*/  ULOP3.LUT UR39, UR36, 0x1, URZ, 0xfc, !UPT ;  /* 0x0000000124277892 */ /* 0x000fe2000f8efc3f */
[----:B------:R-:W-:-:S10]  /*0b10*/  UMOV UR37, URZ ;  /* 0x0000003f00257c82 */ /* 0x000fd40008000000 */
[----:B------:R-:W-:Y:S01]  /*0b20*/  UIADD3 UR40, UR40, 0xc400, URZ ;  /* 0x0000c40028287890 */ /* 0x000fe2000fffe03f */
[----:B0-----:R-:W-:-:S05]  /*0b30*/  VIADD R15, R0, 0xffffff80 ;  /* 0xffffff80000f7836 */ /* 0x001fca0000000000 */
[----:B------:R-:W-:Y:S02]  /*0b40*/  SHF.R.S32.HI R0, RZ, 0x1f, R15 ;  /* 0x0000001fff007819 */ /* 0x000fe4000001140f */
[-C--:B------:R-:W-:Y:S02]  /*0b50*/  LEA.HI R7, R15, R15.reuse, RZ, 0x1 ;  /* 0x0000000f0f077211 */ /* 0x080fe400078f08ff */
[CC--:B------:R-:W-:Y:S02]  /*0b60*/  LEA.HI R4, R0.reuse, R15.reuse, RZ, 0x4 ;  /* 0x0000000f00047211 */ /* 0x0c0fe400078f20ff */
[----:B------:R-:W-:Y:S02]  /*0b70*/  SHF.R.S32.HI R12, RZ, 0x1, R7 ;  /* 0x00000001ff0c7819 */ /* 0x000fe40000011407 */
[----:B------:R-:W-:Y:S02]  /*0b80*/  LEA.HI R8, R0, R15, RZ, 0x2 ;  /* 0x0000000f00087211 */ /* 0x000fe400078f10ff */
[----:B------:R-:W-:-:S02]  /*0b90*/  SHF.R.S32.HI R3, RZ, 0x4, R4 ;  /* 0x00000004ff037819 */ /* 0x000fc40000011404 */
[----:B------:R-:W-:Y:S02]  /*0ba0*/  LEA.HI R10, R7, R12, RZ, 0x1 ;  /* 0x0000000c070a7211 */ /* 0x000fe400078f08ff */
[--C-:B------:R-:W-:Y:S02]  /*0bb0*/  SHF.R.S32.HI R9, RZ, 0x2, R8.reuse ;  /* 0x00000002ff097819 */ /* 0x100fe40000011408 */
[----:B------:R-:W-:Y:S02]  /*0bc0*/  SHF.R.S32.HI R6, RZ, 0x1f, R8 ;  /* 0x0000001fff067819 */ /* 0x000fe40000011408 */
[----:B------:R-:W-:Y:S02]  /*0bd0*/  LEA.HI R5, R4, R3, RZ, 0x1 ;  /* 0x0000000304057211 */ /* 0x000fe400078f08ff */
[----:B------:R-:W-:Y:S02]  /*0be0*/  LOP3.LUT R11, R10, 0x7fffffe, RZ, 0xc0, !PT ;  /* 0x07fffffe0a0b7812 */ /* 0x000fe400078ec0ff */
[----:B------:R-:W-:-:S02]  /*0bf0*/  LEA.HI R10, R6, R9, RZ, 0x2 ;  /* 0x00000009060a7211 */ /* 0x000fc400078f10ff */
[----:B------:R-:W-:Y:S01]  /*0c00*/  LOP3.LUT R6, R5, 0x1ffffffe, RZ, 0xc0, !PT ;  /* 0x1ffffffe05067812 */ /* 0x000fe200078ec0ff */
[----:B------:R-:W-:Y:S01]  /*0c10*/  IMAD.IADD R12, R12, 0x1, -R11 ;  /* 0x000000010c0c7824 */ /* 0x000fe200078e0a0b */
[----:B------:R-:W-:Y:S02]  /*0c20*/  LOP3.LUT R8, R8, 0xfffffffc, RZ, 0xc0, !PT ;  /* 0xfffffffc08087812 */ /* 0x000fe400078ec0ff */
[----:B------:R-:W-:Y:S01]  /*0c30*/  LOP3.LUT R10, R10, 0xfffffffc, RZ, 0xc0, !PT ;  /* 0xfffffffc0a0a7812 */ /* 0x000fe200078ec0ff */
[C---:B------:R-:W-:Y:S01]  /*0c40*/  IMAD.IADD R6, R3.reuse, 0x1, -R6 ;  /* 0x0000000103067824 */ /* 0x040fe200078e0a06 */
[----:B------:R-:W-:Y:S01]  /*0c50*/  LOP3.LUT R4, R4, 0xfffffff0, RZ, 0xc0, !PT ;  /* 0xfffffff004047812 */ /* 0x000fe200078ec0ff */
[----:B------:R-:W-:Y:S01]  /*0c60*/  IMAD R21, R3, 0x8, R12 ;  /* 0x0000000803157824 */ /* 0x000fe200078e020c */
[-C--:B------:R-:W-:Y:S01]  /*0c70*/  LEA.HI R3, R0, R15.reuse, RZ, 0x7 ;  /* 0x0000000f00037211 */ /* 0x080fe200078f38ff */
[----:B------:R-:W-:Y:S01]  /*0c80*/  IMAD.IADD R8, R15, 0x1, -R8 ;  /* 0x000000010f087824 */ /* 0x000fe200078e0a08 */
[----:B------:R-:W-:Y:S01]  /*0c90*/  LOP3.LUT R7, R7, 0xfffffffe, RZ, 0xc0, !PT ;  /* 0xfffffffe07077812 */ /* 0x000fe200078ec0ff */
[----:B------:R-:W-:Y:S01]  /*0ca0*/  IMAD.IADD R10, R9, 0x1, -R10 ;  /* 0x00000001090a7824 */ /* 0x000fe200078e0a0a */
[----:B------:R-:W-:Y:S01]  /*0cb0*/  LOP3.LUT R5, R3, 0xffffff80, RZ, 0xc0, !PT ;  /* 0xffffff8003057812 */ /* 0x000fe200078ec0ff */
[C---:B------:R-:W-:Y:S01]  /*0cc0*/  IMAD.IADD R4, R15.reuse, 0x1, -R4 ;  /* 0x000000010f047824 */ /* 0x040fe200078e0a04 */
[----:B------:R-:W-:Y:S01]  /*0cd0*/  LEA.HI R9, R8, R8, RZ, 0x1 ;  /* 0x0000000808097211 */ /* 0x000fe200078f08ff */
[C---:B------:R-:W-:Y:S01]  /*0ce0*/  IMAD.IADD R16, R15.reuse, 0x1, -R7 ;  /* 0x000000010f107824 */ /* 0x040fe200078e0a07 */
[----:B------:R-:W-:Y:S01]  /*0cf0*/  LEA.HI R0, R0, R15, RZ, 0x5 ;  /* 0x0000000f00007211 */ /* 0x000fe200078f28ff */
[----:B------:R-:W-:Y:S01]  /*0d00*/  IMAD.IADD R24, R15, 0x1, -R5 ;  /* 0x000000010f187824 */ /* 0x000fe200078e0a05 */
[----:B------:R-:W-:Y:S01]  /*0d10*/  SHF.R.S32.HI R5, RZ, 0x1f, R4 ;  /* 0x0000001fff057819 */ /* 0x000fe20000011404 */
[C---:B------:R-:W-:Y:S01]  /*0d20*/  IMAD.SHL.U32 R26, R16.reuse, 0x4, RZ ;  /* 0x00000004101a7824 */ /* 0x040fe200078e00ff */
[----:B------:R-:W-:Y:S01]  /*0d30*/  LOP3.LUT R7, R9, 0x1ffffffe, RZ, 0xc0, !PT ;  /* 0x1ffffffe09077812 */ /* 0x000fe200078ec0ff */
[----:B------:R-:W-:Y:S01]  /*0d40*/  IMAD.SHL.U32 R16, R16, 0x8, RZ ;  /* 0x0000000810107824 */ /* 0x000fe200078e00ff */
[----:B------:R-:W-:Y:S01]  /*0d50*/  SHF.R.S32.HI R9, RZ, 0x1f, R24 ;  /* 0x0000001fff097819 */ /* 0x000fe20000011418 */
[----:B------:R-:W-:Y:S01]  /*0d60*/  VIADD R17, R26, 0x20 ;  /* 0x000000201a117836 */ /* 0x000fe20000000000 */
[----:B------:R-:W-:Y:S01]  /*0d70*/  LEA.HI R5, R5, R4, RZ, 0x3 ;  /* 0x0000000405057211 */ /* 0x000fe200078f18ff */
[----:B------:R-:W-:Y:S01]  /*0d80*/  IMAD.IADD R14, R8, 0x1, -R7 ;  /* 0x00000001080e7824 */ /* 0x000fe200078e0a07 */
[----:B------:R-:W-:Y:S01]  /*0d90*/  LEA.HI R11, R9, R24, RZ, 0x2 ;  /* 0x00000018090b7211 */ /* 0x000fe200078f10ff */
[C---:B------:R-:W-:Y:S01]  /*0da0*/  VIADD R18, R26.reuse, 0x10 ;  /* 0x000000101a127836 */ /* 0x040fe20000000000 */
[----:B------:R-:W-:Y:S01]  /*0db0*/  LOP3.LUT R7, R5, 0xfffffff8, RZ, 0xc0, !PT ;  /* 0xfffffff805077812 */ /* 0x000fe200078ec0ff */
[----:B------:R-:W-:Y:S01]  /*0dc0*/  IMAD.IADD R12, R26, 0x1, R17 ;  /* 0x000000011a0c7824 */ /* 0x000fe200078e0211 */
[--C-:B------:R-:W-:Y:S01]  /*0dd0*/  SHF.R.S32.HI R8, RZ, 0x2, R11.reuse ;  /* 0x00000002ff087819 */ /* 0x100fe2000001140b */
[----:B------:R-:W-:Y:S01]  /*0de0*/  STL [R1+0x58], R26 ;  /* 0x0000581a01007387 */ /* 0x000fe20000100800 */
[----:B------:R-:W-:Y:S01]  /*0df0*/  SHF.R.S32.HI R13, RZ, 0x1f, R11 ;  /* 0x0000001fff0d7819 */ /* 0x000fe2000001140b */
[----:B------:R-:W-:Y:S01]  /*0e00*/  IMAD.IADD R7, R4, 0x1, -R7 ;  /* 0x0000000104077824 */ /* 0x000fe200078e0a07 */
[----:B------:R-:W-:Y:S01]  /*0e10*/  IADD3 R4, R26, R18, RZ ;  /* 0x000000121a047210 */ /* 0x000fe20007ffe0ff */
[----:B------:R0:W-:Y:S01]  /*0e20*/  STL [R1+0x84], R18 ;  /* 0x0000841201007387 */ /* 0x0001e20000100800 */
[----:B------:R-:W-:Y:S01]  /*0e30*/  LEA.HI R13, R13, R8, RZ, 0x3 ;  /* 0x000000080d0d7211 */ /* 0x000fe200078f18ff */
[----:B------:R-:W-:Y:S01]  /*0e40*/  IMAD.SHL.U32 R5, R5, 0x40, RZ ;  /* 0x0000004005057824 */ /* 0x000fe200078e00ff */
[----:B------:R-:W-:Y:S01]  /*0e50*/  SHF.R.S32.HI R15, RZ, 0x1f, R4 ;  /* 0x0000001fff0f7819 */ /* 0x000fe20000011404 */
[----:B------:R1:W-:Y:S01]  /*0e60*/  STL [R1+0x80], R17 ;  /* 0x0000801101007387 */ /* 0x0003e20000100800 */
[----:B------:R-:W-:Y:S01]  /*0e70*/  LOP3.LUT R13, R13, 0xfffffff8, RZ, 0xc0, !PT ;  /* 0xfffffff80d0d7812 */ /* 0x000fe200078ec0ff */
[C---:B------:R-:W-:Y:S01]  /*0e80*/  VIADD R137, R16.reuse, 0x30 ;  /* 0x0000003010897836 */ /* 0x040fe20000000000 */
[----:B------:R-:W-:Y:S01]  /*0e90*/  LEA.HI R15, R15, R4, RZ, 0x3 ;  /* 0x000000040f0f7211 */ /* 0x000fe200078f18ff */
[----:B------:R-:W-:Y:S01]  /*0ea0*/  VIADD R136, R16, 0x40 ;  /* 0x0000004010887836 */ /* 0x000fe20000000000 */
[----:B------:R-:W-:Y:S01]  /*0eb0*/  SHF.R.S32.HI R4, RZ, 0x5, R0 ;  /* 0x00000005ff047819 */ /* 0x000fe20000011400 */
[----:B------:R-:W-:Y:S01]  /*0ec0*/  IMAD.SHL.U32 R0, R7, 0x40, RZ ;  /* 0x0000004007007824 */ /* 0x000fe200078e00ff */
[----:B0-----:R-:W-:Y:S01]  /*0ed0*/  SHF.R.S32.HI R18, RZ, 0x7, R3 ;  /* 0x00000007ff127819 */ /* 0x001fe20000011403 */
[----:B------:R-:W-:Y:S01]  /*0ee0*/  IMAD.SHL.U32 R3, R6, 0x8, RZ ;  /* 0x0000000806037824 */ /* 0x000fe200078e00ff */
[----:B------:R-:W-:Y:S01]  /*0ef0*/  LEA.HI R9, R9, R24, RZ, 0x5 ;  /* 0x0000001809097211 */ /* 0x000fe200078f28ff */
[----:B------:R-:W-:Y:S01]  /*0f00*/  VIADD R138, R16, 0x50 ;  /* 0x00000050108a7836 */ /* 0x000fe20000000000 */
[----:B-1----:R-:W-:Y:S01]  /*0f10*/  SHF.R.S32.HI R17, RZ, 0x1f, R12 ;  /* 0x0000001fff117819 */ /* 0x002fe2000001140c */
[----:B------:R-:W-:Y:S01]  /*0f20*/  IMAD.SHL.U32 R10, R10, 0x40, RZ ;  /* 0x000000400a0a7824 */ /* 0x000fe200078e00ff */
[----:B------:R-:W-:-:S02]  /*0f30*/  SHF.R.S32.HI R9, RZ, 0x5, R9 ;  /* 0x00000005ff097819 */ /* 0x000fc40000011409 */
[----:B------:R-:W-:Y:S01]  /*0f40*/  LEA.HI R20, R17, R12, RZ, 0x3 ;  /* 0x0000000c11147211 */ /* 0x000fe200078f18ff */
[----:B------:R-:W-:Y:S01]  /*0f50*/  IMAD.IADD R12, R8, 0x1, -R13 ;  /* 0x00000001080c7824 */ /* 0x000fe200078e0a0d */
[----:B------:R-:W-:Y:S01]  /*0f60*/  LOP3.LUT R0, R0, 0x1c0, RZ, 0xc0, !PT ;  /* 0x000001c000007812 */ /* 0x000fe200078ec0ff */
[----:B------:R-:W-:Y:S01]  /*0f70*/  IMAD.HI R8, R18, 0x55555556, RZ ;  /* 0x5555555612087827 */ /* 0x000fe200078e02ff */
[----:B------:R-:W-:Y:S02]  /*0f80*/  LOP3.LUT R5, R5, 0x7ffffe00, RZ, 0xc0, !PT ;  /* 0x7ffffe0005057812 */ /* 0x000fe400078ec0ff */
[----:B------:R-:W-:Y:S01]  /*0f90*/  LOP3.LUT R3, R0, 0x8, R3, 0xf8, !PT ;  /* 0x0000000800037812 */ /* 0x000fe200078ef803 */
[----:B------:R-:W-:Y:S01]  /*0fa0*/  IMAD R9, R9, 0x10, R12 ;  /* 0x0000001009097824 */ /* 0x000fe200078e020c */
[----:B------:R-:W-:Y:S01]  /*0fb0*/  LEA.HI R8, R8, R8, RZ, 0x1 ;  /* 0x0000000808087211 */ /* 0x000fe200078f08ff */
[----:B------:R-:W-:Y:S01]  /*0fc0*/  IMAD R4, R4, 0x400, R5 ;  /* 0x0000040004047824 */ /* 0x000fe200078e0205 */
[----:B------:R-:W-:Y:S01]  /*0fd0*/  SHF.R.U32.HI R0, RZ, 0x3, R0 ;  /* 0x00000003ff007819 */ /* 0x000fe20000011600 */
[----:B------:R-:W-:Y:S01]  /*0fe0*/  VIADD R5, R26, 0x28 ;  /* 0x000000281a057836 */ /* 0x000fe20000000000 */
[----:B------:R-:W-:Y:S01]  /*0ff0*/  R2P PR, R7, 0x6 ;  /* 0x0000000607007804 */ /* 0x000fe20000000000 */
[----:B------:R-:W-:Y:S01]  /*1000*/  IMAD R8, R8, -0x3, R18 ;  /* 0xfffffffd08087824 */ /* 0x000fe200078e0212 */
[----:B------:R-:W-:Y:S01]  /*1010*/  LOP3.LUT R3, R3, R0, RZ, 0x3c, !PT ;  /* 0x0000000003037212 */ /* 0x000fe200078e3cff */
[C---:B------:R-:W-:Y:S01]  /*1020*/  VIADD R0, R26.reuse, 0x8 ;  /* 0x000000081a007836 */ /* 0x040fe20000000000 */
[----:B------:R-:W-:Y:S01]  /*1030*/  IADD3 R7, R26, 0x18, RZ ;  /* 0x000000181a077810 */ /* 0x000fe20007ffe0ff */
[----:B------:R-:W-:Y:S01]  /*1040*/  IMAD R6, R8, 0x40, R9 ;  /* 0x0000004008067824 */ /* 0x000fe200078e0209 */
[----:B------:R-:W-:Y:S01]  /*1050*/  SHF.R.S32.HI R9, RZ, 0x3, R15 ;  /* 0x00000003ff097819 */ /* 0x000fe2000001140f */
[----:B------:R-:W-:Y:S01]  /*1060*/  IMAD.IADD R3, R4, 0x1, R3 ;  /* 0x0000000104037824 */ /* 0x000fe200078e0203 */
[----:B------:R-:W-:Y:S01]  /*1070*/  LOP3.LUT R156, R11, 0x7ffffffc, RZ, 0xc0, !PT ;  /* 0x7ffffffc0b9c7812 */ /* 0x000fe200078ec0ff */
[----:B------:R-:W-:Y:S01]  /*1080*/  IMAD.MOV.U32 R4, RZ, RZ, 0x40 ;  /* 0x00000040ff047424 */ /* 0x000fe200078e00ff */
[----:B------:R0:W-:Y:S01]  /*1090*/  STL [R1+0xac], R6 ;  /* 0x0000ac0601007387 */ /* 0x0001e20000100800 */
[----:B------:R-:W-:Y:S01]  /*10a0*/  IMAD R157, R3, 0x2, R2 ;  /* 0x00000002039d7824 */ /* 0x000fe200078e0202 */
[----:B------:R-:W-:-:S02]  /*10b0*/  CS2R R18, SRZ ;  /* 0x0000000000127805 */ /* 0x000fc4000001ff00 */
[----:B------:R-:W-:Y:S01]  /*10c0*/  SHF.R.S32.HI R17, RZ, 0x1f, R16 ;  /* 0x0000001fff117819 */ /* 0x000fe20000011410 */
[----:B------:R-:W-:Y:S01]  /*10d0*/  STL [R1+0x38], RZ ;  /* 0x000038ff01007387 */ /* 0x000fe20000100800 */
[----:B------:R-:W-:Y:S01]  /*10e0*/  VIADD R3, R157, 0x21800 ;  /* 0x000218009d037836 */ /* 0x000fe20000000000 */
[----:B------:R-:W-:Y:S01]  /*10f0*/  SEL R4, R4, 0xffffffc0, !P2 ;  /* 0xffffffc004047807 */ /* 0x000fe20005000000 */
[----:B------:R-:W-:Y:S01]  /*1100*/  IMAD.IADD R156, R24, 0x1, -R156 ;  /* 0x00000001189c7824 */ /* 0x000fe200078e0a9c */
[----:B------:R1:W-:Y:S01]  /*1110*/  STL [R1+0x8c], R0 ;  /* 0x00008c0001007387 */ /* 0x0003e20000100800 */
[----:B0-----:R-:W-:-:S03]  /*1120*/  IMAD R6, R14, 0x8, R6 ;  /* 0x000000080e067824 */ /* 0x001fc600078e0206 */
[----:B------:R0:W-:Y:S04]  /*1130*/  STL [R1+0x88], R7 ;  /* 0x0000880701007387 */ /* 0x0001e80000100800 */
[----:B------:R2:W-:Y:S01]  /*1140*/  STL [R1+0x94], R5 ;  /* 0x0000940501007387 */ /* 0x0005e20000100800 */
[----:B-1----:R-:W-:Y:S01]  /*1150*/  SHF.R.S32.HI R0, RZ, 0x1f, R137 ;  /* 0x0000001fff007819 */ /* 0x002fe20000011489 */
[----:B0-----:R-:W-:-:S04]  /*1160*/  IMAD.SHL.U32 R7, R21, 0x20, RZ ;  /* 0x0000002015077824 */ /* 0x001fc800078e00ff */
[----:B------:R0:W-:Y:S01]  /*1170*/  STL [R1+0x7c], R0 ;  /* 0x00007c0001007387 */ /* 0x0001e20000100800 */
[----:B--2---:R-:W-:-:S05]  /*1180*/  SHF.R.S32.HI R5, RZ, 0x1f, R136 ;  /* 0x0000001fff057819 */ /* 0x004fca0000011488 */
[----:B------:R1:W-:Y:S01]  /*1190*/  STL [R1+0x78], R5 ;  /* 0x0000780501007387 */ /* 0x0003e20000100800 */
[----:B0-----:R-:W-:-:S05]  /*11a0*/  SHF.R.S32.HI R0, RZ, 0x1f, R138 ;  /* 0x0000001fff007819 */ /* 0x001fca000001148a */
[----:B------:R0:W-:Y:S01]  /*11b0*/  STL [R1+0x74], R0 ;  /* 0x0000740001007387 */ /* 0x0001e20000100800 */
[----:B-1----:R-:W-:-:S04]  /*11c0*/  LOP3.LUT R5, R10, 0xc0, RZ, 0xc0, !PT ;  /* 0x000000c00a057812 */ /* 0x002fc800078ec0ff */
[----:B------:R-:W-:Y:S01]  /*11d0*/  SHF.R.U32.HI R8, RZ, 0x3, R5 ;  /* 0x00000003ff087819 */ /* 0x000fe20000011605 */
[----:B------:R1:W-:Y:S01]  /*11e0*/  STL [R1+0x4c], R5 ;  /* 0x00004c0501007387 */ /* 0x0003e20000100800 */
[----:B0-----:R-:W-:-:S03]  /*11f0*/  LOP3.LUT R0, R5, 0x8, R16, 0xf8, !PT ;  /* 0x0000000805007812 */ /* 0x001fc600078ef810 */
[----:B------:R0:W-:Y:S01]  /*1200*/  STL [R1+0x54], R7 ;  /* 0x0000540701007387 */ /* 0x0001e20000100800 */
[----:B------:R-:W-:-:S03]  /*1210*/  LOP3.LUT R0, R0, R8, RZ, 0x3c, !PT ;  /* 0x0000000800007212 */ /* 0x000fc600078e3cff */
[----:B------:R-:W-:Y:S01]  /*1220*/  STL [R1+0x64], R9 ;  /* 0x0000640901007387 */ /* 0x000fe20000100800 */
[----:B-1----:R-:W-:-:S03]  /*1230*/  VIADD R5, R157, 0x21820 ;  /* 0x000218209d057836 */ /* 0x002fc60000000000 */
[----:B------:R1:W-:Y:S01]  /*1240*/  STL [R1+0x50], R8 ;  /* 0x0000500801007387 */ /* 0x0003e20000100800 */
[----:B------:R-:W-:Y:S02]  /*1250*/  @P1 VIADD R5, R3, 0xffffffe0 ;  /* 0xffffffe003051836 */ /* 0x000fe40000000000 */
[----:B0-----:R-:W-:Y:S02]  /*1260*/  IMAD.IADD R7, R7, 0x1, R0 ;  /* 0x0000000107077824 */ /* 0x001fe400078e0200 */
[----:B------:R-:W-:Y:S02]  /*1270*/  IMAD.IADD R0, R3, 0x1, R4 ;  /* 0x0000000103007824 */ /* 0x000fe400078e0204 */
[----:B------:R-:W-:Y:S01]  /*1280*/  IMAD.IADD R3, R4, 0x1, R5 ;  /* 0x0000000104037824 */ /* 0x000fe200078e0205 */
[----:B-1----:R-:W-:-:S05]  /*1290*/  SHF.R.S32.HI R8, RZ, 0x3, R20 ;  /* 0x00000003ff087819 */ /* 0x002fca0000011414 */
[----:B------:R-:W-:Y:S04]  /*12a0*/  STL [R1+0x68], R8 ;  /* 0x0000680801007387 */ /* 0x000fe80000100800 */
[----:B------:R-:W-:Y:S04]  /*12b0*/  STL [R1+0xa0], R7 ;  /* 0x0000a00701007387 */ /* 0x000fe80000100800 */
[----:B------:R-:W-:Y:S04]  /*12c0*/  STL [R1+0x6c], R5 ;  /* 0x00006c0501007387 */ /* 0x000fe80000100800 */
[----:B------:R-:W-:Y:S04]  /*12d0*/  STL [R1+0x98], R6 ;  /* 0x0000980601007387 */ /* 0x000fe80000100800 */
[----:B------:R0:W-:Y:S04]  /*12e0*/  STL [R1+0x4], R0 ;  /* 0x0000040001007387 */ /* 0x0001e80000100800 */
[----:B------:R1:W-:Y:S01]  /*12f0*/  STL [R1], R3 ;  /* 0x0000000301007387 */ /* 0x0003e20000100800 */
[----:B0-----:R-:W-:-:S05]  /*1300*/  VIADD R0, R5, 0x6000 ;  /* 0x0000600005007836 */ /* 0x001fca0000000000 */
[----:B------:R1:W-:Y:S02]  /*1310*/  STL [R1+0x70], R0 ;  /* 0x0000700001007387 */ /* 0x0003e40000100800 */
.L_x_11580:
[----:B------:R-:W-:Y:S05]  /*1320*/  YIELD ;  /* 0x0000000000007946 */ /* 0x000fea0003800000 */
[----:B------:R-:W-:Y:S01]  /*1330*/  ULDC.64 UR4, c[0x0][0xa28] ;  /* 0x00028a0000047ab9 */ /* 0x000fe20000000a00 */
[----:B0--34-:R-:W0:Y:S01]  /*1340*/  LDC.64 R6, c[0x0][0xa08] ;  /* 0x00028200ff067b82 */ /* 0x019e220000000a00 */
[----:B------:R-:W-:Y:S01]  /*1350*/  ISETP.NE.U32.AND P1, PT, RZ, UR4, PT ;  /* 0x00000004ff007c0c */ /* 0x000fe2000bf25070 */
[----:B-1----:R-:W-:Y:S02]  /*1360*/  IMAD.MOV.U32 R0, RZ, RZ, RZ ;  /* 0x000000ffff007224 */ /* 0x002fe400078e00ff */
[----:B------:R-:W-:Y:S01]  /*1370*/  IMAD.MOV.U32 R80, RZ, RZ, RZ ;  /* 0x000000ffff507224 */ /* 0x000fe200078e00ff */
[----:B------:R-:W-:Y:S01]  /*1380*/  ISETP.NE.AND.EX P1, PT, RZ, UR5, PT, P1 ;  /* 0x00000005ff007c0c */ /* 0x000fe2000bf25310 */
[----:B------:R-:W-:-:S02]  /*1390*/  ULDC.64 UR4, c[0x0][0xa18] ;  /* 0x0002860000047ab9 */ /* 0x000fc40000000a00 */
        /* <DEDUP_REMOVED lines=35> */
.L_x_11365:
[----:B------:R-:W-:Y:S01]  /*15d0*/  ULDC.64 UR4, c[0x0][0xa20] ;  /* 0x0002880000047ab9 */ /* 0x000fe20000000a00 */
[----:B------:R0:W-:Y:S01]  /*15e0*/  STL [R1+0xa4], R34 ;  /* 0x0000a42201007387 */ /* 0x0001e20000100800 */
[----:B------:R-:W-:-:S03]  /*15f0*/  ISETP.NE.U32.AND P1, PT, RZ, UR4, PT ;  /* 0x00000004ff007c0c */ /* 0x000fc6000bf25070 */
[----:B------:R0:W-:Y:S01]  /*1600*/  STL [R1+0xa8], R35 ;  /* 0x0000a82301007387 */ /* 0x0001e20000100800 */
[----:B------:R-:W-:-:S13]  /*1610*/  ISETP.NE.AND.EX P1, PT, RZ, UR5, PT, P1 ;  /* 0x00000005ff007c0c */ /* 0x000fda000bf25310 */
[----:B0-----:R-:W-:Y:S05]  /*1620*/  @!P1 BRA `(.L_x_11366) ;  /* 0x0000000000109947 */ /* 0x001fea0003800000 */
[----:B------:R-:W0:Y:S02]  /*1630*/  LDC.64 R4, c[0x0][0xa20] ;  /* 0x00028800ff047b82 */ /* 0x000e240000000a00 */
[----:B0-----:R-:W-:-:S05]  /*1640*/  IMAD.WIDE R4, R35, 0x4, R4 ;  /* 0x0000000423047825 */ /* 0x001fca00078e0204 */
[----:B------:R0:W5:Y:S01]  /*1650*/  LDG.E R27, desc[UR54][R4.64] ;  /* 0x00000036041b7981 */ /* 0x000162000c1e1900 */
[----:B------:R-:W-:Y:S05]  /*1660*/  BRA `(.L_x_11367) ;  /* 0x0000000000107947 */ /* 0x000fea0003800000 */
.L_x_11366:
[----:B------:R-:W-:Y:S05]  /*1670*/  @!P0 BRA `(.L_x_11367) ;  /* 0x00000000000c8947 */ /* 0x000fea0003800000 */
[----:B------:R-:W2:Y:S04]  /*1680*/  LDG.E R4, desc[UR54][R10.64] ;  /* 0x000000360a047981 */ /* 0x000ea8000c1e1900 */
[----:B------:R-:W2:Y:S02]  /*1690*/  LDG.E R27, desc[UR54][R10.64+0x4] ;  /* 0x000004360a1b7981 */ /* 0x000ea4000c1e1900 */
[----:B--2---:R-:W-:-:S07]  /*16a0*/  IMAD.IADD R27, R27, 0x1, -R4 ;  /* 0x000000011b1b7824 */ /* 0x004fce00078e0a04 */
.L_x_11367:
[----:B------:R-:W-:Y:S01]  /*16b0*/  ULDC.64 UR4, c[0x0][0xa10] ;  /* 0x0002840000047ab9 */ /* 0x000fe20000000a00 */
[----:B0-----:R-:W0:Y:S01]  /*16c0*/  LDC R4, c[0x0][0x448] ;  /* 0x00011200ff047b82 */ /* 0x001e220000000800 */
[----:B------:R-:W-:-:S04]  /*16d0*/  ISETP.NE.U32.AND P0, PT, RZ, UR4, PT ;  /* 0x00000004ff007c0c */ /* 0x000fc8000bf05070 */
[----:B------:R-:W-:Y:S01]  /*16e0*/  ISETP.NE.AND.EX P0, PT, RZ, UR5, PT, P0 ;  /* 0x00000005ff007c0c */ /* 0x000fe2000bf05300 */
[----:B------:R-:W-:Y:S02]  /*16f0*/  ULDC.64 UR4, c[0x0][0xa30] ;  /* 0x00028c0000047ab9 */ /* 0x000fe40000000a00 */
[----:B------:R-:W-:-:S04]  /*1700*/  ISETP.NE.U32.AND P1, PT, RZ, UR4, PT ;  /* 0x00000004ff007c0c */ /* 0x000fc8000bf25070 */
[----:B------:R-:W-:-:S06]  /*1710*/  ISETP.NE.AND.EX P1, PT, RZ, UR5, PT, P1 ;  /* 0x00000005ff007c0c */ /* 0x000fcc000bf25310 */
[----:B------:R-:W1:Y:S08]  /*1720*/  @P0 LDC.64 R6, c[0x0][0xa10] ;  /* 0x00028400ff060b82 */ /* 0x000e700000000a00 */
[----:B------:R-:W2:Y:S01]  /*1730*/  @P1 LDC.64 R8, c[0x0][0xa30] ;  /* 0x00028c00ff081b82 */ /* 0x000ea20000000a00 */
[----:B-1----:R-:W-:-:S05]  /*1740*/  @P0 IMAD.WIDE R6, R35, 0x4, R6 ;  /* 0x0000000423060825 */ /* 0x002fca00078e0206 */
[----:B------:R-:W3:Y:S04]  /*1750*/  @P0 LDG.E R3, desc[UR54][R6.64] ;  /* 0x0000003606030981 */ /* 0x000ee8000c1e1900 */
[----:B------:R1:W3:Y:S01]  /*1760*/  @P0 LDG.E R10, desc[UR54][R6.64+0x4] ;  /* 0x00000436060a0981 */ /* 0x0002e2000c1e1900 */
[----:B-----5:R-:W-:Y:S02]  /*1770*/  IMAD.MOV.U32 R98, RZ, RZ, R27 ;  /* 0x000000ffff627224 */ /* 0x020fe400078e001b */
[----:B--2---:R-:W-:-:S05]  /*1780*/  @P1 IMAD.WIDE R8, R35, 0x4, R8 ;  /* 0x0000000423081825 */ /* 0x004fca00078e0208 */
[----:B------:R2:W5:Y:S01]  /*1790*/  @P1 LDG.E R98, desc[UR54][R8.64] ;  /* 0x0000003608621981 */ /* 0x000562000c1e1900 */
[----:B0-----:R-:W-:Y:S01]  /*17a0*/  ISETP.NE.AND P1, PT, R4, 0x1, PT ;  /* 0x000000010400780c */ /* 0x001fe20003f25270 */
[----:B------:R-:W-:Y:S01]  /*17b0*/  IMAD R14, R33, 0xc0, RZ ;  /* 0x000000c0210e7824 */ /* 0x000fe200078e02ff */
[----:B------:R-:W0:Y:S01]  /*17c0*/  LDC.64 R4, c[0x0][0x9e0] ;  /* 0x00027800ff047b82 */ /* 0x000e220000000a00 */
[----:B------:R-:W-:Y:S02]  /*17d0*/  IMAD.IADD R13, R27, 0x1, -R0 ;  /* 0x000000011b0d7824 */ /* 0x000fe400078e0a00 */
[----:B------:R-:W-:Y:S01]  /*17e0*/  VIADD R0, R14, 0xbf ;  /* 0x000000bf0e007836 */ /* 0x000fe20000000000 */
[----:B------:R4:W-:Y:S03]  /*17f0*/  STL [R1+0x60], R14 ;  /* 0x0000600e01007387 */ /* 0x0009e60000100800 */
[----:B-1----:R-:W-:-:S04]  /*1800*/  IMAD.MOV.U32 R6, RZ, RZ, R0 ;  /* 0x000000ffff067224 */ /* 0x002fc800078e0000 */
[----:B------:R-:W1:Y:S08]  /*1810*/  @P1 LDC R11, c[0x0][0x44c] ;  /* 0x00011300ff0b1b82 */ /* 0x000e700000000800 */
[----:B------:R-:W2:Y:S01]  /*1820*/  @P1 LDC R12, c[0x0][0x450] ;  /* 0x00011400ff0c1b82 */ /* 0x000ea20000000800 */
[----:B0-----:R-:W-:Y:S01]  /*1830*/  ISETP.GE.AND P2, PT, R5, 0x1, PT ;  /* 0x000000010500780c */ /* 0x001fe20003f46270 */
[----:B---3--:R-:W-:-:S02]  /*1840*/  @P0 IMAD.IADD R24, R10, 0x1, -R3 ;  /* 0x000000010a180824 */ /* 0x008fc400078e0a03 */
[----:B-1----:R-:W-:-:S04]  /*1850*/  @P1 IMAD.HI.U32 R3, R0, R11, RZ ;  /* 0x0000000b00031227 */ /* 0x002fc800078e00ff */
[----:B------:R-:W-:Y:S01]  /*1860*/  IMAD.IADD R155, R13, 0x1, R24 ;  /* 0x000000010d9b7824 */ /* 0x000fe200078e0218 */
[----:B--2---:R-:W-:-:S03]  /*1870*/  @P1 SHF.R.U32.HI R6, RZ, R12, R3 ;  /* 0x0000000cff061219 */ /* 0x004fc60000011603 */
[C---:B------:R-:W-:Y:S01]  /*1880*/  VIADD R0, R155.reuse, 0x7f ;  /* 0x0000007f9b007836 */ /* 0x040fe20000000000 */
[----:B------:R-:W-:-:S04]  /*1890*/  IADD3 R7, R155, 0x1, -R154 ;  /* 0x000000019b077810 */ /* 0x000fc80007ffe89a */
[----:B------:R-:W-:Y:S01]  /*18a0*/  SHF.R.S32.HI R3, RZ, 0x1f, R0 ;  /* 0x0000001fff037819 */ /* 0x000fe20000011400 */
[----:B------:R-:W-:-:S03]  /*18b0*/  IMAD.IADD R9, R7, 0x1, R6 ;  /* 0x0000000107097824 */ /* 0x000fc600078e0206 */
[----:B------:R-:W-:Y:S01]  /*18c0*/  LEA.HI R3, R3, R0, RZ, 0x7 ;  /* 0x0000000003037211 */ /* 0x000fe200078f38ff */
[----:B------:R-:W-:-:S03]  /*18d0*/  IMAD.IADD R4, R9, 0x1, R4 ;  /* 0x0000000109047824 */ /* 0x000fc600078e0204 */
[----:B------:R-:W-:Y:S01]  /*18e0*/  SHF.R.S32.HI R102, RZ, 0x7, R3 ;  /* 0x00000007ff667819 */ /* 0x000fe20000011403 */
[----:B----4-:R-:W-:Y:S06]  /*18f0*/  @!P2 BRA `(.L_x_11368) ;  /* 0x000000000048a947 */ /* 0x010fec0003800000 */
        /* <DEDUP_REMOVED lines=11> */
.L_x_11370:
[----:B------:R-:W-:-:S13]  /*19b0*/  ISETP.NE.AND P0, PT, R5, 0x1, PT ;  /* 0x000000010500780c */ /* 0x000fda0003f05270 */
[----:B------:R-:W0:Y:S02]  /*19c0*/  @P0 LDC.64 R6, c[0x0][0x9e8] ;  /* 0x00027a00ff060b82 */ /* 0x000e240000000a00 */
[----:B0-----:R-:W-:-:S05]  /*19d0*/  @P0 IMAD.HI.U32 R6, R0, R6, RZ ;  /* 0x0000000600060227 */ /* 0x001fca00078e00ff */
[----:B------:R-:W-:-:S07]  /*19e0*/  @P0 SHF.R.U32.HI R0, RZ, R7, R6 ;  /* 0x00000007ff000219 */ /* 0x000fce0000011606 */
.L_x_11371:
[----:B------:R-:W-:Y:S05]  /*19f0*/  BSYNC B0 ;  /* 0x0000000000007941 */ /* 0x000fea0003800000 */
.L_x_11369:
[----:B------:R-:W-:-:S05]  /*1a00*/  IMAD R3, R0, R5, R5 ;  /* 0x0000000500037224 */ /* 0x000fca00078e0205 */
[----:B------:R-:W-:-:S07]  /*1a10*/  VIMNMX R4, R4, R3, PT ;  /* 0x0000000304047248 */ /* 0x000fce0003fe0100 */
.L_x_11368:
        /* <DEDUP_REMOVED lines=20> */
.L_x_11374:
[----:B------:R-:W-:-:S13]  /*1b60*/  ISETP.NE.AND P0, PT, R5, 0x1, PT ;  /* 0x000000010500780c */ /* 0x000fda0003f05270 */
[----:B------:R-:W0:Y:S02]  /*1b70*/  @P0 LDC.64 R6, c[0x0][0x9e8] ;  /* 0x00027a00ff060b82 */ /* 0x000e240000000a00 */
[----:B0-----:R-:W-:-:S05]  /*1b80*/  @P0 IMAD.HI.U32 R6, R0, R6, RZ ;  /* 0x0000000600060227 */ /* 0x001fca00078e00ff */
[----:B------:R-:W-:-:S07]  /*1b90*/  @P0 SHF.R.U32.HI R0, RZ, R7, R6 ;  /* 0x00000007ff000219 */ /* 0x000fce0000011606 */
.L_x_11375:
[----:B------:R-:W-:Y:S05]  /*1ba0*/  BSYNC B0 ;  /* 0x0000000000007941 */ /* 0x000fea0003800000 */
.L_x_11373:
[----:B------:R-:W-:-:S05]  /*1bb0*/  IMAD R0, R0, R5, RZ ;  /* 0x0000000500007224 */ /* 0x000fca00078e02ff */
[----:B------:R-:W-:-:S07]  /*1bc0*/  VIMNMX R3, R3, R0, !PT ;  /* 0x0000000003037248 */ /* 0x000fce0007fe0100 */
.L_x_11372:
        /* <DEDUP_REMOVED lines=9> */
[--C-:B------:R-:W-:Y:S02]  /*1c60*/  IMAD R0, R0, 0x80, -R13.reuse ;  /* 0x0000008000007824 */ /* 0x100fe400078e0a0d */
[----:B------:R-:W-:-:S03]  /*1c70*/  IMAD R5, R5, 0x80, -R13 ;  /* 0x0000008005057824 */ /* 0x000fc600078e0a0d */
        /* <DEDUP_REMOVED lines=32> */
.L_x_11378:
[----:B------:R-:W-:Y:S05]  /*1e80*/  BSYNC B6 ;  /* 0x0000000000067941 */ /* 0x000fea0003800000 */
.L_x_11377:
        /* <DEDUP_REMOVED lines=20> */
.L_x_11380:
[----:B------:R-:W-:Y:S05]  /*1fd0*/  BSYNC B6 ;  /* 0x0000000000067941 */ /* 0x000fea0003800000 */
.L_x_11379:
[----:B------:R-:W2:Y:S01]  /*1fe0*/  LDL.64 R38, [R1+0x58] ;  /* 0x0000580001267983 */ /* 0x000ea20000100a00 */
[----:B------:R-:W-:-:S03]  /*1ff0*/  ULDC.64 UR4, c[0x0][0x9f8] ;  /* 0x00027e0000047ab9 */ /* 0x000fc60000000a00 */
[----:B------:R-:W2:Y:S01]  /*2000*/  LDL.64 R20, [R1+0x58] ;  /* 0x0000580001147983 */ /* 0x000ea20000100a00 */
[----:B------:R-:W-:Y:S01]  /*2010*/  ISETP.NE.U32.AND P0, PT, RZ, UR4, PT ;  /* 0x00000004ff007c0c */ /* 0x000fe2000bf05070 */
[----:B------:R-:W-:Y:S01]  /*2020*/  IMAD.MOV.U32 R0, RZ, RZ, R35 ;  /* 0x000000ffff007224 */ /* 0x000fe200078e0023 */
[----:B------:R-:W0:Y:S01]  /*2030*/  LDC.64 R8, c[0x0][0x408] ;  /* 0x00010200ff087b82 */ /* 0x000e220000000a00 */
[----:B------:R-:W1:Y:S01]  /*2040*/  S2R R28, SR_TID.X ;  /* 0x00000000001c7919 */ /* 0x000e620000002100 */
[----:B------:R-:W-:-:S06]  /*2050*/  ISETP.NE.AND.EX P0, PT, RZ, UR5, PT, P0 ;  /* 0x00000005ff007c0c */ /* 0x000fcc000bf05300 */
[----:B------:R-:W3:Y:S08]  /*2060*/  LDC R29, c[0x0][0x3f4] ;  /* 0x0000fd00ff1d7b82 */ /* 0x000ef00000000800 */
[----:B------:R-:W4:Y:S08]  /*2070*/  @P0 LDC.64 R4, c[0x0][0x9f8] ;  /* 0x00027e00ff040b82 */ /* 0x000f300000000a00 */
[----:B------:R-:W3:Y:S01]  /*2080*/  LDC.64 R10, c[0x0][0x3f8] ;  /* 0x0000fe00ff0a7b82 */ /* 0x000ee20000000a00 */
[----:B-1----:R-:W-:Y:S01]  /*2090*/  VIADD R37, R28, 0xffffff80 ;  /* 0xffffff801c257836 */ /* 0x002fe20000000000 */
[----:B------:R-:W-:Y:S01]  /*20a0*/  SHF.R.U32.HI R31, RZ, 0x7, R28 ;  /* 0x00000007ff1f7819 */ /* 0x000fe2000001161c */
[----:B----4-:R-:W-:-:S05]  /*20b0*/  @P0 IMAD.WIDE R4, R35, 0x4, R4 ;  /* 0x0000000423040825 */ /* 0x010fca00078e0204 */
[----:B------:R1:W4:Y:S01]  /*20c0*/  @P0 LDG.E R0, desc[UR54][R4.64] ;  /* 0x0000003604000981 */ /* 0x000322000c1e1900 */
[----:B------:R-:W-:Y:S01]  /*20d0*/  ISETP.NE.AND P6, PT, R31, 0x1, PT ;  /* 0x000000011f00780c */ /* 0x000fe20003fc5270 */
[----:B------:R-:W-:Y:S01]  /*20e0*/  IMAD.IADD R80, R80, 0x1, R27 ;  /* 0x0000000150507824 */ /* 0x000fe200078e021b */
[----:B------:R-:W-:Y:S02]  /*20f0*/  SHF.R.S32.HI R3, RZ, 0x1f, R37 ;  /* 0x0000001fff037819 */ /* 0x000fe40000011425 */
[-C--:B------:R-:W-:Y:S02]  /*2100*/  LEA.HI R36, R37, R37.reuse, RZ, 0x1 ;  /* 0x0000002525247211 */ /* 0x080fe400078f08ff */
[----:B------:R-:W-:Y:S01]  /*2110*/  LEA.HI R6, R3, R37, RZ, 0x2 ;  /* 0x0000002503067211 */ /* 0x000fe200078f10ff */
[----:B------:R-:W-:Y:S01]  /*2120*/  VIADD R3, R16, 0x10 ;  /* 0x0000001010037836 */ /* 0x000fe20000000000 */
[----:B------:R-:W-:Y:S02]  /*2130*/  SHF.R.S32.HI R36, RZ, 0x1, R36 ;  /* 0x00000001ff247819 */ /* 0x000fe40000011424 */
[----:B------:R-:W-:-:S02]  /*2140*/  SHF.R.S32.HI R74, RZ, 0x2, R6 ;  /* 0x00000002ff4a7819 */ /* 0x000fc40000011406 */
[----:B------:R-:W-:Y:S01]  /*2150*/  SHF.R.S32.HI R7, RZ, 0x1f, R6 ;  /* 0x0000001fff077819 */ /* 0x000fe20000011406 */
[----:B------:R-:W-:Y:S05]  /*2160*/  @!P6 WARPSYNC.ALL ;  /* 0x000000000000e948 */ /* 0x000fea0003800000 */
[----:B------:R-:W-:Y:S01]  /*2170*/  ULDC UR4, c[0x0][0x2f4] ;  /* 0x0000bd0000047ab9 */ /* 0x000fe20000000800 */
[----:B------:R-:W-:Y:S01]  /*2180*/  LEA.HI R7, R7, R74, RZ, 0x2 ;  /* 0x0000004a07077211 */ /* 0x000fe200078f10ff */
[--C-:B0-----:R-:W-:Y:S01]  /*2190*/  IMAD.WIDE.U32 R72, R36, R8, R16.reuse ;  /* 0x0000000824487225 */ /* 0x101fe200078e0010 */
[----:B------:R-:W-:Y:S02]  /*21a0*/  ISETP.GE.AND P1, PT, R3, UR4, PT ;  /* 0x0000000403007c0c */ /* 0x000fe4000bf26270 */
[----:B------:R-:W-:Y:S01]  /*21b0*/  ISETP.GE.AND P0, PT, R16, UR4, PT ;  /* 0x0000000410007c0c */ /* 0x000fe2000bf06270 */
[----:B---3--:R-:W-:Y:S01]  /*21c0*/  IMAD.WIDE.U32 R68, R36, R10, R16 ;  /* 0x0000000a24447225 */ /* 0x008fe200078e0010 */
[----:B-1----:R-:W-:-:S02]  /*21d0*/  SEL R5, RZ, 0xffffffff, P1 ;  /* 0xffffffffff057807 */ /* 0x002fc40000800000 */
[----:B------:R-:W-:Y:S02]  /*21e0*/  SEL R4, RZ, 0x1, P0 ;  /* 0x00000001ff047807 */ /* 0x000fe40000000000 */
[----:B------:R-:W-:Y:S01]  /*21f0*/  SHF.R.S32.HI R13, RZ, 0x1f, R36 ;  /* 0x0000001fff0d7819 */ /* 0x000fe20000011424 */
[----:B------:R-:W-:Y:S01]  /*2200*/  IMAD.SHL.U32 R5, R5, 0x2, RZ ;  /* 0x0000000205057824 */ /* 0x000fe200078e00ff */
[----:B------:R-:W-:Y:S02]  /*2210*/  LOP3.LUT R7, R7, 0xfffffffc, RZ, 0xc0, !PT ;  /* 0xfffffffc07077812 */ /* 0x000fe400078ec0ff */
[----:B------:R-:W-:Y:S01]  /*2220*/  ISETP.GE.AND P1, PT, R137, UR4, PT ;  /* 0x0000000489007c0c */ /* 0x000fe2000bf26270 */
[----:B------:R-:W-:Y:S01]  /*2230*/  IMAD R6, R13, R8, RZ ;  /* 0x000000080d067224 */ /* 0x000fe200078e02ff */
[----:B------:R-:W-:Y:S01]  /*2240*/  LOP3.LUT R5, R5, 0x2, R4, 0xe2, !PT ;  /* 0x0000000205057812 */ /* 0x000fe200078ee204 */
[----:B------:R-:W-:Y:S01]  /*2250*/  VIADD R4, R16, 0x20 ;  /* 0x0000002010047836 */ /* 0x000fe20000000000 */
[----:B------:R-:W-:Y:S01]  /*2260*/  LOP3.LUT R22, R22, 0xfffffffb, RZ, 0xc0, !PT ;  /* 0xfffffffb16167812 */ /* 0x000fe200078ec0ff */
[----:B------:R-:W-:Y:S01]  /*2270*/  IMAD.IADD R74, R74, 0x1, -R7 ;  /* 0x000000014a4a7824 */ /* 0x000fe200078e0a07 */
[----:B------:R-:W-:Y:S01]  /*2280*/  SEL R7, RZ, 0x8, P1 ;  /* 0x00000008ff077807 */ /* 0x000fe20000800000 */
[----:B------:R-:W-:Y:S01]  /*2290*/  IMAD R15, R36, R9, R6 ;  /* 0x00000009240f7224 */ /* 0x000fe200078e0206 */
[----:B------:R-:W-:-:S02]  /*22a0*/  ISETP.GE.AND P0, PT, R4, UR4, PT ;  /* 0x0000000404007c0c */ /* 0x000fc4000bf06270 */
[----:B------:R-:W-:Y:S02]  /*22b0*/  ISETP.GE.AND P2, PT, R3, R29, PT ;  /* 0x0000001d0300720c */ /* 0x000fe40003f46270 */
[----:B------:R-:W-:Y:S02]  /*22c0*/  SEL R6, RZ, 0x4, P0 ;  /* 0x00000004ff067807 */ /* 0x000fe40000000000 */
[----:B------:R-:W-:Y:S02]  /*22d0*/  ISETP.GE.AND P0, PT, R136, UR4, PT ;  /* 0x0000000488007c0c */ /* 0x000fe4000bf06270 */
[----:B------:R-:W-:Y:S02]  /*22e0*/  LOP3.LUT R5, R7, R5, R6, 0xfe, !PT ;  /* 0x0000000507057212 */ /* 0x000fe400078efe06 */
[----:B------:R-:W-:Y:S02]  /*22f0*/  SEL R6, RZ, 0x10, P0 ;  /* 0x00000010ff067807 */ /* 0x000fe40000000000 */
[----:B------:R-:W-:-:S02]  /*2300*/  LOP3.LUT P0, RZ, R74, 0x2, RZ, 0xc0, !PT ;  /* 0x000000024aff7812 */ /* 0x000fc4000780c0ff */
[----:B------:R-:W-:Y:S01]  /*2310*/  LOP3.LUT R30, R5, R6, RZ, 0xfc, !PT ;  /* 0x00000006051e7212 */ /* 0x000fe200078efcff */
[----:B------:R-:W-:Y:S01]  /*2320*/  IMAD R6, R13, R10, RZ ;  /* 0x0000000a0d067224 */ /* 0x000fe200078e02ff */
[----:B------:R-:W-:Y:S01]  /*2330*/  ISETP.GE.AND P1, PT, R4, R29, PT ;  /* 0x0000001d0400720c */ /* 0x000fe20003f26270 */
[----:B--2---:R-:W-:-:S08]  /*2340*/  IMAD.MOV.U32 R20, RZ, RZ, R38 ;  /* 0x000000ffff147224 */ /* 0x004fd000078e0026 */
[----:B------:R-:W-:Y:S01]  /*2350*/  @P0 LOP3.LUT R22, R22, 0x4, RZ, 0xfc, !PT ;  /* 0x0000000416160812 */ /* 0x000fe200078efcff */
[----:B------:R-:W-:Y:S01]  /*2360*/  IMAD R13, R36, R11, R6 ;  /* 0x0000000b240d7224 */ /* 0x000fe200078e0206 */
[----:B------:R-:W-:Y:S02]  /*2370*/  ISETP.GE.AND P0, PT, R16, R29, PT ;  /* 0x0000001d1000720c */ /* 0x000fe40003f06270 */
[----:B------:R-:W-:Y:S02]  /*2380*/  SHF.R.S32.HI R21, RZ, 0x1f, R20 ;  /* 0x0000001fff157819 */ /* 0x000fe40000011414 */
[----:B------:R-:W-:-:S03]  /*2390*/  IADD3 R73, R73, R15, RZ ;  /* 0x0000000f49497210 */ /* 0x000fc60007ffe0ff */
[----:B------:R0:W-:Y:S01]  /*23a0*/  STL [R1+0x5c], R21 ;  /* 0x00005c1501007387 */ /* 0x0001e20000100800 */
[C---:B------:R-:W-:Y:S01]  /*23b0*/  SEL R5, R29.reuse, RZ, P0 ;  /* 0x000000ff1d057207 */ /* 0x040fe20000000000 */
[C-C-:B------:R-:W-:Y:S02]  /*23c0*/  IMAD.WIDE.U32 R70, R36.reuse, R8, R20.reuse ;  /* 0x0000000824467225 */ /* 0x140fe400078e0014 */
[----:B------:R-:W2:Y:S01]  /*23d0*/  LDL R35, [R1+0x4c] ;  /* 0x00004c0001237983 */ /* 0x000ea20000100800 */
[C---:B------:R-:W-:Y:S01]  /*23e0*/  SEL R12, R29.reuse, RZ, P2 ;  /* 0x000000ff1d0c7207 */ /* 0x040fe20001000000 */
[----:B------:R-:W-:Y:S02]  /*23f0*/  IMAD.WIDE.U32 R66, R36, R10, R20 ;  /* 0x0000000a24427225 */ /* 0x000fe400078e0014 */
[----:B------:R-:W3:Y:S01]  /*2400*/  LDL R28, [R1+0x50] ;  /* 0x00005000011c7983 */ /* 0x000ee20000100800 */
[----:B------:R-:W-:Y:S01]  /*2410*/  SEL R7, R29, RZ, P1 ;  /* 0x000000ff1d077207 */ /* 0x000fe20000800000 */
[----:B------:R-:W-:-:S02]  /*2420*/  IMAD.IADD R71, R15, 0x1, R71 ;  /* 0x000000010f477824 */ /* 0x000fc400078e0247 */
[----:B------:R-:W3:Y:S01]  /*2430*/  LDL R32, [R1+0x54] ;  /* 0x0000540001207983 */ /* 0x000ee20000100800 */
[----:B------:R-:W-:Y:S02]  /*2440*/  IMAD.IADD R69, R69, 0x1, R13 ;  /* 0x0000000145457824 */ /* 0x000fe400078e020d */
[----:B------:R-:W-:Y:S02]  /*2450*/  IMAD.IADD R67, R13, 0x1, R67 ;  /* 0x000000010d437824 */ /* 0x000fe400078e0243 */
[----:B------:R-:W-:Y:S02]  /*2460*/  IMAD.IADD R6, R16, 0x1, R5 ;  /* 0x0000000110067824 */ /* 0x000fe400078e0205 */
[----:B------:R-:W-:Y:S02]  /*2470*/  IMAD.IADD R13, R3, 0x1, R12 ;  /* 0x00000001030d7824 */ /* 0x000fe400078e020c */
[----:B------:R-:W-:Y:S01]  /*2480*/  IMAD.IADD R15, R4, 0x1, R7 ;  /* 0x00000001040f7824 */ /* 0x000fe200078e0207 */
[----:B------:R-:W-:-:S02]  /*2490*/  SHF.R.S32.HI R7, RZ, 0x1f, R6 ;  /* 0x0000001fff077819 */ /* 0x000fc40000011406 */
[----:B------:R-:W-:Y:S02]  /*24a0*/  SHF.R.S32.HI R14, RZ, 0x1f, R13 ;  /* 0x0000001fff0e7819 */ /* 0x000fe4000001140d */
[----:B------:R-:W-:Y:S02]  /*24b0*/  SHF.R.S32.HI R20, RZ, 0x1f, R15 ;  /* 0x0000001fff147819 */ /* 0x000fe4000001140f */
[CC--:B------:R-:W-:Y:S02]  /*24c0*/  LEA.HI R5, R7.reuse, R6.reuse, RZ, 0x3 ;  /* 0x0000000607057211 */ /* 0x0c0fe400078f18ff */
[----:B------:R-:W-:Y:S02]  /*24d0*/  LEA.HI R12, R7, R6, RZ, 0x5 ;  /* 0x00000006070c7211 */ /* 0x000fe400078f28ff */
[----:B------:R-:W-:Y:S02]  /*24e0*/  LEA.HI R6, R14, R13, RZ, 0x3 ;  /* 0x0000000d0e067211 */ /* 0x000fe400078f18ff */
[----:B------:R-:W-:-:S02]  /*24f0*/  LEA.HI R7, R20, R15, RZ, 0x3 ;  /* 0x0000000f14077211 */ /* 0x000fc400078f18ff */
[----:B------:R-:W-:Y:S02]  /*2500*/  LEA.HI R14, R14, R13, RZ, 0x5 ;  /* 0x0000000d0e0e7211 */ /* 0x000fe400078f28ff */
[----:B------:R-:W-:Y:S01]  /*2510*/  LEA.HI R20, R20, R15, RZ, 0x5 ;  /* 0x0000000f14147211 */ /* 0x000fe200078f28ff */
[----:B------:R-:W-:Y:S01]  /*2520*/  IMAD.SHL.U32 R13, R12, 0x80, RZ ;  /* 0x000000800c0d7824 */ /* 0x000fe200078e00ff */
[----:B------:R-:W-:Y:S01]  /*2530*/  LOP3.LUT R22, R22, 0xfffffffe, RZ, 0xc0, !PT ;  /* 0xfffffffe16167812 */ /* 0x000fe200078ec0ff */
[----:B------:R-:W-:Y:S02]  /*2540*/  IMAD.SHL.U32 R15, R14, 0x80, RZ ;  /* 0x000000800e0f7824 */ /* 0x000fe400078e00ff */
[----:B0-----:R-:W-:Y:S01]  /*2550*/  IMAD.SHL.U32 R21, R20, 0x80, RZ ;  /* 0x0000008014157824 */ /* 0x001fe200078e00ff */
[----:B------:R-:W-:Y:S02]  /*2560*/  @P2 LOP3.LUT R22, R22, 0x1, RZ, 0xfc, !PT ;  /* 0x0000000116162812 */ /* 0x000fe400078efcff */
[----:B-----5:R-:W-:-:S02]  /*2570*/  SHF.R.S32.HI R27, RZ, 0x1f, R98 ;  /* 0x0000001fff1b7819 */ /* 0x020fc40000011462 */
[----:B------:R-:W-:Y:S02]  /*2580*/  LOP3.LUT R13, R13, 0xfffff000, RZ, 0xc0, !PT ;  /* 0xfffff0000d0d7812 */ /* 0x000fe400078ec0ff */
[----:B------:R-:W-:Y:S02]  /*2590*/  LOP3.LUT R15, R15, 0xfffff000, RZ, 0xc0, !PT ;  /* 0xfffff0000f0f7812 */ /* 0x000fe400078ec0ff */
[----:B------:R-:W-:Y:S02]  /*25a0*/  LOP3.LUT R21, R21, 0xfffff000, RZ, 0xc0, !PT ;  /* 0xfffff00015157812 */ /* 0x000fe400078ec0ff */
[----:B------:R-:W-:-:S04]  /*25b0*/  LOP3.LUT R22, R22, 0xfffffffd, RZ, 0xc0, !PT ;  /* 0xfffffffd16167812 */ /* 0x000fc800078ec0ff */
[----:B------:R-:W-:Y:S02]  /*25c0*/  @P1 LOP3.LUT R22, R22, 0x2, RZ, 0xfc, !PT ;  /* 0x0000000216161812 */ /* 0x000fe400078efcff */
[----:B------:R-:W-:Y:S01]  /*25d0*/  ISETP.GE.AND P1, PT, R138, UR4, PT ;  /* 0x000000048a007c0c */ /* 0x000fe2000bf26270 */
[----:B------:R-:W-:-:S04]  /*25e0*/  IMAD.WIDE.U32 R68, R98, R10, R68 ;  /* 0x0000000a62447225 */ /* 0x000fc800078e0044 */
[----:B------:R-:W-:-:S04]  /*25f0*/  IMAD.WIDE.U32 R66, R98, R10, R66 ;  /* 0x0000000a62427225 */ /* 0x000fc800078e0042 */
[----:B------:R-:W-:Y:S01]  /*2600*/  IMAD.SHL.U32 R100, R29, 0x2, RZ ;  /* 0x000000021d647824 */ /* 0x000fe200078e00ff */
[----:B------:R-:W-:Y:S01]  /*2610*/  SEL R29, RZ, 0x20, P1 ;  /* 0x00000020ff1d7807 */ /* 0x000fe20000800000 */
[-C--:B------:R-:W-:Y:S01]  /*2620*/  IMAD.WIDE.U32 R72, R98, R8.reuse, R72 ;  /* 0x0000000862487225 */ /* 0x080fe200078e0048 */
[----:B------:R-:W-:Y:S02]  /*2630*/  SHF.L.U64.HI R88, R8, 0x7, R9 ;  /* 0x0000000708587819 */ /* 0x000fe40000010209 */
[----:B------:R-:W-:Y:S01]  /*2640*/  LOP3.LUT R29, R30, R29, RZ, 0xfc, !PT ;  /* 0x0000001d1e1d7212 */ /* 0x000fe200078efcff */
[----:B------:R-:W-:Y:S01]  /*2650*/  IMAD.WIDE.U32 R70, R98, R8, R70 ;  /* 0x0000000862467225 */ /* 0x000fe200078e0046 */
[----:B------:R-:W-:Y:S02]  /*2660*/  SHF.L.U64.HI R89, R10, 0x7, R11 ;  /* 0x000000070a597819 */ /* 0x000fe4000001020b */
[----:B----4-:R-:W-:Y:S01]  /*2670*/  SHF.R.S32.HI R87, RZ, 0x1f, R0 ;  /* 0x0000001fff577819 */ /* 0x010fe20000011400 */
[----:B------:R-:W-:Y:S01]  /*2680*/  VIADD R101, R31, 0x8 ;  /* 0x000000081f657836 */ /* 0x000fe20000000000 */
[----:B------:R-:W-:-:S02]  /*2690*/  LOP3.LUT R30, R30, 0x1, RZ, 0xc0, !PT ;  /* 0x000000011e1e7812 */ /* 0x000fc400078ec0ff */
[----:B------:R-:W-:Y:S01]  /*26a0*/  LOP3.LUT R31, R29, 0x2, RZ, 0xc0, !PT ;  /* 0x000000021d1f7812 */ /* 0x000fe200078ec0ff */
[----:B------:R-:W-:Y:S01]  /*26b0*/  @!P6 BAR.SYNC.DEFER_BLOCKING 0x9, 0x100 ;  /* 0x024400000000eb1d */ /* 0x000fe20000010000 */
[C---:B--2---:R-:W-:Y:S02]  /*26c0*/  LOP3.LUT R12, R35.reuse, 0x18, R5, 0xf8, !PT ;  /* 0x00000018230c7812 */ /* 0x044fe400078ef805 */
[C---:B------:R-:W-:Y:S02]  /*26d0*/  LOP3.LUT R14, R35.reuse, 0x18, R6, 0xf8, !PT ;  /* 0x00000018230e7812 */ /* 0x040fe400078ef806 */
[----:B------:R-:W-:Y:S02]  /*26e0*/  LOP3.LUT R20, R35, 0x18, R7, 0xf8, !PT ;  /* 0x0000001823147812 */ /* 0x000fe400078ef807 */
[-C--:B---3--:R-:W-:Y:S02]  /*26f0*/  LOP3.LUT R12, R12, R28.reuse, RZ, 0x3c, !PT ;  /* 0x0000001c0c0c7212 */ /* 0x088fe400078e3cff */
[----:B------:R-:W-:-:S02]  /*2700*/  LOP3.LUT R14, R14, R28, RZ, 0x3c, !PT ;  /* 0x0000001c0e0e7212 */ /* 0x000fc400078e3cff */
[----:B------:R-:W-:Y:S01]  /*2710*/  LOP3.LUT R20, R20, R28, RZ, 0x3c, !PT ;  /* 0x0000001c14147212 */ /* 0x000fe200078e3cff */
[C---:B------:R-:W-:Y:S01]  /*2720*/  IMAD R28, R27.reuse, R8, RZ ;  /* 0x000000081b1c7224 */ /* 0x040fe200078e02ff */
[--C-:B------:R-:W-:Y:S02]  /*2730*/  IADD3 R97, R12, R13, R32.reuse ;  /* 0x0000000d0c617210 */ /* 0x100fe40007ffe020 */
[--C-:B------:R-:W-:Y:S02]  /*2740*/  IADD3 R96, R14, R15, R32.reuse ;  /* 0x0000000f0e607210 */ /* 0x100fe40007ffe020 */
[----:B------:R-:W-:Y:S01]  /*2750*/  IADD3 R95, R20, R21, R32 ;  /* 0x00000015145f7210 */ /* 0x000fe20007ffe020 */
[----:B------:R-:W-:Y:S01]  /*2760*/  IMAD R27, R27, R10, RZ ;  /* 0x0000000a1b1b7224 */ /* 0x000fe200078e02ff */
[----:B------:R-:W-:-:S03]  /*2770*/  LEA.HI R32, R37, R37, RZ, 0x1 ;  /* 0x0000002525207211 */ /* 0x000fc600078f08ff */
[----:B------:R-:W-:Y:S01]  /*2780*/  IMAD R27, R98, R11, R27 ;  /* 0x0000000b621b7224 */ /* 0x000fe200078e021b */
[----:B------:R-:W-:Y:S01]  /*2790*/  LOP3.LUT R32, R32, 0xfffffffe, RZ, 0xc0, !PT ;  /* 0xfffffffe20207812 */ /* 0x000fe200078ec0ff */
[----:B------:R-:W-:Y:S01]  /*27a0*/  IMAD R77, R98, R9, R28 ;  /* 0x00000009624d7224 */ /* 0x000fe200078e021c */
[----:B------:R-:W-:Y:S01]  /*27b0*/  LOP3.LUT R21, R5, 0xfffffff8, RZ, 0xc0, !PT ;  /* 0xfffffff805157812 */ /* 0x000fe200078ec0ff */
[----:B------:R-:W-:Y:S01]  /*27c0*/  IMAD.IADD R78, R69, 0x1, R27 ;  /* 0x00000001454e7824 */ /* 0x000fe200078e021b */
[----:B------:R-:W-:Y:S01]  /*27d0*/  LOP3.LUT R28, R7, 0xfffffff8, RZ, 0xc0, !PT ;  /* 0xfffffff8071c7812 */ /* 0x000fe200078ec0ff */
[----:B------:R-:W-:Y:S02]  /*27e0*/  IMAD.IADD R32, R37, 0x1, -R32 ;  /* 0x0000000125207824 */ /* 0x000fe400078e0a20 */
[----:B------:R-:W-:Y:S01]  /*27f0*/  IMAD.IADD R76, R27, 0x1, R67 ;  /* 0x000000011b4c7824 */ /* 0x000fe200078e0243 */
[----:B------:R-:W-:Y:S01]  /*2800*/  LOP3.LUT R27, R6, 0xfffffff8, RZ, 0xc0, !PT ;  /* 0xfffffff8061b7812 */ /* 0x000fe200078ec0ff */
[----:B------:R-:W-:Y:S01]  /*2810*/  IMAD.SHL.U32 R9, R10, 0x80, RZ ;  /* 0x000000800a097824 */ /* 0x000fe200078e00ff */
[----:B------:R-:W-:Y:S01]  /*2820*/  SHF.R.S32.HI R10, RZ, 0x1f, R34 ;  /* 0x0000001fff0a7819 */ /* 0x000fe20000011422 */
[----:B------:R-:W-:Y:S01]  /*2830*/  IMAD R20, R32, 0xc0, R36 ;  /* 0x000000c020147824 */ /* 0x000fe200078e0224 */
[----:B------:R-:W-:Y:S01]  /*2840*/  SHF.R.S32.HI R94, RZ, 0x1f, R21 ;  /* 0x0000001fff5e7819 */ /* 0x000fe20000011415 */
[----:B------:R-:W-:Y:S01]  /*2850*/  IMAD.IADD R79, R73, 0x1, R77 ;  /* 0x00000001494f7824 */ /* 0x000fe200078e024d */
[----:B------:R-:W-:Y:S01]  /*2860*/  IADD3 R77, R77, R71, RZ ;  /* 0x000000474d4d7210 */ /* 0x000fe20007ffe0ff */
[----:B------:R-:W-:Y:S01]  /*2870*/  IMAD.SHL.U32 R8, R8, 0x80, RZ ;  /* 0x0000008008087824 */ /* 0x000fe200078e00ff */
[----:B------:R-:W-:-:S02]  /*2880*/  SHF.R.S32.HI R93, RZ, 0x1f, R27 ;  /* 0x0000001fff5d7819 */ /* 0x000fc4000001141b */
[----:B------:R-:W-:Y:S02]  /*2890*/  SHF.R.S32.HI R92, RZ, 0x1f, R28 ;  /* 0x0000001fff5c7819 */ /* 0x000fe4000001141c */
[----:B------:R-:W-:-:S07]  /*28a0*/  LOP3.LUT R32, R29, 0x4, RZ, 0xc0, !PT ;  /* 0x000000041d207812 */ /* 0x000fce00078ec0ff */
.L_x_11439:
[----:B0-2---:R-:W2:Y:S01]  /*28b0*/  LDL R35, [R1+0xa0] ;  /* 0x0000a00001237983 */ /* 0x005ea20000100800 */
[----:B------:R-:W0:Y:S01]  /*28c0*/  LDC R82, c[0x0][0x430] ;  /* 0x00010c00ff527b82 */ /* 0x000e220000000800 */
[----:B------:R-:W-:Y:S02]  /*28d0*/  VIADD R25, R25, 0xffffffff ;  /* 0xffffffff19197836 */ /* 0x000fe40000000000 */
[----:B------:R-:W-:Y:S02]  /*28e0*/  IMAD.MOV.U32 R81, RZ, RZ, RZ ;  /* 0x000000ffff517224 */ /* 0x000fe400078e00ff */
[----:B------:R-:W-:-:S03]  /*28f0*/  IMAD R13, R25, 0x80, R20 ;  /* 0x00000080190d7824 */ /* 0x000fc600078e0214 */
[----:B-1----:R-:W1:Y:S01]  /*2900*/  LDC R99, c[0x0][0x3f4] ;  /* 0x0000fd00ff637b82 */ /* 0x002e620000000800 */
[----:B------:R-:W-:Y:S01]  /*2910*/  IMAD.IADD R40, R80, 0x1, R13 ;  /* 0x0000000150287824 */ /* 0x000fe200078e020d */
[----:B------:R-:W-:-:S03]  /*2920*/  ISETP.GE.AND P1, PT, R13, R24, PT ;  /* 0x000000180d00720c */ /* 0x000fc60003f26270 */
[----:B------:R-:W-:Y:S01]  /*2930*/  IMAD.MOV.U32 R36, RZ, RZ, R40 ;  /* 0x000000ffff247224 */ /* 0x000fe200078e0028 */
[----:B------:R-:W-:Y:S02]  /*2940*/  ISETP.GT.OR P1, PT, R20, 0x7f, P1 ;  /* 0x0000007f1400780c */ /* 0x000fe40000f24670 */
[----:B0-----:R-:W-:-:S11]  /*2950*/  ISETP.NE.AND P2, PT, R82, 0x1, PT ;  /* 0x000000015200780c */ /* 0x001fd60003f45270 */
        /* <DEDUP_REMOVED lines=11> */
[----:B---3--:R-:W-:Y:S02]  /*2a10*/  @!P1 LEA R12, P2, R14, R12, 0x2 ;  /* 0x0000000c0e0c9211 */ /* 0x008fe400078410ff */
[----:B------:R-:W-:Y:S02]  /*2a20*/  LOP3.LUT P3, RZ, R74, 0x2, RZ, 0xc0, !PT ;  /* 0x000000024aff7812 */ /* 0x000fe4000786c0ff */
[----:B------:R-:W-:Y:S02]  /*2a30*/  @!P1 LEA.HI.X R13, R14, R13, R11, 0x2, P2 ;  /* 0x0000000d0e0d9211 */ /* 0x000fe400010f140b */
[----:B------:R-:W-:Y:S01]  /*2a40*/  ISETP.GE.AND P2, PT, R99, 0x1, PT ;  /* 0x000000016300780c */ /* 0x000fe20003f46270 */
[----:B------:R-:W-:Y:S01]  /*2a50*/  IMAD.MOV R15, RZ, RZ, -R36 ;  /* 0x000000ffff0f7224 */ /* 0x000fe200078e0a24 */
[----:B------:R-:W-:Y:S05]  /*2a60*/  YIELD ;  /* 0x0000000000007946 */ /* 0x000fea0003800000 */
[----:B------:R-:W-:Y:S01]  /*2a70*/  BSSY B0, `(.L_x_11381) ;  /* 0x0000427000007945 */ /* 0x000fe20003800000 */
[----:B------:R0:W5:Y:S01]  /*2a80*/  @!P1 LDG.E R81, desc[UR54][R12.64] ;  /* 0x000000360c519981 */ /* 0x000162000c1e1900 */
[----:B------:R-:W-:Y:S01]  /*2a90*/  IMAD R82, R82, R15, R40 ;  /* 0x0000000f52527224 */ /* 0x000fe200078e0228 */
[----:B------:R-:W-:Y:S01]  /*2aa0*/  ISETP.GT.AND P1, PT, R25, R75, PT ;  /* 0x0000004b1900720c */ /* 0x000fe20003f24270 */
[----:B--2---:R-:W-:-:S04]  /*2ab0*/  IMAD R65, R19, 0x3000, R35 ;  /* 0x0000300013417824 */ /* 0x004fc800078e0223 */
[C---:B------:R-:W-:Y:S02]  /*2ac0*/  VIADD R11, R65.reuse, 0x10 ;  /* 0x00000010410b7836 */ /* 0x040fe40000000000 */
[C---:B------:R-:W-:Y:S02]  /*2ad0*/  @P3 VIADD R11, R65.reuse, 0xfffffff0 ;  /* 0xfffffff0410b3836 */ /* 0x040fe40000000000 */
[--C-:B------:R-:W-:Y:S02]  /*2ae0*/  IMAD R65, R65, 0x2, R26.reuse ;  /* 0x0000000241417824 */ /* 0x100fe400078e021a */
[----:B------:R-:W-:Y:S01]  /*2af0*/  IMAD R64, R11, 0x2, R26 ;  /* 0x000000020b407824 */ /* 0x000fe200078e021a */
[----:B0-----:R-:W-:Y:S06]  /*2b00*/  @!P2 BRA `(.L_x_11382) ;  /* 0x0000003c0028a947 */ /* 0x001fec0003800000 */
[----:B------:R-:W-:Y:S01]  /*2b10*/  SHF.R.S32.HI R83, RZ, 0x1f, R82 ;  /* 0x0000001fff537819 */ /* 0x000fe20000011452 */
[----:B------:R-:W-:Y:S01]  /*2b20*/  ULDC.64 UR4, c[0x0][0x300] ;  /* 0x0000c00000047ab9 */ /* 0x000fe20000000a00 */
[----:B-----5:R-:W-:Y:S01]  /*2b30*/  SHF.R.S32.HI R84, RZ, 0x1f, R81 ;  /* 0x0000001fff547819 */ /* 0x020fe20000011451 */
[----:B------:R-:W-:-:S04]  /*2b40*/  IMAD.WIDE.U32 R12, R82, UR4, RZ ;  /* 0x00000004520c7c25 */ /* 0x000fc8000f8e00ff */
[----:B------:R-:W-:Y:S02]  /*2b50*/  IMAD R11, R83, UR4, RZ ;  /* 0x00000004530b7c24 */ /* 0x000fe4000f8e02ff */
[----:B------:R-:W-:Y:S02]  /*2b60*/  IMAD R36, R88, R25, RZ ;  /* 0x0000001958247224 */ /* 0x000fe400078e02ff */
[----:B------:R-:W-:Y:S01]  /*2b70*/  IMAD R11, R82, UR5, R11 ;  /* 0x00000005520b7c24 */ /* 0x000fe2000f8e020b */
[----:B------:R-:W-:Y:S01]  /*2b80*/  ULDC.64 UR4, c[0x0][0x310] ;  /* 0x0000c40000047ab9 */ /* 0x000fe20000000a00 */
[----:B------:R-:W-:Y:S02]  /*2b90*/  IMAD R85, R25, -0x80, R24 ;  /* 0xffffff8019557824 */ /* 0x000fe400078e0218 */
[----:B------:R-:W-:Y:S02]  /*2ba0*/  IMAD R14, R84, UR4, RZ ;  /* 0x00000004540e7c24 */ /* 0x000fe4000f8e02ff */
[----:B------:R-:W-:Y:S01]  /*2bb0*/  IMAD.IADD R13, R13, 0x1, R11 ;  /* 0x000000010d0d7824 */ /* 0x000fe200078e020b */
[----:B------:R-:W-:Y:S01]  /*2bc0*/  VIMNMX R85, R85, 0x80, PT ;  /* 0x0000008055557848 */ /* 0x000fe20003fe0100 */
[----:B------:R-:W-:-:S02]  /*2bd0*/  IMAD R11, R81, UR5, R14 ;  /* 0x00000005510b7c24 */ /* 0x000fc4000f8e020e */
[----:B------:R-:W-:Y:S01]  /*2be0*/  IMAD.WIDE.U32 R12, R81, UR4, R12 ;  /* 0x00000004510c7c25 */ /* 0x000fe2000f8e000c */
[----:B------:R-:W-:-:S03]  /*2bf0*/  ULDC.64 UR4, c[0x0][0x308] ;  /* 0x0000c20000047ab9 */ /* 0x000fc60000000a00 */
[----:B------:R-:W-:Y:S02]  /*2c00*/  IMAD R15, R10, UR4, RZ ;  /* 0x000000040a0f7c24 */ /* 0x000fe4000f8e02ff */
[----:B------:R-:W-:Y:S01]  /*2c10*/  IMAD.IADD R13, R13, 0x1, R11 ;  /* 0x000000010d0d7824 */ /* 0x000fe200078e020b */
[----:B------:R-:W-:Y:S01]  /*2c20*/  SHF.R.S32.HI R11, RZ, 0x1f, R25 ;  /* 0x0000001fff0b7819 */ /* 0x000fe20000011419 */
[C---:B------:R-:W-:Y:S02]  /*2c30*/  IMAD R15, R34.reuse, UR5, R15 ;  /* 0x00000005220f7c24 */ /* 0x040fe4000f8e020f */
        /* <DEDUP_REMOVED lines=15> */
[----:B------:R-:W0:Y:S01]  /*2d30*/  S2R R38, SR_TID.X ;  /* 0x0000000000267919 */ /* 0x000e220000002100 */
        /* <DEDUP_REMOVED lines=12> */
[----:B0-----:R-:W-:-:S05]  /*2e00*/  VIADD R39, R38, 0xffffff80 ;  /* 0xffffff8026277836 */ /* 0x001fca0000000000 */
[----:B------:R-:W-:-:S04]  /*2e10*/  LEA.HI R38, R39, R39, RZ, 0x1 ;  /* 0x0000002727267211 */ /* 0x000fc800078f08ff */
[----:B------:R-:W-:-:S04]  /*2e20*/  SHF.R.S32.HI R38, RZ, 0x1, R38 ;  /* 0x00000001ff267819 */ /* 0x000fc80000011426 */
[----:B------:R-:W-:Y:S02]  /*2e30*/  ISETP.GE.AND P3, PT, R38, R85, PT ;  /* 0x000000552600720c */ /* 0x000fe40003f66270 */
[----:B------:R-:W-:-:S11]  /*2e40*/  CS2R R38, SRZ ;  /* 0x0000000000267805 */ /* 0x000fd6000001ff00 */
[----:B------:R-:W-:Y:S05]  /*2e50*/  @P3 BRA `(.L_x_11385) ;  /* 0x0000000000b83947 */ /* 0x000fea0003800000 */
[----:B------:R-:W2:Y:S04]  /*2e60*/  LDL.64 R104, [R1+0x58] ;  /* 0x0000580001687983 */ /* 0x000ea80000100a00 */
[----:B------:R-:W3:Y:S04]  /*2e70*/  LDL R91, [R1+0x8c] ;  /* 0x00008c00015b7983 */ /* 0x000ee80000100800 */
[----:B------:R-:W4:Y:S04]  /*2e80*/  LDL R90, [R1+0x84] ;  /* 0x00008400015a7983 */ /* 0x000f280000100800 */
        /* <DEDUP_REMOVED lines=43> */
.L_x_11385:
[----:B------:R-:W-:Y:S05]  /*3140*/  BSYNC B1 ;  /* 0x0000000000017941 */ /* 0x000fea0003800000 */
.L_x_11384:
[----:B-----5:R-:W-:Y:S01]  /*3150*/  IMAD.MOV.U32 R11, RZ, RZ, R36 ;  /* 0x000000ffff0b7224 */ /* 0x020fe200078e0024 */
[----:B------:R-:W-:Y:S01]  /*3160*/  UISETP.NE.AND UP0, UPT, UR39, 0x3, UPT ;  /* 0x000000032700788c */ /* 0x000fe2000bf05270 */
[----:B0-----:R-:W-:Y:S02]  /*3170*/  IMAD.MOV.U32 R12, RZ, RZ, R37 ;  /* 0x000000ffff0c7224 */ /* 0x001fe400078e0025 */
[----:B------:R-:W-:Y:S02]  /*3180*/  IMAD.MOV.U32 R13, RZ, RZ, R40 ;  /* 0x000000ffff0d7224 */ /* 0x000fe400078e0028 */
[----:B------:R-:W-:Y:S01]  /*3190*/  IMAD.MOV.U32 R14, RZ, RZ, R41 ;  /* 0x000000ffff0e7224 */ /* 0x000fe200078e0029 */
[----:B------:R-:W-:Y:S01]  /*31a0*/  PRMT R63, R11, 0x5410, R12 ;  /* 0x000054100b3f7816 */ /* 0x000fe2000000000c */
[----:B------:R-:W-:Y:S01]  /*31b0*/  IMAD.MOV.U32 R11, RZ, RZ, R44 ;  /* 0x000000ffff0b7224 */ /* 0x000fe200078e002c */
[----:B------:R-:W-:Y:S01]  /*31c0*/  PLOP3.LUT P2, PT, PT, PT, UP0, 0x80, 0x0 ;  /* 0x000000000000781c */ /* 0x000fe20003f4f008 */
[----:B------:R-:W-:Y:S01]  /*31d0*/  IMAD.MOV.U32 R12, RZ, RZ, R45 ;  /* 0x000000ffff0c7224 */ /* 0x000fe200078e002d */
[----:B------:R-:W-:Y:S01]  /*31e0*/  PRMT R104, R14, 0x5410, R13 ;  /* 0x000054100e687816 */ /* 0x000fe2000000000d */
[----:B------:R-:W-:-:S02]  /*31f0*/  IMAD.MOV.U32 R13, RZ, RZ, R48 ;  /* 0x000000ffff0d7224 */ /* 0x000fc400078e0030 */
[----:B------:R-:W-:Y:S01]  /*3200*/  IMAD.MOV.U32 R14, RZ, RZ, R49 ;  /* 0x000000ffff0e7224 */ /* 0x000fe200078e0031 */
[----:B------:R-:W-:Y:S01]  /*3210*/  PRMT R107, R11, 0x5410, R12 ;  /* 0x000054100b6b7816 */ /* 0x000fe2000000000c */
[----:B------:R-:W-:Y:S02]  /*3220*/  IMAD.MOV.U32 R11, RZ, RZ, R52 ;  /* 0x000000ffff0b7224 */ /* 0x000fe400078e0034 */
        /* <DEDUP_REMOVED lines=14> */
[----:B------:R-:W-:Y:S02]  /*3310*/  IMAD.MOV.U32 R12, RZ, RZ, R47 ;  /* 0x000000ffff0c7224 */ /* 0x000fe400078e002f */
        /* <DEDUP_REMOVED lines=10> */
[----:B------:R-:W-:-:S04]  /*33c0*/  PRMT R114, R114, 0x5410, R13 ;  /* 0x0000541072727816 */ /* 0x000fc8000000000d */
[----:B------:R-:W-:Y:S01]  /*33d0*/  PRMT R115, R14, 0x5410, R11 ;  /* 0x000054100e737816 */ /* 0x000fe2000000000b */
[----:B------:R-:W-:Y:S06]  /*33e0*/  @!P2 BRA `(.L_x_11386) ;  /* 0x000000000004a947 */ /* 0x000fec0003800000 */
[----:B------:R-:W-:Y:S01]  /*33f0*/  BPT.TRAP 0x1 ;  /* 0x000000040000795c */ /* 0x000fe20000300000 */
.L_x_11386:
[----:B------:R-:W2:Y:S01]  /*3400*/  LDL R11, [R1+0x38] ;  /* 0x00003800010b7983 */ /* 0x000ea20000100800 */
[----:B------:R-:W-:Y:S01]  /*3410*/  IMAD R35, R19, 0x8, R2 ;  /* 0x0000000813237824 */ /* 0x000fe200078e0202 */
[----:B------:R-:W-:Y:S01]  /*3420*/  BSSY B1, `(.L_x_11387) ;  /* 0x0000004000017945 */ /* 0x000fe20003800000 */
[----:B--2---:R-:W-:-:S04]  /*3430*/  SHF.L.U32 R86, R11, 0x1f, RZ ;  /* 0x0000001f0b567819 */ /* 0x004fc800000006ff */
[----:B------:R-:W0:Y:S02]  /*3440*/  SYNCS.PHASECHK.TRANS64.TRYWAIT P4, [R35+URZ+0x2d890], R86 ;  /* 0x02d89056230075a7 */ /* 0x000e24000808017f */
[----:B0-----:R-:W-:Y:S05]  /*3450*/  @!P4 BRA `(.L_x_11388) ;  /* 0x000002100088c947 */ /* 0x001fea0003800000 */
.L_x_11719:
[----:B------:R-:W-:Y:S05]  /*3460*/  BSYNC B1 ;  /* 0x0000000000017941 */ /* 0x000fea0003800000 */
.L_x_11387:
[----:B------:R-:W-:-:S03]  /*3470*/  UMOV UR4, 0xffffffff ;  /* 0xffffffff00047882 */ /* 0x000fc60000000000 */
[----:B------:R-:W-:Y:S05]  /*3480*/  BRA.DIV UR4, `(.L_x_11389) ;  /* 0x0000021204907947 */ /* 0x000fea000b800000 */
[----:B------:R-:W1:Y:S04]  /*3490*/  SHFL.IDX PT, R62, R62, RZ, 0x1e1f ;  /* 0x001e1fff3e3e7589 */ /* 0x000e6800000e0000 */
[----:B------:R2:W3:Y:S02]  /*34a0*/  SHFL.IDX PT, R11, R60, RZ, 0x1e1f ;  /* 0x001e1fff3c0b7589 */ /* 0x0004e400000e0000 */
.L_x_11723:
[----:B------:R-:W-:Y:S05]  /*34b0*/  @P3 BRA `(.L_x_11390) ;  /* 0x0000003800083947 */ /* 0x000fea0003800000 */
[----:B------:R-:W-:Y:S01]  /*34c0*/  ISETP.NE.AND P3, PT, R30, RZ, PT ;  /* 0x000000ff1e00720c */ /* 0x000fe20003f65270 */
[----:B------:R-:W-:-:S12]  /*34d0*/  BSSY B1, `(.L_x_11391) ;  /* 0x0000037000017945 */ /* 0x000fd80003800000 */
[----:B------:R-:W-:Y:S05]  /*34e0*/  @!P3 BRA `(.L_x_11392) ;  /* 0x0000000000d4b947 */ /* 0x000fea0003800000 */
[----:B------:R-:W4:Y:S01]  /*34f0*/  LDL.64 R116, [R1+0x58] ;  /* 0x0000580001747983 */ /* 0x000f220000100a00 */
[C---:B--23--:R-:W-:Y:S01]  /*3500*/  LEA R60, P3, R16.reuse, R11, 0x1 ;  /* 0x0000000b103c7211 */ /* 0x04cfe200078608ff */
[----:B------:R-:W-:Y:S02]  /*3510*/  BSSY B2, `(.L_x_11393) ;  /* 0x0000031000027945 */ /* 0x000fe40003800000 */
[----:B------:R2:W3:Y:S01]  /*3520*/  LDS.128 R12, [R65+0x15000] ;  /* 0x01500000410c7984 */ /* 0x0004e20000000c00 */
[----:B-1----:R-:W-:Y:S02]  /*3530*/  LEA.HI.X R61, R16, R62, R17, 0x1, P3 ;  /* 0x0000003e103d7211 */ /* 0x002fe400018f0c11 */
[----:B----4-:R-:W-:-:S13]  /*3540*/  ISETP.GE.AND P3, PT, R116, R99, PT ;  /* 0x000000637400720c */ /* 0x010fda0003f66270 */
[----:B--23--:R-:W-:Y:S05]  /*3550*/  @P3 BRA `(.L_x_11394) ;  /* 0x0000000000b03947 */ /* 0x00cfea0003800000 */
[----:B------:R-:W-:Y:S01]  /*3560*/  SHF.R.U64 R58, R58, 0x10, R59 ;  /* 0x000000103a3a7819 */ /* 0x000fe2000000123b */
[----:B------:R-:W-:Y:S01]  /*3570*/  IMAD.MOV.U32 R105, RZ, RZ, R13 ;  /* 0x000000ffff697224 */ /* 0x000fe200078e000d */
[----:B------:R-:W-:-:S03]  /*3580*/  SHF.R.U64 R56, R56, 0x10, R57 ;  /* 0x0000001038387819 */ /* 0x000fc60000001239 */
[----:B------:R-:W-:Y:S02]  /*3590*/  HADD2.F32 R58, -RZ, R58.H0_H0 ;  /* 0x2000003aff3a7230 */ /* 0x000fe40000004100 */
[--C-:B------:R-:W-:Y:S02]  /*35a0*/  HADD2.F32 R13, -RZ, R105.reuse.H1_H1 ;  /* 0x30000069ff0d7230 */ /* 0x100fe40000004100 */
[----:B------:R-:W-:Y:S02]  /*35b0*/  HADD2.F32 R105, -RZ, R105.H0_H0 ;  /* 0x20000069ff697230 */ /* 0x000fe40000004100 */
[----:B------:R-:W-:Y:S02]  /*35c0*/  HADD2.F32 R56, -RZ, R56.H0_H0 ;  /* 0x20000038ff387230 */ /* 0x000fe40000004100 */
[-C--:B------:R-:W-:Y:S01]  /*35d0*/  FMUL.FTZ R106, R13, R58.reuse ;  /* 0x0000003a0d6a7220 */ /* 0x080fe20000410000 */
[----:B------:R-:W-:-:S03]  /*35e0*/  FMUL.FTZ R58, R105, R58 ;  /* 0x0000003a693a7220 */ /* 0x000fc60000410000 */
[-C--:B------:R-:W-:Y:S01]  /*35f0*/  FFMA.FTZ R106, R105, R56.reuse, -R106 ;  /* 0x00000038696a7223 */ /* 0x080fe2000001086a */
[----:B------:R-:W-:Y:S02]  /*3600*/  HADD2.F32 R105, -RZ, R111.H1_H1 ;  /* 0x3000006fff697230 */ /* 0x000fe40000004100 */
[----:B------:R-:W-:Y:S01]  /*3610*/  FFMA.FTZ R13, R13, R56, R58 ;  /* 0x000000380d0d7223 */ /* 0x000fe2000001003a */
[----:B------:R-:W-:Y:S01]  /*3620*/  SHF.R.U32.HI R58, RZ, 0x10, R59 ;  /* 0x00000010ff3a7819 */ /* 0x000fe2000001163b */
[----:B------:R-:W-:Y:S01]  /*3630*/  IMAD.MOV.U32 R59, RZ, RZ, R15 ;  /* 0x000000ffff3b7224 */ /* 0x000fe200078e000f */
[----:B------:R-:W-:Y:S01]  /*3640*/  SHF.R.U32.HI R56, RZ, 0x10, R57 ;  /* 0x00000010ff387819 */ /* 0x000fe20000011639 */
[----:B------:R-:W-:Y:S01]  /*3650*/  IMAD.MOV.U32 R57, RZ, RZ, R12 ;  /* 0x000000ffff397224 */ /* 0x000fe200078e000c */
[----:B------:R-:W-:Y:S01]  /*3660*/  F2FP.F16.F32.PACK_AB R13, R13, R106 ;  /* 0x0000006a0d0d723e */ /* 0x000fe200000000ff */
[----:B------:R-:W-:Y:S02]  /*3670*/  HADD2.F32 R12, -RZ, R58.H0_H0 ;  /* 0x2000003aff0c7230 */ /* 0x000fe40000004100 */
[----:B------:R-:W-:-:S02]  /*3680*/  HADD2.F32 R15, -RZ, R59.H1_H1 ;  /* 0x3000003bff0f7230 */ /* 0x000fc40000004100 */
[----:B------:R-:W-:Y:S02]  /*3690*/  HADD2.F32 R59, -RZ, R59.H0_H0 ;  /* 0x2000003bff3b7230 */ /* 0x000fe40000004100 */
[----:B------:R-:W-:Y:S02]  /*36a0*/  HADD2.F32 R56, -RZ, R56.H0_H0 ;  /* 0x20000038ff387230 */ /* 0x000fe40000004100 */
[-C--:B------:R-:W-:Y:S01]  /*36b0*/  FMUL.FTZ R58, R15, R12.reuse ;  /* 0x0000000c0f3a7220 */ /* 0x080fe20000410000 */
[----:B------:R-:W-:-:S03]  /*36c0*/  FMUL.FTZ R110, R59, R12 ;  /* 0x0000000c3b6e7220 */ /* 0x000fc60000410000 */
[-C--:B------:R-:W-:Y:S01]  /*36d0*/  FFMA.FTZ R12, R59, R56.reuse, -R58 ;  /* 0x000000383b0c7223 */ /* 0x080fe2000001083a */
[--C-:B------:R-:W-:Y:S02]  /*36e0*/  HADD2.F32 R58, -RZ, R57.reuse.H0_H0 ;  /* 0x20000039ff3a7230 */ /* 0x100fe40000004100 */
[----:B------:R-:W-:Y:S01]  /*36f0*/  FFMA.FTZ R15, R15, R56, R110 ;  /* 0x000000380f0f7223 */ /* 0x000fe2000001006e */
[----:B------:R-:W-:Y:S02]  /*3700*/  IMAD.MOV.U32 R56, RZ, RZ, R14 ;  /* 0x000000ffff387224 */ /* 0x000fe400078e000e */
[----:B------:R-:W-:Y:S02]  /*3710*/  HADD2.F32 R14, -RZ, R57.H1_H1 ;  /* 0x30000039ff0e7230 */ /* 0x000fe40000004100 */
[----:B------:R-:W-:Y:S01]  /*3720*/  HADD2.F32 R59, -RZ, R111.H0_H0 ;  /* 0x2000006fff3b7230 */ /* 0x000fe20000004100 */
[----:B------:R-:W-:Y:S01]  /*3730*/  F2FP.F16.F32.PACK_AB R15, R15, R12 ;  /* 0x0000000c0f0f723e */ /* 0x000fe200000000ff */
[----:B------:R-:W-:-:S02]  /*3740*/  HADD2.F32 R111, -RZ, R115.H1_H1 ;  /* 0x30000073ff6f7230 */ /* 0x000fc40000004100 */
        /* <DEDUP_REMOVED lines=13> */
.L_x_11394:
[----:B------:R-:W-:Y:S05]  /*3820*/  BSYNC B2 ;  /* 0x0000000000027941 */ /* 0x000fea0003800000 */
.L_x_11393:
[----:B------:R4:W-:Y:S02]  /*3830*/  ST.E.128 desc[UR54][R60.64], R12 ;  /* 0x0000000c3c007985 */ /* 0x0009e4000c101d36 */
.L_x_11392:
[----:B------:R-:W-:Y:S05]  /*3840*/  BSYNC B1 ;  /* 0x0000000000017941 */ /* 0x000fea0003800000 */
.L_x_11391:
[----:B------:R-:W-:Y:S01]  /*3850*/  ISETP.NE.AND P3, PT, R31, RZ, PT ;  /* 0x000000ff1f00720c */ /* 0x000fe20003f65270 */
[----:B------:R-:W-:-:S12]  /*3860*/  BSSY B1, `(.L_x_11395) ;  /* 0x0000038000017945 */ /* 0x000fd80003800000 */
[----:B------:R-:W-:Y:S05]  /*3870*/  @!P3 BRA `(.L_x_11396) ;  /* 0x0000000000d8b947 */ /* 0x000fea0003800000 */
[----:B----4-:R-:W4:Y:S04]  /*3880*/  LDL R12, [R1+0x64] ;  /* 0x00006400010c7983 */ /* 0x010f280000100800 */
[----:B------:R-:W5:Y:S01]  /*3890*/  LDL R58, [R1+0x8c] ;  /* 0x00008c00013a7983 */ /* 0x000f620000100800 */
[----:B---3--:R-:W-:Y:S01]  /*38a0*/  IMAD.MOV.U32 R56, RZ, RZ, R11 ;  /* 0x000000ffff387224 */ /* 0x008fe200078e000b */
[----:B------:R-:W-:Y:S01]  /*38b0*/  BSSY B2, `(.L_x_11397) ;  /* 0x0000031000027945 */ /* 0x000fe20003800000 */
[----:B-1----:R-:W-:Y:S01]  /*38c0*/  IMAD.MOV.U32 R57, RZ, RZ, R62 ;  /* 0x000000ffff397224 */ /* 0x002fe200078e003e */
[----:B----4-:R-:W-:Y:S02]  /*38d0*/  SHF.L.U32 R59, R12, 0x3, RZ ;  /* 0x000000030c3b7819 */ /* 0x010fe400000006ff */
[----:B------:R1:W3:Y:S01]  /*38e0*/  LDS.128 R12, [R64+0x15000] ;  /* 0x01500000400c7984 */ /* 0x0002e20000000c00 */
[----:B-----5:R-:W-:-:S02]  /*38f0*/  ISETP.GE.AND P3, PT, R58, R99, PT ;  /* 0x000000633a00720c */ /* 0x020fc40003f66270 */
[----:B------:R-:W-:-:S11]  /*3900*/  IMAD.WIDE R56, R59, 0x2, R56 ;  /* 0x000000023b387825 */ /* 0x000fd600078e0238 */
[----:B-1----:R-:W-:Y:S05]  /*3910*/  @P3 BRA `(.L_x_11398) ;  /* 0x0000000000a83947 */ /* 0x002fea0003800000 */
[----:B------:R-:W-:Y:S01]  /*3920*/  SHF.R.U64 R58, R54, 0x10, R55 ;  /* 0x00000010363a7819 */ /* 0x000fe20000001237 */
[----:B---3--:R-:W-:Y:S01]  /*3930*/  IMAD.MOV.U32 R54, RZ, RZ, R13 ;  /* 0x000000ffff367224 */ /* 0x008fe200078e000d */
[----:B------:R-:W-:Y:S01]  /*3940*/  SHF.R.U64 R52, R52, 0x10, R53 ;  /* 0x0000001034347819 */ /* 0x000fe20000001235 */
[----:B--2---:R-:W-:Y:S01]  /*3950*/  HADD2.F32 R60, -RZ, R15.H0_H0 ;  /* 0x2000000fff3c7230 */ /* 0x004fe20000004100 */
[----:B------:R-:W-:Y:S01]  /*3960*/  SHF.R.U32.HI R55, RZ, 0x10, R55 ;  /* 0x00000010ff377819 */ /* 0x000fe20000011637 */
[----:B------:R-:W-:Y:S02]  /*3970*/  HADD2.F32 R58, -RZ, R58.H0_H0 ;  /* 0x2000003aff3a7230 */ /* 0x000fe40000004100 */
[--C-:B------:R-:W-:Y:S02]  /*3980*/  HADD2.F32 R13, -RZ, R54.reuse.H1_H1 ;  /* 0x30000036ff0d7230 */ /* 0x100fe40000004100 */
[----:B------:R-:W-:Y:S02]  /*3990*/  HADD2.F32 R59, -RZ, R54.H0_H0 ;  /* 0x20000036ff3b7230 */ /* 0x000fe40000004100 */
[----:B------:R-:W-:-:S02]  /*39a0*/  HADD2.F32 R52, -RZ, R52.H0_H0 ;  /* 0x20000034ff347230 */ /* 0x000fc40000004100 */
[-C--:B------:R-:W-:Y:S01]  /*39b0*/  FMUL.FTZ R54, R13, R58.reuse ;  /* 0x0000003a0d367220 */ /* 0x080fe20000410000 */
[----:B------:R-:W-:Y:S02]  /*39c0*/  HADD2.F32 R55, -RZ, R55.H0_H0 ;  /* 0x20000037ff377230 */ /* 0x000fe40000004100 */
[C---:B------:R-:W-:Y:S01]  /*39d0*/  FMUL.FTZ R58, R59.reuse, R58 ;  /* 0x0000003a3b3a7220 */ /* 0x040fe20000410000 */
[----:B------:R-:W-:Y:S02]  /*39e0*/  HADD2.F32 R115, -RZ, R115.H0_H0 ;  /* 0x20000073ff737230 */ /* 0x000fe40000004100 */
[-C--:B------:R-:W-:Y:S01]  /*39f0*/  FFMA.FTZ R54, R59, R52.reuse, -R54 ;  /* 0x000000343b367223 */ /* 0x080fe20000010836 */
[----:B------:R-:W-:Y:S01]  /*3a00*/  FFMA.FTZ R13, R13, R52, R58 ;  /* 0x000000340d0d7223 */ /* 0x000fe2000001003a */
[----:B------:R-:W-:Y:S01]  /*3a10*/  SHF.R.U32.HI R52, RZ, 0x10, R53 ;  /* 0x00000010ff347819 */ /* 0x000fe20000011635 */
[----:B------:R-:W-:-:S03]  /*3a20*/  HADD2.F32 R58, -RZ, R15.H1_H1 ;  /* 0x3000000fff3a7230 */ /* 0x000fc60000004100 */
[----:B------:R-:W-:Y:S01]  /*3a30*/  F2FP.F16.F32.PACK_AB R13, R13, R54 ;  /* 0x000000360d0d723e */ /* 0x000fe200000000ff */
[----:B------:R-:W-:Y:S02]  /*3a40*/  HADD2.F32 R15, -RZ, R52.H0_H0 ;  /* 0x20000034ff0f7230 */ /* 0x000fe40000004100 */
[-C--:B------:R-:W-:Y:S01]  /*3a50*/  FMUL.FTZ R53, R58, R55.reuse ;  /* 0x000000373a357220 */ /* 0x080fe20000410000 */
[C---:B------:R-:W-:Y:S01]  /*3a60*/  FMUL.FTZ R55, R60.reuse, R55 ;  /* 0x000000373c377220 */ /* 0x040fe20000410000 */
[----:B------:R-:W-:Y:S02]  /*3a70*/  HADD2.F32 R52, -RZ, R12.H1_H1 ;  /* 0x3000000cff347230 */ /* 0x000fe40000004100 */
[-C--:B------:R-:W-:Y:S01]  /*3a80*/  FFMA.FTZ R53, R60, R15.reuse, -R53 ;  /* 0x0000000f3c357223 */ /* 0x080fe20000010835 */
[----:B------:R-:W-:Y:S01]  /*3a90*/  FFMA.FTZ R58, R58, R15, R55 ;  /* 0x0000000f3a3a7223 */ /* 0x000fe20000010037 */
[----:B------:R-:W-:Y:S02]  /*3aa0*/  HADD2.F32 R15, -RZ, R114.H1_H1 ;  /* 0x30000072ff0f7230 */ /* 0x000fe40000004100 */
[----:B------:R-:W-:-:S02]  /*3ab0*/  HADD2.F32 R12, -RZ, R12.H0_H0 ;  /* 0x2000000cff0c7230 */ /* 0x000fc40000004100 */
[----:B------:R-:W-:Y:S02]  /*3ac0*/  HADD2.F32 R55, -RZ, R112.H0_H0 ;  /* 0x20000070ff377230 */ /* 0x000fe40000004100 */
[-C--:B------:R-:W-:Y:S01]  /*3ad0*/  FMUL.FTZ R59, R52, R15.reuse ;  /* 0x0000000f343b7220 */ /* 0x080fe20000410000 */
[--C-:B------:R-:W-:Y:S02]  /*3ae0*/  HADD2.F32 R60, -RZ, R14.reuse.H1_H1 ;  /* 0x3000000eff3c7230 */ /* 0x100fe40000004100 */
[C---:B------:R-:W-:Y:S01]  /*3af0*/  FMUL.FTZ R15, R12.reuse, R15 ;  /* 0x0000000f0c0f7220 */ /* 0x040fe20000410000 */
[----:B------:R-:W-:Y:S02]  /*3b00*/  HADD2.F32 R14, -RZ, R14.H0_H0 ;  /* 0x2000000eff0e7230 */ /* 0x000fe40000004100 */
[----:B------:R-:W-:Y:S01]  /*3b10*/  FFMA.FTZ R12, R12, R55, -R59 ;  /* 0x000000370c0c7223 */ /* 0x000fe2000001083b */
[----:B------:R-:W-:Y:S01]  /*3b20*/  F2FP.F16.F32.PACK_AB R53, R58, R53 ;  /* 0x000000353a35723e */ /* 0x000fe200000000ff */
[----:B------:R-:W-:Y:S01]  /*3b30*/  FFMA.FTZ R15, R52, R55, R15 ;  /* 0x00000037340f7223 */ /* 0x000fe2000001000f */
[----:B------:R-:W-:-:S02]  /*3b40*/  HADD2.F32 R55, -RZ, R112.H1_H1 ;  /* 0x30000070ff377230 */ /* 0x000fc40000004100 */
[-C--:B------:R-:W-:Y:S01]  /*3b50*/  FMUL.FTZ R59, R60, R115.reuse ;  /* 0x000000733c3b7220 */ /* 0x080fe20000410000 */
[C---:B------:R-:W-:Y:S01]  /*3b60*/  FMUL.FTZ R115, R14.reuse, R115 ;  /* 0x000000730e737220 */ /* 0x040fe20000410000 */
[----:B------:R-:W-:Y:S02]  /*3b70*/  F2FP.F16.F32.PACK_AB R12, R15, R12 ;  /* 0x0000000c0f0c723e */ /* 0x000fe400000000ff */
[-C--:B------:R-:W-:Y:S01]  /*3b80*/  FFMA.FTZ R14, R14, R55.reuse, -R59 ;  /* 0x000000370e0e7223 */ /* 0x080fe2000001083b */
[----:B------:R-:W-:Y:S01]  /*3b90*/  FFMA.FTZ R115, R60, R55, R115 ;  /* 0x000000373c737223 */ /* 0x000fe20000010073 */
[----:B------:R-:W-:-:S04]  /*3ba0*/  IMAD.MOV.U32 R15, RZ, RZ, R53 ;  /* 0x000000ffff0f7224 */ /* 0x000fc800078e0035 */
[----:B------:R-:W-:-:S07]  /*3bb0*/  F2FP.F16.F32.PACK_AB R14, R115, R14 ;  /* 0x0000000e730e723e */ /* 0x000fce00000000ff */
.L_x_11398:
[----:B------:R-:W-:Y:S05]  /*3bc0*/  BSYNC B2 ;  /* 0x0000000000027941 */ /* 0x000fea0003800000 */
.L_x_11397:
[----:B---3--:R1:W-:Y:S02]  /*3bd0*/  ST.E.128 desc[UR54][R56.64], R12 ;  /* 0x0000000c38007985 */ /* 0x0083e4000c101d36 */
.L_x_11396:
[----:B------:R-:W-:Y:S05]  /*3be0*/  BSYNC B1 ;  /* 0x0000000000017941 */ /* 0x000fea0003800000 */
.L_x_11395:
[----:B------:R-:W-:Y:S01]  /*3bf0*/  ISETP.NE.AND P3, PT, R32, RZ, PT ;  /* 0x000000ff2000720c */ /* 0x000fe20003f65270 */
[----:B------:R-:W-:-:S12]  /*3c00*/  BSSY B1, `(.L_x_11399) ;  /* 0x0000037000017945 */ /* 0x000fd80003800000 */
[----:B------:R-:W-:Y:S05]  /*3c10*/  @!P3 BRA `(.L_x_11400) ;  /* 0x0000000000d4b947 */ /* 0x000fea0003800000 */
[----:B-1--4-:R-:W4:Y:S04]  /*3c20*/  LDL R12, [R1+0x68] ;  /* 0x00006800010c7983 */ /* 0x012f280000100800 */
[----:B------:R-:W5:Y:S01]  /*3c30*/  LDL R54, [R1+0x84] ;  /* 0x0000840001367983 */ /* 0x000f620000100800 */
[----:B---3--:R-:W-:Y:S01]  /*3c40*/  IMAD.MOV.U32 R52, RZ, RZ, R11 ;  /* 0x000000ffff347224 */ /* 0x008fe200078e000b */
[----:B------:R-:W-:Y:S01]  /*3c50*/  BSSY B2, `(.L_x_11401) ;  /* 0x0000030000027945 */ /* 0x000fe20003800000 */
[----:B------:R-:W-:Y:S02]  /*3c60*/  IMAD.MOV.U32 R53, RZ, RZ, R62 ;  /* 0x000000ffff357224 */ /* 0x000fe400078e003e */
[----:B----4-:R-:W-:Y:S02]  /*3c70*/  IMAD.SHL.U32 R55, R12, 0x8, RZ ;  /* 0x000000080c377824 */ /* 0x010fe400078e00ff */
[----:B------:R1:W3:Y:S01]  /*3c80*/  LDS.128 R12, [R65+0x17000] ;  /* 0x01700000410c7984 */ /* 0x0002e20000000c00 */
[----:B-----5:R-:W-:Y:S01]  /*3c90*/  ISETP.GE.AND P3, PT, R54, R99, PT ;  /* 0x000000633600720c */ /* 0x020fe20003f66270 */
[----:B------:R-:W-:-:S12]  /*3ca0*/  IMAD.WIDE R52, R55, 0x2, R52 ;  /* 0x0000000237347825 */ /* 0x000fd800078e0234 */
[----:B-1----:R-:W-:Y:S05]  /*3cb0*/  @P3 BRA `(.L_x_11402) ;  /* 0x0000000000a43947 */ /* 0x002fea0003800000 */
[--C-:B------:R-:W-:Y:S01]  /*3cc0*/  SHF.R.U64 R54, R48, 0x10, R49.reuse ;  /* 0x0000001030367819 */ /* 0x100fe20000001231 */
[----:B------:R-:W-:Y:S01]  /*3cd0*/  HADD2.F32 R113, -RZ, R113.H1_H1 ;  /* 0x30000071ff717230 */ /* 0x000fe20000004100 */
[----:B------:R-:W-:Y:S01]  /*3ce0*/  SHF.R.U32.HI R48, RZ, 0x10, R49 ;  /* 0x00000010ff307819 */ /* 0x000fe20000011631 */
[----:B---3--:R-:W-:Y:S01]  /*3cf0*/  IMAD.MOV.U32 R49, RZ, RZ, R15 ;  /* 0x000000ffff317224 */ /* 0x008fe200078e000f */
[--C-:B------:R-:W-:Y:S01]  /*3d00*/  SHF.R.U64 R56, R50, 0x10, R51.reuse ;  /* 0x0000001032387819 */ /* 0x100fe20000001233 */
[--C-:B------:R-:W-:Y:S01]  /*3d10*/  HADD2.F32 R15, -RZ, R13.reuse.H1_H1 ;  /* 0x3000000dff0f7230 */ /* 0x100fe20000004100 */
[----:B------:R-:W-:Y:S01]  /*3d20*/  SHF.R.U32.HI R55, RZ, 0x10, R51 ;  /* 0x00000010ff377819 */ /* 0x000fe20000011633 */
[----:B------:R-:W-:Y:S02]  /*3d30*/  HADD2.F32 R13, -RZ, R13.H0_H0 ;  /* 0x2000000dff0d7230 */ /* 0x000fe40000004100 */
[----:B------:R-:W-:Y:S02]  /*3d40*/  HADD2.F32 R56, -RZ, R56.H0_H0 ;  /* 0x20000038ff387230 */ /* 0x000fe40000004100 */
[----:B------:R-:W-:-:S02]  /*3d50*/  HADD2.F32 R55, -RZ, R55.H0_H0 ;  /* 0x20000037ff377230 */ /* 0x000fc40000004100 */
[--C-:B------:R-:W-:Y:S02]  /*3d60*/  HADD2.F32 R50, -RZ, R49.reuse.H1_H1 ;  /* 0x30000031ff327230 */ /* 0x100fe40000004100 */
[----:B------:R-:W-:Y:S02]  /*3d70*/  HADD2.F32 R49, -RZ, R49.H0_H0 ;  /* 0x20000031ff317230 */ /* 0x000fe40000004100 */
[----:B------:R-:W-:Y:S02]  /*3d80*/  HADD2.F32 R54, -RZ, R54.H0_H0 ;  /* 0x20000036ff367230 */ /* 0x000fe40000004100 */
[-C--:B------:R-:W-:Y:S01]  /*3d90*/  FMUL.FTZ R58, R50, R55.reuse ;  /* 0x00000037323a7220 */ /* 0x080fe20000410000 */
[----:B------:R-:W-:Y:S02]  /*3da0*/  HADD2.F32 R51, -RZ, R48.H0_H0 ;  /* 0x20000030ff337230 */ /* 0x000fe40000004100 */
[-C--:B------:R-:W-:Y:S01]  /*3db0*/  FMUL.FTZ R48, R15, R56.reuse ;  /* 0x000000380f307220 */ /* 0x080fe20000410000 */
[----:B------:R-:W-:Y:S01]  /*3dc0*/  FMUL.FTZ R56, R13, R56 ;  /* 0x000000380d387220 */ /* 0x000fe20000410000 */
[----:B------:R-:W-:Y:S01]  /*3dd0*/  FMUL.FTZ R55, R49, R55 ;  /* 0x0000003731377220 */ /* 0x000fe20000410000 */
[----:B------:R-:W-:-:S02]  /*3de0*/  HADD2.F32 R114, -RZ, R114.H0_H0 ;  /* 0x20000072ff727230 */ /* 0x000fc40000004100 */
[-C--:B------:R-:W-:Y:S01]  /*3df0*/  FFMA.FTZ R13, R13, R54.reuse, -R48 ;  /* 0x000000360d0d7223 */ /* 0x080fe20000010830 */
[----:B------:R-:W-:Y:S01]  /*3e00*/  FFMA.FTZ R48, R15, R54, R56 ;  /* 0x000000360f307223 */ /* 0x000fe20000010038 */
[-C--:B------:R-:W-:Y:S01]  /*3e10*/  FFMA.FTZ R15, R49, R51.reuse, -R58 ;  /* 0x00000033310f7223 */ /* 0x080fe2000001083a */
[----:B------:R-:W-:Y:S01]  /*3e20*/  FFMA.FTZ R50, R50, R51, R55 ;  /* 0x0000003332327223 */ /* 0x000fe20000010037 */
[----:B------:R-:W-:Y:S02]  /*3e30*/  HADD2.F32 R54, -RZ, R12.H1_H1 ;  /* 0x3000000cff367230 */ /* 0x000fe40000004100 */
[----:B------:R-:W-:Y:S01]  /*3e40*/  HADD2.F32 R51, -RZ, R14.H1_H1 ;  /* 0x3000000eff337230 */ /* 0x000fe20000004100 */
[----:B------:R-:W-:Y:S01]  /*3e50*/  F2FP.F16.F32.PACK_AB R13, R48, R13 ;  /* 0x0000000d300d723e */ /* 0x000fe200000000ff */
[----:B------:R-:W-:Y:S02]  /*3e60*/  HADD2.F32 R12, -RZ, R12.H0_H0 ;  /* 0x2000000cff0c7230 */ /* 0x000fe40000004100 */
[----:B------:R-:W-:Y:S01]  /*3e70*/  FMUL.FTZ R55, R54, R113 ;  /* 0x0000007136377220 */ /* 0x000fe20000410000 */
[----:B------:R-:W-:-:S02]  /*3e80*/  HADD2.F32 R14, -RZ, R14.H0_H0 ;  /* 0x2000000eff0e7230 */ /* 0x000fc40000004100 */
[CC--:B------:R-:W-:Y:S01]  /*3e90*/  FMUL.FTZ R57, R51.reuse, R114.reuse ;  /* 0x0000007233397220 */ /* 0x0c0fe20000410000 */
[--C-:B------:R-:W-:Y:S02]  /*3ea0*/  HADD2.F32 R49, -RZ, R109.reuse.H0_H0 ;  /* 0x2000006dff317230 */ /* 0x100fe40000004100 */
[----:B------:R-:W-:Y:S01]  /*3eb0*/  FMUL.FTZ R113, R12, R113 ;  /* 0x000000710c717220 */ /* 0x000fe20000410000 */
[----:B------:R-:W-:Y:S02]  /*3ec0*/  HADD2.F32 R109, -RZ, R109.H1_H1 ;  /* 0x3000006dff6d7230 */ /* 0x000fe40000004100 */
[----:B------:R-:W-:Y:S01]  /*3ed0*/  FMUL.FTZ R114, R14, R114 ;  /* 0x000000720e727220 */ /* 0x000fe20000410000 */
[----:B------:R-:W-:Y:S01]  /*3ee0*/  F2FP.F16.F32.PACK_AB R15, R50, R15 ;  /* 0x0000000f320f723e */ /* 0x000fe200000000ff */
[-C--:B------:R-:W-:Y:S01]  /*3ef0*/  FFMA.FTZ R55, R12, R49.reuse, -R55 ;  /* 0x000000310c377223 */ /* 0x080fe20000010837 */
[----:B------:R-:W-:Y:S01]  /*3f00*/  FFMA.FTZ R54, R54, R49, R113 ;  /* 0x0000003136367223 */ /* 0x000fe20000010071 */
[-C--:B------:R-:W-:Y:S01]  /*3f10*/  FFMA.FTZ R57, R14, R109.reuse, -R57 ;  /* 0x0000006d0e397223 */ /* 0x080fe20000010839 */
[----:B------:R-:W-:-:S03]  /*3f20*/  FFMA.FTZ R114, R51, R109, R114 ;  /* 0x0000006d33727223 */ /* 0x000fc60000010072 */
[----:B------:R-:W-:Y:S02]  /*3f30*/  F2FP.F16.F32.PACK_AB R12, R54, R55 ;  /* 0x00000037360c723e */ /* 0x000fe400000000ff */
[----:B------:R-:W-:-:S07]  /*3f40*/  F2FP.F16.F32.PACK_AB R14, R114, R57 ;  /* 0x00000039720e723e */ /* 0x000fce00000000ff */
.L_x_11402:
[----:B------:R-:W-:Y:S05]  /*3f50*/  BSYNC B2 ;  /* 0x0000000000027941 */ /* 0x000fea0003800000 */
.L_x_11401:
[----:B---3--:R1:W-:Y:S02]  /*3f60*/  ST.E.128 desc[UR54][R52.64], R12 ;  /* 0x0000000c34007985 */ /* 0x0083e4000c101d36 */
.L_x_11400:
[----:B------:R-:W-:Y:S05]  /*3f70*/  BSYNC B1 ;  /* 0x0000000000017941 */ /* 0x000fea0003800000 */
.L_x_11399:
[----:B------:R-:W-:Y:S01]  /*3f80*/  LOP3.LUT P3, RZ, R29, 0x8, RZ, 0xc0, !PT ;  /* 0x000000081dff7812 */ /* 0x000fe2000786c0ff */
[----:B------:R-:W-:-:S12]  /*3f90*/  BSSY B1, `(.L_x_11403) ;  /* 0x0000036000017945 */ /* 0x000fd80003800000 */
[----:B------:R-:W-:Y:S05]  /*3fa0*/  @!P3 BRA `(.L_x_11404) ;  /* 0x0000000000d0b947 */ /* 0x000fea0003800000 */
[----:B-1--4-:R-:W4:Y:S04]  /*3fb0*/  LDL R12, [R1+0x7c] ;  /* 0x00007c00010c7983 */ /* 0x012f280000100800 */
[----:B------:R-:W5:Y:S01]  /*3fc0*/  LDL R50, [R1+0x88] ;  /* 0x0000880001327983 */ /* 0x000f620000100800 */
[C---:B---3--:R-:W-:Y:S01]  /*3fd0*/  LEA R48, P3, R137.reuse, R11, 0x1 ;  /* 0x0000000b89307211 */ /* 0x048fe200078608ff */
[----:B------:R-:W-:Y:S03]  /*3fe0*/  BSSY B2, `(.L_x_11405) ;  /* 0x000002f000027945 */ /* 0x000fe60003800000 */
[----:B----4-:R-:W-:Y:S02]  /*3ff0*/  LEA.HI.X R49, R137, R62, R12, 0x1, P3 ;  /* 0x0000003e89317211 */ /* 0x010fe400018f0c0c */
[----:B------:R1:W3:Y:S01]  /*4000*/  LDS.128 R12, [R64+0x17000] ;  /* 0x01700000400c7984 */ /* 0x0002e20000000c00 */
[----:B-----5:R-:W-:-:S13]  /*4010*/  ISETP.GE.AND P3, PT, R50, R99, PT ;  /* 0x000000633200720c */ /* 0x020fda0003f66270 */
[----:B-1----:R-:W-:Y:S05]  /*4020*/  @P3 BRA `(.L_x_11406) ;  /* 0x0000000000a83947 */ /* 0x002fea0003800000 */
[--C-:B------:R-:W-:Y:S01]  /*4030*/  SHF.R.U64 R53, R44, 0x10, R45.reuse ;  /* 0x000000102c357819 */ /* 0x100fe2000000122d */
[----:B---3--:R-:W-:Y:S01]  /*4040*/  IMAD.MOV.U32 R44, RZ, RZ, R12 ;  /* 0x000000ffff2c7224 */ /* 0x008fe200078e000c */
[----:B------:R-:W-:Y:S01]  /*4050*/  SHF.R.U32.HI R50, RZ, 0x10, R45 ;  /* 0x00000010ff327819 */ /* 0x000fe2000001162d */
[----:B------:R-:W-:Y:S01]  /*4060*/  IMAD.MOV.U32 R45, RZ, RZ, R15 ;  /* 0x000000ffff2d7224 */ /* 0x000fe200078e000f */
[--C-:B------:R-:W-:Y:S01]  /*4070*/  SHF.R.U64 R51, R46, 0x10, R47.reuse ;  /* 0x000000102e337819 */ /* 0x100fe2000000122f */
[--C-:B------:R-:W-:Y:S01]  /*4080*/  HADD2.F32 R15, -RZ, R13.reuse.H1_H1 ;  /* 0x3000000dff0f7230 */ /* 0x100fe20000004100 */
[----:B------:R-:W-:Y:S01]  /*4090*/  SHF.R.U32.HI R52, RZ, 0x10, R47 ;  /* 0x00000010ff347819 */ /* 0x000fe2000001162f */
[----:B------:R-:W-:Y:S02]  /*40a0*/  HADD2.F32 R12, -RZ, R13.H0_H0 ;  /* 0x2000000dff0c7230 */ /* 0x000fe40000004100 */
[----:B------:R-:W-:Y:S02]  /*40b0*/  HADD2.F32 R51, -RZ, R51.H0_H0 ;  /* 0x20000033ff337230 */ /* 0x000fe40000004100 */
[----:B------:R-:W-:-:S02]  /*40c0*/  HADD2.F32 R46, -RZ, R45.H1_H1 ;  /* 0x3000002dff2e7230 */ /* 0x000fc40000004100 */
[----:B------:R-:W-:Y:S02]  /*40d0*/  HADD2.F32 R52, -RZ, R52.H0_H0 ;  /* 0x20000034ff347230 */ /* 0x000fe40000004100 */
[-C--:B------:R-:W-:Y:S01]  /*40e0*/  FMUL.FTZ R13, R15, R51.reuse ;  /* 0x000000330f0d7220 */ /* 0x080fe20000410000 */
[----:B------:R-:W-:Y:S02]  /*40f0*/  HADD2.F32 R45, -RZ, R45.H0_H0 ;  /* 0x2000002dff2d7230 */ /* 0x000fe40000004100 */
[----:B------:R-:W-:Y:S01]  /*4100*/  FMUL.FTZ R54, R12, R51 ;  /* 0x000000330c367220 */ /* 0x000fe20000410000 */
[----:B------:R-:W-:Y:S02]  /*4110*/  HADD2.F32 R47, -RZ, R53.H0_H0 ;  /* 0x20000035ff2f7230 */ /* 0x000fe40000004100 */
[-C--:B------:R-:W-:Y:S01]  /*4120*/  FMUL.FTZ R56, R46, R52.reuse ;  /* 0x000000342e387220 */ /* 0x080fe20000410000 */
[----:B------:R-:W-:Y:S02]  /*4130*/  HADD2.F32 R50, -RZ, R50.H0_H0 ;  /* 0x20000032ff327230 */ /* 0x000fe40000004100 */
[----:B------:R-:W-:Y:S01]  /*4140*/  FMUL.FTZ R51, R45, R52 ;  /* 0x000000342d337220 */ /* 0x000fe20000410000 */
[-C--:B------:R-:W-:Y:S01]  /*4150*/  FFMA.FTZ R12, R12, R47.reuse, -R13 ;  /* 0x0000002f0c0c7223 */ /* 0x080fe2000001080d */
[----:B------:R-:W-:Y:S01]  /*4160*/  FFMA.FTZ R13, R15, R47, R54 ;  /* 0x0000002f0f0d7223 */ /* 0x000fe20000010036 */
[-C--:B------:R-:W-:Y:S01]  /*4170*/  FFMA.FTZ R15, R45, R50.reuse, -R56 ;  /* 0x000000322d0f7223 */ /* 0x080fe20000010838 */
[----:B------:R-:W-:Y:S01]  /*4180*/  FFMA.FTZ R52, R46, R50, R51 ;  /* 0x000000322e347223 */ /* 0x000fe20000010033 */
[----:B------:R-:W-:-:S02]  /*4190*/  HADD2.F32 R50, -RZ, R108.H0_H0 ;  /* 0x2000006cff327230 */ /* 0x000fc40000004100 */
[----:B------:R-:W-:Y:S01]  /*41a0*/  HADD2.F32 R51, -RZ, R108.H1_H1 ;  /* 0x3000006cff337230 */ /* 0x000fe20000004100 */
[----:B------:R-:W-:Y:S01]  /*41b0*/  F2FP.F16.F32.PACK_AB R13, R13, R12 ;  /* 0x0000000c0d0d723e */ /* 0x000fe200000000ff */
[----:B------:R-:W-:Y:S01]  /*41c0*/  HADD2.F32 R45, -RZ, R44.H1_H1 ;  /* 0x3000002cff2d7230 */ /* 0x000fe20000004100 */
[----:B------:R-:W-:Y:S01]  /*41d0*/  F2FP.F16.F32.PACK_AB R15, R52, R15 ;  /* 0x0000000f340f723e */ /* 0x000fe200000000ff */
        /* <DEDUP_REMOVED lines=12> */
[----:B------:R-:W-:-:S03]  /*42a0*/  FFMA.FTZ R46, R46, R107, R51 ;  /* 0x0000006b2e2e7223 */ /* 0x000fc60000010033 */
[----:B------:R-:W-:Y:S02]  /*42b0*/  F2FP.F16.F32.PACK_AB R12, R50, R53 ;  /* 0x00000035320c723e */ /* 0x000fe400000000ff */
[----:B------:R-:W-:-:S07]  /*42c0*/  F2FP.F16.F32.PACK_AB R14, R46, R55 ;  /* 0x000000372e0e723e */ /* 0x000fce00000000ff */
.L_x_11406:
[----:B------:R-:W-:Y:S05]  /*42d0*/  BSYNC B2 ;  /* 0x0000000000027941 */ /* 0x000fea0003800000 */
.L_x_11405:
[----:B---3--:R1:W-:Y:S02]  /*42e0*/  ST.E.128 desc[UR54][R48.64], R12 ;  /* 0x0000000c30007985 */ /* 0x0083e4000c101d36 */
.L_x_11404:
[----:B------:R-:W-:Y:S05]  /*42f0*/  BSYNC B1 ;  /* 0x0000000000017941 */ /* 0x000fea0003800000 */
.L_x_11403:
        /* <DEDUP_REMOVED lines=14> */
[--C-:B------:R-:W-:Y:S01]  /*43e0*/  HADD2.F32 R14, -RZ, R13.reuse.H1_H1 ;  /* 0x3000000dff0e7230 */ /* 0x100fe20000004100 */
[--C-:B------:R-:W-:Y:S01]  /*43f0*/  SHF.R.U64 R41, R42, 0x10, R43.reuse ;  /* 0x000000102a297819 */ /* 0x100fe2000000122b */
[----:B------:R-:W-:Y:S01]  /*4400*/  HADD2.F32 R13, -RZ, R13.H0_H0 ;  /* 0x2000000dff0d7230 */ /* 0x000fe20000004100 */
[----:B------:R-:W-:Y:S01]  /*4410*/  SHF.R.U32.HI R48, RZ, 0x10, R43 ;  /* 0x00000010ff307819 */ /* 0x000fe2000001162b */
[----:B------:R-:W-:Y:S02]  /*4420*/  HADD2.F32 R42, -RZ, R47.H0_H0 ;  /* 0x2000002fff2a7230 */ /* 0x000fe40000004100 */
[----:B------:R-:W-:Y:S02]  /*4430*/  HADD2.F32 R43, -RZ, R41.H0_H0 ;  /* 0x20000029ff2b7230 */ /* 0x000fe40000004100 */
[----:B------:R-:W-:-:S02]  /*4440*/  HADD2.F32 R48, -RZ, R48.H0_H0 ;  /* 0x20000030ff307230 */ /* 0x000fc40000004100 */
[--C-:B------:R-:W-:Y:S02]  /*4450*/  HADD2.F32 R41, -RZ, R15.reuse.H1_H1 ;  /* 0x3000000fff297230 */ /* 0x100fe40000004100 */
[CC--:B------:R-:W-:Y:S01]  /*4460*/  FMUL.FTZ R50, R14.reuse, R43.reuse ;  /* 0x0000002b0e327220 */ /* 0x0c0fe20000410000 */
[C---:B------:R-:W-:Y:S01]  /*4470*/  FMUL.FTZ R43, R13.reuse, R43 ;  /* 0x0000002b0d2b7220 */ /* 0x040fe20000410000 */
[----:B------:R-:W-:Y:S02]  /*4480*/  HADD2.F32 R15, -RZ, R15.H0_H0 ;  /* 0x2000000fff0f7230 */ /* 0x000fe40000004100 */
[-C--:B------:R-:W-:Y:S01]  /*4490*/  FFMA.FTZ R50, R13, R42.reuse, -R50 ;  /* 0x0000002a0d327223 */ /* 0x080fe20000010832 */
[----:B------:R-:W-:Y:S01]  /*44a0*/  FFMA.FTZ R47, R14, R42, R43 ;  /* 0x0000002a0e2f7223 */ /* 0x000fe2000001002b */
[----:B------:R-:W-:Y:S02]  /*44b0*/  HADD2.F32 R46, -RZ, R46.H0_H0 ;  /* 0x2000002eff2e7230 */ /* 0x000fe40000004100 */
[----:B------:R-:W-:Y:S01]  /*44c0*/  FMUL.FTZ R52, R41, R48 ;  /* 0x0000003029347220 */ /* 0x000fe20000410000 */
[----:B------:R-:W-:-:S02]  /*44d0*/  HADD2.F32 R42, -RZ, R91.H1_H1 ;  /* 0x3000005bff2a7230 */ /* 0x000fc40000004100 */
[C---:B------:R-:W-:Y:S01]  /*44e0*/  FMUL.FTZ R48, R15.reuse, R48 ;  /* 0x000000300f307220 */ /* 0x040fe20000410000 */
[----:B------:R-:W-:Y:S02]  /*44f0*/  HADD2.F32 R91, -RZ, R91.H0_H0 ;  /* 0x2000005bff5b7230 */ /* 0x000fe40000004100 */
[-C--:B------:R-:W-:Y:S01]  /*4500*/  FFMA.FTZ R52, R15, R46.reuse, -R52 ;  /* 0x0000002e0f347223 */ /* 0x080fe20000010834 */
[----:B------:R-:W-:Y:S02]  /*4510*/  HADD2.F32 R13, -RZ, R12.H1_H1 ;  /* 0x3000000cff0d7230 */ /* 0x000fe40000004100 */
[----:B------:R-:W-:Y:S01]  /*4520*/  FFMA.FTZ R51, R41, R46, R48 ;  /* 0x0000002e29337223 */ /* 0x000fe20000010030 */
[----:B------:R-:W-:Y:S02]  /*4530*/  HADD2.F32 R14, -RZ, R40.H1_H1 ;  /* 0x30000028ff0e7230 */ /* 0x000fe40000004100 */
[----:B------:R-:W-:Y:S02]  /*4540*/  HADD2.F32 R12, -RZ, R12.H0_H0 ;  /* 0x2000000cff0c7230 */ /* 0x000fe40000004100 */
[----:B------:R-:W-:Y:S01]  /*4550*/  FMUL.FTZ R43, R13, R42 ;  /* 0x0000002a0d2b7220 */ /* 0x000fe20000410000 */
        /* <DEDUP_REMOVED lines=14> */
.L_x_11410:
[----:B------:R-:W-:Y:S05]  /*4640*/  BSYNC B2 ;  /* 0x0000000000027941 */ /* 0x000fea0003800000 */
.L_x_11409:
[----:B---3--:R1:W-:Y:S02]  /*4650*/  ST.E.128 desc[UR54][R44.64], R12 ;  /* 0x0000000c2c007985 */ /* 0x0083e4000c101d36 */
.L_x_11408:
[----:B------:R-:W-:Y:S05]  /*4660*/  BSYNC B1 ;  /* 0x0000000000017941 */ /* 0x000fea0003800000 */
.L_x_11407:
[----:B------:R-:W-:-:S13]  /*4670*/  LOP3.LUT P3, RZ, R29, 0x20, RZ, 0xc0, !PT ;  /* 0x000000201dff7812 */ /* 0x000fda000786c0ff */
        /* <DEDUP_REMOVED lines=9> */
[----:B------:R-:W-:Y:S01]  /*4710*/  SHF.R.U64 R11, R36, 0x10, R37 ;  /* 0x00000010240b7819 */ /* 0x000fe20000001225 */
[--C-:B---3--:R-:W-:Y:S01]  /*4720*/  HADD2.F32 R36, -RZ, R15.reuse.H1_H1 ;  /* 0x3000000fff247230 */ /* 0x108fe20000004100 */
        /* <DEDUP_REMOVED lines=38> */
.L_x_11412:
[----:B------:R-:W-:Y:S05]  /*4990*/  BSYNC B1 ;  /* 0x0000000000017941 */ /* 0x000fea0003800000 */
.L_x_11411:
[----:B---3--:R1:W-:Y:S01]  /*49a0*/  ST.E.128 desc[UR54][R40.64], R12 ;  /* 0x0000000c28007985 */ /* 0x0083e2000c101d36 */
[----:B------:R-:W-:Y:S05]  /*49b0*/  BRA `(.L_x_11390) ;  /* 0x0000002000c87947 */ /* 0x000fea0003800000 */
.L_x_11383:
        /* <DEDUP_REMOVED lines=19> */
[----:B------:R-:W-:Y:S01]  /*4af0*/  IADD3 R14, P2, R68, R14, RZ ;  /* 0x0000000e440e7210 */ /* 0x000fe20007f5e0ff */
[----:B------:R-:W-:Y:S01]  /*4b00*/  ULDC.64 UR4, c[0x0][0x3e8] ;  /* 0x0000fa0000047ab9 */ /* 0x000fe20000000a00 */
[----:B------:R-:W-:Y:S02]  /*4b10*/  CS2R R46, SRZ ;  /* 0x00000000002e7805 */ /* 0x000fe4000001ff00 */
[----:B------:R-:W-:Y:S02]  /*4b20*/  CS2R R44, SRZ ;  /* 0x00000000002c7805 */ /* 0x000fe4000001ff00 */
[----:B------:R-:W-:Y:S01]  /*4b30*/  CS2R R58, SRZ ;  /* 0x00000000003a7805 */ /* 0x000fe2000001ff00 */
[----:B------:R-:W-:Y:S01]  /*4b40*/  IMAD.X R13, R11, 0x1, R78, P2 ;  /* 0x000000010b0d7824 */ /* 0x000fe200010e064e */
[----:B------:R-:W-:Y:S02]  /*4b50*/  IADD3 R11, P2, R72, R12, RZ ;  /* 0x0000000c480b7210 */ /* 0x000fe40007f5e0ff */
        /* <DEDUP_REMOVED lines=24> */
.L_x_11414:
[----:B------:R-:W-:Y:S05]  /*4ce0*/  BSYNC B1 ;  /* 0x0000000000017941 */ /* 0x000fea0003800000 */
.L_x_11413:
        /* <DEDUP_REMOVED lines=9> */
[----:B------:R-:W-:Y:S01]  /*4d80*/  PLOP3.LUT P2, PT, PT, PT, UP0, 0x80, 0x0 ;  /* 0x000000000000781c */ /* 0x000fe20003f4f008 */
        /* <DEDUP_REMOVED lines=14> */
[----:B------:R-:W-:Y:S01]  /*4e70*/  PRMT R109, R14, 0x7610, R109 ;  /* 0x000076100e6d7816 */ /* 0x000fe2000000006d */
[----:B------:R-:W-:Y:S02]  /*4e80*/  IMAD.MOV.U32 R13, RZ, RZ, R48 ;  /* 0x000000ffff0d7224 */ /* 0x000fe400078e0030 */
[----:B------:R-:W-:Y:S01]  /*4e90*/  IMAD.MOV.U32 R14, RZ, RZ, R49 ;  /* 0x000000ffff0e7224 */ /* 0x000fe200078e0031 */
[----:B------:R-:W-:Y:S01]  /*4ea0*/  PRMT R113, R11, 0x5410, R12 ;  /* 0x000054100b717816 */ /* 0x000fe2000000000c */
[----:B------:R-:W-:-:S02]  /*4eb0*/  IMAD.MOV.U32 R11, RZ, RZ, R54 ;  /* 0x000000ffff0b7224 */ /* 0x000fc400078e0036 */
        /* <DEDUP_REMOVED lines=13> */
[----:B------:R-:W-:Y:S02]  /*4f90*/  PRMT R120, R120, 0x5410, R13 ;  /* 0x0000541078787816 */ /* 0x000fe4000000000d */
[----:B------:R-:W-:Y:S01]  /*4fa0*/  PRMT R121, R14, 0x5410, R12 ;  /* 0x000054100e797816 */ /* 0x000fe2000000000c */
[----:B------:R-:W-:Y:S06]  /*4fb0*/  @!P2 BRA `(.L_x_11415) ;  /* 0x000000000004a947 */ /* 0x000fec0003800000 */
[----:B------:R-:W-:Y:S01]  /*4fc0*/  BPT.TRAP 0x1 ;  /* 0x000000040000795c */ /* 0x000fe20000300000 */
.L_x_11415:
[----:B------:R-:W2:Y:S01]  /*4fd0*/  LDL R11, [R1+0x38] ;  /* 0x00003800010b7983 */ /* 0x000ea20000100800 */
[----:B------:R-:W-:Y:S01]  /*4fe0*/  IMAD R35, R19, 0x8, R2 ;  /* 0x0000000813237824 */ /* 0x000fe200078e0202 */
[----:B------:R-:W-:Y:S01]  /*4ff0*/  BSSY B1, `(.L_x_11416) ;  /* 0x0000004000017945 */ /* 0x000fe20003800000 */
[----:B--2---:R-:W-:-:S04]  /*5000*/  SHF.L.U32 R86, R11, 0x1f, RZ ;  /* 0x0000001f0b567819 */ /* 0x004fc800000006ff */
[----:B------:R-:W0:Y:S02]  /*5010*/  SYNCS.PHASECHK.TRANS64.TRYWAIT P4, [R35+URZ+0x2d890], R86 ;  /* 0x02d89056230075a7 */ /* 0x000e24000808017f */
[----:B0-----:R-:W-:Y:S05]  /*5020*/  @!P4 BRA `(.L_x_11417) ;  /* 0x000001f400f4c947 */ /* 0x001fea0003800000 */
.L_x_11724:
[----:B------:R-:W-:Y:S05]  /*5030*/  BSYNC B1 ;  /* 0x0000000000017941 */ /* 0x000fea0003800000 */
.L_x_11416:
[----:B------:R-:W-:-:S03]  /*5040*/  UMOV UR4, 0xffffffff ;  /* 0xffffffff00047882 */ /* 0x000fc60000000000 */
[----:B------:R-:W-:Y:S05]  /*5050*/  BRA.DIV UR4, `(.L_x_11418) ;  /* 0x000001f604fc7947 */ /* 0x000fea000b800000 */
[----:B------:R1:W2:Y:S04]  /*5060*/  SHFL.IDX PT, R91, R62, RZ, 0x1e1f ;  /* 0x001e1fff3e5b7589 */ /* 0x0002a800000e0000 */
[----:B------:R1:W3:Y:S02]  /*5070*/  SHFL.IDX PT, R90, R60, RZ, 0x1e1f ;  /* 0x001e1fff3c5a7589 */ /* 0x0002e400000e0000 */
.L_x_11728:
[----:B------:R-:W-:Y:S05]  /*5080*/  @P3 BRA `(.L_x_11390) ;  /* 0x0000001c00143947 */ /* 0x000fea0003800000 */
[----:B------:R-:W4:Y:S01]  /*5090*/  LDC R11, c[0x0][0x2f4] ;  /* 0x0000bd00ff0b7b82 */ /* 0x000f220000000800 */
[----:B------:R-:W-:Y:S01]  /*50a0*/  ISETP.NE.AND P3, PT, R30, RZ, PT ;  /* 0x000000ff1e00720c */ /* 0x000fe20003f65270 */
[----:B------:R-:W-:Y:S01]  /*50b0*/  BSSY B1, `(.L_x_11419) ;  /* 0x0000079000017945 */ /* 0x000fe20003800000 */
[----:B----4-:R-:W-:-:S11]  /*50c0*/  IMAD.IADD R104, R11, 0x1, -R100 ;  /* 0x000000010b687824 */ /* 0x010fd600078e0a64 */
[----:B------:R-:W-:Y:S05]  /*50d0*/  @!P3 BRA `(.L_x_11420) ;  /* 0x0000000400d8b947 */ /* 0x000fea0003800000 */
[----:B-1----:R-:W4:Y:S04]  /*50e0*/  LDL R60, [R1+0x4c] ;  /* 0x00004c00013c7983 */ /* 0x002f280000100800 */
[----:B------:R-:W5:Y:S04]  /*50f0*/  LDL R15, [R1+0x50] ;  /* 0x00005000010f7983 */ /* 0x000f680000100800 */
[----:B------:R-:W2:Y:S01]  /*5100*/  LDL R14, [R1+0x54] ;  /* 0x00005400010e7983 */ /* 0x000ea20000100800 */
[----:B------:R-:W-:Y:S01]  /*5110*/  SEL R12, R100, R104, !P0 ;  /* 0x00000068640c7207 */ /* 0x000fe20004000000 */
[----:B------:R-:W-:Y:S01]  /*5120*/  BSSY B2, `(.L_x_11421) ;  /* 0x000006b000027945 */ /* 0x000fe20003800000 */
[----:B------:R-:W-:-:S02]  /*5130*/  ISETP.GE.AND P3, PT, R16, R99, PT ;  /* 0x000000631000720c */ /* 0x000fc40003f66270 */
[----:B------:R-:W-:-:S04]  /*5140*/  SHF.R.S32.HI R13, RZ, 0x1f, R12 ;  /* 0x0000001fff0d7819 */ /* 0x000fc8000001140c */
[----:B------:R-:W-:-:S04]  /*5150*/  LEA.HI R13, R13, R12, RZ, 0x4 ;  /* 0x0000000c0d0d7211 */ /* 0x000fc800078f20ff */
[----:B------:R-:W-:-:S04]  /*5160*/  SHF.R.S32.HI R12, RZ, 0x4, R13 ;  /* 0x00000004ff0c7819 */ /* 0x000fc8000001140d */
[----:B------:R-:W-:-:S04]  /*5170*/  LEA.HI.SX32 R105, R5, R12, 0x1d ;  /* 0x0000000c05697211 */ /* 0x000fc800078feaff */
[----:B------:R-:W-:-:S04]  /*5180*/  SHF.R.S32.HI R12, RZ, 0x1f, R105 ;  /* 0x0000001fff0c7819 */ /* 0x000fc80000011469 */
[----:B------:R-:W-:Y:S01]  /*5190*/  LEA.HI R12, R12, R105, RZ, 0x2 ;  /* 0x000000690c0c7211 */ /* 0x000fe200078f10ff */
[----:B------:R-:W-:-:S04]  /*51a0*/  IMAD.SHL.U32 R105, R105, 0x8, RZ ;  /* 0x0000000869697824 */ /* 0x000fc800078e00ff */
[----:B------:R-:W-:-:S05]  /*51b0*/  IMAD.SHL.U32 R12, R12, 0x400, RZ ;  /* 0x000004000c0c7824 */ /* 0x000fca00078e00ff */
[----:B------:R-:W-:Y:S02]  /*51c0*/  LOP3.LUT R12, R12, 0x7ffff000, RZ, 0xc0, !PT ;  /* 0x7ffff0000c0c7812 */ /* 0x000fe400078ec0ff */
[----:B----4-:R-:W-:-:S04]  /*51d0*/  LOP3.LUT R13, R60, 0x18, R105, 0xf8, !PT ;  /* 0x000000183c0d7812 */ /* 0x010fc800078ef869 */
[----:B-----5:R-:W-:Y:S01]  /*51e0*/  LOP3.LUT R13, R13, R15, RZ, 0x3c, !PT ;  /* 0x0000000f0d0d7212 */ /* 0x020fe200078e3cff */
[----:B------:R-:W-:-:S03]  /*51f0*/  IMAD R15, R19, 0x3000, R97 ;  /* 0x00003000130f7824 */ /* 0x000fc600078e0261 */
[----:B--2---:R-:W-:-:S05]  /*5200*/  IADD3 R12, R13, R12, R14 ;  /* 0x0000000c0d0c7210 */ /* 0x004fca0007ffe00e */
[----:B------:R-:W-:Y:S02]  /*5210*/  IMAD R13, R19, 0x3000, R12 ;  /* 0x00003000130d7824 */ /* 0x000fe400078e020c */
[--C-:B------:R-:W-:Y:S02]  /*5220*/  IMAD R12, R15, 0x2, R2.reuse ;  /* 0x000000020f0c7824 */ /* 0x100fe400078e0202 */
[----:B------:R-:W-:-:S04]  /*5230*/  IMAD R60, R13, 0x2, R2 ;  /* 0x000000020d3c7824 */ /* 0x000fc800078e0202 */
[----:B------:R-:W1:Y:S04]  /*5240*/  LDS.128 R12, [R12+0x15400] ;  /* 0x015400000c0c7984 */ /* 0x000e680000000c00 */
[----:B------:R-:W2:Y:S01]  /*5250*/  LDS.128 R60, [R60+0x15400] ;  /* 0x015400003c3c7984 */ /* 0x000ea20000000c00 */
[----:B------:R-:W-:Y:S05]  /*5260*/  @P3 BRA `(.L_x_11422) ;  /* 0x0000000400583947 */ /* 0x000fea0003800000 */
[----:B--2---:R-:W-:Y:S01]  /*5270*/  IMAD.MOV.U32 R107, RZ, RZ, R61 ;  /* 0x000000ffff6b7224 */ /* 0x004fe200078e003d */
[----:B------:R-:W-:Y:S01]  /*5280*/  SHF.R.U64 R44, R44, 0x10, R45 ;  /* 0x000000102c2c7819 */ /* 0x000fe2000000122d */
[----:B-1----:R-:W-:Y:S01]  /*5290*/  IMAD.MOV.U32 R106, RZ, RZ, R13 ;  /* 0x000000ffff6a7224 */ /* 0x002fe200078e000d */
        /* <DEDUP_REMOVED lines=54> */
[C---:B------:R-:W-:Y:S01]  /*5600*/  FMUL.FTZ R109, R106.reuse, R109 ;  /* 0x0000006d6a6d7220 */ /* 0x040fe20000410000 */
        /* <DEDUP_REMOVED lines=21> */
[----:B------:R-:W-:Y:S02]  /*5760*/  IMAD.MOV.U32 R15, RZ, RZ, R63 ;  /* 0x000000ffff0f7224 */ /* 0x000fe400078e003f */
[-C--:B------:R-:W-:Y:S01]  /*5770*/  FFMA.FTZ R57, R14, R46.reuse, -R57 ;  /* 0x0000002e0e397223 */ /* 0x080fe20000010839 */
[----:B------:R-:W-:Y:S01]  /*5780*/  FFMA.FTZ R47, R62, R46, R47 ;  /* 0x0000002e3e2f7223 */ /* 0x000fe2000001002f */
[----:B------:R-:W-:-:S03]  /*5790*/  IMAD.MOV.U32 R63, RZ, RZ, R108 ;  /* 0x000000ffff3f7224 */ /* 0x000fc600078e006c */
[----:B------:R-:W-:Y:S01]  /*57a0*/  F2FP.F16.F32.PACK_AB R14, R57, R60 ;  /* 0x0000003c390e723e */ /* 0x000fe200000000ff */
[----:B------:R-:W-:Y:S01]  /*57b0*/  IMAD.MOV.U32 R60, RZ, RZ, R44 ;  /* 0x000000ffff3c7224 */ /* 0x000fe200078e002c */
[----:B------:R-:W-:-:S07]  /*57c0*/  F2FP.F16.F32.PACK_AB R62, R47, R106 ;  /* 0x0000006a2f3e723e */ /* 0x000fce00000000ff */
.L_x_11422:
[----:B------:R-:W-:Y:S05]  /*57d0*/  BSYNC B2 ;  /* 0x0000000000027941 */ /* 0x000fea0003800000 */
.L_x_11421:
[----:B---3--:R-:W-:-:S04]  /*57e0*/  LEA R44, P3, R21, R90, 0x1 ;  /* 0x0000005a152c7211 */ /* 0x008fc800078608ff */
[----:B------:R-:W-:Y:S02]  /*57f0*/  LEA.HI.X R45, R21, R91, R94, 0x1, P3 ;  /* 0x0000005b152d7211 */ /* 0x000fe400018f0c5e */
[----:B------:R-:W-:-:S03]  /*5800*/  ISETP.GE.AND P3, PT, R105, R11, PT ;  /* 0x0000000b6900720c */ /* 0x000fc60003f66270 */
[----:B-1----:R1:W-:Y:S10]  /*5810*/  ST.E.128 desc[UR54][R44.64], R12 ;  /* 0x0000000c2c007985 */ /* 0x0023f4000c101d36 */
[----:B-1----:R-:W-:-:S05]  /*5820*/  @!P3 IMAD.WIDE R12, R105, 0x2, R90 ;  /* 0x00000002690cb825 */ /* 0x002fca00078e025a */
[----:B--2---:R4:W-:Y:S02]  /*5830*/  @!P3 ST.E.128 desc[UR54][R12.64], R60 ;  /* 0x0000003c0c00b985 */ /* 0x0049e4000c101d36 */
.L_x_11420:
[----:B------:R-:W-:Y:S05]  /*5840*/  BSYNC B1 ;  /* 0x0000000000017941 */ /* 0x000fea0003800000 */
.L_x_11419:
[----:B------:R-:W-:Y:S01]  /*5850*/  ISETP.NE.AND P3, PT, R31, RZ, PT ;  /* 0x000000ff1f00720c */ /* 0x000fe20003f65270 */
[----:B------:R-:W-:-:S12]  /*5860*/  BSSY B1, `(.L_x_11423) ;  /* 0x000007b000017945 */ /* 0x000fd80003800000 */
[----:B------:R-:W-:Y:S05]  /*5870*/  @!P3 BRA `(.L_x_11424) ;  /* 0x0000000400e4b947 */ /* 0x000fea0003800000 */
[----:B------:R-:W5:Y:S04]  /*5880*/  LDL R44, [R1+0x4c] ;  /* 0x00004c00012c7983 */ /* 0x000f680000100800 */
[----:B------:R-:W5:Y:S04]  /*5890*/  LDL R15, [R1+0x50] ;  /* 0x00005000010f7983 */ /* 0x000f680000100800 */
[----:B------:R-:W5:Y:S01]  /*58a0*/  LDL R14, [R1+0x54] ;  /* 0x00005400010e7983 */ /* 0x000f620000100800 */
[----:B------:R-:W-:Y:S01]  /*58b0*/  LOP3.LUT P4, RZ, R22, 0x1, RZ, 0xc0, !PT ;  /* 0x0000000116ff7812 */ /* 0x000fe2000788c0ff */
[----:B------:R-:W-:Y:S01]  /*58c0*/  BSSY B2, `(.L_x_11425) ;  /* 0x0000070000027945 */ /* 0x000fe20003800000 */
[----:B---3--:R-:W-:-:S02]  /*58d0*/  LEA R56, P3, R27, R90, 0x1 ;  /* 0x0000005a1b387211 */ /* 0x008fc400078608ff */
[----:B----4-:R-:W-:Y:S02]  /*58e0*/  SEL R12, R100, R104, !P4 ;  /* 0x00000068640c7207 */ /* 0x010fe40006000000 */
[----:B--2---:R-:W-:Y:S02]  /*58f0*/  LEA.HI.X R57, R27, R91, R93, 0x1, P3 ;  /* 0x0000005b1b397211 */ /* 0x004fe400018f0c5d */
[----:B------:R-:W-:Y:S02]  /*5900*/  SHF.R.S32.HI R13, RZ, 0x1f, R12 ;  /* 0x0000001fff0d7819 */ /* 0x000fe4000001140c */
[----:B------:R-:W-:Y:S02]  /*5910*/  ISETP.GE.AND P3, PT, R3, R99, PT ;  /* 0x000000630300720c */ /* 0x000fe40003f66270 */
[----:B------:R-:W-:-:S04]  /*5920*/  LEA.HI R13, R13, R12, RZ, 0x4 ;  /* 0x0000000c0d0d7211 */ /* 0x000fc800078f20ff */
[----:B------:R-:W-:-:S04]  /*5930*/  SHF.R.S32.HI R13, RZ, 0x4, R13 ;  /* 0x00000004ff0d7819 */ /* 0x000fc8000001140d */
[----:B------:R-:W-:-:S04]  /*5940*/  LEA.HI.SX32 R13, R6, R13, 0x1d ;  /* 0x0000000d060d7211 */ /* 0x000fc800078feaff */
[----:B------:R-:W-:Y:S02]  /*5950*/  SHF.R.S32.HI R12, RZ, 0x1f, R13 ;  /* 0x0000001fff0c7819 */ /* 0x000fe4000001140d */
[----:B------:R-:W-:Y:S02]  /*5960*/  SHF.L.U32 R58, R13, 0x3, RZ ;  /* 0x000000030d3a7819 */ /* 0x000fe400000006ff */
[----:B------:R-:W-:-:S05]  /*5970*/  LEA.HI R13, R12, R13, RZ, 0x2 ;  /* 0x0000000d0c0d7211 */ /* 0x000fca00078f10ff */
[----:B------:R-:W-:-:S05]  /*5980*/  IMAD.SHL.U32 R13, R13, 0x400, RZ ;  /* 0x000004000d0d7824 */ /* 0x000fca00078e00ff */
[----:B------:R-:W-:Y:S02]  /*5990*/  LOP3.LUT R13, R13, 0x7ffff000, RZ, 0xc0, !PT ;  /* 0x7ffff0000d0d7812 */ /* 0x000fe400078ec0ff */
[----:B-----5:R-:W-:-:S04]  /*59a0*/  LOP3.LUT R12, R44, 0x18, R58, 0xf8, !PT ;  /* 0x000000182c0c7812 */ /* 0x020fc800078ef83a */
[----:B------:R-:W-:-:S04]  /*59b0*/  LOP3.LUT R12, R12, R15, RZ, 0x3c, !PT ;  /* 0x0000000f0c0c7212 */ /* 0x000fc800078e3cff */
[----:B------:R-:W-:Y:S01]  /*59c0*/  IADD3 R12, R12, R13, R14 ;  /* 0x0000000d0c0c7210 */ /* 0x000fe20007ffe00e */
[----:B------:R-:W-:-:S04]  /*59d0*/  IMAD R13, R19, 0x3000, R96 ;  /* 0x00003000130d7824 */ /* 0x000fc800078e0260 */
[----:B------:R-:W-:Y:S02]  /*59e0*/  IMAD R15, R19, 0x3000, R12 ;  /* 0x00003000130f7824 */ /* 0x000fe400078e020c */
[--C-:B------:R-:W-:Y:S02]  /*59f0*/  IMAD R13, R13, 0x2, R2.reuse ;  /* 0x000000020d0d7824 */ /* 0x100fe400078e0202 */
[----:B------:R-:W-:-:S04]  /*5a00*/  IMAD R44, R15, 0x2, R2 ;  /* 0x000000020f2c7824 */ /* 0x000fc800078e0202 */
[----:B------:R-:W2:Y:S04]  /*5a10*/  LDS.128 R12, [R13+0x15400] ;  /* 0x015400000d0c7984 */ /* 0x000ea80000000c00 */
[----:B------:R-:W3:Y:S01]  /*5a20*/  LDS.128 R44, [R44+0x15400] ;  /* 0x015400002c2c7984 */ /* 0x000ee20000000c00 */
[----:B------:R-:W-:Y:S05]  /*5a30*/  @P3 BRA `(.L_x_11426) ;  /* 0x0000000400603947 */ /* 0x000fea0003800000 */
[----:B---3--:R-:W-:Y:S01]  /*5a40*/  IMAD.MOV.U32 R61, RZ, RZ, R45 ;  /* 0x000000ffff3d7224 */ /* 0x008fe200078e002d */
[----:B------:R-:W-:Y:S01]  /*5a50*/  SHF.R.U64 R40, R40, 0x10, R41 ;  /* 0x0000001028287819 */ /* 0x000fe20000001229 */
[----:B--2---:R-:W-:Y:S01]  /*5a60*/  IMAD.MOV.U32 R45, RZ, RZ, R13 ;  /* 0x000000ffff2d7224 */ /* 0x004fe200078e000d */
[----:B------:R-:W-:Y:S01]  /*5a70*/  SHF.R.U64 R54, R54, 0x10, R55 ;  /* 0x0000001036367819 */ /* 0x000fe20000001237 */
[--C-:B-1----:R-:W-:Y:S02]  /*5a80*/  HADD2.F32 R62, -RZ, R118.reuse.H1_H1 ;  /* 0x30000076ff3e7230 */ /* 0x102fe40000004100 */
[----:B------:R-:W-:Y:S02]  /*5a90*/  HADD2.F32 R59, -RZ, R61.H0_H0 ;  /* 0x2000003dff3b7230 */ /* 0x000fe40000004100 */
[----:B------:R-:W-:Y:S02]  /*5aa0*/  HADD2.F32 R60, -RZ, R45.H0_H0 ;  /* 0x2000002dff3c7230 */ /* 0x000fe40000004100 */
[----:B------:R-:W-:-:S02]  /*5ab0*/  HADD2.F32 R13, -RZ, R118.H0_H0 ;  /* 0x20000076ff0d7230 */ /* 0x000fc40000004100 */
[CC--:B------:R-:W-:Y:S01]  /*5ac0*/  FMUL.FTZ R63, R59.reuse, R62.reuse ;  /* 0x0000003e3b3f7220 */ /* 0x0c0fe20000410000 */
[----:B------:R-:W-:Y:S02]  /*5ad0*/  HADD2.F32 R45, -RZ, R45.H1_H1 ;  /* 0x3000002dff2d7230 */ /* 0x000fe40000004100 */
[C---:B------:R-:W-:Y:S01]  /*5ae0*/  FMUL.FTZ R62, R60.reuse, R62 ;  /* 0x0000003e3c3e7220 */ /* 0x040fe20000410000 */
[----:B------:R-:W-:Y:S02]  /*5af0*/  HADD2.F32 R40, -RZ, R40.H0_H0 ;  /* 0x20000028ff287230 */ /* 0x000fe40000004100 */
[-C--:B------:R-:W-:Y:S01]  /*5b00*/  FFMA.FTZ R60, R60, R13.reuse, -R63 ;  /* 0x0000000d3c3c7223 */ /* 0x080fe2000001083f */
[----:B------:R-:W-:Y:S02]  /*5b10*/  HADD2.F32 R107, -RZ, R116.H1_H1 ;  /* 0x30000074ff6b7230 */ /* 0x000fe40000004100 */
[----:B------:R-:W-:Y:S01]  /*5b20*/  FFMA.FTZ R59, R59, R13, R62 ;  /* 0x0000000d3b3b7223 */ /* 0x000fe2000001003e */
[----:B------:R-:W-:Y:S01]  /*5b30*/  SHF.R.U32.HI R62, RZ, 0x10, R53 ;  /* 0x00000010ff3e7819 */ /* 0x000fe20000011635 */
[----:B------:R-:W-:Y:S01]  /*5b40*/  HADD2.F32 R13, -RZ, R61.H1_H1 ;  /* 0x3000003dff0d7230 */ /* 0x000fe20000004100 */
[----:B------:R-:W-:-:S02]  /*5b50*/  SHF.R.U32.HI R61, RZ, 0x10, R41 ;  /* 0x00000010ff3d7819 */ /* 0x000fc40000011629 */
[----:B------:R-:W-:Y:S01]  /*5b60*/  SHF.R.U64 R53, R52, 0x10, R53 ;  /* 0x0000001034357819 */ /* 0x000fe20000001235 */
        /* <DEDUP_REMOVED lines=11> */
[----:B------:R-:W-:Y:S01]  /*5c20*/  HADD2.F32 R62, -RZ, R117.H0_H0 ;  /* 0x20000075ff3e7230 */ /* 0x000fe20000004100 */
[----:B------:R-:W-:Y:S02]  /*5c30*/  F2FP.F16.F32.PACK_AB R59, R13, R59 ;  /* 0x0000003b0d3b723e */ /* 0x000fe400000000ff */
[CC--:B------:R-:W-:Y:S01]  /*5c40*/  FMUL.FTZ R105, R61.reuse, R63.reuse ;  /* 0x0000003f3d697220 */ /* 0x0c0fe20000410000 */
[C---:B------:R-:W-:Y:S01]  /*5c50*/  FMUL.FTZ R63, R52.reuse, R63 ;  /* 0x0000003f343f7220 */ /* 0x040fe20000410000 */
[----:B------:R-:W-:Y:S02]  /*5c60*/  IMAD.MOV.U32 R13, RZ, RZ, R45 ;  /* 0x000000ffff0d7224 */ /* 0x000fe400078e002d */
[-C--:B------:R-:W-:Y:S01]  /*5c70*/  FFMA.FTZ R52, R52, R62.reuse, -R105 ;  /* 0x0000003e34347223 */ /* 0x080fe20000010869 */
[----:B------:R-:W-:Y:S01]  /*5c80*/  FFMA.FTZ R63, R61, R62, R63 ;  /* 0x0000003e3d3f7223 */ /* 0x000fe2000001003f */
[----:B------:R-:W-:Y:S01]  /*5c90*/  SHF.R.U32.HI R62, RZ, 0x10, R55 ;  /* 0x00000010ff3e7819 */ /* 0x000fe20000011637 */
[----:B------:R-:W-:Y:S01]  /*5ca0*/  HADD2.F32 R61, -RZ, R47.H1_H1 ;  /* 0x3000002fff3d7230 */ /* 0x000fe20000004100 */
[----:B------:R-:W-:Y:S01]  /*5cb0*/  SHF.R.U32.HI R105, RZ, 0x10, R43 ;  /* 0x00000010ff697819 */ /* 0x000fe2000001162b */
[----:B------:R-:W-:-:S02]  /*5cc0*/  IMAD.MOV.U32 R45, RZ, RZ, R59 ;  /* 0x000000ffff2d7224 */ /* 0x000fc400078e003b */
[----:B------:R-:W-:Y:S02]  /*5cd0*/  HADD2.F32 R47, -RZ, R62.H0_H0 ;  /* 0x2000003eff2f7230 */ /* 0x000fe40000004100 */
[----:B------:R-:W-:Y:S02]  /*5ce0*/  HADD2.F32 R62, -RZ, R15.H1_H1 ;  /* 0x3000000fff3e7230 */ /* 0x000fe40000004100 */
[----:B------:R-:W-:Y:S02]  /*5cf0*/  HADD2.F32 R15, -RZ, R105.H0_H0 ;  /* 0x20000069ff0f7230 */ /* 0x000fe40000004100 */
[-C--:B------:R-:W-:Y:S01]  /*5d00*/  FMUL.FTZ R105, R61, R47.reuse ;  /* 0x0000002f3d697220 */ /* 0x080fe20000410000 */
[----:B------:R-:W-:-:S03]  /*5d10*/  FMUL.FTZ R106, R62, R47 ;  /* 0x0000002f3e6a7220 */ /* 0x000fc60000410000 */
[-C--:B------:R-:W-:Y:S01]  /*5d20*/  FFMA.FTZ R47, R62, R15.reuse, -R105 ;  /* 0x0000000f3e2f7223 */ /* 0x080fe20000010869 */
[----:B------:R-:W-:Y:S02]  /*5d30*/  HADD2.F32 R105, -RZ, R12.H0_H0 ;  /* 0x2000000cff697230 */ /* 0x000fe40000004100 */
[----:B------:R-:W-:Y:S01]  /*5d40*/  FFMA.FTZ R15, R61, R15, R106 ;  /* 0x0000000f3d0f7223 */ /* 0x000fe2000001006a */
[--C-:B------:R-:W-:Y:S02]  /*5d50*/  HADD2.F32 R61, -RZ, R44.reuse.H0_H0 ;  /* 0x2000002cff3d7230 */ /* 0x100fe40000004100 */
[----:B------:R-:W-:Y:S01]  /*5d60*/  HADD2.F32 R44, -RZ, R44.H1_H1 ;  /* 0x3000002cff2c7230 */ /* 0x000fe20000004100 */
[----:B------:R-:W-:Y:S01]  /*5d70*/  F2FP.F16.F32.PACK_AB R47, R47, R52 ;  /* 0x000000342f2f723e */ /* 0x000fe200000000ff */
[----:B------:R-:W-:Y:S02]  /*5d80*/  HADD2.F32 R12, -RZ, R12.H1_H1 ;  /* 0x3000000cff0c7230 */ /* 0x000fe40000004100 */
[----:B------:R-:W-:Y:S01]  /*5d90*/  FMUL.FTZ R106, R61, R107 ;  /* 0x0000006b3d6a7220 */ /* 0x000fe20000410000 */
[----:B------:R-:W-:-:S02]  /*5da0*/  HADD2.F32 R62, -RZ, R116.H0_H0 ;  /* 0x20000074ff3e7230 */ /* 0x000fc40000004100 */
[----:B------:R-:W-:Y:S01]  /*5db0*/  FMUL.FTZ R41, R44, R53 ;  /* 0x000000352c297220 */ /* 0x000fe20000410000 */
[----:B------:R-:W-:Y:S01]  /*5dc0*/  FMUL.FTZ R107, R105, R107 ;  /* 0x0000006b696b7220 */ /* 0x000fe20000410000 */
[C---:B------:R-:W-:Y:S01]  /*5dd0*/  FMUL.FTZ R53, R12.reuse, R53 ;  /* 0x000000350c357220 */ /* 0x040fe20000410000 */
[----:B------:R-:W-:Y:S01]  /*5de0*/  F2FP.F16.F32.PACK_AB R63, R15, R63 ;  /* 0x0000003f0f3f723e */ /* 0x000fe200000000ff */
[-C--:B------:R-:W-:Y:S01]  /*5df0*/  FFMA.FTZ R41, R12, R40.reuse, -R41 ;  /* 0x000000280c297223 */ /* 0x080fe20000010829 */
[----:B------:R-:W-:Y:S02]  /*5e00*/  HADD2.F32 R12, -RZ, R14.H0_H0 ;  /* 0x2000000eff0c7230 */ /* 0x000fe40000004100 */
[----:B------:R-:W-:Y:S01]  /*5e10*/  FFMA.FTZ R40, R44, R40, R53 ;  /* 0x000000282c287223 */ /* 0x000fe20000010035 */
[----:B------:R-:W-:Y:S02]  /*5e20*/  HADD2.F32 R53, -RZ, R115.H1_H1 ;  /* 0x30000073ff357230 */ /* 0x000fe40000004100 */
[----:B------:R-:W-:Y:S01]  /*5e30*/  FFMA.FTZ R107, R61, R62, R107 ;  /* 0x0000003e3d6b7223 */ /* 0x000fe2000001006b */
[----:B------:R-:W-:-:S02]  /*5e40*/  HADD2.F32 R44, -RZ, R46.H0_H0 ;  /* 0x2000002eff2c7230 */ /* 0x000fc40000004100 */
[----:B------:R-:W-:Y:S01]  /*5e50*/  FFMA.FTZ R106, R105, R62, -R106 ;  /* 0x0000003e696a7223 */ /* 0x000fe2000001086a */
[----:B------:R-:W-:Y:S02]  /*5e60*/  HADD2.F32 R115, -RZ, R115.H0_H0 ;  /* 0x20000073ff737230 */ /* 0x000fe40000004100 */
[----:B------:R-:W-:Y:S02]  /*5e70*/  HADD2.F32 R46, -RZ, R46.H1_H1 ;  /* 0x3000002eff2e7230 */ /* 0x000fe40000004100 */
[-C--:B------:R-:W-:Y:S01]  /*5e80*/  FMUL.FTZ R55, R44, R53.reuse ;  /* 0x000000352c377220 */ /* 0x080fe20000410000 */
[C---:B------:R-:W-:Y:S01]  /*5e90*/  FMUL.FTZ R53, R12.reuse, R53 ;  /* 0x000000350c357220 */ /* 0x040fe20000410000 */
[----:B------:R-:W-:Y:S01]  /*5ea0*/  HADD2.F32 R14, -RZ, R14.H1_H1 ;  /* 0x3000000eff0e7230 */ /* 0x000fe20000004100 */
[----:B------:R-:W-:Y:S01]  /*5eb0*/  F2FP.F16.F32.PACK_AB R106, R41, R106 ;  /* 0x0000006a296a723e */ /* 0x000fe200000000ff */
[-C--:B------:R-:W-:Y:S01]  /*5ec0*/  FFMA.FTZ R12, R12, R115.reuse, -R55 ;  /* 0x000000730c0c7223 */ /* 0x080fe20000010837 */
[----:B------:R-:W-:Y:S01]  /*5ed0*/  FFMA.FTZ R44, R44, R115, R53 ;  /* 0x000000732c2c7223 */ /* 0x000fe20000010035 */
[----:B------:R-:W-:Y:S01]  /*5ee0*/  SHF.R.U64 R53, R42, 0x10, R43 ;  /* 0x000000102a357819 */ /* 0x000fe2000000122b */
[----:B------:R-:W-:Y:S01]  /*5ef0*/  HADD2.F32 R43, -RZ, R54.H0_H0 ;  /* 0x20000036ff2b7230 */ /* 0x000fe20000004100 */
[----:B------:R-:W-:Y:S01]  /*5f00*/  F2FP.F16.F32.PACK_AB R40, R40, R107 ;  /* 0x0000006b2828723e */ /* 0x000fe200000000ff */
[----:B------:R-:W-:-:S02]  /*5f10*/  IMAD.MOV.U32 R15, RZ, RZ, R47 ;  /* 0x000000ffff0f7224 */ /* 0x000fc400078e002f */
[----:B------:R-:W-:Y:S02]  /*5f20*/  HADD2.F32 R53, -RZ, R53.H0_H0 ;  /* 0x20000035ff357230 */ /* 0x000fe40000004100 */
[-C--:B------:R-:W-:Y:S01]  /*5f30*/  FMUL.FTZ R55, R46, R43.reuse ;  /* 0x0000002b2e377220 */ /* 0x080fe20000410000 */
[C---:B------:R-:W-:Y:S01]  /*5f40*/  FMUL.FTZ R61, R14.reuse, R43 ;  /* 0x0000002b0e3d7220 */ /* 0x040fe20000410000 */
[----:B------:R-:W-:Y:S02]  /*5f50*/  IMAD.MOV.U32 R47, RZ, RZ, R63 ;  /* 0x000000ffff2f7224 */ /* 0x000fe400078e003f */
[-C--:B------:R-:W-:Y:S01]  /*5f60*/  FFMA.FTZ R43, R14, R53.reuse, -R55 ;  /* 0x000000350e2b7223 */ /* 0x080fe20000010837 */
[----:B------:R-:W-:-:S04]  /*5f70*/  FFMA.FTZ R61, R46, R53, R61 ;  /* 0x000000352e3d7223 */ /* 0x000fc8000001003d */
[----:B------:R-:W-:Y:S01]  /*5f80*/  F2FP.F16.F32.PACK_AB R14, R43, R12 ;  /* 0x0000000c2b0e723e */ /* 0x000fe200000000ff */
[----:B------:R-:W-:Y:S01]  /*5f90*/  IMAD.MOV.U32 R12, RZ, RZ, R106 ;  /* 0x000000ffff0c7224 */ /* 0x000fe200078e006a */
[----:B------:R-:W-:Y:S01]  /*5fa0*/  F2FP.F16.F32.PACK_AB R46, R61, R44 ;  /* 0x0000002c3d2e723e */ /* 0x000fe200000000ff */
[----:B------:R-:W-:-:S07]  /*5fb0*/  IMAD.MOV.U32 R44, RZ, RZ, R40 ;  /* 0x000000ffff2c7224 */ /* 0x000fce00078e0028 */
.L_x_11426:
[----:B------:R-:W-:Y:S05]  /*5fc0*/  BSYNC B2 ;  /* 0x0000000000027941 */ /* 0x000fea0003800000 */
.L_x_11425:
[----:B------:R-:W-:Y:S01]  /*5fd0*/  ISETP.GE.AND P3, PT, R58, R11, PT ;  /* 0x0000000b3a00720c */ /* 0x000fe20003f66270 */
[----:B--2---:R2:W-:-:S12]  /*5fe0*/  ST.E.128 desc[UR54][R56.64], R12 ;  /* 0x0000000c38007985 */ /* 0x0045d8000c101d36 */
[----:B------:R-:W-:-:S05]  /*5ff0*/  @!P3 IMAD.WIDE R40, R58, 0x2, R90 ;  /* 0x000000023a28b825 */ /* 0x000fca00078e025a */
[----:B---3--:R2:W-:Y:S02]  /*6000*/  @!P3 ST.E.128 desc[UR54][R40.64], R44 ;  /* 0x0000002c2800b985 */ /* 0x0085e4000c101d36 */
.L_x_11424:
[----:B------:R-:W-:Y:S05]  /*6010*/  BSYNC B1 ;  /* 0x0000000000017941 */ /* 0x000fea0003800000 */
.L_x_11423:
[----:B------:R-:W-:-:S13]  /*6020*/  ISETP.NE.AND P3, PT, R32, RZ, PT ;  /* 0x000000ff2000720c */ /* 0x000fda0003f65270 */
[----:B------:R-:W-:Y:S05]  /*6030*/  @!P3 BRA `(.L_x_11390) ;  /* 0x0000000c0028b947 */ /* 0x000fea0003800000 */
[----:B--2---:R-:W2:Y:S04]  /*6040*/  LDL R40, [R1+0x4c] ;  /* 0x00004c0001287983 */ /* 0x004ea80000100800 */
[----:B------:R-:W5:Y:S04]  /*6050*/  LDL R15, [R1+0x50] ;  /* 0x00005000010f7983 */ /* 0x000f680000100800 */
[----:B------:R-:W5:Y:S01]  /*6060*/  LDL R14, [R1+0x54] ;  /* 0x00005400010e7983 */ /* 0x000f620000100800 */
[----:B------:R-:W-:Y:S01]  /*6070*/  LOP3.LUT P4, RZ, R22, 0x2, RZ, 0xc0, !PT ;  /* 0x0000000216ff7812 */ /* 0x000fe2000788c0ff */
[----:B------:R-:W-:Y:S01]  /*6080*/  BSSY B1, `(.L_x_11427) ;  /* 0x000006c000017945 */ /* 0x000fe20003800000 */
[----:B---3--:R-:W-:-:S02]  /*6090*/  LEA R44, P3, R28, R90, 0x1 ;  /* 0x0000005a1c2c7211 */ /* 0x008fc400078608ff */
[----:B------:R-:W-:Y:S02]  /*60a0*/  SEL R104, R100, R104, !P4 ;  /* 0x0000006864687207 */ /* 0x000fe40006000000 */
[----:B------:R-:W-:Y:S02]  /*60b0*/  LEA.HI.X R45, R28, R91, R92, 0x1, P3 ;  /* 0x0000005b1c2d7211 */ /* 0x000fe400018f0c5c */
[----:B----4-:R-:W-:Y:S02]  /*60c0*/  SHF.R.S32.HI R13, RZ, 0x1f, R104 ;  /* 0x0000001fff0d7819 */ /* 0x010fe40000011468 */
[----:B------:R-:W-:Y:S02]  /*60d0*/  ISETP.GE.AND P3, PT, R4, R99, PT ;  /* 0x000000630400720c */ /* 0x000fe40003f66270 */
[----:B------:R-:W-:-:S04]  /*60e0*/  LEA.HI R13, R13, R104, RZ, 0x4 ;  /* 0x000000680d0d7211 */ /* 0x000fc800078f20ff */
[----:B------:R-:W-:-:S04]  /*60f0*/  SHF.R.S32.HI R12, RZ, 0x4, R13 ;  /* 0x00000004ff0c7819 */ /* 0x000fc8000001140d */
        /* <DEDUP_REMOVED lines=16> */
[----:B------:R-:W-:Y:S01]  /*6200*/  SHF.R.U64 R47, R48, 0x10, R49 ;  /* 0x00000010302f7819 */ /* 0x000fe20000001231 */
[----:B---3--:R-:W-:Y:S01]  /*6210*/  IMAD.MOV.U32 R48, RZ, RZ, R41 ;  /* 0x000000ffff307224 */ /* 0x008fe200078e0029 */
[----:B------:R-:W-:Y:S01]  /*6220*/  SHF.R.U32.HI R53, RZ, 0x10, R49 ;  /* 0x00000010ff357819 */ /* 0x000fe20000011631 */
[----:B------:R-:W-:Y:S01]  /*6230*/  HADD2.F32 R56, -RZ, R114.H1_H1 ;  /* 0x30000072ff387230 */ /* 0x000fe20000004100 */
[--C-:B------:R-:W-:Y:S01]  /*6240*/  SHF.R.U64 R36, R36, 0x10, R37.reuse ;  /* 0x0000001024247819 */ /* 0x100fe20000001225 */
[----:B------:R-:W-:Y:S01]  /*6250*/  HADD2.F32 R54, -RZ, R112.H1_H1 ;  /* 0x30000070ff367230 */ /* 0x000fe20000004100 */
[----:B------:R-:W-:Y:S01]  /*6260*/  SHF.R.U32.HI R52, RZ, 0x10, R37 ;  /* 0x00000010ff347819 */ /* 0x000fe20000011625 */
[--C-:B------:R-:W-:Y:S01]  /*6270*/  HADD2.F32 R49, -RZ, R48.reuse.H0_H0 ;  /* 0x20000030ff317230 */ /* 0x100fe20000004100 */
[----:B--2---:R-:W-:Y:S01]  /*6280*/  MOV R41, R15 ;  /* 0x0000000f00297202 */ /* 0x004fe20000000f00 */
[----:B------:R-:W-:Y:S01]  /*6290*/  HADD2.F32 R15, -RZ, R13.H0_H0 ;  /* 0x2000000dff0f7230 */ /* 0x000fe20000004100 */
[----:B------:R-:W-:Y:S01]  /*62a0*/  SHF.R.U64 R37, R38, 0x10, R39 ;  /* 0x0000001026257819 */ /* 0x000fe20000001227 */
[----:B------:R-:W-:Y:S01]  /*62b0*/  HADD2.F32 R53, -RZ, R53.H0_H0 ;  /* 0x20000035ff357230 */ /* 0x000fe20000004100 */
[--C-:B------:R-:W-:Y:S01]  /*62c0*/  SHF.R.U64 R38, R50, 0x10, R51.reuse ;  /* 0x0000001032267819 */ /* 0x100fe20000001233 */
[----:B------:R-:W-:Y:S01]  /*62d0*/  FMUL.FTZ R58, R49, R56 ;  /* 0x00000038313a7220 */ /* 0x000fe20000410000 */
[----:B------:R-:W-:Y:S01]  /*62e0*/  SHF.R.U32.HI R50, RZ, 0x10, R51 ;  /* 0x00000010ff327819 */ /* 0x000fe20000011633 */
[----:B------:R-:W-:-:S02]  /*62f0*/  HADD2.F32 R51, -RZ, R48.H1_H1 ;  /* 0x30000030ff337230 */ /* 0x000fc40000004100 */
[C---:B------:R-:W-:Y:S01]  /*6300*/  FMUL.FTZ R56, R15.reuse, R56 ;  /* 0x000000380f387220 */ /* 0x040fe20000410000 */
[----:B------:R-:W-:Y:S02]  /*6310*/  HADD2.F32 R48, -RZ, R13.H1_H1 ;  /* 0x3000000dff307230 */ /* 0x000fe40000004100 */
[-C--:B------:R-:W-:Y:S01]  /*6320*/  FFMA.FTZ R13, R15, R54.reuse, -R58 ;  /* 0x000000360f0d7223 */ /* 0x080fe2000001083a */
[----:B------:R-:W-:Y:S02]  /*6330*/  HADD2.F32 R52, -RZ, R52.H0_H0 ;  /* 0x20000034ff347230 */ /* 0x000fe40000004100 */
[-C--:B------:R-:W-:Y:S01]  /*6340*/  FMUL.FTZ R55, R51, R53.reuse ;  /* 0x0000003533377220 */ /* 0x080fe20000410000 */
[----:B------:R-:W-:Y:S01]  /*6350*/  FFMA.FTZ R15, R49, R54, R56 ;  /* 0x00000036310f7223 */ /* 0x000fe20000010038 */
[----:B-1----:R-:W-:Y:S01]  /*6360*/  FMUL.FTZ R60, R48, R53 ;  /* 0x00000035303c7220 */ /* 0x002fe20000410000 */
[----:B------:R-:W-:Y:S01]  /*6370*/  SHF.R.U32.HI R39, RZ, 0x10, R39 ;  /* 0x00000010ff277819 */ /* 0x000fe20000011627 */
[----:B------:R-:W-:-:S02]  /*6380*/  HADD2.F32 R54, -RZ, R43.H1_H1 ;  /* 0x3000002bff367230 */ /* 0x000fc40000004100 */
[-C--:B------:R-:W-:Y:S01]  /*6390*/  FFMA.FTZ R48, R48, R52.reuse, -R55 ;  /* 0x0000003430307223 */ /* 0x080fe20000010837 */
[----:B------:R-:W-:Y:S02]  /*63a0*/  HADD2.F32 R53, -RZ, R50.H0_H0 ;  /* 0x20000032ff357230 */ /* 0x000fe40000004100 */
[----:B------:R-:W-:Y:S01]  /*63b0*/  FFMA.FTZ R52, R51, R52, R60 ;  /* 0x0000003433347223 */ /* 0x000fe2000001003c */
[----:B------:R-:W-:Y:S02]  /*63c0*/  HADD2.F32 R50, -RZ, R41.H1_H1 ;  /* 0x30000029ff327230 */ /* 0x000fe40000004100 */
[----:B------:R-:W-:Y:S02]  /*63d0*/  HADD2.F32 R58, -RZ, R113.H1_H1 ;  /* 0x30000071ff3a7230 */ /* 0x000fe40000004100 */
[-C--:B------:R-:W-:Y:S01]  /*63e0*/  FMUL.FTZ R55, R54, R53.reuse ;  /* 0x0000003536377220 */ /* 0x080fe20000410000 */
[----:B------:R-:W-:Y:S02]  /*63f0*/  HADD2.F32 R49, -RZ, R43.H0_H0 ;  /* 0x2000002bff317230 */ /* 0x000fe40000004100 */
[----:B------:R-:W-:Y:S01]  /*6400*/  FMUL.FTZ R53, R50, R53 ;  /* 0x0000003532357220 */ /* 0x000fe20000410000 */
[----:B------:R-:W-:Y:S01]  /*6410*/  HADD2.F32 R43, -RZ, R41.H0_H0 ;  /* 0x20000029ff2b7230 */ /* 0x000fe20000004100 */
[----:B------:R-:W-:Y:S01]  /*6420*/  F2FP.F16.F32.PACK_AB R15, R52, R15 ;  /* 0x0000000f340f723e */ /* 0x000fe200000000ff */
[----:B------:R-:W-:-:S02]  /*6430*/  HADD2.F32 R51, -RZ, R39.H0_H0 ;  /* 0x20000027ff337230 */ /* 0x000fc40000004100 */
[-C--:B------:R-:W-:Y:S01]  /*6440*/  FMUL.FTZ R60, R49, R58.reuse ;  /* 0x0000003a313c7220 */ /* 0x080fe20000410000 */
[----:B------:R-:W-:Y:S02]  /*6450*/  HADD2.F32 R56, -RZ, R110.H0_H0 ;  /* 0x2000006eff387230 */ /* 0x000fe40000004100 */
[C---:B------:R-:W-:Y:S01]  /*6460*/  FMUL.FTZ R58, R43.reuse, R58 ;  /* 0x0000003a2b3a7220 */ /* 0x040fe20000410000 */
[----:B------:R-:W-:Y:S02]  /*6470*/  HADD2.F32 R114, -RZ, R114.H0_H0 ;  /* 0x20000072ff727230 */ /* 0x000fe40000004100 */
[-C--:B------:R-:W-:Y:S01]  /*6480*/  FFMA.FTZ R50, R50, R51.reuse, -R55 ;  /* 0x0000003332327223 */ /* 0x080fe20000010837 */
[----:B------:R-:W-:Y:S01]  /*6490*/  FFMA.FTZ R54, R54, R51, R53 ;  /* 0x0000003336367223 */ /* 0x000fe20000010035 */
[----:B------:R-:W-:Y:S02]  /*64a0*/  HADD2.F32 R51, -RZ, R47.H0_H0 ;  /* 0x2000002fff337230 */ /* 0x000fe40000004100 */
[----:B------:R-:W-:Y:S01]  /*64b0*/  FFMA.FTZ R39, R43, R56, -R60 ;  /* 0x000000382b277223 */ /* 0x000fe2000001083c */
[----:B------:R-:W-:-:S02]  /*64c0*/  HADD2.F32 R47, -RZ, R40.H0_H0 ;  /* 0x20000028ff2f7230 */ /* 0x000fc40000004100 */
[----:B------:R-:W-:Y:S01]  /*64d0*/  FFMA.FTZ R41, R49, R56, R58 ;  /* 0x0000003831297223 */ /* 0x000fe2000001003a */
[----:B------:R-:W-:Y:S01]  /*64e0*/  HADD2.F32 R43, -RZ, R12.H0_H0 ;  /* 0x2000000cff2b7230 */ /* 0x000fe20000004100 */
[----:B------:R-:W-:Y:S01]  /*64f0*/  F2FP.F16.F32.PACK_AB R13, R48, R13 ;  /* 0x0000000d300d723e */ /* 0x000fe200000000ff */
[----:B------:R-:W-:Y:S01]  /*6500*/  HADD2.F32 R49, -RZ, R40.H1_H1 ;  /* 0x30000028ff317230 */ /* 0x000fe20000004100 */
[----:B------:R-:W-:Y:S01]  /*6510*/  F2FP.F16.F32.PACK_AB R39, R50, R39 ;  /* 0x000000273227723e */ /* 0x000fe200000000ff */
[----:B------:R-:W-:Y:S02]  /*6520*/  HADD2.F32 R40, -RZ, R12.H1_H1 ;  /* 0x3000000cff287230 */ /* 0x000fe40000004100 */
[-C--:B------:R-:W-:Y:S01]  /*6530*/  FMUL.FTZ R12, R47, R114.reuse ;  /* 0x000000722f0c7220 */ /* 0x080fe20000410000 */
[----:B------:R-:W-:Y:S02]  /*6540*/  HADD2.F32 R112, -RZ, R112.H0_H0 ;  /* 0x20000070ff707230 */ /* 0x000fe40000004100 */
[----:B------:R-:W-:Y:S01]  /*6550*/  FMUL.FTZ R114, R43, R114 ;  /* 0x000000722b727220 */ /* 0x000fe20000410000 */
[----:B------:R-:W-:-:S02]  /*6560*/  HADD2.F32 R36, -RZ, R36.H0_H0 ;  /* 0x20000024ff247230 */ /* 0x000fc40000004100 */
[-C--:B------:R-:W-:Y:S01]  /*6570*/  FMUL.FTZ R53, R49, R51.reuse ;  /* 0x0000003331357220 */ /* 0x080fe20000410000 */
[C---:B------:R-:W-:Y:S01]  /*6580*/  FMUL.FTZ R56, R40.reuse, R51 ;  /* 0x0000003328387220 */ /* 0x040fe20000410000 */
[----:B------:R-:W-:Y:S01]  /*6590*/  FFMA.FTZ R114, R47, R112, R114 ;  /* 0x000000702f727223 */ /* 0x000fe20000010072 */
[----:B------:R-:W-:Y:S02]  /*65a0*/  HADD2.F32 R47, -RZ, R38.H0_H0 ;  /* 0x20000026ff2f7230 */ /* 0x000fe40000004100 */
[-C--:B------:R-:W-:Y:S01]  /*65b0*/  FFMA.FTZ R53, R40, R36.reuse, -R53 ;  /* 0x0000002428357223 */ /* 0x080fe20000010835 */
[----:B------:R-:W-:Y:S01]  /*65c0*/  FFMA.FTZ R49, R49, R36, R56 ;  /* 0x0000002431317223 */ /* 0x000fe20000010038 */
[----:B------:R-:W-:Y:S02]  /*65d0*/  HADD2.F32 R38, -RZ, R42.H0_H0 ;  /* 0x2000002aff267230 */ /* 0x000fe40000004100 */
[----:B------:R-:W-:Y:S01]  /*65e0*/  FFMA.FTZ R12, R43, R112, -R12 ;  /* 0x000000702b0c7223 */ /* 0x000fe2000001080c */
[----:B------:R-:W-:-:S02]  /*65f0*/  HADD2.F32 R113, -RZ, R113.H0_H0 ;  /* 0x20000071ff717230 */ /* 0x000fc40000004100 */
[----:B------:R-:W-:Y:S01]  /*6600*/  HADD2.F32 R36, -RZ, R14.H0_H0 ;  /* 0x2000000eff247230 */ /* 0x000fe20000004100 */
[----:B------:R-:W-:Y:S01]  /*6610*/  F2FP.F16.F32.PACK_AB R40, R49, R114 ;  /* 0x000000723128723e */ /* 0x000fe200000000ff */
[----:B------:R-:W-:Y:S02]  /*6620*/  HADD2.F32 R42, -RZ, R42.H1_H1 ;  /* 0x3000002aff2a7230 */ /* 0x000fe40000004100 */
[-C--:B------:R-:W-:Y:S01]  /*6630*/  FMUL.FTZ R51, R38, R113.reuse ;  /* 0x0000007126337220 */ /* 0x080fe20000410000 */
[----:B------:R-:W-:Y:S02]  /*6640*/  HADD2.F32 R14, -RZ, R14.H1_H1 ;  /* 0x3000000eff0e7230 */ /* 0x000fe40000004100 */
[----:B------:R-:W-:Y:S01]  /*6650*/  FMUL.FTZ R113, R36, R113 ;  /* 0x0000007124717220 */ /* 0x000fe20000410000 */
        /* <DEDUP_REMOVED lines=13> */
[----:B------:R-:W-:-:S07]  /*6730*/  F2FP.F16.F32.PACK_AB R42, R42, R113 ;  /* 0x000000712a2a723e */ /* 0x000fce00000000ff */
.L_x_11428:
[----:B------:R-:W-:Y:S05]  /*6740*/  BSYNC B1 ;  /* 0x0000000000017941 */ /* 0x000fea0003800000 */
.L_x_11427:
[----:B--2---:R2:W-:Y:S01]  /*6750*/  ST.E.128 desc[UR54][R44.64], R12 ;  /* 0x0000000c2c007985 */ /* 0x0045e2000c101d36 */
[----:B------:R-:W-:-:S13]  /*6760*/  ISETP.GE.AND P3, PT, R46, R11, PT ;  /* 0x0000000b2e00720c */ /* 0x000fda0003f66270 */
[----:B------:R-:W-:Y:S05]  /*6770*/  @P3 BRA `(.L_x_11390) ;  /* 0x0000000400583947 */ /* 0x000fea0003800000 */
[----:B------:R-:W-:-:S05]  /*6780*/  IMAD.WIDE R90, R46, 0x2, R90 ;  /* 0x000000022e5a7825 */ /* 0x000fca00078e025a */
[----:B---3--:R3:W-:Y:S01]  /*6790*/  ST.E.128 desc[UR54][R90.64], R40 ;  /* 0x000000285a007985 */ /* 0x0087e2000c101d36 */
[----:B------:R-:W-:Y:S05]  /*67a0*/  BRA `(.L_x_11390) ;  /* 0x00000004004c7947 */ /* 0x000fea0003800000 */
.L_x_11382:
[----:B------:R-:W-:-:S06]  /*67b0*/  UISETP.NE.AND UP0, UPT, UR39, 0x3, UPT ;  /* 0x000000032700788c */ /* 0x000fcc000bf05270 */
[----:B------:R-:W-:-:S13]  /*67c0*/  PLOP3.LUT P2, PT, PT, PT, UP0, 0x80, 0x0 ;  /* 0x000000000000781c */ /* 0x000fda0003f4f008 */
[----:B------:R-:W-:Y:S05]  /*67d0*/  @!P2 BRA `(.L_x_11429) ;  /* 0x000000000004a947 */ /* 0x000fea0003800000 */
[----:B------:R-:W-:Y:S01]  /*67e0*/  BPT.TRAP 0x1 ;  /* 0x000000040000795c */ /* 0x000fe20000300000 */
.L_x_11429:
[----:B------:R-:W2:Y:S01]  /*67f0*/  LDL R11, [R1+0x38] ;  /* 0x00003800010b7983 */ /* 0x000ea20000100800 */
[----:B------:R-:W-:Y:S01]  /*6800*/  IMAD R35, R19, 0x8, R2 ;  /* 0x0000000813237824 */ /* 0x000fe200078e0202 */
[----:B------:R-:W-:Y:S01]  /*6810*/  BSSY B1, `(.L_x_11430) ;  /* 0x0000005000017945 */ /* 0x000fe20003800000 */
[----:B------:R-:W-:Y:S02]  /*6820*/  SHF.R.S32.HI R83, RZ, 0x1f, R82 ;  /* 0x0000001fff537819 */ /* 0x000fe40000011452 */
[----:B--2---:R-:W-:-:S04]  /*6830*/  SHF.L.U32 R86, R11, 0x1f, RZ ;  /* 0x0000001f0b567819 */ /* 0x004fc800000006ff */
[----:B------:R-:W0:Y:S02]  /*6840*/  SYNCS.PHASECHK.TRANS64.TRYWAIT P3, [R35+URZ+0x2d890], R86 ;  /* 0x02d89056230075a7 */ /* 0x000e24000806017f */
[----:B0-----:R-:W-:Y:S05]  /*6850*/  @!P3 BRA `(.L_x_11431) ;  /* 0x000001e00048b947 */ /* 0x001fea0003800000 */
.L_x_11729:
[----:B------:R-:W-:Y:S05]  /*6860*/  BSYNC B1 ;  /* 0x0000000000017941 */ /* 0x000fea0003800000 */
.L_x_11430:
[----:B------:R-:W1:Y:S01]  /*6870*/  S2R R36, SR_TID.X ;  /* 0x0000000000247919 */ /* 0x000e620000002100 */
        /* <DEDUP_REMOVED lines=18> */
[----:B-1----:R-:W-:Y:S01]  /*69a0*/  VIADD R36, R36, 0xffffff80 ;  /* 0xffffff8024247836 */ /* 0x002fe20000000000 */
[----:B------:R-:W-:Y:S01]  /*69b0*/  LEA R42, P3, R12, UR4, 0x1 ;  /* 0x000000040c2a7c11 */ /* 0x000fe2000f8608ff */
[----:B------:R-:W-:Y:S01]  /*69c0*/  IMAD.IADD R13, R13, 0x1, R15 ;  /* 0x000000010d0d7824 */ /* 0x000fe200078e020f */
[----:B------:R-:W-:Y:S02]  /*69d0*/  UMOV UR4, 0xffffffff ;  /* 0xffffffff00047882 */ /* 0x000fe40000000000 */
[----:B------:R-:W-:Y:S02]  /*69e0*/  LEA.HI R36, R36, R36, RZ, 0x1 ;  /* 0x0000002424247211 */ /* 0x000fe400078f08ff */
[----:B------:R-:W-:Y:S02]  /*69f0*/  LEA.HI.X R13, R12, UR5, R13, 0x1, P3 ;  /* 0x000000050c0d7c11 */ /* 0x000fe400098f0c0d */
[----:B------:R-:W-:-:S04]  /*6a00*/  SHF.R.S32.HI R36, RZ, 0x1, R36 ;  /* 0x00000001ff247819 */ /* 0x000fc80000011424 */
[----:B------:R-:W-:Y:S01]  /*6a10*/  ISETP.GT.AND P3, PT, R85, R36, PT ;  /* 0x000000245500720c */ /* 0x000fe20003f64270 */
[----:B------:R-:W-:-:S12]  /*6a20*/  BRA.DIV UR4, `(.L_x_11432) ;  /* 0x000001de04e87947 */ /* 0x000fd8000b800000 */
[----:B------:R1:W2:Y:S04]  /*6a30*/  SHFL.IDX PT, R43, R13, RZ, 0x1e1f ;  /* 0x001e1fff0d2b7589 */ /* 0x0002a800000e0000 */
[----:B------:R-:W3:Y:S02]  /*6a40*/  SHFL.IDX PT, R42, R42, RZ, 0x1e1f ;  /* 0x001e1fff2a2a7589 */ /* 0x000ee400000e0000 */
.L_x_11733:
[----:B------:R-:W-:Y:S05]  /*6a50*/  @!P3 BRA `(.L_x_11390) ;  /* 0x0000000000a0b947 */ /* 0x000fea0003800000 */
[----:B-1----:R-:W4:Y:S01]  /*6a60*/  LDL R13, [R1+0x7c] ;  /* 0x00007c00010d7983 */ /* 0x002f220000100800 */
[----:B------:R-:W-:-:S03]  /*6a70*/  ULDC UR4, c[0x0][0x2f4] ;  /* 0x0000bd0000047ab9 */ /* 0x000fc60000000800 */
[----:B------:R-:W5:Y:S04]  /*6a80*/  LDL R12, [R1+0x78] ;  /* 0x00007800010c7983 */ /* 0x000f680000100800 */
[----:B------:R-:W5:Y:S04]  /*6a90*/  LDL R11, [R1+0x64] ;  /* 0x00006400010b7983 */ /* 0x000f680000100800 */
[----:B------:R-:W5:Y:S01]  /*6aa0*/  LDL R45, [R1+0x68] ;  /* 0x00006800012d7983 */ /* 0x000f620000100800 */
[C---:B------:R-:W-:Y:S02]  /*6ab0*/  ISETP.GE.AND P5, PT, R16.reuse, UR4, PT ;  /* 0x0000000410007c0c */ /* 0x040fe4000bfa6270 */
[----:B------:R-:W-:Y:S01]  /*6ac0*/  ISETP.GE.AND P4, PT, R137, UR4, PT ;  /* 0x0000000489007c0c */ /* 0x000fe2000bf86270 */
[----:B------:R-:W5:Y:S10]  /*6ad0*/  LDL R44, [R1+0x74] ;  /* 0x00007400012c7983 */ /* 0x000f740000100800 */
[----:B---3--:R-:W-:-:S04]  /*6ae0*/  @!P5 LEA R40, P3, R16, R42, 0x1 ;  /* 0x0000002a1028d211 */ /* 0x008fc800078608ff */
[----:B--2---:R-:W-:Y:S02]  /*6af0*/  @!P5 LEA.HI.X R41, R16, R43, R17, 0x1, P3 ;  /* 0x0000002b1029d211 */ /* 0x004fe400018f0c11 */
[----:B------:R-:W-:-:S04]  /*6b00*/  @!P4 LEA R38, P3, R137, R42, 0x1 ;  /* 0x0000002a8926c211 */ /* 0x000fc800078608ff */
[----:B----4-:R-:W-:Y:S02]  /*6b10*/  @!P4 LEA.HI.X R39, R137, R43, R13, 0x1, P3 ;  /* 0x0000002b8927c211 */ /* 0x010fe400018f0c0d */
[----:B------:R-:W-:-:S13]  /*6b20*/  ISETP.GE.AND P3, PT, R136, UR4, PT ;  /* 0x0000000488007c0c */ /* 0x000fda000bf66270 */
[----:B------:R-:W-:-:S04]  /*6b30*/  @!P3 LEA R36, P6, R136, R42, 0x1 ;  /* 0x0000002a8824b211 */ /* 0x000fc800078c08ff */
[----:B-----5:R-:W-:Y:S02]  /*6b40*/  @!P3 LEA.HI.X R37, R136, R43, R12, 0x1, P6 ;  /* 0x0000002b8825b211 */ /* 0x020fe400030f0c0c */
[----:B------:R-:W1:Y:S04]  /*6b50*/  @!P5 LDS.128 R12, [R65+0x15000] ;  /* 0x01500000410cd984 */ /* 0x000e680000000c00 */
[----:B-1----:R1:W-:Y:S01]  /*6b60*/  @!P5 ST.E.128 desc[UR54][R40.64], R12 ;  /* 0x0000000c2800d985 */ /* 0x0023e2000c101d36 */
[----:B------:R-:W-:-:S13]  /*6b70*/  ISETP.GE.AND P5, PT, R3, UR4, PT ;  /* 0x0000000403007c0c */ /* 0x000fda000bfa6270 */
[----:B------:R-:W2:Y:S01]  /*6b80*/  @!P5 LDS.128 R12, [R64+0x15000] ;  /* 0x01500000400cd984 */ /* 0x000ea20000000c00 */
[----:B------:R-:W-:Y:S02]  /*6b90*/  @!P5 IMAD.SHL.U32 R11, R11, 0x8, RZ ;  /* 0x000000080b0bd824 */ /* 0x000fe400078e00ff */
[----:B-1----:R-:W-:Y:S02]  /*6ba0*/  @!P5 IMAD.MOV.U32 R40, RZ, RZ, R42 ;  /* 0x000000ffff28d224 */ /* 0x002fe400078e002a */
[----:B------:R-:W-:Y:S02]  /*6bb0*/  @!P5 IMAD.MOV.U32 R41, RZ, RZ, R43 ;  /* 0x000000ffff29d224 */ /* 0x000fe400078e002b */
        /* <DEDUP_REMOVED lines=18> */
.L_x_11390:
[----:B------:R-:W-:Y:S05]  /*6ce0*/  BSYNC B0 ;  /* 0x0000000000007941 */ /* 0x000fea0003800000 */
.L_x_11381:
[----:B---3--:R-:W3:Y:S01]  /*6cf0*/  S2R R11, SR_TID.X ;  /* 0x00000000000b7919 */ /* 0x008ee20000002100 */
        /* <DEDUP_REMOVED lines=8> */
[----:B-----5:R0:W-:Y:S01]  /*6d80*/  BAR.SYNC.DEFER_BLOCKING R101, 0x80 ;  /* 0x000200650000751d */ /* 0x0201e20000010000 */
[----:B---3--:R-:W-:-:S13]  /*6d90*/  LOP3.LUT P3, RZ, R11, 0x7f, RZ, 0xc0, !PT ;  /* 0x0000007f0bff7812 */ /* 0x008fda000786c0ff */
[----:B------:R-:W-:-:S05]  /*6da0*/  @!P3 VIADD R11, R35, 0x2d8a0 ;  /* 0x0002d8a0230bb836 */ /* 0x000fca0000000000 */
[----:B------:R-:W-:-:S04]  /*6db0*/  @!P3 PRMT R11, RZ, 0x654, R11 ;  /* 0x00000654ff0bb816 */ /* 0x000fc8000000000b */
[----:B------:R0:W-:Y:S01]  /*6dc0*/  @!P3 SYNCS.ARRIVE.TRANS64.RED.A1T0 RZ, [R11+URZ], RZ ;  /* 0x000000ff0bffb9a7 */ /* 0x0001e2000810043f */
[----:B------:R-:W-:Y:S05]  /*6dd0*/  @!P2 BRA `(.L_x_11434) ;  /* 0x000000000004a947 */ /* 0x000fea0003800000 */
[----:B------:R-:W-:Y:S01]  /*6de0*/  BPT.TRAP 0x1 ;  /* 0x000000040000795c */ /* 0x000fe20000300000 */
.L_x_11434:
[----:B------:R-:W-:Y:S05]  /*6df0*/  BSYNC B0 ;  /* 0x0000000000007941 */ /* 0x000fea0003800000 */
.L_x_11433:
[----:B------:R-:W3:Y:S01]  /*6e00*/  SYNCS.PHASECHK.TRANS64.TRYWAIT P2, [R35+URZ+0x2d8b0], R86 ;  /* 0x02d8b056230075a7 */ /* 0x000ee2000804017f */
[----:B------:R-:W-:Y:S04]  /*6e10*/  BSSY B0, `(.L_x_11435) ;  /* 0x0000002000007945 */ /* 0x000fe80003800000 */
[----:B---3--:R-:W-:Y:S05]  /*6e20*/  @!P2 BRA `(.L_x_11436) ;  /* 0x000001dc0030a947 */ /* 0x008fea0003800000 */
.L_x_11734:
[----:B------:R-:W-:Y:S05]  /*6e30*/  BSYNC B0 ;  /* 0x0000000000007941 */ /* 0x000fea0003800000 */
.L_x_11435:
[----:B-12-4-:R-:W1:Y:S01]  /*6e40*/  S2R R14, SR_TID.X ;  /* 0x00000000000e7919 */ /* 0x016e620000002100 */
[----:B------:R-:W-:Y:S01]  /*6e50*/  ULDC.64 UR4, c[0x0][0x328] ;  /* 0x0000ca0000047ab9 */ /* 0x000fe20000000a00 */
[----:B------:R-:W-:Y:S01]  /*6e60*/  BSSY B0, `(.L_x_11437) ;  /* 0x000003f000007945 */ /* 0x000fe20003800000 */
[----:B------:R-:W-:Y:S02]  /*6e70*/  IMAD R83, R83, UR4, RZ ;  /* 0x0000000453537c24 */ /* 0x000fe4000f8e02ff */
[----:B------:R-:W-:-:S04]  /*6e80*/  IMAD.WIDE.U32 R12, R82, UR4, RZ ;  /* 0x00000004520c7c25 */ /* 0x000fc8000f8e00ff */
        /* <DEDUP_REMOVED lines=11> */
[----:B------:R-:W-:Y:S01]  /*6f40*/  ULDC.64 UR4, c[0x0][0x318] ;  /* 0x0000c60000047ab9 */ /* 0x000fe20000000a00 */
[----:B-1----:R-:W-:Y:S02]  /*6f50*/  IADD3 R14, R14, -0x80, RZ ;  /* 0xffffff800e0e7810 */ /* 0x002fe40007ffe0ff */
[----:B------:R-:W-:Y:S01]  /*6f60*/  IMAD.IADD R13, R13, 0x1, R15 ;  /* 0x000000010d0d7824 */ /* 0x000fe200078e020f */
[----:B------:R-:W-:-:S02]  /*6f70*/  LEA R11, P2, R12, UR4, 0x1 ;  /* 0x000000040c0b7c11 */ /* 0x000fc4000f8408ff */
[----:B------:R-:W-:Y:S02]  /*6f80*/  LEA.HI R14, R14, R14, RZ, 0x1 ;  /* 0x0000000e0e0e7211 */ /* 0x000fe400078f08ff */
[----:B------:R-:W-:Y:S01]  /*6f90*/  LEA.HI.X R12, R12, UR5, R13, 0x1, P2 ;  /* 0x000000050c0c7c11 */ /* 0x000fe200090f0c0d */
[----:B------:R0:W1:Y:S01]  /*6fa0*/  SHFL.IDX PT, R40, R11, RZ, 0x1e1f ;  /* 0x001e1fff0b287589 */ /* 0x00006200000e0000 */
[----:B------:R-:W-:-:S03]  /*6fb0*/  SHF.R.S32.HI R14, RZ, 0x1, R14 ;  /* 0x00000001ff0e7819 */ /* 0x000fc6000001140e */
[----:B------:R0:W2:Y:S01]  /*6fc0*/  SHFL.IDX PT, R41, R12, RZ, 0x1e1f ;  /* 0x001e1fff0c297589 */ /* 0x0000a200000e0000 */
[----:B------:R-:W-:-:S13]  /*6fd0*/  ISETP.GT.AND P2, PT, R85, R14, PT ;  /* 0x0000000e5500720c */ /* 0x000fda0003f44270 */
[----:B0-----:R-:W-:Y:S05]  /*6fe0*/  @!P2 BRA `(.L_x_11438) ;  /* 0x000000000098a947 */ /* 0x001fea0003800000 */
[----:B------:R-:W4:Y:S01]  /*6ff0*/  LDL R36, [R1+0x7c] ;  /* 0x00007c0001247983 */ /* 0x000f220000100800 */
[----:B------:R-:W-:-:S03]  /*7000*/  ULDC UR4, c[0x0][0x2f4] ;  /* 0x0000bd0000047ab9 */ /* 0x000fc60000000800 */
[----:B------:R-:W5:Y:S04]  /*7010*/  LDL R14, [R1+0x78] ;  /* 0x00007800010e7983 */ /* 0x000f680000100800 */
[----:B------:R-:W3:Y:S04]  /*7020*/  LDL R46, [R1+0x64] ;  /* 0x00006400012e7983 */ /* 0x000ee80000100800 */
[----:B------:R-:W3:Y:S01]  /*7030*/  LDL R45, [R1+0x68] ;  /* 0x00006800012d7983 */ /* 0x000ee20000100800 */
[C---:B------:R-:W-:Y:S02]  /*7040*/  ISETP.GE.AND P5, PT, R16.reuse, UR4, PT ;  /* 0x0000000410007c0c */ /* 0x040fe4000bfa6270 */
[----:B------:R-:W-:Y:S01]  /*7050*/  ISETP.GE.AND P4, PT, R137, UR4, PT ;  /* 0x0000000489007c0c */ /* 0x000fe2000bf86270 */
[----:B------:R-:W3:Y:S10]  /*7060*/  LDL R44, [R1+0x74] ;  /* 0x00007400012c7983 */ /* 0x000ef40000100800 */
[----:B-1----:R-:W-:-:S04]  /*7070*/  @!P5 LEA R42, P2, R16, R40, 0x1 ;  /* 0x00000028102ad211 */ /* 0x002fc800078408ff */
[----:B--2---:R-:W-:Y:S02]  /*7080*/  @!P5 LEA.HI.X R43, R16, R41, R17, 0x1, P2 ;  /* 0x00000029102bd211 */ /* 0x004fe400010f0c11 */
[----:B------:R-:W-:-:S04]  /*7090*/  @!P4 LEA R38, P2, R137, R40, 0x1 ;  /* 0x000000288926c211 */ /* 0x000fc800078408ff */
[----:B----4-:R-:W-:Y:S02]  /*70a0*/  @!P4 LEA.HI.X R39, R137, R41, R36, 0x1, P2 ;  /* 0x000000298927c211 */ /* 0x010fe400010f0c24 */
[----:B------:R-:W-:-:S13]  /*70b0*/  ISETP.GE.AND P2, PT, R136, UR4, PT ;  /* 0x0000000488007c0c */ /* 0x000fda000bf46270 */
[----:B------:R-:W-:-:S04]  /*70c0*/  @!P2 LEA R36, P6, R136, R40, 0x1 ;  /* 0x000000288824a211 */ /* 0x000fc800078c08ff */
[----:B-----5:R-:W-:Y:S02]  /*70d0*/  @!P2 LEA.HI.X R37, R136, R41, R14, 0x1, P6 ;  /* 0x000000298825a211 */ /* 0x020fe400030f0c0e */
[----:B------:R-:W0:Y:S04]  /*70e0*/  @!P5 LDS.128 R12, [R65] ;  /* 0x00000000410cd984 */ /* 0x000e280000000c00 */
[----:B0-----:R0:W-:Y:S01]  /*70f0*/  @!P5 ST.E.128 desc[UR54][R42.64], R12 ;  /* 0x0000000c2a00d985 */ /* 0x0011e2000c101d36 */
[----:B------:R-:W-:-:S13]  /*7100*/  ISETP.GE.AND P5, PT, R3, UR4, PT ;  /* 0x0000000403007c0c */ /* 0x000fda000bfa6270 */
[----:B------:R-:W1:Y:S01]  /*7110*/  @!P5 LDS.128 R12, [R64] ;  /* 0x00000000400cd984 */ /* 0x000e620000000c00 */
[----:B---3--:R-:W-:-:S04]  /*7120*/  @!P5 IMAD.SHL.U32 R11, R46, 0x8, RZ ;  /* 0x000000082e0bd824 */ /* 0x008fc800078e00ff */
        /* <DEDUP_REMOVED lines=18> */
.L_x_11438:
[----:B------:R-:W-:Y:S05]  /*7250*/  BSYNC B0 ;  /* 0x0000000000007941 */ /* 0x000fea0003800000 */
.L_x_11437:
[----:B0-----:R-:W4:Y:S01]  /*7260*/  LDL.LU R12, [R1+0x38] ;  /* 0x00003800010c7983 */ /* 0x001f220000300800 */
[----:B------:R-:W-:Y:S02]  /*7270*/  VIADD R19, R19, 0x1 ;  /* 0x0000000113137836 */ /* 0x000fe40000000000 */
[----:B---3--:R-:W-:Y:S01]  /*7280*/  @!P3 VIADD R35, R35, 0x2d8c0 ;  /* 0x0002d8c02323b836 */ /* 0x008fe20000000000 */
        /* <DEDUP_REMOVED lines=12> */
[----:B----4-:R-:W-:-:S05]  /*7350*/  LOP3.LUT R12, R12, R11, RZ, 0x3c, !PT ;  /* 0x0000000b0c0c7212 */ /* 0x010fca00078e3cff */
[----:B------:R0:W-:Y:S01]  /*7360*/  STL [R1+0x38], R12 ;  /* 0x0000380c01007387 */ /* 0x0001e20000100800 */
[----:B------:R-:W-:Y:S05]  /*7370*/  @P1 BRA `(.L_x_11439) ;  /* 0xffffffb4004c1947 */ /* 0x000fea000383ffff */
[----:B0-----:R-:W0:Y:S01]  /*7380*/  S2R R12, SR_TID.X ;  /* 0x00000000000c7919 */ /* 0x001e220000002100 */
[----:B------:R-:W-:Y:S02]  /*7390*/  PLOP3.LUT P0, PT, PT, PT, PT, 0x8, 0x0 ;  /* 0x000000000000781c */ /* 0x000fe40003f0e170 */
[----:B0-----:R-:W-:-:S04]  /*73a0*/  SHF.R.U32.HI R12, RZ, 0x7, R12 ;  /* 0x00000007ff0c7819 */ /* 0x001fc8000001160c */
[----:B------:R-:W-:-:S13]  /*73b0*/  ISETP.NE.AND P4, PT, R12, 0x1, PT ;  /* 0x000000010c00780c */ /* 0x000fda0003f85270 */
[----:B------:R-:W-:Y:S06]  /*73c0*/  @!P4 BAR.ARV 0x9, 0x100 ;  /* 0x024400000000cb1d */ /* 0x000fec0000002000 */
.L_x_11376:
[----:B------:R-:W3:Y:S01]  /*73d0*/  LDL R8, [R1+0x60] ;  /* 0x0000600001087983 */ /* 0x000ee20000100800 */
[----:B------:R-:W0:Y:S01]  /*73e0*/  LDC R0, c[0x0][0x448] ;  /* 0x00011200ff007b82 */ /* 0x000e220000000800 */
[----:B------:R-:W-:-:S07]  /*73f0*/  IADD3 R7, R155, 0x1, -R154 ;  /* 0x000000019b077810 */ /* 0x000fce0007ffe89a */
[----:B------:R-:W4:Y:S01]  /*7400*/  LDC.64 R4, c[0x0][0x9e0] ;  /* 0x00027800ff047b82 */ /* 0x000f220000000a00 */
[----:B0-----:R-:W-:Y:S02]  /*7410*/  ISETP.NE.AND P1, PT, R0, 0x1, PT ;  /* 0x000000010000780c */ /* 0x001fe40003f25270 */
[----:B----4-:R-:W-:-:S11]  /*7420*/  ISETP.GE.AND P2, PT, R5, 0x1, PT ;  /* 0x000000010500780c */ /* 0x010fd60003f46270 */
[----:B------:R-:W0:Y:S08]  /*7430*/  @P1 LDC R3, c[0x0][0x44c] ;  /* 0x00011300ff031b82 */ /* 0x000e300000000800 */
[----:B------:R-:W4:Y:S01]  /*7440*/  @P1 LDC R6, c[0x0][0x450] ;  /* 0x00011400ff061b82 */ /* 0x000f220000000800 */
[----:B---3--:R-:W-:-:S04]  /*7450*/  VIADD R0, R8, 0xbf ;  /* 0x000000bf08007836 */ /* 0x008fc80000000000 */
[----:B0-----:R-:W-:-:S05]  /*7460*/  @P1 IMAD.HI.U32 R3, R0, R3, RZ ;  /* 0x0000000300031227 */ /* 0x001fca00078e00ff */
[----:B----4-:R-:W-:-:S05]  /*7470*/  @P1 SHF.R.U32.HI R0, RZ, R6, R3 ;  /* 0x00000006ff001219 */ /* 0x010fca0000011603 */
[----:B------:R-:W-:Y:S01]  /*7480*/  IMAD.IADD R3, R7, 0x1, R0 ;  /* 0x0000000107037824 */ /* 0x000fe200078e0200 */
[----:B------:R-:W-:Y:S06]  /*7490*/  @P0 BRA `(.L_x_11440) ;  /* 0x00000000000c0947 */ /* 0x000fec0003800000 */
[----:B------:R-:W0:Y:S01]  /*74a0*/  FENCE.VIEW.ASYNC.G ;  /* 0x00000000000073c6 */ /* 0x000e220000000100 */
[----:B------:R-:W-:Y:S05]  /*74b0*/  WARPSYNC.ALL ;  /* 0x0000000000007948 */ /* 0x000fea0003800000 */
[----:B0-----:R-:W-:Y:S06]  /*74c0*/  BAR.ARV 0xc, 0x200 ;  /* 0x0308000000007b1d */ /* 0x001fec0000002000 */
.L_x_11440:
        /* <DEDUP_REMOVED lines=13> */
.L_x_11443:
[----:B------:R-:W-:-:S13]  /*75a0*/  ISETP.NE.AND P0, PT, R5, 0x1, PT ;  /* 0x000000010500780c */ /* 0x000fda0003f05270 */
[----:B------:R-:W0:Y:S02]  /*75b0*/  @P0 LDC.64 R6, c[0x0][0x9e8] ;  /* 0x00027a00ff060b82 */ /* 0x000e240000000a00 */
[----:B0-----:R-:W-:-:S05]  /*75c0*/  @P0 IMAD.HI.U32 R6, R0, R6, RZ ;  /* 0x0000000600060227 */ /* 0x001fca00078e00ff */
[----:B------:R-:W-:-:S07]  /*75d0*/  @P0 SHF.R.U32.HI R0, RZ, R7, R6 ;  /* 0x00000007ff000219 */ /* 0x000fce0000011606 */
.L_x_11444:
[----:B------:R-:W-:Y:S05]  /*75e0*/  BSYNC B0 ;  /* 0x0000000000007941 */ /* 0x000fea0003800000 */
.L_x_11442:
[----:B------:R-:W-:-:S05]  /*75f0*/  IMAD R3, R0, R5, R5 ;  /* 0x0000000500037224 */ /* 0x000fca00078e0205 */
[----:B------:R-:W-:-:S07]  /*7600*/  VIMNMX R4, R4, R3, PT ;  /* 0x0000000304047248 */ /* 0x000fce0003fe0100 */
.L_x_11441:
[----:B------:R-:W0:Y:S01]  /*7610*/  @P1 LDC R0, c[0x0][0x44c] ;  /* 0x00011300ff001b82 */ /* 0x000e220000000800 */
[----:B------:R-:W-:Y:S01]  /*7620*/  VIADD R4, R4, 0x7f ;  /* 0x0000007f04047836 */ /* 0x000fe20000000000 */
[----:B------:R-:W-:-:S04]  /*7630*/  ULDC UR4, c[0x0][0x9dc] ;  /* 0x0002770000047ab9 */ /* 0x000fc80000000800 */
[----:B------:R-:W-:Y:S02]  /*7640*/  SHF.R.S32.HI R3, RZ, 0x1f, R4 ;  /* 0x0000001fff037819 */ /* 0x000fe40000011404 */
[----:B------:R-:W3:Y:S02]  /*7650*/  @P1 LDC R7, c[0x0][0x450] ;  /* 0x00011400ff071b82 */ /* 0x000ee40000000800 */
[----:B------:R-:W-:-:S04]  /*7660*/  LEA.HI R3, R3, R4, RZ, 0x7 ;  /* 0x0000000403037211 */ /* 0x000fc800078f38ff */
[----:B------:R-:W-:-:S04]  /*7670*/  SHF.R.S32.HI R3, RZ, 0x7, R3 ;  /* 0x00000007ff037819 */ /* 0x000fc80000011403 */
[----:B------:R-:W-:Y:S01]  /*7680*/  VIMNMX R88, R102, R3, PT ;  /* 0x0000000366587248 */ /* 0x000fe20003fe0100 */
[----:B0-----:R-:W-:-:S04]  /*7690*/  @P1 IMAD.HI.U32 R6, R8, R0, RZ ;  /* 0x0000000008061227 */ /* 0x001fc800078e00ff */
[----:B------:R-:W-:Y:S01]  /*76a0*/  IMAD.MOV.U32 R0, RZ, RZ, R8 ;  /* 0x000000ffff007224 */ /* 0x000fe200078e0008 */
[----:B---3--:R-:W-:-:S05]  /*76b0*/  @P1 SHF.R.U32.HI R0, RZ, R7, R6 ;  /* 0x00000007ff001219 */ /* 0x008fca0000011606 */
        /* <DEDUP_REMOVED lines=13> */
.L_x_11447:
[----:B------:R-:W-:-:S13]  /*7790*/  ISETP.NE.AND P0, PT, R5, 0x1, PT ;  /* 0x000000010500780c */ /* 0x000fda0003f05270 */
[----:B------:R-:W0:Y:S02]  /*77a0*/  @P0 LDC.64 R6, c[0x0][0x9e8] ;  /* 0x00027a00ff060b82 */ /* 0x000e240000000a00 */
[----:B0-----:R-:W-:-:S05]  /*77b0*/  @P0 IMAD.HI.U32 R6, R0, R6, RZ ;  /* 0x0000000600060227 */ /* 0x001fca00078e00ff */
[----:B------:R-:W-:-:S07]  /*77c0*/  @P0 SHF.R.U32.HI R0, RZ, R7, R6 ;  /* 0x00000007ff000219 */ /* 0x000fce0000011606 */
.L_x_11448:
[----:B------:R-:W-:Y:S05]  /*77d0*/  BSYNC B0 ;  /* 0x0000000000007941 */ /* 0x000fea0003800000 */
.L_x_11446:
[----:B------:R-:W-:-:S05]  /*77e0*/  IMAD R5, R0, R5, RZ ;  /* 0x0000000500057224 */ /* 0x000fca00078e02ff */
[----:B------:R-:W-:-:S07]  /*77f0*/  VIMNMX R4, R4, R5, !PT ;  /* 0x0000000504047248 */ /* 0x000fce0007fe0100 */
.L_x_11445:
[----:B------:R-:W-:Y:S01]  /*7800*/  SHF.R.S32.HI R5, RZ, 0x1f, R4 ;  /* 0x0000001fff057819 */ /* 0x000fe20000011404 */
[----:B------:R-:W-:Y:S01]  /*7810*/  IMAD.MOV.U32 R0, RZ, RZ, RZ ;  /* 0x000000ffff007224 */ /* 0x000fe200078e00ff */
[----:B------:R-:W-:Y:S02]  /*7820*/  PLOP3.LUT P0, PT, PT, PT, PT, 0x80, 0x0 ;  /* 0x000000000000781c */ /* 0x000fe40003f0f070 */
[----:B------:R-:W-:Y:S02]  /*7830*/  CS2R R134, SRZ ;  /* 0x0000000000867805 */ /* 0x000fe4000001ff00 */
[----:B------:R-:W-:Y:S02]  /*7840*/  LEA.HI R5, R5, R4, RZ, 0x7 ;  /* 0x0000000405057211 */ /* 0x000fe400078f38ff */
[----:B------:R-:W-:Y:S02]  /*7850*/  CS2R R132, SRZ ;  /* 0x0000000000847805 */ /* 0x000fe4000001ff00 */
[----:B------:R-:W-:-:S02]  /*7860*/  MOV R3, RZ ;  /* 0x000000ff00037202 */ /* 0x000fc40000000f00 */
        /* <DEDUP_REMOVED lines=13> */
[----:B------:R-:W-:Y:S01]  /*7940*/  CS2R R112, SRZ ;  /* 0x0000000000707805 */ /* 0x000fe2000001ff00 */
[----:B------:R-:W-:Y:S01]  /*7950*/  IMAD.MOV.U32 R36, RZ, RZ, RZ ;  /* 0x000000ffff247224 */ /* 0x000fe200078e00ff */
[----:B------:R-:W-:Y:S01]  /*7960*/  CS2R R26, SRZ ;  /* 0x00000000001a7805 */ /* 0x000fe2000001ff00 */
[----:B------:R-:W-:Y:S01]  /*7970*/  IMAD.MOV.U32 R109, RZ, RZ, RZ ;  /* 0x000000ffff6d7224 */ /* 0x000fe200078e00ff */
        /* <DEDUP_REMOVED lines=8> */
[----:B------:R-:W-:Y:S01]  /*7a00*/  CS2R R94, SRZ ;  /* 0x00000000005e7805 */ /* 0x000fe2000001ff00 */
[----:B------:R-:W-:Y:S01]  /*7a10*/  IMAD.MOV.U32 R93, RZ, RZ, RZ ;  /* 0x000000ffff5d7224 */ /* 0x000fe200078e00ff */
[----:B0-----:R-:W-:-:S02]  /*7a20*/  CS2R R6, SRZ ;  /* 0x0000000000067805 */ /* 0x001fc4000001ff00 */
[----:B------:R-:W-:Y:S01]  /*7a30*/  CS2R R90, SRZ ;  /* 0x00000000005a7805 */ /* 0x000fe2000001ff00 */
        /* <DEDUP_REMOVED lines=10> */
.L_x_11737:
[----:B------:R-:W3:Y:S01]  /*7ae0*/  LDL R3, [R1+0x44] ;  /* 0x0000440001037983 */ /* 0x000ee20000100800 */
[----:B------:R-:W-:Y:S01]  /*7af0*/  VIADD R4, R2, 0x21800 ;  /* 0x0002180002047836 */ /* 0x000fe20000000000 */
[----:B------:R-:W-:Y:S04]  /*7b00*/  BSSY B6, `(.L_x_11451) ;  /* 0x000001e000067945 */ /* 0x000fe80003800000 */
[----:B------:R-:W-:Y:S01]  /*7b10*/  LOP3.LUT P0, RZ, R4, 0x3ff, RZ, 0xc0, !PT ;  /* 0x000003ff04ff7812 */ /* 0x000fe2000780c0ff */
[----:B---3--:R-:W-:-:S05]  /*7b20*/  IMAD.HI R0, R3, 0x55555556, RZ ;  /* 0x5555555603007827 */ /* 0x008fca00078e02ff */
[----:B------:R-:W-:-:S05]  /*7b30*/  LEA.HI R141, R0, R0, RZ, 0x1 ;  /* 0x00000000008d7211 */ /* 0x000fca00078f08ff */
[----:B------:R-:W-:-:S04]  /*7b40*/  IMAD R141, R141, -0x3, R3 ;  /* 0xfffffffd8d8d7824 */ /* 0x000fc800078e0203 */
[C---:B------:R-:W-:Y:S02]  /*7b50*/  IMAD R3, R141.reuse, 0x2000, R4 ;  /* 0x000020008d037824 */ /* 0x040fe400078e0204 */
[----:B------:R-:W-:-:S03]  /*7b60*/  IMAD R0, R141, 0x1000, R2 ;  /* 0x000010008d007824 */ /* 0x000fc600078e0202 */
[----:B------:R-:W-:Y:S01]  /*7b70*/  SHF.R.U32.HI R3, RZ, 0x4, R3 ;  /* 0x00000004ff037819 */ /* 0x000fe20000011603 */
[----:B------:R-:W-:-:S03]  /*7b80*/  VIADD R0, R0, 0xc400 ;  /* 0x0000c40000007836 */ /* 0x000fc60000000000 */
[----:B------:R-:W-:Y:S02]  /*7b90*/  LOP3.LUT R3, R3, 0x3fff, RZ, 0xc0, !PT ;  /* 0x00003fff03037812 */ /* 0x000fe400078ec0ff */
[----:B------:R-:W-:-:S03]  /*7ba0*/  SHF.R.U32.HI R0, RZ, 0x4, R0 ;  /* 0x00000004ff007819 */ /* 0x000fc60000011600 */
[----:B------:R3:W-:Y:S01]  /*7bb0*/  STL [R1+0x90], R3 ;  /* 0x0000900301007387 */ /* 0x0007e20000100800 */
[----:B------:R-:W-:Y:S01]  /*7bc0*/  LOP3.LUT R44, R0, 0x3fff, RZ, 0xc0, !PT ;  /* 0x00003fff002c7812 */ /* 0x000fe200078ec0ff */
[----:B------:R-:W-:Y:S06]  /*7bd0*/  @!P0 BRA `(.L_x_11452) ;  /* 0x0000000000408947 */ /* 0x000fec0003800000 */
[----:B------:R-:W-:Y:S01]  /*7be0*/  MOV R0, 0x0 ;  /* 0x0000000000007802 */ /* 0x000fe20000000f00 */
[----:B------:R-:W-:Y:S01]  /*7bf0*/  ULDC.64 UR4, c[0x4][0x138] ;  /* 0x01004e0000047ab9 */ /* 0x000fe20000000a00 */
[----:B------:R-:W-:Y:S01]  /*7c00*/  ULDC.64 UR6, c[0x4][0x140] ;  /* 0x0100500000067ab9 */ /* 0x000fe20000000a00 */
[----:B------:R-:W-:Y:S01]  /*7c10*/  IMAD.U32 R4, RZ, RZ, UR4 ;  /* 0x00000004ff047e24 */ /* 0x000fe2000f8e00ff */
[----:B0-----:R0:W4:Y:S01]  /*7c20*/  LDC.64 R14, c[0x4][R0] ;  /* 0x01000000000e7b82 */ /* 0x0011220000000a00 */
        /* <DEDUP_REMOVED lines=10> */
[----:B-12345:R-:W-:Y:S05]  /*7cd0*/  CALL.ABS.NOINC R14 ;  /* 0x000000000e007343 */ /* 0x03efea0003c00000 */
.L_x_11452:
[----:B------:R-:W-:Y:S05]  /*7ce0*/  BSYNC B6 ;  /* 0x0000000000067941 */ /* 0x000fea0003800000 */
.L_x_11451:
[----:B------:R-:W-:Y:S02]  /*7cf0*/  ULDC UR4, c[0x0][0x3f4] ;  /* 0x0000fd0000047ab9 */ /* 0x000fe40000000800 */
[----:B------:R-:W-:-:S13]  /*7d00*/  ISETP.LT.AND P0, PT, RZ, UR4, PT ;  /* 0x00000004ff007c0c */ /* 0x000fda000bf01270 */
[----:B------:R-:W-:Y:S05]  /*7d10*/  @P0 BRA `(.L_x_11453) ;  /* 0x0000000000400947 */ /* 0x000fea0003800000 */
[----:B------:R-:W-:-:S04]  /*7d20*/  ULEA.HI UR4, UR37, UR37, URZ, 0x1 ;  /* 0x0000002525047291 */ /* 0x000fc8000f8f083f */
[----:B------:R-:W-:-:S04]  /*7d30*/  ULOP3.LUT UR4, UR4, 0xfffffffe, URZ, 0xc0, !UPT ;  /* 0xfffffffe04047892 */ /* 0x000fc8000f8ec03f */
[----:B------:R-:W-:-:S06]  /*7d40*/  UIADD3 UR4, UR37, -UR4, URZ ;  /* 0x8000000425047290 */ /* 0x000fcc000fffe03f */
[----:B---3--:R-:W-:-:S05]  /*7d50*/  IMAD.U32 R3, RZ, RZ, UR4 ;  /* 0x00000004ff037e24 */ /* 0x008fca000f8e00ff */
[----:B------:R-:W-:-:S04]  /*7d60*/  SHF.L.U32 R3, R3, 0x1f, RZ ;  /* 0x0000001f03037819 */ /* 0x000fc800000006ff */
[----:B------:R3:W4:Y:S03]  /*7d70*/  SYNCS.PHASECHK.TRANS64.TRYWAIT P0, [R2+URZ+0x2d800], R3 ;  /* 0x02d80003020075a7 */ /* 0x000726000800017f */
[----:B----4-:R-:W-:Y:S05]  /*7d80*/  @!P0 NANOSLEEP.SYNCS 0x989680 ;  /* 0x009896800000895d */ /* 0x010fea0003900000 */
[----:B------:R-:W4:Y:S01]  /*7d90*/  @!P0 SYNCS.PHASECHK.TRANS64 P0, [R2+URZ+0x2d800], R3 ;  /* 0x02d80003020085a7 */ /* 0x000f22000800007f */
[----:B------:R-:W-:Y:S04]  /*7da0*/  BSSY B0, `(.L_x_11454) ;  /* 0x0000006000007945 */ /* 0x000fe80003800000 */
[----:B----4-:R-:W-:Y:S05]  /*7db0*/  @P0 BRA `(.L_x_11455) ;  /* 0x0000000000100947 */ /* 0x010fea0003800000 */
.L_x_11456:
[----:B----4-:R4:W0:Y:S02]  /*7dc0*/  SYNCS.PHASECHK.TRANS64.TRYWAIT P0, [R2+URZ+0x2d800], R3 ;  /* 0x02d80003020075a7 */ /* 0x010824000800017f */
[----:B0-----:R-:W-:Y:S05]  /*7dd0*/  @!P0 NANOSLEEP.SYNCS 0x989680 ;  /* 0x009896800000895d */ /* 0x001fea0003900000 */
[----:B------:R-:W0:Y:S02]  /*7de0*/  @!P0 SYNCS.PHASECHK.TRANS64 P0, [R2+URZ+0x2d800], R3 ;  /* 0x02d80003020085a7 */ /* 0x000e24000800007f */
[----:B0-----:R-:W-:Y:S05]  /*7df0*/  @!P0 BRA `(.L_x_11456) ;  /* 0xfffffffc00f08947 */ /* 0x001fea000383ffff */
.L_x_11455:
[----:B------:R-:W-:Y:S05]  /*7e00*/  BSYNC B0 ;  /* 0x0000000000007941 */ /* 0x000fea0003800000 */
.L_x_11454:
[----:B------:R-:W-:Y:S05]  /*7e10*/  BRA `(.L_x_11457) ;  /* 0x0000003c00c47947 */ /* 0x000fea0003800000 */
.L_x_11453:
[----:B------:R-:W-:Y:S01]  /*7e20*/  ULOP3.LUT UP0, URZ, UR40, 0x1bf, URZ, 0xc0, !UPT ;  /* 0x000001bf283f7892 */ /* 0x000fe2000f80c03f */
[----:B-----5:R-:W-:Y:S01]  /*7e30*/  SHF.R.S32.HI R0, RZ, 0x1f, R98 ;  /* 0x0000001fff007819 */ /* 0x020fe20000011462 */
[----:B------:R-:W-:Y:S01]  /*7e40*/  ULDC.64 UR4, c[0x0][0x3f8] ;  /* 0x0000fe0000047ab9 */ /* 0x000fe20000000a00 */
[----:B------:R-:W-:Y:S01]  /*7e50*/  ULDC.64 UR6, c[0x0][0x408] ;  /* 0x0001020000067ab9 */ /* 0x000fe20000000a00 */
[----:B------:R-:W-:Y:S02]  /*7e60*/  IMAD.WIDE.U32 R24, R98, UR4, RZ ;  /* 0x0000000462187c25 */ /* 0x000fe4000f8e00ff */
[----:B------:R-:W-:Y:S02]  /*7e70*/  PLOP3.LUT P0, PT, PT, PT, UP0, 0x80, 0x0 ;  /* 0x000000000000781c */ /* 0x000fe40003f0f008 */
[C---:B---3--:R-:W-:Y:S02]  /*7e80*/  IMAD R3, R0.reuse, UR4, RZ ;  /* 0x0000000400037c24 */ /* 0x048fe4000f8e02ff */
[----:B------:R-:W-:-:S02]  /*7e90*/  IMAD R5, R0, UR6, RZ ;  /* 0x0000000600057c24 */ /* 0x000fc4000f8e02ff */
        /* <DEDUP_REMOVED lines=10> */
[----:B0-----:R0:W3:Y:S01]  /*7f40*/  LDC.64 R14, c[0x4][R0] ;  /* 0x01000000000e7b82 */ /* 0x0010e20000000a00 */
[----:B------:R-:W-:Y:S01]  /*7f50*/  IMAD.U32 R5, RZ, RZ, UR5 ;  /* 0x00000005ff057e24 */ /* 0x000fe2000f8e00ff */
        /* <DEDUP_REMOVED lines=9> */
[----:B-123--:R-:W-:Y:S05]  /*7ff0*/  CALL.ABS.NOINC R14 ;  /* 0x000000000e007343 */ /* 0x00efea0003c00000 */
.L_x_11458:
[----:B------:R-:W3:Y:S01]  /*8000*/  S2R R20, SR_TID.X ;  /* 0x0000000000147919 */ /* 0x000ee20000002100 */
[----:B------:R-:W-:Y:S01]  /*8010*/  ULDC.U8 UR4, c[0x0][0x410] ;  /* 0x0001040000047ab9 */ /* 0x000fe20000000000 */
[----:B---3--:R-:W-:Y:S02]  /*8020*/  VIADD R21, R20, 0xffffff80 ;  /* 0xffffff8014157836 */ /* 0x008fe40000000000 */
[----:B------:R-:W3:Y:S01]  /*8030*/  LDL R20, [R1+0x60] ;  /* 0x0000600001147983 */ /* 0x000ee20000100800 */
[----:B------:R-:W-:Y:S01]  /*8040*/  ISETP.NE.AND P0, PT, RZ, UR4, PT ;  /* 0x00000004ff007c0c */ /* 0x000fe2000bf05270 */
[----:B------:R-:W-:Y:S01]  /*8050*/  BSSY B0, `(.L_x_11459) ;  /* 0x00003c5000007945 */ /* 0x000fe20003800000 */
[----:B------:R-:W-:-:S04]  /*8060*/  LEA.HI R54, R21, R21, RZ, 0x1 ;  /* 0x0000001515367211 */ /* 0x000fc800078f08ff */
[----:B------:R-:W-:-:S05]  /*8070*/  SHF.R.S32.HI R54, RZ, 0x1, R54 ;  /* 0x00000001ff367819 */ /* 0x000fca0000011436 */
[----:B---3--:R-:W-:Y:S02]  /*8080*/  IMAD.IADD R10, R54, 0x1, R20 ;  /* 0x00000001360a7824 */ /* 0x008fe400078e0214 */
[----:B------:R-:W-:Y:S05]  /*8090*/  @!P0 BRA `(.L_x_11460) ;  /* 0x0000001c00788947 */ /* 0x000fea0003800000 */
[----:B------:R-:W3:Y:S01]  /*80a0*/  LDC R45, c[0x0][0x448] ;  /* 0x00011200ff2d7b82 */ /* 0x000ee20000000800 */
[----:B------:R-:W-:Y:S01]  /*80b0*/  ULDC.64 UR4, c[0x0][0x3f8] ;  /* 0x0000fe0000047ab9 */ /* 0x000fe20000000a00 */
[----:B------:R-:W-:Y:S01]  /*80c0*/  ULDC.64 UR6, c[0x0][0x408] ;  /* 0x0001020000067ab9 */ /* 0x000fe20000000a00 */
[----:B------:R-:W-:Y:S02]  /*80d0*/  IMAD.MOV.U32 R6, RZ, RZ, R24 ;  /* 0x000000ffff067224 */ /* 0x000fe400078e0018 */
[----:B------:R-:W-:Y:S02]  /*80e0*/  IMAD.MOV.U32 R7, RZ, RZ, R27 ;  /* 0x000000ffff077224 */ /* 0x000fe400078e001b */
[----:B------:R-:W-:Y:S02]  /*80f0*/  IMAD.MOV.U32 R8, RZ, RZ, R98 ;  /* 0x000000ffff087224 */ /* 0x000fe400078e0062 */
[----:B------:R-:W-:Y:S01]  /*8100*/  IMAD.MOV.U32 R9, RZ, RZ, R29 ;  /* 0x000000ffff097224 */ /* 0x000fe200078e001d */
[----:B---3--:R-:W-:-:S13]  /*8110*/  ISETP.NE.AND P0, PT, R45, 0x1, PT ;  /* 0x000000012d00780c */ /* 0x008fda0003f05270 */
[----:B------:R-:W3:Y:S08]  /*8120*/  @P0 LDC R3, c[0x0][0x44c] ;  /* 0x00011300ff030b82 */ /* 0x000ef00000000800 */
[----:B------:R-:W4:Y:S01]  /*8130*/  @P0 LDC R5, c[0x0][0x450] ;  /* 0x00011400ff050b82 */ /* 0x000f220000000800 */
[----:B---3--:R-:W-:-:S04]  /*8140*/  @P0 IMAD.HI.U32 R0, R10, R3, RZ ;  /* 0x000000030a000227 */ /* 0x008fc800078e00ff */
[----:B------:R-:W-:Y:S01]  /*8150*/  IMAD.MOV.U32 R3, RZ, RZ, R10 ;  /* 0x000000ffff037224 */ /* 0x000fe200078e000a */
[----:B----4-:R-:W-:-:S04]  /*8160*/  @P0 SHF.R.U32.HI R3, RZ, R5, R0 ;  /* 0x00000005ff030219 */ /* 0x010fc80000011600 */
[----:B------:R-:W-:Y:S01]  /*8170*/  SHF.R.S32.HI R0, RZ, 0x1f, R3 ;  /* 0x0000001fff007819 */ /* 0x000fe20000011403 */
[----:B------:R-:W-:-:S04]  /*8180*/  IMAD.WIDE.U32 R6, R3, UR4, R6 ;  /* 0x0000000403067c25 */ /* 0x000fc8000f8e0006 */
[C---:B------:R-:W-:Y:S02]  /*8190*/  IMAD R4, R0.reuse, UR4, RZ ;  /* 0x0000000400047c24 */ /* 0x040fe4000f8e02ff */
[----:B------:R-:W-:Y:S02]  /*81a0*/  IMAD R0, R0, UR6, RZ ;  /* 0x0000000600007c24 */ /* 0x000fe4000f8e02ff */
[C---:B------:R-:W-:Y:S01]  /*81b0*/  IMAD R13, R3.reuse, UR5, R4 ;  /* 0x00000005030d7c24 */ /* 0x040fe2000f8e0204 */
[----:B------:R-:W-:Y:S01]  /*81c0*/  ULDC.64 UR4, c[0x0][0x3e8] ;  /* 0x0000fa0000047ab9 */ /* 0x000fe20000000a00 */
[----:B------:R-:W-:-:S04]  /*81d0*/  IMAD.WIDE.U32 R8, R3, UR6, R8 ;  /* 0x0000000603087c25 */ /* 0x000fc8000f8e0008 */
[----:B------:R-:W-:Y:S01]  /*81e0*/  IMAD R5, R3, UR7, R0 ;  /* 0x0000000703057c24 */ /* 0x000fe2000f8e0200 */
[----:B------:R-:W-:Y:S01]  /*81f0*/  ULDC.64 UR6, c[0x0][0x400] ;  /* 0x0001000000067ab9 */ /* 0x000fe20000000a00 */
[----:B------:R-:W-:Y:S01]  /*8200*/  IMAD.IADD R13, R7, 0x1, R13 ;  /* 0x00000001070d7824 */ /* 0x000fe200078e020d */
[----:B------:R-:W-:Y:S01]  /*8210*/  LEA R0, P0, R6, UR4, 0x1 ;  /* 0x0000000406007c11 */ /* 0x000fe2000f8008ff */
[----:B------:R-:W-:Y:S01]  /*8220*/  IMAD.IADD R5, R9, 0x1, R5 ;  /* 0x0000000109057824 */ /* 0x000fe200078e0205 */
[----:B------:R-:W-:Y:S01]  /*8230*/  LEA R4, P1, R8, UR6, 0x1 ;  /* 0x0000000608047c11 */ /* 0x000fe2000f8208ff */
[----:B------:R-:W-:Y:S01]  /*8240*/  UMOV UR4, 0xffffffff ;  /* 0xffffffff00047882 */ /* 0x000fe20000000000 */
[----:B------:R-:W-:Y:S02]  /*8250*/  LEA.HI.X R13, R6, UR5, R13, 0x1, P0 ;  /* 0x00000005060d7c11 */ /* 0x000fe400080f0c0d */
[----:B------:R-:W-:Y:S01]  /*8260*/  LEA.HI.X R5, R8, UR7, R5, 0x1, P1 ;  /* 0x0000000708057c11 */ /* 0x000fe200088f0c05 */
[----:B------:R-:W-:Y:S08]  /*8270*/  BRA.DIV UR4, `(.L_x_11461) ;  /* 0x000001ca04707947 */ /* 0x000ff0000b800000 */
[----:B------:R3:W4:Y:S04]  /*8280*/  SHFL.IDX PT, R3, R13, RZ, 0x1e1f ;  /* 0x001e1fff0d037589 */ /* 0x00072800000e0000 */
[----:B------:R-:W1:Y:S04]  /*8290*/  SHFL.IDX PT, R0, R0, RZ, 0x1e1f ;  /* 0x001e1fff00007589 */ /* 0x000e6800000e0000 */
[----:B------:R-:W1:Y:S04]  /*82a0*/  SHFL.IDX PT, R5, R5, RZ, 0x1e1f ;  /* 0x001e1fff05057589 */ /* 0x000e6800000e0000 */
[----:B0-----:R3:W0:Y:S02]  /*82b0*/  SHFL.IDX PT, R14, R4, RZ, 0x1e1f ;  /* 0x001e1fff040e7589 */ /* 0x00162400000e0000 */
.L_x_11743:
[----:B------:R-:W-:Y:S01]  /*82c0*/  IMAD R45, R154, R45, RZ ;  /* 0x0000002d9a2d7224 */ /* 0x000fe200078e02ff */
[----:B------:R-:W-:Y:S01]  /*82d0*/  BSSY B1, `(.L_x_11462) ;  /* 0x000005d000017945 */ /* 0x000fe20003800000 */
[----:B------:R-:W-:Y:S02]  /*82e0*/  CS2R R36, SRZ ;  /* 0x0000000000247805 */ /* 0x000fe4000001ff00 */
[----:B------:R-:W-:Y:S02]  /*82f0*/  CS2R R34, SRZ ;  /* 0x0000000000227805 */ /* 0x000fe4000001ff00 */
[----:B------:R-:W-:Y:S02]  /*8300*/  CS2R R28, SRZ ;  /* 0x00000000001c7805 */ /* 0x000fe4000001ff00 */
[----:B------:R-:W-:Y:S01]  /*8310*/  ISETP.GE.AND P0, PT, R10, R45, PT ;  /* 0x0000002d0a00720c */ /* 0x000fe20003f06270 */
[----:B------:R-:W-:Y:S01]  /*8320*/  IMAD R45, R33, -0xc0, R45 ;  /* 0xffffff40212d7824 */ /* 0x000fe200078e022d */
[----:B------:R-:W-:-:S02]  /*8330*/  CS2R R24, SRZ ;  /* 0x0000000000187805 */ /* 0x000fc4000001ff00 */
[----:B---3--:R-:W-:Y:S02]  /*8340*/  CS2R R12, SRZ ;  /* 0x00000000000c7805 */ /* 0x008fe4000001ff00 */
        /* <DEDUP_REMOVED lines=8> */
[----:B------:R-:W3:Y:S01]  /*83d0*/  LDL R42, [R1+0x8c] ;  /* 0x00008c00012a7983 */ /* 0x000ee20000100800 */
[----:B------:R-:W-:-:S03]  /*83e0*/  ULDC UR4, c[0x0][0x3f4] ;  /* 0x0000fd0000047ab9 */ /* 0x000fc60000000800 */
[----:B--2---:R-:W2:Y:S04]  /*83f0*/  LDL R41, [R1+0x84] ;  /* 0x0000840001297983 */ /* 0x004ea80000100800 */
[----:B-1----:R-:W4:Y:S04]  /*8400*/  LDL R40, [R1+0x88] ;  /* 0x0000880001287983 */ /* 0x002f280000100800 */
[----:B------:R-:W4:Y:S04]  /*8410*/  LDL R15, [R1+0x80] ;  /* 0x00008000010f7983 */ /* 0x000f280000100800 */
[----:B------:R-:W4:Y:S04]  /*8420*/  LDL.64 R56, [R1+0x58] ;  /* 0x0000580001387983 */ /* 0x000f280000100a00 */
        /* <DEDUP_REMOVED lines=9> */
[C---:B---3--:R-:W-:Y:S01]  /*84c0*/  ISETP.GE.AND P3, PT, R42.reuse, UR4, PT ;  /* 0x000000042a007c0c */ /* 0x048fe2000bf66270 */
[----:B------:R-:W-:Y:S01]  /*84d0*/  IMAD.SHL.U32 R9, R42, 0x2, RZ ;  /* 0x000000022a097824 */ /* 0x000fe200078e00ff */
[----:B------:R-:W-:Y:S02]  /*84e0*/  SHF.R.S32.HI R4, RZ, 0x1f, R42 ;  /* 0x0000001fff047819 */ /* 0x000fe4000001142a */
[C---:B--2---:R-:W-:Y:S01]  /*84f0*/  ISETP.GE.AND P2, PT, R41.reuse, UR4, PT ;  /* 0x0000000429007c0c */ /* 0x044fe2000bf46270 */
[C---:B------:R-:W-:Y:S01]  /*8500*/  IMAD.SHL.U32 R49, R41.reuse, 0x2, RZ ;  /* 0x0000000229317824 */ /* 0x040fe200078e00ff */
[----:B------:R-:W-:Y:S02]  /*8510*/  SHF.R.S32.HI R8, RZ, 0x1f, R41 ;  /* 0x0000001fff087819 */ /* 0x000fe40000011429 */
[C---:B----4-:R-:W-:Y:S01]  /*8520*/  ISETP.GE.AND P1, PT, R40.reuse, UR4, PT ;  /* 0x0000000428007c0c */ /* 0x050fe2000bf26270 */
[----:B------:R-:W-:Y:S01]  /*8530*/  IMAD.SHL.U32 R43, R40, 0x2, RZ ;  /* 0x00000002282b7824 */ /* 0x000fe200078e00ff */
[----:B------:R-:W-:-:S02]  /*8540*/  SHF.L.U64.HI R20, R41, 0x1, R8 ;  /* 0x0000000129147819 */ /* 0x000fc40000010208 */
[----:B------:R-:W-:Y:S01]  /*8550*/  SHF.L.U64.HI R4, R42, 0x1, R4 ;  /* 0x000000012a047819 */ /* 0x000fe20000010204 */
[C---:B------:R-:W-:Y:S01]  /*8560*/  IMAD.SHL.U32 R7, R15.reuse, 0x2, RZ ;  /* 0x000000020f077824 */ /* 0x040fe200078e00ff */
[-C--:B0-----:R-:W-:Y:S02]  /*8570*/  @!P3 IADD3 R8, P5, R14, R9.reuse, RZ ;  /* 0x000000090e08b210 */ /* 0x081fe40007fbe0ff */
[----:B------:R-:W-:Y:S02]  /*8580*/  @!P3 IADD3 R10, P4, R0, R9, RZ ;  /* 0x00000009000ab210 */ /* 0x000fe40007f9e0ff */
[----:B------:R-:W-:Y:S02]  /*8590*/  ISETP.GE.AND P0, PT, R15, UR4, PT ;  /* 0x000000040f007c0c */ /* 0x000fe4000bf06270 */
[----:B------:R-:W-:Y:S01]  /*85a0*/  @!P3 IADD3.X R9, R5, R4, RZ, P5, !PT ;  /* 0x000000040509b210 */ /* 0x000fe20002ffe4ff */
[----:B------:R-:W-:Y:S01]  /*85b0*/  @!P3 IMAD.X R11, R3, 0x1, R4, P4 ;  /* 0x00000001030bb824 */ /* 0x000fe200020e0604 */
[----:B------:R-:W-:-:S02]  /*85c0*/  @!P2 IADD3 R48, P5, R14, R49, RZ ;  /* 0x000000310e30a210 */ /* 0x000fc40007fbe0ff */
[----:B------:R-:W-:Y:S01]  /*85d0*/  SHF.R.S32.HI R6, RZ, 0x1f, R40 ;  /* 0x0000001fff067819 */ /* 0x000fe20000011428 */
[----:B------:R-:W5:Y:S01]  /*85e0*/  @!P3 LD.E.64 R34, desc[UR54][R8.64] ;  /* 0x000000360822b980 */ /* 0x000f62000c101b00 */
[----:B------:R-:W-:Y:S01]  /*85f0*/  @!P2 IADD3 R50, P4, R0, R49, RZ ;  /* 0x000000310032a210 */ /* 0x000fe20007f9e0ff */
[----:B------:R-:W-:Y:S01]  /*8600*/  @!P2 IMAD.X R49, R5, 0x1, R20, P5 ;  /* 0x000000010531a824 */ /* 0x000fe200028e0614 */
[----:B------:R-:W-:Y:S01]  /*8610*/  SHF.L.U64.HI R6, R40, 0x1, R6 ;  /* 0x0000000128067819 */ /* 0x000fe20000010206 */
[----:B------:R0:W5:Y:S01]  /*8620*/  @!P3 LD.E.64 R32, desc[UR54][R10.64] ;  /* 0x000000360a20b980 */ /* 0x000162000c101b00 */
[-C--:B------:R-:W-:Y:S01]  /*8630*/  @!P1 IADD3 R42, P5, R14, R43.reuse, RZ ;  /* 0x0000002b0e2a9210 */ /* 0x080fe20007fbe0ff */
[----:B------:R-:W-:Y:S01]  /*8640*/  @!P2 IMAD.X R51, R3, 0x1, R20, P4 ;  /* 0x000000010333a824 */ /* 0x000fe200020e0614 */
[----:B------:R-:W-:Y:S01]  /*8650*/  SHF.R.S32.HI R12, RZ, 0x1f, R15 ;  /* 0x0000001fff0c7819 */ /* 0x000fe2000001140f */
[----:B------:R-:W5:Y:S01]  /*8660*/  @!P2 LD.E.64 R28, desc[UR54][R48.64] ;  /* 0x00000036301ca980 */ /* 0x000f62000c101b00 */
[----:B------:R-:W-:Y:S01]  /*8670*/  @!P1 IADD3 R46, P4, R0, R43, RZ ;  /* 0x0000002b002e9210 */ /* 0x000fe20007f9e0ff */
[----:B------:R-:W-:Y:S01]  /*8680*/  @!P1 IMAD.X R43, R5, 0x1, R6, P5 ;  /* 0x00000001052b9824 */ /* 0x000fe200028e0606 */
[----:B------:R-:W-:Y:S01]  /*8690*/  SHF.L.U64.HI R12, R15, 0x1, R12 ;  /* 0x000000010f0c7819 */ /* 0x000fe2000001020c */
[----:B------:R-:W-:Y:S01]  /*86a0*/  IMAD.SHL.U32 R15, R52, 0x2, RZ ;  /* 0x00000002340f7824 */ /* 0x000fe200078e00ff */
[----:B------:R-:W-:Y:S01]  /*86b0*/  @!P0 IADD3 R40, P5, R0, R7, RZ ;  /* 0x0000000700288210 */ /* 0x000fe20007fbe0ff */
[----:B------:R-:W-:Y:S01]  /*86c0*/  @!P1 IMAD.X R47, R3, 0x1, R6, P4 ;  /* 0x00000001032f9824 */ /* 0x000fe200020e0606 */
[----:B------:R-:W-:-:S02]  /*86d0*/  ISETP.GE.AND P4, PT, R56, UR4, PT ;  /* 0x0000000438007c0c */ /* 0x000fc4000bf86270 */
[----:B0-----:R-:W-:Y:S02]  /*86e0*/  CS2R R10, SRZ ;  /* 0x00000000000a7805 */ /* 0x001fe4000001ff00 */
[----:B------:R-:W-:Y:S01]  /*86f0*/  CS2R R8, SRZ ;  /* 0x0000000000087805 */ /* 0x000fe2000001ff00 */
[--C-:B------:R-:W-:Y:S01]  /*8700*/  @!P0 IMAD.X R41, R3, 0x1, R12.reuse, P5 ;  /* 0x0000000103298824 */ /* 0x100fe200028e060c */
[----:B------:R-:W-:Y:S01]  /*8710*/  @!P0 IADD3 R6, P5, R14, R7, RZ ;  /* 0x000000070e068210 */ /* 0x000fe20007fbe0ff */
[----:B------:R-:W5:Y:S04]  /*8720*/  @!P2 LD.E.64 R30, desc[UR54][R50.64] ;  /* 0x00000036321ea980 */ /* 0x000f68000c101b00 */
[----:B------:R-:W-:Y:S01]  /*8730*/  @!P0 IMAD.X R7, R5, 0x1, R12, P5 ;  /* 0x0000000105078824 */ /* 0x000fe200028e060c */
[----:B------:R-:W-:Y:S01]  /*8740*/  ISETP.GE.AND P5, PT, R52, UR4, PT ;  /* 0x0000000434007c0c */ /* 0x000fe2000bfa6270 */
[----:B------:R-:W5:Y:S01]  /*8750*/  @!P1 LD.E.64 R26, desc[UR54][R46.64] ;  /* 0x000000362e1a9980 */ /* 0x000f62000c101b00 */
[----:B------:R-:W-:-:S02]  /*8760*/  @!P4 IMAD.MOV.U32 R12, RZ, RZ, R0 ;  /* 0x000000ffff0cc224 */ /* 0x000fc400078e0000 */
[----:B------:R-:W-:Y:S01]  /*8770*/  @!P4 IMAD.MOV.U32 R13, RZ, RZ, R3 ;  /* 0x000000ffff0dc224 */ /* 0x000fe200078e0003 */
[----:B------:R-:W5:Y:S01]  /*8780*/  @!P1 LD.E.64 R24, desc[UR54][R42.64] ;  /* 0x000000362a189980 */ /* 0x000f62000c101b00 */
[----:B------:R-:W-:Y:S02]  /*8790*/  @!P4 IMAD.MOV.U32 R4, RZ, RZ, R14 ;  /* 0x000000ffff04c224 */ /* 0x000fe400078e000e */
[----:B------:R-:W-:-:S04]  /*87a0*/  @!P4 IMAD.WIDE R12, R56, 0x2, R12 ;  /* 0x00000002380cc825 */ /* 0x000fc800078e020c */
[----:B------:R-:W-:Y:S01]  /*87b0*/  @!P4 IMAD.WIDE R20, R56, 0x2, R4 ;  /* 0x000000023814c825 */ /* 0x000fe200078e0204 */
[----:B------:R-:W-:Y:S01]  /*87c0*/  SHF.R.S32.HI R4, RZ, 0x1f, R52 ;  /* 0x0000001fff047819 */ /* 0x000fe20000011434 */
[----:B------:R0:W5:Y:S03]  /*87d0*/  @!P4 LD.E.64 R38, desc[UR54][R12.64] ;  /* 0x000000360c26c980 */ /* 0x000166000c101b00 */
[----:B------:R-:W-:Y:S01]  /*87e0*/  SHF.L.U64.HI R4, R52, 0x1, R4 ;  /* 0x0000000134047819 */ /* 0x000fe20000010204 */
[----:B------:R1:W5:Y:S01]  /*87f0*/  @!P4 LD.E.64 R36, desc[UR54][R20.64] ;  /* 0x000000361424c980 */ /* 0x000362000c101b00 */
[----:B------:R-:W-:-:S05]  /*8800*/  @!P5 IADD3 R52, P4, R0, R15, RZ ;  /* 0x0000000f0034d210 */ /* 0x000fca0007f9e0ff */
[--C-:B------:R-:W-:Y:S01]  /*8810*/  @!P5 IMAD.X R53, R3, 0x1, R4.reuse, P4 ;  /* 0x000000010335d824 */ /* 0x100fe200020e0604 */
[----:B------:R-:W-:Y:S02]  /*8820*/  @!P5 IADD3 R14, P4, R14, R15, RZ ;  /* 0x0000000f0e0ed210 */ /* 0x000fe40007f9e0ff */
[----:B0-----:R-:W-:Y:S02]  /*8830*/  CS2R R12, SRZ ;  /* 0x00000000000c7805 */ /* 0x001fe4000001ff00 */
[----:B-1----:R-:W-:Y:S01]  /*8840*/  CS2R R20, SRZ ;  /* 0x0000000000147805 */ /* 0x002fe2000001ff00 */
[----:B------:R3:W5:Y:S01]  /*8850*/  @!P5 LD.E.64 R10, desc[UR54][R52.64] ;  /* 0x00000036340ad980 */ /* 0x000762000c101b00 */
[----:B------:R-:W-:-:S03]  /*8860*/  @!P5 IMAD.X R15, R5, 0x1, R4, P4 ;  /* 0x00000001050fd824 */ /* 0x000fc600020e0604 */
[----:B------:R3:W5:Y:S04]  /*8870*/  @!P0 LD.E.64 R12, desc[UR54][R6.64] ;  /* 0x00000036060c8980 */ /* 0x000768000c101b00 */
[----:B------:R3:W5:Y:S04]  /*8880*/  @!P0 LD.E.64 R20, desc[UR54][R40.64] ;  /* 0x0000003628148980 */ /* 0x000768000c101b00 */
[----:B------:R3:W5:Y:S02]  /*8890*/  @!P5 LD.E.64 R8, desc[UR54][R14.64] ;  /* 0x000000360e08d980 */ /* 0x000764000c101b00 */
.L_x_11463:
[----:B------:R-:W-:Y:S05]  /*88a0*/  BSYNC B1 ;  /* 0x0000000000017941 */ /* 0x000fea0003800000 */
.L_x_11462:
[----:B------:R-:W-:Y:S01]  /*88b0*/  ULEA.HI UR4, UR37, UR37, URZ, 0x1 ;  /* 0x0000002525047291 */ /* 0x000fe2000f8f083f */
[----:B----45:R-:W-:Y:S01]  /*88c0*/  IMAD.MOV.U32 R3, RZ, RZ, R37 ;  /* 0x000000ffff037224 */ /* 0x030fe200078e0025 */
[----:B------:R-:W-:Y:S01]  /*88d0*/  VIMNMX R45, R45, 0xc0, PT ;  /* 0x000000c02d2d7848 */ /* 0x000fe20003fe0100 */
[----:B-1----:R-:W-:Y:S01]  /*88e0*/  IMAD.MOV.U32 R0, RZ, RZ, R36 ;  /* 0x000000ffff007224 */ /* 0x002fe200078e0024 */
[----:B------:R-:W-:Y:S01]  /*88f0*/  ULOP3.LUT UR4, UR4, 0xfffffffe, URZ, 0xc0, !UPT ;  /* 0xfffffffe04047892 */ /* 0x000fe2000f8ec03f */
[----:B------:R-:W-:Y:S01]  /*8900*/  IMAD.MOV.U32 R4, RZ, RZ, R34 ;  /* 0x000000ffff047224 */ /* 0x000fe200078e0022 */
[----:B------:R-:W-:Y:S01]  /*8910*/  PRMT R47, R47, 0x5410, R3 ;  /* 0x000054102f2f7816 */ /* 0x000fe20000000003 */
[----:B------:R-:W-:Y:S01]  /*8920*/  IMAD.MOV.U32 R5, RZ, RZ, R29 ;  /* 0x000000ffff057224 */ /* 0x000fe200078e001d */
[----:B------:R-:W-:Y:S01]  /*8930*/  UIADD3 UR4, UR37, -UR4, URZ ;  /* 0x8000000425047290 */ /* 0x000fe2000fffe03f */
[----:B------:R-:W-:Y:S01]  /*8940*/  PRMT R50, R0, 0x7610, R50 ;  /* 0x0000761000327816 */ /* 0x000fe20000000032 */
[----:B------:R-:W-:Y:S01]  /*8950*/  IMAD.MOV.U32 R0, RZ, RZ, R35 ;  /* 0x000000ffff007224 */ /* 0x000fe200078e0023 */
[----:B------:R-:W-:Y:S01]  /*8960*/  PRMT R58, R4, 0x7610, R58 ;  /* 0x00007610043a7816 */ /* 0x000fe2000000003a */
[----:B------:R-:W-:Y:S01]  /*8970*/  IMAD.MOV.U32 R4, RZ, RZ, R28 ;  /* 0x000000ffff047224 */ /* 0x000fe200078e001c */
[----:B------:R-:W-:Y:S01]  /*8980*/  ISETP.GE.AND P1, PT, R54, R45, PT ;  /* 0x0000002d3600720c */ /* 0x000fe20003f26270 */
[----:B---3--:R-:W-:Y:S01]  /*8990*/  IMAD.MOV.U32 R6, RZ, RZ, R13 ;  /* 0x000000ffff067224 */ /* 0x008fe200078e000d */
[----:B------:R-:W-:Y:S01]  /*89a0*/  MOV R3, UR4 ;  /* 0x0000000400037c02 */ /* 0x000fe20008000f00 */
[----:B------:R-:W-:Y:S01]  /*89b0*/  BSSY B1, `(.L_x_11464) ;  /* 0x0000022000017945 */ /* 0x000fe20003800000 */
[----:B------:R-:W-:Y:S01]  /*89c0*/  PRMT R47, R0, 0x7610, R47 ;  /* 0x00007610002f7816 */ /* 0x000fe2000000002f */
[----:B------:R-:W-:Y:S01]  /*89d0*/  IMAD.MOV.U32 R0, RZ, RZ, R24 ;  /* 0x000000ffff007224 */ /* 0x000fe200078e0018 */
[----:B------:R-:W-:-:S02]  /*89e0*/  SHF.L.U32 R3, R3, 0x1f, RZ ;  /* 0x0000001f03037819 */ /* 0x000fc400000006ff */
[----:B------:R-:W-:Y:S01]  /*89f0*/  PRMT R46, R4, 0x7610, R46 ;  /* 0x00007610042e7816 */ /* 0x000fe2000000002e */
[----:B------:R-:W-:Y:S01]  /*8a00*/  IMAD.MOV.U32 R4, RZ, RZ, R25 ;  /* 0x000000ffff047224 */ /* 0x000fe200078e0019 */
[----:B------:R-:W1:Y:S01]  /*8a10*/  SYNCS.PHASECHK.TRANS64.TRYWAIT P0, [R2+URZ+0x2d800], R3 ;  /* 0x02d80003020075a7 */ /* 0x000e62000800017f */
[----:B------:R-:W-:Y:S01]  /*8a20*/  PRMT R45, R45, 0x5410, R5 ;  /* 0x000054102d2d7816 */ /* 0x000fe20000000005 */
[----:B------:R-:W-:Y:S02]  /*8a30*/  IMAD.MOV.U32 R5, RZ, RZ, R12 ;  /* 0x000000ffff057224 */ /* 0x000fe400078e000c */
[----:B------:R-:W-:Y:S01]  /*8a40*/  PRMT R42, R0, 0x5410, R4 ;  /* 0x00005410002a7816 */ /* 0x000fe20000000004 */
[----:B------:R-:W-:Y:S02]  /*8a50*/  IMAD.MOV.U32 R0, RZ, RZ, R8 ;  /* 0x000000ffff007224 */ /* 0x000fe400078e0008 */
[----:B------:R-:W-:Y:S01]  /*8a60*/  PRMT R40, R5, 0x5410, R6 ;  /* 0x0000541005287816 */ /* 0x000fe20000000006 */
[----:B------:R-:W-:-:S02]  /*8a70*/  IMAD.MOV.U32 R4, RZ, RZ, R9 ;  /* 0x000000ffff047224 */ /* 0x000fc400078e0009 */
[----:B------:R-:W-:Y:S02]  /*8a80*/  IMAD.MOV.U32 R5, RZ, RZ, R38 ;  /* 0x000000ffff057224 */ /* 0x000fe400078e0026 */
[----:B------:R-:W-:Y:S01]  /*8a90*/  IMAD.MOV.U32 R6, RZ, RZ, R39 ;  /* 0x000000ffff067224 */ /* 0x000fe200078e0027 */
[----:B0-----:R-:W-:Y:S01]  /*8aa0*/  PRMT R14, R0, 0x5410, R4 ;  /* 0x00005410000e7816 */ /* 0x001fe20000000004 */
[----:B------:R-:W-:Y:S01]  /*8ab0*/  IMAD.MOV.U32 R0, RZ, RZ, R32 ;  /* 0x000000ffff007224 */ /* 0x000fe200078e0020 */
        /* <DEDUP_REMOVED lines=14> */
[----:B--2---:R-:W-:Y:S01]  /*8ba0*/  PRMT R41, R5, 0x5410, R6 ;  /* 0x0000541005297816 */ /* 0x004fe20000000006 */
[----:B------:R-:W-:Y:S01]  /*8bb0*/  IMAD.MOV.U32 R4, RZ, RZ, R11 ;  /* 0x000000ffff047224 */ /* 0x000fe200078e000b */
[----:B-1----:R-:W-:Y:S06]  /*8bc0*/  @!P0 BRA `(.L_x_11465) ;  /* 0x000001c000888947 */ /* 0x002fec0003800000 */
.L_x_11744:
[----:B------:R-:W-:Y:S05]  /*8bd0*/  BSYNC B1 ;  /* 0x0000000000017941 */ /* 0x000fea0003800000 */
.L_x_11464:
[----:B------:R-:W-:Y:S01]  /*8be0*/  PRMT R15, R0, 0x5410, R4 ;  /* 0x00005410000f7816 */ /* 0x000fe20000000004 */
[----:B------:R-:W-:Y:S06]  /*8bf0*/  @P1 BRA `(.L_x_11466) ;  /* 0x0000003000281947 */ /* 0x000fec0003800000 */
[----:B------:R-:W2:Y:S01]  /*8c00*/  LDL.64 R54, [R1+0x58] ;  /* 0x0000580001367983 */ /* 0x000ea20000100a00 */
[----:B------:R-:W2:Y:S03]  /*8c10*/  LDC R4, c[0x0][0x3f4] ;  /* 0x0000fd00ff047b82 */ /* 0x000ea60000000800 */
[----:B------:R-:W0:Y:S04]  /*8c20*/  LDL R53, [R1+0xa0] ;  /* 0x0000a00001357983 */ /* 0x000e280000100800 */
[----:B------:R-:W3:Y:S04]  /*8c30*/  LDL R52, [R1+0x8c] ;  /* 0x00008c0001347983 */ /* 0x000ee80000100800 */
[----:B------:R-:W4:Y:S04]  /*8c40*/  LDL R51, [R1+0x84] ;  /* 0x0000840001337983 */ /* 0x000f280000100800 */
[----:B------:R-:W5:Y:S04]  /*8c50*/  LDL R49, [R1+0x88] ;  /* 0x0000880001317983 */ /* 0x000f680000100800 */
[----:B------:R-:W5:Y:S04]  /*8c60*/  LDL R7, [R1+0x80] ;  /* 0x0000800001077983 */ /* 0x000f680000100800 */
[----:B------:R-:W5:Y:S01]  /*8c70*/  LDL R6, [R1+0x94] ;  /* 0x0000940001067983 */ /* 0x000f620000100800 */
[----:B------:R-:W1:Y:S01]  /*8c80*/  S2R R5, SR_TID.X ;  /* 0x0000000000057919 */ /* 0x000e620000002100 */
[----:B------:R-:W-:Y:S01]  /*8c90*/  BSSY B1, `(.L_x_11467) ;  /* 0x000003d000017945 */ /* 0x000fe20003800000 */
[----:B-1----:R-:W-:-:S05]  /*8ca0*/  VIADD R5, R5, 0xffffff80 ;  /* 0xffffff8005057836 */ /* 0x002fca0000000000 */
[----:B------:R-:W-:-:S04]  /*8cb0*/  SHF.R.S32.HI R0, RZ, 0x1f, R5 ;  /* 0x0000001fff007819 */ /* 0x000fc80000011405 */
[----:B------:R-:W-:-:S04]  /*8cc0*/  LEA.HI R0, R0, R5, RZ, 0x2 ;  /* 0x0000000500007211 */ /* 0x000fc800078f10ff */
[--C-:B------:R-:W-:Y:S02]  /*8cd0*/  SHF.R.S32.HI R5, RZ, 0x2, R0.reuse ;  /* 0x00000002ff057819 */ /* 0x100fe40000011400 */
[----:B------:R-:W-:-:S04]  /*8ce0*/  SHF.R.S32.HI R0, RZ, 0x1f, R0 ;  /* 0x0000001fff007819 */ /* 0x000fc80000011400 */
[----:B------:R-:W-:-:S04]  /*8cf0*/  LEA.HI R0, R0, R5, RZ, 0x2 ;  /* 0x0000000500007211 */ /* 0x000fc800078f10ff */
[----:B------:R-:W-:-:S05]  /*8d00*/  LOP3.LUT R0, R0, 0xfffffffc, RZ, 0xc0, !PT ;  /* 0xfffffffc00007812 */ /* 0x000fca00078ec0ff */
[----:B------:R-:W-:-:S05]  /*8d10*/  IMAD.IADD R5, R5, 0x1, -R0 ;  /* 0x0000000105057824 */ /* 0x000fca00078e0a00 */
[----:B------:R-:W-:Y:S02]  /*8d20*/  LOP3.LUT P0, RZ, R5, 0x2, RZ, 0xc0, !PT ;  /* 0x0000000205ff7812 */ /* 0x000fe4000780c0ff */
[----:B--2---:R-:W-:Y:S01]  /*8d30*/  ISETP.GE.AND P6, PT, R54, R4, PT ;  /* 0x000000043600720c */ /* 0x004fe20003fc6270 */
[----:B0-----:R-:W-:-:S04]  /*8d40*/  IMAD R3, R53, 0x2, R2 ;  /* 0x0000000235037824 */ /* 0x001fc800078e0202 */
[----:B------:R-:W-:Y:S01]  /*8d50*/  VIADD R0, R3, 0x20 ;  /* 0x0000002003007836 */ /* 0x000fe20000000000 */
[-C--:B---3--:R-:W-:Y:S02]  /*8d60*/  ISETP.GE.AND P1, PT, R52, R4.reuse, PT ;  /* 0x000000043400720c */ /* 0x088fe40003f26270 */
[-C--:B----4-:R-:W-:Y:S02]  /*8d70*/  ISETP.GE.AND P2, PT, R51, R4.reuse, PT ;  /* 0x000000043300720c */ /* 0x090fe40003f46270 */
[-C--:B-----5:R-:W-:Y:S02]  /*8d80*/  ISETP.GE.AND P3, PT, R49, R4.reuse, PT ;  /* 0x000000043100720c */ /* 0x0a0fe40003f66270 */
[-C--:B------:R-:W-:Y:S02]  /*8d90*/  ISETP.GE.AND P4, PT, R7, R4.reuse, PT ;  /* 0x000000040700720c */ /* 0x080fe40003f86270 */
[----:B------:R-:W-:Y:S01]  /*8da0*/  ISETP.GE.AND P5, PT, R6, R4, PT ;  /* 0x000000040600720c */ /* 0x000fe20003fa6270 */
        /* <DEDUP_REMOVED lines=43> */
.L_x_11468:
[----:B------:R-:W-:Y:S05]  /*9060*/  BSYNC B1 ;  /* 0x0000000000017941 */ /* 0x000fea0003800000 */
.L_x_11467:
[----:B------:R-:W-:Y:S01]  /*9070*/  BSSY B1, `(.L_x_11469) ;  /* 0x000002d000017945 */ /* 0x000fe20003800000 */
[----:B------:R-:W-:-:S03]  /*9080*/  @P0 VIADD R0, R3, 0xffffffe0 ;  /* 0xffffffe003000836 */ /* 0x000fc60000000000 */
        /* <DEDUP_REMOVED lines=43> */
.L_x_11470:
[----:B------:R-:W-:Y:S05]  /*9340*/  BSYNC B1 ;  /* 0x0000000000017941 */ /* 0x000fea0003800000 */
.L_x_11469:
        /* <DEDUP_REMOVED lines=44> */
.L_x_11472:
[----:B------:R-:W-:Y:S05]  /*9610*/  BSYNC B1 ;  /* 0x0000000000017941 */ /* 0x000fea0003800000 */
.L_x_11471:
        /* <DEDUP_REMOVED lines=44> */
.L_x_11474:
[----:B------:R-:W-:Y:S05]  /*98e0*/  BSYNC B1 ;  /* 0x0000000000017941 */ /* 0x000fea0003800000 */
.L_x_11473:
        /* <DEDUP_REMOVED lines=44> */
.L_x_11476:
[----:B------:R-:W-:Y:S05]  /*9bb0*/  BSYNC B1 ;  /* 0x0000000000017941 */ /* 0x000fea0003800000 */
.L_x_11475:
        /* <DEDUP_REMOVED lines=44> */
.L_x_11460:
[----:B------:R-:W3:Y:S01]  /*9e80*/  LDC R9, c[0x0][0x448] ;  /* 0x00011200ff097b82 */ /* 0x000ee20000000800 */
[----:B------:R-:W-:Y:S01]  /*9e90*/  ULDC.64 UR4, c[0x0][0x3f8] ;  /* 0x0000fe0000047ab9 */ /* 0x000fe20000000a00 */
[----:B------:R-:W-:Y:S01]  /*9ea0*/  ULDC.64 UR6, c[0x0][0x408] ;  /* 0x0001020000067ab9 */ /* 0x000fe20000000a00 */
        /* <DEDUP_REMOVED lines=8> */
[----:B----4-:R-:W-:Y:S01]  /*9f30*/  @P0 SHF.R.U32.HI R3, RZ, R5, R0 ;  /* 0x00000005ff030219 */ /* 0x010fe20000011600 */
[----:B------:R-:W-:-:S03]  /*9f40*/  IMAD.MOV.U32 R5, RZ, RZ, R27 ;  /* 0x000000ffff057224 */ /* 0x000fc600078e001b */
[----:B------:R-:W-:Y:S01]  /*9f50*/  SHF.R.S32.HI R0, RZ, 0x1f, R3 ;  /* 0x0000001fff007819 */ /* 0x000fe20000011403 */
[----:B------:R-:W-:-:S04]  /*9f60*/  IMAD.WIDE.U32 R4, R3, UR4, R4 ;  /* 0x0000000403047c25 */ /* 0x000fc8000f8e0004 */
[C---:B------:R-:W-:Y:S02]  /*9f70*/  IMAD R8, R0.reuse, UR4, RZ ;  /* 0x0000000400087c24 */ /* 0x040fe4000f8e02ff */
[----:B------:R-:W-:Y:S02]  /*9f80*/  IMAD R0, R0, UR6, RZ ;  /* 0x0000000600007c24 */ /* 0x000fe4000f8e02ff */
[C---:B------:R-:W-:Y:S01]  /*9f90*/  IMAD R13, R3.reuse, UR5, R8 ;  /* 0x00000005030d7c24 */ /* 0x040fe2000f8e0208 */
[----:B------:R-:W-:Y:S01]  /*9fa0*/  ULDC.64 UR4, c[0x0][0x3e8] ;  /* 0x0000fa0000047ab9 */ /* 0x000fe20000000a00 */
[----:B------:R-:W-:-:S03]  /*9fb0*/  IMAD.WIDE.U32 R6, R3, UR6, R6 ;  /* 0x0000000603067c25 */ /* 0x000fc6000f8e0006 */
[----:B------:R-:W-:Y:S01]  /*9fc0*/  IADD3 R13, R5, R13, RZ ;  /* 0x0000000d050d7210 */ /* 0x000fe20007ffe0ff */
[----:B------:R-:W-:Y:S01]  /*9fd0*/  IMAD R21, R3, UR7, R0 ;  /* 0x0000000703157c24 */ /* 0x000fe2000f8e0200 */
[----:B------:R-:W-:Y:S01]  /*9fe0*/  ULDC.64 UR6, c[0x0][0x400] ;  /* 0x0001000000067ab9 */ /* 0x000fe20000000a00 */
[----:B------:R-:W-:Y:S01]  /*9ff0*/  LEA R0, P0, R4, UR4, 0x1 ;  /* 0x0000000404007c11 */ /* 0x000fe2000f8008ff */
[----:B------:R-:W-:Y:S01]  /*a000*/  UMOV UR4, 0xffffffff ;  /* 0xffffffff00047882 */ /* 0x000fe20000000000 */
[----:B------:R-:W-:Y:S01]  /*a010*/  IMAD.IADD R21, R7, 0x1, R21 ;  /* 0x0000000107157824 */ /* 0x000fe200078e0215 */
[----:B------:R-:W-:Y:S02]  /*a020*/  LEA R20, P1, R6, UR6, 0x1 ;  /* 0x0000000606147c11 */ /* 0x000fe4000f8208ff */
[----:B------:R-:W-:Y:S02]  /*a030*/  LEA.HI.X R13, R4, UR5, R13, 0x1, P0 ;  /* 0x00000005040d7c11 */ /* 0x000fe400080f0c0d */
[----:B------:R-:W-:Y:S01]  /*a040*/  LEA.HI.X R21, R6, UR7, R21, 0x1, P1 ;  /* 0x0000000706157c11 */ /* 0x000fe200088f0c15 */
[----:B------:R-:W-:Y:S08]  /*a050*/  BRA.DIV UR4, `(.L_x_11477) ;  /* 0x000001ae04787947 */ /* 0x000ff0000b800000 */
[----:B------:R3:W4:Y:S04]  /*a060*/  SHFL.IDX PT, R3, R13, RZ, 0x1e1f ;  /* 0x001e1fff0d037589 */ /* 0x00072800000e0000 */
[----:B------:R-:W0:Y:S04]  /*a070*/  SHFL.IDX PT, R0, R0, RZ, 0x1e1f ;  /* 0x001e1fff00007589 */ /* 0x000e2800000e0000 */
[----:B------:R-:W0:Y:S04]  /*a080*/  SHFL.IDX PT, R21, R21, RZ, 0x1e1f ;  /* 0x001e1fff15157589 */ /* 0x000e2800000e0000 */
[----:B---3--:R-:W0:Y:S02]  /*a090*/  SHFL.IDX PT, R20, R20, RZ, 0x1e1f ;  /* 0x001e1fff14147589 */ /* 0x008e2400000e0000 */
.L_x_11750:
[----:B------:R-:W-:Y:S01]  /*a0a0*/  IMAD R9, R154, R9, RZ ;  /* 0x000000099a097224 */ /* 0x000fe200078e02ff */
[----:B------:R-:W-:Y:S01]  /*a0b0*/  BSSY B1, `(.L_x_11478) ;  /* 0x0000038000017945 */ /* 0x000fe20003800000 */
[----:B------:R-:W-:Y:S02]  /*a0c0*/  CS2R R4, SRZ ;  /* 0x0000000000047805 */ /* 0x000fe4000001ff00 */
[----:B------:R-:W-:Y:S01]  /*a0d0*/  CS2R R6, SRZ ;  /* 0x0000000000067805 */ /* 0x000fe2000001ff00 */
[----:B------:R-:W-:Y:S01]  /*a0e0*/  IMAD R45, R33, -0xc0, R9 ;  /* 0xffffff40212d7824 */ /* 0x000fe200078e0209 */
[----:B------:R-:W-:Y:S02]  /*a0f0*/  ISETP.GE.AND P0, PT, R10, R9, PT ;  /* 0x000000090a00720c */ /* 0x000fe40003f06270 */
[----:B------:R-:W-:Y:S02]  /*a100*/  CS2R R8, SRZ ;  /* 0x0000000000087805 */ /* 0x000fe4000001ff00 */
[----:B------:R-:W-:-:S02]  /*a110*/  CS2R R10, SRZ ;  /* 0x00000000000a7805 */ /* 0x000fc4000001ff00 */
[----:B------:R-:W-:Y:S02]  /*a120*/  CS2R R12, SRZ ;  /* 0x00000000000c7805 */ /* 0x000fe4000001ff00 */
[----:B0-----:R-:W-:Y:S02]  /*a130*/  CS2R R14, SRZ ;  /* 0x00000000000e7805 */ /* 0x001fe4000001ff00 */
        /* <DEDUP_REMOVED lines=9> */
[----:B------:R-:W2:Y:S01]  /*a1d0*/  LDL R37, [R1+0x64] ;  /* 0x0000640001257983 */ /* 0x000ea20000100800 */
[C---:B------:R-:W-:Y:S01]  /*a1e0*/  VIADD R5, R16.reuse, 0x20 ;  /* 0x0000002010057836 */ /* 0x040fe20000000000 */
[C---:B------:R-:W-:Y:S01]  /*a1f0*/  ISETP.GE.AND P2, PT, R16.reuse, UR4, PT ;  /* 0x0000000410007c0c */ /* 0x040fe2000bf46270 */
[----:B------:R-:W-:-:S03]  /*a200*/  VIADD R4, R16, 0x10 ;  /* 0x0000001010047836 */ /* 0x000fc60000000000 */
[----:B------:R-:W-:Y:S02]  /*a210*/  ISETP.GE.AND P4, PT, R5, UR4, PT ;  /* 0x0000000405007c0c */ /* 0x000fe4000bf86270 */
[----:B------:R-:W-:Y:S01]  /*a220*/  ISETP.GE.AND P3, PT, R4, UR4, PT ;  /* 0x0000000404007c0c */ /* 0x000fe2000bf66270 */
[----:B------:R-:W-:-:S06]  /*a230*/  IMAD.MOV.U32 R4, RZ, RZ, R0 ;  /* 0x000000ffff047224 */ /* 0x000fcc00078e0000 */
[----:B------:R-:W-:Y:S02]  /*a240*/  @!P2 IMAD.SHL.U32 R39, R16, 0x2, RZ ;  /* 0x000000021027a824 */ /* 0x000fe400078e00ff */
[----:B----4-:R-:W-:-:S03]  /*a250*/  IMAD.MOV.U32 R5, RZ, RZ, R3 ;  /* 0x000000ffff057224 */ /* 0x010fc600078e0003 */
[----:B------:R-:W-:Y:S02]  /*a260*/  @!P2 IADD3 R38, P1, R20, R39, RZ ;  /* 0x000000271426a210 */ /* 0x000fe40007f3e0ff */
        /* <DEDUP_REMOVED lines=11> */
[----:B---3--:R-:W-:Y:S01]  /*a320*/  @!P4 IMAD.SHL.U32 R49, R36, 0x8, RZ ;  /* 0x000000082431c824 */ /* 0x008fe200078e00ff */
[----:B------:R-:W-:-:S02]  /*a330*/  @!P2 IADD3 R36, P0, R0, R39, RZ ;  /* 0x000000270024a210 */ /* 0x000fc40007f1e0ff */
[----:B------:R-:W-:Y:S01]  /*a340*/  @!P2 SHF.L.U64.HI R0, R16, 0x1, R17 ;  /* 0x000000011000a819 */ /* 0x000fe20000010211 */
[----:B--2---:R-:W-:Y:S02]  /*a350*/  @!P3 IMAD.SHL.U32 R43, R37, 0x8, RZ ;  /* 0x00000008252bb824 */ /* 0x004fe400078e00ff */
[----:B------:R-:W-:-:S04]  /*a360*/  @!P4 IMAD.WIDE R46, R49, 0x2, R4 ;  /* 0x00000002312ec825 */ /* 0x000fc800078e0204 */
[C---:B-1----:R-:W-:Y:S01]  /*a370*/  @!P3 IMAD.WIDE R40, R43.reuse, 0x2, R4 ;  /* 0x000000022b28b825 */ /* 0x042fe200078e0204 */
[----:B------:R-:W-:Y:S01]  /*a380*/  CS2R R4, SRZ ;  /* 0x0000000000047805 */ /* 0x000fe2000001ff00 */
[----:B------:R0:W5:Y:S02]  /*a390*/  @!P4 LD.E.128 R32, desc[UR54][R46.64] ;  /* 0x000000362e20c980 */ /* 0x000164000c101d00 */
[--C-:B------:R-:W-:Y:S02]  /*a3a0*/  @!P3 IMAD.WIDE R42, R43, 0x2, R20.reuse ;  /* 0x000000022b2ab825 */ /* 0x100fe400078e0214 */
[----:B------:R0:W5:Y:S02]  /*a3b0*/  @!P3 LD.E.128 R28, desc[UR54][R40.64] ;  /* 0x00000036281cb980 */ /* 0x000164000c101d00 */
[----:B------:R-:W-:Y:S02]  /*a3c0*/  @!P4 IMAD.WIDE R48, R49, 0x2, R20 ;  /* 0x000000023130c825 */ /* 0x000fe400078e0214 */
[----:B------:R0:W5:Y:S02]  /*a3d0*/  @!P3 LD.E.128 R8, desc[UR54][R42.64] ;  /* 0x000000362a08b980 */ /* 0x000164000c101d00 */
[----:B------:R-:W-:-:S02]  /*a3e0*/  @!P2 IMAD.X R37, R3, 0x1, R0, P0 ;  /* 0x000000010325a824 */ /* 0x000fc400000e0600 */
[----:B------:R-:W-:Y:S01]  /*a3f0*/  @!P2 IMAD.X R39, R21, 0x1, R0, P1 ;  /* 0x000000011527a824 */ /* 0x000fe200008e0600 */
[----:B------:R0:W5:Y:S04]  /*a400*/  @!P4 LD.E.128 R12, desc[UR54][R48.64] ;  /* 0x00000036300cc980 */ /* 0x000168000c101d00 */
[----:B------:R0:W5:Y:S04]  /*a410*/  @!P2 LD.E.128 R24, desc[UR54][R36.64] ;  /* 0x000000362418a980 */ /* 0x000168000c101d00 */
[----:B------:R0:W5:Y:S02]  /*a420*/  @!P2 LD.E.128 R4, desc[UR54][R38.64] ;  /* 0x000000362604a980 */ /* 0x000164000c101d00 */
.L_x_11479:
[----:B------:R-:W-:Y:S05]  /*a430*/  BSYNC B1 ;  /* 0x0000000000017941 */ /* 0x000fea0003800000 */
.L_x_11478:
[----:B------:R-:W4:Y:S01]  /*a440*/  S2R R0, SR_TID.X ;  /* 0x0000000000007919 */ /* 0x000f220000002100 */
[----:B------:R-:W-:Y:S01]  /*a450*/  ULEA.HI UR4, UR37, UR37, URZ, 0x1 ;  /* 0x0000002525047291 */ /* 0x000fe2000f8f083f */
[----:B-----5:R-:W-:Y:S01]  /*a460*/  IMAD.MOV.U32 R20, RZ, RZ, R6 ;  /* 0x000000ffff147224 */ /* 0x020fe200078e0006 */
[----:B------:R-:W-:Y:S01]  /*a470*/  VIMNMX R45, R45, 0xc0, PT ;  /* 0x000000c02d2d7848 */ /* 0x000fe20003fe0100 */
[----:B0-----:R-:W-:Y:S01]  /*a480*/  IMAD.MOV.U32 R36, RZ, RZ, R13 ;  /* 0x000000ffff247224 */ /* 0x001fe200078e000d */
[----:B------:R-:W-:Y:S01]  /*a490*/  ULOP3.LUT UR4, UR4, 0xfffffffe, URZ, 0xc0, !UPT ;  /* 0xfffffffe04047892 */ /* 0x000fe2000f8ec03f */
[----:B------:R-:W-:Y:S01]  /*a4a0*/  IMAD.MOV.U32 R37, RZ, RZ, R25 ;  /* 0x000000ffff257224 */ /* 0x000fe200078e0019 */
[----:B------:R-:W-:Y:S01]  /*a4b0*/  PRMT R68, R20, 0x7610, R68 ;  /* 0x0000761014447816 */ /* 0x000fe20000000044 */
[----:B------:R-:W-:Y:S01]  /*a4c0*/  IMAD.MOV.U32 R20, RZ, RZ, R8 ;  /* 0x000000ffff147224 */ /* 0x000fe200078e0008 */
[----:B------:R-:W-:Y:S01]  /*a4d0*/  UIADD3 UR4, UR37, -UR4, URZ ;  /* 0x8000000425047290 */ /* 0x000fe2000fffe03f */
[----:B------:R-:W-:Y:S01]  /*a4e0*/  BSSY B1, `(.L_x_11480) ;  /* 0x000002a000017945 */ /* 0x000fe20003800000 */
[----:B------:R-:W-:Y:S01]  /*a4f0*/  PRMT R57, R37, 0x7610, R57 ;  /* 0x0000761025397816 */ /* 0x000fe20000000039 */
[----:B------:R-:W-:-:S02]  /*a500*/  IMAD.MOV.U32 R37, RZ, RZ, R29 ;  /* 0x000000ffff257224 */ /* 0x000fc400078e001d */
[----:B----4-:R-:W-:Y:S02]  /*a510*/  VIADD R3, R0, 0xffffff80 ;  /* 0xffffff8000037836 */ /* 0x010fe40000000000 */
[----:B------:R-:W-:-:S03]  /*a520*/  IMAD.MOV.U32 R0, RZ, RZ, R4 ;  /* 0x000000ffff007224 */ /* 0x000fc600078e0004 */
[----:B------:R-:W-:Y:S01]  /*a530*/  LEA.HI R21, R3, R3, RZ, 0x1 ;  /* 0x0000000303157211 */ /* 0x000fe200078f08ff */
[----:B------:R-:W-:Y:S01]  /*a540*/  IMAD.MOV.U32 R3, RZ, RZ, R5 ;  /* 0x000000ffff037224 */ /* 0x000fe200078e0005 */
[----:B------:R-:W-:Y:S02]  /*a550*/  PRMT R60, R0, 0x7610, R60 ;  /* 0x00007610003c7816 */ /* 0x000fe4000000003c */
[----:B------:R-:W-:Y:S02]  /*a560*/  SHF.R.S32.HI R21, RZ, 0x1, R21 ;  /* 0x00000001ff157819 */ /* 0x000fe40000011415 */
[----:B------:R-:W-:Y:S01]  /*a570*/  PRMT R59, R3, 0x7610, R59 ;  /* 0x00007610033b7816 */ /* 0x000fe2000000003b */
[----:B------:R-:W-:Y:S01]  /*a580*/  IMAD.U32 R3, RZ, RZ, UR4 ;  /* 0x00000004ff037e24 */ /* 0x000fe2000f8e00ff */
[----:B------:R-:W-:Y:S01]  /*a590*/  ISETP.GE.AND P1, PT, R21, R45, PT ;  /* 0x0000002d1500720c */ /* 0x000fe20003f26270 */
[----:B------:R-:W-:Y:S01]  /*a5a0*/  IMAD.MOV.U32 R21, RZ, RZ, R9 ;  /* 0x000000ffff157224 */ /* 0x000fe200078e0009 */
[----:B------:R-:W-:-:S02]  /*a5b0*/  MOV R0, R7 ;  /* 0x0000000700007202 */ /* 0x000fc40000000f00 */
[----:B------:R-:W-:Y:S02]  /*a5c0*/  SHF.L.U32 R3, R3, 0x1f, RZ ;  /* 0x0000001f03037819 */ /* 0x000fe400000006ff */
[----:B------:R-:W-:Y:S01]  /*a5d0*/  PRMT R68, R68, 0x5410, R0 ;  /* 0x0000541044447816 */ /* 0x000fe20000000000 */
[----:B------:R-:W-:Y:S01]  /*a5e0*/  IMAD.MOV.U32 R0, RZ, RZ, R10 ;  /* 0x000000ffff007224 */ /* 0x000fe200078e000a */
[----:B------:R-:W0:Y:S01]  /*a5f0*/  SYNCS.PHASECHK.TRANS64.TRYWAIT P0, [R2+URZ+0x2d800], R3 ;  /* 0x02d80003020075a7 */ /* 0x000e22000800017f */
        /* <DEDUP_REMOVED lines=23> */
[----:B0-----:R-:W-:Y:S06]  /*a770*/  @!P0 BRA `(.L_x_11481) ;  /* 0x000001a800208947 */ /* 0x001fec0003800000 */
.L_x_11751:
[----:B------:R-:W-:Y:S05]  /*a780*/  BSYNC B1 ;  /* 0x0000000000017941 */ /* 0x000fea0003800000 */
.L_x_11480:
[----:B------:R-:W-:Y:S01]  /*a790*/  PRMT R47, R0, 0x5410, R20 ;  /* 0x00005410002f7816 */ /* 0x000fe20000000014 */
[----:B------:R-:W-:Y:S06]  /*a7a0*/  @P1 BRA `(.L_x_11466) ;  /* 0x00000014003c1947 */ /* 0x000fec0003800000 */
[----:B------:R3:W5:Y:S01]  /*a7b0*/  LDL R72, [R1+0x4c] ;  /* 0x00004c0001487983 */ /* 0x0007620000100800 */
[----:B0-----:R-:W0:Y:S03]  /*a7c0*/  LDC R3, c[0x0][0x3f4] ;  /* 0x0000fd00ff037b82 */ /* 0x001e260000000800 */
[----:B------:R3:W5:Y:S04]  /*a7d0*/  LDL R71, [R1+0x54] ;  /* 0x0000540001477983 */ /* 0x0007680000100800 */
[----:B------:R3:W5:Y:S01]  /*a7e0*/  LDL R70, [R1+0x50] ;  /* 0x0000500001467983 */ /* 0x0007620000100800 */
[C---:B------:R-:W-:Y:S01]  /*a7f0*/  VIADD R0, R16.reuse, 0x10 ;  /* 0x0000001010007836 */ /* 0x040fe20000000000 */
[----:B------:R-:W-:Y:S01]  /*a800*/  BSSY B1, `(.L_x_11482) ;  /* 0x000006d000017945 */ /* 0x000fe20003800000 */
[C---:B------:R-:W-:Y:S01]  /*a810*/  VIADD R20, R16.reuse, 0x20 ;  /* 0x0000002010147836 */ /* 0x040fe20000000000 */
[----:B0-----:R-:W-:-:S02]  /*a820*/  ISETP.GE.AND P0, PT, R16, R3, PT ;  /* 0x000000031000720c */ /* 0x001fc40003f06270 */
[-C--:B------:R-:W-:Y:S02]  /*a830*/  ISETP.GE.AND P1, PT, R0, R3.reuse, PT ;  /* 0x000000030000720c */ /* 0x080fe40003f26270 */
[----:B------:R-:W-:-:S09]  /*a840*/  ISETP.GE.AND P2, PT, R20, R3, PT ;  /* 0x000000031400720c */ /* 0x000fd20003f46270 */
[----:B---3--:R-:W-:Y:S05]  /*a850*/  @P0 BRA `(.L_x_11483) ;  /* 0x00000004009c0947 */ /* 0x008fea0003800000 */
[----:B------:R-:W0:Y:S01]  /*a860*/  S2R R36, SR_TID.X ;  /* 0x0000000000247919 */ /* 0x000e220000002100 */
[----:B-----5:R-:W-:Y:S01]  /*a870*/  LOP3.LUT R20, R72, 0x18, R16, 0xf8, !PT ;  /* 0x0000001848147812 */ /* 0x020fe200078ef810 */
[----:B------:R-:W-:Y:S01]  /*a880*/  HADD2.F32 R59, -RZ, R59.H0_H0 ;  /* 0x2000003bff3b7230 */ /* 0x000fe20000004100 */
[--C-:B------:R-:W-:Y:S01]  /*a890*/  SHF.R.U64 R24, R24, 0x10, R25.reuse ;  /* 0x0000001018187819 */ /* 0x100fe20000001219 */
[----:B------:R-:W-:Y:S01]  /*a8a0*/  HADD2.F32 R57, -RZ, R57.H0_H0 ;  /* 0x20000039ff397230 */ /* 0x000fe20000004100 */
[----:B------:R-:W-:Y:S01]  /*a8b0*/  LOP3.LUT R20, R20, R70, RZ, 0x3c, !PT ;  /* 0x0000004614147212 */ /* 0x000fe200078e3cff */
[----:B------:R-:W-:Y:S01]  /*a8c0*/  HADD2.F32 R60, -RZ, R60.H0_H0 ;  /* 0x2000003cff3c7230 */ /* 0x000fe20000004100 */
[----:B------:R-:W-:Y:S01]  /*a8d0*/  SHF.R.U32.HI R58, RZ, 0x10, R25 ;  /* 0x00000010ff3a7819 */ /* 0x000fe20000011619 */
[----:B------:R-:W-:Y:S01]  /*a8e0*/  HADD2.F32 R56, -RZ, R56.H0_H0 ;  /* 0x20000038ff387230 */ /* 0x000fe20000004100 */
[--C-:B------:R-:W-:Y:S02]  /*a8f0*/  SHF.R.U32.HI R62, RZ, 0x10, R5.reuse ;  /* 0x00000010ff3e7819 */ /* 0x100fe40000011605 */
[----:B------:R-:W-:Y:S01]  /*a900*/  SHF.R.U64 R25, R4, 0x10, R5 ;  /* 0x0000001004197819 */ /* 0x000fe20000001205 */
[----:B------:R-:W-:Y:S01]  /*a910*/  HADD2.F32 R58, -RZ, R58.H0_H0 ;  /* 0x2000003aff3a7230 */ /* 0x000fe20000004100 */
[----:B------:R-:W-:Y:S01]  /*a920*/  SHF.R.U64 R5, R6, 0x10, R7 ;  /* 0x0000001006057819 */ /* 0x000fe20000001207 */
[----:B------:R-:W-:Y:S01]  /*a930*/  HADD2.F32 R62, -RZ, R62.H0_H0 ;  /* 0x2000003eff3e7230 */ /* 0x000fe20000004100 */
[--C-:B------:R-:W-:Y:S01]  /*a940*/  SHF.R.U64 R4, R26, 0x10, R27.reuse ;  /* 0x000000101a047819 */ /* 0x100fe2000000121b */
[----:B------:R-:W-:Y:S01]  /*a950*/  HADD2.F32 R25, -RZ, R25.H0_H0 ;  /* 0x20000019ff197230 */ /* 0x000fe20000004100 */
[----:B------:R-:W-:-:S02]  /*a960*/  SHF.R.U32.HI R67, RZ, 0x10, R27 ;  /* 0x00000010ff437819 */ /* 0x000fc4000001161b */
[----:B------:R-:W-:Y:S01]  /*a970*/  SHF.R.U32.HI R65, RZ, 0x10, R7 ;  /* 0x00000010ff417819 */ /* 0x000fe20000011607 */
[----:B0-----:R-:W-:-:S05]  /*a980*/  VIADD R37, R36, 0xffffff80 ;  /* 0xffffff8024257836 */ /* 0x001fca0000000000 */
[----:B------:R-:W-:-:S04]  /*a990*/  LEA.HI R36, R37, R37, RZ, 0x1 ;  /* 0x0000002525247211 */ /* 0x000fc800078f08ff */
[----:B------:R-:W-:-:S05]  /*a9a0*/  LOP3.LUT R36, R36, 0xfffffffe, RZ, 0xc0, !PT ;  /* 0xfffffffe24247812 */ /* 0x000fca00078ec0ff */
[----:B------:R-:W-:-:S05]  /*a9b0*/  IMAD.IADD R36, R37, 0x1, -R36 ;  /* 0x0000000125247824 */ /* 0x000fca00078e0a24 */
[----:B------:R-:W-:Y:S01]  /*a9c0*/  LEA.HI R0, R3, R36, RZ, 0x1d ;  /* 0x0000002403007211 */ /* 0x000fe200078fe8ff */
[----:B------:R-:W-:-:S03]  /*a9d0*/  IMAD.IADD R36, R71, 0x1, R20 ;  /* 0x0000000147247824 */ /* 0x000fc600078e0214 */
[----:B------:R-:W-:-:S04]  /*a9e0*/  SHF.R.S32.HI R37, RZ, 0x1f, R0 ;  /* 0x0000001fff257819 */ /* 0x000fc80000011400 */
[----:B------:R-:W-:Y:S01]  /*a9f0*/  LEA.HI R37, R37, R0, RZ, 0x2 ;  /* 0x0000000025257211 */ /* 0x000fe200078f10ff */
[----:B------:R-:W-:-:S03]  /*aa00*/  IMAD.SHL.U32 R0, R0, 0x8, RZ ;  /* 0x0000000800007824 */ /* 0x000fc600078e00ff */
[----:B------:R-:W-:Y:S02]  /*aa10*/  SHF.R.S32.HI R37, RZ, 0x2, R37 ;  /* 0x00000002ff257819 */ /* 0x000fe40000011425 */
[----:B------:R-:W-:Y:S02]  /*aa20*/  LOP3.LUT R20, R72, 0x18, R0, 0xf8, !PT ;  /* 0x0000001848147812 */ /* 0x000fe400078ef800 */
[----:B------:R-:W-:Y:S01]  /*aa30*/  LEA R0, R36, UR40, 0x1 ;  /* 0x0000002824007c11 */ /* 0x000fe2000f8e08ff */
[----:B-1----:R-:W-:Y:S01]  /*aa40*/  IMAD R40, R37, 0x1800, R71 ;  /* 0x0000180025287824 */ /* 0x002fe200078e0247 */
[----:B--2---:R-:W-:-:S03]  /*aa50*/  LOP3.LUT R41, R20, R70, RZ, 0x3c, !PT ;  /* 0x0000004614297212 */ /* 0x004fc600078e3cff */
[----:B------:R-:W0:Y:S02]  /*aa60*/  LDS.128 R36, [R0] ;  /* 0x0000000000247984 */ /* 0x000e240000000c00 */
[----:B------:R-:W-:-:S04]  /*aa70*/  IMAD.IADD R41, R40, 0x1, R41 ;  /* 0x0000000128297824 */ /* 0x000fc800078e0229 */
        /* <DEDUP_REMOVED lines=12> */
[-C--:B------:R-:W-:Y:S01]  /*ab40*/  FMUL.FTZ R63, R6, R57.reuse ;  /* 0x00000039063f7220 */ /* 0x080fe20000410000 */
[C---:B------:R-:W-:Y:S01]  /*ab50*/  FMUL.FTZ R64, R53.reuse, R62 ;  /* 0x0000003e35407220 */ /* 0x040fe20000410000 */
[-C--:B------:R-:W-:Y:S01]  /*ab60*/  FMUL.FTZ R66, R53, R58.reuse ;  /* 0x0000003a35427220 */ /* 0x080fe20000410000 */
[C---:B------:R-:W-:Y:S01]  /*ab70*/  FFMA.FTZ R6, R26.reuse, R57, -R61 ;  /* 0x000000391a067223 */ /* 0x040fe2000001083d */
[----:B------:R-:W-:Y:S01]  /*ab80*/  FFMA.FTZ R26, R26, R59, R63 ;  /* 0x0000003b1a1a7223 */ /* 0x000fe2000001003f */
[----:B------:R-:W-:Y:S01]  /*ab90*/  FFMA.FTZ R59, R37, R58, -R64 ;  /* 0x0000003a253b7223 */ /* 0x000fe20000010840 */
[C---:B------:R-:W-:Y:S01]  /*aba0*/  FMUL.FTZ R58, R41.reuse, R60 ;  /* 0x0000003c293a7220 */ /* 0x040fe20000410000 */
[----:B------:R-:W-:Y:S01]  /*abb0*/  FMUL.FTZ R57, R41, R56 ;  /* 0x0000003829397220 */ /* 0x000fe20000410000 */
[----:B------:R-:W-:Y:S01]  /*abc0*/  FFMA.FTZ R61, R37, R62, R66 ;  /* 0x0000003e253d7223 */ /* 0x000fe20000010042 */
[----:B------:R-:W-:-:S02]  /*abd0*/  HADD2.F32 R54, -RZ, R42.H0_H0 ;  /* 0x2000002aff367230 */ /* 0x000fc40000004100 */
[C---:B------:R-:W-:Y:S01]  /*abe0*/  FFMA.FTZ R41, R27.reuse, R56, -R58 ;  /* 0x000000381b297223 */ /* 0x040fe2000001083a */
[--C-:B------:R-:W-:Y:S02]  /*abf0*/  HADD2.F32 R53, -RZ, R68.reuse.H0_H0 ;  /* 0x20000044ff357230 */ /* 0x100fe40000004100 */
[----:B------:R-:W-:Y:S01]  /*ac00*/  FFMA.FTZ R57, R27, R60, R57 ;  /* 0x0000003c1b397223 */ /* 0x000fe20000010039 */
[----:B------:R-:W-:Y:S02]  /*ac10*/  HADD2.F32 R37, -RZ, R69.H0_H0 ;  /* 0x20000045ff257230 */ /* 0x000fe40000004100 */
[----:B------:R-:W-:Y:S02]  /*ac20*/  HADD2.F32 R55, -RZ, R43.H0_H0 ;  /* 0x2000002bff377230 */ /* 0x000fe40000004100 */
[C---:B------:R-:W-:Y:S01]  /*ac30*/  FMUL.FTZ R27, R54.reuse, R53 ;  /* 0x00000035361b7220 */ /* 0x040fe20000410000 */
[----:B------:R-:W-:Y:S02]  /*ac40*/  HADD2.F32 R58, -RZ, R68.H1_H1 ;  /* 0x30000044ff3a7230 */ /* 0x000fe40000004100 */
        /* <DEDUP_REMOVED lines=8> */
[----:B------:R-:W-:Y:S01]  /*acd0*/  FFMA.FTZ R63, R52, R53, R63 ;  /* 0x00000035343f7223 */ /* 0x000fe2000001003f */
[----:B------:R-:W-:Y:S01]  /*ace0*/  FFMA.FTZ R64, R7, R56, -R64 ;  /* 0x0000003807407223 */ /* 0x000fe20000010840 */
[----:B------:R-:W-:-:S02]  /*acf0*/  HADD2.F32 R40, -RZ, R40.H1_H1 ;  /* 0x30000028ff287230 */ /* 0x000fc40000004100 */
[----:B------:R-:W-:Y:S01]  /*ad00*/  FMUL.FTZ R52, R43, R60 ;  /* 0x0000003c2b347220 */ /* 0x000fe20000410000 */
[----:B------:R-:W-:Y:S02]  /*ad10*/  HADD2.F32 R42, -RZ, R42.H1_H1 ;  /* 0x3000002aff2a7230 */ /* 0x000fe40000004100 */
        /* <DEDUP_REMOVED lines=27> */
.L_x_11483:
[----:B------:R-:W-:Y:S05]  /*aed0*/  BSYNC B1 ;  /* 0x0000000000017941 */ /* 0x000fea0003800000 */
.L_x_11482:
[----:B------:R-:W-:Y:S04]  /*aee0*/  BSSY B1, `(.L_x_11484) ;  /* 0x000006d000017945 */ /* 0x000fe80003800000 */
[----:B------:R-:W-:Y:S05]  /*aef0*/  @P1 BRA `(.L_x_11485) ;  /* 0x0000000400ac1947 */ /* 0x000fea0003800000 */
[----:B0-----:R-:W3:Y:S04]  /*af00*/  LDL R6, [R1+0x84] ;  /* 0x0000840001067983 */ /* 0x001ee80000100800 */
[----:B------:R-:W3:Y:S04]  /*af10*/  LDL.64 R4, [R1+0x58] ;  /* 0x0000580001047983 */ /* 0x000ee80000100a00 */
[----:B------:R-:W4:Y:S01]  /*af20*/  LDL R0, [R1+0x64] ;  /* 0x0000640001007983 */ /* 0x000f220000100800 */
[--C-:B------:R-:W-:Y:S01]  /*af30*/  SHF.R.U64 R56, R28, 0x10, R29.reuse ;  /* 0x000000101c387819 */ /* 0x100fe2000000121d */
[----:B------:R-:W-:Y:S01]  /*af40*/  HADD2.F32 R37, -RZ, R50.H1_H1 ;  /* 0x30000032ff257230 */ /* 0x000fe20000004100 */
[----:B------:R-:W-:Y:S01]  /*af50*/  SHF.R.U32.HI R38, RZ, 0x10, R29 ;  /* 0x00000010ff267819 */ /* 0x000fe2000001161d */
[--C-:B------:R-:W-:Y:S01]  /*af60*/  HADD2.F32 R39, -RZ, R48.reuse.H1_H1 ;  /* 0x30000030ff277230 */ /* 0x100fe20000004100 */
[--C-:B------:R-:W-:Y:S01]  /*af70*/  SHF.R.U32.HI R36, RZ, 0x10, R9.reuse ;  /* 0x00000010ff247819 */ /* 0x100fe20000011609 */
[----:B------:R-:W-:Y:S01]  /*af80*/  HADD2.F32 R48, -RZ, R48.H0_H0 ;  /* 0x20000030ff307230 */ /* 0x000fe20000004100 */
[----:B------:R-:W-:Y:S01]  /*af90*/  SHF.R.U64 R54, R8, 0x10, R9 ;  /* 0x0000001008367819 */ /* 0x000fe20000001209 */
[----:B------:R-:W-:Y:S01]  /*afa0*/  HADD2.F32 R50, -RZ, R50.H0_H0 ;  /* 0x20000032ff327230 */ /* 0x000fe20000004100 */
[--C-:B------:R-:W-:Y:S01]  /*afb0*/  SHF.R.U64 R55, R30, 0x10, R31.reuse ;  /* 0x000000101e377819 */ /* 0x100fe2000000121f */
[----:B------:R-:W-:Y:S01]  /*afc0*/  HADD2.F32 R36, -RZ, R36.H0_H0 ;  /* 0x20000024ff247230 */ /* 0x000fe20000004100 */
[----:B------:R-:W-:-:S02]  /*afd0*/  SHF.R.U32.HI R52, RZ, 0x10, R31 ;  /* 0x00000010ff347819 */ /* 0x000fc4000001161f */
[--C-:B------:R-:W-:Y:S02]  /*afe0*/  SHF.R.U32.HI R42, RZ, 0x10, R11.reuse ;  /* 0x00000010ff2a7819 */ /* 0x100fe4000001160b */
[----:B------:R-:W-:Y:S01]  /*aff0*/  SHF.R.U64 R53, R10, 0x10, R11 ;  /* 0x000000100a357819 */ /* 0x000fe2000000120b */
[----:B---3--:R-:W-:Y:S01]  /*b000*/  IMAD.IADD R4, R4, 0x1, R6 ;  /* 0x0000000104047824 */ /* 0x008fe200078e0206 */
[----:B----4-:R-:W-:-:S04]  /*b010*/  LEA.HI R0, R3, R0, RZ, 0x1d ;  /* 0x0000000003007211 */ /* 0x010fc800078fe8ff */
[----:B------:R-:W-:-:S04]  /*b020*/  SHF.R.S32.HI R5, RZ, 0x1f, R4 ;  /* 0x0000001fff057819 */ /* 0x000fc80000011404 */
[CC--:B------:R-:W-:Y:S02]  /*b030*/  LEA.HI R6, R5.reuse, R4.reuse, RZ, 0x5 ;  /* 0x0000000405067211 */ /* 0x0c0fe400078f28ff */
[----:B------:R-:W-:Y:S02]  /*b040*/  LEA.HI R4, R5, R4, RZ, 0x3 ;  /* 0x0000000405047211 */ /* 0x000fe400078f18ff */
[----:B------:R-:W-:Y:S02]  /*b050*/  SHF.R.S32.HI R5, RZ, 0x1f, R0 ;  /* 0x0000001fff057819 */ /* 0x000fe40000011400 */
[----:B-----5:R-:W-:Y:S02]  /*b060*/  LOP3.LUT R4, R72, 0x18, R4, 0xf8, !PT ;  /* 0x0000001848047812 */ /* 0x020fe400078ef804 */
[----:B------:R-:W-:Y:S01]  /*b070*/  LEA.HI R5, R5, R0, RZ, 0x2 ;  /* 0x0000000005057211 */ /* 0x000fe200078f10ff */
[----:B------:R-:W-:Y:S01]  /*b080*/  IMAD.SHL.U32 R0, R0, 0x8, RZ ;  /* 0x0000000800007824 */ /* 0x000fe200078e00ff */
[----:B------:R-:W-:-:S02]  /*b090*/  LOP3.LUT R7, R4, R70, RZ, 0x3c, !PT ;  /* 0x0000004604077212 */ /* 0x000fc400078e3cff */
[----:B------:R-:W-:Y:S02]  /*b0a0*/  SHF.R.S32.HI R5, RZ, 0x2, R5 ;  /* 0x00000002ff057819 */ /* 0x000fe40000011405 */
[----:B------:R-:W-:Y:S02]  /*b0b0*/  LOP3.LUT R4, R72, 0x18, R0, 0xf8, !PT ;  /* 0x0000001848047812 */ /* 0x000fe400078ef800 */
[----:B------:R-:W-:Y:S01]  /*b0c0*/  SHF.R.S32.HI R6, RZ, 0x5, R6 ;  /* 0x00000005ff067819 */ /* 0x000fe20000011406 */
[----:B------:R-:W-:Y:S01]  /*b0d0*/  IMAD R20, R5, 0x1800, R71 ;  /* 0x0000180005147824 */ /* 0x000fe200078e0247 */
[----:B------:R-:W-:-:S03]  /*b0e0*/  LOP3.LUT R25, R4, R70, RZ, 0x3c, !PT ;  /* 0x0000004604197212 */ /* 0x000fc600078e3cff */
[----:B------:R-:W-:Y:S01]  /*b0f0*/  IMAD R6, R6, 0x1800, R71 ;  /* 0x0000180006067824 */ /* 0x000fe200078e0247 */
[----:B------:R-:W-:-:S03]  /*b100*/  IADD3 R25, R20, R25, RZ ;  /* 0x0000001914197210 */ /* 0x000fc60007ffe0ff */
[----:B------:R-:W-:Y:S02]  /*b110*/  IMAD.IADD R6, R6, 0x1, R7 ;  /* 0x0000000106067824 */ /* 0x000fe400078e0207 */
[----:B------:R-:W-:-:S03]  /*b120*/  IMAD R20, R25, 0x2, R2 ;  /* 0x0000000219147824 */ /* 0x000fc600078e0202 */
[----:B------:R-:W-:Y:S02]  /*b130*/  LEA R0, R6, UR40, 0x1 ;  /* 0x0000002806007c11 */ /* 0x000fe4000f8e08ff */
[----:B------:R-:W0:Y:S04]  /*b140*/  LDS.128 R24, [R20+0xc400] ;  /* 0x00c4000014187984 */ /* 0x000e280000000c00 */
[----:B------:R-:W3:Y:S01]  /*b150*/  LDS.128 R4, [R0] ;  /* 0x0000000000047984 */ /* 0x000ee20000000c00 */
[--C-:B0-----:R-:W-:Y:S02]  /*b160*/  HADD2.F32 R28, -RZ, R25.reuse.H0_H0 ;  /* 0x20000019ff1c7230 */ /* 0x101fe40000004100 */
[----:B------:R-:W-:Y:S02]  /*b170*/  HADD2.F32 R29, -RZ, R25.H1_H1 ;  /* 0x30000019ff1d7230 */ /* 0x000fe40000004100 */
[----:B---3--:R-:W-:-:S02]  /*b180*/  HADD2.F32 R8, -RZ, R5.H0_H0 ;  /* 0x20000005ff087230 */ /* 0x008fc40000004100 */
[C---:B--2---:R-:W-:Y:S01]  /*b190*/  FMUL.FTZ R41, R28.reuse, R39 ;  /* 0x000000271c297220 */ /* 0x044fe20000410000 */
[-C--:B------:R-:W-:Y:S01]  /*b1a0*/  FMUL.FTZ R43, R28, R37.reuse ;  /* 0x000000251c2b7220 */ /* 0x080fe20000410000 */
[----:B------:R-:W-:Y:S02]  /*b1b0*/  HADD2.F32 R28, -RZ, R38.H0_H0 ;  /* 0x20000026ff1c7230 */ /* 0x000fe40000004100 */
[C---:B------:R-:W-:Y:S01]  /*b1c0*/  FMUL.FTZ R38, R29.reuse, R36 ;  /* 0x000000241d267220 */ /* 0x040fe20000410000 */
[----:B------:R-:W-:Y:S02]  /*b1d0*/  HADD2.F32 R25, -RZ, R24.H0_H0 ;  /* 0x20000018ff197230 */ /* 0x000fe40000004100 */
[----:B------:R-:W-:Y:S01]  /*b1e0*/  FFMA.FTZ R41, R8, R37, -R41 ;  /* 0x0000002508297223 */ /* 0x000fe20000010829 */
[----:B------:R-:W-:Y:S02]  /*b1f0*/  HADD2.F32 R9, -RZ, R5.H1_H1 ;  /* 0x30000005ff097230 */ /* 0x000fe40000004100 */
[----:B-1----:R-:W-:Y:S01]  /*b200*/  FMUL.FTZ R40, R29, R28 ;  /* 0x0000001c1d287220 */ /* 0x002fe20000410000 */
[----:B------:R-:W-:-:S02]  /*b210*/  HADD2.F32 R5, -RZ, R4.H0_H0 ;  /* 0x20000004ff057230 */ /* 0x000fc40000004100 */
[----:B------:R-:W-:Y:S01]  /*b220*/  FFMA.FTZ R43, R8, R39, R43 ;  /* 0x00000027082b7223 */ /* 0x000fe2000001002b */
[----:B------:R-:W-:Y:S01]  /*b230*/  FMUL.FTZ R8, R25, R48 ;  /* 0x0000003019087220 */ /* 0x000fe20000410000 */
[C---:B------:R-:W-:Y:S01]  /*b240*/  FFMA.FTZ R38, R9.reuse, R28, -R38 ;  /* 0x0000001c09267223 */ /* 0x040fe20000010826 */
[----:B------:R-:W-:Y:S01]  /*b250*/  FFMA.FTZ R40, R9, R36, R40 ;  /* 0x0000002409287223 */ /* 0x000fe20000010028 */
[----:B------:R-:W-:Y:S02]  /*b260*/  HADD2.F32 R30, -RZ, R26.H0_H0 ;  /* 0x2000001aff1e7230 */ /* 0x000fe40000004100 */
[-C--:B------:R-:W-:Y:S01]  /*b270*/  FMUL.FTZ R25, R25, R50.reuse ;  /* 0x0000003219197220 */ /* 0x080fe20000410000 */
        /* <DEDUP_REMOVED lines=9> */
[----:B------:R-:W-:Y:S02]  /*b310*/  HADD2.F32 R30, -RZ, R42.H0_H0 ;  /* 0x2000002aff1e7230 */ /* 0x000fe40000004100 */
[----:B------:R-:W-:Y:S01]  /*b320*/  FMUL.FTZ R42, R31, R36 ;  /* 0x000000241f2a7220 */ /* 0x000fe20000410000 */
[----:B------:R-:W-:-:S02]  /*b330*/  HADD2.F32 R11, -RZ, R7.H0_H0 ;  /* 0x20000007ff0b7230 */ /* 0x000fc40000004100 */
[-C--:B------:R-:W-:Y:S01]  /*b340*/  FMUL.FTZ R31, R31, R8.reuse ;  /* 0x000000081f1f7220 */ /* 0x080fe20000410000 */
[----:B------:R-:W-:Y:S02]  /*b350*/  HADD2.F32 R10, -RZ, R6.H0_H0 ;  /* 0x20000006ff0a7230 */ /* 0x000fe40000004100 */
[----:B------:R-:W-:Y:S02]  /*b360*/  HADD2.F32 R27, -RZ, R27.H1_H1 ;  /* 0x3000001bff1b7230 */ /* 0x000fe40000004100 */
[C---:B------:R-:W-:Y:S01]  /*b370*/  FFMA.FTZ R42, R11.reuse, R8, -R42 ;  /* 0x000000080b2a7223 */ /* 0x040fe2000001082a */
[----:B------:R-:W-:Y:S02]  /*b380*/  HADD2.F32 R28, -RZ, R52.H0_H0 ;  /* 0x20000034ff1c7230 */ /* 0x000fe40000004100 */
[----:B------:R-:W-:Y:S01]  /*b390*/  FFMA.FTZ R36, R11, R36, R31 ;  /* 0x000000240b247223 */ /* 0x000fe2000001001f */
[----:B------:R-:W-:Y:S02]  /*b3a0*/  HADD2.F32 R7, -RZ, R7.H1_H1 ;  /* 0x30000007ff077230 */ /* 0x000fe40000004100 */
[----:B------:R-:W-:Y:S01]  /*b3b0*/  FFMA.FTZ R37, R10, R9, -R5 ;  /* 0x000000090a257223 */ /* 0x000fe20000010805 */
[----:B------:R-:W-:-:S02]  /*b3c0*/  HADD2.F32 R24, -RZ, R24.H1_H1 ;  /* 0x30000018ff187230 */ /* 0x000fc40000004100 */
[C---:B------:R-:W-:Y:S01]  /*b3d0*/  FMUL.FTZ R52, R27.reuse, R30 ;  /* 0x0000001e1b347220 */ /* 0x040fe20000410000 */
[-C--:B------:R-:W-:Y:S01]  /*b3e0*/  FMUL.FTZ R8, R27, R28.reuse ;  /* 0x0000001c1b087220 */ /* 0x080fe20000410000 */
[----:B------:R-:W-:Y:S02]  /*b3f0*/  HADD2.F32 R11, -RZ, R54.H0_H0 ;  /* 0x20000036ff0b7230 */ /* 0x000fe40000004100 */
[----:B------:R-:W-:Y:S01]  /*b400*/  FFMA.FTZ R10, R10, R29, R25 ;  /* 0x0000001d0a0a7223 */ /* 0x000fe20000010019 */
[----:B------:R-:W-:Y:S02]  /*b410*/  HADD2.F32 R5, -RZ, R56.H0_H0 ;  /* 0x20000038ff057230 */ /* 0x000fe40000004100 */
[C---:B------:R-:W-:Y:S01]  /*b420*/  FFMA.FTZ R39, R7.reuse, R28, -R52 ;  /* 0x0000001c07277223 */ /* 0x040fe20000010834 */
[----:B------:R-:W-:Y:S02]  /*b430*/  HADD2.F32 R26, -RZ, R26.H1_H1 ;  /* 0x3000001aff1a7230 */ /* 0x000fe40000004100 */
[----:B------:R-:W-:Y:S01]  /*b440*/  FFMA.FTZ R49, R7, R30, R8 ;  /* 0x0000001e07317223 */ /* 0x000fe20000010008 */
[----:B------:R-:W-:-:S02]  /*b450*/  HADD2.F32 R25, -RZ, R53.H0_H0 ;  /* 0x20000035ff197230 */ /* 0x000fc40000004100 */
[C---:B------:R-:W-:Y:S01]  /*b460*/  FMUL.FTZ R7, R24.reuse, R11 ;  /* 0x0000000b18077220 */ /* 0x040fe20000410000 */
[----:B------:R-:W-:Y:S02]  /*b470*/  HADD2.F32 R9, -RZ, R55.H0_H0 ;  /* 0x20000037ff097230 */ /* 0x000fe40000004100 */
[----:B------:R-:W-:Y:S01]  /*b480*/  FMUL.FTZ R24, R24, R5 ;  /* 0x0000000518187220 */ /* 0x000fe20000410000 */
[----:B------:R-:W-:Y:S02]  /*b490*/  HADD2.F32 R4, -RZ, R4.H1_H1 ;  /* 0x30000004ff047230 */ /* 0x000fe40000004100 */
[C---:B------:R-:W-:Y:S01]  /*b4a0*/  FMUL.FTZ R31, R26.reuse, R25 ;  /* 0x000000191a1f7220 */ /* 0x040fe20000410000 */
[----:B------:R-:W-:Y:S02]  /*b4b0*/  HADD2.F32 R6, -RZ, R6.H1_H1 ;  /* 0x30000006ff067230 */ /* 0x000fe40000004100 */
        /* <DEDUP_REMOVED lines=15> */
.L_x_11485:
[----:B------:R-:W-:Y:S05]  /*b5b0*/  BSYNC B1 ;  /* 0x0000000000017941 */ /* 0x000fea0003800000 */
.L_x_11484:
[----:B------:R-:W-:Y:S05]  /*b5c0*/  @P2 BRA `(.L_x_11466) ;  /* 0x0000000400b42947 */ /* 0x000fea0003800000 */
[----:B0--3--:R-:W3:Y:S04]  /*b5d0*/  LDL.64 R4, [R1+0x58] ;  /* 0x0000580001047983 */ /* 0x009ee80000100a00 */
[----:B------:R-:W4:Y:S01]  /*b5e0*/  LDL R0, [R1+0x80] ;  /* 0x0000800001007983 */ /* 0x000f220000100800 */
[----:B---3--:R-:W-:-:S03]  /*b5f0*/  IMAD.MOV.U32 R6, RZ, RZ, R4 ;  /* 0x000000ffff067224 */ /* 0x008fc600078e0004 */
[----:B------:R-:W3:Y:S01]  /*b600*/  LDL R4, [R1+0x68] ;  /* 0x0000680001047983 */ /* 0x000ee20000100800 */
[----:B------:R-:W-:Y:S02]  /*b610*/  IMAD.MOV.U32 R7, RZ, RZ, R5 ;  /* 0x000000ffff077224 */ /* 0x000fe400078e0005 */
[----:B----4-:R-:W-:-:S05]  /*b620*/  IMAD.IADD R0, R6, 0x1, R0 ;  /* 0x0000000106007824 */ /* 0x010fca00078e0200 */
[----:B------:R-:W-:Y:S02]  /*b630*/  SHF.R.S32.HI R5, RZ, 0x1f, R0 ;  /* 0x0000001fff057819 */ /* 0x000fe40000011400 */
[----:B------:R-:W-:Y:S01]  /*b640*/  SHF.R.U32.HI R30, RZ, 0x10, R13 ;  /* 0x00000010ff1e7819 */ /* 0x000fe2000001160d */
[----:B------:R-:W-:Y:S01]  /*b650*/  HADD2.F32 R27, -RZ, R46.H1_H1 ;  /* 0x3000002eff1b7230 */ /* 0x000fe20000004100 */
[--C-:B------:R-:W-:Y:S01]  /*b660*/  SHF.R.U64 R39, R32, 0x10, R33.reuse ;  /* 0x0000001020277819 */ /* 0x100fe20000001221 */
[--C-:B------:R-:W-:Y:S01]  /*b670*/  HADD2.F32 R29, -RZ, R21.reuse.H1_H1 ;  /* 0x30000015ff1d7230 */ /* 0x100fe20000004100 */
[----:B------:R-:W-:Y:S01]  /*b680*/  SHF.R.U32.HI R32, RZ, 0x10, R33 ;  /* 0x00000010ff207819 */ /* 0x000fe20000011621 */
[----:B------:R-:W-:Y:S01]  /*b690*/  HADD2.F32 R30, -RZ, R30.H0_H0 ;  /* 0x2000001eff1e7230 */ /* 0x000fe20000004100 */
[----:B------:R-:W-:Y:S01]  /*b6a0*/  SHF.R.U64 R36, R12, 0x10, R13 ;  /* 0x000000100c247819 */ /* 0x000fe2000000120d */
[----:B------:R-:W-:Y:S02]  /*b6b0*/  HADD2.F32 R28, -RZ, R21.H0_H0 ;  /* 0x20000015ff1c7230 */ /* 0x000fe40000004100 */
[----:B------:R-:W-:Y:S01]  /*b6c0*/  HADD2.F32 R46, -RZ, R46.H0_H0 ;  /* 0x2000002eff2e7230 */ /* 0x000fe20000004100 */
[----:B------:R-:W-:-:S02]  /*b6d0*/  SHF.R.U64 R38, R34, 0x10, R35 ;  /* 0x0000001022267819 */ /* 0x000fc40000001223 */
[----:B------:R-:W-:Y:S02]  /*b6e0*/  SHF.R.U32.HI R37, RZ, 0x10, R35 ;  /* 0x00000010ff257819 */ /* 0x000fe40000011623 */
[--C-:B------:R-:W-:Y:S02]  /*b6f0*/  SHF.R.U32.HI R34, RZ, 0x10, R15.reuse ;  /* 0x00000010ff227819 */ /* 0x100fe4000001160f */
[----:B------:R-:W-:Y:S02]  /*b700*/  SHF.R.U64 R35, R14, 0x10, R15 ;  /* 0x000000100e237819 */ /* 0x000fe4000000120f */
[----:B---3--:R-:W-:Y:S02]  /*b710*/  LEA.HI R3, R3, R4, RZ, 0x1d ;  /* 0x0000000403037211 */ /* 0x008fe400078fe8ff */
[CC--:B------:R-:W-:Y:S02]  /*b720*/  LEA.HI R4, R5.reuse, R0.reuse, RZ, 0x5 ;  /* 0x0000000005047211 */ /* 0x0c0fe400078f28ff */
[----:B------:R-:W-:-:S02]  /*b730*/  LEA.HI R5, R5, R0, RZ, 0x3 ;  /* 0x0000000005057211 */ /* 0x000fc400078f18ff */
[----:B------:R-:W-:Y:S02]  /*b740*/  SHF.R.S32.HI R0, RZ, 0x1f, R3 ;  /* 0x0000001fff007819 */ /* 0x000fe40000011403 */
[----:B------:R-:W-:Y:S02]  /*b750*/  SHF.R.S32.HI R4, RZ, 0x5, R4 ;  /* 0x00000005ff047819 */ /* 0x000fe40000011404 */
[----:B------:R-:W-:Y:S01]  /*b760*/  LEA.HI R0, R0, R3, RZ, 0x2 ;  /* 0x0000000300007211 */ /* 0x000fe200078f10ff */
[----:B------:R-:W-:Y:S02]  /*b770*/  IMAD.SHL.U32 R3, R3, 0x8, RZ ;  /* 0x0000000803037824 */ /* 0x000fe400078e00ff */
[----:B-----5:R-:W-:Y:S01]  /*b780*/  IMAD R6, R4, 0x1800, R71 ;  /* 0x0000180004067824 */ /* 0x020fe200078e0247 */
[----:B------:R-:W-:Y:S02]  /*b790*/  SHF.R.S32.HI R4, RZ, 0x2, R0 ;  /* 0x00000002ff047819 */ /* 0x000fe40000011400 */
[----:B------:R-:W-:-:S02]  /*b7a0*/  LOP3.LUT R3, R72, 0x18, R3, 0xf8, !PT ;  /* 0x0000001848037812 */ /* 0x000fc400078ef803 */
[----:B------:R-:W-:Y:S01]  /*b7b0*/  LOP3.LUT R5, R72, 0x18, R5, 0xf8, !PT ;  /* 0x0000001848057812 */ /* 0x000fe200078ef805 */
[----:B------:R-:W-:Y:S01]  /*b7c0*/  IMAD R8, R4, 0x1800, R71 ;  /* 0x0000180004087824 */ /* 0x000fe200078e0247 */
[-C--:B------:R-:W-:Y:S02]  /*b7d0*/  LOP3.LUT R3, R3, R70.reuse, RZ, 0x3c, !PT ;  /* 0x0000004603037212 */ /* 0x080fe400078e3cff */
[----:B------:R-:W-:-:S03]  /*b7e0*/  LOP3.LUT R5, R5, R70, RZ, 0x3c, !PT ;  /* 0x0000004605057212 */ /* 0x000fc600078e3cff */
[----:B------:R-:W-:Y:S02]  /*b7f0*/  IMAD.IADD R3, R8, 0x1, R3 ;  /* 0x0000000108037824 */ /* 0x000fe400078e0203 */
        /* <DEDUP_REMOVED lines=8> */
[C---:B------:R-:W-:Y:S01]  /*b880*/  FMUL.FTZ R31, R20.reuse, R29 ;  /* 0x0000001d141f7220 */ /* 0x040fe20000410000 */
[-C--:B------:R-:W-:Y:S01]  /*b890*/  FMUL.FTZ R33, R20, R27.reuse ;  /* 0x0000001b14217220 */ /* 0x080fe20000410000 */
[----:B------:R-:W-:Y:S02]  /*b8a0*/  HADD2.F32 R13, -RZ, R5.H1_H1 ;  /* 0x30000005ff0d7230 */ /* 0x000fe40000004100 */
[----:B------:R-:W-:Y:S02]  /*b8b0*/  HADD2.F32 R20, -RZ, R32.H0_H0 ;  /* 0x20000020ff147230 */ /* 0x000fe40000004100 */
[----:B------:R-:W-:Y:S01]  /*b8c0*/  FMUL.FTZ R32, R24, R30 ;  /* 0x0000001e18207220 */ /* 0x000fe20000410000 */
[----:B------:R-:W-:Y:S02]  /*b8d0*/  HADD2.F32 R9, -RZ, R8.H0_H0 ;  /* 0x20000008ff097230 */ /* 0x000fe40000004100 */
[----:B------:R-:W-:Y:S01]  /*b8e0*/  FFMA.FTZ R31, R12, R27, -R31 ;  /* 0x0000001b0c1f7223 */ /* 0x000fe2000001081f */
[----:B------:R-:W-:-:S02]  /*b8f0*/  HADD2.F32 R5, -RZ, R4.H0_H0 ;  /* 0x20000004ff057230 */ /* 0x000fc40000004100 */
[----:B------:R-:W-:Y:S01]  /*b900*/  FFMA.FTZ R33, R12, R29, R33 ;  /* 0x0000001d0c217223 */ /* 0x000fe20000010021 */
[-C--:B------:R-:W-:Y:S01]  /*b910*/  FMUL.FTZ R24, R24, R20.reuse ;  /* 0x0000001418187220 */ /* 0x080fe20000410000 */
[----:B------:R-:W-:Y:S01]  /*b920*/  FFMA.FTZ R32, R13, R20, -R32 ;  /* 0x000000140d207223 */ /* 0x000fe20000010820 */
[----:B------:R-:W-:Y:S02]  /*b930*/  HADD2.F32 R25, -RZ, R10.H0_H0 ;  /* 0x2000000aff197230 */ /* 0x000fe40000004100 */
[C---:B------:R-:W-:Y:S01]  /*b940*/  FMUL.FTZ R12, R9.reuse, R28 ;  /* 0x0000001c090c7220 */ /* 0x040fe20000410000 */
[----:B------:R-:W-:Y:S02]  /*b950*/  HADD2.F32 R20, -RZ, R45.H0_H0 ;  /* 0x2000002dff147230 */ /* 0x000fe40000004100 */
[-C--:B------:R-:W-:Y:S01]  /*b960*/  FMUL.FTZ R21, R9, R46.reuse ;  /* 0x0000002e09157220 */ /* 0x080fe20000410000 */
[----:B------:R-:W-:Y:S02]  /*b970*/  HADD2.F32 R9, -RZ, R47.H0_H0 ;  /* 0x2000002fff097230 */ /* 0x000fe40000004100 */
[----:B------:R-:W-:Y:S01]  /*b980*/  FFMA.FTZ R46, R5, R46, -R12 ;  /* 0x0000002e052e7223 */ /* 0x000fe2000001080c */
[----:B------:R-:W-:-:S02]  /*b990*/  HADD2.F32 R14, -RZ, R6.H0_H0 ;  /* 0x20000006ff0e7230 */ /* 0x000fc40000004100 */
[----:B------:R-:W-:Y:S01]  /*b9a0*/  FFMA.FTZ R21, R5, R28, R21 ;  /* 0x0000001c05157223 */ /* 0x000fe20000010015 */
[--C-:B------:R-:W-:Y:S02]  /*b9b0*/  HADD2.F32 R26, -RZ, R11.reuse.H0_H0 ;  /* 0x2000000bff1a7230 */ /* 0x100fe40000004100 */
[----:B------:R-:W-:Y:S01]  /*b9c0*/  FFMA.FTZ R30, R13, R30, R24 ;  /* 0x0000001e0d1e7223 */ /* 0x000fe20000010018 */
[C---:B------:R-:W-:Y:S01]  /*b9d0*/  FMUL.FTZ R5, R25.reuse, R20 ;  /* 0x0000001419057220 */ /* 0x040fe20000410000 */
[----:B------:R-:W-:Y:S02]  /*b9e0*/  HADD2.F32 R11, -RZ, R11.H1_H1 ;  /* 0x3000000bff0b7230 */ /* 0x000fe40000004100 */
[----:B------:R-:W-:Y:S01]  /*b9f0*/  FMUL.FTZ R13, R25, R9 ;  /* 0x00000009190d7220 */ /* 0x000fe20000410000 */
[----:B------:R-:W-:Y:S02]  /*ba00*/  HADD2.F32 R24, -RZ, R34.H0_H0 ;  /* 0x20000022ff187230 */ /* 0x000fe40000004100 */
[----:B------:R-:W-:-:S02]  /*ba10*/  HADD2.F32 R12, -RZ, R37.H0_H0 ;  /* 0x20000025ff0c7230 */ /* 0x000fc40000004100 */
[C---:B------:R-:W-:Y:S01]  /*ba20*/  FFMA.FTZ R25, R14.reuse, R9, -R5 ;  /* 0x000000090e197223 */ /* 0x040fe20000010805 */
[----:B------:R-:W-:Y:S02]  /*ba30*/  HADD2.F32 R15, -RZ, R7.H0_H0 ;  /* 0x20000007ff0f7230 */ /* 0x000fe40000004100 */
[----:B------:R-:W-:Y:S01]  /*ba40*/  FFMA.FTZ R14, R14, R20, R13 ;  /* 0x000000140e0e7223 */ /* 0x000fe2000001000d */
[----:B------:R-:W-:Y:S02]  /*ba50*/  HADD2.F32 R45, -RZ, R45.H1_H1 ;  /* 0x3000002dff2d7230 */ /* 0x000fe40000004100 */
[C---:B------:R-:W-:Y:S01]  /*ba60*/  FMUL.FTZ R20, R11.reuse, R24 ;  /* 0x000000180b147220 */ /* 0x040fe20000410000 */
[----:B------:R-:W-:Y:S02]  /*ba70*/  HADD2.F32 R7, -RZ, R7.H1_H1 ;  /* 0x30000007ff077230 */ /* 0x000fe40000004100 */
[----:B------:R-:W-:Y:S01]  /*ba80*/  FMUL.FTZ R34, R11, R12 ;  /* 0x0000000c0b227220 */ /* 0x000fe20000410000 */
[----:B------:R-:W-:-:S02]  /*ba90*/  HADD2.F32 R47, -RZ, R47.H1_H1 ;  /* 0x3000002fff2f7230 */ /* 0x000fc40000004100 */
[----:B------:R-:W-:Y:S02]  /*baa0*/  HADD2.F32 R8, -RZ, R8.H1_H1 ;  /* 0x30000008ff087230 */ /* 0x000fe40000004100 */
[----:B------:R-:W-:Y:S02]  /*bab0*/  HADD2.F32 R10, -RZ, R10.H1_H1 ;  /* 0x3000000aff0a7230 */ /* 0x000fe40000004100 */
[----:B------:R-:W-:Y:S02]  /*bac0*/  HADD2.F32 R11, -RZ, R36.H0_H0 ;  /* 0x20000024ff0b7230 */ /* 0x000fe40000004100 */
[----:B------:R-:W-:Y:S02]  /*bad0*/  HADD2.F32 R13, -RZ, R35.H0_H0 ;  /* 0x20000023ff0d7230 */ /* 0x000fe40000004100 */
[----:B------:R-:W-:Y:S02]  /*bae0*/  HADD2.F32 R5, -RZ, R39.H0_H0 ;  /* 0x20000027ff057230 */ /* 0x000fe40000004100 */
[----:B------:R-:W-:-:S02]  /*baf0*/  HADD2.F32 R9, -RZ, R38.H0_H0 ;  /* 0x20000026ff097230 */ /* 0x000fc40000004100 */
[C---:B------:R-:W-:Y:S01]  /*bb00*/  FMUL.FTZ R28, R26.reuse, R45 ;  /* 0x0000002d1a1c7220 */ /* 0x040fe20000410000 */
[----:B------:R-:W-:Y:S02]  /*bb10*/  HADD2.F32 R4, -RZ, R4.H1_H1 ;  /* 0x30000004ff047230 */ /* 0x000fe40000004100 */
[----:B------:R-:W-:Y:S01]  /*bb20*/  FMUL.FTZ R26, R26, R47 ;  /* 0x0000002f1a1a7220 */ /* 0x000fe20000410000 */
[----:B------:R-:W-:Y:S02]  /*bb30*/  HADD2.F32 R6, -RZ, R6.H1_H1 ;  /* 0x30000006ff067230 */ /* 0x000fe40000004100 */
[C---:B------:R-:W-:Y:S01]  /*bb40*/  FFMA.FTZ R29, R7.reuse, R12, -R20 ;  /* 0x0000000c071d7223 */ /* 0x040fe20000010814 */
[----:B------:R-:W-:Y:S01]  /*bb50*/  FFMA.FTZ R35, R7, R24, R34 ;  /* 0x0000001807237223 */ /* 0x000fe20000010022 */
[----:B------:R-:W-:Y:S01]  /*bb60*/  FMUL.FTZ R7, R8, R11 ;  /* 0x0000000b08077220 */ /* 0x000fe20000410000 */
[----:B------:R-:W-:Y:S01]  /*bb70*/  FMUL.FTZ R27, R10, R13 ;  /* 0x0000000d0a1b7220 */ /* 0x000fe20000410000 */
        /* <DEDUP_REMOVED lines=18> */
.L_x_11466:
[----:B------:R-:W-:Y:S05]  /*bca0*/  BSYNC B0 ;  /* 0x0000000000007941 */ /* 0x000fea0003800000 */
.L_x_11459:
        /* <DEDUP_REMOVED lines=8> */
.L_x_11457:
[----:B0--3--:R-:W-:-:S05]  /*bd30*/  IMAD.U32 R0, RZ, RZ, UR39 ;  /* 0x00000027ff007e24 */ /* 0x009fca000f8e00ff */
[----:B------:R-:W-:-:S13]  /*bd40*/  ISETP.NE.AND P0, PT, R0, 0x3, PT ;  /* 0x000000030000780c */ /* 0x000fda0003f05270 */
[----:B------:R-:W-:Y:S05]  /*bd50*/  @!P0 BRA `(.L_x_11486) ;  /* 0x0000000000048947 */ /* 0x000fea0003800000 */
[----:B------:R-:W-:Y:S01]  /*bd60*/  BPT.TRAP 0x1 ;  /* 0x000000040000795c */ /* 0x000fe20000300000 */
.L_x_11486:
[----:B------:R-:W-:Y:S01]  /*bd70*/  IMAD R0, R18, 0x8, R2 ;  /* 0x0000000812007824 */ /* 0x000fe200078e0202 */
[----:B--2-4-:R-:W-:-:S04]  /*bd80*/  SHF.L.U32 R5, R23, 0x1f, RZ ;  /* 0x0000001f17057819 */ /* 0x014fc800000006ff */
[----:B------:R0:W2:Y:S01]  /*bd90*/  SYNCS.PHASECHK.TRANS64.TRYWAIT P1, [R0+URZ+0x2d830], R5 ;  /* 0x02d83005000075a7 */ /* 0x0000a2000802017f */
[----:B------:R-:W-:Y:S05]  /*bda0*/  @!P0 BRA `(.L_x_11487) ;  /* 0x0000000000048947 */ /* 0x000fea0003800000 */
[----:B------:R-:W-:Y:S01]  /*bdb0*/  BPT.TRAP 0x1 ;  /* 0x000000040000795c */ /* 0x000fe20000300000 */
.L_x_11487:
[----:B------:R-:W-:Y:S01]  /*bdc0*/  VIADD R3, R2, 0x15400 ;  /* 0x0001540002037836 */ /* 0x000fe20000000000 */
[----:B------:R-:W-:Y:S01]  /*bdd0*/  LOP3.LUT R6, R44, 0x10000, RZ, 0xfc, !PT ;  /* 0x000100002c067812 */ /* 0x000fe200078efcff */
[----:B------:R-:W-:-:S03]  /*bde0*/  IMAD.MOV.U32 R7, RZ, RZ, -0x7fffffe0 ;  /* 0x80000020ff077424 */ /* 0x000fc600078e00ff */
[----:B------:R-:W-:Y:S02]  /*bdf0*/  SHF.R.U32.HI R3, RZ, 0x4, R3 ;  /* 0x00000004ff037819 */ /* 0x000fe40000011603 */
[----:B------:R3:W-:Y:S02]  /*be00*/  STL.64 [R1+0x8], R6 ;  /* 0x0000080601007387 */ /* 0x0007e40000100a00 */
[----:B------:R-:W-:-:S04]  /*be10*/  LOP3.LUT R3, R3, 0x3fff, RZ, 0xc0, !PT ;  /* 0x00003fff03037812 */ /* 0x000fc800078ec0ff */
[----:B------:R-:W-:-:S05]  /*be20*/  LOP3.LUT R3, R3, 0x10000, RZ, 0xfc, !PT ;  /* 0x0001000003037812 */ /* 0x000fca00078efcff */
[----:B------:R3:W-:Y:S01]  /*be30*/  STL [R1+0x48], R3 ;  /* 0x0000480301007387 */ /* 0x0007e20000100800 */
[----:B--2---:R-:W-:Y:S05]  /*be40*/  @P1 BRA `(.L_x_11488) ;  /* 0x0000000000081947 */ /* 0x004fea0003800000 */
[----:B------:R-:W2:Y:S02]  /*be50*/  SYNCS.PHASECHK.TRANS64.TRYWAIT P1, [R0+URZ+0x2d830], R5 ;  /* 0x02d83005000075a7 */ /* 0x000ea4000802017f */
[----:B--2---:R-:W-:Y:S05]  /*be60*/  @!P1 BRA `(.L_x_11489) ;  /* 0x0000019000789947 */ /* 0x004fea0003800000 */
.L_x_11488:
[----:B---3--:R-:W3:Y:S04]  /*be70*/  LDL R3, [R1+0x48] ;  /* 0x0000480001037983 */ /* 0x008ee80000100800 */
[----:B------:R-:W4:Y:S01]  /*be80*/  LDL.64 R10, [R1+0x8] ;  /* 0x00000800010a7983 */ /* 0x000f220000100a00 */
[----:B0-2---:R-:W-:Y:S01]  /*be90*/  IMAD.MOV.U32 R5, RZ, RZ, -0x7fffffe0 ;  /* 0x80000020ff057424 */ /* 0x005fe200078e00ff */
[----:B------:R-:W-:Y:S05]  /*bea0*/  WARPSYNC.ALL ;  /* 0x0000000000007948 */ /* 0x000fea0003800000 */
[----:B------:R-:W-:Y:S01]  /*beb0*/  R2UR UR7, R5 ;  /* 0x00000000050772ca */ /* 0x000fe200000e0000 */
[----:B-1---5:R-:W-:Y:S01]  /*bec0*/  WARPGROUP.ARRIVE ;  /* 0x00000000000079c5 */ /* 0x022fe20000000000 */
[----:B------:R-:W-:Y:S01]  /*bed0*/  IMAD.MOV.U32 R7, RZ, RZ, -0x7fffffe0 ;  /* 0x80000020ff077424 */ /* 0x000fe200078e00ff */
[----:B------:R-:W-:Y:S01]  /*bee0*/  MOV R91, 0x80000020 ;  /* 0x80000020005b7802 */ /* 0x000fe20000000f00 */
[----:B------:R-:W-:Y:S01]  /*bef0*/  IMAD.MOV.U32 R21, RZ, RZ, -0x7fffffe0 ;  /* 0x80000020ff157424 */ /* 0x000fe200078e00ff */
[----:B------:R-:W-:Y:S01]  /*bf00*/  MOV R9, 0x80000020 ;  /* 0x8000002000097802 */ /* 0x000fe20000000f00 */
[----:B------:R-:W-:-:S02]  /*bf10*/  IMAD.MOV.U32 R15, RZ, RZ, -0x7fffffe0 ;  /* 0x80000020ff0f7424 */ /* 0x000fc400078e00ff */
[----:B------:R-:W-:Y:S02]  /*bf20*/  IMAD.MOV.U32 R13, RZ, RZ, -0x7fffffe0 ;  /* 0x80000020ff0d7424 */ /* 0x000fe400078e00ff */
[----:B------:R-:W-:Y:S02]  /*bf30*/  IMAD.MOV.U32 R5, RZ, RZ, -0x7fffffe0 ;  /* 0x80000020ff057424 */ /* 0x000fe400078e00ff */
[----:B---3--:R-:W-:Y:S01]  /*bf40*/  IMAD R4, R18, 0x600, R3 ;  /* 0x0000060012047824 */ /* 0x008fe200078e0203 */
[C---:B----4-:R-:W-:Y:S01]  /*bf50*/  R2UR UR4, R10.reuse ;  /* 0x000000000a0472ca */ /* 0x050fe200000e0000 */
[----:B------:R-:W-:Y:S01]  /*bf60*/  VIADD R90, R10, 0x2 ;  /* 0x000000020a5a7836 */ /* 0x000fe20000000000 */
[----:B------:R-:W-:Y:S01]  /*bf70*/  R2UR UR5, R11 ;  /* 0x000000000b0572ca */ /* 0x000fe200000e0000 */
[C---:B------:R-:W-:Y:S01]  /*bf80*/  VIADD R6, R4.reuse, 0x2 ;  /* 0x0000000204067836 */ /* 0x040fe20000000000 */
[----:B------:R-:W-:Y:S01]  /*bf90*/  R2UR UR6, R4 ;  /* 0x00000000040672ca */ /* 0x000fe200000e0000 */
[C---:B------:R-:W-:Y:S01]  /*bfa0*/  VIADD R20, R10.reuse, 0x300 ;  /* 0x000003000a147836 */ /* 0x040fe20000000000 */
[----:B------:R0:W-:Y:S01]  /*bfb0*/  STL.64 [R1+0x30], R90 ;  /* 0x0000305a01007387 */ /* 0x0001e20000100a00 */
[----:B------:R-:W-:-:S02]  /*bfc0*/  VIADD R14, R10, 0x302 ;  /* 0x000003020a0e7836 */ /* 0x000fc40000000000 */
[C---:B------:R-:W-:Y:S01]  /*bfd0*/  VIADD R12, R10.reuse, 0x600 ;  /* 0x000006000a0c7836 */ /* 0x040fe20000000000 */
[----:B------:R0:W-:Y:S01]  /*bfe0*/  STL.64 [R1+0x28], R20 ;  /* 0x0000281401007387 */ /* 0x0001e20000100a00 */
[----:B------:R-:W-:-:S03]  /*bff0*/  VIADD R8, R10, 0x602 ;  /* 0x000006020a087836 */ /* 0x000fc60000000000 */
[----:B------:R0:W-:Y:S03]  /*c000*/  STL.64 [R1+0x20], R14 ;  /* 0x0000200e01007387 */ /* 0x0001e60000100a00 */
[----:B------:R-:W-:Y:S01]  /*c010*/  HGMMA.64x128x16.F32 R24, gdesc[UR4], RZ, !UPT, gsb0 ;  /* 0x01e00000041879f0 */ /* 0x000fe2000c0008ff */
[----:B------:R-:W-:Y:S01]  /*c020*/  R2UR UR4, R90 ;  /* 0x000000005a0472ca */ /* 0x000fe200000e0000 */
[----:B------:R0:W-:Y:S01]  /*c030*/  STL.64 [R1+0x18], R12 ;  /* 0x0000180c01007387 */ /* 0x0001e20000100a00 */
[----:B------:R-:W-:Y:S02]  /*c040*/  R2UR UR5, R91 ;  /* 0x000000005b0572ca */ /* 0x000fe400000e0000 */
[----:B------:R-:W-:Y:S01]  /*c050*/  R2UR UR6, R6 ;  /* 0x00000000060672ca */ /* 0x000fe200000e0000 */
[----:B------:R-:W-:Y:S01]  /*c060*/  VIADD R6, R4, 0x200 ;  /* 0x0000020004067836 */ /* 0x000fe20000000000 */
[----:B------:R-:W-:Y:S01]  /*c070*/  R2UR UR7, R7 ;  /* 0x00000000070772ca */ /* 0x000fe200000e0000 */
[----:B------:R-:W-:Y:S01]  /*c080*/  IMAD.MOV.U32 R7, RZ, RZ, -0x7fffffe0 ;  /* 0x80000020ff077424 */ /* 0x000fe200078e00ff */
[----:B------:R0:W-:Y:S01]  /*c090*/  STL.64 [R1+0x10], R8 ;  /* 0x0000100801007387 */ /* 0x0001e20000100a00 */
[----:B------:R-:W-:-:S02]  /*c0a0*/  WARPGROUP.DEPBAR.LE gsb0, 0x0 ;  /* 0x00008000000079c5 */ /* 0x000fc40000010000 */
[----:B------:R-:W-:-:S08]  /*c0b0*/  WARPGROUP.ARRIVE ;  /* 0x00000000000079c5 */ /* 0x000fd00000000000 */
[----:B------:R-:W-:Y:S01]  /*c0c0*/  HGMMA.64x128x16.F32 R24, gdesc[UR4], R24, gsb0 ;  /* 0x01e00000041879f0 */ /* 0x000fe20008000818 */
[----:B------:R-:W-:Y:S02]  /*c0d0*/  R2UR UR4, R20 ;  /* 0x00000000140472ca */ /* 0x000fe400000e0000 */
[----:B------:R-:W-:Y:S02]  /*c0e0*/  R2UR UR5, R21 ;  /* 0x00000000150572ca */ /* 0x000fe400000e0000 */
[----:B------:R-:W-:Y:S01]  /*c0f0*/  R2UR UR6, R6 ;  /* 0x00000000060672ca */ /* 0x000fe200000e0000 */
[----:B------:R-:W-:Y:S01]  /*c100*/  VIADD R6, R4, 0x202 ;  /* 0x0000020204067836 */ /* 0x000fe20000000000 */
[----:B------:R-:W-:Y:S01]  /*c110*/  R2UR UR7, R7 ;  /* 0x00000000070772ca */ /* 0x000fe200000e0000 */
[----:B------:R-:W-:Y:S01]  /*c120*/  IMAD.MOV.U32 R7, RZ, RZ, -0x7fffffe0 ;  /* 0x80000020ff077424 */ /* 0x000fe200078e00ff */
[----:B------:R-:W-:Y:S02]  /*c130*/  WARPGROUP.DEPBAR.LE gsb0, 0x0 ;  /* 0x00008000000079c5 */ /* 0x000fe40000010000 */
[----:B------:R-:W-:-:S09]  /*c140*/  WARPGROUP.ARRIVE ;  /* 0x00000000000079c5 */ /* 0x000fd20000000000 */
[----:B------:R-:W-:Y:S01]  /*c150*/  HGMMA.64x128x16.F32 R24, gdesc[UR4], R24, gsb0 ;  /* 0x01e00000041879f0 */ /* 0x000fe20008000818 */
[----:B------:R-:W-:Y:S02]  /*c160*/  R2UR UR4, R14 ;  /* 0x000000000e0472ca */ /* 0x000fe400000e0000 */
[----:B------:R-:W-:Y:S02]  /*c170*/  R2UR UR5, R15 ;  /* 0x000000000f0572ca */ /* 0x000fe400000e0000 */
[----:B------:R-:W-:Y:S01]  /*c180*/  R2UR UR6, R6 ;  /* 0x00000000060672ca */ /* 0x000fe200000e0000 */
[C---:B------:R-:W-:Y:S01]  /*c190*/  VIADD R6, R4.reuse, 0x400 ;  /* 0x0000040004067836 */ /* 0x040fe20000000000 */
[----:B------:R-:W-:Y:S01]  /*c1a0*/  R2UR UR7, R7 ;  /* 0x00000000070772ca */ /* 0x000fe200000e0000 */
[----:B------:R-:W-:Y:S02]  /*c1b0*/  IMAD.MOV.U32 R7, RZ, RZ, -0x7fffffe0 ;  /* 0x80000020ff077424 */ /* 0x000fe400078e00ff */
[----:B------:R-:W-:Y:S01]  /*c1c0*/  VIADD R4, R4, 0x402 ;  /* 0x0000040204047836 */ /* 0x000fe20000000000 */
[----:B------:R-:W-:-:S02]  /*c1d0*/  WARPGROUP.DEPBAR.LE gsb0, 0x0 ;  /* 0x00008000000079c5 */ /* 0x000fc40000010000 */
[----:B------:R-:W-:-:S07]  /*c1e0*/  WARPGROUP.ARRIVE ;  /* 0x00000000000079c5 */ /* 0x000fce0000000000 */
[----:B------:R-:W-:Y:S01]  /*c1f0*/  HGMMA.64x128x16.F32 R24, gdesc[UR4], R24, gsb0 ;  /* 0x01e00000041879f0 */ /* 0x000fe20008000818 */
[----:B------:R-:W-:Y:S02]  /*c200*/  R2UR UR4, R12 ;  /* 0x000000000c0472ca */ /* 0x000fe400000e0000 */
[----:B------:R-:W-:Y:S02]  /*c210*/  R2UR UR5, R13 ;  /* 0x000000000d0572ca */ /* 0x000fe400000e0000 */
[----:B------:R-:W-:Y:S02]  /*c220*/  R2UR UR6, R6 ;  /* 0x00000000060672ca */ /* 0x000fe400000e0000 */
[----:B------:R-:W-:Y:S01]  /*c230*/  R2UR UR7, R7 ;  /* 0x00000000070772ca */ /* 0x000fe200000e0000 */
[----:B------:R-:W-:Y:S02]  /*c240*/  WARPGROUP.DEPBAR.LE gsb0, 0x0 ;  /* 0x00008000000079c5 */ /* 0x000fe40000010000 */
[----:B------:R-:W-:-:S10]  /*c250*/  WARPGROUP.ARRIVE ;  /* 0x00000000000079c5 */ /* 0x000fd40000000000 */
        /* <DEDUP_REMOVED lines=11> */
.L_x_11490:
[----:B------:R-:W2:Y:S01]  /*c310*/  LDL R90, [R1+0x98] ;  /* 0x00009800015a7983 */ /* 0x000ea20000100800 */
[----:B------:R-:W0:Y:S01]  /*c320*/  LDC R142, c[0x0][0x448] ;  /* 0x00011200ff8e7b82 */ /* 0x000e220000000800 */
[----:B------:R-:W-:Y:S02]  /*c330*/  ULDC UR4, c[0x0][0x9d8] ;  /* 0x0002760000047ab9 */ /* 0x000fe40000000800 */
[----:B------:R-:W2:Y:S01]  /*c340*/  LDL R89, [R1+0x60] ;  /* 0x0000600001597983 */ /* 0x000ea20000100800 */
        /* <DEDUP_REMOVED lines=22> */
[----:B------:R-:W-:-:S02]  /*c4b0*/  IMAD.MOV.U32 R73, RZ, RZ, -0x80 ;  /* 0xffffff80ff497424 */ /* 0x000fc400078e00ff */
[----:B------:R-:W-:Y:S01]  /*c4c0*/  FMUL.FTZ R52, R67, UR4 ;  /* 0x0000000443347c20 */ /* 0x000fe20008410000 */
[----:B------:R-:W-:Y:S01]  /*c4d0*/  FMUL.FTZ R60, R75, UR4 ;  /* 0x000000044b3c7c20 */ /* 0x000fe20008410000 */
[----:B------:R-:W-:Y:S01]  /*c4e0*/  FMUL.FTZ R67, R81, UR4 ;  /* 0x0000000451437c20 */ /* 0x000fe20008410000 */
[----:B------:R-:W-:Y:S01]  /*c4f0*/  VIADD R0, R0, 0x2d840 ;  /* 0x0002d84000007836 */ /* 0x000fe20000000000 */
[----:B------:R-:W-:Y:S01]  /*c500*/  ULDC.64 UR6, c[0x0][0x9e0] ;  /* 0x0002780000067ab9 */ /* 0x000fe20000000a00 */
[----:B------:R-:W-:Y:S02]  /*c510*/  IMAD.U32 R75, RZ, RZ, UR38 ;  /* 0x00000026ff4b7e24 */ /* 0x000fe4000f8e00ff */
        /* <DEDUP_REMOVED lines=11> */
[----:B------:R-:W-:Y:S01]  /*c5d0*/  UISETP.GE.AND UP0, UPT, UR7, 0x1, UPT ;  /* 0x000000010700788c */ /* 0x000fe2000bf06270 */
        /* <DEDUP_REMOVED lines=10> */
[----:B------:R-:W-:Y:S01]  /*c680*/  LOP3.LUT R22, R22, 0xffffffdf, RZ, 0xc0, !PT ;  /* 0xffffffdf16167812 */ /* 0x000fe200078ec0ff */
        /* <DEDUP_REMOVED lines=21> */
[----:B------:R3:W-:Y:S01]  /*c7e0*/  SYNCS.ARRIVE.TRANS64.RED.A1T0 RZ, [R0+URZ], RZ ;  /* 0x000000ff00ff79a7 */ /* 0x0007e2000810043f */
[----:B------:R-:W4:Y:S01]  /*c7f0*/  MUFU.TANH R3, R3 ;  /* 0x0000000300037308 */ /* 0x000f220000002400 */
[----:B------:R-:W-:Y:S01]  /*c800*/  ULDC UR52, c[0x0][0x9dc] ;  /* 0x0002770000347ab9 */ /* 0x000fe20000000800 */
[----:B------:R-:W-:Y:S01]  /*c810*/  LEA R77, R88, 0xffffff80, 0x7 ;  /* 0xffffff80584d7811 */ /* 0x000fe200078e38ff */
[----:B------:R-:W-:-:S05]  /*c820*/  ULOP3.LUT UR52, URZ, UR52, URZ, 0x33, !UPT ;  /* 0x000000343f347292 */ /* 0x000fca000f8e333f */
        /* <DEDUP_REMOVED lines=27> */
[----:B------:R-:W3:Y:S01]  /*c9e0*/  MUFU.TANH R37, R37 ;  /* 0x0000002500257308 */ /* 0x000ee20000002400 */
[----:B--2---:R-:W-:-:S04]  /*c9f0*/  IMAD.IADD R70, R90, 0x1, R89 ;  /* 0x000000015a467824 */ /* 0x004fc800078e0259 */
[----:B0-----:R-:W-:-:S03]  /*ca00*/  @P1 IMAD.HI.U32 R71, R70, R71, RZ ;  /* 0x0000004746471227 */ /* 0x001fc600078e00ff */
[----:B------:R-:W0:Y:S02]  /*ca10*/  MUFU.TANH R38, R38 ;  /* 0x0000002600267308 */ /* 0x000e240000002400 */
[----:B-1----:R-:W-:Y:S01]  /*ca20*/  @P1 SHF.R.U32.HI R70, RZ, R72, R71 ;  /* 0x00000048ff461219 */ /* 0x002fe20000011647 */
[----:B------:R-:W-:Y:S02]  /*ca30*/  IMAD R72, R88, R73, 0x80 ;  /* 0x0000008058487424 */ /* 0x000fe400078e0249 */
[----:B------:R-:W-:Y:S01]  /*ca40*/  FMUL.FTZ R71, R85, UR4 ;  /* 0x0000000455477c20 */ /* 0x000fe20008410000 */
[----:B------:R-:W-:Y:S01]  /*ca50*/  FMUL.FTZ R73, R87, UR4 ;  /* 0x0000000457497c20 */ /* 0x000fe20008410000 */
[----:B------:R-:W-:Y:S01]  /*ca60*/  PLOP3.LUT P1, PT, PT, PT, UP0, 0x40, 0x0 ;  /* 0x000000000000781c */ /* 0x000fe20003f2e808 */
[----:B------:R-:W1:Y:S01]  /*ca70*/  SHFL.IDX PT, R81, R70, RZ, 0x1c1f ;  /* 0x001c1fff46517589 */ /* 0x000e6200000e0000 */
[----:B------:R-:W-:Y:S01]  /*ca80*/  VIADD R75, R72, 0x1 ;  /* 0x00000001484b7836 */ /* 0x000fe20000000000 */
[----:B------:R-:W2:Y:S03]  /*ca90*/  MUFU.TANH R39, R39 ;  /* 0x0000002700277308 */ /* 0x000ea60000002400 */
[----:B------:R-:W-:-:S02]  /*caa0*/  IMAD R74, R156, -0x2, R75 ;  /* 0xfffffffe9c4a7824 */ /* 0x000fc400078e024b */
[----:B------:R-:W-:-:S03]  /*cab0*/  IMAD.IADD R75, R155, 0x1, R72 ;  /* 0x000000019b4b7824 */ /* 0x000fc600078e0248 */
[----:B------:R-:W0:Y:S01]  /*cac0*/  MUFU.TANH R40, R40 ;  /* 0x0000002800287308 */ /* 0x000e220000002400 */
[----:B------:R-:W-:Y:S01]  /*cad0*/  IADD3 R74, -R154, R74, R155 ;  /* 0x0000004a9a4a7210 */ /* 0x000fe20007ffe19b */
[----:B------:R-:W-:-:S04]  /*cae0*/  IMAD R80, R156, -0x2, R75 ;  /* 0xfffffffe9c507824 */ /* 0x000fc800078e024b */
[C---:B------:R-:W-:Y:S02]  /*caf0*/  VIADD R79, R74.reuse, UR6 ;  /* 0x000000064a4f7c36 */ /* 0x040fe40008000000 */
[----:B------:R-:W0:Y:S01]  /*cb00*/  MUFU.TANH R41, R41 ;  /* 0x0000002900297308 */ /* 0x000e220000002400 */
[----:B------:R-:W-:Y:S02]  /*cb10*/  VIADD R78, R74, UR52 ;  /* 0x000000344a4e7c36 */ /* 0x000fe40008000000 */
[----:B-1----:R-:W-:Y:S02]  /*cb20*/  VIADDMNMX R76, R81, R79, R80, PT ;  /* 0x0000004f514c7246 */ /* 0x002fe40003800150 */
[----:B------:R-:W-:-:S03]  /*cb30*/  IMAD.IADD R75, R78, 0x1, R81 ;  /* 0x000000014e4b7824 */ /* 0x000fc600078e0251 */
        /* <DEDUP_REMOVED lines=29> */
[----:B---3--:R3:W0:Y:S08]  /*cd10*/  MUFU.TANH R0, R86 ;  /* 0x0000005600007308 */ /* 0x0086300000002400 */
[----:B------:R-:W0:Y:S01]  /*cd20*/  MUFU.TANH R73, R73 ;  /* 0x0000004900497308 */ /* 0x000e220000002400 */
[----:B-1234-:R-:W-:Y:S05]  /*cd30*/  @P1 BRA `(.L_x_11491) ;  /* 0x0000000000581947 */ /* 0x01efea0003800000 */
[----:B------:R-:W-:Y:S01]  /*cd40*/  IADD3 R74, -R154, R155, R81 ;  /* 0x0000009b9a4a7210 */ /* 0x000fe20007ffe151 */
[----:B------:R-:W-:Y:S03]  /*cd50*/  BSSY B0, `(.L_x_11492) ;  /* 0x0000010000007945 */ /* 0x000fe60003800000 */
[----:B------:R-:W-:-:S13]  /*cd60*/  ISETP.GT.AND P1, PT, R74, -0x1, PT ;  /* 0xffffffff4a00780c */ /* 0x000fda0003f24270 */
[----:B------:R-:W-:Y:S05]  /*cd70*/  @P1 BRA `(.L_x_11493) ;  /* 0x0000000000201947 */ /* 0x000fea0003800000 */
[----:B------:R-:W-:Y:S01]  /*cd80*/  UISETP.NE.AND UP1, UPT, UR7, 0x1, UPT ;  /* 0x000000010700788c */ /* 0x000fe2000bf25270 */
[----:B------:R-:W-:-:S05]  /*cd90*/  LOP3.LUT R74, RZ, R74, RZ, 0x33, !PT ;  /* 0x0000004aff4a7212 */ /* 0x000fca00078e33ff */
[----:B------:R-:W-:-:S05]  /*cda0*/  PLOP3.LUT P1, PT, PT, PT, UP1, 0x80, 0x0 ;  /* 0x000000000000781c */ /* 0x000fca0003f2f018 */
[----:B------:R-:W-:-:S08]  /*cdb0*/  @UP1 ULDC.64 UR4, c[0x0][0x9e8] ;  /* 0x00027a0000041ab9 */ /* 0x000fd00000000a00 */
[----:B------:R-:W-:-:S05]  /*cdc0*/  @P1 IMAD.HI.U32 R81, R74, UR4, RZ ;  /* 0x000000044a511c27 */ /* 0x000fca000f8e00ff */
[----:B------:R-:W-:-:S04]  /*cdd0*/  @P1 SHF.R.U32.HI R74, RZ, UR5, R81 ;  /* 0x00000005ff4a1c19 */ /* 0x000fc80008011651 */
[----:B------:R-:W-:Y:S01]  /*cde0*/  LOP3.LUT R74, RZ, R74, RZ, 0x33, !PT ;  /* 0x0000004aff4a7212 */ /* 0x000fe200078e33ff */
[----:B------:R-:W-:Y:S06]  /*cdf0*/  BRA `(.L_x_11494) ;  /* 0x0000000000147947 */ /* 0x000fec0003800000 */
.L_x_11493:
[----:B------:R-:W-:-:S06]  /*ce00*/  UISETP.NE.AND UP1, UPT, UR7, 0x1, UPT ;  /* 0x000000010700788c */ /* 0x000fcc000bf25270 */
[----:B------:R-:W-:-:S05]  /*ce10*/  PLOP3.LUT P1, PT, PT, PT, UP1, 0x80, 0x0 ;  /* 0x000000000000781c */ /* 0x000fca0003f2f018 */
[----:B------:R-:W-:-:S08]  /*ce20*/  @UP1 ULDC.64 UR4, c[0x0][0x9e8] ;  /* 0x00027a0000041ab9 */ /* 0x000fd00000000a00 */
[----:B------:R-:W-:-:S05]  /*ce30*/  @P1 IMAD.HI.U32 R81, R74, UR4, RZ ;  /* 0x000000044a511c27 */ /* 0x000fca000f8e00ff */
[----:B------:R-:W-:-:S07]  /*ce40*/  @P1 SHF.R.U32.HI R74, RZ, UR5, R81 ;  /* 0x00000005ff4a1c19 */ /* 0x000fce0008011651 */
.L_x_11494:
[----:B------:R-:W-:Y:S05]  /*ce50*/  BSYNC B0 ;  /* 0x0000000000007941 */ /* 0x000fea0003800000 */
.L_x_11492:
[----:B------:R-:W-:-:S04]  /*ce60*/  IMAD R81, R74, UR7, -R77 ;  /* 0x000000074a517c24 */ /* 0x000fc8000f8e0a4d */
[----:B------:R-:W-:-:S05]  /*ce70*/  IMAD R81, R156, -0x2, R81 ;  /* 0xfffffffe9c517824 */ /* 0x000fca00078e0251 */
[----:B------:R-:W-:Y:S02]  /*ce80*/  VIMNMX R75, R75, R81, !PT ;  /* 0x000000514b4b7248 */ /* 0x000fe40007fe0100 */
[----:B------:R-:W-:-:S07]  /*ce90*/  VIADDMNMX R76, R81, UR7, R76, PT ;  /* 0x00000007514c7c46 */ /* 0x000fce000b80014c */
.L_x_11491:
[C---:B------:R-:W-:Y:S02]  /*cea0*/  ISETP.GE.AND P2, PT, R72.reuse, 0x9, PT ;  /* 0x000000094800780c */ /* 0x040fe40003f46270 */
[----:B------:R-:W-:Y:S02]  /*ceb0*/  ISETP.GE.AND P1, PT, R72, 0x2, PT ;  /* 0x000000024800780c */ /* 0x000fe40003f26270 */
[----:B------:R-:W-:Y:S02]  /*cec0*/  LOP3.LUT R22, R22, 0xfffffffe, RZ, 0xc0, !PT ;  /* 0xfffffffe16167812 */ /* 0x000fe400078ec0ff */
[----:B------:R-:W-:Y:S02]  /*ced0*/  ISETP.GT.AND P3, PT, R75, 0x1, !P1 ;  /* 0x000000014b00780c */ /* 0x000fe40004f64270 */
[----:B------:R-:W-:Y:S02]  /*cee0*/  ISETP.GE.AND P4, PT, R72, 0xa, PT ;  /* 0x0000000a4800780c */ /* 0x000fe40003f86270 */
[----:B------:R-:W-:-:S02]  /*cef0*/  ISETP.LT.OR P3, PT, R76, 0x2, P3 ;  /* 0x000000024c00780c */ /* 0x000fc40001f61670 */
[----:B------:R-:W-:Y:S02]  /*cf00*/  ISETP.GE.AND P6, PT, R72, 0x1, PT ;  /* 0x000000014800780c */ /* 0x000fe40003fc6270 */
[----:B------:R-:W-:Y:S02]  /*cf10*/  @P2 LOP3.LUT R22, R22, 0x1, RZ, 0xfc, !PT ;  /* 0x0000000116162812 */ /* 0x000fe400078efcff */
[----:B------:R-:W-:Y:S02]  /*cf20*/  ISETP.GT.AND P2, PT, R75, 0x8, !P2 ;  /* 0x000000084b00780c */ /* 0x000fe40005744270 */
[----:B------:R-:W-:Y:S02]  /*cf30*/  FSEL R74, R5, -INF , !P3 ;  /* 0xff800000054a7808 */ /* 0x000fe40005800000 */
[----:B------:R-:W-:Y:S01]  /*cf40*/  ISETP.LT.OR P2, PT, R76, 0x9, P2 ;  /* 0x000000094c00780c */ /* 0x000fe20001741670 */
[----:B------:R-:W1:Y:S01]  /*cf50*/  SHFL.IDX PT, R5, R70, 0x1, 0x1c1f ;  /* 0x003c1f0046057f89 */ /* 0x000e6200000e0000 */
[----:B------:R-:W-:-:S02]  /*cf60*/  ISETP.GE.AND P3, PT, R72, 0x11, PT ;  /* 0x000000114800780c */ /* 0x000fc40003f66270 */
[----:B------:R-:W-:Y:S02]  /*cf70*/  LOP3.LUT R22, R22, 0xfffffffd, RZ, 0xc0, !PT ;  /* 0xfffffffd16167812 */ /* 0x000fe400078ec0ff */
[----:B------:R-:W-:Y:S02]  /*cf80*/  FSEL R7, R7, -INF , !P2 ;  /* 0xff80000007077808 */ /* 0x000fe40005000000 */
[----:B------:R-:W-:Y:S02]  /*cf90*/  ISETP.GT.AND P2, PT, R75, 0x9, !P4 ;  /* 0x000000094b00780c */ /* 0x000fe40006744270 */
[----:B------:R-:W-:Y:S02]  /*cfa0*/  @P4 LOP3.LUT R22, R22, 0x2, RZ, 0xfc, !PT ;  /* 0x0000000216164812 */ /* 0x000fe400078efcff */
[----:B------:R-:W-:Y:S02]  /*cfb0*/  ISETP.LT.OR P2, PT, R76, 0xa, P2 ;  /* 0x0000000a4c00780c */ /* 0x000fe40001741670 */
[----:B------:R-:W-:-:S02]  /*cfc0*/  LOP3.LUT R22, R22, 0xfffffffb, RZ, 0xc0, !PT ;  /* 0xfffffffb16167812 */ /* 0x000fc400078ec0ff */
[----:B------:R-:W-:Y:S02]  /*cfd0*/  FSEL R8, R8, -INF , !P2 ;  /* 0xff80000008087808 */ /* 0x000fe40005000000 */
[----:B------:R-:W-:Y:S02]  /*cfe0*/  @P3 LOP3.LUT R22, R22, 0x4, RZ, 0xfc, !PT ;  /* 0x0000000416163812 */ /* 0x000fe400078efcff */
[----:B------:R-:W-:Y:S02]  /*cff0*/  ISETP.GT.AND P2, PT, R75, 0x10, !P3 ;  /* 0x000000104b00780c */ /* 0x000fe40005f44270 */
[----:B------:R-:W-:Y:S02]  /*d000*/  ISETP.GE.AND P3, PT, R72, 0x12, PT ;  /* 0x000000124800780c */ /* 0x000fe40003f66270 */
[----:B------:R-:W-:Y:S01]  /*d010*/  ISETP.LT.OR P2, PT, R76, 0x11, P2 ;  /* 0x000000114c00780c */ /* 0x000fe20001741670 */
[----:B-1----:R-:W-:Y:S01]  /*d020*/  IMAD.IADD R78, R78, 0x1, R5 ;  /* 0x000000014e4e7824 */ /* 0x002fe200078e0205 */
[----:B------:R-:W-:-:S02]  /*d030*/  LOP3.LUT R22, R22, 0xfbffffff, RZ, 0xc0, !PT ;  /* 0xfbffffff16167812 */ /* 0x000fc400078ec0ff */
[----:B------:R-:W-:Y:S02]  /*d040*/  FSEL R11, R11, -INF , !P2 ;  /* 0xff8000000b0b7808 */ /* 0x000fe40005000000 */
[----:B------:R-:W-:Y:S02]  /*d050*/  ISETP.GT.AND P2, PT, R75, 0x11, !P3 ;  /* 0x000000114b00780c */ /* 0x000fe40005f44270 */
[----:B------:R-:W-:Y:S02]  /*d060*/  VIADDMNMX R79, R5, R79, R80, PT ;  /* 0x0000004f054f7246 */ /* 0x000fe40003800150 */
[----:B------:R-:W-:Y:S02]  /*d070*/  ISETP.LT.OR P2, PT, R76, 0x12, P2 ;  /* 0x000000124c00780c */ /* 0x000fe40001741670 */
[----:B------:R-:W-:Y:S02]  /*d080*/  @P3 LOP3.LUT R22, R22, 0x4000000, RZ, 0xfc, !PT ;  /* 0x0400000016163812 */ /* 0x000fe400078efcff */
[----:B------:R-:W-:-:S02]  /*d090*/  ISETP.GE.AND P3, PT, R72, 0x19, PT ;  /* 0x000000194800780c */ /* 0x000fc40003f66270 */
        /* <DEDUP_REMOVED lines=145> */
[----:B------:R-:W-:-:S04]  /*d9b0*/  ISETP.GT.AND P5, PT, R75, RZ, !P6 ;  /* 0x000000ff4b00720c */ /* 0x000fc800077a4270 */
        /* <DEDUP_REMOVED lines=17> */
[----:B------:R-:W-:Y:S01]  /*dad0*/  @P5 IMAD.HI.U32 R5, R70, UR4, RZ ;  /* 0x0000000446055c27 */ /* 0x000fe2000f8e00ff */
[----:B------:R-:W-:-:S13]  /*dae0*/  PLOP3.LUT P5, PT, PT, PT, UP1, 0x80, 0x0 ;  /* 0x000000000000781c */ /* 0x000fda0003faf018 */
[----:B------:R-:W-:-:S04]  /*daf0*/  @P5 SHF.R.U32.HI R70, RZ, UR5, R5 ;  /* 0x00000005ff465c19 */ /* 0x000fc80008011605 */
[----:B------:R-:W-:Y:S01]  /*db00*/  LOP3.LUT R70, RZ, R70, RZ, 0x33, !PT ;  /* 0x00000046ff467212 */ /* 0x000fe200078e33ff */
[----:B------:R-:W-:Y:S06]  /*db10*/  BRA `(.L_x_11498) ;  /* 0x0000000000187947 */ /* 0x000fec0003800000 */
.L_x_11497:
[----:B------:R-:W-:-:S06]  /*db20*/  UISETP.NE.AND UP1, UPT, UR7, 0x1, UPT ;  /* 0x000000010700788c */ /* 0x000fcc000bf25270 */
[----:B------:R-:W-:-:S05]  /*db30*/  PLOP3.LUT P5, PT, PT, PT, UP1, 0x80, 0x0 ;  /* 0x000000000000781c */ /* 0x000fca0003faf018 */
[----:B------:R-:W-:-:S08]  /*db40*/  @UP1 ULDC.64 UR4, c[0x0][0x9e8] ;  /* 0x00027a0000041ab9 */ /* 0x000fd00000000a00 */
[----:B------:R-:W-:Y:S01]  /*db50*/  @P5 IMAD.HI.U32 R5, R70, UR4, RZ ;  /* 0x0000000446055c27 */ /* 0x000fe2000f8e00ff */
[----:B------:R-:W-:-:S13]  /*db60*/  PLOP3.LUT P5, PT, PT, PT, UP1, 0x80, 0x0 ;  /* 0x000000000000781c */ /* 0x000fda0003faf018 */
[----:B------:R-:W-:-:S07]  /*db70*/  @P5 SHF.R.U32.HI R70, RZ, UR5, R5 ;  /* 0x00000005ff465c19 */ /* 0x000fce0008011605 */
.L_x_11498:
[----:B------:R-:W-:Y:S05]  /*db80*/  BSYNC B0 ;  /* 0x0000000000007941 */ /* 0x000fea0003800000 */
.L_x_11496:
[----:B------:R-:W-:-:S04]  /*db90*/  IMAD R77, R70, UR7, -R77 ;  /* 0x00000007464d7c24 */ /* 0x000fc8000f8e0a4d */
[----:B------:R-:W-:-:S05]  /*dba0*/  IMAD R77, R156, -0x2, R77 ;  /* 0xfffffffe9c4d7824 */ /* 0x000fca00078e024d */
[----:B------:R-:W-:Y:S02]  /*dbb0*/  VIMNMX R78, R78, R77, !PT ;  /* 0x0000004d4e4e7248 */ /* 0x000fe40007fe0100 */
[----:B------:R-:W-:-:S07]  /*dbc0*/  VIADDMNMX R79, R77, UR7, R79, PT ;  /* 0x000000074d4f7c46 */ /* 0x000fce000b80014f */
.L_x_11495:
[----:B------:R-:W-:Y:S01]  /*dbd0*/  ISETP.GT.AND P1, PT, R78, 0x1, !P1 ;  /* 0x000000014e00780c */ /* 0x000fe20004f24270 */
[----:B------:R-:W-:Y:S01]  /*dbe0*/  ULDC UR51, c[0x0][0x988] ;  /* 0x0002620000337ab9 */ /* 0x000fe20000000800 */
[----:B------:R-:W2:Y:S02]  /*dbf0*/  LDL R86, [R1+0x6c] ;  /* 0x00006c0001567983 */ /* 0x000ea40000100800 */
[----:B------:R-:W-:Y:S02]  /*dc00*/  ISETP.LT.OR P1, PT, R79, 0x2, P1 ;  /* 0x000000024f00780c */ /* 0x000fe40000f21670 */
[----:B------:R-:W3:Y:S02]  /*dc10*/  LDL R85, [R1+0x4] ;  /* 0x0000040001557983 */ /* 0x000ee40000100800 */
[----:B------:R-:W-:Y:S02]  /*dc20*/  FSEL R70, R6, -INF , !P1 ;  /* 0xff80000006467808 */ /* 0x000fe40004800000 */
[C---:B------:R-:W-:Y:S01]  /*dc30*/  LOP3.LUT P1, RZ, R22.reuse, 0x1, RZ, 0xc0, !PT ;  /* 0x0000000116ff7812 */ /* 0x040fe2000782c0ff */
[----:B------:R-:W4:Y:S01]  /*dc40*/  LDL R84, [R1] ;  /* 0x0000000001547983 */ /* 0x000f220000100800 */
[----:B------:R-:W-:-:S02]  /*dc50*/  LOP3.LUT P5, RZ, R22, 0x4000000, RZ, 0xc0, !PT ;  /* 0x0400000016ff7812 */ /* 0x000fc400078ac0ff */
        /* <DEDUP_REMOVED lines=20> */
[----:B------:R-:W-:Y:S02]  /*dda0*/  LOP3.LUT P5, RZ, R22, 0x8000, RZ, 0xc0, !PT ;  /* 0x0000800016ff7812 */ /* 0x000fe400078ac0ff */
        /* <DEDUP_REMOVED lines=54> */
[C---:B------:R-:W-:Y:S02]  /*e110*/  ISETP.GT.AND P1, PT, R78.reuse, 0x31, !P1 ;  /* 0x000000314e00780c */ /* 0x040fe40004f24270 */
[----:B------:R-:W-:Y:S01]  /*e120*/  ISETP.GT.AND P6, PT, R78, RZ, !P6 ;  /* 0x000000ff4e00720c */ /* 0x000fe200077c4270 */
[----:B------:R-:W0:Y:S01]  /*e130*/  SHFL.BFLY PT, R5, R6, 0x2, 0x1f ;  /* 0x0c401f0006057f89 */ /* 0x000e2200000e0000 */
[----:B------:R-:W-:-:S02]  /*e140*/  ISETP.LT.OR P1, PT, R79, 0x32, P1 ;  /* 0x000000324f00780c */ /* 0x000fc40000f21670 */
[----:B------:R-:W-:Y:S02]  /*e150*/  ISETP.LT.OR P6, PT, R79, 0x1, P6 ;  /* 0x000000014f00780c */ /* 0x000fe400037c1670 */
[----:B------:R-:W-:Y:S02]  /*e160*/  FSEL R36, R36, -INF , !P1 ;  /* 0xff80000024247808 */ /* 0x000fe40004800000 */
[----:B------:R-:W-:Y:S02]  /*e170*/  LOP3.LUT P1, RZ, R22, 0x20000, RZ, 0xc0, !PT ;  /* 0x0002000016ff7812 */ /* 0x000fe4000782c0ff */
[----:B------:R-:W-:Y:S02]  /*e180*/  FSEL R75, R4, -INF , !P6 ;  /* 0xff800000044b7808 */ /* 0x000fe40007000000 */
[----:B------:R-:W-:Y:S02]  /*e190*/  ISETP.GT.AND P1, PT, R78, 0x38, !P1 ;  /* 0x000000384e00780c */ /* 0x000fe40004f24270 */
[----:B------:R-:W-:-:S02]  /*e1a0*/  FMNMX.FTZ R4, R75, R70, !PT ;  /* 0x000000464b047209 */ /* 0x000fc40007810000 */
[----:B------:R-:W-:Y:S02]  /*e1b0*/  ISETP.LT.OR P1, PT, R79, 0x39, P1 ;  /* 0x000000394f00780c */ /* 0x000fe40000f21670 */
[----:B------:R-:W-:Y:S02]  /*e1c0*/  ISETP.GT.AND P2, PT, R78, 0x70, !P2 ;  /* 0x000000704e00780c */ /* 0x000fe40005744270 */
[----:B------:R-:W-:Y:S02]  /*e1d0*/  FSEL R39, R39, -INF , !P1 ;  /* 0xff80000027277808 */ /* 0x000fe40004800000 */
[----:B------:R-:W-:Y:S02]  /*e1e0*/  LOP3.LUT P1, RZ, R22, 0x10000, RZ, 0xc0, !PT ;  /* 0x0001000016ff7812 */ /* 0x000fe4000782c0ff */
[C---:B------:R-:W-:Y:S02]  /*e1f0*/  ISETP.GT.AND P3, PT, R78.reuse, 0x71, !P3 ;  /* 0x000000714e00780c */ /* 0x040fe40005f64270 */
[----:B------:R-:W-:-:S02]  /*e200*/  ISETP.GT.AND P1, PT, R78, 0x39, !P1 ;  /* 0x000000394e00780c */ /* 0x000fc40004f24270 */
[----:B0-----:R-:W-:Y:S02]  /*e210*/  FMNMX.FTZ R76, R6, R5, !PT ;  /* 0x00000005064c7209 */ /* 0x001fe40007810000 */
[C---:B------:R-:W-:Y:S02]  /*e220*/  ISETP.LT.OR P1, PT, R79.reuse, 0x3a, P1 ;  /* 0x0000003a4f00780c */ /* 0x040fe40000f21670 */
[----:B------:R-:W-:Y:S01]  /*e230*/  ISETP.LT.OR P2, PT, R79, 0x71, P2 ;  /* 0x000000714f00780c */ /* 0x000fe20001741670 */
[----:B------:R-:W0:Y:S01]  /*e240*/  SHFL.BFLY PT, R5, R76, 0x1, 0x1f ;  /* 0x0c201f004c057f89 */ /* 0x000e2200000e0000 */
[----:B------:R-:W-:Y:S02]  /*e250*/  FSEL R40, R40, -INF , !P1 ;  /* 0xff80000028287808 */ /* 0x000fe40004800000 */
[----:B------:R-:W-:Y:S02]  /*e260*/  ISETP.GT.AND P1, PT, R78, 0x40, !P5 ;  /* 0x000000404e00780c */ /* 0x000fe40006f24270 */
[----:B------:R-:W-:-:S02]  /*e270*/  LOP3.LUT P5, RZ, R22, 0x8, RZ, 0xc0, !PT ;  /* 0x0000000816ff7812 */ /* 0x000fc400078ac0ff */
[----:B------:R-:W-:Y:S02]  /*e280*/  ISETP.LT.OR P1, PT, R79, 0x41, P1 ;  /* 0x000000414f00780c */ /* 0x000fe40000f21670 */
[----:B------:R-:W-:Y:S02]  /*e290*/  ISETP.GT.AND P4, PT, R78, 0x78, !P4 ;  /* 0x000000784e00780c */ /* 0x000fe40006784270 */
[----:B------:R-:W-:Y:S02]  /*e2a0*/  FSEL R43, R43, -INF , !P1 ;  /* 0xff8000002b2b7808 */ /* 0x000fe40004800000 */
[----:B------:R-:W-:Y:S02]  /*e2b0*/  LOP3.LUT P1, RZ, R22, 0x4000, RZ, 0xc0, !PT ;  /* 0x0000400016ff7812 */ /* 0x000fe4000782c0ff */
[----:B------:R-:W-:Y:S02]  /*e2c0*/  ISETP.LT.OR P3, PT, R79, 0x72, P3 ;  /* 0x000000724f00780c */ /* 0x000fe40001f61670 */
[----:B------:R-:W-:-:S02]  /*e2d0*/  ISETP.GT.AND P1, PT, R78, 0x41, !P1 ;  /* 0x000000414e00780c */ /* 0x000fc40004f24270 */
[C---:B------:R-:W-:Y:S02]  /*e2e0*/  ISETP.LT.OR P4, PT, R79.reuse, 0x79, P4 ;  /* 0x000000794f00780c */ /* 0x040fe40002781670 */
[----:B------:R-:W-:Y:S02]  /*e2f0*/  ISETP.LT.OR P1, PT, R79, 0x42, P1 ;  /* 0x000000424f00780c */ /* 0x000fe40000f21670 */
[----:B------:R-:W-:Y:S02]  /*e300*/  FSEL R68, R68, -INF , !P3 ;  /* 0xff80000044447808 */ /* 0x000fe40005800000 */
[----:B------:R-:W-:Y:S02]  /*e310*/  FSEL R44, R44, -INF , !P1 ;  /* 0xff8000002c2c7808 */ /* 0x000fe40004800000 */
[----:B------:R-:W-:Y:S02]  /*e320*/  LOP3.LUT P1, RZ, R22, 0x2000, RZ, 0xc0, !PT ;  /* 0x0000200016ff7812 */ /* 0x000fe4000782c0ff */
[----:B0-----:R-:W-:-:S02]  /*e330*/  FMNMX.FTZ R5, R76, R5, !PT ;  /* 0x000000054c057209 */ /* 0x001fc40007810000 */
        /* <DEDUP_REMOVED lines=38> */
[----:B------:R-:W-:Y:S01]  /*e5a0*/  FSEL R72, R64, -INF , !P1 ;  /* 0xff80000040487808 */ /* 0x000fe20004800000 */
[C---:B------:R-:W-:Y:S01]  /*e5b0*/  FMUL.FTZ R64, R5.reuse, UR51 ;  /* 0x0000003305407c20 */ /* 0x040fe20008410000 */
[----:B------:R-:W-:-:S04]  /*e5c0*/  FSETP.NEU.FTZ.AND P1, PT, R5, -INF , PT ;  /* 0xff8000000500780b */ /* 0x000fc80003f3d000 */
[----:B------:R-:W-:Y:S02]  /*e5d0*/  FSEL R64, R64, RZ, P1 ;  /* 0x000000ff40407208 */ /* 0x000fe40000800000 */
[----:B------:R-:W-:Y:S02]  /*e5e0*/  ISETP.GT.AND P1, PT, R78, 0x79, !P5 ;  /* 0x000000794e00780c */ /* 0x000fe40006f24270 */
        /* <DEDUP_REMOVED lines=37> */
[----:B------:R-:W-:Y:S01]  /*e840*/  FFMA.FTZ R26, R26, UR51, -R64 ;  /* 0x000000331a1a7c23 */ /* 0x000fe20008010840 */
[----:B------:R-:W-:Y:S01]  /*e850*/  FMNMX.FTZ R4, R32, R7, !PT ;  /* 0x0000000720047209 */ /* 0x000fe20007810000 */
[----:B------:R-:W1:Y:S03]  /*e860*/  MUFU.EX2 R77, R77 ;  /* 0x0000004d004d7308 */ /* 0x000e660000000800 */
[----:B------:R-:W-:-:S04]  /*e870*/  FMNMX.FTZ R7, R35, R4, !PT ;  /* 0x0000000423077209 */ /* 0x000fc80007810000 */
[----:B------:R-:W-:Y:S01]  /*e880*/  FMNMX.FTZ R4, R36, R7, !PT ;  /* 0x0000000724047209 */ /* 0x000fe20007810000 */
[----:B------:R-:W5:Y:S03]  /*e890*/  MUFU.EX2 R11, R11 ;  /* 0x0000000b000b7308 */ /* 0x000f660000000800 */
        /* <DEDUP_REMOVED lines=8> */
[----:B------:R3:W-:Y:S01]  /*e920*/  MUFU.EX2 R4, R33 ;  /* 0x0000002100047308 */ /* 0x0007e20000000800 */
[----:B------:R-:W-:Y:S02]  /*e930*/  FFMA.FTZ R7, R34, UR51, -R64 ;  /* 0x0000003322077c23 */ /* 0x000fe40008010840 */
[----:B------:R-:W-:-:S04]  /*e940*/  FMNMX.FTZ R29, R51, R6, !PT ;  /* 0x00000006331d7209 */ /* 0x000fc80007810000 */
[----:B------:R-:W-:Y:S01]  /*e950*/  FMNMX.FTZ R6, R52, R29, !PT ;  /* 0x0000001d34067209 */ /* 0x000fe20007810000 */
[----:B------:R4:W-:Y:S03]  /*e960*/  MUFU.EX2 R79, R42 ;  /* 0x0000002a004f7308 */ /* 0x0009e60000000800 */
[----:B------:R-:W-:-:S04]  /*e970*/  FMNMX.FTZ R29, R55, R6, !PT ;  /* 0x00000006371d7209 */ /* 0x000fc80007810000 */
[----:B------:R-:W-:Y:S01]  /*e980*/  FMNMX.FTZ R6, R56, R29, !PT ;  /* 0x0000001d38067209 */ /* 0x000fe20007810000 */
[--C-:B------:R-:W-:Y:S01]  /*e990*/  FFMA.FTZ R29, R38, UR51, -R64.reuse ;  /* 0x00000033261d7c23 */ /* 0x100fe20008010840 */
[--C-:B------:R-:W-:Y:S01]  /*e9a0*/  FFMA.FTZ R38, R50, UR51, -R64.reuse ;  /* 0x0000003332267c23 */ /* 0x100fe20008010840 */
[--C-:B------:R-:W-:Y:S01]  /*e9b0*/  FFMA.FTZ R50, R61, UR51, -R64.reuse ;  /* 0x000000333d327c23 */ /* 0x100fe20008010840 */
[----:B---3--:R-:W-:Y:S01]  /*e9c0*/  FMNMX.FTZ R33, R59, R6, !PT ;  /* 0x000000063b217209 */ /* 0x008fe20007810000 */
[--C-:B----4-:R-:W-:Y:S01]  /*e9d0*/  FFMA.FTZ R42, R53, UR51, -R64.reuse ;  /* 0x00000033352a7c23 */ /* 0x110fe20008010840 */
[----:B------:R-:W-:Y:S01]  /*e9e0*/  MUFU.EX2 R80, R80 ;  /* 0x0000005000507308 */ /* 0x000fe20000000800 */
[----:B------:R-:W-:Y:S01]  /*e9f0*/  FFMA.FTZ R53, R62, UR51, -R64 ;  /* 0x000000333e357c23 */ /* 0x000fe20008010840 */
        /* <DEDUP_REMOVED lines=10> */
[----:B------:R-:W3:Y:S01]  /*eaa0*/  SHFL.BFLY PT, R33, R0, 0x2, 0x1f ;  /* 0x0c401f0000217f89 */ /* 0x000ee200000e0000 */
[----:B------:R-:W-:Y:S08]  /*eab0*/  MUFU.EX2 R82, R82 ;  /* 0x0000005200527308 */ /* 0x000ff00000000800 */
[----:B------:R-:W-:Y:S08]  /*eac0*/  MUFU.EX2 R7, R7 ;  /* 0x0000000700077308 */ /* 0x000ff00000000800 */
[----:B------:R-:W-:Y:S01]  /*ead0*/  MUFU.EX2 R30, R30 ;  /* 0x0000001e001e7308 */ /* 0x000fe20000000800 */
[----:B---3--:R-:W-:Y:S01]  /*eae0*/  FMNMX.FTZ R34, R0, R33, !PT ;  /* 0x0000002100227209 */ /* 0x008fe20007810000 */
[--C-:B------:R-:W-:Y:S01]  /*eaf0*/  FFMA.FTZ R0, R65, UR51, -R64.reuse ;  /* 0x0000003341007c23 */ /* 0x100fe20008010840 */
[----:B------:R-:W-:-:S05]  /*eb00*/  FFMA.FTZ R33, R67, UR51, -R64 ;  /* 0x0000003343217c23 */ /* 0x000fca0008010840 */
[----:B------:R-:W-:Y:S01]  /*eb10*/  MUFU.EX2 R29, R29 ;  /* 0x0000001d001d7308 */ /* 0x000fe20000000800 */
[----:B------:R-:W3:Y:S07]  /*eb20*/  SHFL.BFLY PT, R41, R34, 0x1, 0x1f ;  /* 0x0c201f0022297f89 */ /* 0x000eee00000e0000 */
[----:B------:R-:W-:Y:S08]  /*eb30*/  MUFU.EX2 R20, R20 ;  /* 0x0000001400147308 */ /* 0x000ff00000000800 */
[----:B------:R-:W-:Y:S08]  /*eb40*/  MUFU.EX2 R66, R66 ;  /* 0x0000004200427308 */ /* 0x000ff00000000800 */
[----:B------:R-:W-:Y:S01]  /*eb50*/  MUFU.EX2 R73, R73 ;  /* 0x0000004900497308 */ /* 0x000fe20000000800 */
[----:B---3--:R-:W-:Y:S01]  /*eb60*/  FMNMX.FTZ R6, R34, R41, !PT ;  /* 0x0000002922067209 */ /* 0x008fe20007810000 */
[--C-:B------:R-:W-:Y:S01]  /*eb70*/  FFMA.FTZ R34, R69, UR51, -R64.reuse ;  /* 0x0000003345227c23 */ /* 0x100fe20008010840 */
[----:B------:R-:W-:-:S02]  /*eb80*/  FFMA.FTZ R41, R71, UR51, -R64 ;  /* 0x0000003347297c23 */ /* 0x000fc40008010840 */
[C---:B------:R-:W-:Y:S01]  /*eb90*/  FSETP.NEU.FTZ.AND P1, PT, R6.reuse, -INF , PT ;  /* 0xff8000000600780b */ /* 0x040fe20003f3d000 */
[----:B------:R-:W-:Y:S02]  /*eba0*/  FMUL.FTZ R69, R6, UR51 ;  /* 0x0000003306457c20 */ /* 0x000fe40008410000 */
[----:B------:R-:W-:Y:S03]  /*ebb0*/  MUFU.EX2 R37, R37 ;  /* 0x0000002500257308 */ /* 0x000fe60000000800 */
[----:B------:R-:W-:-:S05]  /*ebc0*/  FSEL R69, R69, RZ, P1 ;  /* 0x000000ff45457208 */ /* 0x000fca0000800000 */
[----:B------:R-:W-:Y:S01]  /*ebd0*/  MUFU.EX2 R38, R38 ;  /* 0x0000002600267308 */ /* 0x000fe20000000800 */
[--C-:B------:R-:W-:Y:S01]  /*ebe0*/  FFMA.FTZ R54, R75, UR51, -R69.reuse ;  /* 0x000000334b367c23 */ /* 0x100fe20008010845 */
[--C-:B------:R-:W-:Y:S01]  /*ebf0*/  FFMA.FTZ R57, R70, UR51, -R69.reuse ;  /* 0x0000003346397c23 */ /* 0x100fe20008010845 */
[--C-:B------:R-:W-:Y:S01]  /*ec00*/  FFMA.FTZ R58, R9, UR51, -R69.reuse ;  /* 0x00000033093a7c23 */ /* 0x100fe20008010845 */
[--C-:B------:R-:W-:Y:S01]  /*ec10*/  FFMA.FTZ R61, R10, UR51, -R69.reuse ;  /* 0x000000330a3d7c23 */ /* 0x100fe20008010845 */
[----:B0-----:R-:W-:Y:S01]  /*ec20*/  FADD.FTZ R9, R3, R74 ;  /* 0x0000004a03097221 */ /* 0x001fe20000010000 */
[--C-:B------:R-:W-:Y:S01]  /*ec30*/  FFMA.FTZ R13, R13, UR51, -R69.reuse ;  /* 0x000000330d0d7c23 */ /* 0x100fe20008010845 */
[----:B------:R-:W-:Y:S01]  /*ec40*/  FFMA.FTZ R62, R14, UR51, -R69 ;  /* 0x000000330e3e7c23 */ /* 0x000fe20008010845 */
[----:B------:R-:W-:Y:S01]  /*ec50*/  MUFU.EX2 R54, R54 ;  /* 0x0000003600367308 */ /* 0x000fe20000000800 */
[----:B------:R-:W-:Y:S01]  /*ec60*/  FADD.FTZ R10, R76, R9 ;  /* 0x000000094c0a7221 */ /* 0x000fe20000010000 */
[--C-:B------:R-:W-:Y:S01]  /*ec70*/  FFMA.FTZ R64, R21, UR51, -R69.reuse ;  /* 0x0000003315407c23 */ /* 0x100fe20008010845 */
[--C-:B------:R-:W-:Y:S01]  /*ec80*/  FFMA.FTZ R21, R35, UR51, -R69.reuse ;  /* 0x0000003323157c23 */ /* 0x100fe20008010845 */
[--C-:B------:R-:W-:Y:S01]  /*ec90*/  FFMA.FTZ R35, R43, UR51, -R69.reuse ;  /* 0x000000332b237c23 */ /* 0x100fe20008010845 */
[----:B-1----:R-:W-:Y:S01]  /*eca0*/  FADD.FTZ R10, R77, R10 ;  /* 0x0000000a4d0a7221 */ /* 0x002fe20000010000 */
[--C-:B------:R-:W-:Y:S01]  /*ecb0*/  FFMA.FTZ R43, R51, UR51, -R69.reuse ;  /* 0x00000033332b7c23 */ /* 0x100fe20008010845 */
[--C-:B------:R-:W-:Y:S01]  /*ecc0*/  FFMA.FTZ R65, R24, UR51, -R69.reuse ;  /* 0x0000003318417c23 */ /* 0x100fe20008010845 */
[----:B------:R-:W0:Y:S01]  /*ecd0*/  MUFU.EX2 R57, R57 ;  /* 0x0000003900397308 */ /* 0x000e220000000800 */
[----:B-----5:R-:W-:Y:S01]  /*ece0*/  FADD.FTZ R51, R11, R10 ;  /* 0x0000000a0b337221 */ /* 0x020fe20000010000 */
[--C-:B------:R-:W-:Y:S01]  /*ecf0*/  FFMA.FTZ R27, R27, UR51, -R69.reuse ;  /* 0x000000331b1b7c23 */ /* 0x100fe20008010845 */
[--C-:B------:R-:W-:Y:S01]  /*ed00*/  FFMA.FTZ R67, R31, UR51, -R69.reuse ;  /* 0x000000331f437c23 */ /* 0x100fe20008010845 */
[----:B------:R-:W-:Y:S01]  /*ed10*/  FFMA.FTZ R31, R39, UR51, -R69 ;  /* 0x00000033271f7c23 */ /* 0x000fe20008010845 */
[----:B--2---:R-:W-:Y:S01]  /*ed20*/  FADD.FTZ R10, R12, R51 ;  /* 0x000000330c0a7221 */ /* 0x004fe20000010000 */
        /* <DEDUP_REMOVED lines=11> */
[----:B0-----:R-:W-:Y:S01]  /*ede0*/  FADD.FTZ R9, R54, R57 ;  /* 0x0000003936097221 */ /* 0x001fe20000010000 */
[--C-:B------:R-:W-:Y:S01]  /*edf0*/  FFMA.FTZ R52, R56, UR51, -R69.reuse ;  /* 0x0000003338347c23 */ /* 0x100fe20008010845 */
[--C-:B------:R-:W-:Y:S01]  /*ee00*/  FFMA.FTZ R28, R28, UR51, -R69.reuse ;  /* 0x000000331c1c7c23 */ /* 0x100fe20008010845 */
[----:B------:R-:W-:Y:S01]  /*ee10*/  F2FP.F16.F32.PACK_AB R12, R12, R11 ;  /* 0x0000000b0c0c723e */ /* 0x000fe200000000ff */
[--C-:B------:R-:W-:Y:S01]  /*ee20*/  FFMA.FTZ R59, R59, UR51, -R69.reuse ;  /* 0x000000333b3b7c23 */ /* 0x100fe20008010845 */
[--C-:B------:R-:W-:Y:S01]  /*ee30*/  FFMA.FTZ R60, R60, UR51, -R69.reuse ;  /* 0x000000333c3c7c23 */ /* 0x100fe20008010845 */
[----:B------:R-:W-:Y:S01]  /*ee40*/  FFMA.FTZ R63, R63, UR51, -R69 ;  /* 0x000000333f3f7c23 */ /* 0x000fe20008010845 */
[----:B------:R-:W0:Y:S01]  /*ee50*/  MUFU.EX2 R13, R13 ;  /* 0x0000000d000d7308 */ /* 0x000e220000000800 */
[----:B-1----:R-:W-:Y:S01]  /*ee60*/  FADD.FTZ R8, R58, R9 ;  /* 0x000000093a087221 */ /* 0x002fe20000010000 */
[----:B------:R-:W-:Y:S01]  /*ee70*/  FADD.FTZ R9, R15, R10 ;  /* 0x0000000a0f097221 */ /* 0x000fe20000010000 */
[--C-:B------:R-:W-:Y:S01]  /*ee80*/  FFMA.FTZ R72, R72, UR51, -R69.reuse ;  /* 0x0000003348487c23 */ /* 0x100fe20008010845 */
[--C-:B------:R-:W-:Y:S01]  /*ee90*/  FFMA.FTZ R68, R68, UR51, -R69.reuse ;  /* 0x0000003344447c23 */ /* 0x100fe20008010845 */
[----:B------:R-:W-:Y:S01]  /*eea0*/  FFMA.FTZ R78, R78, UR51, -R69 ;  /* 0x000000334e4e7c23 */ /* 0x000fe20008010845 */
[----:B------:R-:W-:Y:S01]  /*eeb0*/  FADD.FTZ R10, R80, R9 ;  /* 0x00000009500a7221 */ /* 0x000fe20000010000 */
[----:B------:R-:W-:Y:S01]  /*eec0*/  FFMA.FTZ R69, R83, UR51, -R69 ;  /* 0x0000003353457c23 */ /* 0x000fe20008010845 */
[----:B------:R-:W1:Y:S01]  /*eed0*/  MUFU.EX2 R62, R62 ;  /* 0x0000003e003e7308 */ /* 0x000e620000000800 */
[----:B--2---:R-:W-:Y:S01]  /*eee0*/  FADD.FTZ R8, R61, R8 ;  /* 0x000000083d087221 */ /* 0x004fe20000010000 */
[----:B------:R-:W-:Y:S01]  /*eef0*/  FADD.FTZ R55, R25, R10 ;  /* 0x0000000a19377221 */ /* 0x000fe20000010000 */
[----:B------:R-:W-:-:S02]  /*ef00*/  F2FP.F16.F32.PACK_AB R10, R77, R76 ;  /* 0x0000004c4d0a723e */ /* 0x000fc400000000ff */
[----:B------:R-:W-:Y:S01]  /*ef10*/  F2FP.F16.F32.PACK_AB R11, R61, R58 ;  /* 0x0000003a3d0b723e */ /* 0x000fe200000000ff */
[----:B------:R-:W-:Y:S02]  /*ef20*/  FADD.FTZ R14, R26, R55 ;  /* 0x000000371a0e7221 */ /* 0x000fe40000010000 */
[----:B------:R-:W2:Y:S01]  /*ef30*/  MUFU.EX2 R64, R64 ;  /* 0x0000004000407308 */ /* 0x000ea20000000800 */
[----:B0-----:R-:W-:Y:S01]  /*ef40*/  FADD.FTZ R9, R13, R8 ;  /* 0x000000080d097221 */ /* 0x001fe20000010000 */
[----:B------:R-:W-:Y:S01]  /*ef50*/  F2FP.F16.F32.PACK_AB R8, R74, R3 ;  /* 0x000000034a08723e */ /* 0x000fe200000000ff */
[----:B------:R-:W-:Y:S01]  /*ef60*/  FADD.FTZ R3, R81, R14 ;  /* 0x0000000e51037221 */ /* 0x000fe20000010000 */
[----:B------:R-:W-:-:S04]  /*ef70*/  F2FP.F16.F32.PACK_AB R14, R80, R15 ;  /* 0x0000000f500e723e */ /* 0x000fc800000000ff */
[----:B------:R-:W0:Y:S01]  /*ef80*/  MUFU.EX2 R65, R65 ;  /* 0x0000004100417308 */ /* 0x000e220000000800 */
[C---:B-1----:R-:W-:Y:S01]  /*ef90*/  FADD.FTZ R9, R62.reuse, R9 ;  /* 0x000000093e097221 */ /* 0x042fe20000010000 */
[----:B------:R-:W-:-:S06]  /*efa0*/  F2FP.F16.F32.PACK_AB R13, R62, R13 ;  /* 0x0000000d3e0d723e */ /* 0x000fcc00000000ff */
[----:B------:R-:W1:Y:S01]  /*efb0*/  MUFU.EX2 R27, R27 ;  /* 0x0000001b001b7308 */ /* 0x000e620000000800 */
[----:B--2---:R-:W-:Y:S01]  /*efc0*/  FADD.FTZ R24, R64, R9 ;  /* 0x0000000940187221 */ /* 0x004fe20000010000 */
[----:B------:R-:W-:-:S06]  /*efd0*/  FADD.FTZ R9, R82, R3 ;  /* 0x0000000352097221 */ /* 0x000fcc0000010000 */
[----:B------:R-:W2:Y:S01]  /*efe0*/  MUFU.EX2 R28, R28 ;  /* 0x0000001c001c7308 */ /* 0x000ea20000000800 */
[----:B0-----:R-:W-:Y:S01]  /*eff0*/  FADD.FTZ R56, R65, R24 ;  /* 0x0000001841387221 */ /* 0x001fe20000010000 */
[----:B------:R-:W-:Y:S02]  /*f000*/  F2FP.F16.F32.PACK_AB R24, R26, R25 ;  /* 0x000000191a18723e */ /* 0x000fe400000000ff */
[----:B------:R-:W-:Y:S02]  /*f010*/  ISETP.NE.AND P5, PT, R142, 0x1, PT ;  /* 0x000000018e00780c */ /* 0x000fe40003fa5270 */
[----:B------:R-:W-:Y:S02]  /*f020*/  F2FP.F16.F32.PACK_AB R26, R82, R81 ;  /* 0x00000051521a723e */ /* 0x000fe400000000ff */
[----:B------:R-:W0:Y:S01]  /*f030*/  MUFU.EX2 R67, R67 ;  /* 0x0000004300437308 */ /* 0x000e220000000800 */
[----:B-1----:R-:W-:Y:S01]  /*f040*/  FADD.FTZ R3, R27, R56 ;  /* 0x000000381b037221 */ /* 0x002fe20000010000 */
[----:B------:R-:W-:Y:S01]  /*f050*/  FADD.FTZ R56, R4, R9 ;  /* 0x0000000904387221 */ /* 0x000fe20000010000 */
[----:B------:R-:W-:-:S03]  /*f060*/  F2FP.F16.F32.PACK_AB R9, R57, R54 ;  /* 0x000000363909723e */ /* 0x000fc600000000ff */
[----:B------:R-:W-:Y:S02]  /*f070*/  FADD.FTZ R15, R7, R56 ;  /* 0x00000038070f7221 */ /* 0x000fe40000010000 */
[----:B------:R-:W1:Y:S01]  /*f080*/  MUFU.EX2 R70, R70 ;  /* 0x0000004600467308 */ /* 0x000e620000000800 */
[----:B--2---:R-:W-:Y:S01]  /*f090*/  FADD.FTZ R54, R28, R3 ;  /* 0x000000031c367221 */ /* 0x004fe20000010000 */
[----:B------:R-:W-:Y:S01]  /*f0a0*/  FADD.FTZ R56, R30, R15 ;  /* 0x0000000f1e387221 */ /* 0x000fe20000010000 */
[----:B------:R-:W-:Y:S01]  /*f0b0*/  F2FP.F16.F32.PACK_AB R25, R28, R27 ;  /* 0x0000001b1c19723e */ /* 0x000fe200000000ff */
[----:B------:R-:W-:Y:S01]  /*f0c0*/  STSM.16.M88.4 [R157+0x21800], R8 ;  /* 0x021800089d007844 */ /* 0x000fe20000000200 */
[----:B------:R-:W-:Y:S01]  /*f0d0*/  F2FP.F16.F32.PACK_AB R15, R65, R64 ;  /* 0x00000040410f723e */ /* 0x000fe200000000ff */
[----:B------:R-:W-:Y:S02]  /*f0e0*/  FADD.FTZ R55, R29, R56 ;  /* 0x000000381d377221 */ /* 0x000fe40000010000 */
[----:B------:R-:W2:Y:S01]  /*f0f0*/  LDL R56, [R1+0x70] ;  /* 0x0000700001387983 */ /* 0x000ea20000100800 */
[----:B------:R-:W3:Y:S01]  /*f100*/  MUFU.EX2 R21, R21 ;  /* 0x0000001500157308 */ /* 0x000ee20000000800 */
[----:B0-----:R-:W-:-:S02]  /*f110*/  FADD.FTZ R3, R67, R54 ;  /* 0x0000003643037221 */ /* 0x001fc40000010000 */
[----:B------:R0:W-:Y:S05]  /*f120*/  STSM.16.M88.4 [R86], R12 ;  /* 0x0000000c56007844 */ /* 0x0001ea0000000200 */
[----:B------:R-:W4:Y:S01]  /*f130*/  MUFU.EX2 R32, R32 ;  /* 0x0000002000207308 */ /* 0x000f220000000800 */
[C---:B-1----:R-:W-:Y:S01]  /*f140*/  FADD.FTZ R54, R70.reuse, R3 ;  /* 0x0000000346367221 */ /* 0x042fe20000010000 */
[----:B------:R-:W-:-:S06]  /*f150*/  F2FP.F16.F32.PACK_AB R27, R70, R67 ;  /* 0x00000043461b723e */ /* 0x000fcc00000000ff */
[----:B------:R-:W1:Y:S01]  /*f160*/  MUFU.EX2 R31, R31 ;  /* 0x0000001f001f7308 */ /* 0x000e620000000800 */
[----:B---3--:R-:W-:Y:S01]  /*f170*/  FADD.FTZ R3, R21, R54 ;  /* 0x0000003615037221 */ /* 0x008fe20000010000 */
[----:B------:R-:W-:-:S06]  /*f180*/  FADD.FTZ R54, R20, R55 ;  /* 0x0000003714367221 */ /* 0x000fcc0000010000 */
[----:B------:R-:W3:Y:S01]  /*f190*/  MUFU.EX2 R36, R36 ;  /* 0x0000002400247308 */ /* 0x000ee20000000800 */
[----:B------:R-:W-:Y:S01]  /*f1a0*/  FADD.FTZ R55, R79, R54 ;  /* 0x000000364f377221 */ /* 0x000fe20000010000 */
[----:B----4-:R-:W-:-:S06]  /*f1b0*/  FADD.FTZ R28, R32, R3 ;  /* 0x00000003201c7221 */ /* 0x010fcc0000010000 */
[----:B------:R-:W4:Y:S01]  /*f1c0*/  MUFU.EX2 R35, R35 ;  /* 0x0000002300237308 */ /* 0x000f220000000800 */
[----:B------:R-:W-:Y:S01]  /*f1d0*/  FADD.FTZ R54, R66, R55 ;  /* 0x0000003742367221 */ /* 0x000fe20000010000 */
[----:B-1----:R-:W-:-:S06]  /*f1e0*/  FADD.FTZ R3, R31, R28 ;  /* 0x0000001c1f037221 */ /* 0x002fcc0000010000 */
[----:B------:R-:W1:Y:S01]  /*f1f0*/  MUFU.EX2 R40, R40 ;  /* 0x0000002800287308 */ /* 0x000e620000000800 */
[----:B------:R-:W-:-:S07]  /*f200*/  FADD.FTZ R54, R73, R54 ;  /* 0x0000003649367221 */ /* 0x000fce0000010000 */
[----:B------:R-:W0:Y:S01]  /*f210*/  MUFU.EX2 R42, R42 ;  /* 0x0000002a002a7308 */ /* 0x000e220000000800 */
[----:B------:R-:W-:Y:S01]  /*f220*/  F2FP.F16.F32.PACK_AB R28, R7, R4 ;  /* 0x00000004071c723e */ /* 0x000fe200000000ff */
[----:B---3--:R-:W-:-:S06]  /*f230*/  FADD.FTZ R4, R36, R3 ;  /* 0x0000000324047221 */ /* 0x008fcc0000010000 */
[----:B------:R-:W3:Y:S01]  /*f240*/  MUFU.EX2 R39, R39 ;  /* 0x0000002700277308 */ /* 0x000ee20000000800 */
[----:B------:R-:W-:-:S07]  /*f250*/  FADD.FTZ R7, R37, R54 ;  /* 0x0000003625077221 */ /* 0x000fce0000010000 */
[----:B------:R-:W5:Y:S01]  /*f260*/  MUFU.EX2 R45, R45 ;  /* 0x0000002d002d7308 */ /* 0x000f620000000800 */
[----:B----4-:R-:W-:Y:S01]  /*f270*/  FADD.FTZ R3, R35, R4 ;  /* 0x0000000423037221 */ /* 0x010fe20000010000 */
[----:B------:R-:W-:-:S06]  /*f280*/  FADD.FTZ R7, R38, R7 ;  /* 0x0000000726077221 */ /* 0x000fcc0000010000 */
[----:B------:R-:W4:Y:S08]  /*f290*/  MUFU.EX2 R44, R44 ;  /* 0x0000002c002c7308 */ /* 0x000f300000000800 */
[----:B------:R-:W4:Y:S01]  /*f2a0*/  MUFU.EX2 R46, R46 ;  /* 0x0000002e002e7308 */ /* 0x000f220000000800 */
[----:B-1----:R-:W-:Y:S01]  /*f2b0*/  FADD.FTZ R4, R40, R3 ;  /* 0x0000000328047221 */ /* 0x002fe20000010000 */
[----:B0-----:R-:W-:-:S06]  /*f2c0*/  FADD.FTZ R12, R42, R7 ;  /* 0x000000072a0c7221 */ /* 0x001fcc0000010000 */
[----:B------:R-:W0:Y:S08]  /*f2d0*/  MUFU.EX2 R43, R43 ;  /* 0x0000002b002b7308 */ /* 0x000e300000000800 */
[----:B------:R-:W1:Y:S01]  /*f2e0*/  MUFU.EX2 R49, R49 ;  /* 0x0000003100317308 */ /* 0x000e620000000800 */
[----:B---3--:R-:W-:Y:S01]  /*f2f0*/  FADD.FTZ R3, R39, R4 ;  /* 0x0000000427037221 */ /* 0x008fe20000010000 */
[----:B-----5:R-:W-:-:S06]  /*f300*/  FADD.FTZ R7, R45, R12 ;  /* 0x0000000c2d077221 */ /* 0x020fcc0000010000 */
[----:B------:R-:W3:Y:S08]  /*f310*/  MUFU.EX2 R48, R48 ;  /* 0x0000003000307308 */ /* 0x000ef00000000800 */
[----:B------:R-:W5:Y:S01]  /*f320*/  MUFU.EX2 R50, R50 ;  /* 0x0000003200327308 */ /* 0x000f620000000800 */
[----:B----4-:R-:W-:Y:S01]  /*f330*/  FADD.FTZ R4, R44, R3 ;  /* 0x000000032c047221 */ /* 0x010fe20000010000 */
[----:B------:R-:W-:-:S06]  /*f340*/  FADD.FTZ R12, R46, R7 ;  /* 0x000000072e0c7221 */ /* 0x000fcc0000010000 */
[----:B------:R-:W4:Y:S08]  /*f350*/  MUFU.EX2 R47, R47 ;  /* 0x0000002f002f7308 */ /* 0x000f300000000800 */
[----:B------:R-:W4:Y:S08]  /*f360*/  MUFU.EX2 R53, R53 ;  /* 0x0000003500357308 */ /* 0x000f300000000800 */
[----:B------:R-:W-:Y:S01]  /*f370*/  MUFU.EX2 R52, R52 ;  /* 0x0000003400347308 */ /* 0x000fe20000000800 */
[----:B0-----:R-:W-:-:S07]  /*f380*/  FADD.FTZ R3, R43, R4 ;  /* 0x000000042b037221 */ /* 0x001fce0000010000 */
[----:B------:R-:W-:Y:S08]  /*f390*/  MUFU.EX2 R59, R59 ;  /* 0x0000003b003b7308 */ /* 0x000ff00000000800 */
[----:B------:R-:W0:Y:S08]  /*f3a0*/  MUFU.EX2 R60, R60 ;  /* 0x0000003c003c7308 */ /* 0x000e300000000800 */
[----:B------:R-:W-:Y:S08]  /*f3b0*/  MUFU.EX2 R63, R63 ;  /* 0x0000003f003f7308 */ /* 0x000ff00000000800 */
[----:B------:R-:W0:Y:S01]  /*f3c0*/  MUFU.EX2 R72, R72 ;  /* 0x0000004800487308 */ /* 0x000e220000000800 */
[----:B------:R-:W-:-:S07]  /*f3d0*/  F2FP.F16.F32.PACK_AB R30, R29, R30 ;  /* 0x0000001e1d1e723e */ /* 0x000fce00000000ff */
[----:B------:R-:W-:Y:S01]  /*f3e0*/  MUFU.EX2 R0, R0 ;  /* 0x0000000000007308 */ /* 0x000fe20000000800 */
[----:B-1----:R-:W-:-:S07]  /*f3f0*/  FADD.FTZ R7, R49, R12 ;  /* 0x0000000c31077221 */ /* 0x002fce0000010000 */
[----:B------:R-:W1:Y:S08]  /*f400*/  MUFU.EX2 R33, R33 ;  /* 0x0000002100217308 */ /* 0x000e700000000800 */
[----:B------:R-:W-:Y:S08]  /*f410*/  MUFU.EX2 R34, R34 ;  /* 0x0000002200227308 */ /* 0x000ff00000000800 */
[----:B------:R-:W1:Y:S08]  /*f420*/  MUFU.EX2 R41, R41 ;  /* 0x0000002900297308 */ /* 0x000e700000000800 */
[----:B------:R-:W-:Y:S08]  /*f430*/  MUFU.EX2 R51, R51 ;  /* 0x0000003300337308 */ /* 0x000ff00000000800 */
[----:B------:R-:W1:Y:S08]  /*f440*/  MUFU.EX2 R68, R68 ;  /* 0x0000004400447308 */ /* 0x000e700000000800 */
[----:B------:R-:W-:Y:S08]  /*f450*/  MUFU.EX2 R78, R78 ;  /* 0x0000004e004e7308 */ /* 0x000ff00000000800 */
[----:B------:R-:W1:Y:S01]  /*f460*/  MUFU.EX2 R69, R69 ;  /* 0x0000004500457308 */ /* 0x000e620000000800 */
[----:B------:R-:W-:-:S02]  /*f470*/  F2FP.F16.F32.PACK_AB R29, R32, R21 ;  /* 0x00000015201d723e */ /* 0x000fc400000000ff */
[----:B------:R-:W-:Y:S01]  /*f480*/  F2FP.F16.F32.PACK_AB R31, R36, R31 ;  /* 0x0000001f241f723e */ /* 0x000fe200000000ff */
[----:B---3--:R-:W-:Y:S01]  /*f490*/  FADD.FTZ R4, R48, R3 ;  /* 0x0000000330047221 */ /* 0x008fe20000010000 */
[----:B------:R-:W-:Y:S02]  /*f4a0*/  F2FP.F16.F32.PACK_AB R8, R79, R20 ;  /* 0x000000144f08723e */ /* 0x000fe400000000ff */
[----:B------:R-:W-:Y:S02]  /*f4b0*/  F2FP.F16.F32.PACK_AB R10, R73, R66 ;  /* 0x00000042490a723e */ /* 0x000fe400000000ff */
[----:B------:R-:W-:Y:S02]  /*f4c0*/  F2FP.F16.F32.PACK_AB R9, R40, R35 ;  /* 0x000000232809723e */ /* 0x000fe400000000ff */
[----:B------:R-:W-:Y:S01]  /*f4d0*/  F2FP.F16.F32.PACK_AB R11, R44, R39 ;  /* 0x000000272c0b723e */ /* 0x000fe200000000ff */
[----:B-----5:R-:W-:Y:S01]  /*f4e0*/  FADD.FTZ R14, R50, R7 ;  /* 0x00000007320e7221 */ /* 0x020fe20000010000 */
[----:B------:R1:W-:Y:S01]  /*f4f0*/  STSM.16.M88.4 [R85], R24 ;  /* 0x0000001855007844 */ /* 0x0003e20000000200 */
[----:B------:R-:W3:Y:S01]  /*f500*/  @P5 LDC R20, c[0x0][0x44c] ;  /* 0x00011300ff145b82 */ /* 0x000ee20000000800 */
[----:B----4-:R-:W-:-:S02]  /*f510*/  FADD.FTZ R3, R47, R4 ;  /* 0x000000042f037221 */ /* 0x010fc40000010000 */
[----:B------:R-:W-:Y:S01]  /*f520*/  STSM.16.M88.4 [R84], R28 ;  /* 0x0000001c54007844 */ /* 0x000fe20000000200 */
[----:B------:R-:W-:Y:S01]  /*f530*/  FADD.FTZ R7, R53, R14 ;  /* 0x0000000e35077221 */ /* 0x000fe20000010000 */
[----:B------:R-:W-:Y:S02]  /*f540*/  F2FP.F16.F32.PACK_AB R12, R49, R46 ;  /* 0x0000002e310c723e */ /* 0x000fe400000000ff */
[----:B------:R4:W-:Y:S01]  /*f550*/  STSM.16.M88.4 [R157+0x27800], R8 ;  /* 0x027800089d007844 */ /* 0x0009e20000000200 */
[----:B------:R-:W-:Y:S01]  /*f560*/  F2FP.F16.F32.PACK_AB R14, R53, R50 ;  /* 0x00000032350e723e */ /* 0x000fe200000000ff */
[----:B------:R-:W5:Y:S01]  /*f570*/  @P5 LDC R21, c[0x0][0x450] ;  /* 0x00011400ff155b82 */ /* 0x000f620000000800 */
[----:B0-----:R-:W-:Y:S02]  /*f580*/  F2FP.F16.F32.PACK_AB R13, R60, R59 ;  /* 0x0000003b3c0d723e */ /* 0x001fe400000000ff */
[----:B------:R-:W-:Y:S01]  /*f590*/  F2FP.F16.F32.PACK_AB R15, R72, R63 ;  /* 0x0000003f480f723e */ /* 0x000fe200000000ff */
[----:B------:R-:W-:Y:S01]  /*f5a0*/  FADD.FTZ R4, R52, R3 ;  /* 0x0000000334047221 */ /* 0x000fe20000010000 */
[----:B-1----:R-:W-:-:S02]  /*f5b0*/  F2FP.F16.F32.PACK_AB R24, R33, R0 ;  /* 0x000000002118723e */ /* 0x002fc400000000ff */
[----:B------:R-:W-:Y:S02]  /*f5c0*/  F2FP.F16.F32.PACK_AB R26, R41, R34 ;  /* 0x00000022291a723e */ /* 0x000fe400000000ff */
[----:B------:R-:W-:Y:S02]  /*f5d0*/  F2FP.F16.F32.PACK_AB R25, R68, R51 ;  /* 0x000000334419723e */ /* 0x000fe400000000ff */
[----:B------:R-:W-:Y:S02]  /*f5e0*/  F2FP.F16.F32.PACK_AB R27, R69, R78 ;  /* 0x0000004e451b723e */ /* 0x000fe400000000ff */
[----:B----4-:R-:W-:Y:S02]  /*f5f0*/  F2FP.F16.F32.PACK_AB R8, R38, R37 ;  /* 0x000000252608723e */ /* 0x010fe400000000ff */
[----:B------:R-:W-:Y:S02]  /*f600*/  F2FP.F16.F32.PACK_AB R10, R45, R42 ;  /* 0x0000002a2d0a723e */ /* 0x000fe400000000ff */
[----:B------:R-:W-:-:S02]  /*f610*/  F2FP.F16.F32.PACK_AB R9, R48, R43 ;  /* 0x0000002b3009723e */ /* 0x000fc400000000ff */
[----:B------:R-:W-:Y:S01]  /*f620*/  F2FP.F16.F32.PACK_AB R11, R52, R47 ;  /* 0x0000002f340b723e */ /* 0x000fe200000000ff */
[----:B------:R-:W-:-:S04]  /*f630*/  FADD.FTZ R3, R59, R4 ;  /* 0x000000043b037221 */ /* 0x000fc80000010000 */
[----:B------:R-:W-:-:S04]  /*f640*/  FADD.FTZ R4, R60, R3 ;  /* 0x000000033c047221 */ /* 0x000fc80000010000 */
[----:B------:R-:W-:Y:S01]  /*f650*/  FADD.FTZ R3, R63, R4 ;  /* 0x000000043f037221 */ /* 0x000fe20000010000 */
[----:B--2---:R0:W-:Y:S04]  /*f660*/  STSM.16.M88.4 [R56], R8 ;  /* 0x0000000838007844 */ /* 0x0041e80000000200 */
[----:B------:R0:W-:Y:S04]  /*f670*/  STSM.16.M88.4 [R85+0x6000], R12 ;  /* 0x0060000c55007844 */ /* 0x0001e80000000200 */
[----:B------:R0:W-:Y:S01]  /*f680*/  STSM.16.M88.4 [R84+0x6000], R24 ;  /* 0x0060001854007844 */ /* 0x0001e20000000200 */
[----:B------:R1:W-:Y:S06]  /*f690*/  MEMBAR.ALL.CTA ;  /* 0x0000000000007992 */ /* 0x0003ec0000008000 */
[----:B-1----:R-:W1:Y:S01]  /*f6a0*/  FENCE.VIEW.ASYNC.S ;  /* 0x00000000000073c6 */ /* 0x002e620000000000 */
[----:B------:R-:W-:Y:S01]  /*f6b0*/  FADD.FTZ R72, R72, R3 ;  /* 0x0000000348487221 */ /* 0x000fe20000010000 */
[----:B------:R-:W-:Y:S01]  /*f6c0*/  FADD.FTZ R0, R0, R7 ;  /* 0x0000000700007221 */ /* 0x000fe20000010000 */
[----:B------:R-:W-:Y:S01]  /*f6d0*/  PLOP3.LUT P1, PT, PT, PT, UP0, 0x40, 0x0 ;  /* 0x000000000000781c */ /* 0x000fe20003f2e808 */
[----:B---3--:R-:W-:-:S04]  /*f6e0*/  @P5 IMAD.HI.U32 R20, R89, R20, RZ ;  /* 0x0000001459145227 */ /* 0x008fc800078e00ff */
[----:B------:R-:W-:Y:S01]  /*f6f0*/  FADD.FTZ R51, R51, R72 ;  /* 0x0000004833337221 */ /* 0x000fe20000010000 */
[----:B------:R-:W-:Y:S01]  /*f700*/  FADD.FTZ R33, R33, R0 ;  /* 0x0000000021217221 */ /* 0x000fe20000010000 */
[----:B------:R-:W-:Y:S01]  /*f710*/  IMAD.MOV.U32 R0, RZ, RZ, R89 ;  /* 0x000000ffff007224 */ /* 0x000fe200078e0059 */
[----:B-----5:R-:W-:Y:S01]  /*f720*/  @P5 SHF.R.U32.HI R0, RZ, R21, R20 ;  /* 0x00000015ff005219 */ /* 0x020fe20000011614 */
[----:B------:R-:W-:Y:S01]  /*f730*/  FADD.FTZ R51, R68, R51 ;  /* 0x0000003344337221 */ /* 0x000fe20000010000 */
[----:B------:R-:W-:-:S03]  /*f740*/  FADD.FTZ R4, R34, R33 ;  /* 0x0000002122047221 */ /* 0x000fc60000010000 */
[----:B------:R-:W-:Y:S01]  /*f750*/  FADD.FTZ R78, R78, R51 ;  /* 0x000000334e4e7221 */ /* 0x000fe20000010000 */
[----:B------:R-:W-:Y:S02]  /*f760*/  IMAD.IADD R103, R103, 0x1, R0 ;  /* 0x0000000167677824 */ /* 0x000fe400078e0200 */
[----:B------:R-:W-:Y:S01]  /*f770*/  FADD.FTZ R4, R41, R4 ;  /* 0x0000000429047221 */ /* 0x000fe20000010000 */
[----:B------:R-:W-:Y:S02]  /*f780*/  VIADD R0, R88, 0xfffffffe ;  /* 0xfffffffe58007836 */ /* 0x000fe40000000000 */
[----:B------:R-:W-:Y:S01]  /*f790*/  FADD.FTZ R3, R69, R78 ;  /* 0x0000004e45037221 */ /* 0x000fe20000010000 */
[----:B------:R-:W-:Y:S01]  /*f7a0*/  VIADD R7, R103, UR6 ;  /* 0x0000000667077c36 */ /* 0x000fe20008000000 */
[----:B-1----:R-:W-:Y:S01]  /*f7b0*/  NOP ;  /* 0x0000000000007918 */ /* 0x002fe20000000000 */
[----:B0-----:R-:W-:Y:S05]  /*f7c0*/  @P1 BRA `(.L_x_11499) ;  /* 0x0000000000541947 */ /* 0x001fea0003800000 */
[C---:B------:R-:W-:Y:S01]  /*f7d0*/  ISETP.GT.AND P1, PT, R103.reuse, RZ, PT ;  /* 0x000000ff6700720c */ /* 0x040fe20003f24270 */
[----:B------:R-:W-:Y:S01]  /*f7e0*/  BSSY B0, `(.L_x_11500) ;  /* 0x0000010000007945 */ /* 0x000fe20003800000 */
[----:B------:R-:W-:-:S11]  /*f7f0*/  IADD3 R8, R103, -0x1, RZ ;  /* 0xffffffff67087810 */ /* 0x000fd60007ffe0ff */
[----:B------:R-:W-:Y:S05]  /*f800*/  @P1 BRA `(.L_x_11501) ;  /* 0x0000000000201947 */ /* 0x000fea0003800000 */
[----:B------:R-:W-:Y:S01]  /*f810*/  UISETP.NE.AND UP1, UPT, UR7, 0x1, UPT ;  /* 0x000000010700788c */ /* 0x000fe2000bf25270 */
[----:B------:R-:W-:-:S05]  /*f820*/  IMAD.MOV R8, RZ, RZ, -R103 ;  /* 0x000000ffff087224 */ /* 0x000fca00078e0a67 */
[----:B------:R-:W-:-:S05]  /*f830*/  PLOP3.LUT P1, PT, PT, PT, UP1, 0x80, 0x0 ;  /* 0x000000000000781c */ /* 0x000fca0003f2f018 */
[----:B------:R-:W-:-:S08]  /*f840*/  @UP1 ULDC.64 UR4, c[0x0][0x9e8] ;  /* 0x00027a0000041ab9 */ /* 0x000fd00000000a00 */
[----:B------:R-:W-:-:S05]  /*f850*/  @P1 IMAD.HI.U32 R9, R8, UR4, RZ ;  /* 0x0000000408091c27 */ /* 0x000fca000f8e00ff */
[----:B------:R-:W-:-:S04]  /*f860*/  @P1 SHF.R.U32.HI R8, RZ, UR5, R9 ;  /* 0x00000005ff081c19 */ /* 0x000fc80008011609 */
[----:B------:R-:W-:Y:S01]  /*f870*/  LOP3.LUT R8, RZ, R8, RZ, 0x33, !PT ;  /* 0x00000008ff087212 */ /* 0x000fe200078e33ff */
[----:B------:R-:W-:Y:S06]  /*f880*/  BRA `(.L_x_11502) ;  /* 0x0000000000147947 */ /* 0x000fec0003800000 */
.L_x_11501:
[----:B------:R-:W-:-:S06]  /*f890*/  UISETP.NE.AND UP1, UPT, UR7, 0x1, UPT ;  /* 0x000000010700788c */ /* 0x000fcc000bf25270 */
[----:B------:R-:W-:-:S05]  /*f8a0*/  PLOP3.LUT P1, PT, PT, PT, UP1, 0x80, 0x0 ;  /* 0x000000000000781c */ /* 0x000fca0003f2f018 */
[----:B------:R-:W-:-:S08]  /*f8b0*/  @UP1 ULDC.64 UR4, c[0x0][0x9e8] ;  /* 0x00027a0000041ab9 */ /* 0x000fd00000000a00 */
[----:B------:R-:W-:-:S05]  /*f8c0*/  @P1 IMAD.HI.U32 R9, R8, UR4, RZ ;  /* 0x0000000408091c27 */ /* 0x000fca000f8e00ff */
[----:B------:R-:W-:-:S07]  /*f8d0*/  @P1 SHF.R.U32.HI R8, RZ, UR5, R9 ;  /* 0x00000005ff081c19 */ /* 0x000fce0008011609 */
.L_x_11502:
[----:B------:R-:W-:Y:S05]  /*f8e0*/  BSYNC B0 ;  /* 0x0000000000007941 */ /* 0x000fea0003800000 */
.L_x_11500:
[----:B------:R-:W-:-:S04]  /*f8f0*/  IMAD.U32 R9, RZ, RZ, UR7 ;  /* 0x00000007ff097e24 */ /* 0x000fc8000f8e00ff */
[----:B------:R-:W-:-:S05]  /*f900*/  IMAD R8, R8, R9, UR7 ;  /* 0x0000000708087e24 */ /* 0x000fca000f8e0209 */
[----:B------:R-:W-:-:S07]  /*f910*/  VIMNMX R7, R7, R8, PT ;  /* 0x0000000807077248 */ /* 0x000fce0003fe0100 */
.L_x_11499:
[----:B------:R-:W2:Y:S01]  /*f920*/  LDL R9, [R1+0x9c] ;  /* 0x00009c0001097983 */ /* 0x000ea20000100800 */
        /* <DEDUP_REMOVED lines=12> */
[----:B------:R-:W-:Y:S01]  /*f9f0*/  ULDC UR42, c[0x0][0x9e0] ;  /* 0x00027800002a7ab9 */ /* 0x000fe20000000800 */
        /* <DEDUP_REMOVED lines=27> */
[----:B------:R-:W-:-:S07]  /*fbb0*/  IMAD.MOV.U32 R135, RZ, RZ, RZ ;  /* 0x000000ffff877224 */ /* 0x000fce00078e00ff */
.L_x_11523:
[----:B------:R-:W2:Y:S01]  /*fbc0*/  LDL R9, [R1+0x44] ;  /* 0x0000440001097983 */ /* 0x000ea20000100800 */
[----:B------:R-:W-:Y:S01]  /*fbd0*/  VIADD R7, R18, 0x1 ;  /* 0x0000000112077836 */ /* 0x000fe20000000000 */
[----:B------:R-:W-:Y:S05]  /*fbe0*/  YIELD ;  /* 0x0000000000007946 */ /* 0x000fea0003800000 */
[----:B------:R-:W-:-:S04]  /*fbf0*/  ISETP.NE.AND P2, PT, R7, 0x2, PT ;  /* 0x000000020700780c */ /* 0x000fc80003f45270 */
[----:B------:R-:W-:Y:S02]  /*fc00*/  SEL R8, RZ, 0x1, P2 ;  /* 0x00000001ff087807 */ /* 0x000fe40001000000 */
[----:B------:R-:W-:Y:S02]  /*fc10*/  SEL R7, R7, RZ, P2 ;  /* 0x000000ff07077207 */ /* 0x000fe40001000000 */
[----:B------:R-:W-:Y:S02]  /*fc20*/  LOP3.LUT R139, R23, R8, RZ, 0x3c, !PT ;  /* 0x00000008178b7212 */ /* 0x000fe400078e3cff */
[----:B--2---:R-:W-:-:S13]  /*fc30*/  ISETP.NE.AND P1, PT, R9, RZ, PT ;  /* 0x000000ff0900720c */ /* 0x004fda0003f25270 */
[----:B-1----:R-:W-:Y:S05]  /*fc40*/  @P1 BRA `(.L_x_11504) ;  /* 0x0000000000301947 */ /* 0x002fea0003800000 */
[----:B------:R-:W-:Y:S05]  /*fc50*/  @!P0 BRA `(.L_x_11505) ;  /* 0x0000000000048947 */ /* 0x000fea0003800000 */
[----:B------:R-:W-:Y:S01]  /*fc60*/  BPT.TRAP 0x1 ;  /* 0x000000040000795c */ /* 0x000fe20000300000 */
.L_x_11505:
[----:B------:R-:W-:Y:S01]  /*fc70*/  IMAD R9, R7, 0x8, R2 ;  /* 0x0000000807097824 */ /* 0x000fe200078e0202 */
[----:B------:R-:W-:-:S04]  /*fc80*/  SHF.L.U32 R8, R139, 0x1f, RZ ;  /* 0x0000001f8b087819 */ /* 0x000fc800000006ff */
[----:B------:R0:W1:Y:S01]  /*fc90*/  SYNCS.PHASECHK.TRANS64.TRYWAIT P2, [R9+URZ+0x2d830], R8 ;  /* 0x02d83008090075a7 */ /* 0x000062000804017f */
[----:B------:R-:W-:Y:S05]  /*fca0*/  @!P0 BRA `(.L_x_11506) ;  /* 0x0000000000048947 */ /* 0x000fea0003800000 */
[----:B------:R-:W-:Y:S01]  /*fcb0*/  BPT.TRAP 0x1 ;  /* 0x000000040000795c */ /* 0x000fe20000300000 */
.L_x_11506:
[----:B------:R-:W-:Y:S04]  /*fcc0*/  BSSY B0, `(.L_x_11504) ;  /* 0x0000004000007945 */ /* 0x000fe80003800000 */
[----:B-1----:R-:W-:Y:S05]  /*fcd0*/  @P2 BRA `(.L_x_11507) ;  /* 0x0000000000082947 */ /* 0x002fea0003800000 */
[----:B------:R-:W1:Y:S02]  /*fce0*/  SYNCS.PHASECHK.TRANS64.TRYWAIT P2, [R9+URZ+0x2d830], R8 ;  /* 0x02d83008090075a7 */ /* 0x000e64000804017f */
[----:B-1----:R-:W-:Y:S05]  /*fcf0*/  @!P2 BRA `(.L_x_11508) ;  /* 0x0000015000e8a947 */ /* 0x002fea0003800000 */
.L_x_11507:
[----:B------:R-:W-:Y:S05]  /*fd00*/  BSYNC B0 ;  /* 0x0000000000007941 */ /* 0x000fea0003800000 */
.L_x_11504:
[----:B01----:R-:W2:Y:S04]  /*fd10*/  LDL R8, [R1+0x48] ;  /* 0x0000480001087983 */ /* 0x003ea80000100800 */
[----:B------:R-:W3:Y:S04]  /*fd20*/  LDL.64 R24, [R1+0x8] ;  /* 0x0000080001187983 */ /* 0x000ee80000100a00 */
[----:B------:R-:W4:Y:S04]  /*fd30*/  LDL.64 R152, [R1+0x30] ;  /* 0x0000300001987983 */ /* 0x000f280000100a00 */
[----:B------:R-:W5:Y:S01]  /*fd40*/  LDL.64 R150, [R1+0x28] ;  /* 0x0000280001967983 */ /* 0x000f620000100a00 */
[----:B------:R-:W0:Y:S01]  /*fd50*/  S2R R10, SR_TID.X ;  /* 0x00000000000a7919 */ /* 0x000e220000002100 */
[----:B------:R-:W-:Y:S05]  /*fd60*/  WARPSYNC.ALL ;  /* 0x0000000000007948 */ /* 0x000fea0003800000 */
[----:B------:R-:W-:Y:S01]  /*fd70*/  IMAD.MOV.U32 R9, RZ, RZ, -0x7fffffe0 ;  /* 0x80000020ff097424 */ /* 0x000fe200078e00ff */
[----:B------:R-:W5:Y:S04]  /*fd80*/  LDL.64 R148, [R1+0x20] ;  /* 0x0000200001947983 */ /* 0x000f680000100a00 */
[----:B------:R-:W5:Y:S04]  /*fd90*/  LDL.64 R146, [R1+0x18] ;  /* 0x0000180001927983 */ /* 0x000f680000100a00 */
[----:B------:R-:W5:Y:S01]  /*fda0*/  LDL.64 R144, [R1+0x10] ;  /* 0x0000100001907983 */ /* 0x000f620000100a00 */
[----:B0-----:R-:W-:-:S05]  /*fdb0*/  SHF.R.U32.HI R10, RZ, 0x7, R10 ;  /* 0x00000007ff0a7819 */ /* 0x001fca000001160a */
[----:B------:R-:W-:Y:S01]  /*fdc0*/  VIADD R20, R10, 0x8 ;  /* 0x000000080a147836 */ /* 0x000fe20000000000 */
[----:B------:R-:W-:Y:S01]  /*fdd0*/  R2UR UR11, R9 ;  /* 0x00000000090b72ca */ /* 0x000fe200000e0000 */
[----:B------:R-:W-:-:S05]  /*fde0*/  IMAD.MOV.U32 R13, RZ, RZ, -0x7fffffe0 ;  /* 0x80000020ff0d7424 */ /* 0x000fca00078e00ff */
[----:B------:R-:W-:Y:S01]  /*fdf0*/  R2UR UR15, R13 ;  /* 0x000000000d0f72ca */ /* 0x000fe200000e0000 */
[----:B------:R0:W-:Y:S01]  /*fe00*/  BAR.SYNC.DEFER_BLOCKING R20, 0x100 ;  /* 0x000400140000751d */ /* 0x0001e20000010000 */
[----:B------:R-:W-:Y:S02]  /*fe10*/  IMAD.MOV.U32 R11, RZ, RZ, -0x7fffffe0 ;  /* 0x80000020ff0b7424 */ /* 0x000fe400078e00ff */
[----:B--2---:R-:W-:Y:S01]  /*fe20*/  IMAD R8, R7, 0x600, R8 ;  /* 0x0000060007087824 */ /* 0x004fe200078e0208 */
[----:B---3--:R-:W-:-:S04]  /*fe30*/  R2UR UR8, R24 ;  /* 0x00000000180872ca */ /* 0x008fc800000e0000 */
[----:B------:R-:W-:Y:S02]  /*fe40*/  R2UR UR10, R8 ;  /* 0x00000000080a72ca */ /* 0x000fe400000e0000 */
[----:B------:R-:W-:Y:S02]  /*fe50*/  R2UR UR9, R25 ;  /* 0x00000000190972ca */ /* 0x000fe400000e0000 */
[----:B------:R-:W-:-:S11]  /*fe60*/  WARPGROUP.ARRIVE ;  /* 0x00000000000079c5 */ /* 0x000fd60000000000 */
[----:B------:R-:W-:Y:S01]  /*fe70*/  HGMMA.64x128x16.F32 R24, gdesc[UR8], RZ, !UPT, gsb0 ;  /* 0x01e00000081879f0 */ /* 0x000fe2000c0008ff */
[----:B------:R-:W-:Y:S01]  /*fe80*/  VIADD R12, R8, 0x2 ;  /* 0x00000002080c7836 */ /* 0x000fe20000000000 */
[----:B----4-:R-:W-:Y:S02]  /*fe90*/  R2UR UR12, R152 ;  /* 0x00000000980c72ca */ /* 0x010fe400000e0000 */
[----:B------:R-:W-:Y:S02]  /*fea0*/  R2UR UR13, R153 ;  /* 0x00000000990d72ca */ /* 0x000fe400000e0000 */
[----:B------:R-:W-:Y:S01]  /*feb0*/  R2UR UR14, R12 ;  /* 0x000000000c0e72ca */ /* 0x000fe200000e0000 */
[----:B------:R-:W-:Y:S01]  /*fec0*/  VIADD R10, R8, 0x200 ;  /* 0x00000200080a7836 */ /* 0x000fe20000000000 */
[----:B------:R-:W-:Y:S02]  /*fed0*/  R2UR UR19, R11 ;  /* 0x000000000b1372ca */ /* 0x000fe400000e0000 */
[----:B-----5:R-:W-:-:S02]  /*fee0*/  R2UR UR16, R150 ;  /* 0x00000000961072ca */ /* 0x020fc400000e0000 */
[----:B------:R-:W-:Y:S02]  /*fef0*/  R2UR UR18, R10 ;  /* 0x000000000a1272ca */ /* 0x000fe400000e0000 */
[----:B------:R-:W-:Y:S01]  /*ff00*/  R2UR UR17, R151 ;  /* 0x00000000971172ca */ /* 0x000fe200000e0000 */
[----:B------:R-:W-:Y:S02]  /*ff10*/  WARPGROUP.DEPBAR.LE gsb0, 0x0 ;  /* 0x00008000000079c5 */ /* 0x000fe40000010000 */
[----:B------:R-:W-:-:S06]  /*ff20*/  WARPGROUP.ARRIVE ;  /* 0x00000000000079c5 */ /* 0x000fcc0000000000 */
[----:B------:R-:W-:Y:S01]  /*ff30*/  HGMMA.64x128x16.F32 R24, gdesc[UR12], R24, gsb0 ;  /* 0x01e000000c1879f0 */ /* 0x000fe20008000818 */
[----:B------:R-:W-:Y:S01]  /*ff40*/  VIADD R12, R8, 0x202 ;  /* 0x00000202080c7836 */ /* 0x000fe20000000000 */
[----:B------:R-:W-:Y:S02]  /*ff50*/  R2UR UR23, R13 ;  /* 0x000000000d1772ca */ /* 0x000fe400000e0000 */
[----:B------:R-:W-:Y:S02]  /*ff60*/  R2UR UR20, R148 ;  /* 0x00000000941472ca */ /* 0x000fe400000e0000 */
[----:B------:R-:W-:Y:S02]  /*ff70*/  R2UR UR22, R12 ;  /* 0x000000000c1672ca */ /* 0x000fe400000e0000 */
[----:B------:R-:W-:Y:S01]  /*ff80*/  R2UR UR21, R149 ;  /* 0x00000000951572ca */ /* 0x000fe200000e0000 */
[----:B------:R-:W-:Y:S02]  /*ff90*/  WARPGROUP.DEPBAR.LE gsb0, 0x0 ;  /* 0x00008000000079c5 */ /* 0x000fe40000010000 */
[----:B------:R-:W-:-:S06]  /*ffa0*/  WARPGROUP.ARRIVE ;  /* 0x00000000000079c5 */ /* 0x000fcc0000000000 */
[----:B------:R-:W-:Y:S01]  /*ffb0*/  HGMMA.64x128x16.F32 R24, gdesc[UR16], R24, gsb0 ;  /* 0x01e00000101879f0 */ /* 0x000fe20008000818 */
[----:B------:R-:W-:Y:S02]  /*ffc0*/  VIADD R14, R8, 0x400 ;  /* 0x00000400080e7836 */ /* 0x000fe40000000000 */
[----:B------:R-:W-:Y:S01]  /*ffd0*/  IMAD.MOV.U32 R15, RZ, RZ, -0x7fffffe0 ;  /* 0x80000020ff0f7424 */ /* 0x000fe200078e00ff */
[----:B------:R-:W-:Y:S02]  /*ffe0*/  R2UR UR24, R146 ;  /* 0x00000000921872ca */ /* 0x000fe400000e0000 */
[----:B------:R-:W-:Y:S02]  /*fff0*/  R2UR UR26, R14 ;  /* 0x000000000e1a72ca */ /* 0x000fe400000e0000 */
[----:B------:R-:W-:Y:S02]  /*10000*/  R2UR UR27, R15 ;  /* 0x000000000f1b72ca */ /* 0x000fe400000e0000 */
[----:B------:R-:W-:Y:S01]  /*10010*/  R2UR UR25, R147 ;  /* 0x00000000931972ca */ /* 0x000fe200000e0000 */
[----:B------:R-:W-:-:S02]  /*10020*/  WARPGROUP.DEPBAR.LE gsb0, 0x0 ;  /* 0x00008000000079c5 */ /* 0x000fc40000010000 */
        /* <DEDUP_REMOVED lines=17> */
.L_x_11510:
[----:B------:R-:W-:Y:S02]  /*10140*/  SHF.L.U32 R8, R23, 0x1f, RZ ;  /* 0x0000001f17087819 */ /* 0x000fe400000006ff */
[----:B------:R-:W-:-:S04]  /*10150*/  LEA R9, R18, R2, 0x3 ;  /* 0x0000000212097211 */ /* 0x000fc800078e18ff */
[----:B------:R0:W1:Y:S01]  /*10160*/  SYNCS.PHASECHK.TRANS64.TRYWAIT P1, [R9+URZ+0x2d850], R8 ;  /* 0x02d85008090075a7 */ /* 0x000062000802017f */
[----:B------:R-:W-:Y:S05]  /*10170*/  @!P0 BRA `(.L_x_11511) ;  /* 0x0000000000048947 */ /* 0x000fea0003800000 */
[----:B------:R-:W-:Y:S01]  /*10180*/  BPT.TRAP 0x1 ;  /* 0x000000040000795c */ /* 0x000fe20000300000 */
.L_x_11511:
[----:B-1----:R-:W-:Y:S05]  /*10190*/  @P1 BRA `(.L_x_11509) ;  /* 0x0000000000081947 */ /* 0x002fea0003800000 */
[----:B------:R-:W1:Y:S02]  /*101a0*/  SYNCS.PHASECHK.TRANS64.TRYWAIT P1, [R9+URZ+0x2d850], R8 ;  /* 0x02d85008090075a7 */ /* 0x000e64000802017f */
[----:B-1----:R-:W-:Y:S05]  /*101b0*/  @!P1 BRA `(.L_x_11512) ;  /* 0x0000014c00cc9947 */ /* 0x002fea0003800000 */
.L_x_11509:
[----:B01----:R-:W-:Y:S01]  /*101c0*/  VIADD R8, R2, 0x400 ;  /* 0x0000040002087836 */ /* 0x003fe20000000000 */
[----:B------:R-:W-:Y:S05]  /*101d0*/  WARPSYNC.ALL ;  /* 0x0000000000007948 */ /* 0x000fea0003800000 */
[----:B------:R-:W-:Y:S01]  /*101e0*/  SHF.R.U32.HI R8, RZ, 0x4, R8 ;  /* 0x00000004ff087819 */ /* 0x000fe20000011608 */
[----:B------:R-:W-:Y:S01]  /*101f0*/  IMAD.MOV.U32 R9, RZ, RZ, -0x7fffffe0 ;  /* 0x80000020ff097424 */ /* 0x000fe200078e00ff */
[----:B------:R-:W-:Y:S01]  /*10200*/  WARPGROUP.ARRIVE ;  /* 0x00000000000079c5 */ /* 0x000fe20000000000 */
[----:B------:R-:W-:Y:S01]  /*10210*/  UMOV UR9, 0x40000040 ;  /* 0x4000004000097882 */ /* 0x000fe20000000000 */
[----:B------:R-:W-:Y:S01]  /*10220*/  LOP3.LUT R8, R8, 0x3fff, RZ, 0xc0, !PT ;  /* 0x00003fff08087812 */ /* 0x000fe200078ec0ff */
[----:B------:R-:W-:Y:S01]  /*10230*/  IMAD.MOV.U32 R11, RZ, RZ, -0x7fffffe0 ;  /* 0x80000020ff0b7424 */ /* 0x000fe200078e00ff */
[----:B------:R-:W-:Y:S01]  /*10240*/  R2UR UR11, R9 ;  /* 0x00000000090b72ca */ /* 0x000fe200000e0000 */
[----:B------:R-:W-:Y:S01]  /*10250*/  UMOV UR13, 0x40000040 ;  /* 0x40000040000d7882 */ /* 0x000fe20000000000 */
[----:B------:R-:W-:Y:S01]  /*10260*/  LOP3.LUT R8, R8, 0x2000000, RZ, 0xfc, !PT ;  /* 0x0200000008087812 */ /* 0x000fe200078efcff */
[----:B------:R-:W-:Y:S01]  /*10270*/  UMOV UR17, 0x40000040 ;  /* 0x4000004000117882 */ /* 0x000fe20000000000 */
[C---:B------:R-:W-:Y:S01]  /*10280*/  R2UR UR15, R11.reuse ;  /* 0x000000000b0f72ca */ /* 0x040fe200000e0000 */
[----:B------:R-:W-:Y:S01]  /*10290*/  UMOV UR21, 0x40000040 ;  /* 0x4000004000157882 */ /* 0x000fe20000000000 */
[C---:B------:R-:W-:Y:S01]  /*102a0*/  R2UR UR19, R11.reuse ;  /* 0x000000000b1372ca */ /* 0x040fe200000e0000 */
[----:B------:R-:W-:Y:S01]  /*102b0*/  IMAD R8, R18, 0x600, R8 ;  /* 0x0000060012087824 */ /* 0x000fe200078e0208 */
[C---:B------:R-:W-:Y:S01]  /*102c0*/  R2UR UR23, R11.reuse ;  /* 0x000000000b1772ca */ /* 0x040fe200000e0000 */
[----:B------:R-:W-:Y:S01]  /*102d0*/  UMOV UR25, 0x40000040 ;  /* 0x4000004000197882 */ /* 0x000fe20000000000 */
[C---:B------:R-:W-:Y:S01]  /*102e0*/  R2UR UR27, R11.reuse ;  /* 0x000000000b1b72ca */ /* 0x040fe200000e0000 */
[C---:B------:R-:W-:Y:S01]  /*102f0*/  VIADD R10, R8.reuse, 0x40 ;  /* 0x00000040080a7836 */ /* 0x040fe20000000000 */
[----:B------:R-:W-:Y:S01]  /*10300*/  R2UR UR10, R8 ;  /* 0x00000000080a72ca */ /* 0x000fe200000e0000 */
[----:B------:R-:W-:Y:S01]  /*10310*/  UMOV UR29, 0x40000040 ;  /* 0x40000040001d7882 */ /* 0x000fe20000000000 */
[C---:B------:R-:W-:Y:S01]  /*10320*/  R2UR UR31, R11.reuse ;  /* 0x000000000b1f72ca */ /* 0x040fe200000e0000 */
[----:B------:R-:W-:Y:S01]  /*10330*/  UMOV UR33, 0x40000040 ;  /* 0x4000004000217882 */ /* 0x000fe20000000000 */
[----:B------:R-:W-:Y:S01]  /*10340*/  R2UR UR14, R10 ;  /* 0x000000000a0e72ca */ /* 0x000fe200000e0000 */
[----:B------:R-:W-:Y:S01]  /*10350*/  VIADD R10, R8, 0x80 ;  /* 0x00000080080a7836 */ /* 0x000fe20000000000 */
[----:B------:R-:W-:Y:S01]  /*10360*/  R2UR UR35, R11 ;  /* 0x000000000b2372ca */ /* 0x000fe200000e0000 */
[----:B------:R-:W-:Y:S01]  /*10370*/  UMOV UR45, 0x40000040 ;  /* 0x40000040002d7882 */ /* 0x000fe20000000000 */
[----:B------:R-:W-:Y:S01]  /*10380*/  R2UR UR47, R9 ;  /* 0x00000000092f72ca */ /* 0x000fe200000e0000 */
[----:B------:R-:W0:Y:S01]  /*10390*/  S2R R13, SR_TID.X ;  /* 0x00000000000d7919 */ /* 0x000e220000002100 */
[----:B------:R-:W-:Y:S01]  /*103a0*/  R2UR UR18, R10 ;  /* 0x000000000a1272ca */ /* 0x000fe200000e0000 */
[----:B------:R-:W-:-:S05]  /*103b0*/  VIADD R10, R8, 0xc0 ;  /* 0x000000c0080a7836 */ /* 0x000fca0000000000 */
[----:B------:R-:W-:Y:S01]  /*103c0*/  R2UR UR22, R10 ;  /* 0x000000000a1672ca */ /* 0x000fe200000e0000 */
[----:B------:R-:W-:-:S05]  /*103d0*/  VIADD R10, R8, 0x100 ;  /* 0x00000100080a7836 */ /* 0x000fca0000000000 */
[----:B------:R-:W-:Y:S01]  /*103e0*/  R2UR UR26, R10 ;  /* 0x000000000a1a72ca */ /* 0x000fe200000e0000 */
[----:B------:R-:W-:-:S05]  /*103f0*/  VIADD R10, R8, 0x140 ;  /* 0x00000140080a7836 */ /* 0x000fca0000000000 */
[----:B------:R-:W-:Y:S01]  /*10400*/  R2UR UR30, R10 ;  /* 0x000000000a1e72ca */ /* 0x000fe200000e0000 */
[C---:B------:R-:W-:Y:S02]  /*10410*/  VIADD R10, R8.reuse, 0x180 ;  /* 0x00000180080a7836 */ /* 0x040fe40000000000 */
[----:B------:R-:W-:-:S03]  /*10420*/  VIADD R8, R8, 0x1c0 ;  /* 0x000001c008087836 */ /* 0x000fc60000000000 */
[----:B------:R-:W-:Y:S02]  /*10430*/  R2UR UR34, R10 ;  /* 0x000000000a2272ca */ /* 0x000fe400000e0000 */
[----:B------:R-:W-:Y:S01]  /*10440*/  R2UR UR46, R8 ;  /* 0x00000000082e72ca */ /* 0x000fe200000e0000 */
[----:B------:R-:W-:Y:S01]  /*10450*/  IMAD R8, R141, 0x2000, R2 ;  /* 0x000020008d087824 */ /* 0x000fe200078e0202 */
[----:B0-----:R-:W-:-:S04]  /*10460*/  SHF.R.U32.HI R12, RZ, 0x7, R13 ;  /* 0x00000007ff0c7819 */ /* 0x001fc8000001160d */
[----:B------:R-:W-:Y:S02]  /*10470*/  R2UR UR8, R8 ;  /* 0x00000000080872ca */ /* 0x000fe400000e0000 */
[----:B------:R-:W-:Y:S01]  /*10480*/  ISETP.GE.U32.AND P1, PT, R13, 0x180, PT ;  /* 0x000001800d00780c */ /* 0x000fe20003f26070 */
[----:B------:R-:W-:-:S05]  /*10490*/  VIADD R8, R12, 0x9 ;  /* 0x000000090c087836 */ /* 0x000fca0000000000 */
[----:B------:R-:W-:-:S05]  /*104a0*/  SEL R8, R8, 0x9, !P1 ;  /* 0x0000000908087807 */ /* 0x000fca0004800000 */
[----:B------:R-:W-:-:S04]  /*104b0*/  UIADD3 UR8, UR8, 0x21800, URZ ;  /* 0x0002180008087890 */ /* 0x000fc8000fffe03f */
[----:B------:R-:W-:-:S04]  /*104c0*/  USHF.R.U32.HI UR8, URZ, 0x4, UR8 ;  /* 0x000000043f087899 */ /* 0x000fc80008011608 */
[----:B------:R-:W-:-:S04]  /*104d0*/  ULOP3.LUT UR8, UR8, 0x3fff, URZ, 0xc0, !UPT ;  /* 0x00003fff08087892 */ /* 0x000fc8000f8ec03f */
[----:B------:R-:W-:-:S04]  /*104e0*/  ULOP3.LUT UR8, UR8, 0x10000, URZ, 0xfc, !UPT ;  /* 0x0001000008087892 */ /* 0x000fc8000f8efc3f */
[----:B------:R-:W-:Y:S02]  /*104f0*/  UIADD3 UR12, UR8, 0x2, URZ ;  /* 0x00000002080c7890 */ /* 0x000fe4000fffe03f */
[----:B------:R-:W-:Y:S02]  /*10500*/  UIADD3 UR16, UR8, 0x4, URZ ;  /* 0x0000000408107890 */ /* 0x000fe4000fffe03f */
[----:B------:R-:W-:Y:S02]  /*10510*/  UIADD3 UR20, UR8, 0x6, URZ ;  /* 0x0000000608147890 */ /* 0x000fe4000fffe03f */
[----:B------:R-:W-:Y:S01]  /*10520*/  HGMMA.64x96x16.F32 R88, gdesc[UR8].tnspB, R88, gsb0 ;  /* 0x41600000085879f0 */ /* 0x000fe20008000858 */
[----:B------:R-:W-:Y:S02]  /*10530*/  UIADD3 UR24, UR8, 0x600, URZ ;  /* 0x0000060008187890 */ /* 0x000fe4000fffe03f */
[----:B------:R-:W-:Y:S02]  /*10540*/  UIADD3 UR28, UR8, 0x602, URZ ;  /* 0x00000602081c7890 */ /* 0x000fe4000fffe03f */
[----:B------:R-:W-:-:S02]  /*10550*/  UIADD3 UR32, UR8, 0x604, URZ ;  /* 0x0000060408207890 */ /* 0x000fc4000fffe03f */
[----:B------:R-:W-:Y:S01]  /*10560*/  UIADD3 UR44, UR8, 0x606, URZ ;  /* 0x00000606082c7890 */ /* 0x000fe2000fffe03f */
        /* <DEDUP_REMOVED lines=25> */
.L_x_11513:
[----:B------:R-:W2:Y:S04]  /*10700*/  LDL R11, [R1+0x60] ;  /* 0x00006000010b7983 */ /* 0x000ea80000100800 */
[----:B0-----:R-:W2:Y:S01]  /*10710*/  LDL R8, [R1+0x98] ;  /* 0x0000980001087983 */ /* 0x001ea20000100800 */
[----:B------:R-:W-:Y:S01]  /*10720*/  ISETP.NE.AND P1, PT, R142, 0x1, PT ;  /* 0x000000018e00780c */ /* 0x000fe20003f25270 */
[----:B------:R-:W-:Y:S01]  /*10730*/  FMUL.FTZ R21, R32, UR50 ;  /* 0x0000003220157c20 */ /* 0x000fe20008410000 */
[----:B------:R-:W-:Y:S01]  /*10740*/  FMUL.FTZ R32, R42, UR50 ;  /* 0x000000322a207c20 */ /* 0x000fe20008410000 */
[----:B------:R-:W-:Y:S01]  /*10750*/  FMUL.FTZ R42, R52, UR50 ;  /* 0x00000032342a7c20 */ /* 0x000fe20008410000 */
[----:B------:R-:W-:Y:S02]  /*10760*/  IMAD R52, R7, 0x8, R2 ;  /* 0x0000000807347824 */ /* 0x000fe400078e0202 */
        /* <DEDUP_REMOVED lines=9> */
[----:B------:R-:W-:Y:S01]  /*10800*/  MOV R53, UR38 ;  /* 0x0000002600357c02 */ /* 0x000fe20008000f00 */
        /* <DEDUP_REMOVED lines=25> */
[----:B------:R3:W-:Y:S01]  /*109a0*/  SYNCS.ARRIVE.TRANS64.RED.A1T0 RZ, [R52+URZ], RZ ;  /* 0x000000ff34ff79a7 */ /* 0x0007e2000810043f */
        /* <DEDUP_REMOVED lines=40> */
[----:B--2---:R-:W-:-:S02]  /*10c30*/  IMAD.IADD R8, R8, 0x1, R11 ;  /* 0x0000000108087824 */ /* 0x004fc400078e020b */
        /* <DEDUP_REMOVED lines=18> */
[----:B------:R-:W0:Y:S01]  /*10d60*/  SHFL.IDX PT, R85, R8, RZ, 0x1c1f ;  /* 0x001c1fff08557589 */ /* 0x000e2200000e0000 */
[----:B------:R-:W-:-:S02]  /*10d70*/  IMAD.SHL.U32 R79, R0, 0x80, RZ ;  /* 0x00000080004f7824 */ /* 0x000fc400078e00ff */
[----:B------:R-:W-:Y:S01]  /*10d80*/  FMUL.FTZ R34, R44, UR50 ;  /* 0x000000322c227c20 */ /* 0x000fe20008410000 */
[----:B------:R-:W-:Y:S01]  /*10d90*/  FMUL.FTZ R44, R54, UR50 ;  /* 0x00000032362c7c20 */ /* 0x000fe20008410000 */
[----:B------:R-:W-:Y:S01]  /*10da0*/  FMUL.FTZ R54, R62, UR50 ;  /* 0x000000323e367c20 */ /* 0x000fe20008410000 */
[----:B------:R-:W-:Y:S01]  /*10db0*/  FMUL.FTZ R62, R70, UR50 ;  /* 0x00000032463e7c20 */ /* 0x000fe20008410000 */
[----:B------:R-:W-:Y:S01]  /*10dc0*/  FMUL.FTZ R70, R78, UR50 ;  /* 0x000000324e467c20 */ /* 0x000fe20008410000 */
[----:B---3--:R-:W-:Y:S01]  /*10dd0*/  IADD3 R52, -R79, 0x1, RZ ;  /* 0x000000014f347810 */ /* 0x008fe20007ffe1ff */
[----:B------:R-:W-:Y:S01]  /*10de0*/  FMUL.FTZ R78, R86, UR50 ;  /* 0x00000032564e7c20 */ /* 0x000fe20008410000 */
[----:B------:R-:W-:Y:S01]  /*10df0*/  FMUL.FTZ R80, R87, UR50 ;  /* 0x0000003257507c20 */ /* 0x000fe20008410000 */
[----:B------:R-:W-:Y:S01]  /*10e00*/  PLOP3.LUT P1, PT, PT, PT, UP0, 0x40, 0x0 ;  /* 0x000000000000781c */ /* 0x000fe20003f2e808 */
[----:B------:R-:W1:Y:S01]  /*10e10*/  MUFU.TANH R9, R9 ;  /* 0x0000000900097308 */ /* 0x000e620000002400 */
[----:B------:R-:W-:-:S05]  /*10e20*/  IMAD R52, R156, -0x2, R52 ;  /* 0xfffffffe9c347824 */ /* 0x000fca00078e0234 */
[----:B------:R-:W-:Y:S02]  /*10e30*/  IADD3 R52, -R154, R52, R155 ;  /* 0x000000349a347210 */ /* 0x000fe40007ffe19b */
[----:B------:R-:W2:Y:S03]  /*10e40*/  MUFU.TANH R10, R10 ;  /* 0x0000000a000a7308 */ /* 0x000ea60000002400 */
[C---:B------:R-:W-:Y:S02]  /*10e50*/  VIADD R84, R52.reuse, UR49 ;  /* 0x0000003134547c36 */ /* 0x040fe40008000000 */
[----:B------:R-:W-:Y:S02]  /*10e60*/  VIADD R83, R52, UR52 ;  /* 0x0000003434537c36 */ /* 0x000fe40008000000 */
[C---:B0-----:R-:W-:Y:S01]  /*10e70*/  IMAD.IADD R82, R85.reuse, 0x1, R84 ;  /* 0x0000000155527824 */ /* 0x041fe200078e0254 */
[----:B------:R-:W0:Y:S01]  /*10e80*/  MUFU.TANH R11, R11 ;  /* 0x0000000b000b7308 */ /* 0x000e220000002400 */
[----:B------:R-:W-:-:S07]  /*10e90*/  IMAD.IADD R81, R85, 0x1, R83 ;  /* 0x0000000155517824 */ /* 0x000fce00078e0253 */
        /* <DEDUP_REMOVED lines=42> */
.L_x_11516:
[----:B------:R-:W-:-:S05]  /*11140*/  IMAD.U32 R86, RZ, RZ, UR41 ;  /* 0x00000029ff567e24 */ /* 0x000fca000f8e00ff */
[----:B------:R-:W-:-:S13]  /*11150*/  ISETP.NE.AND P1, PT, R86, 0x1, PT ;  /* 0x000000015600780c */ /* 0x000fda0003f25270 */
[----:B------:R-:W1:Y:S02]  /*11160*/  @P1 LDC.64 R52, c[0x0][0x9e8] ;  /* 0x00027a00ff341b82 */ /* 0x000e640000000a00 */
[----:B-1----:R-:W-:-:S05]  /*11170*/  @P1 IMAD.HI.U32 R52, R85, R52, RZ ;  /* 0x0000003455341227 */ /* 0x002fca00078e00ff */
[----:B------:R-:W-:-:S07]  /*11180*/  @P1 SHF.R.U32.HI R85, RZ, R53, R52 ;  /* 0x00000035ff551219 */ /* 0x000fce0000011634 */
.L_x_11517:
[----:B------:R-:W-:Y:S05]  /*11190*/  BSYNC B0 ;  /* 0x0000000000007941 */ /* 0x000fea0003800000 */
.L_x_11515:
[----:B------:R-:W-:-:S04]  /*111a0*/  IMAD R85, R85, R86, -R79 ;  /* 0x0000005655557224 */ /* 0x000fc800078e0a4f */
[----:B------:R-:W-:-:S05]  /*111b0*/  IMAD R85, R156, -0x2, R85 ;  /* 0xfffffffe9c557824 */ /* 0x000fca00078e0255 */
[----:B------:R-:W-:Y:S02]  /*111c0*/  VIMNMX R81, R81, R85, !PT ;  /* 0x0000005551517248 */ /* 0x000fe40007fe0100 */
[----:B------:R-:W-:-:S07]  /*111d0*/  VIADDMNMX R82, R85, R86, R82, PT ;  /* 0x0000005655527246 */ /* 0x000fce0003800152 */
.L_x_11514:
[----:B------:R-:W-:Y:S01]  /*111e0*/  ISETP.GT.AND P1, PT, R0, -0x1, PT ;  /* 0xffffffff0000780c */ /* 0x000fe20003f24270 */
[----:B------:R-:W1:Y:S03]  /*111f0*/  SHFL.IDX PT, R8, R8, 0x1, 0x1c1f ;  /* 0x003c1f0008087f89 */ /* 0x000e6600000e0000 */
        /* <DEDUP_REMOVED lines=14> */
[----:B------:R-:W-:Y:S02]  /*112e0*/  ISETP.GT.AND P2, PT, R81, 0x10, P1 ;  /* 0x000000105100780c */ /* 0x000fe40000f44270 */
[----:B------:R-:W-:Y:S02]  /*112f0*/  FSEL R23, R23, -INF , !P4 ;  /* 0xff80000017177808 */ /* 0x000fe40006000000 */
[----:B------:R-:W-:Y:S02]  /*11300*/  ISETP.GT.AND P4, PT, R81, 0x20, P1 ;  /* 0x000000205100780c */ /* 0x000fe40000f84270 */
[----:B------:R-:W-:-:S02]  /*11310*/  ISETP.LT.OR P3, PT, R82, 0xa, P3 ;  /* 0x0000000a5200780c */ /* 0x000fc40001f61670 */
[C---:B------:R-:W-:Y:S02]  /*11320*/  ISETP.LT.OR P2, PT, R82.reuse, 0x11, P2 ;  /* 0x000000115200780c */ /* 0x040fe40001741670 */
[----:B------:R-:W-:Y:S02]  /*11330*/  ISETP.LT.OR P4, PT, R82, 0x21, P4 ;  /* 0x000000215200780c */ /* 0x000fe40002781670 */
[----:B------:R-:W-:Y:S02]  /*11340*/  FSEL R14, R14, -INF , !P3 ;  /* 0xff8000000e0e7808 */ /* 0x000fe40005800000 */
[----:B------:R-:W-:Y:S02]  /*11350*/  FSEL R21, R21, -INF , !P2 ;  /* 0xff80000015157808 */ /* 0x000fe40005000000 */
[C---:B------:R-:W-:Y:S02]  /*11360*/  ISETP.GT.AND P3, PT, R81.reuse, 0x18, P1 ;  /* 0x000000185100780c */ /* 0x040fe40000f64270 */
[----:B------:R-:W-:-:S02]  /*11370*/  ISETP.GT.AND P2, PT, R81, 0x19, P1 ;  /* 0x000000195100780c */ /* 0x000fc40000f44270 */
[----:B------:R-:W-:Y:S02]  /*11380*/  FSEL R30, R30, -INF , !P4 ;  /* 0xff8000001e1e7808 */ /* 0x000fe40006000000 */
[----:B------:R-:W-:Y:S02]  /*11390*/  ISETP.GT.AND P4, PT, R81, 0x29, P1 ;  /* 0x000000295100780c */ /* 0x000fe40000f84270 */
[C---:B------:R-:W-:Y:S02]  /*113a0*/  ISETP.LT.OR P3, PT, R82.reuse, 0x19, P3 ;  /* 0x000000195200780c */ /* 0x040fe40001f61670 */
[C---:B------:R-:W-:Y:S02]  /*113b0*/  ISETP.LT.OR P2, PT, R82.reuse, 0x1a, P2 ;  /* 0x0000001a5200780c */ /* 0x040fe40001741670 */
[----:B------:R-:W-:Y:S02]  /*113c0*/  ISETP.LT.OR P4, PT, R82, 0x2a, P4 ;  /* 0x0000002a5200780c */ /* 0x000fe40002781670 */
[----:B0-----:R-:W-:-:S02]  /*113d0*/  FSEL R52, R26, -INF , !P3 ;  /* 0xff8000001a347808 */ /* 0x001fc40005800000 */
[----:B------:R-:W-:Y:S02]  /*113e0*/  FSEL R53, R27, -INF , !P2 ;  /* 0xff8000001b357808 */ /* 0x000fe40005000000 */
[C---:B------:R-:W-:Y:S02]  /*113f0*/  ISETP.GT.AND P3, PT, R81.reuse, 0x21, P1 ;  /* 0x000000215100780c */ /* 0x040fe40000f64270 */
        /* <DEDUP_REMOVED lines=15> */
[----:B------:R-:W-:-:S02]  /*114f0*/  FSEL R38, R38, -INF , !P3 ;  /* 0xff80000026267808 */ /* 0x000fc40005800000 */
        /* <DEDUP_REMOVED lines=40> */
[----:B------:R-:W-:Y:S02]  /*11780*/  PLOP3.LUT P4, PT, PT, PT, UP0, 0x40, 0x0 ;  /* 0x000000000000781c */ /* 0x000fe40003f8e808 */
[----:B------:R-:W-:-:S02]  /*11790*/  ISETP.LT.OR P3, PT, R82, 0x6a, P3 ;  /* 0x0000006a5200780c */ /* 0x000fc40001f61670 */
[----:B------:R-:W-:Y:S02]  /*117a0*/  ISETP.LT.OR P2, PT, R82, 0x71, P2 ;  /* 0x000000715200780c */ /* 0x000fe40001741670 */
[----:B------:R-:W-:Y:S02]  /*117b0*/  FSEL R69, R69, -INF , !P3 ;  /* 0xff80000045457808 */ /* 0x000fe40005800000 */
[----:B------:R-:W-:Y:S02]  /*117c0*/  FSEL R72, R72, -INF , !P2 ;  /* 0xff80000048487808 */ /* 0x000fe40005000000 */
[C---:B------:R-:W-:Y:S02]  /*117d0*/  ISETP.GT.AND P3, PT, R81.reuse, 0x78, P1 ;  /* 0x000000785100780c */ /* 0x040fe40000f64270 */
[----:B------:R-:W-:Y:S02]  /*117e0*/  ISETP.GT.AND P2, PT, R81, 0x79, P1 ;  /* 0x000000795100780c */ /* 0x000fe40000f44270 */
[----:B------:R-:W-:-:S02]  /*117f0*/  ISETP.LT.OR P3, PT, R82, 0x79, P3 ;  /* 0x000000795200780c */ /* 0x000fc40001f61670 */
[----:B------:R-:W-:Y:S02]  /*11800*/  ISETP.LT.OR P2, PT, R82, 0x7a, P2 ;  /* 0x0000007a5200780c */ /* 0x000fe40001741670 */
[----:B------:R-:W-:Y:S02]  /*11810*/  FSEL R76, R76, -INF , !P3 ;  /* 0xff8000004c4c7808 */ /* 0x000fe40005800000 */
[----:B------:R-:W-:Y:S01]  /*11820*/  FSEL R77, R77, -INF , !P2 ;  /* 0xff8000004d4d7808 */ /* 0x000fe20005000000 */
[----:B------:R-:W-:Y:S08]  /*11830*/  @P4 BRA `(.L_x_11518) ;  /* 0x0000000000584947 */ /* 0x000ff00003800000 */
        /* <DEDUP_REMOVED lines=12> */
.L_x_11520:
[----:B------:R-:W-:-:S05]  /*11900*/  IMAD.U32 R81, RZ, RZ, UR41 ;  /* 0x00000029ff517e24 */ /* 0x000fca000f8e00ff */
[----:B------:R-:W-:-:S13]  /*11910*/  ISETP.NE.AND P2, PT, R81, 0x1, PT ;  /* 0x000000015100780c */ /* 0x000fda0003f45270 */
[----:B------:R-:W0:Y:S02]  /*11920*/  @P2 LDC.64 R26, c[0x0][0x9e8] ;  /* 0x00027a00ff1a2b82 */ /* 0x000e240000000a00 */
[----:B0-----:R-:W-:-:S05]  /*11930*/  @P2 IMAD.HI.U32 R26, R8, R26, RZ ;  /* 0x0000001a081a2227 */ /* 0x001fca00078e00ff */
[----:B------:R-:W-:-:S07]  /*11940*/  @P2 SHF.R.U32.HI R8, RZ, R27, R26 ;  /* 0x0000001bff082219 */ /* 0x000fce000001161a */
.L_x_11521:
[----:B------:R-:W-:Y:S05]  /*11950*/  BSYNC B0 ;  /* 0x0000000000007941 */ /* 0x000fea0003800000 */
.L_x_11519:
[----:B------:R-:W-:-:S04]  /*11960*/  IMAD R8, R8, R81, -R79 ;  /* 0x0000005108087224 */ /* 0x000fc800078e0a4f */
[----:B------:R-:W-:-:S05]  /*11970*/  IMAD R8, R156, -0x2, R8 ;  /* 0xfffffffe9c087824 */ /* 0x000fca00078e0208 */
[----:B------:R-:W-:Y:S02]  /*11980*/  VIMNMX R83, R83, R8, !PT ;  /* 0x0000000853537248 */ /* 0x000fe40007fe0100 */
[----:B------:R-:W-:-:S07]  /*11990*/  VIADDMNMX R84, R8, R81, R84, PT ;  /* 0x0000005108547246 */ /* 0x000fce0003800154 */
.L_x_11518:
[----:B------:R-:W-:Y:S01]  /*119a0*/  FMNMX.FTZ R8, R9, R5, !PT ;  /* 0x0000000509087209 */ /* 0x000fe20007810000 */
[----:B------:R-:W-:Y:S01]  /*119b0*/  UMOV UR51, UR7 ;  /* 0x0000000700337c82 */ /* 0x000fe20008000000 */
[C---:B------:R-:W-:Y:S02]  /*119c0*/  ISETP.GT.AND P4, PT, R83.reuse, 0x1, P1 ;  /* 0x000000015300780c */ /* 0x040fe40000f84270 */
[C---:B------:R-:W-:Y:S02]  /*119d0*/  ISETP.GT.AND P2, PT, R83.reuse, 0x8, P1 ;  /* 0x000000085300780c */ /* 0x040fe40000f44270 */
[----:B------:R-:W-:Y:S02]  /*119e0*/  ISETP.GT.AND P3, PT, R83, 0x9, P1 ;  /* 0x000000095300780c */ /* 0x000fe40000f64270 */
[----:B------:R-:W-:Y:S02]  /*119f0*/  FMNMX.FTZ R8, R10, R8, !PT ;  /* 0x000000080a087209 */ /* 0x000fe40007810000 */
[----:B------:R-:W-:-:S02]  /*11a00*/  ISETP.LT.OR P4, PT, R84, 0x2, P4 ;  /* 0x000000025400780c */ /* 0x000fc40002781670 */
[C---:B------:R-:W-:Y:S02]  /*11a10*/  ISETP.LT.OR P2, PT, R84.reuse, 0x9, P2 ;  /* 0x000000095400780c */ /* 0x040fe40001741670 */
[----:B------:R-:W-:Y:S02]  /*11a20*/  ISETP.LT.OR P3, PT, R84, 0xa, P3 ;  /* 0x0000000a5400780c */ /* 0x000fe40001f61670 */
[----:B------:R-:W-:Y:S02]  /*11a30*/  FMNMX.FTZ R8, R13, R8, !PT ;  /* 0x000000080d087209 */ /* 0x000fe40007810000 */
[----:B------:R-:W-:Y:S02]  /*11a40*/  FSEL R12, R12, -INF , !P4 ;  /* 0xff8000000c0c7808 */ /* 0x000fe40006000000 */
[----:B------:R-:W-:Y:S02]  /*11a50*/  FSEL R15, R15, -INF , !P2 ;  /* 0xff8000000f0f7808 */ /* 0x000fe40005000000 */
[----:B------:R-:W-:-:S02]  /*11a60*/  FSEL R20, R20, -INF , !P3 ;  /* 0xff80000014147808 */ /* 0x000fc40005800000 */
[----:B------:R-:W-:Y:S02]  /*11a70*/  FMNMX.FTZ R8, R14, R8, !PT ;  /* 0x000000080e087209 */ /* 0x000fe40007810000 */
        /* <DEDUP_REMOVED lines=11> */
[C---:B------:R-:W-:Y:S02]  /*11b30*/  ISETP.GT.AND P4, PT, R83.reuse, 0x19, P1 ;  /* 0x000000195300780c */ /* 0x040fe40000f84270 */
[C---:B------:R-:W-:Y:S02]  /*11b40*/  ISETP.GT.AND P2, PT, R83.reuse, 0x20, P1 ;  /* 0x000000205300780c */ /* 0x040fe40000f44270 */
[----:B------:R-:W-:Y:S02]  /*11b50*/  ISETP.GT.AND P3, PT, R83, 0x21, P1 ;  /* 0x000000215300780c */ /* 0x000fe40000f64270 */
[----:B------:R-:W-:Y:S02]  /*11b60*/  FMNMX.FTZ R8, R52, R8, !PT ;  /* 0x0000000834087209 */ /* 0x000fe40007810000 */
[C---:B------:R-:W-:Y:S02]  /*11b70*/  ISETP.LT.OR P4, PT, R84.reuse, 0x1a, P4 ;  /* 0x0000001a5400780c */ /* 0x040fe40002781670 */
[----:B------:R-:W-:-:S02]  /*11b80*/  ISETP.LT.OR P2, PT, R84, 0x21, P2 ;  /* 0x000000215400780c */ /* 0x000fc40001741670 */
[----:B------:R-:W-:Y:S02]  /*11b90*/  ISETP.LT.OR P3, PT, R84, 0x22, P3 ;  /* 0x000000225400780c */ /* 0x000fe40001f61670 */
[----:B------:R-:W-:Y:S02]  /*11ba0*/  FMNMX.FTZ R8, R53, R8, !PT ;  /* 0x0000000835087209 */ /* 0x000fe40007810000 */
[----:B------:R-:W-:Y:S02]  /*11bb0*/  FSEL R29, R29, -INF , !P4 ;  /* 0xff8000001d1d7808 */ /* 0x000fe40006000000 */
[----:B------:R-:W-:Y:S02]  /*11bc0*/  FSEL R32, R32, -INF , !P2 ;  /* 0xff80000020207808 */ /* 0x000fe40005000000 */
[----:B------:R-:W-:Y:S02]  /*11bd0*/  FSEL R33, R33, -INF , !P3 ;  /* 0xff80000021217808 */ /* 0x000fe40005800000 */
[----:B------:R-:W-:-:S02]  /*11be0*/  ISETP.GT.AND P4, PT, R83, 0x28, P1 ;  /* 0x000000285300780c */ /* 0x000fc40000f84270 */
[C---:B------:R-:W-:Y:S02]  /*11bf0*/  ISETP.GT.AND P2, PT, R83.reuse, 0x29, P1 ;  /* 0x000000295300780c */ /* 0x040fe40000f44270 */
[----:B------:R-:W-:Y:S02]  /*11c00*/  ISETP.GT.AND P3, PT, R83, 0x30, P1 ;  /* 0x000000305300780c */ /* 0x000fe40000f64270 */
[----:B------:R-:W-:Y:S02]  /*11c10*/  FMNMX.FTZ R8, R30, R8, !PT ;  /* 0x000000081e087209 */ /* 0x000fe40007810000 */
[C---:B------:R-:W-:Y:S02]  /*11c20*/  ISETP.LT.OR P4, PT, R84.reuse, 0x29, P4 ;  /* 0x000000295400780c */ /* 0x040fe40002781670 */
[C---:B------:R-:W-:Y:S02]  /*11c30*/  ISETP.LT.OR P2, PT, R84.reuse, 0x2a, P2 ;  /* 0x0000002a5400780c */ /* 0x040fe40001741670 */
[----:B------:R-:W-:-:S02]  /*11c40*/  ISETP.LT.OR P3, PT, R84, 0x31, P3 ;  /* 0x000000315400780c */ /* 0x000fc40001f61670 */
[----:B------:R-:W-:Y:S02]  /*11c50*/  FMNMX.FTZ R8, R31, R8, !PT ;  /* 0x000000081f087209 */ /* 0x000fe40007810000 */
[----:B------:R-:W-:Y:S02]  /*11c60*/  FSEL R36, R36, -INF , !P4 ;  /* 0xff80000024247808 */ /* 0x000fe40006000000 */
[----:B------:R-:W-:Y:S02]  /*11c70*/  FSEL R37, R37, -INF , !P2 ;  /* 0xff80000025257808 */ /* 0x000fe40005000000 */
[----:B------:R-:W-:Y:S02]  /*11c80*/  FSEL R40, R40, -INF , !P3 ;  /* 0xff80000028287808 */ /* 0x000fe40005800000 */
[C---:B------:R-:W-:Y:S02]  /*11c90*/  ISETP.GT.AND P4, PT, R83.reuse, 0x31, P1 ;  /* 0x000000315300780c */ /* 0x040fe40000f84270 */
[----:B------:R-:W-:-:S02]  /*11ca0*/  ISETP.GT.AND P2, PT, R83, 0x38, P1 ;  /* 0x000000385300780c */ /* 0x000fc40000f44270 */
[----:B------:R-:W-:Y:S02]  /*11cb0*/  ISETP.GT.AND P3, PT, R83, 0x39, P1 ;  /* 0x000000395300780c */ /* 0x000fe40000f64270 */
[----:B------:R-:W-:Y:S02]  /*11cc0*/  FMNMX.FTZ R8, R34, R8, !PT ;  /* 0x0000000822087209 */ /* 0x000fe40007810000 */
[C---:B------:R-:W-:Y:S02]  /*11cd0*/  ISETP.LT.OR P4, PT, R84.reuse, 0x32, P4 ;  /* 0x000000325400780c */ /* 0x040fe40002781670 */
[C---:B------:R-:W-:Y:S02]  /*11ce0*/  ISETP.LT.OR P2, PT, R84.reuse, 0x39, P2 ;  /* 0x000000395400780c */ /* 0x040fe40001741670 */
[----:B------:R-:W-:Y:S02]  /*11cf0*/  ISETP.LT.OR P3, PT, R84, 0x3a, P3 ;  /* 0x0000003a5400780c */ /* 0x000fe40001f61670 */
[----:B------:R-:W-:-:S02]  /*11d00*/  FMNMX.FTZ R8, R35, R8, !PT ;  /* 0x0000000823087209 */ /* 0x000fc40007810000 */
[----:B------:R-:W-:Y:S02]  /*11d10*/  FSEL R41, R41, -INF , !P4 ;  /* 0xff80000029297808 */ /* 0x000fe40006000000 */
[----:B------:R-:W-:Y:S02]  /*11d20*/  FSEL R44, R44, -INF , !P2 ;  /* 0xff8000002c2c7808 */ /* 0x000fe40005000000 */
[----:B------:R-:W-:Y:S02]  /*11d30*/  FSEL R45, R45, -INF , !P3 ;  /* 0xff8000002d2d7808 */ /* 0x000fe40005800000 */
[----:B------:R-:W-:Y:S02]  /*11d40*/  FMNMX.FTZ R8, R38, R8, !PT ;  /* 0x0000000826087209 */ /* 0x000fe40007810000 */
[----:B------:R-:W-:Y:S02]  /*11d50*/  LOP3.LUT R22, R22, 0xdfffffff, RZ, 0xc0, !PT ;  /* 0xdfffffff16167812 */ /* 0x000fe400078ec0ff */
[----:B------:R-:W-:-:S02]  /*11d60*/  ISETP.GT.AND P4, PT, R83, 0x40, P1 ;  /* 0x000000405300780c */ /* 0x000fc40000f84270 */
[C---:B------:R-:W-:Y:S02]  /*11d70*/  ISETP.GT.AND P2, PT, R83.reuse, 0x41, P1 ;  /* 0x000000415300780c */ /* 0x040fe40000f44270 */
[----:B------:R-:W-:Y:S02]  /*11d80*/  ISETP.GT.AND P3, PT, R83, 0x48, P1 ;  /* 0x000000485300780c */ /* 0x000fe40000f64270 */
[----:B------:R-:W-:Y:S02]  /*11d90*/  FMNMX.FTZ R8, R39, R8, !PT ;  /* 0x0000000827087209 */ /* 0x000fe40007810000 */
[----:B------:R-:W-:Y:S02]  /*11da0*/  @P0 LOP3.LUT R22, R22, 0x20000000, RZ, 0xfc, !PT ;  /* 0x2000000016160812 */ /* 0x000fe400078efcff */
[C---:B------:R-:W-:Y:S02]  /*11db0*/  ISETP.LT.OR P4, PT, R84.reuse, 0x41, P4 ;  /* 0x000000415400780c */ /* 0x040fe40002781670 */
[----:B------:R-:W-:-:S02]  /*11dc0*/  ISETP.LT.OR P2, PT, R84, 0x42, P2 ;  /* 0x000000425400780c */ /* 0x000fc40001741670 */
[----:B------:R-:W-:Y:S02]  /*11dd0*/  ISETP.LT.OR P3, PT, R84, 0x49, P3 ;  /* 0x000000495400780c */ /* 0x000fe40001f61670 */
[----:B------:R-:W-:Y:S02]  /*11de0*/  ISETP.GT.AND P0, PT, R83, 0x61, P1 ;  /* 0x000000615300780c */ /* 0x000fe40000f04270 */
        /* <DEDUP_REMOVED lines=11> */
[----:B------:R-:W-:Y:S02]  /*11ea0*/  LOP3.LUT R22, R22, 0x7fffffff, RZ, 0xc0, !PT ;  /* 0x7fffffff16167812 */ /* 0x000fe400078ec0ff */
[----:B------:R-:W-:Y:S02]  /*11eb0*/  FMNMX.FTZ R8, R46, R8, !PT ;  /* 0x000000082e087209 */ /* 0x000fe40007810000 */
[----:B------:R-:W-:Y:S02]  /*11ec0*/  FSEL R55, R55, -INF , !P4 ;  /* 0xff80000037377808 */ /* 0x000fe40006000000 */
[----:B------:R-:W-:Y:S02]  /*11ed0*/  FSEL R58, R58, -INF , !P2 ;  /* 0xff8000003a3a7808 */ /* 0x000fe40005000000 */
[----:B------:R-:W-:-:S02]  /*11ee0*/  FSEL R59, R59, -INF , !P3 ;  /* 0xff8000003b3b7808 */ /* 0x000fc40005800000 */
[C---:B------:R-:W-:Y:S02]  /*11ef0*/  ISETP.GT.AND P4, PT, R83.reuse, 0x58, P1 ;  /* 0x000000585300780c */ /* 0x040fe40000f84270 */
[C---:B------:R-:W-:Y:S02]  /*11f00*/  ISETP.GT.AND P2, PT, R83.reuse, 0x59, P1 ;  /* 0x000000595300780c */ /* 0x040fe40000f44270 */
[C---:B------:R-:W-:Y:S02]  /*11f10*/  ISETP.GT.AND P3, PT, R83.reuse, 0x60, P1 ;  /* 0x000000605300780c */ /* 0x040fe40000f64270 */
[----:B------:R-:W-:Y:S02]  /*11f20*/  @P0 LOP3.LUT R22, R22, 0x80000000, RZ, 0xfc, !PT ;  /* 0x8000000016160812 */ /* 0x000fe400078efcff */
[----:B------:R-:W-:Y:S02]  /*11f30*/  ISETP.GT.AND P0, PT, R83, RZ, P1 ;  /* 0x000000ff5300720c */ /* 0x000fe40000f04270 */
[----:B------:R-:W-:-:S02]  /*11f40*/  FMNMX.FTZ R8, R47, R8, !PT ;  /* 0x000000082f087209 */ /* 0x000fc40007810000 */
[C---:B------:R-:W-:Y:S02]  /*11f50*/  ISETP.LT.OR P4, PT, R84.reuse, 0x59, P4 ;  /* 0x000000595400780c */ /* 0x040fe40002781670 */
[C---:B------:R-:W-:Y:S02]  /*11f60*/  ISETP.LT.OR P2, PT, R84.reuse, 0x5a, P2 ;  /* 0x0000005a5400780c */ /* 0x040fe40001741670 */
[----:B------:R-:W-:Y:S02]  /*11f70*/  ISETP.LT.OR P3, PT, R84, 0x61, P3 ;  /* 0x000000615400780c */ /* 0x000fe40001f61670 */
[----:B------:R-:W-:Y:S02]  /*11f80*/  FMNMX.FTZ R8, R50, R8, !PT ;  /* 0x0000000832087209 */ /* 0x000fe40007810000 */
[----:B------:R-:W-:Y:S02]  /*11f90*/  FSEL R62, R62, -INF , !P4 ;  /* 0xff8000003e3e7808 */ /* 0x000fe40006000000 */
[----:B------:R-:W-:-:S02]  /*11fa0*/  FSEL R63, R63, -INF , !P2 ;  /* 0xff8000003f3f7808 */ /* 0x000fc40005000000 */
[----:B------:R-:W-:Y:S02]  /*11fb0*/  FSEL R66, R66, -INF , !P3 ;  /* 0xff80000042427808 */ /* 0x000fe40005800000 */
[C---:B------:R-:W-:Y:S02]  /*11fc0*/  ISETP.GT.AND P2, PT, R83.reuse, 0x68, P1 ;  /* 0x000000685300780c */ /* 0x040fe40000f44270 */
[C---:B------:R-:W-:Y:S02]  /*11fd0*/  ISETP.GT.AND P3, PT, R83.reuse, 0x69, P1 ;  /* 0x000000695300780c */ /* 0x040fe40000f64270 */
[C---:B------:R-:W-:Y:S02]  /*11fe0*/  ISETP.GT.AND P4, PT, R83.reuse, 0x70, P1 ;  /* 0x000000705300780c */ /* 0x040fe40000f84270 */
[C---:B------:R-:W-:Y:S02]  /*11ff0*/  ISETP.GT.AND P5, PT, R83.reuse, 0x71, P1 ;  /* 0x000000715300780c */ /* 0x040fe40000fa4270 */
[----:B------:R-:W-:-:S02]  /*12000*/  ISETP.GT.AND P6, PT, R83, 0x78, P1 ;  /* 0x000000785300780c */ /* 0x000fc40000fc4270 */
[----:B------:R-:W-:Y:S02]  /*12010*/  FMNMX.FTZ R8, R51, R8, !PT ;  /* 0x0000000833087209 */ /* 0x000fe40007810000 */
[----:B------:R-:W-:Y:S02]  /*12020*/  LOP3.LUT R22, R22, 0xfffffff7, RZ, 0xc0, !PT ;  /* 0xfffffff716167812 */ /* 0x000fe400078ec0ff */
[----:B------:R-:W-:Y:S02]  /*12030*/  ISETP.GT.AND P1, PT, R83, 0x79, P1 ;  /* 0x000000795300780c */ /* 0x000fe40000f24270 */
[----:B------:R-:W-:Y:S02]  /*12040*/  FMNMX.FTZ R8, R56, R8, !PT ;  /* 0x0000000838087209 */ /* 0x000fe40007810000 */
[----:B------:R-:W-:Y:S02]  /*12050*/  @P0 LOP3.LUT R22, R22, 0x8, RZ, 0xfc, !PT ;  /* 0x0000000816160812 */ /* 0x000fe400078efcff */
[----:B------:R-:W-:-:S02]  /*12060*/  FMNMX.FTZ R8, R57, R8, !PT ;  /* 0x0000000839087209 */ /* 0x000fc40007810000 */
[C---:B------:R-:W-:Y:S02]  /*12070*/  LOP3.LUT P0, RZ, R22.reuse, 0x80000000, RZ, 0xc0, !PT ;  /* 0x8000000016ff7812 */ /* 0x040fe4000780c0ff */
[----:B------:R-:W-:Y:S02]  /*12080*/  LOP3.LUT R22, R22, 0xfffffffd, RZ, 0xc0, !PT ;  /* 0xfffffffd16167812 */ /* 0x000fe400078ec0ff */
[----:B------:R-:W-:Y:S02]  /*12090*/  FMNMX.FTZ R8, R60, R8, !PT ;  /* 0x000000083c087209 */ /* 0x000fe40007810000 */
[----:B------:R-:W-:Y:S02]  /*120a0*/  @P1 LOP3.LUT R22, R22, 0x2, RZ, 0xfc, !PT ;  /* 0x0000000216161812 */ /* 0x000fe400078efcff */
[----:B------:R-:W-:Y:S02]  /*120b0*/  FMNMX.FTZ R8, R61, R8, !PT ;  /* 0x000000083d087209 */ /* 0x000fe40007810000 */
[----:B------:R-:W-:-:S02]  /*120c0*/  LOP3.LUT P1, RZ, R22, 0x8, RZ, 0xc0, !PT ;  /* 0x0000000816ff7812 */ /* 0x000fc4000782c0ff */
[----:B------:R-:W-:Y:S02]  /*120d0*/  FMNMX.FTZ R8, R64, R8, !PT ;  /* 0x0000000840087209 */ /* 0x000fe40007810000 */
[----:B------:R-:W-:Y:S02]  /*120e0*/  ISETP.LT.OR P1, PT, R84, 0x1, P1 ;  /* 0x000000015400780c */ /* 0x000fe40000f21670 */
[----:B------:R-:W-:Y:S02]  /*120f0*/  FMNMX.FTZ R8, R65, R8, !PT ;  /* 0x0000000841087209 */ /* 0x000fe40007810000 */
[----:B------:R-:W-:Y:S02]  /*12100*/  FSEL R11, R11, -INF , !P1 ;  /* 0xff8000000b0b7808 */ /* 0x000fe40004800000 */
[----:B------:R-:W-:Y:S02]  /*12110*/  FMNMX.FTZ R8, R68, R8, !PT ;  /* 0x0000000844087209 */ /* 0x000fe40007810000 */
[----:B------:R-:W-:-:S02]  /*12120*/  FMNMX.FTZ R27, R11, R6, !PT ;  /* 0x000000060b1b7209 */ /* 0x000fc40007810000 */
[----:B------:R-:W-:Y:S02]  /*12130*/  FMNMX.FTZ R8, R69, R8, !PT ;  /* 0x0000000845087209 */ /* 0x000fe40007810000 */
[----:B------:R-:W-:Y:S02]  /*12140*/  FMNMX.FTZ R27, R12, R27, !PT ;  /* 0x0000001b0c1b7209 */ /* 0x000fe40007810000 */
[----:B------:R-:W-:Y:S02]  /*12150*/  FMNMX.FTZ R8, R72, R8, !PT ;  /* 0x0000000848087209 */ /* 0x000fe40007810000 */
[----:B------:R-:W-:Y:S02]  /*12160*/  FMNMX.FTZ R27, R15, R27, !PT ;  /* 0x0000001b0f1b7209 */ /* 0x000fe40007810000 */
[----:B------:R-:W-:Y:S02]  /*12170*/  FMNMX.FTZ R8, R73, R8, !PT ;  /* 0x0000000849087209 */ /* 0x000fe40007810000 */
[----:B------:R-:W-:-:S02]  /*12180*/  FMNMX.FTZ R27, R20, R27, !PT ;  /* 0x0000001b141b7209 */ /* 0x000fc40007810000 */
[----:B------:R-:W-:Y:S02]  /*12190*/  FMNMX.FTZ R8, R76, R8, !PT ;  /* 0x000000084c087209 */ /* 0x000fe40007810000 */
[----:B------:R-:W-:Y:S02]  /*121a0*/  FMNMX.FTZ R27, R24, R27, !PT ;  /* 0x0000001b181b7209 */ /* 0x000fe40007810000 */
[----:B------:R-:W-:Y:S02]  /*121b0*/  FMNMX.FTZ R8, R77, R8, !PT ;  /* 0x000000084d087209 */ /* 0x000fe40007810000 */
[----:B------:R-:W-:Y:S02]  /*121c0*/  FMNMX.FTZ R27, R25, R27, !PT ;  /* 0x0000001b191b7209 */ /* 0x000fe40007810000 */
[----:B------:R-:W-:Y:S01]  /*121d0*/  ISETP.LT.OR P0, PT, R84, 0x62, P0 ;  /* 0x000000625400780c */ /* 0x000fe20000701670 */
[----:B------:R-:W0:Y:S01]  /*121e0*/  SHFL.BFLY PT, R26, R8, 0x2, 0x1f ;  /* 0x0c401f00081a7f89 */ /* 0x000e2200000e0000 */
[----:B------:R-:W-:-:S02]  /*121f0*/  FMNMX.FTZ R27, R28, R27, !PT ;  /* 0x0000001b1c1b7209 */ /* 0x000fc40007810000 */
[----:B------:R-:W-:Y:S02]  /*12200*/  LOP3.LUT R22, R22, 0xffffffef, RZ, 0xc0, !PT ;  /* 0xffffffef16167812 */ /* 0x000fe400078ec0ff */
[----:B------:R-:W-:Y:S02]  /*12210*/  FMNMX.FTZ R27, R29, R27, !PT ;  /* 0x0000001b1d1b7209 */ /* 0x000fe40007810000 */
[----:B------:R-:W-:Y:S02]  /*12220*/  ISETP.LT.OR P4, PT, R84, 0x71, P4 ;  /* 0x000000715400780c */ /* 0x000fe40002781670 */
[----:B------:R-:W-:Y:S02]  /*12230*/  FMNMX.FTZ R27, R32, R27, !PT ;  /* 0x0000001b201b7209 */ /* 0x000fe40007810000 */
[----:B------:R-:W-:Y:S02]  /*12240*/  ISETP.LT.OR P5, PT, R84, 0x72, P5 ;  /* 0x000000725400780c */ /* 0x000fe40002fa1670 */
[----:B------:R-:W-:-:S02]  /*12250*/  FMNMX.FTZ R27, R33, R27, !PT ;  /* 0x0000001b211b7209 */ /* 0x000fc40007810000 */
[----:B------:R-:W-:Y:S02]  /*12260*/  @P0 LOP3.LUT R22, R22, 0x10, RZ, 0xfc, !PT ;  /* 0x0000001016160812 */ /* 0x000fe400078efcff */
[----:B------:R-:W-:Y:S02]  /*12270*/  FMNMX.FTZ R27, R36, R27, !PT ;  /* 0x0000001b241b7209 */ /* 0x000fe40007810000 */
[----:B------:R-:W-:Y:S02]  /*12280*/  ISETP.LT.OR P0, PT, R84, 0x69, P2 ;  /* 0x000000695400780c */ /* 0x000fe40001701670 */
[----:B------:R-:W-:Y:S02]  /*12290*/  FMNMX.FTZ R27, R37, R27, !PT ;  /* 0x0000001b251b7209 */ /* 0x000fe40007810000 */
[----:B------:R-:W-:Y:S02]  /*122a0*/  LOP3.LUT P2, RZ, R22, 0x2, RZ, 0xc0, !PT ;  /* 0x0000000216ff7812 */ /* 0x000fe4000784c0ff */
[----:B0-----:R-:W-:-:S02]  /*122b0*/  FMNMX.FTZ R8, R8, R26, !PT ;  /* 0x0000001a08087209 */ /* 0x001fc40007810000 */
[----:B------:R-:W-:Y:S02]  /*122c0*/  FMNMX.FTZ R27, R40, R27, !PT ;  /* 0x0000001b281b7209 */ /* 0x000fe40007810000 */
[----:B------:R-:W-:Y:S01]  /*122d0*/  LOP3.LUT R22, R22, 0xfffffffb, RZ, 0xc0, !PT ;  /* 0xfffffffb16167812 */ /* 0x000fe200078ec0ff */
[----:B------:R-:W0:Y:S01]  /*122e0*/  SHFL.BFLY PT, R26, R8, 0x1, 0x1f ;  /* 0x0c201f00081a7f89 */ /* 0x000e2200000e0000 */
[----:B------:R-:W-:Y:S02]  /*122f0*/  FMNMX.FTZ R27, R41, R27, !PT ;  /* 0x0000001b291b7209 */ /* 0x000fe40007810000 */
[----:B------:R-:W-:Y:S02]  /*12300*/  @P0 LOP3.LUT R22, R22, 0x4, RZ, 0xfc, !PT ;  /* 0x0000000416160812 */ /* 0x000fe400078efcff */
[----:B------:R-:W-:Y:S02]  /*12310*/  FMNMX.FTZ R27, R44, R27, !PT ;  /* 0x0000001b2c1b7209 */ /* 0x000fe40007810000 */
[----:B------:R-:W-:-:S02]  /*12320*/  ISETP.LT.OR P0, PT, R84, 0x6a, P3 ;  /* 0x0000006a5400780c */ /* 0x000fc40001f01670 */
[----:B------:R-:W-:Y:S02]  /*12330*/  FMNMX.FTZ R27, R45, R27, !PT ;  /* 0x0000001b2d1b7209 */ /* 0x000fe40007810000 */
[----:B------:R-:W-:Y:S02]  /*12340*/  LOP3.LUT R22, R22, 0xbfffffff, RZ, 0xc0, !PT ;  /* 0xbfffffff16167812 */ /* 0x000fe400078ec0ff */
[----:B------:R-:W-:Y:S02]  /*12350*/  FMNMX.FTZ R27, R48, R27, !PT ;  /* 0x0000001b301b7209 */ /* 0x000fe40007810000 */
[----:B------:R-:W-:Y:S02]  /*12360*/  FSEL R74, R74, -INF , !P4 ;  /* 0xff8000004a4a7808 */ /* 0x000fe40006000000 */
[----:B------:R-:W-:Y:S02]  /*12370*/  FMNMX.FTZ R27, R49, R27, !PT ;  /* 0x0000001b311b7209 */ /* 0x000fe40007810000 */
[----:B------:R-:W-:-:S02]  /*12380*/  ISETP.LT.OR P6, PT, R84, 0x79, P6 ;  /* 0x000000795400780c */ /* 0x000fc400037c1670 */
[----:B------:R-:W-:Y:S02]  /*12390*/  FMNMX.FTZ R27, R54, R27, !PT ;  /* 0x0000001b361b7209 */ /* 0x000fe40007810000 */
[----:B------:R-:W-:Y:S02]  /*123a0*/  @P0 LOP3.LUT R22, R22, 0x40000000, RZ, 0xfc, !PT ;  /* 0x4000000016160812 */ /* 0x000fe400078efcff */
[----:B0-----:R-:W-:Y:S02]  /*123b0*/  FMNMX.FTZ R8, R8, R26, !PT ;  /* 0x0000001a08087209 */ /* 0x001fe40007810000 */
[----:B------:R-:W-:Y:S02]  /*123c0*/  FMNMX.FTZ R27, R55, R27, !PT ;  /* 0x0000001b371b7209 */ /* 0x000fe40007810000 */
[----:B------:R-:W-:Y:S02]  /*123d0*/  FSETP.NEU.FTZ.AND P3, PT, R8, -INF , PT ;  /* 0xff8000000800780b */ /* 0x000fe40003f7d000 */
[----:B------:R-:W-:-:S02]  /*123e0*/  FMNMX.FTZ R27, R58, R27, !PT ;  /* 0x0000001b3a1b7209 */ /* 0x000fc40007810000 */
[----:B------:R-:W-:Y:S02]  /*123f0*/  FSEL R26, R8, RZ, P3 ;  /* 0x000000ff081a7208 */ /* 0x000fe40001800000 */
[----:B------:R-:W-:Y:S02]  /*12400*/  FMNMX.FTZ R27, R59, R27, !PT ;  /* 0x0000001b3b1b7209 */ /* 0x000fe40007810000 */
[----:B------:R-:W-:Y:S01]  /*12410*/  LOP3.LUT P0, RZ, R22, 0x10, RZ, 0xc0, !PT ;  /* 0x0000001016ff7812 */ /* 0x000fe2000780c0ff */
[----:B------:R-:W-:Y:S01]  /*12420*/  FADD.FTZ R5, -R26, R5 ;  /* 0x000000051a057221 */ /* 0x000fe20000010100 */
[----:B------:R-:W-:Y:S01]  /*12430*/  FMNMX.FTZ R27, R62, R27, !PT ;  /* 0x0000001b3e1b7209 */ /* 0x000fe20007810000 */
[----:B------:R-:W-:Y:S01]  /*12440*/  FMUL.FTZ R26, R8, UR51 ;  /* 0x00000033081a7c20 */ /* 0x000fe20008410000 */
[----:B------:R-:W-:Y:S01]  /*12450*/  FSEL R67, R67, -INF , !P0 ;  /* 0xff80000043437808 */ /* 0x000fe20004000000 */
[----:B------:R-:W-:Y:S01]  /*12460*/  FMUL.FTZ R5, R5, UR51 ;  /* 0x0000003305057c20 */ /* 0x000fe20008410000 */
[----:B------:R-:W-:-:S02]  /*12470*/  FMNMX.FTZ R27, R63, R27, !PT ;  /* 0x0000001b3f1b7209 */ /* 0x000fc40007810000 */
[----:B------:R-:W-:Y:S02]  /*12480*/  FSEL R26, R26, RZ, P3 ;  /* 0x000000ff1a1a7208 */ /* 0x000fe40001800000 */
[----:B------:R-:W-:Y:S01]  /*12490*/  LOP3.LUT P3, RZ, R22, 0x4, RZ, 0xc0, !PT ;  /* 0x0000000416ff7812 */ /* 0x000fe2000786c0ff */
[----:B------:R-:W-:Y:S01]  /*124a0*/  MUFU.EX2 R5, R5 ;  /* 0x0000000500057308 */ /* 0x000fe20000000800 */
[----:B------:R-:W-:Y:S01]  /*124b0*/  FMNMX.FTZ R27, R66, R27, !PT ;  /* 0x0000001b421b7209 */ /* 0x000fe20007810000 */
[--C-:B------:R-:W-:Y:S01]  /*124c0*/  FFMA.FTZ R9, R9, UR51, -R26.reuse ;  /* 0x0000003309097c23 */ /* 0x100fe2000801081a */
[----:B------:R-:W-:Y:S01]  /*124d0*/  LOP3.LUT P0, RZ, R22, 0x40000000, RZ, 0xc0, !PT ;  /* 0x4000000016ff7812 */ /* 0x000fe2000780c0ff */
        /* <DEDUP_REMOVED lines=45> */
[----:B------:R-:W1:Y:S01]  /*127b0*/  SHFL.BFLY PT, R77, R27, 0x2, 0x1f ;  /* 0x0c401f001b4d7f89 */ /* 0x000e6200000e0000 */
[----:B------:R-:W-:-:S06]  /*127c0*/  LOP3.LUT P0, RZ, R22, 0x20000000, RZ, 0xc0, !PT ;  /* 0x2000000016ff7812 */ /* 0x000fcc000780c0ff */
[----:B------:R-:W2:Y:S08]  /*127d0*/  MUFU.EX2 R10, R10 ;  /* 0x0000000a000a7308 */ /* 0x000eb00000000800 */
[----:B------:R-:W3:Y:S01]  /*127e0*/  MUFU.EX2 R13, R13 ;  /* 0x0000000d000d7308 */ /* 0x000ee20000000800 */
[----:B0-----:R-:W-:-:S07]  /*127f0*/  FFMA.FTZ R4, R5, R4, R9 ;  /* 0x0000000405047223 */ /* 0x001fce0000010009 */
[----:B------:R-:W0:Y:S01]  /*12800*/  MUFU.EX2 R14, R14 ;  /* 0x0000000e000e7308 */ /* 0x000e220000000800 */
[----:B-1----:R-:W-:Y:S01]  /*12810*/  FMNMX.FTZ R27, R27, R77, !PT ;  /* 0x0000004d1b1b7209 */ /* 0x002fe20007810000 */
[----:B--2---:R-:W-:-:S04]  /*12820*/  FADD.FTZ R4, R10, R4 ;  /* 0x000000040a047221 */ /* 0x004fc80000010000 */
[----:B------:R-:W1:Y:S02]  /*12830*/  SHFL.BFLY PT, R79, R27, 0x1, 0x1f ;  /* 0x0c201f001b4f7f89 */ /* 0x000e6400000e0000 */
[----:B------:R1:W-:Y:S01]  /*12840*/  MUFU.EX2 R77, R69 ;  /* 0x00000045004d7308 */ /* 0x0003e20000000800 */
[----:B---3--:R-:W-:-:S07]  /*12850*/  FADD.FTZ R4, R13, R4 ;  /* 0x000000040d047221 */ /* 0x008fce0000010000 */
[----:B------:R-:W2:Y:S01]  /*12860*/  MUFU.EX2 R21, R21 ;  /* 0x0000001500157308 */ /* 0x000ea20000000800 */
[----:B0-----:R-:W-:-:S07]  /*12870*/  FADD.FTZ R4, R14, R4 ;  /* 0x000000040e047221 */ /* 0x001fce0000010000 */
[----:B------:R-:W0:Y:S01]  /*12880*/  MUFU.EX2 R23, R23 ;  /* 0x0000001700177308 */ /* 0x000e220000000800 */
[----:B-1----:R-:W-:-:S07]  /*12890*/  FMNMX.FTZ R69, R27, R79, !PT ;  /* 0x0000004f1b457209 */ /* 0x002fce0007810000 */
[----:B------:R-:W1:Y:S01]  /*128a0*/  MUFU.EX2 R52, R52 ;  /* 0x0000003400347308 */ /* 0x000e620000000800 */
[----:B--2---:R-:W-:Y:S01]  /*128b0*/  FADD.FTZ R4, R21, R4 ;  /* 0x0000000415047221 */ /* 0x004fe20000010000 */
[C---:B------:R-:W-:Y:S01]  /*128c0*/  FSETP.NEU.FTZ.AND P1, PT, R69.reuse, -INF , PT ;  /* 0xff8000004500780b */ /* 0x040fe20003f3d000 */
[----:B------:R-:W-:-:S03]  /*128d0*/  FMUL.FTZ R79, R69, UR51 ;  /* 0x00000033454f7c20 */ /* 0x000fc60008410000 */
[----:B------:R-:W-:Y:S02]  /*128e0*/  FSEL R27, R69, RZ, P1 ;  /* 0x000000ff451b7208 */ /* 0x000fe40000800000 */
[----:B------:R-:W-:Y:S01]  /*128f0*/  FSEL R79, R79, RZ, P1 ;  /* 0x000000ff4f4f7208 */ /* 0x000fe20000800000 */
[----:B------:R-:W2:Y:S01]  /*12900*/  MUFU.EX2 R53, R53 ;  /* 0x0000003500357308 */ /* 0x000ea20000000800 */
[----:B0-----:R-:W-:Y:S01]  /*12910*/  FADD.FTZ R4, R23, R4 ;  /* 0x0000000417047221 */ /* 0x001fe20000010000 */
[----:B------:R-:W-:Y:S02]  /*12920*/  FADD.FTZ R27, -R27, R6 ;  /* 0x000000061b1b7221 */ /* 0x000fe40000010100 */
        /* <DEDUP_REMOVED lines=21> */
[----:B0-----:R-:W-:Y:S01]  /*12a80*/  FMUL.FTZ R11, R27, UR51 ;  /* 0x000000331b0b7c20 */ /* 0x001fe20008410000 */
        /* <DEDUP_REMOVED lines=15> */
[----:B------:R-:W-:Y:S01]  /*12b80*/  FFMA.FTZ R80, R80, UR51, -R79 ;  /* 0x0000003350507c23 */ /* 0x000fe2000801084f */
[----:B-1----:R-:W-:-:S04]  /*12b90*/  FADD.FTZ R4, R52, R4 ;  /* 0x0000000434047221 */ /* 0x002fc80000010000 */
[----:B--2---:R-:W-:Y:S02]  /*12ba0*/  FADD.FTZ R4, R53, R4 ;  /* 0x0000000435047221 */ /* 0x004fe40000010000 */
[----:B------:R-:W1:Y:S01]  /*12bb0*/  MUFU.EX2 R82, R20 ;  /* 0x0000001400527308 */ /* 0x000e620000000800 */
[----:B0-----:R-:W-:-:S04]  /*12bc0*/  FFMA.FTZ R3, R11, R3, R26 ;  /* 0x000000030b037223 */ /* 0x001fc8000001001a */
[----:B------:R-:W-:-:S03]  /*12bd0*/  FADD.FTZ R3, R83, R3 ;  /* 0x0000000353037221 */ /* 0x000fc60000010000 */
        /* <DEDUP_REMOVED lines=85> */
[----:B--2---:R-:W-:-:S04]  /*13130*/  FADD.FTZ R4, R68, R4 ;  /* 0x0000000444047221 */ /* 0x004fc80000010000 */
[----:B------:R-:W-:-:S03]  /*13140*/  FADD.FTZ R4, R77, R4 ;  /* 0x000000044d047221 */ /* 0x000fc60000010000 */
        /* <DEDUP_REMOVED lines=13> */
[----:B-1----:R-:W-:-:S04]  /*13220*/  FADD.FTZ R4, R76, R4 ;  /* 0x000000044c047221 */ /* 0x002fc80000010000 */
[----:B------:R-:W-:Y:S01]  /*13230*/  FADD.FTZ R4, R6, R4 ;  /* 0x0000000406047221 */ /* 0x000fe20000010000 */
[----:B0-----:R-:W-:-:S04]  /*13240*/  FADD.FTZ R3, R78, R3 ;  /* 0x000000034e037221 */ /* 0x001fc80000010000 */
[----:B--2---:R-:W-:Y:S01]  /*13250*/  FADD.FTZ R3, R80, R3 ;  /* 0x0000000350037221 */ /* 0x004fe20000010000 */
[----:B------:R-:W-:Y:S06]  /*13260*/  @!P0 BRA `(.L_x_11522) ;  /* 0x0000000000048947 */ /* 0x000fec0003800000 */
[----:B------:R-:W-:Y:S01]  /*13270*/  BPT.TRAP 0x1 ;  /* 0x000000040000795c */ /* 0x000fe20000300000 */
.L_x_11522:
[----:B------:R-:W2:Y:S04]  /*13280*/  LDL R40, [R1+0x6c] ;  /* 0x00006c0001287983 */ /* 0x000ea80000100800 */
[----:B------:R-:W3:Y:S04]  /*13290*/  LDL R71, [R1+0x4] ;  /* 0x0000040001477983 */ /* 0x000ee80000100800 */
[----:B------:R-:W4:Y:S04]  /*132a0*/  LDL R62, [R1] ;  /* 0x00000000013e7983 */ /* 0x000f280000100800 */
[----:B------:R-:W5:Y:S01]  /*132b0*/  LDL R87, [R1+0x70] ;  /* 0x0000700001577983 */ /* 0x000f620000100800 */
[----:B------:R-:W-:-:S02]  /*132c0*/  IMAD R18, R18, 0x8, R2 ;  /* 0x0000000812127824 */ /* 0x000fc400078e0202 */
[----:B------:R-:W-:Y:S02]  /*132d0*/  IMAD.U32 R24, RZ, RZ, UR38 ;  /* 0x00000026ff187e24 */ /* 0x000fe4000f8e00ff */
        /* <DEDUP_REMOVED lines=10> */
[----:B------:R-:W-:Y:S01]  /*13380*/  F2FP.F16.F32.PACK_AB R15, R29, R15 ;  /* 0x0000000f1d0f723e */ /* 0x000fe200000000ff */
[----:B------:R-:W-:Y:S01]  /*13390*/  STSM.16.M88.4 [R157+0x21800], R24 ;  /* 0x021800189d007844 */ /* 0x000fe20000000200 */
        /* <DEDUP_REMOVED lines=23> */
[----:B------:R-:W-:Y:S01]  /*13510*/  ISETP.GT.AND P1, PT, R0, R140, PT ;  /* 0x0000008c0000720c */ /* 0x000fe20003f24270 */
        /* <DEDUP_REMOVED lines=53> */
[----:B--2---:R0:W-:Y:S04]  /*13870*/  STSM.16.M88.4 [R40], R12 ;  /* 0x0000000c28007844 */ /* 0x0041e80000000200 */
[----:B---3--:R1:W-:Y:S01]  /*13880*/  STSM.16.M88.4 [R71], R32 ;  /* 0x0000002047007844 */ /* 0x0083e20000000200 */
[----:B0-----:R-:W-:-:S05]  /*13890*/  F2FP.F16.F32.PACK_AB R40, R39, R38 ;  /* 0x000000262728723e */ /* 0x001fca00000000ff */
[----:B----4-:R1:W-:Y:S04]  /*138a0*/  STSM.16.M88.4 [R62], R40 ;  /* 0x000000283e007844 */ /* 0x0103e80000000200 */
[----:B------:R1:W-:Y:S04]  /*138b0*/  STSM.16.M88.4 [R157+0x27800], R48 ;  /* 0x027800309d007844 */ /* 0x0003e80000000200 */
[----:B-----5:R1:W-:Y:S04]  /*138c0*/  STSM.16.M88.4 [R87], R56 ;  /* 0x0000003857007844 */ /* 0x0203e80000000200 */
[----:B------:R1:W-:Y:S04]  /*138d0*/  STSM.16.M88.4 [R71+0x6000], R64 ;  /* 0x0060004047007844 */ /* 0x0003e80000000200 */
[----:B------:R1:W-:Y:S01]  /*138e0*/  STSM.16.M88.4 [R62+0x6000], R72 ;  /* 0x006000483e007844 */ /* 0x0003e20000000200 */
[----:B------:R-:W-:Y:S01]  /*138f0*/  @!PT LDS RZ, [RZ] ;  /* 0x00000000fffff984 */ /* 0x000fe20000000800 */
[----:B------:R-:W-:Y:S01]  /*13900*/  @!PT LDS RZ, [RZ] ;  /* 0x00000000fffff984 */ /* 0x000fe20000000800 */
[----:B------:R-:W-:Y:S01]  /*13910*/  @!PT LDS RZ, [RZ] ;  /* 0x00000000fffff984 */ /* 0x000fe20000000800 */
[----:B------:R-:W-:Y:S01]  /*13920*/  @!PT LDS RZ, [RZ] ;  /* 0x00000000fffff984 */ /* 0x000fe20000000800 */
[----:B------:R0:W-:Y:S06]  /*13930*/  MEMBAR.ALL.CTA ;  /* 0x0000000000007992 */ /* 0x0001ec0000008000 */
[----:B0-----:R-:W0:Y:S02]  /*13940*/  FENCE.VIEW.ASYNC.S ;  /* 0x00000000000073c6 */ /* 0x001e240000000000 */
[----:B0-----:R-:W-:Y:S01]  /*13950*/  NOP ;  /* 0x0000000000007918 */ /* 0x001fe20000000000 */
[----:B------:R-:W-:Y:S05]  /*13960*/  @P1 BRA `(.L_x_11523) ;  /* 0xffffffc000941947 */ /* 0x000fea000383ffff */
[----:B------:R-:W-:Y:S02]  /*13970*/  IMAD.MOV.U32 R6, RZ, RZ, R69 ;  /* 0x000000ffff067224 */ /* 0x000fe400078e0045 */
[----:B------:R-:W-:Y:S02]  /*13980*/  IMAD.MOV.U32 R5, RZ, RZ, R8 ;  /* 0x000000ffff057224 */ /* 0x000fe400078e0008 */
[----:B------:R-:W-:Y:S02]  /*13990*/  IMAD.MOV.U32 R18, RZ, RZ, R7 ;  /* 0x000000ffff127224 */ /* 0x000fe400078e0007 */
[----:B------:R-:W-:-:S07]  /*139a0*/  IMAD.MOV.U32 R23, RZ, RZ, R139 ;  /* 0x000000ffff177224 */ /* 0x000fce00078e008b */
.L_x_11503:
[----:B------:R-:W2:Y:S01]  /*139b0*/  LDL R7, [R1+0x60] ;  /* 0x0000600001077983 */ /* 0x000ea20000100800 */
[----:B------:R-:W0:Y:S01]  /*139c0*/  LDC R8, c[0x0][0x448] ;  /* 0x00011200ff087b82 */ /* 0x000e220000000800 */
[----:B------:R-:W-:Y:S01]  /*139d0*/  LOP3.LUT R22, R22, 0xfffffffb, RZ, 0xc0, !PT ;  /* 0xfffffffb16167812 */ /* 0x000fe200078ec0ff */
[----:B------:R-:W-:Y:S01]  /*139e0*/  ULDC UR8, c[0x0][0x9dc] ;  /* 0x0002770000087ab9 */ /* 0x000fe20000000800 */
[----:B------:R-:W-:-:S05]  /*139f0*/  IADD3 R10, R155, 0x1, -R154 ;  /* 0x000000019b0a7810 */ /* 0x000fca0007ffe89a */
[----:B------:R-:W3:Y:S01]  /*13a00*/  LDC R11, c[0x0][0x9e4] ;  /* 0x00027900ff0b7b82 */ /* 0x000ee20000000800 */
[----:B0-----:R-:W-:-:S13]  /*13a10*/  ISETP.NE.AND P1, PT, R8, 0x1, PT ;  /* 0x000000010800780c */ /* 0x001fda0003f25270 */
[----:B------:R-:W0:Y:S01]  /*13a20*/  @P1 LDC R8, c[0x0][0x44c] ;  /* 0x00011300ff081b82 */ /* 0x000e220000000800 */
[----:B------:R-:W-:-:S04]  /*13a30*/  @P1 LOP3.LUT R22, R22, 0x4, RZ, 0xfc, !PT ;  /* 0x0000000416161812 */ /* 0x000fc800078efcff */
[----:B------:R-:W-:-:S03]  /*13a40*/  LOP3.LUT R22, R22, 0xfffffff7, RZ, 0xc0, !PT ;  /* 0xfffffff716167812 */ /* 0x000fc600078ec0ff */
[----:B------:R-:W4:Y:S01]  /*13a50*/  @P1 LDC R9, c[0x0][0x450] ;  /* 0x00011400ff091b82 */ /* 0x000f220000000800 */
[----:B--2---:R-:W-:-:S04]  /*13a60*/  VIADD R7, R7, 0xbf ;  /* 0x000000bf07077836 */ /* 0x004fc80000000000 */
[----:B0-----:R-:W-:-:S05]  /*13a70*/  @P1 IMAD.HI.U32 R8, R7, R8, RZ ;  /* 0x0000000807081227 */ /* 0x001fca00078e00ff */
[----:B----4-:R-:W-:Y:S02]  /*13a80*/  @P1 SHF.R.U32.HI R7, RZ, R9, R8 ;  /* 0x00000009ff071219 */ /* 0x010fe40000011608 */
[----:B---3--:R-:W-:-:S03]  /*13a90*/  ISETP.GE.AND P1, PT, R11, 0x1, PT ;  /* 0x000000010b00780c */ /* 0x008fc60003f26270 */
[----:B------:R-:W-:-:S04]  /*13aa0*/  IMAD.IADD R7, R10, 0x1, R7 ;  /* 0x000000010a077824 */ /* 0x000fc800078e0207 */
[----:B------:R-:W-:-:S06]  /*13ab0*/  VIADD R10, R7, -UR8 ;  /* 0x80000008070a7c36 */ /* 0x000fcc0008000000 */
        /* <DEDUP_REMOVED lines=12> */
.L_x_11526:
[----:B------:R-:W-:-:S13]  /*13b80*/  ISETP.NE.AND P1, PT, R11, 0x1, PT ;  /* 0x000000010b00780c */ /* 0x000fda0003f25270 */
[----:B------:R-:W0:Y:S02]  /*13b90*/  @P1 LDC.64 R8, c[0x0][0x9e8] ;  /* 0x00027a00ff081b82 */ /* 0x000e240000000a00 */
[----:B0-----:R-:W-:-:S05]  /*13ba0*/  @P1 IMAD.HI.U32 R8, R7, R8, RZ ;  /* 0x0000000807081227 */ /* 0x001fca00078e00ff */
[----:B------:R-:W-:-:S07]  /*13bb0*/  @P1 SHF.R.U32.HI R7, RZ, R9, R8 ;  /* 0x00000009ff071219 */ /* 0x000fce0000011608 */
.L_x_11527:
[----:B------:R-:W-:Y:S05]  /*13bc0*/  BSYNC B0 ;  /* 0x0000000000007941 */ /* 0x000fea0003800000 */
.L_x_11525:
[----:B------:R-:W-:-:S05]  /*13bd0*/  IMAD R7, R7, R11, RZ ;  /* 0x0000000b07077224 */ /* 0x000fca00078e02ff */
[----:B------:R-:W-:-:S07]  /*13be0*/  VIMNMX R10, R10, R7, !PT ;  /* 0x000000070a0a7248 */ /* 0x000fce0007fe0100 */
.L_x_11524:
[----:B------:R-:W2:Y:S01]  /*13bf0*/  LDL R8, [R1+0x9c] ;  /* 0x00009c0001087983 */ /* 0x000ea20000100800 */
[----:B------:R-:W-:-:S05]  /*13c00*/  VIADD R10, R10, 0x7f ;  /* 0x0000007f0a0a7836 */ /* 0x000fca0000000000 */
[----:B------:R-:W-:-:S04]  /*13c10*/  SHF.R.S32.HI R7, RZ, 0x1f, R10 ;  /* 0x0000001fff077819 */ /* 0x000fc8000001140a */
[----:B------:R-:W-:-:S04]  /*13c20*/  LEA.HI R7, R7, R10, RZ, 0x7 ;  /* 0x0000000a07077211 */ /* 0x000fc800078f38ff */
[----:B------:R-:W-:-:S04]  /*13c30*/  SHF.R.S32.HI R7, RZ, 0x7, R7 ;  /* 0x00000007ff077819 */ /* 0x000fc80000011407 */
[----:B--2---:R-:W-:-:S04]  /*13c40*/  VIMNMX R8, R8, R7, !PT ;  /* 0x0000000708087248 */ /* 0x004fc80007fe0100 */
[----:B------:R-:W-:Y:S01]  /*13c50*/  ISETP.GE.AND P1, PT, R0, R8, PT ;  /* 0x000000080000720c */ /* 0x000fe20003f26270 */
[----:B------:R0:W-:-:S12]  /*13c60*/  STL [R1+0x40], R8 ;  /* 0x0000400801007387 */ /* 0x0001d80000100800 */
[----:B0-----:R-:W-:Y:S05]  /*13c70*/  @!P1 BRA `(.L_x_11528) ;  /* 0x0000002c00409947 */ /* 0x001fea0003800000 */
[----:B------:R-:W-:Y:S02]  /*13c80*/  IMAD.MOV.U32 R8, RZ, RZ, R6 ;  /* 0x000000ffff087224 */ /* 0x000fe400078e0006 */
[----:B------:R-:W-:Y:S02]  /*13c90*/  IMAD.MOV.U32 R7, RZ, RZ, R5 ;  /* 0x000000ffff077224 */ /* 0x000fe400078e0005 */
[----:B------:R-:W-:Y:S02]  /*13ca0*/  IMAD.MOV.U32 R10, RZ, RZ, R23 ;  /* 0x000000ffff0a7224 */ /* 0x000fe400078e0017 */
[----:B------:R-:W-:-:S07]  /*13cb0*/  IMAD.MOV.U32 R9, RZ, RZ, R18 ;  /* 0x000000ffff097224 */ /* 0x000fce00078e0012 */
.L_x_11540:
[----:B------:R-:W2:Y:S01]  /*13cc0*/  LDL R5, [R1+0x44] ;  /* 0x0000440001057983 */ /* 0x000ea20000100800 */
[----:B------:R-:W-:Y:S01]  /*13cd0*/  ISETP.NE.AND P1, PT, R9, 0x1, PT ;  /* 0x000000010900780c */ /* 0x000fe20003f25270 */
[----:B------:R-:W-:Y:S05]  /*13ce0*/  YIELD ;  /* 0x0000000000007946 */ /* 0x000fea0003800000 */
[----:B------:R-:W-:-:S04]  /*13cf0*/  SEL R23, RZ, 0x1, P1 ;  /* 0x00000001ff177807 */ /* 0x000fc80000800000 */
[----:B------:R-:W-:Y:S02]  /*13d00*/  LOP3.LUT R23, R10, R23, RZ, 0x3c, !PT ;  /* 0x000000170a177212 */ /* 0x000fe400078e3cff */
[----:B--2---:R-:W-:-:S13]  /*13d10*/  ISETP.NE.AND P1, PT, R5, RZ, PT ;  /* 0x000000ff0500720c */ /* 0x004fda0003f25270 */
[----:B------:R-:W-:Y:S05]  /*13d20*/  @P1 BRA `(.L_x_11529) ;  /* 0x00000000003c1947 */ /* 0x000fea0003800000 */
[----:B------:R-:W-:Y:S05]  /*13d30*/  @!P0 BRA `(.L_x_11530) ;  /* 0x0000000000048947 */ /* 0x000fea0003800000 */
[----:B------:R-:W-:Y:S01]  /*13d40*/  BPT.TRAP 0x1 ;  /* 0x000000040000795c */ /* 0x000fe20000300000 */
.L_x_11530:
[----:B------:R-:W-:Y:S02]  /*13d50*/  IADD3 R5, R9, 0x1, RZ ;  /* 0x0000000109057810 */ /* 0x000fe40007ffe0ff */
[----:B------:R-:W-:Y:S02]  /*13d60*/  SHF.L.U32 R6, R23, 0x1f, RZ ;  /* 0x0000001f17067819 */ /* 0x000fe400000006ff */
[----:B------:R-:W-:-:S04]  /*13d70*/  ISETP.NE.AND P2, PT, R5, 0x2, PT ;  /* 0x000000020500780c */ /* 0x000fc80003f45270 */
[----:B------:R-:W-:-:S05]  /*13d80*/  SEL R5, R5, RZ, P2 ;  /* 0x000000ff05057207 */ /* 0x000fca0001000000 */
[----:B------:R-:W-:-:S04]  /*13d90*/  IMAD R5, R5, 0x8, R2 ;  /* 0x0000000805057824 */ /* 0x000fc800078e0202 */
[----:B------:R0:W2:Y:S01]  /*13da0*/  SYNCS.PHASECHK.TRANS64.TRYWAIT P2, [R5+URZ+0x2d830], R6 ;  /* 0x02d83006050075a7 */ /* 0x0000a2000804017f */
[----:B------:R-:W-:Y:S05]  /*13db0*/  @!P0 BRA `(.L_x_11531) ;  /* 0x0000000000048947 */ /* 0x000fea0003800000 */
[----:B------:R-:W-:Y:S01]  /*13dc0*/  BPT.TRAP 0x1 ;  /* 0x000000040000795c */ /* 0x000fe20000300000 */
.L_x_11531:
[----:B------:R-:W-:Y:S04]  /*13dd0*/  BSSY B0, `(.L_x_11529) ;  /* 0x0000004000007945 */ /* 0x000fe80003800000 */
[----:B--2---:R-:W-:Y:S05]  /*13de0*/  @P2 BRA `(.L_x_11532) ;  /* 0x0000000000082947 */ /* 0x004fea0003800000 */
[----:B------:R-:W2:Y:S02]  /*13df0*/  SYNCS.PHASECHK.TRANS64.TRYWAIT P2, [R5+URZ+0x2d830], R6 ;  /* 0x02d83006050075a7 */ /* 0x000ea4000804017f */
[----:B--2---:R-:W-:Y:S05]  /*13e00*/  @!P2 BRA `(.L_x_11533) ;  /* 0x0000011000cca947 */ /* 0x004fea0003800000 */
.L_x_11532:
[----:B------:R-:W-:Y:S05]  /*13e10*/  BSYNC B0 ;  /* 0x0000000000007941 */ /* 0x000fea0003800000 */
.L_x_11529:
[----:B0-2---:R-:W2:Y:S04]  /*13e20*/  LDL R6, [R1+0x48] ;  /* 0x0000480001067983 */ /* 0x005ea80000100800 */
[----:B------:R-:W3:Y:S04]  /*13e30*/  LDL.64 R26, [R1+0x8] ;  /* 0x00000800011a7983 */ /* 0x000ee80000100a00 */
[----:B------:R-:W4:Y:S04]  /*13e40*/  LDL.64 R148, [R1+0x30] ;  /* 0x0000300001947983 */ /* 0x000f280000100a00 */
[----:B------:R-:W5:Y:S01]  /*13e50*/  LDL.64 R146, [R1+0x28] ;  /* 0x0000280001927983 */ /* 0x000f620000100a00 */
[----:B------:R-:W0:Y:S01]  /*13e60*/  S2R R5, SR_TID.X ;  /* 0x0000000000057919 */ /* 0x000e220000002100 */
[----:B------:R-:W-:Y:S01]  /*13e70*/  VIADD R18, R9, 0x1 ;  /* 0x0000000109127836 */ /* 0x000fe20000000000 */
[----:B------:R-:W-:Y:S05]  /*13e80*/  WARPSYNC.ALL ;  /* 0x0000000000007948 */ /* 0x000fea0003800000 */
[C---:B------:R-:W-:Y:S01]  /*13e90*/  ISETP.NE.AND P2, PT, R18.reuse, 0x2, PT ;  /* 0x000000021200780c */ /* 0x040fe20003f45270 */
[----:B------:R-:W5:Y:S03]  /*13ea0*/  LDL.64 R144, [R1+0x20] ;  /* 0x0000200001907983 */ /* 0x000f660000100a00 */
[----:B------:R-:W-:Y:S01]  /*13eb0*/  SEL R18, R18, RZ, P2 ;  /* 0x000000ff12127207 */ /* 0x000fe20001000000 */
[----:B------:R-:W5:Y:S04]  /*13ec0*/  LDL.64 R142, [R1+0x18] ;  /* 0x00001800018e7983 */ /* 0x000f680000100a00 */
[----:B------:R-:W5:Y:S01]  /*13ed0*/  LDL.64 R140, [R1+0x10] ;  /* 0x00001000018c7983 */ /* 0x000f620000100a00 */
[----:B0-----:R-:W-:-:S05]  /*13ee0*/  SHF.R.U32.HI R5, RZ, 0x7, R5 ;  /* 0x00000007ff057819 */ /* 0x001fca0000011605 */
[----:B------:R-:W-:Y:S02]  /*13ef0*/  VIADD R5, R5, 0x8 ;  /* 0x0000000805057836 */ /* 0x000fe40000000000 */
[----:B------:R-:W-:Y:S02]  /*13f00*/  IMAD.MOV.U32 R13, RZ, RZ, -0x7fffffe0 ;  /* 0x80000020ff0d7424 */ /* 0x000fe400078e00ff */
[----:B------:R-:W-:-:S03]  /*13f10*/  IMAD.MOV.U32 R25, RZ, RZ, -0x7fffffe0 ;  /* 0x80000020ff197424 */ /* 0x000fc600078e00ff */
[----:B------:R-:W-:Y:S02]  /*13f20*/  R2UR UR11, R13 ;  /* 0x000000000d0b72ca */ /* 0x000fe400000e0000 */
[----:B------:R-:W-:Y:S01]  /*13f30*/  R2UR UR27, R25 ;  /* 0x00000000191b72ca */ /* 0x000fe200000e0000 */
[----:B------:R-:W-:-:S05]  /*13f40*/  IMAD.MOV.U32 R21, RZ, RZ, -0x7fffffe0 ;  /* 0x80000020ff157424 */ /* 0x000fca00078e00ff */
[----:B------:R-:W-:Y:S01]  /*13f50*/  R2UR UR15, R21 ;  /* 0x00000000150f72ca */ /* 0x000fe200000e0000 */
[----:B------:R0:W-:Y:S01]  /*13f60*/  BAR.SYNC.DEFER_BLOCKING R5, 0x100 ;  /* 0x000400050000751d */ /* 0x0001e20000010000 */
[----:B------:R-:W-:Y:S02]  /*13f70*/  IMAD.MOV.U32 R15, RZ, RZ, -0x7fffffe0 ;  /* 0x80000020ff0f7424 */ /* 0x000fe400078e00ff */
[----:B--2---:R-:W-:Y:S01]  /*13f80*/  IMAD R12, R18, 0x600, R6 ;  /* 0x00000600120c7824 */ /* 0x004fe200078e0206 */
[----:B---3--:R-:W-:-:S03]  /*13f90*/  R2UR UR8, R26 ;  /* 0x000000001a0872ca */ /* 0x008fc600000e0000 */
[C---:B------:R-:W-:Y:S01]  /*13fa0*/  VIADD R24, R12.reuse, 0x400 ;  /* 0x000004000c187836 */ /* 0x040fe20000000000 */
[----:B------:R-:W-:Y:S02]  /*13fb0*/  R2UR UR10, R12 ;  /* 0x000000000c0a72ca */ /* 0x000fe400000e0000 */
[----:B------:R-:W-:Y:S02]  /*13fc0*/  R2UR UR9, R27 ;  /* 0x000000001b0972ca */ /* 0x000fe400000e0000 */
[----:B------:R-:W-:Y:S02]  /*13fd0*/  R2UR UR26, R24 ;  /* 0x00000000181a72ca */ /* 0x000fe400000e0000 */
[----:B-1----:R-:W-:-:S09]  /*13fe0*/  WARPGROUP.ARRIVE ;  /* 0x00000000000079c5 */ /* 0x002fd20000000000 */
        /* <DEDUP_REMOVED lines=41> */
.L_x_11535:
[----:B------:R-:W-:Y:S01]  /*14280*/  SHF.L.U32 R5, R10, 0x1f, RZ ;  /* 0x0000001f0a057819 */ /* 0x000fe200000006ff */
[----:B------:R-:W-:-:S04]  /*14290*/  IMAD R6, R9, 0x8, R2 ;  /* 0x0000000809067824 */ /* 0x000fc800078e0202 */
[----:B------:R0:W1:Y:S01]  /*142a0*/  SYNCS.PHASECHK.TRANS64.TRYWAIT P1, [R6+URZ+0x2d850], R5 ;  /* 0x02d85005060075a7 */ /* 0x000062000802017f */
[----:B------:R-:W-:Y:S05]  /*142b0*/  @!P0 BRA `(.L_x_11536) ;  /* 0x0000000000048947 */ /* 0x000fea0003800000 */
[----:B------:R-:W-:Y:S01]  /*142c0*/  BPT.TRAP 0x1 ;  /* 0x000000040000795c */ /* 0x000fe20000300000 */
.L_x_11536:
[----:B-1----:R-:W-:Y:S05]  /*142d0*/  @P1 BRA `(.L_x_11534) ;  /* 0x0000000000081947 */ /* 0x002fea0003800000 */
[----:B------:R-:W1:Y:S02]  /*142e0*/  SYNCS.PHASECHK.TRANS64.TRYWAIT P1, [R6+URZ+0x2d850], R5 ;  /* 0x02d85005060075a7 */ /* 0x000e64000802017f */
[----:B-1----:R-:W-:Y:S05]  /*142f0*/  @!P1 BRA `(.L_x_11537) ;  /* 0x0000010c00a49947 */ /* 0x002fea0003800000 */
.L_x_11534:
[----:B------:R-:W2:Y:S01]  /*14300*/  LDL R14, [R1+0x90] ;  /* 0x00009000010e7983 */ /* 0x000ea20000100800 */
[----:B01----:R-:W-:Y:S01]  /*14310*/  VIADD R5, R2, 0x400 ;  /* 0x0000040002057836 */ /* 0x003fe20000000000 */
[----:B------:R-:W-:Y:S05]  /*14320*/  WARPSYNC.ALL ;  /* 0x0000000000007948 */ /* 0x000fea0003800000 */
[----:B------:R-:W-:Y:S01]  /*14330*/  SHF.R.U32.HI R5, RZ, 0x4, R5 ;  /* 0x00000004ff057819 */ /* 0x000fe20000011605 */
[----:B------:R-:W-:Y:S01]  /*14340*/  IMAD.MOV.U32 R11, RZ, RZ, -0x7fffffe0 ;  /* 0x80000020ff0b7424 */ /* 0x000fe200078e00ff */
[----:B------:R-:W-:Y:S01]  /*14350*/  WARPGROUP.ARRIVE ;  /* 0x00000000000079c5 */ /* 0x000fe20000000000 */
[----:B------:R-:W-:Y:S01]  /*14360*/  IMAD.MOV.U32 R13, RZ, RZ, -0x7fffffe0 ;  /* 0x80000020ff0d7424 */ /* 0x000fe200078e00ff */
[----:B------:R-:W-:-:S02]  /*14370*/  LOP3.LUT R5, R5, 0x3fff, RZ, 0xc0, !PT ;  /* 0x00003fff05057812 */ /* 0x000fc400078ec0ff */
[----:B------:R-:W-:Y:S02]  /*14380*/  R2UR UR11, R11 ;  /* 0x000000000b0b72ca */ /* 0x000fe400000e0000 */
[----:B------:R-:W-:Y:S02]  /*14390*/  LOP3.LUT R5, R5, 0x2000000, RZ, 0xfc, !PT ;  /* 0x0200000005057812 */ /* 0x000fe400078efcff */
[----:B------:R-:W-:Y:S01]  /*143a0*/  R2UR UR47, R11 ;  /* 0x000000000b2f72ca */ /* 0x000fe200000e0000 */
[----:B------:R-:W-:Y:S01]  /*143b0*/  IMAD.MOV.U32 R11, RZ, RZ, 0x40000040 ;  /* 0x40000040ff0b7424 */ /* 0x000fe200078e00ff */
[----:B------:R-:W-:Y:S01]  /*143c0*/  R2UR UR15, R13 ;  /* 0x000000000d0f72ca */ /* 0x000fe200000e0000 */
[----:B------:R-:W-:Y:S01]  /*143d0*/  IMAD R10, R9, 0x600, R5 ;  /* 0x00000600090a7824 */ /* 0x000fe200078e0205 */
[----:B------:R-:W-:Y:S02]  /*143e0*/  R2UR UR19, R13 ;  /* 0x000000000d1372ca */ /* 0x000fe400000e0000 */
[----:B------:R-:W-:Y:S01]  /*143f0*/  R2UR UR9, R11 ;  /* 0x000000000b0972ca */ /* 0x000fe200000e0000 */
[----:B------:R-:W-:Y:S01]  /*14400*/  IMAD.MOV.U32 R11, RZ, RZ, 0x40000040 ;  /* 0x40000040ff0b7424 */ /* 0x000fe200078e00ff */
[----:B------:R-:W-:-:S02]  /*14410*/  IADD3 R12, R10, 0x40, RZ ;  /* 0x000000400a0c7810 */ /* 0x000fc40007ffe0ff */
[----:B------:R-:W-:Y:S02]  /*14420*/  R2UR UR10, R10 ;  /* 0x000000000a0a72ca */ /* 0x000fe400000e0000 */
[----:B------:R-:W-:Y:S01]  /*14430*/  R2UR UR14, R12 ;  /* 0x000000000c0e72ca */ /* 0x000fe200000e0000 */
[----:B------:R-:W-:Y:S01]  /*14440*/  VIADD R12, R10, 0x80 ;  /* 0x000000800a0c7836 */ /* 0x000fe20000000000 */
[C---:B------:R-:W-:Y:S02]  /*14450*/  R2UR UR23, R13.reuse ;  /* 0x000000000d1772ca */ /* 0x040fe400000e0000 */
[C---:B------:R-:W-:Y:S02]  /*14460*/  R2UR UR27, R13.reuse ;  /* 0x000000000d1b72ca */ /* 0x040fe400000e0000 */
[----:B------:R-:W-:Y:S01]  /*14470*/  R2UR UR18, R12 ;  /* 0x000000000c1272ca */ /* 0x000fe200000e0000 */
[----:B------:R-:W-:Y:S01]  /*14480*/  VIADD R12, R10, 0xc0 ;  /* 0x000000c00a0c7836 */ /* 0x000fe20000000000 */
[----:B------:R-:W-:-:S02]  /*14490*/  R2UR UR31, R13 ;  /* 0x000000000d1f72ca */ /* 0x000fc400000e0000 */
[----:B------:R-:W-:Y:S01]  /*144a0*/  R2UR UR35, R13 ;  /* 0x000000000d2372ca */ /* 0x000fe200000e0000 */
[----:B------:R-:W-:Y:S01]  /*144b0*/  IMAD.MOV.U32 R13, RZ, RZ, 0x40000040 ;  /* 0x40000040ff0d7424 */ /* 0x000fe200078e00ff */
[----:B------:R-:W-:Y:S01]  /*144c0*/  R2UR UR22, R12 ;  /* 0x000000000c1672ca */ /* 0x000fe200000e0000 */
[----:B------:R-:W-:Y:S01]  /*144d0*/  VIADD R12, R10, 0x100 ;  /* 0x000001000a0c7836 */ /* 0x000fe20000000000 */
[----:B------:R-:W-:Y:S02]  /*144e0*/  R2UR UR45, R11 ;  /* 0x000000000b2d72ca */ /* 0x000fe400000e0000 */
[----:B------:R-:W-:Y:S01]  /*144f0*/  R2UR UR13, R13 ;  /* 0x000000000d0d72ca */ /* 0x000fe200000e0000 */
[----:B------:R-:W-:Y:S01]  /*14500*/  IMAD.MOV.U32 R13, RZ, RZ, 0x40000040 ;  /* 0x40000040ff0d7424 */ /* 0x000fe200078e00ff */
[----:B------:R-:W-:Y:S01]  /*14510*/  R2UR UR26, R12 ;  /* 0x000000000c1a72ca */ /* 0x000fe200000e0000 */
[----:B------:R-:W-:-:S03]  /*14520*/  VIADD R12, R10, 0x140 ;  /* 0x000001400a0c7836 */ /* 0x000fc60000000000 */
[----:B------:R-:W-:Y:S01]  /*14530*/  R2UR UR17, R13 ;  /* 0x000000000d1172ca */ /* 0x000fe200000e0000 */
[----:B------:R-:W-:Y:S01]  /*14540*/  IMAD.MOV.U32 R13, RZ, RZ, 0x40000040 ;  /* 0x40000040ff0d7424 */ /* 0x000fe200078e00ff */
[----:B------:R-:W-:Y:S01]  /*14550*/  R2UR UR30, R12 ;  /* 0x000000000c1e72ca */ /* 0x000fe200000e0000 */
[C---:B------:R-:W-:Y:S02]  /*14560*/  VIADD R12, R10.reuse, 0x180 ;  /* 0x000001800a0c7836 */ /* 0x040fe40000000000 */
[----:B------:R-:W-:Y:S01]  /*14570*/  VIADD R10, R10, 0x1c0 ;  /* 0x000001c00a0a7836 */ /* 0x000fe20000000000 */
[----:B------:R-:W-:Y:S02]  /*14580*/  R2UR UR21, R13 ;  /* 0x000000000d1572ca */ /* 0x000fe400000e0000 */
[----:B------:R-:W-:Y:S02]  /*14590*/  R2UR UR34, R12 ;  /* 0x000000000c2272ca */ /* 0x000fe400000e0000 */
[----:B------:R-:W-:-:S02]  /*145a0*/  R2UR UR46, R10 ;  /* 0x000000000a2e72ca */ /* 0x000fc400000e0000 */
[----:B------:R-:W-:-:S04]  /*145b0*/  MOV R13, 0x40000040 ;  /* 0x40000040000d7802 */ /* 0x000fc80000000f00 */
        /* <DEDUP_REMOVED lines=9> */
[----:B------:R-:W-:Y:S01]  /*14650*/  R2UR UR12, R12 ;  /* 0x000000000c0c72ca */ /* 0x000fe200000e0000 */
[----:B------:R-:W-:-:S05]  /*14660*/  VIADD R12, R10, 0x4 ;  /* 0x000000040a0c7836 */ /* 0x000fca0000000000 */
[----:B------:R-:W-:Y:S01]  /*14670*/  R2UR UR16, R12 ;  /* 0x000000000c1072ca */ /* 0x000fe200000e0000 */
[----:B------:R-:W-:Y:S01]  /*14680*/  HGMMA.64x96x16.F32 R88, gdesc[UR8].tnspB, R88, gsb0 ;  /* 0x41600000085879f0 */ /* 0x000fe20008000858 */
[----:B------:R-:W-:-:S05]  /*14690*/  VIADD R12, R10, 0x6 ;  /* 0x000000060a0c7836 */ /* 0x000fca0000000000 */
[----:B------:R-:W-:Y:S01]  /*146a0*/  R2UR UR20, R12 ;  /* 0x000000000c1472ca */ /* 0x000fe200000e0000 */
[----:B------:R-:W-:-:S05]  /*146b0*/  VIADD R12, R10, 0x600 ;  /* 0x000006000a0c7836 */ /* 0x000fca0000000000 */
[----:B------:R-:W-:Y:S01]  /*146c0*/  R2UR UR24, R12 ;  /* 0x000000000c1872ca */ /* 0x000fe200000e0000 */
[----:B------:R-:W-:Y:S01]  /*146d0*/  VIADD R12, R10, 0x602 ;  /* 0x000006020a0c7836 */ /* 0x000fe20000000000 */
[----:B0-----:R-:W-:-:S04]  /*146e0*/  SHF.R.U32.HI R5, RZ, 0x7, R14 ;  /* 0x00000007ff057819 */ /* 0x001fc8000001160e */
[----:B------:R-:W-:Y:S01]  /*146f0*/  R2UR UR28, R12 ;  /* 0x000000000c1c72ca */ /* 0x000fe200000e0000 */
[----:B------:R-:W-:Y:S01]  /*14700*/  VIADD R12, R10, 0x604 ;  /* 0x000006040a0c7836 */ /* 0x000fe20000000000 */
[----:B------:R-:W-:Y:S01]  /*14710*/  ISETP.GE.U32.AND P1, PT, R14, 0x180, PT ;  /* 0x000001800e00780c */ /* 0x000fe20003f26070 */
[----:B------:R-:W-:Y:S02]  /*14720*/  VIADD R10, R10, 0x606 ;  /* 0x000006060a0a7836 */ /* 0x000fe40000000000 */
[----:B------:R-:W-:Y:S01]  /*14730*/  VIADD R5, R5, 0x9 ;  /* 0x0000000905057836 */ /* 0x000fe20000000000 */
[----:B------:R-:W-:Y:S02]  /*14740*/  R2UR UR32, R12 ;  /* 0x000000000c2072ca */ /* 0x000fe400000e0000 */
[----:B------:R-:W-:Y:S02]  /*14750*/  R2UR UR44, R10 ;  /* 0x000000000a2c72ca */ /* 0x000fe400000e0000 */
[----:B------:R-:W-:Y:S01]  /*14760*/  SEL R5, R5, 0x9, !P1 ;  /* 0x0000000905057807 */ /* 0x000fe20004800000 */
[----:B------:R-:W-:-:S02]  /*14770*/  WARPGROUP.DEPBAR.LE gsb0, 0x0 ;  /* 0x00008000000079c5 */ /* 0x000fc40000010000 */
        /* <DEDUP_REMOVED lines=24> */
.L_x_11538:
[----:B------:R-:W-:Y:S01]  /*14900*/  FMUL.FTZ R11, R24, UR48 ;  /* 0x00000030180b7c20 */ /* 0x000fe20008410000 */
[----:B------:R-:W-:Y:S01]  /*14910*/  FMUL.FTZ R24, R25, UR48 ;  /* 0x0000003019187c20 */ /* 0x000fe20008410000 */
[----:B------:R-:W-:Y:S01]  /*14920*/  FMUL.FTZ R153, R26, UR48 ;  /* 0x000000301a997c20 */ /* 0x000fe20008410000 */
[----:B------:R-:W-:Y:S01]  /*14930*/  FMUL.FTZ R26, R28, UR48 ;  /* 0x000000301c1a7c20 */ /* 0x000fe20008410000 */
[----:B0-----:R-:W-:Y:S02]  /*14940*/  IMAD R5, R18, 0x8, R2 ;  /* 0x0000000812057824 */ /* 0x001fe400078e0202 */
[----:B------:R-:W-:Y:S01]  /*14950*/  FMUL.FTZ R28, R29, UR48 ;  /* 0x000000301d1c7c20 */ /* 0x000fe20008410000 */
[----:B------:R-:W0:Y:S01]  /*14960*/  MUFU.TANH R11, R11 ;  /* 0x0000000b000b7308 */ /* 0x000e220000002400 */
[----:B------:R-:W-:Y:S02]  /*14970*/  IMAD.U32 R6, RZ, RZ, UR38 ;  /* 0x00000026ff067e24 */ /* 0x000fe4000f8e00ff */
[----:B------:R-:W-:Y:S01]  /*14980*/  FMUL.FTZ R151, R30, UR48 ;  /* 0x000000301e977c20 */ /* 0x000fe20008410000 */
[----:B------:R-:W-:-:S02]  /*14990*/  VIADD R5, R5, 0x2d840 ;  /* 0x0002d84005057836 */ /* 0x000fc40000000000 */
[----:B------:R-:W-:Y:S01]  /*149a0*/  FMUL.FTZ R30, R32, UR48 ;  /* 0x00000030201e7c20 */ /* 0x000fe20008410000 */
[----:B------:R-:W-:Y:S01]  /*149b0*/  FMUL.FTZ R32, R33, UR48 ;  /* 0x0000003021207c20 */ /* 0x000fe20008410000 */
[----:B------:R-:W-:Y:S01]  /*149c0*/  FMUL.FTZ R33, R36, UR48 ;  /* 0x0000003024217c20 */ /* 0x000fe20008410000 */
[----:B------:R-:W-:Y:S01]  /*149d0*/  FMUL.FTZ R149, R34, UR48 ;  /* 0x0000003022957c20 */ /* 0x000fe20008410000 */
[----:B------:R-:W1:Y:S01]  /*149e0*/  MUFU.TANH R24, R24 ;  /* 0x0000001800187308 */ /* 0x000e620000002400 */
[----:B------:R-:W-:Y:S01]  /*149f0*/  PRMT R5, R6, 0x654, R5 ;  /* 0x0000065406057816 */ /* 0x000fe20000000005 */
[----:B------:R-:W-:Y:S01]  /*14a00*/  FMUL.FTZ R34, R37, UR48 ;  /* 0x0000003025227c20 */ /* 0x000fe20008410000 */
[----:B------:R-:W-:Y:S01]  /*14a10*/  FMUL.FTZ R10, R35, UR48 ;  /* 0x00000030230a7c20 */ /* 0x000fe20008410000 */
[----:B------:R-:W-:Y:S01]  /*14a20*/  FMUL.FTZ R35, R40, UR48 ;  /* 0x0000003028237c20 */ /* 0x000fe20008410000 */
[----:B------:R0:W-:Y:S01]  /*14a30*/  SYNCS.ARRIVE.TRANS64.RED.A1T0 RZ, [R5+URZ], RZ ;  /* 0x000000ff05ff79a7 */ /* 0x0001e2000810043f */
[----:B------:R-:W-:Y:S01]  /*14a40*/  FMUL.FTZ R36, R41, UR48 ;  /* 0x0000003029247c20 */ /* 0x000fe20008410000 */
[----:B------:R-:W-:Y:S01]  /*14a50*/  FMUL.FTZ R37, R44, UR48 ;  /* 0x000000302c257c20 */ /* 0x000fe20008410000 */
[----:B------:R-:W2:Y:S01]  /*14a60*/  MUFU.TANH R26, R26 ;  /* 0x0000001a001a7308 */ /* 0x000ea20000002400 */
[----:B------:R-:W-:Y:S01]  /*14a70*/  FMUL.FTZ R40, R45, UR48 ;  /* 0x000000302d287c20 */ /* 0x000fe20008410000 */
[----:B------:R-:W-:Y:S01]  /*14a80*/  FMUL.FTZ R45, R48, UR48 ;  /* 0x00000030302d7c20 */ /* 0x000fe20008410000 */
[----:B------:R-:W-:Y:S01]  /*14a90*/  FMUL.FTZ R139, R49, UR48 ;  /* 0x00000030318b7c20 */ /* 0x000fe20008410000 */
[----:B------:R-:W-:Y:S01]  /*14aa0*/  FMUL.FTZ R140, R52, UR48 ;  /* 0x00000030348c7c20 */ /* 0x000fe20008410000 */
[----:B0-----:R-:W-:Y:S01]  /*14ab0*/  FMNMX.FTZ R5, R11, R7, !PT ;  /* 0x000000070b057209 */ /* 0x001fe20007810000 */
        /* <DEDUP_REMOVED lines=61> */
[----:B------:R-:W-:-:S05]  /*14e90*/  UMOV UR51, UR6 ;  /* 0x0000000600337c82 */ /* 0x000fca0008000000 */
        /* <DEDUP_REMOVED lines=46> */
[----:B------:R-:W1:Y:S02]  /*15180*/  SHFL.BFLY PT, R6, R5, 0x2, 0x1f ;  /* 0x0c401f0005067f89 */ /* 0x000e6400000e0000 */
[----:B------:R-:W3:Y:S08]  /*15190*/  MUFU.TANH R151, R151 ;  /* 0x0000009700977308 */ /* 0x000ef00000002400 */
[----:B------:R-:W4:Y:S08]  /*151a0*/  MUFU.TANH R150, R150 ;  /* 0x0000009600967308 */ /* 0x000f300000002400 */
[----:B------:R-:W5:Y:S01]  /*151b0*/  MUFU.TANH R149, R149 ;  /* 0x0000009500957308 */ /* 0x000f620000002400 */
[----:B-1----:R-:W-:-:S07]  /*151c0*/  FMNMX.FTZ R5, R5, R6, !PT ;  /* 0x0000000605057209 */ /* 0x002fce0007810000 */
[----:B------:R-:W1:Y:S01]  /*151d0*/  MUFU.TANH R10, R10 ;  /* 0x0000000a000a7308 */ /* 0x000e620000002400 */
[----:B------:R-:W2:Y:S07]  /*151e0*/  SHFL.BFLY PT, R6, R5, 0x1, 0x1f ;  /* 0x0c201f0005067f89 */ /* 0x000eae00000e0000 */
[----:B------:R-:W1:Y:S08]  /*151f0*/  MUFU.TANH R72, R72 ;  /* 0x0000004800487308 */ /* 0x000e700000002400 */
[----:B------:R-:W1:Y:S08]  /*15200*/  MUFU.TANH R39, R39 ;  /* 0x0000002700277308 */ /* 0x000e700000002400 */
[----:B------:R-:W1:Y:S01]  /*15210*/  MUFU.TANH R13, R13 ;  /* 0x0000000d000d7308 */ /* 0x000e620000002400 */
[----:B--2---:R-:W-:-:S02]  /*15220*/  FMNMX.FTZ R5, R5, R6, !PT ;  /* 0x0000000605057209 */ /* 0x004fc40007810000 */
[----:B------:R-:W-:-:S05]  /*15230*/  FMNMX.FTZ R6, R153, R8, !PT ;  /* 0x0000000899067209 */ /* 0x000fca0007810000 */
[----:B------:R-:W2:Y:S01]  /*15240*/  MUFU.TANH R25, R25 ;  /* 0x0000001900197308 */ /* 0x000ea20000002400 */
[----:B0-----:R-:W-:Y:S01]  /*15250*/  FMNMX.FTZ R6, R152, R6, !PT ;  /* 0x0000000698067209 */ /* 0x001fe20007810000 */
[----:B------:R-:W-:-:S03]  /*15260*/  FADD.FTZ R7, -R5, R7 ;  /* 0x0000000705077221 */ /* 0x000fc60000010100 */
[----:B---3--:R-:W-:-:S03]  /*15270*/  FMNMX.FTZ R6, R151, R6, !PT ;  /* 0x0000000697067209 */ /* 0x008fc60007810000 */
[----:B------:R-:W0:Y:S01]  /*15280*/  MUFU.TANH R68, R68 ;  /* 0x0000004400447308 */ /* 0x000e220000002400 */
[----:B----4-:R-:W-:-:S04]  /*15290*/  FMNMX.FTZ R6, R150, R6, !PT ;  /* 0x0000000696067209 */ /* 0x010fc80007810000 */
[----:B-----5:R-:W-:-:S03]  /*152a0*/  FMNMX.FTZ R6, R149, R6, !PT ;  /* 0x0000000695067209 */ /* 0x020fc60007810000 */
[----:B------:R-:W3:Y:S01]  /*152b0*/  MUFU.TANH R27, R27 ;  /* 0x0000001b001b7308 */ /* 0x000ee20000002400 */
[----:B-1----:R-:W-:-:S04]  /*152c0*/  FMNMX.FTZ R6, R10, R6, !PT ;  /* 0x000000060a067209 */ /* 0x002fc80007810000 */
[----:B------:R-:W-:-:S03]  /*152d0*/  FMNMX.FTZ R6, R72, R6, !PT ;  /* 0x0000000648067209 */ /* 0x000fc60007810000 */
[----:B------:R-:W1:Y:S01]  /*152e0*/  MUFU.TANH R12, R12 ;  /* 0x0000000c000c7308 */ /* 0x000e620000002400 */
[----:B------:R-:W-:-:S04]  /*152f0*/  FMNMX.FTZ R6, R39, R6, !PT ;  /* 0x0000000627067209 */ /* 0x000fc80007810000 */
[----:B------:R-:W-:-:S03]  /*15300*/  FMNMX.FTZ R6, R13, R6, !PT ;  /* 0x000000060d067209 */ /* 0x000fc60007810000 */
[----:B------:R-:W4:Y:S01]  /*15310*/  MUFU.TANH R29, R29 ;  /* 0x0000001d001d7308 */ /* 0x000f220000002400 */
[----:B--2---:R-:W-:-:S04]  /*15320*/  FMNMX.FTZ R6, R25, R6, !PT ;  /* 0x0000000619067209 */ /* 0x004fc80007810000 */
[----:B0-----:R-:W-:-:S03]  /*15330*/  FMNMX.FTZ R6, R68, R6, !PT ;  /* 0x0000000644067209 */ /* 0x001fc60007810000 */
[----:B------:R-:W0:Y:S01]  /*15340*/  MUFU.TANH R64, R64 ;  /* 0x0000004000407308 */ /* 0x000e220000002400 */
[----:B---3--:R-:W-:-:S04]  /*15350*/  FMNMX.FTZ R6, R27, R6, !PT ;  /* 0x000000061b067209 */ /* 0x008fc80007810000 */
[----:B-1----:R-:W-:-:S03]  /*15360*/  FMNMX.FTZ R6, R12, R6, !PT ;  /* 0x000000060c067209 */ /* 0x002fc60007810000 */
[----:B------:R-:W1:Y:S01]  /*15370*/  MUFU.TANH R31, R31 ;  /* 0x0000001f001f7308 */ /* 0x000e620000002400 */
[----:B----4-:R-:W-:-:S07]  /*15380*/  FMNMX.FTZ R6, R29, R6, !PT ;  /* 0x000000061d067209 */ /* 0x010fce0007810000 */
        /* <DEDUP_REMOVED lines=31> */
[----:B0-----:R-:W-:-:S04]  /*15580*/  FMNMX.FTZ R6, R15, R6, !PT ;  /* 0x000000060f067209 */ /* 0x001fc80007810000 */
[----:B-1----:R-:W-:-:S04]  /*15590*/  FMNMX.FTZ R6, R20, R6, !PT ;  /* 0x0000000614067209 */ /* 0x002fc80007810000 */
[----:B--2---:R-:W-:-:S05]  /*155a0*/  FMNMX.FTZ R6, R21, R6, !PT ;  /* 0x0000000615067209 */ /* 0x004fca0007810000 */
[----:B------:R-:W0:Y:S02]  /*155b0*/  SHFL.BFLY PT, R38, R6, 0x2, 0x1f ;  /* 0x0c401f0006267f89 */ /* 0x000e2400000e0000 */
[----:B0-----:R-:W-:-:S05]  /*155c0*/  FMNMX.FTZ R6, R6, R38, !PT ;  /* 0x0000002606067209 */ /* 0x001fca0007810000 */
[----:B------:R-:W0:Y:S02]  /*155d0*/  SHFL.BFLY PT, R38, R6, 0x1, 0x1f ;  /* 0x0c201f0006267f89 */ /* 0x000e2400000e0000 */
[----:B0-----:R-:W-:Y:S01]  /*155e0*/  FMNMX.FTZ R6, R6, R38, !PT ;  /* 0x0000002606067209 */ /* 0x001fe20007810000 */
[----:B------:R-:W-:-:S04]  /*155f0*/  FMUL.FTZ R38, R5, UR51 ;  /* 0x0000003305267c20 */ /* 0x000fc80008410000 */
[----:B------:R-:W-:Y:S01]  /*15600*/  FADD.FTZ R42, -R6, R8 ;  /* 0x00000008062a7221 */ /* 0x000fe20000010100 */
[----:B------:R-:W-:Y:S01]  /*15610*/  FMUL.FTZ R8, R7, UR51 ;  /* 0x0000003307087c20 */ /* 0x000fe20008410000 */
[--C-:B------:R-:W-:Y:S01]  /*15620*/  FFMA.FTZ R33, R33, UR51, -R38.reuse ;  /* 0x0000003321217c23 */ /* 0x100fe20008010826 */
[--C-:B------:R-:W-:Y:S01]  /*15630*/  FFMA.FTZ R79, R24, UR51, -R38.reuse ;  /* 0x00000033184f7c23 */ /* 0x100fe20008010826 */
[----:B------:R-:W-:Y:S01]  /*15640*/  FMUL.FTZ R7, R42, UR51 ;  /* 0x000000332a077c20 */ /* 0x000fe20008410000 */
[--C-:B------:R-:W-:Y:S01]  /*15650*/  FFMA.FTZ R42, R11, UR51, -R38.reuse ;  /* 0x000000330b2a7c23 */ /* 0x100fe20008010826 */
[--C-:B------:R-:W-:Y:S01]  /*15660*/  FFMA.FTZ R11, R80, UR51, -R38.reuse ;  /* 0x00000033500b7c23 */ /* 0x100fe20008010826 */
[----:B------:R-:W-:Y:S01]  /*15670*/  FMUL.FTZ R80, R6, UR51 ;  /* 0x0000003306507c20 */ /* 0x000fe20008410000 */
[--C-:B------:R-:W-:Y:S01]  /*15680*/  FFMA.FTZ R26, R26, UR51, -R38.reuse ;  /* 0x000000331a1a7c23 */ /* 0x100fe20008010826 */
[--C-:B------:R-:W-:Y:S01]  /*15690*/  FFMA.FTZ R28, R28, UR51, -R38.reuse ;  /* 0x000000331c1c7c23 */ /* 0x100fe20008010826 */
[----:B------:R-:W-:Y:S01]  /*156a0*/  FFMA.FTZ R30, R30, UR51, -R38 ;  /* 0x000000331e1e7c23 */ /* 0x000fe20008010826 */
[----:B------:R-:W-:Y:S01]  /*156b0*/  FFMA.FTZ R78, R153, UR51, -R80 ;  /* 0x00000033994e7c23 */ /* 0x000fe20008010850 */
        /* <DEDUP_REMOVED lines=42> */
[--C-:B0-----:R-:W-:Y:S01]  /*15960*/  FFMA.FTZ R33, R152, UR51, -R80.reuse ;  /* 0x0000003398217c23 */ /* 0x101fe20008010850 */
        /* <DEDUP_REMOVED lines=12> */
[----:B------:R-:W-:-:S02]  /*15a30*/  FFMA.FTZ R21, R21, UR51, -R80 ;  /* 0x0000003315157c23 */ /* 0x000fc40008010850 */
[----:B------:R-:W0:Y:S01]  /*15a40*/  MUFU.EX2 R78, R78 ;  /* 0x0000004e004e7308 */ /* 0x000e220000000800 */
[----:B-1----:R-:W-:-:S07]  /*15a50*/  FFMA.FTZ R4, R8, R4, R32 ;  /* 0x0000000408047223 */ /* 0x002fce0000010020 */
[----:B------:R1:W-:Y:S08]  /*15a60*/  MUFU.EX2 R42, R76 ;  /* 0x0000004c002a7308 */ /* 0x0003f00000000800 */
[----:B------:R-:W2:Y:S01]  /*15a70*/  MUFU.EX2 R79, R79 ;  /* 0x0000004f004f7308 */ /* 0x000ea20000000800 */
[----:B-1----:R-:W-:Y:S01]  /*15a80*/  FFMA.FTZ R76, R151, UR51, -R80 ;  /* 0x00000033974c7c23 */ /* 0x002fe20008010850 */
[----:B0-----:R-:W-:-:S06]  /*15a90*/  FFMA.FTZ R3, R7, R3, R78 ;  /* 0x0000000307037223 */ /* 0x001fcc000001004e */
[----:B------:R-:W-:Y:S08]  /*15aa0*/  MUFU.EX2 R73, R24 ;  /* 0x0000001800497308 */ /* 0x000ff00000000800 */
[----:B------:R-:W0:Y:S01]  /*15ab0*/  MUFU.EX2 R33, R33 ;  /* 0x0000002100217308 */ /* 0x000e220000000800 */
[----:B--2---:R-:W-:-:S07]  /*15ac0*/  FADD.FTZ R4, R79, R4 ;  /* 0x000000044f047221 */ /* 0x004fce0000010000 */
[----:B------:R1:W-:Y:S08]  /*15ad0*/  MUFU.EX2 R24, R35 ;  /* 0x0000002300187308 */ /* 0x0003f00000000800 */
[----:B------:R-:W2:Y:S01]  /*15ae0*/  MUFU.EX2 R34, R26 ;  /* 0x0000001a00227308 */ /* 0x000ea20000000800 */
[----:B-1----:R-:W-:-:S07]  /*15af0*/  FFMA.FTZ R35, R150, UR51, -R80 ;  /* 0x0000003396237c23 */ /* 0x002fce0008010850 */
[----:B------:R-:W1:Y:S08]  /*15b00*/  MUFU.EX2 R76, R76 ;  /* 0x0000004c004c7308 */ /* 0x000e700000000800 */
[----:B------:R-:W3:Y:S08]  /*15b10*/  MUFU.EX2 R77, R28 ;  /* 0x0000001c004d7308 */ /* 0x000ef00000000800 */
[----:B------:R-:W4:Y:S08]  /*15b20*/  MUFU.EX2 R35, R35 ;  /* 0x0000002300237308 */ /* 0x000f300000000800 */
[----:B------:R5:W-:Y:S08]  /*15b30*/  MUFU.EX2 R26, R37 ;  /* 0x00000025001a7308 */ /* 0x000bf00000000800 */
[----:B------:R-:W4:Y:S01]  /*15b40*/  MUFU.EX2 R36, R30 ;  /* 0x0000001e00247308 */ /* 0x000f220000000800 */
[----:B-----5:R-:W-:-:S07]  /*15b50*/  FFMA.FTZ R37, R10, UR51, -R80 ;  /* 0x000000330a257c23 */ /* 0x020fce0008010850 */
[----:B------:R-:W5:Y:S08]  /*15b60*/  MUFU.EX2 R74, R74 ;  /* 0x0000004a004a7308 */ /* 0x000f700000000800 */
[----:B------:R-:W-:Y:S08]  /*15b70*/  MUFU.EX2 R28, R45 ;  /* 0x0000002d001c7308 */ /* 0x000ff00000000800 */
[----:B------:R-:W5:Y:S08]  /*15b80*/  MUFU.EX2 R75, R75 ;  /* 0x0000004b004b7308 */ /* 0x000f700000000800 */
[----:B------:R0:W-:Y:S08]  /*15b90*/  MUFU.EX2 R45, R66 ;  /* 0x00000042002d7308 */ /* 0x0001f00000000800 */
[----:B------:R-:W5:Y:S01]  /*15ba0*/  MUFU.EX2 R37, R37 ;  /* 0x0000002500257308 */ /* 0x000f620000000800 */
[----:B0-----:R-:W-:Y:S01]  /*15bb0*/  FFMA.FTZ R66, R12, UR51, -R80 ;  /* 0x000000330c427c23 */ /* 0x001fe20008010850 */
[----:B------:R-:W-:Y:S01]  /*15bc0*/  FADD.FTZ R80, R33, R3 ;  /* 0x0000000321507221 */ /* 0x000fe20000010000 */
[----:B--2---:R-:W-:-:S03]  /*15bd0*/  FADD.FTZ R3, R34, R4 ;  /* 0x0000000422037221 */ /* 0x004fc60000010000 */
[----:B-1----:R-:W-:Y:S01]  /*15be0*/  FADD.FTZ R4, R76, R80 ;  /* 0x000000504c047221 */ /* 0x002fe20000010000 */
[----:B---3--:R-:W-:Y:S01]  /*15bf0*/  FADD.FTZ R3, R77, R3 ;  /* 0x000000034d037221 */ /* 0x008fe20000010000 */
[----:B------:R-:W0:Y:S02]  /*15c00*/  MUFU.EX2 R72, R72 ;  /* 0x0000004800487308 */ /* 0x000e240000000800 */
[----:B----4-:R-:W-:Y:S01]  /*15c10*/  FADD.FTZ R4, R35, R4 ;  /* 0x0000000423047221 */ /* 0x010fe20000010000 */
[----:B------:R-:W-:-:S03]  /*15c20*/  FADD.FTZ R3, R36, R3 ;  /* 0x0000000324037221 */ /* 0x000fc60000010000 */
[----:B-----5:R-:W-:Y:S01]  /*15c30*/  FADD.FTZ R4, R74, R4 ;  /* 0x000000044a047221 */ /* 0x020fe20000010000 */
[----:B------:R-:W-:Y:S01]  /*15c40*/  FADD.FTZ R3, R75, R3 ;  /* 0x000000034b037221 */ /* 0x000fe20000010000 */
[----:B------:R-:W1:Y:S02]  /*15c50*/  MUFU.EX2 R39, R39 ;  /* 0x0000002700277308 */ /* 0x000e640000000800 */
[----:B------:R-:W-:Y:S01]  /*15c60*/  FADD.FTZ R4, R37, R4 ;  /* 0x0000000425047221 */ /* 0x000fe20000010000 */
[----:B------:R-:W-:-:S04]  /*15c70*/  FADD.FTZ R3, R38, R3 ;  /* 0x0000000326037221 */ /* 0x000fc80000010000 */
[----:B------:R-:W-:Y:S01]  /*15c80*/  FADD.FTZ R3, R73, R3 ;  /* 0x0000000349037221 */ /* 0x000fe20000010000 */
[----:B------:R-:W2:Y:S01]  /*15c90*/  MUFU.EX2 R70, R70 ;  /* 0x0000004600467308 */ /* 0x000ea20000000800 */
[----:B0-----:R-:W-:Y:S02]  /*15ca0*/  FADD.FTZ R4, R72, R4 ;  /* 0x0000000448047221 */ /* 0x001fe40000010000 */
[----:B------:R-:W-:-:S05]  /*15cb0*/  FADD.FTZ R3, R24, R3 ;  /* 0x0000000318037221 */ /* 0x000fca0000010000 */
        /* <DEDUP_REMOVED lines=92> */
.L_x_11539:
[----:B------:R-:W2:Y:S04]  /*16280*/  LDL R84, [R1+0x6c] ;  /* 0x00006c0001547983 */ /* 0x000ea80000100800 */
[----:B------:R-:W3:Y:S01]  /*16290*/  LDL R82, [R1+0x4] ;  /* 0x0000040001527983 */ /* 0x000ee20000100800 */
[----:B------:R-:W-:-:S03]  /*162a0*/  IMAD R9, R9, 0x8, R2 ;  /* 0x0000000809097824 */ /* 0x000fc600078e0202 */
[----:B------:R-:W4:Y:S04]  /*162b0*/  LDL R81, [R1] ;  /* 0x0000000001517983 */ /* 0x000f280000100800 */
[----:B------:R-:W5:Y:S01]  /*162c0*/  LDL R83, [R1+0x70] ;  /* 0x0000700001537983 */ /* 0x000f620000100800 */
[----:B------:R-:W-:Y:S02]  /*162d0*/  VIADD R9, R9, 0x2d860 ;  /* 0x0002d86009097836 */ /* 0x000fe40000000000 */
[----:B------:R-:W-:-:S05]  /*162e0*/  IMAD.U32 R80, RZ, RZ, UR38 ;  /* 0x00000026ff507e24 */ /* 0x000fca000f8e00ff */
[----:B------:R-:W-:-:S04]  /*162f0*/  PRMT R9, R80, 0x654, R9 ;  /* 0x0000065450097816 */ /* 0x000fc80000000009 */
[----:B------:R0:W-:Y:S02]  /*16300*/  SYNCS.ARRIVE.TRANS64.RED.A1T0 RZ, [R9+URZ], RZ ;  /* 0x000000ff09ff79a7 */ /* 0x0001e4000810043f */
[----:B0-----:R-:W5:Y:S01]  /*16310*/  LDL R9, [R1+0x40] ;  /* 0x0000400001097983 */ /* 0x001f620000100800 */
        /* <DEDUP_REMOVED lines=12> */
[----:B------:R0:W-:Y:S01]  /*163e0*/  STSM.16.M88.4 [R157+0x21800], R32 ;  /* 0x021800209d007844 */ /* 0x0001e20000000200 */
[----:B------:R-:W-:Y:S02]  /*163f0*/  F2FP.F16.F32.PACK_AB R28, R67, R28 ;  /* 0x0000001c431c723e */ /* 0x000fe400000000ff */
[----:B------:R-:W-:Y:S02]  /*16400*/  F2FP.F16.F32.PACK_AB R29, R29, R66 ;  /* 0x000000421d1d723e */ /* 0x000fe400000000ff */
[----:B------:R-:W-:Y:S02]  /*16410*/  F2FP.F16.F32.PACK_AB R30, R65, R30 ;  /* 0x0000001e411e723e */ /* 0x000fe400000000ff */
[----:B------:R-:W-:Y:S02]  /*16420*/  F2FP.F16.F32.PACK_AB R31, R31, R64 ;  /* 0x000000401f1f723e */ /* 0x000fe400000000ff */
[----:B------:R-:W-:-:S02]  /*16430*/  F2FP.F16.F32.PACK_AB R40, R47, R40 ;  /* 0x000000282f28723e */ /* 0x000fc400000000ff */
[----:B------:R-:W-:Y:S02]  /*16440*/  F2FP.F16.F32.PACK_AB R41, R41, R46 ;  /* 0x0000002e2929723e */ /* 0x000fe400000000ff */
[----:B------:R-:W-:Y:S02]  /*16450*/  F2FP.F16.F32.PACK_AB R42, R45, R42 ;  /* 0x0000002a2d2a723e */ /* 0x000fe400000000ff */
[----:B0-----:R-:W-:Y:S02]  /*16460*/  F2FP.F16.F32.PACK_AB R32, R63, R62 ;  /* 0x0000003e3f20723e */ /* 0x001fe400000000ff */
[----:B------:R-:W-:Y:S02]  /*16470*/  F2FP.F16.F32.PACK_AB R33, R60, R61 ;  /* 0x0000003d3c21723e */ /* 0x000fe400000000ff */
[----:B------:R-:W-:Y:S02]  /*16480*/  F2FP.F16.F32.PACK_AB R34, R59, R58 ;  /* 0x0000003a3b22723e */ /* 0x000fe400000000ff */
[----:B------:R-:W-:-:S02]  /*16490*/  F2FP.F16.F32.PACK_AB R35, R56, R57 ;  /* 0x000000393823723e */ /* 0x000fc400000000ff */
        /* <DEDUP_REMOVED lines=49> */
[----:B------:R-:W-:Y:S01]  /*167b0*/  IMAD.MOV.U32 R8, RZ, RZ, R6 ;  /* 0x000000ffff087224 */ /* 0x000fe200078e0006 */
[----:B------:R-:W-:Y:S01]  /*167c0*/  MOV R7, R5 ;  /* 0x0000000500077202 */ /* 0x000fe20000000f00 */
[----:B--2---:R0:W-:Y:S04]  /*167d0*/  STSM.16.M88.4 [R84], R36 ;  /* 0x0000002454007844 */ /* 0x0041e80000000200 */
[----:B---3--:R1:W-:Y:S04]  /*167e0*/  STSM.16.M88.4 [R82], R24 ;  /* 0x0000001852007844 */ /* 0x0083e80000000200 */
[----:B----4-:R2:W-:Y:S04]  /*167f0*/  STSM.16.M88.4 [R81], R28 ;  /* 0x0000001c51007844 */ /* 0x0105e80000000200 */
[----:B------:R2:W-:Y:S01]  /*16800*/  STSM.16.M88.4 [R157+0x27800], R32 ;  /* 0x027800209d007844 */ /* 0x0005e20000000200 */
[----:B0-----:R-:W-:-:S02]  /*16810*/  F2FP.F16.F32.PACK_AB R36, R55, R54 ;  /* 0x000000363724723e */ /* 0x001fc400000000ff */
[----:B------:R-:W-:Y:S02]  /*16820*/  F2FP.F16.F32.PACK_AB R37, R52, R53 ;  /* 0x000000353425723e */ /* 0x000fe400000000ff */
[----:B------:R-:W-:Y:S02]  /*16830*/  F2FP.F16.F32.PACK_AB R38, R51, R50 ;  /* 0x000000323326723e */ /* 0x000fe400000000ff */
[----:B------:R-:W-:Y:S02]  /*16840*/  F2FP.F16.F32.PACK_AB R39, R48, R49 ;  /* 0x000000313027723e */ /* 0x000fe400000000ff */
[----:B-1----:R-:W-:Y:S02]  /*16850*/  F2FP.F16.F32.PACK_AB R24, R10, R11 ;  /* 0x0000000b0a18723e */ /* 0x002fe400000000ff */
[----:B------:R-:W-:Y:S02]  /*16860*/  F2FP.F16.F32.PACK_AB R25, R15, R14 ;  /* 0x0000000e0f19723e */ /* 0x000fe400000000ff */
[----:B------:R-:W-:-:S02]  /*16870*/  F2FP.F16.F32.PACK_AB R26, R13, R12 ;  /* 0x0000000c0d1a723e */ /* 0x000fc400000000ff */
[----:B------:R-:W-:Y:S01]  /*16880*/  F2FP.F16.F32.PACK_AB R27, R21, R20 ;  /* 0x00000014151b723e */ /* 0x000fe200000000ff */
        /* <DEDUP_REMOVED lines=9> */
[C---:B------:R-:W-:Y:S01]  /*16920*/  ISETP.GT.AND P1, PT, R0.reuse, R9, PT ;  /* 0x000000090000720c */ /* 0x040fe20003f24270 */
[----:B------:R-:W-:-:S02]  /*16930*/  VIADD R0, R0, 0xffffffff ;  /* 0xffffffff00007836 */ /* 0x000fc40000000000 */
[----:B------:R-:W-:Y:S02]  /*16940*/  IMAD.MOV.U32 R10, RZ, RZ, R23 ;  /* 0x000000ffff0a7224 */ /* 0x000fe400078e0017 */
[----:B------:R-:W-:Y:S01]  /*16950*/  IMAD.MOV.U32 R9, RZ, RZ, R18 ;  /* 0x000000ffff097224 */ /* 0x000fe200078e0012 */
[----:B0-----:R-:W-:-:S07]  /*16960*/  NOP ;  /* 0x0000000000007918 */ /* 0x001fce0000000000 */
[----:B--2---:R-:W-:Y:S05]  /*16970*/  @P1 BRA `(.L_x_11540) ;  /* 0xffffffd000d01947 */ /* 0x004fea000383ffff */
.L_x_11528:
[----:B------:R-:W2:Y:S02]  /*16980*/  LDL R7, [R1+0x9c] ;  /* 0x00009c0001077983 */ /* 0x000ea40000100800 */
[----:B--2---:R-:W-:-:S13]  /*16990*/  ISETP.GE.AND P1, PT, R0, R7, PT ;  /* 0x000000070000720c */ /* 0x004fda0003f26270 */
[----:B------:R-:W-:Y:S05]  /*169a0*/  @!P1 BRA `(.L_x_11541) ;  /* 0x0000003c00889947 */ /* 0x000fea0003800000 */
[----:B------:R-:W-:Y:S02]  /*169b0*/  IMAD.MOV.U32 R8, RZ, RZ, R6 ;  /* 0x000000ffff087224 */ /* 0x000fe400078e0006 */
[----:B------:R-:W-:Y:S02]  /*169c0*/  IMAD.MOV.U32 R9, RZ, RZ, R5 ;  /* 0x000000ffff097224 */ /* 0x000fe400078e0005 */
[----:B------:R-:W-:Y:S02]  /*169d0*/  IMAD.MOV.U32 R10, RZ, RZ, R23 ;  /* 0x000000ffff0a7224 */ /* 0x000fe400078e0017 */
[----:B------:R-:W-:-:S07]  /*169e0*/  IMAD.MOV.U32 R7, RZ, RZ, R18 ;  /* 0x000000ffff077224 */ /* 0x000fce00078e0012 */
.L_x_11561:
        /* <DEDUP_REMOVED lines=9> */
.L_x_11543:
        /* <DEDUP_REMOVED lines=8> */
.L_x_11544:
[----:B------:R-:W-:Y:S04]  /*16b00*/  BSSY B0, `(.L_x_11542) ;  /* 0x0000004000007945 */ /* 0x000fe80003800000 */
[----:B--2---:R-:W-:Y:S05]  /*16b10*/  @P2 BRA `(.L_x_11545) ;  /* 0x0000000000082947 */ /* 0x004fea0003800000 */
[----:B------:R-:W2:Y:S02]  /*16b20*/  SYNCS.PHASECHK.TRANS64.TRYWAIT P2, [R5+URZ+0x2d830], R6 ;  /* 0x02d83006050075a7 */ /* 0x000ea4000804017f */
[----:B--2---:R-:W-:Y:S05]  /*16b30*/  @!P2 BRA `(.L_x_11546) ;  /* 0x000000e400a8a947 */ /* 0x004fea0003800000 */
.L_x_11545:
[----:B------:R-:W-:Y:S05]  /*16b40*/  BSYNC B0 ;  /* 0x0000000000007941 */ /* 0x000fea0003800000 */
.L_x_11542:
        /* <DEDUP_REMOVED lines=23> */
[----:B---3--:R-:W-:-:S04]  /*16cc0*/  R2UR UR8, R26 ;  /* 0x000000001a0872ca */ /* 0x008fc800000e0000 */
[C---:B------:R-:W-:Y:S02]  /*16cd0*/  R2UR UR10, R12.reuse ;  /* 0x000000000c0a72ca */ /* 0x040fe400000e0000 */
[----:B------:R-:W-:Y:S02]  /*16ce0*/  R2UR UR9, R27 ;  /* 0x000000001b0972ca */ /* 0x000fe400000e0000 */
[----:B------:R-:W-:-:S04]  /*16cf0*/  IADD3 R24, R12, 0x400, RZ ;  /* 0x000004000c187810 */ /* 0x000fc80007ffe0ff */
[----:B------:R-:W-:Y:S02]  /*16d00*/  R2UR UR26, R24 ;  /* 0x00000000181a72ca */ /* 0x000fe400000e0000 */
[----:B-1----:R-:W-:-:S06]  /*16d10*/  WARPGROUP.ARRIVE ;  /* 0x00000000000079c5 */ /* 0x002fcc0000000000 */
        /* <DEDUP_REMOVED lines=41> */
.L_x_11548:
[----:B------:R-:W-:Y:S01]  /*16fb0*/  SHF.L.U32 R5, R10, 0x1f, RZ ;  /* 0x0000001f0a057819 */ /* 0x000fe200000006ff */
[----:B------:R-:W-:-:S04]  /*16fc0*/  IMAD R6, R7, 0x8, R2 ;  /* 0x0000000807067824 */ /* 0x000fc800078e0202 */
[----:B------:R0:W1:Y:S01]  /*16fd0*/  SYNCS.PHASECHK.TRANS64.TRYWAIT P1, [R6+URZ+0x2d850], R5 ;  /* 0x02d85005060075a7 */ /* 0x000062000802017f */
[----:B------:R-:W-:Y:S05]  /*16fe0*/  @!P0 BRA `(.L_x_11549) ;  /* 0x0000000000048947 */ /* 0x000fea0003800000 */
[----:B------:R-:W-:Y:S01]  /*16ff0*/  BPT.TRAP 0x1 ;  /* 0x000000040000795c */ /* 0x000fe20000300000 */
.L_x_11549:
[----:B-1----:R-:W-:Y:S05]  /*17000*/  @P1 BRA `(.L_x_11547) ;  /* 0x0000000000081947 */ /* 0x002fea0003800000 */
[----:B------:R-:W1:Y:S02]  /*17010*/  SYNCS.PHASECHK.TRANS64.TRYWAIT P1, [R6+URZ+0x2d850], R5 ;  /* 0x02d85005060075a7 */ /* 0x000e64000802017f */
[----:B-1----:R-:W-:Y:S05]  /*17020*/  @!P1 BRA `(.L_x_11550) ;  /* 0x000000e000809947 */ /* 0x002fea0003800000 */
.L_x_11547:
        /* <DEDUP_REMOVED lines=24> */
[----:B------:R-:W-:Y:S01]  /*171b0*/  R2UR UR18, R12 ;  /* 0x000000000c1272ca */ /* 0x000fe200000e0000 */
[----:B------:R-:W-:Y:S01]  /*171c0*/  VIADD R12, R10, 0xc0 ;  /* 0x000000c00a0c7836 */ /* 0x000fe20000000000 */
[----:B------:R-:W-:Y:S01]  /*171d0*/  R2UR UR35, R13 ;  /* 0x000000000d2372ca */ /* 0x000fe200000e0000 */
[----:B------:R-:W-:Y:S01]  /*171e0*/  IMAD.MOV.U32 R13, RZ, RZ, 0x40000040 ;  /* 0x40000040ff0d7424 */ /* 0x000fe200078e00ff */
[----:B------:R-:W-:-:S02]  /*171f0*/  R2UR UR45, R11 ;  /* 0x000000000b2d72ca */ /* 0x000fc400000e0000 */
[----:B------:R-:W-:Y:S01]  /*17200*/  R2UR UR22, R12 ;  /* 0x000000000c1672ca */ /* 0x000fe200000e0000 */
[----:B------:R-:W-:Y:S01]  /*17210*/  VIADD R12, R10, 0x100 ;  /* 0x000001000a0c7836 */ /* 0x000fe20000000000 */
[----:B------:R-:W-:Y:S01]  /*17220*/  R2UR UR13, R13 ;  /* 0x000000000d0d72ca */ /* 0x000fe200000e0000 */
[----:B------:R-:W-:-:S03]  /*17230*/  IMAD.MOV.U32 R13, RZ, RZ, 0x40000040 ;  /* 0x40000040ff0d7424 */ /* 0x000fc600078e00ff */
[----:B------:R-:W-:Y:S01]  /*17240*/  R2UR UR26, R12 ;  /* 0x000000000c1a72ca */ /* 0x000fe200000e0000 */
[----:B------:R-:W-:Y:S01]  /*17250*/  VIADD R12, R10, 0x140 ;  /* 0x000001400a0c7836 */ /* 0x000fe20000000000 */
[----:B------:R-:W-:Y:S01]  /*17260*/  R2UR UR17, R13 ;  /* 0x000000000d1172ca */ /* 0x000fe200000e0000 */
[----:B------:R-:W-:-:S03]  /*17270*/  IMAD.MOV.U32 R13, RZ, RZ, 0x40000040 ;  /* 0x40000040ff0d7424 */ /* 0x000fc600078e00ff */
[----:B------:R-:W-:Y:S01]  /*17280*/  R2UR UR30, R12 ;  /* 0x000000000c1e72ca */ /* 0x000fe200000e0000 */
[C---:B------:R-:W-:Y:S01]  /*17290*/  VIADD R12, R10.reuse, 0x180 ;  /* 0x000001800a0c7836 */ /* 0x040fe20000000000 */
[----:B------:R-:W-:Y:S01]  /*172a0*/  R2UR UR21, R13 ;  /* 0x000000000d1572ca */ /* 0x000fe200000e0000 */
[----:B------:R-:W-:Y:S02]  /*172b0*/  VIADD R10, R10, 0x1c0 ;  /* 0x000001c00a0a7836 */ /* 0x000fe40000000000 */
[----:B------:R-:W-:Y:S01]  /*172c0*/  IMAD.MOV.U32 R13, RZ, RZ, 0x40000040 ;  /* 0x40000040ff0d7424 */ /* 0x000fe200078e00ff */
[----:B------:R-:W-:Y:S02]  /*172d0*/  R2UR UR34, R12 ;  /* 0x000000000c2272ca */ /* 0x000fe400000e0000 */
[----:B------:R-:W-:Y:S02]  /*172e0*/  R2UR UR46, R10 ;  /* 0x000000000a2e72ca */ /* 0x000fe400000e0000 */
[----:B------:R-:W-:Y:S01]  /*172f0*/  R2UR UR25, R13 ;  /* 0x000000000d1972ca */ /* 0x000fe200000e0000 */
[----:B------:R-:W-:-:S05]  /*17300*/  IMAD.MOV.U32 R13, RZ, RZ, 0x40000040 ;  /* 0x40000040ff0d7424 */ /* 0x000fca00078e00ff */
[----:B------:R-:W-:Y:S01]  /*17310*/  R2UR UR29, R13 ;  /* 0x000000000d1d72ca */ /* 0x000fe200000e0000 */
[----:B------:R-:W-:-:S05]  /*17320*/  IMAD.MOV.U32 R13, RZ, RZ, 0x40000040 ;  /* 0x40000040ff0d7424 */ /* 0x000fca00078e00ff */
[----:B------:R-:W-:Y:S02]  /*17330*/  R2UR UR33, R13 ;  /* 0x000000000d2172ca */ /* 0x000fe400000e0000 */
[----:B--2---:R-:W-:Y:S02]  /*17340*/  LOP3.LUT R10, R14, 0x10000, RZ, 0xfc, !PT ;  /* 0x000100000e0a7812 */ /* 0x004fe400078efcff */
[----:B------:R-:W0:Y:S02]  /*17350*/  S2R R14, SR_TID.X ;  /* 0x00000000000e7919 */ /* 0x000e240000002100 */
[C---:B------:R-:W-:Y:S02]  /*17360*/  R2UR UR8, R10.reuse ;  /* 0x000000000a0872ca */ /* 0x040fe400000e0000 */
[----:B------:R-:W-:-:S04]  /*17370*/  IADD3 R12, R10, 0x2, RZ ;  /* 0x000000020a0c7810 */ /* 0x000fc80007ffe0ff */
        /* <DEDUP_REMOVED lines=43> */
.L_x_11551:
[----:B------:R-:W2:Y:S01]  /*17630*/  LDL R11, [R1+0x60] ;  /* 0x00006000010b7983 */ /* 0x000ea20000100800 */
[----:B------:R-:W1:Y:S03]  /*17640*/  LDC R6, c[0x0][0x448] ;  /* 0x00011200ff067b82 */ /* 0x000e660000000800 */
[----:B0-----:R-:W2:Y:S01]  /*17650*/  LDL R5, [R1+0x98] ;  /* 0x0000980001057983 */ /* 0x001ea20000100800 */
[----:B------:R-:W-:-:S04]  /*17660*/  FMUL.FTZ R141, R38, UR43 ;  /* 0x0000002b268d7c20 */ /* 0x000fc80008410000 */
[----:B------:R-:W0:Y:S01]  /*17670*/  LDC R139, c[0x0][0x9e4] ;  /* 0x00027900ff8b7b82 */ /* 0x000e220000000800 */
[----:B-1----:R-:W-:-:S13]  /*17680*/  ISETP.NE.AND P1, PT, R6, 0x1, PT ;  /* 0x000000010600780c */ /* 0x002fda0003f25270 */
[----:B------:R-:W1:Y:S08]  /*17690*/  @P1 LDC R10, c[0x0][0x44c] ;  /* 0x00011300ff0a1b82 */ /* 0x000e700000000800 */
[----:B------:R-:W3:Y:S01]  /*176a0*/  @P1 LDC R6, c[0x0][0x450] ;  /* 0x00011400ff061b82 */ /* 0x000ee20000000800 */
[----:B------:R-:W-:Y:S02]  /*176b0*/  IMAD.U32 R38, RZ, RZ, UR38 ;  /* 0x00000026ff267e24 */ /* 0x000fe4000f8e00ff */
        /* <DEDUP_REMOVED lines=77> */
[----:B--2---:R-:W-:-:S02]  /*17b90*/  IMAD.IADD R5, R5, 0x1, R11 ;  /* 0x0000000105057824 */ /* 0x004fc400078e020b */
[----:B------:R-:W-:Y:S01]  /*17ba0*/  FMUL.FTZ R11, R24, UR43 ;  /* 0x0000002b180b7c20 */ /* 0x000fe20008410000 */
[----:B------:R-:W-:Y:S01]  /*17bb0*/  FMUL.FTZ R24, R28, UR43 ;  /* 0x0000002b1c187c20 */ /* 0x000fe20008410000 */
[----:B------:R-:W-:Y:S01]  /*17bc0*/  FMUL.FTZ R28, R32, UR43 ;  /* 0x0000002b201c7c20 */ /* 0x000fe20008410000 */
[----:B------:R-:W-:Y:S01]  /*17bd0*/  FMUL.FTZ R32, R36, UR43 ;  /* 0x0000002b24207c20 */ /* 0x000fe20008410000 */
[----:B------:R-:W-:Y:S01]  /*17be0*/  LEA R36, R18, R2, 0x3 ;  /* 0x0000000212247211 */ /* 0x000fe200078e18ff */
[----:B-1----:R-:W-:-:S04]  /*17bf0*/  @P1 IMAD.HI.U32 R10, R5, R10, RZ ;  /* 0x0000000a050a1227 */ /* 0x002fc800078e00ff */
[----:B------:R-:W-:Y:S01]  /*17c00*/  VIADD R36, R36, 0x2d840 ;  /* 0x0002d84024247836 */ /* 0x000fe20000000000 */
[----:B---3--:R-:W-:-:S04]  /*17c10*/  @P1 SHF.R.U32.HI R5, RZ, R6, R10 ;  /* 0x00000006ff051219 */ /* 0x008fc8000001160a */
[----:B------:R-:W-:-:S04]  /*17c20*/  PRMT R36, R38, 0x654, R36 ;  /* 0x0000065426247816 */ /* 0x000fc80000000024 */
[----:B------:R1:W-:Y:S01]  /*17c30*/  SYNCS.ARRIVE.TRANS64.RED.A1T0 RZ, [R36+URZ], RZ ;  /* 0x000000ff24ff79a7 */ /* 0x0003e2000810043f */
[----:B------:R-:W-:Y:S01]  /*17c40*/  FMUL.FTZ R10, R25, UR43 ;  /* 0x0000002b190a7c20 */ /* 0x000fe20008410000 */
[----:B------:R-:W-:Y:S01]  /*17c50*/  FMUL.FTZ R6, R42, UR43 ;  /* 0x0000002b2a067c20 */ /* 0x000fe20008410000 */
[----:B------:R-:W-:Y:S01]  /*17c60*/  FMUL.FTZ R25, R43, UR43 ;  /* 0x0000002b2b197c20 */ /* 0x000fe20008410000 */
[----:B-1----:R-:W1:Y:S01]  /*17c70*/  SHFL.IDX PT, R36, R5, RZ, 0x1c1f ;  /* 0x001c1fff05247589 */ /* 0x002e6200000e0000 */
[----:B------:R-:W-:Y:S01]  /*17c80*/  FMUL.FTZ R42, R48, UR43 ;  /* 0x0000002b302a7c20 */ /* 0x000fe20008410000 */
[----:B------:R-:W-:Y:S01]  /*17c90*/  IADD3 R38, -R76, 0x1, RZ ;  /* 0x000000014c267810 */ /* 0x000fe20007ffe1ff */
[----:B------:R-:W-:Y:S01]  /*17ca0*/  FMUL.FTZ R48, R71, UR43 ;  /* 0x0000002b47307c20 */ /* 0x000fe20008410000 */
[----:B------:R-:W-:Y:S01]  /*17cb0*/  FMUL.FTZ R43, R79, UR43 ;  /* 0x0000002b4f2b7c20 */ /* 0x000fe20008410000 */
[----:B------:R-:W2:Y:S02]  /*17cc0*/  MUFU.TANH R11, R11 ;  /* 0x0000000b000b7308 */ /* 0x000ea40000002400 */
[----:B------:R-:W-:-:S06]  /*17cd0*/  IMAD R38, R156, -0x2, R38 ;  /* 0xfffffffe9c267824 */ /* 0x000fcc00078e0226 */
[----:B------:R-:W3:Y:S01]  /*17ce0*/  MUFU.TANH R10, R10 ;  /* 0x0000000a000a7308 */ /* 0x000ee20000002400 */
[----:B------:R-:W-:-:S07]  /*17cf0*/  IADD3 R38, -R154, R38, R155 ;  /* 0x000000269a267210 */ /* 0x000fce0007ffe19b */
        /* <DEDUP_REMOVED lines=40> */
[----:B------:R-:W-:-:S02]  /*17f80*/  VIADD R85, R38, UR42 ;  /* 0x0000002a26557c36 */ /* 0x000fc40008000000 */
[----:B------:R-:W-:Y:S02]  /*17f90*/  VIADD R86, R38, UR52 ;  /* 0x0000003426567c36 */ /* 0x000fe40008000000 */
[C---:B-1----:R-:W-:Y:S02]  /*17fa0*/  IMAD.IADD R87, R36.reuse, 0x1, R85 ;  /* 0x0000000124577824 */ /* 0x042fe400078e0255 */
[----:B------:R-:W-:Y:S01]  /*17fb0*/  IMAD.IADD R139, R36, 0x1, R86 ;  /* 0x00000001248b7824 */ /* 0x000fe200078e0256 */
[----:B--234-:R-:W-:Y:S06]  /*17fc0*/  @!P3 BRA `(.L_x_11552) ;  /* 0x000000000058b947 */ /* 0x01cfec0003800000 */
        /* <DEDUP_REMOVED lines=12> */
.L_x_11554:
[----:B------:R-:W-:-:S05]  /*18090*/  IMAD.U32 R38, RZ, RZ, UR5 ;  /* 0x00000005ff267e24 */ /* 0x000fca000f8e00ff */
[----:B------:R-:W-:-:S13]  /*180a0*/  ISETP.NE.AND P1, PT, R38, 0x1, PT ;  /* 0x000000012600780c */ /* 0x000fda0003f25270 */
[----:B------:R-:W1:Y:S02]  /*180b0*/  @P1 LDC.64 R50, c[0x0][0x9e8] ;  /* 0x00027a00ff321b82 */ /* 0x000e640000000a00 */
[----:B-1----:R-:W-:-:S05]  /*180c0*/  @P1 IMAD.HI.U32 R50, R36, R50, RZ ;  /* 0x0000003224321227 */ /* 0x002fca00078e00ff */
[----:B------:R-:W-:-:S07]  /*180d0*/  @P1 SHF.R.U32.HI R36, RZ, R51, R50 ;  /* 0x00000033ff241219 */ /* 0x000fce0000011632 */
.L_x_11555:
[----:B------:R-:W-:Y:S05]  /*180e0*/  BSYNC B0 ;  /* 0x0000000000007941 */ /* 0x000fea0003800000 */
.L_x_11553:
[----:B------:R-:W-:-:S04]  /*180f0*/  IMAD R36, R36, R38, -R76 ;  /* 0x0000002624247224 */ /* 0x000fc800078e0a4c */
[----:B------:R-:W-:-:S05]  /*18100*/  IMAD R36, R156, -0x2, R36 ;  /* 0xfffffffe9c247824 */ /* 0x000fca00078e0224 */
[----:B------:R-:W-:Y:S02]  /*18110*/  VIMNMX R139, R139, R36, !PT ;  /* 0x000000248b8b7248 */ /* 0x000fe40007fe0100 */
[----:B------:R-:W-:-:S07]  /*18120*/  VIADDMNMX R87, R36, R38, R87, PT ;  /* 0x0000002624577246 */ /* 0x000fce0003800157 */
.L_x_11552:
        /* <DEDUP_REMOVED lines=13> */
[--C-:B-1----:R-:W-:Y:S01]  /*18200*/  IMAD.IADD R85, R85, 0x1, R5.reuse ;  /* 0x0000000155557824 */ /* 0x102fe200078e0205 */
[----:B------:R-:W-:Y:S01]  /*18210*/  FSEL R77, R13, -INF , !P1 ;  /* 0xff8000000d4d7808 */ /* 0x000fe20004800000 */
[----:B------:R-:W-:Y:S01]  /*18220*/  IMAD.IADD R86, R86, 0x1, R5 ;  /* 0x0000000156567824 */ /* 0x000fe200078e0205 */
        /* <DEDUP_REMOVED lines=83> */
[----:B------:R-:W-:Y:S01]  /*18760*/  FSEL R80, R83, -INF , !P1 ;  /* 0xff80000053507808 */ /* 0x000fe20004800000 */
[----:B------:R-:W-:Y:S08]  /*18770*/  @!P3 BRA `(.L_x_11556) ;  /* 0x000000000058b947 */ /* 0x000ff00003800000 */
        /* <DEDUP_REMOVED lines=12> */
.L_x_11558:
[----:B------:R-:W-:-:S05]  /*18840*/  IMAD.U32 R35, RZ, RZ, UR5 ;  /* 0x00000005ff237e24 */ /* 0x000fca000f8e00ff */
[----:B------:R-:W-:-:S13]  /*18850*/  ISETP.NE.AND P1, PT, R35, 0x1, PT ;  /* 0x000000012300780c */ /* 0x000fda0003f25270 */
[----:B------:R-:W0:Y:S02]  /*18860*/  @P1 LDC.64 R32, c[0x0][0x9e8] ;  /* 0x00027a00ff201b82 */ /* 0x000e240000000a00 */
[----:B0-----:R-:W-:-:S05]  /*18870*/  @P1 IMAD.HI.U32 R32, R5, R32, RZ ;  /* 0x0000002005201227 */ /* 0x001fca00078e00ff */
[----:B------:R-:W-:-:S07]  /*18880*/  @P1 SHF.R.U32.HI R5, RZ, R33, R32 ;  /* 0x00000021ff051219 */ /* 0x000fce0000011620 */
.L_x_11559:
[----:B------:R-:W-:Y:S05]  /*18890*/  BSYNC B0 ;  /* 0x0000000000007941 */ /* 0x000fea0003800000 */
.L_x_11557:
[----:B------:R-:W-:-:S04]  /*188a0*/  IMAD R5, R5, R35, -R76 ;  /* 0x0000002305057224 */ /* 0x000fc800078e0a4c */
[----:B------:R-:W-:-:S05]  /*188b0*/  IMAD R5, R156, -0x2, R5 ;  /* 0xfffffffe9c057824 */ /* 0x000fca00078e0205 */
[----:B------:R-:W-:Y:S02]  /*188c0*/  VIMNMX R86, R86, R5, !PT ;  /* 0x0000000556567248 */ /* 0x000fe40007fe0100 */
[----:B------:R-:W-:-:S07]  /*188d0*/  VIADDMNMX R85, R5, R35, R85, PT ;  /* 0x0000002305557246 */ /* 0x000fce0003800155 */
.L_x_11556:
        /* <DEDUP_REMOVED lines=30> */
[----:B------:R-:W-:-:S02]  /*18ac0*/  LOP3.LUT R22, R22, 0xdfffffff, RZ, 0xc0, !PT ;  /* 0xdfffffff16167812 */ /* 0x000fc400078ec0ff */
[----:B------:R-:W-:Y:S02]  /*18ad0*/  FMNMX.FTZ R5, R65, R5, !PT ;  /* 0x0000000541057209 */ /* 0x000fe40007810000 */
[----:B------:R-:W-:Y:S02]  /*18ae0*/  @P0 LOP3.LUT R22, R22, 0x20000000, RZ, 0xfc, !PT ;  /* 0x2000000016160812 */ /* 0x000fe400078efcff */
[----:B------:R-:W-:Y:S02]  /*18af0*/  FMNMX.FTZ R5, R62, R5, !PT ;  /* 0x000000053e057209 */ /* 0x000fe40007810000 */
[C---:B------:R-:W-:Y:S02]  /*18b00*/  ISETP.GT.AND P1, PT, R86.reuse, 0x1, P5 ;  /* 0x000000015600780c */ /* 0x040fe40002f24270 */
[----:B------:R-:W-:Y:S02]  /*18b10*/  FMNMX.FTZ R5, R63, R5, !PT ;  /* 0x000000053f057209 */ /* 0x000fe40007810000 */
[----:B------:R-:W-:-:S02]  /*18b20*/  ISETP.GT.AND P2, PT, R86, 0x28, P5 ;  /* 0x000000285600780c */ /* 0x000fc40002f44270 */
[----:B------:R-:W-:Y:S02]  /*18b30*/  FMNMX.FTZ R5, R58, R5, !PT ;  /* 0x000000053a057209 */ /* 0x000fe40007810000 */
[----:B------:R-:W-:Y:S02]  /*18b40*/  LOP3.LUT R22, R22, 0xfffffffd, RZ, 0xc0, !PT ;  /* 0xfffffffd16167812 */ /* 0x000fe400078ec0ff */
[----:B------:R-:W-:Y:S02]  /*18b50*/  FMNMX.FTZ R5, R59, R5, !PT ;  /* 0x000000053b057209 */ /* 0x000fe40007810000 */
[C---:B------:R-:W-:Y:S02]  /*18b60*/  ISETP.LT.OR P1, PT, R85.reuse, 0x2, P1 ;  /* 0x000000025500780c */ /* 0x040fe40000f21670 */
[----:B------:R-:W-:Y:S02]  /*18b70*/  FMNMX.FTZ R5, R54, R5, !PT ;  /* 0x0000000536057209 */ /* 0x000fe40007810000 */
[----:B------:R-:W-:-:S02]  /*18b80*/  ISETP.LT.OR P2, PT, R85, 0x29, P2 ;  /* 0x000000295500780c */ /* 0x000fc40001741670 */
[----:B------:R-:W-:Y:S02]  /*18b90*/  FMNMX.FTZ R5, R55, R5, !PT ;  /* 0x0000000537057209 */ /* 0x000fe40007810000 */
[----:B------:R-:W-:Y:S02]  /*18ba0*/  ISETP.GT.AND P6, PT, R86, 0x69, P5 ;  /* 0x000000695600780c */ /* 0x000fe40002fc4270 */
[----:B------:R-:W-:Y:S02]  /*18bb0*/  FMNMX.FTZ R5, R50, R5, !PT ;  /* 0x0000000532057209 */ /* 0x000fe40007810000 */
[----:B------:R-:W-:Y:S02]  /*18bc0*/  @P4 LOP3.LUT R22, R22, 0x2, RZ, 0xfc, !PT ;  /* 0x0000000216164812 */ /* 0x000fe400078efcff */
[----:B------:R-:W-:Y:S02]  /*18bd0*/  FMNMX.FTZ R5, R51, R5, !PT ;  /* 0x0000000533057209 */ /* 0x000fe40007810000 */
[----:B------:R-:W-:-:S02]  /*18be0*/  FSEL R33, R146, -INF , !P1 ;  /* 0xff80000092217808 */ /* 0x000fc40004800000 */
[----:B------:R-:W-:Y:S02]  /*18bf0*/  FMNMX.FTZ R5, R40, R5, !PT ;  /* 0x0000000528057209 */ /* 0x000fe40007810000 */
[----:B------:R-:W-:Y:S02]  /*18c00*/  FSEL R68, R12, -INF , !P2 ;  /* 0xff8000000c447808 */ /* 0x000fe40005000000 */
[----:B------:R-:W-:Y:S02]  /*18c10*/  FMNMX.FTZ R5, R47, R5, !PT ;  /* 0x000000052f057209 */ /* 0x000fe40007810000 */
[----:B------:R-:W-:Y:S02]  /*18c20*/  ISETP.GT.AND P0, PT, R86, RZ, P5 ;  /* 0x000000ff5600720c */ /* 0x000fe40002f04270 */
[----:B------:R-:W-:Y:S02]  /*18c30*/  FMNMX.FTZ R5, R42, R5, !PT ;  /* 0x000000052a057209 */ /* 0x000fe40007810000 */
[----:B------:R-:W-:-:S02]  /*18c40*/  ISETP.LT.OR P4, PT, R85, 0x6a, P6 ;  /* 0x0000006a5500780c */ /* 0x000fc40003781670 */
[----:B------:R-:W-:Y:S02]  /*18c50*/  FMNMX.FTZ R5, R45, R5, !PT ;  /* 0x000000052d057209 */ /* 0x000fe40007810000 */
[C---:B------:R-:W-:Y:S02]  /*18c60*/  ISETP.GT.AND P1, PT, R86.reuse, 0x9, P5 ;  /* 0x000000095600780c */ /* 0x040fe40002f24270 */
[----:B------:R-:W-:Y:S02]  /*18c70*/  FMNMX.FTZ R5, R13, R5, !PT ;  /* 0x000000050d057209 */ /* 0x000fe40007810000 */
[----:B------:R-:W-:Y:S02]  /*18c80*/  ISETP.GT.AND P2, PT, R86, 0x30, P5 ;  /* 0x000000305600780c */ /* 0x000fe40002f44270 */
[----:B------:R-:W-:Y:S02]  /*18c90*/  FMNMX.FTZ R5, R10, R5, !PT ;  /* 0x000000050a057209 */ /* 0x000fe40007810000 */
[----:B------:R-:W-:-:S02]  /*18ca0*/  ISETP.GT.AND P3, PT, R86, 0x70, P5 ;  /* 0x000000705600780c */ /* 0x000fc40002f64270 */
[----:B------:R-:W-:Y:S02]  /*18cb0*/  FMNMX.FTZ R5, R11, R5, !PT ;  /* 0x000000050b057209 */ /* 0x000fe40007810000 */
[C---:B------:R-:W-:Y:S02]  /*18cc0*/  ISETP.LT.OR P0, PT, R85.reuse, 0x1, P0 ;  /* 0x000000015500780c */ /* 0x040fe40000701670 */
        /* <DEDUP_REMOVED lines=8> */
[----:B------:R-:W-:Y:S02]  /*18d50*/  ISETP.GT.AND P1, PT, R86, 0x11, P5 ;  /* 0x000000115600780c */ /* 0x000fe40002f24270 */
[----:B------:R-:W-:Y:S02]  /*18d60*/  FSEL R14, R34, -INF , !P3 ;  /* 0xff800000220e7808 */ /* 0x000fe40005800000 */
[----:B------:R-:W-:-:S02]  /*18d70*/  ISETP.LT.OR P1, PT, R85, 0x12, P1 ;  /* 0x000000125500780c */ /* 0x000fc40000f21670 */
[----:B------:R-:W-:Y:S02]  /*18d80*/  ISETP.GT.AND P2, PT, R86, 0x38, P5 ;  /* 0x000000385600780c */ /* 0x000fe40002f44270 */
[----:B------:R-:W-:Y:S02]  /*18d90*/  FSEL R37, R142, -INF , !P1 ;  /* 0xff8000008e257808 */ /* 0x000fe40004800000 */
[----:B------:R-:W-:Y:S02]  /*18da0*/  ISETP.GT.AND P1, PT, R86, 0x19, P5 ;  /* 0x000000195600780c */ /* 0x000fe40002f24270 */
[C---:B------:R-:W-:Y:S02]  /*18db0*/  ISETP.LT.OR P2, PT, R85.reuse, 0x39, P2 ;  /* 0x000000395500780c */ /* 0x040fe40001741670 */
[----:B------:R-:W-:Y:S02]  /*18dc0*/  ISETP.LT.OR P1, PT, R85, 0x1a, P1 ;  /* 0x0000001a5500780c */ /* 0x000fe40000f21670 */
[----:B0-----:R-:W-:-:S02]  /*18dd0*/  FMNMX.FTZ R5, R5, R6, !PT ;  /* 0x0000000605057209 */ /* 0x001fc40007810000 */
[----:B------:R-:W-:Y:S02]  /*18de0*/  FSEL R39, R140, -INF , !P1 ;  /* 0xff8000008c277808 */ /* 0x000fe40004800000 */
[C---:B------:R-:W-:Y:S01]  /*18df0*/  ISETP.GT.AND P1, PT, R86.reuse, 0x21, P5 ;  /* 0x000000215600780c */ /* 0x040fe20002f24270 */
[----:B------:R-:W0:Y:S01]  /*18e00*/  SHFL.BFLY PT, R6, R5, 0x1, 0x1f ;  /* 0x0c201f0005067f89 */ /* 0x000e2200000e0000 */
[----:B------:R-:W-:Y:S02]  /*18e10*/  FSEL R64, R15, -INF , !P2 ;  /* 0xff8000000f407808 */ /* 0x000fe40005000000 */
[----:B------:R-:W-:Y:S02]  /*18e20*/  ISETP.LT.OR P1, PT, R85, 0x22, P1 ;  /* 0x000000225500780c */ /* 0x000fe40000f21670 */
[----:B------:R-:W-:Y:S02]  /*18e30*/  ISETP.GT.AND P2, PT, R86, 0x40, P5 ;  /* 0x000000405600780c */ /* 0x000fe40002f44270 */
[----:B------:R-:W-:-:S02]  /*18e40*/  FSEL R25, R25, -INF , !P1 ;  /* 0xff80000019197808 */ /* 0x000fc40004800000 */
[C---:B------:R-:W-:Y:S02]  /*18e50*/  ISETP.GT.AND P1, PT, R86.reuse, 0x29, P5 ;  /* 0x000000295600780c */ /* 0x040fe40002f24270 */
[C---:B------:R-:W-:Y:S02]  /*18e60*/  ISETP.LT.OR P2, PT, R85.reuse, 0x41, P2 ;  /* 0x000000415500780c */ /* 0x040fe40001741670 */
[----:B------:R-:W-:Y:S02]  /*18e70*/  ISETP.LT.OR P1, PT, R85, 0x2a, P1 ;  /* 0x0000002a5500780c */ /* 0x000fe40000f21670 */
[----:B------:R-:W-:Y:S02]  /*18e80*/  FSEL R61, R21, -INF , !P2 ;  /* 0xff800000153d7808 */ /* 0x000fe40005000000 */
[----:B------:R-:W-:Y:S02]  /*18e90*/  FSEL R27, R27, -INF , !P1 ;  /* 0xff8000001b1b7808 */ /* 0x000fe40004800000 */
[----:B------:R-:W-:-:S02]  /*18ea0*/  ISETP.GT.AND P1, PT, R86, 0x31, P5 ;  /* 0x000000315600780c */ /* 0x000fc40002f24270 */
[C---:B------:R-:W-:Y:S02]  /*18eb0*/  ISETP.GT.AND P2, PT, R86.reuse, 0x48, P5 ;  /* 0x000000485600780c */ /* 0x040fe40002f44270 */
[----:B------:R-:W-:Y:S02]  /*18ec0*/  ISETP.LT.OR P1, PT, R85, 0x32, P1 ;  /* 0x000000325500780c */ /* 0x000fe40000f21670 */
[----:B0-----:R-:W-:Y:S02]  /*18ed0*/  FMNMX.FTZ R5, R5, R6, !PT ;  /* 0x0000000605057209 */ /* 0x001fe40007810000 */
[----:B------:R-:W-:Y:S02]  /*18ee0*/  FSEL R29, R29, -INF , !P1 ;  /* 0xff8000001d1d7808 */ /* 0x000fe40004800000 */
[C---:B------:R-:W-:Y:S01]  /*18ef0*/  FSETP.NEU.FTZ.AND P6, PT, R5.reuse, -INF , PT ;  /* 0xff8000000500780b */ /* 0x040fe20003fdd000 */
[----:B------:R-:W-:Y:S01]  /*18f00*/  FMUL.FTZ R6, R5, UR51 ;  /* 0x0000003305067c20 */ /* 0x000fe20008410000 */
[----:B------:R-:W-:-:S02]  /*18f10*/  ISETP.GT.AND P1, PT, R86, 0x39, P5 ;  /* 0x000000395600780c */ /* 0x000fc40002f24270 */
[----:B------:R-:W-:Y:S02]  /*18f20*/  FSEL R12, R5, RZ, P6 ;  /* 0x000000ff050c7208 */ /* 0x000fe40003000000 */
[----:B------:R-:W-:Y:S02]  /*18f30*/  FSEL R6, R6, RZ, P6 ;  /* 0x000000ff06067208 */ /* 0x000fe40003000000 */
[C---:B------:R-:W-:Y:S01]  /*18f40*/  ISETP.LT.OR P1, PT, R85.reuse, 0x3a, P1 ;  /* 0x0000003a5500780c */ /* 0x040fe20000f21670 */
[----:B------:R-:W-:Y:S01]  /*18f50*/  FADD.FTZ R12, -R12, R9 ;  /* 0x000000090c0c7221 */ /* 0x000fe20000010100 */
[----:B------:R-:W-:Y:S01]  /*18f60*/  ISETP.LT.OR P2, PT, R85, 0x49, P2 ;  /* 0x000000495500780c */ /* 0x000fe20001741670 */
        /* <DEDUP_REMOVED lines=32> */
[----:B------:R-:W-:Y:S01]  /*19170*/  FMNMX.FTZ R6, R78, R8, !PT ;  /* 0x000000084e067209 */ /* 0x000fe20007810000 */
[----:B------:R-:W-:Y:S01]  /*19180*/  FMUL.FTZ R12, R12, UR51 ;  /* 0x000000330c0c7c20 */ /* 0x000fe20008410000 */
[----:B------:R-:W-:Y:S01]  /*19190*/  FSEL R31, R31, -INF , !P1 ;  /* 0xff8000001f1f7808 */ /* 0x000fe20004800000 */
[----:B------:R-:W-:Y:S01]  /*191a0*/  MUFU.EX2 R32, R32 ;  /* 0x0000002000207308 */ /* 0x000fe20000000800 */
[----:B------:R-:W-:-:S02]  /*191b0*/  FMNMX.FTZ R6, R33, R6, !PT ;  /* 0x0000000621067209 */ /* 0x000fc40007810000 */
[----:B------:R-:W-:Y:S02]  /*191c0*/  ISETP.GT.AND P1, PT, R86, 0x41, P5 ;  /* 0x000000415600780c */ /* 0x000fe40002f24270 */
[----:B------:R-:W-:Y:S02]  /*191d0*/  FMNMX.FTZ R6, R76, R6, !PT ;  /* 0x000000064c067209 */ /* 0x000fe40007810000 */
[----:B------:R-:W-:Y:S01]  /*191e0*/  ISETP.LT.OR P1, PT, R85, 0x42, P1 ;  /* 0x000000425500780c */ /* 0x000fe20000f21670 */
[----:B------:R-:W0:Y:S01]  /*191f0*/  MUFU.EX2 R12, R12 ;  /* 0x0000000c000c7308 */ /* 0x000e220000000800 */
[----:B------:R-:W-:Y:S02]  /*19200*/  FMNMX.FTZ R6, R35, R6, !PT ;  /* 0x0000000623067209 */ /* 0x000fe40007810000 */
[----:B------:R-:W-:Y:S02]  /*19210*/  FSEL R60, R20, -INF , !P1 ;  /* 0xff800000143c7808 */ /* 0x000fe40004800000 */
[----:B------:R-:W-:-:S02]  /*19220*/  FMNMX.FTZ R6, R74, R6, !PT ;  /* 0x000000064a067209 */ /* 0x000fc40007810000 */
[----:B------:R-:W-:Y:S01]  /*19230*/  ISETP.GT.AND P1, PT, R86, 0x49, P5 ;  /* 0x000000495600780c */ /* 0x000fe20002f24270 */
[----:B------:R-:W1:Y:S01]  /*19240*/  MUFU.EX2 R79, R79 ;  /* 0x0000004f004f7308 */ /* 0x000e620000000800 */
[----:B------:R-:W-:Y:S02]  /*19250*/  FMNMX.FTZ R6, R37, R6, !PT ;  /* 0x0000000625067209 */ /* 0x000fe40007810000 */
[----:B------:R-:W-:Y:S02]  /*19260*/  ISETP.LT.OR P1, PT, R85, 0x4a, P1 ;  /* 0x0000004a5500780c */ /* 0x000fe40000f21670 */
[----:B------:R-:W-:Y:S02]  /*19270*/  FMNMX.FTZ R6, R72, R6, !PT ;  /* 0x0000000648067209 */ /* 0x000fe40007810000 */
[----:B------:R-:W-:Y:S01]  /*19280*/  FSEL R57, R57, -INF , !P2 ;  /* 0xff80000039397808 */ /* 0x000fe20005000000 */
[----:B------:R-:W2:Y:S01]  /*19290*/  MUFU.EX2 R34, R34 ;  /* 0x0000002200227308 */ /* 0x000ea20000000800 */
[----:B------:R-:W-:Y:S01]  /*192a0*/  FMNMX.FTZ R6, R39, R6, !PT ;  /* 0x0000000627067209 */ /* 0x000fe20007810000 */
[----:B0-----:R-:W-:Y:S01]  /*192b0*/  FFMA.FTZ R4, R12, R4, R32 ;  /* 0x000000040c047223 */ /* 0x001fe20000010020 */
[----:B------:R-:W-:-:S02]  /*192c0*/  ISETP.GT.AND P2, PT, R86, 0x50, P5 ;  /* 0x000000505600780c */ /* 0x000fc40002f44270 */
[----:B------:R-:W-:Y:S02]  /*192d0*/  FMNMX.FTZ R6, R70, R6, !PT ;  /* 0x0000000646067209 */ /* 0x000fe40007810000 */
[----:B------:R-:W-:Y:S01]  /*192e0*/  FSEL R56, R56, -INF , !P1 ;  /* 0xff80000038387808 */ /* 0x000fe20004800000 */
[----:B------:R-:W0:Y:S01]  /*192f0*/  MUFU.EX2 R77, R77 ;  /* 0x0000004d004d7308 */ /* 0x000e220000000800 */
[----:B------:R-:W-:Y:S01]  /*19300*/  FMNMX.FTZ R6, R25, R6, !PT ;  /* 0x0000000619067209 */ /* 0x000fe20007810000 */
[----:B-1----:R-:W-:Y:S01]  /*19310*/  FADD.FTZ R4, R79, R4 ;  /* 0x000000044f047221 */ /* 0x002fe20000010000 */
[----:B------:R-:W-:Y:S02]  /*19320*/  ISETP.GT.AND P1, PT, R86, 0x51, P5 ;  /* 0x000000515600780c */ /* 0x000fe40002f24270 */
[----:B------:R-:W-:Y:S02]  /*19330*/  FMNMX.FTZ R6, R68, R6, !PT ;  /* 0x0000000644067209 */ /* 0x000fe40007810000 */
[----:B------:R-:W-:Y:S01]  /*19340*/  ISETP.LT.OR P2, PT, R85, 0x51, P2 ;  /* 0x000000515500780c */ /* 0x000fe20001741670 */
[----:B------:R-:W1:Y:S01]  /*19350*/  MUFU.EX2 R36, R36 ;  /* 0x0000002400247308 */ /* 0x000e620000000800 */
[----:B------:R-:W-:Y:S01]  /*19360*/  FMNMX.FTZ R6, R27, R6, !PT ;  /* 0x000000061b067209 */ /* 0x000fe20007810000 */
[----:B--2---:R-:W-:Y:S01]  /*19370*/  FADD.FTZ R4, R34, R4 ;  /* 0x0000000422047221 */ /* 0x004fe20000010000 */
[----:B------:R-:W-:-:S02]  /*19380*/  ISETP.LT.OR P1, PT, R85, 0x52, P1 ;  /* 0x000000525500780c */ /* 0x000fc40000f21670 */
[----:B------:R-:W-:Y:S02]  /*19390*/  FMNMX.FTZ R6, R66, R6, !PT ;  /* 0x0000000642067209 */ /* 0x000fe40007810000 */
[----:B------:R-:W-:Y:S01]  /*193a0*/  FSEL R53, R53, -INF , !P2 ;  /* 0xff80000035357808 */ /* 0x000fe20005000000 */
[----:B------:R-:W2:Y:S01]  /*193b0*/  MUFU.EX2 R75, R75 ;  /* 0x0000004b004b7308 */ /* 0x000ea20000000800 */
[----:B------:R-:W-:Y:S01]  /*193c0*/  FMNMX.FTZ R6, R29, R6, !PT ;  /* 0x000000061d067209 */ /* 0x000fe20007810000 */
[----:B0-----:R-:W-:Y:S01]  /*193d0*/  FADD.FTZ R4, R77, R4 ;  /* 0x000000044d047221 */ /* 0x001fe20000010000 */
[----:B------:R-:W-:Y:S02]  /*193e0*/  ISETP.GT.AND P2, PT, R86, 0x58, P5 ;  /* 0x000000585600780c */ /* 0x000fe40002f44270 */
[----:B------:R-:W-:Y:S02]  /*193f0*/  FMNMX.FTZ R6, R64, R6, !PT ;  /* 0x0000000640067209 */ /* 0x000fe40007810000 */
[----:B------:R-:W-:Y:S01]  /*19400*/  FSEL R52, R52, -INF , !P1 ;  /* 0xff80000034347808 */ /* 0x000fe20004800000 */
[----:B------:R-:W0:Y:S01]  /*19410*/  MUFU.EX2 R38, R38 ;  /* 0x0000002600267308 */ /* 0x000e220000000800 */
[----:B------:R-:W-:Y:S01]  /*19420*/  FMNMX.FTZ R6, R31, R6, !PT ;  /* 0x000000061f067209 */ /* 0x000fe20007810000 */
[----:B-1----:R-:W-:Y:S01]  /*19430*/  FADD.FTZ R4, R36, R4 ;  /* 0x0000000424047221 */ /* 0x002fe20000010000 */
[----:B------:R-:W-:-:S02]  /*19440*/  ISETP.GT.AND P1, PT, R86, 0x59, P5 ;  /* 0x000000595600780c */ /* 0x000fc40002f24270 */
[----:B------:R-:W-:Y:S02]  /*19450*/  FMNMX.FTZ R6, R61, R6, !PT ;  /* 0x000000063d067209 */ /* 0x000fe40007810000 */
[----:B------:R-:W-:Y:S01]  /*19460*/  ISETP.LT.OR P2, PT, R85, 0x59, P2 ;  /* 0x000000595500780c */ /* 0x000fe20001741670 */
[----:B------:R-:W1:Y:S01]  /*19470*/  MUFU.EX2 R73, R73 ;  /* 0x0000004900497308 */ /* 0x000e620000000800 */
[----:B------:R-:W-:Y:S01]  /*19480*/  FMNMX.FTZ R6, R60, R6, !PT ;  /* 0x000000063c067209 */ /* 0x000fe20007810000 */
[----:B--2---:R-:W-:Y:S01]  /*19490*/  FADD.FTZ R4, R75, R4 ;  /* 0x000000044b047221 */ /* 0x004fe20000010000 */
[----:B------:R-:W-:Y:S02]  /*194a0*/  ISETP.LT.OR P1, PT, R85, 0x5a, P1 ;  /* 0x0000005a5500780c */ /* 0x000fe40000f21670 */
[----:B------:R-:W-:Y:S02]  /*194b0*/  FMNMX.FTZ R6, R57, R6, !PT ;  /* 0x0000000639067209 */ /* 0x000fe40007810000 */
[----:B------:R-:W-:Y:S01]  /*194c0*/  FSEL R49, R49, -INF , !P2 ;  /* 0xff80000031317808 */ /* 0x000fe20005000000 */
[----:B------:R-:W2:Y:S01]  /*194d0*/  MUFU.EX2 R24, R24 ;  /* 0x0000001800187308 */ /* 0x000ea20000000800 */
[----:B------:R-:W-:Y:S01]  /*194e0*/  FMNMX.FTZ R6, R56, R6, !PT ;  /* 0x0000000638067209 */ /* 0x000fe20007810000 */
[----:B0-----:R-:W-:Y:S01]  /*194f0*/  FADD.FTZ R4, R38, R4 ;  /* 0x0000000426047221 */ /* 0x001fe20000010000 */
[----:B------:R-:W-:-:S02]  /*19500*/  ISETP.GT.AND P2, PT, R86, 0x60, P5 ;  /* 0x000000605600780c */ /* 0x000fc40002f44270 */
[----:B------:R-:W-:Y:S02]  /*19510*/  FMNMX.FTZ R6, R53, R6, !PT ;  /* 0x0000000635067209 */ /* 0x000fe40007810000 */
[----:B------:R-:W-:Y:S01]  /*19520*/  FSEL R48, R48, -INF , !P1 ;  /* 0xff80000030307808 */ /* 0x000fe20004800000 */
[----:B------:R-:W0:Y:S01]  /*19530*/  MUFU.EX2 R71, R71 ;  /* 0x0000004700477308 */ /* 0x000e220000000800 */
[----:B------:R-:W-:Y:S01]  /*19540*/  FMNMX.FTZ R6, R52, R6, !PT ;  /* 0x0000000634067209 */ /* 0x000fe20007810000 */
[----:B-1----:R-:W-:Y:S01]  /*19550*/  FADD.FTZ R4, R73, R4 ;  /* 0x0000000449047221 */ /* 0x002fe20000010000 */
[----:B------:R-:W-:Y:S02]  /*19560*/  ISETP.GT.AND P1, PT, R86, 0x61, P5 ;  /* 0x000000615600780c */ /* 0x000fe40002f24270 */
[----:B------:R-:W-:Y:S02]  /*19570*/  ISETP.LT.OR P2, PT, R85, 0x61, P2 ;  /* 0x000000615500780c */ /* 0x000fe40001741670 */
[----:B------:R-:W-:Y:S01]  /*19580*/  FMNMX.FTZ R6, R49, R6, !PT ;  /* 0x0000000631067209 */ /* 0x000fe20007810000 */
[----:B------:R-:W1:Y:S01]  /*19590*/  MUFU.EX2 R26, R26 ;  /* 0x0000001a001a7308 */ /* 0x000e620000000800 */
[----:B------:R-:W-:Y:S01]  /*195a0*/  ISETP.LT.OR P1, PT, R85, 0x62, P1 ;  /* 0x000000625500780c */ /* 0x000fe20000f21670 */
[----:B--2---:R-:W-:Y:S01]  /*195b0*/  FADD.FTZ R4, R24, R4 ;  /* 0x0000000418047221 */ /* 0x004fe20000010000 */
[----:B------:R-:W-:-:S02]  /*195c0*/  FSEL R46, R46, -INF , !P2 ;  /* 0xff8000002e2e7808 */ /* 0x000fc40005000000 */
[----:B------:R-:W-:Y:S02]  /*195d0*/  FMNMX.FTZ R6, R48, R6, !PT ;  /* 0x0000000630067209 */ /* 0x000fe40007810000 */
[----:B------:R-:W-:Y:S01]  /*195e0*/  FSEL R41, R41, -INF , !P1 ;  /* 0xff80000029297808 */ /* 0x000fe20004800000 */
[----:B------:R-:W2:Y:S01]  /*195f0*/  MUFU.EX2 R69, R69 ;  /* 0x0000004500457308 */ /* 0x000ea20000000800 */
[----:B------:R-:W-:Y:S01]  /*19600*/  LOP3.LUT P6, RZ, R22, 0x2, RZ, 0xc0, !PT ;  /* 0x0000000216ff7812 */ /* 0x000fe200078cc0ff */
[----:B0-----:R-:W-:Y:S01]  /*19610*/  FADD.FTZ R4, R71, R4 ;  /* 0x0000000447047221 */ /* 0x001fe20000010000 */
[----:B------:R-:W-:Y:S02]  /*19620*/  FMNMX.FTZ R6, R46, R6, !PT ;  /* 0x000000062e067209 */ /* 0x000fe40007810000 */
[----:B------:R-:W-:Y:S02]  /*19630*/  FSEL R44, R44, -INF , !P6 ;  /* 0xff8000002c2c7808 */ /* 0x000fe40007000000 */
[----:B------:R-:W-:Y:S01]  /*19640*/  FMNMX.FTZ R6, R41, R6, !PT ;  /* 0x0000000629067209 */ /* 0x000fe20007810000 */
[----:B------:R-:W0:Y:S01]  /*19650*/  MUFU.EX2 R28, R28 ;  /* 0x0000001c001c7308 */ /* 0x000e220000000800 */
[----:B------:R-:W-:Y:S01]  /*19660*/  ISETP.GT.AND P2, PT, R86, 0x71, P5 ;  /* 0x000000715600780c */ /* 0x000fe20002f44270 */
[----:B-1----:R-:W-:Y:S01]  /*19670*/  FADD.FTZ R4, R26, R4 ;  /* 0x000000041a047221 */ /* 0x002fe20000010000 */
[----:B------:R-:W-:-:S02]  /*19680*/  FSEL R43, R43, -INF , !P4 ;  /* 0xff8000002b2b7808 */ /* 0x000fc40006000000 */
[----:B------:R-:W-:Y:S02]  /*19690*/  FMNMX.FTZ R6, R44, R6, !PT ;  /* 0x000000062c067209 */ /* 0x000fe40007810000 */
[C---:B------:R-:W-:Y:S01]  /*196a0*/  ISETP.GT.AND P1, PT, R86.reuse, 0x78, P5 ;  /* 0x000000785600780c */ /* 0x040fe20002f24270 */
[----:B------:R-:W1:Y:S01]  /*196b0*/  MUFU.EX2 R67, R67 ;  /* 0x0000004300437308 */ /* 0x000e620000000800 */
[----:B------:R-:W-:Y:S01]  /*196c0*/  ISETP.LT.OR P2, PT, R85, 0x72, P2 ;  /* 0x000000725500780c */ /* 0x000fe20001741670 */
[----:B--2---:R-:W-:Y:S01]  /*196d0*/  FADD.FTZ R4, R69, R4 ;  /* 0x0000000445047221 */ /* 0x004fe20000010000 */
[----:B------:R-:W-:Y:S02]  /*196e0*/  FMNMX.FTZ R6, R43, R6, !PT ;  /* 0x000000062b067209 */ /* 0x000fe40007810000 */
[----:B------:R-:W-:Y:S02]  /*196f0*/  ISETP.GT.AND P5, PT, R86, 0x79, P5 ;  /* 0x000000795600780c */ /* 0x000fe40002fa4270 */
[----:B------:R-:W-:Y:S01]  /*19700*/  ISETP.LT.OR P1, PT, R85, 0x79, P1 ;  /* 0x000000795500780c */ /* 0x000fe20000f21670 */
[----:B------:R-:W2:Y:S01]  /*19710*/  MUFU.EX2 R30, R30 ;  /* 0x0000001e001e7308 */ /* 0x000ea20000000800 */
[----:B------:R-:W-:Y:S01]  /*19720*/  FSEL R15, R149, -INF , !P2 ;  /* 0xff800000950f7808 */ /* 0x000fe20005000000 */
[----:B0-----:R-:W-:Y:S01]  /*19730*/  FADD.FTZ R4, R28, R4 ;  /* 0x000000041c047221 */ /* 0x001fe20000010000 */
[----:B------:R-:W-:-:S02]  /*19740*/  FMNMX.FTZ R6, R14, R6, !PT ;  /* 0x000000060e067209 */ /* 0x000fc40007810000 */
[----:B------:R-:W-:Y:S02]  /*19750*/  ISETP.LT.OR P5, PT, R85, 0x7a, P5 ;  /* 0x0000007a5500780c */ /* 0x000fe40002fa1670 */
[----:B------:R-:W-:Y:S01]  /*19760*/  FSEL R20, R148, -INF , !P1 ;  /* 0xff80000094147808 */ /* 0x000fe20004800000 */
[----:B------:R-:W0:Y:S01]  /*19770*/  MUFU.EX2 R65, R65 ;  /* 0x0000004100417308 */ /* 0x000e220000000800 */
[----:B------:R-:W-:Y:S01]  /*19780*/  FMNMX.FTZ R6, R15, R6, !PT ;  /* 0x000000060f067209 */ /* 0x000fe20007810000 */
[----:B-1----:R-:W-:Y:S01]  /*19790*/  FADD.FTZ R4, R67, R4 ;  /* 0x0000000443047221 */ /* 0x002fe20000010000 */
[----:B------:R-:W-:Y:S02]  /*197a0*/  FSEL R21, R147, -INF , !P5 ;  /* 0xff80000093157808 */ /* 0x000fe40006800000 */
[----:B------:R-:W-:Y:S02]  /*197b0*/  FMNMX.FTZ R6, R20, R6, !PT ;  /* 0x0000000614067209 */ /* 0x000fe40007810000 */
[----:B------:R-:W-:Y:S01]  /*197c0*/  LOP3.LUT P0, RZ, R22, 0x20000000, RZ, 0xc0, !PT ;  /* 0x2000000016ff7812 */ /* 0x000fe2000780c0ff */
[----:B------:R-:W1:Y:S01]  /*197d0*/  MUFU.EX2 R62, R62 ;  /* 0x0000003e003e7308 */ /* 0x000e620000000800 */
[----:B------:R-:W-:Y:S01]  /*197e0*/  FMNMX.FTZ R6, R21, R6, !PT ;  /* 0x0000000615067209 */ /* 0x000fe20007810000 */
[----:B--2---:R-:W-:-:S04]  /*197f0*/  FADD.FTZ R4, R30, R4 ;  /* 0x000000041e047221 */ /* 0x004fc80000010000 */
[----:B------:R-:W2:Y:S02]  /*19800*/  SHFL.BFLY PT, R13, R6, 0x2, 0x1f ;  /* 0x0c401f00060d7f89 */ /* 0x000ea400000e0000 */
[----:B------:R-:W3:Y:S01]  /*19810*/  MUFU.EX2 R63, R63 ;  /* 0x0000003f003f7308 */ /* 0x000ee20000000800 */
[----:B0-----:R-:W-:-:S07]  /*19820*/  FADD.FTZ R4, R65, R4 ;  /* 0x0000000441047221 */ /* 0x001fce0000010000 */
[----:B------:R-:W0:Y:S01]  /*19830*/  MUFU.EX2 R58, R58 ;  /* 0x0000003a003a7308 */ /* 0x000e220000000800 */
[----:B-1----:R-:W-:-:S07]  /*19840*/  FADD.FTZ R4, R62, R4 ;  /* 0x000000043e047221 */ /* 0x002fce0000010000 */
[----:B------:R-:W1:Y:S01]  /*19850*/  MUFU.EX2 R59, R59 ;  /* 0x0000003b003b7308 */ /* 0x000e620000000800 */
[----:B---3--:R-:W-:Y:S01]  /*19860*/  FADD.FTZ R4, R63, R4 ;  /* 0x000000043f047221 */ /* 0x008fe20000010000 */
[----:B--2---:R-:W-:-:S06]  /*19870*/  FMNMX.FTZ R6, R6, R13, !PT ;  /* 0x0000000d06067209 */ /* 0x004fcc0007810000 */
[----:B------:R-:W2:Y:S01]  /*19880*/  MUFU.EX2 R54, R54 ;  /* 0x0000003600367308 */ /* 0x000ea20000000800 */
[----:B0-----:R-:W-:Y:S01]  /*19890*/  FADD.FTZ R4, R58, R4 ;  /* 0x000000043a047221 */ /* 0x001fe20000010000 */
[----:B------:R-:W0:Y:S06]  /*198a0*/  SHFL.BFLY PT, R13, R6, 0x1, 0x1f ;  /* 0x0c201f00060d7f89 */ /* 0x000e2c00000e0000 */
[----:B------:R-:W3:Y:S01]  /*198b0*/  MUFU.EX2 R55, R55 ;  /* 0x0000003700377308 */ /* 0x000ee20000000800 */
[----:B-1----:R-:W-:-:S07]  /*198c0*/  FADD.FTZ R4, R59, R4 ;  /* 0x000000043b047221 */ /* 0x002fce0000010000 */
[----:B------:R-:W1:Y:S01]  /*198d0*/  MUFU.EX2 R50, R50 ;  /* 0x0000003200327308 */ /* 0x000e620000000800 */
[----:B--2---:R-:W-:-:S07]  /*198e0*/  FADD.FTZ R4, R54, R4 ;  /* 0x0000000436047221 */ /* 0x004fce0000010000 */
[----:B------:R-:W2:Y:S01]  /*198f0*/  MUFU.EX2 R51, R51 ;  /* 0x0000003300337308 */ /* 0x000ea20000000800 */
[----:B---3--:R-:W-:Y:S01]  /*19900*/  FADD.FTZ R4, R55, R4 ;  /* 0x0000000437047221 */ /* 0x008fe20000010000 */
[----:B0-----:R-:W-:-:S04]  /*19910*/  FMNMX.FTZ R6, R6, R13, !PT ;  /* 0x0000000d06067209 */ /* 0x001fc80007810000 */
[----:B------:R-:W-:Y:S02]  /*19920*/  FSETP.NEU.FTZ.AND P1, PT, R6, -INF , PT ;  /* 0xff8000000600780b */ /* 0x000fe40003f3d000 */
[----:B------:R-:W0:Y:S01]  /*19930*/  MUFU.EX2 R40, R40 ;  /* 0x0000002800287308 */ /* 0x000e220000000800 */
[----:B-1----:R-:W-:Y:S01]  /*19940*/  FADD.FTZ R4, R50, R4 ;  /* 0x0000000432047221 */ /* 0x002fe20000010000 */
[----:B------:R-:W-:-:S05]  /*19950*/  FSEL R13, R6, RZ, P1 ;  /* 0x000000ff060d7208 */ /* 0x000fca0000800000 */
[----:B------:R-:W-:Y:S01]  /*19960*/  FADD.FTZ R13, -R13, R8 ;  /* 0x000000080d0d7221 */ /* 0x000fe20000010100 */
[----:B------:R-:W1:Y:S01]  /*19970*/  MUFU.EX2 R47, R47 ;  /* 0x0000002f002f7308 */ /* 0x000e620000000800 */
[----:B--2---:R-:W-:Y:S02]  /*19980*/  FADD.FTZ R4, R51, R4 ;  /* 0x0000000433047221 */ /* 0x004fe40000010000 */
[----:B------:R-:W-:-:S05]  /*19990*/  FMUL.FTZ R13, R13, UR51 ;  /* 0x000000330d0d7c20 */ /* 0x000fca0008410000 */
[----:B------:R2:W-:Y:S01]  /*199a0*/  MUFU.EX2 R8, R80 ;  /* 0x0000005000087308 */ /* 0x0005e20000000800 */
[----:B0-----:R-:W-:-:S07]  /*199b0*/  FADD.FTZ R4, R40, R4 ;  /* 0x0000000428047221 */ /* 0x001fce0000010000 */
[----:B------:R-:W-:Y:S01]  /*199c0*/  MUFU.EX2 R13, R13 ;  /* 0x0000000d000d7308 */ /* 0x000fe20000000800 */
[----:B--2---:R-:W-:Y:S01]  /*199d0*/  FMUL.FTZ R80, R6, UR51 ;  /* 0x0000003306507c20 */ /* 0x004fe20008410000 */
[----:B-1----:R-:W-:-:S04]  /*199e0*/  FADD.FTZ R4, R47, R4 ;  /* 0x000000042f047221 */ /* 0x002fc80000010000 */
[----:B------:R-:W-:Y:S02]  /*199f0*/  FSEL R80, R80, RZ, P1 ;  /* 0x000000ff50507208 */ /* 0x000fe40000800000 */
[----:B------:R-:W-:Y:S03]  /*19a00*/  MUFU.EX2 R42, R42 ;  /* 0x0000002a002a7308 */ /* 0x000fe60000000800 */
        /* <DEDUP_REMOVED lines=103> */
[----:B------:R-:W-:Y:S01]  /*1a080*/  FADD.FTZ R4, R8, R4 ;  /* 0x0000000408047221 */ /* 0x000fe20000010000 */
[----:B-1----:R-:W-:-:S04]  /*1a090*/  FADD.FTZ R3, R20, R3 ;  /* 0x0000000314037221 */ /* 0x002fc80000010000 */
[----:B--2---:R-:W-:Y:S01]  /*1a0a0*/  FADD.FTZ R3, R21, R3 ;  /* 0x0000000315037221 */ /* 0x004fe20000010000 */
[----:B------:R-:W-:Y:S06]  /*1a0b0*/  @!P0 BRA `(.L_x_11560) ;  /* 0x0000000000048947 */ /* 0x000fec0003800000 */
[----:B------:R-:W-:Y:S01]  /*1a0c0*/  BPT.TRAP 0x1 ;  /* 0x000000040000795c */ /* 0x000fe20000300000 */
.L_x_11560:
[----:B------:R-:W2:Y:S04]  /*1a0d0*/  LDL R84, [R1+0x6c] ;  /* 0x00006c0001547983 */ /* 0x000ea80000100800 */
[----:B------:R-:W3:Y:S01]  /*1a0e0*/  LDL R82, [R1+0x4] ;  /* 0x0000040001527983 */ /* 0x000ee20000100800 */
[----:B------:R-:W-:-:S03]  /*1a0f0*/  IMAD R7, R7, 0x8, R2 ;  /* 0x0000000807077824 */ /* 0x000fc600078e0202 */
[----:B------:R-:W4:Y:S04]  /*1a100*/  LDL R81, [R1] ;  /* 0x0000000001517983 */ /* 0x000f280000100800 */
[----:B------:R-:W5:Y:S01]  /*1a110*/  LDL R83, [R1+0x70] ;  /* 0x0000700001537983 */ /* 0x000f620000100800 */
[----:B------:R-:W-:Y:S01]  /*1a120*/  VIADD R7, R7, 0x2d860 ;  /* 0x0002d86007077836 */ /* 0x000fe20000000000 */
[----:B------:R-:W-:-:S04]  /*1a130*/  MOV R80, UR38 ;  /* 0x0000002600507c02 */ /* 0x000fc80008000f00 */
        /* <DEDUP_REMOVED lines=100> */
[----:B------:R-:W-:Y:S02]  /*1a780*/  IMAD.MOV.U32 R9, RZ, RZ, R5 ;  /* 0x000000ffff097224 */ /* 0x000fe400078e0005 */
[----:B------:R-:W-:Y:S02]  /*1a790*/  IMAD.MOV.U32 R10, RZ, RZ, R23 ;  /* 0x000000ffff0a7224 */ /* 0x000fe400078e0017 */
[----:B------:R-:W-:Y:S01]  /*1a7a0*/  IMAD.MOV.U32 R7, RZ, RZ, R18 ;  /* 0x000000ffff077224 */ /* 0x000fe200078e0012 */
[----:B0-----:R-:W-:-:S03]  /*1a7b0*/  NOP ;  /* 0x0000000000007918 */ /* 0x001fc60000000000 */
[----:B--2---:R-:W-:Y:S05]  /*1a7c0*/  @P1 BRA `(.L_x_11561) ;  /* 0xffffffc000881947 */ /* 0x004fea000383ffff */
.L_x_11541:
[----:B------:R-:W-:Y:S05]  /*1a7d0*/  WARPSYNC.ALL ;  /* 0x0000000000007948 */ /* 0x000fea0003800000 */
[----:B------:R-:W-:Y:S06]  /*1a7e0*/  BAR.ARV 0x8, 0x200 ;  /* 0x0208000000007b1d */ /* 0x000fec0000002000 */
[----:B------:R-:W-:Y:S05]  /*1a7f0*/  @!P0 BRA `(.L_x_11562) ;  /* 0x0000000000048947 */ /* 0x000fea0003800000 */
[----:B------:R-:W-:Y:S01]  /*1a800*/  BPT.TRAP 0x1 ;  /* 0x000000040000795c */ /* 0x000fe20000300000 */
.L_x_11562:
[----:B------:R-:W-:Y:S01]  /*1a810*/  IMAD R13, R18, 0x8, R2 ;  /* 0x00000008120d7824 */ /* 0x000fe200078e0202 */
[----:B------:R-:W-:-:S04]  /*1a820*/  SHF.L.U32 R0, R23, 0x1f, RZ ;  /* 0x0000001f17007819 */ /* 0x000fc800000006ff */
[----:B------:R0:W2:Y:S01]  /*1a830*/  SYNCS.PHASECHK.TRANS64.TRYWAIT P1, [R13+URZ+0x2d850], R0 ;  /* 0x02d850000d0075a7 */ /* 0x0000a2000802017f */
[----:B------:R-:W-:Y:S05]  /*1a840*/  @!P0 BRA `(.L_x_11563) ;  /* 0x0000000000048947 */ /* 0x000fea0003800000 */
[----:B------:R-:W-:Y:S01]  /*1a850*/  BPT.TRAP 0x1 ;  /* 0x000000040000795c */ /* 0x000fe20000300000 */
.L_x_11563:
[----:B------:R-:W3:Y:S01]  /*1a860*/  LDL.LU R7, [R1+0x90] ;  /* 0x0000900001077983 */ /* 0x000ee20000300800 */
[----:B------:R-:W-:Y:S02]  /*1a870*/  VIADD R2, R2, 0x400 ;  /* 0x0000040002027836 */ /* 0x000fe40000000000 */
[----:B------:R-:W-:-:S03]  /*1a880*/  IMAD.MOV.U32 R9, RZ, RZ, 0x40000040 ;  /* 0x40000040ff097424 */ /* 0x000fc600078e00ff */
[----:B------:R-:W-:-:S04]  /*1a890*/  SHF.R.U32.HI R2, RZ, 0x4, R2 ;  /* 0x00000004ff027819 */ /* 0x000fc80000011602 */
[----:B------:R-:W-:-:S04]  /*1a8a0*/  LOP3.LUT R2, R2, 0x3fff, RZ, 0xc0, !PT ;  /* 0x00003fff02027812 */ /* 0x000fc800078ec0ff */
[----:B------:R-:W-:Y:S02]  /*1a8b0*/  LOP3.LUT R11, R2, 0x2000000, RZ, 0xfc, !PT ;  /* 0x02000000020b7812 */ /* 0x000fe400078efcff */
[----:B---3--:R-:W-:Y:S01]  /*1a8c0*/  LOP3.LUT R8, R7, 0x10000, RZ, 0xfc, !PT ;  /* 0x0001000007087812 */ /* 0x008fe200078efcff */
[----:B--2---:R-:W-:Y:S06]  /*1a8d0*/  @P1 BRA `(.L_x_11564) ;  /* 0x0000000000081947 */ /* 0x004fec0003800000 */
[----:B------:R-:W2:Y:S02]  /*1a8e0*/  SYNCS.PHASECHK.TRANS64.TRYWAIT P1, [R13+URZ+0x2d850], R0 ;  /* 0x02d850000d0075a7 */ /* 0x000ea4000802017f */
[----:B--2---:R-:W-:Y:S05]  /*1a8f0*/  @!P1 BRA `(.L_x_11565) ;  /* 0x000000a800609947 */ /* 0x004fea0003800000 */
.L_x_11564:
[----:B------:R-:W-:Y:S01]  /*1a900*/  IMAD R10, R18, 0x600, R11 ;  /* 0x00000600120a7824 */ /* 0x000fe200078e020b */
[----:B------:R-:W-:Y:S05]  /*1a910*/  WARPSYNC.ALL ;  /* 0x0000000000007948 */ /* 0x000fea0003800000 */
[----:B------:R-:W-:Y:S01]  /*1a920*/  IMAD.MOV.U32 R11, RZ, RZ, -0x7fffffe0 ;  /* 0x80000020ff0b7424 */ /* 0x000fe200078e00ff */
[C---:B------:R-:W-:Y:S01]  /*1a930*/  R2UR UR4, R8.reuse ;  /* 0x00000000080472ca */ /* 0x040fe200000e0000 */
[----:B------:R-:W-:Y:S01]  /*1a940*/  WARPGROUP.ARRIVE ;  /* 0x00000000000079c5 */ /* 0x000fe20000000000 */
[----:B------:R-:W-:Y:S01]  /*1a950*/  R2UR UR5, R9 ;  /* 0x00000000090572ca */ /* 0x000fe200000e0000 */
[----:B------:R-:W-:Y:S01]  /*1a960*/  VIADD R20, R8, 0x2 ;  /* 0x0000000208147836 */ /* 0x000fe20000000000 */
[C---:B------:R-:W-:Y:S01]  /*1a970*/  R2UR UR6, R10.reuse ;  /* 0x000000000a0672ca */ /* 0x040fe200000e0000 */
[----:B------:R-:W-:Y:S01]  /*1a980*/  VIADD R14, R10, 0x40 ;  /* 0x000000400a0e7836 */ /* 0x000fe20000000000 */
[----:B------:R-:W-:Y:S01]  /*1a990*/  R2UR UR7, R11 ;  /* 0x000000000b0772ca */ /* 0x000fe200000e0000 */
[----:B------:R-:W-:Y:S01]  /*1a9a0*/  IMAD.MOV.U32 R21, RZ, RZ, 0x40000040 ;  /* 0x40000040ff157424 */ /* 0x000fe200078e00ff */
[----:B------:R-:W3:Y:S01]  /*1a9b0*/  SHFL.BFLY PT, R7, R4, 0x2, 0x1f ;  /* 0x0c401f0004077f89 */ /* 0x000ee200000e0000 */
[----:B------:R-:W-:-:S02]  /*1a9c0*/  IMAD.MOV.U32 R15, RZ, RZ, -0x7fffffe0 ;  /* 0x80000020ff0f7424 */ /* 0x000fc400078e00ff */
[----:B------:R-:W-:Y:S01]  /*1a9d0*/  IMAD.MOV.U32 R9, RZ, RZ, 0x40000040 ;  /* 0x40000040ff097424 */ /* 0x000fe200078e00ff */
[----:B0-2---:R-:W0:Y:S01]  /*1a9e0*/  SHFL.BFLY PT, R0, R3, 0x2, 0x1f ;  /* 0x0c401f0003007f89 */ /* 0x005e2200000e0000 */
[----:B------:R-:W-:Y:S02]  /*1a9f0*/  IMAD.MOV.U32 R11, RZ, RZ, -0x7fffffe0 ;  /* 0x80000020ff0b7424 */ /* 0x000fe400078e00ff */
[----:B------:R-:W-:-:S04]  /*1aa00*/  IMAD.MOV.U32 R2, RZ, RZ, RZ ;  /* 0x000000ffff027224 */ /* 0x000fc800078e00ff */
[----:B------:R-:W-:Y:S01]  /*1aa10*/  HGMMA.64x96x16.F32 R88, gdesc[UR4].tnspB, R88, gsb0 ;  /* 0x41600000045879f0 */ /* 0x000fe20008000858 */
[----:B------:R-:W-:Y:S01]  /*1aa20*/  R2UR UR4, R20 ;  /* 0x00000000140472ca */ /* 0x000fe200000e0000 */
[----:B------:R-:W-:Y:S01]  /*1aa30*/  VIADD R20, R8, 0x4 ;  /* 0x0000000408147836 */ /* 0x000fe20000000000 */
[----:B------:R-:W-:Y:S02]  /*1aa40*/  R2UR UR5, R21 ;  /* 0x00000000150572ca */ /* 0x000fe400000e0000 */
[----:B------:R-:W-:Y:S01]  /*1aa50*/  R2UR UR6, R14 ;  /* 0x000000000e0672ca */ /* 0x000fe200000e0000 */
[----:B------:R-:W-:Y:S01]  /*1aa60*/  VIADD R14, R10, 0x80 ;  /* 0x000000800a0e7836 */ /* 0x000fe20000000000 */
[----:B------:R-:W-:Y:S01]  /*1aa70*/  R2UR UR7, R15 ;  /* 0x000000000f0772ca */ /* 0x000fe200000e0000 */
[----:B------:R-:W-:Y:S01]  /*1aa80*/  IMAD.MOV.U32 R15, RZ, RZ, -0x7fffffe0 ;  /* 0x80000020ff0f7424 */ /* 0x000fe200078e00ff */
[----:B------:R-:W-:Y:S01]  /*1aa90*/  MOV R21, 0x40000040 ;  /* 0x4000004000157802 */ /* 0x000fe20000000f00 */
[----:B---3--:R-:W-:Y:S01]  /*1aaa0*/  FADD.FTZ R7, R7, R4 ;  /* 0x0000000407077221 */ /* 0x008fe20000010000 */
[----:B------:R-:W-:Y:S01]  /*1aab0*/  IMAD.MOV.U32 R4, RZ, RZ, RZ ;  /* 0x000000ffff047224 */ /* 0x000fe200078e00ff */
[----:B------:R-:W-:-:S02]  /*1aac0*/  WARPGROUP.DEPBAR.LE gsb0, 0x0 ;  /* 0x00008000000079c5 */ /* 0x000fc40000010000 */
[----:B------:R-:W-:-:S06]  /*1aad0*/  WARPGROUP.ARRIVE ;  /* 0x00000000000079c5 */ /* 0x000fcc0000000000 */
[----:B------:R-:W-:Y:S01]  /*1aae0*/  HGMMA.64x96x16.F32 R88, gdesc[UR4].tnspB, R88, gsb0 ;  /* 0x41600000045879f0 */ /* 0x000fe20008000858 */
[----:B------:R-:W-:Y:S01]  /*1aaf0*/  R2UR UR4, R20 ;  /* 0x00000000140472ca */ /* 0x000fe200000e0000 */
[----:B------:R-:W-:Y:S01]  /*1ab00*/  VIADD R20, R8, 0x6 ;  /* 0x0000000608147836 */ /* 0x000fe20000000000 */
[----:B------:R-:W-:Y:S01]  /*1ab10*/  R2UR UR5, R21 ;  /* 0x00000000150572ca */ /* 0x000fe200000e0000 */
[----:B------:R-:W-:Y:S01]  /*1ab20*/  IMAD.MOV.U32 R21, RZ, RZ, 0x40000040 ;  /* 0x40000040ff157424 */ /* 0x000fe200078e00ff */
[----:B------:R-:W-:Y:S01]  /*1ab30*/  R2UR UR6, R14 ;  /* 0x000000000e0672ca */ /* 0x000fe200000e0000 */
[----:B------:R-:W-:Y:S01]  /*1ab40*/  VIADD R14, R10, 0xc0 ;  /* 0x000000c00a0e7836 */ /* 0x000fe20000000000 */
[----:B------:R-:W-:Y:S01]  /*1ab50*/  R2UR UR7, R15 ;  /* 0x000000000f0772ca */ /* 0x000fe200000e0000 */
[----:B------:R-:W-:Y:S01]  /*1ab60*/  IMAD.MOV.U32 R15, RZ, RZ, -0x7fffffe0 ;  /* 0x80000020ff0f7424 */ /* 0x000fe200078e00ff */
[----:B------:R-:W-:Y:S02]  /*1ab70*/  WARPGROUP.DEPBAR.LE gsb0, 0x0 ;  /* 0x00008000000079c5 */ /* 0x000fe40000010000 */
[----:B------:R-:W-:-:S09]  /*1ab80*/  WARPGROUP.ARRIVE ;  /* 0x00000000000079c5 */ /* 0x000fd20000000000 */
        /* <DEDUP_REMOVED lines=24> */
[C---:B------:R-:W-:Y:S01]  /*1ad10*/  VIADD R20, R8.reuse, 0x604 ;  /* 0x0000060408147836 */ /* 0x040fe20000000000 */
[----:B------:R-:W-:Y:S01]  /*1ad20*/  R2UR UR5, R21 ;  /* 0x00000000150572ca */ /* 0x000fe200000e0000 */
[----:B------:R-:W-:Y:S01]  /*1ad30*/  VIADD R8, R8, 0x606 ;  /* 0x0000060608087836 */ /* 0x000fe20000000000 */
[----:B------:R-:W-:Y:S01]  /*1ad40*/  R2UR UR6, R14 ;  /* 0x000000000e0672ca */ /* 0x000fe200000e0000 */
[C---:B------:R-:W-:Y:S01]  /*1ad50*/  VIADD R14, R10.reuse, 0x180 ;  /* 0x000001800a0e7836 */ /* 0x040fe20000000000 */
[----:B------:R-:W-:Y:S01]  /*1ad60*/  R2UR UR7, R15 ;  /* 0x000000000f0772ca */ /* 0x000fe200000e0000 */
[----:B------:R-:W-:Y:S01]  /*1ad70*/  IMAD.MOV.U32 R15, RZ, RZ, -0x7fffffe0 ;  /* 0x80000020ff0f7424 */ /* 0x000fe200078e00ff */
[----:B------:R-:W-:Y:S01]  /*1ad80*/  MOV R21, 0x40000040 ;  /* 0x4000004000157802 */ /* 0x000fe20000000f00 */
[----:B------:R-:W-:Y:S01]  /*1ad90*/  VIADD R10, R10, 0x1c0 ;  /* 0x000001c00a0a7836 */ /* 0x000fe20000000000 */
[----:B------:R-:W-:-:S02]  /*1ada0*/  WARPGROUP.DEPBAR.LE gsb0, 0x0 ;  /* 0x00008000000079c5 */ /* 0x000fc40000010000 */
[----:B------:R-:W-:-:S07]  /*1adb0*/  WARPGROUP.ARRIVE ;  /* 0x00000000000079c5 */ /* 0x000fce0000000000 */
[----:B------:R-:W-:Y:S01]  /*1adc0*/  HGMMA.64x96x16.F32 R88, gdesc[UR4].tnspB, R88, gsb0 ;  /* 0x41600000045879f0 */ /* 0x000fe20008000858 */
[----:B------:R-:W-:Y:S02]  /*1add0*/  R2UR UR4, R20 ;  /* 0x00000000140472ca */ /* 0x000fe400000e0000 */
[----:B------:R-:W-:Y:S02]  /*1ade0*/  R2UR UR5, R21 ;  /* 0x00000000150572ca */ /* 0x000fe400000e0000 */
[----:B------:R-:W-:Y:S01]  /*1adf0*/  R2UR UR6, R14 ;  /* 0x000000000e0672ca */ /* 0x000fe200000e0000 */
[----:B------:R-:W-:Y:S01]  /*1ae00*/  IMAD.U32 R14, RZ, RZ, UR51 ;  /* 0x00000033ff0e7e24 */ /* 0x000fe2000f8e00ff */
[----:B------:R-:W-:Y:S01]  /*1ae10*/  R2UR UR7, R15 ;  /* 0x000000000f0772ca */ /* 0x000fe200000e0000 */
[----:B------:R-:W-:Y:S02]  /*1ae20*/  WARPGROUP.DEPBAR.LE gsb0, 0x0 ;  /* 0x00008000000079c5 */ /* 0x000fe40000010000 */
[----:B------:R-:W-:-:S10]  /*1ae30*/  WARPGROUP.ARRIVE ;  /* 0x00000000000079c5 */ /* 0x000fd40000000000 */
[----:B------:R-:W-:Y:S01]  /*1ae40*/  HGMMA.64x96x16.F32 R88, gdesc[UR4].tnspB, R88, gsb0 ;  /* 0x41600000045879f0 */ /* 0x000fe20008000858 */
[----:B------:R-:W-:Y:S01]  /*1ae50*/  R2UR UR4, R8 ;  /* 0x00000000080472ca */ /* 0x000fe200000e0000 */
[----:B0-----:R-:W-:Y:S01]  /*1ae60*/  FADD.FTZ R8, R0, R3 ;  /* 0x0000000300087221 */ /* 0x001fe20000010000 */
[----:B------:R-:W-:Y:S01]  /*1ae70*/  R2UR UR5, R9 ;  /* 0x00000000090572ca */ /* 0x000fe200000e0000 */
[----:B------:R-:W0:Y:S01]  /*1ae80*/  SHFL.BFLY PT, R0, R7, 0x1, 0x1f ;  /* 0x0c201f0007007f89 */ /* 0x000e2200000e0000 */
[----:B------:R-:W-:Y:S01]  /*1ae90*/  R2UR UR6, R10 ;  /* 0x000000000a0672ca */ /* 0x000fe200000e0000 */
[----:B------:R-:W-:Y:S01]  /*1aea0*/  IMAD.MOV.U32 R3, RZ, RZ, -0x800000 ;  /* 0xff800000ff037424 */ /* 0x000fe200078e00ff */
[----:B------:R-:W-:Y:S01]  /*1aeb0*/  R2UR UR7, R11 ;  /* 0x000000000b0772ca */ /* 0x000fe200000e0000 */
[----:B------:R-:W2:Y:S01]  /*1aec0*/  SHFL.BFLY PT, R9, R8, 0x1, 0x1f ;  /* 0x0c201f0008097f89 */ /* 0x000ea200000e0000 */
[----:B0-----:R-:W-:Y:S01]  /*1aed0*/  FADD.FTZ R11, R7, R0 ;  /* 0x00000000070b7221 */ /* 0x001fe20000010000 */
[----:B------:R-:W-:-:S02]  /*1aee0*/  IMAD.U32 R7, RZ, RZ, UR51 ;  /* 0x00000033ff077e24 */ /* 0x000fc4000f8e00ff */
[----:B------:R-:W-:Y:S02]  /*1aef0*/  IMAD.MOV.U32 R0, RZ, RZ, -0x800000 ;  /* 0xff800000ff007424 */ /* 0x000fe400078e00ff */
[----:B--2---:R-:W-:Y:S01]  /*1af00*/  FADD.FTZ R12, R8, R9 ;  /* 0x00000009080c7221 */ /* 0x004fe20000010000 */
[----:B------:R-:W-:-:S04]  /*1af10*/  FSETP.NE.FTZ.AND P1, PT, R11, RZ, PT ;  /* 0x000000ff0b00720b */ /* 0x000fc80003f35000 */
[----:B------:R-:W-:-:S09]  /*1af20*/  FSETP.NE.FTZ.AND P2, PT, R12, RZ, PT ;  /* 0x000000ff0c00720b */ /* 0x000fd20003f55000 */
[----:B------:R-:W0:Y:S01]  /*1af30*/  @P1 MUFU.LG2 R9, R11 ;  /* 0x0000000b00091308 */ /* 0x000e220000000c00 */
[----:B------:R-:W-:-:S03]  /*1af40*/  @P1 FMUL.FTZ R8, R7, 0.69314718246459960938 ;  /* 0x3f31721807081820 */ /* 0x000fc60000410000 */
[----:B------:R-:W-:-:S04]  /*1af50*/  @P2 FMUL.FTZ R14, R14, 0.69314718246459960938 ;  /* 0x3f3172180e0e2820 */ /* 0x000fc80000410000 */
[----:B------:R-:W2:Y:S08]  /*1af60*/  @P2 MUFU.LG2 R10, R12 ;  /* 0x0000000c000a2308 */ /* 0x000eb00000000c00 */
[----:B------:R3:W4:Y:S01]  /*1af70*/  @P1 MUFU.RCP R4, R11 ;  /* 0x0000000b00041308 */ /* 0x0007220000001000 */
[----:B0-----:R-:W-:-:S04]  /*1af80*/  @P1 FMUL.FTZ R9, R9, 0.69314718246459960938 ;  /* 0x3f31721809091820 */ /* 0x001fc80000410000 */
[----:B------:R-:W-:-:S03]  /*1af90*/  @P1 FFMA.FTZ R0, R8, R5, R9 ;  /* 0x0000000508001223 */ /* 0x000fc60000010009 */
[----:B------:R3:W0:Y:S01]  /*1afa0*/  @P2 MUFU.RCP R2, R12 ;  /* 0x0000000c00022308 */ /* 0x0006220000001000 */
[----:B--2---:R-:W-:-:S04]  /*1afb0*/  @P2 FMUL.FTZ R7, R10, 0.69314718246459960938 ;  /* 0x3f3172180a072820 */ /* 0x004fc80000410000 */
[----:B------:R-:W-:Y:S01]  /*1afc0*/  @P2 FFMA.FTZ R3, R14, R6, R7 ;  /* 0x000000060e032223 */ /* 0x000fe20000010007 */
[----:B------:R-:W-:Y:S02]  /*1afd0*/  WARPGROUP.DEPBAR.LE gsb0, 0x0 ;  /* 0x00008000000079c5 */ /* 0x000fe40000010000 */
[----:B------:R-:W-:-:S06]  /*1afe0*/  WARPGROUP.ARRIVE ;  /* 0x00000000000079c5 */ /* 0x000fcc0000000000 */
[----:B------:R-:W-:Y:S03]  /*1aff0*/  HGMMA.64x96x16.F32 R88, gdesc[UR4].tnspB, R88, gsb0 ;  /* 0x41600000045879f0 */ /* 0x000fe60008000858 */
[----:B------:R-:W-:Y:S02]  /*1b000*/  WARPGROUP.DEPBAR.LE gsb0, 0x0 ;  /* 0x00008000000079c5 */ /* 0x000fe40000010000 */
[----:B---34-:R-:W-:Y:S05]  /*1b010*/  @!P0 BRA `(.L_x_11566) ;  /* 0x0000000000048947 */ /* 0x018fea0003800000 */
[----:B------:R-:W-:Y:S01]  /*1b020*/  BPT.TRAP 0x1 ;  /* 0x000000040000795c */ /* 0x000fe20000300000 */
.L_x_11566:
        /* <DEDUP_REMOVED lines=59> */
.L_x_11449:
[----:B------:R-:W0:Y:S01]  /*1b3e0*/  S2R R2, SR_TID.X ;  /* 0x0000000000027919 */ /* 0x000e220000002100 */
[----:B------:R-:W-:Y:S05]  /*1b3f0*/  WARPSYNC.ALL ;  /* 0x0000000000007948 */ /* 0x000fea0003800000 */
[----:B0-----:R-:W-:-:S05]  /*1b400*/  VIADD R54, R2, 0xffffff80 ;  /* 0xffffff8002367836 */ /* 0x001fca0000000000 */
[----:B------:R-:W-:-:S04]  /*1b410*/  SHF.R.S32.HI R4, RZ, 0x1f, R54 ;  /* 0x0000001fff047819 */ /* 0x000fc80000011436 */
[----:B------:R-:W-:-:S04]  /*1b420*/  LEA.HI R30, R4, R54, RZ, 0x2 ;  /* 0x00000036041e7211 */ /* 0x000fc800078f10ff */
[----:B-1----:R-:W-:-:S04]  /*1b430*/  LOP3.LUT R42, R30, 0xfffffffc, RZ, 0xc0, !PT ;  /* 0xfffffffc1e2a7812 */ /* 0x002fc800078ec0ff */
[----:B------:R-:W-:-:S05]  /*1b440*/  IADD3 R42, R54, -R42, RZ ;  /* 0x8000002a362a7210 */ /* 0x000fca0007ffe0ff */
[----:B------:R-:W-:-:S04]  /*1b450*/  IMAD.SHL.U32 R40, R42, 0x8, RZ ;  /* 0x000000082a287824 */ /* 0x000fc800078e00ff */
[----:B--2---:R-:W-:Y:S01]  /*1b460*/  VIADD R41, R40, 0x40 ;  /* 0x0000004028297836 */ /* 0x004fe20000000000 */
        /* <DEDUP_REMOVED lines=9> */
[----:B------:R-:W2:Y:S01]  /*1b500*/  LDL R48, [R1+0xa8] ;  /* 0x0000a80001307983 */ /* 0x000ea20000100800 */
[----:B------:R-:W3:Y:S01]  /*1b510*/  S2R R5, SR_SWINHI ;  /* 0x0000000000057919 */ /* 0x000ee20000002f00 */
[-C--:B------:R-:W-:Y:S02]  /*1b520*/  LEA.HI R8, R4, R54.reuse, RZ, 0x4 ;  /* 0x0000003604087211 */ /* 0x080fe400078f20ff */
[----:B------:R-:W4:Y:S02]  /*1b530*/  LDL R56, [R1+0xa4] ;  /* 0x0000a40001387983 */ /* 0x000f240000100800 */
[----:B------:R-:W-:Y:S01]  /*1b540*/  SHF.R.S32.HI R9, RZ, 0x4, R8 ;  /* 0x00000004ff097819 */ /* 0x000fe20000011408 */
[----:B------:R-:W-:Y:S05]  /*1b550*/  WARPSYNC.ALL ;  /* 0x0000000000007948 */ /* 0x000fea0003800000 */
[----:B------:R-:W-:Y:S01]  /*1b560*/  LEA.HI R10, R8, R9, RZ, 0x1 ;  /* 0x00000009080a7211 */ /* 0x000fe200078f08ff */
[----:B------:R-:W-:Y:S01]  /*1b570*/  ULDC.64 UR4, c[0x0][0xc00] ;  /* 0x0003000000047ab9 */ /* 0x000fe20000000a00 */
[----:B------:R-:W-:-:S02]  /*1b580*/  LEA.HI R4, R4, R54, RZ, 0x5 ;  /* 0x0000003604047211 */ /* 0x000fc400078f28ff */
[----:B------:R-:W-:Y:S02]  /*1b590*/  LOP3.LUT R8, R8, 0xfffffff0, RZ, 0xc0, !PT ;  /* 0xfffffff008087812 */ /* 0x000fe400078ec0ff */
[----:B------:R-:W-:Y:S02]  /*1b5a0*/  LOP3.LUT R10, R10, 0x1ffffffe, RZ, 0xc0, !PT ;  /* 0x1ffffffe0a0a7812 */ /* 0x000fe400078ec0ff */
[----:B------:R-:W-:Y:S01]  /*1b5b0*/  SHF.R.S32.HI R11, RZ, 0x5, R4 ;  /* 0x00000005ff0b7819 */ /* 0x000fe20000011404 */
[----:B------:R-:W-:Y:S01]  /*1b5c0*/  IMAD.IADD R8, R54, 0x1, -R8 ;  /* 0x0000000136087824 */ /* 0x000fe200078e0a08 */
[----:B------:R-:W-:Y:S01]  /*1b5d0*/  F2FP.F16.F32.PACK_AB R6, R93, R6 ;  /* 0x000000065d06723e */ /* 0x000fe200000000ff */
[----:B------:R-:W-:Y:S01]  /*1b5e0*/  IMAD.IADD R10, R9, 0x1, -R10 ;  /* 0x00000001090a7824 */ /* 0x000fe200078e0a0a */
[----:B------:R-:W-:Y:S01]  /*1b5f0*/  F2FP.F16.F32.PACK_AB R26, R109, R26 ;  /* 0x0000001a6d1a723e */ /* 0x000fe200000000ff */
[----:B------:R-:W-:Y:S01]  /*1b600*/  IMAD R11, R11, 0x10, R8 ;  /* 0x000000100b0b7824 */ /* 0x000fe200078e0208 */
[----:B------:R-:W-:Y:S01]  /*1b610*/  F2FP.F16.F32.PACK_AB R27, R36, R27 ;  /* 0x0000001b241b723e */ /* 0x000fe200000000ff */
[----:B------:R-:W-:Y:S01]  /*1b620*/  IMAD.SHL.U32 R10, R10, 0x8, RZ ;  /* 0x000000080a0a7824 */ /* 0x000fe200078e00ff */
[----:B------:R-:W-:-:S02]  /*1b630*/  MOV R20, R2 ;  /* 0x0000000200147202 */ /* 0x000fc40000000f00 */
[----:B---3--:R-:W-:Y:S01]  /*1b640*/  MOV R21, R5 ;  /* 0x0000000500157202 */ /* 0x008fe20000000f00 */
[----:B------:R-:W-:-:S04]  /*1b650*/  IMAD.U32 R5, R11, 0x20, R10 ;  /* 0x000000200b057824 */ /* 0x000fc800078e000a */
[----:B------:R-:W-:-:S03]  /*1b660*/  IMAD.WIDE R4, R5, 0x2, R20 ;  /* 0x0000000205047825 */ /* 0x000fc600078e0214 */
[C---:B------:R-:W-:Y:S01]  /*1b670*/  LOP3.LUT R9, R4.reuse, 0x180, RZ, 0xc0, !PT ;  /* 0x0000018004097812 */ /* 0x040fe200078ec0ff */
[----:B------:R-:W-:Y:S01]  /*1b680*/  BAR.SYNC.DEFER_BLOCKING 0x1, 0x180 ;  /* 0x0046000000007b1d */ /* 0x000fe20000010000 */
[C---:B------:R-:W-:Y:S02]  /*1b690*/  IADD3 R37, P4, R4.reuse, 0x20, RZ ;  /* 0x0000002004257810 */ /* 0x040fe40007f9e0ff */
[C---:B------:R-:W-:Y:S02]  /*1b6a0*/  IADD3 R47, P0, R4.reuse, 0x6020, RZ ;  /* 0x00006020042f7810 */ /* 0x040fe40007f1e0ff */
[----:B------:R-:W-:Y:S01]  /*1b6b0*/  SHF.R.U64 R9, R9, 0x3, RZ ;  /* 0x0000000309097819 */ /* 0x000fe200000012ff */
[----:B------:R-:W-:Y:S01]  /*1b6c0*/  IMAD.X R11, RZ, RZ, R5, P4 ;  /* 0x000000ffff0b7224 */ /* 0x000fe200020e0605 */
[----:B------:R-:W-:Y:S02]  /*1b6d0*/  LOP3.LUT R8, R37, 0x180, RZ, 0xc0, !PT ;  /* 0x0000018025087812 */ /* 0x000fe400078ec0ff */
[----:B------:R-:W-:-:S02]  /*1b6e0*/  IADD3 R39, P3, R4, 0x3000, RZ ;  /* 0x0000300004277810 */ /* 0x000fc40007f7e0ff */
[C---:B------:R-:W-:Y:S02]  /*1b6f0*/  IADD3 R43, P2, R4.reuse, 0x3020, RZ ;  /* 0x00003020042b7810 */ /* 0x040fe40007f5e0ff */
[----:B------:R-:W-:Y:S01]  /*1b700*/  IADD3 R45, P1, R4, 0x6000, RZ ;  /* 0x00006000042d7810 */ /* 0x000fe20007f3e0ff */
[--C-:B------:R-:W-:Y:S01]  /*1b710*/  IMAD.X R13, RZ, RZ, R5.reuse, P3 ;  /* 0x000000ffff0d7224 */ /* 0x100fe200018e0605 */
[----:B------:R-:W-:Y:S01]  /*1b720*/  LOP3.LUT R4, R9, R4, RZ, 0x3c, !PT ;  /* 0x0000000409047212 */ /* 0x000fe200078e3cff */
[--C-:B------:R-:W-:Y:S01]  /*1b730*/  IMAD.X R9, RZ, RZ, R5.reuse, P0 ;  /* 0x000000ffff097224 */ /* 0x100fe200000e0605 */
[----:B------:R-:W-:Y:S01]  /*1b740*/  SHF.R.U64 R8, R8, 0x3, RZ ;  /* 0x0000000308087819 */ /* 0x000fe200000012ff */
[--C-:B------:R-:W-:Y:S01]  /*1b750*/  IMAD.X R15, RZ, RZ, R5.reuse, P2 ;  /* 0x000000ffff0f7224 */ /* 0x100fe200010e0605 */
[----:B------:R-:W-:Y:S01]  /*1b760*/  ISETP.NE.U32.AND P0, PT, RZ, UR4, PT ;  /* 0x00000004ff007c0c */ /* 0x000fe2000bf05070 */
[----:B------:R-:W-:Y:S01]  /*1b770*/  IMAD.X R25, RZ, RZ, R5, P1 ;  /* 0x000000ffff197224 */ /* 0x000fe200008e0605 */
[----:B------:R-:W-:-:S02]  /*1b780*/  LOP3.LUT R10, R8, R37, RZ, 0x3c, !PT ;  /* 0x00000025080a7212 */ /* 0x000fc400078e3cff */
[----:B------:R-:W-:Y:S02]  /*1b790*/  LOP3.LUT R8, R39, 0x180, RZ, 0xc0, !PT ;  /* 0x0000018027087812 */ /* 0x000fe400078ec0ff */
[----:B------:R-:W-:Y:S02]  /*1b7a0*/  LOP3.LUT R14, R43, 0x180, RZ, 0xc0, !PT ;  /* 0x000001802b0e7812 */ /* 0x000fe400078ec0ff */
[----:B------:R-:W-:Y:S01]  /*1b7b0*/  ISETP.NE.AND.EX P0, PT, RZ, UR5, PT, P0 ;  /* 0x00000005ff007c0c */ /* 0x000fe2000bf05300 */
[----:B------:R-:W-:Y:S01]  /*1b7c0*/  ULDC.64 UR4, c[0x0][0xc08] ;  /* 0x0003020000047ab9 */ /* 0x000fe20000000a00 */
[----:B------:R-:W-:Y:S02]  /*1b7d0*/  LOP3.LUT R24, R45, 0x180, RZ, 0xc0, !PT ;  /* 0x000001802d187812 */ /* 0x000fe400078ec0ff */
[----:B-1----:R-:W-:Y:S02]  /*1b7e0*/  LOP3.LUT R32, R47, 0x180, RZ, 0xc0, !PT ;  /* 0x000001802f207812 */ /* 0x002fe400078ec0ff */
[----:B------:R-:W-:-:S02]  /*1b7f0*/  ISETP.NE.U32.AND P2, PT, RZ, UR4, PT ;  /* 0x00000004ff007c0c */ /* 0x000fc4000bf45070 */
[----:B------:R-:W-:Y:S02]  /*1b800*/  SHF.R.U64 R8, R8, 0x3, RZ ;  /* 0x0000000308087819 */ /* 0x000fe400000012ff */
[----:B------:R-:W-:Y:S02]  /*1b810*/  SHF.R.U64 R14, R14, 0x3, RZ ;  /* 0x000000030e0e7819 */ /* 0x000fe400000012ff */
[----:B------:R-:W-:Y:S02]  /*1b820*/  SHF.R.U64 R24, R24, 0x3, RZ ;  /* 0x0000000318187819 */ /* 0x000fe400000012ff */
[----:B------:R-:W-:Y:S02]  /*1b830*/  SHF.R.U64 R32, R32, 0x3, RZ ;  /* 0x0000000320207819 */ /* 0x000fe400000012ff */
[----:B------:R-:W-:Y:S02]  /*1b840*/  ISETP.NE.AND.EX P2, PT, RZ, UR5, PT, P2 ;  /* 0x00000005ff007c0c */ /* 0x000fe4000bf45320 */
[----:B------:R-:W-:-:S02]  /*1b850*/  LOP3.LUT R12, R8, R39, RZ, 0x3c, !PT ;  /* 0x00000027080c7212 */ /* 0x000fc400078e3cff */
[----:B------:R-:W-:Y:S02]  /*1b860*/  LOP3.LUT R14, R14, R43, RZ, 0x3c, !PT ;  /* 0x0000002b0e0e7212 */ /* 0x000fe400078e3cff */
[----:B------:R-:W-:Y:S02]  /*1b870*/  LOP3.LUT R24, R24, R45, RZ, 0x3c, !PT ;  /* 0x0000002d18187212 */ /* 0x000fe400078e3cff */
[----:B------:R-:W-:Y:S02]  /*1b880*/  MOV R44, R4 ;  /* 0x00000004002c7202 */ /* 0x000fe40000000f00 */
[----:B------:R-:W-:Y:S02]  /*1b890*/  F2FP.F16.F32.PACK_AB R4, R28, R7 ;  /* 0x000000071c04723e */ /* 0x000fe400000000ff */
[----:B------:R-:W-:Y:S02]  /*1b8a0*/  LOP3.LUT R8, R32, R47, RZ, 0x3c, !PT ;  /* 0x0000002f20087212 */ /* 0x000fe400078e3cff */
[----:B------:R-:W-:-:S02]  /*1b8b0*/  F2FP.F16.F32.PACK_AB R5, R91, R90 ;  /* 0x0000005a5b05723e */ /* 0x000fc400000000ff */
[----:B------:R-:W-:Y:S02]  /*1b8c0*/  F2FP.F16.F32.PACK_AB R7, R95, R94 ;  /* 0x0000005e5f07723e */ /* 0x000fe400000000ff */
[----:B------:R-:W-:Y:S02]  /*1b8d0*/  MOV R32, R12 ;  /* 0x0000000c00207202 */ /* 0x000fe40000000f00 */
[----:B------:R-:W-:Y:S01]  /*1b8e0*/  MOV R39, R14 ;  /* 0x0000000e00277202 */ /* 0x000fe20000000f00 */
[----:B------:R1:W-:Y:S01]  /*1b8f0*/  STSM.16.M88.4 [R44], R4 ;  /* 0x000000042c007844 */ /* 0x0003e20000000200 */
[----:B------:R-:W-:Y:S02]  /*1b900*/  MOV R43, R10 ;  /* 0x0000000a002b7202 */ /* 0x000fe40000000f00 */
[----:B------:R-:W-:Y:S02]  /*1b910*/  MOV R37, R24 ;  /* 0x0000001800257202 */ /* 0x000fe40000000f00 */
[----:B------:R-:W-:-:S02]  /*1b920*/  F2FP.F16.F32.PACK_AB R12, R97, R96 ;  /* 0x00000060610c723e */ /* 0x000fc400000000ff */
[----:B------:R-:W-:Y:S02]  /*1b930*/  F2FP.F16.F32.PACK_AB R13, R38, R31 ;  /* 0x0000001f260d723e */ /* 0x000fe400000000ff */
[----:B------:R-:W-:Y:S02]  /*1b940*/  F2FP.F16.F32.PACK_AB R14, R101, R100 ;  /* 0x00000064650e723e */ /* 0x000fe400000000ff */
[----:B------:R-:W-:Y:S02]  /*1b950*/  F2FP.F16.F32.PACK_AB R15, R29, R102 ;  /* 0x000000661d0f723e */ /* 0x000fe400000000ff */
[----:B------:R-:W-:Y:S01]  /*1b960*/  F2FP.F16.F32.PACK_AB R24, R105, R104 ;  /* 0x000000686918723e */ /* 0x000fe200000000ff */
[----:B------:R-:W2:Y:S01]  /*1b970*/  LDC.64 R28, c[0x0][0xc00] ;  /* 0x00030000ff1c7b82 */ /* 0x000ea20000000a00 */
[----:B------:R-:W-:Y:S01]  /*1b980*/  F2FP.F16.F32.PACK_AB R25, R107, R106 ;  /* 0x0000006a6b19723e */ /* 0x000fe200000000ff */
[----:B------:R3:W-:Y:S01]  /*1b990*/  STSM.16.M88.4 [R43], R12 ;  /* 0x0000000c2b007844 */ /* 0x0007e20000000200 */
[----:B------:R-:W-:Y:S01]  /*1b9a0*/  MOV R31, R8 ;  /* 0x00000008001f7202 */ /* 0x000fe20000000f00 */
[----:B------:R-:W-:Y:S01]  /*1b9b0*/  ULDC UR4, c[0x0][0xa88] ;  /* 0x0002a20000047ab9 */ /* 0x000fe20000000800 */
[----:B-1----:R-:W-:Y:S01]  /*1b9c0*/  F2FP.F16.F32.PACK_AB R4, R113, R112 ;  /* 0x000000707104723e */ /* 0x002fe200000000ff */
[----:B------:R1:W-:Y:S01]  /*1b9d0*/  STSM.16.M88.4 [R32], R24 ;  /* 0x0000001820007844 */ /* 0x0003e20000000200 */
[----:B------:R-:W-:Y:S01]  /*1b9e0*/  F2FP.F16.F32.PACK_AB R5, R115, R114 ;  /* 0x000000727305723e */ /* 0x000fe200000000ff */
[----:B------:R-:W-:Y:S01]  /*1b9f0*/  IMAD.MOV.U32 R44, RZ, RZ, RZ ;  /* 0x000000ffff2c7224 */ /* 0x000fe200078e00ff */
[----:B------:R-:W-:-:S02]  /*1ba00*/  F2FP.F16.F32.PACK_AB R6, R117, R116 ;  /* 0x000000747506723e */ /* 0x000fc400000000ff */
[----:B------:R-:W-:Y:S02]  /*1ba10*/  F2FP.F16.F32.PACK_AB R7, R119, R118 ;  /* 0x000000767707723e */ /* 0x000fe400000000ff */
[----:B------:R-:W-:Y:S02]  /*1ba20*/  F2FP.F16.F32.PACK_AB R8, R121, R120 ;  /* 0x000000787908723e */ /* 0x000fe400000000ff */
[----:B------:R-:W-:Y:S01]  /*1ba30*/  F2FP.F16.F32.PACK_AB R9, R123, R122 ;  /* 0x0000007a7b09723e */ /* 0x000fe200000000ff */
[----:B------:R0:W-:Y:S01]  /*1ba40*/  STSM.16.M88.4 [R39], R4 ;  /* 0x0000000427007844 */ /* 0x0001e20000000200 */
[----:B------:R-:W-:Y:S02]  /*1ba50*/  F2FP.F16.F32.PACK_AB R10, R125, R124 ;  /* 0x0000007c7d0a723e */ /* 0x000fe400000000ff */
[----:B------:R-:W-:Y:S02]  /*1ba60*/  F2FP.F16.F32.PACK_AB R11, R127, R126 ;  /* 0x0000007e7f0b723e */ /* 0x000fe400000000ff */
[----:B---3--:R-:W-:Y:S01]  /*1ba70*/  F2FP.F16.F32.PACK_AB R12, R129, R128 ;  /* 0x00000080810c723e */ /* 0x008fe200000000ff */
[----:B-1----:R-:W0:Y:S01]  /*1ba80*/  @P2 LDC.64 R24, c[0x0][0xc08] ;  /* 0x00030200ff182b82 */ /* 0x002e220000000a00 */
[----:B------:R-:W-:Y:S01]  /*1ba90*/  F2FP.F16.F32.PACK_AB R13, R131, R130 ;  /* 0x00000082830d723e */ /* 0x000fe200000000ff */
[----:B------:R1:W-:Y:S01]  /*1baa0*/  STSM.16.M88.4 [R37], R8 ;  /* 0x0000000825007844 */ /* 0x0003e20000000200 */
[----:B------:R-:W-:-:S02]  /*1bab0*/  F2FP.F16.F32.PACK_AB R14, R133, R132 ;  /* 0x00000084850e723e */ /* 0x000fc400000000ff */
[----:B------:R-:W-:Y:S01]  /*1bac0*/  F2FP.F16.F32.PACK_AB R15, R135, R134 ;  /* 0x00000086870f723e */ /* 0x000fe200000000ff */
[----:B------:R-:W-:Y:S02]  /*1bad0*/  IMAD.U32 R49, RZ, RZ, UR4 ;  /* 0x00000004ff317e24 */ /* 0x000fe4000f8e00ff */
[----:B------:R-:W3:Y:S02]  /*1bae0*/  LDC R32, c[0x0][0xbe8] ;  /* 0x0002fa00ff207b82 */ /* 0x000ee40000000800 */
[----:B------:R0:W-:Y:S01]  /*1baf0*/  STSM.16.M88.4 [R31], R12 ;  /* 0x0000000c1f007844 */ /* 0x0001e20000000200 */
[----:B--2---:R-:W-:-:S05]  /*1bb00*/  IMAD.WIDE R28, R48, 0x4, R28 ;  /* 0x00000004301c7825 */ /* 0x004fca00078e021c */
[----:B------:R-:W-:Y:S01]  /*1bb10*/  BAR.SYNC.DEFER_BLOCKING 0x1, 0x180 ;  /* 0x0046000000007b1d */ /* 0x000fe20000010000 */
[----:B0-----:R-:W-:-:S05]  /*1bb20*/  @P2 IMAD.WIDE R4, R48, 0x4, R24 ;  /* 0x0000000430042825 */ /* 0x001fca00078e0218 */
[----:B------:R0:W5:Y:S01]  /*1bb30*/  @P0 LDG.E R44, desc[UR54][R28.64] ;  /* 0x000000361c2c0981 */ /* 0x000162000c1e1900 */
[----:B---3--:R-:W-:Y:S02]  /*1bb40*/  ISETP.NE.AND P1, PT, R32, 0x1, PT ;  /* 0x000000012000780c */ /* 0x008fe40003f25270 */
[----:B----4-:R-:W-:Y:S01]  /*1bb50*/  SHF.R.S32.HI R46, RZ, 0x1f, R56 ;  /* 0x0000001fff2e7819 */ /* 0x010fe20000011438 */
[----:B------:R0:W5:Y:S10]  /*1bb60*/  @P2 LDG.E R49, desc[UR54][R4.64] ;  /* 0x0000003604312981 */ /* 0x000174000c1e1900 */
[----:B------:R-:W2:Y:S08]  /*1bb70*/  @P1 LDC R6, c[0x0][0xbec] ;  /* 0x0002fb00ff061b82 */ /* 0x000eb00000000800 */
[----:B-1----:R-:W1:Y:S01]  /*1bb80*/  @P1 LDC R9, c[0x0][0xbf0] ;  /* 0x0002fc00ff091b82 */ /* 0x002e620000000800 */
[----:B0-----:R-:W-:Y:S05]  /*1bb90*/  @P2 BRA `(.L_x_11569) ;  /* 0x0000000000102947 */ /* 0x001fea0003800000 */
[----:B------:R-:W-:Y:S05]  /*1bba0*/  @!P0 BRA `(.L_x_11569) ;  /* 0x00000000000c8947 */ /* 0x000fea0003800000 */
[----:B------:R-:W3:Y:S04]  /*1bbb0*/  LDG.E R4, desc[UR54][R28.64] ;  /* 0x000000361c047981 */ /* 0x000ee8000c1e1900 */
[----:B-----5:R-:W3:Y:S02]  /*1bbc0*/  LDG.E R49, desc[UR54][R28.64+0x4] ;  /* 0x000004361c317981 */ /* 0x020ee4000c1e1900 */
[----:B---3--:R-:W-:-:S07]  /*1bbd0*/  IADD3 R49, -R4, R49, RZ ;  /* 0x0000003104317210 */ /* 0x008fce0007ffe1ff */
.L_x_11569:
[----:B------:R-:W3:Y:S01]  /*1bbe0*/  LDL R5, [R1+0x98] ;  /* 0x0000980001057983 */ /* 0x000ee20000100800 */
[----:B------:R-:W-:Y:S01]  /*1bbf0*/  ULDC.64 UR4, c[0x0][0xb90] ;  /* 0x0002e40000047ab9 */ /* 0x000fe20000000a00 */
[----:B------:R-:W0:Y:S01]  /*1bc00*/  S2R R10, SR_TID.X ;  /* 0x00000000000a7919 */ /* 0x000e220000002100 */
[----:B-----5:R-:W-:Y:S02]  /*1bc10*/  SHF.R.S32.HI R45, RZ, 0x1f, R44 ;  /* 0x0000001fff2d7819 */ /* 0x020fe4000001142c */
[----:B------:R-:W-:Y:S01]  /*1bc20*/  SHF.R.S32.HI R43, RZ, 0x2, R30 ;  /* 0x00000002ff2b7819 */ /* 0x000fe2000001141e */
[----:B------:R-:W3:Y:S01]  /*1bc30*/  LDL.LU R54, [R1+0x60] ;  /* 0x0000600001367983 */ /* 0x000ee20000300800 */
[----:B------:R-:W-:Y:S01]  /*1bc40*/  IMAD R4, R46, UR4, RZ ;  /* 0x000000042e047c24 */ /* 0x000fe2000f8e02ff */
[----:B------:R-:W-:Y:S01]  /*1bc50*/  SHF.R.S32.HI R47, RZ, 0x1f, R48 ;  /* 0x0000001fff2f7819 */ /* 0x000fe20000011430 */
[----:B------:R-:W-:Y:S01]  /*1bc60*/  IMAD R49, R49, R32, RZ ;  /* 0x0000002031317224 */ /* 0x000fe200078e02ff */
[----:B------:R-:W4:Y:S01]  /*1bc70*/  LDL R14, [R1+0xac] ;  /* 0x0000ac00010e7983 */ /* 0x000f220000100800 */
[----:B------:R-:W-:Y:S01]  /*1bc80*/  IMAD R11, R56, UR5, R4 ;  /* 0x00000005380b7c24 */ /* 0x000fe2000f8e0204 */
[----:B------:R-:W-:Y:S01]  /*1bc90*/  SEL R47, R47, RZ, !P0 ;  /* 0x000000ff2f2f7207 */ /* 0x000fe20004000000 */
[----:B------:R-:W4:Y:S01]  /*1bca0*/  @P1 LDC R55, c[0x0][0xbec] ;  /* 0x0002fb00ff371b82 */ /* 0x000f220000000800 */
[----:B------:R-:W-:Y:S01]  /*1bcb0*/  SEL R48, R48, RZ, !P0 ;  /* 0x000000ff30307207 */ /* 0x000fe20004000000 */
[----:B0-----:R-:W-:-:S05]  /*1bcc0*/  VIADD R10, R10, 0xffffff80 ;  /* 0xffffff800a0a7836 */ /* 0x001fca0000000000 */
[----:B------:R-:W-:-:S04]  /*1bcd0*/  SHF.R.S32.HI R26, RZ, 0x1f, R10 ;  /* 0x0000001fff1a7819 */ /* 0x000fc8000001140a */
[----:B------:R-:W-:-:S04]  /*1bce0*/  LEA.HI R26, R26, R10, RZ, 0x7 ;  /* 0x0000000a1a1a7211 */ /* 0x000fc800078f38ff */
[----:B------:R-:W-:-:S05]  /*1bcf0*/  LOP3.LUT R26, R26, 0xffffff80, RZ, 0xc0, !PT ;  /* 0xffffff801a1a7812 */ /* 0x000fca00078ec0ff */
[----:B------:R-:W-:Y:S02]  /*1bd00*/  IMAD.IADD R26, R10, 0x1, -R26 ;  /* 0x000000010a1a7824 */ /* 0x000fe400078e0a1a */
[----:B------:R-:W-:Y:S01]  /*1bd10*/  IMAD R42, R42, 0x60, R43 ;  /* 0x000000602a2a7824 */ /* 0x000fe200078e022b */
[----:B------:R-:W-:Y:S01]  /*1bd20*/  BSSY B1, `(.L_x_11570) ;  /* 0x000008b000017945 */ /* 0x000fe20003800000 */
[----:B---3--:R-:W-:Y:S02]  /*1bd30*/  IMAD.IADD R15, R5, 0x1, R54 ;  /* 0x00000001050f7824 */ /* 0x008fe400078e0236 */
[----:B------:R-:W-:Y:S01]  /*1bd40*/  IMAD.WIDE.U32 R4, R56, UR4, R44 ;  /* 0x0000000438047c25 */ /* 0x000fe2000f8e002c */
[----:B------:R-:W-:-:S03]  /*1bd50*/  ULDC.64 UR4, c[0x0][0xb98] ;  /* 0x0002e60000047ab9 */ /* 0x000fc60000000a00 */
[----:B--2---:R-:W-:-:S04]  /*1bd60*/  @P1 IMAD.HI.U32 R6, R15, R6, RZ ;  /* 0x000000060f061227 */ /* 0x004fc800078e00ff */
[----:B------:R-:W-:Y:S01]  /*1bd70*/  IMAD.MOV.U32 R7, RZ, RZ, R15 ;  /* 0x000000ffff077224 */ /* 0x000fe200078e000f */
[----:B-1----:R-:W-:Y:S01]  /*1bd80*/  @P1 SHF.R.U32.HI R7, RZ, R9, R6 ;  /* 0x00000009ff071219 */ /* 0x002fe20000011606 */
[----:B------:R-:W-:Y:S02]  /*1bd90*/  IMAD R9, R43, 0x20, R40 ;  /* 0x000000202b097824 */ /* 0x000fe400078e0228 */
[----:B------:R-:W-:Y:S02]  /*1bda0*/  IMAD.IADD R5, R5, 0x1, R11 ;  /* 0x0000000105057824 */ /* 0x000fe400078e020b */
[----:B------:R-:W-:Y:S02]  /*1bdb0*/  IMAD.MOV R13, RZ, RZ, -R7 ;  /* 0x000000ffff0d7224 */ /* 0x000fe400078e0a07 */
        /* <DEDUP_REMOVED lines=19> */
[----:B----4-:R-:W-:Y:S01]  /*1bef0*/  IMAD.IADD R4, R14, 0x1, R54 ;  /* 0x000000010e047824 */ /* 0x010fe200078e0236 */
[----:B------:R-:W-:Y:S01]  /*1bf00*/  IADD3 R13, P3, R20, 0x3000, RZ ;  /* 0x00003000140d7810 */ /* 0x000fe20007f7e0ff */
[----:B------:R-:W0:Y:S01]  /*1bf10*/  SHFL.IDX PT, R51, R10, RZ, 0x1c1f ;  /* 0x001c1fff0a337589 */ /* 0x000e2200000e0000 */
[----:B------:R-:W-:Y:S01]  /*1bf20*/  LOP3.LUT P0, RZ, R26, 0x3, RZ, 0xc0, !PT ;  /* 0x000000031aff7812 */ /* 0x000fe2000780c0ff */
[----:B------:R-:W-:Y:S02]  /*1bf30*/  ULDC.64 UR4, c[0x0][0xaa0] ;  /* 0x0002a80000047ab9 */ /* 0x000fe40000000a00 */
[----:B------:R-:W-:Y:S04]  /*1bf40*/  SHFL.IDX PT, R52, R6, 0x1, 0x1c1f ;  /* 0x003c1f0006347f89 */ /* 0x000fe800000e0000 */
[----:B------:R-:W1:Y:S01]  /*1bf50*/  SHFL.IDX PT, R53, R10, 0x1, 0x1c1f ;  /* 0x003c1f000a357f89 */ /* 0x000e6200000e0000 */
[----:B------:R-:W-:Y:S01]  /*1bf60*/  IMAD.X R9, RZ, RZ, R21, P2 ;  /* 0x000000ffff097224 */ /* 0x000fe200010e0615 */
[C---:B------:R-:W-:Y:S01]  /*1bf70*/  ISETP.GE.OR P2, PT, R4.reuse, R49, P0 ;  /* 0x000000310400720c */ /* 0x040fe20000746670 */
[----:B------:R-:W-:Y:S01]  /*1bf80*/  VIADD R4, R4, 0x8 ;  /* 0x0000000804047836 */ /* 0x000fe20000000000 */
[----:B------:R-:W-:-:S04]  /*1bf90*/  LOP3.LUT R12, R13, 0x180, RZ, 0xc0, !PT ;  /* 0x000001800d0c7812 */ /* 0x000fc800078ec0ff */
[----:B------:R-:W-:Y:S02]  /*1bfa0*/  ISETP.GE.OR P0, PT, R4, R49, P0 ;  /* 0x000000310400720c */ /* 0x000fe40000706670 */
[----:B------:R-:W-:Y:S02]  /*1bfb0*/  LOP3.LUT R8, R7, 0x180, RZ, 0xc0, !PT ;  /* 0x0000018007087812 */ /* 0x000fe400078ec0ff */
[----:B------:R-:W-:Y:S02]  /*1bfc0*/  SHF.R.U64 R12, R12, 0x3, RZ ;  /* 0x000000030c0c7819 */ /* 0x000fe400000012ff */
[----:B------:R-:W-:Y:S02]  /*1bfd0*/  SHF.R.U64 R8, R8, 0x3, RZ ;  /* 0x0000000308087819 */ /* 0x000fe400000012ff */
[----:B------:R-:W-:Y:S01]  /*1bfe0*/  LOP3.LUT R12, R12, R13, RZ, 0x3c, !PT ;  /* 0x0000000d0c0c7212 */ /* 0x000fe200078e3cff */
[----:B------:R-:W-:Y:S01]  /*1bff0*/  IMAD.X R13, RZ, RZ, R21, P3 ;  /* 0x000000ffff0d7224 */ /* 0x000fe200018e0615 */
[----:B------:R-:W-:Y:S01]  /*1c000*/  LOP3.LUT R8, R8, R7, RZ, 0x3c, !PT ;  /* 0x0000000708087212 */ /* 0x000fe200078e3cff */
[----:B0-----:R-:W-:Y:S01]  /*1c010*/  @!P2 ST.E desc[UR54][R50.64], R0 ;  /* 0x000000003200a985 */ /* 0x001fe2000c101936 */
[----:B------:R-:W-:-:S02]  /*1c020*/  IADD3 R5, P3, R20, 0x7800, RZ ;  /* 0x0000780014057810 */ /* 0x000fc40007f7e0ff */
[C---:B------:R-:W-:Y:S02]  /*1c030*/  IADD3 R25, P5, R20.reuse, 0x4800, RZ ;  /* 0x0000480014197810 */ /* 0x040fe40007fbe0ff */
[C---:B------:R-:W-:Y:S01]  /*1c040*/  IADD3 R29, P4, R20.reuse, 0x6000, RZ ;  /* 0x00006000141d7810 */ /* 0x040fe20007f9e0ff */
[----:B-1----:R0:W-:Y:S01]  /*1c050*/  @!P0 ST.E desc[UR54][R52.64], R3 ;  /* 0x0000000334008985 */ /* 0x0021e2000c101936 */
[----:B------:R-:W-:Y:S01]  /*1c060*/  LOP3.LUT R7, R20, 0x180, RZ, 0xc0, !PT ;  /* 0x0000018014077812 */ /* 0x000fe200078ec0ff */
[----:B------:R-:W-:Y:S01]  /*1c070*/  IMAD R45, R45, UR4, RZ ;  /* 0x000000042d2d7c24 */ /* 0x000fe2000f8e02ff */
[----:B------:R-:W-:Y:S01]  /*1c080*/  LOP3.LUT R4, R5, 0x180, RZ, 0xc0, !PT ;  /* 0x0000018005047812 */ /* 0x000fe200078ec0ff */
[----:B------:R-:W-:Y:S01]  /*1c090*/  IMAD.X R37, RZ, RZ, R21, P3 ;  /* 0x000000ffff257224 */ /* 0x000fe200018e0615 */
[----:B------:R-:W-:Y:S01]  /*1c0a0*/  LOP3.LUT R24, R25, 0x180, RZ, 0xc0, !PT ;  /* 0x0000018019187812 */ /* 0x000fe200078ec0ff */
[----:B------:R-:W-:Y:S01]  /*1c0b0*/  IMAD.IADD R42, R54, 0x1, R42 ;  /* 0x00000001362a7824 */ /* 0x000fe200078e022a */
[----:B------:R-:W-:Y:S01]  /*1c0c0*/  LOP3.LUT R28, R29, 0x180, RZ, 0xc0, !PT ;  /* 0x000001801d1c7812 */ /* 0x000fe200078ec0ff */
[----:B------:R-:W5:Y:S01]  /*1c0d0*/  LD.E.128 R8, desc[UR54][R8.64] ;  /* 0x0000003608087980 */ /* 0x000f62000c101d00 */
[----:B------:R-:W-:Y:S01]  /*1c0e0*/  SHF.R.U64 R7, R7, 0x3, RZ ;  /* 0x0000000307077819 */ /* 0x000fe200000012ff */
[----:B0-----:R-:W0:Y:S01]  /*1c0f0*/  @P1 LDC R53, c[0x0][0xbf0] ;  /* 0x0002fc00ff351b82 */ /* 0x001e220000000800 */
[----:B------:R-:W-:Y:S01]  /*1c100*/  SHF.R.U64 R4, R4, 0x3, RZ ;  /* 0x0000000304047819 */ /* 0x000fe200000012ff */
[----:B------:R-:W-:Y:S01]  /*1c110*/  IMAD R51, R44, UR5, R45 ;  /* 0x000000052c337c24 */ /* 0x000fe2000f8e022d */
[----:B------:R-:W-:Y:S01]  /*1c120*/  SHF.R.U64 R24, R24, 0x3, RZ ;  /* 0x0000000318187819 */ /* 0x000fe200000012ff */
[----:B------:R-:W-:Y:S01]  /*1c130*/  IMAD.WIDE.U32 R44, R44, UR4, RZ ;  /* 0x000000042c2c7c25 */ /* 0x000fe2000f8e00ff */
[----:B------:R-:W-:Y:S01]  /*1c140*/  SHF.R.U64 R28, R28, 0x3, RZ ;  /* 0x000000031c1c7819 */ /* 0x000fe200000012ff */
[----:B------:R-:W-:Y:S01]  /*1c150*/  ULDC.64 UR4, c[0x0][0xae8] ;  /* 0x0002ba0000047ab9 */ /* 0x000fe20000000a00 */
[----:B------:R-:W-:Y:S01]  /*1c160*/  LOP3.LUT R20, R7, R20, RZ, 0x3c, !PT ;  /* 0x0000001407147212 */ /* 0x000fe200078e3cff */
[----:B------:R-:W5:Y:S01]  /*1c170*/  LD.E.128 R12, desc[UR54][R12.64] ;  /* 0x000000360c0c7980 */ /* 0x000f62000c101d00 */
[----:B------:R-:W-:Y:S01]  /*1c180*/  LOP3.LUT R24, R24, R25, RZ, 0x3c, !PT ;  /* 0x0000001918187212 */ /* 0x000fe200078e3cff */
[--C-:B------:R-:W-:Y:S01]  /*1c190*/  IMAD.X R25, RZ, RZ, R21.reuse, P5 ;  /* 0x000000ffff197224 */ /* 0x100fe200028e0615 */
[----:B------:R-:W-:Y:S01]  /*1c1a0*/  LOP3.LUT R28, R28, R29, RZ, 0x3c, !PT ;  /* 0x0000001d1c1c7212 */ /* 0x000fe200078e3cff */
[----:B------:R-:W-:Y:S01]  /*1c1b0*/  IMAD.X R29, RZ, RZ, R21, P4 ;  /* 0x000000ffff1d7224 */ /* 0x000fe200020e0615 */
[----:B------:R-:W-:-:S02]  /*1c1c0*/  LOP3.LUT R36, R4, R5, RZ, 0x3c, !PT ;  /* 0x0000000504247212 */ /* 0x000fc400078e3cff */
[----:B------:R1:W5:Y:S01]  /*1c1d0*/  LD.E.128 R4, desc[UR54][R20.64] ;  /* 0x0000003614047980 */ /* 0x000362000c101d00 */
[----:B------:R-:W-:Y:S02]  /*1c1e0*/  IMAD R46, R46, UR4, RZ ;  /* 0x000000042e2e7c24 */ /* 0x000fe4000f8e02ff */
[----:B------:R-:W-:Y:S01]  /*1c1f0*/  @P1 IMAD.HI.U32 R0, R42, R55, RZ ;  /* 0x000000372a001227 */ /* 0x000fe200078e00ff */
[----:B------:R-:W5:Y:S04]  /*1c200*/  LD.E.128 R24, desc[UR54][R24.64] ;  /* 0x0000003618187980 */ /* 0x000f68000c101d00 */
[----:B------:R-:W5:Y:S01]  /*1c210*/  LD.E.128 R28, desc[UR54][R28.64] ;  /* 0x000000361c1c7980 */ /* 0x000f62000c101d00 */
[----:B-1----:R-:W-:Y:S01]  /*1c220*/  IADD3 R21, R45, R51, RZ ;  /* 0x000000332d157210 */ /* 0x002fe20007ffe0ff */
[----:B------:R-:W-:-:S02]  /*1c230*/  IMAD.MOV.U32 R20, RZ, RZ, R44 ;  /* 0x000000ffff147224 */ /* 0x000fc400078e002c */
[----:B------:R-:W5:Y:S01]  /*1c240*/  LD.E.128 R36, desc[UR54][R36.64] ;  /* 0x0000003624247980 */ /* 0x000f62000c101d00 */
[C---:B------:R-:W-:Y:S02]  /*1c250*/  IMAD R3, R56.reuse, UR5, R46 ;  /* 0x0000000538037c24 */ /* 0x040fe4000f8e022e */
        /* <DEDUP_REMOVED lines=8> */
[----:B------:R-:W-:-:S02]  /*1c2e0*/  IMAD.IADD R21, R21, 0x1, R3 ;  /* 0x0000000115157824 */ /* 0x000fc400078e0203 */
[----:B------:R-:W-:Y:S01]  /*1c2f0*/  IMAD.MOV.U32 R3, RZ, RZ, R42 ;  /* 0x000000ffff037224 */ /* 0x000fe200078e002a */
[----:B0-----:R-:W-:Y:S01]  /*1c300*/  @P1 SHF.R.U32.HI R3, RZ, R53, R0 ;  /* 0x00000035ff031219 */ /* 0x001fe20000011600 */
[----:B------:R-:W-:-:S03]  /*1c310*/  IMAD R47, R47, UR4, RZ ;  /* 0x000000042f2f7c24 */ /* 0x000fc6000f8e02ff */
[--C-:B------:R-:W-:Y:S01]  /*1c320*/  SHF.R.S32.HI R0, RZ, 0x1f, R3.reuse ;  /* 0x0000001fff007819 */ /* 0x100fe20000011403 */
[----:B------:R-:W-:Y:S02]  /*1c330*/  IMAD.MOV R45, RZ, RZ, -R3 ;  /* 0x000000ffff2d7224 */ /* 0x000fe400078e0a03 */
[C---:B------:R-:W-:Y:S02]  /*1c340*/  IMAD R47, R48.reuse, UR5, R47 ;  /* 0x00000005302f7c24 */ /* 0x040fe4000f8e022f */
[----:B------:R-:W-:Y:S01]  /*1c350*/  IMAD.WIDE.U32 R20, R48, UR4, R20 ;  /* 0x0000000430147c25 */ /* 0x000fe2000f8e0014 */
[----:B------:R-:W-:-:S03]  /*1c360*/  ULDC.64 UR4, c[0x0][0xae0] ;  /* 0x0002b80000047ab9 */ /* 0x000fc60000000a00 */
[----:B------:R-:W-:Y:S02]  /*1c370*/  IMAD R0, R0, UR4, RZ ;  /* 0x0000000400007c24 */ /* 0x000fe4000f8e02ff */
[----:B------:R-:W-:Y:S02]  /*1c380*/  IMAD R45, R32, R45, R42 ;  /* 0x0000002d202d7224 */ /* 0x000fe400078e022a */
[----:B------:R-:W-:Y:S02]  /*1c390*/  IMAD.IADD R21, R21, 0x1, R47 ;  /* 0x0000000115157824 */ /* 0x000fe400078e022f */
[C---:B------:R-:W-:Y:S01]  /*1c3a0*/  IMAD R47, R3.reuse, UR5, R0 ;  /* 0x00000005032f7c24 */ /* 0x040fe2000f8e0200 */
[----:B------:R-:W-:Y:S01]  /*1c3b0*/  SHF.R.S32.HI R0, RZ, 0x1f, R45 ;  /* 0x0000001fff007819 */ /* 0x000fe2000001142d */
[----:B------:R-:W-:Y:S01]  /*1c3c0*/  IMAD.WIDE.U32 R20, R3, UR4, R20 ;  /* 0x0000000403147c25 */ /* 0x000fe2000f8e0014 */
[----:B------:R-:W-:-:S03]  /*1c3d0*/  ULDC.64 UR4, c[0x0][0xad8] ;  /* 0x0002b60000047ab9 */ /* 0x000fc60000000a00 */
[----:B------:R-:W-:Y:S02]  /*1c3e0*/  IMAD.IADD R21, R21, 0x1, R47 ;  /* 0x0000000115157824 */ /* 0x000fe400078e022f */
[----:B------:R-:W-:Y:S02]  /*1c3f0*/  IMAD R0, R0, UR4, RZ ;  /* 0x0000000400007c24 */ /* 0x000fe4000f8e02ff */
[----:B------:R-:W-:Y:S02]  /*1c400*/  IMAD.IADD R48, R43, 0x1, R54 ;  /* 0x000000012b307824 */ /* 0x000fe400078e0236 */
[C---:B------:R-:W-:Y:S02]  /*1c410*/  IMAD R3, R45.reuse, UR5, R0 ;  /* 0x000000052d037c24 */ /* 0x040fe4000f8e0200 */
[----:B------:R-:W-:Y:S01]  /*1c420*/  IMAD.WIDE.U32 R20, R45, UR4, R20 ;  /* 0x000000042d147c25 */ /* 0x000fe2000f8e0014 */
[----:B------:R-:W-:Y:S01]  /*1c430*/  ISETP.GE.AND P0, PT, R48, R49, PT ;  /* 0x000000313000720c */ /* 0x000fe20003f06270 */
[----:B------:R-:W-:-:S02]  /*1c440*/  ULDC.64 UR4, c[0x0][0xa80] ;  /* 0x0002a00000047ab9 */ /* 0x000fc40000000a00 */
[----:B------:R-:W-:Y:S01]  /*1c450*/  IMAD.IADD R3, R21, 0x1, R3 ;  /* 0x0000000115037824 */ /* 0x000fe200078e0203 */
[----:B------:R-:W-:Y:S01]  /*1c460*/  LEA R32, P1, R20, UR4, 0x1 ;  /* 0x0000000414207c11 */ /* 0x000fe2000f8208ff */
[----:B------:R-:W-:-:S03]  /*1c470*/  VIADD R0, R2, 0x2d820 ;  /* 0x0002d82002007836 */ /* 0x000fc60000000000 */
[----:B------:R-:W-:Y:S02]  /*1c480*/  LEA.HI.X R3, R20, UR5, R3, 0x1, P1 ;  /* 0x0000000514037c11 */ /* 0x000fe400088f0c03 */
[----:B------:R-:W-:Y:S01]  /*1c490*/  PRMT R0, RZ, 0x654, R0 ;  /* 0x00000654ff007816 */ /* 0x000fe20000000000 */
[----:B------:R-:W-:Y:S01]  /*1c4a0*/  VIADD R51, R40, 0x20 ;  /* 0x0000002028337836 */ /* 0x000fe20000000000 */
[----:B-1----:R0:W1:Y:S02]  /*1c4b0*/  SHFL.IDX PT, R42, R32, RZ, 0x1c1f ;  /* 0x001c1fff202a7589 */ /* 0x00206400000e0000 */
        /* <DEDUP_REMOVED lines=17> */
.L_x_11571:
[----:B------:R-:W-:Y:S05]  /*1c5d0*/  BSYNC B1 ;  /* 0x0000000000017941 */ /* 0x000fea0003800000 */
.L_x_11570:
[----:B0-----:R-:W-:Y:S01]  /*1c5e0*/  VIADD R0, R48, 0x60 ;  /* 0x0000006030007836 */ /* 0x001fe20000000000 */
[----:B---3-5:R0:W3:Y:S04]  /*1c5f0*/  SHFL.IDX PT, R7, R3, 0x1, 0x1c1f ;  /* 0x003c1f0003077f89 */ /* 0x0280e800000e0000 */
        /* <DEDUP_REMOVED lines=17> */
.L_x_11568:
        /* <DEDUP_REMOVED lines=12> */
[----:B------:R-:W-:Y:S02]  /*1c7d0*/  IMAD.U32 R8, RZ, RZ, UR4 ;  /* 0x00000004ff087e24 */ /* 0x000fe4000f8e00ff */
[----:B--2---:R-:W-:-:S04]  /*1c7e0*/  IMAD.WIDE R4, R10, 0x4, R4 ;  /* 0x000000040a047825 */ /* 0x004fc800078e0204 */
[----:B----4-:R-:W-:Y:S01]  /*1c7f0*/  @P1 IMAD.WIDE R6, R10, 0x4, R6 ;  /* 0x000000040a061825 */ /* 0x010fe200078e0206 */
[----:B------:R2:W5:Y:S04]  /*1c800*/  @P0 LDG.E R0, desc[UR54][R4.64] ;  /* 0x0000003604000981 */ /* 0x000568000c1e1900 */
[----:B------:R2:W5:Y:S01]  /*1c810*/  @P1 LDG.E R8, desc[UR54][R6.64] ;  /* 0x0000003606081981 */ /* 0x000562000c1e1900 */
[----:B---3--:R-:W-:Y:S02]  /*1c820*/  ISETP.NE.AND P2, PT, R25, 0x1, PT ;  /* 0x000000011900780c */ /* 0x008fe40003f45270 */
[----:B------:R-:W-:Y:S02]  /*1c830*/  ISETP.GE.AND P3, PT, R54, 0xc0, PT ;  /* 0x000000c03600780c */ /* 0x000fe40003f66270 */
[----:B------:R-:W-:-:S09]  /*1c840*/  SHF.R.S32.HI R9, RZ, 0x1f, R10 ;  /* 0x0000001fff097819 */ /* 0x000fd2000001140a */
[----:B------:R-:W3:Y:S08]  /*1c850*/  @P2 LDC R20, c[0x0][0xbec] ;  /* 0x0002fb00ff142b82 */ /* 0x000ef00000000800 */
[----:B------:R-:W4:Y:S01]  /*1c860*/  @P2 LDC R27, c[0x0][0xbf0] ;  /* 0x0002fc00ff1b2b82 */ /* 0x000f220000000800 */
[----:B--2---:R-:W-:Y:S05]  /*1c870*/  @P1 BRA `(.L_x_11573) ;  /* 0x0000000000101947 */ /* 0x004fea0003800000 */
[----:B------:R-:W-:Y:S05]  /*1c880*/  @!P0 BRA `(.L_x_11573) ;  /* 0x00000000000c8947 */ /* 0x000fea0003800000 */
[----:B------:R-:W2:Y:S04]  /*1c890*/  LDG.E R3, desc[UR54][R4.64] ;  /* 0x0000003604037981 */ /* 0x000ea8000c1e1900 */
[----:B-----5:R-:W2:Y:S02]  /*1c8a0*/  LDG.E R8, desc[UR54][R4.64+0x4] ;  /* 0x0000043604087981 */ /* 0x020ea4000c1e1900 */
[----:B--2---:R-:W-:-:S07]  /*1c8b0*/  IMAD.IADD R8, R8, 0x1, -R3 ;  /* 0x0000000108087824 */ /* 0x004fce00078e0a03 */
.L_x_11573:
[----:B------:R-:W2:Y:S04]  /*1c8c0*/  LDL R26, [R1+0xa4] ;  /* 0x0000a400011a7983 */ /* 0x000ea80000100800 */
[----:B------:R0:W5:Y:S01]  /*1c8d0*/  LDL R24, [R1+0x60] ;  /* 0x0000600001187983 */ /* 0x0001620000100800 */
[----:B------:R-:W-:Y:S01]  /*1c8e0*/  BSSY B1, `(.L_x_11574) ;  /* 0x000002d000017945 */ /* 0x000fe20003800000 */
[----:B------:R-:W-:Y:S02]  /*1c8f0*/  SEL R13, R10, RZ, !P0 ;  /* 0x000000ff0a0d7207 */ /* 0x000fe40004000000 */
[----:B------:R-:W-:Y:S02]  /*1c900*/  SEL R14, R9, RZ, !P0 ;  /* 0x000000ff090e7207 */ /* 0x000fe40004000000 */
[----:B-----5:R-:W-:-:S02]  /*1c910*/  SHF.R.S32.HI R11, RZ, 0x1f, R0 ;  /* 0x0000001fff0b7819 */ /* 0x020fc40000011400 */
[----:B--2---:R-:W-:Y:S01]  /*1c920*/  SHF.R.S32.HI R12, RZ, 0x1f, R26 ;  /* 0x0000001fff0c7819 */ /* 0x004fe2000001141a */
[----:B0-----:R-:W-:Y:S06]  /*1c930*/  @P3 BRA `(.L_x_11575) ;  /* 0x00000000009c3947 */ /* 0x001fec0003800000 */
        /* <DEDUP_REMOVED lines=15> */
[----:B------:R-:W0:Y:S01]  /*1ca30*/  @P0 LDC R15, c[0x0][0xbec] ;  /* 0x0002fb00ff0f0b82 */ /* 0x000e220000000800 */
[----:B------:R-:W-:Y:S02]  /*1ca40*/  IMAD.IADD R5, R5, 0x1, R7 ;  /* 0x0000000105057824 */ /* 0x000fe400078e0207 */
[----:B------:R-:W-:-:S05]  /*1ca50*/  IMAD.WIDE.U32 R4, R13, UR4, R4 ;  /* 0x000000040d047c25 */ /* 0x000fca000f8e0004 */
        /* <DEDUP_REMOVED lines=21> */
.L_x_11575:
[----:B------:R-:W-:Y:S05]  /*1cbb0*/  BSYNC B1 ;  /* 0x0000000000017941 */ /* 0x000fea0003800000 */
.L_x_11574:
[----:B------:R-:W-:Y:S01]  /*1cbc0*/  ULDC.64 UR4, c[0x0][0xaa0] ;  /* 0x0002a80000047ab9 */ /* 0x000fe20000000a00 */
[----:B------:R-:W-:Y:S01]  /*1cbd0*/  SHF.R.S32.HI R21, RZ, 0x2, R30 ;  /* 0x00000002ff157819 */ /* 0x000fe2000001141e */
[----:B0-----:R-:W-:Y:S01]  /*1cbe0*/  IMAD R3, R11, UR4, RZ ;  /* 0x000000040b037c24 */ /* 0x001fe2000f8e02ff */
[----:B------:R-:W-:Y:S01]  /*1cbf0*/  SHF.R.S32.HI R10, RZ, 0x1f, R41 ;  /* 0x0000001fff0a7819 */ /* 0x000fe20000011429 */
[----:B------:R-:W-:-:S04]  /*1cc00*/  IMAD.WIDE.U32 R4, R0, UR4, RZ ;  /* 0x0000000400047c25 */ /* 0x000fc8000f8e00ff */
[----:B------:R-:W-:Y:S02]  /*1cc10*/  IMAD R42, R42, 0x60, R21 ;  /* 0x000000602a2a7824 */ /* 0x000fe400078e0215 */
[----:B------:R-:W-:Y:S01]  /*1cc20*/  IMAD R3, R0, UR5, R3 ;  /* 0x0000000500037c24 */ /* 0x000fe2000f8e0203 */
[----:B------:R-:W-:Y:S01]  /*1cc30*/  ULDC.64 UR4, c[0x0][0xae8] ;  /* 0x0002ba0000047ab9 */ /* 0x000fe20000000a00 */
[----:B------:R-:W-:Y:S02]  /*1cc40*/  IMAD.IADD R9, R24, 0x1, R42 ;  /* 0x0000000118097824 */ /* 0x000fe400078e022a */
[----:B------:R-:W-:Y:S02]  /*1cc50*/  IMAD.IADD R5, R5, 0x1, R3 ;  /* 0x0000000105057824 */ /* 0x000fe400078e0203 */
[----:B------:R-:W-:Y:S02]  /*1cc60*/  IMAD R6, R12, UR4, RZ ;  /* 0x000000040c067c24 */ /* 0x000fe4000f8e02ff */
[----:B---3--:R-:W-:-:S04]  /*1cc70*/  @P2 IMAD.HI.U32 R0, R9, R20, RZ ;  /* 0x0000001409002227 */ /* 0x008fc800078e00ff */
        /* <DEDUP_REMOVED lines=24> */
[----:B------:R-:W-:Y:S01]  /*1ce00*/  VIADD R7, R40, 0x20 ;  /* 0x0000002028077836 */ /* 0x000fe20000000000 */
[C---:B------:R-:W-:Y:S01]  /*1ce10*/  LEA R0, P0, R4.reuse, UR4, 0x1 ;  /* 0x0000000404007c11 */ /* 0x040fe2000f8008ff */
[----:B------:R-:W-:Y:S01]  /*1ce20*/  IMAD.IADD R3, R5, 0x1, R3 ;  /* 0x0000000105037824 */ /* 0x000fe200078e0203 */
[----:B------:R-:W-:Y:S02]  /*1ce30*/  UMOV UR4, 0xffffffff ;  /* 0xffffffff00047882 */ /* 0x000fe40000000000 */
[----:B------:R-:W-:Y:S02]  /*1ce40*/  SHF.R.S32.HI R20, RZ, 0x1f, R7 ;  /* 0x0000001fff147819 */ /* 0x000fe40000011407 */
[----:B------:R-:W-:Y:S01]  /*1ce50*/  LEA.HI.X R4, R4, UR5, R3, 0x1, P0 ;  /* 0x0000000504047c11 */ /* 0x000fe200080f0c03 */
[----:B------:R-:W-:Y:S06]  /*1ce60*/  BRA.DIV UR4, `(.L_x_11576) ;  /* 0x0000008604187947 */ /* 0x000fec000b800000 */
[----:B------:R0:W2:Y:S04]  /*1ce70*/  SHFL.IDX PT, R3, R4, RZ, 0x1c1f ;  /* 0x001c1fff04037589 */ /* 0x0000a800000e0000 */
[----:B------:R0:W3:Y:S02]  /*1ce80*/  SHFL.IDX PT, R14, R0, RZ, 0x1c1f ;  /* 0x001c1fff000e7589 */ /* 0x0000e400000e0000 */
.L_x_11754:
[----:B------:R-:W-:Y:S01]  /*1ce90*/  IMAD R25, R8, R25, RZ ;  /* 0x0000001908197224 */ /* 0x000fe200078e02ff */
[----:B------:R-:W-:Y:S01]  /*1cea0*/  IADD3 R6, R21, R24, RZ ;  /* 0x0000001815067210 */ /* 0x000fe20007ffe0ff */
[----:B------:R-:W-:Y:S03]  /*1ceb0*/  BSSY B1, `(.L_x_11577) ;  /* 0x0000010000017945 */ /* 0x000fe60003800000 */
[----:B------:R-:W-:-:S13]  /*1cec0*/  ISETP.GE.AND P0, PT, R6, R25, PT ;  /* 0x000000190600720c */ /* 0x000fda0003f06270 */
[----:B------:R-:W-:Y:S05]  /*1ced0*/  @P0 BRA `(.L_x_11578) ;  /* 0x0000000000340947 */ /* 0x000fea0003800000 */
[----:B------:R-:W-:Y:S02]  /*1cee0*/  ULDC UR4, c[0x0][0xac8] ;  /* 0x0002b20000047ab9 */ /* 0x000fe40000000800 */
[----:B------:R-:W-:Y:S02]  /*1cef0*/  ISETP.GE.AND P2, PT, R40, UR4, PT ;  /* 0x0000000428007c0c */ /* 0x000fe4000bf46270 */
[----:B------:R-:W-:Y:S02]  /*1cf00*/  ISETP.GE.AND P3, PT, R7, UR4, PT ;  /* 0x0000000407007c0c */ /* 0x000fe4000bf66270 */
[----:B------:R-:W-:-:S09]  /*1cf10*/  ISETP.GE.AND P4, PT, R41, UR4, PT ;  /* 0x0000000429007c0c */ /* 0x000fd2000bf86270 */
[----:B--2---:R-:W-:Y:S02]  /*1cf20*/  @!P2 IMAD.MOV.U32 R15, RZ, RZ, R3 ;  /* 0x000000ffff0fa224 */ /* 0x004fe400078e0003 */
[-C--:B---3--:R-:W-:Y:S02]  /*1cf30*/  @!P3 LEA R12, P0, R7, R14.reuse, 0x1 ;  /* 0x0000000e070cb211 */ /* 0x088fe400078008ff */
[----:B------:R-:W-:Y:S01]  /*1cf40*/  @!P4 LEA R26, P1, R41, R14, 0x1 ;  /* 0x0000000e291ac211 */ /* 0x000fe200078208ff */
[----:B------:R-:W-:Y:S01]  /*1cf50*/  @!P2 IMAD.WIDE R8, R40, 0x2, R14 ;  /* 0x000000022808a825 */ /* 0x000fe200078e020e */
[-C--:B------:R-:W-:Y:S02]  /*1cf60*/  @!P3 LEA.HI.X R13, R7, R3.reuse, R20, 0x1, P0 ;  /* 0x00000003070db211 */ /* 0x080fe400000f0c14 */
[----:B------:R-:W-:Y:S02]  /*1cf70*/  @!P4 LEA.HI.X R27, R41, R3, R10, 0x1, P1 ;  /* 0x00000003291bc211 */ /* 0x000fe400008f0c0a */
[----:B------:R4:W-:Y:S04]  /*1cf80*/  @!P2 ST.E.128 desc[UR54][R8.64], RZ ;  /* 0x000000ff0800a985 */ /* 0x0009e8000c101d36 */
[----:B------:R4:W-:Y:S04]  /*1cf90*/  @!P3 ST.E.128 desc[UR54][R12.64], RZ ;  /* 0x000000ff0c00b985 */ /* 0x0009e8000c101d36 */
[----:B------:R4:W-:Y:S02]  /*1cfa0*/  @!P4 ST.E.128 desc[UR54][R26.64], RZ ;  /* 0x000000ff1a00c985 */ /* 0x0009e4000c101d36 */
.L_x_11578:
[----:B------:R-:W-:Y:S05]  /*1cfb0*/  BSYNC B1 ;  /* 0x0000000000017941 */ /* 0x000fea0003800000 */
.L_x_11577:
[----:B------:R-:W-:-:S03]  /*1cfc0*/  UMOV UR4, 0xffffffff ;  /* 0xffffffff00047882 */ /* 0x000fc60000000000 */
[----:B------:R-:W-:Y:S05]  /*1cfd0*/  BRA.DIV UR4, `(.L_x_11579) ;  /* 0x0000008204f07947 */ /* 0x000fea000b800000 */
[----:B--2---:R2:W0:Y:S04]  /*1cfe0*/  SHFL.IDX PT, R3, R4, 0x1, 0x1c1f ;  /* 0x003c1f0004037f89 */ /* 0x00442800000e0000 */
[----:B---3--:R2:W3:Y:S02]  /*1cff0*/  SHFL.IDX PT, R14, R0, 0x1, 0x1c1f ;  /* 0x003c1f00000e7f89 */ /* 0x0084e400000e0000 */
.L_x_11758:
[----:B0-2---:R-:W-:-:S05]  /*1d000*/  VIADD R0, R6, 0x60 ;  /* 0x0000006006007836 */ /* 0x005fca0000000000 */
[----:B------:R-:W-:-:S13]  /*1d010*/  ISETP.GE.AND P0, PT, R0, R25, PT ;  /* 0x000000190000720c */ /* 0x000fda0003f06270 */
[----:B------:R-:W-:Y:S05]  /*1d020*/  @P0 BRA `(.L_x_11572) ;  /* 0x0000000000340947 */ /* 0x000fea0003800000 */
[----:B------:R-:W-:Y:S02]  /*1d030*/  ULDC UR4, c[0x0][0xac8] ;  /* 0x0002b20000047ab9 */ /* 0x000fe40000000800 */
[----:B------:R-:W-:Y:S02]  /*1d040*/  ISETP.GE.AND P2, PT, R40, UR4, PT ;  /* 0x0000000428007c0c */ /* 0x000fe4000bf46270 */
[----:B------:R-:W-:Y:S02]  /*1d050*/  ISETP.GE.AND P3, PT, R7, UR4, PT ;  /* 0x0000000407007c0c */ /* 0x000fe4000bf66270 */
[----:B------:R-:W-:-:S09]  /*1d060*/  ISETP.GE.AND P4, PT, R41, UR4, PT ;  /* 0x0000000429007c0c */ /* 0x000fd2000bf86270 */
[----:B------:R-:W-:Y:S02]  /*1d070*/  @!P2 IMAD.MOV.U32 R15, RZ, RZ, R3 ;  /* 0x000000ffff0fa224 */ /* 0x000fe400078e0003 */
[-C--:B---3--:R-:W-:Y:S02]  /*1d080*/  @!P3 LEA R6, P0, R7, R14.reuse, 0x1 ;  /* 0x0000000e0706b211 */ /* 0x088fe400078008ff */
[----:B----4-:R-:W-:Y:S01]  /*1d090*/  @!P4 LEA R8, P1, R41, R14, 0x1 ;  /* 0x0000000e2908c211 */ /* 0x010fe200078208ff */
[----:B------:R-:W-:Y:S01]  /*1d0a0*/  @!P2 IMAD.WIDE R4, R40, 0x2, R14 ;  /* 0x000000022804a825 */ /* 0x000fe200078e020e */
[-C--:B------:R-:W-:Y:S02]  /*1d0b0*/  @!P3 LEA.HI.X R7, R7, R3.reuse, R20, 0x1, P0 ;  /* 0x000000030707b211 */ /* 0x080fe400000f0c14 */
[----:B------:R-:W-:Y:S02]  /*1d0c0*/  @!P4 LEA.HI.X R9, R41, R3, R10, 0x1, P1 ;  /* 0x000000032909c211 */ /* 0x000fe400008f0c0a */
[----:B------:R0:W-:Y:S04]  /*1d0d0*/  @!P2 ST.E.128 desc[UR54][R4.64], RZ ;  /* 0x000000ff0400a985 */ /* 0x0001e8000c101d36 */
[----:B------:R0:W-:Y:S04]  /*1d0e0*/  @!P3 ST.E.128 desc[UR54][R6.64], RZ ;  /* 0x000000ff0600b985 */ /* 0x0001e8000c101d36 */
[----:B------:R0:W-:Y:S02]  /*1d0f0*/  @!P4 ST.E.128 desc[UR54][R8.64], RZ ;  /* 0x000000ff0800c985 */ /* 0x0001e4000c101d36 */
.L_x_11572:
[----:B------:R-:W-:Y:S05]  /*1d100*/  BSYNC B0 ;  /* 0x0000000000007941 */ /* 0x000fea0003800000 */
.L_x_11567:
[----:B------:R-:W-:Y:S02]  /*1d110*/  ULDC UR4, c[0x0][0xc3c] ;  /* 0x00030f0000047ab9 */ /* 0x000fe40000000800 */
[----:B-1----:R-:W-:-:S13]  /*1d120*/  ISETP.GE.AND P0, PT, R35, UR4, PT ;  /* 0x0000000423007c0c */ /* 0x002fda000bf06270 */
[----:B------:R-:W-:Y:S05]  /*1d130*/  @!P0 BRA `(.L_x_11580) ;  /* 0xfffffe4000788947 */ /* 0x000fea000383ffff */
[----:B------:R-:W-:Y:S05]  /*1d140*/  BRA `(.L_x_11364) ;  /* 0x0000007400447947 */ /* 0x000fea0003800000 */
.L_x_11362:
        /* <DEDUP_REMOVED lines=16> */
.L_x_11581:
        /* <DEDUP_REMOVED lines=42> */
.L_x_11587:
        /* <DEDUP_REMOVED lines=12> */
.L_x_11586:
[----:B------:R-:W-:Y:S05]  /*1d5b0*/  BSYNC B0 ;  /* 0x0000000000007941 */ /* 0x000fea0003800000 */
.L_x_11585:
        /* <DEDUP_REMOVED lines=21> */
.L_x_11583:
        /* <DEDUP_REMOVED lines=16> */
[----:B------:R-:W0:Y:S02]  /*1d810*/  F2I.FTZ.U32.TRUNC.NTZ R3, R11 ;  /* 0x0000000b00037305 */ /* 0x000e24000021f000 */
[----:B0-----:R-:W-:Y:S01]  /*1d820*/  IMAD.MOV R11, RZ, RZ, -R3 ;  /* 0x000000ffff0b7224 */ /* 0x001fe200078e0a03 */
[----:B------:R-:W-:Y:S06]  /*1d830*/  @!P0 BRA `(.L_x_11588) ;  /* 0x0000000000088947 */ /* 0x000fec0003800000 */
[----:B------:R-:W-:-:S05]  /*1d840*/  VIADD R9, R15, 0xffffffff ;  /* 0xffffffff0f097836 */ /* 0x000fca0000000000 */
[----:B------:R0:W1:Y:S02]  /*1d850*/  SHFL.IDX PT, R16, R6, R9, 0x1f ;  /* 0x00001f0906107589 */ /* 0x00006400000e0000 */
.L_x_11588:
[----:B-1----:R-:W-:Y:S01]  /*1d860*/  IMAD R16, R16, UR5, R13 ;  /* 0x0000000510107c24 */ /* 0x002fe2000f8e020d */
[----:B------:R-:W-:Y:S01]  /*1d870*/  IABS R10, R4 ;  /* 0x00000004000a7213 */ /* 0x000fe20000000000 */
[----:B------:R-:W-:Y:S02]  /*1d880*/  IMAD R11, R11, R8, RZ ;  /* 0x000000080b0b7224 */ /* 0x000fe400078e02ff */
[----:B------:R-:W-:Y:S01]  /*1d890*/  IMAD.MOV.U32 R2, RZ, RZ, RZ ;  /* 0x000000ffff027224 */ /* 0x000fe200078e00ff */
[----:B0-----:R-:W-:Y:S01]  /*1d8a0*/  IADD3 R9, -R16, UR6, RZ ;  /* 0x0000000610097c10 */ /* 0x001fe2000fffe1ff */
[----:B------:R-:W-:Y:S02]  /*1d8b0*/  IMAD.MOV R10, RZ, RZ, -R10 ;  /* 0x000000ffff0a7224 */ /* 0x000fe400078e0a0a */
[----:B------:R-:W-:Y:S01]  /*1d8c0*/  IMAD.HI.U32 R2, R3, R11, R2 ;  /* 0x0000000b03027227 */ /* 0x000fe200078e0002 */
[----:B------:R-:W-:-:S05]  /*1d8d0*/  IABS R6, R9 ;  /* 0x0000000900067213 */ /* 0x000fca0000000000 */
        /* <DEDUP_REMOVED lines=27> */
[----:B------:R-:W-:Y:S01]  /*1da90*/  IMAD R9, R11, R8, RZ ;  /* 0x000000080b097224 */ /* 0x000fe200078e02ff */
[----:B------:R-:W-:-:S03]  /*1daa0*/  IABS R11, R4 ;  /* 0x00000004000b7213 */ /* 0x000fc60000000000 */
[----:B------:R-:W-:-:S04]  /*1dab0*/  IMAD.HI.U32 R2, R3, R9, R2 ;  /* 0x0000000903027227 */ /* 0x000fc800078e0002 */
[----:B------:R-:W-:Y:S02]  /*1dac0*/  IMAD.MOV.U32 R9, RZ, RZ, R11 ;  /* 0x000000ffff097224 */ /* 0x000fe400078e000b */
        /* <DEDUP_REMOVED lines=19> */
.L_x_11584:
[----:B------:R-:W-:Y:S02]  /*1dc00*/  IMAD.MOV.U32 R17, RZ, RZ, RZ ;  /* 0x000000ffff117224 */ /* 0x000fe400078e00ff */
[----:B------:R-:W-:Y:S02]  /*1dc10*/  IMAD.U32 R16, RZ, RZ, UR6 ;  /* 0x00000006ff107e24 */ /* 0x000fe4000f8e00ff */
[----:B------:R-:W-:-:S07]  /*1dc20*/  IMAD.MOV.U32 R18, RZ, RZ, RZ ;  /* 0x000000ffff127224 */ /* 0x000fce00078e00ff */
.L_x_11589:
[----:B------:R-:W-:-:S13]  /*1dc30*/  ISETP.NE.AND P0, PT, R5, RZ, PT ;  /* 0x000000ff0500720c */ /* 0x000fda0003f05270 */
[----:B------:R-:W0:Y:S01]  /*1dc40*/  @!P0 S2R R3, SR_CgaCtaId ;  /* 0x0000000000038919 */ /* 0x000e220000008800 */
[----:B------:R-:W-:-:S04]  /*1dc50*/  @!P0 MOV R0, 0x400 ;  /* 0x0000040000008802 */ /* 0x000fc80000000f00 */
[----:B0-----:R-:W-:-:S05]  /*1dc60*/  @!P0 LEA R0, R3, R0, 0x18 ;  /* 0x0000000003008211 */ /* 0x001fca00078ec0ff */
[----:B------:R1:W-:Y:S01]  /*1dc70*/  @!P0 STS.128 [R0+0x2d8d0], R16 ;  /* 0x02d8d01000008388 */ /* 0x0003e20000000c00 */
[----:B------:R-:W-:Y:S06]  /*1dc80*/  BAR.ARV 0x5, 0x200 ;  /* 0x0148000000007b1d */ /* 0x000fec0000002000 */
.L_x_11582:
[----:B-1----:R-:W-:Y:S01]  /*1dc90*/  IMAD.MOV.U32 R0, RZ, RZ, 0x1 ;  /* 0x00000001ff007424 */ /* 0x002fe200078e00ff */
[----:B------:R-:W-:Y:S01]  /*1dca0*/  ULDC UR4, c[0x0][0xc3c] ;  /* 0x00030f0000047ab9 */ /* 0x000fe20000000800 */
[----:B------:R-:W-:Y:S01]  /*1dcb0*/  IMAD.MOV.U32 R25, RZ, RZ, RZ ;  /* 0x000000ffff197224 */ /* 0x000fe200078e00ff */
[----:B0-----:R-:W-:Y:S02]  /*1dcc0*/  ISETP.GE.AND P0, PT, R19, UR4, PT ;  /* 0x0000000413007c0c */ /* 0x001fe4000bf06270 */
[----:B------:R0:W-:Y:S04]  /*1dcd0*/  STL [R1], R0 ;  /* 0x0000000001007387 */ /* 0x0001e80000100800 */
[----:B------:R0:W-:Y:S07]  /*1dce0*/  STL [R1+0x4c], RZ ;  /* 0x00004cff01007387 */ /* 0x0001ee0000100800 */
[----:B------:R-:W-:Y:S05]  /*1dcf0*/  @P0 BRA `(.L_x_11590) ;  /* 0x0000006400740947 */ /* 0x000fea0003800000 */
[----:B------:R-:W1:Y:S01]  /*1dd00*/  S2R R7, SR_TID.X ;  /* 0x0000000000077919 */ /* 0x000e620000002100 */
[----:B------:R-:W2:Y:S01]  /*1dd10*/  S2UR UR5, SR_CgaCtaId ;  /* 0x00000000000579c3 */ /* 0x000ea20000008800 */
[----:B------:R-:W-:Y:S01]  /*1dd20*/  UMOV UR4, 0x400 ;  /* 0x0000040000047882 */ /* 0x000fe20000000000 */
[----:B------:R-:W-:Y:S01]  /*1dd30*/  BSSY B8, `(.L_x_11590) ;  /* 0x0000659000087945 */ /* 0x000fe20003800000 */
[----:B------:R-:W-:Y:S01]  /*1dd40*/  IMAD.MOV.U32 R27, RZ, RZ, RZ ;  /* 0x000000ffff1b7224 */ /* 0x000fe200078e00ff */
[----:B------:R-:W-:Y:S01]  /*1dd50*/  ULDC.64 UR40, c[0x0][0x198] ;  /* 0x0000660000287ab9 */ /* 0x000fe20000000a00 */
[----:B------:R-:W-:Y:S01]  /*1dd60*/  IMAD.MOV.U32 R25, RZ, RZ, RZ ;  /* 0x000000ffff197224 */ /* 0x000fe200078e00ff */
[----:B------:R-:W-:Y:S01]  /*1dd70*/  ULOP3.LUT UR38, UR36, 0x2, URZ, 0xfc, !UPT ;  /* 0x0000000224267892 */ /* 0x000fe2000f8efc3f */
[----:B------:R-:W-:Y:S01]  /*1dd80*/  ULDC UR37, c[0x0][0xc] ;  /* 0x0000030000257ab9 */ /* 0x000fe20000000800 */
[----:B--2---:R-:W-:-:S06]  /*1dd90*/  ULEA UR4, UR5, UR4, 0x18 ;  /* 0x0000000405047291 */ /* 0x004fcc000f8ec03f */
[----:B------:R-:W-:Y:S01]  /*1dda0*/  IMAD.U32 R23, RZ, RZ, UR4 ;  /* 0x00000004ff177e24 */ /* 0x000fe2000f8e00ff */
[C---:B-1----:R-:W-:Y:S01]  /*1ddb0*/  LOP3.LUT R6, R7.reuse, 0x7f, RZ, 0xc0, !PT ;  /* 0x0000007f07067812 */ /* 0x042fe200078ec0ff */
[----:B0-----:R-:W-:-:S04]  /*1ddc0*/  IMAD.SHL.U32 R0, R7, 0x8, RZ ;  /* 0x0000000807007824 */ /* 0x001fc800078e00ff */
[----:B------:R-:W-:Y:S01]  /*1ddd0*/  IMAD.SHL.U32 R4, R6, 0x8, RZ ;  /* 0x0000000806047824 */ /* 0x000fe200078e00ff */
[C---:B------:R-:W-:Y:S02]  /*1dde0*/  LOP3.LUT R3, R0.reuse, 0x20, RZ, 0xc0, !PT ;  /* 0x0000002000037812 */ /* 0x040fe400078ec0ff */
[----:B------:R-:W-:Y:S02]  /*1ddf0*/  LOP3.LUT R2, R0, 0xd8, RZ, 0xc0, !PT ;  /* 0x000000d800027812 */ /* 0x000fe400078ec0ff */
[----:B------:R-:W-:Y:S01]  /*1de00*/  LOP3.LUT R3, R3, 0x300, R4, 0xf8, !PT ;  /* 0x0000030003037812 */ /* 0x000fe200078ef804 */
[----:B------:R-:W-:Y:S01]  /*1de10*/  IMAD.MOV.U32 R4, RZ, RZ, 0x1 ;  /* 0x00000001ff047424 */ /* 0x000fe200078e00ff */
[----:B------:R-:W-:Y:S02]  /*1de20*/  LOP3.LUT R2, R2, 0x18, R7, 0x78, !PT ;  /* 0x0000001802027812 */ /* 0x000fe400078e7807 */
[----:B------:R-:W-:Y:S02]  /*1de30*/  LOP3.LUT R0, R0, 0x18, RZ, 0xc0, !PT ;  /* 0x0000001800007812 */ /* 0x000fe400078ec0ff */
[----:B------:R-:W-:Y:S01]  /*1de40*/  LOP3.LUT R5, R3, R2, RZ, 0xfc, !PT ;  /* 0x0000000203057212 */ /* 0x000fe200078efcff */
[----:B------:R-:W-:Y:S01]  /*1de50*/  IMAD.SHL.U32 R2, R7, 0x20, RZ ;  /* 0x0000002007027824 */ /* 0x000fe200078e00ff */
[----:B------:R-:W-:Y:S01]  /*1de60*/  SHF.R.U32.HI R3, RZ, 0x2, R6 ;  /* 0x00000002ff037819 */ /* 0x000fe20000011606 */
[----:B------:R-:W-:-:S02]  /*1de70*/  IMAD.MOV.U32 R6, RZ, RZ, 0x1 ;  /* 0x00000001ff067424 */ /* 0x000fc400078e00ff */
[----:B------:R-:W-:Y:S01]  /*1de80*/  STL [R1+0x14], R5 ;  /* 0x0000140501007387 */ /* 0x000fe20000100800 */
[----:B------:R-:W-:-:S03]  /*1de90*/  LOP3.LUT R2, R2, 0x60, RZ, 0xc0, !PT ;  /* 0x0000006002027812 */ /* 0x000fc600078ec0ff */
[----:B------:R-:W-:Y:S04]  /*1dea0*/  STL [R1+0x4c], RZ ;  /* 0x00004cff01007387 */ /* 0x000fe80000100800 */
[----:B------:R0:W-:Y:S04]  /*1deb0*/  STL [R1+0x4], R4 ;  /* 0x0000040401007387 */ /* 0x0001e80000100800 */
[----:B------:R1:W-:Y:S01]  /*1dec0*/  STL [R1], R6 ;  /* 0x0000000601007387 */ /* 0x0003e20000100800 */
[----:B0-----:R-:W-:Y:S02]  /*1ded0*/  LOP3.LUT R4, R3, R2, RZ, 0xfc, !PT ;  /* 0x0000000203047212 */ /* 0x001fe400078efcff */
[----:B------:R-:W-:-:S02]  /*1dee0*/  LOP3.LUT R3, R0, 0x20, RZ, 0xfc, !PT ;  /* 0x0000002000037812 */ /* 0x000fc400078efcff */
[----:B------:R-:W-:Y:S01]  /*1def0*/  LOP3.LUT R2, R0, 0x40, RZ, 0xfc, !PT ;  /* 0x0000004000027812 */ /* 0x000fe200078efcff */
[----:B------:R-:W-:-:S05]  /*1df00*/  IMAD R0, R5, 0x2, R23 ;  /* 0x0000000205007824 */ /* 0x000fca00078e0217 */
[----:B------:R1:W-:Y:S02]  /*1df10*/  STL [R1+0x34], R0 ;  /* 0x0000340001007387 */ /* 0x0003e40000100800 */
.L_x_11707:
[----:B------:R-:W-:Y:S05]  /*1df20*/  YIELD ;  /* 0x0000000000007946 */ /* 0x000fea0003800000 */
[----:B------:R-:W-:Y:S01]  /*1df30*/  ULDC.64 UR4, c[0x0][0xa28] ;  /* 0x00028a0000047ab9 */ /* 0x000fe20000000a00 */
[----:B------:R-:W-:Y:S02]  /*1df40*/  CS2R R8, SRZ ;  /* 0x0000000000087805 */ /* 0x000fe4000001ff00 */
[----:B------:R-:W-:Y:S01]  /*1df50*/  ISETP.NE.U32.AND P0, PT, RZ, UR4, PT ;  /* 0x00000004ff007c0c */ /* 0x000fe2000bf05070 */
[----:B0-----:R-:W0:Y:S01]  /*1df60*/  LDC.64 R4, c[0x0][0xa00] ;  /* 0x00028000ff047b82 */ /* 0x001e220000000a00 */
[----:B------:R-:W-:-:S02]  /*1df70*/  ULDC.64 UR6, c[0x0][0xa10] ;  /* 0x0002840000067ab9 */ /* 0x000fc40000000a00 */
[----:B------:R-:W-:Y:S01]  /*1df80*/  ISETP.NE.AND.EX P0, PT, RZ, UR5, PT, P0 ;  /* 0x00000005ff007c0c */ /* 0x000fe2000bf05300 */
[----:B------:R-:W-:-:S12]  /*1df90*/  ULDC.64 UR4, c[0x0][0xa18] ;  /* 0x0002860000047ab9 */ /* 0x000fd80000000a00 */
[----:B--2---:R-:W2:Y:S02]  /*1dfa0*/  @P0 LDC.64 R2, c[0x0][0xa28] ;  /* 0x00028a00ff020b82 */ /* 0x004ea40000000a00 */
[----:B--2---:R-:W-:-:S05]  /*1dfb0*/  @P0 IMAD.WIDE R2, R19, 0x4, R2 ;  /* 0x0000000413020825 */ /* 0x004fca00078e0202 */
[----:B---3--:R2:W3:Y:S01]  /*1dfc0*/  @P0 LDG.E R9, desc[UR54][R2.64] ;  /* 0x0000003602090981 */ /* 0x0084e2000c1e1900 */
[----:B------:R-:W-:Y:S01]  /*1dfd0*/  ISETP.NE.U32.AND P0, PT, RZ, UR4, PT ;  /* 0x00000004ff007c0c */ /* 0x000fe2000bf05070 */
[----:B0-----:R-:W-:Y:S01]  /*1dfe0*/  IMAD.WIDE R4, R19, 0x4, R4 ;  /* 0x0000000413047825 */ /* 0x001fe200078e0204 */
[----:B------:R-:W-:Y:S02]  /*1dff0*/  ISETP.NE.U32.AND P1, PT, RZ, UR6, PT ;  /* 0x00000006ff007c0c */ /* 0x000fe4000bf25070 */
[----:B------:R-:W-:Y:S01]  /*1e000*/  ISETP.NE.AND.EX P2, PT, RZ, UR5, PT, P0 ;  /* 0x00000005ff007c0c */ /* 0x000fe2000bf45300 */
[----:B------:R-:W-:Y:S01]  /*1e010*/  ULDC.64 UR4, c[0x0][0xa00] ;  /* 0x0002800000047ab9 */ /* 0x000fe20000000a00 */
[----:B------:R-:W-:Y:S02]  /*1e020*/  ISETP.NE.AND.EX P1, PT, RZ, UR7, PT, P1 ;  /* 0x00000007ff007c0c */ /* 0x000fe4000bf25310 */
[----:B------:R-:W-:Y:S01]  /*1e030*/  ISETP.NE.U32.AND P0, PT, RZ, UR4, PT ;  /* 0x00000004ff007c0c */ /* 0x000fe2000bf05070 */
[----:B--2---:R-:W0:Y:S01]  /*1e040*/  LDC.64 R2, c[0x0][0xa10] ;  /* 0x00028400ff027b82 */ /* 0x004e220000000a00 */
[----:B-1----:R-:W-:-:S02]  /*1e050*/  MOV R0, RZ ;  /* 0x000000ff00007202 */ /* 0x002fc40000000f00 */
[----:B------:R-:W-:-:S05]  /*1e060*/  ISETP.NE.AND.EX P0, PT, RZ, UR5, PT, P0 ;  /* 0x00000005ff007c0c */ /* 0x000fca000bf05300 */
[----:B------:R-:W1:Y:S08]  /*1e070*/  @P2 LDC.64 R6, c[0x0][0xa18] ;  /* 0x00028600ff062b82 */ /* 0x000e700000000a00 */
[----:B------:R-:W2:Y:S01]  /*1e080*/  @P0 LDG.E R8, desc[UR54][R4.64] ;  /* 0x0000003604080981 */ /* 0x000ea2000c1e1900 */
[----:B0-----:R-:W-:-:S05]  /*1e090*/  IMAD.WIDE R2, R19, 0x4, R2 ;  /* 0x0000000413027825 */ /* 0x001fca00078e0202 */
[----:B-----5:R-:W5:Y:S01]  /*1e0a0*/  @P1 LDG.E R0, desc[UR54][R2.64] ;  /* 0x0000003602001981 */ /* 0x020f62000c1e1900 */
        /* <DEDUP_REMOVED lines=11> */
[----:B------:R-:W-:Y:S02]  /*1e160*/  ULDC UR5, c[0x0][0x348] ;  /* 0x0000d20000057ab9 */ /* 0x000fe40000000800 */
[----:B0-----:R-:W-:Y:S02]  /*1e170*/  IMAD.U32 R7, RZ, RZ, UR5 ;  /* 0x00000005ff077e24 */ /* 0x001fe4000f8e00ff */
[----:B------:R-:W-:Y:S01]  /*1e180*/  IMAD.U32 R6, RZ, RZ, UR4 ;  /* 0x00000004ff067e24 */ /* 0x000fe2000f8e00ff */
[----:B---3--:R0:W-:Y:S04]  /*1e190*/  STL [R1+0x2c], R9 ;  /* 0x00002c0901007387 */ /* 0x0081e80000100800 */
[----:B--2---:R0:W-:Y:S01]  /*1e1a0*/  STL [R1+0x8], R8 ;  /* 0x0000080801007387 */ /* 0x0041e20000100800 */
[----:B------:R-:W-:Y:S05]  /*1e1b0*/  @P2 BRA `(.L_x_11591) ;  /* 0x0000000000102947 */ /* 0x000fea0003800000 */
[----:B------:R-:W-:Y:S05]  /*1e1c0*/  @!P0 BRA `(.L_x_11591) ;  /* 0x00000000000c8947 */ /* 0x000fea0003800000 */
[----:B-----5:R-:W2:Y:S04]  /*1e1d0*/  LDG.E R29, desc[UR54][R4.64] ;  /* 0x00000036041d7981 */ /* 0x020ea8000c1e1900 */
[----:B------:R-:W2:Y:S02]  /*1e1e0*/  LDG.E R4, desc[UR54][R4.64+0x4] ;  /* 0x0000043604047981 */ /* 0x000ea4000c1e1900 */
[----:B--2---:R-:W-:-:S07]  /*1e1f0*/  IMAD.IADD R29, R4, 0x1, -R29 ;  /* 0x00000001041d7824 */ /* 0x004fce00078e0a1d */
.L_x_11591:
        /* <DEDUP_REMOVED lines=8> */
.L_x_11592:
        /* <DEDUP_REMOVED lines=9> */
.L_x_11593:
[----:B-1----:R-:W2:Y:S04]  /*1e310*/  @P1 LDG.E R4, desc[UR54][R2.64] ;  /* 0x0000003602041981 */ /* 0x002ea8000c1e1900 */
[----:B------:R1:W2:Y:S01]  /*1e320*/  @P1 LDG.E R5, desc[UR54][R2.64+0x4] ;  /* 0x0000043602051981 */ /* 0x0002a2000c1e1900 */
[----:B------:R-:W-:Y:S02]  /*1e330*/  IMAD R28, R17, 0xc0, RZ ;  /* 0x000000c0111c7824 */ /* 0x000fe400078e02ff */
[----:B-----5:R-:W-:Y:S02]  /*1e340*/  IMAD.IADD R6, R6, 0x1, -R9 ;  /* 0x0000000106067824 */ /* 0x020fe400078e0a09 */
[----:B0-----:R-:W-:Y:S01]  /*1e350*/  VIADD R8, R28, 0xbf ;  /* 0x000000bf1c087836 */ /* 0x001fe20000000000 */
[----:B-1----:R-:W0:Y:S02]  /*1e360*/  LDC R2, c[0x0][0x448] ;  /* 0x00011200ff027b82 */ /* 0x002e240000000800 */
[----:B0-----:R-:W-:-:S13]  /*1e370*/  ISETP.NE.AND P2, PT, R2, 0x1, PT ;  /* 0x000000010200780c */ /* 0x001fda0003f45270 */
[----:B------:R-:W0:Y:S08]  /*1e380*/  @P2 LDC R3, c[0x0][0x44c] ;  /* 0x00011300ff032b82 */ /* 0x000e300000000800 */
[----:B------:R-:W1:Y:S01]  /*1e390*/  @P2 LDC R2, c[0x0][0x450] ;  /* 0x00011400ff022b82 */ /* 0x000e620000000800 */
[----:B0-----:R-:W-:-:S05]  /*1e3a0*/  @P2 IMAD.HI.U32 R3, R8, R3, RZ ;  /* 0x0000000308032227 */ /* 0x001fca00078e00ff */
[----:B-1----:R-:W-:Y:S01]  /*1e3b0*/  @P2 SHF.R.U32.HI R8, RZ, R2, R3 ;  /* 0x00000002ff082219 */ /* 0x002fe20000011603 */
[----:B--2---:R-:W-:-:S04]  /*1e3c0*/  @P1 IMAD.IADD R7, R5, 0x1, -R4 ;  /* 0x0000000105071824 */ /* 0x004fc800078e0a04 */
[----:B------:R-:W-:-:S04]  /*1e3d0*/  IMAD.IADD R10, R6, 0x1, R7 ;  /* 0x00000001060a7824 */ /* 0x000fc800078e0207 */
[C---:B------:R-:W-:Y:S01]  /*1e3e0*/  VIADD R21, R10.reuse, 0x7f ;  /* 0x0000007f0a157836 */ /* 0x040fe20000000000 */
[----:B------:R0:W-:Y:S01]  /*1e3f0*/  STL [R1+0x24], R10 ;  /* 0x0000240a01007387 */ /* 0x0001e20000100800 */
[----:B------:R-:W-:-:S03]  /*1e400*/  IADD3 R17, R10, 0x1, -R29 ;  /* 0x000000010a117810 */ /* 0x000fc60007ffe81d */
[----:B------:R-:W-:Y:S02]  /*1e410*/  SHF.R.S32.HI R2, RZ, 0x1f, R21 ;  /* 0x0000001fff027819 */ /* 0x000fe40000011415 */
[----:B------:R-:W-:Y:S02]  /*1e420*/  IMAD.IADD R8, R17, 0x1, R8 ;  /* 0x0000000111087824 */ /* 0x000fe400078e0208 */
[----:B------:R-:W-:Y:S02]  /*1e430*/  LEA.HI R21, R2, R21, RZ, 0x7 ;  /* 0x0000001502157211 */ /* 0x000fe400078f38ff */
[----:B------:R-:W1:Y:S02]  /*1e440*/  LDC.64 R2, c[0x0][0x9e0] ;  /* 0x00027800ff027b82 */ /* 0x000e640000000a00 */
[----:B------:R-:W-:Y:S02]  /*1e450*/  SHF.R.S32.HI R21, RZ, 0x7, R21 ;  /* 0x00000007ff157819 */ /* 0x000fe40000011415 */
[----:B-1----:R-:W-:Y:S01]  /*1e460*/  ISETP.GE.AND P3, PT, R3, 0x1, PT ;  /* 0x000000010300780c */ /* 0x002fe20003f66270 */
[----:B------:R-:W-:-:S12]  /*1e470*/  IMAD.IADD R2, R8, 0x1, R2 ;  /* 0x0000000108027824 */ /* 0x000fd800078e0202 */
[----:B0-----:R-:W-:Y:S05]  /*1e480*/  @!P3 BRA `(.L_x_11594) ;  /* 0x000000000048b947 */ /* 0x001fea0003800000 */
        /* <DEDUP_REMOVED lines=11> */
.L_x_11596:
[----:B------:R-:W-:-:S13]  /*1e540*/  ISETP.NE.AND P0, PT, R3, 0x1, PT ;  /* 0x000000010300780c */ /* 0x000fda0003f05270 */
[----:B------:R-:W0:Y:S02]  /*1e550*/  @P0 LDC.64 R4, c[0x0][0x9e8] ;  /* 0x00027a00ff040b82 */ /* 0x000e240000000a00 */
[----:B0-----:R-:W-:-:S05]  /*1e560*/  @P0 IMAD.HI.U32 R4, R9, R4, RZ ;  /* 0x0000000409040227 */ /* 0x001fca00078e00ff */
[----:B------:R-:W-:-:S07]  /*1e570*/  @P0 SHF.R.U32.HI R9, RZ, R5, R4 ;  /* 0x00000005ff090219 */ /* 0x000fce0000011604 */
.L_x_11597:
[----:B------:R-:W-:Y:S05]  /*1e580*/  BSYNC B0 ;  /* 0x0000000000007941 */ /* 0x000fea0003800000 */
.L_x_11595:
[----:B------:R-:W-:-:S05]  /*1e590*/  IMAD R9, R9, R3, R3 ;  /* 0x0000000309097224 */ /* 0x000fca00078e0203 */
[----:B------:R-:W-:-:S07]  /*1e5a0*/  VIMNMX R2, R2, R9, PT ;  /* 0x0000000902027248 */ /* 0x000fce0003fe0100 */
.L_x_11594:
        /* <DEDUP_REMOVED lines=20> */
.L_x_11600:
[----:B------:R-:W-:-:S13]  /*1e6f0*/  ISETP.NE.AND P0, PT, R3, 0x1, PT ;  /* 0x000000010300780c */ /* 0x000fda0003f05270 */
[----:B------:R-:W0:Y:S02]  /*1e700*/  @P0 LDC.64 R4, c[0x0][0x9e8] ;  /* 0x00027a00ff040b82 */ /* 0x000e240000000a00 */
[----:B0-----:R-:W-:-:S05]  /*1e710*/  @P0 IMAD.HI.U32 R4, R9, R4, RZ ;  /* 0x0000000409040227 */ /* 0x001fca00078e00ff */
[----:B------:R-:W-:-:S07]  /*1e720*/  @P0 SHF.R.U32.HI R9, RZ, R5, R4 ;  /* 0x00000005ff090219 */ /* 0x000fce0000011604 */
.L_x_11601:
[----:B------:R-:W-:Y:S05]  /*1e730*/  BSYNC B0 ;  /* 0x0000000000007941 */ /* 0x000fea0003800000 */
.L_x_11599:
[----:B------:R-:W-:-:S05]  /*1e740*/  IMAD R3, R9, R3, RZ ;  /* 0x0000000309037224 */ /* 0x000fca00078e02ff */
[----:B------:R-:W-:-:S07]  /*1e750*/  VIMNMX R8, R8, R3, !PT ;  /* 0x0000000308087248 */ /* 0x000fce0007fe0100 */
.L_x_11598:
[----:B------:R-:W-:Y:S01]  /*1e760*/  VIADD R2, R2, 0x7f ;  /* 0x0000007f02027836 */ /* 0x000fe20000000000 */
[----:B------:R-:W-:Y:S04]  /*1e770*/  BSSY B0, `(.L_x_11602) ;  /* 0x000015d000007945 */ /* 0x000fe80003800000 */
[----:B------:R-:W-:-:S04]  /*1e780*/  SHF.R.S32.HI R3, RZ, 0x1f, R2 ;  /* 0x0000001fff037819 */ /* 0x000fc80000011402 */
[----:B------:R-:W-:Y:S02]  /*1e790*/  LEA.HI R3, R3, R2, RZ, 0x7 ;  /* 0x0000000203037211 */ /* 0x000fe400078f38ff */
[----:B------:R-:W-:Y:S02]  /*1e7a0*/  SHF.R.S32.HI R2, RZ, 0x1f, R8 ;  /* 0x0000001fff027819 */ /* 0x000fe40000011408 */
[----:B------:R-:W-:Y:S02]  /*1e7b0*/  SHF.R.S32.HI R3, RZ, 0x7, R3 ;  /* 0x00000007ff037819 */ /* 0x000fe40000011403 */
[----:B------:R-:W-:Y:S02]  /*1e7c0*/  LEA.HI R2, R2, R8, RZ, 0x7 ;  /* 0x0000000802027211 */ /* 0x000fe400078f38ff */
[----:B------:R-:W-:Y:S02]  /*1e7d0*/  VIMNMX R3, R21, R3, PT ;  /* 0x0000000315037248 */ /* 0x000fe40003fe0100 */
[----:B------:R-:W-:-:S03]  /*1e7e0*/  SHF.R.S32.HI R2, RZ, 0x7, R2 ;  /* 0x00000007ff027819 */ /* 0x000fc60000011402 */
[----:B------:R-:W-:Y:S01]  /*1e7f0*/  IMAD R3, R3, 0x80, -R6 ;  /* 0x0000008003037824 */ /* 0x000fe200078e0a06 */
[----:B------:R-:W-:-:S04]  /*1e800*/  VIMNMX R2, RZ, R2, !PT ;  /* 0x00000002ff027248 */ /* 0x000fc80007fe0100 */
[----:B------:R-:W-:Y:S01]  /*1e810*/  VIMNMX R3, R3, R7, PT ;  /* 0x0000000703037248 */ /* 0x000fe20003fe0100 */
[----:B------:R-:W-:-:S05]  /*1e820*/  IMAD R2, R2, 0x80, -R6 ;  /* 0x0000008002027824 */ /* 0x000fca00078e0a06 */
        /* <DEDUP_REMOVED lines=18> */
.L_x_11761:
[----:B-1----:R-:W-:Y:S02]  /*1e950*/  ISETP.NE.AND P0, PT, R14, RZ, PT ;  /* 0x000000ff0e00720c */ /* 0x002fe40003f05270 */
[----:B------:R-:W-:-:S11]  /*1e960*/  PLOP3.LUT P6, PT, PT, PT, PT, 0x8, 0x0 ;  /* 0x000000000000781c */ /* 0x000fd60003fce170 */
[----:B------:R-:W-:Y:S05]  /*1e970*/  @P0 BRA `(.L_x_11605) ;  /* 0x00000000000c0947 */ /* 0x000fea0003800000 */
[----:B------:R-:W-:-:S03]  /*1e980*/  UMOV UR4, 0xffffffff ;  /* 0xffffffff00047882 */ /* 0x000fc60000000000 */
[----:B------:R-:W-:Y:S05]  /*1e990*/  BRA.DIV UR4, `(.L_x_11606) ;  /* 0x0000006a04fc7947 */ /* 0x000fea000b800000 */
[----:B------:R-:W-:-:S13]  /*1e9a0*/  ELECT P6, URZ, PT ;  /* 0x00000000003f782f */ /* 0x000fda00038c0000 */
.L_x_11605:
        /* <DEDUP_REMOVED lines=9> */
.L_x_11764:
[----:B------:R-:W-:Y:S05]  /*1ea40*/  BSYNC B1 ;  /* 0x0000000000017941 */ /* 0x000fea0003800000 */
.L_x_11607:
        /* <DEDUP_REMOVED lines=11> */
.L_x_11765:
[----:B------:R-:W-:Y:S05]  /*1eb00*/  BSYNC B2 ;  /* 0x0000000000027941 */ /* 0x000fea0003800000 */
.L_x_11611:
        /* <DEDUP_REMOVED lines=9> */
.L_x_11614:
[----:B------:R-:W-:Y:S05]  /*1eba0*/  BSYNC B2 ;  /* 0x0000000000027941 */ /* 0x000fea0003800000 */
.L_x_11613:
[----:B------:R-:W-:Y:S01]  /*1ebb0*/  IMAD.MOV.U32 R14, RZ, RZ, RZ ;  /* 0x000000ffff0e7224 */ /* 0x000fe200078e00ff */
[----:B------:R-:W-:Y:S01]  /*1ebc0*/  UIADD3 UR4, UP0, UR40, 0x570, URZ ;  /* 0x0000057028047890 */ /* 0x000fe2000ff1e03f */
[----:B------:R-:W-:Y:S01]  /*1ebd0*/  IMAD R7, R27, 0x6000, R23 ;  /* 0x000060001b077824 */ /* 0x000fe200078e0217 */
[----:B------:R-:W-:Y:S01]  /*1ebe0*/  PLOP3.LUT P0, PT, PT, PT, PT, 0x80, 0x0 ;  /* 0x000000000000781c */ /* 0x000fe20003f0f070 */
[----:B------:R-:W-:Y:S01]  /*1ebf0*/  IMAD R6, R3, 0x80, R0 ;  /* 0x0000008003067824 */ /* 0x000fe200078e0200 */
[----:B------:R-:W-:Y:S01]  /*1ec00*/  R2UR UR10, R14 ;  /* 0x000000000e0a72ca */ /* 0x000fe200000e0000 */
[----:B0-----:R-:W-:Y:S01]  /*1ec10*/  VIADD R5, R9, 0x2d890 ;  /* 0x0002d89009057836 */ /* 0x001fe20000000000 */
[----:B------:R-:W-:Y:S01]  /*1ec20*/  IADD3 R10, R7, 0x15400, RZ ;  /* 0x00015400070a7810 */ /* 0x000fe20007ffe0ff */
[----:B------:R-:W-:Y:S01]  /*1ec30*/  VIADD R6, R6, 0xffffff80 ;  /* 0xffffff8006067836 */ /* 0x000fe20000000000 */
[----:B------:R-:W-:Y:S01]  /*1ec40*/  UIADD3.X UR5, URZ, UR41, URZ, UP0, !UPT ;  /* 0x000000293f057290 */ /* 0x000fe200087fe43f */
[----:B------:R-:W-:Y:S01]  /*1ec50*/  UMOV UR6, 0x0 ;  /* 0x0000000000067882 */ /* 0x000fe20000000000 */
[----:B------:R-:W-:-:S10]  /*1ec60*/  UMOV UR7, 0x12f00000 ;  /* 0x12f0000000077882 */ /* 0x000fd40000000000 */
.L_x_11615:
        /* <DEDUP_REMOVED lines=16> */
.L_x_11616:
        /* <DEDUP_REMOVED lines=16> */
.L_x_11617:
        /* <DEDUP_REMOVED lines=13> */
.L_x_11766:
[----:B------:R-:W-:Y:S05]  /*1ef40*/  BSYNC B2 ;  /* 0x0000000000027941 */ /* 0x000fea0003800000 */
.L_x_11618:
[----:B------:R-:W-:Y:S01]  /*1ef50*/  BSSY B2, `(.L_x_11620) ;  /* 0x000000b000027945 */ /* 0x000fe20003800000 */
[----:B------:R-:W-:Y:S02]  /*1ef60*/  IMAD.MOV.U32 R10, RZ, RZ, 0x0 ;  /* 0x00000000ff0a7424 */ /* 0x000fe400078e00ff */
[----:B------:R-:W-:Y:S01]  /*1ef70*/  IMAD.MOV.U32 R11, RZ, RZ, 0x12f00000 ;  /* 0x12f00000ff0b7424 */ /* 0x000fe200078e00ff */
[----:B------:R-:W-:Y:S06]  /*1ef80*/  @P1 BRA `(.L_x_11621) ;  /* 0x00000000001c1947 */ /* 0x000fec0003800000 */
[----:B------:R-:W2:Y:S02]  /*1ef90*/  S2R R5, SR_TID.X ;  /* 0x0000000000057919 */ /* 0x000ea40000002100 */
[----:B--2---:R-:W-:Y:S01]  /*1efa0*/  LOP3.LUT R15, R5, 0x1f, RZ, 0xc0, !PT ;  /* 0x0000001f050f7812 */ /* 0x004fe200078ec0ff */
[----:B------:R-:W-:-:S03]  /*1efb0*/  IMAD.MOV.U32 R5, RZ, RZ, 0x6000 ;  /* 0x00006000ff057424 */ /* 0x000fc600078e00ff */
[----:B------:R-:W-:Y:S01]  /*1efc0*/  ISETP.NE.AND P0, PT, R15, RZ, PT ;  /* 0x000000ff0f00720c */ /* 0x000fe20003f05270 */
[----:B------:R2:W-:-:S12]  /*1efd0*/  SYNCS.ARRIVE.TRANS64 RZ, [R9+URZ+0x2d8b0], R5 ;  /* 0x02d8b00509ff79a7 */ /* 0x0005d8000800003f */
[----:B--2---:R-:W-:Y:S05]  /*1efe0*/  @!P0 BRA `(.L_x_11621) ;  /* 0x0000000000048947 */ /* 0x004fea0003800000 */
[----:B------:R-:W-:Y:S01]  /*1eff0*/  BPT.TRAP 0x1 ;  /* 0x000000040000795c */ /* 0x000fe20000300000 */
.L_x_11621:
[----:B------:R-:W-:Y:S05]  /*1f000*/  BSYNC B2 ;  /* 0x0000000000027941 */ /* 0x000fea0003800000 */
.L_x_11620:
        /* <DEDUP_REMOVED lines=8> */
.L_x_11622:
        /* <DEDUP_REMOVED lines=15> */
.L_x_11623:
        /* <DEDUP_REMOVED lines=15> */
.L_x_11624:
        /* <DEDUP_REMOVED lines=10> */
.L_x_11610:
[----:B------:R-:W-:Y:S05]  /*1f310*/  BSYNC B1 ;  /* 0x0000000000017941 */ /* 0x000fea0003800000 */
.L_x_11609:
[----:B0-----:R-:W2:Y:S01]  /*1f320*/  LDL.LU R5, [R1+0x4] ;  /* 0x0000040001057983 */ /* 0x001ea20000300800 */
[----:B------:R-:W-:Y:S01]  /*1f330*/  VIADD R27, R27, 0x1 ;  /* 0x000000011b1b7836 */ /* 0x000fe20000000000 */
[----:B------:R-:W-:Y:S01]  /*1f340*/  PLOP3.LUT P0, PT, PT, PT, PT, 0x8, 0x0 ;  /* 0x000000000000781c */ /* 0x000fe20003f0e170 */
[----:B------:R-:W-:-:S03]  /*1f350*/  VIADD R9, R3, 0xfffffffe ;  /* 0xfffffffe03097836 */ /* 0x000fc60000000000 */
[----:B------:R-:W-:Y:S02]  /*1f360*/  ISETP.NE.AND P1, PT, R27, 0x2, PT ;  /* 0x000000021b00780c */ /* 0x000fe40003f25270 */
[----:B------:R-:W-:Y:S02]  /*1f370*/  ISETP.GE.AND P2, PT, R9, R4, PT ;  /* 0x000000040900720c */ /* 0x000fe40003f46270 */
[----:B------:R-:W-:Y:S02]  /*1f380*/  SEL R3, RZ, 0x1, P1 ;  /* 0x00000001ff037807 */ /* 0x000fe40000800000 */
[----:B------:R-:W-:Y:S02]  /*1f390*/  SEL R27, R27, RZ, P1 ;  /* 0x000000ff1b1b7207 */ /* 0x000fe40000800000 */
[----:B--2---:R-:W-:-:S05]  /*1f3a0*/  LOP3.LUT R5, R5, R3, RZ, 0x3c, !PT ;  /* 0x0000000305057212 */ /* 0x004fca00078e3cff */
[----:B------:R0:W-:Y:S02]  /*1f3b0*/  STL [R1+0x4], R5 ;  /* 0x0000040501007387 */ /* 0x0001e40000100800 */
[----:B------:R-:W-:Y:S05]  /*1f3c0*/  @!P2 BRA `(.L_x_11603) ;  /* 0x00000008005ca947 */ /* 0x000fea0003800000 */
.L_x_11641:
        /* <DEDUP_REMOVED lines=12> */
.L_x_11767:
[----:B------:R-:W-:Y:S05]  /*1f490*/  BSYNC B2 ;  /* 0x0000000000027941 */ /* 0x000fea0003800000 */
.L_x_11627:
        /* <DEDUP_REMOVED lines=9> */
.L_x_11630:
[----:B------:R-:W-:Y:S05]  /*1f530*/  BSYNC B2 ;  /* 0x0000000000027941 */ /* 0x000fea0003800000 */
.L_x_11629:
[----:B------:R-:W-:Y:S01]  /*1f540*/  MOV R12, RZ ;  /* 0x000000ff000c7202 */ /* 0x000fe20000000f00 */
[----:B------:R-:W-:Y:S01]  /*1f550*/  IMAD R6, R27, 0x6000, R23 ;  /* 0x000060001b067824 */ /* 0x000fe200078e0217 */
[----:B------:R-:W-:Y:S01]  /*1f560*/  UIADD3 UR4, UP0, UR40, 0x570, URZ ;  /* 0x0000057028047890 */ /* 0x000fe2000ff1e03f */
[----:B------:R-:W-:Y:S01]  /*1f570*/  PLOP3.LUT P1, PT, PT, PT, PT, 0x80, 0x0 ;  /* 0x000000000000781c */ /* 0x000fe20003f2f070 */
[----:B------:R-:W-:Y:S01]  /*1f580*/  IMAD R5, R9, 0x80, R0 ;  /* 0x0000008009057824 */ /* 0x000fe200078e0200 */
[----:B------:R-:W-:Y:S01]  /*1f590*/  R2UR UR10, R12 ;  /* 0x000000000c0a72ca */ /* 0x000fe200000e0000 */
[----:B------:R-:W-:Y:S01]  /*1f5a0*/  VIADD R3, R8, 0x2d890 ;  /* 0x0002d89008037836 */ /* 0x000fe20000000000 */
[----:B------:R-:W-:Y:S01]  /*1f5b0*/  UIADD3.X UR5, URZ, UR41, URZ, UP0, !UPT ;  /* 0x000000293f057290 */ /* 0x000fe200087fe43f */
[----:B------:R-:W-:Y:S01]  /*1f5c0*/  VIADD R10, R6, 0x15400 ;  /* 0x00015400060a7836 */ /* 0x000fe20000000000 */
[----:B------:R-:W-:Y:S01]  /*1f5d0*/  UMOV UR6, 0x0 ;  /* 0x0000000000067882 */ /* 0x000fe20000000000 */
[----:B------:R-:W-:-:S10]  /*1f5e0*/  UMOV UR7, 0x12f00000 ;  /* 0x12f0000000077882 */ /* 0x000fd40000000000 */
.L_x_11631:
        /* <DEDUP_REMOVED lines=16> */
.L_x_11632:
        /* <DEDUP_REMOVED lines=16> */
.L_x_11633:
        /* <DEDUP_REMOVED lines=13> */
.L_x_11768:
[----:B------:R-:W-:Y:S05]  /*1f8c0*/  BSYNC B2 ;  /* 0x0000000000027941 */ /* 0x000fea0003800000 */
.L_x_11634:
        /* <DEDUP_REMOVED lines=11> */
.L_x_11637:
[----:B------:R-:W-:Y:S05]  /*1f980*/  BSYNC B2 ;  /* 0x0000000000027941 */ /* 0x000fea0003800000 */
.L_x_11636:
        /* <DEDUP_REMOVED lines=8> */
.L_x_11638:
        /* <DEDUP_REMOVED lines=15> */
.L_x_11639:
        /* <DEDUP_REMOVED lines=15> */
.L_x_11640:
        /* <DEDUP_REMOVED lines=10> */
.L_x_11626:
[----:B------:R-:W-:Y:S05]  /*1fc90*/  BSYNC B1 ;  /* 0x0000000000017941 */ /* 0x000fea0003800000 */
.L_x_11625:
[----:B------:R-:W2:Y:S01]  /*1fca0*/  LDL.LU R7, [R1+0x4] ;  /* 0x0000040001077983 */ /* 0x000ea20000300800 */
[----:B------:R-:W-:Y:S01]  /*1fcb0*/  VIADD R27, R27, 0x1 ;  /* 0x000000011b1b7836 */ /* 0x000fe20000000000 */
[C---:B------:R-:W-:Y:S02]  /*1fcc0*/  ISETP.GT.AND P2, PT, R9.reuse, R4, PT ;  /* 0x000000040900720c */ /* 0x040fe40003f44270 */
[----:B------:R-:W-:Y:S02]  /*1fcd0*/  IADD3 R9, R9, -0x1, RZ ;  /* 0xffffffff09097810 */ /* 0x000fe40007ffe0ff */
[----:B------:R-:W-:-:S04]  /*1fce0*/  ISETP.NE.AND P1, PT, R27, 0x2, PT ;  /* 0x000000021b00780c */ /* 0x000fc80003f25270 */
[----:B------:R-:W-:Y:S02]  /*1fcf0*/  SEL R3, RZ, 0x1, P1 ;  /* 0x00000001ff037807 */ /* 0x000fe40000800000 */
[----:B------:R-:W-:Y:S02]  /*1fd00*/  SEL R27, R27, RZ, P1 ;  /* 0x000000ff1b1b7207 */ /* 0x000fe40000800000 */
[----:B--2---:R-:W-:-:S05]  /*1fd10*/  LOP3.LUT R7, R7, R3, RZ, 0x3c, !PT ;  /* 0x0000000307077212 */ /* 0x004fca00078e3cff */
[----:B------:R1:W-:Y:S01]  /*1fd20*/  STL [R1+0x4], R7 ;  /* 0x0000040701007387 */ /* 0x0003e20000100800 */
[----:B------:R-:W-:Y:S05]  /*1fd30*/  @P2 BRA `(.L_x_11641) ;  /* 0xfffffff400a42947 */ /* 0x000fea000383ffff */
.L_x_11603:
[----:B------:R-:W-:Y:S05]  /*1fd40*/  BSYNC B0 ;  /* 0x0000000000007941 */ /* 0x000fea0003800000 */
.L_x_11602:
        /* <DEDUP_REMOVED lines=8> */
[----:B---3--:R-:W-:-:S05]  /*1fdd0*/  @P1 SHF.R.U32.HI R2, RZ, R0, R3 ;  /* 0x00000000ff021219 */ /* 0x008fca0000011603 */
[----:B------:R-:W-:Y:S02]  /*1fde0*/  IMAD.IADD R17, R17, 0x1, R2 ;  /* 0x0000000111117824 */ /* 0x000fe400078e0202 */
[----:B------:R-:W2:Y:S02]  /*1fdf0*/  LDC.64 R2, c[0x0][0x9e0] ;  /* 0x00027800ff027b82 */ /* 0x000ea40000000a00 */
[----:B--2---:R-:W-:Y:S01]  /*1fe00*/  ISETP.GE.AND P2, PT, R3, 0x1, PT ;  /* 0x000000010300780c */ /* 0x004fe20003f46270 */
[----:B------:R-:W-:-:S12]  /*1fe10*/  IMAD.IADD R2, R17, 0x1, R2 ;  /* 0x0000000111027824 */ /* 0x000fd800078e0202 */
[----:B------:R-:W-:Y:S05]  /*1fe20*/  @!P2 BRA `(.L_x_11642) ;  /* 0x000000000048a947 */ /* 0x000fea0003800000 */
[C---:B------:R-:W-:Y:S01]  /*1fe30*/  ISETP.GT.AND P0, PT, R17.reuse, RZ, PT ;  /* 0x000000ff1100720c */ /* 0x040fe20003f04270 */
[----:B------:R-:W-:Y:S01]  /*1fe40*/  BSSY B0, `(.L_x_11643) ;  /* 0x000000e000007945 */ /* 0x000fe20003800000 */
[----:B------:R-:W-:-:S11]  /*1fe50*/  VIADD R0, R17, 0xffffffff ;  /* 0xffffffff11007836 */ /* 0x000fd60000000000 */
[----:B------:R-:W-:Y:S05]  /*1fe60*/  @P0 BRA `(.L_x_11644) ;  /* 0x00000000001c0947 */ /* 0x000fea0003800000 */
[----:B------:R-:W-:Y:S01]  /*1fe70*/  ISETP.NE.AND P0, PT, R3, 0x1, PT ;  /* 0x000000010300780c */ /* 0x000fe20003f05270 */
[----:B------:R-:W-:-:S12]  /*1fe80*/  IMAD.MOV R0, RZ, RZ, -R17 ;  /* 0x000000ffff007224 */ /* 0x000fd800078e0a11 */
[----:B0-----:R-:W0:Y:S02]  /*1fe90*/  @P0 LDC.64 R4, c[0x0][0x9e8] ;  /* 0x00027a00ff040b82 */ /* 0x001e240000000a00 */
[----:B0-----:R-:W-:-:S05]  /*1fea0*/  @P0 IMAD.HI.U32 R4, R0, R4, RZ ;  /* 0x0000000400040227 */ /* 0x001fca00078e00ff */
[----:B------:R-:W-:-:S04]  /*1feb0*/  @P0 SHF.R.U32.HI R0, RZ, R5, R4 ;  /* 0x00000005ff000219 */ /* 0x000fc80000011604 */
[----:B------:R-:W-:Y:S01]  /*1fec0*/  LOP3.LUT R0, RZ, R0, RZ, 0x33, !PT ;  /* 0x00000000ff007212 */ /* 0x000fe200078e33ff */
[----:B------:R-:W-:Y:S06]  /*1fed0*/  BRA `(.L_x_11645) ;  /* 0x0000000000107947 */ /* 0x000fec0003800000 */
.L_x_11644:
[----:B------:R-:W-:-:S13]  /*1fee0*/  ISETP.NE.AND P0, PT, R3, 0x1, PT ;  /* 0x000000010300780c */ /* 0x000fda0003f05270 */
[----:B0-----:R-:W0:Y:S02]  /*1fef0*/  @P0 LDC.64 R4, c[0x0][0x9e8] ;  /* 0x00027a00ff040b82 */ /* 0x001e240000000a00 */
[----:B0-----:R-:W-:-:S05]  /*1ff00*/  @P0 IMAD.HI.U32 R4, R0, R4, RZ ;  /* 0x0000000400040227 */ /* 0x001fca00078e00ff */
[----:B------:R-:W-:-:S07]  /*1ff10*/  @P0 SHF.R.U32.HI R0, RZ, R5, R4 ;  /* 0x00000005ff000219 */ /* 0x000fce0000011604 */
.L_x_11645:
[----:B------:R-:W-:Y:S05]  /*1ff20*/  BSYNC B0 ;  /* 0x0000000000007941 */ /* 0x000fea0003800000 */
.L_x_11643:
[----:B------:R-:W-:-:S05]  /*1ff30*/  IMAD R0, R0, R3, R3 ;  /* 0x0000000300007224 */ /* 0x000fca00078e0203 */
[----:B------:R-:W-:-:S07]  /*1ff40*/  VIMNMX R2, R2, R0, PT ;  /* 0x0000000002027248 */ /* 0x000fce0003fe0100 */
.L_x_11642:
[----:B------:R-:W-:Y:S01]  /*1ff50*/  VIADD R2, R2, 0x7f ;  /* 0x0000007f02027836 */ /* 0x000fe20000000000 */
[----:B------:R-:W-:Y:S01]  /*1ff60*/  ULDC UR4, c[0x0][0x9dc] ;  /* 0x0002770000047ab9 */ /* 0x000fe20000000800 */
[----:B------:R-:W-:-:S03]  /*1ff70*/  IMAD.MOV.U32 R4, RZ, RZ, R28 ;  /* 0x000000ffff047224 */ /* 0x000fc600078e001c */
[----:B------:R-:W-:-:S04]  /*1ff80*/  SHF.R.S32.HI R0, RZ, 0x1f, R2 ;  /* 0x0000001fff007819 */ /* 0x000fc80000011402 */
[----:B------:R-:W-:Y:S02]  /*1ff90*/  LEA.HI R0, R0, R2, RZ, 0x7 ;  /* 0x0000000200007211 */ /* 0x000fe400078f38ff */
[----:B------:R-:W2:Y:S02]  /*1ffa0*/  @P1 LDC R2, c[0x0][0x44c] ;  /* 0x00011300ff021b82 */ /* 0x000ea40000000800 */
[----:B------:R-:W-:-:S04]  /*1ffb0*/  SHF.R.S32.HI R0, RZ, 0x7, R0 ;  /* 0x00000007ff007819 */ /* 0x000fc80000011400 */
[----:B------:R-:W-:Y:S02]  /*1ffc0*/  VIMNMX R26, R21, R0, PT ;  /* 0x00000000151a7248 */ /* 0x000fe40003fe0100 */
[----:B------:R-:W3:Y:S03]  /*1ffd0*/  @P1 LDC R0, c[0x0][0x450] ;  /* 0x00011400ff001b82 */ /* 0x000ee60000000800 */
        /* <DEDUP_REMOVED lines=11> */
[----:B0-----:R-:W0:Y:S02]  /*20090*/  @P0 LDC.64 R4, c[0x0][0x9e8] ;  /* 0x00027a00ff040b82 */ /* 0x001e240000000a00 */
[----:B0-----:R-:W-:-:S05]  /*200a0*/  @P0 IMAD.HI.U32 R4, R2, R4, RZ ;  /* 0x0000000402040227 */ /* 0x001fca00078e00ff */
[----:B------:R-:W-:-:S04]  /*200b0*/  @P0 SHF.R.U32.HI R2, RZ, R5, R4 ;  /* 0x00000005ff020219 */ /* 0x000fc80000011604 */
[----:B------:R-:W-:Y:S01]  /*200c0*/  LOP3.LUT R2, RZ, R2, RZ, 0x33, !PT ;  /* 0x00000002ff027212 */ /* 0x000fe200078e33ff */
[----:B------:R-:W-:Y:S06]  /*200d0*/  BRA `(.L_x_11649) ;  /* 0x0000000000107947 */ /* 0x000fec0003800000 */
.L_x_11648:
[----:B------:R-:W-:-:S13]  /*200e0*/  ISETP.NE.AND P0, PT, R3, 0x1, PT ;  /* 0x000000010300780c */ /* 0x000fda0003f05270 */
[----:B0-----:R-:W0:Y:S02]  /*200f0*/  @P0 LDC.64 R4, c[0x0][0x9e8] ;  /* 0x00027a00ff040b82 */ /* 0x001e240000000a00 */
[----:B0-----:R-:W-:-:S05]  /*20100*/  @P0 IMAD.HI.U32 R4, R2, R4, RZ ;  /* 0x0000000402040227 */ /* 0x001fca00078e00ff */
[----:B------:R-:W-:-:S07]  /*20110*/  @P0 SHF.R.U32.HI R2, RZ, R5, R4 ;  /* 0x00000005ff020219 */ /* 0x000fce0000011604 */
.L_x_11649:
[----:B------:R-:W-:Y:S05]  /*20120*/  BSYNC B0 ;  /* 0x0000000000007941 */ /* 0x000fea0003800000 */
.L_x_11647:
[----:B------:R-:W-:-:S05]  /*20130*/  IMAD R3, R2, R3, RZ ;  /* 0x0000000302037224 */ /* 0x000fca00078e02ff */
[----:B------:R-:W-:-:S07]  /*20140*/  VIMNMX R0, R0, R3, !PT ;  /* 0x0000000300007248 */ /* 0x000fce0007fe0100 */
.L_x_11646:
        /* <DEDUP_REMOVED lines=25> */
.L_x_11651:
        /* <DEDUP_REMOVED lines=11> */
[----:B0-----:R-:W-:Y:S02]  /*20390*/  IMAD.U32 R5, RZ, RZ, UR7 ;  /* 0x00000007ff057e24 */ /* 0x001fe4000f8e00ff */
[----:B------:R-:W-:Y:S02]  /*203a0*/  IMAD.U32 R6, RZ, RZ, UR8 ;  /* 0x00000008ff067e24 */ /* 0x000fe4000f8e00ff */
[----:B-1----:R-:W-:-:S02]  /*203b0*/  IMAD.U32 R7, RZ, RZ, UR9 ;  /* 0x00000009ff077e24 */ /* 0x002fc4000f8e00ff */
[----:B------:R-:W-:Y:S02]  /*203c0*/  IMAD.U32 R10, RZ, RZ, UR4 ;  /* 0x00000004ff0a7e24 */ /* 0x000fe4000f8e00ff */
[----:B------:R-:W-:Y:S02]  /*203d0*/  IMAD.MOV.U32 R8, RZ, RZ, 0x70 ;  /* 0x00000070ff087424 */ /* 0x000fe400078e00ff */
[----:B------:R-:W-:Y:S02]  /*203e0*/  IMAD.MOV.U32 R12, RZ, RZ, 0x1 ;  /* 0x00000001ff0c7424 */ /* 0x000fe400078e00ff */
[----:B------:R-:W-:-:S07]  /*203f0*/  IMAD.MOV.U32 R13, RZ, RZ, RZ ;  /* 0x000000ffff0d7224 */ /* 0x000fce00078e00ff */
[----:B------:R-:W-:-:S07]  /*20400*/  LEPC R20, `(.L_x_11654) ;  /* 0x000000001014794e */ /* 0x000fce0000000000 */
[----:B--2---:R-:W-:Y:S05]  /*20410*/  CALL.ABS.NOINC R2 ;  /* 0x0000000002007343 */ /* 0x004fea0003c00000 */
.L_x_11654:
[----:B------:R-:W-:Y:S05]  /*20420*/  BSYNC B6 ;  /* 0x0000000000067941 */ /* 0x000fea0003800000 */
.L_x_11653:
        /* <DEDUP_REMOVED lines=9> */
[----:B------:R-:W-:Y:S02]  /*204c0*/  IMAD.U32 R4, RZ, RZ, UR6 ;  /* 0x00000006ff047e24 */ /* 0x000fe4000f8e00ff */
[----:B0-----:R-:W-:Y:S02]  /*204d0*/  IMAD.U32 R5, RZ, RZ, UR7 ;  /* 0x00000007ff057e24 */ /* 0x001fe4000f8e00ff */
[----:B------:R-:W-:Y:S02]  /*204e0*/  IMAD.U32 R6, RZ, RZ, UR8 ;  /* 0x00000008ff067e24 */ /* 0x000fe4000f8e00ff */
[----:B-1----:R-:W-:-:S02]  /*204f0*/  IMAD.U32 R7, RZ, RZ, UR9 ;  /* 0x00000009ff077e24 */ /* 0x002fc4000f8e00ff */
[----:B------:R-:W-:Y:S02]  /*20500*/  IMAD.U32 R10, RZ, RZ, UR4 ;  /* 0x00000004ff0a7e24 */ /* 0x000fe4000f8e00ff */
[----:B------:R-:W-:Y:S02]  /*20510*/  IMAD.U32 R11, RZ, RZ, UR5 ;  /* 0x00000005ff0b7e24 */ /* 0x000fe4000f8e00ff */
[----:B------:R-:W-:Y:S02]  /*20520*/  IMAD.MOV.U32 R8, RZ, RZ, 0x70 ;  /* 0x00000070ff087424 */ /* 0x000fe400078e00ff */
[----:B------:R-:W-:Y:S02]  /*20530*/  IMAD.MOV.U32 R12, RZ, RZ, 0x1 ;  /* 0x00000001ff0c7424 */ /* 0x000fe400078e00ff */
[----:B--2---:R-:W-:-:S07]  /*20540*/  IMAD.MOV.U32 R13, RZ, RZ, RZ ;  /* 0x000000ffff0d7224 */ /* 0x004fce00078e00ff */
[----:B------:R-:W-:-:S07]  /*20550*/  LEPC R20, `(.L_x_11657) ;  /* 0x000000001014794e */ /* 0x000fce0000000000 */
[----:B---3--:R-:W-:Y:S05]  /*20560*/  CALL.ABS.NOINC R2 ;  /* 0x0000000002007343 */ /* 0x008fea0003c00000 */
.L_x_11657:
        /* <DEDUP_REMOVED lines=15> */
.L_x_11656:
[----:B------:R-:W-:Y:S05]  /*20660*/  BSYNC B6 ;  /* 0x0000000000067941 */ /* 0x000fea0003800000 */
.L_x_11655:
[----:B------:R-:W-:Y:S01]  /*20670*/  ULDC.64 UR4, c[0x0][0x9f8] ;  /* 0x00027e0000047ab9 */ /* 0x000fe20000000a00 */
[----:B------:R-:W2:Y:S01]  /*20680*/  LDL R20, [R1+0x24] ;  /* 0x0000240001147983 */ /* 0x000ea20000100800 */
[----:B------:R-:W-:-:S03]  /*20690*/  ISETP.NE.U32.AND P0, PT, RZ, UR4, PT ;  /* 0x00000004ff007c0c */ /* 0x000fc6000bf05070 */
[----:B------:R-:W3:Y:S01]  /*206a0*/  LDL R17, [R1+0x2c] ;  /* 0x00002c0001117983 */ /* 0x000ee20000100800 */
[----:B------:R-:W-:Y:S01]  /*206b0*/  ISETP.NE.AND.EX P0, PT, RZ, UR5, PT, P0 ;  /* 0x00000005ff007c0c */ /* 0x000fe2000bf05300 */
[----:B------:R-:W-:Y:S01]  /*206c0*/  IMAD.MOV.U32 R8, RZ, RZ, R19 ;  /* 0x000000ffff087224 */ /* 0x000fe200078e0013 */
[----:B-1----:R-:W1:Y:S01]  /*206d0*/  LDC R7, c[0x0][0x430] ;  /* 0x00010c00ff077b82 */ /* 0x002e620000000800 */
[----:B------:R-:W4:Y:S01]  /*206e0*/  S2R R24, SR_TID.X ;  /* 0x0000000000187919 */ /* 0x000f220000002100 */
[----:B------:R-:W0:Y:S01]  /*206f0*/  S2R R21, SR_TID.X ;  /* 0x0000000000157919 */ /* 0x000e220000002100 */
[----:B------:R-:W-:Y:S01]  /*20700*/  VIADD R26, R26, 0xffffffff ;  /* 0xffffffff1a1a7836 */ /* 0x000fe20000000000 */
[----:B------:R-:W-:-:S07]  /*20710*/  ULDC UR4, c[0x0][0x2f4] ;  /* 0x0000bd0000047ab9 */ /* 0x000fce0000000800 */
[----:B------:R-:W4:Y:S02]  /*20720*/  @P0 LDC.64 R2, c[0x0][0x9f8] ;  /* 0x00027e00ff020b82 */ /* 0x000f240000000a00 */
[----:B----4-:R-:W-:-:S05]  /*20730*/  @P0 IMAD.WIDE R2, R19, 0x4, R2 ;  /* 0x0000000413020825 */ /* 0x010fca00078e0202 */
[----:B------:R4:W4:Y:S01]  /*20740*/  @P0 LDG.E R8, desc[UR54][R2.64] ;  /* 0x0000003602080981 */ /* 0x000922000c1e1900 */
[----:B-1----:R-:W-:Y:S01]  /*20750*/  ISETP.NE.AND P1, PT, R7, 0x1, PT ;  /* 0x000000010700780c */ /* 0x002fe20003f25270 */
[----:B------:R-:W-:Y:S01]  /*20760*/  IMAD.SHL.U32 R24, R24, 0x20, RZ ;  /* 0x0000002018187824 */ /* 0x000fe200078e00ff */
[----:B0-----:R-:W-:Y:S01]  /*20770*/  LOP3.LUT R21, R21, 0x7f, RZ, 0xc0, !PT ;  /* 0x0000007f15157812 */ /* 0x001fe200078ec0ff */
[----:B------:R-:W-:Y:S01]  /*20780*/  IMAD.SHL.U32 R10, R26, 0x80, RZ ;  /* 0x000000801a0a7824 */ /* 0x000fe200078e00ff */
[----:B------:R-:W0:Y:S02]  /*20790*/  S2R R11, SR_TID.X ;  /* 0x00000000000b7919 */ /* 0x000e240000002100 */
[----:B------:R-:W-:Y:S02]  /*207a0*/  SHF.R.U32.HI R21, RZ, 0x2, R21 ;  /* 0x00000002ff157819 */ /* 0x000fe40000011615 */
[----:B------:R-:W-:-:S04]  /*207b0*/  LOP3.LUT R24, R24, 0x60, RZ, 0xc0, !PT ;  /* 0x0000006018187812 */ /* 0x000fc800078ec0ff */
[----:B------:R-:W-:Y:S01]  /*207c0*/  LOP3.LUT R0, R10, R21, R24, 0xfe, !PT ;  /* 0x000000150a007212 */ /* 0x000fe200078efe18 */
[----:B------:R-:W1:Y:S08]  /*207d0*/  @P1 LDC R4, c[0x0][0x434] ;  /* 0x00010d00ff041b82 */ /* 0x000e700000000800 */
[----:B------:R-:W4:Y:S01]  /*207e0*/  @P1 LDC R5, c[0x0][0x438] ;  /* 0x00010e00ff051b82 */ /* 0x000f220000000800 */
[----:B------:R-:W-:Y:S01]  /*207f0*/  LOP3.LUT R22, R22, 0xfffffff7, RZ, 0xc0, !PT ;  /* 0xfffffff716167812 */ /* 0x000fe200078ec0ff */
[----:B0-----:R-:W-:-:S05]  /*20800*/  IMAD.SHL.U32 R11, R11, 0x8, RZ ;  /* 0x000000080b0b7824 */ /* 0x001fca00078e00ff */
[----:B------:R-:W-:-:S04]  /*20810*/  LOP3.LUT R11, R11, 0x18, RZ, 0xc0, !PT ;  /* 0x000000180b0b7812 */ /* 0x000fc800078ec0ff */
[----:B------:R-:W-:Y:S01]  /*20820*/  LOP3.LUT R12, R11, 0x20, RZ, 0xfc, !PT ;  /* 0x000000200b0c7812 */ /* 0x000fe200078efcff */
[----:B------:R-:W-:Y:S01]  /*20830*/  UMOV UR5, 0xffffffff ;  /* 0xffffffff00057882 */ /* 0x000fe20000000000 */
[C---:B--2---:R-:W-:Y:S01]  /*20840*/  ISETP.GE.AND P0, PT, R0.reuse, R20, PT ;  /* 0x000000140000720c */ /* 0x044fe20003f06270 */
[----:B---3--:R-:W-:-:S04]  /*20850*/  IMAD.IADD R0, R0, 0x1, R17 ;  /* 0x0000000100007824 */ /* 0x008fc800078e0211 */
[----:B-1----:R-:W-:-:S04]  /*20860*/  @P1 IMAD.HI.U32 R4, R0, R4, RZ ;  /* 0x0000000400041227 */ /* 0x002fc800078e00ff */
[----:B------:R-:W-:-:S04]  /*20870*/  IMAD.MOV.U32 R6, RZ, RZ, R0 ;  /* 0x000000ffff067224 */ /* 0x000fc800078e0000 */
[----:B----4-:R-:W0:Y:S01]  /*20880*/  @!P0 LDC.64 R2, c[0x0][0x428] ;  /* 0x00010a00ff028b82 */ /* 0x010e220000000a00 */
[----:B------:R-:W-:-:S05]  /*20890*/  @P1 SHF.R.U32.HI R6, RZ, R5, R4 ;  /* 0x00000005ff061219 */ /* 0x000fca0000011604 */
[----:B------:R-:W-:-:S04]  /*208a0*/  IMAD.MOV R4, RZ, RZ, -R6 ;  /* 0x000000ffff047224 */ /* 0x000fc800078e0a06 */
[----:B------:R-:W-:Y:S01]  /*208b0*/  IMAD R4, R7, R4, R0 ;  /* 0x0000000407047224 */ /* 0x000fe200078e0200 */
[----:B------:R-:W-:Y:S02]  /*208c0*/  @!P0 SHF.R.S32.HI R7, RZ, 0x1f, R6 ;  /* 0x0000001fff078819 */ /* 0x000fe40000011406 */
[----:B------:R-:W-:Y:S01]  /*208d0*/  SHF.R.S32.HI R9, RZ, 0x1f, R8 ;  /* 0x0000001fff097819 */ /* 0x000fe20000011408 */
[CC--:B0-----:R-:W-:Y:S01]  /*208e0*/  @!P0 IMAD.WIDE.U32 R6, R8.reuse, R2.reuse, R6 ;  /* 0x0000000208068225 */ /* 0x0c1fe200078e0006 */
[----:B------:R0:W-:Y:S03]  /*208f0*/  STL [R1+0x10], R8 ;  /* 0x0000100801007387 */ /* 0x0001e60000100800 */
[----:B------:R-:W-:Y:S01]  /*20900*/  @!P0 IMAD R0, R9, R2, RZ ;  /* 0x0000000209008224 */ /* 0x000fe200078e02ff */
[----:B------:R-:W-:Y:S01]  /*20910*/  MOV R5, UR38 ;  /* 0x0000002600057c02 */ /* 0x000fe20008000f00 */
[----:B------:R1:W-:Y:S02]  /*20920*/  STL [R1+0x30], R9 ;  /* 0x0000300901007387 */ /* 0x0003e40000100800 */
[----:B------:R-:W-:-:S02]  /*20930*/  @!P0 IMAD R0, R8, R3, R0 ;  /* 0x0000000308008224 */ /* 0x000fc400078e0200 */
[----:B------:R-:W0:Y:S02]  /*20940*/  @!P0 LDC.64 R2, c[0x0][0x418] ;  /* 0x00010600ff028b82 */ /* 0x000e240000000a00 */
[----:B------:R-:W-:Y:S01]  /*20950*/  @!P0 IMAD.IADD R0, R7, 0x1, R0 ;  /* 0x0000000107008824 */ /* 0x000fe200078e0200 */
[----:B------:R-:W-:Y:S02]  /*20960*/  ISETP.NE.AND P2, PT, R5, 0x3, PT ;  /* 0x000000030500780c */ /* 0x000fe40003f45270 */
[----:B0-----:R-:W-:Y:S01]  /*20970*/  @!P0 LEA R8, P1, R6, R2, 0x2 ;  /* 0x0000000206088211 */ /* 0x001fe200078210ff */
[----:B------:R-:W-:-:S03]  /*20980*/  IMAD.MOV.U32 R2, RZ, RZ, RZ ;  /* 0x000000ffff027224 */ /* 0x000fc600078e00ff */
[----:B-1----:R-:W-:-:S05]  /*20990*/  @!P0 LEA.HI.X R9, R6, R3, R0, 0x2, P1 ;  /* 0x0000000306098211 */ /* 0x002fca00008f1400 */
[----:B------:R0:W5:Y:S01]  /*209a0*/  @!P0 LDG.E R2, desc[UR54][R8.64] ;  /* 0x0000003608028981 */ /* 0x000162000c1e1900 */
[C---:B------:R-:W-:Y:S02]  /*209b0*/  ISETP.GE.AND P0, PT, R11.reuse, UR4, PT ;  /* 0x000000040b007c0c */ /* 0x040fe4000bf06270 */
[----:B------:R-:W-:Y:S02]  /*209c0*/  @P2 LOP3.LUT R22, R22, 0x8, RZ, 0xfc, !PT ;  /* 0x0000000816162812 */ /* 0x000fe400078efcff */
[----:B------:R-:W-:Y:S02]  /*209d0*/  LOP3.LUT R11, R11, 0x40, RZ, 0xfc, !PT ;  /* 0x000000400b0b7812 */ /* 0x000fe400078efcff */
        /* <DEDUP_REMOVED lines=9> */
.L_x_11771:
[----:B------:R-:W-:-:S05]  /*20a70*/  SHF.R.S32.HI R9, RZ, 0x1f, R18 ;  /* 0x0000001fff097819 */ /* 0x000fca0000011412 */
[----:B------:R0:W-:Y:S01]  /*20a80*/  STL [R1+0xc], R9 ;  /* 0x00000c0901007387 */ /* 0x0001e20000100800 */
[----:B------:R-:W-:Y:S05]  /*20a90*/  @!P2 BRA `(.L_x_11659) ;  /* 0x000000000004a947 */ /* 0x000fea0003800000 */
[----:B------:R-:W-:Y:S01]  /*20aa0*/  BPT.TRAP 0x1 ;  /* 0x000000040000795c */ /* 0x000fe20000300000 */
.L_x_11659:
        /* <DEDUP_REMOVED lines=23> */
[----:B--2---:R-:W-:-:S04]  /*20c20*/  SHF.L.U32 R5, R5, 0x1f, RZ ;  /* 0x0000001f05057819 */ /* 0x004fc800000006ff */
[----:B------:R-:W1:Y:S02]  /*20c30*/  SYNCS.PHASECHK.TRANS64.TRYWAIT P0, [R0+URZ+0x2d840], R5 ;  /* 0x02d84005000075a7 */ /* 0x000e64000800017f */
[----:B-1----:R-:W-:Y:S05]  /*20c40*/  @!P0 BRA `(.L_x_11661) ;  /* 0x0000004c00088947 */ /* 0x002fea0003800000 */
.L_x_11772:
[----:B------:R-:W-:Y:S05]  /*20c50*/  BSYNC B0 ;  /* 0x0000000000007941 */ /* 0x000fea0003800000 */
.L_x_11660:
[----:B------:R-:W2:Y:S01]  /*20c60*/  LDL R7, [R1+0xc] ;  /* 0x00000c0001077983 */ /* 0x000ea20000100800 */
[----:B------:R-:W-:-:S03]  /*20c70*/  ULDC.64 UR4, c[0x0][0x300] ;  /* 0x0000c00000047ab9 */ /* 0x000fc60000000a00 */
[----:B------:R-:W3:Y:S04]  /*20c80*/  LDL R12, [R1+0x24] ;  /* 0x00002400010c7983 */ /* 0x000ee80000100800 */
[----:B------:R-:W4:Y:S01]  /*20c90*/  LDL R11, [R1+0x14] ;  /* 0x00001400010b7983 */ /* 0x000f220000100800 */
[----:B------:R-:W-:Y:S01]  /*20ca0*/  IMAD R3, R3, UR4, RZ ;  /* 0x0000000403037c24 */ /* 0x000fe2000f8e02ff */
[----:B------:R-:W-:Y:S01]  /*20cb0*/  LOP3.LUT P4, RZ, R22, 0x4, RZ, 0xc0, !PT ;  /* 0x0000000416ff7812 */ /* 0x000fe2000788c0ff */
[----:B------:R-:W5:Y:S02]  /*20cc0*/  S2R R6, SR_TID.X ;  /* 0x0000000000067919 */ /* 0x000f640000002100 */
[----:B------:R-:W-:Y:S01]  /*20cd0*/  IMAD R3, R4, UR5, R3 ;  /* 0x0000000504037c24 */ /* 0x000fe2000f8e0203 */
[----:B------:R-:W-:Y:S01]  /*20ce0*/  LOP3.LUT P3, RZ, R22, 0x2, RZ, 0xc0, !PT ;  /* 0x0000000216ff7812 */ /* 0x000fe2000786c0ff */
[----:B-1----:R-:W-:Y:S01]  /*20cf0*/  IMAD.WIDE.U32 R4, R4, UR4, RZ ;  /* 0x0000000404047c25 */ /* 0x002fe2000f8e00ff */
[----:B0-----:R-:W0:Y:S01]  /*20d00*/  S2R R9, SR_TID.X ;  /* 0x0000000000097919 */ /* 0x001e220000002100 */
[----:B------:R-:W-:Y:S01]  /*20d10*/  ULDC.64 UR4, c[0x0][0x310] ;  /* 0x0000c40000047ab9 */ /* 0x000fe20000000a00 */
[----:B------:R-:W-:Y:S01]  /*20d20*/  LOP3.LUT P2, RZ, R22, 0x1, RZ, 0xc0, !PT ;  /* 0x0000000116ff7812 */ /* 0x000fe2000784c0ff */
[----:B------:R-:W-:-:S02]  /*20d30*/  IMAD.IADD R5, R5, 0x1, R3 ;  /* 0x0000000105057824 */ /* 0x000fc400078e0203 */
[----:B------:R-:W-:Y:S02]  /*20d40*/  IMAD R8, R8, UR4, RZ ;  /* 0x0000000408087c24 */ /* 0x000fe4000f8e02ff */
[----:B------:R-:W-:-:S04]  /*20d50*/  IMAD.WIDE.U32 R4, R2, UR4, R4 ;  /* 0x0000000402047c25 */ /* 0x000fc8000f8e0004 */
[----:B------:R-:W-:Y:S01]  /*20d60*/  IMAD R2, R2, UR5, R8 ;  /* 0x0000000502027c24 */ /* 0x000fe2000f8e0208 */
[----:B------:R-:W-:-:S03]  /*20d70*/  ULDC.64 UR4, c[0x0][0x308] ;  /* 0x0000c20000047ab9 */ /* 0x000fc60000000a00 */
[----:B------:R-:W-:Y:S02]  /*20d80*/  IMAD.IADD R3, R5, 0x1, R2 ;  /* 0x0000000105037824 */ /* 0x000fe400078e0202 */
[----:B------:R-:W-:Y:S01]  /*20d90*/  IMAD.MOV.U32 R2, RZ, RZ, R4 ;  /* 0x000000ffff027224 */ /* 0x000fe200078e0004 */
[----:B-----5:R-:W-:-:S04]  /*20da0*/  LOP3.LUT R6, R6, 0x7f, RZ, 0xc0, !PT ;  /* 0x0000007f06067812 */ /* 0x020fc800078ec0ff */
[----:B------:R-:W-:Y:S01]  /*20db0*/  SHF.R.U32.HI R6, RZ, 0x2, R6 ;  /* 0x00000002ff067819 */ /* 0x000fe20000011606 */
[----:B0-----:R-:W-:-:S05]  /*20dc0*/  IMAD.SHL.U32 R9, R9, 0x8, RZ ;  /* 0x0000000809097824 */ /* 0x001fca00078e00ff */
[----:B------:R-:W-:Y:S01]  /*20dd0*/  LOP3.LUT R9, R9, 0x18, RZ, 0xc0, !PT ;  /* 0x0000001809097812 */ /* 0x000fe200078ec0ff */
[----:B--2---:R-:W-:-:S04]  /*20de0*/  IMAD R4, R7, UR4, RZ ;  /* 0x0000000407047c24 */ /* 0x004fc8000f8e02ff */
[----:B------:R-:W-:Y:S01]  /*20df0*/  IMAD R7, R18, UR5, R4 ;  /* 0x0000000512077c24 */ /* 0x000fe2000f8e0204 */
[----:B---3--:R-:W-:Y:S01]  /*20e00*/  IADD3 R6, -R6, R12, -R10 ;  /* 0x0000000c06067210 */ /* 0x008fe20007ffe90a */
[----:B------:R-:W-:Y:S01]  /*20e10*/  IMAD.WIDE.U32 R4, R18, UR4, R2 ;  /* 0x0000000412047c25 */ /* 0x000fe2000f8e0002 */
[----:B------:R-:W-:-:S03]  /*20e20*/  ULDC.64 UR4, c[0x0][0x2e8] ;  /* 0x0000ba0000047ab9 */ /* 0x000fc60000000a00 */
[----:B------:R-:W-:Y:S01]  /*20e30*/  IMAD.IADD R7, R5, 0x1, R7 ;  /* 0x0000000105077824 */ /* 0x000fe200078e0207 */
[C---:B------:R-:W-:Y:S01]  /*20e40*/  LEA R2, P0, R4.reuse, UR4, 0x1 ;  /* 0x0000000404027c11 */ /* 0x040fe2000f8008ff */
[----:B------:R-:W-:Y:S01]  /*20e50*/  UMOV UR4, 0xffffffff ;  /* 0xffffffff00047882 */ /* 0x000fe20000000000 */
[----:B----4-:R-:W-:Y:S02]  /*20e60*/  IMAD R8, R25, 0x3000, R11 ;  /* 0x0000300019087824 */ /* 0x010fe400078e020b */
[----:B------:R-:W-:Y:S02]  /*20e70*/  LEA.HI.X R7, R4, UR5, R7, 0x1, P0 ;  /* 0x0000000504077c11 */ /* 0x000fe400080f0c07 */
[----:B------:R-:W-:Y:S01]  /*20e80*/  ISETP.GE.AND P0, PT, R6, 0x1, PT ;  /* 0x000000010600780c */ /* 0x000fe20003f06270 */
[----:B------:R-:W-:-:S12]  /*20e90*/  BRA.DIV UR4, `(.L_x_11662) ;  /* 0x0000004a04887947 */ /* 0x000fd8000b800000 */
[----:B------:R-:W0:Y:S04]  /*20ea0*/  SHFL.IDX PT, R3, R2, RZ, 0x1c1f ;  /* 0x001c1fff02037589 */ /* 0x000e2800000e0000 */
[----:B------:R-:W1:Y:S01]  /*20eb0*/  SHFL.IDX PT, R4, R7, RZ, 0x1c1f ;  /* 0x001c1fff07047589 */ /* 0x000e6200000e0000 */
[----:B0-----:R-:W-:Y:S01]  /*20ec0*/  @P0 LEA R5, P1, R9, R3, 0x1 ;  /* 0x0000000309050211 */ /* 0x001fe200078208ff */
[----:B------:R-:W-:-:S04]  /*20ed0*/  @P0 IMAD R3, R8, 0x2, R23 ;  /* 0x0000000208030824 */ /* 0x000fc800078e0217 */
        /* <DEDUP_REMOVED lines=11> */
[----:B0-----:R-:W-:Y:S01]  /*20f90*/  @P1 LEA R5, P0, R9, R3, 0x1 ;  /* 0x0000000309051211 */ /* 0x001fe200078008ff */
[----:B------:R-:W-:-:S04]  /*20fa0*/  @P1 IMAD R3, R8, 0x2, R23 ;  /* 0x0000000208031824 */ /* 0x000fc800078e0217 */
        /* <DEDUP_REMOVED lines=12> */
[----:B0-----:R-:W-:-:S02]  /*21070*/  @P1 LEA R5, P0, R9, R3, 0x1 ;  /* 0x0000000309051211 */ /* 0x001fc400078008ff */
[----:B------:R-:W-:-:S03]  /*21080*/  @P1 LEA R3, R8, R23, 0x1 ;  /* 0x0000001708031211 */ /* 0x000fc600078e08ff */
[----:B-1----:R-:W-:-:S05]  /*21090*/  @P1 IMAD.X R4, RZ, RZ, R4, P0 ;  /* 0x000000ffff041224 */ /* 0x002fca00000e0604 */
[----:B------:R-:W-:-:S04]  /*210a0*/  @P1 LOP3.LUT R5, R5, R4, RZ, 0x3c, !PT ;  /* 0x0000000405051212 */ /* 0x000fc800078e3cff */
[----:B------:R-:W-:-:S04]  /*210b0*/  @P1 LOP3.LUT R4, R5, R4, RZ, 0x3c, !PT ;  /* 0x0000000405041212 */ /* 0x000fc800078e3cff */
[----:B------:R-:W-:-:S05]  /*210c0*/  @P1 LOP3.LUT R5, R5, R4, RZ, 0x3c, !PT ;  /* 0x0000000405051212 */ /* 0x000fca00078e3cff */
[----:B------:R0:W-:Y:S04]  /*210d0*/  @P1 LDGSTS.E.BYPASS.LTC128B.128 [R3+0x16400], desc[UR54][R4.64], !P4 ;  /* 0x1640000004031fae */ /* 0x0001e8000e101d76 */
[----:B------:R0:W-:Y:S04]  /*210e0*/  @P1 LDGSTS.E.BYPASS.LTC128B.128 [R3+0x18400], desc[UR54][R4.64+0x40], !P3 ;  /* 0x1840004004031fae */ /* 0x0001e8000d901d76 */
[----:B--23--:R0:W-:Y:S02]  /*210f0*/  @P1 LDGSTS.E.BYPASS.LTC128B.128 [R3+0x1a400], desc[UR54][R4.64+0x80], !P2 ;  /* 0x1a40008004031fae */ /* 0x00c1e4000d101d76 */
.L_x_11782:
[----:B------:R-:W-:-:S13]  /*21100*/  ISETP.GE.AND P0, PT, R6, 0x61, PT ;  /* 0x000000610600780c */ /* 0x000fda0003f06270 */
[----:B------:R-:W-:Y:S01]  /*21110*/  @P0 LEA R2, P1, R9, R2, 0x1 ;  /* 0x0000000209020211 */ /* 0x000fe200078208ff */
[----:B------:R-:W-:-:S04]  /*21120*/  @P0 IMAD R8, R8, 0x2, R23 ;  /* 0x0000000208080824 */ /* 0x000fc800078e0217 */
[----:B01----:R-:W-:-:S05]  /*21130*/  @P0 IMAD.X R3, RZ, RZ, R7, P1 ;  /* 0x000000ffff030224 */ /* 0x003fca00008e0607 */
        /* <DEDUP_REMOVED lines=8> */
.L_x_11663:
        /* <DEDUP_REMOVED lines=11> */
.L_x_11664:
[----:B------:R0:W5:Y:S01]  /*21270*/  LDL.LU R3, [R1+0x8] ;  /* 0x0000080001037983 */ /* 0x0001620000300800 */
[----:B------:R0:W-:Y:S02]  /*21280*/  SYNCS.ARRIVE.TRANS64.A1T0 RZ, [R0+URZ+0x2d830], RZ ;  /* 0x02d830ff00ff79a7 */ /* 0x0001e4000810003f */
[----:B------:R-:W-:Y:S05]  /*21290*/  WARPSYNC.ALL ;  /* 0x0000000000007948 */ /* 0x000fea0003800000 */
[----:B------:R-:W-:Y:S01]  /*212a0*/  ULDC.64 UR4, c[0x0][0x298] ;  /* 0x0000a60000047ab9 */ /* 0x000fe20000000a00 */
[----:B------:R-:W-:Y:S01]  /*212b0*/  ULDC.64 UR6, c[0x0][0xa00] ;  /* 0x0002800000067ab9 */ /* 0x000fe20000000a00 */
[----:B0-----:R-:W-:Y:S01]  /*212c0*/  VIADD R0, R23, 0xc400 ;  /* 0x0000c40017007836 */ /* 0x001fe20000000000 */
[----:B------:R-:W-:Y:S01]  /*212d0*/  BAR.SYNC.DEFER_BLOCKING 0x8, 0x200 ;  /* 0x0208000000007b1d */ /* 0x000fe20000010000 */
[----:B------:R-:W-:-:S03]  /*212e0*/  ISETP.NE.U32.AND P0, PT, RZ, UR6, PT ;  /* 0x00000006ff007c0c */ /* 0x000fc6000bf05070 */
[----:B------:R-:W-:Y:S02]  /*212f0*/  LOP3.LUT P1, RZ, R0, 0x1bf, RZ, 0xc0, !PT ;  /* 0x000001bf00ff7812 */ /* 0x000fe4000782c0ff */
[----:B------:R-:W-:Y:S01]  /*21300*/  ISETP.NE.AND.EX P0, PT, RZ, UR7, PT, P0 ;  /* 0x00000007ff007c0c */ /* 0x000fe2000bf05300 */
[----:B------:R-:W-:Y:S01]  /*21310*/  BSSY B6, `(.L_x_11665) ;  /* 0x000001e000067945 */ /* 0x000fe20003800000 */
[----:B-----5:R-:W-:Y:S01]  /*21320*/  SHF.R.S32.HI R2, RZ, 0x1f, R3 ;  /* 0x0000001fff027819 */ /* 0x020fe20000011403 */
[----:B------:R-:W-:-:S04]  /*21330*/  IMAD.WIDE.U32 R4, R3, UR4, RZ ;  /* 0x0000000403047c25 */ /* 0x000fc8000f8e00ff */
[----:B------:R-:W-:Y:S01]  /*21340*/  IMAD R2, R2, UR4, RZ ;  /* 0x0000000402027c24 */ /* 0x000fe2000f8e02ff */
[----:B------:R0:W-:Y:S03]  /*21350*/  STL.64 [R1+0x38], R4 ;  /* 0x0000380401007387 */ /* 0x0001e60000100a00 */
[----:B------:R-:W-:Y:S01]  /*21360*/  IMAD R0, R3, UR5, R2 ;  /* 0x0000000503007c24 */ /* 0x000fe2000f8e0202 */
[----:B------:R-:W-:-:S03]  /*21370*/  SHF.R.S32.HI R2, RZ, 0x1f, R19 ;  /* 0x0000001fff027819 */ /* 0x000fc60000011413 */
[----:B------:R-:W-:Y:S01]  /*21380*/  IMAD.IADD R3, R5, 0x1, R0 ;  /* 0x0000000105037824 */ /* 0x000fe200078e0200 */
[----:B------:R-:W-:Y:S02]  /*21390*/  SEL R0, R19, RZ, !P0 ;  /* 0x000000ff13007207 */ /* 0x000fe40004000000 */
[----:B------:R-:W-:Y:S02]  /*213a0*/  SEL R2, R2, RZ, !P0 ;  /* 0x000000ff02027207 */ /* 0x000fe40004000000 */
        /* <DEDUP_REMOVED lines=20> */
.L_x_11666:
[----:B------:R-:W-:Y:S05]  /*214f0*/  BSYNC B6 ;  /* 0x0000000000067941 */ /* 0x000fea0003800000 */
.L_x_11665:
[----:B0-----:R-:W2:Y:S01]  /*21500*/  LDL.LU R0, [R1+0x48] ;  /* 0x0000480001007983 */ /* 0x001ea20000300800 */
[----:B------:R-:W0:Y:S01]  /*21510*/  LDC R9, c[0x0][0x448] ;  /* 0x00011200ff097b82 */ /* 0x000e220000000800 */
[----:B------:R-:W-:Y:S01]  /*21520*/  ULDC.64 UR4, c[0x0][0x2d8] ;  /* 0x0000b60000047ab9 */ /* 0x000fe20000000a00 */
[----:B------:R-:W-:Y:S01]  /*21530*/  ULDC.64 UR6, c[0x0][0x2c8] ;  /* 0x0000b20000067ab9 */ /* 0x000fe20000000a00 */
[----:B------:R-:W3:Y:S01]  /*21540*/  LDL.LU R21, [R1+0x40] ;  /* 0x0000400001157983 */ /* 0x000ee20000300800 */
[----:B------:R-:W-:-:S03]  /*21550*/  ULDC.64 UR8, c[0x0][0x280] ;  /* 0x0000a00000087ab9 */ /* 0x000fc60000000a00 */
[----:B------:R-:W3:Y:S04]  /*21560*/  LDL.LU.64 R2, [R1+0x38] ;  /* 0x0000380001027983 */ /* 0x000ee80000300a00 */
[----:B------:R-:W4:Y:S04]  /*21570*/  LDL R20, [R1+0xc] ;  /* 0x00000c0001147983 */ /* 0x000f280000100800 */
[----:B------:R-:W5:Y:S01]  /*21580*/  LDL.LU R4, [R1+0x8] ;  /* 0x0000080001047983 */ /* 0x000f620000300800 */
[----:B0-----:R-:W-:-:S13]  /*21590*/  ISETP.NE.AND P1, PT, R9, 0x1, PT ;  /* 0x000000010900780c */ /* 0x001fda0003f25270 */
[----:B------:R-:W0:Y:S08]  /*215a0*/  @P1 LDC R6, c[0x0][0x450] ;  /* 0x00011400ff061b82 */ /* 0x000e300000000800 */
[----:B------:R-:W1:Y:S01]  /*215b0*/  @P1 LDC R8, c[0x0][0x450] ;  /* 0x00011400ff081b82 */ /* 0x000e620000000800 */
[----:B------:R-:W0:Y:S02]  /*215c0*/  S2R R11, SR_TID.X ;  /* 0x00000000000b7919 */ /* 0x000e240000002100 */
[----:B0-----:R-:W-:-:S05]  /*215d0*/  IMAD.SHL.U32 R10, R11, 0x8, RZ ;  /* 0x000000080b0a7824 */ /* 0x001fca00078e00ff */
[----:B------:R-:W-:Y:S01]  /*215e0*/  LOP3.LUT R10, R10, 0x18, RZ, 0xc0, !PT ;  /* 0x000000180a0a7812 */ /* 0x000fe200078ec0ff */
[----:B--2---:R-:W-:Y:S01]  /*215f0*/  IMAD.MOV.U32 R5, RZ, RZ, R0 ;  /* 0x000000ffff057224 */ /* 0x004fe200078e0000 */
[----:B---3--:R-:W-:Y:S02]  /*21600*/  MOV R3, R21 ;  /* 0x0000001500037202 */ /* 0x008fe40000000f00 */
[----:B------:R-:W0:Y:S01]  /*21610*/  S2R R21, SR_TID.X ;  /* 0x0000000000157919 */ /* 0x000e220000002100 */
[----:B----4-:R-:W-:Y:S02]  /*21620*/  IMAD R0, R20, UR4, RZ ;  /* 0x0000000414007c24 */ /* 0x010fe4000f8e02ff */
[----:B------:R-:W2:Y:S01]  /*21630*/  S2R R20, SR_TID.X ;  /* 0x0000000000147919 */ /* 0x000ea20000002100 */
[----:B------:R-:W-:-:S04]  /*21640*/  IMAD.WIDE.U32 R2, R18, UR4, R2 ;  /* 0x0000000412027c25 */ /* 0x000fc8000f8e0002 */
[----:B------:R-:W-:Y:S01]  /*21650*/  IMAD R0, R18, UR5, R0 ;  /* 0x0000000512007c24 */ /* 0x000fe2000f8e0200 */
[----:B------:R-:W-:-:S03]  /*21660*/  ULDC.64 UR4, c[0x0][0x2e0] ;  /* 0x0000b80000047ab9 */ /* 0x000fc60000000a00 */
[----:B------:R-:W-:Y:S02]  /*21670*/  IMAD.IADD R3, R3, 0x1, R0 ;  /* 0x0000000103037824 */ /* 0x000fe400078e0200 */
[----:B------:R-:W-:Y:S02]  /*21680*/  IMAD R0, R5, UR4, RZ ;  /* 0x0000000405007c24 */ /* 0x000fe4000f8e02ff */
[----:B------:R-:W3:Y:S01]  /*21690*/  @P1 LDC R5, c[0x0][0x44c] ;  /* 0x00011300ff051b82 */ /* 0x000ee20000000800 */
[----:B-----5:R-:W-:-:S04]  /*216a0*/  IMAD.WIDE.U32 R2, R4, UR4, R2 ;  /* 0x0000000404027c25 */ /* 0x020fc8000f8e0002 */
[----:B------:R-:W-:Y:S01]  /*216b0*/  IMAD R0, R4, UR5, R0 ;  /* 0x0000000504007c24 */ /* 0x000fe2000f8e0200 */
[----:B------:R-:W-:Y:S01]  /*216c0*/  ULDC.64 UR4, c[0x0][0x2d0] ;  /* 0x0000b40000047ab9 */ /* 0x000fe20000000a00 */
[----:B0-----:R-:W-:Y:S01]  /*216d0*/  IMAD.SHL.U32 R21, R21, 0x20, RZ ;  /* 0x0000002015157824 */ /* 0x001fe200078e00ff */
[----:B--2---:R-:W-:-:S04]  /*216e0*/  LOP3.LUT R20, R20, 0x7f, RZ, 0xc0, !PT ;  /* 0x0000007f14147812 */ /* 0x004fc800078ec0ff */
[----:B------:R-:W-:Y:S02]  /*216f0*/  LOP3.LUT R21, R21, 0x60, RZ, 0xc0, !PT ;  /* 0x0000006015157812 */ /* 0x000fe400078ec0ff */
[----:B------:R-:W-:-:S04]  /*21700*/  SHF.R.U32.HI R20, RZ, 0x2, R20 ;  /* 0x00000002ff147819 */ /* 0x000fc80000011614 */
[----:B------:R-:W-:Y:S01]  /*21710*/  LOP3.LUT R20, R20, R21, RZ, 0xfc, !PT ;  /* 0x0000001514147212 */ /* 0x000fe200078efcff */
[----:B------:R-:W-:-:S04]  /*21720*/  IMAD.IADD R3, R3, 0x1, R0 ;  /* 0x0000000103037824 */ /* 0x000fc800078e0200 */
[----:B------:R-:W-:-:S04]  /*21730*/  IMAD.IADD R0, R20, 0x1, R28 ;  /* 0x0000000114007824 */ /* 0x000fc800078e021c */
[----:B---3--:R-:W-:-:S04]  /*21740*/  @P1 IMAD.HI.U32 R5, R0, R5, RZ ;  /* 0x0000000500051227 */ /* 0x008fc800078e00ff */
[----:B------:R-:W-:Y:S01]  /*21750*/  IMAD.MOV.U32 R4, RZ, RZ, R0 ;  /* 0x000000ffff047224 */ /* 0x000fe200078e0000 */
[----:B------:R-:W-:-:S04]  /*21760*/  @P1 SHF.R.U32.HI R4, RZ, R6, R5 ;  /* 0x00000006ff041219 */ /* 0x000fc80000011605 */
        /* <DEDUP_REMOVED lines=11> */
[----:B------:R-:W0:Y:S02]  /*21820*/  @P1 LDC R7, c[0x0][0x44c] ;  /* 0x00011300ff071b82 */ /* 0x000e240000000800 */
[----:B------:R-:W-:Y:S01]  /*21830*/  IMAD.IADD R6, R5, 0x1, R6 ;  /* 0x0000000105067824 */ /* 0x000fe200078e0206 */
[----:B------:R-:W-:-:S04]  /*21840*/  LEA R5, P0, R4, UR8, 0x1 ;  /* 0x0000000804057c11 */ /* 0x000fc8000f8008ff */
[----:B------:R-:W-:Y:S01]  /*21850*/  LEA.HI.X R4, R4, UR9, R6, 0x1, P0 ;  /* 0x0000000904047c11 */ /* 0x000fe200080f0c06 */
[----:B------:R-:W-:-:S04]  /*21860*/  VIADD R6, R0, 0x80 ;  /* 0x0000008000067836 */ /* 0x000fc80000000000 */
[----:B------:R-:W-:Y:S02]  /*21870*/  IMAD.MOV.U32 R0, RZ, RZ, R6 ;  /* 0x000000ffff007224 */ /* 0x000fe400078e0006 */
[----:B0-----:R-:W-:-:S05]  /*21880*/  @P1 IMAD.HI.U32 R7, R6, R7, RZ ;  /* 0x0000000706071227 */ /* 0x001fca00078e00ff */
[----:B-1----:R-:W-:-:S05]  /*21890*/  @P1 SHF.R.U32.HI R0, RZ, R8, R7 ;  /* 0x00000008ff001219 */ /* 0x002fca0000011607 */
[----:B------:R-:W-:-:S04]  /*218a0*/  IMAD.MOV R7, RZ, RZ, -R0 ;  /* 0x000000ffff077224 */ /* 0x000fc800078e0a00 */
[----:B------:R-:W-:Y:S01]  /*218b0*/  IMAD R6, R9, R7, R6 ;  /* 0x0000000709067224 */ /* 0x000fe200078e0206 */
[----:B------:R-:W-:Y:S01]  /*218c0*/  SHF.R.S32.HI R7, RZ, 0x1f, R0 ;  /* 0x0000001fff077819 */ /* 0x000fe20000011400 */
[----:B------:R-:W-:-:S04]  /*218d0*/  IMAD.WIDE.U32 R2, R0, UR4, R2 ;  /* 0x0000000400027c25 */ /* 0x000fc8000f8e0002 */
[----:B------:R-:W-:Y:S02]  /*218e0*/  IMAD R7, R7, UR4, RZ ;  /* 0x0000000407077c24 */ /* 0x000fe4000f8e02ff */
[C---:B------:R-:W-:Y:S01]  /*218f0*/  IMAD.SHL.U32 R21, R11.reuse, 0x8, RZ ;  /* 0x000000080b157824 */ /* 0x040fe200078e00ff */
[----:B------:R-:W-:Y:S01]  /*21900*/  LOP3.LUT R20, R11, 0x7f, RZ, 0xc0, !PT ;  /* 0x0000007f0b147812 */ /* 0x000fe200078ec0ff */
[----:B------:R-:W-:Y:S01]  /*21910*/  IMAD R0, R0, UR5, R7 ;  /* 0x0000000500007c24 */ /* 0x000fe2000f8e0207 */
[----:B------:R-:W-:-:S03]  /*21920*/  ULDC UR4, c[0x0][0x2b8] ;  /* 0x0000ae0000047ab9 */ /* 0x000fc60000000800 */
[----:B------:R-:W-:Y:S01]  /*21930*/  IMAD.IADD R3, R3, 0x1, R0 ;  /* 0x0000000103037824 */ /* 0x000fe200078e0200 */
[----:B------:R-:W-:-:S05]  /*21940*/  SHF.R.S32.HI R0, RZ, 0x1f, R6 ;  /* 0x0000001fff007819 */ /* 0x000fca0000011406 */
[----:B------:R-:W-:Y:S02]  /*21950*/  IMAD R0, R0, UR6, RZ ;  /* 0x0000000600007c24 */ /* 0x000fe4000f8e02ff */
[----:B------:R-:W-:Y:S01]  /*21960*/  IMAD.WIDE.U32 R2, R6, UR6, R2 ;  /* 0x0000000606027c25 */ /* 0x000fe2000f8e0002 */
[----:B------:R-:W-:-:S03]  /*21970*/  LOP3.LUT R21, R21, 0x18, RZ, 0xc0, !PT ;  /* 0x0000001815157812 */ /* 0x000fc600078ec0ff */
[----:B------:R-:W-:Y:S01]  /*21980*/  IMAD R6, R6, UR7, R0 ;  /* 0x0000000706067c24 */ /* 0x000fe2000f8e0200 */
[----:B------:R-:W-:-:S03]  /*21990*/  LEA R7, P0, R2, UR8, 0x1 ;  /* 0x0000000802077c11 */ /* 0x000fc6000f8008ff */
[----:B------:R-:W-:Y:S01]  /*219a0*/  IMAD.IADD R6, R3, 0x1, R6 ;  /* 0x0000000103067824 */ /* 0x000fe200078e0206 */
[C---:B------:R-:W-:Y:S02]  /*219b0*/  LOP3.LUT R12, R21.reuse, 0x20, RZ, 0xfc, !PT ;  /* 0x00000020150c7812 */ /* 0x040fe400078efcff */
[----:B------:R-:W-:Y:S01]  /*219c0*/  LOP3.LUT R11, R21, 0x40, RZ, 0xfc, !PT ;  /* 0x00000040150b7812 */ /* 0x000fe200078efcff */
[----:B------:R-:W-:Y:S01]  /*219d0*/  UMOV UR5, 0xffffffff ;  /* 0xffffffff00057882 */ /* 0x000fe20000000000 */
[----:B------:R-:W-:Y:S02]  /*219e0*/  LEA.HI.X R6, R2, UR9, R6, 0x1, P0 ;  /* 0x0000000902067c11 */ /* 0x000fe400080f0c06 */
[----:B------:R-:W-:Y:S02]  /*219f0*/  ISETP.GE.AND P0, PT, R10, UR4, PT ;  /* 0x000000040a007c0c */ /* 0x000fe4000bf06270 */
[----:B------:R-:W-:Y:S02]  /*21a00*/  ISETP.GE.AND P1, PT, R12, UR4, PT ;  /* 0x000000040c007c0c */ /* 0x000fe4000bf26270 */
[----:B------:R-:W-:-:S02]  /*21a10*/  ISETP.GE.AND P2, PT, R11, UR4, PT ;  /* 0x000000040b007c0c */ /* 0x000fc4000bf46270 */
[----:B------:R-:W-:Y:S01]  /*21a20*/  SHF.R.U32.HI R20, RZ, 0x2, R20 ;  /* 0x00000002ff147819 */ /* 0x000fe20000011614 */
[----:B------:R-:W-:Y:S10]  /*21a30*/  BRA.DIV UR5, `(.L_x_11667) ;  /* 0x0000004605087947 */ /* 0x000ff4000b800000 */
[----:B------:R-:W2:Y:S01]  /*21a40*/  LDL R11, [R1+0x34] ;  /* 0x00003400010b7983 */ /* 0x000ea20000100800 */
[----:B------:R-:W-:Y:S01]  /*21a50*/  IMAD R0, R29, R9, RZ ;  /* 0x000000091d007224 */ /* 0x000fe200078e02ff */
[----:B------:R-:W-:Y:S02]  /*21a60*/  IADD3 R28, R20, R28, RZ ;  /* 0x0000001c141c7210 */ /* 0x000fe40007ffe0ff */
[----:B------:R-:W0:Y:S02]  /*21a70*/  SHFL.IDX PT, R3, R5, RZ, 0x1c1f ;  /* 0x001c1fff05037589 */ /* 0x000e2400000e0000 */
[----:B------:R-:W-:Y:S02]  /*21a80*/  ISETP.GE.AND P3, PT, R28, R0, PT ;  /* 0x000000001c00720c */ /* 0x000fe40003f66270 */
[----:B------:R-:W1:Y:S04]  /*21a90*/  SHFL.IDX PT, R2, R4, RZ, 0x1c1f ;  /* 0x001c1fff04027589 */ /* 0x000e6800000e0000 */
[----:B------:R-:W-:Y:S07]  /*21aa0*/  SHFL.IDX PT, R8, R4, 0x1, 0x1c1f ;  /* 0x003c1f0004087f89 */ /* 0x000fee00000e0000 */
[----:B0-----:R-:W-:-:S05]  /*21ab0*/  @!P3 LEA R3, P4, R10, R3, 0x1 ;  /* 0x000000030a03b211 */ /* 0x001fca00078808ff */
[----:B-1----:R-:W-:-:S05]  /*21ac0*/  @!P3 IMAD.X R2, RZ, RZ, R2, P4 ;  /* 0x000000ffff02b224 */ /* 0x002fca00020e0602 */
[----:B------:R-:W-:-:S04]  /*21ad0*/  @!P3 LOP3.LUT R3, R3, R2, RZ, 0x3c, !PT ;  /* 0x000000020303b212 */ /* 0x000fc800078e3cff */
[----:B------:R-:W-:-:S04]  /*21ae0*/  @!P3 LOP3.LUT R2, R3, R2, RZ, 0x3c, !PT ;  /* 0x000000020302b212 */ /* 0x000fc800078e3cff */
[----:B------:R-:W-:-:S05]  /*21af0*/  @!P3 LOP3.LUT R3, R3, R2, RZ, 0x3c, !PT ;  /* 0x000000020303b212 */ /* 0x000fca00078e3cff */
[----:B--2---:R-:W-:Y:S04]  /*21b00*/  @!P3 LDGSTS.E.BYPASS.LTC128B.128 [R11+0xc400], desc[UR54][R2.64], !P0 ;  /* 0x0c400000020bbfae */ /* 0x004fe8000c101d76 */
[----:B------:R-:W-:Y:S04]  /*21b10*/  @!P3 LDGSTS.E.BYPASS.LTC128B.128 [R11+0xf400], desc[UR54][R2.64+0x40], !P1 ;  /* 0x0f400040020bbfae */ /* 0x000fe8000c901d76 */
[----:B------:R0:W-:Y:S02]  /*21b20*/  @!P3 LDGSTS.E.BYPASS.LTC128B.128 [R11+0x12400], desc[UR54][R2.64+0x80], !P2 ;  /* 0x12400080020bbfae */ /* 0x0001e4000d101d76 */
[----:B0-----:R-:W-:-:S05]  /*21b30*/  VIADD R2, R28, 0x20 ;  /* 0x000000201c027836 */ /* 0x001fca0000000000 */
[----:B------:R-:W-:Y:S02]  /*21b40*/  ISETP.GE.AND P3, PT, R2, R0, PT ;  /* 0x000000000200720c */ /* 0x000fe40003f66270 */
[----:B------:R-:W0:Y:S11]  /*21b50*/  SHFL.IDX PT, R2, R5, 0x1, 0x1c1f ;  /* 0x003c1f0005027f89 */ /* 0x000e3600000e0000 */
[----:B0-----:R-:W-:-:S05]  /*21b60*/  @!P3 LEA R3, P4, R10, R2, 0x1 ;  /* 0x000000020a03b211 */ /* 0x001fca00078808ff */
[----:B------:R-:W-:Y:S02]  /*21b70*/  @!P3 IMAD.X R2, RZ, RZ, R8, P4 ;  /* 0x000000ffff02b224 */ /* 0x000fe400020e0608 */
[----:B------:R-:W-:Y:S03]  /*21b80*/  SHFL.IDX PT, R8, R4, 0x2, 0x1c1f ;  /* 0x005c1f0004087f89 */ /* 0x000fe600000e0000 */
[-C--:B------:R-:W-:Y:S01]  /*21b90*/  @!P3 LOP3.LUT R3, R3, R2.reuse, RZ, 0x3c, !PT ;  /* 0x000000020303b212 */ /* 0x080fe200078e3cff */
[----:B------:R-:W-:Y:S03]  /*21ba0*/  SHFL.IDX PT, R4, R4, 0x3, 0x1c1f ;  /* 0x007c1f0004047f89 */ /* 0x000fe600000e0000 */
[----:B------:R-:W-:-:S04]  /*21bb0*/  @!P3 LOP3.LUT R2, R3, R2, RZ, 0x3c, !PT ;  /* 0x000000020302b212 */ /* 0x000fc800078e3cff */
[----:B------:R-:W-:-:S05]  /*21bc0*/  @!P3 LOP3.LUT R3, R3, R2, RZ, 0x3c, !PT ;  /* 0x000000020303b212 */ /* 0x000fca00078e3cff */
[----:B------:R-:W-:Y:S04]  /*21bd0*/  @!P3 LDGSTS.E.BYPASS.LTC128B.128 [R11+0xcc00], desc[UR54][R2.64], !P0 ;  /* 0x0cc00000020bbfae */ /* 0x000fe8000c101d76 */
[----:B------:R-:W-:Y:S04]  /*21be0*/  @!P3 LDGSTS.E.BYPASS.LTC128B.128 [R11+0xfc00], desc[UR54][R2.64+0x40], !P1 ;  /* 0x0fc00040020bbfae */ /* 0x000fe8000c901d76 */
[----:B------:R0:W-:Y:S02]  /*21bf0*/  @!P3 LDGSTS.E.BYPASS.LTC128B.128 [R11+0x12c00], desc[UR54][R2.64+0x80], !P2 ;  /* 0x12c00080020bbfae */ /* 0x0001e4000d101d76 */
[----:B0-----:R-:W-:-:S05]  /*21c00*/  VIADD R2, R28, 0x40 ;  /* 0x000000401c027836 */ /* 0x001fca0000000000 */
[----:B------:R-:W-:Y:S02]  /*21c10*/  ISETP.GE.AND P3, PT, R2, R0, PT ;  /* 0x000000000200720c */ /* 0x000fe40003f66270 */
[----:B------:R-:W0:Y:S04]  /*21c20*/  SHFL.IDX PT, R2, R5, 0x2, 0x1c1f ;  /* 0x005c1f0005027f89 */ /* 0x000e2800000e0000 */
[----:B------:R-:W1:Y:S07]  /*21c30*/  SHFL.IDX PT, R5, R5, 0x3, 0x1c1f ;  /* 0x007c1f0005057f89 */ /* 0x000e6e00000e0000 */
[----:B0-----:R-:W-:-:S05]  /*21c40*/  @!P3 LEA R3, P4, R10, R2, 0x1 ;  /* 0x000000020a03b211 */ /* 0x001fca00078808ff */
[----:B------:R-:W-:-:S05]  /*21c50*/  @!P3 IMAD.X R2, RZ, RZ, R8, P4 ;  /* 0x000000ffff02b224 */ /* 0x000fca00020e0608 */
[----:B------:R-:W-:-:S04]  /*21c60*/  @!P3 LOP3.LUT R3, R3, R2, RZ, 0x3c, !PT ;  /* 0x000000020303b212 */ /* 0x000fc800078e3cff */
[----:B------:R-:W-:-:S04]  /*21c70*/  @!P3 LOP3.LUT R2, R3, R2, RZ, 0x3c, !PT ;  /* 0x000000020302b212 */ /* 0x000fc800078e3cff */
[----:B------:R-:W-:-:S05]  /*21c80*/  @!P3 LOP3.LUT R3, R3, R2, RZ, 0x3c, !PT ;  /* 0x000000020303b212 */ /* 0x000fca00078e3cff */
[----:B------:R-:W-:Y:S04]  /*21c90*/  @!P3 LDGSTS.E.BYPASS.LTC128B.128 [R11+0xd400], desc[UR54][R2.64], !P0 ;  /* 0x0d400000020bbfae */ /* 0x000fe8000c101d76 */
[----:B------:R-:W-:Y:S04]  /*21ca0*/  @!P3 LDGSTS.E.BYPASS.LTC128B.128 [R11+0x10400], desc[UR54][R2.64+0x40], !P1 ;  /* 0x10400040020bbfae */ /* 0x000fe8000c901d76 */
[----:B------:R0:W-:Y:S02]  /*21cb0*/  @!P3 LDGSTS.E.BYPASS.LTC128B.128 [R11+0x13400], desc[UR54][R2.64+0x80], !P2 ;  /* 0x13400080020bbfae */ /* 0x0001e4000d101d76 */
[----:B0-----:R-:W-:-:S05]  /*21cc0*/  VIADD R2, R28, 0x60 ;  /* 0x000000601c027836 */ /* 0x001fca0000000000 */
[----:B------:R-:W-:-:S13]  /*21cd0*/  ISETP.GE.AND P3, PT, R2, R0, PT ;  /* 0x000000000200720c */ /* 0x000fda0003f66270 */
[----:B-1----:R-:W-:-:S05]  /*21ce0*/  @!P3 LEA R2, P4, R10, R5, 0x1 ;  /* 0x000000050a02b211 */ /* 0x002fca00078808ff */
[----:B------:R-:W-:Y:S02]  /*21cf0*/  @!P3 IMAD.X R3, RZ, RZ, R4, P4 ;  /* 0x000000ffff03b224 */ /* 0x000fe400020e0604 */
[----:B------:R-:W-:Y:S04]  /*21d00*/  SHFL.IDX PT, R4, R6, RZ, 0x1c1f ;  /* 0x001c1fff06047589 */ /* 0x000fe800000e0000 */
[----:B------:R-:W-:Y:S04]  /*21d10*/  @!P3 LDGSTS.E.BYPASS.LTC128B.128 [R11+0xdc00], desc[UR54][R2.64], !P0 ;  /* 0x0dc00000020bbfae */ /* 0x000fe8000c101d76 */
[----:B------:R-:W-:Y:S04]  /*21d20*/  @!P3 LDGSTS.E.BYPASS.LTC128B.128 [R11+0x10c00], desc[UR54][R2.64+0x40], !P1 ;  /* 0x10c00040020bbfae */ /* 0x000fe8000c901d76 */
[----:B------:R0:W-:Y:S04]  /*21d30*/  @!P3 LDGSTS.E.BYPASS.LTC128B.128 [R11+0x13c00], desc[UR54][R2.64+0x80], !P2 ;  /* 0x13c00080020bbfae */ /* 0x0001e8000d101d76 */
[----:B------:R-:W-:Y:S04]  /*21d40*/  SHFL.IDX PT, R6, R6, 0x1, 0x1c1f ;  /* 0x003c1f0006067f89 */ /* 0x000fe800000e0000 */
[----:B0-----:R-:W0:Y:S01]  /*21d50*/  SHFL.IDX PT, R2, R7, RZ, 0x1c1f ;  /* 0x001c1fff07027589 */ /* 0x001e2200000e0000 */
[----:B------:R-:W-:-:S05]  /*21d60*/  VIADD R3, R28, 0x80 ;  /* 0x000000801c037836 */ /* 0x000fca0000000000 */
[----:B------:R-:W-:-:S13]  /*21d70*/  ISETP.GE.AND P3, PT, R3, R0, PT ;  /* 0x000000000300720c */ /* 0x000fda0003f66270 */
[----:B0-----:R-:W-:-:S05]  /*21d80*/  @!P3 LEA R2, P4, R10, R2, 0x1 ;  /* 0x000000020a02b211 */ /* 0x001fca00078808ff */
[----:B------:R-:W-:-:S05]  /*21d90*/  @!P3 IMAD.X R3, RZ, RZ, R4, P4 ;  /* 0x000000ffff03b224 */ /* 0x000fca00020e0604 */
[----:B------:R-:W-:Y:S04]  /*21da0*/  @!P3 LDGSTS.E.BYPASS.LTC128B.128 [R11+0xe400], desc[UR54][R2.64], !P0 ;  /* 0x0e400000020bbfae */ /* 0x000fe8000c101d76 */
[----:B------:R-:W-:Y:S04]  /*21db0*/  @!P3 LDGSTS.E.BYPASS.LTC128B.128 [R11+0x11400], desc[UR54][R2.64+0x40], !P1 ;  /* 0x11400040020bbfae */ /* 0x000fe8000c901d76 */
[----:B------:R0:W-:Y:S04]  /*21dc0*/  @!P3 LDGSTS.E.BYPASS.LTC128B.128 [R11+0x14400], desc[UR54][R2.64+0x80], !P2 ;  /* 0x14400080020bbfae */ /* 0x0001e8000d101d76 */
[----:B0-----:R0:W1:Y:S02]  /*21dd0*/  SHFL.IDX PT, R2, R7, 0x1, 0x1c1f ;  /* 0x003c1f0007027f89 */ /* 0x00106400000e0000 */
.L_x_11795:
[----:B------:R-:W2:Y:S01]  /*21de0*/  LDL R4, [R1+0x34] ;  /* 0x0000340001047983 */ /* 0x000ea20000100800 */
[----:B------:R-:W-:-:S05]  /*21df0*/  VIADD R28, R28, 0xa0 ;  /* 0x000000a01c1c7836 */ /* 0x000fca0000000000 */
        /* <DEDUP_REMOVED lines=11> */
.L_x_11668:
        /* <DEDUP_REMOVED lines=18> */
.L_x_11796:
[----:B------:R-:W-:Y:S05]  /*21fd0*/  BSYNC B0 ;  /* 0x0000000000007941 */ /* 0x000fea0003800000 */
.L_x_11669:
[----:B------:R-:W1:Y:S04]  /*21fe0*/  LDL.LU R3, [R1+0x44] ;  /* 0x0000440001037983 */ /* 0x000e680000300800 */
[----:B------:R-:W2:Y:S01]  /*21ff0*/  LDL R2, [R1+0x28] ;  /* 0x0000280001027983 */ /* 0x000ea20000100800 */
[----:B------:R-:W-:Y:S01]  /*22000*/  BSSY B0, `(.L_x_11671) ;  /* 0x00000f7000007945 */ /* 0x000fe20003800000 */
[----:B-1----:R-:W-:-:S05]  /*22010*/  VIADD R0, R3, 0xfffffffe ;  /* 0xfffffffe03007836 */ /* 0x002fca0000000000 */
[----:B--2---:R-:W-:-:S13]  /*22020*/  ISETP.GE.AND P0, PT, R0, R2, PT ;  /* 0x000000020000720c */ /* 0x004fda0003f06270 */
[----:B------:R-:W-:Y:S05]  /*22030*/  @!P0 BRA `(.L_x_11672) ;  /* 0x0000000c00cc8947 */ /* 0x000fea0003800000 */
[----:B------:R-:W1:Y:S01]  /*22040*/  S2R R2, SR_TID.X ;  /* 0x0000000000027919 */ /* 0x000e620000002100 */
[----:B------:R-:W-:Y:S01]  /*22050*/  ULDC UR4, c[0x0][0x2f4] ;  /* 0x0000bd0000047ab9 */ /* 0x000fe20000000800 */
[----:B------:R-:W-:Y:S01]  /*22060*/  MOV R10, R25 ;  /* 0x00000019000a7202 */ /* 0x000fe20000000f00 */
[----:B------:R2:W5:Y:S04]  /*22070*/  LDL.LU R20, [R1] ;  /* 0x0000000001147983 */ /* 0x0005680000300800 */
[----:B------:R2:W-:Y:S01]  /*22080*/  STL [R1+0x8], R26 ;  /* 0x0000081a01007387 */ /* 0x0005e20000100800 */
[----:B-1----:R-:W-:-:S05]  /*22090*/  IMAD.SHL.U32 R4, R2, 0x8, RZ ;  /* 0x0000000802047824 */ /* 0x002fca00078e00ff */
[----:B------:R-:W-:-:S04]  /*220a0*/  LOP3.LUT R4, R4, 0x18, RZ, 0xc0, !PT ;  /* 0x0000001804047812 */ /* 0x000fc800078ec0ff */
[C---:B------:R-:W-:Y:S02]  /*220b0*/  LOP3.LUT R3, R4.reuse, 0x20, RZ, 0xfc, !PT ;  /* 0x0000002004037812 */ /* 0x040fe400078efcff */
[C---:B------:R-:W-:Y:S02]  /*220c0*/  LOP3.LUT R2, R4.reuse, 0x40, RZ, 0xfc, !PT ;  /* 0x0000004004027812 */ /* 0x040fe400078efcff */
[----:B------:R-:W-:Y:S02]  /*220d0*/  ISETP.GE.AND P3, PT, R4, UR4, PT ;  /* 0x0000000404007c0c */ /* 0x000fe4000bf66270 */
[----:B------:R-:W-:Y:S02]  /*220e0*/  ISETP.GE.AND P2, PT, R3, UR4, PT ;  /* 0x0000000403007c0c */ /* 0x000fe4000bf46270 */
[----:B--2---:R-:W-:-:S13]  /*220f0*/  ISETP.GE.AND P1, PT, R2, UR4, PT ;  /* 0x0000000402007c0c */ /* 0x004fda000bf26270 */
.L_x_11685:
[----:B------:R-:W2:Y:S01]  /*22100*/  LDL R9, [R1+0x2c] ;  /* 0x00002c0001097983 */ /* 0x000ea20000100800 */
[----:B------:R-:W1:Y:S03]  /*22110*/  LDC R6, c[0x0][0x430] ;  /* 0x00010c00ff067b82 */ /* 0x000e660000000800 */
[----:B------:R-:W3:Y:S04]  /*22120*/  LDL R8, [R1+0x30] ;  /* 0x0000300001087983 */ /* 0x000ee80000100800 */
[----:B0-----:R-:W4:Y:S01]  /*22130*/  LDL R7, [R1+0x10] ;  /* 0x0000100001077983 */ /* 0x001f220000100800 */
        /* <DEDUP_REMOVED lines=14> */
[----:B0-----:R-:W-:-:S05]  /*22220*/  @P0 SHF.R.U32.HI R2, RZ, R3, R5 ;  /* 0x00000003ff020219 */ /* 0x001fca0000011605 */
[--C-:B------:R-:W-:Y:S01]  /*22230*/  IMAD.MOV R9, RZ, RZ, -R2.reuse ;  /* 0x000000ffff097224 */ /* 0x100fe200078e0a02 */
[----:B------:R-:W-:-:S03]  /*22240*/  SHF.R.S32.HI R3, RZ, 0x1f, R2 ;  /* 0x0000001fff037819 */ /* 0x000fc60000011402 */
[----:B------:R-:W-:Y:S02]  /*22250*/  IMAD R9, R6, R9, R4 ;  /* 0x0000000906097224 */ /* 0x000fe400078e0204 */
        /* <DEDUP_REMOVED lines=11> */
[----:B-----5:R-:W-:Y:S01]  /*22310*/  LOP3.LUT R2, R20, R2, RZ, 0x3c, !PT ;  /* 0x0000000214027212 */ /* 0x020fe200078e3cff */
[----:B------:R-:W-:-:S04]  /*22320*/  IMAD.U32 R7, RZ, RZ, UR38 ;  /* 0x00000026ff077e24 */ /* 0x000fc8000f8e00ff */
[----:B------:R0:W-:Y:S01]  /*22330*/  STL [R1], R2 ;  /* 0x0000000201007387 */ /* 0x0001e20000100800 */
[----:B------:R-:W-:Y:S01]  /*22340*/  ISETP.NE.AND P4, PT, R7, 0x3, PT ;  /* 0x000000030700780c */ /* 0x000fe20003f85270 */
[----:B------:R-:W-:Y:S01]  /*22350*/  IMAD.MOV.U32 R26, RZ, RZ, R0 ;  /* 0x000000ffff1a7224 */ /* 0x000fe200078e0000 */
[----:B------:R-:W-:Y:S02]  /*22360*/  SEL R25, R25, RZ, P0 ;  /* 0x000000ff19197207 */ /* 0x000fe40000000000 */
[----:B--2---:R-:W-:-:S09]  /*22370*/  SHF.R.S32.HI R29, RZ, 0x1f, R8 ;  /* 0x0000001fff1d7819 */ /* 0x004fd20000011408 */
[----:B0-----:R-:W-:Y:S05]  /*22380*/  @!P4 BRA `(.L_x_11673) ;  /* 0x000000000004c947 */ /* 0x001fea0003800000 */
[----:B------:R-:W-:Y:S01]  /*22390*/  BPT.TRAP 0x1 ;  /* 0x000000040000795c */ /* 0x000fe20000300000 */
.L_x_11673:
[----:B------:R-:W-:Y:S01]  /*223a0*/  IMAD R5, R25, 0x8, R23 ;  /* 0x0000000819057824 */ /* 0x000fe200078e0217 */
[----:B------:R-:W-:Y:S01]  /*223b0*/  SHF.L.U32 R0, R2, 0x1f, RZ ;  /* 0x0000001f02007819 */ /* 0x000fe200000006ff */
[----:B------:R-:W-:Y:S03]  /*223c0*/  BSSY B1, `(.L_x_11674) ;  /* 0x0000003000017945 */ /* 0x000fe60003800000 */
[----:B------:R-:W0:Y:S02]  /*223d0*/  SYNCS.PHASECHK.TRANS64.TRYWAIT P0, [R5+URZ+0x2d840], R0 ;  /* 0x02d84000050075a7 */ /* 0x000e24000800017f */
[----:B0-----:R-:W-:Y:S05]  /*223e0*/  @!P0 BRA `(.L_x_11675) ;  /* 0x0000004000c48947 */ /* 0x001fea0003800000 */
.L_x_11797:
[----:B------:R-:W-:Y:S05]  /*223f0*/  BSYNC B1 ;  /* 0x0000000000017941 */ /* 0x000fea0003800000 */
.L_x_11674:
[----:B------:R-:W2:Y:S04]  /*22400*/  LDL R6, [R1+0xc] ;  /* 0x00000c0001067983 */ /* 0x000ea80000100800 */
[----:B------:R-:W3:Y:S01]  /*22410*/  LDL R4, [R1+0x14] ;  /* 0x0000140001047983 */ /* 0x000ee20000100800 */
[----:B------:R-:W-:Y:S01]  /*22420*/  SHF.R.S32.HI R28, RZ, 0x1f, R9 ;  /* 0x0000001fff1c7819 */ /* 0x000fe20000011409 */
[----:B------:R-:W-:Y:S01]  /*22430*/  ULDC.64 UR4, c[0x0][0x300] ;  /* 0x0000c00000047ab9 */ /* 0x000fe20000000a00 */
[C---:B------:R-:W-:Y:S01]  /*22440*/  LOP3.LUT P5, RZ, R22.reuse, 0x2, RZ, 0xc0, !PT ;  /* 0x0000000216ff7812 */ /* 0x040fe200078ac0ff */
        /* <DEDUP_REMOVED lines=22> */
[----:B------:R-:W-:Y:S02]  /*225b0*/  LOP3.LUT P6, RZ, R22, 0x4, RZ, 0xc0, !PT ;  /* 0x0000000416ff7812 */ /* 0x000fe400078cc0ff */
[----:B------:R-:W-:Y:S01]  /*225c0*/  LEA R4, R4, R23, 0x1 ;  /* 0x0000001704047211 */ /* 0x000fe200078e08ff */
        /* <DEDUP_REMOVED lines=26> */
.L_x_11807:
        /* <DEDUP_REMOVED lines=11> */
.L_x_11677:
        /* <DEDUP_REMOVED lines=11> */
.L_x_11678:
[----:B------:R1:W-:Y:S01]  /*228d0*/  SYNCS.ARRIVE.TRANS64.A1T0 RZ, [R5+URZ+0x2d830], RZ ;  /* 0x02d830ff05ff79a7 */ /* 0x0003e2000810003f */
[----:B------:R-:W-:Y:S05]  /*228e0*/  @!P5 BRA `(.L_x_11679) ;  /* 0x000000000004d947 */ /* 0x000fea0003800000 */
[----:B------:R-:W-:Y:S01]  /*228f0*/  BPT.TRAP 0x1 ;  /* 0x000000040000795c */ /* 0x000fe20000300000 */
.L_x_11679:
[----:B------:R-:W-:Y:S01]  /*22900*/  SHF.L.U32 R2, R20, 0x1f, RZ ;  /* 0x0000001f14027819 */ /* 0x000fe200000006ff */
[----:B-1----:R-:W-:Y:S01]  /*22910*/  IMAD R5, R10, 0x8, R23 ;  /* 0x000000080a057824 */ /* 0x002fe200078e0217 */
[----:B------:R-:W-:Y:S03]  /*22920*/  BSSY B1, `(.L_x_11680) ;  /* 0x0000003000017945 */ /* 0x000fe60003800000 */
[----:B------:R-:W1:Y:S02]  /*22930*/  SYNCS.PHASECHK.TRANS64.TRYWAIT P0, [R5+URZ+0x2d860], R2 ;  /* 0x02d86002050075a7 */ /* 0x000e64000800017f */
[----:B-1----:R-:W-:Y:S05]  /*22940*/  @!P0 BRA `(.L_x_11681) ;  /* 0x0000004000d48947 */ /* 0x002fea0003800000 */
.L_x_11808:
[----:B------:R-:W-:Y:S05]  /*22950*/  BSYNC B1 ;  /* 0x0000000000017941 */ /* 0x000fea0003800000 */
.L_x_11680:
        /* <DEDUP_REMOVED lines=45> */
.L_x_11818:
        /* <DEDUP_REMOVED lines=32> */
.L_x_11683:
[----:B------:R-:W-:Y:S02]  /*22e30*/  PLOP3.LUT P4, PT, P4, P0, PT, 0xa2, 0x0 ;  /* 0x000000000000781c */ /* 0x000fe40002781472 */
[----:B------:R-:W-:-:S08]  /*22e40*/  @P0 R2UR P4, UR4, R5 ;  /* 0x00000000050402ca */ /* 0x000fd00000080000 */
[----:B------:R-:W-:-:S05]  /*22e50*/  @P0 PLOP3.LUT P0, PT, P4, PT, PT, 0x80, 0x0 ;  /* 0x000000000000081c */ /* 0x000fca000270f070 */
[----:B------:R-:W-:Y:S01]  /*22e60*/  @!P4 SYNCS.ARRIVE.TRANS64.RED.A0T1 RZ, [UR4+0x2d850], RZ ;  /* 0x02d850ffffffc9a7 */ /* 0x000fe20008200404 */
[----:B------:R-:W-:Y:S07]  /*22e70*/  @!P4 ARRIVES.LDGSTSBAR.64.TRANSCNT [UR4+0x2d850] ;  /* 0x02d85000ff00c9b0 */ /* 0x000fee0008000a84 */
[----:B------:R-:W-:Y:S05]  /*22e80*/  @P0 BRA.U.ANY `(.L_x_11683) ;  /* 0xfffffffd00e80947 */ /* 0x000fea000393ffff */
[----:B------:R-:W-:Y:S01]  /*22e90*/  NOP ;  /* 0x0000000000007918 */ /* 0x000fe20000000000 */
[----:B------:R-:W-:Y:S01]  /*22ea0*/  IMAD.U32 R2, RZ, RZ, UR38 ;  /* 0x00000026ff027e24 */ /* 0x000fe2000f8e00ff */
[----:B------:R-:W-:-:S04]  /*22eb0*/  MOV R24, R0 ;  /* 0x0000000000187202 */ /* 0x000fc80000000f00 */
[----:B------:R-:W-:-:S13]  /*22ec0*/  ISETP.NE.AND P5, PT, R2, 0x3, PT ;  /* 0x000000030200780c */ /* 0x000fda0003fa5270 */
[----:B------:R-:W-:Y:S05]  /*22ed0*/  @!P5 BRA `(.L_x_11684) ;  /* 0x000000000004d947 */ /* 0x000fea0003800000 */
[----:B------:R-:W-:Y:S01]  /*22ee0*/  BPT.TRAP 0x1 ;  /* 0x000000040000795c */ /* 0x000fe20000300000 */
.L_x_11684:
[----:B------:R-:W2:Y:S01]  /*22ef0*/  LDL R2, [R1+0x28] ;  /* 0x0000280001027983 */ /* 0x000ea20000100800 */
[----:B------:R1:W-:Y:S01]  /*22f00*/  SYNCS.ARRIVE.TRANS64.A1T0 RZ, [R5+URZ+0x2d850], RZ ;  /* 0x02d850ff05ff79a7 */ /* 0x0003e2000810003f */
[----:B------:R-:W-:Y:S02]  /*22f10*/  VIADD R0, R26, 0xffffffff ;  /* 0xffffffff1a007836 */ /* 0x000fe40000000000 */
[----:B------:R1:W5:Y:S01]  /*22f20*/  LDL R20, [R1] ;  /* 0x0000000001147983 */ /* 0x0003620000100800 */
[----:B------:R-:W-:-:S03]  /*22f30*/  IMAD.MOV.U32 R10, RZ, RZ, R25 ;  /* 0x000000ffff0a7224 */ /* 0x000fc600078e0019 */
[----:B------:R1:W-:Y:S01]  /*22f40*/  STL [R1+0x8], R26 ;  /* 0x0000081a01007387 */ /* 0x0003e20000100800 */
[----:B--2---:R-:W-:-:S13]  /*22f50*/  ISETP.GT.AND P0, PT, R26, R2, PT ;  /* 0x000000021a00720c */ /* 0x004fda0003f04270 */
[----:B-1----:R-:W-:Y:S05]  /*22f60*/  @P0 BRA `(.L_x_11685) ;  /* 0xfffffff000640947 */ /* 0x002fea000383ffff */
.L_x_11672:
[----:B------:R-:W-:Y:S05]  /*22f70*/  BSYNC B0 ;  /* 0x0000000000007941 */ /* 0x000fea0003800000 */
.L_x_11671:
[----:B------:R-:W1:Y:S01]  /*22f80*/  S2R R2, SR_TID.X ;  /* 0x0000000000027919 */ /* 0x000e620000002100 */
[----:B------:R-:W-:Y:S01]  /*22f90*/  BSSY B0, `(.L_x_11686) ;  /* 0x0000010000007945 */ /* 0x000fe20003800000 */
        /* <DEDUP_REMOVED lines=12> */
[----:B0-----:R-:W0:Y:S01]  /*23060*/  POPC R7, R4 ;  /* 0x0000000400077309 */ /* 0x001e220000000000 */
[----:B--2---:R-:W0:Y:S02]  /*23070*/  SHFL.IDX PT, R0, R3, R0, 0x1f ;  /* 0x00001f0003007589 */ /* 0x004e2400000e0000 */
[----:B0-----:R-:W-:-:S07]  /*23080*/  IADD3 R16, R0, UR37, R7 ;  /* 0x0000002500107c10 */ /* 0x001fce000fffe007 */
.L_x_11687:
[----:B------:R-:W-:Y:S05]  /*23090*/  BSYNC B0 ;  /* 0x0000000000007941 */ /* 0x000fea0003800000 */
.L_x_11686:
[----:B------:R-:W-:-:S05]  /*230a0*/  IMAD.U32 R0, RZ, RZ, UR38 ;  /* 0x00000026ff007e24 */ /* 0x000fca000f8e00ff */
[----:B------:R-:W-:-:S13]  /*230b0*/  ISETP.NE.AND P0, PT, R0, 0x3, PT ;  /* 0x000000030000780c */ /* 0x000fda0003f05270 */
[----:B------:R-:W-:Y:S05]  /*230c0*/  @!P0 BRA `(.L_x_11688) ;  /* 0x0000000000048947 */ /* 0x000fea0003800000 */
[----:B------:R-:W-:Y:S01]  /*230d0*/  BPT.TRAP 0x1 ;  /* 0x000000040000795c */ /* 0x000fe20000300000 */
.L_x_11688:
        /* <DEDUP_REMOVED lines=8> */
.L_x_11819:
[----:B------:R-:W-:Y:S05]  /*23160*/  BSYNC B0 ;  /* 0x0000000000007941 */ /* 0x000fea0003800000 */
.L_x_11689:
        /* <DEDUP_REMOVED lines=51> */
.L_x_11829:
        /* <DEDUP_REMOVED lines=13> */
.L_x_11692:
        /* <DEDUP_REMOVED lines=11> */
.L_x_11693:
        /* <DEDUP_REMOVED lines=8> */
.L_x_11652:
[----:B------:R-:W-:Y:S05]  /*236a0*/  BSYNC B7 ;  /* 0x0000000000077941 */ /* 0x000fea0003800000 */
.L_x_11650:
[----:B------:R-:W-:-:S13]  /*236b0*/  LOP3.LUT P0, RZ, R22, 0x10, RZ, 0xc0, !PT ;  /* 0x0000001016ff7812 */ /* 0x000fda000780c0ff */
[----:B------:R-:W-:Y:S05]  /*236c0*/  @!P0 BRA `(.L_x_11694) ;  /* 0x0000000000248947 */ /* 0x000fea0003800000 */
[----:B------:R-:W-:Y:S05]  /*236d0*/  WARPSYNC.ALL ;  /* 0x0000000000007948 */ /* 0x000fea0003800000 */
[----:B------:R-:W3:Y:S08]  /*236e0*/  S2UR UR5, SR_CgaCtaId ;  /* 0x00000000000579c3 */ /* 0x000ef00000008800 */
[----:B------:R-:W-:Y:S06]  /*236f0*/  BAR.SYNC.DEFER_BLOCKING 0x5, 0x200 ;  /* 0x0148000000007b1d */ /* 0x000fec0000010000 */
[----:B------:R-:W-:-:S02]  /*23700*/  UMOV UR4, 0x400 ;  /* 0x0000040000047882 */ /* 0x000fc40000000000 */
[----:B---3--:R-:W-:-:S06]  /*23710*/  ULEA UR4, UR5, UR4, 0x18 ;  /* 0x0000000405047291 */ /* 0x008fcc000f8ec03f */
[----:B------:R-:W-:-:S05]  /*23720*/  IMAD.U32 R23, RZ, RZ, UR4 ;  /* 0x00000004ff177e24 */ /* 0x000fca000f8e00ff */
[----:B------:R3:W4:Y:S01]  /*23730*/  LDS.128 R16, [R23+0x2d8d0] ;  /* 0x02d8d00017107984 */ /* 0x0007220000000c00 */
[----:B------:R-:W-:Y:S06]  /*23740*/  BAR.ARV 0x4, 0x200 ;  /* 0x0108000000007b1d */ /* 0x000fec0000002000 */
[----:B------:R-:W-:Y:S05]  /*23750*/  BRA `(.L_x_11695) ;  /* 0x0000000800cc7947 */ /* 0x000fea0003800000 */
.L_x_11694:
[----:B------:R-:W1:Y:S01]  /*23760*/  S2R R0, SR_TID.X ;  /* 0x0000000000007919 */ /* 0x000e620000002100 */
[----:B------:R-:W-:Y:S01]  /*23770*/  UMOV UR4, 0xffffffff ;  /* 0xffffffff00047882 */ /* 0x000fe20000000000 */
[----:B-1----:R-:W-:-:S04]  /*23780*/  LOP3.LUT R7, R0, 0x1f, RZ, 0xc0, !PT ;  /* 0x0000001f00077812 */ /* 0x002fc800078ec0ff */
[----:B------:R-:W-:Y:S01]  /*23790*/  ISETP.NE.AND P0, PT, R7, 0x1f, PT ;  /* 0x0000001f0700780c */ /* 0x000fe20003f05270 */
[----:B------:R-:W-:-:S12]  /*237a0*/  BRA.DIV UR4, `(.L_x_11696) ;  /* 0x0000004204387947 */ /* 0x000fd8000b800000 */
[----:B0-----:R-:W-:Y:S01]  /*237b0*/  IADD3 R5, R19, R7, RZ ;  /* 0x0000000713057210 */ /* 0x001fe20007ffe0ff */
[----:B------:R-:W-:-:S03]  /*237c0*/  ULDC UR4, c[0x0][0xc3c] ;  /* 0x00030f0000047ab9 */ /* 0x000fc60000000800 */
[----:B------:R-:W-:-:S13]  /*237d0*/  ISETP.GE.OR P1, PT, R5, UR4, !P0 ;  /* 0x0000000405007c0c */ /* 0x000fda000c726670 */
[----:B--2---:R-:W0:Y:S02]  /*237e0*/  @!P1 LDC.64 R2, c[0x0][0xc80] ;  /* 0x00032000ff029b82 */ /* 0x004e240000000a00 */
        /* <DEDUP_REMOVED lines=27> */
.L_x_11839:
[----:B------:R-:W-:Y:S02]  /*239a0*/  ULDC UR4, c[0x0][0xc38] ;  /* 0x00030e0000047ab9 */ /* 0x000fe40000000800 */
[----:B------:R-:W-:-:S04]  /*239b0*/  IMAD.U32 R4, RZ, RZ, UR4 ;  /* 0x00000004ff047e24 */ /* 0x000fc8000f8e00ff */
[----:B-1----:R-:W-:-:S04]  /*239c0*/  IMAD R5, R14, R4, RZ ;  /* 0x000000040e057224 */ /* 0x002fc800078e02ff */
[----:B------:R-:W-:-:S05]  /*239d0*/  IMAD.IADD R16, R16, 0x1, R5 ;  /* 0x0000000110107824 */ /* 0x000fca00078e0205 */
[----:B------:R-:W-:-:S13]  /*239e0*/  ISETP.GT.AND P6, PT, R16, R0, PT ;  /* 0x000000001000720c */ /* 0x000fda0003fc4270 */
[----:B------:R-:W-:Y:S05]  /*239f0*/  @P6 BRA `(.L_x_11697) ;  /* 0x00000000009c6947 */ /* 0x000fea0003800000 */
.L_x_11702:
[----:B------:R-:W1:Y:S01]  /*23a00*/  LDC R4, c[0x0][0xc3c] ;  /* 0x00030f00ff047b82 */ /* 0x000e620000000800 */
[----:B------:R-:W-:-:S05]  /*23a10*/  VIADD R19, R19, 0x1f ;  /* 0x0000001f13137836 */ /* 0x000fca0000000000 */
        /* <DEDUP_REMOVED lines=12> */
.L_x_11700:
[----:B------:R-:W-:Y:S05]  /*23ae0*/  BSYNC B0 ;  /* 0x0000000000007941 */ /* 0x000fea0003800000 */
.L_x_11699:
        /* <DEDUP_REMOVED lines=17> */
[----:B------:R0:W1:Y:S02]  /*23c00*/  SHFL.IDX PT, R14, R3, 0x1f, 0x1f ;  /* 0x03e01f00030e7f89 */ /* 0x00006400000e0000 */
.L_x_11847:
[----:B------:R-:W-:Y:S02]  /*23c10*/  ULDC UR4, c[0x0][0xc38] ;  /* 0x00030e0000047ab9 */ /* 0x000fe40000000800 */
[----:B------:R-:W-:-:S04]  /*23c20*/  IMAD.U32 R4, RZ, RZ, UR4 ;  /* 0x00000004ff047e24 */ /* 0x000fc8000f8e00ff */
[----:B-1----:R-:W-:-:S04]  /*23c30*/  IMAD R5, R14, R4, RZ ;  /* 0x000000040e057224 */ /* 0x002fc800078e02ff */
[----:B------:R-:W-:-:S05]  /*23c40*/  IMAD.IADD R16, R5, 0x1, R16 ;  /* 0x0000000105107824 */ /* 0x000fca00078e0210 */
[----:B------:R-:W-:-:S13]  /*23c50*/  ISETP.GT.AND P6, PT, R16, R0, PT ;  /* 0x000000001000720c */ /* 0x000fda0003fc4270 */
[----:B------:R-:W-:Y:S05]  /*23c60*/  @!P6 BRA `(.L_x_11702) ;  /* 0xfffffffc0064e947 */ /* 0x000fea000383ffff */
.L_x_11697:
        /* <DEDUP_REMOVED lines=8> */
.L_x_11851:
[----:B------:R-:W-:Y:S01]  /*23cf0*/  ISETP.NE.AND P0, PT, R5, RZ, PT ;  /* 0x000000ff0500720c */ /* 0x000fe20003f05270 */
[----:B------:R-:W-:-:S12]  /*23d00*/  IMAD.MOV.U32 R5, RZ, RZ, RZ ;  /* 0x000000ffff057224 */ /* 0x000fd800078e00ff */
[----:B------:R-:W-:Y:S05]  /*23d10*/  @!P0 BRA `(.L_x_11704) ;  /* 0x0000000000108947 */ /* 0x000fea0003800000 */
[----:B------:R-:W-:Y:S01]  /*23d20*/  UMOV UR4, 0xffffffff ;  /* 0xffffffff00047882 */ /* 0x000fe20000000000 */
[----:B------:R-:W-:Y:S02]  /*23d30*/  VIADD R12, R6, 0xffffffff ;  /* 0xffffffff060c7836 */ /* 0x000fe40000000000 */
[----:B------:R-:W-:Y:S05]  /*23d40*/  BRA.DIV UR4, `(.L_x_11705) ;  /* 0x0000004204f87947 */ /* 0x000fea000b800000 */
[----:B------:R3:W4:Y:S02]  /*23d50*/  SHFL.IDX PT, R5, R3, R12, 0x1f ;  /* 0x00001f0c03057589 */ /* 0x00072400000e0000 */
.L_x_11704:
[----:B01-3--:R-:W0:Y:S01]  /*23d60*/  LDC.64 R2, c[0x0][0xc90] ;  /* 0x00032400ff027b82 */ /* 0x00be220000000a00 */
[----:B------:R-:W-:-:S04]  /*23d70*/  IMAD.IADD R19, R6, 0x1, R19 ;  /* 0x0000000106137824 */ /* 0x000fc800078e0213 */
[----:B0-----:R-:W-:-:S05]  /*23d80*/  IMAD.WIDE R2, R19, 0x4, R2 ;  /* 0x0000000413027825 */ /* 0x001fca00078e0202 */
[----:B------:R0:W2:Y:S01]  /*23d90*/  LDG.E R7, desc[UR54][R2.64] ;  /* 0x0000003602077981 */ /* 0x0000a2000c1e1900 */
[----:B----4-:R-:W-:Y:S02]  /*23da0*/  IMAD R16, R5, R4, R16 ;  /* 0x0000000405107224 */ /* 0x010fe400078e0210 */
[----:B0-----:R-:W-:Y:S02]  /*23db0*/  IMAD.MOV.U32 R2, RZ, RZ, RZ ;  /* 0x000000ffff027224 */ /* 0x001fe400078e00ff */
[----:B--2---:R-:W-:-:S05]  /*23dc0*/  IMAD R6, R17, R7, RZ ;  /* 0x0000000711067224 */ /* 0x004fca00078e02ff */
        /* <DEDUP_REMOVED lines=40> */
[----:B------:R-:W-:-:S05]  /*24050*/  IABS R3, R5 ;  /* 0x0000000500037213 */ /* 0x000fca0000000000 */
[----:B------:R-:W-:-:S04]  /*24060*/  IMAD.HI.U32 R2, R2, R3, RZ ;  /* 0x0000000302027227 */ /* 0x000fc800078e00ff */
[----:B------:R-:W-:Y:S01]  /*24070*/  IMAD R6, R2, R6, R3 ;  /* 0x0000000602067224 */ /* 0x000fe200078e0203 */
[C---:B------:R-:W-:Y:S01]  /*24080*/  LOP3.LUT R3, R5.reuse, R4, RZ, 0x3c, !PT ;  /* 0x0000000405037212 */ /* 0x040fe200078e3cff */
[----:B------:R-:W-:-:S03]  /*24090*/  IMAD.IADD R5, R5, 0x1, R0 ;  /* 0x0000000105057824 */ /* 0x000fc600078e0200 */
        /* <DEDUP_REMOVED lines=14> */
.L_x_11698:
[----:B------:R-:W-:Y:S01]  /*24180*/  UMOV UR4, URZ ;  /* 0x0000003f00047c82 */ /* 0x000fe20008000000 */
[----:B------:R-:W-:Y:S01]  /*24190*/  UMOV UR5, URZ ;  /* 0x0000003f00057c82 */ /* 0x000fe20008000000 */
[----:B------:R-:W-:Y:S01]  /*241a0*/  ULDC UR6, c[0x0][0xc3c] ;  /* 0x00030f0000067ab9 */ /* 0x000fe20000000800 */
[----:B------:R-:W-:Y:S01]  /*241b0*/  IMAD.MOV.U32 R16, RZ, RZ, R0 ;  /* 0x000000ffff107224 */ /* 0x000fe200078e0000 */
[----:B------:R-:W-:Y:S01]  /*241c0*/  MOV R18, UR5 ;  /* 0x0000000500127c02 */ /* 0x000fe20008000f00 */
[----:B------:R-:W-:Y:S02]  /*241d0*/  IMAD.U32 R17, RZ, RZ, UR4 ;  /* 0x00000004ff117e24 */ /* 0x000fe4000f8e00ff */
[----:B------:R-:W-:-:S07]  /*241e0*/  IMAD.U32 R19, RZ, RZ, UR6 ;  /* 0x00000006ff137e24 */ /* 0x000fce000f8e00ff */
.L_x_11706:
        /* <DEDUP_REMOVED lines=10> */
.L_x_11695:
[----:B------:R-:W-:Y:S02]  /*24290*/  ULDC UR4, c[0x0][0xc3c] ;  /* 0x00030f0000047ab9 */ /* 0x000fe40000000800 */
[----:B----4-:R-:W-:-:S13]  /*242a0*/  ISETP.GE.AND P0, PT, R19, UR4, PT ;  /* 0x0000000413007c0c */ /* 0x010fda000bf06270 */
[----:B------:R-:W-:Y:S05]  /*242b0*/  @!P0 BRA `(.L_x_11707) ;  /* 0xffffff9c00188947 */ /* 0x000fea000383ffff */
[----:B------:R-:W-:Y:S05]  /*242c0*/  BSYNC B8 ;  /* 0x0000000000087941 */ /* 0x000fea0003800000 */
.L_x_11590:
[----:B0-----:R-:W4:Y:S01]  /*242d0*/  LDL.LU R0, [R1+0x4c] ;  /* 0x00004c0001007983 */ /* 0x001f220000300800 */
[----:B------:R-:W-:Y:S01]  /*242e0*/  BSSY B0, `(.L_x_11708) ;  /* 0x000000b000007945 */ /* 0x000fe20003800000 */
[----:B------:R-:W0:Y:S01]  /*242f0*/  S2R R5, SR_CgaCtaId ;  /* 0x0000000000057919 */ /* 0x000e220000008800 */
[----:B----4-:R-:W-:-:S05]  /*24300*/  VIADD R0, R0, 0x1 ;  /* 0x0000000100007836 */ /* 0x010fca0000000000 */
[----:B--2---:R-:W-:-:S04]  /*24310*/  LEA.HI R2, R0, R0, RZ, 0x1 ;  /* 0x0000000000027211 */ /* 0x004fc800078f08ff */
[----:B------:R-:W-:Y:S02]  /*24320*/  LOP3.LUT R3, R2, 0xfffffffe, RZ, 0xc0, !PT ;  /* 0xfffffffe02037812 */ /* 0x000fe400078ec0ff */
[----:B------:R-:W-:-:S03]  /*24330*/  MOV R2, 0x400 ;  /* 0x0000040000027802 */ /* 0x000fc60000000f00 */
[----:B------:R-:W-:Y:S01]  /*24340*/  IMAD.IADD R0, R0, 0x1, -R3 ;  /* 0x0000000100007824 */ /* 0x000fe200078e0a03 */
[----:B0-----:R-:W-:-:S04]  /*24350*/  LEA R5, R5, R2, 0x18 ;  /* 0x0000000205057211 */ /* 0x001fc800078ec0ff */
[----:B------:R-:W-:-:S04]  /*24360*/  SHF.L.U32 R0, R0, 0x1f, RZ ;  /* 0x0000001f00007819 */ /* 0x000fc800000006ff */
[----:B------:R-:W0:Y:S02]  /*24370*/  SYNCS.PHASECHK.TRANS64.TRYWAIT P0, [R5+URZ+0x2d820], R0 ;  /* 0x02d82000050075a7 */ /* 0x000e24000800017f */
[----:B0-----:R-:W-:Y:S05]  /*24380*/  @!P0 BRA `(.L_x_11709) ;  /* 0x0000003c00908947 */ /* 0x001fea0003800000 */
.L_x_11854:
[----:B------:R-:W-:Y:S05]  /*24390*/  BSYNC B0 ;  /* 0x0000000000007941 */ /* 0x000fea0003800000 */
.L_x_11708:
[----:B------:R-:W-:-:S03]  /*243a0*/  UMOV UR4, 0xffffffff ;  /* 0xffffffff00047882 */ /* 0x000fc60000000000 */
[----:B------:R-:W-:Y:S05]  /*243b0*/  BRA.DIV UR4, `(.L_x_11710) ;  /* 0x0000003e04987947 */ /* 0x000fea000b800000 */
[----:B0-----:R-:W0:Y:S02]  /*243c0*/  S2R R0, SR_TID.X ;  /* 0x0000000000007919 */ /* 0x001e240000002100 */
[----:B0-----:R-:W-:-:S04]  /*243d0*/  SHF.R.U32.HI R0, RZ, 0x5, R0 ;  /* 0x00000005ff007819 */ /* 0x001fc80000011600 */
[----:B------:R-:W-:-:S05]  /*243e0*/  LOP3.LUT R0, R0, 0x3, RZ, 0xc0, !PT ;  /* 0x0000000300007812 */ /* 0x000fca00078ec0ff */
[----:B------:R0:W2:Y:S02]  /*243f0*/  SHFL.IDX PT, R14, R0, RZ, 0x1f ;  /* 0x00001fff000e7589 */ /* 0x0000a400000e0000 */
.L_x_11857:
[----:B--2---:R-:W-:-:S13]  /*24400*/  ISETP.NE.AND P0, PT, R14, RZ, PT ;  /* 0x000000ff0e00720c */ /* 0x004fda0003f05270 */
[----:B------:R-:W-:Y:S05]  /*24410*/  @P0 BRA `(.L_x_11364) ;  /* 0x0000000000900947 */ /* 0x000fea0003800000 */
[----:B------:R-:W-:-:S03]  /*24420*/  UMOV UR4, 0xffffffff ;  /* 0xffffffff00047882 */ /* 0x000fc60000000000 */
[----:B------:R-:W-:Y:S05]  /*24430*/  BRA.DIV UR4, `(.L_x_11711) ;  /* 0x0000003e04ac7947 */ /* 0x000fea000b800000 */
[----:B------:R-:W-:-:S13]  /*24440*/  ELECT P6, URZ, PT ;  /* 0x00000000003f782f */ /* 0x000fda00038c0000 */
.L_x_11860:
[----:B------:R-:W-:Y:S05]  /*24450*/  @!P6 BRA `(.L_x_11364) ;  /* 0x000000000080e947 */ /* 0x000fea0003800000 */
[----:B------:R-:W-:-:S06]  /*24460*/  ULOP3.LUT UR4, UR36, 0x2, URZ, 0xfc, !UPT ;  /* 0x0000000224047892 */ /* 0x000fcc000f8efc3f */
[----:B0-----:R-:W-:-:S05]  /*24470*/  IMAD.U32 R0, RZ, RZ, UR4 ;  /* 0x00000004ff007e24 */ /* 0x001fca000f8e00ff */
[----:B------:R-:W-:-:S13]  /*24480*/  ISETP.NE.AND P0, PT, R0, 0x3, PT ;  /* 0x000000030000780c */ /* 0x000fda0003f05270 */
[----:B------:R-:W-:Y:S05]  /*24490*/  @!P0 BRA `(.L_x_11712) ;  /* 0x0000000000048947 */ /* 0x000fea0003800000 */
[----:B------:R-:W-:Y:S01]  /*244a0*/  BPT.TRAP 0x1 ;  /* 0x000000040000795c */ /* 0x000fe20000300000 */
.L_x_11712:
[----:B------:R-:W2:Y:S01]  /*244b0*/  LDL R0, [R1] ;  /* 0x0000000001007983 */ /* 0x000ea20000100800 */
[C---:B------:R-:W-:Y:S02]  /*244c0*/  IMAD R3, R25.reuse, 0x8, R5 ;  /* 0x0000000819037824 */ /* 0x040fe400078e0205 */
[----:B------:R-:W-:-:S05]  /*244d0*/  VIADD R25, R25, 0x1 ;  /* 0x0000000119197836 */ /* 0x000fca0000000000 */
[----:B------:R-:W-:Y:S02]  /*244e0*/  ISETP.NE.AND P2, PT, R25, 0x2, PT ;  /* 0x000000021900780c */ /* 0x000fe40003f45270 */
[----:B--2---:R-:W-:Y:S02]  /*244f0*/  SHF.L.U32 R2, R0, 0x1f, RZ ;  /* 0x0000001f00027819 */ /* 0x004fe400000006ff */
[----:B------:R-:W-:Y:S02]  /*24500*/  SEL R0, RZ, 0x1, P2 ;  /* 0x00000001ff007807 */ /* 0x000fe40001000000 */
[----:B------:R-:W0:Y:S02]  /*24510*/  SYNCS.PHASECHK.TRANS64.TRYWAIT P1, [R3+URZ+0x2d840], R2 ;  /* 0x02d84002030075a7 */ /* 0x000e24000802017f */
[----:B0-----:R-:W-:Y:S05]  /*24520*/  @!P1 BRA `(.L_x_11713) ;  /* 0x0000003c00909947 */ /* 0x001fea0003800000 */
.L_x_11861:
[----:B------:R-:W2:Y:S01]  /*24530*/  LDL.LU R4, [R1] ;  /* 0x0000000001047983 */ /* 0x000ea20000300800 */
[----:B------:R-:W-:Y:S02]  /*24540*/  SEL R25, R25, RZ, P2 ;  /* 0x000000ff19197207 */ /* 0x000fe40001000000 */
[----:B--2---:R-:W-:Y:S01]  /*24550*/  LOP3.LUT R0, R4, R0, RZ, 0x3c, !PT ;  /* 0x0000000004007212 */ /* 0x004fe200078e3cff */
[----:B------:R-:W-:Y:S06]  /*24560*/  @!P0 BRA `(.L_x_11714) ;  /* 0x0000000000048947 */ /* 0x000fec0003800000 */
[----:B------:R-:W-:Y:S01]  /*24570*/  BPT.TRAP 0x1 ;  /* 0x000000040000795c */ /* 0x000fe20000300000 */
.L_x_11714:
[----:B------:R-:W-:Y:S01]  /*24580*/  IMAD R25, R25, 0x8, R5 ;  /* 0x0000000819197824 */ /* 0x000fe200078e0205 */
[----:B------:R-:W-:-:S04]  /*24590*/  SHF.L.U32 R0, R0, 0x1f, RZ ;  /* 0x0000001f00007819 */ /* 0x000fc800000006ff */
[----:B------:R-:W2:Y:S02]  /*245a0*/  SYNCS.PHASECHK.TRANS64.TRYWAIT P1, [R25+URZ+0x2d840], R0 ;  /* 0x02d84000190075a7 */ /* 0x000ea4000802017f */
[----:B--2---:R-:W-:Y:S05]  /*245b0*/  @!P1 BRA `(.L_x_11715) ;  /* 0x0000003c00809947 */ /* 0x004fea0003800000 */
.L_x_11862:
[----:B------:R-:W-:Y:S05]  /*245c0*/  @!P0 BRA `(.L_x_11716) ;  /* 0x0000000000048947 */ /* 0x000fea0003800000 */
[----:B------:R-:W-:Y:S01]  /*245d0*/  BPT.TRAP 0x1 ;  /* 0x000000040000795c */ /* 0x000fe20000300000 */
.L_x_11716:
[----:B------:R-:W4:Y:S02]  /*245e0*/  SYNCS.PHASECHK.TRANS64.TRYWAIT P1, [R3+URZ+0x2d860], R2 ;  /* 0x02d86002030075a7 */ /* 0x000f24000802017f */
[----:B----4-:R-:W-:Y:S05]  /*245f0*/  @!P1 BRA `(.L_x_11717) ;  /* 0x0000003c00849947 */ /* 0x010fea0003800000 */
.L_x_11863:
[----:B------:R-:W-:Y:S05]  /*24600*/  @!P0 BRA `(.L_x_11718) ;  /* 0x0000000000048947 */ /* 0x000fea0003800000 */
[----:B------:R-:W-:Y:S01]  /*24610*/  BPT.TRAP 0x1 ;  /* 0x000000040000795c */ /* 0x000fe20000300000 */
.L_x_11718:
[----:B------:R0:W0:Y:S02]  /*24620*/  SYNCS.PHASECHK.TRANS64.TRYWAIT P0, [R25+URZ+0x2d860], R0 ;  /* 0x02d86000190075a7 */ /* 0x000024000800017f */
[----:B0-----:R-:W-:Y:S05]  /*24630*/  @!P0 NANOSLEEP.SYNCS 0x989680 ;  /* 0x009896800000895d */ /* 0x001fea0003900000 */
[----:B------:R-:W0:Y:S02]  /*24640*/  @!P0 SYNCS.PHASECHK.TRANS64 P0, [R25+URZ+0x2d860], R0 ;  /* 0x02d86000190085a7 */ /* 0x000e24000800007f */
[----:B0-----:R-:W-:Y:S05]  /*24650*/  @!P0 BRA `(.L_x_11718) ;  /* 0xfffffffc00f08947 */ /* 0x001fea000383ffff */
.L_x_11364:
[----:B------:R-:W-:Y:S05]  /*24660*/  BSYNC B9 ;  /* 0x0000000000097941 */ /* 0x000fea0003800000 */
.L_x_11361:
[----:B------:R-:W-:Y:S05]  /*24670*/  EXIT ;  /* 0x000000000000794d */ /* 0x000fea0003800000 */
.L_x_11388:
[----:B0-----:R0:W1:Y:S02]  /*24680*/  SYNCS.PHASECHK.TRANS64.TRYWAIT P4, [R35+URZ+0x2d890], R86 ;  /* 0x02d89056230075a7 */ /* 0x001064000808017f */
[----:B-1----:R-:W-:Y:S05]  /*24690*/  @!P4 NANOSLEEP.SYNCS 0x989680 ;  /* 0x009896800000c95d */ /* 0x002fea0003900000 */
[----:B------:R-:W1:Y:S02]  /*246a0*/  @!P4 SYNCS.PHASECHK.TRANS64 P4, [R35+URZ+0x2d890], R86 ;  /* 0x02d890562300c5a7 */ /* 0x000e64000808007f */
[----:B-1----:R-:W-:Y:S05]  /*246b0*/  @!P4 BRA `(.L_x_11388) ;  /* 0xfffffffc00f0c947 */ /* 0x002fea000383ffff */
[----:B------:R-:W-:Y:S05]  /*246c0*/  BRA `(.L_x_11719) ;  /* 0xfffffdec00647947 */ /* 0x000fea000383ffff */
.L_x_11389:
        /* <DEDUP_REMOVED lines=8> */
.L_x_11721:
[----:B------:R-:W-:Y:S05]  /*24750*/  BSYNC B1 ;  /* 0x0000000000017941 */ /* 0x000fea0003800000 */
.L_x_11720:
[----:B------:R-:W-:Y:S01]  /*24760*/  IMAD.MOV.U32 R13, RZ, RZ, R60 ;  /* 0x000000ffff0d7224 */ /* 0x000fe200078e003c */
[----:B------:R-:W-:Y:S01]  /*24770*/  MOV R15, 0xffffffff ;  /* 0xffffffff000f7802 */ /* 0x000fe20000000f00 */
[----:B------:R-:W-:Y:S02]  /*24780*/  IMAD.MOV.U32 R12, RZ, RZ, RZ ;  /* 0x000000ffff0c7224 */ /* 0x000fe400078e00ff */
[----:B------:R-:W-:Y:S02]  /*24790*/  IMAD.MOV.U32 R11, RZ, RZ, 0x1e1f ;  /* 0x00001e1fff0b7424 */ /* 0x000fe400078e00ff */
[----:B------:R-:W-:-:S07]  /*247a0*/  IMAD.MOV.U32 R62, RZ, RZ, R14 ;  /* 0x000000ffff3e7224 */ /* 0x000fce00078e000e */
[----:B------:R-:W-:Y:S05]  /*247b0*/  WARPSYNC.COLLECTIVE R15, `(.L_x_11722) ;  /* 0x000000000f087348 */ /* 0x000fea0003c00000 */
[----:B------:R0:W1:Y:S02]  /*247c0*/  SHFL.IDX P6, R14, R13, R12, R11 ;  /* 0x0000000c0d0e7389 */ /* 0x00006400000c000b */
[----:B01----:R-:W-:Y:S01]  /*247d0*/  ENDCOLLECTIVE ;  /* 0x000000000000791b */ /* 0x003fe20003800000 */
.L_x_11722:
[----:B------:R-:W-:Y:S01]  /*247e0*/  IMAD.MOV.U32 R11, RZ, RZ, R14 ;  /* 0x000000ffff0b7224 */ /* 0x000fe200078e000e */
[----:B------:R-:W-:Y:S06]  /*247f0*/  BRA `(.L_x_11723) ;  /* 0xfffffdec002c7947 */ /* 0x000fec000383ffff */
.L_x_11417:
[----:B0-----:R0:W1:Y:S02]  /*24800*/  SYNCS.PHASECHK.TRANS64.TRYWAIT P4, [R35+URZ+0x2d890], R86 ;  /* 0x02d89056230075a7 */ /* 0x001064000808017f */
[----:B-1----:R-:W-:Y:S05]  /*24810*/  @!P4 NANOSLEEP.SYNCS 0x989680 ;  /* 0x009896800000c95d */ /* 0x002fea0003900000 */
[----:B------:R-:W1:Y:S02]  /*24820*/  @!P4 SYNCS.PHASECHK.TRANS64 P4, [R35+URZ+0x2d890], R86 ;  /* 0x02d890562300c5a7 */ /* 0x000e64000808007f */
[----:B-1----:R-:W-:Y:S05]  /*24830*/  @!P4 BRA `(.L_x_11417) ;  /* 0xfffffffc00f0c947 */ /* 0x002fea000383ffff */
[----:B------:R-:W-:Y:S05]  /*24840*/  BRA `(.L_x_11724) ;  /* 0xfffffe0400f87947 */ /* 0x000fea000383ffff */
.L_x_11418:
        /* <DEDUP_REMOVED lines=8> */
.L_x_11726:
[----:B------:R-:W-:Y:S05]  /*248d0*/  BSYNC B1 ;  /* 0x0000000000017941 */ /* 0x000fea0003800000 */
.L_x_11725:
[----:B------:R-:W-:Y:S02]  /*248e0*/  IMAD.MOV.U32 R13, RZ, RZ, R60 ;  /* 0x000000ffff0d7224 */ /* 0x000fe400078e003c */
[----:B------:R-:W-:Y:S02]  /*248f0*/  IMAD.MOV.U32 R12, RZ, RZ, RZ ;  /* 0x000000ffff0c7224 */ /* 0x000fe400078e00ff */
[----:B------:R-:W-:Y:S02]  /*24900*/  IMAD.MOV.U32 R11, RZ, RZ, 0x1e1f ;  /* 0x00001e1fff0b7424 */ /* 0x000fe400078e00ff */
[----:B------:R-:W-:Y:S02]  /*24910*/  IMAD.MOV.U32 R15, RZ, RZ, -0x1 ;  /* 0xffffffffff0f7424 */ /* 0x000fe400078e00ff */
[----:B------:R-:W-:-:S07]  /*24920*/  IMAD.MOV.U32 R91, RZ, RZ, R14 ;  /* 0x000000ffff5b7224 */ /* 0x000fce00078e000e */
[----:B------:R-:W-:Y:S05]  /*24930*/  WARPSYNC.COLLECTIVE R15, `(.L_x_11727) ;  /* 0x000000000f087348 */ /* 0x000fea0003c00000 */
[----:B------:R0:W1:Y:S02]  /*24940*/  SHFL.IDX P6, R14, R13, R12, R11 ;  /* 0x0000000c0d0e7389 */ /* 0x00006400000c000b */
[----:B01----:R-:W-:Y:S01]  /*24950*/  ENDCOLLECTIVE ;  /* 0x000000000000791b */ /* 0x003fe20003800000 */
.L_x_11727:
[----:B------:R-:W-:Y:S01]  /*24960*/  IMAD.MOV.U32 R90, RZ, RZ, R14 ;  /* 0x000000ffff5a7224 */ /* 0x000fe200078e000e */
[----:B------:R-:W-:Y:S06]  /*24970*/  BRA `(.L_x_11728) ;  /* 0xfffffe0400c07947 */ /* 0x000fec000383ffff */
.L_x_11431:
[----:B0-----:R0:W1:Y:S02]  /*24980*/  SYNCS.PHASECHK.TRANS64.TRYWAIT P3, [R35+URZ+0x2d890], R86 ;  /* 0x02d89056230075a7 */ /* 0x001064000806017f */
[----:B-1----:R-:W-:Y:S05]  /*24990*/  @!P3 NANOSLEEP.SYNCS 0x989680 ;  /* 0x009896800000b95d */ /* 0x002fea0003900000 */
[----:B------:R-:W1:Y:S02]  /*249a0*/  @!P3 SYNCS.PHASECHK.TRANS64 P3, [R35+URZ+0x2d890], R86 ;  /* 0x02d890562300b5a7 */ /* 0x000e64000806007f */
[----:B-1----:R-:W-:Y:S05]  /*249b0*/  @!P3 BRA `(.L_x_11431) ;  /* 0xfffffffc00f0b947 */ /* 0x002fea000383ffff */
[----:B------:R-:W-:Y:S05]  /*249c0*/  BRA `(.L_x_11729) ;  /* 0xfffffe1c00a47947 */ /* 0x000fea000383ffff */
.L_x_11432:
[----:B------:R-:W-:Y:S01]  /*249d0*/  BSSY B1, `(.L_x_11730) ;  /* 0x0000007000017945 */ /* 0x000fe20003800000 */
[----:B------:R-:W-:Y:S02]  /*249e0*/  IMAD.MOV.U32 R12, RZ, RZ, RZ ;  /* 0x000000ffff0c7224 */ /* 0x000fe400078e00ff */
[----:B------:R-:W-:Y:S02]  /*249f0*/  IMAD.MOV.U32 R11, RZ, RZ, 0x1e1f ;  /* 0x00001e1fff0b7424 */ /* 0x000fe400078e00ff */
[----:B------:R-:W-:-:S07]  /*24a00*/  IMAD.MOV.U32 R15, RZ, RZ, -0x1 ;  /* 0xffffffffff0f7424 */ /* 0x000fce00078e00ff */
[----:B0-----:R-:W-:Y:S05]  /*24a10*/  WARPSYNC.COLLECTIVE R15, `(.L_x_11731) ;  /* 0x000000000f087348 */ /* 0x001fea0003c00000 */
[----:B------:R1:W2:Y:S02]  /*24a20*/  SHFL.IDX P6, R14, R13, R12, R11 ;  /* 0x0000000c0d0e7389 */ /* 0x0002a400000c000b */
[----:B012---:R-:W-:Y:S01]  /*24a30*/  ENDCOLLECTIVE ;  /* 0x000000000000791b */ /* 0x007fe20003800000 */
.L_x_11731:
[----:B------:R-:W-:Y:S05]  /*24a40*/  BSYNC B1 ;  /* 0x0000000000017941 */ /* 0x000fea0003800000 */
.L_x_11730:
        /* <DEDUP_REMOVED lines=8> */
.L_x_11732:
[----:B------:R-:W-:Y:S01]  /*24ad0*/  IMAD.MOV.U32 R42, RZ, RZ, R14 ;  /* 0x000000ffff2a7224 */ /* 0x000fe200078e000e */
[----:B------:R-:W-:Y:S06]  /*24ae0*/  BRA `(.L_x_11733) ;  /* 0xfffffe1c00d87947 */ /* 0x000fec000383ffff */
.L_x_11436:
[----:B---3--:R3:W0:Y:S02]  /*24af0*/  SYNCS.PHASECHK.TRANS64.TRYWAIT P2, [R35+URZ+0x2d8b0], R86 ;  /* 0x02d8b056230075a7 */ /* 0x008624000804017f */
[----:B0-----:R-:W-:Y:S05]  /*24b00*/  @!P2 NANOSLEEP.SYNCS 0x989680 ;  /* 0x009896800000a95d */ /* 0x001fea0003900000 */
[----:B------:R-:W0:Y:S02]  /*24b10*/  @!P2 SYNCS.PHASECHK.TRANS64 P2, [R35+URZ+0x2d8b0], R86 ;  /* 0x02d8b0562300a5a7 */ /* 0x000e24000804007f */
[----:B0-----:R-:W-:Y:S05]  /*24b20*/  @!P2 BRA `(.L_x_11436) ;  /* 0xfffffffc00f0a947 */ /* 0x001fea000383ffff */
[----:B------:R-:W-:Y:S05]  /*24b30*/  BRA `(.L_x_11734) ;  /* 0xfffffe2000bc7947 */ /* 0x000fea000383ffff */
.L_x_11450:
        /* <DEDUP_REMOVED lines=8> */
[----:B------:R-:W-:-:S05]  /*24bc0*/  SHF.R.S32.HI R8, RZ, 0x7, R8 ;  /* 0x00000007ff087819 */ /* 0x000fca0000011408 */
[----:B------:R-:W-:-:S07]  /*24bd0*/  IMAD.MOV.U32 R13, RZ, RZ, R8 ;  /* 0x000000ffff0d7224 */ /* 0x000fce00078e0008 */
[----:B-12--5:R-:W-:Y:S05]  /*24be0*/  WARPSYNC.COLLECTIVE R15, `(.L_x_11736) ;  /* 0x000000000f087348 */ /* 0x026fea0003c00000 */
[----:B------:R0:W3:Y:S02]  /*24bf0*/  SHFL.IDX P6, R14, R13, R12, R11 ;  /* 0x0000000c0d0e7389 */ /* 0x0000e400000c000b */
[----:B0123-5:R-:W-:Y:S01]  /*24c00*/  ENDCOLLECTIVE ;  /* 0x000000000000791b */ /* 0x02ffe20003800000 */
.L_x_11736:
[----:B------:R-:W-:Y:S05]  /*24c10*/  BSYNC B0 ;  /* 0x0000000000007941 */ /* 0x000fea0003800000 */
.L_x_11735:
[----:B------:R0:W-:Y:S01]  /*24c20*/  STL [R1+0x44], R14 ;  /* 0x0000440e01007387 */ /* 0x0001e20000100800 */
[----:B------:R-:W-:Y:S05]  /*24c30*/  BRA `(.L_x_11737) ;  /* 0xfffffe2c00a87947 */ /* 0x000fea000383ffff */
.L_x_11461:
[----:B------:R-:W-:Y:S01]  /*24c40*/  BSSY B1, `(.L_x_11738) ;  /* 0x0000007000017945 */ /* 0x000fe20003800000 */
[----:B------:R-:W-:Y:S02]  /*24c50*/  IMAD.MOV.U32 R12, RZ, RZ, RZ ;  /* 0x000000ffff0c7224 */ /* 0x000fe400078e00ff */
[----:B------:R-:W-:Y:S02]  /*24c60*/  IMAD.MOV.U32 R11, RZ, RZ, 0x1e1f ;  /* 0x00001e1fff0b7424 */ /* 0x000fe400078e00ff */
[----:B------:R-:W-:-:S07]  /*24c70*/  IMAD.MOV.U32 R15, RZ, RZ, -0x1 ;  /* 0xffffffffff0f7424 */ /* 0x000fce00078e00ff */
[----:B012---:R-:W-:Y:S05]  /*24c80*/  WARPSYNC.COLLECTIVE R15, `(.L_x_11739) ;  /* 0x000000000f087348 */ /* 0x007fea0003c00000 */
[----:B0-----:R0:W3:Y:S02]  /*24c90*/  SHFL.IDX P6, R14, R13, R12, R11 ;  /* 0x0000000c0d0e7389 */ /* 0x0010e400000c000b */
[----:B0123--:R-:W-:Y:S01]  /*24ca0*/  ENDCOLLECTIVE ;  /* 0x000000000000791b */ /* 0x00ffe20003800000 */
.L_x_11739:
[----:B------:R-:W-:Y:S05]  /*24cb0*/  BSYNC B1 ;  /* 0x0000000000017941 */ /* 0x000fea0003800000 */
.L_x_11738:
        /* <DEDUP_REMOVED lines=8> */
.L_x_11740:
[----:B------:R-:W-:Y:S02]  /*24d40*/  IMAD.MOV.U32 R13, RZ, RZ, R5 ;  /* 0x000000ffff0d7224 */ /* 0x000fe400078e0005 */
[----:B------:R-:W-:-:S07]  /*24d50*/  IMAD.MOV.U32 R0, RZ, RZ, R14 ;  /* 0x000000ffff007224 */ /* 0x000fce00078e000e */
[----:B------:R-:W-:Y:S05]  /*24d60*/  WARPSYNC.COLLECTIVE R15, `(.L_x_11741) ;  /* 0x000000000f087348 */ /* 0x000fea0003c00000 */
[----:B------:R0:W1:Y:S02]  /*24d70*/  SHFL.IDX P6, R14, R13, R12, R11 ;  /* 0x0000000c0d0e7389 */ /* 0x00006400000c000b */
[----:B01----:R-:W-:Y:S01]  /*24d80*/  ENDCOLLECTIVE ;  /* 0x000000000000791b */ /* 0x003fe20003800000 */
.L_x_11741:
[----:B------:R-:W-:Y:S02]  /*24d90*/  IMAD.MOV.U32 R13, RZ, RZ, R4 ;  /* 0x000000ffff0d7224 */ /* 0x000fe400078e0004 */
[----:B------:R-:W-:-:S07]  /*24da0*/  IMAD.MOV.U32 R5, RZ, RZ, R14 ;  /* 0x000000ffff057224 */ /* 0x000fce00078e000e */
[----:B------:R-:W-:Y:S05]  /*24db0*/  WARPSYNC.COLLECTIVE R15, `(.L_x_11742) ;  /* 0x000000000f087348 */ /* 0x000fea0003c00000 */
[----:B------:R0:W1:Y:S02]  /*24dc0*/  SHFL.IDX P6, R14, R13, R12, R11 ;  /* 0x0000000c0d0e7389 */ /* 0x00006400000c000b */
[----:B01----:R-:W-:Y:S01]  /*24dd0*/  ENDCOLLECTIVE ;  /* 0x000000000000791b */ /* 0x003fe20003800000 */
.L_x_11742:
[----:B------:R-:W-:Y:S05]  /*24de0*/  BRA `(.L_x_11743) ;  /* 0xfffffe3400347947 */ /* 0x000fea000383ffff */
.L_x_11465:
[----:B0-----:R0:W1:Y:S02]  /*24df0*/  SYNCS.PHASECHK.TRANS64.TRYWAIT P0, [R2+URZ+0x2d800], R3 ;  /* 0x02d80003020075a7 */ /* 0x001064000800017f */
[----:B-1----:R-:W-:Y:S05]  /*24e00*/  @!P0 NANOSLEEP.SYNCS 0x989680 ;  /* 0x009896800000895d */ /* 0x002fea0003900000 */
[----:B------:R-:W1:Y:S02]  /*24e10*/  @!P0 SYNCS.PHASECHK.TRANS64 P0, [R2+URZ+0x2d800], R3 ;  /* 0x02d80003020085a7 */ /* 0x000e64000800007f */
[----:B-1----:R-:W-:Y:S05]  /*24e20*/  @!P0 BRA `(.L_x_11465) ;  /* 0xfffffffc00f08947 */ /* 0x002fea000383ffff */
[----:B------:R-:W-:Y:S05]  /*24e30*/  BRA `(.L_x_11744) ;  /* 0xfffffe3c00647947 */ /* 0x000fea000383ffff */
.L_x_11477:
[----:B------:R-:W-:Y:S01]  /*24e40*/  BSSY B1, `(.L_x_11745) ;  /* 0x0000007000017945 */ /* 0x000fe20003800000 */
[----:B------:R-:W-:Y:S02]  /*24e50*/  IMAD.MOV.U32 R12, RZ, RZ, RZ ;  /* 0x000000ffff0c7224 */ /* 0x000fe400078e00ff */
[----:B------:R-:W-:Y:S02]  /*24e60*/  IMAD.MOV.U32 R11, RZ, RZ, 0x1e1f ;  /* 0x00001e1fff0b7424 */ /* 0x000fe400078e00ff */
[----:B------:R-:W-:-:S07]  /*24e70*/  IMAD.MOV.U32 R15, RZ, RZ, -0x1 ;  /* 0xffffffffff0f7424 */ /* 0x000fce00078e00ff */
[----:B012---:R-:W-:Y:S05]  /*24e80*/  WARPSYNC.COLLECTIVE R15, `(.L_x_11746) ;  /* 0x000000000f087348 */ /* 0x007fea0003c00000 */
[----:B0-----:R0:W3:Y:S02]  /*24e90*/  SHFL.IDX P6, R14, R13, R12, R11 ;  /* 0x0000000c0d0e7389 */ /* 0x0010e400000c000b */
[----:B0123--:R-:W-:Y:S01]  /*24ea0*/  ENDCOLLECTIVE ;  /* 0x000000000000791b */ /* 0x00ffe20003800000 */
.L_x_11746:
[----:B------:R-:W-:Y:S05]  /*24eb0*/  BSYNC B1 ;  /* 0x0000000000017941 */ /* 0x000fea0003800000 */
.L_x_11745:
        /* <DEDUP_REMOVED lines=8> */
.L_x_11747:
[----:B------:R-:W-:Y:S02]  /*24f40*/  IMAD.MOV.U32 R13, RZ, RZ, R21 ;  /* 0x000000ffff0d7224 */ /* 0x000fe400078e0015 */
[----:B------:R-:W-:-:S07]  /*24f50*/  IMAD.MOV.U32 R0, RZ, RZ, R14 ;  /* 0x000000ffff007224 */ /* 0x000fce00078e000e */
[----:B------:R-:W-:Y:S05]  /*24f60*/  WARPSYNC.COLLECTIVE R15, `(.L_x_11748) ;  /* 0x000000000f087348 */ /* 0x000fea0003c00000 */
[----:B------:R0:W1:Y:S02]  /*24f70*/  SHFL.IDX P6, R14, R13, R12, R11 ;  /* 0x0000000c0d0e7389 */ /* 0x00006400000c000b */
[----:B01----:R-:W-:Y:S01]  /*24f80*/  ENDCOLLECTIVE ;  /* 0x000000000000791b */ /* 0x003fe20003800000 */
.L_x_11748:
[----:B------:R-:W-:Y:S01]  /*24f90*/  IMAD.MOV.U32 R13, RZ, RZ, R20 ;  /* 0x000000ffff0d7224 */ /* 0x000fe200078e0014 */
[----:B------:R-:W-:-:S07]  /*24fa0*/  MOV R21, R14 ;  /* 0x0000000e00157202 */ /* 0x000fce0000000f00 */
[----:B------:R-:W-:Y:S05]  /*24fb0*/  WARPSYNC.COLLECTIVE R15, `(.L_x_11749) ;  /* 0x000000000f087348 */ /* 0x000fea0003c00000 */
[----:B------:R0:W1:Y:S02]  /*24fc0*/  SHFL.IDX P6, R14, R13, R12, R11 ;  /* 0x0000000c0d0e7389 */ /* 0x00006400000c000b */
[----:B01----:R-:W-:Y:S01]  /*24fd0*/  ENDCOLLECTIVE ;  /* 0x000000000000791b */ /* 0x003fe20003800000 */
.L_x_11749:
[----:B------:R-:W-:Y:S01]  /*24fe0*/  IMAD.MOV.U32 R20, RZ, RZ, R14 ;  /* 0x000000ffff147224 */ /* 0x000fe200078e000e */
[----:B------:R-:W-:Y:S06]  /*24ff0*/  BRA `(.L_x_11750) ;  /* 0xfffffe5000287947 */ /* 0x000fec000383ffff */
.L_x_11481:
[----:B0-----:R0:W3:Y:S02]  /*25000*/  SYNCS.PHASECHK.TRANS64.TRYWAIT P0, [R2+URZ+0x2d800], R3 ;  /* 0x02d80003020075a7 */ /* 0x0010e4000800017f */
[----:B---3--:R-:W-:Y:S05]  /*25010*/  @!P0 NANOSLEEP.SYNCS 0x989680 ;  /* 0x009896800000895d */ /* 0x008fea0003900000 */
[----:B------:R-:W3:Y:S02]  /*25020*/  @!P0 SYNCS.PHASECHK.TRANS64 P0, [R2+URZ+0x2d800], R3 ;  /* 0x02d80003020085a7 */ /* 0x000ee4000800007f */
[----:B---3--:R-:W-:Y:S05]  /*25030*/  @!P0 BRA `(.L_x_11481) ;  /* 0xfffffffc00f08947 */ /* 0x008fea000383ffff */
[----:B------:R-:W-:Y:S05]  /*25040*/  BRA `(.L_x_11751) ;  /* 0xfffffe5400cc7947 */ /* 0x000fea000383ffff */
.L_x_11489:
[----:B--2---:R2:W4:Y:S02]  /*25050*/  SYNCS.PHASECHK.TRANS64.TRYWAIT P1, [R0+URZ+0x2d830], R5 ;  /* 0x02d83005000075a7 */ /* 0x004524000802017f */
[----:B----4-:R-:W-:Y:S05]  /*25060*/  @!P1 NANOSLEEP.SYNCS 0x989680 ;  /* 0x009896800000995d */ /* 0x010fea0003900000 */
[----:B------:R-:W4:Y:S02]  /*25070*/  @!P1 SYNCS.PHASECHK.TRANS64 P1, [R0+URZ+0x2d830], R5 ;  /* 0x02d83005000095a7 */ /* 0x000f24000802007f */
[----:B----4-:R-:W-:Y:S05]  /*25080*/  @!P1 BRA `(.L_x_11489) ;  /* 0xfffffffc00f09947 */ /* 0x010fea000383ffff */
[----:B------:R-:W-:Y:S05]  /*25090*/  BRA `(.L_x_11488) ;  /* 0xfffffe6c00747947 */ /* 0x000fea000383ffff */
.L_x_11508:
[----:B-1----:R1:W2:Y:S02]  /*250a0*/  SYNCS.PHASECHK.TRANS64.TRYWAIT P2, [R9+URZ+0x2d830], R8 ;  /* 0x02d83008090075a7 */ /* 0x0022a4000804017f */
[----:B--2---:R-:W-:Y:S05]  /*250b0*/  @!P2 NANOSLEEP.SYNCS 0x989680 ;  /* 0x009896800000a95d */ /* 0x004fea0003900000 */
[----:B------:R-:W2:Y:S02]  /*250c0*/  @!P2 SYNCS.PHASECHK.TRANS64 P2, [R9+URZ+0x2d830], R8 ;  /* 0x02d830080900a5a7 */ /* 0x000ea4000804007f */
[----:B--2---:R-:W-:Y:S05]  /*250d0*/  @!P2 BRA `(.L_x_11508) ;  /* 0xfffffffc00f0a947 */ /* 0x004fea000383ffff */
[----:B------:R-:W-:Y:S05]  /*250e0*/  BRA `(.L_x_11507) ;  /* 0xfffffeac00047947 */ /* 0x000fea000383ffff */
.L_x_11512:
[----:B-1----:R1:W2:Y:S02]  /*250f0*/  SYNCS.PHASECHK.TRANS64.TRYWAIT P1, [R9+URZ+0x2d850], R8 ;  /* 0x02d85008090075a7 */ /* 0x0022a4000802017f */
[----:B--2---:R-:W-:Y:S05]  /*25100*/  @!P1 NANOSLEEP.SYNCS 0x989680 ;  /* 0x009896800000995d */ /* 0x004fea0003900000 */
[----:B------:R-:W2:Y:S02]  /*25110*/  @!P1 SYNCS.PHASECHK.TRANS64 P1, [R9+URZ+0x2d850], R8 ;  /* 0x02d85008090095a7 */ /* 0x000ea4000802007f */
[----:B--2---:R-:W-:Y:S05]  /*25120*/  @!P1 BRA `(.L_x_11512) ;  /* 0xfffffffc00f09947 */ /* 0x004fea000383ffff */
[----:B------:R-:W-:Y:S05]  /*25130*/  BRA `(.L_x_11509) ;  /* 0xfffffeb000207947 */ /* 0x000fea000383ffff */
.L_x_11533:
[----:B--2---:R2:W3:Y:S02]  /*25140*/  SYNCS.PHASECHK.TRANS64.TRYWAIT P2, [R5+URZ+0x2d830], R6 ;  /* 0x02d83006050075a7 */ /* 0x0044e4000804017f */
[----:B---3--:R-:W-:Y:S05]  /*25150*/  @!P2 NANOSLEEP.SYNCS 0x989680 ;  /* 0x009896800000a95d */ /* 0x008fea0003900000 */
[----:B------:R-:W3:Y:S02]  /*25160*/  @!P2 SYNCS.PHASECHK.TRANS64 P2, [R5+URZ+0x2d830], R6 ;  /* 0x02d830060500a5a7 */ /* 0x000ee4000804007f */
[----:B---3--:R-:W-:Y:S05]  /*25170*/  @!P2 BRA `(.L_x_11533) ;  /* 0xfffffffc00f0a947 */ /* 0x008fea000383ffff */
[----:B------:R-:W-:Y:S05]  /*25180*/  BRA `(.L_x_11532) ;  /* 0xfffffeec00207947 */ /* 0x000fea000383ffff */
.L_x_11537:
[----:B-1----:R1:W2:Y:S02]  /*25190*/  SYNCS.PHASECHK.TRANS64.TRYWAIT P1, [R6+URZ+0x2d850], R5 ;  /* 0x02d85005060075a7 */ /* 0x0022a4000802017f */
[----:B--2---:R-:W-:Y:S05]  /*251a0*/  @!P1 NANOSLEEP.SYNCS 0x989680 ;  /* 0x009896800000995d */ /* 0x004fea0003900000 */
[----:B------:R-:W2:Y:S02]  /*251b0*/  @!P1 SYNCS.PHASECHK.TRANS64 P1, [R6+URZ+0x2d850], R5 ;  /* 0x02d85005060095a7 */ /* 0x000ea4000802007f */
[----:B--2---:R-:W-:Y:S05]  /*251c0*/  @!P1 BRA `(.L_x_11537) ;  /* 0xfffffffc00f09947 */ /* 0x004fea000383ffff */
[----:B------:R-:W-:Y:S05]  /*251d0*/  BRA `(.L_x_11534) ;  /* 0xfffffef000487947 */ /* 0x000fea000383ffff */
.L_x_11546:
[----:B--2---:R2:W3:Y:S02]  /*251e0*/  SYNCS.PHASECHK.TRANS64.TRYWAIT P2, [R5+URZ+0x2d830], R6 ;  /* 0x02d83006050075a7 */ /* 0x0044e4000804017f */
[----:B---3--:R-:W-:Y:S05]  /*251f0*/  @!P2 NANOSLEEP.SYNCS 0x989680 ;  /* 0x009896800000a95d */ /* 0x008fea0003900000 */
[----:B------:R-:W3:Y:S02]  /*25200*/  @!P2 SYNCS.PHASECHK.TRANS64 P2, [R5+URZ+0x2d830], R6 ;  /* 0x02d830060500a5a7 */ /* 0x000ee4000804007f */
[----:B---3--:R-:W-:Y:S05]  /*25210*/  @!P2 BRA `(.L_x_11546) ;  /* 0xfffffffc00f0a947 */ /* 0x008fea000383ffff */
[----:B------:R-:W-:Y:S05]  /*25220*/  BRA `(.L_x_11545) ;  /* 0xffffff1800447947 */ /* 0x000fea000383ffff */
.L_x_11550:
[----:B-1----:R1:W2:Y:S02]  /*25230*/  SYNCS.PHASECHK.TRANS64.TRYWAIT P1, [R6+URZ+0x2d850], R5 ;  /* 0x02d85005060075a7 */ /* 0x0022a4000802017f */
[----:B--2---:R-:W-:Y:S05]  /*25240*/  @!P1 NANOSLEEP.SYNCS 0x989680 ;  /* 0x009896800000995d */ /* 0x004fea0003900000 */
[----:B------:R-:W2:Y:S02]  /*25250*/  @!P1 SYNCS.PHASECHK.TRANS64 P1, [R6+URZ+0x2d850], R5 ;  /* 0x02d85005060095a7 */ /* 0x000ea4000802007f */
[----:B--2---:R-:W-:Y:S05]  /*25260*/  @!P1 BRA `(.L_x_11550) ;  /* 0xfffffffc00f09947 */ /* 0x004fea000383ffff */
[----:B------:R-:W-:Y:S05]  /*25270*/  BRA `(.L_x_11547) ;  /* 0xffffff1c006c7947 */ /* 0x000fea000383ffff */
.L_x_11565:
[----:B--2---:R2:W3:Y:S02]  /*25280*/  SYNCS.PHASECHK.TRANS64.TRYWAIT P1, [R13+URZ+0x2d850], R0 ;  /* 0x02d850000d0075a7 */ /* 0x0044e4000802017f */
[----:B---3--:R-:W-:Y:S05]  /*25290*/  @!P1 NANOSLEEP.SYNCS 0x989680 ;  /* 0x009896800000995d */ /* 0x008fea0003900000 */
[----:B------:R-:W3:Y:S02]  /*252a0*/  @!P1 SYNCS.PHASECHK.TRANS64 P1, [R13+URZ+0x2d850], R0 ;  /* 0x02d850000d0095a7 */ /* 0x000ee4000802007f */
[----:B---3--:R-:W-:Y:S05]  /*252b0*/  @!P1 BRA `(.L_x_11565) ;  /* 0xfffffffc00f09947 */ /* 0x008fea000383ffff */
[----:B------:R-:W-:Y:S05]  /*252c0*/  BRA `(.L_x_11564) ;  /* 0xffffff54008c7947 */ /* 0x000fea000383ffff */
.L_x_11576:
[----:B------:R-:W-:Y:S02]  /*252d0*/  IMAD.MOV.U32 R13, RZ, RZ, R4 ;  /* 0x000000ffff0d7224 */ /* 0x000fe400078e0004 */
[----:B------:R-:W-:Y:S02]  /*252e0*/  IMAD.MOV.U32 R12, RZ, RZ, RZ ;  /* 0x000000ffff0c7224 */ /* 0x000fe400078e00ff */
[----:B------:R-:W-:Y:S02]  /*252f0*/  IMAD.MOV.U32 R11, RZ, RZ, 0x1c1f ;  /* 0x00001c1fff0b7424 */ /* 0x000fe400078e00ff */
[----:B------:R-:W-:-:S07]  /*25300*/  IMAD.MOV.U32 R15, RZ, RZ, -0x1 ;  /* 0xffffffffff0f7424 */ /* 0x000fce00078e00ff */
[----:B-1----:R-:W-:Y:S05]  /*25310*/  WARPSYNC.COLLECTIVE R15, `(.L_x_11752) ;  /* 0x000000000f087348 */ /* 0x002fea0003c00000 */
[----:B------:R0:W2:Y:S02]  /*25320*/  SHFL.IDX P6, R14, R13, R12, R11 ;  /* 0x0000000c0d0e7389 */ /* 0x0000a400000c000b */
[----:B012---:R-:W-:Y:S01]  /*25330*/  ENDCOLLECTIVE ;  /* 0x000000000000791b */ /* 0x007fe20003800000 */
.L_x_11752:
[----:B------:R-:W-:Y:S02]  /*25340*/  IMAD.MOV.U32 R13, RZ, RZ, R0 ;  /* 0x000000ffff0d7224 */ /* 0x000fe400078e0000 */
[----:B------:R-:W-:-:S07]  /*25350*/  IMAD.MOV.U32 R3, RZ, RZ, R14 ;  /* 0x000000ffff037224 */ /* 0x000fce00078e000e */
[----:B------:R-:W-:Y:S05]  /*25360*/  WARPSYNC.COLLECTIVE R15, `(.L_x_11753) ;  /* 0x000000000f087348 */ /* 0x000fea0003c00000 */
[----:B------:R0:W1:Y:S02]  /*25370*/  SHFL.IDX P6, R14, R13, R12, R11 ;  /* 0x0000000c0d0e7389 */ /* 0x00006400000c000b */
[----:B01----:R-:W-:Y:S01]  /*25380*/  ENDCOLLECTIVE ;  /* 0x000000000000791b */ /* 0x003fe20003800000 */
.L_x_11753:
[----:B------:R-:W-:Y:S05]  /*25390*/  BRA `(.L_x_11754) ;  /* 0xffffff7800bc7947 */ /* 0x000fea000383ffff */
.L_x_11579:
[----:B------:R-:W-:Y:S01]  /*253a0*/  BSSY B1, `(.L_x_11755) ;  /* 0x0000008000017945 */ /* 0x000fe20003800000 */
[----:B----4-:R-:W-:Y:S02]  /*253b0*/  IMAD.MOV.U32 R13, RZ, RZ, R4 ;  /* 0x000000ffff0d7224 */ /* 0x010fe400078e0004 */
[----:B------:R-:W-:Y:S02]  /*253c0*/  IMAD.MOV.U32 R12, RZ, RZ, 0x1 ;  /* 0x00000001ff0c7424 */ /* 0x000fe400078e00ff */
[----:B------:R-:W-:Y:S02]  /*253d0*/  IMAD.MOV.U32 R11, RZ, RZ, 0x1c1f ;  /* 0x00001c1fff0b7424 */ /* 0x000fe400078e00ff */
[----:B------:R-:W-:-:S07]  /*253e0*/  IMAD.MOV.U32 R15, RZ, RZ, -0x1 ;  /* 0xffffffffff0f7424 */ /* 0x000fce00078e00ff */
[----:B0123--:R-:W-:Y:S05]  /*253f0*/  WARPSYNC.COLLECTIVE R15, `(.L_x_11756) ;  /* 0x000000000f087348 */ /* 0x00ffea0003c00000 */
[----:B---3--:R3:W4:Y:S02]  /*25400*/  SHFL.IDX P6, R14, R13, R12, R11 ;  /* 0x0000000c0d0e7389 */ /* 0x00872400000c000b */
[----:B01234-:R-:W-:Y:S01]  /*25410*/  ENDCOLLECTIVE ;  /* 0x000000000000791b */ /* 0x01ffe20003800000 */
.L_x_11756:
[----:B------:R-:W-:Y:S05]  /*25420*/  BSYNC B1 ;  /* 0x0000000000017941 */ /* 0x000fea0003800000 */
.L_x_11755:
        /* <DEDUP_REMOVED lines=8> */
.L_x_11757:
[----:B------:R-:W-:Y:S05]  /*254b0*/  BRA `(.L_x_11758) ;  /* 0xffffff7800d07947 */ /* 0x000fea000383ffff */
.L_x_11604:
        /* <DEDUP_REMOVED lines=11> */
.L_x_11760:
[----:B------:R-:W-:Y:S05]  /*25570*/  BSYNC B1 ;  /* 0x0000000000017941 */ /* 0x000fea0003800000 */
.L_x_11759:
[----:B------:R-:W-:Y:S05]  /*25580*/  BRA `(.L_x_11761) ;  /* 0xffffff9000f07947 */ /* 0x000fea000383ffff */
.L_x_11606:
[----:B------:R-:W-:Y:S01]  /*25590*/  BSSY B1, `(.L_x_11762) ;  /* 0x0000006000017945 */ /* 0x000fe20003800000 */
[----:B------:R-:W-:-:S07]  /*255a0*/  IMAD.MOV.U32 R15, RZ, RZ, -0x1 ;  /* 0xffffffffff0f7424 */ /* 0x000fce00078e00ff */
[----:B0-----:R-:W-:Y:S05]  /*255b0*/  WARPSYNC.COLLECTIVE R15, `(.L_x_11763) ;  /* 0x000000000f0c7348 */ /* 0x001fea0003c00000 */
[----:B------:R-:W-:Y:S02]  /*255c0*/  ELECT P6, UR62, PT ;  /* 0x00000000003e782f */ /* 0x000fe400038c0000 */
[----:B------:R-:W-:Y:S01]  /*255d0*/  MOV R14, UR62 ;  /* 0x0000003e000e7c02 */ /* 0x000fe20008000f00 */
[----:B0-----:R-:W-:Y:S10]  /*255e0*/  ENDCOLLECTIVE ;  /* 0x000000000000791b */ /* 0x001ff40003800000 */
.L_x_11763:
[----:B------:R-:W-:Y:S05]  /*255f0*/  BSYNC B1 ;  /* 0x0000000000017941 */ /* 0x000fea0003800000 */
.L_x_11762:
[----:B------:R-:W-:Y:S05]  /*25600*/  BRA `(.L_x_11605) ;  /* 0xffffff9000e87947 */ /* 0x000fea000383ffff */
.L_x_11608:
[----:B0-----:R0:W1:Y:S02]  /*25610*/  SYNCS.PHASECHK.TRANS64.TRYWAIT P0, [R23+URZ+0x2d820], R5 ;  /* 0x02d82005170075a7 */ /* 0x001064000800017f */
[----:B-1----:R-:W-:Y:S05]  /*25620*/  @!P0 NANOSLEEP.SYNCS 0x989680 ;  /* 0x009896800000895d */ /* 0x002fea0003900000 */
[----:B------:R-:W1:Y:S02]  /*25630*/  @!P0 SYNCS.PHASECHK.TRANS64 P0, [R23+URZ+0x2d820], R5 ;  /* 0x02d82005170085a7 */ /* 0x000e64000800007f */
[----:B-1----:R-:W-:Y:S05]  /*25640*/  @!P0 BRA `(.L_x_11608) ;  /* 0xfffffffc00f08947 */ /* 0x002fea000383ffff */
[----:B------:R-:W-:Y:S05]  /*25650*/  BRA `(.L_x_11764) ;  /* 0xffffff9000f87947 */ /* 0x000fea000383ffff */
.L_x_11612:
[----:B-1----:R1:W2:Y:S02]  /*25660*/  SYNCS.PHASECHK.TRANS64.TRYWAIT P0, [R9+URZ+0x2d8a0], R8 ;  /* 0x02d8a008090075a7 */ /* 0x0022a4000800017f */
[----:B--2---:R-:W-:Y:S05]  /*25670*/  @!P0 NANOSLEEP.SYNCS 0x989680 ;  /* 0x009896800000895d */ /* 0x004fea0003900000 */
[----:B------:R-:W2:Y:S02]  /*25680*/  @!P0 SYNCS.PHASECHK.TRANS64 P0, [R9+URZ+0x2d8a0], R8 ;  /* 0x02d8a008090085a7 */ /* 0x000ea4000800007f */
[----:B--2---:R-:W-:Y:S05]  /*25690*/  @!P0 BRA `(.L_x_11612) ;  /* 0xfffffffc00f08947 */ /* 0x004fea000383ffff */
[----:B------:R-:W-:Y:S05]  /*256a0*/  BRA `(.L_x_11765) ;  /* 0xffffff9400147947 */ /* 0x000fea000383ffff */
.L_x_11619:
[----:B0-----:R0:W2:Y:S02]  /*256b0*/  SYNCS.PHASECHK.TRANS64.TRYWAIT P0, [R9+URZ+0x2d8c0], R8 ;  /* 0x02d8c008090075a7 */ /* 0x0010a4000800017f */
[----:B--2---:R-:W-:Y:S05]  /*256c0*/  @!P0 NANOSLEEP.SYNCS 0x989680 ;  /* 0x009896800000895d */ /* 0x004fea0003900000 */
[----:B------:R-:W2:Y:S02]  /*256d0*/  @!P0 SYNCS.PHASECHK.TRANS64 P0, [R9+URZ+0x2d8c0], R8 ;  /* 0x02d8c008090085a7 */ /* 0x000ea4000800007f */
[----:B--2---:R-:W-:Y:S05]  /*256e0*/  @!P0 BRA `(.L_x_11619) ;  /* 0xfffffffc00f08947 */ /* 0x004fea000383ffff */
[----:B------:R-:W-:Y:S05]  /*256f0*/  BRA `(.L_x_11766) ;  /* 0xffffff9800107947 */ /* 0x000fea000383ffff */
.L_x_11628:
[----:B0-----:R0:W1:Y:S02]  /*25700*/  SYNCS.PHASECHK.TRANS64.TRYWAIT P1, [R8+URZ+0x2d8a0], R7 ;  /* 0x02d8a007080075a7 */ /* 0x001064000802017f */
[----:B-1----:R-:W-:Y:S05]  /*25710*/  @!P1 NANOSLEEP.SYNCS 0x989680 ;  /* 0x009896800000995d */ /* 0x002fea0003900000 */
[----:B------:R-:W1:Y:S02]  /*25720*/  @!P1 SYNCS.PHASECHK.TRANS64 P1, [R8+URZ+0x2d8a0], R7 ;  /* 0x02d8a007080095a7 */ /* 0x000e64000802007f */
[----:B-1----:R-:W-:Y:S05]  /*25730*/  @!P1 BRA `(.L_x_11628) ;  /* 0xfffffffc00f09947 */ /* 0x002fea000383ffff */
[----:B------:R-:W-:Y:S05]  /*25740*/  BRA `(.L_x_11767) ;  /* 0xffffff9c00507947 */ /* 0x000fea000383ffff */
.L_x_11635:
[----:B-1----:R1:W2:Y:S02]  /*25750*/  SYNCS.PHASECHK.TRANS64.TRYWAIT P1, [R8+URZ+0x2d8c0], R7 ;  /* 0x02d8c007080075a7 */ /* 0x0022a4000802017f */
[----:B--2---:R-:W-:Y:S05]  /*25760*/  @!P1 NANOSLEEP.SYNCS 0x989680 ;  /* 0x009896800000995d */ /* 0x004fea0003900000 */
[----:B------:R-:W2:Y:S02]  /*25770*/  @!P1 SYNCS.PHASECHK.TRANS64 P1, [R8+URZ+0x2d8c0], R7 ;  /* 0x02d8c007080095a7 */ /* 0x000ea4000802007f */
[----:B--2---:R-:W-:Y:S05]  /*25780*/  @!P1 BRA `(.L_x_11635) ;  /* 0xfffffffc00f09947 */ /* 0x004fea000383ffff */
[----:B------:R-:W-:Y:S05]  /*25790*/  BRA `(.L_x_11768) ;  /* 0xffffffa000487947 */ /* 0x000fea000383ffff */
.L_x_11658:
[----:B------:R-:W0:Y:S01]  /*257a0*/  S2R R17, SR_TID.X ;  /* 0x0000000000117919 */ /* 0x000e220000002100 */
[----:B------:R-:W-:Y:S01]  /*257b0*/  BSSY B0, `(.L_x_11769) ;  /* 0x000000a000007945 */ /* 0x000fe20003800000 */
[----:B------:R-:W-:Y:S02]  /*257c0*/  IMAD.MOV.U32 R12, RZ, RZ, RZ ;  /* 0x000000ffff0c7224 */ /* 0x000fe400078e00ff */
[----:B------:R-:W-:Y:S01]  /*257d0*/  IMAD.MOV.U32 R15, RZ, RZ, -0x1 ;  /* 0xffffffffff0f7424 */ /* 0x000fe200078e00ff */
[----:B0-----:R-:W-:-:S04]  /*257e0*/  SHF.R.U32.HI R11, RZ, 0x5, R17 ;  /* 0x00000005ff0b7819 */ /* 0x001fc80000011611 */
[----:B------:R-:W-:-:S05]  /*257f0*/  LOP3.LUT R11, R11, 0x3, RZ, 0xc0, !PT ;  /* 0x000000030b0b7812 */ /* 0x000fca00078ec0ff */
[----:B------:R-:W-:Y:S02]  /*25800*/  IMAD.MOV.U32 R13, RZ, RZ, R11 ;  /* 0x000000ffff0d7224 */ /* 0x000fe400078e000b */
[----:B------:R-:W-:-:S07]  /*25810*/  IMAD.MOV.U32 R11, RZ, RZ, 0x1f ;  /* 0x0000001fff0b7424 */ /* 0x000fce00078e00ff */
[----:B-----5:R-:W-:Y:S05]  /*25820*/  WARPSYNC.COLLECTIVE R15, `(.L_x_11770) ;  /* 0x000000000f087348 */ /* 0x020fea0003c00000 */
[----:B------:R0:W1:Y:S02]  /*25830*/  SHFL.IDX P6, R14, R13, R12, R11 ;  /* 0x0000000c0d0e7389 */ /* 0x00006400000c000b */
[----:B01---5:R-:W-:Y:S01]  /*25840*/  ENDCOLLECTIVE ;  /* 0x000000000000791b */ /* 0x023fe20003800000 */
.L_x_11770:
[----:B------:R-:W-:Y:S05]  /*25850*/  BSYNC B0 ;  /* 0x0000000000007941 */ /* 0x000fea0003800000 */
.L_x_11769:
[----:B------:R-:W-:Y:S05]  /*25860*/  BRA `(.L_x_11771) ;  /* 0xffffffb000807947 */ /* 0x000fea000383ffff */
.L_x_11661:
[----:B-1----:R1:W2:Y:S02]  /*25870*/  SYNCS.PHASECHK.TRANS64.TRYWAIT P0, [R0+URZ+0x2d840], R5 ;  /* 0x02d84005000075a7 */ /* 0x0022a4000800017f */
[----:B--2---:R-:W-:Y:S05]  /*25880*/  @!P0 NANOSLEEP.SYNCS 0x989680 ;  /* 0x009896800000895d */ /* 0x004fea0003900000 */
[----:B------:R-:W2:Y:S02]  /*25890*/  @!P0 SYNCS.PHASECHK.TRANS64 P0, [R0+URZ+0x2d840], R5 ;  /* 0x02d84005000085a7 */ /* 0x000ea4000800007f */
[----:B--2---:R-:W-:Y:S05]  /*258a0*/  @!P0 BRA `(.L_x_11661) ;  /* 0xfffffffc00f08947 */ /* 0x004fea000383ffff */
[----:B------:R-:W-:Y:S05]  /*258b0*/  BRA `(.L_x_11772) ;  /* 0xffffffb000e47947 */ /* 0x000fea000383ffff */
.L_x_11662:
        /* <DEDUP_REMOVED lines=8> */
.L_x_11774:
[----:B------:R-:W-:Y:S05]  /*25940*/  BSYNC B0 ;  /* 0x0000000000007941 */ /* 0x000fea0003800000 */
.L_x_11773:
        /* <DEDUP_REMOVED lines=8> */
.L_x_11775:
[----:B------:R-:W-:Y:S02]  /*259d0*/  IMAD.MOV.U32 R13, RZ, RZ, R7 ;  /* 0x000000ffff0d7224 */ /* 0x000fe400078e0007 */
[----:B------:R-:W-:Y:S02]  /*259e0*/  IMAD.MOV.U32 R12, RZ, RZ, 0x1 ;  /* 0x00000001ff0c7424 */ /* 0x000fe400078e00ff */
[----:B------:R-:W-:-:S07]  /*259f0*/  IMAD.MOV.U32 R3, RZ, RZ, R14 ;  /* 0x000000ffff037224 */ /* 0x000fce00078e000e */
[----:B------:R-:W-:Y:S05]  /*25a00*/  WARPSYNC.COLLECTIVE R15, `(.L_x_11776) ;  /* 0x000000000f087348 */ /* 0x000fea0003c00000 */
[----:B------:R0:W1:Y:S02]  /*25a10*/  SHFL.IDX P6, R14, R13, R12, R11 ;  /* 0x0000000c0d0e7389 */ /* 0x00006400000c000b */
[----:B01----:R-:W-:Y:S01]  /*25a20*/  ENDCOLLECTIVE ;  /* 0x000000000000791b */ /* 0x003fe20003800000 */
.L_x_11776:
[----:B------:R-:W-:Y:S01]  /*25a30*/  @P0 LEA R5, P1, R9, R3, 0x1 ;  /* 0x0000000309050211 */ /* 0x000fe200078208ff */
[----:B------:R-:W-:-:S04]  /*25a40*/  @P0 IMAD R3, R8, 0x2, R23 ;  /* 0x0000000208030824 */ /* 0x000fc800078e0217 */
        /* <DEDUP_REMOVED lines=16> */
.L_x_11777:
[----:B------:R-:W-:Y:S02]  /*25b50*/  IMAD.MOV.U32 R13, RZ, RZ, R7 ;  /* 0x000000ffff0d7224 */ /* 0x000fe400078e0007 */
[----:B------:R-:W-:Y:S02]  /*25b60*/  IMAD.MOV.U32 R12, RZ, RZ, 0x2 ;  /* 0x00000002ff0c7424 */ /* 0x000fe400078e00ff */
[----:B------:R-:W-:-:S07]  /*25b70*/  IMAD.MOV.U32 R3, RZ, RZ, R14 ;  /* 0x000000ffff037224 */ /* 0x000fce00078e000e */
[----:B------:R-:W-:Y:S05]  /*25b80*/  WARPSYNC.COLLECTIVE R15, `(.L_x_11778) ;  /* 0x000000000f087348 */ /* 0x000fea0003c00000 */
[----:B------:R0:W1:Y:S02]  /*25b90*/  SHFL.IDX P6, R14, R13, R12, R11 ;  /* 0x0000000c0d0e7389 */ /* 0x00006400000c000b */
[----:B01----:R-:W-:Y:S01]  /*25ba0*/  ENDCOLLECTIVE ;  /* 0x000000000000791b */ /* 0x003fe20003800000 */
.L_x_11778:
[----:B------:R-:W-:Y:S01]  /*25bb0*/  @P1 LEA R5, P0, R9, R3, 0x1 ;  /* 0x0000000309051211 */ /* 0x000fe200078008ff */
[----:B------:R-:W-:-:S04]  /*25bc0*/  @P1 IMAD R3, R8, 0x2, R23 ;  /* 0x0000000208031824 */ /* 0x000fc800078e0217 */
        /* <DEDUP_REMOVED lines=16> */
.L_x_11779:
[----:B------:R-:W-:Y:S02]  /*25cd0*/  IMAD.MOV.U32 R13, RZ, RZ, R7 ;  /* 0x000000ffff0d7224 */ /* 0x000fe400078e0007 */
[----:B------:R-:W-:Y:S02]  /*25ce0*/  IMAD.MOV.U32 R12, RZ, RZ, 0x3 ;  /* 0x00000003ff0c7424 */ /* 0x000fe400078e00ff */
[----:B------:R-:W-:-:S07]  /*25cf0*/  IMAD.MOV.U32 R3, RZ, RZ, R14 ;  /* 0x000000ffff037224 */ /* 0x000fce00078e000e */
[----:B------:R-:W-:Y:S05]  /*25d00*/  WARPSYNC.COLLECTIVE R15, `(.L_x_11780) ;  /* 0x000000000f087348 */ /* 0x000fea0003c00000 */
[----:B------:R0:W1:Y:S02]  /*25d10*/  SHFL.IDX P6, R14, R13, R12, R11 ;  /* 0x0000000c0d0e7389 */ /* 0x00006400000c000b */
[----:B01----:R-:W-:Y:S01]  /*25d20*/  ENDCOLLECTIVE ;  /* 0x000000000000791b */ /* 0x003fe20003800000 */
.L_x_11780:
[----:B------:R-:W-:Y:S01]  /*25d30*/  @P1 LEA R5, P0, R9, R3, 0x1 ;  /* 0x0000000309051211 */ /* 0x000fe200078008ff */
[----:B------:R-:W-:-:S04]  /*25d40*/  @P1 IMAD R3, R8, 0x2, R23 ;  /* 0x0000000208031824 */ /* 0x000fc800078e0217 */
        /* <DEDUP_REMOVED lines=9> */
.L_x_11781:
        /* <DEDUP_REMOVED lines=8> */
.L_x_11667:
[----:B------:R0:W5:Y:S01]  /*25e60*/  LDL R21, [R1+0x34] ;  /* 0x0000340001157983 */ /* 0x0001620000100800 */
[----:B------:R-:W-:Y:S02]  /*25e70*/  IMAD.MOV.U32 R13, RZ, RZ, R4 ;  /* 0x000000ffff0d7224 */ /* 0x000fe400078e0004 */
[----:B------:R-:W-:Y:S02]  /*25e80*/  IMAD.MOV.U32 R12, RZ, RZ, RZ ;  /* 0x000000ffff0c7224 */ /* 0x000fe400078e00ff */
[----:B------:R-:W-:Y:S02]  /*25e90*/  IMAD.MOV.U32 R11, RZ, RZ, 0x1c1f ;  /* 0x00001c1fff0b7424 */ /* 0x000fe400078e00ff */
[----:B------:R-:W-:Y:S02]  /*25ea0*/  IMAD.MOV.U32 R15, RZ, RZ, -0x1 ;  /* 0xffffffffff0f7424 */ /* 0x000fe400078e00ff */
[----:B------:R-:W-:Y:S02]  /*25eb0*/  IMAD R0, R29, R9, RZ ;  /* 0x000000091d007224 */ /* 0x000fe400078e02ff */
[----:B0-----:R-:W-:-:S07]  /*25ec0*/  IMAD.IADD R28, R20, 0x1, R28 ;  /* 0x00000001141c7824 */ /* 0x001fce00078e021c */
[----:B-----5:R-:W-:Y:S05]  /*25ed0*/  WARPSYNC.COLLECTIVE R15, `(.L_x_11783) ;  /* 0x000000000f087348 */ /* 0x020fea0003c00000 */
[----:B------:R0:W1:Y:S02]  /*25ee0*/  SHFL.IDX P6, R14, R13, R12, R11 ;  /* 0x0000000c0d0e7389 */ /* 0x00006400000c000b */
[----:B01---5:R-:W-:Y:S01]  /*25ef0*/  ENDCOLLECTIVE ;  /* 0x000000000000791b */ /* 0x023fe20003800000 */
.L_x_11783:
[C---:B------:R-:W-:Y:S01]  /*25f00*/  VIADD R9, R28.reuse, 0x20 ;  /* 0x000000201c097836 */ /* 0x040fe20000000000 */
[----:B------:R-:W-:Y:S01]  /*25f10*/  ISETP.GE.AND P3, PT, R28, R0, PT ;  /* 0x000000001c00720c */ /* 0x000fe20003f66270 */
[----:B------:R-:W-:Y:S02]  /*25f20*/  IMAD.MOV.U32 R13, RZ, RZ, R5 ;  /* 0x000000ffff0d7224 */ /* 0x000fe400078e0005 */
[----:B------:R-:W-:-:S10]  /*25f30*/  IMAD.MOV.U32 R2, RZ, RZ, R14 ;  /* 0x000000ffff027224 */ /* 0x000fd400078e000e */
[----:B------:R-:W-:Y:S05]  /*25f40*/  WARPSYNC.COLLECTIVE R15, `(.L_x_11784) ;  /* 0x000000000f087348 */ /* 0x000fea0003c00000 */
[----:B------:R0:W1:Y:S02]  /*25f50*/  SHFL.IDX P6, R14, R13, R12, R11 ;  /* 0x0000000c0d0e7389 */ /* 0x00006400000c000b */
[----:B01----:R-:W-:Y:S01]  /*25f60*/  ENDCOLLECTIVE ;  /* 0x000000000000791b */ /* 0x003fe20003800000 */
.L_x_11784:
[----:B------:R-:W-:Y:S02]  /*25f70*/  IMAD.MOV.U32 R13, RZ, RZ, R4 ;  /* 0x000000ffff0d7224 */ /* 0x000fe400078e0004 */
[----:B------:R-:W-:Y:S01]  /*25f80*/  IMAD.MOV.U32 R12, RZ, RZ, 0x1 ;  /* 0x00000001ff0c7424 */ /* 0x000fe200078e00ff */
[----:B------:R-:W-:-:S07]  /*25f90*/  MOV R3, R14 ;  /* 0x0000000e00037202 */ /* 0x000fce0000000f00 */
[----:B------:R-:W-:Y:S05]  /*25fa0*/  WARPSYNC.COLLECTIVE R15, `(.L_x_11785) ;  /* 0x000000000f087348 */ /* 0x000fea0003c00000 */
[----:B------:R0:W1:Y:S02]  /*25fb0*/  SHFL.IDX P6, R14, R13, R12, R11 ;  /* 0x0000000c0d0e7389 */ /* 0x00006400000c000b */
[----:B01----:R-:W-:Y:S01]  /*25fc0*/  ENDCOLLECTIVE ;  /* 0x000000000000791b */ /* 0x003fe20003800000 */
.L_x_11785:
        /* <DEDUP_REMOVED lines=10> */
.L_x_11786:
[----:B------:R-:W-:Y:S02]  /*26070*/  IMAD.MOV.U32 R13, RZ, RZ, R4 ;  /* 0x000000ffff0d7224 */ /* 0x000fe400078e0004 */
[----:B------:R-:W-:Y:S01]  /*26080*/  IMAD.MOV.U32 R12, RZ, RZ, 0x2 ;  /* 0x00000002ff0c7424 */ /* 0x000fe200078e00ff */
        /* <DEDUP_REMOVED lines=11> */
.L_x_11787:
        /* <DEDUP_REMOVED lines=10> */
.L_x_11788:
[----:B------:R-:W-:Y:S01]  /*261e0*/  @!PT LDS RZ, [RZ] ;  /* 0x00000000fffff984 */ /* 0x000fe20000000800 */
[----:B------:R-:W-:Y:S01]  /*261f0*/  @!PT LDS RZ, [RZ] ;  /* 0x00000000fffff984 */ /* 0x000fe20000000800 */
[----:B------:R-:W-:Y:S01]  /*26200*/  @!PT LDS RZ, [RZ] ;  /* 0x00000000fffff984 */ /* 0x000fe20000000800 */
[----:B------:R-:W-:Y:S04]  /*26210*/  @!P3 LDGSTS.E.BYPASS.LTC128B.128 [R21+0xcc00], desc[UR54][R2.64], !P0 ;  /* 0x0cc000000215bfae */ /* 0x000fe8000c101d76 */
[----:B------:R-:W-:Y:S04]  /*26220*/  @!P3 LDGSTS.E.BYPASS.LTC128B.128 [R21+0xfc00], desc[UR54][R2.64+0x40], !P1 ;  /* 0x0fc000400215bfae */ /* 0x000fe8000c901d76 */
[----:B------:R0:W-:Y:S01]  /*26230*/  @!P3 LDGSTS.E.BYPASS.LTC128B.128 [R21+0x12c00], desc[UR54][R2.64+0x80], !P2 ;  /* 0x12c000800215bfae */ /* 0x0001e2000d101d76 */
[----:B------:R-:W-:Y:S02]  /*26240*/  IMAD.MOV.U32 R13, RZ, RZ, R4 ;  /* 0x000000ffff0d7224 */ /* 0x000fe400078e0004 */
[----:B------:R-:W-:-:S02]  /*26250*/  IMAD.MOV.U32 R12, RZ, RZ, 0x3 ;  /* 0x00000003ff0c7424 */ /* 0x000fc400078e00ff */
[----:B0-----:R-:W-:-:S05]  /*26260*/  VIADD R2, R28, 0x40 ;  /* 0x000000401c027836 */ /* 0x001fca0000000000 */
[----:B------:R-:W-:Y:S01]  /*26270*/  ISETP.GE.AND P3, PT, R2, R0, PT ;  /* 0x000000000200720c */ /* 0x000fe20003f66270 */
[----:B------:R-:W-:-:S12]  /*26280*/  IMAD.MOV.U32 R2, RZ, RZ, R14 ;  /* 0x000000ffff027224 */ /* 0x000fd800078e000e */
[----:B------:R-:W-:Y:S05]  /*26290*/  WARPSYNC.COLLECTIVE R15, `(.L_x_11789) ;  /* 0x000000000f087348 */ /* 0x000fea0003c00000 */
[----:B------:R0:W1:Y:S02]  /*262a0*/  SHFL.IDX P6, R14, R13, R12, R11 ;  /* 0x0000000c0d0e7389 */ /* 0x00006400000c000b */
[----:B01----:R-:W-:Y:S01]  /*262b0*/  ENDCOLLECTIVE ;  /* 0x000000000000791b */ /* 0x003fe20003800000 */
.L_x_11789:
[----:B------:R-:W-:Y:S01]  /*262c0*/  @!P3 LEA R3, P4, R10, R2, 0x1 ;  /* 0x000000020a03b211 */ /* 0x000fe200078808ff */
[----:B------:R-:W-:-:S03]  /*262d0*/  IMAD.MOV.U32 R13, RZ, RZ, R5 ;  /* 0x000000ffff0d7224 */ /* 0x000fc600078e0005 */
[----:B------:R-:W-:-:S04]  /*262e0*/  @!P3 IADD3.X R2, RZ, R8, RZ, P4, !PT ;  /* 0x00000008ff02b210 */ /* 0x000fc800027fe4ff */
[----:B------:R-:W-:-:S04]  /*262f0*/  @!P3 LOP3.LUT R3, R3, R2, RZ, 0x3c, !PT ;  /* 0x000000020303b212 */ /* 0x000fc800078e3cff */
[----:B------:R-:W-:Y:S01]  /*26300*/  @!P3 LOP3.LUT R2, R3, R2, RZ, 0x3c, !PT ;  /* 0x000000020302b212 */ /* 0x000fe200078e3cff */
[----:B------:R-:W-:-:S07]  /*26310*/  IMAD.MOV.U32 R4, RZ, RZ, R14 ;  /* 0x000000ffff047224 */ /* 0x000fce00078e000e */
[----:B------:R-:W-:Y:S05]  /*26320*/  WARPSYNC.COLLECTIVE R15, `(.L_x_11790) ;  /* 0x000000000f087348 */ /* 0x000fea0003c00000 */
[----:B------:R0:W1:Y:S02]  /*26330*/  SHFL.IDX P6, R14, R13, R12, R11 ;  /* 0x0000000c0d0e7389 */ /* 0x00006400000c000b */
[----:B01----:R-:W-:Y:S01]  /*26340*/  ENDCOLLECTIVE ;  /* 0x000000000000791b */ /* 0x003fe20003800000 */
.L_x_11790:
[----:B------:R-:W-:-:S05]  /*26350*/  @!P3 LOP3.LUT R3, R3, R2, RZ, 0x3c, !PT ;  /* 0x000000020303b212 */ /* 0x000fca00078e3cff */
[----:B------:R-:W-:Y:S01]  /*26360*/  @!PT LDS RZ, [RZ] ;  /* 0x00000000fffff984 */ /* 0x000fe20000000800 */
[----:B------:R-:W-:Y:S01]  /*26370*/  @!PT LDS RZ, [RZ] ;  /* 0x00000000fffff984 */ /* 0x000fe20000000800 */
[----:B------:R-:W-:Y:S01]  /*26380*/  @!PT LDS RZ, [RZ] ;  /* 0x00000000fffff984 */ /* 0x000fe20000000800 */
[----:B------:R0:W-:Y:S04]  /*26390*/  @!P3 LDGSTS.E.BYPASS.LTC128B.128 [R21+0xd400], desc[UR54][R2.64], !P0 ;  /* 0x0d4000000215bfae */ /* 0x0001e8000c101d76 */
[----:B------:R0:W-:Y:S01]  /*263a0*/  @!P3 LDGSTS.E.BYPASS.LTC128B.128 [R21+0x10400], desc[UR54][R2.64+0x40], !P1 ;  /* 0x104000400215bfae */ /* 0x0001e2000c901d76 */
[----:B------:R-:W-:-:S03]  /*263b0*/  IMAD.MOV.U32 R13, RZ, RZ, R6 ;  /* 0x000000ffff0d7224 */ /* 0x000fc600078e0006 */
[----:B------:R0:W-:Y:S01]  /*263c0*/  @!P3 LDGSTS.E.BYPASS.LTC128B.128 [R21+0x13400], desc[UR54][R2.64+0x80], !P2 ;  /* 0x134000800215bfae */ /* 0x0001e2000d101d76 */
[----:B------:R-:W-:Y:S02]  /*263d0*/  IMAD.MOV.U32 R12, RZ, RZ, RZ ;  /* 0x000000ffff0c7224 */ /* 0x000fe400078e00ff */
[----:B------:R-:W-:-:S07]  /*263e0*/  IMAD.MOV.U32 R5, RZ, RZ, R14 ;  /* 0x000000ffff057224 */ /* 0x000fce00078e000e */
[----:B0-----:R-:W-:Y:S05]  /*263f0*/  WARPSYNC.COLLECTIVE R15, `(.L_x_11791) ;  /* 0x000000000f087348 */ /* 0x001fea0003c00000 */
[----:B------:R1:W2:Y:S02]  /*26400*/  SHFL.IDX P6, R14, R13, R12, R11 ;  /* 0x0000000c0d0e7389 */ /* 0x0002a400000c000b */
[----:B012---:R-:W-:Y:S01]  /*26410*/  ENDCOLLECTIVE ;  /* 0x000000000000791b */ /* 0x007fe20003800000 */
.L_x_11791:
[----:B------:R-:W-:-:S05]  /*26420*/  VIADD R2, R28, 0x60 ;  /* 0x000000601c027836 */ /* 0x000fca0000000000 */
[----:B------:R-:W-:Y:S01]  /*26430*/  ISETP.GE.AND P3, PT, R2, R0, PT ;  /* 0x000000000200720c */ /* 0x000fe20003f66270 */
[----:B------:R-:W-:-:S12]  /*26440*/  IMAD.MOV.U32 R13, RZ, RZ, R7 ;  /* 0x000000ffff0d7224 */ /* 0x000fd800078e0007 */
[----:B------:R-:W-:-:S05]  /*26450*/  @!P3 LEA R2, P4, R10, R5, 0x1 ;  /* 0x000000050a02b211 */ /* 0x000fca00078808ff */
[----:B------:R-:W-:Y:S02]  /*26460*/  @!P3 IMAD.X R3, RZ, RZ, R4, P4 ;  /* 0x000000ffff03b224 */ /* 0x000fe400020e0604 */
[----:B------:R-:W-:-:S07]  /*26470*/  IMAD.MOV.U32 R4, RZ, RZ, R14 ;  /* 0x000000ffff047224 */ /* 0x000fce00078e000e */
[----:B------:R-:W-:Y:S05]  /*26480*/  WARPSYNC.COLLECTIVE R15, `(.L_x_11792) ;  /* 0x000000000f087348 */ /* 0x000fea0003c00000 */
[----:B------:R0:W1:Y:S02]  /*26490*/  SHFL.IDX P6, R14, R13, R12, R11 ;  /* 0x0000000c0d0e7389 */ /* 0x00006400000c000b */
[----:B01----:R-:W-:Y:S01]  /*264a0*/  ENDCOLLECTIVE ;  /* 0x000000000000791b */ /* 0x003fe20003800000 */
.L_x_11792:
[----:B------:R-:W-:Y:S01]  /*264b0*/  @!PT LDS RZ, [RZ] ;  /* 0x00000000fffff984 */ /* 0x000fe20000000800 */
[----:B------:R-:W-:Y:S01]  /*264c0*/  @!PT LDS RZ, [RZ] ;  /* 0x00000000fffff984 */ /* 0x000fe20000000800 */
[----:B------:R-:W-:Y:S01]  /*264d0*/  @!PT LDS RZ, [RZ] ;  /* 0x00000000fffff984 */ /* 0x000fe20000000800 */
[----:B------:R-:W-:Y:S04]  /*264e0*/  @!P3 LDGSTS.E.BYPASS.LTC128B.128 [R21+0xdc00], desc[UR54][R2.64], !P0 ;  /* 0x0dc000000215bfae */ /* 0x000fe8000c101d76 */
[----:B------:R-:W-:Y:S04]  /*264f0*/  @!P3 LDGSTS.E.BYPASS.LTC128B.128 [R21+0x10c00], desc[UR54][R2.64+0x40], !P1 ;  /* 0x10c000400215bfae */ /* 0x000fe8000c901d76 */
[----:B------:R0:W-:Y:S01]  /*26500*/  @!P3 LDGSTS.E.BYPASS.LTC128B.128 [R21+0x13c00], desc[UR54][R2.64+0x80], !P2 ;  /* 0x13c000800215bfae */ /* 0x0001e2000d101d76 */
[----:B------:R-:W-:Y:S01]  /*26510*/  IMAD.MOV.U32 R13, RZ, RZ, R6 ;  /* 0x000000ffff0d7224 */ /* 0x000fe200078e0006 */
[----:B------:R-:W-:Y:S01]  /*26520*/  MOV R12, 0x1 ;  /* 0x00000001000c7802 */ /* 0x000fe20000000f00 */
[----:B0-----:R-:W-:-:S05]  /*26530*/  VIADD R2, R28, 0x80 ;  /* 0x000000801c027836 */ /* 0x001fca0000000000 */
[----:B------:R-:W-:Y:S01]  /*26540*/  ISETP.GE.AND P3, PT, R2, R0, PT ;  /* 0x000000000200720c */ /* 0x000fe20003f66270 */
[----:B------:R-:W-:-:S12]  /*26550*/  IMAD.MOV.U32 R2, RZ, RZ, R14 ;  /* 0x000000ffff027224 */ /* 0x000fd800078e000e */
[----:B------:R-:W-:Y:S05]  /*26560*/  WARPSYNC.COLLECTIVE R15, `(.L_x_11793) ;  /* 0x000000000f087348 */ /* 0x000fea0003c00000 */
[----:B------:R0:W1:Y:S02]  /*26570*/  SHFL.IDX P6, R14, R13, R12, R11 ;  /* 0x0000000c0d0e7389 */ /* 0x00006400000c000b */
[----:B01----:R-:W-:Y:S01]  /*26580*/  ENDCOLLECTIVE ;  /* 0x000000000000791b */ /* 0x003fe20003800000 */
.L_x_11793:
[----:B------:R-:W-:Y:S01]  /*26590*/  @!P3 LEA R2, P4, R10, R2, 0x1 ;  /* 0x000000020a02b211 */ /* 0x000fe200078808ff */
[----:B------:R-:W-:-:S04]  /*265a0*/  IMAD.MOV.U32 R13, RZ, RZ, R7 ;  /* 0x000000ffff0d7224 */ /* 0x000fc800078e0007 */
[----:B------:R-:W-:-:S05]  /*265b0*/  @!P3 IMAD.X R3, RZ, RZ, R4, P4 ;  /* 0x000000ffff03b224 */ /* 0x000fca00020e0604 */
[----:B------:R-:W-:Y:S01]  /*265c0*/  @!PT LDS RZ, [RZ] ;  /* 0x00000000fffff984 */ /* 0x000fe20000000800 */
[----:B------:R-:W-:Y:S01]  /*265d0*/  @!PT LDS RZ, [RZ] ;  /* 0x00000000fffff984 */ /* 0x000fe20000000800 */
[----:B------:R-:W-:Y:S01]  /*265e0*/  @!PT LDS RZ, [RZ] ;  /* 0x00000000fffff984 */ /* 0x000fe20000000800 */
[----:B------:R0:W-:Y:S01]  /*265f0*/  @!P3 LDGSTS.E.BYPASS.LTC128B.128 [R21+0xe400], desc[UR54][R2.64], !P0 ;  /* 0x0e4000000215bfae */ /* 0x0001e2000c101d76 */
[----:B------:R-:W-:-:S03]  /*26600*/  IMAD.MOV.U32 R6, RZ, RZ, R14 ;  /* 0x000000ffff067224 */ /* 0x000fc600078e000e */
[----:B------:R0:W-:Y:S04]  /*26610*/  @!P3 LDGSTS.E.BYPASS.LTC128B.128 [R21+0x11400], desc[UR54][R2.64+0x40], !P1 ;  /* 0x114000400215bfae */ /* 0x0001e8000c901d76 */
[----:B0-----:R-:W-:Y:S05]  /*26620*/  WARPSYNC.COLLECTIVE R15, `(.L_x_11794) ;  /* 0x000000000f087348 */ /* 0x001fea0003c00000 */
[----:B------:R1:W2:Y:S02]  /*26630*/  SHFL.IDX P6, R14, R13, R12, R11 ;  /* 0x0000000c0d0e7389 */ /* 0x0002a400000c000b */
[----:B012---:R-:W-:Y:S01]  /*26640*/  ENDCOLLECTIVE ;  /* 0x000000000000791b */ /* 0x007fe20003800000 */
.L_x_11794:
[----:B------:R-:W-:Y:S01]  /*26650*/  @!PT LDS RZ, [RZ] ;  /* 0x00000000fffff984 */ /* 0x000fe20000000800 */
[----:B------:R-:W-:Y:S01]  /*26660*/  @!PT LDS RZ, [RZ] ;  /* 0x00000000fffff984 */ /* 0x000fe20000000800 */
[----:B------:R-:W-:Y:S01]  /*26670*/  @!PT LDS RZ, [RZ] ;  /* 0x00000000fffff984 */ /* 0x000fe20000000800 */
[----:B------:R0:W-:Y:S02]  /*26680*/  @!P3 LDGSTS.E.BYPASS.LTC128B.128 [R21+0x14400], desc[UR54][R2.64+0x80], !P2 ;  /* 0x144000800215bfae */ /* 0x0001e4000d101d76 */
[----:B0-----:R-:W-:Y:S01]  /*26690*/  IMAD.MOV.U32 R2, RZ, RZ, R14 ;  /* 0x000000ffff027224 */ /* 0x001fe200078e000e */
[----:B------:R-:W-:Y:S06]  /*266a0*/  BRA `(.L_x_11795) ;  /* 0xffffffb400cc7947 */ /* 0x000fec000383ffff */
.L_x_11670:
[----:B-1----:R1:W2:Y:S02]  /*266b0*/  SYNCS.PHASECHK.TRANS64.TRYWAIT P0, [R23+URZ+0x2d820], R0 ;  /* 0x02d82000170075a7 */ /* 0x0022a4000800017f */
[----:B--2---:R-:W-:Y:S05]  /*266c0*/  @!P0 NANOSLEEP.SYNCS 0x989680 ;  /* 0x009896800000895d */ /* 0x004fea0003900000 */
[----:B------:R-:W2:Y:S02]  /*266d0*/  @!P0 SYNCS.PHASECHK.TRANS64 P0, [R23+URZ+0x2d820], R0 ;  /* 0x02d82000170085a7 */ /* 0x000ea4000800007f */
[----:B--2---:R-:W-:Y:S05]  /*266e0*/  @!P0 BRA `(.L_x_11670) ;  /* 0xfffffffc00f08947 */ /* 0x004fea000383ffff */
[----:B------:R-:W-:Y:S05]  /*266f0*/  BRA `(.L_x_11796) ;  /* 0xffffffb800347947 */ /* 0x000fea000383ffff */
.L_x_11675:
[----:B0-----:R0:W1:Y:S02]  /*26700*/  SYNCS.PHASECHK.TRANS64.TRYWAIT P0, [R5+URZ+0x2d840], R0 ;  /* 0x02d84000050075a7 */ /* 0x001064000800017f */
[----:B-1----:R-:W-:Y:S05]  /*26710*/  @!P0 NANOSLEEP.SYNCS 0x989680 ;  /* 0x009896800000895d */ /* 0x002fea0003900000 */
[----:B------:R-:W1:Y:S02]  /*26720*/  @!P0 SYNCS.PHASECHK.TRANS64 P0, [R5+URZ+0x2d840], R0 ;  /* 0x02d84000050085a7 */ /* 0x000e64000800007f */
[----:B-1----:R-:W-:Y:S05]  /*26730*/  @!P0 BRA `(.L_x_11675) ;  /* 0xfffffffc00f08947 */ /* 0x002fea000383ffff */
[----:B------:R-:W-:Y:S05]  /*26740*/  BRA `(.L_x_11797) ;  /* 0xffffffbc00287947 */ /* 0x000fea000383ffff */
.L_x_11676:
        /* <DEDUP_REMOVED lines=8> */
.L_x_11799:
[----:B------:R-:W-:Y:S05]  /*267d0*/  BSYNC B1 ;  /* 0x0000000000017941 */ /* 0x000fea0003800000 */
.L_x_11798:
        /* <DEDUP_REMOVED lines=13> */
.L_x_11800:
        /* <DEDUP_REMOVED lines=8> */
.L_x_11801:
        /* <DEDUP_REMOVED lines=14> */
.L_x_11802:
[----:B------:R-:W-:Y:S02]  /*26a10*/  IMAD.MOV.U32 R13, RZ, RZ, R7 ;  /* 0x000000ffff0d7224 */ /* 0x000fe400078e0007 */
[----:B------:R-:W-:Y:S02]  /*26a20*/  IMAD.MOV.U32 R12, RZ, RZ, 0x2 ;  /* 0x00000002ff0c7424 */ /* 0x000fe400078e00ff */
[----:B------:R-:W-:-:S07]  /*26a30*/  IMAD.MOV.U32 R2, RZ, RZ, R14 ;  /* 0x000000ffff027224 */ /* 0x000fce00078e000e */
[----:B------:R-:W-:Y:S05]  /*26a40*/  WARPSYNC.COLLECTIVE R15, `(.L_x_11803) ;  /* 0x000000000f087348 */ /* 0x000fea0003c00000 */
[----:B------:R0:W1:Y:S02]  /*26a50*/  SHFL.IDX P6, R14, R13, R12, R11 ;  /* 0x0000000c0d0e7389 */ /* 0x00006400000c000b */
[----:B01----:R-:W-:Y:S01]  /*26a60*/  ENDCOLLECTIVE ;  /* 0x000000000000791b */ /* 0x003fe20003800000 */
.L_x_11803:
        /* <DEDUP_REMOVED lines=13> */
.L_x_11804:
[----:B------:R-:W-:Y:S02]  /*26b40*/  IMAD.MOV.U32 R13, RZ, RZ, R7 ;  /* 0x000000ffff0d7224 */ /* 0x000fe400078e0007 */
[----:B------:R-:W-:Y:S02]  /*26b50*/  IMAD.MOV.U32 R12, RZ, RZ, 0x3 ;  /* 0x00000003ff0c7424 */ /* 0x000fe400078e00ff */
[----:B------:R-:W-:-:S07]  /*26b60*/  IMAD.MOV.U32 R2, RZ, RZ, R14 ;  /* 0x000000ffff027224 */ /* 0x000fce00078e000e */
[----:B------:R-:W-:Y:S05]  /*26b70*/  WARPSYNC.COLLECTIVE R15, `(.L_x_11805) ;  /* 0x000000000f087348 */ /* 0x000fea0003c00000 */
[----:B------:R0:W1:Y:S02]  /*26b80*/  SHFL.IDX P6, R14, R13, R12, R11 ;  /* 0x0000000c0d0e7389 */ /* 0x00006400000c000b */
[----:B01----:R-:W-:Y:S01]  /*26b90*/  ENDCOLLECTIVE ;  /* 0x000000000000791b */ /* 0x003fe20003800000 */
.L_x_11805:
        /* <DEDUP_REMOVED lines=10> */
[----:B------:R-:W-:-:S07]  /*26c40*/  MOV R21, R14 ;  /* 0x0000000e00157202 */ /* 0x000fce0000000f00 */
[----:B0-----:R-:W-:Y:S05]  /*26c50*/  WARPSYNC.COLLECTIVE R15, `(.L_x_11806) ;  /* 0x000000000f087348 */ /* 0x001fea0003c00000 */
[----:B------:R1:W2:Y:S02]  /*26c60*/  SHFL.IDX P6, R14, R13, R12, R11 ;  /* 0x0000000c0d0e7389 */ /* 0x0002a400000c000b */
[----:B012---:R-:W-:Y:S01]  /*26c70*/  ENDCOLLECTIVE ;  /* 0x000000000000791b */ /* 0x007fe20003800000 */
.L_x_11806:
[----:B------:R-:W-:Y:S01]  /*26c80*/  IMAD.MOV.U32 R2, RZ, RZ, R14 ;  /* 0x000000ffff027224 */ /* 0x000fe200078e000e */
[----:B------:R-:W-:Y:S06]  /*26c90*/  BRA `(.L_x_11807) ;  /* 0xffffffb800b47947 */ /* 0x000fec000383ffff */
.L_x_11681:
[----:B-1----:R1:W2:Y:S02]  /*26ca0*/  SYNCS.PHASECHK.TRANS64.TRYWAIT P0, [R5+URZ+0x2d860], R2 ;  /* 0x02d86002050075a7 */ /* 0x0022a4000800017f */
[----:B--2---:R-:W-:Y:S05]  /*26cb0*/  @!P0 NANOSLEEP.SYNCS 0x989680 ;  /* 0x009896800000895d */ /* 0x004fea0003900000 */
[----:B------:R-:W2:Y:S02]  /*26cc0*/  @!P0 SYNCS.PHASECHK.TRANS64 P0, [R5+URZ+0x2d860], R2 ;  /* 0x02d86002050085a7 */ /* 0x000ea4000800007f */
[----:B--2---:R-:W-:Y:S05]  /*26cd0*/  @!P0 BRA `(.L_x_11681) ;  /* 0xfffffffc00f08947 */ /* 0x004fea000383ffff */
[----:B------:R-:W-:Y:S05]  /*26ce0*/  BRA `(.L_x_11808) ;  /* 0xffffffbc00187947 */ /* 0x000fea000383ffff */
.L_x_11682:
        /* <DEDUP_REMOVED lines=8> */
.L_x_11810:
[----:B------:R-:W-:Y:S05]  /*26d70*/  BSYNC B1 ;  /* 0x0000000000017941 */ /* 0x000fea0003800000 */
.L_x_11809:
        /* <DEDUP_REMOVED lines=9> */
.L_x_11811:
[----:B------:R-:W-:Y:S01]  /*26e10*/  IMAD.MOV.U32 R13, RZ, RZ, R24 ;  /* 0x000000ffff0d7224 */ /* 0x000fe200078e0018 */
[----:B------:R-:W-:Y:S01]  /*26e20*/  MOV R12, 0x1 ;  /* 0x00000001000c7802 */ /* 0x000fe20000000f00 */
[----:B------:R-:W-:-:S07]  /*26e30*/  IMAD.MOV.U32 R2, RZ, RZ, R14 ;  /* 0x000000ffff027224 */ /* 0x000fce00078e000e */
[----:B------:R-:W-:Y:S05]  /*26e40*/  WARPSYNC.COLLECTIVE R15, `(.L_x_11812) ;  /* 0x000000000f087348 */ /* 0x000fea0003c00000 */
[----:B------:R0:W1:Y:S02]  /*26e50*/  SHFL.IDX P6, R14, R13, R12, R11 ;  /* 0x0000000c0d0e7389 */ /* 0x00006400000c000b */
[----:B01----:R-:W-:Y:S01]  /*26e60*/  ENDCOLLECTIVE ;  /* 0x000000000000791b */ /* 0x003fe20003800000 */
.L_x_11812:
        /* <DEDUP_REMOVED lines=16> */
.L_x_11813:
[----:B------:R-:W-:Y:S02]  /*26f70*/  IMAD.MOV.U32 R13, RZ, RZ, R24 ;  /* 0x000000ffff0d7224 */ /* 0x000fe400078e0018 */
[----:B------:R-:W-:Y:S02]  /*26f80*/  IMAD.MOV.U32 R12, RZ, RZ, 0x2 ;  /* 0x00000002ff0c7424 */ /* 0x000fe400078e00ff */
[----:B------:R-:W-:-:S07]  /*26f90*/  IMAD.MOV.U32 R2, RZ, RZ, R14 ;  /* 0x000000ffff027224 */ /* 0x000fce00078e000e */
[----:B------:R-:W-:Y:S05]  /*26fa0*/  WARPSYNC.COLLECTIVE R15, `(.L_x_11814) ;  /* 0x000000000f087348 */ /* 0x000fea0003c00000 */
[----:B------:R0:W1:Y:S02]  /*26fb0*/  SHFL.IDX P6, R14, R13, R12, R11 ;  /* 0x0000000c0d0e7389 */ /* 0x00006400000c000b */
[----:B01----:R-:W-:Y:S01]  /*26fc0*/  ENDCOLLECTIVE ;  /* 0x000000000000791b */ /* 0x003fe20003800000 */
.L_x_11814:
        /* <DEDUP_REMOVED lines=16> */
.L_x_11815:
[----:B------:R-:W-:Y:S02]  /*270d0*/  IMAD.MOV.U32 R13, RZ, RZ, R24 ;  /* 0x000000ffff0d7224 */ /* 0x000fe400078e0018 */
[----:B------:R-:W-:Y:S02]  /*270e0*/  IMAD.MOV.U32 R12, RZ, RZ, 0x3 ;  /* 0x00000003ff0c7424 */ /* 0x000fe400078e00ff */
[----:B------:R-:W-:-:S07]  /*270f0*/  IMAD.MOV.U32 R2, RZ, RZ, R14 ;  /* 0x000000ffff027224 */ /* 0x000fce00078e000e */
[----:B------:R-:W-:Y:S05]  /*27100*/  WARPSYNC.COLLECTIVE R15, `(.L_x_11816) ;  /* 0x000000000f087348 */ /* 0x000fea0003c00000 */
[----:B------:R0:W1:Y:S02]  /*27110*/  SHFL.IDX P6, R14, R13, R12, R11 ;  /* 0x0000000c0d0e7389 */ /* 0x00006400000c000b */
[----:B01----:R-:W-:Y:S01]  /*27120*/  ENDCOLLECTIVE ;  /* 0x000000000000791b */ /* 0x003fe20003800000 */
.L_x_11816:
        /* <DEDUP_REMOVED lines=13> */
.L_x_11817:
        /* <DEDUP_REMOVED lines=8> */
.L_x_11690:
[----:B-1----:R1:W2:Y:S02]  /*27280*/  SYNCS.PHASECHK.TRANS64.TRYWAIT P0, [R0+URZ+0x2d860], R3 ;  /* 0x02d86003000075a7 */ /* 0x0022a4000800017f */
[----:B--2---:R-:W-:Y:S05]  /*27290*/  @!P0 NANOSLEEP.SYNCS 0x989680 ;  /* 0x009896800000895d */ /* 0x004fea0003900000 */
[----:B------:R-:W2:Y:S02]  /*272a0*/  @!P0 SYNCS.PHASECHK.TRANS64 P0, [R0+URZ+0x2d860], R3 ;  /* 0x02d86003000085a7 */ /* 0x000ea4000800007f */
[----:B--2---:R-:W-:Y:S05]  /*272b0*/  @!P0 BRA `(.L_x_11690) ;  /* 0xfffffffc00f08947 */ /* 0x004fea000383ffff */
[----:B------:R-:W-:Y:S05]  /*272c0*/  BRA `(.L_x_11819) ;  /* 0xffffffbc00a47947 */ /* 0x000fea000383ffff */
.L_x_11691:
        /* <DEDUP_REMOVED lines=8> */
.L_x_11821:
[----:B------:R-:W-:Y:S05]  /*27350*/  BSYNC B0 ;  /* 0x0000000000007941 */ /* 0x000fea0003800000 */
.L_x_11820:
        /* <DEDUP_REMOVED lines=10> */
.L_x_11822:
        /* <DEDUP_REMOVED lines=17> */
.L_x_11823:
        /* <DEDUP_REMOVED lines=14> */
.L_x_11824:
[----:B------:R-:W-:Y:S02]  /*275f0*/  IMAD.MOV.U32 R13, RZ, RZ, R24 ;  /* 0x000000ffff0d7224 */ /* 0x000fe400078e0018 */
[----:B------:R-:W-:Y:S01]  /*27600*/  IMAD.MOV.U32 R12, RZ, RZ, 0x2 ;  /* 0x00000002ff0c7424 */ /* 0x000fe200078e00ff */
[----:B------:R-:W-:-:S13]  /*27610*/  IADD3 R2, P4, R14, R5, RZ ;  /* 0x000000050e027210 */ /* 0x000fda0007f9e0ff */
[----:B------:R-:W-:Y:S05]  /*27620*/  WARPSYNC.COLLECTIVE R15, `(.L_x_11825) ;  /* 0x000000000f087348 */ /* 0x000fea0003c00000 */
[----:B------:R0:W1:Y:S02]  /*27630*/  SHFL.IDX P6, R14, R13, R12, R11 ;  /* 0x0000000c0d0e7389 */ /* 0x00006400000c000b */
[----:B01----:R-:W-:Y:S01]  /*27640*/  ENDCOLLECTIVE ;  /* 0x000000000000791b */ /* 0x003fe20003800000 */
.L_x_11825:
        /* <DEDUP_REMOVED lines=15> */
.L_x_11826:
[----:B------:R-:W-:Y:S02]  /*27740*/  IMAD.MOV.U32 R13, RZ, RZ, R24 ;  /* 0x000000ffff0d7224 */ /* 0x000fe400078e0018 */
[----:B------:R-:W-:Y:S01]  /*27750*/  IMAD.MOV.U32 R12, RZ, RZ, 0x3 ;  /* 0x00000003ff0c7424 */ /* 0x000fe200078e00ff */
[----:B------:R-:W-:-:S13]  /*27760*/  IADD3 R2, P4, R14, R5, RZ ;  /* 0x000000050e027210 */ /* 0x000fda0007f9e0ff */
[----:B------:R-:W-:Y:S05]  /*27770*/  WARPSYNC.COLLECTIVE R15, `(.L_x_11827) ;  /* 0x000000000f087348 */ /* 0x000fea0003c00000 */
[----:B------:R0:W1:Y:S02]  /*27780*/  SHFL.IDX P6, R14, R13, R12, R11 ;  /* 0x0000000c0d0e7389 */ /* 0x00006400000c000b */
[----:B01----:R-:W-:Y:S01]  /*27790*/  ENDCOLLECTIVE ;  /* 0x000000000000791b */ /* 0x003fe20003800000 */
.L_x_11827:
        /* <DEDUP_REMOVED lines=14> */
.L_x_11828:
[----:B------:R-:W-:Y:S05]  /*27880*/  BRA `(.L_x_11829) ;  /* 0xffffffbc00047947 */ /* 0x000fea000383ffff */
.L_x_11696:
[----:B------:R-:W-:Y:S01]  /*27890*/  BSSY B0, `(.L_x_11830) ;  /* 0x0000008000007945 */ /* 0x000fe20003800000 */
[----:B------:R-:W-:Y:S02]  /*278a0*/  IMAD.MOV.U32 R13, RZ, RZ, R16 ;  /* 0x000000ffff0d7224 */ /* 0x000fe400078e0010 */
[----:B------:R-:W-:Y:S02]  /*278b0*/  IMAD.MOV.U32 R12, RZ, RZ, RZ ;  /* 0x000000ffff0c7224 */ /* 0x000fe400078e00ff */
[----:B------:R-:W-:Y:S02]  /*278c0*/  IMAD.MOV.U32 R11, RZ, RZ, 0x1f ;  /* 0x0000001fff0b7424 */ /* 0x000fe400078e00ff */
[----:B------:R-:W-:-:S07]  /*278d0*/  IMAD.MOV.U32 R15, RZ, RZ, -0x1 ;  /* 0xffffffffff0f7424 */ /* 0x000fce00078e00ff */
[----:B0-2--5:R-:W-:Y:S05]  /*278e0*/  WARPSYNC.COLLECTIVE R15, `(.L_x_11831) ;  /* 0x000000000f087348 */ /* 0x025fea0003c00000 */
[----:B------:R1:W3:Y:S02]  /*278f0*/  SHFL.IDX P6, R14, R13, R12, R11 ;  /* 0x0000000c0d0e7389 */ /* 0x0002e400000c000b */
[----:B0123-5:R-:W-:Y:S01]  /*27900*/  ENDCOLLECTIVE ;  /* 0x000000000000791b */ /* 0x02ffe20003800000 */
.L_x_11831:
[----:B------:R-:W-:Y:S05]  /*27910*/  BSYNC B0 ;  /* 0x0000000000007941 */ /* 0x000fea0003800000 */
.L_x_11830:
        /* <DEDUP_REMOVED lines=9> */
.L_x_11832:
        /* <DEDUP_REMOVED lines=18> */
.L_x_11833:
[----:B------:R-:W-:Y:S01]  /*27ad0*/  IMAD.MOV.U32 R12, RZ, RZ, 0x2 ;  /* 0x00000002ff0c7424 */ /* 0x000fe200078e00ff */
[----:B------:R-:W-:-:S05]  /*27ae0*/  SEL R5, R14, RZ, P1 ;  /* 0x000000ff0e057207 */ /* 0x000fca0000800000 */
[----:B------:R-:W-:-:S04]  /*27af0*/  IMAD.IADD R4, R2, 0x1, R5 ;  /* 0x0000000102047824 */ /* 0x000fc800078e0205 */
[----:B------:R-:W-:-:S07]  /*27b00*/  IMAD.MOV.U32 R13, RZ, RZ, R4 ;  /* 0x000000ffff0d7224 */ /* 0x000fce00078e0004 */
[----:B------:R-:W-:Y:S05]  /*27b10*/  WARPSYNC.COLLECTIVE R15, `(.L_x_11834) ;  /* 0x000000000f087348 */ /* 0x000fea0003c00000 */
[----:B------:R0:W1:Y:S02]  /*27b20*/  SHFL.UP P6, R14, R13, R12, R11 ;  /* 0x0400000c0d0e7389 */ /* 0x00006400000c000b */
[----:B01----:R-:W-:Y:S01]  /*27b30*/  ENDCOLLECTIVE ;  /* 0x000000000000791b */ /* 0x003fe20003800000 */
.L_x_11834:
[----:B------:R-:W-:Y:S01]  /*27b40*/  IMAD.MOV.U32 R12, RZ, RZ, 0x4 ;  /* 0x00000004ff0c7424 */ /* 0x000fe200078e00ff */
[----:B------:R-:W-:-:S05]  /*27b50*/  SEL R5, R14, RZ, P2 ;  /* 0x000000ff0e057207 */ /* 0x000fca0001000000 */
[----:B------:R-:W-:-:S04]  /*27b60*/  IMAD.IADD R5, R4, 0x1, R5 ;  /* 0x0000000104057824 */ /* 0x000fc800078e0205 */
[----:B------:R-:W-:-:S07]  /*27b70*/  IMAD.MOV.U32 R13, RZ, RZ, R5 ;  /* 0x000000ffff0d7224 */ /* 0x000fce00078e0005 */
[----:B------:R-:W-:Y:S05]  /*27b80*/  WARPSYNC.COLLECTIVE R15, `(.L_x_11835) ;  /* 0x000000000f087348 */ /* 0x000fea0003c00000 */
[----:B------:R0:W1:Y:S02]  /*27b90*/  SHFL.UP P6, R14, R13, R12, R11 ;  /* 0x0400000c0d0e7389 */ /* 0x00006400000c000b */
[----:B01----:R-:W-:Y:S01]  /*27ba0*/  ENDCOLLECTIVE ;  /* 0x000000000000791b */ /* 0x003fe20003800000 */
.L_x_11835:
[----:B------:R-:W-:Y:S01]  /*27bb0*/  IMAD.MOV.U32 R12, RZ, RZ, 0x8 ;  /* 0x00000008ff0c7424 */ /* 0x000fe200078e00ff */
[----:B------:R-:W-:-:S04]  /*27bc0*/  SEL R6, R14, RZ, P3 ;  /* 0x000000ff0e067207 */ /* 0x000fc80001800000 */
[----:B------:R-:W-:-:S05]  /*27bd0*/  IADD3 R6, R5, R6, RZ ;  /* 0x0000000605067210 */ /* 0x000fca0007ffe0ff */
[----:B------:R-:W-:-:S07]  /*27be0*/  IMAD.MOV.U32 R13, RZ, RZ, R6 ;  /* 0x000000ffff0d7224 */ /* 0x000fce00078e0006 */
[----:B------:R-:W-:Y:S05]  /*27bf0*/  WARPSYNC.COLLECTIVE R15, `(.L_x_11836) ;  /* 0x000000000f087348 */ /* 0x000fea0003c00000 */
[----:B------:R0:W1:Y:S02]  /*27c00*/  SHFL.UP P6, R14, R13, R12, R11 ;  /* 0x0400000c0d0e7389 */ /* 0x00006400000c000b */
[----:B01----:R-:W-:Y:S01]  /*27c10*/  ENDCOLLECTIVE ;  /* 0x000000000000791b */ /* 0x003fe20003800000 */
.L_x_11836:
[----:B------:R-:W-:Y:S01]  /*27c20*/  IMAD.MOV.U32 R12, RZ, RZ, 0x10 ;  /* 0x00000010ff0c7424 */ /* 0x000fe200078e00ff */
[----:B------:R-:W-:-:S05]  /*27c30*/  SEL R3, R14, RZ, P4 ;  /* 0x000000ff0e037207 */ /* 0x000fca0002000000 */
[----:B------:R-:W-:-:S04]  /*27c40*/  IMAD.IADD R4, R6, 0x1, R3 ;  /* 0x0000000106047824 */ /* 0x000fc800078e0203 */
[----:B------:R-:W-:-:S07]  /*27c50*/  IMAD.MOV.U32 R13, RZ, RZ, R4 ;  /* 0x000000ffff0d7224 */ /* 0x000fce00078e0004 */
[----:B------:R-:W-:Y:S05]  /*27c60*/  WARPSYNC.COLLECTIVE R15, `(.L_x_11837) ;  /* 0x000000000f087348 */ /* 0x000fea0003c00000 */
[----:B------:R0:W1:Y:S02]  /*27c70*/  SHFL.UP P6, R14, R13, R12, R11 ;  /* 0x0400000c0d0e7389 */ /* 0x00006400000c000b */
[----:B01----:R-:W-:Y:S01]  /*27c80*/  ENDCOLLECTIVE ;  /* 0x000000000000791b */ /* 0x003fe20003800000 */
.L_x_11837:
        /* <DEDUP_REMOVED lines=8> */
.L_x_11838:
[----:B------:R-:W-:Y:S05]  /*27d10*/  BRA `(.L_x_11839) ;  /* 0xffffffbc00207947 */ /* 0x000fea000383ffff */
.L_x_11701:
        /* <DEDUP_REMOVED lines=8> */
.L_x_11841:
[----:B------:R-:W-:Y:S05]  /*27da0*/  BSYNC B0 ;  /* 0x0000000000007941 */ /* 0x000fea0003800000 */
.L_x_11840:
        /* <DEDUP_REMOVED lines=8> */
.L_x_11842:
[----:B------:R-:W-:Y:S01]  /*27e30*/  IMAD.MOV.U32 R12, RZ, RZ, 0x4 ;  /* 0x00000004ff0c7424 */ /* 0x000fe200078e00ff */
[----:B------:R-:W-:-:S05]  /*27e40*/  SEL R14, R14, RZ, P2 ;  /* 0x000000ff0e0e7207 */ /* 0x000fca0001000000 */
[----:B------:R-:W-:-:S04]  /*27e50*/  IMAD.IADD R3, R13, 0x1, R14 ;  /* 0x000000010d037824 */ /* 0x000fc800078e020e */
[----:B------:R-:W-:-:S07]  /*27e60*/  IMAD.MOV.U32 R13, RZ, RZ, R3 ;  /* 0x000000ffff0d7224 */ /* 0x000fce00078e0003 */
[----:B------:R-:W-:Y:S05]  /*27e70*/  WARPSYNC.COLLECTIVE R15, `(.L_x_11843) ;  /* 0x000000000f087348 */ /* 0x000fea0003c00000 */
[----:B------:R0:W1:Y:S02]  /*27e80*/  SHFL.UP P6, R14, R13, R12, R11 ;  /* 0x0400000c0d0e7389 */ /* 0x00006400000c000b */
[----:B01----:R-:W-:Y:S01]  /*27e90*/  ENDCOLLECTIVE ;  /* 0x000000000000791b */ /* 0x003fe20003800000 */
.L_x_11843:
[----:B------:R-:W-:Y:S01]  /*27ea0*/  IMAD.MOV.U32 R12, RZ, RZ, 0x8 ;  /* 0x00000008ff0c7424 */ /* 0x000fe200078e00ff */
[----:B------:R-:W-:-:S05]  /*27eb0*/  SEL R4, R14, RZ, P3 ;  /* 0x000000ff0e047207 */ /* 0x000fca0001800000 */
[----:B------:R-:W-:-:S04]  /*27ec0*/  IMAD.IADD R4, R3, 0x1, R4 ;  /* 0x0000000103047824 */ /* 0x000fc800078e0204 */
[----:B------:R-:W-:-:S07]  /*27ed0*/  IMAD.MOV.U32 R13, RZ, RZ, R4 ;  /* 0x000000ffff0d7224 */ /* 0x000fce00078e0004 */
[----:B------:R-:W-:Y:S05]  /*27ee0*/  WARPSYNC.COLLECTIVE R15, `(.L_x_11844) ;  /* 0x000000000f087348 */ /* 0x000fea0003c00000 */
[----:B------:R0:W1:Y:S02]  /*27ef0*/  SHFL.UP P6, R14, R13, R12, R11 ;  /* 0x0400000c0d0e7389 */ /* 0x00006400000c000b */
[----:B01----:R-:W-:Y:S01]  /*27f00*/  ENDCOLLECTIVE ;  /* 0x000000000000791b */ /* 0x003fe20003800000 */
.L_x_11844:
[----:B------:R-:W-:Y:S01]  /*27f10*/  IMAD.MOV.U32 R12, RZ, RZ, 0x10 ;  /* 0x00000010ff0c7424 */ /* 0x000fe200078e00ff */
[----:B------:R-:W-:-:S05]  /*27f20*/  SEL R5, R14, RZ, P4 ;  /* 0x000000ff0e057207 */ /* 0x000fca0002000000 */
[----:B------:R-:W-:-:S04]  /*27f30*/  IMAD.IADD R5, R4, 0x1, R5 ;  /* 0x0000000104057824 */ /* 0x000fc800078e0205 */
[----:B------:R-:W-:-:S07]  /*27f40*/  IMAD.MOV.U32 R13, RZ, RZ, R5 ;  /* 0x000000ffff0d7224 */ /* 0x000fce00078e0005 */
[----:B------:R-:W-:Y:S05]  /*27f50*/  WARPSYNC.COLLECTIVE R15, `(.L_x_11845) ;  /* 0x000000000f087348 */ /* 0x000fea0003c00000 */
[----:B------:R0:W1:Y:S02]  /*27f60*/  SHFL.UP P6, R14, R13, R12, R11 ;  /* 0x0400000c0d0e7389 */ /* 0x00006400000c000b */
[----:B01----:R-:W-:Y:S01]  /*27f70*/  ENDCOLLECTIVE ;  /* 0x000000000000791b */ /* 0x003fe20003800000 */
.L_x_11845:
        /* <DEDUP_REMOVED lines=8> */
.L_x_11846:
[----:B------:R-:W-:Y:S05]  /*28000*/  BRA `(.L_x_11847) ;  /* 0xffffffbc00007947 */ /* 0x000fea000383ffff */
.L_x_11703:
[----:B------:R-:W-:Y:S01]  /*28010*/  BSSY B0, `(.L_x_11848) ;  /* 0x0000006000007945 */ /* 0x000fe20003800000 */
[----:B------:R-:W-:Y:S01]  /*28020*/  PLOP3.LUT P6, PT, P6, PT, PT, 0x8, 0x0 ;  /* 0x000000000000781c */ /* 0x000fe200037ce170 */
[----:B------:R-:W-:-:S12]  /*28030*/  IMAD.MOV.U32 R15, RZ, RZ, -0x1 ;  /* 0xffffffffff0f7424 */ /* 0x000fd800078e00ff */
[----:B0----5:R-:W-:Y:S05]  /*28040*/  WARPSYNC.COLLECTIVE R15, `(.L_x_11849) ;  /* 0x000000000f087348 */ /* 0x021fea0003c00000 */
[----:B------:R-:W-:Y:S01]  /*28050*/  VOTE.ANY R14, PT, P6 ;  /* 0x00000000000e7806 */ /* 0x000fe200030e0100 */
[----:B0----5:R-:W-:Y:S06]  /*28060*/  ENDCOLLECTIVE ;  /* 0x000000000000791b */ /* 0x021fec0003800000 */
.L_x_11849:
[----:B------:R-:W-:Y:S05]  /*28070*/  BSYNC B0 ;  /* 0x0000000000007941 */ /* 0x000fea0003800000 */
.L_x_11848:
        /* <DEDUP_REMOVED lines=9> */
.L_x_11850:
[----:B------:R-:W-:Y:S01]  /*28110*/  IMAD.MOV.U32 R17, RZ, RZ, R14 ;  /* 0x000000ffff117224 */ /* 0x000fe200078e000e */
[----:B------:R-:W-:Y:S06]  /*28120*/  BRA `(.L_x_11851) ;  /* 0xffffffb800f07947 */ /* 0x000fec000383ffff */
.L_x_11705:
[----:B------:R-:W-:Y:S01]  /*28130*/  BSSY B0, `(.L_x_11852) ;  /* 0x0000007000007945 */ /* 0x000fe20003800000 */
[----:B------:R-:W-:Y:S02]  /*28140*/  IMAD.MOV.U32 R13, RZ, RZ, R3 ;  /* 0x000000ffff0d7224 */ /* 0x000fe400078e0003 */
[----:B------:R-:W-:Y:S02]  /*28150*/  IMAD.MOV.U32 R11, RZ, RZ, 0x1f ;  /* 0x0000001fff0b7424 */ /* 0x000fe400078e00ff */
[----:B------:R-:W-:-:S07]  /*28160*/  IMAD.MOV.U32 R15, RZ, RZ, -0x1 ;  /* 0xffffffffff0f7424 */ /* 0x000fce00078e00ff */
[----:B012--5:R-:W-:Y:S05]  /*28170*/  WARPSYNC.COLLECTIVE R15, `(.L_x_11853) ;  /* 0x000000000f087348 */ /* 0x027fea0003c00000 */
[----:B------:R3:W4:Y:S02]  /*28180*/  SHFL.IDX P6, R14, R13, R12, R11 ;  /* 0x0000000c0d0e7389 */ /* 0x00072400000c000b */
[----:B012345:R-:W-:Y:S01]  /*28190*/  ENDCOLLECTIVE ;  /* 0x000000000000791b */ /* 0x03ffe20003800000 */
.L_x_11853:
[----:B------:R-:W-:Y:S05]  /*281a0*/  BSYNC B0 ;  /* 0x0000000000007941 */ /* 0x000fea0003800000 */
.L_x_11852:
[----:B------:R-:W-:Y:S01]  /*281b0*/  IMAD.MOV.U32 R5, RZ, RZ, R14 ;  /* 0x000000ffff057224 */ /* 0x000fe200078e000e */
[----:B------:R-:W-:Y:S06]  /*281c0*/  BRA `(.L_x_11704) ;  /* 0xffffffb800e47947 */ /* 0x000fec000383ffff */
.L_x_11709:
[----:B0-----:R0:W2:Y:S02]  /*281d0*/  SYNCS.PHASECHK.TRANS64.TRYWAIT P0, [R5+URZ+0x2d820], R0 ;  /* 0x02d82000050075a7 */ /* 0x0010a4000800017f */
[----:B--2---:R-:W-:Y:S05]  /*281e0*/  @!P0 NANOSLEEP.SYNCS 0x989680 ;  /* 0x009896800000895d */ /* 0x004fea0003900000 */
[----:B------:R-:W2:Y:S02]  /*281f0*/  @!P0 SYNCS.PHASECHK.TRANS64 P0, [R5+URZ+0x2d820], R0 ;  /* 0x02d82000050085a7 */ /* 0x000ea4000800007f */
[----:B--2---:R-:W-:Y:S05]  /*28200*/  @!P0 BRA `(.L_x_11709) ;  /* 0xfffffffc00f08947 */ /* 0x004fea000383ffff */
[----:B------:R-:W-:Y:S05]  /*28210*/  BRA `(.L_x_11854) ;  /* 0xffffffc0005c7947 */ /* 0x000fea000383ffff */
.L_x_11710:
        /* <DEDUP_REMOVED lines=8> */
[----:B01-3-5:R-:W-:Y:S05]  /*282a0*/  WARPSYNC.COLLECTIVE R15, `(.L_x_11856) ;  /* 0x000000000f087348 */ /* 0x02bfea0003c00000 */
[----:B------:R2:W4:Y:S02]  /*282b0*/  SHFL.IDX P6, R14, R13, R12, R11 ;  /* 0x0000000c0d0e7389 */ /* 0x00052400000c000b */
[----:B012345:R-:W-:Y:S01]  /*282c0*/  ENDCOLLECTIVE ;  /* 0x000000000000791b */ /* 0x03ffe20003800000 */
.L_x_11856:
[----:B------:R-:W-:Y:S05]  /*282d0*/  BSYNC B0 ;  /* 0x0000000000007941 */ /* 0x000fea0003800000 */
.L_x_11855:
[----:B------:R-:W-:Y:S05]  /*282e0*/  BRA `(.L_x_11857) ;  /* 0xffffffc000447947 */ /* 0x000fea000383ffff */
.L_x_11711:
[----:B------:R-:W-:Y:S01]  /*282f0*/  BSSY B0, `(.L_x_11858) ;  /* 0x0000006000007945 */ /* 0x000fe20003800000 */
[----:B------:R-:W-:-:S07]  /*28300*/  IMAD.MOV.U32 R15, RZ, RZ, -0x1 ;  /* 0xffffffffff0f7424 */ /* 0x000fce00078e00ff */
[----:B01-3-5:R-:W-:Y:S05]  /*28310*/  WARPSYNC.COLLECTIVE R15, `(.L_x_11859) ;  /* 0x000000000f0c7348 */ /* 0x02bfea0003c00000 */
[----:B------:R-:W-:Y:S02]  /*28320*/  ELECT P6, UR62, PT ;  /* 0x00000000003e782f */ /* 0x000fe400038c0000 */
[----:B------:R-:W-:Y:S01]  /*28330*/  MOV R14, UR62 ;  /* 0x0000003e000e7c02 */ /* 0x000fe20008000f00 */
[----:B01-3-5:R-:W-:Y:S10]  /*28340*/  ENDCOLLECTIVE ;  /* 0x000000000000791b */ /* 0x02bff40003800000 */
.L_x_11859:
[----:B------:R-:W-:Y:S05]  /*28350*/  BSYNC B0 ;  /* 0x0000000000007941 */ /* 0x000fea0003800000 */
.L_x_11858:
[----:B------:R-:W-:Y:S05]  /*28360*/  BRA `(.L_x_11860) ;  /* 0xffffffc000387947 */ /* 0x000fea000383ffff */
.L_x_11713:
[----:B0-----:R0:W2:Y:S02]  /*28370*/  SYNCS.PHASECHK.TRANS64.TRYWAIT P1, [R3+URZ+0x2d840], R2 ;  /* 0x02d84002030075a7 */ /* 0x0010a4000802017f */
[----:B--2---:R-:W-:Y:S05]  /*28380*/  @!P1 NANOSLEEP.SYNCS 0x989680 ;  /* 0x009896800000995d */ /* 0x004fea0003900000 */
[----:B------:R-:W2:Y:S02]  /*28390*/  @!P1 SYNCS.PHASECHK.TRANS64 P1, [R3+URZ+0x2d840], R2 ;  /* 0x02d84002030095a7 */ /* 0x000ea4000802007f */
[----:B--2---:R-:W-:Y:S05]  /*283a0*/  @!P1 BRA `(.L_x_11713) ;  /* 0xfffffffc00f09947 */ /* 0x004fea000383ffff */
[----:B------:R-:W-:Y:S05]  /*283b0*/  BRA `(.L_x_11861) ;  /* 0xffffffc0005c7947 */ /* 0x000fea000383ffff */
.L_x_11715:
[----:B--2---:R2:W4:Y:S02]  /*283c0*/  SYNCS.PHASECHK.TRANS64.TRYWAIT P1, [R25+URZ+0x2d840], R0 ;  /* 0x02d84000190075a7 */ /* 0x004524000802017f */
[----:B----4-:R-:W-:Y:S05]  /*283d0*/  @!P1 NANOSLEEP.SYNCS 0x989680 ;  /* 0x009896800000995d */ /* 0x010fea0003900000 */
[----:B------:R-:W4:Y:S02]  /*283e0*/  @!P1 SYNCS.PHASECHK.TRANS64 P1, [R25+URZ+0x2d840], R0 ;  /* 0x02d84000190095a7 */ /* 0x000f24000802007f */
[----:B----4-:R-:W-:Y:S05]  /*283f0*/  @!P1 BRA `(.L_x_11715) ;  /* 0xfffffffc00f09947 */ /* 0x010fea000383ffff */
[----:B------:R-:W-:Y:S05]  /*28400*/  BRA `(.L_x_11862) ;  /* 0xffffffc0006c7947 */ /* 0x000fea000383ffff */
.L_x_11717:
[----:B----4-:R4:W0:Y:S02]  /*28410*/  SYNCS.PHASECHK.TRANS64.TRYWAIT P1, [R3+URZ+0x2d860], R2 ;  /* 0x02d86002030075a7 */ /* 0x010824000802017f */
[----:B0-----:R-:W-:Y:S05]  /*28420*/  @!P1 NANOSLEEP.SYNCS 0x989680 ;  /* 0x009896800000995d */ /* 0x001fea0003900000 */
[----:B------:R-:W0:Y:S02]  /*28430*/  @!P1 SYNCS.PHASECHK.TRANS64 P1, [R3+URZ+0x2d860], R2 ;  /* 0x02d86002030095a7 */ /* 0x000e24000802007f */
[----:B0-----:R-:W-:Y:S05]  /*28440*/  @!P1 BRA `(.L_x_11717) ;  /* 0xfffffffc00f09947 */ /* 0x001fea000383ffff */
[----:B------:R-:W-:Y:S05]  /*28450*/  BRA `(.L_x_11863) ;  /* 0xffffffc000687947 */ /* 0x000fea000383ffff */
.L_x_11864:
        /* <DEDUP_REMOVED lines=10> */
.L_x_15870:


//--------------------- .text._ZN7cutlass13device_kernelIN5flash11enable_sm90INS1_16FlashAttnFwdSm90INS1_25CollectiveMainloopFwdSm90ILi2EN4cute5tupleIJNS5_1CILi1EEES8_S8_EEENS6_IJNS7_ILi192EEENS7_ILi128EEENS7_ILi96EEEEEELi96ENS_6half_tEfNS_4arch4Sm90ELb1ELb0ELb1ELb0ELb1ELb0ELb0ELb0ELb1ELb1ELb0ELb0EEENS1_21CollectiveEpilogueFwdINS6_IJSA_SC_SB_EEES9_SE_SG_Li384ELb0ELb1ELb0ELb0EEENS1_30DynamicPersistentTileSchedulerILi384ELi128ELb0ELb1ELb1EEEEEEEEEvNT_6ParamsE --------------------------
	.section	.text._ZN7cutlass13device_kernelIN5flash11enable_sm90INS1_16FlashAttnFwdSm90INS1_25CollectiveMainloopFwdSm90ILi2EN4cute5tupleIJNS5_1CILi1EEES8_S8_EEENS6_IJNS7_ILi192EEENS7_ILi128EEENS7_ILi96EEEEEELi96ENS_6half_tEfNS_4arch4Sm90ELb1ELb0ELb1ELb0ELb1ELb0ELb0ELb0ELb1ELb1ELb0ELb0EEENS1_21CollectiveEpilogueFwdINS6_IJSA_SC_SB_EEES9_SE_SG_Li384ELb0ELb1ELb0ELb0EEENS1_30DynamicPersistentTileSchedulerILi384ELi128ELb0ELb1ELb1EEEEEEEEEvNT_6ParamsE,"ax",@progbits
	.align	128
.text._ZN7cutlass13device_kernelIN5flash11enable_sm90INS1_16FlashAttnFwdSm90INS1_25CollectiveMainloopFwdSm90ILi2EN4cute5tupleIJNS5_1CILi1EEES8_S8_EEENS6_IJNS7_ILi192EEENS7_ILi128EEENS7_ILi96EEEEEELi96ENS_6half_tEfNS_4arch4Sm90ELb1ELb0ELb1ELb0ELb1ELb0ELb0ELb0ELb1ELb1ELb0ELb0EEENS1_21CollectiveEpilogueFwdINS6_IJSA_SC_SB_EEES9_SE_SG_Li384ELb0ELb1ELb0ELb0EEENS1_30DynamicPersistentTileSchedulerILi384ELi128ELb0ELb1ELb1EEEEEEEEEvNT_6ParamsE:
        .type           _ZN7cutlass13device_kernelIN5flash11enable_sm90INS1_16FlashAttnFwdSm90INS1_25CollectiveMainloopFwdSm90ILi2EN4cute5tupleIJNS5_1CILi1EEES8_S8_EEENS6_IJNS7_ILi192EEENS7_ILi128EEENS7_ILi96EEEEEELi96ENS_6half_tEfNS_4arch4Sm90ELb1ELb0ELb1ELb0ELb1ELb0ELb0ELb0ELb1ELb1ELb0ELb0EEENS1_21CollectiveEpilogueFwdINS6_IJSA_SC_SB_EEES9_SE_SG_Li384ELb0ELb1ELb0ELb0EEENS1_30DynamicPersistentTileSchedulerILi384ELi128ELb0ELb1ELb1EEEEEEEEEvNT_6ParamsE,@function
        .size           _ZN7cutlass13device_kernelIN5flash11enable_sm90INS1_16FlashAttnFwdSm90INS1_25CollectiveMainloopFwdSm90ILi2EN4cute5tupleIJNS5_1CILi1EEES8_S8_EEENS6_IJNS7_ILi192EEENS7_ILi128EEENS7_ILi96EEEEEELi96ENS_6half_tEfNS_4arch4Sm90ELb1ELb0ELb1ELb0ELb1ELb0ELb0ELb0ELb1ELb1ELb0ELb0EEENS1_21CollectiveEpilogueFwdINS6_IJSA_SC_SB_EEES9_SE_SG_Li384ELb0ELb1ELb0ELb0EEENS1_30DynamicPersistentTileSchedulerILi384ELi128ELb0ELb1ELb1EEEEEEEEEvNT_6ParamsE,(.L_x_15871 - _ZN7cutlass13device_kernelIN5flash11enable_sm90INS1_16FlashAttnFwdSm90INS1_25CollectiveMainloopFwdSm90ILi2EN4cute5tupleIJNS5_1CILi1EEES8_S8_EEENS6_IJNS7_ILi192EEENS7_ILi128EEENS7_ILi96EEEEEELi96ENS_6half_tEfNS_4arch4Sm90ELb1ELb0ELb1ELb0ELb1ELb0ELb0ELb0ELb1ELb1ELb0ELb0EEENS1_21CollectiveEpilogueFwdINS6_IJSA_SC_SB_EEES9_SE_SG_Li384ELb0ELb1ELb0ELb0EEENS1_30DynamicPersistentTileSchedulerILi384ELi128ELb0ELb1ELb1EEEEEEEEEvNT_6ParamsE)
        .other          _ZN7cutlass13device_kernelIN5flash11enable_sm90INS1_16FlashAttnFwdSm90INS1_25CollectiveMainloopFwdSm90ILi2EN4cute5tupleIJNS5_1CILi1EEES8_S8_EEENS6_IJNS7_ILi192EEENS7_ILi128EEENS7_ILi96EEEEEELi96ENS_6half_tEfNS_4arch4Sm90ELb1ELb0ELb1ELb0ELb1ELb0ELb0ELb0ELb1ELb1ELb0ELb0EEENS1_21CollectiveEpilogueFwdINS6_IJSA_SC_SB_EEES9_SE_SG_Li384ELb0ELb1ELb0ELb0EEENS1_30DynamicPersistentTileSchedulerILi384ELi128ELb0ELb1ELb1EEEEEEEEEvNT_6ParamsE,@"STO_CUDA_ENTRY STV_DEFAULT"
_ZN7cutlass13device_kernelIN5flash11enable_sm90INS1_16FlashAttnFwdSm90INS1_25CollectiveMainloopFwdSm90ILi2EN4cute5tupleIJNS5_1CILi1EEES8_S8_EEENS6_IJNS7_ILi192EEENS7_ILi128EEENS7_ILi96EEEEEELi96ENS_6half_tEfNS_4arch4Sm90ELb1ELb0ELb1ELb0ELb1ELb0ELb0ELb0ELb1ELb1ELb0ELb0EEENS1_21CollectiveEpilogueFwdINS6_IJSA_SC_SB_EEES9_SE_SG_Li384ELb0ELb1ELb0ELb0EEENS1_30DynamicPersistentTileSchedulerILi384ELi128ELb0ELb1ELb1EEEEEEEEEvNT_6ParamsE:
        /* <DEDUP_REMOVED lines=45> */
.L_x_11865:
        /* <DEDUP_REMOVED lines=22> */
.L_x_11866:
        /* <DEDUP_REMOVED lines=18> */
.L_x_11867:
        /* <DEDUP_REMOVED lines=22> */
.L_x_11868:
        /* <DEDUP_REMOVED lines=23> */
.L_x_11869:
        /* <DEDUP_REMOVED lines=8> */
.L_x_11871:
        /* <DEDUP_REMOVED lines=36> */
[----:B------:R-:W-:Y:S01]  /*0ae0*/  SHF.R.S32.HI R8, RZ, 0x1f, R147 ;  /* 0x0000001fff087819 */ /* 0x000fe20000011493 */
[----:B------:R-:W-:Y:S01]  /*0af0*/  IMAD.IADD R2, R5, 0x1, -R2 ;  /* 0x0000000105027824 */ /* 0x000fe200078e0a02 */
[C---:B------:R-:W-:Y:S01]  /*0b00*/  LOP3.LUT R5, R3.reuse, 0xfffffff8, RZ, 0xc0, !PT ;  /* 0xfffffff803057812 */ /* 0x040fe200078ec0ff */
[----:B------:R-:W-:Y:S01]  /*0b10*/  IMAD.SHL.U32 R3, R3, 0x40, RZ ;  /* 0x0000004003037824 */ /* 0x000fe200078e00ff */
[----:B------:R-:W-:Y:S01]  /*0b20*/  LEA.HI R6, R0, R153, RZ, 0x5 ;  /* 0x0000009900067211 */ /* 0x000fe200078f28ff */
[----:B------:R-:W-:Y:S01]  /*0b30*/  IMAD.SHL.U32 R2, R2, 0x8, RZ ;  /* 0x0000000802027824 */ /* 0x000fe200078e00ff */
[----:B------:R-:W-:Y:S01]  /*0b40*/  LEA.HI R9, R8, R147, RZ, 0x2 ;  /* 0x0000009308097211 */ /* 0x000fe200078f10ff */
[----:B------:R-:W-:Y:S01]  /*0b50*/  IMAD.IADD R5, R4, 0x1, -R5 ;  /* 0x0000000104057824 */ /* 0x000fe200078e0a05 */
[----:B------:R-:W-:-:S02]  /*0b60*/  SHF.R.S32.HI R6, RZ, 0x5, R6 ;  /* 0x00000005ff067819 */ /* 0x000fc40000011406 */
[--C-:B------:R-:W-:Y:S02]  /*0b70*/  SHF.R.S32.HI R7, RZ, 0x2, R9.reuse ;  /* 0x00000002ff077819 */ /* 0x100fe40000011409 */
[C---:B------:R-:W-:Y:S01]  /*0b80*/  R2P PR, R5.reuse, 0x6 ;  /* 0x0000000605007804 */ /* 0x040fe20000000000 */
[----:B------:R-:W-:Y:S01]  /*0b90*/  IMAD.SHL.U32 R5, R5, 0x40, RZ ;  /* 0x0000004005057824 */ /* 0x000fe200078e00ff */
[----:B------:R-:W-:Y:S02]  /*0ba0*/  SHF.R.S32.HI R10, RZ, 0x1f, R9 ;  /* 0x0000001fff0a7819 */ /* 0x000fe40000011409 */
[----:B------:R-:W-:Y:S01]  /*0bb0*/  LEA R13, R6, R4, 0x4 ;  /* 0x00000004060d7211 */ /* 0x000fe200078e20ff */
[----:B------:R-:W-:Y:S01]  /*0bc0*/  IMAD.HI R4, R148, 0x55555556, RZ ;  /* 0x5555555694047827 */ /* 0x000fe200078e02ff */
[----:B------:R-:W-:Y:S02]  /*0bd0*/  LEA.HI R10, R10, R7, RZ, 0x3 ;  /* 0x000000070a0a7211 */ /* 0x000fe400078f18ff */
[----:B------:R-:W-:Y:S01]  /*0be0*/  LOP3.LUT R5, R5, 0x1c0, RZ, 0xc0, !PT ;  /* 0x000001c005057812 */ /* 0x000fe200078ec0ff */
[----:B------:R-:W-:Y:S01]  /*0bf0*/  IMAD.U32 R150, R13, 0x20, R2 ;  /* 0x000000200d967824 */ /* 0x000fe200078e0002 */
[----:B------:R-:W-:-:S02]  /*0c00*/  LOP3.LUT R10, R10, 0xfffffff8, RZ, 0xc0, !PT ;  /* 0xfffffff80a0a7812 */ /* 0x000fc400078ec0ff */
[----:B------:R-:W-:Y:S02]  /*0c10*/  LOP3.LUT R2, R5, 0x8, R2, 0xf8, !PT ;  /* 0x0000000805027812 */ /* 0x000fe400078ef802 */
[----:B------:R-:W-:Y:S01]  /*0c20*/  LOP3.LUT R3, R3, 0x7ffffe00, RZ, 0xc0, !PT ;  /* 0x7ffffe0003037812 */ /* 0x000fe200078ec0ff */
[----:B------:R-:W-:Y:S01]  /*0c30*/  IMAD.IADD R11, R7, 0x1, -R10 ;  /* 0x00000001070b7824 */ /* 0x000fe200078e0a0a */
[----:B------:R-:W-:Y:S02]  /*0c40*/  SHF.R.U32.HI R5, RZ, 0x3, R5 ;  /* 0x00000003ff057819 */ /* 0x000fe40000011605 */
[----:B------:R-:W-:Y:S01]  /*0c50*/  LEA.HI R0, R0, R153, RZ, 0x2 ;  /* 0x0000009900007211 */ /* 0x000fe200078f10ff */
[----:B------:R-:W-:Y:S01]  /*0c60*/  IMAD R3, R6, 0x400, R3 ;  /* 0x0000040006037824 */ /* 0x000fe200078e0203 */
[----:B------:R-:W-:Y:S02]  /*0c70*/  LOP3.LUT R2, R2, R5, RZ, 0x3c, !PT ;  /* 0x0000000502027212 */ /* 0x000fe400078e3cff */
[----:B------:R-:W-:-:S02]  /*0c80*/  LEA.HI R7, R4, R4, RZ, 0x1 ;  /* 0x0000000404077211 */ /* 0x000fc400078f08ff */
[----:B------:R-:W-:Y:S01]  /*0c90*/  LOP3.LUT R4, R0, 0xfffffffc, RZ, 0xc0, !PT ;  /* 0xfffffffc00047812 */ /* 0x000fe200078ec0ff */
[----:B------:R-:W-:Y:S01]  /*0ca0*/  IMAD.IADD R2, R3, 0x1, R2 ;  /* 0x0000000103027824 */ /* 0x000fe200078e0202 */
[----:B------:R-:W-:Y:S01]  /*0cb0*/  LEA.HI R8, R8, R147, RZ, 0x5 ;  /* 0x0000009308087211 */ /* 0x000fe200078f28ff */
[----:B------:R-:W-:Y:S01]  /*0cc0*/  IMAD R7, R7, -0x3, R148 ;  /* 0xfffffffd07077824 */ /* 0x000fe200078e0294 */
[----:B------:R-:W-:Y:S02]  /*0cd0*/  IADD3 R145, R153, -R4, RZ ;  /* 0x8000000499917210 */ /* 0x000fe40007ffe0ff */
[----:B------:R-:W-:Y:S02]  /*0ce0*/  SHF.R.S32.HI R8, RZ, 0x5, R8 ;  /* 0x00000005ff087819 */ /* 0x000fe40000011408 */
[C---:B------:R-:W-:Y:S01]  /*0cf0*/  LEA.HI R3, R145.reuse, R145, RZ, 0x1 ;  /* 0x0000009191037211 */ /* 0x040fe200078f08ff */
[----:B------:R-:W-:Y:S01]  /*0d00*/  IMAD.SHL.U32 R137, R145, 0x8, RZ ;  /* 0x0000000891897824 */ /* 0x000fe200078e00ff */
[----:B------:R-:W-:Y:S01]  /*0d10*/  LEA R16, R2, UR40, 0x1 ;  /* 0x0000002802107c11 */ /* 0x000fe2000f8e08ff */
[----:B------:R-:W-:Y:S01]  /*0d20*/  IMAD R8, R8, 0x10, R11 ;  /* 0x0000001008087824 */ /* 0x000fe200078e020b */
[----:B------:R-:W-:Y:S01]  /*0d30*/  SHF.R.S32.HI R146, RZ, 0x2, R0 ;  /* 0x00000002ff927819 */ /* 0x000fe20000011400 */
[----:B------:R-:W-:Y:S01]  /*0d40*/  VIADD R138, R137, 0x20 ;  /* 0x00000020898a7836 */ /* 0x000fe20000000000 */
[----:B------:R-:W-:Y:S01]  /*0d50*/  LOP3.LUT R0, R3, 0x1ffffffe, RZ, 0xc0, !PT ;  /* 0x1ffffffe03007812 */ /* 0x000fe200078ec0ff */
[C---:B------:R-:W-:Y:S01]  /*0d60*/  VIADD R18, R16.reuse, 0x21800 ;  /* 0x0002180010127836 */ /* 0x040fe20000000000 */
[----:B------:R-:W-:Y:S01]  /*0d70*/  SEL R17, R17, 0xffffffc0, !P2 ;  /* 0xffffffc011117807 */ /* 0x000fe20005000000 */
[----:B------:R-:W-:Y:S01]  /*0d80*/  VIADD R139, R137, 0x40 ;  /* 0x00000040898b7836 */ /* 0x000fe20000000000 */
[----:B------:R-:W-:Y:S01]  /*0d90*/  LOP3.LUT R2, R9, 0x7ffffffc, RZ, 0xc0, !PT ;  /* 0x7ffffffc09027812 */ /* 0x000fe200078ec0ff */
[----:B------:R-:W-:Y:S01]  /*0da0*/  IMAD R149, R7, 0x40, R8 ;  /* 0x0000004007957824 */ /* 0x000fe200078e0208 */
[----:B------:R-:W-:Y:S01]  /*0db0*/  IADD3 R19, R16, 0x21820, RZ ;  /* 0x0002182010137810 */ /* 0x000fe20007ffe0ff */
[----:B------:R-:W-:Y:S01]  /*0dc0*/  IMAD.IADD R0, R145, 0x1, -R0 ;  /* 0x0000000191007824 */ /* 0x000fe200078e0a00 */
[----:B------:R-:W-:Y:S01]  /*0dd0*/  SHF.R.S32.HI R152, RZ, 0x1f, R138 ;  /* 0x0000001fff987819 */ /* 0x000fe2000001148a */
[C---:B------:R-:W-:Y:S01]  /*0de0*/  @P1 VIADD R19, R18.reuse, 0xffffffe0 ;  /* 0xffffffe012131836 */ /* 0x040fe20000000000 */
[----:B------:R-:W-:Y:S01]  /*0df0*/  SHF.R.S32.HI R151, RZ, 0x1f, R139 ;  /* 0x0000001fff977819 */ /* 0x000fe2000001148b */
[----:B------:R-:W-:-:S02]  /*0e00*/  IMAD.IADD R18, R18, 0x1, R17 ;  /* 0x0000000112127824 */ /* 0x000fc400078e0211 */
[----:B------:R-:W-:Y:S02]  /*0e10*/  IMAD.IADD R23, R147, 0x1, -R2 ;  /* 0x0000000193177824 */ /* 0x000fe400078e0a02 */
[----:B------:R-:W-:Y:S02]  /*0e20*/  IMAD R136, R0, 0x8, R149 ;  /* 0x0000000800887824 */ /* 0x000fe400078e0295 */
[----:B------:R-:W-:Y:S02]  /*0e30*/  IMAD.IADD R17, R17, 0x1, R19 ;  /* 0x0000000111117824 */ /* 0x000fe400078e0213 */
[----:B------:R-:W-:-:S07]  /*0e40*/  VIADD R22, R19, 0x6000 ;  /* 0x0000600013167836 */ /* 0x000fce0000000000 */
.L_x_11920:
        /* <DEDUP_REMOVED lines=21> */
.L_x_11872:
[----:B------:R-:W-:Y:S01]  /*0fa0*/  ULDC UR7, c[0x0][0xc54] ;  /* 0x0003150000077ab9 */ /* 0x000fe20000000800 */
[----:B------:R-:W-:Y:S01]  /*0fb0*/  UMOV UR6, UR9 ;  /* 0x0000000900067c82 */ /* 0x000fe20008000000 */
[----:B------:R-:W-:-:S11]  /*0fc0*/  UISETP.NE.AND UP0, UPT, UR7, 0x1, UPT ;  /* 0x000000010700788c */ /* 0x000fd6000bf05270 */
[----:B------:R-:W-:Y:S02]  /*0fd0*/  @UP0 ULDC.64 UR10, c[0x0][0xc58] ;  /* 0x00031600000a0ab9 */ /* 0x000fe40000000a00 */
[----:B------:R-:W-:-:S04]  /*0fe0*/  UIMAD.WIDE.U32 UR4, UR9, UR10, URZ ;  /* 0x0000000a090472a5 */ /* 0x000fc8000f8e003f */
[----:B------:R-:W-:-:S04]  /*0ff0*/  @UP0 USHF.R.U32.HI UR6, URZ, UR11, UR5 ;  /* 0x0000000b3f060299 */ /* 0x000fc80008011605 */
[----:B------:R-:W-:-:S12]  /*1000*/  UIMAD UR4, UR6, UR7, URZ ;  /* 0x00000007060472a4 */ /* 0x000fd8000f8e023f */
.L_x_11873:
        /* <DEDUP_REMOVED lines=9> */
[----:B------:R-:W-:Y:S01]  /*10a0*/  IMAD.MOV.U32 R46, RZ, RZ, RZ ;  /* 0x000000ffff2e7224 */ /* 0x000fe200078e00ff */
[----:B------:R-:W-:Y:S01]  /*10b0*/  UIADD3 UR6, UR6, UR5, URZ ;  /* 0x0000000506067290 */ /* 0x000fe2000fffe03f */
[----:B------:R-:W-:Y:S01]  /*10c0*/  CS2R R34, SRZ ;  /* 0x0000000000227805 */ /* 0x000fe2000001ff00 */
[----:B------:R-:W-:Y:S01]  /*10d0*/  ULDC UR11, c[0x0][0x448] ;  /* 0x00011200000b7ab9 */ /* 0x000fe20000000800 */
[----:B------:R-:W-:Y:S01]  /*10e0*/  ULDC UR10, c[0x0][0xc54] ;  /* 0x00031500000a7ab9 */ /* 0x000fe20000000800 */
[----:B------:R-:W-:Y:S01]  /*10f0*/  UISETP.NE.AND UP2, UPT, UR11, 0x1, UPT ;  /* 0x000000010b00788c */ /* 0x000fe2000bf45270 */
[----:B------:R-:W-:Y:S01]  /*1100*/  IMAD.MOV.U32 R133, RZ, RZ, RZ ;  /* 0x000000ffff857224 */ /* 0x000fe200078e00ff */
[----:B------:R-:W-:Y:S01]  /*1110*/  UIMAD UR39, UR6, 0xc0, URZ ;  /* 0x000000c0062778a4 */ /* 0x000fe2000f8e023f */
[----:B------:R-:W-:Y:S01]  /*1120*/  IMAD.MOV.U32 R42, RZ, RZ, RZ ;  /* 0x000000ffff2a7224 */ /* 0x000fe200078e00ff */
[----:B------:R-:W-:Y:S01]  /*1130*/  UIMAD UR10, UR8, UR10, UR4 ;  /* 0x0000000a080a72a4 */ /* 0x000fe2000f8e0204 */
[----:B------:R-:W-:Y:S01]  /*1140*/  CS2R R32, SRZ ;  /* 0x0000000000207805 */ /* 0x000fe2000001ff00 */
[----:B------:R-:W-:Y:S01]  /*1150*/  UIADD3 UR6, UR39, 0xbf, URZ ;  /* 0x000000bf27067890 */ /* 0x000fe2000fffe03f */
[----:B------:R-:W-:Y:S01]  /*1160*/  IMAD.MOV.U32 R129, RZ, RZ, RZ ;  /* 0x000000ffff817224 */ /* 0x000fe200078e00ff */
[----:B------:R-:W-:Y:S01]  /*1170*/  ULDC UR48, c[0x0][0x424] ;  /* 0x0001090000307ab9 */ /* 0x000fe20000000800 */
[----:B------:R-:W-:Y:S01]  /*1180*/  ULDC UR7, c[0x0][0x288] ;  /* 0x0000a20000077ab9 */ /* 0x000fe20000000800 */
[----:B------:R-:W-:Y:S01]  /*1190*/  USEL UR48, UR48, 0x1, UP0 ;  /* 0x0000000130307887 */ /* 0x000fe20008000000 */
[----:B------:R-:W-:Y:S01]  /*11a0*/  IMAD.MOV.U32 R44, RZ, RZ, RZ ;  /* 0x000000ffff2c7224 */ /* 0x000fe200078e00ff */
[----:B------:R-:W-:Y:S01]  /*11b0*/  @UP2 ULDC UR4, c[0x0][0x44c] ;  /* 0x0001130000042ab9 */ /* 0x000fe20000000800 */
[----:B------:R-:W-:Y:S01]  /*11c0*/  UIADD3 UR7, -UR7, 0x80, URZ ;  /* 0x0000008007077890 */ /* 0x000fe2000fffe13f */
[----:B------:R-:W-:Y:S01]  /*11d0*/  CS2R R26, SRZ ;  /* 0x00000000001a7805 */ /* 0x000fe2000001ff00 */
[----:B------:R-:W-:Y:S01]  /*11e0*/  UIMAD.WIDE.U32 UR4, UR6, UR4, URZ ;  /* 0x00000004060472a5 */ /* 0x000fe2000f8e003f */
[----:B------:R-:W-:Y:S01]  /*11f0*/  IMAD.MOV.U32 R125, RZ, RZ, RZ ;  /* 0x000000ffff7d7224 */ /* 0x000fe200078e00ff */
        /* <DEDUP_REMOVED lines=33> */
[----:B------:R-:W-:Y:S01]  /*1410*/  IMAD.MOV.U32 R48, RZ, RZ, RZ ;  /* 0x000000ffff307224 */ /* 0x000fe200078e00ff */
[----:B------:R-:W-:-:S02]  /*1420*/  CS2R R6, SRZ ;  /* 0x0000000000067805 */ /* 0x000fc4000001ff00 */
[----:B------:R-:W-:Y:S02]  /*1430*/  MOV R93, RZ ;  /* 0x000000ff005d7202 */ /* 0x000fe40000000f00 */
[----:B------:R-:W-:Y:S01]  /*1440*/  CS2R R90, SRZ ;  /* 0x00000000005a7805 */ /* 0x000fe2000001ff00 */
[----:B------:R-:W-:Y:S01]  /*1450*/  @UP1 ULDC UR8, c[0x0][0xc4c] ;  /* 0x0003130000081ab9 */ /* 0x000fe20000000800 */
[----:B------:R-:W-:Y:S01]  /*1460*/  PLOP3.LUT P1, PT, PT, PT, UP0, 0x80, 0x0 ;  /* 0x000000000000781c */ /* 0x000fe20003f2f008 */
[----:B------:R-:W-:Y:S01]  /*1470*/  UIMAD.WIDE.U32 UR4, UR10, UR8, URZ ;  /* 0x000000080a0472a5 */ /* 0x000fe2000f8e003f */
[----:B------:R-:W-:Y:S01]  /*1480*/  CS2R R88, SRZ ;  /* 0x0000000000587805 */ /* 0x000fe2000001ff00 */
[----:B------:R-:W-:Y:S02]  /*1490*/  @UP1 ULDC UR6, c[0x0][0xc50] ;  /* 0x0003140000061ab9 */ /* 0x000fe40000000800 */
[----:B------:R-:W-:-:S04]  /*14a0*/  @UP1 USHF.R.U32.HI UR43, URZ, UR6, UR5 ;  /* 0x000000063f2b1299 */ /* 0x000fc80008011605 */
[----:B------:R-:W-:-:S04]  /*14b0*/  UIADD3 UR4, -UR43, URZ, URZ ;  /* 0x0000003f2b047290 */ /* 0x000fc8000fffe13f */
[----:B------:R-:W-:Y:S01]  /*14c0*/  UIMAD UR38, UR38, UR4, UR10 ;  /* 0x00000004262672a4 */ /* 0x000fe2000f8e020a */
[----:B------:R-:W-:Y:S11]  /*14d0*/  @!P1 BRA `(.L_x_11874) ;  /* 0x00000094000c9947 */ /* 0x000ff60003800000 */
[----:B------:R-:W0:Y:S01]  /*14e0*/  SHFL.IDX PT, R0, R148, RZ, 0x1f ;  /* 0x00001fff94007589 */ /* 0x000e2200000e0000 */
[----:B------:R-:W-:-:S04]  /*14f0*/  UIADD3 UR6, UR40, 0x21800, URZ ;  /* 0x0002180028067890 */ /* 0x000fc8000fffe03f */
[----:B------:R-:W-:-:S06]  /*1500*/  ULOP3.LUT UP0, URZ, UR6, 0x3ff, URZ, 0xc0, !UPT ;  /* 0x000003ff063f7892 */ /* 0x000fcc000f80c03f */
[----:B------:R-:W-:Y:S02]  /*1510*/  PLOP3.LUT P0, PT, PT, PT, UP0, 0x80, 0x0 ;  /* 0x000000000000781c */ /* 0x000fe40003f0f008 */
[----:B0-----:R-:W-:-:S13]  /*1520*/  R2UR UR37, R0 ;  /* 0x00000000002572ca */ /* 0x001fda00000e0000 */
[----:B------:R-:W-:-:S04]  /*1530*/  UIMAD.WIDE UR4, UR37, 0x55555556, URZ ;  /* 0x55555556250478a5 */ /* 0x000fc8000f8e023f */
[----:B------:R-:W-:-:S04]  /*1540*/  ULEA.HI UR5, UR5, UR5, URZ, 0x1 ;  /* 0x0000000505057291 */ /* 0x000fc8000f8f083f */
[----:B------:R-:W-:-:S04]  /*1550*/  UIMAD UR5, UR5, -0x3, UR37 ;  /* 0xfffffffd050578a4 */ /* 0x000fc8000f8e0225 */
[----:B------:R-:W-:Y:S02]  /*1560*/  ULEA UR4, UR5, UR40, 0xc ;  /* 0x0000002805047291 */ /* 0x000fe4000f8e603f */
[----:B------:R-:W-:Y:S02]  /*1570*/  ULEA UR5, UR5, UR6, 0xd ;  /* 0x0000000605057291 */ /* 0x000fe4000f8e683f */
[----:B------:R-:W-:Y:S02]  /*1580*/  UIADD3 UR4, UR4, 0xc400, URZ ;  /* 0x0000c40004047890 */ /* 0x000fe4000fffe03f */
[----:B------:R-:W-:Y:S02]  /*1590*/  USHF.R.U32.HI UR5, URZ, 0x4, UR5 ;  /* 0x000000043f057899 */ /* 0x000fe40008011605 */
[----:B------:R-:W-:Y:S02]  /*15a0*/  USHF.R.U32.HI UR4, URZ, 0x4, UR4 ;  /* 0x000000043f047899 */ /* 0x000fe40008011604 */
[----:B------:R-:W-:-:S02]  /*15b0*/  ULOP3.LUT UR36, UR5, 0x3fff, URZ, 0xc0, !UPT ;  /* 0x00003fff05247892 */ /* 0x000fc4000f8ec03f */
        /* <DEDUP_REMOVED lines=18> */
.L_x_11875:
        /* <DEDUP_REMOVED lines=9> */
.L_x_11984:
[----:B------:R-:W-:Y:S05]  /*1770*/  @!P0 BRA `(.L_x_11877) ;  /* 0x0000000000048947 */ /* 0x000fea0003800000 */
[----:B------:R-:W-:Y:S01]  /*1780*/  BPT.TRAP 0x1 ;  /* 0x000000040000795c */ /* 0x000fe20000300000 */
.L_x_11877:
[----:B0-----:R-:W-:Y:S02]  /*1790*/  IMAD.U32 R0, RZ, RZ, UR44 ;  /* 0x0000002cff007e24 */ /* 0x001fe4000f8e00ff */
[----:B------:R-:W-:-:S03]  /*17a0*/  IMAD.U32 R3, RZ, RZ, UR45 ;  /* 0x0000002dff037e24 */ /* 0x000fc6000f8e00ff */
[----:B------:R-:W-:Y:S02]  /*17b0*/  LEA R0, R0, UR40, 0x3 ;  /* 0x0000002800007c11 */ /* 0x000fe4000f8e18ff */
[----:B------:R-:W-:-:S04]  /*17c0*/  SHF.L.U32 R3, R3, 0x1f, RZ ;  /* 0x0000001f03037819 */ /* 0x000fc800000006ff */
[----:B------:R0:W1:Y:S01]  /*17d0*/  SYNCS.PHASECHK.TRANS64.TRYWAIT P1, [R0+URZ+0x2d830], R3 ;  /* 0x02d83003000075a7 */ /* 0x000062000802017f */
[----:B------:R-:W-:Y:S05]  /*17e0*/  @!P0 BRA `(.L_x_11878) ;  /* 0x0000000000048947 */ /* 0x000fea0003800000 */
[----:B------:R-:W-:Y:S01]  /*17f0*/  BPT.TRAP 0x1 ;  /* 0x000000040000795c */ /* 0x000fe20000300000 */
.L_x_11878:
[----:B-1----:R-:W-:Y:S05]  /*1800*/  @P1 BRA `(.L_x_11879) ;  /* 0x0000000000081947 */ /* 0x002fea0003800000 */
[----:B------:R-:W1:Y:S02]  /*1810*/  SYNCS.PHASECHK.TRANS64.TRYWAIT P1, [R0+URZ+0x2d830], R3 ;  /* 0x02d83003000075a7 */ /* 0x000e64000802017f */
[----:B-1----:R-:W-:Y:S05]  /*1820*/  @!P1 BRA `(.L_x_11880) ;  /* 0x000000e800d09947 */ /* 0x002fea0003800000 */
.L_x_11879:
        /* <DEDUP_REMOVED lines=49> */
.L_x_11881:
[----:B------:R-:W-:Y:S01]  /*1b40*/  UISETP.NE.AND UP0, UPT, UR49, URZ, UPT ;  /* 0x0000003f3100728c */ /* 0x000fe2000bf05270 */
[----:B------:R-:W-:Y:S01]  /*1b50*/  CS2R R134, SRZ ;  /* 0x0000000000867805 */ /* 0x000fe2000001ff00 */
[----:B------:R-:W-:Y:S01]  /*1b60*/  ULDC UR10, c[0x0][0x9d8] ;  /* 0x00027600000a7ab9 */ /* 0x000fe20000000800 */
[----:B------:R-:W-:Y:S01]  /*1b70*/  ULDC UR11, c[0x0][0x2f0] ;  /* 0x0000bc00000b7ab9 */ /* 0x000fe20000000800 */
[----:B------:R-:W-:Y:S01]  /*1b80*/  FMUL.FTZ R2, R25, UR10 ;  /* 0x0000000a19027c20 */ /* 0x000fe20008410000 */
[----:B------:R-:W-:Y:S01]  /*1b90*/  VIADD R25, R136, UR39 ;  /* 0x0000002788197c36 */ /* 0x000fe20008000000 */
[----:B------:R-:W-:Y:S01]  /*1ba0*/  PLOP3.LUT P1, PT, PT, PT, UP0, 0x80, 0x0 ;  /* 0x000000000000781c */ /* 0x000fe20003f2f008 */
[----:B------:R-:W-:Y:S01]  /*1bb0*/  FMUL.FTZ R93, R26, UR10 ;  /* 0x0000000a1a5d7c20 */ /* 0x000fe20008410000 */
[----:B------:R-:W-:Y:S01]  /*1bc0*/  PLOP3.LUT P2, PT, PT, PT, UP0, 0x80, 0x0 ;  /* 0x000000000000781c */ /* 0x000fe20003f4f008 */
[----:B------:R-:W-:Y:S01]  /*1bd0*/  FMUL.FTZ R91, R27, UR10 ;  /* 0x0000000a1b5b7c20 */ /* 0x000fe20008410000 */
[----:B------:R-:W-:Y:S01]  /*1be0*/  MOV R7, UR11 ;  /* 0x0000000b00077c02 */ /* 0x000fe20008000f00 */
[----:B------:R-:W-:Y:S01]  /*1bf0*/  @UP0 ULDC UR6, c[0x0][0x44c] ;  /* 0x0001130000060ab9 */ /* 0x000fe20000000800 */
[----:B------:R-:W-:Y:S01]  /*1c00*/  FMUL.FTZ R89, R30, UR10 ;  /* 0x0000000a1e597c20 */ /* 0x000fe20008410000 */
[----:B------:R-:W-:Y:S01]  /*1c10*/  FMUL.FTZ R55, R55, UR10 ;  /* 0x0000000a37377c20 */ /* 0x000fe20008410000 */
[----:B------:R-:W2:Y:S01]  /*1c20*/  MUFU.TANH R93, R93 ;  /* 0x0000005d005d7308 */ /* 0x000ea20000002400 */
[----:B------:R-:W-:Y:S01]  /*1c30*/  FMUL.FTZ R4, R35, UR10 ;  /* 0x0000000a23047c20 */ /* 0x000fe20008410000 */
[----:B01----:R-:W-:Y:S01]  /*1c40*/  FMUL.FTZ R3, R31, UR10 ;  /* 0x0000000a1f037c20 */ /* 0x003fe20008410000 */
[----:B------:R-:W-:Y:S01]  /*1c50*/  FMUL.FTZ R35, R44, UR10 ;  /* 0x0000000a2c237c20 */ /* 0x000fe20008410000 */
[----:B------:R-:W-:Y:S01]  /*1c60*/  ULDC UR14, c[0x0][0x288] ;  /* 0x0000a200000e7ab9 */ /* 0x000fe20000000800 */
[----:B------:R-:W-:Y:S01]  /*1c70*/  @P1 IMAD.HI.U32 R5, R25, UR6, RZ ;  /* 0x0000000619051c27 */ /* 0x000fe2000f8e00ff */
[----:B------:R-:W-:-:S03]  /*1c80*/  @UP0 ULDC UR6, c[0x0][0x450] ;  /* 0x0001140000060ab9 */ /* 0x000fc60000000800 */
[----:B------:R-:W-:Y:S01]  /*1c90*/  FMUL.FTZ R6, R34, UR10 ;  /* 0x0000000a22067c20 */ /* 0x000fe20008410000 */
[----:B------:R-:W0:Y:S01]  /*1ca0*/  MUFU.TANH R91, R91 ;  /* 0x0000005b005b7308 */ /* 0x000e220000002400 */
[----:B------:R-:W-:Y:S01]  /*1cb0*/  FMUL.FTZ R38, R38, UR10 ;  /* 0x0000000a26267c20 */ /* 0x000fe20008410000 */
[----:B------:R-:W-:Y:S01]  /*1cc0*/  @P2 SHF.R.U32.HI R25, RZ, UR6, R5 ;  /* 0x00000006ff192c19 */ /* 0x000fe20008011605 */
[----:B------:R-:W-:Y:S01]  /*1cd0*/  UMOV UR6, 0xffffff80 ;  /* 0xffffff8000067882 */ /* 0x000fe20000000000 */
[----:B------:R-:W-:Y:S01]  /*1ce0*/  FMUL.FTZ R39, R39, UR10 ;  /* 0x0000000a27277c20 */ /* 0x000fe20008410000 */
[----:B------:R-:W-:Y:S01]  /*1cf0*/  UIMAD UR6, UR54, UR6, 0x80 ;  /* 0x00000080360674a4 */ /* 0x000fe2000f8e0206 */
[----:B------:R-:W-:Y:S01]  /*1d00*/  FMUL.FTZ R42, R42, UR10 ;  /* 0x0000000a2a2a7c20 */ /* 0x000fe20008410000 */
[----:B------:R-:W1:Y:S01]  /*1d10*/  SHFL.IDX PT, R5, R25, 0x1, 0x1c1f ;  /* 0x003c1f0019057f89 */ /* 0x000e6200000e0000 */
[----:B------:R3:W-:Y:S01]  /*1d20*/  MUFU.TANH R44, R55 ;  /* 0x00000037002c7308 */ /* 0x0007e20000002400 */
        /* <DEDUP_REMOVED lines=8> */
[----:B------:R-:W-:-:S02]  /*1db0*/  IMAD.U32 R8, RZ, RZ, UR6 ;  /* 0x00000006ff087e24 */ /* 0x000fc4000f8e00ff */
[----:B------:R-:W-:Y:S01]  /*1dc0*/  FMUL.FTZ R47, R47, UR10 ;  /* 0x0000000a2f2f7c20 */ /* 0x000fe20008410000 */
[C---:B------:R-:W-:Y:S02]  /*1dd0*/  IMAD R26, R23.reuse, -0x2, R26 ;  /* 0xfffffffe171a7824 */ /* 0x040fe400078e021a */
[----:B------:R-:W-:Y:S01]  /*1de0*/  FMUL.FTZ R33, R40, UR10 ;  /* 0x0000000a28217c20 */ /* 0x000fe20008410000 */
[----:B---3--:R-:W-:Y:S02]  /*1df0*/  IMAD R55, R23, -0x2, R8 ;  /* 0xfffffffe17377824 */ /* 0x008fe400078e0208 */
[----:B------:R-:W-:Y:S01]  /*1e00*/  FMUL.FTZ R40, R53, UR10 ;  /* 0x0000000a35287c20 */ /* 0x000fe20008410000 */
[----:B------:R-:W-:Y:S01]  /*1e10*/  IMAD R26, R7, UR48, R26 ;  /* 0x00000030071a7c24 */ /* 0x000fe2000f8e021a */
[----:B------:R-:W3:Y:S01]  /*1e20*/  MUFU.TANH R3, R3 ;  /* 0x0000000300037308 */ /* 0x000ee20000002400 */
[----:B------:R-:W-:Y:S01]  /*1e30*/  FMUL.FTZ R7, R63, UR10 ;  /* 0x0000000a3f077c20 */ /* 0x000fe20008410000 */
[----:B------:R-:W-:Y:S01]  /*1e40*/  FMUL.FTZ R50, R50, UR10 ;  /* 0x0000000a32327c20 */ /* 0x000fe20008410000 */
[----:B------:R-:W-:Y:S01]  /*1e50*/  FMUL.FTZ R51, R51, UR10 ;  /* 0x0000000a33337c20 */ /* 0x000fe20008410000 */
[----:B------:R-:W-:Y:S01]  /*1e60*/  FMUL.FTZ R54, R54, UR10 ;  /* 0x0000000a36367c20 */ /* 0x000fe20008410000 */
[----:B------:R-:W-:Y:S01]  /*1e70*/  FMUL.FTZ R31, R36, UR10 ;  /* 0x0000000a241f7c20 */ /* 0x000fe20008410000 */
[----:B------:R-:W-:Y:S01]  /*1e80*/  FMUL.FTZ R36, R45, UR10 ;  /* 0x0000000a2d247c20 */ /* 0x000fe20008410000 */
[----:B-1----:R-:W-:Y:S01]  /*1e90*/  IADD3 R8, R5, -UR14, R26 ;  /* 0x8000000e05087c10 */ /* 0x002fe2000fffe01a */
[----:B------:R-:W-:Y:S01]  /*1ea0*/  MUFU.TANH R6, R6 ;  /* 0x0000000600067308 */ /* 0x000fe20000002400 */
[----:B------:R-:W-:Y:S01]  /*1eb0*/  FMUL.FTZ R27, R28, UR10 ;  /* 0x0000000a1c1b7c20 */ /* 0x000fe20008410000 */
[----:B------:R-:W-:Y:S01]  /*1ec0*/  FMUL.FTZ R28, R29, UR10 ;  /* 0x0000000a1d1c7c20 */ /* 0x000fe20008410000 */
[----:B------:R-:W-:Y:S01]  /*1ed0*/  VIMNMX R5, R55, R8, PT ;  /* 0x0000000837057248 */ /* 0x000fe20003fe0100 */
[----:B------:R-:W-:Y:S01]  /*1ee0*/  FMUL.FTZ R29, R32, UR10 ;  /* 0x0000000a201d7c20 */ /* 0x000fe20008410000 */
[----:B------:R-:W-:Y:S01]  /*1ef0*/  FMUL.FTZ R58, R58, UR10 ;  /* 0x0000000a3a3a7c20 */ /* 0x000fe20008410000 */
[----:B------:R-:W-:Y:S01]  /*1f00*/  FMUL.FTZ R32, R37, UR10 ;  /* 0x0000000a25207c20 */ /* 0x000fe20008410000 */
[C---:B------:R-:W-:Y:S01]  /*1f10*/  ISETP.GT.AND P1, PT, R5.reuse, RZ, PT ;  /* 0x000000ff0500720c */ /* 0x040fe20003f24270 */
[----:B------:R-:W1:Y:S01]  /*1f20*/  MUFU.TANH R4, R4 ;  /* 0x0000000400047308 */ /* 0x000e620000002400 */
[C---:B------:R-:W-:Y:S01]  /*1f30*/  ISETP.GT.AND P2, PT, R5.reuse, 0x1, PT ;  /* 0x000000010500780c */ /* 0x040fe20003f44270 */
[----:B------:R-:W-:Y:S01]  /*1f40*/  FMUL.FTZ R37, R48, UR10 ;  /* 0x0000000a30257c20 */ /* 0x000fe20008410000 */
[----:B------:R-:W-:Y:S01]  /*1f50*/  ISETP.GT.AND P3, PT, R5, 0x8, PT ;  /* 0x000000080500780c */ /* 0x000fe20003f64270 */
[----:B------:R-:W-:Y:S01]  /*1f60*/  FMUL.FTZ R62, R62, UR10 ;  /* 0x0000000a3e3e7c20 */ /* 0x000fe20008410000 */
[----:B--2---:R-:W-:Y:S01]  /*1f70*/  FSEL R93, R93, -INF , P1 ;  /* 0xff8000005d5d7808 */ /* 0x004fe20000800000 */
[----:B------:R-:W-:Y:S01]  /*1f80*/  FMUL.FTZ R66, R66, UR10 ;  /* 0x0000000a42427c20 */ /* 0x000fe20008410000 */
[----:B0-----:R-:W-:Y:S01]  /*1f90*/  FSEL R91, R91, -INF , P2 ;  /* 0xff8000005b5b7808 */ /* 0x001fe20001000000 */
[----:B------:R0:W2:Y:S01]  /*1fa0*/  MUFU.TANH R9, R38 ;  /* 0x0000002600097308 */ /* 0x0000a20000002400 */
[----:B------:R-:W-:Y:S01]  /*1fb0*/  ISETP.GT.AND P1, PT, R5, 0x9, PT ;  /* 0x000000090500780c */ /* 0x000fe20003f24270 */
[----:B------:R-:W-:Y:S01]  /*1fc0*/  FMUL.FTZ R67, R67, UR10 ;  /* 0x0000000a43437c20 */ /* 0x000fe20008410000 */
[----:B----4-:R-:W-:Y:S01]  /*1fd0*/  FSEL R89, R89, -INF , P3 ;  /* 0xff80000059597808 */ /* 0x010fe20001800000 */
[----:B------:R-:W-:Y:S01]  /*1fe0*/  FMUL.FTZ R70, R70, UR10 ;  /* 0x0000000a46467c20 */ /* 0x000fe20008410000 */
[----:B------:R-:W-:Y:S01]  /*1ff0*/  FMNMX.FTZ R8, R93, R91, !PT ;  /* 0x0000005b5d087209 */ /* 0x000fe20007810000 */
[----:B------:R-:W-:Y:S01]  /*2000*/  FMUL.FTZ R71, R71, UR10 ;  /* 0x0000000a47477c20 */ /* 0x000fe20008410000 */
[----:B------:R-:W-:Y:S01]  /*2010*/  ISETP.GT.AND P2, PT, R5, 0x10, PT ;  /* 0x000000100500780c */ /* 0x000fe20003f44270 */
[----:B------:R4:W5:Y:S01]  /*2020*/  MUFU.TANH R10, R39 ;  /* 0x00000027000a7308 */ /* 0x0009620000002400 */
[----:B---3--:R-:W-:Y:S01]  /*2030*/  FSEL R63, R3, -INF , P1 ;  /* 0xff800000033f7808 */ /* 0x008fe20000800000 */
[----:B0-----:R-:W-:Y:S01]  /*2040*/  FMUL.FTZ R38, R49, UR10 ;  /* 0x0000000a31267c20 */ /* 0x001fe20008410000 */
[----:B------:R-:W-:Y:S01]  /*2050*/  FMNMX.FTZ R8, R89, R8, !PT ;  /* 0x0000000859087209 */ /* 0x000fe20007810000 */
[----:B------:R-:W-:Y:S01]  /*2060*/  FMUL.FTZ R74, R74, UR10 ;  /* 0x0000000a4a4a7c20 */ /* 0x000fe20008410000 */
[----:B------:R-:W-:Y:S01]  /*2070*/  ISETP.GT.AND P1, PT, R5, 0x11, PT ;  /* 0x000000110500780c */ /* 0x000fe20003f24270 */
[----:B------:R-:W-:Y:S01]  /*2080*/  FMUL.FTZ R75, R75, UR10 ;  /* 0x0000000a4b4b7c20 */ /* 0x000fe20008410000 */
[----:B------:R-:W-:Y:S01]  /*2090*/  FMNMX.FTZ R8, R63, R8, !PT ;  /* 0x000000083f087209 */ /* 0x000fe20007810000 */
[----:B------:R0:W-:Y:S01]  /*20a0*/  MUFU.TANH R11, R42 ;  /* 0x0000002a000b7308 */ /* 0x0001e20000002400 */
[----:B----4-:R-:W-:Y:S01]  /*20b0*/  FMUL.FTZ R39, R52, UR10 ;  /* 0x0000000a34277c20 */ /* 0x010fe20008410000 */
[----:B------:R-:W-:Y:S01]  /*20c0*/  FMUL.FTZ R78, R78, UR10 ;  /* 0x0000000a4e4e7c20 */ /* 0x000fe20008410000 */
[----:B------:R-:W-:Y:S01]  /*20d0*/  FMUL.FTZ R79, R79, UR10 ;  /* 0x0000000a4f4f7c20 */ /* 0x000fe20008410000 */
[----:B------:R-:W-:Y:S01]  /*20e0*/  FMUL.FTZ R82, R82, UR10 ;  /* 0x0000000a52527c20 */ /* 0x000fe20008410000 */
[----:B------:R-:W-:Y:S01]  /*20f0*/  FMUL.FTZ R83, R83, UR10 ;  /* 0x0000000a53537c20 */ /* 0x000fe20008410000 */
[----:B------:R-:W-:Y:S01]  /*2100*/  FMUL.FTZ R86, R86, UR10 ;  /* 0x0000000a56567c20 */ /* 0x000fe20008410000 */
[----:B------:R-:W-:Y:S01]  /*2110*/  FMUL.FTZ R87, R87, UR10 ;  /* 0x0000000a57577c20 */ /* 0x000fe20008410000 */
[----:B------:R3:W-:Y:S01]  /*2120*/  MUFU.TANH R21, R59 ;  /* 0x0000003b00157308 */ /* 0x0007e20000002400 */
[----:B0-----:R-:W-:Y:S01]  /*2130*/  FMUL.FTZ R42, R57, UR10 ;  /* 0x0000000a392a7c20 */ /* 0x001fe20008410000 */
[----:B-1----:R-:W-:Y:S01]  /*2140*/  FSEL R57, R4, -INF , P1 ;  /* 0xff80000004397808 */ /* 0x002fe20000800000 */
[----:B------:R-:W-:Y:S01]  /*2150*/  FMUL.FTZ R88, R24, UR10 ;  /* 0x0000000a18587c20 */ /* 0x000fe20008410000 */
[----:B------:R-:W-:Y:S01]  /*2160*/  ISETP.GT.AND P1, PT, R5, 0x19, PT ;  /* 0x000000190500780c */ /* 0x000fe20003f24270 */
[----:B------:R-:W-:-:S02]  /*2170*/  VIADD R26, R26, -UR14 ;  /* 0x8000000e1a1a7c36 */ /* 0x000fc40008000000 */
[----:B------:R-:W-:Y:S01]  /*2180*/  FMUL.FTZ R34, R41, UR10 ;  /* 0x0000000a29227c20 */ /* 0x000fe20008410000 */
[----:B------:R-:W-:Y:S01]  /*2190*/  ULDC UR33, c[0x0][0x988] ;  /* 0x0002620000217ab9 */ /* 0x000fe20000000800 */
[----:B------:R-:W0:Y:S01]  /*21a0*/  MUFU.TANH R43, R43 ;  /* 0x0000002b002b7308 */ /* 0x000e220000002400 */
[----:B---3--:R-:W-:Y:S01]  /*21b0*/  FSEL R59, R6, -INF , P2 ;  /* 0xff800000063b7808 */ /* 0x008fe20001000000 */
[----:B------:R-:W-:Y:S01]  /*21c0*/  FMUL.FTZ R41, R56, UR10 ;  /* 0x0000000a38297c20 */ /* 0x000fe20008410000 */
[----:B------:R-:W-:Y:S01]  /*21d0*/  ISETP.GT.AND P2, PT, R5, 0x18, PT ;  /* 0x000000180500780c */ /* 0x000fe20003f44270 */
[----:B------:R-:W-:Y:S01]  /*21e0*/  FMUL.FTZ R64, R64, UR10 ;  /* 0x0000000a40407c20 */ /* 0x000fe20008410000 */
[----:B------:R-:W-:Y:S01]  /*21f0*/  FMNMX.FTZ R8, R59, R8, !PT ;  /* 0x000000083b087209 */ /* 0x000fe20007810000 */
[----:B------:R-:W-:Y:S01]  /*2200*/  FMUL.FTZ R65, R65, UR10 ;  /* 0x0000000a41417c20 */ /* 0x000fe20008410000 */
[----:B--2---:R-:W-:Y:S01]  /*2210*/  FSEL R53, R9, -INF , P2 ;  /* 0xff80000009357808 */ /* 0x004fe20001000000 */
[----:B------:R-:W-:Y:S01]  /*2220*/  MUFU.TANH R46, R46 ;  /* 0x0000002e002e7308 */ /* 0x000fe20000002400 */
[----:B------:R-:W-:Y:S01]  /*2230*/  FMNMX.FTZ R8, R57, R8, !PT ;  /* 0x0000000839087209 */ /* 0x000fe20007810000 */
[----:B------:R-:W-:Y:S01]  /*2240*/  FMUL.FTZ R69, R69, UR10 ;  /* 0x0000000a45457c20 */ /* 0x000fe20008410000 */
[----:B------:R-:W-:Y:S01]  /*2250*/  ISETP.GT.AND P2, PT, R5, 0x20, PT ;  /* 0x000000200500780c */ /* 0x000fe20003f44270 */
[----:B------:R-:W-:Y:S01]  /*2260*/  @UP0 ULDC UR15, c[0x0][0x450] ;  /* 0x00011400000f0ab9 */ /* 0x000fe20000000800 */
[----:B-----5:R-:W-:Y:S01]  /*2270*/  FSEL R52, R10, -INF , P1 ;  /* 0xff8000000a347808 */ /* 0x020fe20000800000 */
[----:B------:R-:W-:Y:S01]  /*2280*/  UIMAD UR11, UR48, UR11, -UR14 ;  /* 0x0000000b300b72a4 */ /* 0x000fe2000f8e0a0e */
[----:B------:R-:W-:Y:S01]  /*2290*/  FMNMX.FTZ R3, R53, R8, !PT ;  /* 0x0000000835037209 */ /* 0x000fe20007810000 */
[----:B------:R-:W1:Y:S01]  /*22a0*/  MUFU.TANH R47, R47 ;  /* 0x0000002f002f7308 */ /* 0x000e620000002400 */
[----:B------:R-:W-:Y:S01]  /*22b0*/  ISETP.GT.AND P1, PT, R5, 0x21, PT ;  /* 0x000000210500780c */ /* 0x000fe20003f24270 */
[----:B------:R-:W-:Y:S01]  /*22c0*/  UIADD3 UR54, UR54, -0x2, URZ ;  /* 0xfffffffe36367890 */ /* 0x000fe2000fffe03f */
[----:B------:R-:W-:-:S02]  /*22d0*/  FMNMX.FTZ R4, R52, R3, !PT ;  /* 0x0000000334047209 */ /* 0x000fc40007810000 */
[----:B------:R-:W-:Y:S02]  /*22e0*/  CS2R R132, SRZ ;  /* 0x0000000000847805 */ /* 0x000fe4000001ff00 */
[----:B------:R-:W-:Y:S02]  /*22f0*/  R2UR UR6, R0 ;  /* 0x00000000000672ca */ /* 0x000fe400000e0000 */
        /* <DEDUP_REMOVED lines=10> */
[----:B------:R3:W4:Y:S01]  /*23a0*/  MUFU.TANH R13, R51 ;  /* 0x00000033000d7308 */ /* 0x0007220000002400 */
[----:B0-----:R-:W-:Y:S01]  /*23b0*/  FSEL R50, R43, -INF , P1 ;  /* 0xff8000002b327808 */ /* 0x001fe20000800000 */
[----:B------:R-:W-:Y:S01]  /*23c0*/  UIADD3 UR6, UR6, 0x2d840, URZ ;  /* 0x0002d84006067890 */ /* 0x000fe2000fffe03f */
[----:B------:R-:W-:-:S02]  /*23d0*/  ISETP.GT.AND P1, PT, R5, 0x29, PT ;  /* 0x000000290500780c */ /* 0x000fc40003f24270 */
[----:B------:R-:W-:Y:S02]  /*23e0*/  CS2R R112, SRZ ;  /* 0x0000000000707805 */ /* 0x000fe4000001ff00 */
[----:B------:R-:W-:Y:S01]  /*23f0*/  CS2R R110, SRZ ;  /* 0x00000000006e7805 */ /* 0x000fe2000001ff00 */
[----:B------:R-:W-:Y:S01]  /*2400*/  UPRMT UR6, UR41, 0x654, UR6 ;  /* 0x0000065429067896 */ /* 0x000fe20008000006 */
        /* <DEDUP_REMOVED lines=10> */
[----:B------:R-:W-:Y:S01]  /*24b0*/  FMNMX.FTZ R4, R50, R3, !PT ;  /* 0x0000000332047209 */ /* 0x000fe20007810000 */
[----:B------:R-:W-:Y:S01]  /*24c0*/  SYNCS.ARRIVE.TRANS64.RED.A1T0 RZ, [UR6], RZ ;  /* 0x000000ffffff79a7 */ /* 0x000fe20008100406 */
[----:B------:R-:W-:Y:S01]  /*24d0*/  ISETP.GT.AND P2, PT, R5, 0x30, PT ;  /* 0x000000300500780c */ /* 0x000fe20003f44270 */
[----:B------:R-:W-:Y:S01]  /*24e0*/  @UP0 ULDC UR6, c[0x0][0x44c] ;  /* 0x0001130000060ab9 */ /* 0x000fe20000000800 */
[----:B------:R-:W-:Y:S01]  /*24f0*/  FMNMX.FTZ R3, R49, R4, !PT ;  /* 0x0000000431037209 */ /* 0x000fe20007810000 */
[----:B------:R-:W-:Y:S01]  /*2500*/  UIMAD.WIDE.U32 UR6, UR39, UR6, URZ ;  /* 0x00000006270672a5 */ /* 0x000fe2000f8e003f */
        /* <DEDUP_REMOVED lines=8> */
[----:B----4-:R-:W-:Y:S01]  /*2590*/  FSEL R46, R13, -INF , P1 ;  /* 0xff8000000d2e7808 */ /* 0x010fe20000800000 */
[----:B------:R-:W2:Y:S01]  /*25a0*/  MUFU.TANH R7, R7 ;  /* 0x0000000700077308 */ /* 0x000ea20000002400 */
[----:B------:R-:W-:-:S02]  /*25b0*/  FMNMX.FTZ R3, R47, R4, !PT ;  /* 0x000000042f037209 */ /* 0x000fc40007810000 */
[----:B------:R-:W-:Y:S02]  /*25c0*/  CS2R R96, SRZ ;  /* 0x0000000000607805 */ /* 0x000fe4000001ff00 */
[----:B------:R-:W-:Y:S02]  /*25d0*/  ISETP.GT.AND P1, PT, R5, 0x39, PT ;  /* 0x000000390500780c */ /* 0x000fe40003f24270 */
[----:B------:R-:W-:Y:S02]  /*25e0*/  CS2R R94, SRZ ;  /* 0x00000000005e7805 */ /* 0x000fe4000001ff00 */
[----:B0-----:R-:W-:Y:S02]  /*25f0*/  FSEL R45, R45, -INF , P2 ;  /* 0xff8000002d2d7808 */ /* 0x001fe40001000000 */
[----:B------:R-:W-:Y:S01]  /*2600*/  FMNMX.FTZ R4, R46, R3, !PT ;  /* 0x000000032e047209 */ /* 0x000fe20007810000 */
[----:B------:R0:W4:Y:S01]  /*2610*/  MUFU.TANH R14, R66 ;  /* 0x00000042000e7308 */ /* 0x0001220000002400 */
[----:B------:R-:W-:-:S02]  /*2620*/  ISETP.GT.AND P2, PT, R5, 0x40, PT ;  /* 0x000000400500780c */ /* 0x000fc40003f44270 */
[----:B------:R-:W-:Y:S02]  /*2630*/  FSEL R44, R44, -INF , P1 ;  /* 0xff8000002c2c7808 */ /* 0x000fe40000800000 */
[----:B------:R-:W-:Y:S02]  /*2640*/  FMNMX.FTZ R3, R45, R4, !PT ;  /* 0x000000042d037209 */ /* 0x000fe40007810000 */
[----:B------:R-:W-:Y:S01]  /*2650*/  ISETP.GT.AND P1, PT, R5, 0x41, PT ;  /* 0x000000410500780c */ /* 0x000fe20003f24270 */
[----:B------:R-:W5:Y:S01]  /*2660*/  MUFU.TANH R67, R67 ;  /* 0x0000004300437308 */ /* 0x000f620000002400 */
[----:B-1----:R-:W-:Y:S01]  /*2670*/  FSEL R43, R58, -INF , P2 ;  /* 0xff8000003a2b7808 */ /* 0x002fe20001000000 */
[----:B0-----:R-:W-:Y:S01]  /*2680*/  FMUL.FTZ R66, R61, UR10 ;  /* 0x0000000a3d427c20 */ /* 0x001fe20008410000 */
[----:B------:R-:W-:Y:S01]  /*2690*/  FMNMX.FTZ R4, R44, R3, !PT ;  /* 0x000000032c047209 */ /* 0x000fe20007810000 */
[----:B------:R-:W-:Y:S01]  /*26a0*/  FMUL.FTZ R58, R60, UR10 ;  /* 0x0000000a3c3a7c20 */ /* 0x000fe20008410000 */
[----:B------:R-:W-:-:S02]  /*26b0*/  ISETP.GT.AND P2, PT, R5, 0x48, PT ;  /* 0x000000480500780c */ /* 0x000fc40003f44270 */
[----:B------:R-:W-:Y:S01]  /*26c0*/  FSEL R21, R21, -INF , P1 ;  /* 0xff80000015157808 */ /* 0x000fe20000800000 */
[----:B------:R-:W0:Y:S01]  /*26d0*/  MUFU.TANH R70, R70 ;  /* 0x0000004600467308 */ /* 0x000e220000002400 */
[----:B------:R-:W-:Y:S02]  /*26e0*/  FMNMX.FTZ R4, R43, R4, !PT ;  /* 0x000000042b047209 */ /* 0x000fe40007810000 */
[----:B------:R-:W-:Y:S02]  /*26f0*/  ISETP.GT.AND P1, PT, R5, 0x49, PT ;  /* 0x000000490500780c */ /* 0x000fe40003f24270 */
[----:B---3--:R-:W-:Y:S02]  /*2700*/  FSEL R20, R20, -INF , P2 ;  /* 0xff80000014147808 */ /* 0x008fe40001000000 */
[----:B------:R-:W-:Y:S01]  /*2710*/  FMNMX.FTZ R3, R21, R4, !PT ;  /* 0x0000000415037209 */ /* 0x000fe20007810000 */
[----:B------:R1:W3:Y:S01]  /*2720*/  MUFU.TANH R11, R71 ;  /* 0x00000047000b7308 */ /* 0x0002e20000002400 */
[----:B------:R-:W-:-:S02]  /*2730*/  ISETP.GT.AND P2, PT, R5, 0x50, PT ;  /* 0x000000500500780c */ /* 0x000fc40003f44270 */
[----:B--2---:R-:W-:Y:S02]  /*2740*/  FSEL R15, R7, -INF , P1 ;  /* 0xff800000070f7808 */ /* 0x004fe40000800000 */
[----:B------:R-:W-:Y:S02]  /*2750*/  FMNMX.FTZ R4, R20, R3, !PT ;  /* 0x0000000314047209 */ /* 0x000fe40007810000 */
[----:B------:R-:W-:Y:S01]  /*2760*/  ISETP.GT.AND P1, PT, R5, 0x51, PT ;  /* 0x000000510500780c */ /* 0x000fe20003f24270 */
[----:B------:R2:W2:Y:S01]  /*2770*/  MUFU.TANH R10, R74 ;  /* 0x0000004a000a7308 */ /* 0x0004a20000002400 */
[----:B----4-:R-:W-:Y:S01]  /*2780*/  FSEL R14, R14, -INF , P2 ;  /* 0xff8000000e0e7808 */ /* 0x010fe20001000000 */
[----:B-1----:R-:W-:Y:S01]  /*2790*/  FMUL.FTZ R71, R73, UR10 ;  /* 0x0000000a49477c20 */ /* 0x002fe20008410000 */
[----:B------:R-:W-:Y:S01]  /*27a0*/  FMNMX.FTZ R3, R15, R4, !PT ;  /* 0x000000040f037209 */ /* 0x000fe20007810000 */
[----:B------:R-:W-:Y:S01]  /*27b0*/  FMUL.FTZ R73, R77, UR10 ;  /* 0x0000000a4d497c20 */ /* 0x000fe20008410000 */
[----:B------:R-:W-:Y:S01]  /*27c0*/  ISETP.GT.AND P2, PT, R5, 0x58, PT ;  /* 0x000000580500780c */ /* 0x000fe20003f44270 */
[----:B------:R-:W1:Y:S01]  /*27d0*/  SHFL.IDX PT, R77, R25, RZ, 0x1c1f ;  /* 0x001c1fff194d7589 */ /* 0x000e6200000e0000 */
[----:B-----5:R-:W-:Y:S01]  /*27e0*/  FSEL R13, R67, -INF , P1 ;  /* 0xff800000430d7808 */ /* 0x020fe20000800000 */
[----:B------:R-:W4:Y:S01]  /*27f0*/  MUFU.TANH R75, R75 ;  /* 0x0000004b004b7308 */ /* 0x000f220000002400 */
        /* <DEDUP_REMOVED lines=10> */
[----:B---3--:R-:W-:Y:S01]  /*28a0*/  FSEL R11, R11, -INF , P1 ;  /* 0xff8000000b0b7808 */ /* 0x008fe20000800000 */
[----:B--2---:R-:W-:Y:S01]  /*28b0*/  FMUL.FTZ R74, R81, UR10 ;  /* 0x0000000a514a7c20 */ /* 0x004fe20008410000 */
[----:B------:R-:W-:Y:S01]  /*28c0*/  FMNMX.FTZ R4, R12, R3, !PT ;  /* 0x000000030c047209 */ /* 0x000fe20007810000 */
[----:B------:R-:W-:Y:S01]  /*28d0*/  FMUL.FTZ R76, R85, UR10 ;  /* 0x0000000a554c7c20 */ /* 0x000fe20008410000 */
[----:B------:R-:W-:Y:S01]  /*28e0*/  ISETP.GT.AND P1, PT, R5, 0x61, PT ;  /* 0x000000610500780c */ /* 0x000fe20003f24270 */
[----:B------:R-:W2:Y:S01]  /*28f0*/  MUFU.TANH R79, R79 ;  /* 0x0000004f004f7308 */ /* 0x000ea20000002400 */
[----:B------:R-:W-:-:S02]  /*2900*/  FSEL R10, R10, -INF , P2 ;  /* 0xff8000000a0a7808 */ /* 0x000fc40001000000 */
[----:B------:R-:W-:Y:S02]  /*2910*/  FMNMX.FTZ R7, R11, R4, !PT ;  /* 0x000000040b077209 */ /* 0x000fe40007810000 */
[----:B------:R-:W-:Y:S02]  /*2920*/  ISETP.GT.AND P2, PT, R5, 0x68, PT ;  /* 0x000000680500780c */ /* 0x000fe40003f44270 */
[----:B----4-:R-:W-:Y:S01]  /*2930*/  FSEL R3, R75, -INF , P1 ;  /* 0xff8000004b037808 */ /* 0x010fe20000800000 */
[----:B------:R-:W3:Y:S01]  /*2940*/  MUFU.TANH R8, R82 ;  /* 0x0000005200087308 */ /* 0x000ee20000002400 */
[----:B------:R-:W-:Y:S01]  /*2950*/  FMNMX.FTZ R4, R10, R7, !PT ;  /* 0x000000070a047209 */ /* 0x000fe20007810000 */
[----:B------:R-:W-:Y:S01]  /*2960*/  FMUL.FTZ R75, R84, UR10 ;  /* 0x0000000a544b7c20 */ /* 0x000fe20008410000 */
[----:B------:R-:W-:Y:S01]  /*2970*/  ISETP.GT.AND P1, PT, R5, 0x69, PT ;  /* 0x000000690500780c */ /* 0x000fe20003f24270 */
[----:B------:R-:W-:Y:S01]  /*2980*/  UMOV UR10, UR39 ;  /* 0x00000027000a7c82 */ /* 0x000fe20008000000 */
[----:B0-----:R-:W-:Y:S01]  /*2990*/  FSEL R9, R9, -INF , P2 ;  /* 0xff80000009097808 */ /* 0x001fe20001000000 */
[----:B------:R-:W-:Y:S01]  /*29a0*/  @UP0 USHF.R.U32.HI UR10, URZ, UR15, UR7 ;  /* 0x0000000f3f0a0299 */ /* 0x000fe20008011607 */
[----:B------:R-:W-:Y:S01]  /*29b0*/  FMNMX.FTZ R6, R3, R4, !PT ;  /* 0x0000000403067209 */ /* 0x000fe20007810000 */
[----:B------:R-:W0:Y:S01]  /*29c0*/  MUFU.TANH R83, R83 ;  /* 0x0000005300537308 */ /* 0x000e220000002400 */
[----:B------:R-:W-:Y:S01]  /*29d0*/  ISETP.GT.AND P2, PT, R5, 0x70, PT ;  /* 0x000000700500780c */ /* 0x000fe20003f44270 */
[----:B------:R-:W-:Y:S01]  /*29e0*/  UIADD3 UR11, UR11, UR10, URZ ;  /* 0x0000000a0b0b7290 */ /* 0x000fe2000fffe03f */
[----:B--2---:R-:W-:-:S02]  /*29f0*/  FSEL R4, R79, -INF , P1 ;  /* 0xff8000004f047808 */ /* 0x004fc40000800000 */
[----:B------:R-:W-:Y:S01]  /*2a00*/  FMNMX.FTZ R7, R9, R6, !PT ;  /* 0x0000000609077209 */ /* 0x000fe20007810000 */
[----:B------:R-:W-:Y:S01]  /*2a10*/  USHF.R.S32.HI UR6, URZ, 0x1f, UR11 ;  /* 0x0000001f3f067899 */ /* 0x000fe2000801140b */
[C---:B------:R-:W-:Y:S01]  /*2a20*/  ISETP.GT.AND P1, PT, R5.reuse, 0x71, PT ;  /* 0x000000710500780c */ /* 0x040fe20003f24270 */
[----:B------:R-:W2:Y:S01]  /*2a30*/  MUFU.TANH R86, R86 ;  /* 0x0000005600567308 */ /* 0x000ea20000002400 */
[----:B---3--:R-:W-:Y:S01]  /*2a40*/  FSEL R8, R8, -INF , P2 ;  /* 0xff80000008087808 */ /* 0x008fe20001000000 */
[----:B------:R-:W-:Y:S01]  /*2a50*/  ULEA.HI UR6, UR6, UR11, URZ, 0x7 ;  /* 0x0000000b06067291 */ /* 0x000fe2000f8f383f */
[----:B------:R-:W-:Y:S02]  /*2a60*/  FMNMX.FTZ R7, R4, R7, !PT ;  /* 0x0000000704077209 */ /* 0x000fe40007810000 */
[----:B------:R-:W-:Y:S01]  /*2a70*/  ISETP.GT.AND P2, PT, R5, 0x78, PT ;  /* 0x000000780500780c */ /* 0x000fe20003f44270 */
[----:B------:R-:W-:Y:S01]  /*2a80*/  USHF.R.S32.HI UR6, URZ, 0x7, UR6 ;  /* 0x000000073f067899 */ /* 0x000fe20008011406 */
[----:B------:R-:W-:Y:S01]  /*2a90*/  FMNMX.FTZ R7, R8, R7, !PT ;  /* 0x0000000708077209 */ /* 0x000fe20007810000 */
[----:B------:R-:W3:Y:S01]  /*2aa0*/  MUFU.TANH R87, R87 ;  /* 0x0000005700577308 */ /* 0x000ee20000002400 */
[----:B0-----:R-:W-:Y:S01]  /*2ab0*/  FSEL R6, R83, -INF , P1 ;  /* 0xff80000053067808 */ /* 0x001fe20000800000 */
[----:B------:R-:W-:Y:S01]  /*2ac0*/  UISETP.LT.AND UP0, UPT, URZ, UR6, UPT ;  /* 0x000000063f00728c */ /* 0x000fe2000bf01270 */
[----:B------:R-:W-:-:S02]  /*2ad0*/  ISETP.GT.AND P1, PT, R5, 0x79, PT ;  /* 0x000000790500780c */ /* 0x000fc40003f24270 */
[----:B------:R-:W-:Y:S01]  /*2ae0*/  FMNMX.FTZ R24, R6, R7, !PT ;  /* 0x0000000706187209 */ /* 0x000fe20007810000 */
[----:B------:R-:W-:Y:S01]  /*2af0*/  USEL UR52, URZ, UR6, !UP0 ;  /* 0x000000063f347287 */ /* 0x000fe2000c000000 */
[----:B-1----:R-:W-:Y:S01]  /*2b00*/  VIADDMNMX R77, R77, R26, R55, PT ;  /* 0x0000001a4d4d7246 */ /* 0x002fe20003800137 */
[----:B------:R-:W-:Y:S01]  /*2b10*/  MUFU.TANH R88, R88 ;  /* 0x0000005800587308 */ /* 0x000fe20000002400 */
[----:B--2---:R-:W-:Y:S01]  /*2b20*/  FSEL R5, R86, -INF , P2 ;  /* 0xff80000056057808 */ /* 0x004fe20001000000 */
[----:B------:R-:W-:Y:S01]  /*2b30*/  UISETP.GE.AND UP0, UPT, UR54, UR52, UPT ;  /* 0x000000343600728c */ /* 0x000fe2000bf06270 */
[----:B------:R-:W-:Y:S02]  /*2b40*/  ISETP.GT.AND P2, PT, R77, 0x1, PT ;  /* 0x000000014d00780c */ /* 0x000fe40003f44270 */
[----:B------:R-:W-:Y:S02]  /*2b50*/  FMNMX.FTZ R24, R5, R24, !PT ;  /* 0x0000001805187209 */ /* 0x000fe40007810000 */
[----:B------:R-:W-:Y:S01]  /*2b60*/  ISETP.GT.AND P3, PT, R77, 0x8, PT ;  /* 0x000000084d00780c */ /* 0x000fe20003f64270 */
[----:B------:R-:W-:Y:S01]  /*2b70*/  MUFU.TANH R2, R2 ;  /* 0x0000000200027308 */ /* 0x000fe20000002400 */
[----:B---3--:R-:W-:-:S04]  /*2b80*/  FSEL R7, R87, -INF , P1 ;  /* 0xff80000057077808 */ /* 0x008fc80000800000 */
[----:B------:R-:W-:-:S03]  /*2b90*/  FMNMX.FTZ R24, R7, R24, !PT ;  /* 0x0000001807187209 */ /* 0x000fc60007810000 */
[----:B------:R-:W0:Y:S02]  /*2ba0*/  MUFU.TANH R27, R27 ;  /* 0x0000001b001b7308 */ /* 0x000e240000002400 */
[----:B------:R-:W1:Y:S06]  /*2bb0*/  SHFL.BFLY PT, R61, R24, 0x2, 0x1f ;  /* 0x0c401f00183d7f89 */ /* 0x000e6c00000e0000 */
[----:B------:R-:W-:Y:S08]  /*2bc0*/  MUFU.TANH R28, R28 ;  /* 0x0000001c001c7308 */ /* 0x000ff00000002400 */
[----:B------:R-:W2:Y:S01]  /*2bd0*/  MUFU.TANH R29, R29 ;  /* 0x0000001d001d7308 */ /* 0x000ea20000002400 */
[----:B0-----:R-:W-:-:S07]  /*2be0*/  FSEL R55, R27, -INF , P3 ;  /* 0xff8000001b377808 */ /* 0x001fce0001800000 */
        /* <DEDUP_REMOVED lines=8> */
[----:B------:R-:W-:Y:S02]  /*2c70*/  FSEL R61, R2, -INF , P2 ;  /* 0xff800000023d7808 */ /* 0x000fe40001000000 */
[C---:B------:R-:W-:Y:S01]  /*2c80*/  FSETP.NEU.FTZ.AND P1, PT, R54.reuse, -INF , PT ;  /* 0xff8000003600780b */ /* 0x040fe20003f3d000 */
[----:B------:R-:W-:Y:S01]  /*2c90*/  FMUL.FTZ R56, R54, UR33 ;  /* 0x0000002136387c20 */ /* 0x000fe20008410000 */
[----:B------:R-:W-:-:S03]  /*2ca0*/  ISETP.GT.AND P2, PT, R77, 0x10, PT ;  /* 0x000000104d00780c */ /* 0x000fc60003f44270 */
[----:B------:R-:W1:Y:S01]  /*2cb0*/  MUFU.TANH R35, R35 ;  /* 0x0000002300237308 */ /* 0x000e620000002400 */
[----:B------:R-:W-:Y:S02]  /*2cc0*/  FSEL R56, R56, RZ, P1 ;  /* 0x000000ff38387208 */ /* 0x000fe40000800000 */
[----:B------:R-:W-:Y:S02]  /*2cd0*/  ISETP.GT.AND P1, PT, R77, RZ, PT ;  /* 0x000000ff4d00720c */ /* 0x000fe40003f24270 */
[----:B--2---:R-:W-:Y:S01]  /*2ce0*/  FSEL R62, R29, -INF , P2 ;  /* 0xff8000001d3e7808 */ /* 0x004fe20001000000 */
[--C-:B------:R-:W-:Y:S01]  /*2cf0*/  FFMA.FTZ R27, R63, UR33, -R56.reuse ;  /* 0x000000213f1b7c23 */ /* 0x100fe20008010838 */
[----:B------:R-:W-:Y:S01]  /*2d00*/  FSEL R88, R88, -INF , P1 ;  /* 0xff80000058587808 */ /* 0x000fe20000800000 */
[----:B------:R-:W2:Y:S01]  /*2d10*/  MUFU.TANH R36, R36 ;  /* 0x0000002400247308 */ /* 0x000ea20000002400 */
[----:B------:R-:W-:Y:S01]  /*2d20*/  ISETP.GT.AND P1, PT, R77, 0x9, PT ;  /* 0x000000094d00780c */ /* 0x000fe20003f24270 */
[--C-:B------:R-:W-:Y:S01]  /*2d30*/  FFMA.FTZ R29, R57, UR33, -R56.reuse ;  /* 0x00000021391d7c23 */ /* 0x100fe20008010838 */
[----:B------:R-:W-:Y:S01]  /*2d40*/  FMNMX.FTZ R2, R88, R61, !PT ;  /* 0x0000003d58027209 */ /* 0x000fe20007810000 */
[--C-:B------:R-:W-:Y:S01]  /*2d50*/  FFMA.FTZ R78, R52, UR33, -R56.reuse ;  /* 0x00000021344e7c23 */ /* 0x100fe20008010838 */
[----:B------:R-:W-:Y:S01]  /*2d60*/  FSEL R60, R28, -INF , P1 ;  /* 0xff8000001c3c7808 */ /* 0x000fe20000800000 */
[--C-:B------:R-:W-:Y:S01]  /*2d70*/  FFMA.FTZ R24, R93, UR33, -R56.reuse ;  /* 0x000000215d187c23 */ /* 0x100fe20008010838 */
[----:B------:R-:W-:Y:S01]  /*2d80*/  FMNMX.FTZ R63, R55, R2, !PT ;  /* 0x00000002373f7209 */ /* 0x000fe20007810000 */
[--C-:B------:R-:W-:Y:S01]  /*2d90*/  FFMA.FTZ R2, R59, UR33, -R56.reuse ;  /* 0x000000213b027c23 */ /* 0x100fe20008010838 */
[----:B------:R-:W-:Y:S01]  /*2da0*/  ISETP.GT.AND P1, PT, R77, 0x11, PT ;  /* 0x000000114d00780c */ /* 0x000fe20003f24270 */
[----:B------:R-:W2:Y:S01]  /*2db0*/  MUFU.TANH R37, R37 ;  /* 0x0000002500257308 */ /* 0x000ea20000002400 */
        /* <DEDUP_REMOVED lines=16> */
[----:B----4-:R-:W-:Y:S01]  /*2ec0*/  FSEL R57, R32, -INF , P1 ;  /* 0xff80000020397808 */ /* 0x010fe20000800000 */
[----:B------:R-:W-:Y:S01]  /*2ed0*/  FFMA.FTZ R43, R43, UR33, -R56 ;  /* 0x000000212b2b7c23 */ /* 0x000fe20008010838 */
[----:B------:R-:W-:-:S02]  /*2ee0*/  FMNMX.FTZ R28, R59, R28, !PT ;  /* 0x0000001c3b1c7209 */ /* 0x000fc40007810000 */
[----:B------:R-:W-:Y:S02]  /*2ef0*/  CS2R R92, SRZ ;  /* 0x00000000005c7805 */ /* 0x000fe4000001ff00 */
[----:B------:R-:W-:Y:S02]  /*2f00*/  ISETP.GT.AND P1, PT, R77, 0x21, PT ;  /* 0x000000214d00780c */ /* 0x000fe40003f24270 */
[----:B------:R-:W-:Y:S02]  /*2f10*/  CS2R R90, SRZ ;  /* 0x00000000005a7805 */ /* 0x000fe4000001ff00 */
[----:B-----5:R-:W-:Y:S01]  /*2f20*/  FSEL R33, R33, -INF , P2 ;  /* 0xff80000021217808 */ /* 0x020fe20001000000 */
[----:B------:R-:W4:Y:S01]  /*2f30*/  MUFU.TANH R40, R40 ;  /* 0x0000002800287308 */ /* 0x000f220000002400 */
[----:B------:R-:W-:Y:S02]  /*2f40*/  FMNMX.FTZ R32, R57, R28, !PT ;  /* 0x0000001c39207209 */ /* 0x000fe40007810000 */
[----:B------:R-:W-:-:S02]  /*2f50*/  ISETP.GT.AND P2, PT, R77, 0x28, PT ;  /* 0x000000284d00780c */ /* 0x000fc40003f44270 */
[----:B-1----:R-:W-:Y:S02]  /*2f60*/  FSEL R34, R34, -INF , P1 ;  /* 0xff80000022227808 */ /* 0x002fe40000800000 */
[----:B------:R-:W-:Y:S01]  /*2f70*/  FMNMX.FTZ R31, R33, R32, !PT ;  /* 0x00000020211f7209 */ /* 0x000fe20007810000 */
[----:B------:R-:W1:Y:S01]  /*2f80*/  MUFU.TANH R41, R41 ;  /* 0x0000002900297308 */ /* 0x000e620000002400 */
[----:B------:R-:W-:Y:S02]  /*2f90*/  ISETP.GT.AND P1, PT, R77, 0x29, PT ;  /* 0x000000294d00780c */ /* 0x000fe40003f24270 */
[----:B------:R-:W-:Y:S02]  /*2fa0*/  FSEL R53, R35, -INF , P2 ;  /* 0xff80000023357808 */ /* 0x000fe40001000000 */
[----:B------:R-:W-:Y:S02]  /*2fb0*/  FMNMX.FTZ R32, R34, R31, !PT ;  /* 0x0000001f22207209 */ /* 0x000fe40007810000 */
[----:B------:R-:W-:Y:S01]  /*2fc0*/  ISETP.GT.AND P2, PT, R77, 0x30, PT ;  /* 0x000000304d00780c */ /* 0x000fe20003f44270 */
[----:B------:R-:W5:Y:S01]  /*2fd0*/  MUFU.TANH R42, R42 ;  /* 0x0000002a002a7308 */ /* 0x000f620000002400 */
[----:B--2---:R-:W-:-:S02]  /*2fe0*/  FSEL R36, R36, -INF , P1 ;  /* 0xff80000024247808 */ /* 0x004fc40000800000 */
[----:B------:R-:W-:Y:S01]  /*2ff0*/  FMNMX.FTZ R35, R53, R32, !PT ;  /* 0x0000002035237209 */ /* 0x000fe20007810000 */
[----:B------:R-:W-:Y:S01]  /*3000*/  FFMA.FTZ R32, R51, UR33, -R56 ;  /* 0x0000002133207c23 */ /* 0x000fe20008010838 */
[----:B------:R-:W-:Y:S02]  /*3010*/  ISETP.GT.AND P1, PT, R77, 0x31, PT ;  /* 0x000000314d00780c */ /* 0x000fe40003f24270 */
[----:B------:R-:W-:Y:S01]  /*3020*/  FSEL R52, R37, -INF , P2 ;  /* 0xff80000025347808 */ /* 0x000fe20001000000 */
[----:B------:R-:W2:Y:S01]  /*3030*/  MUFU.TANH R58, R58 ;  /* 0x0000003a003a7308 */ /* 0x000ea20000002400 */
[----:B------:R-:W-:Y:S02]  /*3040*/  FMNMX.FTZ R35, R36, R35, !PT ;  /* 0x0000002324237209 */ /* 0x000fe40007810000 */
[----:B0-----:R-:W-:Y:S02]  /*3050*/  FSEL R51, R38, -INF , P1 ;  /* 0xff80000026337808 */ /* 0x001fe40000800000 */
[----:B------:R-:W-:-:S02]  /*3060*/  ISETP.GT.AND P2, PT, R77, 0x38, PT ;  /* 0x000000384d00780c */ /* 0x000fc40003f44270 */
[----:B------:R-:W-:Y:S01]  /*3070*/  FMNMX.FTZ R38, R52, R35, !PT ;  /* 0x0000002334267209 */ /* 0x000fe20007810000 */
[----:B------:R-:W0:Y:S01]  /*3080*/  MUFU.TANH R66, R66 ;  /* 0x0000004200427308 */ /* 0x000e220000002400 */
[----:B------:R-:W-:Y:S01]  /*3090*/  ISETP.GT.AND P1, PT, R77, 0x39, PT ;  /* 0x000000394d00780c */ /* 0x000fe20003f24270 */
[--C-:B------:R-:W-:Y:S01]  /*30a0*/  FFMA.FTZ R35, R50, UR33, -R56.reuse ;  /* 0x0000002132237c23 */ /* 0x100fe20008010838 */
[----:B---3--:R-:W-:Y:S02]  /*30b0*/  FSEL R39, R39, -INF , P2 ;  /* 0xff80000027277808 */ /* 0x008fe40001000000 */
[----:B------:R-:W-:Y:S02]  /*30c0*/  FMNMX.FTZ R38, R51, R38, !PT ;  /* 0x0000002633267209 */ /* 0x000fe40007810000 */
[----:B------:R-:W-:Y:S01]  /*30d0*/  ISETP.GT.AND P2, PT, R77, 0x40, PT ;  /* 0x000000404d00780c */ /* 0x000fe20003f44270 */
[----:B------:R-:W3:Y:S01]  /*30e0*/  MUFU.TANH R64, R64 ;  /* 0x0000004000407308 */ /* 0x000ee20000002400 */
[----:B----4-:R-:W-:Y:S01]  /*30f0*/  FSEL R50, R40, -INF , P1 ;  /* 0xff80000028327808 */ /* 0x010fe20000800000 */
[----:B------:R-:W-:Y:S01]  /*3100*/  FFMA.FTZ R40, R48, UR33, -R56 ;  /* 0x0000002130287c23 */ /* 0x000fe20008010838 */
[----:B------:R-:W-:-:S02]  /*3110*/  FMNMX.FTZ R37, R39, R38, !PT ;  /* 0x0000002627257209 */ /* 0x000fc40007810000 */
[----:B------:R-:W-:Y:S02]  /*3120*/  ISETP.GT.AND P1, PT, R77, 0x41, PT ;  /* 0x000000414d00780c */ /* 0x000fe40003f24270 */
[----:B-1----:R-:W-:Y:S01]  /*3130*/  FSEL R41, R41, -INF , P2 ;  /* 0xff80000029297808 */ /* 0x002fe20001000000 */
[----:B------:R1:W-:Y:S01]  /*3140*/  MUFU.EX2 R28, R63 ;  /* 0x0000003f001c7308 */ /* 0x0003e20000000800 */
[----:B------:R-:W-:Y:S02]  /*3150*/  FMNMX.FTZ R38, R50, R37, !PT ;  /* 0x0000002532267209 */ /* 0x000fe40007810000 */
[C---:B------:R-:W-:Y:S02]  /*3160*/  ISETP.GT.AND P2, PT, R77.reuse, 0x48, PT ;  /* 0x000000484d00780c */ /* 0x040fe40003f44270 */
[----:B-----5:R-:W-:Y:S02]  /*3170*/  FSEL R42, R42, -INF , P1 ;  /* 0xff8000002a2a7808 */ /* 0x020fe40000800000 */
[----:B------:R-:W-:Y:S01]  /*3180*/  ISETP.GT.AND P1, PT, R77, 0x49, PT ;  /* 0x000000494d00780c */ /* 0x000fe20003f24270 */
[----:B------:R-:W4:Y:S01]  /*3190*/  MUFU.TANH R65, R65 ;  /* 0x0000004100417308 */ /* 0x000f220000002400 */
[--C-:B-1----:R-:W-:Y:S01]  /*31a0*/  FFMA.FTZ R63, R49, UR33, -R56.reuse ;  /* 0x00000021313f7c23 */ /* 0x102fe20008010838 */
[----:B------:R-:W-:Y:S01]  /*31b0*/  FMNMX.FTZ R49, R41, R38, !PT ;  /* 0x0000002629317209 */ /* 0x000fe20007810000 */
[--C-:B------:R-:W-:Y:S01]  /*31c0*/  FFMA.FTZ R38, R47, UR33, -R56.reuse ;  /* 0x000000212f267c23 */ /* 0x100fe20008010838 */
[----:B--2---:R-:W-:Y:S01]  /*31d0*/  FSEL R58, R58, -INF , P2 ;  /* 0xff8000003a3a7808 */ /* 0x004fe20001000000 */
[----:B------:R-:W-:Y:S01]  /*31e0*/  FFMA.FTZ R47, R46, UR33, -R56 ;  /* 0x000000212e2f7c23 */ /* 0x000fe20008010838 */
[----:B------:R-:W-:-:S02]  /*31f0*/  FMNMX.FTZ R49, R42, R49, !PT ;  /* 0x000000312a317209 */ /* 0x000fc40007810000 */
[----:B------:R-:W1:Y:S01]  /*3200*/  MUFU.TANH R67, R67 ;  /* 0x0000004300437308 */ /* 0x000e620000002400 */
[C---:B------:R-:W-:Y:S02]  /*3210*/  ISETP.GT.AND P2, PT, R77.reuse, 0x50, PT ;  /* 0x000000504d00780c */ /* 0x040fe40003f44270 */
[----:B0-----:R-:W-:Y:S02]  /*3220*/  FSEL R66, R66, -INF , P1 ;  /* 0xff80000042427808 */ /* 0x001fe40000800000 */
[----:B------:R-:W-:Y:S02]  /*3230*/  FMNMX.FTZ R49, R58, R49, !PT ;  /* 0x000000313a317209 */ /* 0x000fe40007810000 */
[----:B------:R-:W-:Y:S01]  /*3240*/  ISETP.GT.AND P1, PT, R77, 0x51, PT ;  /* 0x000000514d00780c */ /* 0x000fe20003f24270 */
[----:B------:R-:W0:Y:S01]  /*3250*/  MUFU.TANH R69, R69 ;  /* 0x0000004500457308 */ /* 0x000e220000002400 */
[----:B---3--:R-:W-:Y:S02]  /*3260*/  FSEL R64, R64, -INF , P2 ;  /* 0xff80000040407808 */ /* 0x008fe40001000000 */
[----:B------:R-:W-:-:S02]  /*3270*/  FMNMX.FTZ R49, R66, R49, !PT ;  /* 0x0000003142317209 */ /* 0x000fc40007810000 */
[----:B------:R-:W-:Y:S02]  /*3280*/  ISETP.GT.AND P2, PT, R77, 0x58, PT ;  /* 0x000000584d00780c */ /* 0x000fe40003f44270 */
[----:B----4-:R-:W-:Y:S01]  /*3290*/  FSEL R65, R65, -INF , P1 ;  /* 0xff80000041417808 */ /* 0x010fe20000800000 */
[----:B------:R-:W2:Y:S01]  /*32a0*/  MUFU.TANH R68, R68 ;  /* 0x0000004400447308 */ /* 0x000ea20000002400 */
[----:B------:R-:W-:Y:S02]  /*32b0*/  FMNMX.FTZ R48, R64, R49, !PT ;  /* 0x0000003140307209 */ /* 0x000fe40007810000 */
[----:B------:R-:W-:Y:S02]  /*32c0*/  ISETP.GT.AND P1, PT, R77, 0x59, PT ;  /* 0x000000594d00780c */ /* 0x000fe40003f24270 */
[----:B-1----:R-:W-:Y:S02]  /*32d0*/  FSEL R67, R67, -INF , P2 ;  /* 0xff80000043437808 */ /* 0x002fe40001000000 */
[----:B------:R-:W-:Y:S01]  /*32e0*/  FMNMX.FTZ R48, R65, R48, !PT ;  /* 0x0000003041307209 */ /* 0x000fe20007810000 */
[----:B------:R-:W1:Y:S01]  /*32f0*/  MUFU.TANH R71, R71 ;  /* 0x0000004700477308 */ /* 0x000e620000002400 */
[----:B------:R-:W-:-:S02]  /*3300*/  ISETP.GT.AND P2, PT, R77, 0x60, PT ;  /* 0x000000604d00780c */ /* 0x000fc40003f44270 */
[----:B0-----:R-:W-:Y:S02]  /*3310*/  FSEL R46, R69, -INF , P1 ;  /* 0xff800000452e7808 */ /* 0x001fe40000800000 */
[----:B------:R-:W-:Y:S02]  /*3320*/  FMNMX.FTZ R49, R67, R48, !PT ;  /* 0x0000003043317209 */ /* 0x000fe40007810000 */
[C---:B------:R-:W-:Y:S01]  /*3330*/  ISETP.GT.AND P1, PT, R77.reuse, 0x61, PT ;  /* 0x000000614d00780c */ /* 0x040fe20003f24270 */
[----:B------:R-:W-:Y:S01]  /*3340*/  MUFU.TANH R70, R70 ;  /* 0x0000004600467308 */ /* 0x000fe20000002400 */
[----:B--2---:R-:W-:Y:S02]  /*3350*/  FSEL R68, R68, -INF , P2 ;  /* 0xff80000044447808 */ /* 0x004fe40001000000 */
[----:B------:R-:W-:Y:S02]  /*3360*/  FMNMX.FTZ R49, R46, R49, !PT ;  /* 0x000000312e317209 */ /* 0x000fe40007810000 */
[----:B------:R-:W-:-:S02]  /*3370*/  ISETP.GT.AND P2, PT, R77, 0x68, PT ;  /* 0x000000684d00780c */ /* 0x000fc40003f44270 */
[----:B------:R-:W-:Y:S01]  /*3380*/  FMNMX.FTZ R48, R68, R49, !PT ;  /* 0x0000003144307209 */ /* 0x000fe20007810000 */
[----:B------:R-:W0:Y:S01]  /*3390*/  MUFU.TANH R73, R73 ;  /* 0x0000004900497308 */ /* 0x000e220000002400 */
[----:B-1----:R-:W-:Y:S02]  /*33a0*/  FSEL R71, R71, -INF , P1 ;  /* 0xff80000047477808 */ /* 0x002fe40000800000 */
[----:B------:R-:W-:Y:S02]  /*33b0*/  ISETP.GT.AND P1, PT, R77, 0x69, PT ;  /* 0x000000694d00780c */ /* 0x000fe40003f24270 */
[----:B------:R-:W-:-:S03]  /*33c0*/  FMNMX.FTZ R49, R71, R48, !PT ;  /* 0x0000003047317209 */ /* 0x000fc60007810000 */
[----:B------:R-:W-:Y:S08]  /*33d0*/  MUFU.TANH R72, R72 ;  /* 0x0000004800487308 */ /* 0x000ff00000002400 */
[----:B------:R-:W1:Y:S01]  /*33e0*/  MUFU.TANH R74, R74 ;  /* 0x0000004a004a7308 */ /* 0x000e620000002400 */
[----:B0-----:R-:W-:Y:S01]  /*33f0*/  FSEL R79, R73, -INF , P1 ;  /* 0xff800000494f7808 */ /* 0x001fe20000800000 */
[----:B------:R-:W-:Y:S01]  /*3400*/  FFMA.FTZ R73, R10, UR33, -R56 ;  /* 0x000000210a497c23 */ /* 0x000fe20008010838 */
[----:B------:R-:W-:-:S05]  /*3410*/  ISETP.GT.AND P1, PT, R77, 0x71, PT ;  /* 0x000000714d00780c */ /* 0x000fca0003f24270 */
[----:B------:R-:W0:Y:S08]  /*3420*/  MUFU.TANH R75, R75 ;  /* 0x0000004b004b7308 */ /* 0x000e300000002400 */
[----:B------:R2:W-:Y:S01]  /*3430*/  MUFU.EX2 R31, R78 ;  /* 0x0000004e001f7308 */ /* 0x0005e20000000800 */
[----:B-1----:R-:W-:Y:S02]  /*3440*/  FSEL R82, R74, -INF , P1 ;  /* 0xff8000004a527808 */ /* 0x002fe40000800000 */
[----:B------:R-:W-:-:S05]  /*3450*/  ISETP.GT.AND P1, PT, R77, 0x79, PT ;  /* 0x000000794d00780c */ /* 0x000fca0003f24270 */
[----:B------:R-:W1:Y:S01]  /*3460*/  MUFU.TANH R76, R76 ;  /* 0x0000004c004c7308 */ /* 0x000e620000002400 */
[----:B--2---:R-:W-:Y:S02]  /*3470*/  FSEL R78, R70, -INF , P2 ;  /* 0xff800000464e7808 */ /* 0x004fe40001000000 */
[----:B------:R-:W-:Y:S02]  /*3480*/  ISETP.GT.AND P2, PT, R77, 0x70, PT ;  /* 0x000000704d00780c */ /* 0x000fe40003f44270 */
[----:B------:R-:W-:Y:S02]  /*3490*/  FMNMX.FTZ R48, R78, R49, !PT ;  /* 0x000000314e307209 */ /* 0x000fe40007810000 */
[----:B------:R-:W-:Y:S01]  /*34a0*/  FSEL R81, R72, -INF , P2 ;  /* 0xff80000048517808 */ /* 0x000fe20001000000 */
[----:B------:R2:W-:Y:S01]  /*34b0*/  MUFU.EX2 R37, R63 ;  /* 0x0000003f00257308 */ /* 0x0005e20000000800 */
[----:B------:R-:W-:Y:S01]  /*34c0*/  FMNMX.FTZ R48, R79, R48, !PT ;  /* 0x000000304f307209 */ /* 0x000fe20007810000 */
[--C-:B------:R-:W-:Y:S01]  /*34d0*/  FFMA.FTZ R72, R15, UR33, -R56.reuse ;  /* 0x000000210f487c23 */ /* 0x100fe20008010838 */
[----:B------:R-:W-:Y:S01]  /*34e0*/  ISETP.GT.AND P2, PT, R77, 0x78, PT ;  /* 0x000000784d00780c */ /* 0x000fe20003f44270 */
[--C-:B------:R-:W-:Y:S01]  /*34f0*/  FFMA.FTZ R77, R5, UR33, -R56.reuse ;  /* 0x00000021054d7c23 */ /* 0x100fe20008010838 */
[----:B------:R-:W-:Y:S01]  /*3500*/  FMNMX.FTZ R49, R81, R48, !PT ;  /* 0x0000003051317209 */ /* 0x000fe20007810000 */
[--C-:B------:R-:W-:Y:S01]  /*3510*/  FFMA.FTZ R48, R21, UR33, -R56.reuse ;  /* 0x0000002115307c23 */ /* 0x100fe20008010838 */
[----:B0-----:R-:W-:Y:S01]  /*3520*/  FSEL R83, R75, -INF , P2 ;  /* 0xff8000004b537808 */ /* 0x001fe20001000000 */
[----:B------:R-:W-:Y:S01]  /*3530*/  MUFU.EX2 R24, R24 ;  /* 0x0000001800187308 */ /* 0x000fe20000000800 */
[----:B------:R-:W-:Y:S01]  /*3540*/  FMNMX.FTZ R70, R82, R49, !PT ;  /* 0x0000003152467209 */ /* 0x000fe20007810000 */
[--C-:B--2---:R-:W-:Y:S01]  /*3550*/  FFMA.FTZ R63, R11, UR33, -R56.reuse ;  /* 0x000000210b3f7c23 */ /* 0x104fe20008010838 */
[----:B-1----:R-:W-:Y:S01]  /*3560*/  FSEL R84, R76, -INF , P1 ;  /* 0xff8000004c547808 */ /* 0x002fe20000800000 */
[--C-:B------:R-:W-:Y:S01]  /*3570*/  FFMA.FTZ R75, R8, UR33, -R56.reuse ;  /* 0x00000021084b7c23 */ /* 0x100fe20008010838 */
[----:B------:R-:W-:Y:S01]  /*3580*/  FMNMX.FTZ R21, R83, R70, !PT ;  /* 0x0000004653157209 */ /* 0x000fe20007810000 */
[--C-:B------:R-:W-:Y:S01]  /*3590*/  FFMA.FTZ R49, R20, UR33, -R56.reuse ;  /* 0x0000002114317c23 */ /* 0x100fe20008010838 */
[--C-:B------:R-:W-:Y:S01]  /*35a0*/  FFMA.FTZ R76, R3, UR33, -R56.reuse ;  /* 0x00000021034c7c23 */ /* 0x100fe20008010838 */
[----:B------:R-:W0:Y:S01]  /*35b0*/  MUFU.EX2 R25, R25 ;  /* 0x0000001900197308 */ /* 0x000e220000000800 */
[----:B------:R-:W-:Y:S01]  /*35c0*/  FMNMX.FTZ R69, R84, R21, !PT ;  /* 0x0000001554457209 */ /* 0x000fe20007810000 */
[--C-:B------:R-:W-:Y:S01]  /*35d0*/  FFMA.FTZ R21, R14, UR33, -R56.reuse ;  /* 0x000000210e157c23 */ /* 0x100fe20008010838 */
[--C-:B------:R-:W-:Y:S01]  /*35e0*/  FFMA.FTZ R70, R13, UR33, -R56.reuse ;  /* 0x000000210d467c23 */ /* 0x100fe20008010838 */
[--C-:B------:R-:W-:Y:S01]  /*35f0*/  FFMA.FTZ R20, R12, UR33, -R56.reuse ;  /* 0x000000210c147c23 */ /* 0x100fe20008010838 */
[----:B------:R-:W-:Y:S01]  /*3600*/  FFMA.FTZ R3, R9, UR33, -R56 ;  /* 0x0000002109037c23 */ /* 0x000fe20008010838 */
[----:B------:R-:W1:Y:S02]  /*3610*/  SHFL.BFLY PT, R74, R69, 0x2, 0x1f ;  /* 0x0c401f00454a7f89 */ /* 0x000e6400000e0000 */
[----:B------:R-:W-:Y:S08]  /*3620*/  MUFU.EX2 R26, R26 ;  /* 0x0000001a001a7308 */ /* 0x000ff00000000800 */
[----:B------:R-:W-:Y:S01]  /*3630*/  MUFU.EX2 R27, R27 ;  /* 0x0000001b001b7308 */ /* 0x000fe20000000800 */
[----:B0-----:R-:W-:-:S07]  /*3640*/  FADD.FTZ R9, R24, R25 ;  /* 0x0000001918097221 */ /* 0x001fce0000010000 */
[----:B------:R-:W-:Y:S01]  /*3650*/  MUFU.EX2 R2, R2 ;  /* 0x0000000200027308 */ /* 0x000fe20000000800 */
[----:B-1----:R-:W-:Y:S01]  /*3660*/  FMNMX.FTZ R11, R69, R74, !PT ;  /* 0x0000004a450b7209 */ /* 0x002fe20007810000 */
[----:B------:R-:W-:-:S06]  /*3670*/  FFMA.FTZ R74, R4, UR33, -R56 ;  /* 0x00000021044a7c23 */ /* 0x000fcc0008010838 */
[----:B------:R-:W-:Y:S01]  /*3680*/  MUFU.EX2 R29, R29 ;  /* 0x0000001d001d7308 */ /* 0x000fe20000000800 */
[----:B------:R-:W-:Y:S01]  /*3690*/  FFMA.FTZ R56, R7, UR33, -R56 ;  /* 0x0000002107387c23 */ /* 0x000fe20008010838 */
[----:B------:R-:W0:Y:S06]  /*36a0*/  SHFL.BFLY PT, R10, R11, 0x1, 0x1f ;  /* 0x0c201f000b0a7f89 */ /* 0x000e2c00000e0000 */
[----:B------:R-:W-:Y:S08]  /*36b0*/  MUFU.EX2 R32, R32 ;  /* 0x0000002000207308 */ /* 0x000ff00000000800 */
[----:B------:R-:W1:Y:S08]  /*36c0*/  MUFU.EX2 R35, R35 ;  /* 0x0000002300237308 */ /* 0x000e700000000800 */
[----:B------:R-:W-:Y:S01]  /*36d0*/  MUFU.EX2 R40, R40 ;  /* 0x0000002800287308 */ /* 0x000fe20000000800 */
[----:B0-----:R-:W-:-:S02]  /*36e0*/  FMNMX.FTZ R69, R11, R10, !PT ;  /* 0x0000000a0b457209 */ /* 0x001fc40007810000 */
[----:B------:R-:W-:Y:S02]  /*36f0*/  F2FP.F16.F32.PACK_AB R11, R31, R28 ;  /* 0x0000001c1f0b723e */ /* 0x000fe400000000ff */
[C---:B------:R-:W-:Y:S01]  /*3700*/  FSETP.NEU.FTZ.AND P1, PT, R69.reuse, -INF , PT ;  /* 0xff8000004500780b */ /* 0x040fe20003f3d000 */
[----:B------:R-:W-:Y:S02]  /*3710*/  FMUL.FTZ R4, R69, UR33 ;  /* 0x0000002145047c20 */ /* 0x000fe40008410000 */
[----:B------:R-:W-:Y:S01]  /*3720*/  MUFU.EX2 R38, R38 ;  /* 0x0000002600267308 */ /* 0x000fe20000000800 */
[----:B-1----:R-:W-:Y:S02]  /*3730*/  F2FP.F16.F32.PACK_AB R13, R35, R32 ;  /* 0x00000020230d723e */ /* 0x002fe400000000ff */
        /* <DEDUP_REMOVED lines=35> */
[----:B0-----:R-:W-:Y:S01]  /*3970*/  FADD.FTZ R7, R4, R61 ;  /* 0x0000003d04077221 */ /* 0x001fe20000010000 */
[----:B------:R-:W-:Y:S01]  /*3980*/  FFMA.FTZ R68, R68, UR33, -R5 ;  /* 0x0000002144447c23 */ /* 0x000fe20008010805 */
[----:B------:R-:W-:Y:S01]  /*3990*/  FADD.FTZ R50, R28, R9 ;  /* 0x000000091c327221 */ /* 0x000fe20000010000 */
[--C-:B------:R-:W-:Y:S01]  /*39a0*/  FFMA.FTZ R71, R71, UR33, -R5.reuse ;  /* 0x0000002147477c23 */ /* 0x100fe20008010805 */
[--C-:B------:R-:W-:Y:S01]  /*39b0*/  FFMA.FTZ R78, R78, UR33, -R5.reuse ;  /* 0x000000214e4e7c23 */ /* 0x100fe20008010805 */
[--C-:B------:R-:W-:Y:S01]  /*39c0*/  FFMA.FTZ R79, R79, UR33, -R5.reuse ;  /* 0x000000214f4f7c23 */ /* 0x100fe20008010805 */
[----:B------:R-:W-:Y:S01]  /*39d0*/  FFMA.FTZ R81, R81, UR33, -R5 ;  /* 0x0000002151517c23 */ /* 0x000fe20008010805 */
[----:B------:R-:W0:Y:S01]  /*39e0*/  MUFU.EX2 R8, R8 ;  /* 0x0000000800087308 */ /* 0x000e220000000800 */
[----:B-1----:R-:W-:Y:S01]  /*39f0*/  FADD.FTZ R42, R6, R7 ;  /* 0x00000007062a7221 */ /* 0x002fe20000010000 */
[--C-:B------:R-:W-:Y:S01]  /*3a00*/  FFMA.FTZ R82, R82, UR33, -R5.reuse ;  /* 0x0000002152527c23 */ /* 0x100fe20008010805 */
[--C-:B------:R-:W-:Y:S01]  /*3a10*/  FFMA.FTZ R83, R83, UR33, -R5.reuse ;  /* 0x0000002153537c23 */ /* 0x100fe20008010805 */
[----:B------:R-:W-:Y:S01]  /*3a20*/  FFMA.FTZ R84, R84, UR33, -R5 ;  /* 0x0000002154547c23 */ /* 0x000fe20008010805 */
[----:B------:R-:W-:-:S02]  /*3a30*/  F2FP.F16.F32.PACK_AB R5, R25, R24 ;  /* 0x000000181905723e */ /* 0x000fc400000000ff */
[----:B------:R-:W-:Y:S02]  /*3a40*/  CS2R R88, SRZ ;  /* 0x0000000000587805 */ /* 0x000fe4000001ff00 */
[----:B------:R-:W-:Y:S01]  /*3a50*/  F2FP.F16.F32.PACK_AB R4, R61, R4 ;  /* 0x000000043d04723e */ /* 0x000fe200000000ff */
        /* <DEDUP_REMOVED lines=19> */
[----:B------:R-:W-:Y:S01]  /*3b90*/  F2FP.F16.F32.PACK_AB R9, R29, R2 ;  /* 0x000000021d09723e */ /* 0x000fe200000000ff */
[----:B------:R-:W-:Y:S01]  /*3ba0*/  FADD.FTZ R25, R37, R42 ;  /* 0x0000002a25197221 */ /* 0x000fe20000010000 */
[----:B------:R1:W-:Y:S03]  /*3bb0*/  STSM.16.M88.4 [R16+0x21800], R4 ;  /* 0x0218000410007844 */ /* 0x0003e60000000200 */
[----:B------:R-:W-:Y:S01]  /*3bc0*/  FADD.FTZ R27, R40, R25 ;  /* 0x00000019281b7221 */ /* 0x000fe20000010000 */
[----:B------:R-:W3:Y:S01]  /*3bd0*/  MUFU.EX2 R53, R53 ;  /* 0x0000003500357308 */ /* 0x000ee20000000800 */
[C---:B--2---:R-:W-:Y:S01]  /*3be0*/  FADD.FTZ R15, R33.reuse, R24 ;  /* 0x00000018210f7221 */ /* 0x044fe20000010000 */
[----:B------:R2:W-:Y:S01]  /*3bf0*/  STSM.16.M88.4 [R19], R8 ;  /* 0x0000000813007844 */ /* 0x0005e20000000200 */
[----:B------:R-:W-:Y:S01]  /*3c00*/  FADD.FTZ R24, R38, R27 ;  /* 0x0000001b26187221 */ /* 0x000fe20000010000 */
[----:B------:R-:W-:-:S03]  /*3c10*/  F2FP.F16.F32.PACK_AB R12, R33, R12 ;  /* 0x0000000c210c723e */ /* 0x000fc600000000ff */
[----:B------:R-:W-:Y:S01]  /*3c20*/  FADD.FTZ R24, R47, R24 ;  /* 0x000000182f187221 */ /* 0x000fe20000010000 */
[----:B------:R-:W4:Y:S01]  /*3c30*/  MUFU.EX2 R30, R30 ;  /* 0x0000001e001e7308 */ /* 0x000f220000000800 */
[----:B0-----:R-:W-:Y:S01]  /*3c40*/  FADD.FTZ R2, R14, R15 ;  /* 0x0000000f0e027221 */ /* 0x001fe20000010000 */
[----:B------:R-:W-:-:S06]  /*3c50*/  F2FP.F16.F32.PACK_AB R15, R40, R37 ;  /* 0x00000025280f723e */ /* 0x000fcc00000000ff */
[----:B------:R-:W0:Y:S01]  /*3c60*/  MUFU.EX2 R51, R51 ;  /* 0x0000003300337308 */ /* 0x000e220000000800 */
[C---:B---3--:R-:W-:Y:S01]  /*3c70*/  FADD.FTZ R25, R53.reuse, R2 ;  /* 0x0000000235197221 */ /* 0x048fe20000010000 */
[----:B------:R-:W-:-:S05]  /*3c80*/  F2FP.F16.F32.PACK_AB R14, R53, R14 ;  /* 0x0000000e350e723e */ /* 0x000fca00000000ff */
[----:B------:R-:W-:Y:S01]  /*3c90*/  STSM.16.M88.4 [R18], R12 ;  /* 0x0000000c12007844 */ /* 0x000fe20000000200 */
[----:B------:R-:W3:Y:S01]  /*3ca0*/  MUFU.EX2 R34, R34 ;  /* 0x0000002200227308 */ /* 0x000ee20000000800 */
[----:B----4-:R-:W-:-:S07]  /*3cb0*/  FADD.FTZ R2, R30, R25 ;  /* 0x000000191e027221 */ /* 0x010fce0000010000 */
[----:B------:R-:W4:Y:S01]  /*3cc0*/  MUFU.EX2 R45, R45 ;  /* 0x0000002d002d7308 */ /* 0x000f220000000800 */
[----:B0-----:R-:W-:-:S07]  /*3cd0*/  FADD.FTZ R25, R51, R2 ;  /* 0x0000000233197221 */ /* 0x001fce0000010000 */
[----:B------:R-:W0:Y:S01]  /*3ce0*/  MUFU.EX2 R39, R39 ;  /* 0x0000002700277308 */ /* 0x000e220000000800 */
[----:B---3--:R-:W-:-:S07]  /*3cf0*/  FADD.FTZ R2, R34, R25 ;  /* 0x0000001922027221 */ /* 0x008fce0000010000 */
        /* <DEDUP_REMOVED lines=11> */
[----:B---3--:R-:W-:Y:S01]  /*3db0*/  FADD.FTZ R27, R41, R24 ;  /* 0x00000018291b7221 */ /* 0x008fe20000010000 */
[----:B------:R-:W-:Y:S02]  /*3dc0*/  F2FP.F16.F32.PACK_AB R24, R51, R30 ;  /* 0x0000001e3318723e */ /* 0x000fe400000000ff */
[----:B-1----:R-:W-:-:S04]  /*3dd0*/  F2FP.F16.F32.PACK_AB R4, R41, R36 ;  /* 0x000000242904723e */ /* 0x002fc800000000ff */
[----:B------:R-:W1:Y:S01]  /*3de0*/  MUFU.EX2 R49, R49 ;  /* 0x0000003100317308 */ /* 0x000e620000000800 */
[----:B----4-:R-:W-:Y:S01]  /*3df0*/  FADD.FTZ R2, R48, R25 ;  /* 0x0000001930027221 */ /* 0x010fe20000010000 */
        /* <DEDUP_REMOVED lines=8> */
[----:B------:R-:W3:Y:S01]  /*3e80*/  MUFU.EX2 R21, R21 ;  /* 0x0000001500157308 */ /* 0x000ee20000000800 */
[----:B0-----:R-:W-:Y:S01]  /*3e90*/  FADD.FTZ R2, R72, R27 ;  /* 0x0000001b48027221 */ /* 0x001fe20000010000 */
[----:B------:R-:W-:-:S05]  /*3ea0*/  F2FP.F16.F32.PACK_AB R27, R44, R45 ;  /* 0x0000002d2c1b723e */ /* 0x000fca00000000ff */
[----:B------:R-:W-:Y:S01]  /*3eb0*/  STSM.16.M88.4 [R17], R24 ;  /* 0x0000001811007844 */ /* 0x000fe20000000200 */
[----:B------:R-:W2:Y:S01]  /*3ec0*/  MUFU.EX2 R65, R65 ;  /* 0x0000004100417308 */ /* 0x000ea20000000800 */
[----:B-1----:R-:W-:Y:S01]  /*3ed0*/  FADD.FTZ R6, R60, R5 ;  /* 0x000000053c067221 */ /* 0x002fe20000010000 */
[----:B------:R-:W-:-:S06]  /*3ee0*/  F2FP.F16.F32.PACK_AB R5, R48, R43 ;  /* 0x0000002b3005723e */ /* 0x000fcc00000000ff */
[----:B------:R-:W0:Y:S01]  /*3ef0*/  MUFU.EX2 R70, R70 ;  /* 0x0000004600467308 */ /* 0x000e220000000800 */
[----:B---3--:R-:W-:-:S07]  /*3f00*/  FADD.FTZ R7, R21, R2 ;  /* 0x0000000215077221 */ /* 0x008fce0000010000 */
[----:B------:R-:W1:Y:S01]  /*3f10*/  MUFU.EX2 R62, R67 ;  /* 0x00000043003e7308 */ /* 0x000e620000000800 */
[----:B--2---:R-:W-:Y:S01]  /*3f20*/  FADD.FTZ R9, R65, R6 ;  /* 0x0000000641097221 */ /* 0x004fe20000010000 */
[----:B------:R-:W-:Y:S02]  /*3f30*/  F2FP.F16.F32.PACK_AB R6, R59, R0 ;  /* 0x000000003b06723e */ /* 0x000fe400000000ff */
[----:B------:R-:W-:-:S04]  /*3f40*/  F2FP.F16.F32.PACK_AB R60, R65, R60 ;  /* 0x0000003c413c723e */ /* 0x000fc800000000ff */
[----:B------:R-:W2:Y:S01]  /*3f50*/  MUFU.EX2 R20, R20 ;  /* 0x0000001400147308 */ /* 0x000ea20000000800 */
[C---:B0-----:R-:W-:Y:S01]  /*3f60*/  FADD.FTZ R7, R70.reuse, R7 ;  /* 0x0000000746077221 */ /* 0x041fe20000010000 */
[----:B------:R-:W-:-:S06]  /*3f70*/  F2FP.F16.F32.PACK_AB R61, R70, R21 ;  /* 0x00000015463d723e */ /* 0x000fcc00000000ff */
[----:B------:R-:W0:Y:S01]  /*3f80*/  MUFU.EX2 R29, R46 ;  /* 0x0000002e001d7308 */ /* 0x000e220000000800 */
[----:B-1----:R-:W-:-:S07]  /*3f90*/  FADD.FTZ R2, R62, R9 ;  /* 0x000000093e027221 */ /* 0x002fce0000010000 */
[----:B------:R-:W1:Y:S01]  /*3fa0*/  MUFU.EX2 R63, R63 ;  /* 0x0000003f003f7308 */ /* 0x000e620000000800 */
[----:B--2---:R-:W-:Y:S01]  /*3fb0*/  FADD.FTZ R0, R20, R7 ;  /* 0x0000000714007221 */ /* 0x004fe20000010000 */
[----:B------:R-:W-:-:S05]  /*3fc0*/  F2FP.F16.F32.PACK_AB R7, R72, R49 ;  /* 0x000000314807723e */ /* 0x000fca00000000ff */
[----:B------:R2:W-:Y:S01]  /*3fd0*/  STSM.16.M88.4 [R16+0x27800], R4 ;  /* 0x0278000410007844 */ /* 0x0005e20000000200 */
[----:B------:R-:W3:Y:S01]  /*3fe0*/  MUFU.EX2 R68, R68 ;  /* 0x0000004400447308 */ /* 0x000ee20000000800 */
[C---:B0-----:R-:W-:Y:S01]  /*3ff0*/  FADD.FTZ R9, R29.reuse, R2 ;  /* 0x000000021d097221 */ /* 0x041fe20000010000 */
[----:B------:R-:W-:-:S06]  /*4000*/  F2FP.F16.F32.PACK_AB R62, R29, R62 ;  /* 0x0000003e1d3e723e */ /* 0x000fcc00000000ff */
[----:B------:R-:W0:Y:S01]  /*4010*/  MUFU.EX2 R73, R73 ;  /* 0x0000004900497308 */ /* 0x000e220000000800 */
[C---:B-1----:R-:W-:Y:S01]  /*4020*/  FADD.FTZ R0, R63.reuse, R0 ;  /* 0x000000003f007221 */ /* 0x042fe20000010000 */
[----:B------:R-:W-:-:S05]  /*4030*/  F2FP.F16.F32.PACK_AB R63, R63, R20 ;  /* 0x000000143f3f723e */ /* 0x000fca00000000ff */
[----:B------:R1:W-:Y:S01]  /*4040*/  STSM.16.M88.4 [R22], R60 ;  /* 0x0000003c16007844 */ /* 0x0003e20000000200 */
[----:B------:R-:W4:Y:S01]  /*4050*/  MUFU.EX2 R76, R76 ;  /* 0x0000004c004c7308 */ /* 0x000f220000000800 */
[----:B---3--:R-:W-:-:S07]  /*4060*/  FADD.FTZ R2, R68, R9 ;  /* 0x0000000944027221 */ /* 0x008fce0000010000 */
[----:B------:R-:W3:Y:S01]  /*4070*/  MUFU.EX2 R71, R71 ;  /* 0x0000004700477308 */ /* 0x000ee20000000800 */
[----:B0-----:R-:W-:-:S07]  /*4080*/  FADD.FTZ R9, R73, R0 ;  /* 0x0000000049097221 */ /* 0x001fce0000010000 */
[----:B------:R-:W0:Y:S01]  /*4090*/  MUFU.EX2 R3, R3 ;  /* 0x0000000300037308 */ /* 0x000e220000000800 */
[C---:B----4-:R-:W-:Y:S01]  /*40a0*/  FADD.FTZ R0, R76.reuse, R9 ;  /* 0x000000094c007221 */ /* 0x050fe20000010000 */
[----:B--2---:R-:W-:-:S06]  /*40b0*/  F2FP.F16.F32.PACK_AB R5, R76, R73 ;  /* 0x000000494c05723e */ /* 0x004fcc00000000ff */
[----:B------:R-:W2:Y:S01]  /*40c0*/  MUFU.EX2 R78, R78 ;  /* 0x0000004e004e7308 */ /* 0x000ea20000000800 */
[C---:B---3--:R-:W-:Y:S01]  /*40d0*/  FADD.FTZ R11, R71.reuse, R2 ;  /* 0x00000002470b7221 */ /* 0x048fe20000010000 */
[----:B------:R-:W-:-:S06]  /*40e0*/  F2FP.F16.F32.PACK_AB R4, R71, R68 ;  /* 0x000000444704723e */ /* 0x000fcc00000000ff */
[----:B------:R-:W3:Y:S01]  /*40f0*/  MUFU.EX2 R74, R74 ;  /* 0x0000004a004a7308 */ /* 0x000ee20000000800 */
[----:B0-----:R-:W-:-:S07]  /*4100*/  FADD.FTZ R9, R3, R0 ;  /* 0x0000000003097221 */ /* 0x001fce0000010000 */
[----:B------:R-:W0:Y:S01]  /*4110*/  MUFU.EX2 R79, R79 ;  /* 0x0000004f004f7308 */ /* 0x000e220000000800 */
[----:B--2---:R-:W-:-:S07]  /*4120*/  FADD.FTZ R2, R78, R11 ;  /* 0x0000000b4e027221 */ /* 0x004fce0000010000 */
[----:B------:R-:W2:Y:S01]  /*4130*/  MUFU.EX2 R75, R75 ;  /* 0x0000004b004b7308 */ /* 0x000ea20000000800 */
[C---:B---3--:R-:W-:Y:S01]  /*4140*/  FADD.FTZ R0, R74.reuse, R9 ;  /* 0x000000094a007221 */ /* 0x048fe20000010000 */
[----:B------:R-:W-:-:S06]  /*4150*/  F2FP.F16.F32.PACK_AB R7, R74, R3 ;  /* 0x000000034a07723e */ /* 0x000fcc00000000ff */
[----:B------:R-:W3:Y:S01]  /*4160*/  MUFU.EX2 R81, R81 ;  /* 0x0000005100517308 */ /* 0x000ee20000000800 */
[C---:B0-----:R-:W-:Y:S01]  /*4170*/  FADD.FTZ R2, R79.reuse, R2 ;  /* 0x000000024f027221 */ /* 0x041fe20000010000 */
[----:B------:R-:W-:-:S05]  /*4180*/  F2FP.F16.F32.PACK_AB R6, R79, R78 ;  /* 0x0000004e4f06723e */ /* 0x000fca00000000ff */
[----:B------:R1:W-:Y:S01]  /*4190*/  STSM.16.M88.4 [R18+0x6000], R4 ;  /* 0x0060000412007844 */ /* 0x0003e20000000200 */
[----:B------:R-:W0:Y:S01]  /*41a0*/  MUFU.EX2 R80, R80 ;  /* 0x0000005000507308 */ /* 0x000e220000000800 */
[----:B--2---:R-:W-:-:S07]  /*41b0*/  FADD.FTZ R11, R75, R0 ;  /* 0x000000004b0b7221 */ /* 0x004fce0000010000 */
[----:B------:R-:W2:Y:S01]  /*41c0*/  MUFU.EX2 R82, R82 ;  /* 0x0000005200527308 */ /* 0x000ea20000000800 */
[----:B---3--:R-:W-:-:S07]  /*41d0*/  FADD.FTZ R9, R81, R2 ;  /* 0x0000000251097221 */ /* 0x008fce0000010000 */
[----:B------:R-:W-:Y:S01]  /*41e0*/  MUFU.EX2 R77, R77 ;  /* 0x0000004d004d7308 */ /* 0x000fe20000000800 */
[----:B0-----:R-:W-:-:S07]  /*41f0*/  FADD.FTZ R2, R80, R11 ;  /* 0x0000000b50027221 */ /* 0x001fce0000010000 */
[----:B------:R-:W0:Y:S01]  /*4200*/  MUFU.EX2 R56, R56 ;  /* 0x0000003800387308 */ /* 0x000e220000000800 */
[C---:B--2---:R-:W-:Y:S01]  /*4210*/  FADD.FTZ R0, R82.reuse, R9 ;  /* 0x0000000952007221 */ /* 0x044fe20000010000 */
[----:B------:R-:W-:Y:S02]  /*4220*/  F2FP.F16.F32.PACK_AB R8, R82, R81 ;  /* 0x000000515208723e */ /* 0x000fe400000000ff */
[----:B------:R-:W-:-:S04]  /*4230*/  F2FP.F16.F32.PACK_AB R9, R80, R75 ;  /* 0x0000004b5009723e */ /* 0x000fc800000000ff */
[----:B------:R-:W-:Y:S08]  /*4240*/  MUFU.EX2 R83, R83 ;  /* 0x0000005300537308 */ /* 0x000ff00000000800 */
[----:B------:R-:W2:Y:S01]  /*4250*/  MUFU.EX2 R84, R84 ;  /* 0x0000005400547308 */ /* 0x000ea20000000800 */
[----:B0-----:R-:W-:Y:S01]  /*4260*/  F2FP.F16.F32.PACK_AB R11, R56, R77 ;  /* 0x0000004d380b723e */ /* 0x001fe200000000ff */
[----:B------:R-:W-:Y:S01]  /*4270*/  FADD.FTZ R77, R77, R2 ;  /* 0x000000024d4d7221 */ /* 0x000fe20000010000 */
[----:B--2---:R-:W-:Y:S01]  /*4280*/  F2FP.F16.F32.PACK_AB R10, R84, R83 ;  /* 0x00000053540a723e */ /* 0x004fe200000000ff */
[----:B------:R-:W-:-:S02]  /*4290*/  FADD.FTZ R83, R83, R0 ;  /* 0x0000000053537221 */ /* 0x000fc40000010000 */
[----:B------:R-:W-:Y:S02]  /*42a0*/  FADD.FTZ R0, R56, R77 ;  /* 0x0000004d38007221 */ /* 0x000fe40000010000 */
[----:B------:R1:W-:Y:S01]  /*42b0*/  STSM.16.M88.4 [R17+0x6000], R8 ;  /* 0x0060000811007844 */ /* 0x0003e20000000200 */
[----:B------:R-:W-:Y:S01]  /*42c0*/  FADD.FTZ R2, R84, R83 ;  /* 0x0000005354027221 */ /* 0x000fe20000010000 */
[----:B------:R0:W-:Y:S06]  /*42d0*/  MEMBAR.ALL.CTA ;  /* 0x0000000000007992 */ /* 0x0001ec0000008000 */
[----:B0-----:R-:W0:Y:S02]  /*42e0*/  FENCE.VIEW.ASYNC.S ;  /* 0x00000000000073c6 */ /* 0x001e240000000000 */
[----:B0-----:R-:W-:Y:S01]  /*42f0*/  NOP ;  /* 0x0000000000007918 */ /* 0x001fe20000000000 */
[----:B------:R-:W-:Y:S05]  /*4300*/  @!P1 BRA `(.L_x_11882) ;  /* 0x0000003000b49947 */ /* 0x000fea0003800000 */
[----:B-1----:R-:W-:Y:S01]  /*4310*/  IMAD.MOV.U32 R4, RZ, RZ, R54 ;  /* 0x000000ffff047224 */ /* 0x002fe200078e0036 */
[----:B------:R-:W-:Y:S01]  /*4320*/  UMOV UR28, UR45 ;  /* 0x0000002d001c7c82 */ /* 0x000fe20008000000 */
[----:B------:R-:W-:Y:S01]  /*4330*/  IMAD.MOV.U32 R3, RZ, RZ, R69 ;  /* 0x000000ffff037224 */ /* 0x000fe200078e0045 */
[----:B------:R-:W-:Y:S01]  /*4340*/  UMOV UR53, UR44 ;  /* 0x0000002c00357c82 */ /* 0x000fe20008000000 */
[----:B------:R-:W-:Y:S01]  /*4350*/  IMAD.MOV.U32 R135, RZ, RZ, RZ ;  /* 0x000000ffff877224 */ /* 0x000fe200078e00ff */
[----:B------:R-:W-:Y:S01]  /*4360*/  ULDC UR34, c[0x0][0x288] ;  /* 0x0000a20000227ab9 */ /* 0x000fe20000000800 */
[----:B------:R-:W-:Y:S01]  /*4370*/  ULDC UR35, c[0x0][0x9d8] ;  /* 0x0002760000237ab9 */ /* 0x000fe20000000800 */
[----:B------:R-:W-:-:S05]  /*4380*/  ULDC UR33, c[0x0][0x988] ;  /* 0x0002620000217ab9 */ /* 0x000fca0000000800 */
.L_x_11893:
[----:B------:R-:W-:Y:S01]  /*4390*/  ISETP.NE.AND P2, PT, RZ, UR37, PT ;  /* 0x00000025ff007c0c */ /* 0x000fe2000bf45270 */
[----:B------:R-:W-:-:S04]  /*43a0*/  UISETP.NE.AND UP0, UPT, UR53, 0x1, UPT ;  /* 0x000000013500788c */ /* 0x000fc8000bf05270 */
[----:B------:R-:W-:-:S04]  /*43b0*/  USEL UR45, URZ, 0x1, UP0 ;  /* 0x000000013f2d7887 */ /* 0x000fc80008000000 */
[----:B------:R-:W-:-:S04]  /*43c0*/  ULOP3.LUT UR45, UR28, UR45, URZ, 0x3c, !UPT ;  /* 0x0000002d1c2d7292 */ /* 0x000fc8000f8e3c3f */
[----:B------:R-:W-:Y:S08]  /*43d0*/  @P2 BRA `(.L_x_11883) ;  /* 0x0000000000382947 */ /* 0x000ff00003800000 */
[----:B------:R-:W-:Y:S05]  /*43e0*/  @!P0 BRA `(.L_x_11884) ;  /* 0x0000000000048947 */ /* 0x000fea0003800000 */
[----:B------:R-:W-:Y:S01]  /*43f0*/  BPT.TRAP 0x1 ;  /* 0x000000040000795c */ /* 0x000fe20000300000 */
.L_x_11884:
        /* <DEDUP_REMOVED lines=9> */
.L_x_11885:
[----:B-1----:R-:W-:Y:S05]  /*4490*/  @P1 BRA `(.L_x_11883) ;  /* 0x0000000000081947 */ /* 0x002fea0003800000 */
[----:B------:R-:W1:Y:S02]  /*44a0*/  SYNCS.PHASECHK.TRANS64.TRYWAIT P1, [UR6+0x2d830], R5 ;  /* 0x02d83005ff0075a7 */ /* 0x000e640008020146 */
[----:B-1----:R-:W-:Y:S05]  /*44b0*/  @!P1 BRA `(.L_x_11886) ;  /* 0x000000bc00c09947 */ /* 0x002fea0003800000 */
.L_x_11883:
        /* <DEDUP_REMOVED lines=40> */
.L_x_11888:
[----:B------:R-:W-:Y:S01]  /*4740*/  ULEA UR6, UR53, UR40, 0x3 ;  /* 0x0000002835067291 */ /* 0x000fe2000f8e183f */
[----:B------:R-:W-:-:S04]  /*4750*/  MOV R5, UR28 ;  /* 0x0000001c00057c02 */ /* 0x000fc80008000f00 */
[----:B------:R-:W-:-:S04]  /*4760*/  SHF.L.U32 R5, R5, 0x1f, RZ ;  /* 0x0000001f05057819 */ /* 0x000fc800000006ff */
[----:B------:R0:W1:Y:S01]  /*4770*/  SYNCS.PHASECHK.TRANS64.TRYWAIT P1, [UR6+0x2d850], R5 ;  /* 0x02d85005ff0075a7 */ /* 0x0000620008020146 */
[----:B------:R-:W-:Y:S05]  /*4780*/  @!P0 BRA `(.L_x_11889) ;  /* 0x0000000000048947 */ /* 0x000fea0003800000 */
[----:B------:R-:W-:Y:S01]  /*4790*/  BPT.TRAP 0x1 ;  /* 0x000000040000795c */ /* 0x000fe20000300000 */
.L_x_11889:
[----:B-1----:R-:W-:Y:S05]  /*47a0*/  @P1 BRA `(.L_x_11887) ;  /* 0x0000000000081947 */ /* 0x002fea0003800000 */
[----:B------:R-:W1:Y:S02]  /*47b0*/  SYNCS.PHASECHK.TRANS64.TRYWAIT P1, [UR6+0x2d850], R5 ;  /* 0x02d85005ff0075a7 */ /* 0x000e640008020146 */
[----:B-1----:R-:W-:Y:S05]  /*47c0*/  @!P1 BRA `(.L_x_11890) ;  /* 0x000000bc00149947 */ /* 0x002fea0003800000 */
.L_x_11887:
        /* <DEDUP_REMOVED lines=70> */
.L_x_11891:
[----:B------:R-:W-:Y:S01]  /*4c30*/  UISETP.NE.AND UP0, UPT, UR49, URZ, UPT ;  /* 0x0000003f3100728c */ /* 0x000fe2000bf05270 */
[----:B------:R-:W-:Y:S02]  /*4c40*/  VIADD R141, R136, UR39 ;  /* 0x00000027888d7c36 */ /* 0x000fe40008000000 */
[----:B0-----:R-:W-:Y:S01]  /*4c50*/  FMUL.FTZ R5, R26, UR35 ;  /* 0x000000231a057c20 */ /* 0x001fe20008410000 */
[----:B------:R-:W-:Y:S01]  /*4c60*/  FMUL.FTZ R20, R47, UR35 ;  /* 0x000000232f147c20 */ /* 0x000fe20008410000 */
[----:B------:R-:W-:Y:S01]  /*4c70*/  FMUL.FTZ R8, R31, UR35 ;  /* 0x000000231f087c20 */ /* 0x000fe20008410000 */
[----:B------:R-:W0:Y:S01]  /*4c80*/  LDC R47, c[0x0][0x2f0] ;  /* 0x0000bc00ff2f7b82 */ /* 0x000e220000000800 */
[----:B------:R-:W-:Y:S01]  /*4c90*/  PLOP3.LUT P1, PT, PT, PT, UP0, 0x80, 0x0 ;  /* 0x000000000000781c */ /* 0x000fe20003f2f008 */
[----:B------:R-:W-:Y:S01]  /*4ca0*/  FMUL.FTZ R31, R33, UR35 ;  /* 0x00000023211f7c20 */ /* 0x000fe20008410000 */
[----:B------:R-:W-:Y:S01]  /*4cb0*/  PLOP3.LUT P2, PT, PT, PT, UP0, 0x80, 0x0 ;  /* 0x000000000000781c */ /* 0x000fe20003f4f008 */
[----:B------:R-:W-:Y:S01]  /*4cc0*/  FMUL.FTZ R33, R37, UR35 ;  /* 0x0000002325217c20 */ /* 0x000fe20008410000 */
[----:B------:R-:W-:Y:S01]  /*4cd0*/  FMUL.FTZ R37, R45, UR35 ;  /* 0x000000232d257c20 */ /* 0x000fe20008410000 */
[----:B------:R-:W-:Y:S01]  /*4ce0*/  @UP0 ULDC UR6, c[0x0][0x44c] ;  /* 0x0001130000060ab9 */ /* 0x000fe20000000800 */
[----:B------:R-:W-:Y:S01]  /*4cf0*/  FMUL.FTZ R144, R24, UR35 ;  /* 0x0000002318907c20 */ /* 0x000fe20008410000 */
[----:B------:R-:W-:-:S02]  /*4d00*/  IMAD.MOV.U32 R140, RZ, RZ, -0x2 ;  /* 0xfffffffeff8c7424 */ /* 0x000fc400078e00ff */
[----:B------:R-:W-:Y:S01]  /*4d10*/  FMUL.FTZ R143, R25, UR35 ;  /* 0x00000023198f7c20 */ /* 0x000fe20008410000 */
[----:B------:R-:W-:Y:S01]  /*4d20*/  FMUL.FTZ R142, R28, UR35 ;  /* 0x000000231c8e7c20 */ /* 0x000fe20008410000 */
[----:B------:R-:W-:Y:S01]  /*4d30*/  FMUL.FTZ R29, R29, UR35 ;  /* 0x000000231d1d7c20 */ /* 0x000fe20008410000 */
[----:B------:R-:W-:Y:S01]  /*4d40*/  FMUL.FTZ R14, R43, UR35 ;  /* 0x000000232b0e7c20 */ /* 0x000fe20008410000 */
[----:B------:R-:W1:Y:S01]  /*4d50*/  MUFU.TANH R144, R144 ;  /* 0x0000009000907308 */ /* 0x000e620000002400 */
[----:B------:R-:W-:Y:S01]  /*4d60*/  @P1 IMAD.HI.U32 R26, R141, UR6, RZ ;  /* 0x000000068d1a1c27 */ /* 0x000fe2000f8e00ff */
[----:B------:R-:W-:-:S03]  /*4d70*/  @UP0 ULDC UR6, c[0x0][0x450] ;  /* 0x0001140000060ab9 */ /* 0x000fc60000000800 */
[----:B------:R-:W-:Y:S01]  /*4d80*/  FMUL.FTZ R43, R57, UR35 ;  /* 0x00000023392b7c20 */ /* 0x000fe20008410000 */
[----:B------:R-:W-:Y:S01]  /*4d90*/  FMUL.FTZ R7, R30, UR35 ;  /* 0x000000231e077c20 */ /* 0x000fe20008410000 */
[----:B------:R-:W-:Y:S01]  /*4da0*/  FMUL.FTZ R30, R32, UR35 ;  /* 0x00000023201e7c20 */ /* 0x000fe20008410000 */
[----:B------:R-:W-:Y:S01]  /*4db0*/  @P2 SHF.R.U32.HI R141, RZ, UR6, R26 ;  /* 0x00000006ff8d2c19 */ /* 0x000fe2000801161a */
[----:B------:R-:W-:Y:S01]  /*4dc0*/  UMOV UR6, 0xffffff80 ;  /* 0xffffff8000067882 */ /* 0x000fe20000000000 */
[----:B------:R-:W2:Y:S01]  /*4dd0*/  MUFU.TANH R143, R143 ;  /* 0x0000008f008f7308 */ /* 0x000ea20000002400 */
[----:B------:R-:W-:Y:S01]  /*4de0*/  UIMAD UR6, UR54, UR6, 0x1 ;  /* 0x00000001360674a4 */ /* 0x000fe2000f8e0206 */
[----:B------:R-:W-:Y:S01]  /*4df0*/  FMUL.FTZ R32, R36, UR35 ;  /* 0x0000002324207c20 */ /* 0x000fe20008410000 */
[----:B------:R-:W3:Y:S01]  /*4e00*/  SHFL.IDX PT, R45, R141, RZ, 0x1c1f ;  /* 0x001c1fff8d2d7589 */ /* 0x000ee200000e0000 */
[----:B------:R-:W-:Y:S01]  /*4e10*/  FMUL.FTZ R15, R46, UR35 ;  /* 0x000000232e0f7c20 */ /* 0x000fe20008410000 */
[----:B------:R-:W-:Y:S01]  /*4e20*/  FMUL.FTZ R9, R34, UR35 ;  /* 0x0000002322097c20 */ /* 0x000fe20008410000 */
[----:B------:R-:W-:Y:S01]  /*4e30*/  FMUL.FTZ R34, R40, UR35 ;  /* 0x0000002328227c20 */ /* 0x000fe20008410000 */
[----:B------:R-:W-:Y:S01]  /*4e40*/  IMAD R140, R23, R140, UR6 ;  /* 0x00000006178c7e24 */ /* 0x000fe2000f8e028c */
[----:B------:R-:W4:Y:S01]  /*4e50*/  MUFU.TANH R142, R142 ;  /* 0x0000008e008e7308 */ /* 0x000f220000002400 */
[----:B------:R-:W-:Y:S01]  /*4e60*/  FMUL.FTZ R11, R38, UR35 ;  /* 0x00000023260b7c20 */ /* 0x000fe20008410000 */
[----:B------:R-:W-:Y:S01]  /*4e70*/  FMUL.FTZ R38, R48, UR35 ;  /* 0x0000002330267c20 */ /* 0x000fe20008410000 */
[----:B0-----:R-:W-:-:S02]  /*4e80*/  IMAD R140, R47, UR48, R140 ;  /* 0x000000302f8c7c24 */ /* 0x001fc4000f8e028c */
        /* <DEDUP_REMOVED lines=15> */
[----:B---3--:R-:W-:Y:S01]  /*4f80*/  IADD3 R57, R45, -UR34, R140 ;  /* 0x800000222d397c10 */ /* 0x008fe2000fffe08c */
[----:B------:R-:W-:Y:S01]  /*4f90*/  FMUL.FTZ R45, R60, UR35 ;  /* 0x000000233c2d7c20 */ /* 0x000fe20008410000 */
[----:B------:R-:W-:Y:S01]  /*4fa0*/  FMUL.FTZ R26, R55, UR35 ;  /* 0x00000023371a7c20 */ /* 0x000fe20008410000 */
[----:B------:R-:W-:Y:S01]  /*4fb0*/  FMUL.FTZ R6, R27, UR35 ;  /* 0x000000231b067c20 */ /* 0x000fe20008410000 */
[C---:B------:R-:W-:Y:S01]  /*4fc0*/  ISETP.GT.AND P1, PT, R57.reuse, RZ, PT ;  /* 0x000000ff3900720c */ /* 0x040fe20003f24270 */
[----:B------:R-:W3:Y:S01]  /*4fd0*/  MUFU.TANH R31, R31 ;  /* 0x0000001f001f7308 */ /* 0x000ee20000002400 */
[----:B------:R-:W-:Y:S01]  /*4fe0*/  ISETP.GT.AND P2, PT, R57, 0x1, PT ;  /* 0x000000013900780c */ /* 0x000fe20003f44270 */
[----:B------:R-:W-:Y:S01]  /*4ff0*/  FMUL.FTZ R27, R58, UR35 ;  /* 0x000000233a1b7c20 */ /* 0x000fe20008410000 */
[----:B-1----:R-:W-:Y:S01]  /*5000*/  FSEL R144, R144, -INF , P1 ;  /* 0xff80000090907808 */ /* 0x002fe20000800000 */
[----:B------:R-:W-:Y:S01]  /*5010*/  FMUL.FTZ R56, R81, UR35 ;  /* 0x0000002351387c20 */ /* 0x000fe20008410000 */
[----:B------:R-:W-:Y:S01]  /*5020*/  ISETP.GT.AND P1, PT, R57, 0x8, PT ;  /* 0x000000083900780c */ /* 0x000fe20003f24270 */
[----:B------:R-:W-:Y:S01]  /*5030*/  FMUL.FTZ R84, R84, UR35 ;  /* 0x0000002354547c20 */ /* 0x000fe20008410000 */
[----:B--2---:R-:W-:Y:S01]  /*5040*/  FSEL R143, R143, -INF , P2 ;  /* 0xff8000008f8f7808 */ /* 0x004fe20001000000 */
[----:B------:R-:W1:Y:S01]  /*5050*/  MUFU.TANH R32, R32 ;  /* 0x0000002000207308 */ /* 0x000e620000002400 */
[----:B------:R-:W-:Y:S01]  /*5060*/  FMNMX.FTZ R46, R144, R3, !PT ;  /* 0x00000003902e7209 */ /* 0x000fe20007810000 */
[----:B------:R-:W-:Y:S01]  /*5070*/  FMUL.FTZ R85, R85, UR35 ;  /* 0x0000002355557c20 */ /* 0x000fe20008410000 */
[----:B------:R-:W-:Y:S01]  /*5080*/  ISETP.GT.AND P2, PT, R57, 0x9, PT ;  /* 0x000000093900780c */ /* 0x000fe20003f44270 */
[----:B------:R-:W-:Y:S01]  /*5090*/  FMUL.FTZ R28, R59, UR35 ;  /* 0x000000233b1c7c20 */ /* 0x000fe20008410000 */
[----:B----4-:R-:W-:Y:S01]  /*50a0*/  FSEL R142, R142, -INF , P1 ;  /* 0xff8000008e8e7808 */ /* 0x010fe20000800000 */
[----:B------:R-:W2:Y:S01]  /*50b0*/  SHFL.IDX PT, R141, R141, 0x1, 0x1c1f ;  /* 0x003c1f008d8d7f89 */ /* 0x000ea200000e0000 */
[----:B------:R-:W-:Y:S01]  /*50c0*/  FMNMX.FTZ R47, R143, R46, !PT ;  /* 0x0000002e8f2f7209 */ /* 0x000fe20007810000 */
[----:B------:R-:W4:Y:S01]  /*50d0*/  MUFU.TANH R33, R33 ;  /* 0x0000002100217308 */ /* 0x000f220000002400 */
[----:B------:R-:W-:Y:S01]  /*50e0*/  ISETP.GT.AND P1, PT, R57, 0x10, PT ;  /* 0x000000103900780c */ /* 0x000fe20003f24270 */
[----:B------:R-:W-:Y:S01]  /*50f0*/  FMUL.FTZ R46, R64, UR35 ;  /* 0x00000023402e7c20 */ /* 0x000fe20008410000 */
[----:B0-----:R-:W-:Y:S01]  /*5100*/  FSEL R29, R29, -INF , P2 ;  /* 0xff8000001d1d7808 */ /* 0x001fe20001000000 */
[----:B------:R-:W-:Y:S01]  /*5110*/  FMUL.FTZ R64, R74, UR35 ;  /* 0x000000234a407c20 */ /* 0x000fe20008410000 */
[----:B------:R-:W-:Y:S01]  /*5120*/  FMNMX.FTZ R48, R142, R47, !PT ;  /* 0x0000002f8e307209 */ /* 0x000fe20007810000 */
[----:B------:R-:W-:Y:S01]  /*5130*/  FMUL.FTZ R74, R87, UR35 ;  /* 0x00000023574a7c20 */ /* 0x000fe20008410000 */
[----:B------:R-:W-:Y:S01]  /*5140*/  ISETP.GT.AND P2, PT, R57, 0x11, PT ;  /* 0x000000113900780c */ /* 0x000fe20003f44270 */
[----:B------:R-:W0:Y:S01]  /*5150*/  MUFU.TANH R34, R34 ;  /* 0x0000002200227308 */ /* 0x000e220000002400 */
[----:B-----5:R-:W-:Y:S01]  /*5160*/  FSEL R30, R30, -INF , P1 ;  /* 0xff8000001e1e7808 */ /* 0x020fe20000800000 */
[----:B------:R-:W-:Y:S01]  /*5170*/  ULEA UR6, UR44, UR40, 0x3 ;  /* 0x000000282c067291 */ /* 0x000fe2000f8e183f */
[----:B------:R-:W-:-:S02]  /*5180*/  FMNMX.FTZ R47, R29, R48, !PT ;  /* 0x000000301d2f7209 */ /* 0x000fc40007810000 */
[----:B------:R-:W-:Y:S01]  /*5190*/  ISETP.GT.AND P1, PT, R57, 0x18, PT ;  /* 0x000000183900780c */ /* 0x000fe20003f24270 */
[----:B------:R-:W-:Y:S01]  /*51a0*/  UIADD3 UR6, UR6, 0x2d840, URZ ;  /* 0x0002d84006067890 */ /* 0x000fe2000fffe03f */
[----:B---3--:R-:W-:Y:S01]  /*51b0*/  FSEL R31, R31, -INF , P2 ;  /* 0xff8000001f1f7808 */ /* 0x008fe20001000000 */
[----:B------:R-:W3:Y:S01]  /*51c0*/  MUFU.TANH R35, R35 ;  /* 0x0000002300237308 */ /* 0x000ee20000002400 */
[----:B------:R-:W-:Y:S01]  /*51d0*/  FMNMX.FTZ R48, R30, R47, !PT ;  /* 0x0000002f1e307209 */ /* 0x000fe20007810000 */
[----:B------:R-:W-:Y:S01]  /*51e0*/  FMUL.FTZ R47, R65, UR35 ;  /* 0x00000023412f7c20 */ /* 0x000fe20008410000 */
[----:B------:R-:W-:Y:S01]  /*51f0*/  ISETP.GT.AND P2, PT, R57, 0x19, PT ;  /* 0x000000193900780c */ /* 0x000fe20003f44270 */
[----:B------:R-:W-:Y:S01]  /*5200*/  UPRMT UR6, UR41, 0x654, UR6 ;  /* 0x0000065429067896 */ /* 0x000fe20008000006 */
[----:B-1----:R-:W-:Y:S02]  /*5210*/  FSEL R32, R32, -INF , P1 ;  /* 0xff80000020207808 */ /* 0x002fe40000800000 */
[----:B------:R-:W-:Y:S01]  /*5220*/  FMNMX.FTZ R49, R31, R48, !PT ;  /* 0x000000301f317209 */ /* 0x000fe20007810000 */
[----:B------:R-:W1:Y:S01]  /*5230*/  MUFU.TANH R36, R36 ;  /* 0x0000002400247308 */ /* 0x000e620000002400 */
[----:B------:R-:W-:Y:S01]  /*5240*/  ISETP.GT.AND P1, PT, R57, 0x20, PT ;  /* 0x000000203900780c */ /* 0x000fe20003f24270 */
[----:B------:R-:W-:Y:S01]  /*5250*/  FMUL.FTZ R48, R68, UR35 ;  /* 0x0000002344307c20 */ /* 0x000fe20008410000 */
[----:B----4-:R-:W-:Y:S01]  /*5260*/  FSEL R33, R33, -INF , P2 ;  /* 0xff80000021217808 */ /* 0x010fe20001000000 */
[----:B------:R-:W-:Y:S01]  /*5270*/  FMUL.FTZ R68, R82, UR35 ;  /* 0x0000002352447c20 */ /* 0x000fe20008410000 */
[----:B------:R-:W-:Y:S01]  /*5280*/  FMNMX.FTZ R50, R32, R49, !PT ;  /* 0x0000003120327209 */ /* 0x000fe20007810000 */
[----:B------:R-:W-:Y:S01]  /*5290*/  SYNCS.ARRIVE.TRANS64.RED.A1T0 RZ, [UR6], RZ ;  /* 0x000000ffffff79a7 */ /* 0x000fe20008100406 */
[----:B------:R-:W-:Y:S01]  /*52a0*/  ISETP.GT.AND P2, PT, R57, 0x21, PT ;  /* 0x000000213900780c */ /* 0x000fe20003f44270 */
[----:B------:R-:W4:Y:S01]  /*52b0*/  MUFU.TANH R37, R37 ;  /* 0x0000002500257308 */ /* 0x000f220000002400 */
[----:B0-----:R-:W-:-:S02]  /*52c0*/  FSEL R34, R34, -INF , P1 ;  /* 0xff80000022227808 */ /* 0x001fc40000800000 */
[----:B------:R-:W-:Y:S02]  /*52d0*/  FMNMX.FTZ R49, R33, R50, !PT ;  /* 0x0000003221317209 */ /* 0x000fe40007810000 */
[----:B------:R-:W-:Y:S02]  /*52e0*/  ISETP.GT.AND P1, PT, R57, 0x28, PT ;  /* 0x000000283900780c */ /* 0x000fe40003f24270 */
[----:B---3--:R-:W-:Y:S01]  /*52f0*/  FSEL R35, R35, -INF , P2 ;  /* 0xff80000023237808 */ /* 0x008fe20001000000 */
[----:B------:R-:W0:Y:S01]  /*5300*/  MUFU.TANH R38, R38 ;  /* 0x0000002600267308 */ /* 0x000e220000002400 */
[----:B------:R-:W-:Y:S01]  /*5310*/  FMNMX.FTZ R50, R34, R49, !PT ;  /* 0x0000003122327209 */ /* 0x000fe20007810000 */
[----:B------:R-:W-:Y:S01]  /*5320*/  FMUL.FTZ R49, R69, UR35 ;  /* 0x0000002345317c20 */ /* 0x000fe20008410000 */
[----:B------:R-:W-:Y:S02]  /*5330*/  ISETP.GT.AND P2, PT, R57, 0x29, PT ;  /* 0x000000293900780c */ /* 0x000fe40003f44270 */
[----:B-1----:R-:W-:-:S02]  /*5340*/  FSEL R36, R36, -INF , P1 ;  /* 0xff80000024247808 */ /* 0x002fc40000800000 */
[----:B------:R-:W-:Y:S01]  /*5350*/  FMNMX.FTZ R51, R35, R50, !PT ;  /* 0x0000003223337209 */ /* 0x000fe20007810000 */
[----:B------:R-:W1:Y:S01]  /*5360*/  MUFU.TANH R39, R39 ;  /* 0x0000002700277308 */ /* 0x000e620000002400 */
[----:B------:R-:W-:Y:S02]  /*5370*/  ISETP.GT.AND P1, PT, R57, 0x30, PT ;  /* 0x000000303900780c */ /* 0x000fe40003f24270 */
[----:B----4-:R-:W-:Y:S02]  /*5380*/  FSEL R37, R37, -INF , P2 ;  /* 0xff80000025257808 */ /* 0x010fe40001000000 */
[----:B------:R-:W-:Y:S01]  /*5390*/  FMNMX.FTZ R50, R36, R51, !PT ;  /* 0x0000003324327209 */ /* 0x000fe20007810000 */
[----:B------:R-:W-:Y:S01]  /*53a0*/  FMUL.FTZ R51, R72, UR35 ;  /* 0x0000002348337c20 */ /* 0x000fe20008410000 */
[----:B------:R-:W-:Y:S01]  /*53b0*/  ISETP.GT.AND P2, PT, R57, 0x31, PT ;  /* 0x000000313900780c */ /* 0x000fe20003f44270 */
[----:B------:R-:W3:Y:S01]  /*53c0*/  MUFU.TANH R40, R40 ;  /* 0x0000002800287308 */ /* 0x000ee20000002400 */
[----:B0-----:R-:W-:-:S02]  /*53d0*/  FSEL R38, R38, -INF , P1 ;  /* 0xff80000026267808 */ /* 0x001fc40000800000 */
[----:B------:R-:W-:Y:S01]  /*53e0*/  FMNMX.FTZ R53, R37, R50, !PT ;  /* 0x0000003225357209 */ /* 0x000fe20007810000 */
[----:B------:R-:W-:Y:S01]  /*53f0*/  FMUL.FTZ R50, R73, UR35 ;  /* 0x0000002349327c20 */ /* 0x000fe20008410000 */
[----:B------:R-:W-:Y:S02]  /*5400*/  ISETP.GT.AND P1, PT, R57, 0x38, PT ;  /* 0x000000383900780c */ /* 0x000fe40003f24270 */
[----:B------:R-:W-:Y:S01]  /*5410*/  FMNMX.FTZ R52, R38, R53, !PT ;  /* 0x0000003526347209 */ /* 0x000fe20007810000 */
[----:B------:R-:W0:Y:S01]  /*5420*/  MUFU.TANH R41, R41 ;  /* 0x0000002900297308 */ /* 0x000e220000002400 */
[----:B-1----:R-:W-:Y:S02]  /*5430*/  FSEL R39, R39, -INF , P2 ;  /* 0xff80000027277808 */ /* 0x002fe40001000000 */
[----:B------:R-:W-:Y:S02]  /*5440*/  ISETP.GT.AND P2, PT, R57, 0x39, PT ;  /* 0x000000393900780c */ /* 0x000fe40003f44270 */
[----:B------:R-:W-:Y:S01]  /*5450*/  FMNMX.FTZ R53, R39, R52, !PT ;  /* 0x0000003427357209 */ /* 0x000fe20007810000 */
[----:B------:R-:W-:Y:S01]  /*5460*/  FMUL.FTZ R52, R76, UR35 ;  /* 0x000000234c347c20 */ /* 0x000fe20008410000 */
[----:B--2---:R-:W-:Y:S01]  /*5470*/  IADD3 R76, R141, -UR34, R140 ;  /* 0x800000228d4c7c10 */ /* 0x004fe2000fffe08c */
[----:B------:R-:W1:Y:S01]  /*5480*/  MUFU.TANH R42, R42 ;  /* 0x0000002a002a7308 */ /* 0x000e620000002400 */
[----:B---3--:R-:W-:-:S02]  /*5490*/  FSEL R40, R40, -INF , P1 ;  /* 0xff80000028287808 */ /* 0x008fc40000800000 */
[----:B------:R-:W-:Y:S02]  /*54a0*/  ISETP.GT.AND P1, PT, R57, 0x40, PT ;  /* 0x000000403900780c */ /* 0x000fe40003f24270 */
[----:B------:R-:W-:Y:S02]  /*54b0*/  FMNMX.FTZ R54, R40, R53, !PT ;  /* 0x0000003528367209 */ /* 0x000fe40007810000 */
[----:B------:R-:W-:Y:S01]  /*54c0*/  ISETP.GT.AND P3, PT, R76, 0x1, PT ;  /* 0x000000014c00780c */ /* 0x000fe20003f64270 */
[----:B------:R-:W2:Y:S01]  /*54d0*/  MUFU.TANH R43, R43 ;  /* 0x0000002b002b7308 */ /* 0x000ea20000002400 */
[----:B0-----:R-:W-:Y:S02]  /*54e0*/  FSEL R41, R41, -INF , P2 ;  /* 0xff80000029297808 */ /* 0x001fe40001000000 */
[----:B------:R-:W-:Y:S02]  /*54f0*/  ISETP.GT.AND P2, PT, R57, 0x41, PT ;  /* 0x000000413900780c */ /* 0x000fe40003f44270 */
[----:B------:R-:W-:-:S03]  /*5500*/  FMNMX.FTZ R53, R41, R54, !PT ;  /* 0x0000003629357209 */ /* 0x000fc60007810000 */
[----:B------:R-:W0:Y:S01]  /*5510*/  MUFU.TANH R45, R45 ;  /* 0x0000002d002d7308 */ /* 0x000e220000002400 */
[----:B-1----:R-:W-:Y:S02]  /*5520*/  FSEL R42, R42, -INF , P1 ;  /* 0xff8000002a2a7808 */ /* 0x002fe40000800000 */
[----:B------:R-:W-:Y:S02]  /*5530*/  ISETP.GT.AND P1, PT, R57, 0x48, PT ;  /* 0x000000483900780c */ /* 0x000fe40003f24270 */
[----:B------:R-:W-:Y:S01]  /*5540*/  FMNMX.FTZ R54, R42, R53, !PT ;  /* 0x000000352a367209 */ /* 0x000fe20007810000 */
[----:B------:R-:W-:Y:S02]  /*5550*/  FMUL.FTZ R53, R77, UR35 ;  /* 0x000000234d357c20 */ /* 0x000fe40008410000 */
[----:B------:R-:W1:Y:S01]  /*5560*/  MUFU.TANH R44, R44 ;  /* 0x0000002c002c7308 */ /* 0x000e620000002400 */
[----:B--2---:R-:W-:Y:S02]  /*5570*/  FSEL R43, R43, -INF , P2 ;  /* 0xff8000002b2b7808 */ /* 0x004fe40001000000 */
[----:B------:R-:W-:-:S02]  /*5580*/  ISETP.GT.AND P2, PT, R57, 0x49, PT ;  /* 0x000000493900780c */ /* 0x000fc40003f44270 */
[----:B------:R-:W-:-:S03]  /*5590*/  FMNMX.FTZ R54, R43, R54, !PT ;  /* 0x000000362b367209 */ /* 0x000fc60007810000 */
[----:B------:R-:W2:Y:S01]  /*55a0*/  MUFU.TANH R46, R46 ;  /* 0x0000002e002e7308 */ /* 0x000ea20000002400 */
[----:B0-----:R-:W-:Y:S02]  /*55b0*/  FSEL R45, R45, -INF , P1 ;  /* 0xff8000002d2d7808 */ /* 0x001fe40000800000 */
[----:B------:R-:W-:Y:S02]  /*55c0*/  ISETP.GT.AND P1, PT, R57, 0x50, PT ;  /* 0x000000503900780c */ /* 0x000fe40003f24270 */
[----:B------:R-:W-:Y:S01]  /*55d0*/  FMNMX.FTZ R55, R45, R54, !PT ;  /* 0x000000362d377209 */ /* 0x000fe20007810000 */
[----:B------:R-:W-:Y:S02]  /*55e0*/  FMUL.FTZ R54, R80, UR35 ;  /* 0x0000002350367c20 */ /* 0x000fe40008410000 */
[----:B------:R-:W0:Y:S01]  /*55f0*/  MUFU.TANH R47, R47 ;  /* 0x0000002f002f7308 */ /* 0x000e220000002400 */
[----:B-1----:R-:W-:Y:S02]  /*5600*/  FSEL R44, R44, -INF , P2 ;  /* 0xff8000002c2c7808 */ /* 0x002fe40001000000 */
[----:B------:R-:W-:-:S02]  /*5610*/  ISETP.GT.AND P2, PT, R57, 0x51, PT ;  /* 0x000000513900780c */ /* 0x000fc40003f44270 */
        /* <DEDUP_REMOVED lines=28> */
[----:B------:R-:W-:Y:S01]  /*57e0*/  FMNMX.FTZ R58, R52, R55, !PT ;  /* 0x00000037343a7209 */ /* 0x000fe20007810000 */
[----:B------:R-:W-:Y:S02]  /*57f0*/  FMUL.FTZ R55, R62, UR35 ;  /* 0x000000233e377c20 */ /* 0x000fe40008410000 */
[----:B------:R-:W2:Y:S01]  /*5800*/  MUFU.TANH R56, R56 ;  /* 0x0000003800387308 */ /* 0x000ea20000002400 */
[----:B0-----:R-:W-:Y:S02]  /*5810*/  FSEL R53, R53, -INF , P2 ;  /* 0xff80000035357808 */ /* 0x001fe40001000000 */
[----:B------:R-:W-:-:S02]  /*5820*/  ISETP.GT.AND P2, PT, R57, 0x71, PT ;  /* 0x000000713900780c */ /* 0x000fc40003f44270 */
[----:B------:R-:W-:Y:S01]  /*5830*/  FMNMX.FTZ R59, R53, R58, !PT ;  /* 0x0000003a353b7209 */ /* 0x000fe20007810000 */
[----:B------:R-:W-:Y:S01]  /*5840*/  FMUL.FTZ R58, R63, UR35 ;  /* 0x000000233f3a7c20 */ /* 0x000fe20008410000 */
[----:B------:R-:W-:Y:S01]  /*5850*/  FMUL.FTZ R63, R71, UR35 ;  /* 0x00000023473f7c20 */ /* 0x000fe20008410000 */
        /* <DEDUP_REMOVED lines=12> */
[----:B------:R-:W-:Y:S01]  /*5920*/  FMNMX.FTZ R62, R59, R60, !PT ;  /* 0x0000003c3b3e7209 */ /* 0x000fe20007810000 */
[----:B------:R-:W-:Y:S02]  /*5930*/  FMUL.FTZ R60, R66, UR35 ;  /* 0x00000023423c7c20 */ /* 0x000fe40008410000 */
        /* <DEDUP_REMOVED lines=9> */
[----:B------:R-:W-:-:S05]  /*59d0*/  ISETP.GT.AND P2, PT, R76, 0x8, PT ;  /* 0x000000084c00780c */ /* 0x000fca0003f44270 */
[----:B------:R-:W-:Y:S01]  /*59e0*/  MUFU.TANH R8, R8 ;  /* 0x0000000800087308 */ /* 0x000fe20000002400 */
[----:B0-----:R-:W-:Y:S02]  /*59f0*/  FSEL R77, R6, -INF , P3 ;  /* 0xff800000064d7808 */ /* 0x001fe40001800000 */
[----:B------:R-:W-:-:S05]  /*5a00*/  ISETP.GT.AND P3, PT, R76, 0x9, PT ;  /* 0x000000094c00780c */ /* 0x000fca0003f64270 */
[----:B------:R-:W0:Y:S01]  /*5a10*/  MUFU.TANH R9, R9 ;  /* 0x0000000900097308 */ /* 0x000e220000002400 */
[----:B-1----:R-:W-:Y:S02]  /*5a20*/  FSEL R7, R7, -INF , P2 ;  /* 0xff80000007077808 */ /* 0x002fe40001000000 */
[----:B------:R-:W-:-:S05]  /*5a30*/  ISETP.GT.AND P2, PT, R76, 0x10, PT ;  /* 0x000000104c00780c */ /* 0x000fca0003f44270 */
[----:B------:R-:W-:Y:S01]  /*5a40*/  MUFU.TANH R10, R10 ;  /* 0x0000000a000a7308 */ /* 0x000fe20000002400 */
[----:B--2---:R-:W-:Y:S01]  /*5a50*/  FMNMX.FTZ R71, R66, R65, !PT ;  /* 0x0000004142477209 */ /* 0x004fe20007810000 */
[----:B------:R-:W-:Y:S01]  /*5a60*/  FMUL.FTZ R65, R75, UR35 ;  /* 0x000000234b417c20 */ /* 0x000fe20008410000 */
[----:B------:R-:W-:Y:S01]  /*5a70*/  FMUL.FTZ R66, R78, UR35 ;  /* 0x000000234e427c20 */ /* 0x000fe20008410000 */
[----:B------:R-:W-:Y:S02]  /*5a80*/  FMNMX.FTZ R78, R5, R4, !PT ;  /* 0x00000004054e7209 */ /* 0x000fe40007810000 */
[----:B------:R-:W1:Y:S02]  /*5a90*/  SHFL.BFLY PT, R72, R71, 0x1, 0x1f ;  /* 0x0c201f0047487f89 */ /* 0x000e6400000e0000 */
[----:B------:R-:W2:Y:S01]  /*5aa0*/  MUFU.TANH R11, R11 ;  /* 0x0000000b000b7308 */ /* 0x000ea20000002400 */
[----:B------:R-:W-:Y:S02]  /*5ab0*/  FMNMX.FTZ R78, R77, R78, !PT ;  /* 0x0000004e4d4e7209 */ /* 0x000fe40007810000 */
[----:B0-----:R-:W-:-:S02]  /*5ac0*/  FSEL R9, R9, -INF , P2 ;  /* 0xff80000009097808 */ /* 0x001fc40001000000 */
[----:B------:R-:W-:Y:S02]  /*5ad0*/  FMNMX.FTZ R78, R7, R78, !PT ;  /* 0x0000004e074e7209 */ /* 0x000fe40007810000 */
[----:B------:R-:W-:Y:S01]  /*5ae0*/  ISETP.GT.AND P2, PT, R76, 0x18, PT ;  /* 0x000000184c00780c */ /* 0x000fe20003f44270 */
[----:B------:R-:W-:Y:S08]  /*5af0*/  MUFU.TANH R12, R12 ;  /* 0x0000000c000c7308 */ /* 0x000ff00000002400 */
[----:B------:R-:W0:Y:S01]  /*5b00*/  MUFU.TANH R13, R13 ;  /* 0x0000000d000d7308 */ /* 0x000e220000002400 */
[----:B--2---:R-:W-:-:S02]  /*5b10*/  FSEL R11, R11, -INF , P2 ;  /* 0xff8000000b0b7808 */ /* 0x004fc40001000000 */
[----:B------:R-:W-:Y:S02]  /*5b20*/  ISETP.GT.AND P2, PT, R76, 0x20, PT ;  /* 0x000000204c00780c */ /* 0x000fe40003f44270 */
[----:B-1----:R-:W-:-:S03]  /*5b30*/  FMNMX.FTZ R69, R71, R72, !PT ;  /* 0x0000004847457209 */ /* 0x002fc60007810000 */
[----:B------:R-:W-:Y:S01]  /*5b40*/  MUFU.TANH R14, R14 ;  /* 0x0000000e000e7308 */ /* 0x000fe20000002400 */
[----:B------:R-:W-:Y:S01]  /*5b50*/  FMUL.FTZ R71, R86, UR35 ;  /* 0x0000002356477c20 */ /* 0x000fe20008410000 */
[C---:B------:R-:W-:Y:S01]  /*5b60*/  FSETP.NEU.FTZ.AND P1, PT, R69.reuse, -INF , PT ;  /* 0xff8000004500780b */ /* 0x040fe20003f3d000 */
[----:B------:R-:W-:-:S03]  /*5b70*/  FMUL.FTZ R75, R69, UR33 ;  /* 0x00000021454b7c20 */ /* 0x000fc60008410000 */
[----:B------:R-:W-:Y:S02]  /*5b80*/  FSEL R84, R69, RZ, P1 ;  /* 0x000000ff45547208 */ /* 0x000fe40000800000 */
[----:B------:R-:W1:Y:S01]  /*5b90*/  MUFU.TANH R15, R15 ;  /* 0x0000000f000f7308 */ /* 0x000e620000002400 */
[----:B------:R-:W-:Y:S02]  /*5ba0*/  FSEL R75, R75, RZ, P1 ;  /* 0x000000ff4b4b7208 */ /* 0x000fe40000800000 */
[----:B0-----:R-:W-:Y:S01]  /*5bb0*/  FSEL R13, R13, -INF , P2 ;  /* 0xff8000000d0d7808 */ /* 0x001fe20001000000 */
[----:B------:R-:W-:Y:S01]  /*5bc0*/  FADD.FTZ R84, -R84, R3 ;  /* 0x0000000354547221 */ /* 0x000fe20000010100 */
[----:B------:R-:W-:Y:S01]  /*5bd0*/  ISETP.GT.AND P2, PT, R76, 0x28, PT ;  /* 0x000000284c00780c */ /* 0x000fe20003f44270 */
[--C-:B------:R-:W-:Y:S01]  /*5be0*/  FFMA.FTZ R80, R29, UR33, -R75.reuse ;  /* 0x000000211d507c23 */ /* 0x100fe2000801084b */
[----:B------:R-:W-:Y:S01]  /*5bf0*/  FSEL R29, R8, -INF , P3 ;  /* 0xff800000081d7808 */ /* 0x000fe20001800000 */
[--C-:B------:R-:W-:Y:S01]  /*5c00*/  FFMA.FTZ R81, R30, UR33, -R75.reuse ;  /* 0x000000211e517c23 */ /* 0x100fe2000801084b */
[----:B------:R-:W-:Y:S01]  /*5c10*/  ISETP.GT.AND P3, PT, R76, 0x11, PT ;  /* 0x000000114c00780c */ /* 0x000fe20003f64270 */
[----:B------:R0:W-:Y:S01]  /*5c20*/  MUFU.EX2 R8, R80 ;  /* 0x0000005000087308 */ /* 0x0001e20000000800 */
[----:B------:R-:W-:Y:S01]  /*5c30*/  FMNMX.FTZ R78, R29, R78, !PT ;  /* 0x0000004e1d4e7209 */ /* 0x000fe20007810000 */
[--C-:B------:R-:W-:Y:S01]  /*5c40*/  FFMA.FTZ R72, R144, UR33, -R75.reuse ;  /* 0x0000002190487c23 */ /* 0x100fe2000801084b */
[----:B------:R-:W-:Y:S01]  /*5c50*/  FSEL R30, R10, -INF , P3 ;  /* 0xff8000000a1e7808 */ /* 0x000fe20001800000 */
[--C-:B------:R-:W-:Y:S01]  /*5c60*/  FFMA.FTZ R73, R143, UR33, -R75.reuse ;  /* 0x000000218f497c23 */ /* 0x100fe2000801084b */
[----:B------:R-:W-:Y:S01]  /*5c70*/  FMNMX.FTZ R79, R9, R78, !PT ;  /* 0x0000004e094f7209 */ /* 0x000fe20007810000 */
[--C-:B------:R-:W-:Y:S01]  /*5c80*/  FFMA.FTZ R142, R142, UR33, -R75.reuse ;  /* 0x000000218e8e7c23 */ /* 0x100fe2000801084b */
[----:B------:R-:W-:Y:S01]  /*5c90*/  ISETP.GT.AND P3, PT, R76, 0x19, PT ;  /* 0x000000194c00780c */ /* 0x000fe20003f64270 */
[----:B------:R-:W-:Y:S01]  /*5ca0*/  MUFU.TANH R20, R20 ;  /* 0x0000001400147308 */ /* 0x000fe20000002400 */
[----:B------:R-:W-:Y:S01]  /*5cb0*/  FMNMX.FTZ R78, R30, R79, !PT ;  /* 0x0000004f1e4e7209 */ /* 0x000fe20007810000 */
[--C-:B0-----:R-:W-:Y:S01]  /*5cc0*/  FFMA.FTZ R80, R31, UR33, -R75.reuse ;  /* 0x000000211f507c23 */ /* 0x101fe2000801084b */
[----:B------:R-:W-:Y:S01]  /*5cd0*/  FSEL R31, R12, -INF , P3 ;  /* 0xff8000000c1f7808 */ /* 0x000fe20001800000 */
[--C-:B------:R-:W-:Y:S01]  /*5ce0*/  FFMA.FTZ R37, R37, UR33, -R75.reuse ;  /* 0x0000002125257c23 */ /* 0x100fe2000801084b */
[----:B------:R-:W-:Y:S01]  /*5cf0*/  FMNMX.FTZ R78, R11, R78, !PT ;  /* 0x0000004e0b4e7209 */ /* 0x000fe20007810000 */
[--C-:B------:R-:W-:Y:S01]  /*5d00*/  FFMA.FTZ R38, R38, UR33, -R75.reuse ;  /* 0x0000002126267c23 */ /* 0x100fe2000801084b */
[----:B------:R-:W-:Y:S01]  /*5d10*/  ISETP.GT.AND P3, PT, R76, 0x21, PT ;  /* 0x000000214c00780c */ /* 0x000fe20003f64270 */
[----:B------:R-:W0:Y:S01]  /*5d20*/  MUFU.TANH R21, R21 ;  /* 0x0000001500157308 */ /* 0x000e220000002400 */
[----:B------:R-:W-:Y:S01]  /*5d30*/  FMNMX.FTZ R78, R31, R78, !PT ;  /* 0x0000004e1f4e7209 */ /* 0x000fe20007810000 */
[--C-:B------:R-:W-:Y:S01]  /*5d40*/  FFMA.FTZ R39, R39, UR33, -R75.reuse ;  /* 0x0000002127277c23 */ /* 0x100fe2000801084b */
[----:B-1----:R-:W-:Y:S01]  /*5d50*/  FSEL R15, R15, -INF , P2 ;  /* 0xff8000000f0f7808 */ /* 0x002fe20001000000 */
[--C-:B------:R-:W-:Y:S01]  /*5d60*/  FFMA.FTZ R40, R40, UR33, -R75.reuse ;  /* 0x0000002128287c23 */ /* 0x100fe2000801084b */
[----:B------:R-:W-:Y:S01]  /*5d70*/  FMNMX.FTZ R79, R13, R78, !PT ;  /* 0x0000004e0d4f7209 */ /* 0x000fe20007810000 */
[--C-:B------:R-:W-:Y:S01]  /*5d80*/  FFMA.FTZ R41, R41, UR33, -R75.reuse ;  /* 0x0000002129297c23 */ /* 0x100fe2000801084b */
[----:B------:R-:W-:Y:S01]  /*5d90*/  ISETP.GT.AND P2, PT, R76, 0x30, PT ;  /* 0x000000304c00780c */ /* 0x000fe20003f44270 */
        /* <DEDUP_REMOVED lines=8> */
[----:B------:R-:W-:Y:S01]  /*5e20*/  MUFU.TANH R24, R24 ;  /* 0x0000001800187308 */ /* 0x000fe20000002400 */
[--C-:B-1----:R-:W-:Y:S01]  /*5e30*/  FFMA.FTZ R81, R32, UR33, -R75.reuse ;  /* 0x0000002120517c23 */ /* 0x102fe2000801084b */
[----:B------:R-:W-:Y:S01]  /*5e40*/  FSEL R32, R14, -INF , P3 ;  /* 0xff8000000e207808 */ /* 0x000fe20001800000 */
[--C-:B------:R-:W-:Y:S01]  /*5e50*/  FFMA.FTZ R49, R49, UR33, -R75.reuse ;  /* 0x0000002131317c23 */ /* 0x100fe2000801084b */
[----:B------:R-:W-:Y:S01]  /*5e60*/  ISETP.GT.AND P3, PT, R76, 0x29, PT ;  /* 0x000000294c00780c */ /* 0x000fe20003f64270 */
[--C-:B------:R-:W-:Y:S01]  /*5e70*/  FFMA.FTZ R51, R51, UR33, -R75.reuse ;  /* 0x0000002133337c23 */ /* 0x100fe2000801084b */
[----:B------:R-:W-:Y:S01]  /*5e80*/  FMNMX.FTZ R78, R32, R79, !PT ;  /* 0x0000004f204e7209 */ /* 0x000fe20007810000 */
[--C-:B------:R-:W-:Y:S01]  /*5e90*/  FFMA.FTZ R50, R50, UR33, -R75.reuse ;  /* 0x0000002132327c23 */ /* 0x100fe2000801084b */
[----:B------:R-:W1:Y:S01]  /*5ea0*/  MUFU.TANH R25, R25 ;  /* 0x0000001900197308 */ /* 0x000e620000002400 */
[----:B0-----:R-:W-:Y:S01]  /*5eb0*/  FSEL R21, R21, -INF , P2 ;  /* 0xff80000015157808 */ /* 0x001fe20001000000 */
[--C-:B------:R-:W-:Y:S01]  /*5ec0*/  FFMA.FTZ R52, R52, UR33, -R75.reuse ;  /* 0x0000002134347c23 */ /* 0x100fe2000801084b */
[----:B------:R-:W-:Y:S01]  /*5ed0*/  FMNMX.FTZ R78, R15, R78, !PT ;  /* 0x0000004e0f4e7209 */ /* 0x000fe20007810000 */
[--C-:B------:R-:W-:Y:S01]  /*5ee0*/  FFMA.FTZ R53, R53, UR33, -R75.reuse ;  /* 0x0000002135357c23 */ /* 0x100fe2000801084b */
[----:B------:R-:W-:Y:S01]  /*5ef0*/  ISETP.GT.AND P2, PT, R76, 0x38, PT ;  /* 0x000000384c00780c */ /* 0x000fe20003f44270 */
[--C-:B------:R-:W-:Y:S01]  /*5f00*/  FFMA.FTZ R56, R56, UR33, -R75.reuse ;  /* 0x0000002138387c23 */ /* 0x100fe2000801084b */
[--C-:B------:R-:W-:Y:S01]  /*5f10*/  FFMA.FTZ R59, R59, UR33, -R75.reuse ;  /* 0x000000213b3b7c23 */ /* 0x100fe2000801084b */
[----:B------:R0:W-:Y:S01]  /*5f20*/  MUFU.EX2 R12, R80 ;  /* 0x00000050000c7308 */ /* 0x0001e20000000800 */
[----:B------:R-:W-:-:S07]  /*5f30*/  FFMA.FTZ R57, R57, UR33, -R75 ;  /* 0x0000002139397c23 */ /* 0x000fce000801084b */
[----:B------:R-:W-:Y:S01]  /*5f40*/  MUFU.TANH R26, R26 ;  /* 0x0000001a001a7308 */ /* 0x000fe20000002400 */
[----:B0-----:R-:W-:Y:S01]  /*5f50*/  FFMA.FTZ R80, R33, UR33, -R75 ;  /* 0x0000002121507c23 */ /* 0x001fe2000801084b */
[----:B------:R-:W-:Y:S02]  /*5f60*/  FSEL R33, R20, -INF , P3 ;  /* 0xff80000014217808 */ /* 0x000fe40001800000 */
[----:B------:R-:W-:Y:S02]  /*5f70*/  ISETP.GT.AND P3, PT, R76, 0x31, PT ;  /* 0x000000314c00780c */ /* 0x000fe40003f64270 */
[----:B------:R-:W-:Y:S02]  /*5f80*/  FMNMX.FTZ R78, R33, R78, !PT ;  /* 0x0000004e214e7209 */ /* 0x000fe40007810000 */
[----:B------:R-:W0:Y:S01]  /*5f90*/  MUFU.TANH R27, R27 ;  /* 0x0000001b001b7308 */ /* 0x000e220000002400 */
[----:B-1----:R-:W-:Y:S02]  /*5fa0*/  FSEL R25, R25, -INF , P2 ;  /* 0xff80000019197808 */ /* 0x002fe40001000000 */
[----:B------:R-:W-:-:S02]  /*5fb0*/  FMNMX.FTZ R79, R21, R78, !PT ;  /* 0x0000004e154f7209 */ /* 0x000fc40007810000 */
[----:B------:R-:W-:-:S03]  /*5fc0*/  ISETP.GT.AND P2, PT, R76, 0x40, PT ;  /* 0x000000404c00780c */ /* 0x000fc60003f44270 */
[----:B------:R1:W-:Y:S08]  /*5fd0*/  MUFU.EX2 R14, R81 ;  /* 0x00000051000e7308 */ /* 0x0003f00000000800 */
[----:B------:R-:W-:Y:S01]  /*5fe0*/  MUFU.TANH R28, R28 ;  /* 0x0000001c001c7308 */ /* 0x000fe20000002400 */
[----:B-1----:R-:W-:Y:S01]  /*5ff0*/  FFMA.FTZ R81, R34, UR33, -R75 ;  /* 0x0000002122517c23 */ /* 0x002fe2000801084b */
[----:B------:R-:W-:-:S02]  /*6000*/  FSEL R34, R24, -INF , P3 ;  /* 0xff80000018227808 */ /* 0x000fc40001800000 */
[----:B------:R-:W-:Y:S02]  /*6010*/  ISETP.GT.AND P3, PT, R76, 0x39, PT ;  /* 0x000000394c00780c */ /* 0x000fe40003f64270 */
[----:B------:R-:W-:Y:S02]  /*6020*/  FMNMX.FTZ R78, R34, R79, !PT ;  /* 0x0000004f224e7209 */ /* 0x000fe40007810000 */
[----:B------:R-:W1:Y:S01]  /*6030*/  MUFU.TANH R55, R55 ;  /* 0x0000003700377308 */ /* 0x000e620000002400 */
[----:B0-----:R-:W-:Y:S02]  /*6040*/  FSEL R27, R27, -INF , P2 ;  /* 0xff8000001b1b7808 */ /* 0x001fe40001000000 */
[----:B------:R-:W-:Y:S02]  /*6050*/  FMNMX.FTZ R78, R25, R78, !PT ;  /* 0x0000004e194e7209 */ /* 0x000fe40007810000 */
[----:B------:R-:W-:-:S03]  /*6060*/  ISETP.GT.AND P2, PT, R76, 0x48, PT ;  /* 0x000000484c00780c */ /* 0x000fc60003f44270 */
[----:B------:R0:W-:Y:S08]  /*6070*/  MUFU.EX2 R20, R80 ;  /* 0x0000005000147308 */ /* 0x0001f00000000800 */
[----:B------:R-:W2:Y:S01]  /*6080*/  MUFU.TANH R58, R58 ;  /* 0x0000003a003a7308 */ /* 0x000ea20000002400 */
[----:B0-----:R-:W-:Y:S01]  /*6090*/  FFMA.FTZ R80, R35, UR33, -R75 ;  /* 0x0000002123507c23 */ /* 0x001fe2000801084b */
[----:B------:R-:W-:-:S02]  /*60a0*/  FSEL R35, R26, -INF , P3 ;  /* 0xff8000001a237808 */ /* 0x000fc40001800000 */
[C---:B------:R-:W-:Y:S02]  /*60b0*/  ISETP.GT.AND P3, PT, R76.reuse, 0x41, PT ;  /* 0x000000414c00780c */ /* 0x040fe40003f64270 */
[----:B------:R-:W-:Y:S02]  /*60c0*/  FMNMX.FTZ R78, R35, R78, !PT ;  /* 0x0000004e234e7209 */ /* 0x000fe40007810000 */
[----:B------:R-:W0:Y:S01]  /*60d0*/  MUFU.TANH R60, R60 ;  /* 0x0000003c003c7308 */ /* 0x000e220000002400 */
[----:B-1----:R-:W-:Y:S02]  /*60e0*/  FSEL R55, R55, -INF , P2 ;  /* 0xff80000037377808 */ /* 0x002fe40001000000 */
[----:B------:R-:W-:Y:S02]  /*60f0*/  FMNMX.FTZ R79, R27, R78, !PT ;  /* 0x0000004e1b4f7209 */ /* 0x000fe40007810000 */
[----:B------:R-:W-:-:S03]  /*6100*/  ISETP.GT.AND P2, PT, R76, 0x50, PT ;  /* 0x000000504c00780c */ /* 0x000fc60003f44270 */
[----:B------:R1:W-:Y:S08]  /*6110*/  MUFU.EX2 R24, R81 ;  /* 0x0000005100187308 */ /* 0x0003f00000000800 */
[----:B------:R-:W3:Y:S01]  /*6120*/  MUFU.TANH R61, R61 ;  /* 0x0000003d003d7308 */ /* 0x000ee20000002400 */
[----:B-1----:R-:W-:Y:S01]  /*6130*/  FFMA.FTZ R81, R36, UR33, -R75 ;  /* 0x0000002124517c23 */ /* 0x002fe2000801084b */
[----:B------:R-:W-:-:S02]  /*6140*/  FSEL R36, R28, -INF , P3 ;  /* 0xff8000001c247808 */ /* 0x000fc40001800000 */
[----:B------:R-:W-:Y:S02]  /*6150*/  ISETP.GT.AND P3, PT, R76, 0x49, PT ;  /* 0x000000494c00780c */ /* 0x000fe40003f64270 */
[----:B------:R-:W-:Y:S02]  /*6160*/  FMNMX.FTZ R78, R36, R79, !PT ;  /* 0x0000004f244e7209 */ /* 0x000fe40007810000 */
[----:B------:R-:W1:Y:S01]  /*6170*/  MUFU.TANH R62, R62 ;  /* 0x0000003e003e7308 */ /* 0x000e620000002400 */
[----:B--2---:R-:W-:Y:S02]  /*6180*/  FSEL R58, R58, -INF , P3 ;  /* 0xff8000003a3a7808 */ /* 0x004fe40001800000 */
[----:B------:R-:W-:Y:S02]  /*6190*/  FMNMX.FTZ R79, R55, R78, !PT ;  /* 0x0000004e374f7209 */ /* 0x000fe40007810000 */
[----:B------:R-:W-:Y:S02]  /*61a0*/  ISETP.GT.AND P3, PT, R76, 0x51, PT ;  /* 0x000000514c00780c */ /* 0x000fe40003f64270 */
[----:B0-----:R-:W-:Y:S01]  /*61b0*/  FSEL R60, R60, -INF , P2 ;  /* 0xff8000003c3c7808 */ /* 0x001fe20001000000 */
[----:B------:R-:W0:Y:S01]  /*61c0*/  MUFU.TANH R63, R63 ;  /* 0x0000003f003f7308 */ /* 0x000e220000002400 */
[----:B------:R-:W-:-:S02]  /*61d0*/  FMNMX.FTZ R79, R58, R79, !PT ;  /* 0x0000004f3a4f7209 */ /* 0x000fc40007810000 */
[----:B------:R-:W-:Y:S02]  /*61e0*/  ISETP.GT.AND P2, PT, R76, 0x58, PT ;  /* 0x000000584c00780c */ /* 0x000fe40003f44270 */
[----:B---3--:R-:W-:Y:S02]  /*61f0*/  FSEL R61, R61, -INF , P3 ;  /* 0xff8000003d3d7808 */ /* 0x008fe40001800000 */
[----:B------:R-:W-:Y:S01]  /*6200*/  FMNMX.FTZ R78, R60, R79, !PT ;  /* 0x0000004f3c4e7209 */ /* 0x000fe20007810000 */
[----:B------:R-:W2:Y:S01]  /*6210*/  MUFU.TANH R64, R64 ;  /* 0x0000004000407308 */ /* 0x000ea20000002400 */
[----:B------:R-:W-:Y:S02]  /*6220*/  ISETP.GT.AND P3, PT, R76, 0x59, PT ;  /* 0x000000594c00780c */ /* 0x000fe40003f64270 */
[----:B-1----:R-:W-:Y:S02]  /*6230*/  FSEL R62, R62, -INF , P2 ;  /* 0xff8000003e3e7808 */ /* 0x002fe40001000000 */
[----:B------:R-:W-:-:S02]  /*6240*/  FMNMX.FTZ R79, R61, R78, !PT ;  /* 0x0000004e3d4f7209 */ /* 0x000fc40007810000 */
[----:B------:R-:W-:Y:S01]  /*6250*/  ISETP.GT.AND P2, PT, R76, 0x60, PT ;  /* 0x000000604c00780c */ /* 0x000fe20003f44270 */
[----:B------:R-:W1:Y:S01]  /*6260*/  MUFU.TANH R65, R65 ;  /* 0x0000004100417308 */ /* 0x000e620000002400 */
[----:B0-----:R-:W-:Y:S02]  /*6270*/  FSEL R63, R63, -INF , P3 ;  /* 0xff8000003f3f7808 */ /* 0x001fe40001800000 */
[----:B------:R-:W-:Y:S02]  /*6280*/  FMNMX.FTZ R78, R62, R79, !PT ;  /* 0x0000004f3e4e7209 */ /* 0x000fe40007810000 */
[----:B------:R-:W-:Y:S02]  /*6290*/  ISETP.GT.AND P3, PT, R76, 0x61, PT ;  /* 0x000000614c00780c */ /* 0x000fe40003f64270 */
[----:B------:R-:W-:Y:S01]  /*62a0*/  FMNMX.FTZ R79, R63, R78, !PT ;  /* 0x0000004e3f4f7209 */ /* 0x000fe20007810000 */
[----:B------:R-:W0:Y:S01]  /*62b0*/  MUFU.TANH R66, R66 ;  /* 0x0000004200427308 */ /* 0x000e220000002400 */
[----:B--2---:R-:W-:-:S02]  /*62c0*/  FSEL R64, R64, -INF , P2 ;  /* 0xff80000040407808 */ /* 0x004fc40001000000 */
[----:B------:R-:W-:-:S05]  /*62d0*/  ISETP.GT.AND P2, PT, R76, 0x68, PT ;  /* 0x000000684c00780c */ /* 0x000fca0003f44270 */
[----:B------:R-:W2:Y:S01]  /*62e0*/  MUFU.TANH R67, R67 ;  /* 0x0000004300437308 */ /* 0x000ea20000002400 */
[----:B-1----:R-:W-:Y:S02]  /*62f0*/  FSEL R65, R65, -INF , P3 ;  /* 0xff80000041417808 */ /* 0x002fe40001800000 */
[----:B------:R-:W-:-:S05]  /*6300*/  ISETP.GT.AND P3, PT, R76, 0x69, PT ;  /* 0x000000694c00780c */ /* 0x000fca0003f64270 */
[----:B------:R-:W1:Y:S01]  /*6310*/  MUFU.TANH R68, R68 ;  /* 0x0000004400447308 */ /* 0x000e620000002400 */
[----:B0-----:R-:W-:Y:S02]  /*6320*/  FSEL R78, R66, -INF , P2 ;  /* 0xff800000424e7808 */ /* 0x001fe40001000000 */
[----:B------:R-:W-:-:S05]  /*6330*/  ISETP.GT.AND P2, PT, R76, 0x70, PT ;  /* 0x000000704c00780c */ /* 0x000fca0003f44270 */
[----:B------:R-:W0:Y:S01]  /*6340*/  MUFU.TANH R70, R70 ;  /* 0x0000004600467308 */ /* 0x000e220000002400 */
[----:B--2---:R-:W-:Y:S02]  /*6350*/  FSEL R67, R67, -INF , P3 ;  /* 0xff80000043437808 */ /* 0x004fe40001800000 */
[----:B------:R-:W-:-:S05]  /*6360*/  ISETP.GT.AND P3, PT, R76, 0x71, PT ;  /* 0x000000714c00780c */ /* 0x000fca0003f64270 */
[----:B------:R2:W-:Y:S01]  /*6370*/  MUFU.EX2 R26, R80 ;  /* 0x00000050001a7308 */ /* 0x0005e20000000800 */
[----:B-1----:R-:W-:Y:S02]  /*6380*/  FSEL R68, R68, -INF , P2 ;  /* 0xff80000044447808 */ /* 0x002fe40001000000 */
[----:B------:R-:W-:-:S05]  /*6390*/  ISETP.GT.AND P2, PT, R76, 0x78, PT ;  /* 0x000000784c00780c */ /* 0x000fca0003f44270 */
[----:B------:R-:W1:Y:S01]  /*63a0*/  MUFU.TANH R71, R71 ;  /* 0x0000004700477308 */ /* 0x000e620000002400 */
[----:B--2---:R-:W-:Y:S02]  /*63b0*/  FMNMX.FTZ R80, R64, R79, !PT ;  /* 0x0000004f40507209 */ /* 0x004fe40007810000 */
[----:B0-----:R-:W-:Y:S02]  /*63c0*/  FSEL R70, R70, -INF , P3 ;  /* 0xff80000046467808 */ /* 0x001fe40001800000 */
[----:B------:R-:W-:Y:S02]  /*63d0*/  FMNMX.FTZ R79, R65, R80, !PT ;  /* 0x00000050414f7209 */ /* 0x000fe40007810000 */
[----:B------:R-:W-:Y:S01]  /*63e0*/  ISETP.GT.AND P3, PT, R76, 0x79, PT ;  /* 0x000000794c00780c */ /* 0x000fe20003f64270 */
[----:B------:R-:W0:Y:S01]  /*63f0*/  MUFU.TANH R74, R74 ;  /* 0x0000004a004a7308 */ /* 0x000e220000002400 */
[----:B------:R-:W-:-:S04]  /*6400*/  FMNMX.FTZ R66, R78, R79, !PT ;  /* 0x0000004f4e427209 */ /* 0x000fc80007810000 */
[----:B------:R-:W-:-:S03]  /*6410*/  FMNMX.FTZ R79, R67, R66, !PT ;  /* 0x00000042434f7209 */ /* 0x000fc60007810000 */
[----:B------:R-:W-:Y:S01]  /*6420*/  MUFU.EX2 R72, R72 ;  /* 0x0000004800487308 */ /* 0x000fe20000000800 */
[----:B------:R-:W-:Y:S02]  /*6430*/  FMNMX.FTZ R79, R68, R79, !PT ;  /* 0x0000004f444f7209 */ /* 0x000fe40007810000 */
[----:B-1----:R-:W-:Y:S02]  /*6440*/  FSEL R71, R71, -INF , P2 ;  /* 0xff80000047477808 */ /* 0x002fe40001000000 */
[----:B------:R-:W-:-:S03]  /*6450*/  FMNMX.FTZ R66, R70, R79, !PT ;  /* 0x0000004f46427209 */ /* 0x000fc60007810000 */
[----:B------:R-:W-:Y:S01]  /*6460*/  MUFU.EX2 R73, R73 ;  /* 0x0000004900497308 */ /* 0x000fe20000000800 */
[----:B0-----:R-:W-:Y:S02]  /*6470*/  FSEL R74, R74, -INF , P3 ;  /* 0xff8000004a4a7808 */ /* 0x001fe40001800000 */
[----:B------:R-:W-:-:S04]  /*6480*/  FMNMX.FTZ R79, R71, R66, !PT ;  /* 0x00000042474f7209 */ /* 0x000fc80007810000 */
[----:B------:R-:W-:Y:S01]  /*6490*/  FMNMX.FTZ R79, R74, R79, !PT ;  /* 0x0000004f4a4f7209 */ /* 0x000fe20007810000 */
[----:B------:R0:W-:Y:S04]  /*64a0*/  MUFU.EX2 R28, R81 ;  /* 0x00000051001c7308 */ /* 0x0001e80000000800 */
[----:B------:R-:W1:Y:S04]  /*64b0*/  SHFL.BFLY PT, R66, R79, 0x2, 0x1f ;  /* 0x0c401f004f427f89 */ /* 0x000e6800000e0000 */
[----:B------:R-:W-:Y:S08]  /*64c0*/  MUFU.EX2 R6, R142 ;  /* 0x0000008e00067308 */ /* 0x000ff00000000800 */
[----:B------:R-:W-:Y:S08]  /*64d0*/  MUFU.EX2 R37, R37 ;  /* 0x0000002500257308 */ /* 0x000ff00000000800 */
[----:B------:R-:W-:Y:S01]  /*64e0*/  MUFU.EX2 R38, R38 ;  /* 0x0000002600267308 */ /* 0x000fe20000000800 */
[----:B-1----:R-:W-:Y:S01]  /*64f0*/  FMNMX.FTZ R76, R79, R66, !PT ;  /* 0x000000424f4c7209 */ /* 0x002fe20007810000 */
[----:B------:R-:W-:-:S06]  /*6500*/  FFMA.FTZ R66, R54, UR33, -R75 ;  /* 0x0000002136427c23 */ /* 0x000fcc000801084b */
[----:B------:R-:W-:Y:S01]  /*6510*/  MUFU.EX2 R39, R39 ;  /* 0x0000002700277308 */ /* 0x000fe20000000800 */
[----:B------:R-:W1:Y:S07]  /*6520*/  SHFL.BFLY PT, R79, R76, 0x1, 0x1f ;  /* 0x0c201f004c4f7f89 */ /* 0x000e6e00000e0000 */
[----:B------:R-:W-:Y:S08]  /*6530*/  MUFU.EX2 R40, R40 ;  /* 0x0000002800287308 */ /* 0x000ff00000000800 */
[----:B------:R-:W-:Y:S08]  /*6540*/  MUFU.EX2 R41, R41 ;  /* 0x0000002900297308 */ /* 0x000ff00000000800 */
[----:B------:R-:W-:Y:S01]  /*6550*/  MUFU.EX2 R42, R42 ;  /* 0x0000002a002a7308 */ /* 0x000fe20000000800 */
[----:B-1----:R-:W-:-:S04]  /*6560*/  FMNMX.FTZ R54, R76, R79, !PT ;  /* 0x0000004f4c367209 */ /* 0x002fc80007810000 */
[C---:B------:R-:W-:Y:S01]  /*6570*/  FSETP.NEU.FTZ.AND P2, PT, R54.reuse, -INF , PT ;  /* 0xff8000003600780b */ /* 0x040fe20003f5d000 */
[C---:B------:R-:W-:Y:S02]  /*6580*/  FMUL.FTZ R76, R54.reuse, UR33 ;  /* 0x00000021364c7c20 */ /* 0x040fe40008410000 */
[----:B------:R-:W-:Y:S01]  /*6590*/  MUFU.EX2 R43, R43 ;  /* 0x0000002b002b7308 */ /* 0x000fe20000000800 */
[----:B------:R-:W-:Y:S02]  /*65a0*/  FSEL R3, R54, RZ, P2 ;  /* 0x000000ff36037208 */ /* 0x000fe40001000000 */
[----:B------:R-:W-:-:S03]  /*65b0*/  FSEL R76, R76, RZ, P2 ;  /* 0x000000ff4c4c7208 */ /* 0x000fc60001000000 */
[----:B------:R-:W-:Y:S02]  /*65c0*/  FADD.FTZ R3, -R3, R4 ;  /* 0x0000000403037221 */ /* 0x000fe40000010100 */
[--C-:B------:R-:W-:Y:S01]  /*65d0*/  FFMA.FTZ R75, R9, UR33, -R76.reuse ;  /* 0x00000021094b7c23 */ /* 0x100fe2000801084c */
[--C-:B------:R-:W-:Y:S01]  /*65e0*/  FFMA.FTZ R9, R21, UR33, -R76.reuse ;  /* 0x0000002115097c23 */ /* 0x100fe2000801084c */
[----:B------:R-:W-:Y:S01]  /*65f0*/  FMUL.FTZ R21, R84, UR33 ;  /* 0x0000002154157c20 */ /* 0x000fe20008410000 */
[--C-:B------:R-:W-:Y:S01]  /*6600*/  FFMA.FTZ R5, R5, UR33, -R76.reuse ;  /* 0x0000002105057c23 */ /* 0x100fe2000801084c */
[----:B------:R-:W-:Y:S01]  /*6610*/  FMUL.FTZ R3, R3, UR33 ;  /* 0x0000002103037c20 */ /* 0x000fe20008410000 */
[--C-:B------:R-:W-:Y:S01]  /*6620*/  FFMA.FTZ R82, R77, UR33, -R76.reuse ;  /* 0x000000214d527c23 */ /* 0x100fe2000801084c */
[--C-:B------:R-:W-:Y:S01]  /*6630*/  FFMA.FTZ R7, R7, UR33, -R76.reuse ;  /* 0x0000002107077c23 */ /* 0x100fe2000801084c */
[--C-:B0-----:R-:W-:Y:S01]  /*6640*/  FFMA.FTZ R81, R29, UR33, -R76.reuse ;  /* 0x000000211d517c23 */ /* 0x101fe2000801084c */
        /* <DEDUP_REMOVED lines=16> */
[----:B------:R-:W1:Y:S01]  /*6750*/  MUFU.EX2 R3, R3 ;  /* 0x0000000300037308 */ /* 0x000e620000000800 */
[----:B0-----:R-:W-:Y:S01]  /*6760*/  FFMA.FTZ R2, R21, R2, R72 ;  /* 0x0000000215027223 */ /* 0x001fe20000010048 */
[--C-:B------:R-:W-:Y:S01]  /*6770*/  FFMA.FTZ R36, R60, UR33, -R76.reuse ;  /* 0x000000213c247c23 */ /* 0x100fe2000801084c */
[--C-:B------:R-:W-:Y:S01]  /*6780*/  FFMA.FTZ R84, R61, UR33, -R76.reuse ;  /* 0x000000213d547c23 */ /* 0x100fe2000801084c */
[----:B------:R-:W-:Y:S01]  /*6790*/  FFMA.FTZ R55, R62, UR33, -R76 ;  /* 0x000000213e377c23 */ /* 0x000fe2000801084c */
[----:B------:R-:W-:Y:S01]  /*67a0*/  FADD.FTZ R15, R73, R2 ;  /* 0x00000002490f7221 */ /* 0x000fe20000010000 */
[--C-:B------:R-:W-:Y:S01]  /*67b0*/  FFMA.FTZ R83, R63, UR33, -R76.reuse ;  /* 0x000000213f537c23 */ /* 0x100fe2000801084c */
[--C-:B------:R-:W-:Y:S01]  /*67c0*/  FFMA.FTZ R58, R64, UR33, -R76.reuse ;  /* 0x00000021403a7c23 */ /* 0x100fe2000801084c */
[----:B------:R-:W0:Y:S01]  /*67d0*/  MUFU.EX2 R82, R82 ;  /* 0x0000005200527308 */ /* 0x000e220000000800 */
[----:B------:R-:W-:Y:S01]  /*67e0*/  FADD.FTZ R15, R6, R15 ;  /* 0x0000000f060f7221 */ /* 0x000fe20000010000 */
[--C-:B------:R-:W-:Y:S01]  /*67f0*/  FFMA.FTZ R63, R65, UR33, -R76.reuse ;  /* 0x00000021413f7c23 */ /* 0x100fe2000801084c */
[--C-:B------:R-:W-:Y:S01]  /*6800*/  FFMA.FTZ R60, R78, UR33, -R76.reuse ;  /* 0x000000214e3c7c23 */ /* 0x100fe2000801084c */
[--C-:B------:R-:W-:Y:S01]  /*6810*/  FFMA.FTZ R62, R67, UR33, -R76.reuse ;  /* 0x00000021433e7c23 */ /* 0x100fe2000801084c */
[----:B------:R-:W-:Y:S01]  /*6820*/  FADD.FTZ R15, R8, R15 ;  /* 0x0000000f080f7221 */ /* 0x000fe20000010000 */
[--C-:B------:R-:W-:Y:S01]  /*6830*/  FFMA.FTZ R61, R68, UR33, -R76.reuse ;  /* 0x00000021443d7c23 */ /* 0x100fe2000801084c */
[--C-:B------:R-:W-:Y:S01]  /*6840*/  FFMA.FTZ R64, R70, UR33, -R76.reuse ;  /* 0x0000002146407c23 */ /* 0x100fe2000801084c */
[----:B------:R-:W2:Y:S01]  /*6850*/  MUFU.EX2 R7, R7 ;  /* 0x0000000700077308 */ /* 0x000ea20000000800 */
[----:B-1----:R-:W-:Y:S01]  /*6860*/  FFMA.FTZ R13, R3, R0, R5 ;  /* 0x00000000030d7223 */ /* 0x002fe20000010005 */
[----:B------:R-:W-:Y:S01]  /*6870*/  FADD.FTZ R15, R10, R15 ;  /* 0x0000000f0a0f7221 */ /* 0x000fe20000010000 */
[--C-:B------:R-:W-:Y:S01]  /*6880*/  FFMA.FTZ R65, R71, UR33, -R76.reuse ;  /* 0x0000002147417c23 */ /* 0x100fe2000801084c */
[----:B------:R-:W-:-:S02]  /*6890*/  FFMA.FTZ R67, R74, UR33, -R76 ;  /* 0x000000214a437c23 */ /* 0x000fc4000801084c */
        /* <DEDUP_REMOVED lines=10> */
[----:B-1----:R-:W-:Y:S01]  /*6940*/  FADD.FTZ R0, R81, R0 ;  /* 0x0000000051007221 */ /* 0x002fe20000010000 */
[----:B------:R-:W-:-:S06]  /*6950*/  FADD.FTZ R2, R28, R15 ;  /* 0x0000000f1c027221 */ /* 0x000fcc0000010000 */
        /* <DEDUP_REMOVED lines=26> */
[----:B--2---:R-:W-:-:S07]  /*6b00*/  FADD.FTZ R0, R31, R0 ;  /* 0x000000001f007221 */ /* 0x004fce0000010000 */
[----:B------:R-:W2:Y:S01]  /*6b10*/  MUFU.EX2 R86, R86 ;  /* 0x0000005600567308 */ /* 0x000ea20000000800 */
[----:B-1----:R-:W-:Y:S01]  /*6b20*/  FADD.FTZ R15, R87, R0 ;  /* 0x00000000570f7221 */ /* 0x002fe20000010000 */
[----:B------:R-:W-:-:S04]  /*6b30*/  FADD.FTZ R0, R42, R13 ;  /* 0x0000000d2a007221 */ /* 0x000fc80000010000 */
[----:B------:R-:W-:Y:S02]  /*6b40*/  FADD.FTZ R0, R43, R0 ;  /* 0x000000002b007221 */ /* 0x000fe40000010000 */
        /* <DEDUP_REMOVED lines=60> */
.L_x_11892:
[----:B------:R-:W-:Y:S01]  /*6f10*/  ULEA UR6, UR53, UR40, 0x3 ;  /* 0x0000002835067291 */ /* 0x000fe2000f8e183f */
[----:B------:R-:W-:Y:S01]  /*6f20*/  F2FP.F16.F32.PACK_AB R4, R73, R72 ;  /* 0x000000484904723e */ /* 0x000fe200000000ff */
[----:B------:R-:W-:Y:S01]  /*6f30*/  UISETP.GT.AND UP0, UPT, UR54, UR52, UPT ;  /* 0x000000343600728c */ /* 0x000fe2000bf04270 */
[----:B------:R-:W-:Y:S01]  /*6f40*/  F2FP.F16.F32.PACK_AB R5, R82, R5 ;  /* 0x000000055205723e */ /* 0x000fe200000000ff */
[----:B------:R-:W-:Y:S01]  /*6f50*/  UIADD3 UR6, UR6, 0x2d860, URZ ;  /* 0x0002d86006067890 */ /* 0x000fe2000fffe03f */
[----:B------:R-:W-:Y:S01]  /*6f60*/  F2FP.F16.F32.PACK_AB R6, R8, R6 ;  /* 0x000000060806723e */ /* 0x000fe200000000ff */
[----:B------:R-:W-:Y:S01]  /*6f70*/  UMOV UR28, UR45 ;  /* 0x0000002d001c7c82 */ /* 0x000fe20008000000 */
[----:B------:R-:W-:Y:S01]  /*6f80*/  F2FP.F16.F32.PACK_AB R7, R81, R7 ;  /* 0x000000075107723e */ /* 0x000fe200000000ff */
        /* <DEDUP_REMOVED lines=20> */
[----:B------:R-:W-:Y:S01]  /*70d0*/  STSM.16.M88.4 [R18], R24 ;  /* 0x0000001812007844 */ /* 0x000fe20000000200 */
[----:B------:R-:W-:Y:S01]  /*70e0*/  F2FP.F16.F32.PACK_AB R10, R41, R40 ;  /* 0x00000028290a723e */ /* 0x000fe200000000ff */
[----:B------:R-:W-:Y:S01]  /*70f0*/  UMOV UR54, UR6 ;  /* 0x0000000600367c82 */ /* 0x000fe20008000000 */
        /* <DEDUP_REMOVED lines=11> */
[-C--:B------:R-:W-:Y:S01]  /*71b0*/  FMUL.FTZ R106, R106, R3.reuse ;  /* 0x000000036a6a7220 */ /* 0x080fe20000410000 */
[----:B------:R-:W-:Y:S01]  /*71c0*/  F2FP.F16.F32.PACK_AB R5, R84, R36 ;  /* 0x000000245405723e */ /* 0x000fe200000000ff */
[----:B------:R-:W-:Y:S01]  /*71d0*/  STSM.16.M88.4 [R16+0x27800], R28 ;  /* 0x0278001c10007844 */ /* 0x000fe20000000200 */
[----:B------:R-:W-:Y:S01]  /*71e0*/  F2FP.F16.F32.PACK_AB R6, R49, R48 ;  /* 0x000000303106723e */ /* 0x000fe200000000ff */
[----:B------:R-:W-:Y:S01]  /*71f0*/  FMUL.FTZ R107, R107, R3 ;  /* 0x000000036b6b7220 */ /* 0x000fe20000410000 */
[----:B------:R-:W-:Y:S01]  /*7200*/  F2FP.F16.F32.PACK_AB R7, R83, R55 ;  /* 0x000000375307723e */ /* 0x000fe200000000ff */
[----:B------:R-:W-:Y:S01]  /*7210*/  FMUL.FTZ R110, R110, R3 ;  /* 0x000000036e6e7220 */ /* 0x000fe20000410000 */
[----:B-1----:R-:W-:Y:S01]  /*7220*/  F2FP.F16.F32.PACK_AB R12, R50, R51 ;  /* 0x00000033320c723e */ /* 0x002fe200000000ff */
[-C--:B------:R-:W-:Y:S01]  /*7230*/  FMUL.FTZ R111, R111, R3.reuse ;  /* 0x000000036f6f7220 */ /* 0x080fe20000410000 */
        /* <DEDUP_REMOVED lines=14> */
[----:B------:R-:W-:Y:S01]  /*7320*/  PLOP3.LUT P1, PT, PT, PT, UP0, 0x80, 0x0 ;  /* 0x000000000000781c */ /* 0x000fe20003f2f008 */
[-C--:B------:R-:W-:Y:S01]  /*7330*/  FMUL.FTZ R123, R123, R3.reuse ;  /* 0x000000037b7b7220 */ /* 0x080fe20000410000 */
        /* <DEDUP_REMOVED lines=37> */
[----:B0-----:R-:W-:-:S02]  /*7590*/  IMAD.MOV.U32 R4, RZ, RZ, R54 ;  /* 0x000000ffff047224 */ /* 0x001fc400078e0036 */
[----:B------:R-:W-:Y:S01]  /*75a0*/  IMAD.MOV.U32 R3, RZ, RZ, R69 ;  /* 0x000000ffff037224 */ /* 0x000fe200078e0045 */
[----:B--2---:R-:W-:Y:S01]  /*75b0*/  NOP ;  /* 0x0000000000007918 */ /* 0x004fe20000000000 */
[----:B-1----:R-:W-:Y:S05]  /*75c0*/  @P1 BRA `(.L_x_11893) ;  /* 0xffffffcc00701947 */ /* 0x002fea000383ffff */
[----:B------:R-:W-:-:S05]  /*75d0*/  UMOV UR54, UR6 ;  /* 0x0000000600367c82 */ /* 0x000fca0008000000 */
.L_x_11882:
[----:B------:R-:W-:-:S13]  /*75e0*/  ISETP.LE.AND P1, PT, RZ, UR54, PT ;  /* 0x00000036ff007c0c */ /* 0x000fda000bf23270 */
[----:B------:R-:W-:Y:S05]  /*75f0*/  @!P1 BRA `(.L_x_11894) ;  /* 0x0000002800449947 */ /* 0x000fea0003800000 */
[----:B-1----:R-:W-:Y:S01]  /*7600*/  IMAD.MOV.U32 R4, RZ, RZ, R54 ;  /* 0x000000ffff047224 */ /* 0x002fe200078e0036 */
[----:B------:R-:W-:Y:S01]  /*7610*/  UMOV UR28, UR45 ;  /* 0x0000002d001c7c82 */ /* 0x000fe20008000000 */
[----:B------:R-:W-:Y:S01]  /*7620*/  IMAD.MOV.U32 R3, RZ, RZ, R69 ;  /* 0x000000ffff037224 */ /* 0x000fe200078e0045 */
[----:B------:R-:W-:Y:S01]  /*7630*/  UMOV UR35, UR44 ;  /* 0x0000002c00237c82 */ /* 0x000fe20008000000 */
[----:B------:R-:W-:Y:S01]  /*7640*/  ULDC UR34, c[0x0][0x9d8] ;  /* 0x0002760000227ab9 */ /* 0x000fe20000000800 */
[----:B------:R-:W-:-:S05]  /*7650*/  ULDC UR33, c[0x0][0x988] ;  /* 0x0002620000217ab9 */ /* 0x000fca0000000800 */
.L_x_11905:
[----:B------:R-:W-:Y:S01]  /*7660*/  ISETP.NE.AND P2, PT, RZ, UR37, PT ;  /* 0x00000025ff007c0c */ /* 0x000fe2000bf45270 */
[----:B------:R-:W-:-:S04]  /*7670*/  UISETP.NE.AND UP0, UPT, UR35, 0x1, UPT ;  /* 0x000000012300788c */ /* 0x000fc8000bf05270 */
[----:B------:R-:W-:-:S04]  /*7680*/  USEL UR45, URZ, 0x1, UP0 ;  /* 0x000000013f2d7887 */ /* 0x000fc80008000000 */
[----:B------:R-:W-:-:S04]  /*7690*/  ULOP3.LUT UR45, UR28, UR45, URZ, 0x3c, !UPT ;  /* 0x0000002d1c2d7292 */ /* 0x000fc8000f8e3c3f */
[----:B------:R-:W-:Y:S08]  /*76a0*/  @P2 BRA `(.L_x_11895) ;  /* 0x0000000000382947 */ /* 0x000ff00003800000 */
[----:B------:R-:W-:Y:S05]  /*76b0*/  @!P0 BRA `(.L_x_11896) ;  /* 0x0000000000048947 */ /* 0x000fea0003800000 */
[----:B------:R-:W-:Y:S01]  /*76c0*/  BPT.TRAP 0x1 ;  /* 0x000000040000795c */ /* 0x000fe20000300000 */
.L_x_11896:
        /* <DEDUP_REMOVED lines=9> */
.L_x_11897:
[----:B-1----:R-:W-:Y:S05]  /*7760*/  @P1 BRA `(.L_x_11895) ;  /* 0x0000000000081947 */ /* 0x002fea0003800000 */
[----:B------:R-:W1:Y:S02]  /*7770*/  SYNCS.PHASECHK.TRANS64.TRYWAIT P1, [UR6+0x2d830], R5 ;  /* 0x02d83005ff0075a7 */ /* 0x000e640008020146 */
[----:B-1----:R-:W-:Y:S05]  /*7780*/  @!P1 BRA `(.L_x_11898) ;  /* 0x0000008c003c9947 */ /* 0x002fea0003800000 */
.L_x_11895:
        /* <DEDUP_REMOVED lines=40> */
.L_x_11900:
[----:B------:R-:W-:Y:S01]  /*7a10*/  ULEA UR6, UR35, UR40, 0x3 ;  /* 0x0000002823067291 */ /* 0x000fe2000f8e183f */
[----:B------:R-:W-:-:S05]  /*7a20*/  IMAD.U32 R5, RZ, RZ, UR28 ;  /* 0x0000001cff057e24 */ /* 0x000fca000f8e00ff */
[----:B------:R-:W-:-:S04]  /*7a30*/  SHF.L.U32 R5, R5, 0x1f, RZ ;  /* 0x0000001f05057819 */ /* 0x000fc800000006ff */
[----:B------:R0:W1:Y:S01]  /*7a40*/  SYNCS.PHASECHK.TRANS64.TRYWAIT P1, [UR6+0x2d850], R5 ;  /* 0x02d85005ff0075a7 */ /* 0x0000620008020146 */
[----:B------:R-:W-:Y:S05]  /*7a50*/  @!P0 BRA `(.L_x_11901) ;  /* 0x0000000000048947 */ /* 0x000fea0003800000 */
[----:B------:R-:W-:Y:S01]  /*7a60*/  BPT.TRAP 0x1 ;  /* 0x000000040000795c */ /* 0x000fe20000300000 */
.L_x_11901:
[----:B-1----:R-:W-:Y:S05]  /*7a70*/  @P1 BRA `(.L_x_11899) ;  /* 0x0000000000081947 */ /* 0x002fea0003800000 */
[----:B------:R-:W1:Y:S02]  /*7a80*/  SYNCS.PHASECHK.TRANS64.TRYWAIT P1, [UR6+0x2d850], R5 ;  /* 0x02d85005ff0075a7 */ /* 0x000e640008020146 */
[----:B-1----:R-:W-:Y:S05]  /*7a90*/  @!P1 BRA `(.L_x_11902) ;  /* 0x0000008800909947 */ /* 0x002fea0003800000 */
.L_x_11899:
        /* <DEDUP_REMOVED lines=70> */
.L_x_11903:
        /* <DEDUP_REMOVED lines=67> */
[----:B------:R-:W-:-:S03]  /*8330*/  ULEA UR6, UR44, UR40, 0x3 ;  /* 0x000000282c067291 */ /* 0x000fc6000f8e183f */
[----:B------:R-:W2:Y:S01]  /*8340*/  MUFU.TANH R13, R13 ;  /* 0x0000000d000d7308 */ /* 0x000ea20000002400 */
[----:B0-----:R-:W-:Y:S01]  /*8350*/  FMNMX.FTZ R54, R10, R65, !PT ;  /* 0x000000410a367209 */ /* 0x001fe20007810000 */
[----:B------:R-:W-:-:S04]  /*8360*/  UIADD3 UR6, UR6, 0x2d840, URZ ;  /* 0x0002d84006067890 */ /* 0x000fc8000fffe03f */
[----:B------:R-:W-:Y:S02]  /*8370*/  UPRMT UR6, UR41, 0x654, UR6 ;  /* 0x0000065429067896 */ /* 0x000fe40008000006 */
[----:B------:R-:W0:Y:S01]  /*8380*/  MUFU.TANH R15, R15 ;  /* 0x0000000f000f7308 */ /* 0x000e220000002400 */
[----:B-1----:R-:W-:-:S06]  /*8390*/  FMNMX.FTZ R66, R12, R67, !PT ;  /* 0x000000430c427209 */ /* 0x002fcc0007810000 */
[----:B------:R-:W-:Y:S01]  /*83a0*/  SYNCS.ARRIVE.TRANS64.RED.A1T0 RZ, [UR6], RZ ;  /* 0x000000ffffff79a7 */ /* 0x000fe20008100406 */
        /* <DEDUP_REMOVED lines=184> */
[----:B------:R-:W-:Y:S01]  /*8f30*/  FFMA.FTZ R26, R53, UR33, -R32 ;  /* 0x00000021351a7c23 */ /* 0x000fe20008010820 */
[--C-:B------:R-:W-:Y:S01]  /*8f40*/  FFMA.FTZ R52, R52, UR33, -R77.reuse ;  /* 0x0000002134347c23 */ /* 0x100fe2000801084d */
[--C-:B------:R-:W-:Y:S01]  /*8f50*/  FFMA.FTZ R56, R56, UR33, -R77.reuse ;  /* 0x0000002138387c23 */ /* 0x100fe2000801084d */
[----:B------:R-:W-:Y:S01]  /*8f60*/  FFMA.FTZ R57, R57, UR33, -R77 ;  /* 0x0000002139397c23 */ /* 0x000fe2000801084d */
        /* <DEDUP_REMOVED lines=10> */
[--C-:B------:R-:W-:Y:S01]  /*9010*/  FFMA.FTZ R73, R73, UR33, -R77.reuse ;  /* 0x0000002149497c23 */ /* 0x100fe2000801084d */
[----:B------:R-:W-:Y:S01]  /*9020*/  FFMA.FTZ R74, R74, UR33, -R77 ;  /* 0x000000214a4a7c23 */ /* 0x000fe2000801084d */
[--C-:B------:R-:W-:Y:S01]  /*9030*/  FFMA.FTZ R77, R55, UR33, -R32.reuse ;  /* 0x00000021374d7c23 */ /* 0x100fe20008010820 */
[--C-:B------:R-:W-:Y:S01]  /*9040*/  FFMA.FTZ R55, R59, UR33, -R32.reuse ;  /* 0x000000213b377c23 */ /* 0x100fe20008010820 */
[--C-:B------:R-:W-:Y:S01]  /*9050*/  FFMA.FTZ R42, R62, UR33, -R32.reuse ;  /* 0x000000213e2a7c23 */ /* 0x100fe20008010820 */
[----:B------:R-:W-:Y:S01]  /*9060*/  FFMA.FTZ R53, R63, UR33, -R32 ;  /* 0x000000213f357c23 */ /* 0x000fe20008010820 */
        /* <DEDUP_REMOVED lines=127> */
.L_x_11904:
        /* <DEDUP_REMOVED lines=18> */
[----:B------:R-:W-:Y:S01]  /*9980*/  SYNCS.ARRIVE.TRANS64.RED.A1T0 RZ, [UR6], RZ ;  /* 0x000000ffffff79a7 */ /* 0x000fe20008100406 */
[----:B------:R-:W-:Y:S01]  /*9990*/  F2FP.F16.F32.PACK_AB R30, R78, R31 ;  /* 0x0000001f4e1e723e */ /* 0x000fe200000000ff */
[----:B------:R-:W-:Y:S01]  /*99a0*/  STSM.16.M88.4 [R16+0x21800], R32 ;  /* 0x0218002010007844 */ /* 0x000fe20000000200 */
[----:B------:R-:W-:Y:S01]  /*99b0*/  F2FP.F16.F32.PACK_AB R37, R38, R37 ;  /* 0x000000252625723e */ /* 0x000fe200000000ff */
[----:B------:R-:W-:Y:S01]  /*99c0*/  UIADD3 UR6, UR54, -0x1, URZ ;  /* 0xffffffff36067890 */ /* 0x000fe2000fffe03f */
[----:B------:R-:W-:Y:S01]  /*99d0*/  F2FP.F16.F32.PACK_AB R28, R28, R27 ;  /* 0x0000001b1c1c723e */ /* 0x000fe200000000ff */
[----:B------:R0:W-:Y:S01]  /*99e0*/  STSM.16.M88.4 [R19], R8 ;  /* 0x0000000813007844 */ /* 0x0001e20000000200 */
        /* <DEDUP_REMOVED lines=15> */
[-C--:B------:R-:W-:Y:S01]  /*9ae0*/  FMUL.FTZ R105, R105, R4.reuse ;  /* 0x0000000469697220 */ /* 0x080fe20000410000 */
[----:B0-----:R-:W-:Y:S01]  /*9af0*/  F2FP.F16.F32.PACK_AB R8, R52, R51 ;  /* 0x000000333408723e */ /* 0x001fe200000000ff */
[----:B------:R-:W-:Y:S01]  /*9b00*/  FMUL.FTZ R108, R108, R4 ;  /* 0x000000046c6c7220 */ /* 0x000fe20000410000 */
[----:B------:R-:W-:Y:S01]  /*9b10*/  F2FP.F16.F32.PACK_AB R9, R77, R26 ;  /* 0x0000001a4d09723e */ /* 0x000fe200000000ff */
[----:B------:R2:W-:Y:S01]  /*9b20*/  STSM.16.M88.4 [R16+0x27800], R44 ;  /* 0x0278002c10007844 */ /* 0x0005e20000000200 */
[----:B------:R-:W-:Y:S01]  /*9b30*/  F2FP.F16.F32.PACK_AB R10, R57, R56 ;  /* 0x00000038390a723e */ /* 0x000fe200000000ff */
[-C--:B------:R-:W-:Y:S01]  /*9b40*/  FMUL.FTZ R109, R109, R4.reuse ;  /* 0x000000046d6d7220 */ /* 0x080fe20000410000 */
        /* <DEDUP_REMOVED lines=59> */
[----:B--2---:R-:W-:Y:S05]  /*9f00*/  @P1 BRA `(.L_x_11905) ;  /* 0xffffffd400d41947 */ /* 0x004fea000383ffff */
.L_x_11894:
[----:B------:R-:W-:Y:S06]  /*9f10*/  BAR.ARV 0x8, 0x200 ;  /* 0x0208000000007b1d */ /* 0x000fec0000002000 */
[----:B------:R-:W-:Y:S05]  /*9f20*/  @!P0 BRA `(.L_x_11906) ;  /* 0x0000000000048947 */ /* 0x000fea0003800000 */
[----:B------:R-:W-:Y:S01]  /*9f30*/  BPT.TRAP 0x1 ;  /* 0x000000040000795c */ /* 0x000fe20000300000 */
.L_x_11906:
[----:B------:R-:W-:Y:S01]  /*9f40*/  ULEA UR8, UR44, UR40, 0x3 ;  /* 0x000000282c087291 */ /* 0x000fe2000f8e183f */
[----:B------:R-:W-:-:S05]  /*9f50*/  IMAD.U32 R3, RZ, RZ, UR45 ;  /* 0x0000002dff037e24 */ /* 0x000fca000f8e00ff */
[----:B------:R-:W-:-:S04]  /*9f60*/  SHF.L.U32 R3, R3, 0x1f, RZ ;  /* 0x0000001f03037819 */ /* 0x000fc800000006ff */
[----:B------:R0:W2:Y:S01]  /*9f70*/  SYNCS.PHASECHK.TRANS64.TRYWAIT P1, [UR8+0x2d850], R3 ;  /* 0x02d85003ff0075a7 */ /* 0x0000a20008020148 */
[----:B------:R-:W-:Y:S05]  /*9f80*/  @!P0 BRA `(.L_x_11907) ;  /* 0x0000000000048947 */ /* 0x000fea0003800000 */
[----:B------:R-:W-:Y:S01]  /*9f90*/  BPT.TRAP 0x1 ;  /* 0x000000040000795c */ /* 0x000fe20000300000 */
.L_x_11907:
[----:B--2---:R-:W-:Y:S05]  /*9fa0*/  @P1 BRA `(.L_x_11908) ;  /* 0x0000000000081947 */ /* 0x004fea0003800000 */
[----:B------:R-:W2:Y:S02]  /*9fb0*/  SYNCS.PHASECHK.TRANS64.TRYWAIT P1, [UR8+0x2d850], R3 ;  /* 0x02d85003ff0075a7 */ /* 0x000ea40008020148 */
[----:B--2---:R-:W-:Y:S05]  /*9fc0*/  @!P1 BRA `(.L_x_11909) ;  /* 0x00000064005c9947 */ /* 0x004fea0003800000 */
.L_x_11908:
[----:B------:R-:W-:Y:S01]  /*9fd0*/  UIADD3 UR40, UR40, 0x400, URZ ;  /* 0x0000040028287890 */ /* 0x000fe2000fffe03f */
[----:B------:R-:W-:Y:S01]  /*9fe0*/  WARPGROUP.ARRIVE ;  /* 0x00000000000079c5 */ /* 0x000fe20000000000 */
[----:B------:R-:W-:Y:S01]  /*9ff0*/  ULOP3.LUT UR36, UR36, 0x10000, URZ, 0xfc, !UPT ;  /* 0x0001000024247892 */ /* 0x000fe2000f8efc3f */
[----:B01----:R-:W0:Y:S01]  /*a000*/  SHFL.BFLY PT, R3, R2, 0x2, 0x1f ;  /* 0x0c401f0002037f89 */ /* 0x003e2200000e0000 */
[----:B------:R-:W-:Y:S01]  /*a010*/  USHF.R.U32.HI UR40, URZ, 0x4, UR40 ;  /* 0x000000043f287899 */ /* 0x000fe20008011628 */
[----:B------:R-:W-:Y:S01]  /*a020*/  MOV R46, RZ ;  /* 0x000000ff002e7202 */ /* 0x000fe20000000f00 */
[----:B------:R-:W-:Y:S01]  /*a030*/  UMOV UR5, 0x40000040 ;  /* 0x4000004000057882 */ /* 0x000fe20000000000 */
[----:B------:R-:W-:Y:S01]  /*a040*/  UMOV UR7, 0x80000020 ;  /* 0x8000002000077882 */ /* 0x000fe20000000000 */
[----:B------:R-:W-:Y:S01]  /*a050*/  ULOP3.LUT UR40, UR40, 0x3fff, URZ, 0xc0, !UPT ;  /* 0x00003fff28287892 */ /* 0x000fe2000f8ec03f */
[----:B------:R-:W1:Y:S01]  /*a060*/  SHFL.BFLY PT, R5, R0, 0x2, 0x1f ;  /* 0x0c401f0000057f89 */ /* 0x000e6200000e0000 */
[----:B------:R-:W-:Y:S01]  /*a070*/  UMOV UR4, UR36 ;  /* 0x0000002400047c82 */ /* 0x000fe20008000000 */
[----:B------:R-:W-:Y:S01]  /*a080*/  IMAD.U32 R10, RZ, RZ, UR33 ;  /* 0x00000021ff0a7e24 */ /* 0x000fe2000f8e00ff */
[----:B------:R-:W-:Y:S01]  /*a090*/  ULOP3.LUT UR9, UR40, 0x2000000, URZ, 0xfc, !UPT ;  /* 0x0200000028097892 */ /* 0x000fe2000f8efc3f */
[----:B------:R-:W-:-:S03]  /*a0a0*/  IMAD.MOV.U32 R38, RZ, RZ, -0x800000 ;  /* 0xff800000ff267424 */ /* 0x000fc600078e00ff */
        /* <DEDUP_REMOVED lines=76> */
.L_x_11910:
        /* <DEDUP_REMOVED lines=58> */
.L_x_11874:
        /* <DEDUP_REMOVED lines=23> */
[----:B------:R-:W-:Y:S02]  /*aa80*/  F2FP.F16.F32.PACK_AB R34, R133, R34 ;  /* 0x000000228522723e */ /* 0x000fe400000000ff */
        /* <DEDUP_REMOVED lines=46> */
[----:B------:R-:W-:Y:S02]  /*ad70*/  LOP3.LUT R14, R14, R15, RZ, 0x3c, !PT ;  /* 0x0000000f0e0e7212 */ /* 0x000fe400078e3cff */
[----:B------:R-:W-:-:S02]  /*ad80*/  IADD3.X R15, RZ, R5, RZ, P0, !PT ;  /* 0x00000005ff0f7210 */ /* 0x000fc400007fe4ff */
[----:B------:R-:W-:Y:S02]  /*ad90*/  IADD3 R37, P0, R40, 0x1800, RZ ;  /* 0x0000180028257810 */ /* 0x000fe40007f1e0ff */
[----:B------:R-:W-:Y:S01]  /*ada0*/  LOP3.LUT R2, R2, R43, RZ, 0x3c, !PT ;  /* 0x0000002b02027212 */ /* 0x000fe200078e3cff */
[----:B------:R-:W-:Y:S01]  /*adb0*/  IMAD.MOV.U32 R43, RZ, RZ, R52 ;  /* 0x000000ffff2b7224 */ /* 0x000fe200078e0034 */
[----:B-1----:R-:W-:Y:S02]  /*adc0*/  @P1 SHF.R.U32.HI R43, RZ, R50, R45 ;  /* 0x00000032ff2b1219 */ /* 0x002fe4000001162d */
[----:B------:R-:W-:Y:S02]  /*add0*/  LOP3.LUT R36, R37, 0x180, RZ, 0xc0, !PT ;  /* 0x0000018025247812 */ /* 0x000fe400078ec0ff */
[----:B------:R-:W-:Y:S01]  /*ade0*/  LOP3.LUT R10, R29, 0x180, RZ, 0xc0, !PT ;  /* 0x000001801d0a7812 */ /* 0x000fe200078ec0ff */
[----:B------:R-:W-:Y:S01]  /*adf0*/  IMAD.MOV R48, RZ, RZ, -R43 ;  /* 0x000000ffff307224 */ /* 0x000fe200078e0a2b */
[----:B------:R-:W-:-:S02]  /*ae00*/  MOV R47, R4 ;  /* 0x00000004002f7202 */ /* 0x000fc40000000f00 */
        /* <DEDUP_REMOVED lines=32> */
[----:B------:R-:W-:Y:S02]  /*b010*/  IADD3.X R29, RZ, R41, RZ, P3, !PT ;  /* 0x00000029ff1d7210 */ /* 0x000fe40001ffe4ff */
[----:B------:R-:W-:Y:S01]  /*b020*/  LOP3.LUT P0, RZ, R147, 0x3, RZ, 0xc0, !PT ;  /* 0x0000000393ff7812 */ /* 0x000fe2000780c0ff */
[----:B------:R-:W-:Y:S01]  /*b030*/  VIADD R7, R11, 0x8 ;  /* 0x000000080b077836 */ /* 0x000fe20000000000 */
[----:B------:R-:W-:Y:S02]  /*b040*/  IADD3 R5, R5, R15, RZ ;  /* 0x0000000f05057210 */ /* 0x000fe40007ffe0ff */
[----:B------:R-:W-:-:S02]  /*b050*/  LEA R43, P3, R4, UR6, 0x2 ;  /* 0x00000006042b7c11 */ /* 0x000fc4000f8610ff */
[----:B------:R-:W-:Y:S01]  /*b060*/  LOP3.LUT R30, R30, R31, RZ, 0x3c, !PT ;  /* 0x0000001f1e1e7212 */ /* 0x000fe200078e3cff */
[----:B------:R-:W-:Y:S01]  /*b070*/  IMAD.X R31, RZ, RZ, R41, P2 ;  /* 0x000000ffff1f7224 */ /* 0x000fe200010e0629 */
[-C--:B------:R-:W-:Y:S01]  /*b080*/  ISETP.GE.OR P2, PT, R11, R56.reuse, P0 ;  /* 0x000000380b00720c */ /* 0x080fe20000746670 */
[----:B------:R-:W-:Y:S01]  /*b090*/  SHFL.IDX PT, R58, R43, RZ, 0x1c1f ;  /* 0x001c1fff2b3a7589 */ /* 0x000fe200000e0000 */
[----:B------:R-:W-:Y:S02]  /*b0a0*/  ISETP.GE.OR P0, PT, R7, R56, P0 ;  /* 0x000000380700720c */ /* 0x000fe40000706670 */
[----:B------:R-:W-:Y:S01]  /*b0b0*/  LEA.HI.X R45, R4, UR7, R5, 0x2, P3 ;  /* 0x00000007042d7c11 */ /* 0x000fe200098f1405 */
[----:B------:R-:W-:Y:S01]  /*b0c0*/  SHFL.IDX PT, R60, R43, 0x1, 0x1c1f ;  /* 0x003c1f002b3c7f89 */ /* 0x000fe200000e0000 */
[----:B------:R-:W-:Y:S02]  /*b0d0*/  MOV R53, R8 ;  /* 0x0000000800357202 */ /* 0x000fe40000000f00 */
[----:B------:R-:W-:Y:S01]  /*b0e0*/  F2FP.F16.F32.PACK_AB R4, R97, R96 ;  /* 0x000000606104723e */ /* 0x000fe200000000ff */
[----:B------:R-:W0:Y:S01]  /*b0f0*/  SHFL.IDX PT, R59, R45, RZ, 0x1c1f ;  /* 0x001c1fff2d3b7589 */ /* 0x000e2200000e0000 */
[----:B------:R-:W-:-:S02]  /*b100*/  F2FP.F16.F32.PACK_AB R5, R99, R98 ;  /* 0x000000626305723e */ /* 0x000fc400000000ff */
[----:B------:R-:W-:Y:S01]  /*b110*/  F2FP.F16.F32.PACK_AB R6, R101, R100 ;  /* 0x000000646506723e */ /* 0x000fe200000000ff */
[----:B------:R-:W1:Y:S01]  /*b120*/  SHFL.IDX PT, R61, R45, 0x1, 0x1c1f ;  /* 0x003c1f002d3d7f89 */ /* 0x000e6200000e0000 */
[----:B------:R-:W-:Y:S02]  /*b130*/  F2FP.F16.F32.PACK_AB R7, R103, R102 ;  /* 0x000000666707723e */ /* 0x000fe400000000ff */
[----:B------:R-:W-:Y:S02]  /*b140*/  MOV R52, R12 ;  /* 0x0000000c00347202 */ /* 0x000fe40000000f00 */
[----:B------:R-:W-:Y:S01]  /*b150*/  F2FP.F16.F32.PACK_AB R8, R105, R104 ;  /* 0x000000686908723e */ /* 0x000fe200000000ff */
[----:B------:R-:W-:Y:S01]  /*b160*/  STSM.16.M88.4 [R53], R4 ;  /* 0x0000000435007844 */ /* 0x000fe20000000200 */
        /* <DEDUP_REMOVED lines=8> */
[----:B------:R-:W-:-:S02]  /*b1f0*/  F2FP.F16.F32.PACK_AB R24, R121, R120 ;  /* 0x000000787918723e */ /* 0x000fc400000000ff */
[----:B------:R-:W-:Y:S01]  /*b200*/  F2FP.F16.F32.PACK_AB R25, R123, R122 ;  /* 0x0000007a7b19723e */ /* 0x000fe200000000ff */
[----:B------:R2:W-:Y:S01]  /*b210*/  STSM.16.M88.4 [R63], R12 ;  /* 0x0000000c3f007844 */ /* 0x0005e20000000200 */
[C---:B------:R-:W-:Y:S02]  /*b220*/  IADD3 R21, P4, R40.reuse, 0x6000, RZ ;  /* 0x0000600028157810 */ /* 0x040fe40007f9e0ff */
[----:B------:R-:W-:Y:S01]  /*b230*/  LOP3.LUT R3, R40, 0x180, RZ, 0xc0, !PT ;  /* 0x0000018028037812 */ /* 0x000fe200078ec0ff */
[----:B------:R3:W-:Y:S01]  /*b240*/  STSM.16.M88.4 [R62], R24 ;  /* 0x000000183e007844 */ /* 0x0007e20000000200 */
[----:B------:R-:W-:Y:S01]  /*b250*/  UIMAD UR5, UR10, UR8, URZ ;  /* 0x000000080a0572a4 */ /* 0x000fe2000f8e023f */
[----:B------:R-:W-:Y:S02]  /*b260*/  LOP3.LUT R20, R21, 0x180, RZ, 0xc0, !PT ;  /* 0x0000018015147812 */ /* 0x000fe400078ec0ff */
        /* <DEDUP_REMOVED lines=50> */
[----:B------:R-:W-:Y:S01]  /*b590*/  IMAD R0, R0, UR6, RZ ;  /* 0x0000000600007c24 */ /* 0x000fe2000f8e02ff */
[----:B------:R-:W-:Y:S01]  /*b5a0*/  IADD3 R25, R146, UR39, RZ ;  /* 0x0000002792197c10 */ /* 0x000fe2000fffe0ff */
[----:B------:R-:W-:Y:S01]  /*b5b0*/  IMAD.WIDE.U32 R2, R39, UR6, R2 ;  /* 0x0000000627027c25 */ /* 0x000fe2000f8e0002 */
[----:B------:R-:W-:-:S03]  /*b5c0*/  UIADD3 UR5, UR40, 0x2d820, URZ ;  /* 0x0002d82028057890 */ /* 0x000fc6000fffe03f */
[----:B------:R-:W-:Y:S01]  /*b5d0*/  IMAD R13, R39, UR7, R0 ;  /* 0x00000007270d7c24 */ /* 0x000fe2000f8e0200 */
        /* <DEDUP_REMOVED lines=23> */
.L_x_11914:
[----:B------:R-:W-:Y:S05]  /*b750*/  BSYNC B1 ;  /* 0x0000000000017941 */ /* 0x000fea0003800000 */
.L_x_11913:
        /* <DEDUP_REMOVED lines=15> */
[----:B-1----:R-:W-:-:S04]  /*b850*/  LEA R2, P0, R139, R12, 0x1 ;  /* 0x0000000c8b027211 */ /* 0x002fc800078008ff */
[----:B------:R-:W-:-:S05]  /*b860*/  LEA.HI.X R3, R139, R13, R151, 0x1, P0 ;  /* 0x0000000d8b037211 */ /* 0x000fca00000f0c97 */
[----:B------:R1:W-:Y:S01]  /*b870*/  ST.E.128 desc[UR50][R2.64], R8 ;  /* 0x0000000802007985 */ /* 0x0003e2000c101d32 */
[----:B------:R-:W-:Y:S05]  /*b880*/  BRA `(.L_x_11915) ;  /* 0x0000000400ec7947 */ /* 0x000fea0003800000 */
.L_x_11912:
        /* <DEDUP_REMOVED lines=50> */
.L_x_11917:
[----:B------:R-:W-:Y:S05]  /*bbb0*/  BSYNC B1 ;  /* 0x0000000000017941 */ /* 0x000fea0003800000 */
.L_x_11916:
        /* <DEDUP_REMOVED lines=20> */
[----:B------:R-:W-:Y:S01]  /*bd00*/  IMAD R0, R0, UR8, RZ ;  /* 0x0000000800007c24 */ /* 0x000fe2000f8e02ff */
[----:B------:R-:W-:Y:S01]  /*bd10*/  MOV R3, UR5 ;  /* 0x0000000500037c02 */ /* 0x000fe20008000f00 */
[----:B------:R-:W-:Y:S01]  /*bd20*/  IMAD.U32 R2, RZ, RZ, UR6 ;  /* 0x00000006ff027e24 */ /* 0x000fe2000f8e00ff */
[----:B------:R-:W-:Y:S01]  /*bd30*/  ULDC.64 UR6, c[0x0][0xad8] ;  /* 0x0002b60000067ab9 */ /* 0x000fe20000000a00 */
[C---:B------:R-:W-:Y:S01]  /*bd40*/  IMAD R9, R5.reuse, UR9, R0 ;  /* 0x0000000905097c24 */ /* 0x040fe2000f8e0200 */
[----:B------:R-:W-:Y:S01]  /*bd50*/  SHF.R.S32.HI R0, RZ, 0x1f, R7 ;  /* 0x0000001fff007819 */ /* 0x000fe20000011407 */
[----:B------:R-:W-:Y:S01]  /*bd60*/  IMAD.WIDE.U32 R2, R5, UR8, R2 ;  /* 0x0000000805027c25 */ /* 0x000fe2000f8e0002 */
[----:B------:R-:W-:-:S03]  /*bd70*/  ULDC UR5, c[0x0][0xa88] ;  /* 0x0002a20000057ab9 */ /* 0x000fc60000000800 */
        /* <DEDUP_REMOVED lines=26> */
.L_x_11919:
[----:B------:R-:W-:Y:S05]  /*bf20*/  BSYNC B1 ;  /* 0x0000000000017941 */ /* 0x000fea0003800000 */
.L_x_11918:
        /* <DEDUP_REMOVED lines=17> */
.L_x_11915:
[----:B------:R-:W-:Y:S05]  /*c040*/  BSYNC B0 ;  /* 0x0000000000007941 */ /* 0x000fea0003800000 */
.L_x_11911:
[----:B------:R-:W-:Y:S02]  /*c050*/  ULDC UR5, c[0x0][0xc38] ;  /* 0x00030e0000057ab9 */ /* 0x000fe40000000800 */
[----:B------:R-:W-:-:S06]  /*c060*/  UISETP.GE.AND UP0, UPT, UR4, UR5, UPT ;  /* 0x000000050400728c */ /* 0x000fcc000bf06270 */
[----:B------:R-:W-:-:S13]  /*c070*/  PLOP3.LUT P0, PT, PT, PT, UP0, 0x80, 0x0 ;  /* 0x000000000000781c */ /* 0x000fda0003f0f008 */
[----:B------:R-:W-:Y:S05]  /*c080*/  @!P0 BRA `(.L_x_11920) ;  /* 0xffffff4c00708947 */ /* 0x000fea000383ffff */
[----:B------:R-:W-:Y:S05]  /*c090*/  EXIT ;  /* 0x000000000000794d */ /* 0x000fea0003800000 */
.L_x_11870:
        /* <DEDUP_REMOVED lines=38> */
[C---:B0-----:R-:W-:Y:S02]  /*c300*/  SHF.L.U32 R0, R7.reuse, 0x3, RZ ;  /* 0x0000000307007819 */ /* 0x041fe400000006ff */
[----:B------:R-:W-:Y:S01]  /*c310*/  LOP3.LUT R6, R7, 0x7f, RZ, 0xc0, !PT ;  /* 0x0000007f07067812 */ /* 0x000fe200078ec0ff */
[----:B------:R-:W-:Y:S01]  /*c320*/  IMAD.U32 R17, RZ, RZ, UR8 ;  /* 0x00000008ff117e24 */ /* 0x000fe2000f8e00ff */
[C---:B------:R-:W-:Y:S01]  /*c330*/  LOP3.LUT R2, R0.reuse, 0xd8, RZ, 0xc0, !PT ;  /* 0x000000d800027812 */ /* 0x040fe200078ec0ff */
[----:B------:R-:W-:Y:S01]  /*c340*/  ULEA.HI UR5, UR5, UR4, URZ, 0x7 ;  /* 0x0000000405057291 */ /* 0x000fe2000f8f383f */
[----:B------:R-:W-:-:S02]  /*c350*/  LOP3.LUT R4, R0, 0x18, RZ, 0xc0, !PT ;  /* 0x0000001800047812 */ /* 0x000fc400078ec0ff */
[----:B------:R-:W-:Y:S01]  /*c360*/  LOP3.LUT R3, R2, 0x18, R7, 0x78, !PT ;  /* 0x0000001802037812 */ /* 0x000fe200078e7807 */
[----:B------:R-:W-:Y:S01]  /*c370*/  IMAD.U32 R2, RZ, RZ, UR10 ;  /* 0x0000000aff027e24 */ /* 0x000fe2000f8e00ff */
[----:B------:R-:W-:Y:S02]  /*c380*/  USHF.R.S32.HI UR39, URZ, 0x7, UR5 ;  /* 0x000000073f277899 */ /* 0x000fe40008011405 */
[----:B------:R-:W-:Y:S02]  /*c390*/  LOP3.LUT R5, R3, 0x320, R0, 0xf8, !PT ;  /* 0x0000032003057812 */ /* 0x000fe400078ef800 */
[----:B------:R-:W-:Y:S01]  /*c3a0*/  LOP3.LUT R0, R4, 0x20, RZ, 0xfc, !PT ;  /* 0x0000002004007812 */ /* 0x000fe200078efcff */
[----:B------:R0:W-:Y:S03]  /*c3b0*/  STL [R1+0x10], R2 ;  /* 0x0000100201007387 */ /* 0x0001e60000100800 */
[C---:B------:R-:W-:Y:S01]  /*c3c0*/  ISETP.GE.AND P0, PT, R0.reuse, UR7, PT ;  /* 0x0000000700007c0c */ /* 0x040fe2000bf06270 */
[----:B------:R1:W-:Y:S01]  /*c3d0*/  STL [R1+0x14], RZ ;  /* 0x000014ff01007387 */ /* 0x0003e20000100800 */
[----:B------:R-:W-:-:S02]  /*c3e0*/  ISETP.GE.AND P1, PT, R0, UR9, PT ;  /* 0x0000000900007c0c */ /* 0x000fc4000bf26270 */
        /* <DEDUP_REMOVED lines=8> */
[----:B------:R-:W-:Y:S02]  /*c470*/  ISETP.GE.AND P1, PT, R0, UR9, PT ;  /* 0x0000000900007c0c */ /* 0x000fe4000bf26270 */
        /* <DEDUP_REMOVED lines=12> */
[----:B------:R-:W-:Y:S02]  /*c540*/  ISETP.GE.AND P1, PT, R4, UR7, PT ;  /* 0x0000000704007c0c */ /* 0x000fe4000bf26270 */
        /* <DEDUP_REMOVED lines=9> */
.L_x_11970:
        /* <DEDUP_REMOVED lines=23> */
.L_x_11922:
[----:B------:R-:W-:Y:S01]  /*c750*/  ULDC UR8, c[0x0][0xc54] ;  /* 0x0003150000087ab9 */ /* 0x000fe20000000800 */
[----:B------:R-:W-:Y:S01]  /*c760*/  UMOV UR6, UR7 ;  /* 0x0000000700067c82 */ /* 0x000fe20008000000 */
[----:B------:R-:W-:-:S11]  /*c770*/  UISETP.NE.AND UP0, UPT, UR8, 0x1, UPT ;  /* 0x000000010800788c */ /* 0x000fd6000bf05270 */
[----:B------:R-:W-:Y:S02]  /*c780*/  @UP0 ULDC.64 UR10, c[0x0][0xc58] ;  /* 0x00031600000a0ab9 */ /* 0x000fe40000000a00 */
[----:B------:R-:W-:-:S04]  /*c790*/  UIMAD.WIDE.U32 UR4, UR7, UR10, URZ ;  /* 0x0000000a070472a5 */ /* 0x000fc8000f8e003f */
[----:B------:R-:W-:-:S04]  /*c7a0*/  @UP0 USHF.R.U32.HI UR6, URZ, UR11, UR5 ;  /* 0x0000000b3f060299 */ /* 0x000fc80008011605 */
[----:B------:R-:W-:-:S12]  /*c7b0*/  UIMAD UR4, UR6, UR8, URZ ;  /* 0x00000008060472a4 */ /* 0x000fd8000f8e023f */
.L_x_11923:
        /* <DEDUP_REMOVED lines=23> */
[----:B------:R-:W-:Y:S01]  /*c930*/  UISETP.NE.AND UP2, UPT, UR5, 0x1, UPT ;  /* 0x000000010500788c */ /* 0x000fe2000bf45270 */
[----:B------:R-:W-:Y:S01]  /*c940*/  BSSY B7, `(.L_x_11924) ;  /* 0x0000346000077945 */ /* 0x000fe20003800000 */
[----:B------:R-:W-:Y:S02]  /*c950*/  UIADD3 UR43, UR43, UR4, URZ ;  /* 0x000000042b2b7290 */ /* 0x000fe4000fffe03f */
[----:B------:R-:W-:Y:S02]  /*c960*/  UP2UR UR47, UPR, URZ, 0x4 ;  /* 0x000000043f2f7883 */ /* 0x000fe40008000000 */
[----:B------:R-:W-:-:S04]  /*c970*/  UIMAD UR6, UR43, 0xc0, URZ ;  /* 0x000000c02b0678a4 */ /* 0x000fc8000f8e023f */
        /* <DEDUP_REMOVED lines=11> */
[----:B------:R-:W-:Y:S01]  /*ca30*/  ISETP.LT.AND P0, PT, RZ, UR44, PT ;  /* 0x0000002cff007c0c */ /* 0x000fe2000bf01270 */
[----:B--2---:R0:W-:-:S12]  /*ca40*/  STL [R1+0x8], R19 ;  /* 0x0000081301007387 */ /* 0x0041d80000100800 */
        /* <DEDUP_REMOVED lines=19> */
.L_x_11925:
        /* <DEDUP_REMOVED lines=20> */
.L_x_11928:
[----:B------:R-:W-:Y:S05]  /*ccc0*/  BSYNC B6 ;  /* 0x0000000000067941 */ /* 0x000fea0003800000 */
.L_x_11927:
        /* <DEDUP_REMOVED lines=11> */
[----:B------:R-:W-:Y:S01]  /*cd80*/  MOV R12, 0x1 ;  /* 0x00000001000c7802 */ /* 0x000fe20000000f00 */
[----:B------:R-:W-:Y:S02]  /*cd90*/  IMAD.U32 R6, RZ, RZ, UR8 ;  /* 0x00000008ff067e24 */ /* 0x000fe4000f8e00ff */
[----:B------:R-:W-:-:S02]  /*cda0*/  IMAD.U32 R7, RZ, RZ, UR9 ;  /* 0x00000009ff077e24 */ /* 0x000fc4000f8e00ff */
[----:B------:R-:W-:Y:S02]  /*cdb0*/  IMAD.U32 R10, RZ, RZ, UR4 ;  /* 0x00000004ff0a7e24 */ /* 0x000fe4000f8e00ff */
[----:B------:R-:W-:Y:S02]  /*cdc0*/  IMAD.U32 R11, RZ, RZ, UR5 ;  /* 0x00000005ff0b7e24 */ /* 0x000fe4000f8e00ff */
[----:B------:R-:W-:Y:S02]  /*cdd0*/  IMAD.MOV.U32 R8, RZ, RZ, 0x70 ;  /* 0x00000070ff087424 */ /* 0x000fe400078e00ff */
[----:B-1----:R-:W-:-:S07]  /*cde0*/  IMAD.MOV.U32 R13, RZ, RZ, RZ ;  /* 0x000000ffff0d7224 */ /* 0x002fce00078e00ff */
[----:B------:R-:W-:-:S07]  /*cdf0*/  LEPC R20, `(.L_x_11931) ;  /* 0x000000001014794e */ /* 0x000fce0000000000 */
[----:B0-2---:R-:W-:Y:S05]  /*ce00*/  CALL.ABS.NOINC R2 ;  /* 0x0000000002007343 */ /* 0x005fea0003c00000 */
.L_x_11931:
        /* <DEDUP_REMOVED lines=15> */
.L_x_11930:
[----:B------:R-:W-:Y:S05]  /*cf00*/  BSYNC B6 ;  /* 0x0000000000067941 */ /* 0x000fea0003800000 */
.L_x_11929:
        /* <DEDUP_REMOVED lines=13> */
[----:B------:R-:W-:Y:S02]  /*cfe0*/  MOV R22, UR4 ;  /* 0x0000000400167c02 */ /* 0x000fe40008000f00 */
[----:B--2---:R2:W-:Y:S01]  /*cff0*/  STL [R1], R18 ;  /* 0x0000001201007387 */ /* 0x0045e20000100800 */
[----:B-1----:R-:W-:Y:S05]  /*d000*/  BRA.DIV UR5, `(.L_x_11932) ;  /* 0x0000003605647947 */ /* 0x002fea000b800000 */
.L_x_11986:
        /* <DEDUP_REMOVED lines=28> */
[----:B------:R-:W0:Y:S03]  /*d1d0*/  @!P0 LDC.64 R4, c[0x0][0x418] ;  /* 0x00010600ff048b82 */ /* 0x000e260000000a00 */
[----:B------:R-:W-:Y:S01]  /*d1e0*/  @!P0 IADD3 R0, R3, R0, RZ ;  /* 0x0000000003008210 */ /* 0x000fe20007ffe0ff */
        /* <DEDUP_REMOVED lines=16> */
.L_x_11933:
        /* <DEDUP_REMOVED lines=25> */
.L_x_11987:
[----:B------:R-:W-:Y:S05]  /*d480*/  BSYNC B0 ;  /* 0x0000000000007941 */ /* 0x000fea0003800000 */
.L_x_11934:
[----:B------:R-:W1:Y:S01]  /*d490*/  S2R R9, SR_TID.X ;  /* 0x0000000000097919 */ /* 0x000e620000002100 */
[----:B------:R-:W-:Y:S01]  /*d4a0*/  ULDC.64 UR4, c[0x0][0x300] ;  /* 0x0000c00000047ab9 */ /* 0x000fe20000000a00 */
[----:B------:R-:W-:Y:S01]  /*d4b0*/  LOP3.LUT P4, RZ, R16, 0x4, RZ, 0xc0, !PT ;  /* 0x0000000410ff7812 */ /* 0x000fe2000788c0ff */
[----:B------:R-:W-:Y:S01]  /*d4c0*/  IMAD R4, R4, UR4, RZ ;  /* 0x0000000404047c24 */ /* 0x000fe2000f8e02ff */
[C---:B------:R-:W-:Y:S01]  /*d4d0*/  LOP3.LUT P3, RZ, R16.reuse, 0x2, RZ, 0xc0, !PT ;  /* 0x0000000210ff7812 */ /* 0x040fe2000786c0ff */
        /* <DEDUP_REMOVED lines=22> */
[----:B------:R-:W-:Y:S02]  /*d640*/  ISETP.GE.AND P0, PT, R5, 0x1, PT ;  /* 0x000000010500780c */ /* 0x000fe40003f06270 */
[C---:B0-----:R-:W-:Y:S01]  /*d650*/  SHF.L.U32 R10, R9.reuse, 0x3, RZ ;  /* 0x00000003090a7819 */ /* 0x041fe200000006ff */
        /* <DEDUP_REMOVED lines=45> */
.L_x_11997:
        /* <DEDUP_REMOVED lines=12> */
.L_x_11937:
        /* <DEDUP_REMOVED lines=11> */
.L_x_11938:
        /* <DEDUP_REMOVED lines=23> */
.L_x_11940:
[----:B------:R-:W-:Y:S05]  /*dc10*/  BSYNC B6 ;  /* 0x0000000000067941 */ /* 0x000fea0003800000 */
.L_x_11939:
[----:B------:R2:W5:Y:S01]  /*dc20*/  LDL R10, [R1+0xc] ;  /* 0x00000c00010a7983 */ /* 0x0005620000100800 */
[----:B------:R-:W-:Y:S01]  /*dc30*/  UISETP.NE.AND UP0, UPT, UR47, URZ, UPT ;  /* 0x0000003f2f00728c */ /* 0x000fe2000bf05270 */
[----:B-1----:R-:W-:Y:S01]  /*dc40*/  IMAD.U32 R6, RZ, RZ, UR43 ;  /* 0x0000002bff067e24 */ /* 0x002fe2000f8e00ff */
[----:B0-----:R-:W0:Y:S01]  /*dc50*/  S2R R2, SR_TID.X ;  /* 0x0000000000027919 */ /* 0x001e220000002100 */
[----:B------:R-:W1:Y:S03]  /*dc60*/  S2R R20, SR_TID.X ;  /* 0x0000000000147919 */ /* 0x000e660000002100 */
[----:B------:R-:W-:Y:S01]  /*dc70*/  PLOP3.LUT P0, PT, PT, PT, UP0, 0x80, 0x0 ;  /* 0x000000000000781c */ /* 0x000fe20003f0f008 */
[----:B------:R-:W-:Y:S01]  /*dc80*/  ULDC.64 UR8, c[0x0][0x2d8] ;  /* 0x0000b60000087ab9 */ /* 0x000fe20000000a00 */
[----:B------:R-:W-:-:S03]  /*dc90*/  R2UR UR6, R29 ;  /* 0x000000001d0672ca */ /* 0x000fc600000e0000 */
[----:B------:R-:W-:Y:S01]  /*dca0*/  @UP0 ULDC UR4, c[0x0][0x44c] ;  /* 0x0001130000040ab9 */ /* 0x000fe20000000800 */
[----:B------:R-:W-:Y:S01]  /*dcb0*/  R2UR UR7, R22 ;  /* 0x00000000160772ca */ /* 0x000fe200000e0000 */
[----:B------:R-:W-:Y:S01]  /*dcc0*/  ULDC UR12, c[0x0][0x448] ;  /* 0x00011200000c7ab9 */ /* 0x000fe20000000800 */
[----:B------:R-:W-:Y:S01]  /*dcd0*/  ULDC.64 UR10, c[0x0][0x280] ;  /* 0x0000a000000a7ab9 */ /* 0x000fe20000000a00 */
[----:B------:R-:W-:Y:S01]  /*dce0*/  @UP0 ULDC UR13, c[0x0][0x44c] ;  /* 0x00011300000d0ab9 */ /* 0x000fe20000000800 */
[C---:B------:R-:W-:Y:S02]  /*dcf0*/  LOP3.LUT P3, RZ, R16.reuse, 0x400, RZ, 0xc0, !PT ;  /* 0x0000040010ff7812 */ /* 0x040fe4000786c0ff */
[C---:B------:R-:W-:Y:S02]  /*dd00*/  LOP3.LUT P4, RZ, R16.reuse, 0x200, RZ, 0xc0, !PT ;  /* 0x0000020010ff7812 */ /* 0x040fe4000788c0ff */
[----:B------:R-:W-:Y:S02]  /*dd10*/  LOP3.LUT P5, RZ, R16, 0x100, RZ, 0xc0, !PT ;  /* 0x0000010010ff7812 */ /* 0x000fe400078ac0ff */
[----:B0-----:R-:W-:-:S02]  /*dd20*/  LOP3.LUT R2, R2, 0x7f, RZ, 0xc0, !PT ;  /* 0x0000007f02027812 */ /* 0x001fc400078ec0ff */
[----:B-1----:R-:W-:Y:S02]  /*dd30*/  SHF.L.U32 R20, R20, 0x5, RZ ;  /* 0x0000000514147819 */ /* 0x002fe400000006ff */
[----:B------:R-:W-:Y:S02]  /*dd40*/  SHF.R.U32.HI R2, RZ, 0x2, R2 ;  /* 0x00000002ff027819 */ /* 0x000fe40000011602 */
[----:B------:R-:W-:-:S04]  /*dd50*/  LOP3.LUT R20, R20, 0x60, RZ, 0xc0, !PT ;  /* 0x0000006014147812 */ /* 0x000fc800078ec0ff */
[----:B------:R-:W-:-:S05]  /*dd60*/  LOP3.LUT R2, R2, R20, RZ, 0xfc, !PT ;  /* 0x0000001402027212 */ /* 0x000fca00078efcff */
[----:B------:R-:W-:-:S04]  /*dd70*/  IMAD R6, R6, 0xc0, R2 ;  /* 0x000000c006067824 */ /* 0x000fc800078e0202 */
        /* <DEDUP_REMOVED lines=33> */
[----:B------:R-:W-:Y:S02]  /*df90*/  PLOP3.LUT P0, PT, PT, PT, UP0, 0x80, 0x0 ;  /* 0x000000000000781c */ /* 0x000fe40003f0f008 */
[----:B------:R-:W-:-:S11]  /*dfa0*/  IADD3 R6, R6, 0x80, RZ ;  /* 0x0000008006067810 */ /* 0x000fd60007ffe0ff */
        /* <DEDUP_REMOVED lines=27> */
[----:B------:R-:W-:-:S03]  /*e160*/  IMAD.U32 R4, RZ, RZ, UR43 ;  /* 0x0000002bff047e24 */ /* 0x000fc6000f8e00ff */
[----:B------:R-:W1:Y:S01]  /*e170*/  SHFL.IDX PT, R2, R5, RZ, 0x1c1f ;  /* 0x001c1fff05027589 */ /* 0x000e6200000e0000 */
[----:B------:R-:W-:-:S03]  /*e180*/  IMAD R4, R4, 0xc0, R21 ;  /* 0x000000c004047824 */ /* 0x000fc600078e0215 */
[----:B------:R-:W-:Y:S01]  /*e190*/  SHFL.IDX PT, R14, R7, 0x1, 0x1c1f ;  /* 0x003c1f00070e7f89 */ /* 0x000fe200000e0000 */
[C---:B------:R-:W-:Y:S01]  /*e1a0*/  VIADD R8, R4.reuse, 0x20 ;  /* 0x0000002004087836 */ /* 0x040fe20000000000 */
[----:B------:R-:W-:-:S13]  /*e1b0*/  ISETP.GE.AND P0, PT, R4, UR37, PT ;  /* 0x0000002504007c0c */ /* 0x000fda000bf06270 */
[----:B0-----:R-:W-:-:S04]  /*e1c0*/  @!P0 LEA R3, P1, R20, R3, 0x1 ;  /* 0x0000000314038211 */ /* 0x001fc800078208ff */
[----:B-1----:R-:W-:-:S04]  /*e1d0*/  @!P0 IADD3.X R2, RZ, R2, RZ, P1, !PT ;  /* 0x00000002ff028210 */ /* 0x002fc80000ffe4ff */
        /* <DEDUP_REMOVED lines=34> */
[----:B------:R-:W-:Y:S02]  /*e400*/  SHFL.IDX PT, R0, R6, RZ, 0x1c1f ;  /* 0x001c1fff06007589 */ /* 0x000fe400000e0000 */
[----:B------:R-:W-:Y:S01]  /*e410*/  @!P0 MOV R2, R8 ;  /* 0x0000000800028202 */ /* 0x000fe20000000f00 */
[----:B---3--:R-:W-:Y:S01]  /*e420*/  @!P0 IMAD.X R9, RZ, RZ, R5, P1 ;  /* 0x000000ffff098224 */ /* 0x008fe200008e0605 */
[----:B------:R-:W-:Y:S03]  /*e430*/  SHFL.IDX PT, R6, R6, 0x1, 0x1c1f ;  /* 0x003c1f0006067f89 */ /* 0x000fe600000e0000 */
        /* <DEDUP_REMOVED lines=14> */
.L_x_12010:
[----:B------:R-:W-:-:S05]  /*e520*/  VIADD R4, R4, 0xa0 ;  /* 0x000000a004047836 */ /* 0x000fca0000000000 */
[----:B------:R-:W-:-:S13]  /*e530*/  ISETP.GE.AND P0, PT, R4, UR37, PT ;  /* 0x0000002504007c0c */ /* 0x000fda000bf06270 */
[----:B0-----:R-:W-:-:S04]  /*e540*/  @!P0 LEA R2, P1, R20, R14, 0x1 ;  /* 0x0000000e14028211 */ /* 0x001fc800078208ff */
[----:B------:R-:W-:-:S05]  /*e550*/  @!P0 IADD3.X R3, RZ, R6, RZ, P1, !PT ;  /* 0x00000006ff038210 */ /* 0x000fca0000ffe4ff */
        /* <DEDUP_REMOVED lines=8> */
.L_x_11942:
        /* <DEDUP_REMOVED lines=18> */
.L_x_12011:
[----:B------:R-:W-:Y:S05]  /*e700*/  BSYNC B0 ;  /* 0x0000000000007941 */ /* 0x000fea0003800000 */
.L_x_11943:
        /* <DEDUP_REMOVED lines=8> */
[----:B0-----:R-:W-:-:S07]  /*e790*/  IMAD.U32 R0, RZ, RZ, UR4 ;  /* 0x00000004ff007e24 */ /* 0x001fce000f8e00ff */
.L_x_11958:
[----:B------:R-:W2:Y:S01]  /*e7a0*/  LDL R8, [R1+0x8] ;  /* 0x0000080001087983 */ /* 0x000ea20000100800 */
[----:B------:R-:W0:Y:S03]  /*e7b0*/  LDC R4, c[0x0][0x430] ;  /* 0x00010c00ff047b82 */ /* 0x000e260000000800 */
[----:B------:R-:W3:Y:S04]  /*e7c0*/  LDL R6, [R1+0x4] ;  /* 0x0000040001067983 */ /* 0x000ee80000100800 */
[----:B------:R-:W4:Y:S01]  /*e7d0*/  LDL R7, [R1] ;  /* 0x0000000001077983 */ /* 0x000f220000100800 */
[----:B------:R-:W1:Y:S01]  /*e7e0*/  S2R R3, SR_TID.X ;  /* 0x0000000000037919 */ /* 0x000e620000002100 */
[----:B0-----:R-:W-:-:S13]  /*e7f0*/  ISETP.NE.AND P0, PT, R4, 0x1, PT ;  /* 0x000000010400780c */ /* 0x001fda0003f05270 */
[----:B------:R-:W0:Y:S01]  /*e800*/  @P0 LDC R4, c[0x0][0x434] ;  /* 0x00010d00ff040b82 */ /* 0x000e220000000800 */
[----:B-1----:R-:W-:-:S04]  /*e810*/  LOP3.LUT R2, R3, 0x7f, RZ, 0xc0, !PT ;  /* 0x0000007f03027812 */ /* 0x002fc800078ec0ff */
[----:B------:R-:W-:-:S03]  /*e820*/  SHF.R.U32.HI R5, RZ, 0x2, R2 ;  /* 0x00000002ff057819 */ /* 0x000fc60000011602 */
[----:B------:R-:W1:Y:S01]  /*e830*/  @P0 LDC R2, c[0x0][0x438] ;  /* 0x00010e00ff020b82 */ /* 0x000e620000000800 */
[----:B------:R-:W-:Y:S01]  /*e840*/  SHF.L.U32 R3, R3, 0x5, RZ ;  /* 0x0000000503037819 */ /* 0x000fe200000006ff */
[----:B------:R-:W-:-:S03]  /*e850*/  IMAD R5, R0, 0x80, R5 ;  /* 0x0000008000057824 */ /* 0x000fc600078e0205 */
[----:B------:R-:W-:Y:S01]  /*e860*/  LOP3.LUT R3, R3, 0x60, RZ, 0xc0, !PT ;  /* 0x0000006003037812 */ /* 0x000fe200078ec0ff */
[----:B------:R-:W-:Y:S05]  /*e870*/  YIELD ;  /* 0x0000000000007946 */ /* 0x000fea0003800000 */
[----:B------:R-:W-:Y:S01]  /*e880*/  ULDC.64 UR4, c[0x0][0x428] ;  /* 0x00010a0000047ab9 */ /* 0x000fe20000000a00 */
[----:B--2---:R-:W-:-:S05]  /*e890*/  IADD3 R5, R3, R5, R8 ;  /* 0x0000000503057210 */ /* 0x004fca0007ffe008 */
[----:B0-----:R-:W-:-:S04]  /*e8a0*/  @P0 IMAD.HI.U32 R3, R5, R4, RZ ;  /* 0x0000000405030227 */ /* 0x001fc800078e00ff */
[----:B------:R-:W-:Y:S01]  /*e8b0*/  IMAD.MOV.U32 R4, RZ, RZ, R5 ;  /* 0x000000ffff047224 */ /* 0x000fe200078e0005 */
        /* <DEDUP_REMOVED lines=9> */
[----:B------:R-:W-:Y:S01]  /*e950*/  VIADD R23, R9, 0x1 ;  /* 0x0000000109177836 */ /* 0x000fe20000000000 */
[----:B------:R-:W-:Y:S01]  /*e960*/  MOV R8, UR46 ;  /* 0x0000002e00087c02 */ /* 0x000fe20008000f00 */
        /* <DEDUP_REMOVED lines=14> */
.L_x_11946:
[----:B------:R-:W-:Y:S01]  /*ea50*/  IMAD R6, R23, 0x8, R17 ;  /* 0x0000000817067824 */ /* 0x000fe200078e0211 */
[----:B------:R-:W-:Y:S01]  /*ea60*/  SHF.L.U32 R0, R26, 0x1f, RZ ;  /* 0x0000001f1a007819 */ /* 0x000fe200000006ff */
[----:B------:R-:W-:Y:S03]  /*ea70*/  BSSY B1, `(.L_x_11947) ;  /* 0x0000003000017945 */ /* 0x000fe60003800000 */
[----:B------:R-:W0:Y:S02]  /*ea80*/  SYNCS.PHASECHK.TRANS64.TRYWAIT P0, [R6+URZ+0x2d840], R0 ;  /* 0x02d84000060075a7 */ /* 0x000e24000800017f */
[----:B0-----:R-:W-:Y:S05]  /*ea90*/  @!P0 BRA `(.L_x_11948) ;  /* 0x0000002800888947 */ /* 0x001fea0003800000 */
.L_x_12012:
[----:B------:R-:W-:Y:S05]  /*eaa0*/  BSYNC B1 ;  /* 0x0000000000017941 */ /* 0x000fea0003800000 */
.L_x_11947:
[----:B------:R-:W1:Y:S01]  /*eab0*/  S2R R12, SR_TID.X ;  /* 0x00000000000c7919 */ /* 0x000e620000002100 */
[----:B------:R-:W-:Y:S01]  /*eac0*/  SHF.R.S32.HI R21, RZ, 0x1f, R5 ;  /* 0x0000001fff157819 */ /* 0x000fe20000011405 */
[----:B------:R-:W-:Y:S01]  /*ead0*/  ULDC.64 UR4, c[0x0][0x300] ;  /* 0x0000c00000047ab9 */ /* 0x000fe20000000a00 */
[C---:B------:R-:W-:Y:S01]  /*eae0*/  LOP3.LUT P3, RZ, R16.reuse, 0x4, RZ, 0xc0, !PT ;  /* 0x0000000410ff7812 */ /* 0x040fe2000786c0ff */
        /* <DEDUP_REMOVED lines=12> */
[----:B------:R-:W-:Y:S01]  /*ebb0*/  IMAD R0, R29, UR4, RZ ;  /* 0x000000041d007c24 */ /* 0x000fe2000f8e02ff */
[----:B-1----:R-:W-:Y:S01]  /*ebc0*/  SHF.L.U32 R8, R12, 0x3, RZ ;  /* 0x000000030c087819 */ /* 0x002fe200000006ff */
[----:B------:R-:W-:-:S03]  /*ebd0*/  IMAD.WIDE.U32 R2, R22, UR4, R2 ;  /* 0x0000000416027c25 */ /* 0x000fc6000f8e0002 */
[----:B------:R-:W-:Y:S01]  /*ebe0*/  LOP3.LUT R8, R8, 0xd8, RZ, 0xc0, !PT ;  /* 0x000000d808087812 */ /* 0x000fe200078ec0ff */
[----:B------:R-:W-:Y:S01]  /*ebf0*/  IMAD R0, R22, UR5, R0 ;  /* 0x0000000516007c24 */ /* 0x000fe2000f8e0200 */
[----:B------:R-:W-:Y:S01]  /*ec00*/  ULDC.64 UR4, c[0x0][0x2e8] ;  /* 0x0000ba0000047ab9 */ /* 0x000fe20000000a00 */
        /* <DEDUP_REMOVED lines=37> */
.L_x_12022:
[----:B--2---:R-:W-:-:S04]  /*ee60*/  IADD3 R2, P0, R2, R0, RZ ;  /* 0x0000000002027210 */ /* 0x004fc80007f1e0ff */
[----:B------:R-:W-:Y:S02]  /*ee70*/  IADD3.X R3, RZ, R27, RZ, P0, !PT ;  /* 0x0000001bff037210 */ /* 0x000fe400007fe4ff */
        /* <DEDUP_REMOVED lines=8> */
.L_x_11950:
        /* <DEDUP_REMOVED lines=11> */
.L_x_11951:
[----:B------:R1:W-:Y:S01]  /*efb0*/  SYNCS.ARRIVE.TRANS64.A1T0 RZ, [R6+URZ+0x2d830], RZ ;  /* 0x02d830ff06ff79a7 */ /* 0x0003e2000810003f */
[----:B------:R-:W-:Y:S05]  /*efc0*/  @!P2 BRA `(.L_x_11952) ;  /* 0x000000000004a947 */ /* 0x000fea0003800000 */
[----:B------:R-:W-:Y:S01]  /*efd0*/  BPT.TRAP 0x1 ;  /* 0x000000040000795c */ /* 0x000fe20000300000 */
.L_x_11952:
[----:B------:R-:W-:Y:S01]  /*efe0*/  SHF.L.U32 R2, R20, 0x1f, RZ ;  /* 0x0000001f14027819 */ /* 0x000fe200000006ff */
[----:B-1----:R-:W-:Y:S01]  /*eff0*/  IMAD R6, R9, 0x8, R17 ;  /* 0x0000000809067824 */ /* 0x002fe200078e0211 */
[----:B------:R-:W-:Y:S03]  /*f000*/  BSSY B1, `(.L_x_11953) ;  /* 0x0000003000017945 */ /* 0x000fe60003800000 */
[----:B------:R-:W1:Y:S02]  /*f010*/  SYNCS.PHASECHK.TRANS64.TRYWAIT P0, [R6+URZ+0x2d860], R2 ;  /* 0x02d86002060075a7 */ /* 0x000e64000800017f */
[----:B-1----:R-:W-:Y:S05]  /*f020*/  @!P0 BRA `(.L_x_11954) ;  /* 0x00000028007c8947 */ /* 0x002fea0003800000 */
.L_x_12023:
[----:B------:R-:W-:Y:S05]  /*f030*/  BSYNC B1 ;  /* 0x0000000000017941 */ /* 0x000fea0003800000 */
.L_x_11953:
[----:B------:R-:W0:Y:S01]  /*f040*/  S2R R3, SR_TID.X ;  /* 0x0000000000037919 */ /* 0x000e220000002100 */
[----:B-1----:R-:W-:Y:S01]  /*f050*/  IMAD.MOV.U32 R2, RZ, RZ, -0x80 ;  /* 0xffffff80ff027424 */ /* 0x002fe200078e00ff */
[----:B------:R-:W-:Y:S01]  /*f060*/  UMOV UR4, 0xffffffff ;  /* 0xffffffff00047882 */ /* 0x000fe20000000000 */
[----:B------:R-:W-:Y:S02]  /*f070*/  LOP3.LUT P3, RZ, R16, 0x20, RZ, 0xc0, !PT ;  /* 0x0000002010ff7812 */ /* 0x000fe4000786c0ff */
        /* <DEDUP_REMOVED lines=47> */
.L_x_12033:
        /* <DEDUP_REMOVED lines=31> */
.L_x_11956:
        /* <DEDUP_REMOVED lines=11> */
.L_x_11957:
[C---:B------:R-:W-:Y:S01]  /*f610*/  ISETP.GT.AND P0, PT, R24.reuse, RZ, PT ;  /* 0x000000ff1800720c */ /* 0x040fe20003f04270 */
[----:B------:R0:W-:Y:S01]  /*f620*/  SYNCS.ARRIVE.TRANS64.A1T0 RZ, [R6+URZ+0x2d850], RZ ;  /* 0x02d850ff06ff79a7 */ /* 0x0001e2000810003f */
[----:B------:R-:W-:Y:S02]  /*f630*/  VIADD R0, R24, 0xffffffff ;  /* 0xffffffff18007836 */ /* 0x000fe40000000000 */
[----:B------:R-:W-:Y:S02]  /*f640*/  IMAD.MOV.U32 R20, RZ, RZ, R26 ;  /* 0x000000ffff147224 */ /* 0x000fe400078e001a */
[----:B------:R-:W-:Y:S02]  /*f650*/  IMAD.MOV.U32 R9, RZ, RZ, R23 ;  /* 0x000000ffff097224 */ /* 0x000fe400078e0017 */
[----:B------:R-:W-:-:S05]  /*f660*/  IMAD.MOV.U32 R28, RZ, RZ, R24 ;  /* 0x000000ffff1c7224 */ /* 0x000fca00078e0018 */
[----:B0-----:R-:W-:Y:S05]  /*f670*/  @P0 BRA `(.L_x_11958) ;  /* 0xfffffff000480947 */ /* 0x001fea000383ffff */
[----:B------:R-:W-:Y:S05]  /*f680*/  BSYNC B0 ;  /* 0x0000000000007941 */ /* 0x000fea0003800000 */
.L_x_11945:
        /* <DEDUP_REMOVED lines=16> */
[----:B0-----:R-:W-:-:S05]  /*f790*/  IADD3 R0, R0, UR45, R7 ;  /* 0x0000002d00007c10 */ /* 0x001fca000fffe007 */
[----:B------:R0:W-:Y:S02]  /*f7a0*/  STL [R1+0x10], R0 ;  /* 0x0000100001007387 */ /* 0x0001e40000100800 */
.L_x_11960:
[----:B------:R-:W-:Y:S05]  /*f7b0*/  BSYNC B0 ;  /* 0x0000000000007941 */ /* 0x000fea0003800000 */
.L_x_11959:
[----:B0-----:R-:W-:-:S05]  /*f7c0*/  IMAD.U32 R0, RZ, RZ, UR46 ;  /* 0x0000002eff007e24 */ /* 0x001fca000f8e00ff */
[----:B------:R-:W-:-:S13]  /*f7d0*/  ISETP.NE.AND P0, PT, R0, 0x3, PT ;  /* 0x000000030000780c */ /* 0x000fda0003f05270 */
[----:B------:R-:W-:Y:S05]  /*f7e0*/  @!P0 BRA `(.L_x_11961) ;  /* 0x0000000000048947 */ /* 0x000fea0003800000 */
[----:B------:R-:W-:Y:S01]  /*f7f0*/  BPT.TRAP 0x1 ;  /* 0x000000040000795c */ /* 0x000fe20000300000 */
.L_x_11961:
[----:B------:R-:W-:Y:S01]  /*f800*/  LEA R4, R23, R17, 0x3 ;  /* 0x0000001117047211 */ /* 0x000fe200078e18ff */
[----:B------:R-:W-:Y:S01]  /*f810*/  BSSY B0, `(.L_x_11962) ;  /* 0x0000004000007945 */ /* 0x000fe20003800000 */
[----:B------:R-:W-:-:S04]  /*f820*/  SHF.L.U32 R3, R26, 0x1f, RZ ;  /* 0x0000001f1a037819 */ /* 0x000fc800000006ff */
[----:B------:R-:W0:Y:S02]  /*f830*/  SYNCS.PHASECHK.TRANS64.TRYWAIT P0, [R4+URZ+0x2d860], R3 ;  /* 0x02d86003040075a7 */ /* 0x000e24000800017f */
[----:B0-----:R-:W-:Y:S05]  /*f840*/  @!P0 BRA `(.L_x_11963) ;  /* 0x0000002400ec8947 */ /* 0x001fea0003800000 */
.L_x_12034:
[----:B------:R-:W-:Y:S05]  /*f850*/  BSYNC B0 ;  /* 0x0000000000007941 */ /* 0x000fea0003800000 */
.L_x_11962:
[----:B------:R-:W1:Y:S01]  /*f860*/  S2R R7, SR_TID.X ;  /* 0x0000000000077919 */ /* 0x000e620000002100 */
[----:B------:R-:W-:Y:S01]  /*f870*/  IMAD.MOV.U32 R5, RZ, RZ, -0x80 ;  /* 0xffffff80ff057424 */ /* 0x000fe200078e00ff */
[----:B------:R-:W-:Y:S01]  /*f880*/  UMOV UR4, 0xffffffff ;  /* 0xffffffff00047882 */ /* 0x000fe20000000000 */
[----:B------:R-:W-:Y:S02]  /*f890*/  LOP3.LUT P4, RZ, R16, 0x20, RZ, 0xc0, !PT ;  /* 0x0000002010ff7812 */ /* 0x000fe4000788c0ff */
        /* <DEDUP_REMOVED lines=21> */
[----:B0-----:R-:W-:Y:S01]  /*f9f0*/  IADD3.X R3, RZ, R0, RZ, P0, !PT ;  /* 0x00000000ff037210 */ /* 0x001fe200007fe4ff */
[----:B------:R-:W-:Y:S01]  /*fa00*/  IMAD R0, R7, 0x2, R17 ;  /* 0x0000000207007824 */ /* 0x000fe200078e0211 */
[----:B------:R-:W-:Y:S01]  /*fa10*/  ISETP.LT.OR P0, PT, R5, 0x1, P4 ;  /* 0x000000010500780c */ /* 0x000fe20002701670 */
[----:B------:R-:W-:-:S12]  /*fa20*/  SHFL.IDX PT, R7, R19, 0x3, 0x1c1f ;  /* 0x007c1f0013077f89 */ /* 0x000fd800000e0000 */
        /* <DEDUP_REMOVED lines=25> */
.L_x_12044:
        /* <DEDUP_REMOVED lines=13> */
.L_x_11965:
        /* <DEDUP_REMOVED lines=11> */
.L_x_11966:
[----:B------:R0:W-:Y:S01]  /*fd40*/  SYNCS.ARRIVE.TRANS64.A1T0 RZ, [R4+URZ+0x2d850], RZ ;  /* 0x02d850ff04ff79a7 */ /* 0x0001e2000810003f */
[----:B------:R-:W-:-:S05]  /*fd50*/  VIADD R23, R23, 0x1 ;  /* 0x0000000117177836 */ /* 0x000fca0000000000 */
[----:B------:R-:W-:-:S04]  /*fd60*/  ISETP.NE.AND P0, PT, R23, 0x2, PT ;  /* 0x000000021700780c */ /* 0x000fc80003f05270 */
[----:B------:R-:W-:Y:S02]  /*fd70*/  SEL R3, RZ, 0x1, P0 ;  /* 0x00000001ff037807 */ /* 0x000fe40000000000 */
[----:B------:R-:W-:Y:S02]  /*fd80*/  SEL R23, R23, RZ, P0 ;  /* 0x000000ff17177207 */ /* 0x000fe40000000000 */
[----:B0-----:R-:W-:-:S07]  /*fd90*/  LOP3.LUT R26, R26, R3, RZ, 0x3c, !PT ;  /* 0x000000031a1a7212 */ /* 0x001fce00078e3cff */
.L_x_11926:
[----:B------:R-:W-:Y:S05]  /*fda0*/  BSYNC B7 ;  /* 0x0000000000077941 */ /* 0x000fea0003800000 */
.L_x_11924:
        /* <DEDUP_REMOVED lines=8> */
[----:B------:R-:W-:-:S05]  /*fe30*/  MOV R17, UR4 ;  /* 0x0000000400117c02 */ /* 0x000fca0008000f00 */
[----:B-----5:R-:W2:Y:S04]  /*fe40*/  LDS R2, [R17+0x2d8d0] ;  /* 0x02d8d00011027984 */ /* 0x020ea80000000800 */
[----:B--2---:R2:W-:Y:S01]  /*fe50*/  STL [R1+0x10], R2 ;  /* 0x0000100201007387 */ /* 0x0045e20000100800 */
[----:B------:R-:W-:Y:S06]  /*fe60*/  BAR.ARV 0x4, 0x200 ;  /* 0x0108000000007b1d */ /* 0x000fec0000002000 */
[----:B------:R-:W-:Y:S05]  /*fe70*/  BRA `(.L_x_11968) ;  /* 0x00000000002c7947 */ /* 0x000fea0003800000 */
.L_x_11967:
[----:B------:R-:W-:-:S03]  /*fe80*/  UMOV UR4, 0xffffffff ;  /* 0xffffffff00047882 */ /* 0x000fc60000000000 */
[----:B------:R-:W-:Y:S05]  /*fe90*/  BRA.DIV UR4, `(.L_x_11969) ;  /* 0x0000002604d07947 */ /* 0x000fea000b800000 */
[----:B-----5:R2:W3:Y:S02]  /*fea0*/  SHFL.IDX PT, R14, R2, RZ, 0x1f ;  /* 0x00001fff020e7589 */ /* 0x0204e400000e0000 */
.L_x_12047:
        /* <DEDUP_REMOVED lines=8> */
.L_x_11968:
[----:B-1----:R-:W4:Y:S01]  /*ff30*/  LDL R0, [R1+0x10] ;  /* 0x0000100001007983 */ /* 0x002f220000100800 */
[----:B------:R-:W-:Y:S02]  /*ff40*/  ULDC UR4, c[0x0][0xc38] ;  /* 0x00030e0000047ab9 */ /* 0x000fe40000000800 */
[----:B----4-:R-:W-:-:S13]  /*ff50*/  ISETP.GE.AND P0, PT, R0, UR4, PT ;  /* 0x0000000400007c0c */ /* 0x010fda000bf06270 */
[----:B------:R-:W-:Y:S05]  /*ff60*/  @!P0 BRA `(.L_x_11970) ;  /* 0xffffffc4009c8947 */ /* 0x000fea000383ffff */
.L_x_11921:
        /* <DEDUP_REMOVED lines=12> */
.L_x_12048:
[----:B------:R-:W-:Y:S05]  /*10030*/  BSYNC B0 ;  /* 0x0000000000007941 */ /* 0x000fea0003800000 */
.L_x_11971:
[----:B------:R-:W-:-:S03]  /*10040*/  UMOV UR4, 0xffffffff ;  /* 0xffffffff00047882 */ /* 0x000fc60000000000 */
[----:B------:R-:W-:Y:S05]  /*10050*/  BRA.DIV UR4, `(.L_x_11973) ;  /* 0x00000026049c7947 */ /* 0x000fea000b800000 */
[----:B-1----:R-:W1:Y:S02]  /*10060*/  S2R R0, SR_TID.X ;  /* 0x0000000000007919 */ /* 0x002e640000002100 */
[----:B-1----:R-:W-:-:S04]  /*10070*/  SHF.R.U32.HI R0, RZ, 0x5, R0 ;  /* 0x00000005ff007819 */ /* 0x002fc80000011600 */
[----:B------:R-:W-:-:S05]  /*10080*/  LOP3.LUT R0, R0, 0x3, RZ, 0xc0, !PT ;  /* 0x0000000300007812 */ /* 0x000fca00078ec0ff */
[----:B------:R1:W2:Y:S02]  /*10090*/  SHFL.IDX PT, R14, R0, RZ, 0x1f ;  /* 0x00001fff000e7589 */ /* 0x0002a400000e0000 */
.L_x_12051:
[----:B--2---:R-:W-:Y:S01]  /*100a0*/  ISETP.NE.AND P0, PT, R14, RZ, PT ;  /* 0x000000ff0e00720c */ /* 0x004fe20003f05270 */
[----:B------:R-:W-:-:S12]  /*100b0*/  BSSY B0, `(.L_x_11974) ;  /* 0x0000024000007945 */ /* 0x000fd80003800000 */
[----:B------:R-:W-:Y:S05]  /*100c0*/  @P0 BRA `(.L_x_11975) ;  /* 0x0000000000880947 */ /* 0x000fea0003800000 */
[----:B------:R-:W-:-:S03]  /*100d0*/  UMOV UR4, 0xffffffff ;  /* 0xffffffff00047882 */ /* 0x000fc60000000000 */
[----:B------:R-:W-:Y:S05]  /*100e0*/  BRA.DIV UR4, `(.L_x_11976) ;  /* 0x0000002604ac7947 */ /* 0x000fea000b800000 */
[----:B------:R-:W-:-:S13]  /*100f0*/  ELECT P6, URZ, PT ;  /* 0x00000000003f782f */ /* 0x000fda00038c0000 */
.L_x_12054:
[----:B------:R-:W-:Y:S05]  /*10100*/  @!P6 BRA `(.L_x_11975) ;  /* 0x000000000078e947 */ /* 0x000fea0003800000 */
[----:B------:R-:W-:-:S06]  /*10110*/  ULOP3.LUT UR4, UR42, 0x2, URZ, 0xfc, !UPT ;  /* 0x000000022a047892 */ /* 0x000fcc000f8efc3f */
[----:B-1----:R-:W-:-:S05]  /*10120*/  IMAD.U32 R0, RZ, RZ, UR4 ;  /* 0x00000004ff007e24 */ /* 0x002fca000f8e00ff */
[----:B------:R-:W-:-:S13]  /*10130*/  ISETP.NE.AND P0, PT, R0, 0x3, PT ;  /* 0x000000030000780c */ /* 0x000fda0003f05270 */
[----:B------:R-:W-:Y:S05]  /*10140*/  @!P0 BRA `(.L_x_11977) ;  /* 0x0000000000048947 */ /* 0x000fea0003800000 */
[----:B------:R-:W-:Y:S01]  /*10150*/  BPT.TRAP 0x1 ;  /* 0x000000040000795c */ /* 0x000fe20000300000 */
.L_x_11977:
[C---:B------:R-:W-:Y:S01]  /*10160*/  IMAD R5, R23.reuse, 0x8, R4 ;  /* 0x0000000817057824 */ /* 0x040fe200078e0204 */
[----:B------:R-:W-:Y:S01]  /*10170*/  SHF.L.U32 R0, R26, 0x1f, RZ ;  /* 0x0000001f1a007819 */ /* 0x000fe200000006ff */
[----:B------:R-:W-:-:S03]  /*10180*/  VIADD R23, R23, 0x1 ;  /* 0x0000000117177836 */ /* 0x000fc60000000000 */
[----:B------:R-:W1:Y:S02]  /*10190*/  SYNCS.PHASECHK.TRANS64.TRYWAIT P1, [R5+URZ+0x2d840], R0 ;  /* 0x02d84000050075a7 */ /* 0x000e64000802017f */
[----:B------:R-:W-:-:S04]  /*101a0*/  ISETP.NE.AND P2, PT, R23, 0x2, PT ;  /* 0x000000021700780c */ /* 0x000fc80003f45270 */
[----:B------:R-:W-:Y:S01]  /*101b0*/  SEL R3, RZ, 0x1, P2 ;  /* 0x00000001ff037807 */ /* 0x000fe20001000000 */
[----:B-1----:R-:W-:Y:S08]  /*101c0*/  @!P1 BRA `(.L_x_11978) ;  /* 0x0000002400949947 */ /* 0x002ff00003800000 */
.L_x_12055:
[----:B------:R-:W-:Y:S02]  /*101d0*/  SEL R23, R23, RZ, P2 ;  /* 0x000000ff17177207 */ /* 0x000fe40001000000 */
[----:B------:R-:W-:Y:S01]  /*101e0*/  LOP3.LUT R2, R26, R3, RZ, 0x3c, !PT ;  /* 0x000000031a027212 */ /* 0x000fe200078e3cff */
[----:B------:R-:W-:Y:S06]  /*101f0*/  @!P0 BRA `(.L_x_11979) ;  /* 0x0000000000048947 */ /* 0x000fec0003800000 */
[----:B------:R-:W-:Y:S01]  /*10200*/  BPT.TRAP 0x1 ;  /* 0x000000040000795c */ /* 0x000fe20000300000 */
.L_x_11979:
[----:B------:R-:W-:Y:S01]  /*10210*/  IMAD R23, R23, 0x8, R4 ;  /* 0x0000000817177824 */ /* 0x000fe200078e0204 */
[----:B------:R-:W-:-:S04]  /*10220*/  SHF.L.U32 R2, R2, 0x1f, RZ ;  /* 0x0000001f02027819 */ /* 0x000fc800000006ff */
[----:B------:R-:W2:Y:S02]  /*10230*/  SYNCS.PHASECHK.TRANS64.TRYWAIT P1, [R23+URZ+0x2d840], R2 ;  /* 0x02d84002170075a7 */ /* 0x000ea4000802017f */
[----:B--2---:R-:W-:Y:S05]  /*10240*/  @!P1 BRA `(.L_x_11980) ;  /* 0x0000002400889947 */ /* 0x004fea0003800000 */
.L_x_12056:
[----:B------:R-:W-:Y:S05]  /*10250*/  @!P0 BRA `(.L_x_11981) ;  /* 0x0000000000048947 */ /* 0x000fea0003800000 */
[----:B------:R-:W-:Y:S01]  /*10260*/  BPT.TRAP 0x1 ;  /* 0x000000040000795c */ /* 0x000fe20000300000 */
.L_x_11981:
[----:B------:R-:W3:Y:S02]  /*10270*/  SYNCS.PHASECHK.TRANS64.TRYWAIT P1, [R5+URZ+0x2d860], R0 ;  /* 0x02d86000050075a7 */ /* 0x000ee4000802017f */
[----:B---3--:R-:W-:Y:S05]  /*10280*/  @!P1 BRA `(.L_x_11982) ;  /* 0x00000024008c9947 */ /* 0x008fea0003800000 */
.L_x_12057:
[----:B------:R-:W-:Y:S05]  /*10290*/  @!P0 BRA `(.L_x_11983) ;  /* 0x0000000000048947 */ /* 0x000fea0003800000 */
[----:B------:R-:W-:Y:S01]  /*102a0*/  BPT.TRAP 0x1 ;  /* 0x000000040000795c */ /* 0x000fe20000300000 */
.L_x_11983:
[----:B----4-:R4:W0:Y:S02]  /*102b0*/  SYNCS.PHASECHK.TRANS64.TRYWAIT P0, [R23+URZ+0x2d860], R2 ;  /* 0x02d86002170075a7 */ /* 0x010824000800017f */
[----:B0-----:R-:W-:Y:S05]  /*102c0*/  @!P0 NANOSLEEP.SYNCS 0x989680 ;  /* 0x009896800000895d */ /* 0x001fea0003900000 */
[----:B------:R-:W0:Y:S02]  /*102d0*/  @!P0 SYNCS.PHASECHK.TRANS64 P0, [R23+URZ+0x2d860], R2 ;  /* 0x02d86002170085a7 */ /* 0x000e24000800007f */
[----:B0-----:R-:W-:Y:S05]  /*102e0*/  @!P0 BRA `(.L_x_11983) ;  /* 0xfffffffc00f08947 */ /* 0x001fea000383ffff */
.L_x_11975:
[----:B------:R-:W-:Y:S05]  /*102f0*/  BSYNC B0 ;  /* 0x0000000000007941 */ /* 0x000fea0003800000 */
.L_x_11974:
[----:B------:R-:W-:Y:S05]  /*10300*/  EXIT ;  /* 0x000000000000794d */ /* 0x000fea0003800000 */
.L_x_11876:
[----:B0-----:R-:W-:-:S04]  /*10310*/  MOV R3, UR40 ;  /* 0x0000002800037c02 */ /* 0x001fc80008000f00 */
[----:B------:R0:W1:Y:S03]  /*10320*/  SYNCS.PHASECHK.TRANS64.TRYWAIT P1, [R3+URZ+0x2d800], R0 ;  /* 0x02d80000030075a7 */ /* 0x000066000802017f */
[----:B-1----:R-:W-:Y:S05]  /*10330*/  @!P1 NANOSLEEP.SYNCS 0x989680 ;  /* 0x009896800000995d */ /* 0x002fea0003900000 */
[----:B------:R-:W1:Y:S02]  /*10340*/  @!P1 SYNCS.PHASECHK.TRANS64 P1, [R3+URZ+0x2d800], R0 ;  /* 0x02d80000030095a7 */ /* 0x000e64000802007f */
[----:B-1----:R-:W-:Y:S05]  /*10350*/  @!P1 BRA `(.L_x_11876) ;  /* 0xfffffffc00ec9947 */ /* 0x002fea000383ffff */
[----:B------:R-:W-:Y:S05]  /*10360*/  BRA `(.L_x_11984) ;  /* 0xffffff1400007947 */ /* 0x000fea000383ffff */
.L_x_11880:
[----:B-1----:R1:W2:Y:S02]  /*10370*/  SYNCS.PHASECHK.TRANS64.TRYWAIT P1, [R0+URZ+0x2d830], R3 ;  /* 0x02d83003000075a7 */ /* 0x0022a4000802017f */
[----:B--2---:R-:W-:Y:S05]  /*10380*/  @!P1 NANOSLEEP.SYNCS 0x989680 ;  /* 0x009896800000995d */ /* 0x004fea0003900000 */
[----:B------:R-:W2:Y:S02]  /*10390*/  @!P1 SYNCS.PHASECHK.TRANS64 P1, [R0+URZ+0x2d830], R3 ;  /* 0x02d83003000095a7 */ /* 0x000ea4000802007f */
[----:B--2---:R-:W-:Y:S05]  /*103a0*/  @!P1 BRA `(.L_x_11880) ;  /* 0xfffffffc00f09947 */ /* 0x004fea000383ffff */
[----:B------:R-:W-:Y:S05]  /*103b0*/  BRA `(.L_x_11879) ;  /* 0xffffff14001c7947 */ /* 0x000fea000383ffff */
.L_x_11886:
[----:B-1----:R-:W-:-:S04]  /*103c0*/  IMAD.U32 R6, RZ, RZ, UR6 ;  /* 0x00000006ff067e24 */ /* 0x002fc8000f8e00ff */
[----:B------:R1:W2:Y:S03]  /*103d0*/  SYNCS.PHASECHK.TRANS64.TRYWAIT P1, [R6+URZ+0x2d830], R5 ;  /* 0x02d83005060075a7 */ /* 0x0002a6000802017f */
[----:B--2---:R-:W-:Y:S05]  /*103e0*/  @!P1 NANOSLEEP.SYNCS 0x989680 ;  /* 0x009896800000995d */ /* 0x004fea0003900000 */
[----:B------:R-:W2:Y:S02]  /*103f0*/  @!P1 SYNCS.PHASECHK.TRANS64 P1, [R6+URZ+0x2d830], R5 ;  /* 0x02d83005060095a7 */ /* 0x000ea4000802007f */
[----:B--2---:R-:W-:Y:S05]  /*10400*/  @!P1 BRA `(.L_x_11886) ;  /* 0xfffffffc00ec9947 */ /* 0x004fea000383ffff */
[----:B------:R-:W-:Y:S05]  /*10410*/  BRA `(.L_x_11883) ;  /* 0xffffff4000287947 */ /* 0x000fea000383ffff */
.L_x_11890:
[----:B-1----:R-:W-:-:S04]  /*10420*/  IMAD.U32 R6, RZ, RZ, UR6 ;  /* 0x00000006ff067e24 */ /* 0x002fc8000f8e00ff */
[----:B------:R1:W2:Y:S03]  /*10430*/  SYNCS.PHASECHK.TRANS64.TRYWAIT P1, [R6+URZ+0x2d850], R5 ;  /* 0x02d85005060075a7 */ /* 0x0002a6000802017f */
[----:B--2---:R-:W-:Y:S05]  /*10440*/  @!P1 NANOSLEEP.SYNCS 0x989680 ;  /* 0x009896800000995d */ /* 0x004fea0003900000 */
[----:B------:R-:W2:Y:S02]  /*10450*/  @!P1 SYNCS.PHASECHK.TRANS64 P1, [R6+URZ+0x2d850], R5 ;  /* 0x02d85005060095a7 */ /* 0x000ea4000802007f */
[----:B--2---:R-:W-:Y:S05]  /*10460*/  @!P1 BRA `(.L_x_11890) ;  /* 0xfffffffc00ec9947 */ /* 0x004fea000383ffff */
[----:B------:R-:W-:Y:S05]  /*10470*/  BRA `(.L_x_11887) ;  /* 0xffffff4000d47947 */ /* 0x000fea000383ffff */
.L_x_11898:
[----:B-1----:R-:W-:-:S04]  /*10480*/  IMAD.U32 R6, RZ, RZ, UR6 ;  /* 0x00000006ff067e24 */ /* 0x002fc8000f8e00ff */
[----:B------:R1:W2:Y:S03]  /*10490*/  SYNCS.PHASECHK.TRANS64.TRYWAIT P1, [R6+URZ+0x2d830], R5 ;  /* 0x02d83005060075a7 */ /* 0x0002a6000802017f */
[----:B--2---:R-:W-:Y:S05]  /*104a0*/  @!P1 NANOSLEEP.SYNCS 0x989680 ;  /* 0x009896800000995d */ /* 0x004fea0003900000 */
[----:B------:R-:W2:Y:S02]  /*104b0*/  @!P1 SYNCS.PHASECHK.TRANS64 P1, [R6+URZ+0x2d830], R5 ;  /* 0x02d83005060095a7 */ /* 0x000ea4000802007f */
[----:B--2---:R-:W-:Y:S05]  /*104c0*/  @!P1 BRA `(.L_x_11898) ;  /* 0xfffffffc00ec9947 */ /* 0x004fea000383ffff */
[----:B------:R-:W-:Y:S05]  /*104d0*/  BRA `(.L_x_11895) ;  /* 0xffffff7000ac7947 */ /* 0x000fea000383ffff */
.L_x_11902:
[----:B-1----:R-:W-:-:S04]  /*104e0*/  IMAD.U32 R6, RZ, RZ, UR6 ;  /* 0x00000006ff067e24 */ /* 0x002fc8000f8e00ff */
[----:B------:R1:W2:Y:S03]  /*104f0*/  SYNCS.PHASECHK.TRANS64.TRYWAIT P1, [R6+URZ+0x2d850], R5 ;  /* 0x02d85005060075a7 */ /* 0x0002a6000802017f */
[----:B--2---:R-:W-:Y:S05]  /*10500*/  @!P1 NANOSLEEP.SYNCS 0x989680 ;  /* 0x009896800000995d */ /* 0x004fea0003900000 */
[----:B------:R-:W2:Y:S02]  /*10510*/  @!P1 SYNCS.PHASECHK.TRANS64 P1, [R6+URZ+0x2d850], R5 ;  /* 0x02d85005060095a7 */ /* 0x000ea4000802007f */
[----:B--2---:R-:W-:Y:S05]  /*10520*/  @!P1 BRA `(.L_x_11902) ;  /* 0xfffffffc00ec9947 */ /* 0x004fea000383ffff */
[----:B------:R-:W-:Y:S05]  /*10530*/  BRA `(.L_x_11899) ;  /* 0xffffff7400587947 */ /* 0x000fea000383ffff */
.L_x_11909:
[----:B-1----:R-:W-:-:S04]  /*10540*/  IMAD.U32 R4, RZ, RZ, UR8 ;  /* 0x00000008ff047e24 */ /* 0x002fc8000f8e00ff */
[----:B------:R1:W2:Y:S03]  /*10550*/  SYNCS.PHASECHK.TRANS64.TRYWAIT P1, [R4+URZ+0x2d850], R3 ;  /* 0x02d85003040075a7 */ /* 0x0002a6000802017f */
[----:B--2---:R-:W-:Y:S05]  /*10560*/  @!P1 NANOSLEEP.SYNCS 0x989680 ;  /* 0x009896800000995d */ /* 0x004fea0003900000 */
[----:B------:R-:W2:Y:S02]  /*10570*/  @!P1 SYNCS.PHASECHK.TRANS64 P1, [R4+URZ+0x2d850], R3 ;  /* 0x02d85003040095a7 */ /* 0x000ea4000802007f */
[----:B--2---:R-:W-:Y:S05]  /*10580*/  @!P1 BRA `(.L_x_11909) ;  /* 0xfffffffc00ec9947 */ /* 0x004fea000383ffff */
[----:B------:R-:W-:Y:S05]  /*10590*/  BRA `(.L_x_11908) ;  /* 0xffffff98008c7947 */ /* 0x000fea000383ffff */
.L_x_11932:
[----:B------:R-:W1:Y:S01]  /*105a0*/  S2R R20, SR_TID.X ;  /* 0x0000000000147919 */ /* 0x000e620000002100 */
[----:B------:R-:W-:Y:S01]  /*105b0*/  MOV R12, RZ ;  /* 0x000000ff000c7202 */ /* 0x000fe20000000f00 */
        /* <DEDUP_REMOVED lines=8> */
.L_x_11985:
[----:B------:R-:W-:Y:S05]  /*10640*/  BRA `(.L_x_11986) ;  /* 0xffffffc800707947 */ /* 0x000fea000383ffff */
.L_x_11935:
[----:B0-----:R0:W1:Y:S02]  /*10650*/  SYNCS.PHASECHK.TRANS64.TRYWAIT P0, [R6+URZ+0x2d840], R2 ;  /* 0x02d84002060075a7 */ /* 0x001064000800017f */
[----:B-1----:R-:W-:Y:S05]  /*10660*/  @!P0 NANOSLEEP.SYNCS 0x989680 ;  /* 0x009896800000895d */ /* 0x002fea0003900000 */
[----:B------:R-:W1:Y:S02]  /*10670*/  @!P0 SYNCS.PHASECHK.TRANS64 P0, [R6+URZ+0x2d840], R2 ;  /* 0x02d84002060085a7 */ /* 0x000e64000800007f */
[----:B-1----:R-:W-:Y:S05]  /*10680*/  @!P0 BRA `(.L_x_11935) ;  /* 0xfffffffc00f08947 */ /* 0x002fea000383ffff */
[----:B------:R-:W-:Y:S05]  /*10690*/  BRA `(.L_x_11987) ;  /* 0xffffffcc00787947 */ /* 0x000fea000383ffff */
.L_x_11936:
        /* <DEDUP_REMOVED lines=8> */
.L_x_11989:
[----:B------:R-:W-:Y:S05]  /*10720*/  BSYNC B0 ;  /* 0x0000000000007941 */ /* 0x000fea0003800000 */
.L_x_11988:
[----:B------:R-:W-:Y:S01]  /*10730*/  IMAD.MOV.U32 R13, RZ, RZ, R4 ;  /* 0x000000ffff0d7224 */ /* 0x000fe200078e0004 */
[----:B------:R-:W-:Y:S01]  /*10740*/  MOV R2, R14 ;  /* 0x0000000e00027202 */ /* 0x000fe20000000f00 */
[----:B------:R-:W-:Y:S01]  /*10750*/  IMAD.MOV.U32 R12, RZ, RZ, RZ ;  /* 0x000000ffff0c7224 */ /* 0x000fe200078e00ff */
[----:B------:R-:W-:Y:S01]  /*10760*/  @P0 LEA R8, R7, R17, 0x1 ;  /* 0x0000001107080211 */ /* 0x000fe200078e08ff */
[----:B------:R-:W-:Y:S02]  /*10770*/  IMAD.MOV.U32 R11, RZ, RZ, 0x1c1f ;  /* 0x00001c1fff0b7424 */ /* 0x000fe400078e00ff */
[----:B------:R-:W-:-:S07]  /*10780*/  IMAD.MOV.U32 R15, RZ, RZ, -0x1 ;  /* 0xffffffffff0f7424 */ /* 0x000fce00078e00ff */
[----:B------:R-:W-:Y:S05]  /*10790*/  WARPSYNC.COLLECTIVE R15, `(.L_x_11990) ;  /* 0x000000000f087348 */ /* 0x000fea0003c00000 */
[----:B------:R0:W1:Y:S02]  /*107a0*/  SHFL.IDX P6, R14, R13, R12, R11 ;  /* 0x0000000c0d0e7389 */ /* 0x00006400000c000b */
[----:B01----:R-:W-:Y:S01]  /*107b0*/  ENDCOLLECTIVE ;  /* 0x000000000000791b */ /* 0x003fe20003800000 */
.L_x_11990:
[----:B------:R-:W-:Y:S02]  /*107c0*/  IMAD.MOV.U32 R13, RZ, RZ, R0 ;  /* 0x000000ffff0d7224 */ /* 0x000fe400078e0000 */
[----:B------:R-:W-:Y:S02]  /*107d0*/  IMAD.MOV.U32 R12, RZ, RZ, 0x1 ;  /* 0x00000001ff0c7424 */ /* 0x000fe400078e00ff */
[----:B------:R-:W-:-:S07]  /*107e0*/  IMAD.MOV.U32 R3, RZ, RZ, R14 ;  /* 0x000000ffff037224 */ /* 0x000fce00078e000e */
[----:B------:R-:W-:Y:S05]  /*107f0*/  WARPSYNC.COLLECTIVE R15, `(.L_x_11991) ;  /* 0x000000000f087348 */ /* 0x000fea0003c00000 */
[----:B------:R0:W1:Y:S02]  /*10800*/  SHFL.IDX P6, R14, R13, R12, R11 ;  /* 0x0000000c0d0e7389 */ /* 0x00006400000c000b */
[----:B01----:R-:W-:Y:S01]  /*10810*/  ENDCOLLECTIVE ;  /* 0x000000000000791b */ /* 0x003fe20003800000 */
.L_x_11991:
        /* <DEDUP_REMOVED lines=17> */
.L_x_11992:
[----:B------:R-:W-:Y:S01]  /*10930*/  @P0 LEA R8, R7, R17, 0x1 ;  /* 0x0000001107080211 */ /* 0x000fe200078e08ff */
[----:B------:R-:W-:Y:S02]  /*10940*/  IMAD.MOV.U32 R13, RZ, RZ, R0 ;  /* 0x000000ffff0d7224 */ /* 0x000fe400078e0000 */
[----:B------:R-:W-:Y:S02]  /*10950*/  IMAD.MOV.U32 R12, RZ, RZ, 0x2 ;  /* 0x00000002ff0c7424 */ /* 0x000fe400078e00ff */
[----:B------:R-:W-:-:S07]  /*10960*/  IMAD.MOV.U32 R3, RZ, RZ, R14 ;  /* 0x000000ffff037224 */ /* 0x000fce00078e000e */
[----:B------:R-:W-:Y:S05]  /*10970*/  WARPSYNC.COLLECTIVE R15, `(.L_x_11993) ;  /* 0x000000000f087348 */ /* 0x000fea0003c00000 */
[----:B------:R0:W1:Y:S02]  /*10980*/  SHFL.IDX P6, R14, R13, R12, R11 ;  /* 0x0000000c0d0e7389 */ /* 0x00006400000c000b */
[----:B01----:R-:W-:Y:S01]  /*10990*/  ENDCOLLECTIVE ;  /* 0x000000000000791b */ /* 0x003fe20003800000 */
.L_x_11993:
        /* <DEDUP_REMOVED lines=17> */
.L_x_11994:
[----:B------:R-:W-:Y:S01]  /*10ab0*/  @P0 LEA R8, R7, R17, 0x1 ;  /* 0x0000001107080211 */ /* 0x000fe200078e08ff */
[----:B------:R-:W-:Y:S02]  /*10ac0*/  IMAD.MOV.U32 R13, RZ, RZ, R0 ;  /* 0x000000ffff0d7224 */ /* 0x000fe400078e0000 */
[----:B------:R-:W-:Y:S02]  /*10ad0*/  IMAD.MOV.U32 R12, RZ, RZ, 0x3 ;  /* 0x00000003ff0c7424 */ /* 0x000fe400078e00ff */
[----:B------:R-:W-:-:S07]  /*10ae0*/  IMAD.MOV.U32 R3, RZ, RZ, R14 ;  /* 0x000000ffff037224 */ /* 0x000fce00078e000e */
[----:B------:R-:W-:Y:S05]  /*10af0*/  WARPSYNC.COLLECTIVE R15, `(.L_x_11995) ;  /* 0x000000000f087348 */ /* 0x000fea0003c00000 */
[----:B------:R0:W1:Y:S02]  /*10b00*/  SHFL.IDX P6, R14, R13, R12, R11 ;  /* 0x0000000c0d0e7389 */ /* 0x00006400000c000b */
[----:B01----:R-:W-:Y:S01]  /*10b10*/  ENDCOLLECTIVE ;  /* 0x000000000000791b */ /* 0x003fe20003800000 */
.L_x_11995:
        /* <DEDUP_REMOVED lines=16> */
.L_x_11996:
[----:B------:R-:W-:Y:S05]  /*10c20*/  BRA `(.L_x_11997) ;  /* 0xffffffcc00407947 */ /* 0x000fea000383ffff */
.L_x_11941:
[----:B------:R-:W-:Y:S01]  /*10c30*/  IMAD.MOV.U32 R13, RZ, RZ, R5 ;  /* 0x000000ffff0d7224 */ /* 0x000fe200078e0005 */
[----:B------:R-:W-:Y:S01]  /*10c40*/  MOV R11, 0x1c1f ;  /* 0x00001c1f000b7802 */ /* 0x000fe20000000f00 */
[----:B------:R-:W-:Y:S02]  /*10c50*/  IMAD.MOV.U32 R12, RZ, RZ, RZ ;  /* 0x000000ffff0c7224 */ /* 0x000fe400078e00ff */
[----:B------:R-:W-:Y:S02]  /*10c60*/  IMAD.MOV.U32 R15, RZ, RZ, -0x1 ;  /* 0xffffffffff0f7424 */ /* 0x000fe400078e00ff */
[----:B------:R-:W-:-:S07]  /*10c70*/  IMAD.U32 R4, RZ, RZ, UR43 ;  /* 0x0000002bff047e24 */ /* 0x000fce000f8e00ff */
[----:B-----5:R-:W-:Y:S05]  /*10c80*/  WARPSYNC.COLLECTIVE R15, `(.L_x_11998) ;  /* 0x000000000f087348 */ /* 0x020fea0003c00000 */
[----:B------:R0:W1:Y:S02]  /*10c90*/  SHFL.IDX P6, R14, R13, R12, R11 ;  /* 0x0000000c0d0e7389 */ /* 0x00006400000c000b */
[----:B01---5:R-:W-:Y:S01]  /*10ca0*/  ENDCOLLECTIVE ;  /* 0x000000000000791b */ /* 0x023fe20003800000 */
.L_x_11998:
[----:B------:R-:W-:-:S05]  /*10cb0*/  IMAD R4, R4, 0xc0, R21 ;  /* 0x000000c004047824 */ /* 0x000fca00078e0215 */
[----:B------:R-:W-:Y:S01]  /*10cc0*/  ISETP.GE.AND P0, PT, R4, UR37, PT ;  /* 0x0000002504007c0c */ /* 0x000fe2000bf06270 */
[----:B------:R-:W-:Y:S02]  /*10cd0*/  IMAD.MOV.U32 R13, RZ, RZ, R0 ;  /* 0x000000ffff0d7224 */ /* 0x000fe400078e0000 */
[----:B------:R-:W-:-:S10]  /*10ce0*/  IMAD.MOV.U32 R2, RZ, RZ, R14 ;  /* 0x000000ffff027224 */ /* 0x000fd400078e000e */
[----:B------:R-:W-:Y:S05]  /*10cf0*/  WARPSYNC.COLLECTIVE R15, `(.L_x_11999) ;  /* 0x000000000f087348 */ /* 0x000fea0003c00000 */
[----:B------:R0:W1:Y:S02]  /*10d00*/  SHFL.IDX P6, R14, R13, R12, R11 ;  /* 0x0000000c0d0e7389 */ /* 0x00006400000c000b */
[----:B01----:R-:W-:Y:S01]  /*10d10*/  ENDCOLLECTIVE ;  /* 0x000000000000791b */ /* 0x003fe20003800000 */
.L_x_11999:
[----:B------:R-:W-:Y:S02]  /*10d20*/  IMAD.MOV.U32 R13, RZ, RZ, R5 ;  /* 0x000000ffff0d7224 */ /* 0x000fe400078e0005 */
[----:B------:R-:W-:Y:S02]  /*10d30*/  IMAD.MOV.U32 R12, RZ, RZ, 0x1 ;  /* 0x00000001ff0c7424 */ /* 0x000fe400078e00ff */
[----:B------:R-:W-:-:S07]  /*10d40*/  IMAD.MOV.U32 R3, RZ, RZ, R14 ;  /* 0x000000ffff037224 */ /* 0x000fce00078e000e */
[----:B------:R-:W-:Y:S05]  /*10d50*/  WARPSYNC.COLLECTIVE R15, `(.L_x_12000) ;  /* 0x000000000f087348 */ /* 0x000fea0003c00000 */
[----:B------:R0:W1:Y:S02]  /*10d60*/  SHFL.IDX P6, R14, R13, R12, R11 ;  /* 0x0000000c0d0e7389 */ /* 0x00006400000c000b */
[----:B01----:R-:W-:Y:S01]  /*10d70*/  ENDCOLLECTIVE ;  /* 0x000000000000791b */ /* 0x003fe20003800000 */
.L_x_12000:
        /* <DEDUP_REMOVED lines=12> */
[----:B0-----:R-:W-:-:S04]  /*10e40*/  IADD3 R2, R4, 0x20, RZ ;  /* 0x0000002004027810 */ /* 0x001fc80007ffe0ff */
[----:B------:R-:W-:Y:S01]  /*10e50*/  ISETP.GE.AND P0, PT, R2, UR37, PT ;  /* 0x0000002502007c0c */ /* 0x000fe2000bf06270 */
[----:B------:R-:W-:-:S12]  /*10e60*/  IMAD.MOV.U32 R2, RZ, RZ, R14 ;  /* 0x000000ffff027224 */ /* 0x000fd800078e000e */
[----:B------:R-:W-:Y:S05]  /*10e70*/  WARPSYNC.COLLECTIVE R15, `(.L_x_12001) ;  /* 0x000000000f087348 */ /* 0x000fea0003c00000 */
[----:B------:R0:W1:Y:S02]  /*10e80*/  SHFL.IDX P6, R14, R13, R12, R11 ;  /* 0x0000000c0d0e7389 */ /* 0x00006400000c000b */
[----:B01----:R-:W-:Y:S01]  /*10e90*/  ENDCOLLECTIVE ;  /* 0x000000000000791b */ /* 0x003fe20003800000 */
.L_x_12001:
[----:B------:R-:W-:Y:S02]  /*10ea0*/  IMAD.MOV.U32 R13, RZ, RZ, R5 ;  /* 0x000000ffff0d7224 */ /* 0x000fe400078e0005 */
[----:B------:R-:W-:Y:S02]  /*10eb0*/  IMAD.MOV.U32 R12, RZ, RZ, 0x2 ;  /* 0x00000002ff0c7424 */ /* 0x000fe400078e00ff */
[----:B------:R-:W-:-:S07]  /*10ec0*/  IMAD.MOV.U32 R3, RZ, RZ, R14 ;  /* 0x000000ffff037224 */ /* 0x000fce00078e000e */
[----:B------:R-:W-:Y:S05]  /*10ed0*/  WARPSYNC.COLLECTIVE R15, `(.L_x_12002) ;  /* 0x000000000f087348 */ /* 0x000fea0003c00000 */
[----:B------:R0:W1:Y:S02]  /*10ee0*/  SHFL.IDX P6, R14, R13, R12, R11 ;  /* 0x0000000c0d0e7389 */ /* 0x00006400000c000b */
[----:B01----:R-:W-:Y:S01]  /*10ef0*/  ENDCOLLECTIVE ;  /* 0x000000000000791b */ /* 0x003fe20003800000 */
.L_x_12002:
        /* <DEDUP_REMOVED lines=18> */
.L_x_12003:
[----:B------:R-:W-:Y:S01]  /*11020*/  MOV R13, R5 ;  /* 0x00000005000d7202 */ /* 0x000fe20000000f00 */
[----:B------:R-:W-:Y:S02]  /*11030*/  IMAD.MOV.U32 R12, RZ, RZ, 0x3 ;  /* 0x00000003ff0c7424 */ /* 0x000fe400078e00ff */
[----:B------:R-:W-:-:S07]  /*11040*/  IMAD.MOV.U32 R3, RZ, RZ, R14 ;  /* 0x000000ffff037224 */ /* 0x000fce00078e000e */
[----:B------:R-:W-:Y:S05]  /*11050*/  WARPSYNC.COLLECTIVE R15, `(.L_x_12004) ;  /* 0x000000000f087348 */ /* 0x000fea0003c00000 */
[----:B------:R0:W1:Y:S02]  /*11060*/  SHFL.IDX P6, R14, R13, R12, R11 ;  /* 0x0000000c0d0e7389 */ /* 0x00006400000c000b */
[----:B01----:R-:W-:Y:S01]  /*11070*/  ENDCOLLECTIVE ;  /* 0x000000000000791b */ /* 0x003fe20003800000 */
.L_x_12004:
        /* <DEDUP_REMOVED lines=10> */
.L_x_12005:
        /* <DEDUP_REMOVED lines=13> */
.L_x_12006:
[----:B------:R-:W-:-:S13]  /*111f0*/  ISETP.GE.AND P0, PT, R2, UR37, PT ;  /* 0x0000002502007c0c */ /* 0x000fda000bf06270 */
[----:B------:R-:W-:Y:S01]  /*11200*/  @!P0 LEA R8, P1, R20, R0, 0x1 ;  /* 0x0000000014088211 */ /* 0x000fe200078208ff */
[----:B------:R-:W-:Y:S02]  /*11210*/  VIADD R0, R4, 0x80 ;  /* 0x0000008004007836 */ /* 0x000fe40000000000 */
[----:B------:R-:W-:Y:S01]  /*11220*/  IMAD.MOV.U32 R13, RZ, RZ, R7 ;  /* 0x000000ffff0d7224 */ /* 0x000fe200078e0007 */
[----:B------:R-:W-:Y:S01]  /*11230*/  @!P0 MOV R2, R8 ;  /* 0x0000000800028202 */ /* 0x000fe20000000f00 */
[----:B------:R-:W-:-:S04]  /*11240*/  @!P0 IMAD.X R9, RZ, RZ, R5, P1 ;  /* 0x000000ffff098224 */ /* 0x000fc800008e0605 */
        /* <DEDUP_REMOVED lines=12> */
.L_x_12007:
[----:B------:R-:W-:Y:S02]  /*11310*/  IMAD.MOV.U32 R13, RZ, RZ, R6 ;  /* 0x000000ffff0d7224 */ /* 0x000fe400078e0006 */
[----:B------:R-:W-:Y:S01]  /*11320*/  IMAD.MOV.U32 R12, RZ, RZ, 0x1 ;  /* 0x00000001ff0c7424 */ /* 0x000fe200078e00ff */
[----:B------:R-:W-:-:S07]  /*11330*/  MOV R2, R14 ;  /* 0x0000000e00027202 */ /* 0x000fce0000000f00 */
[----:B------:R-:W-:Y:S05]  /*11340*/  WARPSYNC.COLLECTIVE R15, `(.L_x_12008) ;  /* 0x000000000f087348 */ /* 0x000fea0003c00000 */
[----:B------:R0:W1:Y:S02]  /*11350*/  SHFL.IDX P6, R14, R13, R12, R11 ;  /* 0x0000000c0d0e7389 */ /* 0x00006400000c000b */
[----:B01----:R-:W-:Y:S01]  /*11360*/  ENDCOLLECTIVE ;  /* 0x000000000000791b */ /* 0x003fe20003800000 */
.L_x_12008:
        /* <DEDUP_REMOVED lines=15> */
.L_x_12009:
[----:B------:R-:W-:Y:S05]  /*11460*/  BRA `(.L_x_12010) ;  /* 0xffffffd0002c7947 */ /* 0x000fea000383ffff */
.L_x_11944:
[----:B0-----:R0:W1:Y:S02]  /*11470*/  SYNCS.PHASECHK.TRANS64.TRYWAIT P0, [R17+URZ+0x2d820], R0 ;  /* 0x02d82000110075a7 */ /* 0x001064000800017f */
[----:B-1----:R-:W-:Y:S05]  /*11480*/  @!P0 NANOSLEEP.SYNCS 0x989680 ;  /* 0x009896800000895d */ /* 0x002fea0003900000 */
[----:B------:R-:W1:Y:S02]  /*11490*/  @!P0 SYNCS.PHASECHK.TRANS64 P0, [R17+URZ+0x2d820], R0 ;  /* 0x02d82000110085a7 */ /* 0x000e64000800007f */
[----:B-1----:R-:W-:Y:S05]  /*114a0*/  @!P0 BRA `(.L_x_11944) ;  /* 0xfffffffc00f08947 */ /* 0x002fea000383ffff */
[----:B------:R-:W-:Y:S05]  /*114b0*/  BRA `(.L_x_12011) ;  /* 0xffffffd000907947 */ /* 0x000fea000383ffff */
.L_x_11948:
[----:B0-----:R0:W1:Y:S02]  /*114c0*/  SYNCS.PHASECHK.TRANS64.TRYWAIT P0, [R6+URZ+0x2d840], R0 ;  /* 0x02d84000060075a7 */ /* 0x001064000800017f */
[----:B-1----:R-:W-:Y:S05]  /*114d0*/  @!P0 NANOSLEEP.SYNCS 0x989680 ;  /* 0x009896800000895d */ /* 0x002fea0003900000 */
[----:B------:R-:W1:Y:S02]  /*114e0*/  @!P0 SYNCS.PHASECHK.TRANS64 P0, [R6+URZ+0x2d840], R0 ;  /* 0x02d84000060085a7 */ /* 0x000e64000800007f */
[----:B-1----:R-:W-:Y:S05]  /*114f0*/  @!P0 BRA `(.L_x_11948) ;  /* 0xfffffffc00f08947 */ /* 0x002fea000383ffff */
[----:B------:R-:W-:Y:S05]  /*11500*/  BRA `(.L_x_12012) ;  /* 0xffffffd400647947 */ /* 0x000fea000383ffff */
.L_x_11949:
        /* <DEDUP_REMOVED lines=8> */
.L_x_12014:
[----:B------:R-:W-:Y:S05]  /*11590*/  BSYNC B1 ;  /* 0x0000000000017941 */ /* 0x000fea0003800000 */
.L_x_12013:
[----:B------:R-:W0:Y:S01]  /*115a0*/  S2R R27, SR_TID.X ;  /* 0x00000000001b7919 */ /* 0x000e220000002100 */
[----:B------:R-:W-:Y:S01]  /*115b0*/  IMAD.MOV.U32 R13, RZ, RZ, R7 ;  /* 0x000000ffff0d7224 */ /* 0x000fe200078e0007 */
[----:B------:R-:W-:Y:S01]  /*115c0*/  MOV R12, RZ ;  /* 0x000000ff000c7202 */ /* 0x000fe20000000f00 */
[----:B------:R-:W-:Y:S01]  /*115d0*/  IMAD.MOV.U32 R11, RZ, RZ, 0x1c1f ;  /* 0x00001c1fff0b7424 */ /* 0x000fe200078e00ff */
[----:B------:R-:W-:Y:S01]  /*115e0*/  LEA R8, R8, R17, 0x1 ;  /* 0x0000001108087211 */ /* 0x000fe200078e08ff */
[----:B------:R-:W-:Y:S02]  /*115f0*/  IMAD.MOV.U32 R15, RZ, RZ, -0x1 ;  /* 0xffffffffff0f7424 */ /* 0x000fe400078e00ff */
[----:B------:R-:W-:-:S07]  /*11600*/  IMAD.MOV.U32 R3, RZ, RZ, R14 ;  /* 0x000000ffff037224 */ /* 0x000fce00078e000e */
[----:B0-----:R-:W-:Y:S05]  /*11610*/  WARPSYNC.COLLECTIVE R15, `(.L_x_12015) ;  /* 0x000000000f087348 */ /* 0x001fea0003c00000 */
[----:B------:R1:W2:Y:S02]  /*11620*/  SHFL.IDX P6, R14, R13, R12, R11 ;  /* 0x0000000c0d0e7389 */ /* 0x0002a400000c000b */
[----:B012---:R-:W-:Y:S01]  /*11630*/  ENDCOLLECTIVE ;  /* 0x000000000000791b */ /* 0x007fe20003800000 */
.L_x_12015:
[----:B------:R-:W-:Y:S02]  /*11640*/  IMAD.MOV.U32 R13, RZ, RZ, R10 ;  /* 0x000000ffff0d7224 */ /* 0x000fe400078e000a */
[----:B------:R-:W-:Y:S02]  /*11650*/  IMAD.MOV.U32 R12, RZ, RZ, 0x1 ;  /* 0x00000001ff0c7424 */ /* 0x000fe400078e00ff */
[----:B------:R-:W-:Y:S02]  /*11660*/  IMAD.SHL.U32 R27, R27, 0x8, RZ ;  /* 0x000000081b1b7824 */ /* 0x000fe400078e00ff */
[----:B------:R-:W-:-:S07]  /*11670*/  IMAD.MOV.U32 R2, RZ, RZ, R14 ;  /* 0x000000ffff027224 */ /* 0x000fce00078e000e */
[----:B------:R-:W-:Y:S05]  /*11680*/  WARPSYNC.COLLECTIVE R15, `(.L_x_12016) ;  /* 0x000000000f087348 */ /* 0x000fea0003c00000 */
[----:B------:R0:W1:Y:S02]  /*11690*/  SHFL.IDX P6, R14, R13, R12, R11 ;  /* 0x0000000c0d0e7389 */ /* 0x00006400000c000b */
[----:B01----:R-:W-:Y:S01]  /*116a0*/  ENDCOLLECTIVE ;  /* 0x000000000000791b */ /* 0x003fe20003800000 */
.L_x_12016:
        /* <DEDUP_REMOVED lines=15> */
.L_x_12017:
[----:B------:R-:W-:Y:S01]  /*117a0*/  MOV R13, R10 ;  /* 0x0000000a000d7202 */ /* 0x000fe20000000f00 */
[----:B------:R-:W-:Y:S02]  /*117b0*/  IMAD.MOV.U32 R12, RZ, RZ, 0x2 ;  /* 0x00000002ff0c7424 */ /* 0x000fe400078e00ff */
[----:B------:R-:W-:-:S07]  /*117c0*/  IMAD.MOV.U32 R2, RZ, RZ, R14 ;  /* 0x000000ffff027224 */ /* 0x000fce00078e000e */
[----:B------:R-:W-:Y:S05]  /*117d0*/  WARPSYNC.COLLECTIVE R15, `(.L_x_12018) ;  /* 0x000000000f087348 */ /* 0x000fea0003c00000 */
[----:B------:R0:W1:Y:S02]  /*117e0*/  SHFL.IDX P6, R14, R13, R12, R11 ;  /* 0x0000000c0d0e7389 */ /* 0x00006400000c000b */
[----:B01----:R-:W-:Y:S01]  /*117f0*/  ENDCOLLECTIVE ;  /* 0x000000000000791b */ /* 0x003fe20003800000 */
.L_x_12018:
        /* <DEDUP_REMOVED lines=13> */
.L_x_12019:
[----:B------:R-:W-:Y:S01]  /*118d0*/  IMAD.MOV.U32 R13, RZ, RZ, R10 ;  /* 0x000000ffff0d7224 */ /* 0x000fe200078e000a */
[----:B------:R-:W-:Y:S01]  /*118e0*/  MOV R12, 0x3 ;  /* 0x00000003000c7802 */ /* 0x000fe20000000f00 */
[----:B------:R-:W-:-:S07]  /*118f0*/  IMAD.MOV.U32 R2, RZ, RZ, R14 ;  /* 0x000000ffff027224 */ /* 0x000fce00078e000e */
[----:B------:R-:W-:Y:S05]  /*11900*/  WARPSYNC.COLLECTIVE R15, `(.L_x_12020) ;  /* 0x000000000f087348 */ /* 0x000fea0003c00000 */
[----:B------:R0:W1:Y:S02]  /*11910*/  SHFL.IDX P6, R14, R13, R12, R11 ;  /* 0x0000000c0d0e7389 */ /* 0x00006400000c000b */
[----:B01----:R-:W-:Y:S01]  /*11920*/  ENDCOLLECTIVE ;  /* 0x000000000000791b */ /* 0x003fe20003800000 */
.L_x_12020:
        /* <DEDUP_REMOVED lines=13> */
.L_x_12021:
[----:B------:R-:W-:Y:S01]  /*11a00*/  IMAD.MOV.U32 R2, RZ, RZ, R14 ;  /* 0x000000ffff027224 */ /* 0x000fe200078e000e */
[----:B------:R-:W-:Y:S06]  /*11a10*/  BRA `(.L_x_12022) ;  /* 0xffffffd400107947 */ /* 0x000fec000383ffff */
.L_x_11954:
[----:B-1----:R1:W2:Y:S02]  /*11a20*/  SYNCS.PHASECHK.TRANS64.TRYWAIT P0, [R6+URZ+0x2d860], R2 ;  /* 0x02d86002060075a7 */ /* 0x0022a4000800017f */
[----:B--2---:R-:W-:Y:S05]  /*11a30*/  @!P0 NANOSLEEP.SYNCS 0x989680 ;  /* 0x009896800000895d */ /* 0x004fea0003900000 */
[----:B------:R-:W2:Y:S02]  /*11a40*/  @!P0 SYNCS.PHASECHK.TRANS64 P0, [R6+URZ+0x2d860], R2 ;  /* 0x02d86002060085a7 */ /* 0x000ea4000800007f */
[----:B--2---:R-:W-:Y:S05]  /*11a50*/  @!P0 BRA `(.L_x_11954) ;  /* 0xfffffffc00f08947 */ /* 0x004fea000383ffff */
[----:B------:R-:W-:Y:S05]  /*11a60*/  BRA `(.L_x_12023) ;  /* 0xffffffd400707947 */ /* 0x000fea000383ffff */
.L_x_11955:
        /* <DEDUP_REMOVED lines=8> */
.L_x_12025:
[----:B------:R-:W-:Y:S05]  /*11af0*/  BSYNC B1 ;  /* 0x0000000000017941 */ /* 0x000fea0003800000 */
.L_x_12024:
        /* <DEDUP_REMOVED lines=9> */
.L_x_12026:
[----:B------:R-:W-:Y:S02]  /*11b90*/  IMAD.MOV.U32 R13, RZ, RZ, R19 ;  /* 0x000000ffff0d7224 */ /* 0x000fe400078e0013 */
[----:B------:R-:W-:Y:S02]  /*11ba0*/  IMAD.MOV.U32 R12, RZ, RZ, 0x1 ;  /* 0x00000001ff0c7424 */ /* 0x000fe400078e00ff */
[----:B------:R-:W-:-:S07]  /*11bb0*/  IMAD.MOV.U32 R2, RZ, RZ, R14 ;  /* 0x000000ffff027224 */ /* 0x000fce00078e000e */
[----:B------:R-:W-:Y:S05]  /*11bc0*/  WARPSYNC.COLLECTIVE R15, `(.L_x_12027) ;  /* 0x000000000f087348 */ /* 0x000fea0003c00000 */
[----:B------:R0:W1:Y:S02]  /*11bd0*/  SHFL.IDX P6, R14, R13, R12, R11 ;  /* 0x0000000c0d0e7389 */ /* 0x00006400000c000b */
[----:B01----:R-:W-:Y:S01]  /*11be0*/  ENDCOLLECTIVE ;  /* 0x000000000000791b */ /* 0x003fe20003800000 */
.L_x_12027:
        /* <DEDUP_REMOVED lines=16> */
.L_x_12028:
[----:B------:R-:W-:Y:S02]  /*11cf0*/  IMAD.MOV.U32 R13, RZ, RZ, R19 ;  /* 0x000000ffff0d7224 */ /* 0x000fe400078e0013 */
[----:B------:R-:W-:Y:S02]  /*11d00*/  IMAD.MOV.U32 R12, RZ, RZ, 0x2 ;  /* 0x00000002ff0c7424 */ /* 0x000fe400078e00ff */
[----:B------:R-:W-:-:S07]  /*11d10*/  IMAD.MOV.U32 R2, RZ, RZ, R14 ;  /* 0x000000ffff027224 */ /* 0x000fce00078e000e */
[----:B------:R-:W-:Y:S05]  /*11d20*/  WARPSYNC.COLLECTIVE R15, `(.L_x_12029) ;  /* 0x000000000f087348 */ /* 0x000fea0003c00000 */
[----:B------:R0:W1:Y:S02]  /*11d30*/  SHFL.IDX P6, R14, R13, R12, R11 ;  /* 0x0000000c0d0e7389 */ /* 0x00006400000c000b */
[----:B01----:R-:W-:Y:S01]  /*11d40*/  ENDCOLLECTIVE ;  /* 0x000000000000791b */ /* 0x003fe20003800000 */
.L_x_12029:
        /* <DEDUP_REMOVED lines=16> */
.L_x_12030:
[----:B------:R-:W-:Y:S01]  /*11e50*/  MOV R13, R19 ;  /* 0x00000013000d7202 */ /* 0x000fe20000000f00 */
[----:B------:R-:W-:Y:S02]  /*11e60*/  IMAD.MOV.U32 R12, RZ, RZ, 0x3 ;  /* 0x00000003ff0c7424 */ /* 0x000fe400078e00ff */
[----:B------:R-:W-:-:S07]  /*11e70*/  IMAD.MOV.U32 R2, RZ, RZ, R14 ;  /* 0x000000ffff027224 */ /* 0x000fce00078e000e */
[----:B------:R-:W-:Y:S05]  /*11e80*/  WARPSYNC.COLLECTIVE R15, `(.L_x_12031) ;  /* 0x000000000f087348 */ /* 0x000fea0003c00000 */
[----:B------:R0:W1:Y:S02]  /*11e90*/  SHFL.IDX P6, R14, R13, R12, R11 ;  /* 0x0000000c0d0e7389 */ /* 0x00006400000c000b */
[----:B01----:R-:W-:Y:S01]  /*11ea0*/  ENDCOLLECTIVE ;  /* 0x000000000000791b */ /* 0x003fe20003800000 */
.L_x_12031:
        /* <DEDUP_REMOVED lines=13> */
.L_x_12032:
        /* <DEDUP_REMOVED lines=8> */
.L_x_11963:
[----:B0-----:R0:W1:Y:S02]  /*12000*/  SYNCS.PHASECHK.TRANS64.TRYWAIT P0, [R4+URZ+0x2d860], R3 ;  /* 0x02d86003040075a7 */ /* 0x001064000800017f */
[----:B-1----:R-:W-:Y:S05]  /*12010*/  @!P0 NANOSLEEP.SYNCS 0x989680 ;  /* 0x009896800000895d */ /* 0x002fea0003900000 */
[----:B------:R-:W1:Y:S02]  /*12020*/  @!P0 SYNCS.PHASECHK.TRANS64 P0, [R4+URZ+0x2d860], R3 ;  /* 0x02d86003040085a7 */ /* 0x000e64000800007f */
[----:B-1----:R-:W-:Y:S05]  /*12030*/  @!P0 BRA `(.L_x_11963) ;  /* 0xfffffffc00f08947 */ /* 0x002fea000383ffff */
[----:B------:R-:W-:Y:S05]  /*12040*/  BRA `(.L_x_12034) ;  /* 0xffffffd800007947 */ /* 0x000fea000383ffff */
.L_x_11964:
        /* <DEDUP_REMOVED lines=8> */
.L_x_12036:
[----:B------:R-:W-:Y:S05]  /*120d0*/  BSYNC B0 ;  /* 0x0000000000007941 */ /* 0x000fea0003800000 */
.L_x_12035:
[----:B------:R-:W0:Y:S01]  /*120e0*/  S2R R2, SR_TID.X ;  /* 0x0000000000027919 */ /* 0x000e220000002100 */
[----:B------:R-:W-:Y:S01]  /*120f0*/  IMAD.MOV.U32 R13, RZ, RZ, R18 ;  /* 0x000000ffff0d7224 */ /* 0x000fe200078e0012 */
[----:B------:R-:W-:Y:S01]  /*12100*/  MOV R15, 0xffffffff ;  /* 0xffffffff000f7802 */ /* 0x000fe20000000f00 */
[----:B------:R-:W-:Y:S02]  /*12110*/  IMAD.MOV.U32 R12, RZ, RZ, RZ ;  /* 0x000000ffff0c7224 */ /* 0x000fe400078e00ff */
[----:B------:R-:W-:Y:S02]  /*12120*/  IMAD.MOV.U32 R11, RZ, RZ, 0x1c1f ;  /* 0x00001c1fff0b7424 */ /* 0x000fe400078e00ff */
[----:B------:R-:W-:-:S07]  /*12130*/  IMAD.MOV.U32 R0, RZ, RZ, R14 ;  /* 0x000000ffff007224 */ /* 0x000fce00078e000e */
[----:B0-----:R-:W-:Y:S05]  /*12140*/  WARPSYNC.COLLECTIVE R15, `(.L_x_12037) ;  /* 0x000000000f087348 */ /* 0x001fea0003c00000 */
[----:B------:R1:W2:Y:S02]  /*12150*/  SHFL.IDX P6, R14, R13, R12, R11 ;  /* 0x0000000c0d0e7389 */ /* 0x0002a400000c000b */
[----:B012---:R-:W-:Y:S01]  /*12160*/  ENDCOLLECTIVE ;  /* 0x000000000000791b */ /* 0x007fe20003800000 */
.L_x_12037:
        /* <DEDUP_REMOVED lines=9> */
.L_x_12038:
[----:B------:R-:W-:Y:S01]  /*12200*/  IMAD.X R3, RZ, RZ, R0, P0 ;  /* 0x000000ffff037224 */ /* 0x000fe200000e0600 */
[----:B------:R-:W-:Y:S01]  /*12210*/  ISETP.LT.OR P0, PT, R5, 0x1, P4 ;  /* 0x000000010500780c */ /* 0x000fe20002701670 */
[----:B------:R-:W-:Y:S01]  /*12220*/  IMAD R0, R7, 0x2, R17 ;  /* 0x0000000207007824 */ /* 0x000fe200078e0211 */
        /* <DEDUP_REMOVED lines=13> */
.L_x_12039:
[----:B------:R-:W-:Y:S02]  /*12300*/  IMAD.MOV.U32 R13, RZ, RZ, R19 ;  /* 0x000000ffff0d7224 */ /* 0x000fe400078e0013 */
[----:B------:R-:W-:Y:S01]  /*12310*/  IMAD.MOV.U32 R12, RZ, RZ, 0x2 ;  /* 0x00000002ff0c7424 */ /* 0x000fe200078e00ff */
[----:B------:R-:W-:-:S13]  /*12320*/  IADD3 R2, P0, R14, R6, RZ ;  /* 0x000000060e027210 */ /* 0x000fda0007f1e0ff */
[----:B------:R-:W-:Y:S05]  /*12330*/  WARPSYNC.COLLECTIVE R15, `(.L_x_12040) ;  /* 0x000000000f087348 */ /* 0x000fea0003c00000 */
[----:B------:R0:W1:Y:S02]  /*12340*/  SHFL.IDX P6, R14, R13, R12, R11 ;  /* 0x0000000c0d0e7389 */ /* 0x00006400000c000b */
[----:B01----:R-:W-:Y:S01]  /*12350*/  ENDCOLLECTIVE ;  /* 0x000000000000791b */ /* 0x003fe20003800000 */
.L_x_12040:
        /* <DEDUP_REMOVED lines=15> */
.L_x_12041:
[----:B------:R-:W-:Y:S01]  /*12450*/  MOV R13, R19 ;  /* 0x00000013000d7202 */ /* 0x000fe20000000f00 */
[----:B------:R-:W-:Y:S01]  /*12460*/  IMAD.MOV.U32 R12, RZ, RZ, 0x3 ;  /* 0x00000003ff0c7424 */ /* 0x000fe200078e00ff */
[----:B------:R-:W-:-:S13]  /*12470*/  IADD3 R2, P0, R14, R6, RZ ;  /* 0x000000060e027210 */ /* 0x000fda0007f1e0ff */
[----:B------:R-:W-:Y:S05]  /*12480*/  WARPSYNC.COLLECTIVE R15, `(.L_x_12042) ;  /* 0x000000000f087348 */ /* 0x000fea0003c00000 */
[----:B------:R0:W1:Y:S02]  /*12490*/  SHFL.IDX P6, R14, R13, R12, R11 ;  /* 0x0000000c0d0e7389 */ /* 0x00006400000c000b */
[----:B01----:R-:W-:Y:S01]  /*124a0*/  ENDCOLLECTIVE ;  /* 0x000000000000791b */ /* 0x003fe20003800000 */
.L_x_12042:
        /* <DEDUP_REMOVED lines=12> */
.L_x_12043:
[----:B------:R-:W-:Y:S01]  /*12570*/  @!PT LDS RZ, [RZ] ;  /* 0x00000000fffff984 */ /* 0x000fe20000000800 */
[----:B------:R-:W-:Y:S01]  /*12580*/  @!PT LDS RZ, [RZ] ;  /* 0x00000000fffff984 */ /* 0x000fe20000000800 */
[----:B------:R-:W-:Y:S01]  /*12590*/  @!PT LDS RZ, [RZ] ;  /* 0x00000000fffff984 */ /* 0x000fe20000000800 */
[----:B------:R0:W-:Y:S01]  /*125a0*/  LDGSTS.E.BYPASS.LTC128B.128 [R0+0x3400], desc[UR50][R2.64+0x40], !P0 ;  /* 0x0340004002007fae */ /* 0x0001e2000c101d72 */
[----:B------:R-:W-:-:S13]  /*125b0*/  ISETP.LT.OR P0, PT, R5, 0x41, P1 ;  /* 0x000000410500780c */ /* 0x000fda0000f01670 */
[----:B------:R0:W-:Y:S01]  /*125c0*/  LDGSTS.E.BYPASS.LTC128B.128 [R0+0x5400], desc[UR50][R2.64+0x80], !P0 ;  /* 0x0540008002007fae */ /* 0x0001e2000c101d72 */
[----:B------:R-:W-:Y:S05]  /*125d0*/  BRA `(.L_x_12044) ;  /* 0xffffffd400787947 */ /* 0x000fea000383ffff */
.L_x_11969:
[----:B------:R-:W-:Y:S01]  /*125e0*/  BSSY B0, `(.L_x_12045) ;  /* 0x0000008000007945 */ /* 0x000fe20003800000 */
[----:B-----5:R-:W-:Y:S01]  /*125f0*/  IMAD.MOV.U32 R13, RZ, RZ, R2 ;  /* 0x000000ffff0d7224 */ /* 0x020fe200078e0002 */
[----:B------:R-:W-:Y:S01]  /*12600*/  MOV R15, 0xffffffff ;  /* 0xffffffff000f7802 */ /* 0x000fe20000000f00 */
[----:B------:R-:W-:Y:S02]  /*12610*/  IMAD.MOV.U32 R12, RZ, RZ, RZ ;  /* 0x000000ffff0c7224 */ /* 0x000fe400078e00ff */
[----:B------:R-:W-:-:S07]  /*12620*/  IMAD.MOV.U32 R11, RZ, RZ, 0x1f ;  /* 0x0000001fff0b7424 */ /* 0x000fce00078e00ff */
[----:B01----:R-:W-:Y:S05]  /*12630*/  WARPSYNC.COLLECTIVE R15, `(.L_x_12046) ;  /* 0x000000000f087348 */ /* 0x003fea0003c00000 */
[----:B------:R2:W3:Y:S02]  /*12640*/  SHFL.IDX P6, R14, R13, R12, R11 ;  /* 0x0000000c0d0e7389 */ /* 0x0004e400000c000b */
[----:B0123--:R-:W-:Y:S01]  /*12650*/  ENDCOLLECTIVE ;  /* 0x000000000000791b */ /* 0x00ffe20003800000 */
.L_x_12046:
[----:B------:R-:W-:Y:S05]  /*12660*/  BSYNC B0 ;  /* 0x0000000000007941 */ /* 0x000fea0003800000 */
.L_x_12045:
[----:B------:R-:W-:Y:S05]  /*12670*/  BRA `(.L_x_12047) ;  /* 0xffffffd8000c7947 */ /* 0x000fea000383ffff */
.L_x_11972:
[----:B-1----:R1:W2:Y:S02]  /*12680*/  SYNCS.PHASECHK.TRANS64.TRYWAIT P0, [R4+URZ+0x2d820], R0 ;  /* 0x02d82000040075a7 */ /* 0x0022a4000800017f */
[----:B--2---:R-:W-:Y:S05]  /*12690*/  @!P0 NANOSLEEP.SYNCS 0x989680 ;  /* 0x009896800000895d */ /* 0x004fea0003900000 */
[----:B------:R-:W2:Y:S02]  /*126a0*/  @!P0 SYNCS.PHASECHK.TRANS64 P0, [R4+URZ+0x2d820], R0 ;  /* 0x02d82000040085a7 */ /* 0x000ea4000800007f */
[----:B--2---:R-:W-:Y:S05]  /*126b0*/  @!P0 BRA `(.L_x_11972) ;  /* 0xfffffffc00f08947 */ /* 0x004fea000383ffff */
[----:B------:R-:W-:Y:S05]  /*126c0*/  BRA `(.L_x_12048) ;  /* 0xffffffd800587947 */ /* 0x000fea000383ffff */
.L_x_11973:
        /* <DEDUP_REMOVED lines=11> */
.L_x_12050:
[----:B------:R-:W-:Y:S05]  /*12780*/  BSYNC B0 ;  /* 0x0000000000007941 */ /* 0x000fea0003800000 */
.L_x_12049:
[----:B------:R-:W-:Y:S05]  /*12790*/  BRA `(.L_x_12051) ;  /* 0xffffffd800407947 */ /* 0x000fea000383ffff */
.L_x_11976:
[----:B------:R-:W-:Y:S01]  /*127a0*/  BSSY B1, `(.L_x_12052) ;  /* 0x0000006000017945 */ /* 0x000fe20003800000 */
[----:B------:R-:W-:-:S07]  /*127b0*/  IMAD.MOV.U32 R15, RZ, RZ, -0x1 ;  /* 0xffffffffff0f7424 */ /* 0x000fce00078e00ff */
[----:B01----:R-:W-:Y:S05]  /*127c0*/  WARPSYNC.COLLECTIVE R15, `(.L_x_12053) ;  /* 0x000000000f0c7348 */ /* 0x003fea0003c00000 */
[----:B------:R-:W-:Y:S02]  /*127d0*/  ELECT P6, UR62, PT ;  /* 0x00000000003e782f */ /* 0x000fe400038c0000 */
[----:B------:R-:W-:Y:S01]  /*127e0*/  MOV R14, UR62 ;  /* 0x0000003e000e7c02 */ /* 0x000fe20008000f00 */
[----:B01----:R-:W-:Y:S10]  /*127f0*/  ENDCOLLECTIVE ;  /* 0x000000000000791b */ /* 0x003ff40003800000 */
.L_x_12053:
[----:B------:R-:W-:Y:S05]  /*12800*/  BSYNC B1 ;  /* 0x0000000000017941 */ /* 0x000fea0003800000 */
.L_x_12052:
[----:B------:R-:W-:Y:S05]  /*12810*/  BRA `(.L_x_12054) ;  /* 0xffffffd800387947 */ /* 0x000fea000383ffff */
.L_x_11978:
[----:B-1----:R1:W2:Y:S02]  /*12820*/  SYNCS.PHASECHK.TRANS64.TRYWAIT P1, [R5+URZ+0x2d840], R0 ;  /* 0x02d84000050075a7 */ /* 0x0022a4000802017f */
[----:B--2---:R-:W-:Y:S05]  /*12830*/  @!P1 NANOSLEEP.SYNCS 0x989680 ;  /* 0x009896800000995d */ /* 0x004fea0003900000 */
[----:B------:R-:W2:Y:S02]  /*12840*/  @!P1 SYNCS.PHASECHK.TRANS64 P1, [R5+URZ+0x2d840], R0 ;  /* 0x02d84000050095a7 */ /* 0x000ea4000802007f */
[----:B--2---:R-:W-:Y:S05]  /*12850*/  @!P1 BRA `(.L_x_11978) ;  /* 0xfffffffc00f09947 */ /* 0x004fea000383ffff */
[----:B------:R-:W-:Y:S05]  /*12860*/  BRA `(.L_x_12055) ;  /* 0xffffffd800587947 */ /* 0x000fea000383ffff */
.L_x_11980:
[----:B--2---:R2:W3:Y:S02]  /*12870*/  SYNCS.PHASECHK.TRANS64.TRYWAIT P1, [R23+URZ+0x2d840], R2 ;  /* 0x02d84002170075a7 */ /* 0x0044e4000802017f */
[----:B---3--:R-:W-:Y:S05]  /*12880*/  @!P1 NANOSLEEP.SYNCS 0x989680 ;  /* 0x009896800000995d */ /* 0x008fea0003900000 */
[----:B------:R-:W3:Y:S02]  /*12890*/  @!P1 SYNCS.PHASECHK.TRANS64 P1, [R23+URZ+0x2d840], R2 ;  /* 0x02d84002170095a7 */ /* 0x000ee4000802007f */
[----:B---3--:R-:W-:Y:S05]  /*128a0*/  @!P1 BRA `(.L_x_11980) ;  /* 0xfffffffc00f09947 */ /* 0x008fea000383ffff */
[----:B------:R-:W-:Y:S05]  /*128b0*/  BRA `(.L_x_12056) ;  /* 0xffffffd800647947 */ /* 0x000fea000383ffff */
.L_x_11982:
[----:B---3--:R3:W4:Y:S02]  /*128c0*/  SYNCS.PHASECHK.TRANS64.TRYWAIT P1, [R5+URZ+0x2d860], R0 ;  /* 0x02d86000050075a7 */ /* 0x008724000802017f */
[----:B----4-:R-:W-:Y:S05]  /*128d0*/  @!P1 NANOSLEEP.SYNCS 0x989680 ;  /* 0x009896800000995d */ /* 0x010fea0003900000 */
[----:B------:R-:W4:Y:S02]  /*128e0*/  @!P1 SYNCS.PHASECHK.TRANS64 P1, [R5+URZ+0x2d860], R0 ;  /* 0x02d86000050095a7 */ /* 0x000f24000802007f */
[----:B----4-:R-:W-:Y:S05]  /*128f0*/  @!P1 BRA `(.L_x_11982) ;  /* 0xfffffffc00f09947 */ /* 0x010fea000383ffff */
[----:B------:R-:W-:Y:S05]  /*12900*/  BRA `(.L_x_12057) ;  /* 0xffffffd800607947 */ /* 0x000fea000383ffff */
.L_x_12058:
        /* <DEDUP_REMOVED lines=15> */
.L_x_15871:


//--------------------- .text._ZN7cutlass13device_kernelIN5flash11enable_sm90INS1_16FlashAttnFwdSm90INS1_25CollectiveMainloopFwdSm90ILi2EN4cute5tupleIJNS5_1CILi1EEES8_S8_EEENS6_IJNS7_ILi192EEENS7_ILi128EEENS7_ILi96EEEEEELi96ENS_6half_tEfNS_4arch4Sm90ELb1ELb0ELb1ELb1ELb1ELb0ELb0ELb0ELb1ELb1ELb0ELb0EEENS1_21CollectiveEpilogueFwdINS6_IJSA_SC_SB_EEES9_SE_SG_Li384ELb1ELb1ELb0ELb0EEENS1_36VarlenDynamicPersistentTileSchedulerILi192ELi128ELi384ELi128ELb0ELb1ELb1ELb1ELb1ELb1EEEEEEEEEvNT_6ParamsE --------------------------
	.section	.text._ZN7cutlass13device_kernelIN5flash11enable_sm90INS1_16FlashAttnFwdSm90INS1_25CollectiveMainloopFwdSm90ILi2EN4cute5tupleIJNS5_1CILi1EEES8_S8_EEENS6_IJNS7_ILi192EEENS7_ILi128EEENS7_ILi96EEEEEELi96ENS_6half_tEfNS_4arch4Sm90ELb1ELb0ELb1ELb1ELb1ELb0ELb0ELb0ELb1ELb1ELb0ELb0EEENS1_21CollectiveEpilogueFwdINS6_IJSA_SC_SB_EEES9_SE_SG_Li384ELb1ELb1ELb0ELb0EEENS1_36VarlenDynamicPersistentTileSchedulerILi192ELi128ELi384ELi128ELb0ELb1ELb1ELb1ELb1ELb1EEEEEEEEEvNT_6ParamsE,"ax",@progbits
	.align	128
.text._ZN7cutlass13device_kernelIN5flash11enable_sm90INS1_16FlashAttnFwdSm90INS1_25CollectiveMainloopFwdSm90ILi2EN4cute5tupleIJNS5_1CILi1EEES8_S8_EEENS6_IJNS7_ILi192EEENS7_ILi128EEENS7_ILi96EEEEEELi96ENS_6half_tEfNS_4arch4Sm90ELb1ELb0ELb1ELb1ELb1ELb0ELb0ELb0ELb1ELb1ELb0ELb0EEENS1_21CollectiveEpilogueFwdINS6_IJSA_SC_SB_EEES9_SE_SG_Li384ELb1ELb1ELb0ELb0EEENS1_36VarlenDynamicPersistentTileSchedulerILi192ELi128ELi384ELi128ELb0ELb1ELb1ELb1ELb1ELb1EEEEEEEEEvNT_6ParamsE:
        .type           _ZN7cutlass13device_kernelIN5flash11enable_sm90INS1_16FlashAttnFwdSm90INS1_25CollectiveMainloopFwdSm90ILi2EN4cute5tupleIJNS5_1CILi1EEES8_S8_EEENS6_IJNS7_ILi192EEENS7_ILi128EEENS7_ILi96EEEEEELi96ENS_6half_tEfNS_4arch4Sm90ELb1ELb0ELb1ELb1ELb1ELb0ELb0ELb0ELb1ELb1ELb0ELb0EEENS1_21CollectiveEpilogueFwdINS6_IJSA_SC_SB_EEES9_SE_SG_Li384ELb1ELb1ELb0ELb0EEENS1_36VarlenDynamicPersistentTileSchedulerILi192ELi128ELi384ELi128ELb0ELb1ELb1ELb1ELb1ELb1EEEEEEEEEvNT_6ParamsE,@function
        .size           _ZN7cutlass13device_kernelIN5flash11enable_sm90INS1_16FlashAttnFwdSm90INS1_25CollectiveMainloopFwdSm90ILi2EN4cute5tupleIJNS5_1CILi1EEES8_S8_EEENS6_IJNS7_ILi192EEENS7_ILi128EEENS7_ILi96EEEEEELi96ENS_6half_tEfNS_4arch4Sm90ELb1ELb0ELb1ELb1ELb1ELb0ELb0ELb0ELb1ELb1ELb0ELb0EEENS1_21CollectiveEpilogueFwdINS6_IJSA_SC_SB_EEES9_SE_SG_Li384ELb1ELb1ELb0ELb0EEENS1_36VarlenDynamicPersistentTileSchedulerILi192ELi128ELi384ELi128ELb0ELb1ELb1ELb1ELb1ELb1EEEEEEEEEvNT_6ParamsE,(.L_x_15872 - _ZN7cutlass13device_kernelIN5flash11enable_sm90INS1_16FlashAttnFwdSm90INS1_25CollectiveMainloopFwdSm90ILi2EN4cute5tupleIJNS5_1CILi1EEES8_S8_EEENS6_IJNS7_ILi192EEENS7_ILi128EEENS7_ILi96EEEEEELi96ENS_6half_tEfNS_4arch4Sm90ELb1ELb0ELb1ELb1ELb1ELb0ELb0ELb0ELb1ELb1ELb0ELb0EEENS1_21CollectiveEpilogueFwdINS6_IJSA_SC_SB_EEES9_SE_SG_Li384ELb1ELb1ELb0ELb0EEENS1_36VarlenDynamicPersistentTileSchedulerILi192ELi128ELi384ELi128ELb0ELb1ELb1ELb1ELb1ELb1EEEEEEEEEvNT_6ParamsE)
        .other          _ZN7cutlass13device_kernelIN5flash11enable_sm90INS1_16FlashAttnFwdSm90INS1_25CollectiveMainloopFwdSm90ILi2EN4cute5tupleIJNS5_1CILi1EEES8_S8_EEENS6_IJNS7_ILi192EEENS7_ILi128EEENS7_ILi96EEEEEELi96ENS_6half_tEfNS_4arch4Sm90ELb1ELb0ELb1ELb1ELb1ELb0ELb0ELb0ELb1ELb1ELb0ELb0EEENS1_21CollectiveEpilogueFwdINS6_IJSA_SC_SB_EEES9_SE_SG_Li384ELb1ELb1ELb0ELb0EEENS1_36VarlenDynamicPersistentTileSchedulerILi192ELi128ELi384ELi128ELb0ELb1ELb1ELb1ELb1ELb1EEEEEEEEEvNT_6ParamsE,@"STO_CUDA_ENTRY STV_DEFAULT"
_ZN7cutlass13device_kernelIN5flash11enable_sm90INS1_16FlashAttnFwdSm90INS1_25CollectiveMainloopFwdSm90ILi2EN4cute5tupleIJNS5_1CILi1EEES8_S8_EEENS6_IJNS7_ILi192EEENS7_ILi128EEENS7_ILi96EEEEEELi96ENS_6half_tEfNS_4arch4Sm90ELb1ELb0ELb1ELb1ELb1ELb0ELb0ELb0ELb1ELb1ELb0ELb0EEENS1_21CollectiveEpilogueFwdINS6_IJSA_SC_SB_EEES9_SE_SG_Li384ELb1ELb1ELb0ELb0EEENS1_36VarlenDynamicPersistentTileSchedulerILi192ELi128ELi384ELi128ELb0ELb1ELb1ELb1ELb1ELb1EEEEEEEEEvNT_6ParamsE:
        /* <DEDUP_REMOVED lines=45> */
.L_x_12059:
        /* <DEDUP_REMOVED lines=22> */
.L_x_12060:
        /* <DEDUP_REMOVED lines=18> */
.L_x_12061:
        /* <DEDUP_REMOVED lines=22> */
.L_x_12062:
        /* <DEDUP_REMOVED lines=22> */
.L_x_12063:
        /* <DEDUP_REMOVED lines=8> */
.L_x_12065:
        /* <DEDUP_REMOVED lines=24> */
[----:B------:R-:W-:-:S03]  /*0a10*/  LOP3.LUT R4, R2, 0xfffffff0, RZ, 0xc0, !PT ;  /* 0xfffffff002047812 */ /* 0x000fc600078ec0ff */
[C---:B------:R-:W-:Y:S02]  /*0a20*/  IMAD.IADD R150, R157.reuse, 0x1, -R150 ;  /* 0x000000019d967824 */ /* 0x040fe400078e0a96 */
[----:B------:R-:W-:-:S03]  /*0a30*/  IMAD.IADD R4, R157, 0x1, -R4 ;  /* 0x000000019d047824 */ /* 0x000fc600078e0a04 */
[----:B------:R-:W-:Y:S02]  /*0a40*/  SHF.R.S32.HI R11, RZ, 0x1f, R150 ;  /* 0x0000001fff0b7819 */ /* 0x000fe40000011496 */
[----:B------:R-:W-:Y:S02]  /*0a50*/  SHF.R.S32.HI R3, RZ, 0x1f, R4 ;  /* 0x0000001fff037819 */ /* 0x000fe40000011404 */
[----:B------:R-:W-:Y:S02]  /*0a60*/  LEA.HI R10, R11, R150, RZ, 0x2 ;  /* 0x000000960b0a7211 */ /* 0x000fe400078f10ff */
[----:B------:R-:W-:Y:S02]  /*0a70*/  LEA.HI R5, R0, R157, RZ, 0x5 ;  /* 0x0000009d00057211 */ /* 0x000fe400078f28ff */
[--C-:B------:R-:W-:Y:S02]  /*0a80*/  SHF.R.S32.HI R8, RZ, 0x2, R10.reuse ;  /* 0x00000002ff087819 */ /* 0x100fe4000001140a */
[----:B------:R-:W-:-:S02]  /*0a90*/  SHF.R.S32.HI R9, RZ, 0x1f, R10 ;  /* 0x0000001fff097819 */ /* 0x000fc4000001140a */
[----:B------:R-:W-:Y:S02]  /*0aa0*/  SHF.R.S32.HI R7, RZ, 0x4, R2 ;  /* 0x00000004ff077819 */ /* 0x000fe40000011402 */
[----:B------:R-:W-:Y:S02]  /*0ab0*/  LEA.HI R3, R3, R4, RZ, 0x3 ;  /* 0x0000000403037211 */ /* 0x000fe400078f18ff */
[----:B------:R-:W-:Y:S02]  /*0ac0*/  LEA.HI R6, R9, R8, RZ, 0x3 ;  /* 0x0000000809067211 */ /* 0x000fe400078f18ff */
[----:B------:R-:W-:Y:S02]  /*0ad0*/  SHF.R.S32.HI R9, RZ, 0x5, R5 ;  /* 0x00000005ff097819 */ /* 0x000fe40000011405 */
[----:B------:R-:W-:Y:S02]  /*0ae0*/  LEA.HI R2, R2, R7, RZ, 0x1 ;  /* 0x0000000702027211 */ /* 0x000fe400078f08ff */
[----:B------:R-:W-:-:S02]  /*0af0*/  LOP3.LUT R5, R3, 0xfffffff8, RZ, 0xc0, !PT ;  /* 0xfffffff803057812 */ /* 0x000fc400078ec0ff */
[----:B------:R-:W-:Y:S02]  /*0b00*/  SHF.R.S32.HI R151, RZ, 0x7, R151 ;  /* 0x00000007ff977819 */ /* 0x000fe40000011497 */
[----:B------:R-:W-:Y:S01]  /*0b10*/  LOP3.LUT R2, R2, 0x1ffffffe, RZ, 0xc0, !PT ;  /* 0x1ffffffe02027812 */ /* 0x000fe200078ec0ff */
[----:B------:R-:W-:Y:S01]  /*0b20*/  IMAD.IADD R5, R4, 0x1, -R5 ;  /* 0x0000000104057824 */ /* 0x000fe200078e0a05 */
[----:B------:R-:W-:Y:S01]  /*0b30*/  LOP3.LUT R13, R6, 0xfffffff8, RZ, 0xc0, !PT ;  /* 0xfffffff8060d7812 */ /* 0x000fe200078ec0ff */
[----:B------:R-:W-:-:S04]  /*0b40*/  IMAD.HI R6, R151, 0x55555556, RZ ;  /* 0x5555555697067827 */ /* 0x000fc800078e02ff */
[----:B------:R-:W-:Y:S01]  /*0b50*/  IMAD R14, R9, 0x10, R4 ;  /* 0x00000010090e7824 */ /* 0x000fe200078e0204 */
[----:B------:R-:W-:Y:S01]  /*0b60*/  IADD3 R12, R8, -R13, RZ ;  /* 0x8000000d080c7210 */ /* 0x000fe20007ffe0ff */
[----:B------:R-:W-:Y:S02]  /*0b70*/  IMAD.IADD R2, R7, 0x1, -R2 ;  /* 0x0000000107027824 */ /* 0x000fe400078e0a02 */
[----:B------:R-:W-:Y:S01]  /*0b80*/  IMAD.SHL.U32 R4, R5, 0x40, RZ ;  /* 0x0000004005047824 */ /* 0x000fe200078e00ff */
[----:B------:R-:W-:Y:S01]  /*0b90*/  LEA.HI R8, R6, R6, RZ, 0x1 ;  /* 0x0000000606087211 */ /* 0x000fe200078f08ff */
[----:B------:R-:W-:Y:S02]  /*0ba0*/  IMAD.SHL.U32 R6, R3, 0x40, RZ ;  /* 0x0000004003067824 */ /* 0x000fe400078e00ff */
[----:B------:R-:W-:Y:S01]  /*0bb0*/  IMAD.SHL.U32 R3, R2, 0x8, RZ ;  /* 0x0000000802037824 */ /* 0x000fe200078e00ff */
[----:B------:R-:W-:-:S03]  /*0bc0*/  LOP3.LUT R4, R4, 0x1c0, RZ, 0xc0, !PT ;  /* 0x000001c004047812 */ /* 0x000fc600078ec0ff */
[--C-:B------:R-:W-:Y:S01]  /*0bd0*/  IMAD.U32 R153, R14, 0x20, R3.reuse ;  /* 0x000000200e997824 */ /* 0x100fe200078e0003 */
[----:B------:R-:W-:Y:S02]  /*0be0*/  LOP3.LUT R3, R4, 0x8, R3, 0xf8, !PT ;  /* 0x0000000804037812 */ /* 0x000fe400078ef803 */
[----:B------:R-:W-:Y:S02]  /*0bf0*/  LOP3.LUT R6, R6, 0x7ffffe00, RZ, 0xc0, !PT ;  /* 0x7ffffe0006067812 */ /* 0x000fe400078ec0ff */
[----:B------:R-:W-:Y:S02]  /*0c00*/  SHF.R.U32.HI R4, RZ, 0x3, R4 ;  /* 0x00000003ff047819 */ /* 0x000fe40000011604 */
[----:B------:R-:W-:Y:S01]  /*0c10*/  LEA.HI R0, R0, R157, RZ, 0x2 ;  /* 0x0000009d00007211 */ /* 0x000fe200078f10ff */
[----:B------:R-:W-:Y:S01]  /*0c20*/  IMAD R6, R9, 0x400, R6 ;  /* 0x0000040009067824 */ /* 0x000fe200078e0206 */
[----:B------:R-:W-:Y:S02]  /*0c30*/  LOP3.LUT R3, R3, R4, RZ, 0x3c, !PT ;  /* 0x0000000403037212 */ /* 0x000fe400078e3cff */
[----:B------:R-:W-:-:S02]  /*0c40*/  LOP3.LUT R2, R0, 0xfffffffc, RZ, 0xc0, !PT ;  /* 0xfffffffc00027812 */ /* 0x000fc400078ec0ff */
[----:B------:R-:W-:Y:S01]  /*0c50*/  LEA.HI R11, R11, R150, RZ, 0x5 ;  /* 0x000000960b0b7211 */ /* 0x000fe200078f28ff */
[----:B------:R-:W-:Y:S01]  /*0c60*/  IMAD.IADD R3, R6, 0x1, R3 ;  /* 0x0000000106037824 */ /* 0x000fe200078e0203 */
[----:B------:R-:W-:Y:S01]  /*0c70*/  R2P PR, R5, 0x6 ;  /* 0x0000000605007804 */ /* 0x000fe20000000000 */
[----:B------:R-:W-:Y:S01]  /*0c80*/  IMAD.IADD R147, R157, 0x1, -R2 ;  /* 0x000000019d937824 */ /* 0x000fe200078e0a02 */
[----:B------:R-:W-:Y:S02]  /*0c90*/  SHF.R.S32.HI R11, RZ, 0x5, R11 ;  /* 0x00000005ff0b7819 */ /* 0x000fe4000001140b */
[----:B------:R-:W-:Y:S02]  /*0ca0*/  LEA R16, R3, UR41, 0x1 ;  /* 0x0000002903107c11 */ /* 0x000fe4000f8e08ff */
[----:B------:R-:W-:Y:S01]  /*0cb0*/  LEA.HI R4, R147, R147, RZ, 0x1 ;  /* 0x0000009393047211 */ /* 0x000fe200078f08ff */
[----:B------:R-:W-:Y:S02]  /*0cc0*/  IMAD.MOV.U32 R17, RZ, RZ, 0x40 ;  /* 0x00000040ff117424 */ /* 0x000fe400078e00ff */
[----:B------:R-:W-:Y:S01]  /*0cd0*/  IMAD R8, R8, -0x3, R151 ;  /* 0xfffffffd08087824 */ /* 0x000fe200078e0297 */
[----:B------:R-:W-:Y:S01]  /*0ce0*/  LOP3.LUT R4, R4, 0x1ffffffe, RZ, 0xc0, !PT ;  /* 0x1ffffffe04047812 */ /* 0x000fe200078ec0ff */
[----:B------:R-:W-:-:S02]  /*0cf0*/  IMAD R11, R11, 0x10, R12 ;  /* 0x000000100b0b7824 */ /* 0x000fc400078e020c */
[----:B------:R-:W-:Y:S02]  /*0d00*/  IMAD.SHL.U32 R142, R147, 0x8, RZ ;  /* 0x00000008938e7824 */ /* 0x000fe400078e00ff */
[C---:B------:R-:W-:Y:S01]  /*0d10*/  VIADD R18, R16.reuse, 0x21800 ;  /* 0x0002180010127836 */ /* 0x040fe20000000000 */
[----:B------:R-:W-:Y:S01]  /*0d20*/  SEL R17, R17, 0xffffffc0, !P2 ;  /* 0xffffffc011117807 */ /* 0x000fe20005000000 */
[----:B------:R-:W-:Y:S01]  /*0d30*/  VIADD R22, R16, 0x21820 ;  /* 0x0002182010167836 */ /* 0x000fe20000000000 */
[----:B------:R-:W-:Y:S01]  /*0d40*/  LEA R152, R8, R11, 0x6 ;  /* 0x0000000b08987211 */ /* 0x000fe200078e30ff */
[----:B------:R-:W-:Y:S01]  /*0d50*/  VIADD R145, R142, 0x20 ;  /* 0x000000208e917836 */ /* 0x000fe20000000000 */
[----:B------:R-:W-:Y:S01]  /*0d60*/  LOP3.LUT R139, R10, 0x7ffffffc, RZ, 0xc0, !PT ;  /* 0x7ffffffc0a8b7812 */ /* 0x000fe200078ec0ff */
[----:B------:R-:W-:Y:S01]  /*0d70*/  @P1 VIADD R22, R18, 0xffffffe0 ;  /* 0xffffffe012161836 */ /* 0x000fe20000000000 */
[----:B------:R-:W-:Y:S01]  /*0d80*/  IADD3 R146, R142, 0x40, RZ ;  /* 0x000000408e927810 */ /* 0x000fe20007ffe0ff */
[----:B------:R-:W-:Y:S01]  /*0d90*/  IMAD.IADD R3, R147, 0x1, -R4 ;  /* 0x0000000193037824 */ /* 0x000fe200078e0a04 */
[----:B------:R-:W-:Y:S01]  /*0da0*/  SHF.R.S32.HI R148, RZ, 0x2, R0 ;  /* 0x00000002ff947819 */ /* 0x000fe20000011400 */
[----:B------:R-:W-:Y:S01]  /*0db0*/  IMAD.IADD R18, R18, 0x1, R17 ;  /* 0x0000000112127824 */ /* 0x000fe200078e0211 */
[----:B------:R-:W-:Y:S01]  /*0dc0*/  SHF.R.S32.HI R156, RZ, 0x1f, R145 ;  /* 0x0000001fff9c7819 */ /* 0x000fe20000011491 */
[----:B------:R-:W-:Y:S01]  /*0dd0*/  IMAD.MOV.U32 R149, RZ, RZ, RZ ;  /* 0x000000ffff957224 */ /* 0x000fe200078e00ff */
[----:B------:R-:W-:Y:S01]  /*0de0*/  SHF.R.S32.HI R155, RZ, 0x1f, R146 ;  /* 0x0000001fff9b7819 */ /* 0x000fe20000011492 */
[----:B------:R-:W-:Y:S01]  /*0df0*/  IMAD.MOV.U32 R2, RZ, RZ, RZ ;  /* 0x000000ffff027224 */ /* 0x000fe200078e00ff */
[----:B------:R-:W-:Y:S01]  /*0e00*/  IADD3 R17, R17, R22, RZ ;  /* 0x0000001611117210 */ /* 0x000fe20007ffe0ff */
[----:B------:R-:W-:-:S02]  /*0e10*/  IMAD.IADD R139, R150, 0x1, -R139 ;  /* 0x00000001968b7824 */ /* 0x000fc400078e0a8b */
[----:B------:R-:W-:Y:S02]  /*0e20*/  IMAD R140, R3, 0x8, R152 ;  /* 0x00000008038c7824 */ /* 0x000fe400078e0298 */
[----:B------:R-:W-:Y:S01]  /*0e30*/  VIADD R23, R22, 0x6000 ;  /* 0x0000600016177836 */ /* 0x000fe20000000000 */
[----:B------:R-:W-:Y:S01]  /*0e40*/  UMOV UR38, URZ ;  /* 0x0000003f00267c82 */ /* 0x000fe20008000000 */
[----:B--2---:R-:W-:-:S07]  /*0e50*/  LOP3.LUT R19, R15, 0x1, RZ, 0xfc, !PT ;  /* 0x000000010f137812 */ /* 0x004fce00078efcff */
.L_x_12117:
[----:B--2---:R-:W0:Y:S01]  /*0e60*/  LDC.64 R4, c[0x0][0xc88] ;  /* 0x00032200ff047b82 */ /* 0x004e220000000a00 */
[----:B------:R-:W-:Y:S01]  /*0e70*/  ULDC.64 UR4, c[0x0][0xa28] ;  /* 0x00028a0000047ab9 */ /* 0x000fe20000000a00 */
[----:B------:R-:W-:Y:S01]  /*0e80*/  ULDC.64 UR6, c[0x0][0xa18] ;  /* 0x0002860000067ab9 */ /* 0x000fe20000000a00 */
[----:B------:R-:W-:Y:S01]  /*0e90*/  IMAD.MOV.U32 R0, RZ, RZ, RZ ;  /* 0x000000ffff007224 */ /* 0x000fe200078e00ff */
[----:B------:R-:W-:Y:S01]  /*0ea0*/  ULDC.64 UR8, c[0x0][0xa20] ;  /* 0x0002880000087ab9 */ /* 0x000fe20000000a00 */
[----:B0-----:R-:W-:-:S05]  /*0eb0*/  IMAD.WIDE R4, R31, 0x4, R4 ;  /* 0x000000041f047825 */ /* 0x001fca00078e0204 */
[----:B------:R-:W2:Y:S01]  /*0ec0*/  LDG.E R141, desc[UR36][R4.64] ;  /* 0x00000024048d7981 */ /* 0x000ea2000c1e1900 */
[----:B------:R-:W-:Y:S02]  /*0ed0*/  ISETP.NE.U32.AND P0, PT, RZ, UR4, PT ;  /* 0x00000004ff007c0c */ /* 0x000fe4000bf05070 */
[----:B------:R-:W-:Y:S02]  /*0ee0*/  ISETP.NE.U32.AND P1, PT, RZ, UR6, PT ;  /* 0x00000006ff007c0c */ /* 0x000fe4000bf25070 */
[----:B------:R-:W-:Y:S02]  /*0ef0*/  ISETP.NE.AND.EX P0, PT, RZ, UR5, PT, P0 ;  /* 0x00000005ff007c0c */ /* 0x000fe4000bf05300 */
[----:B------:R-:W-:Y:S02]  /*0f00*/  ISETP.NE.AND.EX P1, PT, RZ, UR7, PT, P1 ;  /* 0x00000007ff007c0c */ /* 0x000fe4000bf25310 */
[----:B--2---:R-:W-:-:S09]  /*0f10*/  SHF.R.S32.HI R144, RZ, 0x1f, R141 ;  /* 0x0000001fff907819 */ /* 0x004fd2000001148d */
[----:B-1-3--:R-:W-:-:S04]  /*0f20*/  @P0 LEA R6, P2, R141, UR4, 0x2 ;  /* 0x000000048d060c11 */ /* 0x00afc8000f8410ff */
[C---:B------:R-:W-:Y:S01]  /*0f30*/  @P0 LEA.HI.X R7, R141.reuse, UR5, R144, 0x2, P2 ;  /* 0x000000058d070c11 */ /* 0x040fe200090f1490 */
[----:B------:R-:W-:Y:S01]  /*0f40*/  ULDC.64 UR4, c[0x0][0x418] ;  /* 0x0001060000047ab9 */ /* 0x000fe20000000a00 */
[----:B------:R-:W-:-:S03]  /*0f50*/  @P1 LEA R4, P2, R141, UR6, 0x2 ;  /* 0x000000068d041c11 */ /* 0x000fc6000f8410ff */
[----:B------:R0:W5:Y:S01]  /*0f60*/  @P0 LDG.E R0, desc[UR36][R6.64] ;  /* 0x0000002406000981 */ /* 0x000162000c1e1900 */
[----:B------:R-:W-:-:S05]  /*0f70*/  @P1 LEA.HI.X R5, R141, UR7, R144, 0x2, P2 ;  /* 0x000000078d051c11 */ /* 0x000fca00090f1490 */
[----:B------:R0:W5:Y:S01]  /*0f80*/  @P1 LDG.E R138, desc[UR36][R4.64] ;  /* 0x00000024048a1981 */ /* 0x000162000c1e1900 */
[----:B------:R-:W-:Y:S01]  /*0f90*/  UISETP.NE.U32.AND UP0, UPT, UR4, URZ, UPT ;  /* 0x0000003f0400728c */ /* 0x000fe2000bf05070 */
[----:B------:R-:W-:Y:S02]  /*0fa0*/  ISETP.NE.U32.AND P2, PT, RZ, UR8, PT ;  /* 0x00000008ff007c0c */ /* 0x000fe4000bf45070 */
[----:B------:R-:W-:Y:S01]  /*0fb0*/  ULDC UR4, c[0x0][0x424] ;  /* 0x0001090000047ab9 */ /* 0x000fe20000000800 */
[----:B------:R-:W-:Y:S01]  /*0fc0*/  UISETP.NE.AND.EX UP0, UPT, UR5, URZ, UPT, UP0 ;  /* 0x0000003f0500728c */ /* 0x000fe2000bf05300 */
[----:B------:R-:W-:Y:S02]  /*0fd0*/  ISETP.NE.AND.EX P2, PT, RZ, UR9, PT, P2 ;  /* 0x00000009ff007c0c */ /* 0x000fe4000bf45320 */
[----:B------:R-:W-:Y:S01]  /*0fe0*/  ULDC UR5, c[0x0][0x2f0] ;  /* 0x0000bc0000057ab9 */ /* 0x000fe20000000800 */
[----:B------:R-:W-:-:S04]  /*0ff0*/  USEL UR4, UR4, 0x1, UP0 ;  /* 0x0000000104047887 */ /* 0x000fc80008000000 */
[----:B------:R-:W-:Y:S01]  /*1000*/  UIMAD UR4, UR4, UR5, URZ ;  /* 0x00000005040472a4 */ /* 0x000fe2000f8e023f */
[----:B0---4-:R-:W-:Y:S11]  /*1010*/  @P1 BRA `(.L_x_12066) ;  /* 0x0000000000281947 */ /* 0x011ff60003800000 */
        /* <DEDUP_REMOVED lines=10> */
.L_x_12066:
[----:B------:R-:W-:Y:S02]  /*10c0*/  IMAD.U32 R137, RZ, RZ, UR4 ;  /* 0x00000004ff897e24 */ /* 0x000fe4000f8e00ff */
[----:B------:R-:W-:Y:S01]  /*10d0*/  IMAD.MOV.U32 R143, RZ, RZ, R30 ;  /* 0x000000ffff8f7224 */ /* 0x000fe200078e001e */
[----:B------:R-:W-:Y:S06]  /*10e0*/  @!P2 BRA `(.L_x_12067) ;  /* 0x000000000010a947 */ /* 0x000fec0003800000 */
[----:B------:R-:W-:-:S04]  /*10f0*/  LEA R4, P0, R141, UR8, 0x2 ;  /* 0x000000088d047c11 */ /* 0x000fc8000f8010ff */
[----:B------:R-:W-:-:S05]  /*1100*/  LEA.HI.X R5, R141, UR9, R144, 0x2, P0 ;  /* 0x000000098d057c11 */ /* 0x000fca00080f1490 */
[----:B------:R1:W5:Y:S01]  /*1110*/  LDG.E R137, desc[UR36][R4.64] ;  /* 0x0000002404897981 */ /* 0x000362000c1e1900 */
[----:B------:R-:W-:Y:S05]  /*1120*/  BRA `(.L_x_12068) ;  /* 0x0000000000247947 */ /* 0x000fea0003800000 */
.L_x_12067:
        /* <DEDUP_REMOVED lines=9> */
.L_x_12068:
[----:B------:R-:W2:Y:S01]  /*11c0*/  LDC R154, c[0x0][0x448] ;  /* 0x00011200ff9a7b82 */ /* 0x000ea20000000800 */
[----:B------:R-:W-:Y:S01]  /*11d0*/  IMAD R136, R29, 0xc0, RZ ;  /* 0x000000c01d887824 */ /* 0x000fe200078e02ff */
[----:B-----5:R-:W-:Y:S02]  /*11e0*/  IADD3 R137, -R0, R137, RZ ;  /* 0x0000008900897210 */ /* 0x020fe40007ffe1ff */
[----:B------:R-:W-:Y:S02]  /*11f0*/  CS2R R134, SRZ ;  /* 0x0000000000867805 */ /* 0x000fe4000001ff00 */
[----:B------:R-:W-:Y:S01]  /*1200*/  CS2R R132, SRZ ;  /* 0x0000000000847805 */ /* 0x000fe2000001ff00 */
[----:B------:R-:W-:Y:S01]  /*1210*/  VIADD R3, R136, 0xbf ;  /* 0x000000bf88037836 */ /* 0x000fe20000000000 */
        /* <DEDUP_REMOVED lines=18> */
[----:B--2---:R-:W-:Y:S02]  /*1340*/  ISETP.NE.AND P0, PT, R154, 0x1, PT ;  /* 0x000000019a00780c */ /* 0x004fe40003f05270 */
[----:B------:R-:W-:Y:S02]  /*1350*/  CS2R R96, SRZ ;  /* 0x0000000000607805 */ /* 0x000fe4000001ff00 */
[----:B------:R-:W-:Y:S01]  /*1360*/  CS2R R94, SRZ ;  /* 0x00000000005e7805 */ /* 0x000fe2000001ff00 */
[----:B------:R-:W-:Y:S01]  /*1370*/  IMAD.MOV.U32 R93, RZ, RZ, RZ ;  /* 0x000000ffff5d7224 */ /* 0x000fe200078e00ff */
[----:B------:R-:W-:-:S02]  /*1380*/  CS2R R6, SRZ ;  /* 0x0000000000067805 */ /* 0x000fc4000001ff00 */
[----:B------:R-:W-:Y:S02]  /*1390*/  CS2R R90, SRZ ;  /* 0x00000000005a7805 */ /* 0x000fe4000001ff00 */
[----:B------:R-:W-:-:S03]  /*13a0*/  MOV R8, RZ ;  /* 0x000000ff00087202 */ /* 0x000fc60000000f00 */
[----:B-1----:R-:W1:Y:S08]  /*13b0*/  @P0 LDC R4, c[0x0][0x44c] ;  /* 0x00011300ff040b82 */ /* 0x002e700000000800 */
[----:B------:R-:W2:Y:S01]  /*13c0*/  @P0 LDC R5, c[0x0][0x450] ;  /* 0x00011400ff050b82 */ /* 0x000ea20000000800 */
[----:B-1----:R-:W-:Y:S01]  /*13d0*/  @P0 IMAD.HI.U32 R0, R3, R4, RZ ;  /* 0x0000000403000227 */ /* 0x002fe200078e00ff */
[----:B0-----:R-:W-:-:S04]  /*13e0*/  IADD3 R4, R137, 0x80, -R138 ;  /* 0x0000008089047810 */ /* 0x001fc80007ffe88a */
[----:B--2---:R-:W-:Y:S01]  /*13f0*/  @P0 SHF.R.U32.HI R3, RZ, R5, R0 ;  /* 0x00000005ff030219 */ /* 0x004fe20000011600 */
[----:B------:R-:W-:Y:S01]  /*1400*/  VIADD R0, R137, 0x7f ;  /* 0x0000007f89007836 */ /* 0x000fe20000000000 */
[----:B------:R-:W-:-:S03]  /*1410*/  PLOP3.LUT P0, PT, PT, PT, PT, 0x80, 0x0 ;  /* 0x000000000000781c */ /* 0x000fc60003f0f070 */
[----:B------:R-:W-:Y:S01]  /*1420*/  IMAD.IADD R4, R4, 0x1, R3 ;  /* 0x0000000104047824 */ /* 0x000fe200078e0203 */
[----:B------:R-:W-:-:S04]  /*1430*/  SHF.R.S32.HI R3, RZ, 0x1f, R0 ;  /* 0x0000001fff037819 */ /* 0x000fc80000011400 */
[----:B------:R-:W-:Y:S02]  /*1440*/  SHF.R.S32.HI R5, RZ, 0x1f, R4 ;  /* 0x0000001fff057819 */ /* 0x000fe40000011404 */
[----:B------:R-:W-:Y:S01]  /*1450*/  LEA.HI R3, R3, R0, RZ, 0x7 ;  /* 0x0000000003037211 */ /* 0x000fe200078f38ff */
[----:B------:R-:W-:Y:S01]  /*1460*/  IMAD.MOV.U32 R0, RZ, RZ, RZ ;  /* 0x000000ffff007224 */ /* 0x000fe200078e00ff */
[----:B------:R-:W-:Y:S02]  /*1470*/  LEA.HI R5, R5, R4, RZ, 0x7 ;  /* 0x0000000405057211 */ /* 0x000fe400078f38ff */
[----:B------:R-:W-:Y:S02]  /*1480*/  SHF.R.S32.HI R3, RZ, 0x7, R3 ;  /* 0x00000007ff037819 */ /* 0x000fe40000011403 */
[----:B------:R-:W-:-:S04]  /*1490*/  SHF.R.S32.HI R88, RZ, 0x7, R5 ;  /* 0x00000007ff587819 */ /* 0x000fc80000011405 */
[----:B------:R-:W-:Y:S01]  /*14a0*/  VIMNMX R88, R3, R88, PT ;  /* 0x0000005803587248 */ /* 0x000fe20003fe0100 */
[----:B------:R-:W-:-:S03]  /*14b0*/  IMAD.MOV.U32 R3, RZ, RZ, RZ ;  /* 0x000000ffff037224 */ /* 0x000fc600078e00ff */
[----:B------:R-:W-:-:S13]  /*14c0*/  ISETP.GE.AND P1, PT, R88, 0x1, PT ;  /* 0x000000015800780c */ /* 0x000fda0003f26270 */
[----:B------:R-:W-:Y:S05]  /*14d0*/  @!P1 BRA `(.L_x_12069) ;  /* 0x0000009000949947 */ /* 0x000fea0003800000 */
        /* <DEDUP_REMOVED lines=32> */
.L_x_12070:
[----:B------:R-:W-:Y:S02]  /*16e0*/  LEA.HI R0, R149, R149, RZ, 0x1 ;  /* 0x0000009595007211 */ /* 0x000fe400078f08ff */
[----:B------:R-:W-:Y:S02]  /*16f0*/  ISETP.NE.AND P0, PT, R19, 0x3, PT ;  /* 0x000000031300780c */ /* 0x000fe40003f05270 */
[----:B------:R-:W-:-:S05]  /*1700*/  LOP3.LUT R0, R0, 0xfffffffe, RZ, 0xc0, !PT ;  /* 0xfffffffe00007812 */ /* 0x000fca00078ec0ff */
[----:B------:R-:W-:-:S05]  /*1710*/  IMAD.IADD R0, R149, 0x1, -R0 ;  /* 0x0000000195007824 */ /* 0x000fca00078e0a00 */
[----:B------:R-:W-:-:S04]  /*1720*/  SHF.L.U32 R0, R0, 0x1f, RZ ;  /* 0x0000001f00007819 */ /* 0x000fc800000006ff */
[----:B------:R-:W0:Y:S02]  /*1730*/  SYNCS.PHASECHK.TRANS64.TRYWAIT P1, [UR41+0x2d800], R0 ;  /* 0x02d80000ff0075a7 */ /* 0x000e240008020169 */
[----:B0-----:R-:W-:Y:S05]  /*1740*/  @!P1 BRA `(.L_x_12071) ;  /* 0x0000010000c09947 */ /* 0x001fea0003800000 */
.L_x_12202:
[----:B------:R-:W-:Y:S05]  /*1750*/  @!P0 BRA `(.L_x_12072) ;  /* 0x0000000000048947 */ /* 0x000fea0003800000 */
[----:B------:R-:W-:Y:S01]  /*1760*/  BPT.TRAP 0x1 ;  /* 0x000000040000795c */ /* 0x000fe20000300000 */
.L_x_12072:
[----:B0-----:R-:W-:Y:S01]  /*1770*/  IMAD.U32 R0, RZ, RZ, UR38 ;  /* 0x00000026ff007e24 */ /* 0x001fe2000f8e00ff */
[----:B------:R-:W-:-:S04]  /*1780*/  SHF.L.U32 R3, R2, 0x1f, RZ ;  /* 0x0000001f02037819 */ /* 0x000fc800000006ff */
[----:B------:R-:W-:-:S04]  /*1790*/  LEA R0, R0, UR41, 0x3 ;  /* 0x0000002900007c11 */ /* 0x000fc8000f8e18ff */
[----:B------:R0:W1:Y:S01]  /*17a0*/  SYNCS.PHASECHK.TRANS64.TRYWAIT P1, [R0+URZ+0x2d830], R3 ;  /* 0x02d83003000075a7 */ /* 0x000062000802017f */
[----:B------:R-:W-:Y:S05]  /*17b0*/  @!P0 BRA `(.L_x_12073) ;  /* 0x0000000000048947 */ /* 0x000fea0003800000 */
[----:B------:R-:W-:Y:S01]  /*17c0*/  BPT.TRAP 0x1 ;  /* 0x000000040000795c */ /* 0x000fe20000300000 */
.L_x_12073:
[----:B-1----:R-:W-:Y:S05]  /*17d0*/  @P1 BRA `(.L_x_12074) ;  /* 0x0000000000081947 */ /* 0x002fea0003800000 */
[----:B------:R-:W1:Y:S02]  /*17e0*/  SYNCS.PHASECHK.TRANS64.TRYWAIT P1, [R0+URZ+0x2d830], R3 ;  /* 0x02d83003000075a7 */ /* 0x000e64000802017f */
[----:B-1----:R-:W-:Y:S05]  /*17f0*/  @!P1 BRA `(.L_x_12075) ;  /* 0x0000010000ac9947 */ /* 0x002fea0003800000 */
.L_x_12074:
        /* <DEDUP_REMOVED lines=12> */
[----:B------:R-:W-:Y:S02]  /*18c0*/  UIMAD UR10, UR38, 0x600, UR4 ;  /* 0x00000600260a78a4 */ /* 0x000fe4000f8e0204 */
        /* <DEDUP_REMOVED lines=36> */
.L_x_12076:
[----:B------:R-:W-:Y:S01]  /*1b10*/  ISETP.NE.AND P4, PT, R154, 0x1, PT ;  /* 0x000000019a00780c */ /* 0x000fe20003f85270 */
[----:B------:R-:W-:Y:S01]  /*1b20*/  ULDC UR5, c[0x0][0x9d8] ;  /* 0x0002760000057ab9 */ /* 0x000fe20000000800 */
[----:B------:R-:W-:Y:S01]  /*1b30*/  ULDC UR6, c[0x0][0x988] ;  /* 0x0002620000067ab9 */ /* 0x000fe20000000800 */
[----:B------:R-:W-:Y:S01]  /*1b40*/  FMUL.FTZ R11, R26, UR5 ;  /* 0x000000051a0b7c20 */ /* 0x000fe20008410000 */
[----:B------:R-:W-:Y:S01]  /*1b50*/  FMUL.FTZ R89, R27, UR5 ;  /* 0x000000051b597c20 */ /* 0x000fe20008410000 */
[----:B------:R-:W-:Y:S01]  /*1b60*/  FMUL.FTZ R5, R29, UR5 ;  /* 0x000000051d057c20 */ /* 0x000fe20008410000 */
[----:B------:R-:W-:Y:S01]  /*1b70*/  FMUL.FTZ R29, R31, UR5 ;  /* 0x000000051f1d7c20 */ /* 0x000fe20008410000 */
[----:B------:R-:W-:Y:S02]  /*1b80*/  IMAD.IADD R31, R140, 0x1, R136 ;  /* 0x000000018c1f7824 */ /* 0x000fe400078e0288 */
[----:B------:R-:W-:Y:S01]  /*1b90*/  FMUL.FTZ R8, R37, UR5 ;  /* 0x0000000525087c20 */ /* 0x000fe20008410000 */
[----:B------:R-:W-:Y:S01]  /*1ba0*/  FMUL.FTZ R6, R33, UR5 ;  /* 0x0000000521067c20 */ /* 0x000fe20008410000 */
[----:B------:R-:W-:-:S02]  /*1bb0*/  IMAD.MOV.U32 R33, RZ, RZ, -0x80 ;  /* 0xffffff80ff217424 */ /* 0x000fc400078e00ff */
[----:B------:R-:W-:Y:S01]  /*1bc0*/  FMUL.FTZ R9, R32, UR5 ;  /* 0x0000000520097c20 */ /* 0x000fe20008410000 */
[----:B------:R-:W-:Y:S01]  /*1bd0*/  FMUL.FTZ R92, R38, UR5 ;  /* 0x00000005265c7c20 */ /* 0x000fe20008410000 */
[----:B------:R-:W2:Y:S01]  /*1be0*/  @P4 LDC R26, c[0x0][0x44c] ;  /* 0x00011300ff1a4b82 */ /* 0x000ea20000000800 */
[----:B------:R-:W-:Y:S02]  /*1bf0*/  IMAD R32, R88, R33, 0x80 ;  /* 0x0000008058207424 */ /* 0x000fe400078e0221 */
[----:B------:R-:W-:Y:S01]  /*1c00*/  FMUL.FTZ R7, R28, UR5 ;  /* 0x000000051c077c20 */ /* 0x000fe20008410000 */
[----:B------:R-:W-:Y:S01]  /*1c10*/  FMUL.FTZ R28, R30, UR5 ;  /* 0x000000051e1c7c20 */ /* 0x000fe20008410000 */
[----:B------:R-:W3:Y:S01]  /*1c20*/  MUFU.TANH R11, R11 ;  /* 0x0000000b000b7308 */ /* 0x000ee20000002400 */
[----:B------:R-:W-:Y:S02]  /*1c30*/  VIADD R38, R32, 0x1 ;  /* 0x0000000120267836 */ /* 0x000fe40000000000 */
[----:B------:R-:W-:Y:S01]  /*1c40*/  FMUL.FTZ R104, R34, UR5 ;  /* 0x0000000522687c20 */ /* 0x000fe20008410000 */
[----:B------:R-:W-:Y:S01]  /*1c50*/  IMAD.IADD R32, R137, 0x1, R32 ;  /* 0x0000000189207824 */ /* 0x000fe200078e0220 */
[----:B------:R-:W4:Y:S01]  /*1c60*/  @P4 LDC R27, c[0x0][0x450] ;  /* 0x00011400ff1b4b82 */ /* 0x000f220000000800 */
[----:B------:R-:W-:-:S02]  /*1c70*/  IMAD R38, R139, -0x2, R38 ;  /* 0xfffffffe8b267824 */ /* 0x000fc400078e0226 */
[----:B------:R-:W-:Y:S01]  /*1c80*/  FMUL.FTZ R102, R35, UR5 ;  /* 0x0000000523667c20 */ /* 0x000fe20008410000 */
[----:B------:R-:W-:Y:S01]  /*1c90*/  IMAD R33, R139, -0x2, R32 ;  /* 0xfffffffe8b217824 */ /* 0x000fe200078e0220 */
[----:B------:R-:W5:Y:S01]  /*1ca0*/  MUFU.TANH R89, R89 ;  /* 0x0000005900597308 */ /* 0x000f620000002400 */
[----:B------:R-:W-:Y:S01]  /*1cb0*/  FMUL.FTZ R100, R39, UR5 ;  /* 0x0000000527647c20 */ /* 0x000fe20008410000 */
[----:B------:R-:W-:Y:S01]  /*1cc0*/  IADD3 R108, -R138, R38, R137 ;  /* 0x000000268a6c7210 */ /* 0x000fe20007ffe189 */
        /* <DEDUP_REMOVED lines=9> */
[----:B--2---:R-:W-:-:S04]  /*1d60*/  @P4 IMAD.HI.U32 R26, R31, R26, RZ ;  /* 0x0000001a1f1a4227 */ /* 0x004fc800078e00ff */
[----:B------:R-:W-:Y:S01]  /*1d70*/  FMUL.FTZ R36, R55, UR5 ;  /* 0x0000000537247c20 */ /* 0x000fe20008410000 */
[----:B------:R-:W-:Y:S01]  /*1d80*/  FMUL.FTZ R58, R58, UR5 ;  /* 0x000000053a3a7c20 */ /* 0x000fe20008410000 */
[----:B------:R-:W-:Y:S01]  /*1d90*/  FMUL.FTZ R59, R59, UR5 ;  /* 0x000000053b3b7c20 */ /* 0x000fe20008410000 */
[----:B------:R-:W2:Y:S01]  /*1da0*/  MUFU.TANH R29, R29 ;  /* 0x0000001d001d7308 */ /* 0x000ea20000002400 */
[----:B------:R-:W-:Y:S01]  /*1db0*/  FMUL.FTZ R70, R70, UR5 ;  /* 0x0000000546467c20 */ /* 0x000fe20008410000 */
[----:B------:R-:W-:Y:S01]  /*1dc0*/  FMUL.FTZ R62, R62, UR5 ;  /* 0x000000053e3e7c20 */ /* 0x000fe20008410000 */
[----:B------:R-:W-:Y:S01]  /*1dd0*/  FMUL.FTZ R66, R66, UR5 ;  /* 0x0000000542427c20 */ /* 0x000fe20008410000 */
[----:B----4-:R-:W-:Y:S01]  /*1de0*/  @P4 SHF.R.U32.HI R31, RZ, R27, R26 ;  /* 0x0000001bff1f4219 */ /* 0x010fe2000001161a */
[----:B------:R-:W-:Y:S01]  /*1df0*/  FMUL.FTZ R27, R56, UR5 ;  /* 0x00000005381b7c20 */ /* 0x000fe20008410000 */
[----:B01----:R-:W-:Y:S01]  /*1e00*/  FMUL.FTZ R3, R25, UR5 ;  /* 0x0000000519037c20 */ /* 0x003fe20008410000 */
[----:B------:R-:W-:Y:S01]  /*1e10*/  FMUL.FTZ R25, R52, UR5 ;  /* 0x0000000534197c20 */ /* 0x000fe20008410000 */
[----:B------:R-:W0:Y:S01]  /*1e20*/  MUFU.TANH R104, R104 ;  /* 0x0000006800687308 */ /* 0x000e220000002400 */
[----:B------:R-:W1:Y:S01]  /*1e30*/  SHFL.IDX PT, R37, R31, 0x1, 0x1c1f ;  /* 0x003c1f001f257f89 */ /* 0x000e6200000e0000 */
        /* <DEDUP_REMOVED lines=15> */
[----:B------:R-:W4:Y:S01]  /*1f30*/  SHFL.IDX PT, R31, R31, RZ, 0x1c1f ;  /* 0x001c1fff1f1f7589 */ /* 0x000f2200000e0000 */
[----:B------:R-:W-:Y:S01]  /*1f40*/  FMUL.FTZ R4, R24, UR5 ;  /* 0x0000000518047c20 */ /* 0x000fe20008410000 */
[----:B------:R-:W-:Y:S01]  /*1f50*/  FMUL.FTZ R43, R68, UR5 ;  /* 0x00000005442b7c20 */ /* 0x000fe20008410000 */
[----:B------:R-:W-:Y:S01]  /*1f60*/  FMUL.FTZ R12, R41, UR5 ;  /* 0x00000005290c7c20 */ /* 0x000fe20008410000 */
[----:B------:R-:W-:Y:S01]  /*1f70*/  FMUL.FTZ R20, R49, UR5 ;  /* 0x0000000531147c20 */ /* 0x000fe20008410000 */
[----:B------:R-:W-:Y:S01]  /*1f80*/  FMUL.FTZ R49, R72, UR5 ;  /* 0x0000000548317c20 */ /* 0x000fe20008410000 */
[----:B------:R-:W-:Y:S01]  /*1f90*/  FMUL.FTZ R13, R45, UR5 ;  /* 0x000000052d0d7c20 */ /* 0x000fe20008410000 */
[----:B------:R-:W4:Y:S01]  /*1fa0*/  MUFU.TANH R100, R100 ;  /* 0x0000006400647308 */ /* 0x000f220000002400 */
[----:B-1----:R-:W-:Y:S01]  /*1fb0*/  VIADDMNMX R32, R37, R108, R33, PT ;  /* 0x0000006c25207246 */ /* 0x002fe20003800121 */
[----:B------:R-:W-:Y:S01]  /*1fc0*/  FMUL.FTZ R24, R53, UR5 ;  /* 0x0000000535187c20 */ /* 0x000fe20008410000 */
[----:B------:R-:W-:Y:S01]  /*1fd0*/  FMUL.FTZ R53, R76, UR5 ;  /* 0x000000054c357c20 */ /* 0x000fe20008410000 */
[----:B------:R-:W-:Y:S01]  /*1fe0*/  FMUL.FTZ R55, R80, UR5 ;  /* 0x0000000550377c20 */ /* 0x000fe20008410000 */
[C---:B------:R-:W-:Y:S01]  /*1ff0*/  ISETP.GT.AND P1, PT, R32.reuse, RZ, PT ;  /* 0x000000ff2000720c */ /* 0x040fe20003f24270 */
[----:B------:R-:W-:Y:S01]  /*2000*/  FMUL.FTZ R37, R61, UR5 ;  /* 0x000000053d257c20 */ /* 0x000fe20008410000 */
[C---:B------:R-:W-:Y:S01]  /*2010*/  ISETP.GT.AND P2, PT, R32.reuse, 0x1, PT ;  /* 0x000000012000780c */ /* 0x040fe20003f44270 */
[----:B------:R-:W1:Y:S01]  /*2020*/  MUFU.TANH R98, R98 ;  /* 0x0000006200627308 */ /* 0x000e620000002400 */
[----:B------:R-:W-:Y:S01]  /*2030*/  ISETP.GT.AND P3, PT, R32, 0x8, PT ;  /* 0x000000082000780c */ /* 0x000fe20003f64270 */
[----:B------:R-:W-:Y:S01]  /*2040*/  FMUL.FTZ R61, R84, UR5 ;  /* 0x00000005543d7c20 */ /* 0x000fe20008410000 */
[----:B---3--:R-:W-:Y:S01]  /*2050*/  FSEL R114, R11, -INF , P1 ;  /* 0xff8000000b727808 */ /* 0x008fe20000800000 */
[----:B------:R-:W-:Y:S01]  /*2060*/  FMUL.FTZ R26, R57, UR5 ;  /* 0x00000005391a7c20 */ /* 0x000fe20008410000 */
[----:B-----5:R-:W-:Y:S01]  /*2070*/  FSEL R112, R89, -INF , P2 ;  /* 0xff80000059707808 */ /* 0x020fe20001000000 */
[----:B------:R-:W-:Y:S01]  /*2080*/  FMUL.FTZ R41, R65, UR5 ;  /* 0x0000000541297c20 */ /* 0x000fe20008410000 */
[----:B------:R-:W-:Y:S01]  /*2090*/  ISETP.GT.AND P1, PT, R32, 0x9, PT ;  /* 0x000000092000780c */ /* 0x000fe20003f24270 */
[----:B------:R-:W3:Y:S01]  /*20a0*/  MUFU.TANH R96, R96 ;  /* 0x0000006000607308 */ /* 0x000ee20000002400 */
        /* <DEDUP_REMOVED lines=21> */
[----:B------:R-:W-:Y:S02]  /*2200*/  CS2R R126, SRZ ;  /* 0x00000000007e7805 */ /* 0x000fe4000001ff00 */
[----:B------:R-:W-:Y:S01]  /*2210*/  ISETP.GT.AND P1, PT, R32, 0x19, PT ;  /* 0x000000192000780c */ /* 0x000fe20003f24270 */
[----:B------:R-:W4:Y:S01]  /*2220*/  MUFU.TANH R34, R34 ;  /* 0x0000002200227308 */ /* 0x000f220000002400 */
[----:B------:R-:W-:-:S02]  /*2230*/  FSEL R92, R92, -INF , P2 ;  /* 0xff8000005c5c7808 */ /* 0x000fc40001000000 */
[----:B------:R-:W-:Y:S02]  /*2240*/  CS2R R124, SRZ ;  /* 0x00000000007c7805 */ /* 0x000fe4000001ff00 */
[----:B------:R-:W-:Y:S02]  /*2250*/  FMNMX.FTZ R11, R102, R11, !PT ;  /* 0x0000000b660b7209 */ /* 0x000fe40007810000 */
[----:B------:R-:W-:Y:S02]  /*2260*/  ISETP.GT.AND P2, PT, R32, 0x20, PT ;  /* 0x000000202000780c */ /* 0x000fe40003f44270 */
[----:B------:R-:W-:Y:S01]  /*2270*/  FSEL R100, R100, -INF , P1 ;  /* 0xff80000064647808 */ /* 0x000fe20000800000 */
[----:B------:R-:W5:Y:S01]  /*2280*/  MUFU.TANH R30, R30 ;  /* 0x0000001e001e7308 */ /* 0x000f620000002400 */
[----:B------:R-:W-:Y:S02]  /*2290*/  FMNMX.FTZ R11, R92, R11, !PT ;  /* 0x0000000b5c0b7209 */ /* 0x000fe40007810000 */
[----:B------:R-:W-:-:S02]  /*22a0*/  ISETP.GT.AND P1, PT, R32, 0x21, PT ;  /* 0x000000212000780c */ /* 0x000fc40003f24270 */
[----:B-1----:R-:W-:Y:S02]  /*22b0*/  FSEL R98, R98, -INF , P2 ;  /* 0xff80000062627808 */ /* 0x002fe40001000000 */
[----:B------:R-:W-:Y:S01]  /*22c0*/  FMNMX.FTZ R11, R100, R11, !PT ;  /* 0x0000000b640b7209 */ /* 0x000fe20007810000 */
[----:B------:R-:W-:Y:S01]  /*22d0*/  MUFU.TANH R35, R35 ;  /* 0x0000002300237308 */ /* 0x000fe20000002400 */
[----:B------:R-:W-:Y:S02]  /*22e0*/  ISETP.GT.AND P2, PT, R32, 0x28, PT ;  /* 0x000000282000780c */ /* 0x000fe40003f44270 */
[----:B---3--:R-:W-:Y:S02]  /*22f0*/  FSEL R96, R96, -INF , P1 ;  /* 0xff80000060607808 */ /* 0x008fe40000800000 */
[----:B------:R-:W-:Y:S02]  /*2300*/  FMNMX.FTZ R11, R98, R11, !PT ;  /* 0x0000000b620b7209 */ /* 0x000fe40007810000 */
[----:B------:R-:W-:Y:S01]  /*2310*/  ISETP.GT.AND P1, PT, R32, 0x29, PT ;  /* 0x000000292000780c */ /* 0x000fe20003f24270 */
[----:B------:R-:W1:Y:S01]  /*2320*/  MUFU.TANH R36, R36 ;  /* 0x0000002400247308 */ /* 0x000e620000002400 */
[----:B--2---:R-:W-:-:S02]  /*2330*/  FSEL R94, R94, -INF , P2 ;  /* 0xff8000005e5e7808 */ /* 0x004fc40001000000 */
[----:B------:R-:W-:Y:S02]  /*2340*/  FMNMX.FTZ R11, R96, R11, !PT ;  /* 0x0000000b600b7209 */ /* 0x000fe40007810000 */
[----:B------:R-:W-:Y:S02]  /*2350*/  ISETP.GT.AND P2, PT, R32, 0x30, PT ;  /* 0x000000302000780c */ /* 0x000fe40003f44270 */
[----:B0-----:R-:W-:Y:S01]  /*2360*/  FSEL R90, R90, -INF , P1 ;  /* 0xff8000005a5a7808 */ /* 0x001fe20000800000 */
[----:B------:R-:W-:Y:S01]  /*2370*/  MUFU.TANH R39, R58 ;  /* 0x0000003a00277308 */ /* 0x000fe20000002400 */
[----:B------:R-:W-:Y:S01]  /*2380*/  FMNMX.FTZ R29, R94, R11, !PT ;  /* 0x0000000b5e1d7209 */ /* 0x000fe20007810000 */
[----:B------:R-:W-:Y:S01]  /*2390*/  FMUL.FTZ R11, R74, UR5 ;  /* 0x000000054a0b7c20 */ /* 0x000fe20008410000 */
[----:B------:R-:W-:Y:S02]  /*23a0*/  ISETP.GT.AND P1, PT, R32, 0x31, PT ;  /* 0x000000312000780c */ /* 0x000fe40003f24270 */
[----:B----4-:R-:W-:-:S02]  /*23b0*/  FSEL R74, R34, -INF , P2 ;  /* 0xff800000224a7808 */ /* 0x010fc40001000000 */
[----:B------:R-:W-:Y:S01]  /*23c0*/  FMNMX.FTZ R29, R90, R29, !PT ;  /* 0x0000001d5a1d7209 */ /* 0x000fe20007810000 */
[----:B------:R0:W2:Y:S01]  /*23d0*/  MUFU.TANH R56, R59 ;  /* 0x0000003b00387308 */ /* 0x0000a20000002400 */
[----:B------:R-:W-:Y:S02]  /*23e0*/  ISETP.GT.AND P2, PT, R32, 0x38, PT ;  /* 0x000000382000780c */ /* 0x000fe40003f44270 */
[----:B------:R-:W-:Y:S02]  /*23f0*/  FMNMX.FTZ R29, R74, R29, !PT ;  /* 0x0000001d4a1d7209 */ /* 0x000fe40007810000 */
[----:B------:R-:W-:-:S03]  /*2400*/  VIADDMNMX R108, R31, R108, R33, PT ;  /* 0x0000006c1f6c7246 */ /* 0x000fc60003800121 */
[----:B------:R5:W-:Y:S01]  /*2410*/  MUFU.TANH R46, R70 ;  /* 0x00000046002e7308 */ /* 0x000be20000002400 */
[----:B------:R-:W-:Y:S01]  /*2420*/  ISETP.GT.AND P3, PT, R108, 0x8, PT ;  /* 0x000000086c00780c */ /* 0x000fe20003f64270 */
[----:B0-----:R-:W-:-:S06]  /*2430*/  FMUL.FTZ R59, R85, UR5 ;  /* 0x00000005553b7c20 */ /* 0x001fcc0008410000 */
[----:B------:R-:W0:Y:S01]  /*2440*/  MUFU.TANH R54, R62 ;  /* 0x0000003e00367308 */ /* 0x000e220000002400 */
[----:B-----5:R-:W-:Y:S02]  /*2450*/  FSEL R70, R30, -INF , P1 ;  /* 0xff8000001e467808 */ /* 0x020fe40000800000 */
[----:B------:R-:W-:Y:S02]  /*2460*/  ISETP.GT.AND P1, PT, R32, 0x39, PT ;  /* 0x000000392000780c */ /* 0x000fe40003f24270 */
[----:B------:R-:W-:Y:S02]  /*2470*/  FMNMX.FTZ R29, R70, R29, !PT ;  /* 0x0000001d461d7209 */ /* 0x000fe40007810000 */
[----:B-1----:R-:W-:Y:S01]  /*2480*/  FSEL R58, R36, -INF , P1 ;  /* 0xff800000243a7808 */ /* 0x002fe20000800000 */
[----:B------:R1:W-:Y:S01]  /*2490*/  MUFU.TANH R52, R66 ;  /* 0x0000004200347308 */ /* 0x0003e20000002400 */
[----:B------:R-:W-:-:S04]  /*24a0*/  ISETP.GT.AND P1, PT, R32, 0x41, PT ;  /* 0x000000412000780c */ /* 0x000fc80003f24270 */
[----:B--2---:R-:W-:Y:S02]  /*24b0*/  FSEL R56, R56, -INF , P1 ;  /* 0xff80000038387808 */ /* 0x004fe40000800000 */
[----:B------:R-:W-:Y:S01]  /*24c0*/  ISETP.GT.AND P1, PT, R32, 0x49, PT ;  /* 0x000000492000780c */ /* 0x000fe20003f24270 */
[----:B------:R-:W2:Y:S01]  /*24d0*/  MUFU.TANH R50, R63 ;  /* 0x0000003f00327308 */ /* 0x000ea20000002400 */
[----:B-1----:R-:W-:Y:S01]  /*24e0*/  FSEL R66, R35, -INF , P2 ;  /* 0xff80000023427808 */ /* 0x002fe20001000000 */
[----:B------:R-:W-:Y:S01]  /*24f0*/  FMUL.FTZ R35, R60, UR5 ;  /* 0x000000053c237c20 */ /* 0x000fe20008410000 */
[----:B------:R-:W-:Y:S02]  /*2500*/  ISETP.GT.AND P2, PT, R32, 0x40, PT ;  /* 0x000000402000780c */ /* 0x000fe40003f44270 */
[----:B------:R-:W-:Y:S02]  /*2510*/  FMNMX.FTZ R29, R66, R29, !PT ;  /* 0x0000001d421d7209 */ /* 0x000fe40007810000 */
[----:B------:R-:W-:Y:S01]  /*2520*/  FSEL R62, R39, -INF , P2 ;  /* 0xff800000273e7808 */ /* 0x000fe20001000000 */
[----:B------:R-:W1:Y:S01]  /*2530*/  MUFU.TANH R48, R67 ;  /* 0x0000004300307308 */ /* 0x000e620000002400 */
[----:B------:R-:W-:Y:S01]  /*2540*/  FMNMX.FTZ R29, R58, R29, !PT ;  /* 0x0000001d3a1d7209 */ /* 0x000fe20007810000 */
[----:B------:R-:W-:Y:S01]  /*2550*/  FMUL.FTZ R39, R64, UR5 ;  /* 0x0000000540277c20 */ /* 0x000fe20008410000 */
[----:B------:R-:W-:-:S02]  /*2560*/  ISETP.GT.AND P2, PT, R32, 0x48, PT ;  /* 0x000000482000780c */ /* 0x000fc40003f44270 */
[----:B------:R-:W-:Y:S02]  /*2570*/  FMNMX.FTZ R29, R62, R29, !PT ;  /* 0x0000001d3e1d7209 */ /* 0x000fe40007810000 */
[----:B0-----:R-:W-:Y:S01]  /*2580*/  FSEL R54, R54, -INF , P2 ;  /* 0xff80000036367808 */ /* 0x001fe20001000000 */
[----:B------:R-:W0:Y:S01]  /*2590*/  MUFU.TANH R44, R71 ;  /* 0x00000047002c7308 */ /* 0x000e220000002400 */
[----:B------:R-:W-:Y:S02]  /*25a0*/  FMNMX.FTZ R29, R56, R29, !PT ;  /* 0x0000001d381d7209 */ /* 0x000fe40007810000 */
[----:B------:R-:W-:Y:S02]  /*25b0*/  ISETP.GT.AND P2, PT, R32, 0x50, PT ;  /* 0x000000502000780c */ /* 0x000fe40003f44270 */
[----:B--2---:R-:W-:Y:S02]  /*25c0*/  FSEL R50, R50, -INF , P1 ;  /* 0xff80000032327808 */ /* 0x004fe40000800000 */
[----:B------:R-:W-:Y:S01]  /*25d0*/  FMNMX.FTZ R29, R54, R29, !PT ;  /* 0x0000001d361d7209 */ /* 0x000fe20007810000 */
[----:B------:R-:W2:Y:S01]  /*25e0*/  MUFU.TANH R11, R11 ;  /* 0x0000000b000b7308 */ /* 0x000ea20000002400 */
[----:B------:R-:W-:-:S02]  /*25f0*/  ISETP.GT.AND P1, PT, R32, 0x51, PT ;  /* 0x000000512000780c */ /* 0x000fc40003f24270 */
[----:B------:R-:W-:Y:S02]  /*2600*/  FSEL R52, R52, -INF , P2 ;  /* 0xff80000034347808 */ /* 0x000fe40001000000 */
[----:B------:R-:W-:Y:S02]  /*2610*/  FMNMX.FTZ R29, R50, R29, !PT ;  /* 0x0000001d321d7209 */ /* 0x000fe40007810000 */
[----:B------:R-:W-:Y:S01]  /*2620*/  ISETP.GT.AND P2, PT, R32, 0x58, PT ;  /* 0x000000582000780c */ /* 0x000fe20003f44270 */
[----:B------:R-:W3:Y:S01]  /*2630*/  MUFU.TANH R40, R75 ;  /* 0x0000004b00287308 */ /* 0x000ee20000002400 */
[----:B-1----:R-:W-:Y:S02]  /*2640*/  FSEL R48, R48, -INF , P1 ;  /* 0xff80000030307808 */ /* 0x002fe40000800000 */
[----:B------:R-:W-:Y:S02]  /*2650*/  FMNMX.FTZ R29, R52, R29, !PT ;  /* 0x0000001d341d7209 */ /* 0x000fe40007810000 */
[----:B------:R-:W-:-:S02]  /*2660*/  ISETP.GT.AND P1, PT, R32, 0x59, PT ;  /* 0x000000592000780c */ /* 0x000fc40003f24270 */
[----:B------:R-:W-:Y:S01]  /*2670*/  FSEL R46, R46, -INF , P2 ;  /* 0xff8000002e2e7808 */ /* 0x000fe20001000000 */
        /* <DEDUP_REMOVED lines=11> */
[----:B---3--:R-:W-:Y:S02]  /*2730*/  FSEL R40, R40, -INF , P1 ;  /* 0xff80000028287808 */ /* 0x008fe40000800000 */
[----:B------:R-:W-:Y:S02]  /*2740*/  FMNMX.FTZ R29, R42, R29, !PT ;  /* 0x0000001d2a1d7209 */ /* 0x000fe40007810000 */
[----:B------:R-:W-:-:S02]  /*2750*/  ISETP.GT.AND P1, PT, R32, 0x69, PT ;  /* 0x000000692000780c */ /* 0x000fc40003f24270 */
[----:B-1----:R-:W-:Y:S01]  /*2760*/  FSEL R38, R38, -INF , P2 ;  /* 0xff80000026267808 */ /* 0x002fe20001000000 */
        /* <DEDUP_REMOVED lines=11> */
[----:B-1----:R-:W-:Y:S02]  /*2820*/  FSEL R30, R30, -INF , P1 ;  /* 0xff8000001e1e7808 */ /* 0x002fe40000800000 */
[----:B------:R-:W-:Y:S02]  /*2830*/  FMNMX.FTZ R29, R34, R29, !PT ;  /* 0x0000001d221d7209 */ /* 0x000fe40007810000 */
[----:B------:R-:W-:-:S02]  /*2840*/  ISETP.GT.AND P1, PT, R32, 0x79, PT ;  /* 0x000000792000780c */ /* 0x000fc40003f24270 */
[----:B------:R-:W-:Y:S01]  /*2850*/  FMNMX.FTZ R29, R30, R29, !PT ;  /* 0x0000001d1e1d7209 */ /* 0x000fe20007810000 */
[----:B------:R-:W-:Y:S01]  /*2860*/  MUFU.TANH R4, R4 ;  /* 0x0000000400047308 */ /* 0x000fe20000002400 */
[----:B0-----:R-:W-:Y:S02]  /*2870*/  FSEL R32, R86, -INF , P2 ;  /* 0xff80000056207808 */ /* 0x001fe40001000000 */
[----:B------:R-:W-:Y:S02]  /*2880*/  MOV R11, UR6 ;  /* 0x00000006000b7c02 */ /* 0x000fe40008000f00 */
[----:B------:R-:W-:Y:S02]  /*2890*/  FMNMX.FTZ R29, R32, R29, !PT ;  /* 0x0000001d201d7209 */ /* 0x000fe40007810000 */
[----:B------:R-:W-:Y:S01]  /*28a0*/  ISETP.GT.AND P2, PT, R108, 0x1, PT ;  /* 0x000000016c00780c */ /* 0x000fe20003f44270 */
[----:B------:R-:W0:Y:S01]  /*28b0*/  MUFU.TANH R3, R3 ;  /* 0x0000000300037308 */ /* 0x000e220000002400 */
[----:B--2---:R-:W-:-:S02]  /*28c0*/  FSEL R28, R28, -INF , P1 ;  /* 0xff8000001c1c7808 */ /* 0x004fc40000800000 */
[----:B------:R-:W-:Y:S02]  /*28d0*/  R2UR UR5, R0 ;  /* 0x00000000000572ca */ /* 0x000fe400000e0000 */
[----:B------:R-:W-:-:S03]  /*28e0*/  FMNMX.FTZ R29, R28, R29, !PT ;  /* 0x0000001d1c1d7209 */ /* 0x000fc60007810000 */
[----:B------:R-:W-:Y:S02]  /*28f0*/  MUFU.TANH R7, R7 ;  /* 0x0000000700077308 */ /* 0x000fe40000002400 */
[----:B------:R-:W1:Y:S06]  /*2900*/  SHFL.BFLY PT, R60, R29, 0x2, 0x1f ;  /* 0x0c401f001d3c7f89 */ /* 0x000e6c00000e0000 */
[----:B------:R-:W-:Y:S01]  /*2910*/  MUFU.TANH R5, R5 ;  /* 0x0000000500057308 */ /* 0x000fe20000002400 */
[----:B0-----:R-:W-:Y:S01]  /*2920*/  FSEL R3, R3, -INF , P2 ;  /* 0xff80000003037808 */ /* 0x001fe20001000000 */
[----:B------:R-:W-:Y:S01]  /*2930*/  UIADD3 UR5, UR5, 0x2d840, URZ ;  /* 0x0002d84005057890 */ /* 0x000fe2000fffe03f */
[----:B------:R-:W-:-:S03]  /*2940*/  ISETP.GT.AND P2, PT, R108, 0x10, PT ;  /* 0x000000106c00780c */ /* 0x000fc60003f44270 */
[----:B------:R-:W-:Y:S02]  /*2950*/  UPRMT UR5, UR42, 0x654, UR5 ;  /* 0x000006542a057896 */ /* 0x000fe40008000005 */
[----:B------:R-:W0:Y:S07]  /*2960*/  MUFU.TANH R9, R9 ;  /* 0x0000000900097308 */ /* 0x000e2e0000002400 */
[----:B------:R-:W-:Y:S01]  /*2970*/  SYNCS.ARRIVE.TRANS64.RED.A1T0 RZ, [UR5], RZ ;  /* 0x000000ffffff79a7 */ /* 0x000fe20008100405 */
[----:B------:R-:W-:Y:S01]  /*2980*/  MUFU.TANH R6, R6 ;  /* 0x0000000600067308 */ /* 0x000fe20000002400 */
[----:B-1----:R-:W-:-:S05]  /*2990*/  FMNMX.FTZ R60, R29, R60, !PT ;  /* 0x0000003c1d3c7209 */ /* 0x002fca0007810000 */
[----:B------:R-:W1:Y:S02]  /*29a0*/  SHFL.BFLY PT, R63, R60, 0x1, 0x1f ;  /* 0x0c201f003c3f7f89 */ /* 0x000e6400000e0000 */
[----:B------:R-:W2:Y:S01]  /*29b0*/  MUFU.TANH R10, R10 ;  /* 0x0000000a000a7308 */ /* 0x000ea20000002400 */
[----:B0-----:R-:W-:Y:S02]  /*29c0*/  FSEL R72, R9, -INF , P2 ;  /* 0xff80000009487808 */ /* 0x001fe40001000000 */
[----:B------:R-:W-:-:S05]  /*29d0*/  ISETP.GT.AND P2, PT, R108, 0x18, PT ;  /* 0x000000186c00780c */ /* 0x000fca0003f44270 */
[----:B------:R-:W-:Y:S08]  /*29e0*/  MUFU.TANH R8, R8 ;  /* 0x0000000800087308 */ /* 0x000ff00000002400 */
[----:B------:R-:W0:Y:S01]  /*29f0*/  MUFU.TANH R14, R14 ;  /* 0x0000000e000e7308 */ /* 0x000e220000002400 */
[----:B--2---:R-:W-:Y:S02]  /*2a00*/  FSEL R76, R10, -INF , P2 ;  /* 0xff8000000a4c7808 */ /* 0x004fe40001000000 */
[----:B------:R-:W-:-:S02]  /*2a10*/  ISETP.GT.AND P2, PT, R108, 0x20, PT ;  /* 0x000000206c00780c */ /* 0x000fc40003f44270 */
[----:B-1----:R-:W-:-:S03]  /*2a20*/  FMNMX.FTZ R63, R60, R63, !PT ;  /* 0x0000003f3c3f7209 */ /* 0x002fc60007810000 */
[----:B------:R-:W1:Y:S01]  /*2a30*/  MUFU.TANH R12, R12 ;  /* 0x0000000c000c7308 */ /* 0x000e620000002400 */
[----:B------:R-:W-:Y:S02]  /*2a40*/  FSEL R60, R7, -INF , P3 ;  /* 0xff800000073c7808 */ /* 0x000fe40001800000 */
[C---:B------:R-:W-:Y:S01]  /*2a50*/  FSETP.NEU.FTZ.AND P1, PT, R63.reuse, -INF , PT ;  /* 0xff8000003f00780b */ /* 0x040fe20003f3d000 */
[----:B------:R-:W-:-:S04]  /*2a60*/  FMUL.FTZ R29, R63, R11 ;  /* 0x0000000b3f1d7220 */ /* 0x000fc80000410000 */
[----:B------:R-:W2:Y:S01]  /*2a70*/  MUFU.TANH R15, R15 ;  /* 0x0000000f000f7308 */ /* 0x000ea20000002400 */
[----:B------:R-:W-:Y:S02]  /*2a80*/  FSEL R29, R29, RZ, P1 ;  /* 0x000000ff1d1d7208 */ /* 0x000fe40000800000 */
[----:B------:R-:W-:Y:S02]  /*2a90*/  ISETP.GT.AND P1, PT, R108, RZ, PT ;  /* 0x000000ff6c00720c */ /* 0x000fe40003f24270 */
[----:B0-----:R-:W-:Y:S01]  /*2aa0*/  FSEL R80, R14, -INF , P2 ;  /* 0xff8000000e507808 */ /* 0x001fe20001000000 */
[-CC-:B------:R-:W-:Y:S01]  /*2ab0*/  FFMA.FTZ R9, R104, R11.reuse, -R29.reuse ;  /* 0x0000000b68097223 */ /* 0x180fe2000001081d */
[----:B------:R-:W-:Y:S01]  /*2ac0*/  FSEL R4, R4, -INF , P1 ;  /* 0xff80000004047808 */ /* 0x000fe20000800000 */
[----:B------:R-:W0:Y:S01]  /*2ad0*/  MUFU.TANH R13, R13 ;  /* 0x0000000d000d7308 */ /* 0x000e220000002400 */
[----:B------:R-:W-:Y:S01]  /*2ae0*/  ISETP.GT.AND P1, PT, R108, 0x9, PT ;  /* 0x000000096c00780c */ /* 0x000fe20003f24270 */
[--C-:B------:R-:W-:Y:S01]  /*2af0*/  FFMA.FTZ R106, R106, R11, -R29.reuse ;  /* 0x0000000b6a6a7223 */ /* 0x100fe2000001081d */
[----:B------:R-:W-:Y:S01]  /*2b00*/  FMNMX.FTZ R7, R4, R3, !PT ;  /* 0x0000000304077209 */ /* 0x000fe20007810000 */
[-CC-:B------:R-:W-:Y:S01]  /*2b10*/  FFMA.FTZ R110, R110, R11.reuse, -R29.reuse ;  /* 0x0000000b6e6e7223 */ /* 0x180fe2000001081d */
[----:B------:R-:W-:Y:S01]  /*2b20*/  FSEL R68, R5, -INF , P1 ;  /* 0xff80000005447808 */ /* 0x000fe20000800000 */
[--C-:B------:R-:W-:Y:S01]  /*2b30*/  FFMA.FTZ R64, R112, R11, -R29.reuse ;  /* 0x0000000b70407223 */ /* 0x100fe2000001081d */
[----:B------:R-:W-:Y:S01]  /*2b40*/  FMNMX.FTZ R5, R60, R7, !PT ;  /* 0x000000073c057209 */ /* 0x000fe20007810000 */
[----:B------:R-:W3:Y:S01]  /*2b50*/  MUFU.TANH R21, R21 ;  /* 0x0000001500157308 */ /* 0x000ee20000002400 */
[----:B------:R-:W-:Y:S01]  /*2b60*/  ISETP.GT.AND P1, PT, R108, 0x11, PT ;  /* 0x000000116c00780c */ /* 0x000fe20003f24270 */
[--C-:B------:R-:W-:Y:S01]  /*2b70*/  FFMA.FTZ R31, R114, R11, -R29.reuse ;  /* 0x0000000b721f7223 */ /* 0x100fe2000001081d */
[----:B------:R-:W-:Y:S01]  /*2b80*/  FMNMX.FTZ R5, R68, R5, !PT ;  /* 0x0000000544057209 */ /* 0x000fe20007810000 */
[-CC-:B------:R-:W-:Y:S01]  /*2b90*/  FFMA.FTZ R33, R66, R11.reuse, -R29.reuse ;  /* 0x0000000b42217223 */ /* 0x180fe2000001081d */
[----:B------:R-:W-:Y:S01]  /*2ba0*/  FSEL R6, R6, -INF , P1 ;  /* 0xff80000006067808 */ /* 0x000fe20000800000 */
[--C-:B------:R-:W-:Y:S01]  /*2bb0*/  FFMA.FTZ R70, R70, R11, -R29.reuse ;  /* 0x0000000b46467223 */ /* 0x100fe2000001081d */
[----:B------:R-:W-:Y:S01]  /*2bc0*/  FMNMX.FTZ R5, R72, R5, !PT ;  /* 0x0000000548057209 */ /* 0x000fe20007810000 */
[----:B------:R-:W4:Y:S01]  /*2bd0*/  MUFU.TANH R20, R20 ;  /* 0x0000001400147308 */ /* 0x000f220000002400 */
[----:B------:R-:W-:Y:S01]  /*2be0*/  ISETP.GT.AND P1, PT, R108, 0x19, PT ;  /* 0x000000196c00780c */ /* 0x000fe20003f24270 */
[--C-:B------:R-:W-:Y:S01]  /*2bf0*/  FFMA.FTZ R58, R58, R11, -R29.reuse ;  /* 0x0000000b3a3a7223 */ /* 0x100fe2000001081d */
[----:B------:R-:W-:Y:S01]  /*2c00*/  FMNMX.FTZ R5, R6, R5, !PT ;  /* 0x0000000506057209 */ /* 0x000fe20007810000 */
[-CC-:B------:R-:W-:Y:S01]  /*2c10*/  FFMA.FTZ R56, R56, R11.reuse, -R29.reuse ;  /* 0x0000000b38387223 */ /* 0x180fe2000001081d */
[----:B------:R-:W-:Y:S01]  /*2c20*/  FSEL R8, R8, -INF , P1 ;  /* 0xff80000008087808 */ /* 0x000fe20000800000 */
[--C-:B------:R-:W-:Y:S01]  /*2c30*/  FFMA.FTZ R50, R50, R11, -R29.reuse ;  /* 0x0000000b32327223 */ /* 0x100fe2000001081d */
[----:B------:R-:W-:Y:S01]  /*2c40*/  FMNMX.FTZ R5, R76, R5, !PT ;  /* 0x000000054c057209 */ /* 0x000fe20007810000 */
[----:B------:R-:W5:Y:S01]  /*2c50*/  MUFU.TANH R25, R25 ;  /* 0x0000001900197308 */ /* 0x000f620000002400 */
[----:B------:R-:W-:Y:S01]  /*2c60*/  ISETP.GT.AND P1, PT, R108, 0x21, PT ;  /* 0x000000216c00780c */ /* 0x000fe20003f24270 */
        /* <DEDUP_REMOVED lines=11> */
[----:B--2---:R-:W-:Y:S01]  /*2d20*/  FSEL R82, R15, -INF , P2 ;  /* 0xff8000000f527808 */ /* 0x004fe20001000000 */
[--C-:B------:R-:W-:Y:S01]  /*2d30*/  FFMA.FTZ R15, R92, R11, -R29.reuse ;  /* 0x0000000b5c0f7223 */ /* 0x100fe2000001081d */
[----:B------:R-:W-:Y:S01]  /*2d40*/  FMNMX.FTZ R5, R14, R5, !PT ;  /* 0x000000050e057209 */ /* 0x000fe20007810000 */
[----:B------:R-:W2:Y:S01]  /*2d50*/  MUFU.TANH R27, R27 ;  /* 0x0000001b001b7308 */ /* 0x000ea20000002400 */
[----:B------:R-:W-:Y:S01]  /*2d60*/  ISETP.GT.AND P2, PT, R108, 0x30, PT ;  /* 0x000000306c00780c */ /* 0x000fe20003f44270 */
[-CC-:B------:R-:W-:Y:S01]  /*2d70*/  FFMA.FTZ R34, R34, R11.reuse, -R29.reuse ;  /* 0x0000000b22227223 */ /* 0x180fe2000001081d */
[----:B0-----:R-:W-:Y:S01]  /*2d80*/  FSEL R84, R13, -INF , P1 ;  /* 0xff8000000d547808 */ /* 0x001fe20000800000 */
[----:B------:R-:W-:Y:S01]  /*2d90*/  FFMA.FTZ R28, R28, R11, -R29 ;  /* 0x0000000b1c1c7223 */ /* 0x000fe2000001081d */
[----:B------:R-:W-:-:S02]  /*2da0*/  FMNMX.FTZ R5, R82, R5, !PT ;  /* 0x0000000552057209 */ /* 0x000fc40007810000 */
[----:B------:R-:W-:Y:S01]  /*2db0*/  ISETP.GT.AND P1, PT, R108, 0x31, PT ;  /* 0x000000316c00780c */ /* 0x000fe20003f24270 */
[----:B------:R-:W0:Y:S01]  /*2dc0*/  MUFU.TANH R26, R26 ;  /* 0x0000001a001a7308 */ /* 0x000e220000002400 */
[----:B---3--:R-:W-:Y:S01]  /*2dd0*/  FSEL R86, R21, -INF , P2 ;  /* 0xff80000015567808 */ /* 0x008fe20001000000 */
[--C-:B------:R-:W-:Y:S01]  /*2de0*/  FFMA.FTZ R21, R74, R11, -R29.reuse ;  /* 0x0000000b4a157223 */ /* 0x100fe2000001081d */
[----:B------:R-:W-:Y:S02]  /*2df0*/  FMNMX.FTZ R5, R84, R5, !PT ;  /* 0x0000000554057209 */ /* 0x000fe40007810000 */
[----:B------:R-:W-:Y:S02]  /*2e00*/  ISETP.GT.AND P2, PT, R108, 0x38, PT ;  /* 0x000000386c00780c */ /* 0x000fe40003f44270 */
[----:B----4-:R-:W-:Y:S01]  /*2e10*/  FSEL R92, R20, -INF , P1 ;  /* 0xff800000145c7808 */ /* 0x010fe20000800000 */
[----:B------:R-:W3:Y:S01]  /*2e20*/  MUFU.TANH R35, R35 ;  /* 0x0000002300237308 */ /* 0x000ee20000002400 */
[----:B------:R-:W-:Y:S01]  /*2e30*/  FMNMX.FTZ R5, R86, R5, !PT ;  /* 0x0000000556057209 */ /* 0x000fe20007810000 */
[----:B------:R-:W-:Y:S01]  /*2e40*/  FFMA.FTZ R20, R100, R11, -R29 ;  /* 0x0000000b64147223 */ /* 0x000fe2000001081d */
[----:B------:R-:W-:-:S02]  /*2e50*/  ISETP.GT.AND P1, PT, R108, 0x39, PT ;  /* 0x000000396c00780c */ /* 0x000fc40003f24270 */
[----:B-----5:R-:W-:Y:S01]  /*2e60*/  FSEL R100, R25, -INF , P2 ;  /* 0xff80000019647808 */ /* 0x020fe20001000000 */
[--C-:B------:R-:W-:Y:S01]  /*2e70*/  FFMA.FTZ R25, R98, R11, -R29.reuse ;  /* 0x0000000b62197223 */ /* 0x100fe2000001081d */
[----:B------:R-:W-:Y:S01]  /*2e80*/  FMNMX.FTZ R5, R92, R5, !PT ;  /* 0x000000055c057209 */ /* 0x000fe20007810000 */
[----:B------:R-:W-:Y:S01]  /*2e90*/  MUFU.TANH R37, R37 ;  /* 0x0000002500257308 */ /* 0x000fe20000002400 */
[----:B------:R-:W-:Y:S02]  /*2ea0*/  ISETP.GT.AND P2, PT, R108, 0x40, PT ;  /* 0x000000406c00780c */ /* 0x000fe40003f44270 */
[----:B-1----:R-:W-:Y:S01]  /*2eb0*/  FSEL R102, R24, -INF , P1 ;  /* 0xff80000018667808 */ /* 0x002fe20000800000 */
[--C-:B------:R-:W-:Y:S01]  /*2ec0*/  FFMA.FTZ R24, R96, R11, -R29.reuse ;  /* 0x0000000b60187223 */ /* 0x100fe2000001081d */
[----:B------:R-:W-:Y:S02]  /*2ed0*/  FMNMX.FTZ R5, R100, R5, !PT ;  /* 0x0000000564057209 */ /* 0x000fe40007810000 */
[----:B------:R-:W-:Y:S01]  /*2ee0*/  ISETP.GT.AND P1, PT, R108, 0x41, PT ;  /* 0x000000416c00780c */ /* 0x000fe20003f24270 */
[----:B------:R-:W1:Y:S01]  /*2ef0*/  MUFU.TANH R39, R39 ;  /* 0x0000002700277308 */ /* 0x000e620000002400 */
[----:B--2---:R-:W-:Y:S01]  /*2f00*/  FSEL R98, R27, -INF , P2 ;  /* 0xff8000001b627808 */ /* 0x004fe20001000000 */
[----:B------:R-:W-:Y:S01]  /*2f10*/  FFMA.FTZ R27, R94, R11, -R29 ;  /* 0x0000000b5e1b7223 */ /* 0x000fe2000001081d */
[----:B------:R-:W-:-:S02]  /*2f20*/  FMNMX.FTZ R5, R102, R5, !PT ;  /* 0x0000000566057209 */ /* 0x000fc40007810000 */
[----:B------:R-:W-:Y:S02]  /*2f30*/  ISETP.GT.AND P2, PT, R108, 0x48, PT ;  /* 0x000000486c00780c */ /* 0x000fe40003f44270 */
[----:B0-----:R-:W-:Y:S01]  /*2f40*/  FSEL R104, R26, -INF , P1 ;  /* 0xff8000001a687808 */ /* 0x001fe20000800000 */
[----:B------:R-:W-:Y:S01]  /*2f50*/  MUFU.TANH R41, R41 ;  /* 0x0000002900297308 */ /* 0x000fe20000002400 */
[----:B------:R-:W-:Y:S01]  /*2f60*/  FMNMX.FTZ R5, R98, R5, !PT ;  /* 0x0000000562057209 */ /* 0x000fe20007810000 */
[-CC-:B------:R-:W-:Y:S01]  /*2f70*/  FFMA.FTZ R26, R90, R11.reuse, -R29.reuse ;  /* 0x0000000b5a1a7223 */ /* 0x180fe2000001081d */
[----:B------:R-:W-:Y:S02]  /*2f80*/  ISETP.GT.AND P1, PT, R108, 0x49, PT ;  /* 0x000000496c00780c */ /* 0x000fe40003f24270 */
[----:B---3--:R-:W-:Y:S01]  /*2f90*/  FSEL R96, R35, -INF , P2 ;  /* 0xff80000023607808 */ /* 0x008fe20001000000 */
[----:B------:R-:W-:Y:S01]  /*2fa0*/  FFMA.FTZ R35, R54, R11, -R29 ;  /* 0x0000000b36237223 */ /* 0x000fe2000001081d */
[----:B------:R-:W-:Y:S01]  /*2fb0*/  FMNMX.FTZ R5, R104, R5, !PT ;  /* 0x0000000568057209 */ /* 0x000fe20007810000 */
[----:B------:R-:W0:Y:S01]  /*2fc0*/  MUFU.TANH R43, R43 ;  /* 0x0000002b002b7308 */ /* 0x000e220000002400 */
[----:B------:R-:W-:-:S02]  /*2fd0*/  ISETP.GT.AND P2, PT, R108, 0x50, PT ;  /* 0x000000506c00780c */ /* 0x000fc40003f44270 */
[----:B------:R-:W-:Y:S02]  /*2fe0*/  FMNMX.FTZ R5, R96, R5, !PT ;  /* 0x0000000560057209 */ /* 0x000fe40007810000 */
[----:B-1----:R-:W-:Y:S01]  /*2ff0*/  FSEL R94, R39, -INF , P2 ;  /* 0xff800000275e7808 */ /* 0x002fe20001000000 */
[-CC-:B------:R-:W-:Y:S01]  /*3000*/  FFMA.FTZ R39, R42, R11.reuse, -R29.reuse ;  /* 0x0000000b2a277223 */ /* 0x180fe2000001081d */
[----:B------:R-:W-:Y:S01]  /*3010*/  ISETP.GT.AND P2, PT, R108, 0x58, PT ;  /* 0x000000586c00780c */ /* 0x000fe20003f44270 */
[----:B------:R-:W-:Y:S08]  /*3020*/  MUFU.TANH R45, R45 ;  /* 0x0000002d002d7308 */ /* 0x000ff00000002400 */
[----:B------:R1:W-:Y:S01]  /*3030*/  MUFU.EX2 R10, R106 ;  /* 0x0000006a000a7308 */ /* 0x0003e20000000800 */
[----:B0-----:R-:W-:Y:S01]  /*3040*/  FSEL R90, R43, -INF , P2 ;  /* 0xff8000002b5a7808 */ /* 0x001fe20001000000 */
[----:B------:R-:W-:Y:S01]  /*3050*/  FFMA.FTZ R43, R52, R11, -R29 ;  /* 0x0000000b342b7223 */ /* 0x000fe2000001081d */
[----:B------:R-:W-:-:S05]  /*3060*/  ISETP.GT.AND P2, PT, R108, 0x60, PT ;  /* 0x000000606c00780c */ /* 0x000fca0003f44270 */
[----:B------:R-:W0:Y:S01]  /*3070*/  MUFU.TANH R49, R49 ;  /* 0x0000003100317308 */ /* 0x000e220000002400 */
[----:B-1----:R-:W-:Y:S01]  /*3080*/  FSEL R106, R37, -INF , P1 ;  /* 0xff800000256a7808 */ /* 0x002fe20000800000 */
[----:B------:R-:W-:Y:S01]  /*3090*/  FFMA.FTZ R37, R38, R11, -R29 ;  /* 0x0000000b26257223 */ /* 0x000fe2000001081d */
[----:B------:R-:W-:Y:S02]  /*30a0*/  ISETP.GT.AND P1, PT, R108, 0x51, PT ;  /* 0x000000516c00780c */ /* 0x000fe40003f24270 */
[----:B------:R-:W-:-:S03]  /*30b0*/  FMNMX.FTZ R5, R106, R5, !PT ;  /* 0x000000056a057209 */ /* 0x000fc60007810000 */
[----:B------:R-:W1:Y:S01]  /*30c0*/  MUFU.TANH R47, R47 ;  /* 0x0000002f002f7308 */ /* 0x000e620000002400 */
[----:B------:R-:W-:-:S07]  /*30d0*/  FMNMX.FTZ R5, R94, R5, !PT ;  /* 0x000000055e057209 */ /* 0x000fce0007810000 */
[----:B------:R2:W-:Y:S01]  /*30e0*/  MUFU.EX2 R7, R110 ;  /* 0x0000006e00077308 */ /* 0x0005e20000000800 */
[----:B0-----:R-:W-:Y:S02]  /*30f0*/  FSEL R74, R49, -INF , P2 ;  /* 0xff800000314a7808 */ /* 0x001fe40001000000 */
[----:B------:R-:W-:-:S05]  /*3100*/  ISETP.GT.AND P2, PT, R108, 0x68, PT ;  /* 0x000000686c00780c */ /* 0x000fca0003f44270 */
[----:B------:R-:W0:Y:S01]  /*3110*/  MUFU.TANH R53, R53 ;  /* 0x0000003500357308 */ /* 0x000e220000002400 */
[----:B--2---:R-:W-:Y:S01]  /*3120*/  FSEL R110, R41, -INF , P1 ;  /* 0xff800000296e7808 */ /* 0x004fe20000800000 */
[--C-:B------:R-:W-:Y:S01]  /*3130*/  FFMA.FTZ R41, R46, R11, -R29.reuse ;  /* 0x0000000b2e297223 */ /* 0x100fe2000001081d */
[----:B------:R-:W-:Y:S02]  /*3140*/  ISETP.GT.AND P1, PT, R108, 0x59, PT ;  /* 0x000000596c00780c */ /* 0x000fe40003f24270 */
[----:B------:R-:W-:Y:S02]  /*3150*/  FMNMX.FTZ R5, R110, R5, !PT ;  /* 0x000000056e057209 */ /* 0x000fe40007810000 */
[----:B------:R-:W-:Y:S01]  /*3160*/  FSEL R112, R45, -INF , P1 ;  /* 0xff8000002d707808 */ /* 0x000fe20000800000 */
[----:B------:R-:W2:Y:S01]  /*3170*/  MUFU.TANH R51, R51 ;  /* 0x0000003300337308 */ /* 0x000ea20000002400 */
[----:B------:R-:W-:Y:S01]  /*3180*/  FMNMX.FTZ R5, R90, R5, !PT ;  /* 0x000000055a057209 */ /* 0x000fe20007810000 */
[----:B------:R-:W-:Y:S01]  /*3190*/  FFMA.FTZ R45, R62, R11, -R29 ;  /* 0x0000000b3e2d7223 */ /* 0x000fe2000001081d */
[----:B------:R-:W-:-:S02]  /*31a0*/  ISETP.GT.AND P1, PT, R108, 0x61, PT ;  /* 0x000000616c00780c */ /* 0x000fc40003f24270 */
[----:B------:R-:W-:Y:S02]  /*31b0*/  FMNMX.FTZ R5, R112, R5, !PT ;  /* 0x0000000570057209 */ /* 0x000fe40007810000 */
[----:B-1----:R-:W-:Y:S01]  /*31c0*/  FSEL R114, R47, -INF , P1 ;  /* 0xff8000002f727808 */ /* 0x002fe20000800000 */
[----:B------:R-:W1:Y:S01]  /*31d0*/  MUFU.TANH R55, R55 ;  /* 0x0000003700377308 */ /* 0x000e620000002400 */
[----:B------:R-:W-:Y:S01]  /*31e0*/  FMNMX.FTZ R5, R74, R5, !PT ;  /* 0x000000054a057209 */ /* 0x000fe20007810000 */
[-CC-:B------:R-:W-:Y:S01]  /*31f0*/  FFMA.FTZ R47, R30, R11.reuse, -R29.reuse ;  /* 0x0000000b1e2f7223 */ /* 0x180fe2000001081d */
[----:B------:R-:W-:Y:S01]  /*3200*/  ISETP.GT.AND P1, PT, R108, 0x69, PT ;  /* 0x000000696c00780c */ /* 0x000fe20003f24270 */
[----:B------:R-:W-:Y:S01]  /*3210*/  FFMA.FTZ R30, R32, R11, -R29 ;  /* 0x0000000b201e7223 */ /* 0x000fe2000001081d */
        /* <DEDUP_REMOVED lines=16> */
[----:B------:R-:W-:Y:S01]  /*3320*/  MUFU.EX2 R31, R31 ;  /* 0x0000001f001f7308 */ /* 0x000fe20000000800 */
[----:B--2---:R-:W-:-:S04]  /*3330*/  FSEL R108, R61, -INF , P2 ;  /* 0xff8000003d6c7808 */ /* 0x004fc80001000000 */
[----:B------:R-:W-:-:S03]  /*3340*/  FMNMX.FTZ R5, R108, R5, !PT ;  /* 0x000000056c057209 */ /* 0x000fc60007810000 */
[----:B------:R-:W0:Y:S01]  /*3350*/  MUFU.EX2 R64, R64 ;  /* 0x0000004000407308 */ /* 0x000e220000000800 */
[----:B-1----:R-:W-:-:S04]  /*3360*/  FSEL R122, R59, -INF , P1 ;  /* 0xff8000003b7a7808 */ /* 0x002fc80000800000 */
[----:B------:R-:W-:-:S03]  /*3370*/  FMNMX.FTZ R5, R122, R5, !PT ;  /* 0x000000057a057209 */ /* 0x000fc60007810000 */
[----:B------:R-:W1:Y:S02]  /*3380*/  MUFU.EX2 R9, R9 ;  /* 0x0000000900097308 */ /* 0x000e640000000800 */
[----:B------:R-:W2:Y:S06]  /*3390*/  SHFL.BFLY PT, R62, R5, 0x2, 0x1f ;  /* 0x0c401f00053e7f89 */ /* 0x000eac00000e0000 */
[----:B------:R-:W3:Y:S08]  /*33a0*/  MUFU.EX2 R12, R12 ;  /* 0x0000000c000c7308 */ /* 0x000ef00000000800 */
[----:B------:R-:W4:Y:S08]  /*33b0*/  MUFU.EX2 R15, R15 ;  /* 0x0000000f000f7308 */ /* 0x000f300000000800 */
[----:B------:R-:W5:Y:S01]  /*33c0*/  MUFU.EX2 R20, R20 ;  /* 0x0000001400147308 */ /* 0x000f620000000800 */
[----:B--2---:R-:W-:-:S05]  /*33d0*/  FMNMX.FTZ R62, R5, R62, !PT ;  /* 0x0000003e053e7209 */ /* 0x004fca0007810000 */
[----:B------:R-:W2:Y:S02]  /*33e0*/  SHFL.BFLY PT, R5, R62, 0x1, 0x1f ;  /* 0x0c201f003e057f89 */ /* 0x000ea400000e0000 */
[----:B------:R-:W-:Y:S08]  /*33f0*/  MUFU.EX2 R25, R25 ;  /* 0x0000001900197308 */ /* 0x000ff00000000800 */
[----:B------:R-:W-:Y:S08]  /*3400*/  MUFU.EX2 R24, R24 ;  /* 0x0000001800187308 */ /* 0x000ff00000000800 */
[----:B------:R-:W-:Y:S01]  /*3410*/  MUFU.EX2 R27, R27 ;  /* 0x0000001b001b7308 */ /* 0x000fe20000000800 */
[----:B--2---:R-:W-:-:S07]  /*3420*/  FMNMX.FTZ R78, R62, R5, !PT ;  /* 0x000000053e4e7209 */ /* 0x004fce0007810000 */
[----:B------:R-:W-:Y:S01]  /*3430*/  MUFU.EX2 R26, R26 ;  /* 0x0000001a001a7308 */ /* 0x000fe20000000800 */
[C---:B------:R-:W-:Y:S01]  /*3440*/  FSETP.NEU.FTZ.AND P1, PT, R78.reuse, -INF , PT ;  /* 0xff8000004e00780b */ /* 0x040fe20003f3d000 */
[----:B------:R-:W-:-:S06]  /*3450*/  FMUL.FTZ R5, R78, R11 ;  /* 0x0000000b4e057220 */ /* 0x000fcc0000410000 */
[----:B------:R-:W-:Y:S01]  /*3460*/  MUFU.EX2 R21, R21 ;  /* 0x0000001500157308 */ /* 0x000fe20000000800 */
        /* <DEDUP_REMOVED lines=9> */
[----:B0-----:R-:W-:Y:S01]  /*3500*/  FADD.FTZ R6, R31, R64 ;  /* 0x000000401f067221 */ /* 0x001fe20000010000 */
[-CC-:B------:R-:W-:Y:S01]  /*3510*/  FFMA.FTZ R55, R8, R11.reuse, -R5.reuse ;  /* 0x0000000b08377223 */ /* 0x180fe20000010805 */
[-CC-:B------:R-:W-:Y:S01]  /*3520*/  FFMA.FTZ R8, R80, R11.reuse, -R5.reuse ;  /* 0x0000000b50087223 */ /* 0x180fe20000010805 */
[-CC-:B------:R-:W-:Y:S01]  /*3530*/  FFMA.FTZ R53, R14, R11.reuse, -R5.reuse ;  /* 0x0000000b0e357223 */ /* 0x180fe20000010805 */
[----:B------:R-:W-:Y:S01]  /*3540*/  FADD.FTZ R67, R7, R6 ;  /* 0x0000000607437221 */ /* 0x000fe20000010000 */
[-CC-:B------:R-:W-:Y:S01]  /*3550*/  FFMA.FTZ R46, R82, R11.reuse, -R5.reuse ;  /* 0x0000000b522e7223 */ /* 0x180fe20000010805 */
[----:B------:R-:W0:Y:S01]  /*3560*/  MUFU.EX2 R3, R3 ;  /* 0x0000000300037308 */ /* 0x000e220000000800 */
[-C--:B------:R-:W-:Y:S01]  /*3570*/  FFMA.FTZ R57, R84, R11.reuse, -R5 ;  /* 0x0000000b54397223 */ /* 0x080fe20000010805 */
[----:B------:R-:W-:Y:S01]  /*3580*/  FADD.FTZ R14, R10, R67 ;  /* 0x000000430a0e7221 */ /* 0x000fe20000010000 */
[--C-:B------:R-:W-:Y:S01]  /*3590*/  FFMA.FTZ R52, R86, R11, -R5.reuse ;  /* 0x0000000b56347223 */ /* 0x100fe20000010805 */
[----:B------:R-:W-:Y:S01]  /*35a0*/  F2FP.F16.F32.PACK_AB R7, R10, R7 ;  /* 0x000000070a07723e */ /* 0x000fe200000000ff */
[-CC-:B------:R-:W-:Y:S01]  /*35b0*/  FFMA.FTZ R59, R92, R11.reuse, -R5.reuse ;  /* 0x0000000b5c3b7223 */ /* 0x180fe20000010805 */
[----:B-1----:R-:W-:Y:S01]  /*35c0*/  FADD.FTZ R67, R9, R14 ;  /* 0x0000000e09437221 */ /* 0x002fe20000010000 */
[-CC-:B------:R-:W-:Y:S01]  /*35d0*/  FFMA.FTZ R54, R100, R11.reuse, -R5.reuse ;  /* 0x0000000b64367223 */ /* 0x180fe20000010805 */
[----:B------:R-:W1:Y:S01]  /*35e0*/  MUFU.EX2 R32, R32 ;  /* 0x0000002000207308 */ /* 0x000e620000000800 */
[-C--:B------:R-:W-:Y:S01]  /*35f0*/  FFMA.FTZ R61, R102, R11.reuse, -R5 ;  /* 0x0000000b663d7223 */ /* 0x080fe20000010805 */
[----:B---3--:R-:W-:Y:S01]  /*3600*/  FADD.FTZ R14, R12, R67 ;  /* 0x000000430c0e7221 */ /* 0x008fe20000010000 */
[-CC-:B------:R-:W-:Y:S01]  /*3610*/  FFMA.FTZ R60, R98, R11.reuse, -R5.reuse ;  /* 0x0000000b623c7223 */ /* 0x180fe20000010805 */
[-CC-:B------:R-:W-:Y:S01]  /*3620*/  FFMA.FTZ R65, R104, R11.reuse, -R5.reuse ;  /* 0x0000000b68417223 */ /* 0x180fe20000010805 */
[----:B------:R-:W-:Y:S01]  /*3630*/  FFMA.FTZ R96, R96, R11, -R5 ;  /* 0x0000000b60607223 */ /* 0x000fe20000010805 */
[----:B----4-:R-:W-:Y:S01]  /*3640*/  FADD.FTZ R69, R15, R14 ;  /* 0x0000000e0f457221 */ /* 0x010fe20000010000 */
[----:B-----5:R-:W-:Y:S01]  /*3650*/  F2FP.F16.F32.PACK_AB R15, R20, R15 ;  /* 0x0000000f140f723e */ /* 0x020fe200000000ff */
[----:B------:R-:W2:Y:S01]  /*3660*/  MUFU.EX2 R49, R49 ;  /* 0x0000003100317308 */ /* 0x000ea20000000800 */
[----:B0-----:R-:W-:Y:S01]  /*3670*/  FADD.FTZ R13, R4, R3 ;  /* 0x00000003040d7221 */ /* 0x001fe20000010000 */
[----:B------:R-:W-:Y:S01]  /*3680*/  FADD.FTZ R10, R20, R69 ;  /* 0x00000045140a7221 */ /* 0x000fe20000010000 */
[----:B------:R-:W-:Y:S01]  /*3690*/  F2FP.F16.F32.PACK_AB R4, R3, R4 ;  /* 0x000000040304723e */ /* 0x000fe200000000ff */
        /* <DEDUP_REMOVED lines=9> */
[-CC-:B------:R-:W-:Y:S01]  /*3730*/  FFMA.FTZ R116, R116, R11.reuse, -R5.reuse ;  /* 0x0000000b74747223 */ /* 0x180fe20000010805 */
[-CC-:B------:R-:W-:Y:S01]  /*3740*/  FFMA.FTZ R118, R118, R11.reuse, -R5.reuse ;  /* 0x0000000b76767223 */ /* 0x180fe20000010805 */
[-CC-:B------:R-:W-:Y:S01]  /*3750*/  FFMA.FTZ R66, R66, R11.reuse, -R5.reuse ;  /* 0x0000000b42427223 */ /* 0x180fe20000010805 */
[----:B------:R-:W1:Y:S01]  /*3760*/  MUFU.EX2 R51, R51 ;  /* 0x0000003300337308 */ /* 0x000e620000000800 */
[----:B--2---:R-:W-:Y:S01]  /*3770*/  FADD.FTZ R13, R49, R6 ;  /* 0x00000006310d7221 */ /* 0x004fe20000010000 */
[-CC-:B------:R-:W-:Y:S01]  /*3780*/  FFMA.FTZ R120, R120, R11.reuse, -R5.reuse ;  /* 0x0000000b78787223 */ /* 0x180fe20000010805 */
[-CC-:B------:R-:W-:Y:S01]  /*3790*/  FFMA.FTZ R108, R108, R11.reuse, -R5.reuse ;  /* 0x0000000b6c6c7223 */ /* 0x180fe20000010805 */
[----:B------:R-:W-:Y:S01]  /*37a0*/  FFMA.FTZ R122, R122, R11, -R5 ;  /* 0x0000000b7a7a7223 */ /* 0x000fe20000010805 */
[----:B------:R-:W-:-:S02]  /*37b0*/  F2FP.F16.F32.PACK_AB R5, R64, R31 ;  /* 0x0000001f4005723e */ /* 0x000fc400000000ff */
[----:B------:R-:W-:Y:S02]  /*37c0*/  CS2R R106, SRZ ;  /* 0x00000000006a7805 */ /* 0x000fe4000001ff00 */
[----:B------:R-:W-:Y:S01]  /*37d0*/  CS2R R104, SRZ ;  /* 0x0000000000687805 */ /* 0x000fe2000001ff00 */
[----:B------:R-:W2:Y:S01]  /*37e0*/  MUFU.EX2 R42, R42 ;  /* 0x0000002a002a7308 */ /* 0x000ea20000000800 */
[----:B0-----:R-:W-:Y:S01]  /*37f0*/  FADD.FTZ R6, R38, R13 ;  /* 0x0000000d26067221 */ /* 0x001fe20000010000 */
[----:B------:R-:W-:Y:S02]  /*3800*/  F2FP.F16.F32.PACK_AB R13, R12, R9 ;  /* 0x000000090c0d723e */ /* 0x000fe400000000ff */
[----:B------:R-:W-:Y:S02]  /*3810*/  CS2R R102, SRZ ;  /* 0x0000000000667805 */ /* 0x000fe4000001ff00 */
[----:B------:R-:W-:Y:S02]  /*3820*/  CS2R R100, SRZ ;  /* 0x0000000000647805 */ /* 0x000fe4000001ff00 */
[----:B------:R-:W-:-:S02]  /*3830*/  CS2R R98, SRZ ;  /* 0x0000000000627805 */ /* 0x000fc4000001ff00 */
[----:B------:R-:W-:Y:S02]  /*3840*/  CS2R R94, SRZ ;  /* 0x00000000005e7805 */ /* 0x000fe4000001ff00 */
[----:B------:R-:W-:Y:S01]  /*3850*/  CS2R R92, SRZ ;  /* 0x00000000005c7805 */ /* 0x000fe2000001ff00 */
[----:B------:R-:W0:Y:S01]  /*3860*/  MUFU.EX2 R55, R55 ;  /* 0x0000003700377308 */ /* 0x000e220000000800 */
[C---:B-1----:R-:W-:Y:S01]  /*3870*/  FADD.FTZ R67, R51.reuse, R6 ;  /* 0x0000000633437221 */ /* 0x042fe20000010000 */
[----:B------:R-:W-:-:S06]  /*3880*/  F2FP.F16.F32.PACK_AB R12, R51, R38 ;  /* 0x00000026330c723e */ /* 0x000fcc00000000ff */
[----:B------:R-:W1:Y:S01]  /*3890*/  MUFU.EX2 R8, R8 ;  /* 0x0000000800087308 */ /* 0x000e620000000800 */
[----:B--2---:R-:W-:-:S07]  /*38a0*/  FADD.FTZ R6, R42, R67 ;  /* 0x000000432a067221 */ /* 0x004fce0000010000 */
[----:B------:R-:W2:Y:S01]  /*38b0*/  MUFU.EX2 R53, R53 ;  /* 0x0000003500357308 */ /* 0x000ea20000000800 */
[----:B0-----:R-:W-:Y:S01]  /*38c0*/  FADD.FTZ R3, R55, R6 ;  /* 0x0000000637037221 */ /* 0x001fe20000010000 */
[----:B------:R-:W-:Y:S01]  /*38d0*/  F2FP.F16.F32.PACK_AB R6, R49, R32 ;  /* 0x000000203106723e */ /* 0x000fe200000000ff */
[----:B------:R-:W-:Y:S01]  /*38e0*/  FADD.FTZ R49, R25, R10 ;  /* 0x0000000a19317221 */ /* 0x000fe20000010000 */
[----:B------:R-:W-:Y:S02]  /*38f0*/  F2FP.F16.F32.PACK_AB R14, R55, R42 ;  /* 0x0000002a370e723e */ /* 0x000fe400000000ff */
[C---:B------:R-:W-:Y:S01]  /*3900*/  F2FP.F16.F32.PACK_AB R25, R24.reuse, R25 ;  /* 0x000000191819723e */ /* 0x040fe200000000ff */
[----:B------:R-:W-:Y:S01]  /*3910*/  FADD.FTZ R20, R24, R49 ;  /* 0x0000003118147221 */ /* 0x000fe20000010000 */
[----:B------:R-:W0:Y:S01]  /*3920*/  MUFU.EX2 R46, R46 ;  /* 0x0000002e002e7308 */ /* 0x000e220000000800 */
[----:B-1----:R-:W-:Y:S01]  /*3930*/  FADD.FTZ R10, R8, R3 ;  /* 0x00000003080a7221 */ /* 0x002fe20000010000 */
[----:B------:R1:W-:Y:S01]  /*3940*/  STSM.16.M88.4 [R16+0x21800], R4 ;  /* 0x0218000410007844 */ /* 0x0003e20000000200 */
[----:B------:R-:W-:Y:S01]  /*3950*/  FADD.FTZ R49, R27, R20 ;  /* 0x000000141b317221 */ /* 0x000fe20000010000 */
[----:B------:R-:W-:-:S02]  /*3960*/  F2FP.F16.F32.PACK_AB R27, R26, R27 ;  /* 0x0000001b1a1b723e */ /* 0x000fc400000000ff */
[----:B------:R3:W-:Y:S01]  /*3970*/  STSM.16.M88.4 [R22], R12 ;  /* 0x0000000c16007844 */ /* 0x0007e20000000200 */
[----:B------:R-:W-:Y:S01]  /*3980*/  FADD.FTZ R20, R26, R49 ;  /* 0x000000311a147221 */ /* 0x000fe20000010000 */
[----:B------:R-:W4:Y:S01]  /*3990*/  MUFU.EX2 R57, R57 ;  /* 0x0000003900397308 */ /* 0x000f220000000800 */
[C---:B--2---:R-:W-:Y:S01]  /*39a0*/  FADD.FTZ R3, R53.reuse, R10 ;  /* 0x0000000a35037221 */ /* 0x044fe20000010000 */
[----:B------:R-:W-:Y:S01]  /*39b0*/  F2FP.F16.F32.PACK_AB R24, R53, R8 ;  /* 0x000000083518723e */ /* 0x000fe200000000ff */
[----:B------:R-:W-:-:S05]  /*39c0*/  FADD.FTZ R49, R21, R20 ;  /* 0x0000001415317221 */ /* 0x000fca0000010000 */
[----:B------:R-:W2:Y:S01]  /*39d0*/  MUFU.EX2 R52, R52 ;  /* 0x0000003400347308 */ /* 0x000ea20000000800 */
[----:B0-----:R-:W-:-:S07]  /*39e0*/  FADD.FTZ R10, R46, R3 ;  /* 0x000000032e0a7221 */ /* 0x001fce0000010000 */
[----:B------:R-:W0:Y:S01]  /*39f0*/  MUFU.EX2 R70, R70 ;  /* 0x0000004600467308 */ /* 0x000e220000000800 */
[C---:B----4-:R-:W-:Y:S01]  /*3a00*/  FADD.FTZ R3, R57.reuse, R10 ;  /* 0x0000000a39037221 */ /* 0x050fe20000010000 */
[----:B------:R-:W-:-:S05]  /*3a10*/  F2FP.F16.F32.PACK_AB R26, R57, R46 ;  /* 0x0000002e391a723e */ /* 0x000fca00000000ff */
[----:B------:R-:W-:Y:S01]  /*3a20*/  STSM.16.M88.4 [R18], R24 ;  /* 0x0000001812007844 */ /* 0x000fe20000000200 */
[----:B------:R-:W4:Y:S01]  /*3a30*/  MUFU.EX2 R59, R59 ;  /* 0x0000003b003b7308 */ /* 0x000f220000000800 */
[----:B--2---:R-:W-:-:S07]  /*3a40*/  FADD.FTZ R10, R52, R3 ;  /* 0x00000003340a7221 */ /* 0x004fce0000010000 */
[----:B------:R-:W2:Y:S01]  /*3a50*/  MUFU.EX2 R54, R54 ;  /* 0x0000003600367308 */ /* 0x000ea20000000800 */
[C---:B0-----:R-:W-:Y:S01]  /*3a60*/  FADD.FTZ R20, R70.reuse, R49 ;  /* 0x0000003146147221 */ /* 0x041fe20000010000 */
[----:B-1----:R-:W-:-:S06]  /*3a70*/  F2FP.F16.F32.PACK_AB R5, R70, R21 ;  /* 0x000000154605723e */ /* 0x002fcc00000000ff */
[----:B------:R-:W0:Y:S01]  /*3a80*/  MUFU.EX2 R33, R33 ;  /* 0x0000002100217308 */ /* 0x000e220000000800 */
[C---:B----4-:R-:W-:Y:S01]  /*3a90*/  FADD.FTZ R49, R59.reuse, R10 ;  /* 0x0000000a3b317221 */ /* 0x050fe20000010000 */
[----:B------:R-:W-:-:S06]  /*3aa0*/  F2FP.F16.F32.PACK_AB R4, R59, R52 ;  /* 0x000000343b04723e */ /* 0x000fcc00000000ff */
[----:B------:R-:W3:Y:S01]  /*3ab0*/  MUFU.EX2 R61, R61 ;  /* 0x0000003d003d7308 */ /* 0x000ee20000000800 */
[----:B--2---:R-:W-:-:S07]  /*3ac0*/  FADD.FTZ R6, R54, R49 ;  /* 0x0000003136067221 */ /* 0x004fce0000010000 */
[----:B------:R-:W1:Y:S01]  /*3ad0*/  MUFU.EX2 R58, R58 ;  /* 0x0000003a003a7308 */ /* 0x000e620000000800 */
[----:B0-----:R-:W-:-:S07]  /*3ae0*/  FADD.FTZ R7, R33, R20 ;  /* 0x0000001421077221 */ /* 0x001fce0000010000 */
[----:B------:R-:W0:Y:S01]  /*3af0*/  MUFU.EX2 R60, R60 ;  /* 0x0000003c003c7308 */ /* 0x000e220000000800 */
[C---:B---3--:R-:W-:Y:S01]  /*3b00*/  FADD.FTZ R13, R61.reuse, R6 ;  /* 0x000000063d0d7221 */ /* 0x048fe20000010000 */
[----:B------:R-:W-:-:S06]  /*3b10*/  F2FP.F16.F32.PACK_AB R6, R61, R54 ;  /* 0x000000363d06723e */ /* 0x000fcc00000000ff */
[----:B------:R-:W2:Y:S01]  /*3b20*/  MUFU.EX2 R45, R45 ;  /* 0x0000002d002d7308 */ /* 0x000ea20000000800 */
[C---:B-1----:R-:W-:Y:S01]  /*3b30*/  FADD.FTZ R8, R58.reuse, R7 ;  /* 0x000000073a087221 */ /* 0x042fe20000010000 */
[----:B------:R-:W-:-:S05]  /*3b40*/  F2FP.F16.F32.PACK_AB R7, R58, R33 ;  /* 0x000000213a07723e */ /* 0x000fca00000000ff */
[----:B------:R1:W-:Y:S01]  /*3b50*/  STSM.16.M88.4 [R17], R4 ;  /* 0x0000000411007844 */ /* 0x0003e20000000200 */
[----:B------:R-:W3:Y:S01]  /*3b60*/  MUFU.EX2 R65, R65 ;  /* 0x0000004100417308 */ /* 0x000ee20000000800 */
[----:B0-----:R-:W-:-:S07]  /*3b70*/  FADD.FTZ R10, R60, R13 ;  /* 0x0000000d3c0a7221 */ /* 0x001fce0000010000 */
[----:B------:R-:W0:Y:S01]  /*3b80*/  MUFU.EX2 R56, R56 ;  /* 0x0000003800387308 */ /* 0x000e220000000800 */
[----:B--2---:R-:W-:-:S07]  /*3b90*/  FADD.FTZ R13, R45, R8 ;  /* 0x000000082d0d7221 */ /* 0x004fce0000010000 */
[----:B------:R2:W4:Y:S01]  /*3ba0*/  MUFU.EX2 R0, R96 ;  /* 0x0000006000007308 */ /* 0x0005220000000800 */
[C---:B---3--:R-:W-:Y:S01]  /*3bb0*/  FADD.FTZ R15, R65.reuse, R10 ;  /* 0x0000000a410f7221 */ /* 0x048fe20000010000 */
[----:B------:R-:W-:-:S06]  /*3bc0*/  F2FP.F16.F32.PACK_AB R12, R65, R60 ;  /* 0x0000003c410c723e */ /* 0x000fcc00000000ff */
[----:B------:R-:W3:Y:S01]  /*3bd0*/  MUFU.EX2 R35, R35 ;  /* 0x0000002300237308 */ /* 0x000ee20000000800 */
[C---:B0-----:R-:W-:Y:S01]  /*3be0*/  FADD.FTZ R8, R56.reuse, R13 ;  /* 0x0000000d38087221 */ /* 0x041fe20000010000 */
[----:B------:R-:W-:Y:S02]  /*3bf0*/  F2FP.F16.F32.PACK_AB R13, R56, R45 ;  /* 0x0000002d380d723e */ /* 0x000fe400000000ff */
[----:B--2---:R-:W-:Y:S01]  /*3c00*/  CS2R R96, SRZ ;  /* 0x0000000000607805 */ /* 0x004fe2000001ff00 */
[----:B------:R-:W0:Y:S03]  /*3c10*/  @P4 LDC R45, c[0x0][0x44c] ;  /* 0x00011300ff2d4b82 */ /* 0x000e260000000800 */
[----:B------:R-:W2:Y:S01]  /*3c20*/  MUFU.EX2 R29, R29 ;  /* 0x0000001d001d7308 */ /* 0x000ea20000000800 */
[----:B----4-:R-:W-:-:S07]  /*3c30*/  FADD.FTZ R10, R0, R15 ;  /* 0x0000000f000a7221 */ /* 0x010fce0000010000 */
[----:B------:R-:W4:Y:S01]  /*3c40*/  MUFU.EX2 R50, R50 ;  /* 0x0000003200327308 */ /* 0x000f220000000800 */
[----:B---3--:R-:W-:-:S07]  /*3c50*/  FADD.FTZ R15, R35, R8 ;  /* 0x00000008230f7221 */ /* 0x008fce0000010000 */
[----:B------:R-:W3:Y:S01]  /*3c60*/  MUFU.EX2 R62, R62 ;  /* 0x0000003e003e7308 */ /* 0x000ee20000000800 */
[C---:B--2---:R-:W-:Y:S01]  /*3c70*/  FADD.FTZ R33, R29.reuse, R10 ;  /* 0x0000000a1d217221 */ /* 0x044fe20000010000 */
[----:B------:R-:W-:Y:S01]  /*3c80*/  F2FP.F16.F32.PACK_AB R14, R29, R0 ;  /* 0x000000001d0e723e */ /* 0x000fe200000000ff */
[----:B------:R-:W-:Y:S02]  /*3c90*/  IMAD.MOV.U32 R10, RZ, RZ, R136 ;  /* 0x000000ffff0a7224 */ /* 0x000fe400078e0088 */
[----:B0-----:R-:W-:-:S03]  /*3ca0*/  @P4 IMAD.HI.U32 R20, R136, R45, RZ ;  /* 0x0000002d88144227 */ /* 0x001fc600078e00ff */
[----:B------:R-:W1:Y:S01]  /*3cb0*/  MUFU.EX2 R43, R43 ;  /* 0x0000002b002b7308 */ /* 0x000e620000000800 */
[C---:B----4-:R-:W-:Y:S01]  /*3cc0*/  FADD.FTZ R8, R50.reuse, R15 ;  /* 0x0000000f32087221 */ /* 0x050fe20000010000 */
[----:B------:R-:W-:-:S05]  /*3cd0*/  F2FP.F16.F32.PACK_AB R15, R50, R35 ;  /* 0x00000023320f723e */ /* 0x000fca00000000ff */
[----:B------:R0:W-:Y:S01]  /*3ce0*/  STSM.16.M88.4 [R16+0x27800], R12 ;  /* 0x0278000c10007844 */ /* 0x0001e20000000200 */
[----:B------:R2:W4:Y:S01]  /*3cf0*/  MUFU.EX2 R31, R110 ;  /* 0x0000006e001f7308 */ /* 0x0005220000000800 */
[----:B---3--:R-:W-:Y:S02]  /*3d00*/  FADD.FTZ R0, R62, R33 ;  /* 0x000000213e007221 */ /* 0x008fe40000010000 */
[----:B------:R-:W3:Y:S05]  /*3d10*/  @P4 LDC R33, c[0x0][0x450] ;  /* 0x00011400ff214b82 */ /* 0x000eea0000000800 */
[----:B------:R-:W5:Y:S01]  /*3d20*/  MUFU.EX2 R48, R48 ;  /* 0x0000003000307308 */ /* 0x000f620000000800 */
[----:B-1----:R-:W-:Y:S01]  /*3d30*/  FADD.FTZ R5, R43, R8 ;  /* 0x000000082b057221 */ /* 0x002fe20000010000 */
[----:B--2---:R-:W-:-:S06]  /*3d40*/  CS2R R110, SRZ ;  /* 0x00000000006e7805 */ /* 0x004fcc000001ff00 */
[----:B------:R1:W2:Y:S01]  /*3d50*/  MUFU.EX2 R9, R90 ;  /* 0x0000005a00097308 */ /* 0x0002a20000000800 */
[C---:B----4-:R-:W-:Y:S01]  /*3d60*/  FADD.FTZ R0, R31.reuse, R0 ;  /* 0x000000001f007221 */ /* 0x050fe20000010000 */
[----:B------:R-:W-:-:S06]  /*3d70*/  F2FP.F16.F32.PACK_AB R4, R31, R62 ;  /* 0x0000003e1f04723e */ /* 0x000fcc00000000ff */
[----:B------:R-:W4:Y:S01]  /*3d80*/  MUFU.EX2 R41, R41 ;  /* 0x0000002900297308 */ /* 0x000f220000000800 */
[C---:B-----5:R-:W-:Y:S01]  /*3d90*/  FADD.FTZ R6, R48.reuse, R5 ;  /* 0x0000000530067221 */ /* 0x060fe20000010000 */
[----:B------:R-:W-:Y:S02]  /*3da0*/  F2FP.F16.F32.PACK_AB R5, R48, R43 ;  /* 0x0000002b3005723e */ /* 0x000fe400000000ff */
[----:B-1----:R-:W-:Y:S02]  /*3db0*/  CS2R R90, SRZ ;  /* 0x00000000005a7805 */ /* 0x002fe4000001ff00 */
[----:B---3--:R-:W-:Y:S02]  /*3dc0*/  @P4 SHF.R.U32.HI R10, RZ, R33, R20 ;  /* 0x00000021ff0a4219 */ /* 0x008fe40000011614 */
[----:B------:R-:W1:Y:S01]  /*3dd0*/  MUFU.EX2 R112, R112 ;  /* 0x0000007000707308 */ /* 0x000e620000000800 */
[----:B--2---:R-:W-:-:S07]  /*3de0*/  FADD.FTZ R7, R9, R0 ;  /* 0x0000000009077221 */ /* 0x004fce0000010000 */
[----:B------:R-:W2:Y:S01]  /*3df0*/  MUFU.EX2 R44, R44 ;  /* 0x0000002c002c7308 */ /* 0x000ea20000000800 */
[----:B----4-:R-:W-:-:S07]  /*3e00*/  FADD.FTZ R27, R41, R6 ;  /* 0x00000006291b7221 */ /* 0x010fce0000010000 */
[----:B------:R-:W3:Y:S01]  /*3e10*/  MUFU.EX2 R74, R74 ;  /* 0x0000004a004a7308 */ /* 0x000ee20000000800 */
[C---:B-1----:R-:W-:Y:S01]  /*3e20*/  FADD.FTZ R29, R112.reuse, R7 ;  /* 0x00000007701d7221 */ /* 0x042fe20000010000 */
[----:B------:R-:W-:Y:S02]  /*3e30*/  F2FP.F16.F32.PACK_AB R6, R112, R9 ;  /* 0x000000097006723e */ /* 0x000fe400000000ff */
[----:B------:R-:W-:-:S04]  /*3e40*/  CS2R R112, SRZ ;  /* 0x0000000000707805 */ /* 0x000fc8000001ff00 */
[----:B------:R-:W1:Y:S01]  /*3e50*/  MUFU.EX2 R39, R39 ;  /* 0x0000002700277308 */ /* 0x000e620000000800 */
[C---:B--2---:R-:W-:Y:S01]  /*3e60*/  FADD.FTZ R0, R44.reuse, R27 ;  /* 0x0000001b2c007221 */ /* 0x044fe20000010000 */
[----:B------:R-:W-:-:S05]  /*3e70*/  F2FP.F16.F32.PACK_AB R7, R44, R41 ;  /* 0x000000292c07723e */ /* 0x000fca00000000ff */
[----:B------:R2:W-:Y:S01]  /*3e80*/  STSM.16.M88.4 [R23], R4 ;  /* 0x0000000417007844 */ /* 0x0005e20000000200 */
[----:B------:R4:W5:Y:S01]  /*3e90*/  MUFU.EX2 R3, R114 ;  /* 0x0000007200037308 */ /* 0x0009620000000800 */
[----:B---3--:R-:W-:-:S07]  /*3ea0*/  FADD.FTZ R8, R74, R29 ;  /* 0x0000001d4a087221 */ /* 0x008fce0000010000 */
[----:B------:R-:W3:Y:S01]  /*3eb0*/  MUFU.EX2 R40, R40 ;  /* 0x0000002800287308 */ /* 0x000ee20000000800 */
[----:B-1----:R-:W-:Y:S01]  /*3ec0*/  FADD.FTZ R27, R39, R0 ;  /* 0x00000000271b7221 */ /* 0x002fe20000010000 */
[----:B----4-:R-:W-:-:S06]  /*3ed0*/  CS2R R114, SRZ ;  /* 0x0000000000727805 */ /* 0x010fcc000001ff00 */
[----:B------:R-:W1:Y:S01]  /*3ee0*/  MUFU.EX2 R116, R116 ;  /* 0x0000007400747308 */ /* 0x000e620000000800 */
[C---:B-----5:R-:W-:Y:S01]  /*3ef0*/  FADD.FTZ R29, R3.reuse, R8 ;  /* 0x00000008031d7221 */ /* 0x060fe20000010000 */
[----:B0-----:R-:W-:-:S06]  /*3f00*/  F2FP.F16.F32.PACK_AB R12, R3, R74 ;  /* 0x0000004a030c723e */ /* 0x001fcc00000000ff */
[----:B------:R-:W0:Y:S01]  /*3f10*/  MUFU.EX2 R37, R37 ;  /* 0x0000002500257308 */ /* 0x000e220000000800 */
[----:B---3--:R-:W-:-:S07]  /*3f20*/  FADD.FTZ R0, R40, R27 ;  /* 0x0000001b28007221 */ /* 0x008fce0000010000 */
[----:B------:R-:W3:Y:S01]  /*3f30*/  MUFU.EX2 R36, R36 ;  /* 0x0000002400247308 */ /* 0x000ee20000000800 */
[----:B-1----:R-:W-:-:S07]  /*3f40*/  FADD.FTZ R8, R116, R29 ;  /* 0x0000001d74087221 */ /* 0x002fce0000010000 */
[----:B------:R1:W4:Y:S01]  /*3f50*/  MUFU.EX2 R21, R118 ;  /* 0x0000007600157308 */ /* 0x0003220000000800 */
[----:B0-----:R-:W-:-:S07]  /*3f60*/  FADD.FTZ R13, R37, R0 ;  /* 0x00000000250d7221 */ /* 0x001fce0000010000 */
[----:B------:R-:W2:Y:S01]  /*3f70*/  MUFU.EX2 R34, R34 ;  /* 0x0000002200227308 */ /* 0x000ea20000000800 */
[----:B---3--:R-:W-:Y:S01]  /*3f80*/  FADD.FTZ R3, R36, R13 ;  /* 0x0000000d24037221 */ /* 0x008fe20000010000 */
[----:B------:R-:W-:Y:S02]  /*3f90*/  F2FP.F16.F32.PACK_AB R13, R40, R39 ;  /* 0x00000027280d723e */ /* 0x000fe400000000ff */
[----:B-1----:R-:W-:-:S04]  /*3fa0*/  CS2R R118, SRZ ;  /* 0x0000000000767805 */ /* 0x002fc8000001ff00 */
[----:B------:R-:W0:Y:S01]  /*3fb0*/  MUFU.EX2 R66, R66 ;  /* 0x0000004200427308 */ /* 0x000e220000000800 */
[C---:B----4-:R-:W-:Y:S01]  /*3fc0*/  FADD.FTZ R15, R21.reuse, R8 ;  /* 0x00000008150f7221 */ /* 0x050fe20000010000 */
[----:B------:R-:W-:Y:S02]  /*3fd0*/  F2FP.F16.F32.PACK_AB R14, R21, R116 ;  /* 0x00000074150e723e */ /* 0x000fe400000000ff */
[----:B------:R-:W-:-:S04]  /*3fe0*/  CS2R R116, SRZ ;  /* 0x0000000000747805 */ /* 0x000fc8000001ff00 */
[----:B------:R-:W1:Y:S01]  /*3ff0*/  MUFU.EX2 R47, R47 ;  /* 0x0000002f002f7308 */ /* 0x000e620000000800 */
[----:B--2---:R-:W-:-:S07]  /*4000*/  FADD.FTZ R4, R34, R3 ;  /* 0x0000000322047221 */ /* 0x004fce0000010000 */
[----:B------:R2:W3:Y:S01]  /*4010*/  MUFU.EX2 R25, R120 ;  /* 0x0000007800197308 */ /* 0x0004e20000000800 */
[----:B0-----:R-:W-:Y:S01]  /*4020*/  FADD.FTZ R0, R66, R15 ;  /* 0x0000000f42007221 */ /* 0x001fe20000010000 */
[----:B------:R-:W-:-:S05]  /*4030*/  F2FP.F16.F32.PACK_AB R15, R36, R37 ;  /* 0x00000025240f723e */ /* 0x000fca00000000ff */
[----:B------:R0:W-:Y:S01]  /*4040*/  STSM.16.M88.4 [R18+0x6000], R12 ;  /* 0x0060000c12007844 */ /* 0x0001e20000000200 */
[----:B------:R-:W4:Y:S01]  /*4050*/  MUFU.EX2 R30, R30 ;  /* 0x0000001e001e7308 */ /* 0x000f220000000800 */
[----:B-1----:R-:W-:Y:S01]  /*4060*/  FADD.FTZ R5, R47, R4 ;  /* 0x000000042f057221 */ /* 0x002fe20000010000 */
[----:B------:R-:W-:Y:S02]  /*4070*/  IADD3 R4, R10, R137, -R138 ;  /* 0x000000890a047210 */ /* 0x000fe40007ffe88a */
[----:B--2---:R-:W-:-:S04]  /*4080*/  CS2R R120, SRZ ;  /* 0x0000000000787805 */ /* 0x004fc8000001ff00 */
[----:B------:R-:W-:Y:S01]  /*4090*/  MUFU.EX2 R108, R108 ;  /* 0x0000006c006c7308 */ /* 0x000fe20000000800 */
[C---:B---3--:R-:W-:Y:S01]  /*40a0*/  FADD.FTZ R3, R25.reuse, R0 ;  /* 0x0000000019037221 */ /* 0x048fe20000010000 */
[----:B------:R-:W-:Y:S02]  /*40b0*/  F2FP.F16.F32.PACK_AB R24, R25, R66 ;  /* 0x000000421918723e */ /* 0x000fe400000000ff */
[----:B------:R-:W-:-:S04]  /*40c0*/  F2FP.F16.F32.PACK_AB R25, R47, R34 ;  /* 0x000000222f19723e */ /* 0x000fc800000000ff */
[----:B------:R1:W2:Y:S01]  /*40d0*/  MUFU.EX2 R9, R122 ;  /* 0x0000007a00097308 */ /* 0x0002a20000000800 */
[----:B----4-:R-:W-:Y:S01]  /*40e0*/  FADD.FTZ R0, R30, R5 ;  /* 0x000000051e007221 */ /* 0x010fe20000010000 */
[----:B------:R-:W-:-:S04]  /*40f0*/  SHF.R.S32.HI R5, RZ, 0x1f, R4 ;  /* 0x0000001fff057819 */ /* 0x000fc80000011404 */
[----:B------:R-:W-:Y:S01]  /*4100*/  LEA.HI R4, R5, R4, RZ, 0x7 ;  /* 0x0000000405047211 */ /* 0x000fe200078f38ff */
[----:B------:R-:W-:Y:S01]  /*4110*/  VIADD R5, R88, 0xfffffffe ;  /* 0xfffffffe58057836 */ /* 0x000fe20000000000 */
[----:B------:R-:W3:Y:S01]  /*4120*/  MUFU.EX2 R29, R28 ;  /* 0x0000001c001d7308 */ /* 0x000ee20000000800 */
[----:B-1----:R-:W-:Y:S02]  /*4130*/  CS2R R122, SRZ ;  /* 0x00000000007a7805 */ /* 0x002fe4000001ff00 */
[----:B------:R-:W-:Y:S02]  /*4140*/  SHF.R.S32.HI R4, RZ, 0x7, R4 ;  /* 0x00000007ff047819 */ /* 0x000fe40000011404 */
[----:B------:R-:W-:Y:S02]  /*4150*/  CS2R R88, SRZ ;  /* 0x0000000000587805 */ /* 0x000fe4000001ff00 */
[----:B------:R-:W-:Y:S02]  /*4160*/  VIMNMX R4, RZ, R4, !PT ;  /* 0x00000004ff047248 */ /* 0x000fe40007fe0100 */
[----:B--2---:R-:W-:Y:S01]  /*4170*/  F2FP.F16.F32.PACK_AB R26, R9, R108 ;  /* 0x0000006c091a723e */ /* 0x004fe200000000ff */
[----:B------:R-:W-:Y:S01]  /*4180*/  FADD.FTZ R108, R108, R3 ;  /* 0x000000036c6c7221 */ /* 0x000fe20000010000 */
[----:B------:R-:W-:-:S03]  /*4190*/  ISETP.GE.AND P1, PT, R5, R4, PT ;  /* 0x000000040500720c */ /* 0x000fc60003f26270 */
[----:B------:R-:W-:Y:S01]  /*41a0*/  FADD.FTZ R3, R9, R108 ;  /* 0x0000006c09037221 */ /* 0x000fe20000010000 */
[----:B------:R-:W-:Y:S02]  /*41b0*/  CS2R R108, SRZ ;  /* 0x00000000006c7805 */ /* 0x000fe4000001ff00 */
[C---:B---3--:R-:W-:Y:S01]  /*41c0*/  F2FP.F16.F32.PACK_AB R27, R29.reuse, R30 ;  /* 0x0000001e1d1b723e */ /* 0x048fe200000000ff */
[----:B------:R-:W-:-:S04]  /*41d0*/  FADD.FTZ R0, R29, R0 ;  /* 0x000000001d007221 */ /* 0x000fc80000010000 */
[----:B------:R0:W-:Y:S01]  /*41e0*/  STSM.16.M88.4 [R17+0x6000], R24 ;  /* 0x0060001811007844 */ /* 0x0001e20000000200 */
[----:B------:R1:W-:Y:S06]  /*41f0*/  MEMBAR.ALL.CTA ;  /* 0x0000000000007992 */ /* 0x0003ec0000008000 */
[----:B-1----:R-:W1:Y:S02]  /*4200*/  FENCE.VIEW.ASYNC.S ;  /* 0x00000000000073c6 */ /* 0x002e640000000000 */
[----:B-1----:R-:W-:Y:S01]  /*4210*/  NOP ;  /* 0x0000000000007918 */ /* 0x002fe20000000000 */
[----:B------:R-:W-:Y:S05]  /*4220*/  @!P1 BRA `(.L_x_12077) ;  /* 0x00000030008c9947 */ /* 0x000fea0003800000 */
[----:B------:R-:W-:Y:S01]  /*4230*/  IMAD.MOV.U32 R8, RZ, RZ, R63 ;  /* 0x000000ffff087224 */ /* 0x000fe200078e003f */
[----:B------:R-:W-:Y:S01]  /*4240*/  UMOV UR6, UR38 ;  /* 0x0000002600067c82 */ /* 0x000fe20008000000 */
[----:B------:R-:W-:Y:S01]  /*4250*/  IMAD.MOV.U32 R7, RZ, RZ, R78 ;  /* 0x000000ffff077224 */ /* 0x000fe200078e004e */
[----:B------:R-:W-:Y:S01]  /*4260*/  ULDC UR5, c[0x0][0x9d8] ;  /* 0x0002760000057ab9 */ /* 0x000fe20000000800 */
[----:B------:R-:W-:Y:S02]  /*4270*/  IMAD.MOV.U32 R6, RZ, RZ, R2 ;  /* 0x000000ffff067224 */ /* 0x000fe400078e0002 */
[----:B------:R-:W-:-:S07]  /*4280*/  IMAD.MOV.U32 R135, RZ, RZ, RZ ;  /* 0x000000ffff877224 */ /* 0x000fce00078e00ff */
.L_x_12088:
[----:B------:R-:W-:Y:S01]  /*4290*/  ISETP.NE.AND P2, PT, RZ, UR40, PT ;  /* 0x00000028ff007c0c */ /* 0x000fe2000bf45270 */
[----:B------:R-:W-:-:S04]  /*42a0*/  UISETP.NE.AND UP0, UPT, UR6, 0x1, UPT ;  /* 0x000000010600788c */ /* 0x000fc8000bf05270 */
[----:B------:R-:W-:-:S06]  /*42b0*/  USEL UR7, URZ, 0x1, UP0 ;  /* 0x000000013f077887 */ /* 0x000fcc0008000000 */
[----:B------:R-:W-:Y:S02]  /*42c0*/  LOP3.LUT R2, R6, UR7, RZ, 0x3c, !PT ;  /* 0x0000000706027c12 */ /* 0x000fe4000f8e3cff */
[----:B------:R-:W-:Y:S05]  /*42d0*/  @P2 BRA `(.L_x_12078) ;  /* 0x0000000000342947 */ /* 0x000fea0003800000 */
[----:B------:R-:W-:Y:S05]  /*42e0*/  @!P0 BRA `(.L_x_12079) ;  /* 0x0000000000048947 */ /* 0x000fea0003800000 */
[----:B------:R-:W-:Y:S01]  /*42f0*/  BPT.TRAP 0x1 ;  /* 0x000000040000795c */ /* 0x000fe20000300000 */
.L_x_12079:
[----:B------:R-:W-:Y:S01]  /*4300*/  UIADD3 UR7, UR6, 0x1, URZ ;  /* 0x0000000106077890 */ /* 0x000fe2000fffe03f */
[----:B------:R-:W-:-:S03]  /*4310*/  SHF.L.U32 R9, R2, 0x1f, RZ ;  /* 0x0000001f02097819 */ /* 0x000fc600000006ff */
[----:B------:R-:W-:-:S04]  /*4320*/  UISETP.NE.AND UP0, UPT, UR7, 0x2, UPT ;  /* 0x000000020700788c */ /* 0x000fc8000bf05270 */
[----:B------:R-:W-:-:S04]  /*4330*/  USEL UR7, UR7, URZ, UP0 ;  /* 0x0000003f07077287 */ /* 0x000fc80008000000 */
[----:B------:R-:W-:-:S09]  /*4340*/  ULEA UR7, UR7, UR41, 0x3 ;  /* 0x0000002907077291 */ /* 0x000fd2000f8e183f */
[----:B------:R1:W2:Y:S01]  /*4350*/  SYNCS.PHASECHK.TRANS64.TRYWAIT P1, [UR7+0x2d830], R9 ;  /* 0x02d83009ff0075a7 */ /* 0x0002a20008020147 */
[----:B------:R-:W-:Y:S05]  /*4360*/  @!P0 BRA `(.L_x_12080) ;  /* 0x0000000000048947 */ /* 0x000fea0003800000 */
[----:B------:R-:W-:Y:S01]  /*4370*/  BPT.TRAP 0x1 ;  /* 0x000000040000795c */ /* 0x000fe20000300000 */
.L_x_12080:
[----:B--2---:R-:W-:Y:S05]  /*4380*/  @P1 BRA `(.L_x_12078) ;  /* 0x0000000000081947 */ /* 0x004fea0003800000 */
[----:B------:R-:W2:Y:S02]  /*4390*/  SYNCS.PHASECHK.TRANS64.TRYWAIT P1, [UR7+0x2d830], R9 ;  /* 0x02d83009ff0075a7 */ /* 0x000ea40008020147 */
[----:B--2---:R-:W-:Y:S05]  /*43a0*/  @!P1 BRA `(.L_x_12081) ;  /* 0x000000d400d49947 */ /* 0x004fea0003800000 */
.L_x_12078:
        /* <DEDUP_REMOVED lines=40> */
.L_x_12083:
[----:B------:R-:W-:Y:S01]  /*4630*/  ULEA UR7, UR6, UR41, 0x3 ;  /* 0x0000002906077291 */ /* 0x000fe2000f8e183f */
[----:B------:R-:W-:-:S08]  /*4640*/  SHF.L.U32 R6, R6, 0x1f, RZ ;  /* 0x0000001f06067819 */ /* 0x000fd000000006ff */
[----:B------:R0:W1:Y:S01]  /*4650*/  SYNCS.PHASECHK.TRANS64.TRYWAIT P1, [UR7+0x2d850], R6 ;  /* 0x02d85006ff0075a7 */ /* 0x0000620008020147 */
[----:B------:R-:W-:Y:S05]  /*4660*/  @!P0 BRA `(.L_x_12084) ;  /* 0x0000000000048947 */ /* 0x000fea0003800000 */
[----:B------:R-:W-:Y:S01]  /*4670*/  BPT.TRAP 0x1 ;  /* 0x000000040000795c */ /* 0x000fe20000300000 */
.L_x_12084:
[----:B-1----:R-:W-:Y:S05]  /*4680*/  @P1 BRA `(.L_x_12082) ;  /* 0x0000000000081947 */ /* 0x002fea0003800000 */
[----:B------:R-:W1:Y:S02]  /*4690*/  SYNCS.PHASECHK.TRANS64.TRYWAIT P1, [UR7+0x2d850], R6 ;  /* 0x02d85006ff0075a7 */ /* 0x000e640008020147 */
[----:B-1----:R-:W-:Y:S05]  /*46a0*/  @!P1 BRA `(.L_x_12085) ;  /* 0x000000d4002c9947 */ /* 0x002fea0003800000 */
.L_x_12082:
        /* <DEDUP_REMOVED lines=18> */
[----:B------:R-:W-:-:S02]  /*47d0*/  ISETP.GE.U32.AND P1, PT, R10, 0x180, PT ;  /* 0x000001800a00780c */ /* 0x000fc40003f26070 */
        /* <DEDUP_REMOVED lines=51> */
.L_x_12086:
[----:B------:R-:W-:Y:S01]  /*4b10*/  ISETP.NE.AND P1, PT, R154, 0x1, PT ;  /* 0x000000019a00780c */ /* 0x000fe20003f25270 */
[----:B0-----:R-:W-:Y:S02]  /*4b20*/  IMAD.IADD R6, R140, 0x1, R136 ;  /* 0x000000018c067824 */ /* 0x001fe400078e0288 */
        /* <DEDUP_REMOVED lines=15> */
[----:B------:R-:W-:Y:S01]  /*4c20*/  MUFU.TANH R13, R13 ;  /* 0x0000000d000d7308 */ /* 0x000fe20000002400 */
[----:B------:R-:W-:Y:S01]  /*4c30*/  FMUL.FTZ R15, R30, UR5 ;  /* 0x000000051e0f7c20 */ /* 0x000fe20008410000 */
[----:B------:R-:W-:Y:S01]  /*4c40*/  FMUL.FTZ R44, R60, UR5 ;  /* 0x000000053c2c7c20 */ /* 0x000fe20008410000 */
[----:B------:R-:W-:Y:S01]  /*4c50*/  FMUL.FTZ R29, R38, UR5 ;  /* 0x00000005261d7c20 */ /* 0x000fe20008410000 */
[----:B------:R-:W1:Y:S01]  /*4c60*/  @P1 LDC R10, c[0x0][0x450] ;  /* 0x00011400ff0a1b82 */ /* 0x000e620000000800 */
        /* <DEDUP_REMOVED lines=15> */
[----:B0-----:R-:W-:-:S04]  /*4d60*/  @P1 IMAD.HI.U32 R9, R6, R9, RZ ;  /* 0x0000000906091227 */ /* 0x001fc800078e00ff */
[----:B------:R-:W-:Y:S01]  /*4d70*/  FMUL.FTZ R51, R51, UR5 ;  /* 0x0000000533337c20 */ /* 0x000fe20008410000 */
[----:B------:R-:W-:Y:S01]  /*4d80*/  FMUL.FTZ R54, R54, UR5 ;  /* 0x0000000536367c20 */ /* 0x000fe20008410000 */
[----:B------:R-:W-:Y:S01]  /*4d90*/  FMUL.FTZ R55, R55, UR5 ;  /* 0x0000000537377c20 */ /* 0x000fe20008410000 */
[----:B------:R-:W-:Y:S01]  /*4da0*/  MUFU.TANH R27, R27 ;  /* 0x0000001b001b7308 */ /* 0x000fe20000002400 */
        /* <DEDUP_REMOVED lines=8> */
[----:B------:R-:W0:Y:S01]  /*4e30*/  SHFL.IDX PT, R61, R6, RZ, 0x1c1f ;  /* 0x001c1fff063d7589 */ /* 0x000e2200000e0000 */
[----:B------:R-:W-:-:S02]  /*4e40*/  IMAD.MOV.U32 R56, RZ, RZ, -0x80 ;  /* 0xffffff80ff387424 */ /* 0x000fc400078e00ff */
[----:B------:R-:W-:Y:S01]  /*4e50*/  FMUL.FTZ R10, R25, UR5 ;  /* 0x00000005190a7c20 */ /* 0x000fe20008410000 */
[----:B------:R-:W1:Y:S01]  /*4e60*/  MUFU.TANH R9, R9 ;  /* 0x0000000900097308 */ /* 0x000e620000002400 */
[----:B------:R-:W-:Y:S01]  /*4e70*/  FMUL.FTZ R25, R34, UR5 ;  /* 0x0000000522197c20 */ /* 0x000fe20008410000 */
[----:B------:R-:W-:Y:S02]  /*4e80*/  IMAD R56, R5, R56, 0x1 ;  /* 0x0000000105387424 */ /* 0x000fe400078e0238 */
[----:B------:R-:W-:Y:S01]  /*4e90*/  FMUL.FTZ R34, R43, UR5 ;  /* 0x000000052b227c20 */ /* 0x000fe20008410000 */
[----:B------:R-:W-:Y:S01]  /*4ea0*/  FMUL.FTZ R43, R57, UR5 ;  /* 0x00000005392b7c20 */ /* 0x000fe20008410000 */
[----:B------:R-:W-:Y:S01]  /*4eb0*/  FMUL.FTZ R57, R73, UR5 ;  /* 0x0000000549397c20 */ /* 0x000fe20008410000 */
[----:B------:R-:W-:Y:S02]  /*4ec0*/  IMAD R56, R139, -0x2, R56 ;  /* 0xfffffffe8b387824 */ /* 0x000fe400078e0238 */
[----:B------:R-:W-:Y:S01]  /*4ed0*/  FMUL.FTZ R70, R70, UR5 ;  /* 0x0000000546467c20 */ /* 0x000fe20008410000 */
[----:B------:R-:W2:Y:S01]  /*4ee0*/  MUFU.TANH R10, R10 ;  /* 0x0000000a000a7308 */ /* 0x000ea20000002400 */
[----:B------:R-:W-:Y:S01]  /*4ef0*/  FMUL.FTZ R71, R71, UR5 ;  /* 0x0000000547477c20 */ /* 0x000fe20008410000 */
[----:B------:R-:W-:Y:S01]  /*4f00*/  FMUL.FTZ R87, R87, UR5 ;  /* 0x0000000557577c20 */ /* 0x000fe20008410000 */
[----:B------:R-:W-:Y:S01]  /*4f10*/  IADD3 R56, -R138, R56, R137 ;  /* 0x000000388a387210 */ /* 0x000fe20007ffe189 */
[----:B------:R-:W-:-:S04]  /*4f20*/  ULEA UR7, UR38, UR41, 0x3 ;  /* 0x0000002926077291 */ /* 0x000fc8000f8e183f */
[----:B------:R-:W3:Y:S01]  /*4f30*/  MUFU.TANH R24, R24 ;  /* 0x0000001800187308 */ /* 0x000ee20000002400 */
[----:B------:R-:W-:Y:S01]  /*4f40*/  UIADD3 UR7, UR7, 0x2d840, URZ ;  /* 0x0002d84007077890 */ /* 0x000fe2000fffe03f */
[----:B0-----:R-:W-:Y:S02]  /*4f50*/  IMAD.IADD R60, R56, 0x1, R61 ;  /* 0x00000001383c7824 */ /* 0x001fe400078e023d */
[----:B------:R-:W-:Y:S01]  /*4f60*/  FMUL.FTZ R61, R47, UR5 ;  /* 0x000000052f3d7c20 */ /* 0x000fe20008410000 */
[----:B------:R-:W-:-:S03]  /*4f70*/  UPRMT UR7, UR42, 0x654, UR7 ;  /* 0x000006542a077896 */ /* 0x000fc60008000007 */
[----:B------:R-:W0:Y:S01]  /*4f80*/  MUFU.TANH R28, R28 ;  /* 0x0000001c001c7308 */ /* 0x000e220000002400 */
[C---:B------:R-:W-:Y:S02]  /*4f90*/  ISETP.GT.AND P1, PT, R60.reuse, RZ, PT ;  /* 0x000000ff3c00720c */ /* 0x040fe40003f24270 */
[----:B------:R-:W-:Y:S02]  /*4fa0*/  ISETP.GT.AND P3, PT, R60, 0x1, PT ;  /* 0x000000013c00780c */ /* 0x000fe40003f64270 */
[----:B-1----:R-:W-:-:S03]  /*4fb0*/  FSEL R9, R9, -INF , P1 ;  /* 0xff80000009097808 */ /* 0x002fc60000800000 */
[----:B------:R-:W1:Y:S01]  /*4fc0*/  MUFU.TANH R31, R31 ;  /* 0x0000001f001f7308 */ /* 0x000e620000002400 */
[----:B--2---:R-:W-:Y:S01]  /*4fd0*/  FSEL R10, R10, -INF , P3 ;  /* 0xff8000000a0a7808 */ /* 0x004fe20001800000 */
[----:B------:R-:W-:Y:S01]  /*4fe0*/  SYNCS.ARRIVE.TRANS64.RED.A1T0 RZ, [UR7], RZ ;  /* 0x000000ffffff79a7 */ /* 0x000fe20008100407 */
[C---:B------:R-:W-:Y:S02]  /*4ff0*/  ISETP.GT.AND P2, PT, R60.reuse, 0x8, PT ;  /* 0x000000083c00780c */ /* 0x040fe40003f44270 */
[C---:B------:R-:W-:Y:S02]  /*5000*/  ISETP.GT.AND P5, PT, R60.reuse, 0x9, PT ;  /* 0x000000093c00780c */ /* 0x040fe40003fa4270 */
[C---:B------:R-:W-:Y:S01]  /*5010*/  ISETP.GT.AND P4, PT, R60.reuse, 0x10, PT ;  /* 0x000000103c00780c */ /* 0x040fe20003f84270 */
[----:B------:R-:W2:Y:S01]  /*5020*/  MUFU.TANH R32, R32 ;  /* 0x0000002000207308 */ /* 0x000ea20000002400 */
[C---:B------:R-:W-:Y:S02]  /*5030*/  ISETP.GT.AND P1, PT, R60.reuse, 0x11, PT ;  /* 0x000000113c00780c */ /* 0x040fe40003f24270 */
[----:B------:R-:W-:-:S02]  /*5040*/  ISETP.GT.AND P3, PT, R60, 0x18, PT ;  /* 0x000000183c00780c */ /* 0x000fc40003f64270 */
[----:B------:R-:W-:Y:S02]  /*5050*/  FSEL R13, R13, -INF , P2 ;  /* 0xff8000000d0d7808 */ /* 0x000fe40001000000 */
[----:B------:R-:W-:Y:S01]  /*5060*/  FSEL R14, R14, -INF , P5 ;  /* 0xff8000000e0e7808 */ /* 0x000fe20002800000 */
[----:B------:R-:W4:Y:S01]  /*5070*/  MUFU.TANH R35, R35 ;  /* 0x0000002300237308 */ /* 0x000f220000002400 */
[----:B------:R-:W-:Y:S02]  /*5080*/  FSEL R21, R21, -INF , P4 ;  /* 0xff80000015157808 */ /* 0x000fe40002000000 */
[----:B---3--:R-:W-:Y:S02]  /*5090*/  FSEL R24, R24, -INF , P1 ;  /* 0xff80000018187808 */ /* 0x008fe40000800000 */
[----:B------:R-:W-:Y:S02]  /*50a0*/  FSEL R27, R27, -INF , P3 ;  /* 0xff8000001b1b7808 */ /* 0x000fe40001800000 */
[C---:B------:R-:W-:Y:S01]  /*50b0*/  ISETP.GT.AND P2, PT, R60.reuse, 0x19, PT ;  /* 0x000000193c00780c */ /* 0x040fe20003f44270 */
[----:B------:R-:W3:Y:S01]  /*50c0*/  MUFU.TANH R36, R36 ;  /* 0x0000002400247308 */ /* 0x000ee20000002400 */
[----:B------:R-:W-:-:S02]  /*50d0*/  ISETP.GT.AND P5, PT, R60, 0x20, PT ;  /* 0x000000203c00780c */ /* 0x000fc40003fa4270 */
[C---:B------:R-:W-:Y:S02]  /*50e0*/  ISETP.GT.AND P4, PT, R60.reuse, 0x21, PT ;  /* 0x000000213c00780c */ /* 0x040fe40003f84270 */
[C---:B------:R-:W-:Y:S02]  /*50f0*/  ISETP.GT.AND P1, PT, R60.reuse, 0x28, PT ;  /* 0x000000283c00780c */ /* 0x040fe40003f24270 */
[----:B------:R-:W-:Y:S01]  /*5100*/  ISETP.GT.AND P3, PT, R60, 0x29, PT ;  /* 0x000000293c00780c */ /* 0x000fe20003f64270 */
[----:B------:R-:W5:Y:S01]  /*5110*/  MUFU.TANH R38, R38 ;  /* 0x0000002600267308 */ /* 0x000f620000002400 */
[----:B0-----:R-:W-:Y:S02]  /*5120*/  FSEL R28, R28, -INF , P2 ;  /* 0xff8000001c1c7808 */ /* 0x001fe40001000000 */
[----:B-1----:R-:W-:Y:S02]  /*5130*/  FSEL R31, R31, -INF , P5 ;  /* 0xff8000001f1f7808 */ /* 0x002fe40002800000 */
[----:B--2---:R-:W-:-:S02]  /*5140*/  FSEL R32, R32, -INF , P4 ;  /* 0xff80000020207808 */ /* 0x004fc40002000000 */
[----:B----4-:R-:W-:Y:S01]  /*5150*/  FSEL R35, R35, -INF , P1 ;  /* 0xff80000023237808 */ /* 0x010fe20000800000 */
[----:B------:R-:W0:Y:S01]  /*5160*/  MUFU.TANH R39, R39 ;  /* 0x0000002700277308 */ /* 0x000e220000002400 */
[----:B---3--:R-:W-:Y:S02]  /*5170*/  FSEL R36, R36, -INF , P3 ;  /* 0xff80000024247808 */ /* 0x008fe40001800000 */
[C---:B------:R-:W-:Y:S02]  /*5180*/  ISETP.GT.AND P2, PT, R60.reuse, 0x30, PT ;  /* 0x000000303c00780c */ /* 0x040fe40003f44270 */
[C---:B------:R-:W-:Y:S02]  /*5190*/  ISETP.GT.AND P5, PT, R60.reuse, 0x31, PT ;  /* 0x000000313c00780c */ /* 0x040fe40003fa4270 */
[C---:B------:R-:W-:Y:S01]  /*51a0*/  ISETP.GT.AND P4, PT, R60.reuse, 0x38, PT ;  /* 0x000000383c00780c */ /* 0x040fe20003f84270 */
[----:B------:R-:W1:Y:S01]  /*51b0*/  MUFU.TANH R40, R40 ;  /* 0x0000002800287308 */ /* 0x000e620000002400 */
[----:B------:R-:W-:-:S02]  /*51c0*/  ISETP.GT.AND P1, PT, R60, 0x39, PT ;  /* 0x000000393c00780c */ /* 0x000fc40003f24270 */
[----:B------:R-:W-:Y:S02]  /*51d0*/  ISETP.GT.AND P3, PT, R60, 0x40, PT ;  /* 0x000000403c00780c */ /* 0x000fe40003f64270 */
[----:B-----5:R-:W-:Y:S02]  /*51e0*/  FSEL R38, R38, -INF , P2 ;  /* 0xff80000026267808 */ /* 0x020fe40001000000 */
[C---:B------:R-:W-:Y:S01]  /*51f0*/  ISETP.GT.AND P2, PT, R60.reuse, 0x41, PT ;  /* 0x000000413c00780c */ /* 0x040fe20003f44270 */
        /* <DEDUP_REMOVED lines=9> */
[----:B------:R-:W-:-:S05]  /*5290*/  ISETP.GT.AND P1, PT, R60, 0x50, PT ;  /* 0x000000503c00780c */ /* 0x000fca0003f24270 */
[----:B------:R-:W2:Y:S01]  /*52a0*/  MUFU.TANH R44, R44 ;  /* 0x0000002c002c7308 */ /* 0x000ea20000002400 */
[----:B0-----:R-:W-:Y:S02]  /*52b0*/  FSEL R42, R42, -INF , P3 ;  /* 0xff8000002a2a7808 */ /* 0x001fe40001800000 */
[----:B------:R-:W-:-:S05]  /*52c0*/  ISETP.GT.AND P3, PT, R60, 0x51, PT ;  /* 0x000000513c00780c */ /* 0x000fca0003f64270 */
        /* <DEDUP_REMOVED lines=24> */
[----:B------:R-:W-:Y:S01]  /*5450*/  MUFU.TANH R11, R11 ;  /* 0x0000000b000b7308 */ /* 0x000fe20000002400 */
[----:B0-----:R-:W-:Y:S02]  /*5460*/  FSEL R57, R57, -INF , P1 ;  /* 0xff80000039397808 */ /* 0x001fe40000800000 */
[----:B------:R-:W-:-:S05]  /*5470*/  ISETP.GT.AND P1, PT, R60, 0x78, PT ;  /* 0x000000783c00780c */ /* 0x000fca0003f24270 */
[----:B------:R-:W-:Y:S01]  /*5480*/  MUFU.TANH R15, R15 ;  /* 0x0000000f000f7308 */ /* 0x000fe20000002400 */
[----:B-1----:R-:W-:Y:S02]  /*5490*/  FSEL R47, R47, -INF , P3 ;  /* 0xff8000002f2f7808 */ /* 0x002fe40001800000 */
[----:B------:R-:W-:Y:S02]  /*54a0*/  ISETP.GT.AND P3, PT, R60, 0x79, PT ;  /* 0x000000793c00780c */ /* 0x000fe40003f64270 */
[----:B------:R-:W-:-:S03]  /*54b0*/  FMNMX.FTZ R60, R10, R65, !PT ;  /* 0x000000410a3c7209 */ /* 0x000fc60007810000 */
[----:B------:R-:W-:Y:S01]  /*54c0*/  MUFU.TANH R20, R20 ;  /* 0x0000001400147308 */ /* 0x000fe20000002400 */
[----:B------:R-:W-:-:S04]  /*54d0*/  FMNMX.FTZ R65, R13, R60, !PT ;  /* 0x0000003c0d417209 */ /* 0x000fc80007810000 */
        /* <DEDUP_REMOVED lines=11> */
[----:B------:R-:W-:Y:S01]  /*5590*/  FMNMX.FTZ R65, R35, R60, !PT ;  /* 0x0000003c23417209 */ /* 0x000fe20007810000 */
[----:B------:R-:W-:Y:S01]  /*55a0*/  FMUL.FTZ R60, R62, UR5 ;  /* 0x000000053e3c7c20 */ /* 0x000fe20008410000 */
[----:B------:R-:W-:Y:S02]  /*55b0*/  FMUL.FTZ R62, R63, UR5 ;  /* 0x000000053f3e7c20 */ /* 0x000fe40008410000 */
        /* <DEDUP_REMOVED lines=9> */
[----:B------:R-:W-:-:S03]  /*5650*/  FMUL.FTZ R63, R77, UR5 ;  /* 0x000000054d3f7c20 */ /* 0x000fc60008410000 */
[----:B------:R-:W-:Y:S01]  /*5660*/  FMNMX.FTZ R65, R43, R64, !PT ;  /* 0x000000402b417209 */ /* 0x000fe20007810000 */
[----:B------:R-:W-:Y:S02]  /*5670*/  FMUL.FTZ R64, R80, UR5 ;  /* 0x0000000550407c20 */ /* 0x000fe40008410000 */
[----:B------:R-:W0:Y:S01]  /*5680*/  MUFU.TANH R63, R63 ;  /* 0x0000003f003f7308 */ /* 0x000e220000002400 */
[----:B------:R-:W-:-:S04]  /*5690*/  FMNMX.FTZ R68, R44, R65, !PT ;  /* 0x000000412c447209 */ /* 0x000fc80007810000 */
[----:B------:R-:W-:-:S03]  /*56a0*/  FMNMX.FTZ R65, R45, R68, !PT ;  /* 0x000000442d417209 */ /* 0x000fc60007810000 */
[----:B------:R-:W1:Y:S01]  /*56b0*/  MUFU.TANH R64, R64 ;  /* 0x0000004000407308 */ /* 0x000e620000002400 */
[----:B------:R-:W-:Y:S01]  /*56c0*/  FMNMX.FTZ R69, R46, R65, !PT ;  /* 0x000000412e457209 */ /* 0x000fe20007810000 */
[----:B------:R-:W-:Y:S02]  /*56d0*/  FMUL.FTZ R65, R81, UR5 ;  /* 0x0000000551417c20 */ /* 0x000fe40008410000 */
[----:B------:R-:W2:Y:S01]  /*56e0*/  SHFL.IDX PT, R81, R6, 0x1, 0x1c1f ;  /* 0x003c1f0006517f89 */ /* 0x000ea200000e0000 */
[----:B------:R-:W-:-:S03]  /*56f0*/  FMNMX.FTZ R68, R48, R69, !PT ;  /* 0x0000004530447209 */ /* 0x000fc60007810000 */
[----:B------:R-:W3:Y:S01]  /*5700*/  MUFU.TANH R65, R65 ;  /* 0x0000004100417308 */ /* 0x000ee20000002400 */
[----:B------:R-:W-:Y:S01]  /*5710*/  FMNMX.FTZ R69, R49, R68, !PT ;  /* 0x0000004431457209 */ /* 0x000fe20007810000 */
[----:B------:R-:W-:Y:S01]  /*5720*/  FMUL.FTZ R68, R84, UR5 ;  /* 0x0000000554447c20 */ /* 0x000fe20008410000 */
[----:B0-----:R-:W-:Y:S01]  /*5730*/  FSEL R63, R63, -INF , P2 ;  /* 0xff8000003f3f7808 */ /* 0x001fe20001000000 */
[----:B------:R-:W-:Y:S01]  /*5740*/  FMUL.FTZ R84, R79, UR5 ;  /* 0x000000054f547c20 */ /* 0x000fe20008410000 */
[----:B------:R-:W-:Y:S01]  /*5750*/  FMNMX.FTZ R72, R52, R69, !PT ;  /* 0x0000004534487209 */ /* 0x000fe20007810000 */
[----:B------:R-:W-:Y:S02]  /*5760*/  FMUL.FTZ R69, R85, UR5 ;  /* 0x0000000555457c20 */ /* 0x000fe40008410000 */
[----:B------:R-:W0:Y:S01]  /*5770*/  MUFU.TANH R68, R68 ;  /* 0x0000004400447308 */ /* 0x000e220000002400 */
[----:B------:R-:W-:Y:S02]  /*5780*/  FMNMX.FTZ R72, R53, R72, !PT ;  /* 0x0000004835487209 */ /* 0x000fe40007810000 */
[----:B-1----:R-:W-:-:S02]  /*5790*/  FSEL R64, R64, -INF , P5 ;  /* 0xff80000040407808 */ /* 0x002fc40002800000 */
[----:B------:R-:W-:-:S03]  /*57a0*/  FMNMX.FTZ R72, R57, R72, !PT ;  /* 0x0000004839487209 */ /* 0x000fc60007810000 */
[----:B------:R-:W1:Y:S01]  /*57b0*/  MUFU.TANH R69, R69 ;  /* 0x0000004500457308 */ /* 0x000e620000002400 */
[----:B------:R-:W-:Y:S02]  /*57c0*/  FMNMX.FTZ R72, R47, R72, !PT ;  /* 0x000000482f487209 */ /* 0x000fe40007810000 */
[----:B---3--:R-:W-:Y:S01]  /*57d0*/  FSEL R65, R65, -INF , P4 ;  /* 0xff80000041417808 */ /* 0x008fe20002000000 */
[----:B--2---:R-:W-:Y:S01]  /*57e0*/  IMAD.IADD R56, R56, 0x1, R81 ;  /* 0x0000000138387824 */ /* 0x004fe200078e0251 */
[----:B------:R-:W-:-:S03]  /*57f0*/  FMNMX.FTZ R73, R63, R72, !PT ;  /* 0x000000483f497209 */ /* 0x000fc60007810000 */
[----:B------:R-:W2:Y:S01]  /*5800*/  MUFU.TANH R51, R51 ;  /* 0x0000003300337308 */ /* 0x000ea20000002400 */
[----:B------:R-:W-:Y:S01]  /*5810*/  FMNMX.FTZ R72, R64, R73, !PT ;  /* 0x0000004940487209 */ /* 0x000fe20007810000 */
[----:B------:R-:W-:Y:S01]  /*5820*/  FMUL.FTZ R73, R67, UR5 ;  /* 0x0000000543497c20 */ /* 0x000fe20008410000 */
[----:B0-----:R-:W-:Y:S02]  /*5830*/  FSEL R67, R68, -INF , P1 ;  /* 0xff80000044437808 */ /* 0x001fe40000800000 */
[----:B------:R-:W-:Y:S02]  /*5840*/  FMNMX.FTZ R72, R65, R72, !PT ;  /* 0x0000004841487209 */ /* 0x000fe40007810000 */
[----:B------:R-:W-:Y:S01]  /*5850*/  ISETP.GT.AND P4, PT, R56, RZ, PT ;  /* 0x000000ff3800720c */ /* 0x000fe20003f84270 */
[----:B------:R-:W0:Y:S01]  /*5860*/  MUFU.TANH R54, R54 ;  /* 0x0000003600367308 */ /* 0x000e220000002400 */
[----:B-1----:R-:W-:Y:S02]  /*5870*/  FSEL R69, R69, -INF , P3 ;  /* 0xff80000045457808 */ /* 0x002fe40001800000 */
[----:B------:R-:W-:-:S02]  /*5880*/  FMNMX.FTZ R72, R67, R72, !PT ;  /* 0x0000004843487209 */ /* 0x000fc40007810000 */
[----:B------:R-:W-:Y:S02]  /*5890*/  ISETP.GT.AND P2, PT, R56, 0x8, PT ;  /* 0x000000083800780c */ /* 0x000fe40003f44270 */
[----:B------:R-:W-:Y:S01]  /*58a0*/  FMNMX.FTZ R76, R69, R72, !PT ;  /* 0x00000048454c7209 */ /* 0x000fe20007810000 */
[----:B------:R-:W-:Y:S01]  /*58b0*/  FMUL.FTZ R72, R74, UR5 ;  /* 0x000000054a487c20 */ /* 0x000fe20008410000 */
[----:B------:R-:W-:Y:S01]  /*58c0*/  MUFU.TANH R55, R55 ;  /* 0x0000003700377308 */ /* 0x000fe20000002400 */
[----:B------:R-:W-:Y:S01]  /*58d0*/  FMUL.FTZ R74, R78, UR5 ;  /* 0x000000054e4a7c20 */ /* 0x000fe20008410000 */
[C---:B------:R-:W-:Y:S01]  /*58e0*/  ISETP.GT.AND P3, PT, R56.reuse, 0x9, PT ;  /* 0x000000093800780c */ /* 0x040fe20003f64270 */
[----:B------:R-:W1:Y:S01]  /*58f0*/  SHFL.BFLY PT, R77, R76, 0x2, 0x1f ;  /* 0x0c401f004c4d7f89 */ /* 0x000e6200000e0000 */
[----:B------:R-:W-:Y:S02]  /*5900*/  ISETP.GT.AND P5, PT, R56, 0x10, PT ;  /* 0x000000103800780c */ /* 0x000fe40003fa4270 */
[----:B------:R-:W-:-:S02]  /*5910*/  FSEL R15, R15, -INF , P2 ;  /* 0xff8000000f0f7808 */ /* 0x000fc40001000000 */
[----:B------:R-:W3:Y:S01]  /*5920*/  MUFU.TANH R58, R58 ;  /* 0x0000003a003a7308 */ /* 0x000ee20000002400 */
[----:B------:R-:W-:Y:S02]  /*5930*/  FSEL R20, R20, -INF , P3 ;  /* 0xff80000014147808 */ /* 0x000fe40001800000 */
[----:B------:R-:W-:Y:S02]  /*5940*/  FSEL R25, R25, -INF , P5 ;  /* 0xff80000019197808 */ /* 0x000fe40002800000 */
[C---:B------:R-:W-:Y:S02]  /*5950*/  ISETP.GT.AND P2, PT, R56.reuse, 0x19, PT ;  /* 0x000000193800780c */ /* 0x040fe40003f44270 */
[C---:B------:R-:W-:Y:S01]  /*5960*/  ISETP.GT.AND P3, PT, R56.reuse, 0x20, PT ;  /* 0x000000203800780c */ /* 0x040fe20003f64270 */
[----:B------:R-:W4:Y:S01]  /*5970*/  MUFU.TANH R59, R59 ;  /* 0x0000003b003b7308 */ /* 0x000f220000002400 */
[----:B------:R-:W-:Y:S02]  /*5980*/  ISETP.GT.AND P5, PT, R56, 0x21, PT ;  /* 0x000000213800780c */ /* 0x000fe40003fa4270 */
[----:B------:R-:W-:-:S02]  /*5990*/  FSEL R30, R30, -INF , P2 ;  /* 0xff8000001e1e7808 */ /* 0x000fc40001000000 */
[----:B------:R-:W-:Y:S02]  /*59a0*/  FSEL R33, R33, -INF , P3 ;  /* 0xff80000021217808 */ /* 0x000fe40001800000 */
[----:B------:R-:W-:Y:S01]  /*59b0*/  FSEL R34, R34, -INF , P5 ;  /* 0xff80000022227808 */ /* 0x000fe20002800000 */
[----:B------:R-:W5:Y:S01]  /*59c0*/  MUFU.TANH R60, R60 ;  /* 0x0000003c003c7308 */ /* 0x000f620000002400 */
[----:B------:R-:W-:Y:S02]  /*59d0*/  ISETP.GT.AND P2, PT, R56, 0x30, PT ;  /* 0x000000303800780c */ /* 0x000fe40003f44270 */
[----:B-1----:R-:W-:Y:S01]  /*59e0*/  FMNMX.FTZ R80, R76, R77, !PT ;  /* 0x0000004d4c507209 */ /* 0x002fe20007810000 */
[----:B------:R-:W-:Y:S01]  /*59f0*/  FMUL.FTZ R76, R83, UR5 ;  /* 0x00000005534c7c20 */ /* 0x000fe20008410000 */
[----:B------:R-:W-:Y:S01]  /*5a00*/  ISETP.GT.AND P3, PT, R56, 0x31, PT ;  /* 0x000000313800780c */ /* 0x000fe20003f64270 */
[----:B------:R-:W-:Y:S01]  /*5a10*/  FMUL.FTZ R77, R86, UR5 ;  /* 0x00000005564d7c20 */ /* 0x000fe20008410000 */
[----:B------:R-:W-:Y:S01]  /*5a20*/  ISETP.GT.AND P5, PT, R56, 0x38, PT ;  /* 0x000000383800780c */ /* 0x000fe20003fa4270 */
[----:B------:R-:W1:Y:S01]  /*5a30*/  SHFL.BFLY PT, R79, R80, 0x1, 0x1f ;  /* 0x0c201f00504f7f89 */ /* 0x000e6200000e0000 */
[----:B------:R-:W-:Y:S01]  /*5a40*/  MUFU.TANH R62, R62 ;  /* 0x0000003e003e7308 */ /* 0x000fe20000002400 */
[----:B------:R-:W-:-:S02]  /*5a50*/  FSEL R50, R50, -INF , P2 ;  /* 0xff80000032327808 */ /* 0x000fc40001000000 */
[----:B--2---:R-:W-:Y:S02]  /*5a60*/  FSEL R51, R51, -INF , P3 ;  /* 0xff80000033337808 */ /* 0x004fe40001800000 */
[----:B0-----:R-:W-:Y:S02]  /*5a70*/  FSEL R54, R54, -INF , P5 ;  /* 0xff80000036367808 */ /* 0x001fe40002800000 */
[C---:B------:R-:W-:Y:S01]  /*5a80*/  ISETP.GT.AND P2, PT, R56.reuse, 0x40, PT ;  /* 0x000000403800780c */ /* 0x040fe20003f44270 */
[----:B------:R0:W-:Y:S01]  /*5a90*/  MUFU.TANH R68, R73 ;  /* 0x0000004900447308 */ /* 0x0001e20000002400 */
[C---:B------:R-:W-:Y:S02]  /*5aa0*/  ISETP.GT.AND P3, PT, R56.reuse, 0x41, PT ;  /* 0x000000413800780c */ /* 0x040fe40003f64270 */
[----:B------:R-:W-:Y:S02]  /*5ab0*/  ISETP.GT.AND P5, PT, R56, 0x48, PT ;  /* 0x000000483800780c */ /* 0x000fe40003fa4270 */
[----:B---3--:R-:W-:-:S02]  /*5ac0*/  FSEL R58, R58, -INF , P2 ;  /* 0xff8000003a3a7808 */ /* 0x008fc40001000000 */
[----:B----4-:R-:W-:Y:S01]  /*5ad0*/  FSEL R59, R59, -INF , P3 ;  /* 0xff8000003b3b7808 */ /* 0x010fe20001800000 */
[----:B------:R-:W2:Y:S01]  /*5ae0*/  MUFU.TANH R12, R12 ;  /* 0x0000000c000c7308 */ /* 0x000ea20000002400 */
[----:B0-----:R-:W-:Y:S01]  /*5af0*/  FMUL.FTZ R73, R75, UR5 ;  /* 0x000000054b497c20 */ /* 0x001fe20008410000 */
[----:B-----5:R-:W-:Y:S01]  /*5b00*/  FSEL R60, R60, -INF , P5 ;  /* 0xff8000003c3c7808 */ /* 0x020fe20002800000 */
[----:B------:R-:W-:Y:S01]  /*5b10*/  FMUL.FTZ R75, R82, UR5 ;  /* 0x00000005524b7c20 */ /* 0x000fe20008410000 */
[C---:B------:R-:W-:Y:S02]  /*5b20*/  ISETP.GT.AND P1, PT, R56.reuse, 0x1, PT ;  /* 0x000000013800780c */ /* 0x040fe40003f24270 */
[----:B------:R-:W-:Y:S02]  /*5b30*/  ISETP.GT.AND P2, PT, R56, 0x50, PT ;  /* 0x000000503800780c */ /* 0x000fe40003f44270 */
[----:B-1----:R-:W-:Y:S01]  /*5b40*/  FMNMX.FTZ R78, R80, R79, !PT ;  /* 0x0000004f504e7209 */ /* 0x002fe20007810000 */
[----:B------:R-:W0:Y:S01]  /*5b50*/  MUFU.TANH R66, R66 ;  /* 0x0000004200427308 */ /* 0x000e220000002400 */
[----:B------:R-:W-:-:S02]  /*5b60*/  FSEL R80, R11, -INF , P4 ;  /* 0xff8000000b507808 */ /* 0x000fc40002000000 */
[C---:B------:R-:W-:Y:S01]  /*5b70*/  ISETP.GT.AND P4, PT, R56.reuse, 0x11, PT ;  /* 0x000000113800780c */ /* 0x040fe20003f84270 */
[----:B------:R-:W1:Y:S01]  /*5b80*/  LDC R11, c[0x0][0x988] ;  /* 0x00026200ff0b7b82 */ /* 0x000e620000000800 */
[----:B------:R-:W-:Y:S02]  /*5b90*/  ISETP.GT.AND P3, PT, R56, 0x51, PT ;  /* 0x000000513800780c */ /* 0x000fe40003f64270 */
[----:B------:R-:W-:Y:S01]  /*5ba0*/  FSEL R26, R26, -INF , P4 ;  /* 0xff8000001a1a7808 */ /* 0x000fe20002000000 */
[----:B------:R-:W3:Y:S01]  /*5bb0*/  MUFU.TANH R70, R70 ;  /* 0x0000004600467308 */ /* 0x000ee20000002400 */
[C---:B------:R-:W-:Y:S02]  /*5bc0*/  ISETP.GT.AND P4, PT, R56.reuse, 0x28, PT ;  /* 0x000000283800780c */ /* 0x040fe40003f84270 */
[----:B------:R-:W-:Y:S02]  /*5bd0*/  ISETP.GT.AND P5, PT, R56, 0x58, PT ;  /* 0x000000583800780c */ /* 0x000fe40003fa4270 */
[----:B------:R-:W-:-:S02]  /*5be0*/  FSEL R37, R37, -INF , P4 ;  /* 0xff80000025257808 */ /* 0x000fc40002000000 */
[----:B------:R-:W-:Y:S01]  /*5bf0*/  ISETP.GT.AND P4, PT, R56, 0x39, PT ;  /* 0x000000393800780c */ /* 0x000fe20003f84270 */
[----:B------:R-:W4:Y:S01]  /*5c00*/  MUFU.TANH R71, R71 ;  /* 0x0000004700477308 */ /* 0x000f220000002400 */
[----:B--2---:R-:W-:Y:S02]  /*5c10*/  FSEL R12, R12, -INF , P1 ;  /* 0xff8000000c0c7808 */ /* 0x004fe40000800000 */
[----:B------:R-:W-:Y:S02]  /*5c20*/  FSEL R55, R55, -INF , P4 ;  /* 0xff80000037377808 */ /* 0x000fe40002000000 */
[----:B------:R-:W-:Y:S02]  /*5c30*/  ISETP.GT.AND P4, PT, R56, 0x49, PT ;  /* 0x000000493800780c */ /* 0x000fe40003f84270 */
[----:B0-----:R-:W-:Y:S01]  /*5c40*/  FSEL R66, R66, -INF , P2 ;  /* 0xff80000042427808 */ /* 0x001fe20001000000 */
[----:B------:R-:W0:Y:S01]  /*5c50*/  MUFU.TANH R29, R29 ;  /* 0x0000001d001d7308 */ /* 0x000e220000002400 */
[----:B------:R-:W-:-:S02]  /*5c60*/  FSEL R62, R62, -INF , P4 ;  /* 0xff8000003e3e7808 */ /* 0x000fc40002000000 */
[----:B------:R-:W-:Y:S01]  /*5c70*/  ISETP.GT.AND P4, PT, R56, 0x59, PT ;  /* 0x000000593800780c */ /* 0x000fe20003f84270 */
[----:B-1----:R-:W-:Y:S01]  /*5c80*/  FMUL.FTZ R82, R78, R11 ;  /* 0x0000000b4e527220 */ /* 0x002fe20000410000 */
[----:B------:R-:W-:Y:S02]  /*5c90*/  FSEL R68, R68, -INF , P3 ;  /* 0xff80000044447808 */ /* 0x000fe40001800000 */
[----:B---3--:R-:W-:Y:S01]  /*5ca0*/  FSEL R70, R70, -INF , P5 ;  /* 0xff80000046467808 */ /* 0x008fe20002800000 */
[----:B------:R-:W1:Y:S01]  /*5cb0*/  MUFU.TANH R72, R72 ;  /* 0x0000004800487308 */ /* 0x000e620000002400 */
[----:B----4-:R-:W-:Y:S02]  /*5cc0*/  FSEL R71, R71, -INF , P4 ;  /* 0xff80000047477808 */ /* 0x010fe40002000000 */
[C---:B------:R-:W-:Y:S02]  /*5cd0*/  ISETP.GT.AND P1, PT, R56.reuse, 0x18, PT ;  /* 0x000000183800780c */ /* 0x040fe40003f24270 */
[----:B------:R-:W-:-:S02]  /*5ce0*/  ISETP.GT.AND P2, PT, R56, 0x60, PT ;  /* 0x000000603800780c */ /* 0x000fc40003f44270 */
[C---:B------:R-:W-:Y:S01]  /*5cf0*/  ISETP.GT.AND P3, PT, R56.reuse, 0x61, PT ;  /* 0x000000613800780c */ /* 0x040fe20003f64270 */
[----:B------:R-:W2:Y:S01]  /*5d00*/  MUFU.TANH R73, R73 ;  /* 0x0000004900497308 */ /* 0x000ea20000002400 */
[C---:B------:R-:W-:Y:S02]  /*5d10*/  ISETP.GT.AND P5, PT, R56.reuse, 0x68, PT ;  /* 0x000000683800780c */ /* 0x040fe40003fa4270 */
[----:B------:R-:W-:Y:S02]  /*5d20*/  ISETP.GT.AND P4, PT, R56, 0x69, PT ;  /* 0x000000693800780c */ /* 0x000fe40003f84270 */
[----:B------:R-:W-:Y:S02]  /*5d30*/  FMNMX.FTZ R81, R80, R8, !PT ;  /* 0x0000000850517209 */ /* 0x000fe40007810000 */
[----:B0-----:R-:W-:Y:S01]  /*5d40*/  FSEL R29, R29, -INF , P1 ;  /* 0xff8000001d1d7808 */ /* 0x001fe20000800000 */
[----:B------:R-:W0:Y:S01]  /*5d50*/  MUFU.TANH R74, R74 ;  /* 0x0000004a004a7308 */ /* 0x000e220000002400 */
[----:B-1----:R-:W-:-:S02]  /*5d60*/  FSEL R72, R72, -INF , P2 ;  /* 0xff80000048487808 */ /* 0x002fc40001000000 */
[C---:B------:R-:W-:Y:S02]  /*5d70*/  ISETP.GT.AND P1, PT, R56.reuse, 0x29, PT ;  /* 0x000000293800780c */ /* 0x040fe40003f24270 */
[----:B------:R-:W-:-:S03]  /*5d80*/  ISETP.GT.AND P2, PT, R56, 0x70, PT ;  /* 0x000000703800780c */ /* 0x000fc60003f44270 */
[----:B------:R-:W1:Y:S01]  /*5d90*/  MUFU.TANH R6, R84 ;  /* 0x0000005400067308 */ /* 0x000e620000002400 */
[----:B--2---:R-:W-:Y:S02]  /*5da0*/  FSEL R73, R73, -INF , P3 ;  /* 0xff80000049497808 */ /* 0x004fe40001800000 */
[----:B------:R-:W-:-:S05]  /*5db0*/  ISETP.GT.AND P3, PT, R56, 0x71, PT ;  /* 0x000000713800780c */ /* 0x000fca0003f64270 */
[----:B------:R-:W2:Y:S01]  /*5dc0*/  MUFU.TANH R61, R61 ;  /* 0x0000003d003d7308 */ /* 0x000ea20000002400 */
[----:B0-----:R-:W-:Y:S02]  /*5dd0*/  FSEL R74, R74, -INF , P5 ;  /* 0xff8000004a4a7808 */ /* 0x001fe40002800000 */
[----:B------:R-:W-:-:S05]  /*5de0*/  ISETP.GT.AND P5, PT, R56, 0x78, PT ;  /* 0x000000783800780c */ /* 0x000fca0003fa4270 */
[----:B------:R-:W-:Y:S01]  /*5df0*/  MUFU.TANH R75, R75 ;  /* 0x0000004b004b7308 */ /* 0x000fe20000002400 */
[----:B-1----:R-:W-:Y:S02]  /*5e00*/  FSEL R6, R6, -INF , P4 ;  /* 0xff80000006067808 */ /* 0x002fe40002000000 */
[----:B------:R-:W-:Y:S02]  /*5e10*/  ISETP.GT.AND P4, PT, R56, 0x79, PT ;  /* 0x000000793800780c */ /* 0x000fe40003f84270 */
[----:B------:R-:W-:-:S03]  /*5e20*/  FMNMX.FTZ R56, R12, R81, !PT ;  /* 0x000000510c387209 */ /* 0x000fc60007810000 */
[----:B------:R-:W-:Y:S01]  /*5e30*/  MUFU.TANH R76, R76 ;  /* 0x0000004c004c7308 */ /* 0x000fe20000002400 */
[----:B------:R-:W-:Y:S02]  /*5e40*/  FMNMX.FTZ R81, R15, R56, !PT ;  /* 0x000000380f517209 */ /* 0x000fe40007810000 */
[----:B--2---:R-:W-:Y:S02]  /*5e50*/  FSEL R61, R61, -INF , P1 ;  /* 0xff8000003d3d7808 */ /* 0x004fe40000800000 */
[----:B------:R-:W-:Y:S02]  /*5e60*/  FMNMX.FTZ R56, R20, R81, !PT ;  /* 0x0000005114387209 */ /* 0x000fe40007810000 */
[----:B------:R-:W-:Y:S01]  /*5e70*/  FSETP.NEU.FTZ.AND P1, PT, R78, -INF , PT ;  /* 0xff8000004e00780b */ /* 0x000fe20003f3d000 */
[----:B------:R-:W0:Y:S01]  /*5e80*/  MUFU.TANH R77, R77 ;  /* 0x0000004d004d7308 */ /* 0x000e220000002400 */
[----:B------:R-:W-:Y:S02]  /*5e90*/  FMNMX.FTZ R81, R25, R56, !PT ;  /* 0x0000003819517209 */ /* 0x000fe40007810000 */
[----:B------:R-:W-:-:S02]  /*5ea0*/  FSEL R82, R82, RZ, P1 ;  /* 0x000000ff52527208 */ /* 0x000fc40000800000 */
[----:B------:R-:W-:-:S03]  /*5eb0*/  FMNMX.FTZ R56, R26, R81, !PT ;  /* 0x000000511a387209 */ /* 0x000fc60007810000 */
[-CC-:B------:R-:W-:Y:S01]  /*5ec0*/  FFMA.FTZ R83, R32, R11.reuse, -R82.reuse ;  /* 0x0000000b20537223 */ /* 0x180fe20000010852 */
[----:B------:R-:W-:Y:S01]  /*5ed0*/  FMNMX.FTZ R81, R29, R56, !PT ;  /* 0x000000381d517209 */ /* 0x000fe20007810000 */
[-CC-:B------:R-:W-:Y:S01]  /*5ee0*/  FFMA.FTZ R84, R35, R11.reuse, -R82.reuse ;  /* 0x0000000b23547223 */ /* 0x180fe20000010852 */
[----:B------:R-:W1:Y:S01]  /*5ef0*/  MUFU.TANH R79, R87 ;  /* 0x00000057004f7308 */ /* 0x000e620000002400 */
[--C-:B------:R-:W-:Y:S01]  /*5f00*/  FFMA.FTZ R9, R9, R11, -R82.reuse ;  /* 0x0000000b09097223 */ /* 0x100fe20000010852 */
[----:B------:R-:W-:Y:S01]  /*5f10*/  FMNMX.FTZ R56, R30, R81, !PT ;  /* 0x000000511e387209 */ /* 0x000fe20007810000 */
[-CC-:B------:R-:W-:Y:S01]  /*5f20*/  FFMA.FTZ R10, R10, R11.reuse, -R82.reuse ;  /* 0x0000000b0a0a7223 */ /* 0x180fe20000010852 */
[-CC-:B------:R-:W-:Y:S01]  /*5f30*/  FFMA.FTZ R13, R13, R11.reuse, -R82.reuse ;  /* 0x0000000b0d0d7223 */ /* 0x180fe20000010852 */
[-CC-:B------:R-:W-:Y:S01]  /*5f40*/  FFMA.FTZ R14, R14, R11.reuse, -R82.reuse ;  /* 0x0000000b0e0e7223 */ /* 0x180fe20000010852 */
[----:B------:R-:W-:Y:S01]  /*5f50*/  FMNMX.FTZ R81, R33, R56, !PT ;  /* 0x0000003821517209 */ /* 0x000fe20007810000 */
[-CC-:B------:R-:W-:Y:S01]  /*5f60*/  FFMA.FTZ R21, R21, R11.reuse, -R82.reuse ;  /* 0x0000000b15157223 */ /* 0x180fe20000010852 */
[----:B0-----:R-:W-:Y:S01]  /*5f70*/  FSEL R77, R77, -INF , P5 ;  /* 0xff8000004d4d7808 */ /* 0x001fe20002800000 */
[--C-:B------:R-:W-:Y:S01]  /*5f80*/  FFMA.FTZ R24, R24, R11, -R82.reuse ;  /* 0x0000000b18187223 */ /* 0x100fe20000010852 */
[----:B------:R-:W-:Y:S01]  /*5f90*/  FMNMX.FTZ R56, R34, R81, !PT ;  /* 0x0000005122387209 */ /* 0x000fe20007810000 */
[-CC-:B------:R-:W-:Y:S01]  /*5fa0*/  FFMA.FTZ R27, R27, R11.reuse, -R82.reuse ;  /* 0x0000000b1b1b7223 */ /* 0x180fe20000010852 */
[-CC-:B------:R-:W-:Y:S01]  /*5fb0*/  FFMA.FTZ R28, R28, R11.reuse, -R82.reuse ;  /* 0x0000000b1c1c7223 */ /* 0x180fe20000010852 */
[-CC-:B------:R-:W-:Y:S01]  /*5fc0*/  FFMA.FTZ R31, R31, R11.reuse, -R82.reuse ;  /* 0x0000000b1f1f7223 */ /* 0x180fe20000010852 */
[----:B------:R-:W-:Y:S01]  /*5fd0*/  FMNMX.FTZ R32, R37, R56, !PT ;  /* 0x0000003825207209 */ /* 0x000fe20007810000 */
[-CC-:B------:R-:W-:Y:S01]  /*5fe0*/  FFMA.FTZ R36, R36, R11.reuse, -R82.reuse ;  /* 0x0000000b24247223 */ /* 0x180fe20000010852 */
[----:B------:R-:W-:Y:S01]  /*5ff0*/  MUFU.EX2 R56, R83 ;  /* 0x0000005300387308 */ /* 0x000fe20000000800 */
[----:B-1----:R-:W-:Y:S01]  /*6000*/  FSEL R79, R79, -INF , P4 ;  /* 0xff8000004f4f7808 */ /* 0x002fe20002000000 */
[-CC-:B------:R-:W-:Y:S01]  /*6010*/  FFMA.FTZ R38, R38, R11.reuse, -R82.reuse ;  /* 0x0000000b26267223 */ /* 0x180fe20000010852 */
[----:B------:R-:W-:Y:S01]  /*6020*/  FMNMX.FTZ R81, R61, R32, !PT ;  /* 0x000000203d517209 */ /* 0x000fe20007810000 */
[-CC-:B------:R-:W-:Y:S01]  /*6030*/  FFMA.FTZ R39, R39, R11.reuse, -R82.reuse ;  /* 0x0000000b27277223 */ /* 0x180fe20000010852 */
[-CC-:B------:R-:W-:Y:S01]  /*6040*/  FFMA.FTZ R40, R40, R11.reuse, -R82.reuse ;  /* 0x0000000b28287223 */ /* 0x180fe20000010852 */
[--C-:B------:R-:W-:Y:S01]  /*6050*/  FFMA.FTZ R41, R41, R11, -R82.reuse ;  /* 0x0000000b29297223 */ /* 0x100fe20000010852 */
[----:B------:R-:W-:Y:S01]  /*6060*/  FMNMX.FTZ R32, R50, R81, !PT ;  /* 0x0000005132207209 */ /* 0x000fe20007810000 */
[-CC-:B------:R-:W-:Y:S01]  /*6070*/  FFMA.FTZ R42, R42, R11.reuse, -R82.reuse ;  /* 0x0000000b2a2a7223 */ /* 0x180fe20000010852 */
[----:B------:R0:W-:Y:S01]  /*6080*/  MUFU.EX2 R81, R84 ;  /* 0x0000005400517308 */ /* 0x0001e20000000800 */
[-CC-:B------:R-:W-:Y:S01]  /*6090*/  FFMA.FTZ R43, R43, R11.reuse, -R82.reuse ;  /* 0x0000000b2b2b7223 */ /* 0x180fe20000010852 */
[----:B------:R-:W-:Y:S01]  /*60a0*/  FMNMX.FTZ R35, R51, R32, !PT ;  /* 0x0000002033237209 */ /* 0x000fe20007810000 */
[-CC-:B------:R-:W-:Y:S01]  /*60b0*/  FFMA.FTZ R44, R44, R11.reuse, -R82.reuse ;  /* 0x0000000b2c2c7223 */ /* 0x180fe20000010852 */
[-CC-:B------:R-:W-:Y:S01]  /*60c0*/  FFMA.FTZ R45, R45, R11.reuse, -R82.reuse ;  /* 0x0000000b2d2d7223 */ /* 0x180fe20000010852 */
[--C-:B------:R-:W-:Y:S01]  /*60d0*/  FFMA.FTZ R46, R46, R11, -R82.reuse ;  /* 0x0000000b2e2e7223 */ /* 0x100fe20000010852 */
[----:B------:R-:W-:Y:S01]  /*60e0*/  FMNMX.FTZ R32, R54, R35, !PT ;  /* 0x0000002336207209 */ /* 0x000fe20007810000 */
[-CC-:B------:R-:W-:Y:S01]  /*60f0*/  FFMA.FTZ R48, R48, R11.reuse, -R82.reuse ;  /* 0x0000000b30307223 */ /* 0x180fe20000010852 */
[-CC-:B------:R-:W-:Y:S01]  /*6100*/  FFMA.FTZ R49, R49, R11.reuse, -R82.reuse ;  /* 0x0000000b31317223 */ /* 0x180fe20000010852 */
[-CC-:B0-----:R-:W-:Y:S01]  /*6110*/  FFMA.FTZ R84, R57, R11.reuse, -R82.reuse ;  /* 0x0000000b39547223 */ /* 0x181fe20000010852 */
[----:B------:R-:W-:Y:S01]  /*6120*/  FMNMX.FTZ R35, R55, R32, !PT ;  /* 0x0000002037237209 */ /* 0x000fe20007810000 */
[-CC-:B------:R-:W-:Y:S01]  /*6130*/  FFMA.FTZ R52, R52, R11.reuse, -R82.reuse ;  /* 0x0000000b34347223 */ /* 0x180fe20000010852 */
[-CC-:B------:R-:W-:Y:S01]  /*6140*/  FFMA.FTZ R53, R53, R11.reuse, -R82.reuse ;  /* 0x0000000b35357223 */ /* 0x180fe20000010852 */
[--C-:B------:R-:W-:Y:S01]  /*6150*/  FFMA.FTZ R47, R47, R11, -R82.reuse ;  /* 0x0000000b2f2f7223 */ /* 0x100fe20000010852 */
[----:B------:R-:W-:Y:S01]  /*6160*/  FMNMX.FTZ R32, R58, R35, !PT ;  /* 0x000000233a207209 */ /* 0x000fe20007810000 */
[-CC-:B------:R-:W-:Y:S01]  /*6170*/  FFMA.FTZ R64, R64, R11.reuse, -R82.reuse ;  /* 0x0000000b40407223 */ /* 0x180fe20000010852 */
[-CC-:B------:R-:W-:Y:S01]  /*6180*/  FFMA.FTZ R65, R65, R11.reuse, -R82.reuse ;  /* 0x0000000b41417223 */ /* 0x180fe20000010852 */
[-CC-:B------:R-:W-:Y:S01]  /*6190*/  FFMA.FTZ R67, R67, R11.reuse, -R82.reuse ;  /* 0x0000000b43437223 */ /* 0x180fe20000010852 */
[----:B------:R-:W-:Y:S01]  /*61a0*/  FMNMX.FTZ R35, R59, R32, !PT ;  /* 0x000000203b237209 */ /* 0x000fe20007810000 */
[----:B------:R-:W-:Y:S01]  /*61b0*/  FFMA.FTZ R69, R69, R11, -R82 ;  /* 0x0000000b45457223 */ /* 0x000fe20000010852 */
        /* <DEDUP_REMOVED lines=12> */
[----:B------:R-:W-:Y:S01]  /*6280*/  FSEL R32, R75, -INF , P2 ;  /* 0xff8000004b207808 */ /* 0x000fe20001000000 */
        /* <DEDUP_REMOVED lines=9> */
[----:B------:R-:W-:Y:S01]  /*6320*/  FMNMX.FTZ R75, R79, R76, !PT ;  /* 0x0000004c4f4b7209 */ /* 0x000fe20007810000 */
[----:B------:R-:W-:Y:S02]  /*6330*/  FFMA.FTZ R76, R63, R11, -R82 ;  /* 0x0000000b3f4c7223 */ /* 0x000fe40000010852 */
[----:B------:R-:W-:Y:S02]  /*6340*/  MUFU.EX2 R28, R28 ;  /* 0x0000001c001c7308 */ /* 0x000fe40000000800 */
[----:B------:R-:W0:Y:S06]  /*6350*/  SHFL.BFLY PT, R83, R75, 0x2, 0x1f ;  /* 0x0c401f004b537f89 */ /* 0x000e2c00000e0000 */
[----:B------:R-:W-:Y:S08]  /*6360*/  MUFU.EX2 R31, R31 ;  /* 0x0000001f001f7308 */ /* 0x000ff00000000800 */
[----:B------:R-:W-:Y:S08]  /*6370*/  MUFU.EX2 R36, R36 ;  /* 0x0000002400247308 */ /* 0x000ff00000000800 */
        /* <DEDUP_REMOVED lines=8> */
[C---:B------:R-:W-:Y:S01]  /*6400*/  FSETP.NEU.FTZ.AND P2, PT, R63.reuse, -INF , PT ;  /* 0xff8000003f00780b */ /* 0x040fe20003f5d000 */
[----:B-1----:R-:W-:-:S06]  /*6410*/  FMUL.FTZ R84, R63, R11 ;  /* 0x0000000b3f547220 */ /* 0x002fcc0000410000 */
[----:B------:R-:W-:Y:S01]  /*6420*/  MUFU.EX2 R42, R42 ;  /* 0x0000002a002a7308 */ /* 0x000fe20000000800 */
[----:B------:R-:W-:-:S05]  /*6430*/  FSEL R84, R84, RZ, P2 ;  /* 0x000000ff54547208 */ /* 0x000fca0001000000 */
[-CC-:B------:R-:W-:Y:S01]  /*6440*/  FFMA.FTZ R83, R34, R11.reuse, -R84.reuse ;  /* 0x0000000b22537223 */ /* 0x180fe20000010854 */
[----:B------:R-:W-:Y:S01]  /*6450*/  FSEL R34, R78, RZ, P1 ;  /* 0x000000ff4e227208 */ /* 0x000fe20000800000 */
[-CC-:B------:R-:W-:Y:S01]  /*6460*/  FFMA.FTZ R82, R80, R11.reuse, -R84.reuse ;  /* 0x0000000b50527223 */ /* 0x180fe20000010854 */
[-CC-:B------:R-:W-:Y:S01]  /*6470*/  FFMA.FTZ R87, R12, R11.reuse, -R84.reuse ;  /* 0x0000000b0c577223 */ /* 0x180fe20000010854 */
[-CC-:B------:R-:W-:Y:S01]  /*6480*/  FFMA.FTZ R80, R15, R11.reuse, -R84.reuse ;  /* 0x0000000b0f507223 */ /* 0x180fe20000010854 */
[-CC-:B------:R-:W-:Y:S01]  /*6490*/  FFMA.FTZ R86, R20, R11.reuse, -R84.reuse ;  /* 0x0000000b14567223 */ /* 0x180fe20000010854 */
[----:B------:R-:W-:Y:S01]  /*64a0*/  FADD.FTZ R34, -R34, R7 ;  /* 0x0000000722227221 */ /* 0x000fe20000010100 */
[----:B------:R-:W-:Y:S01]  /*64b0*/  FSEL R7, R63, RZ, P2 ;  /* 0x000000ff3f077208 */ /* 0x000fe20001000000 */
[----:B------:R-:W-:Y:S01]  /*64c0*/  MUFU.EX2 R82, R82 ;  /* 0x0000005200527308 */ /* 0x000fe20000000800 */
[-CC-:B------:R-:W-:Y:S01]  /*64d0*/  FFMA.FTZ R25, R25, R11.reuse, -R84.reuse ;  /* 0x0000000b19197223 */ /* 0x180fe20000010854 */
[-CC-:B------:R-:W-:Y:S01]  /*64e0*/  FFMA.FTZ R26, R26, R11.reuse, -R84.reuse ;  /* 0x0000000b1a1a7223 */ /* 0x180fe20000010854 */
[-C--:B------:R-:W-:Y:S01]  /*64f0*/  FFMA.FTZ R20, R50, R11.reuse, -R84 ;  /* 0x0000000b32147223 */ /* 0x080fe20000010854 */
[----:B------:R-:W-:Y:S01]  /*6500*/  FADD.FTZ R8, -R7, R8 ;  /* 0x0000000807087221 */ /* 0x000fe20000010100 */
[-C--:B------:R-:W-:Y:S01]  /*6510*/  FMUL.FTZ R7, R34, R11.reuse ;  /* 0x0000000b22077220 */ /* 0x080fe20000410000 */
        /* <DEDUP_REMOVED lines=29> */
[----:B------:R-:W-:-:S03]  /*66f0*/  FFMA.FTZ R84, R79, R11, -R84 ;  /* 0x0000000b4f547223 */ /* 0x000fc60000010854 */
[----:B------:R-:W-:-:S03]  /*6700*/  FADD.FTZ R32, R10, R3 ;  /* 0x000000030a207221 */ /* 0x000fc60000010000 */
[----:B------:R-:W0:Y:S01]  /*6710*/  MUFU.EX2 R86, R86 ;  /* 0x0000005600567308 */ /* 0x000e220000000800 */
[----:B-1----:R-:W-:Y:S01]  /*6720*/  FFMA.FTZ R0, R8, R0, R82 ;  /* 0x0000000008007223 */ /* 0x002fe20000010052 */
[----:B------:R-:W-:-:S03]  /*6730*/  FADD.FTZ R73, R13, R32 ;  /* 0x000000200d497221 */ /* 0x000fc60000010000 */
[----:B------:R-:W-:Y:S01]  /*6740*/  FADD.FTZ R3, R87, R0 ;  /* 0x0000000057037221 */ /* 0x000fe20000010000 */
[----:B------:R-:W-:Y:S02]  /*6750*/  FADD.FTZ R0, R14, R73 ;  /* 0x000000490e007221 */ /* 0x000fe40000010000 */
[----:B------:R-:W1:Y:S01]  /*6760*/  MUFU.EX2 R25, R25 ;  /* 0x0000001900197308 */ /* 0x000e620000000800 */
[----:B--2---:R-:W-:-:S07]  /*6770*/  FADD.FTZ R3, R80, R3 ;  /* 0x0000000350037221 */ /* 0x004fce0000010000 */
[----:B------:R-:W2:Y:S01]  /*6780*/  MUFU.EX2 R26, R26 ;  /* 0x0000001a001a7308 */ /* 0x000ea20000000800 */
[----:B0-----:R-:W-:Y:S01]  /*6790*/  FADD.FTZ R32, R86, R3 ;  /* 0x0000000356207221 */ /* 0x001fe20000010000 */
[----:B------:R-:W-:-:S04]  /*67a0*/  FADD.FTZ R3, R21, R0 ;  /* 0x0000000015037221 */ /* 0x000fc80000010000 */
[----:B------:R-:W-:Y:S02]  /*67b0*/  FADD.FTZ R0, R24, R3 ;  /* 0x0000000318007221 */ /* 0x000fe40000010000 */
[----:B------:R-:W0:Y:S02]  /*67c0*/  MUFU.EX2 R29, R29 ;  /* 0x0000001d001d7308 */ /* 0x000e240000000800 */
[----:B------:R-:W-:-:S04]  /*67d0*/  FADD.FTZ R3, R27, R0 ;  /* 0x000000001b037221 */ /* 0x000fc80000010000 */
[----:B------:R-:W-:Y:S02]  /*67e0*/  FADD.FTZ R0, R28, R3 ;  /* 0x000000031c007221 */ /* 0x000fe40000010000 */
[----:B------:R-:W3:Y:S02]  /*67f0*/  MUFU.EX2 R85, R85 ;  /* 0x0000005500557308 */ /* 0x000ee40000000800 */
[----:B------:R-:W-:-:S04]  /*6800*/  FADD.FTZ R3, R31, R0 ;  /* 0x000000001f037221 */ /* 0x000fc80000010000 */
[----:B------:R-:W-:Y:S02]  /*6810*/  FADD.FTZ R0, R56, R3 ;  /* 0x0000000338007221 */ /* 0x000fe40000010000 */
[----:B------:R-:W4:Y:S08]  /*6820*/  MUFU.EX2 R57, R57 ;  /* 0x0000003900397308 */ /* 0x000f300000000800 */
[----:B------:R1:W-:Y:S08]  /*6830*/  MUFU.EX2 R72, R59 ;  /* 0x0000003b00487308 */ /* 0x0003f00000000800 */
[----:B------:R-:W5:Y:S01]  /*6840*/  MUFU.EX2 R83, R83 ;  /* 0x0000005300537308 */ /* 0x000f620000000800 */
[----:B-1----:R-:W-:-:S04]  /*6850*/  FADD.FTZ R59, R25, R32 ;  /* 0x00000020193b7221 */ /* 0x002fc80000010000 */
[----:B--2---:R-:W-:Y:S01]  /*6860*/  FADD.FTZ R32, R26, R59 ;  /* 0x0000003b1a207221 */ /* 0x004fe20000010000 */
[----:B------:R-:W-:Y:S02]  /*6870*/  FADD.FTZ R59, R81, R0 ;  /* 0x00000000513b7221 */ /* 0x000fe40000010000 */
[----:B------:R-:W1:Y:S01]  /*6880*/  MUFU.EX2 R12, R12 ;  /* 0x0000000c000c7308 */ /* 0x000e620000000800 */
[----:B0-----:R-:W-:Y:S01]  /*6890*/  FADD.FTZ R32, R29, R32 ;  /* 0x000000201d207221 */ /* 0x001fe20000010000 */
[----:B------:R-:W-:-:S03]  /*68a0*/  FADD.FTZ R59, R36, R59 ;  /* 0x0000003b243b7221 */ /* 0x000fc60000010000 */
[----:B---3--:R-:W-:-:S03]  /*68b0*/  FADD.FTZ R32, R85, R32 ;  /* 0x0000002055207221 */ /* 0x008fc60000010000 */
[----:B------:R-:W0:Y:S01]  /*68c0*/  MUFU.EX2 R37, R37 ;  /* 0x0000002500257308 */ /* 0x000e220000000800 */
[----:B----4-:R-:W-:-:S04]  /*68d0*/  FADD.FTZ R32, R57, R32 ;  /* 0x0000002039207221 */ /* 0x010fc80000010000 */
[----:B-----5:R-:W-:-:S03]  /*68e0*/  FADD.FTZ R3, R83, R32 ;  /* 0x0000002053037221 */ /* 0x020fc60000010000 */
[----:B------:R-:W2:Y:S01]  /*68f0*/  MUFU.EX2 R20, R20 ;  /* 0x0000001400147308 */ /* 0x000ea20000000800 */
[----:B-1----:R-:W-:-:S07]  /*6900*/  FADD.FTZ R0, R12, R3 ;  /* 0x000000030c007221 */ /* 0x002fce0000010000 */
        /* <DEDUP_REMOVED lines=16> */
[----:B-1----:R-:W-:-:S07]  /*6a10*/  FADD.FTZ R3, R54, R3 ;  /* 0x0000000336037221 */ /* 0x002fce0000010000 */
[----:B------:R-:W1:Y:S08]  /*6a20*/  MUFU.EX2 R77, R60 ;  /* 0x0000003c004d7308 */ /* 0x000e700000000800 */
[----:B------:R-:W3:Y:S08]  /*6a30*/  MUFU.EX2 R45, R45 ;  /* 0x0000002d002d7308 */ /* 0x000ef00000000800 */
[----:B------:R-:W4:Y:S08]  /*6a40*/  MUFU.EX2 R79, R62 ;  /* 0x0000003e004f7308 */ /* 0x000f300000000800 */
[----:B------:R-:W5:Y:S08]  /*6a50*/  MUFU.EX2 R46, R46 ;  /* 0x0000002e002e7308 */ /* 0x000f700000000800 */
[----:B------:R-:W5:Y:S08]  /*6a60*/  MUFU.EX2 R73, R66 ;  /* 0x0000004200497308 */ /* 0x000f700000000800 */
[----:B------:R-:W5:Y:S08]  /*6a70*/  MUFU.EX2 R48, R48 ;  /* 0x0000003000307308 */ /* 0x000f700000000800 */
[----:B------:R0:W-:Y:S08]  /*6a80*/  MUFU.EX2 R66, R33 ;  /* 0x0000002100427308 */ /* 0x0001f00000000800 */
[----:B------:R-:W5:Y:S01]  /*6a90*/  MUFU.EX2 R74, R68 ;  /* 0x00000044004a7308 */ /* 0x000f620000000800 */
[----:B0-----:R-:W-:Y:S01]  /*6aa0*/  FADD.FTZ R33, R43, R0 ;  /* 0x000000002b217221 */ /* 0x001fe20000010000 */
[----:B------:R-:W-:-:S03]  /*6ab0*/  FADD.FTZ R0, R72, R3 ;  /* 0x0000000348007221 */ /* 0x000fc60000010000 */
[----:B--2---:R-:W-:Y:S01]  /*6ac0*/  FADD.FTZ R32, R44, R33 ;  /* 0x000000212c207221 */ /* 0x004fe20000010000 */
[----:B-1----:R-:W-:Y:S02]  /*6ad0*/  FADD.FTZ R0, R77, R0 ;  /* 0x000000004d007221 */ /* 0x002fe40000010000 */
[----:B------:R-:W0:Y:S01]  /*6ae0*/  MUFU.EX2 R49, R49 ;  /* 0x0000003100317308 */ /* 0x000e220000000800 */
[----:B---3--:R-:W-:Y:S01]  /*6af0*/  FADD.FTZ R3, R45, R32 ;  /* 0x000000202d037221 */ /* 0x008fe20000010000 */
[----:B----4-:R-:W-:-:S03]  /*6b00*/  FADD.FTZ R0, R79, R0 ;  /* 0x000000004f007221 */ /* 0x010fc60000010000 */
[----:B-----5:R-:W-:Y:S01]  /*6b10*/  FADD.FTZ R3, R46, R3 ;  /* 0x000000032e037221 */ /* 0x020fe20000010000 */
[----:B------:R-:W-:Y:S02]  /*6b20*/  FADD.FTZ R33, R73, R0 ;  /* 0x0000000049217221 */ /* 0x000fe40000010000 */
[----:B------:R-:W1:Y:S01]  /*6b30*/  MUFU.EX2 R70, R70 ;  /* 0x0000004600467308 */ /* 0x000e620000000800 */
[----:B------:R-:W-:Y:S01]  /*6b40*/  FADD.FTZ R0, R48, R3 ;  /* 0x0000000330007221 */ /* 0x000fe20000010000 */
        /* <DEDUP_REMOVED lines=11> */
[----:B-1----:R-:W-:-:S04]  /*6c00*/  FADD.FTZ R32, R53, R32 ;  /* 0x0000002035207221 */ /* 0x002fc80000010000 */
        /* <DEDUP_REMOVED lines=27> */
.L_x_12087:
[----:B------:R-:W-:Y:S01]  /*6dc0*/  ULEA UR6, UR6, UR41, 0x3 ;  /* 0x0000002906067291 */ /* 0x000fe2000f8e183f */
[----:B------:R-:W-:Y:S01]  /*6dd0*/  F2FP.F16.F32.PACK_AB R25, R26, R25 ;  /* 0x000000191a19723e */ /* 0x000fe200000000ff */
[----:B------:R-:W-:Y:S01]  /*6de0*/  FMUL.FTZ R88, R88, R7 ;  /* 0x0000000758587220 */ /* 0x000fe20000410000 */
[----:B------:R-:W-:Y:S01]  /*6df0*/  F2FP.F16.F32.PACK_AB R32, R10, R9 ;  /* 0x000000090a20723e */ /* 0x000fe200000000ff */
[----:B------:R-:W-:Y:S01]  /*6e00*/  UIADD3 UR6, UR6, 0x2d860, URZ ;  /* 0x0002d86006067890 */ /* 0x000fe2000fffe03f */
[----:B------:R-:W-:Y:S01]  /*6e10*/  F2FP.F16.F32.PACK_AB R33, R87, R82 ;  /* 0x000000525721723e */ /* 0x000fe200000000ff */
[----:B------:R-:W-:Y:S01]  /*6e20*/  FMUL.FTZ R89, R89, R7 ;  /* 0x0000000759597220 */ /* 0x000fe20000410000 */
[----:B------:R-:W-:Y:S01]  /*6e30*/  F2FP.F16.F32.PACK_AB R34, R14, R13 ;  /* 0x0000000d0e22723e */ /* 0x000fe200000000ff */
[----:B------:R-:W-:Y:S01]  /*6e40*/  UPRMT UR6, UR42, 0x654, UR6 ;  /* 0x000006542a067896 */ /* 0x000fe20008000006 */
        /* <DEDUP_REMOVED lines=10> */
[----:B------:R-:W-:Y:S01]  /*6ef0*/  STSM.16.M88.4 [R16+0x21800], R32 ;  /* 0x0218002010007844 */ /* 0x000fe20000000200 */
[----:B------:R-:W-:Y:S01]  /*6f00*/  F2FP.F16.F32.PACK_AB R57, R83, R57 ;  /* 0x000000395339723e */ /* 0x000fe200000000ff */
[----:B------:R-:W-:Y:S01]  /*6f10*/  UMOV UR6, UR38 ;  /* 0x0000002600067c82 */ /* 0x000fe20008000000 */
        /* <DEDUP_REMOVED lines=44> */
[----:B------:R-:W-:Y:S01]  /*71e0*/  ISETP.GT.AND P1, PT, R5, R4, PT ;  /* 0x000000040500720c */ /* 0x000fe20003f24270 */
[-C--:B------:R-:W-:Y:S01]  /*71f0*/  FMUL.FTZ R132, R132, R7.reuse ;  /* 0x0000000784847220 */ /* 0x080fe20000410000 */
[----:B------:R-:W-:Y:S01]  /*7200*/  FMUL.FTZ R133, R133, R7 ;  /* 0x0000000785857220 */ /* 0x000fe20000410000 */
        /* <DEDUP_REMOVED lines=36> */
[----:B-1----:R-:W-:Y:S05]  /*7450*/  @P1 BRA `(.L_x_12088) ;  /* 0xffffffcc008c1947 */ /* 0x002fea000383ffff */
.L_x_12077:
[----:B------:R-:W-:-:S13]  /*7460*/  ISETP.GE.AND P1, PT, R5, RZ, PT ;  /* 0x000000ff0500720c */ /* 0x000fda0003f26270 */
[----:B------:R-:W-:Y:S05]  /*7470*/  @!P1 BRA `(.L_x_12089) ;  /* 0x0000002800389947 */ /* 0x000fea0003800000 */
[----:B------:R-:W-:Y:S01]  /*7480*/  IMAD.MOV.U32 R6, RZ, RZ, R63 ;  /* 0x000000ffff067224 */ /* 0x000fe200078e003f */
[----:B------:R-:W-:Y:S01]  /*7490*/  UMOV UR6, UR38 ;  /* 0x0000002600067c82 */ /* 0x000fe20008000000 */
[----:B------:R-:W-:Y:S01]  /*74a0*/  IMAD.MOV.U32 R4, RZ, RZ, R78 ;  /* 0x000000ffff047224 */ /* 0x000fe200078e004e */
[----:B------:R-:W-:Y:S01]  /*74b0*/  ULDC UR5, c[0x0][0x9d8] ;  /* 0x0002760000057ab9 */ /* 0x000fe20000000800 */
[----:B------:R-:W-:-:S07]  /*74c0*/  IMAD.MOV.U32 R7, RZ, RZ, R2 ;  /* 0x000000ffff077224 */ /* 0x000fce00078e0002 */
.L_x_12100:
[----:B------:R-:W-:Y:S01]  /*74d0*/  ISETP.NE.AND P2, PT, RZ, UR40, PT ;  /* 0x00000028ff007c0c */ /* 0x000fe2000bf45270 */
[----:B------:R-:W-:-:S04]  /*74e0*/  UISETP.NE.AND UP0, UPT, UR6, 0x1, UPT ;  /* 0x000000010600788c */ /* 0x000fc8000bf05270 */
[----:B------:R-:W-:-:S06]  /*74f0*/  USEL UR7, URZ, 0x1, UP0 ;  /* 0x000000013f077887 */ /* 0x000fcc0008000000 */
[----:B------:R-:W-:Y:S02]  /*7500*/  LOP3.LUT R2, R7, UR7, RZ, 0x3c, !PT ;  /* 0x0000000707027c12 */ /* 0x000fe4000f8e3cff */
[----:B------:R-:W-:Y:S05]  /*7510*/  @P2 BRA `(.L_x_12090) ;  /* 0x0000000000342947 */ /* 0x000fea0003800000 */
[----:B------:R-:W-:Y:S05]  /*7520*/  @!P0 BRA `(.L_x_12091) ;  /* 0x0000000000048947 */ /* 0x000fea0003800000 */
[----:B------:R-:W-:Y:S01]  /*7530*/  BPT.TRAP 0x1 ;  /* 0x000000040000795c */ /* 0x000fe20000300000 */
.L_x_12091:
        /* <DEDUP_REMOVED lines=8> */
.L_x_12092:
[----:B--2---:R-:W-:Y:S05]  /*75c0*/  @P1 BRA `(.L_x_12090) ;  /* 0x0000000000081947 */ /* 0x004fea0003800000 */
[----:B------:R-:W2:Y:S02]  /*75d0*/  SYNCS.PHASECHK.TRANS64.TRYWAIT P1, [UR7+0x2d830], R8 ;  /* 0x02d83008ff0075a7 */ /* 0x000ea40008020147 */
[----:B--2---:R-:W-:Y:S05]  /*75e0*/  @!P1 BRA `(.L_x_12093) ;  /* 0x000000a400749947 */ /* 0x004fea0003800000 */
.L_x_12090:
        /* <DEDUP_REMOVED lines=40> */
.L_x_12095:
[----:B------:R-:W-:Y:S01]  /*7870*/  ULEA UR7, UR6, UR41, 0x3 ;  /* 0x0000002906077291 */ /* 0x000fe2000f8e183f */
[----:B------:R-:W-:-:S08]  /*7880*/  SHF.L.U32 R7, R7, 0x1f, RZ ;  /* 0x0000001f07077819 */ /* 0x000fd000000006ff */
[----:B------:R0:W1:Y:S01]  /*7890*/  SYNCS.PHASECHK.TRANS64.TRYWAIT P1, [UR7+0x2d850], R7 ;  /* 0x02d85007ff0075a7 */ /* 0x0000620008020147 */
[----:B------:R-:W-:Y:S05]  /*78a0*/  @!P0 BRA `(.L_x_12096) ;  /* 0x0000000000048947 */ /* 0x000fea0003800000 */
[----:B------:R-:W-:Y:S01]  /*78b0*/  BPT.TRAP 0x1 ;  /* 0x000000040000795c */ /* 0x000fe20000300000 */
.L_x_12096:
[----:B-1----:R-:W-:Y:S05]  /*78c0*/  @P1 BRA `(.L_x_12094) ;  /* 0x0000000000081947 */ /* 0x002fea0003800000 */
[----:B------:R-:W1:Y:S02]  /*78d0*/  SYNCS.PHASECHK.TRANS64.TRYWAIT P1, [UR7+0x2d850], R7 ;  /* 0x02d85007ff0075a7 */ /* 0x000e640008020147 */
[----:B-1----:R-:W-:Y:S05]  /*78e0*/  @!P1 BRA `(.L_x_12097) ;  /* 0x000000a000cc9947 */ /* 0x002fea0003800000 */
.L_x_12094:
        /* <DEDUP_REMOVED lines=70> */
.L_x_12098:
        /* <DEDUP_REMOVED lines=73> */
[----:B------:R-:W-:-:S04]  /*81e0*/  ULEA UR7, UR38, UR41, 0x3 ;  /* 0x0000002926077291 */ /* 0x000fc8000f8e183f */
[----:B------:R-:W-:Y:S01]  /*81f0*/  UIADD3 UR7, UR7, 0x2d840, URZ ;  /* 0x0002d84007077890 */ /* 0x000fe2000fffe03f */
[----:B------:R-:W0:Y:S01]  /*8200*/  MUFU.TANH R24, R24 ;  /* 0x0000001800187308 */ /* 0x000e220000002400 */
[----:B-1----:R-:W-:Y:S02]  /*8210*/  FMNMX.FTZ R63, R15, R70, !PT ;  /* 0x000000460f3f7209 */ /* 0x002fe40007810000 */
[----:B------:R-:W-:-:S05]  /*8220*/  UPRMT UR7, UR42, 0x654, UR7 ;  /* 0x000006542a077896 */ /* 0x000fca0008000007 */
[----:B------:R-:W1:Y:S01]  /*8230*/  MUFU.TANH R21, R21 ;  /* 0x0000001500157308 */ /* 0x000e620000002400 */
[----:B--2---:R-:W-:-:S03]  /*8240*/  FMNMX.FTZ R68, R20, R11, !PT ;  /* 0x0000000b14447209 */ /* 0x004fc60007810000 */
[----:B------:R-:W-:Y:S04]  /*8250*/  SYNCS.ARRIVE.TRANS64.RED.A1T0 RZ, [UR7], RZ ;  /* 0x000000ffffff79a7 */ /* 0x000fe80008100407 */
[----:B------:R-:W2:Y:S01]  /*8260*/  MUFU.TANH R25, R25 ;  /* 0x0000001900197308 */ /* 0x000ea20000002400 */
[----:B0-----:R-:W-:-:S07]  /*8270*/  FMNMX.FTZ R70, R24, R63, !PT ;  /* 0x0000003f18467209 */ /* 0x001fce0007810000 */
[----:B------:R-:W0:Y:S01]  /*8280*/  MUFU.TANH R26, R26 ;  /* 0x0000001a001a7308 */ /* 0x000e220000002400 */
[----:B-1----:R-:W-:Y:S01]  /*8290*/  FMNMX.FTZ R11, R21, R68, !PT ;  /* 0x00000044150b7209 */ /* 0x002fe20007810000 */
[----:B------:R-:W-:Y:S01]  /*82a0*/  FMUL.FTZ R68, R77, UR5 ;  /* 0x000000054d447c20 */ /* 0x000fe20008410000 */
[----:B------:R-:W-:-:S05]  /*82b0*/  FMUL.FTZ R77, R86, UR5 ;  /* 0x00000005564d7c20 */ /* 0x000fca0008410000 */
        /* <DEDUP_REMOVED lines=16> */
[----:B------:R-:W-:Y:S01]  /*83c0*/  FMUL.FTZ R70, R79, UR5 ;  /* 0x000000054f467c20 */ /* 0x000fe20008410000 */
[----:B------:R-:W-:-:S05]  /*83d0*/  FMUL.FTZ R79, R87, UR5 ;  /* 0x00000005574f7c20 */ /* 0x000fca0008410000 */
        /* <DEDUP_REMOVED lines=95> */
[----:B0-----:R-:W-:Y:S02]  /*89d0*/  FMNMX.FTZ R83, R80, R11, !PT ;  /* 0x0000000b50537209 */ /* 0x001fe40007810000 */
[----:B------:R-:W0:Y:S03]  /*89e0*/  LDC R11, c[0x0][0x988] ;  /* 0x00026200ff0b7b82 */ /* 0x000e260000000800 */
[----:B------:R-:W2:Y:S01]  /*89f0*/  SHFL.BFLY PT, R84, R83, 0x1, 0x1f ;  /* 0x0c201f0053547f89 */ /* 0x000ea200000e0000 */
[----:B-1----:R-:W-:-:S05]  /*8a00*/  FMNMX.FTZ R78, R82, R63, !PT ;  /* 0x0000003f524e7209 */ /* 0x002fca0007810000 */
[C---:B------:R-:W-:Y:S01]  /*8a10*/  FADD.FTZ R4, -R78.reuse, R4 ;  /* 0x000000044e047221 */ /* 0x040fe20000010100 */
[-C--:B0-----:R-:W-:Y:S01]  /*8a20*/  FMUL.FTZ R80, R78, R11.reuse ;  /* 0x0000000b4e507220 */ /* 0x081fe20000410000 */
[----:B--2---:R-:W-:Y:S02]  /*8a30*/  FMNMX.FTZ R63, R83, R84, !PT ;  /* 0x00000054533f7209 */ /* 0x004fe40007810000 */
[-C--:B------:R-:W-:Y:S01]  /*8a40*/  FMUL.FTZ R84, R4, R11.reuse ;  /* 0x0000000b04547220 */ /* 0x080fe20000410000 */
[-CC-:B------:R-:W-:Y:S01]  /*8a50*/  FFMA.FTZ R7, R7, R11.reuse, -R80.reuse ;  /* 0x0000000b07077223 */ /* 0x180fe20000010850 */
[-CC-:B------:R-:W-:Y:S01]  /*8a60*/  FFMA.FTZ R81, R34, R11.reuse, -R80.reuse ;  /* 0x0000000b22517223 */ /* 0x180fe20000010850 */
[-C--:B------:R-:W-:Y:S01]  /*8a70*/  FFMA.FTZ R8, R8, R11.reuse, -R80 ;  /* 0x0000000b08087223 */ /* 0x080fe20000010850 */
        /* <DEDUP_REMOVED lines=43> */
[-CC-:B------:R-:W-:Y:S01]  /*8d30*/  FFMA.FTZ R25, R25, R11.reuse, -R138.reuse ;  /* 0x0000000b19197223 */ /* 0x180fe2000001088a */
[-CC-:B------:R-:W-:Y:S01]  /*8d40*/  FFMA.FTZ R14, R32, R11.reuse, -R138.reuse ;  /* 0x0000000b200e7223 */ /* 0x180fe2000001088a */
[----:B------:R-:W-:Y:S01]  /*8d50*/  FFMA.FTZ R32, R57, R11, -R138 ;  /* 0x0000000b39207223 */ /* 0x000fe2000001088a */
[----:B0-----:R-:W-:Y:S01]  /*8d60*/  FFMA.FTZ R3, R6, R3, R7 ;  /* 0x0000000306037223 */ /* 0x001fe20000010007 */
[----:B-1----:R-:W-:Y:S01]  /*8d70*/  FFMA.FTZ R57, R4, R0, R34 ;  /* 0x0000000004397223 */ /* 0x002fe20000010022 */
        /* <DEDUP_REMOVED lines=30> */
[----:B------:R-:W-:-:S04]  /*8f60*/  FFMA.FTZ R79, R79, R11, -R138 ;  /* 0x0000000b4f4f7223 */ /* 0x000fc8000001088a */
        /* <DEDUP_REMOVED lines=32> */
[----:B------:R1:W-:Y:S01]  /*9170*/  MUFU.EX2 R70, R52 ;  /* 0x0000003400467308 */ /* 0x0003e20000000800 */
[----:B0-----:R-:W-:-:S07]  /*9180*/  FADD.FTZ R0, R38, R3 ;  /* 0x0000000326007221 */ /* 0x001fce0000010000 */
[----:B------:R-:W0:Y:S01]  /*9190*/  MUFU.EX2 R39, R39 ;  /* 0x0000002700277308 */ /* 0x000e220000000800 */
[----:B-1----:R-:W-:-:S04]  /*91a0*/  FADD.FTZ R52, R14, R61 ;  /* 0x0000003d0e347221 */ /* 0x002fc80000010000 */
[----:B------:R-:W-:-:S03]  /*91b0*/  FADD.FTZ R52, R83, R52 ;  /* 0x0000003453347221 */ /* 0x000fc60000010000 */
[----:B------:R-:W-:Y:S08]  /*91c0*/  MUFU.EX2 R41, R41 ;  /* 0x0000002900297308 */ /* 0x000ff00000000800 */
[----:B------:R-:W1:Y:S01]  /*91d0*/  MUFU.EX2 R42, R42 ;  /* 0x0000002a002a7308 */ /* 0x000e620000000800 */
[----:B0-----:R-:W-:-:S07]  /*91e0*/  FADD.FTZ R3, R39, R0 ;  /* 0x0000000027037221 */ /* 0x001fce0000010000 */
[----:B------:R-:W-:Y:S08]  /*91f0*/  MUFU.EX2 R9, R9 ;  /* 0x0000000900097308 */ /* 0x000ff00000000800 */
[----:B------:R0:W-:Y:S01]  /*9200*/  MUFU.EX2 R74, R53 ;  /* 0x00000035004a7308 */ /* 0x0001e20000000800 */
[----:B-1----:R-:W-:-:S07]  /*9210*/  FADD.FTZ R0, R42, R3 ;  /* 0x000000032a007221 */ /* 0x002fce0000010000 */
[----:B------:R-:W1:Y:S01]  /*9220*/  MUFU.EX2 R43, R43 ;  /* 0x0000002b002b7308 */ /* 0x000e620000000800 */
[----:B0-----:R-:W-:-:S04]  /*9230*/  FADD.FTZ R53, R15, R52 ;  /* 0x000000340f357221 */ /* 0x001fc80000010000 */
[----:B------:R-:W-:-:S03]  /*9240*/  FADD.FTZ R53, R36, R53 ;  /* 0x0000003524357221 */ /* 0x000fc60000010000 */
[----:B------:R-:W-:Y:S08]  /*9250*/  MUFU.EX2 R29, R29 ;  /* 0x0000001d001d7308 */ /* 0x000ff00000000800 */
[----:B------:R-:W0:Y:S01]  /*9260*/  MUFU.EX2 R46, R46 ;  /* 0x0000002e002e7308 */ /* 0x000e220000000800 */
[----:B-1----:R-:W-:-:S07]  /*9270*/  FADD.FTZ R3, R43, R0 ;  /* 0x000000002b037221 */ /* 0x002fce0000010000 */
[----:B------:R-:W1:Y:S08]  /*9280*/  MUFU.EX2 R49, R87 ;  /* 0x0000005700317308 */ /* 0x000e700000000800 */
[----:B------:R2:W-:Y:S01]  /*9290*/  MUFU.EX2 R57, R24 ;  /* 0x0000001800397308 */ /* 0x0005e20000000800 */
[----:B0-----:R-:W-:-:S07]  /*92a0*/  FADD.FTZ R0, R46, R3 ;  /* 0x000000032e007221 */ /* 0x001fce0000010000 */
[----:B------:R-:W-:Y:S01]  /*92b0*/  MUFU.EX2 R47, R47 ;  /* 0x0000002f002f7308 */ /* 0x000fe20000000800 */
[----:B--2---:R-:W-:-:S04]  /*92c0*/  FADD.FTZ R24, R10, R53 ;  /* 0x000000350a187221 */ /* 0x004fc80000010000 */
[----:B------:R-:W-:-:S03]  /*92d0*/  FADD.FTZ R24, R41, R24 ;  /* 0x0000001829187221 */ /* 0x000fc60000010000 */
[----:B------:R0:W2:Y:S01]  /*92e0*/  MUFU.EX2 R56, R37 ;  /* 0x0000002500387308 */ /* 0x0000a20000000800 */
[----:B------:R-:W-:-:S04]  /*92f0*/  FADD.FTZ R24, R9, R24 ;  /* 0x0000001809187221 */ /* 0x000fc80000010000 */
[----:B------:R-:W-:-:S03]  /*9300*/  FADD.FTZ R24, R29, R24 ;  /* 0x000000181d187221 */ /* 0x000fc60000010000 */
[----:B------:R-:W3:Y:S01]  /*9310*/  MUFU.EX2 R50, R50 ;  /* 0x0000003200327308 */ /* 0x000ee20000000800 */
[----:B-1----:R-:W-:Y:S01]  /*9320*/  FADD.FTZ R3, R49, R24 ;  /* 0x0000001831037221 */ /* 0x002fe20000010000 */
[----:B0-----:R-:W-:-:S06]  /*9330*/  FFMA.FTZ R37, R77, R11, -R138 ;  /* 0x0000000b4d257223 */ /* 0x001fcc000001088a */
[----:B------:R-:W0:Y:S01]  /*9340*/  MUFU.EX2 R51, R51 ;  /* 0x0000003300337308 */ /* 0x000e220000000800 */
[----:B--2---:R-:W-:-:S04]  /*9350*/  FADD.FTZ R3, R56, R3 ;  /* 0x0000000338037221 */ /* 0x004fc80000010000 */
[----:B------:R-:W-:-:S03]  /*9360*/  FADD.FTZ R3, R70, R3 ;  /* 0x0000000346037221 */ /* 0x000fc60000010000 */
[----:B------:R-:W1:Y:S08]  /*9370*/  MUFU.EX2 R54, R54 ;  /* 0x0000003600367308 */ /* 0x000e700000000800 */
[----:B------:R-:W2:Y:S08]  /*9380*/  MUFU.EX2 R55, R55 ;  /* 0x0000003700377308 */ /* 0x000eb00000000800 */
[----:B------:R4:W-:Y:S08]  /*9390*/  MUFU.EX2 R66, R33 ;  /* 0x0000002100427308 */ /* 0x0009f00000000800 */
[----:B------:R-:W5:Y:S01]  /*93a0*/  MUFU.EX2 R69, R32 ;  /* 0x0000002000457308 */ /* 0x000f620000000800 */
[----:B----4-:R-:W-:-:S04]  /*93b0*/  FADD.FTZ R33, R47, R0 ;  /* 0x000000002f217221 */ /* 0x010fc80000010000 */
[----:B---3--:R-:W-:-:S03]  /*93c0*/  FADD.FTZ R0, R50, R33 ;  /* 0x0000002132007221 */ /* 0x008fc60000010000 */
[----:B------:R-:W3:Y:S01]  /*93d0*/  MUFU.EX2 R58, R58 ;  /* 0x0000003a003a7308 */ /* 0x000ee20000000800 */
[----:B0-----:R-:W-:Y:S01]  /*93e0*/  FADD.FTZ R33, R51, R0 ;  /* 0x0000000033217221 */ /* 0x001fe20000010000 */
[----:B------:R-:W-:-:S03]  /*93f0*/  FADD.FTZ R0, R74, R3 ;  /* 0x000000034a007221 */ /* 0x000fc60000010000 */
[----:B-1----:R-:W-:Y:S01]  /*9400*/  FADD.FTZ R24, R54, R33 ;  /* 0x0000002136187221 */ /* 0x002fe20000010000 */
[----:B------:R-:W-:Y:S02]  /*9410*/  FADD.FTZ R0, R57, R0 ;  /* 0x0000000039007221 */ /* 0x000fe40000010000 */
[----:B------:R-:W0:Y:S01]  /*9420*/  MUFU.EX2 R61, R60 ;  /* 0x0000003c003d7308 */ /* 0x000e220000000800 */
[----:B--2---:R-:W-:Y:S01]  /*9430*/  FADD.FTZ R3, R55, R24 ;  /* 0x0000001837037221 */ /* 0x004fe20000010000 */
[----:B-----5:R-:W-:-:S06]  /*9440*/  FADD.FTZ R0, R69, R0 ;  /* 0x0000000045007221 */ /* 0x020fcc0000010000 */
[----:B------:R-:W1:Y:S01]  /*9450*/  MUFU.EX2 R59, R59 ;  /* 0x0000003b003b7308 */ /* 0x000e620000000800 */
[----:B---3--:R-:W-:-:S07]  /*9460*/  FADD.FTZ R24, R58, R3 ;  /* 0x000000033a187221 */ /* 0x008fce0000010000 */
        /* <DEDUP_REMOVED lines=37> */
.L_x_12099:
        /* <DEDUP_REMOVED lines=22> */
[----:B------:R-:W-:Y:S01]  /*9820*/  UMOV UR6, UR38 ;  /* 0x0000002600067c82 */ /* 0x000fe20008000000 */
[----:B------:R-:W-:Y:S01]  /*9830*/  F2FP.F16.F32.PACK_AB R15, R36, R15 ;  /* 0x0000000f240f723e */ /* 0x000fe200000000ff */
[----:B------:R1:W-:Y:S01]  /*9840*/  STSM.16.M88.4 [R22], R24 ;  /* 0x0000001816007844 */ /* 0x0003e20000000200 */
        /* <DEDUP_REMOVED lines=35> */
[----:B------:R1:W-:Y:S01]  /*9a80*/  STSM.16.M88.4 [R18+0x6000], R64 ;  /* 0x0060004012007844 */ /* 0x0003e20000000200 */
[----:B------:R-:W-:Y:S01]  /*9a90*/  F2FP.F16.F32.PACK_AB R73, R45, R73 ;  /* 0x000000492d49723e */ /* 0x000fe200000000ff */
[-C--:B------:R-:W-:Y:S01]  /*9aa0*/  FMUL.FTZ R125, R125, R6.reuse ;  /* 0x000000067d7d7220 */ /* 0x080fe20000410000 */
        /* <DEDUP_REMOVED lines=43> */
.L_x_12089:
[----:B------:R-:W-:Y:S06]  /*9d60*/  BAR.ARV 0x8, 0x200 ;  /* 0x0208000000007b1d */ /* 0x000fec0000002000 */
[----:B------:R-:W-:Y:S05]  /*9d70*/  @!P0 BRA `(.L_x_12101) ;  /* 0x0000000000048947 */ /* 0x000fea0003800000 */
[----:B------:R-:W-:Y:S01]  /*9d80*/  BPT.TRAP 0x1 ;  /* 0x000000040000795c */ /* 0x000fe20000300000 */
.L_x_12101:
[----:B------:R-:W-:Y:S01]  /*9d90*/  ULEA UR4, UR38, UR41, 0x3 ;  /* 0x0000002926047291 */ /* 0x000fe2000f8e183f */
[----:B------:R-:W-:-:S08]  /*9da0*/  SHF.L.U32 R4, R2, 0x1f, RZ ;  /* 0x0000001f02047819 */ /* 0x000fd000000006ff */
[----:B------:R1:W2:Y:S01]  /*9db0*/  SYNCS.PHASECHK.TRANS64.TRYWAIT P1, [UR4+0x2d850], R4 ;  /* 0x02d85004ff0075a7 */ /* 0x0002a20008020144 */
[----:B------:R-:W-:Y:S05]  /*9dc0*/  @!P0 BRA `(.L_x_12102) ;  /* 0x0000000000048947 */ /* 0x000fea0003800000 */
[----:B------:R-:W-:Y:S01]  /*9dd0*/  BPT.TRAP 0x1 ;  /* 0x000000040000795c */ /* 0x000fe20000300000 */
.L_x_12102:
[----:B--2---:R-:W-:Y:S05]  /*9de0*/  @P1 BRA `(.L_x_12103) ;  /* 0x0000000000081947 */ /* 0x004fea0003800000 */
[----:B------:R-:W2:Y:S02]  /*9df0*/  SYNCS.PHASECHK.TRANS64.TRYWAIT P1, [UR4+0x2d850], R4 ;  /* 0x02d85004ff0075a7 */ /* 0x000ea40008020144 */
[----:B--2---:R-:W-:Y:S05]  /*9e00*/  @!P1 BRA `(.L_x_12104) ;  /* 0x0000007c009c9947 */ /* 0x004fea0003800000 */
.L_x_12103:
        /* <DEDUP_REMOVED lines=10> */
[----:B------:R-:W-:-:S02]  /*9eb0*/  UMOV UR8, UR39 ;  /* 0x0000002700087c82 */ /* 0x000fc40008000000 */
[----:B------:R-:W-:-:S04]  /*9ec0*/  ULOP3.LUT UR5, UR41, 0x2000000, URZ, 0xfc, !UPT ;  /* 0x0200000029057892 */ /* 0x000fc8000f8efc3f */
[----:B------:R-:W-:-:S07]  /*9ed0*/  UIMAD UR5, UR38, 0x600, UR5 ;  /* 0x00000600260578a4 */ /* 0x000fce000f8e0205 */
        /* <DEDUP_REMOVED lines=8> */
[----:B--2---:R-:W-:Y:S01]  /*9f60*/  FADD.FTZ R6, R5, R0 ;  /* 0x0000000005067221 */ /* 0x004fe20000010000 */
[----:B------:R-:W-:Y:S01]  /*9f70*/  IMAD.MOV.U32 R0, RZ, RZ, -0x800000 ;  /* 0xff800000ff007424 */ /* 0x000fe200078e00ff */
[----:B------:R-:W0:Y:S04]  /*9f80*/  SHFL.BFLY PT, R5, R4, 0x1, 0x1f ;  /* 0x0c201f0004057f89 */ /* 0x000e2800000e0000 */
[----:B------:R-:W1:Y:S01]  /*9f90*/  SHFL.BFLY PT, R7, R6, 0x1, 0x1f ;  /* 0x0c201f0006077f89 */ /* 0x000e6200000e0000 */
[----:B0-----:R-:W-:Y:S01]  /*9fa0*/  FADD.FTZ R12, R4, R5 ;  /* 0x00000005040c7221 */ /* 0x001fe20000010000 */
[----:B------:R-:W-:-:S02]  /*9fb0*/  IMAD.MOV.U32 R5, RZ, RZ, RZ ;  /* 0x000000ffff057224 */ /* 0x000fc400078e00ff */
        /* <DEDUP_REMOVED lines=61> */
.L_x_12105:
        /* <DEDUP_REMOVED lines=55> */
[----:B------:R-:W-:Y:S01]  /*a700*/  VIADD R149, R149, 0x1 ;  /* 0x0000000195957836 */ /* 0x000fe20000000000 */
[----:B------:R-:W-:Y:S01]  /*a710*/  LOP3.LUT R2, R2, UR4, RZ, 0x3c, !PT ;  /* 0x0000000402027c12 */ /* 0x000fe2000f8e3cff */
[----:B------:R-:W-:-:S12]  /*a720*/  USEL UR38, UR38, URZ, UP0 ;  /* 0x0000003f26267287 */ /* 0x000fd80008000000 */
.L_x_12069:
        /* <DEDUP_REMOVED lines=10> */
[----:B------:R-:W-:Y:S01]  /*a7d0*/  F2FP.F16.F32.PACK_AB R6, R93, R6 ;  /* 0x000000065d06723e */ /* 0x000fe200000000ff */
[----:B------:R-:W-:Y:S01]  /*a7e0*/  IMAD.MOV.U32 R40, RZ, RZ, RZ ;  /* 0x000000ffff287224 */ /* 0x000fe200078e00ff */
[----:B------:R-:W-:-:S02]  /*a7f0*/  F2FP.F16.F32.PACK_AB R26, R125, R26 ;  /* 0x0000001a7d1a723e */ /* 0x000fc400000000ff */
[----:B------:R-:W-:Y:S01]  /*a800*/  F2FP.F16.F32.PACK_AB R27, R27, R126 ;  /* 0x0000007e1b1b723e */ /* 0x000fe200000000ff */
[----:B------:R-:W-:Y:S01]  /*a810*/  UMOV UR4, UR41 ;  /* 0x0000002900047c82 */ /* 0x000fe20008000000 */
[----:B-1----:R-:W-:Y:S02]  /*a820*/  UMOV UR5, UR6 ;  /* 0x0000000600057c82 */ /* 0x002fe40008000000 */
[----:B------:R-:W-:Y:S01]  /*a830*/  MOV R21, UR5 ;  /* 0x0000000500157c02 */ /* 0x000fe20008000f00 */
[----:B------:R-:W-:Y:S01]  /*a840*/  IMAD.U32 R20, RZ, RZ, UR4 ;  /* 0x00000004ff147e24 */ /* 0x000fe2000f8e00ff */
[----:B------:R-:W-:-:S03]  /*a850*/  ULDC.64 UR4, c[0x0][0xc08] ;  /* 0x0003020000047ab9 */ /* 0x000fc60000000a00 */
[----:B------:R-:W-:-:S03]  /*a860*/  IMAD.WIDE R4, R153, 0x2, R20 ;  /* 0x0000000299047825 */ /* 0x000fc600078e0214 */
[C---:B------:R-:W-:Y:S02]  /*a870*/  IADD3 R35, P3, R4.reuse, 0x3000, RZ ;  /* 0x0000300004237810 */ /* 0x040fe40007f7e0ff */
[----:B------:R-:W-:Y:S02]  /*a880*/  LOP3.LUT R9, R4, 0x180, RZ, 0xc0, !PT ;  /* 0x0000018004097812 */ /* 0x000fe400078ec0ff */
[----:B------:R-:W-:Y:S01]  /*a890*/  LOP3.LUT R12, R35, 0x180, RZ, 0xc0, !PT ;  /* 0x00000180230c7812 */ /* 0x000fe200078ec0ff */
[----:B------:R-:W-:Y:S01]  /*a8a0*/  IMAD.X R13, RZ, RZ, R5, P3 ;  /* 0x000000ffff0d7224 */ /* 0x000fe200018e0605 */
[----:B------:R-:W-:Y:S02]  /*a8b0*/  SHF.R.U64 R9, R9, 0x3, RZ ;  /* 0x0000000309097819 */ /* 0x000fe400000012ff */
[----:B------:R-:W-:Y:S02]  /*a8c0*/  SHF.R.U64 R12, R12, 0x3, RZ ;  /* 0x000000030c0c7819 */ /* 0x000fe400000012ff */
[----:B------:R-:W-:-:S02]  /*a8d0*/  IADD3 R33, P4, R4, 0x20, RZ ;  /* 0x0000002004217810 */ /* 0x000fc40007f9e0ff */
[----:B------:R-:W-:Y:S02]  /*a8e0*/  LOP3.LUT R12, R12, R35, RZ, 0x3c, !PT ;  /* 0x000000230c0c7212 */ /* 0x000fe400078e3cff */
[C---:B------:R-:W-:Y:S01]  /*a8f0*/  IADD3 R37, P2, R4.reuse, 0x3020, RZ ;  /* 0x0000302004257810 */ /* 0x040fe20007f5e0ff */
[----:B------:R-:W1:Y:S01]  /*a900*/  LDC.64 R34, c[0x0][0xc00] ;  /* 0x00030000ff227b82 */ /* 0x000e620000000a00 */
[C---:B------:R-:W-:Y:S01]  /*a910*/  IADD3 R41, P1, R4.reuse, 0x6000, RZ ;  /* 0x0000600004297810 */ /* 0x040fe20007f3e0ff */
[--C-:B------:R-:W-:Y:S01]  /*a920*/  IMAD.X R15, RZ, RZ, R5.reuse, P4 ;  /* 0x000000ffff0f7224 */ /* 0x100fe200020e0605 */
[----:B------:R-:W-:Y:S01]  /*a930*/  IADD3 R43, P0, R4, 0x6020, RZ ;  /* 0x00006020042b7810 */ /* 0x000fe20007f1e0ff */
[--C-:B------:R-:W-:Y:S01]  /*a940*/  IMAD.X R11, RZ, RZ, R5.reuse, P2 ;  /* 0x000000ffff0b7224 */ /* 0x100fe200010e0605 */
[----:B------:R-:W-:Y:S01]  /*a950*/  LOP3.LUT R4, R9, R4, RZ, 0x3c, !PT ;  /* 0x0000000409047212 */ /* 0x000fe200078e3cff */
[--C-:B------:R-:W-:Y:S01]  /*a960*/  IMAD.X R9, RZ, RZ, R5.reuse, P1 ;  /* 0x000000ffff097224 */ /* 0x100fe200008e0605 */
[----:B------:R-:W-:Y:S01]  /*a970*/  LOP3.LUT R10, R33, 0x180, RZ, 0xc0, !PT ;  /* 0x00000180210a7812 */ /* 0x000fe200078ec0ff */
[----:B------:R-:W-:Y:S01]  /*a980*/  IMAD.X R25, RZ, RZ, R5, P0 ;  /* 0x000000ffff197224 */ /* 0x000fe200000e0605 */
[----:B------:R-:W-:-:S02]  /*a990*/  MOV R39, R4 ;  /* 0x0000000400277202 */ /* 0x000fc40000000f00 */
[----:B------:R-:W-:Y:S02]  /*a9a0*/  F2FP.F16.F32.PACK_AB R4, R8, R7 ;  /* 0x000000070804723e */ /* 0x000fe400000000ff */
[----:B------:R-:W-:Y:S02]  /*a9b0*/  LOP3.LUT R8, R37, 0x180, RZ, 0xc0, !PT ;  /* 0x0000018025087812 */ /* 0x000fe400078ec0ff */
[----:B------:R-:W-:Y:S02]  /*a9c0*/  LOP3.LUT R24, R41, 0x180, RZ, 0xc0, !PT ;  /* 0x0000018029187812 */ /* 0x000fe400078ec0ff */
[----:B------:R-:W-:Y:S02]  /*a9d0*/  SHF.R.U64 R10, R10, 0x3, RZ ;  /* 0x000000030a0a7819 */ /* 0x000fe400000012ff */
[----:B------:R-:W-:Y:S02]  /*a9e0*/  SHF.R.U64 R8, R8, 0x3, RZ ;  /* 0x0000000308087819 */ /* 0x000fe400000012ff */
[----:B------:R-:W-:-:S02]  /*a9f0*/  SHF.R.U64 R24, R24, 0x3, RZ ;  /* 0x0000000318187819 */ /* 0x000fc400000012ff */
[----:B0-----:R-:W-:Y:S02]  /*aa00*/  LOP3.LUT R28, R43, 0x180, RZ, 0xc0, !PT ;  /* 0x000001802b1c7812 */ /* 0x001fe400078ec0ff */
[----:B------:R-:W-:Y:S02]  /*aa10*/  LOP3.LUT R14, R10, R33, RZ, 0x3c, !PT ;  /* 0x000000210a0e7212 */ /* 0x000fe400078e3cff */
[----:B------:R-:W-:Y:S01]  /*aa20*/  LOP3.LUT R10, R8, R37, RZ, 0x3c, !PT ;  /* 0x00000025080a7212 */ /* 0x000fe200078e3cff */
[----:B------:R-:W0:Y:S01]  /*aa30*/  LDC.64 R32, c[0x0][0xc00] ;  /* 0x00030000ff207b82 */ /* 0x000e220000000a00 */
[----:B------:R-:W-:Y:S02]  /*aa40*/  LOP3.LUT R8, R24, R41, RZ, 0x3c, !PT ;  /* 0x0000002918087212 */ /* 0x000fe400078e3cff */
[----:B------:R-:W-:Y:S02]  /*aa50*/  SHF.R.U64 R28, R28, 0x3, RZ ;  /* 0x000000031c1c7819 */ /* 0x000fe400000012ff */
[----:B------:R-:W-:-:S02]  /*aa60*/  F2FP.F16.F32.PACK_AB R5, R91, R90 ;  /* 0x0000005a5b05723e */ /* 0x000fc400000000ff */
[----:B------:R-:W-:Y:S02]  /*aa70*/  F2FP.F16.F32.PACK_AB R7, R95, R94 ;  /* 0x0000005e5f07723e */ /* 0x000fe400000000ff */
[----:B------:R-:W-:Y:S02]  /*aa80*/  MOV R37, R10 ;  /* 0x0000000a00257202 */ /* 0x000fe40000000f00 */
[----:B------:R-:W-:Y:S01]  /*aa90*/  MOV R36, R8 ;  /* 0x0000000800247202 */ /* 0x000fe20000000f00 */
[----:B------:R2:W-:Y:S01]  /*aaa0*/  STSM.16.M88.4 [R39], R4 ;  /* 0x0000000427007844 */ /* 0x0005e20000000200 */
[----:B------:R-:W-:Y:S02]  /*aab0*/  LOP3.LUT R24, R28, R43, RZ, 0x3c, !PT ;  /* 0x0000002b1c187212 */ /* 0x000fe400078e3cff */
[----:B------:R-:W-:Y:S02]  /*aac0*/  MOV R38, R14 ;  /* 0x0000000e00267202 */ /* 0x000fe40000000f00 */
[----:B------:R-:W-:-:S02]  /*aad0*/  F2FP.F16.F32.PACK_AB R8, R97, R96 ;  /* 0x000000606108723e */ /* 0x000fc400000000ff */
[----:B------:R-:W-:Y:S02]  /*aae0*/  F2FP.F16.F32.PACK_AB R9, R99, R98 ;  /* 0x000000626309723e */ /* 0x000fe400000000ff */
[----:B------:R-:W-:Y:S02]  /*aaf0*/  F2FP.F16.F32.PACK_AB R10, R101, R100 ;  /* 0x00000064650a723e */ /* 0x000fe400000000ff */
[----:B------:R-:W-:Y:S01]  /*ab00*/  F2FP.F16.F32.PACK_AB R11, R103, R102 ;  /* 0x00000066670b723e */ /* 0x000fe200000000ff */
[----:B0-----:R-:W-:Y:S01]  /*ab10*/  IMAD.WIDE R32, R141, 0x4, R32 ;  /* 0x000000048d207825 */ /* 0x001fe200078e0220 */
[----:B------:R-:W-:Y:S02]  /*ab20*/  MOV R28, R12 ;  /* 0x0000000c001c7202 */ /* 0x000fe40000000f00 */
[----:B------:R-:W-:Y:S01]  /*ab30*/  F2FP.F16.F32.PACK_AB R12, R105, R104 ;  /* 0x00000068690c723e */ /* 0x000fe200000000ff */
[----:B------:R0:W-:Y:S01]  /*ab40*/  STSM.16.M88.4 [R38], R8 ;  /* 0x0000000826007844 */ /* 0x0001e20000000200 */
[----:B------:R-:W-:-:S02]  /*ab50*/  F2FP.F16.F32.PACK_AB R13, R107, R106 ;  /* 0x0000006a6b0d723e */ /* 0x000fc400000000ff */
[----:B------:R-:W-:Y:S02]  /*ab60*/  F2FP.F16.F32.PACK_AB R14, R109, R108 ;  /* 0x0000006c6d0e723e */ /* 0x000fe400000000ff */
[----:B------:R-:W-:Y:S02]  /*ab70*/  F2FP.F16.F32.PACK_AB R15, R111, R110 ;  /* 0x0000006e6f0f723e */ /* 0x000fe400000000ff */
[----:B-1----:R-:W-:Y:S02]  /*ab80*/  ISETP.NE.U32.AND P0, PT, R34, RZ, PT ;  /* 0x000000ff2200720c */ /* 0x002fe40003f05070 */
[----:B------:R-:W-:Y:S01]  /*ab90*/  MOV R34, R24 ;  /* 0x0000001800227202 */ /* 0x000fe20000000f00 */
[----:B------:R1:W-:Y:S01]  /*aba0*/  STSM.16.M88.4 [R28], R12 ;  /* 0x0000000c1c007844 */ /* 0x0003e20000000200 */
[----:B--2---:R-:W-:Y:S02]  /*abb0*/  F2FP.F16.F32.PACK_AB R4, R113, R112 ;  /* 0x000000707104723e */ /* 0x004fe400000000ff */
[----:B------:R-:W-:-:S02]  /*abc0*/  F2FP.F16.F32.PACK_AB R5, R115, R114 ;  /* 0x000000727305723e */ /* 0x000fc400000000ff */
[----:B------:R-:W-:Y:S02]  /*abd0*/  F2FP.F16.F32.PACK_AB R6, R117, R116 ;  /* 0x000000747506723e */ /* 0x000fe400000000ff */
[----:B------:R-:W-:Y:S02]  /*abe0*/  F2FP.F16.F32.PACK_AB R7, R119, R118 ;  /* 0x000000767707723e */ /* 0x000fe400000000ff */
[----:B------:R-:W-:Y:S02]  /*abf0*/  F2FP.F16.F32.PACK_AB R24, R121, R120 ;  /* 0x000000787918723e */ /* 0x000fe400000000ff */
[----:B------:R-:W-:Y:S01]  /*ac00*/  F2FP.F16.F32.PACK_AB R25, R123, R122 ;  /* 0x0000007a7b19723e */ /* 0x000fe200000000ff */
[----:B------:R2:W-:Y:S01]  /*ac10*/  STSM.16.M88.4 [R37], R4 ;  /* 0x0000000425007844 */ /* 0x0005e20000000200 */
[----:B0-----:R-:W-:Y:S02]  /*ac20*/  F2FP.F16.F32.PACK_AB R8, R129, R128 ;  /* 0x000000808108723e */ /* 0x001fe400000000ff */
[----:B------:R-:W-:Y:S01]  /*ac30*/  F2FP.F16.F32.PACK_AB R9, R131, R130 ;  /* 0x000000828309723e */ /* 0x000fe200000000ff */
[----:B------:R0:W-:Y:S01]  /*ac40*/  STSM.16.M88.4 [R36], R24 ;  /* 0x0000001824007844 */ /* 0x0001e20000000200 */
[----:B------:R-:W-:Y:S01]  /*ac50*/  F2FP.F16.F32.PACK_AB R10, R133, R132 ;  /* 0x00000084850a723e */ /* 0x000fe200000000ff */
[----:B-1----:R-:W1:Y:S01]  /*ac60*/  LDC R28, c[0x0][0xbe8] ;  /* 0x0002fa00ff1c7b82 */ /* 0x002e620000000800 */
[----:B------:R-:W-:-:S02]  /*ac70*/  F2FP.F16.F32.PACK_AB R11, R135, R134 ;  /* 0x00000086870b723e */ /* 0x000fc400000000ff */
[----:B------:R-:W-:Y:S02]  /*ac80*/  ISETP.NE.U32.AND P2, PT, RZ, UR4, PT ;  /* 0x00000004ff007c0c */ /* 0x000fe4000bf45070 */
[----:B------:R-:W-:Y:S01]  /*ac90*/  ISETP.NE.AND.EX P0, PT, R35, RZ, PT, P0 ;  /* 0x000000ff2300720c */ /* 0x000fe20003f05300 */
[----:B------:R0:W-:Y:S02]  /*aca0*/  STSM.16.M88.4 [R34], R8 ;  /* 0x0000000822007844 */ /* 0x0001e40000000200 */
[----:B------:R-:W-:Y:S01]  /*acb0*/  BAR.SYNC.DEFER_BLOCKING 0x1, 0x180 ;  /* 0x0046000000007b1d */ /* 0x000fe20000010000 */
[----:B------:R-:W-:-:S13]  /*acc0*/  ISETP.NE.AND.EX P2, PT, RZ, UR5, PT, P2 ;  /* 0x00000005ff007c0c */ /* 0x000fda000bf45320 */
[C---:B--2---:R-:W-:Y:S01]  /*acd0*/  @P2 LEA R4, P3, R141.reuse, UR4, 0x2 ;  /* 0x000000048d042c11 */ /* 0x044fe2000f8610ff */
[----:B------:R-:W-:Y:S02]  /*ace0*/  ULDC UR4, c[0x0][0xa88] ;  /* 0x0002a20000047ab9 */ /* 0x000fe40000000800 */
[----:B------:R-:W-:Y:S01]  /*acf0*/  IMAD.U32 R7, RZ, RZ, UR4 ;  /* 0x00000004ff077e24 */ /* 0x000fe2000f8e00ff */
[----:B------:R-:W-:Y:S01]  /*ad00*/  @P2 LEA.HI.X R5, R141, UR5, R144, 0x2, P3 ;  /* 0x000000058d052c11 */ /* 0x000fe200098f1490 */
[----:B------:R0:W5:Y:S01]  /*ad10*/  @P0 LDG.E R40, desc[UR36][R32.64] ;  /* 0x0000002420280981 */ /* 0x000162000c1e1900 */
[----:B-1----:R-:W-:Y:S02]  /*ad20*/  ISETP.NE.AND P1, PT, R28, 0x1, PT ;  /* 0x000000011c00780c */ /* 0x002fe40003f25270 */
[----:B------:R-:W-:Y:S01]  /*ad30*/  IADD3 R15, R140, R136, RZ ;  /* 0x000000888c0f7210 */ /* 0x000fe20007ffe0ff */
[----:B------:R0:W5:Y:S10]  /*ad40*/  @P2 LDG.E R7, desc[UR36][R4.64] ;  /* 0x0000002404072981 */ /* 0x000174000c1e1900 */
[----:B------:R-:W1:Y:S08]  /*ad50*/  @P1 LDC R12, c[0x0][0xbec] ;  /* 0x0002fb00ff0c1b82 */ /* 0x000e700000000800 */
[----:B------:R-:W2:Y:S01]  /*ad60*/  @P1 LDC R13, c[0x0][0xbf0] ;  /* 0x0002fc00ff0d1b82 */ /* 0x000ea20000000800 */
[----:B0-----:R-:W-:Y:S05]  /*ad70*/  @P2 BRA `(.L_x_12108) ;  /* 0x0000000000102947 */ /* 0x001fea0003800000 */
[----:B------:R-:W-:Y:S05]  /*ad80*/  @!P0 BRA `(.L_x_12108) ;  /* 0x00000000000c8947 */ /* 0x000fea0003800000 */
[----:B------:R-:W3:Y:S04]  /*ad90*/  LDG.E R4, desc[UR36][R32.64] ;  /* 0x0000002420047981 */ /* 0x000ee8000c1e1900 */
[----:B-----5:R-:W3:Y:S02]  /*ada0*/  LDG.E R7, desc[UR36][R32.64+0x4] ;  /* 0x0000042420077981 */ /* 0x020ee4000c1e1900 */
[----:B---3--:R-:W-:-:S07]  /*adb0*/  IMAD.IADD R7, R7, 0x1, -R4 ;  /* 0x0000000107077824 */ /* 0x008fce00078e0a04 */
.L_x_12108:
[----:B------:R-:W-:Y:S01]  /*adc0*/  SHF.R.S32.HI R46, RZ, 0x1f, R143 ;  /* 0x0000001fff2e7819 */ /* 0x000fe2000001148f */
[----:B-1----:R-:W-:Y:S01]  /*add0*/  @P1 IMAD.HI.U32 R4, R15, R12, RZ ;  /* 0x0000000c0f041227 */ /* 0x002fe200078e00ff */
[----:B------:R-:W-:Y:S01]  /*ade0*/  ULDC.64 UR4, c[0x0][0xb90] ;  /* 0x0002e40000047ab9 */ /* 0x000fe20000000a00 */
[----:B-----5:R-:W-:Y:S01]  /*adf0*/  SHF.R.S32.HI R41, RZ, 0x1f, R40 ;  /* 0x0000001fff297819 */ /* 0x020fe20000011428 */
[----:B------:R-:W0:Y:S01]  /*ae00*/  @P1 LDC R49, c[0x0][0xbec] ;  /* 0x0002fb00ff311b82 */ /* 0x000e220000000800 */
[----:B------:R-:W-:Y:S01]  /*ae10*/  IMAD R6, R46, UR4, RZ ;  /* 0x000000042e067c24 */ /* 0x000fe2000f8e02ff */
[----:B------:R-:W-:Y:S01]  /*ae20*/  SEL R144, R144, RZ, !P0 ;  /* 0x000000ff90907207 */ /* 0x000fe20004000000 */
[----:B------:R-:W-:Y:S01]  /*ae30*/  IMAD.MOV.U32 R9, RZ, RZ, R15 ;  /* 0x000000ffff097224 */ /* 0x000fe200078e000f */
[----:B--2---:R-:W-:Y:S01]  /*ae40*/  @P1 SHF.R.U32.HI R9, RZ, R13, R4 ;  /* 0x0000000dff091219 */ /* 0x004fe20000011604 */
[----:B------:R-:W-:Y:S01]  /*ae50*/  IMAD R11, R148, 0x20, R142 ;  /* 0x00000020940b7824 */ /* 0x000fe200078e028e */
[----:B------:R-:W-:Y:S01]  /*ae60*/  SEL R141, R141, RZ, !P0 ;  /* 0x000000ff8d8d7207 */ /* 0x000fe20004000000 */
[C---:B------:R-:W-:Y:S01]  /*ae70*/  IMAD R13, R143.reuse, UR5, R6 ;  /* 0x000000058f0d7c24 */ /* 0x040fe2000f8e0206 */
[----:B------:R-:W-:Y:S01]  /*ae80*/  IADD3 R14, R152, R136, RZ ;  /* 0x00000088980e7210 */ /* 0x000fe20007ffe0ff */
[----:B------:R-:W-:Y:S01]  /*ae90*/  IMAD.WIDE.U32 R4, R143, UR4, R40 ;  /* 0x000000048f047c25 */ /* 0x000fe2000f8e0028 */
[----:B------:R-:W-:Y:S01]  /*aea0*/  ULDC.64 UR4, c[0x0][0xb98] ;  /* 0x0002e60000047ab9 */ /* 0x000fe20000000a00 */
[----:B------:R-:W-:-:S02]  /*aeb0*/  ULDC.64 UR6, c[0x0][0xa80] ;  /* 0x0002a00000067ab9 */ /* 0x000fc40000000a00 */
[----:B------:R-:W-:-:S04]  /*aec0*/  IMAD.WIDE R20, R11, 0x2, R20 ;  /* 0x000000020b147825 */ /* 0x000fc800078e0214 */
[----:B------:R-:W-:Y:S01]  /*aed0*/  IMAD.MOV R11, RZ, RZ, -R9 ;  /* 0x000000ffff0b7224 */ /* 0x000fe200078e0a09 */
[----:B------:R-:W-:Y:S01]  /*aee0*/  IADD3 R25, P6, R20, 0x3000, RZ ;  /* 0x0000300014197810 */ /* 0x000fe20007fde0ff */
[----:B------:R-:W-:Y:S01]  /*aef0*/  IMAD.IADD R5, R5, 0x1, R13 ;  /* 0x0000000105057824 */ /* 0x000fe200078e020d */
[----:B------:R-:W-:Y:S01]  /*af00*/  SHF.R.S32.HI R13, RZ, 0x1f, R9 ;  /* 0x0000001fff0d7819 */ /* 0x000fe20000011409 */
[----:B------:R-:W-:Y:S01]  /*af10*/  IMAD R11, R28, R11, R15 ;  /* 0x0000000b1c0b7224 */ /* 0x000fe200078e020f */
[----:B------:R-:W-:Y:S01]  /*af20*/  IADD3 R15, P2, R20, 0x1800, RZ ;  /* 0x00001800140f7810 */ /* 0x000fe20007f5e0ff */
        /* <DEDUP_REMOVED lines=9> */
[----:B------:R-:W-:Y:S01]  /*afc0*/  IMAD R47, R7, R28, RZ ;  /* 0x0000001c072f7224 */ /* 0x000fe200078e02ff */
[----:B------:R-:W-:Y:S01]  /*afd0*/  SHF.R.U64 R8, R8, 0x3, RZ ;  /* 0x0000000308087819 */ /* 0x000fe200000012ff */
[----:B------:R-:W-:Y:S01]  /*afe0*/  IMAD R12, R6, UR4, RZ ;  /* 0x00000004060c7c24 */ /* 0x000fe2000f8e02ff */
[----:B------:R-:W-:Y:S01]  /*aff0*/  IADD3.X R5, R13, R5, R10, P0, !PT ;  /* 0x000000050d057210 */ /* 0x000fe200007fe40a */
[----:B------:R-:W-:Y:S01]  /*b000*/  IMAD.X R7, RZ, RZ, R21, P2 ;  /* 0x000000ffff077224 */ /* 0x000fe200010e0615 */
[----:B------:R-:W-:Y:S01]  /*b010*/  LOP3.LUT R6, R8, R15, RZ, 0x3c, !PT ;  /* 0x0000000f08067212 */ /* 0x000fe200078e3cff */
[C---:B------:R-:W-:Y:S01]  /*b020*/  IMAD R9, R11.reuse, UR5, R12 ;  /* 0x000000050b097c24 */ /* 0x040fe2000f8e020c */
[----:B------:R-:W-:Y:S01]  /*b030*/  IADD3 R13, P5, R20, 0x4800, RZ ;  /* 0x00004800140d7810 */ /* 0x000fe20007fbe0ff */
[----:B------:R-:W-:Y:S01]  /*b040*/  IMAD.WIDE.U32 R4, R11, UR4, R4 ;  /* 0x000000040b047c25 */ /* 0x000fe2000f8e0004 */
[----:B------:R-:W-:Y:S01]  /*b050*/  ULDC.64 UR4, c[0x0][0xb50] ;  /* 0x0002d40000047ab9 */ /* 0x000fe20000000a00 */
[----:B------:R-:W-:-:S02]  /*b060*/  LOP3.LUT R32, R33, 0x180, RZ, 0xc0, !PT ;  /* 0x0000018021207812 */ /* 0x000fc400078ec0ff */
[----:B------:R-:W-:Y:S01]  /*b070*/  IMAD.IADD R5, R5, 0x1, R9 ;  /* 0x0000000105057824 */ /* 0x000fe200078e0209 */
        /* <DEDUP_REMOVED lines=24> */
[--C-:B------:R-:W-:Y:S01]  /*b200*/  IMAD.X R13, RZ, RZ, R21.reuse, P5 ;  /* 0x000000ffff0d7224 */ /* 0x100fe200028e0615 */
[----:B-1----:R1:W-:Y:S01]  /*b210*/  @!P2 ST.E desc[UR36][R42.64], R3 ;  /* 0x000000032a00a985 */ /* 0x0023e2000c101924 */
[----:B------:R-:W-:Y:S01]  /*b220*/  LOP3.LUT R32, R32, R33, RZ, 0x3c, !PT ;  /* 0x0000002120207212 */ /* 0x000fe200078e3cff */
[----:B------:R-:W-:Y:S01]  /*b230*/  IMAD.X R33, RZ, RZ, R21, P4 ;  /* 0x000000ffff217224 */ /* 0x000fe200020e0615 */
[----:B------:R-:W-:-:S04]  /*b240*/  LOP3.LUT R4, R5, 0x180, RZ, 0xc0, !PT ;  /* 0x0000018005047812 */ /* 0x000fc800078ec0ff */
[----:B------:R-:W-:Y:S01]  /*b250*/  SHF.R.U64 R4, R4, 0x3, RZ ;  /* 0x0000000304047819 */ /* 0x000fe200000012ff */
[----:B--2---:R2:W-:Y:S03]  /*b260*/  @!P0 ST.E desc[UR36][R44.64], R0 ;  /* 0x000000002c008985 */ /* 0x0045e6000c101924 */
[----:B------:R-:W-:Y:S01]  /*b270*/  LOP3.LUT R36, R4, R5, RZ, 0x3c, !PT ;  /* 0x0000000504247212 */ /* 0x000fe200078e3cff */
[C---:B-1----:R-:W-:Y:S01]  /*b280*/  IMAD R43, R40.reuse, UR5, R41 ;  /* 0x00000005282b7c24 */ /* 0x042fe2000f8e0229 */
[----:B------:R1:W5:Y:S01]  /*b290*/  LD.E.128 R8, desc[UR36][R20.64] ;  /* 0x0000002414087980 */ /* 0x000362000c101d00 */
[----:B--2---:R-:W2:Y:S01]  /*b2a0*/  @P1 LDC R45, c[0x0][0xbf0] ;  /* 0x0002fc00ff2d1b82 */ /* 0x004ea20000000800 */
[----:B------:R-:W-:Y:S01]  /*b2b0*/  IMAD.WIDE.U32 R40, R40, UR4, RZ ;  /* 0x0000000428287c25 */ /* 0x000fe2000f8e00ff */
[----:B------:R-:W-:Y:S01]  /*b2c0*/  ULDC.64 UR4, c[0x0][0xae8] ;  /* 0x0002ba0000047ab9 */ /* 0x000fe20000000a00 */
[----:B------:R-:W5:Y:S02]  /*b2d0*/  LD.E.128 R4, desc[UR36][R6.64] ;  /* 0x0000002406047980 */ /* 0x000f64000c101d00 */
[----:B------:R-:W-:Y:S01]  /*b2e0*/  IMAD R3, R147, 0x60, R148 ;  /* 0x0000006093037824 */ /* 0x000fe200078e0294 */
[----:B-1----:R-:W-:Y:S01]  /*b2f0*/  IADD3 R21, R41, R43, RZ ;  /* 0x0000002b29157210 */ /* 0x002fe20007ffe0ff */
[----:B------:R-:W-:Y:S01]  /*b300*/  IMAD R0, R46, UR4, RZ ;  /* 0x000000042e007c24 */ /* 0x000fe2000f8e02ff */
[----:B------:R-:W5:Y:S01]  /*b310*/  LD.E.128 R24, desc[UR36][R24.64] ;  /* 0x0000002418187980 */ /* 0x000f62000c101d00 */
[----:B------:R-:W-:-:S02]  /*b320*/  IMAD.MOV.U32 R20, RZ, RZ, R40 ;  /* 0x000000ffff147224 */ /* 0x000fc400078e0028 */
[----:B------:R-:W-:Y:S01]  /*b330*/  IMAD.IADD R42, R136, 0x1, R3 ;  /* 0x00000001882a7824 */ /* 0x000fe200078e0203 */
[----:B------:R-:W5:Y:S01]  /*b340*/  LD.E.128 R12, desc[UR36][R12.64] ;  /* 0x000000240c0c7980 */ /* 0x000f62000c101d00 */
[C---:B------:R-:W-:Y:S02]  /*b350*/  IMAD R3, R143.reuse, UR5, R0 ;  /* 0x000000058f037c24 */ /* 0x040fe4000f8e0200 */
[----:B------:R-:W-:Y:S01]  /*b360*/  IMAD.WIDE.U32 R20, R143, UR4, R20 ;  /* 0x000000048f147c25 */ /* 0x000fe2000f8e0014 */
[----:B------:R-:W-:Y:S01]  /*b370*/  ULDC.64 UR4, c[0x0][0xaf0] ;  /* 0x0002bc0000047ab9 */ /* 0x000fe20000000a00 */
[----:B------:R-:W5:Y:S02]  /*b380*/  LD.E.128 R32, desc[UR36][R32.64] ;  /* 0x0000002420207980 */ /* 0x000f64000c101d00 */
[----:B0-----:R-:W-:Y:S02]  /*b390*/  @P1 IMAD.HI.U32 R0, R42, R49, RZ ;  /* 0x000000312a001227 */ /* 0x001fe400078e00ff */
[----:B------:R-:W5:Y:S01]  /*b3a0*/  LD.E.128 R36, desc[UR36][R36.64] ;  /* 0x0000002424247980 */ /* 0x000f62000c101d00 */
[----:B------:R-:W-:Y:S01]  /*b3b0*/  BSSY B1, `(.L_x_12109) ;  /* 0x0000032000017945 */ /* 0x000fe20003800000 */
[----:B------:R-:W-:-:S02]  /*b3c0*/  IMAD.IADD R21, R21, 0x1, R3 ;  /* 0x0000000115157824 */ /* 0x000fc400078e0203 */
[----:B------:R-:W-:Y:S01]  /*b3d0*/  IMAD.MOV.U32 R3, RZ, RZ, R42 ;  /* 0x000000ffff037224 */ /* 0x000fe200078e002a */
[----:B--2---:R-:W-:Y:S01]  /*b3e0*/  @P1 SHF.R.U32.HI R3, RZ, R45, R0 ;  /* 0x0000002dff031219 */ /* 0x004fe20000011600 */
[----:B------:R-:W-:Y:S01]  /*b3f0*/  IMAD R40, R144, UR4, RZ ;  /* 0x0000000490287c24 */ /* 0x000fe2000f8e02ff */
[----:B------:R-:W-:Y:S01]  /*b400*/  @!PT LDS RZ, [RZ] ;  /* 0x00000000fffff984 */ /* 0x000fe20000000800 */
[----:B------:R-:W-:Y:S01]  /*b410*/  @!PT LDS RZ, [RZ] ;  /* 0x00000000fffff984 */ /* 0x000fe20000000800 */
[----:B------:R-:W-:Y:S01]  /*b420*/  @!PT LDS RZ, [RZ] ;  /* 0x00000000fffff984 */ /* 0x000fe20000000800 */
[----:B------:R-:W-:Y:S01]  /*b430*/  @!PT LDS RZ, [RZ] ;  /* 0x00000000fffff984 */ /* 0x000fe20000000800 */
[----:B------:R0:W-:Y:S06]  /*b440*/  MEMBAR.ALL.CTA ;  /* 0x0000000000007992 */ /* 0x0001ec0000008000 */
[----:B0-----:R-:W0:Y:S01]  /*b450*/  FENCE.VIEW.ASYNC.S ;  /* 0x00000000000073c6 */ /* 0x001e220000000000 */
        /* <DEDUP_REMOVED lines=11> */
[----:B------:R-:W-:-:S03]  /*b510*/  ULDC.64 UR4, c[0x0][0xad8] ;  /* 0x0002b60000047ab9 */ /* 0x000fc60000000a00 */
[----:B------:R-:W-:Y:S01]  /*b520*/  IADD3 R21, R21, R43, RZ ;  /* 0x0000002b15157210 */ /* 0x000fe20007ffe0ff */
[----:B------:R-:W-:-:S04]  /*b530*/  IMAD R0, R0, UR4, RZ ;  /* 0x0000000400007c24 */ /* 0x000fc8000f8e02ff */
[C---:B------:R-:W-:Y:S02]  /*b540*/  IMAD R3, R41.reuse, UR5, R0 ;  /* 0x0000000529037c24 */ /* 0x040fe4000f8e0200 */
[----:B------:R-:W-:Y:S02]  /*b550*/  IMAD.IADD R0, R148, 0x1, R136 ;  /* 0x0000000194007824 */ /* 0x000fe400078e0288 */
[----:B------:R-:W-:Y:S01]  /*b560*/  IMAD.WIDE.U32 R20, R41, UR4, R20 ;  /* 0x0000000429147c25 */ /* 0x000fe2000f8e0014 */
[----:B------:R-:W-:Y:S02]  /*b570*/  UIADD3 UR4, UR41, 0x2d820, URZ ;  /* 0x0002d82029047890 */ /* 0x000fe4000fffe03f */
[----:B------:R-:W-:Y:S01]  /*b580*/  ISETP.GE.AND P0, PT, R0, R47, PT ;  /* 0x0000002f0000720c */ /* 0x000fe20003f06270 */
[----:B------:R-:W-:Y:S01]  /*b590*/  IMAD.IADD R3, R21, 0x1, R3 ;  /* 0x0000000115037824 */ /* 0x000fe200078e0203 */
[----:B------:R-:W-:Y:S01]  /*b5a0*/  LEA R28, P1, R20, UR6, 0x1 ;  /* 0x00000006141c7c11 */ /* 0x000fe2000f8208ff */
[----:B------:R-:W-:-:S03]  /*b5b0*/  UPRMT UR4, URZ, 0x654, UR4 ;  /* 0x000006543f047896 */ /* 0x000fc60008000004 */
[----:B------:R-:W-:Y:S01]  /*b5c0*/  LEA.HI.X R3, R20, UR7, R3, 0x1, P1 ;  /* 0x0000000714037c11 */ /* 0x000fe200088f0c03 */
[----:B0-----:R0:W1:Y:S04]  /*b5d0*/  SHFL.IDX PT, R40, R28, RZ, 0x1c1f ;  /* 0x001c1fff1c287589 */ /* 0x00106800000e0000 */
        /* <DEDUP_REMOVED lines=15> */
.L_x_12110:
[----:B------:R-:W-:Y:S05]  /*b6d0*/  BSYNC B1 ;  /* 0x0000000000017941 */ /* 0x000fea0003800000 */
.L_x_12109:
        /* <DEDUP_REMOVED lines=19> */
.L_x_12107:
        /* <DEDUP_REMOVED lines=15> */
[----:B------:R-:W-:Y:S02]  /*b900*/  @P1 IADD3.X R5, R0, UR5, RZ, P2, !PT ;  /* 0x0000000500051c10 */ /* 0x000fe400097fe4ff */
[----:B------:R-:W-:-:S06]  /*b910*/  MOV R0, UR4 ;  /* 0x0000000400007c02 */ /* 0x000fcc0008000f00 */
        /* <DEDUP_REMOVED lines=8> */
[----:B---3--:R-:W-:-:S07]  /*b9a0*/  IMAD.IADD R0, R0, 0x1, -R5 ;  /* 0x0000000100007824 */ /* 0x008fce00078e0a05 */
.L_x_12112:
        /* <DEDUP_REMOVED lines=8> */
[----:B---3--:R-:W-:Y:S01]  /*ba30*/  IMAD R4, R0, R14, RZ ;  /* 0x0000000e00047224 */ /* 0x008fe200078e02ff */
[----:B-1----:R-:W-:-:S04]  /*ba40*/  IADD3 R11, R136, -0x80, R5 ;  /* 0xffffff80880b7810 */ /* 0x002fc80007ffe005 */
        /* <DEDUP_REMOVED lines=11> */
[----:B------:R-:W-:-:S03]  /*bb00*/  ULDC.64 UR4, c[0x0][0xb98] ;  /* 0x0002e60000047ab9 */ /* 0x000fc60000000a00 */
[----:B------:R-:W-:-:S03]  /*bb10*/  IMAD.IADD R5, R5, 0x1, R9 ;  /* 0x0000000105057824 */ /* 0x000fc600078e0209 */
[----:B------:R-:W3:Y:S01]  /*bb20*/  @P0 LDC R13, c[0x0][0xbf0] ;  /* 0x0002fc00ff0d0b82 */ /* 0x000ee20000000800 */
[----:B------:R-:W-:-:S04]  /*bb30*/  IMAD.WIDE.U32 R4, R141, UR4, R4 ;  /* 0x000000048d047c25 */ /* 0x000fc8000f8e0004 */
[----:B-1----:R-:W-:-:S05]  /*bb40*/  @P0 IMAD.HI.U32 R6, R11, R6, RZ ;  /* 0x000000060b060227 */ /* 0x002fca00078e00ff */
[----:B---3--:R-:W-:Y:S01]  /*bb50*/  @P0 SHF.R.U32.HI R7, RZ, R13, R6 ;  /* 0x0000000dff070219 */ /* 0x008fe20000011606 */
        /* <DEDUP_REMOVED lines=18> */
.L_x_12114:
[----:B------:R-:W-:Y:S05]  /*bc80*/  BSYNC B1 ;  /* 0x0000000000017941 */ /* 0x000fea0003800000 */
.L_x_12113:
[----:B------:R-:W3:Y:S01]  /*bc90*/  @P2 LDC R9, c[0x0][0xbf0] ;  /* 0x0002fc00ff092b82 */ /* 0x000ee20000000800 */
[----:B------:R-:W-:Y:S01]  /*bca0*/  ULDC.64 UR4, c[0x0][0xaa0] ;  /* 0x0002a80000047ab9 */ /* 0x000fe20000000a00 */
[----:B------:R-:W-:Y:S01]  /*bcb0*/  BSSY B1, `(.L_x_12115) ;  /* 0x0000037000017945 */ /* 0x000fe20003800000 */
[----:B------:R-:W-:-:S04]  /*bcc0*/  IMAD R4, R10, UR4, RZ ;  /* 0x000000040a047c24 */ /* 0x000fc8000f8e02ff */
[C---:B-1----:R-:W-:Y:S02]  /*bcd0*/  IMAD R7, R3.reuse, UR5, R4 ;  /* 0x0000000503077c24 */ /* 0x042fe4000f8e0204 */
[----:B------:R-:W-:Y:S01]  /*bce0*/  IMAD.WIDE.U32 R4, R3, UR4, RZ ;  /* 0x0000000403047c25 */ /* 0x000fe2000f8e00ff */
[----:B------:R-:W-:-:S03]  /*bcf0*/  ULDC.64 UR4, c[0x0][0xae8] ;  /* 0x0002ba0000047ab9 */ /* 0x000fc60000000a00 */
[----:B------:R-:W-:Y:S02]  /*bd00*/  IMAD R3, R147, 0x60, R148 ;  /* 0x0000006093037824 */ /* 0x000fe400078e0294 */
[----:B------:R-:W-:Y:S02]  /*bd10*/  IMAD R6, R12, UR4, RZ ;  /* 0x000000040c067c24 */ /* 0x000fe4000f8e02ff */
[----:B------:R-:W-:Y:S02]  /*bd20*/  IMAD.IADD R11, R136, 0x1, R3 ;  /* 0x00000001880b7824 */ /* 0x000fe400078e0203 */
[----:B------:R-:W-:Y:S02]  /*bd30*/  IMAD.IADD R5, R5, 0x1, R7 ;  /* 0x0000000105057824 */ /* 0x000fe400078e0207 */
[----:B------:R-:W-:Y:S02]  /*bd40*/  IMAD R7, R143, UR5, R6 ;  /* 0x000000058f077c24 */ /* 0x000fe4000f8e0206 */
[----:B--2---:R-:W-:-:S04]  /*bd50*/  @P2 IMAD.HI.U32 R6, R11, R20, RZ ;  /* 0x000000140b062227 */ /* 0x004fc800078e00ff */
[----:B------:R-:W-:Y:S01]  /*bd60*/  IMAD.WIDE.U32 R4, R143, UR4, R4 ;  /* 0x000000048f047c25 */ /* 0x000fe2000f8e0004 */
[----:B------:R-:W-:-:S03]  /*bd70*/  ULDC.64 UR4, c[0x0][0xaf0] ;  /* 0x0002bc0000047ab9 */ /* 0x000fc60000000a00 */
[----:B------:R-:W-:Y:S01]  /*bd80*/  IMAD.MOV.U32 R3, RZ, RZ, R11 ;  /* 0x000000ffff037224 */ /* 0x000fe200078e000b */
[----:B---3--:R-:W-:Y:S01]  /*bd90*/  @P2 SHF.R.U32.HI R3, RZ, R9, R6 ;  /* 0x00000009ff032219 */ /* 0x008fe20000011606 */
[----:B------:R-:W-:Y:S02]  /*bda0*/  IMAD.IADD R5, R5, 0x1, R7 ;  /* 0x0000000105057824 */ /* 0x000fe400078e0207 */
[----:B------:R-:W-:Y:S01]  /*bdb0*/  IMAD R7, R144, UR4, RZ ;  /* 0x0000000490077c24 */ /* 0x000fe2000f8e02ff */
[--C-:B------:R-:W-:Y:S01]  /*bdc0*/  SHF.R.S32.HI R6, RZ, 0x1f, R3.reuse ;  /* 0x0000001fff067819 */ /* 0x100fe20000011403 */
[----:B------:R-:W-:Y:S02]  /*bdd0*/  IMAD.MOV R8, RZ, RZ, -R3 ;  /* 0x000000ffff087224 */ /* 0x000fe400078e0a03 */
[C---:B------:R-:W-:Y:S02]  /*bde0*/  IMAD R9, R141.reuse, UR5, R7 ;  /* 0x000000058d097c24 */ /* 0x040fe4000f8e0207 */
[----:B------:R-:W-:Y:S01]  /*bdf0*/  IMAD.WIDE.U32 R4, R141, UR4, R4 ;  /* 0x000000048d047c25 */ /* 0x000fe2000f8e0004 */
[----:B------:R-:W-:-:S03]  /*be00*/  ULDC.64 UR4, c[0x0][0xae0] ;  /* 0x0002b80000047ab9 */ /* 0x000fc60000000a00 */
[----:B------:R-:W-:Y:S01]  /*be10*/  IMAD R7, R15, R8, R11 ;  /* 0x000000080f077224 */ /* 0x000fe200078e020b */
[----:B------:R-:W-:Y:S01]  /*be20*/  IADD3 R5, R5, R9, RZ ;  /* 0x0000000905057210 */ /* 0x000fe20007ffe0ff */
[----:B------:R-:W-:Y:S02]  /*be30*/  IMAD R8, R6, UR4, RZ ;  /* 0x0000000406087c24 */ /* 0x000fe4000f8e02ff */
[----:B------:R-:W-:Y:S01]  /*be40*/  IMAD R15, R0, R15, RZ ;  /* 0x0000000f000f7224 */ /* 0x000fe200078e02ff */
[----:B------:R-:W-:Y:S01]  /*be50*/  SHF.R.S32.HI R6, RZ, 0x1f, R7 ;  /* 0x0000001fff067819 */ /* 0x000fe20000011407 */
[C---:B------:R-:W-:Y:S02]  /*be60*/  IMAD R9, R3.reuse, UR5, R8 ;  /* 0x0000000503097c24 */ /* 0x040fe4000f8e0208 */
[----:B------:R-:W-:Y:S01]  /*be70*/  IMAD.WIDE.U32 R4, R3, UR4, R4 ;  /* 0x0000000403047c25 */ /* 0x000fe2000f8e0004 */
[----:B------:R-:W-:-:S03]  /*be80*/  ULDC.64 UR4, c[0x0][0xad8] ;  /* 0x0002b60000047ab9 */ /* 0x000fc60000000a00 */
[----:B------:R-:W-:Y:S02]  /*be90*/  IMAD R6, R6, UR4, RZ ;  /* 0x0000000406067c24 */ /* 0x000fe4000f8e02ff */
[----:B------:R-:W-:Y:S02]  /*bea0*/  IMAD.IADD R5, R5, 0x1, R9 ;  /* 0x0000000105057824 */ /* 0x000fe400078e0209 */
[----:B------:R-:W-:Y:S02]  /*beb0*/  IMAD.IADD R0, R148, 0x1, R136 ;  /* 0x0000000194007824 */ /* 0x000fe400078e0288 */
[C---:B------:R-:W-:Y:S02]  /*bec0*/  IMAD R3, R7.reuse, UR5, R6 ;  /* 0x0000000507037c24 */ /* 0x040fe4000f8e0206 */
[----:B------:R-:W-:Y:S01]  /*bed0*/  IMAD.WIDE.U32 R4, R7, UR4, R4 ;  /* 0x0000000407047c25 */ /* 0x000fe2000f8e0004 */
[----:B------:R-:W-:Y:S01]  /*bee0*/  ISETP.GE.AND P0, PT, R0, R15, PT ;  /* 0x0000000f0000720c */ /* 0x000fe20003f06270 */
[----:B------:R-:W-:-:S02]  /*bef0*/  ULDC.64 UR4, c[0x0][0xa80] ;  /* 0x0002a00000047ab9 */ /* 0x000fc40000000a00 */
[----:B------:R-:W-:Y:S01]  /*bf00*/  IMAD.IADD R3, R5, 0x1, R3 ;  /* 0x0000000105037824 */ /* 0x000fe200078e0203 */
        /* <DEDUP_REMOVED lines=9> */
[CC--:B--2---:R-:W-:Y:S02]  /*bfa0*/  @!P3 LEA R10, P0, R145.reuse, R4.reuse, 0x1 ;  /* 0x00000004910ab211 */ /* 0x0c4fe400078008ff */
[----:B------:R-:W-:Y:S02]  /*bfb0*/  @!P4 LEA R12, P1, R146, R4, 0x1 ;  /* 0x00000004920cc211 */ /* 0x000fe400078208ff */
[----:B---3--:R-:W-:Y:S01]  /*bfc0*/  @!P2 IMAD.WIDE R8, R142, 0x2, R4 ;  /* 0x000000028e08a825 */ /* 0x008fe200078e0204 */
[-C--:B------:R-:W-:Y:S02]  /*bfd0*/  @!P3 LEA.HI.X R11, R145, R5.reuse, R156, 0x1, P0 ;  /* 0x00000005910bb211 */ /* 0x080fe400000f0c9c */
[----:B------:R-:W-:Y:S02]  /*bfe0*/  @!P4 LEA.HI.X R13, R146, R5, R155, 0x1, P1 ;  /* 0x00000005920dc211 */ /* 0x000fe400008f0c9b */
[----:B------:R4:W-:Y:S04]  /*bff0*/  @!P2 ST.E.128 desc[UR36][R8.64], RZ ;  /* 0x000000ff0800a985 */ /* 0x0009e8000c101d24 */
[----:B------:R4:W-:Y:S04]  /*c000*/  @!P3 ST.E.128 desc[UR36][R10.64], RZ ;  /* 0x000000ff0a00b985 */ /* 0x0009e8000c101d24 */
[----:B------:R4:W-:Y:S02]  /*c010*/  @!P4 ST.E.128 desc[UR36][R12.64], RZ ;  /* 0x000000ff0c00c985 */ /* 0x0009e4000c101d24 */
.L_x_12116:
[----:B------:R-:W-:Y:S05]  /*c020*/  BSYNC B1 ;  /* 0x0000000000017941 */ /* 0x000fea0003800000 */
.L_x_12115:
        /* <DEDUP_REMOVED lines=9> */
[CC--:B--2-4-:R-:W-:Y:S02]  /*c0c0*/  @!P3 LEA R8, P0, R145.reuse, R4.reuse, 0x1 ;  /* 0x000000049108b211 */ /* 0x0d4fe400078008ff */
[----:B------:R-:W-:Y:S02]  /*c0d0*/  @!P4 LEA R10, P1, R146, R4, 0x1 ;  /* 0x00000004920ac211 */ /* 0x000fe400078208ff */
[----:B01----:R-:W-:Y:S01]  /*c0e0*/  @!P2 IMAD.WIDE R6, R142, 0x2, R4 ;  /* 0x000000028e06a825 */ /* 0x003fe200078e0204 */
[-C--:B------:R-:W-:Y:S02]  /*c0f0*/  @!P3 LEA.HI.X R9, R145, R5.reuse, R156, 0x1, P0 ;  /* 0x000000059109b211 */ /* 0x080fe400000f0c9c */
[----:B------:R-:W-:Y:S02]  /*c100*/  @!P4 LEA.HI.X R11, R146, R5, R155, 0x1, P1 ;  /* 0x00000005920bc211 */ /* 0x000fe400008f0c9b */
[----:B------:R3:W-:Y:S04]  /*c110*/  @!P2 ST.E.128 desc[UR36][R6.64], RZ ;  /* 0x000000ff0600a985 */ /* 0x0007e8000c101d24 */
[----:B------:R3:W-:Y:S04]  /*c120*/  @!P3 ST.E.128 desc[UR36][R8.64], RZ ;  /* 0x000000ff0800b985 */ /* 0x0007e8000c101d24 */
[----:B------:R3:W-:Y:S02]  /*c130*/  @!P4 ST.E.128 desc[UR36][R10.64], RZ ;  /* 0x000000ff0a00c985 */ /* 0x0007e4000c101d24 */
.L_x_12111:
[----:B------:R-:W-:Y:S05]  /*c140*/  BSYNC B0 ;  /* 0x0000000000007941 */ /* 0x000fea0003800000 */
.L_x_12106:
[----:B------:R-:W-:Y:S02]  /*c150*/  ULDC UR4, c[0x0][0xc3c] ;  /* 0x00030f0000047ab9 */ /* 0x000fe40000000800 */
[----:B0-----:R-:W-:-:S13]  /*c160*/  ISETP.GE.AND P0, PT, R31, UR4, PT ;  /* 0x000000041f007c0c */ /* 0x001fda000bf06270 */
[----:B------:R-:W-:Y:S05]  /*c170*/  @!P0 BRA `(.L_x_12117) ;  /* 0xffffff4c00388947 */ /* 0x000fea000383ffff */
[----:B------:R-:W-:Y:S05]  /*c180*/  EXIT ;  /* 0x000000000000794d */ /* 0x000fea0003800000 */
.L_x_12064:
        /* <DEDUP_REMOVED lines=16> */
.L_x_12118:
        /* <DEDUP_REMOVED lines=40> */
.L_x_12124:
[----:B------:R-:W0:Y:S01]  /*c510*/  LDC R2, c[0x0][0xc3c] ;  /* 0x00030f00ff027b82 */ /* 0x000e220000000800 */
[----:B------:R-:W-:-:S06]  /*c520*/  UIADD3 UR4, UR4, 0x1f, URZ ;  /* 0x0000001f04047890 */ /* 0x000fcc000fffe03f */
        /* <DEDUP_REMOVED lines=10> */
.L_x_12123:
[----:B------:R-:W-:Y:S05]  /*c5d0*/  BSYNC B0 ;  /* 0x0000000000007941 */ /* 0x000fea0003800000 */
.L_x_12122:
        /* <DEDUP_REMOVED lines=20> */
.L_x_12120:
        /* <DEDUP_REMOVED lines=21> */
.L_x_12125:
[----:B-1----:R-:W-:Y:S01]  /*c870*/  IMAD R16, R16, UR5, R13 ;  /* 0x0000000510107c24 */ /* 0x002fe2000f8e020d */
[----:B------:R-:W-:Y:S01]  /*c880*/  IABS R10, R4 ;  /* 0x00000004000a7213 */ /* 0x000fe20000000000 */
[----:B------:R-:W-:Y:S02]  /*c890*/  IMAD R11, R11, R8, RZ ;  /* 0x000000080b0b7224 */ /* 0x000fe400078e02ff */
[----:B------:R-:W-:Y:S01]  /*c8a0*/  IMAD.MOV.U32 R2, RZ, RZ, RZ ;  /* 0x000000ffff027224 */ /* 0x000fe200078e00ff */
[----:B0-----:R-:W-:Y:S02]  /*c8b0*/  IADD3 R9, -R16, UR6, RZ ;  /* 0x0000000610097c10 */ /* 0x001fe4000fffe1ff */
[----:B------:R-:W-:Y:S01]  /*c8c0*/  IADD3 R10, RZ, -R10, RZ ;  /* 0x8000000aff0a7210 */ /* 0x000fe20007ffe0ff */
[----:B------:R-:W-:Y:S01]  /*c8d0*/  IMAD.HI.U32 R2, R3, R11, R2 ;  /* 0x0000000b03027227 */ /* 0x000fe200078e0002 */
[----:B------:R-:W-:-:S05]  /*c8e0*/  IABS R6, R9 ;  /* 0x0000000900067213 */ /* 0x000fca0000000000 */
        /* <DEDUP_REMOVED lines=50> */
.L_x_12121:
[----:B------:R-:W-:Y:S01]  /*cc10*/  ULDC UR4, c[0x0][0xc3c] ;  /* 0x00030f0000047ab9 */ /* 0x000fe20000000800 */
[----:B------:R-:W-:Y:S01]  /*cc20*/  MOV R17, RZ ;  /* 0x000000ff00117202 */ /* 0x000fe20000000f00 */
[----:B------:R-:W-:Y:S02]  /*cc30*/  IMAD.U32 R16, RZ, RZ, UR6 ;  /* 0x00000006ff107e24 */ /* 0x000fe4000f8e00ff */
[----:B------:R-:W-:Y:S02]  /*cc40*/  IMAD.MOV.U32 R18, RZ, RZ, RZ ;  /* 0x000000ffff127224 */ /* 0x000fe400078e00ff */
[----:B------:R-:W-:-:S07]  /*cc50*/  IMAD.U32 R19, RZ, RZ, UR4 ;  /* 0x00000004ff137e24 */ /* 0x000fce000f8e00ff */
.L_x_12126:
[----:B------:R-:W-:-:S13]  /*cc60*/  ISETP.NE.AND P0, PT, R5, RZ, PT ;  /* 0x000000ff0500720c */ /* 0x000fda0003f05270 */
[----:B------:R-:W0:Y:S01]  /*cc70*/  @!P0 S2R R3, SR_CgaCtaId ;  /* 0x0000000000038919 */ /* 0x000e220000008800 */
[----:B------:R-:W-:-:S04]  /*cc80*/  @!P0 MOV R0, 0x400 ;  /* 0x0000040000008802 */ /* 0x000fc80000000f00 */
[----:B0-----:R-:W-:-:S05]  /*cc90*/  @!P0 LEA R0, R3, R0, 0x18 ;  /* 0x0000000003008211 */ /* 0x001fca00078ec0ff */
[----:B------:R1:W-:Y:S01]  /*cca0*/  @!P0 STS.128 [R0+0x2d8d0], R16 ;  /* 0x02d8d01000008388 */ /* 0x0003e20000000c00 */
[----:B------:R-:W-:Y:S06]  /*ccb0*/  BAR.ARV 0x5, 0x200 ;  /* 0x0148000000007b1d */ /* 0x000fec0000002000 */
.L_x_12119:
[----:B------:R2:W-:Y:S01]  /*ccc0*/  STL [R1+0x34], RZ ;  /* 0x000034ff01007387 */ /* 0x0005e20000100800 */
[----:B------:R-:W-:Y:S01]  /*ccd0*/  ULDC UR4, c[0x0][0xc3c] ;  /* 0x00030f0000047ab9 */ /* 0x000fe20000000800 */
[----:B------:R-:W-:Y:S01]  /*cce0*/  IMAD.MOV.U32 R29, RZ, RZ, 0x1 ;  /* 0x00000001ff1d7424 */ /* 0x000fe200078e00ff */
[----:B0-----:R-:W-:Y:S01]  /*ccf0*/  ISETP.GE.AND P0, PT, R19, UR4, PT ;  /* 0x0000000413007c0c */ /* 0x001fe2000bf06270 */
[----:B------:R-:W-:-:S12]  /*cd00*/  IMAD.MOV.U32 R26, RZ, RZ, RZ ;  /* 0x000000ffff1a7224 */ /* 0x000fd800078e00ff */
[----:B--2---:R-:W-:Y:S05]  /*cd10*/  @P0 BRA `(.L_x_12127) ;  /* 0x0000004800640947 */ /* 0x004fea0003800000 */
[----:B------:R-:W2:Y:S01]  /*cd20*/  LDL R6, [R1+0x1c] ;  /* 0x00001c0001067983 */ /* 0x000ea20000100800 */
[----:B------:R-:W1:Y:S01]  /*cd30*/  S2R R3, SR_TID.X ;  /* 0x0000000000037919 */ /* 0x000e620000002100 */
[----:B------:R-:W0:Y:S01]  /*cd40*/  S2UR UR5, SR_CgaCtaId ;  /* 0x00000000000579c3 */ /* 0x000e220000008800 */
[----:B------:R-:W-:Y:S01]  /*cd50*/  UMOV UR4, 0x400 ;  /* 0x0000040000047882 */ /* 0x000fe20000000000 */
[C---:B-1----:R-:W-:Y:S01]  /*cd60*/  IMAD.SHL.U32 R0, R3.reuse, 0x8, RZ ;  /* 0x0000000803007824 */ /* 0x042fe200078e00ff */
[----:B------:R-:W-:-:S04]  /*cd70*/  SHF.L.U32 R4, R3, 0x5, RZ ;  /* 0x0000000503047819 */ /* 0x000fc800000006ff */
[----:B------:R-:W-:Y:S02]  /*cd80*/  LOP3.LUT R2, R0, 0xd8, RZ, 0xc0, !PT ;  /* 0x000000d800027812 */ /* 0x000fe400078ec0ff */
[----:B------:R-:W-:Y:S02]  /*cd90*/  LOP3.LUT R5, R3, 0x7f, RZ, 0xc0, !PT ;  /* 0x0000007f03057812 */ /* 0x000fe400078ec0ff */
[----:B------:R-:W-:Y:S01]  /*cda0*/  LOP3.LUT R3, R2, 0x18, R3, 0x78, !PT ;  /* 0x0000001802037812 */ /* 0x000fe200078e7803 */
[----:B0-----:R-:W-:Y:S01]  /*cdb0*/  ULEA UR4, UR5, UR4, 0x18 ;  /* 0x0000000405047291 */ /* 0x001fe2000f8ec03f */
[----:B------:R-:W-:-:S05]  /*cdc0*/  SHF.R.U32.HI R5, RZ, 0x2, R5 ;  /* 0x00000002ff057819 */ /* 0x000fca0000011605 */
[----:B------:R-:W-:Y:S01]  /*cdd0*/  IMAD.U32 R23, RZ, RZ, UR4 ;  /* 0x00000004ff177e24 */ /* 0x000fe2000f8e00ff */
[----:B------:R-:W-:Y:S01]  /*cde0*/  BSSY B8, `(.L_x_12127) ;  /* 0x000048c000087945 */ /* 0x000fe20003800000 */
[----:B------:R-:W-:Y:S02]  /*cdf0*/  IMAD.MOV.U32 R29, RZ, RZ, 0x1 ;  /* 0x00000001ff1d7424 */ /* 0x000fe400078e00ff */
[----:B------:R-:W-:Y:S01]  /*ce00*/  IMAD.MOV.U32 R26, RZ, RZ, RZ ;  /* 0x000000ffff1a7224 */ /* 0x000fe200078e00ff */
[----:B------:R-:W-:Y:S01]  /*ce10*/  ULDC UR38, c[0x0][0xc] ;  /* 0x0000030000267ab9 */ /* 0x000fe20000000800 */
[----:B--2---:R-:W-:Y:S02]  /*ce20*/  LOP3.LUT R2, R6, 0x2, RZ, 0xfc, !PT ;  /* 0x0000000206027812 */ /* 0x004fe400078efcff */
        /* <DEDUP_REMOVED lines=10> */
.L_x_12188:
        /* <DEDUP_REMOVED lines=21> */
[----:B0-----:R-:W-:Y:S02]  /*d020*/  MOV R0, RZ ;  /* 0x000000ff00007202 */ /* 0x001fe40000000f00 */
[----:B------:R-:W-:-:S02]  /*d030*/  ISETP.NE.AND.EX P0, PT, RZ, UR7, PT, P0 ;  /* 0x00000007ff007c0c */ /* 0x000fc4000bf05300 */
[----:B-1----:R-:W-:-:S04]  /*d040*/  IADD3 R2, P1, R24, UR4, RZ ;  /* 0x0000000418027c10 */ /* 0x002fc8000ff3e0ff */
[----:B------:R-:W-:Y:S01]  /*d050*/  IADD3.X R3, R25, UR5, RZ, P1, !PT ;  /* 0x0000000519037c10 */ /* 0x000fe20008ffe4ff */
[----:B------:R-:W-:Y:S01]  /*d060*/  ULDC.64 UR4, c[0x0][0x418] ;  /* 0x0001060000047ab9 */ /* 0x000fe20000000a00 */
[----:B------:R-:W-:-:S03]  /*d070*/  @P2 LOP3.LUT R22, R22, 0x40, RZ, 0xfc, !PT ;  /* 0x0000004016162812 */ /* 0x000fc600078efcff */
[----:B------:R-:W3:Y:S02]  /*d080*/  @P2 LDG.E R0, desc[UR36][R2.64] ;  /* 0x0000002402002981 */ /* 0x000ee4000c1e1900 */
        /* <DEDUP_REMOVED lines=11> */
[----:B0-----:R-:W-:-:S03]  /*d140*/  IMAD.U32 R0, RZ, RZ, UR4 ;  /* 0x00000004ff007e24 */ /* 0x001fc6000f8e00ff */
        /* <DEDUP_REMOVED lines=10> */
.L_x_12128:
        /* <DEDUP_REMOVED lines=10> */
.L_x_12129:
        /* <DEDUP_REMOVED lines=9> */
.L_x_12130:
[----:B------:R-:W3:Y:S01]  /*d320*/  LDL R6, [R1+0x20] ;  /* 0x0000200001067983 */ /* 0x000ee20000100800 */
[----:B0-2---:R-:W0:Y:S01]  /*d330*/  LDC R2, c[0x0][0x448] ;  /* 0x00011200ff027b82 */ /* 0x005e220000000800 */
[----:B-----5:R-:W-:Y:S01]  /*d340*/  IADD3 R5, -R7, R0, RZ ;  /* 0x0000000007057210 */ /* 0x020fe20007ffe1ff */
[----:B------:R-:W-:Y:S01]  /*d350*/  BSSY B7, `(.L_x_12131) ;  /* 0x0000373000077945 */ /* 0x000fe20003800000 */
[----:B------:R-:W-:-:S03]  /*d360*/  LOP3.LUT R22, R22, 0xffffffdf, RZ, 0xc0, !PT ;  /* 0xffffffdf16167812 */ /* 0x000fc600078ec0ff */
[----:B------:R1:W-:Y:S01]  /*d370*/  STL [R1+0xc], R5 ;  /* 0x00000c0501007387 */ /* 0x0003e20000100800 */
[----:B0-----:R-:W-:Y:S01]  /*d380*/  ISETP.NE.AND P0, PT, R2, 0x1, PT ;  /* 0x000000010200780c */ /* 0x001fe20003f05270 */
[----:B------:R-:W-:-:S04]  /*d390*/  IMAD R2, R17, 0xc0, RZ ;  /* 0x000000c011027824 */ /* 0x000fc800078e02ff */
[----:B------:R-:W-:-:S08]  /*d3a0*/  VIADD R2, R2, 0xbf ;  /* 0x000000bf02027836 */ /* 0x000fd00000000000 */
[----:B------:R-:W0:Y:S01]  /*d3b0*/  @P0 LDC R4, c[0x0][0x44c] ;  /* 0x00011300ff040b82 */ /* 0x000e220000000800 */
[----:B------:R-:W-:-:S07]  /*d3c0*/  @P0 LOP3.LUT R22, R22, 0x20, RZ, 0xfc, !PT ;  /* 0x0000002016160812 */ /* 0x000fce00078efcff */
[----:B------:R-:W2:Y:S01]  /*d3d0*/  @P0 LDC R3, c[0x0][0x450] ;  /* 0x00011400ff030b82 */ /* 0x000ea20000000800 */
[----:B0-----:R-:W-:-:S05]  /*d3e0*/  @P0 IMAD.HI.U32 R4, R2, R4, RZ ;  /* 0x0000000402040227 */ /* 0x001fca00078e00ff */
[----:B--2---:R-:W-:Y:S02]  /*d3f0*/  @P0 SHF.R.U32.HI R2, RZ, R3, R4 ;  /* 0x00000003ff020219 */ /* 0x004fe40000011604 */
[----:B---3--:R-:W-:-:S05]  /*d400*/  IADD3 R0, R5, 0x80, -R6 ;  /* 0x0000008005007810 */ /* 0x008fca0007ffe806 */
[----:B------:R-:W-:-:S05]  /*d410*/  IMAD.IADD R0, R0, 0x1, R2 ;  /* 0x0000000100007824 */ /* 0x000fca00078e0202 */
[----:B------:R-:W-:-:S04]  /*d420*/  SHF.R.S32.HI R2, RZ, 0x1f, R0 ;  /* 0x0000001fff027819 */ /* 0x000fc80000011400 */
[----:B------:R-:W-:Y:S01]  /*d430*/  LEA.HI R0, R2, R0, RZ, 0x7 ;  /* 0x0000000002007211 */ /* 0x000fe200078f38ff */
[----:B------:R-:W-:-:S03]  /*d440*/  VIADD R2, R5, 0x7f ;  /* 0x0000007f05027836 */ /* 0x000fc60000000000 */
[----:B------:R-:W-:Y:S02]  /*d450*/  SHF.R.S32.HI R0, RZ, 0x7, R0 ;  /* 0x00000007ff007819 */ /* 0x000fe40000011400 */
[----:B------:R-:W-:-:S04]  /*d460*/  SHF.R.S32.HI R3, RZ, 0x1f, R2 ;  /* 0x0000001fff037819 */ /* 0x000fc80000011402 */
[----:B------:R-:W-:-:S04]  /*d470*/  LEA.HI R2, R3, R2, RZ, 0x7 ;  /* 0x0000000203027211 */ /* 0x000fc800078f38ff */
[----:B------:R-:W-:-:S04]  /*d480*/  SHF.R.S32.HI R2, RZ, 0x7, R2 ;  /* 0x00000007ff027819 */ /* 0x000fc80000011402 */
[----:B------:R-:W-:-:S04]  /*d490*/  VIMNMX R4, R2, R0, PT ;  /* 0x0000000002047248 */ /* 0x000fc80003fe0100 */
[----:B------:R-:W-:Y:S01]  /*d4a0*/  ISETP.GT.AND P0, PT, R4, RZ, PT ;  /* 0x000000ff0400720c */ /* 0x000fe20003f04270 */
[----:B------:R1:W-:-:S12]  /*d4b0*/  STL [R1+0x24], R4 ;  /* 0x0000240401007387 */ /* 0x0003d80000100800 */
[----:B-1----:R-:W-:Y:S05]  /*d4c0*/  @P0 BRA `(.L_x_12132) ;  /* 0x0000000000440947 */ /* 0x002fea0003800000 */
        /* <DEDUP_REMOVED lines=17> */
.L_x_12132:
        /* <DEDUP_REMOVED lines=20> */
.L_x_12135:
[----:B------:R-:W-:Y:S05]  /*d720*/  BSYNC B6 ;  /* 0x0000000000067941 */ /* 0x000fea0003800000 */
.L_x_12134:
        /* <DEDUP_REMOVED lines=20> */
.L_x_12138:
        /* <DEDUP_REMOVED lines=15> */
.L_x_12137:
[----:B------:R-:W-:Y:S05]  /*d960*/  BSYNC B6 ;  /* 0x0000000000067941 */ /* 0x000fea0003800000 */
.L_x_12136:
[----:B------:R0:W2:Y:S01]  /*d970*/  LDL R20, [R1+0x8] ;  /* 0x0000080001147983 */ /* 0x0000a20000100800 */
[----:B------:R-:W-:Y:S01]  /*d980*/  ULDC.64 UR4, c[0x0][0x9f8] ;  /* 0x00027e0000047ab9 */ /* 0x000fe20000000a00 */
[----:B------:R-:W1:Y:S01]  /*d990*/  LDC R7, c[0x0][0x430] ;  /* 0x00010c00ff077b82 */ /* 0x000e620000000800 */
[----:B------:R-:W-:Y:S01]  /*d9a0*/  ISETP.NE.U32.AND P0, PT, RZ, UR4, PT ;  /* 0x00000004ff007c0c */ /* 0x000fe2000bf05070 */
[----:B------:R-:W3:Y:S03]  /*d9b0*/  LDL R27, [R1+0x24] ;  /* 0x00002400011b7983 */ /* 0x000ee60000100800 */
[----:B------:R-:W-:Y:S01]  /*d9c0*/  ISETP.NE.AND.EX P0, PT, RZ, UR5, PT, P0 ;  /* 0x00000005ff007c0c */ /* 0x000fe2000bf05300 */
[----:B------:R-:W4:Y:S04]  /*d9d0*/  LDL R21, [R1+0xc] ;  /* 0x00000c0001157983 */ /* 0x000f280000100800 */
[----:B------:R-:W4:Y:S08]  /*d9e0*/  LDL R2, [R1+0x10] ;  /* 0x0000100001027983 */ /* 0x000f300000100800 */
[----:B------:R-:W-:Y:S01]  /*d9f0*/  @P0 IADD3 R24, P1, R24, UR4, RZ ;  /* 0x0000000418180c10 */ /* 0x000fe2000ff3e0ff */
[----:B------:R-:W0:Y:S01]  /*da00*/  S2R R3, SR_TID.X ;  /* 0x0000000000037919 */ /* 0x000e220000002100 */
[----:B------:R-:W0:Y:S02]  /*da10*/  S2R R0, SR_TID.X ;  /* 0x0000000000007919 */ /* 0x000e240000002100 */
[----:B------:R-:W-:Y:S01]  /*da20*/  @P0 IADD3.X R25, R25, UR5, RZ, P1, !PT ;  /* 0x0000000519190c10 */ /* 0x000fe20008ffe4ff */
[----:B------:R-:W-:-:S04]  /*da30*/  ULDC UR4, c[0x0][0x2f4] ;  /* 0x0000bd0000047ab9 */ /* 0x000fc80000000800 */
[----:B--2---:R-:W2:Y:S01]  /*da40*/  @P0 LDG.E R20, desc[UR36][R24.64] ;  /* 0x0000002418140981 */ /* 0x004ea2000c1e1900 */
[----:B-1----:R-:W-:Y:S01]  /*da50*/  ISETP.NE.AND P2, PT, R7, 0x1, PT ;  /* 0x000000010700780c */ /* 0x002fe20003f45270 */
[----:B0-----:R-:W-:Y:S01]  /*da60*/  IMAD.SHL.U32 R3, R3, 0x20, RZ ;  /* 0x0000002003037824 */ /* 0x001fe200078e00ff */
[----:B------:R-:W-:Y:S01]  /*da70*/  LOP3.LUT R0, R0, 0x7f, RZ, 0xc0, !PT ;  /* 0x0000007f00007812 */ /* 0x000fe200078ec0ff */
[----:B---3--:R-:W-:-:S03]  /*da80*/  VIADD R27, R27, 0xffffffff ;  /* 0xffffffff1b1b7836 */ /* 0x008fc60000000000 */
[----:B------:R-:W-:Y:S01]  /*da90*/  SHF.R.U32.HI R0, RZ, 0x2, R0 ;  /* 0x00000002ff007819 */ /* 0x000fe20000011600 */
[----:B------:R-:W-:Y:S01]  /*daa0*/  IMAD.SHL.U32 R8, R27, 0x80, RZ ;  /* 0x000000801b087824 */ /* 0x000fe200078e00ff */
[----:B------:R-:W-:-:S04]  /*dab0*/  LOP3.LUT R3, R3, 0x60, RZ, 0xc0, !PT ;  /* 0x0000006003037812 */ /* 0x000fc800078ec0ff */
[----:B------:R-:W-:Y:S01]  /*dac0*/  LOP3.LUT R4, R8, R0, R3, 0xfe, !PT ;  /* 0x0000000008047212 */ /* 0x000fe200078efe03 */
[----:B------:R-:W0:Y:S08]  /*dad0*/  @P2 LDC R5, c[0x0][0x434] ;  /* 0x00010d00ff052b82 */ /* 0x000e300000000800 */
[----:B------:R-:W1:Y:S01]  /*dae0*/  @P2 LDC R0, c[0x0][0x438] ;  /* 0x00010e00ff002b82 */ /* 0x000e620000000800 */
[----:B------:R-:W3:Y:S01]  /*daf0*/  S2R R9, SR_TID.X ;  /* 0x0000000000097919 */ /* 0x000ee20000002100 */
[----:B------:R-:W-:-:S04]  /*db00*/  LOP3.LUT R22, R22, 0xffffffef, RZ, 0xc0, !PT ;  /* 0xffffffef16167812 */ /* 0x000fc800078ec0ff */
[----:B------:R-:W-:-:S04]  /*db10*/  @P2 LOP3.LUT R22, R22, 0x10, RZ, 0xfc, !PT ;  /* 0x0000001016162812 */ /* 0x000fc800078efcff */
[----:B------:R-:W-:Y:S01]  /*db20*/  LOP3.LUT R22, R22, 0xfffffffb, RZ, 0xc0, !PT ;  /* 0xfffffffb16167812 */ /* 0x000fe200078ec0ff */
[----:B------:R-:W-:Y:S01]  /*db30*/  UMOV UR5, 0xffffffff ;  /* 0xffffffff00057882 */ /* 0x000fe20000000000 */
[----:B--2---:R3:W-:Y:S01]  /*db40*/  @P0 STL [R1+0x8], R20 ;  /* 0x0000081401000387 */ /* 0x0047e20000100800 */
[C---:B----4-:R-:W-:Y:S02]  /*db50*/  ISETP.GE.AND P0, PT, R4.reuse, R21, PT ;  /* 0x000000150400720c */ /* 0x050fe40003f06270 */
[----:B------:R-:W-:-:S11]  /*db60*/  IADD3 R4, R4, R2, RZ ;  /* 0x0000000204047210 */ /* 0x000fd60007ffe0ff */
[----:B------:R-:W2:Y:S01]  /*db70*/  @!P0 LDC.64 R2, c[0x0][0x428] ;  /* 0x00010a00ff028b82 */ /* 0x000ea20000000a00 */
[----:B0-----:R-:W-:-:S04]  /*db80*/  @P2 IMAD.HI.U32 R5, R4, R5, RZ ;  /* 0x0000000504052227 */ /* 0x001fc800078e00ff */
[----:B------:R-:W-:Y:S01]  /*db90*/  IMAD.MOV.U32 R6, RZ, RZ, R4 ;  /* 0x000000ffff067224 */ /* 0x000fe200078e0004 */
[----:B-1----:R-:W-:Y:S02]  /*dba0*/  @P2 SHF.R.U32.HI R6, RZ, R0, R5 ;  /* 0x00000000ff062219 */ /* 0x002fe40000011605 */
[----:B------:R-:W-:-:S03]  /*dbb0*/  SHF.R.S32.HI R5, RZ, 0x1f, R20 ;  /* 0x0000001fff057819 */ /* 0x000fc60000011414 */
[----:B------:R-:W-:-:S04]  /*dbc0*/  IMAD.MOV R0, RZ, RZ, -R6 ;  /* 0x000000ffff007224 */ /* 0x000fc800078e0a06 */
[----:B------:R-:W-:Y:S01]  /*dbd0*/  IMAD R4, R7, R0, R4 ;  /* 0x0000000007047224 */ /* 0x000fe200078e0204 */
[--C-:B------:R-:W-:Y:S01]  /*dbe0*/  @!P0 SHF.R.S32.HI R7, RZ, 0x1f, R6.reuse ;  /* 0x0000001fff078819 */ /* 0x100fe20000011406 */
[-C--:B--2---:R-:W-:Y:S02]  /*dbf0*/  @!P0 IMAD R0, R5, R2.reuse, RZ ;  /* 0x0000000205008224 */ /* 0x084fe400078e02ff */
[----:B------:R-:W-:-:S04]  /*dc00*/  @!P0 IMAD.WIDE.U32 R6, R20, R2, R6 ;  /* 0x0000000214068225 */ /* 0x000fc800078e0006 */
[----:B------:R-:W-:Y:S02]  /*dc10*/  @!P0 IMAD R0, R20, R3, R0 ;  /* 0x0000000314008224 */ /* 0x000fe400078e0200 */
[----:B------:R-:W0:Y:S01]  /*dc20*/  @!P0 LDC.64 R2, c[0x0][0x418] ;  /* 0x00010600ff028b82 */ /* 0x000e220000000a00 */
[----:B---3--:R-:W-:-:S05]  /*dc30*/  IMAD.SHL.U32 R20, R9, 0x8, RZ ;  /* 0x0000000809147824 */ /* 0x008fca00078e00ff */
[----:B------:R-:W-:Y:S01]  /*dc40*/  LOP3.LUT R20, R20, 0x18, RZ, 0xc0, !PT ;  /* 0x0000001814147812 */ /* 0x000fe200078ec0ff */
[----:B------:R-:W-:-:S03]  /*dc50*/  @!P0 IMAD.IADD R0, R7, 0x1, R0 ;  /* 0x0000000107008824 */ /* 0x000fc600078e0200 */
[C---:B------:R-:W-:Y:S01]  /*dc60*/  ISETP.GE.AND P2, PT, R20.reuse, UR4, PT ;  /* 0x0000000414007c0c */ /* 0x040fe2000bf46270 */
[----:B------:R1:W-:Y:S01]  /*dc70*/  STL [R1+0x14], R5 ;  /* 0x0000140501007387 */ /* 0x0003e20000100800 */
[C---:B------:R-:W-:Y:S02]  /*dc80*/  LOP3.LUT R10, R20.reuse, 0x20, RZ, 0xfc, !PT ;  /* 0x00000020140a7812 */ /* 0x040fe400078efcff */
[----:B------:R-:W-:Y:S02]  /*dc90*/  LOP3.LUT R9, R20, 0x40, RZ, 0xfc, !PT ;  /* 0x0000004014097812 */ /* 0x000fe400078efcff */
[----:B0-----:R-:W-:-:S04]  /*dca0*/  @!P0 LEA R2, P1, R6, R2, 0x2 ;  /* 0x0000000206028211 */ /* 0x001fc800078210ff */
[----:B------:R-:W-:Y:S01]  /*dcb0*/  @!P0 LEA.HI.X R3, R6, R3, R0, 0x2, P1 ;  /* 0x0000000306038211 */ /* 0x000fe200008f1400 */
[----:B------:R-:W-:Y:S01]  /*dcc0*/  IMAD.MOV.U32 R0, RZ, RZ, RZ ;  /* 0x000000ffff007224 */ /* 0x000fe200078e00ff */
[----:B------:R-:W-:Y:S02]  /*dcd0*/  ISETP.GE.AND P1, PT, R10, UR4, PT ;  /* 0x000000040a007c0c */ /* 0x000fe4000bf26270 */
[----:B------:R-:W-:-:S03]  /*dce0*/  @P2 LOP3.LUT R22, R22, 0x4, RZ, 0xfc, !PT ;  /* 0x0000000416162812 */ /* 0x000fc600078efcff */
[----:B------:R1:W5:Y:S01]  /*dcf0*/  @!P0 LDG.E R0, desc[UR36][R2.64] ;  /* 0x0000002402008981 */ /* 0x000362000c1e1900 */
[----:B------:R-:W-:Y:S02]  /*dd00*/  ISETP.GE.AND P0, PT, R9, UR4, PT ;  /* 0x0000000409007c0c */ /* 0x000fe4000bf06270 */
[----:B------:R-:W-:-:S04]  /*dd10*/  LOP3.LUT R22, R22, 0xfffffffe, RZ, 0xc0, !PT ;  /* 0xfffffffe16167812 */ /* 0x000fc800078ec0ff */
[----:B------:R-:W-:-:S04]  /*dd20*/  LOP3.LUT R22, R22, 0xfffffffd, RZ, 0xc0, !PT ;  /* 0xfffffffd16167812 */ /* 0x000fc800078ec0ff */
[----:B------:R-:W-:-:S04]  /*dd30*/  @P1 LOP3.LUT R22, R22, 0x2, RZ, 0xfc, !PT ;  /* 0x0000000216161812 */ /* 0x000fc800078efcff */
[----:B------:R-:W-:Y:S01]  /*dd40*/  @P0 LOP3.LUT R22, R22, 0x1, RZ, 0xfc, !PT ;  /* 0x0000000116160812 */ /* 0x000fe200078efcff */
[----:B-1----:R-:W-:Y:S06]  /*dd50*/  BRA.DIV UR5, `(.L_x_12139) ;  /* 0x0000003e05e07947 */ /* 0x002fec000b800000 */
.L_x_12205:
[----:B------:R-:W2:Y:S01]  /*dd60*/  LDL R2, [R1+0x38] ;  /* 0x0000380001027983 */ /* 0x000ea20000100800 */
[----:B------:R-:W-:Y:S02]  /*dd70*/  SHF.R.S32.HI R9, RZ, 0x1f, R18 ;  /* 0x0000001fff097819 */ /* 0x000fe40000011412 */
[----:B------:R-:W-:-:S03]  /*dd80*/  LOP3.LUT R22, R22, 0xfffffff7, RZ, 0xc0, !PT ;  /* 0xfffffff716167812 */ /* 0x000fc600078ec0ff */
[----:B------:R0:W-:Y:S01]  /*dd90*/  STL [R1+0x4], R9 ;  /* 0x0000040901007387 */ /* 0x0001e20000100800 */
[----:B--2---:R-:W-:-:S13]  /*dda0*/  ISETP.NE.AND P0, PT, R2, 0x3, PT ;  /* 0x000000030200780c */ /* 0x004fda0003f05270 */
[----:B------:R-:W-:Y:S01]  /*ddb0*/  @P0 LOP3.LUT R22, R22, 0x8, RZ, 0xfc, !PT ;  /* 0x0000000816160812 */ /* 0x000fe200078efcff */
[----:B0-----:R-:W-:Y:S06]  /*ddc0*/  @!P0 BRA `(.L_x_12140) ;  /* 0x0000000000048947 */ /* 0x001fec0003800000 */
[----:B------:R-:W-:Y:S01]  /*ddd0*/  BPT.TRAP 0x1 ;  /* 0x000000040000795c */ /* 0x000fe20000300000 */
.L_x_12140:
        /* <DEDUP_REMOVED lines=23> */
[----:B------:R-:W0:Y:S02]  /*df50*/  SYNCS.PHASECHK.TRANS64.TRYWAIT P0, [R2+URZ+0x2d840], R3 ;  /* 0x02d84003020075a7 */ /* 0x000e24000800017f */
[----:B0-----:R-:W-:Y:S05]  /*df60*/  @!P0 BRA `(.L_x_12142) ;  /* 0x0000003c00908947 */ /* 0x001fea0003800000 */
.L_x_12206:
[----:B------:R-:W-:Y:S05]  /*df70*/  BSYNC B0 ;  /* 0x0000000000007941 */ /* 0x000fea0003800000 */
.L_x_12141:
[----:B------:R-:W2:Y:S01]  /*df80*/  LDL R7, [R1+0x4] ;  /* 0x0000040001077983 */ /* 0x000ea20000100800 */
[----:B------:R-:W-:-:S03]  /*df90*/  ULDC.64 UR4, c[0x0][0x300] ;  /* 0x0000c00000047ab9 */ /* 0x000fc60000000a00 */
[----:B------:R-:W3:Y:S01]  /*dfa0*/  LDL R12, [R1+0xc] ;  /* 0x00000c00010c7983 */ /* 0x000ee20000100800 */
[----:B------:R-:W-:Y:S01]  /*dfb0*/  IMAD R5, R5, UR4, RZ ;  /* 0x0000000405057c24 */ /* 0x000fe2000f8e02ff */
[----:B------:R-:W-:Y:S01]  /*dfc0*/  LOP3.LUT P4, RZ, R22, 0x4, RZ, 0xc0, !PT ;  /* 0x0000000416ff7812 */ /* 0x000fe2000788c0ff */
[----:B------:R-:W1:Y:S02]  /*dfd0*/  S2R R9, SR_TID.X ;  /* 0x0000000000097919 */ /* 0x000e640000002100 */
[----:B0-----:R-:W-:Y:S01]  /*dfe0*/  IMAD R3, R4, UR5, R5 ;  /* 0x0000000504037c24 */ /* 0x001fe2000f8e0205 */
        /* <DEDUP_REMOVED lines=13> */
[----:B------:R-:W0:Y:S02]  /*e0c0*/  S2R R7, SR_TID.X ;  /* 0x0000000000077919 */ /* 0x000e240000002100 */
[----:B------:R-:W-:Y:S01]  /*e0d0*/  IMAD R0, R18, UR5, R0 ;  /* 0x0000000512007c24 */ /* 0x000fe2000f8e0200 */
[----:B------:R-:W-:-:S03]  /*e0e0*/  ULDC.64 UR4, c[0x0][0x2e8] ;  /* 0x0000ba0000047ab9 */ /* 0x000fc60000000a00 */
[----:B------:R-:W-:Y:S01]  /*e0f0*/  IMAD.IADD R6, R5, 0x1, R0 ;  /* 0x0000000105067824 */ /* 0x000fe200078e0200 */
[----:B------:R-:W-:Y:S01]  /*e100*/  LEA R0, P0, R4, UR4, 0x1 ;  /* 0x0000000404007c11 */ /* 0x000fe2000f8008ff */
[----:B------:R-:W-:-:S03]  /*e110*/  UMOV UR4, 0xffffffff ;  /* 0xffffffff00047882 */ /* 0x000fc60000000000 */
[----:B------:R-:W-:Y:S02]  /*e120*/  LEA.HI.X R6, R4, UR5, R6, 0x1, P0 ;  /* 0x0000000504067c11 */ /* 0x000fe400080f0c06 */
[----:B0-----:R-:W-:Y:S02]  /*e130*/  LOP3.LUT R11, R7, 0x7f, RZ, 0xc0, !PT ;  /* 0x0000007f070b7812 */ /* 0x001fe400078ec0ff */
[----:B------:R-:W-:Y:S02]  /*e140*/  SHF.L.U32 R7, R9, 0x3, RZ ;  /* 0x0000000309077819 */ /* 0x000fe400000006ff */
[----:B------:R-:W-:Y:S02]  /*e150*/  SHF.R.U32.HI R11, RZ, 0x2, R11 ;  /* 0x00000002ff0b7819 */ /* 0x000fe4000001160b */
[----:B------:R-:W-:Y:S02]  /*e160*/  LOP3.LUT R7, R7, 0xd8, RZ, 0xc0, !PT ;  /* 0x000000d807077812 */ /* 0x000fe400078ec0ff */
[----:B---3--:R-:W-:-:S02]  /*e170*/  IADD3 R3, -R11, R12, -R8 ;  /* 0x0000000c0b037210 */ /* 0x008fc40007ffe908 */
[----:B------:R-:W-:Y:S01]  /*e180*/  LOP3.LUT R7, R7, 0x18, R9, 0x78, !PT ;  /* 0x0000001807077812 */ /* 0x000fe200078e7809 */
[----:B------:R-:W-:Y:S01]  /*e190*/  IMAD.SHL.U32 R9, R9, 0x8, RZ ;  /* 0x0000000809097824 */ /* 0x000fe200078e00ff */
[----:B------:R-:W-:Y:S02]  /*e1a0*/  ISETP.GE.AND P0, PT, R3, 0x1, PT ;  /* 0x000000010300780c */ /* 0x000fe40003f06270 */
        /* <DEDUP_REMOVED lines=42> */
.L_x_12216:
        /* <DEDUP_REMOVED lines=12> */
.L_x_12144:
        /* <DEDUP_REMOVED lines=11> */
.L_x_12145:
[----:B------:R1:W5:Y:S01]  /*e5c0*/  LDL.LU R0, [R1+0x28] ;  /* 0x0000280001007983 */ /* 0x0003620000300800 */
[----:B------:R-:W-:Y:S01]  /*e5d0*/  LOP3.LUT P0, RZ, R22, 0x40, RZ, 0xc0, !PT ;  /* 0x0000004016ff7812 */ /* 0x000fe2000780c0ff */
[----:B------:R1:W-:Y:S02]  /*e5e0*/  SYNCS.ARRIVE.TRANS64.A1T0 RZ, [R2+URZ+0x2d830], RZ ;  /* 0x02d830ff02ff79a7 */ /* 0x0003e4000810003f */
[----:B------:R1:W5:Y:S10]  /*e5f0*/  LDL.LU R3, [R1] ;  /* 0x0000000001037983 */ /* 0x0003740000300800 */
[----:B------:R-:W-:Y:S05]  /*e600*/  WARPSYNC.ALL ;  /* 0x0000000000007948 */ /* 0x000fea0003800000 */
[----:B------:R-:W-:Y:S01]  /*e610*/  ULDC.64 UR4, c[0x0][0x298] ;  /* 0x0000a60000047ab9 */ /* 0x000fe20000000a00 */
[----:B-1----:R-:W-:Y:S01]  /*e620*/  VIADD R2, R23, 0xc400 ;  /* 0x0000c40017027836 */ /* 0x002fe20000000000 */
[----:B------:R-:W-:Y:S01]  /*e630*/  SEL R28, R28, RZ, !P0 ;  /* 0x000000ff1c1c7207 */ /* 0x000fe20004000000 */
[----:B------:R-:W-:Y:S01]  /*e640*/  BSSY B6, `(.L_x_12146) ;  /* 0x000001d000067945 */ /* 0x000fe20003800000 */
[----:B------:R-:W-:Y:S01]  /*e650*/  BAR.SYNC.DEFER_BLOCKING 0x8, 0x200 ;  /* 0x0208000000007b1d */ /* 0x000fe20000010000 */
[----:B-----5:R-:W-:-:S02]  /*e660*/  SEL R0, R0, RZ, !P0 ;  /* 0x000000ff00007207 */ /* 0x020fc40004000000 */
[----:B------:R-:W-:Y:S01]  /*e670*/  LOP3.LUT P0, RZ, R2, 0x1bf, RZ, 0xc0, !PT ;  /* 0x000001bf02ff7812 */ /* 0x000fe2000780c0ff */
[----:B0-----:R-:W-:Y:S02]  /*e680*/  IMAD.WIDE.U32 R4, R3, UR4, RZ ;  /* 0x0000000403047c25 */ /* 0x001fe4000f8e00ff */
[----:B------:R0:W-:Y:S04]  /*e690*/  STL [R1+0x30], R0 ;  /* 0x0000300001007387 */ /* 0x0001e80000100800 */
[----:B------:R1:W-:Y:S01]  /*e6a0*/  STL.64 [R1+0x28], R4 ;  /* 0x0000280401007387 */ /* 0x0003e20000100a00 */
[----:B0-----:R-:W-:-:S05]  /*e6b0*/  SHF.R.S32.HI R0, RZ, 0x1f, R3 ;  /* 0x0000001fff007819 */ /* 0x001fca0000011403 */
[----:B------:R-:W-:-:S04]  /*e6c0*/  IMAD R0, R0, UR4, RZ ;  /* 0x0000000400007c24 */ /* 0x000fc8000f8e02ff */
        /* <DEDUP_REMOVED lines=20> */
.L_x_12147:
[----:B------:R-:W-:Y:S05]  /*e810*/  BSYNC B6 ;  /* 0x0000000000067941 */ /* 0x000fea0003800000 */
.L_x_12146:
[----:B------:R-:W2:Y:S01]  /*e820*/  LDL.LU R21, [R1+0x30] ;  /* 0x0000300001157983 */ /* 0x000ea20000300800 */
[----:B------:R-:W-:Y:S01]  /*e830*/  ULDC.64 UR4, c[0x0][0x2d8] ;  /* 0x0000b60000047ab9 */ /* 0x000fe20000000a00 */
[----:B-1----:R-:W0:Y:S01]  /*e840*/  LDC R4, c[0x0][0x448] ;  /* 0x00011200ff047b82 */ /* 0x002e220000000800 */
[----:B------:R-:W-:Y:S01]  /*e850*/  ULDC.64 UR6, c[0x0][0x2c8] ;  /* 0x0000b20000067ab9 */ /* 0x000fe20000000a00 */
[----:B------:R-:W3:Y:S01]  /*e860*/  LDL.LU R0, [R1] ;  /* 0x0000000001007983 */ /* 0x000ee20000300800 */
[----:B------:R-:W-:-:S03]  /*e870*/  ULDC.64 UR8, c[0x0][0x280] ;  /* 0x0000a00000087ab9 */ /* 0x000fc60000000a00 */
[----:B------:R-:W3:Y:S02]  /*e880*/  LDL.LU.64 R2, [R1+0x28] ;  /* 0x0000280001027983 */ /* 0x000ee40000300a00 */
[----:B------:R-:W1:Y:S02]  /*e890*/  LDC R10, c[0x0][0x448] ;  /* 0x00011200ff0a7b82 */ /* 0x000e640000000800 */
[----:B------:R-:W4:Y:S01]  /*e8a0*/  LDL R20, [R1+0x4] ;  /* 0x0000040001147983 */ /* 0x000f220000100800 */
[----:B------:R-:W5:Y:S01]  /*e8b0*/  S2R R13, SR_TID.X ;  /* 0x00000000000d7919 */ /* 0x000f620000002100 */
[----:B0-----:R-:W-:-:S13]  /*e8c0*/  ISETP.NE.AND P6, PT, R4, 0x1, PT ;  /* 0x000000010400780c */ /* 0x001fda0003fc5270 */
[----:B------:R-:W0:Y:S01]  /*e8d0*/  @P6 LDC R5, c[0x0][0x450] ;  /* 0x00011400ff056b82 */ /* 0x000e220000000800 */
[----:B-----5:R-:W-:-:S04]  /*e8e0*/  SHF.L.U32 R11, R13, 0x3, RZ ;  /* 0x000000030d0b7819 */ /* 0x020fc800000006ff */
[----:B------:R-:W-:-:S04]  /*e8f0*/  LOP3.LUT R11, R11, 0x18, RZ, 0xc0, !PT ;  /* 0x000000180b0b7812 */ /* 0x000fc800078ec0ff */
[C---:B------:R-:W-:Y:S02]  /*e900*/  LOP3.LUT R12, R11.reuse, 0x20, RZ, 0xfc, !PT ;  /* 0x000000200b0c7812 */ /* 0x040fe400078efcff */
[----:B------:R-:W-:Y:S02]  /*e910*/  LOP3.LUT R11, R11, 0x40, RZ, 0xfc, !PT ;  /* 0x000000400b0b7812 */ /* 0x000fe400078efcff */
[----:B---3--:R-:W-:Y:S01]  /*e920*/  MOV R3, R0 ;  /* 0x0000000000037202 */ /* 0x008fe20000000f00 */
[----:B----4-:R-:W-:Y:S02]  /*e930*/  IMAD R0, R20, UR4, RZ ;  /* 0x0000000414007c24 */ /* 0x010fe4000f8e02ff */
[C---:B------:R-:W-:Y:S01]  /*e940*/  IMAD.WIDE.U32 R2, R18.reuse, UR4, R2 ;  /* 0x0000000412027c25 */ /* 0x040fe2000f8e0002 */
[----:B------:R-:W3:Y:S03]  /*e950*/  S2R R20, SR_TID.X ;  /* 0x0000000000147919 */ /* 0x000ee60000002100 */
[----:B------:R-:W-:Y:S01]  /*e960*/  IMAD R0, R18, UR5, R0 ;  /* 0x0000000512007c24 */ /* 0x000fe2000f8e0200 */
[----:B------:R-:W-:-:S03]  /*e970*/  ULDC.64 UR4, c[0x0][0x2e0] ;  /* 0x0000b80000047ab9 */ /* 0x000fc60000000a00 */
[----:B------:R-:W-:Y:S02]  /*e980*/  IMAD.IADD R3, R3, 0x1, R0 ;  /* 0x0000000103037824 */ /* 0x000fe400078e0200 */
[----:B--2---:R-:W-:Y:S02]  /*e990*/  IMAD R0, R21, UR4, RZ ;  /* 0x0000000415007c24 */ /* 0x004fe4000f8e02ff */
[----:B------:R-:W2:Y:S01]  /*e9a0*/  S2R R21, SR_TID.X ;  /* 0x0000000000157919 */ /* 0x000ea20000002100 */
[----:B------:R-:W-:-:S04]  /*e9b0*/  IMAD.WIDE.U32 R2, R28, UR4, R2 ;  /* 0x000000041c027c25 */ /* 0x000fc8000f8e0002 */
[----:B------:R-:W-:Y:S01]  /*e9c0*/  IMAD R4, R28, UR5, R0 ;  /* 0x000000051c047c24 */ /* 0x000fe2000f8e0200 */
[----:B------:R-:W-:Y:S01]  /*e9d0*/  ULDC.64 UR4, c[0x0][0x2d0] ;  /* 0x0000b40000047ab9 */ /* 0x000fe20000000a00 */
[----:B------:R-:W4:Y:S02]  /*e9e0*/  @P6 LDC R0, c[0x0][0x44c] ;  /* 0x00011300ff006b82 */ /* 0x000f240000000800 */
[----:B------:R-:W-:Y:S01]  /*e9f0*/  IMAD.IADD R3, R3, 0x1, R4 ;  /* 0x0000000103037824 */ /* 0x000fe200078e0204 */
[----:B---3--:R-:W-:-:S04]  /*ea00*/  LOP3.LUT R20, R20, 0x7f, RZ, 0xc0, !PT ;  /* 0x0000007f14147812 */ /* 0x008fc800078ec0ff */
[----:B------:R-:W-:Y:S01]  /*ea10*/  SHF.R.U32.HI R20, RZ, 0x2, R20 ;  /* 0x00000002ff147819 */ /* 0x000fe20000011614 */
[----:B--2---:R-:W-:-:S05]  /*ea20*/  IMAD.SHL.U32 R21, R21, 0x20, RZ ;  /* 0x0000002015157824 */ /* 0x004fca00078e00ff */
[----:B------:R-:W-:-:S04]  /*ea30*/  LOP3.LUT R21, R21, 0x60, RZ, 0xc0, !PT ;  /* 0x0000006015157812 */ /* 0x000fc800078ec0ff */
[----:B------:R-:W-:Y:S02]  /*ea40*/  LOP3.LUT R20, R20, R21, RZ, 0xfc, !PT ;  /* 0x0000001514147212 */ /* 0x000fe400078efcff */
[----:B------:R-:W-:-:S03]  /*ea50*/  LOP3.LUT R21, R13, 0x7f, RZ, 0xc0, !PT ;  /* 0x0000007f0d157812 */ /* 0x000fc600078ec0ff */
[----:B------:R-:W-:Y:S01]  /*ea60*/  IMAD R6, R17, 0xc0, R20 ;  /* 0x000000c011067824 */ /* 0x000fe200078e0214 */
[----:B------:R-:W-:Y:S01]  /*ea70*/  SHF.R.U32.HI R21, RZ, 0x2, R21 ;  /* 0x00000002ff157819 */ /* 0x000fe20000011615 */
[----:B------:R-:W-:Y:S02]  /*ea80*/  IMAD.SHL.U32 R20, R13, 0x8, RZ ;  /* 0x000000080d147824 */ /* 0x000fe400078e00ff */
[----:B----4-:R-:W-:-:S03]  /*ea90*/  @P6 IMAD.HI.U32 R0, R6, R0, RZ ;  /* 0x0000000006006227 */ /* 0x010fc600078e00ff */
[----:B------:R-:W-:Y:S01]  /*eaa0*/  LOP3.LUT R20, R20, 0x18, RZ, 0xc0, !PT ;  /* 0x0000001814147812 */ /* 0x000fe200078ec0ff */
[----:B------:R-:W-:Y:S01]  /*eab0*/  IMAD.MOV.U32 R4, RZ, RZ, R6 ;  /* 0x000000ffff047224 */ /* 0x000fe200078e0006 */
[----:B0-----:R-:W-:-:S04]  /*eac0*/  @P6 SHF.R.U32.HI R4, RZ, R5, R0 ;  /* 0x00000005ff046219 */ /* 0x001fc80000011600 */
[--C-:B------:R-:W-:Y:S01]  /*ead0*/  SHF.R.S32.HI R0, RZ, 0x1f, R4.reuse ;  /* 0x0000001fff007819 */ /* 0x100fe20000011404 */
[----:B------:R-:W-:-:S04]  /*eae0*/  IMAD.MOV R7, RZ, RZ, -R4 ;  /* 0x000000ffff077224 */ /* 0x000fc800078e0a04 */
[----:B------:R-:W-:-:S04]  /*eaf0*/  IMAD R0, R0, UR4, RZ ;  /* 0x0000000400007c24 */ /* 0x000fc8000f8e02ff */
[C---:B------:R-:W-:Y:S02]  /*eb00*/  IMAD R0, R4.reuse, UR5, R0 ;  /* 0x0000000504007c24 */ /* 0x040fe4000f8e0200 */
[----:B------:R-:W-:-:S04]  /*eb10*/  IMAD.WIDE.U32 R4, R4, UR4, R2 ;  /* 0x0000000404047c25 */ /* 0x000fc8000f8e0002 */
[----:B------:R-:W-:Y:S02]  /*eb20*/  IMAD.IADD R5, R5, 0x1, R0 ;  /* 0x0000000105057824 */ /* 0x000fe400078e0200 */
[----:B-1----:R-:W-:-:S04]  /*eb30*/  IMAD R0, R10, R7, R6 ;  /* 0x000000070a007224 */ /* 0x002fc800078e0206 */
[----:B------:R-:W-:Y:S01]  /*eb40*/  IMAD.WIDE.U32 R8, R0, UR6, R4 ;  /* 0x0000000600087c25 */ /* 0x000fe2000f8e0004 */
[----:B------:R-:W-:-:S03]  /*eb50*/  SHF.R.S32.HI R7, RZ, 0x1f, R0 ;  /* 0x0000001fff077819 */ /* 0x000fc60000011400 */
[----:B------:R-:W-:Y:S01]  /*eb60*/  VIADD R5, R6, 0x80 ;  /* 0x0000008006057836 */ /* 0x000fe20000000000 */
[----:B------:R-:W-:Y:S01]  /*eb70*/  LEA R4, P0, R8, UR8, 0x1 ;  /* 0x0000000808047c11 */ /* 0x000fe2000f8008ff */
[----:B------:R-:W-:Y:S02]  /*eb80*/  IMAD R7, R7, UR6, RZ ;  /* 0x0000000607077c24 */ /* 0x000fe4000f8e02ff */
[----:B------:R-:W-:Y:S02]  /*eb90*/  IMAD.MOV.U32 R6, RZ, RZ, R5 ;  /* 0x000000ffff067224 */ /* 0x000fe400078e0005 */
[----:B------:R-:W-:Y:S02]  /*eba0*/  IMAD R0, R0, UR7, R7 ;  /* 0x0000000700007c24 */ /* 0x000fe4000f8e0207 */
[----:B------:R-:W0:Y:S03]  /*ebb0*/  @P6 LDC R7, c[0x0][0x44c] ;  /* 0x00011300ff076b82 */ /* 0x000e260000000800 */
[----:B------:R-:W-:-:S04]  /*ebc0*/  IADD3 R0, R9, R0, RZ ;  /* 0x0000000009007210 */ /* 0x000fc80007ffe0ff */
        /* <DEDUP_REMOVED lines=12> */
[----:B------:R-:W-:Y:S01]  /*ec90*/  UMOV UR5, 0xffffffff ;  /* 0xffffffff00057882 */ /* 0x000fe20000000000 */
[----:B------:R-:W-:Y:S02]  /*eca0*/  ISETP.GE.AND P1, PT, R11, UR4, PT ;  /* 0x000000040b007c0c */ /* 0x000fe4000bf26270 */
[----:B------:R-:W-:Y:S01]  /*ecb0*/  IMAD.IADD R3, R3, 0x1, R6 ;  /* 0x0000000103037824 */ /* 0x000fe200078e0206 */
[----:B------:R-:W-:Y:S01]  /*ecc0*/  SHF.R.S32.HI R6, RZ, 0x1f, R5 ;  /* 0x0000001fff067819 */ /* 0x000fe20000011405 */
[----:B------:R-:W-:-:S04]  /*ecd0*/  IMAD.WIDE.U32 R2, R5, UR6, R2 ;  /* 0x0000000605027c25 */ /* 0x000fc8000f8e0002 */
[----:B------:R-:W-:Y:S01]  /*ece0*/  IMAD R6, R6, UR6, RZ ;  /* 0x0000000606067c24 */ /* 0x000fe2000f8e02ff */
[----:B------:R-:W-:-:S03]  /*ecf0*/  LEA R8, P0, R2, UR8, 0x1 ;  /* 0x0000000802087c11 */ /* 0x000fc6000f8008ff */
[----:B------:R-:W-:-:S04]  /*ed00*/  IMAD R6, R5, UR7, R6 ;  /* 0x0000000705067c24 */ /* 0x000fc8000f8e0206 */
[----:B------:R-:W-:-:S05]  /*ed10*/  IMAD.IADD R3, R3, 0x1, R6 ;  /* 0x0000000103037824 */ /* 0x000fca00078e0206 */
[----:B------:R-:W-:Y:S02]  /*ed20*/  LEA.HI.X R3, R2, UR9, R3, 0x1, P0 ;  /* 0x0000000902037c11 */ /* 0x000fe400080f0c03 */
[----:B------:R-:W-:Y:S01]  /*ed30*/  ISETP.GE.AND P0, PT, R12, UR4, PT ;  /* 0x000000040c007c0c */ /* 0x000fe2000bf06270 */
[----:B------:R-:W-:-:S12]  /*ed40*/  BRA.DIV UR5, `(.L_x_12148) ;  /* 0x0000003605947947 */ /* 0x000fd8000b800000 */
[----:B------:R-:W2:Y:S04]  /*ed50*/  LDL.LU R5, [R1+0x20] ;  /* 0x0000200001057983 */ /* 0x000ea80000300800 */
[----:B------:R-:W3:Y:S01]  /*ed60*/  LDL R9, [R1+0x18] ;  /* 0x0000180001097983 */ /* 0x000ee20000100800 */
[----:B------:R-:W-:-:S03]  /*ed70*/  IMAD R17, R17, 0xc0, R21 ;  /* 0x000000c011117824 */ /* 0x000fc600078e0215 */
[----:B------:R-:W0:Y:S04]  /*ed80*/  SHFL.IDX PT, R7, R4, RZ, 0x1c1f ;  /* 0x001c1fff04077589 */ /* 0x000e2800000e0000 */
[----:B------:R-:W1:Y:S01]  /*ed90*/  SHFL.IDX PT, R6, R0, RZ, 0x1c1f ;  /* 0x001c1fff00067589 */ /* 0x000e6200000e0000 */
[----:B--2---:R-:W-:Y:S02]  /*eda0*/  IMAD R2, R5, R10, RZ ;  /* 0x0000000a05027224 */ /* 0x004fe400078e02ff */
[----:B------:R-:W-:-:S03]  /*edb0*/  VIADD R5, R17, 0x20 ;  /* 0x0000002011057836 */ /* 0x000fc60000000000 */
[----:B------:R-:W-:-:S13]  /*edc0*/  ISETP.GE.AND P2, PT, R17, R2, PT ;  /* 0x000000021100720c */ /* 0x000fda0003f46270 */
[----:B0-----:R-:W-:-:S05]  /*edd0*/  @!P2 LEA R7, P4, R20, R7, 0x1 ;  /* 0x000000071407a211 */ /* 0x001fca00078808ff */
[----:B-1----:R-:W-:-:S05]  /*ede0*/  @!P2 IMAD.X R6, RZ, RZ, R6, P4 ;  /* 0x000000ffff06a224 */ /* 0x002fca00020e0606 */
[----:B------:R-:W-:-:S04]  /*edf0*/  @!P2 LOP3.LUT R7, R7, R6, RZ, 0x3c, !PT ;  /* 0x000000060707a212 */ /* 0x000fc800078e3cff */
[----:B------:R-:W-:-:S04]  /*ee00*/  @!P2 LOP3.LUT R6, R7, R6, RZ, 0x3c, !PT ;  /* 0x000000060706a212 */ /* 0x000fc800078e3cff */
[----:B------:R-:W-:-:S05]  /*ee10*/  @!P2 LOP3.LUT R7, R7, R6, RZ, 0x3c, !PT ;  /* 0x000000060707a212 */ /* 0x000fca00078e3cff */
[----:B------:R-:W-:Y:S01]  /*ee20*/  @!PT LDS RZ, [RZ] ;  /* 0x00000000fffff984 */ /* 0x000fe20000000800 */
[----:B---3--:R-:W-:Y:S04]  /*ee30*/  @!P2 LDGSTS.E.BYPASS.LTC128B.128 [R9+0xc400], desc[UR36][R6.64], !P3 ;  /* 0x0c4000000609afae */ /* 0x008fe8000d901d64 */
        /* <DEDUP_REMOVED lines=14> */
[----:B------:R-:W-:Y:S01]  /*ef20*/  ISETP.GE.AND P2, PT, R5, R2, PT ;  /* 0x000000020500720c */ /* 0x000fe20003f46270 */
[----:B------:R-:W-:-:S02]  /*ef30*/  VIADD R5, R17, 0x60 ;  /* 0x0000006011057836 */ /* 0x000fc40000000000 */
        /* <DEDUP_REMOVED lines=11> */
[----:B------:R-:W-:Y:S01]  /*eff0*/  @!P2 LDGSTS.E.BYPASS.LTC128B.128 [R9+0x13400], desc[UR36][R6.64+0x80], !P1 ;  /* 0x134000800609afae */ /* 0x000fe2000c901d64 */
[----:B------:R-:W-:-:S13]  /*f000*/  ISETP.GE.AND P2, PT, R5, R2, PT ;  /* 0x000000020500720c */ /* 0x000fda0003f46270 */
[----:B--2---:R-:W-:-:S04]  /*f010*/  @!P2 LEA R4, P4, R20, R4, 0x1 ;  /* 0x000000041404a211 */ /* 0x004fc800078808ff */
[----:B---3--:R-:W-:-:S05]  /*f020*/  @!P2 IADD3.X R0, RZ, R0, RZ, P4, !PT ;  /* 0x00000000ff00a210 */ /* 0x008fca00027fe4ff */
        /* <DEDUP_REMOVED lines=16> */
.L_x_12229:
        /* <DEDUP_REMOVED lines=13> */
.L_x_12149:
[----:B------:R-:W-:Y:S02]  /*f200*/  PLOP3.LUT P1, PT, P1, P0, PT, 0xa2, 0x0 ;  /* 0x000000000000781c */ /* 0x000fe40000f21472 */
[----:B------:R-:W-:-:S08]  /*f210*/  @P0 R2UR P1, UR4, R23 ;  /* 0x00000000170402ca */ /* 0x000fd00000020000 */
[----:B------:R-:W-:-:S05]  /*f220*/  @P0 PLOP3.LUT P0, PT, P1, PT, PT, 0x80, 0x0 ;  /* 0x000000000000081c */ /* 0x000fca0000f0f070 */
[----:B------:R-:W-:Y:S01]  /*f230*/  @!P1 SYNCS.ARRIVE.TRANS64.RED.A0T1 RZ, [UR4+0x2d800], RZ ;  /* 0x02d800ffffff99a7 */ /* 0x000fe20008200404 */
[----:B------:R-:W-:Y:S07]  /*f240*/  @!P1 ARRIVES.LDGSTSBAR.64.TRANSCNT [UR4+0x2d800] ;  /* 0x02d80000ff0099b0 */ /* 0x000fee0008000a84 */
[----:B------:R-:W-:Y:S05]  /*f250*/  @P0 BRA.U.ANY `(.L_x_12149) ;  /* 0xfffffffd00e80947 */ /* 0x000fea000393ffff */
[----:B-1----:R-:W2:Y:S02]  /*f260*/  LDL.LU R2, [R1+0x34] ;  /* 0x0000340001027983 */ /* 0x002ea40000300800 */
        /* <DEDUP_REMOVED lines=11> */
.L_x_12230:
[----:B------:R-:W-:Y:S05]  /*f320*/  BSYNC B0 ;  /* 0x0000000000007941 */ /* 0x000fea0003800000 */
.L_x_12150:
[----:B------:R-:W2:Y:S01]  /*f330*/  LDL R3, [R1+0x24] ;  /* 0x0000240001037983 */ /* 0x000ea20000100800 */
[----:B------:R-:W-:Y:S01]  /*f340*/  BSSY B0, `(.L_x_12152) ;  /* 0x00000ff000007945 */ /* 0x000fe20003800000 */
[----:B--2---:R-:W-:-:S13]  /*f350*/  ISETP.GE.AND P0, PT, R3, 0x2, PT ;  /* 0x000000020300780c */ /* 0x004fda0003f06270 */
[----:B------:R-:W-:Y:S05]  /*f360*/  @!P0 BRA `(.L_x_12153) ;  /* 0x0000000c00f08947 */ /* 0x000fea0003800000 */
[----:B------:R-:W0:Y:S01]  /*f370*/  S2R R2, SR_TID.X ;  /* 0x0000000000027919 */ /* 0x000e220000002100 */
[----:B-1----:R-:W-:Y:S01]  /*f380*/  VIADD R0, R3, 0xfffffffe ;  /* 0xfffffffe03007836 */ /* 0x002fe20000000000 */
        /* <DEDUP_REMOVED lines=11> */
.L_x_12166:
        /* <DEDUP_REMOVED lines=11> */
[----:B------:R-:W-:Y:S01]  /*f4f0*/  IMAD.SHL.U32 R2, R2, 0x20, RZ ;  /* 0x0000002002027824 */ /* 0x000fe200078e00ff */
[----:B------:R-:W-:-:S04]  /*f500*/  LEA R4, R0, R4, 0x7 ;  /* 0x0000000400047211 */ /* 0x000fc800078e38ff */
        /* <DEDUP_REMOVED lines=29> */
.L_x_12154:
[----:B------:R-:W-:Y:S01]  /*f6e0*/  IMAD R5, R26, 0x8, R23 ;  /* 0x000000081a057824 */ /* 0x000fe200078e0217 */
[----:B------:R-:W-:Y:S01]  /*f6f0*/  SHF.L.U32 R0, R29, 0x1f, RZ ;  /* 0x0000001f1d007819 */ /* 0x000fe200000006ff */
[----:B------:R-:W-:Y:S03]  /*f700*/  BSSY B1, `(.L_x_12155) ;  /* 0x0000003000017945 */ /* 0x000fe60003800000 */
[----:B------:R-:W0:Y:S02]  /*f710*/  SYNCS.PHASECHK.TRANS64.TRYWAIT P0, [R5+URZ+0x2d840], R0 ;  /* 0x02d84000050075a7 */ /* 0x000e24000800017f */
[----:B0-----:R-:W-:Y:S05]  /*f720*/  @!P0 BRA `(.L_x_12156) ;  /* 0x0000003400448947 */ /* 0x001fea0003800000 */
.L_x_12231:
[----:B------:R-:W-:Y:S05]  /*f730*/  BSYNC B1 ;  /* 0x0000000000017941 */ /* 0x000fea0003800000 */
.L_x_12155:
        /* <DEDUP_REMOVED lines=60> */
.L_x_12241:
        /* <DEDUP_REMOVED lines=11> */
.L_x_12158:
        /* <DEDUP_REMOVED lines=11> */
.L_x_12159:
[----:B------:R1:W-:Y:S01]  /*fc60*/  SYNCS.ARRIVE.TRANS64.A1T0 RZ, [R5+URZ+0x2d830], RZ ;  /* 0x02d830ff05ff79a7 */ /* 0x0003e2000810003f */
[----:B------:R-:W-:Y:S05]  /*fc70*/  @!P5 BRA `(.L_x_12160) ;  /* 0x000000000004d947 */ /* 0x000fea0003800000 */
[----:B------:R-:W-:Y:S01]  /*fc80*/  BPT.TRAP 0x1 ;  /* 0x000000040000795c */ /* 0x000fe20000300000 */
.L_x_12160:
[----:B------:R-:W-:Y:S01]  /*fc90*/  SHF.L.U32 R2, R17, 0x1f, RZ ;  /* 0x0000001f11027819 */ /* 0x000fe200000006ff */
[----:B-1----:R-:W-:Y:S01]  /*fca0*/  IMAD R5, R10, 0x8, R23 ;  /* 0x000000080a057824 */ /* 0x002fe200078e0217 */
[----:B------:R-:W-:Y:S03]  /*fcb0*/  BSSY B1, `(.L_x_12161) ;  /* 0x0000003000017945 */ /* 0x000fe60003800000 */
[----:B------:R-:W1:Y:S02]  /*fcc0*/  SYNCS.PHASECHK.TRANS64.TRYWAIT P0, [R5+URZ+0x2d860], R2 ;  /* 0x02d86002050075a7 */ /* 0x000e64000800017f */
[----:B-1----:R-:W-:Y:S05]  /*fcd0*/  @!P0 BRA `(.L_x_12162) ;  /* 0x0000003400408947 */ /* 0x002fea0003800000 */
.L_x_12242:
[----:B------:R-:W-:Y:S05]  /*fce0*/  BSYNC B1 ;  /* 0x0000000000017941 */ /* 0x000fea0003800000 */
.L_x_12161:
[----:B------:R-:W2:Y:S04]  /*fcf0*/  LDL R11, [R1+0xc] ;  /* 0x00000c00010b7983 */ /* 0x000ea80000100800 */
[----:B0-----:R-:W2:Y:S01]  /*fd00*/  LDL.LU R6, [R1] ;  /* 0x0000000001067983 */ /* 0x001ea20000300800 */
[----:B------:R-:W0:Y:S01]  /*fd10*/  S2R R12, SR_TID.X ;  /* 0x00000000000c7919 */ /* 0x000e220000002100 */
[----:B------:R-:W-:Y:S01]  /*fd20*/  UMOV UR4, 0xffffffff ;  /* 0xffffffff00047882 */ /* 0x000fe20000000000 */
[C---:B0-----:R-:W-:Y:S01]  /*fd30*/  SHF.L.U32 R4, R12.reuse, 0x3, RZ ;  /* 0x000000030c047819 */ /* 0x041fe200000006ff */
[----:B------:R-:W-:-:S03]  /*fd40*/  IMAD.SHL.U32 R7, R12, 0x8, RZ ;  /* 0x000000080c077824 */ /* 0x000fc600078e00ff */
[----:B------:R-:W-:Y:S02]  /*fd50*/  LOP3.LUT R4, R4, 0xd8, RZ, 0xc0, !PT ;  /* 0x000000d804047812 */ /* 0x000fe400078ec0ff */
[----:B------:R-:W-:Y:S02]  /*fd60*/  LOP3.LUT R3, R12, 0x7f, RZ, 0xc0, !PT ;  /* 0x0000007f0c037812 */ /* 0x000fe400078ec0ff */
        /* <DEDUP_REMOVED lines=41> */
.L_x_12252:
        /* <DEDUP_REMOVED lines=32> */
.L_x_12164:
        /* <DEDUP_REMOVED lines=12> */
.L_x_12165:
[----:B------:R2:W-:Y:S01]  /*102c0*/  STL [R1], R27 ;  /* 0x0000001b01007387 */ /* 0x0005e20000100800 */
[C---:B------:R-:W-:Y:S01]  /*102d0*/  ISETP.GT.AND P0, PT, R27.reuse, RZ, PT ;  /* 0x000000ff1b00720c */ /* 0x040fe20003f04270 */
[----:B------:R2:W-:Y:S01]  /*102e0*/  SYNCS.ARRIVE.TRANS64.A1T0 RZ, [R5+URZ+0x2d850], RZ ;  /* 0x02d850ff05ff79a7 */ /* 0x0005e2000810003f */
[----:B------:R-:W-:Y:S02]  /*102f0*/  VIADD R0, R27, 0xffffffff ;  /* 0xffffffff1b007836 */ /* 0x000fe40000000000 */
[----:B------:R-:W-:Y:S02]  /*10300*/  IMAD.MOV.U32 R17, RZ, RZ, R29 ;  /* 0x000000ffff117224 */ /* 0x000fe400078e001d */
[----:B------:R-:W-:-:S07]  /*10310*/  IMAD.MOV.U32 R10, RZ, RZ, R26 ;  /* 0x000000ffff0a7224 */ /* 0x000fce00078e001a */
[----:B--2---:R-:W-:Y:S05]  /*10320*/  @P0 BRA `(.L_x_12166) ;  /* 0xfffffff000440947 */ /* 0x004fea000383ffff */
.L_x_12153:
[----:B------:R-:W-:Y:S05]  /*10330*/  BSYNC B0 ;  /* 0x0000000000007941 */ /* 0x000fea0003800000 */
.L_x_12152:
        /* <DEDUP_REMOVED lines=17> */
.L_x_12168:
[----:B------:R-:W-:Y:S05]  /*10450*/  BSYNC B0 ;  /* 0x0000000000007941 */ /* 0x000fea0003800000 */
.L_x_12167:
[----:B-1----:R-:W2:Y:S02]  /*10460*/  LDL R0, [R1+0x38] ;  /* 0x0000380001007983 */ /* 0x002ea40000100800 */
[----:B--2---:R-:W-:-:S13]  /*10470*/  ISETP.NE.AND P0, PT, R0, 0x3, PT ;  /* 0x000000030000780c */ /* 0x004fda0003f05270 */
[----:B------:R-:W-:Y:S05]  /*10480*/  @!P0 BRA `(.L_x_12169) ;  /* 0x0000000000048947 */ /* 0x000fea0003800000 */
[----:B------:R-:W-:Y:S01]  /*10490*/  BPT.TRAP 0x1 ;  /* 0x000000040000795c */ /* 0x000fe20000300000 */
.L_x_12169:
[----:B------:R-:W2:Y:S01]  /*104a0*/  LDL.LU R2, [R1+0xc] ;  /* 0x00000c0001027983 */ /* 0x000ea20000300800 */
[----:B------:R-:W-:Y:S01]  /*104b0*/  LEA R0, R26, R23, 0x3 ;  /* 0x000000171a007211 */ /* 0x000fe200078e18ff */
[----:B------:R-:W-:Y:S01]  /*104c0*/  BSSY B0, `(.L_x_12170) ;  /* 0x0000005000007945 */ /* 0x000fe20003800000 */
[----:B------:R-:W-:-:S04]  /*104d0*/  SHF.L.U32 R3, R29, 0x1f, RZ ;  /* 0x0000001f1d037819 */ /* 0x000fc800000006ff */
[----:B------:R-:W1:Y:S01]  /*104e0*/  SYNCS.PHASECHK.TRANS64.TRYWAIT P0, [R0+URZ+0x2d860], R3 ;  /* 0x02d86003000075a7 */ /* 0x000e62000800017f */
[----:B--2---:R-:W-:Y:S01]  /*104f0*/  IMAD R6, R27, -0x80, R2 ;  /* 0xffffff801b067824 */ /* 0x004fe200078e0202 */
[----:B-1----:R-:W-:Y:S06]  /*10500*/  @!P0 BRA `(.L_x_12171) ;  /* 0x0000003000ac8947 */ /* 0x002fec0003800000 */
.L_x_12253:
[----:B------:R-:W-:Y:S05]  /*10510*/  BSYNC B0 ;  /* 0x0000000000007941 */ /* 0x000fea0003800000 */
.L_x_12170:
        /* <DEDUP_REMOVED lines=15> */
[----:B------:R-:W-:Y:S01]  /*10610*/  LEA R4, R4, R23, 0x1 ;  /* 0x0000001704047211 */ /* 0x000fe200078e08ff */
        /* <DEDUP_REMOVED lines=40> */
.L_x_12263:
        /* <DEDUP_REMOVED lines=13> */
.L_x_12173:
        /* <DEDUP_REMOVED lines=11> */
.L_x_12174:
[----:B------:R-:W-:Y:S01]  /*10a20*/  VIADD R26, R26, 0x1 ;  /* 0x000000011a1a7836 */ /* 0x000fe20000000000 */
[----:B------:R0:W-:Y:S04]  /*10a30*/  SYNCS.ARRIVE.TRANS64.A1T0 RZ, [R0+URZ+0x2d850], RZ ;  /* 0x02d850ff00ff79a7 */ /* 0x0001e8000810003f */
[----:B------:R-:W-:-:S04]  /*10a40*/  ISETP.NE.AND P0, PT, R26, 0x2, PT ;  /* 0x000000021a00780c */ /* 0x000fc80003f05270 */
[----:B0-----:R-:W-:Y:S02]  /*10a50*/  SEL R0, RZ, 0x1, P0 ;  /* 0x00000001ff007807 */ /* 0x001fe40000000000 */
[----:B------:R-:W-:Y:S02]  /*10a60*/  SEL R26, R26, RZ, P0 ;  /* 0x000000ff1a1a7207 */ /* 0x000fe40000000000 */
[----:B------:R-:W-:-:S07]  /*10a70*/  LOP3.LUT R29, R29, R0, RZ, 0x3c, !PT ;  /* 0x000000001d1d7212 */ /* 0x000fce00078e3cff */
.L_x_12133:
[----:B------:R-:W-:Y:S05]  /*10a80*/  BSYNC B7 ;  /* 0x0000000000077941 */ /* 0x000fea0003800000 */
.L_x_12131:
        /* <DEDUP_REMOVED lines=8> */
[----:B------:R1:W2:Y:S01]  /*10b10*/  LDS.128 R16, [R23+0x2d8d0] ;  /* 0x02d8d00017107984 */ /* 0x0002a20000000c00 */
[----:B------:R-:W-:Y:S06]  /*10b20*/  BAR.ARV 0x4, 0x200 ;  /* 0x0108000000007b1d */ /* 0x000fec0000002000 */
[----:B------:R-:W-:Y:S05]  /*10b30*/  BRA `(.L_x_12176) ;  /* 0x0000000800cc7947 */ /* 0x000fea0003800000 */
.L_x_12175:
        /* <DEDUP_REMOVED lines=17> */
[----:B0-----:R-:W-:Y:S01]  /*10c50*/  MOV R2, RZ ;  /* 0x000000ff00027202 */ /* 0x001fe20000000f00 */
        /* <DEDUP_REMOVED lines=18> */
.L_x_12273:
[----:B------:R-:W-:Y:S02]  /*10d80*/  ULDC UR4, c[0x0][0xc38] ;  /* 0x00030e0000047ab9 */ /* 0x000fe40000000800 */
[----:B------:R-:W-:-:S05]  /*10d90*/  MOV R4, UR4 ;  /* 0x0000000400047c02 */ /* 0x000fca0008000f00 */
[----:B-1----:R-:W-:-:S04]  /*10da0*/  IMAD R5, R14, R4, RZ ;  /* 0x000000040e057224 */ /* 0x002fc800078e02ff */
[----:B------:R-:W-:-:S05]  /*10db0*/  IMAD.IADD R16, R16, 0x1, R5 ;  /* 0x0000000110107824 */ /* 0x000fca00078e0205 */
[----:B------:R-:W-:-:S13]  /*10dc0*/  ISETP.GT.AND P6, PT, R16, R0, PT ;  /* 0x000000001000720c */ /* 0x000fda0003fc4270 */
[----:B------:R-:W-:Y:S05]  /*10dd0*/  @P6 BRA `(.L_x_12178) ;  /* 0x00000000009c6947 */ /* 0x000fea0003800000 */
.L_x_12183:
        /* <DEDUP_REMOVED lines=14> */
.L_x_12181:
[----:B------:R-:W-:Y:S05]  /*10ec0*/  BSYNC B0 ;  /* 0x0000000000007941 */ /* 0x000fea0003800000 */
.L_x_12180:
        /* <DEDUP_REMOVED lines=18> */
.L_x_12281:
[----:B------:R-:W-:Y:S02]  /*10ff0*/  ULDC UR4, c[0x0][0xc38] ;  /* 0x00030e0000047ab9 */ /* 0x000fe40000000800 */
[----:B------:R-:W-:-:S04]  /*11000*/  IMAD.U32 R4, RZ, RZ, UR4 ;  /* 0x00000004ff047e24 */ /* 0x000fc8000f8e00ff */
[----:B-1----:R-:W-:-:S04]  /*11010*/  IMAD R5, R14, R4, RZ ;  /* 0x000000040e057224 */ /* 0x002fc800078e02ff */
[----:B------:R-:W-:-:S05]  /*11020*/  IMAD.IADD R16, R5, 0x1, R16 ;  /* 0x0000000105107824 */ /* 0x000fca00078e0210 */
[----:B------:R-:W-:-:S13]  /*11030*/  ISETP.GT.AND P6, PT, R16, R0, PT ;  /* 0x000000001000720c */ /* 0x000fda0003fc4270 */
[----:B------:R-:W-:Y:S05]  /*11040*/  @!P6 BRA `(.L_x_12183) ;  /* 0xfffffffc0064e947 */ /* 0x000fea000383ffff */
.L_x_12178:
        /* <DEDUP_REMOVED lines=8> */
.L_x_12285:
[----:B------:R-:W-:Y:S01]  /*110d0*/  ISETP.NE.AND P0, PT, R5, RZ, PT ;  /* 0x000000ff0500720c */ /* 0x000fe20003f05270 */
[----:B------:R-:W-:-:S12]  /*110e0*/  IMAD.MOV.U32 R5, RZ, RZ, RZ ;  /* 0x000000ffff057224 */ /* 0x000fd800078e00ff */
[----:B------:R-:W-:Y:S05]  /*110f0*/  @!P0 BRA `(.L_x_12185) ;  /* 0x0000000000108947 */ /* 0x000fea0003800000 */
[----:B------:R-:W-:Y:S01]  /*11100*/  UMOV UR4, 0xffffffff ;  /* 0xffffffff00047882 */ /* 0x000fe20000000000 */
[----:B------:R-:W-:Y:S02]  /*11110*/  IADD3 R12, R6, -0x1, RZ ;  /* 0xffffffff060c7810 */ /* 0x000fe40007ffe0ff */
[----:B------:R-:W-:Y:S05]  /*11120*/  BRA.DIV UR4, `(.L_x_12186) ;  /* 0x0000003604507947 */ /* 0x000fea000b800000 */
[----:B------:R3:W4:Y:S02]  /*11130*/  SHFL.IDX PT, R5, R3, R12, 0x1f ;  /* 0x00001f0c03057589 */ /* 0x00072400000e0000 */
.L_x_12185:
        /* <DEDUP_REMOVED lines=47> */
[----:B------:R-:W-:-:S05]  /*11430*/  IABS R3, R5 ;  /* 0x0000000500037213 */ /* 0x000fca0000000000 */
[----:B------:R-:W-:-:S04]  /*11440*/  IMAD.HI.U32 R2, R2, R3, RZ ;  /* 0x0000000302027227 */ /* 0x000fc800078e00ff */
[----:B------:R-:W-:Y:S01]  /*11450*/  IMAD R6, R2, R6, R3 ;  /* 0x0000000602067224 */ /* 0x000fe200078e0203 */
[C---:B------:R-:W-:Y:S02]  /*11460*/  LOP3.LUT R3, R5.reuse, R4, RZ, 0x3c, !PT ;  /* 0x0000000405037212 */ /* 0x040fe400078e3cff */
[----:B------:R-:W-:Y:S02]  /*11470*/  IADD3 R5, R5, R0, RZ ;  /* 0x0000000005057210 */ /* 0x000fe40007ffe0ff */
        /* <DEDUP_REMOVED lines=14> */
.L_x_12179:
[----:B------:R-:W-:Y:S01]  /*11560*/  UMOV UR4, URZ ;  /* 0x0000003f00047c82 */ /* 0x000fe20008000000 */
[----:B------:R-:W-:Y:S01]  /*11570*/  UMOV UR5, URZ ;  /* 0x0000003f00057c82 */ /* 0x000fe20008000000 */
[----:B------:R-:W-:Y:S01]  /*11580*/  ULDC UR6, c[0x0][0xc3c] ;  /* 0x00030f0000067ab9 */ /* 0x000fe20000000800 */
[----:B------:R-:W-:Y:S02]  /*11590*/  IMAD.MOV.U32 R16, RZ, RZ, R0 ;  /* 0x000000ffff107224 */ /* 0x000fe400078e0000 */
[----:B------:R-:W-:Y:S02]  /*115a0*/  IMAD.U32 R17, RZ, RZ, UR4 ;  /* 0x00000004ff117e24 */ /* 0x000fe4000f8e00ff */
[----:B------:R-:W-:Y:S02]  /*115b0*/  IMAD.U32 R18, RZ, RZ, UR5 ;  /* 0x00000005ff127e24 */ /* 0x000fe4000f8e00ff */
[----:B------:R-:W-:-:S07]  /*115c0*/  IMAD.U32 R19, RZ, RZ, UR6 ;  /* 0x00000006ff137e24 */ /* 0x000fce000f8e00ff */
.L_x_12187:
        /* <DEDUP_REMOVED lines=10> */
.L_x_12176:
[----:B------:R-:W-:Y:S02]  /*11670*/  ULDC UR4, c[0x0][0xc3c] ;  /* 0x00030f0000047ab9 */ /* 0x000fe40000000800 */
[----:B--2---:R-:W-:-:S13]  /*11680*/  ISETP.GE.AND P0, PT, R19, UR4, PT ;  /* 0x0000000413007c0c */ /* 0x004fda000bf06270 */
[----:B------:R-:W-:Y:S05]  /*11690*/  @!P0 BRA `(.L_x_12188) ;  /* 0xffffffb8000c8947 */ /* 0x000fea000383ffff */
[----:B------:R-:W-:Y:S05]  /*116a0*/  BSYNC B8 ;  /* 0x0000000000087941 */ /* 0x000fea0003800000 */
.L_x_12127:
        /* <DEDUP_REMOVED lines=12> */
.L_x_12288:
[----:B------:R-:W-:Y:S05]  /*11770*/  BSYNC B0 ;  /* 0x0000000000007941 */ /* 0x000fea0003800000 */
.L_x_12189:
[----:B------:R-:W-:-:S03]  /*11780*/  UMOV UR4, 0xffffffff ;  /* 0xffffffff00047882 */ /* 0x000fc60000000000 */
[----:B------:R-:W-:Y:S05]  /*11790*/  BRA.DIV UR4, `(.L_x_12191) ;  /* 0x0000002e04f07947 */ /* 0x000fea000b800000 */
[----:B-1----:R-:W1:Y:S02]  /*117a0*/  S2R R0, SR_TID.X ;  /* 0x0000000000007919 */ /* 0x002e640000002100 */
[----:B-1----:R-:W-:-:S04]  /*117b0*/  SHF.R.U32.HI R0, RZ, 0x5, R0 ;  /* 0x00000005ff007819 */ /* 0x002fc80000011600 */
[----:B------:R-:W-:-:S05]  /*117c0*/  LOP3.LUT R0, R0, 0x3, RZ, 0xc0, !PT ;  /* 0x0000000300007812 */ /* 0x000fca00078ec0ff */
[----:B------:R1:W2:Y:S02]  /*117d0*/  SHFL.IDX PT, R14, R0, RZ, 0x1f ;  /* 0x00001fff000e7589 */ /* 0x0002a400000e0000 */
.L_x_12291:
[----:B--2---:R-:W-:Y:S01]  /*117e0*/  ISETP.NE.AND P0, PT, R14, RZ, PT ;  /* 0x000000ff0e00720c */ /* 0x004fe20003f05270 */
[----:B------:R-:W-:-:S12]  /*117f0*/  BSSY B0, `(.L_x_12192) ;  /* 0x0000024000007945 */ /* 0x000fd80003800000 */
[----:B------:R-:W-:Y:S05]  /*11800*/  @P0 BRA `(.L_x_12193) ;  /* 0x0000000000880947 */ /* 0x000fea0003800000 */
[----:B------:R-:W-:-:S03]  /*11810*/  UMOV UR4, 0xffffffff ;  /* 0xffffffff00047882 */ /* 0x000fc60000000000 */
[----:B------:R-:W-:Y:S05]  /*11820*/  BRA.DIV UR4, `(.L_x_12194) ;  /* 0x0000003204007947 */ /* 0x000fea000b800000 */
[----:B------:R-:W-:-:S13]  /*11830*/  ELECT P6, URZ, PT ;  /* 0x00000000003f782f */ /* 0x000fda00038c0000 */
.L_x_12294:
[----:B------:R-:W-:Y:S05]  /*11840*/  @!P6 BRA `(.L_x_12193) ;  /* 0x000000000078e947 */ /* 0x000fea0003800000 */
[----:B-1----:R-:W2:Y:S02]  /*11850*/  LDL.LU R0, [R1+0x1c] ;  /* 0x00001c0001007983 */ /* 0x002ea40000300800 */
[----:B--2---:R-:W-:-:S04]  /*11860*/  LOP3.LUT R0, R0, 0x2, RZ, 0xfc, !PT ;  /* 0x0000000200007812 */ /* 0x004fc800078efcff */
[----:B------:R-:W-:-:S13]  /*11870*/  ISETP.NE.AND P0, PT, R0, 0x3, PT ;  /* 0x000000030000780c */ /* 0x000fda0003f05270 */
[----:B------:R-:W-:Y:S05]  /*11880*/  @!P0 BRA `(.L_x_12195) ;  /* 0x0000000000048947 */ /* 0x000fea0003800000 */
[----:B------:R-:W-:Y:S01]  /*11890*/  BPT.TRAP 0x1 ;  /* 0x000000040000795c */ /* 0x000fe20000300000 */
.L_x_12195:
[C---:B------:R-:W-:Y:S01]  /*118a0*/  IMAD R3, R26.reuse, 0x8, R5 ;  /* 0x000000081a037824 */ /* 0x040fe200078e0205 */
[----:B------:R-:W-:Y:S01]  /*118b0*/  SHF.L.U32 R2, R29, 0x1f, RZ ;  /* 0x0000001f1d027819 */ /* 0x000fe200000006ff */
[----:B------:R-:W-:-:S03]  /*118c0*/  VIADD R26, R26, 0x1 ;  /* 0x000000011a1a7836 */ /* 0x000fc60000000000 */
[----:B------:R-:W1:Y:S02]  /*118d0*/  SYNCS.PHASECHK.TRANS64.TRYWAIT P1, [R3+URZ+0x2d840], R2 ;  /* 0x02d84002030075a7 */ /* 0x000e64000802017f */
[----:B------:R-:W-:-:S04]  /*118e0*/  ISETP.NE.AND P2, PT, R26, 0x2, PT ;  /* 0x000000021a00780c */ /* 0x000fc80003f45270 */
[----:B------:R-:W-:Y:S01]  /*118f0*/  SEL R0, RZ, 0x1, P2 ;  /* 0x00000001ff007807 */ /* 0x000fe20001000000 */
[----:B-1----:R-:W-:Y:S08]  /*11900*/  @!P1 BRA `(.L_x_12196) ;  /* 0x0000002c00e89947 */ /* 0x002ff00003800000 */
.L_x_12295:
[----:B------:R-:W-:Y:S02]  /*11910*/  SEL R26, R26, RZ, P2 ;  /* 0x000000ff1a1a7207 */ /* 0x000fe40001000000 */
[----:B------:R-:W-:Y:S01]  /*11920*/  LOP3.LUT R0, R29, R0, RZ, 0x3c, !PT ;  /* 0x000000001d007212 */ /* 0x000fe200078e3cff */
[----:B------:R-:W-:Y:S06]  /*11930*/  @!P0 BRA `(.L_x_12197) ;  /* 0x0000000000048947 */ /* 0x000fec0003800000 */
[----:B------:R-:W-:Y:S01]  /*11940*/  BPT.TRAP 0x1 ;  /* 0x000000040000795c */ /* 0x000fe20000300000 */
.L_x_12197:
[----:B------:R-:W-:Y:S01]  /*11950*/  IMAD R5, R26, 0x8, R5 ;  /* 0x000000081a057824 */ /* 0x000fe200078e0205 */
[----:B------:R-:W-:-:S04]  /*11960*/  SHF.L.U32 R0, R0, 0x1f, RZ ;  /* 0x0000001f00007819 */ /* 0x000fc800000006ff */
[----:B------:R-:W2:Y:S02]  /*11970*/  SYNCS.PHASECHK.TRANS64.TRYWAIT P1, [R5+URZ+0x2d840], R0 ;  /* 0x02d84000050075a7 */ /* 0x000ea4000802017f */
[----:B--2---:R-:W-:Y:S05]  /*11980*/  @!P1 BRA `(.L_x_12198) ;  /* 0x0000002c00dc9947 */ /* 0x004fea0003800000 */
.L_x_12296:
[----:B------:R-:W-:Y:S05]  /*11990*/  @!P0 BRA `(.L_x_12199) ;  /* 0x0000000000048947 */ /* 0x000fea0003800000 */
[----:B------:R-:W-:Y:S01]  /*119a0*/  BPT.TRAP 0x1 ;  /* 0x000000040000795c */ /* 0x000fe20000300000 */
.L_x_12199:
[----:B------:R-:W3:Y:S02]  /*119b0*/  SYNCS.PHASECHK.TRANS64.TRYWAIT P1, [R3+URZ+0x2d860], R2 ;  /* 0x02d86002030075a7 */ /* 0x000ee4000802017f */
[----:B---3--:R-:W-:Y:S05]  /*119c0*/  @!P1 BRA `(.L_x_12200) ;  /* 0x0000002c00e09947 */ /* 0x008fea0003800000 */
.L_x_12297:
[----:B------:R-:W-:Y:S05]  /*119d0*/  @!P0 BRA `(.L_x_12201) ;  /* 0x0000000000048947 */ /* 0x000fea0003800000 */
[----:B------:R-:W-:Y:S01]  /*119e0*/  BPT.TRAP 0x1 ;  /* 0x000000040000795c */ /* 0x000fe20000300000 */
.L_x_12201:
[----:B----4-:R4:W0:Y:S02]  /*119f0*/  SYNCS.PHASECHK.TRANS64.TRYWAIT P0, [R5+URZ+0x2d860], R0 ;  /* 0x02d86000050075a7 */ /* 0x010824000800017f */
[----:B0-----:R-:W-:Y:S05]  /*11a00*/  @!P0 NANOSLEEP.SYNCS 0x989680 ;  /* 0x009896800000895d */ /* 0x001fea0003900000 */
[----:B------:R-:W0:Y:S02]  /*11a10*/  @!P0 SYNCS.PHASECHK.TRANS64 P0, [R5+URZ+0x2d860], R0 ;  /* 0x02d86000050085a7 */ /* 0x000e24000800007f */
[----:B0-----:R-:W-:Y:S05]  /*11a20*/  @!P0 BRA `(.L_x_12201) ;  /* 0xfffffffc00f08947 */ /* 0x001fea000383ffff */
.L_x_12193:
[----:B------:R-:W-:Y:S05]  /*11a30*/  BSYNC B0 ;  /* 0x0000000000007941 */ /* 0x000fea0003800000 */
.L_x_12192:
[----:B------:R-:W-:Y:S05]  /*11a40*/  EXIT ;  /* 0x000000000000794d */ /* 0x000fea0003800000 */
.L_x_12071:
[----:B0-----:R-:W-:-:S04]  /*11a50*/  IMAD.U32 R3, RZ, RZ, UR41 ;  /* 0x00000029ff037e24 */ /* 0x001fc8000f8e00ff */
[----:B------:R0:W1:Y:S03]  /*11a60*/  SYNCS.PHASECHK.TRANS64.TRYWAIT P1, [R3+URZ+0x2d800], R0 ;  /* 0x02d80000030075a7 */ /* 0x000066000802017f */
[----:B-1----:R-:W-:Y:S05]  /*11a70*/  @!P1 NANOSLEEP.SYNCS 0x989680 ;  /* 0x009896800000995d */ /* 0x002fea0003900000 */
[----:B------:R-:W1:Y:S02]  /*11a80*/  @!P1 SYNCS.PHASECHK.TRANS64 P1, [R3+URZ+0x2d800], R0 ;  /* 0x02d80000030095a7 */ /* 0x000e64000802007f */
[----:B-1----:R-:W-:Y:S05]  /*11a90*/  @!P1 BRA `(.L_x_12071) ;  /* 0xfffffffc00ec9947 */ /* 0x002fea000383ffff */
[----:B------:R-:W-:Y:S05]  /*11aa0*/  BRA `(.L_x_12202) ;  /* 0xfffffefc00287947 */ /* 0x000fea000383ffff */
.L_x_12075:
[----:B-1----:R1:W2:Y:S02]  /*11ab0*/  SYNCS.PHASECHK.TRANS64.TRYWAIT P1, [R0+URZ+0x2d830], R3 ;  /* 0x02d83003000075a7 */ /* 0x0022a4000802017f */
[----:B--2---:R-:W-:Y:S05]  /*11ac0*/  @!P1 NANOSLEEP.SYNCS 0x989680 ;  /* 0x009896800000995d */ /* 0x004fea0003900000 */
[----:B------:R-:W2:Y:S02]  /*11ad0*/  @!P1 SYNCS.PHASECHK.TRANS64 P1, [R0+URZ+0x2d830], R3 ;  /* 0x02d83003000095a7 */ /* 0x000ea4000802007f */
[----:B--2---:R-:W-:Y:S05]  /*11ae0*/  @!P1 BRA `(.L_x_12075) ;  /* 0xfffffffc00f09947 */ /* 0x004fea000383ffff */
[----:B------:R-:W-:Y:S05]  /*11af0*/  BRA `(.L_x_12074) ;  /* 0xfffffefc00407947 */ /* 0x000fea000383ffff */
.L_x_12081:
[----:B--2---:R-:W-:-:S04]  /*11b00*/  IMAD.U32 R10, RZ, RZ, UR7 ;  /* 0x00000007ff0a7e24 */ /* 0x004fc8000f8e00ff */
[----:B------:R2:W3:Y:S03]  /*11b10*/  SYNCS.PHASECHK.TRANS64.TRYWAIT P1, [R10+URZ+0x2d830], R9 ;  /* 0x02d830090a0075a7 */ /* 0x0004e6000802017f */
[----:B---3--:R-:W-:Y:S05]  /*11b20*/  @!P1 NANOSLEEP.SYNCS 0x989680 ;  /* 0x009896800000995d */ /* 0x008fea0003900000 */
[----:B------:R-:W3:Y:S02]  /*11b30*/  @!P1 SYNCS.PHASECHK.TRANS64 P1, [R10+URZ+0x2d830], R9 ;  /* 0x02d830090a0095a7 */ /* 0x000ee4000802007f */
[----:B---3--:R-:W-:Y:S05]  /*11b40*/  @!P1 BRA `(.L_x_12081) ;  /* 0xfffffffc00ec9947 */ /* 0x008fea000383ffff */
[----:B------:R-:W-:Y:S05]  /*11b50*/  BRA `(.L_x_12078) ;  /* 0xffffff2800147947 */ /* 0x000fea000383ffff */
.L_x_12085:
[----:B-1----:R-:W-:-:S04]  /*11b60*/  MOV R9, UR7 ;  /* 0x0000000700097c02 */ /* 0x002fc80008000f00 */
[----:B------:R1:W2:Y:S03]  /*11b70*/  SYNCS.PHASECHK.TRANS64.TRYWAIT P1, [R9+URZ+0x2d850], R6 ;  /* 0x02d85006090075a7 */ /* 0x0002a6000802017f */
[----:B--2---:R-:W-:Y:S05]  /*11b80*/  @!P1 NANOSLEEP.SYNCS 0x989680 ;  /* 0x009896800000995d */ /* 0x004fea0003900000 */
[----:B------:R-:W2:Y:S02]  /*11b90*/  @!P1 SYNCS.PHASECHK.TRANS64 P1, [R9+URZ+0x2d850], R6 ;  /* 0x02d85006090095a7 */ /* 0x000ea4000802007f */
[----:B--2---:R-:W-:Y:S05]  /*11ba0*/  @!P1 BRA `(.L_x_12085) ;  /* 0xfffffffc00ec9947 */ /* 0x004fea000383ffff */
[----:B------:R-:W-:Y:S05]  /*11bb0*/  BRA `(.L_x_12082) ;  /* 0xffffff2800bc7947 */ /* 0x000fea000383ffff */
.L_x_12093:
[----:B--2---:R-:W-:-:S04]  /*11bc0*/  IMAD.U32 R9, RZ, RZ, UR7 ;  /* 0x00000007ff097e24 */ /* 0x004fc8000f8e00ff */
[----:B------:R2:W3:Y:S03]  /*11bd0*/  SYNCS.PHASECHK.TRANS64.TRYWAIT P1, [R9+URZ+0x2d830], R8 ;  /* 0x02d83008090075a7 */ /* 0x0004e6000802017f */
[----:B---3--:R-:W-:Y:S05]  /*11be0*/  @!P1 NANOSLEEP.SYNCS 0x989680 ;  /* 0x009896800000995d */ /* 0x008fea0003900000 */
[----:B------:R-:W3:Y:S02]  /*11bf0*/  @!P1 SYNCS.PHASECHK.TRANS64 P1, [R9+URZ+0x2d830], R8 ;  /* 0x02d83008090095a7 */ /* 0x000ee4000802007f */
[----:B---3--:R-:W-:Y:S05]  /*11c00*/  @!P1 BRA `(.L_x_12093) ;  /* 0xfffffffc00ec9947 */ /* 0x008fea000383ffff */
[----:B------:R-:W-:Y:S05]  /*11c10*/  BRA `(.L_x_12090) ;  /* 0xffffff5800747947 */ /* 0x000fea000383ffff */
.L_x_12097:
[----:B-1----:R-:W-:-:S04]  /*11c20*/  IMAD.U32 R8, RZ, RZ, UR7 ;  /* 0x00000007ff087e24 */ /* 0x002fc8000f8e00ff */
[----:B------:R1:W2:Y:S03]  /*11c30*/  SYNCS.PHASECHK.TRANS64.TRYWAIT P1, [R8+URZ+0x2d850], R7 ;  /* 0x02d85007080075a7 */ /* 0x0002a6000802017f */
[----:B--2---:R-:W-:Y:S05]  /*11c40*/  @!P1 NANOSLEEP.SYNCS 0x989680 ;  /* 0x009896800000995d */ /* 0x004fea0003900000 */
[----:B------:R-:W2:Y:S02]  /*11c50*/  @!P1 SYNCS.PHASECHK.TRANS64 P1, [R8+URZ+0x2d850], R7 ;  /* 0x02d85007080095a7 */ /* 0x000ea4000802007f */
[----:B--2---:R-:W-:Y:S05]  /*11c60*/  @!P1 BRA `(.L_x_12097) ;  /* 0xfffffffc00ec9947 */ /* 0x004fea000383ffff */
[----:B------:R-:W-:Y:S05]  /*11c70*/  BRA `(.L_x_12094) ;  /* 0xffffff5c001c7947 */ /* 0x000fea000383ffff */
.L_x_12104:
[----:B--2---:R-:W-:-:S04]  /*11c80*/  IMAD.U32 R5, RZ, RZ, UR4 ;  /* 0x00000004ff057e24 */ /* 0x004fc8000f8e00ff */
[----:B------:R2:W3:Y:S03]  /*11c90*/  SYNCS.PHASECHK.TRANS64.TRYWAIT P1, [R5+URZ+0x2d850], R4 ;  /* 0x02d85004050075a7 */ /* 0x0004e6000802017f */
[----:B---3--:R-:W-:Y:S05]  /*11ca0*/  @!P1 NANOSLEEP.SYNCS 0x989680 ;  /* 0x009896800000995d */ /* 0x008fea0003900000 */
[----:B------:R-:W3:Y:S02]  /*11cb0*/  @!P1 SYNCS.PHASECHK.TRANS64 P1, [R5+URZ+0x2d850], R4 ;  /* 0x02d85004050095a7 */ /* 0x000ee4000802007f */
[----:B---3--:R-:W-:Y:S05]  /*11cc0*/  @!P1 BRA `(.L_x_12104) ;  /* 0xfffffffc00ec9947 */ /* 0x008fea000383ffff */
[----:B------:R-:W-:Y:S05]  /*11cd0*/  BRA `(.L_x_12103) ;  /* 0xffffff80004c7947 */ /* 0x000fea000383ffff */
.L_x_12139:
[----:B------:R-:W0:Y:S01]  /*11ce0*/  S2R R20, SR_TID.X ;  /* 0x0000000000147919 */ /* 0x000e220000002100 */
[----:B------:R-:W-:Y:S01]  /*11cf0*/  BSSY B0, `(.L_x_12203) ;  /* 0x000000a000007945 */ /* 0x000fe20003800000 */
[----:B------:R-:W-:Y:S01]  /*11d00*/  IMAD.MOV.U32 R12, RZ, RZ, RZ ;  /* 0x000000ffff0c7224 */ /* 0x000fe200078e00ff */
[----:B------:R-:W-:Y:S01]  /*11d10*/  MOV R15, 0xffffffff ;  /* 0xffffffff000f7802 */ /* 0x000fe20000000f00 */
[----:B------:R-:W-:Y:S01]  /*11d20*/  IMAD.MOV.U32 R11, RZ, RZ, 0x1f ;  /* 0x0000001fff0b7424 */ /* 0x000fe200078e00ff */
[----:B0-----:R-:W-:-:S04]  /*11d30*/  SHF.R.U32.HI R9, RZ, 0x5, R20 ;  /* 0x00000005ff097819 */ /* 0x001fc80000011614 */
[----:B------:R-:W-:-:S05]  /*11d40*/  LOP3.LUT R9, R9, 0x3, RZ, 0xc0, !PT ;  /* 0x0000000309097812 */ /* 0x000fca00078ec0ff */
[----:B------:R-:W-:-:S07]  /*11d50*/  IMAD.MOV.U32 R13, RZ, RZ, R9 ;  /* 0x000000ffff0d7224 */ /* 0x000fce00078e0009 */
[----:B-----5:R-:W-:Y:S05]  /*11d60*/  WARPSYNC.COLLECTIVE R15, `(.L_x_12204) ;  /* 0x000000000f087348 */ /* 0x020fea0003c00000 */
[----:B------:R0:W1:Y:S02]  /*11d70*/  SHFL.IDX P6, R14, R13, R12, R11 ;  /* 0x0000000c0d0e7389 */ /* 0x00006400000c000b */
[----:B01---5:R-:W-:Y:S01]  /*11d80*/  ENDCOLLECTIVE ;  /* 0x000000000000791b */ /* 0x023fe20003800000 */
.L_x_12204:
[----:B------:R-:W-:Y:S05]  /*11d90*/  BSYNC B0 ;  /* 0x0000000000007941 */ /* 0x000fea0003800000 */
.L_x_12203:
[----:B------:R-:W-:Y:S05]  /*11da0*/  BRA `(.L_x_12205) ;  /* 0xffffffbc00ec7947 */ /* 0x000fea000383ffff */
.L_x_12142:
[----:B0-----:R0:W1:Y:S02]  /*11db0*/  SYNCS.PHASECHK.TRANS64.TRYWAIT P0, [R2+URZ+0x2d840], R3 ;  /* 0x02d84003020075a7 */ /* 0x001064000800017f */
[----:B-1----:R-:W-:Y:S05]  /*11dc0*/  @!P0 NANOSLEEP.SYNCS 0x989680 ;  /* 0x009896800000895d */ /* 0x002fea0003900000 */
[----:B------:R-:W1:Y:S02]  /*11dd0*/  @!P0 SYNCS.PHASECHK.TRANS64 P0, [R2+URZ+0x2d840], R3 ;  /* 0x02d84003020085a7 */ /* 0x000e64000800007f */
[----:B-1----:R-:W-:Y:S05]  /*11de0*/  @!P0 BRA `(.L_x_12142) ;  /* 0xfffffffc00f08947 */ /* 0x002fea000383ffff */
[----:B------:R-:W-:Y:S05]  /*11df0*/  BRA `(.L_x_12206) ;  /* 0xffffffc0005c7947 */ /* 0x000fea000383ffff */
.L_x_12143:
        /* <DEDUP_REMOVED lines=8> */
.L_x_12208:
[----:B------:R-:W-:Y:S05]  /*11e80*/  BSYNC B0 ;  /* 0x0000000000007941 */ /* 0x000fea0003800000 */
.L_x_12207:
        /* <DEDUP_REMOVED lines=9> */
.L_x_12209:
[----:B------:R-:W-:Y:S01]  /*11f20*/  IMAD.MOV.U32 R13, RZ, RZ, R6 ;  /* 0x000000ffff0d7224 */ /* 0x000fe200078e0006 */
[----:B------:R-:W-:Y:S01]  /*11f30*/  MOV R12, 0x1 ;  /* 0x00000001000c7802 */ /* 0x000fe20000000f00 */
[----:B------:R-:W-:-:S07]  /*11f40*/  IMAD.MOV.U32 R5, RZ, RZ, R14 ;  /* 0x000000ffff057224 */ /* 0x000fce00078e000e */
[----:B------:R-:W-:Y:S05]  /*11f50*/  WARPSYNC.COLLECTIVE R15, `(.L_x_12210) ;  /* 0x000000000f087348 */ /* 0x000fea0003c00000 */
[----:B------:R0:W1:Y:S02]  /*11f60*/  SHFL.IDX P6, R14, R13, R12, R11 ;  /* 0x0000000c0d0e7389 */ /* 0x00006400000c000b */
[----:B01----:R-:W-:Y:S01]  /*11f70*/  ENDCOLLECTIVE ;  /* 0x000000000000791b */ /* 0x003fe20003800000 */
.L_x_12210:
        /* <DEDUP_REMOVED lines=17> */
.L_x_12211:
[----:B------:R-:W-:Y:S02]  /*12090*/  @P1 IMAD R8, R7, 0x2, R23 ;  /* 0x0000000207081824 */ /* 0x000fe400078e0217 */
[----:B------:R-:W-:Y:S01]  /*120a0*/  IMAD.MOV.U32 R13, RZ, RZ, R6 ;  /* 0x000000ffff0d7224 */ /* 0x000fe200078e0006 */
[----:B------:R-:W-:Y:S01]  /*120b0*/  MOV R12, 0x2 ;  /* 0x00000002000c7802 */ /* 0x000fe20000000f00 */
[----:B------:R-:W-:-:S07]  /*120c0*/  IMAD.MOV.U32 R5, RZ, RZ, R14 ;  /* 0x000000ffff057224 */ /* 0x000fce00078e000e */
[----:B------:R-:W-:Y:S05]  /*120d0*/  WARPSYNC.COLLECTIVE R15, `(.L_x_12212) ;  /* 0x000000000f087348 */ /* 0x000fea0003c00000 */
[----:B------:R0:W1:Y:S02]  /*120e0*/  SHFL.IDX P6, R14, R13, R12, R11 ;  /* 0x0000000c0d0e7389 */ /* 0x00006400000c000b */
[----:B01----:R-:W-:Y:S01]  /*120f0*/  ENDCOLLECTIVE ;  /* 0x000000000000791b */ /* 0x003fe20003800000 */
.L_x_12212:
        /* <DEDUP_REMOVED lines=17> */
.L_x_12213:
[----:B------:R-:W-:Y:S02]  /*12210*/  @P1 IMAD R8, R7, 0x2, R23 ;  /* 0x0000000207081824 */ /* 0x000fe400078e0217 */
[----:B------:R-:W-:Y:S01]  /*12220*/  IMAD.MOV.U32 R13, RZ, RZ, R6 ;  /* 0x000000ffff0d7224 */ /* 0x000fe200078e0006 */
[----:B------:R-:W-:Y:S01]  /*12230*/  MOV R12, 0x3 ;  /* 0x00000003000c7802 */ /* 0x000fe20000000f00 */
[----:B------:R-:W-:-:S07]  /*12240*/  IMAD.MOV.U32 R5, RZ, RZ, R14 ;  /* 0x000000ffff057224 */ /* 0x000fce00078e000e */
[----:B------:R-:W-:Y:S05]  /*12250*/  WARPSYNC.COLLECTIVE R15, `(.L_x_12214) ;  /* 0x000000000f087348 */ /* 0x000fea0003c00000 */
[----:B------:R0:W1:Y:S02]  /*12260*/  SHFL.IDX P6, R14, R13, R12, R11 ;  /* 0x0000000c0d0e7389 */ /* 0x00006400000c000b */
[----:B01----:R-:W-:Y:S01]  /*12270*/  ENDCOLLECTIVE ;  /* 0x000000000000791b */ /* 0x003fe20003800000 */
.L_x_12214:
        /* <DEDUP_REMOVED lines=10> */
.L_x_12215:
        /* <DEDUP_REMOVED lines=8> */
.L_x_12148:
[----:B------:R-:W2:Y:S04]  /*123a0*/  LDL.LU R11, [R1+0x20] ;  /* 0x00002000010b7983 */ /* 0x000ea80000300800 */
[----:B------:R0:W5:Y:S01]  /*123b0*/  LDL R9, [R1+0x18] ;  /* 0x0000180001097983 */ /* 0x0001620000100800 */
[----:B------:R-:W-:Y:S01]  /*123c0*/  IMAD.MOV.U32 R13, RZ, RZ, R0 ;  /* 0x000000ffff0d7224 */ /* 0x000fe200078e0000 */
[----:B------:R-:W-:Y:S01]  /*123d0*/  MOV R15, 0xffffffff ;  /* 0xffffffff000f7802 */ /* 0x000fe20000000f00 */
[----:B------:R-:W-:Y:S02]  /*123e0*/  IMAD.MOV.U32 R12, RZ, RZ, RZ ;  /* 0x000000ffff0c7224 */ /* 0x000fe400078e00ff */
[----:B------:R-:W-:-:S04]  /*123f0*/  IMAD R17, R17, 0xc0, R21 ;  /* 0x000000c011117824 */ /* 0x000fc800078e0215 */
[----:B------:R-:W-:Y:S02]  /*12400*/  VIADD R5, R17, 0x20 ;  /* 0x0000002011057836 */ /* 0x000fe40000000000 */
[----:B--2---:R-:W-:Y:S02]  /*12410*/  IMAD R2, R11, R10, RZ ;  /* 0x0000000a0b027224 */ /* 0x004fe400078e02ff */
[----:B0-----:R-:W-:-:S07]  /*12420*/  IMAD.MOV.U32 R11, RZ, RZ, 0x1c1f ;  /* 0x00001c1fff0b7424 */ /* 0x001fce00078e00ff */
[----:B-----5:R-:W-:Y:S05]  /*12430*/  WARPSYNC.COLLECTIVE R15, `(.L_x_12217) ;  /* 0x000000000f087348 */ /* 0x020fea0003c00000 */
[----:B------:R0:W1:Y:S02]  /*12440*/  SHFL.IDX P6, R14, R13, R12, R11 ;  /* 0x0000000c0d0e7389 */ /* 0x00006400000c000b */
[----:B01---5:R-:W-:Y:S01]  /*12450*/  ENDCOLLECTIVE ;  /* 0x000000000000791b */ /* 0x023fe20003800000 */
.L_x_12217:
[----:B------:R-:W-:Y:S02]  /*12460*/  IMAD.MOV.U32 R13, RZ, RZ, R4 ;  /* 0x000000ffff0d7224 */ /* 0x000fe400078e0004 */
[----:B------:R-:W-:-:S07]  /*12470*/  IMAD.MOV.U32 R6, RZ, RZ, R14 ;  /* 0x000000ffff067224 */ /* 0x000fce00078e000e */
[----:B------:R-:W-:Y:S05]  /*12480*/  WARPSYNC.COLLECTIVE R15, `(.L_x_12218) ;  /* 0x000000000f087348 */ /* 0x000fea0003c00000 */
[----:B------:R0:W1:Y:S02]  /*12490*/  SHFL.IDX P6, R14, R13, R12, R11 ;  /* 0x0000000c0d0e7389 */ /* 0x00006400000c000b */
[----:B01----:R-:W-:Y:S01]  /*124a0*/  ENDCOLLECTIVE ;  /* 0x000000000000791b */ /* 0x003fe20003800000 */
.L_x_12218:
[----:B------:R-:W-:Y:S01]  /*124b0*/  ISETP.GE.AND P2, PT, R17, R2, PT ;  /* 0x000000021100720c */ /* 0x000fe20003f46270 */
[----:B------:R-:W-:Y:S01]  /*124c0*/  IMAD.MOV.U32 R13, RZ, RZ, R0 ;  /* 0x000000ffff0d7224 */ /* 0x000fe200078e0000 */
[----:B------:R-:W-:Y:S01]  /*124d0*/  MOV R12, 0x1 ;  /* 0x00000001000c7802 */ /* 0x000fe20000000f00 */
[----:B------:R-:W-:-:S10]  /*124e0*/  IMAD.MOV.U32 R7, RZ, RZ, R14 ;  /* 0x000000ffff077224 */ /* 0x000fd400078e000e */
[----:B------:R-:W-:Y:S05]  /*124f0*/  WARPSYNC.COLLECTIVE R15, `(.L_x_12219) ;  /* 0x000000000f087348 */ /* 0x000fea0003c00000 */
[----:B------:R0:W1:Y:S02]  /*12500*/  SHFL.IDX P6, R14, R13, R12, R11 ;  /* 0x0000000c0d0e7389 */ /* 0x00006400000c000b */
[----:B01----:R-:W-:Y:S01]  /*12510*/  ENDCOLLECTIVE ;  /* 0x000000000000791b */ /* 0x003fe20003800000 */
.L_x_12219:
[----:B------:R-:W-:-:S05]  /*12520*/  @!P2 LEA R7, P4, R20, R7, 0x1 ;  /* 0x000000071407a211 */ /* 0x000fca00078808ff */
[----:B------:R-:W-:-:S05]  /*12530*/  @!P2 IMAD.X R6, RZ, RZ, R6, P4 ;  /* 0x000000ffff06a224 */ /* 0x000fca00020e0606 */
[----:B------:R-:W-:-:S04]  /*12540*/  @!P2 LOP3.LUT R7, R7, R6, RZ, 0x3c, !PT ;  /* 0x000000060707a212 */ /* 0x000fc800078e3cff */
[----:B------:R-:W-:-:S04]  /*12550*/  @!P2 LOP3.LUT R6, R7, R6, RZ, 0x3c, !PT ;  /* 0x000000060706a212 */ /* 0x000fc800078e3cff */
[----:B------:R-:W-:Y:S01]  /*12560*/  @!P2 LOP3.LUT R7, R7, R6, RZ, 0x3c, !PT ;  /* 0x000000060707a212 */ /* 0x000fe200078e3cff */
[----:B------:R-:W-:-:S04]  /*12570*/  IMAD.MOV.U32 R13, RZ, RZ, R4 ;  /* 0x000000ffff0d7224 */ /* 0x000fc800078e0004 */
        /* <DEDUP_REMOVED lines=10> */
.L_x_12220:
[----:B------:R-:W-:Y:S01]  /*12620*/  ISETP.GE.AND P2, PT, R5, R2, PT ;  /* 0x000000020500720c */ /* 0x000fe20003f46270 */
[----:B------:R-:W-:Y:S01]  /*12630*/  IMAD.MOV.U32 R13, RZ, RZ, R0 ;  /* 0x000000ffff0d7224 */ /* 0x000fe200078e0000 */
[----:B------:R-:W-:Y:S01]  /*12640*/  MOV R12, 0x2 ;  /* 0x00000002000c7802 */ /* 0x000fe20000000f00 */
[----:B------:R-:W-:-:S10]  /*12650*/  IMAD.MOV.U32 R7, RZ, RZ, R14 ;  /* 0x000000ffff077224 */ /* 0x000fd400078e000e */
[----:B------:R-:W-:Y:S05]  /*12660*/  WARPSYNC.COLLECTIVE R15, `(.L_x_12221) ;  /* 0x000000000f087348 */ /* 0x000fea0003c00000 */
[----:B------:R0:W1:Y:S02]  /*12670*/  SHFL.IDX P6, R14, R13, R12, R11 ;  /* 0x0000000c0d0e7389 */ /* 0x00006400000c000b */
[----:B01----:R-:W-:Y:S01]  /*12680*/  ENDCOLLECTIVE ;  /* 0x000000000000791b */ /* 0x003fe20003800000 */
.L_x_12221:
        /* <DEDUP_REMOVED lines=16> */
.L_x_12222:
[----:B------:R-:W-:Y:S02]  /*12790*/  VIADD R5, R17, 0x40 ;  /* 0x0000004011057836 */ /* 0x000fe40000000000 */
[----:B------:R-:W-:Y:S02]  /*127a0*/  IMAD.MOV.U32 R13, RZ, RZ, R0 ;  /* 0x000000ffff0d7224 */ /* 0x000fe400078e0000 */
[----:B------:R-:W-:Y:S01]  /*127b0*/  IMAD.MOV.U32 R12, RZ, RZ, 0x3 ;  /* 0x00000003ff0c7424 */ /* 0x000fe200078e00ff */
[----:B------:R-:W-:Y:S01]  /*127c0*/  ISETP.GE.AND P2, PT, R5, R2, PT ;  /* 0x000000020500720c */ /* 0x000fe20003f46270 */
[----:B------:R-:W-:-:S12]  /*127d0*/  IMAD.MOV.U32 R7, RZ, RZ, R14 ;  /* 0x000000ffff077224 */ /* 0x000fd800078e000e */
[----:B------:R-:W-:Y:S05]  /*127e0*/  WARPSYNC.COLLECTIVE R15, `(.L_x_12223) ;  /* 0x000000000f087348 */ /* 0x000fea0003c00000 */
[----:B------:R0:W1:Y:S02]  /*127f0*/  SHFL.IDX P6, R14, R13, R12, R11 ;  /* 0x0000000c0d0e7389 */ /* 0x00006400000c000b */
[----:B01----:R-:W-:Y:S01]  /*12800*/  ENDCOLLECTIVE ;  /* 0x000000000000791b */ /* 0x003fe20003800000 */
.L_x_12223:
[----:B------:R-:W-:-:S05]  /*12810*/  @!P2 LEA R7, P4, R20, R7, 0x1 ;  /* 0x000000071407a211 */ /* 0x000fca00078808ff */
[----:B------:R-:W-:Y:S02]  /*12820*/  @!P2 IMAD.X R6, RZ, RZ, R6, P4 ;  /* 0x000000ffff06a224 */ /* 0x000fe400020e0606 */
[----:B------:R-:W-:-:S03]  /*12830*/  IMAD.MOV.U32 R13, RZ, RZ, R4 ;  /* 0x000000ffff0d7224 */ /* 0x000fc600078e0004 */
[----:B------:R-:W-:Y:S02]  /*12840*/  @!P2 LOP3.LUT R7, R7, R6, RZ, 0x3c, !PT ;  /* 0x000000060707a212 */ /* 0x000fe400078e3cff */
[----:B------:R-:W-:-:S07]  /*12850*/  MOV R0, R14 ;  /* 0x0000000e00007202 */ /* 0x000fce0000000f00 */
[----:B------:R-:W-:Y:S05]  /*12860*/  WARPSYNC.COLLECTIVE R15, `(.L_x_12224) ;  /* 0x000000000f087348 */ /* 0x000fea0003c00000 */
[----:B------:R0:W1:Y:S02]  /*12870*/  SHFL.IDX P6, R14, R13, R12, R11 ;  /* 0x0000000c0d0e7389 */ /* 0x00006400000c000b */
[----:B01----:R-:W-:Y:S01]  /*12880*/  ENDCOLLECTIVE ;  /* 0x000000000000791b */ /* 0x003fe20003800000 */
.L_x_12224:
[----:B------:R-:W-:Y:S01]  /*12890*/  @!P2 LOP3.LUT R6, R7, R6, RZ, 0x3c, !PT ;  /* 0x000000060706a212 */ /* 0x000fe200078e3cff */
[----:B------:R-:W-:-:S03]  /*128a0*/  VIADD R5, R17, 0x60 ;  /* 0x0000006011057836 */ /* 0x000fc60000000000 */
[----:B------:R-:W-:-:S05]  /*128b0*/  @!P2 LOP3.LUT R7, R7, R6, RZ, 0x3c, !PT ;  /* 0x000000060707a212 */ /* 0x000fca00078e3cff */
[----:B------:R-:W-:Y:S01]  /*128c0*/  @!PT LDS RZ, [RZ] ;  /* 0x00000000fffff984 */ /* 0x000fe20000000800 */
[----:B------:R-:W-:Y:S01]  /*128d0*/  @!PT LDS RZ, [RZ] ;  /* 0x00000000fffff984 */ /* 0x000fe20000000800 */
[----:B------:R-:W-:Y:S01]  /*128e0*/  @!PT LDS RZ, [RZ] ;  /* 0x00000000fffff984 */ /* 0x000fe20000000800 */
[----:B------:R0:W-:Y:S04]  /*128f0*/  @!P2 LDGSTS.E.BYPASS.LTC128B.128 [R9+0xd400], desc[UR36][R6.64], !P3 ;  /* 0x0d4000000609afae */ /* 0x0001e8000d901d64 */
[----:B------:R0:W-:Y:S01]  /*12900*/  @!P2 LDGSTS.E.BYPASS.LTC128B.128 [R9+0x10400], desc[UR36][R6.64+0x40], !P0 ;  /* 0x104000400609afae */ /* 0x0001e2000c101d64 */
[----:B------:R-:W-:-:S03]  /*12910*/  MOV R13, R3 ;  /* 0x00000003000d7202 */ /* 0x000fc60000000f00 */
[----:B------:R0:W-:Y:S01]  /*12920*/  @!P2 LDGSTS.E.BYPASS.LTC128B.128 [R9+0x13400], desc[UR36][R6.64+0x80], !P1 ;  /* 0x134000800609afae */ /* 0x0001e2000c901d64 */
[----:B------:R-:W-:Y:S01]  /*12930*/  ISETP.GE.AND P2, PT, R5, R2, PT ;  /* 0x000000020500720c */ /* 0x000fe20003f46270 */
[----:B------:R-:W-:Y:S02]  /*12940*/  IMAD.MOV.U32 R12, RZ, RZ, RZ ;  /* 0x000000ffff0c7224 */ /* 0x000fe400078e00ff */
[----:B------:R-:W-:-:S10]  /*12950*/  IMAD.MOV.U32 R4, RZ, RZ, R14 ;  /* 0x000000ffff047224 */ /* 0x000fd400078e000e */
[----:B0-----:R-:W-:Y:S05]  /*12960*/  WARPSYNC.COLLECTIVE R15, `(.L_x_12225) ;  /* 0x000000000f087348 */ /* 0x001fea0003c00000 */
[----:B------:R1:W2:Y:S02]  /*12970*/  SHFL.IDX P6, R14, R13, R12, R11 ;  /* 0x0000000c0d0e7389 */ /* 0x0002a400000c000b */
[----:B012---:R-:W-:Y:S01]  /*12980*/  ENDCOLLECTIVE ;  /* 0x000000000000791b */ /* 0x007fe20003800000 */
.L_x_12225:
        /* <DEDUP_REMOVED lines=16> */
.L_x_12226:
[----:B------:R-:W-:Y:S01]  /*12a90*/  MOV R13, R3 ;  /* 0x00000003000d7202 */ /* 0x000fe20000000f00 */
[----:B------:R-:W-:Y:S02]  /*12aa0*/  IMAD.MOV.U32 R12, RZ, RZ, 0x1 ;  /* 0x00000001ff0c7424 */ /* 0x000fe400078e00ff */
[----:B------:R-:W-:-:S07]  /*12ab0*/  IMAD.MOV.U32 R4, RZ, RZ, R14 ;  /* 0x000000ffff047224 */ /* 0x000fce00078e000e */
[----:B------:R-:W-:Y:S05]  /*12ac0*/  WARPSYNC.COLLECTIVE R15, `(.L_x_12227) ;  /* 0x000000000f087348 */ /* 0x000fea0003c00000 */
[----:B------:R0:W1:Y:S02]  /*12ad0*/  SHFL.IDX P6, R14, R13, R12, R11 ;  /* 0x0000000c0d0e7389 */ /* 0x00006400000c000b */
[----:B01----:R-:W-:Y:S01]  /*12ae0*/  ENDCOLLECTIVE ;  /* 0x000000000000791b */ /* 0x003fe20003800000 */
.L_x_12227:
        /* <DEDUP_REMOVED lines=14> */
.L_x_12228:
[----:B------:R-:W-:Y:S01]  /*12bd0*/  IMAD.MOV.U32 R8, RZ, RZ, R14 ;  /* 0x000000ffff087224 */ /* 0x000fe200078e000e */
[----:B------:R-:W-:Y:S06]  /*12be0*/  BRA `(.L_x_12229) ;  /* 0xffffffc400507947 */ /* 0x000fec000383ffff */
.L_x_12151:
[----:B-1----:R1:W2:Y:S02]  /*12bf0*/  SYNCS.PHASECHK.TRANS64.TRYWAIT P0, [R23+URZ+0x2d820], R0 ;  /* 0x02d82000170075a7 */ /* 0x0022a4000800017f */
[----:B--2---:R-:W-:Y:S05]  /*12c00*/  @!P0 NANOSLEEP.SYNCS 0x989680 ;  /* 0x009896800000895d */ /* 0x004fea0003900000 */
[----:B------:R-:W2:Y:S02]  /*12c10*/  @!P0 SYNCS.PHASECHK.TRANS64 P0, [R23+URZ+0x2d820], R0 ;  /* 0x02d82000170085a7 */ /* 0x000ea4000800007f */
[----:B--2---:R-:W-:Y:S05]  /*12c20*/  @!P0 BRA `(.L_x_12151) ;  /* 0xfffffffc00f08947 */ /* 0x004fea000383ffff */
[----:B------:R-:W-:Y:S05]  /*12c30*/  BRA `(.L_x_12230) ;  /* 0xffffffc400b87947 */ /* 0x000fea000383ffff */
.L_x_12156:
[----:B0-----:R0:W1:Y:S02]  /*12c40*/  SYNCS.PHASECHK.TRANS64.TRYWAIT P0, [R5+URZ+0x2d840], R0 ;  /* 0x02d84000050075a7 */ /* 0x001064000800017f */
[----:B-1----:R-:W-:Y:S05]  /*12c50*/  @!P0 NANOSLEEP.SYNCS 0x989680 ;  /* 0x009896800000895d */ /* 0x002fea0003900000 */
[----:B------:R-:W1:Y:S02]  /*12c60*/  @!P0 SYNCS.PHASECHK.TRANS64 P0, [R5+URZ+0x2d840], R0 ;  /* 0x02d84000050085a7 */ /* 0x000e64000800007f */
[----:B-1----:R-:W-:Y:S05]  /*12c70*/  @!P0 BRA `(.L_x_12156) ;  /* 0xfffffffc00f08947 */ /* 0x002fea000383ffff */
[----:B------:R-:W-:Y:S05]  /*12c80*/  BRA `(.L_x_12231) ;  /* 0xffffffc800a87947 */ /* 0x000fea000383ffff */
.L_x_12157:
        /* <DEDUP_REMOVED lines=8> */
.L_x_12233:
[----:B------:R-:W-:Y:S05]  /*12d10*/  BSYNC B1 ;  /* 0x0000000000017941 */ /* 0x000fea0003800000 */
.L_x_12232:
[----:B------:R-:W0:Y:S01]  /*12d20*/  S2R R21, SR_TID.X ;  /* 0x0000000000157919 */ /* 0x000e220000002100 */
[----:B------:R-:W-:Y:S01]  /*12d30*/  IMAD.MOV.U32 R13, RZ, RZ, R6 ;  /* 0x000000ffff0d7224 */ /* 0x000fe200078e0006 */
[----:B------:R-:W-:Y:S01]  /*12d40*/  MOV R15, 0xffffffff ;  /* 0xffffffff000f7802 */ /* 0x000fe20000000f00 */
[----:B------:R-:W-:Y:S01]  /*12d50*/  IMAD.MOV.U32 R12, RZ, RZ, RZ ;  /* 0x000000ffff0c7224 */ /* 0x000fe200078e00ff */
[----:B------:R-:W-:Y:S01]  /*12d60*/  LOP3.LUT R22, R22, 0xfffffeff, RZ, 0xc0, !PT ;  /* 0xfffffeff16167812 */ /* 0x000fe200078ec0ff */
[----:B------:R-:W-:Y:S02]  /*12d70*/  IMAD.MOV.U32 R11, RZ, RZ, 0x1c1f ;  /* 0x00001c1fff0b7424 */ /* 0x000fe400078e00ff */
[----:B------:R-:W-:Y:S01]  /*12d80*/  IMAD.MOV.U32 R3, RZ, RZ, R14 ;  /* 0x000000ffff037224 */ /* 0x000fe200078e000e */
[----:B------:R-:W-:Y:S01]  /*12d90*/  @P1 LOP3.LUT R22, R22, 0x100, RZ, 0xfc, !PT ;  /* 0x0000010016161812 */ /* 0x000fe200078efcff */
[----:B------:R-:W-:-:S07]  /*12da0*/  IMAD R4, R4, 0x2, R23 ;  /* 0x0000000204047824 */ /* 0x000fce00078e0217 */
[----:B0-----:R-:W-:Y:S05]  /*12db0*/  WARPSYNC.COLLECTIVE R15, `(.L_x_12234) ;  /* 0x000000000f087348 */ /* 0x001fea0003c00000 */
[----:B------:R1:W2:Y:S02]  /*12dc0*/  SHFL.IDX P6, R14, R13, R12, R11 ;  /* 0x0000000c0d0e7389 */ /* 0x0002a400000c000b */
[----:B012---:R-:W-:Y:S01]  /*12dd0*/  ENDCOLLECTIVE ;  /* 0x000000000000791b */ /* 0x007fe20003800000 */
.L_x_12234:
[----:B------:R-:W-:Y:S01]  /*12de0*/  LOP3.LUT P1, RZ, R22, 0x4, RZ, 0xc0, !PT ;  /* 0x0000000416ff7812 */ /* 0x000fe2000782c0ff */
[----:B------:R-:W-:Y:S02]  /*12df0*/  IMAD.MOV.U32 R13, RZ, RZ, R7 ;  /* 0x000000ffff0d7224 */ /* 0x000fe400078e0007 */
[----:B------:R-:W-:Y:S02]  /*12e00*/  IMAD.MOV.U32 R12, RZ, RZ, 0x1 ;  /* 0x00000001ff0c7424 */ /* 0x000fe400078e00ff */
[----:B------:R-:W-:Y:S02]  /*12e10*/  IMAD.SHL.U32 R21, R21, 0x8, RZ ;  /* 0x0000000815157824 */ /* 0x000fe400078e00ff */
[----:B------:R-:W-:-:S07]  /*12e20*/  IMAD.MOV.U32 R2, RZ, RZ, R14 ;  /* 0x000000ffff027224 */ /* 0x000fce00078e000e */
[----:B------:R-:W-:Y:S05]  /*12e30*/  WARPSYNC.COLLECTIVE R15, `(.L_x_12235) ;  /* 0x000000000f087348 */ /* 0x000fea0003c00000 */
[----:B------:R0:W1:Y:S02]  /*12e40*/  SHFL.IDX P6, R14, R13, R12, R11 ;  /* 0x0000000c0d0e7389 */ /* 0x00006400000c000b */
[----:B01----:R-:W-:Y:S01]  /*12e50*/  ENDCOLLECTIVE ;  /* 0x000000000000791b */ /* 0x003fe20003800000 */
.L_x_12235:
        /* <DEDUP_REMOVED lines=15> */
.L_x_12236:
[----:B------:R-:W-:Y:S02]  /*12f50*/  IMAD.MOV.U32 R13, RZ, RZ, R7 ;  /* 0x000000ffff0d7224 */ /* 0x000fe400078e0007 */
[----:B------:R-:W-:Y:S02]  /*12f60*/  IMAD.MOV.U32 R12, RZ, RZ, 0x2 ;  /* 0x00000002ff0c7424 */ /* 0x000fe400078e00ff */
[----:B------:R-:W-:-:S07]  /*12f70*/  IMAD.MOV.U32 R2, RZ, RZ, R14 ;  /* 0x000000ffff027224 */ /* 0x000fce00078e000e */
[----:B------:R-:W-:Y:S05]  /*12f80*/  WARPSYNC.COLLECTIVE R15, `(.L_x_12237) ;  /* 0x000000000f087348 */ /* 0x000fea0003c00000 */
[----:B------:R0:W1:Y:S02]  /*12f90*/  SHFL.IDX P6, R14, R13, R12, R11 ;  /* 0x0000000c0d0e7389 */ /* 0x00006400000c000b */
[----:B01----:R-:W-:Y:S01]  /*12fa0*/  ENDCOLLECTIVE ;  /* 0x000000000000791b */ /* 0x003fe20003800000 */
.L_x_12237:
        /* <DEDUP_REMOVED lines=13> */
.L_x_12238:
[----:B------:R-:W-:Y:S02]  /*13080*/  IMAD.MOV.U32 R13, RZ, RZ, R7 ;  /* 0x000000ffff0d7224 */ /* 0x000fe400078e0007 */
[----:B------:R-:W-:Y:S02]  /*13090*/  IMAD.MOV.U32 R12, RZ, RZ, 0x3 ;  /* 0x00000003ff0c7424 */ /* 0x000fe400078e00ff */
[----:B------:R-:W-:-:S07]  /*130a0*/  IMAD.MOV.U32 R2, RZ, RZ, R14 ;  /* 0x000000ffff027224 */ /* 0x000fce00078e000e */
[----:B------:R-:W-:Y:S05]  /*130b0*/  WARPSYNC.COLLECTIVE R15, `(.L_x_12239) ;  /* 0x000000000f087348 */ /* 0x000fea0003c00000 */
[----:B------:R0:W1:Y:S02]  /*130c0*/  SHFL.IDX P6, R14, R13, R12, R11 ;  /* 0x0000000c0d0e7389 */ /* 0x00006400000c000b */
[----:B01----:R-:W-:Y:S01]  /*130d0*/  ENDCOLLECTIVE ;  /* 0x000000000000791b */ /* 0x003fe20003800000 */
.L_x_12239:
        /* <DEDUP_REMOVED lines=14> */
.L_x_12240:
[----:B------:R-:W-:Y:S01]  /*131c0*/  MOV R2, R14 ;  /* 0x0000000e00027202 */ /* 0x000fe20000000f00 */
[----:B------:R-:W-:Y:S06]  /*131d0*/  BRA `(.L_x_12241) ;  /* 0xffffffc800487947 */ /* 0x000fec000383ffff */
.L_x_12162:
[----:B-1----:R1:W2:Y:S02]  /*131e0*/  SYNCS.PHASECHK.TRANS64.TRYWAIT P0, [R5+URZ+0x2d860], R2 ;  /* 0x02d86002050075a7 */ /* 0x0022a4000800017f */
[----:B--2---:R-:W-:Y:S05]  /*131f0*/  @!P0 NANOSLEEP.SYNCS 0x989680 ;  /* 0x009896800000895d */ /* 0x004fea0003900000 */
[----:B------:R-:W2:Y:S02]  /*13200*/  @!P0 SYNCS.PHASECHK.TRANS64 P0, [R5+URZ+0x2d860], R2 ;  /* 0x02d86002050085a7 */ /* 0x000ea4000800007f */
[----:B--2---:R-:W-:Y:S05]  /*13210*/  @!P0 BRA `(.L_x_12162) ;  /* 0xfffffffc00f08947 */ /* 0x004fea000383ffff */
[----:B------:R-:W-:Y:S05]  /*13220*/  BRA `(.L_x_12242) ;  /* 0xffffffc800ac7947 */ /* 0x000fea000383ffff */
.L_x_12163:
        /* <DEDUP_REMOVED lines=8> */
.L_x_12244:
[----:B------:R-:W-:Y:S05]  /*132b0*/  BSYNC B1 ;  /* 0x0000000000017941 */ /* 0x000fea0003800000 */
.L_x_12243:
        /* <DEDUP_REMOVED lines=9> */
.L_x_12245:
[----:B------:R-:W-:Y:S01]  /*13350*/  IMAD.MOV.U32 R13, RZ, RZ, R25 ;  /* 0x000000ffff0d7224 */ /* 0x000fe200078e0019 */
[----:B------:R-:W-:Y:S01]  /*13360*/  MOV R12, 0x1 ;  /* 0x00000001000c7802 */ /* 0x000fe20000000f00 */
[----:B------:R-:W-:-:S07]  /*13370*/  IMAD.MOV.U32 R2, RZ, RZ, R14 ;  /* 0x000000ffff027224 */ /* 0x000fce00078e000e */
[----:B------:R-:W-:Y:S05]  /*13380*/  WARPSYNC.COLLECTIVE R15, `(.L_x_12246) ;  /* 0x000000000f087348 */ /* 0x000fea0003c00000 */
[----:B------:R0:W1:Y:S02]  /*13390*/  SHFL.IDX P6, R14, R13, R12, R11 ;  /* 0x0000000c0d0e7389 */ /* 0x00006400000c000b */
[----:B01----:R-:W-:Y:S01]  /*133a0*/  ENDCOLLECTIVE ;  /* 0x000000000000791b */ /* 0x003fe20003800000 */
.L_x_12246:
        /* <DEDUP_REMOVED lines=16> */
.L_x_12247:
[----:B------:R-:W-:Y:S02]  /*134b0*/  IMAD.MOV.U32 R13, RZ, RZ, R25 ;  /* 0x000000ffff0d7224 */ /* 0x000fe400078e0019 */
[----:B------:R-:W-:Y:S02]  /*134c0*/  IMAD.MOV.U32 R12, RZ, RZ, 0x2 ;  /* 0x00000002ff0c7424 */ /* 0x000fe400078e00ff */
[----:B------:R-:W-:-:S07]  /*134d0*/  IMAD.MOV.U32 R2, RZ, RZ, R14 ;  /* 0x000000ffff027224 */ /* 0x000fce00078e000e */
[----:B------:R-:W-:Y:S05]  /*134e0*/  WARPSYNC.COLLECTIVE R15, `(.L_x_12248) ;  /* 0x000000000f087348 */ /* 0x000fea0003c00000 */
[----:B------:R0:W1:Y:S02]  /*134f0*/  SHFL.IDX P6, R14, R13, R12, R11 ;  /* 0x0000000c0d0e7389 */ /* 0x00006400000c000b */
[----:B01----:R-:W-:Y:S01]  /*13500*/  ENDCOLLECTIVE ;  /* 0x000000000000791b */ /* 0x003fe20003800000 */
.L_x_12248:
        /* <DEDUP_REMOVED lines=16> */
.L_x_12249:
[----:B------:R-:W-:Y:S02]  /*13610*/  IMAD.MOV.U32 R13, RZ, RZ, R25 ;  /* 0x000000ffff0d7224 */ /* 0x000fe400078e0019 */
[----:B------:R-:W-:Y:S02]  /*13620*/  IMAD.MOV.U32 R12, RZ, RZ, 0x3 ;  /* 0x00000003ff0c7424 */ /* 0x000fe400078e00ff */
[----:B------:R-:W-:-:S07]  /*13630*/  IMAD.MOV.U32 R2, RZ, RZ, R14 ;  /* 0x000000ffff027224 */ /* 0x000fce00078e000e */
[----:B------:R-:W-:Y:S05]  /*13640*/  WARPSYNC.COLLECTIVE R15, `(.L_x_12250) ;  /* 0x000000000f087348 */ /* 0x000fea0003c00000 */
[----:B------:R0:W1:Y:S02]  /*13650*/  SHFL.IDX P6, R14, R13, R12, R11 ;  /* 0x0000000c0d0e7389 */ /* 0x00006400000c000b */
[----:B01----:R-:W-:Y:S01]  /*13660*/  ENDCOLLECTIVE ;  /* 0x000000000000791b */ /* 0x003fe20003800000 */
.L_x_12250:
        /* <DEDUP_REMOVED lines=13> */
.L_x_12251:
        /* <DEDUP_REMOVED lines=8> */
.L_x_12171:
[----:B-1----:R1:W2:Y:S02]  /*137c0*/  SYNCS.PHASECHK.TRANS64.TRYWAIT P0, [R0+URZ+0x2d860], R3 ;  /* 0x02d86003000075a7 */ /* 0x0022a4000800017f */
[----:B--2---:R-:W-:Y:S05]  /*137d0*/  @!P0 NANOSLEEP.SYNCS 0x989680 ;  /* 0x009896800000895d */ /* 0x004fea0003900000 */
[----:B------:R-:W2:Y:S02]  /*137e0*/  @!P0 SYNCS.PHASECHK.TRANS64 P0, [R0+URZ+0x2d860], R3 ;  /* 0x02d86003000085a7 */ /* 0x000ea4000800007f */
[----:B--2---:R-:W-:Y:S05]  /*137f0*/  @!P0 BRA `(.L_x_12171) ;  /* 0xfffffffc00f08947 */ /* 0x004fea000383ffff */
[----:B------:R-:W-:Y:S05]  /*13800*/  BRA `(.L_x_12253) ;  /* 0xffffffcc00407947 */ /* 0x000fea000383ffff */
.L_x_12172:
        /* <DEDUP_REMOVED lines=8> */
.L_x_12255:
[----:B------:R-:W-:Y:S05]  /*13890*/  BSYNC B0 ;  /* 0x0000000000007941 */ /* 0x000fea0003800000 */
.L_x_12254:
[----:B------:R-:W0:Y:S01]  /*138a0*/  S2R R2, SR_TID.X ;  /* 0x0000000000027919 */ /* 0x000e220000002100 */
[----:B------:R-:W-:Y:S01]  /*138b0*/  MOV R13, R24 ;  /* 0x00000018000d7202 */ /* 0x000fe20000000f00 */
[----:B------:R-:W-:Y:S01]  /*138c0*/  IMAD.MOV.U32 R12, RZ, RZ, RZ ;  /* 0x000000ffff0c7224 */ /* 0x000fe200078e00ff */
[----:B------:R-:W-:Y:S01]  /*138d0*/  LEA R4, R4, R23, 0x1 ;  /* 0x0000001704047211 */ /* 0x000fe200078e08ff */
[----:B------:R-:W-:Y:S02]  /*138e0*/  IMAD.MOV.U32 R11, RZ, RZ, 0x1c1f ;  /* 0x00001c1fff0b7424 */ /* 0x000fe400078e00ff */
[----:B------:R-:W-:Y:S02]  /*138f0*/  IMAD.MOV.U32 R15, RZ, RZ, -0x1 ;  /* 0xffffffffff0f7424 */ /* 0x000fe400078e00ff */
[----:B------:R-:W-:-:S07]  /*13900*/  IMAD.MOV.U32 R3, RZ, RZ, R14 ;  /* 0x000000ffff037224 */ /* 0x000fce00078e000e */
[----:B0-----:R-:W-:Y:S05]  /*13910*/  WARPSYNC.COLLECTIVE R15, `(.L_x_12256) ;  /* 0x000000000f087348 */ /* 0x001fea0003c00000 */
[----:B------:R1:W2:Y:S02]  /*13920*/  SHFL.IDX P6, R14, R13, R12, R11 ;  /* 0x0000000c0d0e7389 */ /* 0x0002a400000c000b */
[----:B012---:R-:W-:Y:S01]  /*13930*/  ENDCOLLECTIVE ;  /* 0x000000000000791b */ /* 0x007fe20003800000 */
.L_x_12256:
        /* <DEDUP_REMOVED lines=17> */
.L_x_12257:
        /* <DEDUP_REMOVED lines=14> */
.L_x_12258:
[----:B------:R-:W-:Y:S01]  /*13b30*/  IMAD.MOV.U32 R13, RZ, RZ, R25 ;  /* 0x000000ffff0d7224 */ /* 0x000fe200078e0019 */
[----:B------:R-:W-:Y:S02]  /*13b40*/  MOV R12, 0x2 ;  /* 0x00000002000c7802 */ /* 0x000fe40000000f00 */
[----:B------:R-:W-:-:S13]  /*13b50*/  IADD3 R2, P4, R14, R5, RZ ;  /* 0x000000050e027210 */ /* 0x000fda0007f9e0ff */
[----:B------:R-:W-:Y:S05]  /*13b60*/  WARPSYNC.COLLECTIVE R15, `(.L_x_12259) ;  /* 0x000000000f087348 */ /* 0x000fea0003c00000 */
[----:B------:R0:W1:Y:S02]  /*13b70*/  SHFL.IDX P6, R14, R13, R12, R11 ;  /* 0x0000000c0d0e7389 */ /* 0x00006400000c000b */
[----:B01----:R-:W-:Y:S01]  /*13b80*/  ENDCOLLECTIVE ;  /* 0x000000000000791b */ /* 0x003fe20003800000 */
.L_x_12259:
        /* <DEDUP_REMOVED lines=15> */
.L_x_12260:
[----:B------:R-:W-:Y:S02]  /*13c80*/  IMAD.MOV.U32 R13, RZ, RZ, R25 ;  /* 0x000000ffff0d7224 */ /* 0x000fe400078e0019 */
[----:B------:R-:W-:Y:S01]  /*13c90*/  IMAD.MOV.U32 R12, RZ, RZ, 0x3 ;  /* 0x00000003ff0c7424 */ /* 0x000fe200078e00ff */
[----:B------:R-:W-:-:S13]  /*13ca0*/  IADD3 R2, P4, R14, R5, RZ ;  /* 0x000000050e027210 */ /* 0x000fda0007f9e0ff */
[----:B------:R-:W-:Y:S05]  /*13cb0*/  WARPSYNC.COLLECTIVE R15, `(.L_x_12261) ;  /* 0x000000000f087348 */ /* 0x000fea0003c00000 */
[----:B------:R0:W1:Y:S02]  /*13cc0*/  SHFL.IDX P6, R14, R13, R12, R11 ;  /* 0x0000000c0d0e7389 */ /* 0x00006400000c000b */
[----:B01----:R-:W-:Y:S01]  /*13cd0*/  ENDCOLLECTIVE ;  /* 0x000000000000791b */ /* 0x003fe20003800000 */
.L_x_12261:
[----:B------:R-:W-:Y:S01]  /*13ce0*/  IMAD.X R3, RZ, RZ, R3, P4 ;  /* 0x000000ffff037224 */ /* 0x000fe200020e0603 */
[----:B------:R-:W-:-:S04]  /*13cf0*/  ISETP.LT.OR P4, PT, R6, 0x41, P1 ;  /* 0x000000410600780c */ /* 0x000fc80000f81670 */
[----:B------:R-:W-:Y:S01]  /*13d00*/  @!PT LDS RZ, [RZ] ;  /* 0x00000000fffff984 */ /* 0x000fe20000000800 */
[----:B------:R-:W-:Y:S01]  /*13d10*/  @!PT LDS RZ, [RZ] ;  /* 0x00000000fffff984 */ /* 0x000fe20000000800 */
[----:B------:R-:W-:Y:S01]  /*13d20*/  @!PT LDS RZ, [RZ] ;  /* 0x00000000fffff984 */ /* 0x000fe20000000800 */
[----:B------:R0:W-:Y:S01]  /*13d30*/  LDGSTS.E.BYPASS.LTC128B.128 [R4+0x1400], desc[UR36][R2.64], !P3 ;  /* 0x0140000002047fae */ /* 0x0001e2000d901d64 */
[----:B------:R-:W-:Y:S02]  /*13d40*/  ISETP.LT.OR P3, PT, R6, 0x41, P0 ;  /* 0x000000410600780c */ /* 0x000fe40000761670 */
[----:B------:R-:W-:-:S06]  /*13d50*/  MOV R13, R24 ;  /* 0x00000018000d7202 */ /* 0x000fcc0000000f00 */
[----:B------:R0:W-:Y:S05]  /*13d60*/  LDGSTS.E.BYPASS.LTC128B.128 [R4+0x3400], desc[UR36][R2.64+0x40], !P4 ;  /* 0x0340004002047fae */ /* 0x0001ea000e101d64 */
[----:B------:R0:W-:Y:S01]  /*13d70*/  LDGSTS.E.BYPASS.LTC128B.128 [R4+0x5400], desc[UR36][R2.64+0x80], !P3 ;  /* 0x0540008002047fae */ /* 0x0001e2000d901d64 */
[----:B------:R-:W-:-:S07]  /*13d80*/  IMAD.MOV.U32 R25, RZ, RZ, R14 ;  /* 0x000000ffff197224 */ /* 0x000fce00078e000e */
[----:B0-----:R-:W-:Y:S05]  /*13d90*/  WARPSYNC.COLLECTIVE R15, `(.L_x_12262) ;  /* 0x000000000f087348 */ /* 0x001fea0003c00000 */
[----:B------:R1:W2:Y:S02]  /*13da0*/  SHFL.IDX P6, R14, R13, R12, R11 ;  /* 0x0000000c0d0e7389 */ /* 0x0002a400000c000b */
[----:B012---:R-:W-:Y:S01]  /*13db0*/  ENDCOLLECTIVE ;  /* 0x000000000000791b */ /* 0x007fe20003800000 */
.L_x_12262:
[----:B------:R-:W-:Y:S05]  /*13dc0*/  BRA `(.L_x_12263) ;  /* 0xffffffc800b47947 */ /* 0x000fea000383ffff */
.L_x_12177:
        /* <DEDUP_REMOVED lines=8> */
.L_x_12265:
[----:B------:R-:W-:Y:S05]  /*13e50*/  BSYNC B0 ;  /* 0x0000000000007941 */ /* 0x000fea0003800000 */
.L_x_12264:
        /* <DEDUP_REMOVED lines=9> */
.L_x_12266:
        /* <DEDUP_REMOVED lines=18> */
.L_x_12267:
[----:B------:R-:W-:Y:S01]  /*14010*/  IMAD.MOV.U32 R12, RZ, RZ, 0x2 ;  /* 0x00000002ff0c7424 */ /* 0x000fe200078e00ff */
[----:B------:R-:W-:-:S05]  /*14020*/  SEL R5, R14, RZ, P1 ;  /* 0x000000ff0e057207 */ /* 0x000fca0000800000 */
[----:B------:R-:W-:-:S04]  /*14030*/  IMAD.IADD R4, R2, 0x1, R5 ;  /* 0x0000000102047824 */ /* 0x000fc800078e0205 */
[----:B------:R-:W-:-:S07]  /*14040*/  IMAD.MOV.U32 R13, RZ, RZ, R4 ;  /* 0x000000ffff0d7224 */ /* 0x000fce00078e0004 */
[----:B------:R-:W-:Y:S05]  /*14050*/  WARPSYNC.COLLECTIVE R15, `(.L_x_12268) ;  /* 0x000000000f087348 */ /* 0x000fea0003c00000 */
[----:B------:R0:W1:Y:S02]  /*14060*/  SHFL.UP P6, R14, R13, R12, R11 ;  /* 0x0400000c0d0e7389 */ /* 0x00006400000c000b */
[----:B01----:R-:W-:Y:S01]  /*14070*/  ENDCOLLECTIVE ;  /* 0x000000000000791b */ /* 0x003fe20003800000 */
.L_x_12268:
[----:B------:R-:W-:Y:S02]  /*14080*/  MOV R12, 0x4 ;  /* 0x00000004000c7802 */ /* 0x000fe40000000f00 */
[----:B------:R-:W-:-:S05]  /*14090*/  SEL R5, R14, RZ, P2 ;  /* 0x000000ff0e057207 */ /* 0x000fca0001000000 */
[----:B------:R-:W-:-:S04]  /*140a0*/  IMAD.IADD R5, R4, 0x1, R5 ;  /* 0x0000000104057824 */ /* 0x000fc800078e0205 */
[----:B------:R-:W-:-:S07]  /*140b0*/  IMAD.MOV.U32 R13, RZ, RZ, R5 ;  /* 0x000000ffff0d7224 */ /* 0x000fce00078e0005 */
[----:B------:R-:W-:Y:S05]  /*140c0*/  WARPSYNC.COLLECTIVE R15, `(.L_x_12269) ;  /* 0x000000000f087348 */ /* 0x000fea0003c00000 */
[----:B------:R0:W1:Y:S02]  /*140d0*/  SHFL.UP P6, R14, R13, R12, R11 ;  /* 0x0400000c0d0e7389 */ /* 0x00006400000c000b */
[----:B01----:R-:W-:Y:S01]  /*140e0*/  ENDCOLLECTIVE ;  /* 0x000000000000791b */ /* 0x003fe20003800000 */
.L_x_12269:
[----:B------:R-:W-:Y:S01]  /*140f0*/  IMAD.MOV.U32 R12, RZ, RZ, 0x8 ;  /* 0x00000008ff0c7424 */ /* 0x000fe200078e00ff */
[----:B------:R-:W-:-:S05]  /*14100*/  SEL R6, R14, RZ, P3 ;  /* 0x000000ff0e067207 */ /* 0x000fca0001800000 */
[----:B------:R-:W-:-:S04]  /*14110*/  IMAD.IADD R6, R5, 0x1, R6 ;  /* 0x0000000105067824 */ /* 0x000fc800078e0206 */
[----:B------:R-:W-:-:S07]  /*14120*/  IMAD.MOV.U32 R13, RZ, RZ, R6 ;  /* 0x000000ffff0d7224 */ /* 0x000fce00078e0006 */
[----:B------:R-:W-:Y:S05]  /*14130*/  WARPSYNC.COLLECTIVE R15, `(.L_x_12270) ;  /* 0x000000000f087348 */ /* 0x000fea0003c00000 */
[----:B------:R0:W1:Y:S02]  /*14140*/  SHFL.UP P6, R14, R13, R12, R11 ;  /* 0x0400000c0d0e7389 */ /* 0x00006400000c000b */
[----:B01----:R-:W-:Y:S01]  /*14150*/  ENDCOLLECTIVE ;  /* 0x000000000000791b */ /* 0x003fe20003800000 */
.L_x_12270:
[----:B------:R-:W-:Y:S01]  /*14160*/  IMAD.MOV.U32 R12, RZ, RZ, 0x10 ;  /* 0x00000010ff0c7424 */ /* 0x000fe200078e00ff */
[----:B------:R-:W-:-:S05]  /*14170*/  SEL R3, R14, RZ, P4 ;  /* 0x000000ff0e037207 */ /* 0x000fca0002000000 */
[----:B------:R-:W-:-:S04]  /*14180*/  IMAD.IADD R4, R6, 0x1, R3 ;  /* 0x0000000106047824 */ /* 0x000fc800078e0203 */
[----:B------:R-:W-:-:S07]  /*14190*/  IMAD.MOV.U32 R13, RZ, RZ, R4 ;  /* 0x000000ffff0d7224 */ /* 0x000fce00078e0004 */
[----:B------:R-:W-:Y:S05]  /*141a0*/  WARPSYNC.COLLECTIVE R15, `(.L_x_12271) ;  /* 0x000000000f087348 */ /* 0x000fea0003c00000 */
[----:B------:R0:W1:Y:S02]  /*141b0*/  SHFL.UP P6, R14, R13, R12, R11 ;  /* 0x0400000c0d0e7389 */ /* 0x00006400000c000b */
[----:B01----:R-:W-:Y:S01]  /*141c0*/  ENDCOLLECTIVE ;  /* 0x000000000000791b */ /* 0x003fe20003800000 */
.L_x_12271:
        /* <DEDUP_REMOVED lines=8> */
.L_x_12272:
[----:B------:R-:W-:Y:S05]  /*14250*/  BRA `(.L_x_12273) ;  /* 0xffffffc800c87947 */ /* 0x000fea000383ffff */
.L_x_12182:
[----:B------:R-:W-:Y:S01]  /*14260*/  BSSY B0, `(.L_x_12274) ;  /* 0x0000008000007945 */ /* 0x000fe20003800000 */
[----:B-----5:R-:W-:Y:S01]  /*14270*/  IMAD.MOV.U32 R13, RZ, RZ, R2 ;  /* 0x000000ffff0d7224 */ /* 0x020fe200078e0002 */
[----:B------:R-:W-:Y:S01]  /*14280*/  MOV R15, 0xffffffff ;  /* 0xffffffff000f7802 */ /* 0x000fe20000000f00 */
[----:B------:R-:W-:Y:S02]  /*14290*/  IMAD.MOV.U32 R12, RZ, RZ, 0x1 ;  /* 0x00000001ff0c7424 */ /* 0x000fe400078e00ff */
[----:B------:R-:W-:-:S07]  /*142a0*/  IMAD.MOV.U32 R11, RZ, RZ, RZ ;  /* 0x000000ffff0b7224 */ /* 0x000fce00078e00ff */
[----:B01----:R-:W-:Y:S05]  /*142b0*/  WARPSYNC.COLLECTIVE R15, `(.L_x_12275) ;  /* 0x000000000f087348 */ /* 0x003fea0003c00000 */
[----:B------:R2:W3:Y:S02]  /*142c0*/  SHFL.UP P6, R14, R13, R12, R11 ;  /* 0x0400000c0d0e7389 */ /* 0x0004e400000c000b */
[----:B0123--:R-:W-:Y:S01]  /*142d0*/  ENDCOLLECTIVE ;  /* 0x000000000000791b */ /* 0x00ffe20003800000 */
.L_x_12275:
[----:B------:R-:W-:Y:S05]  /*142e0*/  BSYNC B0 ;  /* 0x0000000000007941 */ /* 0x000fea0003800000 */
.L_x_12274:
        /* <DEDUP_REMOVED lines=8> */
.L_x_12276:
[----:B------:R-:W-:Y:S02]  /*14370*/  MOV R12, 0x4 ;  /* 0x00000004000c7802 */ /* 0x000fe40000000f00 */
[----:B------:R-:W-:-:S05]  /*14380*/  SEL R14, R14, RZ, P2 ;  /* 0x000000ff0e0e7207 */ /* 0x000fca0001000000 */
[----:B------:R-:W-:-:S04]  /*14390*/  IMAD.IADD R3, R13, 0x1, R14 ;  /* 0x000000010d037824 */ /* 0x000fc800078e020e */
[----:B------:R-:W-:-:S07]  /*143a0*/  IMAD.MOV.U32 R13, RZ, RZ, R3 ;  /* 0x000000ffff0d7224 */ /* 0x000fce00078e0003 */
[----:B------:R-:W-:Y:S05]  /*143b0*/  WARPSYNC.COLLECTIVE R15, `(.L_x_12277) ;  /* 0x000000000f087348 */ /* 0x000fea0003c00000 */
[----:B------:R0:W1:Y:S02]  /*143c0*/  SHFL.UP P6, R14, R13, R12, R11 ;  /* 0x0400000c0d0e7389 */ /* 0x00006400000c000b */
[----:B01----:R-:W-:Y:S01]  /*143d0*/  ENDCOLLECTIVE ;  /* 0x000000000000791b */ /* 0x003fe20003800000 */
.L_x_12277:
[----:B------:R-:W-:Y:S01]  /*143e0*/  IMAD.MOV.U32 R12, RZ, RZ, 0x8 ;  /* 0x00000008ff0c7424 */ /* 0x000fe200078e00ff */
[----:B------:R-:W-:-:S05]  /*143f0*/  SEL R4, R14, RZ, P3 ;  /* 0x000000ff0e047207 */ /* 0x000fca0001800000 */
[----:B------:R-:W-:-:S04]  /*14400*/  IMAD.IADD R4, R3, 0x1, R4 ;  /* 0x0000000103047824 */ /* 0x000fc800078e0204 */
[----:B------:R-:W-:-:S07]  /*14410*/  IMAD.MOV.U32 R13, RZ, RZ, R4 ;  /* 0x000000ffff0d7224 */ /* 0x000fce00078e0004 */
[----:B------:R-:W-:Y:S05]  /*14420*/  WARPSYNC.COLLECTIVE R15, `(.L_x_12278) ;  /* 0x000000000f087348 */ /* 0x000fea0003c00000 */
[----:B------:R0:W1:Y:S02]  /*14430*/  SHFL.UP P6, R14, R13, R12, R11 ;  /* 0x0400000c0d0e7389 */ /* 0x00006400000c000b */
[----:B01----:R-:W-:Y:S01]  /*14440*/  ENDCOLLECTIVE ;  /* 0x000000000000791b */ /* 0x003fe20003800000 */
.L_x_12278:
[----:B------:R-:W-:Y:S01]  /*14450*/  IMAD.MOV.U32 R12, RZ, RZ, 0x10 ;  /* 0x00000010ff0c7424 */ /* 0x000fe200078e00ff */
[----:B------:R-:W-:-:S05]  /*14460*/  SEL R5, R14, RZ, P4 ;  /* 0x000000ff0e057207 */ /* 0x000fca0002000000 */
[----:B------:R-:W-:-:S04]  /*14470*/  IMAD.IADD R5, R4, 0x1, R5 ;  /* 0x0000000104057824 */ /* 0x000fc800078e0205 */
[----:B------:R-:W-:-:S07]  /*14480*/  IMAD.MOV.U32 R13, RZ, RZ, R5 ;  /* 0x000000ffff0d7224 */ /* 0x000fce00078e0005 */
[----:B------:R-:W-:Y:S05]  /*14490*/  WARPSYNC.COLLECTIVE R15, `(.L_x_12279) ;  /* 0x000000000f087348 */ /* 0x000fea0003c00000 */
[----:B------:R0:W1:Y:S02]  /*144a0*/  SHFL.UP P6, R14, R13, R12, R11 ;  /* 0x0400000c0d0e7389 */ /* 0x00006400000c000b */
[----:B01----:R-:W-:Y:S01]  /*144b0*/  ENDCOLLECTIVE ;  /* 0x000000000000791b */ /* 0x003fe20003800000 */
.L_x_12279:
        /* <DEDUP_REMOVED lines=8> */
.L_x_12280:
[----:B------:R-:W-:Y:S05]  /*14540*/  BRA `(.L_x_12281) ;  /* 0xffffffc800a87947 */ /* 0x000fea000383ffff */
.L_x_12184:
[----:B------:R-:W-:Y:S01]  /*14550*/  BSSY B0, `(.L_x_12282) ;  /* 0x0000006000007945 */ /* 0x000fe20003800000 */
[----:B------:R-:W-:Y:S01]  /*14560*/  PLOP3.LUT P6, PT, P6, PT, PT, 0x8, 0x0 ;  /* 0x000000000000781c */ /* 0x000fe200037ce170 */
[----:B------:R-:W-:-:S12]  /*14570*/  IMAD.MOV.U32 R15, RZ, RZ, -0x1 ;  /* 0xffffffffff0f7424 */ /* 0x000fd800078e00ff */
[----:B0-----:R-:W-:Y:S05]  /*14580*/  WARPSYNC.COLLECTIVE R15, `(.L_x_12283) ;  /* 0x000000000f087348 */ /* 0x001fea0003c00000 */
[----:B------:R-:W-:Y:S01]  /*14590*/  VOTE.ANY R14, PT, P6 ;  /* 0x00000000000e7806 */ /* 0x000fe200030e0100 */
[----:B0-----:R-:W-:Y:S06]  /*145a0*/  ENDCOLLECTIVE ;  /* 0x000000000000791b */ /* 0x001fec0003800000 */
.L_x_12283:
[----:B------:R-:W-:Y:S05]  /*145b0*/  BSYNC B0 ;  /* 0x0000000000007941 */ /* 0x000fea0003800000 */
.L_x_12282:
        /* <DEDUP_REMOVED lines=9> */
.L_x_12284:
[----:B------:R-:W-:Y:S01]  /*14650*/  IMAD.MOV.U32 R17, RZ, RZ, R14 ;  /* 0x000000ffff117224 */ /* 0x000fe200078e000e */
[----:B------:R-:W-:Y:S06]  /*14660*/  BRA `(.L_x_12285) ;  /* 0xffffffc800987947 */ /* 0x000fec000383ffff */
.L_x_12186:
[----:B------:R-:W-:Y:S01]  /*14670*/  BSSY B0, `(.L_x_12286) ;  /* 0x0000007000007945 */ /* 0x000fe20003800000 */
[----:B------:R-:W-:Y:S02]  /*14680*/  IMAD.MOV.U32 R13, RZ, RZ, R3 ;  /* 0x000000ffff0d7224 */ /* 0x000fe400078e0003 */
[----:B------:R-:W-:Y:S02]  /*14690*/  IMAD.MOV.U32 R11, RZ, RZ, 0x1f ;  /* 0x0000001fff0b7424 */ /* 0x000fe400078e00ff */
[----:B------:R-:W-:-:S07]  /*146a0*/  IMAD.MOV.U32 R15, RZ, RZ, -0x1 ;  /* 0xffffffffff0f7424 */ /* 0x000fce00078e00ff */
[----:B012---:R-:W-:Y:S05]  /*146b0*/  WARPSYNC.COLLECTIVE R15, `(.L_x_12287) ;  /* 0x000000000f087348 */ /* 0x007fea0003c00000 */
[----:B------:R3:W4:Y:S02]  /*146c0*/  SHFL.IDX P6, R14, R13, R12, R11 ;  /* 0x0000000c0d0e7389 */ /* 0x00072400000c000b */
[----:B01234-:R-:W-:Y:S01]  /*146d0*/  ENDCOLLECTIVE ;  /* 0x000000000000791b */ /* 0x01ffe20003800000 */
.L_x_12287:
[----:B------:R-:W-:Y:S05]  /*146e0*/  BSYNC B0 ;  /* 0x0000000000007941 */ /* 0x000fea0003800000 */
.L_x_12286:
[----:B------:R-:W-:Y:S01]  /*146f0*/  MOV R5, R14 ;  /* 0x0000000e00057202 */ /* 0x000fe20000000f00 */
[----:B------:R-:W-:Y:S06]  /*14700*/  BRA `(.L_x_12185) ;  /* 0xffffffc8008c7947 */ /* 0x000fec000383ffff */
.L_x_12190:
[----:B-1----:R1:W2:Y:S02]  /*14710*/  SYNCS.PHASECHK.TRANS64.TRYWAIT P0, [R5+URZ+0x2d820], R0 ;  /* 0x02d82000050075a7 */ /* 0x0022a4000800017f */
[----:B--2---:R-:W-:Y:S05]  /*14720*/  @!P0 NANOSLEEP.SYNCS 0x989680 ;  /* 0x009896800000895d */ /* 0x004fea0003900000 */
[----:B------:R-:W2:Y:S02]  /*14730*/  @!P0 SYNCS.PHASECHK.TRANS64 P0, [R5+URZ+0x2d820], R0 ;  /* 0x02d82000050085a7 */ /* 0x000ea4000800007f */
[----:B--2---:R-:W-:Y:S05]  /*14740*/  @!P0 BRA `(.L_x_12190) ;  /* 0xfffffffc00f08947 */ /* 0x004fea000383ffff */
[----:B------:R-:W-:Y:S05]  /*14750*/  BRA `(.L_x_12288) ;  /* 0xffffffd000047947 */ /* 0x000fea000383ffff */
.L_x_12191:
        /* <DEDUP_REMOVED lines=11> */
.L_x_12290:
[----:B------:R-:W-:Y:S05]  /*14810*/  BSYNC B0 ;  /* 0x0000000000007941 */ /* 0x000fea0003800000 */
.L_x_12289:
[----:B------:R-:W-:Y:S05]  /*14820*/  BRA `(.L_x_12291) ;  /* 0xffffffcc00ec7947 */ /* 0x000fea000383ffff */
.L_x_12194:
[----:B------:R-:W-:Y:S01]  /*14830*/  BSSY B1, `(.L_x_12292) ;  /* 0x0000006000017945 */ /* 0x000fe20003800000 */
[----:B------:R-:W-:-:S07]  /*14840*/  IMAD.MOV.U32 R15, RZ, RZ, -0x1 ;  /* 0xffffffffff0f7424 */ /* 0x000fce00078e00ff */
[----:B01----:R-:W-:Y:S05]  /*14850*/  WARPSYNC.COLLECTIVE R15, `(.L_x_12293) ;  /* 0x000000000f0c7348 */ /* 0x003fea0003c00000 */
[----:B------:R-:W-:Y:S02]  /*14860*/  ELECT P6, UR62, PT ;  /* 0x00000000003e782f */ /* 0x000fe400038c0000 */
[----:B------:R-:W-:Y:S01]  /*14870*/  MOV R14, UR62 ;  /* 0x0000003e000e7c02 */ /* 0x000fe20008000f00 */
[----:B01----:R-:W-:Y:S10]  /*14880*/  ENDCOLLECTIVE ;  /* 0x000000000000791b */ /* 0x003ff40003800000 */
.L_x_12293:
[----:B------:R-:W-:Y:S05]  /*14890*/  BSYNC B1 ;  /* 0x0000000000017941 */ /* 0x000fea0003800000 */
.L_x_12292:
[----:B------:R-:W-:Y:S05]  /*148a0*/  BRA `(.L_x_12294) ;  /* 0xffffffcc00e47947 */ /* 0x000fea000383ffff */
.L_x_12196:
[----:B-1----:R1:W2:Y:S02]  /*148b0*/  SYNCS.PHASECHK.TRANS64.TRYWAIT P1, [R3+URZ+0x2d840], R2 ;  /* 0x02d84002030075a7 */ /* 0x0022a4000802017f */
[----:B--2---:R-:W-:Y:S05]  /*148c0*/  @!P1 NANOSLEEP.SYNCS 0x989680 ;  /* 0x009896800000995d */ /* 0x004fea0003900000 */
[----:B------:R-:W2:Y:S02]  /*148d0*/  @!P1 SYNCS.PHASECHK.TRANS64 P1, [R3+URZ+0x2d840], R2 ;  /* 0x02d84002030095a7 */ /* 0x000ea4000802007f */
[----:B--2---:R-:W-:Y:S05]  /*148e0*/  @!P1 BRA `(.L_x_12196) ;  /* 0xfffffffc00f09947 */ /* 0x004fea000383ffff */
[----:B------:R-:W-:Y:S05]  /*148f0*/  BRA `(.L_x_12295) ;  /* 0xffffffd000047947 */ /* 0x000fea000383ffff */
.L_x_12198:
[----:B--2---:R2:W3:Y:S02]  /*14900*/  SYNCS.PHASECHK.TRANS64.TRYWAIT P1, [R5+URZ+0x2d840], R0 ;  /* 0x02d84000050075a7 */ /* 0x0044e4000802017f */
[----:B---3--:R-:W-:Y:S05]  /*14910*/  @!P1 NANOSLEEP.SYNCS 0x989680 ;  /* 0x009896800000995d */ /* 0x008fea0003900000 */
[----:B------:R-:W3:Y:S02]  /*14920*/  @!P1 SYNCS.PHASECHK.TRANS64 P1, [R5+URZ+0x2d840], R0 ;  /* 0x02d84000050095a7 */ /* 0x000ee4000802007f */
[----:B---3--:R-:W-:Y:S05]  /*14930*/  @!P1 BRA `(.L_x_12198) ;  /* 0xfffffffc00f09947 */ /* 0x008fea000383ffff */
[----:B------:R-:W-:Y:S05]  /*14940*/  BRA `(.L_x_12296) ;  /* 0xffffffd000107947 */ /* 0x000fea000383ffff */
.L_x_12200:
[----:B---3--:R3:W4:Y:S02]  /*14950*/  SYNCS.PHASECHK.TRANS64.TRYWAIT P1, [R3+URZ+0x2d860], R2 ;  /* 0x02d86002030075a7 */ /* 0x008724000802017f */
[----:B----4-:R-:W-:Y:S05]  /*14960*/  @!P1 NANOSLEEP.SYNCS 0x989680 ;  /* 0x009896800000995d */ /* 0x010fea0003900000 */
[----:B------:R-:W4:Y:S02]  /*14970*/  @!P1 SYNCS.PHASECHK.TRANS64 P1, [R3+URZ+0x2d860], R2 ;  /* 0x02d86002030095a7 */ /* 0x000f24000802007f */
[----:B----4-:R-:W-:Y:S05]  /*14980*/  @!P1 BRA `(.L_x_12200) ;  /* 0xfffffffc00f09947 */ /* 0x010fea000383ffff */
[----:B------:R-:W-:Y:S05]  /*14990*/  BRA `(.L_x_12297) ;  /* 0xffffffd0000c7947 */ /* 0x000fea000383ffff */
.L_x_12298:
        /* <DEDUP_REMOVED lines=14> */
.L_x_15872:


//--------------------- .text._ZN7cutlass13device_kernelIN5flash11enable_sm90INS1_16FlashAttnFwdSm90INS1_25CollectiveMainloopFwdSm90ILi2EN4cute5tupleIJNS5_1CILi1EEES8_S8_EEENS6_IJNS7_ILi192EEENS7_ILi128EEENS7_ILi96EEEEEELi96ENS_6half_tEfNS_4arch4Sm90ELb1ELb0ELb1ELb1ELb1ELb1ELb0ELb0ELb1ELb1ELb0ELb0EEENS1_21CollectiveEpilogueFwdINS6_IJSA_SC_SB_EEES9_SE_SG_Li384ELb1ELb1ELb0ELb0EEENS1_36VarlenDynamicPersistentTileSchedulerILi192ELi128ELi384ELi128ELb0ELb1ELb1ELb1ELb1ELb1EEEEEEEEEvNT_6ParamsE --------------------------
	.section	.text._ZN7cutlass13device_kernelIN5flash11enable_sm90INS1_16FlashAttnFwdSm90INS1_25CollectiveMainloopFwdSm90ILi2EN4cute5tupleIJNS5_1CILi1EEES8_S8_EEENS6_IJNS7_ILi192EEENS7_ILi128EEENS7_ILi96EEEEEELi96ENS_6half_tEfNS_4arch4Sm90ELb1ELb0ELb1ELb1ELb1ELb1ELb0ELb0ELb1ELb1ELb0ELb0EEENS1_21CollectiveEpilogueFwdINS6_IJSA_SC_SB_EEES9_SE_SG_Li384ELb1ELb1ELb0ELb0EEENS1_36VarlenDynamicPersistentTileSchedulerILi192ELi128ELi384ELi128ELb0ELb1ELb1ELb1ELb1ELb1EEEEEEEEEvNT_6ParamsE,"ax",@progbits
	.align	128
.text._ZN7cutlass13device_kernelIN5flash11enable_sm90INS1_16FlashAttnFwdSm90INS1_25CollectiveMainloopFwdSm90ILi2EN4cute5tupleIJNS5_1CILi1EEES8_S8_EEENS6_IJNS7_ILi192EEENS7_ILi128EEENS7_ILi96EEEEEELi96ENS_6half_tEfNS_4arch4Sm90ELb1ELb0ELb1ELb1ELb1ELb1ELb0ELb0ELb1ELb1ELb0ELb0EEENS1_21CollectiveEpilogueFwdINS6_IJSA_SC_SB_EEES9_SE_SG_Li384ELb1ELb1ELb0ELb0EEENS1_36VarlenDynamicPersistentTileSchedulerILi192ELi128ELi384ELi128ELb0ELb1ELb1ELb1ELb1ELb1EEEEEEEEEvNT_6ParamsE:
        .type           _ZN7cutlass13device_kernelIN5flash11enable_sm90INS1_16FlashAttnFwdSm90INS1_25CollectiveMainloopFwdSm90ILi2EN4cute5tupleIJNS5_1CILi1EEES8_S8_EEENS6_IJNS7_ILi192EEENS7_ILi128EEENS7_ILi96EEEEEELi96ENS_6half_tEfNS_4arch4Sm90ELb1ELb0ELb1ELb1ELb1ELb1ELb0ELb0ELb1ELb1ELb0ELb0EEENS1_21CollectiveEpilogueFwdINS6_IJSA_SC_SB_EEES9_SE_SG_Li384ELb1ELb1ELb0ELb0EEENS1_36VarlenDynamicPersistentTileSchedulerILi192ELi128ELi384ELi128ELb0ELb1ELb1ELb1ELb1ELb1EEEEEEEEEvNT_6ParamsE,@function
        .size           _ZN7cutlass13device_kernelIN5flash11enable_sm90INS1_16FlashAttnFwdSm90INS1_25CollectiveMainloopFwdSm90ILi2EN4cute5tupleIJNS5_1CILi1EEES8_S8_EEENS6_IJNS7_ILi192EEENS7_ILi128EEENS7_ILi96EEEEEELi96ENS_6half_tEfNS_4arch4Sm90ELb1ELb0ELb1ELb1ELb1ELb1ELb0ELb0ELb1ELb1ELb0ELb0EEENS1_21CollectiveEpilogueFwdINS6_IJSA_SC_SB_EEES9_SE_SG_Li384ELb1ELb1ELb0ELb0EEENS1_36VarlenDynamicPersistentTileSchedulerILi192ELi128ELi384ELi128ELb0ELb1ELb1ELb1ELb1ELb1EEEEEEEEEvNT_6ParamsE,(.L_x_15873 - _ZN7cutlass13device_kernelIN5flash11enable_sm90INS1_16FlashAttnFwdSm90INS1_25CollectiveMainloopFwdSm90ILi2EN4cute5tupleIJNS5_1CILi1EEES8_S8_EEENS6_IJNS7_ILi192EEENS7_ILi128EEENS7_ILi96EEEEEELi96ENS_6half_tEfNS_4arch4Sm90ELb1ELb0ELb1ELb1ELb1ELb1ELb0ELb0ELb1ELb1ELb0ELb0EEENS1_21CollectiveEpilogueFwdINS6_IJSA_SC_SB_EEES9_SE_SG_Li384ELb1ELb1ELb0ELb0EEENS1_36VarlenDynamicPersistentTileSchedulerILi192ELi128ELi384ELi128ELb0ELb1ELb1ELb1ELb1ELb1EEEEEEEEEvNT_6ParamsE)
        .other          _ZN7cutlass13device_kernelIN5flash11enable_sm90INS1_16FlashAttnFwdSm90INS1_25CollectiveMainloopFwdSm90ILi2EN4cute5tupleIJNS5_1CILi1EEES8_S8_EEENS6_IJNS7_ILi192EEENS7_ILi128EEENS7_ILi96EEEEEELi96ENS_6half_tEfNS_4arch4Sm90ELb1ELb0ELb1ELb1ELb1ELb1ELb0ELb0ELb1ELb1ELb0ELb0EEENS1_21CollectiveEpilogueFwdINS6_IJSA_SC_SB_EEES9_SE_SG_Li384ELb1ELb1ELb0ELb0EEENS1_36VarlenDynamicPersistentTileSchedulerILi192ELi128ELi384ELi128ELb0ELb1ELb1ELb1ELb1ELb1EEEEEEEEEvNT_6ParamsE,@"STO_CUDA_ENTRY STV_DEFAULT"
_ZN7cutlass13device_kernelIN5flash11enable_sm90INS1_16FlashAttnFwdSm90INS1_25CollectiveMainloopFwdSm90ILi2EN4cute5tupleIJNS5_1CILi1EEES8_S8_EEENS6_IJNS7_ILi192EEENS7_ILi128EEENS7_ILi96EEEEEELi96ENS_6half_tEfNS_4arch4Sm90ELb1ELb0ELb1ELb1ELb1ELb1ELb0ELb0ELb1ELb1ELb0ELb0EEENS1_21CollectiveEpilogueFwdINS6_IJSA_SC_SB_EEES9_SE_SG_Li384ELb1ELb1ELb0ELb0EEENS1_36VarlenDynamicPersistentTileSchedulerILi192ELi128ELi384ELi128ELb0ELb1ELb1ELb1ELb1ELb1EEEEEEEEEvNT_6ParamsE:
        /* <DEDUP_REMOVED lines=18> */
.L_x_12300:
[----:B------:R-:W-:Y:S05]  /*0120*/  BSYNC B0 ;  /* 0x0000000000007941 */ /* 0x000fea0003800000 */
.L_x_12299:
        /* <DEDUP_REMOVED lines=41> */
.L_x_12301:
        /* <DEDUP_REMOVED lines=22> */
.L_x_12302:
        /* <DEDUP_REMOVED lines=18> */
.L_x_12303:
        /* <DEDUP_REMOVED lines=22> */
.L_x_12304:
        /* <DEDUP_REMOVED lines=22> */
.L_x_12305:
        /* <DEDUP_REMOVED lines=8> */
.L_x_12308:
[----:B------:R-:W-:-:S08]  /*0980*/  NOP ;  /* 0x0000000000007918 */ /* 0x000fd00000000000 */
[----:B------:R-:W0:Y:S02]  /*0990*/  USETMAXREG.TRY_ALLOC.CTAPOOL UP0, 0xa0 ;  /* 0x000000a0000079c8 */ /* 0x000e240008000600 */
[----:B0-----:R-:W-:-:S13]  /*09a0*/  PLOP3.LUT P0, PT, PT, PT, UP0, 0x80, 0x0 ;  /* 0x000000000000781c */ /* 0x001fda0003f0f008 */
[----:B------:R-:W-:Y:S05]  /*09b0*/  @!P0 BRA `(.L_x_12308) ;  /* 0xfffffffc00f08947 */ /* 0x000fea000383ffff */
[----:B------:R-:W2:Y:S01]  /*09c0*/  LDL.LU R0, [R1] ;  /* 0x0000000001007983 */ /* 0x000ea20000300800 */
[----:B------:R-:W0:Y:S01]  /*09d0*/  S2R R2, SR_TID.X ;  /* 0x0000000000027919 */ /* 0x000e220000002100 */
[----:B------:R-:W1:Y:S01]  /*09e0*/  S2UR UR40, SR_CgaCtaId ;  /* 0x00000000002879c3 */ /* 0x000e620000008800 */
[----:B------:R-:W-:Y:S01]  /*09f0*/  UMOV UR4, 0x400 ;  /* 0x0000040000047882 */ /* 0x000fe20000000000 */
[----:B0-----:R-:W-:-:S06]  /*0a00*/  SHF.R.U32.HI R2, RZ, 0x7, R2 ;  /* 0x00000007ff027819 */ /* 0x001fcc0000011602 */
[----:B------:R-:W-:Y:S06]  /*0a10*/  BAR.ARV 0x8, 0x200 ;  /* 0x0208000000007b1d */ /* 0x000fec0000002000 */
[----:B------:R-:W-:-:S13]  /*0a20*/  ISETP.NE.AND P0, PT, R2, 0x1, PT ;  /* 0x000000010200780c */ /* 0x000fda0003f05270 */
[----:B------:R-:W-:Y:S08]  /*0a30*/  @!P0 BAR.ARV 0x9, 0x100 ;  /* 0x0244000000008b1d */ /* 0x000ff00000002000 */
[----:B------:R-:W-:Y:S01]  /*0a40*/  BAR.SYNC.DEFER_BLOCKING 0x5, 0x200 ;  /* 0x0148000000007b1d */ /* 0x000fe20000010000 */
[----:B-1----:R-:W-:-:S06]  /*0a50*/  ULEA UR4, UR40, UR4, 0x18 ;  /* 0x0000000428047291 */ /* 0x002fcc000f8ec03f */
[----:B------:R-:W-:Y:S01]  /*0a60*/  IMAD.U32 R2, RZ, RZ, UR4 ;  /* 0x00000004ff027e24 */ /* 0x000fe2000f8e00ff */
[----:B------:R-:W-:-:S04]  /*0a70*/  ULDC UR4, c[0x0][0xc3c] ;  /* 0x00030f0000047ab9 */ /* 0x000fc80000000800 */
[----:B------:R-:W0:Y:S01]  /*0a80*/  LDS.128 R32, [R2+0x2d8d0] ;  /* 0x02d8d00002207984 */ /* 0x000e220000000c00 */
[----:B------:R-:W-:Y:S06]  /*0a90*/  BAR.ARV 0x4, 0x200 ;  /* 0x0108000000007b1d */ /* 0x000fec0000002000 */
[----:B--2---:R-:W-:-:S04]  /*0aa0*/  LOP3.LUT R0, R0, 0xfffffff7, RZ, 0xc0, !PT ;  /* 0xfffffff700007812 */ /* 0x004fc800078ec0ff */
[----:B------:R-:W-:-:S05]  /*0ab0*/  @P0 LOP3.LUT R0, R0, 0x8, RZ, 0xfc, !PT ;  /* 0x0000000800000812 */ /* 0x000fca00078efcff */
[----:B------:R1:W-:Y:S01]  /*0ac0*/  STL [R1], R0 ;  /* 0x0000000001007387 */ /* 0x0003e20000100800 */
[----:B0-----:R-:W-:-:S13]  /*0ad0*/  ISETP.GE.AND P0, PT, R35, UR4, PT ;  /* 0x0000000423007c0c */ /* 0x001fda000bf06270 */
[----:B-1----:R-:W-:Y:S05]  /*0ae0*/  @P0 BRA `(.L_x_12309) ;  /* 0x000001d000fc0947 */ /* 0x002fea0003800000 */
[----:B------:R-:W0:Y:S01]  /*0af0*/  S2R R0, SR_TID.X ;  /* 0x0000000000007919 */ /* 0x000e220000002100 */
[----:B------:R-:W-:Y:S01]  /*0b00*/  R2UR UR42, R2 ;  /* 0x00000000022a72ca */ /* 0x000fe200000e0000 */
[----:B------:R-:W-:Y:S01]  /*0b10*/  IMAD.MOV.U32 R138, RZ, RZ, RZ ;  /* 0x000000ffff8a7224 */ /* 0x000fe200078e00ff */
[----:B------:R-:W-:Y:S01]  /*0b20*/  ULOP3.LUT UR41, UR36, 0x1, URZ, 0xfc, !UPT ;  /* 0x0000000124297892 */ /* 0x000fe2000f8efc3f */
[----:B------:R-:W-:Y:S01]  /*0b30*/  IMAD.MOV.U32 R137, RZ, RZ, RZ ;  /* 0x000000ffff897224 */ /* 0x000fe200078e00ff */
[----:B------:R-:W-:-:S09]  /*0b40*/  UMOV UR37, URZ ;  /* 0x0000003f00257c82 */ /* 0x000fd20008000000 */
[----:B------:R-:W-:Y:S01]  /*0b50*/  UIADD3 UR42, UR42, 0xc400, URZ ;  /* 0x0000c4002a2a7890 */ /* 0x000fe2000fffe03f */
[----:B0-----:R-:W-:-:S05]  /*0b60*/  VIADD R23, R0, 0xffffff80 ;  /* 0xffffff8000177836 */ /* 0x001fca0000000000 */
[-C--:B------:R-:W-:Y:S02]  /*0b70*/  LEA.HI R5, R23, R23.reuse, RZ, 0x1 ;  /* 0x0000001717057211 */ /* 0x080fe400078f08ff */
[----:B------:R-:W-:Y:S02]  /*0b80*/  SHF.R.S32.HI R0, RZ, 0x1f, R23 ;  /* 0x0000001fff007819 */ /* 0x000fe40000011417 */
[----:B------:R-:W-:Y:S02]  /*0b90*/  LOP3.LUT R3, R5, 0xfffffffe, RZ, 0xc0, !PT ;  /* 0xfffffffe05037812 */ /* 0x000fe400078ec0ff */
[----:B------:R-:W-:Y:S02]  /*0ba0*/  LEA.HI R4, R0, R23, RZ, 0x4 ;  /* 0x0000001700047211 */ /* 0x000fe400078f20ff */
[----:B------:R-:W-:Y:S01]  /*0bb0*/  SHF.R.S32.HI R154, RZ, 0x1, R5 ;  /* 0x00000001ff9a7819 */ /* 0x000fe20000011405 */
[----:B------:R-:W-:Y:S01]  /*0bc0*/  IMAD.IADD R22, R23, 0x1, -R3 ;  /* 0x0000000117167824 */ /* 0x000fe200078e0a03 */
[----:B------:R-:W-:-:S02]  /*0bd0*/  SHF.R.S32.HI R3, RZ, 0x4, R4 ;  /* 0x00000004ff037819 */ /* 0x000fc40000011404 */
[----:B------:R-:W-:Y:S02]  /*0be0*/  LEA.HI R6, R5, R154, RZ, 0x1 ;  /* 0x0000009a05067211 */ /* 0x000fe400078f08ff */
[----:B------:R-:W-:Y:S02]  /*0bf0*/  SHF.L.U32 R26, R22, 0x2, RZ ;  /* 0x00000002161a7819 */ /* 0x000fe400000006ff */
[----:B------:R-:W-:Y:S02]  /*0c00*/  LEA.HI R5, R4, R3, RZ, 0x1 ;  /* 0x0000000304057211 */ /* 0x000fe400078f08ff */
[----:B------:R-:W-:Y:S01]  /*0c10*/  LOP3.LUT R7, R6, 0x7fffffe, RZ, 0xc0, !PT ;  /* 0x07fffffe06077812 */ /* 0x000fe200078ec0ff */
[C---:B------:R-:W-:Y:S01]  /*0c20*/  VIADD R8, R26.reuse, 0x10 ;  /* 0x000000101a087836 */ /* 0x040fe20000000000 */
[----:B------:R-:W-:Y:S01]  /*0c30*/  STL [R1+0x38], R26 ;  /* 0x0000381a01007387 */ /* 0x000fe20000100800 */
[----:B------:R-:W-:Y:S01]  /*0c40*/  LOP3.LUT R6, R5, 0x1ffffffe, RZ, 0xc0, !PT ;  /* 0x1ffffffe05067812 */ /* 0x000fe200078ec0ff */
[----:B------:R-:W-:Y:S01]  /*0c50*/  VIADD R9, R26, 0x20 ;  /* 0x000000201a097836 */ /* 0x000fe20000000000 */
[----:B------:R-:W-:Y:S01]  /*0c60*/  LOP3.LUT R4, R4, 0xfffffff0, RZ, 0xc0, !PT ;  /* 0xfffffff004047812 */ /* 0x000fe200078ec0ff */
[----:B------:R0:W-:Y:S01]  /*0c70*/  STL [R1+0x6c], R8 ;  /* 0x00006c0801007387 */ /* 0x0001e20000100800 */
[----:B------:R-:W-:Y:S01]  /*0c80*/  IMAD.IADD R5, R26, 0x1, R8 ;  /* 0x000000011a057824 */ /* 0x000fe200078e0208 */
[----:B------:R-:W-:-:S02]  /*0c90*/  IADD3 R6, R3, -R6, RZ ;  /* 0x8000000603067210 */ /* 0x000fc40007ffe0ff */
[----:B------:R1:W-:Y:S01]  /*0ca0*/  STL [R1+0x68], R9 ;  /* 0x0000680901007387 */ /* 0x0003e20000100800 */
[----:B------:R-:W-:Y:S01]  /*0cb0*/  IMAD.IADD R4, R23, 0x1, -R4 ;  /* 0x0000000117047824 */ /* 0x000fe200078e0a04 */
[----:B------:R-:W-:Y:S01]  /*0cc0*/  SHF.R.S32.HI R10, RZ, 0x1f, R5 ;  /* 0x0000001fff0a7819 */ /* 0x000fe20000011405 */
[----:B------:R-:W-:Y:S02]  /*0cd0*/  IMAD.SHL.U32 R6, R6, 0x8, RZ ;  /* 0x0000000806067824 */ /* 0x000fe400078e00ff */
[----:B0-----:R-:W-:Y:S01]  /*0ce0*/  IMAD.IADD R8, R154, 0x1, -R7 ;  /* 0x000000019a087824 */ /* 0x001fe200078e0a07 */
[CC--:B------:R-:W-:Y:S02]  /*0cf0*/  LEA.HI R14, R10.reuse, R5.reuse, RZ, 0x3 ;  /* 0x000000050a0e7211 */ /* 0x0c0fe400078f18ff */
[----:B------:R-:W-:Y:S01]  /*0d00*/  LEA.HI R16, R10, R5, RZ, 0x5 ;  /* 0x000000050a107211 */ /* 0x000fe200078f28ff */
[----:B------:R-:W-:Y:S01]  /*0d10*/  IMAD R18, R3, 0x8, R8 ;  /* 0x0000000803127824 */ /* 0x000fe200078e0208 */
[-C--:B------:R-:W-:Y:S01]  /*0d20*/  LEA.HI R3, R0, R23.reuse, RZ, 0x7 ;  /* 0x0000001700037211 */ /* 0x080fe200078f38ff */
[----:B-1----:R-:W-:Y:S01]  /*0d30*/  IMAD.IADD R9, R26, 0x1, R9 ;  /* 0x000000011a097824 */ /* 0x002fe200078e0209 */
[----:B------:R-:W-:-:S02]  /*0d40*/  LEA.HI R5, R0, R23, RZ, 0x5 ;  /* 0x0000001700057211 */ /* 0x000fc400078f28ff */
[----:B------:R-:W-:Y:S02]  /*0d50*/  LOP3.LUT R7, R3, 0xffffff80, RZ, 0xc0, !PT ;  /* 0xffffff8003077812 */ /* 0x000fe400078ec0ff */
[----:B------:R-:W-:Y:S02]  /*0d60*/  SHF.R.S32.HI R8, RZ, 0x1f, R9 ;  /* 0x0000001fff087819 */ /* 0x000fe40000011409 */
[----:B------:R-:W-:Y:S01]  /*0d70*/  SHF.R.S32.HI R21, RZ, 0x7, R3 ;  /* 0x00000007ff157819 */ /* 0x000fe20000011403 */
[----:B------:R-:W-:Y:S01]  /*0d80*/  IMAD.IADD R24, R23, 0x1, -R7 ;  /* 0x0000000117187824 */ /* 0x000fe200078e0a07 */
[----:B------:R-:W-:Y:S02]  /*0d90*/  LEA.HI R7, R0, R23, RZ, 0x2 ;  /* 0x0000001700077211 */ /* 0x000fe400078f10ff */
[----:B------:R-:W-:Y:S02]  /*0da0*/  SHF.R.S32.HI R0, RZ, 0x5, R5 ;  /* 0x00000005ff007819 */ /* 0x000fe40000011405 */
[----:B------:R-:W-:-:S02]  /*0db0*/  SHF.R.S32.HI R5, RZ, 0x1f, R4 ;  /* 0x0000001fff057819 */ /* 0x000fc40000011404 */
[-C--:B------:R-:W-:Y:S01]  /*0dc0*/  LEA.HI R15, R8, R9.reuse, RZ, 0x3 ;  /* 0x00000009080f7211 */ /* 0x080fe200078f18ff */
[----:B------:R-:W-:Y:S01]  /*0dd0*/  IMAD R19, R0, 0x10, R4 ;  /* 0x0000001000137824 */ /* 0x000fe200078e0204 */
[----:B------:R-:W-:Y:S02]  /*0de0*/  LEA.HI R17, R8, R9, RZ, 0x5 ;  /* 0x0000000908117211 */ /* 0x000fe400078f28ff */
[--C-:B------:R-:W-:Y:S02]  /*0df0*/  SHF.R.S32.HI R20, RZ, 0x2, R7.reuse ;  /* 0x00000002ff147819 */ /* 0x100fe40000011407 */
[----:B------:R-:W-:Y:S02]  /*0e00*/  SHF.R.S32.HI R8, RZ, 0x1f, R7 ;  /* 0x0000001fff087819 */ /* 0x000fe40000011407 */
[----:B------:R-:W-:Y:S02]  /*0e10*/  LEA.HI R5, R5, R4, RZ, 0x3 ;  /* 0x0000000405057211 */ /* 0x000fe400078f18ff */
[----:B------:R-:W-:Y:S01]  /*0e20*/  LEA.HI R13, R8, R20, RZ, 0x2 ;  /* 0x00000014080d7211 */ /* 0x000fe200078f10ff */
[----:B------:R-:W-:Y:S01]  /*0e30*/  IMAD.HI R8, R21, 0x55555556, RZ ;  /* 0x5555555615087827 */ /* 0x000fe200078e02ff */
[----:B------:R-:W-:-:S02]  /*0e40*/  LOP3.LUT R3, R5, 0xfffffff8, RZ, 0xc0, !PT ;  /* 0xfffffff805037812 */ /* 0x000fc400078ec0ff */
[----:B------:R-:W-:Y:S02]  /*0e50*/  SHF.L.U32 R5, R5, 0x6, RZ ;  /* 0x0000000605057819 */ /* 0x000fe400000006ff */
[----:B------:R-:W-:Y:S01]  /*0e60*/  SHF.R.S32.HI R9, RZ, 0x1f, R24 ;  /* 0x0000001fff097819 */ /* 0x000fe20000011418 */
[----:B------:R-:W-:Y:S01]  /*0e70*/  IMAD.IADD R3, R4, 0x1, -R3 ;  /* 0x0000000104037824 */ /* 0x000fe200078e0a03 */
[----:B------:R-:W-:Y:S01]  /*0e80*/  LOP3.LUT R13, R13, 0xfffffffc, RZ, 0xc0, !PT ;  /* 0xfffffffc0d0d7812 */ /* 0x000fe200078ec0ff */
[----:B------:R-:W-:Y:S01]  /*0e90*/  IMAD.U32 R4, R19, 0x20, R6 ;  /* 0x0000002013047824 */ /* 0x000fe200078e0006 */
[----:B------:R-:W-:Y:S02]  /*0ea0*/  LOP3.LUT R5, R5, 0x7ffffe00, RZ, 0xc0, !PT ;  /* 0x7ffffe0005057812 */ /* 0x000fe400078ec0ff */
[----:B------:R-:W-:Y:S02]  /*0eb0*/  LEA.HI R10, R9, R24, RZ, 0x2 ;  /* 0x00000018090a7211 */ /* 0x000fe400078f10ff */
[----:B------:R-:W-:Y:S01]  /*0ec0*/  IADD3 R20, R20, -R13, RZ ;  /* 0x8000000d14147210 */ /* 0x000fe20007ffe0ff */
[----:B------:R-:W-:Y:S01]  /*0ed0*/  IMAD R5, R0, 0x400, R5 ;  /* 0x0000040000057824 */ /* 0x000fe200078e0205 */
[--C-:B------:R-:W-:Y:S01]  /*0ee0*/  SHF.R.S32.HI R11, RZ, 0x2, R10.reuse ;  /* 0x00000002ff0b7819 */ /* 0x100fe2000001140a */
[----:B------:R-:W-:Y:S01]  /*0ef0*/  IMAD.SHL.U32 R13, R18, 0x20, RZ ;  /* 0x00000020120d7824 */ /* 0x000fe200078e00ff */
[----:B------:R-:W-:Y:S01]  /*0f00*/  SHF.R.S32.HI R12, RZ, 0x1f, R10 ;  /* 0x0000001fff0c7819 */ /* 0x000fe2000001140a */
[----:B------:R-:W-:Y:S01]  /*0f10*/  IMAD.SHL.U32 R0, R20, 0x40, RZ ;  /* 0x0000004014007824 */ /* 0x000fe200078e00ff */
[----:B------:R-:W-:Y:S01]  /*0f20*/  LEA.HI R8, R8, R8, RZ, 0x1 ;  /* 0x0000000808087211 */ /* 0x000fe200078f08ff */
[----:B------:R0:W-:Y:S01]  /*0f30*/  STL [R1+0x8c], R20 ;  /* 0x00008c1401007387 */ /* 0x0001e20000100800 */
[----:B------:R-:W-:-:S02]  /*0f40*/  LEA.HI R12, R12, R11, RZ, 0x3 ;  /* 0x0000000b0c0c7211 */ /* 0x000fc400078f18ff */
[----:B------:R-:W-:Y:S02]  /*0f50*/  CS2R R18, SRZ ;  /* 0x0000000000127805 */ /* 0x000fe4000001ff00 */
[----:B------:R-:W-:Y:S01]  /*0f60*/  LEA.HI R9, R9, R24, RZ, 0x5 ;  /* 0x0000001809097211 */ /* 0x000fe200078f28ff */
[----:B------:R-:W-:Y:S01]  /*0f70*/  IMAD R8, R8, -0x3, R21 ;  /* 0xfffffffd08087824 */ /* 0x000fe200078e0215 */
[----:B------:R-:W-:Y:S01]  /*0f80*/  LOP3.LUT R21, R0, 0xc0, RZ, 0xc0, !PT ;  /* 0x000000c000157812 */ /* 0x000fe200078ec0ff */
[----:B------:R1:W-:Y:S01]  /*0f90*/  STL [R1+0xb0], R4 ;  /* 0x0000b00401007387 */ /* 0x0003e20000100800 */
[----:B------:R-:W-:Y:S02]  /*0fa0*/  LOP3.LUT R12, R12, 0xfffffff8, RZ, 0xc0, !PT ;  /* 0xfffffff80c0c7812 */ /* 0x000fe400078ec0ff */
[C---:B------:R-:W-:Y:S01]  /*0fb0*/  R2P PR, R3.reuse, 0x6 ;  /* 0x0000000603007804 */ /* 0x040fe20000000000 */
[----:B------:R-:W-:Y:S01]  /*0fc0*/  STL [R1+0x44], R13 ;  /* 0x0000440d01007387 */ /* 0x000fe20000100800 */
[----:B------:R-:W-:Y:S01]  /*0fd0*/  SHF.L.U32 R3, R3, 0x6, RZ ;  /* 0x0000000603037819 */ /* 0x000fe200000006ff */
[----:B------:R-:W-:Y:S01]  /*0fe0*/  IMAD.IADD R12, R11, 0x1, -R12 ;  /* 0x000000010b0c7824 */ /* 0x000fe200078e0a0c */
[----:B------:R-:W-:Y:S01]  /*0ff0*/  SHF.R.S32.HI R16, RZ, 0x5, R16 ;  /* 0x00000005ff107819 */ /* 0x000fe20000011410 */
[----:B------:R-:W-:Y:S01]  /*1000*/  STL [R1+0xc], R21 ;  /* 0x00000c1501007387 */ /* 0x000fe20000100800 */
[----:B------:R-:W-:-:S02]  /*1010*/  LOP3.LUT R0, R21, 0x18, R14, 0xf8, !PT ;  /* 0x0000001815007812 */ /* 0x000fc400078ef80e */
[----:B0-----:R-:W-:Y:S01]  /*1020*/  SHF.R.U32.HI R20, RZ, 0x3, R21 ;  /* 0x00000003ff147819 */ /* 0x001fe20000011615 */
[----:B------:R-:W-:Y:S01]  /*1030*/  IMAD R16, R16, 0x1800, R13 ;  /* 0x0000180010107824 */ /* 0x000fe200078e020d */
[----:B------:R-:W-:Y:S02]  /*1040*/  SHF.R.S32.HI R9, RZ, 0x5, R9 ;  /* 0x00000005ff097819 */ /* 0x000fe40000011409 */
[----:B------:R-:W-:Y:S01]  /*1050*/  LOP3.LUT R3, R3, 0x1c0, RZ, 0xc0, !PT ;  /* 0x000001c003037812 */ /* 0x000fe200078ec0ff */
[----:B------:R-:W-:Y:S01]  /*1060*/  STL [R1+0x40], R20 ;  /* 0x0000401401007387 */ /* 0x000fe20000100800 */
[----:B------:R-:W-:Y:S01]  /*1070*/  LOP3.LUT R11, R0, R20, RZ, 0x3c, !PT ;  /* 0x00000014000b7212 */ /* 0x000fe200078e3cff */
[----:B------:R-:W-:Y:S01]  /*1080*/  IMAD R9, R9, 0x10, R12 ;  /* 0x0000001009097824 */ /* 0x000fe200078e020c */
[----:B------:R-:W-:Y:S02]  /*1090*/  LOP3.LUT R7, R7, 0xfffffffc, RZ, 0xc0, !PT ;  /* 0xfffffffc07077812 */ /* 0x000fe400078ec0ff */
[----:B------:R-:W-:Y:S01]  /*10a0*/  LOP3.LUT R6, R3, 0x8, R6, 0xf8, !PT ;  /* 0x0000000803067812 */ /* 0x000fe200078ef806 */
[----:B------:R-:W-:Y:S01]  /*10b0*/  IMAD.IADD R11, R16, 0x1, R11 ;  /* 0x00000001100b7824 */ /* 0x000fe200078e020b */
[----:B------:R-:W-:Y:S01]  /*10c0*/  SHF.R.U32.HI R3, RZ, 0x3, R3 ;  /* 0x00000003ff037819 */ /* 0x000fe20000011603 */
[----:B------:R-:W-:Y:S01]  /*10d0*/  IMAD R8, R8, 0x40, R9 ;  /* 0x0000004008087824 */ /* 0x000fe200078e0209 */
[----:B------:R-:W-:Y:S01]  /*10e0*/  SHF.L.U32 R16, R22, 0x3, RZ ;  /* 0x0000000316107819 */ /* 0x000fe200000006ff */
[----:B------:R-:W-:Y:S01]  /*10f0*/  IMAD.IADD R25, R23, 0x1, -R7 ;  /* 0x0000000117197824 */ /* 0x000fe200078e0a07 */
[----:B------:R-:W-:Y:S01]  /*1100*/  LOP3.LUT R6, R6, R3, RZ, 0x3c, !PT ;  /* 0x0000000306067212 */ /* 0x000fe200078e3cff */
[C---:B------:R-:W-:Y:S01]  /*1110*/  VIADD R7, R26.reuse, 0x8 ;  /* 0x000000081a077836 */ /* 0x040fe20000000000 */
[----:B------:R-:W-:Y:S01]  /*1120*/  IADD3 R3, R26, 0x18, RZ ;  /* 0x000000181a037810 */ /* 0x000fe20007ffe0ff */
[----:B------:R-:W-:Y:S01]  /*1130*/  VIADD R23, R16, 0x30 ;  /* 0x0000003010177836 */ /* 0x000fe20000000000 */
[----:B------:R-:W-:Y:S01]  /*1140*/  STL [R1+0xac], R8 ;  /* 0x0000ac0801007387 */ /* 0x000fe20000100800 */
[----:B------:R-:W-:Y:S01]  /*1150*/  IADD3 R5, R5, R6, RZ ;  /* 0x0000000605057210 */ /* 0x000fe20007ffe0ff */
[----:B------:R-:W-:Y:S01]  /*1160*/  VIADD R6, R26, 0x28 ;  /* 0x000000281a067836 */ /* 0x000fe20000000000 */
[----:B------:R-:W-:Y:S01]  /*1170*/  LOP3.LUT R10, R10, 0x7ffffffc, RZ, 0xc0, !PT ;  /* 0x7ffffffc0a0a7812 */ /* 0x000fe200078ec0ff */
[----:B------:R0:W-:Y:S01]  /*1180*/  STL [R1+0x74], R7 ;  /* 0x0000740701007387 */ /* 0x0001e20000100800 */
[C---:B------:R-:W-:Y:S01]  /*1190*/  VIADD R22, R16.reuse, 0x40 ;  /* 0x0000004010167836 */ /* 0x040fe20000000000 */
[----:B------:R-:W-:Y:S01]  /*11a0*/  SHF.R.S32.HI R9, RZ, 0x3, R14 ;  /* 0x00000003ff097819 */ /* 0x000fe2000001140e */
[----:B------:R-:W-:Y:S01]  /*11b0*/  VIADD R136, R16, 0x50 ;  /* 0x0000005010887836 */ /* 0x000fe20000000000 */
[----:B------:R2:W-:Y:S01]  /*11c0*/  STL [R1+0x70], R3 ;  /* 0x0000700301007387 */ /* 0x0005e20000100800 */
[----:B------:R-:W-:Y:S01]  /*11d0*/  SHF.R.S32.HI R17, RZ, 0x5, R17 ;  /* 0x00000005ff117819 */ /* 0x000fe20000011411 */
[----:B------:R-:W-:Y:S01]  /*11e0*/  IMAD R155, R5, 0x2, R2 ;  /* 0x00000002059b7824 */ /* 0x000fe200078e0202 */
[----:B-1----:R-:W-:Y:S01]  /*11f0*/  LOP3.LUT R4, R21, 0x18, R15, 0xf8, !PT ;  /* 0x0000001815047812 */ /* 0x002fe200078ef80f */
[----:B------:R1:W-:Y:S01]  /*1200*/  STL [R1+0x78], R6 ;  /* 0x0000780601007387 */ /* 0x0003e20000100800 */
[----:B------:R-:W-:Y:S01]  /*1210*/  LEA.HI R0, R25, R25, RZ, 0x1 ;  /* 0x0000001919007211 */ /* 0x000fe200078f08ff */
[----:B------:R-:W-:Y:S01]  /*1220*/  IMAD R17, R17, 0x1800, R13 ;  /* 0x0000180011117824 */ /* 0x000fe200078e020d */
[----:B0-----:R-:W-:Y:S01]  /*1230*/  SHF.R.S32.HI R7, RZ, 0x3, R15 ;  /* 0x00000003ff077819 */ /* 0x001fe2000001140f */
[----:B------:R-:W-:Y:S01]  /*1240*/  VIADD R5, R155, 0x21820 ;  /* 0x000218209b057836 */ /* 0x000fe20000000000 */
[----:B------:R-:W-:-:S02]  /*1250*/  LOP3.LUT R4, R4, R20, RZ, 0x3c, !PT ;  /* 0x0000001404047212 */ /* 0x000fc400078e3cff */
[----:B--2---:R-:W-:Y:S02]  /*1260*/  SHF.R.S32.HI R3, RZ, 0x1f, R23 ;  /* 0x0000001fff037819 */ /* 0x004fe40000011417 */
[----:B------:R-:W-:Y:S01]  /*1270*/  LOP3.LUT R0, R0, 0x1ffffffe, RZ, 0xc0, !PT ;  /* 0x1ffffffe00007812 */ /* 0x000fe200078ec0ff */
[----:B------:R-:W-:Y:S01]  /*1280*/  IMAD.IADD R12, R17, 0x1, R4 ;  /* 0x00000001110c7824 */ /* 0x000fe200078e0204 */
[----:B-1----:R-:W-:Y:S01]  /*1290*/  SHF.R.S32.HI R6, RZ, 0x1f, R22 ;  /* 0x0000001fff067819 */ /* 0x002fe20000011416 */
[----:B------:R0:W-:Y:S01]  /*12a0*/  STL [R1+0x58], R3 ;  /* 0x0000580301007387 */ /* 0x0001e20000100800 */
[----:B------:R-:W-:Y:S01]  /*12b0*/  IMAD.MOV.U32 R4, RZ, RZ, 0x40 ;  /* 0x00000040ff047424 */ /* 0x000fe200078e00ff */
[----:B------:R-:W-:Y:S01]  /*12c0*/  SHF.R.S32.HI R17, RZ, 0x1f, R16 ;  /* 0x0000001fff117819 */ /* 0x000fe20000011410 */
[----:B------:R-:W-:Y:S01]  /*12d0*/  IMAD.IADD R0, R25, 0x1, -R0 ;  /* 0x0000000119007824 */ /* 0x000fe200078e0a00 */
[----:B------:R1:W-:Y:S02]  /*12e0*/  STL [R1+0x54], R6 ;  /* 0x0000540601007387 */ /* 0x0003e40000100800 */
[----:B------:R-:W-:-:S02]  /*12f0*/  SEL R4, R4, 0xffffffc0, !P2 ;  /* 0xffffffc004047807 */ /* 0x000fc40005000000 */
[----:B0-----:R-:W-:Y:S01]  /*1300*/  SHF.R.S32.HI R3, RZ, 0x1f, R136 ;  /* 0x0000001fff037819 */ /* 0x001fe20000011488 */
[----:B-1----:R-:W-:-:S04]  /*1310*/  IMAD.IADD R6, R24, 0x1, -R10 ;  /* 0x0000000118067824 */ /* 0x002fc800078e0a0a */
[----:B------:R0:W-:Y:S04]  /*1320*/  STL [R1+0x50], R3 ;  /* 0x0000500301007387 */ /* 0x0001e80000100800 */
[----:B------:R1:W-:Y:S04]  /*1330*/  STL [R1+0x90], R6 ;  /* 0x0000900601007387 */ /* 0x0003e80000100800 */
[----:B------:R2:W-:Y:S01]  /*1340*/  STL [R1+0x48], R9 ;  /* 0x0000480901007387 */ /* 0x0005e20000100800 */
[----:B0-----:R-:W-:-:S03]  /*1350*/  LOP3.LUT R3, R21, 0x8, R16, 0xf8, !PT ;  /* 0x0000000815037812 */ /* 0x001fc600078ef810 */
[----:B------:R0:W-:Y:S01]  /*1360*/  STL [R1+0x4c], R7 ;  /* 0x00004c0701007387 */ /* 0x0001e20000100800 */
[-C--:B------:R-:W-:Y:S02]  /*1370*/  LOP3.LUT R3, R3, R20.reuse, RZ, 0x3c, !PT ;  /* 0x0000001403037212 */ /* 0x080fe400078e3cff */
[----:B-1----:R-:W-:Y:S02]  /*1380*/  LOP3.LUT R6, R21, 0x18, R16, 0xf8, !PT ;  /* 0x0000001815067812 */ /* 0x002fe400078ef810 */
[----:B--2---:R-:W-:Y:S02]  /*1390*/  LEA R9, R12, UR42, 0x1 ;  /* 0x0000002a0c097c11 */ /* 0x004fe4000f8e08ff */
[----:B------:R-:W-:Y:S02]  /*13a0*/  LOP3.LUT R6, R6, R20, RZ, 0x3c, !PT ;  /* 0x0000001406067212 */ /* 0x000fe400078e3cff */
[----:B0-----:R-:W-:Y:S01]  /*13b0*/  IADD3 R7, R13, R3, RZ ;  /* 0x000000030d077210 */ /* 0x001fe20007ffe0ff */
[----:B------:R-:W-:-:S02]  /*13c0*/  VIADD R3, R155, 0x21800 ;  /* 0x000218009b037836 */ /* 0x000fc40000000000 */
[----:B------:R-:W-:Y:S02]  /*13d0*/  IMAD.IADD R6, R13, 0x1, R6 ;  /* 0x000000010d067824 */ /* 0x000fe400078e0206 */
[----:B------:R0:W-:Y:S01]  /*13e0*/  STL [R1+0x88], R7 ;  /* 0x0000880701007387 */ /* 0x0001e20000100800 */
[----:B------:R-:W-:Y:S01]  /*13f0*/  @P1 VIADD R5, R3, 0xffffffe0 ;  /* 0xffffffe003051836 */ /* 0x000fe20000000000 */
[----:B0-----:R-:W-:-:S05]  /*1400*/  LEA R7, R11, UR42, 0x1 ;  /* 0x0000002a0b077c11 */ /* 0x001fca000f8e08ff */
[----:B------:R0:W-:Y:S04]  /*1410*/  STL [R1+0xa4], R7 ;  /* 0x0000a40701007387 */ /* 0x0001e80000100800 */
[----:B------:R-:W-:Y:S01]  /*1420*/  STL [R1+0xa0], R9 ;  /* 0x0000a00901007387 */ /* 0x000fe20000100800 */
[----:B0-----:R-:W-:Y:S02]  /*1430*/  LEA R7, R6, UR42, 0x1 ;  /* 0x0000002a06077c11 */ /* 0x001fe4000f8e08ff */
[----:B------:R-:W-:Y:S01]  /*1440*/  LEA R6, R0, R8, 0x3 ;  /* 0x0000000800067211 */ /* 0x000fe200078e18ff */
[----:B------:R-:W-:Y:S02]  /*1450*/  IMAD.IADD R0, R3, 0x1, R4 ;  /* 0x0000000103007824 */ /* 0x000fe400078e0204 */
[----:B------:R-:W-:Y:S01]  /*1460*/  STL [R1+0xa8], R7 ;  /* 0x0000a80701007387 */ /* 0x000fe20000100800 */
[----:B------:R-:W-:-:S03]  /*1470*/  IMAD.IADD R3, R4, 0x1, R5 ;  /* 0x0000000104037824 */ /* 0x000fc600078e0205 */
[----:B------:R-:W-:Y:S04]  /*1480*/  STL [R1+0x7c], R5 ;  /* 0x00007c0501007387 */ /* 0x000fe80000100800 */
[----:B------:R-:W-:Y:S04]  /*1490*/  STL [R1+0x94], R6 ;  /* 0x0000940601007387 */ /* 0x000fe80000100800 */
[----:B------:R0:W-:Y:S04]  /*14a0*/  STL [R1+0x8], R0 ;  /* 0x0000080001007387 */ /* 0x0001e80000100800 */
[----:B------:R1:W-:Y:S01]  /*14b0*/  STL [R1+0x4], R3 ;  /* 0x0000040301007387 */ /* 0x0003e20000100800 */
[----:B0-----:R-:W-:-:S05]  /*14c0*/  VIADD R0, R5, 0x6000 ;  /* 0x0000600005007836 */ /* 0x001fca0000000000 */
[----:B------:R1:W-:Y:S02]  /*14d0*/  STL [R1+0x80], R0 ;  /* 0x0000800001007387 */ /* 0x0003e40000100800 */
.L_x_12464:
        /* <DEDUP_REMOVED lines=8> */
[----:B-1----:R-:W-:Y:S01]  /*1560*/  MOV R3, RZ ;  /* 0x000000ff00037202 */ /* 0x002fe20000000f00 */
[----:B------:R-:W-:Y:S01]  /*1570*/  IMAD.MOV.U32 R79, RZ, RZ, RZ ;  /* 0x000000ffff4f7224 */ /* 0x000fe200078e00ff */
[----:B------:R-:W-:-:S02]  /*1580*/  ISETP.NE.AND.EX P1, PT, RZ, UR5, PT, P1 ;  /* 0x00000005ff007c0c */ /* 0x000fc4000bf25310 */
[----:B------:R-:W-:-:S04]  /*1590*/  ISETP.NE.U32.AND P0, PT, RZ, UR6, PT ;  /* 0x00000006ff007c0c */ /* 0x000fc8000bf05070 */
[----:B------:R-:W-:Y:S02]  /*15a0*/  ISETP.NE.AND.EX P0, PT, RZ, UR7, PT, P0 ;  /* 0x00000007ff007c0c */ /* 0x000fe4000bf05300 */
[----:B--2---:R-:W-:Y:S01]  /*15b0*/  SHF.R.S32.HI R0, RZ, 0x1f, R10 ;  /* 0x0000001fff007819 */ /* 0x004fe2000001140a */
[----:B------:R-:W-:-:S04]  /*15c0*/  IMAD.SHL.U32 R30, R10, 0x4, RZ ;  /* 0x000000040a1e7824 */ /* 0x000fc800078e00ff */
[C---:B----4-:R-:W-:Y:S01]  /*15d0*/  @P1 LEA R6, P2, R10.reuse, UR4, 0x2 ;  /* 0x000000040a061c11 */ /* 0x050fe2000f8410ff */
[----:B------:R0:W-:Y:S01]  /*15e0*/  STL [R1+0x98], R10 ;  /* 0x0000980a01007387 */ /* 0x0001e20000100800 */
[C-C-:B------:R-:W-:Y:S02]  /*15f0*/  SHF.L.U64.HI R31, R10.reuse, 0x2, R0.reuse ;  /* 0x000000020a1f7819 */ /* 0x140fe40000010200 */
[----:B------:R-:W-:Y:S02]  /*1600*/  @P1 LEA.HI.X R7, R10, UR5, R0, 0x2, P2 ;  /* 0x000000050a071c11 */ /* 0x000fe400090f1400 */
        /* <DEDUP_REMOVED lines=19> */
[----:B------:R-:W-:Y:S01]  /*1740*/  IMAD.U32 R24, RZ, RZ, UR5 ;  /* 0x00000005ff187e24 */ /* 0x000fe2000f8e00ff */
[----:B------:R-:W-:Y:S01]  /*1750*/  MOV R28, UR4 ;  /* 0x00000004001c7c02 */ /* 0x000fe20008000f00 */
        /* <DEDUP_REMOVED lines=11> */
.L_x_12310:
[----:B------:R-:W-:Y:S01]  /*1810*/  ULDC.64 UR4, c[0x0][0xa20] ;  /* 0x0002880000047ab9 */ /* 0x000fe20000000a00 */
[----:B------:R0:W-:Y:S01]  /*1820*/  STL [R1+0x9c], R34 ;  /* 0x00009c2201007387 */ /* 0x0001e20000100800 */
[----:B------:R-:W-:-:S04]  /*1830*/  ISETP.NE.U32.AND P1, PT, RZ, UR4, PT ;  /* 0x00000004ff007c0c */ /* 0x000fc8000bf25070 */
[----:B------:R-:W-:-:S13]  /*1840*/  ISETP.NE.AND.EX P1, PT, RZ, UR5, PT, P1 ;  /* 0x00000005ff007c0c */ /* 0x000fda000bf25310 */
[----:B0-----:R-:W-:Y:S05]  /*1850*/  @!P1 BRA `(.L_x_12311) ;  /* 0x0000000000109947 */ /* 0x001fea0003800000 */
[----:B------:R-:W-:-:S04]  /*1860*/  IADD3 R28, P0, R30, UR4, RZ ;  /* 0x000000041e1c7c10 */ /* 0x000fc8000ff1e0ff */
[----:B------:R-:W-:-:S05]  /*1870*/  IADD3.X R29, R31, UR5, RZ, P0, !PT ;  /* 0x000000051f1d7c10 */ /* 0x000fca00087fe4ff */
[----:B------:R0:W5:Y:S01]  /*1880*/  LDG.E R28, desc[UR38][R28.64] ;  /* 0x000000261c1c7981 */ /* 0x000162000c1e1900 */
[----:B------:R-:W-:Y:S05]  /*1890*/  BRA `(.L_x_12312) ;  /* 0x0000000000107947 */ /* 0x000fea0003800000 */
.L_x_12311:
[----:B------:R-:W-:Y:S05]  /*18a0*/  @!P0 BRA `(.L_x_12312) ;  /* 0x00000000000c8947 */ /* 0x000fea0003800000 */
[----:B------:R-:W2:Y:S04]  /*18b0*/  LDG.E R5, desc[UR38][R8.64] ;  /* 0x0000002608057981 */ /* 0x000ea8000c1e1900 */
[----:B------:R-:W2:Y:S02]  /*18c0*/  LDG.E R28, desc[UR38][R8.64+0x4] ;  /* 0x00000426081c7981 */ /* 0x000ea4000c1e1900 */
[----:B--2---:R-:W-:-:S07]  /*18d0*/  IMAD.IADD R28, R28, 0x1, -R5 ;  /* 0x000000011c1c7824 */ /* 0x004fce00078e0a05 */
.L_x_12312:
[----:B------:R-:W-:Y:S01]  /*18e0*/  ULDC.64 UR4, c[0x0][0xa10] ;  /* 0x0002840000047ab9 */ /* 0x000fe20000000a00 */
[----:B------:R-:W1:Y:S01]  /*18f0*/  LDC R8, c[0x0][0x448] ;  /* 0x00011200ff087b82 */ /* 0x000e620000000800 */
[----:B------:R-:W-:-:S04]  /*1900*/  ISETP.NE.U32.AND P0, PT, RZ, UR4, PT ;  /* 0x00000004ff007c0c */ /* 0x000fc8000bf05070 */
[----:B------:R-:W-:Y:S01]  /*1910*/  ISETP.NE.AND.EX P0, PT, RZ, UR5, PT, P0 ;  /* 0x00000005ff007c0c */ /* 0x000fe2000bf05300 */
[----:B------:R-:W-:-:S12]  /*1920*/  ULDC.64 UR4, c[0x0][0xa30] ;  /* 0x00028c0000047ab9 */ /* 0x000fd80000000a00 */
[----:B------:R-:W2:Y:S02]  /*1930*/  @P0 LDC.64 R4, c[0x0][0xa10] ;  /* 0x00028400ff040b82 */ /* 0x000ea40000000a00 */
[----:B--2---:R-:W-:-:S05]  /*1940*/  @P0 IMAD.WIDE R4, R25, 0x4, R4 ;  /* 0x0000000419040825 */ /* 0x004fca00078e0204 */
        /* <DEDUP_REMOVED lines=9> */
[----:B------:R-:W-:Y:S02]  /*19e0*/  IMAD R10, R33, 0xc0, RZ ;  /* 0x000000c0210a7824 */ /* 0x000fe400078e02ff */
[----:B------:R-:W-:Y:S02]  /*19f0*/  IMAD.IADD R8, R28, 0x1, -R3 ;  /* 0x000000011c087824 */ /* 0x000fe400078e0a03 */
[----:B---3--:R-:W-:Y:S01]  /*1a00*/  VIADD R4, R10, 0xbf ;  /* 0x000000bf0a047836 */ /* 0x008fe20000000000 */
[----:B------:R4:W-:Y:S02]  /*1a10*/  STL [R1+0x84], R10 ;  /* 0x0000840a01007387 */ /* 0x0009e40000100800 */
[----:B------:R-:W-:-:S04]  /*1a20*/  IADD3 R74, -R8, RZ, RZ ;  /* 0x000000ff084a7210 */ /* 0x000fc80007ffe1ff */
[----:B------:R-:W-:Y:S01]  /*1a30*/  VIMNMX R74, RZ, R74, !PT ;  /* 0x0000004aff4a7248 */ /* 0x000fe20007fe0100 */
[----:B------:R-:W1:Y:S08]  /*1a40*/  @P1 LDC R11, c[0x0][0x44c] ;  /* 0x00011300ff0b1b82 */ /* 0x000e700000000800 */
[----:B------:R-:W3:Y:S01]  /*1a50*/  @P1 LDC R5, c[0x0][0x450] ;  /* 0x00011400ff051b82 */ /* 0x000ee20000000800 */
[----:B--2---:R-:W-:Y:S01]  /*1a60*/  @P0 IADD3 R24, -R0, R9, RZ ;  /* 0x0000000900180210 */ /* 0x004fe20007ffe1ff */
[----:B-1----:R-:W-:-:S04]  /*1a70*/  @P1 IMAD.HI.U32 R0, R4, R11, RZ ;  /* 0x0000000b04001227 */ /* 0x002fc800078e00ff */
[----:B------:R-:W-:Y:S01]  /*1a80*/  IMAD.IADD R147, R8, 0x1, R24 ;  /* 0x0000000108937824 */ /* 0x000fe200078e0218 */
[----:B---3--:R-:W-:-:S03]  /*1a90*/  @P1 SHF.R.U32.HI R4, RZ, R5, R0 ;  /* 0x00000005ff041219 */ /* 0x008fc60000011600 */
[C---:B------:R-:W-:Y:S01]  /*1aa0*/  VIADD R0, R147.reuse, 0x7f ;  /* 0x0000007f93007836 */ /* 0x040fe20000000000 */
[----:B------:R-:W-:-:S04]  /*1ab0*/  IADD3 R101, R147, 0x80, -R146 ;  /* 0x0000008093657810 */ /* 0x000fc80007ffe892 */
[----:B------:R-:W-:Y:S01]  /*1ac0*/  SHF.R.S32.HI R3, RZ, 0x1f, R0 ;  /* 0x0000001fff037819 */ /* 0x000fe20000011400 */
[----:B------:R-:W-:-:S03]  /*1ad0*/  IMAD.IADD R4, R101, 0x1, R4 ;  /* 0x0000000165047824 */ /* 0x000fc600078e0204 */
[----:B------:R-:W-:Y:S02]  /*1ae0*/  LEA.HI R3, R3, R0, RZ, 0x7 ;  /* 0x0000000003037211 */ /* 0x000fe400078f38ff */
[----:B------:R-:W-:Y:S02]  /*1af0*/  SHF.R.S32.HI R5, RZ, 0x1f, R4 ;  /* 0x0000001fff057819 */ /* 0x000fe40000011404 */
[----:B------:R-:W-:Y:S02]  /*1b00*/  SHF.R.S32.HI R102, RZ, 0x7, R3 ;  /* 0x00000007ff667819 */ /* 0x000fe40000011403 */
[----:B------:R-:W-:-:S04]  /*1b10*/  LEA.HI R5, R5, R4, RZ, 0x7 ;  /* 0x0000000405057211 */ /* 0x000fc800078f38ff */
[----:B------:R-:W-:-:S04]  /*1b20*/  SHF.R.S32.HI R5, RZ, 0x7, R5 ;  /* 0x00000007ff057819 */ /* 0x000fc80000011405 */
[----:B------:R-:W-:-:S05]  /*1b30*/  VIMNMX R5, R102, R5, PT ;  /* 0x0000000566057248 */ /* 0x000fca0003fe0100 */
[----:B------:R-:W-:-:S05]  /*1b40*/  IMAD R5, R5, 0x80, -R8 ;  /* 0x0000008005057824 */ /* 0x000fca00078e0a08 */
[----:B------:R-:W-:-:S04]  /*1b50*/  VIMNMX R5, R5, R24, PT ;  /* 0x0000001805057248 */ /* 0x000fc80003fe0100 */
        /* <DEDUP_REMOVED lines=9> */
[----:B----4-:R-:W-:Y:S05]  /*1bf0*/  @!P1 BRA `(.L_x_12313) ;  /* 0x00000054007c9947 */ /* 0x010fea0003800000 */
        /* <DEDUP_REMOVED lines=17> */
[----:B-1----:R-:W-:-:S07]  /*1d10*/  IMAD.MOV.U32 R13, RZ, RZ, RZ ;  /* 0x000000ffff0d7224 */ /* 0x002fce00078e00ff */
[----:B------:R-:W-:-:S07]  /*1d20*/  LEPC R20, `(.L_x_12315) ;  /* 0x000000001014794e */ /* 0x000fce0000000000 */
[----:B0-2--5:R-:W-:Y:S05]  /*1d30*/  CALL.ABS.NOINC R14 ;  /* 0x000000000e007343 */ /* 0x025fea0003c00000 */
.L_x_12315:
[----:B------:R-:W-:Y:S05]  /*1d40*/  BSYNC B6 ;  /* 0x0000000000067941 */ /* 0x000fea0003800000 */
.L_x_12314:
        /* <DEDUP_REMOVED lines=19> */
[----:B01---5:R-:W-:Y:S05]  /*1e80*/  CALL.ABS.NOINC R14 ;  /* 0x000000000e007343 */ /* 0x023fea0003c00000 */
.L_x_12317:
[----:B------:R-:W-:Y:S05]  /*1e90*/  BSYNC B6 ;  /* 0x0000000000067941 */ /* 0x000fea0003800000 */
.L_x_12316:
[----:B------:R-:W2:Y:S01]  /*1ea0*/  LDL.64 R36, [R1+0x38] ;  /* 0x0000380001247983 */ /* 0x000ea20000100a00 */
[----:B------:R-:W-:-:S03]  /*1eb0*/  ULDC.64 UR4, c[0x0][0x9f8] ;  /* 0x00027e0000047ab9 */ /* 0x000fc60000000a00 */
[----:B------:R-:W2:Y:S01]  /*1ec0*/  LDL.64 R20, [R1+0x38] ;  /* 0x0000380001147983 */ /* 0x000ea20000100a00 */
[----:B0-----:R-:W0:Y:S01]  /*1ed0*/  S2R R29, SR_TID.X ;  /* 0x00000000001d7919 */ /* 0x001e220000002100 */
[----:B------:R-:W-:Y:S01]  /*1ee0*/  ISETP.NE.U32.AND P0, PT, RZ, UR4, PT ;  /* 0x00000004ff007c0c */ /* 0x000fe2000bf05070 */
[----:B------:R-:W-:Y:S01]  /*1ef0*/  VIADD R0, R16, 0x10 ;  /* 0x0000001010007836 */ /* 0x000fe20000000000 */
[----:B------:R-:W1:Y:S01]  /*1f00*/  LDC.64 R6, c[0x0][0x408] ;  /* 0x00010200ff067b82 */ /* 0x000e620000000a00 */
[----:B------:R-:W3:Y:S01]  /*1f10*/  LDL.LU R35, [R1] ;  /* 0x0000000001237983 */ /* 0x000ee20000300800 */
[----:B------:R-:W-:-:S06]  /*1f20*/  ISETP.NE.AND.EX P0, PT, RZ, UR5, PT, P0 ;  /* 0x00000005ff007c0c */ /* 0x000fcc000bf05300 */
[----:B------:R-:W4:Y:S07]  /*1f30*/  LDC R99, c[0x0][0x3f4] ;  /* 0x0000fd00ff637b82 */ /* 0x000f2e0000000800 */
[----:B------:R-:W-:Y:S02]  /*1f40*/  @P0 IADD3 R4, P1, R30, UR4, RZ ;  /* 0x000000041e040c10 */ /* 0x000fe4000ff3e0ff */
[----:B0-----:R-:W-:-:S04]  /*1f50*/  SHF.R.U32.HI R32, RZ, 0x7, R29 ;  /* 0x00000007ff207819 */ /* 0x001fc8000001161d */
[----:B------:R-:W-:Y:S02]  /*1f60*/  ISETP.NE.AND P6, PT, R32, 0x1, PT ;  /* 0x000000012000780c */ /* 0x000fe40003fc5270 */
[----:B------:R-:W-:-:S05]  /*1f70*/  @P0 IADD3.X R5, R31, UR5, RZ, P1, !PT ;  /* 0x000000051f050c10 */ /* 0x000fca0008ffe4ff */
[----:B------:R0:W3:Y:S06]  /*1f80*/  @P0 LDG.E R25, desc[UR38][R4.64] ;  /* 0x0000002604190981 */ /* 0x0000ec000c1e1900 */
[----:B------:R-:W-:Y:S05]  /*1f90*/  @!P6 WARPSYNC.ALL ;  /* 0x000000000000e948 */ /* 0x000fea0003800000 */
[----:B------:R-:W-:-:S02]  /*1fa0*/  ULDC UR4, c[0x0][0x2f4] ;  /* 0x0000bd0000047ab9 */ /* 0x000fc40000000800 */
[----:B------:R-:W-:Y:S02]  /*1fb0*/  ISETP.GE.AND P1, PT, R0, UR4, PT ;  /* 0x0000000400007c0c */ /* 0x000fe4000bf26270 */
[----:B------:R-:W-:Y:S02]  /*1fc0*/  ISETP.GE.AND P0, PT, R16, UR4, PT ;  /* 0x0000000410007c0c */ /* 0x000fe4000bf06270 */
[----:B------:R-:W-:Y:S02]  /*1fd0*/  SEL R8, RZ, 0xffffffff, P1 ;  /* 0xffffffffff087807 */ /* 0x000fe40000800000 */
[----:B------:R-:W-:Y:S02]  /*1fe0*/  SEL R3, RZ, 0x1, P0 ;  /* 0x00000001ff037807 */ /* 0x000fe40000000000 */
[----:B------:R-:W-:-:S04]  /*1ff0*/  SHF.L.U32 R8, R8, 0x1, RZ ;  /* 0x0000000108087819 */ /* 0x000fc800000006ff */
[----:B------:R-:W-:Y:S02]  /*2000*/  LOP3.LUT R10, R8, 0x2, R3, 0xe2, !PT ;  /* 0x00000002080a7812 */ /* 0x000fe400078ee203 */
[----:B------:R-:W0:Y:S01]  /*2010*/  LDC.64 R8, c[0x0][0x3f8] ;  /* 0x0000fe00ff087b82 */ /* 0x000e220000000a00 */
[----:B------:R-:W-:Y:S01]  /*2020*/  IADD3 R79, R79, R28, RZ ;  /* 0x0000001c4f4f7210 */ /* 0x000fe20007ffe0ff */
[----:B--2---:R-:W-:-:S05]  /*2030*/  IMAD.MOV.U32 R20, RZ, RZ, R36 ;  /* 0x000000ffff147224 */ /* 0x004fca00078e0024 */
[----:B------:R-:W-:-:S05]  /*2040*/  SHF.R.S32.HI R21, RZ, 0x1f, R20 ;  /* 0x0000001fff157819 */ /* 0x000fca0000011414 */
[----:B------:R2:W-:Y:S01]  /*2050*/  STL [R1+0x3c], R21 ;  /* 0x00003c1501007387 */ /* 0x0005e20000100800 */
[----:B-1----:R-:W-:-:S03]  /*2060*/  IMAD.WIDE.U32 R70, R154, R6, R20 ;  /* 0x000000069a467225 */ /* 0x002fc600078e0014 */
[----:B------:R-:W2:Y:S01]  /*2070*/  LDL R31, [R1+0xc] ;  /* 0x00000c00011f7983 */ /* 0x000ea20000100800 */
[----:B0-----:R-:W-:-:S03]  /*2080*/  IMAD.WIDE.U32 R66, R154, R8, R20 ;  /* 0x000000089a427225 */ /* 0x001fc600078e0014 */
[----:B------:R-:W2:Y:S04]  /*2090*/  LDL R20, [R1+0x40] ;  /* 0x0000400001147983 */ /* 0x000ea80000100800 */
[----:B------:R-:W2:Y:S04]  /*20a0*/  LDL R28, [R1+0x44] ;  /* 0x00004400011c7983 */ /* 0x000ea80000100800 */
[----:B------:R-:W2:Y:S01]  /*20b0*/  LDL R30, [R1+0x8c] ;  /* 0x00008c00011e7983 */ /* 0x000ea20000100800 */
[----:B------:R-:W-:Y:S01]  /*20c0*/  SHF.R.S32.HI R11, RZ, 0x1f, R154 ;  /* 0x0000001fff0b7819 */ /* 0x000fe2000001149a */
[----:B------:R-:W-:Y:S01]  /*20d0*/  VIADD R3, R16, 0x20 ;  /* 0x0000002010037836 */ /* 0x000fe20000000000 */
[----:B------:R-:W-:-:S03]  /*20e0*/  ISETP.GE.AND P1, PT, R23, UR4, PT ;  /* 0x0000000417007c0c */ /* 0x000fc6000bf26270 */
[----:B------:R-:W-:Y:S01]  /*20f0*/  IMAD R4, R11, R6, RZ ;  /* 0x000000060b047224 */ /* 0x000fe200078e02ff */
[----:B------:R-:W-:-:S03]  /*2100*/  ISETP.GE.AND P0, PT, R3, UR4, PT ;  /* 0x0000000403007c0c */ /* 0x000fc6000bf06270 */
[----:B------:R-:W-:Y:S01]  /*2110*/  IMAD R13, R154, R7, R4 ;  /* 0x000000079a0d7224 */ /* 0x000fe200078e0204 */
[----:B------:R-:W-:Y:S02]  /*2120*/  SEL R4, RZ, 0x8, P1 ;  /* 0x00000008ff047807 */ /* 0x000fe40000800000 */
[----:B------:R-:W-:Y:S02]  /*2130*/  SEL R5, RZ, 0x4, P0 ;  /* 0x00000004ff057807 */ /* 0x000fe40000000000 */
[----:B------:R-:W-:Y:S01]  /*2140*/  ISETP.GE.AND P0, PT, R22, UR4, PT ;  /* 0x0000000416007c0c */ /* 0x000fe2000bf06270 */
[----:B------:R-:W-:Y:S01]  /*2150*/  IMAD.WIDE.U32 R72, R154, R6, R16 ;  /* 0x000000069a487225 */ /* 0x000fe200078e0010 */
[----:B------:R-:W-:Y:S02]  /*2160*/  LOP3.LUT R4, R4, R10, R5, 0xfe, !PT ;  /* 0x0000000a04047212 */ /* 0x000fe400078efe05 */
[----:B------:R-:W-:Y:S01]  /*2170*/  SEL R5, RZ, 0x10, P0 ;  /* 0x00000010ff057807 */ /* 0x000fe20000000000 */
[----:B------:R-:W-:Y:S01]  /*2180*/  IMAD R11, R11, R8, RZ ;  /* 0x000000080b0b7224 */ /* 0x000fe200078e02ff */
[----:B----4-:R-:W-:-:S02]  /*2190*/  ISETP.GE.AND P0, PT, R16, R99, PT ;  /* 0x000000631000720c */ /* 0x010fc40003f06270 */
[----:B------:R-:W-:Y:S01]  /*21a0*/  ISETP.GE.AND P3, PT, R0, R99, PT ;  /* 0x000000630000720c */ /* 0x000fe20003f66270 */
[----:B------:R-:W-:Y:S01]  /*21b0*/  IMAD.IADD R73, R73, 0x1, R13 ;  /* 0x0000000149497824 */ /* 0x000fe200078e020d */
[----:B------:R-:W-:Y:S01]  /*21c0*/  LOP3.LUT R29, R4, R5, RZ, 0xfc, !PT ;  /* 0x00000005041d7212 */ /* 0x000fe200078efcff */
[----:B------:R-:W-:Y:S01]  /*21d0*/  IMAD.IADD R71, R13, 0x1, R71 ;  /* 0x000000010d477824 */ /* 0x000fe200078e0247 */
[----:B------:R-:W-:Y:S01]  /*21e0*/  ISETP.GE.AND P2, PT, R3, R99, PT ;  /* 0x000000630300720c */ /* 0x000fe20003f46270 */
[C---:B------:R-:W-:Y:S01]  /*21f0*/  IMAD R13, R154.reuse, R9, R11 ;  /* 0x000000099a0d7224 */ /* 0x040fe200078e020b */
[C---:B------:R-:W-:Y:S01]  /*2200*/  SEL R5, R99.reuse, RZ, P0 ;  /* 0x000000ff63057207 */ /* 0x040fe20000000000 */
[----:B------:R-:W-:Y:S01]  /*2210*/  IMAD.WIDE.U32 R68, R154, R8, R16 ;  /* 0x000000089a447225 */ /* 0x000fe200078e0010 */
[C---:B------:R-:W-:Y:S02]  /*2220*/  SEL R11, R99.reuse, RZ, P3 ;  /* 0x000000ff630b7207 */ /* 0x040fe40001800000 */
[----:B------:R-:W-:Y:S01]  /*2230*/  SEL R4, R99, RZ, P2 ;  /* 0x000000ff63047207 */ /* 0x000fe20001000000 */
[----:B------:R-:W-:-:S02]  /*2240*/  IMAD.IADD R5, R16, 0x1, R5 ;  /* 0x0000000110057824 */ /* 0x000fc400078e0205 */
[----:B------:R-:W-:Y:S02]  /*2250*/  IMAD.IADD R69, R69, 0x1, R13 ;  /* 0x0000000145457824 */ /* 0x000fe400078e020d */
[----:B------:R-:W-:Y:S01]  /*2260*/  IMAD.IADD R67, R13, 0x1, R67 ;  /* 0x000000010d437824 */ /* 0x000fe200078e0243 */
[----:B------:R-:W-:Y:S01]  /*2270*/  IADD3 R13, R3, R4, RZ ;  /* 0x00000004030d7210 */ /* 0x000fe20007ffe0ff */
[----:B------:R-:W-:Y:S01]  /*2280*/  IMAD.IADD R11, R0, 0x1, R11 ;  /* 0x00000001000b7824 */ /* 0x000fe200078e020b */
[----:B------:R-:W-:Y:S02]  /*2290*/  SHF.R.S32.HI R4, RZ, 0x1f, R5 ;  /* 0x0000001fff047819 */ /* 0x000fe40000011405 */
[----:B------:R-:W-:Y:S02]  /*22a0*/  SHF.R.S32.HI R14, RZ, 0x1f, R13 ;  /* 0x0000001fff0e7819 */ /* 0x000fe4000001140d */
[----:B------:R-:W-:Y:S02]  /*22b0*/  SHF.R.S32.HI R12, RZ, 0x1f, R11 ;  /* 0x0000001fff0c7819 */ /* 0x000fe4000001140b */
[----:B------:R-:W-:-:S02]  /*22c0*/  LEA.HI R65, R4, R5, RZ, 0x3 ;  /* 0x0000000504417211 */ /* 0x000fc400078f18ff */
[----:B------:R-:W-:Y:S02]  /*22d0*/  LEA.HI R10, R4, R5, RZ, 0x5 ;  /* 0x00000005040a7211 */ /* 0x000fe400078f28ff */
[----:B------:R-:W-:Y:S02]  /*22e0*/  LEA.HI R4, R12, R11, RZ, 0x3 ;  /* 0x0000000b0c047211 */ /* 0x000fe400078f18ff */
[----:B------:R-:W-:Y:S02]  /*22f0*/  LEA.HI R5, R14, R13, RZ, 0x3 ;  /* 0x0000000d0e057211 */ /* 0x000fe400078f18ff */
[----:B------:R-:W-:Y:S02]  /*2300*/  LEA.HI R12, R12, R11, RZ, 0x5 ;  /* 0x0000000b0c0c7211 */ /* 0x000fe400078f28ff */
[----:B------:R-:W-:Y:S01]  /*2310*/  LEA.HI R14, R14, R13, RZ, 0x5 ;  /* 0x0000000d0e0e7211 */ /* 0x000fe200078f28ff */
[----:B------:R-:W-:Y:S02]  /*2320*/  IMAD.SHL.U32 R11, R10, 0x80, RZ ;  /* 0x000000800a0b7824 */ /* 0x000fe400078e00ff */
[----:B------:R-:W-:-:S02]  /*2330*/  IMAD.SHL.U32 R13, R12, 0x80, RZ ;  /* 0x000000800c0d7824 */ /* 0x000fc400078e00ff */
[----:B------:R-:W-:Y:S01]  /*2340*/  IMAD.SHL.U32 R15, R14, 0x80, RZ ;  /* 0x000000800e0f7824 */ /* 0x000fe200078e00ff */
[----:B------:R-:W-:Y:S02]  /*2350*/  LOP3.LUT R11, R11, 0xfffff000, RZ, 0xc0, !PT ;  /* 0xfffff0000b0b7812 */ /* 0x000fe400078ec0ff */
[----:B------:R-:W-:Y:S02]  /*2360*/  LOP3.LUT R13, R13, 0xfffff000, RZ, 0xc0, !PT ;  /* 0xfffff0000d0d7812 */ /* 0x000fe400078ec0ff */
[----:B------:R-:W-:Y:S02]  /*2370*/  LOP3.LUT R15, R15, 0xfffff000, RZ, 0xc0, !PT ;  /* 0xfffff0000f0f7812 */ /* 0x000fe400078ec0ff */
[----:B---3--:R-:W-:-:S04]  /*2380*/  LOP3.LUT R35, R35, 0xfffffffe, RZ, 0xc0, !PT ;  /* 0xfffffffe23237812 */ /* 0x008fc800078ec0ff */
[----:B------:R-:W-:-:S04]  /*2390*/  @P3 LOP3.LUT R35, R35, 0x1, RZ, 0xfc, !PT ;  /* 0x0000000123233812 */ /* 0x000fc800078efcff */
[----:B------:R-:W-:-:S04]  /*23a0*/  LOP3.LUT R35, R35, 0xfffffffd, RZ, 0xc0, !PT ;  /* 0xfffffffd23237812 */ /* 0x000fc800078ec0ff */
[----:B------:R-:W-:-:S04]  /*23b0*/  @P2 LOP3.LUT R35, R35, 0x2, RZ, 0xfc, !PT ;  /* 0x0000000223232812 */ /* 0x000fc800078efcff */
[----:B------:R-:W-:Y:S02]  /*23c0*/  LOP3.LUT R35, R35, 0xfffffffb, RZ, 0xc0, !PT ;  /* 0xfffffffb23237812 */ /* 0x000fe400078ec0ff */
[----:B--2--5:R-:W-:Y:S02]  /*23d0*/  SHF.R.S32.HI R21, RZ, 0x1f, R97 ;  /* 0x0000001fff157819 */ /* 0x024fe40000011461 */
[----:B------:R-:W-:Y:S01]  /*23e0*/  SHF.L.U64.HI R90, R8, 0x7, R9 ;  /* 0x00000007085a7819 */ /* 0x000fe20000010209 */
[----:B------:R-:W-:Y:S01]  /*23f0*/  IMAD.WIDE.U32 R72, R97, R6, R72 ;  /* 0x0000000661487225 */ /* 0x000fe200078e0048 */
[----:B------:R-:W-:-:S03]  /*2400*/  SHF.L.U64.HI R87, R6, 0x7, R7 ;  /* 0x0000000706577819 */ /* 0x000fc60000010207 */
[----:B------:R-:W-:-:S04]  /*2410*/  IMAD.WIDE.U32 R68, R97, R8, R68 ;  /* 0x0000000861447225 */ /* 0x000fc800078e0044 */
[----:B------:R-:W-:-:S04]  /*2420*/  IMAD.WIDE.U32 R70, R97, R6, R70 ;  /* 0x0000000661467225 */ /* 0x000fc800078e0046 */
[----:B------:R-:W-:Y:S01]  /*2430*/  IMAD.WIDE.U32 R66, R97, R8, R66 ;  /* 0x0000000861427225 */ /* 0x000fe200078e0042 */
[----:B------:R-:W-:-:S03]  /*2440*/  SHF.R.S32.HI R86, RZ, 0x1f, R25 ;  /* 0x0000001fff567819 */ /* 0x000fc60000011419 */
[----:B------:R-:W-:Y:S02]  /*2450*/  VIADD R100, R32, 0x8 ;  /* 0x0000000820647836 */ /* 0x000fe40000000000 */
[----:B------:R-:W-:Y:S01]  /*2460*/  IMAD.SHL.U32 R99, R99, 0x2, RZ ;  /* 0x0000000263637824 */ /* 0x000fe200078e00ff */
[C---:B------:R-:W-:Y:S02]  /*2470*/  LOP3.LUT R10, R31.reuse, 0x18, R65, 0xf8, !PT ;  /* 0x000000181f0a7812 */ /* 0x040fe400078ef841 */
[C---:B------:R-:W-:Y:S02]  /*2480*/  LOP3.LUT R12, R31.reuse, 0x18, R4, 0xf8, !PT ;  /* 0x000000181f0c7812 */ /* 0x040fe400078ef804 */
[----:B------:R-:W-:Y:S02]  /*2490*/  LOP3.LUT R14, R31, 0x18, R5, 0xf8, !PT ;  /* 0x000000181f0e7812 */ /* 0x000fe400078ef805 */
[-C--:B------:R-:W-:Y:S02]  /*24a0*/  LOP3.LUT R10, R10, R20.reuse, RZ, 0x3c, !PT ;  /* 0x000000140a0a7212 */ /* 0x080fe400078e3cff */
[----:B------:R-:W-:-:S02]  /*24b0*/  LOP3.LUT R12, R12, R20, RZ, 0x3c, !PT ;  /* 0x000000140c0c7212 */ /* 0x000fc400078e3cff */
[----:B------:R-:W-:Y:S02]  /*24c0*/  LOP3.LUT R14, R14, R20, RZ, 0x3c, !PT ;  /* 0x000000140e0e7212 */ /* 0x000fe400078e3cff */
[--C-:B------:R-:W-:Y:S02]  /*24d0*/  IADD3 R96, R10, R11, R28.reuse ;  /* 0x0000000b0a607210 */ /* 0x100fe40007ffe01c */
[--C-:B------:R-:W-:Y:S02]  /*24e0*/  IADD3 R95, R12, R13, R28.reuse ;  /* 0x0000000d0c5f7210 */ /* 0x100fe40007ffe01c */
[----:B------:R-:W-:Y:S02]  /*24f0*/  IADD3 R94, R14, R15, R28 ;  /* 0x0000000f0e5e7210 */ /* 0x000fe40007ffe01c */
[----:B------:R-:W0:Y:S01]  /*2500*/  S2R R28, SR_TID.X ;  /* 0x00000000001c7919 */ /* 0x000e220000002100 */
[----:B------:R-:W-:Y:S01]  /*2510*/  @!P6 BAR.SYNC.DEFER_BLOCKING 0x9, 0x100 ;  /* 0x024400000000eb1d */ /* 0x000fe20000010000 */
[----:B------:R-:W-:Y:S01]  /*2520*/  LOP3.LUT P1, RZ, R30, 0x2, RZ, 0xc0, !PT ;  /* 0x000000021eff7812 */ /* 0x000fe2000782c0ff */
[----:B------:R-:W-:-:S12]  /*2530*/  IMAD R10, R21, R8, RZ ;  /* 0x00000008150a7224 */ /* 0x000fd800078e02ff */
[----:B------:R-:W-:-:S05]  /*2540*/  @P1 LOP3.LUT R35, R35, 0x4, RZ, 0xfc, !PT ;  /* 0x0000000423231812 */ /* 0x000fca00078efcff */
[----:B------:R1:W-:Y:S01]  /*2550*/  STL [R1], R35 ;  /* 0x0000002301007387 */ /* 0x0003e20000100800 */
[----:B0-----:R-:W-:-:S04]  /*2560*/  IADD3 R36, R28, -0x80, RZ ;  /* 0xffffff801c247810 */ /* 0x001fc80007ffe0ff */
[----:B------:R-:W-:-:S04]  /*2570*/  LEA.HI R28, R36, R36, RZ, 0x1 ;  /* 0x00000024241c7211 */ /* 0x000fc800078f08ff */
[----:B------:R-:W-:Y:S02]  /*2580*/  LOP3.LUT R28, R28, 0xfffffffe, RZ, 0xc0, !PT ;  /* 0xfffffffe1c1c7812 */ /* 0x000fe400078ec0ff */
[----:B------:R-:W-:-:S03]  /*2590*/  ISETP.GE.AND P1, PT, R136, UR4, PT ;  /* 0x0000000488007c0c */ /* 0x000fc6000bf26270 */
[----:B------:R-:W-:Y:S02]  /*25a0*/  IMAD.IADD R28, R36, 0x1, -R28 ;  /* 0x00000001241c7824 */ /* 0x000fe400078e0a1c */
[----:B------:R-:W-:Y:S02]  /*25b0*/  IMAD R75, R97, R9, R10 ;  /* 0x00000009614b7224 */ /* 0x000fe400078e020a */
[----:B------:R-:W-:Y:S02]  /*25c0*/  IMAD R20, R21, R6, RZ ;  /* 0x0000000615147224 */ /* 0x000fe400078e02ff */
[----:B------:R-:W-:Y:S01]  /*25d0*/  IMAD R9, R28, 0xc0, R154 ;  /* 0x000000c01c097824 */ /* 0x000fe200078e029a */
[----:B------:R-:W-:Y:S01]  /*25e0*/  SEL R28, RZ, 0x20, P1 ;  /* 0x00000020ff1c7807 */ /* 0x000fe20000800000 */
[----:B------:R-:W-:Y:S01]  /*25f0*/  IMAD R11, R97, R7, R20 ;  /* 0x00000007610b7224 */ /* 0x000fe200078e0214 */
[----:B------:R-:W-:Y:S02]  /*2600*/  LOP3.LUT R10, R65, 0xfffffff8, RZ, 0xc0, !PT ;  /* 0xfffffff8410a7812 */ /* 0x000fe400078ec0ff */
[----:B------:R-:W-:-:S02]  /*2610*/  LOP3.LUT R20, R4, 0xfffffff8, RZ, 0xc0, !PT ;  /* 0xfffffff804147812 */ /* 0x000fc400078ec0ff */
[----:B------:R-:W-:Y:S02]  /*2620*/  LOP3.LUT R21, R5, 0xfffffff8, RZ, 0xc0, !PT ;  /* 0xfffffff805157812 */ /* 0x000fe400078ec0ff */
[----:B------:R-:W-:Y:S01]  /*2630*/  LOP3.LUT R28, R29, R28, RZ, 0xfc, !PT ;  /* 0x0000001c1d1c7212 */ /* 0x000fe200078efcff */
[----:B------:R-:W-:Y:S01]  /*2640*/  IMAD.SHL.U32 R7, R8, 0x80, RZ ;  /* 0x0000008008077824 */ /* 0x000fe200078e00ff */
[----:B------:R-:W-:Y:S01]  /*2650*/  SHF.R.S32.HI R8, RZ, 0x1f, R34 ;  /* 0x0000001fff087819 */ /* 0x000fe20000011422 */
[----:B------:R-:W-:Y:S01]  /*2660*/  IMAD.IADD R77, R69, 0x1, R75 ;  /* 0x00000001454d7824 */ /* 0x000fe200078e024b */
[----:B------:R-:W-:Y:S01]  /*2670*/  IADD3 R78, R73, R11, RZ ;  /* 0x0000000b494e7210 */ /* 0x000fe20007ffe0ff */
[----:B------:R-:W-:Y:S01]  /*2680*/  IMAD.SHL.U32 R6, R6, 0x80, RZ ;  /* 0x0000008006067824 */ /* 0x000fe200078e00ff */
[----:B------:R-:W-:Y:S01]  /*2690*/  SHF.R.S32.HI R93, RZ, 0x1f, R10 ;  /* 0x0000001fff5d7819 */ /* 0x000fe2000001140a */
[----:B------:R-:W-:Y:S01]  /*26a0*/  IMAD.IADD R76, R11, 0x1, R71 ;  /* 0x000000010b4c7824 */ /* 0x000fe200078e0247 */
[----:B------:R-:W-:Y:S01]  /*26b0*/  SHF.R.S32.HI R92, RZ, 0x1f, R20 ;  /* 0x0000001fff5c7819 */ /* 0x000fe20000011414 */
[----:B------:R-:W-:Y:S01]  /*26c0*/  IMAD.IADD R75, R75, 0x1, R67 ;  /* 0x000000014b4b7824 */ /* 0x000fe200078e0243 */
[----:B------:R-:W-:-:S02]  /*26d0*/  SHF.R.S32.HI R91, RZ, 0x1f, R21 ;  /* 0x0000001fff5b7819 */ /* 0x000fc40000011415 */
[----:B------:R-:W-:Y:S02]  /*26e0*/  LOP3.LUT R29, R29, 0x1, RZ, 0xc0, !PT ;  /* 0x000000011d1d7812 */ /* 0x000fe400078ec0ff */
[C---:B------:R-:W-:Y:S02]  /*26f0*/  LOP3.LUT R30, R28.reuse, 0x2, RZ, 0xc0, !PT ;  /* 0x000000021c1e7812 */ /* 0x040fe400078ec0ff */
[----:B-1----:R-:W-:-:S07]  /*2700*/  LOP3.LUT R31, R28, 0x4, RZ, 0xc0, !PT ;  /* 0x000000041c1f7812 */ /* 0x002fce00078ec0ff */
.L_x_12376:
[----:B--2---:R-:W2:Y:S01]  /*2710*/  LDL R35, [R1+0x8c] ;  /* 0x00008c0001237983 */ /* 0x004ea20000100800 */
[----:B0-----:R-:W0:Y:S03]  /*2720*/  LDC R81, c[0x0][0x430] ;  /* 0x00010c00ff517b82 */ /* 0x001e260000000800 */
[----:B---3--:R-:W3:Y:S01]  /*2730*/  LDL R39, [R1+0x88] ;  /* 0x0000880001277983 */ /* 0x008ee20000100800 */
[----:B------:R-:W-:-:S04]  /*2740*/  VIADD R26, R26, 0xffffffff ;  /* 0xffffffff1a1a7836 */ /* 0x000fc80000000000 */
[----:B-1----:R-:W1:Y:S01]  /*2750*/  LDC R98, c[0x0][0x3f4] ;  /* 0x0000fd00ff627b82 */ /* 0x002e620000000800 */
[----:B------:R-:W-:-:S04]  /*2760*/  LEA R12, R26, R9, 0x7 ;  /* 0x000000091a0c7211 */ /* 0x000fc800078e38ff */
[----:B------:R-:W-:Y:S02]  /*2770*/  ISETP.GE.AND P1, PT, R12, R24, PT ;  /* 0x000000180c00720c */ /* 0x000fe40003f26270 */
[----:B0-----:R-:W-:Y:S02]  /*2780*/  ISETP.NE.AND P2, PT, R81, 0x1, PT ;  /* 0x000000015100780c */ /* 0x001fe40003f45270 */
[----:B------:R-:W-:-:S11]  /*2790*/  ISETP.GT.OR P1, PT, R9, 0x7f, P1 ;  /* 0x0000007f0900780c */ /* 0x000fd60000f24670 */
[----:B------:R-:W0:Y:S08]  /*27a0*/  @P2 LDC R11, c[0x0][0x434] ;  /* 0x00010d00ff0b2b82 */ /* 0x000e300000000800 */
[----:B------:R-:W4:Y:S08]  /*27b0*/  @P2 LDC R32, c[0x0][0x438] ;  /* 0x00010e00ff202b82 */ /* 0x000f300000000800 */
[----:B------:R-:W1:Y:S01]  /*27c0*/  @!P1 LDC.64 R14, c[0x0][0x428] ;  /* 0x00010a00ff0e9b82 */ /* 0x000e620000000a00 */
[----:B------:R-:W-:-:S07]  /*27d0*/  IMAD.IADD R38, R79, 0x1, R12 ;  /* 0x000000014f267824 */ /* 0x000fce00078e020c */
        /* <DEDUP_REMOVED lines=56> */
[----:B------:R-:W-:-:S04]  /*2b60*/  IMAD.WIDE.U32 R12, R6, R26, RZ ;  /* 0x0000001a060c7225 */ /* 0x000fc800078e00ff */
        /* <DEDUP_REMOVED lines=27> */
[----:B------:R-:W-:Y:S02]  /*2d20*/  CS2R R58, SRZ ;  /* 0x00000000003a7805 */ /* 0x000fe4000001ff00 */
[----:B------:R-:W-:Y:S02]  /*2d30*/  IADD3.X R13, R11, R75, RZ, P2, !PT ;  /* 0x0000004b0b0d7210 */ /* 0x000fe400017fe4ff */
        /* <DEDUP_REMOVED lines=35> */
.L_x_12322:
[----:B------:R-:W-:Y:S05]  /*2f70*/  BSYNC B1 ;  /* 0x0000000000017941 */ /* 0x000fea0003800000 */
.L_x_12321:
[----:B-----5:R-:W-:Y:S01]  /*2f80*/  IMAD.MOV.U32 R11, RZ, RZ, R36 ;  /* 0x000000ffff0b7224 */ /* 0x020fe200078e0024 */
[----:B------:R-:W-:Y:S01]  /*2f90*/  UISETP.NE.AND UP0, UPT, UR41, 0x3, UPT ;  /* 0x000000032900788c */ /* 0x000fe2000bf05270 */
[----:B0-----:R-:W-:Y:S02]  /*2fa0*/  IMAD.MOV.U32 R12, RZ, RZ, R37 ;  /* 0x000000ffff0c7224 */ /* 0x001fe400078e0025 */
[----:B------:R-:W-:Y:S02]  /*2fb0*/  IMAD.MOV.U32 R13, RZ, RZ, R40 ;  /* 0x000000ffff0d7224 */ /* 0x000fe400078e0028 */
[----:B------:R-:W-:Y:S01]  /*2fc0*/  IMAD.MOV.U32 R14, RZ, RZ, R45 ;  /* 0x000000ffff0e7224 */ /* 0x000fe200078e002d */
[----:B------:R-:W-:Y:S01]  /*2fd0*/  PRMT R63, R12, 0x5410, R11 ;  /* 0x000054100c3f7816 */ /* 0x000fe2000000000b */
[----:B------:R-:W-:Y:S01]  /*2fe0*/  IMAD.MOV.U32 R12, RZ, RZ, R44 ;  /* 0x000000ffff0c7224 */ /* 0x000fe200078e002c */
[----:B------:R-:W-:Y:S02]  /*2ff0*/  MOV R11, R41 ;  /* 0x00000029000b7202 */ /* 0x000fe40000000f00 */
[----:B------:R-:W-:-:S02]  /*3000*/  PLOP3.LUT P2, PT, PT, PT, UP0, 0x80, 0x0 ;  /* 0x000000000000781c */ /* 0x000fc40003f4f008 */
        /* <DEDUP_REMOVED lines=17> */
[----:B------:R-:W-:-:S04]  /*3120*/  PRMT R62, R14, 0x5410, R13 ;  /* 0x000054100e3e7816 */ /* 0x000fc8000000000d */
        /* <DEDUP_REMOVED lines=14> */
[----:B------:R-:W-:Y:S06]  /*3210*/  @!P2 BRA `(.L_x_12323) ;  /* 0x000000000004a947 */ /* 0x000fec0003800000 */
[----:B------:R-:W-:Y:S01]  /*3220*/  BPT.TRAP 0x1 ;  /* 0x000000040000795c */ /* 0x000fe20000300000 */
.L_x_12323:
[----:B------:R-:W-:Y:S01]  /*3230*/  IMAD R32, R18, 0x8, R2 ;  /* 0x0000000812207824 */ /* 0x000fe200078e0202 */
[----:B------:R-:W-:Y:S01]  /*3240*/  SHF.L.U32 R85, R138, 0x1f, RZ ;  /* 0x0000001f8a557819 */ /* 0x000fe200000006ff */
[----:B------:R-:W-:Y:S03]  /*3250*/  BSSY B1, `(.L_x_12324) ;  /* 0x0000003000017945 */ /* 0x000fe60003800000 */
[----:B------:R-:W0:Y:S02]  /*3260*/  SYNCS.PHASECHK.TRANS64.TRYWAIT P4, [R32+URZ+0x2d890], R85 ;  /* 0x02d89055200075a7 */ /* 0x000e24000808017f */
[----:B0-----:R-:W-:Y:S05]  /*3270*/  @!P4 BRA `(.L_x_12325) ;  /* 0x000001ac0020c947 */ /* 0x001fea0003800000 */
.L_x_12587:
[----:B------:R-:W-:Y:S05]  /*3280*/  BSYNC B1 ;  /* 0x0000000000017941 */ /* 0x000fea0003800000 */
.L_x_12324:
[----:B------:R-:W-:-:S03]  /*3290*/  UMOV UR4, 0xffffffff ;  /* 0xffffffff00047882 */ /* 0x000fc60000000000 */
[----:B------:R-:W-:Y:S05]  /*32a0*/  BRA.DIV UR4, `(.L_x_12326) ;  /* 0x000001ae04287947 */ /* 0x000fea000b800000 */
[----:B------:R-:W1:Y:S04]  /*32b0*/  SHFL.IDX PT, R61, R61, RZ, 0x1e1f ;  /* 0x001e1fff3d3d7589 */ /* 0x000e6800000e0000 */
[----:B------:R-:W2:Y:S02]  /*32c0*/  SHFL.IDX PT, R60, R60, RZ, 0x1e1f ;  /* 0x001e1fff3c3c7589 */ /* 0x000ea400000e0000 */
.L_x_12591:
[----:B------:R-:W-:Y:S05]  /*32d0*/  @P3 BRA `(.L_x_12327) ;  /* 0x0000003800203947 */ /* 0x000fea0003800000 */
[----:B------:R-:W-:Y:S01]  /*32e0*/  ISETP.NE.AND P3, PT, R29, RZ, PT ;  /* 0x000000ff1d00720c */ /* 0x000fe20003f65270 */
[----:B------:R-:W-:-:S12]  /*32f0*/  BSSY B1, `(.L_x_12328) ;  /* 0x0000037000017945 */ /* 0x000fd80003800000 */
[----:B------:R-:W-:Y:S05]  /*3300*/  @!P3 BRA `(.L_x_12329) ;  /* 0x0000000000d4b947 */ /* 0x000fea0003800000 */
[----:B------:R-:W3:Y:S01]  /*3310*/  LDL.64 R114, [R1+0x38] ;  /* 0x0000380001727983 */ /* 0x000ee20000100a00 */
[----:B------:R-:W-:Y:S03]  /*3320*/  BSSY B2, `(.L_x_12330) ;  /* 0x0000030000027945 */ /* 0x000fe60003800000 */
[----:B------:R4:W0:Y:S01]  /*3330*/  LDS.128 R12, [R64+0x15000] ;  /* 0x01500000400c7984 */ /* 0x0008220000000c00 */
[----:B---3--:R-:W-:-:S13]  /*3340*/  ISETP.GE.AND P3, PT, R114, R98, PT ;  /* 0x000000627200720c */ /* 0x008fda0003f66270 */
[----:B0---4-:R-:W-:Y:S05]  /*3350*/  @P3 BRA `(.L_x_12331) ;  /* 0x0000000000b03947 */ /* 0x011fea0003800000 */
[--C-:B------:R-:W-:Y:S02]  /*3360*/  SHF.R.U64 R11, R56, 0x10, R57.reuse ;  /* 0x00000010380b7819 */ /* 0x100fe40000001239 */
[----:B------:R-:W-:Y:S01]  /*3370*/  SHF.R.U32.HI R56, RZ, 0x10, R57 ;  /* 0x00000010ff387819 */ /* 0x000fe20000011639 */
[----:B------:R-:W-:Y:S01]  /*3380*/  IMAD.MOV.U32 R57, RZ, RZ, R13 ;  /* 0x000000ffff397224 */ /* 0x000fe200078e000d */
        /* <DEDUP_REMOVED lines=41> */
.L_x_12331:
[----:B------:R-:W-:Y:S05]  /*3620*/  BSYNC B2 ;  /* 0x0000000000027941 */ /* 0x000fea0003800000 */
.L_x_12330:
[----:B--2---:R-:W-:-:S04]  /*3630*/  LEA R56, P3, R16, R60, 0x1 ;  /* 0x0000003c10387211 */ /* 0x004fc800078608ff */
[----:B-1----:R-:W-:-:S05]  /*3640*/  LEA.HI.X R57, R16, R61, R17, 0x1, P3 ;  /* 0x0000003d10397211 */ /* 0x002fca00018f0c11 */
[----:B------:R3:W-:Y:S04]  /*3650*/  ST.E.128 desc[UR38][R56.64], R12 ;  /* 0x0000000c38007985 */ /* 0x0007e8000c101d26 */
.L_x_12329:
[----:B------:R-:W-:Y:S05]  /*3660*/  BSYNC B1 ;  /* 0x0000000000017941 */ /* 0x000fea0003800000 */
.L_x_12328:
        /* <DEDUP_REMOVED lines=8> */
[----:B------:R-:W-:Y:S01]  /*36f0*/  SHF.R.U64 R56, R54, 0x10, R55 ;  /* 0x0000001036387819 */ /* 0x000fe20000001237 */
[--C-:B------:R-:W-:Y:S01]  /*3700*/  HADD2.F32 R11, -RZ, R13.reuse.H1_H1 ;  /* 0x3000000dff0b7230 */ /* 0x100fe20000004100 */
[----:B------:R-:W-:Y:S01]  /*3710*/  SHF.R.U64 R52, R52, 0x10, R53 ;  /* 0x0000001034347819 */ /* 0x000fe20000001235 */
[----:B------:R-:W-:Y:S01]  /*3720*/  HADD2.F32 R13, -RZ, R13.H0_H0 ;  /* 0x2000000dff0d7230 */ /* 0x000fe20000004100 */
[----:B------:R-:W-:Y:S01]  /*3730*/  SHF.R.U32.HI R55, RZ, 0x10, R55 ;  /* 0x00000010ff377819 */ /* 0x000fe20000011637 */
        /* <DEDUP_REMOVED lines=8> */
[----:B------:R-:W-:Y:S02]  /*37c0*/  IMAD.MOV.U32 R53, RZ, RZ, R12 ;  /* 0x000000ffff357224 */ /* 0x000fe400078e000c */
[----:B------:R-:W-:Y:S01]  /*37d0*/  HADD2.F32 R13, -RZ, R15.H1_H1 ;  /* 0x3000000fff0d7230 */ /* 0x000fe20000004100 */
[----:B------:R-:W-:Y:S01]  /*37e0*/  F2FP.F16.F32.PACK_AB R54, R11, R54 ;  /* 0x000000360b36723e */ /* 0x000fe200000000ff */
[----:B------:R-:W-:Y:S02]  /*37f0*/  HADD2.F32 R12, -RZ, R55.H0_H0 ;  /* 0x20000037ff0c7230 */ /* 0x000fe40000004100 */
[----:B------:R-:W-:Y:S02]  /*3800*/  HADD2.F32 R15, -RZ, R15.H0_H0 ;  /* 0x2000000fff0f7230 */ /* 0x000fe40000004100 */
[----:B------:R-:W-:-:S02]  /*3810*/  HADD2.F32 R52, -RZ, R52.H0_H0 ;  /* 0x20000034ff347230 */ /* 0x000fc40000004100 */
[-C--:B------:R-:W-:Y:S01]  /*3820*/  FMUL.FTZ R56, R13, R12.reuse ;  /* 0x0000000c0d387220 */ /* 0x080fe20000410000 */
[----:B------:R-:W-:Y:S02]  /*3830*/  HADD2.F32 R55, -RZ, R111.H0_H0 ;  /* 0x2000006fff377230 */ /* 0x000fe40000004100 */
[C---:B------:R-:W-:Y:S01]  /*3840*/  FMUL.FTZ R58, R15.reuse, R12 ;  /* 0x0000000c0f3a7220 */ /* 0x040fe20000410000 */
[-C--:B------:R-:W-:Y:S01]  /*3850*/  FFMA.FTZ R12, R15, R52.reuse, -R56 ;  /* 0x000000340f0c7223 */ /* 0x080fe20000010838 */
[--C-:B------:R-:W-:Y:S02]  /*3860*/  HADD2.F32 R56, -RZ, R53.reuse.H0_H0 ;  /* 0x20000035ff387230 */ /* 0x100fe40000004100 */
[----:B------:R-:W-:Y:S01]  /*3870*/  FFMA.FTZ R13, R13, R52, R58 ;  /* 0x000000340d0d7223 */ /* 0x000fe2000001003a */
[----:B------:R-:W-:Y:S02]  /*3880*/  IMAD.MOV.U32 R52, RZ, RZ, R14 ;  /* 0x000000ffff347224 */ /* 0x000fe400078e000e */
[----:B------:R-:W-:-:S02]  /*3890*/  HADD2.F32 R14, -RZ, R53.H1_H1 ;  /* 0x30000035ff0e7230 */ /* 0x000fc40000004100 */
[----:B------:R-:W-:Y:S01]  /*38a0*/  HADD2.F32 R53, -RZ, R108.H1_H1 ;  /* 0x3000006cff357230 */ /* 0x000fe20000004100 */
[----:B------:R-:W-:Y:S01]  /*38b0*/  F2FP.F16.F32.PACK_AB R11, R13, R12 ;  /* 0x0000000c0d0b723e */ /* 0x000fe200000000ff */
[----:B------:R-:W-:Y:S02]  /*38c0*/  IMAD.MOV.U32 R13, RZ, RZ, R54 ;  /* 0x000000ffff0d7224 */ /* 0x000fe400078e0036 */
        /* <DEDUP_REMOVED lines=14> */
.L_x_12335:
[----:B------:R-:W-:Y:S05]  /*39b0*/  BSYNC B2 ;  /* 0x0000000000027941 */ /* 0x000fea0003800000 */
.L_x_12334:
[----:B------:R-:W3:Y:S01]  /*39c0*/  LDL R11, [R1+0x48] ;  /* 0x00004800010b7983 */ /* 0x000ee20000100800 */
[----:B--2---:R-:W-:Y:S02]  /*39d0*/  IMAD.MOV.U32 R52, RZ, RZ, R60 ;  /* 0x000000ffff347224 */ /* 0x004fe400078e003c */
[----:B-1----:R-:W-:Y:S01]  /*39e0*/  IMAD.MOV.U32 R53, RZ, RZ, R61 ;  /* 0x000000ffff357224 */ /* 0x002fe200078e003d */
[----:B---3--:R-:W-:-:S05]  /*39f0*/  SHF.L.U32 R11, R11, 0x3, RZ ;  /* 0x000000030b0b7819 */ /* 0x008fca00000006ff */
[----:B------:R-:W-:-:S05]  /*3a00*/  IMAD.WIDE R52, R11, 0x2, R52 ;  /* 0x000000020b347825 */ /* 0x000fca00078e0234 */
[----:B------:R4:W-:Y:S02]  /*3a10*/  ST.E.128 desc[UR38][R52.64], R12 ;  /* 0x0000000c34007985 */ /* 0x0009e4000c101d26 */
.L_x_12333:
[----:B------:R-:W-:Y:S05]  /*3a20*/  BSYNC B1 ;  /* 0x0000000000017941 */ /* 0x000fea0003800000 */
.L_x_12332:
[----:B------:R-:W-:Y:S01]  /*3a30*/  ISETP.NE.AND P3, PT, R31, RZ, PT ;  /* 0x000000ff1f00720c */ /* 0x000fe20003f65270 */
[----:B------:R-:W-:-:S12]  /*3a40*/  BSSY B1, `(.L_x_12336) ;  /* 0x000003a000017945 */ /* 0x000fd80003800000 */
[----:B------:R-:W-:Y:S05]  /*3a50*/  @!P3 BRA `(.L_x_12337) ;  /* 0x0000000000e0b947 */ /* 0x000fea0003800000 */
[----:B---34-:R-:W3:Y:S04]  /*3a60*/  LDL R12, [R1+0x4c] ;  /* 0x00004c00010c7983 */ /* 0x018ee80000100800 */
[----:B------:R-:W4:Y:S01]  /*3a70*/  LDL R11, [R1+0x6c] ;  /* 0x00006c00010b7983 */ /* 0x000f220000100800 */
[----:B-1----:R-:W-:Y:S01]  /*3a80*/  MOV R13, R61 ;  /* 0x0000003d000d7202 */ /* 0x002fe20000000f00 */
[----:B------:R-:W-:Y:S01]  /*3a90*/  BSSY B2, `(.L_x_12338) ;  /* 0x0000033000027945 */ /* 0x000fe20003800000 */
[----:B---3--:R-:W-:Y:S02]  /*3aa0*/  IMAD.SHL.U32 R53, R12, 0x8, RZ ;  /* 0x000000080c357824 */ /* 0x008fe400078e00ff */
[----:B--2---:R-:W-:Y:S01]  /*3ab0*/  IMAD.MOV.U32 R12, RZ, RZ, R60 ;  /* 0x000000ffff0c7224 */ /* 0x004fe200078e003c */
[----:B----4-:R-:W-:-:S03]  /*3ac0*/  ISETP.GE.AND P3, PT, R11, R98, PT ;  /* 0x000000620b00720c */ /* 0x010fc60003f66270 */
[----:B------:R-:W-:Y:S02]  /*3ad0*/  IMAD.WIDE R52, R53, 0x2, R12 ;  /* 0x0000000235347825 */ /* 0x000fe400078e020c */
[----:B------:R1:W2:Y:S08]  /*3ae0*/  LDS.128 R12, [R64+0x17000] ;  /* 0x01700000400c7984 */ /* 0x0002b00000000c00 */
[----:B-1----:R-:W-:Y:S05]  /*3af0*/  @P3 BRA `(.L_x_12339) ;  /* 0x0000000000b03947 */ /* 0x002fea0003800000 */
[----:B------:R-:W-:Y:S01]  /*3b00*/  SHF.R.U64 R54, R50, 0x10, R51 ;  /* 0x0000001032367819 */ /* 0x000fe20000001233 */
[--C-:B--2---:R-:W-:Y:S01]  /*3b10*/  HADD2.F32 R11, -RZ, R13.reuse.H1_H1 ;  /* 0x3000000dff0b7230 */ /* 0x104fe20000004100 */
[----:B------:R-:W-:Y:S01]  /*3b20*/  SHF.R.U64 R48, R48, 0x10, R49 ;  /* 0x0000001030307819 */ /* 0x000fe20000001231 */
[----:B------:R-:W-:Y:S01]  /*3b30*/  HADD2.F32 R13, -RZ, R13.H0_H0 ;  /* 0x2000000dff0d7230 */ /* 0x000fe20000004100 */
[----:B------:R-:W-:Y:S01]  /*3b40*/  SHF.R.U32.HI R51, RZ, 0x10, R51 ;  /* 0x00000010ff337819 */ /* 0x000fe20000011633 */
[----:B------:R-:W-:Y:S02]  /*3b50*/  HADD2.F32 R54, -RZ, R54.H0_H0 ;  /* 0x20000036ff367230 */ /* 0x000fe40000004100 */
[----:B------:R-:W-:-:S03]  /*3b60*/  HADD2.F32 R48, -RZ, R48.H0_H0 ;  /* 0x20000030ff307230 */ /* 0x000fc60000004100 */
[-C--:B------:R-:W-:Y:S01]  /*3b70*/  FMUL.FTZ R50, R11, R54.reuse ;  /* 0x000000360b327220 */ /* 0x080fe20000410000 */
[----:B------:R-:W-:-:S03]  /*3b80*/  FMUL.FTZ R54, R13, R54 ;  /* 0x000000360d367220 */ /* 0x000fc60000410000 */
[-C--:B------:R-:W-:Y:S01]  /*3b90*/  FFMA.FTZ R50, R13, R48.reuse, -R50 ;  /* 0x000000300d327223 */ /* 0x080fe20000010832 */
[----:B------:R-:W-:Y:S01]  /*3ba0*/  FFMA.FTZ R11, R11, R48, R54 ;  /* 0x000000300b0b7223 */ /* 0x000fe20000010036 */
[----:B------:R-:W-:Y:S01]  /*3bb0*/  SHF.R.U32.HI R48, RZ, 0x10, R49 ;  /* 0x00000010ff307819 */ /* 0x000fe20000011631 */
[----:B------:R-:W-:Y:S02]  /*3bc0*/  IMAD.MOV.U32 R49, RZ, RZ, R15 ;  /* 0x000000ffff317224 */ /* 0x000fe400078e000f */
[----:B------:R-:W-:Y:S01]  /*3bd0*/  IMAD.MOV.U32 R15, RZ, RZ, R12 ;  /* 0x000000ffff0f7224 */ /* 0x000fe200078e000c */
[----:B------:R-:W-:Y:S01]  /*3be0*/  F2FP.F16.F32.PACK_AB R11, R11, R50 ;  /* 0x000000320b0b723e */ /* 0x000fe200000000ff */
[----:B------:R-:W-:Y:S02]  /*3bf0*/  HADD2.F32 R12, -RZ, R51.H0_H0 ;  /* 0x20000033ff0c7230 */ /* 0x000fe40000004100 */
[--C-:B------:R-:W-:Y:S02]  /*3c00*/  HADD2.F32 R13, -RZ, R49.reuse.H1_H1 ;  /* 0x30000031ff0d7230 */ /* 0x100fe40000004100 */
[----:B------:R-:W-:-:S02]  /*3c10*/  HADD2.F32 R49, -RZ, R49.H0_H0 ;  /* 0x20000031ff317230 */ /* 0x000fc40000004100 */
[----:B------:R-:W-:Y:S02]  /*3c20*/  HADD2.F32 R48, -RZ, R48.H0_H0 ;  /* 0x20000030ff307230 */ /* 0x000fe40000004100 */
[-C--:B------:R-:W-:Y:S01]  /*3c30*/  FMUL.FTZ R54, R13, R12.reuse ;  /* 0x0000000c0d367220 */ /* 0x080fe20000410000 */
[----:B------:R-:W-:-:S03]  /*3c40*/  FMUL.FTZ R56, R49, R12 ;  /* 0x0000000c31387220 */ /* 0x000fc60000410000 */
[-C--:B------:R-:W-:Y:S01]  /*3c50*/  FFMA.FTZ R12, R49, R48.reuse, -R54 ;  /* 0x00000030310c7223 */ /* 0x080fe20000010836 */
[----:B------:R-:W-:Y:S02]  /*3c60*/  HADD2.F32 R49, -RZ, R110.H1_H1 ;  /* 0x3000006eff317230 */ /* 0x000fe40000004100 */
[----:B------:R-:W-:Y:S01]  /*3c70*/  FFMA.FTZ R13, R13, R48, R56 ;  /* 0x000000300d0d7223 */ /* 0x000fe20000010038 */
[--C-:B------:R-:W-:Y:S02]  /*3c80*/  HADD2.F32 R48, -RZ, R15.reuse.H1_H1 ;  /* 0x3000000fff307230 */ /* 0x100fe40000004100 */
[----:B------:R-:W-:Y:S02]  /*3c90*/  HADD2.F32 R54, -RZ, R15.H0_H0 ;  /* 0x2000000fff367230 */ /* 0x000fe40000004100 */
[----:B------:R-:W-:Y:S02]  /*3ca0*/  HADD2.F32 R15, -RZ, R108.H0_H0 ;  /* 0x2000006cff0f7230 */ /* 0x000fe40000004100 */
[-C--:B------:R-:W-:Y:S01]  /*3cb0*/  FMUL.FTZ R51, R48, R49.reuse ;  /* 0x0000003130337220 */ /* 0x080fe20000410000 */
[----:B------:R-:W-:-:S03]  /*3cc0*/  FMUL.FTZ R49, R54, R49 ;  /* 0x0000003136317220 */ /* 0x000fc60000410000 */
[-C--:B------:R-:W-:Y:S01]  /*3cd0*/  FFMA.FTZ R54, R54, R15.reuse, -R51 ;  /* 0x0000000f36367223 */ /* 0x080fe20000010833 */
[----:B------:R-:W-:Y:S01]  /*3ce0*/  FFMA.FTZ R15, R48, R15, R49 ;  /* 0x0000000f300f7223 */ /* 0x000fe20000010031 */
[--C-:B------:R-:W-:Y:S02]  /*3cf0*/  HADD2.F32 R49, -RZ, R107.reuse.H1_H1 ;  /* 0x3000006bff317230 */ /* 0x100fe40000004100 */
[--C-:B------:R-:W-:Y:S02]  /*3d00*/  HADD2.F32 R48, -RZ, R14.reuse.H1_H1 ;  /* 0x3000000eff307230 */ /* 0x100fe40000004100 */
[----:B------:R-:W-:Y:S02]  /*3d10*/  HADD2.F32 R14, -RZ, R14.H0_H0 ;  /* 0x2000000eff0e7230 */ /* 0x000fe40000004100 */
[----:B------:R-:W-:Y:S02]  /*3d20*/  HADD2.F32 R107, -RZ, R107.H0_H0 ;  /* 0x2000006bff6b7230 */ /* 0x000fe40000004100 */
[-C--:B------:R-:W-:Y:S01]  /*3d30*/  FMUL.FTZ R51, R48, R49.reuse ;  /* 0x0000003130337220 */ /* 0x080fe20000410000 */
[----:B------:R-:W-:-:S03]  /*3d40*/  FMUL.FTZ R49, R14, R49 ;  /* 0x000000310e317220 */ /* 0x000fc60000410000 */
[-C--:B------:R-:W-:Y:S01]  /*3d50*/  FFMA.FTZ R51, R14, R107.reuse, -R51 ;  /* 0x0000006b0e337223 */ /* 0x080fe20000010833 */
[----:B------:R-:W-:Y:S01]  /*3d60*/  FFMA.FTZ R48, R48, R107, R49 ;  /* 0x0000006b30307223 */ /* 0x000fe20000010031 */
[----:B------:R-:W-:Y:S01]  /*3d70*/  F2FP.F16.F32.PACK_AB R49, R13, R12 ;  /* 0x0000000c0d31723e */ /* 0x000fe200000000ff */
[----:B------:R-:W-:Y:S01]  /*3d80*/  IMAD.MOV.U32 R13, RZ, RZ, R11 ;  /* 0x000000ffff0d7224 */ /* 0x000fe200078e000b */
[----:B------:R-:W-:Y:S02]  /*3d90*/  F2FP.F16.F32.PACK_AB R12, R15, R54 ;  /* 0x000000360f0c723e */ /* 0x000fe400000000ff */
[----:B------:R-:W-:Y:S01]  /*3da0*/  F2FP.F16.F32.PACK_AB R14, R48, R51 ;  /* 0x00000033300e723e */ /* 0x000fe200000000ff */
[----:B------:R-:W-:-:S07]  /*3db0*/  IMAD.MOV.U32 R15, RZ, RZ, R49 ;  /* 0x000000ffff0f7224 */ /* 0x000fce00078e0031 */
.L_x_12339:
[----:B------:R-:W-:Y:S05]  /*3dc0*/  BSYNC B2 ;  /* 0x0000000000027941 */ /* 0x000fea0003800000 */
.L_x_12338:
[----:B--2---:R1:W-:Y:S02]  /*3dd0*/  ST.E.128 desc[UR38][R52.64], R12 ;  /* 0x0000000c34007985 */ /* 0x0043e4000c101d26 */
.L_x_12337:
[----:B------:R-:W-:Y:S05]  /*3de0*/  BSYNC B1 ;  /* 0x0000000000017941 */ /* 0x000fea0003800000 */
.L_x_12336:
        /* <DEDUP_REMOVED lines=13> */
[--C-:B------:R-:W-:Y:S02]  /*3ec0*/  SHF.R.U64 R45, R46, 0x10, R47.reuse ;  /* 0x000000102e2d7819 */ /* 0x100fe4000000122f */
[----:B--2---:R-:W-:Y:S01]  /*3ed0*/  MOV R11, R13 ;  /* 0x0000000d000b7202 */ /* 0x004fe20000000f00 */
        /* <DEDUP_REMOVED lines=8> */
[----:B------:R-:W-:Y:S02]  /*3f60*/  HADD2.F32 R15, -RZ, R15.H0_H0 ;  /* 0x2000000fff0f7230 */ /* 0x000fe40000004100 */
        /* <DEDUP_REMOVED lines=9> */
[----:B------:R-:W-:Y:S01]  /*4000*/  HADD2.F32 R15, -RZ, R12.H1_H1 ;  /* 0x3000000cff0f7230 */ /* 0x000fe20000004100 */
[----:B------:R-:W-:Y:S01]  /*4010*/  F2FP.F16.F32.PACK_AB R11, R44, R11 ;  /* 0x0000000b2c0b723e */ /* 0x000fe200000000ff */
[----:B------:R-:W-:-:S02]  /*4020*/  HADD2.F32 R45, -RZ, R14.H1_H1 ;  /* 0x3000000eff2d7230 */ /* 0x000fc40000004100 */
[----:B------:R-:W-:Y:S02]  /*4030*/  HADD2.F32 R105, -RZ, R105.H0_H0 ;  /* 0x20000069ff697230 */ /* 0x000fe40000004100 */
[-C--:B------:R-:W-:Y:S01]  /*4040*/  FMUL.FTZ R51, R15, R50.reuse ;  /* 0x000000320f337220 */ /* 0x080fe20000410000 */
[----:B------:R-:W-:Y:S02]  /*4050*/  HADD2.F32 R12, -RZ, R12.H0_H0 ;  /* 0x2000000cff0c7230 */ /* 0x000fe40000004100 */
[----:B------:R-:W-:Y:S02]  /*4060*/  HADD2.F32 R14, -RZ, R14.H0_H0 ;  /* 0x2000000eff0e7230 */ /* 0x000fe40000004100 */
[----:B------:R-:W-:Y:S01]  /*4070*/  FMUL.FTZ R53, R45, R105 ;  /* 0x000000692d357220 */ /* 0x000fe20000410000 */
[--C-:B------:R-:W-:Y:S02]  /*4080*/  HADD2.F32 R47, -RZ, R103.reuse.H0_H0 ;  /* 0x20000067ff2f7230 */ /* 0x100fe40000004100 */
[----:B------:R-:W-:Y:S01]  /*4090*/  FMUL.FTZ R50, R12, R50 ;  /* 0x000000320c327220 */ /* 0x000fe20000410000 */
[----:B------:R-:W-:-:S02]  /*40a0*/  HADD2.F32 R103, -RZ, R103.H1_H1 ;  /* 0x30000067ff677230 */ /* 0x000fc40000004100 */
[----:B------:R-:W-:Y:S01]  /*40b0*/  FMUL.FTZ R52, R14, R105 ;  /* 0x000000690e347220 */ /* 0x000fe20000410000 */
        /* <DEDUP_REMOVED lines=8> */
.L_x_12343:
[----:B------:R-:W-:Y:S05]  /*4140*/  BSYNC B2 ;  /* 0x0000000000027941 */ /* 0x000fea0003800000 */
.L_x_12342:
[----:B--2---:R1:W-:Y:S02]  /*4150*/  ST.E.128 desc[UR38][R48.64], R12 ;  /* 0x0000000c30007985 */ /* 0x0043e4000c101d26 */
.L_x_12341:
[----:B------:R-:W-:Y:S05]  /*4160*/  BSYNC B1 ;  /* 0x0000000000017941 */ /* 0x000fea0003800000 */
.L_x_12340:
        /* <DEDUP_REMOVED lines=12> */
[----:B--2---:R-:W-:Y:S01]  /*4230*/  IMAD.MOV.U32 R40, RZ, RZ, R15 ;  /* 0x000000ffff287224 */ /* 0x004fe200078e000f */
        /* <DEDUP_REMOVED lines=39> */
.L_x_12347:
[----:B------:R-:W-:Y:S05]  /*44b0*/  BSYNC B2 ;  /* 0x0000000000027941 */ /* 0x000fea0003800000 */
.L_x_12346:
[----:B--2---:R1:W-:Y:S02]  /*44c0*/  ST.E.128 desc[UR38][R44.64], R12 ;  /* 0x0000000c2c007985 */ /* 0x0043e4000c101d26 */
.L_x_12345:
[----:B------:R-:W-:Y:S05]  /*44d0*/  BSYNC B1 ;  /* 0x0000000000017941 */ /* 0x000fea0003800000 */
.L_x_12344:
        /* <DEDUP_REMOVED lines=50> */
.L_x_12349:
[----:B------:R-:W-:Y:S05]  /*4800*/  BSYNC B1 ;  /* 0x0000000000017941 */ /* 0x000fea0003800000 */
.L_x_12348:
[----:B--2---:R1:W-:Y:S01]  /*4810*/  ST.E.128 desc[UR38][R40.64], R12 ;  /* 0x0000000c28007985 */ /* 0x0043e2000c101d26 */
[----:B------:R-:W-:Y:S05]  /*4820*/  BRA `(.L_x_12327) ;  /* 0x0000002000cc7947 */ /* 0x000fea0003800000 */
.L_x_12320:
        /* <DEDUP_REMOVED lines=46> */
.L_x_12351:
[----:B------:R-:W-:Y:S05]  /*4b10*/  BSYNC B1 ;  /* 0x0000000000017941 */ /* 0x000fea0003800000 */
.L_x_12350:
[----:B0----5:R-:W-:Y:S01]  /*4b20*/  IMAD.MOV.U32 R12, RZ, RZ, R39 ;  /* 0x000000ffff0c7224 */ /* 0x021fe200078e0027 */
[----:B------:R-:W-:Y:S01]  /*4b30*/  MOV R11, R38 ;  /* 0x00000026000b7202 */ /* 0x000fe20000000f00 */
[----:B------:R-:W-:Y:S01]  /*4b40*/  IMAD.MOV.U32 R13, RZ, RZ, R36 ;  /* 0x000000ffff0d7224 */ /* 0x000fe200078e0024 */
[----:B------:R-:W-:Y:S01]  /*4b50*/  MOV R14, R43 ;  /* 0x0000002b000e7202 */ /* 0x000fe20000000f00 */
[----:B------:R-:W-:Y:S01]  /*4b60*/  UISETP.NE.AND UP0, UPT, UR41, 0x3, UPT ;  /* 0x000000032900788c */ /* 0x000fe2000bf05270 */
[----:B------:R-:W-:Y:S01]  /*4b70*/  PRMT R110, R11, 0x5410, R12 ;  /* 0x000054100b6e7816 */ /* 0x000fe2000000000c */
[----:B------:R-:W-:Y:S01]  /*4b80*/  IMAD.MOV.U32 R11, RZ, RZ, R37 ;  /* 0x000000ffff0b7224 */ /* 0x000fe200078e0025 */
[----:B------:R-:W-:Y:S01]  /*4b90*/  PRMT R116, R14, 0x7610, R116 ;  /* 0x000076100e747816 */ /* 0x000fe20000000074 */
[----:B------:R-:W-:Y:S02]  /*4ba0*/  IMAD.MOV.U32 R12, RZ, RZ, R42 ;  /* 0x000000ffff0c7224 */ /* 0x000fe400078e002a */
[----:B------:R-:W-:Y:S01]  /*4bb0*/  PLOP3.LUT P2, PT, PT, PT, UP0, 0x80, 0x0 ;  /* 0x000000000000781c */ /* 0x000fe20003f4f008 */
[----:B------:R-:W-:Y:S01]  /*4bc0*/  IMAD.MOV.U32 R14, RZ, RZ, R47 ;  /* 0x000000ffff0e7224 */ /* 0x000fe200078e002f */
[----:B------:R-:W-:Y:S01]  /*4bd0*/  PRMT R111, R13, 0x5410, R11 ;  /* 0x000054100d6f7816 */ /* 0x000fe2000000000b */
[----:B------:R-:W-:Y:S01]  /*4be0*/  IMAD.MOV.U32 R11, RZ, RZ, R40 ;  /* 0x000000ffff0b7224 */ /* 0x000fe200078e0028 */
[----:B------:R-:W-:Y:S01]  /*4bf0*/  PRMT R114, R114, 0x5410, R12 ;  /* 0x0000541072727816 */ /* 0x000fe2000000000c */
[----:B------:R-:W-:-:S02]  /*4c00*/  IMAD.MOV.U32 R12, RZ, RZ, R41 ;  /* 0x000000ffff0c7224 */ /* 0x000fc400078e0029 */
[----:B------:R-:W-:Y:S01]  /*4c10*/  IMAD.MOV.U32 R13, RZ, RZ, R46 ;  /* 0x000000ffff0d7224 */ /* 0x000fe200078e002e */
[----:B------:R-:W-:Y:S02]  /*4c20*/  PRMT R115, R11, 0x7610, R115 ;  /* 0x000076100b737816 */ /* 0x000fe40000000073 */
        /* <DEDUP_REMOVED lines=25> */
[----:B------:R-:W-:-:S03]  /*4dc0*/  IMAD.MOV.U32 R11, RZ, RZ, R56 ;  /* 0x000000ffff0b7224 */ /* 0x000fc600078e0038 */
[----:B------:R-:W-:Y:S02]  /*4dd0*/  PRMT R107, R12, 0x7610, R107 ;  /* 0x000076100c6b7816 */ /* 0x000fe4000000006b */
[----:B------:R-:W-:Y:S01]  /*4de0*/  PRMT R120, R120, 0x5410, R11 ;  /* 0x0000541078787816 */ /* 0x000fe2000000000b */
[----:B------:R-:W-:Y:S06]  /*4df0*/  @!P2 BRA `(.L_x_12352) ;  /* 0x000000000004a947 */ /* 0x000fec0003800000 */
[----:B------:R-:W-:Y:S01]  /*4e00*/  BPT.TRAP 0x1 ;  /* 0x000000040000795c */ /* 0x000fe20000300000 */
.L_x_12352:
[----:B------:R-:W-:Y:S01]  /*4e10*/  IMAD R32, R18, 0x8, R2 ;  /* 0x0000000812207824 */ /* 0x000fe200078e0202 */
[----:B------:R-:W-:Y:S01]  /*4e20*/  SHF.L.U32 R85, R138, 0x1f, RZ ;  /* 0x0000001f8a557819 */ /* 0x000fe200000006ff */
[----:B------:R-:W-:Y:S03]  /*4e30*/  BSSY B1, `(.L_x_12353) ;  /* 0x0000003000017945 */ /* 0x000fe60003800000 */
[----:B------:R-:W0:Y:S02]  /*4e40*/  SYNCS.PHASECHK.TRANS64.TRYWAIT P4, [R32+URZ+0x2d890], R85 ;  /* 0x02d89055200075a7 */ /* 0x000e24000808017f */
[----:B0-----:R-:W-:Y:S05]  /*4e50*/  @!P4 BRA `(.L_x_12354) ;  /* 0x000001900088c947 */ /* 0x001fea0003800000 */
.L_x_12592:
[----:B------:R-:W-:Y:S05]  /*4e60*/  BSYNC B1 ;  /* 0x0000000000017941 */ /* 0x000fea0003800000 */
.L_x_12353:
[----:B------:R-:W-:-:S03]  /*4e70*/  UMOV UR4, 0xffffffff ;  /* 0xffffffff00047882 */ /* 0x000fc60000000000 */
[----:B------:R-:W-:Y:S05]  /*4e80*/  BRA.DIV UR4, `(.L_x_12355) ;  /* 0x0000019204907947 */ /* 0x000fea000b800000 */
[----:B------:R1:W2:Y:S04]  /*4e90*/  SHFL.IDX PT, R89, R61, RZ, 0x1e1f ;  /* 0x001e1fff3d597589 */ /* 0x0002a800000e0000 */
[----:B------:R1:W3:Y:S02]  /*4ea0*/  SHFL.IDX PT, R88, R60, RZ, 0x1e1f ;  /* 0x001e1fff3c587589 */ /* 0x0002e400000e0000 */
.L_x_12596:
[----:B------:R-:W-:Y:S05]  /*4eb0*/  @P3 BRA `(.L_x_12327) ;  /* 0x0000001c00283947 */ /* 0x000fea0003800000 */
[----:B------:R-:W4:Y:S01]  /*4ec0*/  LDC R11, c[0x0][0x2f4] ;  /* 0x0000bd00ff0b7b82 */ /* 0x000f220000000800 */
[----:B------:R-:W-:Y:S01]  /*4ed0*/  ISETP.NE.AND P3, PT, R29, RZ, PT ;  /* 0x000000ff1d00720c */ /* 0x000fe20003f65270 */
[----:B------:R-:W-:Y:S01]  /*4ee0*/  BSSY B1, `(.L_x_12356) ;  /* 0x000007c000017945 */ /* 0x000fe20003800000 */
[----:B----4-:R-:W-:-:S11]  /*4ef0*/  IADD3 R103, -R99, R11, RZ ;  /* 0x0000000b63677210 */ /* 0x010fd60007ffe1ff */
        /* <DEDUP_REMOVED lines=17> */
[----:B-----5:R-:W-:-:S04]  /*5010*/  LOP3.LUT R13, R13, R15, RZ, 0x3c, !PT ;  /* 0x0000000f0d0d7212 */ /* 0x020fc800078e3cff */
[----:B--2---:R-:W-:-:S05]  /*5020*/  IADD3 R12, R13, R12, R14 ;  /* 0x0000000c0d0c7210 */ /* 0x004fca0007ffe00e */
[C---:B------:R-:W-:Y:S02]  /*5030*/  IMAD R60, R18.reuse, 0x3000, R12 ;  /* 0x00003000123c7824 */ /* 0x040fe400078e020c */
[----:B------:R-:W-:Y:S02]  /*5040*/  IMAD R12, R18, 0x3000, R96 ;  /* 0x00003000120c7824 */ /* 0x000fe400078e0260 */
[--C-:B------:R-:W-:Y:S02]  /*5050*/  IMAD R60, R60, 0x2, R2.reuse ;  /* 0x000000023c3c7824 */ /* 0x100fe400078e0202 */
[----:B------:R-:W-:-:S04]  /*5060*/  IMAD R12, R12, 0x2, R2 ;  /* 0x000000020c0c7824 */ /* 0x000fc800078e0202 */
[----:B------:R-:W1:Y:S04]  /*5070*/  LDS.128 R60, [R60+0x15400] ;  /* 0x015400003c3c7984 */ /* 0x000e680000000c00 */
[----:B------:R-:W2:Y:S01]  /*5080*/  LDS.128 R12, [R12+0x15400] ;  /* 0x015400000c0c7984 */ /* 0x000ea20000000c00 */
[----:B------:R-:W-:Y:S05]  /*5090*/  @P3 BRA `(.L_x_12359) ;  /* 0x0000000400643947 */ /* 0x000fea0003800000 */
[----:B-1----:R-:W-:Y:S01]  /*50a0*/  MOV R106, R61 ;  /* 0x0000003d006a7202 */ /* 0x002fe20000000f00 */
[----:B--2---:R-:W-:Y:S01]  /*50b0*/  IMAD.MOV.U32 R105, RZ, RZ, R13 ;  /* 0x000000ffff697224 */ /* 0x004fe200078e000d */
        /* <DEDUP_REMOVED lines=43> */
[----:B------:R-:W-:Y:S02]  /*5370*/  HADD2.F32 R59, -RZ, R59.H0_H0 ;  /* 0x2000003bff3b7230 */ /* 0x000fe40000004100 */
[----:B------:R-:W-:-:S03]  /*5380*/  IMAD.MOV.U32 R61, RZ, RZ, R45 ;  /* 0x000000ffff3d7224 */ /* 0x000fc600078e002d */
        /* <DEDUP_REMOVED lines=39> */
[----:B------:R-:W-:Y:S02]  /*5600*/  F2FP.F16.F32.PACK_AB R47, R47, R105 ;  /* 0x000000692f2f723e */ /* 0x000fe400000000ff */
[----:B------:R-:W-:-:S03]  /*5610*/  MOV R14, R57 ;  /* 0x00000039000e7202 */ /* 0x000fc60000000f00 */
[----:B------:R-:W-:-:S07]  /*5620*/  IMAD.MOV.U32 R62, RZ, RZ, R47 ;  /* 0x000000ffff3e7224 */ /* 0x000fce00078e002f */
.L_x_12359:
[----:B------:R-:W-:Y:S05]  /*5630*/  BSYNC B2 ;  /* 0x0000000000027941 */ /* 0x000fea0003800000 */
.L_x_12358:
[----:B---3--:R-:W-:-:S04]  /*5640*/  LEA R44, P3, R10, R88, 0x1 ;  /* 0x000000580a2c7211 */ /* 0x008fc800078608ff */
[----:B------:R-:W-:Y:S02]  /*5650*/  LEA.HI.X R45, R10, R89, R93, 0x1, P3 ;  /* 0x000000590a2d7211 */ /* 0x000fe400018f0c5d */
[----:B------:R-:W-:-:S03]  /*5660*/  ISETP.GE.AND P3, PT, R104, R11, PT ;  /* 0x0000000b6800720c */ /* 0x000fc60003f66270 */
[----:B--2---:R2:W-:Y:S10]  /*5670*/  ST.E.128 desc[UR38][R44.64], R12 ;  /* 0x0000000c2c007985 */ /* 0x0045f4000c101d26 */
[----:B--2---:R-:W-:-:S05]  /*5680*/  @!P3 IMAD.WIDE R12, R104, 0x2, R88 ;  /* 0x00000002680cb825 */ /* 0x004fca00078e0258 */
[----:B-1----:R4:W-:Y:S02]  /*5690*/  @!P3 ST.E.128 desc[UR38][R12.64], R60 ;  /* 0x0000003c0c00b985 */ /* 0x0029e4000c101d26 */
.L_x_12357:
[----:B------:R-:W-:Y:S05]  /*56a0*/  BSYNC B1 ;  /* 0x0000000000017941 */ /* 0x000fea0003800000 */
.L_x_12356:
[----:B------:R-:W-:Y:S01]  /*56b0*/  ISETP.NE.AND P3, PT, R30, RZ, PT ;  /* 0x000000ff1e00720c */ /* 0x000fe20003f65270 */
[----:B------:R-:W-:-:S12]  /*56c0*/  BSSY B1, `(.L_x_12360) ;  /* 0x000007e000017945 */ /* 0x000fd80003800000 */
[----:B------:R-:W-:Y:S05]  /*56d0*/  @!P3 BRA `(.L_x_12361) ;  /* 0x0000000400f0b947 */ /* 0x000fea0003800000 */
[----:B----4-:R-:W4:Y:S04]  /*56e0*/  LDL R12, [R1] ;  /* 0x00000000010c7983 */ /* 0x010f280000100800 */
[----:B------:R-:W5:Y:S04]  /*56f0*/  LDL R15, [R1+0xc] ;  /* 0x00000c00010f7983 */ /* 0x000f680000100800 */
[----:B------:R-:W2:Y:S04]  /*5700*/  LDL R14, [R1+0x40] ;  /* 0x00004000010e7983 */ /* 0x000ea80000100800 */
[----:B------:R-:W3:Y:S01]  /*5710*/  LDL R13, [R1+0x44] ;  /* 0x00004400010d7983 */ /* 0x000ee20000100800 */
[----:B------:R-:W-:Y:S01]  /*5720*/  ISETP.GE.AND P3, PT, R0, R98, PT ;  /* 0x000000620000720c */ /* 0x000fe20003f66270 */
[----:B------:R-:W-:Y:S01]  /*5730*/  BSSY B2, `(.L_x_12362) ;  /* 0x0000070000027945 */ /* 0x000fe20003800000 */
[----:B----4-:R-:W-:-:S04]  /*5740*/  LOP3.LUT P4, RZ, R12, 0x1, RZ, 0xc0, !PT ;  /* 0x000000010cff7812 */ /* 0x010fc8000788c0ff */
[----:B------:R-:W-:Y:S01]  /*5750*/  SEL R12, R99, R103, !P4 ;  /* 0x00000067630c7207 */ /* 0x000fe20006000000 */
[----:B-----5:R-:W-:Y:S01]  /*5760*/  IMAD.MOV.U32 R44, RZ, RZ, R15 ;  /* 0x000000ffff2c7224 */ /* 0x020fe200078e000f */
[----:B--2---:R-:W-:Y:S01]  /*5770*/  MOV R15, R14 ;  /* 0x0000000e000f7202 */ /* 0x004fe20000000f00 */
[----:B---3--:R-:W-:Y:S01]  /*5780*/  IMAD.MOV.U32 R14, RZ, RZ, R13 ;  /* 0x000000ffff0e7224 */ /* 0x008fe200078e000d */
[----:B------:R-:W-:-:S04]  /*5790*/  SHF.R.S32.HI R13, RZ, 0x1f, R12 ;  /* 0x0000001fff0d7819 */ /* 0x000fc8000001140c */
        /* <DEDUP_REMOVED lines=15> */
[----:B------:R-:W2:Y:S04]  /*5890*/  LDS.128 R12, [R13+0x15400] ;  /* 0x015400000d0c7984 */ /* 0x000ea80000000c00 */
[----:B------:R-:W3:Y:S01]  /*58a0*/  LDS.128 R44, [R44+0x15400] ;  /* 0x015400002c2c7984 */ /* 0x000ee20000000c00 */
[----:B------:R-:W-:Y:S05]  /*58b0*/  @P3 BRA `(.L_x_12363) ;  /* 0x00000004005c3947 */ /* 0x000fea0003800000 */
[----:B---3--:R-:W-:Y:S01]  /*58c0*/  IMAD.MOV.U32 R58, RZ, RZ, R45 ;  /* 0x000000ffff3a7224 */ /* 0x008fe200078e002d */
[----:B------:R-:W-:Y:S01]  /*58d0*/  SHF.R.U64 R40, R40, 0x10, R41 ;  /* 0x0000001028287819 */ /* 0x000fe20000001229 */
[----:B--2---:R-:W-:Y:S01]  /*58e0*/  IMAD.MOV.U32 R57, RZ, RZ, R13 ;  /* 0x000000ffff397224 */ /* 0x004fe200078e000d */
        /* <DEDUP_REMOVED lines=65> */
[----:B------:R-:W-:Y:S02]  /*5d00*/  HADD2.F32 R44, -RZ, R114.H0_H0 ;  /* 0x20000072ff2c7230 */ /* 0x000fe40000004100 */
[----:B------:R-:W-:Y:S02]  /*5d10*/  HADD2.F32 R40, -RZ, R14.H0_H0 ;  /* 0x2000000eff287230 */ /* 0x000fe40000004100 */
[----:B------:R-:W-:Y:S02]  /*5d20*/  HADD2.F32 R46, -RZ, R46.H1_H1 ;  /* 0x3000002eff2e7230 */ /* 0x000fe40000004100 */
[----:B------:R-:W-:Y:S01]  /*5d30*/  FMUL.FTZ R54, R12, R44 ;  /* 0x0000002c0c367220 */ /* 0x000fe20000410000 */
[----:B------:R-:W-:-:S02]  /*5d40*/  HADD2.F32 R14, -RZ, R14.H1_H1 ;  /* 0x3000000eff0e7230 */ /* 0x000fc40000004100 */
[----:B------:R-:W-:Y:S01]  /*5d50*/  FMUL.FTZ R44, R40, R44 ;  /* 0x0000002c282c7220 */ /* 0x000fe20000410000 */
[----:B------:R-:W-:Y:S02]  /*5d60*/  HADD2.F32 R114, -RZ, R114.H1_H1 ;  /* 0x30000072ff727230 */ /* 0x000fe40000004100 */
[-C--:B------:R-:W-:Y:S01]  /*5d70*/  FMUL.FTZ R105, R46, R43.reuse ;  /* 0x0000002b2e697220 */ /* 0x080fe20000410000 */
[----:B------:R-:W-:-:S03]  /*5d80*/  FMUL.FTZ R107, R14, R43 ;  /* 0x0000002b0e6b7220 */ /* 0x000fc60000410000 */
[-C--:B------:R-:W-:Y:S01]  /*5d90*/  FFMA.FTZ R43, R14, R63.reuse, -R105 ;  /* 0x0000003f0e2b7223 */ /* 0x080fe20000010869 */
[-C--:B------:R-:W-:Y:S01]  /*5da0*/  FFMA.FTZ R54, R40, R114.reuse, -R54 ;  /* 0x0000007228367223 */ /* 0x080fe20000010836 */
[----:B------:R-:W-:Y:S01]  /*5db0*/  FFMA.FTZ R44, R12, R114, R44 ;  /* 0x000000720c2c7223 */ /* 0x000fe2000001002c */
[----:B------:R-:W-:Y:S01]  /*5dc0*/  FFMA.FTZ R63, R46, R63, R107 ;  /* 0x0000003f2e3f7223 */ /* 0x000fe2000001006b */
[----:B------:R-:W-:Y:S02]  /*5dd0*/  F2FP.F16.F32.PACK_AB R40, R53, R57 ;  /* 0x000000393528723e */ /* 0x000fe400000000ff */
[----:B------:R-:W-:Y:S01]  /*5de0*/  F2FP.F16.F32.PACK_AB R12, R47, R58 ;  /* 0x0000003a2f0c723e */ /* 0x000fe200000000ff */
[----:B------:R-:W-:Y:S01]  /*5df0*/  IMAD.MOV.U32 R47, RZ, RZ, R59 ;  /* 0x000000ffff2f7224 */ /* 0x000fe200078e003b */
[----:B------:R-:W-:Y:S01]  /*5e00*/  F2FP.F16.F32.PACK_AB R46, R63, R44 ;  /* 0x0000002c3f2e723e */ /* 0x000fe200000000ff */
[----:B------:R-:W-:Y:S01]  /*5e10*/  IMAD.MOV.U32 R44, RZ, RZ, R40 ;  /* 0x000000ffff2c7224 */ /* 0x000fe200078e0028 */
[----:B------:R-:W-:-:S07]  /*5e20*/  F2FP.F16.F32.PACK_AB R14, R43, R54 ;  /* 0x000000362b0e723e */ /* 0x000fce00000000ff */
.L_x_12363:
[----:B------:R-:W-:Y:S05]  /*5e30*/  BSYNC B2 ;  /* 0x0000000000027941 */ /* 0x000fea0003800000 */
.L_x_12362:
[----:B------:R-:W-:-:S04]  /*5e40*/  LEA R40, P3, R20, R88, 0x1 ;  /* 0x0000005814287211 */ /* 0x000fc800078608ff */
[----:B------:R-:W-:Y:S02]  /*5e50*/  LEA.HI.X R41, R20, R89, R92, 0x1, P3 ;  /* 0x0000005914297211 */ /* 0x000fe400018f0c5c */
[----:B------:R-:W-:-:S03]  /*5e60*/  ISETP.GE.AND P3, PT, R56, R11, PT ;  /* 0x0000000b3800720c */ /* 0x000fc60003f66270 */
[----:B--2---:R2:W-:Y:S10]  /*5e70*/  ST.E.128 desc[UR38][R40.64], R12 ;  /* 0x0000000c28007985 */ /* 0x0045f4000c101d26 */
[----:B------:R-:W-:-:S05]  /*5e80*/  @!P3 IMAD.WIDE R42, R56, 0x2, R88 ;  /* 0x00000002382ab825 */ /* 0x000fca00078e0258 */
[----:B---3--:R2:W-:Y:S02]  /*5e90*/  @!P3 ST.E.128 desc[UR38][R42.64], R44 ;  /* 0x0000002c2a00b985 */ /* 0x0085e4000c101d26 */
.L_x_12361:
[----:B------:R-:W-:Y:S05]  /*5ea0*/  BSYNC B1 ;  /* 0x0000000000017941 */ /* 0x000fea0003800000 */
.L_x_12360:
[----:B------:R-:W-:-:S13]  /*5eb0*/  ISETP.NE.AND P3, PT, R31, RZ, PT ;  /* 0x000000ff1f00720c */ /* 0x000fda0003f65270 */
[----:B------:R-:W-:Y:S05]  /*5ec0*/  @!P3 BRA `(.L_x_12327) ;  /* 0x0000000c0024b947 */ /* 0x000fea0003800000 */
[----:B--2-4-:R-:W2:Y:S04]  /*5ed0*/  LDL R12, [R1] ;  /* 0x00000000010c7983 */ /* 0x014ea80000100800 */
[----:B------:R-:W4:Y:S04]  /*5ee0*/  LDL R15, [R1+0xc] ;  /* 0x00000c00010f7983 */ /* 0x000f280000100800 */
[----:B------:R-:W5:Y:S04]  /*5ef0*/  LDL R14, [R1+0x40] ;  /* 0x00004000010e7983 */ /* 0x000f680000100800 */
[----:B------:R-:W5:Y:S01]  /*5f00*/  LDL R13, [R1+0x44] ;  /* 0x00004400010d7983 */ /* 0x000f620000100800 */
[----:B---3--:R-:W-:-:S04]  /*5f10*/  LEA R44, P3, R21, R88, 0x1 ;  /* 0x00000058152c7211 */ /* 0x008fc800078608ff */
[----:B------:R-:W-:Y:S02]  /*5f20*/  LEA.HI.X R45, R21, R89, R91, 0x1, P3 ;  /* 0x00000059152d7211 */ /* 0x000fe400018f0c5b */
[----:B------:R-:W-:Y:S01]  /*5f30*/  ISETP.GE.AND P3, PT, R3, R98, PT ;  /* 0x000000620300720c */ /* 0x000fe20003f66270 */
[----:B------:R-:W-:Y:S01]  /*5f40*/  BSSY B1, `(.L_x_12364) ;  /* 0x000006d000017945 */ /* 0x000fe20003800000 */
[----:B--2---:R-:W-:-:S04]  /*5f50*/  LOP3.LUT P4, RZ, R12, 0x2, RZ, 0xc0, !PT ;  /* 0x000000020cff7812 */ /* 0x004fc8000788c0ff */
[----:B------:R-:W-:-:S04]  /*5f60*/  SEL R103, R99, R103, !P4 ;  /* 0x0000006763677207 */ /* 0x000fc80006000000 */
[----:B------:R-:W-:-:S04]  /*5f70*/  SHF.R.S32.HI R12, RZ, 0x1f, R103 ;  /* 0x0000001fff0c7819 */ /* 0x000fc80000011467 */
[----:B------:R-:W-:-:S04]  /*5f80*/  LEA.HI R12, R12, R103, RZ, 0x4 ;  /* 0x000000670c0c7211 */ /* 0x000fc800078f20ff */
[----:B------:R-:W-:Y:S01]  /*5f90*/  SHF.R.S32.HI R12, RZ, 0x4, R12 ;  /* 0x00000004ff0c7819 */ /* 0x000fe2000001140c */
[----:B----4-:R-:W-:-:S03]  /*5fa0*/  IMAD.MOV.U32 R40, RZ, RZ, R15 ;  /* 0x000000ffff287224 */ /* 0x010fc600078e000f */
[----:B------:R-:W-:Y:S01]  /*5fb0*/  LEA.HI.SX32 R12, R5, R12, 0x1d ;  /* 0x0000000c050c7211 */ /* 0x000fe200078feaff */
[----:B-----5:R-:W-:Y:S01]  /*5fc0*/  IMAD.MOV.U32 R15, RZ, RZ, R14 ;  /* 0x000000ffff0f7224 */ /* 0x020fe200078e000e */
[----:B------:R-:W-:Y:S02]  /*5fd0*/  MOV R14, R13 ;  /* 0x0000000d000e7202 */ /* 0x000fe40000000f00 */
        /* <DEDUP_REMOVED lines=15> */
[--C-:B------:R-:W-:Y:S01]  /*60d0*/  SHF.R.U64 R36, R36, 0x10, R37.reuse ;  /* 0x0000001024247819 */ /* 0x100fe20000001225 */
[----:B------:R-:W-:Y:S01]  /*60e0*/  HADD2.F32 R56, -RZ, R113.H1_H1 ;  /* 0x30000071ff387230 */ /* 0x000fe20000004100 */
[----:B------:R-:W-:Y:S01]  /*60f0*/  SHF.R.U32.HI R52, RZ, 0x10, R37 ;  /* 0x00000010ff347819 */ /* 0x000fe20000011625 */
[----:B------:R-:W-:Y:S01]  /*6100*/  HADD2.F32 R54, -RZ, R111.H1_H1 ;  /* 0x3000006fff367230 */ /* 0x000fe20000004100 */
[--C-:B------:R-:W-:Y:S02]  /*6110*/  SHF.R.U64 R37, R48, 0x10, R49.reuse ;  /* 0x0000001030257819 */ /* 0x100fe40000001231 */
[----:B------:R-:W-:Y:S01]  /*6120*/  SHF.R.U32.HI R48, RZ, 0x10, R49 ;  /* 0x00000010ff307819 */ /* 0x000fe20000011631 */
[----:B------:R-:W-:Y:S01]  /*6130*/  HADD2.F32 R52, -RZ, R52.H0_H0 ;  /* 0x20000034ff347230 */ /* 0x000fe20000004100 */
[----:B---3--:R-:W-:Y:S01]  /*6140*/  MOV R49, R41 ;  /* 0x0000002900317202 */ /* 0x008fe20000000f00 */
[----:B--2---:R-:W-:Y:S01]  /*6150*/  IMAD.MOV.U32 R41, RZ, RZ, R15 ;  /* 0x000000ffff297224 */ /* 0x004fe200078e000f */
[--C-:B------:R-:W-:Y:S01]  /*6160*/  SHF.R.U64 R38, R38, 0x10, R39.reuse ;  /* 0x0000001026267819 */ /* 0x100fe20000001227 */
[----:B------:R-:W-:Y:S01]  /*6170*/  HADD2.F32 R53, -RZ, R48.H0_H0 ;  /* 0x20000030ff357230 */ /* 0x000fe20000004100 */
[----:B------:R-:W-:Y:S01]  /*6180*/  SHF.R.U32.HI R47, RZ, 0x10, R39 ;  /* 0x00000010ff2f7819 */ /* 0x000fe20000011627 */
[--C-:B------:R-:W-:Y:S01]  /*6190*/  HADD2.F32 R15, -RZ, R13.reuse.H0_H0 ;  /* 0x2000000dff0f7230 */ /* 0x100fe20000004100 */
[--C-:B------:R-:W-:Y:S01]  /*61a0*/  SHF.R.U64 R39, R50, 0x10, R51.reuse ;  /* 0x0000001032277819 */ /* 0x100fe20000001233 */
[----:B------:R-:W-:Y:S01]  /*61b0*/  HADD2.F32 R48, -RZ, R13.H1_H1 ;  /* 0x3000000dff307230 */ /* 0x000fe20000004100 */
[----:B------:R-:W-:Y:S01]  /*61c0*/  SHF.R.U32.HI R50, RZ, 0x10, R51 ;  /* 0x00000010ff327819 */ /* 0x000fe20000011633 */
[----:B------:R-:W-:-:S02]  /*61d0*/  HADD2.F32 R51, -RZ, R49.H0_H0 ;  /* 0x20000031ff337230 */ /* 0x000fc40000004100 */
[----:B------:R-:W-:Y:S02]  /*61e0*/  HADD2.F32 R49, -RZ, R49.H1_H1 ;  /* 0x30000031ff317230 */ /* 0x000fe40000004100 */
[CC--:B-1----:R-:W-:Y:S01]  /*61f0*/  FMUL.FTZ R60, R48.reuse, R53.reuse ;  /* 0x00000035303c7220 */ /* 0x0c2fe20000410000 */
[----:B------:R-:W-:Y:S02]  /*6200*/  HADD2.F32 R47, -RZ, R47.H0_H0 ;  /* 0x2000002fff2f7230 */ /* 0x000fe40000004100 */
[-C--:B------:R-:W-:Y:S01]  /*6210*/  FMUL.FTZ R58, R51, R56.reuse ;  /* 0x00000038333a7220 */ /* 0x080fe20000410000 */
[----:B------:R-:W-:Y:S01]  /*6220*/  FMUL.FTZ R56, R15, R56 ;  /* 0x000000380f387220 */ /* 0x000fe20000410000 */
[----:B------:R-:W-:Y:S02]  /*6230*/  FMUL.FTZ R55, R49, R53 ;  /* 0x0000003531377220 */ /* 0x000fe40000410000 */
        /* <DEDUP_REMOVED lines=16> */
[C---:B------:R-:W-:Y:S01]  /*6340*/  FMUL.FTZ R51, R50.reuse, R51 ;  /* 0x0000003332337220 */ /* 0x040fe20000410000 */
[-C--:B------:R-:W-:Y:S01]  /*6350*/  FFMA.FTZ R50, R50, R47.reuse, -R53 ;  /* 0x0000002f32327223 */ /* 0x080fe20000010835 */
[-C--:B------:R-:W-:Y:S01]  /*6360*/  FFMA.FTZ R41, R43, R56.reuse, -R60 ;  /* 0x000000382b297223 */ /* 0x080fe2000001083c */
[----:B------:R-:W-:Y:S01]  /*6370*/  FFMA.FTZ R43, R49, R56, R58 ;  /* 0x00000038312b7223 */ /* 0x000fe2000001003a */
[----:B------:R-:W-:Y:S01]  /*6380*/  FFMA.FTZ R54, R54, R47, R51 ;  /* 0x0000002f36367223 */ /* 0x000fe20000010033 */
[----:B------:R-:W-:Y:S02]  /*6390*/  HADD2.F32 R53, -RZ, R37.H0_H0 ;  /* 0x20000025ff357230 */ /* 0x000fe40000004100 */
[----:B------:R-:W-:Y:S01]  /*63a0*/  HADD2.F32 R58, -RZ, R113.H0_H0 ;  /* 0x20000071ff3a7230 */ /* 0x000fe20000004100 */
[----:B------:R-:W-:Y:S01]  /*63b0*/  F2FP.F16.F32.PACK_AB R50, R50, R41 ;  /* 0x000000293232723e */ /* 0x000fe200000000ff */
[----:B------:R-:W-:Y:S01]  /*63c0*/  HADD2.F32 R47, -RZ, R40.H0_H0 ;  /* 0x20000028ff2f7230 */ /* 0x000fe20000004100 */
[----:B------:R-:W-:Y:S01]  /*63d0*/  F2FP.F16.F32.PACK_AB R41, R52, R13 ;  /* 0x0000000d3429723e */ /* 0x000fe200000000ff */
[----:B------:R-:W-:Y:S01]  /*63e0*/  HADD2.F32 R37, -RZ, R12.H0_H0 ;  /* 0x2000000cff257230 */ /* 0x000fe20000004100 */
[----:B------:R-:W-:Y:S01]  /*63f0*/  F2FP.F16.F32.PACK_AB R43, R54, R43 ;  /* 0x0000002b362b723e */ /* 0x000fe200000000ff */
[----:B------:R-:W-:-:S02]  /*6400*/  HADD2.F32 R49, -RZ, R40.H1_H1 ;  /* 0x30000028ff317230 */ /* 0x000fc40000004100 */
[----:B------:R-:W-:Y:S02]  /*6410*/  HADD2.F32 R40, -RZ, R12.H1_H1 ;  /* 0x3000000cff287230 */ /* 0x000fe40000004100 */
[-C--:B------:R-:W-:Y:S01]  /*6420*/  FMUL.FTZ R12, R47, R58.reuse ;  /* 0x0000003a2f0c7220 */ /* 0x080fe20000410000 */
[----:B------:R-:W-:Y:S02]  /*6430*/  HADD2.F32 R56, -RZ, R111.H0_H0 ;  /* 0x2000006fff387230 */ /* 0x000fe40000004100 */
[-C--:B------:R-:W-:Y:S01]  /*6440*/  FMUL.FTZ R55, R49, R53.reuse ;  /* 0x0000003531377220 */ /* 0x080fe20000410000 */
[----:B------:R-:W-:Y:S02]  /*6450*/  HADD2.F32 R51, -RZ, R36.H0_H0 ;  /* 0x20000024ff337230 */ /* 0x000fe40000004100 */
[C---:B------:R-:W-:Y:S01]  /*6460*/  FMUL.FTZ R36, R37.reuse, R58 ;  /* 0x0000003a25247220 */ /* 0x040fe20000410000 */
[----:B------:R-:W-:Y:S01]  /*6470*/  FMUL.FTZ R58, R40, R53 ;  /* 0x00000035283a7220 */ /* 0x000fe20000410000 */
[----:B------:R-:W-:Y:S01]  /*6480*/  FFMA.FTZ R12, R37, R56, -R12 ;  /* 0x00000038250c7223 */ /* 0x000fe2000001080c */
[----:B------:R-:W-:-:S02]  /*6490*/  HADD2.F32 R110, -RZ, R110.H0_H0 ;  /* 0x2000006eff6e7230 */ /* 0x000fc40000004100 */
[----:B------:R-:W-:Y:S01]  /*64a0*/  FFMA.FTZ R36, R47, R56, R36 ;  /* 0x000000382f247223 */ /* 0x000fe20000010024 */
[-C--:B------:R-:W-:Y:S01]  /*64b0*/  FFMA.FTZ R37, R40, R51.reuse, -R55 ;  /* 0x0000003328257223 */ /* 0x080fe20000010837 */
[----:B------:R-:W-:Y:S01]  /*64c0*/  FFMA.FTZ R47, R49, R51, R58 ;  /* 0x00000033312f7223 */ /* 0x000fe2000001003a */
[----:B------:R-:W-:Y:S02]  /*64d0*/  HADD2.F32 R51, -RZ, R39.H0_H0 ;  /* 0x20000027ff337230 */ /* 0x000fe40000004100 */
[----:B------:R-:W-:Y:S01]  /*64e0*/  HADD2.F32 R40, -RZ, R42.H0_H0 ;  /* 0x2000002aff287230 */ /* 0x000fe20000004100 */
[----:B------:R-:W-:Y:S01]  /*64f0*/  F2FP.F16.F32.PACK_AB R12, R37, R12 ;  /* 0x0000000c250c723e */ /* 0x000fe200000000ff */
[----:B------:R-:W-:Y:S02]  /*6500*/  HADD2.F32 R39, -RZ, R14.H0_H0 ;  /* 0x2000000eff277230 */ /* 0x000fe40000004100 */
[----:B------:R-:W-:Y:S02]  /*6510*/  HADD2.F32 R42, -RZ, R42.H1_H1 ;  /* 0x3000002aff2a7230 */ /* 0x000fe40000004100 */
[----:B------:R-:W-:-:S02]  /*6520*/  HADD2.F32 R14, -RZ, R14.H1_H1 ;  /* 0x3000000eff0e7230 */ /* 0x000fc40000004100 */
[CC--:B------:R-:W-:Y:S01]  /*6530*/  FMUL.FTZ R53, R39.reuse, R112.reuse ;  /* 0x0000007027357220 */ /* 0x0c0fe20000410000 */
[----:B------:R-:W-:Y:S02]  /*6540*/  HADD2.F32 R49, -RZ, R38.H0_H0 ;  /* 0x20000026ff317230 */ /* 0x000fe40000004100 */
[-C--:B------:R-:W-:Y:S01]  /*6550*/  FMUL.FTZ R55, R42, R51.reuse ;  /* 0x000000332a377220 */ /* 0x080fe20000410000 */
[----:B------:R-:W-:Y:S01]  /*6560*/  FMUL.FTZ R38, R40, R112 ;  /* 0x0000007028267220 */ /* 0x000fe20000410000 */
[----:B------:R-:W-:Y:S01]  /*6570*/  FMUL.FTZ R51, R14, R51 ;  /* 0x000000330e337220 */ /* 0x000fe20000410000 */
[-C--:B------:R-:W-:Y:S01]  /*6580*/  FFMA.FTZ R53, R40, R110.reuse, R53 ;  /* 0x0000006e28357223 */ /* 0x080fe20000010035 */
[-C--:B------:R-:W-:Y:S01]  /*6590*/  FFMA.FTZ R55, R14, R49.reuse, -R55 ;  /* 0x000000310e377223 */ /* 0x080fe20000010837 */
[----:B------:R-:W-:Y:S01]  /*65a0*/  FFMA.FTZ R38, R39, R110, -R38 ;  /* 0x0000006e27267223 */ /* 0x000fe20000010826 */
[----:B------:R-:W-:Y:S01]  /*65b0*/  FFMA.FTZ R42, R42, R49, R51 ;  /* 0x000000312a2a7223 */ /* 0x000fe20000010033 */
[----:B------:R-:W-:Y:S01]  /*65c0*/  IMAD.MOV.U32 R13, RZ, RZ, R15 ;  /* 0x000000ffff0d7224 */ /* 0x000fe200078e000f */
[----:B------:R-:W-:Y:S01]  /*65d0*/  F2FP.F16.F32.PACK_AB R40, R47, R36 ;  /* 0x000000242f28723e */ /* 0x000fe200000000ff */
[----:B------:R-:W-:Y:S01]  /*65e0*/  IMAD.MOV.U32 R15, RZ, RZ, R50 ;  /* 0x000000ffff0f7224 */ /* 0x000fe200078e0032 */
[----:B------:R-:W-:-:S02]  /*65f0*/  F2FP.F16.F32.PACK_AB R14, R55, R38 ;  /* 0x00000026370e723e */ /* 0x000fc400000000ff */
[----:B------:R-:W-:-:S07]  /*6600*/  F2FP.F16.F32.PACK_AB R42, R42, R53 ;  /* 0x000000352a2a723e */ /* 0x000fce00000000ff */
.L_x_12365:
[----:B------:R-:W-:Y:S05]  /*6610*/  BSYNC B1 ;  /* 0x0000000000017941 */ /* 0x000fea0003800000 */
.L_x_12364:
[----:B--2---:R2:W-:Y:S01]  /*6620*/  ST.E.128 desc[UR38][R44.64], R12 ;  /* 0x0000000c2c007985 */ /* 0x0045e2000c101d26 */
[----:B------:R-:W-:-:S13]  /*6630*/  ISETP.GE.AND P3, PT, R46, R11, PT ;  /* 0x0000000b2e00720c */ /* 0x000fda0003f66270 */
[----:B------:R-:W-:Y:S05]  /*6640*/  @P3 BRA `(.L_x_12327) ;  /* 0x0000000400443947 */ /* 0x000fea0003800000 */
[----:B------:R-:W-:-:S05]  /*6650*/  IMAD.WIDE R88, R46, 0x2, R88 ;  /* 0x000000022e587825 */ /* 0x000fca00078e0258 */
[----:B---3--:R3:W-:Y:S01]  /*6660*/  ST.E.128 desc[UR38][R88.64], R40 ;  /* 0x0000002858007985 */ /* 0x0087e2000c101d26 */
[----:B------:R-:W-:Y:S05]  /*6670*/  BRA `(.L_x_12327) ;  /* 0x0000000400387947 */ /* 0x000fea0003800000 */
.L_x_12319:
[----:B------:R-:W-:-:S06]  /*6680*/  UISETP.NE.AND UP0, UPT, UR41, 0x3, UPT ;  /* 0x000000032900788c */ /* 0x000fcc000bf05270 */
[----:B------:R-:W-:-:S13]  /*6690*/  PLOP3.LUT P2, PT, PT, PT, UP0, 0x80, 0x0 ;  /* 0x000000000000781c */ /* 0x000fda0003f4f008 */
[----:B------:R-:W-:Y:S05]  /*66a0*/  @!P2 BRA `(.L_x_12366) ;  /* 0x000000000004a947 */ /* 0x000fea0003800000 */
[----:B------:R-:W-:Y:S01]  /*66b0*/  BPT.TRAP 0x1 ;  /* 0x000000040000795c */ /* 0x000fe20000300000 */
.L_x_12366:
[----:B------:R-:W-:Y:S01]  /*66c0*/  IMAD R32, R18, 0x8, R2 ;  /* 0x0000000812207824 */ /* 0x000fe200078e0202 */
[----:B------:R-:W-:Y:S01]  /*66d0*/  SHF.L.U32 R85, R138, 0x1f, RZ ;  /* 0x0000001f8a557819 */ /* 0x000fe200000006ff */
[----:B------:R-:W-:Y:S01]  /*66e0*/  BSSY B1, `(.L_x_12367) ;  /* 0x0000004000017945 */ /* 0x000fe20003800000 */
[----:B------:R-:W-:Y:S02]  /*66f0*/  SHF.R.S32.HI R82, RZ, 0x1f, R81 ;  /* 0x0000001fff527819 */ /* 0x000fe40000011451 */
[----:B------:R-:W0:Y:S02]  /*6700*/  SYNCS.PHASECHK.TRANS64.TRYWAIT P3, [R32+URZ+0x2d890], R85 ;  /* 0x02d89055200075a7 */ /* 0x000e24000806017f */
[----:B0-----:R-:W-:Y:S05]  /*6710*/  @!P3 BRA `(.L_x_12368) ;  /* 0x0000017800b8b947 */ /* 0x001fea0003800000 */
.L_x_12597:
[----:B------:R-:W-:Y:S05]  /*6720*/  BSYNC B1 ;  /* 0x0000000000017941 */ /* 0x000fea0003800000 */
.L_x_12367:
        /* <DEDUP_REMOVED lines=26> */
.L_x_12601:
        /* <DEDUP_REMOVED lines=41> */
.L_x_12327:
[----:B------:R-:W-:Y:S05]  /*6b60*/  BSYNC B0 ;  /* 0x0000000000007941 */ /* 0x000fea0003800000 */
.L_x_12318:
        /* <DEDUP_REMOVED lines=11> */
[----:B------:R-:W-:-:S05]  /*6c20*/  @!P3 VIADD R11, R32, 0x2d8a0 ;  /* 0x0002d8a0200bb836 */ /* 0x000fca0000000000 */
[----:B------:R-:W-:-:S04]  /*6c30*/  @!P3 PRMT R11, RZ, 0x654, R11 ;  /* 0x00000654ff0bb816 */ /* 0x000fc8000000000b */
[----:B------:R0:W-:Y:S01]  /*6c40*/  @!P3 SYNCS.ARRIVE.TRANS64.RED.A1T0 RZ, [R11+URZ], RZ ;  /* 0x000000ff0bffb9a7 */ /* 0x0001e2000810043f */
[----:B------:R-:W-:Y:S05]  /*6c50*/  @!P2 BRA `(.L_x_12371) ;  /* 0x000000000004a947 */ /* 0x000fea0003800000 */
[----:B------:R-:W-:Y:S01]  /*6c60*/  BPT.TRAP 0x1 ;  /* 0x000000040000795c */ /* 0x000fe20000300000 */
.L_x_12371:
[----:B------:R-:W-:Y:S05]  /*6c70*/  BSYNC B0 ;  /* 0x0000000000007941 */ /* 0x000fea0003800000 */
.L_x_12370:
[----:B------:R-:W5:Y:S01]  /*6c80*/  SYNCS.PHASECHK.TRANS64.TRYWAIT P2, [R32+URZ+0x2d8b0], R85 ;  /* 0x02d8b055200075a7 */ /* 0x000f62000804017f */
[----:B------:R-:W-:Y:S04]  /*6c90*/  BSSY B0, `(.L_x_12372) ;  /* 0x0000002000007945 */ /* 0x000fe80003800000 */
[----:B-----5:R-:W-:Y:S05]  /*6ca0*/  @!P2 BRA `(.L_x_12373) ;  /* 0x0000017400b0a947 */ /* 0x020fea0003800000 */
.L_x_12602:
[----:B------:R-:W-:Y:S05]  /*6cb0*/  BSYNC B0 ;  /* 0x0000000000007941 */ /* 0x000fea0003800000 */
.L_x_12372:
[----:B------:R-:W-:Y:S01]  /*6cc0*/  ULDC.64 UR4, c[0x0][0x328] ;  /* 0x0000ca0000047ab9 */ /* 0x000fe20000000a00 */
[----:B------:R-:W-:Y:S01]  /*6cd0*/  BSSY B0, `(.L_x_12374) ;  /* 0x000003c000007945 */ /* 0x000fe20003800000 */
[----:B------:R-:W-:Y:S02]  /*6ce0*/  IMAD R82, R82, UR4, RZ ;  /* 0x0000000452527c24 */ /* 0x000fe4000f8e02ff */
[----:B-1234-:R-:W-:-:S04]  /*6cf0*/  IMAD.WIDE.U32 R12, R81, UR4, RZ ;  /* 0x00000004510c7c25 */ /* 0x01efc8000f8e00ff */
[----:B------:R-:W-:Y:S01]  /*6d00*/  IMAD R81, R81, UR5, R82 ;  /* 0x0000000551517c24 */ /* 0x000fe2000f8e0252 */
[----:B------:R-:W-:Y:S02]  /*6d10*/  ULDC.64 UR4, c[0x0][0x338] ;  /* 0x0000ce0000047ab9 */ /* 0x000fe40000000a00 */
[----:B------:R-:W-:Y:S02]  /*6d20*/  IMAD R83, R83, UR4, RZ ;  /* 0x0000000453537c24 */ /* 0x000fe4000f8e02ff */
[----:B------:R-:W-:Y:S02]  /*6d30*/  IADD3 R13, R13, R81, RZ ;  /* 0x000000510d0d7210 */ /* 0x000fe40007ffe0ff */
        /* <DEDUP_REMOVED lines=12> */
[----:B------:R-:W-:-:S03]  /*6e00*/  ISETP.GT.AND P2, PT, R84, R154, PT ;  /* 0x0000009a5400720c */ /* 0x000fc60003f44270 */
[----:B------:R0:W2:Y:S10]  /*6e10*/  SHFL.IDX PT, R41, R12, RZ, 0x1e1f ;  /* 0x001e1fff0c297589 */ /* 0x0000b400000e0000 */
[----:B0-----:R-:W-:Y:S05]  /*6e20*/  @!P2 BRA `(.L_x_12375) ;  /* 0x000000000098a947 */ /* 0x001fea0003800000 */
[----:B------:R-:W3:Y:S01]  /*6e30*/  LDL R15, [R1+0x58] ;  /* 0x00005800010f7983 */ /* 0x000ee20000100800 */
[----:B------:R-:W-:-:S03]  /*6e40*/  ULDC UR4, c[0x0][0x2f4] ;  /* 0x0000bd0000047ab9 */ /* 0x000fc60000000800 */
[----:B------:R-:W4:Y:S04]  /*6e50*/  LDL R14, [R1+0x54] ;  /* 0x00005400010e7983 */ /* 0x000f280000100800 */
[----:B------:R-:W5:Y:S04]  /*6e60*/  LDL R46, [R1+0x48] ;  /* 0x00004800012e7983 */ /* 0x000f680000100800 */
[----:B------:R-:W5:Y:S01]  /*6e70*/  LDL R45, [R1+0x4c] ;  /* 0x00004c00012d7983 */ /* 0x000f620000100800 */
[C---:B------:R-:W-:Y:S02]  /*6e80*/  ISETP.GE.AND P5, PT, R16.reuse, UR4, PT ;  /* 0x0000000410007c0c */ /* 0x040fe4000bfa6270 */
        /* <DEDUP_REMOVED lines=13> */
[----:B-----5:R-:W-:-:S04]  /*6f60*/  @!P5 IMAD.SHL.U32 R11, R46, 0x8, RZ ;  /* 0x000000082e0bd824 */ /* 0x020fc800078e00ff */
[----:B0-----:R-:W-:-:S05]  /*6f70*/  @!P5 IMAD.WIDE R42, R11, 0x2, R40 ;  /* 0x000000020b2ad825 */ /* 0x001fca00078e0228 */
[----:B-1----:R0:W-:Y:S01]  /*6f80*/  @!P5 ST.E.128 desc[UR38][R42.64], R12 ;  /* 0x0000000c2a00d985 */ /* 0x0021e2000c101d26 */
        /* <DEDUP_REMOVED lines=16> */
.L_x_12375:
[----:B------:R-:W-:Y:S05]  /*7090*/  BSYNC B0 ;  /* 0x0000000000007941 */ /* 0x000fea0003800000 */
.L_x_12374:
[----:B------:R-:W-:Y:S01]  /*70a0*/  @!PT LDS RZ, [RZ] ;  /* 0x00000000fffff984 */ /* 0x000fe20000000800 */
[----:B------:R-:W-:Y:S01]  /*70b0*/  @!PT LDS RZ, [RZ] ;  /* 0x00000000fffff984 */ /* 0x000fe20000000800 */
[----:B------:R-:W-:Y:S01]  /*70c0*/  @!PT LDS RZ, [RZ] ;  /* 0x00000000fffff984 */ /* 0x000fe20000000800 */
[----:B------:R-:W-:Y:S01]  /*70d0*/  @!PT LDS RZ, [RZ] ;  /* 0x00000000fffff984 */ /* 0x000fe20000000800 */
[----:B------:R3:W-:Y:S06]  /*70e0*/  MEMBAR.ALL.CTA ;  /* 0x0000000000007992 */ /* 0x0007ec0000008000 */
[----:B---3--:R-:W3:Y:S01]  /*70f0*/  FENCE.VIEW.ASYNC.S ;  /* 0x00000000000073c6 */ /* 0x008ee20000000000 */
[----:B------:R-:W-:Y:S02]  /*7100*/  VIADD R18, R18, 0x1 ;  /* 0x0000000112127836 */ /* 0x000fe40000000000 */
[----:B------:R-:W-:Y:S01]  /*7110*/  @!P3 VIADD R32, R32, 0x2d8c0 ;  /* 0x0002d8c02020b836 */ /* 0x000fe20000000000 */
[----:B---3--:R3:W-:Y:S02]  /*7120*/  BAR.SYNC.DEFER_BLOCKING R100, 0x80 ;  /* 0x000200640000751d */ /* 0x0087e40000010000 */
[----:B------:R-:W-:-:S02]  /*7130*/  ISETP.NE.AND P2, PT, R18, 0x2, PT ;  /* 0x000000021200780c */ /* 0x000fc40003f45270 */
[----:B------:R-:W-:Y:S02]  /*7140*/  @!P3 PRMT R32, RZ, 0x654, R32 ;  /* 0x00000654ff20b816 */ /* 0x000fe40000000020 */
[----:B------:R-:W-:Y:S02]  /*7150*/  SEL R11, RZ, 0x1, P2 ;  /* 0x00000001ff0b7807 */ /* 0x000fe40001000000 */
[----:B------:R-:W-:Y:S02]  /*7160*/  SEL R18, R18, RZ, P2 ;  /* 0x000000ff12127207 */ /* 0x000fe40001000000 */
[----:B------:R-:W-:Y:S01]  /*7170*/  LOP3.LUT R138, R138, R11, RZ, 0x3c, !PT ;  /* 0x0000000b8a8a7212 */ /* 0x000fe200078e3cff */
[----:B------:R3:W-:Y:S01]  /*7180*/  @!P3 SYNCS.ARRIVE.TRANS64.RED.A1T0 RZ, [R32+URZ], RZ ;  /* 0x000000ff20ffb9a7 */ /* 0x0007e2000810043f */
[----:B------:R-:W-:Y:S05]  /*7190*/  @P1 BRA `(.L_x_12376) ;  /* 0xffffffb4005c1947 */ /* 0x000fea000383ffff */
[----:B0-----:R-:W0:Y:S01]  /*71a0*/  S2R R12, SR_TID.X ;  /* 0x00000000000c7919 */ /* 0x001e220000002100 */
[----:B------:R-:W-:Y:S02]  /*71b0*/  PLOP3.LUT P0, PT, PT, PT, PT, 0x8, 0x0 ;  /* 0x000000000000781c */ /* 0x000fe40003f0e170 */
[----:B0-----:R-:W-:-:S04]  /*71c0*/  SHF.R.U32.HI R12, RZ, 0x7, R12 ;  /* 0x00000007ff0c7819 */ /* 0x001fc8000001160c */
[----:B------:R-:W-:-:S13]  /*71d0*/  ISETP.NE.AND P4, PT, R12, 0x1, PT ;  /* 0x000000010c00780c */ /* 0x000fda0003f85270 */
[----:B------:R-:W-:Y:S06]  /*71e0*/  @!P4 BAR.ARV 0x9, 0x100 ;  /* 0x024400000000cb1d */ /* 0x000fec0000002000 */
.L_x_12313:
[----:B------:R-:W4:Y:S01]  /*71f0*/  LDL R5, [R1+0x84] ;  /* 0x0000840001057983 */ /* 0x000f220000100800 */
[----:B------:R-:W0:Y:S01]  /*7200*/  LDC R0, c[0x0][0x448] ;  /* 0x00011200ff007b82 */ /* 0x000e220000000800 */
        /* <DEDUP_REMOVED lines=22> */
[----:B------:R-:W-:Y:S02]  /*7370*/  CS2R R90, SRZ ;  /* 0x00000000005a7805 */ /* 0x000fe4000001ff00 */
[----:B0-----:R-:W-:-:S13]  /*7380*/  ISETP.NE.AND P1, PT, R0, 0x1, PT ;  /* 0x000000010000780c */ /* 0x001fda0003f25270 */
[----:B------:R-:W0:Y:S08]  /*7390*/  @P1 LDC R3, c[0x0][0x44c] ;  /* 0x00011300ff031b82 */ /* 0x000e300000000800 */
[----:B------:R-:W1:Y:S01]  /*73a0*/  @P1 LDC R4, c[0x0][0x450] ;  /* 0x00011400ff041b82 */ /* 0x000e620000000800 */
[----:B----4-:R-:W-:-:S04]  /*73b0*/  VIADD R0, R5, 0xbf ;  /* 0x000000bf05007836 */ /* 0x010fc80000000000 */
[----:B0-----:R-:W-:-:S05]  /*73c0*/  @P1 IMAD.HI.U32 R3, R0, R3, RZ ;  /* 0x0000000300031227 */ /* 0x001fca00078e00ff */
[----:B-1----:R-:W-:Y:S02]  /*73d0*/  @P1 SHF.R.U32.HI R0, RZ, R4, R3 ;  /* 0x00000004ff001219 */ /* 0x002fe40000011603 */
[----:B------:R-:W-:Y:S02]  /*73e0*/  PLOP3.LUT P1, PT, PT, PT, PT, 0x80, 0x0 ;  /* 0x000000000000781c */ /* 0x000fe40003f2f070 */
[----:B------:R-:W-:Y:S02]  /*73f0*/  IADD3 R0, R101, R0, RZ ;  /* 0x0000000065007210 */ /* 0x000fe40007ffe0ff */
[----:B---3--:R-:W-:Y:S02]  /*7400*/  CS2R R100, SRZ ;  /* 0x0000000000647805 */ /* 0x008fe4000001ff00 */
[----:B------:R-:W-:-:S04]  /*7410*/  SHF.R.S32.HI R3, RZ, 0x1f, R0 ;  /* 0x0000001fff037819 */ /* 0x000fc80000011400 */
[----:B------:R-:W-:Y:S01]  /*7420*/  LEA.HI R3, R3, R0, RZ, 0x7 ;  /* 0x0000000003037211 */ /* 0x000fe200078f38ff */
[----:B------:R-:W-:-:S03]  /*7430*/  IMAD.MOV.U32 R0, RZ, RZ, RZ ;  /* 0x000000ffff007224 */ /* 0x000fc600078e00ff */
[----:B------:R-:W-:-:S04]  /*7440*/  SHF.R.S32.HI R3, RZ, 0x7, R3 ;  /* 0x00000007ff037819 */ /* 0x000fc80000011403 */
[----:B------:R-:W-:Y:S01]  /*7450*/  VIMNMX R88, R102, R3, PT ;  /* 0x0000000366587248 */ /* 0x000fe20003fe0100 */
[----:B------:R-:W-:Y:S01]  /*7460*/  IMAD.MOV.U32 R3, RZ, RZ, RZ ;  /* 0x000000ffff037224 */ /* 0x000fe200078e00ff */
[----:B------:R-:W-:Y:S02]  /*7470*/  CS2R R102, SRZ ;  /* 0x0000000000667805 */ /* 0x000fe4000001ff00 */
[----:B------:R-:W-:Y:S01]  /*7480*/  ISETP.GE.AND P2, PT, R88, 0x1, PT ;  /* 0x000000015800780c */ /* 0x000fe20003f46270 */
[----:B------:R-:W-:-:S12]  /*7490*/  @P0 BRA `(.L_x_12377) ;  /* 0x00000000000c0947 */ /* 0x000fd80003800000 */
[----:B------:R-:W0:Y:S01]  /*74a0*/  FENCE.VIEW.ASYNC.G ;  /* 0x00000000000073c6 */ /* 0x000e220000000100 */
[----:B------:R-:W-:Y:S05]  /*74b0*/  WARPSYNC.ALL ;  /* 0x0000000000007948 */ /* 0x000fea0003800000 */
[----:B0-----:R-:W-:Y:S06]  /*74c0*/  BAR.ARV 0xc, 0x200 ;  /* 0x0308000000007b1d */ /* 0x001fec0000002000 */
.L_x_12377:
[----:B------:R-:W-:Y:S02]  /*74d0*/  IMAD.MOV.U32 R28, RZ, RZ, RZ ;  /* 0x000000ffff1c7224 */ /* 0x000fe400078e00ff */
        /* <DEDUP_REMOVED lines=11> */
.L_x_12605:
[----:B------:R-:W1:Y:S01]  /*7590*/  LDL R3, [R1+0x5c] ;  /* 0x00005c0001037983 */ /* 0x000e620000100800 */
[----:B------:R-:W-:Y:S01]  /*75a0*/  BSSY B6, `(.L_x_12380) ;  /* 0x000001b000067945 */ /* 0x000fe20003800000 */
[----:B-1----:R-:W-:-:S05]  /*75b0*/  IMAD.HI R0, R3, 0x55555556, RZ ;  /* 0x5555555603007827 */ /* 0x002fca00078e02ff */
[----:B------:R-:W-:-:S05]  /*75c0*/  LEA.HI R44, R0, R0, RZ, 0x1 ;  /* 0x00000000002c7211 */ /* 0x000fca00078f08ff */
[----:B------:R-:W-:Y:S01]  /*75d0*/  IMAD R44, R44, -0x3, R3 ;  /* 0xfffffffd2c2c7824 */ /* 0x000fe200078e0203 */
[----:B------:R-:W-:-:S04]  /*75e0*/  IADD3 R3, R2, 0x21800, RZ ;  /* 0x0002180002037810 */ /* 0x000fc80007ffe0ff */
[----:B------:R-:W-:Y:S01]  /*75f0*/  LOP3.LUT P0, RZ, R3, 0x3ff, RZ, 0xc0, !PT ;  /* 0x000003ff03ff7812 */ /* 0x000fe2000780c0ff */
[----:B------:R-:W-:-:S05]  /*7600*/  IMAD R0, R44, 0x2000, R3 ;  /* 0x000020002c007824 */ /* 0x000fca00078e0203 */
[----:B------:R-:W-:-:S04]  /*7610*/  SHF.R.U32.HI R0, RZ, 0x4, R0 ;  /* 0x00000004ff007819 */ /* 0x000fc80000011600 */
[----:B------:R-:W-:-:S05]  /*7620*/  LOP3.LUT R0, R0, 0x3fff, RZ, 0xc0, !PT ;  /* 0x00003fff00007812 */ /* 0x000fca00078ec0ff */
[----:B------:R1:W-:Y:S01]  /*7630*/  STL [R1+0x64], R0 ;  /* 0x0000640001007387 */ /* 0x0003e20000100800 */
        /* <DEDUP_REMOVED lines=16> */
[----:B-12--5:R-:W-:Y:S05]  /*7740*/  CALL.ABS.NOINC R14 ;  /* 0x000000000e007343 */ /* 0x026fea0003c00000 */
.L_x_12381:
[----:B------:R-:W-:Y:S05]  /*7750*/  BSYNC B6 ;  /* 0x0000000000067941 */ /* 0x000fea0003800000 */
.L_x_12380:
        /* <DEDUP_REMOVED lines=13> */
.L_x_12385:
[----:B----4-:R4:W0:Y:S02]  /*7830*/  SYNCS.PHASECHK.TRANS64.TRYWAIT P0, [R2+URZ+0x2d800], R3 ;  /* 0x02d80003020075a7 */ /* 0x010824000800017f */
[----:B0-----:R-:W-:Y:S05]  /*7840*/  @!P0 NANOSLEEP.SYNCS 0x989680 ;  /* 0x009896800000895d */ /* 0x001fea0003900000 */
[----:B------:R-:W0:Y:S02]  /*7850*/  @!P0 SYNCS.PHASECHK.TRANS64 P0, [R2+URZ+0x2d800], R3 ;  /* 0x02d80003020085a7 */ /* 0x000e24000800007f */
[----:B0-----:R-:W-:Y:S05]  /*7860*/  @!P0 BRA `(.L_x_12385) ;  /* 0xfffffffc00f08947 */ /* 0x001fea000383ffff */
.L_x_12384:
[----:B------:R-:W-:Y:S05]  /*7870*/  BSYNC B0 ;  /* 0x0000000000007941 */ /* 0x000fea0003800000 */
.L_x_12383:
[----:B------:R-:W-:Y:S05]  /*7880*/  BRA `(.L_x_12386) ;  /* 0x0000003c00147947 */ /* 0x000fea0003800000 */
.L_x_12382:
[----:B------:R-:W-:Y:S01]  /*7890*/  ULOP3.LUT UP0, URZ, UR42, 0x1bf, URZ, 0xc0, !UPT ;  /* 0x000001bf2a3f7892 */ /* 0x000fe2000f80c03f */
[----:B-1---5:R-:W-:Y:S01]  /*78a0*/  SHF.R.S32.HI R0, RZ, 0x1f, R97 ;  /* 0x0000001fff007819 */ /* 0x022fe20000011461 */
[----:B------:R-:W-:Y:S01]  /*78b0*/  ULDC.64 UR4, c[0x0][0x3f8] ;  /* 0x0000fe0000047ab9 */ /* 0x000fe20000000a00 */
[----:B------:R-:W-:Y:S01]  /*78c0*/  ULDC.64 UR6, c[0x0][0x408] ;  /* 0x0001020000067ab9 */ /* 0x000fe20000000a00 */
[----:B------:R-:W-:Y:S02]  /*78d0*/  IMAD.WIDE.U32 R24, R97, UR4, RZ ;  /* 0x0000000461187c25 */ /* 0x000fe4000f8e00ff */
[----:B------:R-:W-:Y:S02]  /*78e0*/  PLOP3.LUT P0, PT, PT, PT, UP0, 0x80, 0x0 ;  /* 0x000000000000781c */ /* 0x000fe40003f0f008 */
[C---:B------:R-:W-:Y:S02]  /*78f0*/  IMAD R4, R0.reuse, UR4, RZ ;  /* 0x0000000400047c24 */ /* 0x040fe4000f8e02ff */
        /* <DEDUP_REMOVED lines=11> */
[----:B0-----:R0:W1:Y:S01]  /*79b0*/  LDC.64 R14, c[0x4][R0] ;  /* 0x01000000000e7b82 */ /* 0x0010620000000a00 */
        /* <DEDUP_REMOVED lines=10> */
[----:B-12---:R-:W-:Y:S05]  /*7a60*/  CALL.ABS.NOINC R14 ;  /* 0x000000000e007343 */ /* 0x006fea0003c00000 */
.L_x_12387:
[----:B------:R-:W3:Y:S01]  /*7a70*/  LDL R20, [R1+0x84] ;  /* 0x0000840001147983 */ /* 0x000ee20000100800 */
[----:B------:R-:W-:Y:S01]  /*7a80*/  ULDC.U8 UR4, c[0x0][0x410] ;  /* 0x0001040000047ab9 */ /* 0x000fe20000000000 */
[----:B------:R-:W-:Y:S01]  /*7a90*/  BSSY B0, `(.L_x_12388) ;  /* 0x000039c000007945 */ /* 0x000fe20003800000 */
[----:B------:R-:W-:Y:S01]  /*7aa0*/  ISETP.NE.AND P0, PT, RZ, UR4, PT ;  /* 0x00000004ff007c0c */ /* 0x000fe2000bf05270 */
[----:B---3--:R-:W-:-:S12]  /*7ab0*/  IMAD.IADD R10, R154, 0x1, R20 ;  /* 0x000000019a0a7824 */ /* 0x008fd800078e0214 */
[----:B------:R-:W-:Y:S05]  /*7ac0*/  @!P0 BRA `(.L_x_12389) ;  /* 0x0000001c00548947 */ /* 0x000fea0003800000 */
[----:B------:R-:W1:Y:S01]  /*7ad0*/  LDC R45, c[0x0][0x448] ;  /* 0x00011200ff2d7b82 */ /* 0x000e620000000800 */
[----:B------:R-:W-:Y:S01]  /*7ae0*/  ULDC.64 UR4, c[0x0][0x3f8] ;  /* 0x0000fe0000047ab9 */ /* 0x000fe20000000a00 */
[----:B------:R-:W-:Y:S01]  /*7af0*/  ULDC.64 UR6, c[0x0][0x408] ;  /* 0x0001020000067ab9 */ /* 0x000fe20000000a00 */
[----:B------:R-:W-:Y:S01]  /*7b00*/  MOV R6, R24 ;  /* 0x0000001800067202 */ /* 0x000fe20000000f00 */
[----:B------:R-:W-:Y:S02]  /*7b10*/  IMAD.MOV.U32 R7, RZ, RZ, R29 ;  /* 0x000000ffff077224 */ /* 0x000fe400078e001d */
[----:B------:R-:W-:Y:S02]  /*7b20*/  IMAD.MOV.U32 R8, RZ, RZ, R26 ;  /* 0x000000ffff087224 */ /* 0x000fe400078e001a */
[----:B------:R-:W-:Y:S01]  /*7b30*/  IMAD.MOV.U32 R9, RZ, RZ, R31 ;  /* 0x000000ffff097224 */ /* 0x000fe200078e001f */
[----:B-1----:R-:W-:-:S13]  /*7b40*/  ISETP.NE.AND P0, PT, R45, 0x1, PT ;  /* 0x000000012d00780c */ /* 0x002fda0003f05270 */
[----:B------:R-:W1:Y:S08]  /*7b50*/  @P0 LDC R3, c[0x0][0x44c] ;  /* 0x00011300ff030b82 */ /* 0x000e700000000800 */
[----:B------:R-:W3:Y:S01]  /*7b60*/  @P0 LDC R5, c[0x0][0x450] ;  /* 0x00011400ff050b82 */ /* 0x000ee20000000800 */
[----:B-1----:R-:W-:-:S04]  /*7b70*/  @P0 IMAD.HI.U32 R0, R10, R3, RZ ;  /* 0x000000030a000227 */ /* 0x002fc800078e00ff */
[----:B------:R-:W-:Y:S01]  /*7b80*/  IMAD.MOV.U32 R3, RZ, RZ, R10 ;  /* 0x000000ffff037224 */ /* 0x000fe200078e000a */
[----:B---3--:R-:W-:-:S04]  /*7b90*/  @P0 SHF.R.U32.HI R3, RZ, R5, R0 ;  /* 0x00000005ff030219 */ /* 0x008fc80000011600 */
        /* <DEDUP_REMOVED lines=11> */
[----:B------:R-:W-:Y:S01]  /*7c50*/  UMOV UR4, 0xffffffff ;  /* 0xffffffff00047882 */ /* 0x000fe20000000000 */
[----:B------:R-:W-:Y:S02]  /*7c60*/  LEA R4, P1, R8, UR6, 0x1 ;  /* 0x0000000608047c11 */ /* 0x000fe4000f8208ff */
[----:B------:R-:W-:Y:S02]  /*7c70*/  IADD3 R5, R9, R5, RZ ;  /* 0x0000000509057210 */ /* 0x000fe40007ffe0ff */
[----:B------:R-:W-:Y:S02]  /*7c80*/  LEA.HI.X R13, R6, UR5, R13, 0x1, P0 ;  /* 0x00000005060d7c11 */ /* 0x000fe400080f0c0d */
[----:B------:R-:W-:Y:S01]  /*7c90*/  LEA.HI.X R5, R8, UR7, R5, 0x1, P1 ;  /* 0x0000000708057c11 */ /* 0x000fe200088f0c05 */
[----:B------:R-:W-:Y:S06]  /*7ca0*/  BRA.DIV UR4, `(.L_x_12390) ;  /* 0x0000016a04047947 */ /* 0x000fec000b800000 */
[----:B------:R1:W3:Y:S04]  /*7cb0*/  SHFL.IDX PT, R3, R13, RZ, 0x1e1f ;  /* 0x001e1fff0d037589 */ /* 0x0002e800000e0000 */
[----:B------:R-:W4:Y:S04]  /*7cc0*/  SHFL.IDX PT, R0, R0, RZ, 0x1e1f ;  /* 0x001e1fff00007589 */ /* 0x000f2800000e0000 */
[----:B------:R-:W0:Y:S04]  /*7cd0*/  SHFL.IDX PT, R5, R5, RZ, 0x1e1f ;  /* 0x001e1fff05057589 */ /* 0x000e2800000e0000 */
[----:B-1----:R-:W0:Y:S02]  /*7ce0*/  SHFL.IDX PT, R4, R4, RZ, 0x1e1f ;  /* 0x001e1fff04047589 */ /* 0x002e2400000e0000 */
.L_x_12611:
        /* <DEDUP_REMOVED lines=13> */
[----:B------:R-:W-:-:S02]  /*7dc0*/  CS2R R24, SRZ ;  /* 0x0000000000187805 */ /* 0x000fc4000001ff00 */
[----:B0-----:R-:W-:Y:S02]  /*7dd0*/  CS2R R14, SRZ ;  /* 0x00000000000e7805 */ /* 0x001fe4000001ff00 */
[----:B------:R-:W-:Y:S01]  /*7de0*/  CS2R R10, SRZ ;  /* 0x00000000000a7805 */ /* 0x000fe2000001ff00 */
[----:B------:R-:W-:Y:S06]  /*7df0*/  @P0 BRA `(.L_x_12392) ;  /* 0x0000000400300947 */ /* 0x000fec0003800000 */
[----:B------:R-:W3:Y:S01]  /*7e00*/  LDL R42, [R1+0x74] ;  /* 0x00007400012a7983 */ /* 0x000ee20000100800 */
[----:B------:R-:W-:-:S03]  /*7e10*/  ULDC UR4, c[0x0][0x3f4] ;  /* 0x0000fd0000047ab9 */ /* 0x000fc60000000800 */
[----:B--2---:R-:W2:Y:S04]  /*7e20*/  LDL R41, [R1+0x6c] ;  /* 0x00006c0001297983 */ /* 0x004ea80000100800 */
[----:B------:R-:W4:Y:S04]  /*7e30*/  LDL R40, [R1+0x70] ;  /* 0x0000700001287983 */ /* 0x000f280000100800 */
        /* <DEDUP_REMOVED lines=10> */
[C---:B---3--:R-:W-:Y:S01]  /*7ee0*/  ISETP.GE.AND P3, PT, R42.reuse, UR4, PT ;  /* 0x000000042a007c0c */ /* 0x048fe2000bf66270 */
[C---:B------:R-:W-:Y:S01]  /*7ef0*/  IMAD.SHL.U32 R9, R42.reuse, 0x2, RZ ;  /* 0x000000022a097824 */ /* 0x040fe200078e00ff */
[----:B------:R-:W-:Y:S02]  /*7f00*/  SHF.R.S32.HI R8, RZ, 0x1f, R42 ;  /* 0x0000001fff087819 */ /* 0x000fe4000001142a */
[C---:B--2---:R-:W-:Y:S01]  /*7f10*/  ISETP.GE.AND P2, PT, R41.reuse, UR4, PT ;  /* 0x0000000429007c0c */ /* 0x044fe2000bf46270 */
[----:B------:R-:W-:Y:S01]  /*7f20*/  IMAD.SHL.U32 R49, R41, 0x2, RZ ;  /* 0x0000000229317824 */ /* 0x000fe200078e00ff */
[----:B------:R-:W-:Y:S02]  /*7f30*/  SHF.L.U64.HI R14, R42, 0x1, R8 ;  /* 0x000000012a0e7819 */ /* 0x000fe40000010208 */
[C---:B----4-:R-:W-:Y:S01]  /*7f40*/  ISETP.GE.AND P1, PT, R40.reuse, UR4, PT ;  /* 0x0000000428007c0c */ /* 0x050fe2000bf26270 */
[----:B------:R-:W-:Y:S01]  /*7f50*/  IMAD.SHL.U32 R43, R40, 0x2, RZ ;  /* 0x00000002282b7824 */ /* 0x000fe200078e00ff */
[----:B------:R-:W-:-:S02]  /*7f60*/  SHF.R.S32.HI R6, RZ, 0x1f, R41 ;  /* 0x0000001fff067819 */ /* 0x000fc40000011429 */
[C---:B------:R-:W-:Y:S01]  /*7f70*/  ISETP.GE.AND P0, PT, R39.reuse, UR4, PT ;  /* 0x0000000427007c0c */ /* 0x040fe2000bf06270 */
[----:B------:R-:W-:Y:S01]  /*7f80*/  IMAD.SHL.U32 R7, R39, 0x2, RZ ;  /* 0x0000000227077824 */ /* 0x000fe200078e00ff */
[-C--:B------:R-:W-:Y:S02]  /*7f90*/  @!P3 IADD3 R8, P5, R4, R9.reuse, RZ ;  /* 0x000000090408b210 */ /* 0x080fe40007fbe0ff */
[----:B------:R-:W-:Y:S02]  /*7fa0*/  @!P3 IADD3 R10, P4, R0, R9, RZ ;  /* 0x00000009000ab210 */ /* 0x000fe40007f9e0ff */
[----:B------:R-:W-:Y:S01]  /*7fb0*/  SHF.L.U64.HI R6, R41, 0x1, R6 ;  /* 0x0000000129067819 */ /* 0x000fe20000010206 */
[----:B------:R-:W-:Y:S01]  /*7fc0*/  @!P3 IMAD.X R9, R5, 0x1, R14, P5 ;  /* 0x000000010509b824 */ /* 0x000fe200028e060e */
[----:B------:R-:W-:Y:S02]  /*7fd0*/  @!P3 IADD3.X R11, R3, R14, RZ, P4, !PT ;  /* 0x0000000e030bb210 */ /* 0x000fe400027fe4ff */
[----:B------:R-:W-:-:S02]  /*7fe0*/  @!P2 IADD3 R48, P5, R4, R49, RZ ;  /* 0x000000310430a210 */ /* 0x000fc40007fbe0ff */
[----:B------:R-:W-:Y:S01]  /*7ff0*/  @!P2 IADD3 R50, P4, R0, R49, RZ ;  /* 0x000000310032a210 */ /* 0x000fe20007f9e0ff */
[----:B------:R0:W5:Y:S01]  /*8000*/  @!P3 LD.E.64 R32, desc[UR38][R10.64] ;  /* 0x000000260a20b980 */ /* 0x000162000c101b00 */
[----:B------:R-:W-:Y:S01]  /*8010*/  SHF.R.S32.HI R12, RZ, 0x1f, R40 ;  /* 0x0000001fff0c7819 */ /* 0x000fe20000011428 */
[--C-:B------:R-:W-:Y:S01]  /*8020*/  @!P2 IMAD.X R49, R5, 0x1, R6.reuse, P5 ;  /* 0x000000010531a824 */ /* 0x100fe200028e0606 */
[-C--:B------:R-:W-:Y:S01]  /*8030*/  @!P1 IADD3 R42, P5, R4, R43.reuse, RZ ;  /* 0x0000002b042a9210 */ /* 0x080fe20007fbe0ff */
[----:B------:R-:W-:Y:S01]  /*8040*/  @!P2 IMAD.X R51, R3, 0x1, R6, P4 ;  /* 0x000000010333a824 */ /* 0x000fe200020e0606 */
[----:B------:R-:W-:Y:S01]  /*8050*/  SHF.L.U64.HI R12, R40, 0x1, R12 ;  /* 0x00000001280c7819 */ /* 0x000fe2000001020c */
[----:B------:R1:W5:Y:S01]  /*8060*/  @!P3 LD.E.64 R30, desc[UR38][R8.64] ;  /* 0x00000026081eb980 */ /* 0x000362000c101b00 */
[----:B------:R-:W-:Y:S02]  /*8070*/  SHF.R.S32.HI R13, RZ, 0x1f, R39 ;  /* 0x0000001fff0d7819 */ /* 0x000fe40000011427 */
[----:B------:R-:W-:-:S02]  /*8080*/  @!P1 IADD3 R46, P4, R0, R43, RZ ;  /* 0x0000002b002e9210 */ /* 0x000fc40007f9e0ff */
[----:B------:R-:W-:Y:S02]  /*8090*/  SHF.R.S32.HI R20, RZ, 0x1f, R38 ;  /* 0x0000001fff147819 */ /* 0x000fe40000011426 */
[----:B------:R-:W-:Y:S01]  /*80a0*/  SHF.L.U32 R21, R38, 0x1, RZ ;  /* 0x0000000126157819 */ /* 0x000fe200000006ff */
[----:B------:R-:W-:Y:S01]  /*80b0*/  @!P1 IMAD.X R47, R3, 0x1, R12, P4 ;  /* 0x00000001032f9824 */ /* 0x000fe200020e060c */
[----:B------:R-:W-:Y:S02]  /*80c0*/  @!P1 IADD3.X R43, R5, R12, RZ, P5, !PT ;  /* 0x0000000c052b9210 */ /* 0x000fe40002ffe4ff */
[----:B0-----:R-:W-:Y:S02]  /*80d0*/  CS2R R10, SRZ ;  /* 0x00000000000a7805 */ /* 0x001fe4000001ff00 */
[----:B------:R-:W-:Y:S01]  /*80e0*/  SHF.L.U64.HI R14, R39, 0x1, R13 ;  /* 0x00000001270e7819 */ /* 0x000fe2000001020d */
[----:B------:R-:W5:Y:S01]  /*80f0*/  @!P2 LD.E.64 R28, desc[UR38][R50.64] ;  /* 0x00000026321ca980 */ /* 0x000f62000c101b00 */
[----:B------:R-:W-:-:S02]  /*8100*/  @!P0 IADD3 R40, P5, R0, R7, RZ ;  /* 0x0000000700288210 */ /* 0x000fc40007fbe0ff */
[----:B------:R-:W-:Y:S02]  /*8110*/  ISETP.GE.AND P4, PT, R52, UR4, PT ;  /* 0x0000000434007c0c */ /* 0x000fe4000bf86270 */
[----:B-1----:R-:W-:Y:S02]  /*8120*/  CS2R R8, SRZ ;  /* 0x0000000000087805 */ /* 0x002fe4000001ff00 */
[----:B------:R-:W-:Y:S01]  /*8130*/  SHF.L.U64.HI R20, R38, 0x1, R20 ;  /* 0x0000000126147819 */ /* 0x000fe20000010214 */
[--C-:B------:R-:W-:Y:S01]  /*8140*/  @!P0 IMAD.X R41, R3, 0x1, R14.reuse, P5 ;  /* 0x0000000103298824 */ /* 0x100fe200028e060e */
[----:B------:R-:W-:Y:S01]  /*8150*/  @!P0 IADD3 R6, P5, R4, R7, RZ ;  /* 0x0000000704068210 */ /* 0x000fe20007fbe0ff */
[----:B------:R-:W5:Y:S04]  /*8160*/  @!P2 LD.E.64 R26, desc[UR38][R48.64] ;  /* 0x00000026301aa980 */ /* 0x000f68000c101b00 */
[----:B------:R-:W-:Y:S01]  /*8170*/  @!P0 IMAD.X R7, R5, 0x1, R14, P5 ;  /* 0x0000000105078824 */ /* 0x000fe200028e060e */
[----:B------:R-:W-:Y:S01]  /*8180*/  ISETP.GE.AND P5, PT, R38, UR4, PT ;  /* 0x0000000426007c0c */ /* 0x000fe2000bfa6270 */
[----:B------:R-:W5:Y:S01]  /*8190*/  @!P1 LD.E.64 R24, desc[UR38][R46.64] ;  /* 0x000000262e189980 */ /* 0x000f62000c101b00 */
[----:B------:R-:W-:-:S02]  /*81a0*/  @!P4 IMAD.MOV.U32 R12, RZ, RZ, R0 ;  /* 0x000000ffff0cc224 */ /* 0x000fc400078e0000 */
[----:B------:R-:W-:Y:S02]  /*81b0*/  @!P4 IMAD.MOV.U32 R13, RZ, RZ, R3 ;  /* 0x000000ffff0dc224 */ /* 0x000fe400078e0003 */
[----:B------:R-:W-:-:S04]  /*81c0*/  @!P4 IMAD.WIDE R14, R52, 0x2, R4 ;  /* 0x00000002340ec825 */ /* 0x000fc800078e0204 */
[----:B------:R-:W-:Y:S01]  /*81d0*/  @!P4 IMAD.WIDE R12, R52, 0x2, R12 ;  /* 0x00000002340cc825 */ /* 0x000fe200078e020c */
[----:B------:R0:W5:Y:S04]  /*81e0*/  @!P4 LD.E.64 R34, desc[UR38][R14.64] ;  /* 0x000000260e22c980 */ /* 0x000168000c101b00 */
[----:B------:R1:W5:Y:S01]  /*81f0*/  @!P4 LD.E.64 R36, desc[UR38][R12.64] ;  /* 0x000000260c24c980 */ /* 0x000362000c101b00 */
[----:B------:R-:W-:-:S05]  /*8200*/  @!P5 IADD3 R38, P4, R0, R21, RZ ;  /* 0x000000150026d210 */ /* 0x000fca0007f9e0ff */
[--C-:B------:R-:W-:Y:S01]  /*8210*/  @!P5 IMAD.X R39, R3, 0x1, R20.reuse, P4 ;  /* 0x000000010327d824 */ /* 0x100fe200020e0614 */
[----:B------:R-:W-:Y:S02]  /*8220*/  @!P5 IADD3 R4, P4, R4, R21, RZ ;  /* 0x000000150404d210 */ /* 0x000fe40007f9e0ff */
[----:B0-----:R-:W-:Y:S02]  /*8230*/  CS2R R14, SRZ ;  /* 0x00000000000e7805 */ /* 0x001fe4000001ff00 */
[----:B-1----:R-:W-:Y:S01]  /*8240*/  CS2R R12, SRZ ;  /* 0x00000000000c7805 */ /* 0x002fe2000001ff00 */
[----:B------:R0:W5:Y:S01]  /*8250*/  @!P5 LD.E.64 R10, desc[UR38][R38.64] ;  /* 0x00000026260ad980 */ /* 0x000162000c101b00 */
[----:B------:R-:W-:Y:S01]  /*8260*/  @!P5 IMAD.X R5, R5, 0x1, R20, P4 ;  /* 0x000000010505d824 */ /* 0x000fe200020e0614 */
[----:B------:R-:W-:Y:S02]  /*8270*/  CS2R R20, SRZ ;  /* 0x0000000000147805 */ /* 0x000fe4000001ff00 */
[----:B------:R0:W5:Y:S04]  /*8280*/  @!P0 LD.E.64 R14, desc[UR38][R40.64] ;  /* 0x00000026280e8980 */ /* 0x000168000c101b00 */
[----:B------:R0:W5:Y:S04]  /*8290*/  @!P1 LD.E.64 R20, desc[UR38][R42.64] ;  /* 0x000000262a149980 */ /* 0x000168000c101b00 */
[----:B------:R0:W5:Y:S04]  /*82a0*/  @!P0 LD.E.64 R12, desc[UR38][R6.64] ;  /* 0x00000026060c8980 */ /* 0x000168000c101b00 */
[----:B------:R0:W5:Y:S02]  /*82b0*/  @!P5 LD.E.64 R8, desc[UR38][R4.64] ;  /* 0x000000260408d980 */ /* 0x000164000c101b00 */
.L_x_12392:
[----:B------:R-:W-:Y:S05]  /*82c0*/  BSYNC B1 ;  /* 0x0000000000017941 */ /* 0x000fea0003800000 */
.L_x_12391:
[----:B------:R-:W-:Y:S01]  /*82d0*/  ULEA.HI UR4, UR37, UR37, URZ, 0x1 ;  /* 0x0000002525047291 */ /* 0x000fe2000f8f083f */
[----:B---3-5:R-:W-:Y:S01]  /*82e0*/  IMAD.MOV.U32 R3, RZ, RZ, R35 ;  /* 0x000000ffff037224 */ /* 0x028fe200078e0023 */
[----:B0-----:R-:W-:Y:S01]  /*82f0*/  MOV R4, R30 ;  /* 0x0000001e00047202 */ /* 0x001fe20000000f00 */
[----:B----4-:R-:W-:Y:S01]  /*8300*/  IMAD.MOV.U32 R0, RZ, RZ, R34 ;  /* 0x000000ffff007224 */ /* 0x010fe200078e0022 */
[----:B------:R-:W-:Y:S01]  /*8310*/  ULOP3.LUT UR4, UR4, 0xfffffffe, URZ, 0xc0, !UPT ;  /* 0xfffffffe04047892 */ /* 0x000fe2000f8ec03f */
[----:B------:R-:W-:Y:S01]  /*8320*/  VIMNMX R45, R45, 0xc0, PT ;  /* 0x000000c02d2d7848 */ /* 0x000fe20003fe0100 */
[----:B------:R-:W-:Y:S01]  /*8330*/  IMAD.MOV.U32 R5, RZ, RZ, R27 ;  /* 0x000000ffff057224 */ /* 0x000fe200078e001b */
[----:B------:R-:W-:Y:S01]  /*8340*/  PRMT R47, R47, 0x5410, R3 ;  /* 0x000054102f2f7816 */ /* 0x000fe20000000003 */
[----:B------:R-:W-:Y:S01]  /*8350*/  UIADD3 UR4, UR37, -UR4, URZ ;  /* 0x8000000425047290 */ /* 0x000fe2000fffe03f */
[----:B------:R-:W-:Y:S01]  /*8360*/  PRMT R58, R4, 0x7610, R58 ;  /* 0x00007610043a7816 */ /* 0x000fe2000000003a */
[----:B------:R-:W-:Y:S01]  /*8370*/  IMAD.MOV.U32 R4, RZ, RZ, R26 ;  /* 0x000000ffff047224 */ /* 0x000fe200078e001a */
[----:B------:R-:W-:Y:S01]  /*8380*/  PRMT R50, R0, 0x7610, R50 ;  /* 0x0000761000327816 */ /* 0x000fe20000000032 */
[----:B------:R-:W-:Y:S01]  /*8390*/  IMAD.MOV.U32 R0, RZ, RZ, R31 ;  /* 0x000000ffff007224 */ /* 0x000fe200078e001f */
[----:B------:R-:W-:Y:S01]  /*83a0*/  ISETP.GE.AND P1, PT, R154, R45, PT ;  /* 0x0000002d9a00720c */ /* 0x000fe20003f26270 */
[----:B------:R-:W-:Y:S01]  /*83b0*/  IMAD.U32 R3, RZ, RZ, UR4 ;  /* 0x00000004ff037e24 */ /* 0x000fe2000f8e00ff */
[----:B------:R-:W-:Y:S01]  /*83c0*/  PRMT R46, R4, 0x7610, R46 ;  /* 0x00007610042e7816 */ /* 0x000fe2000000002e */
[----:B------:R-:W-:Y:S01]  /*83d0*/  IMAD.MOV.U32 R4, RZ, RZ, R21 ;  /* 0x000000ffff047224 */ /* 0x000fe200078e0015 */
[----:B------:R-:W-:Y:S01]  /*83e0*/  PRMT R47, R0, 0x7610, R47 ;  /* 0x00007610002f7816 */ /* 0x000fe2000000002f */
[----:B------:R-:W-:Y:S01]  /*83f0*/  IMAD.MOV.U32 R6, RZ, RZ, R13 ;  /* 0x000000ffff067224 */ /* 0x000fe200078e000d */
[----:B------:R-:W-:Y:S01]  /*8400*/  SHF.L.U32 R3, R3, 0x1f, RZ ;  /* 0x0000001f03037819 */ /* 0x000fe200000006ff */
[----:B------:R-:W-:Y:S01]  /*8410*/  BSSY B1, `(.L_x_12393) ;  /* 0x000001e000017945 */ /* 0x000fe20003800000 */
[----:B------:R-:W-:Y:S01]  /*8420*/  PRMT R45, R45, 0x5410, R5 ;  /* 0x000054102d2d7816 */ /* 0x000fe20000000005 */
[----:B------:R-:W-:Y:S01]  /*8430*/  IMAD.MOV.U32 R5, RZ, RZ, R12 ;  /* 0x000000ffff057224 */ /* 0x000fe200078e000c */
[----:B------:R-:W0:Y:S01]  /*8440*/  SYNCS.PHASECHK.TRANS64.TRYWAIT P0, [R2+URZ+0x2d800], R3 ;  /* 0x02d80003020075a7 */ /* 0x000e22000800017f */
[----:B------:R-:W-:-:S03]  /*8450*/  MOV R0, R20 ;  /* 0x0000001400007202 */ /* 0x000fc60000000f00 */
        /* <DEDUP_REMOVED lines=22> */
[----:B--2---:R-:W-:Y:S01]  /*85c0*/  PRMT R41, R5, 0x5410, R6 ;  /* 0x0000541005297816 */ /* 0x004fe20000000006 */
[----:B------:R-:W-:Y:S01]  /*85d0*/  IMAD.MOV.U32 R4, RZ, RZ, R11 ;  /* 0x000000ffff047224 */ /* 0x000fe200078e000b */
[----:B0-----:R-:W-:Y:S06]  /*85e0*/  @!P0 BRA `(.L_x_12394) ;  /* 0x0000016000248947 */ /* 0x001fec0003800000 */
.L_x_12612:
[----:B------:R-:W-:Y:S05]  /*85f0*/  BSYNC B1 ;  /* 0x0000000000017941 */ /* 0x000fea0003800000 */
.L_x_12393:
        /* <DEDUP_REMOVED lines=9> */
[----:B------:R-:W5:Y:S04]  /*8690*/  LDL R6, [R1+0x78] ;  /* 0x0000780001067983 */ /* 0x000f680000100800 */
[----:B------:R-:W5:Y:S01]  /*86a0*/  LDL R5, [R1+0x8c] ;  /* 0x00008c0001057983 */ /* 0x000f620000100800 */
[----:B------:R-:W-:Y:S01]  /*86b0*/  BSSY B1, `(.L_x_12396) ;  /* 0x0000035000017945 */ /* 0x000fe20003800000 */
[-C--:B--2---:R-:W-:Y:S01]  /*86c0*/  ISETP.GE.AND P6, PT, R54, R0.reuse, PT ;  /* 0x000000003600720c */ /* 0x084fe20003fc6270 */
[----:B0-----:R-:W-:Y:S01]  /*86d0*/  IMAD R3, R53, 0x2, R2 ;  /* 0x0000000235037824 */ /* 0x001fe200078e0202 */
[----:B---3--:R-:W-:-:S02]  /*86e0*/  ISETP.GE.AND P0, PT, R52, R0, PT ;  /* 0x000000003400720c */ /* 0x008fc40003f06270 */
[-C--:B----4-:R-:W-:Y:S02]  /*86f0*/  ISETP.GE.AND P1, PT, R51, R0.reuse, PT ;  /* 0x000000003300720c */ /* 0x090fe40003f26270 */
[-C--:B-----5:R-:W-:Y:S02]  /*8700*/  ISETP.GE.AND P2, PT, R49, R0.reuse, PT ;  /* 0x000000003100720c */ /* 0x0a0fe40003f46270 */
[-C--:B------:R-:W-:Y:S02]  /*8710*/  ISETP.GE.AND P3, PT, R7, R0.reuse, PT ;  /* 0x000000000700720c */ /* 0x080fe40003f66270 */
[----:B------:R-:W-:Y:S01]  /*8720*/  ISETP.GE.AND P4, PT, R6, R0, PT ;  /* 0x000000000600720c */ /* 0x000fe20003f86270 */
[----:B------:R-:W-:Y:S01]  /*8730*/  VIADD R0, R3, 0x20 ;  /* 0x0000002003007836 */ /* 0x000fe20000000000 */
        /* <DEDUP_REMOVED lines=44> */
.L_x_12397:
[----:B------:R-:W-:Y:S05]  /*8a00*/  BSYNC B1 ;  /* 0x0000000000017941 */ /* 0x000fea0003800000 */
.L_x_12396:
[----:B------:R-:W-:Y:S01]  /*8a10*/  BSSY B1, `(.L_x_12398) ;  /* 0x000002d000017945 */ /* 0x000fe20003800000 */
[----:B------:R-:W-:-:S03]  /*8a20*/  @P5 IADD3 R0, R3, -0x20, RZ ;  /* 0xffffffe003005810 */ /* 0x000fc60007ffe0ff */
        /* <DEDUP_REMOVED lines=43> */
.L_x_12399:
[----:B------:R-:W-:Y:S05]  /*8ce0*/  BSYNC B1 ;  /* 0x0000000000017941 */ /* 0x000fea0003800000 */
.L_x_12398:
        /* <DEDUP_REMOVED lines=44> */
.L_x_12401:
[----:B------:R-:W-:Y:S05]  /*8fb0*/  BSYNC B1 ;  /* 0x0000000000017941 */ /* 0x000fea0003800000 */
.L_x_12400:
        /* <DEDUP_REMOVED lines=44> */
.L_x_12403:
[----:B------:R-:W-:Y:S05]  /*9280*/  BSYNC B1 ;  /* 0x0000000000017941 */ /* 0x000fea0003800000 */
.L_x_12402:
        /* <DEDUP_REMOVED lines=44> */
.L_x_12405:
[----:B------:R-:W-:Y:S05]  /*9550*/  BSYNC B1 ;  /* 0x0000000000017941 */ /* 0x000fea0003800000 */
.L_x_12404:
        /* <DEDUP_REMOVED lines=44> */
.L_x_12389:
[----:B------:R-:W1:Y:S01]  /*9820*/  LDC R9, c[0x0][0x448] ;  /* 0x00011200ff097b82 */ /* 0x000e620000000800 */
[----:B------:R-:W-:Y:S01]  /*9830*/  ULDC.64 UR4, c[0x0][0x3f8] ;  /* 0x0000fe0000047ab9 */ /* 0x000fe20000000a00 */
[----:B------:R-:W-:Y:S01]  /*9840*/  ULDC.64 UR6, c[0x0][0x408] ;  /* 0x0001020000067ab9 */ /* 0x000fe20000000a00 */
[----:B------:R-:W-:Y:S01]  /*9850*/  MOV R7, R31 ;  /* 0x0000001f00077202 */ /* 0x000fe20000000f00 */
[----:B------:R-:W-:Y:S02]  /*9860*/  IMAD.MOV.U32 R4, RZ, RZ, R24 ;  /* 0x000000ffff047224 */ /* 0x000fe400078e0018 */
[----:B------:R-:W-:Y:S01]  /*9870*/  IMAD.MOV.U32 R6, RZ, RZ, R26 ;  /* 0x000000ffff067224 */ /* 0x000fe200078e001a */
[----:B-1----:R-:W-:-:S13]  /*9880*/  ISETP.NE.AND P0, PT, R9, 0x1, PT ;  /* 0x000000010900780c */ /* 0x002fda0003f05270 */
[----:B------:R-:W1:Y:S08]  /*9890*/  @P0 LDC R3, c[0x0][0x44c] ;  /* 0x00011300ff030b82 */ /* 0x000e700000000800 */
[----:B------:R-:W3:Y:S01]  /*98a0*/  @P0 LDC R5, c[0x0][0x450] ;  /* 0x00011400ff050b82 */ /* 0x000ee20000000800 */
[----:B-1----:R-:W-:-:S04]  /*98b0*/  @P0 IMAD.HI.U32 R0, R10, R3, RZ ;  /* 0x000000030a000227 */ /* 0x002fc800078e00ff */
[----:B------:R-:W-:Y:S01]  /*98c0*/  IMAD.MOV.U32 R3, RZ, RZ, R10 ;  /* 0x000000ffff037224 */ /* 0x000fe200078e000a */
[----:B---3--:R-:W-:Y:S01]  /*98d0*/  @P0 SHF.R.U32.HI R3, RZ, R5, R0 ;  /* 0x00000005ff030219 */ /* 0x008fe20000011600 */
[----:B------:R-:W-:-:S03]  /*98e0*/  IMAD.MOV.U32 R5, RZ, RZ, R29 ;  /* 0x000000ffff057224 */ /* 0x000fc600078e001d */
        /* <DEDUP_REMOVED lines=17> */
[----:B------:R1:W3:Y:S04]  /*9a00*/  SHFL.IDX PT, R3, R13, RZ, 0x1e1f ;  /* 0x001e1fff0d037589 */ /* 0x0002e800000e0000 */
[----:B------:R-:W4:Y:S04]  /*9a10*/  SHFL.IDX PT, R0, R0, RZ, 0x1e1f ;  /* 0x001e1fff00007589 */ /* 0x000f2800000e0000 */
[----:B------:R-:W0:Y:S04]  /*9a20*/  SHFL.IDX PT, R21, R21, RZ, 0x1e1f ;  /* 0x001e1fff15157589 */ /* 0x000e2800000e0000 */
[----:B-1----:R-:W0:Y:S02]  /*9a30*/  SHFL.IDX PT, R20, R20, RZ, 0x1e1f ;  /* 0x001e1fff14147589 */ /* 0x002e2400000e0000 */
.L_x_12618:
        /* <DEDUP_REMOVED lines=17> */
[----:B------:R-:W2:Y:S01]  /*9b50*/  LDL R36, [R1+0x4c] ;  /* 0x00004c0001247983 */ /* 0x000ea20000100800 */
[----:B------:R-:W-:-:S03]  /*9b60*/  ULDC UR4, c[0x0][0x3f4] ;  /* 0x0000fd0000047ab9 */ /* 0x000fc60000000800 */
[----:B------:R-:W2:Y:S01]  /*9b70*/  LDL R37, [R1+0x48] ;  /* 0x0000480001257983 */ /* 0x000ea20000100800 */
[C---:B------:R-:W-:Y:S01]  /*9b80*/  VIADD R5, R16.reuse, 0x20 ;  /* 0x0000002010057836 */ /* 0x040fe20000000000 */
[C---:B------:R-:W-:Y:S01]  /*9b90*/  ISETP.GE.AND P2, PT, R16.reuse, UR4, PT ;  /* 0x0000000410007c0c */ /* 0x040fe2000bf46270 */
[----:B------:R-:W-:-:S03]  /*9ba0*/  VIADD R4, R16, 0x10 ;  /* 0x0000001010047836 */ /* 0x000fc60000000000 */
[----:B------:R-:W-:Y:S02]  /*9bb0*/  ISETP.GE.AND P4, PT, R5, UR4, PT ;  /* 0x0000000405007c0c */ /* 0x000fe4000bf86270 */
[----:B------:R-:W-:Y:S01]  /*9bc0*/  ISETP.GE.AND P3, PT, R4, UR4, PT ;  /* 0x0000000404007c0c */ /* 0x000fe2000bf66270 */
[----:B----4-:R-:W-:Y:S02]  /*9bd0*/  IMAD.MOV.U32 R4, RZ, RZ, R0 ;  /* 0x000000ffff047224 */ /* 0x010fe400078e0000 */
[----:B---3--:R-:W-:-:S04]  /*9be0*/  IMAD.MOV.U32 R5, RZ, RZ, R3 ;  /* 0x000000ffff057224 */ /* 0x008fc800078e0003 */
[----:B------:R-:W-:-:S04]  /*9bf0*/  @!P2 SHF.L.U32 R39, R16, 0x1, RZ ;  /* 0x000000011027a819 */ /* 0x000fc800000006ff */
        /* <DEDUP_REMOVED lines=12> */
[----:B--2---:R-:W-:Y:S01]  /*9cc0*/  @!P4 IMAD.SHL.U32 R49, R36, 0x8, RZ ;  /* 0x000000082431c824 */ /* 0x004fe200078e00ff */
[----:B------:R-:W-:-:S02]  /*9cd0*/  @!P2 IADD3 R36, P0, R0, R39, RZ ;  /* 0x000000270024a210 */ /* 0x000fc40007f1e0ff */
[----:B------:R-:W-:Y:S01]  /*9ce0*/  @!P2 SHF.L.U64.HI R0, R16, 0x1, R17 ;  /* 0x000000011000a819 */ /* 0x000fe20000010211 */
[----:B------:R-:W-:Y:S02]  /*9cf0*/  @!P3 IMAD.SHL.U32 R43, R37, 0x8, RZ ;  /* 0x00000008252bb824 */ /* 0x000fe400078e00ff */
[----:B------:R-:W-:Y:S01]  /*9d00*/  @!P4 IMAD.WIDE R46, R49, 0x2, R4 ;  /* 0x00000002312ec825 */ /* 0x000fe200078e0204 */
[----:B------:R-:W-:-:S03]  /*9d10*/  @!P2 IADD3.X R37, R3, R0, RZ, P0, !PT ;  /* 0x000000000325a210 */ /* 0x000fc600007fe4ff */
[C---:B------:R-:W-:Y:S01]  /*9d20*/  @!P3 IMAD.WIDE R40, R43.reuse, 0x2, R4 ;  /* 0x000000022b28b825 */ /* 0x040fe200078e0204 */
[----:B------:R-:W-:Y:S01]  /*9d30*/  CS2R R4, SRZ ;  /* 0x0000000000047805 */ /* 0x000fe2000001ff00 */
[----:B------:R0:W5:Y:S02]  /*9d40*/  @!P4 LD.E.128 R32, desc[UR38][R46.64] ;  /* 0x000000262e20c980 */ /* 0x000164000c101d00 */
[--C-:B------:R-:W-:Y:S02]  /*9d50*/  @!P3 IMAD.WIDE R42, R43, 0x2, R20.reuse ;  /* 0x000000022b2ab825 */ /* 0x100fe400078e0214 */
[----:B------:R0:W5:Y:S02]  /*9d60*/  @!P3 LD.E.128 R28, desc[UR38][R40.64] ;  /* 0x00000026281cb980 */ /* 0x000164000c101d00 */
[----:B------:R-:W-:Y:S02]  /*9d70*/  @!P4 IMAD.WIDE R48, R49, 0x2, R20 ;  /* 0x000000023130c825 */ /* 0x000fe400078e0214 */
[----:B------:R0:W5:Y:S02]  /*9d80*/  @!P3 LD.E.128 R8, desc[UR38][R42.64] ;  /* 0x000000262a08b980 */ /* 0x000164000c101d00 */
[----:B------:R-:W-:-:S02]  /*9d90*/  @!P2 IMAD.X R39, R21, 0x1, R0, P1 ;  /* 0x000000011527a824 */ /* 0x000fc400008e0600 */
[----:B------:R0:W5:Y:S04]  /*9da0*/  @!P4 LD.E.128 R12, desc[UR38][R48.64] ;  /* 0x00000026300cc980 */ /* 0x000168000c101d00 */
[----:B------:R0:W5:Y:S04]  /*9db0*/  @!P2 LD.E.128 R24, desc[UR38][R36.64] ;  /* 0x000000262418a980 */ /* 0x000168000c101d00 */
[----:B------:R0:W5:Y:S02]  /*9dc0*/  @!P2 LD.E.128 R4, desc[UR38][R38.64] ;  /* 0x000000262604a980 */ /* 0x000164000c101d00 */
.L_x_12408:
[----:B------:R-:W-:Y:S05]  /*9dd0*/  BSYNC B1 ;  /* 0x0000000000017941 */ /* 0x000fea0003800000 */
.L_x_12407:
[----:B------:R-:W-:Y:S01]  /*9de0*/  ULEA.HI UR4, UR37, UR37, URZ, 0x1 ;  /* 0x0000002525047291 */ /* 0x000fe2000f8f083f */
[----:B---3-5:R-:W-:Y:S01]  /*9df0*/  IMAD.MOV.U32 R3, RZ, RZ, R5 ;  /* 0x000000ffff037224 */ /* 0x028fe200078e0005 */
[----:B0-----:R-:W-:Y:S01]  /*9e00*/  MOV R38, R29 ;  /* 0x0000001d00267202 */ /* 0x001fe20000000f00 */
[----:B----4-:R-:W-:Y:S01]  /*9e10*/  IMAD.MOV.U32 R0, RZ, RZ, R4 ;  /* 0x000000ffff007224 */ /* 0x010fe200078e0004 */
        /* <DEDUP_REMOVED lines=9> */
[----:B------:R-:W-:Y:S01]  /*9eb0*/  VIMNMX R45, R45, 0xc0, PT ;  /* 0x000000c02d2d7848 */ /* 0x000fe20003fe0100 */
[----:B------:R-:W-:Y:S01]  /*9ec0*/  IMAD.MOV.U32 R36, RZ, RZ, R13 ;  /* 0x000000ffff247224 */ /* 0x000fe200078e000d */
[----:B------:R-:W-:Y:S01]  /*9ed0*/  MOV R3, UR4 ;  /* 0x0000000400037c02 */ /* 0x000fe20008000f00 */
        /* <DEDUP_REMOVED lines=8> */
[----:B------:R-:W-:-:S02]  /*9f60*/  MOV R20, R11 ;  /* 0x0000000b00147202 */ /* 0x000fc40000000f00 */
        /* <DEDUP_REMOVED lines=13> */
[----:B------:R-:W-:Y:S01]  /*a040*/  ISETP.GE.AND P1, PT, R154, R45, PT ;  /* 0x0000002d9a00720c */ /* 0x000fe20003f26270 */
[----:B------:R-:W-:-:S03]  /*a050*/  IMAD.MOV.U32 R38, RZ, RZ, R33 ;  /* 0x000000ffff267224 */ /* 0x000fc600078e0021 */
[----:B------:R-:W-:Y:S01]  /*a060*/  PRMT R66, R21, 0x5410, R36 ;  /* 0x0000541015427816 */ /* 0x000fe20000000024 */
[----:B------:R-:W-:Y:S02]  /*a070*/  IMAD.MOV.U32 R21, RZ, RZ, R30 ;  /* 0x000000ffff157224 */ /* 0x000fe400078e001e */
[----:B------:R-:W-:-:S05]  /*a080*/  IMAD.MOV.U32 R36, RZ, RZ, R31 ;  /* 0x000000ffff247224 */ /* 0x000fca00078e001f */
[----:B------:R-:W-:Y:S02]  /*a090*/  PRMT R50, R21, 0x5410, R36 ;  /* 0x0000541015327816 */ /* 0x000fe40000000024 */
[----:B------:R-:W-:Y:S01]  /*a0a0*/  PRMT R21, R37, 0x5410, R38 ;  /* 0x0000541025157816 */ /* 0x000fe20000000026 */
[----:B------:R-:W-:Y:S01]  /*a0b0*/  IMAD.MOV.U32 R37, RZ, RZ, R35 ;  /* 0x000000ffff257224 */ /* 0x000fe200078e0023 */
[----:B------:R-:W-:Y:S01]  /*a0c0*/  MOV R36, R34 ;  /* 0x0000002200247202 */ /* 0x000fe20000000f00 */
[----:B0-----:R-:W-:Y:S06]  /*a0d0*/  @!P0 BRA `(.L_x_12410) ;  /* 0x0000014400ec8947 */ /* 0x001fec0003800000 */
.L_x_12619:
[----:B------:R-:W-:Y:S05]  /*a0e0*/  BSYNC B1 ;  /* 0x0000000000017941 */ /* 0x000fea0003800000 */
.L_x_12409:
        /* <DEDUP_REMOVED lines=12> */
[----:B-1----:R-:W-:Y:S05]  /*a1b0*/  @P0 BRA `(.L_x_12412) ;  /* 0x0000000400900947 */ /* 0x002fea0003800000 */
[----:B------:R-:W3:Y:S01]  /*a1c0*/  LDL R71, [R1+0xa8] ;  /* 0x0000a80001477983 */ /* 0x000ee20000100800 */
        /* <DEDUP_REMOVED lines=10> */
[----:B-----5:R-:W-:-:S03]  /*a270*/  LOP3.LUT R36, R70, 0x18, R36, 0xf8, !PT ;  /* 0x0000001846247812 */ /* 0x020fc600078ef824 */
[----:B------:R-:W-:Y:S01]  /*a280*/  IMAD R40, R37, 0x1800, R69 ;  /* 0x0000180025287824 */ /* 0x000fe200078e0245 */
[----:B--2---:R-:W-:-:S05]  /*a290*/  LOP3.LUT R41, R36, R67, RZ, 0x3c, !PT ;  /* 0x0000004324297212 */ /* 0x004fca00078e3cff */
[----:B------:R-:W-:-:S04]  /*a2a0*/  IMAD.IADD R41, R40, 0x1, R41 ;  /* 0x0000000128297824 */ /* 0x000fc800078e0229 */
[----:B------:R-:W-:-:S05]  /*a2b0*/  IMAD R46, R41, 0x2, R2 ;  /* 0x00000002292e7824 */ /* 0x000fca00078e0202 */
[----:B------:R-:W0:Y:S01]  /*a2c0*/  LDS.128 R40, [R46+0xc400] ;  /* 0x00c400002e287984 */ /* 0x000e220000000c00 */
[--C-:B------:R-:W-:Y:S02]  /*a2d0*/  SHF.R.U64 R24, R24, 0x10, R25.reuse ;  /* 0x0000001018187819 */ /* 0x100fe40000001219 */
[----:B------:R-:W-:Y:S02]  /*a2e0*/  SHF.R.U32.HI R56, RZ, 0x10, R25 ;  /* 0x00000010ff387819 */ /* 0x000fe40000011619 */
[--C-:B------:R-:W-:Y:S02]  /*a2f0*/  SHF.R.U64 R25, R4, 0x10, R5.reuse ;  /* 0x0000001004197819 */ /* 0x100fe40000001205 */
[----:B------:R-:W-:Y:S01]  /*a300*/  SHF.R.U32.HI R60, RZ, 0x10, R5 ;  /* 0x00000010ff3c7819 */ /* 0x000fe20000011605 */
[----:B------:R-:W-:Y:S01]  /*a310*/  HADD2.F32 R59, -RZ, R59.H0_H0 ;  /* 0x2000003bff3b7230 */ /* 0x000fe20000004100 */
[----:B------:R-:W-:Y:S01]  /*a320*/  SHF.R.U64 R5, R6, 0x10, R7 ;  /* 0x0000001006057819 */ /* 0x000fe20000001207 */
[----:B------:R-:W-:Y:S01]  /*a330*/  HADD2.F32 R57, -RZ, R57.H0_H0 ;  /* 0x20000039ff397230 */ /* 0x000fe20000004100 */
[----:B------:R-:W-:Y:S01]  /*a340*/  SHF.R.U64 R4, R26, 0x10, R27 ;  /* 0x000000101a047819 */ /* 0x000fe2000000121b */
[----:B------:R-:W-:-:S02]  /*a350*/  HADD2.F32 R60, -RZ, R60.H0_H0 ;  /* 0x2000003cff3c7230 */ /* 0x000fc40000004100 */
[----:B------:R-:W-:Y:S01]  /*a360*/  HADD2.F32 R58, -RZ, R58.H0_H0 ;  /* 0x2000003aff3a7230 */ /* 0x000fe20000004100 */
[----:B------:R-:W-:Y:S02]  /*a370*/  SHF.R.U32.HI R27, RZ, 0x10, R27 ;  /* 0x00000010ff1b7819 */ /* 0x000fe4000001161b */
[----:B------:R-:W-:Y:S01]  /*a380*/  SHF.R.U32.HI R65, RZ, 0x10, R7 ;  /* 0x00000010ff417819 */ /* 0x000fe20000011607 */
[--C-:B0-----:R-:W-:Y:S02]  /*a390*/  HADD2.F32 R6, -RZ, R41.reuse.H0_H0 ;  /* 0x20000029ff067230 */ /* 0x101fe40000004100 */
[----:B------:R-:W-:-:S03]  /*a3a0*/  HADD2.F32 R41, -RZ, R41.H1_H1 ;  /* 0x30000029ff297230 */ /* 0x000fc60000004100 */
[C---:B------:R-:W-:Y:S01]  /*a3b0*/  FMUL.FTZ R61, R6.reuse, R59 ;  /* 0x0000003b063d7220 */ /* 0x040fe20000410000 */
[----:B------:R-:W-:Y:S01]  /*a3c0*/  FMUL.FTZ R63, R6, R57 ;  /* 0x00000039063f7220 */ /* 0x000fe20000410000 */
[----:B------:R-:W-:Y:S02]  /*a3d0*/  HADD2.F32 R53, -RZ, R40.H0_H0 ;  /* 0x20000028ff357230 */ /* 0x000fe40000004100 */
[----:B------:R-:W-:Y:S02]  /*a3e0*/  HADD2.F32 R54, -RZ, R42.H0_H0 ;  /* 0x2000002aff367230 */ /* 0x000fe40000004100 */
[--C-:B------:R-:W-:Y:S02]  /*a3f0*/  HADD2.F32 R55, -RZ, R43.reuse.H0_H0 ;  /* 0x2000002bff377230 */ /* 0x100fe40000004100 */
[----:B------:R-:W-:Y:S02]  /*a400*/  HADD2.F32 R43, -RZ, R43.H1_H1 ;  /* 0x3000002bff2b7230 */ /* 0x000fe40000004100 */
[----:B------:R-:W-:-:S02]  /*a410*/  HADD2.F32 R40, -RZ, R40.H1_H1 ;  /* 0x30000028ff287230 */ /* 0x000fc40000004100 */
[----:B------:R-:W-:Y:S02]  /*a420*/  HADD2.F32 R42, -RZ, R42.H1_H1 ;  /* 0x3000002aff2a7230 */ /* 0x000fe40000004100 */
[----:B------:R-:W-:Y:S01]  /*a430*/  HADD2.F32 R25, -RZ, R25.H0_H0 ;  /* 0x20000019ff197230 */ /* 0x000fe20000004100 */
[----:B---3--:R-:W0:Y:S02]  /*a440*/  LDS.128 R36, [R71] ;  /* 0x0000000047247984 */ /* 0x008e240000000c00 */
[--C-:B0-----:R-:W-:Y:S02]  /*a450*/  HADD2.F32 R26, -RZ, R37.reuse.H0_H0 ;  /* 0x20000025ff1a7230 */ /* 0x101fe40000004100 */
[----:B------:R-:W-:-:S03]  /*a460*/  HADD2.F32 R52, -RZ, R37.H1_H1 ;  /* 0x30000025ff347230 */ /* 0x000fc60000004100 */
[C---:B------:R-:W-:Y:S01]  /*a470*/  FFMA.FTZ R6, R26.reuse, R57, -R61 ;  /* 0x000000391a067223 */ /* 0x040fe2000001083d */
[----:B------:R-:W-:Y:S02]  /*a480*/  HADD2.F32 R57, -RZ, R56.H0_H0 ;  /* 0x20000038ff397230 */ /* 0x000fe40000004100 */
[C---:B------:R-:W-:Y:S01]  /*a490*/  FMUL.FTZ R61, R41.reuse, R60 ;  /* 0x0000003c293d7220 */ /* 0x040fe20000410000 */
[----:B------:R-:W-:Y:S02]  /*a4a0*/  HADD2.F32 R56, -RZ, R62.H0_H0 ;  /* 0x2000003eff387230 */ /* 0x000fe40000004100 */
[----:B------:R-:W-:Y:S01]  /*a4b0*/  FFMA.FTZ R26, R26, R59, R63 ;  /* 0x0000003b1a1a7223 */ /* 0x000fe2000001003f */
[----:B------:R-:W-:Y:S02]  /*a4c0*/  HADD2.F32 R51, -RZ, R36.H0_H0 ;  /* 0x20000024ff337230 */ /* 0x000fe40000004100 */
[-C--:B------:R-:W-:Y:S01]  /*a4d0*/  FMUL.FTZ R59, R41, R57.reuse ;  /* 0x00000039293b7220 */ /* 0x080fe20000410000 */
[----:B------:R-:W-:Y:S01]  /*a4e0*/  FFMA.FTZ R41, R52, R57, -R61 ;  /* 0x0000003934297223 */ /* 0x000fe2000001083d */
[----:B------:R-:W-:Y:S01]  /*a4f0*/  FMUL.FTZ R62, R53, R58 ;  /* 0x0000003a353e7220 */ /* 0x000fe20000410000 */
[----:B------:R-:W-:-:S02]  /*a500*/  HADD2.F32 R57, -RZ, R64.H0_H0 ;  /* 0x20000040ff397230 */ /* 0x000fc40000004100 */
[----:B------:R-:W-:Y:S01]  /*a510*/  FMUL.FTZ R53, R53, R56 ;  /* 0x0000003835357220 */ /* 0x000fe20000410000 */
[----:B------:R-:W-:Y:S01]  /*a520*/  FFMA.FTZ R59, R52, R60, R59 ;  /* 0x0000003c343b7223 */ /* 0x000fe2000001003b */
[----:B------:R-:W-:Y:S02]  /*a530*/  HADD2.F32 R37, -RZ, R38.H0_H0 ;  /* 0x20000026ff257230 */ /* 0x000fe40000004100 */
[C---:B------:R-:W-:Y:S01]  /*a540*/  FFMA.FTZ R62, R51.reuse, R56, -R62 ;  /* 0x00000038333e7223 */ /* 0x040fe2000001083e */
[----:B------:R-:W-:Y:S02]  /*a550*/  HADD2.F32 R52, -RZ, R66.H0_H0 ;  /* 0x20000042ff347230 */ /* 0x000fe40000004100 */
[----:B------:R-:W-:Y:S01]  /*a560*/  FFMA.FTZ R53, R51, R58, R53 ;  /* 0x0000003a33357223 */ /* 0x000fe20000010035 */
[----:B------:R-:W-:Y:S01]  /*a570*/  FMUL.FTZ R60, R54, R57 ;  /* 0x00000039363c7220 */ /* 0x000fe20000410000 */
[----:B------:R-:W-:Y:S02]  /*a580*/  HADD2.F32 R58, -RZ, R64.H1_H1 ;  /* 0x30000040ff3a7230 */ /* 0x000fe40000004100 */
[----:B------:R-:W-:-:S02]  /*a590*/  HADD2.F32 R56, -RZ, R66.H1_H1 ;  /* 0x30000042ff387230 */ /* 0x000fc40000004100 */
[-C--:B------:R-:W-:Y:S01]  /*a5a0*/  FMUL.FTZ R64, R54, R52.reuse ;  /* 0x0000003436407220 */ /* 0x080fe20000410000 */
[----:B------:R-:W-:Y:S02]  /*a5b0*/  HADD2.F32 R7, -RZ, R39.H0_H0 ;  /* 0x20000027ff077230 */ /* 0x000fe40000004100 */
[----:B------:R-:W-:Y:S01]  /*a5c0*/  FFMA.FTZ R60, R37, R52, -R60 ;  /* 0x00000034253c7223 */ /* 0x000fe2000001083c */
[----:B------:R-:W-:Y:S02]  /*a5d0*/  HADD2.F32 R54, -RZ, R65.H0_H0 ;  /* 0x20000041ff367230 */ /* 0x000fe40000004100 */
[C---:B------:R-:W-:Y:S01]  /*a5e0*/  FMUL.FTZ R66, R55.reuse, R58 ;  /* 0x0000003a37427220 */ /* 0x040fe20000410000 */
[----:B------:R-:W-:Y:S02]  /*a5f0*/  HADD2.F32 R52, -RZ, R27.H0_H0 ;  /* 0x2000001bff347230 */ /* 0x000fe40000004100 */
[----:B------:R-:W-:Y:S01]  /*a600*/  FMUL.FTZ R55, R55, R56 ;  /* 0x0000003837377220 */ /* 0x000fe20000410000 */
[----:B------:R-:W-:-:S02]  /*a610*/  HADD2.F32 R39, -RZ, R39.H1_H1 ;  /* 0x30000027ff277230 */ /* 0x000fc40000004100 */
[----:B------:R-:W-:Y:S01]  /*a620*/  FFMA.FTZ R66, R7, R56, -R66 ;  /* 0x0000003807427223 */ /* 0x000fe20000010842 */
[----:B------:R-:W-:Y:S01]  /*a630*/  FMUL.FTZ R68, R43, R54 ;  /* 0x000000362b447220 */ /* 0x000fe20000410000 */
[----:B------:R-:W-:Y:S01]  /*a640*/  FFMA.FTZ R55, R7, R58, R55 ;  /* 0x0000003a07377223 */ /* 0x000fe20000010037 */
[----:B------:R-:W-:Y:S01]  /*a650*/  FMUL.FTZ R56, R43, R52 ;  /* 0x000000342b387220 */ /* 0x000fe20000410000 */
[----:B------:R-:W-:Y:S02]  /*a660*/  HADD2.F32 R27, -RZ, R5.H0_H0 ;  /* 0x20000005ff1b7230 */ /* 0x000fe40000004100 */
[----:B------:R-:W-:Y:S02]  /*a670*/  HADD2.F32 R7, -RZ, R24.H0_H0 ;  /* 0x20000018ff077230 */ /* 0x000fe40000004100 */
[----:B------:R-:W-:Y:S02]  /*a680*/  HADD2.F32 R5, -RZ, R4.H0_H0 ;  /* 0x20000004ff057230 */ /* 0x000fe40000004100 */
[----:B------:R-:W-:Y:S01]  /*a690*/  FFMA.FTZ R64, R37, R57, R64 ;  /* 0x0000003925407223 */ /* 0x000fe20000010040 */
[----:B------:R-:W-:-:S02]  /*a6a0*/  HADD2.F32 R36, -RZ, R36.H1_H1 ;  /* 0x30000024ff247230 */ /* 0x000fc40000004100 */
[C---:B------:R-:W-:Y:S01]  /*a6b0*/  FFMA.FTZ R51, R39.reuse, R52, -R68 ;  /* 0x0000003427337223 */ /* 0x040fe20000010844 */
[----:B------:R-:W-:Y:S02]  /*a6c0*/  HADD2.F32 R38, -RZ, R38.H1_H1 ;  /* 0x30000026ff267230 */ /* 0x000fe40000004100 */
[----:B------:R-:W-:Y:S01]  /*a6d0*/  FFMA.FTZ R56, R39, R54, R56 ;  /* 0x0000003627387223 */ /* 0x000fe20000010038 */
        /* <DEDUP_REMOVED lines=18> */
.L_x_12412:
[----:B------:R-:W-:Y:S05]  /*a800*/  BSYNC B1 ;  /* 0x0000000000017941 */ /* 0x000fea0003800000 */
.L_x_12411:
[----:B------:R-:W-:Y:S04]  /*a810*/  BSSY B1, `(.L_x_12413) ;  /* 0x0000062000017945 */ /* 0x000fe80003800000 */
[----:B------:R-:W-:Y:S05]  /*a820*/  @P1 BRA `(.L_x_12414) ;  /* 0x0000000400801947 */ /* 0x000fea0003800000 */
[----:B0-----:R-:W3:Y:S04]  /*a830*/  LDL R4, [R1+0x48] ;  /* 0x0000480001047983 */ /* 0x001ee80000100800 */
[----:B------:R-:W4:Y:S01]  /*a840*/  LDL R59, [R1+0xa4] ;  /* 0x0000a400013b7983 */ /* 0x000f220000100800 */
[----:B------:R-:W-:Y:S01]  /*a850*/  SHF.R.U64 R55, R8, 0x10, R9 ;  /* 0x0000001008377819 */ /* 0x000fe20000001209 */
[----:B--2---:R-:W-:Y:S01]  /*a860*/  HADD2.F32 R41, -RZ, R47.H1_H1 ;  /* 0x3000002fff297230 */ /* 0x004fe20000004100 */
[----:B------:R-:W-:Y:S01]  /*a870*/  SHF.R.U64 R8, R30, 0x10, R31 ;  /* 0x000000101e087819 */ /* 0x000fe2000000121f */
[----:B------:R-:W-:Y:S01]  /*a880*/  HADD2.F32 R39, -RZ, R49.H1_H1 ;  /* 0x30000031ff277230 */ /* 0x000fe20000004100 */
[----:B------:R-:W-:Y:S02]  /*a890*/  SHF.R.U32.HI R42, RZ, 0x10, R9 ;  /* 0x00000010ff2a7819 */ /* 0x000fe40000011609 */
[----:B------:R-:W-:-:S02]  /*a8a0*/  SHF.R.U32.HI R46, RZ, 0x10, R29 ;  /* 0x00000010ff2e7819 */ /* 0x000fc4000001161d */
[----:B------:R-:W-:Y:S01]  /*a8b0*/  SHF.R.U32.HI R57, RZ, 0x10, R31 ;  /* 0x00000010ff397819 */ /* 0x000fe2000001161f */
[----:B------:R-:W-:Y:S01]  /*a8c0*/  HADD2.F32 R42, -RZ, R42.H0_H0 ;  /* 0x2000002aff2a7230 */ /* 0x000fe20000004100 */
[--C-:B------:R-:W-:Y:S02]  /*a8d0*/  SHF.R.U64 R53, R10, 0x10, R11.reuse ;  /* 0x000000100a357819 */ /* 0x100fe4000000120b */
[----:B------:R-:W-:Y:S02]  /*a8e0*/  SHF.R.U32.HI R51, RZ, 0x10, R11 ;  /* 0x00000010ff337819 */ /* 0x000fe4000001160b */
[----:B------:R-:W-:Y:S02]  /*a8f0*/  SHF.R.U64 R28, R28, 0x10, R29 ;  /* 0x000000101c1c7819 */ /* 0x000fe4000000121d */
[----:B---3--:R-:W-:-:S04]  /*a900*/  LEA.HI R4, R3, R4, RZ, 0x1d ;  /* 0x0000000403047211 */ /* 0x008fc800078fe8ff */
[----:B------:R-:W-:-:S04]  /*a910*/  SHF.R.S32.HI R5, RZ, 0x1f, R4 ;  /* 0x0000001fff057819 */ /* 0x000fc80000011404 */
[----:B------:R-:W-:Y:S01]  /*a920*/  LEA.HI R5, R5, R4, RZ, 0x2 ;  /* 0x0000000405057211 */ /* 0x000fe200078f10ff */
[----:B------:R-:W-:-:S03]  /*a930*/  IMAD.SHL.U32 R4, R4, 0x8, RZ ;  /* 0x0000000804047824 */ /* 0x000fc600078e00ff */
[----:B------:R-:W-:Y:S02]  /*a940*/  SHF.R.S32.HI R5, RZ, 0x2, R5 ;  /* 0x00000002ff057819 */ /* 0x000fe40000011405 */
[----:B-----5:R-:W-:-:S03]  /*a950*/  LOP3.LUT R4, R70, 0x18, R4, 0xf8, !PT ;  /* 0x0000001846047812 */ /* 0x020fc600078ef804 */
[----:B------:R-:W-:Y:S01]  /*a960*/  IMAD R24, R5, 0x1800, R69 ;  /* 0x0000180005187824 */ /* 0x000fe200078e0245 */
[----:B------:R-:W-:Y:S02]  /*a970*/  LOP3.LUT R25, R4, R67, RZ, 0x3c, !PT ;  /* 0x0000004304197212 */ /* 0x000fe400078e3cff */
[----:B----4-:R-:W0:Y:S02]  /*a980*/  LDS.128 R4, [R59] ;  /* 0x000000003b047984 */ /* 0x010e240000000c00 */
[----:B------:R-:W-:-:S05]  /*a990*/  IADD3 R25, R24, R25, RZ ;  /* 0x0000001918197210 */ /* 0x000fca0007ffe0ff */
        /* <DEDUP_REMOVED lines=14> */
[----:B------:R-:W-:Y:S01]  /*aa80*/  FFMA.FTZ R43, R9, R39, -R40 ;  /* 0x00000027092b7223 */ /* 0x000fe20000010828 */
[----:B------:R-:W-:-:S02]  /*aa90*/  HADD2.F32 R39, -RZ, R46.H0_H0 ;  /* 0x2000002eff277230 */ /* 0x000fc40000004100 */
[----:B------:R-:W-:Y:S01]  /*aaa0*/  FFMA.FTZ R41, R9, R41, R30 ;  /* 0x0000002909297223 */ /* 0x000fe2000001001e */
[----:B------:R-:W-:Y:S02]  /*aab0*/  HADD2.F32 R40, -RZ, R47.H0_H0 ;  /* 0x2000002fff287230 */ /* 0x000fe40000004100 */
[C---:B------:R-:W-:Y:S01]  /*aac0*/  FMUL.FTZ R47, R31.reuse, R42 ;  /* 0x0000002a1f2f7220 */ /* 0x040fe20000410000 */
[----:B------:R-:W-:Y:S02]  /*aad0*/  HADD2.F32 R30, -RZ, R49.H0_H0 ;  /* 0x20000031ff1e7230 */ /* 0x000fe40000004100 */
[-C--:B------:R-:W-:Y:S01]  /*aae0*/  FMUL.FTZ R31, R31, R39.reuse ;  /* 0x000000271f1f7220 */ /* 0x080fe20000410000 */
[----:B------:R-:W-:Y:S02]  /*aaf0*/  HADD2.F32 R46, -RZ, R48.H0_H0 ;  /* 0x20000030ff2e7230 */ /* 0x000fe40000004100 */
[C---:B------:R-:W-:Y:S01]  /*ab00*/  FMUL.FTZ R52, R25.reuse, R40 ;  /* 0x0000002819347220 */ /* 0x040fe20000410000 */
[C---:B------:R-:W-:Y:S01]  /*ab10*/  FFMA.FTZ R54, R10.reuse, R39, -R47 ;  /* 0x000000270a367223 */ /* 0x040fe2000001082f */
[----:B------:R-:W-:Y:S01]  /*ab20*/  FFMA.FTZ R42, R10, R42, R31 ;  /* 0x0000002a0a2a7223 */ /* 0x000fe2000001001f */
[-C--:B------:R-:W-:Y:S01]  /*ab30*/  FMUL.FTZ R25, R25, R30.reuse ;  /* 0x0000001e19197220 */ /* 0x080fe20000410000 */
[----:B------:R-:W-:Y:S01]  /*ab40*/  FFMA.FTZ R52, R5, R30, -R52 ;  /* 0x0000001e05347223 */ /* 0x000fe20000010834 */
[----:B------:R-:W-:-:S02]  /*ab50*/  HADD2.F32 R10, -RZ, R50.H0_H0 ;  /* 0x20000032ff0a7230 */ /* 0x000fc40000004100 */
[----:B------:R-:W-:Y:S01]  /*ab60*/  FMUL.FTZ R30, R37, R46 ;  /* 0x0000002e251e7220 */ /* 0x000fe20000410000 */
[--C-:B------:R-:W-:Y:S02]  /*ab70*/  HADD2.F32 R38, -RZ, R27.reuse.H0_H0 ;  /* 0x2000001bff267230 */ /* 0x100fe40000004100 */
[----:B------:R-:W-:Y:S01]  /*ab80*/  FFMA.FTZ R40, R5, R40, R25 ;  /* 0x0000002805287223 */ /* 0x000fe20000010019 */
[----:B------:R-:W-:Y:S02]  /*ab90*/  HADD2.F32 R50, -RZ, R50.H1_H1 ;  /* 0x30000032ff327230 */ /* 0x000fe40000004100 */
[-C--:B------:R-:W-:Y:S01]  /*aba0*/  FMUL.FTZ R56, R37, R10.reuse ;  /* 0x0000000a25387220 */ /* 0x080fe20000410000 */
[----:B------:R-:W-:Y:S02]  /*abb0*/  HADD2.F32 R48, -RZ, R48.H1_H1 ;  /* 0x30000030ff307230 */ /* 0x000fe40000004100 */
[----:B------:R-:W-:Y:S01]  /*abc0*/  FFMA.FTZ R31, R11, R10, -R30 ;  /* 0x0000000a0b1f7223 */ /* 0x000fe2000001081e */
[----:B------:R-:W-:-:S02]  /*abd0*/  HADD2.F32 R27, -RZ, R27.H1_H1 ;  /* 0x3000001bff1b7230 */ /* 0x000fc40000004100 */
[C---:B------:R-:W-:Y:S01]  /*abe0*/  FMUL.FTZ R5, R38.reuse, R50 ;  /* 0x0000003226057220 */ /* 0x040fe20000410000 */
[----:B------:R-:W-:Y:S02]  /*abf0*/  HADD2.F32 R30, -RZ, R51.H0_H0 ;  /* 0x20000033ff1e7230 */ /* 0x000fe40000004100 */
[----:B------:R-:W-:Y:S01]  /*ac00*/  FMUL.FTZ R58, R38, R48 ;  /* 0x00000030263a7220 */ /* 0x000fe20000410000 */
[----:B------:R-:W-:Y:S02]  /*ac10*/  HADD2.F32 R10, -RZ, R57.H0_H0 ;  /* 0x20000039ff0a7230 */ /* 0x000fe40000004100 */
[----:B------:R-:W-:Y:S01]  /*ac20*/  FFMA.FTZ R56, R11, R46, R56 ;  /* 0x0000002e0b387223 */ /* 0x000fe20000010038 */
[----:B------:R-:W-:Y:S02]  /*ac30*/  HADD2.F32 R24, -RZ, R24.H1_H1 ;  /* 0x30000018ff187230 */ /* 0x000fe40000004100 */
[----:B------:R-:W-:Y:S01]  /*ac40*/  FMUL.FTZ R38, R27, R30 ;  /* 0x0000001e1b267220 */ /* 0x000fe20000410000 */
[----:B------:R-:W-:-:S02]  /*ac50*/  HADD2.F32 R26, -RZ, R26.H1_H1 ;  /* 0x3000001aff1a7230 */ /* 0x000fc40000004100 */
[----:B------:R-:W-:Y:S01]  /*ac60*/  FFMA.FTZ R48, R29, R48, R5 ;  /* 0x000000301d307223 */ /* 0x000fe20000010005 */
        /* <DEDUP_REMOVED lines=13> */
[----:B------:R-:W-:Y:S01]  /*ad40*/  FFMA.FTZ R58, R29, R50, -R58 ;  /* 0x000000321d3a7223 */ /* 0x000fe2000001083a */
        /* <DEDUP_REMOVED lines=14> */
.L_x_12414:
[----:B------:R-:W-:Y:S05]  /*ae30*/  BSYNC B1 ;  /* 0x0000000000017941 */ /* 0x000fea0003800000 */
.L_x_12413:
[----:B------:R-:W-:Y:S05]  /*ae40*/  @P2 BRA `(.L_x_12395) ;  /* 0x0000000400802947 */ /* 0x000fea0003800000 */
[----:B01----:R-:W3:Y:S04]  /*ae50*/  LDL R4, [R1+0x4c] ;  /* 0x00004c0001047983 */ /* 0x003ee80000100800 */
[----:B------:R-:W4:Y:S01]  /*ae60*/  LDL R42, [R1+0xa0] ;  /* 0x0000a000012a7983 */ /* 0x000f220000100800 */
[--C-:B------:R-:W-:Y:S01]  /*ae70*/  HADD2.F32 R29, -RZ, R21.reuse.H1_H1 ;  /* 0x30000015ff1d7230 */ /* 0x100fe20000004100 */
[----:B--2---:R-:W-:Y:S01]  /*ae80*/  SHF.R.U64 R41, R32, 0x10, R33 ;  /* 0x0000001020297819 */ /* 0x004fe20000001221 */
[--C-:B------:R-:W-:Y:S01]  /*ae90*/  HADD2.F32 R31, -RZ, R0.reuse.H1_H1 ;  /* 0x30000000ff1f7230 */ /* 0x100fe20000004100 */
[----:B------:R-:W-:Y:S01]  /*aea0*/  SHF.R.U32.HI R30, RZ, 0x10, R13 ;  /* 0x00000010ff1e7819 */ /* 0x000fe2000001160d */
[----:B------:R-:W-:Y:S01]  /*aeb0*/  HADD2.F32 R28, -RZ, R0.H0_H0 ;  /* 0x20000000ff1c7230 */ /* 0x000fe20000004100 */
[----:B------:R-:W-:Y:S01]  /*aec0*/  SHF.R.U32.HI R32, RZ, 0x10, R33 ;  /* 0x00000010ff207819 */ /* 0x000fe20000011621 */
[----:B------:R-:W-:Y:S01]  /*aed0*/  HADD2.F32 R0, -RZ, R21.H0_H0 ;  /* 0x20000015ff007230 */ /* 0x000fe20000004100 */
[----:B------:R-:W-:Y:S01]  /*aee0*/  SHF.R.U64 R38, R12, 0x10, R13 ;  /* 0x000000100c267819 */ /* 0x000fe2000000120d */
[----:B------:R-:W-:Y:S01]  /*aef0*/  HADD2.F32 R30, -RZ, R30.H0_H0 ;  /* 0x2000001eff1e7230 */ /* 0x000fe20000004100 */
[--C-:B------:R-:W-:Y:S01]  /*af00*/  SHF.R.U64 R40, R34, 0x10, R35.reuse ;  /* 0x0000001022287819 */ /* 0x100fe20000001223 */
[--C-:B------:R-:W-:Y:S01]  /*af10*/  HADD2.F32 R21, -RZ, R20.reuse.H0_H0 ;  /* 0x20000014ff157230 */ /* 0x100fe20000004100 */
[----:B------:R-:W-:Y:S01]  /*af20*/  SHF.R.U32.HI R39, RZ, 0x10, R35 ;  /* 0x00000010ff277819 */ /* 0x000fe20000011623 */
[----:B------:R-:W-:Y:S01]  /*af30*/  HADD2.F32 R20, -RZ, R20.H1_H1 ;  /* 0x30000014ff147230 */ /* 0x000fe20000004100 */
[----:B------:R-:W-:-:S02]  /*af40*/  SHF.R.U32.HI R36, RZ, 0x10, R15 ;  /* 0x00000010ff247819 */ /* 0x000fc4000001160f */
        /* <DEDUP_REMOVED lines=8> */
[----:B------:R-:W-:Y:S01]  /*afd0*/  LOP3.LUT R3, R3, R67, RZ, 0x3c, !PT ;  /* 0x0000004303037212 */ /* 0x000fe200078e3cff */
[----:B----4-:R-:W0:Y:S04]  /*afe0*/  LDS.128 R4, [R42] ;  /* 0x000000002a047984 */ /* 0x010e280000000c00 */
        /* <DEDUP_REMOVED lines=18> */
[----:B------:R-:W-:Y:S01]  /*b110*/  FFMA.FTZ R35, R12, R31, R35 ;  /* 0x0000001f0c237223 */ /* 0x000fe20000010023 */
[C---:B------:R-:W-:Y:S01]  /*b120*/  FMUL.FTZ R12, R9.reuse, R28 ;  /* 0x0000001c090c7220 */ /* 0x040fe20000410000 */
[----:B------:R-:W-:Y:S02]  /*b130*/  HADD2.F32 R26, -RZ, R10.H0_H0 ;  /* 0x2000000aff1a7230 */ /* 0x000fe40000004100 */
[----:B------:R-:W-:Y:S01]  /*b140*/  FMUL.FTZ R29, R9, R0 ;  /* 0x00000000091d7220 */ /* 0x000fe20000410000 */
[----:B------:R-:W-:Y:S02]  /*b150*/  HADD2.F32 R27, -RZ, R11.H0_H0 ;  /* 0x2000000bff1b7230 */ /* 0x000fe40000004100 */
[----:B------:R-:W-:Y:S01]  /*b160*/  FMUL.FTZ R34, R25, R24 ;  /* 0x0000001819227220 */ /* 0x000fe20000410000 */
[----:B------:R-:W-:-:S02]  /*b170*/  HADD2.F32 R9, -RZ, R45.H0_H0 ;  /* 0x2000002dff097230 */ /* 0x000fc40000004100 */
[----:B------:R-:W-:Y:S01]  /*b180*/  FFMA.FTZ R25, R5, R0, -R12 ;  /* 0x0000000005197223 */ /* 0x000fe2000001080c */
[----:B------:R-:W-:Y:S01]  /*b190*/  FFMA.FTZ R32, R13, R24, -R32 ;  /* 0x000000180d207223 */ /* 0x000fe20000010820 */
[----:B------:R-:W-:Y:S01]  /*b1a0*/  FFMA.FTZ R29, R5, R28, R29 ;  /* 0x0000001c051d7223 */ /* 0x000fe2000001001d */
[----:B------:R-:W-:Y:S02]  /*b1b0*/  HADD2.F32 R0, -RZ, R45.H1_H1 ;  /* 0x3000002dff007230 */ /* 0x000fe40000004100 */
        /* <DEDUP_REMOVED lines=10> */
[----:B------:R-:W-:Y:S01]  /*b260*/  FFMA.FTZ R14, R14, R21, R13 ;  /* 0x000000150e0e7223 */ /* 0x000fe2000001000d */
[C---:B------:R-:W-:Y:S01]  /*b270*/  FMUL.FTZ R30, R11.reuse, R24 ;  /* 0x000000180b1e7220 */ /* 0x040fe20000410000 */
[----:B------:R-:W-:Y:S01]  /*b280*/  FMUL.FTZ R0, R11, R12 ;  /* 0x0000000c0b007220 */ /* 0x000fe20000410000 */
[----:B------:R-:W-:Y:S02]  /*b290*/  HADD2.F32 R8, -RZ, R8.H1_H1 ;  /* 0x30000008ff087230 */ /* 0x000fe40000004100 */
[----:B------:R-:W-:Y:S01]  /*b2a0*/  FFMA.FTZ R27, R15, R20, R27 ;  /* 0x000000140f1b7223 */ /* 0x000fe2000001001b */
[----:B------:R-:W-:-:S02]  /*b2b0*/  HADD2.F32 R10, -RZ, R10.H1_H1 ;  /* 0x3000000aff0a7230 */ /* 0x000fc40000004100 */
[C---:B------:R-:W-:Y:S01]  /*b2c0*/  FFMA.FTZ R21, R7.reuse, R12, -R30 ;  /* 0x0000000c07157223 */ /* 0x040fe2000001081e */
[----:B------:R-:W-:Y:S02]  /*b2d0*/  HADD2.F32 R11, -RZ, R38.H0_H0 ;  /* 0x20000026ff0b7230 */ /* 0x000fe40000004100 */
[----:B------:R-:W-:Y:S01]  /*b2e0*/  FFMA.FTZ R24, R7, R24, R0 ;  /* 0x0000001807187223 */ /* 0x000fe20000010000 */
[----:B------:R-:W-:Y:S02]  /*b2f0*/  HADD2.F32 R13, -RZ, R37.H0_H0 ;  /* 0x20000025ff0d7230 */ /* 0x000fe40000004100 */
        /* <DEDUP_REMOVED lines=21> */
.L_x_12395:
[----:B------:R-:W-:Y:S05]  /*b450*/  BSYNC B0 ;  /* 0x0000000000007941 */ /* 0x000fea0003800000 */
.L_x_12388:
        /* <DEDUP_REMOVED lines=8> */
.L_x_12386:
[----:B01-3--:R-:W-:-:S04]  /*b4e0*/  MOV R0, UR41 ;  /* 0x0000002900007c02 */ /* 0x00bfc80008000f00 */
[----:B------:R-:W-:-:S13]  /*b4f0*/  ISETP.NE.AND P0, PT, R0, 0x3, PT ;  /* 0x000000030000780c */ /* 0x000fda0003f05270 */
[----:B------:R-:W-:Y:S05]  /*b500*/  @!P0 BRA `(.L_x_12415) ;  /* 0x0000000000048947 */ /* 0x000fea0003800000 */
[----:B------:R-:W-:Y:S01]  /*b510*/  BPT.TRAP 0x1 ;  /* 0x000000040000795c */ /* 0x000fe20000300000 */
.L_x_12415:
[----:B------:R-:W-:Y:S01]  /*b520*/  IMAD R0, R19, 0x8, R2 ;  /* 0x0000000813007824 */ /* 0x000fe200078e0202 */
[----:B--2-4-:R-:W-:-:S04]  /*b530*/  SHF.L.U32 R5, R137, 0x1f, RZ ;  /* 0x0000001f89057819 */ /* 0x014fc800000006ff */
[----:B------:R0:W1:Y:S01]  /*b540*/  SYNCS.PHASECHK.TRANS64.TRYWAIT P1, [R0+URZ+0x2d830], R5 ;  /* 0x02d83005000075a7 */ /* 0x000062000802017f */
[----:B------:R-:W-:Y:S05]  /*b550*/  @!P0 BRA `(.L_x_12416) ;  /* 0x0000000000048947 */ /* 0x000fea0003800000 */
[----:B------:R-:W-:Y:S01]  /*b560*/  BPT.TRAP 0x1 ;  /* 0x000000040000795c */ /* 0x000fe20000300000 */
.L_x_12416:
[----:B------:R-:W-:Y:S02]  /*b570*/  VIADD R3, R2, 0x15400 ;  /* 0x0001540002037836 */ /* 0x000fe40000000000 */
[----:B------:R-:W-:-:S03]  /*b580*/  IMAD R44, R44, 0x1000, R2 ;  /* 0x000010002c2c7824 */ /* 0x000fc600078e0202 */
        /* <DEDUP_REMOVED lines=10> */
.L_x_12417:
[----:B--2---:R-:W2:Y:S01]  /*b630*/  LDL R3, [R1+0x60] ;  /* 0x0000600001037983 */ /* 0x004ea20000100800 */
[----:B------:R-:W-:Y:S01]  /*b640*/  IMAD.MOV.U32 R157, RZ, RZ, -0x7fffffe0 ;  /* 0x80000020ff9d7424 */ /* 0x000fe200078e00ff */
[----:B------:R-:W-:Y:S01]  /*b650*/  LOP3.LUT R156, R44, 0x10000, RZ, 0xfc, !PT ;  /* 0x000100002c9c7812 */ /* 0x000fe200078efcff */
[----:B------:R-:W-:Y:S05]  /*b660*/  WARPSYNC.ALL ;  /* 0x0000000000007948 */ /* 0x000fea0003800000 */
[----:B01----:R-:W-:Y:S01]  /*b670*/  MOV R5, 0x80000020 ;  /* 0x8000002000057802 */ /* 0x003fe20000000f00 */
[----:B-----5:R-:W-:Y:S01]  /*b680*/  WARPGROUP.ARRIVE ;  /* 0x00000000000079c5 */ /* 0x020fe20000000000 */
[C---:B------:R-:W-:Y:S01]  /*b690*/  R2UR UR4, R156.reuse ;  /* 0x000000009c0472ca */ /* 0x040fe200000e0000 */
[C---:B------:R-:W-:Y:S01]  /*b6a0*/  VIADD R14, R156.reuse, 0x2 ;  /* 0x000000029c0e7836 */ /* 0x040fe20000000000 */
[----:B------:R-:W-:Y:S01]  /*b6b0*/  R2UR UR7, R5 ;  /* 0x00000000050772ca */ /* 0x000fe200000e0000 */
[----:B------:R-:W-:Y:S01]  /*b6c0*/  IMAD.MOV.U32 R7, RZ, RZ, -0x7fffffe0 ;  /* 0x80000020ff077424 */ /* 0x000fe200078e00ff */
[----:B------:R-:W-:Y:S01]  /*b6d0*/  R2UR UR5, R157 ;  /* 0x000000009d0572ca */ /* 0x000fe200000e0000 */
[C---:B------:R-:W-:Y:S01]  /*b6e0*/  VIADD R12, R156.reuse, 0x300 ;  /* 0x000003009c0c7836 */ /* 0x040fe20000000000 */
[----:B------:R-:W-:Y:S01]  /*b6f0*/  MOV R15, 0x80000020 ;  /* 0x80000020000f7802 */ /* 0x000fe20000000f00 */
[----:B------:R-:W-:Y:S01]  /*b700*/  IMAD.MOV.U32 R13, RZ, RZ, -0x7fffffe0 ;  /* 0x80000020ff0d7424 */ /* 0x000fe200078e00ff */
[C---:B------:R-:W-:Y:S01]  /*b710*/  IADD3 R8, R156.reuse, 0x600, RZ ;  /* 0x000006009c087810 */ /* 0x040fe20007ffe0ff */
[----:B------:R-:W-:Y:S01]  /*b720*/  VIADD R10, R156, 0x302 ;  /* 0x000003029c0a7836 */ /* 0x000fe20000000000 */
[----:B------:R-:W-:Y:S01]  /*b730*/  MOV R5, 0x80000020 ;  /* 0x8000002000057802 */ /* 0x000fe20000000f00 */
[----:B------:R-:W-:Y:S01]  /*b740*/  IMAD.MOV.U32 R11, RZ, RZ, -0x7fffffe0 ;  /* 0x80000020ff0b7424 */ /* 0x000fe200078e00ff */
[----:B------:R0:W-:Y:S01]  /*b750*/  STL.64 [R1+0x30], R14 ;  /* 0x0000300e01007387 */ /* 0x0001e20000100a00 */
[----:B------:R-:W-:-:S03]  /*b760*/  IMAD.MOV.U32 R9, RZ, RZ, -0x7fffffe0 ;  /* 0x80000020ff097424 */ /* 0x000fc600078e00ff */
        /* <DEDUP_REMOVED lines=16> */
[----:B------:R-:W-:Y:S02]  /*b870*/  R2UR UR6, R6 ;  /* 0x00000000060672ca */ /* 0x000fe400000e0000 */
[----:B------:R-:W-:Y:S01]  /*b880*/  R2UR UR7, R7 ;  /* 0x00000000070772ca */ /* 0x000fe200000e0000 */
[----:B------:R-:W-:Y:S01]  /*b890*/  IMAD.MOV.U32 R7, RZ, RZ, -0x7fffffe0 ;  /* 0x80000020ff077424 */ /* 0x000fe200078e00ff */
[----:B------:R-:W-:Y:S02]  /*b8a0*/  R2UR UR4, R12 ;  /* 0x000000000c0472ca */ /* 0x000fe400000e0000 */
[----:B------:R-:W-:Y:S02]  /*b8b0*/  R2UR UR5, R13 ;  /* 0x000000000d0572ca */ /* 0x000fe400000e0000 */
[----:B------:R-:W-:Y:S01]  /*b8c0*/  IADD3 R6, R4, 0x202, RZ ;  /* 0x0000020204067810 */ /* 0x000fe20007ffe0ff */
[----:B------:R-:W-:-:S02]  /*b8d0*/  WARPGROUP.DEPBAR.LE gsb0, 0x0 ;  /* 0x00008000000079c5 */ /* 0x000fc40000010000 */
[----:B------:R-:W-:-:S08]  /*b8e0*/  WARPGROUP.ARRIVE ;  /* 0x00000000000079c5 */ /* 0x000fd00000000000 */
        /* <DEDUP_REMOVED lines=16> */
[----:B------:R-:W-:Y:S02]  /*b9f0*/  R2UR UR5, R9 ;  /* 0x00000000090572ca */ /* 0x000fe400000e0000 */
[----:B------:R0:W-:Y:S01]  /*ba00*/  STL.64 [R1+0x10], R6 ;  /* 0x0000100601007387 */ /* 0x0001e20000100a00 */
[----:B------:R-:W-:-:S02]  /*ba10*/  WARPGROUP.DEPBAR.LE gsb0, 0x0 ;  /* 0x00008000000079c5 */ /* 0x000fc40000010000 */
[----:B------:R-:W-:-:S08]  /*ba20*/  WARPGROUP.ARRIVE ;  /* 0x00000000000079c5 */ /* 0x000fd00000000000 */
        /* <DEDUP_REMOVED lines=11> */
.L_x_12419:
[----:B------:R-:W2:Y:S01]  /*bae0*/  LDL.LU R93, [R1] ;  /* 0x00000000015d7983 */ /* 0x000ea20000300800 */
[----:B------:R-:W0:Y:S01]  /*baf0*/  LDC R148, c[0x0][0x448] ;  /* 0x00011200ff947b82 */ /* 0x000e220000000800 */
[----:B------:R-:W-:Y:S01]  /*bb00*/  ULDC UR4, c[0x0][0x9d8] ;  /* 0x0002760000047ab9 */ /* 0x000fe20000000800 */
[----:B------:R-:W-:Y:S01]  /*bb10*/  ULDC UR47, c[0x0][0x988] ;  /* 0x00026200002f7ab9 */ /* 0x000fe20000000800 */
[----:B------:R-:W3:Y:S01]  /*bb20*/  LDL R8, [R1+0x94] ;  /* 0x0000940001087983 */ /* 0x000ee20000100800 */
[----:B------:R-:W-:Y:S01]  /*bb30*/  VIADD R0, R0, 0x2d840 ;  /* 0x0002d84000007836 */ /* 0x000fe20000000000 */
[----:B------:R-:W-:Y:S01]  /*bb40*/  ULDC UR45, c[0x0][0x9d8] ;  /* 0x00027600002d7ab9 */ /* 0x000fe20000000800 */
[----:B------:R-:W-:Y:S01]  /*bb50*/  ULDC UR46, c[0x0][0x9d8] ;  /* 0x00027600002e7ab9 */ /* 0x000fe20000000800 */
[----:B------:R-:W3:Y:S01]  /*bb60*/  LDL R97, [R1+0x84] ;  /* 0x0000840001617983 */ /* 0x000ee20000100800 */
[----:B------:R-:W-:Y:S01]  /*bb70*/  ULDC UR43, c[0x0][0x988] ;  /* 0x00026200002b7ab9 */ /* 0x000fe20000000800 */
[----:B------:R-:W-:-:S02]  /*bb80*/  ULDC UR44, c[0x0][0x988] ;  /* 0x00026200002c7ab9 */ /* 0x000fc40000000800 */
[----:B------:R-:W4:Y:S01]  /*bb90*/  LDL R95, [R1+0x90] ;  /* 0x00009000015f7983 */ /* 0x000f220000100800 */
[----:B------:R-:W-:Y:S01]  /*bba0*/  FMUL.FTZ R89, R27, UR4 ;  /* 0x000000041b597c20 */ /* 0x000fe20008410000 */
[----:B0-----:R-:W-:Y:S01]  /*bbb0*/  ISETP.NE.AND P4, PT, R148, 0x1, PT ;  /* 0x000000019400780c */ /* 0x001fe20003f85270 */
[----:B------:R-:W-:-:S12]  /*bbc0*/  FMUL.FTZ R6, R29, UR4 ;  /* 0x000000041d067c20 */ /* 0x000fd80008410000 */
[----:B------:R-:W0:Y:S08]  /*bbd0*/  @P4 LDC R27, c[0x0][0x44c] ;  /* 0x00011300ff1b4b82 */ /* 0x000e300000000800 */
[----:B------:R-:W1:Y:S01]  /*bbe0*/  @P4 LDC R29, c[0x0][0x450] ;  /* 0x00011400ff1d4b82 */ /* 0x000e620000000800 */
[----:B------:R-:W-:Y:S01]  /*bbf0*/  FMUL.FTZ R90, R26, UR4 ;  /* 0x000000041a5a7c20 */ /* 0x000fe20008410000 */
[----:B------:R-:W-:Y:S01]  /*bc00*/  FMUL.FTZ R5, R28, UR4 ;  /* 0x000000041c057c20 */ /* 0x000fe20008410000 */
[----:B------:R-:W-:Y:S01]  /*bc10*/  FMUL.FTZ R92, R30, UR4 ;  /* 0x000000041e5c7c20 */ /* 0x000fe20008410000 */
[----:B------:R-:W-:Y:S01]  /*bc20*/  MUFU.TANH R89, R89 ;  /* 0x0000005900597308 */ /* 0x000fe20000002400 */
[----:B------:R-:W-:Y:S01]  /*bc30*/  FMUL.FTZ R91, R31, UR4 ;  /* 0x000000041f5b7c20 */ /* 0x000fe20008410000 */
[----:B------:R-:W-:-:S06]  /*bc40*/  FMUL.FTZ R94, R34, UR4 ;  /* 0x00000004225e7c20 */ /* 0x000fcc0008410000 */
[----:B------:R-:W5:Y:S01]  /*bc50*/  MUFU.TANH R90, R90 ;  /* 0x0000005a005a7308 */ /* 0x000f620000002400 */
[----:B------:R-:W-:-:S07]  /*bc60*/  FMUL.FTZ R34, R35, UR4 ;  /* 0x0000000423227c20 */ /* 0x000fce0008410000 */
[----:B------:R-:W5:Y:S01]  /*bc70*/  MUFU.TANH R92, R92 ;  /* 0x0000005c005c7308 */ /* 0x000f620000002400 */
[----:B------:R-:W-:Y:S01]  /*bc80*/  FMUL.FTZ R11, R37, UR4 ;  /* 0x00000004250b7c20 */ /* 0x000fe20008410000 */
[----:B------:R-:W-:-:S06]  /*bc90*/  FMUL.FTZ R37, R38, UR4 ;  /* 0x0000000426257c20 */ /* 0x000fcc0008410000 */
[----:B------:R-:W5:Y:S01]  /*bca0*/  MUFU.TANH R91, R91 ;  /* 0x0000005b005b7308 */ /* 0x000f620000002400 */
[----:B------:R-:W-:Y:S01]  /*bcb0*/  FMUL.FTZ R10, R36, UR4 ;  /* 0x00000004240a7c20 */ /* 0x000fe20008410000 */
[----:B------:R-:W-:-:S06]  /*bcc0*/  FMUL.FTZ R36, R39, UR4 ;  /* 0x0000000427247c20 */ /* 0x000fcc0008410000 */
[----:B------:R-:W5:Y:S01]  /*bcd0*/  MUFU.TANH R94, R94 ;  /* 0x0000005e005e7308 */ /* 0x000f620000002400 */
[----:B------:R-:W-:Y:S01]  /*bce0*/  FMUL.FTZ R38, R43, UR4 ;  /* 0x000000042b267c20 */ /* 0x000fe20008410000 */
[----:B------:R-:W-:Y:S01]  /*bcf0*/  FMUL.FTZ R9, R33, UR4 ;  /* 0x0000000421097c20 */ /* 0x000fe20008410000 */
[----:B------:R-:W-:-:S05]  /*bd00*/  FMUL.FTZ R43, R50, UR4 ;  /* 0x00000004322b7c20 */ /* 0x000fca0008410000 */
        /* <DEDUP_REMOVED lines=14> */
[----:B------:R-:W-:-:S06]  /*bdf0*/  FMUL.FTZ R41, R47, UR4 ;  /* 0x000000042f297c20 */ /* 0x000fcc0008410000 */
[----:B------:R-:W5:Y:S01]  /*be00*/  MUFU.TANH R38, R38 ;  /* 0x0000002600267308 */ /* 0x000f620000002400 */
[----:B------:R-:W-:-:S07]  /*be10*/  FMUL.FTZ R15, R45, UR4 ;  /* 0x000000042d0f7c20 */ /* 0x000fce0008410000 */
[----:B------:R-:W5:Y:S01]  /*be20*/  MUFU.TANH R40, R40 ;  /* 0x0000002800287308 */ /* 0x000f620000002400 */
[----:B------:R-:W-:-:S07]  /*be30*/  FMUL.FTZ R45, R54, UR4 ;  /* 0x00000004362d7c20 */ /* 0x000fce0008410000 */
        /* <DEDUP_REMOVED lines=13> */
[----:B------:R-:W5:Y:S08]  /*bf10*/  MUFU.TANH R47, R47 ;  /* 0x0000002f002f7308 */ /* 0x000f700000002400 */
[----:B------:R-:W5:Y:S08]  /*bf20*/  MUFU.TANH R46, R46 ;  /* 0x0000002e002e7308 */ /* 0x000f700000002400 */
[----:B------:R-:W5:Y:S08]  /*bf30*/  MUFU.TANH R49, R49 ;  /* 0x0000003100317308 */ /* 0x000f700000002400 */
[----:B------:R-:W5:Y:S01]  /*bf40*/  MUFU.TANH R48, R48 ;  /* 0x0000003000307308 */ /* 0x000f620000002400 */
[----:B--2---:R-:W-:Y:S01]  /*bf50*/  LOP3.LUT R93, R93, 0xfffffffe, RZ, 0xc0, !PT ;  /* 0xfffffffe5d5d7812 */ /* 0x004fe200078ec0ff */
[----:B---3--:R-:W-:-:S04]  /*bf60*/  IMAD.IADD R8, R8, 0x1, R97 ;  /* 0x0000000108087824 */ /* 0x008fc800078e0261 */
[----:B0-----:R-:W-:Y:S01]  /*bf70*/  @P4 IMAD.HI.U32 R26, R8, R27, RZ ;  /* 0x0000001b081a4227 */ /* 0x001fe200078e00ff */
[----:B------:R-:W-:-:S04]  /*bf80*/  @P4 LOP3.LUT R93, R93, 0x1, RZ, 0xfc, !PT ;  /* 0x000000015d5d4812 */ /* 0x000fc800078efcff */
[----:B-1----:R-:W-:Y:S01]  /*bf90*/  @P4 SHF.R.U32.HI R8, RZ, R29, R26 ;  /* 0x0000001dff084219 */ /* 0x002fe2000001161a */
[----:B------:R-:W-:Y:S01]  /*bfa0*/  STL [R1], R93 ;  /* 0x0000005d01007387 */ /* 0x000fe20000100800 */
[----:B------:R-:W-:-:S03]  /*bfb0*/  IMAD.MOV.U32 R29, RZ, RZ, -0x80 ;  /* 0xffffff80ff1d7424 */ /* 0x000fc600078e00ff */
[----:B------:R-:W0:Y:S01]  /*bfc0*/  SHFL.IDX PT, R93, R8, 0x1, 0x1c1f ;  /* 0x003c1f00085d7f89 */ /* 0x000e2200000e0000 */
[----:B------:R-:W-:Y:S02]  /*bfd0*/  IMAD R28, R88, R29, 0x80 ;  /* 0x00000080581c7424 */ /* 0x000fe400078e021d */
[----:B------:R-:W-:Y:S01]  /*bfe0*/  FMUL.FTZ R26, R56, UR4 ;  /* 0x00000004381a7c20 */ /* 0x000fe20008410000 */
[----:B------:R-:W-:Y:S01]  /*bff0*/  FMUL.FTZ R27, R57, UR4 ;  /* 0x00000004391b7c20 */ /* 0x000fe20008410000 */
[----:B------:R-:W-:Y:S01]  /*c000*/  FMUL.FTZ R58, R83, UR4 ;  /* 0x00000004533a7c20 */ /* 0x000fe20008410000 */
[----:B------:R-:W-:Y:S01]  /*c010*/  VIADD R29, R28, 0x1 ;  /* 0x000000011c1d7836 */ /* 0x000fe20000000000 */
[----:B------:R-:W-:Y:S01]  /*c020*/  IADD3 R28, R147, R28, RZ ;  /* 0x0000001c931c7210 */ /* 0x000fe20007ffe0ff */
[----:B------:R-:W-:Y:S01]  /*c030*/  FMUL.FTZ R86, R86, UR4 ;  /* 0x0000000456567c20 */ /* 0x000fe20008410000 */
[----:B------:R-:W-:Y:S01]  /*c040*/  FMUL.FTZ R87, R87, UR4 ;  /* 0x0000000457577c20 */ /* 0x000fe20008410000 */
[C---:B----4-:R-:W-:Y:S01]  /*c050*/  IMAD R29, R95.reuse, -0x2, R29 ;  /* 0xfffffffe5f1d7824 */ /* 0x050fe200078e021d */
[----:B------:R-:W-:Y:S01]  /*c060*/  MUFU.TANH R3, R3 ;  /* 0x0000000300037308 */ /* 0x000fe20000002400 */
[----:B------:R-:W-:-:S02]  /*c070*/  IMAD R28, R95, -0x2, R28 ;  /* 0xfffffffe5f1c7824 */ /* 0x000fc400078e021c */
[----:B------:R-:W-:Y:S01]  /*c080*/  FMUL.FTZ R64, R64, UR4 ;  /* 0x0000000440407c20 */ /* 0x000fe20008410000 */
[----:B------:R-:W-:Y:S01]  /*c090*/  FMUL.FTZ R65, R65, UR4 ;  /* 0x0000000441417c20 */ /* 0x000fe20008410000 */
[----:B------:R-:W-:Y:S01]  /*c0a0*/  IADD3 R29, -R146, R29, R147 ;  /* 0x0000001d921d7210 */ /* 0x000fe20007ffe193 */
[----:B------:R-:W2:Y:S02]  /*c0b0*/  LDL R98, [R1+0x7c] ;  /* 0x00007c0001627983 */ /* 0x000ea40000100800 */
[----:B------:R-:W-:Y:S02]  /*c0c0*/  MUFU.TANH R58, R58 ;  /* 0x0000003a003a7308 */ /* 0x000fe40000002400 */
[----:B------:R-:W3:Y:S04]  /*c0d0*/  LDL R96, [R1+0x8] ;  /* 0x0000080001607983 */ /* 0x000ee80000100800 */
[----:B------:R-:W4:Y:S01]  /*c0e0*/  LDL R95, [R1+0x4] ;  /* 0x00000400015f7983 */ /* 0x000f220000100800 */
[----:B0-----:R-:W-:-:S04]  /*c0f0*/  VIADDMNMX R93, R93, R29, R28, PT ;  /* 0x0000001d5d5d7246 */ /* 0x001fc8000380011c */
[C---:B------:R-:W-:Y:S02]  /*c100*/  ISETP.GT.AND P1, PT, R93.reuse, RZ, PT ;  /* 0x000000ff5d00720c */ /* 0x040fe40003f24270 */
[C---:B------:R-:W-:Y:S02]  /*c110*/  ISETP.GT.AND P2, PT, R93.reuse, 0x1, PT ;  /* 0x000000015d00780c */ /* 0x040fe40003f44270 */
[----:B------:R-:W-:Y:S02]  /*c120*/  ISETP.GT.AND P3, PT, R93, 0x8, PT ;  /* 0x000000085d00780c */ /* 0x000fe40003f64270 */
[----:B-----5:R-:W-:Y:S02]  /*c130*/  FSEL R30, R90, -INF , P1 ;  /* 0xff8000005a1e7808 */ /* 0x020fe40000800000 */
        /* <DEDUP_REMOVED lines=37> */
[----:B------:R-:W-:Y:S01]  /*c390*/  FMUL.FTZ R50, R66, UR4 ;  /* 0x0000000442327c20 */ /* 0x000fe20008410000 */
[----:B------:R-:W-:-:S02]  /*c3a0*/  ISETP.GT.AND P1, PT, R93, 0x39, PT ;  /* 0x000000395d00780c */ /* 0x000fc40003f24270 */
[----:B------:R-:W-:Y:S02]  /*c3b0*/  FSEL R45, R45, -INF , P2 ;  /* 0xff8000002d2d7808 */ /* 0x000fe40001000000 */
[----:B------:R-:W-:Y:S01]  /*c3c0*/  FMNMX.FTZ R56, R42, R57, !PT ;  /* 0x000000392a387209 */ /* 0x000fe20007810000 */
[----:B------:R-:W-:Y:S01]  /*c3d0*/  FMUL.FTZ R51, R67, UR4 ;  /* 0x0000000443337c20 */ /* 0x000fe20008410000 */
[----:B------:R-:W-:Y:S02]  /*c3e0*/  ISETP.GT.AND P2, PT, R93, 0x40, PT ;  /* 0x000000405d00780c */ /* 0x000fe40003f44270 */
[----:B------:R-:W-:Y:S02]  /*c3f0*/  FSEL R44, R44, -INF , P1 ;  /* 0xff8000002c2c7808 */ /* 0x000fe40000800000 */
[----:B------:R-:W-:Y:S01]  /*c400*/  FMNMX.FTZ R59, R45, R56, !PT ;  /* 0x000000382d3b7209 */ /* 0x000fe20007810000 */
[----:B------:R-:W0:Y:S01]  /*c410*/  MUFU.TANH R50, R50 ;  /* 0x0000003200327308 */ /* 0x000e220000002400 */
[----:B------:R-:W-:Y:S01]  /*c420*/  ISETP.GT.AND P1, PT, R93, 0x41, PT ;  /* 0x000000415d00780c */ /* 0x000fe20003f24270 */
[----:B------:R-:W-:Y:S01]  /*c430*/  FMUL.FTZ R52, R70, UR4 ;  /* 0x0000000446347c20 */ /* 0x000fe20008410000 */
[----:B------:R-:W-:-:S02]  /*c440*/  FSEL R47, R47, -INF , P2 ;  /* 0xff8000002f2f7808 */ /* 0x000fc40001000000 */
[----:B------:R-:W-:Y:S01]  /*c450*/  FMNMX.FTZ R56, R44, R59, !PT ;  /* 0x0000003b2c387209 */ /* 0x000fe20007810000 */
[----:B------:R-:W-:Y:S01]  /*c460*/  FMUL.FTZ R53, R71, UR4 ;  /* 0x0000000447357c20 */ /* 0x000fe20008410000 */
[----:B------:R-:W-:Y:S01]  /*c470*/  ISETP.GT.AND P2, PT, R93, 0x48, PT ;  /* 0x000000485d00780c */ /* 0x000fe20003f44270 */
[----:B------:R-:W1:Y:S01]  /*c480*/  MUFU.TANH R51, R51 ;  /* 0x0000003300337308 */ /* 0x000e620000002400 */
[----:B------:R-:W-:Y:S02]  /*c490*/  FSEL R46, R46, -INF , P1 ;  /* 0xff8000002e2e7808 */ /* 0x000fe40000800000 */
[----:B------:R-:W-:Y:S01]  /*c4a0*/  FMNMX.FTZ R63, R47, R56, !PT ;  /* 0x000000382f3f7209 */ /* 0x000fe20007810000 */
[----:B------:R-:W-:Y:S01]  /*c4b0*/  FMUL.FTZ R54, R74, UR4 ;  /* 0x000000044a367c20 */ /* 0x000fe20008410000 */
[----:B------:R-:W-:Y:S02]  /*c4c0*/  ISETP.GT.AND P1, PT, R93, 0x49, PT ;  /* 0x000000495d00780c */ /* 0x000fe40003f24270 */
[----:B------:R-:W-:Y:S01]  /*c4d0*/  FSEL R49, R49, -INF , P2 ;  /* 0xff80000031317808 */ /* 0x000fe20001000000 */
[----:B------:R-:W5:Y:S01]  /*c4e0*/  MUFU.TANH R52, R52 ;  /* 0x0000003400347308 */ /* 0x000f620000002400 */
[----:B------:R-:W-:Y:S01]  /*c4f0*/  FMNMX.FTZ R56, R46, R63, !PT ;  /* 0x0000003f2e387209 */ /* 0x000fe20007810000 */
[----:B------:R-:W-:Y:S01]  /*c500*/  FMUL.FTZ R55, R75, UR4 ;  /* 0x000000044b377c20 */ /* 0x000fe20008410000 */
[----:B------:R-:W-:-:S02]  /*c510*/  ISETP.GT.AND P2, PT, R93, 0x50, PT ;  /* 0x000000505d00780c */ /* 0x000fc40003f44270 */
[----:B------:R-:W-:Y:S02]  /*c520*/  FSEL R48, R48, -INF , P1 ;  /* 0xff80000030307808 */ /* 0x000fe40000800000 */
[----:B------:R-:W-:Y:S01]  /*c530*/  FMNMX.FTZ R63, R49, R56, !PT ;  /* 0x00000038313f7209 */ /* 0x000fe20007810000 */
[----:B------:R-:W5:Y:S01]  /*c540*/  MUFU.TANH R53, R53 ;  /* 0x0000003500357308 */ /* 0x000f620000002400 */
[----:B------:R-:W-:Y:S01]  /*c550*/  ISETP.GT.AND P1, PT, R93, 0x51, PT ;  /* 0x000000515d00780c */ /* 0x000fe20003f24270 */
[----:B------:R-:W-:Y:S01]  /*c560*/  FMUL.FTZ R57, R78, UR4 ;  /* 0x000000044e397c20 */ /* 0x000fe20008410000 */
[----:B0-----:R-:W-:Y:S02]  /*c570*/  FSEL R50, R50, -INF , P2 ;  /* 0xff80000032327808 */ /* 0x001fe40001000000 */
[----:B------:R-:W-:-:S03]  /*c580*/  FMNMX.FTZ R63, R48, R63, !PT ;  /* 0x0000003f303f7209 */ /* 0x000fc60007810000 */
[----:B------:R-:W0:Y:S01]  /*c590*/  MUFU.TANH R54, R54 ;  /* 0x0000003600367308 */ /* 0x000e220000002400 */
[----:B------:R-:W-:Y:S01]  /*c5a0*/  ISETP.GT.AND P2, PT, R93, 0x58, PT ;  /* 0x000000585d00780c */ /* 0x000fe20003f44270 */
[----:B------:R-:W-:Y:S01]  /*c5b0*/  FMUL.FTZ R59, R79, UR4 ;  /* 0x000000044f3b7c20 */ /* 0x000fe20008410000 */
[----:B-1----:R-:W-:Y:S02]  /*c5c0*/  FSEL R51, R51, -INF , P1 ;  /* 0xff80000033337808 */ /* 0x002fe40000800000 */
[----:B------:R-:W-:-:S03]  /*c5d0*/  FMNMX.FTZ R62, R50, R63, !PT ;  /* 0x0000003f323e7209 */ /* 0x000fc60007810000 */
[----:B------:R-:W1:Y:S01]  /*c5e0*/  MUFU.TANH R55, R55 ;  /* 0x0000003700377308 */ /* 0x000e620000002400 */
[----:B------:R-:W-:Y:S01]  /*c5f0*/  ISETP.GT.AND P1, PT, R93, 0x59, PT ;  /* 0x000000595d00780c */ /* 0x000fe20003f24270 */
[----:B------:R-:W-:Y:S01]  /*c600*/  FMUL.FTZ R56, R82, UR4 ;  /* 0x0000000452387c20 */ /* 0x000fe20008410000 */
[----:B-----5:R-:W-:Y:S02]  /*c610*/  FSEL R52, R52, -INF , P2 ;  /* 0xff80000034347808 */ /* 0x020fe40001000000 */
[----:B------:R-:W-:-:S03]  /*c620*/  FMNMX.FTZ R63, R51, R62, !PT ;  /* 0x0000003e333f7209 */ /* 0x000fc60007810000 */
[----:B------:R-:W5:Y:S01]  /*c630*/  MUFU.TANH R57, R57 ;  /* 0x0000003900397308 */ /* 0x000f620000002400 */
[----:B------:R-:W-:Y:S02]  /*c640*/  ISETP.GT.AND P2, PT, R93, 0x60, PT ;  /* 0x000000605d00780c */ /* 0x000fe40003f44270 */
[----:B------:R-:W-:Y:S02]  /*c650*/  FSEL R53, R53, -INF , P1 ;  /* 0xff80000035357808 */ /* 0x000fe40000800000 */
[----:B------:R-:W-:-:S03]  /*c660*/  FMNMX.FTZ R62, R52, R63, !PT ;  /* 0x0000003f343e7209 */ /* 0x000fc60007810000 */
[----:B------:R-:W5:Y:S01]  /*c670*/  MUFU.TANH R59, R59 ;  /* 0x0000003b003b7308 */ /* 0x000f620000002400 */
[----:B------:R-:W-:Y:S02]  /*c680*/  ISETP.GT.AND P1, PT, R93, 0x61, PT ;  /* 0x000000615d00780c */ /* 0x000fe40003f24270 */
[----:B0-----:R-:W-:Y:S02]  /*c690*/  FSEL R54, R54, -INF , P2 ;  /* 0xff80000036367808 */ /* 0x001fe40001000000 */
[----:B------:R-:W-:-:S03]  /*c6a0*/  FMNMX.FTZ R63, R53, R62, !PT ;  /* 0x0000003e353f7209 */ /* 0x000fc60007810000 */
[----:B------:R-:W0:Y:S01]  /*c6b0*/  MUFU.TANH R56, R56 ;  /* 0x0000003800387308 */ /* 0x000e220000002400 */
[----:B------:R-:W-:Y:S02]  /*c6c0*/  ISETP.GT.AND P2, PT, R93, 0x68, PT ;  /* 0x000000685d00780c */ /* 0x000fe40003f44270 */
[----:B-1----:R-:W-:Y:S02]  /*c6d0*/  FSEL R55, R55, -INF , P1 ;  /* 0xff80000037377808 */ /* 0x002fe40000800000 */
[----:B------:R-:W-:Y:S02]  /*c6e0*/  FMNMX.FTZ R62, R54, R63, !PT ;  /* 0x0000003f363e7209 */ /* 0x000fe40007810000 */
[----:B------:R-:W-:Y:S01]  /*c6f0*/  ISETP.GT.AND P1, PT, R93, 0x69, PT ;  /* 0x000000695d00780c */ /* 0x000fe20003f24270 */
[----:B------:R-:W1:Y:S01]  /*c700*/  MUFU.TANH R86, R86 ;  /* 0x0000005600567308 */ /* 0x000e620000002400 */
[----:B-----5:R-:W-:Y:S02]  /*c710*/  FSEL R57, R57, -INF , P2 ;  /* 0xff80000039397808 */ /* 0x020fe40001000000 */
[----:B------:R-:W-:-:S02]  /*c720*/  FMNMX.FTZ R62, R55, R62, !PT ;  /* 0x0000003e373e7209 */ /* 0x000fc40007810000 */
[----:B------:R-:W-:Y:S02]  /*c730*/  ISETP.GT.AND P2, PT, R93, 0x70, PT ;  /* 0x000000705d00780c */ /* 0x000fe40003f44270 */
[----:B------:R-:W-:Y:S01]  /*c740*/  FSEL R59, R59, -INF , P1 ;  /* 0xff8000003b3b7808 */ /* 0x000fe20000800000 */
[----:B------:R-:W5:Y:S01]  /*c750*/  MUFU.TANH R87, R87 ;  /* 0x0000005700577308 */ /* 0x000f620000002400 */
[----:B------:R-:W-:Y:S02]  /*c760*/  FMNMX.FTZ R66, R57, R62, !PT ;  /* 0x0000003e39427209 */ /* 0x000fe40007810000 */
[----:B------:R-:W-:Y:S02]  /*c770*/  ISETP.GT.AND P1, PT, R93, 0x71, PT ;  /* 0x000000715d00780c */ /* 0x000fe40003f24270 */
[----:B0-----:R-:W-:Y:S02]  /*c780*/  FSEL R56, R56, -INF , P2 ;  /* 0xff80000038387808 */ /* 0x001fe40001000000 */
[----:B------:R-:W-:-:S02]  /*c790*/  FMNMX.FTZ R63, R59, R66, !PT ;  /* 0x000000423b3f7209 */ /* 0x000fc40007810000 */
[C---:B------:R-:W-:Y:S02]  /*c7a0*/  ISETP.GT.AND P2, PT, R93.reuse, 0x78, PT ;  /* 0x000000785d00780c */ /* 0x040fe40003f44270 */
[----:B------:R-:W-:Y:S02]  /*c7b0*/  FSEL R58, R58, -INF , P1 ;  /* 0xff8000003a3a7808 */ /* 0x000fe40000800000 */
[----:B------:R-:W-:Y:S01]  /*c7c0*/  FMNMX.FTZ R67, R56, R63, !PT ;  /* 0x0000003f38437209 */ /* 0x000fe20007810000 */
[----:B------:R-:W-:Y:S01]  /*c7d0*/  FMUL.FTZ R62, R60, UR4 ;  /* 0x000000043c3e7c20 */ /* 0x000fe20008410000 */
[----:B------:R-:W-:Y:S02]  /*c7e0*/  ISETP.GT.AND P1, PT, R93, 0x79, PT ;  /* 0x000000795d00780c */ /* 0x000fe40003f24270 */
[----:B-1----:R-:W-:Y:S02]  /*c7f0*/  FSEL R60, R86, -INF , P2 ;  /* 0xff800000563c7808 */ /* 0x002fe40001000000 */
[----:B------:R-:W-:Y:S01]  /*c800*/  FMNMX.FTZ R67, R58, R67, !PT ;  /* 0x000000433a437209 */ /* 0x000fe20007810000 */
[----:B------:R-:W-:Y:S01]  /*c810*/  FMUL.FTZ R63, R61, UR4 ;  /* 0x000000043d3f7c20 */ /* 0x000fe20008410000 */
[----:B-----5:R-:W-:-:S02]  /*c820*/  FSEL R61, R87, -INF , P1 ;  /* 0xff800000573d7808 */ /* 0x020fc40000800000 */
[----:B------:R-:W-:-:S04]  /*c830*/  FMNMX.FTZ R66, R60, R67, !PT ;  /* 0x000000433c427209 */ /* 0x000fc80007810000 */
[----:B------:R-:W-:-:S05]  /*c840*/  FMNMX.FTZ R70, R61, R66, !PT ;  /* 0x000000423d467209 */ /* 0x000fca0007810000 */
[----:B------:R-:W0:Y:S02]  /*c850*/  SHFL.BFLY PT, R71, R70, 0x2, 0x1f ;  /* 0x0c401f0046477f89 */ /* 0x000e2400000e0000 */
[----:B0-----:R-:W-:-:S05]  /*c860*/  FMNMX.FTZ R74, R70, R71, !PT ;  /* 0x00000047464a7209 */ /* 0x001fca0007810000 */
[----:B------:R-:W0:Y:S01]  /*c870*/  SHFL.BFLY PT, R75, R74, 0x1, 0x1f ;  /* 0x0c201f004a4b7f89 */ /* 0x000e2200000e0000 */
[----:B------:R-:W-:-:S03]  /*c880*/  FMUL.FTZ R71, R77, UR4 ;  /* 0x000000044d477c20 */ /* 0x000fc60008410000 */
[----:B------:R0:W1:Y:S01]  /*c890*/  SHFL.IDX PT, R77, R8, RZ, 0x1c1f ;  /* 0x001c1fff084d7589 */ /* 0x00006200000e0000 */
[----:B------:R-:W5:Y:S08]  /*c8a0*/  MUFU.TANH R4, R4 ;  /* 0x0000000400047308 */ /* 0x000f700000002400 */
[----:B------:R-:W5:Y:S01]  /*c8b0*/  MUFU.TANH R5, R5 ;  /* 0x0000000500057308 */ /* 0x000f620000002400 */
[----:B0-----:R-:W-:-:S07]  /*c8c0*/  FMNMX.FTZ R8, R74, R75, !PT ;  /* 0x0000004b4a087209 */ /* 0x001fce0007810000 */
[----:B------:R-:W0:Y:S01]  /*c8d0*/  MUFU.TANH R6, R6 ;  /* 0x0000000600067308 */ /* 0x000e220000002400 */
[C---:B------:R-:W-:Y:S01]  /*c8e0*/  FSETP.NEU.FTZ.AND P1, PT, R8.reuse, -INF , PT ;  /* 0xff8000000800780b */ /* 0x040fe20003f3d000 */
[----:B------:R-:W-:Y:S01]  /*c8f0*/  FMUL.FTZ R74, R8, UR47 ;  /* 0x0000002f084a7c20 */ /* 0x000fe20008410000 */
[----:B-1----:R-:W-:-:S05]  /*c900*/  VIADDMNMX R28, R77, R29, R28, PT ;  /* 0x0000001d4d1c7246 */ /* 0x002fca000380011c */
[----:B------:R-:W1:Y:S01]  /*c910*/  MUFU.TANH R7, R7 ;  /* 0x0000000700077308 */ /* 0x000e620000002400 */
[----:B------:R-:W-:Y:S02]  /*c920*/  FSEL R74, R74, RZ, P1 ;  /* 0x000000ff4a4a7208 */ /* 0x000fe40000800000 */
[C---:B------:R-:W-:Y:S02]  /*c930*/  ISETP.GT.AND P1, PT, R28.reuse, RZ, PT ;  /* 0x000000ff1c00720c */ /* 0x040fe40003f24270 */
[C---:B------:R-:W-:Y:S02]  /*c940*/  ISETP.GT.AND P2, PT, R28.reuse, 0x1, PT ;  /* 0x000000011c00780c */ /* 0x040fe40003f44270 */
[----:B------:R-:W-:Y:S01]  /*c950*/  ISETP.GT.AND P3, PT, R28, 0x8, PT ;  /* 0x000000081c00780c */ /* 0x000fe20003f64270 */
[----:B------:R-:W2:Y:S01]  /*c960*/  MUFU.TANH R9, R9 ;  /* 0x0000000900097308 */ /* 0x000ea20000002400 */
[----:B------:R-:W-:Y:S02]  /*c970*/  FSEL R3, R3, -INF , P1 ;  /* 0xff80000003037808 */ /* 0x000fe40000800000 */
[----:B-----5:R-:W-:-:S02]  /*c980*/  FSEL R4, R4, -INF , P2 ;  /* 0xff80000004047808 */ /* 0x020fc40001000000 */
[----:B------:R-:W-:Y:S02]  /*c990*/  ISETP.GT.AND P1, PT, R28, 0x9, PT ;  /* 0x000000091c00780c */ /* 0x000fe40003f24270 */
[----:B------:R-:W-:Y:S01]  /*c9a0*/  FSEL R5, R5, -INF , P3 ;  /* 0xff80000005057808 */ /* 0x000fe20001800000 */
[----:B------:R-:W5:Y:S01]  /*c9b0*/  MUFU.TANH R10, R10 ;  /* 0x0000000a000a7308 */ /* 0x000f620000002400 */
[----:B------:R-:W-:Y:S01]  /*c9c0*/  FMNMX.FTZ R78, R3, R4, !PT ;  /* 0x00000004034e7209 */ /* 0x000fe20007810000 */
[--C-:B------:R-:W-:Y:S01]  /*c9d0*/  FFMA.FTZ R29, R30, UR47, -R74.reuse ;  /* 0x0000002f1e1d7c23 */ /* 0x100fe2000801084a */
[----:B------:R-:W-:Y:S02]  /*c9e0*/  ISETP.GT.AND P2, PT, R28, 0x10, PT ;  /* 0x000000101c00780c */ /* 0x000fe40003f44270 */
[----:B0-----:R-:W-:Y:S02]  /*c9f0*/  FSEL R6, R6, -INF , P1 ;  /* 0xff80000006067808 */ /* 0x001fe40000800000 */
[----:B------:R-:W-:Y:S01]  /*ca00*/  FMNMX.FTZ R77, R5, R78, !PT ;  /* 0x0000004e054d7209 */ /* 0x000fe20007810000 */
[----:B------:R-:W0:Y:S01]  /*ca10*/  MUFU.TANH R11, R11 ;  /* 0x0000000b000b7308 */ /* 0x000e220000002400 */
[--C-:B------:R-:W-:Y:S01]  /*ca20*/  FFMA.FTZ R30, R31, UR47, -R74.reuse ;  /* 0x0000002f1f1e7c23 */ /* 0x100fe2000801084a */
[----:B------:R-:W-:Y:S01]  /*ca30*/  FFMA.FTZ R31, R33, UR47, -R74 ;  /* 0x0000002f211f7c23 */ /* 0x000fe2000801084a */
[----:B------:R-:W-:-:S02]  /*ca40*/  ISETP.GT.AND P1, PT, R28, 0x11, PT ;  /* 0x000000111c00780c */ /* 0x000fc40003f24270 */
[----:B-1----:R-:W-:Y:S02]  /*ca50*/  FSEL R33, R7, -INF , P2 ;  /* 0xff80000007217808 */ /* 0x002fe40001000000 */
[----:B------:R-:W-:Y:S01]  /*ca60*/  FMNMX.FTZ R78, R6, R77, !PT ;  /* 0x0000004d064e7209 */ /* 0x000fe20007810000 */
[----:B------:R-:W1:Y:S01]  /*ca70*/  MUFU.TANH R12, R12 ;  /* 0x0000000c000c7308 */ /* 0x000e620000002400 */
[----:B------:R-:W-:Y:S02]  /*ca80*/  ISETP.GT.AND P2, PT, R28, 0x18, PT ;  /* 0x000000181c00780c */ /* 0x000fe40003f44270 */
[----:B--2---:R-:W-:Y:S02]  /*ca90*/  FSEL R9, R9, -INF , P1 ;  /* 0xff80000009097808 */ /* 0x004fe40000800000 */
[----:B------:R-:W-:-:S03]  /*caa0*/  FMNMX.FTZ R78, R33, R78, !PT ;  /* 0x0000004e214e7209 */ /* 0x000fc60007810000 */
[----:B------:R-:W2:Y:S01]  /*cab0*/  MUFU.TANH R13, R13 ;  /* 0x0000000d000d7308 */ /* 0x000ea20000002400 */
[----:B------:R-:W-:Y:S01]  /*cac0*/  FFMA.FTZ R77, R32, UR47, -R74 ;  /* 0x0000002f204d7c23 */ /* 0x000fe2000801084a */
[----:B------:R-:W-:Y:S02]  /*cad0*/  ISETP.GT.AND P1, PT, R28, 0x19, PT ;  /* 0x000000191c00780c */ /* 0x000fe40003f24270 */
[----:B-----5:R-:W-:Y:S02]  /*cae0*/  FSEL R32, R10, -INF , P2 ;  /* 0xff8000000a207808 */ /* 0x020fe40001000000 */
[----:B------:R-:W-:Y:S02]  /*caf0*/  FMNMX.FTZ R7, R9, R78, !PT ;  /* 0x0000004e09077209 */ /* 0x000fe40007810000 */
[----:B------:R-:W-:Y:S01]  /*cb00*/  MUFU.TANH R14, R14 ;  /* 0x0000000e000e7308 */ /* 0x000fe20000002400 */
[----:B------:R-:W-:Y:S02]  /*cb10*/  ISETP.GT.AND P2, PT, R28, 0x20, PT ;  /* 0x000000201c00780c */ /* 0x000fe40003f44270 */
[----:B0-----:R-:W-:-:S02]  /*cb20*/  FSEL R11, R11, -INF , P1 ;  /* 0xff8000000b0b7808 */ /* 0x001fc40000800000 */
[----:B------:R-:W-:-:S03]  /*cb30*/  FMNMX.FTZ R78, R32, R7, !PT ;  /* 0x00000007204e7209 */ /* 0x000fc60007810000 */
[----:B------:R-:W0:Y:S01]  /*cb40*/  MUFU.TANH R15, R15 ;  /* 0x0000000f000f7308 */ /* 0x000e220000002400 */
[----:B------:R-:W-:Y:S01]  /*cb50*/  FFMA.FTZ R79, R35, UR47, -R74 ;  /* 0x0000002f234f7c23 */ /* 0x000fe2000801084a */
[----:B------:R-:W-:Y:S02]  /*cb60*/  ISETP.GT.AND P1, PT, R28, 0x21, PT ;  /* 0x000000211c00780c */ /* 0x000fe40003f24270 */
[----:B-1----:R-:W-:Y:S02]  /*cb70*/  FSEL R35, R12, -INF , P2 ;  /* 0xff8000000c237808 */ /* 0x002fe40001000000 */
[----:B------:R-:W-:Y:S02]  /*cb80*/  FMNMX.FTZ R78, R11, R78, !PT ;  /* 0x0000004e0b4e7209 */ /* 0x000fe40007810000 */
[----:B------:R-:W1:Y:S01]  /*cb90*/  MUFU.TANH R20, R20 ;  /* 0x0000001400147308 */ /* 0x000e620000002400 */
[----:B------:R-:W-:Y:S02]  /*cba0*/  ISETP.GT.AND P2, PT, R28, 0x28, PT ;  /* 0x000000281c00780c */ /* 0x000fe40003f44270 */
[----:B--2---:R-:W-:-:S02]  /*cbb0*/  FSEL R13, R13, -INF , P1 ;  /* 0xff8000000d0d7808 */ /* 0x004fc40000800000 */
[----:B------:R-:W-:-:S03]  /*cbc0*/  FMNMX.FTZ R78, R35, R78, !PT ;  /* 0x0000004e234e7209 */ /* 0x000fc60007810000 */
[----:B------:R-:W-:Y:S01]  /*cbd0*/  MUFU.TANH R21, R21 ;  /* 0x0000001500157308 */ /* 0x000fe20000002400 */
[----:B------:R-:W-:Y:S02]  /*cbe0*/  ISETP.GT.AND P1, PT, R28, 0x29, PT ;  /* 0x000000291c00780c */ /* 0x000fe40003f24270 */
[----:B------:R-:W-:-:S05]  /*cbf0*/  FMNMX.FTZ R7, R13, R78, !PT ;  /* 0x0000004e0d077209 */ /* 0x000fca0007810000 */
[----:B------:R2:W-:Y:S01]  /*cc00*/  MUFU.EX2 R10, R77 ;  /* 0x0000004d000a7308 */ /* 0x0005e20000000800 */
[----:B0-----:R-:W-:-:S07]  /*cc10*/  FSEL R15, R15, -INF , P1 ;  /* 0xff8000000f0f7808 */ /* 0x001fce0000800000 */
[----:B------:R-:W0:Y:S01]  /*cc20*/  MUFU.TANH R24, R24 ;  /* 0x0000001800187308 */ /* 0x000e220000002400 */
[----:B--2---:R-:W-:Y:S01]  /*cc30*/  FFMA.FTZ R77, R34, UR47, -R74 ;  /* 0x0000002f224d7c23 */ /* 0x004fe2000801084a */
[----:B------:R-:W-:Y:S02]  /*cc40*/  FSEL R34, R14, -INF , P2 ;  /* 0xff8000000e227808 */ /* 0x000fe40001000000 */
[----:B------:R-:W-:Y:S02]  /*cc50*/  ISETP.GT.AND P2, PT, R28, 0x30, PT ;  /* 0x000000301c00780c */ /* 0x000fe40003f44270 */
[----:B------:R-:W-:Y:S02]  /*cc60*/  FMNMX.FTZ R78, R34, R7, !PT ;  /* 0x00000007224e7209 */ /* 0x000fe40007810000 */
[----:B------:R-:W2:Y:S01]  /*cc70*/  MUFU.TANH R25, R25 ;  /* 0x0000001900197308 */ /* 0x000ea20000002400 */
[----:B------:R-:W-:Y:S01]  /*cc80*/  FMUL.FTZ R66, R68, UR4 ;  /* 0x0000000444427c20 */ /* 0x000fe20008410000 */
[----:B------:R-:W-:Y:S01]  /*cc90*/  ISETP.GT.AND P1, PT, R28, 0x31, PT ;  /* 0x000000311c00780c */ /* 0x000fe20003f24270 */
[----:B------:R-:W-:Y:S01]  /*cca0*/  FMUL.FTZ R68, R72, UR4 ;  /* 0x0000000448447c20 */ /* 0x000fe20008410000 */
[----:B------:R-:W-:-:S04]  /*ccb0*/  FMNMX.FTZ R78, R15, R78, !PT ;  /* 0x0000004e0f4e7209 */ /* 0x000fc80007810000 */
[----:B------:R5:W-:Y:S01]  /*ccc0*/  MUFU.EX2 R12, R79 ;  /* 0x0000004f000c7308 */ /* 0x000be20000000800 */
[----:B------:R-:W-:Y:S01]  /*ccd0*/  FMUL.FTZ R72, R80, UR4 ;  /* 0x0000000450487c20 */ /* 0x000fe20008410000 */
[----:B------:R-:W-:-:S06]  /*cce0*/  FFMA.FTZ R80, R36, UR47, -R74 ;  /* 0x0000002f24507c23 */ /* 0x000fcc000801084a */
[----:B------:R-:W3:Y:S01]  /*ccf0*/  MUFU.TANH R26, R26 ;  /* 0x0000001a001a7308 */ /* 0x000ee20000002400 */
[----:B-----5:R-:W-:Y:S01]  /*cd00*/  FFMA.FTZ R79, R37, UR47, -R74 ;  /* 0x0000002f254f7c23 */ /* 0x020fe2000801084a */
[----:B-1----:R-:W-:Y:S02]  /*cd10*/  FSEL R37, R20, -INF , P2 ;  /* 0xff80000014257808 */ /* 0x002fe40001000000 */
[----:B------:R-:W-:Y:S02]  /*cd20*/  ISETP.GT.AND P2, PT, R28, 0x38, PT ;  /* 0x000000381c00780c */ /* 0x000fe40003f44270 */
[----:B------:R-:W-:Y:S02]  /*cd30*/  FMNMX.FTZ R36, R37, R78, !PT ;  /* 0x0000004e25247209 */ /* 0x000fe40007810000 */
[----:B------:R-:W1:Y:S01]  /*cd40*/  MUFU.TANH R27, R27 ;  /* 0x0000001b001b7308 */ /* 0x000e620000002400 */
[----:B0-----:R-:W-:-:S07]  /*cd50*/  FSEL R78, R24, -INF , P2 ;  /* 0xff800000184e7808 */ /* 0x001fce0001000000 */
[----:B------:R0:W-:Y:S01]  /*cd60*/  MUFU.EX2 R14, R77 ;  /* 0x0000004d000e7308 */ /* 0x0001e20000000800 */
[----:B------:R-:W-:Y:S02]  /*cd70*/  ISETP.GT.AND P2, PT, R28, 0x40, PT ;  /* 0x000000401c00780c */ /* 0x000fe40003f44270 */
[----:B0-----:R-:W-:-:S05]  /*cd80*/  FSEL R77, R21, -INF , P1 ;  /* 0xff800000154d7808 */ /* 0x001fca0000800000 */
[----:B------:R-:W0:Y:S01]  /*cd90*/  MUFU.TANH R62, R62 ;  /* 0x0000003e003e7308 */ /* 0x000e220000002400 */
[----:B------:R-:W-:Y:S02]  /*cda0*/  ISETP.GT.AND P1, PT, R28, 0x39, PT ;  /* 0x000000391c00780c */ /* 0x000fe40003f24270 */
[----:B------:R-:W-:Y:S02]  /*cdb0*/  FMNMX.FTZ R7, R77, R36, !PT ;  /* 0x000000244d077209 */ /* 0x000fe40007810000 */
[----:B--2---:R-:W-:Y:S02]  /*cdc0*/  FSEL R25, R25, -INF , P1 ;  /* 0xff80000019197808 */ /* 0x004fe40000800000 */
[----:B------:R-:W-:Y:S01]  /*cdd0*/  FMNMX.FTZ R36, R78, R7, !PT ;  /* 0x000000074e247209 */ /* 0x000fe20007810000 */
[----:B------:R-:W2:Y:S01]  /*cde0*/  MUFU.TANH R63, R63 ;  /* 0x0000003f003f7308 */ /* 0x000ea20000002400 */
[----:B------:R-:W-:Y:S02]  /*cdf0*/  ISETP.GT.AND P1, PT, R28, 0x41, PT ;  /* 0x000000411c00780c */ /* 0x000fe40003f24270 */
[----:B---3--:R-:W-:-:S02]  /*ce00*/  FSEL R26, R26, -INF , P2 ;  /* 0xff8000001a1a7808 */ /* 0x008fc40001000000 */
[----:B------:R-:W-:-:S03]  /*ce10*/  FMNMX.FTZ R7, R25, R36, !PT ;  /* 0x0000002419077209 */ /* 0x000fc60007810000 */
[----:B------:R-:W3:Y:S01]  /*ce20*/  MUFU.TANH R64, R64 ;  /* 0x0000004000407308 */ /* 0x000ee20000002400 */
[----:B------:R-:W-:Y:S01]  /*ce30*/  FFMA.FTZ R36, R38, UR47, -R74 ;  /* 0x0000002f26247c23 */ /* 0x000fe2000801084a */
[----:B------:R-:W-:Y:S01]  /*ce40*/  ISETP.GT.AND P2, PT, R28, 0x48, PT ;  /* 0x000000481c00780c */ /* 0x000fe20003f44270 */
[----:B------:R-:W-:Y:S01]  /*ce50*/  FMUL.FTZ R67, R69, UR4 ;  /* 0x0000000445437c20 */ /* 0x000fe20008410000 */
[----:B-1----:R-:W-:Y:S02]  /*ce60*/  FSEL R27, R27, -INF , P1 ;  /* 0xff8000001b1b7808 */ /* 0x002fe40000800000 */
[----:B------:R-:W-:Y:S02]  /*ce70*/  FMNMX.FTZ R38, R26, R7, !PT ;  /* 0x000000071a267209 */ /* 0x000fe40007810000 */
[----:B------:R-:W1:Y:S01]  /*ce80*/  MUFU.TANH R65, R65 ;  /* 0x0000004100417308 */ /* 0x000e620000002400 */
[----:B------:R-:W-:Y:S02]  /*ce90*/  ISETP.GT.AND P1, PT, R28, 0x49, PT ;  /* 0x000000491c00780c */ /* 0x000fe40003f24270 */
[----:B0-----:R-:W-:-:S02]  /*cea0*/  FSEL R62, R62, -INF , P2 ;  /* 0xff8000003e3e7808 */ /* 0x001fc40001000000 */
[----:B------:R-:W-:-:S03]  /*ceb0*/  FMNMX.FTZ R7, R27, R38, !PT ;  /* 0x000000261b077209 */ /* 0x000fc60007810000 */
[----:B------:R-:W0:Y:S01]  /*cec0*/  MUFU.TANH R66, R66 ;  /* 0x0000004200427308 */ /* 0x000e220000002400 */
[----:B------:R-:W-:Y:S01]  /*ced0*/  FFMA.FTZ R38, R40, UR47, -R74 ;  /* 0x0000002f28267c23 */ /* 0x000fe2000801084a */
[----:B------:R-:W-:Y:S01]  /*cee0*/  ISETP.GT.AND P2, PT, R28, 0x50, PT ;  /* 0x000000501c00780c */ /* 0x000fe20003f44270 */
[----:B------:R-:W-:Y:S01]  /*cef0*/  FMUL.FTZ R69, R73, UR4 ;  /* 0x0000000449457c20 */ /* 0x000fe20008410000 */
[----:B--2---:R-:W-:Y:S02]  /*cf00*/  FSEL R63, R63, -INF , P1 ;  /* 0xff8000003f3f7808 */ /* 0x004fe40000800000 */
[----:B------:R-:W-:Y:S02]  /*cf10*/  FMNMX.FTZ R40, R62, R7, !PT ;  /* 0x000000073e287209 */ /* 0x000fe40007810000 */
[----:B------:R-:W-:Y:S01]  /*cf20*/  MUFU.TANH R67, R67 ;  /* 0x0000004300437308 */ /* 0x000fe20000002400 */
[----:B------:R-:W-:Y:S01]  /*cf30*/  ISETP.GT.AND P1, PT, R28, 0x51, PT ;  /* 0x000000511c00780c */ /* 0x000fe20003f24270 */
[----:B------:R-:W-:Y:S01]  /*cf40*/  FMUL.FTZ R70, R76, UR4 ;  /* 0x000000044c467c20 */ /* 0x000fe20008410000 */
[----:B---3--:R-:W-:-:S02]  /*cf50*/  FSEL R64, R64, -INF , P2 ;  /* 0xff80000040407808 */ /* 0x008fc40001000000 */
[----:B------:R-:W-:-:S03]  /*cf60*/  FMNMX.FTZ R7, R63, R40, !PT ;  /* 0x000000283f077209 */ /* 0x000fc60007810000 */
[----:B------:R-:W2:Y:S01]  /*cf70*/  MUFU.TANH R68, R68 ;  /* 0x0000004400447308 */ /* 0x000ea20000002400 */
[----:B------:R-:W-:Y:S02]  /*cf80*/  ISETP.GT.AND P2, PT, R28, 0x58, PT ;  /* 0x000000581c00780c */ /* 0x000fe40003f44270 */
[----:B-1----:R-:W-:Y:S02]  /*cf90*/  FSEL R65, R65, -INF , P1 ;  /* 0xff80000041417808 */ /* 0x002fe40000800000 */
[----:B------:R-:W-:-:S03]  /*cfa0*/  FMNMX.FTZ R40, R64, R7, !PT ;  /* 0x0000000740287209 */ /* 0x000fc60007810000 */
[----:B------:R-:W1:Y:S01]  /*cfb0*/  MUFU.TANH R69, R69 ;  /* 0x0000004500457308 */ /* 0x000e620000002400 */
[----:B------:R-:W-:Y:S02]  /*cfc0*/  ISETP.GT.AND P1, PT, R28, 0x59, PT ;  /* 0x000000591c00780c */ /* 0x000fe40003f24270 */
[----:B------:R-:W-:-:S05]  /*cfd0*/  FMNMX.FTZ R40, R65, R40, !PT ;  /* 0x0000002841287209 */ /* 0x000fca0007810000 */
[----:B------:R-:W3:Y:S01]  /*cfe0*/  MUFU.TANH R70, R70 ;  /* 0x0000004600467308 */ /* 0x000ee20000002400 */
[----:B------:R-:W-:-:S07]  /*cff0*/  FMUL.FTZ R73, R81, UR4 ;  /* 0x0000000451497c20 */ /* 0x000fce0008410000 */
[----:B------:R0:W-:Y:S02]  /*d000*/  MUFU.EX2 R20, R79 ;  /* 0x0000004f00147308 */ /* 0x0001e40000000800 */
[----:B0-----:R-:W-:-:S06]  /*d010*/  FSEL R79, R66, -INF , P2 ;  /* 0xff800000424f7808 */ /* 0x001fcc0001000000 */
[----:B------:R-:W0:Y:S01]  /*d020*/  MUFU.TANH R71, R71 ;  /* 0x0000004700477308 */ /* 0x000e220000002400 */
[----:B------:R-:W-:Y:S02]  /*d030*/  ISETP.GT.AND P2, PT, R28, 0x60, PT ;  /* 0x000000601c00780c */ /* 0x000fe40003f44270 */
[----:B------:R-:W-:-:S05]  /*d040*/  FMNMX.FTZ R7, R79, R40, !PT ;  /* 0x000000284f077209 */ /* 0x000fca0007810000 */
[----:B------:R5:W-:Y:S01]  /*d050*/  MUFU.EX2 R24, R80 ;  /* 0x0000005000187308 */ /* 0x000be20000000800 */
[----:B--2---:R-:W-:Y:S01]  /*d060*/  FSEL R81, R68, -INF , P2 ;  /* 0xff80000044517808 */ /* 0x004fe20001000000 */
[----:B------:R-:W-:Y:S01]  /*d070*/  FMUL.FTZ R75, R84, UR4 ;  /* 0x00000004544b7c20 */ /* 0x000fe20008410000 */
[----:B-----5:R-:W-:-:S05]  /*d080*/  FSEL R80, R67, -INF , P1 ;  /* 0xff80000043507808 */ /* 0x020fca0000800000 */
[----:B------:R-:W2:Y:S01]  /*d090*/  MUFU.TANH R72, R72 ;  /* 0x0000004800487308 */ /* 0x000ea20000002400 */
[----:B------:R-:W-:Y:S02]  /*d0a0*/  ISETP.GT.AND P1, PT, R28, 0x61, PT ;  /* 0x000000611c00780c */ /* 0x000fe40003f24270 */
[----:B------:R-:W-:Y:S01]  /*d0b0*/  FMNMX.FTZ R66, R80, R7, !PT ;  /* 0x0000000750427209 */ /* 0x000fe20007810000 */
[----:B------:R-:W-:Y:S01]  /*d0c0*/  FMUL.FTZ R76, R85, UR4 ;  /* 0x00000004554c7c20 */ /* 0x000fe20008410000 */
[C---:B------:R-:W-:Y:S02]  /*d0d0*/  ISETP.GT.AND P2, PT, R28.reuse, 0x68, PT ;  /* 0x000000681c00780c */ /* 0x040fe40003f44270 */
[----:B-1----:R-:W-:Y:S01]  /*d0e0*/  FSEL R69, R69, -INF , P1 ;  /* 0xff80000045457808 */ /* 0x002fe20000800000 */
[----:B------:R-:W1:Y:S01]  /*d0f0*/  MUFU.TANH R73, R73 ;  /* 0x0000004900497308 */ /* 0x000e620000002400 */
[----:B------:R-:W-:Y:S02]  /*d100*/  FMNMX.FTZ R66, R81, R66, !PT ;  /* 0x0000004251427209 */ /* 0x000fe40007810000 */
[----:B------:R-:W-:-:S02]  /*d110*/  ISETP.GT.AND P1, PT, R28, 0x69, PT ;  /* 0x000000691c00780c */ /* 0x000fc40003f24270 */
[----:B---3--:R-:W-:Y:S02]  /*d120*/  FSEL R70, R70, -INF , P2 ;  /* 0xff80000046467808 */ /* 0x008fe40001000000 */
[----:B------:R-:W-:Y:S01]  /*d130*/  FMNMX.FTZ R7, R69, R66, !PT ;  /* 0x0000004245077209 */ /* 0x000fe20007810000 */
[----:B------:R-:W3:Y:S01]  /*d140*/  MUFU.TANH R75, R75 ;  /* 0x0000004b004b7308 */ /* 0x000ee20000002400 */
[----:B------:R-:W-:Y:S02]  /*d150*/  ISETP.GT.AND P2, PT, R28, 0x70, PT ;  /* 0x000000701c00780c */ /* 0x000fe40003f44270 */
[----:B0-----:R-:W-:Y:S02]  /*d160*/  FSEL R71, R71, -INF , P1 ;  /* 0xff80000047477808 */ /* 0x001fe40000800000 */
[----:B------:R-:W-:-:S03]  /*d170*/  FMNMX.FTZ R66, R70, R7, !PT ;  /* 0x0000000746427209 */ /* 0x000fc60007810000 */
[----:B------:R-:W0:Y:S01]  /*d180*/  MUFU.TANH R76, R76 ;  /* 0x0000004c004c7308 */ /* 0x000e220000002400 */
[----:B------:R-:W-:Y:S02]  /*d190*/  ISETP.GT.AND P1, PT, R28, 0x71, PT ;  /* 0x000000711c00780c */ /* 0x000fe40003f24270 */
[----:B--2---:R-:W-:Y:S02]  /*d1a0*/  FSEL R72, R72, -INF , P2 ;  /* 0xff80000048487808 */ /* 0x004fe40001000000 */
[----:B------:R-:W-:Y:S02]  /*d1b0*/  FMNMX.FTZ R7, R71, R66, !PT ;  /* 0x0000004247077209 */ /* 0x000fe40007810000 */
[----:B------:R-:W-:Y:S02]  /*d1c0*/  ISETP.GT.AND P2, PT, R28, 0x78, PT ;  /* 0x000000781c00780c */ /* 0x000fe40003f44270 */
[----:B-1----:R-:W-:Y:S02]  /*d1d0*/  FSEL R73, R73, -INF , P1 ;  /* 0xff80000049497808 */ /* 0x002fe40000800000 */
[----:B------:R-:W-:-:S02]  /*d1e0*/  FMNMX.FTZ R66, R72, R7, !PT ;  /* 0x0000000748427209 */ /* 0x000fc40007810000 */
[----:B------:R-:W-:Y:S02]  /*d1f0*/  ISETP.GT.AND P1, PT, R28, 0x79, PT ;  /* 0x000000791c00780c */ /* 0x000fe40003f24270 */
[----:B---3--:R-:W-:Y:S02]  /*d200*/  FSEL R75, R75, -INF , P2 ;  /* 0xff8000004b4b7808 */ /* 0x008fe40001000000 */
[----:B------:R-:W-:Y:S02]  /*d210*/  FMNMX.FTZ R66, R73, R66, !PT ;  /* 0x0000004249427209 */ /* 0x000fe40007810000 */
[----:B0-----:R-:W-:Y:S02]  /*d220*/  FSEL R76, R76, -INF , P1 ;  /* 0xff8000004c4c7808 */ /* 0x001fe40000800000 */
[----:B------:R-:W-:-:S04]  /*d230*/  FMNMX.FTZ R7, R75, R66, !PT ;  /* 0x000000424b077209 */ /* 0x000fc80007810000 */
[----:B------:R-:W-:-:S05]  /*d240*/  FMNMX.FTZ R7, R76, R7, !PT ;  /* 0x000000074c077209 */ /* 0x000fca0007810000 */
[----:B------:R-:W0:Y:S02]  /*d250*/  SHFL.BFLY PT, R28, R7, 0x2, 0x1f ;  /* 0x0c401f00071c7f89 */ /* 0x000e2400000e0000 */
[----:B0-----:R-:W-:-:S05]  /*d260*/  FMNMX.FTZ R28, R7, R28, !PT ;  /* 0x0000001c071c7209 */ /* 0x001fca0007810000 */
[----:B------:R-:W0:Y:S01]  /*d270*/  SHFL.BFLY PT, R7, R28, 0x1, 0x1f ;  /* 0x0c201f001c077f89 */ /* 0x000e2200000e0000 */
[--C-:B------:R-:W-:Y:S01]  /*d280*/  FFMA.FTZ R67, R46, UR47, -R74.reuse ;  /* 0x0000002f2e437c23 */ /* 0x100fe2000801084a */
[----:B------:R-:W-:Y:S01]  /*d290*/  FFMA.FTZ R46, R56, UR47, -R74 ;  /* 0x0000002f382e7c23 */ /* 0x000fe2000801084a */
[----:B------:R-:W-:Y:S01]  /*d2a0*/  MUFU.EX2 R29, R29 ;  /* 0x0000001d001d7308 */ /* 0x000fe20000000800 */
[----:B0-----:R-:W-:-:S04]  /*d2b0*/  FMNMX.FTZ R7, R28, R7, !PT ;  /* 0x000000071c077209 */ /* 0x001fc80007810000 */
[C---:B------:R-:W-:Y:S01]  /*d2c0*/  FSETP.NEU.FTZ.AND P1, PT, R7.reuse, -INF , PT ;  /* 0xff8000000700780b */ /* 0x040fe20003f3d000 */
[----:B------:R-:W-:-:S05]  /*d2d0*/  FMUL.FTZ R56, R7, UR47 ;  /* 0x0000002f07387c20 */ /* 0x000fca0008410000 */
[----:B------:R-:W-:-:S05]  /*d2e0*/  FSEL R56, R56, RZ, P1 ;  /* 0x000000ff38387208 */ /* 0x000fca0000800000 */
[--C-:B------:R-:W-:Y:S01]  /*d2f0*/  FFMA.FTZ R3, R3, UR47, -R56.reuse ;  /* 0x0000002f03037c23 */ /* 0x100fe20008010838 */
[--C-:B------:R-:W-:Y:S01]  /*d300*/  FFMA.FTZ R4, R4, UR47, -R56.reuse ;  /* 0x0000002f04047c23 */ /* 0x100fe20008010838 */
[----:B------:R-:W-:Y:S01]  /*d310*/  FFMA.FTZ R5, R5, UR47, -R56 ;  /* 0x0000002f05057c23 */ /* 0x000fe20008010838 */
[----:B------:R-:W-:Y:S01]  /*d320*/  MUFU.EX2 R30, R30 ;  /* 0x0000001e001e7308 */ /* 0x000fe20000000800 */
[----:B------:R-:W-:Y:S01]  /*d330*/  FFMA.FTZ R21, R39, UR47, -R74 ;  /* 0x0000002f27157c23 */ /* 0x000fe2000801084a */
[----:B------:R-:W-:Y:S01]  /*d340*/  FFMA.FTZ R6, R6, UR47, -R56 ;  /* 0x0000002f06067c23 */ /* 0x000fe20008010838 */
[--C-:B------:R-:W-:Y:S01]  /*d350*/  FFMA.FTZ R39, R41, UR47, -R74.reuse ;  /* 0x0000002f29277c23 */ /* 0x100fe2000801084a */
[----:B------:R-:W-:-:S04]  /*d360*/  FFMA.FTZ R41, R45, UR47, -R74 ;  /* 0x0000002f2d297c23 */ /* 0x000fc8000801084a */
[----:B------:R-:W-:Y:S01]  /*d370*/  MUFU.EX2 R3, R3 ;  /* 0x0000000300037308 */ /* 0x000fe20000000800 */
[--C-:B------:R-:W-:Y:S01]  /*d380*/  FFMA.FTZ R45, R49, UR47, -R74.reuse ;  /* 0x0000002f312d7c23 */ /* 0x100fe2000801084a */
[----:B------:R-:W-:-:S06]  /*d390*/  FFMA.FTZ R49, R52, UR47, -R74 ;  /* 0x0000002f34317c23 */ /* 0x000fcc000801084a */
[----:B------:R-:W0:Y:S01]  /*d3a0*/  MUFU.EX2 R4, R4 ;  /* 0x0000000400047308 */ /* 0x000e220000000800 */
[----:B------:R-:W-:Y:S01]  /*d3b0*/  FFMA.FTZ R33, R33, UR47, -R56 ;  /* 0x0000002f21217c23 */ /* 0x000fe20008010838 */
[--C-:B------:R-:W-:Y:S01]  /*d3c0*/  FFMA.FTZ R52, R53, UR47, -R74.reuse ;  /* 0x0000002f35347c23 */ /* 0x100fe2000801084a */
[----:B------:R-:W-:-:S05]  /*d3d0*/  FFMA.FTZ R47, R47, UR47, -R74 ;  /* 0x0000002f2f2f7c23 */ /* 0x000fca000801084a */
[----:B------:R-:W-:Y:S01]  /*d3e0*/  MUFU.EX2 R31, R31 ;  /* 0x0000001f001f7308 */ /* 0x000fe20000000800 */
[--C-:B------:R-:W-:Y:S01]  /*d3f0*/  FFMA.FTZ R53, R55, UR47, -R74.reuse ;  /* 0x0000002f37357c23 */ /* 0x100fe2000801084a */
[----:B------:R-:W-:-:S06]  /*d400*/  FFMA.FTZ R55, R58, UR47, -R74 ;  /* 0x0000002f3a377c23 */ /* 0x000fcc000801084a */
[----:B------:R-:W1:Y:S01]  /*d410*/  MUFU.EX2 R5, R5 ;  /* 0x0000000500057308 */ /* 0x000e620000000800 */
[----:B------:R-:W-:Y:S01]  /*d420*/  FFMA.FTZ R43, R43, UR47, -R74 ;  /* 0x0000002f2b2b7c23 */ /* 0x000fe2000801084a */
[----:B------:R-:W-:Y:S01]  /*d430*/  FFMA.FTZ R58, R9, UR47, -R56 ;  /* 0x0000002f093a7c23 */ /* 0x000fe20008010838 */
[----:B------:R-:W-:-:S05]  /*d440*/  FFMA.FTZ R68, R48, UR47, -R74 ;  /* 0x0000002f30447c23 */ /* 0x000fca000801084a */
[----:B------:R-:W2:Y:S01]  /*d450*/  MUFU.EX2 R6, R6 ;  /* 0x0000000600067308 */ /* 0x000ea20000000800 */
[----:B------:R-:W-:Y:S01]  /*d460*/  FFMA.FTZ R48, R54, UR47, -R74 ;  /* 0x0000002f36307c23 */ /* 0x000fe2000801084a */
[----:B------:R-:W-:Y:S01]  /*d470*/  FFMA.FTZ R9, R13, UR47, -R56 ;  /* 0x0000002f0d097c23 */ /* 0x000fe20008010838 */
[--C-:B------:R-:W-:Y:S01]  /*d480*/  FFMA.FTZ R42, R42, UR47, -R74.reuse ;  /* 0x0000002f2a2a7c23 */ /* 0x100fe2000801084a */
[--C-:B------:R-:W-:Y:S01]  /*d490*/  FFMA.FTZ R44, R44, UR47, -R74.reuse ;  /* 0x0000002f2c2c7c23 */ /* 0x100fe2000801084a */
[----:B------:R-:W-:-:S03]  /*d4a0*/  FFMA.FTZ R50, R50, UR47, -R74 ;  /* 0x0000002f32327c23 */ /* 0x000fc6000801084a */
[----:B------:R3:W-:Y:S01]  /*d4b0*/  MUFU.EX2 R66, R47 ;  /* 0x0000002f00427308 */ /* 0x0007e20000000800 */
[--C-:B------:R-:W-:Y:S01]  /*d4c0*/  FFMA.FTZ R51, R51, UR47, -R74.reuse ;  /* 0x0000002f33337c23 */ /* 0x100fe2000801084a */
[----:B------:R-:W-:Y:S01]  /*d4d0*/  FFMA.FTZ R54, R59, UR47, -R74 ;  /* 0x0000002f3b367c23 */ /* 0x000fe2000801084a */
[----:B------:R-:W-:Y:S01]  /*d4e0*/  FFMA.FTZ R28, R35, UR47, -R56 ;  /* 0x0000002f231c7c23 */ /* 0x000fe20008010838 */
[----:B------:R-:W-:Y:S02]  /*d4f0*/  IMAD.U32 R13, RZ, RZ, UR40 ;  /* 0x00000028ff0d7e24 */ /* 0x000fe4000f8e00ff */
[--C-:B------:R-:W-:Y:S02]  /*d500*/  FFMA.FTZ R61, R61, UR47, -R74.reuse ;  /* 0x0000002f3d3d7c23 */ /* 0x100fe4000801084a */
[----:B------:R-:W5:Y:S01]  /*d510*/  MUFU.EX2 R33, R33 ;  /* 0x0000002100217308 */ /* 0x000f620000000800 */
[----:B---3--:R-:W-:Y:S01]  /*d520*/  FFMA.FTZ R47, R57, UR47, -R74 ;  /* 0x0000002f392f7c23 */ /* 0x008fe2000801084a */
[--C-:B------:R-:W-:Y:S01]  /*d530*/  FFMA.FTZ R57, R32, UR47, -R56.reuse ;  /* 0x0000002f20397c23 */ /* 0x100fe20008010838 */
[----:B------:R-:W-:Y:S01]  /*d540*/  FFMA.FTZ R35, R26, UR47, -R56 ;  /* 0x0000002f1a237c23 */ /* 0x000fe20008010838 */
[----:B0-----:R-:W-:-:S04]  /*d550*/  FADD.FTZ R26, R3, R4 ;  /* 0x00000004031a7221 */ /* 0x001fc80000010000 */
[----:B------:R0:W-:Y:S01]  /*d560*/  MUFU.EX2 R40, R43 ;  /* 0x0000002b00287308 */ /* 0x0001e20000000800 */
[----:B------:R-:W-:Y:S01]  /*d570*/  FFMA.FTZ R32, R15, UR47, -R56 ;  /* 0x0000002f0f207c23 */ /* 0x000fe20008010838 */
[----:B------:R-:W-:Y:S01]  /*d580*/  PRMT R0, R13, 0x654, R0 ;  /* 0x000006540d007816 */ /* 0x000fe20000000000 */
[----:B-1----:R-:W-:-:S05]  /*d590*/  FADD.FTZ R13, R5, R26 ;  /* 0x0000001a050d7221 */ /* 0x002fca0000010000 */
[----:B------:R-:W1:Y:S01]  /*d5a0*/  MUFU.EX2 R58, R58 ;  /* 0x0000003a003a7308 */ /* 0x000e620000000800 */
[----:B0-----:R-:W-:Y:S01]  /*d5b0*/  FFMA.FTZ R43, R60, UR47, -R74 ;  /* 0x0000002f3c2b7c23 */ /* 0x001fe2000801084a */
[----:B------:R-:W-:Y:S01]  /*d5c0*/  FADD.FTZ R74, R29, R30 ;  /* 0x0000001e1d4a7221 */ /* 0x000fe20000010000 */
[--C-:B------:R-:W-:Y:S01]  /*d5d0*/  FFMA.FTZ R60, R11, UR47, -R56.reuse ;  /* 0x0000002f0b3c7c23 */ /* 0x100fe20008010838 */
[--C-:B------:R-:W-:Y:S01]  /*d5e0*/  FFMA.FTZ R59, R78, UR47, -R56.reuse ;  /* 0x0000002f4e3b7c23 */ /* 0x100fe20008010838 */
[----:B------:R-:W-:Y:S01]  /*d5f0*/  FFMA.FTZ R82, R27, UR47, -R56 ;  /* 0x0000002f1b527c23 */ /* 0x000fe20008010838 */
[----:B------:R-:W-:Y:S02]  /*d600*/  FADD.FTZ R15, R31, R74 ;  /* 0x0000004a1f0f7221 */ /* 0x000fe40000010000 */
[----:B------:R-:W0:Y:S01]  /*d610*/  MUFU.EX2 R57, R57 ;  /* 0x0000003900397308 */ /* 0x000e220000000800 */
[----:B--2---:R-:W-:Y:S01]  /*d620*/  FADD.FTZ R26, R6, R13 ;  /* 0x0000000d061a7221 */ /* 0x004fe20000010000 */
[----:B------:R-:W-:-:S06]  /*d630*/  FADD.FTZ R15, R10, R15 ;  /* 0x0000000f0a0f7221 */ /* 0x000fcc0000010000 */
[----:B------:R-:W-:Y:S01]  /*d640*/  MUFU.EX2 R36, R36 ;  /* 0x0000002400247308 */ /* 0x000fe20000000800 */
[----:B------:R-:W-:Y:S01]  /*d650*/  FADD.FTZ R15, R12, R15 ;  /* 0x0000000f0c0f7221 */ /* 0x000fe20000010000 */
[----:B-----5:R-:W-:-:S06]  /*d660*/  FADD.FTZ R13, R33, R26 ;  /* 0x0000001a210d7221 */ /* 0x020fcc0000010000 */
[----:B------:R-:W-:Y:S01]  /*d670*/  MUFU.EX2 R38, R38 ;  /* 0x0000002600267308 */ /* 0x000fe20000000800 */
[--C-:B------:R-:W-:Y:S01]  /*d680*/  FFMA.FTZ R78, R25, UR47, -R56.reuse ;  /* 0x0000002f194e7c23 */ /* 0x100fe20008010838 */
[--C-:B------:R-:W-:Y:S01]  /*d690*/  FFMA.FTZ R62, R62, UR47, -R56.reuse ;  /* 0x0000002f3e3e7c23 */ /* 0x100fe20008010838 */
[----:B------:R-:W-:Y:S01]  /*d6a0*/  FFMA.FTZ R63, R63, UR47, -R56 ;  /* 0x0000002f3f3f7c23 */ /* 0x000fe20008010838 */
[----:B------:R2:W-:Y:S04]  /*d6b0*/  SYNCS.ARRIVE.TRANS64.RED.A1T0 RZ, [R0+URZ], RZ ;  /* 0x000000ff00ff79a7 */ /* 0x0005e8000810043f */
[----:B------:R-:W3:Y:S01]  /*d6c0*/  MUFU.EX2 R60, R60 ;  /* 0x0000003c003c7308 */ /* 0x000ee20000000800 */
[----:B------:R-:W-:Y:S01]  /*d6d0*/  FADD.FTZ R25, R14, R15 ;  /* 0x0000000f0e197221 */ /* 0x000fe20000010000 */
[----:B-1----:R-:W-:Y:S01]  /*d6e0*/  FADD.FTZ R26, R58, R13 ;  /* 0x0000000d3a1a7221 */ /* 0x002fe20000010000 */
[----:B------:R-:W-:-:S02]  /*d6f0*/  F2FP.F16.F32.PACK_AB R13, R30, R29 ;  /* 0x0000001d1e0d723e */ /* 0x000fc400000000ff */
[----:B------:R-:W-:Y:S01]  /*d700*/  FADD.FTZ R29, R20, R25 ;  /* 0x00000019141d7221 */ /* 0x000fe20000010000 */
[----:B0-----:R-:W-:Y:S01]  /*d710*/  FADD.FTZ R27, R57, R26 ;  /* 0x0000001a391b7221 */ /* 0x001fe20000010000 */
[----:B------:R-:W-:Y:S02]  /*d720*/  F2FP.F16.F32.PACK_AB R25, R14, R12 ;  /* 0x0000000c0e19723e */ /* 0x000fe400000000ff */
[----:B------:R-:W-:Y:S01]  /*d730*/  FADD.FTZ R14, R24, R29 ;  /* 0x0000001d180e7221 */ /* 0x000fe20000010000 */
[----:B---3--:R-:W-:Y:S01]  /*d740*/  FADD.FTZ R29, R60, R27 ;  /* 0x0000001b3c1d7221 */ /* 0x008fe20000010000 */
[----:B------:R-:W-:Y:S02]  /*d750*/  F2FP.F16.F32.PACK_AB R27, R24, R20 ;  /* 0x00000014181b723e */ /* 0x000fe400000000ff */
[----:B------:R-:W-:Y:S02]  /*d760*/  F2FP.F16.F32.PACK_AB R24, R58, R33 ;  /* 0x000000213a18723e */ /* 0x000fe400000000ff */
[----:B------:R-:W3:Y:S01]  /*d770*/  LDL R33, [R1+0x80] ;  /* 0x0000800001217983 */ /* 0x000ee20000100800 */
[----:B------:R-:W0:Y:S01]  /*d780*/  MUFU.EX2 R28, R28 ;  /* 0x0000001c001c7308 */ /* 0x000e220000000800 */
[----:B------:R-:W-:-:S07]  /*d790*/  FFMA.FTZ R11, R34, UR47, -R56 ;  /* 0x0000002f220b7c23 */ /* 0x000fce0008010838 */
[----:B------:R-:W1:Y:S01]  /*d7a0*/  MUFU.EX2 R21, R21 ;  /* 0x0000001500157308 */ /* 0x000e620000000800 */
[----:B------:R-:W-:-:S07]  /*d7b0*/  FFMA.FTZ R34, R37, UR47, -R56 ;  /* 0x0000002f25227c23 */ /* 0x000fce0008010838 */
[----:B------:R-:W5:Y:S01]  /*d7c0*/  MUFU.EX2 R9, R9 ;  /* 0x0000000900097308 */ /* 0x000f620000000800 */
[----:B------:R-:W-:-:S07]  /*d7d0*/  FFMA.FTZ R37, R77, UR47, -R56 ;  /* 0x0000002f4d257c23 */ /* 0x000fce0008010838 */
[----:B------:R-:W4:Y:S01]  /*d7e0*/  MUFU.EX2 R11, R11 ;  /* 0x0000000b000b7308 */ /* 0x000f220000000800 */
[----:B------:R-:W-:Y:S01]  /*d7f0*/  F2FP.F16.F32.PACK_AB R12, R4, R3 ;  /* 0x00000003040c723e */ /* 0x000fe200000000ff */
[----:B0-----:R-:W-:Y:S01]  /*d800*/  FADD.FTZ R4, R28, R29 ;  /* 0x0000001d1c047221 */ /* 0x001fe20000010000 */
[----:B------:R-:W-:-:S05]  /*d810*/  F2FP.F16.F32.PACK_AB R15, R10, R31 ;  /* 0x0000001f0a0f723e */ /* 0x000fca00000000ff */
[----:B------:R-:W0:Y:S01]  /*d820*/  MUFU.EX2 R32, R32 ;  /* 0x0000002000207308 */ /* 0x000e220000000800 */
[----:B-1----:R-:W-:-:S07]  /*d830*/  FADD.FTZ R31, R21, R14 ;  /* 0x0000000e151f7221 */ /* 0x002fce0000010000 */
[----:B------:R-:W1:Y:S01]  /*d840*/  MUFU.EX2 R39, R39 ;  /* 0x0000002700277308 */ /* 0x000e620000000800 */
[----:B-----5:R-:W-:Y:S01]  /*d850*/  FADD.FTZ R4, R9, R4 ;  /* 0x0000000409047221 */ /* 0x020fe20000010000 */
[----:B------:R-:W-:-:S06]  /*d860*/  FADD.FTZ R31, R36, R31 ;  /* 0x0000001f241f7221 */ /* 0x000fcc0000010000 */
[----:B------:R-:W5:Y:S01]  /*d870*/  MUFU.EX2 R34, R34 ;  /* 0x0000002200227308 */ /* 0x000f620000000800 */
[----:B------:R-:W-:Y:S01]  /*d880*/  F2FP.F16.F32.PACK_AB R14, R6, R5 ;  /* 0x00000005060e723e */ /* 0x000fe200000000ff */
[----:B----4-:R-:W-:-:S06]  /*d890*/  FADD.FTZ R5, R11, R4 ;  /* 0x000000040b057221 */ /* 0x010fcc0000010000 */
[----:B------:R-:W4:Y:S01]  /*d8a0*/  MUFU.EX2 R37, R37 ;  /* 0x0000002500257308 */ /* 0x000f220000000800 */
[----:B------:R-:W-:-:S07]  /*d8b0*/  FADD.FTZ R6, R38, R31 ;  /* 0x0000001f26067221 */ /* 0x000fce0000010000 */
[----:B------:R-:W2:Y:S01]  /*d8c0*/  MUFU.EX2 R42, R42 ;  /* 0x0000002a002a7308 */ /* 0x000ea20000000800 */
[----:B0-----:R-:W-:Y:S01]  /*d8d0*/  FADD.FTZ R5, R32, R5 ;  /* 0x0000000520057221 */ /* 0x001fe20000010000 */
[----:B-1----:R-:W-:-:S06]  /*d8e0*/  FADD.FTZ R31, R39, R6 ;  /* 0x00000006271f7221 */ /* 0x002fcc0000010000 */
[----:B------:R-:W0:Y:S08]  /*d8f0*/  MUFU.EX2 R59, R59 ;  /* 0x0000003b003b7308 */ /* 0x000e300000000800 */
[----:B------:R-:W1:Y:S01]  /*d900*/  MUFU.EX2 R41, R41 ;  /* 0x0000002900297308 */ /* 0x000e620000000800 */
[----:B------:R-:W-:Y:S01]  /*d910*/  F2FP.F16.F32.PACK_AB R29, R36, R21 ;  /* 0x00000015241d723e */ /* 0x000fe200000000ff */
[----:B-----5:R-:W-:-:S06]  /*d920*/  FADD.FTZ R6, R34, R5 ;  /* 0x0000000522067221 */ /* 0x020fcc0000010000 */
[----:B------:R-:W5:Y:S01]  /*d930*/  MUFU.EX2 R78, R78 ;  /* 0x0000004e004e7308 */ /* 0x000f620000000800 */
[----:B------:R-:W-:-:S07]  /*d940*/  FADD.FTZ R21, R40, R31 ;  /* 0x0000001f28157221 */ /* 0x000fce0000010000 */
[----:B------:R-:W5:Y:S01]  /*d950*/  MUFU.EX2 R44, R44 ;  /* 0x0000002c002c7308 */ /* 0x000f620000000800 */
[----:B----4-:R-:W-:Y:S01]  /*d960*/  FADD.FTZ R6, R37, R6 ;  /* 0x0000000625067221 */ /* 0x010fe20000010000 */
[----:B--2---:R-:W-:-:S06]  /*d970*/  FADD.FTZ R20, R42, R21 ;  /* 0x000000152a147221 */ /* 0x004fcc0000010000 */
[----:B------:R-:W2:Y:S01]  /*d980*/  MUFU.EX2 R35, R35 ;  /* 0x0000002300237308 */ /* 0x000ea20000000800 */
[----:B------:R-:W-:Y:S01]  /*d990*/  F2FP.F16.F32.PACK_AB R28, R9, R28 ;  /* 0x0000001c091c723e */ /* 0x000fe200000000ff */
[----:B0-----:R-:W-:-:S06]  /*d9a0*/  FADD.FTZ R5, R59, R6 ;  /* 0x000000063b057221 */ /* 0x001fcc0000010000 */
[----:B------:R-:W0:Y:S01]  /*d9b0*/  MUFU.EX2 R82, R82 ;  /* 0x0000005200527308 */ /* 0x000e220000000800 */
[----:B-1----:R-:W-:-:S07]  /*d9c0*/  FADD.FTZ R9, R41, R20 ;  /* 0x0000001429097221 */ /* 0x002fce0000010000 */
[----:B------:R-:W1:Y:S01]  /*d9d0*/  MUFU.EX2 R67, R67 ;  /* 0x0000004300437308 */ /* 0x000e620000000800 */
[----:B------:R-:W-:Y:S01]  /*d9e0*/  FFMA.FTZ R64, R64, UR47, -R56 ;  /* 0x0000002f40407c23 */ /* 0x000fe20008010838 */
[----:B-----5:R-:W-:-:S06]  /*d9f0*/  FADD.FTZ R6, R78, R5 ;  /* 0x000000054e067221 */ /* 0x020fcc0000010000 */
[----:B------:R-:W4:Y:S01]  /*da00*/  MUFU.EX2 R0, R62 ;  /* 0x0000003e00007308 */ /* 0x000f220000000800 */
[----:B------:R-:W-:Y:S01]  /*da10*/  FFMA.FTZ R65, R65, UR47, -R56 ;  /* 0x0000002f41417c23 */ /* 0x000fe20008010838 */
[----:B------:R-:W-:-:S06]  /*da20*/  FADD.FTZ R9, R44, R9 ;  /* 0x000000092c097221 */ /* 0x000fcc0000010000 */
[----:B------:R-:W5:Y:S01]  /*da30*/  MUFU.EX2 R45, R45 ;  /* 0x0000002d002d7308 */ /* 0x000f620000000800 */
[----:B--2---:R-:W-:Y:S01]  /*da40*/  FADD.FTZ R5, R35, R6 ;  /* 0x0000000623057221 */ /* 0x004fe20000010000 */
[----:B------:R-:W-:-:S06]  /*da50*/  FADD.FTZ R6, R66, R9 ;  /* 0x0000000942067221 */ /* 0x000fcc0000010000 */
[----:B------:R-:W2:Y:S01]  /*da60*/  MUFU.EX2 R63, R63 ;  /* 0x0000003f003f7308 */ /* 0x000ea20000000800 */
[----:B------:R-:W-:-:S07]  /*da70*/  FFMA.FTZ R79, R79, UR47, -R56 ;  /* 0x0000002f4f4f7c23 */ /* 0x000fce0008010838 */
[----:B------:R-:W2:Y:S01]  /*da80*/  MUFU.EX2 R68, R68 ;  /* 0x0000004400447308 */ /* 0x000ea20000000800 */
[----:B0-----:R-:W-:Y:S01]  /*da90*/  FADD.FTZ R5, R82, R5 ;  /* 0x0000000552057221 */ /* 0x001fe20000010000 */
[----:B-1----:R-:W-:-:S06]  /*daa0*/  FADD.FTZ R6, R67, R6 ;  /* 0x0000000643067221 */ /* 0x002fcc0000010000 */
[----:B------:R-:W-:Y:S01]  /*dab0*/  MUFU.EX2 R62, R64 ;  /* 0x00000040003e7308 */ /* 0x000fe20000000800 */
[----:B------:R-:W-:-:S07]  /*dac0*/  FFMA.FTZ R80, R80, UR47, -R56 ;  /* 0x0000002f50507c23 */ /* 0x000fce0008010838 */
[----:B------:R-:W0:Y:S01]  /*dad0*/  MUFU.EX2 R50, R50 ;  /* 0x0000003200327308 */ /* 0x000e220000000800 */
[----:B------:R-:W-:Y:S01]  /*dae0*/  F2FP.F16.F32.PACK_AB R26, R60, R57 ;  /* 0x000000393c1a723e */ /* 0x000fe200000000ff */
[----:B------:R1:W-:Y:S01]  /*daf0*/  STSM.16.M88.4 [R155+0x21800], R12 ;  /* 0x0218000c9b007844 */ /* 0x0003e20000000200 */
[----:B------:R-:W-:-:S05]  /*db00*/  F2FP.F16.F32.PACK_AB R31, R39, R38 ;  /* 0x00000026271f723e */ /* 0x000fca00000000ff */
[----:B------:R-:W-:Y:S01]  /*db10*/  MUFU.EX2 R65, R65 ;  /* 0x0000004100417308 */ /* 0x000fe20000000800 */
[----:B------:R-:W-:Y:S01]  /*db20*/  F2FP.F16.F32.PACK_AB R30, R32, R11 ;  /* 0x0000000b201e723e */ /* 0x000fe200000000ff */
[----:B----4-:R-:W-:Y:S01]  /*db30*/  FADD.FTZ R20, R0, R5 ;  /* 0x0000000500147221 */ /* 0x010fe20000010000 */
[----:B------:R-:W-:-:S05]  /*db40*/  FFMA.FTZ R81, R81, UR47, -R56 ;  /* 0x0000002f51517c23 */ /* 0x000fca0008010838 */
[----:B------:R-:W4:Y:S01]  /*db50*/  MUFU.EX2 R51, R51 ;  /* 0x0000003300337308 */ /* 0x000f220000000800 */
[----:B-----5:R-:W-:Y:S01]  /*db60*/  FADD.FTZ R5, R45, R6 ;  /* 0x000000062d057221 */ /* 0x020fe20000010000 */
[----:B-1----:R-:W-:Y:S02]  /*db70*/  F2FP.F16.F32.PACK_AB R13, R42, R40 ;  /* 0x000000282a0d723e */ /* 0x002fe400000000ff */
[----:B------:R-:W-:Y:S02]  /*db80*/  F2FP.F16.F32.PACK_AB R12, R37, R34 ;  /* 0x00000022250c723e */ /* 0x000fe400000000ff */
[----:B------:R-:W-:Y:S02]  /*db90*/  F2FP.F16.F32.PACK_AB R14, R78, R59 ;  /* 0x0000003b4e0e723e */ /* 0x000fe400000000ff */
[----:B------:R-:W1:Y:S01]  /*dba0*/  MUFU.EX2 R10, R79 ;  /* 0x0000004f000a7308 */ /* 0x000e620000000800 */
[----:B------:R-:W-:Y:S01]  /*dbb0*/  F2FP.F16.F32.PACK_AB R15, R44, R41 ;  /* 0x000000292c0f723e */ /* 0x000fe200000000ff */
[----:B------:R-:W-:Y:S01]  /*dbc0*/  STSM.16.M88.4 [R98], R24 ;  /* 0x0000001862007844 */ /* 0x000fe20000000200 */
[----:B--2---:R-:W-:-:S05]  /*dbd0*/  FADD.FTZ R9, R63, R20 ;  /* 0x000000143f097221 */ /* 0x004fca0000010000 */
[----:B------:R-:W2:Y:S01]  /*dbe0*/  MUFU.EX2 R49, R49 ;  /* 0x0000003100317308 */ /* 0x000ea20000000800 */
[----:B------:R-:W-:Y:S01]  /*dbf0*/  STSM.16.M88.4 [R96], R28 ;  /* 0x0000001c60007844 */ /* 0x000fe20000000200 */
[----:B------:R-:W-:Y:S01]  /*dc00*/  FADD.FTZ R5, R68, R5 ;  /* 0x0000000544057221 */ /* 0x000fe20000010000 */
[----:B------:R-:W5:Y:S02]  /*dc10*/  @P4 LDC R11, c[0x0][0x44c] ;  /* 0x00011300ff0b4b82 */ /* 0x000f640000000800 */
[----:B------:R4:W-:Y:S03]  /*dc20*/  STSM.16.M88.4 [R95], R12 ;  /* 0x0000000c5f007844 */ /* 0x0009e60000000200 */
[----:B------:R-:W2:Y:S01]  /*dc30*/  MUFU.EX2 R3, R80 ;  /* 0x0000005000037308 */ /* 0x000ea20000000800 */
[--C-:B------:R-:W-:Y:S01]  /*dc40*/  FFMA.FTZ R69, R69, UR47, -R56.reuse ;  /* 0x0000002f45457c23 */ /* 0x100fe20008010838 */
[----:B0-----:R-:W-:Y:S01]  /*dc50*/  FADD.FTZ R6, R50, R5 ;  /* 0x0000000532067221 */ /* 0x001fe20000010000 */
[----:B------:R-:W-:Y:S01]  /*dc60*/  FFMA.FTZ R70, R70, UR47, -R56 ;  /* 0x0000002f46467c23 */ /* 0x000fe20008010838 */
[----:B------:R-:W0:Y:S04]  /*dc70*/  @P4 LDC R20, c[0x0][0x450] ;  /* 0x00011400ff144b82 */ /* 0x000e280000000800 */
[----:B------:R-:W2:Y:S01]  /*dc80*/  MUFU.EX2 R52, R52 ;  /* 0x0000003400347308 */ /* 0x000ea20000000800 */
[----:B----4-:R-:W-:Y:S01]  /*dc90*/  F2FP.F16.F32.PACK_AB R14, R63, R0 ;  /* 0x000000003f0e723e */ /* 0x010fe200000000ff */
[----:B------:R-:W-:-:S06]  /*dca0*/  FADD.FTZ R0, R62, R9 ;  /* 0x000000093e007221 */ /* 0x000fcc0000010000 */
[----:B------:R-:W4:Y:S01]  /*dcb0*/  MUFU.EX2 R81, R81 ;  /* 0x0000005100517308 */ /* 0x000f220000000800 */
[----:B------:R-:W-:Y:S01]  /*dcc0*/  FADD.FTZ R6, R51, R6 ;  /* 0x0000000633067221 */ /* 0x000fe20000010000 */
[----:B------:R-:W-:-:S06]  /*dcd0*/  FADD.FTZ R5, R65, R0 ;  /* 0x0000000041057221 */ /* 0x000fcc0000010000 */
[----:B------:R-:W5:Y:S01]  /*dce0*/  MUFU.EX2 R48, R48 ;  /* 0x0000003000307308 */ /* 0x000f620000000800 */
[----:B------:R-:W-:Y:S01]  /*dcf0*/  FFMA.FTZ R71, R71, UR47, -R56 ;  /* 0x0000002f47477c23 */ /* 0x000fe20008010838 */
[----:B-1----:R-:W-:Y:S01]  /*dd00*/  FADD.FTZ R0, R10, R5 ;  /* 0x000000050a007221 */ /* 0x002fe20000010000 */
[----:B--2---:R-:W-:-:S05]  /*dd10*/  FADD.FTZ R5, R49, R6 ;  /* 0x0000000631057221 */ /* 0x004fca0000010000 */
[----:B------:R-:W1:Y:S01]  /*dd20*/  MUFU.EX2 R4, R69 ;  /* 0x0000004500047308 */ /* 0x000e620000000800 */
[----:B------:R-:W-:-:S07]  /*dd30*/  FFMA.FTZ R72, R72, UR47, -R56 ;  /* 0x0000002f48487c23 */ /* 0x000fce0008010838 */
[----:B------:R-:W2:Y:S01]  /*dd40*/  MUFU.EX2 R53, R53 ;  /* 0x0000003500357308 */ /* 0x000ea20000000800 */
[----:B------:R-:W-:Y:S01]  /*dd50*/  FADD.FTZ R0, R3, R0 ;  /* 0x0000000003007221 */ /* 0x000fe20000010000 */
[----:B------:R-:W-:-:S06]  /*dd60*/  FADD.FTZ R5, R52, R5 ;  /* 0x0000000534057221 */ /* 0x000fcc0000010000 */
[----:B------:R-:W0:Y:S01]  /*dd70*/  MUFU.EX2 R70, R70 ;  /* 0x0000004600467308 */ /* 0x000e220000000800 */
[--C-:B------:R-:W-:Y:S01]  /*dd80*/  FFMA.FTZ R73, R73, UR47, -R56.reuse ;  /* 0x0000002f49497c23 */ /* 0x100fe20008010838 */
[----:B------:R-:W-:Y:S01]  /*dd90*/  F2FP.F16.F32.PACK_AB R26, R3, R10 ;  /* 0x0000000a031a723e */ /* 0x000fe200000000ff */
[----:B------:R-:W-:Y:S01]  /*dda0*/  FFMA.FTZ R75, R75, UR47, -R56 ;  /* 0x0000002f4b4b7c23 */ /* 0x000fe20008010838 */
[----:B----4-:R-:W-:-:S04]  /*ddb0*/  FADD.FTZ R3, R81, R0 ;  /* 0x0000000051037221 */ /* 0x010fc80000010000 */
[----:B------:R-:W4:Y:S01]  /*ddc0*/  MUFU.EX2 R71, R71 ;  /* 0x0000004700477308 */ /* 0x000f220000000800 */
[----:B------:R-:W-:Y:S01]  /*ddd0*/  FFMA.FTZ R56, R76, UR47, -R56 ;  /* 0x0000002f4c387c23 */ /* 0x000fe20008010838 */
[----:B-----5:R-:W-:-:S06]  /*dde0*/  FADD.FTZ R0, R48, R5 ;  /* 0x0000000530007221 */ /* 0x020fcc0000010000 */
[----:B------:R-:W5:Y:S01]  /*ddf0*/  MUFU.EX2 R47, R47 ;  /* 0x0000002f002f7308 */ /* 0x000f620000000800 */
[----:B-1----:R-:W-:Y:S01]  /*de00*/  FADD.FTZ R3, R4, R3 ;  /* 0x0000000304037221 */ /* 0x002fe20000010000 */
[----:B--2---:R-:W-:-:S06]  /*de10*/  FADD.FTZ R6, R53, R0 ;  /* 0x0000000035067221 */ /* 0x004fcc0000010000 */
[----:B------:R-:W-:Y:S01]  /*de20*/  MUFU.EX2 R72, R72 ;  /* 0x0000004800487308 */ /* 0x000fe20000000800 */
[----:B------:R-:W-:-:S04]  /*de30*/  @P4 IMAD.HI.U32 R5, R97, R11, RZ ;  /* 0x0000000b61054227 */ /* 0x000fc800078e00ff */
[----:B0-----:R-:W-:-:S03]  /*de40*/  FADD.FTZ R10, R70, R3 ;  /* 0x00000003460a7221 */ /* 0x001fc60000010000 */
[----:B------:R-:W0:Y:S01]  /*de50*/  MUFU.EX2 R54, R54 ;  /* 0x0000003600367308 */ /* 0x000e220000000800 */
[----:B------:R-:W-:-:S07]  /*de60*/  F2FP.F16.F32.PACK_AB R12, R82, R35 ;  /* 0x00000023520c723e */ /* 0x000fce00000000ff */
[----:B------:R-:W1:Y:S01]  /*de70*/  MUFU.EX2 R73, R73 ;  /* 0x0000004900497308 */ /* 0x000e620000000800 */
[----:B------:R-:W-:Y:S01]  /*de80*/  F2FP.F16.F32.PACK_AB R13, R67, R66 ;  /* 0x00000042430d723e */ /* 0x000fe200000000ff */
[----:B------:R-:W-:Y:S01]  /*de90*/  IMAD.MOV.U32 R9, RZ, RZ, R97 ;  /* 0x000000ffff097224 */ /* 0x000fe200078e0061 */
[----:B------:R-:W-:-:S05]  /*dea0*/  F2FP.F16.F32.PACK_AB R15, R68, R45 ;  /* 0x0000002d440f723e */ /* 0x000fca00000000ff */
[----:B------:R-:W2:Y:S01]  /*deb0*/  MUFU.EX2 R46, R46 ;  /* 0x0000002e002e7308 */ /* 0x000ea20000000800 */
[----:B------:R-:W-:Y:S01]  /*dec0*/  @P4 SHF.R.U32.HI R9, RZ, R20, R5 ;  /* 0x00000014ff094219 */ /* 0x000fe20000011605 */
[----:B----4-:R-:W-:-:S06]  /*ded0*/  FADD.FTZ R5, R71, R10 ;  /* 0x0000000a47057221 */ /* 0x010fcc0000010000 */
[----:B------:R-:W-:Y:S08]  /*dee0*/  MUFU.EX2 R55, R55 ;  /* 0x0000003700377308 */ /* 0x000ff00000000800 */
[----:B------:R-:W-:Y:S08]  /*def0*/  MUFU.EX2 R43, R43 ;  /* 0x0000002b002b7308 */ /* 0x000ff00000000800 */
[----:B------:R-:W4:Y:S08]  /*df00*/  MUFU.EX2 R75, R75 ;  /* 0x0000004b004b7308 */ /* 0x000f300000000800 */
[----:B------:R-:W4:Y:S08]  /*df10*/  MUFU.EX2 R56, R56 ;  /* 0x0000003800387308 */ /* 0x000f300000000800 */
[----:B------:R-:W4:Y:S01]  /*df20*/  MUFU.EX2 R0, R61 ;  /* 0x0000003d00007308 */ /* 0x000f220000000800 */
[----:B------:R3:W-:Y:S01]  /*df30*/  STSM.16.M88.4 [R155+0x27800], R12 ;  /* 0x0278000c9b007844 */ /* 0x0007e20000000200 */
[----:B-----5:R-:W-:Y:S01]  /*df40*/  FADD.FTZ R3, R47, R6 ;  /* 0x000000062f037221 */ /* 0x020fe20000010000 */
[----:B------:R-:W-:-:S02]  /*df50*/  F2FP.F16.F32.PACK_AB R24, R65, R62 ;  /* 0x0000003e4118723e */ /* 0x000fc400000000ff */
[----:B------:R-:W-:Y:S02]  /*df60*/  F2FP.F16.F32.PACK_AB R25, R51, R50 ;  /* 0x000000323319723e */ /* 0x000fe400000000ff */
[----:B------:R-:W-:Y:S01]  /*df70*/  F2FP.F16.F32.PACK_AB R27, R52, R49 ;  /* 0x00000031341b723e */ /* 0x000fe200000000ff */
[----:B0-----:R-:W-:Y:S01]  /*df80*/  FADD.FTZ R3, R54, R3 ;  /* 0x0000000336037221 */ /* 0x001fe20000010000 */
[----:B---3--:R-:W-:Y:S01]  /*df90*/  F2FP.F16.F32.PACK_AB R12, R4, R81 ;  /* 0x00000051040c723e */ /* 0x008fe200000000ff */
[----:B------:R-:W-:Y:S01]  /*dfa0*/  FADD.FTZ R4, R72, R5 ;  /* 0x0000000548047221 */ /* 0x000fe20000010000 */
[----:B------:R-:W-:Y:S01]  /*dfb0*/  IADD3 R5, R9, R147, -R146 ;  /* 0x0000009309057210 */ /* 0x000fe20007ffe892 */
[----:B------:R0:W-:Y:S02]  /*dfc0*/  STSM.16.M88.4 [R33], R24 ;  /* 0x0000001821007844 */ /* 0x0001e40000000200 */
[----:B-1----:R-:W-:Y:S01]  /*dfd0*/  FADD.FTZ R4, R73, R4 ;  /* 0x0000000449047221 */ /* 0x002fe20000010000 */
[----:B------:R-:W-:Y:S01]  /*dfe0*/  F2FP.F16.F32.PACK_AB R13, R53, R48 ;  /* 0x00000030350d723e */ /* 0x000fe200000000ff */
[----:B--2---:R-:W-:Y:S01]  /*dff0*/  FADD.FTZ R6, R46, R3 ;  /* 0x000000032e067221 */ /* 0x004fe20000010000 */
[----:B------:R-:W-:-:S02]  /*e000*/  F2FP.F16.F32.PACK_AB R14, R71, R70 ;  /* 0x00000046470e723e */ /* 0x000fc400000000ff */
[----:B------:R-:W-:Y:S01]  /*e010*/  F2FP.F16.F32.PACK_AB R15, R54, R47 ;  /* 0x0000002f360f723e */ /* 0x000fe200000000ff */
[----:B----4-:R-:W-:Y:S01]  /*e020*/  FADD.FTZ R3, R75, R4 ;  /* 0x000000044b037221 */ /* 0x010fe20000010000 */
[----:B------:R-:W-:-:S03]  /*e030*/  SHF.R.S32.HI R4, RZ, 0x1f, R5 ;  /* 0x0000001fff047819 */ /* 0x000fc60000011405 */
[----:B------:R1:W-:Y:S01]  /*e040*/  STSM.16.M88.4 [R96+0x6000], R12 ;  /* 0x0060000c60007844 */ /* 0x0003e20000000200 */
[----:B0-----:R-:W-:Y:S02]  /*e050*/  F2FP.F16.F32.PACK_AB R24, R73, R72 ;  /* 0x000000484918723e */ /* 0x001fe400000000ff */
[----:B------:R-:W-:Y:S02]  /*e060*/  F2FP.F16.F32.PACK_AB R25, R55, R46 ;  /* 0x0000002e3719723e */ /* 0x000fe400000000ff */
[----:B------:R-:W-:Y:S02]  /*e070*/  F2FP.F16.F32.PACK_AB R26, R56, R75 ;  /* 0x0000004b381a723e */ /* 0x000fe400000000ff */
[----:B------:R-:W-:Y:S02]  /*e080*/  F2FP.F16.F32.PACK_AB R27, R0, R43 ;  /* 0x0000002b001b723e */ /* 0x000fe400000000ff */
[----:B------:R-:W-:-:S03]  /*e090*/  LEA.HI R5, R4, R5, RZ, 0x7 ;  /* 0x0000000504057211 */ /* 0x000fc600078f38ff */
[----:B------:R0:W-:Y:S01]  /*e0a0*/  STSM.16.M88.4 [R95+0x6000], R24 ;  /* 0x006000185f007844 */ /* 0x0001e20000000200 */
[----:B------:R2:W-:Y:S06]  /*e0b0*/  MEMBAR.ALL.CTA ;  /* 0x0000000000007992 */ /* 0x0005ec0000008000 */
[----:B--2---:R-:W2:Y:S01]  /*e0c0*/  FENCE.VIEW.ASYNC.S ;  /* 0x00000000000073c6 */ /* 0x004ea20000000000 */
[----:B------:R-:W-:Y:S01]  /*e0d0*/  SHF.R.S32.HI R5, RZ, 0x7, R5 ;  /* 0x00000007ff057819 */ /* 0x000fe20000011405 */
[----:B------:R-:W-:-:S03]  /*e0e0*/  VIADD R4, R88, 0xfffffffe ;  /* 0xfffffffe58047836 */ /* 0x000fc60000000000 */
[----:B------:R-:W-:-:S04]  /*e0f0*/  VIMNMX R145, RZ, R5, !PT ;  /* 0x00000005ff917248 */ /* 0x000fc80007fe0100 */
[----:B------:R-:W-:Y:S01]  /*e100*/  ISETP.GE.AND P1, PT, R4, R145, PT ;  /* 0x000000910400720c */ /* 0x000fe20003f26270 */
[----:B------:R-:W-:-:S04]  /*e110*/  FADD.FTZ R6, R55, R6 ;  /* 0x0000000637067221 */ /* 0x000fc80000010000 */
[----:B------:R-:W-:Y:S01]  /*e120*/  FADD.FTZ R43, R43, R6 ;  /* 0x000000062b2b7221 */ /* 0x000fe20000010000 */
[----:B------:R-:W-:Y:S01]  /*e130*/  FADD.FTZ R3, R56, R3 ;  /* 0x0000000338037221 */ /* 0x000fe20000010000 */
[----:B------:R-:W-:Y:S02]  /*e140*/  CS2R R134, SRZ ;  /* 0x0000000000867805 */ /* 0x000fe4000001ff00 */
[----:B------:R-:W-:Y:S01]  /*e150*/  CS2R R132, SRZ ;  /* 0x0000000000847805 */ /* 0x000fe2000001ff00 */
[----:B------:R-:W-:Y:S01]  /*e160*/  FADD.FTZ R0, R0, R43 ;  /* 0x0000002b00007221 */ /* 0x000fe20000010000 */
        /* <DEDUP_REMOVED lines=17> */
[----:B-1----:R-:W-:Y:S02]  /*e280*/  CS2R R96, SRZ ;  /* 0x0000000000607805 */ /* 0x002fe4000001ff00 */
[----:B0-----:R-:W-:Y:S02]  /*e290*/  CS2R R94, SRZ ;  /* 0x00000000005e7805 */ /* 0x001fe4000001ff00 */
[----:B------:R-:W-:Y:S02]  /*e2a0*/  CS2R R92, SRZ ;  /* 0x00000000005c7805 */ /* 0x000fe4000001ff00 */
[----:B------:R-:W-:-:S02]  /*e2b0*/  CS2R R90, SRZ ;  /* 0x00000000005a7805 */ /* 0x000fc4000001ff00 */
[----:B------:R-:W-:Y:S01]  /*e2c0*/  CS2R R88, SRZ ;  /* 0x0000000000587805 */ /* 0x000fe2000001ff00 */
[----:B--2---:R-:W-:Y:S01]  /*e2d0*/  NOP ;  /* 0x0000000000007918 */ /* 0x004fe20000000000 */
[----:B------:R-:W-:Y:S05]  /*e2e0*/  @!P1 BRA `(.L_x_12420) ;  /* 0x0000003400989947 */ /* 0x000fea0003800000 */
[----:B------:R-:W-:Y:S01]  /*e2f0*/  MOV R6, R8 ;  /* 0x0000000800067202 */ /* 0x000fe20000000f00 */
[----:B------:R-:W-:Y:S02]  /*e300*/  IMAD.MOV.U32 R9, RZ, RZ, R7 ;  /* 0x000000ffff097224 */ /* 0x000fe400078e0007 */
[----:B------:R-:W-:Y:S02]  /*e310*/  IMAD.MOV.U32 R10, RZ, RZ, R137 ;  /* 0x000000ffff0a7224 */ /* 0x000fe400078e0089 */
[----:B------:R-:W-:Y:S02]  /*e320*/  IMAD.MOV.U32 R5, RZ, RZ, R19 ;  /* 0x000000ffff057224 */ /* 0x000fe400078e0013 */
[----:B------:R-:W-:-:S07]  /*e330*/  IMAD.MOV.U32 R135, RZ, RZ, RZ ;  /* 0x000000ffff877224 */ /* 0x000fce00078e00ff */
.L_x_12432:
[----:B--2---:R-:W2:Y:S01]  /*e340*/  LDL R7, [R1+0x5c] ;  /* 0x00005c0001077983 */ /* 0x004ea20000100800 */
        /* <DEDUP_REMOVED lines=8> */
.L_x_12422:
        /* <DEDUP_REMOVED lines=8> */
.L_x_12423:
[----:B------:R-:W-:Y:S04]  /*e450*/  BSSY B0, `(.L_x_12421) ;  /* 0x0000004000007945 */ /* 0x000fe80003800000 */
[----:B-1----:R-:W-:Y:S05]  /*e460*/  @P2 BRA `(.L_x_12424) ;  /* 0x0000000000082947 */ /* 0x002fea0003800000 */
[----:B------:R-:W1:Y:S02]  /*e470*/  SYNCS.PHASECHK.TRANS64.TRYWAIT P2, [R7+URZ+0x2d830], R8 ;  /* 0x02d83008070075a7 */ /* 0x000e64000804017f */
[----:B-1----:R-:W-:Y:S05]  /*e480*/  @!P2 BRA `(.L_x_12425) ;  /* 0x000001040028a947 */ /* 0x002fea0003800000 */
.L_x_12424:
[----:B------:R-:W-:Y:S05]  /*e490*/  BSYNC B0 ;  /* 0x0000000000007941 */ /* 0x000fea0003800000 */
.L_x_12421:
[----:B01----:R-:W2:Y:S01]  /*e4a0*/  LDL R8, [R1+0x60] ;  /* 0x0000600001087983 */ /* 0x003ea20000100800 */
[----:B------:R-:W-:-:S03]  /*e4b0*/  VIADD R19, R5, 0x1 ;  /* 0x0000000105137836 */ /* 0x000fc60000000000 */
[----:B------:R-:W3:Y:S02]  /*e4c0*/  LDL.64 R152, [R1+0x28] ;  /* 0x0000280001987983 */ /* 0x000ee40000100a00 */
[C---:B------:R-:W-:Y:S01]  /*e4d0*/  ISETP.NE.AND P2, PT, R19.reuse, 0x2, PT ;  /* 0x000000021300780c */ /* 0x040fe20003f45270 */
[----:B------:R-:W0:Y:S03]  /*e4e0*/  S2R R7, SR_TID.X ;  /* 0x0000000000077919 */ /* 0x000e260000002100 */
[----:B------:R-:W-:Y:S02]  /*e4f0*/  SEL R19, R19, RZ, P2 ;  /* 0x000000ff13137207 */ /* 0x000fe40001000000 */
[----:B------:R-:W-:Y:S01]  /*e500*/  MOV R15, 0x80000020 ;  /* 0x80000020000f7802 */ /* 0x000fe20000000f00 */
[----:B------:R-:W-:Y:S05]  /*e510*/  WARPSYNC.ALL ;  /* 0x0000000000007948 */ /* 0x000fea0003800000 */
[----:B------:R-:W-:Y:S01]  /*e520*/  R2UR UR15, R15 ;  /* 0x000000000f0f72ca */ /* 0x000fe200000e0000 */
[----:B------:R-:W4:Y:S04]  /*e530*/  LDL.64 R150, [R1+0x20] ;  /* 0x0000200001967983 */ /* 0x000f280000100a00 */
[----:B------:R-:W5:Y:S04]  /*e540*/  LDL.64 R142, [R1+0x18] ;  /* 0x00001800018e7983 */ /* 0x000f680000100a00 */
[----:B------:R-:W5:Y:S01]  /*e550*/  LDL.64 R140, [R1+0x10] ;  /* 0x00001000018c7983 */ /* 0x000f620000100a00 */
[----:B0-----:R-:W-:-:S05]  /*e560*/  SHF.R.U32.HI R7, RZ, 0x7, R7 ;  /* 0x00000007ff077819 */ /* 0x001fca0000011607 */
[----:B------:R-:W-:Y:S01]  /*e570*/  VIADD R7, R7, 0x8 ;  /* 0x0000000807077836 */ /* 0x000fe20000000000 */
[----:B------:R-:W-:Y:S01]  /*e580*/  MOV R13, 0x80000020 ;  /* 0x80000020000d7802 */ /* 0x000fe20000000f00 */
[----:B------:R-:W-:Y:S01]  /*e590*/  IMAD.MOV.U32 R25, RZ, RZ, -0x7fffffe0 ;  /* 0x80000020ff197424 */ /* 0x000fe200078e00ff */
[----:B------:R-:W-:Y:S02]  /*e5a0*/  R2UR UR4, R156 ;  /* 0x000000009c0472ca */ /* 0x000fe400000e0000 */
[----:B------:R-:W-:Y:S02]  /*e5b0*/  R2UR UR7, R13 ;  /* 0x000000000d0772ca */ /* 0x000fe400000e0000 */
[----:B------:R-:W-:Y:S02]  /*e5c0*/  R2UR UR5, R157 ;  /* 0x000000009d0572ca */ /* 0x000fe400000e0000 */
[----:B------:R-:W-:Y:S01]  /*e5d0*/  R2UR UR23, R25 ;  /* 0x00000000191772ca */ /* 0x000fe200000e0000 */
[----:B------:R-:W-:-:S02]  /*e5e0*/  IMAD.MOV.U32 R21, RZ, RZ, -0x7fffffe0 ;  /* 0x80000020ff157424 */ /* 0x000fc400078e00ff */
[----:B--2---:R-:W-:-:S04]  /*e5f0*/  IMAD R12, R19, 0x600, R8 ;  /* 0x00000600130c7824 */ /* 0x004fc800078e0208 */
[----:B------:R-:W-:-:S05]  /*e600*/  VIADD R14, R12, 0x200 ;  /* 0x000002000c0e7836 */ /* 0x000fca0000000000 */
[----:B------:R-:W-:Y:S02]  /*e610*/  R2UR UR14, R14 ;  /* 0x000000000e0e72ca */ /* 0x000fe400000e0000 */
[----:B------:R-:W2:Y:S01]  /*e620*/  LDL.64 R14, [R1+0x30] ;  /* 0x00003000010e7983 */ /* 0x000ea20000100a00 */
[C---:B------:R-:W-:Y:S01]  /*e630*/  R2UR UR6, R12.reuse ;  /* 0x000000000c0672ca */ /* 0x040fe200000e0000 */
[----:B------:R-:W-:-:S05]  /*e640*/  VIADD R24, R12, 0x400 ;  /* 0x000004000c187836 */ /* 0x000fca0000000000 */
[----:B------:R-:W-:Y:S01]  /*e650*/  R2UR UR22, R24 ;  /* 0x00000000181672ca */ /* 0x000fe200000e0000 */
[----:B------:R0:W-:Y:S06]  /*e660*/  BAR.SYNC.DEFER_BLOCKING R7, 0x100 ;  /* 0x000400070000751d */ /* 0x0001ec0000010000 */
[----:B------:R-:W-:-:S06]  /*e670*/  WARPGROUP.ARRIVE ;  /* 0x00000000000079c5 */ /* 0x000fcc0000000000 */
[----:B------:R-:W-:Y:S01]  /*e680*/  HGMMA.64x128x16.F32 R24, gdesc[UR4], RZ, !UPT, gsb0 ;  /* 0x01e00000041879f0 */ /* 0x000fe2000c0008ff */
[----:B------:R-:W-:Y:S01]  /*e690*/  VIADD R20, R12, 0x2 ;  /* 0x000000020c147836 */ /* 0x000fe20000000000 */
[----:B------:R-:W-:-:S04]  /*e6a0*/  R2UR UR11, R21 ;  /* 0x00000000150b72ca */ /* 0x000fc800000e0000 */
[----:B------:R-:W-:Y:S02]  /*e6b0*/  R2UR UR10, R20 ;  /* 0x00000000140a72ca */ /* 0x000fe400000e0000 */
[----:B---3--:R-:W-:Y:S02]  /*e6c0*/  R2UR UR12, R152 ;  /* 0x00000000980c72ca */ /* 0x008fe400000e0000 */
        /* <DEDUP_REMOVED lines=8> */
[----:B----4-:R-:W-:Y:S02]  /*e750*/  R2UR UR16, R150 ;  /* 0x00000000961072ca */ /* 0x010fe400000e0000 */
[----:B------:R-:W-:Y:S02]  /*e760*/  R2UR UR18, R20 ;  /* 0x00000000141272ca */ /* 0x000fe400000e0000 */
[----:B------:R-:W-:Y:S01]  /*e770*/  R2UR UR17, R151 ;  /* 0x00000000971172ca */ /* 0x000fe200000e0000 */
[----:B------:R-:W-:Y:S02]  /*e780*/  WARPGROUP.DEPBAR.LE gsb0, 0x0 ;  /* 0x00008000000079c5 */ /* 0x000fe40000010000 */
[----:B------:R-:W-:-:S06]  /*e790*/  WARPGROUP.ARRIVE ;  /* 0x00000000000079c5 */ /* 0x000fcc0000000000 */
[----:B------:R-:W-:Y:S01]  /*e7a0*/  HGMMA.64x128x16.F32 R24, gdesc[UR12], R24, gsb0 ;  /* 0x01e000000c1879f0 */ /* 0x000fe20008000818 */
[----:B-----5:R-:W-:Y:S02]  /*e7b0*/  R2UR UR20, R142 ;  /* 0x000000008e1472ca */ /* 0x020fe400000e0000 */
        /* <DEDUP_REMOVED lines=19> */
.L_x_12427:
[----:B------:R-:W-:Y:S01]  /*e8f0*/  SHF.L.U32 R7, R10, 0x1f, RZ ;  /* 0x0000001f0a077819 */ /* 0x000fe200000006ff */
[----:B------:R-:W-:-:S04]  /*e900*/  IMAD R8, R5, 0x8, R2 ;  /* 0x0000000805087824 */ /* 0x000fc800078e0202 */
[----:B------:R0:W1:Y:S01]  /*e910*/  SYNCS.PHASECHK.TRANS64.TRYWAIT P1, [R8+URZ+0x2d850], R7 ;  /* 0x02d85007080075a7 */ /* 0x000062000802017f */
[----:B------:R-:W-:Y:S05]  /*e920*/  @!P0 BRA `(.L_x_12428) ;  /* 0x0000000000048947 */ /* 0x000fea0003800000 */
[----:B------:R-:W-:Y:S01]  /*e930*/  BPT.TRAP 0x1 ;  /* 0x000000040000795c */ /* 0x000fe20000300000 */
.L_x_12428:
[----:B-1----:R-:W-:Y:S05]  /*e940*/  @P1 BRA `(.L_x_12426) ;  /* 0x0000000000081947 */ /* 0x002fea0003800000 */
[----:B------:R-:W1:Y:S02]  /*e950*/  SYNCS.PHASECHK.TRANS64.TRYWAIT P1, [R8+URZ+0x2d850], R7 ;  /* 0x02d85007080075a7 */ /* 0x000e64000802017f */
[----:B-1----:R-:W-:Y:S05]  /*e960*/  @!P1 BRA `(.L_x_12429) ;  /* 0x0000010000049947 */ /* 0x002fea0003800000 */
.L_x_12426:
        /* <DEDUP_REMOVED lines=29> */
[----:B------:R-:W-:Y:S02]  /*eb40*/  R2UR UR18, R12 ;  /* 0x000000000c1272ca */ /* 0x000fe400000e0000 */
[----:B------:R-:W-:Y:S02]  /*eb50*/  IADD3 R12, R10, 0x100, RZ ;  /* 0x000001000a0c7810 */ /* 0x000fe40007ffe0ff */
[----:B------:R-:W-:Y:S01]  /*eb60*/  R2UR UR9, R13 ;  /* 0x000000000d0972ca */ /* 0x000fe200000e0000 */
[----:B------:R-:W-:Y:S01]  /*eb70*/  IMAD.MOV.U32 R13, RZ, RZ, 0x40000040 ;  /* 0x40000040ff0d7424 */ /* 0x000fe200078e00ff */
[----:B------:R-:W-:Y:S01]  /*eb80*/  R2UR UR22, R12 ;  /* 0x000000000c1672ca */ /* 0x000fe200000e0000 */
[----:B------:R-:W-:-:S03]  /*eb90*/  VIADD R12, R10, 0x140 ;  /* 0x000001400a0c7836 */ /* 0x000fc60000000000 */
[----:B------:R-:W-:Y:S02]  /*eba0*/  R2UR UR13, R13 ;  /* 0x000000000d0d72ca */ /* 0x000fe400000e0000 */
[----:B------:R-:W-:Y:S01]  /*ebb0*/  R2UR UR26, R12 ;  /* 0x000000000c1a72ca */ /* 0x000fe200000e0000 */
[C---:B------:R-:W-:Y:S01]  /*ebc0*/  VIADD R12, R10.reuse, 0x180 ;  /* 0x000001800a0c7836 */ /* 0x040fe20000000000 */
[----:B------:R-:W-:Y:S01]  /*ebd0*/  MOV R13, 0x40000040 ;  /* 0x40000040000d7802 */ /* 0x000fe20000000f00 */
[----:B------:R-:W-:-:S03]  /*ebe0*/  VIADD R10, R10, 0x1c0 ;  /* 0x000001c00a0a7836 */ /* 0x000fc60000000000 */
[----:B------:R-:W-:Y:S02]  /*ebf0*/  R2UR UR30, R12 ;  /* 0x000000000c1e72ca */ /* 0x000fe400000e0000 */
[----:B------:R-:W-:Y:S02]  /*ec00*/  R2UR UR34, R10 ;  /* 0x000000000a2272ca */ /* 0x000fe400000e0000 */
[----:B------:R-:W-:Y:S01]  /*ec10*/  R2UR UR17, R13 ;  /* 0x000000000d1172ca */ /* 0x000fe200000e0000 */
[----:B------:R-:W-:-:S05]  /*ec20*/  IMAD.MOV.U32 R13, RZ, RZ, 0x40000040 ;  /* 0x40000040ff0d7424 */ /* 0x000fca00078e00ff */
        /* <DEDUP_REMOVED lines=19> */
[----:B------:R-:W-:Y:S02]  /*ed60*/  R2UR UR24, R12 ;  /* 0x000000000c1872ca */ /* 0x000fe400000e0000 */
[C---:B------:R-:W-:Y:S01]  /*ed70*/  IADD3 R12, R10.reuse, 0x604, RZ ;  /* 0x000006040a0c7810 */ /* 0x040fe20007ffe0ff */
[----:B------:R-:W-:Y:S01]  /*ed80*/  VIADD R10, R10, 0x606 ;  /* 0x000006060a0a7836 */ /* 0x000fe20000000000 */
[----:B------:R-:W-:Y:S01]  /*ed90*/  ISETP.GE.U32.AND P1, PT, R14, 0x180, PT ;  /* 0x000001800e00780c */ /* 0x000fe20003f26070 */
        /* <DEDUP_REMOVED lines=29> */
.L_x_12430:
[----:B------:R-:W2:Y:S04]  /*ef70*/  LDL R11, [R1+0x84] ;  /* 0x00008400010b7983 */ /* 0x000ea80000100800 */
[----:B------:R-:W2:Y:S01]  /*ef80*/  LDL R10, [R1+0x94] ;  /* 0x00009400010a7983 */ /* 0x000ea20000100800 */
[----:B------:R-:W-:-:S03]  /*ef90*/  ISETP.NE.AND P1, PT, R148, 0x1, PT ;  /* 0x000000019400780c */ /* 0x000fc60003f25270 */
[----:B------:R-:W3:Y:S10]  /*efa0*/  LDL R140, [R1+0x90] ;  /* 0x00009000018c7983 */ /* 0x000ef40000100800 */
[----:B------:R-:W1:Y:S08]  /*efb0*/  @P1 LDC R8, c[0x0][0x44c] ;  /* 0x00011300ff081b82 */ /* 0x000e700000000800 */
[----:B0-----:R-:W0:Y:S01]  /*efc0*/  @P1 LDC R7, c[0x0][0x450] ;  /* 0x00011400ff071b82 */ /* 0x001e220000000800 */
[----:B------:R-:W-:Y:S01]  /*efd0*/  FMUL.FTZ R141, R30, UR46 ;  /* 0x0000002e1e8d7c20 */ /* 0x000fe20008410000 */
[----:B------:R-:W-:Y:S01]  /*efe0*/  FMUL.FTZ R30, R33, UR46 ;  /* 0x0000002e211e7c20 */ /* 0x000fe20008410000 */
[----:B------:R-:W-:Y:S01]  /*eff0*/  FMUL.FTZ R33, R36, UR46 ;  /* 0x0000002e24217c20 */ /* 0x000fe20008410000 */
[----:B------:R-:W-:Y:S01]  /*f000*/  FMUL.FTZ R14, R38, UR46 ;  /* 0x0000002e260e7c20 */ /* 0x000fe20008410000 */
[----:B------:R-:W-:-:S02]  /*f010*/  IMAD.MOV.U32 R38, RZ, RZ, -0x80 ;  /* 0xffffff80ff267424 */ /* 0x000fc400078e00ff */
[----:B------:R-:W-:Y:S02]  /*f020*/  FMUL.FTZ R13, R29, UR46 ;  /* 0x0000002e1d0d7c20 */ /* 0x000fe40008410000 */
[----:B------:R-:W-:-:S04]  /*f030*/  IMAD R38, R4, R38, 0x1 ;  /* 0x0000000104267424 */ /* 0x000fc800078e0226 */
        /* <DEDUP_REMOVED lines=16> */
[----:B------:R-:W-:-:S03]  /*f140*/  FMUL.FTZ R143, R27, UR46 ;  /* 0x0000002e1b8f7c20 */ /* 0x000fc60008410000 */
[----:B------:R-:W-:Y:S01]  /*f150*/  MUFU.TANH R30, R30 ;  /* 0x0000001e001e7308 */ /* 0x000fe20000002400 */
[----:B------:R-:W-:Y:S01]  /*f160*/  FMUL.FTZ R27, R47, UR46 ;  /* 0x0000002e2f1b7c20 */ /* 0x000fe20008410000 */
[----:B------:R-:W-:Y:S01]  /*f170*/  FMUL.FTZ R53, R66, UR46 ;  /* 0x0000002e42357c20 */ /* 0x000fe20008410000 */
[----:B------:R-:W-:Y:S01]  /*f180*/  FMUL.FTZ R47, R49, UR46 ;  /* 0x0000002e312f7c20 */ /* 0x000fe20008410000 */
[----:B------:R-:W-:-:S04]  /*f190*/  FMUL.FTZ R66, R69, UR46 ;  /* 0x0000002e45427c20 */ /* 0x000fc80008410000 */
[----:B------:R-:W-:Y:S01]  /*f1a0*/  MUFU.TANH R51, R51 ;  /* 0x0000003300337308 */ /* 0x000fe20000002400 */
[----:B------:R-:W-:Y:S01]  /*f1b0*/  FMUL.FTZ R49, R70, UR46 ;  /* 0x0000002e46317c20 */ /* 0x000fe20008410000 */
[----:B------:R-:W-:Y:S01]  /*f1c0*/  FMUL.FTZ R70, R73, UR46 ;  /* 0x0000002e49467c20 */ /* 0x000fe20008410000 */
[----:B------:R-:W-:-:S05]  /*f1d0*/  FMUL.FTZ R85, R85, UR46 ;  /* 0x0000002e55557c20 */ /* 0x000fca0008410000 */
[----:B------:R-:W-:Y:S01]  /*f1e0*/  MUFU.TANH R28, R28 ;  /* 0x0000001c001c7308 */ /* 0x000fe20000002400 */
[----:B------:R-:W-:-:S07]  /*f1f0*/  FMUL.FTZ R142, R78, UR46 ;  /* 0x0000002e4e8e7c20 */ /* 0x000fce0008410000 */
[----:B------:R-:W-:Y:S08]  /*f200*/  MUFU.TANH R59, R59 ;  /* 0x0000003b003b7308 */ /* 0x000ff00000002400 */
[----:B------:R-:W-:Y:S08]  /*f210*/  MUFU.TANH R66, R66 ;  /* 0x0000004200427308 */ /* 0x000ff00000002400 */
[----:B------:R-:W-:Y:S01]  /*f220*/  MUFU.TANH R78, R85 ;  /* 0x00000055004e7308 */ /* 0x000fe20000002400 */
[----:B------:R-:W-:Y:S01]  /*f230*/  FMUL.FTZ R32, R58, UR46 ;  /* 0x0000002e3a207c20 */ /* 0x000fe20008410000 */
[----:B------:R-:W-:-:S06]  /*f240*/  FMUL.FTZ R58, R60, UR46 ;  /* 0x0000002e3c3a7c20 */ /* 0x000fcc0008410000 */
[----:B------:R-:W-:Y:S01]  /*f250*/  MUFU.TANH R74, R74 ;  /* 0x0000004a004a7308 */ /* 0x000fe20000002400 */
[----:B------:R-:W-:Y:S01]  /*f260*/  FMUL.FTZ R60, R64, UR46 ;  /* 0x0000002e403c7c20 */ /* 0x000fe20008410000 */
[----:B------:R-:W-:Y:S01]  /*f270*/  FMUL.FTZ R64, R68, UR46 ;  /* 0x0000002e44407c20 */ /* 0x000fe20008410000 */
[----:B------:R-:W-:Y:S01]  /*f280*/  FMUL.FTZ R68, R72, UR46 ;  /* 0x0000002e48447c20 */ /* 0x000fe20008410000 */
[----:B------:R-:W-:Y:S01]  /*f290*/  FMUL.FTZ R72, R76, UR46 ;  /* 0x0000002e4c487c20 */ /* 0x000fe20008410000 */
[----:B------:R-:W-:-:S03]  /*f2a0*/  FMUL.FTZ R76, R80, UR46 ;  /* 0x0000002e504c7c20 */ /* 0x000fc60008410000 */
[----:B------:R-:W-:Y:S08]  /*f2b0*/  MUFU.TANH R26, R26 ;  /* 0x0000001a001a7308 */ /* 0x000ff00000002400 */
[----:B------:R-:W-:Y:S08]  /*f2c0*/  MUFU.TANH R33, R33 ;  /* 0x0000002100217308 */ /* 0x000ff00000002400 */
[----:B------:R-:W-:Y:S01]  /*f2d0*/  MUFU.TANH R42, R42 ;  /* 0x0000002a002a7308 */ /* 0x000fe20000002400 */
[----:B------:R-:W-:Y:S01]  /*f2e0*/  FMUL.FTZ R21, R50, UR46 ;  /* 0x0000002e32157c20 */ /* 0x000fe20008410000 */
[----:B------:R-:W-:Y:S01]  /*f2f0*/  FMUL.FTZ R50, R52, UR46 ;  /* 0x0000002e34327c20 */ /* 0x000fe20008410000 */
[----:B------:R-:W-:-:S05]  /*f300*/  FMUL.FTZ R24, R54, UR46 ;  /* 0x0000002e36187c20 */ /* 0x000fca0008410000 */
[----:B------:R-:W-:Y:S01]  /*f310*/  MUFU.TANH R47, R47 ;  /* 0x0000002f002f7308 */ /* 0x000fe20000002400 */
[----:B------:R-:W-:-:S07]  /*f320*/  FMUL.FTZ R54, R56, UR46 ;  /* 0x0000002e38367c20 */ /* 0x000fce0008410000 */
[----:B------:R-:W-:Y:S01]  /*f330*/  MUFU.TANH R50, R50 ;  /* 0x0000003200327308 */ /* 0x000fe20000002400 */
[----:B------:R-:W-:-:S07]  /*f340*/  FMUL.FTZ R52, R67, UR46 ;  /* 0x0000002e43347c20 */ /* 0x000fce0008410000 */
[----:B------:R-:W-:Y:S01]  /*f350*/  MUFU.TANH R54, R54 ;  /* 0x0000003600367308 */ /* 0x000fe20000002400 */
[----:B------:R-:W-:-:S07]  /*f360*/  FMUL.FTZ R61, R65, UR46 ;  /* 0x0000002e413d7c20 */ /* 0x000fce0008410000 */
[----:B------:R-:W-:Y:S01]  /*f370*/  MUFU.TANH R58, R58 ;  /* 0x0000003a003a7308 */ /* 0x000fe20000002400 */
[----:B--2---:R-:W-:-:S05]  /*f380*/  IADD3 R10, R10, R11, RZ ;  /* 0x0000000b0a0a7210 */ /* 0x004fca0007ffe0ff */
[----:B-1----:R-:W-:-:S05]  /*f390*/  @P1 IMAD.HI.U32 R8, R10, R8, RZ ;  /* 0x000000080a081227 */ /* 0x002fca00078e00ff */
[----:B0-----:R-:W-:-:S05]  /*f3a0*/  @P1 SHF.R.U32.HI R10, RZ, R7, R8 ;  /* 0x00000007ff0a1219 */ /* 0x001fca0000011608 */
[----:B------:R-:W0:Y:S01]  /*f3b0*/  SHFL.IDX PT, R36, R10, RZ, 0x1c1f ;  /* 0x001c1fff0a247589 */ /* 0x000e2200000e0000 */
[----:B------:R-:W-:Y:S01]  /*f3c0*/  FMUL.FTZ R8, R35, UR46 ;  /* 0x0000002e23087c20 */ /* 0x000fe20008410000 */
[----:B---3--:R-:W-:Y:S02]  /*f3d0*/  IMAD R38, R140, -0x2, R38 ;  /* 0xfffffffe8c267824 */ /* 0x008fe400078e0226 */
[----:B------:R-:W-:Y:S01]  /*f3e0*/  FMUL.FTZ R35, R37, UR46 ;  /* 0x0000002e25237c20 */ /* 0x000fe20008410000 */
[----:B------:R-:W-:Y:S01]  /*f3f0*/  FMUL.FTZ R11, R25, UR46 ;  /* 0x0000002e190b7c20 */ /* 0x000fe20008410000 */
[----:B------:R-:W-:Y:S01]  /*f400*/  FMUL.FTZ R25, R43, UR46 ;  /* 0x0000002e2b197c20 */ /* 0x000fe20008410000 */
[----:B------:R-:W-:Y:S01]  /*f410*/  FMUL.FTZ R43, R45, UR46 ;  /* 0x0000002e2d2b7c20 */ /* 0x000fe20008410000 */
[----:B------:R-:W-:Y:S01]  /*f420*/  IADD3 R38, -R146, R38, R147 ;  /* 0x0000002692267210 */ /* 0x000fe20007ffe193 */
[----:B------:R1:W2:Y:S01]  /*f430*/  SHFL.IDX PT, R44, R10, 0x1, 0x1c1f ;  /* 0x003c1f000a2c7f89 */ /* 0x0002a200000e0000 */
[----:B------:R-:W3:Y:S01]  /*f440*/  MUFU.TANH R35, R35 ;  /* 0x0000002300237308 */ /* 0x000ee20000002400 */
[----:B-1----:R-:W-:-:S07]  /*f450*/  FMUL.FTZ R10, R81, UR46 ;  /* 0x0000002e510a7c20 */ /* 0x002fce0008410000 */
[----:B------:R-:W1:Y:S01]  /*f460*/  MUFU.TANH R11, R11 ;  /* 0x0000000b000b7308 */ /* 0x000e620000002400 */
[----:B0-----:R-:W-:-:S07]  /*f470*/  IMAD.IADD R81, R38, 0x1, R36 ;  /* 0x0000000126517824 */ /* 0x001fce00078e0224 */
[----:B------:R-:W0:Y:S01]  /*f480*/  MUFU.TANH R43, R43 ;  /* 0x0000002b002b7308 */ /* 0x000e220000002400 */
[----:B------:R-:W-:Y:S01]  /*f490*/  ISETP.GT.AND P1, PT, R81, 0x9, PT ;  /* 0x000000095100780c */ /* 0x000fe20003f24270 */
[----:B------:R-:W-:-:S03]  /*f4a0*/  FMUL.FTZ R37, R40, UR46 ;  /* 0x0000002e28257c20 */ /* 0x000fc60008410000 */
[----:B----4-:R-:W-:Y:S02]  /*f4b0*/  FSEL R77, R13, -INF , P1 ;  /* 0xff8000000d4d7808 */ /* 0x010fe40000800000 */
[C---:B------:R-:W-:Y:S01]  /*f4c0*/  ISETP.GT.AND P1, PT, R81.reuse, 0x19, PT ;  /* 0x000000195100780c */ /* 0x040fe20003f24270 */
[----:B------:R-:W-:Y:S01]  /*f4d0*/  FMUL.FTZ R45, R48, UR46 ;  /* 0x0000002e302d7c20 */ /* 0x000fe20008410000 */
[----:B------:R-:W-:Y:S02]  /*f4e0*/  ISETP.GT.AND P3, PT, R81, 0x1, PT ;  /* 0x000000015100780c */ /* 0x000fe40003f64270 */
[----:B---3--:R-:W-:Y:S01]  /*f4f0*/  FSEL R73, R35, -INF , P1 ;  /* 0xff80000023497808 */ /* 0x008fe20000800000 */
[----:B------:R-:W3:Y:S01]  /*f500*/  MUFU.TANH R37, R37 ;  /* 0x0000002500257308 */ /* 0x000ee20000002400 */
[----:B------:R-:W-:Y:S02]  /*f510*/  ISETP.GT.AND P1, PT, R81, 0x29, PT ;  /* 0x000000295100780c */ /* 0x000fe40003f24270 */
[----:B-1----:R-:W-:-:S02]  /*f520*/  FSEL R85, R11, -INF , P3 ;  /* 0xff8000000b557808 */ /* 0x002fc40001800000 */
[C---:B------:R-:W-:Y:S02]  /*f530*/  ISETP.GT.AND P2, PT, R81.reuse, RZ, PT ;  /* 0x000000ff5100720c */ /* 0x040fe40003f44270 */
[----:B------:R-:W-:Y:S02]  /*f540*/  ISETP.GT.AND P3, PT, R81, 0x11, PT ;  /* 0x000000115100780c */ /* 0x000fe40003f64270 */
[----:B0-----:R-:W-:Y:S01]  /*f550*/  FSEL R69, R43, -INF , P1 ;  /* 0xff8000002b457808 */ /* 0x001fe20000800000 */
[----:B------:R-:W-:Y:S01]  /*f560*/  FMUL.FTZ R40, R41, UR46 ;  /* 0x0000002e29287c20 */ /* 0x000fe20008410000 */
[----:B------:R-:W-:Y:S01]  /*f570*/  ISETP.GT.AND P1, PT, R81, 0x39, PT ;  /* 0x000000395100780c */ /* 0x000fe20003f24270 */
[----:B------:R-:W0:Y:S01]  /*f580*/  MUFU.TANH R45, R45 ;  /* 0x0000002d002d7308 */ /* 0x000e220000002400 */
[----:B------:R-:W-:Y:S01]  /*f590*/  FMUL.FTZ R41, R75, UR46 ;  /* 0x0000002e4b297c20 */ /* 0x000fe20008410000 */
[----:B------:R-:W-:Y:S02]  /*f5a0*/  FSEL R139, R139, -INF , P2 ;  /* 0xff8000008b8b7808 */ /* 0x000fe40001000000 */
[----:B------:R-:W-:-:S02]  /*f5b0*/  FSEL R75, R30, -INF , P3 ;  /* 0xff8000001e4b7808 */ /* 0x000fc40001800000 */
[----:B------:R-:W-:Y:S02]  /*f5c0*/  ISETP.GT.AND P2, PT, R81, 0x10, PT ;  /* 0x000000105100780c */ /* 0x000fe40003f44270 */
[----:B------:R-:W-:Y:S01]  /*f5d0*/  FSEL R30, R51, -INF , P1 ;  /* 0xff800000331e7808 */ /* 0x000fe20000800000 */
[----:B------:R-:W-:Y:S01]  /*f5e0*/  FMUL.FTZ R7, R31, UR46 ;  /* 0x0000002e1f077c20 */ /* 0x000fe20008410000 */
[C---:B------:R-:W-:Y:S02]  /*f5f0*/  ISETP.GT.AND P1, PT, R81.reuse, 0x49, PT ;  /* 0x000000495100780c */ /* 0x040fe40003f24270 */
[----:B------:R-:W-:Y:S02]  /*f600*/  FSEL R36, R28, -INF , P2 ;  /* 0xff8000001c247808 */ /* 0x000fe40001000000 */
[----:B------:R-:W-:Y:S02]  /*f610*/  ISETP.GT.AND P2, PT, R81, 0x20, PT ;  /* 0x000000205100780c */ /* 0x000fe40003f44270 */
[----:B------:R-:W-:-:S02]  /*f620*/  FSEL R59, R59, -INF , P1 ;  /* 0xff8000003b3b7808 */ /* 0x000fc40000800000 */
[----:B------:R-:W-:Y:S01]  /*f630*/  ISETP.GT.AND P1, PT, R81, 0x59, PT ;  /* 0x000000595100780c */ /* 0x000fe20003f24270 */
[----:B------:R-:W1:Y:S01]  /*f640*/  MUFU.TANH R7, R7 ;  /* 0x0000000700077308 */ /* 0x000e620000002400 */
[----:B---3--:R-:W-:Y:S02]  /*f650*/  FSEL R80, R37, -INF , P2 ;  /* 0xff80000025507808 */ /* 0x008fe40001000000 */
[C---:B------:R-:W-:Y:S02]  /*f660*/  ISETP.GT.AND P2, PT, R81.reuse, 0x30, PT ;  /* 0x000000305100780c */ /* 0x040fe40003f44270 */
[----:B------:R-:W-:Y:S02]  /*f670*/  FSEL R51, R66, -INF , P1 ;  /* 0xff80000042337808 */ /* 0x000fe40000800000 */
[----:B------:R-:W-:Y:S02]  /*f680*/  ISETP.GT.AND P1, PT, R81, 0x69, PT ;  /* 0x000000695100780c */ /* 0x000fe40003f24270 */
[----:B0-----:R-:W-:Y:S01]  /*f690*/  FSEL R28, R45, -INF , P2 ;  /* 0xff8000002d1c7808 */ /* 0x001fe20001000000 */
[----:B--2---:R-:W-:Y:S01]  /*f6a0*/  IMAD.IADD R44, R38, 0x1, R44 ;  /* 0x00000001262c7824 */ /* 0x004fe200078e022c */
[----:B------:R-:W-:-:S02]  /*f6b0*/  FSEL R45, R74, -INF , P1 ;  /* 0xff8000004a2d7808 */ /* 0x000fc40000800000 */
[----:B------:R-:W-:-:S04]  /*f6c0*/  ISETP.GT.AND P1, PT, R81, 0x79, PT ;  /* 0x000000795100780c */ /* 0x000fc80003f24270 */
[----:B------:R-:W-:Y:S02]  /*f6d0*/  FSEL R11, R78, -INF , P1 ;  /* 0xff8000004e0b7808 */ /* 0x000fe40000800000 */
[----:B------:R-:W-:Y:S02]  /*f6e0*/  ISETP.GT.AND P1, PT, R44, 0x9, PT ;  /* 0x000000092c00780c */ /* 0x000fe40003f24270 */
[----:B------:R-:W-:Y:S02]  /*f6f0*/  ISETP.GT.AND P4, PT, R81, 0x8, PT ;  /* 0x000000085100780c */ /* 0x000fe40003f84270 */
[----:B-1----:R-:W-:Y:S02]  /*f700*/  FSEL R35, R7, -INF , P1 ;  /* 0xff80000007237808 */ /* 0x002fe40000800000 */
[----:B------:R-:W-:Y:S01]  /*f710*/  FMNMX.FTZ R7, R139, R9, !PT ;  /* 0x000000098b077209 */ /* 0x000fe20007810000 */
[----:B------:R-:W-:Y:S01]  /*f720*/  FMUL.FTZ R140, R84, UR46 ;  /* 0x0000002e548c7c20 */ /* 0x000fe20008410000 */
[----:B------:R-:W-:-:S02]  /*f730*/  FSEL R84, R26, -INF , P4 ;  /* 0xff8000001a547808 */ /* 0x000fc40002000000 */
[----:B------:R-:W-:-:S04]  /*f740*/  FMNMX.FTZ R7, R85, R7, !PT ;  /* 0x0000000755077209 */ /* 0x000fc80007810000 */
[----:B------:R-:W-:Y:S01]  /*f750*/  FMNMX.FTZ R7, R84, R7, !PT ;  /* 0x0000000754077209 */ /* 0x000fe20007810000 */
[----:B------:R-:W0:Y:S03]  /*f760*/  MUFU.TANH R40, R40 ;  /* 0x0000002800287308 */ /* 0x000e260000002400 */
[----:B------:R-:W-:Y:S02]  /*f770*/  FMNMX.FTZ R7, R77, R7, !PT ;  /* 0x000000074d077209 */ /* 0x000fe40007810000 */
[----:B------:R-:W-:Y:S02]  /*f780*/  ISETP.GT.AND P4, PT, R81, 0x18, PT ;  /* 0x000000185100780c */ /* 0x000fe40003f84270 */
[----:B------:R-:W-:Y:S02]  /*f790*/  FMNMX.FTZ R7, R36, R7, !PT ;  /* 0x0000000724077209 */ /* 0x000fe40007810000 */
[----:B------:R-:W-:-:S02]  /*f7a0*/  FSEL R38, R33, -INF , P4 ;  /* 0xff80000021267808 */ /* 0x000fc40002000000 */
[----:B------:R-:W-:-:S04]  /*f7b0*/  FMNMX.FTZ R7, R75, R7, !PT ;  /* 0x000000074b077209 */ /* 0x000fc80007810000 */
[----:B------:R-:W-:Y:S02]  /*f7c0*/  FMNMX.FTZ R7, R38, R7, !PT ;  /* 0x0000000726077209 */ /* 0x000fe40007810000 */
[----:B------:R-:W-:Y:S02]  /*f7d0*/  ISETP.GT.AND P3, PT, R81, 0x21, PT ;  /* 0x000000215100780c */ /* 0x000fe40003f64270 */
[----:B------:R-:W-:Y:S01]  /*f7e0*/  FMNMX.FTZ R7, R73, R7, !PT ;  /* 0x0000000749077209 */ /* 0x000fe20007810000 */
[----:B------:R-:W-:Y:S01]  /*f7f0*/  FMUL.FTZ R48, R71, UR46 ;  /* 0x0000002e47307c20 */ /* 0x000fe20008410000 */
[----:B------:R-:W-:Y:S02]  /*f800*/  ISETP.GT.AND P4, PT, R81, 0x28, PT ;  /* 0x000000285100780c */ /* 0x000fe40003f84270 */
[----:B0-----:R-:W-:Y:S02]  /*f810*/  FSEL R71, R40, -INF , P3 ;  /* 0xff80000028477808 */ /* 0x001fe40001800000 */
[----:B------:R-:W-:-:S02]  /*f820*/  FMNMX.FTZ R7, R80, R7, !PT ;  /* 0x0000000750077209 */ /* 0x000fc40007810000 */
[----:B------:R-:W-:Y:S02]  /*f830*/  FSEL R26, R42, -INF , P4 ;  /* 0xff8000002a1a7808 */ /* 0x000fe40002000000 */
[----:B------:R-:W-:Y:S01]  /*f840*/  FMNMX.FTZ R7, R71, R7, !PT ;  /* 0x0000000747077209 */ /* 0x000fe20007810000 */
[----:B------:R-:W-:Y:S01]  /*f850*/  FMUL.FTZ R31, R55, UR46 ;  /* 0x0000002e371f7c20 */ /* 0x000fe20008410000 */
[----:B------:R-:W-:Y:S02]  /*f860*/  FMUL.FTZ R55, R57, UR46 ;  /* 0x0000002e39377c20 */ /* 0x000fe40008410000 */
[----:B------:R-:W-:Y:S02]  /*f870*/  FMNMX.FTZ R7, R26, R7, !PT ;  /* 0x000000071a077209 */ /* 0x000fe40007810000 */
[----:B------:R-:W-:Y:S02]  /*f880*/  ISETP.GT.AND P3, PT, R81, 0x31, PT ;  /* 0x000000315100780c */ /* 0x000fe40003f64270 */
[----:B------:R-:W-:Y:S01]  /*f890*/  FMNMX.FTZ R7, R69, R7, !PT ;  /* 0x0000000745077209 */ /* 0x000fe20007810000 */
[----:B------:R-:W0:Y:S01]  /*f8a0*/  MUFU.TANH R55, R55 ;  /* 0x0000003700377308 */ /* 0x000e220000002400 */
[----:B------:R-:W-:-:S02]  /*f8b0*/  ISETP.GT.AND P4, PT, R81, 0x38, PT ;  /* 0x000000385100780c */ /* 0x000fc40003f84270 */
[----:B------:R-:W-:Y:S02]  /*f8c0*/  FSEL R67, R47, -INF , P3 ;  /* 0xff8000002f437808 */ /* 0x000fe40001800000 */
[----:B------:R-:W-:Y:S02]  /*f8d0*/  FMNMX.FTZ R7, R28, R7, !PT ;  /* 0x000000071c077209 */ /* 0x000fe40007810000 */
[----:B------:R-:W-:Y:S02]  /*f8e0*/  FSEL R65, R50, -INF , P4 ;  /* 0xff80000032417808 */ /* 0x000fe40002000000 */
[----:B------:R-:W-:Y:S02]  /*f8f0*/  FMNMX.FTZ R7, R67, R7, !PT ;  /* 0x0000000743077209 */ /* 0x000fe40007810000 */
[----:B------:R-:W-:Y:S02]  /*f900*/  ISETP.GT.AND P2, PT, R81, 0x40, PT ;  /* 0x000000405100780c */ /* 0x000fe40003f44270 */
[----:B------:R-:W-:Y:S01]  /*f910*/  FMNMX.FTZ R7, R65, R7, !PT ;  /* 0x0000000741077209 */ /* 0x000fe20007810000 */
[----:B------:R-:W-:Y:S01]  /*f920*/  FMUL.FTZ R57, R62, UR46 ;  /* 0x0000002e3e397c20 */ /* 0x000fe20008410000 */
[----:B------:R-:W1:Y:S01]  /*f930*/  MUFU.TANH R60, R60 ;  /* 0x0000003c003c7308 */ /* 0x000e620000002400 */
[----:B------:R-:W-:-:S02]  /*f940*/  ISETP.GT.AND P3, PT, R81, 0x41, PT ;  /* 0x000000415100780c */ /* 0x000fc40003f64270 */
[----:B------:R-:W-:Y:S02]  /*f950*/  FSEL R62, R54, -INF , P2 ;  /* 0xff800000363e7808 */ /* 0x000fe40001000000 */
[----:B------:R-:W-:Y:S01]  /*f960*/  FMNMX.FTZ R7, R30, R7, !PT ;  /* 0x000000071e077209 */ /* 0x000fe20007810000 */
[----:B------:R-:W-:Y:S01]  /*f970*/  FMUL.FTZ R56, R63, UR46 ;  /* 0x0000002e3f387c20 */ /* 0x000fe20008410000 */
[----:B------:R-:W-:Y:S01]  /*f980*/  ISETP.GT.AND P4, PT, R81, 0x48, PT ;  /* 0x000000485100780c */ /* 0x000fe20003f84270 */
[----:B------:R-:W2:Y:S01]  /*f990*/  MUFU.TANH R61, R61 ;  /* 0x0000003d003d7308 */ /* 0x000ea20000002400 */
[----:B0-----:R-:W-:Y:S02]  /*f9a0*/  FSEL R63, R55, -INF , P3 ;  /* 0xff800000373f7808 */ /* 0x001fe40001800000 */
[----:B------:R-:W-:Y:S02]  /*f9b0*/  FMNMX.FTZ R7, R62, R7, !PT ;  /* 0x000000073e077209 */ /* 0x000fe40007810000 */
[----:B------:R-:W-:-:S02]  /*f9c0*/  FSEL R58, R58, -INF , P4 ;  /* 0xff8000003a3a7808 */ /* 0x000fc40002000000 */
[----:B------:R-:W-:Y:S01]  /*f9d0*/  FMNMX.FTZ R7, R63, R7, !PT ;  /* 0x000000073f077209 */ /* 0x000fe20007810000 */
[----:B------:R-:W0:Y:S01]  /*f9e0*/  MUFU.TANH R64, R64 ;  /* 0x0000004000407308 */ /* 0x000e220000002400 */
[C---:B------:R-:W-:Y:S02]  /*f9f0*/  ISETP.GT.AND P2, PT, R81.reuse, 0x50, PT ;  /* 0x000000505100780c */ /* 0x040fe40003f44270 */
[----:B------:R-:W-:Y:S02]  /*fa00*/  FMNMX.FTZ R7, R58, R7, !PT ;  /* 0x000000073a077209 */ /* 0x000fe40007810000 */
[----:B------:R-:W-:Y:S02]  /*fa10*/  ISETP.GT.AND P3, PT, R81, 0x51, PT ;  /* 0x000000515100780c */ /* 0x000fe40003f64270 */
[----:B-1----:R-:W-:Y:S01]  /*fa20*/  FSEL R54, R60, -INF , P2 ;  /* 0xff8000003c367808 */ /* 0x002fe20001000000 */
[----:B------:R-:W1:Y:S01]  /*fa30*/  MUFU.TANH R68, R68 ;  /* 0x0000004400447308 */ /* 0x000e620000002400 */
[----:B------:R-:W-:-:S02]  /*fa40*/  FMNMX.FTZ R7, R59, R7, !PT ;  /* 0x000000073b077209 */ /* 0x000fc40007810000 */
[----:B------:R-:W-:Y:S02]  /*fa50*/  ISETP.GT.AND P4, PT, R81, 0x58, PT ;  /* 0x000000585100780c */ /* 0x000fe40003f84270 */
[----:B--2---:R-:W-:Y:S02]  /*fa60*/  FSEL R55, R61, -INF , P3 ;  /* 0xff8000003d377808 */ /* 0x004fe40001800000 */
[----:B------:R-:W-:Y:S01]  /*fa70*/  FMNMX.FTZ R7, R54, R7, !PT ;  /* 0x0000000736077209 */ /* 0x000fe20007810000 */
[----:B------:R-:W2:Y:S01]  /*fa80*/  MUFU.TANH R70, R70 ;  /* 0x0000004600467308 */ /* 0x000ea20000002400 */
[----:B0-----:R-:W-:Y:S02]  /*fa90*/  FSEL R50, R64, -INF , P4 ;  /* 0xff80000040327808 */ /* 0x001fe40002000000 */
[----:B------:R-:W-:-:S05]  /*faa0*/  FMNMX.FTZ R7, R55, R7, !PT ;  /* 0x0000000737077209 */ /* 0x000fca0007810000 */
[----:B------:R-:W0:Y:S01]  /*fab0*/  MUFU.TANH R72, R72 ;  /* 0x0000004800487308 */ /* 0x000e220000002400 */
[C---:B------:R-:W-:Y:S02]  /*fac0*/  ISETP.GT.AND P2, PT, R81.reuse, 0x60, PT ;  /* 0x000000605100780c */ /* 0x040fe40003f44270 */
[----:B------:R-:W-:Y:S02]  /*fad0*/  FMNMX.FTZ R7, R50, R7, !PT ;  /* 0x0000000732077209 */ /* 0x000fe40007810000 */
[----:B------:R-:W-:Y:S02]  /*fae0*/  ISETP.GT.AND P3, PT, R81, 0x61, PT ;  /* 0x000000615100780c */ /* 0x000fe40003f64270 */
[----:B-1----:R-:W-:Y:S01]  /*faf0*/  FSEL R40, R68, -INF , P2 ;  /* 0xff80000044287808 */ /* 0x002fe20001000000 */
[----:B------:R-:W1:Y:S01]  /*fb00*/  MUFU.TANH R76, R76 ;  /* 0x0000004c004c7308 */ /* 0x000e620000002400 */
[----:B------:R-:W-:Y:S02]  /*fb10*/  FMNMX.FTZ R7, R51, R7, !PT ;  /* 0x0000000733077209 */ /* 0x000fe40007810000 */
[----:B------:R-:W-:-:S02]  /*fb20*/  ISETP.GT.AND P4, PT, R81, 0x68, PT ;  /* 0x000000685100780c */ /* 0x000fc40003f84270 */
        /* <DEDUP_REMOVED lines=8> */
[C---:B------:R-:W-:Y:S02]  /*fbb0*/  ISETP.GT.AND P3, PT, R81.reuse, 0x71, PT ;  /* 0x000000715100780c */ /* 0x040fe40003f64270 */
[----:B------:R-:W-:Y:S01]  /*fbc0*/  ISETP.GT.AND P4, PT, R81, 0x78, PT ;  /* 0x000000785100780c */ /* 0x000fe20003f84270 */
[----:B------:R-:W3:Y:S01]  /*fbd0*/  MUFU.TANH R143, R143 ;  /* 0x0000008f008f7308 */ /* 0x000ee20000002400 */
[----:B-1----:R-:W-:Y:S02]  /*fbe0*/  FSEL R81, R76, -INF , P2 ;  /* 0xff8000004c517808 */ /* 0x002fe40001000000 */
[----:B------:R-:W-:-:S02]  /*fbf0*/  FMNMX.FTZ R7, R45, R7, !PT ;  /* 0x000000072d077209 */ /* 0x000fc40007810000 */
[----:B--2---:R-:W-:Y:S02]  /*fc00*/  FSEL R13, R10, -INF , P3 ;  /* 0xff8000000a0d7808 */ /* 0x004fe40001800000 */
[----:B------:R-:W-:Y:S01]  /*fc10*/  FMNMX.FTZ R7, R81, R7, !PT ;  /* 0x0000000751077209 */ /* 0x000fe20007810000 */
[----:B------:R-:W1:Y:S01]  /*fc20*/  MUFU.TANH R8, R8 ;  /* 0x0000000800087308 */ /* 0x000e620000002400 */
[----:B0-----:R-:W-:Y:S02]  /*fc30*/  FSEL R10, R140, -INF , P4 ;  /* 0xff8000008c0a7808 */ /* 0x001fe40002000000 */
[----:B------:R-:W-:Y:S02]  /*fc40*/  FMNMX.FTZ R7, R13, R7, !PT ;  /* 0x000000070d077209 */ /* 0x000fe40007810000 */
[----:B------:R-:W-:Y:S02]  /*fc50*/  ISETP.GT.AND P3, PT, R44, 0x1, PT ;  /* 0x000000012c00780c */ /* 0x000fe40003f64270 */
[----:B------:R-:W-:-:S02]  /*fc60*/  FMNMX.FTZ R7, R10, R7, !PT ;  /* 0x000000070a077209 */ /* 0x000fc40007810000 */
[----:B---3--:R-:W-:Y:S02]  /*fc70*/  FSEL R33, R143, -INF , P3 ;  /* 0xff8000008f217808 */ /* 0x008fe40001800000 */
[----:B------:R-:W-:Y:S02]  /*fc80*/  ISETP.GT.AND P3, PT, R44, 0x11, PT ;  /* 0x000000112c00780c */ /* 0x000fe40003f64270 */
[----:B------:R-:W-:Y:S02]  /*fc90*/  FMNMX.FTZ R7, R11, R7, !PT ;  /* 0x000000070b077209 */ /* 0x000fe40007810000 */
[----:B-1----:R-:W-:-:S03]  /*fca0*/  FSEL R37, R8, -INF , P3 ;  /* 0xff80000008257808 */ /* 0x002fc60001800000 */
[----:B------:R-:W0:Y:S01]  /*fcb0*/  SHFL.BFLY PT, R8, R7, 0x2, 0x1f ;  /* 0x0c401f0007087f89 */ /* 0x000e2200000e0000 */
[----:B------:R-:W1:Y:S01]  /*fcc0*/  MUFU.TANH R144, R144 ;  /* 0x0000009000907308 */ /* 0x000e620000002400 */
[----:B------:R-:W-:-:S07]  /*fcd0*/  FMUL.FTZ R39, R39, UR46 ;  /* 0x0000002e27277c20 */ /* 0x000fce0008410000 */
[----:B------:R-:W2:Y:S08]  /*fce0*/  MUFU.TANH R141, R141 ;  /* 0x0000008d008d7308 */ /* 0x000eb00000002400 */
[----:B------:R-:W3:Y:S01]  /*fcf0*/  MUFU.TANH R12, R12 ;  /* 0x0000000c000c7308 */ /* 0x000ee20000002400 */
[----:B0-----:R-:W-:-:S07]  /*fd00*/  FMNMX.FTZ R7, R7, R8, !PT ;  /* 0x0000000807077209 */ /* 0x001fce0007810000 */
[----:B------:R-:W0:Y:S01]  /*fd10*/  MUFU.TANH R14, R14 ;  /* 0x0000000e000e7308 */ /* 0x000e220000002400 */
[C---:B------:R-:W-:Y:S01]  /*fd20*/  ISETP.GT.AND P2, PT, R44.reuse, RZ, PT ;  /* 0x000000ff2c00720c */ /* 0x040fe20003f44270 */
[----:B------:R-:W4:Y:S01]  /*fd30*/  SHFL.BFLY PT, R8, R7, 0x1, 0x1f ;  /* 0x0c201f0007087f89 */ /* 0x000f2200000e0000 */
[----:B------:R-:W-:-:S05]  /*fd40*/  ISETP.GT.AND P4, PT, R44, 0x8, PT ;  /* 0x000000082c00780c */ /* 0x000fca0003f84270 */
[----:B------:R-:W5:Y:S01]  /*fd50*/  MUFU.TANH R39, R39 ;  /* 0x0000002700277308 */ /* 0x000f620000002400 */
[----:B-1----:R-:W-:-:S07]  /*fd60*/  FSEL R78, R144, -INF , P2 ;  /* 0xff800000904e7808 */ /* 0x002fce0001000000 */
[----:B------:R-:W1:Y:S01]  /*fd70*/  MUFU.TANH R15, R15 ;  /* 0x0000000f000f7308 */ /* 0x000e620000002400 */
[----:B--2---:R-:W-:-:S07]  /*fd80*/  FSEL R76, R141, -INF , P4 ;  /* 0xff8000008d4c7808 */ /* 0x004fce0002000000 */
[----:B------:R-:W2:Y:S08]  /*fd90*/  MUFU.TANH R25, R25 ;  /* 0x0000001900197308 */ /* 0x000eb00000002400 */
[----:B------:R-:W4:Y:S01]  /*fda0*/  MUFU.TANH R20, R20 ;  /* 0x0000001400147308 */ /* 0x000f220000002400 */
[C---:B------:R-:W-:Y:S02]  /*fdb0*/  ISETP.GT.AND P2, PT, R44.reuse, 0x10, PT ;  /* 0x000000102c00780c */ /* 0x040fe40003f44270 */
[----:B------:R-:W-:-:S05]  /*fdc0*/  ISETP.GT.AND P4, PT, R44, 0x18, PT ;  /* 0x000000182c00780c */ /* 0x000fca0003f84270 */
[----:B------:R-:W4:Y:S01]  /*fdd0*/  MUFU.TANH R27, R27 ;  /* 0x0000001b001b7308 */ /* 0x000f220000002400 */
[----:B---3--:R-:W-:-:S07]  /*fde0*/  FSEL R74, R12, -INF , P2 ;  /* 0xff8000000c4a7808 */ /* 0x008fce0001000000 */
[----:B------:R-:W3:Y:S01]  /*fdf0*/  MUFU.TANH R21, R21 ;  /* 0x0000001500157308 */ /* 0x000ee20000002400 */
[----:B0-----:R-:W-:-:S07]  /*fe00*/  FSEL R72, R14, -INF , P4 ;  /* 0xff8000000e487808 */ /* 0x001fce0002000000 */
[----:B------:R-:W0:Y:S08]  /*fe10*/  MUFU.TANH R29, R29 ;  /* 0x0000001d001d7308 */ /* 0x000e300000002400 */
[----:B------:R-:W0:Y:S01]  /*fe20*/  MUFU.TANH R24, R24 ;  /* 0x0000001800187308 */ /* 0x000e220000002400 */
[C---:B------:R-:W-:Y:S02]  /*fe30*/  ISETP.GT.AND P1, PT, R44.reuse, 0x19, PT ;  /* 0x000000192c00780c */ /* 0x040fe40003f24270 */
[----:B------:R-:W-:-:S02]  /*fe40*/  ISETP.GT.AND P2, PT, R44, 0x20, PT ;  /* 0x000000202c00780c */ /* 0x000fc40003f44270 */
[----:B------:R-:W-:-:S03]  /*fe50*/  ISETP.GT.AND P3, PT, R44, 0x21, PT ;  /* 0x000000212c00780c */ /* 0x000fc60003f64270 */
[----:B------:R-:W0:Y:S01]  /*fe60*/  MUFU.TANH R31, R31 ;  /* 0x0000001f001f7308 */ /* 0x000e220000002400 */
[----:B------:R-:W-:-:S07]  /*fe70*/  ISETP.GT.AND P4, PT, R44, 0x28, PT ;  /* 0x000000282c00780c */ /* 0x000fce0003f84270 */
[----:B------:R-:W0:Y:S01]  /*fe80*/  MUFU.TANH R32, R32 ;  /* 0x0000002000207308 */ /* 0x000e220000002400 */
[----:B-----5:R-:W-:-:S07]  /*fe90*/  FSEL R39, R39, -INF , P1 ;  /* 0xff80000027277808 */ /* 0x020fce0000800000 */
[----:B------:R-:W5:Y:S01]  /*fea0*/  MUFU.TANH R34, R34 ;  /* 0x0000002200227308 */ /* 0x000f620000002400 */
[----:B-1----:R-:W-:-:S07]  /*feb0*/  FSEL R70, R15, -INF , P2 ;  /* 0xff8000000f467808 */ /* 0x002fce0001000000 */
[----:B------:R-:W1:Y:S01]  /*fec0*/  MUFU.TANH R57, R57 ;  /* 0x0000003900397308 */ /* 0x000e620000002400 */
[----:B--2---:R-:W-:Y:S02]  /*fed0*/  FSEL R25, R25, -INF , P3 ;  /* 0xff80000019197808 */ /* 0x004fe40001800000 */
[----:B----4-:R-:W-:Y:S02]  /*fee0*/  FSEL R68, R20, -INF , P4 ;  /* 0xff80000014447808 */ /* 0x010fe40002000000 */
[----:B------:R-:W-:-:S03]  /*fef0*/  ISETP.GT.AND P1, PT, R44, 0x29, PT ;  /* 0x000000292c00780c */ /* 0x000fc60003f24270 */
[----:B------:R-:W2:Y:S01]  /*ff00*/  MUFU.TANH R56, R56 ;  /* 0x0000003800387308 */ /* 0x000ea20000002400 */
[C---:B------:R-:W-:Y:S02]  /*ff10*/  ISETP.GT.AND P2, PT, R44.reuse, 0x30, PT ;  /* 0x000000302c00780c */ /* 0x040fe40003f44270 */
[C---:B------:R-:W-:Y:S02]  /*ff20*/  ISETP.GT.AND P3, PT, R44.reuse, 0x31, PT ;  /* 0x000000312c00780c */ /* 0x040fe40003f64270 */
[----:B------:R-:W-:-:S03]  /*ff30*/  ISETP.GT.AND P4, PT, R44, 0x38, PT ;  /* 0x000000382c00780c */ /* 0x000fc60003f84270 */
[----:B------:R-:W4:Y:S01]  /*ff40*/  MUFU.TANH R53, R53 ;  /* 0x0000003500357308 */ /* 0x000f220000002400 */
[----:B------:R-:W-:-:S07]  /*ff50*/  FSEL R27, R27, -INF , P1 ;  /* 0xff8000001b1b7808 */ /* 0x000fce0000800000 */
[----:B------:R-:W4:Y:S01]  /*ff60*/  MUFU.TANH R52, R52 ;  /* 0x0000003400347308 */ /* 0x000f220000002400 */
[----:B---3--:R-:W-:-:S07]  /*ff70*/  FSEL R66, R21, -INF , P2 ;  /* 0xff80000015427808 */ /* 0x008fce0001000000 */
[----:B------:R-:W3:Y:S01]  /*ff80*/  MUFU.TANH R49, R49 ;  /* 0x0000003100317308 */ /* 0x000ee20000002400 */
[----:B0-----:R-:W-:Y:S02]  /*ff90*/  FSEL R29, R29, -INF , P3 ;  /* 0xff8000001d1d7808 */ /* 0x001fe40001800000 */
[----:B------:R-:W-:Y:S02]  /*ffa0*/  FSEL R64, R24, -INF , P4 ;  /* 0xff80000018407808 */ /* 0x000fe40002000000 */
[----:B------:R-:W-:-:S03]  /*ffb0*/  ISETP.GT.AND P1, PT, R44, 0x39, PT ;  /* 0x000000392c00780c */ /* 0x000fc60003f24270 */
[----:B------:R-:W0:Y:S01]  /*ffc0*/  MUFU.TANH R48, R48 ;  /* 0x0000003000307308 */ /* 0x000e220000002400 */
[C---:B------:R-:W-:Y:S02]  /*ffd0*/  ISETP.GT.AND P2, PT, R44.reuse, 0x40, PT ;  /* 0x000000402c00780c */ /* 0x040fe40003f44270 */
[C---:B------:R-:W-:Y:S02]  /*ffe0*/  ISETP.GT.AND P3, PT, R44.reuse, 0x41, PT ;  /* 0x000000412c00780c */ /* 0x040fe40003f64270 */
[----:B------:R-:W-:-:S03]  /*fff0*/  ISETP.GT.AND P4, PT, R44, 0x48, PT ;  /* 0x000000482c00780c */ /* 0x000fc60003f84270 */
[----:B------:R-:W0:Y:S01]  /*10000*/  MUFU.TANH R46, R46 ;  /* 0x0000002e002e7308 */ /* 0x000e220000002400 */
[----:B------:R-:W-:-:S07]  /*10010*/  FMNMX.FTZ R7, R7, R8, !PT ;  /* 0x0000000807077209 */ /* 0x000fce0007810000 */
[----:B------:R-:W0:Y:S01]  /*10020*/  MUFU.TANH R41, R41 ;  /* 0x0000002900297308 */ /* 0x000e220000002400 */
[----:B------:R-:W-:-:S07]  /*10030*/  FSEL R31, R31, -INF , P1 ;  /* 0xff8000001f1f7808 */ /* 0x000fce0000800000 */
[----:B------:R-:W0:Y:S01]  /*10040*/  MUFU.TANH R43, R142 ;  /* 0x0000008e002b7308 */ /* 0x000e220000002400 */
[----:B------:R-:W-:Y:S01]  /*10050*/  FSEL R61, R32, -INF , P2 ;  /* 0xff800000203d7808 */ /* 0x000fe20001000000 */
[----:B------:R-:W-:Y:S01]  /*10060*/  UMOV UR47, UR44 ;  /* 0x0000002c002f7c82 */ /* 0x000fe20008000000 */
[----:B-----5:R-:W-:Y:S02]  /*10070*/  FSEL R60, R34, -INF , P3 ;  /* 0xff800000223c7808 */ /* 0x020fe40001800000 */
[----:B-1----:R-:W-:Y:S02]  /*10080*/  FSEL R57, R57, -INF , P4 ;  /* 0xff80000039397808 */ /* 0x002fe40002000000 */
[C---:B------:R-:W-:Y:S02]  /*10090*/  ISETP.GT.AND P1, PT, R44.reuse, 0x49, PT ;  /* 0x000000492c00780c */ /* 0x040fe40003f24270 */
[C---:B------:R-:W-:Y:S02]  /*100a0*/  ISETP.GT.AND P2, PT, R44.reuse, 0x50, PT ;  /* 0x000000502c00780c */ /* 0x040fe40003f44270 */
[----:B------:R-:W-:-:S02]  /*100b0*/  ISETP.GT.AND P3, PT, R44, 0x51, PT ;  /* 0x000000512c00780c */ /* 0x000fc40003f64270 */
[----:B------:R-:W-:Y:S01]  /*100c0*/  ISETP.GT.AND P4, PT, R44, 0x58, PT ;  /* 0x000000582c00780c */ /* 0x000fe20003f84270 */
[C---:B------:R-:W-:Y:S01]  /*100d0*/  FMUL.FTZ R8, R7.reuse, UR47 ;  /* 0x0000002f07087c20 */ /* 0x040fe20008410000 */
[----:B------:R-:W-:Y:S02]  /*100e0*/  FSETP.NEU.FTZ.AND P6, PT, R7, -INF , PT ;  /* 0xff8000000700780b */ /* 0x000fe40003fdd000 */
[----:B--2---:R-:W-:Y:S02]  /*100f0*/  FSEL R56, R56, -INF , P1 ;  /* 0xff80000038387808 */ /* 0x004fe40000800000 */
[----:B----4-:R-:W-:Y:S02]  /*10100*/  FSEL R53, R53, -INF , P2 ;  /* 0xff80000035357808 */ /* 0x010fe40001000000 */
[----:B------:R-:W-:Y:S02]  /*10110*/  FSEL R52, R52, -INF , P3 ;  /* 0xff80000034347808 */ /* 0x000fe40001800000 */
[----:B---3--:R-:W-:-:S02]  /*10120*/  FSEL R49, R49, -INF , P4 ;  /* 0xff80000031317808 */ /* 0x008fc40002000000 */
[C---:B------:R-:W-:Y:S02]  /*10130*/  ISETP.GT.AND P1, PT, R44.reuse, 0x59, PT ;  /* 0x000000592c00780c */ /* 0x040fe40003f24270 */
[C---:B------:R-:W-:Y:S02]  /*10140*/  ISETP.GT.AND P2, PT, R44.reuse, 0x60, PT ;  /* 0x000000602c00780c */ /* 0x040fe40003f44270 */
[C---:B------:R-:W-:Y:S02]  /*10150*/  ISETP.GT.AND P3, PT, R44.reuse, 0x61, PT ;  /* 0x000000612c00780c */ /* 0x040fe40003f64270 */
[----:B------:R-:W-:Y:S01]  /*10160*/  ISETP.GT.AND P4, PT, R44, 0x68, PT ;  /* 0x000000682c00780c */ /* 0x000fe20003f84270 */
[----:B------:R-:W-:Y:S01]  /*10170*/  FMUL.FTZ R79, R79, UR46 ;  /* 0x0000002e4f4f7c20 */ /* 0x000fe20008410000 */
[----:B------:R-:W-:Y:S02]  /*10180*/  FSEL R12, R7, RZ, P6 ;  /* 0x000000ff070c7208 */ /* 0x000fe40003000000 */
[----:B------:R-:W-:-:S02]  /*10190*/  FSEL R8, R8, RZ, P6 ;  /* 0x000000ff08087208 */ /* 0x000fc40003000000 */
[----:B0-----:R-:W-:Y:S02]  /*101a0*/  FSEL R48, R48, -INF , P1 ;  /* 0xff80000030307808 */ /* 0x001fe40000800000 */
[----:B------:R-:W-:Y:S02]  /*101b0*/  FSEL R46, R46, -INF , P2 ;  /* 0xff8000002e2e7808 */ /* 0x000fe40001000000 */
[----:B------:R-:W-:Y:S02]  /*101c0*/  FSEL R41, R41, -INF , P3 ;  /* 0xff80000029297808 */ /* 0x000fe40001800000 */
[----:B------:R-:W-:Y:S01]  /*101d0*/  FSEL R43, R43, -INF , P4 ;  /* 0xff8000002b2b7808 */ /* 0x000fe20002000000 */
[----:B------:R-:W-:Y:S01]  /*101e0*/  FADD.FTZ R12, -R12, R9 ;  /* 0x000000090c0c7221 */ /* 0x000fe20000010100 */
[C---:B------:R-:W-:Y:S02]  /*101f0*/  ISETP.GT.AND P1, PT, R44.reuse, 0x69, PT ;  /* 0x000000692c00780c */ /* 0x040fe40003f24270 */
[----:B------:R-:W-:-:S02]  /*10200*/  ISETP.GT.AND P2, PT, R44, 0x70, PT ;  /* 0x000000702c00780c */ /* 0x000fc40003f44270 */
[C---:B------:R-:W-:Y:S02]  /*10210*/  ISETP.GT.AND P3, PT, R44.reuse, 0x71, PT ;  /* 0x000000712c00780c */ /* 0x040fe40003f64270 */
[C---:B------:R-:W-:Y:S02]  /*10220*/  ISETP.GT.AND P4, PT, R44.reuse, 0x78, PT ;  /* 0x000000782c00780c */ /* 0x040fe40003f84270 */
[----:B------:R-:W-:Y:S01]  /*10230*/  ISETP.GT.AND P5, PT, R44, 0x79, PT ;  /* 0x000000792c00780c */ /* 0x000fe20003fa4270 */
[--C-:B------:R-:W-:Y:S01]  /*10240*/  FFMA.FTZ R32, R139, UR47, -R8.reuse ;  /* 0x0000002f8b207c23 */ /* 0x100fe20008010808 */
[----:B------:R0:W1:Y:S01]  /*10250*/  MUFU.TANH R44, R79 ;  /* 0x0000004f002c7308 */ /* 0x0000620000002400 */
        /* <DEDUP_REMOVED lines=8> */
[--C-:B0-----:R-:W-:Y:S01]  /*102e0*/  FFMA.FTZ R79, R85, UR47, -R8.reuse ;  /* 0x0000002f554f7c23 */ /* 0x101fe20008010808 */
        /* <DEDUP_REMOVED lines=44> */
[----:B------:R-:W-:Y:S01]  /*105b0*/  FMNMX.FTZ R8, R52, R8, !PT ;  /* 0x0000000834087209 */ /* 0x000fe20007810000 */
[----:B------:R-:W-:-:S03]  /*105c0*/  FMUL.FTZ R15, R83, UR46 ;  /* 0x0000002e530f7c20 */ /* 0x000fc60008410000 */
[----:B------:R-:W-:Y:S01]  /*105d0*/  FMNMX.FTZ R8, R49, R8, !PT ;  /* 0x0000000831087209 */ /* 0x000fe20007810000 */
[----:B------:R-:W0:Y:S01]  /*105e0*/  MUFU.TANH R14, R14 ;  /* 0x0000000e000e7308 */ /* 0x000e220000002400 */
[----:B------:R-:W-:Y:S02]  /*105f0*/  FMUL.FTZ R20, R86, UR46 ;  /* 0x0000002e56147c20 */ /* 0x000fe40008410000 */
[----:B------:R-:W-:Y:S01]  /*10600*/  FMNMX.FTZ R8, R48, R8, !PT ;  /* 0x0000000830087209 */ /* 0x000fe20007810000 */
[----:B------:R-:W-:-:S03]  /*10610*/  FMUL.FTZ R21, R87, UR46 ;  /* 0x0000002e57157c20 */ /* 0x000fc60008410000 */
[----:B------:R-:W-:Y:S01]  /*10620*/  FMNMX.FTZ R8, R46, R8, !PT ;  /* 0x000000082e087209 */ /* 0x000fe20007810000 */
[----:B------:R-:W2:Y:S03]  /*10630*/  MUFU.TANH R15, R15 ;  /* 0x0000000f000f7308 */ /* 0x000ea60000002400 */
[----:B------:R-:W-:-:S05]  /*10640*/  FMNMX.FTZ R8, R41, R8, !PT ;  /* 0x0000000829087209 */ /* 0x000fca0007810000 */
[----:B------:R-:W3:Y:S01]  /*10650*/  MUFU.TANH R20, R20 ;  /* 0x0000001400147308 */ /* 0x000ee20000002400 */
[----:B-1----:R-:W-:Y:S02]  /*10660*/  FSEL R44, R44, -INF , P1 ;  /* 0xff8000002c2c7808 */ /* 0x002fe40000800000 */
[----:B------:R-:W-:-:S05]  /*10670*/  FMNMX.FTZ R8, R43, R8, !PT ;  /* 0x000000082b087209 */ /* 0x000fca0007810000 */
[----:B------:R-:W1:Y:S01]  /*10680*/  MUFU.TANH R21, R21 ;  /* 0x0000001500157308 */ /* 0x000e620000002400 */
[----:B0-----:R-:W-:Y:S02]  /*10690*/  FSEL R14, R14, -INF , P2 ;  /* 0xff8000000e0e7808 */ /* 0x001fe40001000000 */
[----:B------:R-:W-:Y:S02]  /*106a0*/  FMNMX.FTZ R8, R44, R8, !PT ;  /* 0x000000082c087209 */ /* 0x000fe40007810000 */
[----:B--2---:R-:W-:Y:S02]  /*106b0*/  FSEL R15, R15, -INF , P3 ;  /* 0xff8000000f0f7808 */ /* 0x004fe40001800000 */
[----:B------:R-:W-:Y:S02]  /*106c0*/  FMNMX.FTZ R8, R14, R8, !PT ;  /* 0x000000080e087209 */ /* 0x000fe40007810000 */
[----:B---3--:R-:W-:Y:S02]  /*106d0*/  FSEL R20, R20, -INF , P4 ;  /* 0xff80000014147808 */ /* 0x008fe40002000000 */
[----:B------:R-:W-:-:S04]  /*106e0*/  FMNMX.FTZ R8, R15, R8, !PT ;  /* 0x000000080f087209 */ /* 0x000fc80007810000 */
[----:B------:R-:W-:Y:S02]  /*106f0*/  FMNMX.FTZ R8, R20, R8, !PT ;  /* 0x0000000814087209 */ /* 0x000fe40007810000 */
[----:B-1----:R-:W-:-:S04]  /*10700*/  FSEL R21, R21, -INF , P5 ;  /* 0xff80000015157808 */ /* 0x002fc80002800000 */
[----:B------:R-:W-:-:S05]  /*10710*/  FMNMX.FTZ R8, R21, R8, !PT ;  /* 0x0000000815087209 */ /* 0x000fca0007810000 */
[----:B------:R-:W0:Y:S02]  /*10720*/  SHFL.BFLY PT, R13, R8, 0x2, 0x1f ;  /* 0x0c401f00080d7f89 */ /* 0x000e2400000e0000 */
[----:B0-----:R-:W-:-:S05]  /*10730*/  FMNMX.FTZ R8, R8, R13, !PT ;  /* 0x0000000d08087209 */ /* 0x001fca0007810000 */
[----:B------:R-:W0:Y:S01]  /*10740*/  SHFL.BFLY PT, R13, R8, 0x1, 0x1f ;  /* 0x0c201f00080d7f89 */ /* 0x000e2200000e0000 */
[----:B------:R-:W-:Y:S01]  /*10750*/  FMUL.FTZ R12, R12, UR47 ;  /* 0x0000002f0c0c7c20 */ /* 0x000fe20008410000 */
[----:B------:R-:W-:Y:S01]  /*10760*/  MUFU.EX2 R32, R32 ;  /* 0x0000002000207308 */ /* 0x000fe20000000800 */
[----:B0-----:R-:W-:-:S04]  /*10770*/  FMNMX.FTZ R8, R8, R13, !PT ;  /* 0x0000000d08087209 */ /* 0x001fc80007810000 */
[C---:B------:R-:W-:Y:S01]  /*10780*/  FSETP.NEU.FTZ.AND P1, PT, R8.reuse, -INF , PT ;  /* 0xff8000000800780b */ /* 0x040fe20003f3d000 */
[----:B------:R-:W-:-:S03]  /*10790*/  FMUL.FTZ R80, R8, UR47 ;  /* 0x0000002f08507c20 */ /* 0x000fc60008410000 */
[----:B------:R-:W-:Y:S02]  /*107a0*/  FSEL R13, R8, RZ, P1 ;  /* 0x000000ff080d7208 */ /* 0x000fe40000800000 */
[----:B------:R-:W-:-:S03]  /*107b0*/  FSEL R80, R80, RZ, P1 ;  /* 0x000000ff50507208 */ /* 0x000fc60000800000 */
[----:B------:R-:W-:Y:S02]  /*107c0*/  FADD.FTZ R13, -R13, R6 ;  /* 0x000000060d0d7221 */ /* 0x000fe40000010100 */
[--C-:B------:R-:W-:Y:S02]  /*107d0*/  FFMA.FTZ R78, R78, UR47, -R80.reuse ;  /* 0x0000002f4e4e7c23 */ /* 0x100fe40008010850 */
[----:B------:R-:W-:Y:S01]  /*107e0*/  FMUL.FTZ R13, R13, UR47 ;  /* 0x0000002f0d0d7c20 */ /* 0x000fe20008410000 */
[--C-:B------:R-:W-:Y:S01]  /*107f0*/  FFMA.FTZ R33, R33, UR47, -R80.reuse ;  /* 0x0000002f21217c23 */ /* 0x100fe20008010850 */
[----:B------:R-:W0:Y:S01]  /*10800*/  MUFU.EX2 R12, R12 ;  /* 0x0000000c000c7308 */ /* 0x000e220000000800 */
[--C-:B------:R-:W-:Y:S01]  /*10810*/  FFMA.FTZ R76, R76, UR47, -R80.reuse ;  /* 0x0000002f4c4c7c23 */ /* 0x100fe20008010850 */
[----:B------:R-:W-:-:S06]  /*10820*/  FFMA.FTZ R35, R35, UR47, -R80 ;  /* 0x0000002f23237c23 */ /* 0x000fcc0008010850 */
[----:B------:R-:W-:Y:S01]  /*10830*/  MUFU.EX2 R78, R78 ;  /* 0x0000004e004e7308 */ /* 0x000fe20000000800 */
[--C-:B------:R-:W-:Y:S01]  /*10840*/  FFMA.FTZ R74, R74, UR47, -R80.reuse ;  /* 0x0000002f4a4a7c23 */ /* 0x100fe20008010850 */
[----:B------:R-:W-:-:S06]  /*10850*/  FFMA.FTZ R37, R37, UR47, -R80 ;  /* 0x0000002f25257c23 */ /* 0x000fcc0008010850 */
[----:B------:R-:W1:Y:S01]  /*10860*/  MUFU.EX2 R13, R13 ;  /* 0x0000000d000d7308 */ /* 0x000e620000000800 */
[--C-:B------:R-:W-:Y:S01]  /*10870*/  FFMA.FTZ R72, R72, UR47, -R80.reuse ;  /* 0x0000002f48487c23 */ /* 0x100fe20008010850 */
[--C-:B------:R-:W-:Y:S01]  /*10880*/  FFMA.FTZ R39, R39, UR47, -R80.reuse ;  /* 0x0000002f27277c23 */ /* 0x100fe20008010850 */
[--C-:B------:R-:W-:Y:S01]  /*10890*/  FFMA.FTZ R70, R70, UR47, -R80.reuse ;  /* 0x0000002f46467c23 */ /* 0x100fe20008010850 */
[--C-:B------:R-:W-:Y:S01]  /*108a0*/  FFMA.FTZ R25, R25, UR47, -R80.reuse ;  /* 0x0000002f19197c23 */ /* 0x100fe20008010850 */
[----:B------:R-:W-:-:S03]  /*108b0*/  FFMA.FTZ R68, R68, UR47, -R80 ;  /* 0x0000002f44447c23 */ /* 0x000fc60008010850 */
[----:B------:R-:W2:Y:S01]  /*108c0*/  MUFU.EX2 R79, R79 ;  /* 0x0000004f004f7308 */ /* 0x000ea20000000800 */
[--C-:B------:R-:W-:Y:S01]  /*108d0*/  FFMA.FTZ R27, R27, UR47, -R80.reuse ;  /* 0x0000002f1b1b7c23 */ /* 0x100fe20008010850 */
[--C-:B------:R-:W-:Y:S01]  /*108e0*/  FFMA.FTZ R66, R66, UR47, -R80.reuse ;  /* 0x0000002f42427c23 */ /* 0x100fe20008010850 */
[--C-:B------:R-:W-:Y:S01]  /*108f0*/  FFMA.FTZ R29, R29, UR47, -R80.reuse ;  /* 0x0000002f1d1d7c23 */ /* 0x100fe20008010850 */
[--C-:B------:R-:W-:Y:S01]  /*10900*/  FFMA.FTZ R64, R64, UR47, -R80.reuse ;  /* 0x0000002f40407c23 */ /* 0x100fe20008010850 */
[--C-:B------:R-:W-:Y:S01]  /*10910*/  FFMA.FTZ R31, R31, UR47, -R80.reuse ;  /* 0x0000002f1f1f7c23 */ /* 0x100fe20008010850 */
[--C-:B------:R-:W-:Y:S02]  /*10920*/  FFMA.FTZ R61, R61, UR47, -R80.reuse ;  /* 0x0000002f3d3d7c23 */ /* 0x100fe40008010850 */
[----:B------:R-:W3:Y:S01]  /*10930*/  MUFU.EX2 R33, R33 ;  /* 0x0000002100217308 */ /* 0x000ee20000000800 */
        /* <DEDUP_REMOVED lines=15> */
[----:B------:R-:W4:Y:S01]  /*10a30*/  MUFU.EX2 R34, R34 ;  /* 0x0000002200227308 */ /* 0x000f220000000800 */
[----:B------:R-:W-:-:S07]  /*10a40*/  IMAD R80, R19, 0x8, R2 ;  /* 0x0000000813507824 */ /* 0x000fce00078e0202 */
[----:B------:R-:W5:Y:S01]  /*10a50*/  MUFU.EX2 R76, R76 ;  /* 0x0000004c004c7308 */ /* 0x000f620000000800 */
[----:B------:R-:W-:Y:S01]  /*10a60*/  IADD3 R80, R80, 0x2d840, RZ ;  /* 0x0002d84050507810 */ /* 0x000fe20007ffe0ff */
[----:B0-----:R-:W-:-:S06]  /*10a70*/  FFMA.FTZ R3, R12, R3, R32 ;  /* 0x000000030c037223 */ /* 0x001fcc0000010020 */
[----:B------:R0:W-:Y:S01]  /*10a80*/  MUFU.EX2 R6, R81 ;  /* 0x0000005100067308 */ /* 0x0001e20000000800 */
[----:B-1----:R-:W-:-:S07]  /*10a90*/  FFMA.FTZ R0, R13, R0, R78 ;  /* 0x000000000d007223 */ /* 0x002fce000001004e */
[----:B------:R-:W1:Y:S01]  /*10aa0*/  MUFU.EX2 R77, R77 ;  /* 0x0000004d004d7308 */ /* 0x000e620000000800 */
[----:B0-----:R-:W-:-:S07]  /*10ab0*/  IMAD.U32 R81, RZ, RZ, UR40 ;  /* 0x00000028ff517e24 */ /* 0x001fce000f8e00ff */
[----:B------:R-:W0:Y:S01]  /*10ac0*/  MUFU.EX2 R35, R35 ;  /* 0x0000002300237308 */ /* 0x000e220000000800 */
[----:B------:R-:W-:Y:S01]  /*10ad0*/  PRMT R80, R81, 0x654, R80 ;  /* 0x0000065451507816 */ /* 0x000fe20000000050 */
[----:B--2---:R-:W-:-:S03]  /*10ae0*/  FADD.FTZ R3, R79, R3 ;  /* 0x000000034f037221 */ /* 0x004fc60000010000 */
[----:B------:R3:W-:Y:S03]  /*10af0*/  SYNCS.ARRIVE.TRANS64.RED.A1T0 RZ, [R80+URZ], RZ ;  /* 0x000000ff50ff79a7 */ /* 0x0007e6000810043f */
[----:B------:R-:W2:Y:S08]  /*10b00*/  MUFU.EX2 R36, R36 ;  /* 0x0000002400247308 */ /* 0x000eb00000000800 */
[----:B------:R-:W2:Y:S01]  /*10b10*/  MUFU.EX2 R74, R74 ;  /* 0x0000004a004a7308 */ /* 0x000ea20000000800 */
[----:B---3--:R-:W-:Y:S01]  /*10b20*/  FADD.FTZ R80, R33, R0 ;  /* 0x0000000021507221 */ /* 0x008fe20000010000 */
[----:B----4-:R-:W-:-:S06]  /*10b30*/  FADD.FTZ R0, R34, R3 ;  /* 0x0000000322007221 */ /* 0x010fcc0000010000 */
[----:B------:R-:W3:Y:S01]  /*10b40*/  MUFU.EX2 R75, R75 ;  /* 0x0000004b004b7308 */ /* 0x000ee20000000800 */
[----:B-----5:R-:W-:-:S07]  /*10b50*/  FADD.FTZ R3, R76, R80 ;  /* 0x000000504c037221 */ /* 0x020fce0000010000 */
[----:B------:R-:W4:Y:S01]  /*10b60*/  MUFU.EX2 R37, R37 ;  /* 0x0000002500257308 */ /* 0x000f220000000800 */
[----:B-1----:R-:W-:Y:S01]  /*10b70*/  FADD.FTZ R0, R77, R0 ;  /* 0x000000004d007221 */ /* 0x002fe20000010000 */
[----:B0-----:R-:W-:-:S06]  /*10b80*/  FADD.FTZ R3, R35, R3 ;  /* 0x0000000323037221 */ /* 0x001fcc0000010000 */
[----:B------:R-:W0:Y:S08]  /*10b90*/  MUFU.EX2 R38, R38 ;  /* 0x0000002600267308 */ /* 0x000e300000000800 */
[----:B------:R-:W1:Y:S01]  /*10ba0*/  MUFU.EX2 R72, R72 ;  /* 0x0000004800487308 */ /* 0x000e620000000800 */
[----:B--2---:R-:W-:Y:S01]  /*10bb0*/  FADD.FTZ R0, R36, R0 ;  /* 0x0000000024007221 */ /* 0x004fe20000010000 */
[----:B------:R-:W-:-:S06]  /*10bc0*/  FADD.FTZ R3, R74, R3 ;  /* 0x000000034a037221 */ /* 0x000fcc0000010000 */
[----:B------:R-:W2:Y:S08]  /*10bd0*/  MUFU.EX2 R73, R73 ;  /* 0x0000004900497308 */ /* 0x000eb00000000800 */
[----:B------:R-:W5:Y:S01]  /*10be0*/  MUFU.EX2 R39, R39 ;  /* 0x0000002700277308 */ /* 0x000f620000000800 */
[----:B---3--:R-:W-:Y:S01]  /*10bf0*/  FADD.FTZ R0, R75, R0 ;  /* 0x000000004b007221 */ /* 0x008fe20000010000 */
[----:B----4-:R-:W-:-:S06]  /*10c00*/  FADD.FTZ R3, R37, R3 ;  /* 0x0000000325037221 */ /* 0x010fcc0000010000 */
[----:B------:R-:W3:Y:S08]  /*10c10*/  MUFU.EX2 R24, R24 ;  /* 0x0000001800187308 */ /* 0x000ef00000000800 */
[----:B------:R-:W4:Y:S01]  /*10c20*/  MUFU.EX2 R70, R70 ;  /* 0x0000004600467308 */ /* 0x000f220000000800 */
[----:B0-----:R-:W-:Y:S01]  /*10c30*/  FADD.FTZ R0, R38, R0 ;  /* 0x0000000026007221 */ /* 0x001fe20000010000 */
[----:B-1----:R-:W-:-:S06]  /*10c40*/  FADD.FTZ R3, R72, R3 ;  /* 0x0000000348037221 */ /* 0x002fcc0000010000 */
[----:B------:R-:W0:Y:S08]  /*10c50*/  MUFU.EX2 R71, R71 ;  /* 0x0000004700477308 */ /* 0x000e300000000800 */
[----:B------:R-:W1:Y:S01]  /*10c60*/  MUFU.EX2 R25, R25 ;  /* 0x0000001900197308 */ /* 0x000e620000000800 */
[----:B--2---:R-:W-:Y:S01]  /*10c70*/  FADD.FTZ R0, R73, R0 ;  /* 0x0000000049007221 */ /* 0x004fe20000010000 */
[----:B-----5:R-:W-:-:S06]  /*10c80*/  FADD.FTZ R3, R39, R3 ;  /* 0x0000000327037221 */ /* 0x020fcc0000010000 */
        /* <DEDUP_REMOVED lines=72> */
[----:B------:R-:W2:Y:S01]  /*11110*/  MUFU.EX2 R14, R14 ;  /* 0x0000000e000e7308 */ /* 0x000ea20000000800 */
        /* <DEDUP_REMOVED lines=8> */
[----:B------:R-:W-:Y:S01]  /*111a0*/  FADD.FTZ R0, R6, R0 ;  /* 0x0000000006007221 */ /* 0x000fe20000010000 */
[----:B--2---:R-:W-:-:S06]  /*111b0*/  FADD.FTZ R3, R14, R3 ;  /* 0x000000030e037221 */ /* 0x004fcc0000010000 */
[----:B------:R-:W2:Y:S08]  /*111c0*/  MUFU.EX2 R11, R11 ;  /* 0x0000000b000b7308 */ /* 0x000eb00000000800 */
[----:B------:R-:W5:Y:S01]  /*111d0*/  MUFU.EX2 R21, R21 ;  /* 0x0000001500157308 */ /* 0x000f620000000800 */
[----:B---3--:R-:W-:Y:S01]  /*111e0*/  FADD.FTZ R0, R9, R0 ;  /* 0x0000000009007221 */ /* 0x008fe20000010000 */
[----:B----4-:R-:W-:-:S03]  /*111f0*/  FADD.FTZ R3, R15, R3 ;  /* 0x000000030f037221 */ /* 0x010fc60000010000 */
[----:B0-----:R-:W-:Y:S01]  /*11200*/  FADD.FTZ R0, R10, R0 ;  /* 0x000000000a007221 */ /* 0x001fe20000010000 */
[----:B-1----:R-:W-:-:S03]  /*11210*/  FADD.FTZ R80, R20, R3 ;  /* 0x0000000314507221 */ /* 0x002fc60000010000 */
[----:B--2---:R-:W-:Y:S01]  /*11220*/  FADD.FTZ R3, R11, R0 ;  /* 0x000000000b037221 */ /* 0x004fe20000010000 */
[----:B-----5:R-:W-:Y:S01]  /*11230*/  FADD.FTZ R0, R21, R80 ;  /* 0x0000005015007221 */ /* 0x020fe20000010000 */
[----:B------:R-:W-:Y:S06]  /*11240*/  @!P0 BRA `(.L_x_12431) ;  /* 0x0000000000048947 */ /* 0x000fec0003800000 */
[----:B------:R-:W-:Y:S01]  /*11250*/  BPT.TRAP 0x1 ;  /* 0x000000040000795c */ /* 0x000fe20000300000 */
.L_x_12431:
[----:B------:R-:W2:Y:S04]  /*11260*/  LDL R84, [R1+0x7c] ;  /* 0x00007c0001547983 */ /* 0x000ea80000100800 */
[----:B------:R-:W3:Y:S04]  /*11270*/  LDL R82, [R1+0x8] ;  /* 0x0000080001527983 */ /* 0x000ee80000100800 */
[----:B------:R-:W4:Y:S04]  /*11280*/  LDL R81, [R1+0x4] ;  /* 0x0000040001517983 */ /* 0x000f280000100800 */
        /* <DEDUP_REMOVED lines=26> */
[----:B-1----:R-:W-:Y:S02]  /*11430*/  F2FP.F16.F32.PACK_AB R32, R63, R62 ;  /* 0x0000003e3f20723e */ /* 0x002fe400000000ff */
[----:B------:R-:W-:Y:S02]  /*11440*/  F2FP.F16.F32.PACK_AB R33, R60, R61 ;  /* 0x0000003d3c21723e */ /* 0x000fe400000000ff */
[----:B------:R-:W-:Y:S02]  /*11450*/  F2FP.F16.F32.PACK_AB R34, R59, R58 ;  /* 0x0000003a3b22723e */ /* 0x000fe400000000ff */
[----:B------:R-:W-:-:S02]  /*11460*/  F2FP.F16.F32.PACK_AB R35, R56, R57 ;  /* 0x000000393823723e */ /* 0x000fc400000000ff */
        /* <DEDUP_REMOVED lines=50> */
[----:B------:R-:W-:Y:S01]  /*11790*/  IADD3 R4, R4, -0x1, RZ ;  /* 0xffffffff04047810 */ /* 0x000fe20007ffe0ff */
[----:B0-----:R-:W-:Y:S01]  /*117a0*/  IMAD.MOV.U32 R5, RZ, RZ, R19 ;  /* 0x000000ffff057224 */ /* 0x001fe200078e0013 */
        /* <DEDUP_REMOVED lines=21> */
[----:B------:R-:W-:-:S02]  /*11900*/  IMAD.MOV.U32 R6, RZ, RZ, R8 ;  /* 0x000000ffff067224 */ /* 0x000fc400078e0008 */
[----:B------:R-:W-:Y:S02]  /*11910*/  IMAD.MOV.U32 R9, RZ, RZ, R7 ;  /* 0x000000ffff097224 */ /* 0x000fe400078e0007 */
[----:B------:R-:W-:Y:S01]  /*11920*/  IMAD.MOV.U32 R10, RZ, RZ, R137 ;  /* 0x000000ffff0a7224 */ /* 0x000fe200078e0089 */
[----:B0-----:R-:W-:Y:S01]  /*11930*/  NOP ;  /* 0x0000000000007918 */ /* 0x001fe20000000000 */
[----:B------:R-:W-:Y:S05]  /*11940*/  @P1 BRA `(.L_x_12432) ;  /* 0xffffffc8007c1947 */ /* 0x000fea000383ffff */
.L_x_12420:
[----:B------:R-:W-:-:S13]  /*11950*/  ISETP.GE.AND P1, PT, R4, RZ, PT ;  /* 0x000000ff0400720c */ /* 0x000fda0003f26270 */
[----:B------:R-:W-:Y:S05]  /*11960*/  @!P1 BRA `(.L_x_12433) ;  /* 0x0000002c00389947 */ /* 0x000fea0003800000 */
[----:B------:R-:W-:Y:S01]  /*11970*/  MOV R9, R8 ;  /* 0x0000000800097202 */ /* 0x000fe20000000f00 */
[----:B------:R-:W-:Y:S02]  /*11980*/  IMAD.MOV.U32 R6, RZ, RZ, R7 ;  /* 0x000000ffff067224 */ /* 0x000fe400078e0007 */
[----:B------:R-:W-:Y:S02]  /*11990*/  IMAD.MOV.U32 R10, RZ, RZ, R137 ;  /* 0x000000ffff0a7224 */ /* 0x000fe400078e0089 */
[----:B------:R-:W-:-:S07]  /*119a0*/  IMAD.MOV.U32 R5, RZ, RZ, R19 ;  /* 0x000000ffff057224 */ /* 0x000fce00078e0013 */
.L_x_12445:
[----:B---3--:R-:W3:Y:S01]  /*119b0*/  LDL R7, [R1+0x5c] ;  /* 0x00005c0001077983 */ /* 0x008ee20000100800 */
[----:B------:R-:W-:Y:S01]  /*119c0*/  ISETP.NE.AND P1, PT, R5, 0x1, PT ;  /* 0x000000010500780c */ /* 0x000fe20003f25270 */
[----:B------:R-:W-:Y:S05]  /*119d0*/  YIELD ;  /* 0x0000000000007946 */ /* 0x000fea0003800000 */
[----:B------:R-:W-:-:S04]  /*119e0*/  SEL R137, RZ, 0x1, P1 ;  /* 0x00000001ff897807 */ /* 0x000fc80000800000 */
[----:B------:R-:W-:Y:S02]  /*119f0*/  LOP3.LUT R137, R10, R137, RZ, 0x3c, !PT ;  /* 0x000000890a897212 */ /* 0x000fe400078e3cff */
[----:B---3--:R-:W-:-:S13]  /*11a00*/  ISETP.NE.AND P1, PT, R7, RZ, PT ;  /* 0x000000ff0700720c */ /* 0x008fda0003f25270 */
[----:B------:R-:W-:Y:S05]  /*11a10*/  @P1 BRA `(.L_x_12434) ;  /* 0x00000000003c1947 */ /* 0x000fea0003800000 */
[----:B------:R-:W-:Y:S05]  /*11a20*/  @!P0 BRA `(.L_x_12435) ;  /* 0x0000000000048947 */ /* 0x000fea0003800000 */
[----:B------:R-:W-:Y:S01]  /*11a30*/  BPT.TRAP 0x1 ;  /* 0x000000040000795c */ /* 0x000fe20000300000 */
.L_x_12435:
        /* <DEDUP_REMOVED lines=8> */
.L_x_12436:
[----:B------:R-:W-:Y:S04]  /*11ac0*/  BSSY B0, `(.L_x_12434) ;  /* 0x0000004000007945 */ /* 0x000fe80003800000 */
[----:B-1----:R-:W-:Y:S05]  /*11ad0*/  @P2 BRA `(.L_x_12437) ;  /* 0x0000000000082947 */ /* 0x002fea0003800000 */
[----:B------:R-:W1:Y:S02]  /*11ae0*/  SYNCS.PHASECHK.TRANS64.TRYWAIT P2, [R7+URZ+0x2d830], R8 ;  /* 0x02d83008070075a7 */ /* 0x000e64000804017f */
[----:B-1----:R-:W-:Y:S05]  /*11af0*/  @!P2 BRA `(.L_x_12438) ;  /* 0x000000cc00b4a947 */ /* 0x002fea0003800000 */
.L_x_12437:
[----:B------:R-:W-:Y:S05]  /*11b00*/  BSYNC B0 ;  /* 0x0000000000007941 */ /* 0x000fea0003800000 */
.L_x_12434:
[----:B01----:R-:W3:Y:S04]  /*11b10*/  LDL R8, [R1+0x60] ;  /* 0x0000600001087983 */ /* 0x003ee80000100800 */
        /* <DEDUP_REMOVED lines=12> */
[----:B------:R-:W-:Y:S01]  /*11be0*/  IMAD.MOV.U32 R13, RZ, RZ, -0x7fffffe0 ;  /* 0x80000020ff0d7424 */ /* 0x000fe200078e00ff */
[----:B------:R-:W-:Y:S01]  /*11bf0*/  R2UR UR4, R156 ;  /* 0x000000009c0472ca */ /* 0x000fe200000e0000 */
[----:B--2---:R-:W-:Y:S01]  /*11c00*/  IMAD.MOV.U32 R25, RZ, RZ, -0x7fffffe0 ;  /* 0x80000020ff197424 */ /* 0x004fe200078e00ff */
[----:B------:R-:W-:Y:S02]  /*11c10*/  R2UR UR5, R157 ;  /* 0x000000009d0572ca */ /* 0x000fe400000e0000 */
[----:B------:R-:W-:Y:S02]  /*11c20*/  R2UR UR7, R13 ;  /* 0x000000000d0772ca */ /* 0x000fe400000e0000 */
[----:B------:R-:W-:Y:S01]  /*11c30*/  R2UR UR23, R25 ;  /* 0x00000000191772ca */ /* 0x000fe200000e0000 */
[----:B------:R-:W-:-:S05]  /*11c40*/  IMAD.MOV.U32 R21, RZ, RZ, -0x7fffffe0 ;  /* 0x80000020ff157424 */ /* 0x000fca00078e00ff */
[----:B------:R-:W-:Y:S01]  /*11c50*/  R2UR UR11, R21 ;  /* 0x00000000150b72ca */ /* 0x000fe200000e0000 */
[----:B------:R0:W-:Y:S01]  /*11c60*/  BAR.SYNC.DEFER_BLOCKING R7, 0x100 ;  /* 0x000400070000751d */ /* 0x0001e20000010000 */
[----:B------:R-:W-:Y:S02]  /*11c70*/  IMAD.MOV.U32 R15, RZ, RZ, -0x7fffffe0 ;  /* 0x80000020ff0f7424 */ /* 0x000fe400078e00ff */
[----:B---3--:R-:W-:-:S04]  /*11c80*/  IMAD R12, R19, 0x600, R8 ;  /* 0x00000600130c7824 */ /* 0x008fc800078e0208 */
[C---:B------:R-:W-:Y:S01]  /*11c90*/  VIADD R24, R12.reuse, 0x400 ;  /* 0x000004000c187836 */ /* 0x040fe20000000000 */
[----:B------:R-:W-:-:S04]  /*11ca0*/  R2UR UR6, R12 ;  /* 0x000000000c0672ca */ /* 0x000fc800000e0000 */
[----:B------:R-:W-:Y:S02]  /*11cb0*/  R2UR UR22, R24 ;  /* 0x00000000181672ca */ /* 0x000fe400000e0000 */
[----:B------:R-:W-:-:S07]  /*11cc0*/  WARPGROUP.ARRIVE ;  /* 0x00000000000079c5 */ /* 0x000fce0000000000 */
[----:B------:R-:W-:Y:S01]  /*11cd0*/  HGMMA.64x128x16.F32 R24, gdesc[UR4], RZ, !UPT, gsb0 ;  /* 0x01e00000041879f0 */ /* 0x000fe2000c0008ff */
[----:B------:R-:W-:Y:S01]  /*11ce0*/  VIADD R20, R12, 0x2 ;  /* 0x000000020c147836 */ /* 0x000fe20000000000 */
[----:B----4-:R-:W-:Y:S02]  /*11cf0*/  R2UR UR8, R148 ;  /* 0x00000000940872ca */ /* 0x010fe400000e0000 */
[----:B------:R-:W-:Y:S02]  /*11d00*/  R2UR UR9, R149 ;  /* 0x00000000950972ca */ /* 0x000fe400000e0000 */
[----:B------:R-:W-:Y:S02]  /*11d10*/  R2UR UR10, R20 ;  /* 0x00000000140a72ca */ /* 0x000fe400000e0000 */
[----:B------:R-:W-:Y:S02]  /*11d20*/  IADD3 R14, R12, 0x200, RZ ;  /* 0x000002000c0e7810 */ /* 0x000fe40007ffe0ff */
[----:B------:R-:W-:-:S02]  /*11d30*/  R2UR UR15, R15 ;  /* 0x000000000f0f72ca */ /* 0x000fc400000e0000 */
[----:B------:R-:W-:Y:S02]  /*11d40*/  R2UR UR14, R14 ;  /* 0x000000000e0e72ca */ /* 0x000fe400000e0000 */
        /* <DEDUP_REMOVED lines=33> */
.L_x_12440:
[----:B------:R-:W-:Y:S01]  /*11f60*/  SHF.L.U32 R7, R10, 0x1f, RZ ;  /* 0x0000001f0a077819 */ /* 0x000fe200000006ff */
[----:B------:R-:W-:-:S04]  /*11f70*/  IMAD R8, R5, 0x8, R2 ;  /* 0x0000000805087824 */ /* 0x000fc800078e0202 */
[----:B------:R0:W1:Y:S01]  /*11f80*/  SYNCS.PHASECHK.TRANS64.TRYWAIT P1, [R8+URZ+0x2d850], R7 ;  /* 0x02d85007080075a7 */ /* 0x000062000802017f */
[----:B------:R-:W-:Y:S05]  /*11f90*/  @!P0 BRA `(.L_x_12441) ;  /* 0x0000000000048947 */ /* 0x000fea0003800000 */
[----:B------:R-:W-:Y:S01]  /*11fa0*/  BPT.TRAP 0x1 ;  /* 0x000000040000795c */ /* 0x000fe20000300000 */
.L_x_12441:
[----:B-1----:R-:W-:Y:S05]  /*11fb0*/  @P1 BRA `(.L_x_12439) ;  /* 0x0000000000081947 */ /* 0x002fea0003800000 */
[----:B------:R-:W1:Y:S02]  /*11fc0*/  SYNCS.PHASECHK.TRANS64.TRYWAIT P1, [R8+URZ+0x2d850], R7 ;  /* 0x02d85007080075a7 */ /* 0x000e64000802017f */
[----:B-1----:R-:W-:Y:S05]  /*11fd0*/  @!P1 BRA `(.L_x_12442) ;  /* 0x000000c800909947 */ /* 0x002fea0003800000 */
.L_x_12439:
        /* <DEDUP_REMOVED lines=26> */
[----:B------:R-:W-:Y:S02]  /*12180*/  R2UR UR31, R13 ;  /* 0x000000000d1f72ca */ /* 0x000fe400000e0000 */
[----:B------:R-:W-:Y:S01]  /*12190*/  R2UR UR18, R12 ;  /* 0x000000000c1272ca */ /* 0x000fe200000e0000 */
[----:B------:R-:W-:Y:S01]  /*121a0*/  VIADD R12, R10, 0x100 ;  /* 0x000001000a0c7836 */ /* 0x000fe20000000000 */
[----:B------:R-:W-:Y:S02]  /*121b0*/  MOV R13, 0x40000040 ;  /* 0x40000040000d7802 */ /* 0x000fe40000000f00 */
[----:B------:R-:W-:Y:S02]  /*121c0*/  R2UR UR33, R11 ;  /* 0x000000000b2172ca */ /* 0x000fe400000e0000 */
[----:B------:R-:W-:Y:S02]  /*121d0*/  R2UR UR22, R12 ;  /* 0x000000000c1672ca */ /* 0x000fe400000e0000 */
[----:B------:R-:W-:-:S02]  /*121e0*/  IADD3 R12, R10, 0x140, RZ ;  /* 0x000001400a0c7810 */ /* 0x000fc40007ffe0ff */
[----:B------:R-:W-:Y:S01]  /*121f0*/  R2UR UR9, R13 ;  /* 0x000000000d0972ca */ /* 0x000fe200000e0000 */
[----:B------:R-:W-:Y:S01]  /*12200*/  IMAD.MOV.U32 R13, RZ, RZ, 0x40000040 ;  /* 0x40000040ff0d7424 */ /* 0x000fe200078e00ff */
[----:B------:R-:W-:Y:S01]  /*12210*/  R2UR UR26, R12 ;  /* 0x000000000c1a72ca */ /* 0x000fe200000e0000 */
[C---:B------:R-:W-:Y:S02]  /*12220*/  VIADD R12, R10.reuse, 0x180 ;  /* 0x000001800a0c7836 */ /* 0x040fe40000000000 */
[----:B------:R-:W-:Y:S01]  /*12230*/  VIADD R10, R10, 0x1c0 ;  /* 0x000001c00a0a7836 */ /* 0x000fe20000000000 */
        /* <DEDUP_REMOVED lines=9> */
[----:B------:R-:W-:-:S04]  /*122d0*/  MOV R13, 0x40000040 ;  /* 0x40000040000d7802 */ /* 0x000fc80000000f00 */
        /* <DEDUP_REMOVED lines=48> */
.L_x_12443:
[----:B------:R-:W-:Y:S01]  /*125e0*/  FMUL.FTZ R10, R24, UR45 ;  /* 0x0000002d180a7c20 */ /* 0x000fe20008410000 */
[----:B------:R-:W-:Y:S01]  /*125f0*/  FMUL.FTZ R13, R25, UR45 ;  /* 0x0000002d190d7c20 */ /* 0x000fe20008410000 */
[----:B------:R-:W-:Y:S01]  /*12600*/  FMUL.FTZ R24, R28, UR45 ;  /* 0x0000002d1c187c20 */ /* 0x000fe20008410000 */
[----:B0-----:R-:W-:Y:S02]  /*12610*/  IMAD R7, R19, 0x8, R2 ;  /* 0x0000000813077824 */ /* 0x001fe400078e0202 */
[----:B------:R-:W-:Y:S01]  /*12620*/  FMUL.FTZ R153, R26, UR45 ;  /* 0x0000002d1a997c20 */ /* 0x000fe20008410000 */
[----:B------:R-:W-:Y:S01]  /*12630*/  FMUL.FTZ R26, R29, UR45 ;  /* 0x0000002d1d1a7c20 */ /* 0x000fe20008410000 */
[----:B------:R-:W0:Y:S01]  /*12640*/  MUFU.TANH R10, R10 ;  /* 0x0000000a000a7308 */ /* 0x000e220000002400 */
[----:B------:R-:W-:Y:S01]  /*12650*/  IMAD.U32 R8, RZ, RZ, UR40 ;  /* 0x00000028ff087e24 */ /* 0x000fe2000f8e00ff */
[----:B------:R-:W-:Y:S01]  /*12660*/  IADD3 R7, R7, 0x2d840, RZ ;  /* 0x0002d84007077810 */ /* 0x000fe20007ffe0ff */
        /* <DEDUP_REMOVED lines=221> */
[----:B0-----:R-:W-:Y:S01]  /*13440*/  FFMA.FTZ R33, R152, UR47, -R80 ;  /* 0x0000002f98217c23 */ /* 0x001fe20008010850 */
[----:B------:R-:W-:Y:S01]  /*13450*/  FFMA.FTZ R37, R37, UR47, -R38 ;  /* 0x0000002f25257c23 */ /* 0x000fe20008010826 */
[----:B------:R-:W-:Y:S01]  /*13460*/  FFMA.FTZ R74, R149, UR47, -R80 ;  /* 0x0000002f954a7c23 */ /* 0x000fe20008010850 */
[--C-:B------:R-:W-:Y:S01]  /*13470*/  FFMA.FTZ R28, R28, UR47, -R38.reuse ;  /* 0x0000002f1c1c7c23 */ /* 0x100fe20008010826 */
[----:B------:R-:W-:Y:S01]  /*13480*/  FFMA.FTZ R51, R69, UR47, -R38 ;  /* 0x0000002f45337c23 */ /* 0x000fe20008010826 */
        /* <DEDUP_REMOVED lines=30> */
[--C-:B------:R-:W-:Y:S01]  /*13670*/  FFMA.FTZ R40, R40, UR47, -R38.reuse ;  /* 0x0000002f28287c23 */ /* 0x100fe20008010826 */
[--C-:B------:R-:W-:Y:S01]  /*13680*/  FFMA.FTZ R139, R139, UR47, -R38.reuse ;  /* 0x0000002f8b8b7c23 */ /* 0x100fe20008010826 */
[--C-:B------:R-:W-:Y:S01]  /*13690*/  FFMA.FTZ R140, R140, UR47, -R38.reuse ;  /* 0x0000002f8c8c7c23 */ /* 0x100fe20008010826 */
[----:B------:R-:W-:Y:S01]  /*136a0*/  FFMA.FTZ R62, R141, UR47, -R38 ;  /* 0x0000002f8d3e7c23 */ /* 0x000fe20008010826 */
[----:B------:R-:W2:Y:S01]  /*136b0*/  MUFU.EX2 R79, R79 ;  /* 0x0000004f004f7308 */ /* 0x000ea20000000800 */
[----:B0-----:R-:W-:Y:S01]  /*136c0*/  FFMA.FTZ R76, R151, UR47, -R80 ;  /* 0x0000002f974c7c23 */ /* 0x001fe20008010850 */
[----:B-1----:R-:W-:Y:S01]  /*136d0*/  FFMA.FTZ R0, R6, R0, R78 ;  /* 0x0000000006007223 */ /* 0x002fe2000001004e */
        /* <DEDUP_REMOVED lines=10> */
[----:B------:R-:W-:-:S03]  /*13780*/  FFMA.FTZ R13, R85, UR47, -R38 ;  /* 0x0000002f550d7c23 */ /* 0x000fc60008010826 */
[----:B------:R-:W0:Y:S01]  /*13790*/  MUFU.EX2 R33, R33 ;  /* 0x0000002100217308 */ /* 0x000e220000000800 */
[----:B--2---:R-:W-:-:S07]  /*137a0*/  FADD.FTZ R3, R79, R3 ;  /* 0x000000034f037221 */ /* 0x004fce0000010000 */
[----:B------:R1:W-:Y:S08]  /*137b0*/  MUFU.EX2 R26, R35 ;  /* 0x00000023001a7308 */ /* 0x0003f00000000800 */
[----:B------:R-:W2:Y:S01]  /*137c0*/  MUFU.EX2 R34, R24 ;  /* 0x0000001800227308 */ /* 0x000ea20000000800 */
[----:B-1----:R-:W-:-:S07]  /*137d0*/  FFMA.FTZ R35, R150, UR47, -R80 ;  /* 0x0000002f96237c23 */ /* 0x002fce0008010850 */
[----:B------:R-:W1:Y:S08]  /*137e0*/  MUFU.EX2 R76, R76 ;  /* 0x0000004c004c7308 */ /* 0x000e700000000800 */
[----:B------:R-:W3:Y:S08]  /*137f0*/  MUFU.EX2 R35, R35 ;  /* 0x0000002300237308 */ /* 0x000ef00000000800 */
[----:B------:R4:W-:Y:S08]  /*13800*/  MUFU.EX2 R69, R37 ;  /* 0x0000002500457308 */ /* 0x0009f00000000800 */
[----:B------:R-:W5:Y:S01]  /*13810*/  MUFU.EX2 R36, R28 ;  /* 0x0000001c00247308 */ /* 0x000f620000000800 */
[----:B----4-:R-:W-:-:S07]  /*13820*/  FFMA.FTZ R37, R148, UR47, -R80 ;  /* 0x0000002f94257c23 */ /* 0x010fce0008010850 */
[----:B------:R-:W4:Y:S08]  /*13830*/  MUFU.EX2 R74, R74 ;  /* 0x0000004a004a7308 */ /* 0x000f300000000800 */
[----:B------:R-:W-:Y:S08]  /*13840*/  MUFU.EX2 R24, R47 ;  /* 0x0000002f00187308 */ /* 0x000ff00000000800 */
[----:B------:R-:W-:Y:S08]  /*13850*/  MUFU.EX2 R47, R45 ;  /* 0x0000002d002f7308 */ /* 0x000ff00000000800 */
[----:B------:R-:W4:Y:S08]  /*13860*/  MUFU.EX2 R75, R75 ;  /* 0x0000004b004b7308 */ /* 0x000f300000000800 */
[----:B------:R0:W-:Y:S08]  /*13870*/  MUFU.EX2 R45, R66 ;  /* 0x00000042002d7308 */ /* 0x0001f00000000800 */
[----:B------:R-:W4:Y:S01]  /*13880*/  MUFU.EX2 R37, R37 ;  /* 0x0000002500257308 */ /* 0x000f220000000800 */
[----:B0-----:R-:W-:Y:S01]  /*13890*/  FFMA.FTZ R66, R12, UR47, -R80 ;  /* 0x0000002f0c427c23 */ /* 0x001fe20008010850 */
[----:B------:R-:W-:Y:S01]  /*138a0*/  FADD.FTZ R80, R33, R0 ;  /* 0x0000000021507221 */ /* 0x000fe20000010000 */
[----:B--2---:R-:W-:-:S03]  /*138b0*/  FADD.FTZ R0, R34, R3 ;  /* 0x0000000322007221 */ /* 0x004fc60000010000 */
[----:B-1----:R-:W-:Y:S01]  /*138c0*/  FADD.FTZ R3, R76, R80 ;  /* 0x000000504c037221 */ /* 0x002fe20000010000 */
[----:B------:R-:W-:Y:S01]  /*138d0*/  FADD.FTZ R0, R77, R0 ;  /* 0x000000004d007221 */ /* 0x000fe20000010000 */
[----:B------:R-:W0:Y:S02]  /*138e0*/  MUFU.EX2 R38, R30 ;  /* 0x0000001e00267308 */ /* 0x000e240000000800 */
[----:B---3--:R-:W-:Y:S01]  /*138f0*/  FADD.FTZ R3, R35, R3 ;  /* 0x0000000323037221 */ /* 0x008fe20000010000 */
[----:B-----5:R-:W-:-:S03]  /*13900*/  FADD.FTZ R0, R36, R0 ;  /* 0x0000000024007221 */ /* 0x020fc60000010000 */
[----:B----4-:R-:W-:Y:S01]  /*13910*/  FADD.FTZ R3, R74, R3 ;  /* 0x000000034a037221 */ /* 0x010fe20000010000 */
[----:B------:R-:W-:Y:S01]  /*13920*/  FADD.FTZ R0, R75, R0 ;  /* 0x000000004b007221 */ /* 0x000fe20000010000 */
[----:B------:R-:W1:Y:S02]  /*13930*/  MUFU.EX2 R72, R72 ;  /* 0x0000004800487308 */ /* 0x000e640000000800 */
[----:B------:R-:W-:-:S06]  /*13940*/  FADD.FTZ R3, R37, R3 ;  /* 0x0000000325037221 */ /* 0x000fcc0000010000 */
        /* <DEDUP_REMOVED lines=70> */
[----:B------:R-:W-:-:S03]  /*13db0*/  FADD.FTZ R0, R47, R0 ;  /* 0x000000002f007221 */ /* 0x000fc60000010000 */
        /* <DEDUP_REMOVED lines=26> */
.L_x_12444:
        /* <DEDUP_REMOVED lines=84> */
[----:B------:R-:W-:-:S02]  /*144a0*/  IMAD.MOV.U32 R9, RZ, RZ, R8 ;  /* 0x000000ffff097224 */ /* 0x000fc400078e0008 */
[----:B------:R-:W-:Y:S02]  /*144b0*/  IMAD.MOV.U32 R6, RZ, RZ, R7 ;  /* 0x000000ffff067224 */ /* 0x000fe400078e0007 */
        /* <DEDUP_REMOVED lines=25> */
.L_x_12433:
[----:B------:R-:W-:Y:S05]  /*14650*/  WARPSYNC.ALL ;  /* 0x0000000000007948 */ /* 0x000fea0003800000 */
[----:B------:R-:W-:Y:S06]  /*14660*/  BAR.ARV 0x8, 0x200 ;  /* 0x0208000000007b1d */ /* 0x000fec0000002000 */
[----:B------:R-:W-:Y:S05]  /*14670*/  @!P0 BRA `(.L_x_12446) ;  /* 0x0000000000048947 */ /* 0x000fea0003800000 */
[----:B------:R-:W-:Y:S01]  /*14680*/  BPT.TRAP 0x1 ;  /* 0x000000040000795c */ /* 0x000fe20000300000 */
.L_x_12446:
[----:B------:R-:W-:Y:S02]  /*14690*/  LEA R6, R19, R2, 0x3 ;  /* 0x0000000213067211 */ /* 0x000fe400078e18ff */
[----:B------:R-:W-:-:S04]  /*146a0*/  SHF.L.U32 R9, R137, 0x1f, RZ ;  /* 0x0000001f89097819 */ /* 0x000fc800000006ff */
[----:B------:R0:W1:Y:S01]  /*146b0*/  SYNCS.PHASECHK.TRANS64.TRYWAIT P1, [R6+URZ+0x2d850], R9 ;  /* 0x02d85009060075a7 */ /* 0x000062000802017f */
[----:B------:R-:W-:Y:S05]  /*146c0*/  @!P0 BRA `(.L_x_12447) ;  /* 0x0000000000048947 */ /* 0x000fea0003800000 */
[----:B------:R-:W-:Y:S01]  /*146d0*/  BPT.TRAP 0x1 ;  /* 0x000000040000795c */ /* 0x000fe20000300000 */
.L_x_12447:
[----:B------:R-:W4:Y:S01]  /*146e0*/  LDL.LU R4, [R1+0x64] ;  /* 0x0000640001047983 */ /* 0x000f220000300800 */
[----:B------:R-:W-:Y:S02]  /*146f0*/  VIADD R2, R2, 0x400 ;  /* 0x0000040002027836 */ /* 0x000fe40000000000 */
[----:B------:R-:W-:-:S03]  /*14700*/  IMAD.MOV.U32 R5, RZ, RZ, 0x40000040 ;  /* 0x40000040ff057424 */ /* 0x000fc600078e00ff */
[----:B------:R-:W-:-:S04]  /*14710*/  SHF.R.U32.HI R2, RZ, 0x4, R2 ;  /* 0x00000004ff027819 */ /* 0x000fc80000011602 */
[----:B------:R-:W-:-:S04]  /*14720*/  LOP3.LUT R2, R2, 0x3fff, RZ, 0xc0, !PT ;  /* 0x00003fff02027812 */ /* 0x000fc800078ec0ff */
[----:B------:R-:W-:Y:S02]  /*14730*/  LOP3.LUT R2, R2, 0x2000000, RZ, 0xfc, !PT ;  /* 0x0200000002027812 */ /* 0x000fe400078efcff */
[----:B----4-:R-:W-:Y:S01]  /*14740*/  LOP3.LUT R4, R4, 0x10000, RZ, 0xfc, !PT ;  /* 0x0001000004047812 */ /* 0x010fe200078efcff */
[----:B-1----:R-:W-:Y:S06]  /*14750*/  @P1 BRA `(.L_x_12448) ;  /* 0x0000000000081947 */ /* 0x002fec0003800000 */
[----:B------:R-:W1:Y:S02]  /*14760*/  SYNCS.PHASECHK.TRANS64.TRYWAIT P1, [R6+URZ+0x2d850], R9 ;  /* 0x02d85009060075a7 */ /* 0x000e64000802017f */
[----:B-1----:R-:W-:Y:S05]  /*14770*/  @!P1 BRA `(.L_x_12449) ;  /* 0x000000a000bc9947 */ /* 0x002fea0003800000 */
.L_x_12448:
        /* <DEDUP_REMOVED lines=8> */
[----:B------:R-:W-:Y:S01]  /*14800*/  IMAD.MOV.U32 R13, RZ, RZ, 0x40000040 ;  /* 0x40000040ff0d7424 */ /* 0x000fe200078e00ff */
[----:B------:R-:W-:Y:S01]  /*14810*/  R2UR UR7, R11 ;  /* 0x000000000b0772ca */ /* 0x000fe200000e0000 */
[----:B------:R-:W-:Y:S01]  /*14820*/  IMAD.MOV.U32 R15, RZ, RZ, -0x7fffffe0 ;  /* 0x80000020ff0f7424 */ /* 0x000fe200078e00ff */
[----:B------:R-:W-:Y:S01]  /*14830*/  IADD3 R14, R10, 0x40, RZ ;  /* 0x000000400a0e7810 */ /* 0x000fe20007ffe0ff */
[----:B------:R-:W-:Y:S01]  /*14840*/  IMAD.MOV.U32 R11, RZ, RZ, -0x7fffffe0 ;  /* 0x80000020ff0b7424 */ /* 0x000fe200078e00ff */
[----:B------:R-:W-:Y:S01]  /*14850*/  MOV R5, 0x40000040 ;  /* 0x4000004000057802 */ /* 0x000fe20000000f00 */
[----:B------:R-:W4:Y:S08]  /*14860*/  SHFL.BFLY PT, R2, R3, 0x2, 0x1f ;  /* 0x0c401f0003027f89 */ /* 0x000f3000000e0000 */
[----:B------:R-:W-:Y:S01]  /*14870*/  HGMMA.64x96x16.F32 R88, gdesc[UR4].tnspB, R88, gsb0 ;  /* 0x41600000045879f0 */ /* 0x000fe20008000858 */
[----:B------:R-:W-:Y:S01]  /*14880*/  R2UR UR4, R12 ;  /* 0x000000000c0472ca */ /* 0x000fe200000e0000 */
[----:B------:R-:W-:Y:S01]  /*14890*/  VIADD R12, R4, 0x4 ;  /* 0x00000004040c7836 */ /* 0x000fe20000000000 */
[----:B------:R-:W-:-:S02]  /*148a0*/  R2UR UR5, R13 ;  /* 0x000000000d0572ca */ /* 0x000fc400000e0000 */
[----:B------:R-:W-:Y:S01]  /*148b0*/  R2UR UR6, R14 ;  /* 0x000000000e0672ca */ /* 0x000fe200000e0000 */
[----:B------:R-:W-:Y:S01]  /*148c0*/  VIADD R14, R10, 0x80 ;  /* 0x000000800a0e7836 */ /* 0x000fe20000000000 */
[----:B------:R-:W-:Y:S01]  /*148d0*/  R2UR UR7, R15 ;  /* 0x000000000f0772ca */ /* 0x000fe200000e0000 */
[----:B------:R-:W-:Y:S01]  /*148e0*/  IMAD.MOV.U32 R15, RZ, RZ, -0x7fffffe0 ;  /* 0x80000020ff0f7424 */ /* 0x000fe200078e00ff */
[----:B------:R-:W-:Y:S01]  /*148f0*/  MOV R13, 0x40000040 ;  /* 0x40000040000d7802 */ /* 0x000fe20000000f00 */
[----:B------:R-:W-:Y:S02]  /*14900*/  WARPGROUP.DEPBAR.LE gsb0, 0x0 ;  /* 0x00008000000079c5 */ /* 0x000fe40000010000 */
[----:B------:R-:W-:-:S08]  /*14910*/  WARPGROUP.ARRIVE ;  /* 0x00000000000079c5 */ /* 0x000fd00000000000 */
[----:B------:R-:W-:Y:S01]  /*14920*/  HGMMA.64x96x16.F32 R88, gdesc[UR4].tnspB, R88, gsb0 ;  /* 0x41600000045879f0 */ /* 0x000fe20008000858 */
[----:B------:R-:W-:Y:S01]  /*14930*/  R2UR UR4, R12 ;  /* 0x000000000c0472ca */ /* 0x000fe200000e0000 */
[----:B------:R-:W-:Y:S01]  /*14940*/  VIADD R12, R4, 0x6 ;  /* 0x00000006040c7836 */ /* 0x000fe20000000000 */
[----:B------:R-:W-:Y:S01]  /*14950*/  R2UR UR5, R13 ;  /* 0x000000000d0572ca */ /* 0x000fe200000e0000 */
[----:B------:R-:W-:Y:S01]  /*14960*/  IMAD.MOV.U32 R13, RZ, RZ, 0x40000040 ;  /* 0x40000040ff0d7424 */ /* 0x000fe200078e00ff */
[----:B------:R-:W-:Y:S01]  /*14970*/  R2UR UR6, R14 ;  /* 0x000000000e0672ca */ /* 0x000fe200000e0000 */
[----:B------:R-:W-:Y:S01]  /*14980*/  VIADD R14, R10, 0xc0 ;  /* 0x000000c00a0e7836 */ /* 0x000fe20000000000 */
[----:B------:R-:W-:Y:S02]  /*14990*/  R2UR UR7, R15 ;  /* 0x000000000f0772ca */ /* 0x000fe400000e0000 */
[----:B------:R-:W-:Y:S01]  /*149a0*/  MOV R15, 0x80000020 ;  /* 0x80000020000f7802 */ /* 0x000fe20000000f00 */
[----:B------:R-:W-:-:S02]  /*149b0*/  WARPGROUP.DEPBAR.LE gsb0, 0x0 ;  /* 0x00008000000079c5 */ /* 0x000fc40000010000 */
        /* <DEDUP_REMOVED lines=32> */
[C---:B------:R-:W-:Y:S01]  /*14bc0*/  IADD3 R14, R10.reuse, 0x180, RZ ;  /* 0x000001800a0e7810 */ /* 0x040fe20007ffe0ff */
[----:B------:R-:W-:Y:S01]  /*14bd0*/  VIADD R10, R10, 0x1c0 ;  /* 0x000001c00a0a7836 */ /* 0x000fe20000000000 */
[----:B------:R-:W-:-:S02]  /*14be0*/  WARPGROUP.DEPBAR.LE gsb0, 0x0 ;  /* 0x00008000000079c5 */ /* 0x000fc40000010000 */
[----:B------:R-:W-:-:S07]  /*14bf0*/  WARPGROUP.ARRIVE ;  /* 0x00000000000079c5 */ /* 0x000fce0000000000 */
[----:B------:R-:W-:Y:S01]  /*14c00*/  HGMMA.64x96x16.F32 R88, gdesc[UR4].tnspB, R88, gsb0 ;  /* 0x41600000045879f0 */ /* 0x000fe20008000858 */
[----:B------:R-:W-:Y:S02]  /*14c10*/  R2UR UR4, R12 ;  /* 0x000000000c0472ca */ /* 0x000fe400000e0000 */
[----:B------:R-:W-:Y:S02]  /*14c20*/  R2UR UR5, R13 ;  /* 0x000000000d0572ca */ /* 0x000fe400000e0000 */
[----:B------:R-:W-:Y:S02]  /*14c30*/  R2UR UR6, R14 ;  /* 0x000000000e0672ca */ /* 0x000fe400000e0000 */
[----:B------:R-:W-:Y:S02]  /*14c40*/  R2UR UR7, R15 ;  /* 0x000000000f0772ca */ /* 0x000fe400000e0000 */
[----:B------:R-:W-:Y:S01]  /*14c50*/  MOV R14, UR47 ;  /* 0x0000002f000e7c02 */ /* 0x000fe20008000f00 */
[----:B------:R-:W-:-:S02]  /*14c60*/  WARPGROUP.DEPBAR.LE gsb0, 0x0 ;  /* 0x00008000000079c5 */ /* 0x000fc40000010000 */
[----:B------:R-:W-:-:S08]  /*14c70*/  WARPGROUP.ARRIVE ;  /* 0x00000000000079c5 */ /* 0x000fd00000000000 */
[----:B------:R-:W-:Y:S01]  /*14c80*/  HGMMA.64x96x16.F32 R88, gdesc[UR4].tnspB, R88, gsb0 ;  /* 0x41600000045879f0 */ /* 0x000fe20008000858 */
[----:B------:R-:W-:Y:S01]  /*14c90*/  R2UR UR4, R4 ;  /* 0x00000000040472ca */ /* 0x000fe200000e0000 */
[----:B----4-:R-:W-:Y:S01]  /*14ca0*/  FADD.FTZ R4, R2, R3 ;  /* 0x0000000302047221 */ /* 0x010fe20000010000 */
[----:B------:R-:W-:Y:S01]  /*14cb0*/  R2UR UR5, R5 ;  /* 0x00000000050572ca */ /* 0x000fe200000e0000 */
[----:B------:R-:W-:Y:S01]  /*14cc0*/  IMAD.MOV.U32 R3, RZ, RZ, -0x800000 ;  /* 0xff800000ff037424 */ /* 0x000fe200078e00ff */
[----:B------:R-:W-:Y:S01]  /*14cd0*/  R2UR UR6, R10 ;  /* 0x000000000a0672ca */ /* 0x000fe200000e0000 */
[----:B------:R-:W0:Y:S01]  /*14ce0*/  SHFL.BFLY PT, R5, R0, 0x2, 0x1f ;  /* 0x0c401f0000057f89 */ /* 0x000e2200000e0000 */
[----:B------:R-:W-:Y:S01]  /*14cf0*/  R2UR UR7, R11 ;  /* 0x000000000b0772ca */ /* 0x000fe200000e0000 */
[----:B01----:R-:W-:Y:S01]  /*14d00*/  FADD.FTZ R9, R5, R0 ;  /* 0x0000000005097221 */ /* 0x003fe20000010000 */
[----:B------:R-:W-:Y:S01]  /*14d10*/  IMAD.MOV.U32 R0, RZ, RZ, -0x800000 ;  /* 0xff800000ff007424 */ /* 0x000fe200078e00ff */
[----:B------:R-:W0:Y:S04]  /*14d20*/  SHFL.BFLY PT, R5, R4, 0x1, 0x1f ;  /* 0x0c201f0004057f89 */ /* 0x000e2800000e0000 */
[----:B------:R-:W1:Y:S01]  /*14d30*/  SHFL.BFLY PT, R2, R9, 0x1, 0x1f ;  /* 0x0c201f0009027f89 */ /* 0x000e6200000e0000 */
[----:B0-----:R-:W-:Y:S01]  /*14d40*/  FADD.FTZ R12, R4, R5 ;  /* 0x00000005040c7221 */ /* 0x001fe20000010000 */
[----:B------:R-:W-:-:S02]  /*14d50*/  IMAD.MOV.U32 R5, RZ, RZ, RZ ;  /* 0x000000ffff057224 */ /* 0x000fc400078e00ff */
[----:B------:R-:W-:Y:S02]  /*14d60*/  IMAD.U32 R4, RZ, RZ, UR47 ;  /* 0x0000002fff047e24 */ /* 0x000fe4000f8e00ff */
[----:B-1----:R-:W-:Y:S01]  /*14d70*/  FADD.FTZ R13, R9, R2 ;  /* 0x00000002090d7221 */ /* 0x002fe20000010000 */
[----:B------:R-:W-:Y:S01]  /*14d80*/  FSETP.NE.FTZ.AND P1, PT, R12, RZ, PT ;  /* 0x000000ff0c00720b */ /* 0x000fe20003f35000 */
[----:B------:R-:W-:-:S03]  /*14d90*/  IMAD.MOV.U32 R2, RZ, RZ, RZ ;  /* 0x000000ffff027224 */ /* 0x000fc600078e00ff */
[----:B------:R-:W-:-:S09]  /*14da0*/  FSETP.NE.FTZ.AND P2, PT, R13, RZ, PT ;  /* 0x000000ff0d00720b */ /* 0x000fd20003f55000 */
[----:B------:R-:W0:Y:S01]  /*14db0*/  @P1 MUFU.LG2 R10, R12 ;  /* 0x0000000c000a1308 */ /* 0x000e220000000c00 */
[----:B------:R-:W-:-:S03]  /*14dc0*/  @P1 FMUL.FTZ R4, R4, 0.69314718246459960938 ;  /* 0x3f31721804041820 */ /* 0x000fc60000410000 */
[----:B------:R-:W-:-:S04]  /*14dd0*/  @P2 FMUL.FTZ R14, R14, 0.69314718246459960938 ;  /* 0x3f3172180e0e2820 */ /* 0x000fc80000410000 */
[----:B------:R-:W1:Y:S08]  /*14de0*/  @P2 MUFU.LG2 R11, R13 ;  /* 0x0000000d000b2308 */ /* 0x000e700000000c00 */
[----:B------:R4:W2:Y:S01]  /*14df0*/  @P1 MUFU.RCP R5, R12 ;  /* 0x0000000c00051308 */ /* 0x0008a20000001000 */
[----:B0-----:R-:W-:-:S04]  /*14e00*/  @P1 FMUL.FTZ R9, R10, 0.69314718246459960938 ;  /* 0x3f3172180a091820 */ /* 0x001fc80000410000 */
[----:B------:R-:W-:-:S03]  /*14e10*/  @P1 FFMA.FTZ R3, R4, R7, R9 ;  /* 0x0000000704031223 */ /* 0x000fc60000010009 */
[----:B------:R4:W0:Y:S01]  /*14e20*/  @P2 MUFU.RCP R2, R13 ;  /* 0x0000000d00022308 */ /* 0x0008220000001000 */
[----:B-1----:R-:W-:Y:S01]  /*14e30*/  @P2 FMUL.FTZ R11, R11, 0.69314718246459960938 ;  /* 0x3f3172180b0b2820 */ /* 0x002fe20000410000 */
[----:B------:R-:W-:Y:S02]  /*14e40*/  WARPGROUP.DEPBAR.LE gsb0, 0x0 ;  /* 0x00008000000079c5 */ /* 0x000fe40000010000 */
[----:B------:R-:W-:Y:S01]  /*14e50*/  WARPGROUP.ARRIVE ;  /* 0x00000000000079c5 */ /* 0x000fe20000000000 */
[----:B------:R-:W-:-:S05]  /*14e60*/  @P2 FFMA.FTZ R0, R14, R8, R11 ;  /* 0x000000080e002223 */ /* 0x000fca000001000b */
[----:B------:R-:W-:Y:S03]  /*14e70*/  HGMMA.64x96x16.F32 R88, gdesc[UR4].tnspB, R88, gsb0 ;  /* 0x41600000045879f0 */ /* 0x000fe60008000858 */
[----:B------:R-:W-:Y:S02]  /*14e80*/  WARPGROUP.DEPBAR.LE gsb0, 0x0 ;  /* 0x00008000000079c5 */ /* 0x000fe40000010000 */
[----:B------:R-:W-:Y:S05]  /*14e90*/  @!P0 BRA `(.L_x_12450) ;  /* 0x0000000000048947 */ /* 0x000fea0003800000 */
[----:B------:R-:W-:Y:S01]  /*14ea0*/  BPT.TRAP 0x1 ;  /* 0x000000040000795c */ /* 0x000fe20000300000 */
.L_x_12450:
[----:B------:R-:W-:Y:S01]  /*14eb0*/  VIADD R6, R6, 0x2d860 ;  /* 0x0002d86006067836 */ /* 0x000fe20000000000 */
[----:B------:R-:W-:Y:S01]  /*14ec0*/  IADD3 R19, R19, 0x1, RZ ;  /* 0x0000000113137810 */ /* 0x000fe20007ffe0ff */
[----:B------:R-:W-:Y:S02]  /*14ed0*/  IMAD.U32 R9, RZ, RZ, UR40 ;  /* 0x00000028ff097e24 */ /* 0x000fe4000f8e00ff */
[-C--:B--2---:R-:W-:Y:S01]  /*14ee0*/  FMUL.FTZ R7, R88, R5.reuse ;  /* 0x0000000558077220 */ /* 0x084fe20000410000 */
[-C--:B---3--:R-:W-:Y:S01]  /*14ef0*/  FMUL.FTZ R28, R89, R5.reuse ;  /* 0x00000005591c7220 */ /* 0x088fe20000410000 */
        /* <DEDUP_REMOVED lines=14> */
[----:B-1----:R-:W-:Y:S01]  /*14fe0*/  SEL R4, RZ, 0x1, P0 ;  /* 0x00000001ff047807 */ /* 0x002fe20000000000 */
        /* <DEDUP_REMOVED lines=38> */
[----:B------:R-:W-:-:S11]  /*15250*/  SEL R19, R19, RZ, P0 ;  /* 0x000000ff13137207 */ /* 0x000fd60000000000 */
.L_x_12378:
[----:B------:R-:W3:Y:S01]  /*15260*/  LDL R52, [R1+0x98] ;  /* 0x0000980001347983 */ /* 0x000ee20000100800 */
[----:B------:R-:W-:Y:S05]  /*15270*/  WARPSYNC.ALL ;  /* 0x0000000000007948 */ /* 0x000fea0003800000 */
[----:B---3--:R-:W-:Y:S01]  /*15280*/  SHF.R.S32.HI R29, RZ, 0x1f, R52 ;  /* 0x0000001fff1d7819 */ /* 0x008fe20000011434 */
        /* <DEDUP_REMOVED lines=9> */
[----:B------:R-:W3:Y:S01]  /*15320*/  LDL R4, [R1+0xb0] ;  /* 0x0000b00001047983 */ /* 0x000ee20000100800 */
[----:B------:R-:W2:Y:S01]  /*15330*/  S2R R5, SR_SWINHI ;  /* 0x0000000000057919 */ /* 0x000ea20000002f00 */
[----:B------:R-:W-:Y:S05]  /*15340*/  WARPSYNC.ALL ;  /* 0x0000000000007948 */ /* 0x000fea0003800000 */
[----:B------:R-:W-:Y:S01]  /*15350*/  F2FP.F16.F32.PACK_AB R6, R93, R6 ;  /* 0x000000065d06723e */ /* 0x000fe200000000ff */
[----:B------:R-:W-:Y:S01]  /*15360*/  ULDC.64 UR4, c[0x0][0xc00] ;  /* 0x0003000000047ab9 */ /* 0x000fe20000000a00 */
[----:B------:R-:W-:Y:S01]  /*15370*/  F2FP.F16.F32.PACK_AB R26, R109, R26 ;  /* 0x0000001a6d1a723e */ /* 0x000fe200000000ff */
[----:B------:R-:W-:Y:S01]  /*15380*/  IMAD.MOV.U32 R40, RZ, RZ, RZ ;  /* 0x000000ffff287224 */ /* 0x000fe200078e00ff */
[----:B------:R-:W4:Y:S01]  /*15390*/  LDL R55, [R1+0x9c] ;  /* 0x00009c0001377983 */ /* 0x000f220000100800 */
[----:B------:R-:W0:Y:S01]  /*153a0*/  LDC R42, c[0x0][0xbe8] ;  /* 0x0002fa00ff2a7b82 */ /* 0x000e220000000800 */
[----:B------:R-:W-:-:S02]  /*153b0*/  MOV R20, R2 ;  /* 0x0000000200147202 */ /* 0x000fc40000000f00 */
[----:B--2---:R-:W-:-:S05]  /*153c0*/  MOV R21, R5 ;  /* 0x0000000500157202 */ /* 0x004fca0000000f00 */
[----:B------:R-:W-:Y:S01]  /*153d0*/  BAR.SYNC.DEFER_BLOCKING 0x1, 0x180 ;  /* 0x0046000000007b1d */ /* 0x000fe20000010000 */
[----:B---3--:R-:W-:-:S03]  /*153e0*/  IMAD.WIDE R4, R4, 0x2, R20 ;  /* 0x0000000204047825 */ /* 0x008fc600078e0214 */
[----:B------:R-:W-:-:S04]  /*153f0*/  IADD3 R31, P4, R4, 0x20, RZ ;  /* 0x00000020041f7810 */ /* 0x000fc80007f9e0ff */
[----:B------:R-:W-:Y:S02]  /*15400*/  LOP3.LUT R8, R31, 0x180, RZ, 0xc0, !PT ;  /* 0x000001801f087812 */ /* 0x000fe400078ec0ff */
[----:B------:R-:W-:Y:S02]  /*15410*/  IADD3 R37, P3, R4, 0x3000, RZ ;  /* 0x0000300004257810 */ /* 0x000fe40007f7e0ff */
[----:B------:R-:W-:Y:S02]  /*15420*/  SHF.R.U64 R8, R8, 0x3, RZ ;  /* 0x0000000308087819 */ /* 0x000fe400000012ff */
[C---:B------:R-:W-:Y:S02]  /*15430*/  IADD3 R39, P2, R4.reuse, 0x3020, RZ ;  /* 0x0000302004277810 */ /* 0x040fe40007f5e0ff */
[C---:B------:R-:W-:Y:S02]  /*15440*/  IADD3 R41, P1, R4.reuse, 0x6000, RZ ;  /* 0x0000600004297810 */ /* 0x040fe40007f3e0ff */
[----:B------:R-:W-:-:S02]  /*15450*/  LOP3.LUT R9, R4, 0x180, RZ, 0xc0, !PT ;  /* 0x0000018004097812 */ /* 0x000fc400078ec0ff */
[----:B-1----:R-:W-:Y:S02]  /*15460*/  IADD3 R32, P0, R4, 0x6020, RZ ;  /* 0x0000602004207810 */ /* 0x002fe40007f1e0ff */
[----:B----4-:R-:W-:Y:S02]  /*15470*/  LOP3.LUT R12, R8, R31, RZ, 0x3c, !PT ;  /* 0x0000001f080c7212 */ /* 0x010fe400078e3cff */
[----:B------:R-:W-:Y:S02]  /*15480*/  LOP3.LUT R8, R37, 0x180, RZ, 0xc0, !PT ;  /* 0x0000018025087812 */ /* 0x000fe400078ec0ff */
[----:B------:R-:W-:Y:S02]  /*15490*/  LOP3.LUT R10, R39, 0x180, RZ, 0xc0, !PT ;  /* 0x00000180270a7812 */ /* 0x000fe400078ec0ff */
[----:B------:R-:W-:Y:S02]  /*154a0*/  LOP3.LUT R30, R41, 0x180, RZ, 0xc0, !PT ;  /* 0x00000180291e7812 */ /* 0x000fe400078ec0ff */
[----:B------:R-:W-:-:S02]  /*154b0*/  SHF.R.U64 R9, R9, 0x3, RZ ;  /* 0x0000000309097819 */ /* 0x000fc400000012ff */
[----:B------:R-:W-:Y:S02]  /*154c0*/  LOP3.LUT R31, R32, 0x180, RZ, 0xc0, !PT ;  /* 0x00000180201f7812 */ /* 0x000fe400078ec0ff */
[----:B------:R-:W-:Y:S02]  /*154d0*/  SHF.R.U64 R8, R8, 0x3, RZ ;  /* 0x0000000308087819 */ /* 0x000fe400000012ff */
[----:B------:R-:W-:Y:S02]  /*154e0*/  SHF.R.U64 R10, R10, 0x3, RZ ;  /* 0x000000030a0a7819 */ /* 0x000fe400000012ff */
[----:B------:R-:W-:Y:S01]  /*154f0*/  SHF.R.U64 R30, R30, 0x3, RZ ;  /* 0x000000031e1e7819 */ /* 0x000fe200000012ff */
[--C-:B------:R-:W-:Y:S01]  /*15500*/  IMAD.X R13, RZ, RZ, R5.reuse, P4 ;  /* 0x000000ffff0d7224 */ /* 0x100fe200020e0605 */
[----:B------:R-:W-:Y:S01]  /*15510*/  LOP3.LUT R4, R9, R4, RZ, 0x3c, !PT ;  /* 0x0000000409047212 */ /* 0x000fe200078e3cff */
[--C-:B------:R-:W-:Y:S01]  /*15520*/  IMAD.X R15, RZ, RZ, R5.reuse, P3 ;  /* 0x000000ffff0f7224 */ /* 0x100fe200018e0605 */
[----:B------:R-:W-:Y:S01]  /*15530*/  SHF.R.U64 R31, R31, 0x3, RZ ;  /* 0x000000031f1f7819 */ /* 0x000fe200000012ff */
[----:B------:R-:W-:Y:S01]  /*15540*/  IMAD.X R25, RZ, RZ, R5, P2 ;  /* 0x000000ffff197224 */ /* 0x000fe200010e0605 */
[----:B------:R-:W-:-:S02]  /*15550*/  LOP3.LUT R14, R8, R37, RZ, 0x3c, !PT ;  /* 0x00000025080e7212 */ /* 0x000fc400078e3cff */
[----:B------:R-:W-:Y:S02]  /*15560*/  LOP3.LUT R24, R10, R39, RZ, 0x3c, !PT ;  /* 0x000000270a187212 */ /* 0x000fe400078e3cff */
[----:B------:R-:W-:Y:S01]  /*15570*/  LOP3.LUT R8, R30, R41, RZ, 0x3c, !PT ;  /* 0x000000291e087212 */ /* 0x000fe200078e3cff */
[----:B------:R-:W-:Y:S01]  /*15580*/  IMAD.X R11, RZ, RZ, R5, P0 ;  /* 0x000000ffff0b7224 */ /* 0x000fe200000e0605 */
[----:B------:R-:W-:Y:S02]  /*15590*/  MOV R30, R4 ;  /* 0x00000004001e7202 */ /* 0x000fe40000000f00 */
[----:B------:R-:W-:Y:S02]  /*155a0*/  IADD3.X R9, RZ, R5, RZ, P1, !PT ;  /* 0x00000005ff097210 */ /* 0x000fe40000ffe4ff */
[----:B------:R-:W-:Y:S02]  /*155b0*/  LOP3.LUT R10, R31, R32, RZ, 0x3c, !PT ;  /* 0x000000201f0a7212 */ /* 0x000fe400078e3cff */
[----:B------:R-:W-:-:S02]  /*155c0*/  F2FP.F16.F32.PACK_AB R4, R28, R7 ;  /* 0x000000071c04723e */ /* 0x000fc400000000ff */
[----:B------:R-:W-:Y:S02]  /*155d0*/  F2FP.F16.F32.PACK_AB R5, R91, R90 ;  /* 0x0000005a5b05723e */ /* 0x000fe400000000ff */
[----:B------:R-:W-:Y:S02]  /*155e0*/  F2FP.F16.F32.PACK_AB R7, R95, R94 ;  /* 0x0000005e5f07723e */ /* 0x000fe400000000ff */
[----:B------:R-:W-:Y:S02]  /*155f0*/  MOV R36, R12 ;  /* 0x0000000c00247202 */ /* 0x000fe40000000f00 */
[----:B------:R-:W-:Y:S02]  /*15600*/  MOV R32, R14 ;  /* 0x0000000e00207202 */ /* 0x000fe40000000f00 */
[----:B------:R-:W-:Y:S02]  /*15610*/  MOV R31, R24 ;  /* 0x00000018001f7202 */ /* 0x000fe40000000f00 */
[----:B------:R-:W-:-:S02]  /*15620*/  F2FP.F16.F32.PACK_AB R12, R27, R96 ;  /* 0x000000601b0c723e */ /* 0x000fc400000000ff */
[----:B------:R-:W-:Y:S02]  /*15630*/  F2FP.F16.F32.PACK_AB R13, R99, R98 ;  /* 0x00000062630d723e */ /* 0x000fe400000000ff */
[----:B------:R-:W-:Y:S02]  /*15640*/  F2FP.F16.F32.PACK_AB R14, R101, R100 ;  /* 0x00000064650e723e */ /* 0x000fe400000000ff */
[----:B------:R-:W-:Y:S02]  /*15650*/  F2FP.F16.F32.PACK_AB R15, R103, R102 ;  /* 0x00000066670f723e */ /* 0x000fe400000000ff */
[----:B------:R-:W-:Y:S02]  /*15660*/  F2FP.F16.F32.PACK_AB R24, R105, R104 ;  /* 0x000000686918723e */ /* 0x000fe400000000ff */
[----:B------:R-:W-:Y:S02]  /*15670*/  F2FP.F16.F32.PACK_AB R25, R107, R106 ;  /* 0x0000006a6b19723e */ /* 0x000fe400000000ff */
[----:B------:R-:W-:Y:S01]  /*15680*/  F2FP.F16.F32.PACK_AB R27, R111, R110 ;  /* 0x0000006e6f1b723e */ /* 0x000fe200000000ff */
[----:B------:R1:W-:Y:S04]  /*15690*/  STSM.16.M88.4 [R30], R4 ;  /* 0x000000041e007844 */ /* 0x0003e80000000200 */
[----:B------:R-:W-:Y:S04]  /*156a0*/  STSM.16.M88.4 [R36], R12 ;  /* 0x0000000c24007844 */ /* 0x000fe80000000200 */
[----:B------:R2:W-:Y:S01]  /*156b0*/  STSM.16.M88.4 [R32], R24 ;  /* 0x0000001820007844 */ /* 0x0005e20000000200 */
[----:B------:R-:W-:-:S02]  /*156c0*/  ISETP.NE.U32.AND P0, PT, RZ, UR4, PT ;  /* 0x00000004ff007c0c */ /* 0x000fc4000bf05070 */
[----:B------:R-:W-:Y:S02]  /*156d0*/  MOV R28, R10 ;  /* 0x0000000a001c7202 */ /* 0x000fe40000000f00 */
[----:B------:R-:W-:Y:S02]  /*156e0*/  F2FP.F16.F32.PACK_AB R10, R125, R124 ;  /* 0x0000007c7d0a723e */ /* 0x000fe400000000ff */
[----:B------:R-:W-:Y:S02]  /*156f0*/  F2FP.F16.F32.PACK_AB R11, R127, R126 ;  /* 0x0000007e7f0b723e */ /* 0x000fe400000000ff */
[----:B-1----:R-:W-:Y:S01]  /*15700*/  MOV R30, R8 ;  /* 0x00000008001e7202 */ /* 0x002fe20000000f00 */
[C---:B--2---:R-:W-:Y:S01]  /*15710*/  IMAD.SHL.U32 R26, R52.reuse, 0x4, RZ ;  /* 0x00000004341a7824 */ /* 0x044fe200078e00ff */
[----:B------:R-:W-:Y:S02]  /*15720*/  SHF.L.U64.HI R32, R52, 0x2, R29 ;  /* 0x0000000234207819 */ /* 0x000fe4000001021d */
[----:B------:R-:W-:-:S02]  /*15730*/  F2FP.F16.F32.PACK_AB R4, R113, R112 ;  /* 0x000000707104723e */ /* 0x000fc400000000ff */
[----:B------:R-:W-:Y:S02]  /*15740*/  IADD3 R24, P1, R26, UR4, RZ ;  /* 0x000000041a187c10 */ /* 0x000fe4000ff3e0ff */
        /* <DEDUP_REMOVED lines=9> */
[----:B------:R-:W-:Y:S02]  /*157e0*/  ISETP.NE.AND.EX P0, PT, RZ, UR5, PT, P0 ;  /* 0x00000005ff007c0c */ /* 0x000fe4000bf05300 */
[----:B------:R-:W-:Y:S01]  /*157f0*/  IADD3.X R25, R32, UR5, RZ, P1, !PT ;  /* 0x0000000520197c10 */ /* 0x000fe20008ffe4ff */
[----:B------:R-:W-:Y:S01]  /*15800*/  ULDC.64 UR4, c[0x0][0xc08] ;  /* 0x0003020000047ab9 */ /* 0x000fe20000000a00 */
[----:B------:R1:W-:Y:S01]  /*15810*/  STSM.16.M88.4 [R31], R4 ;  /* 0x000000041f007844 */ /* 0x0003e20000000200 */
[----:B------:R-:W-:-:S03]  /*15820*/  ISETP.NE.U32.AND P2, PT, RZ, UR4, PT ;  /* 0x00000004ff007c0c */ /* 0x000fc6000bf45070 */
[----:B------:R2:W-:Y:S01]  /*15830*/  STSM.16.M88.4 [R30], R8 ;  /* 0x000000081e007844 */ /* 0x0005e20000000200 */
[----:B------:R-:W-:-:S03]  /*15840*/  ISETP.NE.AND.EX P2, PT, RZ, UR5, PT, P2 ;  /* 0x00000005ff007c0c */ /* 0x000fc6000bf45320 */
[----:B------:R2:W-:Y:S01]  /*15850*/  STSM.16.M88.4 [R28], R12 ;  /* 0x0000000c1c007844 */ /* 0x0005e20000000200 */
[----:B------:R-:W-:Y:S09]  /*15860*/  BAR.SYNC.DEFER_BLOCKING 0x1, 0x180 ;  /* 0x0046000000007b1d */ /* 0x000ff20000010000 */
[----:B-1----:R-:W-:Y:S01]  /*15870*/  @P2 IADD3 R4, P3, R26, UR4, RZ ;  /* 0x000000041a042c10 */ /* 0x002fe2000ff7e0ff */
[----:B------:R-:W-:-:S02]  /*15880*/  ULDC UR4, c[0x0][0xa88] ;  /* 0x0002a20000047ab9 */ /* 0x000fc40000000800 */
[----:B------:R-:W-:Y:S01]  /*15890*/  IMAD.U32 R7, RZ, RZ, UR4 ;  /* 0x00000004ff077e24 */ /* 0x000fe2000f8e00ff */
[----:B------:R-:W-:Y:S01]  /*158a0*/  @P2 IADD3.X R5, R32, UR5, RZ, P3, !PT ;  /* 0x0000000520052c10 */ /* 0x000fe20009ffe4ff */
[----:B------:R2:W5:Y:S04]  /*158b0*/  @P0 LDG.E R40, desc[UR38][R24.64] ;  /* 0x0000002618280981 */ /* 0x000568000c1e1900 */
[----:B------:R2:W5:Y:S01]  /*158c0*/  @P2 LDG.E R7, desc[UR38][R4.64] ;  /* 0x0000002604072981 */ /* 0x000562000c1e1900 */
[----:B0-----:R-:W-:-:S13]  /*158d0*/  ISETP.NE.AND P1, PT, R42, 0x1, PT ;  /* 0x000000012a00780c */ /* 0x001fda0003f25270 */
[----:B------:R-:W0:Y:S08]  /*158e0*/  @P1 LDC R6, c[0x0][0xbec] ;  /* 0x0002fb00ff061b82 */ /* 0x000e300000000800 */
[----:B------:R-:W1:Y:S01]  /*158f0*/  @P1 LDC R27, c[0x0][0xbf0] ;  /* 0x0002fc00ff1b1b82 */ /* 0x000e620000000800 */
[----:B------:R-:W-:Y:S01]  /*15900*/  SHF.R.S32.HI R43, RZ, 0x1f, R55 ;  /* 0x0000001fff2b7819 */ /* 0x000fe20000011437 */
[----:B--2---:R-:W-:Y:S06]  /*15910*/  @P2 BRA `(.L_x_12453) ;  /* 0x0000000000102947 */ /* 0x004fec0003800000 */
[----:B------:R-:W-:Y:S05]  /*15920*/  @!P0 BRA `(.L_x_12453) ;  /* 0x00000000000c8947 */ /* 0x000fea0003800000 */
[----:B------:R-:W2:Y:S04]  /*15930*/  LDG.E R4, desc[UR38][R24.64] ;  /* 0x0000002618047981 */ /* 0x000ea8000c1e1900 */
[----:B-----5:R-:W2:Y:S02]  /*15940*/  LDG.E R7, desc[UR38][R24.64+0x4] ;  /* 0x0000042618077981 */ /* 0x020ea4000c1e1900 */
[----:B--2---:R-:W-:-:S07]  /*15950*/  IADD3 R7, -R4, R7, RZ ;  /* 0x0000000704077210 */ /* 0x004fce0007ffe1ff */
.L_x_12453:
[----:B------:R-:W2:Y:S01]  /*15960*/  LDL R8, [R1+0x94] ;  /* 0x0000940001087983 */ /* 0x000ea20000100800 */
[----:B------:R-:W-:Y:S01]  /*15970*/  ULDC.64 UR4, c[0x0][0xb90] ;  /* 0x0002e40000047ab9 */ /* 0x000fe20000000a00 */
[----:B------:R-:W3:Y:S01]  /*15980*/  S2R R5, SR_TID.X ;  /* 0x0000000000057919 */ /* 0x000ee20000002100 */
[----:B-----5:R-:W-:Y:S02]  /*15990*/  SHF.R.S32.HI R41, RZ, 0x1f, R40 ;  /* 0x0000001fff297819 */ /* 0x020fe40000011428 */
[----:B------:R-:W-:Y:S01]  /*159a0*/  SEL R48, R29, RZ, !P0 ;  /* 0x000000ff1d307207 */ /* 0x000fe20004000000 */
[----:B------:R-:W2:Y:S01]  /*159b0*/  LDL.LU R54, [R1+0x84] ;  /* 0x0000840001367983 */ /* 0x000ea20000300800 */
[----:B------:R-:W-:Y:S01]  /*159c0*/  IMAD R4, R43, UR4, RZ ;  /* 0x000000042b047c24 */ /* 0x000fe2000f8e02ff */
[----:B------:R-:W-:Y:S01]  /*159d0*/  SEL R49, R52, RZ, !P0 ;  /* 0x000000ff34317207 */ /* 0x000fe20004000000 */
[----:B------:R-:W-:Y:S01]  /*159e0*/  IMAD R50, R7, R42, RZ ;  /* 0x0000002a07327224 */ /* 0x000fe200078e02ff */
[----:B------:R-:W4:Y:S01]  /*159f0*/  LDL R10, [R1+0xac] ;  /* 0x0000ac00010a7983 */ /* 0x000f220000100800 */
[----:B------:R-:W-:Y:S01]  /*15a00*/  IMAD R13, R55, UR5, R4 ;  /* 0x00000005370d7c24 */ /* 0x000fe2000f8e0204 */
[----:B------:R-:W4:Y:S01]  /*15a10*/  @P1 LDC R51, c[0x0][0xbec] ;  /* 0x0002fb00ff331b82 */ /* 0x000f220000000800 */
[----:B---3--:R-:W-:-:S02]  /*15a20*/  VIADD R24, R5, 0xffffff80 ;  /* 0xffffff8005187836 */ /* 0x008fc40000000000 */
[----:B------:R-:W-:Y:S01]  /*15a30*/  IMAD.WIDE.U32 R4, R55, UR4, R40 ;  /* 0x0000000437047c25 */ /* 0x000fe2000f8e0028 */
[----:B------:R-:W-:Y:S02]  /*15a40*/  ULDC.64 UR4, c[0x0][0xb98] ;  /* 0x0002e60000047ab9 */ /* 0x000fe40000000a00 */
[--C-:B------:R-:W-:Y:S02]  /*15a50*/  SHF.R.S32.HI R56, RZ, 0x1f, R24.reuse ;  /* 0x0000001fff387819 */ /* 0x100fe40000011418 */
[----:B------:R-:W-:Y:S02]  /*15a60*/  SHF.R.S32.HI R53, RZ, 0x1f, R24 ;  /* 0x0000001fff357819 */ /* 0x000fe40000011418 */
[-C--:B------:R-:W-:Y:S02]  /*15a70*/  LEA.HI R56, R56, R24.reuse, RZ, 0x2 ;  /* 0x0000001838387211 */ /* 0x080fe400078f10ff */
[----:B------:R-:W-:Y:S02]  /*15a80*/  LEA.HI R53, R53, R24, RZ, 0x2 ;  /* 0x0000001835357211 */ /* 0x000fe400078f10ff */
[----:B------:R-:W-:-:S05]  /*15a90*/  LOP3.LUT R56, R56, 0xfffffffc, RZ, 0xc0, !PT ;  /* 0xfffffffc38387812 */ /* 0x000fca00078ec0ff */
[----:B------:R-:W-:Y:S01]  /*15aa0*/  IMAD.IADD R56, R24, 0x1, -R56 ;  /* 0x0000000118387824 */ /* 0x000fe200078e0a38 */
[----:B------:R-:W-:-:S04]  /*15ab0*/  SHF.R.S32.HI R53, RZ, 0x2, R53 ;  /* 0x00000002ff357819 */ /* 0x000fc80000011435 */
[----:B------:R-:W-:Y:S01]  /*15ac0*/  SHF.L.U32 R32, R56, 0x3, RZ ;  /* 0x0000000338207819 */ /* 0x000fe200000006ff */
[----:B------:R-:W-:-:S04]  /*15ad0*/  IMAD.IADD R5, R5, 0x1, R13 ;  /* 0x0000000105057824 */ /* 0x000fc800078e020d */
[----:B------:R-:W-:Y:S02]  /*15ae0*/  IMAD R11, R53, 0x20, R32 ;  /* 0x00000020350b7824 */ /* 0x000fe400078e0220 */
[----:B------:R-:W-:-:S04]  /*15af0*/  IMAD.WIDE.U32 R4, R49, UR4, R4 ;  /* 0x0000000431047c25 */ /* 0x000fc8000f8e0004 */
[----:B------:R-:W-:Y:S01]  /*15b00*/  IMAD.WIDE R20, R11, 0x2, R20 ;  /* 0x000000020b147825 */ /* 0x000fe200078e0214 */
[----:B------:R-:W-:-:S04]  /*15b10*/  SHF.R.S32.HI R14, RZ, 0x1f, R24 ;  /* 0x0000001fff0e7819 */ /* 0x000fc80000011418 */
[----:B------:R-:W-:-:S04]  /*15b20*/  LEA.HI R14, R14, R24, RZ, 0x7 ;  /* 0x000000180e0e7211 */ /* 0x000fc800078f38ff */
[----:B------:R-:W-:-:S04]  /*15b30*/  LOP3.LUT R14, R14, 0xffffff80, RZ, 0xc0, !PT ;  /* 0xffffff800e0e7812 */ /* 0x000fc800078ec0ff */
[----:B------:R-:W-:Y:S02]  /*15b40*/  IADD3 R14, R24, -R14, RZ ;  /* 0x8000000e180e7210 */ /* 0x000fe40007ffe0ff */
[C---:B------:R-:W-:Y:S02]  /*15b50*/  IADD3 R25, P5, R20.reuse, 0x4800, RZ ;  /* 0x0000480014197810 */ /* 0x040fe40007fbe0ff */
[----:B------:R-:W-:Y:S02]  /*15b60*/  IADD3 R29, P4, R20, 0x6000, RZ ;  /* 0x00006000141d7810 */ /* 0x000fe40007f9e0ff */
[----:B------:R-:W-:Y:S02]  /*15b70*/  LOP3.LUT R24, R25, 0x180, RZ, 0xc0, !PT ;  /* 0x0000018019187812 */ /* 0x000fe400078ec0ff */
[----:B------:R-:W-:Y:S02]  /*15b80*/  LOP3.LUT R28, R29, 0x180, RZ, 0xc0, !PT ;  /* 0x000001801d1c7812 */ /* 0x000fe400078ec0ff */
[----:B------:R-:W-:-:S02]  /*15b90*/  SHF.R.U64 R24, R24, 0x3, RZ ;  /* 0x0000000318187819 */ /* 0x000fc400000012ff */
[----:B------:R-:W-:Y:S02]  /*15ba0*/  SHF.R.U64 R28, R28, 0x3, RZ ;  /* 0x000000031c1c7819 */ /* 0x000fe400000012ff */
[----:B------:R-:W-:Y:S02]  /*15bb0*/  LOP3.LUT R24, R24, R25, RZ, 0x3c, !PT ;  /* 0x0000001918187212 */ /* 0x000fe400078e3cff */
[----:B------:R-:W-:Y:S01]  /*15bc0*/  LOP3.LUT R28, R28, R29, RZ, 0x3c, !PT ;  /* 0x0000001d1c1c7212 */ /* 0x000fe200078e3cff */
[----:B------:R-:W-:Y:S01]  /*15bd0*/  IMAD.X R29, RZ, RZ, R21, P4 ;  /* 0x000000ffff1d7224 */ /* 0x000fe200020e0615 */
[----:B------:R-:W-:Y:S01]  /*15be0*/  IADD3.X R25, RZ, R21, RZ, P5, !PT ;  /* 0x00000015ff197210 */ /* 0x000fe20002ffe4ff */
[----:B------:R-:W-:Y:S01]  /*15bf0*/  BSSY B1, `(.L_x_12454) ;  /* 0x000007d000017945 */ /* 0x000fe20003800000 */
[----:B--2---:R-:W-:-:S04]  /*15c00*/  IMAD.IADD R15, R8, 0x1, R54 ;  /* 0x00000001080f7824 */ /* 0x004fc800078e0236 */
[----:B0-----:R-:W-:-:S04]  /*15c10*/  @P1 IMAD.HI.U32 R6, R15, R6, RZ ;  /* 0x000000060f061227 */ /* 0x001fc800078e00ff */
[----:B------:R-:W-:Y:S01]  /*15c20*/  IMAD.MOV.U32 R9, RZ, RZ, R15 ;  /* 0x000000ffff097224 */ /* 0x000fe200078e000f */
[----:B-1----:R-:W-:Y:S01]  /*15c30*/  @P1 SHF.R.U32.HI R9, RZ, R27, R6 ;  /* 0x0000001bff091219 */ /* 0x002fe20000011606 */
[----:B------:R-:W-:-:S04]  /*15c40*/  IMAD R6, R48, UR4, RZ ;  /* 0x0000000430067c24 */ /* 0x000fc8000f8e02ff */
[----:B------:R-:W-:-:S04]  /*15c50*/  IMAD.MOV R13, RZ, RZ, -R9 ;  /* 0x000000ffff0d7224 */ /* 0x000fc800078e0a09 */
        /* <DEDUP_REMOVED lines=12> */
[----:B------:R-:W-:Y:S01]  /*15d20*/  IMAD.IADD R5, R5, 0x1, R15 ;  /* 0x0000000105057824 */ /* 0x000fe200078e020f */
[----:B------:R-:W-:-:S04]  /*15d30*/  IADD3 R9, P2, R20, 0x1800, RZ ;  /* 0x0000180014097810 */ /* 0x000fc80007f5e0ff */
[----:B------:R-:W-:Y:S01]  /*15d40*/  LEA.HI.X R4, R4, UR5, R5, 0x2, P0 ;  /* 0x0000000504047c11 */ /* 0x000fe200080f1405 */
[----:B------:R-:W-:Y:S01]  /*15d50*/  SHFL.IDX PT, R44, R6, RZ, 0x1c1f ;  /* 0x001c1fff062c7589 */ /* 0x000fe200000e0000 */
[----:B------:R-:W-:Y:S01]  /*15d60*/  LOP3.LUT R8, R9, 0x180, RZ, 0xc0, !PT ;  /* 0x0000018009087812 */ /* 0x000fe200078ec0ff */
[----:B------:R-:W-:Y:S02]  /*15d70*/  ULDC.64 UR4, c[0x0][0xaa0] ;  /* 0x0002a80000047ab9 */ /* 0x000fe40000000a00 */
[----:B------:R-:W0:Y:S01]  /*15d80*/  SHFL.IDX PT, R45, R4, RZ, 0x1c1f ;  /* 0x001c1fff042d7589 */ /* 0x000e2200000e0000 */
[----:B------:R-:W-:Y:S01]  /*15d90*/  SHF.R.U64 R8, R8, 0x3, RZ ;  /* 0x0000000308087819 */ /* 0x000fe200000012ff */
[----:B----4-:R-:W-:Y:S01]  /*15da0*/  IMAD.IADD R5, R10, 0x1, R54 ;  /* 0x000000010a057824 */ /* 0x010fe200078e0236 */
[----:B------:R-:W-:Y:S01]  /*15db0*/  LOP3.LUT P0, RZ, R14, 0x3, RZ, 0xc0, !PT ;  /* 0x000000030eff7812 */ /* 0x000fe2000780c0ff */
[----:B------:R-:W-:Y:S01]  /*15dc0*/  SHFL.IDX PT, R46, R6, 0x1, 0x1c1f ;  /* 0x003c1f00062e7f89 */ /* 0x000fe200000e0000 */
[----:B------:R-:W-:-:S02]  /*15dd0*/  IADD3 R13, P3, R20, 0x3000, RZ ;  /* 0x00003000140d7810 */ /* 0x000fc40007f7e0ff */
[----:B------:R-:W-:Y:S01]  /*15de0*/  LOP3.LUT R8, R8, R9, RZ, 0x3c, !PT ;  /* 0x0000000908087212 */ /* 0x000fe200078e3cff */
[----:B------:R1:W2:Y:S01]  /*15df0*/  SHFL.IDX PT, R47, R4, 0x1, 0x1c1f ;  /* 0x003c1f00042f7f89 */ /* 0x0002a200000e0000 */
[----:B------:R-:W-:Y:S01]  /*15e00*/  IMAD.X R9, RZ, RZ, R21, P2 ;  /* 0x000000ffff097224 */ /* 0x000fe200010e0615 */
[----:B------:R-:W-:Y:S02]  /*15e10*/  ISETP.GE.OR P2, PT, R5, R50, P0 ;  /* 0x000000320500720c */ /* 0x000fe40000746670 */
[----:B------:R-:W-:Y:S01]  /*15e20*/  LOP3.LUT R12, R13, 0x180, RZ, 0xc0, !PT ;  /* 0x000001800d0c7812 */ /* 0x000fe200078ec0ff */
[----:B------:R-:W-:-:S03]  /*15e30*/  VIADD R5, R5, 0x8 ;  /* 0x0000000805057836 */ /* 0x000fc60000000000 */
[----:B------:R-:W-:Y:S02]  /*15e40*/  SHF.R.U64 R12, R12, 0x3, RZ ;  /* 0x000000030c0c7819 */ /* 0x000fe400000012ff */
[----:B------:R-:W-:Y:S02]  /*15e50*/  ISETP.GE.OR P0, PT, R5, R50, P0 ;  /* 0x000000320500720c */ /* 0x000fe40000706670 */
[----:B------:R-:W-:Y:S01]  /*15e60*/  LOP3.LUT R12, R12, R13, RZ, 0x3c, !PT ;  /* 0x0000000d0c0c7212 */ /* 0x000fe200078e3cff */
[----:B------:R-:W-:Y:S01]  /*15e70*/  IMAD.X R13, RZ, RZ, R21, P3 ;  /* 0x000000ffff0d7224 */ /* 0x000fe200018e0615 */
[C---:B------:R-:W-:Y:S02]  /*15e80*/  IADD3 R7, P3, R20.reuse, 0x7800, RZ ;  /* 0x0000780014077810 */ /* 0x040fe40007f7e0ff */
[----:B------:R-:W-:Y:S01]  /*15e90*/  LOP3.LUT R11, R20, 0x180, RZ, 0xc0, !PT ;  /* 0x00000180140b7812 */ /* 0x000fe200078ec0ff */
[----:B0-----:R0:W-:Y:S01]  /*15ea0*/  @!P2 ST.E desc[UR38][R44.64], R3 ;  /* 0x000000032c00a985 */ /* 0x0011e2000c101926 */
[----:B-1----:R-:W-:Y:S01]  /*15eb0*/  LOP3.LUT R4, R7, 0x180, RZ, 0xc0, !PT ;  /* 0x0000018007047812 */ /* 0x002fe200078ec0ff */
[----:B------:R-:W-:Y:S01]  /*15ec0*/  IMAD R41, R41, UR4, RZ ;  /* 0x0000000429297c24 */ /* 0x000fe2000f8e02ff */
[----:B------:R-:W-:-:S02]  /*15ed0*/  SHF.R.U64 R11, R11, 0x3, RZ ;  /* 0x000000030b0b7819 */ /* 0x000fc400000012ff */
[----:B------:R-:W-:Y:S01]  /*15ee0*/  SHF.R.U64 R4, R4, 0x3, RZ ;  /* 0x0000000304047819 */ /* 0x000fe200000012ff */
[----:B0-----:R-:W0:Y:S01]  /*15ef0*/  @P1 LDC R45, c[0x0][0xbf0] ;  /* 0x0002fc00ff2d1b82 */ /* 0x001e220000000800 */
[----:B------:R-:W-:Y:S01]  /*15f00*/  LOP3.LUT R20, R11, R20, RZ, 0x3c, !PT ;  /* 0x000000140b147212 */ /* 0x000fe200078e3cff */
[----:B--2---:R1:W-:Y:S01]  /*15f10*/  @!P0 ST.E desc[UR38][R46.64], R0 ;  /* 0x000000002e008985 */ /* 0x0043e2000c101926 */
[C---:B------:R-:W-:Y:S02]  /*15f20*/  IMAD R3, R40.reuse, UR5, R41 ;  /* 0x0000000528037c24 */ /* 0x040fe4000f8e0229 */
[----:B------:R-:W-:Y:S01]  /*15f30*/  IMAD.WIDE.U32 R40, R40, UR4, RZ ;  /* 0x0000000428287c25 */ /* 0x000fe2000f8e00ff */
[----:B------:R-:W-:Y:S01]  /*15f40*/  LOP3.LUT R36, R4, R7, RZ, 0x3c, !PT ;  /* 0x0000000704247212 */ /* 0x000fe200078e3cff */
[----:B------:R-:W-:Y:S01]  /*15f50*/  ULDC.64 UR4, c[0x0][0xae8] ;  /* 0x0002ba0000047ab9 */ /* 0x000fe20000000a00 */
[----:B------:R2:W5:Y:S01]  /*15f60*/  LD.E.128 R4, desc[UR38][R20.64] ;  /* 0x0000002614047980 */ /* 0x000562000c101d00 */
[----:B-1----:R-:W-:-:S03]  /*15f70*/  IMAD R0, R56, 0x60, R53 ;  /* 0x0000006038007824 */ /* 0x002fc600078e0235 */
[----:B------:R-:W5:Y:S01]  /*15f80*/  LD.E.128 R8, desc[UR38][R8.64] ;  /* 0x0000002608087980 */ /* 0x000f62000c101d00 */
[----:B------:R-:W-:Y:S02]  /*15f90*/  IMAD.X R37, RZ, RZ, R21, P3 ;  /* 0x000000ffff257224 */ /* 0x000fe400018e0615 */
[----:B--2---:R-:W-:Y:S01]  /*15fa0*/  IMAD.MOV.U32 R20, RZ, RZ, R40 ;  /* 0x000000ffff147224 */ /* 0x004fe200078e0028 */
[----:B------:R-:W-:Y:S01]  /*15fb0*/  IADD3 R40, R54, R0, RZ ;  /* 0x0000000036287210 */ /* 0x000fe20007ffe0ff */
[----:B------:R-:W-:Y:S01]  /*15fc0*/  IMAD.IADD R21, R41, 0x1, R3 ;  /* 0x0000000129157824 */ /* 0x000fe200078e0203 */
[----:B------:R-:W5:Y:S01]  /*15fd0*/  LD.E.128 R12, desc[UR38][R12.64] ;  /* 0x000000260c0c7980 */ /* 0x000f62000c101d00 */
[----:B------:R-:W-:Y:S02]  /*15fe0*/  IMAD R43, R43, UR4, RZ ;  /* 0x000000042b2b7c24 */ /* 0x000fe4000f8e02ff */
[----:B------:R-:W-:Y:S01]  /*15ff0*/  @P1 IMAD.HI.U32 R0, R40, R51, RZ ;  /* 0x0000003328001227 */ /* 0x000fe200078e00ff */
[----:B------:R-:W5:Y:S03]  /*16000*/  LD.E.128 R24, desc[UR38][R24.64] ;  /* 0x0000002618187980 */ /* 0x000f66000c101d00 */
[C---:B------:R-:W-:Y:S01]  /*16010*/  IMAD R43, R55.reuse, UR5, R43 ;  /* 0x00000005372b7c24 */ /* 0x040fe2000f8e022b */
[----:B------:R-:W5:Y:S01]  /*16020*/  LD.E.128 R28, desc[UR38][R28.64] ;  /* 0x000000261c1c7980 */ /* 0x000f62000c101d00 */
[----:B------:R-:W-:Y:S01]  /*16030*/  IMAD.WIDE.U32 R20, R55, UR4, R20 ;  /* 0x0000000437147c25 */ /* 0x000fe2000f8e0014 */
[----:B------:R-:W-:-:S02]  /*16040*/  ULDC.64 UR4, c[0x0][0xaf0] ;  /* 0x0002bc0000047ab9 */ /* 0x000fc40000000a00 */
[----:B------:R-:W5:Y:S01]  /*16050*/  LD.E.128 R36, desc[UR38][R36.64] ;  /* 0x0000002624247980 */ /* 0x000f62000c101d00 */
[----:B------:R-:W-:Y:S01]  /*16060*/  IMAD.MOV.U32 R3, RZ, RZ, R40 ;  /* 0x000000ffff037224 */ /* 0x000fe200078e0028 */
[----:B0-----:R-:W-:Y:S01]  /*16070*/  @P1 SHF.R.U32.HI R3, RZ, R45, R0 ;  /* 0x0000002dff031219 */ /* 0x001fe20000011600 */
[----:B------:R-:W-:Y:S01]  /*16080*/  IMAD.IADD R21, R21, 0x1, R43 ;  /* 0x0000000115157824 */ /* 0x000fe200078e022b */
[----:B------:R-:W-:Y:S01]  /*16090*/  @!PT LDS RZ, [RZ] ;  /* 0x00000000fffff984 */ /* 0x000fe20000000800 */
[----:B------:R-:W-:Y:S01]  /*160a0*/  @!PT LDS RZ, [RZ] ;  /* 0x00000000fffff984 */ /* 0x000fe20000000800 */
[----:B------:R-:W-:Y:S01]  /*160b0*/  @!PT LDS RZ, [RZ] ;  /* 0x00000000fffff984 */ /* 0x000fe20000000800 */
[----:B------:R-:W-:Y:S01]  /*160c0*/  @!PT LDS RZ, [RZ] ;  /* 0x00000000fffff984 */ /* 0x000fe20000000800 */
[----:B------:R0:W-:Y:S06]  /*160d0*/  MEMBAR.ALL.CTA ;  /* 0x0000000000007992 */ /* 0x0001ec0000008000 */
[----:B0-----:R-:W0:Y:S01]  /*160e0*/  FENCE.VIEW.ASYNC.S ;  /* 0x00000000000073c6 */ /* 0x001e220000000000 */
[----:B------:R-:W-:Y:S01]  /*160f0*/  IMAD R48, R48, UR4, RZ ;  /* 0x0000000430307c24 */ /* 0x000fe2000f8e02ff */
[----:B------:R-:W-:Y:S01]  /*16100*/  SHF.R.S32.HI R0, RZ, 0x1f, R3 ;  /* 0x0000001fff007819 */ /* 0x000fe20000011403 */
[----:B------:R-:W-:-:S04]  /*16110*/  IMAD.WIDE.U32 R20, R49, UR4, R20 ;  /* 0x0000000431147c25 */ /* 0x000fc8000f8e0014 */
        /* <DEDUP_REMOVED lines=13> */
[----:B------:R-:W-:Y:S01]  /*161f0*/  IMAD.WIDE.U32 R20, R41, UR4, R20 ;  /* 0x0000000429147c25 */ /* 0x000fe2000f8e0014 */
[----:B------:R-:W-:-:S03]  /*16200*/  ULDC.64 UR4, c[0x0][0xa80] ;  /* 0x0002a00000047ab9 */ /* 0x000fc60000000a00 */
[----:B------:R-:W-:Y:S01]  /*16210*/  IMAD.IADD R3, R21, 0x1, R3 ;  /* 0x0000000115037824 */ /* 0x000fe200078e0203 */
[----:B------:R-:W-:Y:S01]  /*16220*/  LEA R46, P0, R20, UR4, 0x1 ;  /* 0x00000004142e7c11 */ /* 0x000fe2000f8008ff */
[----:B------:R-:W-:-:S03]  /*16230*/  IMAD.IADD R49, R53, 0x1, R54 ;  /* 0x0000000135317824 */ /* 0x000fc600078e0236 */
[----:B------:R-:W-:Y:S02]  /*16240*/  LEA.HI.X R47, R20, UR5, R3, 0x1, P0 ;  /* 0x00000005142f7c11 */ /* 0x000fe400080f0c03 */
[----:B------:R-:W-:Y:S01]  /*16250*/  ISETP.GE.AND P0, PT, R49, R50, PT ;  /* 0x000000323100720c */ /* 0x000fe20003f06270 */
[----:B------:R-:W-:Y:S01]  /*16260*/  VIADD R0, R2, 0x2d820 ;  /* 0x0002d82002007836 */ /* 0x000fe20000000000 */
[C---:B------:R-:W-:Y:S01]  /*16270*/  IADD3 R53, R32.reuse, 0x20, RZ ;  /* 0x0000002020357810 */ /* 0x040fe20007ffe0ff */
[----:B------:R-:W-:-:S03]  /*16280*/  VIADD R51, R32, 0x40 ;  /* 0x0000004020337836 */ /* 0x000fc60000000000 */
[----:B------:R-:W-:Y:S01]  /*16290*/  PRMT R0, RZ, 0x654, R0 ;  /* 0x00000654ff007816 */ /* 0x000fe20000000000 */
[----:B0-----:R0:W1:Y:S03]  /*162a0*/  SHFL.IDX PT, R40, R46, RZ, 0x1c1f ;  /* 0x001c1fff2e287589 */ /* 0x00106600000e0000 */
[----:B------:R2:W-:Y:S01]  /*162b0*/  SYNCS.ARRIVE.TRANS64.RED.A1T0 RZ, [R0+URZ], RZ ;  /* 0x000000ff00ff79a7 */ /* 0x0005e2000810043f */
[----:B------:R0:W3:Y:S01]  /*162c0*/  SHFL.IDX PT, R41, R47, RZ, 0x1c1f ;  /* 0x001c1fff2f297589 */ /* 0x0000e200000e0000 */
[----:B------:R-:W-:Y:S02]  /*162d0*/  SHF.R.S32.HI R48, RZ, 0x1f, R53 ;  /* 0x0000001fff307819 */ /* 0x000fe40000011435 */
[----:B--2---:R-:W-:Y:S01]  /*162e0*/  SHF.R.S32.HI R0, RZ, 0x1f, R51 ;  /* 0x0000001fff007819 */ /* 0x004fe20000011433 */
[----:B0-----:R-:W-:Y:S06]  /*162f0*/  @P0 BRA `(.L_x_12455) ;  /* 0x0000000000300947 */ /* 0x001fec0003800000 */
[----:B------:R-:W-:Y:S02]  /*16300*/  ULDC UR4, c[0x0][0xac8] ;  /* 0x0002b20000047ab9 */ /* 0x000fe40000000800 */
[----:B------:R-:W-:Y:S02]  /*16310*/  ISETP.GE.AND P1, PT, R53, UR4, PT ;  /* 0x0000000435007c0c */ /* 0x000fe4000bf26270 */
[----:B------:R-:W-:Y:S02]  /*16320*/  ISETP.GE.AND P2, PT, R51, UR4, PT ;  /* 0x0000000433007c0c */ /* 0x000fe4000bf46270 */
[----:B------:R-:W-:-:S09]  /*16330*/  ISETP.GE.AND P0, PT, R32, UR4, PT ;  /* 0x0000000420007c0c */ /* 0x000fd2000bf06270 */
[-C--:B-1----:R-:W-:Y:S02]  /*16340*/  @!P1 LEA R42, P3, R53, R40.reuse, 0x1 ;  /* 0x00000028352a9211 */ /* 0x082fe400078608ff */
[----:B------:R-:W-:Y:S02]  /*16350*/  @!P2 LEA R44, P4, R51, R40, 0x1 ;  /* 0x00000028332ca211 */ /* 0x000fe400078808ff */
[----:B---3--:R-:W-:Y:S01]  /*16360*/  @!P0 IMAD.WIDE R20, R32, 0x2, R40 ;  /* 0x0000000220148825 */ /* 0x008fe200078e0228 */
[-C--:B------:R-:W-:Y:S02]  /*16370*/  @!P1 LEA.HI.X R43, R53, R41.reuse, R48, 0x1, P3 ;  /* 0x00000029352b9211 */ /* 0x080fe400018f0c30 */
[----:B------:R-:W-:Y:S02]  /*16380*/  @!P2 LEA.HI.X R45, R51, R41, R0, 0x1, P4 ;  /* 0x00000029332da211 */ /* 0x000fe400020f0c00 */
[----:B-----5:R0:W-:Y:S04]  /*16390*/  @!P0 ST.E.128 desc[UR38][R20.64], R4 ;  /* 0x0000000414008985 */ /* 0x0201e8000c101d26 */
[----:B------:R0:W-:Y:S04]  /*163a0*/  @!P1 ST.E.128 desc[UR38][R42.64], R12 ;  /* 0x0000000c2a009985 */ /* 0x0001e8000c101d26 */
[----:B------:R0:W-:Y:S02]  /*163b0*/  @!P2 ST.E.128 desc[UR38][R44.64], R28 ;  /* 0x0000001c2c00a985 */ /* 0x0001e4000c101d26 */
.L_x_12455:
[----:B------:R-:W-:Y:S05]  /*163c0*/  BSYNC B1 ;  /* 0x0000000000017941 */ /* 0x000fea0003800000 */
.L_x_12454:
[----:B------:R-:W-:Y:S01]  /*163d0*/  VIADD R3, R49, 0x60 ;  /* 0x0000006031037836 */ /* 0x000fe20000000000 */
[----:B0----5:R0:W2:Y:S04]  /*163e0*/  SHFL.IDX PT, R7, R47, 0x1, 0x1c1f ;  /* 0x003c1f002f077f89 */ /* 0x0210a800000e0000 */
[----:B------:R-:W-:Y:S01]  /*163f0*/  ISETP.GE.AND P0, PT, R3, R50, PT ;  /* 0x000000320300720c */ /* 0x000fe20003f06270 */
[----:B------:R0:W4:-:S12]  /*16400*/  SHFL.IDX PT, R6, R46, 0x1, 0x1c1f ;  /* 0x003c1f002e067f89 */ /* 0x00011800000e0000 */
[----:B0-----:R-:W-:Y:S05]  /*16410*/  @P0 BRA `(.L_x_12456) ;  /* 0x0000000800d80947 */ /* 0x001fea0003800000 */
[----:B------:R-:W-:Y:S02]  /*16420*/  ULDC UR4, c[0x0][0xac8] ;  /* 0x0002b20000047ab9 */ /* 0x000fe40000000800 */
[----:B------:R-:W-:Y:S02]  /*16430*/  ISETP.GE.AND P2, PT, R53, UR4, PT ;  /* 0x0000000435007c0c */ /* 0x000fe4000bf46270 */
[----:B------:R-:W-:-:S11]  /*16440*/  ISETP.GE.AND P1, PT, R32, UR4, PT ;  /* 0x0000000420007c0c */ /* 0x000fd6000bf26270 */
[C---:B----4-:R-:W-:Y:S02]  /*16450*/  @!P2 LEA R12, P0, R53.reuse, R6, 0x1 ;  /* 0x00000006350ca211 */ /* 0x050fe400078008ff */
[----:B--2---:R-:W-:Y:S02]  /*16460*/  @!P1 IMAD.WIDE R4, R32, 0x2, R6 ;  /* 0x0000000220049825 */ /* 0x004fe400078e0206 */
        /* <DEDUP_REMOVED lines=9> */
.L_x_12452:
[C---:B------:R-:W-:Y:S01]  /*16500*/  IMAD.SHL.U32 R6, R52.reuse, 0x4, RZ ;  /* 0x0000000434067824 */ /* 0x040fe200078e00ff */
[----:B------:R-:W-:Y:S01]  /*16510*/  ULDC.64 UR4, c[0x0][0xc00] ;  /* 0x0003000000047ab9 */ /* 0x000fe20000000a00 */
[----:B------:R-:W-:Y:S01]  /*16520*/  SHF.L.U64.HI R3, R52, 0x2, R29 ;  /* 0x0000000234037819 */ /* 0x000fe2000001021d */
[----:B------:R-:W-:Y:S01]  /*16530*/  IMAD.MOV.U32 R0, RZ, RZ, RZ ;  /* 0x000000ffff007224 */ /* 0x000fe200078e00ff */
[----:B------:R-:W-:Y:S01]  /*16540*/  ISETP.NE.U32.AND P0, PT, RZ, UR4, PT ;  /* 0x00000004ff007c0c */ /* 0x000fe2000bf05070 */
[----:B------:R-:W3:Y:S01]  /*16550*/  LDC R25, c[0x0][0xbe8] ;  /* 0x0002fa00ff197b82 */ /* 0x000ee20000000800 */
[----:B------:R-:W-:Y:S02]  /*16560*/  IADD3 R4, P1, R6, UR4, RZ ;  /* 0x0000000406047c10 */ /* 0x000fe4000ff3e0ff */
[----:B------:R-:W-:Y:S02]  /*16570*/  ISETP.NE.AND.EX P0, PT, RZ, UR5, PT, P0 ;  /* 0x00000005ff007c0c */ /* 0x000fe4000bf05300 */
[----:B------:R-:W-:Y:S01]  /*16580*/  IADD3.X R5, R3, UR5, RZ, P1, !PT ;  /* 0x0000000503057c10 */ /* 0x000fe20008ffe4ff */
[----:B------:R-:W-:-:S02]  /*16590*/  ULDC.64 UR4, c[0x0][0xc08] ;  /* 0x0003020000047ab9 */ /* 0x000fc40000000a00 */
[----:B------:R-:W-:-:S04]  /*165a0*/  ISETP.NE.U32.AND P1, PT, RZ, UR4, PT ;  /* 0x00000004ff007c0c */ /* 0x000fc8000bf25070 */
[----:B------:R-:W-:-:S04]  /*165b0*/  ISETP.NE.AND.EX P1, PT, RZ, UR5, PT, P1 ;  /* 0x00000005ff007c0c */ /* 0x000fc8000bf25310 */
[----:B------:R0:W5:Y:S01]  /*165c0*/  @P0 LDG.E R0, desc[UR38][R4.64] ;  /* 0x0000002604000981 */ /* 0x000162000c1e1900 */
[----:B------:R-:W2:Y:S08]  /*165d0*/  S2R R10, SR_TID.X ;  /* 0x00000000000a7919 */ /* 0x000eb00000002100 */
[----:B------:R-:W-:Y:S01]  /*165e0*/  @P1 IADD3 R6, P2, R6, UR4, RZ ;  /* 0x0000000406061c10 */ /* 0x000fe2000ff5e0ff */
[----:B------:R-:W-:-:S02]  /*165f0*/  ULDC UR4, c[0x0][0xa88] ;  /* 0x0002a20000047ab9 */ /* 0x000fc40000000800 */
[----:B------:R-:W-:Y:S01]  /*16600*/  IMAD.U32 R8, RZ, RZ, UR4 ;  /* 0x00000004ff087e24 */ /* 0x000fe2000f8e00ff */
[----:B------:R-:W-:-:S05]  /*16610*/  @P1 IADD3.X R7, R3, UR5, RZ, P2, !PT ;  /* 0x0000000503071c10 */ /* 0x000fca00097fe4ff */
[----:B------:R0:W5:Y:S01]  /*16620*/  @P1 LDG.E R8, desc[UR38][R6.64] ;  /* 0x0000002606081981 */ /* 0x000162000c1e1900 */
[----:B---3--:R-:W-:-:S13]  /*16630*/  ISETP.NE.AND P2, PT, R25, 0x1, PT ;  /* 0x000000011900780c */ /* 0x008fda0003f45270 */
[----:B------:R-:W3:Y:S01]  /*16640*/  @P2 LDC R14, c[0x0][0xbec] ;  /* 0x0002fb00ff0e2b82 */ /* 0x000ee20000000800 */
[----:B--2---:R-:W-:-:S07]  /*16650*/  IADD3 R24, R10, -0x80, RZ ;  /* 0xffffff800a187810 */ /* 0x004fce0007ffe0ff */
[----:B------:R-:W2:Y:S01]  /*16660*/  @P2 LDC R27, c[0x0][0xbf0] ;  /* 0x0002fc00ff1b2b82 */ /* 0x000ea20000000800 */
[----:B------:R-:W-:Y:S01]  /*16670*/  ISETP.GE.AND P3, PT, R24, 0xc0, PT ;  /* 0x000000c01800780c */ /* 0x000fe20003f66270 */
[----:B0-----:R-:W-:-:S12]  /*16680*/  @P1 BRA `(.L_x_12457) ;  /* 0x0000000000101947 */ /* 0x001fd80003800000 */
[----:B------:R-:W-:Y:S05]  /*16690*/  @!P0 BRA `(.L_x_12457) ;  /* 0x00000000000c8947 */ /* 0x000fea0003800000 */
[----:B------:R-:W4:Y:S04]  /*166a0*/  LDG.E R3, desc[UR38][R4.64] ;  /* 0x0000002604037981 */ /* 0x000f28000c1e1900 */
[----:B-----5:R-:W4:Y:S02]  /*166b0*/  LDG.E R8, desc[UR38][R4.64+0x4] ;  /* 0x0000042604087981 */ /* 0x020f24000c1e1900 */
[----:B----4-:R-:W-:-:S07]  /*166c0*/  IMAD.IADD R8, R8, 0x1, -R3 ;  /* 0x0000000108087824 */ /* 0x010fce00078e0a03 */
.L_x_12457:
[----:B------:R-:W3:Y:S04]  /*166d0*/  LDL R20, [R1+0x9c] ;  /* 0x00009c0001147983 */ /* 0x000ee80000100800 */
[----:B------:R0:W5:Y:S01]  /*166e0*/  LDL R26, [R1+0x84] ;  /* 0x00008400011a7983 */ /* 0x0001620000100800 */
[----:B------:R-:W-:Y:S01]  /*166f0*/  BSSY B1, `(.L_x_12458) ;  /* 0x000002c000017945 */ /* 0x000fe20003800000 */
[----:B----4-:R-:W-:Y:S02]  /*16700*/  SEL R13, R52, RZ, !P0 ;  /* 0x000000ff340d7207 */ /* 0x010fe40004000000 */
[----:B------:R-:W-:Y:S02]  /*16710*/  SEL R29, R29, RZ, !P0 ;  /* 0x000000ff1d1d7207 */ /* 0x000fe40004000000 */
[----:B-----5:R-:W-:-:S02]  /*16720*/  SHF.R.S32.HI R11, RZ, 0x1f, R0 ;  /* 0x0000001fff0b7819 */ /* 0x020fc40000011400 */
[----:B---3--:R-:W-:Y:S01]  /*16730*/  SHF.R.S32.HI R12, RZ, 0x1f, R20 ;  /* 0x0000001fff0c7819 */ /* 0x008fe20000011414 */
[----:B0-----:R-:W-:Y:S06]  /*16740*/  @P3 BRA `(.L_x_12459) ;  /* 0x0000000000983947 */ /* 0x001fec0003800000 */
[----:B------:R-:W0:Y:S01]  /*16750*/  LDC R9, c[0x0][0xbe8] ;  /* 0x0002fa00ff097b82 */ /* 0x000e220000000800 */
[----:B------:R-:W-:Y:S01]  /*16760*/  IADD3 R10, R26, -0x80, R10 ;  /* 0xffffff801a0a7810 */ /* 0x000fe20007ffe00a */
[----:B0-----:R-:W-:-:S05]  /*16770*/  IMAD R3, R8, R9, RZ ;  /* 0x0000000908037224 */ /* 0x001fca00078e02ff */
        /* <DEDUP_REMOVED lines=14> */
[----:B------:R-:W3:Y:S01]  /*16860*/  @P0 LDC R21, c[0x0][0xbf0] ;  /* 0x0002fc00ff150b82 */ /* 0x000ee20000000800 */
[----:B0-----:R-:W-:-:S05]  /*16870*/  @P0 IMAD.HI.U32 R6, R10, R15, RZ ;  /* 0x0000000f0a060227 */ /* 0x001fca00078e00ff */
[----:B---3--:R-:W-:Y:S01]  /*16880*/  @P0 SHF.R.U32.HI R3, RZ, R21, R6 ;  /* 0x00000015ff030219 */ /* 0x008fe20000011606 */
        /* <DEDUP_REMOVED lines=18> */
.L_x_12459:
[----:B------:R-:W-:Y:S05]  /*169b0*/  BSYNC B1 ;  /* 0x0000000000017941 */ /* 0x000fea0003800000 */
.L_x_12458:
        /* <DEDUP_REMOVED lines=11> */
[----:B------:R-:W-:Y:S01]  /*16a70*/  IMAD.IADD R10, R24, 0x1, -R10 ;  /* 0x00000001180a7824 */ /* 0x000fe200078e0a0a */
[----:B------:R-:W-:Y:S01]  /*16a80*/  IADD3 R5, R5, R3, RZ ;  /* 0x0000000305057210 */ /* 0x000fe20007ffe0ff */
[----:B------:R-:W-:Y:S02]  /*16a90*/  IMAD R6, R12, UR4, RZ ;  /* 0x000000040c067c24 */ /* 0x000fe4000f8e02ff */
[----:B------:R-:W-:Y:S02]  /*16aa0*/  IMAD R0, R10, 0x60, R21 ;  /* 0x000000600a007824 */ /* 0x000fe400078e0215 */
[----:B------:R-:W-:Y:S02]  /*16ab0*/  IMAD R7, R20, UR5, R6 ;  /* 0x0000000514077c24 */ /* 0x000fe4000f8e0206 */
[----:B------:R-:W-:Y:S02]  /*16ac0*/  IMAD.IADD R9, R26, 0x1, R0 ;  /* 0x000000011a097824 */ /* 0x000fe400078e0200 */
[----:B------:R-:W-:Y:S01]  /*16ad0*/  IMAD.WIDE.U32 R4, R20, UR4, R4 ;  /* 0x0000000414047c25 */ /* 0x000fe2000f8e0004 */
[----:B------:R-:W-:-:S03]  /*16ae0*/  ULDC.64 UR4, c[0x0][0xaf0] ;  /* 0x0002bc0000047ab9 */ /* 0x000fc60000000a00 */
[----:B------:R-:W-:-:S04]  /*16af0*/  @P2 IMAD.HI.U32 R0, R9, R14, RZ ;  /* 0x0000000e09002227 */ /* 0x000fc800078e00ff */
[----:B------:R-:W-:Y:S01]  /*16b00*/  IMAD.MOV.U32 R3, RZ, RZ, R9 ;  /* 0x000000ffff037224 */ /* 0x000fe200078e0009 */
[----:B--2---:R-:W-:Y:S01]  /*16b10*/  @P2 SHF.R.U32.HI R3, RZ, R27, R0 ;  /* 0x0000001bff032219 */ /* 0x004fe20000011600 */
        /* <DEDUP_REMOVED lines=19> */
[----:B------:R-:W-:Y:S01]  /*16c50*/  IMAD.SHL.U32 R9, R10, 0x8, RZ ;  /* 0x000000080a097824 */ /* 0x000fe200078e00ff */
[C---:B------:R-:W-:Y:S01]  /*16c60*/  LEA R0, P0, R4.reuse, UR4, 0x1 ;  /* 0x0000000404007c11 */ /* 0x040fe2000f8008ff */
[----:B------:R-:W-:Y:S01]  /*16c70*/  UMOV UR4, 0xffffffff ;  /* 0xffffffff00047882 */ /* 0x000fe20000000000 */
[----:B------:R-:W-:Y:S01]  /*16c80*/  IADD3 R3, R5, R3, RZ ;  /* 0x0000000305037210 */ /* 0x000fe20007ffe0ff */
[C---:B------:R-:W-:Y:S02]  /*16c90*/  VIADD R10, R9.reuse, 0x20 ;  /* 0x00000020090a7836 */ /* 0x040fe40000000000 */
[----:B------:R-:W-:Y:S01]  /*16ca0*/  VIADD R7, R9, 0x40 ;  /* 0x0000004009077836 */ /* 0x000fe20000000000 */
[----:B------:R-:W-:Y:S02]  /*16cb0*/  LEA.HI.X R4, R4, UR5, R3, 0x1, P0 ;  /* 0x0000000504047c11 */ /* 0x000fe400080f0c03 */
[----:B------:R-:W-:-:S02]  /*16cc0*/  SHF.R.S32.HI R20, RZ, 0x1f, R10 ;  /* 0x0000001fff147819 */ /* 0x000fc4000001140a */
[----:B------:R-:W-:Y:S01]  /*16cd0*/  SHF.R.S32.HI R24, RZ, 0x1f, R7 ;  /* 0x0000001fff187819 */ /* 0x000fe20000011407 */
[----:B------:R-:W-:Y:S06]  /*16ce0*/  BRA.DIV UR4, `(.L_x_12460) ;  /* 0x0000007e04747947 */ /* 0x000fec000b800000 */
[----:B------:R0:W2:Y:S04]  /*16cf0*/  SHFL.IDX PT, R3, R4, RZ, 0x1c1f ;  /* 0x001c1fff04037589 */ /* 0x0000a800000e0000 */
[----:B------:R0:W3:Y:S02]  /*16d00*/  SHFL.IDX PT, R14, R0, RZ, 0x1c1f ;  /* 0x001c1fff000e7589 */ /* 0x0000e400000e0000 */
.L_x_12622:
[----:B------:R-:W-:Y:S01]  /*16d10*/  IMAD R25, R8, R25, RZ ;  /* 0x0000001908197224 */ /* 0x000fe200078e02ff */
[----:B------:R-:W-:Y:S01]  /*16d20*/  BSSY B1, `(.L_x_12461) ;  /* 0x0000011000017945 */ /* 0x000fe20003800000 */
[----:B------:R-:W-:-:S05]  /*16d30*/  IMAD.IADD R6, R21, 0x1, R26 ;  /* 0x0000000115067824 */ /* 0x000fca00078e021a */
[----:B------:R-:W-:-:S13]  /*16d40*/  ISETP.GE.AND P0, PT, R6, R25, PT ;  /* 0x000000190600720c */ /* 0x000fda0003f06270 */
[----:B------:R-:W-:Y:S05]  /*16d50*/  @P0 BRA `(.L_x_12462) ;  /* 0x0000000000340947 */ /* 0x000fea0003800000 */
[----:B------:R-:W-:Y:S02]  /*16d60*/  ULDC UR4, c[0x0][0xac8] ;  /* 0x0002b20000047ab9 */ /* 0x000fe40000000800 */
[----:B------:R-:W-:Y:S02]  /*16d70*/  ISETP.GE.AND P2, PT, R9, UR4, PT ;  /* 0x0000000409007c0c */ /* 0x000fe4000bf46270 */
[----:B------:R-:W-:Y:S02]  /*16d80*/  ISETP.GE.AND P3, PT, R10, UR4, PT ;  /* 0x000000040a007c0c */ /* 0x000fe4000bf66270 */
[----:B------:R-:W-:-:S09]  /*16d90*/  ISETP.GE.AND P4, PT, R7, UR4, PT ;  /* 0x0000000407007c0c */ /* 0x000fd2000bf86270 */
[----:B--2---:R-:W-:Y:S02]  /*16da0*/  @!P2 IMAD.MOV.U32 R15, RZ, RZ, R3 ;  /* 0x000000ffff0fa224 */ /* 0x004fe400078e0003 */
[CC--:B---3--:R-:W-:Y:S02]  /*16db0*/  @!P3 LEA R26, P0, R10.reuse, R14.reuse, 0x1 ;  /* 0x0000000e0a1ab211 */ /* 0x0c8fe400078008ff */
[----:B------:R-:W-:Y:S01]  /*16dc0*/  @!P4 LEA R28, P1, R7, R14, 0x1 ;  /* 0x0000000e071cc211 */ /* 0x000fe200078208ff */
[----:B------:R-:W-:Y:S01]  /*16dd0*/  @!P2 IMAD.WIDE R12, R9, 0x2, R14 ;  /* 0x00000002090ca825 */ /* 0x000fe200078e020e */
[-C--:B------:R-:W-:Y:S02]  /*16de0*/  @!P3 LEA.HI.X R27, R10, R3.reuse, R20, 0x1, P0 ;  /* 0x000000030a1bb211 */ /* 0x080fe400000f0c14 */
[----:B------:R-:W-:Y:S02]  /*16df0*/  @!P4 LEA.HI.X R29, R7, R3, R24, 0x1, P1 ;  /* 0x00000003071dc211 */ /* 0x000fe400008f0c18 */
[----:B------:R4:W-:Y:S04]  /*16e00*/  @!P2 ST.E.128 desc[UR38][R12.64], RZ ;  /* 0x000000ff0c00a985 */ /* 0x0009e8000c101d26 */
[----:B------:R4:W-:Y:S04]  /*16e10*/  @!P3 ST.E.128 desc[UR38][R26.64], RZ ;  /* 0x000000ff1a00b985 */ /* 0x0009e8000c101d26 */
[----:B------:R4:W-:Y:S02]  /*16e20*/  @!P4 ST.E.128 desc[UR38][R28.64], RZ ;  /* 0x000000ff1c00c985 */ /* 0x0009e4000c101d26 */
.L_x_12462:
[----:B------:R-:W-:Y:S05]  /*16e30*/  BSYNC B1 ;  /* 0x0000000000017941 */ /* 0x000fea0003800000 */
.L_x_12461:
[----:B------:R-:W-:-:S03]  /*16e40*/  UMOV UR4, 0xffffffff ;  /* 0xffffffff00047882 */ /* 0x000fc60000000000 */
[----:B------:R-:W-:Y:S05]  /*16e50*/  BRA.DIV UR4, `(.L_x_12463) ;  /* 0x0000007e044c7947 */ /* 0x000fea000b800000 */
[----:B--2---:R2:W0:Y:S04]  /*16e60*/  SHFL.IDX PT, R3, R4, 0x1, 0x1c1f ;  /* 0x003c1f0004037f89 */ /* 0x00442800000e0000 */
[----:B---3--:R2:W3:Y:S02]  /*16e70*/  SHFL.IDX PT, R14, R0, 0x1, 0x1c1f ;  /* 0x003c1f00000e7f89 */ /* 0x0084e400000e0000 */
.L_x_12626:
        /* <DEDUP_REMOVED lines=16> */
.L_x_12456:
[----:B------:R-:W-:Y:S05]  /*16f80*/  BSYNC B0 ;  /* 0x0000000000007941 */ /* 0x000fea0003800000 */
.L_x_12451:
[----:B------:R-:W-:Y:S02]  /*16f90*/  ULDC UR4, c[0x0][0xc3c] ;  /* 0x00030f0000047ab9 */ /* 0x000fe40000000800 */
[----:B-1----:R-:W-:-:S13]  /*16fa0*/  ISETP.GE.AND P0, PT, R35, UR4, PT ;  /* 0x0000000423007c0c */ /* 0x002fda000bf06270 */
[----:B------:R-:W-:Y:S05]  /*16fb0*/  @!P0 BRA `(.L_x_12464) ;  /* 0xfffffea400488947 */ /* 0x000fea000383ffff */
[----:B------:R-:W-:Y:S05]  /*16fc0*/  BRA `(.L_x_12309) ;  /* 0x0000006c00c47947 */ /* 0x000fea0003800000 */
.L_x_12307:
[----:B------:R-:W-:-:S08]  /*16fd0*/  NOP ;  /* 0x0000000000007918 */ /* 0x000fd00000000000 */
[----:B------:R-:W0:-:S00]  /*16fe0*/  USETMAXREG.DEALLOC.CTAPOOL 0x20 ;  /* 0x00000020000079c8 */ /* 0x000e0000080e0500 */
[----:B0-----:R-:W2:Y:S01]  /*16ff0*/  LDL.LU R2, [R1] ;  /* 0x0000000001027983 */ /* 0x001ea20000300800 */
[----:B------:R-:W-:-:S06]  /*17000*/  LOP3.LUT R0, R0, 0x3, RZ, 0xc0, !PT ;  /* 0x0000000300007812 */ /* 0x000fcc00078ec0ff */
[----:B------:R-:W0:Y:S02]  /*17010*/  SHFL.IDX PT, R0, R0, RZ, 0x1f ;  /* 0x00001fff00007589 */ /* 0x000e2400000e0000 */
[----:B0-----:R-:W-:Y:S02]  /*17020*/  ISETP.NE.AND P0, PT, R0, RZ, PT ;  /* 0x000000ff0000720c */ /* 0x001fe40003f05270 */
[----:B------:R-:W-:Y:S02]  /*17030*/  MOV R0, RZ ;  /* 0x000000ff00007202 */ /* 0x000fe40000000f00 */
[----:B--2---:R-:W-:-:S09]  /*17040*/  LOP3.LUT R2, R2, 0xffffffef, RZ, 0xc0, !PT ;  /* 0xffffffef02027812 */ /* 0x004fd200078ec0ff */
        /* <DEDUP_REMOVED lines=10> */
.L_x_12465:
[----:B0-----:R-:W0:Y:S01]  /*170f0*/  S2R R2, SR_TID.X ;  /* 0x0000000000027919 */ /* 0x001e220000002100 */
        /* <DEDUP_REMOVED lines=41> */
.L_x_12471:
        /* <DEDUP_REMOVED lines=12> */
.L_x_12470:
[----:B------:R-:W-:Y:S05]  /*17450*/  BSYNC B0 ;  /* 0x0000000000007941 */ /* 0x000fea0003800000 */
.L_x_12469:
        /* <DEDUP_REMOVED lines=21> */
.L_x_12467:
        /* <DEDUP_REMOVED lines=21> */
.L_x_12472:
        /* <DEDUP_REMOVED lines=55> */
[----:B------:R-:W-:-:S03]  /*17a70*/  IMAD R18, R2, R7, R3 ;  /* 0x0000000702127224 */ /* 0x000fc600078e0203 */
[----:B------:R-:W-:Y:S01]  /*17a80*/  IADD3 R17, R0, R17, RZ ;  /* 0x0000001100117210 */ /* 0x000fe20007ffe0ff */
[----:B------:R-:W-:Y:S06]  /*17a90*/  BRA `(.L_x_12473) ;  /* 0x00000000000c7947 */ /* 0x000fec0003800000 */
.L_x_12468:
[----:B------:R-:W-:Y:S02]  /*17aa0*/  IMAD.MOV.U32 R17, RZ, RZ, RZ ;  /* 0x000000ffff117224 */ /* 0x000fe400078e00ff */
[----:B------:R-:W-:Y:S02]  /*17ab0*/  IMAD.U32 R16, RZ, RZ, UR6 ;  /* 0x00000006ff107e24 */ /* 0x000fe4000f8e00ff */
[----:B------:R-:W-:-:S07]  /*17ac0*/  IMAD.MOV.U32 R18, RZ, RZ, RZ ;  /* 0x000000ffff127224 */ /* 0x000fce00078e00ff */
.L_x_12473:
[----:B------:R-:W-:-:S13]  /*17ad0*/  ISETP.NE.AND P0, PT, R5, RZ, PT ;  /* 0x000000ff0500720c */ /* 0x000fda0003f05270 */
[----:B------:R-:W0:Y:S01]  /*17ae0*/  @!P0 S2R R3, SR_CgaCtaId ;  /* 0x0000000000038919 */ /* 0x000e220000008800 */
[----:B------:R-:W-:-:S04]  /*17af0*/  @!P0 MOV R0, 0x400 ;  /* 0x0000040000008802 */ /* 0x000fc80000000f00 */
[----:B0-----:R-:W-:-:S05]  /*17b00*/  @!P0 LEA R0, R3, R0, 0x18 ;  /* 0x0000000003008211 */ /* 0x001fca00078ec0ff */
[----:B------:R0:W-:Y:S01]  /*17b10*/  @!P0 STS.128 [R0+0x2d8d0], R16 ;  /* 0x02d8d01000008388 */ /* 0x0001e20000000c00 */
[----:B------:R-:W-:Y:S06]  /*17b20*/  BAR.ARV 0x5, 0x200 ;  /* 0x0148000000007b1d */ /* 0x000fec0000002000 */
.L_x_12466:
        /* <DEDUP_REMOVED lines=10> */
[----:B------:R-:W-:Y:S01]  /*17bd0*/  MOV R27, RZ ;  /* 0x000000ff001b7202 */ /* 0x000fe20000000f00 */
[----:B------:R-:W-:Y:S01]  /*17be0*/  IMAD.MOV.U32 R25, RZ, RZ, RZ ;  /* 0x000000ffff197224 */ /* 0x000fe200078e00ff */
[----:B------:R-:W-:Y:S01]  /*17bf0*/  ULDC.64 UR42, c[0x0][0x198] ;  /* 0x00006600002a7ab9 */ /* 0x000fe20000000a00 */
[----:B------:R-:W-:Y:S01]  /*17c00*/  IMAD.MOV.U32 R29, RZ, RZ, 0x1 ;  /* 0x00000001ff1d7424 */ /* 0x000fe200078e00ff */
        /* <DEDUP_REMOVED lines=15> */
[----:B------:R-:W-:-:S03]  /*17d00*/  SHF.R.U32.HI R3, RZ, 0x2, R6 ;  /* 0x00000002ff037819 */ /* 0x000fc60000011606 */
[----:B------:R-:W-:Y:S01]  /*17d10*/  STL [R1+0x14], R5 ;  /* 0x0000140501007387 */ /* 0x000fe20000100800 */
[----:B------:R-:W-:-:S03]  /*17d20*/  LOP3.LUT R2, R2, 0x60, RZ, 0xc0, !PT ;  /* 0x0000006002027812 */ /* 0x000fc600078ec0ff */
[----:B------:R0:W-:Y:S04]  /*17d30*/  STL [R1+0x4], R4 ;  /* 0x0000040401007387 */ /* 0x0001e80000100800 */
[----:B------:R1:W-:Y:S01]  /*17d40*/  STL [R1+0x48], RZ ;  /* 0x000048ff01007387 */ /* 0x0003e20000100800 */
[----:B0-----:R-:W-:Y:S02]  /*17d50*/  LOP3.LUT R4, R3, R2, RZ, 0xfc, !PT ;  /* 0x0000000203047212 */ /* 0x001fe400078efcff */
[C---:B------:R-:W-:Y:S02]  /*17d60*/  LOP3.LUT R3, R0.reuse, 0x20, RZ, 0xfc, !PT ;  /* 0x0000002000037812 */ /* 0x040fe400078efcff */
[----:B------:R-:W-:Y:S01]  /*17d70*/  LOP3.LUT R2, R0, 0x40, RZ, 0xfc, !PT ;  /* 0x0000004000027812 */ /* 0x000fe200078efcff */
[----:B------:R-:W-:-:S05]  /*17d80*/  IMAD R0, R5, 0x2, R22 ;  /* 0x0000000205007824 */ /* 0x000fca00078e0216 */
[----:B------:R1:W-:Y:S02]  /*17d90*/  STL [R1+0x30], R0 ;  /* 0x0000300001007387 */ /* 0x0003e40000100800 */
.L_x_12575:
        /* <DEDUP_REMOVED lines=46> */
[----:B0-----:R-:W-:Y:S02]  /*18080*/  IMAD.U32 R6, RZ, RZ, UR5 ;  /* 0x00000005ff067e24 */ /* 0x001fe4000f8e00ff */
[----:B------:R-:W-:Y:S01]  /*18090*/  IMAD.U32 R7, RZ, RZ, UR4 ;  /* 0x00000004ff077e24 */ /* 0x000fe2000f8e00ff */
[----:B---3--:R0:W-:Y:S04]  /*180a0*/  STL [R1+0x40], R8 ;  /* 0x0000400801007387 */ /* 0x0081e80000100800 */
[----:B--2---:R0:W-:Y:S01]  /*180b0*/  STL [R1+0x28], R10 ;  /* 0x0000280a01007387 */ /* 0x0041e20000100800 */
[----:B------:R-:W-:Y:S01]  /*180c0*/  MOV R9, R8 ;  /* 0x0000000800097202 */ /* 0x000fe20000000f00 */
[----:B------:R-:W-:Y:S06]  /*180d0*/  @P2 BRA `(.L_x_12475) ;  /* 0x0000000000142947 */ /* 0x000fec0003800000 */
[----:B------:R-:W-:Y:S05]  /*180e0*/  @!P0 BRA `(.L_x_12475) ;  /* 0x0000000000108947 */ /* 0x000fea0003800000 */
[----:B0-----:R-:W2:Y:S04]  /*180f0*/  LDG.E R8, desc[UR38][R2.64] ;  /* 0x0000002602087981 */ /* 0x001ea8000c1e1900 */
[----:B------:R-:W2:Y:S02]  /*18100*/  LDG.E R2, desc[UR38][R2.64+0x4] ;  /* 0x0000042602027981 */ /* 0x000ea4000c1e1900 */
[----:B--2---:R-:W-:-:S05]  /*18110*/  IMAD.IADD R9, R2, 0x1, -R8 ;  /* 0x0000000102097824 */ /* 0x004fca00078e0a08 */
[----:B------:R1:W-:Y:S02]  /*18120*/  STL [R1+0x40], R9 ;  /* 0x0000400901007387 */ /* 0x0003e40000100800 */
.L_x_12475:
[----:B0-----:R-:W-:Y:S01]  /*18130*/  IMAD.MOV.U32 R8, RZ, RZ, R28 ;  /* 0x000000ffff087224 */ /* 0x001fe200078e001c */
[----:B------:R-:W-:Y:S02]  /*18140*/  ULDC.64 UR4, c[0x0][0xa20] ;  /* 0x0002880000047ab9 */ /* 0x000fe40000000a00 */
[----:B------:R-:W-:Y:S02]  /*18150*/  ISETP.NE.U32.AND P0, PT, RZ, UR4, PT ;  /* 0x00000004ff007c0c */ /* 0x000fe4000bf05070 */
[----:B------:R0:W-:Y:S02]  /*18160*/  STL [R1+0x10], R8 ;  /* 0x0000100801007387 */ /* 0x0001e40000100800 */
[----:B------:R-:W-:-:S13]  /*18170*/  ISETP.NE.AND.EX P0, PT, RZ, UR5, PT, P0 ;  /* 0x00000005ff007c0c */ /* 0x000fda000bf05300 */
[----:B0-----:R-:W-:Y:S05]  /*18180*/  @!P0 BRA `(.L_x_12476) ;  /* 0x0000000000108947 */ /* 0x001fea0003800000 */
[----:B------:R-:W-:-:S04]  /*18190*/  IADD3 R2, P0, R23, UR4, RZ ;  /* 0x0000000417027c10 */ /* 0x000fc8000ff1e0ff */
[----:B------:R-:W-:-:S05]  /*181a0*/  IADD3.X R3, R24, UR5, RZ, P0, !PT ;  /* 0x0000000518037c10 */ /* 0x000fca00087fe4ff */
[----:B------:R0:W5:Y:S01]  /*181b0*/  LDG.E R7, desc[UR38][R2.64] ;  /* 0x0000002602077981 */ /* 0x000162000c1e1900 */
[----:B------:R-:W-:Y:S05]  /*181c0*/  BRA `(.L_x_12477) ;  /* 0x0000000000247947 */ /* 0x000fea0003800000 */
.L_x_12476:
        /* <DEDUP_REMOVED lines=8> */
[----:B--2---:R-:W-:-:S07]  /*18250*/  IADD3 R7, -R7, R2, RZ ;  /* 0x0000000207077210 */ /* 0x004fce0007ffe1ff */
.L_x_12477:
[----:B0-----:R-:W2:Y:S01]  /*18260*/  @P1 LDG.E R2, desc[UR38][R4.64] ;  /* 0x0000002604021981 */ /* 0x001ea2000c1e1900 */
[----:B------:R-:W0:Y:S03]  /*18270*/  LDC R3, c[0x0][0x448] ;  /* 0x00011200ff037b82 */ /* 0x000e260000000800 */
[----:B------:R3:W2:Y:S01]  /*18280*/  @P1 LDG.E R4, desc[UR38][R4.64+0x4] ;  /* 0x0000042604041981 */ /* 0x0006a2000c1e1900 */
[----:B-----5:R-:W-:Y:S01]  /*18290*/  IMAD.IADD R7, R7, 0x1, -R10 ;  /* 0x0000000107077824 */ /* 0x020fe200078e0a0a */
[----:B------:R-:W-:Y:S01]  /*182a0*/  BSSY B0, `(.L_x_12478) ;  /* 0x0000169000007945 */ /* 0x000fe20003800000 */
[----:B0-----:R-:W-:-:S13]  /*182b0*/  ISETP.NE.AND P0, PT, R3, 0x1, PT ;  /* 0x000000010300780c */ /* 0x001fda0003f05270 */
[----:B------:R-:W0:Y:S08]  /*182c0*/  @P0 LDC R3, c[0x0][0x44c] ;  /* 0x00011300ff030b82 */ /* 0x000e300000000800 */
[----:B---3--:R-:W3:Y:S01]  /*182d0*/  @P0 LDC R5, c[0x0][0x450] ;  /* 0x00011400ff050b82 */ /* 0x008ee20000000800 */
[----:B--2---:R-:W-:Y:S02]  /*182e0*/  @P1 IMAD.IADD R6, R4, 0x1, -R2 ;  /* 0x0000000104061824 */ /* 0x004fe400078e0a02 */
[----:B------:R-:W-:-:S02]  /*182f0*/  IMAD R2, R17, 0xc0, RZ ;  /* 0x000000c011027824 */ /* 0x000fc400078e02ff */
[----:B------:R-:W-:Y:S02]  /*18300*/  IMAD.IADD R4, R7, 0x1, R6 ;  /* 0x0000000107047824 */ /* 0x000fe400078e0206 */
[----:B------:R-:W-:-:S03]  /*18310*/  VIADD R2, R2, 0xbf ;  /* 0x000000bf02027836 */ /* 0x000fc60000000000 */
[----:B------:R-:W-:Y:S01]  /*18320*/  IADD3 R20, R4, 0x80, -R9 ;  /* 0x0000008004147810 */ /* 0x000fe20007ffe809 */
[----:B0-----:R-:W-:Y:S01]  /*18330*/  @P0 IMAD.HI.U32 R3, R2, R3, RZ ;  /* 0x0000000302030227 */ /* 0x001fe200078e00ff */
[----:B------:R-:W-:Y:S01]  /*18340*/  IADD3 R21, R4, 0x7f, RZ ;  /* 0x0000007f04157810 */ /* 0x000fe20007ffe0ff */
[----:B------:R0:W-:Y:S03]  /*18350*/  STL [R1+0x24], R4 ;  /* 0x0000240401007387 */ /* 0x0001e60000100800 */
[----:B---3--:R-:W-:Y:S02]  /*18360*/  @P0 SHF.R.U32.HI R2, RZ, R5, R3 ;  /* 0x00000005ff020219 */ /* 0x008fe40000011603 */
[----:B------:R-:W-:-:S03]  /*18370*/  SHF.R.S32.HI R3, RZ, 0x1f, R21 ;  /* 0x0000001fff037819 */ /* 0x000fc60000011415 */
[----:B------:R-:W-:Y:S01]  /*18380*/  IMAD.IADD R2, R20, 0x1, R2 ;  /* 0x0000000114027824 */ /* 0x000fe200078e0202 */
[----:B------:R-:W-:-:S04]  /*18390*/  LEA.HI R21, R3, R21, RZ, 0x7 ;  /* 0x0000001503157211 */ /* 0x000fc800078f38ff */
[----:B------:R-:W-:Y:S02]  /*183a0*/  SHF.R.S32.HI R3, RZ, 0x1f, R2 ;  /* 0x0000001fff037819 */ /* 0x000fe40000011402 */
[----:B------:R-:W-:Y:S02]  /*183b0*/  SHF.R.S32.HI R21, RZ, 0x7, R21 ;  /* 0x00000007ff157819 */ /* 0x000fe40000011415 */
[----:B------:R-:W-:-:S04]  /*183c0*/  LEA.HI R3, R3, R2, RZ, 0x7 ;  /* 0x0000000203037211 */ /* 0x000fc800078f38ff */
[----:B------:R-:W-:-:S04]  /*183d0*/  SHF.R.S32.HI R3, RZ, 0x7, R3 ;  /* 0x00000007ff037819 */ /* 0x000fc80000011403 */
[----:B------:R-:W-:-:S05]  /*183e0*/  VIMNMX R3, R21, R3, PT ;  /* 0x0000000315037248 */ /* 0x000fca0003fe0100 */
[--C-:B------:R-:W-:Y:S02]  /*183f0*/  IMAD R3, R3, 0x80, -R7.reuse ;  /* 0x0000008003037824 */ /* 0x100fe400078e0a07 */
[----:B------:R-:W-:-:S03]  /*18400*/  IMAD.MOV R7, RZ, RZ, -R7 ;  /* 0x000000ffff077224 */ /* 0x000fc600078e0a07 */
[----:B------:R-:W-:Y:S02]  /*18410*/  VIMNMX R2, R3, R6, PT ;  /* 0x0000000603027248 */ /* 0x000fe40003fe0100 */
[----:B------:R-:W-:-:S04]  /*18420*/  VIMNMX R3, RZ, R7, !PT ;  /* 0x00000007ff037248 */ /* 0x000fc80007fe0100 */
[----:B------:R-:W-:Y:S02]  /*18430*/  ISETP.GT.AND P0, PT, R2, R3, PT ;  /* 0x000000030200720c */ /* 0x000fe40003f04270 */
[----:B------:R-:W-:-:S11]  /*18440*/  SHF.R.U32.HI R3, RZ, 0x7, R3 ;  /* 0x00000007ff037819 */ /* 0x000fd60000011603 */
[----:B------:R-:W-:-:S05]  /*18450*/  @P0 VIADD R2, R2, 0x7f ;  /* 0x0000007f02020836 */ /* 0x000fca0000000000 */
[----:B0-----:R-:W-:-:S04]  /*18460*/  @P0 SHF.R.S32.HI R4, RZ, 0x1f, R2 ;  /* 0x0000001fff040819 */ /* 0x001fc80000011402 */
[----:B------:R-:W-:Y:S02]  /*18470*/  @P0 LEA.HI R2, R4, R2, RZ, 0x7 ;  /* 0x0000000204020211 */ /* 0x000fe400078f38ff */
[-C--:B------:R-:W-:Y:S02]  /*18480*/  MOV R4, R3.reuse ;  /* 0x0000000300047202 */ /* 0x080fe40000000f00 */
        /* <DEDUP_REMOVED lines=11> */
.L_x_12629:
[----:B--2---:R-:W-:Y:S02]  /*18540*/  ISETP.NE.AND P0, PT, R14, RZ, PT ;  /* 0x000000ff0e00720c */ /* 0x004fe40003f05270 */
[----:B------:R-:W-:-:S11]  /*18550*/  PLOP3.LUT P6, PT, PT, PT, PT, 0x8, 0x0 ;  /* 0x000000000000781c */ /* 0x000fd60003fce170 */
[----:B------:R-:W-:Y:S05]  /*18560*/  @P0 BRA `(.L_x_12481) ;  /* 0x00000000000c0947 */ /* 0x000fea0003800000 */
[----:B------:R-:W-:-:S03]  /*18570*/  UMOV UR4, 0xffffffff ;  /* 0xffffffff00047882 */ /* 0x000fc60000000000 */
[----:B------:R-:W-:Y:S05]  /*18580*/  BRA.DIV UR4, `(.L_x_12482) ;  /* 0x0000006604fc7947 */ /* 0x000fea000b800000 */
[----:B------:R-:W-:-:S13]  /*18590*/  ELECT P6, URZ, PT ;  /* 0x00000000003f782f */ /* 0x000fda00038c0000 */
.L_x_12481:
        /* <DEDUP_REMOVED lines=9> */
.L_x_12632:
[----:B------:R-:W-:Y:S05]  /*18630*/  BSYNC B1 ;  /* 0x0000000000017941 */ /* 0x000fea0003800000 */
.L_x_12483:
[----:B------:R-:W-:Y:S04]  /*18640*/  BSSY B1, `(.L_x_12485) ;  /* 0x000008c000017945 */ /* 0x000fe80003800000 */
[----:B------:R-:W-:Y:S05]  /*18650*/  @!P6 BRA `(.L_x_12486) ;  /* 0x000000080028e947 */ /* 0x000fea0003800000 */
[----:B------:R-:W2:Y:S01]  /*18660*/  LDL R7, [R1+0x4] ;  /* 0x0000040001077983 */ /* 0x000ea20000100800 */
[----:B------:R-:W-:Y:S01]  /*18670*/  IMAD R8, R27, 0x8, R22 ;  /* 0x000000081b087824 */ /* 0x000fe200078e0216 */
[----:B------:R-:W3:Y:S01]  /*18680*/  S2R R6, SR_TID.X ;  /* 0x0000000000067919 */ /* 0x000ee20000002100 */
[----:B------:R-:W-:Y:S01]  /*18690*/  BSSY B2, `(.L_x_12487) ;  /* 0x0000006000027945 */ /* 0x000fe20003800000 */
[----:B---3--:R-:W-:-:S04]  /*186a0*/  LOP3.LUT R6, R6, 0x7f, RZ, 0xc0, !PT ;  /* 0x0000007f06067812 */ /* 0x008fc800078ec0ff */
[----:B------:R-:W-:Y:S02]  /*186b0*/  ISETP.NE.AND P1, PT, R6, RZ, PT ;  /* 0x000000ff0600720c */ /* 0x000fe40003f25270 */
[----:B--2---:R-:W-:-:S04]  /*186c0*/  SHF.L.U32 R10, R7, 0x1f, RZ ;  /* 0x0000001f070a7819 */ /* 0x004fc800000006ff */
[----:B------:R-:W2:Y:S02]  /*186d0*/  SYNCS.PHASECHK.TRANS64.TRYWAIT P0, [R8+URZ+0x2d8a0], R10 ;  /* 0x02d8a00a080075a7 */ /* 0x000ea4000800017f */
[----:B--2---:R-:W-:Y:S05]  /*186e0*/  @!P0 BRA `(.L_x_12488) ;  /* 0x0000006400d88947 */ /* 0x004fea0003800000 */
.L_x_12633:
[----:B------:R-:W-:Y:S05]  /*186f0*/  BSYNC B2 ;  /* 0x0000000000027941 */ /* 0x000fea0003800000 */
.L_x_12487:
[----:B------:R-:W-:Y:S04]  /*18700*/  BSSY B2, `(.L_x_12489) ;  /* 0x0000009000027945 */ /* 0x000fe80003800000 */
[----:B------:R-:W-:Y:S05]  /*18710*/  @P1 BRA `(.L_x_12490) ;  /* 0x00000000001c1947 */ /* 0x000fea0003800000 */
[----:B0-----:R-:W0:Y:S02]  /*18720*/  S2R R5, SR_TID.X ;  /* 0x0000000000057919 */ /* 0x001e240000002100 */
[----:B0-----:R-:W-:Y:S01]  /*18730*/  LOP3.LUT R6, R5, 0x1f, RZ, 0xc0, !PT ;  /* 0x0000001f05067812 */ /* 0x001fe200078ec0ff */
[----:B------:R-:W-:-:S03]  /*18740*/  IMAD.MOV.U32 R5, RZ, RZ, 0x6000 ;  /* 0x00006000ff057424 */ /* 0x000fc600078e00ff */
[----:B------:R-:W-:Y:S01]  /*18750*/  ISETP.NE.AND P0, PT, R6, RZ, PT ;  /* 0x000000ff0600720c */ /* 0x000fe20003f05270 */
[----:B------:R3:W-:-:S12]  /*18760*/  SYNCS.ARRIVE.TRANS64 RZ, [R8+URZ+0x2d890], R5 ;  /* 0x02d8900508ff79a7 */ /* 0x0007d8000800003f */
[----:B---3--:R-:W-:Y:S05]  /*18770*/  @!P0 BRA `(.L_x_12490) ;  /* 0x0000000000048947 */ /* 0x008fea0003800000 */
[----:B------:R-:W-:Y:S01]  /*18780*/  BPT.TRAP 0x1 ;  /* 0x000000040000795c */ /* 0x000fe20000300000 */
.L_x_12490:
[----:B------:R-:W-:Y:S05]  /*18790*/  BSYNC B2 ;  /* 0x0000000000027941 */ /* 0x000fea0003800000 */
.L_x_12489:
[----:B------:R-:W-:Y:S01]  /*187a0*/  MOV R14, RZ ;  /* 0x000000ff000e7202 */ /* 0x000fe20000000f00 */
[----:B------:R-:W-:Y:S01]  /*187b0*/  IMAD R6, R4, 0x80, R0 ;  /* 0x0000008004067824 */ /* 0x000fe200078e0200 */
[----:B------:R-:W-:Y:S01]  /*187c0*/  UIADD3 UR4, UP0, UR42, 0x570, URZ ;  /* 0x000005702a047890 */ /* 0x000fe2000ff1e03f */
[----:B------:R-:W-:Y:S01]  /*187d0*/  IMAD R7, R27, 0x6000, R22 ;  /* 0x000060001b077824 */ /* 0x000fe200078e0216 */
[----:B------:R-:W-:Y:S01]  /*187e0*/  R2UR UR10, R14 ;  /* 0x000000000e0a72ca */ /* 0x000fe200000e0000 */
[----:B------:R-:W-:Y:S01]  /*187f0*/  VIADD R6, R6, 0xffffff80 ;  /* 0xffffff8006067836 */ /* 0x000fe20000000000 */
[----:B------:R-:W-:Y:S01]  /*18800*/  PLOP3.LUT P0, PT, PT, PT, PT, 0x80, 0x0 ;  /* 0x000000000000781c */ /* 0x000fe20003f0f070 */
[----:B0-----:R-:W-:Y:S01]  /*18810*/  VIADD R5, R8, 0x2d890 ;  /* 0x0002d89008057836 */ /* 0x001fe20000000000 */
[----:B------:R-:W-:Y:S01]  /*18820*/  UIADD3.X UR5, URZ, UR43, URZ, UP0, !UPT ;  /* 0x0000002b3f057290 */ /* 0x000fe200087fe43f */
[----:B-1----:R-:W-:Y:S01]  /*18830*/  VIADD R9, R7, 0x15400 ;  /* 0x0001540007097836 */ /* 0x002fe20000000000 */
[----:B------:R-:W-:Y:S01]  /*18840*/  UMOV UR6, 0x0 ;  /* 0x0000000000067882 */ /* 0x000fe20000000000 */
[----:B------:R-:W-:-:S09]  /*18850*/  UMOV UR7, 0x12f00000 ;  /* 0x12f0000000077882 */ /* 0x000fd20000000000 */
.L_x_12491:
        /* <DEDUP_REMOVED lines=16> */
.L_x_12492:
        /* <DEDUP_REMOVED lines=16> */
.L_x_12493:
        /* <DEDUP_REMOVED lines=13> */
.L_x_12634:
[----:B------:R-:W-:Y:S05]  /*18b30*/  BSYNC B2 ;  /* 0x0000000000027941 */ /* 0x000fea0003800000 */
.L_x_12494:
[----:B------:R-:W-:Y:S01]  /*18b40*/  BSSY B2, `(.L_x_12496) ;  /* 0x000000b000027945 */ /* 0x000fe20003800000 */
[----:B0-2---:R-:W-:Y:S01]  /*18b50*/  IMAD.MOV.U32 R10, RZ, RZ, 0x0 ;  /* 0x00000000ff0a7424 */ /* 0x005fe200078e00ff */
[----:B------:R-:W-:Y:S02]  /*18b60*/  MOV R11, 0x12f00000 ;  /* 0x12f00000000b7802 */ /* 0x000fe40000000f00 */
        /* <DEDUP_REMOVED lines=8> */
.L_x_12497:
[----:B------:R-:W-:Y:S05]  /*18bf0*/  BSYNC B2 ;  /* 0x0000000000027941 */ /* 0x000fea0003800000 */
.L_x_12496:
        /* <DEDUP_REMOVED lines=8> */
.L_x_12498:
        /* <DEDUP_REMOVED lines=15> */
.L_x_12499:
        /* <DEDUP_REMOVED lines=15> */
.L_x_12500:
        /* <DEDUP_REMOVED lines=10> */
.L_x_12486:
[----:B------:R-:W-:Y:S05]  /*18f00*/  BSYNC B1 ;  /* 0x0000000000017941 */ /* 0x000fea0003800000 */
.L_x_12485:
[----:B0-----:R-:W2:Y:S01]  /*18f10*/  LDL.LU R5, [R1+0x4] ;  /* 0x0000040001057983 */ /* 0x001ea20000300800 */
[----:B------:R-:W-:Y:S01]  /*18f20*/  VIADD R27, R27, 0x1 ;  /* 0x000000011b1b7836 */ /* 0x000fe20000000000 */
[----:B------:R-:W-:Y:S01]  /*18f30*/  PLOP3.LUT P0, PT, PT, PT, PT, 0x8, 0x0 ;  /* 0x000000000000781c */ /* 0x000fe20003f0e170 */
[----:B-1----:R-:W-:-:S03]  /*18f40*/  VIADD R9, R4, 0xfffffffe ;  /* 0xfffffffe04097836 */ /* 0x002fc60000000000 */
[----:B------:R-:W-:Y:S02]  /*18f50*/  ISETP.NE.AND P1, PT, R27, 0x2, PT ;  /* 0x000000021b00780c */ /* 0x000fe40003f25270 */
[----:B------:R-:W-:Y:S02]  /*18f60*/  ISETP.GE.AND P2, PT, R9, R3, PT ;  /* 0x000000030900720c */ /* 0x000fe40003f46270 */
[----:B------:R-:W-:Y:S02]  /*18f70*/  SEL R4, RZ, 0x1, P1 ;  /* 0x00000001ff047807 */ /* 0x000fe40000800000 */
[----:B------:R-:W-:Y:S02]  /*18f80*/  SEL R27, R27, RZ, P1 ;  /* 0x000000ff1b1b7207 */ /* 0x000fe40000800000 */
[----:B--2---:R-:W-:-:S05]  /*18f90*/  LOP3.LUT R5, R5, R4, RZ, 0x3c, !PT ;  /* 0x0000000405057212 */ /* 0x004fca00078e3cff */
[----:B------:R0:W-:Y:S02]  /*18fa0*/  STL [R1+0x4], R5 ;  /* 0x0000040501007387 */ /* 0x0001e40000100800 */
[----:B------:R-:W-:Y:S05]  /*18fb0*/  @!P2 BRA `(.L_x_12479) ;  /* 0x00000008005ca947 */ /* 0x000fea0003800000 */
.L_x_12517:
[----:B------:R-:W-:Y:S05]  /*18fc0*/  YIELD ;  /* 0x0000000000007946 */ /* 0x000fea0003800000 */
[----:B------:R-:W-:Y:S04]  /*18fd0*/  BSSY B1, `(.L_x_12501) ;  /* 0x000008b000017945 */ /* 0x000fe80003800000 */
[----:B--2---:R-:W-:Y:S05]  /*18fe0*/  @!P6 BRA `(.L_x_12502) ;  /* 0x000000080024e947 */ /* 0x004fea0003800000 */
        /* <DEDUP_REMOVED lines=9> */
.L_x_12635:
[----:B------:R-:W-:Y:S05]  /*19080*/  BSYNC B2 ;  /* 0x0000000000027941 */ /* 0x000fea0003800000 */
.L_x_12503:
        /* <DEDUP_REMOVED lines=9> */
.L_x_12506:
[----:B------:R-:W-:Y:S05]  /*19120*/  BSYNC B2 ;  /* 0x0000000000027941 */ /* 0x000fea0003800000 */
.L_x_12505:
        /* <DEDUP_REMOVED lines=11> */
.L_x_12507:
        /* <DEDUP_REMOVED lines=16> */
.L_x_12508:
        /* <DEDUP_REMOVED lines=16> */
.L_x_12509:
        /* <DEDUP_REMOVED lines=13> */
.L_x_12636:
[----:B------:R-:W-:Y:S05]  /*194b0*/  BSYNC B2 ;  /* 0x0000000000027941 */ /* 0x000fea0003800000 */
.L_x_12510:
[----:B------:R-:W-:Y:S01]  /*194c0*/  BSSY B2, `(.L_x_12512) ;  /* 0x000000b000027945 */ /* 0x000fe20003800000 */
[----:B------:R-:W-:Y:S02]  /*194d0*/  IMAD.MOV.U32 R10, RZ, RZ, 0x0 ;  /* 0x00000000ff0a7424 */ /* 0x000fe400078e00ff */
[----:B------:R-:W-:Y:S01]  /*194e0*/  IMAD.MOV.U32 R11, RZ, RZ, 0x12f00000 ;  /* 0x12f00000ff0b7424 */ /* 0x000fe200078e00ff */
[----:B------:R-:W-:Y:S06]  /*194f0*/  @P2 BRA `(.L_x_12513) ;  /* 0x00000000001c2947 */ /* 0x000fec0003800000 */
[----:B------:R-:W2:Y:S02]  /*19500*/  S2R R4, SR_TID.X ;  /* 0x0000000000047919 */ /* 0x000ea40000002100 */
[----:B--2---:R-:W-:Y:S02]  /*19510*/  LOP3.LUT R15, R4, 0x1f, RZ, 0xc0, !PT ;  /* 0x0000001f040f7812 */ /* 0x004fe400078ec0ff */
[----:B------:R-:W-:Y:S02]  /*19520*/  MOV R4, 0x6000 ;  /* 0x0000600000047802 */ /* 0x000fe40000000f00 */
[----:B------:R-:W-:Y:S02]  /*19530*/  ISETP.NE.AND P1, PT, R15, RZ, PT ;  /* 0x000000ff0f00720c */ /* 0x000fe40003f25270 */
[----:B------:R2:W-:Y:S11]  /*19540*/  SYNCS.ARRIVE.TRANS64 RZ, [R8+URZ+0x2d8b0], R4 ;  /* 0x02d8b00408ff79a7 */ /* 0x0005f6000800003f */
[----:B--2---:R-:W-:Y:S05]  /*19550*/  @!P1 BRA `(.L_x_12513) ;  /* 0x0000000000049947 */ /* 0x004fea0003800000 */
[----:B------:R-:W-:Y:S01]  /*19560*/  BPT.TRAP 0x1 ;  /* 0x000000040000795c */ /* 0x000fe20000300000 */
.L_x_12513:
[----:B------:R-:W-:Y:S05]  /*19570*/  BSYNC B2 ;  /* 0x0000000000027941 */ /* 0x000fea0003800000 */
.L_x_12512:
        /* <DEDUP_REMOVED lines=8> */
.L_x_12514:
        /* <DEDUP_REMOVED lines=15> */
.L_x_12515:
        /* <DEDUP_REMOVED lines=15> */
.L_x_12516:
        /* <DEDUP_REMOVED lines=10> */
.L_x_12502:
[----:B------:R-:W-:Y:S05]  /*19880*/  BSYNC B1 ;  /* 0x0000000000017941 */ /* 0x000fea0003800000 */
.L_x_12501:
[----:B------:R-:W2:Y:S01]  /*19890*/  LDL.LU R7, [R1+0x4] ;  /* 0x0000040001077983 */ /* 0x000ea20000300800 */
[----:B------:R-:W-:Y:S02]  /*198a0*/  IADD3 R27, R27, 0x1, RZ ;  /* 0x000000011b1b7810 */ /* 0x000fe40007ffe0ff */
[C---:B------:R-:W-:Y:S01]  /*198b0*/  ISETP.GT.AND P2, PT, R9.reuse, R3, PT ;  /* 0x000000030900720c */ /* 0x040fe20003f44270 */
[----:B------:R-:W-:Y:S01]  /*198c0*/  VIADD R9, R9, 0xffffffff ;  /* 0xffffffff09097836 */ /* 0x000fe20000000000 */
[----:B------:R-:W-:-:S04]  /*198d0*/  ISETP.NE.AND P1, PT, R27, 0x2, PT ;  /* 0x000000021b00780c */ /* 0x000fc80003f25270 */
[----:B------:R-:W-:Y:S02]  /*198e0*/  SEL R4, RZ, 0x1, P1 ;  /* 0x00000001ff047807 */ /* 0x000fe40000800000 */
[----:B------:R-:W-:Y:S02]  /*198f0*/  SEL R27, R27, RZ, P1 ;  /* 0x000000ff1b1b7207 */ /* 0x000fe40000800000 */
[----:B--2---:R-:W-:-:S05]  /*19900*/  LOP3.LUT R7, R7, R4, RZ, 0x3c, !PT ;  /* 0x0000000407077212 */ /* 0x004fca00078e3cff */
[----:B------:R2:W-:Y:S01]  /*19910*/  STL [R1+0x4], R7 ;  /* 0x0000040701007387 */ /* 0x0005e20000100800 */
[----:B------:R-:W-:Y:S05]  /*19920*/  @P2 BRA `(.L_x_12517) ;  /* 0xfffffff400a42947 */ /* 0x000fea000383ffff */
.L_x_12479:
[----:B------:R-:W-:Y:S05]  /*19930*/  BSYNC B0 ;  /* 0x0000000000007941 */ /* 0x000fea0003800000 */
.L_x_12478:
[----:B------:R-:W3:Y:S01]  /*19940*/  LDC R0, c[0x0][0x448] ;  /* 0x00011200ff007b82 */ /* 0x000ee20000000800 */
[----:B------:R-:W-:Y:S01]  /*19950*/  IMAD.MOV.U32 R2, RZ, RZ, 0xc0 ;  /* 0x000000c0ff027424 */ /* 0x000fe200078e00ff */
[----:B------:R-:W-:Y:S05]  /*19960*/  @!P0 WARPSYNC.ALL ;  /* 0x0000000000008948 */ /* 0x000fea0003800000 */
[----:B------:R-:W-:Y:S01]  /*19970*/  IMAD R2, R17, R2, 0xbf ;  /* 0x000000bf11027424 */ /* 0x000fe200078e0202 */
[----:B------:R-:W-:Y:S01]  /*19980*/  BSSY B7, `(.L_x_12518) ;  /* 0x000035b000077945 */ /* 0x000fe20003800000 */
[----:B------:R-:W-:Y:S01]  /*19990*/  @!P0 BAR.SYNC.DEFER_BLOCKING 0xc, 0x200 ;  /* 0x0308000000008b1d */ /* 0x000fe20000010000 */
[----:B---3--:R-:W-:-:S13]  /*199a0*/  ISETP.NE.AND P1, PT, R0, 0x1, PT ;  /* 0x000000010000780c */ /* 0x008fda0003f25270 */
[----:B------:R-:W3:Y:S08]  /*199b0*/  @P1 LDC R0, c[0x0][0x44c] ;  /* 0x00011300ff001b82 */ /* 0x000ef00000000800 */
[----:B------:R-:W4:Y:S01]  /*199c0*/  @P1 LDC R3, c[0x0][0x450] ;  /* 0x00011400ff031b82 */ /* 0x000f220000000800 */
[----:B---3--:R-:W-:-:S05]  /*199d0*/  @P1 IMAD.HI.U32 R0, R2, R0, RZ ;  /* 0x0000000002001227 */ /* 0x008fca00078e00ff */
[----:B----4-:R-:W-:-:S05]  /*199e0*/  @P1 SHF.R.U32.HI R2, RZ, R3, R0 ;  /* 0x00000003ff021219 */ /* 0x010fca0000011600 */
[----:B------:R-:W-:-:S05]  /*199f0*/  IMAD.IADD R2, R20, 0x1, R2 ;  /* 0x0000000114027824 */ /* 0x000fca00078e0202 */
[----:B------:R-:W-:-:S04]  /*19a00*/  SHF.R.S32.HI R0, RZ, 0x1f, R2 ;  /* 0x0000001fff007819 */ /* 0x000fc80000011402 */
[----:B------:R-:W-:-:S04]  /*19a10*/  LEA.HI R0, R0, R2, RZ, 0x7 ;  /* 0x0000000200007211 */ /* 0x000fc800078f38ff */
[----:B------:R-:W-:-:S04]  /*19a20*/  SHF.R.S32.HI R0, RZ, 0x7, R0 ;  /* 0x00000007ff007819 */ /* 0x000fc80000011400 */
[----:B------:R-:W-:-:S04]  /*19a30*/  VIMNMX R4, R21, R0, PT ;  /* 0x0000000015047248 */ /* 0x000fc80003fe0100 */
[----:B------:R-:W-:Y:S01]  /*19a40*/  ISETP.GT.AND P0, PT, R4, RZ, PT ;  /* 0x000000ff0400720c */ /* 0x000fe20003f04270 */
[----:B------:R3:W-:-:S12]  /*19a50*/  STL [R1+0x34], R4 ;  /* 0x0000340401007387 */ /* 0x0007d80000100800 */
[----:B---3--:R-:W-:Y:S05]  /*19a60*/  @P0 BRA `(.L_x_12519) ;  /* 0x0000000000440947 */ /* 0x008fea0003800000 */
[----:B------:R-:W3:Y:S02]  /*19a70*/  S2R R4, SR_TID.X ;  /* 0x0000000000047919 */ /* 0x000ee40000002100 */
[----:B---3--:R-:W-:-:S04]  /*19a80*/  LOP3.LUT R4, R4, 0x7f, RZ, 0xc0, !PT ;  /* 0x0000007f04047812 */ /* 0x008fc800078ec0ff */
[----:B------:R-:W-:-:S13]  /*19a90*/  ISETP.NE.AND P0, PT, R4, RZ, PT ;  /* 0x000000ff0400720c */ /* 0x000fda0003f05270 */
[----:B------:R-:W-:Y:S05]  /*19aa0*/  @P0 BRA `(.L_x_12520) ;  /* 0x0000003400200947 */ /* 0x000fea0003800000 */
[----:B0-----:R-:W0:Y:S01]  /*19ab0*/  S2R R5, SR_LANEID ;  /* 0x0000000000057919 */ /* 0x001e220000000000 */
[----:B------:R-:W-:Y:S01]  /*19ac0*/  VOTEU.ANY UR4, UPT, PT ;  /* 0x0000000000047886 */ /* 0x000fe200038e0100 */
[----:B------:R-:W3:Y:S01]  /*19ad0*/  LDC.64 R2, c[0x0][0xc60] ;  /* 0x00031800ff027b82 */ /* 0x000ee20000000a00 */
[----:B------:R-:W0:Y:S02]  /*19ae0*/  FLO.U32 R0, UR4 ;  /* 0x0000000400007d00 */ /* 0x000e2400080e0000 */
[----:B0-----:R-:W-:-:S06]  /*19af0*/  ISETP.EQ.U32.AND P0, PT, R0, R5, PT ;  /* 0x000000050000720c */ /* 0x001fcc0003f02070 */
[----:B------:R-:W3:Y:S07]  /*19b00*/  POPC R5, UR4 ;  /* 0x0000000400057d09 */ /* 0x000eee0008000000 */
[----:B---3--:R-:W3:Y:S01]  /*19b10*/  @P0 ATOMG.E.ADD.STRONG.GPU PT, R3, desc[UR38][R2.64], R5 ;  /* 0x00000005020309a8 */ /* 0x008ee200081ee1e6 */
[----:B------:R-:W0:Y:S02]  /*19b20*/  S2R R4, SR_LTMASK ;  /* 0x0000000000047919 */ /* 0x000e240000003900 */
[----:B0-----:R-:W-:-:S04]  /*19b30*/  LOP3.LUT R4, R4, UR4, RZ, 0xc0, !PT ;  /* 0x0000000404047c12 */ /* 0x001fc8000f8ec0ff */
[----:B--2---:R-:W0:Y:S01]  /*19b40*/  POPC R7, R4 ;  /* 0x0000000400077309 */ /* 0x004e220000000000 */
[----:B---3--:R-:W0:Y:S02]  /*19b50*/  SHFL.IDX PT, R0, R3, R0, 0x1f ;  /* 0x00001f0003007589 */ /* 0x008e2400000e0000 */
[----:B0-----:R-:W-:Y:S01]  /*19b60*/  IADD3 R16, R0, UR37, R7 ;  /* 0x0000002500107c10 */ /* 0x001fe2000fffe007 */
[----:B------:R-:W-:Y:S06]  /*19b70*/  BRA `(.L_x_12520) ;  /* 0x0000003000ec7947 */ /* 0x000fec0003800000 */
.L_x_12519:
        /* <DEDUP_REMOVED lines=19> */
[----:B01----:R-:W-:Y:S05]  /*19cb0*/  CALL.ABS.NOINC R2 ;  /* 0x0000000002007343 */ /* 0x003fea0003c00000 */
.L_x_12522:
[----:B------:R-:W-:Y:S05]  /*19cc0*/  BSYNC B6 ;  /* 0x0000000000067941 */ /* 0x000fea0003800000 */
.L_x_12521:
        /* <DEDUP_REMOVED lines=8> */
[----:B------:R3:W4:Y:S01]  /*19d50*/  LDC.64 R2, c[0x4][R26] ;  /* 0x010000001a027b82 */ /* 0x0007220000000a00 */
[----:B------:R-:W-:Y:S01]  /*19d60*/  MOV R4, UR6 ;  /* 0x0000000600047c02 */ /* 0x000fe20008000f00 */
[----:B0-----:R-:W-:Y:S01]  /*19d70*/  IMAD.U32 R5, RZ, RZ, UR7 ;  /* 0x00000007ff057e24 */ /* 0x001fe2000f8e00ff */
[----:B------:R-:W-:Y:S01]  /*19d80*/  MOV R11, UR5 ;  /* 0x00000005000b7c02 */ /* 0x000fe20008000f00 */
[----:B------:R-:W-:Y:S02]  /*19d90*/  IMAD.U32 R6, RZ, RZ, UR8 ;  /* 0x00000008ff067e24 */ /* 0x000fe4000f8e00ff */
[----:B--2---:R-:W-:-:S02]  /*19da0*/  IMAD.U32 R7, RZ, RZ, UR9 ;  /* 0x00000009ff077e24 */ /* 0x004fc4000f8e00ff */
[----:B------:R-:W-:Y:S02]  /*19db0*/  IMAD.U32 R10, RZ, RZ, UR4 ;  /* 0x00000004ff0a7e24 */ /* 0x000fe4000f8e00ff */
[----:B------:R-:W-:Y:S02]  /*19dc0*/  IMAD.MOV.U32 R8, RZ, RZ, 0x70 ;  /* 0x00000070ff087424 */ /* 0x000fe400078e00ff */
[----:B------:R-:W-:Y:S02]  /*19dd0*/  IMAD.MOV.U32 R12, RZ, RZ, 0x1 ;  /* 0x00000001ff0c7424 */ /* 0x000fe400078e00ff */
[----:B---3--:R-:W-:-:S07]  /*19de0*/  IMAD.MOV.U32 R13, RZ, RZ, RZ ;  /* 0x000000ffff0d7224 */ /* 0x008fce00078e00ff */
[----:B------:R-:W-:-:S07]  /*19df0*/  LEPC R20, `(.L_x_12525) ;  /* 0x000000001014794e */ /* 0x000fce0000000000 */
[----:B-1--4-:R-:W-:Y:S05]  /*19e00*/  CALL.ABS.NOINC R2 ;  /* 0x0000000002007343 */ /* 0x012fea0003c00000 */
.L_x_12525:
        /* <DEDUP_REMOVED lines=15> */
.L_x_12524:
[----:B------:R-:W-:Y:S05]  /*19f00*/  BSYNC B6 ;  /* 0x0000000000067941 */ /* 0x000fea0003800000 */
.L_x_12523:
[----:B------:R3:W4:Y:S01]  /*19f10*/  LDL R20, [R1+0x10] ;  /* 0x0000100001147983 */ /* 0x0007220000100800 */
[----:B------:R-:W-:Y:S01]  /*19f20*/  ULDC.64 UR4, c[0x0][0x9f8] ;  /* 0x00027e0000047ab9 */ /* 0x000fe20000000a00 */
[----:B--2---:R-:W2:Y:S01]  /*19f30*/  LDC R7, c[0x0][0x430] ;  /* 0x00010c00ff077b82 */ /* 0x004ea20000000800 */
[----:B------:R-:W-:Y:S01]  /*19f40*/  ISETP.NE.U32.AND P0, PT, RZ, UR4, PT ;  /* 0x00000004ff007c0c */ /* 0x000fe2000bf05070 */
[----:B------:R-:W3:Y:S03]  /*19f50*/  LDL R26, [R1+0x34] ;  /* 0x00003400011a7983 */ /* 0x000ee60000100800 */
[----:B------:R-:W-:Y:S01]  /*19f60*/  ISETP.NE.AND.EX P0, PT, RZ, UR5, PT, P0 ;  /* 0x00000005ff007c0c */ /* 0x000fe2000bf05300 */
[----:B------:R-:W3:Y:S04]  /*19f70*/  LDL R6, [R1+0x24] ;  /* 0x0000240001067983 */ /* 0x000ee80000100800 */
[----:B------:R-:W3:Y:S04]  /*19f80*/  LDL R21, [R1+0x28] ;  /* 0x0000280001157983 */ /* 0x000ee80000100800 */
[----:B------:R-:W3:Y:S04]  /*19f90*/  LDL.LU R11, [R1] ;  /* 0x00000000010b7983 */ /* 0x000ee80000300800 */
[----:B------:R-:W-:Y:S01]  /*19fa0*/  @P0 IADD3 R2, P1, R23, UR4, RZ ;  /* 0x0000000417020c10 */ /* 0x000fe2000ff3e0ff */
[----:B------:R-:W0:Y:S01]  /*19fb0*/  S2R R4, SR_TID.X ;  /* 0x0000000000047919 */ /* 0x000e220000002100 */
[----:B------:R-:W-:-:S02]  /*19fc0*/  ULDC UR4, c[0x0][0x2f4] ;  /* 0x0000bd0000047ab9 */ /* 0x000fc40000000800 */
[----:B------:R-:W-:Y:S01]  /*19fd0*/  @P0 IADD3.X R3, R24, UR5, RZ, P1, !PT ;  /* 0x0000000518030c10 */ /* 0x000fe20008ffe4ff */
[----:B------:R-:W1:Y:S04]  /*19fe0*/  S2R R0, SR_TID.X ;  /* 0x0000000000007919 */ /* 0x000e680000002100 */
[----:B----4-:R-:W4:Y:S01]  /*19ff0*/  @P0 LDG.E R20, desc[UR38][R2.64] ;  /* 0x0000002602140981 */ /* 0x010f22000c1e1900 */
[----:B--2---:R-:W-:Y:S01]  /*1a000*/  ISETP.NE.AND P1, PT, R7, 0x1, PT ;  /* 0x000000010700780c */ /* 0x004fe20003f25270 */
[----:B0-----:R-:W-:Y:S01]  /*1a010*/  IMAD.SHL.U32 R5, R4, 0x20, RZ ;  /* 0x0000002004057824 */ /* 0x001fe200078e00ff */
[----:B-1----:R-:W-:Y:S01]  /*1a020*/  LOP3.LUT R0, R0, 0x7f, RZ, 0xc0, !PT ;  /* 0x0000007f00007812 */ /* 0x002fe200078ec0ff */
[----:B---3--:R-:W-:-:S03]  /*1a030*/  VIADD R26, R26, 0xffffffff ;  /* 0xffffffff1a1a7836 */ /* 0x008fc60000000000 */
[----:B------:R-:W-:Y:S02]  /*1a040*/  SHF.R.U32.HI R0, RZ, 0x2, R0 ;  /* 0x00000002ff007819 */ /* 0x000fe40000011600 */
[----:B------:R-:W-:Y:S02]  /*1a050*/  LOP3.LUT R5, R5, 0x60, RZ, 0xc0, !PT ;  /* 0x0000006005057812 */ /* 0x000fe400078ec0ff */
[----:B------:R-:W-:-:S03]  /*1a060*/  SHF.L.U32 R10, R26, 0x7, RZ ;  /* 0x000000071a0a7819 */ /* 0x000fc600000006ff */
[----:B------:R-:W0:Y:S01]  /*1a070*/  @P1 LDC R4, c[0x0][0x434] ;  /* 0x00010d00ff041b82 */ /* 0x000e220000000800 */
[----:B------:R-:W-:-:S07]  /*1a080*/  LOP3.LUT R0, R10, R0, R5, 0xfe, !PT ;  /* 0x000000000a007212 */ /* 0x000fce00078efe05 */
[----:B------:R-:W1:Y:S01]  /*1a090*/  @P1 LDC R5, c[0x0][0x438] ;  /* 0x00010e00ff051b82 */ /* 0x000e620000000800 */
[----:B------:R-:W2:Y:S01]  /*1a0a0*/  S2R R12, SR_TID.X ;  /* 0x00000000000c7919 */ /* 0x000ea20000002100 */
[----:B------:R-:W-:Y:S01]  /*1a0b0*/  LOP3.LUT R11, R11, 0xfffffff7, RZ, 0xc0, !PT ;  /* 0xfffffff70b0b7812 */ /* 0x000fe200078ec0ff */
[----:B--2---:R-:W-:-:S05]  /*1a0c0*/  IMAD.SHL.U32 R12, R12, 0x8, RZ ;  /* 0x000000080c0c7824 */ /* 0x004fca00078e00ff */
[----:B------:R-:W-:-:S04]  /*1a0d0*/  LOP3.LUT R12, R12, 0x18, RZ, 0xc0, !PT ;  /* 0x000000180c0c7812 */ /* 0x000fc800078ec0ff */
[----:B------:R-:W-:Y:S01]  /*1a0e0*/  LOP3.LUT R13, R12, 0x20, RZ, 0xfc, !PT ;  /* 0x000000200c0d7812 */ /* 0x000fe200078efcff */
[----:B------:R-:W-:Y:S01]  /*1a0f0*/  UMOV UR5, 0xffffffff ;  /* 0xffffffff00057882 */ /* 0x000fe20000000000 */
[----:B----4-:R-:W-:Y:S01]  /*1a100*/  @P0 STL [R1+0x10], R20 ;  /* 0x0000101401000387 */ /* 0x010fe20000100800 */
[C---:B------:R-:W-:Y:S01]  /*1a110*/  ISETP.GE.AND P0, PT, R0.reuse, R6, PT ;  /* 0x000000060000720c */ /* 0x040fe20003f06270 */
[----:B------:R-:W-:-:S04]  /*1a120*/  IMAD.IADD R0, R0, 0x1, R21 ;  /* 0x0000000100007824 */ /* 0x000fc800078e0215 */
[----:B0-----:R-:W-:-:S08]  /*1a130*/  @P1 IMAD.HI.U32 R4, R0, R4, RZ ;  /* 0x0000000400041227 */ /* 0x001fd000078e00ff */
[----:B------:R-:W0:Y:S01]  /*1a140*/  @!P0 LDC.64 R2, c[0x0][0x428] ;  /* 0x00010a00ff028b82 */ /* 0x000e220000000a00 */
[----:B------:R-:W-:Y:S01]  /*1a150*/  IMAD.MOV.U32 R6, RZ, RZ, R0 ;  /* 0x000000ffff067224 */ /* 0x000fe200078e0000 */
        /* <DEDUP_REMOVED lines=9> */
[----:B------:R-:W-:Y:S01]  /*1a1f0*/  IMAD.U32 R5, RZ, RZ, UR40 ;  /* 0x00000028ff057e24 */ /* 0x000fe2000f8e00ff */
[----:B------:R0:W-:Y:S01]  /*1a200*/  STL [R1+0x2c], R8 ;  /* 0x00002c0801007387 */ /* 0x0001e20000100800 */
[----:B------:R-:W-:-:S03]  /*1a210*/  @!P0 IMAD.IADD R0, R7, 0x1, R0 ;  /* 0x0000000107008824 */ /* 0x000fc600078e0200 */
[----:B------:R-:W-:Y:S02]  /*1a220*/  ISETP.NE.AND P2, PT, R5, 0x3, PT ;  /* 0x000000030500780c */ /* 0x000fe40003f45270 */
[C---:B0-----:R-:W-:Y:S02]  /*1a230*/  @!P0 LEA R8, P1, R6.reuse, R2, 0x2 ;  /* 0x0000000206088211 */ /* 0x041fe400078210ff */
[----:B------:R-:W-:Y:S02]  /*1a240*/  MOV R2, RZ ;  /* 0x000000ff00027202 */ /* 0x000fe40000000f00 */
        /* <DEDUP_REMOVED lines=12> */
[----:B------:R-:W-:-:S05]  /*1a310*/  @P0 LOP3.LUT R11, R11, 0x1, RZ, 0xfc, !PT ;  /* 0x000000010b0b0812 */ /* 0x000fca00078efcff */
[----:B------:R0:W-:Y:S01]  /*1a320*/  STL [R1], R11 ;  /* 0x0000000b01007387 */ /* 0x0001e20000100800 */
[----:B------:R-:W-:Y:S05]  /*1a330*/  BRA.DIV UR5, `(.L_x_12526) ;  /* 0x0000004e05147947 */ /* 0x000fea000b800000 */
.L_x_12639:
[----:B------:R-:W-:-:S05]  /*1a340*/  SHF.R.S32.HI R5, RZ, 0x1f, R18 ;  /* 0x0000001fff057819 */ /* 0x000fca0000011412 */
[----:B------:R1:W-:Y:S01]  /*1a350*/  STL [R1+0xc], R5 ;  /* 0x00000c0501007387 */ /* 0x0003e20000100800 */
[----:B------:R-:W-:Y:S05]  /*1a360*/  @!P2 BRA `(.L_x_12527) ;  /* 0x000000000004a947 */ /* 0x000fea0003800000 */
[----:B------:R-:W-:Y:S01]  /*1a370*/  BPT.TRAP 0x1 ;  /* 0x000000040000795c */ /* 0x000fe20000300000 */
.L_x_12527:
[----:B------:R-:W-:Y:S01]  /*1a380*/  SHF.R.S32.HI R3, RZ, 0x1f, R4 ;  /* 0x0000001fff037819 */ /* 0x000fe20000011404 */
[----:B------:R-:W-:Y:S01]  /*1a390*/  ULDC.64 UR4, c[0x0][0x328] ;  /* 0x0000ca0000047ab9 */ /* 0x000fe20000000a00 */
[----:B0----5:R-:W-:Y:S01]  /*1a3a0*/  SHF.R.S32.HI R8, RZ, 0x1f, R2 ;  /* 0x0000001fff087819 */ /* 0x021fe20000011402 */
        /* <DEDUP_REMOVED lines=13> */
[----:B------:R-:W-:-:S04]  /*1a480*/  IMAD.WIDE.U32 R6, R18, UR4, R6 ;  /* 0x0000000412067c25 */ /* 0x000fc8000f8e0006 */
[----:B------:R-:W-:Y:S01]  /*1a490*/  IMAD R0, R18, UR5, R0 ;  /* 0x0000000512007c24 */ /* 0x000fe2000f8e0200 */
[----:B------:R-:W-:Y:S02]  /*1a4a0*/  ULDC.64 UR4, c[0x0][0x318] ;  /* 0x0000c60000047ab9 */ /* 0x000fe40000000a00 */
[----:B------:R-:W-:Y:S02]  /*1a4b0*/  LEA R23, P0, R6, UR4, 0x1 ;  /* 0x0000000406177c11 */ /* 0x000fe4000f8008ff */
[----:B------:R-:W-:Y:S01]  /*1a4c0*/  IADD3 R24, R7, R0, RZ ;  /* 0x0000000007187210 */ /* 0x000fe20007ffe0ff */
[----:B------:R-:W-:-:S03]  /*1a4d0*/  IMAD R0, R25, 0x8, R22 ;  /* 0x0000000819007824 */ /* 0x000fc600078e0216 */
[----:B------:R-:W-:-:S06]  /*1a4e0*/  LEA.HI.X R24, R6, UR5, R24, 0x1, P0 ;  /* 0x0000000506187c11 */ /* 0x000fcc00080f0c18 */
[----:B------:R-:W0:Y:S02]  /*1a4f0*/  SYNCS.PHASECHK.TRANS64.TRYWAIT P0, [R0+URZ+0x2d840], R5 ;  /* 0x02d84005000075a7 */ /* 0x000e24000800017f */
[----:B0-----:R-:W-:Y:S05]  /*1a500*/  @!P0 BRA `(.L_x_12529) ;  /* 0x0000004800d48947 */ /* 0x001fea0003800000 */
.L_x_12640:
[----:B------:R-:W-:Y:S05]  /*1a510*/  BSYNC B0 ;  /* 0x0000000000007941 */ /* 0x000fea0003800000 */
.L_x_12528:
[----:B------:R-:W2:Y:S01]  /*1a520*/  LDL R6, [R1] ;  /* 0x0000000001067983 */ /* 0x000ea20000100800 */
[----:B------:R-:W-:-:S03]  /*1a530*/  ULDC.64 UR4, c[0x0][0x300] ;  /* 0x0000c00000047ab9 */ /* 0x000fc60000000a00 */
[----:B------:R-:W3:Y:S04]  /*1a540*/  LDL R7, [R1+0xc] ;  /* 0x00000c0001077983 */ /* 0x000ee80000100800 */
[----:B------:R-:W4:Y:S04]  /*1a550*/  LDL R9, [R1+0x14] ;  /* 0x0000140001097983 */ /* 0x000f280000100800 */
[----:B------:R-:W5:Y:S01]  /*1a560*/  LDL R12, [R1+0x24] ;  /* 0x00002400010c7983 */ /* 0x000f620000100800 */
        /* <DEDUP_REMOVED lines=10> */
[----:B------:R-:W-:Y:S01]  /*1a610*/  IMAD.MOV.U32 R2, RZ, RZ, R4 ;  /* 0x000000ffff027224 */ /* 0x000fe200078e0004 */
[C---:B--2---:R-:W-:Y:S02]  /*1a620*/  LOP3.LUT P4, RZ, R6.reuse, 0x4, RZ, 0xc0, !PT ;  /* 0x0000000406ff7812 */ /* 0x044fe4000788c0ff */
[C---:B------:R-:W-:Y:S02]  /*1a630*/  LOP3.LUT P3, RZ, R6.reuse, 0x2, RZ, 0xc0, !PT ;  /* 0x0000000206ff7812 */ /* 0x040fe4000786c0ff */
[----:B------:R-:W-:Y:S02]  /*1a640*/  LOP3.LUT P2, RZ, R6, 0x1, RZ, 0xc0, !PT ;  /* 0x0000000106ff7812 */ /* 0x000fe4000784c0ff */
[----:B------:R-:W0:Y:S01]  /*1a650*/  S2R R6, SR_TID.X ;  /* 0x0000000000067919 */ /* 0x000e220000002100 */
[----:B---3--:R-:W-:Y:S01]  /*1a660*/  IMAD R4, R7, UR4, RZ ;  /* 0x0000000407047c24 */ /* 0x008fe2000f8e02ff */
[----:B0-----:R-:W-:-:S04]  /*1a670*/  LOP3.LUT R6, R6, 0x7f, RZ, 0xc0, !PT ;  /* 0x0000007f06067812 */ /* 0x001fc800078ec0ff */
[----:B------:R-:W-:Y:S02]  /*1a680*/  SHF.R.U32.HI R11, RZ, 0x2, R6 ;  /* 0x00000002ff0b7819 */ /* 0x000fe40000011606 */
[----:B------:R-:W0:Y:S01]  /*1a690*/  S2R R6, SR_TID.X ;  /* 0x0000000000067919 */ /* 0x000e220000002100 */
[C---:B------:R-:W-:Y:S02]  /*1a6a0*/  IMAD R7, R18.reuse, UR5, R4 ;  /* 0x0000000512077c24 */ /* 0x040fe4000f8e0204 */
[----:B------:R-:W-:Y:S01]  /*1a6b0*/  IMAD.WIDE.U32 R4, R18, UR4, R2 ;  /* 0x0000000412047c25 */ /* 0x000fe2000f8e0002 */
[----:B------:R-:W-:Y:S01]  /*1a6c0*/  ULDC.64 UR4, c[0x0][0x2e8] ;  /* 0x0000ba0000047ab9 */ /* 0x000fe20000000a00 */
[----:B-----5:R-:W-:Y:S02]  /*1a6d0*/  IADD3 R3, -R11, R12, -R10 ;  /* 0x0000000c0b037210 */ /* 0x020fe40007ffe90a */
[----:B----4-:R-:W-:Y:S01]  /*1a6e0*/  IMAD R8, R25, 0x3000, R9 ;  /* 0x0000300019087824 */ /* 0x010fe200078e0209 */
[----:B------:R-:W-:-:S02]  /*1a6f0*/  IADD3 R7, R5, R7, RZ ;  /* 0x0000000705077210 */ /* 0x000fc40007ffe0ff */
[----:B------:R-:W-:Y:S01]  /*1a700*/  LEA R2, P0, R4, UR4, 0x1 ;  /* 0x0000000404027c11 */ /* 0x000fe2000f8008ff */
[----:B------:R-:W-:-:S03]  /*1a710*/  UMOV UR4, 0xffffffff ;  /* 0xffffffff00047882 */ /* 0x000fc60000000000 */
[----:B------:R-:W-:Y:S02]  /*1a720*/  LEA.HI.X R7, R4, UR5, R7, 0x1, P0 ;  /* 0x0000000504077c11 */ /* 0x000fe400080f0c07 */
[----:B------:R-:W-:Y:S01]  /*1a730*/  ISETP.GE.AND P0, PT, R3, 0x1, PT ;  /* 0x000000010300780c */ /* 0x000fe20003f06270 */
[----:B0-----:R-:W-:-:S05]  /*1a740*/  IMAD.SHL.U32 R9, R6, 0x8, RZ ;  /* 0x0000000806097824 */ /* 0x001fca00078e00ff */
[----:B------:R-:W-:Y:S01]  /*1a750*/  LOP3.LUT R9, R9, 0x18, RZ, 0xc0, !PT ;  /* 0x0000001809097812 */ /* 0x000fe200078ec0ff */
[----:B------:R-:W-:Y:S06]  /*1a760*/  BRA.DIV UR4, `(.L_x_12530) ;  /* 0x0000004a04507947 */ /* 0x000fec000b800000 */
[----:B------:R-:W0:Y:S04]  /*1a770*/  SHFL.IDX PT, R4, R2, RZ, 0x1c1f ;  /* 0x001c1fff02047589 */ /* 0x000e2800000e0000 */
[----:B------:R-:W1:Y:S01]  /*1a780*/  SHFL.IDX PT, R6, R7, RZ, 0x1c1f ;  /* 0x001c1fff07067589 */ /* 0x000e6200000e0000 */
[----:B0-----:R-:W-:-:S05]  /*1a790*/  @P0 LEA R5, P1, R9, R4, 0x1 ;  /* 0x0000000409050211 */ /* 0x001fca00078208ff */
[----:B-1----:R-:W-:Y:S01]  /*1a7a0*/  @P0 IMAD.X R4, RZ, RZ, R6, P1 ;  /* 0x000000ffff040224 */ /* 0x002fe200008e0606 */
[----:B------:R-:W-:Y:S01]  /*1a7b0*/  ISETP.GE.AND P1, PT, R3, 0x21, PT ;  /* 0x000000210300780c */ /* 0x000fe20003f26270 */
[----:B------:R-:W-:-:S03]  /*1a7c0*/  @P0 IMAD R6, R8, 0x2, R22 ;  /* 0x0000000208060824 */ /* 0x000fc600078e0216 */
        /* <DEDUP_REMOVED lines=10> */
[----:B-1----:R-:W-:Y:S01]  /*1a870*/  @P1 IMAD.X R4, RZ, RZ, R6, P0 ;  /* 0x000000ffff041224 */ /* 0x002fe200000e0606 */
[----:B------:R-:W-:-:S04]  /*1a880*/  @P1 LEA R6, R8, R22, 0x1 ;  /* 0x0000001608061211 */ /* 0x000fc800078e08ff */
        /* <DEDUP_REMOVED lines=12> */
[----:B-1----:R-:W-:Y:S02]  /*1a950*/  @P1 IMAD.X R4, RZ, RZ, R6, P0 ;  /* 0x000000ffff041224 */ /* 0x002fe400000e0606 */
[----:B------:R-:W-:-:S03]  /*1a960*/  @P1 IMAD R6, R8, 0x2, R22 ;  /* 0x0000000208061824 */ /* 0x000fc600078e0216 */
[----:B------:R-:W-:-:S04]  /*1a970*/  @P1 LOP3.LUT R5, R5, R4, RZ, 0x3c, !PT ;  /* 0x0000000405051212 */ /* 0x000fc800078e3cff */
[----:B------:R-:W-:-:S04]  /*1a980*/  @P1 LOP3.LUT R4, R5, R4, RZ, 0x3c, !PT ;  /* 0x0000000405041212 */ /* 0x000fc800078e3cff */
[----:B------:R-:W-:-:S05]  /*1a990*/  @P1 LOP3.LUT R5, R5, R4, RZ, 0x3c, !PT ;  /* 0x0000000405051212 */ /* 0x000fca00078e3cff */
[----:B------:R0:W-:Y:S04]  /*1a9a0*/  @P1 LDGSTS.E.BYPASS.LTC128B.128 [R6+0x16400], desc[UR38][R4.64], !P4 ;  /* 0x1640000004061fae */ /* 0x0001e8000e101d66 */
[----:B------:R0:W-:Y:S04]  /*1a9b0*/  @P1 LDGSTS.E.BYPASS.LTC128B.128 [R6+0x18400], desc[UR38][R4.64+0x40], !P3 ;  /* 0x1840004004061fae */ /* 0x0001e8000d901d66 */
[----:B--23--:R0:W-:Y:S02]  /*1a9c0*/  @P1 LDGSTS.E.BYPASS.LTC128B.128 [R6+0x1a400], desc[UR38][R4.64+0x80], !P2 ;  /* 0x1a40008004061fae */ /* 0x00c1e4000d101d66 */
.L_x_12650:
        /* <DEDUP_REMOVED lines=12> */
.L_x_12531:
[----:B------:R-:W-:Y:S02]  /*1aa90*/  PLOP3.LUT P1, PT, P1, P0, PT, 0xa2, 0x0 ;  /* 0x000000000000781c */ /* 0x000fe40000f21472 */
[----:B------:R-:W-:-:S08]  /*1aaa0*/  @P0 R2UR P1, UR4, R0 ;  /* 0x00000000000402ca */ /* 0x000fd00000020000 */
[----:B------:R-:W-:-:S05]  /*1aab0*/  @P0 PLOP3.LUT P0, PT, P1, PT, PT, 0x80, 0x0 ;  /* 0x000000000000081c */ /* 0x000fca0000f0f070 */
[----:B------:R-:W-:Y:S01]  /*1aac0*/  @!P1 SYNCS.ARRIVE.TRANS64.RED.A0T1 RZ, [UR4+0x2d830], RZ ;  /* 0x02d830ffffff99a7 */ /* 0x000fe20008200404 */
[----:B------:R-:W-:Y:S07]  /*1aad0*/  @!P1 ARRIVES.LDGSTSBAR.64.TRANSCNT [UR4+0x2d830] ;  /* 0x02d83000ff0099b0 */ /* 0x000fee0008000a84 */
[----:B------:R-:W-:Y:S05]  /*1aae0*/  @P0 BRA.U.ANY `(.L_x_12531) ;  /* 0xfffffffd00e80947 */ /* 0x000fea000393ffff */
[----:B------:R-:W-:Y:S01]  /*1aaf0*/  NOP ;  /* 0x0000000000007918 */ /* 0x000fe20000000000 */
[----:B--2---:R-:W-:-:S04]  /*1ab00*/  MOV R2, UR40 ;  /* 0x0000002800027c02 */ /* 0x004fc80008000f00 */
[----:B------:R-:W-:-:S13]  /*1ab10*/  ISETP.NE.AND P2, PT, R2, 0x3, PT ;  /* 0x000000030200780c */ /* 0x000fda0003f45270 */
[----:B------:R-:W-:Y:S05]  /*1ab20*/  @!P2 BRA `(.L_x_12532) ;  /* 0x000000000004a947 */ /* 0x000fea0003800000 */
[----:B------:R-:W-:Y:S01]  /*1ab30*/  BPT.TRAP 0x1 ;  /* 0x000000040000795c */ /* 0x000fe20000300000 */
.L_x_12532:
[----:B01----:R0:W5:Y:S01]  /*1ab40*/  LDL.LU R4, [R1+0x8] ;  /* 0x0000080001047983 */ /* 0x0031620000300800 */
[----:B------:R0:W-:Y:S03]  /*1ab50*/  SYNCS.ARRIVE.TRANS64.A1T0 RZ, [R0+URZ+0x2d830], RZ ;  /* 0x02d830ff00ff79a7 */ /* 0x0001e6000810003f */
[----:B------:R0:W5:Y:S02]  /*1ab60*/  LDL.LU R3, [R1+0x44] ;  /* 0x0000440001037983 */ /* 0x0001640000300800 */
        /* <DEDUP_REMOVED lines=8> */
[----:B------:R-:W-:Y:S03]  /*1abf0*/  BSSY B6, `(.L_x_12533) ;  /* 0x000001c000067945 */ /* 0x000fe60003800000 */
        /* <DEDUP_REMOVED lines=27> */
.L_x_12534:
[----:B------:R-:W-:Y:S05]  /*1adb0*/  BSYNC B6 ;  /* 0x0000000000067941 */ /* 0x000fea0003800000 */
.L_x_12533:
        /* <DEDUP_REMOVED lines=12> */
[----:B--2---:R-:W-:-:S02]  /*1ae80*/  IMAD.MOV.U32 R4, RZ, RZ, R0 ;  /* 0x000000ffff047224 */ /* 0x004fc400078e0000 */
[----:B---3--:R-:W-:Y:S02]  /*1ae90*/  IMAD.MOV.U32 R3, RZ, RZ, R21 ;  /* 0x000000ffff037224 */ /* 0x008fe400078e0015 */
        /* <DEDUP_REMOVED lines=12> */
[----:B--2---:R-:W-:Y:S02]  /*1af60*/  SHF.L.U32 R21, R21, 0x5, RZ ;  /* 0x0000000515157819 */ /* 0x004fe400000006ff */
[----:B---3--:R-:W-:Y:S02]  /*1af70*/  LOP3.LUT R20, R20, 0x7f, RZ, 0xc0, !PT ;  /* 0x0000007f14147812 */ /* 0x008fe400078ec0ff */
[----:B------:R-:W-:Y:S02]  /*1af80*/  LOP3.LUT R21, R21, 0x60, RZ, 0xc0, !PT ;  /* 0x0000006015157812 */ /* 0x000fe400078ec0ff */
[----:B------:R-:W-:-:S04]  /*1af90*/  SHF.R.U32.HI R20, RZ, 0x2, R20 ;  /* 0x00000002ff147819 */ /* 0x000fc80000011614 */
[----:B------:R-:W-:Y:S02]  /*1afa0*/  LOP3.LUT R20, R20, R21, RZ, 0xfc, !PT ;  /* 0x0000001514147212 */ /* 0x000fe400078efcff */
[----:B------:R2:W5:Y:S03]  /*1afb0*/  LDL R21, [R1+0x40] ;  /* 0x0000400001157983 */ /* 0x0005660000100800 */
[----:B------:R-:W-:-:S04]  /*1afc0*/  IMAD R0, R17, 0xc0, R20 ;  /* 0x000000c011007824 */ /* 0x000fc800078e0214 */
[----:B0-----:R-:W-:-:S04]  /*1afd0*/  @P1 IMAD.HI.U32 R5, R0, R5, RZ ;  /* 0x0000000500051227 */ /* 0x001fc800078e00ff */
[----:B------:R-:W-:Y:S01]  /*1afe0*/  IMAD.MOV.U32 R4, RZ, RZ, R0 ;  /* 0x000000ffff047224 */ /* 0x000fe200078e0000 */
        /* <DEDUP_REMOVED lines=13> */
[----:B------:R-:W-:Y:S02]  /*1b0c0*/  VIADD R0, R0, 0x80 ;  /* 0x0000008000007836 */ /* 0x000fe40000000000 */
[----:B------:R-:W-:Y:S02]  /*1b0d0*/  IADD3 R6, R5, R6, RZ ;  /* 0x0000000605067210 */ /* 0x000fe40007ffe0ff */
[C---:B------:R-:W-:Y:S01]  /*1b0e0*/  LEA R5, P0, R4.reuse, UR8, 0x1 ;  /* 0x0000000804057c11 */ /* 0x040fe2000f8008ff */
[----:B------:R-:W1:Y:S03]  /*1b0f0*/  S2R R13, SR_TID.X ;  /* 0x00000000000d7919 */ /* 0x000e660000002100 */
[----:B------:R-:W-:Y:S01]  /*1b100*/  LEA.HI.X R4, R4, UR9, R6, 0x1, P0 ;  /* 0x0000000904047c11 */ /* 0x000fe200080f0c06 */
[----:B------:R-:W-:-:S02]  /*1b110*/  IMAD.MOV.U32 R6, RZ, RZ, R0 ;  /* 0x000000ffff067224 */ /* 0x000fc400078e0000 */
        /* <DEDUP_REMOVED lines=8> */
[----:B------:R-:W-:-:S04]  /*1b1a0*/  IMAD R6, R6, UR5, R7 ;  /* 0x0000000506067c24 */ /* 0x000fc8000f8e0207 */
[----:B------:R-:W-:Y:S01]  /*1b1b0*/  IMAD.IADD R3, R3, 0x1, R6 ;  /* 0x0000000103037824 */ /* 0x000fe200078e0206 */
[----:B------:R-:W-:Y:S01]  /*1b1c0*/  SHF.R.S32.HI R6, RZ, 0x1f, R0 ;  /* 0x0000001fff067819 */ /* 0x000fe20000011400 */
[----:B-1----:R-:W-:-:S04]  /*1b1d0*/  IMAD.SHL.U32 R11, R13, 0x8, RZ ;  /* 0x000000080d0b7824 */ /* 0x002fc800078e00ff */
[----:B------:R-:W-:Y:S02]  /*1b1e0*/  IMAD R6, R6, UR6, RZ ;  /* 0x0000000606067c24 */ /* 0x000fe4000f8e02ff */
[----:B------:R-:W-:Y:S01]  /*1b1f0*/  IMAD.WIDE.U32 R2, R0, UR6, R2 ;  /* 0x0000000600027c25 */ /* 0x000fe2000f8e0002 */
[----:B------:R-:W-:-:S03]  /*1b200*/  LOP3.LUT R11, R11, 0x18, RZ, 0xc0, !PT ;  /* 0x000000180b0b7812 */ /* 0x000fc600078ec0ff */
        /* <DEDUP_REMOVED lines=20> */
[----:B------:R-:W-:-:S03]  /*1b350*/  ISETP.GE.AND P3, PT, R17, R0, PT ;  /* 0x000000001100720c */ /* 0x000fc60003f66270 */
[----:B------:R-:W-:Y:S10]  /*1b360*/  SHFL.IDX PT, R8, R4, 0x1, 0x1c1f ;  /* 0x003c1f0004087f89 */ /* 0x000ff400000e0000 */
        /* <DEDUP_REMOVED lines=11> */
[----:B0-----:R-:W-:-:S04]  /*1b420*/  @!P3 LEA R3, P4, R10, R2, 0x1 ;  /* 0x000000020a03b211 */ /* 0x001fc800078808ff */
[----:B------:R-:W-:Y:S02]  /*1b430*/  @!P3 IADD3.X R2, RZ, R8, RZ, P4, !PT ;  /* 0x00000008ff02b210 */ /* 0x000fe400027fe4ff */
[----:B------:R-:W-:Y:S02]  /*1b440*/  SHFL.IDX PT, R8, R4, 0x2, 0x1c1f ;  /* 0x005c1f0004087f89 */ /* 0x000fe400000e0000 */
[-C--:B------:R-:W-:Y:S02]  /*1b450*/  @!P3 LOP3.LUT R3, R3, R2.reuse, RZ, 0x3c, !PT ;  /* 0x000000020303b212 */ /* 0x080fe400078e3cff */
[----:B------:R-:W-:Y:S02]  /*1b460*/  SHFL.IDX PT, R4, R4, 0x3, 0x1c1f ;  /* 0x007c1f0004047f89 */ /* 0x000fe400000e0000 */
        /* <DEDUP_REMOVED lines=27> */
[----:B------:R-:W-:-:S04]  /*1b620*/  IADD3 R3, R17, 0x80, RZ ;  /* 0x0000008011037810 */ /* 0x000fc80007ffe0ff */
[----:B------:R-:W-:-:S13]  /*1b630*/  ISETP.GE.AND P3, PT, R3, R0, PT ;  /* 0x000000000300720c */ /* 0x000fda0003f66270 */
[----:B0-----:R-:W-:-:S05]  /*1b640*/  @!P3 LEA R2, P4, R10, R2, 0x1 ;  /* 0x000000020a02b211 */ /* 0x001fca00078808ff */
[----:B------:R-:W-:-:S05]  /*1b650*/  @!P3 IMAD.X R3, RZ, RZ, R4, P4 ;  /* 0x000000ffff03b224 */ /* 0x000fca00020e0604 */
[----:B------:R-:W-:Y:S04]  /*1b660*/  @!P3 LDGSTS.E.BYPASS.LTC128B.128 [R11+0xe400], desc[UR38][R2.64], !P0 ;  /* 0x0e400000020bbfae */ /* 0x000fe8000c101d66 */
[----:B------:R-:W-:Y:S04]  /*1b670*/  @!P3 LDGSTS.E.BYPASS.LTC128B.128 [R11+0x11400], desc[UR38][R2.64+0x40], !P1 ;  /* 0x11400040020bbfae */ /* 0x000fe8000c901d66 */
[----:B------:R0:W-:Y:S04]  /*1b680*/  @!P3 LDGSTS.E.BYPASS.LTC128B.128 [R11+0x14400], desc[UR38][R2.64+0x80], !P2 ;  /* 0x14400080020bbfae */ /* 0x0001e8000d101d66 */
[----:B0-----:R0:W1:Y:S02]  /*1b690*/  SHFL.IDX PT, R2, R7, 0x1, 0x1c1f ;  /* 0x003c1f0007027f89 */ /* 0x00106400000e0000 */
.L_x_12663:
        /* <DEDUP_REMOVED lines=13> */
.L_x_12536:
        /* <DEDUP_REMOVED lines=16> */
[----:B------:R-:W2:Y:S03]  /*1b870*/  SYNCS.PHASECHK.TRANS64.TRYWAIT P0, [R22+URZ+0x2d820], R0 ;  /* 0x02d82000160075a7 */ /* 0x000ea6000800017f */
[----:B-12---:R-:W-:Y:S05]  /*1b880*/  @!P0 BRA `(.L_x_12538) ;  /* 0x00000044009c8947 */ /* 0x006fea0003800000 */
.L_x_12664:
[----:B------:R-:W-:Y:S05]  /*1b890*/  BSYNC B0 ;  /* 0x0000000000007941 */ /* 0x000fea0003800000 */
.L_x_12537:
[----:B------:R-:W2:Y:S01]  /*1b8a0*/  LDL R3, [R1+0x34] ;  /* 0x0000340001037983 */ /* 0x000ea20000100800 */
[----:B------:R-:W-:Y:S01]  /*1b8b0*/  BSSY B0, `(.L_x_12539) ;  /* 0x00000f8000007945 */ /* 0x000fe20003800000 */
[----:B--2---:R-:W-:-:S13]  /*1b8c0*/  ISETP.GE.AND P0, PT, R3, 0x2, PT ;  /* 0x000000020300780c */ /* 0x004fda0003f06270 */
[----:B------:R-:W-:Y:S05]  /*1b8d0*/  @!P0 BRA `(.L_x_12540) ;  /* 0x0000000c00d48947 */ /* 0x000fea0003800000 */
[----:B------:R-:W2:Y:S01]  /*1b8e0*/  S2R R2, SR_TID.X ;  /* 0x0000000000027919 */ /* 0x000ea20000002100 */
[----:B-1----:R-:W-:Y:S01]  /*1b8f0*/  VIADD R0, R3, 0xfffffffe ;  /* 0xfffffffe03007836 */ /* 0x002fe20000000000 */
[----:B------:R-:W-:Y:S01]  /*1b900*/  ULDC UR4, c[0x0][0x2f4] ;  /* 0x0000bd0000047ab9 */ /* 0x000fe20000000800 */
[----:B------:R-:W-:Y:S01]  /*1b910*/  IMAD.MOV.U32 R10, RZ, RZ, R25 ;  /* 0x000000ffff0a7224 */ /* 0x000fe200078e0019 */
[----:B------:R1:W-:Y:S01]  /*1b920*/  STL [R1+0x8], R26 ;  /* 0x0000081a01007387 */ /* 0x0003e20000100800 */
[----:B------:R-:W-:Y:S02]  /*1b930*/  IMAD.MOV.U32 R17, RZ, RZ, R29 ;  /* 0x000000ffff117224 */ /* 0x000fe400078e001d */
[----:B--2---:R-:W-:-:S05]  /*1b940*/  IMAD.SHL.U32 R4, R2, 0x8, RZ ;  /* 0x0000000802047824 */ /* 0x004fca00078e00ff */
[----:B------:R-:W-:-:S04]  /*1b950*/  LOP3.LUT R4, R4, 0x18, RZ, 0xc0, !PT ;  /* 0x0000001804047812 */ /* 0x000fc800078ec0ff */
[C---:B------:R-:W-:Y:S02]  /*1b960*/  LOP3.LUT R3, R4.reuse, 0x20, RZ, 0xfc, !PT ;  /* 0x0000002004037812 */ /* 0x040fe400078efcff */
[C---:B------:R-:W-:Y:S02]  /*1b970*/  LOP3.LUT R2, R4.reuse, 0x40, RZ, 0xfc, !PT ;  /* 0x0000004004027812 */ /* 0x040fe400078efcff */
[----:B------:R-:W-:Y:S02]  /*1b980*/  ISETP.GE.AND P3, PT, R4, UR4, PT ;  /* 0x0000000404007c0c */ /* 0x000fe4000bf66270 */
[----:B------:R-:W-:Y:S02]  /*1b990*/  ISETP.GE.AND P2, PT, R3, UR4, PT ;  /* 0x0000000403007c0c */ /* 0x000fe4000bf46270 */
[----:B-1----:R-:W-:-:S13]  /*1b9a0*/  ISETP.GE.AND P1, PT, R2, UR4, PT ;  /* 0x0000000402007c0c */ /* 0x002fda000bf26270 */
.L_x_12553:
        /* <DEDUP_REMOVED lines=10> */
[----:B------:R-:W-:Y:S01]  /*1ba50*/  SHF.L.U32 R2, R2, 0x5, RZ ;  /* 0x0000000502027819 */ /* 0x000fe200000006ff */
        /* <DEDUP_REMOVED lines=8> */
[----:B------:R-:W-:-:S04]  /*1bae0*/  IMAD.MOV R3, RZ, RZ, -R2 ;  /* 0x000000ffff037224 */ /* 0x000fc800078e0a02 */
[----:B------:R-:W-:Y:S01]  /*1baf0*/  IMAD R9, R9, R3, R4 ;  /* 0x0000000309097224 */ /* 0x000fe200078e0204 */
[----:B------:R-:W-:Y:S01]  /*1bb00*/  SHF.R.S32.HI R3, RZ, 0x1f, R2 ;  /* 0x0000001fff037819 */ /* 0x000fe20000011402 */
[----:B---3--:R-:W-:-:S04]  /*1bb10*/  IMAD R4, R7, UR4, RZ ;  /* 0x0000000407047c24 */ /* 0x008fc8000f8e02ff */
[C---:B----4-:R-:W-:Y:S02]  /*1bb20*/  IMAD R4, R6.reuse, UR5, R4 ;  /* 0x0000000506047c24 */ /* 0x050fe4000f8e0204 */
[----:B------:R-:W-:Y:S01]  /*1bb30*/  IMAD.WIDE.U32 R2, R6, UR4, R2 ;  /* 0x0000000406027c25 */ /* 0x000fe2000f8e0002 */
[----:B------:R-:W-:-:S04]  /*1bb40*/  ULDC.64 UR4, c[0x0][0x418] ;  /* 0x0001060000047ab9 */ /* 0x000fc80000000a00 */
[----:B------:R-:W-:Y:S02]  /*1bb50*/  IADD3 R3, R4, R3, RZ ;  /* 0x0000000304037210 */ /* 0x000fe40007ffe0ff */
        /* <DEDUP_REMOVED lines=14> */
.L_x_12541:
[----:B------:R-:W-:Y:S01]  /*1bc40*/  LEA R5, R25, R22, 0x3 ;  /* 0x0000001619057211 */ /* 0x000fe200078e18ff */
[----:B------:R-:W-:Y:S01]  /*1bc50*/  BSSY B1, `(.L_x_12542) ;  /* 0x0000004000017945 */ /* 0x000fe20003800000 */
[----:B------:R-:W-:-:S04]  /*1bc60*/  SHF.L.U32 R0, R29, 0x1f, RZ ;  /* 0x0000001f1d007819 */ /* 0x000fc800000006ff */
[----:B------:R-:W0:Y:S02]  /*1bc70*/  SYNCS.PHASECHK.TRANS64.TRYWAIT P0, [R5+URZ+0x2d840], R0 ;  /* 0x02d84000050075a7 */ /* 0x000e24000800017f */
[----:B0-----:R-:W-:Y:S05]  /*1bc80*/  @!P0 BRA `(.L_x_12543) ;  /* 0x0000004000b08947 */ /* 0x001fea0003800000 */
.L_x_12665:
[----:B------:R-:W-:Y:S05]  /*1bc90*/  BSYNC B1 ;  /* 0x0000000000017941 */ /* 0x000fea0003800000 */
.L_x_12542:
[----:B------:R-:W2:Y:S04]  /*1bca0*/  LDL R2, [R1] ;  /* 0x0000000001027983 */ /* 0x000ea80000100800 */
[----:B------:R-:W3:Y:S04]  /*1bcb0*/  LDL R6, [R1+0xc] ;  /* 0x00000c0001067983 */ /* 0x000ee80000100800 */
[----:B------:R-:W4:Y:S01]  /*1bcc0*/  LDL R4, [R1+0x14] ;  /* 0x0000140001047983 */ /* 0x000f220000100800 */
[----:B------:R-:W-:Y:S01]  /*1bcd0*/  SHF.R.S32.HI R21, RZ, 0x1f, R9 ;  /* 0x0000001fff157819 */ /* 0x000fe20000011409 */
[----:B------:R-:W-:-:S04]  /*1bce0*/  ULDC.64 UR4, c[0x0][0x300] ;  /* 0x0000c00000047ab9 */ /* 0x000fc80000000a00 */
[----:B0-----:R-:W-:-:S04]  /*1bcf0*/  IMAD R0, R21, UR4, RZ ;  /* 0x0000000415007c24 */ /* 0x001fc8000f8e02ff */
[C---:B------:R-:W-:Y:S01]  /*1bd00*/  IMAD R0, R9.reuse, UR5, R0 ;  /* 0x0000000509007c24 */ /* 0x040fe2000f8e0200 */
[C---:B--2---:R-:W-:Y:S02]  /*1bd10*/  LOP3.LUT P5, RZ, R2.reuse, 0x2, RZ, 0xc0, !PT ;  /* 0x0000000202ff7812 */ /* 0x044fe400078ac0ff */
[----:B------:R-:W-:Y:S01]  /*1bd20*/  LOP3.LUT P4, RZ, R2, 0x1, RZ, 0xc0, !PT ;  /* 0x0000000102ff7812 */ /* 0x000fe2000788c0ff */
[----:B------:R-:W-:Y:S01]  /*1bd30*/  IMAD.WIDE.U32 R2, R9, UR4, RZ ;  /* 0x0000000409027c25 */ /* 0x000fe2000f8e00ff */
[----:B------:R-:W-:-:S03]  /*1bd40*/  ULDC.64 UR4, c[0x0][0x310] ;  /* 0x0000c40000047ab9 */ /* 0x000fc60000000a00 */
[----:B------:R-:W-:Y:S02]  /*1bd50*/  IMAD.IADD R3, R3, 0x1, R0 ;  /* 0x0000000103037824 */ /* 0x000fe400078e0200 */
[----:B------:R-:W-:Y:S02]  /*1bd60*/  IMAD R0, R28, UR4, RZ ;  /* 0x000000041c007c24 */ /* 0x000fe4000f8e02ff */
[----:B------:R-:W-:-:S04]  /*1bd70*/  IMAD.WIDE.U32 R2, R7, UR4, R2 ;  /* 0x0000000407027c25 */ /* 0x000fc8000f8e0002 */
[----:B------:R-:W-:Y:S01]  /*1bd80*/  IMAD R0, R7, UR5, R0 ;  /* 0x0000000507007c24 */ /* 0x000fe2000f8e0200 */
[----:B------:R-:W-:Y:S01]  /*1bd90*/  ULDC.64 UR4, c[0x0][0x308] ;  /* 0x0000c20000047ab9 */ /* 0x000fe20000000a00 */
[----:B----4-:R-:W-:Y:S02]  /*1bda0*/  IMAD R4, R25, 0x3000, R4 ;  /* 0x0000300019047824 */ /* 0x010fe400078e0204 */
[----:B------:R-:W-:Y:S02]  /*1bdb0*/  IMAD.IADD R3, R3, 0x1, R0 ;  /* 0x0000000103037824 */ /* 0x000fe400078e0200 */
[----:B---3--:R-:W-:Y:S02]  /*1bdc0*/  IMAD R0, R6, UR4, RZ ;  /* 0x0000000406007c24 */ /* 0x008fe4000f8e02ff */
        /* <DEDUP_REMOVED lines=8> */
[----:B------:R-:W2:Y:S01]  /*1be50*/  LDL R3, [R1] ;  /* 0x0000000001037983 */ /* 0x000ea20000100800 */
[----:B------:R-:W-:Y:S01]  /*1be60*/  IMAD R4, R4, 0x2, R22 ;  /* 0x0000000204047824 */ /* 0x000fe200078e0216 */
[----:B------:R-:W0:Y:S02]  /*1be70*/  S2R R11, SR_TID.X ;  /* 0x00000000000b7919 */ /* 0x000e240000002100 */
[----:B------:R-:W1:Y:S04]  /*1be80*/  SHFL.IDX PT, R2, R6, RZ, 0x1c1f ;  /* 0x001c1fff06027589 */ /* 0x000e6800000e0000 */
[----:B------:R-:W-:Y:S01]  /*1be90*/  SHFL.IDX PT, R20, R8, 0x2, 0x1c1f ;  /* 0x005c1f0008147f89 */ /* 0x000fe200000e0000 */
[----:B0-----:R-:W-:-:S04]  /*1bea0*/  SHF.L.U32 R11, R11, 0x3, RZ ;  /* 0x000000030b0b7819 */ /* 0x001fc800000006ff */
[----:B------:R-:W-:-:S05]  /*1beb0*/  LOP3.LUT R11, R11, 0x18, RZ, 0xc0, !PT ;  /* 0x000000180b0b7812 */ /* 0x000fca00078ec0ff */
[----:B------:R-:W-:-:S05]  /*1bec0*/  IMAD.SHL.U32 R0, R11, 0x2, RZ ;  /* 0x000000020b007824 */ /* 0x000fca00078e00ff */
[----:B-1----:R-:W-:Y:S02]  /*1bed0*/  IADD3 R2, P0, R2, R0, RZ ;  /* 0x0000000002027210 */ /* 0x002fe40007f1e0ff */
[----:B--2---:R-:W-:Y:S02]  /*1bee0*/  LOP3.LUT P6, RZ, R3, 0x4, RZ, 0xc0, !PT ;  /* 0x0000000403ff7812 */ /* 0x004fe400078cc0ff */
[----:B------:R-:W0:Y:S02]  /*1bef0*/  SHFL.IDX PT, R3, R8, RZ, 0x1c1f ;  /* 0x001c1fff08037589 */ /* 0x000e2400000e0000 */
[----:B0-----:R-:W-:-:S09]  /*1bf00*/  IMAD.X R3, RZ, RZ, R3, P0 ;  /* 0x000000ffff037224 */ /* 0x001fd200000e0603 */
        /* <DEDUP_REMOVED lines=18> */
.L_x_12675:
        /* <DEDUP_REMOVED lines=12> */
.L_x_12545:
        /* <DEDUP_REMOVED lines=11> */
.L_x_12546:
[----:B------:R1:W-:Y:S01]  /*1c1a0*/  SYNCS.ARRIVE.TRANS64.A1T0 RZ, [R5+URZ+0x2d830], RZ ;  /* 0x02d830ff05ff79a7 */ /* 0x0003e2000810003f */
[----:B------:R-:W-:Y:S05]  /*1c1b0*/  @!P5 BRA `(.L_x_12547) ;  /* 0x000000000004d947 */ /* 0x000fea0003800000 */
[----:B------:R-:W-:Y:S01]  /*1c1c0*/  BPT.TRAP 0x1 ;  /* 0x000000040000795c */ /* 0x000fe20000300000 */
.L_x_12547:
[----:B------:R-:W-:Y:S01]  /*1c1d0*/  SHF.L.U32 R2, R17, 0x1f, RZ ;  /* 0x0000001f11027819 */ /* 0x000fe200000006ff */
[----:B------:R-:W-:Y:S01]  /*1c1e0*/  BSSY B1, `(.L_x_12548) ;  /* 0x0000004000017945 */ /* 0x000fe20003800000 */
[----:B-1----:R-:W-:-:S04]  /*1c1f0*/  LEA R5, R10, R22, 0x3 ;  /* 0x000000160a057211 */ /* 0x002fc800078e18ff */
[----:B------:R-:W1:Y:S02]  /*1c200*/  SYNCS.PHASECHK.TRANS64.TRYWAIT P0, [R5+URZ+0x2d860], R2 ;  /* 0x02d86002050075a7 */ /* 0x000e64000800017f */
[----:B-1----:R-:W-:Y:S05]  /*1c210*/  @!P0 BRA `(.L_x_12549) ;  /* 0x0000004000d08947 */ /* 0x002fea0003800000 */
.L_x_12676:
[----:B------:R-:W-:Y:S05]  /*1c220*/  BSYNC B1 ;  /* 0x0000000000017941 */ /* 0x000fea0003800000 */
.L_x_12548:
        /* <DEDUP_REMOVED lines=45> */
.L_x_12686:
        /* <DEDUP_REMOVED lines=32> */
.L_x_12551:
        /* <DEDUP_REMOVED lines=12> */
.L_x_12552:
[----:B------:R2:W-:Y:S01]  /*1c7c0*/  STL [R1+0x8], R26 ;  /* 0x0000081a01007387 */ /* 0x0005e20000100800 */
[C---:B------:R-:W-:Y:S01]  /*1c7d0*/  ISETP.GT.AND P0, PT, R26.reuse, RZ, PT ;  /* 0x000000ff1a00720c */ /* 0x040fe20003f04270 */
[----:B------:R2:W-:Y:S01]  /*1c7e0*/  SYNCS.ARRIVE.TRANS64.A1T0 RZ, [R5+URZ+0x2d850], RZ ;  /* 0x02d850ff05ff79a7 */ /* 0x0005e2000810003f */
[----:B------:R-:W-:Y:S01]  /*1c7f0*/  IADD3 R0, R26, -0x1, RZ ;  /* 0xffffffff1a007810 */ /* 0x000fe20007ffe0ff */
[----:B------:R-:W-:Y:S02]  /*1c800*/  IMAD.MOV.U32 R10, RZ, RZ, R25 ;  /* 0x000000ffff0a7224 */ /* 0x000fe400078e0019 */
[----:B------:R-:W-:-:S08]  /*1c810*/  IMAD.MOV.U32 R17, RZ, RZ, R29 ;  /* 0x000000ffff117224 */ /* 0x000fd000078e001d */
[----:B--2---:R-:W-:Y:S05]  /*1c820*/  @P0 BRA `(.L_x_12553) ;  /* 0xfffffff000600947 */ /* 0x004fea000383ffff */
.L_x_12540:
[----:B------:R-:W-:Y:S05]  /*1c830*/  BSYNC B0 ;  /* 0x0000000000007941 */ /* 0x000fea0003800000 */
.L_x_12539:
        /* <DEDUP_REMOVED lines=17> */
.L_x_12555:
[----:B------:R-:W-:Y:S05]  /*1c950*/  BSYNC B0 ;  /* 0x0000000000007941 */ /* 0x000fea0003800000 */
.L_x_12554:
[----:B-1----:R-:W-:-:S05]  /*1c960*/  IMAD.U32 R0, RZ, RZ, UR40 ;  /* 0x00000028ff007e24 */ /* 0x002fca000f8e00ff */
[----:B------:R-:W-:-:S13]  /*1c970*/  ISETP.NE.AND P0, PT, R0, 0x3, PT ;  /* 0x000000030000780c */ /* 0x000fda0003f05270 */
[----:B------:R-:W-:Y:S05]  /*1c980*/  @!P0 BRA `(.L_x_12556) ;  /* 0x0000000000048947 */ /* 0x000fea0003800000 */
[----:B------:R-:W-:Y:S01]  /*1c990*/  BPT.TRAP 0x1 ;  /* 0x000000040000795c */ /* 0x000fe20000300000 */
.L_x_12556:
[----:B------:R-:W2:Y:S01]  /*1c9a0*/  LDL.LU R2, [R1+0x24] ;  /* 0x0000240001027983 */ /* 0x000ea20000300800 */
[----:B------:R-:W-:Y:S01]  /*1c9b0*/  LEA R0, R25, R22, 0x3 ;  /* 0x0000001619007211 */ /* 0x000fe200078e18ff */
[----:B------:R-:W-:Y:S01]  /*1c9c0*/  BSSY B0, `(.L_x_12557) ;  /* 0x0000005000007945 */ /* 0x000fe20003800000 */
[----:B------:R-:W-:-:S04]  /*1c9d0*/  SHF.L.U32 R3, R29, 0x1f, RZ ;  /* 0x0000001f1d037819 */ /* 0x000fc800000006ff */
[----:B------:R-:W1:Y:S01]  /*1c9e0*/  SYNCS.PHASECHK.TRANS64.TRYWAIT P0, [R0+URZ+0x2d860], R3 ;  /* 0x02d86003000075a7 */ /* 0x000e62000800017f */
[----:B--2---:R-:W-:Y:S01]  /*1c9f0*/  IMAD R6, R26, -0x80, R2 ;  /* 0xffffff801a067824 */ /* 0x004fe200078e0202 */
[----:B-1----:R-:W-:Y:S06]  /*1ca00*/  @!P0 BRA `(.L_x_12558) ;  /* 0x00000040004c8947 */ /* 0x002fec0003800000 */
.L_x_12687:
[----:B------:R-:W-:Y:S05]  /*1ca10*/  BSYNC B0 ;  /* 0x0000000000007941 */ /* 0x000fea0003800000 */
.L_x_12557:
        /* <DEDUP_REMOVED lines=22> */
[----:B-1----:R-:W-:-:S02]  /*1cb80*/  IADD3.X R3, RZ, R3, RZ, P0, !PT ;  /* 0x00000003ff037210 */ /* 0x002fc400007fe4ff */
[----:B------:R-:W-:Y:S02]  /*1cb90*/  ISETP.GE.AND P1, PT, R8, UR4, PT ;  /* 0x0000000408007c0c */ /* 0x000fe4000bf26270 */
        /* <DEDUP_REMOVED lines=27> */
.L_x_12697:
[C---:B------:R-:W-:Y:S02]  /*1cd50*/  ISETP.LT.OR P2, PT, R6.reuse, 0x61, P2 ;  /* 0x000000610600780c */ /* 0x040fe40001741670 */
[C---:B------:R-:W-:Y:S02]  /*1cd60*/  ISETP.LT.OR P1, PT, R6.reuse, 0x61, P1 ;  /* 0x000000610600780c */ /* 0x040fe40000f21670 */
[----:B------:R-:W-:Y:S02]  /*1cd70*/  ISETP.LT.OR P0, PT, R6, 0x61, P0 ;  /* 0x000000610600780c */ /* 0x000fe40000701670 */
[----:B--2---:R-:W-:-:S04]  /*1cd80*/  IADD3 R2, P3, R14, R5, RZ ;  /* 0x000000050e027210 */ /* 0x004fc80007f7e0ff */
        /* <DEDUP_REMOVED lines=9> */
.L_x_12560:
        /* <DEDUP_REMOVED lines=11> */
.L_x_12561:
[----:B------:R-:W-:Y:S01]  /*1ced0*/  VIADD R25, R25, 0x1 ;  /* 0x0000000119197836 */ /* 0x000fe20000000000 */
[----:B------:R0:W-:Y:S04]  /*1cee0*/  SYNCS.ARRIVE.TRANS64.A1T0 RZ, [R0+URZ+0x2d850], RZ ;  /* 0x02d850ff00ff79a7 */ /* 0x0001e8000810003f */
[----:B------:R-:W-:-:S04]  /*1cef0*/  ISETP.NE.AND P0, PT, R25, 0x2, PT ;  /* 0x000000021900780c */ /* 0x000fc80003f05270 */
[----:B0-----:R-:W-:Y:S02]  /*1cf00*/  SEL R0, RZ, 0x1, P0 ;  /* 0x00000001ff007807 */ /* 0x001fe40000000000 */
[----:B------:R-:W-:Y:S02]  /*1cf10*/  SEL R25, R25, RZ, P0 ;  /* 0x000000ff19197207 */ /* 0x000fe40000000000 */
[----:B------:R-:W-:-:S07]  /*1cf20*/  LOP3.LUT R29, R29, R0, RZ, 0x3c, !PT ;  /* 0x000000001d1d7212 */ /* 0x000fce00078e3cff */
.L_x_12520:
[----:B------:R-:W-:Y:S05]  /*1cf30*/  BSYNC B7 ;  /* 0x0000000000077941 */ /* 0x000fea0003800000 */
.L_x_12518:
[----:B------:R-:W3:Y:S02]  /*1cf40*/  LDL R0, [R1] ;  /* 0x0000000001007983 */ /* 0x000ee40000100800 */
[----:B---3--:R-:W-:-:S13]  /*1cf50*/  LOP3.LUT P0, RZ, R0, 0x10, RZ, 0xc0, !PT ;  /* 0x0000001000ff7812 */ /* 0x008fda000780c0ff */
        /* <DEDUP_REMOVED lines=10> */
.L_x_12562:
[----:B------:R-:W2:Y:S01]  /*1d000*/  S2R R0, SR_TID.X ;  /* 0x0000000000007919 */ /* 0x000ea20000002100 */
[----:B------:R-:W-:Y:S01]  /*1d010*/  UMOV UR4, 0xffffffff ;  /* 0xffffffff00047882 */ /* 0x000fe20000000000 */
[----:B--2---:R-:W-:-:S04]  /*1d020*/  LOP3.LUT R7, R0, 0x1f, RZ, 0xc0, !PT ;  /* 0x0000001f00077812 */ /* 0x004fc800078ec0ff */
[----:B------:R-:W-:Y:S01]  /*1d030*/  ISETP.NE.AND P0, PT, R7, 0x1f, PT ;  /* 0x0000001f0700780c */ /* 0x000fe20003f05270 */
[----:B------:R-:W-:-:S12]  /*1d040*/  BRA.DIV UR4, `(.L_x_12564) ;  /* 0x0000004204407947 */ /* 0x000fd8000b800000 */
[----:B0-----:R-:W-:Y:S01]  /*1d050*/  IADD3 R5, R19, R7, RZ ;  /* 0x0000000713057210 */ /* 0x001fe20007ffe0ff */
        /* <DEDUP_REMOVED lines=30> */
.L_x_12707:
[----:B------:R-:W-:Y:S02]  /*1d240*/  ULDC UR4, c[0x0][0xc38] ;  /* 0x00030e0000047ab9 */ /* 0x000fe40000000800 */
[----:B------:R-:W-:-:S05]  /*1d250*/  MOV R4, UR4 ;  /* 0x0000000400047c02 */ /* 0x000fca0008000f00 */
[----:B--2---:R-:W-:-:S04]  /*1d260*/  IMAD R5, R14, R4, RZ ;  /* 0x000000040e057224 */ /* 0x004fc800078e02ff */
[----:B------:R-:W-:-:S05]  /*1d270*/  IMAD.IADD R16, R16, 0x1, R5 ;  /* 0x0000000110107824 */ /* 0x000fca00078e0205 */
[----:B------:R-:W-:-:S13]  /*1d280*/  ISETP.GT.AND P6, PT, R16, R0, PT ;  /* 0x000000001000720c */ /* 0x000fda0003fc4270 */
[----:B------:R-:W-:Y:S05]  /*1d290*/  @P6 BRA `(.L_x_12565) ;  /* 0x00000000009c6947 */ /* 0x000fea0003800000 */
.L_x_12570:
[----:B------:R-:W2:Y:S01]  /*1d2a0*/  LDC R4, c[0x0][0xc3c] ;  /* 0x00030f00ff047b82 */ /* 0x000ea20000000800 */
[----:B------:R-:W-:-:S05]  /*1d2b0*/  VIADD R19, R19, 0x1f ;  /* 0x0000001f13137836 */ /* 0x000fca0000000000 */
[----:B--2---:R-:W-:-:S13]  /*1d2c0*/  ISETP.GE.AND P6, PT, R19, R4, PT ;  /* 0x000000041300720c */ /* 0x004fda0003fc6270 */
[----:B------:R-:W-:Y:S05]  /*1d2d0*/  @P6 BRA `(.L_x_12566) ;  /* 0x0000000400d06947 */ /* 0x000fea0003800000 */
[----:B------:R-:W2:Y:S01]  /*1d2e0*/  S2R R2, SR_TID.X ;  /* 0x0000000000027919 */ /* 0x000ea20000002100 */
[----:B------:R-:W-:Y:S01]  /*1d2f0*/  BSSY B0, `(.L_x_12567) ;  /* 0x0000009000007945 */ /* 0x000fe20003800000 */
[----:B--2---:R-:W-:-:S05]  /*1d300*/  LOP3.LUT R2, R2, 0x1f, RZ, 0xc0, !PT ;  /* 0x0000001f02027812 */ /* 0x004fca00078ec0ff */
[----:B------:R-:W-:Y:S01]  /*1d310*/  IMAD.IADD R5, R19, 0x1, R2 ;  /* 0x0000000113057824 */ /* 0x000fe200078e0202 */
[----:B------:R-:W-:-:S04]  /*1d320*/  MOV R2, RZ ;  /* 0x000000ff00027202 */ /* 0x000fc80000000f00 */
[----:B------:R-:W-:-:S13]  /*1d330*/  ISETP.GE.OR P6, PT, R5, R4, !P0 ;  /* 0x000000040500720c */ /* 0x000fda00047c6670 */
[----:B------:R-:W-:Y:S05]  /*1d340*/  @P6 BRA `(.L_x_12568) ;  /* 0x00000000000c6947 */ /* 0x000fea0003800000 */
[----:B0-----:R-:W0:Y:S02]  /*1d350*/  LDC.64 R2, c[0x0][0xc80] ;  /* 0x00032000ff027b82 */ /* 0x001e240000000a00 */
[----:B0-----:R-:W-:-:S06]  /*1d360*/  IMAD.WIDE R2, R5, 0x4, R2 ;  /* 0x0000000405027825 */ /* 0x001fcc00078e0202 */
[----:B------:R2:W5:Y:S02]  /*1d370*/  LDG.E R2, desc[UR38][R2.64] ;  /* 0x0000002602027981 */ /* 0x000564000c1e1900 */
.L_x_12568:
[----:B------:R-:W-:Y:S05]  /*1d380*/  BSYNC B0 ;  /* 0x0000000000007941 */ /* 0x000fea0003800000 */
.L_x_12567:
[----:B------:R-:W-:-:S03]  /*1d390*/  UMOV UR4, 0xffffffff ;  /* 0xffffffff00047882 */ /* 0x000fc60000000000 */
[----:B------:R-:W-:Y:S05]  /*1d3a0*/  BRA.DIV UR4, `(.L_x_12569) ;  /* 0x00000042048c7947 */ /* 0x000fea000b800000 */
[----:B-----5:R-:W3:Y:S02]  /*1d3b0*/  SHFL.UP PT, R14, R2, 0x1, RZ ;  /* 0x04200000020e7989 */ /* 0x020ee400000e00ff */
[----:B---3--:R-:W-:-:S05]  /*1d3c0*/  SEL R13, R14, RZ, P1 ;  /* 0x000000ff0e0d7207 */ /* 0x008fca0000800000 */
[----:B------:R-:W-:-:S05]  /*1d3d0*/  IMAD.IADD R13, R2, 0x1, R13 ;  /* 0x00000001020d7824 */ /* 0x000fca00078e020d */
[----:B------:R-:W3:Y:S02]  /*1d3e0*/  SHFL.UP PT, R14, R13, 0x2, RZ ;  /* 0x044000000d0e7989 */ /* 0x000ee400000e00ff */
[----:B---3--:R-:W-:-:S05]  /*1d3f0*/  SEL R14, R14, RZ, P2 ;  /* 0x000000ff0e0e7207 */ /* 0x008fca0001000000 */
[----:B0-2---:R-:W-:-:S05]  /*1d400*/  IMAD.IADD R3, R13, 0x1, R14 ;  /* 0x000000010d037824 */ /* 0x005fca00078e020e */
        /* <DEDUP_REMOVED lines=10> */
.L_x_12715:
[----:B------:R-:W-:Y:S02]  /*1d4b0*/  ULDC UR4, c[0x0][0xc38] ;  /* 0x00030e0000047ab9 */ /* 0x000fe40000000800 */
[----:B------:R-:W-:-:S04]  /*1d4c0*/  IMAD.U32 R4, RZ, RZ, UR4 ;  /* 0x00000004ff047e24 */ /* 0x000fc8000f8e00ff */
[----:B--2---:R-:W-:-:S04]  /*1d4d0*/  IMAD R5, R14, R4, RZ ;  /* 0x000000040e057224 */ /* 0x004fc800078e02ff */
[----:B------:R-:W-:-:S05]  /*1d4e0*/  IMAD.IADD R16, R5, 0x1, R16 ;  /* 0x0000000105107824 */ /* 0x000fca00078e0210 */
[----:B------:R-:W-:-:S13]  /*1d4f0*/  ISETP.GT.AND P6, PT, R16, R0, PT ;  /* 0x000000001000720c */ /* 0x000fda0003fc4270 */
[----:B------:R-:W-:Y:S05]  /*1d500*/  @!P6 BRA `(.L_x_12570) ;  /* 0xfffffffc0064e947 */ /* 0x000fea000383ffff */
.L_x_12565:
        /* <DEDUP_REMOVED lines=8> */
.L_x_12719:
[----:B------:R-:W-:Y:S01]  /*1d590*/  ISETP.NE.AND P0, PT, R5, RZ, PT ;  /* 0x000000ff0500720c */ /* 0x000fe20003f05270 */
[----:B------:R-:W-:-:S12]  /*1d5a0*/  IMAD.MOV.U32 R5, RZ, RZ, RZ ;  /* 0x000000ffff057224 */ /* 0x000fd800078e00ff */
[----:B------:R-:W-:Y:S05]  /*1d5b0*/  @!P0 BRA `(.L_x_12572) ;  /* 0x0000000000108947 */ /* 0x000fea0003800000 */
[----:B------:R-:W-:Y:S01]  /*1d5c0*/  UMOV UR4, 0xffffffff ;  /* 0xffffffff00047882 */ /* 0x000fe20000000000 */
[----:B------:R-:W-:Y:S02]  /*1d5d0*/  VIADD R12, R6, 0xffffffff ;  /* 0xffffffff060c7836 */ /* 0x000fe40000000000 */
[----:B------:R-:W-:Y:S05]  /*1d5e0*/  BRA.DIV UR4, `(.L_x_12573) ;  /* 0x0000004604007947 */ /* 0x000fea000b800000 */
[----:B------:R4:W0:Y:S02]  /*1d5f0*/  SHFL.IDX PT, R5, R3, R12, 0x1f ;  /* 0x00001f0c03057589 */ /* 0x00082400000e0000 */
.L_x_12572:
[----:B0-2-4-:R-:W0:Y:S01]  /*1d600*/  LDC.64 R2, c[0x0][0xc90] ;  /* 0x00032400ff027b82 */ /* 0x015e220000000a00 */
[----:B------:R-:W-:-:S04]  /*1d610*/  IMAD.IADD R19, R6, 0x1, R19 ;  /* 0x0000000106137824 */ /* 0x000fc800078e0213 */
[----:B0-----:R-:W-:-:S05]  /*1d620*/  IMAD.WIDE R2, R19, 0x4, R2 ;  /* 0x0000000413027825 */ /* 0x001fca00078e0202 */
[----:B------:R0:W3:Y:S01]  /*1d630*/  LDG.E R7, desc[UR38][R2.64] ;  /* 0x0000002602077981 */ /* 0x0000e2000c1e1900 */
[----:B------:R-:W-:Y:S02]  /*1d640*/  IMAD R16, R5, R4, R16 ;  /* 0x0000000405107224 */ /* 0x000fe400078e0210 */
[----:B0-----:R-:W-:Y:S02]  /*1d650*/  IMAD.MOV.U32 R2, RZ, RZ, RZ ;  /* 0x000000ffff027224 */ /* 0x001fe400078e00ff */
[----:B---3--:R-:W-:-:S05]  /*1d660*/  IMAD R6, R17, R7, RZ ;  /* 0x0000000711067224 */ /* 0x008fca00078e02ff */
[----:B------:R-:W-:-:S04]  /*1d670*/  IABS R8, R6 ;  /* 0x0000000600087213 */ /* 0x000fc80000000000 */
[----:B-1----:R-:W0:Y:S08]  /*1d680*/  I2F.RP R9, R8 ;  /* 0x0000000800097306 */ /* 0x002e300000209400 */
        /* <DEDUP_REMOVED lines=57> */
.L_x_12566:
[----:B------:R-:W-:Y:S01]  /*1da20*/  UMOV UR4, URZ ;  /* 0x0000003f00047c82 */ /* 0x000fe20008000000 */
[----:B------:R-:W-:Y:S01]  /*1da30*/  UMOV UR5, URZ ;  /* 0x0000003f00057c82 */ /* 0x000fe20008000000 */
[----:B------:R-:W-:Y:S01]  /*1da40*/  ULDC UR6, c[0x0][0xc3c] ;  /* 0x00030f0000067ab9 */ /* 0x000fe20000000800 */
[----:B------:R-:W-:Y:S01]  /*1da50*/  IMAD.MOV.U32 R16, RZ, RZ, R0 ;  /* 0x000000ffff107224 */ /* 0x000fe200078e0000 */
[----:B------:R-:W-:Y:S01]  /*1da60*/  MOV R18, UR5 ;  /* 0x0000000500127c02 */ /* 0x000fe20008000f00 */
[----:B------:R-:W-:Y:S02]  /*1da70*/  IMAD.U32 R17, RZ, RZ, UR4 ;  /* 0x00000004ff117e24 */ /* 0x000fe4000f8e00ff */
[----:B------:R-:W-:-:S07]  /*1da80*/  IMAD.U32 R19, RZ, RZ, UR6 ;  /* 0x00000006ff137e24 */ /* 0x000fce000f8e00ff */
.L_x_12574:
[----:B------:R-:W2:Y:S01]  /*1da90*/  S2R R0, SR_TID.X ;  /* 0x0000000000007919 */ /* 0x000ea20000002100 */
[----:B------:R-:W-:Y:S05]  /*1daa0*/  WARPSYNC.ALL ;  /* 0x0000000000007948 */ /* 0x000fea0003800000 */
[----:B------:R-:W-:Y:S01]  /*1dab0*/  BAR.SYNC.DEFER_BLOCKING 0x4, 0x200 ;  /* 0x0108000000007b1d */ /* 0x000fe20000010000 */
[----:B--2---:R-:W-:-:S04]  /*1dac0*/  LOP3.LUT R0, R0, 0x1f, RZ, 0xc0, !PT ;  /* 0x0000001f00007812 */ /* 0x004fc800078ec0ff */
[----:B------:R-:W-:-:S13]  /*1dad0*/  ISETP.NE.AND P0, PT, R0, RZ, PT ;  /* 0x000000ff0000720c */ /* 0x000fda0003f05270 */
[----:B0-----:R-:W0:Y:S01]  /*1dae0*/  @!P0 S2R R3, SR_CgaCtaId ;  /* 0x0000000000038919 */ /* 0x001e220000008800 */
[----:B------:R-:W-:-:S04]  /*1daf0*/  @!P0 MOV R0, 0x400 ;  /* 0x0000040000008802 */ /* 0x000fc80000000f00 */
[----:B0-----:R-:W-:-:S05]  /*1db00*/  @!P0 LEA R22, R3, R0, 0x18 ;  /* 0x0000000003168211 */ /* 0x001fca00078ec0ff */
[----:B------:R0:W-:Y:S01]  /*1db10*/  @!P0 STS.128 [R22+0x2d8d0], R16 ;  /* 0x02d8d01016008388 */ /* 0x0001e20000000c00 */
[----:B------:R-:W-:Y:S06]  /*1db20*/  BAR.ARV 0x5, 0x200 ;  /* 0x0148000000007b1d */ /* 0x000fec0000002000 */
.L_x_12563:
[----:B------:R-:W-:Y:S02]  /*1db30*/  ULDC UR4, c[0x0][0xc3c] ;  /* 0x00030f0000047ab9 */ /* 0x000fe40000000800 */
[----:B----4-:R-:W-:-:S13]  /*1db40*/  ISETP.GE.AND P0, PT, R19, UR4, PT ;  /* 0x0000000413007c0c */ /* 0x010fda000bf06270 */
[----:B------:R-:W-:Y:S05]  /*1db50*/  @!P0 BRA `(.L_x_12575) ;  /* 0xffffffa000908947 */ /* 0x000fea000383ffff */
[----:B------:R-:W-:Y:S05]  /*1db60*/  BSYNC B8 ;  /* 0x0000000000087941 */ /* 0x000fea0003800000 */
.L_x_12474:
[----:B0-----:R-:W4:Y:S01]  /*1db70*/  LDL.LU R0, [R1+0x48] ;  /* 0x0000480001007983 */ /* 0x001f220000300800 */
[----:B------:R-:W-:Y:S01]  /*1db80*/  BSSY B0, `(.L_x_12576) ;  /* 0x000000b000007945 */ /* 0x000fe20003800000 */
[----:B------:R-:W0:Y:S01]  /*1db90*/  S2R R5, SR_CgaCtaId ;  /* 0x0000000000057919 */ /* 0x000e220000008800 */
[----:B----4-:R-:W-:-:S05]  /*1dba0*/  VIADD R0, R0, 0x1 ;  /* 0x0000000100007836 */ /* 0x010fca0000000000 */
        /* <DEDUP_REMOVED lines=8> */
.L_x_12722:
[----:B------:R-:W-:Y:S05]  /*1dc30*/  BSYNC B0 ;  /* 0x0000000000007941 */ /* 0x000fea0003800000 */
.L_x_12576:
[----:B------:R-:W-:-:S03]  /*1dc40*/  UMOV UR4, 0xffffffff ;  /* 0xffffffff00047882 */ /* 0x000fc60000000000 */
[----:B------:R-:W-:Y:S05]  /*1dc50*/  BRA.DIV UR4, `(.L_x_12578) ;  /* 0x0000003e04a07947 */ /* 0x000fea000b800000 */
[----:B0-----:R-:W0:Y:S02]  /*1dc60*/  S2R R0, SR_TID.X ;  /* 0x0000000000007919 */ /* 0x001e240000002100 */
[----:B0-----:R-:W-:-:S04]  /*1dc70*/  SHF.R.U32.HI R0, RZ, 0x5, R0 ;  /* 0x00000005ff007819 */ /* 0x001fc80000011600 */
[----:B------:R-:W-:-:S05]  /*1dc80*/  LOP3.LUT R0, R0, 0x3, RZ, 0xc0, !PT ;  /* 0x0000000300007812 */ /* 0x000fca00078ec0ff */
[----:B------:R0:W4:Y:S02]  /*1dc90*/  SHFL.IDX PT, R14, R0, RZ, 0x1f ;  /* 0x00001fff000e7589 */ /* 0x00012400000e0000 */
.L_x_12725:
[----:B----4-:R-:W-:-:S13]  /*1dca0*/  ISETP.NE.AND P0, PT, R14, RZ, PT ;  /* 0x000000ff0e00720c */ /* 0x010fda0003f05270 */
[----:B------:R-:W-:Y:S05]  /*1dcb0*/  @P0 BRA `(.L_x_12309) ;  /* 0x0000000000880947 */ /* 0x000fea0003800000 */
[----:B------:R-:W-:-:S03]  /*1dcc0*/  UMOV UR4, 0xffffffff ;  /* 0xffffffff00047882 */ /* 0x000fc60000000000 */
[----:B------:R-:W-:Y:S05]  /*1dcd0*/  BRA.DIV UR4, `(.L_x_12579) ;  /* 0x0000003e04b47947 */ /* 0x000fea000b800000 */
[----:B------:R-:W-:-:S13]  /*1dce0*/  ELECT P6, URZ, PT ;  /* 0x00000000003f782f */ /* 0x000fda00038c0000 */
.L_x_12728:
[----:B------:R-:W-:Y:S05]  /*1dcf0*/  @!P6 BRA `(.L_x_12309) ;  /* 0x000000000078e947 */ /* 0x000fea0003800000 */
[----:B------:R-:W-:-:S06]  /*1dd00*/  ULOP3.LUT UR4, UR36, 0x2, URZ, 0xfc, !UPT ;  /* 0x0000000224047892 */ /* 0x000fcc000f8efc3f */
[----:B0-----:R-:W-:-:S04]  /*1dd10*/  MOV R0, UR4 ;  /* 0x0000000400007c02 */ /* 0x001fc80008000f00 */
[----:B------:R-:W-:-:S13]  /*1dd20*/  ISETP.NE.AND P0, PT, R0, 0x3, PT ;  /* 0x000000030000780c */ /* 0x000fda0003f05270 */
[----:B------:R-:W-:Y:S05]  /*1dd30*/  @!P0 BRA `(.L_x_12580) ;  /* 0x0000000000048947 */ /* 0x000fea0003800000 */
[----:B------:R-:W-:Y:S01]  /*1dd40*/  BPT.TRAP 0x1 ;  /* 0x000000040000795c */ /* 0x000fe20000300000 */
.L_x_12580:
[----:B------:R-:W-:Y:S01]  /*1dd50*/  IMAD R3, R25, 0x8, R5 ;  /* 0x0000000819037824 */ /* 0x000fe200078e0205 */
[----:B------:R-:W-:Y:S01]  /*1dd60*/  SHF.L.U32 R2, R29, 0x1f, RZ ;  /* 0x0000001f1d027819 */ /* 0x000fe200000006ff */
[----:B------:R-:W-:-:S03]  /*1dd70*/  VIADD R25, R25, 0x1 ;  /* 0x0000000119197836 */ /* 0x000fc60000000000 */
[----:B------:R-:W0:Y:S02]  /*1dd80*/  SYNCS.PHASECHK.TRANS64.TRYWAIT P1, [R3+URZ+0x2d840], R2 ;  /* 0x02d84002030075a7 */ /* 0x000e24000802017f */
[----:B------:R-:W-:-:S04]  /*1dd90*/  ISETP.NE.AND P2, PT, R25, 0x2, PT ;  /* 0x000000021900780c */ /* 0x000fc80003f45270 */
[----:B------:R-:W-:Y:S01]  /*1dda0*/  SEL R0, RZ, 0x1, P2 ;  /* 0x00000001ff007807 */ /* 0x000fe20001000000 */
[----:B0-----:R-:W-:Y:S08]  /*1ddb0*/  @!P1 BRA `(.L_x_12581) ;  /* 0x0000003c009c9947 */ /* 0x001ff00003800000 */
.L_x_12729:
[----:B------:R-:W-:Y:S02]  /*1ddc0*/  SEL R25, R25, RZ, P2 ;  /* 0x000000ff19197207 */ /* 0x000fe40001000000 */
[----:B------:R-:W-:Y:S01]  /*1ddd0*/  LOP3.LUT R0, R29, R0, RZ, 0x3c, !PT ;  /* 0x000000001d007212 */ /* 0x000fe200078e3cff */
[----:B------:R-:W-:Y:S06]  /*1dde0*/  @!P0 BRA `(.L_x_12582) ;  /* 0x0000000000048947 */ /* 0x000fec0003800000 */
[----:B------:R-:W-:Y:S01]  /*1ddf0*/  BPT.TRAP 0x1 ;  /* 0x000000040000795c */ /* 0x000fe20000300000 */
.L_x_12582:
[----:B------:R-:W-:Y:S01]  /*1de00*/  IMAD R25, R25, 0x8, R5 ;  /* 0x0000000819197824 */ /* 0x000fe200078e0205 */
[----:B------:R-:W-:-:S04]  /*1de10*/  SHF.L.U32 R0, R0, 0x1f, RZ ;  /* 0x0000001f00007819 */ /* 0x000fc800000006ff */
[----:B------:R-:W4:Y:S02]  /*1de20*/  SYNCS.PHASECHK.TRANS64.TRYWAIT P1, [R25+URZ+0x2d840], R0 ;  /* 0x02d84000190075a7 */ /* 0x000f24000802017f */
[----:B----4-:R-:W-:Y:S05]  /*1de30*/  @!P1 BRA `(.L_x_12583) ;  /* 0x0000003c00909947 */ /* 0x010fea0003800000 */
.L_x_12730:
[----:B------:R-:W-:Y:S05]  /*1de40*/  @!P0 BRA `(.L_x_12584) ;  /* 0x0000000000048947 */ /* 0x000fea0003800000 */
[----:B------:R-:W-:Y:S01]  /*1de50*/  BPT.TRAP 0x1 ;  /* 0x000000040000795c */ /* 0x000fe20000300000 */
.L_x_12584:
[----:B------:R-:W5:Y:S02]  /*1de60*/  SYNCS.PHASECHK.TRANS64.TRYWAIT P1, [R3+URZ+0x2d860], R2 ;  /* 0x02d86002030075a7 */ /* 0x000f64000802017f */
[----:B-----5:R-:W-:Y:S05]  /*1de70*/  @!P1 BRA `(.L_x_12585) ;  /* 0x0000003c00949947 */ /* 0x020fea0003800000 */
.L_x_12731:
[----:B------:R-:W-:Y:S05]  /*1de80*/  @!P0 BRA `(.L_x_12586) ;  /* 0x0000000000048947 */ /* 0x000fea0003800000 */
[----:B------:R-:W-:Y:S01]  /*1de90*/  BPT.TRAP 0x1 ;  /* 0x000000040000795c */ /* 0x000fe20000300000 */
.L_x_12586:
[----:B------:R0:W0:Y:S02]  /*1dea0*/  SYNCS.PHASECHK.TRANS64.TRYWAIT P0, [R25+URZ+0x2d860], R0 ;  /* 0x02d86000190075a7 */ /* 0x000024000800017f */
[----:B0-----:R-:W-:Y:S05]  /*1deb0*/  @!P0 NANOSLEEP.SYNCS 0x989680 ;  /* 0x009896800000895d */ /* 0x001fea0003900000 */
[----:B------:R-:W0:Y:S02]  /*1dec0*/  @!P0 SYNCS.PHASECHK.TRANS64 P0, [R25+URZ+0x2d860], R0 ;  /* 0x02d86000190085a7 */ /* 0x000e24000800007f */
[----:B0-----:R-:W-:Y:S05]  /*1ded0*/  @!P0 BRA `(.L_x_12586) ;  /* 0xfffffffc00f08947 */ /* 0x001fea000383ffff */
.L_x_12309:
[----:B------:R-:W-:Y:S05]  /*1dee0*/  BSYNC B9 ;  /* 0x0000000000097941 */ /* 0x000fea0003800000 */
.L_x_12306:
[----:B------:R-:W-:Y:S05]  /*1def0*/  EXIT ;  /* 0x000000000000794d */ /* 0x000fea0003800000 */
.L_x_12325:
[----:B0-----:R0:W1:Y:S02]  /*1df00*/  SYNCS.PHASECHK.TRANS64.TRYWAIT P4, [R32+URZ+0x2d890], R85 ;  /* 0x02d89055200075a7 */ /* 0x001064000808017f */
[----:B-1----:R-:W-:Y:S05]  /*1df10*/  @!P4 NANOSLEEP.SYNCS 0x989680 ;  /* 0x009896800000c95d */ /* 0x002fea0003900000 */
[----:B------:R-:W1:Y:S02]  /*1df20*/  @!P4 SYNCS.PHASECHK.TRANS64 P4, [R32+URZ+0x2d890], R85 ;  /* 0x02d890552000c5a7 */ /* 0x000e64000808007f */
[----:B-1----:R-:W-:Y:S05]  /*1df30*/  @!P4 BRA `(.L_x_12325) ;  /* 0xfffffffc00f0c947 */ /* 0x002fea000383ffff */
[----:B------:R-:W-:Y:S05]  /*1df40*/  BRA `(.L_x_12587) ;  /* 0xfffffe5000cc7947 */ /* 0x000fea000383ffff */
.L_x_12326:
        /* <DEDUP_REMOVED lines=8> */
.L_x_12589:
[----:B------:R-:W-:Y:S05]  /*1dfd0*/  BSYNC B1 ;  /* 0x0000000000017941 */ /* 0x000fea0003800000 */
.L_x_12588:
        /* <DEDUP_REMOVED lines=8> */
.L_x_12590:
[----:B------:R-:W-:Y:S01]  /*1e060*/  IMAD.MOV.U32 R60, RZ, RZ, R14 ;  /* 0x000000ffff3c7224 */ /* 0x000fe200078e000e */
[----:B------:R-:W-:Y:S06]  /*1e070*/  BRA `(.L_x_12591) ;  /* 0xfffffe5000947947 */ /* 0x000fec000383ffff */
.L_x_12354:
[----:B0-----:R0:W1:Y:S02]  /*1e080*/  SYNCS.PHASECHK.TRANS64.TRYWAIT P4, [R32+URZ+0x2d890], R85 ;  /* 0x02d89055200075a7 */ /* 0x001064000808017f */
[----:B-1----:R-:W-:Y:S05]  /*1e090*/  @!P4 NANOSLEEP.SYNCS 0x989680 ;  /* 0x009896800000c95d */ /* 0x002fea0003900000 */
[----:B------:R-:W1:Y:S02]  /*1e0a0*/  @!P4 SYNCS.PHASECHK.TRANS64 P4, [R32+URZ+0x2d890], R85 ;  /* 0x02d890552000c5a7 */ /* 0x000e64000808007f */
[----:B-1----:R-:W-:Y:S05]  /*1e0b0*/  @!P4 BRA `(.L_x_12354) ;  /* 0xfffffffc00f0c947 */ /* 0x002fea000383ffff */
[----:B------:R-:W-:Y:S05]  /*1e0c0*/  BRA `(.L_x_12592) ;  /* 0xfffffe6c00647947 */ /* 0x000fea000383ffff */
.L_x_12355:
        /* <DEDUP_REMOVED lines=8> */
.L_x_12594:
[----:B------:R-:W-:Y:S05]  /*1e150*/  BSYNC B1 ;  /* 0x0000000000017941 */ /* 0x000fea0003800000 */
.L_x_12593:
        /* <DEDUP_REMOVED lines=8> */
.L_x_12595:
[----:B------:R-:W-:Y:S01]  /*1e1e0*/  IMAD.MOV.U32 R88, RZ, RZ, R14 ;  /* 0x000000ffff587224 */ /* 0x000fe200078e000e */
[----:B------:R-:W-:Y:S06]  /*1e1f0*/  BRA `(.L_x_12596) ;  /* 0xfffffe6c002c7947 */ /* 0x000fec000383ffff */
.L_x_12368:
[----:B0-----:R0:W1:Y:S02]  /*1e200*/  SYNCS.PHASECHK.TRANS64.TRYWAIT P3, [R32+URZ+0x2d890], R85 ;  /* 0x02d89055200075a7 */ /* 0x001064000806017f */
[----:B-1----:R-:W-:Y:S05]  /*1e210*/  @!P3 NANOSLEEP.SYNCS 0x989680 ;  /* 0x009896800000b95d */ /* 0x002fea0003900000 */
[----:B------:R-:W1:Y:S02]  /*1e220*/  @!P3 SYNCS.PHASECHK.TRANS64 P3, [R32+URZ+0x2d890], R85 ;  /* 0x02d890552000b5a7 */ /* 0x000e64000806007f */
[----:B-1----:R-:W-:Y:S05]  /*1e230*/  @!P3 BRA `(.L_x_12368) ;  /* 0xfffffffc00f0b947 */ /* 0x002fea000383ffff */
[----:B------:R-:W-:Y:S05]  /*1e240*/  BRA `(.L_x_12597) ;  /* 0xfffffe8400347947 */ /* 0x000fea000383ffff */
.L_x_12369:
[----:B------:R-:W-:Y:S01]  /*1e250*/  BSSY B1, `(.L_x_12598) ;  /* 0x0000007000017945 */ /* 0x000fe20003800000 */
[----:B------:R-:W-:Y:S01]  /*1e260*/  MOV R12, RZ ;  /* 0x000000ff000c7202 */ /* 0x000fe20000000f00 */
[----:B------:R-:W-:Y:S02]  /*1e270*/  IMAD.MOV.U32 R11, RZ, RZ, 0x1e1f ;  /* 0x00001e1fff0b7424 */ /* 0x000fe400078e00ff */
[----:B------:R-:W-:-:S07]  /*1e280*/  IMAD.MOV.U32 R15, RZ, RZ, -0x1 ;  /* 0xffffffffff0f7424 */ /* 0x000fce00078e00ff */
[----:B0-----:R-:W-:Y:S05]  /*1e290*/  WARPSYNC.COLLECTIVE R15, `(.L_x_12599) ;  /* 0x000000000f087348 */ /* 0x001fea0003c00000 */
[----:B------:R1:W2:Y:S02]  /*1e2a0*/  SHFL.IDX P6, R14, R13, R12, R11 ;  /* 0x0000000c0d0e7389 */ /* 0x0002a400000c000b */
[----:B012---:R-:W-:Y:S01]  /*1e2b0*/  ENDCOLLECTIVE ;  /* 0x000000000000791b */ /* 0x007fe20003800000 */
.L_x_12599:
[----:B------:R-:W-:Y:S05]  /*1e2c0*/  BSYNC B1 ;  /* 0x0000000000017941 */ /* 0x000fea0003800000 */
.L_x_12598:
        /* <DEDUP_REMOVED lines=8> */
.L_x_12600:
[----:B------:R-:W-:Y:S01]  /*1e350*/  MOV R42, R14 ;  /* 0x0000000e002a7202 */ /* 0x000fe20000000f00 */
[----:B------:R-:W-:Y:S06]  /*1e360*/  BRA `(.L_x_12601) ;  /* 0xfffffe8400587947 */ /* 0x000fec000383ffff */
.L_x_12373:
[----:B------:R0:W0:Y:S02]  /*1e370*/  SYNCS.PHASECHK.TRANS64.TRYWAIT P2, [R32+URZ+0x2d8b0], R85 ;  /* 0x02d8b055200075a7 */ /* 0x000024000804017f */
[----:B0-----:R-:W-:Y:S05]  /*1e380*/  @!P2 NANOSLEEP.SYNCS 0x989680 ;  /* 0x009896800000a95d */ /* 0x001fea0003900000 */
[----:B------:R-:W0:Y:S02]  /*1e390*/  @!P2 SYNCS.PHASECHK.TRANS64 P2, [R32+URZ+0x2d8b0], R85 ;  /* 0x02d8b0552000a5a7 */ /* 0x000e24000804007f */
[----:B0-----:R-:W-:Y:S05]  /*1e3a0*/  @!P2 BRA `(.L_x_12373) ;  /* 0xfffffffc00f0a947 */ /* 0x001fea000383ffff */
[----:B------:R-:W-:Y:S05]  /*1e3b0*/  BRA `(.L_x_12602) ;  /* 0xfffffe88003c7947 */ /* 0x000fea000383ffff */
.L_x_12379:
[----:B------:R-:W0:Y:S01]  /*1e3c0*/  S2R R4, SR_TID.X ;  /* 0x0000000000047919 */ /* 0x000e220000002100 */
[----:B------:R-:W-:Y:S01]  /*1e3d0*/  BSSY B0, `(.L_x_12603) ;  /* 0x000000c000007945 */ /* 0x000fe20003800000 */
[----:B------:R-:W-:Y:S01]  /*1e3e0*/  IMAD.MOV.U32 R12, RZ, RZ, RZ ;  /* 0x000000ffff0c7224 */ /* 0x000fe200078e00ff */
[----:B------:R-:W-:Y:S01]  /*1e3f0*/  MOV R11, 0x1f ;  /* 0x0000001f000b7802 */ /* 0x000fe20000000f00 */
[----:B------:R-:W-:Y:S02]  /*1e400*/  IMAD.MOV.U32 R15, RZ, RZ, -0x1 ;  /* 0xffffffffff0f7424 */ /* 0x000fe400078e00ff */
[----:B0-----:R-:W-:-:S05]  /*1e410*/  VIADD R5, R4, 0xffffff80 ;  /* 0xffffff8004057836 */ /* 0x001fca0000000000 */
[----:B------:R-:W-:-:S04]  /*1e420*/  SHF.R.S32.HI R4, RZ, 0x1f, R5 ;  /* 0x0000001fff047819 */ /* 0x000fc80000011405 */
[----:B------:R-:W-:-:S04]  /*1e430*/  LEA.HI R4, R4, R5, RZ, 0x7 ;  /* 0x0000000504047211 */ /* 0x000fc800078f38ff */
[----:B------:R-:W-:-:S05]  /*1e440*/  SHF.R.S32.HI R4, RZ, 0x7, R4 ;  /* 0x00000007ff047819 */ /* 0x000fca0000011404 */
[----:B------:R-:W-:-:S07]  /*1e450*/  IMAD.MOV.U32 R13, RZ, RZ, R4 ;  /* 0x000000ffff0d7224 */ /* 0x000fce00078e0004 */
[----:B--2--5:R-:W-:Y:S05]  /*1e460*/  WARPSYNC.COLLECTIVE R15, `(.L_x_12604) ;  /* 0x000000000f087348 */ /* 0x024fea0003c00000 */
[----:B------:R0:W1:Y:S02]  /*1e470*/  SHFL.IDX P6, R14, R13, R12, R11 ;  /* 0x0000000c0d0e7389 */ /* 0x00006400000c000b */
[----:B012--5:R-:W-:Y:S01]  /*1e480*/  ENDCOLLECTIVE ;  /* 0x000000000000791b */ /* 0x027fe20003800000 */
.L_x_12604:
[----:B------:R-:W-:Y:S05]  /*1e490*/  BSYNC B0 ;  /* 0x0000000000007941 */ /* 0x000fea0003800000 */
.L_x_12603:
[----:B------:R0:W-:Y:S01]  /*1e4a0*/  STL [R1+0x5c], R14 ;  /* 0x00005c0e01007387 */ /* 0x0001e20000100800 */
[----:B------:R-:W-:Y:S05]  /*1e4b0*/  BRA `(.L_x_12605) ;  /* 0xfffffe9000347947 */ /* 0x000fea000383ffff */
.L_x_12390:
[----:B------:R-:W-:Y:S01]  /*1e4c0*/  BSSY B1, `(.L_x_12606) ;  /* 0x0000007000017945 */ /* 0x000fe20003800000 */
[----:B------:R-:W-:Y:S01]  /*1e4d0*/  IMAD.MOV.U32 R12, RZ, RZ, RZ ;  /* 0x000000ffff0c7224 */ /* 0x000fe200078e00ff */
[----:B------:R-:W-:Y:S01]  /*1e4e0*/  MOV R15, 0xffffffff ;  /* 0xffffffff000f7802 */ /* 0x000fe20000000f00 */
[----:B------:R-:W-:-:S07]  /*1e4f0*/  IMAD.MOV.U32 R11, RZ, RZ, 0x1e1f ;  /* 0x00001e1fff0b7424 */ /* 0x000fce00078e00ff */
[----:B0-2---:R-:W-:Y:S05]  /*1e500*/  WARPSYNC.COLLECTIVE R15, `(.L_x_12607) ;  /* 0x000000000f087348 */ /* 0x005fea0003c00000 */
[----:B0-----:R0:W1:Y:S02]  /*1e510*/  SHFL.IDX P6, R14, R13, R12, R11 ;  /* 0x0000000c0d0e7389 */ /* 0x00106400000c000b */
[----:B012---:R-:W-:Y:S01]  /*1e520*/  ENDCOLLECTIVE ;  /* 0x000000000000791b */ /* 0x007fe20003800000 */
.L_x_12607:
[----:B------:R-:W-:Y:S05]  /*1e530*/  BSYNC B1 ;  /* 0x0000000000017941 */ /* 0x000fea0003800000 */
.L_x_12606:
        /* <DEDUP_REMOVED lines=8> */
.L_x_12608:
[----:B------:R-:W-:Y:S02]  /*1e5c0*/  IMAD.MOV.U32 R13, RZ, RZ, R5 ;  /* 0x000000ffff0d7224 */ /* 0x000fe400078e0005 */
[----:B------:R-:W-:-:S07]  /*1e5d0*/  IMAD.MOV.U32 R0, RZ, RZ, R14 ;  /* 0x000000ffff007224 */ /* 0x000fce00078e000e */
[----:B------:R-:W-:Y:S05]  /*1e5e0*/  WARPSYNC.COLLECTIVE R15, `(.L_x_12609) ;  /* 0x000000000f087348 */ /* 0x000fea0003c00000 */
[----:B------:R0:W1:Y:S02]  /*1e5f0*/  SHFL.IDX P6, R14, R13, R12, R11 ;  /* 0x0000000c0d0e7389 */ /* 0x00006400000c000b */
[----:B01----:R-:W-:Y:S01]  /*1e600*/  ENDCOLLECTIVE ;  /* 0x000000000000791b */ /* 0x003fe20003800000 */
.L_x_12609:
[----:B------:R-:W-:Y:S01]  /*1e610*/  IMAD.MOV.U32 R13, RZ, RZ, R4 ;  /* 0x000000ffff0d7224 */ /* 0x000fe200078e0004 */
[----:B------:R-:W-:-:S07]  /*1e620*/  MOV R5, R14 ;  /* 0x0000000e00057202 */ /* 0x000fce0000000f00 */
[----:B------:R-:W-:Y:S05]  /*1e630*/  WARPSYNC.COLLECTIVE R15, `(.L_x_12610) ;  /* 0x000000000f087348 */ /* 0x000fea0003c00000 */
[----:B------:R0:W1:Y:S02]  /*1e640*/  SHFL.IDX P6, R14, R13, R12, R11 ;  /* 0x0000000c0d0e7389 */ /* 0x00006400000c000b */
[----:B01----:R-:W-:Y:S01]  /*1e650*/  ENDCOLLECTIVE ;  /* 0x000000000000791b */ /* 0x003fe20003800000 */
.L_x_12610:
[----:B------:R-:W-:Y:S01]  /*1e660*/  IMAD.MOV.U32 R4, RZ, RZ, R14 ;  /* 0x000000ffff047224 */ /* 0x000fe200078e000e */
[----:B------:R-:W-:Y:S06]  /*1e670*/  BRA `(.L_x_12611) ;  /* 0xfffffe94009c7947 */ /* 0x000fec000383ffff */
.L_x_12394:
[----:B0-----:R0:W1:Y:S02]  /*1e680*/  SYNCS.PHASECHK.TRANS64.TRYWAIT P0, [R2+URZ+0x2d800], R3 ;  /* 0x02d80003020075a7 */ /* 0x001064000800017f */
[----:B-1----:R-:W-:Y:S05]  /*1e690*/  @!P0 NANOSLEEP.SYNCS 0x989680 ;  /* 0x009896800000895d */ /* 0x002fea0003900000 */
[----:B------:R-:W1:Y:S02]  /*1e6a0*/  @!P0 SYNCS.PHASECHK.TRANS64 P0, [R2+URZ+0x2d800], R3 ;  /* 0x02d80003020085a7 */ /* 0x000e64000800007f */
[----:B-1----:R-:W-:Y:S05]  /*1e6b0*/  @!P0 BRA `(.L_x_12394) ;  /* 0xfffffffc00f08947 */ /* 0x002fea000383ffff */
[----:B------:R-:W-:Y:S05]  /*1e6c0*/  BRA `(.L_x_12612) ;  /* 0xfffffe9c00c87947 */ /* 0x000fea000383ffff */
.L_x_12406:
[----:B------:R-:W-:Y:S01]  /*1e6d0*/  BSSY B1, `(.L_x_12613) ;  /* 0x0000007000017945 */ /* 0x000fe20003800000 */
[----:B------:R-:W-:Y:S01]  /*1e6e0*/  IMAD.MOV.U32 R12, RZ, RZ, RZ ;  /* 0x000000ffff0c7224 */ /* 0x000fe200078e00ff */
[----:B------:R-:W-:Y:S01]  /*1e6f0*/  MOV R11, 0x1e1f ;  /* 0x00001e1f000b7802 */ /* 0x000fe20000000f00 */
[----:B------:R-:W-:-:S07]  /*1e700*/  IMAD.MOV.U32 R15, RZ, RZ, -0x1 ;  /* 0xffffffffff0f7424 */ /* 0x000fce00078e00ff */
[----:B0-2---:R-:W-:Y:S05]  /*1e710*/  WARPSYNC.COLLECTIVE R15, `(.L_x_12614) ;  /* 0x000000000f087348 */ /* 0x005fea0003c00000 */
[----:B0-----:R0:W1:Y:S02]  /*1e720*/  SHFL.IDX P6, R14, R13, R12, R11 ;  /* 0x0000000c0d0e7389 */ /* 0x00106400000c000b */
[----:B012---:R-:W-:Y:S01]  /*1e730*/  ENDCOLLECTIVE ;  /* 0x000000000000791b */ /* 0x007fe20003800000 */
.L_x_12614:
[----:B------:R-:W-:Y:S05]  /*1e740*/  BSYNC B1 ;  /* 0x0000000000017941 */ /* 0x000fea0003800000 */
.L_x_12613:
        /* <DEDUP_REMOVED lines=8> */
.L_x_12615:
[----:B------:R-:W-:Y:S01]  /*1e7d0*/  MOV R13, R21 ;  /* 0x00000015000d7202 */ /* 0x000fe20000000f00 */
[----:B------:R-:W-:-:S07]  /*1e7e0*/  IMAD.MOV.U32 R0, RZ, RZ, R14 ;  /* 0x000000ffff007224 */ /* 0x000fce00078e000e */
[----:B------:R-:W-:Y:S05]  /*1e7f0*/  WARPSYNC.COLLECTIVE R15, `(.L_x_12616) ;  /* 0x000000000f087348 */ /* 0x000fea0003c00000 */
[----:B------:R0:W1:Y:S02]  /*1e800*/  SHFL.IDX P6, R14, R13, R12, R11 ;  /* 0x0000000c0d0e7389 */ /* 0x00006400000c000b */
[----:B01----:R-:W-:Y:S01]  /*1e810*/  ENDCOLLECTIVE ;  /* 0x000000000000791b */ /* 0x003fe20003800000 */
.L_x_12616:
[----:B------:R-:W-:Y:S02]  /*1e820*/  IMAD.MOV.U32 R13, RZ, RZ, R20 ;  /* 0x000000ffff0d7224 */ /* 0x000fe400078e0014 */
[----:B------:R-:W-:-:S07]  /*1e830*/  IMAD.MOV.U32 R21, RZ, RZ, R14 ;  /* 0x000000ffff157224 */ /* 0x000fce00078e000e */
[----:B------:R-:W-:Y:S05]  /*1e840*/  WARPSYNC.COLLECTIVE R15, `(.L_x_12617) ;  /* 0x000000000f087348 */ /* 0x000fea0003c00000 */
[----:B------:R0:W1:Y:S02]  /*1e850*/  SHFL.IDX P6, R14, R13, R12, R11 ;  /* 0x0000000c0d0e7389 */ /* 0x00006400000c000b */
[----:B01----:R-:W-:Y:S01]  /*1e860*/  ENDCOLLECTIVE ;  /* 0x000000000000791b */ /* 0x003fe20003800000 */
.L_x_12617:
[----:B------:R-:W-:Y:S01]  /*1e870*/  IMAD.MOV.U32 R20, RZ, RZ, R14 ;  /* 0x000000ffff147224 */ /* 0x000fe200078e000e */
[----:B------:R-:W-:Y:S06]  /*1e880*/  BRA `(.L_x_12618) ;  /* 0xfffffeb0006c7947 */ /* 0x000fec000383ffff */
.L_x_12410:
[----:B0-----:R0:W1:Y:S02]  /*1e890*/  SYNCS.PHASECHK.TRANS64.TRYWAIT P0, [R2+URZ+0x2d800], R3 ;  /* 0x02d80003020075a7 */ /* 0x001064000800017f */
[----:B-1----:R-:W-:Y:S05]  /*1e8a0*/  @!P0 NANOSLEEP.SYNCS 0x989680 ;  /* 0x009896800000895d */ /* 0x002fea0003900000 */
[----:B------:R-:W1:Y:S02]  /*1e8b0*/  @!P0 SYNCS.PHASECHK.TRANS64 P0, [R2+URZ+0x2d800], R3 ;  /* 0x02d80003020085a7 */ /* 0x000e64000800007f */
[----:B-1----:R-:W-:Y:S05]  /*1e8c0*/  @!P0 BRA `(.L_x_12410) ;  /* 0xfffffffc00f08947 */ /* 0x002fea000383ffff */
[----:B------:R-:W-:Y:S05]  /*1e8d0*/  BRA `(.L_x_12619) ;  /* 0xfffffeb800007947 */ /* 0x000fea000383ffff */
.L_x_12418:
[----:B-1----:R1:W3:Y:S02]  /*1e8e0*/  SYNCS.PHASECHK.TRANS64.TRYWAIT P1, [R0+URZ+0x2d830], R5 ;  /* 0x02d83005000075a7 */ /* 0x0022e4000802017f */
[----:B---3--:R-:W-:Y:S05]  /*1e8f0*/  @!P1 NANOSLEEP.SYNCS 0x989680 ;  /* 0x009896800000995d */ /* 0x008fea0003900000 */
[----:B------:R-:W3:Y:S02]  /*1e900*/  @!P1 SYNCS.PHASECHK.TRANS64 P1, [R0+URZ+0x2d830], R5 ;  /* 0x02d83005000095a7 */ /* 0x000ee4000802007f */
[----:B---3--:R-:W-:Y:S05]  /*1e910*/  @!P1 BRA `(.L_x_12418) ;  /* 0xfffffffc00f09947 */ /* 0x008fea000383ffff */
[----:B------:R-:W-:Y:S05]  /*1e920*/  BRA `(.L_x_12417) ;  /* 0xfffffecc00407947 */ /* 0x000fea000383ffff */
.L_x_12425:
[----:B-1----:R1:W2:Y:S02]  /*1e930*/  SYNCS.PHASECHK.TRANS64.TRYWAIT P2, [R7+URZ+0x2d830], R8 ;  /* 0x02d83008070075a7 */ /* 0x0022a4000804017f */
[----:B--2---:R-:W-:Y:S05]  /*1e940*/  @!P2 NANOSLEEP.SYNCS 0x989680 ;  /* 0x009896800000a95d */ /* 0x004fea0003900000 */
[----:B------:R-:W2:Y:S02]  /*1e950*/  @!P2 SYNCS.PHASECHK.TRANS64 P2, [R7+URZ+0x2d830], R8 ;  /* 0x02d830080700a5a7 */ /* 0x000ea4000804007f */
[----:B--2---:R-:W-:Y:S05]  /*1e960*/  @!P2 BRA `(.L_x_12425) ;  /* 0xfffffffc00f0a947 */ /* 0x004fea000383ffff */
[----:B------:R-:W-:Y:S05]  /*1e970*/  BRA `(.L_x_12424) ;  /* 0xfffffef800c47947 */ /* 0x000fea000383ffff */
.L_x_12429:
[----:B-1----:R1:W2:Y:S02]  /*1e980*/  SYNCS.PHASECHK.TRANS64.TRYWAIT P1, [R8+URZ+0x2d850], R7 ;  /* 0x02d85007080075a7 */ /* 0x0022a4000802017f */
[----:B--2---:R-:W-:Y:S05]  /*1e990*/  @!P1 NANOSLEEP.SYNCS 0x989680 ;  /* 0x009896800000995d */ /* 0x004fea0003900000 */
[----:B------:R-:W2:Y:S02]  /*1e9a0*/  @!P1 SYNCS.PHASECHK.TRANS64 P1, [R8+URZ+0x2d850], R7 ;  /* 0x02d85007080095a7 */ /* 0x000ea4000802007f */
[----:B--2---:R-:W-:Y:S05]  /*1e9b0*/  @!P1 BRA `(.L_x_12429) ;  /* 0xfffffffc00f09947 */ /* 0x004fea000383ffff */
[----:B------:R-:W-:Y:S05]  /*1e9c0*/  BRA `(.L_x_12426) ;  /* 0xfffffefc00e87947 */ /* 0x000fea000383ffff */
.L_x_12438:
[----:B-1----:R1:W3:Y:S02]  /*1e9d0*/  SYNCS.PHASECHK.TRANS64.TRYWAIT P2, [R7+URZ+0x2d830], R8 ;  /* 0x02d83008070075a7 */ /* 0x0022e4000804017f */
[----:B---3--:R-:W-:Y:S05]  /*1e9e0*/  @!P2 NANOSLEEP.SYNCS 0x989680 ;  /* 0x009896800000a95d */ /* 0x008fea0003900000 */
[----:B------:R-:W3:Y:S02]  /*1e9f0*/  @!P2 SYNCS.PHASECHK.TRANS64 P2, [R7+URZ+0x2d830], R8 ;  /* 0x02d830080700a5a7 */ /* 0x000ee4000804007f */
[----:B---3--:R-:W-:Y:S05]  /*1ea00*/  @!P2 BRA `(.L_x_12438) ;  /* 0xfffffffc00f0a947 */ /* 0x008fea000383ffff */
[----:B------:R-:W-:Y:S05]  /*1ea10*/  BRA `(.L_x_12437) ;  /* 0xffffff3000387947 */ /* 0x000fea000383ffff */
.L_x_12442:
[----:B-1----:R1:W2:Y:S02]  /*1ea20*/  SYNCS.PHASECHK.TRANS64.TRYWAIT P1, [R8+URZ+0x2d850], R7 ;  /* 0x02d85007080075a7 */ /* 0x0022a4000802017f */
[----:B--2---:R-:W-:Y:S05]  /*1ea30*/  @!P1 NANOSLEEP.SYNCS 0x989680 ;  /* 0x009896800000995d */ /* 0x004fea0003900000 */
[----:B------:R-:W2:Y:S02]  /*1ea40*/  @!P1 SYNCS.PHASECHK.TRANS64 P1, [R8+URZ+0x2d850], R7 ;  /* 0x02d85007080095a7 */ /* 0x000ea4000802007f */
[----:B--2---:R-:W-:Y:S05]  /*1ea50*/  @!P1 BRA `(.L_x_12442) ;  /* 0xfffffffc00f09947 */ /* 0x004fea000383ffff */
[----:B------:R-:W-:Y:S05]  /*1ea60*/  BRA `(.L_x_12439) ;  /* 0xffffff34005c7947 */ /* 0x000fea000383ffff */
.L_x_12449:
[----:B-1----:R1:W4:Y:S02]  /*1ea70*/  SYNCS.PHASECHK.TRANS64.TRYWAIT P1, [R6+URZ+0x2d850], R9 ;  /* 0x02d85009060075a7 */ /* 0x002324000802017f */
[----:B----4-:R-:W-:Y:S05]  /*1ea80*/  @!P1 NANOSLEEP.SYNCS 0x989680 ;  /* 0x009896800000995d */ /* 0x010fea0003900000 */
[----:B------:R-:W4:Y:S02]  /*1ea90*/  @!P1 SYNCS.PHASECHK.TRANS64 P1, [R6+URZ+0x2d850], R9 ;  /* 0x02d85009060095a7 */ /* 0x000f24000802007f */
[----:B----4-:R-:W-:Y:S05]  /*1eaa0*/  @!P1 BRA `(.L_x_12449) ;  /* 0xfffffffc00f09947 */ /* 0x010fea000383ffff */
[----:B------:R-:W-:Y:S05]  /*1eab0*/  BRA `(.L_x_12448) ;  /* 0xffffff5c00307947 */ /* 0x000fea000383ffff */
.L_x_12460:
[----:B------:R-:W-:Y:S01]  /*1eac0*/  MOV R13, R4 ;  /* 0x00000004000d7202 */ /* 0x000fe20000000f00 */
[----:B------:R-:W-:Y:S02]  /*1ead0*/  IMAD.MOV.U32 R12, RZ, RZ, RZ ;  /* 0x000000ffff0c7224 */ /* 0x000fe400078e00ff */
[----:B------:R-:W-:Y:S02]  /*1eae0*/  IMAD.MOV.U32 R11, RZ, RZ, 0x1c1f ;  /* 0x00001c1fff0b7424 */ /* 0x000fe400078e00ff */
[----:B------:R-:W-:-:S07]  /*1eaf0*/  IMAD.MOV.U32 R15, RZ, RZ, -0x1 ;  /* 0xffffffffff0f7424 */ /* 0x000fce00078e00ff */
[----:B-1----:R-:W-:Y:S05]  /*1eb00*/  WARPSYNC.COLLECTIVE R15, `(.L_x_12620) ;  /* 0x000000000f087348 */ /* 0x002fea0003c00000 */
[----:B------:R0:W2:Y:S02]  /*1eb10*/  SHFL.IDX P6, R14, R13, R12, R11 ;  /* 0x0000000c0d0e7389 */ /* 0x0000a400000c000b */
[----:B012---:R-:W-:Y:S01]  /*1eb20*/  ENDCOLLECTIVE ;  /* 0x000000000000791b */ /* 0x007fe20003800000 */
.L_x_12620:
[----:B------:R-:W-:Y:S01]  /*1eb30*/  IMAD.MOV.U32 R13, RZ, RZ, R0 ;  /* 0x000000ffff0d7224 */ /* 0x000fe200078e0000 */
[----:B------:R-:W-:-:S07]  /*1eb40*/  MOV R3, R14 ;  /* 0x0000000e00037202 */ /* 0x000fce0000000f00 */
[----:B------:R-:W-:Y:S05]  /*1eb50*/  WARPSYNC.COLLECTIVE R15, `(.L_x_12621) ;  /* 0x000000000f087348 */ /* 0x000fea0003c00000 */
[----:B------:R0:W1:Y:S02]  /*1eb60*/  SHFL.IDX P6, R14, R13, R12, R11 ;  /* 0x0000000c0d0e7389 */ /* 0x00006400000c000b */
[----:B01----:R-:W-:Y:S01]  /*1eb70*/  ENDCOLLECTIVE ;  /* 0x000000000000791b */ /* 0x003fe20003800000 */
.L_x_12621:
[----:B------:R-:W-:Y:S05]  /*1eb80*/  BRA `(.L_x_12622) ;  /* 0xffffff8000607947 */ /* 0x000fea000383ffff */
.L_x_12463:
        /* <DEDUP_REMOVED lines=8> */
.L_x_12624:
[----:B------:R-:W-:Y:S05]  /*1ec10*/  BSYNC B1 ;  /* 0x0000000000017941 */ /* 0x000fea0003800000 */
.L_x_12623:
        /* <DEDUP_REMOVED lines=8> */
.L_x_12625:
[----:B------:R-:W-:Y:S05]  /*1eca0*/  BRA `(.L_x_12626) ;  /* 0xffffff8000747947 */ /* 0x000fea000383ffff */
.L_x_12480:
        /* <DEDUP_REMOVED lines=8> */
[----:B-1----:R-:W-:Y:S05]  /*1ed30*/  WARPSYNC.COLLECTIVE R15, `(.L_x_12628) ;  /* 0x000000000f087348 */ /* 0x002fea0003c00000 */
[----:B------:R0:W2:Y:S02]  /*1ed40*/  SHFL.IDX P6, R14, R13, R12, R11 ;  /* 0x0000000c0d0e7389 */ /* 0x0000a400000c000b */
[----:B012---:R-:W-:Y:S01]  /*1ed50*/  ENDCOLLECTIVE ;  /* 0x000000000000791b */ /* 0x007fe20003800000 */
.L_x_12628:
[----:B------:R-:W-:Y:S05]  /*1ed60*/  BSYNC B1 ;  /* 0x0000000000017941 */ /* 0x000fea0003800000 */
.L_x_12627:
[----:B------:R-:W-:Y:S05]  /*1ed70*/  BRA `(.L_x_12629) ;  /* 0xffffff9400f07947 */ /* 0x000fea000383ffff */
.L_x_12482:
[----:B------:R-:W-:Y:S01]  /*1ed80*/  BSSY B1, `(.L_x_12630) ;  /* 0x0000006000017945 */ /* 0x000fe20003800000 */
[----:B------:R-:W-:-:S07]  /*1ed90*/  IMAD.MOV.U32 R15, RZ, RZ, -0x1 ;  /* 0xffffffffff0f7424 */ /* 0x000fce00078e00ff */
[----:B01----:R-:W-:Y:S05]  /*1eda0*/  WARPSYNC.COLLECTIVE R15, `(.L_x_12631) ;  /* 0x000000000f0c7348 */ /* 0x003fea0003c00000 */
[----:B------:R-:W-:Y:S02]  /*1edb0*/  ELECT P6, UR62, PT ;  /* 0x00000000003e782f */ /* 0x000fe400038c0000 */
[----:B------:R-:W-:Y:S01]  /*1edc0*/  MOV R14, UR62 ;  /* 0x0000003e000e7c02 */ /* 0x000fe20008000f00 */
[----:B01----:R-:W-:Y:S10]  /*1edd0*/  ENDCOLLECTIVE ;  /* 0x000000000000791b */ /* 0x003ff40003800000 */
.L_x_12631:
[----:B------:R-:W-:Y:S05]  /*1ede0*/  BSYNC B1 ;  /* 0x0000000000017941 */ /* 0x000fea0003800000 */
.L_x_12630:
[----:B------:R-:W-:Y:S05]  /*1edf0*/  BRA `(.L_x_12481) ;  /* 0xffffff9400e87947 */ /* 0x000fea000383ffff */
.L_x_12484:
[----:B0-----:R0:W2:Y:S02]  /*1ee00*/  SYNCS.PHASECHK.TRANS64.TRYWAIT P0, [R22+URZ+0x2d820], R5 ;  /* 0x02d82005160075a7 */ /* 0x0010a4000800017f */
[----:B--2---:R-:W-:Y:S05]  /*1ee10*/  @!P0 NANOSLEEP.SYNCS 0x989680 ;  /* 0x009896800000895d */ /* 0x004fea0003900000 */
[----:B------:R-:W2:Y:S02]  /*1ee20*/  @!P0 SYNCS.PHASECHK.TRANS64 P0, [R22+URZ+0x2d820], R5 ;  /* 0x02d82005160085a7 */ /* 0x000ea4000800007f */
[----:B--2---:R-:W-:Y:S05]  /*1ee30*/  @!P0 BRA `(.L_x_12484) ;  /* 0xfffffffc00f08947 */ /* 0x004fea000383ffff */
[----:B------:R-:W-:Y:S05]  /*1ee40*/  BRA `(.L_x_12632) ;  /* 0xffffff9400f87947 */ /* 0x000fea000383ffff */
.L_x_12488:
[----:B--2---:R2:W3:Y:S02]  /*1ee50*/  SYNCS.PHASECHK.TRANS64.TRYWAIT P0, [R8+URZ+0x2d8a0], R10 ;  /* 0x02d8a00a080075a7 */ /* 0x0044e4000800017f */
[----:B---3--:R-:W-:Y:S05]  /*1ee60*/  @!P0 NANOSLEEP.SYNCS 0x989680 ;  /* 0x009896800000895d */ /* 0x008fea0003900000 */
[----:B------:R-:W3:Y:S02]  /*1ee70*/  @!P0 SYNCS.PHASECHK.TRANS64 P0, [R8+URZ+0x2d8a0], R10 ;  /* 0x02d8a00a080085a7 */ /* 0x000ee4000800007f */
[----:B---3--:R-:W-:Y:S05]  /*1ee80*/  @!P0 BRA `(.L_x_12488) ;  /* 0xfffffffc00f08947 */ /* 0x008fea000383ffff */
[----:B------:R-:W-:Y:S05]  /*1ee90*/  BRA `(.L_x_12633) ;  /* 0xffffff9800147947 */ /* 0x000fea000383ffff */
.L_x_12495:
[----:B0-----:R0:W1:Y:S02]  /*1eea0*/  SYNCS.PHASECHK.TRANS64.TRYWAIT P0, [R8+URZ+0x2d8c0], R10 ;  /* 0x02d8c00a080075a7 */ /* 0x001064000800017f */
[----:B-1----:R-:W-:Y:S05]  /*1eeb0*/  @!P0 NANOSLEEP.SYNCS 0x989680 ;  /* 0x009896800000895d */ /* 0x002fea0003900000 */
[----:B------:R-:W1:Y:S02]  /*1eec0*/  @!P0 SYNCS.PHASECHK.TRANS64 P0, [R8+URZ+0x2d8c0], R10 ;  /* 0x02d8c00a080085a7 */ /* 0x000e64000800007f */
[----:B-1----:R-:W-:Y:S05]  /*1eed0*/  @!P0 BRA `(.L_x_12495) ;  /* 0xfffffffc00f08947 */ /* 0x002fea000383ffff */
[----:B------:R-:W-:Y:S05]  /*1eee0*/  BRA `(.L_x_12634) ;  /* 0xffffff9c00107947 */ /* 0x000fea000383ffff */
.L_x_12504:
[----:B0-----:R0:W1:Y:S02]  /*1eef0*/  SYNCS.PHASECHK.TRANS64.TRYWAIT P1, [R8+URZ+0x2d8a0], R7 ;  /* 0x02d8a007080075a7 */ /* 0x001064000802017f */
[----:B-1----:R-:W-:Y:S05]  /*1ef00*/  @!P1 NANOSLEEP.SYNCS 0x989680 ;  /* 0x009896800000995d */ /* 0x002fea0003900000 */
[----:B------:R-:W1:Y:S02]  /*1ef10*/  @!P1 SYNCS.PHASECHK.TRANS64 P1, [R8+URZ+0x2d8a0], R7 ;  /* 0x02d8a007080095a7 */ /* 0x000e64000802007f */
[----:B-1----:R-:W-:Y:S05]  /*1ef20*/  @!P1 BRA `(.L_x_12504) ;  /* 0xfffffffc00f09947 */ /* 0x002fea000383ffff */
[----:B------:R-:W-:Y:S05]  /*1ef30*/  BRA `(.L_x_12635) ;  /* 0xffffffa000507947 */ /* 0x000fea000383ffff */
.L_x_12511:
[----:B-1----:R1:W2:Y:S02]  /*1ef40*/  SYNCS.PHASECHK.TRANS64.TRYWAIT P1, [R8+URZ+0x2d8c0], R7 ;  /* 0x02d8c007080075a7 */ /* 0x0022a4000802017f */
[----:B--2---:R-:W-:Y:S05]  /*1ef50*/  @!P1 NANOSLEEP.SYNCS 0x989680 ;  /* 0x009896800000995d */ /* 0x004fea0003900000 */
[----:B------:R-:W2:Y:S02]  /*1ef60*/  @!P1 SYNCS.PHASECHK.TRANS64 P1, [R8+URZ+0x2d8c0], R7 ;  /* 0x02d8c007080095a7 */ /* 0x000ea4000802007f */
[----:B--2---:R-:W-:Y:S05]  /*1ef70*/  @!P1 BRA `(.L_x_12511) ;  /* 0xfffffffc00f09947 */ /* 0x004fea000383ffff */
[----:B------:R-:W-:Y:S05]  /*1ef80*/  BRA `(.L_x_12636) ;  /* 0xffffffa400487947 */ /* 0x000fea000383ffff */
.L_x_12526:
        /* <DEDUP_REMOVED lines=11> */
.L_x_12638:
[----:B------:R-:W-:Y:S05]  /*1f040*/  BSYNC B0 ;  /* 0x0000000000007941 */ /* 0x000fea0003800000 */
.L_x_12637:
[----:B------:R-:W-:Y:S05]  /*1f050*/  BRA `(.L_x_12639) ;  /* 0xffffffb000b87947 */ /* 0x000fea000383ffff */
.L_x_12529:
[----:B0-----:R0:W1:Y:S02]  /*1f060*/  SYNCS.PHASECHK.TRANS64.TRYWAIT P0, [R0+URZ+0x2d840], R5 ;  /* 0x02d84005000075a7 */ /* 0x001064000800017f */
[----:B-1----:R-:W-:Y:S05]  /*1f070*/  @!P0 NANOSLEEP.SYNCS 0x989680 ;  /* 0x009896800000895d */ /* 0x002fea0003900000 */
[----:B------:R-:W1:Y:S02]  /*1f080*/  @!P0 SYNCS.PHASECHK.TRANS64 P0, [R0+URZ+0x2d840], R5 ;  /* 0x02d84005000085a7 */ /* 0x000e64000800007f */
[----:B-1----:R-:W-:Y:S05]  /*1f090*/  @!P0 BRA `(.L_x_12529) ;  /* 0xfffffffc00f08947 */ /* 0x002fea000383ffff */
[----:B------:R-:W-:Y:S05]  /*1f0a0*/  BRA `(.L_x_12640) ;  /* 0xffffffb400187947 */ /* 0x000fea000383ffff */
.L_x_12530:
        /* <DEDUP_REMOVED lines=8> */
.L_x_12642:
[----:B------:R-:W-:Y:S05]  /*1f130*/  BSYNC B0 ;  /* 0x0000000000007941 */ /* 0x000fea0003800000 */
.L_x_12641:
        /* <DEDUP_REMOVED lines=8> */
.L_x_12643:
[----:B------:R-:W-:Y:S01]  /*1f1c0*/  MOV R13, R7 ;  /* 0x00000007000d7202 */ /* 0x000fe20000000f00 */
[----:B------:R-:W-:Y:S02]  /*1f1d0*/  IMAD.MOV.U32 R12, RZ, RZ, 0x1 ;  /* 0x00000001ff0c7424 */ /* 0x000fe400078e00ff */
[----:B------:R-:W-:-:S07]  /*1f1e0*/  IMAD.MOV.U32 R4, RZ, RZ, R14 ;  /* 0x000000ffff047224 */ /* 0x000fce00078e000e */
[----:B------:R-:W-:Y:S05]  /*1f1f0*/  WARPSYNC.COLLECTIVE R15, `(.L_x_12644) ;  /* 0x000000000f087348 */ /* 0x000fea0003c00000 */
[----:B------:R0:W1:Y:S02]  /*1f200*/  SHFL.IDX P6, R14, R13, R12, R11 ;  /* 0x0000000c0d0e7389 */ /* 0x00006400000c000b */
[----:B01----:R-:W-:Y:S01]  /*1f210*/  ENDCOLLECTIVE ;  /* 0x000000000000791b */ /* 0x003fe20003800000 */
.L_x_12644:
        /* <DEDUP_REMOVED lines=18> */
.L_x_12645:
[----:B------:R-:W-:Y:S01]  /*1f340*/  IMAD.MOV.U32 R13, RZ, RZ, R7 ;  /* 0x000000ffff0d7224 */ /* 0x000fe200078e0007 */
[----:B------:R-:W-:Y:S02]  /*1f350*/  MOV R12, 0x2 ;  /* 0x00000002000c7802 */ /* 0x000fe40000000f00 */
[----:B------:R-:W-:-:S07]  /*1f360*/  MOV R4, R14 ;  /* 0x0000000e00047202 */ /* 0x000fce0000000f00 */
[----:B------:R-:W-:Y:S05]  /*1f370*/  WARPSYNC.COLLECTIVE R15, `(.L_x_12646) ;  /* 0x000000000f087348 */ /* 0x000fea0003c00000 */
[----:B------:R0:W1:Y:S02]  /*1f380*/  SHFL.IDX P6, R14, R13, R12, R11 ;  /* 0x0000000c0d0e7389 */ /* 0x00006400000c000b */
[----:B01----:R-:W-:Y:S01]  /*1f390*/  ENDCOLLECTIVE ;  /* 0x000000000000791b */ /* 0x003fe20003800000 */
.L_x_12646:
        /* <DEDUP_REMOVED lines=18> */
.L_x_12647:
[----:B------:R-:W-:Y:S02]  /*1f4c0*/  IMAD.MOV.U32 R13, RZ, RZ, R7 ;  /* 0x000000ffff0d7224 */ /* 0x000fe400078e0007 */
[----:B------:R-:W-:Y:S02]  /*1f4d0*/  IMAD.MOV.U32 R12, RZ, RZ, 0x3 ;  /* 0x00000003ff0c7424 */ /* 0x000fe400078e00ff */
[----:B------:R-:W-:-:S07]  /*1f4e0*/  IMAD.MOV.U32 R4, RZ, RZ, R14 ;  /* 0x000000ffff047224 */ /* 0x000fce00078e000e */
[----:B------:R-:W-:Y:S05]  /*1f4f0*/  WARPSYNC.COLLECTIVE R15, `(.L_x_12648) ;  /* 0x000000000f087348 */ /* 0x000fea0003c00000 */
[----:B------:R0:W1:Y:S02]  /*1f500*/  SHFL.IDX P6, R14, R13, R12, R11 ;  /* 0x0000000c0d0e7389 */ /* 0x00006400000c000b */
[----:B01----:R-:W-:Y:S01]  /*1f510*/  ENDCOLLECTIVE ;  /* 0x000000000000791b */ /* 0x003fe20003800000 */
.L_x_12648:
        /* <DEDUP_REMOVED lines=15> */
.L_x_12649:
[----:B------:R-:W-:Y:S01]  /*1f610*/  @!PT LDS RZ, [RZ] ;  /* 0x00000000fffff984 */ /* 0x000fe20000000800 */
[----:B------:R-:W-:Y:S01]  /*1f620*/  @!PT LDS RZ, [RZ] ;  /* 0x00000000fffff984 */ /* 0x000fe20000000800 */
[----:B------:R-:W-:Y:S01]  /*1f630*/  @!PT LDS RZ, [RZ] ;  /* 0x00000000fffff984 */ /* 0x000fe20000000800 */
[----:B------:R1:W-:Y:S04]  /*1f640*/  @P1 LDGSTS.E.BYPASS.LTC128B.128 [R6+0x18400], desc[UR38][R4.64+0x40], !P3 ;  /* 0x1840004004061fae */ /* 0x0003e8000d901d66 */
[----:B------:R1:W-:Y:S01]  /*1f650*/  @P1 LDGSTS.E.BYPASS.LTC128B.128 [R6+0x1a400], desc[UR38][R4.64+0x80], !P2 ;  /* 0x1a40008004061fae */ /* 0x0003e2000d101d66 */
[----:B------:R-:W-:Y:S01]  /*1f660*/  IMAD.MOV.U32 R2, RZ, RZ, R14 ;  /* 0x000000ffff027224 */ /* 0x000fe200078e000e */
[----:B------:R-:W-:Y:S06]  /*1f670*/  BRA `(.L_x_12650) ;  /* 0xffffffb000d47947 */ /* 0x000fec000383ffff */
.L_x_12535:
[----:B-----5:R-:W-:Y:S02]  /*1f680*/  IMAD R0, R21, R9, RZ ;  /* 0x0000000915007224 */ /* 0x020fe400078e02ff */
[----:B------:R0:W5:Y:S01]  /*1f690*/  LDL R21, [R1+0x30] ;  /* 0x0000300001157983 */ /* 0x0001620000100800 */
[----:B------:R-:W-:Y:S01]  /*1f6a0*/  IMAD.MOV.U32 R13, RZ, RZ, R4 ;  /* 0x000000ffff0d7224 */ /* 0x000fe200078e0004 */
[----:B------:R-:W-:Y:S01]  /*1f6b0*/  MOV R12, RZ ;  /* 0x000000ff000c7202 */ /* 0x000fe20000000f00 */
[----:B------:R-:W-:Y:S02]  /*1f6c0*/  IMAD.MOV.U32 R11, RZ, RZ, 0x1c1f ;  /* 0x00001c1fff0b7424 */ /* 0x000fe400078e00ff */
[----:B------:R-:W-:Y:S02]  /*1f6d0*/  IMAD.MOV.U32 R15, RZ, RZ, -0x1 ;  /* 0xffffffffff0f7424 */ /* 0x000fe400078e00ff */
[----:B------:R-:W-:-:S07]  /*1f6e0*/  IMAD R17, R17, 0xc0, R20 ;  /* 0x000000c011117824 */ /* 0x000fce00078e0214 */
[----:B0----5:R-:W-:Y:S05]  /*1f6f0*/  WARPSYNC.COLLECTIVE R15, `(.L_x_12651) ;  /* 0x000000000f087348 */ /* 0x021fea0003c00000 */
[----:B------:R1:W2:Y:S02]  /*1f700*/  SHFL.IDX P6, R14, R13, R12, R11 ;  /* 0x0000000c0d0e7389 */ /* 0x0002a400000c000b */
[----:B012--5:R-:W-:Y:S01]  /*1f710*/  ENDCOLLECTIVE ;  /* 0x000000000000791b */ /* 0x027fe20003800000 */
.L_x_12651:
[C---:B------:R-:W-:Y:S01]  /*1f720*/  VIADD R9, R17.reuse, 0x20 ;  /* 0x0000002011097836 */ /* 0x040fe20000000000 */
[----:B------:R-:W-:Y:S02]  /*1f730*/  ISETP.GE.AND P3, PT, R17, R0, PT ;  /* 0x000000001100720c */ /* 0x000fe40003f66270 */
[----:B------:R-:W-:Y:S01]  /*1f740*/  MOV R13, R5 ;  /* 0x00000005000d7202 */ /* 0x000fe20000000f00 */
[----:B------:R-:W-:-:S10]  /*1f750*/  IMAD.MOV.U32 R2, RZ, RZ, R14 ;  /* 0x000000ffff027224 */ /* 0x000fd400078e000e */
[----:B------:R-:W-:Y:S05]  /*1f760*/  WARPSYNC.COLLECTIVE R15, `(.L_x_12652) ;  /* 0x000000000f087348 */ /* 0x000fea0003c00000 */
[----:B------:R0:W1:Y:S02]  /*1f770*/  SHFL.IDX P6, R14, R13, R12, R11 ;  /* 0x0000000c0d0e7389 */ /* 0x00006400000c000b */
[----:B01----:R-:W-:Y:S01]  /*1f780*/  ENDCOLLECTIVE ;  /* 0x000000000000791b */ /* 0x003fe20003800000 */
.L_x_12652:
[----:B------:R-:W-:Y:S01]  /*1f790*/  MOV R13, R4 ;  /* 0x00000004000d7202 */ /* 0x000fe20000000f00 */
[----:B------:R-:W-:Y:S02]  /*1f7a0*/  IMAD.MOV.U32 R12, RZ, RZ, 0x1 ;  /* 0x00000001ff0c7424 */ /* 0x000fe400078e00ff */
[----:B------:R-:W-:-:S07]  /*1f7b0*/  IMAD.MOV.U32 R3, RZ, RZ, R14 ;  /* 0x000000ffff037224 */ /* 0x000fce00078e000e */
[----:B------:R-:W-:Y:S05]  /*1f7c0*/  WARPSYNC.COLLECTIVE R15, `(.L_x_12653) ;  /* 0x000000000f087348 */ /* 0x000fea0003c00000 */
[----:B------:R0:W1:Y:S02]  /*1f7d0*/  SHFL.IDX P6, R14, R13, R12, R11 ;  /* 0x0000000c0d0e7389 */ /* 0x00006400000c000b */
[----:B01----:R-:W-:Y:S01]  /*1f7e0*/  ENDCOLLECTIVE ;  /* 0x000000000000791b */ /* 0x003fe20003800000 */
.L_x_12653:
        /* <DEDUP_REMOVED lines=10> */
.L_x_12654:
[----:B------:R-:W-:Y:S01]  /*1f890*/  IMAD.MOV.U32 R13, RZ, RZ, R4 ;  /* 0x000000ffff0d7224 */ /* 0x000fe200078e0004 */
[----:B------:R-:W-:Y:S01]  /*1f8a0*/  MOV R12, 0x2 ;  /* 0x00000002000c7802 */ /* 0x000fe20000000f00 */
        /* <DEDUP_REMOVED lines=11> */
.L_x_12655:
        /* <DEDUP_REMOVED lines=14> */
.L_x_12656:
[----:B------:R-:W-:Y:S01]  /*1fa40*/  @!PT LDS RZ, [RZ] ;  /* 0x00000000fffff984 */ /* 0x000fe20000000800 */
[----:B------:R-:W-:Y:S01]  /*1fa50*/  @!PT LDS RZ, [RZ] ;  /* 0x00000000fffff984 */ /* 0x000fe20000000800 */
[----:B------:R-:W-:Y:S01]  /*1fa60*/  @!PT LDS RZ, [RZ] ;  /* 0x00000000fffff984 */ /* 0x000fe20000000800 */
[----:B------:R-:W-:Y:S04]  /*1fa70*/  @!P3 LDGSTS.E.BYPASS.LTC128B.128 [R21+0xfc00], desc[UR38][R2.64+0x40], !P1 ;  /* 0x0fc000400215bfae */ /* 0x000fe8000c901d66 */
[----:B------:R0:W-:Y:S01]  /*1fa80*/  @!P3 LDGSTS.E.BYPASS.LTC128B.128 [R21+0x12c00], desc[UR38][R2.64+0x80], !P2 ;  /* 0x12c000800215bfae */ /* 0x0001e2000d101d66 */
[----:B------:R-:W-:Y:S02]  /*1fa90*/  IMAD.MOV.U32 R13, RZ, RZ, R4 ;  /* 0x000000ffff0d7224 */ /* 0x000fe400078e0004 */
[----:B------:R-:W-:Y:S02]  /*1faa0*/  IMAD.MOV.U32 R12, RZ, RZ, 0x3 ;  /* 0x00000003ff0c7424 */ /* 0x000fe400078e00ff */
[----:B0-----:R-:W-:-:S05]  /*1fab0*/  VIADD R2, R17, 0x40 ;  /* 0x0000004011027836 */ /* 0x001fca0000000000 */
[----:B------:R-:W-:Y:S01]  /*1fac0*/  ISETP.GE.AND P3, PT, R2, R0, PT ;  /* 0x000000000200720c */ /* 0x000fe20003f66270 */
[----:B------:R-:W-:-:S12]  /*1fad0*/  IMAD.MOV.U32 R2, RZ, RZ, R14 ;  /* 0x000000ffff027224 */ /* 0x000fd800078e000e */
[----:B------:R-:W-:Y:S05]  /*1fae0*/  WARPSYNC.COLLECTIVE R15, `(.L_x_12657) ;  /* 0x000000000f087348 */ /* 0x000fea0003c00000 */
[----:B------:R0:W1:Y:S02]  /*1faf0*/  SHFL.IDX P6, R14, R13, R12, R11 ;  /* 0x0000000c0d0e7389 */ /* 0x00006400000c000b */
[----:B01----:R-:W-:Y:S01]  /*1fb00*/  ENDCOLLECTIVE ;  /* 0x000000000000791b */ /* 0x003fe20003800000 */
.L_x_12657:
[----:B------:R-:W-:Y:S02]  /*1fb10*/  @!P3 LEA R3, P4, R10, R2, 0x1 ;  /* 0x000000020a03b211 */ /* 0x000fe400078808ff */
[----:B------:R-:W-:Y:S02]  /*1fb20*/  MOV R13, R5 ;  /* 0x00000005000d7202 */ /* 0x000fe40000000f00 */
[----:B------:R-:W-:-:S04]  /*1fb30*/  @!P3 IADD3.X R2, RZ, R8, RZ, P4, !PT ;  /* 0x00000008ff02b210 */ /* 0x000fc800027fe4ff */
[----:B------:R-:W-:Y:S01]  /*1fb40*/  @!P3 LOP3.LUT R3, R3, R2, RZ, 0x3c, !PT ;  /* 0x000000020303b212 */ /* 0x000fe200078e3cff */
[----:B------:R-:W-:-:S03]  /*1fb50*/  IMAD.MOV.U32 R4, RZ, RZ, R14 ;  /* 0x000000ffff047224 */ /* 0x000fc600078e000e */
[----:B------:R-:W-:-:S07]  /*1fb60*/  @!P3 LOP3.LUT R2, R3, R2, RZ, 0x3c, !PT ;  /* 0x000000020302b212 */ /* 0x000fce00078e3cff */
[----:B------:R-:W-:Y:S05]  /*1fb70*/  WARPSYNC.COLLECTIVE R15, `(.L_x_12658) ;  /* 0x000000000f087348 */ /* 0x000fea0003c00000 */
[----:B------:R0:W1:Y:S02]  /*1fb80*/  SHFL.IDX P6, R14, R13, R12, R11 ;  /* 0x0000000c0d0e7389 */ /* 0x00006400000c000b */
[----:B01----:R-:W-:Y:S01]  /*1fb90*/  ENDCOLLECTIVE ;  /* 0x000000000000791b */ /* 0x003fe20003800000 */
.L_x_12658:
[----:B------:R-:W-:-:S05]  /*1fba0*/  @!P3 LOP3.LUT R3, R3, R2, RZ, 0x3c, !PT ;  /* 0x000000020303b212 */ /* 0x000fca00078e3cff */
[----:B------:R-:W-:Y:S01]  /*1fbb0*/  @!PT LDS RZ, [RZ] ;  /* 0x00000000fffff984 */ /* 0x000fe20000000800 */
[----:B------:R-:W-:Y:S01]  /*1fbc0*/  @!PT LDS RZ, [RZ] ;  /* 0x00000000fffff984 */ /* 0x000fe20000000800 */
[----:B------:R-:W-:Y:S01]  /*1fbd0*/  @!PT LDS RZ, [RZ] ;  /* 0x00000000fffff984 */ /* 0x000fe20000000800 */
[----:B------:R0:W-:Y:S04]  /*1fbe0*/  @!P3 LDGSTS.E.BYPASS.LTC128B.128 [R21+0xd400], desc[UR38][R2.64], !P0 ;  /* 0x0d4000000215bfae */ /* 0x0001e8000c101d66 */
[----:B------:R0:W-:Y:S01]  /*1fbf0*/  @!P3 LDGSTS.E.BYPASS.LTC128B.128 [R21+0x10400], desc[UR38][R2.64+0x40], !P1 ;  /* 0x104000400215bfae */ /* 0x0001e2000c901d66 */
[----:B------:R-:W-:Y:S02]  /*1fc00*/  IMAD.MOV.U32 R13, RZ, RZ, R6 ;  /* 0x000000ffff0d7224 */ /* 0x000fe400078e0006 */
[----:B------:R-:W-:Y:S01]  /*1fc10*/  IMAD.MOV.U32 R12, RZ, RZ, RZ ;  /* 0x000000ffff0c7224 */ /* 0x000fe200078e00ff */
[----:B------:R0:W-:Y:S01]  /*1fc20*/  @!P3 LDGSTS.E.BYPASS.LTC128B.128 [R21+0x13400], desc[UR38][R2.64+0x80], !P2 ;  /* 0x134000800215bfae */ /* 0x0001e2000d101d66 */
[----:B------:R-:W-:-:S07]  /*1fc30*/  IMAD.MOV.U32 R5, RZ, RZ, R14 ;  /* 0x000000ffff057224 */ /* 0x000fce00078e000e */
[----:B0-----:R-:W-:Y:S05]  /*1fc40*/  WARPSYNC.COLLECTIVE R15, `(.L_x_12659) ;  /* 0x000000000f087348 */ /* 0x001fea0003c00000 */
[----:B------:R1:W2:Y:S02]  /*1fc50*/  SHFL.IDX P6, R14, R13, R12, R11 ;  /* 0x0000000c0d0e7389 */ /* 0x0002a400000c000b */
[----:B012---:R-:W-:Y:S01]  /*1fc60*/  ENDCOLLECTIVE ;  /* 0x000000000000791b */ /* 0x007fe20003800000 */
.L_x_12659:
[----:B------:R-:W-:-:S05]  /*1fc70*/  VIADD R2, R17, 0x60 ;  /* 0x0000006011027836 */ /* 0x000fca0000000000 */
[----:B------:R-:W-:Y:S02]  /*1fc80*/  ISETP.GE.AND P3, PT, R2, R0, PT ;  /* 0x000000000200720c */ /* 0x000fe40003f66270 */
[----:B------:R-:W-:-:S11]  /*1fc90*/  MOV R13, R7 ;  /* 0x00000007000d7202 */ /* 0x000fd60000000f00 */
[----:B------:R-:W-:-:S05]  /*1fca0*/  @!P3 LEA R2, P4, R10, R5, 0x1 ;  /* 0x000000050a02b211 */ /* 0x000fca00078808ff */
[----:B------:R-:W-:Y:S02]  /*1fcb0*/  @!P3 IMAD.X R3, RZ, RZ, R4, P4 ;  /* 0x000000ffff03b224 */ /* 0x000fe400020e0604 */
[----:B------:R-:W-:-:S07]  /*1fcc0*/  IMAD.MOV.U32 R4, RZ, RZ, R14 ;  /* 0x000000ffff047224 */ /* 0x000fce00078e000e */
[----:B------:R-:W-:Y:S05]  /*1fcd0*/  WARPSYNC.COLLECTIVE R15, `(.L_x_12660) ;  /* 0x000000000f087348 */ /* 0x000fea0003c00000 */
[----:B------:R0:W1:Y:S02]  /*1fce0*/  SHFL.IDX P6, R14, R13, R12, R11 ;  /* 0x0000000c0d0e7389 */ /* 0x00006400000c000b */
[----:B01----:R-:W-:Y:S01]  /*1fcf0*/  ENDCOLLECTIVE ;  /* 0x000000000000791b */ /* 0x003fe20003800000 */
.L_x_12660:
[----:B------:R-:W-:Y:S01]  /*1fd00*/  @!PT LDS RZ, [RZ] ;  /* 0x00000000fffff984 */ /* 0x000fe20000000800 */
[----:B------:R-:W-:Y:S01]  /*1fd10*/  @!PT LDS RZ, [RZ] ;  /* 0x00000000fffff984 */ /* 0x000fe20000000800 */
[----:B------:R-:W-:Y:S01]  /*1fd20*/  @!PT LDS RZ, [RZ] ;  /* 0x00000000fffff984 */ /* 0x000fe20000000800 */
[----:B------:R-:W-:Y:S04]  /*1fd30*/  @!P3 LDGSTS.E.BYPASS.LTC128B.128 [R21+0xdc00], desc[UR38][R2.64], !P0 ;  /* 0x0dc000000215bfae */ /* 0x000fe8000c101d66 */
[----:B------:R-:W-:Y:S04]  /*1fd40*/  @!P3 LDGSTS.E.BYPASS.LTC128B.128 [R21+0x10c00], desc[UR38][R2.64+0x40], !P1 ;  /* 0x10c000400215bfae */ /* 0x000fe8000c901d66 */
[----:B------:R0:W-:Y:S01]  /*1fd50*/  @!P3 LDGSTS.E.BYPASS.LTC128B.128 [R21+0x13c00], desc[UR38][R2.64+0x80], !P2 ;  /* 0x13c000800215bfae */ /* 0x0001e2000d101d66 */
[----:B------:R-:W-:Y:S01]  /*1fd60*/  IMAD.MOV.U32 R13, RZ, RZ, R6 ;  /* 0x000000ffff0d7224 */ /* 0x000fe200078e0006 */
[----:B------:R-:W-:-:S02]  /*1fd70*/  MOV R12, 0x1 ;  /* 0x00000001000c7802 */ /* 0x000fc40000000f00 */
[----:B0-----:R-:W-:-:S04]  /*1fd80*/  IADD3 R2, R17, 0x80, RZ ;  /* 0x0000008011027810 */ /* 0x001fc80007ffe0ff */
[----:B------:R-:W-:Y:S01]  /*1fd90*/  ISETP.GE.AND P3, PT, R2, R0, PT ;  /* 0x000000000200720c */ /* 0x000fe20003f66270 */
[----:B------:R-:W-:-:S12]  /*1fda0*/  IMAD.MOV.U32 R2, RZ, RZ, R14 ;  /* 0x000000ffff027224 */ /* 0x000fd800078e000e */
[----:B------:R-:W-:Y:S05]  /*1fdb0*/  WARPSYNC.COLLECTIVE R15, `(.L_x_12661) ;  /* 0x000000000f087348 */ /* 0x000fea0003c00000 */
[----:B------:R0:W1:Y:S02]  /*1fdc0*/  SHFL.IDX P6, R14, R13, R12, R11 ;  /* 0x0000000c0d0e7389 */ /* 0x00006400000c000b */
[----:B01----:R-:W-:Y:S01]  /*1fdd0*/  ENDCOLLECTIVE ;  /* 0x000000000000791b */ /* 0x003fe20003800000 */
.L_x_12661:
        /* <DEDUP_REMOVED lines=12> */
.L_x_12662:
[----:B------:R-:W-:Y:S01]  /*1fea0*/  @!PT LDS RZ, [RZ] ;  /* 0x00000000fffff984 */ /* 0x000fe20000000800 */
[----:B------:R-:W-:Y:S01]  /*1feb0*/  @!PT LDS RZ, [RZ] ;  /* 0x00000000fffff984 */ /* 0x000fe20000000800 */
[----:B------:R-:W-:Y:S01]  /*1fec0*/  @!PT LDS RZ, [RZ] ;  /* 0x00000000fffff984 */ /* 0x000fe20000000800 */
[----:B------:R0:W-:Y:S02]  /*1fed0*/  @!P3 LDGSTS.E.BYPASS.LTC128B.128 [R21+0x14400], desc[UR38][R2.64+0x80], !P2 ;  /* 0x144000800215bfae */ /* 0x0001e4000d101d66 */
[----:B0-----:R-:W-:Y:S01]  /*1fee0*/  IMAD.MOV.U32 R2, RZ, RZ, R14 ;  /* 0x000000ffff027224 */ /* 0x001fe200078e000e */
[----:B------:R-:W-:Y:S06]  /*1fef0*/  BRA `(.L_x_12663) ;  /* 0xffffffb400e87947 */ /* 0x000fec000383ffff */
.L_x_12538:
[----:B-1----:R1:W2:Y:S02]  /*1ff00*/  SYNCS.PHASECHK.TRANS64.TRYWAIT P0, [R22+URZ+0x2d820], R0 ;  /* 0x02d82000160075a7 */ /* 0x0022a4000800017f */
[----:B--2---:R-:W-:Y:S05]  /*1ff10*/  @!P0 NANOSLEEP.SYNCS 0x989680 ;  /* 0x009896800000895d */ /* 0x004fea0003900000 */
[----:B------:R-:W2:Y:S02]  /*1ff20*/  @!P0 SYNCS.PHASECHK.TRANS64 P0, [R22+URZ+0x2d820], R0 ;  /* 0x02d82000160085a7 */ /* 0x000ea4000800007f */
[----:B--2---:R-:W-:Y:S05]  /*1ff30*/  @!P0 BRA `(.L_x_12538) ;  /* 0xfffffffc00f08947 */ /* 0x004fea000383ffff */
[----:B------:R-:W-:Y:S05]  /*1ff40*/  BRA `(.L_x_12664) ;  /* 0xffffffb800507947 */ /* 0x000fea000383ffff */
.L_x_12543:
[----:B0-----:R0:W1:Y:S02]  /*1ff50*/  SYNCS.PHASECHK.TRANS64.TRYWAIT P0, [R5+URZ+0x2d840], R0 ;  /* 0x02d84000050075a7 */ /* 0x001064000800017f */
[----:B-1----:R-:W-:Y:S05]  /*1ff60*/  @!P0 NANOSLEEP.SYNCS 0x989680 ;  /* 0x009896800000895d */ /* 0x002fea0003900000 */
[----:B------:R-:W1:Y:S02]  /*1ff70*/  @!P0 SYNCS.PHASECHK.TRANS64 P0, [R5+URZ+0x2d840], R0 ;  /* 0x02d84000050085a7 */ /* 0x000e64000800007f */
[----:B-1----:R-:W-:Y:S05]  /*1ff80*/  @!P0 BRA `(.L_x_12543) ;  /* 0xfffffffc00f08947 */ /* 0x002fea000383ffff */
[----:B------:R-:W-:Y:S05]  /*1ff90*/  BRA `(.L_x_12665) ;  /* 0xffffffbc003c7947 */ /* 0x000fea000383ffff */
.L_x_12544:
        /* <DEDUP_REMOVED lines=8> */
.L_x_12667:
[----:B------:R-:W-:Y:S05]  /*20020*/  BSYNC B1 ;  /* 0x0000000000017941 */ /* 0x000fea0003800000 */
.L_x_12666:
[----:B------:R0:W-:Y:S04]  /*20030*/  STL [R1+0xb4], R5 ;  /* 0x0000b40501007387 */ /* 0x0001e80000100800 */
[----:B0-----:R0:W5:Y:S01]  /*20040*/  LDL.LU R5, [R1] ;  /* 0x0000000001057983 */ /* 0x0011620000300800 */
[----:B------:R-:W-:Y:S01]  /*20050*/  IMAD.MOV.U32 R13, RZ, RZ, R6 ;  /* 0x000000ffff0d7224 */ /* 0x000fe200078e0006 */
[----:B------:R-:W-:Y:S01]  /*20060*/  MOV R3, R14 ;  /* 0x0000000e00037202 */ /* 0x000fe20000000f00 */
[----:B------:R-:W-:Y:S01]  /*20070*/  IMAD.MOV.U32 R12, RZ, RZ, RZ ;  /* 0x000000ffff0c7224 */ /* 0x000fe200078e00ff */
[----:B------:R-:W1:Y:S01]  /*20080*/  S2R R20, SR_TID.X ;  /* 0x0000000000147919 */ /* 0x000e620000002100 */
[----:B------:R-:W-:Y:S02]  /*20090*/  IMAD.MOV.U32 R11, RZ, RZ, 0x1c1f ;  /* 0x00001c1fff0b7424 */ /* 0x000fe400078e00ff */
[----:B------:R-:W-:-:S02]  /*200a0*/  IMAD.MOV.U32 R15, RZ, RZ, -0x1 ;  /* 0xffffffffff0f7424 */ /* 0x000fc400078e00ff */
[----:B0-----:R-:W-:-:S07]  /*200b0*/  IMAD R4, R4, 0x2, R22 ;  /* 0x0000000204047824 */ /* 0x001fce00078e0216 */
[----:B-1---5:R-:W-:Y:S05]  /*200c0*/  WARPSYNC.COLLECTIVE R15, `(.L_x_12668) ;  /* 0x000000000f087348 */ /* 0x022fea0003c00000 */
[----:B------:R0:W2:Y:S02]  /*200d0*/  SHFL.IDX P6, R14, R13, R12, R11 ;  /* 0x0000000c0d0e7389 */ /* 0x0000a400000c000b */
[----:B012--5:R-:W-:Y:S01]  /*200e0*/  ENDCOLLECTIVE ;  /* 0x000000000000791b */ /* 0x027fe20003800000 */
.L_x_12668:
[----:B------:R-:W-:Y:S02]  /*200f0*/  IMAD.MOV.U32 R13, RZ, RZ, R8 ;  /* 0x000000ffff0d7224 */ /* 0x000fe400078e0008 */
[----:B------:R-:W-:Y:S01]  /*20100*/  IMAD.MOV.U32 R12, RZ, RZ, 0x1 ;  /* 0x00000001ff0c7424 */ /* 0x000fe200078e00ff */
[----:B------:R-:W-:Y:S01]  /*20110*/  SHF.L.U32 R20, R20, 0x3, RZ ;  /* 0x0000000314147819 */ /* 0x000fe200000006ff */
[----:B------:R-:W-:-:S07]  /*20120*/  IMAD.MOV.U32 R2, RZ, RZ, R14 ;  /* 0x000000ffff027224 */ /* 0x000fce00078e000e */
[----:B------:R-:W-:Y:S05]  /*20130*/  WARPSYNC.COLLECTIVE R15, `(.L_x_12669) ;  /* 0x000000000f087348 */ /* 0x000fea0003c00000 */
[----:B------:R0:W1:Y:S02]  /*20140*/  SHFL.IDX P6, R14, R13, R12, R11 ;  /* 0x0000000c0d0e7389 */ /* 0x00006400000c000b */
[----:B01----:R-:W-:Y:S01]  /*20150*/  ENDCOLLECTIVE ;  /* 0x000000000000791b */ /* 0x003fe20003800000 */
.L_x_12669:
[----:B------:R-:W-:-:S05]  /*20160*/  LOP3.LUT R20, R20, 0x18, RZ, 0xc0, !PT ;  /* 0x0000001814147812 */ /* 0x000fca00078ec0ff */
[----:B------:R-:W-:-:S05]  /*20170*/  IMAD.SHL.U32 R0, R20, 0x2, RZ ;  /* 0x0000000214007824 */ /* 0x000fca00078e00ff */
[----:B------:R-:W-:Y:S01]  /*20180*/  IADD3 R2, P0, R2, R0, RZ ;  /* 0x0000000002027210 */ /* 0x000fe20007f1e0ff */
[----:B------:R-:W-:-:S03]  /*20190*/  IMAD.MOV.U32 R13, RZ, RZ, R6 ;  /* 0x000000ffff0d7224 */ /* 0x000fc600078e0006 */
[----:B------:R-:W-:Y:S02]  /*201a0*/  IADD3.X R3, RZ, R3, RZ, P0, !PT ;  /* 0x00000003ff037210 */ /* 0x000fe400007fe4ff */
        /* <DEDUP_REMOVED lines=10> */
[----:B01----:R-:W-:-:S07]  /*20250*/  MOV R3, R14 ;  /* 0x0000000e00037202 */ /* 0x003fce0000000f00 */
[----:B------:R-:W-:Y:S05]  /*20260*/  WARPSYNC.COLLECTIVE R15, `(.L_x_12670) ;  /* 0x000000000f087348 */ /* 0x000fea0003c00000 */
[----:B------:R0:W1:Y:S02]  /*20270*/  SHFL.IDX P6, R14, R13, R12, R11 ;  /* 0x0000000c0d0e7389 */ /* 0x00006400000c000b */
[----:B01----:R-:W-:Y:S01]  /*20280*/  ENDCOLLECTIVE ;  /* 0x000000000000791b */ /* 0x003fe20003800000 */
.L_x_12670:
[----:B------:R-:W-:Y:S01]  /*20290*/  MOV R13, R8 ;  /* 0x00000008000d7202 */ /* 0x000fe20000000f00 */
[----:B------:R-:W-:Y:S02]  /*202a0*/  IMAD.MOV.U32 R12, RZ, RZ, 0x2 ;  /* 0x00000002ff0c7424 */ /* 0x000fe400078e00ff */
[----:B------:R-:W-:-:S07]  /*202b0*/  IMAD.MOV.U32 R2, RZ, RZ, R14 ;  /* 0x000000ffff027224 */ /* 0x000fce00078e000e */
[----:B------:R-:W-:Y:S05]  /*202c0*/  WARPSYNC.COLLECTIVE R15, `(.L_x_12671) ;  /* 0x000000000f087348 */ /* 0x000fea0003c00000 */
[----:B------:R0:W1:Y:S02]  /*202d0*/  SHFL.IDX P6, R14, R13, R12, R11 ;  /* 0x0000000c0d0e7389 */ /* 0x00006400000c000b */
[----:B01----:R-:W-:Y:S01]  /*202e0*/  ENDCOLLECTIVE ;  /* 0x000000000000791b */ /* 0x003fe20003800000 */
.L_x_12671:
        /* <DEDUP_REMOVED lines=13> */
.L_x_12672:
[----:B------:R-:W-:-:S04]  /*203c0*/  MOV R2, R14 ;  /* 0x0000000e00027202 */ /* 0x000fc80000000f00 */
[----:B------:R-:W-:-:S05]  /*203d0*/  IADD3 R2, P0, R2, R0, RZ ;  /* 0x0000000002027210 */ /* 0x000fca0007f1e0ff */
[----:B------:R-:W-:-:S05]  /*203e0*/  IMAD.X R3, RZ, RZ, R20, P0 ;  /* 0x000000ffff037224 */ /* 0x000fca00000e0614 */
[----:B------:R-:W-:Y:S01]  /*203f0*/  @!PT LDS RZ, [RZ] ;  /* 0x00000000fffff984 */ /* 0x000fe20000000800 */
[----:B------:R-:W-:Y:S01]  /*20400*/  @!PT LDS RZ, [RZ] ;  /* 0x00000000fffff984 */ /* 0x000fe20000000800 */
[----:B------:R-:W-:Y:S01]  /*20410*/  @!PT LDS RZ, [RZ] ;  /* 0x00000000fffff984 */ /* 0x000fe20000000800 */
[----:B------:R0:W-:Y:S01]  /*20420*/  LDGSTS.E.BYPASS.LTC128B.128 [R4+0x16400], desc[UR38][R2.64], !P1 ;  /* 0x1640000002047fae */ /* 0x0001e2000c901d66 */
[----:B------:R-:W-:-:S03]  /*20430*/  LOP3.LUT P1, RZ, R5, 0x20, RZ, 0xc0, !PT ;  /* 0x0000002005ff7812 */ /* 0x000fc6000782c0ff */
[----:B------:R0:W5:Y:S01]  /*20440*/  LDL.LU R5, [R1+0xb4] ;  /* 0x0000b40001057983 */ /* 0x0001620000300800 */
[----:B------:R-:W-:Y:S02]  /*20450*/  IMAD.MOV.U32 R13, RZ, RZ, R8 ;  /* 0x000000ffff0d7224 */ /* 0x000fe400078e0008 */
[----:B------:R-:W-:Y:S01]  /*20460*/  IMAD.MOV.U32 R12, RZ, RZ, 0x3 ;  /* 0x00000003ff0c7424 */ /* 0x000fe200078e00ff */
[----:B------:R0:W-:Y:S06]  /*20470*/  LDGSTS.E.BYPASS.LTC128B.128 [R4+0x18400], desc[UR38][R2.64+0x40], !P5 ;  /* 0x1840004002047fae */ /* 0x0001ec000e901d66 */
[----:B0----5:R-:W-:Y:S05]  /*20480*/  WARPSYNC.COLLECTIVE R15, `(.L_x_12673) ;  /* 0x000000000f087348 */ /* 0x021fea0003c00000 */
[----:B------:R1:W2:Y:S02]  /*20490*/  SHFL.IDX P6, R14, R13, R12, R11 ;  /* 0x0000000c0d0e7389 */ /* 0x0002a400000c000b */
[----:B012--5:R-:W-:Y:S01]  /*204a0*/  ENDCOLLECTIVE ;  /* 0x000000000000791b */ /* 0x027fe20003800000 */
.L_x_12673:
[----:B------:R-:W-:Y:S01]  /*204b0*/  @!PT LDS RZ, [RZ] ;  /* 0x00000000fffff984 */ /* 0x000fe20000000800 */
[----:B------:R-:W-:Y:S01]  /*204c0*/  @!PT LDS RZ, [RZ] ;  /* 0x00000000fffff984 */ /* 0x000fe20000000800 */
[----:B------:R-:W-:Y:S01]  /*204d0*/  @!PT LDS RZ, [RZ] ;  /* 0x00000000fffff984 */ /* 0x000fe20000000800 */
[----:B------:R0:W-:Y:S01]  /*204e0*/  LDGSTS.E.BYPASS.LTC128B.128 [R4+0x1a400], desc[UR38][R2.64+0x80], !P4 ;  /* 0x1a40008002047fae */ /* 0x0001e2000e101d66 */
[----:B------:R-:W-:Y:S01]  /*204f0*/  IMAD.MOV.U32 R13, RZ, RZ, R6 ;  /* 0x000000ffff0d7224 */ /* 0x000fe200078e0006 */
[----:B------:R-:W-:-:S07]  /*20500*/  MOV R20, R14 ;  /* 0x0000000e00147202 */ /* 0x000fce0000000f00 */
[----:B0-----:R-:W-:Y:S05]  /*20510*/  WARPSYNC.COLLECTIVE R15, `(.L_x_12674) ;  /* 0x000000000f087348 */ /* 0x001fea0003c00000 */
[----:B------:R1:W2:Y:S02]  /*20520*/  SHFL.IDX P6, R14, R13, R12, R11 ;  /* 0x0000000c0d0e7389 */ /* 0x0002a400000c000b */
[----:B012---:R-:W-:Y:S01]  /*20530*/  ENDCOLLECTIVE ;  /* 0x000000000000791b */ /* 0x007fe20003800000 */
.L_x_12674:
[----:B------:R-:W-:Y:S01]  /*20540*/  IMAD.MOV.U32 R2, RZ, RZ, R14 ;  /* 0x000000ffff027224 */ /* 0x000fe200078e000e */
[----:B------:R-:W-:Y:S06]  /*20550*/  BRA `(.L_x_12675) ;  /* 0xffffffb800b47947 */ /* 0x000fec000383ffff */
.L_x_12549:
[----:B-1----:R1:W2:Y:S02]  /*20560*/  SYNCS.PHASECHK.TRANS64.TRYWAIT P0, [R5+URZ+0x2d860], R2 ;  /* 0x02d86002050075a7 */ /* 0x0022a4000800017f */
[----:B--2---:R-:W-:Y:S05]  /*20570*/  @!P0 NANOSLEEP.SYNCS 0x989680 ;  /* 0x009896800000895d */ /* 0x004fea0003900000 */
[----:B------:R-:W2:Y:S02]  /*20580*/  @!P0 SYNCS.PHASECHK.TRANS64 P0, [R5+URZ+0x2d860], R2 ;  /* 0x02d86002050085a7 */ /* 0x000ea4000800007f */
[----:B--2---:R-:W-:Y:S05]  /*20590*/  @!P0 BRA `(.L_x_12549) ;  /* 0xfffffffc00f08947 */ /* 0x004fea000383ffff */
[----:B------:R-:W-:Y:S05]  /*205a0*/  BRA `(.L_x_12676) ;  /* 0xffffffbc001c7947 */ /* 0x000fea000383ffff */
.L_x_12550:
        /* <DEDUP_REMOVED lines=8> */
.L_x_12678:
[----:B------:R-:W-:Y:S05]  /*20630*/  BSYNC B1 ;  /* 0x0000000000017941 */ /* 0x000fea0003800000 */
.L_x_12677:
        /* <DEDUP_REMOVED lines=9> */
.L_x_12679:
[----:B------:R-:W-:Y:S01]  /*206d0*/  IMAD.MOV.U32 R13, RZ, RZ, R24 ;  /* 0x000000ffff0d7224 */ /* 0x000fe200078e0018 */
[----:B------:R-:W-:Y:S02]  /*206e0*/  MOV R12, 0x1 ;  /* 0x00000001000c7802 */ /* 0x000fe40000000f00 */
[----:B------:R-:W-:-:S07]  /*206f0*/  MOV R2, R14 ;  /* 0x0000000e00027202 */ /* 0x000fce0000000f00 */
[----:B------:R-:W-:Y:S05]  /*20700*/  WARPSYNC.COLLECTIVE R15, `(.L_x_12680) ;  /* 0x000000000f087348 */ /* 0x000fea0003c00000 */
[----:B------:R0:W1:Y:S02]  /*20710*/  SHFL.IDX P6, R14, R13, R12, R11 ;  /* 0x0000000c0d0e7389 */ /* 0x00006400000c000b */
[----:B01----:R-:W-:Y:S01]  /*20720*/  ENDCOLLECTIVE ;  /* 0x000000000000791b */ /* 0x003fe20003800000 */
.L_x_12680:
        /* <DEDUP_REMOVED lines=16> */
.L_x_12681:
[----:B------:R-:W-:Y:S02]  /*20830*/  IMAD.MOV.U32 R13, RZ, RZ, R24 ;  /* 0x000000ffff0d7224 */ /* 0x000fe400078e0018 */
[----:B------:R-:W-:Y:S02]  /*20840*/  IMAD.MOV.U32 R12, RZ, RZ, 0x2 ;  /* 0x00000002ff0c7424 */ /* 0x000fe400078e00ff */
[----:B------:R-:W-:-:S07]  /*20850*/  IMAD.MOV.U32 R2, RZ, RZ, R14 ;  /* 0x000000ffff027224 */ /* 0x000fce00078e000e */
[----:B------:R-:W-:Y:S05]  /*20860*/  WARPSYNC.COLLECTIVE R15, `(.L_x_12682) ;  /* 0x000000000f087348 */ /* 0x000fea0003c00000 */
[----:B------:R0:W1:Y:S02]  /*20870*/  SHFL.IDX P6, R14, R13, R12, R11 ;  /* 0x0000000c0d0e7389 */ /* 0x00006400000c000b */
[----:B01----:R-:W-:Y:S01]  /*20880*/  ENDCOLLECTIVE ;  /* 0x000000000000791b */ /* 0x003fe20003800000 */
.L_x_12682:
        /* <DEDUP_REMOVED lines=16> */
.L_x_12683:
[----:B------:R-:W-:Y:S01]  /*20990*/  IMAD.MOV.U32 R13, RZ, RZ, R24 ;  /* 0x000000ffff0d7224 */ /* 0x000fe200078e0018 */
[----:B------:R-:W-:Y:S01]  /*209a0*/  MOV R12, 0x3 ;  /* 0x00000003000c7802 */ /* 0x000fe20000000f00 */
[----:B------:R-:W-:-:S07]  /*209b0*/  IMAD.MOV.U32 R2, RZ, RZ, R14 ;  /* 0x000000ffff027224 */ /* 0x000fce00078e000e */
[----:B------:R-:W-:Y:S05]  /*209c0*/  WARPSYNC.COLLECTIVE R15, `(.L_x_12684) ;  /* 0x000000000f087348 */ /* 0x000fea0003c00000 */
[----:B------:R0:W1:Y:S02]  /*209d0*/  SHFL.IDX P6, R14, R13, R12, R11 ;  /* 0x0000000c0d0e7389 */ /* 0x00006400000c000b */
[----:B01----:R-:W-:Y:S01]  /*209e0*/  ENDCOLLECTIVE ;  /* 0x000000000000791b */ /* 0x003fe20003800000 */
.L_x_12684:
        /* <DEDUP_REMOVED lines=13> */
.L_x_12685:
        /* <DEDUP_REMOVED lines=8> */
.L_x_12558:
[----:B-1----:R1:W2:Y:S02]  /*20b40*/  SYNCS.PHASECHK.TRANS64.TRYWAIT P0, [R0+URZ+0x2d860], R3 ;  /* 0x02d86003000075a7 */ /* 0x0022a4000800017f */
[----:B--2---:R-:W-:Y:S05]  /*20b50*/  @!P0 NANOSLEEP.SYNCS 0x989680 ;  /* 0x009896800000895d */ /* 0x004fea0003900000 */
[----:B------:R-:W2:Y:S02]  /*20b60*/  @!P0 SYNCS.PHASECHK.TRANS64 P0, [R0+URZ+0x2d860], R3 ;  /* 0x02d86003000085a7 */ /* 0x000ea4000800007f */
[----:B--2---:R-:W-:Y:S05]  /*20b70*/  @!P0 BRA `(.L_x_12558) ;  /* 0xfffffffc00f08947 */ /* 0x004fea000383ffff */
[----:B------:R-:W-:Y:S05]  /*20b80*/  BRA `(.L_x_12687) ;  /* 0xffffffbc00a07947 */ /* 0x000fea000383ffff */
.L_x_12559:
        /* <DEDUP_REMOVED lines=8> */
.L_x_12689:
[----:B------:R-:W-:Y:S05]  /*20c10*/  BSYNC B0 ;  /* 0x0000000000007941 */ /* 0x000fea0003800000 */
.L_x_12688:
        /* <DEDUP_REMOVED lines=10> */
.L_x_12690:
        /* <DEDUP_REMOVED lines=17> */
.L_x_12691:
        /* <DEDUP_REMOVED lines=14> */
.L_x_12692:
[----:B------:R-:W-:Y:S02]  /*20eb0*/  IMAD.MOV.U32 R13, RZ, RZ, R24 ;  /* 0x000000ffff0d7224 */ /* 0x000fe400078e0018 */
[----:B------:R-:W-:Y:S01]  /*20ec0*/  IMAD.MOV.U32 R12, RZ, RZ, 0x2 ;  /* 0x00000002ff0c7424 */ /* 0x000fe200078e00ff */
[----:B------:R-:W-:-:S13]  /*20ed0*/  IADD3 R2, P4, R14, R5, RZ ;  /* 0x000000050e027210 */ /* 0x000fda0007f9e0ff */
[----:B------:R-:W-:Y:S05]  /*20ee0*/  WARPSYNC.COLLECTIVE R15, `(.L_x_12693) ;  /* 0x000000000f087348 */ /* 0x000fea0003c00000 */
[----:B------:R0:W1:Y:S02]  /*20ef0*/  SHFL.IDX P6, R14, R13, R12, R11 ;  /* 0x0000000c0d0e7389 */ /* 0x00006400000c000b */
[----:B01----:R-:W-:Y:S01]  /*20f00*/  ENDCOLLECTIVE ;  /* 0x000000000000791b */ /* 0x003fe20003800000 */
.L_x_12693:
        /* <DEDUP_REMOVED lines=15> */
.L_x_12694:
[----:B------:R-:W-:Y:S01]  /*21000*/  IMAD.MOV.U32 R13, RZ, RZ, R24 ;  /* 0x000000ffff0d7224 */ /* 0x000fe200078e0018 */
[----:B------:R-:W-:Y:S02]  /*21010*/  MOV R12, 0x3 ;  /* 0x00000003000c7802 */ /* 0x000fe40000000f00 */
[----:B------:R-:W-:-:S13]  /*21020*/  IADD3 R2, P4, R14, R5, RZ ;  /* 0x000000050e027210 */ /* 0x000fda0007f9e0ff */
[----:B------:R-:W-:Y:S05]  /*21030*/  WARPSYNC.COLLECTIVE R15, `(.L_x_12695) ;  /* 0x000000000f087348 */ /* 0x000fea0003c00000 */
[----:B------:R0:W1:Y:S02]  /*21040*/  SHFL.IDX P6, R14, R13, R12, R11 ;  /* 0x0000000c0d0e7389 */ /* 0x00006400000c000b */
[----:B01----:R-:W-:Y:S01]  /*21050*/  ENDCOLLECTIVE ;  /* 0x000000000000791b */ /* 0x003fe20003800000 */
.L_x_12695:
        /* <DEDUP_REMOVED lines=14> */
.L_x_12696:
[----:B------:R-:W-:Y:S05]  /*21140*/  BRA `(.L_x_12697) ;  /* 0xffffffbc00007947 */ /* 0x000fea000383ffff */
.L_x_12564:
        /* <DEDUP_REMOVED lines=8> */
.L_x_12699:
[----:B------:R-:W-:Y:S05]  /*211d0*/  BSYNC B0 ;  /* 0x0000000000007941 */ /* 0x000fea0003800000 */
.L_x_12698:
        /* <DEDUP_REMOVED lines=9> */
.L_x_12700:
        /* <DEDUP_REMOVED lines=18> */
.L_x_12701:
[----:B------:R-:W-:Y:S02]  /*21390*/  MOV R12, 0x2 ;  /* 0x00000002000c7802 */ /* 0x000fe40000000f00 */
[----:B------:R-:W-:-:S05]  /*213a0*/  SEL R5, R14, RZ, P1 ;  /* 0x000000ff0e057207 */ /* 0x000fca0000800000 */
[----:B------:R-:W-:-:S04]  /*213b0*/  IMAD.IADD R4, R2, 0x1, R5 ;  /* 0x0000000102047824 */ /* 0x000fc800078e0205 */
[----:B------:R-:W-:-:S07]  /*213c0*/  IMAD.MOV.U32 R13, RZ, RZ, R4 ;  /* 0x000000ffff0d7224 */ /* 0x000fce00078e0004 */
[----:B------:R-:W-:Y:S05]  /*213d0*/  WARPSYNC.COLLECTIVE R15, `(.L_x_12702) ;  /* 0x000000000f087348 */ /* 0x000fea0003c00000 */
[----:B------:R0:W1:Y:S02]  /*213e0*/  SHFL.UP P6, R14, R13, R12, R11 ;  /* 0x0400000c0d0e7389 */ /* 0x00006400000c000b */
[----:B01----:R-:W-:Y:S01]  /*213f0*/  ENDCOLLECTIVE ;  /* 0x000000000000791b */ /* 0x003fe20003800000 */
.L_x_12702:
[----:B------:R-:W-:Y:S01]  /*21400*/  IMAD.MOV.U32 R12, RZ, RZ, 0x4 ;  /* 0x00000004ff0c7424 */ /* 0x000fe200078e00ff */
[----:B------:R-:W-:-:S05]  /*21410*/  SEL R5, R14, RZ, P2 ;  /* 0x000000ff0e057207 */ /* 0x000fca0001000000 */
[----:B------:R-:W-:-:S04]  /*21420*/  IMAD.IADD R5, R4, 0x1, R5 ;  /* 0x0000000104057824 */ /* 0x000fc800078e0205 */
[----:B------:R-:W-:-:S07]  /*21430*/  IMAD.MOV.U32 R13, RZ, RZ, R5 ;  /* 0x000000ffff0d7224 */ /* 0x000fce00078e0005 */
[----:B------:R-:W-:Y:S05]  /*21440*/  WARPSYNC.COLLECTIVE R15, `(.L_x_12703) ;  /* 0x000000000f087348 */ /* 0x000fea0003c00000 */
[----:B------:R0:W1:Y:S02]  /*21450*/  SHFL.UP P6, R14, R13, R12, R11 ;  /* 0x0400000c0d0e7389 */ /* 0x00006400000c000b */
[----:B01----:R-:W-:Y:S01]  /*21460*/  ENDCOLLECTIVE ;  /* 0x000000000000791b */ /* 0x003fe20003800000 */
.L_x_12703:
[----:B------:R-:W-:Y:S01]  /*21470*/  IMAD.MOV.U32 R12, RZ, RZ, 0x8 ;  /* 0x00000008ff0c7424 */ /* 0x000fe200078e00ff */
[----:B------:R-:W-:-:S04]  /*21480*/  SEL R6, R14, RZ, P3 ;  /* 0x000000ff0e067207 */ /* 0x000fc80001800000 */
[----:B------:R-:W-:-:S05]  /*21490*/  IADD3 R6, R5, R6, RZ ;  /* 0x0000000605067210 */ /* 0x000fca0007ffe0ff */
[----:B------:R-:W-:-:S07]  /*214a0*/  IMAD.MOV.U32 R13, RZ, RZ, R6 ;  /* 0x000000ffff0d7224 */ /* 0x000fce00078e0006 */
[----:B------:R-:W-:Y:S05]  /*214b0*/  WARPSYNC.COLLECTIVE R15, `(.L_x_12704) ;  /* 0x000000000f087348 */ /* 0x000fea0003c00000 */
[----:B------:R0:W1:Y:S02]  /*214c0*/  SHFL.UP P6, R14, R13, R12, R11 ;  /* 0x0400000c0d0e7389 */ /* 0x00006400000c000b */
[----:B01----:R-:W-:Y:S01]  /*214d0*/  ENDCOLLECTIVE ;  /* 0x000000000000791b */ /* 0x003fe20003800000 */
.L_x_12704:
[----:B------:R-:W-:Y:S01]  /*214e0*/  IMAD.MOV.U32 R12, RZ, RZ, 0x10 ;  /* 0x00000010ff0c7424 */ /* 0x000fe200078e00ff */
[----:B------:R-:W-:-:S05]  /*214f0*/  SEL R3, R14, RZ, P4 ;  /* 0x000000ff0e037207 */ /* 0x000fca0002000000 */
[----:B------:R-:W-:-:S05]  /*21500*/  IMAD.IADD R4, R6, 0x1, R3 ;  /* 0x0000000106047824 */ /* 0x000fca00078e0203 */
[----:B------:R-:W-:-:S07]  /*21510*/  MOV R13, R4 ;  /* 0x00000004000d7202 */ /* 0x000fce0000000f00 */
[----:B------:R-:W-:Y:S05]  /*21520*/  WARPSYNC.COLLECTIVE R15, `(.L_x_12705) ;  /* 0x000000000f087348 */ /* 0x000fea0003c00000 */
[----:B------:R0:W1:Y:S02]  /*21530*/  SHFL.UP P6, R14, R13, R12, R11 ;  /* 0x0400000c0d0e7389 */ /* 0x00006400000c000b */
[----:B01----:R-:W-:Y:S01]  /*21540*/  ENDCOLLECTIVE ;  /* 0x000000000000791b */ /* 0x003fe20003800000 */
.L_x_12705:
        /* <DEDUP_REMOVED lines=8> */
.L_x_12706:
[----:B------:R-:W-:Y:S05]  /*215d0*/  BRA `(.L_x_12707) ;  /* 0xffffffbc00187947 */ /* 0x000fea000383ffff */
.L_x_12569:
        /* <DEDUP_REMOVED lines=8> */
.L_x_12709:
[----:B------:R-:W-:Y:S05]  /*21660*/  BSYNC B0 ;  /* 0x0000000000007941 */ /* 0x000fea0003800000 */
.L_x_12708:
        /* <DEDUP_REMOVED lines=8> */
.L_x_12710:
[----:B------:R-:W-:Y:S02]  /*216f0*/  MOV R12, 0x4 ;  /* 0x00000004000c7802 */ /* 0x000fe40000000f00 */
[----:B------:R-:W-:-:S05]  /*21700*/  SEL R14, R14, RZ, P2 ;  /* 0x000000ff0e0e7207 */ /* 0x000fca0001000000 */
[----:B------:R-:W-:-:S04]  /*21710*/  IMAD.IADD R3, R13, 0x1, R14 ;  /* 0x000000010d037824 */ /* 0x000fc800078e020e */
[----:B------:R-:W-:-:S07]  /*21720*/  IMAD.MOV.U32 R13, RZ, RZ, R3 ;  /* 0x000000ffff0d7224 */ /* 0x000fce00078e0003 */
[----:B------:R-:W-:Y:S05]  /*21730*/  WARPSYNC.COLLECTIVE R15, `(.L_x_12711) ;  /* 0x000000000f087348 */ /* 0x000fea0003c00000 */
[----:B------:R0:W1:Y:S02]  /*21740*/  SHFL.UP P6, R14, R13, R12, R11 ;  /* 0x0400000c0d0e7389 */ /* 0x00006400000c000b */
[----:B01----:R-:W-:Y:S01]  /*21750*/  ENDCOLLECTIVE ;  /* 0x000000000000791b */ /* 0x003fe20003800000 */
.L_x_12711:
[----:B------:R-:W-:Y:S01]  /*21760*/  IMAD.MOV.U32 R12, RZ, RZ, 0x8 ;  /* 0x00000008ff0c7424 */ /* 0x000fe200078e00ff */
[----:B------:R-:W-:-:S05]  /*21770*/  SEL R4, R14, RZ, P3 ;  /* 0x000000ff0e047207 */ /* 0x000fca0001800000 */
[----:B------:R-:W-:-:S04]  /*21780*/  IMAD.IADD R4, R3, 0x1, R4 ;  /* 0x0000000103047824 */ /* 0x000fc800078e0204 */
[----:B------:R-:W-:-:S07]  /*21790*/  IMAD.MOV.U32 R13, RZ, RZ, R4 ;  /* 0x000000ffff0d7224 */ /* 0x000fce00078e0004 */
[----:B------:R-:W-:Y:S05]  /*217a0*/  WARPSYNC.COLLECTIVE R15, `(.L_x_12712) ;  /* 0x000000000f087348 */ /* 0x000fea0003c00000 */
[----:B------:R0:W1:Y:S02]  /*217b0*/  SHFL.UP P6, R14, R13, R12, R11 ;  /* 0x0400000c0d0e7389 */ /* 0x00006400000c000b */
[----:B01----:R-:W-:Y:S01]  /*217c0*/  ENDCOLLECTIVE ;  /* 0x000000000000791b */ /* 0x003fe20003800000 */
.L_x_12712:
[----:B------:R-:W-:Y:S01]  /*217d0*/  IMAD.MOV.U32 R12, RZ, RZ, 0x10 ;  /* 0x00000010ff0c7424 */ /* 0x000fe200078e00ff */
[----:B------:R-:W-:-:S04]  /*217e0*/  SEL R5, R14, RZ, P4 ;  /* 0x000000ff0e057207 */ /* 0x000fc80002000000 */
[----:B------:R-:W-:-:S05]  /*217f0*/  IADD3 R5, R4, R5, RZ ;  /* 0x0000000504057210 */ /* 0x000fca0007ffe0ff */
[----:B------:R-:W-:-:S07]  /*21800*/  IMAD.MOV.U32 R13, RZ, RZ, R5 ;  /* 0x000000ffff0d7224 */ /* 0x000fce00078e0005 */
[----:B------:R-:W-:Y:S05]  /*21810*/  WARPSYNC.COLLECTIVE R15, `(.L_x_12713) ;  /* 0x000000000f087348 */ /* 0x000fea0003c00000 */
[----:B------:R0:W1:Y:S02]  /*21820*/  SHFL.UP P6, R14, R13, R12, R11 ;  /* 0x0400000c0d0e7389 */ /* 0x00006400000c000b */
[----:B01----:R-:W-:Y:S01]  /*21830*/  ENDCOLLECTIVE ;  /* 0x000000000000791b */ /* 0x003fe20003800000 */
.L_x_12713:
        /* <DEDUP_REMOVED lines=8> */
.L_x_12714:
[----:B------:R-:W-:Y:S05]  /*218c0*/  BRA `(.L_x_12715) ;  /* 0xffffffb800f87947 */ /* 0x000fea000383ffff */
.L_x_12571:
[----:B------:R-:W-:Y:S01]  /*218d0*/  BSSY B0, `(.L_x_12716) ;  /* 0x0000006000007945 */ /* 0x000fe20003800000 */
[----:B------:R-:W-:Y:S01]  /*218e0*/  PLOP3.LUT P6, PT, P6, PT, PT, 0x8, 0x0 ;  /* 0x000000000000781c */ /* 0x000fe200037ce170 */
[----:B------:R-:W-:-:S12]  /*218f0*/  IMAD.MOV.U32 R15, RZ, RZ, -0x1 ;  /* 0xffffffffff0f7424 */ /* 0x000fd800078e00ff */
[----:B01----:R-:W-:Y:S05]  /*21900*/  WARPSYNC.COLLECTIVE R15, `(.L_x_12717) ;  /* 0x000000000f087348 */ /* 0x003fea0003c00000 */
[----:B------:R-:W-:Y:S01]  /*21910*/  VOTE.ANY R14, PT, P6 ;  /* 0x00000000000e7806 */ /* 0x000fe200030e0100 */
[----:B01----:R-:W-:Y:S06]  /*21920*/  ENDCOLLECTIVE ;  /* 0x000000000000791b */ /* 0x003fec0003800000 */
.L_x_12717:
[----:B------:R-:W-:Y:S05]  /*21930*/  BSYNC B0 ;  /* 0x0000000000007941 */ /* 0x000fea0003800000 */
.L_x_12716:
[----:B------:R-:W-:Y:S01]  /*21940*/  MOV R5, R14 ;  /* 0x0000000e00057202 */ /* 0x000fe20000000f00 */
[----:B------:R-:W-:Y:S01]  /*21950*/  IMAD.MOV.U32 R13, RZ, RZ, R2 ;  /* 0x000000ffff0d7224 */ /* 0x000fe200078e0002 */
[----:B------:R-:W-:Y:S01]  /*21960*/  MOV R15, 0xffffffff ;  /* 0xffffffff000f7802 */ /* 0x000fe20000000f00 */
[----:B------:R-:W-:Y:S01]  /*21970*/  IMAD.MOV.U32 R11, RZ, RZ, 0x1f ;  /* 0x0000001fff0b7424 */ /* 0x000fe200078e00ff */
[----:B------:R-:W0:Y:S02]  /*21980*/  POPC R6, R5 ;  /* 0x0000000500067309 */ /* 0x000e240000000000 */
[----:B0-----:R-:W-:-:S07]  /*21990*/  IMAD.MOV.U32 R12, RZ, RZ, R6 ;  /* 0x000000ffff0c7224 */ /* 0x001fce00078e0006 */
[----:B------:R-:W-:Y:S05]  /*219a0*/  WARPSYNC.COLLECTIVE R15, `(.L_x_12718) ;  /* 0x000000000f087348 */ /* 0x000fea0003c00000 */
[----:B------:R0:W1:Y:S02]  /*219b0*/  SHFL.IDX P6, R14, R13, R12, R11 ;  /* 0x0000000c0d0e7389 */ /* 0x00006400000c000b */
[----:B01----:R-:W-:Y:S01]  /*219c0*/  ENDCOLLECTIVE ;  /* 0x000000000000791b */ /* 0x003fe20003800000 */
.L_x_12718:
[----:B------:R-:W-:Y:S01]  /*219d0*/  IMAD.MOV.U32 R17, RZ, RZ, R14 ;  /* 0x000000ffff117224 */ /* 0x000fe200078e000e */
[----:B------:R-:W-:Y:S06]  /*219e0*/  BRA `(.L_x_12719) ;  /* 0xffffffb800e87947 */ /* 0x000fec000383ffff */
.L_x_12573:
[----:B------:R-:W-:Y:S01]  /*219f0*/  BSSY B0, `(.L_x_12720) ;  /* 0x0000007000007945 */ /* 0x000fe20003800000 */
[----:B------:R-:W-:Y:S01]  /*21a00*/  IMAD.MOV.U32 R13, RZ, RZ, R3 ;  /* 0x000000ffff0d7224 */ /* 0x000fe200078e0003 */
[----:B------:R-:W-:Y:S01]  /*21a10*/  MOV R15, 0xffffffff ;  /* 0xffffffff000f7802 */ /* 0x000fe20000000f00 */
[----:B------:R-:W-:-:S07]  /*21a20*/  IMAD.MOV.U32 R11, RZ, RZ, 0x1f ;  /* 0x0000001fff0b7424 */ /* 0x000fce00078e00ff */
[----:B0123--:R-:W-:Y:S05]  /*21a30*/  WARPSYNC.COLLECTIVE R15, `(.L_x_12721) ;  /* 0x000000000f087348 */ /* 0x00ffea0003c00000 */
[----:B------:R4:W0:Y:S02]  /*21a40*/  SHFL.IDX P6, R14, R13, R12, R11 ;  /* 0x0000000c0d0e7389 */ /* 0x00082400000c000b */
[----:B01234-:R-:W-:Y:S01]  /*21a50*/  ENDCOLLECTIVE ;  /* 0x000000000000791b */ /* 0x01ffe20003800000 */
.L_x_12721:
[----:B------:R-:W-:Y:S05]  /*21a60*/  BSYNC B0 ;  /* 0x0000000000007941 */ /* 0x000fea0003800000 */
.L_x_12720:
[----:B------:R-:W-:Y:S01]  /*21a70*/  IMAD.MOV.U32 R5, RZ, RZ, R14 ;  /* 0x000000ffff057224 */ /* 0x000fe200078e000e */
[----:B------:R-:W-:Y:S06]  /*21a80*/  BRA `(.L_x_12572) ;  /* 0xffffffb800dc7947 */ /* 0x000fec000383ffff */
.L_x_12577:
[----:B0-----:R0:W4:Y:S02]  /*21a90*/  SYNCS.PHASECHK.TRANS64.TRYWAIT P0, [R5+URZ+0x2d820], R0 ;  /* 0x02d82000050075a7 */ /* 0x001124000800017f */
[----:B----4-:R-:W-:Y:S05]  /*21aa0*/  @!P0 NANOSLEEP.SYNCS 0x989680 ;  /* 0x009896800000895d */ /* 0x010fea0003900000 */
[----:B------:R-:W4:Y:S02]  /*21ab0*/  @!P0 SYNCS.PHASECHK.TRANS64 P0, [R5+URZ+0x2d820], R0 ;  /* 0x02d82000050085a7 */ /* 0x000f24000800007f */
[----:B----4-:R-:W-:Y:S05]  /*21ac0*/  @!P0 BRA `(.L_x_12577) ;  /* 0xfffffffc00f08947 */ /* 0x010fea000383ffff */
[----:B------:R-:W-:Y:S05]  /*21ad0*/  BRA `(.L_x_12722) ;  /* 0xffffffc000547947 */ /* 0x000fea000383ffff */
.L_x_12578:
[----:B------:R-:W4:Y:S01]  /*21ae0*/  S2R R2, SR_TID.X ;  /* 0x0000000000027919 */ /* 0x000f220000002100 */
[----:B------:R-:W-:Y:S01]  /*21af0*/  BSSY B0, `(.L_x_12723) ;  /* 0x000000a000007945 */ /* 0x000fe20003800000 */
[----:B------:R-:W-:Y:S01]  /*21b00*/  IMAD.MOV.U32 R12, RZ, RZ, RZ ;  /* 0x000000ffff0c7224 */ /* 0x000fe200078e00ff */
[----:B------:R-:W-:Y:S01]  /*21b10*/  MOV R11, 0x1f ;  /* 0x0000001f000b7802 */ /* 0x000fe20000000f00 */
[----:B------:R-:W-:Y:S01]  /*21b20*/  IMAD.MOV.U32 R15, RZ, RZ, -0x1 ;  /* 0xffffffffff0f7424 */ /* 0x000fe200078e00ff */
[----:B----4-:R-:W-:-:S04]  /*21b30*/  SHF.R.U32.HI R2, RZ, 0x5, R2 ;  /* 0x00000005ff027819 */ /* 0x010fc80000011602 */
[----:B------:R-:W-:-:S05]  /*21b40*/  LOP3.LUT R2, R2, 0x3, RZ, 0xc0, !PT ;  /* 0x0000000302027812 */ /* 0x000fca00078ec0ff */
[----:B------:R-:W-:-:S07]  /*21b50*/  IMAD.MOV.U32 R13, RZ, RZ, R2 ;  /* 0x000000ffff0d7224 */ /* 0x000fce00078e0002 */
[----:B0123--:R-:W-:Y:S05]  /*21b60*/  WARPSYNC.COLLECTIVE R15, `(.L_x_12724) ;  /* 0x000000000f087348 */ /* 0x00ffea0003c00000 */
[----:B------:R4:W0:Y:S02]  /*21b70*/  SHFL.IDX P6, R14, R13, R12, R11 ;  /* 0x0000000c0d0e7389 */ /* 0x00082400000c000b */
[----:B01234-:R-:W-:Y:S01]  /*21b80*/  ENDCOLLECTIVE ;  /* 0x000000000000791b */ /* 0x01ffe20003800000 */
.L_x_12724:
[----:B------:R-:W-:Y:S05]  /*21b90*/  BSYNC B0 ;  /* 0x0000000000007941 */ /* 0x000fea0003800000 */
.L_x_12723:
[----:B------:R-:W-:Y:S05]  /*21ba0*/  BRA `(.L_x_12725) ;  /* 0xffffffc0003c7947 */ /* 0x000fea000383ffff */
.L_x_12579:
[----:B------:R-:W-:Y:S01]  /*21bb0*/  BSSY B0, `(.L_x_12726) ;  /* 0x0000006000007945 */ /* 0x000fe20003800000 */
[----:B------:R-:W-:-:S07]  /*21bc0*/  IMAD.MOV.U32 R15, RZ, RZ, -0x1 ;  /* 0xffffffffff0f7424 */ /* 0x000fce00078e00ff */
[----:B0123--:R-:W-:Y:S05]  /*21bd0*/  WARPSYNC.COLLECTIVE R15, `(.L_x_12727) ;  /* 0x000000000f0c7348 */ /* 0x00ffea0003c00000 */
[----:B------:R-:W-:Y:S02]  /*21be0*/  ELECT P6, UR62, PT ;  /* 0x00000000003e782f */ /* 0x000fe400038c0000 */
[----:B------:R-:W-:Y:S01]  /*21bf0*/  MOV R14, UR62 ;  /* 0x0000003e000e7c02 */ /* 0x000fe20008000f00 */
[----:B0123--:R-:W-:Y:S10]  /*21c00*/  ENDCOLLECTIVE ;  /* 0x000000000000791b */ /* 0x00fff40003800000 */
.L_x_12727:
[----:B------:R-:W-:Y:S05]  /*21c10*/  BSYNC B0 ;  /* 0x0000000000007941 */ /* 0x000fea0003800000 */
.L_x_12726:
[----:B------:R-:W-:Y:S05]  /*21c20*/  BRA `(.L_x_12728) ;  /* 0xffffffc000307947 */ /* 0x000fea000383ffff */
.L_x_12581:
[----:B0-----:R0:W4:Y:S02]  /*21c30*/  SYNCS.PHASECHK.TRANS64.TRYWAIT P1, [R3+URZ+0x2d840], R2 ;  /* 0x02d84002030075a7 */ /* 0x001124000802017f */
[----:B----4-:R-:W-:Y:S05]  /*21c40*/  @!P1 NANOSLEEP.SYNCS 0x989680 ;  /* 0x009896800000995d */ /* 0x010fea0003900000 */
[----:B------:R-:W4:Y:S02]  /*21c50*/  @!P1 SYNCS.PHASECHK.TRANS64 P1, [R3+URZ+0x2d840], R2 ;  /* 0x02d84002030095a7 */ /* 0x000f24000802007f */
[----:B----4-:R-:W-:Y:S05]  /*21c60*/  @!P1 BRA `(.L_x_12581) ;  /* 0xfffffffc00f09947 */ /* 0x010fea000383ffff */
[----:B------:R-:W-:Y:S05]  /*21c70*/  BRA `(.L_x_12729) ;  /* 0xffffffc000507947 */ /* 0x000fea000383ffff */
.L_x_12583:
[----:B----4-:R4:W0:Y:S02]  /*21c80*/  SYNCS.PHASECHK.TRANS64.TRYWAIT P1, [R25+URZ+0x2d840], R0 ;  /* 0x02d84000190075a7 */ /* 0x010824000802017f */
[----:B0-----:R-:W-:Y:S05]  /*21c90*/  @!P1 NANOSLEEP.SYNCS 0x989680 ;  /* 0x009896800000995d */ /* 0x001fea0003900000 */
[----:B------:R-:W0:Y:S02]  /*21ca0*/  @!P1 SYNCS.PHASECHK.TRANS64 P1, [R25+URZ+0x2d840], R0 ;  /* 0x02d84000190095a7 */ /* 0x000e24000802007f */
[----:B0-----:R-:W-:Y:S05]  /*21cb0*/  @!P1 BRA `(.L_x_12583) ;  /* 0xfffffffc00f09947 */ /* 0x001fea000383ffff */
[----:B------:R-:W-:Y:S05]  /*21cc0*/  BRA `(.L_x_12730) ;  /* 0xffffffc0005c7947 */ /* 0x000fea000383ffff */
.L_x_12585:
[----:B------:R0:W0:Y:S02]  /*21cd0*/  SYNCS.PHASECHK.TRANS64.TRYWAIT P1, [R3+URZ+0x2d860], R2 ;  /* 0x02d86002030075a7 */ /* 0x000024000802017f */
[----:B0-----:R-:W-:Y:S05]  /*21ce0*/  @!P1 NANOSLEEP.SYNCS 0x989680 ;  /* 0x009896800000995d */ /* 0x001fea0003900000 */
[----:B------:R-:W0:Y:S02]  /*21cf0*/  @!P1 SYNCS.PHASECHK.TRANS64 P1, [R3+URZ+0x2d860], R2 ;  /* 0x02d86002030095a7 */ /* 0x000e24000802007f */
[----:B0-----:R-:W-:Y:S05]  /*21d00*/  @!P1 BRA `(.L_x_12585) ;  /* 0xfffffffc00f09947 */ /* 0x001fea000383ffff */
[----:B------:R-:W-:Y:S05]  /*21d10*/  BRA `(.L_x_12731) ;  /* 0xffffffc000587947 */ /* 0x000fea000383ffff */
.L_x_12732:
        /* <DEDUP_REMOVED lines=14> */
.L_x_15873:


//--------------------- .text._ZN7cutlass13device_kernelIN5flash11enable_sm90INS1_16FlashAttnFwdSm90INS1_25CollectiveMainloopFwdSm90ILi2EN4cute5tupleIJNS5_1CILi1EEES8_S8_EEENS6_IJNS7_ILi192EEENS7_ILi128EEENS7_ILi64EEEEEELi64ENS_6half_tEfNS_4arch4Sm90ELb0ELb0ELb1ELb0ELb1ELb0ELb0ELb1ELb1ELb1ELb0ELb0EEENS1_21CollectiveEpilogueFwdINS6_IJSA_SC_SB_EEES9_SE_SG_Li384ELb0ELb1ELb0ELb0EEENS1_29StaticPersistentTileSchedulerILb0EEEEEEEEEvNT_6ParamsE --------------------------
	.section	.text._ZN7cutlass13device_kernelIN5flash11enable_sm90INS1_16FlashAttnFwdSm90INS1_25CollectiveMainloopFwdSm90ILi2EN4cute5tupleIJNS5_1CILi1EEES8_S8_EEENS6_IJNS7_ILi192EEENS7_ILi128EEENS7_ILi64EEEEEELi64ENS_6half_tEfNS_4arch4Sm90ELb0ELb0ELb1ELb0ELb1ELb0ELb0ELb1ELb1ELb1ELb0ELb0EEENS1_21CollectiveEpilogueFwdINS6_IJSA_SC_SB_EEES9_SE_SG_Li384ELb0ELb1ELb0ELb0EEENS1_29StaticPersistentTileSchedulerILb0EEEEEEEEEvNT_6ParamsE,"ax",@progbits
	.align	128
.text._ZN7cutlass13device_kernelIN5flash11enable_sm90INS1_16FlashAttnFwdSm90INS1_25CollectiveMainloopFwdSm90ILi2EN4cute5tupleIJNS5_1CILi1EEES8_S8_EEENS6_IJNS7_ILi192EEENS7_ILi128EEENS7_ILi64EEEEEELi64ENS_6half_tEfNS_4arch4Sm90ELb0ELb0ELb1ELb0ELb1ELb0ELb0ELb1ELb1ELb1ELb0ELb0EEENS1_21CollectiveEpilogueFwdINS6_IJSA_SC_SB_EEES9_SE_SG_Li384ELb0ELb1ELb0ELb0EEENS1_29StaticPersistentTileSchedulerILb0EEEEEEEEEvNT_6ParamsE:
        .type           _ZN7cutlass13device_kernelIN5flash11enable_sm90INS1_16FlashAttnFwdSm90INS1_25CollectiveMainloopFwdSm90ILi2EN4cute5tupleIJNS5_1CILi1EEES8_S8_EEENS6_IJNS7_ILi192EEENS7_ILi128EEENS7_ILi64EEEEEELi64ENS_6half_tEfNS_4arch4Sm90ELb0ELb0ELb1ELb0ELb1ELb0ELb0ELb1ELb1ELb1ELb0ELb0EEENS1_21CollectiveEpilogueFwdINS6_IJSA_SC_SB_EEES9_SE_SG_Li384ELb0ELb1ELb0ELb0EEENS1_29StaticPersistentTileSchedulerILb0EEEEEEEEEvNT_6ParamsE,@function
        .size           _ZN7cutlass13device_kernelIN5flash11enable_sm90INS1_16FlashAttnFwdSm90INS1_25CollectiveMainloopFwdSm90ILi2EN4cute5tupleIJNS5_1CILi1EEES8_S8_EEENS6_IJNS7_ILi192EEENS7_ILi128EEENS7_ILi64EEEEEELi64ENS_6half_tEfNS_4arch4Sm90ELb0ELb0ELb1ELb0ELb1ELb0ELb0ELb1ELb1ELb1ELb0ELb0EEENS1_21CollectiveEpilogueFwdINS6_IJSA_SC_SB_EEES9_SE_SG_Li384ELb0ELb1ELb0ELb0EEENS1_29StaticPersistentTileSchedulerILb0EEEEEEEEEvNT_6ParamsE,(.L_x_15874 - _ZN7cutlass13device_kernelIN5flash11enable_sm90INS1_16FlashAttnFwdSm90INS1_25CollectiveMainloopFwdSm90ILi2EN4cute5tupleIJNS5_1CILi1EEES8_S8_EEENS6_IJNS7_ILi192EEENS7_ILi128EEENS7_ILi64EEEEEELi64ENS_6half_tEfNS_4arch4Sm90ELb0ELb0ELb1ELb0ELb1ELb0ELb0ELb1ELb1ELb1ELb0ELb0EEENS1_21CollectiveEpilogueFwdINS6_IJSA_SC_SB_EEES9_SE_SG_Li384ELb0ELb1ELb0ELb0EEENS1_29StaticPersistentTileSchedulerILb0EEEEEEEEEvNT_6ParamsE)
        .other          _ZN7cutlass13device_kernelIN5flash11enable_sm90INS1_16FlashAttnFwdSm90INS1_25CollectiveMainloopFwdSm90ILi2EN4cute5tupleIJNS5_1CILi1EEES8_S8_EEENS6_IJNS7_ILi192EEENS7_ILi128EEENS7_ILi64EEEEEELi64ENS_6half_tEfNS_4arch4Sm90ELb0ELb0ELb1ELb0ELb1ELb0ELb0ELb1ELb1ELb1ELb0ELb0EEENS1_21CollectiveEpilogueFwdINS6_IJSA_SC_SB_EEES9_SE_SG_Li384ELb0ELb1ELb0ELb0EEENS1_29StaticPersistentTileSchedulerILb0EEEEEEEEEvNT_6ParamsE,@"STO_CUDA_ENTRY STV_DEFAULT"
_ZN7cutlass13device_kernelIN5flash11enable_sm90INS1_16FlashAttnFwdSm90INS1_25CollectiveMainloopFwdSm90ILi2EN4cute5tupleIJNS5_1CILi1EEES8_S8_EEENS6_IJNS7_ILi192EEENS7_ILi128EEENS7_ILi64EEEEEELi64ENS_6half_tEfNS_4arch4Sm90ELb0ELb0ELb1ELb0ELb1ELb0ELb0ELb1ELb1ELb1ELb0ELb0EEENS1_21CollectiveEpilogueFwdINS6_IJSA_SC_SB_EEES9_SE_SG_Li384ELb0ELb1ELb0ELb0EEENS1_29StaticPersistentTileSchedulerILb0EEEEEEEEEvNT_6ParamsE:
        /* <DEDUP_REMOVED lines=45> */
.L_x_12733:
        /* <DEDUP_REMOVED lines=22> */
.L_x_12734:
        /* <DEDUP_REMOVED lines=18> */
.L_x_12735:
        /* <DEDUP_REMOVED lines=22> */
.L_x_12736:
        /* <DEDUP_REMOVED lines=23> */
.L_x_12737:
        /* <DEDUP_REMOVED lines=8> */
.L_x_12739:
[----:B------:R-:W-:-:S08]  /*08a0*/  NOP ;  /* 0x0000000000007918 */ /* 0x000fd00000000000 */
[----:B------:R-:W0:Y:S02]  /*08b0*/  USETMAXREG.TRY_ALLOC.CTAPOOL UP0, 0xa0 ;  /* 0x000000a0000079c8 */ /* 0x000e240008000600 */
[----:B0-----:R-:W-:-:S13]  /*08c0*/  PLOP3.LUT P0, PT, PT, PT, UP0, 0x80, 0x0 ;  /* 0x000000000000781c */ /* 0x001fda0003f0f008 */
[----:B------:R-:W-:Y:S05]  /*08d0*/  @!P0 BRA `(.L_x_12739) ;  /* 0xfffffffc00f08947 */ /* 0x000fea000383ffff */
[----:B------:R-:W0:Y:S01]  /*08e0*/  S2R R2, SR_TID.X ;  /* 0x0000000000027919 */ /* 0x000e220000002100 */
[----:B------:R-:W2:Y:S08]  /*08f0*/  S2UR UR46, SR_CTAID.X ;  /* 0x00000000002e79c3 */ /* 0x000eb00000002500 */
[----:B------:R-:W-:Y:S06]  /*0900*/  BAR.ARV 0x8, 0x200 ;  /* 0x0208000000007b1d */ /* 0x000fec0000002000 */
[----:B0-----:R-:W-:-:S04]  /*0910*/  LOP3.LUT R0, R2, 0xffffff80, RZ, 0xc0, !PT ;  /* 0xffffff8002007812 */ /* 0x001fc800078ec0ff */
[----:B------:R-:W-:Y:S02]  /*0920*/  ISETP.NE.AND P0, PT, R0, 0x80, PT ;  /* 0x000000800000780c */ /* 0x000fe40003f05270 */
[----:B------:R-:W2:Y:S11]  /*0930*/  LDC R0, c[0x0][0xc34] ;  /* 0x00030d00ff007b82 */ /* 0x000eb60000000800 */
[----:B------:R-:W-:Y:S06]  /*0940*/  @!P0 BAR.ARV 0x9, 0x100 ;  /* 0x0244000000008b1d */ /* 0x000fec0000002000 */
[----:B--2---:R-:W-:-:S13]  /*0950*/  ISETP.LE.AND P0, PT, R0, UR46, PT ;  /* 0x0000002e00007c0c */ /* 0x004fda000bf03270 */
[----:B-1----:R-:W-:Y:S05]  /*0960*/  @P0 EXIT ;  /* 0x000000000000094d */ /* 0x002fea0003800000 */
[----:B------:R-:W-:Y:S01]  /*0970*/  VIADD R2, R2, 0xffffff80 ;  /* 0xffffff8002027836 */ /* 0x000fe20000000000 */
[----:B------:R-:W-:Y:S01]  /*0980*/  ULOP3.LUT UR40, UR39, 0x1, URZ, 0xfc, !UPT ;  /* 0x0000000127287892 */ /* 0x000fe2000f8efc3f */
[----:B------:R-:W-:Y:S01]  /*0990*/  IMAD.MOV.U32 R153, RZ, RZ, -0x2 ;  /* 0xfffffffeff997424 */ /* 0x000fe200078e00ff */
[----:B------:R-:W-:Y:S01]  /*09a0*/  UMOV UR36, URZ ;  /* 0x0000003f00247c82 */ /* 0x000fe20008000000 */
[----:B------:R-:W-:Y:S01]  /*09b0*/  UMOV UR37, URZ ;  /* 0x0000003f00257c82 */ /* 0x000fe20008000000 */
[----:B------:R-:W-:Y:S01]  /*09c0*/  SHF.R.S32.HI R3, RZ, 0x1f, R2 ;  /* 0x0000001fff037819 */ /* 0x000fe20000011402 */
[----:B------:R-:W-:-:S03]  /*09d0*/  UMOV UR38, URZ ;  /* 0x0000003f00267c82 */ /* 0x000fc60008000000 */
[CC--:B------:R-:W-:Y:S02]  /*09e0*/  LEA.HI R19, R3.reuse, R2.reuse, RZ, 0x7 ;  /* 0x0000000203137211 */ /* 0x0c0fe400078f38ff */
[-C--:B------:R-:W-:Y:S02]  /*09f0*/  LEA.HI R7, R3, R2.reuse, RZ, 0x2 ;  /* 0x0000000203077211 */ /* 0x080fe400078f10ff */
[----:B------:R-:W-:Y:S02]  /*0a00*/  LOP3.LUT R17, R19, 0xffffff80, RZ, 0xc0, !PT ;  /* 0xffffff8013117812 */ /* 0x000fe400078ec0ff */
[CC--:B------:R-:W-:Y:S02]  /*0a10*/  LEA.HI R0, R3.reuse, R2.reuse, RZ, 0x4 ;  /* 0x0000000203007211 */ /* 0x0c0fe400078f20ff */
[----:B------:R-:W-:Y:S01]  /*0a20*/  LEA.HI R5, R3, R2, RZ, 0x5 ;  /* 0x0000000203057211 */ /* 0x000fe200078f28ff */
[----:B------:R-:W-:Y:S01]  /*0a30*/  IMAD.IADD R17, R2, 0x1, -R17 ;  /* 0x0000000102117824 */ /* 0x000fe200078e0a11 */
[----:B------:R-:W-:-:S02]  /*0a40*/  LOP3.LUT R11, R7, 0xfffffffc, RZ, 0xc0, !PT ;  /* 0xfffffffc070b7812 */ /* 0x000fc400078ec0ff */
[----:B------:R-:W-:Y:S01]  /*0a50*/  SHF.R.S32.HI R7, RZ, 0x4, R0 ;  /* 0x00000004ff077819 */ /* 0x000fe20000011400 */
[----:B------:R-:W-:Y:S01]  /*0a60*/  IMAD.SHL.U32 R6, R5, 0x20, RZ ;  /* 0x0000002005067824 */ /* 0x000fe200078e00ff */
[----:B------:R-:W-:Y:S01]  /*0a70*/  SHF.R.S32.HI R4, RZ, 0x1f, R17 ;  /* 0x0000001fff047819 */ /* 0x000fe20000011411 */
[----:B------:R-:W-:Y:S01]  /*0a80*/  IMAD.IADD R11, R2, 0x1, -R11 ;  /* 0x00000001020b7824 */ /* 0x000fe200078e0a0b */
[----:B------:R-:W-:Y:S02]  /*0a90*/  LEA.HI R16, R3, R2, RZ, 0x3 ;  /* 0x0000000203107211 */ /* 0x000fe400078f18ff */
[----:B------:R-:W-:Y:S02]  /*0aa0*/  LEA.HI R3, R4, R17, RZ, 0x2 ;  /* 0x0000001104037211 */ /* 0x000fe400078f10ff */
[C---:B------:R-:W-:Y:S02]  /*0ab0*/  LOP3.LUT R5, R0.reuse, 0x3fffff0, RZ, 0xc0, !PT ;  /* 0x03fffff000057812 */ /* 0x040fe400078ec0ff */
[----:B------:R-:W-:-:S02]  /*0ac0*/  LEA.HI R0, R0, R7, RZ, 0x1 ;  /* 0x0000000700007211 */ /* 0x000fc400078f08ff */
[--C-:B------:R-:W-:Y:S02]  /*0ad0*/  SHF.R.S32.HI R8, RZ, 0x2, R3.reuse ;  /* 0x00000002ff087819 */ /* 0x100fe40000011403 */
[----:B------:R-:W-:Y:S02]  /*0ae0*/  SHF.R.S32.HI R9, RZ, 0x1f, R3 ;  /* 0x0000001fff097819 */ /* 0x000fe40000011403 */
[----:B------:R-:W-:Y:S02]  /*0af0*/  LOP3.LUT R0, R0, 0x1ffffffe, RZ, 0xc0, !PT ;  /* 0x1ffffffe00007812 */ /* 0x000fe400078ec0ff */
[----:B------:R-:W-:Y:S02]  /*0b00*/  SHF.R.S32.HI R19, RZ, 0x7, R19 ;  /* 0x00000007ff137819 */ /* 0x000fe40000011413 */
[----:B------:R-:W-:Y:S01]  /*0b10*/  LOP3.LUT R6, R6, 0xfffffc00, RZ, 0xc0, !PT ;  /* 0xfffffc0006067812 */ /* 0x000fe200078ec0ff */
[----:B------:R-:W-:Y:S01]  /*0b20*/  IMAD.IADD R152, R7, 0x1, -R0 ;  /* 0x0000000107987824 */ /* 0x000fe200078e0a00 */
[----:B------:R-:W-:Y:S01]  /*0b30*/  IADD3 R5, R2, -R5, RZ ;  /* 0x8000000502057210 */ /* 0x000fe20007ffe0ff */
[----:B------:R-:W-:Y:S01]  /*0b40*/  IMAD.HI R0, R19, 0x55555556, RZ ;  /* 0x5555555613007827 */ /* 0x000fe200078e02ff */
[----:B------:R-:W-:-:S02]  /*0b50*/  LEA.HI R9, R9, R8, RZ, 0x3 ;  /* 0x0000000809097211 */ /* 0x000fc400078f18ff */
[----:B------:R-:W-:Y:S01]  /*0b60*/  LEA.HI R7, R11, R11, RZ, 0x1 ;  /* 0x0000000b0b077211 */ /* 0x000fe200078f08ff */
[----:B------:R-:W-:Y:S01]  /*0b70*/  IMAD R5, R5, 0x40, R6 ;  /* 0x0000004005057824 */ /* 0x000fe200078e0206 */
[----:B------:R-:W-:Y:S02]  /*0b80*/  LOP3.LUT R9, R9, 0xfffffff8, RZ, 0xc0, !PT ;  /* 0xfffffff809097812 */ /* 0x000fe400078ec0ff */
[----:B------:R-:W-:Y:S01]  /*0b90*/  LEA.HI R6, R4, R17, RZ, 0x5 ;  /* 0x0000001104067211 */ /* 0x000fe200078f28ff */
[----:B------:R-:W-:Y:S01]  /*0ba0*/  IMAD R152, R152, 0x8, R5 ;  /* 0x0000000898987824 */ /* 0x000fe200078e0205 */
[----:B------:R-:W-:Y:S02]  /*0bb0*/  IADD3 R9, R8, -R9, RZ ;  /* 0x8000000908097210 */ /* 0x000fe40007ffe0ff */
[----:B------:R-:W-:Y:S02]  /*0bc0*/  LEA.HI R0, R0, R0, RZ, 0x1 ;  /* 0x0000000000007211 */ /* 0x000fe400078f08ff */
[----:B------:R-:W-:-:S02]  /*0bd0*/  SHF.R.S32.HI R6, RZ, 0x5, R6 ;  /* 0x00000005ff067819 */ /* 0x000fc40000011406 */
[----:B------:R-:W-:Y:S01]  /*0be0*/  LOP3.LUT R4, R3, 0x7ffffffc, RZ, 0xc0, !PT ;  /* 0x7ffffffc03047812 */ /* 0x000fe200078ec0ff */
[----:B------:R-:W-:Y:S01]  /*0bf0*/  IMAD R0, R0, -0x3, R19 ;  /* 0xfffffffd00007824 */ /* 0x000fe200078e0213 */
[----:B------:R-:W-:Y:S01]  /*0c00*/  LOP3.LUT R8, R7, 0x1ffffffe, RZ, 0xc0, !PT ;  /* 0x1ffffffe07087812 */ /* 0x000fe200078ec0ff */
[----:B------:R-:W-:Y:S01]  /*0c10*/  IMAD R9, R6, 0x10, R9 ;  /* 0x0000001006097824 */ /* 0x000fe200078e0209 */
[----:B------:R-:W-:Y:S01]  /*0c20*/  LOP3.LUT R13, R16, 0xfffffff8, RZ, 0xc0, !PT ;  /* 0xfffffff8100d7812 */ /* 0x000fe200078ec0ff */
[----:B------:R-:W-:Y:S01]  /*0c30*/  IMAD.IADD R4, R17, 0x1, -R4 ;  /* 0x0000000111047824 */ /* 0x000fe200078e0a04 */
[----:B------:R-:W-:Y:S01]  /*0c40*/  IADD3 R23, R11, -R8, RZ ;  /* 0x800000080b177210 */ /* 0x000fe20007ffe0ff */
[----:B------:R-:W-:Y:S01]  /*0c50*/  IMAD R22, R0, 0x40, R9 ;  /* 0x0000004000167824 */ /* 0x000fe200078e0209 */
[----:B------:R-:W-:Y:S01]  /*0c60*/  SHF.R.S32.HI R16, RZ, 0x3, R16 ;  /* 0x00000003ff107819 */ /* 0x000fe20000011410 */
[----:B------:R-:W-:Y:S02]  /*0c70*/  IMAD.IADD R2, R2, 0x1, -R13 ;  /* 0x0000000102027824 */ /* 0x000fe400078e0a0d */
[----:B------:R-:W-:-:S02]  /*0c80*/  IMAD R153, R4, R153, 0x80 ;  /* 0x0000008004997424 */ /* 0x000fc400078e0299 */
[----:B------:R-:W-:-:S07]  /*0c90*/  IMAD R23, R23, 0x8, R22 ;  /* 0x0000000817177824 */ /* 0x000fce00078e0216 */
.L_x_12764:
[----:B0-----:R-:W0:Y:S01]  /*0ca0*/  SHFL.IDX PT, R0, R19, RZ, 0x1f ;  /* 0x00001fff13007589 */ /* 0x001e2200000e0000 */
[----:B------:R-:W1:Y:S01]  /*0cb0*/  S2UR UR41, SR_CgaCtaId ;  /* 0x00000000002979c3 */ /* 0x000e620000008800 */
[----:B------:R-:W-:Y:S01]  /*0cc0*/  ULDC UR4, c[0x0][0xc38] ;  /* 0x00030e0000047ab9 */ /* 0x000fe20000000800 */
[----:B------:R-:W-:Y:S01]  /*0cd0*/  ULDC.64 UR6, c[0x0][0x418] ;  /* 0x0001060000067ab9 */ /* 0x000fe20000000a00 */
[----:B------:R-:W-:Y:S02]  /*0ce0*/  UISETP.NE.AND UP2, UPT, UR4, 0x1, UPT ;  /* 0x000000010400788c */ /* 0x000fe4000bf45270 */
[----:B------:R-:W-:Y:S01]  /*0cf0*/  UISETP.NE.U32.AND UP0, UPT, UR6, URZ, UPT ;  /* 0x0000003f0600728c */ /* 0x000fe2000bf05070 */
[----:B------:R-:W-:Y:S01]  /*0d00*/  ULDC UR4, c[0x0][0xc44] ;  /* 0x0003110000047ab9 */ /* 0x000fe20000000800 */
[----:B------:R-:W-:Y:S01]  /*0d10*/  UMOV UR43, UR46 ;  /* 0x0000002e002b7c82 */ /* 0x000fe20008000000 */
[----:B------:R-:W-:Y:S01]  /*0d20*/  UISETP.NE.AND UP1, UPT, UR4, 0x1, UPT ;  /* 0x000000010400788c */ /* 0x000fe2000bf25270 */
[----:B------:R-:W-:Y:S01]  /*0d30*/  UMOV UR44, 0x400 ;  /* 0x00000400002c7882 */ /* 0x000fe20000000000 */
[----:B------:R-:W-:-:S04]  /*0d40*/  UISETP.NE.AND.EX UP0, UPT, UR7, URZ, UPT, UP0 ;  /* 0x0000003f0700728c */ /* 0x000fc8000bf05300 */
[----:B------:R-:W-:Y:S01]  /*0d50*/  @UP2 ULDC UR4, c[0x0][0xc3c] ;  /* 0x00030f0000042ab9 */ /* 0x000fe20000000800 */
[----:B------:R-:W-:Y:S01]  /*0d60*/  @UP2 ULDC UR6, c[0x0][0xc40] ;  /* 0x0003100000062ab9 */ /* 0x000fe20000000800 */
[----:B------:R-:W-:Y:S01]  /*0d70*/  UIMAD.WIDE.U32 UR4, UR46, UR4, URZ ;  /* 0x000000042e0472a5 */ /* 0x000fe2000f8e003f */
[----:B------:R-:W-:-:S03]  /*0d80*/  ULDC UR48, c[0x0][0x424] ;  /* 0x0001090000307ab9 */ /* 0x000fc60000000800 */
[----:B------:R-:W-:Y:S01]  /*0d90*/  @UP2 USHF.R.U32.HI UR43, URZ, UR6, UR5 ;  /* 0x000000063f2b2299 */ /* 0x000fe20008011605 */
[----:B------:R-:W-:Y:S01]  /*0da0*/  @UP1 ULDC.64 UR8, c[0x0][0xc48] ;  /* 0x0003120000081ab9 */ /* 0x000fe20000000a00 */
[----:B0-----:R-:W-:Y:S01]  /*0db0*/  R2UR UR42, R0 ;  /* 0x00000000002a72ca */ /* 0x001fe200000e0000 */
[----:B-1----:R-:W-:Y:S02]  /*0dc0*/  ULEA UR44, UR41, UR44, 0x18 ;  /* 0x0000002c292c7291 */ /* 0x002fe4000f8ec03f */
[----:B------:R-:W-:Y:S02]  /*0dd0*/  UIMAD.WIDE.U32 UR4, UR43, UR8, URZ ;  /* 0x000000082b0472a5 */ /* 0x000fe4000f8e003f */
[----:B------:R-:W-:Y:S02]  /*0de0*/  UIADD3 UR8, UR44, 0x8400, URZ ;  /* 0x000084002c087890 */ /* 0x000fe4000fffe03f */
[----:B------:R-:W-:Y:S02]  /*0df0*/  USEL UR48, UR48, 0x1, UP0 ;  /* 0x0000000130307887 */ /* 0x000fe40008000000 */
[----:B------:R-:W-:Y:S01]  /*0e00*/  ULOP3.LUT UP0, URZ, UR8, 0x3ff, URZ, 0xc0, !UPT ;  /* 0x000003ff083f7892 */ /* 0x000fe2000f80c03f */
[----:B------:R-:W-:Y:S01]  /*0e10*/  ULDC UR4, c[0x0][0x2f0] ;  /* 0x0000bc0000047ab9 */ /* 0x000fe20000000800 */
[----:B------:R-:W-:-:S02]  /*0e20*/  UMOV UR45, UR43 ;  /* 0x0000002b002d7c82 */ /* 0x000fc40008000000 */
[----:B------:R-:W-:Y:S02]  /*0e30*/  UIMAD.WIDE UR6, UR42, 0x55555556, URZ ;  /* 0x555555562a0678a5 */ /* 0x000fe4000f8e023f */
[----:B------:R-:W-:Y:S01]  /*0e40*/  UIMAD UR48, UR48, UR4, URZ ;  /* 0x00000004303072a4 */ /* 0x000fe2000f8e023f */
[----:B------:R-:W-:Y:S01]  /*0e50*/  PLOP3.LUT P0, PT, PT, PT, UP0, 0x80, 0x0 ;  /* 0x000000000000781c */ /* 0x000fe20003f0f008 */
[----:B------:R-:W-:Y:S02]  /*0e60*/  ULEA.HI UR7, UR7, UR7, URZ, 0x1 ;  /* 0x0000000707077291 */ /* 0x000fe4000f8f083f */
[----:B------:R-:W-:Y:S02]  /*0e70*/  UIADD3 UR4, UR48, 0x7f, URZ ;  /* 0x0000007f30047890 */ /* 0x000fe4000fffe03f */
[----:B------:R-:W-:Y:S02]  /*0e80*/  UIMAD UR7, UR7, -0x3, UR42 ;  /* 0xfffffffd070778a4 */ /* 0x000fe4000f8e022a */
[----:B------:R-:W-:-:S02]  /*0e90*/  @UP1 USHF.R.U32.HI UR45, URZ, UR9, UR5 ;  /* 0x000000093f2d1299 */ /* 0x000fc40008011605 */
[----:B------:R-:W-:Y:S02]  /*0ea0*/  USHF.R.S32.HI UR5, URZ, 0x1f, UR4 ;  /* 0x0000001f3f057899 */ /* 0x000fe40008011404 */
[----:B------:R-:W-:Y:S02]  /*0eb0*/  ULEA UR7, UR7, UR8, 0xd ;  /* 0x0000000807077291 */ /* 0x000fe4000f8e683f */
[----:B------:R-:W-:Y:S02]  /*0ec0*/  ULEA.HI UR5, UR5, UR4, URZ, 0x7 ;  /* 0x0000000405057291 */ /* 0x000fe4000f8f383f */
[----:B------:R-:W-:Y:S02]  /*0ed0*/  USHF.R.U32.HI UR7, URZ, 0x4, UR7 ;  /* 0x000000043f077899 */ /* 0x000fe40008011607 */
[----:B------:R-:W-:Y:S02]  /*0ee0*/  USHF.R.S32.HI UR47, URZ, 0x7, UR5 ;  /* 0x000000073f2f7899 */ /* 0x000fe40008011405 */
        /* <DEDUP_REMOVED lines=18> */
.L_x_12740:
[----:B------:R-:W-:Y:S01]  /*1010*/  ULOP3.LUT UR4, UR36, 0x1, URZ, 0xc0, !UPT ;  /* 0x0000000124047892 */ /* 0x000fe2000f8ec03f */
[----:B------:R-:W-:-:S05]  /*1020*/  IMAD.U32 R3, RZ, RZ, UR40 ;  /* 0x00000028ff037e24 */ /* 0x000fca000f8e00ff */
[----:B------:R-:W-:Y:S01]  /*1030*/  IMAD.U32 R0, RZ, RZ, UR4 ;  /* 0x00000004ff007e24 */ /* 0x000fe2000f8e00ff */
[----:B------:R-:W-:-:S04]  /*1040*/  ISETP.NE.AND P0, PT, R3, 0x3, PT ;  /* 0x000000030300780c */ /* 0x000fc80003f05270 */
[----:B------:R-:W-:-:S04]  /*1050*/  SHF.L.U32 R0, R0, 0x1f, RZ ;  /* 0x0000001f00007819 */ /* 0x000fc800000006ff */
[----:B------:R-:W0:Y:S02]  /*1060*/  SYNCS.PHASECHK.TRANS64.TRYWAIT P1, [UR44+0x16800], R0 ;  /* 0x01680000ff0075a7 */ /* 0x000e24000802016c */
[----:B0-----:R-:W-:Y:S05]  /*1070*/  @!P1 BRA `(.L_x_12741) ;  /* 0x0000009c009c9947 */ /* 0x001fea0003800000 */
.L_x_12814:
[----:B------:R-:W-:Y:S05]  /*1080*/  @!P0 BRA `(.L_x_12742) ;  /* 0x0000000000048947 */ /* 0x000fea0003800000 */
[----:B------:R-:W-:Y:S01]  /*1090*/  BPT.TRAP 0x1 ;  /* 0x000000040000795c */ /* 0x000fe20000300000 */
.L_x_12742:
[----:B0-----:R-:W-:Y:S01]  /*10a0*/  IMAD.U32 R0, RZ, RZ, UR38 ;  /* 0x00000026ff007e24 */ /* 0x001fe2000f8e00ff */
[----:B------:R-:W-:-:S04]  /*10b0*/  MOV R3, UR37 ;  /* 0x0000002500037c02 */ /* 0x000fc80008000f00 */
[----:B------:R-:W-:Y:S02]  /*10c0*/  LEA R0, R0, UR44, 0x3 ;  /* 0x0000002c00007c11 */ /* 0x000fe4000f8e18ff */
[----:B------:R-:W-:-:S04]  /*10d0*/  SHF.L.U32 R3, R3, 0x1f, RZ ;  /* 0x0000001f03037819 */ /* 0x000fc800000006ff */
[----:B------:R0:W1:Y:S01]  /*10e0*/  SYNCS.PHASECHK.TRANS64.TRYWAIT P1, [R0+URZ+0x16830], R3 ;  /* 0x01683003000075a7 */ /* 0x000062000802017f */
[----:B------:R-:W-:Y:S05]  /*10f0*/  @!P0 BRA `(.L_x_12743) ;  /* 0x0000000000048947 */ /* 0x000fea0003800000 */
[----:B------:R-:W-:Y:S01]  /*1100*/  BPT.TRAP 0x1 ;  /* 0x000000040000795c */ /* 0x000fe20000300000 */
.L_x_12743:
[----:B------:R-:W-:Y:S01]  /*1110*/  IMAD.MOV.U32 R119, RZ, RZ, RZ ;  /* 0x000000ffff777224 */ /* 0x000fe200078e00ff */
[----:B-1----:R-:W-:Y:S06]  /*1120*/  @P1 BRA `(.L_x_12744) ;  /* 0x0000000000081947 */ /* 0x002fec0003800000 */
[----:B------:R-:W1:Y:S02]  /*1130*/  SYNCS.PHASECHK.TRANS64.TRYWAIT P1, [R0+URZ+0x16830], R3 ;  /* 0x01683003000075a7 */ /* 0x000e64000802017f */
[----:B-1----:R-:W-:Y:S05]  /*1140*/  @!P1 BRA `(.L_x_12745) ;  /* 0x0000009c00809947 */ /* 0x002fea0003800000 */
.L_x_12744:
        /* <DEDUP_REMOVED lines=35> */
.L_x_12746:
        /* <DEDUP_REMOVED lines=13> */
[----:B------:R-:W-:-:S02]  /*1450*/  VIADD R62, R153, UR48 ;  /* 0x00000030993e7c36 */ /* 0x000fc40008000000 */
[----:B01----:R-:W-:Y:S01]  /*1460*/  FMUL.FTZ R3, R26, UR6 ;  /* 0x000000061a037c20 */ /* 0x003fe20008410000 */
[----:B------:R-:W-:Y:S01]  /*1470*/  IMAD.U32 R63, RZ, RZ, UR47 ;  /* 0x0000002fff3f7e24 */ /* 0x000fe2000f8e00ff */
[----:B------:R-:W0:Y:S01]  /*1480*/  MUFU.TANH R6, R6 ;  /* 0x0000000600067308 */ /* 0x000e220000002400 */
[----:B------:R-:W-:Y:S01]  /*1490*/  FMUL.FTZ R4, R27, UR6 ;  /* 0x000000061b047c20 */ /* 0x000fe20008410000 */
[----:B------:R-:W-:Y:S01]  /*14a0*/  FMUL.FTZ R24, R36, UR6 ;  /* 0x0000000624187c20 */ /* 0x000fe20008410000 */
[----:B------:R-:W-:Y:S02]  /*14b0*/  IMAD R62, R63, -0x80, R62 ;  /* 0xffffff803f3e7824 */ /* 0x000fe400078e023e */
[----:B------:R-:W-:Y:S01]  /*14c0*/  FMUL.FTZ R8, R31, UR6 ;  /* 0x000000061f087c20 */ /* 0x000fe20008410000 */
[----:B------:R-:W-:Y:S01]  /*14d0*/  FMUL.FTZ R31, R44, UR6 ;  /* 0x000000062c1f7c20 */ /* 0x000fe20008410000 */
[----:B------:R-:W-:Y:S01]  /*14e0*/  FMUL.FTZ R7, R30, UR6 ;  /* 0x000000061e077c20 */ /* 0x000fe20008410000 */
[----:B------:R-:W-:Y:S01]  /*14f0*/  FMUL.FTZ R11, R35, UR6 ;  /* 0x00000006230b7c20 */ /* 0x000fe20008410000 */
[----:B------:R-:W1:Y:S01]  /*1500*/  MUFU.TANH R10, R10 ;  /* 0x0000000a000a7308 */ /* 0x000e620000002400 */
[C---:B------:R-:W-:Y:S01]  /*1510*/  ISETP.GT.AND P2, PT, R62.reuse, RZ, PT ;  /* 0x000000ff3e00720c */ /* 0x040fe20003f44270 */
[----:B------:R-:W-:Y:S01]  /*1520*/  FMUL.FTZ R20, R37, UR6 ;  /* 0x0000000625147c20 */ /* 0x000fe20008410000 */
[C---:B------:R-:W-:Y:S01]  /*1530*/  ISETP.GT.AND P1, PT, R62.reuse, 0x1, PT ;  /* 0x000000013e00780c */ /* 0x040fe20003f24270 */
[----:B------:R-:W-:Y:S01]  /*1540*/  FMUL.FTZ R27, R43, UR6 ;  /* 0x000000062b1b7c20 */ /* 0x000fe20008410000 */
[----:B------:R-:W-:Y:S01]  /*1550*/  ISETP.GT.AND P6, PT, R62, 0x8, PT ;  /* 0x000000083e00780c */ /* 0x000fe20003fc4270 */
[----:B------:R-:W-:Y:S01]  /*1560*/  FMUL.FTZ R35, R50, UR6 ;  /* 0x0000000632237c20 */ /* 0x000fe20008410000 */
[----:B--2---:R-:W-:Y:S01]  /*1570*/  FSEL R44, R5, -INF , P2 ;  /* 0xff800000052c7808 */ /* 0x004fe20001000000 */
[----:B------:R-:W2:Y:S01]  /*1580*/  MUFU.TANH R12, R12 ;  /* 0x0000000c000c7308 */ /* 0x000ea20000002400 */
[----:B0-----:R-:W-:Y:S01]  /*1590*/  FSEL R63, R6, -INF , P1 ;  /* 0xff800000063f7808 */ /* 0x001fe20000800000 */
[----:B------:R-:W-:Y:S01]  /*15a0*/  FMUL.FTZ R43, R58, UR6 ;  /* 0x000000063a2b7c20 */ /* 0x000fe20008410000 */
[----:B------:R-:W-:Y:S01]  /*15b0*/  FMUL.FTZ R50, R65, UR6 ;  /* 0x0000000641327c20 */ /* 0x000fe20008410000 */
[----:B------:R-:W-:Y:S01]  /*15c0*/  FMUL.FTZ R58, R72, UR6 ;  /* 0x00000006483a7c20 */ /* 0x000fe20008410000 */
[----:B------:R-:W-:Y:S01]  /*15d0*/  ISETP.GT.AND P5, PT, R62, 0x9, PT ;  /* 0x000000093e00780c */ /* 0x000fe20003fa4270 */
[----:B------:R-:W-:Y:S01]  /*15e0*/  FMUL.FTZ R28, R40, UR6 ;  /* 0x00000006281c7c20 */ /* 0x000fe20008410000 */
[----:B------:R-:W-:Y:S01]  /*15f0*/  FMNMX.FTZ R72, R44, R63, !PT ;  /* 0x0000003f2c487209 */ /* 0x000fe20007810000 */
[----:B------:R-:W0:Y:S01]  /*1600*/  MUFU.TANH R14, R14 ;  /* 0x0000000e000e7308 */ /* 0x000e220000002400 */
[----:B-1----:R-:W-:Y:S01]  /*1610*/  FSEL R65, R10, -INF , P6 ;  /* 0xff8000000a417808 */ /* 0x002fe20003000000 */
[----:B------:R-:W-:Y:S01]  /*1620*/  FMUL.FTZ R36, R53, UR6 ;  /* 0x0000000635247c20 */ /* 0x000fe20008410000 */
[----:B------:R-:W-:Y:S01]  /*1630*/  FMUL.FTZ R53, R67, UR6 ;  /* 0x0000000643357c20 */ /* 0x000fe20008410000 */
[----:B------:R-:W-:Y:S01]  /*1640*/  FMUL.FTZ R9, R34, UR6 ;  /* 0x0000000622097c20 */ /* 0x000fe20008410000 */
[----:B------:R-:W-:Y:S01]  /*1650*/  ISETP.GT.AND P4, PT, R62, 0x10, PT ;  /* 0x000000103e00780c */ /* 0x000fe20003f84270 */
[----:B------:R-:W-:Y:S01]  /*1660*/  FMUL.FTZ R26, R41, UR6 ;  /* 0x00000006291a7c20 */ /* 0x000fe20008410000 */
[----:B------:R-:W-:Y:S01]  /*1670*/  FMNMX.FTZ R72, R65, R72, !PT ;  /* 0x0000004841487209 */ /* 0x000fe20007810000 */
[----:B------:R-:W1:Y:S01]  /*1680*/  MUFU.TANH R3, R3 ;  /* 0x0000000300037308 */ /* 0x000e620000002400 */
[----:B--2---:R-:W-:Y:S01]  /*1690*/  FSEL R67, R12, -INF , P5 ;  /* 0xff8000000c437808 */ /* 0x004fe20002800000 */
[----:B------:R-:W-:Y:S01]  /*16a0*/  FMUL.FTZ R34, R48, UR6 ;  /* 0x0000000630227c20 */ /* 0x000fe20008410000 */
[----:B------:R-:W-:Y:S01]  /*16b0*/  FMUL.FTZ R48, R60, UR6 ;  /* 0x000000063c307c20 */ /* 0x000fe20008410000 */
[----:B------:R-:W-:Y:S01]  /*16c0*/  FMUL.FTZ R60, R73, UR6 ;  /* 0x00000006493c7c20 */ /* 0x000fe20008410000 */
[----:B------:R-:W-:Y:S01]  /*16d0*/  ISETP.GT.AND P3, PT, R62, 0x11, PT ;  /* 0x000000113e00780c */ /* 0x000fe20003f64270 */
[----:B------:R-:W-:Y:S01]  /*16e0*/  FMUL.FTZ R25, R42, UR6 ;  /* 0x000000062a197c20 */ /* 0x000fe20008410000 */
[----:B------:R-:W-:Y:S01]  /*16f0*/  FMNMX.FTZ R72, R67, R72, !PT ;  /* 0x0000004843487209 */ /* 0x000fe20007810000 */
        /* <DEDUP_REMOVED lines=13> */
[----:B------:R-:W-:Y:S01]  /*17d0*/  FMUL.FTZ R29, R46, UR6 ;  /* 0x000000062e1d7c20 */ /* 0x000fe20008410000 */
        /* <DEDUP_REMOVED lines=33> */
[----:B------:R-:W-:Y:S01]  /*19f0*/  IMAD.U32 R14, RZ, RZ, UR7 ;  /* 0x00000007ff0e7e24 */ /* 0x000fe2000f8e00ff */
[----:B------:R-:W2:Y:S01]  /*1a00*/  MUFU.TANH R28, R28 ;  /* 0x0000001c001c7308 */ /* 0x000ea20000002400 */
[----:B0-----:R-:W-:Y:S01]  /*1a10*/  FSEL R75, R20, -INF , P1 ;  /* 0xff800000144b7808 */ /* 0x001fe20000800000 */
[----:B------:R-:W-:Y:S01]  /*1a20*/  FMUL.FTZ R83, R83, UR6 ;  /* 0x0000000653537c20 */ /* 0x000fe20008410000 */
[----:B------:R-:W-:Y:S01]  /*1a30*/  FMNMX.FTZ R20, R3, R4, !PT ;  /* 0x0000000403147209 */ /* 0x000fe20007810000 */
[----:B------:R-:W-:Y:S01]  /*1a40*/  FMUL.FTZ R86, R86, UR6 ;  /* 0x0000000656567c20 */ /* 0x000fe20008410000 */
[----:B------:R-:W-:Y:S01]  /*1a50*/  FMNMX.FTZ R72, R75, R72, !PT ;  /* 0x000000484b487209 */ /* 0x000fe20007810000 */
[----:B------:R-:W-:Y:S01]  /*1a60*/  FMUL.FTZ R87, R87, UR6 ;  /* 0x0000000657577c20 */ /* 0x000fe20008410000 */
[----:B------:R-:W-:Y:S01]  /*1a70*/  FMNMX.FTZ R20, R5, R20, !PT ;  /* 0x0000001405147209 */ /* 0x000fe20007810000 */
[----:B------:R-:W0:Y:S01]  /*1a80*/  MUFU.TANH R9, R9 ;  /* 0x0000000900097308 */ /* 0x000e220000002400 */
[----:B-1----:R-:W-:Y:S01]  /*1a90*/  FSEL R7, R8, -INF , P5 ;  /* 0xff80000008077808 */ /* 0x002fe20002800000 */
[----:B------:R-:W-:Y:S01]  /*1aa0*/  UISETP.GE.AND UP0, UPT, UR48, 0x81, UPT ;  /* 0x000000813000788c */ /* 0x000fe2000bf06270 */
[----:B------:R-:W-:Y:S01]  /*1ab0*/  ISETP.GT.AND P5, PT, R62, 0x21, PT ;  /* 0x000000213e00780c */ /* 0x000fe20003fa4270 */
[--C-:B------:R-:W-:Y:S01]  /*1ac0*/  IMAD.MOV.U32 R116, RZ, RZ, R119.reuse ;  /* 0x000000ffff747224 */ /* 0x100fe200078e0077 */
[----:B------:R-:W-:Y:S01]  /*1ad0*/  FMNMX.FTZ R20, R7, R20, !PT ;  /* 0x0000001407147209 */ /* 0x000fe20007810000 */
[--C-:B------:R-:W-:Y:S01]  /*1ae0*/  IMAD.MOV.U32 R114, RZ, RZ, R119.reuse ;  /* 0x000000ffff727224 */ /* 0x100fe200078e0077 */
[----:B------:R-:W-:Y:S01]  /*1af0*/  P2R R88, PR, RZ, 0x1 ;  /* 0x00000001ff587803 */ /* 0x000fe20000000000 */
[----:B------:R-:W1:Y:S01]  /*1b00*/  MUFU.TANH R26, R26 ;  /* 0x0000001a001a7308 */ /* 0x000e620000002400 */
[----:B--2---:R-:W-:Y:S01]  /*1b10*/  FSEL R77, R28, -INF , P6 ;  /* 0xff8000001c4d7808 */ /* 0x004fe20003000000 */
[--C-:B------:R-:W-:Y:S01]  /*1b20*/  IMAD.MOV.U32 R112, RZ, RZ, R119.reuse ;  /* 0x000000ffff707224 */ /* 0x100fe200078e0077 */
[----:B------:R-:W-:Y:S01]  /*1b30*/  R2UR UR6, R0 ;  /* 0x00000000000672ca */ /* 0x000fe200000e0000 */
        /* <DEDUP_REMOVED lines=15> */
[-C--:B------:R-:W-:Y:S01]  /*1c30*/  MOV R104, R119.reuse ;  /* 0x0000007700687202 */ /* 0x080fe20000000f00 */
[----:B------:R-:W-:Y:S01]  /*1c40*/  IMAD.MOV.U32 R90, RZ, RZ, R119 ;  /* 0x000000ffff5a7224 */ /* 0x000fe200078e0077 */
[----:B------:R-:W-:Y:S01]  /*1c50*/  FMNMX.FTZ R72, R81, R72, !PT ;  /* 0x0000004851487209 */ /* 0x000fe20007810000 */
[----:B------:R-:W-:Y:S01]  /*1c60*/  UPRMT UR6, UR41, 0x654, UR6 ;  /* 0x0000065429067896 */ /* 0x000fe20008000006 */
[----:B------:R-:W-:Y:S01]  /*1c70*/  MOV R100, R119 ;  /* 0x0000007700647202 */ /* 0x000fe20000000f00 */
[----:B------:R-:W1:Y:S01]  /*1c80*/  MUFU.TANH R13, R13 ;  /* 0x0000000d000d7308 */ /* 0x000e620000002400 */
[----:B--2---:R-:W-:-:S02]  /*1c90*/  FSEL R11, R11, -INF , P3 ;  /* 0xff8000000b0b7808 */ /* 0x004fc40001800000 */
[----:B------:R-:W-:Y:S02]  /*1ca0*/  ISETP.GT.AND P3, PT, R62, 0x29, PT ;  /* 0x000000293e00780c */ /* 0x000fe40003f64270 */
[----:B------:R-:W-:Y:S02]  /*1cb0*/  FMNMX.FTZ R20, R11, R20, !PT ;  /* 0x000000140b147209 */ /* 0x000fe40007810000 */
[----:B------:R-:W-:Y:S01]  /*1cc0*/  SYNCS.ARRIVE.TRANS64.RED.A1T0 RZ, [UR6], RZ ;  /* 0x000000ffffff79a7 */ /* 0x000fe20008100406 */
[----:B------:R-:W2:Y:S01]  /*1cd0*/  MUFU.TANH R30, R30 ;  /* 0x0000001e001e7308 */ /* 0x000ea20000002400 */
[----:B0-----:R-:W-:Y:S02]  /*1ce0*/  FSEL R31, R31, -INF , P4 ;  /* 0xff8000001f1f7808 */ /* 0x001fe40002000000 */
[----:B------:R-:W-:Y:S02]  /*1cf0*/  MOV R96, R119 ;  /* 0x0000007700607202 */ /* 0x000fe40000000f00 */
[----:B------:R-:W-:-:S02]  /*1d00*/  FMNMX.FTZ R72, R31, R72, !PT ;  /* 0x000000481f487209 */ /* 0x000fc40007810000 */
[----:B------:R-:W-:Y:S01]  /*1d10*/  MOV R92, R119 ;  /* 0x00000077005c7202 */ /* 0x000fe20000000f00 */
[----:B------:R-:W0:Y:S01]  /*1d20*/  MUFU.TANH R21, R21 ;  /* 0x0000001500157308 */ /* 0x000e220000002400 */
[----:B-1----:R-:W-:Y:S02]  /*1d30*/  FSEL R13, R13, -INF , P2 ;  /* 0xff8000000d0d7808 */ /* 0x002fe40001000000 */
[----:B------:R-:W-:Y:S02]  /*1d40*/  ISETP.GT.AND P2, PT, R62, 0x30, PT ;  /* 0x000000303e00780c */ /* 0x000fe40003f44270 */
[----:B------:R-:W-:-:S03]  /*1d50*/  FMNMX.FTZ R20, R13, R20, !PT ;  /* 0x000000140d147209 */ /* 0x000fc60007810000 */
[----:B------:R-:W1:Y:S01]  /*1d60*/  MUFU.TANH R34, R34 ;  /* 0x0000002200227308 */ /* 0x000e620000002400 */
[----:B--2---:R-:W-:-:S04]  /*1d70*/  FSEL R85, R30, -INF , P3 ;  /* 0xff8000001e557808 */ /* 0x004fc80001800000 */
[----:B------:R-:W-:-:S03]  /*1d80*/  FMNMX.FTZ R72, R85, R72, !PT ;  /* 0x0000004855487209 */ /* 0x000fc60007810000 */
[----:B------:R-:W2:Y:S01]  /*1d90*/  MUFU.TANH R25, R25 ;  /* 0x0000001900197308 */ /* 0x000ea20000002400 */
[----:B0-----:R-:W-:Y:S02]  /*1da0*/  FSEL R21, R21, -INF , P1 ;  /* 0xff80000015157808 */ /* 0x001fe40000800000 */
[----:B------:R-:W-:Y:S02]  /*1db0*/  ISETP.GT.AND P1, PT, R62, 0x31, PT ;  /* 0x000000313e00780c */ /* 0x000fe40003f24270 */
[----:B------:R-:W-:-:S03]  /*1dc0*/  FMNMX.FTZ R20, R21, R20, !PT ;  /* 0x0000001415147209 */ /* 0x000fc60007810000 */
[----:B------:R-:W0:Y:S01]  /*1dd0*/  MUFU.TANH R32, R32 ;  /* 0x0000002000207308 */ /* 0x000e220000002400 */
[----:B-1----:R-:W-:-:S04]  /*1de0*/  FSEL R89, R34, -INF , P2 ;  /* 0xff80000022597808 */ /* 0x002fc80001000000 */
[----:B------:R-:W-:-:S03]  /*1df0*/  FMNMX.FTZ R72, R89, R72, !PT ;  /* 0x0000004859487209 */ /* 0x000fc60007810000 */
[----:B------:R-:W1:Y:S01]  /*1e00*/  MUFU.TANH R27, R27 ;  /* 0x0000001b001b7308 */ /* 0x000e620000002400 */
[----:B--2---:R-:W-:Y:S02]  /*1e10*/  FSEL R25, R25, -INF , P6 ;  /* 0xff80000019197808 */ /* 0x004fe40003000000 */
[----:B------:R-:W-:Y:S02]  /*1e20*/  ISETP.GT.AND P6, PT, R62, 0x38, PT ;  /* 0x000000383e00780c */ /* 0x000fe40003fc4270 */
[----:B------:R-:W-:-:S03]  /*1e30*/  FMNMX.FTZ R20, R25, R20, !PT ;  /* 0x0000001419147209 */ /* 0x000fc60007810000 */
[----:B------:R-:W2:Y:S01]  /*1e40*/  MUFU.TANH R38, R38 ;  /* 0x0000002600267308 */ /* 0x000ea20000002400 */
[----:B0-----:R-:W-:-:S04]  /*1e50*/  FSEL R91, R32, -INF , P1 ;  /* 0xff800000205b7808 */ /* 0x001fc80000800000 */
[----:B------:R-:W-:-:S03]  /*1e60*/  FMNMX.FTZ R72, R91, R72, !PT ;  /* 0x000000485b487209 */ /* 0x000fc60007810000 */
        /* <DEDUP_REMOVED lines=119> */
[----:B------:R0:W-:Y:S01]  /*25e0*/  MUFU.TANH R8, R79 ;  /* 0x0000004f00087308 */ /* 0x0001e20000002400 */
[----:B--2---:R-:W-:-:S04]  /*25f0*/  FSEL R129, R10, -INF , P1 ;  /* 0xff8000000a817808 */ /* 0x004fc80000800000 */
[----:B------:R-:W-:-:S03]  /*2600*/  FMNMX.FTZ R72, R129, R72, !PT ;  /* 0x0000004881487209 */ /* 0x000fc60007810000 */
[----:B------:R-:W1:Y:S01]  /*2610*/  MUFU.TANH R82, R82 ;  /* 0x0000005200527308 */ /* 0x000e620000002400 */
[----:B0-----:R-:W-:Y:S01]  /*2620*/  FSEL R79, R78, -INF , P6 ;  /* 0xff8000004e4f7808 */ /* 0x001fe20003000000 */
[----:B------:R-:W0:Y:S03]  /*2630*/  SHFL.BFLY PT, R15, R72, 0x2, 0x1f ;  /* 0x0c401f00480f7f89 */ /* 0x000e2600000e0000 */
[----:B------:R-:W-:-:S03]  /*2640*/  FMNMX.FTZ R20, R79, R20, !PT ;  /* 0x000000144f147209 */ /* 0x000fc60007810000 */
[----:B------:R-:W-:Y:S08]  /*2650*/  MUFU.TANH R86, R86 ;  /* 0x0000005600567308 */ /* 0x000ff00000002400 */
[----:B------:R-:W-:Y:S01]  /*2660*/  MUFU.TANH R12, R87 ;  /* 0x00000057000c7308 */ /* 0x000fe20000002400 */
[----:B0-----:R-:W-:-:S05]  /*2670*/  FMNMX.FTZ R10, R72, R15, !PT ;  /* 0x0000000f480a7209 */ /* 0x001fca0007810000 */
[----:B------:R-:W0:Y:S02]  /*2680*/  SHFL.BFLY PT, R15, R10, 0x1, 0x1f ;  /* 0x0c201f000a0f7f89 */ /* 0x000e2400000e0000 */
[----:B0-----:R-:W-:Y:S02]  /*2690*/  FMNMX.FTZ R15, R10, R15, !PT ;  /* 0x0000000f0a0f7209 */ /* 0x001fe40007810000 */
[----:B------:R1:W0:Y:S02]  /*26a0*/  MUFU.TANH R10, R83 ;  /* 0x00000053000a7308 */ /* 0x0002240000002400 */
[C---:B------:R-:W-:Y:S01]  /*26b0*/  FSETP.NEU.FTZ.AND P0, PT, R15.reuse, -INF , PT ;  /* 0xff8000000f00780b */ /* 0x040fe20003f1d000 */
[----:B------:R-:W-:-:S05]  /*26c0*/  FMUL.FTZ R6, R15, R14 ;  /* 0x0000000e0f067220 */ /* 0x000fca0000410000 */
[----:B------:R-:W-:Y:S02]  /*26d0*/  FSEL R6, R6, RZ, P0 ;  /* 0x000000ff06067208 */ /* 0x000fe40000000000 */
[----:B-1----:R-:W-:Y:S02]  /*26e0*/  FSEL R83, R82, -INF , P4 ;  /* 0xff80000052537808 */ /* 0x002fe40002000000 */
[----:B------:R-:W-:Y:S01]  /*26f0*/  ISETP.NE.AND P0, PT, R88, RZ, PT ;  /* 0x000000ff5800720c */ /* 0x000fe20003f05270 */
[-CC-:B------:R-:W-:Y:S01]  /*2700*/  FFMA.FTZ R126, R71, R14.reuse, -R6.reuse ;  /* 0x0000000e477e7223 */ /* 0x180fe20000010806 */
[-CC-:B------:R-:W-:Y:S01]  /*2710*/  FFMA.FTZ R71, R81, R14.reuse, -R6.reuse ;  /* 0x0000000e51477223 */ /* 0x180fe20000010806 */
[----:B------:R-:W-:Y:S01]  /*2720*/  FSEL R81, R8, -INF , P5 ;  /* 0xff80000008517808 */ /* 0x000fe20002800000 */
[-CC-:B------:R-:W-:Y:S01]  /*2730*/  FFMA.FTZ R132, R89, R14.reuse, -R6.reuse ;  /* 0x0000000e59847223 */ /* 0x180fe20000010806 */
[----:B0-----:R-:W-:Y:S01]  /*2740*/  FSEL R87, R10, -INF , P3 ;  /* 0xff8000000a577808 */ /* 0x001fe20001800000 */
        /* <DEDUP_REMOVED lines=20> */
[-CC-:B------:R-:W-:Y:S01]  /*2890*/  FFMA.FTZ R69, R75, R14.reuse, -R6.reuse ;  /* 0x0000000e4b457223 */ /* 0x180fe20000010806 */
[-CC-:B------:R-:W-:Y:S01]  /*28a0*/  FFMA.FTZ R128, R77, R14.reuse, -R6.reuse ;  /* 0x0000000e4d807223 */ /* 0x180fe20000010806 */
[----:B------:R-:W1:Y:S01]  /*28b0*/  SHFL.BFLY PT, R31, R20, 0x2, 0x1f ;  /* 0x0c401f00141f7f89 */ /* 0x000e6200000e0000 */
        /* <DEDUP_REMOVED lines=12> */
[-CC-:B------:R-:W-:Y:S01]  /*2980*/  FFMA.FTZ R144, R113, R14.reuse, -R6.reuse ;  /* 0x0000000e71907223 */ /* 0x180fe20000010806 */
[-CC-:B------:R-:W-:Y:S01]  /*2990*/  FFMA.FTZ R99, R115, R14.reuse, -R6.reuse ;  /* 0x0000000e73637223 */ /* 0x180fe20000010806 */
[-CC-:B------:R-:W-:Y:S01]  /*29a0*/  FFMA.FTZ R146, R117, R14.reuse, -R6.reuse ;  /* 0x0000000e75927223 */ /* 0x180fe20000010806 */
[-CC-:B------:R-:W-:Y:S01]  /*29b0*/  FFMA.FTZ R103, R125, R14.reuse, -R6.reuse ;  /* 0x0000000e7d677223 */ /* 0x180fe20000010806 */
[-CC-:B------:R-:W-:Y:S01]  /*29c0*/  FFMA.FTZ R150, R127, R14.reuse, -R6.reuse ;  /* 0x0000000e7f967223 */ /* 0x180fe20000010806 */
[----:B------:R-:W-:Y:S01]  /*29d0*/  FFMA.FTZ R105, R129, R14, -R6 ;  /* 0x0000000e81697223 */ /* 0x000fe20000010806 */
[--C-:B------:R-:W-:Y:S01]  /*29e0*/  IMAD.MOV.U32 R117, RZ, RZ, R119.reuse ;  /* 0x000000ffff757224 */ /* 0x100fe200078e0077 */
[----:B------:R-:W4:Y:S01]  /*29f0*/  MUFU.EX2 R124, R124 ;  /* 0x0000007c007c7308 */ /* 0x000f220000000800 */
[--C-:B------:R-:W-:Y:S01]  /*2a00*/  IMAD.MOV.U32 R115, RZ, RZ, R119.reuse ;  /* 0x000000ffff737224 */ /* 0x100fe200078e0077 */
[----:B------:R-:W-:Y:S01]  /*2a10*/  MOV R113, R119 ;  /* 0x0000007700717202 */ /* 0x000fe20000000f00 */
[--C-:B------:R-:W-:Y:S01]  /*2a20*/  IMAD.MOV.U32 R111, RZ, RZ, R119.reuse ;  /* 0x000000ffff6f7224 */ /* 0x100fe200078e0077 */
[----:B-1----:R-:W-:Y:S01]  /*2a30*/  FMNMX.FTZ R8, R20, R31, !PT ;  /* 0x0000001f14087209 */ /* 0x002fe20007810000 */
[--C-:B------:R-:W-:Y:S01]  /*2a40*/  IMAD.MOV.U32 R109, RZ, RZ, R119.reuse ;  /* 0x000000ffff6d7224 */ /* 0x100fe200078e0077 */
[----:B------:R-:W-:Y:S01]  /*2a50*/  MOV R88, R119 ;  /* 0x0000007700587202 */ /* 0x000fe20000000f00 */
[----:B------:R-:W-:Y:S01]  /*2a60*/  IMAD.MOV.U32 R107, RZ, RZ, R119 ;  /* 0x000000ffff6b7224 */ /* 0x000fe200078e0077 */
[----:B------:R-:W1:Y:S01]  /*2a70*/  MUFU.EX2 R67, R67 ;  /* 0x0000004300437308 */ /* 0x000e620000000800 */
[----:B------:R-:W5:Y:S07]  /*2a80*/  SHFL.BFLY PT, R31, R8, 0x1, 0x1f ;  /* 0x0c201f00081f7f89 */ /* 0x000f6e00000e0000 */
[----:B------:R-:W1:Y:S08]  /*2a90*/  MUFU.EX2 R126, R126 ;  /* 0x0000007e007e7308 */ /* 0x000e700000000800 */
[----:B------:R-:W1:Y:S08]  /*2aa0*/  MUFU.EX2 R69, R69 ;  /* 0x0000004500457308 */ /* 0x000e700000000800 */
[----:B------:R-:W-:Y:S01]  /*2ab0*/  MUFU.EX2 R128, R128 ;  /* 0x0000008000807308 */ /* 0x000fe20000000800 */
[----:B-----5:R-:W-:-:S04]  /*2ac0*/  FMNMX.FTZ R31, R8, R31, !PT ;  /* 0x0000001f081f7209 */ /* 0x020fc80007810000 */
[C---:B------:R-:W-:Y:S01]  /*2ad0*/  FSETP.NEU.FTZ.AND P1, PT, R31.reuse, -INF , PT ;  /* 0xff8000001f00780b */ /* 0x040fe20003f3d000 */
[----:B------:R-:W-:Y:S02]  /*2ae0*/  FMUL.FTZ R26, R31, R14 ;  /* 0x0000000e1f1a7220 */ /* 0x000fe40000410000 */
[----:B------:R-:W-:Y:S03]  /*2af0*/  MUFU.EX2 R71, R71 ;  /* 0x0000004700477308 */ /* 0x000fe60000000800 */
[----:B------:R-:W-:Y:S02]  /*2b00*/  FSEL R26, R26, RZ, P1 ;  /* 0x000000ff1a1a7208 */ /* 0x000fe40000800000 */
[----:B------:R-:W-:-:S03]  /*2b10*/  PLOP3.LUT P1, PT, PT, PT, UP0, 0x80, 0x0 ;  /* 0x000000000000781c */ /* 0x000fc60003f2f008 */
[-CC-:B------:R-:W-:Y:S01]  /*2b20*/  FFMA.FTZ R121, R3, R14.reuse, -R26.reuse ;  /* 0x0000000e03797223 */ /* 0x180fe2000001081a */
[-CC-:B------:R-:W-:Y:S01]  /*2b30*/  FFMA.FTZ R4, R4, R14.reuse, -R26.reuse ;  /* 0x0000000e04047223 */ /* 0x180fe2000001081a */
[-CC-:B------:R-:W-:Y:S01]  /*2b40*/  FFMA.FTZ R123, R5, R14.reuse, -R26.reuse ;  /* 0x0000000e057b7223 */ /* 0x180fe2000001081a */
[----:B0-----:R-:W-:Y:S01]  /*2b50*/  FADD.FTZ R3, R120, R63 ;  /* 0x0000003f78037221 */ /* 0x001fe20000010000 */
[-CC-:B------:R-:W-:Y:S01]  /*2b60*/  FFMA.FTZ R6, R7, R14.reuse, -R26.reuse ;  /* 0x0000000e07067223 */ /* 0x180fe2000001081a */
[-CC-:B------:R-:W-:Y:S01]  /*2b70*/  FFMA.FTZ R125, R9, R14.reuse, -R26.reuse ;  /* 0x0000000e097d7223 */ /* 0x180fe2000001081a */
[----:B------:R-:W-:Y:S01]  /*2b80*/  MUFU.EX2 R121, R121 ;  /* 0x0000007900797308 */ /* 0x000fe20000000800 */
[----:B--2---:R-:W-:Y:S01]  /*2b90*/  FADD.FTZ R30, R122, R3 ;  /* 0x000000037a1e7221 */ /* 0x004fe20000010000 */
        /* <DEDUP_REMOVED lines=11> */
[----:B-1----:R-:W-:Y:S01]  /*2c50*/  FADD.FTZ R3, R67, R32 ;  /* 0x0000002043037221 */ /* 0x002fe20000010000 */
[-CC-:B------:R-:W-:Y:S01]  /*2c60*/  FFMA.FTZ R24, R37, R14.reuse, -R26.reuse ;  /* 0x0000000e25187223 */ /* 0x180fe2000001081a */
[-CC-:B------:R-:W-:Y:S01]  /*2c70*/  FFMA.FTZ R135, R39, R14.reuse, -R26.reuse ;  /* 0x0000000e27877223 */ /* 0x180fe2000001081a */
[----:B------:R-:W1:Y:S01]  /*2c80*/  MUFU.EX2 R123, R123 ;  /* 0x0000007b007b7308 */ /* 0x000e620000000800 */
[----:B------:R-:W-:Y:S01]  /*2c90*/  FADD.FTZ R32, R126, R3 ;  /* 0x000000037e207221 */ /* 0x000fe20000010000 */
        /* <DEDUP_REMOVED lines=24> */
[----:B------:R-:W-:Y:S01]  /*2e20*/  FFMA.FTZ R93, R93, R14, -R26 ;  /* 0x0000000e5d5d7223 */ /* 0x000fe2000001081a */
[----:B------:R-:W-:-:S02]  /*2e30*/  F2FP.F16.F32.PACK_AB R121, R4, R121 ;  /* 0x000000790479723e */ /* 0x000fc400000000ff */
[----:B------:R-:W-:Y:S02]  /*2e40*/  F2FP.F16.F32.PACK_AB R123, R6, R123 ;  /* 0x0000007b067b723e */ /* 0x000fe400000000ff */
[----:B------:R-:W-:Y:S01]  /*2e50*/  F2FP.F16.F32.PACK_AB R120, R63, R120 ;  /* 0x000000783f78723e */ /* 0x000fe200000000ff */
[----:B------:R-:W2:Y:S01]  /*2e60*/  MUFU.EX2 R130, R130 ;  /* 0x0000008200827308 */ /* 0x000ea20000000800 */
[----:B0-----:R-:W-:Y:S01]  /*2e70*/  FADD.FTZ R3, R125, R34 ;  /* 0x000000227d037221 */ /* 0x001fe20000010000 */
[----:B------:R-:W-:Y:S02]  /*2e80*/  F2FP.F16.F32.PACK_AB R122, R65, R122 ;  /* 0x0000007a417a723e */ /* 0x000fe400000000ff */
[----:B------:R-:W-:Y:S02]  /*2e90*/  F2FP.F16.F32.PACK_AB R124, R67, R124 ;  /* 0x0000007c437c723e */ /* 0x000fe400000000ff */
[----:B------:R-:W-:Y:S02]  /*2ea0*/  F2FP.F16.F32.PACK_AB R126, R69, R126 ;  /* 0x0000007e457e723e */ /* 0x000fe400000000ff */
[----:B------:R-:W0:Y:S01]  /*2eb0*/  MUFU.EX2 R127, R127 ;  /* 0x0000007f007f7308 */ /* 0x000e220000000800 */
[----:B-1----:R-:W-:Y:S01]  /*2ec0*/  FADD.FTZ R36, R8, R3 ;  /* 0x0000000308247221 */ /* 0x002fe20000010000 */
[----:B------:R-:W-:-:S02]  /*2ed0*/  F2FP.F16.F32.PACK_AB R128, R71, R128 ;  /* 0x000000804780723e */ /* 0x000fc400000000ff */
[----:B------:R-:W-:-:S04]  /*2ee0*/  F2FP.F16.F32.PACK_AB R125, R8, R125 ;  /* 0x0000007d087d723e */ /* 0x000fc800000000ff */
[----:B------:R-:W1:Y:S01]  /*2ef0*/  MUFU.EX2 R73, R73 ;  /* 0x0000004900497308 */ /* 0x000e620000000800 */
[----:B--2---:R-:W-:-:S07]  /*2f00*/  FADD.FTZ R34, R130, R5 ;  /* 0x0000000582227221 */ /* 0x004fce0000010000 */
[----:B------:R-:W2:Y:S01]  /*2f10*/  MUFU.EX2 R10, R10 ;  /* 0x0000000a000a7308 */ /* 0x000ea20000000800 */
[----:B0-----:R-:W-:-:S07]  /*2f20*/  FADD.FTZ R3, R127, R36 ;  /* 0x000000247f037221 */ /* 0x001fce0000010000 */
[----:B------:R-:W0:Y:S01]  /*2f30*/  MUFU.EX2 R132, R132 ;  /* 0x0000008400847308 */ /* 0x000e220000000800 */
[----:B-1----:R-:W-:Y:S01]  /*2f40*/  FADD.FTZ R5, R73, R34 ;  /* 0x0000002249057221 */ /* 0x002fe20000010000 */
[----:B------:R-:W-:Y:S01]  /*2f50*/  FFMA.FTZ R34, R53, R14, -R26 ;  /* 0x0000000e35227223 */ /* 0x000fe2000001081a */
[----:B------:R-:W-:-:S05]  /*2f60*/  F2FP.F16.F32.PACK_AB R130, R73, R130 ;  /* 0x000000824982723e */ /* 0x000fca00000000ff */
        /* <DEDUP_REMOVED lines=61> */
[----:B------:R-:W-:Y:S01]  /*3340*/  F2FP.F16.F32.PACK_AB R142, R97, R142 ;  /* 0x0000008e618e723e */ /* 0x000fe200000000ff */
[----:B------:R-:W-:-:S05]  /*3350*/  IMAD.MOV.U32 R97, RZ, RZ, R119 ;  /* 0x000000ffff617224 */ /* 0x000fca00078e0077 */
        /* <DEDUP_REMOVED lines=48> */
[----:B------:R1:W3:Y:S01]  /*3660*/  MUFU.EX2 R4, R93 ;  /* 0x0000005d00047308 */ /* 0x0002e20000000800 */
[----:B--2---:R-:W-:Y:S01]  /*3670*/  FADD.FTZ R5, R89, R6 ;  /* 0x0000000659057221 */ /* 0x004fe20000010000 */
[C---:B0-----:R-:W-:Y:S01]  /*3680*/  FADD.FTZ R3, R105.reuse, R42 ;  /* 0x0000002a69037221 */ /* 0x041fe20000010000 */
[----:B------:R-:W-:Y:S01]  /*3690*/  F2FP.F16.F32.PACK_AB R150, R105, R150 ;  /* 0x000000966996723e */ /* 0x000fe200000000ff */
[--C-:B------:R-:W-:Y:S02]  /*36a0*/  IMAD.MOV.U32 R105, RZ, RZ, R119.reuse ;  /* 0x000000ffff697224 */ /* 0x100fe400078e0077 */
[----:B-1----:R-:W-:Y:S01]  /*36b0*/  IMAD.MOV.U32 R93, RZ, RZ, R119 ;  /* 0x000000ffff5d7224 */ /* 0x002fe200078e0077 */
[C---:B---3--:R-:W-:Y:S01]  /*36c0*/  F2FP.F16.F32.PACK_AB R151, R4.reuse, R89 ;  /* 0x000000590497723e */ /* 0x048fe200000000ff */
        /* <DEDUP_REMOVED lines=21> */
[----:B------:R-:W-:Y:S01]  /*3820*/  UIADD3 UR47, UR47, -0x2, URZ ;  /* 0xfffffffe2f2f7890 */ /* 0x000fe2000fffe03f */
[----:B------:R-:W-:Y:S01]  /*3830*/  UMOV UR22, UR37 ;  /* 0x0000002500167c82 */ /* 0x000fe20008000000 */
[----:B------:R-:W-:Y:S01]  /*3840*/  UMOV UR21, UR38 ;  /* 0x0000002600157c82 */ /* 0x000fe20008000000 */
[----:B------:R-:W-:-:S09]  /*3850*/  ULDC UR23, c[0x0][0x9d8] ;  /* 0x0002760000177ab9 */ /* 0x000fd20000000800 */
.L_x_12758:
[----:B------:R-:W-:Y:S01]  /*3860*/  ISETP.NE.AND P2, PT, RZ, UR42, PT ;  /* 0x0000002aff007c0c */ /* 0x000fe2000bf45270 */
[----:B------:R-:W-:-:S04]  /*3870*/  UISETP.NE.AND UP0, UPT, UR21, 0x1, UPT ;  /* 0x000000011500788c */ /* 0x000fc8000bf05270 */
[----:B------:R-:W-:-:S04]  /*3880*/  USEL UR37, URZ, 0x1, UP0 ;  /* 0x000000013f257887 */ /* 0x000fc80008000000 */
[----:B------:R-:W-:-:S04]  /*3890*/  ULOP3.LUT UR37, UR22, UR37, URZ, 0x3c, !UPT ;  /* 0x0000002516257292 */ /* 0x000fc8000f8e3c3f */
[----:B------:R-:W-:Y:S08]  /*38a0*/  @P2 BRA `(.L_x_12748) ;  /* 0x0000000000382947 */ /* 0x000ff00003800000 */
[----:B------:R-:W-:Y:S05]  /*38b0*/  @!P0 BRA `(.L_x_12749) ;  /* 0x0000000000048947 */ /* 0x000fea0003800000 */
[----:B------:R-:W-:Y:S01]  /*38c0*/  BPT.TRAP 0x1 ;  /* 0x000000040000795c */ /* 0x000fe20000300000 */
.L_x_12749:
        /* <DEDUP_REMOVED lines=9> */
.L_x_12750:
[----:B-1----:R-:W-:Y:S05]  /*3960*/  @P1 BRA `(.L_x_12748) ;  /* 0x0000000000081947 */ /* 0x002fea0003800000 */
[----:B------:R-:W1:Y:S02]  /*3970*/  SYNCS.PHASECHK.TRANS64.TRYWAIT P1, [UR6+0x16830], R6 ;  /* 0x01683006ff0075a7 */ /* 0x000e640008020146 */
[----:B-1----:R-:W-:Y:S05]  /*3980*/  @!P1 BRA `(.L_x_12751) ;  /* 0x0000007400849947 */ /* 0x002fea0003800000 */
.L_x_12748:
        /* <DEDUP_REMOVED lines=9> */
[----:B------:R-:W-:-:S04]  /*3a20*/  ULEA UR18, UR38, UR20, 0xa ;  /* 0x0000001426127291 */ /* 0x000fc8000f8e503f */
[----:B------:R-:W-:Y:S02]  /*3a30*/  UIADD3 UR6, UR18, 0x2, URZ ;  /* 0x0000000212067890 */ /* 0x000fe4000fffe03f */
[----:B------:R-:W-:Y:S02]  /*3a40*/  UIADD3 UR10, UR18, 0x4, URZ ;  /* 0x00000004120a7890 */ /* 0x000fe4000fffe03f */
[----:B------:R-:W-:Y:S01]  /*3a50*/  UIADD3 UR14, UR18, 0x6, URZ ;  /* 0x00000006120e7890 */ /* 0x000fe2000fffe03f */
        /* <DEDUP_REMOVED lines=15> */
.L_x_12753:
[----:B------:R-:W-:Y:S01]  /*3b50*/  ULEA UR6, UR21, UR44, 0x3 ;  /* 0x0000002c15067291 */ /* 0x000fe2000f8e183f */
[----:B------:R-:W-:-:S05]  /*3b60*/  IMAD.U32 R6, RZ, RZ, UR22 ;  /* 0x00000016ff067e24 */ /* 0x000fca000f8e00ff */
[----:B------:R-:W-:-:S04]  /*3b70*/  SHF.L.U32 R6, R6, 0x1f, RZ ;  /* 0x0000001f06067819 */ /* 0x000fc800000006ff */
[----:B------:R0:W1:Y:S01]  /*3b80*/  SYNCS.PHASECHK.TRANS64.TRYWAIT P1, [UR6+0x16850], R6 ;  /* 0x01685006ff0075a7 */ /* 0x0000620008020146 */
[----:B------:R-:W-:Y:S05]  /*3b90*/  @!P0 BRA `(.L_x_12754) ;  /* 0x0000000000048947 */ /* 0x000fea0003800000 */
[----:B------:R-:W-:Y:S01]  /*3ba0*/  BPT.TRAP 0x1 ;  /* 0x000000040000795c */ /* 0x000fe20000300000 */
.L_x_12754:
[----:B-1----:R-:W-:Y:S05]  /*3bb0*/  @P1 BRA `(.L_x_12752) ;  /* 0x0000000000081947 */ /* 0x002fea0003800000 */
[----:B------:R-:W1:Y:S02]  /*3bc0*/  SYNCS.PHASECHK.TRANS64.TRYWAIT P1, [UR6+0x16850], R6 ;  /* 0x01685006ff0075a7 */ /* 0x000e640008020146 */
[----:B-1----:R-:W-:Y:S05]  /*3bd0*/  @!P1 BRA `(.L_x_12755) ;  /* 0x0000007400089947 */ /* 0x002fea0003800000 */
.L_x_12752:
[----:B------:R-:W-:Y:S01]  /*3be0*/  UIADD3 UR6, UR44, 0x400, URZ ;  /* 0x000004002c067890 */ /* 0x000fe2000fffe03f */
[----:B------:R-:W-:Y:S01]  /*3bf0*/  WARPGROUP.ARRIVE ;  /* 0x00000000000079c5 */ /* 0x000fe20000000000 */
[----:B------:R-:W-:-:S05]  /*3c00*/  UMOV UR7, 0x40000040 ;  /* 0x4000004000077882 */ /* 0x000fca0000000000 */
[----:B-1----:R-:W1:Y:S01]  /*3c10*/  S2R R7, SR_TID.X ;  /* 0x0000000000077919 */ /* 0x002e620000002100 */
[----:B------:R-:W-:Y:S01]  /*3c20*/  USHF.R.U32.HI UR6, URZ, 0x4, UR6 ;  /* 0x000000043f067899 */ /* 0x000fe20008011606 */
[----:B0-----:R-:W-:-:S03]  /*3c30*/  VIADD R6, R18, 0x9 ;  /* 0x0000000912067836 */ /* 0x001fc60000000000 */
[----:B------:R-:W-:-:S04]  /*3c40*/  ULOP3.LUT UR6, UR6, 0x3fff, URZ, 0xc0, !UPT ;  /* 0x00003fff06067892 */ /* 0x000fc8000f8ec03f */
[----:B------:R-:W-:-:S07]  /*3c50*/  ULEA UR10, UR21, UR6, 0xa ;  /* 0x00000006150a7291 */ /* 0x000fce000f8e503f */
[----:B------:R-:W-:Y:S02]  /*3c60*/  UMOV UR6, UR10 ;  /* 0x0000000a00067c82 */ /* 0x000fe40008000000 */
[----:B------:R-:W-:Y:S01]  /*3c70*/  HGMMA.64x64x16.F32 R88, R120, gdesc[UR4].tnspB, R88, gsb0 ;  /* 0x40e0000478587df0 */ /* 0x000fe20008000858 */
[----:B------:R-:W-:Y:S01]  /*3c80*/  UIADD3 UR6, UR10, 0x80, URZ ;  /* 0x000000800a067890 */ /* 0x000fe2000fffe03f */
[----:B------:R-:W-:Y:S01]  /*3c90*/  UMOV UR7, 0x40000040 ;  /* 0x4000004000077882 */ /* 0x000fe20000000000 */
[----:B-1----:R-:W-:-:S04]  /*3ca0*/  ISETP.GE.U32.AND P1, PT, R7, 0x180, PT ;  /* 0x000001800700780c */ /* 0x002fc80003f26070 */
[----:B------:R-:W-:Y:S01]  /*3cb0*/  SEL R6, R6, 0x9, !P1 ;  /* 0x0000000906067807 */ /* 0x000fe20004800000 */
[----:B------:R-:W-:Y:S02]  /*3cc0*/  WARPGROUP.DEPBAR.LE gsb0, 0x0 ;  /* 0x00008000000079c5 */ /* 0x000fe40000010000 */
[----:B------:R-:W-:-:S06]  /*3cd0*/  WARPGROUP.ARRIVE ;  /* 0x00000000000079c5 */ /* 0x000fcc0000000000 */
[----:B------:R-:W-:Y:S01]  /*3ce0*/  HGMMA.64x64x16.F32 R88, R124, gdesc[UR4].tnspB, R88, gsb0 ;  /* 0x40e000047c587df0 */ /* 0x000fe20008000858 */
[----:B------:R-:W-:Y:S01]  /*3cf0*/  UIADD3 UR6, UR10, 0x100, URZ ;  /* 0x000001000a067890 */ /* 0x000fe2000fffe03f */
[----:B------:R-:W-:Y:S01]  /*3d00*/  UMOV UR7, 0x40000040 ;  /* 0x4000004000077882 */ /* 0x000fe20000000000 */
        /* <DEDUP_REMOVED lines=27> */
[----:B------:R-:W-:Y:S03]  /*3ec0*/  HGMMA.64x64x16.F32 R88, R148, gdesc[UR4].tnspB, R88, gsb0 ;  /* 0x40e0000494587df0 */ /* 0x000fe60008000858 */
[----:B------:R-:W-:Y:S02]  /*3ed0*/  WARPGROUP.DEPBAR.LE gsb0, 0x0 ;  /* 0x00008000000079c5 */ /* 0x000fe40000010000 */
[----:B------:R0:W-:Y:S06]  /*3ee0*/  BAR.ARV R6, 0x100 ;  /* 0x000400060000751d */ /* 0x0001ec0000002000 */
[----:B------:R-:W-:Y:S05]  /*3ef0*/  @!P0 BRA `(.L_x_12756) ;  /* 0x0000000000048947 */ /* 0x000fea0003800000 */
[----:B------:R-:W-:Y:S01]  /*3f00*/  BPT.TRAP 0x1 ;  /* 0x000000040000795c */ /* 0x000fe20000300000 */
.L_x_12756:
[----:B------:R-:W-:Y:S01]  /*3f10*/  FMUL.FTZ R7, R24, UR23 ;  /* 0x0000001718077c20 */ /* 0x000fe20008410000 */
[----:B0-----:R-:W-:Y:S01]  /*3f20*/  FMUL.FTZ R6, R25, UR23 ;  /* 0x0000001719067c20 */ /* 0x001fe20008410000 */
        /* <DEDUP_REMOVED lines=70> */
[----:B------:R-:W-:-:S04]  /*4390*/  ULEA UR6, UR38, UR44, 0x3 ;  /* 0x0000002c26067291 */ /* 0x000fc8000f8e183f */
[----:B------:R-:W-:Y:S02]  /*43a0*/  UIADD3 UR6, UR6, 0x16840, URZ ;  /* 0x0001684006067890 */ /* 0x000fe4000fffe03f */
[----:B------:R-:W0:Y:S01]  /*43b0*/  MUFU.TANH R25, R25 ;  /* 0x0000001900197308 */ /* 0x000e220000002400 */
[----:B-1----:R-:W-:Y:S01]  /*43c0*/  FMNMX.FTZ R14, R21, R14, !PT ;  /* 0x0000000e150e7209 */ /* 0x002fe20007810000 */
[----:B------:R-:W-:-:S06]  /*43d0*/  UPRMT UR6, UR41, 0x654, UR6 ;  /* 0x0000065429067896 */ /* 0x000fcc0008000006 */
[----:B------:R-:W1:Y:S01]  /*43e0*/  MUFU.TANH R27, R27 ;  /* 0x0000001b001b7308 */ /* 0x000e620000002400 */
[----:B--2---:R-:W-:Y:S01]  /*43f0*/  FMNMX.FTZ R32, R13, R30, !PT ;  /* 0x0000001e0d207209 */ /* 0x004fe20007810000 */
[----:B------:R-:W-:Y:S01]  /*4400*/  FMUL.FTZ R30, R76, UR23 ;  /* 0x000000174c1e7c20 */ /* 0x000fe20008410000 */
        /* <DEDUP_REMOVED lines=116> */
[----:B0-----:R-:W-:Y:S02]  /*4b50*/  FMNMX.FTZ R44, R83, R14, !PT ;  /* 0x0000000e532c7209 */ /* 0x001fe40007810000 */
[----:B------:R-:W0:Y:S03]  /*4b60*/  LDC R14, c[0x0][0x988] ;  /* 0x00026200ff0e7b82 */ /* 0x000e260000000800 */
[----:B------:R-:W2:Y:S01]  /*4b70*/  SHFL.BFLY PT, R31, R44, 0x2, 0x1f ;  /* 0x0c401f002c1f7f89 */ /* 0x000ea200000e0000 */
[----:B-1----:R-:W-:-:S05]  /*4b80*/  FMNMX.FTZ R46, R42, R15, !PT ;  /* 0x0000000f2a2e7209 */ /* 0x002fca0007810000 */
[----:B------:R-:W1:Y:S01]  /*4b90*/  SHFL.BFLY PT, R15, R46, 0x1, 0x1f ;  /* 0x0c201f002e0f7f89 */ /* 0x000e6200000e0000 */
[----:B--2---:R-:W-:-:S05]  /*4ba0*/  FMNMX.FTZ R48, R44, R31, !PT ;  /* 0x0000001f2c307209 */ /* 0x004fca0007810000 */
[----:B------:R-:W2:Y:S01]  /*4bb0*/  SHFL.BFLY PT, R31, R48, 0x1, 0x1f ;  /* 0x0c201f00301f7f89 */ /* 0x000ea200000e0000 */
[----:B-1----:R-:W-:-:S05]  /*4bc0*/  FMNMX.FTZ R15, R46, R15, !PT ;  /* 0x0000000f2e0f7209 */ /* 0x002fca0007810000 */
[C---:B0-----:R-:W-:Y:S01]  /*4bd0*/  FMUL.FTZ R42, R15.reuse, R14 ;  /* 0x0000000e0f2a7220 */ /* 0x041fe20000410000 */
[----:B------:R-:W-:-:S03]  /*4be0*/  FADD.FTZ R85, -R15, R0 ;  /* 0x000000000f557221 */ /* 0x000fc60000010100 */
[-CC-:B------:R-:W-:Y:S01]  /*4bf0*/  FFMA.FTZ R142, R20, R14.reuse, -R42.reuse ;  /* 0x0000000e148e7223 */ /* 0x180fe2000001082a */
[-CC-:B------:R-:W-:Y:S01]  /*4c00*/  FFMA.FTZ R7, R7, R14.reuse, -R42.reuse ;  /* 0x0000000e07077223 */ /* 0x180fe2000001082a */
[-CC-:B------:R-:W-:Y:S01]  /*4c10*/  FFMA.FTZ R126, R121, R14.reuse, -R42.reuse ;  /* 0x0000000e797e7223 */ /* 0x180fe2000001082a */
[-C--:B------:R-:W-:Y:S01]  /*4c20*/  FMUL.FTZ R85, R85, R14.reuse ;  /* 0x0000000e55557220 */ /* 0x080fe20000410000 */
[-CC-:B------:R-:W-:Y:S01]  /*4c30*/  FFMA.FTZ R120, R6, R14.reuse, -R42.reuse ;  /* 0x0000000e06787223 */ /* 0x180fe2000001082a */
[-CC-:B------:R-:W-:Y:S01]  /*4c40*/  FFMA.FTZ R122, R10, R14.reuse, -R42.reuse ;  /* 0x0000000e0a7a7223 */ /* 0x180fe2000001082a */
[-CC-:B------:R-:W-:Y:S01]  /*4c50*/  FFMA.FTZ R157, R123, R14.reuse, -R42.reuse ;  /* 0x0000000e7b9d7223 */ /* 0x180fe2000001082a */
[----:B--2---:R-:W-:Y:S01]  /*4c60*/  FMNMX.FTZ R31, R48, R31, !PT ;  /* 0x0000001f301f7209 */ /* 0x004fe20007810000 */
[----:B------:R-:W-:Y:S01]  /*4c70*/  MUFU.EX2 R7, R7 ;  /* 0x0000000700077308 */ /* 0x000fe20000000800 */
[-CC-:B------:R-:W-:Y:S01]  /*4c80*/  FFMA.FTZ R10, R11, R14.reuse, -R42.reuse ;  /* 0x0000000e0b0a7223 */ /* 0x180fe2000001082a */
[-CC-:B------:R-:W-:Y:S01]  /*4c90*/  FFMA.FTZ R124, R21, R14.reuse, -R42.reuse ;  /* 0x0000000e157c7223 */ /* 0x180fe2000001082a */
[-C--:B------:R-:W-:Y:S01]  /*4ca0*/  FFMA.FTZ R128, R125, R14.reuse, -R42 ;  /* 0x0000000e7d807223 */ /* 0x080fe2000001082a */
[C---:B------:R-:W-:Y:S01]  /*4cb0*/  FADD.FTZ R87, -R31.reuse, R4 ;  /* 0x000000041f577221 */ /* 0x040fe20000010100 */
[-C--:B------:R-:W-:Y:S01]  /*4cc0*/  FMUL.FTZ R20, R31, R14.reuse ;  /* 0x0000000e1f147220 */ /* 0x080fe20000410000 */
[-CC-:B------:R-:W-:Y:S01]  /*4cd0*/  FFMA.FTZ R6, R25, R14.reuse, -R42.reuse ;  /* 0x0000000e19067223 */ /* 0x180fe2000001082a */
[-C--:B------:R-:W-:Y:S01]  /*4ce0*/  FFMA.FTZ R155, R127, R14.reuse, -R42 ;  /* 0x0000000e7f9b7223 */ /* 0x080fe2000001082a */
[-C--:B------:R-:W-:Y:S01]  /*4cf0*/  FMUL.FTZ R0, R87, R14.reuse ;  /* 0x0000000e57007220 */ /* 0x080fe20000410000 */
[-CC-:B------:R-:W-:Y:S01]  /*4d00*/  FFMA.FTZ R121, R9, R14.reuse, -R20.reuse ;  /* 0x0000000e09797223 */ /* 0x180fe20000010814 */
[-CC-:B------:R-:W-:Y:S01]  /*4d10*/  FFMA.FTZ R8, R8, R14.reuse, -R20.reuse ;  /* 0x0000000e08087223 */ /* 0x180fe20000010814 */
[----:B------:R0:W1:Y:S01]  /*4d20*/  MUFU.EX2 R4, R85 ;  /* 0x0000005500047308 */ /* 0x0000620000000800 */
[-CC-:B------:R-:W-:Y:S01]  /*4d30*/  FFMA.FTZ R123, R12, R14.reuse, -R20.reuse ;  /* 0x0000000e0c7b7223 */ /* 0x180fe20000010814 */
[-CC-:B------:R-:W-:Y:S01]  /*4d40*/  FFMA.FTZ R12, R13, R14.reuse, -R20.reuse ;  /* 0x0000000e0d0c7223 */ /* 0x180fe20000010814 */
[-CC-:B------:R-:W-:Y:S01]  /*4d50*/  FFMA.FTZ R125, R27, R14.reuse, -R20.reuse ;  /* 0x0000000e1b7d7223 */ /* 0x180fe20000010814 */
[-C--:B------:R-:W-:Y:S01]  /*4d60*/  FFMA.FTZ R127, R33, R14.reuse, -R20 ;  /* 0x0000000e217f7223 */ /* 0x080fe20000010814 */
[-CC-:B------:R-:W-:Y:S01]  /*4d70*/  FFMA.FTZ R87, R151, R14.reuse, -R42.reuse ;  /* 0x0000000e97577223 */ /* 0x180fe2000001082a */
[-CC-:B------:R-:W-:Y:S01]  /*4d80*/  FFMA.FTZ R151, R40, R14.reuse, -R42.reuse ;  /* 0x0000000e28977223 */ /* 0x180fe2000001082a */
[-CC-:B------:R-:W-:Y:S01]  /*4d90*/  FFMA.FTZ R144, R26, R14.reuse, -R42.reuse ;  /* 0x0000000e1a907223 */ /* 0x180fe2000001082a */
[----:B------:R-:W-:Y:S01]  /*4da0*/  MUFU.EX2 R0, R0 ;  /* 0x0000000000007308 */ /* 0x000fe20000000800 */
[-C--:B0-----:R-:W-:Y:S01]  /*4db0*/  FFMA.FTZ R85, R24, R14.reuse, -R42 ;  /* 0x0000000e18557223 */ /* 0x081fe2000001082a */
[-CC-:B------:R-:W-:Y:S01]  /*4dc0*/  FFMA.FTZ R24, R29, R14.reuse, -R20.reuse ;  /* 0x0000000e1d187223 */ /* 0x180fe20000010814 */
[-C--:B------:R-:W-:Y:S01]  /*4dd0*/  FFMA.FTZ R26, R35, R14.reuse, -R20 ;  /* 0x0000000e231a7223 */ /* 0x080fe20000010814 */
[-C--:B------:R-:W-:Y:S01]  /*4de0*/  FFMA.FTZ R130, R129, R14.reuse, -R42 ;  /* 0x0000000e81827223 */ /* 0x080fe2000001082a */
[-C--:B------:R-:W-:Y:S01]  /*4df0*/  FFMA.FTZ R129, R37, R14.reuse, -R20 ;  /* 0x0000000e25817223 */ /* 0x080fe20000010814 */
[-C--:B------:R-:W-:Y:S01]  /*4e00*/  FFMA.FTZ R25, R28, R14.reuse, -R42 ;  /* 0x0000000e1c197223 */ /* 0x080fe2000001082a */
[-C--:B------:R-:W-:Y:S01]  /*4e10*/  FFMA.FTZ R28, R39, R14.reuse, -R20 ;  /* 0x0000000e271c7223 */ /* 0x080fe20000010814 */
[----:B------:R-:W0:Y:S01]  /*4e20*/  MUFU.EX2 R121, R121 ;  /* 0x0000007900797308 */ /* 0x000e220000000800 */
[----:B-1----:R-:W-:Y:S01]  /*4e30*/  FFMA.FTZ R3, R4, R3, R7 ;  /* 0x0000000304037223 */ /* 0x002fe20000010007 */
[-CC-:B------:R-:W-:Y:S01]  /*4e40*/  FFMA.FTZ R132, R133, R14.reuse, -R42.reuse ;  /* 0x0000000e85847223 */ /* 0x180fe2000001082a */
[-C--:B------:R-:W-:Y:S01]  /*4e50*/  FFMA.FTZ R133, R135, R14.reuse, -R42 ;  /* 0x0000000e87857223 */ /* 0x080fe2000001082a */
[-C--:B------:R-:W-:Y:S01]  /*4e60*/  FFMA.FTZ R9, R41, R14.reuse, -R20 ;  /* 0x0000000e29097223 */ /* 0x080fe20000010814 */
        /* <DEDUP_REMOVED lines=12> */
[----:B0-----:R-:W-:Y:S01]  /*4f30*/  FFMA.FTZ R5, R0, R5, R121 ;  /* 0x0000000500057223 */ /* 0x001fe20000010079 */
[-CC-:B------:R-:W-:Y:S01]  /*4f40*/  FFMA.FTZ R148, R34, R14.reuse, -R42.reuse ;  /* 0x0000000e22947223 */ /* 0x180fe2000001082a */
[-CC-:B------:R-:W-:Y:S01]  /*4f50*/  FFMA.FTZ R11, R36, R14.reuse, -R42.reuse ;  /* 0x0000000e240b7223 */ /* 0x180fe2000001082a */
[-C--:B------:R-:W-:Y:S01]  /*4f60*/  FFMA.FTZ R150, R38, R14.reuse, -R42 ;  /* 0x0000000e26967223 */ /* 0x080fe2000001082a */
[-CC-:B------:R-:W-:Y:S01]  /*4f70*/  FFMA.FTZ R30, R43, R14.reuse, -R20.reuse ;  /* 0x0000000e2b1e7223 */ /* 0x180fe20000010814 */
[-CC-:B------:R-:W-:Y:S01]  /*4f80*/  FFMA.FTZ R13, R45, R14.reuse, -R20.reuse ;  /* 0x0000000e2d0d7223 */ /* 0x180fe20000010814 */
[-CC-:B------:R-:W-:Y:S01]  /*4f90*/  FFMA.FTZ R32, R47, R14.reuse, -R20.reuse ;  /* 0x0000000e2f207223 */ /* 0x180fe20000010814 */
        /* <DEDUP_REMOVED lines=12> */
[-CC-:B------:R-:W-:Y:S01]  /*5060*/  FFMA.FTZ R145, R69, R14.reuse, -R20.reuse ;  /* 0x0000000e45917223 */ /* 0x180fe20000010814 */
[-CC-:B------:R-:W-:Y:S01]  /*5070*/  FFMA.FTZ R147, R73, R14.reuse, -R20.reuse ;  /* 0x0000000e49937223 */ /* 0x180fe20000010814 */
[-CC-:B------:R-:W-:Y:S01]  /*5080*/  FFMA.FTZ R149, R77, R14.reuse, -R20.reuse ;  /* 0x0000000e4d957223 */ /* 0x180fe20000010814 */
[----:B------:R-:W-:Y:S01]  /*5090*/  FFMA.FTZ R35, R81, R14, -R20 ;  /* 0x0000000e51237223 */ /* 0x000fe20000010814 */
        /* <DEDUP_REMOVED lines=12> */
[----:B------:R-:W-:-:S06]  /*5160*/  FFMA.FTZ R40, R63, R14, -R20 ;  /* 0x0000000e3f287223 */ /* 0x000fcc0000010814 */
        /* <DEDUP_REMOVED lines=16> */
[----:B------:R-:W-:-:S06]  /*5270*/  FFMA.FTZ R42, R67, R14, -R20 ;  /* 0x0000000e432a7223 */ /* 0x000fcc0000010814 */
        /* <DEDUP_REMOVED lines=50> */
[-CC-:B------:R-:W-:Y:S01]  /*55a0*/  FFMA.FTZ R48, R79, R14.reuse, -R20.reuse ;  /* 0x0000000e4f307223 */ /* 0x180fe20000010814 */
[----:B------:R-:W-:-:S05]  /*55b0*/  FFMA.FTZ R20, R83, R14, -R20 ;  /* 0x0000000e53147223 */ /* 0x000fca0000010814 */
        /* <DEDUP_REMOVED lines=44> */
.L_x_12757:
        /* <DEDUP_REMOVED lines=76> */
.L_x_12747:
[----:B------:R-:W-:Y:S06]  /*5d40*/  BAR.ARV 0x8, 0x200 ;  /* 0x0208000000007b1d */ /* 0x000fec0000002000 */
[----:B------:R-:W-:Y:S05]  /*5d50*/  @!P0 BRA `(.L_x_12759) ;  /* 0x0000000000048947 */ /* 0x000fea0003800000 */
[----:B------:R-:W-:Y:S01]  /*5d60*/  BPT.TRAP 0x1 ;  /* 0x000000040000795c */ /* 0x000fe20000300000 */
.L_x_12759:
[----:B------:R-:W-:Y:S01]  /*5d70*/  ULEA UR4, UR38, UR44, 0x3 ;  /* 0x0000002c26047291 */ /* 0x000fe2000f8e183f */
[----:B------:R-:W-:-:S05]  /*5d80*/  IMAD.U32 R0, RZ, RZ, UR37 ;  /* 0x00000025ff007e24 */ /* 0x000fca000f8e00ff */
[----:B------:R-:W-:-:S04]  /*5d90*/  SHF.L.U32 R0, R0, 0x1f, RZ ;  /* 0x0000001f00007819 */ /* 0x000fc800000006ff */
[----:B------:R0:W1:Y:S01]  /*5da0*/  SYNCS.PHASECHK.TRANS64.TRYWAIT P1, [UR4+0x16850], R0 ;  /* 0x01685000ff0075a7 */ /* 0x0000620008020144 */
[----:B------:R-:W-:Y:S05]  /*5db0*/  @!P0 BRA `(.L_x_12760) ;  /* 0x0000000000048947 */ /* 0x000fea0003800000 */
[----:B------:R-:W-:Y:S01]  /*5dc0*/  BPT.TRAP 0x1 ;  /* 0x000000040000795c */ /* 0x000fe20000300000 */
.L_x_12760:
[----:B-1----:R-:W-:Y:S05]  /*5dd0*/  @P1 BRA `(.L_x_12761) ;  /* 0x0000000000081947 */ /* 0x002fea0003800000 */
[----:B------:R-:W1:Y:S02]  /*5de0*/  SYNCS.PHASECHK.TRANS64.TRYWAIT P1, [UR4+0x16850], R0 ;  /* 0x01685000ff0075a7 */ /* 0x000e640008020144 */
[----:B-1----:R-:W-:Y:S05]  /*5df0*/  @!P1 BRA `(.L_x_12762) ;  /* 0x0000005000989947 */ /* 0x002fea0003800000 */
.L_x_12761:
[----:B------:R-:W-:Y:S01]  /*5e00*/  UIADD3 UR5, UR44, 0x400, URZ ;  /* 0x000004002c057890 */ /* 0x000fe2000fffe03f */
[----:B------:R-:W-:Y:S01]  /*5e10*/  WARPGROUP.ARRIVE ;  /* 0x00000000000079c5 */ /* 0x000fe20000000000 */
[----:B------:R-:W-:Y:S01]  /*5e20*/  UMOV UR7, 0x40000040 ;  /* 0x4000004000077882 */ /* 0x000fe20000000000 */
[----:B------:R-:W-:Y:S01]  /*5e30*/  UMOV UR11, 0x40000040 ;  /* 0x40000040000b7882 */ /* 0x000fe20000000000 */
[----:B------:R-:W-:Y:S01]  /*5e40*/  USHF.R.U32.HI UR5, URZ, 0x4, UR5 ;  /* 0x000000043f057899 */ /* 0x000fe20008011605 */
[----:B01----:R-:W0:Y:S01]  /*5e50*/  SHFL.BFLY PT, R0, R3, 0x2, 0x1f ;  /* 0x0c401f0003007f89 */ /* 0x003e2200000e0000 */
[----:B------:R-:W-:Y:S01]  /*5e60*/  IMAD.MOV.U32 R37, RZ, RZ, RZ ;  /* 0x000000ffff257224 */ /* 0x000fe200078e00ff */
[----:B------:R-:W-:Y:S01]  /*5e70*/  MOV R44, 0xff800000 ;  /* 0xff800000002c7802 */ /* 0x000fe20000000f00 */
[----:B------:R-:W-:Y:S01]  /*5e80*/  ULOP3.LUT UR5, UR5, 0x3fff, URZ, 0xc0, !UPT ;  /* 0x00003fff05057892 */ /* 0x000fe2000f8ec03f */
[----:B------:R-:W1:Y:S03]  /*5e90*/  SHFL.BFLY PT, R4, R5, 0x2, 0x1f ;  /* 0x0c401f0005047f89 */ /* 0x000e6600000e0000 */
[----:B------:R-:W-:-:S04]  /*5ea0*/  ULEA UR6, UR38, UR5, 0xa ;  /* 0x0000000526067291 */ /* 0x000fc8000f8e503f */
[----:B------:R-:W-:-:S05]  /*5eb0*/  UIADD3 UR8, UR6, 0x80, URZ ;  /* 0x0000008006087890 */ /* 0x000fca000fffe03f */
[----:B------:R-:W-:Y:S01]  /*5ec0*/  HGMMA.64x64x16.F32 R88, R120, gdesc[UR4].tnspB, R88, gsb0 ;  /* 0x40e0000478587df0 */ /* 0x000fe20008000858 */
        /* <DEDUP_REMOVED lines=9> */
[----:B------:R-:W-:Y:S02]  /*5f60*/  IMAD.MOV.U32 R0, RZ, RZ, -0x800000 ;  /* 0xff800000ff007424 */ /* 0x000fe400078e00ff */
        /* <DEDUP_REMOVED lines=9> */
[----:B------:R-:W-:Y:S01]  /*6000*/  @P1 FFMA.FTZ R44, R4, R15, R3 ;  /* 0x0000000f042c1223 */ /* 0x000fe20000010003 */
[----:B------:R-:W-:Y:S02]  /*6010*/  WARPGROUP.DEPBAR.LE gsb0, 0x0 ;  /* 0x00008000000079c5 */ /* 0x000fe40000010000 */
[----:B------:R-:W-:Y:S01]  /*6020*/  WARPGROUP.ARRIVE ;  /* 0x00000000000079c5 */ /* 0x000fe20000000000 */
[----:B------:R2:W0:Y:S01]  /*6030*/  @P2 MUFU.RCP R5, R9 ;  /* 0x0000000900052308 */ /* 0x0004220000001000 */
[----:B-1----:R-:W-:-:S04]  /*6040*/  @P2 FMUL.FTZ R6, R6, 0.69314718246459960938 ;  /* 0x3f31721806062820 */ /* 0x002fc80000410000 */
[----:B------:R-:W-:Y:S01]  /*6050*/  HGMMA.64x64x16.F32 R88, R124, gdesc[UR8].tnspB, R88, gsb0 ;  /* 0x40e000087c587df0 */ /* 0x000fe20008000858 */
[----:B------:R-:W-:Y:S01]  /*6060*/  UMOV UR10, UR8 ;  /* 0x00000008000a7c82 */ /* 0x000fe20008000000 */
[----:B------:R-:W-:Y:S01]  /*6070*/  UMOV UR11, 0x40000040 ;  /* 0x40000040000b7882 */ /* 0x000fe20000000000 */
[----:B------:R-:W-:Y:S01]  /*6080*/  UIADD3 UR8, UR6, 0x180, URZ ;  /* 0x0000018006087890 */ /* 0x000fe2000fffe03f */
[----:B------:R-:W-:Y:S01]  /*6090*/  @P2 FFMA.FTZ R0, R11, R31, R6 ;  /* 0x0000001f0b002223 */ /* 0x000fe20000010006 */
[----:B------:R-:W-:Y:S02]  /*60a0*/  WARPGROUP.DEPBAR.LE gsb0, 0x0 ;  /* 0x00008000000079c5 */ /* 0x000fe40000010000 */
[----:B------:R-:W-:-:S06]  /*60b0*/  WARPGROUP.ARRIVE ;  /* 0x00000000000079c5 */ /* 0x000fcc0000000000 */
[----:B------:R-:W-:Y:S01]  /*60c0*/  HGMMA.64x64x16.F32 R88, R128, gdesc[UR8].tnspB, R88, gsb0 ;  /* 0x40e0000880587df0 */ /* 0x000fe20008000858 */
[----:B------:R-:W-:Y:S01]  /*60d0*/  UMOV UR10, UR8 ;  /* 0x00000008000a7c82 */ /* 0x000fe20008000000 */
[----:B------:R-:W-:Y:S01]  /*60e0*/  UMOV UR11, 0x40000040 ;  /* 0x40000040000b7882 */ /* 0x000fe20000000000 */
[----:B------:R-:W-:Y:S01]  /*60f0*/  UIADD3 UR8, UR6, 0x200, URZ ;  /* 0x0000020006087890 */ /* 0x000fe2000fffe03f */
        /* <DEDUP_REMOVED lines=11> */
[----:B------:R-:W-:Y:S02]  /*61b0*/  UIADD3 UR8, UR6, 0x300, URZ ;  /* 0x0000030006087890 */ /* 0x000fe4000fffe03f */
[----:B------:R-:W-:Y:S01]  /*61c0*/  UIADD3 UR6, UR6, 0x380, URZ ;  /* 0x0000038006067890 */ /* 0x000fe2000fffe03f */
[----:B------:R-:W-:Y:S02]  /*61d0*/  WARPGROUP.DEPBAR.LE gsb0, 0x0 ;  /* 0x00008000000079c5 */ /* 0x000fe40000010000 */
[----:B------:R-:W-:-:S06]  /*61e0*/  WARPGROUP.ARRIVE ;  /* 0x00000000000079c5 */ /* 0x000fcc0000000000 */
[----:B------:R-:W-:Y:S01]  /*61f0*/  HGMMA.64x64x16.F32 R88, R140, gdesc[UR8].tnspB, R88, gsb0 ;  /* 0x40e000088c587df0 */ /* 0x000fe20008000858 */
[----:B------:R-:W-:Y:S01]  /*6200*/  UMOV UR10, UR8 ;  /* 0x00000008000a7c82 */ /* 0x000fe20008000000 */
[----:B------:R-:W-:Y:S01]  /*6210*/  UMOV UR11, 0x40000040 ;  /* 0x40000040000b7882 */ /* 0x000fe20000000000 */
[----:B------:R-:W-:Y:S02]  /*6220*/  WARPGROUP.DEPBAR.LE gsb0, 0x0 ;  /* 0x00008000000079c5 */ /* 0x000fe40000010000 */
[----:B------:R-:W-:-:S06]  /*6230*/  WARPGROUP.ARRIVE ;  /* 0x00000000000079c5 */ /* 0x000fcc0000000000 */
[----:B------:R-:W-:Y:S03]  /*6240*/  HGMMA.64x64x16.F32 R88, R144, gdesc[UR8].tnspB, R88, gsb0 ;  /* 0x40e0000890587df0 */ /* 0x000fe60008000858 */
[----:B------:R-:W-:Y:S02]  /*6250*/  WARPGROUP.DEPBAR.LE gsb0, 0x0 ;  /* 0x00008000000079c5 */ /* 0x000fe40000010000 */
[----:B------:R-:W-:-:S06]  /*6260*/  WARPGROUP.ARRIVE ;  /* 0x00000000000079c5 */ /* 0x000fcc0000000000 */
[----:B------:R-:W-:Y:S03]  /*6270*/  HGMMA.64x64x16.F32 R88, R148, gdesc[UR4].tnspB, R88, gsb0 ;  /* 0x40e0000494587df0 */ /* 0x000fe60008000858 */
[----:B------:R-:W-:Y:S02]  /*6280*/  WARPGROUP.DEPBAR.LE gsb0, 0x0 ;  /* 0x00008000000079c5 */ /* 0x000fe40000010000 */
[----:B0-23--:R-:W-:Y:S05]  /*6290*/  @!P0 BRA `(.L_x_12763) ;  /* 0x0000000000048947 */ /* 0x00dfea0003800000 */
[----:B------:R-:W-:Y:S01]  /*62a0*/  BPT.TRAP 0x1 ;  /* 0x000000040000795c */ /* 0x000fe20000300000 */
.L_x_12763:
[----:B------:R-:W0:Y:S01]  /*62b0*/  LDC R45, c[0x0][0xbe8] ;  /* 0x0002fa00ff2d7b82 */ /* 0x000e220000000800 */
[----:B------:R-:W-:Y:S01]  /*62c0*/  ULDC UR10, c[0x0][0xc44] ;  /* 0x00031100000a7ab9 */ /* 0x000fe20000000800 */
[----:B------:R-:W-:Y:S01]  /*62d0*/  IMAD R47, RZ, RZ, -UR43 ;  /* 0x8000002bff2f7e24 */ /* 0x000fe2000f8e02ff */
[----:B------:R-:W-:Y:S01]  /*62e0*/  ULDC.64 UR8, c[0x0][0xb90] ;  /* 0x0002e40000087ab9 */ /* 0x000fe20000000a00 */
[----:B------:R-:W-:Y:S01]  /*62f0*/  IMAD.SHL.U32 R3, R2, 0x8, RZ ;  /* 0x0000000802037824 */ /* 0x000fe200078e00ff */
[----:B------:R-:W-:Y:S01]  /*6300*/  UIADD3 UR4, UR4, 0x16860, URZ ;  /* 0x0001686004047890 */ /* 0x000fe2000fffe03f */
[-C--:B------:R-:W-:Y:S01]  /*6310*/  FMUL.FTZ R46, R91, R5.reuse ;  /* 0x000000055b2e7220 */ /* 0x080fe20000410000 */
[-C--:B------:R-:W-:Y:S01]  /*6320*/  FMUL.FTZ R51, R90, R5.reuse ;  /* 0x000000055a337220 */ /* 0x080fe20000410000 */
[----:B------:R-:W1:Y:S01]  /*6330*/  S2UR UR5, SR_SWINHI ;  /* 0x00000000000579c3 */ /* 0x000e620000002f00 */
[----:B------:R-:W-:Y:S01]  /*6340*/  IMAD R7, R16, 0x40, R3 ;  /* 0x0000004010077824 */ /* 0x000fe200078e0203 */
[----:B------:R-:W-:Y:S01]  /*6350*/  UPRMT UR4, UR41, 0x654, UR4 ;  /* 0x0000065429047896 */ /* 0x000fe20008000004 */
[-C--:B------:R-:W-:Y:S01]  /*6360*/  FMUL.FTZ R50, R95, R5.reuse ;  /* 0x000000055f327220 */ /* 0x080fe20000410000 */
[-C--:B------:R-:W-:Y:S01]  /*6370*/  FMUL.FTZ R53, R94, R5.reuse ;  /* 0x000000055e357220 */ /* 0x080fe20000410000 */
[-C--:B------:R-:W-:Y:S01]  /*6380*/  FMUL.FTZ R52, R99, R5.reuse ;  /* 0x0000000563347220 */ /* 0x080fe20000410000 */
[-C--:B------:R-:W-:Y:S01]  /*6390*/  FMUL.FTZ R55, R98, R5.reuse ;  /* 0x0000000562377220 */ /* 0x080fe20000410000 */
[-C--:B------:R-:W-:Y:S01]  /*63a0*/  FMUL.FTZ R54, R103, R5.reuse ;  /* 0x0000000567367220 */ /* 0x080fe20000410000 */
        /* <DEDUP_REMOVED lines=8> */
[----:B0-----:R-:W-:Y:S01]  /*6430*/  ISETP.NE.AND P1, PT, R45, 0x1, PT ;  /* 0x000000012d00780c */ /* 0x001fe20003f25270 */
[----:B------:R-:W0:Y:S01]  /*6440*/  LDC.64 R38, c[0x0][0xb98] ;  /* 0x0002e600ff267b82 */ /* 0x000e220000000a00 */
[-C--:B------:R-:W-:Y:S01]  /*6450*/  FMUL.FTZ R62, R119, R5.reuse ;  /* 0x00000005773e7220 */ /* 0x080fe20000410000 */
[----:B------:R-:W-:Y:S01]  /*6460*/  FMUL.FTZ R65, R118, R5 ;  /* 0x0000000576417220 */ /* 0x000fe20000410000 */
[-C--:B------:R-:W-:Y:S01]  /*6470*/  FMUL.FTZ R40, R89, R37.reuse ;  /* 0x0000002559287220 */ /* 0x080fe20000410000 */
[-C--:B------:R-:W-:Y:S01]  /*6480*/  FMUL.FTZ R43, R88, R37.reuse ;  /* 0x00000025582b7220 */ /* 0x080fe20000410000 */
[-C--:B------:R-:W-:Y:S01]  /*6490*/  FMUL.FTZ R41, R93, R37.reuse ;  /* 0x000000255d297220 */ /* 0x080fe20000410000 */
[-C--:B------:R-:W-:Y:S01]  /*64a0*/  FMUL.FTZ R42, R92, R37.reuse ;  /* 0x000000255c2a7220 */ /* 0x080fe20000410000 */
[----:B------:R-:W-:Y:S01]  /*64b0*/  UMOV UR6, UR44 ;  /* 0x0000002c00067c82 */ /* 0x000fe20008000000 */
[----:B-1----:R-:W-:Y:S01]  /*64c0*/  UMOV UR7, UR5 ;  /* 0x0000000500077c82 */ /* 0x002fe20008000000 */
[----:B------:R-:W-:Y:S01]  /*64d0*/  UIADD3 UR5, -UR45, URZ, URZ ;  /* 0x0000003f2d057290 */ /* 0x000fe2000fffe13f */
[----:B------:R-:W-:Y:S01]  /*64e0*/  MOV R29, UR7 ;  /* 0x00000007001d7c02 */ /* 0x000fe20008000f00 */
[----:B------:R-:W-:Y:S01]  /*64f0*/  IMAD.U32 R28, RZ, RZ, UR6 ;  /* 0x00000006ff1c7e24 */ /* 0x000fe2000f8e00ff */
[----:B------:R-:W-:Y:S01]  /*6500*/  SYNCS.ARRIVE.TRANS64.RED.A1T0 RZ, [UR4], RZ ;  /* 0x000000ffffff79a7 */ /* 0x000fe20008100404 */
[----:B------:R-:W-:Y:S01]  /*6510*/  UIMAD UR10, UR10, UR5, UR43 ;  /* 0x000000050a0a72a4 */ /* 0x000fe2000f8e022b */
[----:B------:R-:W-:Y:S01]  /*6520*/  FMUL.FTZ R12, R101, R37 ;  /* 0x00000025650c7220 */ /* 0x000fe20000410000 */
[----:B------:R-:W-:-:S04]  /*6530*/  IMAD.WIDE R10, R152, 0x2, R28 ;  /* 0x00000002980a7825 */ /* 0x000fc800078e021c */
[-C--:B------:R-:W-:Y:S01]  /*6540*/  FMUL.FTZ R35, R100, R37.reuse ;  /* 0x0000002564237220 */ /* 0x080fe20000410000 */
[----:B------:R-:W-:Y:S01]  /*6550*/  USHF.R.S32.HI UR11, URZ, 0x1f, UR10 ;  /* 0x0000001f3f0b7899 */ /* 0x000fe2000801140a */
[----:B------:R-:W-:Y:S01]  /*6560*/  FMUL.FTZ R15, R97, R37 ;  /* 0x00000025610f7220 */ /* 0x000fe20000410000 */
[----:B--2---:R-:W-:Y:S01]  /*6570*/  IMAD R47, R24, R47, UR46 ;  /* 0x0000002e182f7e24 */ /* 0x004fe2000f8e022f */
[----:B------:R-:W1:Y:S01]  /*6580*/  @P1 LDC R20, c[0x0][0xbec] ;  /* 0x0002fb00ff141b82 */ /* 0x000e620000000800 */
[----:B------:R-:W-:Y:S01]  /*6590*/  IADD3 R27, P0, R10, 0x60, RZ ;  /* 0x000000600a1b7810 */ /* 0x000fe20007f1e0ff */
[----:B------:R-:W-:Y:S01]  /*65a0*/  UIMAD UR5, UR11, UR8, URZ ;  /* 0x000000080b0572a4 */ /* 0x000fe2000f8e023f */
[----:B------:R-:W-:Y:S01]  /*65b0*/  IMAD R73, R47, 0xc0, R23 ;  /* 0x000000c02f497824 */ /* 0x000fe200078e0217 */
[----:B------:R-:W-:Y:S01]  /*65c0*/  UIMAD.WIDE.U32 UR6, UR10, UR8, URZ ;  /* 0x000000080a0672a5 */ /* 0x000fe2000f8e003f */
[----:B------:R-:W-:Y:S01]  /*65d0*/  LOP3.LUT R6, R27, 0x380, RZ, 0xc0, !PT ;  /* 0x000003801b067812 */ /* 0x000fe200078ec0ff */
[----:B------:R-:W-:Y:S01]  /*65e0*/  UIMAD UR5, UR10, UR9, UR5 ;  /* 0x000000090a0572a4 */ /* 0x000fe2000f8e0205 */
[----:B------:R-:W-:Y:S01]  /*65f0*/  IMAD.WIDE R28, R7, 0x2, R28 ;  /* 0x00000002071c7825 */ /* 0x000fe200078e021c */
[----:B------:R-:W2:Y:S01]  /*6600*/  @P1 LDC R69, c[0x0][0xbf0] ;  /* 0x0002fc00ff451b82 */ /* 0x000ea20000000800 */
[----:B------:R-:W-:Y:S01]  /*6610*/  SHF.R.U64 R6, R6, 0x3, RZ ;  /* 0x0000000306067819 */ /* 0x000fe200000012ff */
[----:B------:R-:W-:Y:S01]  /*6620*/  UIADD3 UR5, UR7, UR5, URZ ;  /* 0x0000000507057290 */ /* 0x000fe2000fffe03f */
[----:B------:R-:W-:Y:S01]  /*6630*/  IADD3 R25, P2, R10, 0x40, RZ ;  /* 0x000000400a197810 */ /* 0x000fe20007f5e0ff */
[----:B------:R-:W-:Y:S01]  /*6640*/  IMAD.X R9, RZ, RZ, R11, P0 ;  /* 0x000000ffff097224 */ /* 0x000fe200000e060b */
[----:B------:R-:W-:Y:S01]  /*6650*/  LOP3.LUT R8, R6, R27, RZ, 0x3c, !PT ;  /* 0x0000001b06087212 */ /* 0x000fe200078e3cff */
[----:B------:R-:W-:Y:S01]  /*6660*/  IMAD.MOV.U32 R67, RZ, RZ, R73 ;  /* 0x000000ffff437224 */ /* 0x000fe200078e0049 */
[----:B------:R-:W-:Y:S01]  /*6670*/  IADD3 R27, P0, R28, 0x1800, RZ ;  /* 0x000018001c1b7810 */ /* 0x000fe20007f1e0ff */
[----:B------:R-:W-:Y:S01]  /*6680*/  IMAD.U32 R49, RZ, RZ, UR7 ;  /* 0x00000007ff317e24 */ /* 0x000fe2000f8e00ff */
[----:B------:R-:W-:Y:S01]  /*6690*/  LOP3.LUT R4, R25, 0x380, RZ, 0xc0, !PT ;  /* 0x0000038019047812 */ /* 0x000fe200078ec0ff */
[----:B------:R-:W-:Y:S01]  /*66a0*/  USHF.R.S32.HI UR7, URZ, 0x1f, UR45 ;  /* 0x0000001f3f077899 */ /* 0x000fe2000801142d */
[----:B------:R-:W-:Y:S01]  /*66b0*/  MOV R49, UR5 ;  /* 0x0000000500317c02 */ /* 0x000fe20008000f00 */
[----:B------:R-:W-:Y:S01]  /*66c0*/  IMAD.U32 R48, RZ, RZ, UR6 ;  /* 0x00000006ff307e24 */ /* 0x000fe2000f8e00ff */
[----:B------:R-:W-:Y:S01]  /*66d0*/  LOP3.LUT R26, R27, 0x380, RZ, 0xc0, !PT ;  /* 0x000003801b1a7812 */ /* 0x000fe200078ec0ff */
[----:B------:R-:W-:Y:S01]  /*66e0*/  IMAD.X R7, RZ, RZ, R11, P2 ;  /* 0x000000ffff077224 */ /* 0x000fe200010e060b */
[----:B------:R-:W-:Y:S01]  /*66f0*/  SHF.R.U64 R4, R4, 0x3, RZ ;  /* 0x0000000304047819 */ /* 0x000fe200000012ff */
[----:B-1----:R-:W-:Y:S01]  /*6700*/  @P1 IMAD.HI.U32 R20, R73, R20, RZ ;  /* 0x0000001449141227 */ /* 0x002fe200078e00ff */
[----:B------:R-:W-:Y:S01]  /*6710*/  IADD3 R21, P3, R10, 0x20, RZ ;  /* 0x000000200a157810 */ /* 0x000fe20007f7e0ff */
[----:B------:R-:W-:Y:S01]  /*6720*/  ULDC.64 UR8, c[0x0][0xb88] ;  /* 0x0002e20000087ab9 */ /* 0x000fe20000000a00 */
[----:B------:R-:W-:Y:S01]  /*6730*/  SHF.R.U64 R26, R26, 0x3, RZ ;  /* 0x000000031a1a7819 */ /* 0x000fe200000012ff */
[----:B0-----:R-:W-:Y:S01]  /*6740*/  IMAD.WIDE.U32 R48, R38, UR45, R48 ;  /* 0x0000002d26307c25 */ /* 0x001fe2000f8e0030 */
[----:B------:R-:W-:Y:S01]  /*6750*/  LOP3.LUT R6, R4, R25, RZ, 0x3c, !PT ;  /* 0x0000001904067212 */ /* 0x000fe200078e3cff */
[----:B------:R-:W-:Y:S01]  /*6760*/  ULDC UR5, c[0x0][0xa88] ;  /* 0x0002a20000057ab9 */ /* 0x000fe20000000800 */
[----:B------:R-:W-:Y:S01]  /*6770*/  LOP3.LUT R4, R21, 0x380, RZ, 0xc0, !PT ;  /* 0x0000038015047812 */ /* 0x000fe200078ec0ff */
[----:B------:R-:W-:Y:S01]  /*6780*/  IMAD R64, R38, UR7, RZ ;  /* 0x0000000726407c24 */ /* 0x000fe2000f8e02ff */
[----:B--2---:R-:W-:Y:S01]  /*6790*/  @P1 SHF.R.U32.HI R67, RZ, R69, R20 ;  /* 0x00000045ff431219 */ /* 0x004fe20000011614 */
[----:B------:R-:W-:Y:S01]  /*67a0*/  FMUL.FTZ R36, R96, R37 ;  /* 0x0000002560247220 */ /* 0x000fe20000410000 */
[----:B------:R-:W-:Y:S01]  /*67b0*/  LOP3.LUT R5, R10, 0x380, RZ, 0xc0, !PT ;  /* 0x000003800a057812 */ /* 0x000fe200078ec0ff */
[----:B------:R-:W-:Y:S01]  /*67c0*/  IMAD R64, R39, UR45, R64 ;  /* 0x0000002d27407c24 */ /* 0x000fe2000f8e0240 */
[----:B------:R-:W-:Y:S01]  /*67d0*/  LOP3.LUT R26, R26, R27, RZ, 0x3c, !PT ;  /* 0x0000001b1a1a7212 */ /* 0x000fe200078e3cff */
[----:B------:R-:W-:Y:S01]  /*67e0*/  IMAD.MOV R66, RZ, RZ, -R67 ;  /* 0x000000ffff427224 */ /* 0x000fe200078e0a43 */
[----:B------:R-:W-:Y:S01]  /*67f0*/  SHF.R.U64 R4, R4, 0x3, RZ ;  /* 0x0000000304047819 */ /* 0x000fe200000012ff */
[----:B------:R-:W-:Y:S01]  /*6800*/  IMAD.X R27, RZ, RZ, R29, P0 ;  /* 0x000000ffff1b7224 */ /* 0x000fe200000e061d */
[----:B------:R-:W-:Y:S01]  /*6810*/  IADD3 R38, P0, R67, R48, RZ ;  /* 0x0000003043267210 */ /* 0x000fe20007f1e0ff */
[----:B------:R-:W-:Y:S01]  /*6820*/  IMAD R69, R45, R66, R73 ;  /* 0x000000422d457224 */ /* 0x000fe200078e0249 */
[----:B------:R-:W-:Y:S01]  /*6830*/  SHF.R.U64 R5, R5, 0x3, RZ ;  /* 0x0000000305057819 */ /* 0x000fe200000012ff */
[-C--:B------:R-:W-:Y:S01]  /*6840*/  FMUL.FTZ R13, R105, R37.reuse ;  /* 0x00000025690d7220 */ /* 0x080fe20000410000 */
[----:B------:R-:W-:Y:S01]  /*6850*/  SHF.R.S32.HI R39, RZ, 0x1f, R67 ;  /* 0x0000001fff277819 */ /* 0x000fe20000011443 */
[-C--:B------:R-:W-:Y:S01]  /*6860*/  FMUL.FTZ R34, R104, R37.reuse ;  /* 0x0000002568227220 */ /* 0x080fe20000410000 */
[----:B------:R-:W-:Y:S01]  /*6870*/  SHF.R.S32.HI R48, RZ, 0x1f, R69 ;  /* 0x0000001fff307819 */ /* 0x000fe20000011445 */
[-C--:B------:R-:W-:Y:S01]  /*6880*/  FMUL.FTZ R14, R109, R37.reuse ;  /* 0x000000256d0e7220 */ /* 0x080fe20000410000 */
[----:B------:R-:W-:Y:S01]  /*6890*/  IADD3 R25, P2, R28, 0x3000, RZ ;  /* 0x000030001c197810 */ /* 0x000fe20007f5e0ff */
[----:B------:R-:W-:Y:S01]  /*68a0*/  FMUL.FTZ R33, R108, R37 ;  /* 0x000000256c217220 */ /* 0x000fe20000410000 */
[----:B------:R-:W-:Y:S01]  /*68b0*/  LOP3.LUT R4, R4, R21, RZ, 0x3c, !PT ;  /* 0x0000001504047212 */ /* 0x000fe200078e3cff */
[----:B------:R-:W-:Y:S01]  /*68c0*/  IMAD R48, R48, UR8, RZ ;  /* 0x0000000830307c24 */ /* 0x000fe2000f8e02ff */
[----:B------:R-:W-:Y:S01]  /*68d0*/  LOP3.LUT R10, R5, R10, RZ, 0x3c, !PT ;  /* 0x0000000a050a7212 */ /* 0x000fe200078e3cff */
[-C--:B------:R-:W-:Y:S01]  /*68e0*/  FMUL.FTZ R31, R113, R37.reuse ;  /* 0x00000025711f7220 */ /* 0x080fe20000410000 */
[----:B------:R-:W-:Y:S01]  /*68f0*/  LOP3.LUT R21, R28, 0x380, RZ, 0xc0, !PT ;  /* 0x000003801c157812 */ /* 0x000fe200078ec0ff */
[----:B------:R-:W-:Y:S01]  /*6900*/  FMUL.FTZ R32, R112, R37 ;  /* 0x0000002570207220 */ /* 0x000fe20000410000 */
[----:B------:R-:W-:Y:S01]  /*6910*/  IADD3.X R39, R39, R49, R64, P0, !PT ;  /* 0x0000003127277210 */ /* 0x000fe200007fe440 */
[----:B------:R-:W-:Y:S01]  /*6920*/  IMAD R64, R45, UR5, RZ ;  /* 0x000000052d407c24 */ /* 0x000fe2000f8e02ff */
[----:B------:R-:W-:Y:S01]  /*6930*/  LOP3.LUT R24, R25, 0x380, RZ, 0xc0, !PT ;  /* 0x0000038019187812 */ /* 0x000fe200078ec0ff */
[----:B------:R-:W-:Y:S01]  /*6940*/  FMUL.FTZ R30, R117, R37 ;  /* 0x00000025751e7220 */ /* 0x000fe20000410000 */
[----:B------:R-:W-:Y:S01]  /*6950*/  IADD3.X R5, RZ, R11, RZ, P3, !PT ;  /* 0x0000000bff057210 */ /* 0x000fe20001ffe4ff */
[----:B------:R-:W-:Y:S01]  /*6960*/  FMUL.FTZ R37, R116, R37 ;  /* 0x0000002574257220 */ /* 0x000fe20000410000 */
[----:B------:R-:W-:-:S02]  /*6970*/  SHF.R.U64 R21, R21, 0x3, RZ ;  /* 0x0000000315157819 */ /* 0x000fc400000012ff */
[----:B------:R-:W-:Y:S01]  /*6980*/  MOV R70, R10 ;  /* 0x0000000a00467202 */ /* 0x000fe20000000f00 */
[C---:B------:R-:W-:Y:S01]  /*6990*/  IMAD R11, R69.reuse, UR9, R48 ;  /* 0x00000009450b7c24 */ /* 0x040fe2000f8e0230 */
[----:B------:R-:W-:Y:S01]  /*69a0*/  MOV R67, R6 ;  /* 0x0000000600437202 */ /* 0x000fe20000000f00 */
[----:B------:R-:W-:Y:S01]  /*69b0*/  IMAD.WIDE.U32 R6, R69, UR8, R38 ;  /* 0x0000000845067c25 */ /* 0x000fe2000f8e0026 */
[----:B------:R-:W-:Y:S01]  /*69c0*/  IADD3 R71, P3, R28, 0x4800, RZ ;  /* 0x000048001c477810 */ /* 0x000fe20007f7e0ff */
[----:B------:R-:W-:Y:S01]  /*69d0*/  ULDC.64 UR8, c[0x0][0xb50] ;  /* 0x0002d40000087ab9 */ /* 0x000fe20000000a00 */
[----:B------:R-:W-:Y:S01]  /*69e0*/  SHF.R.U64 R24, R24, 0x3, RZ ;  /* 0x0000000318187819 */ /* 0x000fe200000012ff */
[----:B------:R-:W-:Y:S01]  /*69f0*/  IMAD R39, R47, 0xc0, R22 ;  /* 0x000000c02f277824 */ /* 0x000fe200078e0216 */
[----:B------:R-:W-:Y:S01]  /*6a00*/  LOP3.LUT R28, R21, R28, RZ, 0x3c, !PT ;  /* 0x0000001c151c7212 */ /* 0x000fe200078e3cff */
[----:B------:R-:W-:Y:S01]  /*6a10*/  IMAD.IADD R7, R7, 0x1, R11 ;  /* 0x0000000107077824 */ /* 0x000fe200078e020b */
[----:B------:R-:W-:-:S02]  /*6a20*/  IADD3.X R21, RZ, R29, RZ, P3, !PT ;  /* 0x0000001dff157210 */ /* 0x000fc40001ffe4ff */
[----:B------:R-:W-:Y:S01]  /*6a30*/  MOV R66, R8 ;  /* 0x0000000800427202 */ /* 0x000fe20000000f00 */
[----:B------:R-:W-:Y:S01]  /*6a40*/  VIADD R9, R39, 0x8 ;  /* 0x0000000827097836 */ /* 0x000fe20000000000 */
[----:B------:R-:W-:Y:S02]  /*6a50*/  LOP3.LUT P0, RZ, R17, 0x3, RZ, 0xc0, !PT ;  /* 0x0000000311ff7812 */ /* 0x000fe4000780c0ff */
[----:B------:R-:W-:Y:S02]  /*6a60*/  LEA R38, P3, R6, UR8, 0x2 ;  /* 0x0000000806267c11 */ /* 0x000fe4000f8610ff */
[----:B------:R-:W-:Y:S01]  /*6a70*/  LOP3.LUT R24, R24, R25, RZ, 0x3c, !PT ;  /* 0x0000001918187212 */ /* 0x000fe200078e3cff */
[----:B------:R-:W-:Y:S01]  /*6a80*/  IMAD.X R25, RZ, RZ, R29, P2 ;  /* 0x000000ffff197224 */ /* 0x000fe200010e061d */
[----:B------:R-:W-:Y:S01]  /*6a90*/  ISETP.GE.OR P2, PT, R39, R64, P0 ;  /* 0x000000402700720c */ /* 0x000fe20000746670 */
[----:B------:R-:W-:Y:S01]  /*6aa0*/  SHFL.IDX PT, R48, R38, RZ, 0x1c1f ;  /* 0x001c1fff26307589 */ /* 0x000fe200000e0000 */
[----:B------:R-:W-:-:S02]  /*6ab0*/  MOV R68, R4 ;  /* 0x0000000400447202 */ /* 0x000fc40000000f00 */
[----:B------:R-:W-:Y:S01]  /*6ac0*/  LEA.HI.X R39, R6, UR9, R7, 0x2, P3 ;  /* 0x0000000906277c11 */ /* 0x000fe200098f1407 */
[----:B------:R-:W-:Y:S01]  /*6ad0*/  ULDC.64 UR8, c[0x0][0xae8] ;  /* 0x0002ba0000087ab9 */ /* 0x000fe20000000a00 */
[----:B------:R-:W-:Y:S02]  /*6ae0*/  ISETP.GE.OR P0, PT, R9, R64, P0 ;  /* 0x000000400900720c */ /* 0x000fe40000706670 */
[----:B------:R-:W-:Y:S01]  /*6af0*/  F2FP.F16.F32.PACK_AB R4, R40, R43 ;  /* 0x0000002b2804723e */ /* 0x000fe200000000ff */
[----:B------:R-:W0:Y:S01]  /*6b00*/  SHFL.IDX PT, R49, R39, RZ, 0x1c1f ;  /* 0x001c1fff27317589 */ /* 0x000e2200000e0000 */
[----:B------:R-:W-:Y:S02]  /*6b10*/  F2FP.F16.F32.PACK_AB R5, R46, R51 ;  /* 0x000000332e05723e */ /* 0x000fe400000000ff */
[----:B------:R-:W-:Y:S01]  /*6b20*/  F2FP.F16.F32.PACK_AB R6, R41, R42 ;  /* 0x0000002a2906723e */ /* 0x000fe200000000ff */
[----:B------:R-:W-:Y:S01]  /*6b30*/  BAR.SYNC.DEFER_BLOCKING 0x1, 0x180 ;  /* 0x0046000000007b1d */ /* 0x000fe20000010000 */
[----:B------:R-:W-:-:S02]  /*6b40*/  F2FP.F16.F32.PACK_AB R7, R50, R53 ;  /* 0x000000353207723e */ /* 0x000fc400000000ff */
[----:B------:R-:W-:Y:S02]  /*6b50*/  F2FP.F16.F32.PACK_AB R10, R12, R35 ;  /* 0x000000230c0a723e */ /* 0x000fe400000000ff */
[----:B------:R-:W-:Y:S02]  /*6b60*/  F2FP.F16.F32.PACK_AB R8, R15, R36 ;  /* 0x000000240f08723e */ /* 0x000fe400000000ff */
[----:B------:R-:W-:Y:S01]  /*6b70*/  F2FP.F16.F32.PACK_AB R9, R52, R55 ;  /* 0x000000373409723e */ /* 0x000fe200000000ff */
[----:B------:R-:W-:Y:S01]  /*6b80*/  SHFL.IDX PT, R50, R38, 0x1, 0x1c1f ;  /* 0x003c1f0026327f89 */ /* 0x000fe200000e0000 */
[----:B------:R-:W-:Y:S02]  /*6b90*/  F2FP.F16.F32.PACK_AB R11, R54, R57 ;  /* 0x00000039360b723e */ /* 0x000fe400000000ff */
[----:B------:R-:W-:Y:S01]  /*6ba0*/  F2FP.F16.F32.PACK_AB R12, R13, R34 ;  /* 0x000000220d0c723e */ /* 0x000fe200000000ff */
[----:B------:R-:W1:Y:S01]  /*6bb0*/  SHFL.IDX PT, R51, R39, 0x1, 0x1c1f ;  /* 0x003c1f0027337f89 */ /* 0x000e6200000e0000 */
        /* <DEDUP_REMOVED lines=8> */
[----:B------:R-:W-:Y:S01]  /*6c40*/  LOP3.LUT R20, R71, 0x380, RZ, 0xc0, !PT ;  /* 0x0000038047147812 */ /* 0x000fe200078ec0ff */
[----:B------:R3:W-:Y:S03]  /*6c50*/  STSM.16.M88.4 [R68], R8 ;  /* 0x0000000844007844 */ /* 0x0007e60000000200 */
[----:B------:R-:W-:Y:S01]  /*6c60*/  SHF.R.U64 R20, R20, 0x3, RZ ;  /* 0x0000000314147819 */ /* 0x000fe200000012ff */
[----:B------:R-:W-:Y:S03]  /*6c70*/  STSM.16.M88.4 [R67], R12 ;  /* 0x0000000c43007844 */ /* 0x000fe60000000200 */
[----:B------:R-:W-:Y:S01]  /*6c80*/  LOP3.LUT R20, R20, R71, RZ, 0x3c, !PT ;  /* 0x0000004714147212 */ /* 0x000fe200078e3cff */
[----:B------:R-:W-:Y:S01]  /*6c90*/  STSM.16.M88.4 [R66], R52 ;  /* 0x0000003442007844 */ /* 0x000fe20000000200 */
[----:B------:R-:W-:Y:S08]  /*6ca0*/  BAR.SYNC.DEFER_BLOCKING 0x1, 0x180 ;  /* 0x0046000000007b1d */ /* 0x000ff00000010000 */
[----:B--2---:R-:W2:Y:S08]  /*6cb0*/  @P1 LDC R5, c[0x0][0xbec] ;  /* 0x0002fb00ff051b82 */ /* 0x004eb00000000800 */
[----:B---3--:R-:W3:Y:S01]  /*6cc0*/  @P1 LDC R9, c[0x0][0xbf0] ;  /* 0x0002fc00ff091b82 */ /* 0x008ee20000000800 */
[----:B------:R-:W-:Y:S01]  /*6cd0*/  IMAD R4, R2, 0x30, R16 ;  /* 0x0000003002047824 */ /* 0x000fe200078e0210 */
[----:B------:R-:W-:-:S06]  /*6ce0*/  UIMAD UR6, UR11, UR8, URZ ;  /* 0x000000080b0672a4 */ /* 0x000fcc000f8e023f */
[----:B------:R-:W4:Y:S01]  /*6cf0*/  LDC.64 R6, c[0x0][0xae0] ;  /* 0x0002b800ff067b82 */ /* 0x000f220000000a00 */
[----:B0-----:R-:W-:Y:S04]  /*6d00*/  @!P2 ST.E desc[UR50][R48.64], R44 ;  /* 0x0000002c3000a985 */ /* 0x001fe8000c101932 */
[----:B-1----:R2:W-:Y:S04]  /*6d10*/  @!P0 ST.E desc[UR50][R50.64], R0 ;  /* 0x0000000032008985 */ /* 0x0025e8000c101932 */
[----:B------:R-:W5:Y:S04]  /*6d20*/  LD.E.128 R28, desc[UR50][R28.64] ;  /* 0x000000321c1c7980 */ /* 0x000f68000c101d00 */
[----:B------:R-:W5:Y:S04]  /*6d30*/  LD.E.128 R32, desc[UR50][R26.64] ;  /* 0x000000321a207980 */ /* 0x000f68000c101d00 */
[----:B------:R-:W5:Y:S04]  /*6d40*/  LD.E.128 R36, desc[UR50][R24.64] ;  /* 0x0000003218247980 */ /* 0x000f68000c101d00 */
[----:B------:R0:W5:Y:S01]  /*6d50*/  LD.E.128 R40, desc[UR50][R20.64] ;  /* 0x0000003214287980 */ /* 0x000162000c101d00 */
[C---:B------:R-:W-:Y:S01]  /*6d60*/  IMAD R8, R47.reuse, 0xc0, R4 ;  /* 0x000000c02f087824 */ /* 0x040fe200078e0204 */
[----:B------:R-:W-:Y:S01]  /*6d70*/  UIMAD.WIDE.U32 UR4, UR10, UR8, URZ ;  /* 0x000000080a0472a5 */ /* 0x000fe2000f8e003f */
[----:B------:R-:W-:Y:S01]  /*6d80*/  IMAD R47, R47, 0xc0, R16 ;  /* 0x000000c02f2f7824 */ /* 0x000fe200078e0210 */
[----:B------:R-:W-:Y:S01]  /*6d90*/  UIMAD UR6, UR10, UR9, UR6 ;  /* 0x000000090a0672a4 */ /* 0x000fe2000f8e0206 */
[----:B--2---:R-:W-:Y:S01]  /*6da0*/  @P1 IMAD.HI.U32 R0, R8, R5, RZ ;  /* 0x0000000508001227 */ /* 0x004fe200078e00ff */
[----:B------:R-:W-:Y:S01]  /*6db0*/  MOV R4, R8 ;  /* 0x0000000800047202 */ /* 0x000fe20000000f00 */
[----:B------:R-:W-:Y:S01]  /*6dc0*/  ULDC.64 UR8, c[0x0][0xaf0] ;  /* 0x0002bc0000087ab9 */ /* 0x000fe20000000a00 */
[----:B------:R-:W-:Y:S01]  /*6dd0*/  UIADD3 UR5, UR5, UR6, URZ ;  /* 0x0000000605057290 */ /* 0x000fe2000fffe03f */
[----:B------:R-:W-:Y:S01]  /*6de0*/  @!PT LDS RZ, [RZ] ;  /* 0x00000000fffff984 */ /* 0x000fe20000000800 */
[----:B------:R-:W-:Y:S01]  /*6df0*/  @!PT LDS RZ, [RZ] ;  /* 0x00000000fffff984 */ /* 0x000fe20000000800 */
[----:B------:R-:W-:Y:S01]  /*6e00*/  @!PT LDS RZ, [RZ] ;  /* 0x00000000fffff984 */ /* 0x000fe20000000800 */
[----:B------:R-:W-:Y:S01]  /*6e10*/  @!PT LDS RZ, [RZ] ;  /* 0x00000000fffff984 */ /* 0x000fe20000000800 */
[----:B------:R1:W-:Y:S06]  /*6e20*/  MEMBAR.ALL.CTA ;  /* 0x0000000000007992 */ /* 0x0003ec0000008000 */
[----:B-1----:R-:W1:Y:S01]  /*6e30*/  FENCE.VIEW.ASYNC.S ;  /* 0x00000000000073c6 */ /* 0x002e620000000000 */
[----:B---3--:R-:W-:Y:S01]  /*6e40*/  @P1 SHF.R.U32.HI R4, RZ, R9, R0 ;  /* 0x00000009ff041219 */ /* 0x008fe20000011600 */
[----:B------:R-:W-:Y:S01]  /*6e50*/  UIMAD UR6, UR7, UR8, URZ ;  /* 0x00000008070672a4 */ /* 0x000fe2000f8e023f */
[C---:B------:R-:W-:Y:S01]  /*6e60*/  IADD3 R13, R47.reuse, 0x30, RZ ;  /* 0x000000302f0d7810 */ /* 0x040fe20007ffe0ff */
[----:B------:R-:W-:Y:S01]  /*6e70*/  UIMAD.WIDE.U32 UR4, UR45, UR8, UR4 ;  /* 0x000000082d0472a5 */ /* 0x000fe2000f8e0004 */
[--C-:B------:R-:W-:Y:S01]  /*6e80*/  SHF.R.S32.HI R5, RZ, 0x1f, R4.reuse ;  /* 0x0000001fff057819 */ /* 0x100fe20000011404 */
[----:B------:R-:W-:Y:S01]  /*6e90*/  UIMAD UR6, UR45, UR9, UR6 ;  /* 0x000000092d0672a4 */ /* 0x000fe2000f8e0206 */
[----:B------:R-:W-:Y:S01]  /*6ea0*/  IMAD.MOV R0, RZ, RZ, -R4 ;  /* 0x000000ffff007224 */ /* 0x000fe200078e0a04 */
[----:B------:R-:W-:Y:S01]  /*6eb0*/  UIADD3 UR44, UR44, 0x16820, URZ ;  /* 0x000168202c2c7890 */ /* 0x000fe2000fffe03f */
[----:B------:R-:W-:Y:S01]  /*6ec0*/  VIADD R15, R47, 0x60 ;  /* 0x000000602f0f7836 */ /* 0x000fe20000000000 */
[----:B------:R-:W-:Y:S01]  /*6ed0*/  UIADD3 UR5, UR5, UR6, URZ ;  /* 0x0000000605057290 */ /* 0x000fe2000fffe03f */
[----:B------:R-:W-:Y:S01]  /*6ee0*/  IMAD R45, R45, R0, R8 ;  /* 0x000000002d2d7224 */ /* 0x000fe200078e0208 */
[----:B------:R-:W-:Y:S01]  /*6ef0*/  UPRMT UR44, URZ, 0x654, UR44 ;  /* 0x000006543f2c7896 */ /* 0x000fe2000800002c */
[-C--:B----4-:R-:W-:Y:S01]  /*6f00*/  IMAD R5, R5, R6.reuse, RZ ;  /* 0x0000000605057224 */ /* 0x090fe200078e02ff */
[----:B------:R-:W-:Y:S01]  /*6f10*/  UIADD3 UR38, UR38, 0x1, URZ ;  /* 0x0000000126267890 */ /* 0x000fe2000fffe03f */
[----:B0-----:R-:W-:Y:S01]  /*6f20*/  VIADD R21, R47, 0x90 ;  /* 0x000000902f157836 */ /* 0x001fe20000000000 */
[----:B------:R-:W-:Y:S01]  /*6f30*/  SHF.R.S32.HI R0, RZ, 0x1f, R45 ;  /* 0x0000001fff007819 */ /* 0x000fe2000001142d */
[C---:B------:R-:W-:Y:S01]  /*6f40*/  IMAD R7, R4.reuse, R7, R5 ;  /* 0x0000000704077224 */ /* 0x040fe200078e0205 */
[----:B------:R-:W-:Y:S01]  /*6f50*/  UISETP.NE.AND UP0, UPT, UR38, 0x2, UPT ;  /* 0x000000022600788c */ /* 0x000fe2000bf05270 */
[----:B------:R-:W-:Y:S01]  /*6f60*/  IMAD.WIDE.U32 R4, R4, R6, UR4 ;  /* 0x0000000404047e25 */ /* 0x000fe2000f8e0006 */
[----:B------:R-:W-:Y:S01]  /*6f70*/  ULDC.64 UR4, c[0x0][0xad8] ;  /* 0x0002b60000047ab9 */ /* 0x000fe20000000a00 */
[----:B------:R-:W-:-:S02]  /*6f80*/  UIADD3 UR36, UR36, 0x1, URZ ;  /* 0x0000000124247890 */ /* 0x000fc4000fffe03f */
[----:B------:R-:W-:Y:S01]  /*6f90*/  IMAD.IADD R5, R5, 0x1, R7 ;  /* 0x0000000105057824 */ /* 0x000fe200078e0207 */
[----:B-1----:R-:W-:Y:S01]  /*6fa0*/  SYNCS.ARRIVE.TRANS64.RED.A1T0 RZ, [UR44], RZ ;  /* 0x000000ffffff79a7 */ /* 0x002fe2000810042c */
[----:B------:R-:W-:Y:S01]  /*6fb0*/  IMAD R0, R0, UR4, RZ ;  /* 0x0000000400007c24 */ /* 0x000fe2000f8e02ff */
[----:B------:R-:W-:Y:S01]  /*6fc0*/  USEL UR38, UR38, URZ, UP0 ;  /* 0x0000003f26267287 */ /* 0x000fe20008000000 */
[----:B------:R-:W-:-:S04]  /*6fd0*/  IMAD.WIDE.U32 R4, R45, UR4, R4 ;  /* 0x000000042d047c25 */ /* 0x000fc8000f8e0004 */
[----:B------:R-:W-:Y:S01]  /*6fe0*/  IMAD R7, R45, UR5, R0 ;  /* 0x000000052d077c24 */ /* 0x000fe2000f8e0200 */
[----:B------:R-:W-:Y:S02]  /*6ff0*/  ULDC.64 UR4, c[0x0][0xa80] ;  /* 0x0002a00000047ab9 */ /* 0x000fe40000000a00 */
[----:B------:R-:W-:Y:S01]  /*7000*/  LEA R0, P0, R4, UR4, 0x1 ;  /* 0x0000000404007c11 */ /* 0x000fe2000f8008ff */
[----:B------:R-:W-:Y:S01]  /*7010*/  IMAD.IADD R5, R5, 0x1, R7 ;  /* 0x0000000105057824 */ /* 0x000fe200078e0207 */
[----:B------:R-:W-:-:S03]  /*7020*/  ULDC UR4, c[0x0][0xac8] ;  /* 0x0002b20000047ab9 */ /* 0x000fc60000000800 */
[----:B------:R-:W-:Y:S01]  /*7030*/  SHFL.IDX PT, R6, R0, 0x1, 0x181f ;  /* 0x00381f0000067f89 */ /* 0x000fe200000e0000 */
[----:B------:R-:W-:Y:S02]  /*7040*/  LEA.HI.X R12, R4, UR5, R5, 0x1, P0 ;  /* 0x00000005040c7c11 */ /* 0x000fe400080f0c05 */
[----:B------:R-:W-:Y:S01]  /*7050*/  ISETP.GE.AND P0, PT, R3, UR4, PT ;  /* 0x0000000403007c0c */ /* 0x000fe2000bf06270 */
[----:B------:R-:W-:Y:S01]  /*7060*/  SHFL.IDX PT, R4, R0, RZ, 0x181f ;  /* 0x00181fff00047589 */ /* 0x000fe200000e0000 */
[----:B------:R-:W-:Y:S02]  /*7070*/  ULDC UR4, c[0x0][0xc] ;  /* 0x0000030000047ab9 */ /* 0x000fe40000000800 */
[-C--:B------:R-:W-:Y:S01]  /*7080*/  ISETP.GE.OR P1, PT, R47, R64.reuse, P0 ;  /* 0x000000402f00720c */ /* 0x080fe20000726670 */
[----:B------:R-:W0:Y:S01]  /*7090*/  SHFL.IDX PT, R5, R12, RZ, 0x181f ;  /* 0x00181fff0c057589 */ /* 0x000e2200000e0000 */
[-C--:B------:R-:W-:Y:S01]  /*70a0*/  ISETP.GE.OR P2, PT, R13, R64.reuse, P0 ;  /* 0x000000400d00720c */ /* 0x080fe20000746670 */
[----:B------:R-:W-:Y:S01]  /*70b0*/  UIADD3 UR46, UR4, UR46, URZ ;  /* 0x0000002e042e7290 */ /* 0x000fe2000fffe03f */
[-C--:B------:R-:W-:Y:S01]  /*70c0*/  ISETP.GE.OR P3, PT, R15, R64.reuse, P0 ;  /* 0x000000400f00720c */ /* 0x080fe20000766670 */
[----:B------:R-:W1:Y:S01]  /*70d0*/  SHFL.IDX PT, R7, R12, 0x1, 0x181f ;  /* 0x00381f000c077f89 */ /* 0x000e6200000e0000 */
[----:B------:R-:W-:Y:S01]  /*70e0*/  ISETP.GE.OR P0, PT, R21, R64, P0 ;  /* 0x000000401500720c */ /* 0x000fe20000706670 */
[----:B------:R-:W-:-:S02]  /*70f0*/  USEL UR4, URZ, 0x1, UP0 ;  /* 0x000000013f047887 */ /* 0x000fc40008000000 */
[----:B------:R-:W-:Y:S02]  /*7100*/  SHFL.IDX PT, R8, R0, 0x2, 0x181f ;  /* 0x00581f0000087f89 */ /* 0x000fe400000e0000 */
[----:B------:R-:W-:Y:S02]  /*7110*/  ULOP3.LUT UR37, UR37, UR4, URZ, 0x3c, !UPT ;  /* 0x0000000425257292 */ /* 0x000fe4000f8e3c3f */
[----:B------:R-:W2:Y:S04]  /*7120*/  SHFL.IDX PT, R9, R12, 0x2, 0x181f ;  /* 0x00581f000c097f89 */ /* 0x000ea800000e0000 */
[----:B------:R3:W-:Y:S04]  /*7130*/  SHFL.IDX PT, R10, R0, 0x3, 0x181f ;  /* 0x00781f00000a7f89 */ /* 0x0007e800000e0000 */
[----:B------:R-:W4:Y:S01]  /*7140*/  SHFL.IDX PT, R11, R12, 0x3, 0x181f ;  /* 0x00781f000c0b7f89 */ /* 0x000f2200000e0000 */
[----:B---3--:R-:W3:Y:S01]  /*7150*/  LDC R0, c[0x0][0xc34] ;  /* 0x00030d00ff007b82 */ /* 0x008ee20000000800 */
[----:B0-----:R-:W-:-:S04]  /*7160*/  @!P1 IMAD.WIDE R4, R3, 0x2, R4 ;  /* 0x0000000203049825 */ /* 0x001fc800078e0204 */
[----:B-1----:R-:W-:-:S04]  /*7170*/  @!P2 IMAD.WIDE R6, R3, 0x2, R6 ;  /* 0x000000020306a825 */ /* 0x002fc800078e0206 */
[----:B--2---:R-:W-:-:S04]  /*7180*/  @!P3 IMAD.WIDE R8, R3, 0x2, R8 ;  /* 0x000000020308b825 */ /* 0x004fc800078e0208 */
[----:B----4-:R-:W-:Y:S01]  /*7190*/  @!P0 IMAD.WIDE R10, R3, 0x2, R10 ;  /* 0x00000002030a8825 */ /* 0x010fe200078e020a */
[----:B-----5:R0:W-:Y:S04]  /*71a0*/  @!P1 ST.E.128 desc[UR50][R4.64], R28 ;  /* 0x0000001c04009985 */ /* 0x0201e8000c101d32 */
[----:B------:R0:W-:Y:S04]  /*71b0*/  @!P2 ST.E.128 desc[UR50][R6.64], R32 ;  /* 0x000000200600a985 */ /* 0x0001e8000c101d32 */
[----:B------:R0:W-:Y:S04]  /*71c0*/  @!P3 ST.E.128 desc[UR50][R8.64], R36 ;  /* 0x000000240800b985 */ /* 0x0001e8000c101d32 */
[----:B------:R0:W-:Y:S01]  /*71d0*/  @!P0 ST.E.128 desc[UR50][R10.64], R40 ;  /* 0x000000280a008985 */ /* 0x0001e2000c101d32 */
[----:B---3--:R-:W-:-:S13]  /*71e0*/  ISETP.LE.AND P0, PT, R0, UR46, PT ;  /* 0x0000002e00007c0c */ /* 0x008fda000bf03270 */
[----:B------:R-:W-:Y:S05]  /*71f0*/  @!P0 BRA `(.L_x_12764) ;  /* 0xffffff9800a88947 */ /* 0x000fea000383ffff */
[----:B------:R-:W-:Y:S05]  /*7200*/  EXIT ;  /* 0x000000000000794d */ /* 0x000fea0003800000 */
.L_x_12738:
[----:B------:R-:W-:-:S08]  /*7210*/  NOP ;  /* 0x0000000000007918 */ /* 0x000fd00000000000 */
[----:B------:R-:W0:-:S00]  /*7220*/  USETMAXREG.DEALLOC.CTAPOOL 0x20 ;  /* 0x00000020000079c8 */ /* 0x000e0000080e0500 */
[----:B------:R-:W2:Y:S01]  /*7230*/  S2UR UR10, SR_CTAID.X ;  /* 0x00000000000a79c3 */ /* 0x000ea20000002500 */
[----:B0-----:R-:W-:Y:S01]  /*7240*/  IMAD.MOV.U32 R24, RZ, RZ, 0x1 ;  /* 0x00000001ff187424 */ /* 0x001fe200078e00ff */
[----:B------:R-:W-:Y:S01]  /*7250*/  MOV R22, RZ ;  /* 0x000000ff00167202 */ /* 0x000fe20000000f00 */
[----:B------:R-:W-:-:S05]  /*7260*/  IMAD.MOV.U32 R0, RZ, RZ, 0x1 ;  /* 0x00000001ff007424 */ /* 0x000fca00078e00ff */
[----:B------:R-:W2:Y:S02]  /*7270*/  LDC R2, c[0x0][0xc34] ;  /* 0x00030d00ff027b82 */ /* 0x000ea40000000800 */
[----:B--2---:R-:W-:-:S13]  /*7280*/  ISETP.LE.AND P0, PT, R2, UR10, PT ;  /* 0x0000000a02007c0c */ /* 0x004fda000bf03270 */
[----:B------:R-:W-:Y:S05]  /*7290*/  @P0 BRA `(.L_x_12765) ;  /* 0x0000003800400947 */ /* 0x000fea0003800000 */
[----:B------:R-:W0:Y:S01]  /*72a0*/  S2R R3, SR_TID.X ;  /* 0x0000000000037919 */ /* 0x000e220000002100 */
[----:B-1----:R-:W-:Y:S01]  /*72b0*/  ULDC.64 UR4, c[0x0][0x418] ;  /* 0x0001060000047ab9 */ /* 0x002fe20000000a00 */
[----:B------:R-:W-:Y:S01]  /*72c0*/  ULDC.64 UR6, c[0x0][0x2f0] ;  /* 0x0000bc0000067ab9 */ /* 0x000fe20000000a00 */
[----:B------:R-:W-:Y:S01]  /*72d0*/  UISETP.NE.U32.AND UP0, UPT, UR4, URZ, UPT ;  /* 0x0000003f0400728c */ /* 0x000fe2000bf05070 */
[----:B------:R-:W1:Y:S01]  /*72e0*/  S2UR UR8, SR_CgaCtaId ;  /* 0x00000000000879c3 */ /* 0x000e620000008800 */
[----:B------:R-:W-:Y:S01]  /*72f0*/  LOP3.LUT R25, R25, 0xfffffffe, RZ, 0xc0, !PT ;  /* 0xfffffffe19197812 */ /* 0x000fe200078ec0ff */
[----:B------:R-:W-:Y:S01]  /*7300*/  ULDC UR4, c[0x0][0x424] ;  /* 0x0001090000047ab9 */ /* 0x000fe20000000800 */
[----:B------:R-:W-:Y:S01]  /*7310*/  UISETP.NE.AND.EX UP0, UPT, UR5, URZ, UPT, UP0 ;  /* 0x0000003f0500728c */ /* 0x000fe2000bf05300 */
[----:B------:R-:W-:Y:S01]  /*7320*/  IMAD.MOV.U32 R24, RZ, RZ, 0x1 ;  /* 0x00000001ff187424 */ /* 0x000fe200078e00ff */
[----:B------:R-:W-:Y:S01]  /*7330*/  ULDC UR9, c[0x0][0x2b8] ;  /* 0x0000ae0000097ab9 */ /* 0x000fe20000000800 */
[----:B------:R-:W-:Y:S01]  /*7340*/  ULDC UR37, c[0x0][0x448] ;  /* 0x0001120000257ab9 */ /* 0x000fe20000000800 */
[----:B------:R-:W-:Y:S01]  /*7350*/  USEL UR4, UR4, 0x1, UP0 ;  /* 0x0000000104047887 */ /* 0x000fe20008000000 */
[----:B------:R-:W-:Y:S01]  /*7360*/  IMAD.MOV.U32 R22, RZ, RZ, RZ ;  /* 0x000000ffff167224 */ /* 0x000fe200078e00ff */
[----:B------:R-:W-:Y:S01]  /*7370*/  UMOV UR38, 0x400 ;  /* 0x0000040000267882 */ /* 0x000fe20000000000 */
[----:B------:R-:W-:-:S02]  /*7380*/  ULOP3.LUT UR41, UR39, 0x2, URZ, 0xfc, !UPT ;  /* 0x0000000227297892 */ /* 0x000fc4000f8efc3f */
[----:B------:R-:W-:Y:S01]  /*7390*/  UIMAD UR36, UR4, UR6, URZ ;  /* 0x00000006042472a4 */ /* 0x000fe2000f8e023f */
[----:B------:R-:W-:Y:S02]  /*73a0*/  ULDC UR43, c[0x0][0xc] ;  /* 0x00000300002b7ab9 */ /* 0x000fe40000000800 */
[----:B------:R-:W-:Y:S01]  /*73b0*/  ULDC UR4, c[0x0][0x288] ;  /* 0x0000a20000047ab9 */ /* 0x000fe20000000800 */
[----:B------:R-:W-:Y:S02]  /*73c0*/  UIADD3 UR5, UR36, 0x7f, URZ ;  /* 0x0000007f24057890 */ /* 0x000fe4000fffe03f */
[----:B------:R-:W-:Y:S02]  /*73d0*/  UIMAD UR37, UR37, UR4, URZ ;  /* 0x00000004252572a4 */ /* 0x000fe4000f8e023f */
[----:B------:R-:W-:-:S04]  /*73e0*/  USHF.R.S32.HI UR6, URZ, 0x1f, UR5 ;  /* 0x0000001f3f067899 */ /* 0x000fc80008011405 */
[----:B------:R-:W-:Y:S02]  /*73f0*/  ULEA.HI UR6, UR6, UR5, URZ, 0x7 ;  /* 0x0000000506067291 */ /* 0x000fe4000f8f383f */
[----:B-1----:R-:W-:Y:S01]  /*7400*/  ULEA UR38, UR8, UR38, 0x18 ;  /* 0x0000002608267291 */ /* 0x002fe2000f8ec03f */
[C---:B0-----:R-:W-:Y:S01]  /*7410*/  IMAD.SHL.U32 R29, R3.reuse, 0x8, RZ ;  /* 0x00000008031d7824 */ /* 0x041fe200078e00ff */
[----:B------:R-:W-:Y:S01]  /*7420*/  ULEA.HI.SX32 UR42, UR6, 0xffffffff, 0x19 ;  /* 0xffffffff062a7891 */ /* 0x000fe2000f8fca3f */
[----:B------:R-:W-:Y:S01]  /*7430*/  IMAD.SHL.U32 R2, R3, 0x10, RZ ;  /* 0x0000001003027824 */ /* 0x000fe200078e00ff */
[----:B------:R-:W-:Y:S02]  /*7440*/  ULEA.HI.SX32 UR40, UR6, 0xfffffffe, 0x19 ;  /* 0xfffffffe06287891 */ /* 0x000fe4000f8fca3f */
[C---:B------:R-:W-:Y:S01]  /*7450*/  LOP3.LUT R4, R29.reuse, 0x38, RZ, 0xc0, !PT ;  /* 0x000000381d047812 */ /* 0x040fe200078ec0ff */
[----:B------:R-:W-:Y:S01]  /*7460*/  USHF.L.U32 UR4, UR42, 0x7, URZ ;  /* 0x000000072a047899 */ /* 0x000fe2000800063f */
[----:B------:R-:W-:-:S02]  /*7470*/  LOP3.LUT R0, R29, 0x1f8, RZ, 0xc0, !PT ;  /* 0x000001f81d007812 */ /* 0x000fc400078ec0ff */
[----:B------:R-:W-:Y:S02]  /*7480*/  ISETP.GE.AND P1, PT, R4, UR7, PT ;  /* 0x0000000704007c0c */ /* 0x000fe4000bf26270 */
[----:B------:R-:W-:Y:S02]  /*7490*/  LOP3.LUT R0, R0, 0x38, R3, 0x78, !PT ;  /* 0x0000003800007812 */ /* 0x000fe400078e7803 */
[----:B------:R-:W-:Y:S02]  /*74a0*/  ISETP.GE.AND P0, PT, R4, UR7, PT ;  /* 0x0000000704007c0c */ /* 0x000fe4000bf06270 */
[----:B------:R-:W-:Y:S02]  /*74b0*/  LOP3.LUT R29, R0, 0x200, R29, 0xf8, !PT ;  /* 0x00000200001d7812 */ /* 0x000fe400078ef81d */
[----:B------:R-:W-:Y:S02]  /*74c0*/  SHF.R.U32.HI R0, RZ, 0x3, R3 ;  /* 0x00000003ff007819 */ /* 0x000fe40000011603 */
[----:B------:R-:W-:-:S02]  /*74d0*/  MOV R3, UR10 ;  /* 0x0000000a00037c02 */ /* 0x000fc40008000f00 */
[----:B------:R-:W-:Y:S02]  /*74e0*/  LOP3.LUT R2, R2, 0x70, RZ, 0xc0, !PT ;  /* 0x0000007002027812 */ /* 0x000fe400078ec0ff */
[----:B------:R-:W-:Y:S01]  /*74f0*/  @P1 LOP3.LUT R25, R25, 0x1, RZ, 0xfc, !PT ;  /* 0x0000000119191812 */ /* 0x000fe200078efcff */
[----:B------:R0:W-:Y:S03]  /*7500*/  STL [R1+0x8], R3 ;  /* 0x0000080301007387 */ /* 0x0001e60000100800 */
[----:B------:R-:W-:Y:S01]  /*7510*/  LOP3.LUT R25, R25, 0xfffffffd, RZ, 0xc0, !PT ;  /* 0xfffffffd19197812 */ /* 0x000fe200078ec0ff */
[----:B------:R1:W-:Y:S03]  /*7520*/  STL [R1+0xc], RZ ;  /* 0x00000cff01007387 */ /* 0x0003e60000100800 */
[----:B------:R-:W-:-:S02]  /*7530*/  @P0 LOP3.LUT R25, R25, 0x2, RZ, 0xfc, !PT ;  /* 0x0000000219190812 */ /* 0x000fc400078efcff */
[----:B------:R-:W-:Y:S02]  /*7540*/  ISETP.GE.AND P0, PT, R4, UR9, PT ;  /* 0x0000000904007c0c */ /* 0x000fe4000bf06270 */
[----:B0-----:R-:W-:Y:S01]  /*7550*/  LOP3.LUT R3, R0, 0xf, RZ, 0xc0, !PT ;  /* 0x0000000f00037812 */ /* 0x001fe200078ec0ff */
[----:B------:R-:W-:Y:S01]  /*7560*/  IMAD.U32 R0, RZ, RZ, UR4 ;  /* 0x00000004ff007e24 */ /* 0x000fe2000f8e00ff */
[----:B------:R-:W-:Y:S02]  /*7570*/  LOP3.LUT R25, R25, 0xffffffef, RZ, 0xc0, !PT ;  /* 0xffffffef19197812 */ /* 0x000fe400078ec0ff */
[----:B------:R-:W-:Y:S02]  /*7580*/  LOP3.LUT R5, R3, R2, RZ, 0xfc, !PT ;  /* 0x0000000203057212 */ /* 0x000fe400078efcff */
[----:B------:R-:W-:Y:S02]  /*7590*/  LEA R4, R29, UR38, 0x1 ;  /* 0x000000261d047c11 */ /* 0x000fe4000f8e08ff */
[----:B------:R-:W-:-:S02]  /*75a0*/  LOP3.LUT R2, R3, UR4, R2, 0xfe, !PT ;  /* 0x0000000403027c12 */ /* 0x000fc4000f8efe02 */
[----:B------:R-:W-:Y:S02]  /*75b0*/  IADD3 R0, -R3, UR36, -R0 ;  /* 0x0000002403007c10 */ /* 0x000fe4000fffe900 */
[----:B-1----:R-:W-:-:S07]  /*75c0*/  @P0 LOP3.LUT R25, R25, 0x10, RZ, 0xfc, !PT ;  /* 0x0000001019190812 */ /* 0x002fce00078efcff */
.L_x_12800:
[----:B------:R-:W2:Y:S01]  /*75d0*/  LDL R6, [R1+0x8] ;  /* 0x0000080001067983 */ /* 0x000ea20000100800 */
[----:B------:R-:W0:Y:S01]  /*75e0*/  LDC R0, c[0x0][0xc38] ;  /* 0x00030e00ff007b82 */ /* 0x000e220000000800 */
[----:B------:R-:W-:Y:S05]  /*75f0*/  YIELD ;  /* 0x0000000000007946 */ /* 0x000fea0003800000 */
[----:B------:R-:W-:Y:S01]  /*7600*/  ULDC.64 UR4, c[0x0][0xa28] ;  /* 0x00028a0000047ab9 */ /* 0x000fe20000000a00 */
[----:B------:R-:W-:Y:S01]  /*7610*/  IMAD.MOV.U32 R17, RZ, RZ, RZ ;  /* 0x000000ffff117224 */ /* 0x000fe200078e00ff */
[----:B------:R-:W1:Y:S01]  /*7620*/  LDC R2, c[0x0][0xc44] ;  /* 0x00031100ff027b82 */ /* 0x000e620000000800 */
[----:B------:R-:W-:-:S04]  /*7630*/  ISETP.NE.U32.AND P0, PT, RZ, UR4, PT ;  /* 0x00000004ff007c0c */ /* 0x000fc8000bf05070 */
[----:B------:R-:W-:Y:S02]  /*7640*/  ISETP.NE.AND.EX P0, PT, RZ, UR5, PT, P0 ;  /* 0x00000005ff007c0c */ /* 0x000fe4000bf05300 */
[----:B0-----:R-:W-:Y:S02]  /*7650*/  ISETP.NE.AND P1, PT, R0, 0x1, PT ;  /* 0x000000010000780c */ /* 0x001fe40003f25270 */
[----:B-1----:R-:W-:-:S09]  /*7660*/  ISETP.NE.AND P2, PT, R2, 0x1, PT ;  /* 0x000000010200780c */ /* 0x002fd20003f45270 */
[----:B------:R-:W0:Y:S08]  /*7670*/  @P0 LDC.64 R2, c[0x0][0xa28] ;  /* 0x00028a00ff020b82 */ /* 0x000e300000000a00 */
[----:B------:R-:W2:Y:S08]  /*7680*/  @P1 LDC R0, c[0x0][0xc3c] ;  /* 0x00030f00ff001b82 */ /* 0x000eb00000000800 */
[----:B------:R-:W1:Y:S08]  /*7690*/  @P1 LDC R7, c[0x0][0xc40] ;  /* 0x00031000ff071b82 */ /* 0x000e700000000800 */
[----:B------:R-:W3:Y:S01]  /*76a0*/  @P2 LDC.64 R4, c[0x0][0xc48] ;  /* 0x00031200ff042b82 */ /* 0x000ee20000000a00 */
[----:B--2---:R-:W-:Y:S01]  /*76b0*/  @P1 IMAD.HI.U32 R0, R6, R0, RZ ;  /* 0x0000000006001227 */ /* 0x004fe200078e00ff */
[----:B------:R-:W-:-:S04]  /*76c0*/  MOV R23, R6 ;  /* 0x0000000600177202 */ /* 0x000fc80000000f00 */
[----:B-1----:R-:W-:-:S05]  /*76d0*/  @P1 SHF.R.U32.HI R23, RZ, R7, R0 ;  /* 0x00000007ff171219 */ /* 0x002fca0000011600 */
[----:B---3--:R-:W-:-:S04]  /*76e0*/  @P2 IMAD.HI.U32 R4, R23, R4, RZ ;  /* 0x0000000417042227 */ /* 0x008fc800078e00ff */
[----:B------:R-:W-:Y:S01]  /*76f0*/  IMAD.MOV.U32 R18, RZ, RZ, R23 ;  /* 0x000000ffff127224 */ /* 0x000fe200078e0017 */
[----:B------:R-:W-:-:S05]  /*7700*/  @P2 SHF.R.U32.HI R18, RZ, R5, R4 ;  /* 0x00000005ff122219 */ /* 0x000fca0000011604 */
        /* <DEDUP_REMOVED lines=23> */
.L_x_12766:
        /* <DEDUP_REMOVED lines=13> */
[----:B------:R-:W-:Y:S01]  /*7950*/  MOV R13, RZ ;  /* 0x000000ff000d7202 */ /* 0x000fe20000000f00 */
[----:B------:R-:W-:-:S02]  /*7960*/  IMAD.U32 R7, RZ, RZ, UR9 ;  /* 0x00000009ff077e24 */ /* 0x000fc4000f8e00ff */
[----:B------:R-:W-:Y:S02]  /*7970*/  IMAD.U32 R11, RZ, RZ, UR5 ;  /* 0x00000005ff0b7e24 */ /* 0x000fe4000f8e00ff */
[----:B------:R-:W-:Y:S02]  /*7980*/  IMAD.MOV.U32 R8, RZ, RZ, 0x70 ;  /* 0x00000070ff087424 */ /* 0x000fe400078e00ff */
[----:B-1----:R-:W-:-:S07]  /*7990*/  IMAD.MOV.U32 R12, RZ, RZ, 0x1 ;  /* 0x00000001ff0c7424 */ /* 0x002fce00078e00ff */
[----:B------:R-:W-:-:S07]  /*79a0*/  LEPC R20, `(.L_x_12768) ;  /* 0x000000001014794e */ /* 0x000fce0000000000 */
[----:B0-2---:R-:W-:Y:S05]  /*79b0*/  CALL.ABS.NOINC R2 ;  /* 0x0000000002007343 */ /* 0x005fea0003c00000 */
.L_x_12768:
        /* <DEDUP_REMOVED lines=15> */
.L_x_12767:
[----:B------:R-:W-:Y:S01]  /*7ab0*/  ULDC.64 UR4, c[0x0][0x9f8] ;  /* 0x00027e0000047ab9 */ /* 0x000fe20000000a00 */
[----:B------:R-:W-:Y:S01]  /*7ac0*/  IMAD.MOV.U32 R28, RZ, RZ, R18 ;  /* 0x000000ffff1c7224 */ /* 0x000fe200078e0012 */
[----:B------:R-:W-:Y:S01]  /*7ad0*/  ISETP.NE.U32.AND P0, PT, RZ, UR4, PT ;  /* 0x00000004ff007c0c */ /* 0x000fe2000bf05070 */
[----:B------:R-:W1:Y:S01]  /*7ae0*/  LDC R9, c[0x0][0x430] ;  /* 0x00010c00ff097b82 */ /* 0x000e620000000800 */
[----:B------:R-:W2:Y:S01]  /*7af0*/  S2R R19, SR_TID.X ;  /* 0x0000000000137919 */ /* 0x000ea20000002100 */
[----:B------:R-:W-:Y:S01]  /*7b00*/  USHF.L.U32 UR44, UR42, 0x7, URZ ;  /* 0x000000072a2c7899 */ /* 0x000fe2000800063f */
[----:B------:R-:W-:Y:S01]  /*7b10*/  ISETP.NE.AND.EX P0, PT, RZ, UR5, PT, P0 ;  /* 0x00000005ff007c0c */ /* 0x000fe2000bf05300 */
[----:B------:R-:W-:-:S12]  /*7b20*/  ULDC UR4, c[0x0][0xc44] ;  /* 0x0003110000047ab9 */ /* 0x000fd80000000800 */
[----:B------:R-:W3:Y:S02]  /*7b30*/  @P0 LDC.64 R2, c[0x0][0x9f8] ;  /* 0x00027e00ff020b82 */ /* 0x000ee40000000a00 */
[----:B---3--:R-:W-:-:S05]  /*7b40*/  @P0 IMAD.WIDE R2, R18, 0x4, R2 ;  /* 0x0000000412020825 */ /* 0x008fca00078e0202 */
[----:B------:R3:W4:Y:S01]  /*7b50*/  @P0 LDG.E R28, desc[UR50][R2.64] ;  /* 0x00000032021c0981 */ /* 0x000722000c1e1900 */
[----:B-1----:R-:W-:Y:S02]  /*7b60*/  ISETP.NE.AND P1, PT, R9, 0x1, PT ;  /* 0x000000010900780c */ /* 0x002fe40003f25270 */
[----:B--2---:R-:W-:Y:S01]  /*7b70*/  SHF.R.U32.HI R16, RZ, 0x3, R19 ;  /* 0x00000003ff107819 */ /* 0x004fe20000011613 */
[----:B------:R-:W-:Y:S01]  /*7b80*/  IMAD.SHL.U32 R19, R19, 0x10, RZ ;  /* 0x0000001013137824 */ /* 0x000fe200078e00ff */
[----:B------:R-:W-:Y:S02]  /*7b90*/  LOP3.LUT R25, R25, 0xfffffff7, RZ, 0xc0, !PT ;  /* 0xfffffff719197812 */ /* 0x000fe400078ec0ff */
[----:B------:R-:W-:Y:S02]  /*7ba0*/  LOP3.LUT R16, R16, 0xf, RZ, 0xc0, !PT ;  /* 0x0000000f10107812 */ /* 0x000fe400078ec0ff */
[----:B------:R-:W-:-:S04]  /*7bb0*/  LOP3.LUT R19, R19, 0x70, RZ, 0xc0, !PT ;  /* 0x0000007013137812 */ /* 0x000fc800078ec0ff */
[----:B------:R-:W-:Y:S01]  /*7bc0*/  LOP3.LUT R16, R16, UR44, R19, 0xfe, !PT ;  /* 0x0000002c10107c12 */ /* 0x000fe2000f8efe13 */
[----:B------:R-:W1:Y:S01]  /*7bd0*/  @P1 LDC R5, c[0x0][0x434] ;  /* 0x00010d00ff051b82 */ /* 0x000e620000000800 */
[----:B------:R-:W-:Y:S02]  /*7be0*/  @P1 LOP3.LUT R25, R25, 0x8, RZ, 0xfc, !PT ;  /* 0x0000000819191812 */ /* 0x000fe400078efcff */
[C---:B------:R-:W-:Y:S02]  /*7bf0*/  ISETP.GE.AND P0, PT, R16.reuse, UR36, PT ;  /* 0x0000002410007c0c */ /* 0x040fe4000bf06270 */
[----:B------:R-:W-:-:S03]  /*7c00*/  IADD3 R0, R16, R17, RZ ;  /* 0x0000001110007210 */ /* 0x000fc60007ffe0ff */
[----:B------:R-:W2:Y:S02]  /*7c10*/  @P1 LDC R7, c[0x0][0x438] ;  /* 0x00010e00ff071b82 */ /* 0x000ea40000000800 */
[----:B------:R-:W-:Y:S02]  /*7c20*/  IMAD.MOV.U32 R8, RZ, RZ, R0 ;  /* 0x000000ffff087224 */ /* 0x000fe400078e0000 */
[----:B-1----:R-:W-:-:S05]  /*7c30*/  @P1 IMAD.HI.U32 R4, R0, R5, RZ ;  /* 0x0000000500041227 */ /* 0x002fca00078e00ff */
[----:B--2---:R-:W-:Y:S02]  /*7c40*/  @P1 SHF.R.U32.HI R8, RZ, R7, R4 ;  /* 0x00000007ff081219 */ /* 0x004fe40000011604 */
[----:B------:R-:W1:Y:S02]  /*7c50*/  @!P0 LDC.64 R4, c[0x0][0x428] ;  /* 0x00010a00ff048b82 */ /* 0x000e640000000a00 */
[--C-:B---3--:R-:W-:Y:S01]  /*7c60*/  @!P0 SHF.R.S32.HI R3, RZ, 0x1f, R8.reuse ;  /* 0x0000001fff038819 */ /* 0x108fe20000011408 */
[----:B------:R-:W-:-:S05]  /*7c70*/  @!P0 IMAD.MOV.U32 R2, RZ, RZ, R8 ;  /* 0x000000ffff028224 */ /* 0x000fca00078e0008 */
[----:B------:R-:W2:Y:S01]  /*7c80*/  @!P0 LDC.64 R6, c[0x0][0x418] ;  /* 0x00010600ff068b82 */ /* 0x000ea20000000a00 */
[----:B----4-:R-:W-:Y:S01]  /*7c90*/  SHF.R.S32.HI R10, RZ, 0x1f, R28 ;  /* 0x0000001fff0a7819 */ /* 0x010fe2000001141c */
[----:B-1----:R-:W-:-:S04]  /*7ca0*/  @!P0 IMAD.WIDE.U32 R2, R28, R4, R2 ;  /* 0x000000041c028225 */ /* 0x002fc800078e0002 */
[----:B------:R-:W-:Y:S01]  /*7cb0*/  @!P0 IMAD R4, R10, R4, RZ ;  /* 0x000000040a048224 */ /* 0x000fe200078e02ff */
[----:B--2---:R-:W-:Y:S01]  /*7cc0*/  @!P0 LEA R6, P1, R2, R6, 0x2 ;  /* 0x0000000602068211 */ /* 0x004fe200078210ff */
[----:B------:R1:W-:Y:S02]  /*7cd0*/  STL [R1], R10 ;  /* 0x0000000a01007387 */ /* 0x0003e40000100800 */
[----:B------:R-:W-:Y:S01]  /*7ce0*/  @!P0 IMAD R5, R28, R5, R4 ;  /* 0x000000051c058224 */ /* 0x000fe200078e0204 */
[----:B------:R-:W-:-:S03]  /*7cf0*/  MOV R4, RZ ;  /* 0x000000ff00047202 */ /* 0x000fc60000000f00 */
[----:B------:R-:W-:-:S05]  /*7d00*/  @!P0 IMAD.IADD R3, R3, 0x1, R5 ;  /* 0x0000000103038824 */ /* 0x000fca00078e0205 */
[----:B------:R-:W-:-:S05]  /*7d10*/  @!P0 LEA.HI.X R7, R2, R7, R3, 0x2, P1 ;  /* 0x0000000702078211 */ /* 0x000fca00008f1403 */
[----:B------:R1:W5:Y:S01]  /*7d20*/  @!P0 LDG.E R4, desc[UR50][R6.64] ;  /* 0x0000003206048981 */ /* 0x000362000c1e1900 */
[----:B------:R-:W-:Y:S01]  /*7d30*/  IMAD.U32 R2, RZ, RZ, UR41 ;  /* 0x00000029ff027e24 */ /* 0x000fe2000f8e00ff */
[----:B------:R-:W-:Y:S01]  /*7d40*/  UMOV UR5, 0xffffffff ;  /* 0xffffffff00057882 */ /* 0x000fe20000000000 */
[----:B------:R-:W-:Y:S01]  /*7d50*/  IMAD.MOV R5, RZ, RZ, -R8 ;  /* 0x000000ffff057224 */ /* 0x000fe200078e0a08 */
[----:B------:R-:W-:Y:S02]  /*7d60*/  LOP3.LUT R25, R25, 0xfffffffb, RZ, 0xc0, !PT ;  /* 0xfffffffb19197812 */ /* 0x000fe400078ec0ff */
[----:B------:R-:W-:Y:S01]  /*7d70*/  ISETP.NE.AND P2, PT, R2, 0x3, PT ;  /* 0x000000030200780c */ /* 0x000fe20003f45270 */
[----:B------:R-:W-:Y:S02]  /*7d80*/  IMAD R5, R9, R5, R0 ;  /* 0x0000000509057224 */ /* 0x000fe400078e0200 */
[----:B------:R-:W-:-:S04]  /*7d90*/  IMAD.MOV R0, RZ, RZ, -R18 ;  /* 0x000000ffff007224 */ /* 0x000fc800078e0a12 */
[----:B------:R-:W-:-:S06]  /*7da0*/  IMAD R19, R0, UR4, R23 ;  /* 0x0000000400137c24 */ /* 0x000fcc000f8e0217 */
[----:B------:R-:W-:Y:S01]  /*7db0*/  @P2 LOP3.LUT R25, R25, 0x4, RZ, 0xfc, !PT ;  /* 0x0000000419192812 */ /* 0x000fe200078efcff */
[----:B-1----:R-:W-:Y:S06]  /*7dc0*/  BRA.DIV UR5, `(.L_x_12769) ;  /* 0x0000003205bc7947 */ /* 0x002fec000b800000 */
.L_x_12817:
[----:B------:R-:W-:Y:S01]  /*7dd0*/  SHF.R.S32.HI R27, RZ, 0x1f, R19 ;  /* 0x0000001fff1b7819 */ /* 0x000fe20000011413 */
[----:B------:R-:W-:Y:S06]  /*7de0*/  @!P2 BRA `(.L_x_12770) ;  /* 0x000000000004a947 */ /* 0x000fec0003800000 */
[----:B------:R-:W-:Y:S01]  /*7df0*/  BPT.TRAP 0x1 ;  /* 0x000000040000795c */ /* 0x000fe20000300000 */
.L_x_12770:
[----:B------:R-:W-:Y:S01]  /*7e00*/  SHF.R.S32.HI R7, RZ, 0x1f, R5 ;  /* 0x0000001fff077819 */ /* 0x000fe20000011405 */
[----:B------:R-:W-:Y:S01]  /*7e10*/  ULDC.64 UR4, c[0x0][0x328] ;  /* 0x0000ca0000047ab9 */ /* 0x000fe20000000a00 */
[----:B-----5:R-:W-:Y:S01]  /*7e20*/  SHF.R.S32.HI R6, RZ, 0x1f, R4 ;  /* 0x0000001fff067819 */ /* 0x020fe20000011404 */
[----:B------:R-:W-:Y:S01]  /*7e30*/  IMAD.WIDE.U32 R2, R5, UR4, RZ ;  /* 0x0000000405027c25 */ /* 0x000fe2000f8e00ff */
[----:B------:R-:W-:Y:S03]  /*7e40*/  BSSY B0, `(.L_x_12771) ;  /* 0x0000015000007945 */ /* 0x000fe60003800000 */
[----:B------:R-:W-:-:S04]  /*7e50*/  IMAD R0, R7, UR4, RZ ;  /* 0x0000000407007c24 */ /* 0x000fc8000f8e02ff */
        /* <DEDUP_REMOVED lines=14> */
[----:B0-----:R-:W-:Y:S02]  /*7f40*/  LEA.HI.X R17, R2, UR5, R0, 0x1, P0 ;  /* 0x0000000502117c11 */ /* 0x001fe400080f0c00 */
[----:B------:R-:W-:Y:S02]  /*7f50*/  LEA R0, R22, UR38, 0x3 ;  /* 0x0000002616007c11 */ /* 0x000fe4000f8e18ff */
[----:B------:R-:W-:-:S04]  /*7f60*/  SHF.L.U32 R2, R24, 0x1f, RZ ;  /* 0x0000001f18027819 */ /* 0x000fc800000006ff */
[----:B------:R-:W0:Y:S02]  /*7f70*/  SYNCS.PHASECHK.TRANS64.TRYWAIT P0, [R0+URZ+0x16840], R2 ;  /* 0x01684002000075a7 */ /* 0x000e24000800017f */
[----:B0-----:R-:W-:Y:S05]  /*7f80*/  @!P0 BRA `(.L_x_12772) ;  /* 0x0000003000808947 */ /* 0x001fea0003800000 */
.L_x_12818:
[----:B------:R-:W-:Y:S05]  /*7f90*/  BSYNC B0 ;  /* 0x0000000000007941 */ /* 0x000fea0003800000 */
.L_x_12771:
[----:B------:R-:W1:Y:S01]  /*7fa0*/  S2R R9, SR_TID.X ;  /* 0x0000000000097919 */ /* 0x000e620000002100 */
[----:B------:R-:W-:Y:S01]  /*7fb0*/  ULDC.64 UR4, c[0x0][0x300] ;  /* 0x0000c00000047ab9 */ /* 0x000fe20000000a00 */
[----:B------:R-:W-:Y:S01]  /*7fc0*/  USHF.L.U32 UR6, UR42, 0x7, URZ ;  /* 0x000000072a067899 */ /* 0x000fe2000800063f */
        /* <DEDUP_REMOVED lines=17> */
[----:B-1----:R-:W-:Y:S01]  /*80e0*/  SHF.R.U32.HI R10, RZ, 0x3, R9 ;  /* 0x00000003ff0a7819 */ /* 0x002fe20000011609 */
[----:B------:R-:W-:Y:S01]  /*80f0*/  IMAD.SHL.U32 R8, R9, 0x8, RZ ;  /* 0x0000000809087824 */ /* 0x000fe200078e00ff */
[----:B------:R-:W-:Y:S01]  /*8100*/  LEA R4, P0, R2, UR4, 0x1 ;  /* 0x0000000402047c11 */ /* 0x000fe2000f8008ff */
[----:B------:R-:W-:Y:S01]  /*8110*/  UMOV UR4, 0xffffffff ;  /* 0xffffffff00047882 */ /* 0x000fe20000000000 */
[----:B------:R-:W-:Y:S02]  /*8120*/  LOP3.LUT R10, R10, 0xf, RZ, 0xc0, !PT ;  /* 0x0000000f0a0a7812 */ /* 0x000fe400078ec0ff */
[----:B------:R-:W-:Y:S02]  /*8130*/  MOV R9, UR6 ;  /* 0x0000000600097c02 */ /* 0x000fe40008000f00 */
[----:B------:R-:W-:Y:S02]  /*8140*/  LEA.HI.X R5, R2, UR5, R5, 0x1, P0 ;  /* 0x0000000502057c11 */ /* 0x000fe400080f0c05 */
        /* <DEDUP_REMOVED lines=38> */
[----:B0-----:R-:W-:-:S04]  /*83b0*/  @P1 LEA R3, P0, R8, R3, 0x1 ;  /* 0x0000000308031211 */ /* 0x001fc800078008ff */
[----:B-1----:R-:W-:-:S04]  /*83c0*/  @P1 IADD3.X R2, RZ, R2, RZ, P0, !PT ;  /* 0x00000002ff021210 */ /* 0x002fc800007fe4ff */
        /* <DEDUP_REMOVED lines=27> */
[----:B------:R-:W1:Y:S04]  /*8580*/  SHFL.IDX PT, R2, R5, 0x6, 0x181f ;  /* 0x00d81f0005027f89 */ /* 0x000e6800000e0000 */
[----:B------:R-:W2:Y:S01]  /*8590*/  SHFL.IDX PT, R5, R5, 0x7, 0x181f ;  /* 0x00f81f0005057f89 */ /* 0x000ea200000e0000 */
[----:B0-----:R-:W-:-:S05]  /*85a0*/  @P1 LEA R3, P0, R8, R3, 0x1 ;  /* 0x0000000308031211 */ /* 0x001fca00078008ff */
[----:B-1----:R-:W-:-:S05]  /*85b0*/  @P1 IMAD.X R2, RZ, RZ, R2, P0 ;  /* 0x000000ffff021224 */ /* 0x002fca00000e0602 */
[----:B------:R-:W-:-:S04]  /*85c0*/  @P1 LOP3.LUT R3, R3, R2, RZ, 0x3c, !PT ;  /* 0x0000000203031212 */ /* 0x000fc800078e3cff */
[----:B------:R-:W-:-:S04]  /*85d0*/  @P1 LOP3.LUT R2, R3, R2, RZ, 0x3c, !PT ;  /* 0x0000000203021212 */ /* 0x000fc800078e3cff */
[----:B------:R-:W-:-:S05]  /*85e0*/  @P1 LOP3.LUT R3, R3, R2, RZ, 0x3c, !PT ;  /* 0x0000000203031212 */ /* 0x000fca00078e3cff */
[----:B--2---:R0:W-:Y:S02]  /*85f0*/  @P1 LDGSTS.E.BYPASS.LTC128B.128 [R7+0x11400], desc[UR50][R2.64], !P2 ;  /* 0x1140000002071fae */ /* 0x0041e4000d101d72 */
.L_x_12836:
[----:B------:R-:W-:-:S13]  /*8600*/  ISETP.GE.AND P0, PT, R9, 0x71, PT ;  /* 0x000000710900780c */ /* 0x000fda0003f06270 */
[----:B0-----:R-:W-:-:S04]  /*8610*/  @P0 LEA R2, P1, R8, R14, 0x1 ;  /* 0x0000000e08020211 */ /* 0x001fc800078208ff */
[----:B------:R-:W-:Y:S02]  /*8620*/  @P0 IADD3.X R3, RZ, R5, RZ, P1, !PT ;  /* 0x00000005ff030210 */ /* 0x000fe40000ffe4ff */
[----:B------:R-:W-:-:S05]  /*8630*/  @P0 LEA R5, R6, UR38, 0x1 ;  /* 0x0000002606050c11 */ /* 0x000fca000f8e08ff */
[----:B------:R-:W-:Y:S01]  /*8640*/  @!PT LDS RZ, [RZ] ;  /* 0x00000000fffff984 */ /* 0x000fe20000000800 */
[----:B------:R-:W-:Y:S01]  /*8650*/  @!PT LDS RZ, [RZ] ;  /* 0x00000000fffff984 */ /* 0x000fe20000000800 */
[----:B------:R-:W-:Y:S01]  /*8660*/  @!PT LDS RZ, [RZ] ;  /* 0x00000000fffff984 */ /* 0x000fe20000000800 */
[----:B------:R0:W-:Y:S01]  /*8670*/  @P0 LDGSTS.E.BYPASS.LTC128B.128 [R5+0x11c00], desc[UR50][R2.64], !P2 ;  /* 0x11c0000002050fae */ /* 0x0001e2000d101d72 */
[----:B------:R-:W-:Y:S01]  /*8680*/  PLOP3.LUT P0, PT, PT, PT, PT, 0x80, 0x0 ;  /* 0x000000000000781c */ /* 0x000fe20003f0f070 */
[----:B------:R-:W-:-:S12]  /*8690*/  NOP ;  /* 0x0000000000007918 */ /* 0x000fd80000000000 */
.L_x_12774:
        /* <DEDUP_REMOVED lines=11> */
.L_x_12775:
        /* <DEDUP_REMOVED lines=23> */
.L_x_12776:
[----:B------:R-:W2:Y:S01]  /*88c0*/  LDL R21, [R1+0x8] ;  /* 0x0000080001157983 */ /* 0x000ea20000100800 */
[----:B------:R-:W1:Y:S01]  /*88d0*/  LDC R10, c[0x0][0x448] ;  /* 0x00011200ff0a7b82 */ /* 0x000e620000000800 */
[----:B------:R-:W-:Y:S01]  /*88e0*/  ULDC.64 UR4, c[0x0][0x2d8] ;  /* 0x0000b60000047ab9 */ /* 0x000fe20000000a00 */
[----:B0-----:R-:W-:Y:S01]  /*88f0*/  SHF.R.S32.HI R0, RZ, 0x1f, R18 ;  /* 0x0000001fff007819 */ /* 0x001fe20000011412 */
[----:B------:R-:W0:Y:S01]  /*8900*/  S2R R26, SR_TID.X ;  /* 0x00000000001a7919 */ /* 0x000e220000002100 */
[----:B------:R-:W-:Y:S01]  /*8910*/  IMAD R4, R27, UR4, RZ ;  /* 0x000000041b047c24 */ /* 0x000fe2000f8e02ff */
[----:B------:R-:W-:Y:S01]  /*8920*/  ULDC.64 UR6, c[0x0][0x2c8] ;  /* 0x0000b20000067ab9 */ /* 0x000fe20000000a00 */
[----:B------:R-:W-:Y:S01]  /*8930*/  IMAD.WIDE.U32 R2, R19, UR4, RZ ;  /* 0x0000000413027c25 */ /* 0x000fe2000f8e00ff */
[----:B------:R-:W-:Y:S01]  /*8940*/  ULDC.64 UR8, c[0x0][0x280] ;  /* 0x0000a00000087ab9 */ /* 0x000fe20000000a00 */
[----:B------:R-:W3:Y:S01]  /*8950*/  S2R R11, SR_TID.X ;  /* 0x00000000000b7919 */ /* 0x000ee20000002100 */
[----:B------:R-:W-:Y:S01]  /*8960*/  LOP3.LUT P5, RZ, R25, 0x10, RZ, 0xc0, !PT ;  /* 0x0000001019ff7812 */ /* 0x000fe200078ac0ff */
[----:B------:R-:W-:Y:S01]  /*8970*/  IMAD R4, R19, UR5, R4 ;  /* 0x0000000513047c24 */ /* 0x000fe2000f8e0204 */
[----:B------:R-:W-:Y:S01]  /*8980*/  ULDC.64 UR4, c[0x0][0x2e0] ;  /* 0x0000b80000047ab9 */ /* 0x000fe20000000a00 */
[----:B------:R-:W-:-:S02]  /*8990*/  IMAD.MOV R6, RZ, RZ, -R23 ;  /* 0x000000ffff067224 */ /* 0x000fc400078e0a17 */
[----:B------:R-:W-:Y:S02]  /*89a0*/  IMAD.IADD R3, R3, 0x1, R4 ;  /* 0x0000000103037824 */ /* 0x000fe400078e0204 */
[----:B------:R-:W-:Y:S02]  /*89b0*/  IMAD R0, R0, UR4, RZ ;  /* 0x0000000400007c24 */ /* 0x000fe4000f8e02ff */
[----:B------:R-:W-:Y:S01]  /*89c0*/  IMAD.WIDE.U32 R2, R18, UR4, R2 ;  /* 0x0000000412027c25 */ /* 0x000fe2000f8e0002 */
[----:B------:R-:W-:-:S03]  /*89d0*/  ULDC UR4, c[0x0][0xc38] ;  /* 0x00030e0000047ab9 */ /* 0x000fc60000000800 */
[----:B------:R-:W-:Y:S01]  /*89e0*/  IMAD R0, R18, UR5, R0 ;  /* 0x0000000512007c24 */ /* 0x000fe2000f8e0200 */
[----:B------:R-:W-:Y:S02]  /*89f0*/  LEA R18, R29, UR38, 0x1 ;  /* 0x000000261d127c11 */ /* 0x000fe4000f8e08ff */
[----:B-1----:R-:W-:Y:S01]  /*8a00*/  ISETP.NE.AND P0, PT, R10, 0x1, PT ;  /* 0x000000010a00780c */ /* 0x002fe20003f05270 */
[----:B------:R-:W-:Y:S01]  /*8a10*/  IMAD.IADD R3, R3, 0x1, R0 ;  /* 0x0000000103037824 */ /* 0x000fe200078e0200 */
[----:B0-----:R-:W-:Y:S02]  /*8a20*/  SHF.R.U32.HI R20, RZ, 0x3, R26 ;  /* 0x00000003ff147819 */ /* 0x001fe4000001161a */
[----:B------:R-:W-:-:S09]  /*8a30*/  SHF.L.U32 R26, R26, 0x4, RZ ;  /* 0x000000041a1a7819 */ /* 0x000fd200000006ff */
[----:B------:R-:W0:Y:S01]  /*8a40*/  @P0 LDC R4, c[0x0][0x44c] ;  /* 0x00011300ff040b82 */ /* 0x000e220000000800 */
[----:B------:R-:W-:Y:S02]  /*8a50*/  LOP3.LUT R20, R20, 0xf, RZ, 0xc0, !PT ;  /* 0x0000000f14147812 */ /* 0x000fe400078ec0ff */
[----:B------:R-:W-:-:S04]  /*8a60*/  LOP3.LUT R26, R26, 0x70, RZ, 0xc0, !PT ;  /* 0x000000701a1a7812 */ /* 0x000fc800078ec0ff */
[----:B------:R-:W-:Y:S01]  /*8a70*/  LOP3.LUT R20, R20, R26, RZ, 0xfc, !PT ;  /* 0x0000001a14147212 */ /* 0x000fe200078efcff */
[----:B------:R-:W1:Y:S01]  /*8a80*/  @P0 LDC R5, c[0x0][0x450] ;  /* 0x00011400ff050b82 */ /* 0x000e620000000800 */
[----:B--2---:R-:W-:Y:S01]  /*8a90*/  IMAD R0, R6, UR4, R21 ;  /* 0x0000000406007c24 */ /* 0x004fe2000f8e0215 */
[----:B------:R-:W-:Y:S01]  /*8aa0*/  ULDC.64 UR4, c[0x0][0x2d0] ;  /* 0x0000b40000047ab9 */ /* 0x000fe20000000a00 */
[----:B---3--:R-:W-:Y:S02]  /*8ab0*/  SHF.R.U32.HI R21, RZ, 0x3, R11 ;  /* 0x00000003ff157819 */ /* 0x008fe4000001160b */
[----:B------:R-:W-:Y:S01]  /*8ac0*/  IMAD R6, R0, 0xc0, R20 ;  /* 0x000000c000067824 */ /* 0x000fe200078e0214 */
[----:B------:R-:W-:Y:S02]  /*8ad0*/  SHF.L.U32 R20, R11, 0x3, RZ ;  /* 0x000000030b147819 */ /* 0x000fe400000006ff */
[----:B------:R-:W-:Y:S01]  /*8ae0*/  LOP3.LUT R21, R21, 0xf, RZ, 0xc0, !PT ;  /* 0x0000000f15157812 */ /* 0x000fe200078ec0ff */
[----:B0-----:R-:W-:Y:S01]  /*8af0*/  @P0 IMAD.HI.U32 R7, R6, R4, RZ ;  /* 0x0000000406070227 */ /* 0x001fe200078e00ff */
[----:B------:R-:W-:-:S03]  /*8b00*/  LOP3.LUT R20, R20, 0x38, RZ, 0xc0, !PT ;  /* 0x0000003814147812 */ /* 0x000fc600078ec0ff */
[----:B------:R-:W-:Y:S01]  /*8b10*/  IMAD.MOV.U32 R4, RZ, RZ, R6 ;  /* 0x000000ffff047224 */ /* 0x000fe200078e0006 */
[----:B-1----:R-:W-:-:S04]  /*8b20*/  @P0 SHF.R.U32.HI R4, RZ, R5, R7 ;  /* 0x00000005ff040219 */ /* 0x002fc80000011607 */
[----:B------:R-:W-:Y:S02]  /*8b30*/  SHF.R.S32.HI R5, RZ, 0x1f, R4 ;  /* 0x0000001fff057819 */ /* 0x000fe40000011404 */
[----:B------:R-:W-:-:S03]  /*8b40*/  IADD3 R7, -R4, RZ, RZ ;  /* 0x000000ff04077210 */ /* 0x000fc60007ffe1ff */
[----:B------:R-:W-:Y:S02]  /*8b50*/  IMAD R5, R5, UR4, RZ ;  /* 0x0000000405057c24 */ /* 0x000fe4000f8e02ff */
[----:B------:R-:W-:Y:S02]  /*8b60*/  IMAD R7, R10, R7, R6 ;  /* 0x000000070a077224 */ /* 0x000fe400078e0206 */
[C---:B------:R-:W-:Y:S02]  /*8b70*/  IMAD R8, R4.reuse, UR5, R5 ;  /* 0x0000000504087c24 */ /* 0x040fe4000f8e0205 */
[----:B------:R-:W-:-:S04]  /*8b80*/  IMAD.WIDE.U32 R4, R4, UR4, R2 ;  /* 0x0000000404047c25 */ /* 0x000fc8000f8e0002 */
[----:B------:R-:W-:Y:S01]  /*8b90*/  IMAD.IADD R5, R5, 0x1, R8 ;  /* 0x0000000105057824 */ /* 0x000fe200078e0208 */
[----:B------:R-:W-:Y:S01]  /*8ba0*/  SHF.R.S32.HI R8, RZ, 0x1f, R7 ;  /* 0x0000001fff087819 */ /* 0x000fe20000011407 */
[----:B------:R-:W-:Y:S02]  /*8bb0*/  VIADD R6, R6, 0x80 ;  /* 0x0000008006067836 */ /* 0x000fe40000000000 */
[----:B------:R-:W-:-:S04]  /*8bc0*/  IMAD.WIDE.U32 R4, R7, UR6, R4 ;  /* 0x0000000607047c25 */ /* 0x000fc8000f8e0004 */
[----:B------:R-:W-:-:S04]  /*8bd0*/  IMAD R8, R8, UR6, RZ ;  /* 0x0000000608087c24 */ /* 0x000fc8000f8e02ff */
[----:B------:R-:W-:Y:S02]  /*8be0*/  IMAD R7, R7, UR7, R8 ;  /* 0x0000000707077c24 */ /* 0x000fe4000f8e0208 */
[----:B------:R-:W0:Y:S02]  /*8bf0*/  @P0 LDC R8, c[0x0][0x450] ;  /* 0x00011400ff080b82 */ /* 0x000e240000000800 */
[----:B------:R-:W-:Y:S01]  /*8c00*/  IMAD.IADD R7, R5, 0x1, R7 ;  /* 0x0000000105077824 */ /* 0x000fe200078e0207 */
[----:B------:R-:W-:-:S04]  /*8c10*/  LEA R5, P1, R4, UR8, 0x1 ;  /* 0x0000000804057c11 */ /* 0x000fc8000f8208ff */
[----:B------:R-:W-:Y:S02]  /*8c20*/  LEA.HI.X R4, R4, UR9, R7, 0x1, P1 ;  /* 0x0000000904047c11 */ /* 0x000fe400088f0c07 */
[----:B------:R-:W1:Y:S02]  /*8c30*/  @P0 LDC R7, c[0x0][0x44c] ;  /* 0x00011300ff070b82 */ /* 0x000e640000000800 */
[----:B-1----:R-:W-:Y:S01]  /*8c40*/  @P0 IMAD.HI.U32 R9, R6, R7, RZ ;  /* 0x0000000706090227 */ /* 0x002fe200078e00ff */
[----:B------:R-:W-:-:S04]  /*8c50*/  MOV R7, R6 ;  /* 0x0000000600077202 */ /* 0x000fc80000000f00 */
        /* <DEDUP_REMOVED lines=13> */
[----:B------:R-:W-:-:S03]  /*8d30*/  LEA R6, P0, R2, UR8, 0x1 ;  /* 0x0000000802067c11 */ /* 0x000fc6000f8008ff */
[----:B------:R-:W-:-:S05]  /*8d40*/  IMAD.IADD R7, R3, 0x1, R7 ;  /* 0x0000000103077824 */ /* 0x000fca00078e0207 */
        /* <DEDUP_REMOVED lines=9> */
[----:B-1----:R-:W-:Y:S01]  /*8de0*/  @!P1 IMAD.X R2, RZ, RZ, R2, P0 ;  /* 0x000000ffff029224 */ /* 0x002fe200000e0602 */
[----:B------:R-:W-:Y:S02]  /*8df0*/  ISETP.GE.AND P0, PT, R8, UR37, PT ;  /* 0x0000002508007c0c */ /* 0x000fe4000bf06270 */
[----:B------:R-:W-:Y:S02]  /*8e00*/  IADD3 R8, R0, 0x20, RZ ;  /* 0x0000002000087810 */ /* 0x000fe40007ffe0ff */
[----:B------:R-:W-:-:S04]  /*8e10*/  @!P1 LOP3.LUT R3, R3, R2, RZ, 0x3c, !PT ;  /* 0x0000000203039212 */ /* 0x000fc800078e3cff */
[----:B------:R-:W-:-:S04]  /*8e20*/  @!P1 LOP3.LUT R2, R3, R2, RZ, 0x3c, !PT ;  /* 0x0000000203029212 */ /* 0x000fc800078e3cff */
[----:B------:R-:W-:-:S05]  /*8e30*/  @!P1 LOP3.LUT R3, R3, R2, RZ, 0x3c, !PT ;  /* 0x0000000203039212 */ /* 0x000fca00078e3cff */
[----:B------:R0:W-:Y:S04]  /*8e40*/  @!P1 LDGSTS.E.BYPASS.LTC128B.128 [R18+0x8400], desc[UR50][R2.64], !P5 ;  /* 0x0840000002129fae */ /* 0x0001e8000e901d72 */
[----:B0-----:R-:W0:Y:S04]  /*8e50*/  SHFL.IDX PT, R3, R5, 0x1, 0x181f ;  /* 0x00381f0005037f89 */ /* 0x001e2800000e0000 */
[----:B------:R-:W1:Y:S01]  /*8e60*/  SHFL.IDX PT, R2, R4, 0x1, 0x181f ;  /* 0x00381f0004027f89 */ /* 0x000e6200000e0000 */
[----:B0-----:R-:W-:-:S05]  /*8e70*/  @!P0 LEA R3, P1, R20, R3, 0x1 ;  /* 0x0000000314038211 */ /* 0x001fca00078208ff */
[----:B-1----:R-:W-:-:S05]  /*8e80*/  @!P0 IMAD.X R2, RZ, RZ, R2, P1 ;  /* 0x000000ffff028224 */ /* 0x002fca00008e0602 */
[----:B------:R-:W-:-:S04]  /*8e90*/  @!P0 LOP3.LUT R3, R3, R2, RZ, 0x3c, !PT ;  /* 0x0000000203038212 */ /* 0x000fc800078e3cff */
[----:B------:R-:W-:-:S04]  /*8ea0*/  @!P0 LOP3.LUT R2, R3, R2, RZ, 0x3c, !PT ;  /* 0x0000000203028212 */ /* 0x000fc800078e3cff */
[----:B------:R-:W-:-:S05]  /*8eb0*/  @!P0 LOP3.LUT R3, R3, R2, RZ, 0x3c, !PT ;  /* 0x0000000203038212 */ /* 0x000fca00078e3cff */
[----:B------:R0:W-:Y:S01]  /*8ec0*/  @!P0 LDGSTS.E.BYPASS.LTC128B.128 [R18+0x8c00], desc[UR50][R2.64], !P5 ;  /* 0x08c0000002128fae */ /* 0x0001e2000e901d72 */
[----:B------:R-:W-:Y:S01]  /*8ed0*/  ISETP.GE.AND P0, PT, R8, UR37, PT ;  /* 0x0000002508007c0c */ /* 0x000fe2000bf06270 */
[----:B------:R-:W-:Y:S02]  /*8ee0*/  VIADD R8, R0, 0x30 ;  /* 0x0000003000087836 */ /* 0x000fe40000000000 */
[----:B0-----:R-:W0:Y:S04]  /*8ef0*/  SHFL.IDX PT, R3, R5, 0x2, 0x181f ;  /* 0x00581f0005037f89 */ /* 0x001e2800000e0000 */
[----:B------:R-:W1:Y:S06]  /*8f00*/  SHFL.IDX PT, R2, R4, 0x2, 0x181f ;  /* 0x00581f0004027f89 */ /* 0x000e6c00000e0000 */
[----:B0-----:R-:W-:-:S05]  /*8f10*/  @!P0 LEA R3, P1, R20, R3, 0x1 ;  /* 0x0000000314038211 */ /* 0x001fca00078208ff */
[----:B-1----:R-:W-:-:S05]  /*8f20*/  @!P0 IMAD.X R2, RZ, RZ, R2, P1 ;  /* 0x000000ffff028224 */ /* 0x002fca00008e0602 */
[----:B------:R-:W-:-:S04]  /*8f30*/  @!P0 LOP3.LUT R3, R3, R2, RZ, 0x3c, !PT ;  /* 0x0000000203038212 */ /* 0x000fc800078e3cff */
[----:B------:R-:W-:-:S04]  /*8f40*/  @!P0 LOP3.LUT R2, R3, R2, RZ, 0x3c, !PT ;  /* 0x0000000203028212 */ /* 0x000fc800078e3cff */
[----:B------:R-:W-:-:S05]  /*8f50*/  @!P0 LOP3.LUT R3, R3, R2, RZ, 0x3c, !PT ;  /* 0x0000000203038212 */ /* 0x000fca00078e3cff */
[----:B------:R0:W-:Y:S01]  /*8f60*/  @!P0 LDGSTS.E.BYPASS.LTC128B.128 [R18+0x9400], desc[UR50][R2.64], !P5 ;  /* 0x0940000002128fae */ /* 0x0001e2000e901d72 */
[----:B------:R-:W-:Y:S02]  /*8f70*/  ISETP.GE.AND P0, PT, R8, UR37, PT ;  /* 0x0000002508007c0c */ /* 0x000fe4000bf06270 */
        /* <DEDUP_REMOVED lines=32> */
[----:B------:R-:W1:Y:S04]  /*9180*/  SHFL.IDX PT, R2, R4, 0x6, 0x181f ;  /* 0x00d81f0004027f89 */ /* 0x000e6800000e0000 */
[----:B------:R-:W2:Y:S02]  /*9190*/  SHFL.IDX PT, R4, R4, 0x7, 0x181f ;  /* 0x00f81f0004047f89 */ /* 0x000ea400000e0000 */
[----:B0-----:R-:W-:-:S05]  /*91a0*/  @!P0 LEA R3, P1, R20, R3, 0x1 ;  /* 0x0000000314038211 */ /* 0x001fca00078208ff */
[----:B-1----:R-:W-:-:S05]  /*91b0*/  @!P0 IMAD.X R2, RZ, RZ, R2, P1 ;  /* 0x000000ffff028224 */ /* 0x002fca00008e0602 */
[----:B------:R-:W-:-:S04]  /*91c0*/  @!P0 LOP3.LUT R3, R3, R2, RZ, 0x3c, !PT ;  /* 0x0000000203038212 */ /* 0x000fc800078e3cff */
[----:B------:R-:W-:-:S04]  /*91d0*/  @!P0 LOP3.LUT R2, R3, R2, RZ, 0x3c, !PT ;  /* 0x0000000203028212 */ /* 0x000fc800078e3cff */
[----:B------:R-:W-:-:S05]  /*91e0*/  @!P0 LOP3.LUT R3, R3, R2, RZ, 0x3c, !PT ;  /* 0x0000000203038212 */ /* 0x000fca00078e3cff */
[----:B------:R0:W-:Y:S01]  /*91f0*/  @!P0 LDGSTS.E.BYPASS.LTC128B.128 [R18+0xb400], desc[UR50][R2.64], !P5 ;  /* 0x0b40000002128fae */ /* 0x0001e2000e901d72 */
[----:B------:R-:W-:Y:S01]  /*9200*/  ISETP.GE.AND P0, PT, R8, UR37, PT ;  /* 0x0000002508007c0c */ /* 0x000fe2000bf06270 */
[----:B0-----:R-:W-:-:S12]  /*9210*/  VIADD R2, R0, 0x80 ;  /* 0x0000008000027836 */ /* 0x001fd80000000000 */
[----:B------:R-:W-:Y:S02]  /*9220*/  @!P0 LEA R3, P1, R20, R14, 0x1 ;  /* 0x0000000e14038211 */ /* 0x000fe400078208ff */
[----:B------:R-:W-:Y:S02]  /*9230*/  SHFL.IDX PT, R14, R6, 0x1, 0x181f ;  /* 0x00381f00060e7f89 */ /* 0x000fe400000e0000 */
[----:B--2---:R-:W-:Y:S02]  /*9240*/  @!P0 IADD3.X R8, RZ, R4, RZ, P1, !PT ;  /* 0x00000004ff088210 */ /* 0x004fe40000ffe4ff */
[----:B------:R-:W0:Y:S01]  /*9250*/  SHFL.IDX PT, R4, R6, RZ, 0x181f ;  /* 0x00181fff06047589 */ /* 0x000e2200000e0000 */
[----:B------:R-:W-:-:S03]  /*9260*/  ISETP.GE.AND P1, PT, R2, UR37, PT ;  /* 0x0000002502007c0c */ /* 0x000fc6000bf26270 */
[----:B------:R-:W1:Y:S10]  /*9270*/  SHFL.IDX PT, R2, R7, RZ, 0x181f ;  /* 0x00181fff07027589 */ /* 0x000e7400000e0000 */
[----:B0-----:R-:W-:-:S05]  /*9280*/  @!P1 LEA R4, P2, R20, R4, 0x1 ;  /* 0x0000000414049211 */ /* 0x001fca00078408ff */
[----:B-1----:R-:W-:Y:S02]  /*9290*/  @!P1 IMAD.X R5, RZ, RZ, R2, P2 ;  /* 0x000000ffff059224 */ /* 0x002fe400010e0602 */
[----:B------:R-:W-:Y:S02]  /*92a0*/  @!P0 IMAD.MOV.U32 R2, RZ, RZ, R3 ;  /* 0x000000ffff028224 */ /* 0x000fe400078e0003 */
[----:B------:R-:W-:-:S05]  /*92b0*/  @!P0 IMAD.MOV.U32 R3, RZ, RZ, R8 ;  /* 0x000000ffff038224 */ /* 0x000fca00078e0008 */
[----:B------:R0:W-:Y:S02]  /*92c0*/  @!P0 LDGSTS.E.BYPASS.LTC128B.128 [R18+0xbc00], desc[UR50][R2.64], !P5 ;  /* 0x0bc0000002128fae */ /* 0x0001e4000e901d72 */
[----:B0-----:R-:W-:Y:S01]  /*92d0*/  @!P1 MOV R2, R4 ;  /* 0x0000000400029202 */ /* 0x001fe20000000f00 */
[----:B------:R-:W-:Y:S02]  /*92e0*/  @!P1 IMAD.MOV.U32 R3, RZ, RZ, R5 ;  /* 0x000000ffff039224 */ /* 0x000fe400078e0005 */
[----:B------:R-:W-:-:S03]  /*92f0*/  VIADD R4, R0, 0x90 ;  /* 0x0000009000047836 */ /* 0x000fc60000000000 */
[----:B------:R0:W-:Y:S02]  /*9300*/  @!P1 LDGSTS.E.BYPASS.LTC128B.128 [R18+0xc400], desc[UR50][R2.64], !P5 ;  /* 0x0c40000002129fae */ /* 0x0001e4000e901d72 */
[----:B------:R-:W-:Y:S01]  /*9310*/  ISETP.GE.AND P0, PT, R4, UR37, PT ;  /* 0x0000002504007c0c */ /* 0x000fe2000bf06270 */
[----:B------:R-:W-:Y:S01]  /*9320*/  VIADD R4, R0, 0xa0 ;  /* 0x000000a000047836 */ /* 0x000fe20000000000 */
[----:B0-----:R-:W0:Y:S11]  /*9330*/  SHFL.IDX PT, R2, R7, 0x1, 0x181f ;  /* 0x00381f0007027f89 */ /* 0x001e3600000e0000 */
[----:B------:R-:W-:-:S05]  /*9340*/  @!P0 LEA R14, P1, R20, R14, 0x1 ;  /* 0x0000000e140e8211 */ /* 0x000fca00078208ff */
[----:B0-----:R-:W-:Y:S01]  /*9350*/  @!P0 IMAD.X R5, RZ, RZ, R2, P1 ;  /* 0x000000ffff058224 */ /* 0x001fe200008e0602 */
[----:B------:R-:W-:Y:S02]  /*9360*/  @!P0 MOV R2, R14 ;  /* 0x0000000e00028202 */ /* 0x000fe40000000f00 */
[----:B------:R-:W0:Y:S01]  /*9370*/  SHFL.IDX PT, R14, R6, 0x2, 0x181f ;  /* 0x00581f00060e7f89 */ /* 0x000e2200000e0000 */
[----:B------:R-:W-:Y:S01]  /*9380*/  @!P0 IMAD.MOV.U32 R3, RZ, RZ, R5 ;  /* 0x000000ffff038224 */ /* 0x000fe200078e0005 */
[----:B------:R-:W-:-:S04]  /*9390*/  ISETP.GE.AND P1, PT, R4, UR37, PT ;  /* 0x0000002504007c0c */ /* 0x000fc8000bf26270 */
[----:B------:R1:W-:Y:S04]  /*93a0*/  @!P0 LDGSTS.E.BYPASS.LTC128B.128 [R18+0xcc00], desc[UR50][R2.64], !P5 ;  /* 0x0cc0000002128fae */ /* 0x0003e8000e901d72 */
[----:B-1----:R-:W1:Y:S04]  /*93b0*/  SHFL.IDX PT, R2, R7, 0x2, 0x181f ;  /* 0x00581f0007027f89 */ /* 0x002e6800000e0000 */
[----:B------:R-:W2:Y:S01]  /*93c0*/  SHFL.IDX PT, R7, R7, 0x3, 0x181f ;  /* 0x00781f0007077f89 */ /* 0x000ea200000e0000 */
[----:B0-----:R-:W-:-:S05]  /*93d0*/  @!P1 LEA R14, P0, R20, R14, 0x1 ;  /* 0x0000000e140e9211 */ /* 0x001fca00078008ff */
[----:B-1----:R-:W-:Y:S01]  /*93e0*/  @!P1 IMAD.X R3, RZ, RZ, R2, P0 ;  /* 0x000000ffff039224 */ /* 0x002fe200000e0602 */
[----:B------:R-:W-:Y:S02]  /*93f0*/  @!P1 MOV R2, R14 ;  /* 0x0000000e00029202 */ /* 0x000fe40000000f00 */
[----:B------:R0:W1:Y:S04]  /*9400*/  SHFL.IDX PT, R14, R6, 0x3, 0x181f ;  /* 0x00781f00060e7f89 */ /* 0x00006800000e0000 */
[----:B--2---:R0:W-:Y:S02]  /*9410*/  @!P1 LDGSTS.E.BYPASS.LTC128B.128 [R18+0xd400], desc[UR50][R2.64], !P5 ;  /* 0x0d40000002129fae */ /* 0x0041e4000e901d72 */
.L_x_12861:
[----:B------:R-:W2:Y:S01]  /*9420*/  LDL R5, [R1+0xc] ;  /* 0x00000c0001057983 */ /* 0x000ea20000100800 */
[----:B------:R-:W-:-:S05]  /*9430*/  VIADD R0, R0, 0xb0 ;  /* 0x000000b000007836 */ /* 0x000fca0000000000 */
[----:B------:R-:W-:-:S13]  /*9440*/  ISETP.GE.AND P0, PT, R0, UR37, PT ;  /* 0x0000002500007c0c */ /* 0x000fda000bf06270 */
[----:B01----:R-:W-:-:S05]  /*9450*/  @!P0 LEA R2, P1, R20, R14, 0x1 ;  /* 0x0000000e14028211 */ /* 0x003fca00078208ff */
[----:B------:R-:W-:-:S05]  /*9460*/  @!P0 IMAD.X R3, RZ, RZ, R7, P1 ;  /* 0x000000ffff038224 */ /* 0x000fca00008e0607 */
[----:B------:R-:W-:Y:S01]  /*9470*/  @!PT LDS RZ, [RZ] ;  /* 0x00000000fffff984 */ /* 0x000fe20000000800 */
[----:B------:R-:W-:Y:S01]  /*9480*/  @!PT LDS RZ, [RZ] ;  /* 0x00000000fffff984 */ /* 0x000fe20000000800 */
[----:B------:R-:W-:Y:S01]  /*9490*/  @!PT LDS RZ, [RZ] ;  /* 0x00000000fffff984 */ /* 0x000fe20000000800 */
        /* <DEDUP_REMOVED lines=11> */
.L_x_12862:
[----:B------:R-:W-:Y:S05]  /*9550*/  BSYNC B0 ;  /* 0x0000000000007941 */ /* 0x000fea0003800000 */
.L_x_12778:
[----:B------:R-:W-:Y:S01]  /*9560*/  UISETP.GE.AND UP0, UPT, UR36, 0x81, UPT ;  /* 0x000000812400788c */ /* 0x000fe2000bf06270 */
[----:B------:R-:W-:-:S05]  /*9570*/  IMAD.U32 R18, RZ, RZ, UR42 ;  /* 0x0000002aff127e24 */ /* 0x000fca000f8e00ff */
[----:B------:R-:W-:-:S13]  /*9580*/  PLOP3.LUT P0, PT, PT, PT, UP0, 0x80, 0x0 ;  /* 0x000000000000781c */ /* 0x000fda0003f0f008 */
[----:B------:R-:W-:Y:S05]  /*9590*/  @!P0 BRA `(.L_x_12780) ;  /* 0x0000000c00dc8947 */ /* 0x000fea0003800000 */
[----:B------:R-:W-:Y:S01]  /*95a0*/  BSSY B0, `(.L_x_12780) ;  /* 0x00000f6000007945 */ /* 0x000fe20003800000 */
[----:B------:R-:W-:Y:S01]  /*95b0*/  MOV R20, R24 ;  /* 0x0000001800147202 */ /* 0x000fe20000000f00 */
[----:B------:R-:W-:Y:S02]  /*95c0*/  IMAD.MOV.U32 R6, RZ, RZ, R22 ;  /* 0x000000ffff067224 */ /* 0x000fe400078e0016 */
[----:B------:R-:W-:Y:S02]  /*95d0*/  IMAD.U32 R7, RZ, RZ, UR40 ;  /* 0x00000028ff077e24 */ /* 0x000fe4000f8e00ff */
[----:B------:R-:W-:-:S07]  /*95e0*/  IMAD.U32 R26, RZ, RZ, UR42 ;  /* 0x0000002aff1a7e24 */ /* 0x000fce000f8e00ff */
.L_x_12793:
[----:B------:R-:W2:Y:S01]  /*95f0*/  LDL R8, [R1+0x4] ;  /* 0x0000040001087983 */ /* 0x000ea20000100800 */
[----:B------:R-:W1:Y:S01]  /*9600*/  LDC R2, c[0x0][0x430] ;  /* 0x00010c00ff027b82 */ /* 0x000e620000000800 */
[----:B------:R-:W-:Y:S02]  /*9610*/  ULDC UR4, c[0x0][0x430] ;  /* 0x00010c0000047ab9 */ /* 0x000fe40000000800 */
[----:B------:R-:W3:Y:S01]  /*9620*/  LDL R4, [R1] ;  /* 0x0000000001047983 */ /* 0x000ee20000100800 */
[----:B0-----:R-:W0:Y:S01]  /*9630*/  S2R R0, SR_TID.X ;  /* 0x0000000000007919 */ /* 0x001e220000002100 */
[----:B-1----:R-:W-:-:S13]  /*9640*/  ISETP.NE.AND P0, PT, R2, 0x1, PT ;  /* 0x000000010200780c */ /* 0x002fda0003f05270 */
[----:B------:R-:W1:Y:S01]  /*9650*/  @P0 LDC R2, c[0x0][0x434] ;  /* 0x00010d00ff020b82 */ /* 0x000e620000000800 */
[----:B0-----:R-:W-:Y:S02]  /*9660*/  SHF.L.U32 R5, R0, 0x4, RZ ;  /* 0x0000000400057819 */ /* 0x001fe400000006ff */
[----:B------:R-:W-:-:S05]  /*9670*/  SHF.R.U32.HI R3, RZ, 0x3, R0 ;  /* 0x00000003ff037819 */ /* 0x000fca0000011600 */
[----:B------:R-:W0:Y:S01]  /*9680*/  @P0 LDC R0, c[0x0][0x438] ;  /* 0x00010e00ff000b82 */ /* 0x000e220000000800 */
[----:B------:R-:W-:Y:S02]  /*9690*/  LOP3.LUT R3, R3, 0xf, RZ, 0xc0, !PT ;  /* 0x0000000f03037812 */ /* 0x000fe400078ec0ff */
[----:B------:R-:W-:-:S03]  /*96a0*/  LOP3.LUT R5, R5, 0x70, RZ, 0xc0, !PT ;  /* 0x0000007005057812 */ /* 0x000fc600078ec0ff */
[----:B------:R-:W-:-:S05]  /*96b0*/  IMAD R3, R7, 0x80, R3 ;  /* 0x0000008007037824 */ /* 0x000fca00078e0203 */
[----:B--2---:R-:W-:-:S05]  /*96c0*/  IADD3 R3, R5, R3, R8 ;  /* 0x0000000305037210 */ /* 0x004fca0007ffe008 */
[----:B-1----:R-:W-:-:S04]  /*96d0*/  @P0 IMAD.HI.U32 R5, R3, R2, RZ ;  /* 0x0000000203050227 */ /* 0x002fc800078e00ff */
[----:B------:R-:W-:Y:S01]  /*96e0*/  IMAD.MOV.U32 R2, RZ, RZ, R3 ;  /* 0x000000ffff027224 */ /* 0x000fe200078e0003 */
[----:B0-----:R-:W-:-:S05]  /*96f0*/  @P0 SHF.R.U32.HI R2, RZ, R0, R5 ;  /* 0x00000000ff020219 */ /* 0x001fca0000011605 */
[----:B------:R-:W-:-:S04]  /*9700*/  IMAD.MOV R0, RZ, RZ, -R2 ;  /* 0x000000ffff007224 */ /* 0x000fc800078e0a02 */
[----:B------:R-:W-:Y:S01]  /*9710*/  IMAD R0, R0, UR4, R3 ;  /* 0x0000000400007c24 */ /* 0x000fe2000f8e0203 */
[----:B------:R-:W-:Y:S01]  /*9720*/  ULDC.64 UR4, c[0x0][0x428] ;  /* 0x00010a0000047ab9 */ /* 0x000fe20000000a00 */
[----:B------:R-:W-:Y:S01]  /*9730*/  SHF.R.S32.HI R3, RZ, 0x1f, R2 ;  /* 0x0000001fff037819 */ /* 0x000fe20000011402 */
[----:B---3--:R-:W-:-:S04]  /*9740*/  IMAD R4, R4, UR4, RZ ;  /* 0x0000000404047c24 */ /* 0x008fc8000f8e02ff */
[C---:B------:R-:W-:Y:S02]  /*9750*/  IMAD R4, R28.reuse, UR5, R4 ;  /* 0x000000051c047c24 */ /* 0x040fe4000f8e0204 */
        /* <DEDUP_REMOVED lines=17> */
.L_x_12781:
[----:B------:R-:W-:Y:S01]  /*9870*/  LEA R5, R22, UR38, 0x3 ;  /* 0x0000002616057c11 */ /* 0x000fe2000f8e18ff */
[----:B------:R-:W-:Y:S01]  /*9880*/  BSSY B1, `(.L_x_12782) ;  /* 0x0000004000017945 */ /* 0x000fe20003800000 */
[----:B------:R-:W-:-:S04]  /*9890*/  SHF.L.U32 R2, R24, 0x1f, RZ ;  /* 0x0000001f18027819 */ /* 0x000fc800000006ff */
[----:B------:R-:W0:Y:S02]  /*98a0*/  SYNCS.PHASECHK.TRANS64.TRYWAIT P0, [R5+URZ+0x16840], R2 ;  /* 0x01684002050075a7 */ /* 0x000e24000800017f */
[----:B0-----:R-:W-:Y:S05]  /*98b0*/  @!P0 BRA `(.L_x_12783) ;  /* 0x0000003000ec8947 */ /* 0x001fea0003800000 */
.L_x_12863:
[----:B------:R-:W-:Y:S05]  /*98c0*/  BSYNC B1 ;  /* 0x0000000000017941 */ /* 0x000fea0003800000 */
.L_x_12782:
[----:B------:R-:W-:Y:S01]  /*98d0*/  SHF.R.S32.HI R21, RZ, 0x1f, R0 ;  /* 0x0000001fff157819 */ /* 0x000fe20000011400 */
[----:B------:R-:W-:Y:S01]  /*98e0*/  ULDC.64 UR4, c[0x0][0x300] ;  /* 0x0000c00000047ab9 */ /* 0x000fe20000000a00 */
[----:B------:R-:W-:Y:S01]  /*98f0*/  LOP3.LUT P1, RZ, R25, 0x1, RZ, 0xc0, !PT ;  /* 0x0000000119ff7812 */ /* 0x000fe2000782c0ff */
[----:B0-----:R-:W-:-:S04]  /*9900*/  IMAD.WIDE.U32 R2, R0, UR4, RZ ;  /* 0x0000000400027c25 */ /* 0x001fc8000f8e00ff */
        /* <DEDUP_REMOVED lines=19> */
[----:B------:R-:W0:Y:S01]  /*9a40*/  S2R R3, SR_TID.X ;  /* 0x0000000000037919 */ /* 0x000e220000002100 */
[----:B------:R-:W-:Y:S01]  /*9a50*/  LEA R8, R8, UR38, 0x1 ;  /* 0x0000002608087c11 */ /* 0x000fe2000f8e08ff */
[----:B------:R-:W1:Y:S01]  /*9a60*/  SHFL.IDX PT, R2, R9, RZ, 0x181f ;  /* 0x00181fff09027589 */ /* 0x000e6200000e0000 */
[----:B0-----:R-:W-:-:S03]  /*9a70*/  SHF.L.U32 R11, R3, 0x3, RZ ;  /* 0x00000003030b7819 */ /* 0x001fc600000006ff */
[----:B------:R-:W0:Y:S01]  /*9a80*/  SHFL.IDX PT, R3, R10, RZ, 0x181f ;  /* 0x00181fff0a037589 */ /* 0x000e2200000e0000 */
[----:B------:R-:W-:-:S05]  /*9a90*/  LOP3.LUT R11, R11, 0x38, RZ, 0xc0, !PT ;  /* 0x000000380b0b7812 */ /* 0x000fca00078ec0ff */
[----:B------:R-:W-:-:S05]  /*9aa0*/  IMAD.SHL.U32 R7, R11, 0x2, RZ ;  /* 0x000000020b077824 */ /* 0x000fca00078e00ff */
[----:B-1----:R-:W-:-:S05]  /*9ab0*/  IADD3 R2, P0, R2, R7, RZ ;  /* 0x0000000702027210 */ /* 0x002fca0007f1e0ff */
[----:B0-----:R-:W-:-:S05]  /*9ac0*/  IMAD.X R3, RZ, RZ, R3, P0 ;  /* 0x000000ffff037224 */ /* 0x001fca00000e0603 */
[----:B------:R-:W-:Y:S01]  /*9ad0*/  @!PT LDS RZ, [RZ] ;  /* 0x00000000fffff984 */ /* 0x000fe20000000800 */
[----:B------:R0:W-:Y:S04]  /*9ae0*/  LDGSTS.E.BYPASS.LTC128B.128 [R8+0xe400], desc[UR50][R2.64], !P1 ;  /* 0x0e40000002087fae */ /* 0x0001e8000c901d72 */
[----:B0-----:R-:W0:Y:S04]  /*9af0*/  SHFL.IDX PT, R2, R9, 0x1, 0x181f ;  /* 0x00381f0009027f89 */ /* 0x001e2800000e0000 */
[----:B------:R-:W1:Y:S01]  /*9b00*/  SHFL.IDX PT, R3, R10, 0x1, 0x181f ;  /* 0x00381f000a037f89 */ /* 0x000e6200000e0000 */
[----:B0-----:R-:W-:-:S05]  /*9b10*/  IADD3 R2, P0, R2, R7, RZ ;  /* 0x0000000702027210 */ /* 0x001fca0007f1e0ff */
[----:B-1----:R-:W-:-:S05]  /*9b20*/  IMAD.X R3, RZ, RZ, R3, P0 ;  /* 0x000000ffff037224 */ /* 0x002fca00000e0603 */
[----:B------:R0:W-:Y:S04]  /*9b30*/  LDGSTS.E.BYPASS.LTC128B.128 [R8+0xec00], desc[UR50][R2.64], !P1 ;  /* 0x0ec0000002087fae */ /* 0x0001e8000c901d72 */
[----:B0-----:R-:W0:Y:S04]  /*9b40*/  SHFL.IDX PT, R2, R9, 0x2, 0x181f ;  /* 0x00581f0009027f89 */ /* 0x001e2800000e0000 */
[----:B------:R-:W1:Y:S01]  /*9b50*/  SHFL.IDX PT, R3, R10, 0x2, 0x181f ;  /* 0x00581f000a037f89 */ /* 0x000e6200000e0000 */
[----:B0-----:R-:W-:-:S04]  /*9b60*/  IADD3 R2, P0, R2, R7, RZ ;  /* 0x0000000702027210 */ /* 0x001fc80007f1e0ff */
[----:B-1----:R-:W-:-:S05]  /*9b70*/  IADD3.X R3, RZ, R3, RZ, P0, !PT ;  /* 0x00000003ff037210 */ /* 0x002fca00007fe4ff */
        /* <DEDUP_REMOVED lines=17> */
[----:B------:R-:W1:Y:S04]  /*9c90*/  SHFL.IDX PT, R3, R10, 0x6, 0x181f ;  /* 0x00d81f000a037f89 */ /* 0x000e6800000e0000 */
[----:B------:R-:W2:Y:S01]  /*9ca0*/  SHFL.IDX PT, R10, R10, 0x7, 0x181f ;  /* 0x00f81f000a0a7f89 */ /* 0x000ea200000e0000 */
[----:B0-----:R-:W-:-:S04]  /*9cb0*/  IADD3 R2, P0, R2, R7, RZ ;  /* 0x0000000702027210 */ /* 0x001fc80007f1e0ff */
[----:B-1----:R-:W-:-:S05]  /*9cc0*/  IADD3.X R3, RZ, R3, RZ, P0, !PT ;  /* 0x00000003ff037210 */ /* 0x002fca00007fe4ff */
[----:B------:R0:W-:Y:S04]  /*9cd0*/  LDGSTS.E.BYPASS.LTC128B.128 [R8+0x11400], desc[UR50][R2.64], !P1 ;  /* 0x1140000002087fae */ /* 0x0001e8000c901d72 */
[----:B0-2---:R0:W1:Y:S02]  /*9ce0*/  SHFL.IDX PT, R2, R9, 0x7, 0x181f ;  /* 0x00f81f0009027f89 */ /* 0x00506400000e0000 */
.L_x_12881:
[----:B-1----:R-:W-:-:S05]  /*9cf0*/  IADD3 R2, P0, R2, R7, RZ ;  /* 0x0000000702027210 */ /* 0x002fca0007f1e0ff */
[----:B------:R-:W-:Y:S01]  /*9d00*/  IMAD.X R3, RZ, RZ, R10, P0 ;  /* 0x000000ffff037224 */ /* 0x000fe200000e060a */
[----:B------:R-:W-:-:S04]  /*9d10*/  PLOP3.LUT P0, PT, PT, PT, PT, 0x80, 0x0 ;  /* 0x000000000000781c */ /* 0x000fc80003f0f070 */
[----:B------:R-:W-:Y:S01]  /*9d20*/  @!PT LDS RZ, [RZ] ;  /* 0x00000000fffff984 */ /* 0x000fe20000000800 */
[----:B------:R-:W-:Y:S01]  /*9d30*/  @!PT LDS RZ, [RZ] ;  /* 0x00000000fffff984 */ /* 0x000fe20000000800 */
[----:B------:R-:W-:Y:S01]  /*9d40*/  @!PT LDS RZ, [RZ] ;  /* 0x00000000fffff984 */ /* 0x000fe20000000800 */
[----:B------:R1:W-:Y:S01]  /*9d50*/  LDGSTS.E.BYPASS.LTC128B.128 [R8+0x11c00], desc[UR50][R2.64], !P1 ;  /* 0x11c0000002087fae */ /* 0x0003e2000c901d72 */
[----:B------:R-:W-:-:S08]  /*9d60*/  NOP ;  /* 0x0000000000007918 */ /* 0x000fd00000000000 */
.L_x_12785:
        /* <DEDUP_REMOVED lines=11> */
.L_x_12786:
[----:B------:R1:W-:Y:S01]  /*9e20*/  SYNCS.ARRIVE.TRANS64.A1T0 RZ, [R5+URZ+0x16830], RZ ;  /* 0x016830ff05ff79a7 */ /* 0x0003e2000810003f */
[----:B------:R-:W-:Y:S05]  /*9e30*/  @!P2 BRA `(.L_x_12787) ;  /* 0x000000000004a947 */ /* 0x000fea0003800000 */
[----:B------:R-:W-:Y:S01]  /*9e40*/  BPT.TRAP 0x1 ;  /* 0x000000040000795c */ /* 0x000fe20000300000 */
.L_x_12787:
[----:B------:R-:W-:Y:S01]  /*9e50*/  SHF.L.U32 R2, R20, 0x1f, RZ ;  /* 0x0000001f14027819 */ /* 0x000fe200000006ff */
[----:B------:R-:W-:Y:S01]  /*9e60*/  BSSY B1, `(.L_x_12788) ;  /* 0x0000004000017945 */ /* 0x000fe20003800000 */
[----:B-1----:R-:W-:-:S04]  /*9e70*/  LEA R5, R6, UR38, 0x3 ;  /* 0x0000002606057c11 */ /* 0x002fc8000f8e18ff */
[----:B------:R-:W1:Y:S02]  /*9e80*/  SYNCS.PHASECHK.TRANS64.TRYWAIT P0, [R5+URZ+0x16860], R2 ;  /* 0x01686002050075a7 */ /* 0x000e64000800017f */
[----:B-1----:R-:W-:Y:S05]  /*9e90*/  @!P0 BRA `(.L_x_12789) ;  /* 0x0000003400c48947 */ /* 0x002fea0003800000 */
.L_x_12882:
[----:B------:R-:W-:Y:S05]  /*9ea0*/  BSYNC B1 ;  /* 0x0000000000017941 */ /* 0x000fea0003800000 */
.L_x_12788:
[----:B------:R-:W2:Y:S01]  /*9eb0*/  S2R R3, SR_TID.X ;  /* 0x0000000000037919 */ /* 0x000ea20000002100 */
[----:B-1----:R-:W-:Y:S01]  /*9ec0*/  IMAD.MOV.U32 R2, RZ, RZ, -0x80 ;  /* 0xffffff80ff027424 */ /* 0x002fe200078e00ff */
[----:B------:R-:W-:Y:S01]  /*9ed0*/  UMOV UR4, 0xffffffff ;  /* 0xffffffff00047882 */ /* 0x000fe20000000000 */
[----:B------:R-:W-:Y:S02]  /*9ee0*/  LOP3.LUT P2, RZ, R25, 0x2, RZ, 0xc0, !PT ;  /* 0x0000000219ff7812 */ /* 0x000fe4000784c0ff */
[----:B------:R-:W-:Y:S01]  /*9ef0*/  IMAD R2, R26, R2, UR36 ;  /* 0x000000241a027e24 */ /* 0x000fe2000f8e0202 */
[----:B------:R-:W-:Y:S02]  /*9f00*/  LEA R6, R6, R29, 0xd ;  /* 0x0000001d06067211 */ /* 0x000fe400078e68ff */
[----:B--2---:R-:W-:-:S04]  /*9f10*/  SHF.R.U32.HI R3, RZ, 0x3, R3 ;  /* 0x00000003ff037819 */ /* 0x004fc80000011603 */
[----:B------:R-:W-:-:S05]  /*9f20*/  LOP3.LUT R3, R3, 0xf, RZ, 0xc0, !PT ;  /* 0x0000000f03037812 */ /* 0x000fca00078ec0ff */
[----:B------:R-:W-:Y:S01]  /*9f30*/  IMAD.IADD R8, R2, 0x1, -R3 ;  /* 0x0000000102087824 */ /* 0x000fe200078e0a03 */
[----:B------:R-:W-:Y:S06]  /*9f40*/  BRA.DIV UR4, `(.L_x_12790) ;  /* 0x0000003604ac7947 */ /* 0x000fec000b800000 */
[----:B------:R-:W1:Y:S01]  /*9f50*/  SHFL.IDX PT, R2, R16, RZ, 0x181f ;  /* 0x00181fff10027589 */ /* 0x000e6200000e0000 */
[----:B------:R-:W-:Y:S02]  /*9f60*/  ISETP.LT.OR P0, PT, R8, 0x1, P2 ;  /* 0x000000010800780c */ /* 0x000fe40001701670 */
[----:B------:R-:W-:Y:S01]  /*9f70*/  LEA R6, R6, UR38, 0x1 ;  /* 0x0000002606067c11 */ /* 0x000fe2000f8e08ff */
[----:B------:R-:W2:Y:S01]  /*9f80*/  SHFL.IDX PT, R3, R17, RZ, 0x181f ;  /* 0x00181fff11037589 */ /* 0x000ea200000e0000 */
[----:B-1----:R-:W-:-:S05]  /*9f90*/  IADD3 R2, P1, R2, R7, RZ ;  /* 0x0000000702027210 */ /* 0x002fca0007f3e0ff */
[----:B--2---:R-:W-:-:S05]  /*9fa0*/  IMAD.X R3, RZ, RZ, R3, P1 ;  /* 0x000000ffff037224 */ /* 0x004fca00008e0603 */
[----:B------:R-:W-:Y:S01]  /*9fb0*/  @!PT LDS RZ, [RZ] ;  /* 0x00000000fffff984 */ /* 0x000fe20000000800 */
[----:B------:R1:W-:Y:S01]  /*9fc0*/  LDGSTS.E.BYPASS.LTC128B.128 [R6+0x400], desc[UR50][R2.64], !P0 ;  /* 0x0040000002067fae */ /* 0x0003e2000c101d72 */
[----:B------:R-:W-:-:S03]  /*9fd0*/  ISETP.LT.OR P0, PT, R8, 0x11, P2 ;  /* 0x000000110800780c */ /* 0x000fc60001701670 */
[----:B-1----:R-:W1:Y:S04]  /*9fe0*/  SHFL.IDX PT, R2, R16, 0x1, 0x181f ;  /* 0x00381f0010027f89 */ /* 0x002e6800000e0000 */
[----:B------:R-:W2:Y:S01]  /*9ff0*/  SHFL.IDX PT, R3, R17, 0x1, 0x181f ;  /* 0x00381f0011037f89 */ /* 0x000ea200000e0000 */
[----:B-1----:R-:W-:-:S05]  /*a000*/  IADD3 R2, P1, R2, R7, RZ ;  /* 0x0000000702027210 */ /* 0x002fca0007f3e0ff */
[----:B--2---:R-:W-:-:S05]  /*a010*/  IMAD.X R3, RZ, RZ, R3, P1 ;  /* 0x000000ffff037224 */ /* 0x004fca00008e0603 */
[----:B------:R1:W-:Y:S01]  /*a020*/  LDGSTS.E.BYPASS.LTC128B.128 [R6+0xc00], desc[UR50][R2.64], !P0 ;  /* 0x00c0000002067fae */ /* 0x0003e2000c101d72 */
[----:B------:R-:W-:-:S03]  /*a030*/  ISETP.LT.OR P0, PT, R8, 0x21, P2 ;  /* 0x000000210800780c */ /* 0x000fc60001701670 */
[----:B-1----:R-:W1:Y:S04]  /*a040*/  SHFL.IDX PT, R2, R16, 0x2, 0x181f ;  /* 0x00581f0010027f89 */ /* 0x002e6800000e0000 */
[----:B------:R-:W2:Y:S01]  /*a050*/  SHFL.IDX PT, R3, R17, 0x2, 0x181f ;  /* 0x00581f0011037f89 */ /* 0x000ea200000e0000 */
[----:B-1----:R-:W-:-:S04]  /*a060*/  IADD3 R2, P1, R2, R7, RZ ;  /* 0x0000000702027210 */ /* 0x002fc80007f3e0ff */
[----:B--2---:R-:W-:-:S05]  /*a070*/  IADD3.X R3, RZ, R3, RZ, P1, !PT ;  /* 0x00000003ff037210 */ /* 0x004fca0000ffe4ff */
        /* <DEDUP_REMOVED lines=21> */
[----:B------:R-:W2:Y:S04]  /*a1d0*/  SHFL.IDX PT, R3, R17, 0x6, 0x181f ;  /* 0x00d81f0011037f89 */ /* 0x000ea800000e0000 */
[----:B------:R-:W3:Y:S01]  /*a1e0*/  SHFL.IDX PT, R17, R17, 0x7, 0x181f ;  /* 0x00f81f0011117f89 */ /* 0x000ee200000e0000 */
[----:B-1----:R-:W-:-:S04]  /*a1f0*/  IADD3 R2, P1, R2, R7, RZ ;  /* 0x0000000702027210 */ /* 0x002fc80007f3e0ff */
[----:B--2---:R-:W-:-:S05]  /*a200*/  IADD3.X R3, RZ, R3, RZ, P1, !PT ;  /* 0x00000003ff037210 */ /* 0x004fca0000ffe4ff */
[----:B------:R1:W-:Y:S04]  /*a210*/  LDGSTS.E.BYPASS.LTC128B.128 [R6+0x3400], desc[UR50][R2.64], !P0 ;  /* 0x0340000002067fae */ /* 0x0003e8000c101d72 */
[----:B-1-3--:R1:W2:Y:S02]  /*a220*/  SHFL.IDX PT, R2, R16, 0x7, 0x181f ;  /* 0x00f81f0010027f89 */ /* 0x00a2a400000e0000 */
.L_x_12900:
[----:B------:R-:W-:Y:S01]  /*a230*/  ISETP.LT.OR P0, PT, R8, 0x71, P2 ;  /* 0x000000710800780c */ /* 0x000fe20001701670 */
[----:B------:R-:W-:Y:S01]  /*a240*/  ULDC.64 UR4, c[0x0][0x328] ;  /* 0x0000ca0000047ab9 */ /* 0x000fe20000000a00 */
[----:B--2---:R-:W-:Y:S01]  /*a250*/  IADD3 R2, P1, R2, R7, RZ ;  /* 0x0000000702027210 */ /* 0x004fe20007f3e0ff */
[----:B------:R-:W-:-:S04]  /*a260*/  IMAD R21, R21, UR4, RZ ;  /* 0x0000000415157c24 */ /* 0x000fc8000f8e02ff */
[----:B------:R-:W-:Y:S02]  /*a270*/  IMAD.X R3, RZ, RZ, R17, P1 ;  /* 0x000000ffff037224 */ /* 0x000fe400008e0611 */
[----:B------:R-:W-:-:S04]  /*a280*/  IMAD R21, R0, UR5, R21 ;  /* 0x0000000500157c24 */ /* 0x000fc8000f8e0215 */
[----:B------:R-:W-:Y:S01]  /*a290*/  @!PT LDS RZ, [RZ] ;  /* 0x00000000fffff984 */ /* 0x000fe20000000800 */
[----:B------:R-:W-:Y:S01]  /*a2a0*/  @!PT LDS RZ, [RZ] ;  /* 0x00000000fffff984 */ /* 0x000fe20000000800 */
[----:B------:R-:W-:Y:S01]  /*a2b0*/  @!PT LDS RZ, [RZ] ;  /* 0x00000000fffff984 */ /* 0x000fe20000000800 */
[----:B------:R2:W-:Y:S01]  /*a2c0*/  LDGSTS.E.BYPASS.LTC128B.128 [R6+0x3c00], desc[UR50][R2.64], !P0 ;  /* 0x03c0000002067fae */ /* 0x0005e2000c101d72 */
[----:B------:R-:W-:Y:S01]  /*a2d0*/  PLOP3.LUT P0, PT, PT, PT, PT, 0x80, 0x0 ;  /* 0x000000000000781c */ /* 0x000fe20003f0f070 */
[----:B------:R-:W-:Y:S01]  /*a2e0*/  NOP ;  /* 0x0000000000007918 */ /* 0x000fe20000000000 */
[----:B--2---:R-:W-:Y:S01]  /*a2f0*/  IMAD.WIDE.U32 R2, R0, UR4, RZ ;  /* 0x0000000400027c25 */ /* 0x004fe2000f8e00ff */
        /* <DEDUP_REMOVED lines=11> */
[----:B-1----:R-:W-:Y:S02]  /*a3b0*/  LEA R16, P1, R2, UR4, 0x1 ;  /* 0x0000000402107c11 */ /* 0x002fe4000f8208ff */
[----:B------:R-:W-:-:S04]  /*a3c0*/  IADD3 R3, R7, R3, RZ ;  /* 0x0000000307037210 */ /* 0x000fc80007ffe0ff */
[----:B------:R-:W-:-:S07]  /*a3d0*/  LEA.HI.X R17, R2, UR5, R3, 0x1, P1 ;  /* 0x0000000502117c11 */ /* 0x000fce00088f0c03 */
.L_x_12791:
        /* <DEDUP_REMOVED lines=11> */
.L_x_12792:
        /* <DEDUP_REMOVED lines=8> */
.L_x_12780:
[----:B0-----:R-:W-:-:S05]  /*a510*/  IMAD.U32 R0, RZ, RZ, UR41 ;  /* 0x00000029ff007e24 */ /* 0x001fca000f8e00ff */
[----:B------:R-:W-:-:S13]  /*a520*/  ISETP.NE.AND P0, PT, R0, 0x3, PT ;  /* 0x000000030000780c */ /* 0x000fda0003f05270 */
[----:B------:R-:W-:Y:S05]  /*a530*/  @!P0 BRA `(.L_x_12794) ;  /* 0x0000000000048947 */ /* 0x000fea0003800000 */
[----:B------:R-:W-:Y:S01]  /*a540*/  BPT.TRAP 0x1 ;  /* 0x000000040000795c */ /* 0x000fe20000300000 */
.L_x_12794:
[----:B------:R-:W-:Y:S01]  /*a550*/  LEA R4, R22, UR38, 0x3 ;  /* 0x0000002616047c11 */ /* 0x000fe2000f8e18ff */
[----:B------:R-:W-:Y:S01]  /*a560*/  IMAD.MOV.U32 R5, RZ, RZ, -0x80 ;  /* 0xffffff80ff057424 */ /* 0x000fe200078e00ff */
[----:B------:R-:W-:Y:S01]  /*a570*/  SHF.L.U32 R3, R24, 0x1f, RZ ;  /* 0x0000001f18037819 */ /* 0x000fe200000006ff */
[----:B------:R-:W-:Y:S02]  /*a580*/  BSSY B0, `(.L_x_12795) ;  /* 0x0000004000007945 */ /* 0x000fe40003800000 */
[----:B------:R-:W-:Y:S01]  /*a590*/  IMAD R6, R18, R5, UR36 ;  /* 0x0000002412067e24 */ /* 0x000fe2000f8e0205 */
[----:B------:R-:W0:Y:S02]  /*a5a0*/  SYNCS.PHASECHK.TRANS64.TRYWAIT P0, [R4+URZ+0x16860], R3 ;  /* 0x01686003040075a7 */ /* 0x000e24000800017f */
[----:B0-----:R-:W-:Y:S05]  /*a5b0*/  @!P0 BRA `(.L_x_12796) ;  /* 0x0000003800588947 */ /* 0x001fea0003800000 */
.L_x_12901:
[----:B------:R-:W-:Y:S05]  /*a5c0*/  BSYNC B0 ;  /* 0x0000000000007941 */ /* 0x000fea0003800000 */
.L_x_12795:
[----:B------:R-:W1:Y:S01]  /*a5d0*/  S2R R0, SR_TID.X ;  /* 0x0000000000007919 */ /* 0x000e620000002100 */
[----:B------:R-:W-:Y:S01]  /*a5e0*/  UMOV UR4, 0xffffffff ;  /* 0xffffffff00047882 */ /* 0x000fe20000000000 */
[----:B------:R-:W-:Y:S01]  /*a5f0*/  LOP3.LUT P2, RZ, R25, 0x2, RZ, 0xc0, !PT ;  /* 0x0000000219ff7812 */ /* 0x000fe2000784c0ff */
[----:B------:R-:W-:Y:S01]  /*a600*/  IMAD R8, R22, 0x2000, R29 ;  /* 0x0000200016087824 */ /* 0x000fe200078e021d */
[----:B-1----:R-:W-:-:S04]  /*a610*/  SHF.R.U32.HI R0, RZ, 0x3, R0 ;  /* 0x00000003ff007819 */ /* 0x002fc80000011600 */
[----:B------:R-:W-:-:S04]  /*a620*/  LOP3.LUT R0, R0, 0xf, RZ, 0xc0, !PT ;  /* 0x0000000f00007812 */ /* 0x000fc800078ec0ff */
[----:B------:R-:W-:Y:S01]  /*a630*/  IADD3 R6, -R0, R6, RZ ;  /* 0x0000000600067210 */ /* 0x000fe20007ffe1ff */
[----:B------:R-:W-:Y:S06]  /*a640*/  BRA.DIV UR4, `(.L_x_12797) ;  /* 0x0000003a04487947 */ /* 0x000fec000b800000 */
[----:B------:R-:W0:Y:S01]  /*a650*/  S2R R2, SR_TID.X ;  /* 0x0000000000027919 */ /* 0x000e220000002100 */
[----:B------:R-:W-:Y:S01]  /*a660*/  ISETP.LT.OR P0, PT, R6, 0x1, P2 ;  /* 0x000000010600780c */ /* 0x000fe20001701670 */
[----:B------:R-:W-:Y:S04]  /*a670*/  SHFL.IDX PT, R0, R17, RZ, 0x181f ;  /* 0x00181fff11007589 */ /* 0x000fe800000e0000 */
[----:B------:R-:W-:Y:S04]  /*a680*/  SHFL.IDX PT, R14, R16, 0x1, 0x181f ;  /* 0x00381f00100e7f89 */ /* 0x000fe800000e0000 */
[----:B------:R-:W-:Y:S04]  /*a690*/  SHFL.IDX PT, R7, R17, 0x1, 0x181f ;  /* 0x00381f0011077f89 */ /* 0x000fe800000e0000 */
[----:B------:R-:W-:Y:S01]  /*a6a0*/  SHFL.IDX PT, R10, R16, 0x2, 0x181f ;  /* 0x00581f00100a7f89 */ /* 0x000fe200000e0000 */
[----:B0-----:R-:W-:-:S03]  /*a6b0*/  IMAD.SHL.U32 R3, R2, 0x8, RZ ;  /* 0x0000000802037824 */ /* 0x001fc600078e00ff */
[----:B------:R-:W0:Y:S02]  /*a6c0*/  SHFL.IDX PT, R2, R16, RZ, 0x181f ;  /* 0x00181fff10027589 */ /* 0x000e2400000e0000 */
[----:B------:R-:W-:-:S05]  /*a6d0*/  LOP3.LUT R3, R3, 0x38, RZ, 0xc0, !PT ;  /* 0x0000003803037812 */ /* 0x000fca00078ec0ff */
[----:B------:R-:W-:-:S05]  /*a6e0*/  IMAD.SHL.U32 R5, R3, 0x2, RZ ;  /* 0x0000000203057824 */ /* 0x000fca00078e00ff */
[----:B0-----:R-:W-:-:S04]  /*a6f0*/  IADD3 R2, P1, R2, R5, RZ ;  /* 0x0000000502027210 */ /* 0x001fc80007f3e0ff */
[----:B------:R-:W-:Y:S02]  /*a700*/  IADD3.X R3, RZ, R0, RZ, P1, !PT ;  /* 0x00000000ff037210 */ /* 0x000fe40000ffe4ff */
[----:B------:R-:W-:Y:S02]  /*a710*/  LEA R0, R8, UR38, 0x1 ;  /* 0x0000002608007c11 */ /* 0x000fe4000f8e08ff */
[----:B------:R-:W0:Y:S04]  /*a720*/  SHFL.IDX PT, R8, R17, 0x2, 0x181f ;  /* 0x00581f0011087f89 */ /* 0x000e2800000e0000 */
[----:B------:R1:W-:Y:S01]  /*a730*/  LDGSTS.E.BYPASS.LTC128B.128 [R0+0x400], desc[UR50][R2.64], !P0 ;  /* 0x0040000002007fae */ /* 0x0003e2000c101d72 */
[----:B------:R-:W-:Y:S02]  /*a740*/  ISETP.LT.OR P0, PT, R6, 0x11, P2 ;  /* 0x000000110600780c */ /* 0x000fe40001701670 */
[----:B-1----:R-:W-:-:S02]  /*a750*/  IADD3 R2, P1, R14, R5, RZ ;  /* 0x000000050e027210 */ /* 0x002fc40007f3e0ff */
[----:B------:R-:W1:Y:S03]  /*a760*/  SHFL.IDX PT, R14, R16, 0x3, 0x181f ;  /* 0x00781f00100e7f89 */ /* 0x000e6600000e0000 */
[----:B------:R-:W-:Y:S02]  /*a770*/  IMAD.X R3, RZ, RZ, R7, P1 ;  /* 0x000000ffff037224 */ /* 0x000fe400008e0607 */
[----:B------:R-:W2:Y:S04]  /*a780*/  SHFL.IDX PT, R7, R17, 0x3, 0x181f ;  /* 0x00781f0011077f89 */ /* 0x000ea800000e0000 */
[----:B------:R3:W-:Y:S01]  /*a790*/  LDGSTS.E.BYPASS.LTC128B.128 [R0+0xc00], desc[UR50][R2.64], !P0 ;  /* 0x00c0000002007fae */ /* 0x0007e2000c101d72 */
[----:B------:R-:W-:-:S02]  /*a7a0*/  ISETP.LT.OR P0, PT, R6, 0x21, P2 ;  /* 0x000000210600780c */ /* 0x000fc40001701670 */
[----:B---3--:R-:W-:Y:S02]  /*a7b0*/  IADD3 R2, P1, R10, R5, RZ ;  /* 0x000000050a027210 */ /* 0x008fe40007f3e0ff */
[----:B------:R-:W3:Y:S03]  /*a7c0*/  SHFL.IDX PT, R10, R16, 0x4, 0x181f ;  /* 0x00981f00100a7f89 */ /* 0x000ee600000e0000 */
[----:B0-----:R-:W-:Y:S02]  /*a7d0*/  IMAD.X R3, RZ, RZ, R8, P1 ;  /* 0x000000ffff037224 */ /* 0x001fe400008e0608 */
[----:B------:R-:W0:Y:S04]  /*a7e0*/  SHFL.IDX PT, R8, R17, 0x4, 0x181f ;  /* 0x00981f0011087f89 */ /* 0x000e2800000e0000 */
[----:B------:R1:W-:Y:S01]  /*a7f0*/  LDGSTS.E.BYPASS.LTC128B.128 [R0+0x1400], desc[UR50][R2.64], !P0 ;  /* 0x0140000002007fae */ /* 0x0003e2000c101d72 */
[----:B------:R-:W-:-:S02]  /*a800*/  ISETP.LT.OR P0, PT, R6, 0x31, P2 ;  /* 0x000000310600780c */ /* 0x000fc40001701670 */
[----:B-1----:R-:W-:Y:S02]  /*a810*/  IADD3 R2, P1, R14, R5, RZ ;  /* 0x000000050e027210 */ /* 0x002fe40007f3e0ff */
[----:B------:R-:W1:Y:S03]  /*a820*/  SHFL.IDX PT, R14, R16, 0x5, 0x181f ;  /* 0x00b81f00100e7f89 */ /* 0x000e6600000e0000 */
[----:B--2---:R-:W-:Y:S02]  /*a830*/  IMAD.X R3, RZ, RZ, R7, P1 ;  /* 0x000000ffff037224 */ /* 0x004fe400008e0607 */
[----:B------:R-:W2:Y:S04]  /*a840*/  SHFL.IDX PT, R7, R17, 0x5, 0x181f ;  /* 0x00b81f0011077f89 */ /* 0x000ea800000e0000 */
[----:B------:R3:W-:Y:S01]  /*a850*/  LDGSTS.E.BYPASS.LTC128B.128 [R0+0x1c00], desc[UR50][R2.64], !P0 ;  /* 0x01c0000002007fae */ /* 0x0007e2000c101d72 */
[----:B------:R-:W-:-:S02]  /*a860*/  ISETP.LT.OR P0, PT, R6, 0x41, P2 ;  /* 0x000000410600780c */ /* 0x000fc40001701670 */
[----:B---3--:R-:W-:Y:S02]  /*a870*/  IADD3 R2, P1, R10, R5, RZ ;  /* 0x000000050a027210 */ /* 0x008fe40007f3e0ff */
[----:B------:R-:W3:Y:S02]  /*a880*/  SHFL.IDX PT, R10, R16, 0x6, 0x181f ;  /* 0x00d81f00100a7f89 */ /* 0x000ee400000e0000 */
[----:B0-----:R-:W-:Y:S02]  /*a890*/  IADD3.X R3, RZ, R8, RZ, P1, !PT ;  /* 0x00000008ff037210 */ /* 0x001fe40000ffe4ff */
[----:B------:R-:W0:Y:S05]  /*a8a0*/  SHFL.IDX PT, R8, R17, 0x6, 0x181f ;  /* 0x00d81f0011087f89 */ /* 0x000e2a00000e0000 */
[----:B------:R1:W-:Y:S01]  /*a8b0*/  LDGSTS.E.BYPASS.LTC128B.128 [R0+0x2400], desc[UR50][R2.64], !P0 ;  /* 0x0240000002007fae */ /* 0x0003e2000c101d72 */
[----:B------:R-:W-:-:S02]  /*a8c0*/  ISETP.LT.OR P0, PT, R6, 0x51, P2 ;  /* 0x000000510600780c */ /* 0x000fc40001701670 */
[----:B-1----:R-:W-:Y:S02]  /*a8d0*/  IADD3 R2, P1, R14, R5, RZ ;  /* 0x000000050e027210 */ /* 0x002fe40007f3e0ff */
[----:B------:R1:W4:Y:S03]  /*a8e0*/  SHFL.IDX PT, R14, R16, 0x7, 0x181f ;  /* 0x00f81f00100e7f89 */ /* 0x00032600000e0000 */
[----:B--2---:R-:W-:Y:S02]  /*a8f0*/  IMAD.X R3, RZ, RZ, R7, P1 ;  /* 0x000000ffff037224 */ /* 0x004fe400008e0607 */
[----:B------:R1:W2:Y:S04]  /*a900*/  SHFL.IDX PT, R7, R17, 0x7, 0x181f ;  /* 0x00f81f0011077f89 */ /* 0x0002a800000e0000 */
[----:B------:R3:W-:Y:S01]  /*a910*/  LDGSTS.E.BYPASS.LTC128B.128 [R0+0x2c00], desc[UR50][R2.64], !P0 ;  /* 0x02c0000002007fae */ /* 0x0007e2000c101d72 */
[----:B------:R-:W-:-:S02]  /*a920*/  ISETP.LT.OR P0, PT, R6, 0x61, P2 ;  /* 0x000000610600780c */ /* 0x000fc40001701670 */
[----:B---3--:R-:W-:-:S05]  /*a930*/  IADD3 R2, P1, R10, R5, RZ ;  /* 0x000000050a027210 */ /* 0x008fca0007f3e0ff */
[----:B0-----:R-:W-:-:S06]  /*a940*/  IMAD.X R3, RZ, RZ, R8, P1 ;  /* 0x000000ffff037224 */ /* 0x001fcc00008e0608 */
[----:B--2-4-:R1:W-:Y:S02]  /*a950*/  LDGSTS.E.BYPASS.LTC128B.128 [R0+0x3400], desc[UR50][R2.64], !P0 ;  /* 0x0340000002007fae */ /* 0x0143e4000c101d72 */
.L_x_12919:
[----:B------:R-:W-:Y:S02]  /*a960*/  ISETP.LT.OR P0, PT, R6, 0x71, P2 ;  /* 0x000000710600780c */ /* 0x000fe40001701670 */
[----:B-1----:R-:W-:-:S05]  /*a970*/  IADD3 R2, P1, R14, R5, RZ ;  /* 0x000000050e027210 */ /* 0x002fca0007f3e0ff */
[----:B------:R-:W-:-:S06]  /*a980*/  IMAD.X R3, RZ, RZ, R7, P1 ;  /* 0x000000ffff037224 */ /* 0x000fcc00008e0607 */
[----:B------:R-:W-:Y:S01]  /*a990*/  @!PT LDS RZ, [RZ] ;  /* 0x00000000fffff984 */ /* 0x000fe20000000800 */
[----:B------:R-:W-:Y:S01]  /*a9a0*/  @!PT LDS RZ, [RZ] ;  /* 0x00000000fffff984 */ /* 0x000fe20000000800 */
[----:B------:R-:W-:Y:S01]  /*a9b0*/  @!PT LDS RZ, [RZ] ;  /* 0x00000000fffff984 */ /* 0x000fe20000000800 */
[----:B------:R0:W-:Y:S01]  /*a9c0*/  LDGSTS.E.BYPASS.LTC128B.128 [R0+0x3c00], desc[UR50][R2.64], !P0 ;  /* 0x03c0000002007fae */ /* 0x0001e2000c101d72 */
[----:B------:R-:W-:Y:S01]  /*a9d0*/  PLOP3.LUT P0, PT, PT, PT, PT, 0x80, 0x0 ;  /* 0x000000000000781c */ /* 0x000fe20003f0f070 */
[----:B------:R-:W-:-:S12]  /*a9e0*/  NOP ;  /* 0x0000000000007918 */ /* 0x000fd80000000000 */
.L_x_12798:
        /* <DEDUP_REMOVED lines=11> */
.L_x_12799:
[----:B------:R-:W2:Y:S01]  /*aaa0*/  LDL.LU R2, [R1+0x8] ;  /* 0x0000080001027983 */ /* 0x000ea20000300800 */
[----:B------:R-:W-:Y:S01]  /*aab0*/  ULDC UR4, c[0x0][0xc34] ;  /* 0x00030d0000047ab9 */ /* 0x000fe20000000800 */
[----:B------:R0:W-:Y:S02]  /*aac0*/  SYNCS.ARRIVE.TRANS64.A1T0 RZ, [R4+URZ+0x16850], RZ ;  /* 0x016850ff04ff79a7 */ /* 0x0001e4000810003f */
[----:B------:R-:W3:Y:S01]  /*aad0*/  LDL.LU R0, [R1+0xc] ;  /* 0x00000c0001007983 */ /* 0x000ee20000300800 */
[----:B------:R-:W-:-:S05]  /*aae0*/  VIADD R22, R22, 0x1 ;  /* 0x0000000116167836 */ /* 0x000fca0000000000 */
[----:B------:R-:W-:-:S04]  /*aaf0*/  ISETP.NE.AND P0, PT, R22, 0x2, PT ;  /* 0x000000021600780c */ /* 0x000fc80003f05270 */
[----:B------:R-:W-:Y:S02]  /*ab00*/  SEL R3, RZ, 0x1, P0 ;  /* 0x00000001ff037807 */ /* 0x000fe40000000000 */
[----:B------:R-:W-:Y:S02]  /*ab10*/  SEL R22, R22, RZ, P0 ;  /* 0x000000ff16167207 */ /* 0x000fe40000000000 */
        /* <DEDUP_REMOVED lines=8> */
.L_x_12765:
[----:B------:R-:W0:Y:S01]  /*aba0*/  S2R R3, SR_CgaCtaId ;  /* 0x0000000000037919 */ /* 0x000e220000008800 */
[----:B------:R-:W-:Y:S01]  /*abb0*/  MOV R2, 0x400 ;  /* 0x0000040000027802 */ /* 0x000fe20000000f00 */
[----:B------:R-:W-:Y:S01]  /*abc0*/  BSSY B0, `(.L_x_12801) ;  /* 0x0000005000007945 */ /* 0x000fe20003800000 */
[----:B------:R-:W-:Y:S02]  /*abd0*/  SHF.L.U32 R0, R0, 0x1f, RZ ;  /* 0x0000001f00007819 */ /* 0x000fe400000006ff */
[----:B0-----:R-:W-:-:S04]  /*abe0*/  LEA R7, R3, R2, 0x18 ;  /* 0x0000000203077211 */ /* 0x001fc800078ec0ff */
[----:B------:R-:W0:Y:S02]  /*abf0*/  SYNCS.PHASECHK.TRANS64.TRYWAIT P0, [R7+URZ+0x16820], R0 ;  /* 0x01682000070075a7 */ /* 0x000e24000800017f */
[----:B0-----:R-:W-:Y:S05]  /*ac00*/  @!P0 BRA `(.L_x_12802) ;  /* 0x0000003c00208947 */ /* 0x001fea0003800000 */
.L_x_12920:
[----:B-1----:R-:W-:Y:S05]  /*ac10*/  BSYNC B0 ;  /* 0x0000000000007941 */ /* 0x002fea0003800000 */
.L_x_12801:
[----:B------:R-:W-:-:S03]  /*ac20*/  UMOV UR4, 0xffffffff ;  /* 0xffffffff00047882 */ /* 0x000fc60000000000 */
[----:B------:R-:W-:Y:S05]  /*ac30*/  BRA.DIV UR4, `(.L_x_12803) ;  /* 0x0000003e04287947 */ /* 0x000fea000b800000 */
[----:B0-----:R-:W0:Y:S02]  /*ac40*/  S2R R0, SR_TID.X ;  /* 0x0000000000007919 */ /* 0x001e240000002100 */
[----:B0-----:R-:W-:-:S04]  /*ac50*/  SHF.R.U32.HI R0, RZ, 0x5, R0 ;  /* 0x00000005ff007819 */ /* 0x001fc80000011600 */
[----:B------:R-:W-:-:S05]  /*ac60*/  LOP3.LUT R0, R0, 0x3, RZ, 0xc0, !PT ;  /* 0x0000000300007812 */ /* 0x000fca00078ec0ff */
[----:B------:R0:W1:Y:S02]  /*ac70*/  SHFL.IDX PT, R14, R0, RZ, 0x1f ;  /* 0x00001fff000e7589 */ /* 0x00006400000e0000 */
.L_x_12923:
[----:B-1----:R-:W-:Y:S01]  /*ac80*/  ISETP.NE.AND P0, PT, R14, RZ, PT ;  /* 0x000000ff0e00720c */ /* 0x002fe20003f05270 */
[----:B------:R-:W-:-:S12]  /*ac90*/  BSSY B0, `(.L_x_12804) ;  /* 0x0000024000007945 */ /* 0x000fd80003800000 */
[----:B------:R-:W-:Y:S05]  /*aca0*/  @P0 BRA `(.L_x_12805) ;  /* 0x0000000000880947 */ /* 0x000fea0003800000 */
[----:B------:R-:W-:-:S03]  /*acb0*/  UMOV UR4, 0xffffffff ;  /* 0xffffffff00047882 */ /* 0x000fc60000000000 */
[----:B------:R-:W-:Y:S05]  /*acc0*/  BRA.DIV UR4, `(.L_x_12806) ;  /* 0x0000003e04387947 */ /* 0x000fea000b800000 */
[----:B------:R-:W-:-:S13]  /*acd0*/  ELECT P6, URZ, PT ;  /* 0x00000000003f782f */ /* 0x000fda00038c0000 */
.L_x_12926:
[----:B------:R-:W-:Y:S05]  /*ace0*/  @!P6 BRA `(.L_x_12805) ;  /* 0x000000000078e947 */ /* 0x000fea0003800000 */
[----:B------:R-:W-:-:S06]  /*acf0*/  ULOP3.LUT UR4, UR39, 0x2, URZ, 0xfc, !UPT ;  /* 0x0000000227047892 */ /* 0x000fcc000f8efc3f */
[----:B0-----:R-:W-:-:S04]  /*ad00*/  MOV R0, UR4 ;  /* 0x0000000400007c02 */ /* 0x001fc80008000f00 */
[----:B------:R-:W-:-:S13]  /*ad10*/  ISETP.NE.AND P0, PT, R0, 0x3, PT ;  /* 0x000000030000780c */ /* 0x000fda0003f05270 */
[----:B------:R-:W-:Y:S05]  /*ad20*/  @!P0 BRA `(.L_x_12807) ;  /* 0x0000000000048947 */ /* 0x000fea0003800000 */
[----:B------:R-:W-:Y:S01]  /*ad30*/  BPT.TRAP 0x1 ;  /* 0x000000040000795c */ /* 0x000fe20000300000 */
.L_x_12807:
[----:B------:R-:W-:Y:S01]  /*ad40*/  IMAD R5, R22, 0x8, R7 ;  /* 0x0000000816057824 */ /* 0x000fe200078e0207 */
[----:B------:R-:W-:Y:S01]  /*ad50*/  SHF.L.U32 R0, R24, 0x1f, RZ ;  /* 0x0000001f18007819 */ /* 0x000fe200000006ff */
[----:B------:R-:W-:-:S03]  /*ad60*/  VIADD R22, R22, 0x1 ;  /* 0x0000000116167836 */ /* 0x000fc60000000000 */
[----:B------:R-:W0:Y:S02]  /*ad70*/  SYNCS.PHASECHK.TRANS64.TRYWAIT P1, [R5+URZ+0x16840], R0 ;  /* 0x01684000050075a7 */ /* 0x000e24000802017f */
[----:B------:R-:W-:-:S04]  /*ad80*/  ISETP.NE.AND P2, PT, R22, 0x2, PT ;  /* 0x000000021600780c */ /* 0x000fc80003f45270 */
[----:B------:R-:W-:Y:S01]  /*ad90*/  SEL R3, RZ, 0x1, P2 ;  /* 0x00000001ff037807 */ /* 0x000fe20001000000 */
[----:B0-----:R-:W-:Y:S08]  /*ada0*/  @!P1 BRA `(.L_x_12808) ;  /* 0x0000003c00209947 */ /* 0x001ff00003800000 */
.L_x_12927:
[----:B------:R-:W-:Y:S02]  /*adb0*/  SEL R22, R22, RZ, P2 ;  /* 0x000000ff16167207 */ /* 0x000fe40001000000 */
[----:B------:R-:W-:Y:S01]  /*adc0*/  LOP3.LUT R2, R24, R3, RZ, 0x3c, !PT ;  /* 0x0000000318027212 */ /* 0x000fe200078e3cff */
[----:B------:R-:W-:Y:S06]  /*add0*/  @!P0 BRA `(.L_x_12809) ;  /* 0x0000000000048947 */ /* 0x000fec0003800000 */
[----:B------:R-:W-:Y:S01]  /*ade0*/  BPT.TRAP 0x1 ;  /* 0x000000040000795c */ /* 0x000fe20000300000 */
.L_x_12809:
[----:B------:R-:W-:Y:S01]  /*adf0*/  IMAD R3, R22, 0x8, R7 ;  /* 0x0000000816037824 */ /* 0x000fe200078e0207 */
[----:B------:R-:W-:-:S04]  /*ae00*/  SHF.L.U32 R2, R2, 0x1f, RZ ;  /* 0x0000001f02027819 */ /* 0x000fc800000006ff */
[----:B------:R-:W1:Y:S02]  /*ae10*/  SYNCS.PHASECHK.TRANS64.TRYWAIT P1, [R3+URZ+0x16840], R2 ;  /* 0x01684002030075a7 */ /* 0x000e64000802017f */
[----:B-1----:R-:W-:Y:S05]  /*ae20*/  @!P1 BRA `(.L_x_12810) ;  /* 0x0000003c00149947 */ /* 0x002fea0003800000 */
.L_x_12928:
[----:B------:R-:W-:Y:S05]  /*ae30*/  @!P0 BRA `(.L_x_12811) ;  /* 0x0000000000048947 */ /* 0x000fea0003800000 */
[----:B------:R-:W-:Y:S01]  /*ae40*/  BPT.TRAP 0x1 ;  /* 0x000000040000795c */ /* 0x000fe20000300000 */
.L_x_12811:
[----:B------:R-:W2:Y:S02]  /*ae50*/  SYNCS.PHASECHK.TRANS64.TRYWAIT P1, [R5+URZ+0x16860], R0 ;  /* 0x01686000050075a7 */ /* 0x000ea4000802017f */
[----:B--2---:R-:W-:Y:S05]  /*ae60*/  @!P1 BRA `(.L_x_12812) ;  /* 0x0000003c00189947 */ /* 0x004fea0003800000 */
.L_x_12929:
[----:B------:R-:W-:Y:S05]  /*ae70*/  @!P0 BRA `(.L_x_12813) ;  /* 0x0000000000048947 */ /* 0x000fea0003800000 */
[----:B------:R-:W-:Y:S01]  /*ae80*/  BPT.TRAP 0x1 ;  /* 0x000000040000795c */ /* 0x000fe20000300000 */
.L_x_12813:
[----:B---3--:R3:W4:Y:S02]  /*ae90*/  SYNCS.PHASECHK.TRANS64.TRYWAIT P0, [R3+URZ+0x16860], R2 ;  /* 0x01686002030075a7 */ /* 0x008724000800017f */
[----:B----4-:R-:W-:Y:S05]  /*aea0*/  @!P0 NANOSLEEP.SYNCS 0x989680 ;  /* 0x009896800000895d */ /* 0x010fea0003900000 */
[----:B------:R-:W4:Y:S02]  /*aeb0*/  @!P0 SYNCS.PHASECHK.TRANS64 P0, [R3+URZ+0x16860], R2 ;  /* 0x01686002030085a7 */ /* 0x000f24000800007f */
[----:B----4-:R-:W-:Y:S05]  /*aec0*/  @!P0 BRA `(.L_x_12813) ;  /* 0xfffffffc00f08947 */ /* 0x010fea000383ffff */
.L_x_12805:
[----:B------:R-:W-:Y:S05]  /*aed0*/  BSYNC B0 ;  /* 0x0000000000007941 */ /* 0x000fea0003800000 */
.L_x_12804:
[----:B------:R-:W-:Y:S05]  /*aee0*/  EXIT ;  /* 0x000000000000794d */ /* 0x000fea0003800000 */
.L_x_12741:
[----:B0-----:R-:W-:-:S04]  /*aef0*/  MOV R3, UR44 ;  /* 0x0000002c00037c02 */ /* 0x001fc80008000f00 */
[----:B------:R0:W1:Y:S03]  /*af00*/  SYNCS.PHASECHK.TRANS64.TRYWAIT P1, [R3+URZ+0x16800], R0 ;  /* 0x01680000030075a7 */ /* 0x000066000802017f */
[----:B-1----:R-:W-:Y:S05]  /*af10*/  @!P1 NANOSLEEP.SYNCS 0x989680 ;  /* 0x009896800000995d */ /* 0x002fea0003900000 */
[----:B------:R-:W1:Y:S02]  /*af20*/  @!P1 SYNCS.PHASECHK.TRANS64 P1, [R3+URZ+0x16800], R0 ;  /* 0x01680000030095a7 */ /* 0x000e64000802007f */
[----:B-1----:R-:W-:Y:S05]  /*af30*/  @!P1 BRA `(.L_x_12741) ;  /* 0xfffffffc00ec9947 */ /* 0x002fea000383ffff */
[----:B------:R-:W-:Y:S05]  /*af40*/  BRA `(.L_x_12814) ;  /* 0xffffff60004c7947 */ /* 0x000fea000383ffff */
.L_x_12745:
[----:B-1----:R1:W2:Y:S02]  /*af50*/  SYNCS.PHASECHK.TRANS64.TRYWAIT P1, [R0+URZ+0x16830], R3 ;  /* 0x01683003000075a7 */ /* 0x0022a4000802017f */
[----:B--2---:R-:W-:Y:S05]  /*af60*/  @!P1 NANOSLEEP.SYNCS 0x989680 ;  /* 0x009896800000995d */ /* 0x004fea0003900000 */
[----:B------:R-:W2:Y:S02]  /*af70*/  @!P1 SYNCS.PHASECHK.TRANS64 P1, [R0+URZ+0x16830], R3 ;  /* 0x01683003000095a7 */ /* 0x000ea4000802007f */
[----:B--2---:R-:W-:Y:S05]  /*af80*/  @!P1 BRA `(.L_x_12745) ;  /* 0xfffffffc00f09947 */ /* 0x004fea000383ffff */
[----:B------:R-:W-:Y:S05]  /*af90*/  BRA `(.L_x_12744) ;  /* 0xffffff60006c7947 */ /* 0x000fea000383ffff */
.L_x_12751:
[----:B-1----:R-:W-:-:S04]  /*afa0*/  IMAD.U32 R7, RZ, RZ, UR6 ;  /* 0x00000006ff077e24 */ /* 0x002fc8000f8e00ff */
[----:B------:R1:W2:Y:S03]  /*afb0*/  SYNCS.PHASECHK.TRANS64.TRYWAIT P1, [R7+URZ+0x16830], R6 ;  /* 0x01683006070075a7 */ /* 0x0002a6000802017f */
[----:B--2---:R-:W-:Y:S05]  /*afc0*/  @!P1 NANOSLEEP.SYNCS 0x989680 ;  /* 0x009896800000995d */ /* 0x004fea0003900000 */
[----:B------:R-:W2:Y:S02]  /*afd0*/  @!P1 SYNCS.PHASECHK.TRANS64 P1, [R7+URZ+0x16830], R6 ;  /* 0x01683006070095a7 */ /* 0x000ea4000802007f */
[----:B--2---:R-:W-:Y:S05]  /*afe0*/  @!P1 BRA `(.L_x_12751) ;  /* 0xfffffffc00ec9947 */ /* 0x004fea000383ffff */
[----:B------:R-:W-:Y:S05]  /*aff0*/  BRA `(.L_x_12748) ;  /* 0xffffff8800647947 */ /* 0x000fea000383ffff */
.L_x_12755:
[----:B-1----:R-:W-:-:S04]  /*b000*/  IMAD.U32 R7, RZ, RZ, UR6 ;  /* 0x00000006ff077e24 */ /* 0x002fc8000f8e00ff */
[----:B------:R1:W2:Y:S03]  /*b010*/  SYNCS.PHASECHK.TRANS64.TRYWAIT P1, [R7+URZ+0x16850], R6 ;  /* 0x01685006070075a7 */ /* 0x0002a6000802017f */
[----:B--2---:R-:W-:Y:S05]  /*b020*/  @!P1 NANOSLEEP.SYNCS 0x989680 ;  /* 0x009896800000995d */ /* 0x004fea0003900000 */
[----:B------:R-:W2:Y:S02]  /*b030*/  @!P1 SYNCS.PHASECHK.TRANS64 P1, [R7+URZ+0x16850], R6 ;  /* 0x01685006070095a7 */ /* 0x000ea4000802007f */
[----:B--2---:R-:W-:Y:S05]  /*b040*/  @!P1 BRA `(.L_x_12755) ;  /* 0xfffffffc00ec9947 */ /* 0x004fea000383ffff */
[----:B------:R-:W-:Y:S05]  /*b050*/  BRA `(.L_x_12752) ;  /* 0xffffff8800e07947 */ /* 0x000fea000383ffff */
.L_x_12762:
[----:B-1----:R-:W-:-:S04]  /*b060*/  IMAD.U32 R7, RZ, RZ, UR4 ;  /* 0x00000004ff077e24 */ /* 0x002fc8000f8e00ff */
[----:B------:R1:W2:Y:S03]  /*b070*/  SYNCS.PHASECHK.TRANS64.TRYWAIT P1, [R7+URZ+0x16850], R0 ;  /* 0x01685000070075a7 */ /* 0x0002a6000802017f */
[----:B--2---:R-:W-:Y:S05]  /*b080*/  @!P1 NANOSLEEP.SYNCS 0x989680 ;  /* 0x009896800000995d */ /* 0x004fea0003900000 */
[----:B------:R-:W2:Y:S02]  /*b090*/  @!P1 SYNCS.PHASECHK.TRANS64 P1, [R7+URZ+0x16850], R0 ;  /* 0x01685000070095a7 */ /* 0x000ea4000802007f */
[----:B--2---:R-:W-:Y:S05]  /*b0a0*/  @!P1 BRA `(.L_x_12762) ;  /* 0xfffffffc00ec9947 */ /* 0x004fea000383ffff */
[----:B------:R-:W-:Y:S05]  /*b0b0*/  BRA `(.L_x_12761) ;  /* 0xffffffac00507947 */ /* 0x000fea000383ffff */
.L_x_12769:
        /* <DEDUP_REMOVED lines=11> */
.L_x_12816:
[----:B------:R-:W-:Y:S05]  /*b170*/  BSYNC B0 ;  /* 0x0000000000007941 */ /* 0x000fea0003800000 */
.L_x_12815:
[----:B------:R-:W-:Y:S05]  /*b180*/  BRA `(.L_x_12817) ;  /* 0xffffffcc00107947 */ /* 0x000fea000383ffff */
.L_x_12772:
[----:B0-----:R0:W1:Y:S02]  /*b190*/  SYNCS.PHASECHK.TRANS64.TRYWAIT P0, [R0+URZ+0x16840], R2 ;  /* 0x01684002000075a7 */ /* 0x001064000800017f */
[----:B-1----:R-:W-:Y:S05]  /*b1a0*/  @!P0 NANOSLEEP.SYNCS 0x989680 ;  /* 0x009896800000895d */ /* 0x002fea0003900000 */
[----:B------:R-:W1:Y:S02]  /*b1b0*/  @!P0 SYNCS.PHASECHK.TRANS64 P0, [R0+URZ+0x16840], R2 ;  /* 0x01684002000085a7 */ /* 0x000e64000800007f */
[----:B-1----:R-:W-:Y:S05]  /*b1c0*/  @!P0 BRA `(.L_x_12772) ;  /* 0xfffffffc00f08947 */ /* 0x002fea000383ffff */
[----:B------:R-:W-:Y:S05]  /*b1d0*/  BRA `(.L_x_12818) ;  /* 0xffffffcc006c7947 */ /* 0x000fea000383ffff */
.L_x_12773:
        /* <DEDUP_REMOVED lines=8> */
.L_x_12820:
[----:B------:R-:W-:Y:S05]  /*b260*/  BSYNC B0 ;  /* 0x0000000000007941 */ /* 0x000fea0003800000 */
.L_x_12819:
        /* <DEDUP_REMOVED lines=9> */
.L_x_12821:
[----:B------:R-:W-:Y:S01]  /*b300*/  @P1 LEA R7, R6, UR38, 0x1 ;  /* 0x0000002606071c11 */ /* 0x000fe2000f8e08ff */
[----:B------:R-:W-:Y:S01]  /*b310*/  IMAD.MOV.U32 R13, RZ, RZ, R5 ;  /* 0x000000ffff0d7224 */ /* 0x000fe200078e0005 */
[----:B------:R-:W-:Y:S01]  /*b320*/  MOV R12, 0x1 ;  /* 0x00000001000c7802 */ /* 0x000fe20000000f00 */
[----:B------:R-:W-:-:S07]  /*b330*/  IMAD.MOV.U32 R3, RZ, RZ, R14 ;  /* 0x000000ffff037224 */ /* 0x000fce00078e000e */
[----:B------:R-:W-:Y:S05]  /*b340*/  WARPSYNC.COLLECTIVE R15, `(.L_x_12822) ;  /* 0x000000000f087348 */ /* 0x000fea0003c00000 */
[----:B------:R0:W1:Y:S02]  /*b350*/  SHFL.IDX P6, R14, R13, R12, R11 ;  /* 0x0000000c0d0e7389 */ /* 0x00006400000c000b */
[----:B01----:R-:W-:Y:S01]  /*b360*/  ENDCOLLECTIVE ;  /* 0x000000000000791b */ /* 0x003fe20003800000 */
.L_x_12822:
        /* <DEDUP_REMOVED lines=9> */
[----:B------:R0:W-:Y:S01]  /*b400*/  @P1 LDGSTS.E.BYPASS.LTC128B.128 [R7+0xe400], desc[UR50][R2.64], !P2 ;  /* 0x0e40000002071fae */ /* 0x0001e2000d101d72 */
[----:B------:R-:W-:Y:S01]  /*b410*/  ISETP.GE.AND P1, PT, R9, 0x11, PT ;  /* 0x000000110900780c */ /* 0x000fe20003f26270 */
[----:B0-----:R-:W-:-:S12]  /*b420*/  IMAD.MOV.U32 R2, RZ, RZ, R14 ;  /* 0x000000ffff027224 */ /* 0x001fd800078e000e */
[----:B------:R-:W-:Y:S05]  /*b430*/  WARPSYNC.COLLECTIVE R15, `(.L_x_12823) ;  /* 0x000000000f087348 */ /* 0x000fea0003c00000 */
[----:B------:R0:W1:Y:S02]  /*b440*/  SHFL.IDX P6, R14, R13, R12, R11 ;  /* 0x0000000c0d0e7389 */ /* 0x00006400000c000b */
[----:B01----:R-:W-:Y:S01]  /*b450*/  ENDCOLLECTIVE ;  /* 0x000000000000791b */ /* 0x003fe20003800000 */
.L_x_12823:
[----:B------:R-:W-:Y:S01]  /*b460*/  @P1 LEA R7, R6, UR38, 0x1 ;  /* 0x0000002606071c11 */ /* 0x000fe2000f8e08ff */
[----:B------:R-:W-:Y:S02]  /*b470*/  IMAD.MOV.U32 R13, RZ, RZ, R5 ;  /* 0x000000ffff0d7224 */ /* 0x000fe400078e0005 */
[----:B------:R-:W-:Y:S02]  /*b480*/  IMAD.MOV.U32 R12, RZ, RZ, 0x2 ;  /* 0x00000002ff0c7424 */ /* 0x000fe400078e00ff */
[----:B------:R-:W-:-:S07]  /*b490*/  IMAD.MOV.U32 R3, RZ, RZ, R14 ;  /* 0x000000ffff037224 */ /* 0x000fce00078e000e */
[----:B------:R-:W-:Y:S05]  /*b4a0*/  WARPSYNC.COLLECTIVE R15, `(.L_x_12824) ;  /* 0x000000000f087348 */ /* 0x000fea0003c00000 */
[----:B------:R0:W1:Y:S02]  /*b4b0*/  SHFL.IDX P6, R14, R13, R12, R11 ;  /* 0x0000000c0d0e7389 */ /* 0x00006400000c000b */
[----:B01----:R-:W-:Y:S01]  /*b4c0*/  ENDCOLLECTIVE ;  /* 0x000000000000791b */ /* 0x003fe20003800000 */
.L_x_12824:
        /* <DEDUP_REMOVED lines=15> */
.L_x_12825:
[----:B------:R-:W-:Y:S01]  /*b5c0*/  @P1 LEA R7, R6, UR38, 0x1 ;  /* 0x0000002606071c11 */ /* 0x000fe2000f8e08ff */
[----:B------:R-:W-:Y:S01]  /*b5d0*/  IMAD.MOV.U32 R13, RZ, RZ, R5 ;  /* 0x000000ffff0d7224 */ /* 0x000fe200078e0005 */
[----:B------:R-:W-:Y:S01]  /*b5e0*/  MOV R12, 0x3 ;  /* 0x00000003000c7802 */ /* 0x000fe20000000f00 */
[----:B------:R-:W-:-:S07]  /*b5f0*/  IMAD.MOV.U32 R3, RZ, RZ, R14 ;  /* 0x000000ffff037224 */ /* 0x000fce00078e000e */
[----:B------:R-:W-:Y:S05]  /*b600*/  WARPSYNC.COLLECTIVE R15, `(.L_x_12826) ;  /* 0x000000000f087348 */ /* 0x000fea0003c00000 */
[----:B------:R0:W1:Y:S02]  /*b610*/  SHFL.IDX P6, R14, R13, R12, R11 ;  /* 0x0000000c0d0e7389 */ /* 0x00006400000c000b */
[----:B01----:R-:W-:Y:S01]  /*b620*/  ENDCOLLECTIVE ;  /* 0x000000000000791b */ /* 0x003fe20003800000 */
.L_x_12826:
        /* <DEDUP_REMOVED lines=15> */
.L_x_12827:
[----:B------:R-:W-:Y:S01]  /*b720*/  @P1 LEA R7, R6, UR38, 0x1 ;  /* 0x0000002606071c11 */ /* 0x000fe2000f8e08ff */
[----:B------:R-:W-:Y:S02]  /*b730*/  IMAD.MOV.U32 R13, RZ, RZ, R5 ;  /* 0x000000ffff0d7224 */ /* 0x000fe400078e0005 */
[----:B------:R-:W-:Y:S02]  /*b740*/  IMAD.MOV.U32 R12, RZ, RZ, 0x4 ;  /* 0x00000004ff0c7424 */ /* 0x000fe400078e00ff */
[----:B------:R-:W-:-:S07]  /*b750*/  IMAD.MOV.U32 R3, RZ, RZ, R14 ;  /* 0x000000ffff037224 */ /* 0x000fce00078e000e */
[----:B------:R-:W-:Y:S05]  /*b760*/  WARPSYNC.COLLECTIVE R15, `(.L_x_12828) ;  /* 0x000000000f087348 */ /* 0x000fea0003c00000 */
[----:B------:R0:W1:Y:S02]  /*b770*/  SHFL.IDX P6, R14, R13, R12, R11 ;  /* 0x0000000c0d0e7389 */ /* 0x00006400000c000b */
[----:B01----:R-:W-:Y:S01]  /*b780*/  ENDCOLLECTIVE ;  /* 0x000000000000791b */ /* 0x003fe20003800000 */
.L_x_12828:
        /* <DEDUP_REMOVED lines=15> */
.L_x_12829:
[----:B------:R-:W-:Y:S01]  /*b880*/  @P1 LEA R7, R6, UR38, 0x1 ;  /* 0x0000002606071c11 */ /* 0x000fe2000f8e08ff */
[----:B------:R-:W-:Y:S01]  /*b890*/  IMAD.MOV.U32 R13, RZ, RZ, R5 ;  /* 0x000000ffff0d7224 */ /* 0x000fe200078e0005 */
[----:B------:R-:W-:Y:S01]  /*b8a0*/  MOV R12, 0x5 ;  /* 0x00000005000c7802 */ /* 0x000fe20000000f00 */
[----:B------:R-:W-:-:S07]  /*b8b0*/  IMAD.MOV.U32 R3, RZ, RZ, R14 ;  /* 0x000000ffff037224 */ /* 0x000fce00078e000e */
[----:B------:R-:W-:Y:S05]  /*b8c0*/  WARPSYNC.COLLECTIVE R15, `(.L_x_12830) ;  /* 0x000000000f087348 */ /* 0x000fea0003c00000 */
[----:B------:R0:W1:Y:S02]  /*b8d0*/  SHFL.IDX P6, R14, R13, R12, R11 ;  /* 0x0000000c0d0e7389 */ /* 0x00006400000c000b */
[----:B01----:R-:W-:Y:S01]  /*b8e0*/  ENDCOLLECTIVE ;  /* 0x000000000000791b */ /* 0x003fe20003800000 */
.L_x_12830:
        /* <DEDUP_REMOVED lines=15> */
.L_x_12831:
[----:B------:R-:W-:Y:S01]  /*b9e0*/  @P1 LEA R7, R6, UR38, 0x1 ;  /* 0x0000002606071c11 */ /* 0x000fe2000f8e08ff */
[----:B------:R-:W-:Y:S02]  /*b9f0*/  IMAD.MOV.U32 R13, RZ, RZ, R5 ;  /* 0x000000ffff0d7224 */ /* 0x000fe400078e0005 */
[----:B------:R-:W-:Y:S02]  /*ba00*/  IMAD.MOV.U32 R12, RZ, RZ, 0x6 ;  /* 0x00000006ff0c7424 */ /* 0x000fe400078e00ff */
[----:B------:R-:W-:-:S07]  /*ba10*/  IMAD.MOV.U32 R3, RZ, RZ, R14 ;  /* 0x000000ffff037224 */ /* 0x000fce00078e000e */
[----:B------:R-:W-:Y:S05]  /*ba20*/  WARPSYNC.COLLECTIVE R15, `(.L_x_12832) ;  /* 0x000000000f087348 */ /* 0x000fea0003c00000 */
[----:B------:R0:W1:Y:S02]  /*ba30*/  SHFL.IDX P6, R14, R13, R12, R11 ;  /* 0x0000000c0d0e7389 */ /* 0x00006400000c000b */
[----:B01----:R-:W-:Y:S01]  /*ba40*/  ENDCOLLECTIVE ;  /* 0x000000000000791b */ /* 0x003fe20003800000 */
.L_x_12832:
        /* <DEDUP_REMOVED lines=15> */
.L_x_12833:
[----:B------:R-:W-:Y:S01]  /*bb40*/  @P1 LEA R7, R6, UR38, 0x1 ;  /* 0x0000002606071c11 */ /* 0x000fe2000f8e08ff */
[----:B------:R-:W-:Y:S01]  /*bb50*/  IMAD.MOV.U32 R13, RZ, RZ, R5 ;  /* 0x000000ffff0d7224 */ /* 0x000fe200078e0005 */
[----:B------:R-:W-:Y:S01]  /*bb60*/  MOV R12, 0x7 ;  /* 0x00000007000c7802 */ /* 0x000fe20000000f00 */
[----:B------:R-:W-:-:S07]  /*bb70*/  IMAD.MOV.U32 R3, RZ, RZ, R14 ;  /* 0x000000ffff037224 */ /* 0x000fce00078e000e */
[----:B------:R-:W-:Y:S05]  /*bb80*/  WARPSYNC.COLLECTIVE R15, `(.L_x_12834) ;  /* 0x000000000f087348 */ /* 0x000fea0003c00000 */
[----:B------:R0:W1:Y:S02]  /*bb90*/  SHFL.IDX P6, R14, R13, R12, R11 ;  /* 0x0000000c0d0e7389 */ /* 0x00006400000c000b */
[----:B01----:R-:W-:Y:S01]  /*bba0*/  ENDCOLLECTIVE ;  /* 0x000000000000791b */ /* 0x003fe20003800000 */
.L_x_12834:
        /* <DEDUP_REMOVED lines=14> */
.L_x_12835:
[----:B------:R-:W-:Y:S05]  /*bc90*/  BRA `(.L_x_12836) ;  /* 0xffffffc800587947 */ /* 0x000fea000383ffff */
.L_x_12777:
        /* <DEDUP_REMOVED lines=8> */
.L_x_12837:
[C---:B------:R-:W-:Y:S01]  /*bd20*/  VIADD R8, R0.reuse, 0x10 ;  /* 0x0000001000087836 */ /* 0x040fe20000000000 */
[----:B------:R-:W-:Y:S02]  /*bd30*/  ISETP.GE.AND P1, PT, R0, UR37, PT ;  /* 0x0000002500007c0c */ /* 0x000fe4000bf26270 */
[----:B------:R-:W-:Y:S01]  /*bd40*/  MOV R13, R5 ;  /* 0x00000005000d7202 */ /* 0x000fe20000000f00 */
[----:B------:R-:W-:-:S10]  /*bd50*/  IMAD.MOV.U32 R2, RZ, RZ, R14 ;  /* 0x000000ffff027224 */ /* 0x000fd400078e000e */
[----:B------:R-:W-:Y:S05]  /*bd60*/  WARPSYNC.COLLECTIVE R15, `(.L_x_12838) ;  /* 0x000000000f087348 */ /* 0x000fea0003c00000 */
[----:B------:R0:W1:Y:S02]  /*bd70*/  SHFL.IDX P6, R14, R13, R12, R11 ;  /* 0x0000000c0d0e7389 */ /* 0x00006400000c000b */
[----:B01----:R-:W-:Y:S01]  /*bd80*/  ENDCOLLECTIVE ;  /* 0x000000000000791b */ /* 0x003fe20003800000 */
.L_x_12838:
[----:B------:R-:W-:Y:S01]  /*bd90*/  MOV R13, R4 ;  /* 0x00000004000d7202 */ /* 0x000fe20000000f00 */
[----:B------:R-:W-:Y:S02]  /*bda0*/  IMAD.MOV.U32 R12, RZ, RZ, 0x1 ;  /* 0x00000001ff0c7424 */ /* 0x000fe400078e00ff */
[----:B------:R-:W-:-:S07]  /*bdb0*/  IMAD.MOV.U32 R3, RZ, RZ, R14 ;  /* 0x000000ffff037224 */ /* 0x000fce00078e000e */
[----:B------:R-:W-:Y:S05]  /*bdc0*/  WARPSYNC.COLLECTIVE R15, `(.L_x_12839) ;  /* 0x000000000f087348 */ /* 0x000fea0003c00000 */
[----:B------:R0:W1:Y:S02]  /*bdd0*/  SHFL.IDX P6, R14, R13, R12, R11 ;  /* 0x0000000c0d0e7389 */ /* 0x00006400000c000b */
[----:B01----:R-:W-:Y:S01]  /*bde0*/  ENDCOLLECTIVE ;  /* 0x000000000000791b */ /* 0x003fe20003800000 */
.L_x_12839:
[----:B------:R-:W-:-:S05]  /*bdf0*/  @!P1 LEA R3, P0, R20, R3, 0x1 ;  /* 0x0000000314039211 */ /* 0x000fca00078008ff */
[----:B------:R-:W-:Y:S01]  /*be00*/  @!P1 IMAD.X R2, RZ, RZ, R2, P0 ;  /* 0x000000ffff029224 */ /* 0x000fe200000e0602 */
[----:B------:R-:W-:Y:S01]  /*be10*/  ISETP.GE.AND P0, PT, R8, UR37, PT ;  /* 0x0000002508007c0c */ /* 0x000fe2000bf06270 */
[----:B------:R-:W-:-:S03]  /*be20*/  VIADD R8, R0, 0x20 ;  /* 0x0000002000087836 */ /* 0x000fc60000000000 */
[----:B------:R-:W-:Y:S01]  /*be30*/  @!P1 LOP3.LUT R3, R3, R2, RZ, 0x3c, !PT ;  /* 0x0000000203039212 */ /* 0x000fe200078e3cff */
[----:B------:R-:W-:-:S03]  /*be40*/  IMAD.MOV.U32 R13, RZ, RZ, R5 ;  /* 0x000000ffff0d7224 */ /* 0x000fc600078e0005 */
[----:B------:R-:W-:-:S04]  /*be50*/  @!P1 LOP3.LUT R2, R3, R2, RZ, 0x3c, !PT ;  /* 0x0000000203029212 */ /* 0x000fc800078e3cff */
[----:B------:R-:W-:-:S05]  /*be60*/  @!P1 LOP3.LUT R3, R3, R2, RZ, 0x3c, !PT ;  /* 0x0000000203039212 */ /* 0x000fca00078e3cff */
[----:B------:R-:W-:Y:S01]  /*be70*/  @!PT LDS RZ, [RZ] ;  /* 0x00000000fffff984 */ /* 0x000fe20000000800 */
[----:B------:R-:W-:Y:S01]  /*be80*/  @!PT LDS RZ, [RZ] ;  /* 0x00000000fffff984 */ /* 0x000fe20000000800 */
[----:B------:R-:W-:Y:S01]  /*be90*/  @!PT LDS RZ, [RZ] ;  /* 0x00000000fffff984 */ /* 0x000fe20000000800 */
[----:B------:R0:W-:Y:S02]  /*bea0*/  @!P1 LDGSTS.E.BYPASS.LTC128B.128 [R18+0x8400], desc[UR50][R2.64], !P5 ;  /* 0x0840000002129fae */ /* 0x0001e4000e901d72 */
[----:B0-----:R-:W-:-:S07]  /*beb0*/  IMAD.MOV.U32 R2, RZ, RZ, R14 ;  /* 0x000000ffff027224 */ /* 0x001fce00078e000e */
[----:B------:R-:W-:Y:S05]  /*bec0*/  WARPSYNC.COLLECTIVE R15, `(.L_x_12840) ;  /* 0x000000000f087348 */ /* 0x000fea0003c00000 */
[----:B------:R0:W1:Y:S02]  /*bed0*/  SHFL.IDX P6, R14, R13, R12, R11 ;  /* 0x0000000c0d0e7389 */ /* 0x00006400000c000b */
[----:B01----:R-:W-:Y:S01]  /*bee0*/  ENDCOLLECTIVE ;  /* 0x000000000000791b */ /* 0x003fe20003800000 */
.L_x_12840:
[----:B------:R-:W-:Y:S01]  /*bef0*/  IMAD.MOV.U32 R13, RZ, RZ, R4 ;  /* 0x000000ffff0d7224 */ /* 0x000fe200078e0004 */
[----:B------:R-:W-:Y:S02]  /*bf00*/  MOV R12, 0x2 ;  /* 0x00000002000c7802 */ /* 0x000fe40000000f00 */
[----:B------:R-:W-:-:S07]  /*bf10*/  MOV R3, R14 ;  /* 0x0000000e00037202 */ /* 0x000fce0000000f00 */
[----:B------:R-:W-:Y:S05]  /*bf20*/  WARPSYNC.COLLECTIVE R15, `(.L_x_12841) ;  /* 0x000000000f087348 */ /* 0x000fea0003c00000 */
[----:B------:R0:W1:Y:S02]  /*bf30*/  SHFL.IDX P6, R14, R13, R12, R11 ;  /* 0x0000000c0d0e7389 */ /* 0x00006400000c000b */
[----:B01----:R-:W-:Y:S01]  /*bf40*/  ENDCOLLECTIVE ;  /* 0x000000000000791b */ /* 0x003fe20003800000 */
.L_x_12841:
        /* <DEDUP_REMOVED lines=9> */
[----:B------:R0:W-:Y:S01]  /*bfe0*/  @!P0 LDGSTS.E.BYPASS.LTC128B.128 [R18+0x8c00], desc[UR50][R2.64], !P5 ;  /* 0x08c0000002128fae */ /* 0x0001e2000e901d72 */
[----:B------:R-:W-:Y:S01]  /*bff0*/  ISETP.GE.AND P0, PT, R8, UR37, PT ;  /* 0x0000002508007c0c */ /* 0x000fe2000bf06270 */
[----:B------:R-:W-:Y:S02]  /*c000*/  VIADD R8, R0, 0x30 ;  /* 0x0000003000087836 */ /* 0x000fe40000000000 */
[----:B0-----:R-:W-:-:S10]  /*c010*/  IMAD.MOV.U32 R2, RZ, RZ, R14 ;  /* 0x000000ffff027224 */ /* 0x001fd400078e000e */
[----:B------:R-:W-:Y:S05]  /*c020*/  WARPSYNC.COLLECTIVE R15, `(.L_x_12842) ;  /* 0x000000000f087348 */ /* 0x000fea0003c00000 */
[----:B------:R0:W1:Y:S02]  /*c030*/  SHFL.IDX P6, R14, R13, R12, R11 ;  /* 0x0000000c0d0e7389 */ /* 0x00006400000c000b */
[----:B01----:R-:W-:Y:S01]  /*c040*/  ENDCOLLECTIVE ;  /* 0x000000000000791b */ /* 0x003fe20003800000 */
.L_x_12842:
[----:B------:R-:W-:Y:S02]  /*c050*/  IMAD.MOV.U32 R13, RZ, RZ, R4 ;  /* 0x000000ffff0d7224 */ /* 0x000fe400078e0004 */
[----:B------:R-:W-:Y:S02]  /*c060*/  IMAD.MOV.U32 R12, RZ, RZ, 0x3 ;  /* 0x00000003ff0c7424 */ /* 0x000fe400078e00ff */
[----:B------:R-:W-:-:S07]  /*c070*/  IMAD.MOV.U32 R3, RZ, RZ, R14 ;  /* 0x000000ffff037224 */ /* 0x000fce00078e000e */
[----:B------:R-:W-:Y:S05]  /*c080*/  WARPSYNC.COLLECTIVE R15, `(.L_x_12843) ;  /* 0x000000000f087348 */ /* 0x000fea0003c00000 */
[----:B------:R0:W1:Y:S02]  /*c090*/  SHFL.IDX P6, R14, R13, R12, R11 ;  /* 0x0000000c0d0e7389 */ /* 0x00006400000c000b */
[----:B01----:R-:W-:Y:S01]  /*c0a0*/  ENDCOLLECTIVE ;  /* 0x000000000000791b */ /* 0x003fe20003800000 */
.L_x_12843:
        /* <DEDUP_REMOVED lines=10> */
[----:B------:R-:W-:Y:S02]  /*c150*/  ISETP.GE.AND P0, PT, R8, UR37, PT ;  /* 0x0000002508007c0c */ /* 0x000fe4000bf06270 */
[----:B------:R-:W-:Y:S02]  /*c160*/  IADD3 R8, R0, 0x40, RZ ;  /* 0x0000004000087810 */ /* 0x000fe40007ffe0ff */
[----:B0-----:R-:W-:-:S09]  /*c170*/  MOV R2, R14 ;  /* 0x0000000e00027202 */ /* 0x001fd20000000f00 */
[----:B------:R-:W-:Y:S05]  /*c180*/  WARPSYNC.COLLECTIVE R15, `(.L_x_12844) ;  /* 0x000000000f087348 */ /* 0x000fea0003c00000 */
[----:B------:R0:W1:Y:S02]  /*c190*/  SHFL.IDX P6, R14, R13, R12, R11 ;  /* 0x0000000c0d0e7389 */ /* 0x00006400000c000b */
[----:B01----:R-:W-:Y:S01]  /*c1a0*/  ENDCOLLECTIVE ;  /* 0x000000000000791b */ /* 0x003fe20003800000 */
.L_x_12844:
[----:B------:R-:W-:Y:S02]  /*c1b0*/  IMAD.MOV.U32 R13, RZ, RZ, R4 ;  /* 0x000000ffff0d7224 */ /* 0x000fe400078e0004 */
[----:B------:R-:W-:Y:S02]  /*c1c0*/  IMAD.MOV.U32 R12, RZ, RZ, 0x4 ;  /* 0x00000004ff0c7424 */ /* 0x000fe400078e00ff */
[----:B------:R-:W-:-:S07]  /*c1d0*/  IMAD.MOV.U32 R3, RZ, RZ, R14 ;  /* 0x000000ffff037224 */ /* 0x000fce00078e000e */
[----:B------:R-:W-:Y:S05]  /*c1e0*/  WARPSYNC.COLLECTIVE R15, `(.L_x_12845) ;  /* 0x000000000f087348 */ /* 0x000fea0003c00000 */
[----:B------:R0:W1:Y:S02]  /*c1f0*/  SHFL.IDX P6, R14, R13, R12, R11 ;  /* 0x0000000c0d0e7389 */ /* 0x00006400000c000b */
[----:B01----:R-:W-:Y:S01]  /*c200*/  ENDCOLLECTIVE ;  /* 0x000000000000791b */ /* 0x003fe20003800000 */
.L_x_12845:
[----:B------:R-:W-:-:S05]  /*c210*/  @!P0 LEA R3, P1, R20, R3, 0x1 ;  /* 0x0000000314038211 */ /* 0x000fca00078208ff */
[----:B------:R-:W-:-:S05]  /*c220*/  @!P0 IMAD.X R2, RZ, RZ, R2, P1 ;  /* 0x000000ffff028224 */ /* 0x000fca00008e0602 */
[-C--:B------:R-:W-:Y:S02]  /*c230*/  @!P0 LOP3.LUT R3, R3, R2.reuse, RZ, 0x3c, !PT ;  /* 0x0000000203038212 */ /* 0x080fe400078e3cff */
[----:B------:R-:W-:Y:S02]  /*c240*/  MOV R13, R5 ;  /* 0x00000005000d7202 */ /* 0x000fe40000000f00 */
        /* <DEDUP_REMOVED lines=12> */
.L_x_12846:
[----:B------:R-:W-:Y:S01]  /*c310*/  MOV R13, R4 ;  /* 0x00000004000d7202 */ /* 0x000fe20000000f00 */
[----:B------:R-:W-:Y:S02]  /*c320*/  IMAD.MOV.U32 R12, RZ, RZ, 0x5 ;  /* 0x00000005ff0c7424 */ /* 0x000fe400078e00ff */
[----:B------:R-:W-:-:S07]  /*c330*/  IMAD.MOV.U32 R3, RZ, RZ, R14 ;  /* 0x000000ffff037224 */ /* 0x000fce00078e000e */
[----:B------:R-:W-:Y:S05]  /*c340*/  WARPSYNC.COLLECTIVE R15, `(.L_x_12847) ;  /* 0x000000000f087348 */ /* 0x000fea0003c00000 */
[----:B------:R0:W1:Y:S02]  /*c350*/  SHFL.IDX P6, R14, R13, R12, R11 ;  /* 0x0000000c0d0e7389 */ /* 0x00006400000c000b */
[----:B01----:R-:W-:Y:S01]  /*c360*/  ENDCOLLECTIVE ;  /* 0x000000000000791b */ /* 0x003fe20003800000 */
.L_x_12847:
        /* <DEDUP_REMOVED lines=16> */
.L_x_12848:
[----:B------:R-:W-:Y:S01]  /*c470*/  IMAD.MOV.U32 R13, RZ, RZ, R4 ;  /* 0x000000ffff0d7224 */ /* 0x000fe200078e0004 */
[----:B------:R-:W-:Y:S02]  /*c480*/  MOV R12, 0x6 ;  /* 0x00000006000c7802 */ /* 0x000fe40000000f00 */
[----:B------:R-:W-:-:S07]  /*c490*/  MOV R3, R14 ;  /* 0x0000000e00037202 */ /* 0x000fce0000000f00 */
[----:B------:R-:W-:Y:S05]  /*c4a0*/  WARPSYNC.COLLECTIVE R15, `(.L_x_12849) ;  /* 0x000000000f087348 */ /* 0x000fea0003c00000 */
[----:B------:R0:W1:Y:S02]  /*c4b0*/  SHFL.IDX P6, R14, R13, R12, R11 ;  /* 0x0000000c0d0e7389 */ /* 0x00006400000c000b */
[----:B01----:R-:W-:Y:S01]  /*c4c0*/  ENDCOLLECTIVE ;  /* 0x000000000000791b */ /* 0x003fe20003800000 */
.L_x_12849:
        /* <DEDUP_REMOVED lines=11> */
[----:B0-----:R-:W-:-:S12]  /*c580*/  IMAD.MOV.U32 R2, RZ, RZ, R14 ;  /* 0x000000ffff027224 */ /* 0x001fd800078e000e */
[----:B------:R-:W-:Y:S05]  /*c590*/  WARPSYNC.COLLECTIVE R15, `(.L_x_12850) ;  /* 0x000000000f087348 */ /* 0x000fea0003c00000 */
[----:B------:R0:W1:Y:S02]  /*c5a0*/  SHFL.IDX P6, R14, R13, R12, R11 ;  /* 0x0000000c0d0e7389 */ /* 0x00006400000c000b */
[----:B01----:R-:W-:Y:S01]  /*c5b0*/  ENDCOLLECTIVE ;  /* 0x000000000000791b */ /* 0x003fe20003800000 */
.L_x_12850:
[----:B------:R-:W-:Y:S02]  /*c5c0*/  IMAD.MOV.U32 R13, RZ, RZ, R4 ;  /* 0x000000ffff0d7224 */ /* 0x000fe400078e0004 */
[----:B------:R-:W-:Y:S02]  /*c5d0*/  IMAD.MOV.U32 R12, RZ, RZ, 0x7 ;  /* 0x00000007ff0c7424 */ /* 0x000fe400078e00ff */
[----:B------:R-:W-:-:S07]  /*c5e0*/  IMAD.MOV.U32 R3, RZ, RZ, R14 ;  /* 0x000000ffff037224 */ /* 0x000fce00078e000e */
[----:B------:R-:W-:Y:S05]  /*c5f0*/  WARPSYNC.COLLECTIVE R15, `(.L_x_12851) ;  /* 0x000000000f087348 */ /* 0x000fea0003c00000 */
[----:B------:R0:W1:Y:S02]  /*c600*/  SHFL.IDX P6, R14, R13, R12, R11 ;  /* 0x0000000c0d0e7389 */ /* 0x00006400000c000b */
[----:B01----:R-:W-:Y:S01]  /*c610*/  ENDCOLLECTIVE ;  /* 0x000000000000791b */ /* 0x003fe20003800000 */
.L_x_12851:
        /* <DEDUP_REMOVED lines=14> */
.L_x_12852:
[----:B------:R-:W-:-:S05]  /*c700*/  VIADD R2, R0, 0x70 ;  /* 0x0000007000027836 */ /* 0x000fca0000000000 */
[----:B------:R-:W-:Y:S01]  /*c710*/  ISETP.GE.AND P0, PT, R2, UR37, PT ;  /* 0x0000002502007c0c */ /* 0x000fe2000bf06270 */
[----:B------:R-:W-:Y:S02]  /*c720*/  IMAD.MOV.U32 R13, RZ, RZ, R7 ;  /* 0x000000ffff0d7224 */ /* 0x000fe400078e0007 */
[----:B------:R-:W-:-:S10]  /*c730*/  IMAD.MOV.U32 R12, RZ, RZ, RZ ;  /* 0x000000ffff0c7224 */ /* 0x000fd400078e00ff */
[----:B------:R-:W-:-:S13]  /*c740*/  @!P0 LEA R3, P1, R20, R14, 0x1 ;  /* 0x0000000e14038211 */ /* 0x000fda00078208ff */
[----:B------:R-:W-:Y:S05]  /*c750*/  WARPSYNC.COLLECTIVE R15, `(.L_x_12853) ;  /* 0x000000000f087348 */ /* 0x000fea0003c00000 */
[----:B------:R0:W1:Y:S02]  /*c760*/  SHFL.IDX P6, R14, R13, R12, R11 ;  /* 0x0000000c0d0e7389 */ /* 0x00006400000c000b */
[----:B01----:R-:W-:Y:S01]  /*c770*/  ENDCOLLECTIVE ;  /* 0x000000000000791b */ /* 0x003fe20003800000 */
.L_x_12853:
[----:B------:R-:W-:Y:S02]  /*c780*/  @!P0 IMAD.X R8, RZ, RZ, R4, P1 ;  /* 0x000000ffff088224 */ /* 0x000fe400008e0604 */
[----:B------:R-:W-:Y:S02]  /*c790*/  @!P0 IMAD.MOV.U32 R2, RZ, RZ, R3 ;  /* 0x000000ffff028224 */ /* 0x000fe400078e0003 */
[----:B------:R-:W-:Y:S01]  /*c7a0*/  VIADD R4, R0, 0x80 ;  /* 0x0000008000047836 */ /* 0x000fe20000000000 */
[----:B------:R-:W-:-:S05]  /*c7b0*/  @!P0 MOV R3, R8 ;  /* 0x0000000800038202 */ /* 0x000fca0000000f00 */
[----:B------:R-:W-:Y:S01]  /*c7c0*/  @!PT LDS RZ, [RZ] ;  /* 0x00000000fffff984 */ /* 0x000fe20000000800 */
[----:B------:R-:W-:Y:S01]  /*c7d0*/  @!PT LDS RZ, [RZ] ;  /* 0x00000000fffff984 */ /* 0x000fe20000000800 */
[----:B------:R-:W-:Y:S01]  /*c7e0*/  @!PT LDS RZ, [RZ] ;  /* 0x00000000fffff984 */ /* 0x000fe20000000800 */
[----:B------:R0:W-:Y:S01]  /*c7f0*/  @!P0 LDGSTS.E.BYPASS.LTC128B.128 [R18+0xbc00], desc[UR50][R2.64], !P5 ;  /* 0x0bc0000002128fae */ /* 0x0001e2000e901d72 */
[----:B------:R-:W-:Y:S01]  /*c800*/  IMAD.MOV.U32 R13, RZ, RZ, R6 ;  /* 0x000000ffff0d7224 */ /* 0x000fe200078e0006 */
[----:B------:R-:W-:Y:S02]  /*c810*/  ISETP.GE.AND P0, PT, R4, UR37, PT ;  /* 0x0000002504007c0c */ /* 0x000fe4000bf06270 */
[----:B0-----:R-:W-:-:S11]  /*c820*/  MOV R2, R14 ;  /* 0x0000000e00027202 */ /* 0x001fd60000000f00 */
[----:B------:R-:W-:Y:S05]  /*c830*/  WARPSYNC.COLLECTIVE R15, `(.L_x_12854) ;  /* 0x000000000f087348 */ /* 0x000fea0003c00000 */
[----:B------:R0:W1:Y:S02]  /*c840*/  SHFL.IDX P6, R14, R13, R12, R11 ;  /* 0x0000000c0d0e7389 */ /* 0x00006400000c000b */
[----:B01----:R-:W-:Y:S01]  /*c850*/  ENDCOLLECTIVE ;  /* 0x000000000000791b */ /* 0x003fe20003800000 */
.L_x_12854:
[----:B------:R-:W-:Y:S01]  /*c860*/  IMAD.MOV.U32 R13, RZ, RZ, R7 ;  /* 0x000000ffff0d7224 */ /* 0x000fe200078e0007 */
[----:B------:R-:W-:Y:S01]  /*c870*/  MOV R12, 0x1 ;  /* 0x00000001000c7802 */ /* 0x000fe20000000f00 */
[----:B------:R-:W-:-:S07]  /*c880*/  IMAD.MOV.U32 R4, RZ, RZ, R14 ;  /* 0x000000ffff047224 */ /* 0x000fce00078e000e */
[----:B------:R-:W-:Y:S05]  /*c890*/  WARPSYNC.COLLECTIVE R15, `(.L_x_12855) ;  /* 0x000000000f087348 */ /* 0x000fea0003c00000 */
[----:B------:R0:W1:Y:S02]  /*c8a0*/  SHFL.IDX P6, R14, R13, R12, R11 ;  /* 0x0000000c0d0e7389 */ /* 0x00006400000c000b */
[----:B01----:R-:W-:Y:S01]  /*c8b0*/  ENDCOLLECTIVE ;  /* 0x000000000000791b */ /* 0x003fe20003800000 */
.L_x_12855:
        /* <DEDUP_REMOVED lines=15> */
.L_x_12856:
        /* <DEDUP_REMOVED lines=8> */
.L_x_12857:
[----:B------:R-:W-:-:S05]  /*ca30*/  @!P0 IMAD.MOV.U32 R3, RZ, RZ, R5 ;  /* 0x000000ffff038224 */ /* 0x000fca00078e0005 */
[----:B------:R-:W-:Y:S01]  /*ca40*/  @!PT LDS RZ, [RZ] ;  /* 0x00000000fffff984 */ /* 0x000fe20000000800 */
[----:B------:R-:W-:Y:S01]  /*ca50*/  @!PT LDS RZ, [RZ] ;  /* 0x00000000fffff984 */ /* 0x000fe20000000800 */
[----:B------:R-:W-:Y:S01]  /*ca60*/  @!PT LDS RZ, [RZ] ;  /* 0x00000000fffff984 */ /* 0x000fe20000000800 */
[----:B------:R0:W-:Y:S01]  /*ca70*/  @!P0 LDGSTS.E.BYPASS.LTC128B.128 [R18+0xcc00], desc[UR50][R2.64], !P5 ;  /* 0x0cc0000002128fae */ /* 0x0001e2000e901d72 */
[----:B------:R-:W-:Y:S02]  /*ca80*/  IMAD.MOV.U32 R13, RZ, RZ, R6 ;  /* 0x000000ffff0d7224 */ /* 0x000fe400078e0006 */
[----:B0-----:R-:W-:-:S05]  /*ca90*/  VIADD R3, R0, 0xa0 ;  /* 0x000000a000037836 */ /* 0x001fca0000000000 */
[----:B------:R-:W-:Y:S02]  /*caa0*/  ISETP.GE.AND P1, PT, R3, UR37, PT ;  /* 0x0000002503007c0c */ /* 0x000fe4000bf26270 */
[----:B------:R-:W-:-:S11]  /*cab0*/  MOV R2, R14 ;  /* 0x0000000e00027202 */ /* 0x000fd60000000f00 */
[----:B------:R-:W-:Y:S05]  /*cac0*/  WARPSYNC.COLLECTIVE R15, `(.L_x_12858) ;  /* 0x000000000f087348 */ /* 0x000fea0003c00000 */
[----:B------:R0:W1:Y:S02]  /*cad0*/  SHFL.IDX P6, R14, R13, R12, R11 ;  /* 0x0000000c0d0e7389 */ /* 0x00006400000c000b */
[----:B01----:R-:W-:Y:S01]  /*cae0*/  ENDCOLLECTIVE ;  /* 0x000000000000791b */ /* 0x003fe20003800000 */
.L_x_12858:
        /* <DEDUP_REMOVED lines=8> */
.L_x_12859:
[----:B------:R-:W-:Y:S01]  /*cb70*/  @!PT LDS RZ, [RZ] ;  /* 0x00000000fffff984 */ /* 0x000fe20000000800 */
[----:B------:R-:W-:Y:S01]  /*cb80*/  @!PT LDS RZ, [RZ] ;  /* 0x00000000fffff984 */ /* 0x000fe20000000800 */
[----:B------:R-:W-:Y:S01]  /*cb90*/  @!PT LDS RZ, [RZ] ;  /* 0x00000000fffff984 */ /* 0x000fe20000000800 */
[----:B------:R0:W-:Y:S01]  /*cba0*/  @!P1 LDGSTS.E.BYPASS.LTC128B.128 [R18+0xd400], desc[UR50][R2.64], !P5 ;  /* 0x0d40000002129fae */ /* 0x0001e2000e901d72 */
[----:B------:R-:W-:Y:S01]  /*cbb0*/  MOV R13, R6 ;  /* 0x00000006000d7202 */ /* 0x000fe20000000f00 */
[----:B------:R-:W-:-:S07]  /*cbc0*/  IMAD.MOV.U32 R7, RZ, RZ, R14 ;  /* 0x000000ffff077224 */ /* 0x000fce00078e000e */
[----:B0-----:R-:W-:Y:S05]  /*cbd0*/  WARPSYNC.COLLECTIVE R15, `(.L_x_12860) ;  /* 0x000000000f087348 */ /* 0x001fea0003c00000 */
[----:B------:R1:W2:Y:S02]  /*cbe0*/  SHFL.IDX P6, R14, R13, R12, R11 ;  /* 0x0000000c0d0e7389 */ /* 0x0002a400000c000b */
[----:B012---:R-:W-:Y:S01]  /*cbf0*/  ENDCOLLECTIVE ;  /* 0x000000000000791b */ /* 0x007fe20003800000 */
.L_x_12860:
[----:B------:R-:W-:Y:S05]  /*cc00*/  BRA `(.L_x_12861) ;  /* 0xffffffc800047947 */ /* 0x000fea000383ffff */
.L_x_12779:
[----:B0-----:R-:W-:-:S04]  /*cc10*/  IMAD.U32 R3, RZ, RZ, UR38 ;  /* 0x00000026ff037e24 */ /* 0x001fc8000f8e00ff */
[----:B------:R0:W1:Y:S03]  /*cc20*/  SYNCS.PHASECHK.TRANS64.TRYWAIT P0, [R3+URZ+0x16820], R0 ;  /* 0x01682000030075a7 */ /* 0x000066000800017f */
[----:B-1----:R-:W-:Y:S05]  /*cc30*/  @!P0 NANOSLEEP.SYNCS 0x989680 ;  /* 0x009896800000895d */ /* 0x002fea0003900000 */
[----:B------:R-:W1:Y:S02]  /*cc40*/  @!P0 SYNCS.PHASECHK.TRANS64 P0, [R3+URZ+0x16820], R0 ;  /* 0x01682000030085a7 */ /* 0x000e64000800007f */
[----:B-1----:R-:W-:Y:S05]  /*cc50*/  @!P0 BRA `(.L_x_12779) ;  /* 0xfffffffc00ec8947 */ /* 0x002fea000383ffff */
[----:B------:R-:W-:Y:S05]  /*cc60*/  BRA `(.L_x_12862) ;  /* 0xffffffc800387947 */ /* 0x000fea000383ffff */
.L_x_12783:
[----:B0-----:R0:W1:Y:S02]  /*cc70*/  SYNCS.PHASECHK.TRANS64.TRYWAIT P0, [R5+URZ+0x16840], R2 ;  /* 0x01684002050075a7 */ /* 0x001064000800017f */
[----:B-1----:R-:W-:Y:S05]  /*cc80*/  @!P0 NANOSLEEP.SYNCS 0x989680 ;  /* 0x009896800000895d */ /* 0x002fea0003900000 */
[----:B------:R-:W1:Y:S02]  /*cc90*/  @!P0 SYNCS.PHASECHK.TRANS64 P0, [R5+URZ+0x16840], R2 ;  /* 0x01684002050085a7 */ /* 0x000e64000800007f */
[----:B-1----:R-:W-:Y:S05]  /*cca0*/  @!P0 BRA `(.L_x_12783) ;  /* 0xfffffffc00f08947 */ /* 0x002fea000383ffff */
[----:B------:R-:W-:Y:S05]  /*ccb0*/  BRA `(.L_x_12863) ;  /* 0xffffffcc00007947 */ /* 0x000fea000383ffff */
.L_x_12784:
        /* <DEDUP_REMOVED lines=8> */
.L_x_12865:
[----:B------:R-:W-:Y:S05]  /*cd40*/  BSYNC B1 ;  /* 0x0000000000017941 */ /* 0x000fea0003800000 */
.L_x_12864:
        /* <DEDUP_REMOVED lines=10> */
.L_x_12866:
[----:B------:R-:W-:Y:S01]  /*cdf0*/  IMAD.MOV.U32 R13, RZ, RZ, R10 ;  /* 0x000000ffff0d7224 */ /* 0x000fe200078e000a */
[----:B------:R-:W-:Y:S01]  /*ce00*/  MOV R12, 0x1 ;  /* 0x00000001000c7802 */ /* 0x000fe20000000f00 */
[----:B------:R-:W-:Y:S01]  /*ce10*/  IMAD.SHL.U32 R7, R7, 0x8, RZ ;  /* 0x0000000807077824 */ /* 0x000fe200078e00ff */
[----:B------:R-:W-:-:S07]  /*ce20*/  MOV R2, R14 ;  /* 0x0000000e00027202 */ /* 0x000fce0000000f00 */
[----:B------:R-:W-:Y:S05]  /*ce30*/  WARPSYNC.COLLECTIVE R15, `(.L_x_12867) ;  /* 0x000000000f087348 */ /* 0x000fea0003c00000 */
[----:B------:R0:W1:Y:S02]  /*ce40*/  SHFL.IDX P6, R14, R13, R12, R11 ;  /* 0x0000000c0d0e7389 */ /* 0x00006400000c000b */
[----:B01----:R-:W-:Y:S01]  /*ce50*/  ENDCOLLECTIVE ;  /* 0x000000000000791b */ /* 0x003fe20003800000 */
.L_x_12867:
        /* <DEDUP_REMOVED lines=8> */
[----:B------:R0:W-:Y:S02]  /*cee0*/  LDGSTS.E.BYPASS.LTC128B.128 [R8+0xe400], desc[UR50][R2.64], !P1 ;  /* 0x0e40000002087fae */ /* 0x0001e4000c901d72 */
[----:B0-----:R-:W-:-:S07]  /*cef0*/  IMAD.MOV.U32 R3, RZ, RZ, R14 ;  /* 0x000000ffff037224 */ /* 0x001fce00078e000e */
[----:B------:R-:W-:Y:S05]  /*cf00*/  WARPSYNC.COLLECTIVE R15, `(.L_x_12868) ;  /* 0x000000000f087348 */ /* 0x000fea0003c00000 */
[----:B------:R0:W1:Y:S02]  /*cf10*/  SHFL.IDX P6, R14, R13, R12, R11 ;  /* 0x0000000c0d0e7389 */ /* 0x00006400000c000b */
[----:B01----:R-:W-:Y:S01]  /*cf20*/  ENDCOLLECTIVE ;  /* 0x000000000000791b */ /* 0x003fe20003800000 */
.L_x_12868:
[----:B------:R-:W-:Y:S02]  /*cf30*/  IMAD.MOV.U32 R13, RZ, RZ, R10 ;  /* 0x000000ffff0d7224 */ /* 0x000fe400078e000a */
[----:B------:R-:W-:Y:S02]  /*cf40*/  IMAD.MOV.U32 R12, RZ, RZ, 0x2 ;  /* 0x00000002ff0c7424 */ /* 0x000fe400078e00ff */
[----:B------:R-:W-:-:S07]  /*cf50*/  IMAD.MOV.U32 R2, RZ, RZ, R14 ;  /* 0x000000ffff027224 */ /* 0x000fce00078e000e */
[----:B------:R-:W-:Y:S05]  /*cf60*/  WARPSYNC.COLLECTIVE R15, `(.L_x_12869) ;  /* 0x000000000f087348 */ /* 0x000fea0003c00000 */
[----:B------:R0:W1:Y:S02]  /*cf70*/  SHFL.IDX P6, R14, R13, R12, R11 ;  /* 0x0000000c0d0e7389 */ /* 0x00006400000c000b */
[----:B01----:R-:W-:Y:S01]  /*cf80*/  ENDCOLLECTIVE ;  /* 0x000000000000791b */ /* 0x003fe20003800000 */
.L_x_12869:
[----:B------:R-:W-:-:S04]  /*cf90*/  IADD3 R2, P0, R2, R7, RZ ;  /* 0x0000000702027210 */ /* 0x000fc80007f1e0ff */
[----:B------:R-:W-:-:S05]  /*cfa0*/  IADD3.X R3, RZ, R3, RZ, P0, !PT ;  /* 0x00000003ff037210 */ /* 0x000fca00007fe4ff */
[----:B------:R-:W-:Y:S01]  /*cfb0*/  @!PT LDS RZ, [RZ] ;  /* 0x00000000fffff984 */ /* 0x000fe20000000800 */
[----:B------:R-:W-:Y:S01]  /*cfc0*/  @!PT LDS RZ, [RZ] ;  /* 0x00000000fffff984 */ /* 0x000fe20000000800 */
[----:B------:R-:W-:Y:S01]  /*cfd0*/  @!PT LDS RZ, [RZ] ;  /* 0x00000000fffff984 */ /* 0x000fe20000000800 */
[----:B------:R0:W-:Y:S01]  /*cfe0*/  LDGSTS.E.BYPASS.LTC128B.128 [R8+0xec00], desc[UR50][R2.64], !P1 ;  /* 0x0ec0000002087fae */ /* 0x0001e2000c901d72 */
[----:B------:R-:W-:Y:S01]  /*cff0*/  MOV R13, R9 ;  /* 0x00000009000d7202 */ /* 0x000fe20000000f00 */
[----:B0-----:R-:W-:-:S07]  /*d000*/  IMAD.MOV.U32 R3, RZ, RZ, R14 ;  /* 0x000000ffff037224 */ /* 0x001fce00078e000e */
[----:B------:R-:W-:Y:S05]  /*d010*/  WARPSYNC.COLLECTIVE R15, `(.L_x_12870) ;  /* 0x000000000f087348 */ /* 0x000fea0003c00000 */
[----:B------:R0:W1:Y:S02]  /*d020*/  SHFL.IDX P6, R14, R13, R12, R11 ;  /* 0x0000000c0d0e7389 */ /* 0x00006400000c000b */
[----:B01----:R-:W-:Y:S01]  /*d030*/  ENDCOLLECTIVE ;  /* 0x000000000000791b */ /* 0x003fe20003800000 */
.L_x_12870:
[----:B------:R-:W-:Y:S01]  /*d040*/  IMAD.MOV.U32 R13, RZ, RZ, R10 ;  /* 0x000000ffff0d7224 */ /* 0x000fe200078e000a */
[----:B------:R-:W-:Y:S01]  /*d050*/  MOV R12, 0x3 ;  /* 0x00000003000c7802 */ /* 0x000fe20000000f00 */
[----:B------:R-:W-:-:S07]  /*d060*/  IMAD.MOV.U32 R2, RZ, RZ, R14 ;  /* 0x000000ffff027224 */ /* 0x000fce00078e000e */
[----:B------:R-:W-:Y:S05]  /*d070*/  WARPSYNC.COLLECTIVE R15, `(.L_x_12871) ;  /* 0x000000000f087348 */ /* 0x000fea0003c00000 */
[----:B------:R0:W1:Y:S02]  /*d080*/  SHFL.IDX P6, R14, R13, R12, R11 ;  /* 0x0000000c0d0e7389 */ /* 0x00006400000c000b */
[----:B01----:R-:W-:Y:S01]  /*d090*/  ENDCOLLECTIVE ;  /* 0x000000000000791b */ /* 0x003fe20003800000 */
.L_x_12871:
[----:B------:R-:W-:-:S05]  /*d0a0*/  IADD3 R2, P0, R2, R7, RZ ;  /* 0x0000000702027210 */ /* 0x000fca0007f1e0ff */
[----:B------:R-:W-:-:S05]  /*d0b0*/  IMAD.X R3, RZ, RZ, R3, P0 ;  /* 0x000000ffff037224 */ /* 0x000fca00000e0603 */
[----:B------:R-:W-:Y:S01]  /*d0c0*/  @!PT LDS RZ, [RZ] ;  /* 0x00000000fffff984 */ /* 0x000fe20000000800 */
[----:B------:R-:W-:Y:S01]  /*d0d0*/  @!PT LDS RZ, [RZ] ;  /* 0x00000000fffff984 */ /* 0x000fe20000000800 */
[----:B------:R-:W-:Y:S01]  /*d0e0*/  @!PT LDS RZ, [RZ] ;  /* 0x00000000fffff984 */ /* 0x000fe20000000800 */
[----:B------:R0:W-:Y:S01]  /*d0f0*/  LDGSTS.E.BYPASS.LTC128B.128 [R8+0xf400], desc[UR50][R2.64], !P1 ;  /* 0x0f40000002087fae */ /* 0x0001e2000c901d72 */
[----:B------:R-:W-:Y:S02]  /*d100*/  IMAD.MOV.U32 R13, RZ, RZ, R9 ;  /* 0x000000ffff0d7224 */ /* 0x000fe400078e0009 */
[----:B0-----:R-:W-:-:S07]  /*d110*/  IMAD.MOV.U32 R3, RZ, RZ, R14 ;  /* 0x000000ffff037224 */ /* 0x001fce00078e000e */
[----:B------:R-:W-:Y:S05]  /*d120*/  WARPSYNC.COLLECTIVE R15, `(.L_x_12872) ;  /* 0x000000000f087348 */ /* 0x000fea0003c00000 */
[----:B------:R0:W1:Y:S02]  /*d130*/  SHFL.IDX P6, R14, R13, R12, R11 ;  /* 0x0000000c0d0e7389 */ /* 0x00006400000c000b */
[----:B01----:R-:W-:Y:S01]  /*d140*/  ENDCOLLECTIVE ;  /* 0x000000000000791b */ /* 0x003fe20003800000 */
.L_x_12872:
[----:B------:R-:W-:Y:S02]  /*d150*/  IMAD.MOV.U32 R13, RZ, RZ, R10 ;  /* 0x000000ffff0d7224 */ /* 0x000fe400078e000a */
[----:B------:R-:W-:Y:S02]  /*d160*/  IMAD.MOV.U32 R12, RZ, RZ, 0x4 ;  /* 0x00000004ff0c7424 */ /* 0x000fe400078e00ff */
[----:B------:R-:W-:-:S07]  /*d170*/  IMAD.MOV.U32 R2, RZ, RZ, R14 ;  /* 0x000000ffff027224 */ /* 0x000fce00078e000e */
[----:B------:R-:W-:Y:S05]  /*d180*/  WARPSYNC.COLLECTIVE R15, `(.L_x_12873) ;  /* 0x000000000f087348 */ /* 0x000fea0003c00000 */
[----:B------:R0:W1:Y:S02]  /*d190*/  SHFL.IDX P6, R14, R13, R12, R11 ;  /* 0x0000000c0d0e7389 */ /* 0x00006400000c000b */
[----:B01----:R-:W-:Y:S01]  /*d1a0*/  ENDCOLLECTIVE ;  /* 0x000000000000791b */ /* 0x003fe20003800000 */
.L_x_12873:
        /* <DEDUP_REMOVED lines=11> */
.L_x_12874:
[----:B------:R-:W-:Y:S01]  /*d260*/  IMAD.MOV.U32 R13, RZ, RZ, R10 ;  /* 0x000000ffff0d7224 */ /* 0x000fe200078e000a */
[----:B------:R-:W-:Y:S01]  /*d270*/  MOV R12, 0x5 ;  /* 0x00000005000c7802 */ /* 0x000fe20000000f00 */
[----:B------:R-:W-:-:S07]  /*d280*/  IMAD.MOV.U32 R2, RZ, RZ, R14 ;  /* 0x000000ffff027224 */ /* 0x000fce00078e000e */
[----:B------:R-:W-:Y:S05]  /*d290*/  WARPSYNC.COLLECTIVE R15, `(.L_x_12875) ;  /* 0x000000000f087348 */ /* 0x000fea0003c00000 */
[----:B------:R0:W1:Y:S02]  /*d2a0*/  SHFL.IDX P6, R14, R13, R12, R11 ;  /* 0x0000000c0d0e7389 */ /* 0x00006400000c000b */
[----:B01----:R-:W-:Y:S01]  /*d2b0*/  ENDCOLLECTIVE ;  /* 0x000000000000791b */ /* 0x003fe20003800000 */
.L_x_12875:
        /* <DEDUP_REMOVED lines=11> */
.L_x_12876:
[----:B------:R-:W-:Y:S02]  /*d370*/  IMAD.MOV.U32 R13, RZ, RZ, R10 ;  /* 0x000000ffff0d7224 */ /* 0x000fe400078e000a */
[----:B------:R-:W-:Y:S02]  /*d380*/  IMAD.MOV.U32 R12, RZ, RZ, 0x6 ;  /* 0x00000006ff0c7424 */ /* 0x000fe400078e00ff */
[----:B------:R-:W-:-:S07]  /*d390*/  IMAD.MOV.U32 R2, RZ, RZ, R14 ;  /* 0x000000ffff027224 */ /* 0x000fce00078e000e */
[----:B------:R-:W-:Y:S05]  /*d3a0*/  WARPSYNC.COLLECTIVE R15, `(.L_x_12877) ;  /* 0x000000000f087348 */ /* 0x000fea0003c00000 */
[----:B------:R0:W1:Y:S02]  /*d3b0*/  SHFL.IDX P6, R14, R13, R12, R11 ;  /* 0x0000000c0d0e7389 */ /* 0x00006400000c000b */
[----:B01----:R-:W-:Y:S01]  /*d3c0*/  ENDCOLLECTIVE ;  /* 0x000000000000791b */ /* 0x003fe20003800000 */
.L_x_12877:
        /* <DEDUP_REMOVED lines=11> */
.L_x_12878:
[----:B------:R-:W-:Y:S01]  /*d480*/  IMAD.MOV.U32 R13, RZ, RZ, R10 ;  /* 0x000000ffff0d7224 */ /* 0x000fe200078e000a */
[----:B------:R-:W-:Y:S01]  /*d490*/  MOV R12, 0x7 ;  /* 0x00000007000c7802 */ /* 0x000fe20000000f00 */
[----:B------:R-:W-:-:S07]  /*d4a0*/  IMAD.MOV.U32 R2, RZ, RZ, R14 ;  /* 0x000000ffff027224 */ /* 0x000fce00078e000e */
[----:B------:R-:W-:Y:S05]  /*d4b0*/  WARPSYNC.COLLECTIVE R15, `(.L_x_12879) ;  /* 0x000000000f087348 */ /* 0x000fea0003c00000 */
[----:B------:R0:W1:Y:S02]  /*d4c0*/  SHFL.IDX P6, R14, R13, R12, R11 ;  /* 0x0000000c0d0e7389 */ /* 0x00006400000c000b */
[----:B01----:R-:W-:Y:S01]  /*d4d0*/  ENDCOLLECTIVE ;  /* 0x000000000000791b */ /* 0x003fe20003800000 */
.L_x_12879:
[----:B------:R-:W-:-:S05]  /*d4e0*/  IADD3 R2, P0, R2, R7, RZ ;  /* 0x0000000702027210 */ /* 0x000fca0007f1e0ff */
[----:B------:R-:W-:-:S05]  /*d4f0*/  IMAD.X R3, RZ, RZ, R3, P0 ;  /* 0x000000ffff037224 */ /* 0x000fca00000e0603 */
[----:B------:R-:W-:Y:S01]  /*d500*/  @!PT LDS RZ, [RZ] ;  /* 0x00000000fffff984 */ /* 0x000fe20000000800 */
[----:B------:R-:W-:Y:S01]  /*d510*/  @!PT LDS RZ, [RZ] ;  /* 0x00000000fffff984 */ /* 0x000fe20000000800 */
[----:B------:R-:W-:Y:S01]  /*d520*/  @!PT LDS RZ, [RZ] ;  /* 0x00000000fffff984 */ /* 0x000fe20000000800 */
[----:B------:R0:W-:Y:S01]  /*d530*/  LDGSTS.E.BYPASS.LTC128B.128 [R8+0x11400], desc[UR50][R2.64], !P1 ;  /* 0x1140000002087fae */ /* 0x0001e2000c901d72 */
[----:B------:R-:W-:Y:S02]  /*d540*/  IMAD.MOV.U32 R13, RZ, RZ, R9 ;  /* 0x000000ffff0d7224 */ /* 0x000fe400078e0009 */
[----:B------:R-:W-:-:S07]  /*d550*/  IMAD.MOV.U32 R10, RZ, RZ, R14 ;  /* 0x000000ffff0a7224 */ /* 0x000fce00078e000e */
[----:B0-----:R-:W-:Y:S05]  /*d560*/  WARPSYNC.COLLECTIVE R15, `(.L_x_12880) ;  /* 0x000000000f087348 */ /* 0x001fea0003c00000 */
[----:B------:R1:W2:Y:S02]  /*d570*/  SHFL.IDX P6, R14, R13, R12, R11 ;  /* 0x0000000c0d0e7389 */ /* 0x0002a400000c000b */
[----:B012---:R-:W-:Y:S01]  /*d580*/  ENDCOLLECTIVE ;  /* 0x000000000000791b */ /* 0x007fe20003800000 */
.L_x_12880:
[----:B------:R-:W-:Y:S01]  /*d590*/  IMAD.MOV.U32 R2, RZ, RZ, R14 ;  /* 0x000000ffff027224 */ /* 0x000fe200078e000e */
[----:B------:R-:W-:Y:S06]  /*d5a0*/  BRA `(.L_x_12881) ;  /* 0xffffffc400d07947 */ /* 0x000fec000383ffff */
.L_x_12789:
[----:B-1----:R1:W2:Y:S02]  /*d5b0*/  SYNCS.PHASECHK.TRANS64.TRYWAIT P0, [R5+URZ+0x16860], R2 ;  /* 0x01686002050075a7 */ /* 0x0022a4000800017f */
[----:B--2---:R-:W-:Y:S05]  /*d5c0*/  @!P0 NANOSLEEP.SYNCS 0x989680 ;  /* 0x009896800000895d */ /* 0x004fea0003900000 */
[----:B------:R-:W2:Y:S02]  /*d5d0*/  @!P0 SYNCS.PHASECHK.TRANS64 P0, [R5+URZ+0x16860], R2 ;  /* 0x01686002050085a7 */ /* 0x000ea4000800007f */
[----:B--2---:R-:W-:Y:S05]  /*d5e0*/  @!P0 BRA `(.L_x_12789) ;  /* 0xfffffffc00f08947 */ /* 0x004fea000383ffff */
[----:B------:R-:W-:Y:S05]  /*d5f0*/  BRA `(.L_x_12882) ;  /* 0xffffffc800287947 */ /* 0x000fea000383ffff */
.L_x_12790:
        /* <DEDUP_REMOVED lines=8> */
.L_x_12884:
[----:B------:R-:W-:Y:S05]  /*d680*/  BSYNC B1 ;  /* 0x0000000000017941 */ /* 0x000fea0003800000 */
.L_x_12883:
[----:B------:R-:W-:Y:S01]  /*d690*/  IMAD.MOV.U32 R13, RZ, RZ, R16 ;  /* 0x000000ffff0d7224 */ /* 0x000fe200078e0010 */
[----:B------:R-:W-:Y:S01]  /*d6a0*/  MOV R15, 0xffffffff ;  /* 0xffffffff000f7802 */ /* 0x000fe20000000f00 */
[----:B------:R-:W-:Y:S01]  /*d6b0*/  IMAD.MOV.U32 R12, RZ, RZ, RZ ;  /* 0x000000ffff0c7224 */ /* 0x000fe200078e00ff */
[----:B------:R-:W-:Y:S01]  /*d6c0*/  MOV R3, R14 ;  /* 0x0000000e00037202 */ /* 0x000fe20000000f00 */
[----:B------:R-:W-:Y:S01]  /*d6d0*/  IMAD.MOV.U32 R11, RZ, RZ, 0x181f ;  /* 0x0000181fff0b7424 */ /* 0x000fe200078e00ff */
[----:B------:R-:W-:Y:S02]  /*d6e0*/  ISETP.LT.OR P1, PT, R8, 0x1, P2 ;  /* 0x000000010800780c */ /* 0x000fe40001721670 */
[----:B------:R-:W-:-:S11]  /*d6f0*/  LEA R6, R6, UR38, 0x1 ;  /* 0x0000002606067c11 */ /* 0x000fd6000f8e08ff */
[----:B------:R-:W-:Y:S05]  /*d700*/  WARPSYNC.COLLECTIVE R15, `(.L_x_12885) ;  /* 0x000000000f087348 */ /* 0x000fea0003c00000 */
[----:B------:R0:W1:Y:S02]  /*d710*/  SHFL.IDX P6, R14, R13, R12, R11 ;  /* 0x0000000c0d0e7389 */ /* 0x00006400000c000b */
[----:B01----:R-:W-:Y:S01]  /*d720*/  ENDCOLLECTIVE ;  /* 0x000000000000791b */ /* 0x003fe20003800000 */
.L_x_12885:
[----:B------:R-:W-:Y:S01]  /*d730*/  IMAD.MOV.U32 R13, RZ, RZ, R17 ;  /* 0x000000ffff0d7224 */ /* 0x000fe200078e0011 */
[----:B------:R-:W-:Y:S01]  /*d740*/  MOV R12, 0x1 ;  /* 0x00000001000c7802 */ /* 0x000fe20000000f00 */
[----:B------:R-:W-:-:S07]  /*d750*/  IMAD.MOV.U32 R2, RZ, RZ, R14 ;  /* 0x000000ffff027224 */ /* 0x000fce00078e000e */
[----:B------:R-:W-:Y:S05]  /*d760*/  WARPSYNC.COLLECTIVE R15, `(.L_x_12886) ;  /* 0x000000000f087348 */ /* 0x000fea0003c00000 */
[----:B------:R0:W1:Y:S02]  /*d770*/  SHFL.IDX P6, R14, R13, R12, R11 ;  /* 0x0000000c0d0e7389 */ /* 0x00006400000c000b */
[----:B01----:R-:W-:Y:S01]  /*d780*/  ENDCOLLECTIVE ;  /* 0x000000000000791b */ /* 0x003fe20003800000 */
.L_x_12886:
[----:B------:R-:W-:-:S05]  /*d790*/  IADD3 R2, P0, R2, R7, RZ ;  /* 0x0000000702027210 */ /* 0x000fca0007f1e0ff */
[----:B------:R-:W-:-:S05]  /*d7a0*/  IMAD.X R3, RZ, RZ, R3, P0 ;  /* 0x000000ffff037224 */ /* 0x000fca00000e0603 */
[----:B------:R-:W-:Y:S01]  /*d7b0*/  @!PT LDS RZ, [RZ] ;  /* 0x00000000fffff984 */ /* 0x000fe20000000800 */
[----:B------:R-:W-:Y:S01]  /*d7c0*/  @!PT LDS RZ, [RZ] ;  /* 0x00000000fffff984 */ /* 0x000fe20000000800 */
[----:B------:R-:W-:Y:S01]  /*d7d0*/  @!PT LDS RZ, [RZ] ;  /* 0x00000000fffff984 */ /* 0x000fe20000000800 */
[----:B------:R0:W-:Y:S01]  /*d7e0*/  LDGSTS.E.BYPASS.LTC128B.128 [R6+0x400], desc[UR50][R2.64], !P1 ;  /* 0x0040000002067fae */ /* 0x0001e2000c901d72 */
[----:B------:R-:W-:Y:S01]  /*d7f0*/  IMAD.MOV.U32 R13, RZ, RZ, R16 ;  /* 0x000000ffff0d7224 */ /* 0x000fe200078e0010 */
[----:B------:R-:W-:Y:S01]  /*d800*/  ISETP.LT.OR P1, PT, R8, 0x11, P2 ;  /* 0x000000110800780c */ /* 0x000fe20001721670 */
[----:B0-----:R-:W-:-:S12]  /*d810*/  IMAD.MOV.U32 R3, RZ, RZ, R14 ;  /* 0x000000ffff037224 */ /* 0x001fd800078e000e */
[----:B------:R-:W-:Y:S05]  /*d820*/  WARPSYNC.COLLECTIVE R15, `(.L_x_12887) ;  /* 0x000000000f087348 */ /* 0x000fea0003c00000 */
[----:B------:R0:W1:Y:S02]  /*d830*/  SHFL.IDX P6, R14, R13, R12, R11 ;  /* 0x0000000c0d0e7389 */ /* 0x00006400000c000b */
[----:B01----:R-:W-:Y:S01]  /*d840*/  ENDCOLLECTIVE ;  /* 0x000000000000791b */ /* 0x003fe20003800000 */
.L_x_12887:
[----:B------:R-:W-:Y:S02]  /*d850*/  IMAD.MOV.U32 R13, RZ, RZ, R17 ;  /* 0x000000ffff0d7224 */ /* 0x000fe400078e0011 */
[----:B------:R-:W-:Y:S02]  /*d860*/  IMAD.MOV.U32 R12, RZ, RZ, 0x2 ;  /* 0x00000002ff0c7424 */ /* 0x000fe400078e00ff */
[----:B------:R-:W-:-:S07]  /*d870*/  IMAD.MOV.U32 R2, RZ, RZ, R14 ;  /* 0x000000ffff027224 */ /* 0x000fce00078e000e */
[----:B------:R-:W-:Y:S05]  /*d880*/  WARPSYNC.COLLECTIVE R15, `(.L_x_12888) ;  /* 0x000000000f087348 */ /* 0x000fea0003c00000 */
[----:B------:R0:W1:Y:S02]  /*d890*/  SHFL.IDX P6, R14, R13, R12, R11 ;  /* 0x0000000c0d0e7389 */ /* 0x00006400000c000b */
[----:B01----:R-:W-:Y:S01]  /*d8a0*/  ENDCOLLECTIVE ;  /* 0x000000000000791b */ /* 0x003fe20003800000 */
.L_x_12888:
[----:B------:R-:W-:-:S04]  /*d8b0*/  IADD3 R2, P0, R2, R7, RZ ;  /* 0x0000000702027210 */ /* 0x000fc80007f1e0ff */
[----:B------:R-:W-:-:S05]  /*d8c0*/  IADD3.X R3, RZ, R3, RZ, P0, !PT ;  /* 0x00000003ff037210 */ /* 0x000fca00007fe4ff */
[----:B------:R-:W-:Y:S01]  /*d8d0*/  @!PT LDS RZ, [RZ] ;  /* 0x00000000fffff984 */ /* 0x000fe20000000800 */
[----:B------:R-:W-:Y:S01]  /*d8e0*/  @!PT LDS RZ, [RZ] ;  /* 0x00000000fffff984 */ /* 0x000fe20000000800 */
[----:B------:R-:W-:Y:S01]  /*d8f0*/  @!PT LDS RZ, [RZ] ;  /* 0x00000000fffff984 */ /* 0x000fe20000000800 */
[----:B------:R0:W-:Y:S01]  /*d900*/  LDGSTS.E.BYPASS.LTC128B.128 [R6+0xc00], desc[UR50][R2.64], !P1 ;  /* 0x00c0000002067fae */ /* 0x0001e2000c901d72 */
[----:B------:R-:W-:Y:S02]  /*d910*/  ISETP.LT.OR P1, PT, R8, 0x21, P2 ;  /* 0x000000210800780c */ /* 0x000fe40001721670 */
[----:B------:R-:W-:Y:S01]  /*d920*/  MOV R13, R16 ;  /* 0x00000010000d7202 */ /* 0x000fe20000000f00 */
[----:B0-----:R-:W-:-:S10]  /*d930*/  IMAD.MOV.U32 R3, RZ, RZ, R14 ;  /* 0x000000ffff037224 */ /* 0x001fd400078e000e */
[----:B------:R-:W-:Y:S05]  /*d940*/  WARPSYNC.COLLECTIVE R15, `(.L_x_12889) ;  /* 0x000000000f087348 */ /* 0x000fea0003c00000 */
[----:B------:R0:W1:Y:S02]  /*d950*/  SHFL.IDX P6, R14, R13, R12, R11 ;  /* 0x0000000c0d0e7389 */ /* 0x00006400000c000b */
[----:B01----:R-:W-:Y:S01]  /*d960*/  ENDCOLLECTIVE ;  /* 0x000000000000791b */ /* 0x003fe20003800000 */
.L_x_12889:
[----:B------:R-:W-:Y:S01]  /*d970*/  IMAD.MOV.U32 R13, RZ, RZ, R17 ;  /* 0x000000ffff0d7224 */ /* 0x000fe200078e0011 */
[----:B------:R-:W-:Y:S01]  /*d980*/  MOV R12, 0x3 ;  /* 0x00000003000c7802 */ /* 0x000fe20000000f00 */
[----:B------:R-:W-:-:S07]  /*d990*/  IMAD.MOV.U32 R2, RZ, RZ, R14 ;  /* 0x000000ffff027224 */ /* 0x000fce00078e000e */
[----:B------:R-:W-:Y:S05]  /*d9a0*/  WARPSYNC.COLLECTIVE R15, `(.L_x_12890) ;  /* 0x000000000f087348 */ /* 0x000fea0003c00000 */
[----:B------:R0:W1:Y:S02]  /*d9b0*/  SHFL.IDX P6, R14, R13, R12, R11 ;  /* 0x0000000c0d0e7389 */ /* 0x00006400000c000b */
[----:B01----:R-:W-:Y:S01]  /*d9c0*/  ENDCOLLECTIVE ;  /* 0x000000000000791b */ /* 0x003fe20003800000 */
.L_x_12890:
        /* <DEDUP_REMOVED lines=12> */
.L_x_12891:
[----:B------:R-:W-:Y:S02]  /*da90*/  IMAD.MOV.U32 R13, RZ, RZ, R17 ;  /* 0x000000ffff0d7224 */ /* 0x000fe400078e0011 */
[----:B------:R-:W-:Y:S02]  /*daa0*/  IMAD.MOV.U32 R12, RZ, RZ, 0x4 ;  /* 0x00000004ff0c7424 */ /* 0x000fe400078e00ff */
[----:B------:R-:W-:-:S07]  /*dab0*/  IMAD.MOV.U32 R2, RZ, RZ, R14 ;  /* 0x000000ffff027224 */ /* 0x000fce00078e000e */
[----:B------:R-:W-:Y:S05]  /*dac0*/  WARPSYNC.COLLECTIVE R15, `(.L_x_12892) ;  /* 0x000000000f087348 */ /* 0x000fea0003c00000 */
[----:B------:R0:W1:Y:S02]  /*dad0*/  SHFL.IDX P6, R14, R13, R12, R11 ;  /* 0x0000000c0d0e7389 */ /* 0x00006400000c000b */
[----:B01----:R-:W-:Y:S01]  /*dae0*/  ENDCOLLECTIVE ;  /* 0x000000000000791b */ /* 0x003fe20003800000 */
.L_x_12892:
        /* <DEDUP_REMOVED lines=12> */
.L_x_12893:
[----:B------:R-:W-:Y:S01]  /*dbb0*/  IMAD.MOV.U32 R13, RZ, RZ, R17 ;  /* 0x000000ffff0d7224 */ /* 0x000fe200078e0011 */
[----:B------:R-:W-:Y:S01]  /*dbc0*/  MOV R12, 0x5 ;  /* 0x00000005000c7802 */ /* 0x000fe20000000f00 */
[----:B------:R-:W-:-:S07]  /*dbd0*/  IMAD.MOV.U32 R2, RZ, RZ, R14 ;  /* 0x000000ffff027224 */ /* 0x000fce00078e000e */
[----:B------:R-:W-:Y:S05]  /*dbe0*/  WARPSYNC.COLLECTIVE R15, `(.L_x_12894) ;  /* 0x000000000f087348 */ /* 0x000fea0003c00000 */
[----:B------:R0:W1:Y:S02]  /*dbf0*/  SHFL.IDX P6, R14, R13, R12, R11 ;  /* 0x0000000c0d0e7389 */ /* 0x00006400000c000b */
[----:B01----:R-:W-:Y:S01]  /*dc00*/  ENDCOLLECTIVE ;  /* 0x000000000000791b */ /* 0x003fe20003800000 */
.L_x_12894:
        /* <DEDUP_REMOVED lines=12> */
.L_x_12895:
[----:B------:R-:W-:Y:S02]  /*dcd0*/  IMAD.MOV.U32 R13, RZ, RZ, R17 ;  /* 0x000000ffff0d7224 */ /* 0x000fe400078e0011 */
[----:B------:R-:W-:Y:S02]  /*dce0*/  IMAD.MOV.U32 R12, RZ, RZ, 0x6 ;  /* 0x00000006ff0c7424 */ /* 0x000fe400078e00ff */
[----:B------:R-:W-:-:S07]  /*dcf0*/  IMAD.MOV.U32 R2, RZ, RZ, R14 ;  /* 0x000000ffff027224 */ /* 0x000fce00078e000e */
[----:B------:R-:W-:Y:S05]  /*dd00*/  WARPSYNC.COLLECTIVE R15, `(.L_x_12896) ;  /* 0x000000000f087348 */ /* 0x000fea0003c00000 */
[----:B------:R0:W1:Y:S02]  /*dd10*/  SHFL.IDX P6, R14, R13, R12, R11 ;  /* 0x0000000c0d0e7389 */ /* 0x00006400000c000b */
[----:B01----:R-:W-:Y:S01]  /*dd20*/  ENDCOLLECTIVE ;  /* 0x000000000000791b */ /* 0x003fe20003800000 */
.L_x_12896:
        /* <DEDUP_REMOVED lines=12> */
.L_x_12897:
[----:B------:R-:W-:Y:S01]  /*ddf0*/  IMAD.MOV.U32 R13, RZ, RZ, R17 ;  /* 0x000000ffff0d7224 */ /* 0x000fe200078e0011 */
[----:B------:R-:W-:Y:S01]  /*de00*/  MOV R12, 0x7 ;  /* 0x00000007000c7802 */ /* 0x000fe20000000f00 */
[----:B------:R-:W-:-:S07]  /*de10*/  IMAD.MOV.U32 R2, RZ, RZ, R14 ;  /* 0x000000ffff027224 */ /* 0x000fce00078e000e */
[----:B------:R-:W-:Y:S05]  /*de20*/  WARPSYNC.COLLECTIVE R15, `(.L_x_12898) ;  /* 0x000000000f087348 */ /* 0x000fea0003c00000 */
[----:B------:R0:W1:Y:S02]  /*de30*/  SHFL.IDX P6, R14, R13, R12, R11 ;  /* 0x0000000c0d0e7389 */ /* 0x00006400000c000b */
[----:B01----:R-:W-:Y:S01]  /*de40*/  ENDCOLLECTIVE ;  /* 0x000000000000791b */ /* 0x003fe20003800000 */
.L_x_12898:
        /* <DEDUP_REMOVED lines=11> */
.L_x_12899:
[----:B------:R-:W-:Y:S01]  /*df00*/  IMAD.MOV.U32 R2, RZ, RZ, R14 ;  /* 0x000000ffff027224 */ /* 0x000fe200078e000e */
[----:B------:R-:W-:Y:S06]  /*df10*/  BRA `(.L_x_12900) ;  /* 0xffffffc000c47947 */ /* 0x000fec000383ffff */
.L_x_12796:
[----:B0-----:R0:W1:Y:S02]  /*df20*/  SYNCS.PHASECHK.TRANS64.TRYWAIT P0, [R4+URZ+0x16860], R3 ;  /* 0x01686003040075a7 */ /* 0x001064000800017f */
[----:B-1----:R-:W-:Y:S05]  /*df30*/  @!P0 NANOSLEEP.SYNCS 0x989680 ;  /* 0x009896800000895d */ /* 0x002fea0003900000 */
[----:B------:R-:W1:Y:S02]  /*df40*/  @!P0 SYNCS.PHASECHK.TRANS64 P0, [R4+URZ+0x16860], R3 ;  /* 0x01686003040085a7 */ /* 0x000e64000800007f */
[----:B-1----:R-:W-:Y:S05]  /*df50*/  @!P0 BRA `(.L_x_12796) ;  /* 0xfffffffc00f08947 */ /* 0x002fea000383ffff */
[----:B------:R-:W-:Y:S05]  /*df60*/  BRA `(.L_x_12901) ;  /* 0xffffffc400947947 */ /* 0x000fea000383ffff */
.L_x_12797:
        /* <DEDUP_REMOVED lines=8> */
.L_x_12903:
[----:B------:R-:W-:Y:S05]  /*dff0*/  BSYNC B0 ;  /* 0x0000000000007941 */ /* 0x000fea0003800000 */
.L_x_12902:
[----:B------:R-:W0:Y:S01]  /*e000*/  S2R R2, SR_TID.X ;  /* 0x0000000000027919 */ /* 0x000e220000002100 */
[----:B------:R-:W-:Y:S01]  /*e010*/  IMAD.MOV.U32 R13, RZ, RZ, R16 ;  /* 0x000000ffff0d7224 */ /* 0x000fe200078e0010 */
[----:B------:R-:W-:Y:S01]  /*e020*/  MOV R15, 0xffffffff ;  /* 0xffffffff000f7802 */ /* 0x000fe20000000f00 */
[----:B------:R-:W-:Y:S01]  /*e030*/  IMAD.MOV.U32 R12, RZ, RZ, RZ ;  /* 0x000000ffff0c7224 */ /* 0x000fe200078e00ff */
[----:B------:R-:W-:Y:S01]  /*e040*/  MOV R0, R14 ;  /* 0x0000000e00007202 */ /* 0x000fe20000000f00 */
[----:B------:R-:W-:Y:S01]  /*e050*/  IMAD.MOV.U32 R11, RZ, RZ, 0x181f ;  /* 0x0000181fff0b7424 */ /* 0x000fe200078e00ff */
[----:B------:R-:W-:-:S13]  /*e060*/  ISETP.LT.OR P1, PT, R6, 0x1, P2 ;  /* 0x000000010600780c */ /* 0x000fda0001721670 */
[----:B0-----:R-:W-:Y:S05]  /*e070*/  WARPSYNC.COLLECTIVE R15, `(.L_x_12904) ;  /* 0x000000000f087348 */ /* 0x001fea0003c00000 */
[----:B------:R1:W2:Y:S02]  /*e080*/  SHFL.IDX P6, R14, R13, R12, R11 ;  /* 0x0000000c0d0e7389 */ /* 0x0002a400000c000b */
[----:B012---:R-:W-:Y:S01]  /*e090*/  ENDCOLLECTIVE ;  /* 0x000000000000791b */ /* 0x007fe20003800000 */
.L_x_12904:
[----:B------:R-:W-:Y:S02]  /*e0a0*/  IMAD.MOV.U32 R13, RZ, RZ, R17 ;  /* 0x000000ffff0d7224 */ /* 0x000fe400078e0011 */
[----:B------:R-:W-:Y:S02]  /*e0b0*/  IMAD.MOV.U32 R12, RZ, RZ, 0x1 ;  /* 0x00000001ff0c7424 */ /* 0x000fe400078e00ff */
[----:B------:R-:W-:Y:S02]  /*e0c0*/  IMAD.SHL.U32 R5, R2, 0x8, RZ ;  /* 0x0000000802057824 */ /* 0x000fe400078e00ff */
[----:B------:R-:W-:-:S07]  /*e0d0*/  IMAD.MOV.U32 R2, RZ, RZ, R14 ;  /* 0x000000ffff027224 */ /* 0x000fce00078e000e */
[----:B------:R-:W-:Y:S05]  /*e0e0*/  WARPSYNC.COLLECTIVE R15, `(.L_x_12905) ;  /* 0x000000000f087348 */ /* 0x000fea0003c00000 */
[----:B------:R0:W1:Y:S02]  /*e0f0*/  SHFL.IDX P6, R14, R13, R12, R11 ;  /* 0x0000000c0d0e7389 */ /* 0x00006400000c000b */
[----:B01----:R-:W-:Y:S01]  /*e100*/  ENDCOLLECTIVE ;  /* 0x000000000000791b */ /* 0x003fe20003800000 */
.L_x_12905:
[----:B------:R-:W-:-:S05]  /*e110*/  LOP3.LUT R5, R5, 0x38, RZ, 0xc0, !PT ;  /* 0x0000003805057812 */ /* 0x000fca00078ec0ff */
[----:B------:R-:W-:-:S05]  /*e120*/  IMAD.SHL.U32 R5, R5, 0x2, RZ ;  /* 0x0000000205057824 */ /* 0x000fca00078e00ff */
[----:B------:R-:W-:Y:S02]  /*e130*/  IADD3 R2, P0, R2, R5, RZ ;  /* 0x0000000502027210 */ /* 0x000fe40007f1e0ff */
[----:B------:R-:W-:Y:S02]  /*e140*/  MOV R13, R16 ;  /* 0x00000010000d7202 */ /* 0x000fe40000000f00 */
[----:B------:R-:W-:Y:S02]  /*e150*/  IADD3.X R3, RZ, R0, RZ, P0, !PT ;  /* 0x00000000ff037210 */ /* 0x000fe400007fe4ff */
[----:B------:R-:W-:-:S05]  /*e160*/  LEA R0, R8, UR38, 0x1 ;  /* 0x0000002608007c11 */ /* 0x000fca000f8e08ff */
[----:B------:R-:W-:Y:S01]  /*e170*/  @!PT LDS RZ, [RZ] ;  /* 0x00000000fffff984 */ /* 0x000fe20000000800 */
[----:B------:R-:W-:Y:S01]  /*e180*/  @!PT LDS RZ, [RZ] ;  /* 0x00000000fffff984 */ /* 0x000fe20000000800 */
[----:B------:R-:W-:Y:S01]  /*e190*/  @!PT LDS RZ, [RZ] ;  /* 0x00000000fffff984 */ /* 0x000fe20000000800 */
[----:B------:R0:W-:Y:S01]  /*e1a0*/  LDGSTS.E.BYPASS.LTC128B.128 [R0+0x400], desc[UR50][R2.64], !P1 ;  /* 0x0040000002007fae */ /* 0x0001e2000c901d72 */
[----:B------:R-:W-:Y:S01]  /*e1b0*/  IMAD.MOV.U32 R7, RZ, RZ, R14 ;  /* 0x000000ffff077224 */ /* 0x000fe200078e000e */
[----:B------:R-:W-:-:S13]  /*e1c0*/  ISETP.LT.OR P1, PT, R6, 0x11, P2 ;  /* 0x000000110600780c */ /* 0x000fda0001721670 */
[----:B0-----:R-:W-:Y:S05]  /*e1d0*/  WARPSYNC.COLLECTIVE R15, `(.L_x_12906) ;  /* 0x000000000f087348 */ /* 0x001fea0003c00000 */
[----:B------:R1:W2:Y:S02]  /*e1e0*/  SHFL.IDX P6, R14, R13, R12, R11 ;  /* 0x0000000c0d0e7389 */ /* 0x0002a400000c000b */
[----:B012---:R-:W-:Y:S01]  /*e1f0*/  ENDCOLLECTIVE ;  /* 0x000000000000791b */ /* 0x007fe20003800000 */
.L_x_12906:
[----:B------:R-:W-:Y:S02]  /*e200*/  IMAD.MOV.U32 R13, RZ, RZ, R17 ;  /* 0x000000ffff0d7224 */ /* 0x000fe400078e0011 */
[----:B------:R-:W-:Y:S01]  /*e210*/  IMAD.MOV.U32 R12, RZ, RZ, 0x2 ;  /* 0x00000002ff0c7424 */ /* 0x000fe200078e00ff */
[----:B------:R-:W-:-:S13]  /*e220*/  IADD3 R2, P0, R14, R5, RZ ;  /* 0x000000050e027210 */ /* 0x000fda0007f1e0ff */
[----:B------:R-:W-:Y:S05]  /*e230*/  WARPSYNC.COLLECTIVE R15, `(.L_x_12907) ;  /* 0x000000000f087348 */ /* 0x000fea0003c00000 */
[----:B------:R0:W1:Y:S02]  /*e240*/  SHFL.IDX P6, R14, R13, R12, R11 ;  /* 0x0000000c0d0e7389 */ /* 0x00006400000c000b */
[----:B01----:R-:W-:Y:S01]  /*e250*/  ENDCOLLECTIVE ;  /* 0x000000000000791b */ /* 0x003fe20003800000 */
.L_x_12907:
[----:B------:R-:W-:-:S05]  /*e260*/  IMAD.X R3, RZ, RZ, R7, P0 ;  /* 0x000000ffff037224 */ /* 0x000fca00000e0607 */
[----:B------:R-:W-:Y:S01]  /*e270*/  @!PT LDS RZ, [RZ] ;  /* 0x00000000fffff984 */ /* 0x000fe20000000800 */
[----:B------:R-:W-:Y:S01]  /*e280*/  @!PT LDS RZ, [RZ] ;  /* 0x00000000fffff984 */ /* 0x000fe20000000800 */
[----:B------:R-:W-:Y:S01]  /*e290*/  @!PT LDS RZ, [RZ] ;  /* 0x00000000fffff984 */ /* 0x000fe20000000800 */
[----:B------:R0:W-:Y:S01]  /*e2a0*/  LDGSTS.E.BYPASS.LTC128B.128 [R0+0xc00], desc[UR50][R2.64], !P1 ;  /* 0x00c0000002007fae */ /* 0x0001e2000c901d72 */
[----:B------:R-:W-:Y:S01]  /*e2b0*/  ISETP.LT.OR P1, PT, R6, 0x21, P2 ;  /* 0x000000210600780c */ /* 0x000fe20001721670 */
[----:B------:R-:W-:Y:S01]  /*e2c0*/  IMAD.MOV.U32 R13, RZ, RZ, R16 ;  /* 0x000000ffff0d7224 */ /* 0x000fe200078e0010 */
[----:B------:R-:W-:-:S11]  /*e2d0*/  MOV R8, R14 ;  /* 0x0000000e00087202 */ /* 0x000fd60000000f00 */
[----:B0-----:R-:W-:Y:S05]  /*e2e0*/  WARPSYNC.COLLECTIVE R15, `(.L_x_12908) ;  /* 0x000000000f087348 */ /* 0x001fea0003c00000 */
[----:B------:R1:W2:Y:S02]  /*e2f0*/  SHFL.IDX P6, R14, R13, R12, R11 ;  /* 0x0000000c0d0e7389 */ /* 0x0002a400000c000b */
[----:B012---:R-:W-:Y:S01]  /*e300*/  ENDCOLLECTIVE ;  /* 0x000000000000791b */ /* 0x007fe20003800000 */
.L_x_12908:
[----:B------:R-:W-:Y:S01]  /*e310*/  MOV R13, R17 ;  /* 0x00000011000d7202 */ /* 0x000fe20000000f00 */
[----:B------:R-:W-:Y:S02]  /*e320*/  IMAD.MOV.U32 R12, RZ, RZ, 0x3 ;  /* 0x00000003ff0c7424 */ /* 0x000fe400078e00ff */
[----:B------:R-:W-:-:S07]  /*e330*/  IMAD.MOV.U32 R10, RZ, RZ, R14 ;  /* 0x000000ffff0a7224 */ /* 0x000fce00078e000e */
[----:B------:R-:W-:Y:S05]  /*e340*/  WARPSYNC.COLLECTIVE R15, `(.L_x_12909) ;  /* 0x000000000f087348 */ /* 0x000fea0003c00000 */
[----:B------:R0:W1:Y:S02]  /*e350*/  SHFL.IDX P6, R14, R13, R12, R11 ;  /* 0x0000000c0d0e7389 */ /* 0x00006400000c000b */
[----:B01----:R-:W-:Y:S01]  /*e360*/  ENDCOLLECTIVE ;  /* 0x000000000000791b */ /* 0x003fe20003800000 */
.L_x_12909:
        /* <DEDUP_REMOVED lines=8> */
[----:B------:R-:W-:-:S12]  /*e3f0*/  IMAD.MOV.U32 R7, RZ, RZ, R14 ;  /* 0x000000ffff077224 */ /* 0x000fd800078e000e */
[----:B0-----:R-:W-:Y:S05]  /*e400*/  WARPSYNC.COLLECTIVE R15, `(.L_x_12910) ;  /* 0x000000000f087348 */ /* 0x001fea0003c00000 */
[----:B------:R1:W2:Y:S02]  /*e410*/  SHFL.IDX P6, R14, R13, R12, R11 ;  /* 0x0000000c0d0e7389 */ /* 0x0002a400000c000b */
[----:B012---:R-:W-:Y:S01]  /*e420*/  ENDCOLLECTIVE ;  /* 0x000000000000791b */ /* 0x007fe20003800000 */
.L_x_12910:
[----:B------:R-:W-:Y:S02]  /*e430*/  IMAD.MOV.U32 R13, RZ, RZ, R17 ;  /* 0x000000ffff0d7224 */ /* 0x000fe400078e0011 */
[----:B------:R-:W-:Y:S01]  /*e440*/  IMAD.MOV.U32 R12, RZ, RZ, 0x4 ;  /* 0x00000004ff0c7424 */ /* 0x000fe200078e00ff */
[----:B------:R-:W-:-:S13]  /*e450*/  IADD3 R2, P0, R14, R5, RZ ;  /* 0x000000050e027210 */ /* 0x000fda0007f1e0ff */
[----:B------:R-:W-:Y:S05]  /*e460*/  WARPSYNC.COLLECTIVE R15, `(.L_x_12911) ;  /* 0x000000000f087348 */ /* 0x000fea0003c00000 */
[----:B------:R0:W1:Y:S02]  /*e470*/  SHFL.IDX P6, R14, R13, R12, R11 ;  /* 0x0000000c0d0e7389 */ /* 0x00006400000c000b */
[----:B01----:R-:W-:Y:S01]  /*e480*/  ENDCOLLECTIVE ;  /* 0x000000000000791b */ /* 0x003fe20003800000 */
.L_x_12911:
[----:B------:R-:W-:-:S05]  /*e490*/  IADD3.X R3, RZ, R7, RZ, P0, !PT ;  /* 0x00000007ff037210 */ /* 0x000fca00007fe4ff */
[----:B------:R-:W-:Y:S01]  /*e4a0*/  @!PT LDS RZ, [RZ] ;  /* 0x00000000fffff984 */ /* 0x000fe20000000800 */
[----:B------:R-:W-:Y:S01]  /*e4b0*/  @!PT LDS RZ, [RZ] ;  /* 0x00000000fffff984 */ /* 0x000fe20000000800 */
[----:B------:R-:W-:Y:S01]  /*e4c0*/  @!PT LDS RZ, [RZ] ;  /* 0x00000000fffff984 */ /* 0x000fe20000000800 */
[----:B------:R0:W-:Y:S01]  /*e4d0*/  LDGSTS.E.BYPASS.LTC128B.128 [R0+0x1c00], desc[UR50][R2.64], !P1 ;  /* 0x01c0000002007fae */ /* 0x0001e2000c901d72 */
[----:B------:R-:W-:Y:S02]  /*e4e0*/  ISETP.LT.OR P1, PT, R6, 0x41, P2 ;  /* 0x000000410600780c */ /* 0x000fe40001721670 */
[----:B------:R-:W-:Y:S01]  /*e4f0*/  MOV R13, R16 ;  /* 0x00000010000d7202 */ /* 0x000fe20000000f00 */
[----:B------:R-:W-:-:S10]  /*e500*/  IMAD.MOV.U32 R8, RZ, RZ, R14 ;  /* 0x000000ffff087224 */ /* 0x000fd400078e000e */
[----:B0-----:R-:W-:Y:S05]  /*e510*/  WARPSYNC.COLLECTIVE R15, `(.L_x_12912) ;  /* 0x000000000f087348 */ /* 0x001fea0003c00000 */
[----:B------:R1:W2:Y:S02]  /*e520*/  SHFL.IDX P6, R14, R13, R12, R11 ;  /* 0x0000000c0d0e7389 */ /* 0x0002a400000c000b */
[----:B012---:R-:W-:Y:S01]  /*e530*/  ENDCOLLECTIVE ;  /* 0x000000000000791b */ /* 0x007fe20003800000 */
.L_x_12912:
[----:B------:R-:W-:Y:S01]  /*e540*/  IMAD.MOV.U32 R13, RZ, RZ, R17 ;  /* 0x000000ffff0d7224 */ /* 0x000fe200078e0011 */
[----:B------:R-:W-:Y:S01]  /*e550*/  MOV R12, 0x5 ;  /* 0x00000005000c7802 */ /* 0x000fe20000000f00 */
[----:B------:R-:W-:-:S07]  /*e560*/  IMAD.MOV.U32 R10, RZ, RZ, R14 ;  /* 0x000000ffff0a7224 */ /* 0x000fce00078e000e */
[----:B------:R-:W-:Y:S05]  /*e570*/  WARPSYNC.COLLECTIVE R15, `(.L_x_12913) ;  /* 0x000000000f087348 */ /* 0x000fea0003c00000 */
[----:B------:R0:W1:Y:S02]  /*e580*/  SHFL.IDX P6, R14, R13, R12, R11 ;  /* 0x0000000c0d0e7389 */ /* 0x00006400000c000b */
[----:B01----:R-:W-:Y:S01]  /*e590*/  ENDCOLLECTIVE ;  /* 0x000000000000791b */ /* 0x003fe20003800000 */
.L_x_12913:
        /* <DEDUP_REMOVED lines=12> */
.L_x_12914:
[----:B------:R-:W-:Y:S01]  /*e660*/  MOV R13, R17 ;  /* 0x00000011000d7202 */ /* 0x000fe20000000f00 */
[----:B------:R-:W-:Y:S01]  /*e670*/  IMAD.MOV.U32 R12, RZ, RZ, 0x6 ;  /* 0x00000006ff0c7424 */ /* 0x000fe200078e00ff */
[----:B------:R-:W-:-:S13]  /*e680*/  IADD3 R2, P0, R14, R5, RZ ;  /* 0x000000050e027210 */ /* 0x000fda0007f1e0ff */
[----:B------:R-:W-:Y:S05]  /*e690*/  WARPSYNC.COLLECTIVE R15, `(.L_x_12915) ;  /* 0x000000000f087348 */ /* 0x000fea0003c00000 */
[----:B------:R0:W1:Y:S02]  /*e6a0*/  SHFL.IDX P6, R14, R13, R12, R11 ;  /* 0x0000000c0d0e7389 */ /* 0x00006400000c000b */
[----:B01----:R-:W-:Y:S01]  /*e6b0*/  ENDCOLLECTIVE ;  /* 0x000000000000791b */ /* 0x003fe20003800000 */
.L_x_12915:
[----:B------:R-:W-:-:S05]  /*e6c0*/  IMAD.X R3, RZ, RZ, R7, P0 ;  /* 0x000000ffff037224 */ /* 0x000fca00000e0607 */
[----:B------:R-:W-:Y:S01]  /*e6d0*/  @!PT LDS RZ, [RZ] ;  /* 0x00000000fffff984 */ /* 0x000fe20000000800 */
[----:B------:R-:W-:Y:S01]  /*e6e0*/  @!PT LDS RZ, [RZ] ;  /* 0x00000000fffff984 */ /* 0x000fe20000000800 */
[----:B------:R-:W-:Y:S01]  /*e6f0*/  @!PT LDS RZ, [RZ] ;  /* 0x00000000fffff984 */ /* 0x000fe20000000800 */
[----:B------:R0:W-:Y:S01]  /*e700*/  LDGSTS.E.BYPASS.LTC128B.128 [R0+0x2c00], desc[UR50][R2.64], !P1 ;  /* 0x02c0000002007fae */ /* 0x0001e2000c901d72 */
[----:B------:R-:W-:Y:S01]  /*e710*/  ISETP.LT.OR P1, PT, R6, 0x61, P2 ;  /* 0x000000610600780c */ /* 0x000fe20001721670 */
[----:B------:R-:W-:Y:S02]  /*e720*/  IMAD.MOV.U32 R13, RZ, RZ, R16 ;  /* 0x000000ffff0d7224 */ /* 0x000fe400078e0010 */
[----:B------:R-:W-:-:S10]  /*e730*/  IMAD.MOV.U32 R8, RZ, RZ, R14 ;  /* 0x000000ffff087224 */ /* 0x000fd400078e000e */
[----:B0-----:R-:W-:Y:S05]  /*e740*/  WARPSYNC.COLLECTIVE R15, `(.L_x_12916) ;  /* 0x000000000f087348 */ /* 0x001fea0003c00000 */
[----:B------:R1:W2:Y:S02]  /*e750*/  SHFL.IDX P6, R14, R13, R12, R11 ;  /* 0x0000000c0d0e7389 */ /* 0x0002a400000c000b */
[----:B012---:R-:W-:Y:S01]  /*e760*/  ENDCOLLECTIVE ;  /* 0x000000000000791b */ /* 0x007fe20003800000 */
.L_x_12916:
[----:B------:R-:W-:Y:S02]  /*e770*/  IMAD.MOV.U32 R13, RZ, RZ, R17 ;  /* 0x000000ffff0d7224 */ /* 0x000fe400078e0011 */
[----:B------:R-:W-:Y:S01]  /*e780*/  IMAD.MOV.U32 R12, RZ, RZ, 0x7 ;  /* 0x00000007ff0c7424 */ /* 0x000fe200078e00ff */
[----:B------:R-:W-:-:S07]  /*e790*/  MOV R10, R14 ;  /* 0x0000000e000a7202 */ /* 0x000fce0000000f00 */
[----:B------:R-:W-:Y:S05]  /*e7a0*/  WARPSYNC.COLLECTIVE R15, `(.L_x_12917) ;  /* 0x000000000f087348 */ /* 0x000fea0003c00000 */
[----:B------:R0:W1:Y:S02]  /*e7b0*/  SHFL.IDX P6, R14, R13, R12, R11 ;  /* 0x0000000c0d0e7389 */ /* 0x00006400000c000b */
[----:B01----:R-:W-:Y:S01]  /*e7c0*/  ENDCOLLECTIVE ;  /* 0x000000000000791b */ /* 0x003fe20003800000 */
.L_x_12917:
[----:B------:R-:W-:-:S05]  /*e7d0*/  IADD3 R2, P0, R10, R5, RZ ;  /* 0x000000050a027210 */ /* 0x000fca0007f1e0ff */
[----:B------:R-:W-:-:S05]  /*e7e0*/  IMAD.X R3, RZ, RZ, R8, P0 ;  /* 0x000000ffff037224 */ /* 0x000fca00000e0608 */
        /* <DEDUP_REMOVED lines=9> */
.L_x_12918:
[----:B------:R-:W-:Y:S05]  /*e880*/  BRA `(.L_x_12919) ;  /* 0xffffffc000347947 */ /* 0x000fea000383ffff */
.L_x_12802:
[----:B0-----:R0:W2:Y:S02]  /*e890*/  SYNCS.PHASECHK.TRANS64.TRYWAIT P0, [R7+URZ+0x16820], R0 ;  /* 0x01682000070075a7 */ /* 0x0010a4000800017f */
[----:B--2---:R-:W-:Y:S05]  /*e8a0*/  @!P0 NANOSLEEP.SYNCS 0x989680 ;  /* 0x009896800000895d */ /* 0x004fea0003900000 */
[----:B------:R-:W2:Y:S02]  /*e8b0*/  @!P0 SYNCS.PHASECHK.TRANS64 P0, [R7+URZ+0x16820], R0 ;  /* 0x01682000070085a7 */ /* 0x000ea4000800007f */
[----:B--2---:R-:W-:Y:S05]  /*e8c0*/  @!P0 BRA `(.L_x_12802) ;  /* 0xfffffffc00f08947 */ /* 0x004fea000383ffff */
[----:B------:R-:W-:Y:S05]  /*e8d0*/  BRA `(.L_x_12920) ;  /* 0xffffffc000cc7947 */ /* 0x000fea000383ffff */
.L_x_12803:
        /* <DEDUP_REMOVED lines=11> */
.L_x_12922:
[----:B------:R-:W-:Y:S05]  /*e990*/  BSYNC B0 ;  /* 0x0000000000007941 */ /* 0x000fea0003800000 */
.L_x_12921:
[----:B------:R-:W-:Y:S05]  /*e9a0*/  BRA `(.L_x_12923) ;  /* 0xffffffc000b47947 */ /* 0x000fea000383ffff */
.L_x_12806:
[----:B------:R-:W-:Y:S01]  /*e9b0*/  BSSY B1, `(.L_x_12924) ;  /* 0x0000006000017945 */ /* 0x000fe20003800000 */
[----:B------:R-:W-:-:S07]  /*e9c0*/  IMAD.MOV.U32 R15, RZ, RZ, -0x1 ;  /* 0xffffffffff0f7424 */ /* 0x000fce00078e00ff */
[----:B0-----:R-:W-:Y:S05]  /*e9d0*/  WARPSYNC.COLLECTIVE R15, `(.L_x_12925) ;  /* 0x000000000f0c7348 */ /* 0x001fea0003c00000 */
[----:B------:R-:W-:Y:S02]  /*e9e0*/  ELECT P6, UR62, PT ;  /* 0x00000000003e782f */ /* 0x000fe400038c0000 */
[----:B------:R-:W-:Y:S01]  /*e9f0*/  MOV R14, UR62 ;  /* 0x0000003e000e7c02 */ /* 0x000fe20008000f00 */
[----:B0-----:R-:W-:Y:S10]  /*ea00*/  ENDCOLLECTIVE ;  /* 0x000000000000791b */ /* 0x001ff40003800000 */
.L_x_12925:
[----:B------:R-:W-:Y:S05]  /*ea10*/  BSYNC B1 ;  /* 0x0000000000017941 */ /* 0x000fea0003800000 */
.L_x_12924:
[----:B------:R-:W-:Y:S05]  /*ea20*/  BRA `(.L_x_12926) ;  /* 0xffffffc000ac7947 */ /* 0x000fea000383ffff */
.L_x_12808:
[----:B0-----:R0:W1:Y:S02]  /*ea30*/  SYNCS.PHASECHK.TRANS64.TRYWAIT P1, [R5+URZ+0x16840], R0 ;  /* 0x01684000050075a7 */ /* 0x001064000802017f */
[----:B-1----:R-:W-:Y:S05]  /*ea40*/  @!P1 NANOSLEEP.SYNCS 0x989680 ;  /* 0x009896800000995d */ /* 0x002fea0003900000 */
[----:B------:R-:W1:Y:S02]  /*ea50*/  @!P1 SYNCS.PHASECHK.TRANS64 P1, [R5+URZ+0x16840], R0 ;  /* 0x01684000050095a7 */ /* 0x000e64000802007f */
[----:B-1----:R-:W-:Y:S05]  /*ea60*/  @!P1 BRA `(.L_x_12808) ;  /* 0xfffffffc00f09947 */ /* 0x002fea000383ffff */
[----:B------:R-:W-:Y:S05]  /*ea70*/  BRA `(.L_x_12927) ;  /* 0xffffffc000cc7947 */ /* 0x000fea000383ffff */
.L_x_12810:
[----:B-1----:R1:W2:Y:S02]  /*ea80*/  SYNCS.PHASECHK.TRANS64.TRYWAIT P1, [R3+URZ+0x16840], R2 ;  /* 0x01684002030075a7 */ /* 0x0022a4000802017f */
[----:B--2---:R-:W-:Y:S05]  /*ea90*/  @!P1 NANOSLEEP.SYNCS 0x989680 ;  /* 0x009896800000995d */ /* 0x004fea0003900000 */
[----:B------:R-:W2:Y:S02]  /*eaa0*/  @!P1 SYNCS.PHASECHK.TRANS64 P1, [R3+URZ+0x16840], R2 ;  /* 0x01684002030095a7 */ /* 0x000ea4000802007f */
[----:B--2---:R-:W-:Y:S05]  /*eab0*/  @!P1 BRA `(.L_x_12810) ;  /* 0xfffffffc00f09947 */ /* 0x004fea000383ffff */
[----:B------:R-:W-:Y:S05]  /*eac0*/  BRA `(.L_x_12928) ;  /* 0xffffffc000d87947 */ /* 0x000fea000383ffff */
.L_x_12812:
[----:B--2---:R2:W3:Y:S02]  /*ead0*/  SYNCS.PHASECHK.TRANS64.TRYWAIT P1, [R5+URZ+0x16860], R0 ;  /* 0x01686000050075a7 */ /* 0x0044e4000802017f */
[----:B---3--:R-:W-:Y:S05]  /*eae0*/  @!P1 NANOSLEEP.SYNCS 0x989680 ;  /* 0x009896800000995d */ /* 0x008fea0003900000 */
[----:B------:R-:W3:Y:S02]  /*eaf0*/  @!P1 SYNCS.PHASECHK.TRANS64 P1, [R5+URZ+0x16860], R0 ;  /* 0x01686000050095a7 */ /* 0x000ee4000802007f */
[----:B---3--:R-:W-:Y:S05]  /*eb00*/  @!P1 BRA `(.L_x_12812) ;  /* 0xfffffffc00f09947 */ /* 0x008fea000383ffff */
[----:B------:R-:W-:Y:S05]  /*eb10*/  BRA `(.L_x_12929) ;  /* 0xffffffc000d47947 */ /* 0x000fea000383ffff */
.L_x_12930:
        /* <DEDUP_REMOVED lines=14> */
.L_x_15874:


//--------------------- .text._ZN7cutlass13device_kernelIN5flash11enable_sm90INS1_16FlashAttnFwdSm90INS1_25CollectiveMainloopFwdSm90ILi2EN4cute5tupleIJNS5_1CILi1EEES8_S8_EEENS6_IJNS7_ILi192EEENS7_ILi128EEENS7_ILi64EEEEEELi64ENS_6half_tEfNS_4arch4Sm90ELb0ELb0ELb1ELb1ELb1ELb0ELb0ELb1ELb1ELb1ELb0ELb0EEENS1_21CollectiveEpilogueFwdINS6_IJSA_SC_SB_EEES9_SE_SG_Li384ELb1ELb1ELb0ELb0EEENS1_36VarlenDynamicPersistentTileSchedulerILi192ELi128ELi384ELi128ELb0ELb1ELb1ELb0ELb1ELb1EEEEEEEEEvNT_6ParamsE --------------------------
	.section	.text._ZN7cutlass13device_kernelIN5flash11enable_sm90INS1_16FlashAttnFwdSm90INS1_25CollectiveMainloopFwdSm90ILi2EN4cute5tupleIJNS5_1CILi1EEES8_S8_EEENS6_IJNS7_ILi192EEENS7_ILi128EEENS7_ILi64EEEEEELi64ENS_6half_tEfNS_4arch4Sm90ELb0ELb0ELb1ELb1ELb1ELb0ELb0ELb1ELb1ELb1ELb0ELb0EEENS1_21CollectiveEpilogueFwdINS6_IJSA_SC_SB_EEES9_SE_SG_Li384ELb1ELb1ELb0ELb0EEENS1_36VarlenDynamicPersistentTileSchedulerILi192ELi128ELi384ELi128ELb0ELb1ELb1ELb0ELb1ELb1EEEEEEEEEvNT_6ParamsE,"ax",@progbits
	.align	128
.text._ZN7cutlass13device_kernelIN5flash11enable_sm90INS1_16FlashAttnFwdSm90INS1_25CollectiveMainloopFwdSm90ILi2EN4cute5tupleIJNS5_1CILi1EEES8_S8_EEENS6_IJNS7_ILi192EEENS7_ILi128EEENS7_ILi64EEEEEELi64ENS_6half_tEfNS_4arch4Sm90ELb0ELb0ELb1ELb1ELb1ELb0ELb0ELb1ELb1ELb1ELb0ELb0EEENS1_21CollectiveEpilogueFwdINS6_IJSA_SC_SB_EEES9_SE_SG_Li384ELb1ELb1ELb0ELb0EEENS1_36VarlenDynamicPersistentTileSchedulerILi192ELi128ELi384ELi128ELb0ELb1ELb1ELb0ELb1ELb1EEEEEEEEEvNT_6ParamsE:
        .type           _ZN7cutlass13device_kernelIN5flash11enable_sm90INS1_16FlashAttnFwdSm90INS1_25CollectiveMainloopFwdSm90ILi2EN4cute5tupleIJNS5_1CILi1EEES8_S8_EEENS6_IJNS7_ILi192EEENS7_ILi128EEENS7_ILi64EEEEEELi64ENS_6half_tEfNS_4arch4Sm90ELb0ELb0ELb1ELb1ELb1ELb0ELb0ELb1ELb1ELb1ELb0ELb0EEENS1_21CollectiveEpilogueFwdINS6_IJSA_SC_SB_EEES9_SE_SG_Li384ELb1ELb1ELb0ELb0EEENS1_36VarlenDynamicPersistentTileSchedulerILi192ELi128ELi384ELi128ELb0ELb1ELb1ELb0ELb1ELb1EEEEEEEEEvNT_6ParamsE,@function
        .size           _ZN7cutlass13device_kernelIN5flash11enable_sm90INS1_16FlashAttnFwdSm90INS1_25CollectiveMainloopFwdSm90ILi2EN4cute5tupleIJNS5_1CILi1EEES8_S8_EEENS6_IJNS7_ILi192EEENS7_ILi128EEENS7_ILi64EEEEEELi64ENS_6half_tEfNS_4arch4Sm90ELb0ELb0ELb1ELb1ELb1ELb0ELb0ELb1ELb1ELb1ELb0ELb0EEENS1_21CollectiveEpilogueFwdINS6_IJSA_SC_SB_EEES9_SE_SG_Li384ELb1ELb1ELb0ELb0EEENS1_36VarlenDynamicPersistentTileSchedulerILi192ELi128ELi384ELi128ELb0ELb1ELb1ELb0ELb1ELb1EEEEEEEEEvNT_6ParamsE,(.L_x_15875 - _ZN7cutlass13device_kernelIN5flash11enable_sm90INS1_16FlashAttnFwdSm90INS1_25CollectiveMainloopFwdSm90ILi2EN4cute5tupleIJNS5_1CILi1EEES8_S8_EEENS6_IJNS7_ILi192EEENS7_ILi128EEENS7_ILi64EEEEEELi64ENS_6half_tEfNS_4arch4Sm90ELb0ELb0ELb1ELb1ELb1ELb0ELb0ELb1ELb1ELb1ELb0ELb0EEENS1_21CollectiveEpilogueFwdINS6_IJSA_SC_SB_EEES9_SE_SG_Li384ELb1ELb1ELb0ELb0EEENS1_36VarlenDynamicPersistentTileSchedulerILi192ELi128ELi384ELi128ELb0ELb1ELb1ELb0ELb1ELb1EEEEEEEEEvNT_6ParamsE)
        .other          _ZN7cutlass13device_kernelIN5flash11enable_sm90INS1_16FlashAttnFwdSm90INS1_25CollectiveMainloopFwdSm90ILi2EN4cute5tupleIJNS5_1CILi1EEES8_S8_EEENS6_IJNS7_ILi192EEENS7_ILi128EEENS7_ILi64EEEEEELi64ENS_6half_tEfNS_4arch4Sm90ELb0ELb0ELb1ELb1ELb1ELb0ELb0ELb1ELb1ELb1ELb0ELb0EEENS1_21CollectiveEpilogueFwdINS6_IJSA_SC_SB_EEES9_SE_SG_Li384ELb1ELb1ELb0ELb0EEENS1_36VarlenDynamicPersistentTileSchedulerILi192ELi128ELi384ELi128ELb0ELb1ELb1ELb0ELb1ELb1EEEEEEEEEvNT_6ParamsE,@"STO_CUDA_ENTRY STV_DEFAULT"
_ZN7cutlass13device_kernelIN5flash11enable_sm90INS1_16FlashAttnFwdSm90INS1_25CollectiveMainloopFwdSm90ILi2EN4cute5tupleIJNS5_1CILi1EEES8_S8_EEENS6_IJNS7_ILi192EEENS7_ILi128EEENS7_ILi64EEEEEELi64ENS_6half_tEfNS_4arch4Sm90ELb0ELb0ELb1ELb1ELb1ELb0ELb0ELb1ELb1ELb1ELb0ELb0EEENS1_21CollectiveEpilogueFwdINS6_IJSA_SC_SB_EEES9_SE_SG_Li384ELb1ELb1ELb0ELb0EEENS1_36VarlenDynamicPersistentTileSchedulerILi192ELi128ELi384ELi128ELb0ELb1ELb1ELb0ELb1ELb1EEEEEEEEEvNT_6ParamsE:
        /* <DEDUP_REMOVED lines=45> */
.L_x_12931:
        /* <DEDUP_REMOVED lines=22> */
.L_x_12932:
        /* <DEDUP_REMOVED lines=18> */
.L_x_12933:
        /* <DEDUP_REMOVED lines=22> */
.L_x_12934:
        /* <DEDUP_REMOVED lines=23> */
.L_x_12935:
        /* <DEDUP_REMOVED lines=8> */
.L_x_12937:
        /* <DEDUP_REMOVED lines=30> */
[----:B------:R-:W-:Y:S02]  /*0a80*/  LEA.HI R2, R3, R156, RZ, 0x5 ;  /* 0x0000009c03027211 */ /* 0x000fe400078f28ff */
[----:B------:R-:W-:Y:S01]  /*0a90*/  SHF.R.S32.HI R7, RZ, 0x4, R0 ;  /* 0x00000004ff077819 */ /* 0x000fe20000011400 */
[----:B------:R-:W-:Y:S01]  /*0aa0*/  IMAD.IADD R18, R156, 0x1, -R5 ;  /* 0x000000019c127824 */ /* 0x000fe200078e0a05 */
[----:B------:R-:W-:Y:S01]  /*0ab0*/  LOP3.LUT R5, R0, 0x3fffff0, RZ, 0xc0, !PT ;  /* 0x03fffff000057812 */ /* 0x000fe200078ec0ff */
[----:B------:R-:W-:Y:S01]  /*0ac0*/  IMAD.SHL.U32 R2, R2, 0x20, RZ ;  /* 0x0000002002027824 */ /* 0x000fe200078e00ff */
[----:B------:R-:W-:Y:S02]  /*0ad0*/  LEA.HI R0, R0, R7, RZ, 0x1 ;  /* 0x0000000700007211 */ /* 0x000fe400078f08ff */
[----:B------:R-:W-:-:S02]  /*0ae0*/  IADD3 R5, R156, -R5, RZ ;  /* 0x800000059c057210 */ /* 0x000fc40007ffe0ff */
[----:B------:R-:W-:Y:S02]  /*0af0*/  LOP3.LUT R2, R2, 0xfffffc00, RZ, 0xc0, !PT ;  /* 0xfffffc0002027812 */ /* 0x000fe400078ec0ff */
[----:B------:R-:W-:Y:S02]  /*0b00*/  LOP3.LUT R0, R0, 0x1ffffffe, RZ, 0xc0, !PT ;  /* 0x1ffffffe00007812 */ /* 0x000fe400078ec0ff */
[----:B------:R-:W-:Y:S01]  /*0b10*/  SHF.R.S32.HI R9, RZ, 0x1f, R18 ;  /* 0x0000001fff097819 */ /* 0x000fe20000011412 */
[----:B------:R-:W-:Y:S01]  /*0b20*/  IMAD R5, R5, 0x40, R2 ;  /* 0x0000004005057824 */ /* 0x000fe200078e0202 */
[----:B------:R-:W-:Y:S01]  /*0b30*/  LEA.HI R2, R3, R156, RZ, 0x2 ;  /* 0x0000009c03027211 */ /* 0x000fe200078f10ff */
[----:B------:R-:W-:Y:S01]  /*0b40*/  IMAD.IADD R0, R7, 0x1, -R0 ;  /* 0x0000000107007824 */ /* 0x000fe200078e0a00 */
[----:B------:R-:W-:Y:S02]  /*0b50*/  LEA.HI R4, R9, R18, RZ, 0x2 ;  /* 0x0000001209047211 */ /* 0x000fe400078f10ff */
[----:B------:R-:W-:Y:S01]  /*0b60*/  SHF.R.S32.HI R22, RZ, 0x7, R22 ;  /* 0x00000007ff167819 */ /* 0x000fe20000011416 */
[----:B------:R-:W-:Y:S01]  /*0b70*/  IMAD R154, R0, 0x8, R5 ;  /* 0x00000008009a7824 */ /* 0x000fe200078e0205 */
[----:B------:R-:W-:-:S02]  /*0b80*/  SHF.R.S32.HI R6, RZ, 0x2, R4 ;  /* 0x00000002ff067819 */ /* 0x000fc40000011404 */
[----:B------:R-:W-:Y:S01]  /*0b90*/  SHF.R.S32.HI R11, RZ, 0x1f, R4 ;  /* 0x0000001fff0b7819 */ /* 0x000fe20000011404 */
[----:B------:R-:W-:Y:S01]  /*0ba0*/  IMAD.HI R0, R22, 0x55555556, RZ ;  /* 0x5555555616007827 */ /* 0x000fe200078e02ff */
[----:B------:R-:W-:Y:S02]  /*0bb0*/  LOP3.LUT R5, R2, 0xfffffffc, RZ, 0xc0, !PT ;  /* 0xfffffffc02057812 */ /* 0x000fe400078ec0ff */
[----:B------:R-:W-:Y:S02]  /*0bc0*/  LEA.HI R11, R11, R6, RZ, 0x3 ;  /* 0x000000060b0b7211 */ /* 0x000fe400078f18ff */
[----:B------:R-:W-:Y:S01]  /*0bd0*/  LEA.HI R7, R0, R0, RZ, 0x1 ;  /* 0x0000000000077211 */ /* 0x000fe200078f08ff */
[----:B------:R-:W-:Y:S01]  /*0be0*/  IMAD.IADD R2, R156, 0x1, -R5 ;  /* 0x000000019c027824 */ /* 0x000fe200078e0a05 */
[----:B------:R-:W-:Y:S02]  /*0bf0*/  LOP3.LUT R11, R11, 0xfffffff8, RZ, 0xc0, !PT ;  /* 0xfffffff80b0b7812 */ /* 0x000fe400078ec0ff */
[----:B------:R-:W-:Y:S01]  /*0c00*/  LEA.HI R3, R3, R156, RZ, 0x3 ;  /* 0x0000009c03037211 */ /* 0x000fe200078f18ff */
[----:B------:R-:W-:Y:S01]  /*0c10*/  IMAD R7, R7, -0x3, R22 ;  /* 0xfffffffd07077824 */ /* 0x000fe200078e0216 */
[----:B------:R-:W-:Y:S01]  /*0c20*/  LEA.HI R0, R2, R2, RZ, 0x1 ;  /* 0x0000000202007211 */ /* 0x000fe200078f08ff */
[----:B------:R-:W-:Y:S01]  /*0c30*/  IMAD.IADD R6, R6, 0x1, -R11 ;  /* 0x0000000106067824 */ /* 0x000fe200078e0a0b */
[----:B------:R-:W-:-:S02]  /*0c40*/  LEA.HI R9, R9, R18, RZ, 0x5 ;  /* 0x0000001209097211 */ /* 0x000fc400078f28ff */
[----:B------:R-:W-:Y:S02]  /*0c50*/  LOP3.LUT R11, R0, 0x1ffffffe, RZ, 0xc0, !PT ;  /* 0x1ffffffe000b7812 */ /* 0x000fe400078ec0ff */
[----:B------:R-:W-:Y:S02]  /*0c60*/  LOP3.LUT R5, R3, 0xfffffff8, RZ, 0xc0, !PT ;  /* 0xfffffff803057812 */ /* 0x000fe400078ec0ff */
[----:B------:R-:W-:Y:S01]  /*0c70*/  SHF.R.S32.HI R9, RZ, 0x5, R9 ;  /* 0x00000005ff097819 */ /* 0x000fe20000011409 */
[----:B------:R-:W-:Y:S01]  /*0c80*/  IMAD.IADD R0, R2, 0x1, -R11 ;  /* 0x0000000102007824 */ /* 0x000fe200078e0a0b */
[----:B------:R-:W-:Y:S02]  /*0c90*/  IADD3 R2, R156, -R5, RZ ;  /* 0x800000059c027210 */ /* 0x000fe40007ffe0ff */
[----:B------:R-:W-:Y:S01]  /*0ca0*/  LOP3.LUT R13, R4, 0x7ffffffc, RZ, 0xc0, !PT ;  /* 0x7ffffffc040d7812 */ /* 0x000fe200078ec0ff */
[----:B------:R-:W-:Y:S01]  /*0cb0*/  IMAD R6, R9, 0x10, R6 ;  /* 0x0000001009067824 */ /* 0x000fe200078e0206 */
[----:B------:R-:W-:Y:S01]  /*0cc0*/  SHF.R.S32.HI R17, RZ, 0x3, R3 ;  /* 0x00000003ff117819 */ /* 0x000fe20000011403 */
[----:B------:R-:W-:-:S02]  /*0cd0*/  IMAD.SHL.U32 R16, R2, 0x8, RZ ;  /* 0x0000000802107824 */ /* 0x000fc400078e00ff */
[----:B------:R-:W-:Y:S02]  /*0ce0*/  IMAD.IADD R13, R18, 0x1, -R13 ;  /* 0x00000001120d7824 */ /* 0x000fe400078e0a0d */
[----:B------:R-:W-:Y:S01]  /*0cf0*/  IMAD R23, R7, 0x40, R6 ;  /* 0x0000004007177824 */ /* 0x000fe200078e0206 */
[----:B------:R-:W-:Y:S01]  /*0d00*/  SHF.R.S32.HI R155, RZ, 0x1f, R16 ;  /* 0x0000001fff9b7819 */ /* 0x000fe20000011410 */
[----:B------:R-:W-:Y:S02]  /*0d10*/  IMAD R152, R13, R152, 0x80 ;  /* 0x000000800d987424 */ /* 0x000fe400078e0298 */
[----:B------:R-:W-:-:S07]  /*0d20*/  IMAD R153, R0, 0x8, R23 ;  /* 0x0000000800997824 */ /* 0x000fce00078e0217 */
.L_x_12971:
        /* <DEDUP_REMOVED lines=19> */
[----:B------:R-:W-:Y:S01]  /*0e60*/  IMAD.U32 R6, RZ, RZ, UR10 ;  /* 0x0000000aff067e24 */ /* 0x000fe2000f8e00ff */
[----:B------:R-:W-:Y:S01]  /*0e70*/  MOV R5, UR9 ;  /* 0x0000000900057c02 */ /* 0x000fe20008000f00 */
[----:B------:R-:W-:Y:S01]  /*0e80*/  ULDC.64 UR8, c[0x0][0x418] ;  /* 0x0001060000087ab9 */ /* 0x000fe20000000a00 */
[----:B------:R-:W-:-:S03]  /*0e90*/  IMAD.U32 R7, RZ, RZ, UR11 ;  /* 0x0000000bff077e24 */ /* 0x000fc6000f8e00ff */
[----:B------:R-:W2:Y:S04]  /*0ea0*/  @P0 LDG.E R4, desc[UR50][R4.64] ;  /* 0x0000003204040981 */ /* 0x000ea8000c1e1900 */
[----:B------:R-:W3:Y:S01]  /*0eb0*/  @P1 LDG.E R6, desc[UR50][R6.64] ;  /* 0x0000003206061981 */ /* 0x000ee2000c1e1900 */
[----:B------:R-:W-:Y:S01]  /*0ec0*/  UISETP.NE.U32.AND UP0, UPT, UR8, URZ, UPT ;  /* 0x0000003f0800728c */ /* 0x000fe2000bf05070 */
[----:B------:R-:W-:Y:S01]  /*0ed0*/  IMAD.MOV.U32 R0, RZ, RZ, RZ ;  /* 0x000000ffff007224 */ /* 0x000fe200078e00ff */
[----:B------:R-:W-:Y:S01]  /*0ee0*/  UMOV UR40, UR6 ;  /* 0x0000000600287c82 */ /* 0x000fe20008000000 */
[----:B------:R-:W-:Y:S01]  /*0ef0*/  ULDC UR6, c[0x0][0x2f0] ;  /* 0x0000bc0000067ab9 */ /* 0x000fe20000000800 */
[----:B------:R-:W-:Y:S01]  /*0f00*/  UISETP.NE.AND.EX UP0, UPT, UR9, URZ, UPT, UP0 ;  /* 0x0000003f0900728c */ /* 0x000fe2000bf05300 */
[----:B------:R-:W-:Y:S01]  /*0f10*/  IMAD.MOV.U32 R3, RZ, RZ, RZ ;  /* 0x000000ffff037224 */ /* 0x000fe200078e00ff */
[----:B------:R-:W-:Y:S01]  /*0f20*/  UMOV UR42, URZ ;  /* 0x0000003f002a7c82 */ /* 0x000fe20008000000 */
[----:B------:R-:W-:Y:S01]  /*0f30*/  UMOV UR41, UR5 ;  /* 0x0000000500297c82 */ /* 0x000fe20008000000 */
[----:B------:R-:W-:Y:S01]  /*0f40*/  USEL UR4, UR4, 0x1, UP0 ;  /* 0x0000000104047887 */ /* 0x000fe20008000000 */
[----:B------:R-:W-:-:S02]  /*0f50*/  MOV R119, RZ ;  /* 0x000000ff00777202 */ /* 0x000fc40000000f00 */
[----:B------:R-:W-:Y:S02]  /*0f60*/  CS2R R24, SRZ ;  /* 0x0000000000187805 */ /* 0x000fe4000001ff00 */
[----:B------:R-:W-:Y:S01]  /*0f70*/  CS2R R26, SRZ ;  /* 0x00000000001a7805 */ /* 0x000fe2000001ff00 */
[----:B------:R-:W-:Y:S01]  /*0f80*/  UIMAD UR4, UR4, UR6, URZ ;  /* 0x00000006040472a4 */ /* 0x000fe2000f8e023f */
[----:B------:R-:W-:Y:S01]  /*0f90*/  CS2R R30, SRZ ;  /* 0x00000000001e7805 */ /* 0x000fe2000001ff00 */
[----:B------:R-:W-:Y:S01]  /*0fa0*/  IMAD.MOV.U32 R29, RZ, RZ, RZ ;  /* 0x000000ffff1d7224 */ /* 0x000fe200078e00ff */
[----:B------:R-:W-:Y:S02]  /*0fb0*/  CS2R R36, SRZ ;  /* 0x0000000000247805 */ /* 0x000fe4000001ff00 */
[----:B-----5:R-:W-:Y:S02]  /*0fc0*/  CS2R R14, SRZ ;  /* 0x00000000000e7805 */ /* 0x020fe4000001ff00 */
[----:B------:R-:W-:-:S02]  /*0fd0*/  CS2R R38, SRZ ;  /* 0x0000000000267805 */ /* 0x000fc4000001ff00 */
[----:B------:R-:W-:Y:S02]  /*0fe0*/  CS2R R12, SRZ ;  /* 0x00000000000c7805 */ /* 0x000fe4000001ff00 */
[----:B------:R-:W-:Y:S01]  /*0ff0*/  CS2R R40, SRZ ;  /* 0x0000000000287805 */ /* 0x000fe2000001ff00 */
[----:B------:R-:W-:Y:S01]  /*1000*/  IMAD.MOV.U32 R42, RZ, RZ, RZ ;  /* 0x000000ffff2a7224 */ /* 0x000fe200078e00ff */
[----:B--2---:R-:W-:Y:S02]  /*1010*/  @P0 R2UR UR42, R4 ;  /* 0x00000000042a02ca */ /* 0x004fe400000e0000 */
[----:B------:R-:W-:Y:S02]  /*1020*/  PLOP3.LUT P0, PT, PT, PT, PT, 0x80, 0x0 ;  /* 0x000000000000781c */ /* 0x000fe40003f0f070 */
[----:B---3--:R-:W-:Y:S01]  /*1030*/  @P1 R2UR UR4, R6 ;  /* 0x00000000060412ca */ /* 0x008fe200000e0000 */
[----:B------:R-:W-:-:S14]  /*1040*/  @P1 BRA `(.L_x_12938) ;  /* 0x0000000000341947 */ /* 0x000fdc0003800000 */
        /* <DEDUP_REMOVED lines=13> */
.L_x_12938:
[----:B------:R-:W-:Y:S01]  /*1120*/  UIADD3 UR42, -UR42, UR4, URZ ;  /* 0x000000042a2a7290 */ /* 0x000fe2000fffe13f */
[----:B------:R-:W-:Y:S02]  /*1130*/  CS2R R44, SRZ ;  /* 0x00000000002c7805 */ /* 0x000fe4000001ff00 */
[----:B------:R-:W-:Y:S02]  /*1140*/  MOV R43, RZ ;  /* 0x000000ff002b7202 */ /* 0x000fe40000000f00 */
[----:B------:R-:W-:Y:S01]  /*1150*/  CS2R R46, SRZ ;  /* 0x00000000002e7805 */ /* 0x000fe2000001ff00 */
[----:B------:R-:W-:Y:S01]  /*1160*/  UISETP.GE.AND UP0, UPT, UR42, 0x1, UPT ;  /* 0x000000012a00788c */ /* 0x000fe2000bf06270 */
[----:B------:R-:W-:Y:S01]  /*1170*/  CS2R R48, SRZ ;  /* 0x0000000000307805 */ /* 0x000fe2000001ff00 */
[----:B------:R-:W-:Y:S01]  /*1180*/  UIADD3 UR4, UR42, 0x7f, URZ ;  /* 0x0000007f2a047890 */ /* 0x000fe2000fffe03f */
[----:B------:R-:W-:Y:S02]  /*1190*/  CS2R R50, SRZ ;  /* 0x0000000000327805 */ /* 0x000fe4000001ff00 */
[----:B------:R-:W-:Y:S01]  /*11a0*/  CS2R R52, SRZ ;  /* 0x0000000000347805 */ /* 0x000fe2000001ff00 */
[----:B------:R-:W-:Y:S01]  /*11b0*/  IMAD.MOV.U32 R54, RZ, RZ, RZ ;  /* 0x000000ffff367224 */ /* 0x000fe200078e00ff */
[----:B------:R-:W-:Y:S01]  /*11c0*/  PLOP3.LUT P1, PT, PT, PT, UP0, 0x80, 0x0 ;  /* 0x000000000000781c */ /* 0x000fe20003f2f008 */
[----:B------:R-:W-:Y:S01]  /*11d0*/  USHF.R.S32.HI UR5, URZ, 0x1f, UR4 ;  /* 0x0000001f3f057899 */ /* 0x000fe20008011404 */
[----:B------:R-:W-:-:S03]  /*11e0*/  IMAD.MOV.U32 R56, RZ, RZ, RZ ;  /* 0x000000ffff387224 */ /* 0x000fc600078e00ff */
[----:B------:R-:W-:-:S08]  /*11f0*/  ULEA.HI UR45, UR5, UR4, URZ, 0x7 ;  /* 0x00000004052d7291 */ /* 0x000fd0000f8f383f */
[----:B------:R-:W-:Y:S05]  /*1200*/  @!P1 BRA `(.L_x_12939) ;  /* 0x0000005800109947 */ /* 0x000fea0003800000 */
[----:B------:R-:W0:Y:S01]  /*1210*/  SHFL.IDX PT, R0, R22, RZ, 0x1f ;  /* 0x00001fff16007589 */ /* 0x000e2200000e0000 */
[----:B------:R-:W1:Y:S01]  /*1220*/  S2UR UR43, SR_CgaCtaId ;  /* 0x00000000002b79c3 */ /* 0x000e620000008800 */
[----:B------:R-:W-:Y:S01]  /*1230*/  UMOV UR49, 0x400 ;  /* 0x0000040000317882 */ /* 0x000fe20000000000 */
[----:B------:R-:W-:Y:S01]  /*1240*/  USHF.R.S32.HI UR45, URZ, 0x7, UR45 ;  /* 0x000000073f2d7899 */ /* 0x000fe2000801142d */
[----:B0-----:R-:W-:Y:S01]  /*1250*/  R2UR UR44, R0 ;  /* 0x00000000002c72ca */ /* 0x001fe200000e0000 */
[----:B-1----:R-:W-:-:S12]  /*1260*/  ULEA UR49, UR43, UR49, 0x18 ;  /* 0x000000312b317291 */ /* 0x002fd8000f8ec03f */
[----:B------:R-:W-:Y:S02]  /*1270*/  UIMAD.WIDE UR4, UR44, 0x55555556, URZ ;  /* 0x555555562c0478a5 */ /* 0x000fe4000f8e023f */
[----:B------:R-:W-:Y:S02]  /*1280*/  UIADD3 UR4, UR49, 0x8400, URZ ;  /* 0x0000840031047890 */ /* 0x000fe4000fffe03f */
[----:B------:R-:W-:Y:S02]  /*1290*/  ULEA.HI UR5, UR5, UR5, URZ, 0x1 ;  /* 0x0000000505057291 */ /* 0x000fe4000f8f083f */
[----:B------:R-:W-:Y:S02]  /*12a0*/  ULOP3.LUT UP0, URZ, UR4, 0x3ff, URZ, 0xc0, !UPT ;  /* 0x000003ff043f7892 */ /* 0x000fe4000f80c03f */
[----:B------:R-:W-:-:S04]  /*12b0*/  UIMAD UR5, UR5, -0x3, UR44 ;  /* 0xfffffffd050578a4 */ /* 0x000fc8000f8e022c */
[----:B------:R-:W-:Y:S01]  /*12c0*/  PLOP3.LUT P0, PT, PT, PT, UP0, 0x80, 0x0 ;  /* 0x000000000000781c */ /* 0x000fe20003f0f008 */
[----:B------:R-:W-:-:S04]  /*12d0*/  ULEA UR5, UR5, UR4, 0xd ;  /* 0x0000000405057291 */ /* 0x000fc8000f8e683f */
[----:B------:R-:W-:-:S04]  /*12e0*/  USHF.R.U32.HI UR5, URZ, 0x4, UR5 ;  /* 0x000000043f057899 */ /* 0x000fc80008011605 */
        /* <DEDUP_REMOVED lines=18> */
.L_x_12940:
        /* <DEDUP_REMOVED lines=9> */
.L_x_13056:
[----:B------:R-:W-:Y:S05]  /*14a0*/  @!P0 BRA `(.L_x_12942) ;  /* 0x0000000000048947 */ /* 0x000fea0003800000 */
[----:B------:R-:W-:Y:S01]  /*14b0*/  BPT.TRAP 0x1 ;  /* 0x000000040000795c */ /* 0x000fe20000300000 */
.L_x_12942:
[----:B0-----:R-:W-:Y:S01]  /*14c0*/  IMAD.U32 R0, RZ, RZ, UR36 ;  /* 0x00000024ff007e24 */ /* 0x001fe2000f8e00ff */
[----:B------:R-:W-:-:S04]  /*14d0*/  MOV R3, UR46 ;  /* 0x0000002e00037c02 */ /* 0x000fc80008000f00 */
[----:B------:R-:W-:Y:S02]  /*14e0*/  LEA R0, R0, UR49, 0x3 ;  /* 0x0000003100007c11 */ /* 0x000fe4000f8e18ff */
[----:B------:R-:W-:-:S04]  /*14f0*/  SHF.L.U32 R3, R3, 0x1f, RZ ;  /* 0x0000001f03037819 */ /* 0x000fc800000006ff */
[----:B------:R0:W1:Y:S01]  /*1500*/  SYNCS.PHASECHK.TRANS64.TRYWAIT P1, [R0+URZ+0x16830], R3 ;  /* 0x01683003000075a7 */ /* 0x000062000802017f */
[----:B------:R-:W-:Y:S05]  /*1510*/  @!P0 BRA `(.L_x_12943) ;  /* 0x0000000000048947 */ /* 0x000fea0003800000 */
[----:B------:R-:W-:Y:S01]  /*1520*/  BPT.TRAP 0x1 ;  /* 0x000000040000795c */ /* 0x000fe20000300000 */
.L_x_12943:
[----:B------:R-:W-:Y:S01]  /*1530*/  IMAD.MOV.U32 R119, RZ, RZ, RZ ;  /* 0x000000ffff777224 */ /* 0x000fe200078e00ff */
[----:B-1----:R-:W-:Y:S06]  /*1540*/  @P1 BRA `(.L_x_12944) ;  /* 0x0000000000081947 */ /* 0x002fec0003800000 */
[----:B------:R-:W1:Y:S02]  /*1550*/  SYNCS.PHASECHK.TRANS64.TRYWAIT P1, [R0+URZ+0x16830], R3 ;  /* 0x01683003000075a7 */ /* 0x000e64000802017f */
[----:B-1----:R-:W-:Y:S05]  /*1560*/  @!P1 BRA `(.L_x_12945) ;  /* 0x000000c4007c9947 */ /* 0x002fea0003800000 */
.L_x_12944:
        /* <DEDUP_REMOVED lines=35> */
.L_x_12946:
        /* <DEDUP_REMOVED lines=139> */
[----:B------:R-:W-:Y:S01]  /*2050*/  MOV R98, R119 ;  /* 0x0000007700627202 */ /* 0x000fe20000000f00 */
[--C-:B------:R-:W-:Y:S01]  /*2060*/  IMAD.MOV.U32 R96, RZ, RZ, R119.reuse ;  /* 0x000000ffff607224 */ /* 0x100fe200078e0077 */
[----:B------:R-:W-:Y:S01]  /*2070*/  FMNMX.FTZ R72, R81, R72, !PT ;  /* 0x0000004851487209 */ /* 0x000fe20007810000 */
[----:B------:R-:W-:Y:S01]  /*2080*/  UPRMT UR6, UR43, 0x654, UR6 ;  /* 0x000006542b067896 */ /* 0x000fe20008000006 */
[--C-:B------:R-:W-:Y:S01]  /*2090*/  IMAD.MOV.U32 R94, RZ, RZ, R119.reuse ;  /* 0x000000ffff5e7224 */ /* 0x100fe200078e0077 */
[----:B------:R-:W1:Y:S01]  /*20a0*/  MUFU.TANH R15, R15 ;  /* 0x0000000f000f7308 */ /* 0x000e620000002400 */
[----:B--2---:R-:W-:Y:S01]  /*20b0*/  FSEL R13, R13, -INF , P3 ;  /* 0xff8000000d0d7808 */ /* 0x004fe20001800000 */
[--C-:B------:R-:W-:Y:S01]  /*20c0*/  IMAD.MOV.U32 R92, RZ, RZ, R119.reuse ;  /* 0x000000ffff5c7224 */ /* 0x100fe200078e0077 */
[----:B------:R-:W-:Y:S01]  /*20d0*/  ISETP.GT.AND P3, PT, R62, 0x29, PT ;  /* 0x000000293e00780c */ /* 0x000fe20003f64270 */
[----:B------:R-:W-:Y:S01]  /*20e0*/  IMAD.MOV.U32 R90, RZ, RZ, R119 ;  /* 0x000000ffff5a7224 */ /* 0x000fe200078e0077 */
[----:B------:R-:W-:-:S02]  /*20f0*/  FMNMX.FTZ R20, R13, R20, !PT ;  /* 0x000000140d147209 */ /* 0x000fc40007810000 */
[----:B------:R-:W-:Y:S01]  /*2100*/  SYNCS.ARRIVE.TRANS64.RED.A1T0 RZ, [UR6], RZ ;  /* 0x000000ffffff79a7 */ /* 0x000fe20008100406 */
        /* <DEDUP_REMOVED lines=187> */
[----:B------:R-:W-:Y:S01]  /*2cc0*/  MUFU.EX2 R120, R120 ;  /* 0x0000007800787308 */ /* 0x000fe20000000800 */
[-CC-:B------:R-:W-:Y:S01]  /*2cd0*/  FFMA.FTZ R128, R77, R12.reuse, -R6.reuse ;  /* 0x0000000c4d807223 */ /* 0x180fe20000010806 */
[-CC-:B------:R-:W-:Y:S01]  /*2ce0*/  FFMA.FTZ R75, R91, R12.reuse, -R6.reuse ;  /* 0x0000000c5b4b7223 */ /* 0x180fe20000010806 */
[----:B------:R-:W0:Y:S01]  /*2cf0*/  SHFL.BFLY PT, R31, R20, 0x2, 0x1f ;  /* 0x0c401f00141f7f89 */ /* 0x000e2200000e0000 */
        /* <DEDUP_REMOVED lines=16> */
[--C-:B------:R-:W-:Y:S01]  /*2e00*/  IMAD.MOV.U32 R117, RZ, RZ, R119.reuse ;  /* 0x000000ffff757224 */ /* 0x100fe200078e0077 */
[-C--:B------:R-:W-:Y:S01]  /*2e10*/  MOV R113, R119.reuse ;  /* 0x0000007700717202 */ /* 0x080fe20000000f00 */
[--C-:B------:R-:W-:Y:S01]  /*2e20*/  IMAD.MOV.U32 R115, RZ, RZ, R119.reuse ;  /* 0x000000ffff737224 */ /* 0x100fe200078e0077 */
[----:B------:R-:W-:Y:S01]  /*2e30*/  MOV R88, R119 ;  /* 0x0000007700587202 */ /* 0x000fe20000000f00 */
[----:B------:R-:W3:Y:S01]  /*2e40*/  MUFU.EX2 R124, R124 ;  /* 0x0000007c007c7308 */ /* 0x000ee20000000800 */
[--C-:B------:R-:W-:Y:S01]  /*2e50*/  IMAD.MOV.U32 R111, RZ, RZ, R119.reuse ;  /* 0x000000ffff6f7224 */ /* 0x100fe200078e0077 */
[----:B0-----:R-:W-:Y:S01]  /*2e60*/  FMNMX.FTZ R8, R20, R31, !PT ;  /* 0x0000001f14087209 */ /* 0x001fe20007810000 */
[----:B------:R-:W-:-:S02]  /*2e70*/  IMAD.MOV.U32 R109, RZ, RZ, R119 ;  /* 0x000000ffff6d7224 */ /* 0x000fc400078e0077 */
[----:B------:R-:W-:Y:S02]  /*2e80*/  IMAD.MOV.U32 R107, RZ, RZ, R119 ;  /* 0x000000ffff6b7224 */ /* 0x000fe400078e0077 */
[----:B------:R-:W0:Y:S01]  /*2e90*/  SHFL.BFLY PT, R31, R8, 0x1, 0x1f ;  /* 0x0c201f00081f7f89 */ /* 0x000e2200000e0000 */
[----:B------:R-:W4:Y:S08]  /*2ea0*/  MUFU.EX2 R67, R67 ;  /* 0x0000004300437308 */ /* 0x000f300000000800 */
[----:B------:R-:W5:Y:S08]  /*2eb0*/  MUFU.EX2 R126, R126 ;  /* 0x0000007e007e7308 */ /* 0x000f700000000800 */
[----:B------:R-:W5:Y:S01]  /*2ec0*/  MUFU.EX2 R69, R69 ;  /* 0x0000004500457308 */ /* 0x000f620000000800 */
        /* <DEDUP_REMOVED lines=10> */
[----:B-1----:R-:W-:Y:S01]  /*2f70*/  FADD.FTZ R3, R120, R63 ;  /* 0x0000003f78037221 */ /* 0x002fe20000010000 */
[-CC-:B------:R-:W-:Y:S01]  /*2f80*/  FFMA.FTZ R6, R7, R12.reuse, -R26.reuse ;  /* 0x0000000c07067223 */ /* 0x180fe2000001081a */
[-CC-:B------:R-:W-:Y:S01]  /*2f90*/  FFMA.FTZ R125, R9, R12.reuse, -R26.reuse ;  /* 0x0000000c097d7223 */ /* 0x180fe2000001081a */
[----:B------:R-:W-:Y:S01]  /*2fa0*/  MUFU.EX2 R121, R121 ;  /* 0x0000007900797308 */ /* 0x000fe20000000800 */
[----:B------:R-:W-:Y:S01]  /*2fb0*/  FADD.FTZ R30, R122, R3 ;  /* 0x000000037a1e7221 */ /* 0x000fe20000010000 */
[-CC-:B------:R-:W-:Y:S01]  /*2fc0*/  FFMA.FTZ R8, R13, R12.reuse, -R26.reuse ;  /* 0x0000000c0d087223 */ /* 0x180fe2000001081a */
[-CC-:B------:R-:W-:Y:S01]  /*2fd0*/  FFMA.FTZ R127, R15, R12.reuse, -R26.reuse ;  /* 0x0000000c0f7f7223 */ /* 0x180fe2000001081a */
[-C--:B------:R-:W-:Y:S01]  /*2fe0*/  FFMA.FTZ R10, R21, R12.reuse, -R26 ;  /* 0x0000000c150a7223 */ /* 0x080fe2000001081a */
[----:B--2---:R-:W-:Y:S01]  /*2ff0*/  FADD.FTZ R3, R65, R30 ;  /* 0x0000001e41037221 */ /* 0x004fe20000010000 */
[-CC-:B------:R-:W-:Y:S01]  /*3000*/  FFMA.FTZ R129, R25, R12.reuse, -R26.reuse ;  /* 0x0000000c19817223 */ /* 0x180fe2000001081a */
[-CC-:B------:R-:W-:Y:S01]  /*3010*/  FFMA.FTZ R14, R27, R12.reuse, -R26.reuse ;  /* 0x0000000c1b0e7223 */ /* 0x180fe2000001081a */
[----:B------:R-:W0:Y:S01]  /*3020*/  MUFU.EX2 R4, R4 ;  /* 0x0000000400047308 */ /* 0x000e220000000800 */
[----:B---3--:R-:W-:Y:S01]  /*3030*/  FADD.FTZ R32, R124, R3 ;  /* 0x000000037c207221 */ /* 0x008fe20000010000 */
[-CC-:B------:R-:W-:Y:S01]  /*3040*/  FFMA.FTZ R131, R29, R12.reuse, -R26.reuse ;  /* 0x0000000c1d837223 */ /* 0x180fe2000001081a */
[-CC-:B------:R-:W-:Y:S01]  /*3050*/  FFMA.FTZ R20, R33, R12.reuse, -R26.reuse ;  /* 0x0000000c21147223 */ /* 0x180fe2000001081a */
[-C--:B------:R-:W-:Y:S01]  /*3060*/  FFMA.FTZ R133, R35, R12.reuse, -R26 ;  /* 0x0000000c23857223 */ /* 0x080fe2000001081a */
[----:B----4-:R-:W-:Y:S01]  /*3070*/  FADD.FTZ R3, R67, R32 ;  /* 0x0000002043037221 */ /* 0x010fe20000010000 */
[-CC-:B------:R-:W-:Y:S01]  /*3080*/  FFMA.FTZ R24, R37, R12.reuse, -R26.reuse ;  /* 0x0000000c25187223 */ /* 0x180fe2000001081a */
[-CC-:B------:R-:W-:Y:S01]  /*3090*/  FFMA.FTZ R135, R39, R12.reuse, -R26.reuse ;  /* 0x0000000c27877223 */ /* 0x180fe2000001081a */
[----:B------:R-:W1:Y:S01]  /*30a0*/  MUFU.EX2 R123, R123 ;  /* 0x0000007b007b7308 */ /* 0x000e620000000800 */
[----:B-----5:R-:W-:Y:S01]  /*30b0*/  FADD.FTZ R32, R126, R3 ;  /* 0x000000037e207221 */ /* 0x020fe20000010000 */
        /* <DEDUP_REMOVED lines=160> */
[----:B------:R-:W-:Y:S01]  /*3ac0*/  IMAD.MOV.U32 R105, RZ, RZ, R119 ;  /* 0x000000ffff697224 */ /* 0x000fe200078e0077 */
[----:B-1----:R-:W-:Y:S02]  /*3ad0*/  MOV R93, R119 ;  /* 0x00000077005d7202 */ /* 0x002fe40000000f00 */
        /* <DEDUP_REMOVED lines=26> */
.L_x_12958:
[----:B------:R-:W-:Y:S01]  /*3c80*/  ISETP.NE.AND P2, PT, RZ, UR44, PT ;  /* 0x0000002cff007c0c */ /* 0x000fe2000bf45270 */
[----:B------:R-:W-:-:S04]  /*3c90*/  UISETP.NE.AND UP0, UPT, UR21, 0x1, UPT ;  /* 0x000000011500788c */ /* 0x000fc8000bf05270 */
[----:B------:R-:W-:-:S04]  /*3ca0*/  USEL UR46, URZ, 0x1, UP0 ;  /* 0x000000013f2e7887 */ /* 0x000fc80008000000 */
[----:B------:R-:W-:-:S04]  /*3cb0*/  ULOP3.LUT UR46, UR22, UR46, URZ, 0x3c, !UPT ;  /* 0x0000002e162e7292 */ /* 0x000fc8000f8e3c3f */
[----:B------:R-:W-:Y:S08]  /*3cc0*/  @P2 BRA `(.L_x_12948) ;  /* 0x0000000000442947 */ /* 0x000ff00003800000 */
[----:B------:R-:W-:Y:S05]  /*3cd0*/  @!P0 BRA `(.L_x_12949) ;  /* 0x0000000000048947 */ /* 0x000fea0003800000 */
[----:B------:R-:W-:Y:S01]  /*3ce0*/  BPT.TRAP 0x1 ;  /* 0x000000040000795c */ /* 0x000fe20000300000 */
.L_x_12949:
        /* <DEDUP_REMOVED lines=12> */
.L_x_12950:
[----:B-1----:R-:W-:Y:S05]  /*3db0*/  @P1 BRA `(.L_x_12948) ;  /* 0x0000000000081947 */ /* 0x002fea0003800000 */
[----:B------:R-:W1:Y:S02]  /*3dc0*/  SYNCS.PHASECHK.TRANS64.TRYWAIT P1, [UR6+0x16830], R6 ;  /* 0x01683006ff0075a7 */ /* 0x000e640008020146 */
[----:B-1----:R-:W-:Y:S05]  /*3dd0*/  @!P1 BRA `(.L_x_12951) ;  /* 0x0000009c00749947 */ /* 0x002fea0003800000 */
.L_x_12948:
        /* <DEDUP_REMOVED lines=28> */
.L_x_12953:
[----:B------:R-:W0:Y:S01]  /*3fa0*/  S2UR UR7, SR_CgaCtaId ;  /* 0x00000000000779c3 */ /* 0x000e220000008800 */
[----:B------:R-:W-:Y:S01]  /*3fb0*/  UMOV UR6, 0x400 ;  /* 0x0000040000067882 */ /* 0x000fe20000000000 */
[----:B------:R-:W-:-:S04]  /*3fc0*/  MOV R6, UR22 ;  /* 0x0000001600067c02 */ /* 0x000fc80008000f00 */
[----:B------:R-:W-:Y:S01]  /*3fd0*/  SHF.L.U32 R6, R6, 0x1f, RZ ;  /* 0x0000001f06067819 */ /* 0x000fe200000006ff */
[----:B0-----:R-:W-:-:S04]  /*3fe0*/  ULEA UR6, UR7, UR6, 0x18 ;  /* 0x0000000607067291 */ /* 0x001fc8000f8ec03f */
[----:B------:R-:W-:-:S09]  /*3ff0*/  ULEA UR6, UR21, UR6, 0x3 ;  /* 0x0000000615067291 */ /* 0x000fd2000f8e183f */
[----:B------:R0:W1:Y:S01]  /*4000*/  SYNCS.PHASECHK.TRANS64.TRYWAIT P1, [UR6+0x16850], R6 ;  /* 0x01685006ff0075a7 */ /* 0x0000620008020146 */
[----:B------:R-:W-:Y:S05]  /*4010*/  @!P0 BRA `(.L_x_12954) ;  /* 0x0000000000048947 */ /* 0x000fea0003800000 */
[----:B------:R-:W-:Y:S01]  /*4020*/  BPT.TRAP 0x1 ;  /* 0x000000040000795c */ /* 0x000fe20000300000 */
.L_x_12954:
[----:B-1----:R-:W-:Y:S05]  /*4030*/  @P1 BRA `(.L_x_12952) ;  /* 0x0000000000081947 */ /* 0x002fea0003800000 */
[----:B------:R-:W1:Y:S02]  /*4040*/  SYNCS.PHASECHK.TRANS64.TRYWAIT P1, [UR6+0x16850], R6 ;  /* 0x01685006ff0075a7 */ /* 0x000e640008020146 */
[----:B-1----:R-:W-:Y:S05]  /*4050*/  @!P1 BRA `(.L_x_12955) ;  /* 0x0000009800ec9947 */ /* 0x002fea0003800000 */
.L_x_12952:
[----:B------:R-:W2:Y:S01]  /*4060*/  S2UR UR10, SR_CgaCtaId ;  /* 0x00000000000a79c3 */ /* 0x000ea20000008800 */
[----:B------:R-:W-:Y:S01]  /*4070*/  UMOV UR6, 0x400 ;  /* 0x0000040000067882 */ /* 0x000fe20000000000 */
[----:B------:R-:W-:Y:S01]  /*4080*/  WARPGROUP.ARRIVE ;  /* 0x00000000000079c5 */ /* 0x000fe20000000000 */
[----:B------:R-:W-:-:S05]  /*4090*/  UMOV UR7, 0x40000040 ;  /* 0x4000004000077882 */ /* 0x000fca0000000000 */
[----:B-1----:R-:W1:Y:S01]  /*40a0*/  S2R R7, SR_TID.X ;  /* 0x0000000000077919 */ /* 0x002e620000002100 */
[----:B0-----:R-:W-:Y:S01]  /*40b0*/  VIADD R6, R19, 0x9 ;  /* 0x0000000913067836 */ /* 0x001fe20000000000 */
[----:B--2---:R-:W-:-:S04]  /*40c0*/  ULEA UR14, UR10, UR6, 0x18 ;  /* 0x000000060a0e7291 */ /* 0x004fc8000f8ec03f */
[----:B------:R-:W-:-:S04]  /*40d0*/  UIADD3 UR6, UR14, 0x400, URZ ;  /* 0x000004000e067890 */ /* 0x000fc8000fffe03f */
[----:B------:R-:W-:-:S04]  /*40e0*/  USHF.R.U32.HI UR6, URZ, 0x4, UR6 ;  /* 0x000000043f067899 */ /* 0x000fc80008011606 */
[----:B------:R-:W-:Y:S01]  /*40f0*/  ULOP3.LUT UR6, UR6, 0x3fff, URZ, 0xc0, !UPT ;  /* 0x00003fff06067892 */ /* 0x000fe2000f8ec03f */
[----:B-1----:R-:W-:-:S03]  /*4100*/  ISETP.GE.U32.AND P1, PT, R7, 0x180, PT ;  /* 0x000001800700780c */ /* 0x002fc60003f26070 */
[----:B------:R-:W-:Y:S01]  /*4110*/  ULEA UR11, UR21, UR6, 0xa ;  /* 0x00000006150b7291 */ /* 0x000fe2000f8e503f */
[----:B------:R-:W-:-:S06]  /*4120*/  SEL R6, R6, 0x9, !P1 ;  /* 0x0000000906067807 */ /* 0x000fcc0004800000 */
[----:B------:R-:W-:Y:S02]  /*4130*/  UMOV UR6, UR11 ;  /* 0x0000000b00067c82 */ /* 0x000fe40008000000 */
        /* <DEDUP_REMOVED lines=40> */
.L_x_12956:
        /* <DEDUP_REMOVED lines=225> */
[----:B------:R-:W0:Y:S01]  /*51d0*/  MUFU.EX2 R4, R46 ;  /* 0x0000002e00047308 */ /* 0x000e220000000800 */
[-CC-:B------:R-:W-:Y:S01]  /*51e0*/  FFMA.FTZ R123, R15, R12.reuse, -R14.reuse ;  /* 0x0000000c0f7b7223 */ /* 0x180fe2000001080e */
[-CC-:B------:R-:W-:Y:S01]  /*51f0*/  FFMA.FTZ R20, R21, R12.reuse, -R14.reuse ;  /* 0x0000000c15147223 */ /* 0x180fe2000001080e */
[-CC-:B------:R-:W-:Y:S01]  /*5200*/  FFMA.FTZ R15, R29, R12.reuse, -R14.reuse ;  /* 0x0000000c1d0f7223 */ /* 0x180fe2000001080e */
[-C--:B------:R-:W-:Y:S01]  /*5210*/  FFMA.FTZ R30, R33, R12.reuse, -R14 ;  /* 0x0000000c211e7223 */ /* 0x080fe2000001080e */
[-C--:B------:R-:W-:Y:S01]  /*5220*/  FFMA.FTZ R130, R127, R12.reuse, -R42 ;  /* 0x0000000c7f827223 */ /* 0x080fe2000001082a */
[-C--:B------:R-:W-:Y:S01]  /*5230*/  FFMA.FTZ R127, R121, R12.reuse, -R14 ;  /* 0x0000000c797f7223 */ /* 0x080fe2000001080e */
[-CC-:B------:R-:W-:Y:S01]  /*5240*/  FFMA.FTZ R24, R37, R12.reuse, -R42.reuse ;  /* 0x0000000c25187223 */ /* 0x180fe2000001082a */
[----:B------:R-:W-:Y:S01]  /*5250*/  MUFU.EX2 R0, R0 ;  /* 0x0000000000007308 */ /* 0x000fe20000000800 */
[-C--:B------:R-:W-:Y:S01]  /*5260*/  FFMA.FTZ R25, R32, R12.reuse, -R42 ;  /* 0x0000000c20197223 */ /* 0x080fe2000001082a */
[-C--:B------:R-:W-:Y:S01]  /*5270*/  FFMA.FTZ R32, R39, R12.reuse, -R14 ;  /* 0x0000000c27207223 */ /* 0x080fe2000001080e */
[-C--:B------:R-:W-:Y:S01]  /*5280*/  FFMA.FTZ R6, R129, R12.reuse, -R42 ;  /* 0x0000000c81067223 */ /* 0x080fe2000001082a */
[-C--:B------:R-:W-:Y:S01]  /*5290*/  FFMA.FTZ R129, R125, R12.reuse, -R14 ;  /* 0x0000000c7d817223 */ /* 0x080fe2000001080e */
[-CC-:B------:R-:W-:Y:S01]  /*52a0*/  FFMA.FTZ R10, R41, R12.reuse, -R42.reuse ;  /* 0x0000000c290a7223 */ /* 0x180fe2000001082a */
[-C--:B------:R-:W-:Y:S01]  /*52b0*/  FFMA.FTZ R148, R34, R12.reuse, -R42 ;  /* 0x0000000c22947223 */ /* 0x080fe2000001082a */
[-C--:B------:R-:W-:Y:S01]  /*52c0*/  FFMA.FTZ R34, R43, R12.reuse, -R14 ;  /* 0x0000000c2b227223 */ /* 0x080fe2000001080e */
[----:B------:R-:W1:Y:S01]  /*52d0*/  MUFU.EX2 R9, R9 ;  /* 0x0000000900097308 */ /* 0x000e620000000800 */
[----:B0-----:R-:W-:Y:S01]  /*52e0*/  FFMA.FTZ R3, R4, R3, R7 ;  /* 0x0000000304037223 */ /* 0x001fe20000010007 */
[-C--:B------:R-:W-:Y:S01]  /*52f0*/  FFMA.FTZ R132, R131, R12.reuse, -R42 ;  /* 0x0000000c83847223 */ /* 0x080fe2000001082a */
[-C--:B------:R-:W-:Y:S01]  /*5300*/  FFMA.FTZ R131, R45, R12.reuse, -R14 ;  /* 0x0000000c2d837223 */ /* 0x080fe2000001080e */
[-C--:B------:R-:W-:Y:S01]  /*5310*/  FFMA.FTZ R13, R36, R12.reuse, -R42 ;  /* 0x0000000c240d7223 */ /* 0x080fe2000001082a */
[-CC-:B------:R-:W-:Y:S01]  /*5320*/  FFMA.FTZ R36, R47, R12.reuse, -R14.reuse ;  /* 0x0000000c2f247223 */ /* 0x180fe2000001080e */
[-C--:B------:R-:W-:Y:S01]  /*5330*/  FFMA.FTZ R21, R49, R12.reuse, -R14 ;  /* 0x0000000c31157223 */ /* 0x080fe2000001080e */
[-CC-:B------:R-:W-:Y:S01]  /*5340*/  FFMA.FTZ R133, R133, R12.reuse, -R42.reuse ;  /* 0x0000000c85857223 */ /* 0x180fe2000001082a */
[----:B------:R-:W0:Y:S01]  /*5350*/  MUFU.EX2 R120, R120 ;  /* 0x0000007800787308 */ /* 0x000e220000000800 */
[-C--:B------:R-:W-:Y:S01]  /*5360*/  FFMA.FTZ R150, R38, R12.reuse, -R42 ;  /* 0x0000000c26967223 */ /* 0x080fe2000001082a */
[-C--:B------:R-:W-:Y:S01]  /*5370*/  FFMA.FTZ R38, R51, R12.reuse, -R14 ;  /* 0x0000000c33267223 */ /* 0x080fe2000001080e */
[-C--:B------:R-:W-:Y:S01]  /*5380*/  FFMA.FTZ R134, R135, R12.reuse, -R42 ;  /* 0x0000000c87867223 */ /* 0x080fe2000001082a */
[-C--:B------:R-:W-:Y:S01]  /*5390*/  FFMA.FTZ R29, R53, R12.reuse, -R14 ;  /* 0x0000000c351d7223 */ /* 0x080fe2000001080e */
[-CC-:B------:R-:W-:Y:S01]  /*53a0*/  FFMA.FTZ R142, R151, R12.reuse, -R42.reuse ;  /* 0x0000000c978e7223 */ /* 0x180fe2000001082a */
[-CC-:B------:R-:W-:Y:S01]  /*53b0*/  FFMA.FTZ R135, R137, R12.reuse, -R42.reuse ;  /* 0x0000000c89877223 */ /* 0x180fe2000001082a */
[-C--:B------:R-:W-:Y:S01]  /*53c0*/  FFMA.FTZ R151, R40, R12.reuse, -R42 ;  /* 0x0000000c28977223 */ /* 0x080fe2000001082a */
[----:B------:R-:W2:Y:S01]  /*53d0*/  MUFU.EX2 R8, R8 ;  /* 0x0000000800087308 */ /* 0x000ea20000000800 */
[----:B-1----:R-:W-:Y:S01]  /*53e0*/  FFMA.FTZ R5, R0, R5, R9 ;  /* 0x0000000500057223 */ /* 0x002fe20000010009 */
[-C--:B------:R-:W-:Y:S01]  /*53f0*/  FFMA.FTZ R40, R55, R12.reuse, -R14 ;  /* 0x0000000c37287223 */ /* 0x080fe2000001080e */
[-C--:B------:R-:W-:Y:S01]  /*5400*/  FFMA.FTZ R136, R139, R12.reuse, -R42 ;  /* 0x0000000c8b887223 */ /* 0x080fe2000001082a */
[-C--:B------:R-:W-:Y:S01]  /*5410*/  FFMA.FTZ R33, R57, R12.reuse, -R14 ;  /* 0x0000000c39217223 */ /* 0x080fe2000001080e */
        /* <DEDUP_REMOVED lines=145> */
.L_x_12957:
        /* <DEDUP_REMOVED lines=76> */
.L_x_12947:
[----:B------:R-:W-:Y:S06]  /*61f0*/  BAR.ARV 0x8, 0x200 ;  /* 0x0208000000007b1d */ /* 0x000fec0000002000 */
[----:B------:R-:W-:Y:S05]  /*6200*/  @!P0 BRA `(.L_x_12959) ;  /* 0x0000000000048947 */ /* 0x000fea0003800000 */
[----:B------:R-:W-:Y:S01]  /*6210*/  BPT.TRAP 0x1 ;  /* 0x000000040000795c */ /* 0x000fe20000300000 */
.L_x_12959:
        /* <DEDUP_REMOVED lines=9> */
.L_x_12960:
[----:B-1----:R-:W-:Y:S05]  /*62b0*/  @P1 BRA `(.L_x_12961) ;  /* 0x0000000000081947 */ /* 0x002fea0003800000 */
[----:B------:R-:W1:Y:S02]  /*62c0*/  SYNCS.PHASECHK.TRANS64.TRYWAIT P1, [UR5+0x16850], R0 ;  /* 0x01685000ff0075a7 */ /* 0x000e640008020145 */
[----:B-1----:R-:W-:Y:S05]  /*62d0*/  @!P1 BRA `(.L_x_12962) ;  /* 0x0000007800649947 */ /* 0x002fea0003800000 */
.L_x_12961:
        /* <DEDUP_REMOVED lines=9> */
[----:B------:R-:W-:-:S04]  /*6370*/  ULEA UR4, UR36, UR4, 0xa ;  /* 0x0000000424047291 */ /* 0x000fc8000f8e503f */
[----:B------:R-:W-:-:S03]  /*6380*/  UIADD3 UR6, UR4, 0x80, URZ ;  /* 0x0000008004067890 */ /* 0x000fc6000fffe03f */
[----:B------:R-:W-:Y:S02]  /*6390*/  UMOV UR10, UR4 ;  /* 0x00000004000a7c82 */ /* 0x000fe40008000000 */
[----:B------:R-:W-:Y:S01]  /*63a0*/  HGMMA.64x64x16.F32 R88, R120, gdesc[UR8].tnspB, R88, gsb0 ;  /* 0x40e0000878587df0 */ /* 0x000fe20008000858 */
[----:B------:R-:W-:Y:S01]  /*63b0*/  UMOV UR11, 0x40000040 ;  /* 0x40000040000b7882 */ /* 0x000fe20000000000 */
[----:B------:R-:W-:Y:S01]  /*63c0*/  UMOV UR10, UR6 ;  /* 0x00000006000a7c82 */ /* 0x000fe20008000000 */
[----:B------:R-:W-:Y:S01]  /*63d0*/  UIADD3 UR6, UR4, 0x100, URZ ;  /* 0x0000010004067890 */ /* 0x000fe2000fffe03f */
[----:B0-----:R-:W-:Y:S01]  /*63e0*/  FADD.FTZ R0, R0, R3 ;  /* 0x0000000300007221 */ /* 0x001fe20000010000 */
[----:B------:R-:W-:Y:S02]  /*63f0*/  IMAD.MOV.U32 R3, RZ, RZ, -0x800000 ;  /* 0xff800000ff037424 */ /* 0x000fe400078e00ff */
[----:B-1----:R-:W-:Y:S02]  /*6400*/  FADD.FTZ R4, R4, R5 ;  /* 0x0000000504047221 */ /* 0x002fe40000010000 */
        /* <DEDUP_REMOVED lines=15> */
[----:B------:R-:W-:Y:S02]  /*6500*/  WARPGROUP.DEPBAR.LE gsb0, 0x0 ;  /* 0x00008000000079c5 */ /* 0x000fe40000010000 */
[----:B------:R-:W-:Y:S01]  /*6510*/  WARPGROUP.ARRIVE ;  /* 0x00000000000079c5 */ /* 0x000fe20000000000 */
[----:B-1----:R-:W-:-:S04]  /*6520*/  @P2 FMUL.FTZ R8, R7, 0.69314718246459960938 ;  /* 0x3f31721807082820 */ /* 0x002fc80000410000 */
[----:B------:R-:W-:Y:S01]  /*6530*/  @P2 FFMA.FTZ R0, R13, R31, R8 ;  /* 0x0000001f0d002223 */ /* 0x000fe20000010008 */
        /* <DEDUP_REMOVED lines=37> */
[----:B0-23--:R-:W-:Y:S05]  /*6790*/  @!P0 BRA `(.L_x_12963) ;  /* 0x0000000000048947 */ /* 0x00dfea0003800000 */
[----:B------:R-:W-:Y:S01]  /*67a0*/  BPT.TRAP 0x1 ;  /* 0x000000040000795c */ /* 0x000fe20000300000 */
.L_x_12963:
        /* <DEDUP_REMOVED lines=42> */
.L_x_12939:
        /* <DEDUP_REMOVED lines=18> */
[----:B------:R-:W-:Y:S01]  /*6b70*/  F2FP.F16.F32.PACK_AB R36, R29, R36 ;  /* 0x000000241d24723e */ /* 0x000fe200000000ff */
[----:B------:R-:W-:Y:S01]  /*6b80*/  BAR.SYNC.DEFER_BLOCKING 0x1, 0x180 ;  /* 0x0046000000007b1d */ /* 0x000fe20000010000 */
[----:B------:R-:W-:-:S02]  /*6b90*/  F2FP.F16.F32.PACK_AB R37, R27, R30 ;  /* 0x0000001e1b25723e */ /* 0x000fc400000000ff */
[----:B------:R-:W-:-:S03]  /*6ba0*/  F2FP.F16.F32.PACK_AB R38, R25, R26 ;  /* 0x0000001a1926723e */ /* 0x000fc600000000ff */
[----:B------:R-:W-:Y:S02]  /*6bb0*/  ULDC.64 UR8, c[0x0][0xc00] ;  /* 0x0003000000087ab9 */ /* 0x000fe40000000a00 */
[----:B------:R-:W1:Y:S01]  /*6bc0*/  LDC R29, c[0x0][0xbe8] ;  /* 0x0002fa00ff1d7b82 */ /* 0x000e620000000800 */
[----:B------:R-:W-:Y:S01]  /*6bd0*/  UIMAD.WIDE UR8, UR38, 0x4, UR8 ;  /* 0x00000004260878a5 */ /* 0x000fe2000f8e0208 */
[----:B------:R-:W-:Y:S01]  /*6be0*/  UMOV UR4, URZ ;  /* 0x0000003f00047c82 */ /* 0x000fe20008000000 */
[----:B------:R-:W-:Y:S01]  /*6bf0*/  USHF.R.S32.HI UR18, URZ, 0x1f, UR41 ;  /* 0x0000001f3f127899 */ /* 0x000fe20008011429 */
[----:B------:R-:W-:-:S03]  /*6c00*/  ULDC.64 UR10, c[0x0][0xb90] ;  /* 0x0002e400000a7ab9 */ /* 0x000fc60000000a00 */
[----:B------:R-:W-:Y:S01]  /*6c10*/  IMAD.U32 R25, RZ, RZ, UR9 ;  /* 0x00000009ff197e24 */ /* 0x000fe2000f8e00ff */
[----:B------:R-:W-:Y:S01]  /*6c20*/  ULDC.64 UR14, c[0x0][0xc08] ;  /* 0x00030200000e7ab9 */ /* 0x000fe20000000a00 */
[----:B------:R-:W-:Y:S01]  /*6c30*/  ULDC.64 UR16, c[0x0][0xb98] ;  /* 0x0002e60000107ab9 */ /* 0x000fe20000000a00 */
[----:B------:R-:W-:Y:S02]  /*6c40*/  MOV R20, R28 ;  /* 0x0000001c00147202 */ /* 0x000fe40000000f00 */
[----:B0-----:R-:W-:-:S03]  /*6c50*/  MOV R21, R5 ;  /* 0x0000000500157202 */ /* 0x001fc60000000f00 */
[----:B------:R-:W-:-:S03]  /*6c60*/  IMAD.WIDE R4, R154, 0x2, R20 ;  /* 0x000000029a047825 */ /* 0x000fc600078e0214 */
[C---:B------:R-:W-:Y:S02]  /*6c70*/  IADD3 R11, P2, R4.reuse, 0x20, RZ ;  /* 0x00000020040b7810 */ /* 0x040fe40007f5e0ff */
[C---:B------:R-:W-:Y:S02]  /*6c80*/  IADD3 R9, P1, R4.reuse, 0x40, RZ ;  /* 0x0000004004097810 */ /* 0x040fe40007f3e0ff */
[C---:B------:R-:W-:Y:S02]  /*6c90*/  IADD3 R33, P0, R4.reuse, 0x60, RZ ;  /* 0x0000006004217810 */ /* 0x040fe40007f1e0ff */
        /* <DEDUP_REMOVED lines=9> */
[----:B------:R-:W-:Y:S01]  /*6d30*/  IMAD.X R11, RZ, RZ, R5, P2 ;  /* 0x000000ffff0b7224 */ /* 0x000fe200010e0605 */
[----:B------:R-:W-:-:S02]  /*6d40*/  LOP3.LUT R8, R8, R9, RZ, 0x3c, !PT ;  /* 0x0000000908087212 */ /* 0x000fc400078e3cff */
[----:B------:R-:W-:Y:S01]  /*6d50*/  LOP3.LUT R4, R7, R4, RZ, 0x3c, !PT ;  /* 0x0000000407047212 */ /* 0x000fe200078e3cff */
[----:B------:R-:W-:Y:S01]  /*6d60*/  IMAD.X R7, RZ, RZ, R5, P0 ;  /* 0x000000ffff077224 */ /* 0x000fe200000e0605 */
[----:B------:R-:W-:Y:S02]  /*6d70*/  IADD3.X R9, RZ, R5, RZ, P1, !PT ;  /* 0x00000005ff097210 */ /* 0x000fe40000ffe4ff */
[----:B------:R-:W-:Y:S02]  /*6d80*/  LOP3.LUT R6, R6, R33, RZ, 0x3c, !PT ;  /* 0x0000002106067212 */ /* 0x000fe400078e3cff */
[----:B------:R-:W-:Y:S02]  /*6d90*/  MOV R33, R8 ;  /* 0x0000000800217202 */ /* 0x000fe40000000f00 */
[----:B------:R-:W-:Y:S02]  /*6da0*/  MOV R34, R10 ;  /* 0x0000000a00227202 */ /* 0x000fe40000000f00 */
        /* <DEDUP_REMOVED lines=8> */
[----:B------:R0:W-:Y:S01]  /*6e30*/  STSM.16.M88.4 [R55], R8 ;  /* 0x0000000837007844 */ /* 0x0001e20000000200 */
[----:B------:R-:W-:Y:S02]  /*6e40*/  F2FP.F16.F32.PACK_AB R6, R41, R44 ;  /* 0x0000002c2906723e */ /* 0x000fe400000000ff */
[----:B------:R-:W-:Y:S02]  /*6e50*/  F2FP.F16.F32.PACK_AB R7, R39, R42 ;  /* 0x0000002a2707723e */ /* 0x000fe400000000ff */
[----:B------:R-:W-:Y:S01]  /*6e60*/  F2FP.F16.F32.PACK_AB R39, R119, R24 ;  /* 0x000000187727723e */ /* 0x000fe200000000ff */
[----:B------:R-:W-:Y:S01]  /*6e70*/  IMAD.U32 R24, RZ, RZ, UR8 ;  /* 0x00000008ff187e24 */ /* 0x000fe2000f8e00ff */
[----:B------:R-:W-:Y:S01]  /*6e80*/  PLOP3.LUT P2, PT, PT, PT, UP0, 0x80, 0x0 ;  /* 0x000000000000781c */ /* 0x000fe20003f4f008 */
[----:B------:R2:W-:Y:S04]  /*6e90*/  STSM.16.M88.4 [R34], R4 ;  /* 0x0000000422007844 */ /* 0x0005e80000000200 */
[----:B------:R3:W-:Y:S04]  /*6ea0*/  STSM.16.M88.4 [R33], R12 ;  /* 0x0000000c21007844 */ /* 0x0007e80000000200 */
[----:B------:R4:W-:Y:S01]  /*6eb0*/  STSM.16.M88.4 [R32], R36 ;  /* 0x0000002420007844 */ /* 0x0009e20000000200 */
[----:B------:R-:W-:Y:S06]  /*6ec0*/  BAR.SYNC.DEFER_BLOCKING 0x1, 0x180 ;  /* 0x0046000000007b1d */ /* 0x000fec0000010000 */
[----:B------:R-:W3:Y:S01]  /*6ed0*/  @P2 LDG.E R26, desc[UR50][R24.64] ;  /* 0x00000032181a2981 */ /* 0x000ee2000c1e1900 */
[----:B-1----:R-:W-:Y:S01]  /*6ee0*/  ISETP.NE.AND P1, PT, R29, 0x1, PT ;  /* 0x000000011d00780c */ /* 0x002fe20003f25270 */
[----:B0-----:R-:W-:Y:S01]  /*6ef0*/  IMAD.U32 R10, RZ, RZ, UR40 ;  /* 0x00000028ff0a7e24 */ /* 0x001fe2000f8e00ff */
[----:B------:R-:W-:-:S02]  /*6f00*/  UIMAD UR7, UR18, UR10, URZ ;  /* 0x0000000a120772a4 */ /* 0x000fc4000f8e023f */
[----:B------:R-:W-:Y:S01]  /*6f10*/  USEL UR19, UR39, URZ, !UP0 ;  /* 0x0000003f27137287 */ /* 0x000fe2000c000000 */
[----:B------:R-:W-:Y:S01]  /*6f20*/  IMAD R10, R10, 0xc0, R153 ;  /* 0x000000c00a0a7824 */ /* 0x000fe200078e0299 */
[----:B------:R-:W-:Y:S02]  /*6f30*/  UIMAD UR12, UR41, UR11, UR7 ;  /* 0x0000000b290c72a4 */ /* 0x000fe4000f8e0207 */
[----:B------:R-:W-:Y:S02]  /*6f40*/  UISETP.NE.U32.AND UP1, UPT, UR14, URZ, UPT ;  /* 0x0000003f0e00728c */ /* 0x000fe4000bf25070 */
[----:B--2---:R-:W-:Y:S01]  /*6f50*/  MOV R4, R10 ;  /* 0x0000000a00047202 */ /* 0x004fe20000000f00 */
[----:B------:R-:W-:Y:S02]  /*6f60*/  USEL UR7, UR38, URZ, !UP0 ;  /* 0x0000003f26077287 */ /* 0x000fe4000c000000 */
[----:B------:R-:W0:Y:S01]  /*6f70*/  @P1 LDC R27, c[0x0][0xbec] ;  /* 0x0002fb00ff1b1b82 */ /* 0x000e220000000800 */
[----:B------:R-:W-:-:S06]  /*6f80*/  UISETP.NE.AND.EX UP0, UPT, UR15, URZ, UPT, UP1 ;  /* 0x0000003f0f00728c */ /* 0x000fcc000bf05310 */
[----:B------:R-:W-:Y:S01]  /*6f90*/  PLOP3.LUT P3, PT, PT, PT, UP0, 0x80, 0x0 ;  /* 0x000000000000781c */ /* 0x000fe20003f6f008 */
[----:B------:R-:W1:Y:S01]  /*6fa0*/  @P1 LDC R8, c[0x0][0xbf0] ;  /* 0x0002fc00ff081b82 */ /* 0x000e620000000800 */
[----:B0-----:R-:W-:-:S05]  /*6fb0*/  @P1 IMAD.HI.U32 R5, R10, R27, RZ ;  /* 0x0000001b0a051227 */ /* 0x001fca00078e00ff */
[----:B-1----:R-:W-:-:S05]  /*6fc0*/  @P1 SHF.R.U32.HI R4, RZ, R8, R5 ;  /* 0x00000008ff041219 */ /* 0x002fca0000011605 */
[----:B------:R-:W-:-:S04]  /*6fd0*/  IMAD.MOV R6, RZ, RZ, -R4 ;  /* 0x000000ffff067224 */ /* 0x000fc800078e0a04 */
[----:B------:R-:W-:Y:S01]  /*6fe0*/  IMAD R7, R29, R6, R10 ;  /* 0x000000061d077224 */ /* 0x000fe200078e020a */
[----:B------:R-:W-:-:S04]  /*6ff0*/  SHF.R.S32.HI R6, RZ, 0x1f, R4 ;  /* 0x0000001fff067819 */ /* 0x000fc80000011404 */
[----:B------:R-:W-:Y:S02]  /*7000*/  SHF.R.S32.HI R5, RZ, 0x1f, R7 ;  /* 0x0000001fff057819 */ /* 0x000fe40000011407 */
[----:B---3--:R-:W-:-:S13]  /*7010*/  @P2 R2UR UR4, R26 ;  /* 0x000000001a0422ca */ /* 0x008fda00000e0000 */
[----:B------:R-:W-:Y:S02]  /*7020*/  USHF.R.S32.HI UR9, URZ, 0x1f, UR4 ;  /* 0x0000001f3f097899 */ /* 0x000fe40008011404 */
[----:B------:R-:W-:Y:S02]  /*7030*/  UMOV UR8, UR4 ;  /* 0x0000000400087c82 */ /* 0x000fe40008000000 */
[----:B------:R-:W-:-:S04]  /*7040*/  UIMAD.WIDE.U32 UR10, UR41, UR10, UR8 ;  /* 0x0000000a290a72a5 */ /* 0x000fc8000f8e0008 */
[----:B------:R-:W-:Y:S02]  /*7050*/  UIADD3 UR11, UR11, UR12, URZ ;  /* 0x0000000c0b0b7290 */ /* 0x000fe4000fffe03f */
[----:B------:R-:W-:Y:S02]  /*7060*/  UIMAD UR12, UR19, UR16, URZ ;  /* 0x00000010130c72a4 */ /* 0x000fe4000f8e023f */
[----:B------:R-:W-:Y:S02]  /*7070*/  UIMAD.WIDE.U32 UR10, UR7, UR16, UR10 ;  /* 0x00000010070a72a5 */ /* 0x000fe4000f8e000a */
[----:B------:R-:W-:-:S03]  /*7080*/  UIMAD UR12, UR7, UR17, UR12 ;  /* 0x00000011070c72a4 */ /* 0x000fc6000f8e020c */
[----:B------:R-:W-:Y:S01]  /*7090*/  ULDC.64 UR16, c[0x0][0xb88] ;  /* 0x0002e20000107ab9 */ /* 0x000fe20000000a00 */
[----:B------:R-:W-:Y:S01]  /*70a0*/  IADD3 R4, P0, R4, UR10, RZ ;  /* 0x0000000a04047c10 */ /* 0x000fe2000ff1e0ff */
[----:B------:R-:W-:Y:S01]  /*70b0*/  @UP0 ULEA UR10, UP1, UR38, UR14, 0x2 ;  /* 0x0000000e260a0291 */ /* 0x000fe2000f82103f */
[----:B------:R-:W-:Y:S01]  /*70c0*/  IMAD.U32 R9, RZ, RZ, UR12 ;  /* 0x0000000cff097e24 */ /* 0x000fe2000f8e00ff */
[----:B------:R-:W-:Y:S01]  /*70d0*/  ULDC.64 UR12, c[0x0][0xb50] ;  /* 0x0002d400000c7ab9 */ /* 0x000fe20000000a00 */
[----:B------:R-:W-:Y:S01]  /*70e0*/  IMAD R8, R5, UR16, RZ ;  /* 0x0000001005087c24 */ /* 0x000fe2000f8e02ff */
[----:B------:R-:W-:Y:S02]  /*70f0*/  ULDC UR14, c[0x0][0xa88] ;  /* 0x0002a200000e7ab9 */ /* 0x000fe40000000800 */
[----:B------:R-:W-:Y:S01]  /*7100*/  IADD3.X R5, R6, UR11, R9, P0, !PT ;  /* 0x0000000b06057c10 */ /* 0x000fe200087fe409 */
[----:B------:R-:W-:Y:S01]  /*7110*/  @UP0 ULEA.HI.X UR11, UR38, UR15, UR39, 0x2, UP1 ;  /* 0x0000000f260b0291 */ /* 0x000fe200088f1427 */
[----:B------:R-:W-:Y:S01]  /*7120*/  IMAD.U32 R6, RZ, RZ, UR14 ;  /* 0x0000000eff067e24 */ /* 0x000fe2000f8e00ff */
[----:B------:R-:W-:Y:S01]  /*7130*/  MOV R12, UR10 ;  /* 0x0000000a000c7c02 */ /* 0x000fe20008000f00 */
[----:B------:R-:W-:-:S02]  /*7140*/  IMAD R9, R7, UR17, R8 ;  /* 0x0000001107097c24 */ /* 0x000fc4000f8e0208 */
[----:B------:R-:W-:-:S04]  /*7150*/  IMAD.WIDE.U32 R4, R7, UR16, R4 ;  /* 0x0000001007047c25 */ /* 0x000fc8000f8e0004 */
[----:B------:R-:W-:Y:S01]  /*7160*/  IMAD.U32 R13, RZ, RZ, UR11 ;  /* 0x0000000bff0d7e24 */ /* 0x000fe2000f8e00ff */
[C---:B------:R-:W-:Y:S01]  /*7170*/  LEA R7, P0, R4.reuse, UR12, 0x2 ;  /* 0x0000000c04077c11 */ /* 0x040fe2000f8010ff */
[----:B------:R-:W-:Y:S02]  /*7180*/  IMAD.IADD R5, R5, 0x1, R9 ;  /* 0x0000000105057824 */ /* 0x000fe400078e0209 */
[----:B------:R-:W-:Y:S01]  /*7190*/  IMAD.U32 R8, RZ, RZ, UR40 ;  /* 0x00000028ff087e24 */ /* 0x000fe2000f8e00ff */
[----:B------:R4:W5:Y:S02]  /*71a0*/  @P3 LDG.E R6, desc[UR50][R12.64] ;  /* 0x000000320c063981 */ /* 0x000964000c1e1900 */
[----:B------:R-:W-:Y:S01]  /*71b0*/  LEA.HI.X R10, R4, UR13, R5, 0x2, P0 ;  /* 0x0000000d040a7c11 */ /* 0x000fe200080f1405 */
[----:B------:R-:W-:Y:S06]  /*71c0*/  @P3 BRA `(.L_x_12966) ;  /* 0x0000000000103947 */ /* 0x000fec0003800000 */
[----:B------:R-:W-:Y:S05]  /*71d0*/  @!P2 BRA `(.L_x_12966) ;  /* 0x00000000000ca947 */ /* 0x000fea0003800000 */
[----:B------:R-:W2:Y:S04]  /*71e0*/  LDG.E R5, desc[UR50][R24.64] ;  /* 0x0000003218057981 */ /* 0x000ea8000c1e1900 */
[----:B-----5:R-:W2:Y:S02]  /*71f0*/  LDG.E R6, desc[UR50][R24.64+0x4] ;  /* 0x0000043218067981 */ /* 0x020ea4000c1e1900 */
[----:B--2---:R-:W-:-:S07]  /*7200*/  IMAD.IADD R6, R6, 0x1, -R5 ;  /* 0x0000000106067824 */ /* 0x004fce00078e0a05 */
.L_x_12966:
[----:B------:R-:W-:Y:S01]  /*7210*/  IMAD R5, R17, 0x40, R16 ;  /* 0x0000004011057824 */ /* 0x000fe200078e0210 */
[----:B----4-:R-:W-:Y:S01]  /*7220*/  SHFL.IDX PT, R12, R7, RZ, 0x1c1f ;  /* 0x001c1fff070c7589 */ /* 0x010fe200000e0000 */
[----:B------:R-:W-:Y:S01]  /*7230*/  IMAD R8, R8, 0xc0, R23 ;  /* 0x000000c008087824 */ /* 0x000fe200078e0217 */
[----:B------:R-:W-:Y:S01]  /*7240*/  LOP3.LUT P0, RZ, R18, 0x3, RZ, 0xc0, !PT ;  /* 0x0000000312ff7812 */ /* 0x000fe2000780c0ff */
[----:B------:R-:W-:Y:S01]  /*7250*/  IMAD.WIDE R20, R5, 0x2, R20 ;  /* 0x0000000205147825 */ /* 0x000fe200078e0214 */
[----:B------:R-:W0:Y:S01]  /*7260*/  SHFL.IDX PT, R13, R10, RZ, 0x1c1f ;  /* 0x001c1fff0a0d7589 */ /* 0x000e2200000e0000 */
[----:B------:R-:W-:Y:S01]  /*7270*/  ULDC.64 UR12, c[0x0][0xaa0] ;  /* 0x0002a800000c7ab9 */ /* 0x000fe20000000a00 */
[----:B------:R-:W-:Y:S01]  /*7280*/  IADD3 R4, R8, 0x8, RZ ;  /* 0x0000000808047810 */ /* 0x000fe20007ffe0ff */
[----:B-----5:R-:W-:Y:S01]  /*7290*/  IMAD R33, R6, R29, RZ ;  /* 0x0000001d06217224 */ /* 0x020fe200078e02ff */
[----:B------:R-:W-:Y:S01]  /*72a0*/  SHFL.IDX PT, R14, R7, 0x1, 0x1c1f ;  /* 0x003c1f00070e7f89 */ /* 0x000fe200000e0000 */
[----:B------:R-:W-:-:S02]  /*72b0*/  IADD3 R9, P3, R20, 0x1800, RZ ;  /* 0x0000180014097810 */ /* 0x000fc40007f7e0ff */
[----:B------:R-:W-:Y:S01]  /*72c0*/  IADD3 R25, P4, R20, 0x3000, RZ ;  /* 0x0000300014197810 */ /* 0x000fe20007f9e0ff */
[----:B------:R-:W1:Y:S01]  /*72d0*/  SHFL.IDX PT, R15, R10, 0x1, 0x1c1f ;  /* 0x003c1f000a0f7f89 */ /* 0x000e6200000e0000 */
[-C--:B------:R-:W-:Y:S02]  /*72e0*/  ISETP.GE.OR P2, PT, R8, R33.reuse, P0 ;  /* 0x000000210800720c */ /* 0x080fe40000746670 */
[----:B------:R-:W-:Y:S02]  /*72f0*/  LOP3.LUT R5, R20, 0x380, RZ, 0xc0, !PT ;  /* 0x0000038014057812 */ /* 0x000fe400078ec0ff */
[----:B------:R-:W-:Y:S02]  /*7300*/  LOP3.LUT R8, R9, 0x380, RZ, 0xc0, !PT ;  /* 0x0000038009087812 */ /* 0x000fe400078ec0ff */
[----:B------:R-:W-:Y:S02]  /*7310*/  ISETP.GE.OR P0, PT, R4, R33, P0 ;  /* 0x000000210400720c */ /* 0x000fe40000706670 */
[----:B------:R-:W-:-:S02]  /*7320*/  LOP3.LUT R24, R25, 0x380, RZ, 0xc0, !PT ;  /* 0x0000038019187812 */ /* 0x000fc400078ec0ff */
[----:B------:R-:W-:Y:S02]  /*7330*/  SHF.R.U64 R5, R5, 0x3, RZ ;  /* 0x0000000305057819 */ /* 0x000fe400000012ff */
[----:B------:R-:W-:Y:S02]  /*7340*/  SHF.R.U64 R8, R8, 0x3, RZ ;  /* 0x0000000308087819 */ /* 0x000fe400000012ff */
[----:B------:R-:W-:Y:S01]  /*7350*/  SHF.R.U64 R24, R24, 0x3, RZ ;  /* 0x0000000318187819 */ /* 0x000fe200000012ff */
[----:B0-----:R0:W-:Y:S01]  /*7360*/  @!P2 ST.E desc[UR50][R12.64], R3 ;  /* 0x000000030c00a985 */ /* 0x0011e2000c101932 */
[----:B------:R-:W-:Y:S01]  /*7370*/  LOP3.LUT R4, R5, R20, RZ, 0x3c, !PT ;  /* 0x0000001405047212 */ /* 0x000fe200078e3cff */
[--C-:B------:R-:W-:Y:S01]  /*7380*/  IMAD.MOV.U32 R5, RZ, RZ, R21.reuse ;  /* 0x000000ffff057224 */ /* 0x100fe200078e0015 */
[----:B------:R-:W-:Y:S01]  /*7390*/  LOP3.LUT R8, R8, R9, RZ, 0x3c, !PT ;  /* 0x0000000908087212 */ /* 0x000fe200078e3cff */
[--C-:B------:R-:W-:Y:S01]  /*73a0*/  IMAD.X R9, RZ, RZ, R21.reuse, P3 ;  /* 0x000000ffff097224 */ /* 0x100fe200018e0615 */
[----:B------:R-:W-:Y:S01]  /*73b0*/  LOP3.LUT R24, R24, R25, RZ, 0x3c, !PT ;  /* 0x0000001918187212 */ /* 0x000fe200078e3cff */
[----:B------:R-:W-:Y:S01]  /*73c0*/  IMAD.X R25, RZ, RZ, R21, P4 ;  /* 0x000000ffff197224 */ /* 0x000fe200020e0615 */
[----:B-1----:R1:W-:Y:S04]  /*73d0*/  @!P0 ST.E desc[UR50][R14.64], R0 ;  /* 0x000000000e008985 */ /* 0x0023e8000c101932 */
[----:B------:R-:W2:Y:S04]  /*73e0*/  LD.E.128 R4, desc[UR50][R4.64] ;  /* 0x0000003204047980 */ /* 0x000ea8000c101d00 */
[----:B------:R-:W3:Y:S04]  /*73f0*/  LD.E.128 R8, desc[UR50][R8.64] ;  /* 0x0000003208087980 */ /* 0x000ee8000c101d00 */
[----:B------:R-:W4:Y:S01]  /*7400*/  LD.E.128 R24, desc[UR50][R24.64] ;  /* 0x0000003218187980 */ /* 0x000f22000c101d00 */
[----:B------:R-:W-:-:S04]  /*7410*/  IADD3 R30, P0, R20, 0x4800, RZ ;  /* 0x00004800141e7810 */ /* 0x000fc80007f1e0ff */
[----:B------:R-:W-:Y:S01]  /*7420*/  LOP3.LUT R20, R30, 0x380, RZ, 0xc0, !PT ;  /* 0x000003801e147812 */ /* 0x000fe200078ec0ff */
[----:B0-----:R-:W-:Y:S02]  /*7430*/  IMAD.X R13, RZ, RZ, R21, P0 ;  /* 0x000000ffff0d7224 */ /* 0x001fe400000e0615 */
[----:B------:R-:W0:Y:S01]  /*7440*/  @P1 LDC R21, c[0x0][0xbf0] ;  /* 0x0002fc00ff151b82 */ /* 0x000e220000000800 */
[----:B------:R-:W-:Y:S01]  /*7450*/  SHF.R.U64 R3, R20, 0x3, RZ ;  /* 0x0000000314037819 */ /* 0x000fe200000012ff */
[----:B------:R-:W-:-:S06]  /*7460*/  UIMAD UR10, UR9, UR12, URZ ;  /* 0x0000000c090a72a4 */ /* 0x000fcc000f8e023f */
[----:B------:R-:W0:Y:S01]  /*7470*/  @P1 LDC R20, c[0x0][0xbec] ;  /* 0x0002fb00ff141b82 */ /* 0x000e220000000800 */
[----:B------:R-:W-:Y:S01]  /*7480*/  UIMAD.WIDE.U32 UR8, UR4, UR12, URZ ;  /* 0x0000000c040872a5 */ /* 0x000fe2000f8e003f */
[----:B------:R-:W-:Y:S01]  /*7490*/  MOV R31, UR40 ;  /* 0x00000028001f7c02 */ /* 0x000fe20008000f00 */
[----:B------:R-:W-:Y:S01]  /*74a0*/  UIMAD UR10, UR4, UR13, UR10 ;  /* 0x0000000d040a72a4 */ /* 0x000fe2000f8e020a */
[----:B-1----:R-:W-:Y:S01]  /*74b0*/  IMAD R0, R2, 0x30, R17 ;  /* 0x0000003002007824 */ /* 0x002fe200078e0211 */
[----:B------:R-:W-:Y:S01]  /*74c0*/  LOP3.LUT R12, R3, R30, RZ, 0x3c, !PT ;  /* 0x0000001e030c7212 */ /* 0x000fe200078e3cff */
[----:B------:R-:W-:Y:S01]  /*74d0*/  ULDC.64 UR12, c[0x0][0xae8] ;  /* 0x0002ba00000c7ab9 */ /* 0x000fe20000000a00 */
[----:B------:R-:W-:Y:S02]  /*74e0*/  UIADD3 UR9, UR9, UR10, URZ ;  /* 0x0000000a09097290 */ /* 0x000fe4000fffe03f */
[----:B------:R-:W-:Y:S01]  /*74f0*/  UIMAD UR4, UR18, UR12, URZ ;  /* 0x0000000c120472a4 */ /* 0x000fe2000f8e023f */
[----:B------:R-:W-:Y:S01]  /*7500*/  IMAD R31, R31, 0xc0, R0 ;  /* 0x000000c01f1f7824 */ /* 0x000fe200078e0200 */
[----:B------:R-:W-:Y:S01]  /*7510*/  UIMAD.WIDE.U32 UR8, UR41, UR12, UR8 ;  /* 0x0000000c290872a5 */ /* 0x000fe2000f8e0008 */
[----:B------:R-:W-:Y:S01]  /*7520*/  IMAD.U32 R36, RZ, RZ, UR40 ;  /* 0x00000028ff247e24 */ /* 0x000fe2000f8e00ff */
[----:B------:R-:W-:Y:S01]  /*7530*/  UIMAD UR4, UR41, UR13, UR4 ;  /* 0x0000000d290472a4 */ /* 0x000fe2000f8e0204 */
[----:B------:R-:W5:Y:S01]  /*7540*/  LD.E.128 R12, desc[UR50][R12.64] ;  /* 0x000000320c0c7980 */ /* 0x000f62000c101d00 */
[----:B------:R-:W-:Y:S01]  /*7550*/  ULDC.64 UR10, c[0x0][0xaf0] ;  /* 0x0002bc00000a7ab9 */ /* 0x000fe20000000a00 */
[----:B------:R-:W-:Y:S01]  /*7560*/  IMAD.MOV.U32 R3, RZ, RZ, R31 ;  /* 0x000000ffff037224 */ /* 0x000fe200078e001f */
[----:B------:R-:W-:Y:S01]  /*7570*/  UIADD3 UR9, UR9, UR4, URZ ;  /* 0x0000000409097290 */ /* 0x000fe2000fffe03f */
[----:B------:R-:W-:Y:S01]  /*7580*/  IMAD R36, R36, 0xc0, R17 ;  /* 0x000000c024247824 */ /* 0x000fe200078e0211 */
[----:B------:R-:W-:Y:S01]  /*7590*/  UIMAD UR4, UR19, UR10, URZ ;  /* 0x0000000a130472a4 */ /* 0x000fe2000f8e023f */
[----:B------:R-:W-:Y:S01]  /*75a0*/  @!PT LDS RZ, [RZ] ;  /* 0x00000000fffff984 */ /* 0x000fe20000000800 */
[----:B------:R-:W-:Y:S01]  /*75b0*/  @!PT LDS RZ, [RZ] ;  /* 0x00000000fffff984 */ /* 0x000fe20000000800 */
[----:B------:R-:W-:Y:S01]  /*75c0*/  @!PT LDS RZ, [RZ] ;  /* 0x00000000fffff984 */ /* 0x000fe20000000800 */
[----:B------:R-:W-:Y:S01]  /*75d0*/  @!PT LDS RZ, [RZ] ;  /* 0x00000000fffff984 */ /* 0x000fe20000000800 */
[----:B------:R1:W-:Y:S06]  /*75e0*/  MEMBAR.ALL.CTA ;  /* 0x0000000000007992 */ /* 0x0003ec0000008000 */
[----:B-1----:R-:W1:Y:S01]  /*75f0*/  FENCE.VIEW.ASYNC.S ;  /* 0x00000000000073c6 */ /* 0x002e620000000000 */
[----:B------:R-:W-:Y:S01]  /*7600*/  UIMAD.WIDE.U32 UR8, UR7, UR10, UR8 ;  /* 0x0000000a070872a5 */ /* 0x000fe2000f8e0008 */
[----:B------:R-:W-:Y:S01]  /*7610*/  VIADD R28, R28, 0x16820 ;  /* 0x000168201c1c7836 */ /* 0x000fe20000000000 */
[----:B------:R-:W-:Y:S01]  /*7620*/  UIMAD UR4, UR7, UR11, UR4 ;  /* 0x0000000b070472a4 */ /* 0x000fe2000f8e0204 */
[----:B0-----:R-:W-:-:S02]  /*7630*/  @P1 IMAD.HI.U32 R0, R31, R20, RZ ;  /* 0x000000141f001227 */ /* 0x001fc400078e00ff */
[----:B------:R-:W-:Y:S01]  /*7640*/  ULDC.64 UR10, c[0x0][0xae0] ;  /* 0x0002b800000a7ab9 */ /* 0x000fe20000000a00 */
[----:B------:R-:W-:Y:S01]  /*7650*/  UIADD3 UR4, UR9, UR4, URZ ;  /* 0x0000000409047290 */ /* 0x000fe2000fffe03f */
[----:B------:R-:W-:Y:S01]  /*7660*/  IMAD.U32 R20, RZ, RZ, UR8 ;  /* 0x00000008ff147e24 */ /* 0x000fe2000f8e00ff */
[----:B------:R-:W-:Y:S01]  /*7670*/  @P1 SHF.R.U32.HI R3, RZ, R21, R0 ;  /* 0x00000015ff031219 */ /* 0x000fe20000011600 */
[----:B------:R-:W-:Y:S01]  /*7680*/  IMAD.U32 R21, RZ, RZ, UR9 ;  /* 0x00000009ff157e24 */ /* 0x000fe2000f8e00ff */
[----:B------:R-:W-:Y:S02]  /*7690*/  ULDC.64 UR8, c[0x0][0xad8] ;  /* 0x0002b60000087ab9 */ /* 0x000fe40000000a00 */
[--C-:B------:R-:W-:Y:S01]  /*76a0*/  SHF.R.S32.HI R0, RZ, 0x1f, R3.reuse ;  /* 0x0000001fff007819 */ /* 0x100fe20000011403 */
[----:B------:R-:W-:Y:S01]  /*76b0*/  IMAD.MOV R30, RZ, RZ, -R3 ;  /* 0x000000ffff1e7224 */ /* 0x000fe200078e0a03 */
[----:B------:R-:W-:Y:S01]  /*76c0*/  MOV R21, UR4 ;  /* 0x0000000400157c02 */ /* 0x000fe20008000f00 */
[----:B------:R-:W-:-:S02]  /*76d0*/  ULDC UR4, c[0x0][0xac8] ;  /* 0x0002b20000047ab9 */ /* 0x000fc40000000800 */
[----:B------:R-:W-:Y:S02]  /*76e0*/  IMAD R0, R0, UR10, RZ ;  /* 0x0000000a00007c24 */ /* 0x000fe4000f8e02ff */
[----:B------:R-:W-:Y:S02]  /*76f0*/  IMAD R29, R29, R30, R31 ;  /* 0x0000001e1d1d7224 */ /* 0x000fe400078e021f */
[C---:B------:R-:W-:Y:S02]  /*7700*/  IMAD R31, R3.reuse, UR11, R0 ;  /* 0x0000000b031f7c24 */ /* 0x040fe4000f8e0200 */
[----:B------:R-:W-:Y:S01]  /*7710*/  IMAD.WIDE.U32 R20, R3, UR10, R20 ;  /* 0x0000000a03147c25 */ /* 0x000fe2000f8e0014 */
[----:B------:R-:W-:-:S03]  /*7720*/  SHF.R.S32.HI R0, RZ, 0x1f, R29 ;  /* 0x0000001fff007819 */ /* 0x000fc6000001141d */
[----:B------:R-:W-:Y:S02]  /*7730*/  IMAD.IADD R21, R21, 0x1, R31 ;  /* 0x0000000115157824 */ /* 0x000fe400078e021f */
[----:B------:R-:W-:Y:S02]  /*7740*/  IMAD R0, R0, UR8, RZ ;  /* 0x0000000800007c24 */ /* 0x000fe4000f8e02ff */
[----:B------:R-:W-:-:S04]  /*7750*/  IMAD.WIDE.U32 R20, R29, UR8, R20 ;  /* 0x000000081d147c25 */ /* 0x000fc8000f8e0014 */
[----:B------:R-:W-:Y:S01]  /*7760*/  IMAD R3, R29, UR9, R0 ;  /* 0x000000091d037c24 */ /* 0x000fe2000f8e0200 */
[----:B------:R-:W-:Y:S01]  /*7770*/  ULDC.64 UR8, c[0x0][0xa80] ;  /* 0x0002a00000087ab9 */ /* 0x000fe20000000a00 */
[----:B------:R-:W-:Y:S01]  /*7780*/  VIADD R0, R36, 0x30 ;  /* 0x0000003024007836 */ /* 0x000fe20000000000 */
[----:B------:R-:W-:Y:S01]  /*7790*/  LEA R32, P0, R20, UR8, 0x1 ;  /* 0x0000000814207c11 */ /* 0x000fe2000f8008ff */
[----:B------:R-:W-:-:S04]  /*77a0*/  IMAD.IADD R3, R21, 0x1, R3 ;  /* 0x0000000115037824 */ /* 0x000fc800078e0203 */
[----:B-1----:R-:W0:Y:S01]  /*77b0*/  SHFL.IDX PT, R29, R32, RZ, 0x181f ;  /* 0x00181fff201d7589 */ /* 0x002e2200000e0000 */
[----:B------:R-:W-:Y:S02]  /*77c0*/  LEA.HI.X R34, R20, UR9, R3, 0x1, P0 ;  /* 0x0000000914227c11 */ /* 0x000fe400080f0c03 */
[----:B------:R-:W-:Y:S01]  /*77d0*/  ISETP.GE.AND P0, PT, R16, UR4, PT ;  /* 0x0000000410007c0c */ /* 0x000fe2000bf06270 */
[----:B------:R-:W1:Y:S01]  /*77e0*/  SHFL.IDX PT, R37, R32, 0x1, 0x181f ;  /* 0x00381f0020257f89 */ /* 0x000e6200000e0000 */
[C---:B------:R-:W-:Y:S02]  /*77f0*/  IADD3 R3, R36.reuse, 0x60, RZ ;  /* 0x0000006024037810 */ /* 0x040fe40007ffe0ff */
[-C--:B------:R-:W-:Y:S01]  /*7800*/  ISETP.GE.OR P1, PT, R36, R33.reuse, P0 ;  /* 0x000000212400720c */ /* 0x080fe20000726670 */
[----:B------:R-:W1:Y:S01]  /*7810*/  SHFL.IDX PT, R39, R32, 0x2, 0x181f ;  /* 0x00581f0020277f89 */ /* 0x000e6200000e0000 */
[-C--:B------:R-:W-:Y:S02]  /*7820*/  ISETP.GE.OR P2, PT, R0, R33.reuse, P0 ;  /* 0x000000210000720c */ /* 0x080fe40000746670 */
[----:B------:R-:W-:Y:S01]  /*7830*/  ISETP.GE.OR P3, PT, R3, R33, P0 ;  /* 0x000000210300720c */ /* 0x000fe20000766670 */
[----:B------:R-:W1:Y:S01]  /*7840*/  SHFL.IDX PT, R21, R34, RZ, 0x181f ;  /* 0x00181fff22157589 */ /* 0x000e6200000e0000 */
[----:B------:R-:W-:-:S03]  /*7850*/  PRMT R0, RZ, 0x654, R28 ;  /* 0x00000654ff007816 */ /* 0x000fc6000000001c */
[----:B------:R-:W1:Y:S01]  /*7860*/  SHFL.IDX PT, R31, R34, 0x1, 0x181f ;  /* 0x00381f00221f7f89 */ /* 0x000e6200000e0000 */
[----:B------:R0:W-:Y:S03]  /*7870*/  SYNCS.ARRIVE.TRANS64.RED.A1T0 RZ, [R0+URZ], RZ ;  /* 0x000000ff00ff79a7 */ /* 0x0001e6000810043f */
[----:B------:R-:W1:Y:S01]  /*7880*/  SHFL.IDX PT, R38, R34, 0x2, 0x181f ;  /* 0x00581f0022267f89 */ /* 0x000e6200000e0000 */
[----:B0-----:R-:W-:Y:S01]  /*7890*/  @!P1 LEA R20, P4, R16, R29, 0x1 ;  /* 0x0000001d10149211 */ /* 0x001fe200078808ff */
[----:B------:R-:W-:Y:S02]  /*78a0*/  VIADD R0, R36, 0x90 ;  /* 0x0000009024007836 */ /* 0x000fe40000000000 */
[----:B------:R0:W0:Y:S01]  /*78b0*/  SHFL.IDX PT, R3, R32, 0x3, 0x181f ;  /* 0x00781f0020037f89 */ /* 0x00002200000e0000 */
[----:B-1----:R-:W-:Y:S02]  /*78c0*/  @!P2 LEA R28, P5, R16, R37, 0x1 ;  /* 0x00000025101ca211 */ /* 0x002fe400078a08ff */
[----:B------:R-:W-:Y:S01]  /*78d0*/  ISETP.GE.OR P0, PT, R0, R33, P0 ;  /* 0x000000210000720c */ /* 0x000fe20000706670 */
[----:B------:R-:W1:Y:S01]  /*78e0*/  SHFL.IDX PT, R34, R34, 0x3, 0x181f ;  /* 0x00781f0022227f89 */ /* 0x000e6200000e0000 */
[----:B------:R-:W-:-:S02]  /*78f0*/  @!P3 LEA R30, P6, R16, R39, 0x1 ;  /* 0x00000027101eb211 */ /* 0x000fc400078c08ff */
[C-C-:B------:R-:W-:Y:S02]  /*7900*/  @!P1 LEA.HI.X R21, R16.reuse, R21, R155.reuse, 0x1, P4 ;  /* 0x0000001510159211 */ /* 0x140fe400020f0c9b */
[C-C-:B------:R-:W-:Y:S02]  /*7910*/  @!P2 LEA.HI.X R29, R16.reuse, R31, R155.reuse, 0x1, P5 ;  /* 0x0000001f101da211 */ /* 0x140fe400028f0c9b */
[----:B------:R-:W-:Y:S01]  /*7920*/  @!P3 LEA.HI.X R31, R16, R38, R155, 0x1, P6 ;  /* 0x00000026101fb211 */ /* 0x000fe200030f0c9b */
[----:B--2---:R2:W-:Y:S04]  /*7930*/  @!P1 ST.E.128 desc[UR50][R20.64], R4 ;  /* 0x0000000414009985 */ /* 0x0045e8000c101d32 */
[----:B---3--:R2:W-:Y:S04]  /*7940*/  @!P2 ST.E.128 desc[UR50][R28.64], R8 ;  /* 0x000000081c00a985 */ /* 0x0085e8000c101d32 */
[----:B----4-:R2:W-:Y:S01]  /*7950*/  @!P3 ST.E.128 desc[UR50][R30.64], R24 ;  /* 0x000000181e00b985 */ /* 0x0105e2000c101d32 */
[----:B01----:R-:W-:Y:S05]  /*7960*/  @P0 BRA `(.L_x_12967) ;  /* 0x0000000800780947 */ /* 0x003fea0003800000 */
[----:B--2---:R-:W-:-:S04]  /*7970*/  LEA R4, P0, R16, R3, 0x1 ;  /* 0x0000000310047211 */ /* 0x004fc800078008ff */
[----:B------:R-:W-:-:S05]  /*7980*/  LEA.HI.X R5, R16, R34, R155, 0x1, P0 ;  /* 0x0000002210057211 */ /* 0x000fca00000f0c9b */
[----:B-----5:R0:W-:Y:S01]  /*7990*/  ST.E.128 desc[UR50][R4.64], R12 ;  /* 0x0000000c04007985 */ /* 0x0201e2000c101d32 */
[----:B------:R-:W-:Y:S05]  /*79a0*/  BRA `(.L_x_12967) ;  /* 0x0000000800687947 */ /* 0x000fea0003800000 */
.L_x_12965:
        /* <DEDUP_REMOVED lines=11> */
[----:B------:R-:W-:-:S03]  /*7a60*/  UISETP.NE.U32.AND UP1, UPT, UR8, URZ, UPT ;  /* 0x0000003f0800728c */ /* 0x000fc6000bf25070 */
[----:B------:R-:W2:Y:S01]  /*7a70*/  @P2 LDG.E R3, desc[UR50][R4.64] ;  /* 0x0000003204032981 */ /* 0x000ea2000c1e1900 */
[----:B------:R-:W-:Y:S01]  /*7a80*/  UISETP.NE.AND.EX UP1, UPT, UR9, URZ, UPT, UP1 ;  /* 0x0000003f0900728c */ /* 0x000fe2000bf25310 */
[----:B------:R-:W-:-:S05]  /*7a90*/  MOV R0, UR4 ;  /* 0x0000000400007c02 */ /* 0x000fca0008000f00 */
[----:B------:R-:W-:-:S05]  /*7aa0*/  PLOP3.LUT P3, PT, PT, PT, UP1, 0x80, 0x0 ;  /* 0x000000000000781c */ /* 0x000fca0003f6f018 */
[----:B------:R-:W-:-:S04]  /*7ab0*/  @UP1 ULEA UR8, UP2, UR38, UR8, 0x2 ;  /* 0x0000000826081291 */ /* 0x000fc8000f84103f */
[----:B------:R-:W-:Y:S02]  /*7ac0*/  @UP1 ULEA.HI.X UR9, UR38, UR9, UR39, 0x2, UP2 ;  /* 0x0000000926091291 */ /* 0x000fe400090f1427 */
        /* <DEDUP_REMOVED lines=15> */
.L_x_12968:
        /* <DEDUP_REMOVED lines=8> */
[----:B-1---5:R-:W-:-:S03]  /*7c40*/  IMAD R4, R0, R6, RZ ;  /* 0x0000000600047224 */ /* 0x022fc600078e02ff */
[----:B------:R-:W-:-:S04]  /*7c50*/  IADD3 R5, R3, -0x80, RZ ;  /* 0xffffff8003057810 */ /* 0x000fc80007ffe0ff */
        /* <DEDUP_REMOVED lines=20> */
[----:B------:R-:W-:-:S04]  /*7da0*/  IMAD.U32 R8, RZ, RZ, UR7 ;  /* 0x00000007ff087e24 */ /* 0x000fc8000f8e00ff */
[----:B------:R-:W-:-:S04]  /*7db0*/  IMAD.MOV R3, RZ, RZ, -R4 ;  /* 0x000000ffff037224 */ /* 0x000fc800078e0a04 */
        /* <DEDUP_REMOVED lines=14> */
.L_x_12970:
[----:B------:R-:W-:Y:S05]  /*7ea0*/  BSYNC B1 ;  /* 0x0000000000017941 */ /* 0x000fea0003800000 */
.L_x_12969:
[----:B------:R-:W1:Y:S01]  /*7eb0*/  @P0 LDC R5, c[0x0][0xbf0] ;  /* 0x0002fc00ff050b82 */ /* 0x000e620000000800 */
[----:B------:R-:W-:Y:S01]  /*7ec0*/  ULDC.64 UR12, c[0x0][0xaa0] ;  /* 0x0002a800000c7ab9 */ /* 0x000fe20000000a00 */
[----:B0-----:R-:W-:Y:S01]  /*7ed0*/  IMAD.U32 R6, RZ, RZ, UR40 ;  /* 0x00000028ff067e24 */ /* 0x001fe2000f8e00ff */
[----:B------:R-:W-:Y:S01]  /*7ee0*/  UIMAD UR7, UR10, UR12, URZ ;  /* 0x0000000c0a0772a4 */ /* 0x000fe2000f8e023f */
[----:B------:R-:W-:Y:S01]  /*7ef0*/  IMAD R3, R2, 0x30, R17 ;  /* 0x0000003002037824 */ /* 0x000fe200078e0211 */
[----:B------:R-:W-:Y:S01]  /*7f00*/  UIMAD.WIDE.U32 UR8, UR4, UR12, URZ ;  /* 0x0000000c040872a5 */ /* 0x000fe2000f8e003f */
[----:B-----5:R-:W-:Y:S01]  /*7f10*/  IMAD R25, R0, R11, RZ ;  /* 0x0000000b00197224 */ /* 0x020fe200078e02ff */
        /* <DEDUP_REMOVED lines=20> */
[----:B------:R-:W-:Y:S02]  /*8060*/  IMAD R7, R11, R7, R6 ;  /* 0x000000070b077224 */ /* 0x000fe400078e0206 */
[----:B------:R-:W-:Y:S02]  /*8070*/  IMAD R8, R4, UR10, RZ ;  /* 0x0000000a04087c24 */ /* 0x000fe4000f8e02ff */
[----:B------:R-:W-:Y:S01]  /*8080*/  IMAD.U32 R4, RZ, RZ, UR8 ;  /* 0x00000008ff047e24 */ /* 0x000fe2000f8e00ff */
[----:B------:R-:W-:Y:S01]  /*8090*/  SHF.R.S32.HI R6, RZ, 0x1f, R7 ;  /* 0x0000001fff067819 */ /* 0x000fe20000011407 */
[----:B------:R-:W-:Y:S01]  /*80a0*/  IMAD.U32 R5, RZ, RZ, UR4 ;  /* 0x00000004ff057e24 */ /* 0x000fe2000f8e00ff */
[----:B------:R-:W-:Y:S01]  /*80b0*/  ULDC.64 UR8, c[0x0][0xad8] ;  /* 0x0002b60000087ab9 */ /* 0x000fe20000000a00 */
[C---:B------:R-:W-:Y:S01]  /*80c0*/  IMAD R9, R3.reuse, UR11, R8 ;  /* 0x0000000b03097c24 */ /* 0x040fe2000f8e0208 */
[----:B------:R-:W-:Y:S01]  /*80d0*/  ULDC UR4, c[0x0][0xac8] ;  /* 0x0002b20000047ab9 */ /* 0x000fe20000000800 */
[----:B------:R-:W-:-:S04]  /*80e0*/  IMAD.WIDE.U32 R4, R3, UR10, R4 ;  /* 0x0000000a03047c25 */ /* 0x000fc8000f8e0004 */
[----:B------:R-:W-:Y:S02]  /*80f0*/  IMAD R6, R6, UR8, RZ ;  /* 0x0000000806067c24 */ /* 0x000fe4000f8e02ff */
[----:B------:R-:W-:Y:S02]  /*8100*/  IMAD.IADD R5, R5, 0x1, R9 ;  /* 0x0000000105057824 */ /* 0x000fe400078e0209 */
[C---:B------:R-:W-:Y:S02]  /*8110*/  IMAD R3, R7.reuse, UR9, R6 ;  /* 0x0000000907037c24 */ /* 0x040fe4000f8e0206 */
[----:B------:R-:W-:Y:S01]  /*8120*/  IMAD.WIDE.U32 R4, R7, UR8, R4 ;  /* 0x0000000807047c25 */ /* 0x000fe2000f8e0004 */
[----:B------:R-:W-:-:S03]  /*8130*/  ULDC.64 UR8, c[0x0][0xa80] ;  /* 0x0002a00000087ab9 */ /* 0x000fc60000000a00 */
[----:B------:R-:W-:Y:S01]  /*8140*/  IMAD.IADD R3, R5, 0x1, R3 ;  /* 0x0000000105037824 */ /* 0x000fe200078e0203 */
[----:B------:R-:W-:Y:S01]  /*8150*/  LEA R5, P0, R4, UR8, 0x1 ;  /* 0x0000000804057c11 */ /* 0x000fe2000f8008ff */
[----:B------:R-:W-:-:S03]  /*8160*/  IMAD.U32 R8, RZ, RZ, UR40 ;  /* 0x00000028ff087e24 */ /* 0x000fc6000f8e00ff */
[----:B------:R-:W-:Y:S01]  /*8170*/  LEA.HI.X R10, R4, UR9, R3, 0x1, P0 ;  /* 0x00000009040a7c11 */ /* 0x000fe200080f0c03 */
[----:B------:R-:W0:Y:S01]  /*8180*/  SHFL.IDX PT, R9, R5, RZ, 0x181f ;  /* 0x00181fff05097589 */ /* 0x000e2200000e0000 */
[----:B------:R-:W-:Y:S01]  /*8190*/  IMAD R6, R8, 0xc0, R17 ;  /* 0x000000c008067824 */ /* 0x000fe200078e0211 */
[----:B------:R-:W-:Y:S02]  /*81a0*/  ISETP.GE.AND P0, PT, R16, UR4, PT ;  /* 0x0000000410007c0c */ /* 0x000fe4000bf06270 */
[----:B------:R-:W1:Y:S01]  /*81b0*/  SHFL.IDX PT, R13, R5, 0x1, 0x181f ;  /* 0x00381f00050d7f89 */ /* 0x000e6200000e0000 */
[C---:B------:R-:W-:Y:S01]  /*81c0*/  VIADD R3, R6.reuse, 0x60 ;  /* 0x0000006006037836 */ /* 0x040fe20000000000 */
[C---:B------:R-:W-:Y:S01]  /*81d0*/  IADD3 R0, R6.reuse, 0x30, RZ ;  /* 0x0000003006007810 */ /* 0x040fe20007ffe0ff */
[C---:B------:R-:W-:Y:S01]  /*81e0*/  VIADD R4, R6.reuse, 0x90 ;  /* 0x0000009006047836 */ /* 0x040fe20000000000 */
[----:B------:R-:W2:Y:S01]  /*81f0*/  SHFL.IDX PT, R15, R5, 0x2, 0x181f ;  /* 0x00581f00050f7f89 */ /* 0x000ea200000e0000 */
[----:B------:R-:W-:-:S02]  /*8200*/  ISETP.GE.OR P3, PT, R6, R25, P0 ;  /* 0x000000190600720c */ /* 0x000fc40000766670 */
[-C--:B------:R-:W-:Y:S01]  /*8210*/  ISETP.GE.OR P2, PT, R0, R25.reuse, P0 ;  /* 0x000000190000720c */ /* 0x080fe20000746670 */
[----:B------:R-:W3:Y:S01]  /*8220*/  SHFL.IDX PT, R7, R10, RZ, 0x181f ;  /* 0x00181fff0a077589 */ /* 0x000ee200000e0000 */
[-C--:B------:R-:W-:Y:S02]  /*8230*/  ISETP.GE.OR P1, PT, R3, R25.reuse, P0 ;  /* 0x000000190300720c */ /* 0x080fe40000726670 */
[----:B------:R-:W-:Y:S01]  /*8240*/  ISETP.GE.OR P0, PT, R4, R25, P0 ;  /* 0x000000190400720c */ /* 0x000fe20000706670 */
[----:B------:R3:W4:Y:S04]  /*8250*/  SHFL.IDX PT, R21, R5, 0x3, 0x181f ;  /* 0x00781f0005157f89 */ /* 0x00072800000e0000 */
[----:B------:R-:W4:Y:S04]  /*8260*/  SHFL.IDX PT, R11, R10, 0x1, 0x181f ;  /* 0x00381f000a0b7f89 */ /* 0x000f2800000e0000 */
[----:B------:R-:W4:Y:S01]  /*8270*/  SHFL.IDX PT, R12, R10, 0x2, 0x181f ;  /* 0x00581f000a0c7f89 */ /* 0x000f2200000e0000 */
[----:B0-----:R-:W-:-:S03]  /*8280*/  @!P3 LEA R4, P6, R16, R9, 0x1 ;  /* 0x000000091004b211 */ /* 0x001fc600078c08ff */
[----:B------:R4:W0:Y:S01]  /*8290*/  SHFL.IDX PT, R14, R10, 0x3, 0x181f ;  /* 0x00781f000a0e7f89 */ /* 0x00082200000e0000 */
[C---:B-1----:R-:W-:Y:S02]  /*82a0*/  @!P2 LEA R6, P5, R16.reuse, R13, 0x1 ;  /* 0x0000000d1006a211 */ /* 0x042fe400078a08ff */
[C---:B--2---:R-:W-:Y:S02]  /*82b0*/  @!P1 LEA R8, P4, R16.reuse, R15, 0x1 ;  /* 0x0000000f10089211 */ /* 0x044fe400078808ff */
[C---:B---3--:R-:W-:Y:S02]  /*82c0*/  @!P3 LEA.HI.X R5, R16.reuse, R7, R155, 0x1, P6 ;  /* 0x000000071005b211 */ /* 0x048fe400030f0c9b */
[----:B----4-:R-:W-:-:S03]  /*82d0*/  @!P0 LEA R10, P6, R16, R21, 0x1 ;  /* 0x00000015100a8211 */ /* 0x010fc600078c08ff */
[----:B------:R1:W-:Y:S01]  /*82e0*/  @!P3 ST.E.128 desc[UR50][R4.64], RZ ;  /* 0x000000ff0400b985 */ /* 0x0003e2000c101d32 */
[C-C-:B------:R-:W-:Y:S02]  /*82f0*/  @!P2 LEA.HI.X R7, R16.reuse, R11, R155.reuse, 0x1, P5 ;  /* 0x0000000b1007a211 */ /* 0x140fe400028f0c9b */
[----:B------:R-:W-:-:S03]  /*8300*/  @!P1 LEA.HI.X R9, R16, R12, R155, 0x1, P4 ;  /* 0x0000000c10099211 */ /* 0x000fc600020f0c9b */
[----:B------:R1:W-:Y:S01]  /*8310*/  @!P2 ST.E.128 desc[UR50][R6.64], RZ ;  /* 0x000000ff0600a985 */ /* 0x0003e2000c101d32 */
[----:B0-----:R-:W-:-:S03]  /*8320*/  @!P0 LEA.HI.X R11, R16, R14, R155, 0x1, P6 ;  /* 0x0000000e100b8211 */ /* 0x001fc600030f0c9b */
[----:B------:R1:W-:Y:S04]  /*8330*/  @!P1 ST.E.128 desc[UR50][R8.64], RZ ;  /* 0x000000ff08009985 */ /* 0x0003e8000c101d32 */
[----:B------:R1:W-:Y:S02]  /*8340*/  @!P0 ST.E.128 desc[UR50][R10.64], RZ ;  /* 0x000000ff0a008985 */ /* 0x0003e4000c101d32 */
.L_x_12967:
[----:B------:R-:W-:Y:S05]  /*8350*/  BSYNC B0 ;  /* 0x0000000000007941 */ /* 0x000fea0003800000 */
.L_x_12964:
[----:B------:R-:W-:Y:S02]  /*8360*/  ULDC UR4, c[0x0][0xc3c] ;  /* 0x00030f0000047ab9 */ /* 0x000fe40000000800 */
[----:B------:R-:W-:-:S13]  /*8370*/  ISETP.GE.AND P0, PT, R35, UR4, PT ;  /* 0x0000000423007c0c */ /* 0x000fda000bf06270 */
[----:B------:R-:W-:Y:S05]  /*8380*/  @!P0 BRA `(.L_x_12971) ;  /* 0xffffff8800688947 */ /* 0x000fea000383ffff */
[----:B------:R-:W-:Y:S05]  /*8390*/  EXIT ;  /* 0x000000000000794d */ /* 0x000fea0003800000 */
.L_x_12936:
[----:B------:R-:W-:-:S08]  /*83a0*/  NOP ;  /* 0x0000000000007918 */ /* 0x000fd00000000000 */
[----:B------:R-:W0:-:S00]  /*83b0*/  USETMAXREG.DEALLOC.CTAPOOL 0x20 ;  /* 0x00000020000079c8 */ /* 0x000e0000080e0500 */
[----:B0-----:R-:W2:Y:S01]  /*83c0*/  LDL.LU R2, [R1+0x8] ;  /* 0x0000080001027983 */ /* 0x001ea20000300800 */
[----:B------:R-:W-:-:S06]  /*83d0*/  LOP3.LUT R0, R0, 0x3, RZ, 0xc0, !PT ;  /* 0x0000000300007812 */ /* 0x000fcc00078ec0ff */
[----:B------:R-:W0:Y:S02]  /*83e0*/  SHFL.IDX PT, R0, R0, RZ, 0x1f ;  /* 0x00001fff00007589 */ /* 0x000e2400000e0000 */
[----:B0-----:R-:W-:Y:S01]  /*83f0*/  ISETP.NE.AND P0, PT, R0, RZ, PT ;  /* 0x000000ff0000720c */ /* 0x001fe20003f05270 */
[----:B------:R-:W-:Y:S01]  /*8400*/  IMAD.MOV.U32 R0, RZ, RZ, RZ ;  /* 0x000000ffff007224 */ /* 0x000fe200078e00ff */
[----:B--2---:R-:W-:-:S11]  /*8410*/  LOP3.LUT R2, R2, 0xffffffef, RZ, 0xc0, !PT ;  /* 0xffffffef02027812 */ /* 0x004fd600078ec0ff */
[----:B------:R-:W-:-:S05]  /*8420*/  @P0 LOP3.LUT R2, R2, 0x10, RZ, 0xfc, !PT ;  /* 0x0000001002020812 */ /* 0x000fca00078efcff */
[----:B------:R0:W-:Y:S01]  /*8430*/  STL [R1+0x8], R2 ;  /* 0x0000080201007387 */ /* 0x0001e20000100800 */
[----:B------:R-:W-:Y:S05]  /*8440*/  @!P0 BRA `(.L_x_12972) ;  /* 0x00000000001c8947 */ /* 0x000fea0003800000 */
[----:B-1----:R-:W1:Y:S08]  /*8450*/  S2UR UR5, SR_CgaCtaId ;  /* 0x00000000000579c3 */ /* 0x002e700000008800 */
[----:B------:R-:W-:Y:S06]  /*8460*/  BAR.SYNC.DEFER_BLOCKING 0x5, 0x200 ;  /* 0x0148000000007b1d */ /* 0x000fec0000010000 */
[----:B------:R-:W-:-:S02]  /*8470*/  UMOV UR4, 0x400 ;  /* 0x0000040000047882 */ /* 0x000fc40000000000 */
[----:B-1----:R-:W-:-:S09]  /*8480*/  ULEA UR4, UR5, UR4, 0x18 ;  /* 0x0000000405047291 */ /* 0x002fd2000f8ec03f */
[----:B------:R-:W1:Y:S01]  /*8490*/  LDS.128 R16, [UR4+0x168d0] ;  /* 0x0168d004ff107984 */ /* 0x000e620008000c00 */
[----:B------:R-:W-:Y:S06]  /*84a0*/  BAR.ARV 0x4, 0x200 ;  /* 0x0108000000007b1d */ /* 0x000fec0000002000 */
[----:B------:R-:W-:Y:S05]  /*84b0*/  BRA `(.L_x_12973) ;  /* 0x0000000800007947 */ /* 0x000fea0003800000 */
.L_x_12972:
[----:B0-----:R-:W0:Y:S01]  /*84c0*/  S2R R2, SR_TID.X ;  /* 0x0000000000027919 */ /* 0x001e220000002100 */
        /* <DEDUP_REMOVED lines=39> */
.L_x_12978:
        /* <DEDUP_REMOVED lines=12> */
.L_x_12977:
[----:B------:R-:W-:Y:S05]  /*8800*/  BSYNC B0 ;  /* 0x0000000000007941 */ /* 0x000fea0003800000 */
.L_x_12976:
        /* <DEDUP_REMOVED lines=21> */
.L_x_12974:
        /* <DEDUP_REMOVED lines=15> */
.L_x_12979:
[----:B---3--:R-:W-:Y:S01]  /*8a50*/  IMAD R16, R16, UR5, R9 ;  /* 0x0000000510107c24 */ /* 0x008fe2000f8e0209 */
[----:B0-----:R-:W-:Y:S01]  /*8a60*/  IABS R2, R0 ;  /* 0x0000000000027213 */ /* 0x001fe20000000000 */
[----:B-12---:R-:W-:Y:S02]  /*8a70*/  IMAD.MOV R7, RZ, RZ, -R3 ;  /* 0x000000ffff077224 */ /* 0x006fe400078e0a03 */
[----:B------:R-:W-:Y:S01]  /*8a80*/  VIADD R19, R19, UR4 ;  /* 0x0000000413137c36 */ /* 0x000fe20008000000 */
[----:B------:R-:W-:Y:S01]  /*8a90*/  IADD3 R9, -R16, UR6, RZ ;  /* 0x0000000610097c10 */ /* 0x000fe2000fffe1ff */
        /* <DEDUP_REMOVED lines=23> */
.L_x_12975:
[----:B------:R-:W-:Y:S01]  /*8c10*/  ULDC UR4, c[0x0][0xc3c] ;  /* 0x00030f0000047ab9 */ /* 0x000fe20000000800 */
[----:B------:R-:W-:Y:S02]  /*8c20*/  IMAD.MOV.U32 R17, RZ, RZ, RZ ;  /* 0x000000ffff117224 */ /* 0x000fe400078e00ff */
[----:B------:R-:W-:Y:S02]  /*8c30*/  IMAD.U32 R16, RZ, RZ, UR6 ;  /* 0x00000006ff107e24 */ /* 0x000fe4000f8e00ff */
[----:B------:R-:W-:Y:S02]  /*8c40*/  IMAD.MOV.U32 R18, RZ, RZ, RZ ;  /* 0x000000ffff127224 */ /* 0x000fe400078e00ff */
[----:B------:R-:W-:-:S07]  /*8c50*/  IMAD.U32 R19, RZ, RZ, UR4 ;  /* 0x00000004ff137e24 */ /* 0x000fce000f8e00ff */
.L_x_12980:
[----:B------:R-:W-:-:S13]  /*8c60*/  ISETP.NE.AND P0, PT, R5, RZ, PT ;  /* 0x000000ff0500720c */ /* 0x000fda0003f05270 */
[----:B------:R-:W0:Y:S01]  /*8c70*/  @!P0 S2R R3, SR_CgaCtaId ;  /* 0x0000000000038919 */ /* 0x000e220000008800 */
[----:B------:R-:W-:-:S04]  /*8c80*/  @!P0 MOV R0, 0x400 ;  /* 0x0000040000008802 */ /* 0x000fc80000000f00 */
[----:B0-----:R-:W-:-:S05]  /*8c90*/  @!P0 LEA R0, R3, R0, 0x18 ;  /* 0x0000000003008211 */ /* 0x001fca00078ec0ff */
[----:B------:R0:W-:Y:S01]  /*8ca0*/  @!P0 STS.128 [R0+0x168d0], R16 ;  /* 0x0168d01000008388 */ /* 0x0001e20000000c00 */
[----:B------:R-:W-:Y:S06]  /*8cb0*/  BAR.ARV 0x5, 0x200 ;  /* 0x0148000000007b1d */ /* 0x000fec0000002000 */
.L_x_12973:
[----:B------:R2:W-:Y:S01]  /*8cc0*/  STL [R1+0x38], RZ ;  /* 0x000038ff01007387 */ /* 0x0005e20000100800 */
[----:B------:R-:W-:Y:S01]  /*8cd0*/  ULDC UR4, c[0x0][0xc3c] ;  /* 0x00030f0000047ab9 */ /* 0x000fe20000000800 */
[----:B------:R-:W-:Y:S01]  /*8ce0*/  MOV R27, 0x1 ;  /* 0x00000001001b7802 */ /* 0x000fe20000000f00 */
[----:B------:R-:W-:Y:S01]  /*8cf0*/  IMAD.MOV.U32 R25, RZ, RZ, RZ ;  /* 0x000000ffff197224 */ /* 0x000fe200078e00ff */
[----:B-1----:R-:W-:-:S13]  /*8d00*/  ISETP.GE.AND P0, PT, R19, UR4, PT ;  /* 0x0000000413007c0c */ /* 0x002fda000bf06270 */
        /* <DEDUP_REMOVED lines=11> */
[----:B------:R-:W-:Y:S01]  /*8dc0*/  MOV R22, UR4 ;  /* 0x0000000400167c02 */ /* 0x000fe20008000f00 */
[C---:B-1----:R-:W-:Y:S01]  /*8dd0*/  IMAD.SHL.U32 R28, R3.reuse, 0x8, RZ ;  /* 0x00000008031c7824 */ /* 0x042fe200078e00ff */
[C---:B------:R-:W-:Y:S01]  /*8de0*/  LOP3.LUT R4, R3.reuse, 0x7f, RZ, 0xc0, !PT ;  /* 0x0000007f03047812 */ /* 0x040fe200078ec0ff */
[----:B0-----:R-:W-:-:S03]  /*8df0*/  IMAD.SHL.U32 R2, R3, 0x10, RZ ;  /* 0x0000001003027824 */ /* 0x001fc600078e00ff */
[----:B------:R-:W-:Y:S02]  /*8e00*/  LOP3.LUT R0, R28, 0x1f8, RZ, 0xc0, !PT ;  /* 0x000001f81c007812 */ /* 0x000fe400078ec0ff */
[----:B------:R-:W-:Y:S02]  /*8e10*/  LOP3.LUT R2, R2, 0x70, RZ, 0xc0, !PT ;  /* 0x0000007002027812 */ /* 0x000fe400078ec0ff */
[----:B------:R-:W-:Y:S02]  /*8e20*/  LOP3.LUT R3, R0, 0x38, R3, 0x78, !PT ;  /* 0x0000003800037812 */ /* 0x000fe400078e7803 */
[----:B------:R-:W-:Y:S02]  /*8e30*/  SHF.R.U32.HI R4, RZ, 0x3, R4 ;  /* 0x00000003ff047819 */ /* 0x000fe40000011604 */
[----:B------:R-:W-:Y:S02]  /*8e40*/  LOP3.LUT R0, R3, 0x200, R28, 0xf8, !PT ;  /* 0x0000020003007812 */ /* 0x000fe400078ef81c */
[----:B------:R-:W-:-:S02]  /*8e50*/  LOP3.LUT R28, R28, 0x38, RZ, 0xc0, !PT ;  /* 0x000000381c1c7812 */ /* 0x000fc400078ec0ff */
[----:B------:R-:W-:Y:S01]  /*8e60*/  LOP3.LUT R2, R4, R2, RZ, 0xfc, !PT ;  /* 0x0000000204027212 */ /* 0x000fe200078efcff */
[----:B------:R-:W-:-:S05]  /*8e70*/  IMAD R0, R0, 0x2, R22 ;  /* 0x0000000200007824 */ /* 0x000fca00078e0216 */
[----:B------:R3:W-:Y:S02]  /*8e80*/  STL [R1+0x1c], R0 ;  /* 0x00001c0001007387 */ /* 0x0007e40000100800 */
.L_x_13042:
[----:B0-----:R-:W0:Y:S01]  /*8e90*/  LDC.64 R2, c[0x0][0xc88] ;  /* 0x00032200ff027b82 */ /* 0x001e220000000a00 */
[----:B--23--:R-:W2:Y:S01]  /*8ea0*/  LDL.LU R0, [R1+0x8] ;  /* 0x0000080001007983 */ /* 0x00cea20000300800 */
        /* <DEDUP_REMOVED lines=8> */
[----:B--2---:R-:W-:Y:S02]  /*8f30*/  LOP3.LUT R0, R0, 0xfffffff7, RZ, 0xc0, !PT ;  /* 0xfffffff700007812 */ /* 0x004fe400078ec0ff */
[----:B-1-3--:R-:W-:-:S09]  /*8f40*/  SHF.R.S32.HI R4, RZ, 0x1f, R29 ;  /* 0x0000001fff047819 */ /* 0x00afd2000001141d */
[C---:B------:R-:W-:Y:S01]  /*8f50*/  @P0 LEA R2, P1, R29.reuse, UR4, 0x2 ;  /* 0x000000041d020c11 */ /* 0x040fe2000f8210ff */
[C---:B------:R-:W-:Y:S01]  /*8f60*/  IMAD.SHL.U32 R23, R29.reuse, 0x4, RZ ;  /* 0x000000041d177824 */ /* 0x040fe200078e00ff */
[C-C-:B------:R-:W-:Y:S01]  /*8f70*/  SHF.L.U64.HI R24, R29.reuse, 0x2, R4.reuse ;  /* 0x000000021d187819 */ /* 0x140fe20000010204 */
[----:B------:R0:W-:Y:S01]  /*8f80*/  STL [R1+0x28], R4 ;  /* 0x0000280401007387 */ /* 0x0001e20000100800 */
[----:B------:R-:W-:Y:S01]  /*8f90*/  @P0 LEA.HI.X R3, R29, UR5, R4, 0x2, P1 ;  /* 0x000000051d030c11 */ /* 0x000fe200088f1404 */
[----:B------:R-:W-:-:S04]  /*8fa0*/  ULDC.64 UR4, c[0x0][0xa00] ;  /* 0x0002800000047ab9 */ /* 0x000fc80000000a00 */
[----:B------:R1:W2:Y:S01]  /*8fb0*/  @P0 LDG.E R6, desc[UR50][R2.64] ;  /* 0x0000003202060981 */ /* 0x0002a2000c1e1900 */
[----:B------:R-:W-:-:S04]  /*8fc0*/  ISETP.NE.U32.AND P0, PT, RZ, UR4, PT ;  /* 0x00000004ff007c0c */ /* 0x000fc8000bf05070 */
[----:B------:R-:W-:Y:S02]  /*8fd0*/  ISETP.NE.AND.EX P2, PT, RZ, UR5, PT, P0 ;  /* 0x00000005ff007c0c */ /* 0x000fe4000bf45300 */
[----:B------:R-:W-:Y:S02]  /*8fe0*/  ISETP.NE.U32.AND P0, PT, RZ, UR6, PT ;  /* 0x00000006ff007c0c */ /* 0x000fe4000bf05070 */
[----:B-1----:R-:W-:Y:S02]  /*8ff0*/  IADD3 R2, P1, R23, UR4, RZ ;  /* 0x0000000417027c10 */ /* 0x002fe4000ff3e0ff */
[----:B------:R-:W-:Y:S02]  /*9000*/  ISETP.NE.AND.EX P0, PT, RZ, UR7, PT, P0 ;  /* 0x00000007ff007c0c */ /* 0x000fe4000bf05300 */
[----:B------:R-:W-:Y:S01]  /*9010*/  IADD3.X R3, R24, UR5, RZ, P1, !PT ;  /* 0x0000000518037c10 */ /* 0x000fe20008ffe4ff */
[----:B------:R-:W-:-:S04]  /*9020*/  ULDC.64 UR4, c[0x0][0x418] ;  /* 0x0001060000047ab9 */ /* 0x000fc80000000a00 */
[----:B------:R-:W-:-:S05]  /*9030*/  @P2 LOP3.LUT R0, R0, 0x8, RZ, 0xfc, !PT ;  /* 0x0000000800002812 */ /* 0x000fca00078efcff */
[----:B------:R1:W-:Y:S01]  /*9040*/  STL [R1+0x8], R0 ;  /* 0x0000080001007387 */ /* 0x0003e20000100800 */
[----:B0-----:R-:W-:-:S04]  /*9050*/  @P0 IADD3 R4, P1, R23, UR6, RZ ;  /* 0x0000000617040c10 */ /* 0x001fc8000ff3e0ff */
[----:B------:R-:W-:Y:S02]  /*9060*/  @P0 IADD3.X R5, R24, UR7, RZ, P1, !PT ;  /* 0x0000000718050c10 */ /* 0x000fe40008ffe4ff */
[----:B-1----:R-:W-:-:S03]  /*9070*/  MOV R0, RZ ;  /* 0x000000ff00007202 */ /* 0x002fc60000000f00 */
[----:B------:R-:W3:Y:S04]  /*9080*/  @P0 LDG.E R4, desc[UR50][R4.64] ;  /* 0x0000003204040981 */ /* 0x000ee8000c1e1900 */
[----:B------:R-:W4:Y:S01]  /*9090*/  @P2 LDG.E R0, desc[UR50][R2.64] ;  /* 0x0000003202002981 */ /* 0x000f22000c1e1900 */
[----:B------:R-:W-:-:S03]  /*90a0*/  UISETP.NE.U32.AND UP0, UPT, UR4, URZ, UPT ;  /* 0x0000003f0400728c */ /* 0x000fc6000bf05070 */
[----:B------:R-:W-:Y:S01]  /*90b0*/  ULDC UR4, c[0x0][0x424] ;  /* 0x0001090000047ab9 */ /* 0x000fe20000000800 */
[----:B------:R-:W-:-:S03]  /*90c0*/  UISETP.NE.AND.EX UP0, UPT, UR5, URZ, UPT, UP0 ;  /* 0x0000003f0500728c */ /* 0x000fc6000bf05300 */
[----:B------:R-:W-:Y:S01]  /*90d0*/  ULDC UR5, c[0x0][0x2f0] ;  /* 0x0000bc0000057ab9 */ /* 0x000fe20000000800 */
[----:B------:R-:W-:-:S04]  /*90e0*/  USEL UR4, UR4, 0x1, UP0 ;  /* 0x0000000104047887 */ /* 0x000fc80008000000 */
[----:B------:R-:W-:Y:S01]  /*90f0*/  UIMAD UR4, UR4, UR5, URZ ;  /* 0x00000005040472a4 */ /* 0x000fe2000f8e023f */
[----:B----4-:R0:W-:Y:S04]  /*9100*/  STL [R1+0x20], R0 ;  /* 0x0000200001007387 */ /* 0x0101e80000100800 */
[----:B--2---:R1:W-:Y:S04]  /*9110*/  STL [R1+0x14], R6 ;  /* 0x0000140601007387 */ /* 0x0043e80000100800 */
[----:B---3--:R1:W-:Y:S01]  /*9120*/  @P0 STL [R1+0x2c], R4 ;  /* 0x00002c0401000387 */ /* 0x0083e20000100800 */
[----:B0-----:R-:W-:Y:S01]  /*9130*/  IMAD.U32 R0, RZ, RZ, UR4 ;  /* 0x00000004ff007e24 */ /* 0x001fe2000f8e00ff */
[----:B------:R-:W-:Y:S06]  /*9140*/  @P0 BRA `(.L_x_12982) ;  /* 0x0000000000200947 */ /* 0x000fec0003800000 */
        /* <DEDUP_REMOVED lines=8> */
.L_x_12982:
        /* <DEDUP_REMOVED lines=10> */
.L_x_12983:
        /* <DEDUP_REMOVED lines=8> */
[----:B--2---:R-:W-:-:S07]  /*92f0*/  IADD3 R0, -R0, R5, RZ ;  /* 0x0000000500007210 */ /* 0x004fce0007ffe1ff */
.L_x_12984:
[----:B0-2--5:R-:W-:Y:S01]  /*9300*/  IMAD.IADD R2, R0, 0x1, -R6 ;  /* 0x0000000100027824 */ /* 0x025fe200078e0a06 */
[----:B------:R-:W-:Y:S03]  /*9310*/  BSSY B7, `(.L_x_12985) ;  /* 0x00003a4000077945 */ /* 0x000fe60003800000 */
[C---:B------:R-:W-:Y:S01]  /*9320*/  VIADD R0, R2.reuse, 0x7f ;  /* 0x0000007f02007836 */ /* 0x040fe20000000000 */
[----:B------:R0:W-:Y:S01]  /*9330*/  STL [R1+0x10], R2 ;  /* 0x0000100201007387 */ /* 0x0001e20000100800 */
[----:B------:R-:W-:-:S03]  /*9340*/  ISETP.GT.AND P0, PT, R2, RZ, PT ;  /* 0x000000ff0200720c */ /* 0x000fc60003f04270 */
[----:B------:R-:W-:-:S04]  /*9350*/  SHF.R.S32.HI R3, RZ, 0x1f, R0 ;  /* 0x0000001fff037819 */ /* 0x000fc80000011400 */
[----:B------:R-:W-:-:S05]  /*9360*/  LEA.HI R0, R3, R0, RZ, 0x7 ;  /* 0x0000000003007211 */ /* 0x000fca00078f38ff */
[----:B------:R0:W-:Y:S01]  /*9370*/  STL [R1+0x34], R0 ;  /* 0x0000340001007387 */ /* 0x0001e20000100800 */
[----:B------:R-:W-:Y:S05]  /*9380*/  @P0 BRA `(.L_x_12986) ;  /* 0x0000000000440947 */ /* 0x000fea0003800000 */
[----:B0-----:R-:W0:Y:S02]  /*9390*/  S2R R2, SR_TID.X ;  /* 0x0000000000027919 */ /* 0x001e240000002100 */
        /* <DEDUP_REMOVED lines=16> */
.L_x_12986:
        /* <DEDUP_REMOVED lines=20> */
.L_x_12989:
[----:B------:R-:W-:Y:S05]  /*95e0*/  BSYNC B6 ;  /* 0x0000000000067941 */ /* 0x000fea0003800000 */
.L_x_12988:
        /* <DEDUP_REMOVED lines=20> */
.L_x_12992:
        /* <DEDUP_REMOVED lines=15> */
.L_x_12991:
[----:B------:R-:W-:Y:S05]  /*9820*/  BSYNC B6 ;  /* 0x0000000000067941 */ /* 0x000fea0003800000 */
.L_x_12990:
[----:B------:R0:W2:Y:S01]  /*9830*/  LDL R21, [R1+0x4] ;  /* 0x0000040001157983 */ /* 0x0000a20000100800 */
[----:B------:R-:W-:Y:S01]  /*9840*/  ULDC.64 UR4, c[0x0][0x9f8] ;  /* 0x00027e0000047ab9 */ /* 0x000fe20000000a00 */
[----:B------:R-:W1:Y:S01]  /*9850*/  LDC R7, c[0x0][0x430] ;  /* 0x00010c00ff077b82 */ /* 0x000e620000000800 */
[----:B------:R-:W-:Y:S01]  /*9860*/  ISETP.NE.U32.AND P0, PT, RZ, UR4, PT ;  /* 0x00000004ff007c0c */ /* 0x000fe2000bf05070 */
[----:B------:R-:W3:Y:S03]  /*9870*/  LDL R26, [R1+0x34] ;  /* 0x00003400011a7983 */ /* 0x000ee60000100800 */
[----:B------:R-:W-:Y:S01]  /*9880*/  ISETP.NE.AND.EX P0, PT, RZ, UR5, PT, P0 ;  /* 0x00000005ff007c0c */ /* 0x000fe2000bf05300 */
[----:B------:R-:W4:Y:S04]  /*9890*/  LDL R9, [R1+0x10] ;  /* 0x0000100001097983 */ /* 0x000f280000100800 */
[----:B------:R-:W4:Y:S01]  /*98a0*/  LDL R4, [R1+0x14] ;  /* 0x0000140001047983 */ /* 0x000f220000100800 */
[----:B------:R-:W0:Y:S07]  /*98b0*/  S2R R5, SR_TID.X ;  /* 0x0000000000057919 */ /* 0x000e2e0000002100 */
[----:B------:R-:W-:Y:S01]  /*98c0*/  @P0 IADD3 R2, P1, R23, UR4, RZ ;  /* 0x0000000417020c10 */ /* 0x000fe2000ff3e0ff */
[----:B------:R-:W3:Y:S03]  /*98d0*/  S2R R0, SR_TID.X ;  /* 0x0000000000007919 */ /* 0x000ee60000002100 */
[----:B------:R-:W-:Y:S01]  /*98e0*/  @P0 IADD3.X R3, R24, UR5, RZ, P1, !PT ;  /* 0x0000000518030c10 */ /* 0x000fe20008ffe4ff */
[----:B------:R-:W4:Y:S04]  /*98f0*/  LDL.LU R20, [R1+0x8] ;  /* 0x0000080001147983 */ /* 0x000f280000300800 */
[----:B--2---:R-:W2:Y:S01]  /*9900*/  @P0 LDG.E R21, desc[UR50][R2.64] ;  /* 0x0000003202150981 */ /* 0x004ea2000c1e1900 */
[----:B-1----:R-:W-:Y:S01]  /*9910*/  ISETP.NE.AND P2, PT, R7, 0x1, PT ;  /* 0x000000010700780c */ /* 0x002fe20003f45270 */
[----:B0-----:R-:W-:Y:S01]  /*9920*/  IMAD.SHL.U32 R5, R5, 0x10, RZ ;  /* 0x0000001005057824 */ /* 0x001fe200078e00ff */
[----:B---3--:R-:W-:-:S02]  /*9930*/  LEA.HI.SX32 R26, R26, 0xffffffff, 0x19 ;  /* 0xffffffff1a1a7811 */ /* 0x008fc400078fcaff */
[----:B------:R-:W-:Y:S02]  /*9940*/  LOP3.LUT R0, R0, 0x7f, RZ, 0xc0, !PT ;  /* 0x0000007f00007812 */ /* 0x000fe400078ec0ff */
[----:B------:R-:W-:Y:S01]  /*9950*/  LOP3.LUT R5, R5, 0x70, RZ, 0xc0, !PT ;  /* 0x0000007005057812 */ /* 0x000fe200078ec0ff */
[----:B------:R-:W-:Y:S01]  /*9960*/  IMAD.SHL.U32 R8, R26, 0x80, RZ ;  /* 0x000000801a087824 */ /* 0x000fe200078e00ff */
[----:B------:R-:W-:-:S04]  /*9970*/  SHF.R.U32.HI R0, RZ, 0x3, R0 ;  /* 0x00000003ff007819 */ /* 0x000fc80000011600 */
[----:B------:R-:W-:Y:S01]  /*9980*/  LOP3.LUT R5, R8, R0, R5, 0xfe, !PT ;  /* 0x0000000008057212 */ /* 0x000fe200078efe05 */
[----:B------:R-:W0:Y:S08]  /*9990*/  @P2 LDC R6, c[0x0][0x434] ;  /* 0x00010d00ff062b82 */ /* 0x000e300000000800 */
[----:B------:R-:W1:Y:S01]  /*99a0*/  @P2 LDC R0, c[0x0][0x438] ;  /* 0x00010e00ff002b82 */ /* 0x000e620000000800 */
[----:B--2---:R-:W-:Y:S01]  /*99b0*/  @P0 STL [R1+0x4], R21 ;  /* 0x0000041501000387 */ /* 0x004fe20000100800 */
[C---:B----4-:R-:W-:Y:S01]  /*99c0*/  ISETP.GE.AND P0, PT, R5.reuse, R9, PT ;  /* 0x000000090500720c */ /* 0x050fe20003f06270 */
[----:B------:R-:W-:-:S04]  /*99d0*/  IMAD.IADD R5, R5, 0x1, R4 ;  /* 0x0000000105057824 */ /* 0x000fc800078e0204 */
[----:B0-----:R-:W-:-:S08]  /*99e0*/  @P2 IMAD.HI.U32 R6, R5, R6, RZ ;  /* 0x0000000605062227 */ /* 0x001fd000078e00ff */
[----:B------:R-:W0:Y:S01]  /*99f0*/  @!P0 LDC.64 R2, c[0x0][0x428] ;  /* 0x00010a00ff028b82 */ /* 0x000e220000000a00 */
[----:B------:R-:W-:Y:S02]  /*9a00*/  MOV R4, R5 ;  /* 0x0000000500047202 */ /* 0x000fe40000000f00 */
[----:B-1----:R-:W-:Y:S02]  /*9a10*/  @P2 SHF.R.U32.HI R4, RZ, R0, R6 ;  /* 0x00000000ff042219 */ /* 0x002fe40000011606 */
[----:B------:R-:W-:-:S03]  /*9a20*/  SHF.R.S32.HI R6, RZ, 0x1f, R21 ;  /* 0x0000001fff067819 */ /* 0x000fc60000011415 */
[--C-:B------:R-:W-:Y:S02]  /*9a30*/  IMAD.MOV R0, RZ, RZ, -R4.reuse ;  /* 0x000000ffff007224 */ /* 0x100fe400078e0a04 */
[----:B------:R0:W-:Y:S02]  /*9a40*/  STL [R1+0x18], R6 ;  /* 0x0000180601007387 */ /* 0x0001e40000100800 */
[----:B------:R-:W-:Y:S01]  /*9a50*/  IMAD R0, R7, R0, R5 ;  /* 0x0000000007007224 */ /* 0x000fe200078e0205 */
[--C-:B------:R-:W-:Y:S01]  /*9a60*/  @!P0 SHF.R.S32.HI R5, RZ, 0x1f, R4.reuse ;  /* 0x0000001fff058819 */ /* 0x100fe20000011404 */
[-C--:B0-----:R-:W-:Y:S02]  /*9a70*/  @!P0 IMAD R6, R6, R2.reuse, RZ ;  /* 0x0000000206068224 */ /* 0x081fe400078e02ff */
[----:B------:R-:W-:-:S04]  /*9a80*/  @!P0 IMAD.WIDE.U32 R4, R21, R2, R4 ;  /* 0x0000000215048225 */ /* 0x000fc800078e0004 */
[----:B------:R-:W-:Y:S02]  /*9a90*/  @!P0 IMAD R7, R21, R3, R6 ;  /* 0x0000000315078224 */ /* 0x000fe400078e0206 */
[----:B------:R-:W0:Y:S02]  /*9aa0*/  @!P0 LDC.64 R2, c[0x0][0x418] ;  /* 0x00010600ff028b82 */ /* 0x000e240000000a00 */
[----:B------:R-:W-:Y:S01]  /*9ab0*/  @!P0 IMAD.IADD R7, R5, 0x1, R7 ;  /* 0x0000000105078824 */ /* 0x000fe200078e0207 */
[----:B0-----:R-:W-:Y:S01]  /*9ac0*/  @!P0 LEA R6, P1, R4, R2, 0x2 ;  /* 0x0000000204068211 */ /* 0x001fe200078210ff */
[----:B------:R-:W-:-:S03]  /*9ad0*/  IMAD.MOV.U32 R2, RZ, RZ, RZ ;  /* 0x000000ffff027224 */ /* 0x000fc600078e00ff */
[----:B------:R-:W-:-:S05]  /*9ae0*/  @!P0 LEA.HI.X R7, R4, R3, R7, 0x2, P1 ;  /* 0x0000000304078211 */ /* 0x000fca00008f1407 */
[----:B------:R0:W5:Y:S01]  /*9af0*/  @!P0 LDG.E R2, desc[UR50][R6.64] ;  /* 0x0000003206028981 */ /* 0x000162000c1e1900 */
[----:B------:R-:W-:Y:S01]  /*9b00*/  LOP3.LUT R20, R20, 0xfffffffb, RZ, 0xc0, !PT ;  /* 0xfffffffb14147812 */ /* 0x000fe200078ec0ff */
[----:B------:R-:W-:-:S03]  /*9b10*/  IMAD.U32 R9, RZ, RZ, UR36 ;  /* 0x00000024ff097e24 */ /* 0x000fc6000f8e00ff */
[----:B------:R-:W-:Y:S02]  /*9b20*/  @P2 LOP3.LUT R20, R20, 0x4, RZ, 0xfc, !PT ;  /* 0x0000000414142812 */ /* 0x000fe400078efcff */
[----:B------:R-:W-:Y:S02]  /*9b30*/  ISETP.NE.AND P2, PT, R9, 0x3, PT ;  /* 0x000000030900780c */ /* 0x000fe40003f45270 */
[----:B------:R-:W-:-:S11]  /*9b40*/  LOP3.LUT R20, R20, 0xfffffffd, RZ, 0xc0, !PT ;  /* 0xfffffffd14147812 */ /* 0x000fd600078ec0ff */
[----:B------:R-:W-:-:S05]  /*9b50*/  @P2 LOP3.LUT R20, R20, 0x2, RZ, 0xfc, !PT ;  /* 0x0000000214142812 */ /* 0x000fca00078efcff */
[----:B------:R0:W-:Y:S01]  /*9b60*/  STL [R1+0x8], R20 ;  /* 0x0000081401007387 */ /* 0x0001e20000100800 */
[----:B------:R-:W-:-:S03]  /*9b70*/  UMOV UR4, 0xffffffff ;  /* 0xffffffff00047882 */ /* 0x000fc60000000000 */
[----:B------:R-:W-:Y:S05]  /*9b80*/  BRA.DIV UR4, `(.L_x_12993) ;  /* 0x0000004204507947 */ /* 0x000fea000b800000 */
.L_x_13059:
[----:B------:R-:W-:-:S05]  /*9b90*/  SHF.R.S32.HI R9, RZ, 0x1f, R18 ;  /* 0x0000001fff097819 */ /* 0x000fca0000011412 */
[----:B------:R1:W-:Y:S01]  /*9ba0*/  STL [R1], R9 ;  /* 0x0000000901007387 */ /* 0x0003e20000100800 */
[----:B------:R-:W-:Y:S05]  /*9bb0*/  @!P2 BRA `(.L_x_12994) ;  /* 0x000000000004a947 */ /* 0x000fea0003800000 */
[----:B------:R-:W-:Y:S01]  /*9bc0*/  BPT.TRAP 0x1 ;  /* 0x000000040000795c */ /* 0x000fe20000300000 */
.L_x_12994:
[----:B0-----:R-:W-:Y:S01]  /*9bd0*/  SHF.R.S32.HI R6, RZ, 0x1f, R0 ;  /* 0x0000001fff067819 */ /* 0x001fe20000011400 */
[----:B------:R-:W-:Y:S01]  /*9be0*/  ULDC.64 UR4, c[0x0][0x328] ;  /* 0x0000ca0000047ab9 */ /* 0x000fe20000000a00 */
[----:B-----5:R-:W-:Y:S01]  /*9bf0*/  SHF.R.S32.HI R7, RZ, 0x1f, R2 ;  /* 0x0000001fff077819 */ /* 0x020fe20000011402 */
[----:B------:R-:W-:Y:S01]  /*9c00*/  IMAD.WIDE.U32 R4, R0, UR4, RZ ;  /* 0x0000000400047c25 */ /* 0x000fe2000f8e00ff */
[----:B------:R-:W-:Y:S03]  /*9c10*/  BSSY B0, `(.L_x_12995) ;  /* 0x0000015000007945 */ /* 0x000fe60003800000 */
[----:B------:R-:W-:-:S04]  /*9c20*/  IMAD R3, R6, UR4, RZ ;  /* 0x0000000406037c24 */ /* 0x000fc8000f8e02ff */
        /* <DEDUP_REMOVED lines=19> */
.L_x_13060:
[----:B------:R-:W-:Y:S05]  /*9d60*/  BSYNC B0 ;  /* 0x0000000000007941 */ /* 0x000fea0003800000 */
.L_x_12995:
[----:B------:R-:W2:Y:S01]  /*9d70*/  LDL R12, [R1] ;  /* 0x00000000010c7983 */ /* 0x000ea20000100800 */
[----:B------:R-:W-:-:S03]  /*9d80*/  ULDC.64 UR4, c[0x0][0x300] ;  /* 0x0000c00000047ab9 */ /* 0x000fc60000000a00 */
[----:B------:R-:W3:Y:S04]  /*9d90*/  LDL R11, [R1+0x10] ;  /* 0x00001000010b7983 */ /* 0x000ee80000100800 */
[----:B-1----:R-:W4:Y:S01]  /*9da0*/  LDL.LU R9, [R1+0x8] ;  /* 0x0000080001097983 */ /* 0x002f220000300800 */
[----:B------:R-:W-:Y:S02]  /*9db0*/  IMAD R6, R6, UR4, RZ ;  /* 0x0000000406067c24 */ /* 0x000fe4000f8e02ff */
[C---:B0-----:R-:W-:Y:S01]  /*9dc0*/  IMAD.WIDE.U32 R4, R0.reuse, UR4, RZ ;  /* 0x0000000400047c25 */ /* 0x041fe2000f8e00ff */
[----:B------:R-:W0:Y:S03]  /*9dd0*/  S2R R10, SR_TID.X ;  /* 0x00000000000a7919 */ /* 0x000e260000002100 */
[----:B------:R-:W-:Y:S01]  /*9de0*/  IMAD R6, R0, UR5, R6 ;  /* 0x0000000500067c24 */ /* 0x000fe2000f8e0206 */
[----:B------:R-:W-:-:S02]  /*9df0*/  ULDC.64 UR4, c[0x0][0x310] ;  /* 0x0000c40000047ab9 */ /* 0x000fc40000000a00 */
[----:B------:R-:W-:Y:S02]  /*9e00*/  IMAD R7, R7, UR4, RZ ;  /* 0x0000000407077c24 */ /* 0x000fe4000f8e02ff */
[----:B------:R-:W-:Y:S02]  /*9e10*/  IMAD.IADD R5, R5, 0x1, R6 ;  /* 0x0000000105057824 */ /* 0x000fe400078e0206 */
[C---:B------:R-:W-:Y:S02]  /*9e20*/  IMAD R7, R2.reuse, UR5, R7 ;  /* 0x0000000502077c24 */ /* 0x040fe4000f8e0207 */
[----:B------:R-:W-:Y:S01]  /*9e30*/  IMAD.WIDE.U32 R4, R2, UR4, R4 ;  /* 0x0000000402047c25 */ /* 0x000fe2000f8e0004 */
[----:B------:R-:W-:-:S04]  /*9e40*/  ULDC.64 UR4, c[0x0][0x308] ;  /* 0x0000c20000047ab9 */ /* 0x000fc80000000a00 */
[----:B------:R-:W-:-:S03]  /*9e50*/  IADD3 R5, R5, R7, RZ ;  /* 0x0000000705057210 */ /* 0x000fc60007ffe0ff */
[----:B------:R-:W-:Y:S01]  /*9e60*/  IMAD.WIDE.U32 R4, R18, UR4, R4 ;  /* 0x0000000412047c25 */ /* 0x000fe2000f8e0004 */
[----:B0-----:R-:W-:-:S04]  /*9e70*/  LOP3.LUT R10, R10, 0x7f, RZ, 0xc0, !PT ;  /* 0x0000007f0a0a7812 */ /* 0x001fc800078ec0ff */
[----:B------:R-:W-:Y:S01]  /*9e80*/  SHF.R.U32.HI R10, RZ, 0x3, R10 ;  /* 0x00000003ff0a7819 */ /* 0x000fe2000001160a */
[----:B--2---:R-:W-:Y:S02]  /*9e90*/  IMAD R0, R12, UR4, RZ ;  /* 0x000000040c007c24 */ /* 0x004fe4000f8e02ff */
[----:B------:R-:W0:Y:S02]  /*9ea0*/  S2R R12, SR_TID.X ;  /* 0x00000000000c7919 */ /* 0x000e240000002100 */
[----:B------:R-:W-:Y:S01]  /*9eb0*/  IMAD R0, R18, UR5, R0 ;  /* 0x0000000512007c24 */ /* 0x000fe2000f8e0200 */
[----:B------:R-:W-:-:S03]  /*9ec0*/  ULDC.64 UR4, c[0x0][0x2e8] ;  /* 0x0000ba0000047ab9 */ /* 0x000fc60000000a00 */
[----:B------:R-:W-:Y:S01]  /*9ed0*/  IMAD.IADD R2, R5, 0x1, R0 ;  /* 0x0000000105027824 */ /* 0x000fe200078e0200 */
[----:B------:R-:W-:Y:S01]  /*9ee0*/  LEA R0, P0, R4, UR4, 0x1 ;  /* 0x0000000404007c11 */ /* 0x000fe2000f8008ff */
[----:B------:R-:W-:Y:S01]  /*9ef0*/  ULDC UR4, c[0x0][0x2f4] ;  /* 0x0000bd0000047ab9 */ /* 0x000fe20000000800 */
[----:B----4-:R-:W-:Y:S02]  /*9f00*/  LOP3.LUT R9, R9, 0xfffffffe, RZ, 0xc0, !PT ;  /* 0xfffffffe09097812 */ /* 0x010fe400078ec0ff */
[----:B------:R-:W-:Y:S01]  /*9f10*/  ISETP.GE.AND P2, PT, R28, UR4, PT ;  /* 0x000000041c007c0c */ /* 0x000fe2000bf46270 */
[----:B------:R-:W-:Y:S01]  /*9f20*/  UMOV UR4, 0xffffffff ;  /* 0xffffffff00047882 */ /* 0x000fe20000000000 */
[----:B------:R-:W-:Y:S02]  /*9f30*/  LEA.HI.X R2, R4, UR5, R2, 0x1, P0 ;  /* 0x0000000504027c11 */ /* 0x000fe400080f0c02 */
[----:B---3--:R-:W-:-:S04]  /*9f40*/  IADD3 R4, -R10, R11, -R8 ;  /* 0x0000000b0a047210 */ /* 0x008fc80007ffe908 */
[----:B------:R-:W-:-:S05]  /*9f50*/  ISETP.GE.AND P0, PT, R4, 0x1, PT ;  /* 0x000000010400780c */ /* 0x000fca0003f06270 */
[----:B------:R-:W-:-:S05]  /*9f60*/  @P2 LOP3.LUT R9, R9, 0x1, RZ, 0xfc, !PT ;  /* 0x0000000109092812 */ /* 0x000fca00078efcff */
[----:B------:R1:W-:Y:S01]  /*9f70*/  STL [R1+0x8], R9 ;  /* 0x0000080901007387 */ /* 0x0003e20000100800 */
[C---:B0-----:R-:W-:Y:S02]  /*9f80*/  IMAD.SHL.U32 R10, R12.reuse, 0x8, RZ ;  /* 0x000000080c0a7824 */ /* 0x041fe400078e00ff */
[----:B------:R-:W-:-:S03]  /*9f90*/  IMAD.SHL.U32 R11, R12, 0x8, RZ ;  /* 0x000000080c0b7824 */ /* 0x000fc600078e00ff */
[----:B------:R-:W-:-:S04]  /*9fa0*/  LOP3.LUT R10, R10, 0x1f8, RZ, 0xc0, !PT ;  /* 0x000001f80a0a7812 */ /* 0x000fc800078ec0ff */
[----:B------:R-:W-:-:S04]  /*9fb0*/  LOP3.LUT R10, R10, 0x38, R12, 0x78, !PT ;  /* 0x000000380a0a7812 */ /* 0x000fc800078e780c */
[----:B------:R-:W-:-:S05]  /*9fc0*/  LOP3.LUT R10, R10, 0x200, R11, 0xf8, !PT ;  /* 0x000002000a0a7812 */ /* 0x000fca00078ef80b */
[----:B------:R-:W-:Y:S01]  /*9fd0*/  IMAD R5, R25, 0x2000, R10 ;  /* 0x0000200019057824 */ /* 0x000fe200078e020a */
[----:B-1----:R-:W-:Y:S06]  /*9fe0*/  BRA.DIV UR4, `(.L_x_12997) ;  /* 0x0000003e04807947 */ /* 0x002fec000b800000 */
        /* <DEDUP_REMOVED lines=71> */
[----:B--23--:R0:W-:Y:S02]  /*a460*/  @P1 LDGSTS.E.BYPASS.LTC128B.128 [R8+0x11400], desc[UR50][R6.64], !P2 ;  /* 0x1140000006081fae */ /* 0x00c1e4000d101d72 */
.L_x_13078:
[----:B------:R-:W-:-:S13]  /*a470*/  ISETP.GE.AND P0, PT, R4, 0x71, PT ;  /* 0x000000710400780c */ /* 0x000fda0003f06270 */
[----:B0-----:R-:W-:Y:S02]  /*a480*/  @P0 LEA R6, P1, R28, R0, 0x1 ;  /* 0x000000001c060211 */ /* 0x001fe400078208ff */
[----:B------:R-:W-:-:S03]  /*a490*/  @P0 LEA R5, R5, R22, 0x1 ;  /* 0x0000001605050211 */ /* 0x000fc600078e08ff */
[----:B------:R-:W-:-:S05]  /*a4a0*/  @P0 IMAD.X R7, RZ, RZ, R2, P1 ;  /* 0x000000ffff070224 */ /* 0x000fca00008e0602 */
[----:B------:R-:W-:Y:S01]  /*a4b0*/  @!PT LDS RZ, [RZ] ;  /* 0x00000000fffff984 */ /* 0x000fe20000000800 */
[----:B------:R-:W-:Y:S01]  /*a4c0*/  @!PT LDS RZ, [RZ] ;  /* 0x00000000fffff984 */ /* 0x000fe20000000800 */
[----:B------:R-:W-:Y:S01]  /*a4d0*/  @!PT LDS RZ, [RZ] ;  /* 0x00000000fffff984 */ /* 0x000fe20000000800 */
[----:B------:R0:W-:Y:S01]  /*a4e0*/  @P0 LDGSTS.E.BYPASS.LTC128B.128 [R5+0x11c00], desc[UR50][R6.64], !P2 ;  /* 0x11c0000006050fae */ /* 0x0001e2000d101d72 */
[----:B------:R-:W-:Y:S01]  /*a4f0*/  PLOP3.LUT P0, PT, PT, PT, PT, 0x80, 0x0 ;  /* 0x000000000000781c */ /* 0x000fe20003f0f070 */
[----:B------:R-:W-:-:S12]  /*a500*/  NOP ;  /* 0x0000000000007918 */ /* 0x000fd80000000000 */
.L_x_12998:
        /* <DEDUP_REMOVED lines=11> */
.L_x_12999:
[----:B------:R1:W5:Y:S01]  /*a5c0*/  LDL R0, [R1+0x8] ;  /* 0x0000080001007983 */ /* 0x0003620000100800 */
[----:B------:R1:W-:Y:S03]  /*a5d0*/  SYNCS.ARRIVE.TRANS64.A1T0 RZ, [R3+URZ+0x16830], RZ ;  /* 0x016830ff03ff79a7 */ /* 0x0003e6000810003f */
[----:B0-----:R1:W5:Y:S04]  /*a5e0*/  LDL.LU R5, [R1+0x20] ;  /* 0x0000200001057983 */ /* 0x0013680000300800 */
[----:B------:R1:W5:Y:S02]  /*a5f0*/  LDL.LU R4, [R1+0x28] ;  /* 0x0000280001047983 */ /* 0x0003640000300800 */
[----:B------:R-:W-:Y:S05]  /*a600*/  WARPSYNC.ALL ;  /* 0x0000000000007948 */ /* 0x000fea0003800000 */
[----:B------:R-:W-:Y:S01]  /*a610*/  ULDC.64 UR4, c[0x0][0x298] ;  /* 0x0000a60000047ab9 */ /* 0x000fe20000000a00 */
[----:B------:R-:W-:Y:S01]  /*a620*/  VIADD R2, R22, 0x8400 ;  /* 0x0000840016027836 */ /* 0x000fe20000000000 */
[----:B------:R-:W-:Y:S01]  /*a630*/  BSSY B6, `(.L_x_13000) ;  /* 0x000001f000067945 */ /* 0x000fe20003800000 */
[----:B------:R-:W-:Y:S03]  /*a640*/  BAR.SYNC.DEFER_BLOCKING 0x8, 0x200 ;  /* 0x0208000000007b1d */ /* 0x000fe60000010000 */
[----:B------:R-:W-:-:S02]  /*a650*/  LOP3.LUT P0, RZ, R2, 0x3ff, RZ, 0xc0, !PT ;  /* 0x000003ff02ff7812 */ /* 0x000fc4000780c0ff */
[----:B-----5:R-:W-:Y:S02]  /*a660*/  LOP3.LUT P1, RZ, R0, 0x8, RZ, 0xc0, !PT ;  /* 0x0000000800ff7812 */ /* 0x020fe4000782c0ff */
[----:B------:R-:W-:Y:S01]  /*a670*/  SHF.R.S32.HI R0, RZ, 0x1f, R5 ;  /* 0x0000001fff007819 */ /* 0x000fe20000011405 */
[----:B-1----:R-:W-:Y:S01]  /*a680*/  IMAD.WIDE.U32 R2, R5, UR4, RZ ;  /* 0x0000000405027c25 */ /* 0x002fe2000f8e00ff */
[----:B------:R-:W-:Y:S02]  /*a690*/  SEL R29, R29, RZ, !P1 ;  /* 0x000000ff1d1d7207 */ /* 0x000fe40004800000 */
[----:B------:R-:W-:Y:S01]  /*a6a0*/  SEL R4, R4, RZ, !P1 ;  /* 0x000000ff04047207 */ /* 0x000fe20004800000 */
[----:B------:R-:W-:Y:S01]  /*a6b0*/  IMAD R0, R0, UR4, RZ ;  /* 0x0000000400007c24 */ /* 0x000fe2000f8e02ff */
[----:B------:R0:W-:Y:S03]  /*a6c0*/  STL.64 [R1+0x20], R2 ;  /* 0x0000200201007387 */ /* 0x0001e60000100a00 */
[----:B------:R-:W-:Y:S01]  /*a6d0*/  IMAD R0, R5, UR5, R0 ;  /* 0x0000000505007c24 */ /* 0x000fe2000f8e0200 */
[----:B------:R0:W-:Y:S03]  /*a6e0*/  STL [R1+0x30], R4 ;  /* 0x0000300401007387 */ /* 0x0001e60000100800 */
[----:B------:R-:W-:-:S05]  /*a6f0*/  IMAD.IADD R0, R3, 0x1, R0 ;  /* 0x0000000103007824 */ /* 0x000fca00078e0200 */
        /* <DEDUP_REMOVED lines=18> */
.L_x_13001:
[----:B------:R-:W-:Y:S05]  /*a820*/  BSYNC B6 ;  /* 0x0000000000067941 */ /* 0x000fea0003800000 */
.L_x_13000:
[----:B0-----:R-:W2:Y:S01]  /*a830*/  LDL.LU R0, [R1+0x30] ;  /* 0x0000300001007983 */ /* 0x001ea20000300800 */
[----:B------:R-:W-:Y:S01]  /*a840*/  ULDC.64 UR4, c[0x0][0x2d8] ;  /* 0x0000b60000047ab9 */ /* 0x000fe20000000a00 */
[----:B------:R-:W0:Y:S01]  /*a850*/  LDC R9, c[0x0][0x448] ;  /* 0x00011200ff097b82 */ /* 0x000e220000000800 */
[----:B------:R-:W-:Y:S01]  /*a860*/  ULDC.64 UR6, c[0x0][0x2c8] ;  /* 0x0000b20000067ab9 */ /* 0x000fe20000000a00 */
[----:B------:R-:W3:Y:S01]  /*a870*/  LDL.LU R21, [R1+0x28] ;  /* 0x0000280001157983 */ /* 0x000ee20000300800 */
[----:B------:R-:W-:-:S03]  /*a880*/  ULDC.64 UR8, c[0x0][0x280] ;  /* 0x0000a00000087ab9 */ /* 0x000fc60000000a00 */
[----:B------:R-:W3:Y:S04]  /*a890*/  LDL.LU.64 R2, [R1+0x20] ;  /* 0x0000200001027983 */ /* 0x000ee80000300a00 */
[----:B------:R-:W4:Y:S04]  /*a8a0*/  LDL R20, [R1] ;  /* 0x0000000001147983 */ /* 0x000f280000100800 */
[----:B------:R1:W5:Y:S01]  /*a8b0*/  LDL R10, [R1+0x1c] ;  /* 0x00001c00010a7983 */ /* 0x0003620000100800 */
[----:B0-----:R-:W-:-:S13]  /*a8c0*/  ISETP.NE.AND P0, PT, R9, 0x1, PT ;  /* 0x000000010900780c */ /* 0x001fda0003f05270 */
[----:B------:R-:W0:Y:S08]  /*a8d0*/  @P0 LDC R5, c[0x0][0x450] ;  /* 0x00011400ff050b82 */ /* 0x000e300000000800 */
[----:B------:R-:W1:Y:S01]  /*a8e0*/  @P0 LDC R8, c[0x0][0x450] ;  /* 0x00011400ff080b82 */ /* 0x000e620000000800 */
[----:B--2---:R-:W-:Y:S02]  /*a8f0*/  IMAD.MOV.U32 R4, RZ, RZ, R0 ;  /* 0x000000ffff047224 */ /* 0x004fe400078e0000 */
[----:B---3--:R-:W-:-:S02]  /*a900*/  IMAD.MOV.U32 R3, RZ, RZ, R21 ;  /* 0x000000ffff037224 */ /* 0x008fc400078e0015 */
[----:B------:R-:W2:Y:S01]  /*a910*/  S2R R21, SR_TID.X ;  /* 0x0000000000157919 */ /* 0x000ea20000002100 */
[----:B----4-:R-:W-:Y:S02]  /*a920*/  IMAD R0, R20, UR4, RZ ;  /* 0x0000000414007c24 */ /* 0x010fe4000f8e02ff */
[----:B------:R-:W3:Y:S01]  /*a930*/  S2R R20, SR_TID.X ;  /* 0x0000000000147919 */ /* 0x000ee20000002100 */
[----:B------:R-:W-:-:S04]  /*a940*/  IMAD.WIDE.U32 R2, R18, UR4, R2 ;  /* 0x0000000412027c25 */ /* 0x000fc8000f8e0002 */
[----:B------:R-:W-:Y:S01]  /*a950*/  IMAD R0, R18, UR5, R0 ;  /* 0x0000000512007c24 */ /* 0x000fe2000f8e0200 */
[----:B------:R-:W-:-:S04]  /*a960*/  ULDC.64 UR4, c[0x0][0x2e0] ;  /* 0x0000b80000047ab9 */ /* 0x000fc80000000a00 */
[----:B------:R-:W-:Y:S01]  /*a970*/  IADD3 R3, R3, R0, RZ ;  /* 0x0000000003037210 */ /* 0x000fe20007ffe0ff */
[----:B------:R-:W-:Y:S02]  /*a980*/  IMAD R0, R4, UR4, RZ ;  /* 0x0000000404007c24 */ /* 0x000fe4000f8e02ff */
[----:B------:R-:W4:Y:S02]  /*a990*/  @P0 LDC R4, c[0x0][0x44c] ;  /* 0x00011300ff040b82 */ /* 0x000f240000000800 */
[C---:B------:R-:W-:Y:S02]  /*a9a0*/  IMAD R0, R29.reuse, UR5, R0 ;  /* 0x000000051d007c24 */ /* 0x040fe4000f8e0200 */
[----:B------:R-:W-:Y:S01]  /*a9b0*/  IMAD.WIDE.U32 R2, R29, UR4, R2 ;  /* 0x000000041d027c25 */ /* 0x000fe2000f8e0002 */
        /* <DEDUP_REMOVED lines=9> */
[----:B----4-:R-:W-:-:S04]  /*aa50*/  @P0 IMAD.HI.U32 R0, R6, R4, RZ ;  /* 0x0000000406000227 */ /* 0x010fc800078e00ff */
[----:B------:R-:W-:Y:S01]  /*aa60*/  IMAD.MOV.U32 R4, RZ, RZ, R6 ;  /* 0x000000ffff047224 */ /* 0x000fe200078e0006 */
[----:B0-----:R-:W-:-:S04]  /*aa70*/  @P0 SHF.R.U32.HI R4, RZ, R5, R0 ;  /* 0x00000005ff040219 */ /* 0x001fc80000011600 */
[----:B------:R-:W-:-:S05]  /*aa80*/  SHF.R.S32.HI R0, RZ, 0x1f, R4 ;  /* 0x0000001fff007819 */ /* 0x000fca0000011404 */
[----:B------:R-:W-:-:S04]  /*aa90*/  IMAD R0, R0, UR4, RZ ;  /* 0x0000000400007c24 */ /* 0x000fc8000f8e02ff */
[C---:B------:R-:W-:Y:S02]  /*aaa0*/  IMAD R7, R4.reuse, UR5, R0 ;  /* 0x0000000504077c24 */ /* 0x040fe4000f8e0200 */
[----:B------:R-:W-:Y:S02]  /*aab0*/  IMAD.MOV R0, RZ, RZ, -R4 ;  /* 0x000000ffff007224 */ /* 0x000fe400078e0a04 */
[----:B------:R-:W-:-:S04]  /*aac0*/  IMAD.WIDE.U32 R4, R4, UR4, R2 ;  /* 0x0000000404047c25 */ /* 0x000fc8000f8e0002 */
[----:B------:R-:W-:Y:S01]  /*aad0*/  IMAD R0, R9, R0, R6 ;  /* 0x0000000009007224 */ /* 0x000fe200078e0206 */
[----:B------:R-:W-:-:S04]  /*aae0*/  IADD3 R5, R5, R7, RZ ;  /* 0x0000000705057210 */ /* 0x000fc80007ffe0ff */
[----:B------:R-:W-:-:S05]  /*aaf0*/  SHF.R.S32.HI R7, RZ, 0x1f, R0 ;  /* 0x0000001fff077819 */ /* 0x000fca0000011400 */
[----:B------:R-:W-:Y:S02]  /*ab00*/  IMAD R7, R7, UR6, RZ ;  /* 0x0000000607077c24 */ /* 0x000fe4000f8e02ff */
[----:B------:R-:W-:-:S04]  /*ab10*/  IMAD.WIDE.U32 R4, R0, UR6, R4 ;  /* 0x0000000600047c25 */ /* 0x000fc8000f8e0004 */
[----:B------:R-:W-:-:S04]  /*ab20*/  IMAD R7, R0, UR7, R7 ;  /* 0x0000000700077c24 */ /* 0x000fc8000f8e0207 */
[----:B------:R-:W-:Y:S02]  /*ab30*/  IMAD.IADD R5, R5, 0x1, R7 ;  /* 0x0000000105057824 */ /* 0x000fe400078e0207 */
[----:B------:R-:W0:Y:S01]  /*ab40*/  @P0 LDC R7, c[0x0][0x44c] ;  /* 0x00011300ff070b82 */ /* 0x000e220000000800 */
[----:B------:R-:W-:-:S04]  /*ab50*/  LEA R0, P1, R4, UR8, 0x1 ;  /* 0x0000000804007c11 */ /* 0x000fc8000f8208ff */
[----:B------:R-:W-:Y:S01]  /*ab60*/  LEA.HI.X R4, R4, UR9, R5, 0x1, P1 ;  /* 0x0000000904047c11 */ /* 0x000fe200088f0c05 */
[----:B------:R-:W-:-:S04]  /*ab70*/  VIADD R5, R6, 0x80 ;  /* 0x0000008006057836 */ /* 0x000fc80000000000 */
[----:B------:R-:W-:Y:S01]  /*ab80*/  IMAD.MOV.U32 R6, RZ, RZ, R5 ;  /* 0x000000ffff067224 */ /* 0x000fe200078e0005 */
[----:B------:R-:W3:Y:S01]  /*ab90*/  S2R R20, SR_TID.X ;  /* 0x0000000000147919 */ /* 0x000ee20000002100 */
[----:B0-----:R-:W-:-:S05]  /*aba0*/  @P0 IMAD.HI.U32 R7, R5, R7, RZ ;  /* 0x0000000705070227 */ /* 0x001fca00078e00ff */
[----:B-1----:R-:W-:-:S05]  /*abb0*/  @P0 SHF.R.U32.HI R6, RZ, R8, R7 ;  /* 0x00000008ff060219 */ /* 0x002fca0000011607 */
[----:B------:R-:W-:-:S04]  /*abc0*/  IMAD.MOV R7, RZ, RZ, -R6 ;  /* 0x000000ffff077224 */ /* 0x000fc800078e0a06 */
[----:B------:R-:W-:Y:S01]  /*abd0*/  IMAD R5, R9, R7, R5 ;  /* 0x0000000709057224 */ /* 0x000fe200078e0205 */
[----:B------:R-:W-:Y:S01]  /*abe0*/  SHF.R.S32.HI R7, RZ, 0x1f, R6 ;  /* 0x0000001fff077819 */ /* 0x000fe20000011406 */
[----:B------:R-:W-:-:S04]  /*abf0*/  IMAD.WIDE.U32 R2, R6, UR4, R2 ;  /* 0x0000000406027c25 */ /* 0x000fc8000f8e0002 */
[----:B------:R-:W-:Y:S01]  /*ac00*/  IMAD R7, R7, UR4, RZ ;  /* 0x0000000407077c24 */ /* 0x000fe2000f8e02ff */
[----:B------:R-:W-:-:S03]  /*ac10*/  ULDC UR4, c[0x0][0x2b8] ;  /* 0x0000ae0000047ab9 */ /* 0x000fc60000000800 */
[----:B------:R-:W-:Y:S01]  /*ac20*/  IMAD R7, R6, UR5, R7 ;  /* 0x0000000506077c24 */ /* 0x000fe2000f8e0207 */
[----:B------:R-:W-:-:S04]  /*ac30*/  SHF.R.S32.HI R6, RZ, 0x1f, R5 ;  /* 0x0000001fff067819 */ /* 0x000fc80000011405 */
[----:B------:R-:W-:Y:S01]  /*ac40*/  IADD3 R3, R3, R7, RZ ;  /* 0x0000000703037210 */ /* 0x000fe20007ffe0ff */
[----:B------:R-:W-:Y:S02]  /*ac50*/  IMAD R6, R6, UR6, RZ ;  /* 0x0000000606067c24 */ /* 0x000fe4000f8e02ff */
[----:B------:R-:W-:-:S04]  /*ac60*/  IMAD.WIDE.U32 R2, R5, UR6, R2 ;  /* 0x0000000605027c25 */ /* 0x000fc8000f8e0002 */
[----:B------:R-:W-:Y:S01]  /*ac70*/  IMAD R6, R5, UR7, R6 ;  /* 0x0000000705067c24 */ /* 0x000fe2000f8e0206 */
[----:B------:R-:W-:-:S03]  /*ac80*/  LEA R5, P1, R2, UR8, 0x1 ;  /* 0x0000000802057c11 */ /* 0x000fc6000f8208ff */
[----:B------:R-:W-:Y:S01]  /*ac90*/  IMAD.IADD R6, R3, 0x1, R6 ;  /* 0x0000000103067824 */ /* 0x000fe200078e0206 */
[----:B------:R-:W-:Y:S01]  /*aca0*/  ISETP.GE.AND P0, PT, R28, UR4, PT ;  /* 0x000000041c007c0c */ /* 0x000fe2000bf06270 */
[----:B------:R-:W-:Y:S01]  /*acb0*/  UMOV UR4, 0xffffffff ;  /* 0xffffffff00047882 */ /* 0x000fe20000000000 */
[----:B---3--:R-:W-:Y:S02]  /*acc0*/  LOP3.LUT R20, R20, 0x7f, RZ, 0xc0, !PT ;  /* 0x0000007f14147812 */ /* 0x008fe400078ec0ff */
[----:B------:R-:W-:Y:S02]  /*acd0*/  LEA.HI.X R2, R2, UR9, R6, 0x1, P1 ;  /* 0x0000000902027c11 */ /* 0x000fe400088f0c06 */
[----:B------:R-:W-:Y:S01]  /*ace0*/  SHF.R.U32.HI R20, RZ, 0x3, R20 ;  /* 0x00000003ff147819 */ /* 0x000fe20000011614 */
[----:B--2---:R-:W-:Y:S06]  /*acf0*/  BRA.DIV UR4, `(.L_x_13002) ;  /* 0x0000003a04ec7947 */ /* 0x004fec000b800000 */
[----:B------:R-:W0:Y:S01]  /*ad00*/  SHFL.IDX PT, R7, R0, RZ, 0x181f ;  /* 0x00181fff00077589 */ /* 0x000e2200000e0000 */
[----:B-----5:R-:W-:Y:S02]  /*ad10*/  IMAD R3, R21, R9, RZ ;  /* 0x0000000915037224 */ /* 0x020fe400078e02ff */
[----:B------:R-:W-:Y:S01]  /*ad20*/  IMAD R17, R17, 0xc0, R20 ;  /* 0x000000c011117824 */ /* 0x000fe200078e0214 */
[----:B------:R-:W1:Y:S04]  /*ad30*/  SHFL.IDX PT, R6, R4, RZ, 0x181f ;  /* 0x00181fff04067589 */ /* 0x000e6800000e0000 */
[----:B------:R-:W-:-:S13]  /*ad40*/  ISETP.GE.AND P2, PT, R17, R3, PT ;  /* 0x000000031100720c */ /* 0x000fda0003f46270 */
[----:B0-----:R-:W-:-:S05]  /*ad50*/  @!P2 LEA R7, P1, R28, R7, 0x1 ;  /* 0x000000071c07a211 */ /* 0x001fca00078208ff */
[----:B-1----:R-:W-:-:S05]  /*ad60*/  @!P2 IMAD.X R6, RZ, RZ, R6, P1 ;  /* 0x000000ffff06a224 */ /* 0x002fca00008e0606 */
[----:B------:R-:W-:-:S04]  /*ad70*/  @!P2 LOP3.LUT R7, R7, R6, RZ, 0x3c, !PT ;  /* 0x000000060707a212 */ /* 0x000fc800078e3cff */
[----:B------:R-:W-:-:S04]  /*ad80*/  @!P2 LOP3.LUT R6, R7, R6, RZ, 0x3c, !PT ;  /* 0x000000060706a212 */ /* 0x000fc800078e3cff */
[----:B------:R-:W-:-:S05]  /*ad90*/  @!P2 LOP3.LUT R7, R7, R6, RZ, 0x3c, !PT ;  /* 0x000000060707a212 */ /* 0x000fca00078e3cff */
[----:B------:R-:W-:Y:S01]  /*ada0*/  @!PT LDS RZ, [RZ] ;  /* 0x00000000fffff984 */ /* 0x000fe20000000800 */
[----:B------:R0:W-:Y:S02]  /*adb0*/  @!P2 LDGSTS.E.BYPASS.LTC128B.128 [R10+0x8400], desc[UR50][R6.64], !P0 ;  /* 0x08400000060aafae */ /* 0x0001e4000c101d72 */
[----:B0-----:R-:W-:Y:S02]  /*adc0*/  VIADD R6, R17, 0x10 ;  /* 0x0000001011067836 */ /* 0x001fe40000000000 */
[----:B------:R-:W0:Y:S03]  /*add0*/  SHFL.IDX PT, R7, R0, 0x1, 0x181f ;  /* 0x00381f0000077f89 */ /* 0x000e2600000e0000 */
[----:B------:R-:W-:Y:S02]  /*ade0*/  ISETP.GE.AND P1, PT, R6, R3, PT ;  /* 0x000000030600720c */ /* 0x000fe40003f26270 */
[----:B------:R-:W1:Y:S11]  /*adf0*/  SHFL.IDX PT, R6, R4, 0x1, 0x181f ;  /* 0x00381f0004067f89 */ /* 0x000e7600000e0000 */
[----:B0-----:R-:W-:-:S05]  /*ae00*/  @!P1 LEA R7, P2, R28, R7, 0x1 ;  /* 0x000000071c079211 */ /* 0x001fca00078408ff */
[----:B-1----:R-:W-:-:S05]  /*ae10*/  @!P1 IMAD.X R6, RZ, RZ, R6, P2 ;  /* 0x000000ffff069224 */ /* 0x002fca00010e0606 */
[----:B------:R-:W-:-:S04]  /*ae20*/  @!P1 LOP3.LUT R7, R7, R6, RZ, 0x3c, !PT ;  /* 0x0000000607079212 */ /* 0x000fc800078e3cff */
[----:B------:R-:W-:-:S04]  /*ae30*/  @!P1 LOP3.LUT R6, R7, R6, RZ, 0x3c, !PT ;  /* 0x0000000607069212 */ /* 0x000fc800078e3cff */
[----:B------:R-:W-:-:S05]  /*ae40*/  @!P1 LOP3.LUT R7, R7, R6, RZ, 0x3c, !PT ;  /* 0x0000000607079212 */ /* 0x000fca00078e3cff */
[----:B------:R0:W-:Y:S02]  /*ae50*/  @!P1 LDGSTS.E.BYPASS.LTC128B.128 [R10+0x8c00], desc[UR50][R6.64], !P0 ;  /* 0x08c00000060a9fae */ /* 0x0001e4000c101d72 */
[----:B0-----:R-:W-:Y:S02]  /*ae60*/  IADD3 R6, R17, 0x20, RZ ;  /* 0x0000002011067810 */ /* 0x001fe40007ffe0ff */
        /* <DEDUP_REMOVED lines=23> */
[----:B0-----:R-:W-:-:S04]  /*afe0*/  @!P1 LEA R7, P2, R28, R7, 0x1 ;  /* 0x000000071c079211 */ /* 0x001fc800078408ff */
[----:B-1----:R-:W-:-:S04]  /*aff0*/  @!P1 IADD3.X R6, RZ, R6, RZ, P2, !PT ;  /* 0x00000006ff069210 */ /* 0x002fc800017fe4ff */
        /* <DEDUP_REMOVED lines=17> */
[----:B------:R-:W1:Y:S04]  /*b110*/  SHFL.IDX PT, R6, R4, 0x6, 0x181f ;  /* 0x00d81f0004067f89 */ /* 0x000e6800000e0000 */
[----:B------:R-:W-:Y:S07]  /*b120*/  SHFL.IDX PT, R4, R4, 0x7, 0x181f ;  /* 0x00f81f0004047f89 */ /* 0x000fee00000e0000 */
[----:B0-----:R-:W-:-:S05]  /*b130*/  @!P1 LEA R7, P2, R28, R7, 0x1 ;  /* 0x000000071c079211 */ /* 0x001fca00078408ff */
[----:B-1----:R-:W-:-:S05]  /*b140*/  @!P1 IMAD.X R6, RZ, RZ, R6, P2 ;  /* 0x000000ffff069224 */ /* 0x002fca00010e0606 */
[----:B------:R-:W-:-:S04]  /*b150*/  @!P1 LOP3.LUT R7, R7, R6, RZ, 0x3c, !PT ;  /* 0x0000000607079212 */ /* 0x000fc800078e3cff */
[----:B------:R-:W-:-:S04]  /*b160*/  @!P1 LOP3.LUT R6, R7, R6, RZ, 0x3c, !PT ;  /* 0x0000000607069212 */ /* 0x000fc800078e3cff */
[----:B------:R-:W-:-:S05]  /*b170*/  @!P1 LOP3.LUT R7, R7, R6, RZ, 0x3c, !PT ;  /* 0x0000000607079212 */ /* 0x000fca00078e3cff */
[----:B------:R0:W-:Y:S04]  /*b180*/  @!P1 LDGSTS.E.BYPASS.LTC128B.128 [R10+0xb400], desc[UR50][R6.64], !P0 ;  /* 0x0b400000060a9fae */ /* 0x0001e8000c101d72 */
[----:B0-----:R0:W1:Y:S02]  /*b190*/  SHFL.IDX PT, R6, R0, 0x7, 0x181f ;  /* 0x00f81f0000067f89 */ /* 0x00106400000e0000 */
[----:B0-----:R-:W-:-:S04]  /*b1a0*/  IADD3 R0, R17, 0x80, RZ ;  /* 0x0000008011007810 */ /* 0x001fc80007ffe0ff */
[----:B------:R-:W-:Y:S01]  /*b1b0*/  ISETP.GE.AND P1, PT, R0, R3, PT ;  /* 0x000000030000720c */ /* 0x000fe20003f26270 */
[----:B------:R-:W-:-:S05]  /*b1c0*/  VIADD R0, R17, 0x70 ;  /* 0x0000007011007836 */ /* 0x000fca0000000000 */
[----:B------:R-:W-:Y:S02]  /*b1d0*/  ISETP.GE.AND P2, PT, R0, R3, PT ;  /* 0x000000030000720c */ /* 0x000fe40003f46270 */
[----:B------:R-:W-:Y:S11]  /*b1e0*/  SHFL.IDX PT, R0, R2, RZ, 0x181f ;  /* 0x00181fff02007589 */ /* 0x000ff600000e0000 */
[----:B-1----:R-:W-:-:S05]  /*b1f0*/  @!P2 LEA R6, P3, R28, R6, 0x1 ;  /* 0x000000061c06a211 */ /* 0x002fca00078608ff */
[----:B------:R-:W-:Y:S02]  /*b200*/  @!P2 IMAD.X R7, RZ, RZ, R4, P3 ;  /* 0x000000ffff07a224 */ /* 0x000fe400018e0604 */
[----:B------:R-:W0:Y:S04]  /*b210*/  SHFL.IDX PT, R4, R5, RZ, 0x181f ;  /* 0x00181fff05047589 */ /* 0x000e2800000e0000 */
[----:B------:R1:W-:Y:S01]  /*b220*/  @!P2 LDGSTS.E.BYPASS.LTC128B.128 [R10+0xbc00], desc[UR50][R6.64], !P0 ;  /* 0x0bc00000060aafae */ /* 0x0003e2000c101d72 */
[----:B0-----:R-:W-:-:S05]  /*b230*/  @!P1 LEA R4, P3, R28, R4, 0x1 ;  /* 0x000000041c049211 */ /* 0x001fca00078608ff */
[----:B------:R-:W-:Y:S02]  /*b240*/  @!P1 IMAD.X R0, RZ, RZ, R0, P3 ;  /* 0x000000ffff009224 */ /* 0x000fe400018e0600 */
[----:B-1----:R-:W-:-:S03]  /*b250*/  @!P1 IMAD.MOV.U32 R6, RZ, RZ, R4 ;  /* 0x000000ffff069224 */ /* 0x002fc600078e0004 */
[----:B------:R-:W-:Y:S01]  /*b260*/  @!P1 MOV R7, R0 ;  /* 0x0000000000079202 */ /* 0x000fe20000000f00 */
[----:B------:R-:W-:-:S04]  /*b270*/  VIADD R0, R17, 0x90 ;  /* 0x0000009011007836 */ /* 0x000fc80000000000 */
[----:B------:R0:W-:Y:S01]  /*b280*/  @!P1 LDGSTS.E.BYPASS.LTC128B.128 [R10+0xc400], desc[UR50][R6.64], !P0 ;  /* 0x0c400000060a9fae */ /* 0x0001e2000c101d72 */
[----:B------:R-:W-:-:S03]  /*b290*/  ISETP.GE.AND P1, PT, R0, R3, PT ;  /* 0x000000030000720c */ /* 0x000fc60003f26270 */
[----:B------:R-:W-:Y:S04]  /*b2a0*/  SHFL.IDX PT, R0, R2, 0x1, 0x181f ;  /* 0x00381f0002007f89 */ /* 0x000fe800000e0000 */
[----:B0-----:R-:W0:Y:S06]  /*b2b0*/  SHFL.IDX PT, R6, R5, 0x1, 0x181f ;  /* 0x00381f0005067f89 */ /* 0x001e2c00000e0000 */
[----:B0-----:R-:W-:-:S05]  /*b2c0*/  @!P1 LEA R6, P2, R28, R6, 0x1 ;  /* 0x000000061c069211 */ /* 0x001fca00078408ff */
[----:B------:R-:W-:-:S04]  /*b2d0*/  @!P1 IMAD.X R0, RZ, RZ, R0, P2 ;  /* 0x000000ffff009224 */ /* 0x000fc800010e0600 */
[----:B------:R-:W-:Y:S02]  /*b2e0*/  @!P1 IMAD.MOV.U32 R7, RZ, RZ, R0 ;  /* 0x000000ffff079224 */ /* 0x000fe400078e0000 */
[----:B------:R-:W-:-:S03]  /*b2f0*/  VIADD R0, R17, 0xa0 ;  /* 0x000000a011007836 */ /* 0x000fc60000000000 */
[----:B------:R0:W-:Y:S02]  /*b300*/  @!P1 LDGSTS.E.BYPASS.LTC128B.128 [R10+0xcc00], desc[UR50][R6.64], !P0 ;  /* 0x0cc00000060a9fae */ /* 0x0001e4000c101d72 */
[----:B------:R-:W-:Y:S02]  /*b310*/  ISETP.GE.AND P2, PT, R0, R3, PT ;  /* 0x000000030000720c */ /* 0x000fe40003f46270 */
[----:B------:R-:W-:Y:S04]  /*b320*/  SHFL.IDX PT, R0, R2, 0x2, 0x181f ;  /* 0x00581f0002007f89 */ /* 0x000fe800000e0000 */
[----:B0-----:R-:W0:Y:S07]  /*b330*/  SHFL.IDX PT, R6, R5, 0x2, 0x181f ;  /* 0x00581f0005067f89 */ /* 0x001e2e00000e0000 */
[----:B0-----:R-:W-:-:S04]  /*b340*/  @!P2 LEA R6, P1, R28, R6, 0x1 ;  /* 0x000000061c06a211 */ /* 0x001fc800078208ff */
[----:B------:R-:W-:-:S05]  /*b350*/  @!P2 IADD3.X R0, RZ, R0, RZ, P1, !PT ;  /* 0x00000000ff00a210 */ /* 0x000fca0000ffe4ff */
[----:B------:R-:W-:Y:S02]  /*b360*/  @!P2 IMAD.MOV.U32 R7, RZ, RZ, R0 ;  /* 0x000000ffff07a224 */ /* 0x000fe400078e0000 */
[----:B------:R0:W1:Y:S04]  /*b370*/  SHFL.IDX PT, R0, R2, 0x3, 0x181f ;  /* 0x00781f0002007f89 */ /* 0x00006800000e0000 */
[----:B------:R0:W-:Y:S04]  /*b380*/  @!P2 LDGSTS.E.BYPASS.LTC128B.128 [R10+0xd400], desc[UR50][R6.64], !P0 ;  /* 0x0d400000060aafae */ /* 0x0001e8000c101d72 */
[----:B------:R0:W2:Y:S02]  /*b390*/  SHFL.IDX PT, R2, R5, 0x3, 0x181f ;  /* 0x00781f0005027f89 */ /* 0x0000a400000e0000 */
.L_x_13103:
[----:B------:R-:W-:-:S05]  /*b3a0*/  VIADD R17, R17, 0xb0 ;  /* 0x000000b011117836 */ /* 0x000fca0000000000 */
[----:B------:R-:W-:-:S13]  /*b3b0*/  ISETP.GE.AND P1, PT, R17, R3, PT ;  /* 0x000000031100720c */ /* 0x000fda0003f26270 */
[----:B0-2---:R-:W-:-:S05]  /*b3c0*/  @!P1 LEA R2, P2, R28, R2, 0x1 ;  /* 0x000000021c029211 */ /* 0x005fca00078408ff */
[----:B-1----:R-:W-:-:S05]  /*b3d0*/  @!P1 IMAD.X R3, RZ, RZ, R0, P2 ;  /* 0x000000ffff039224 */ /* 0x002fca00010e0600 */
[----:B------:R-:W-:Y:S01]  /*b3e0*/  @!PT LDS RZ, [RZ] ;  /* 0x00000000fffff984 */ /* 0x000fe20000000800 */
[----:B------:R-:W-:Y:S01]  /*b3f0*/  @!PT LDS RZ, [RZ] ;  /* 0x00000000fffff984 */ /* 0x000fe20000000800 */
[----:B------:R-:W-:Y:S01]  /*b400*/  @!PT LDS RZ, [RZ] ;  /* 0x00000000fffff984 */ /* 0x000fe20000000800 */
[----:B------:R0:W-:Y:S01]  /*b410*/  @!P1 LDGSTS.E.BYPASS.LTC128B.128 [R10+0xdc00], desc[UR50][R2.64], !P0 ;  /* 0x0dc00000020a9fae */ /* 0x0001e2000c101d72 */
[----:B------:R-:W-:Y:S01]  /*b420*/  PLOP3.LUT P0, PT, PT, PT, PT, 0x80, 0x0 ;  /* 0x000000000000781c */ /* 0x000fe20003f0f070 */
[----:B------:R-:W-:-:S12]  /*b430*/  NOP ;  /* 0x0000000000007918 */ /* 0x000fd80000000000 */
.L_x_13003:
        /* <DEDUP_REMOVED lines=10> */
[----:B------:R-:W-:-:S04]  /*b4e0*/  LOP3.LUT R0, R0, 0xfffffffe, RZ, 0xc0, !PT ;  /* 0xfffffffe00007812 */ /* 0x000fc800078ec0ff */
[----:B------:R-:W-:-:S04]  /*b4f0*/  IADD3 R0, R2, -R0, RZ ;  /* 0x8000000002007210 */ /* 0x000fc80007ffe0ff */
[----:B------:R-:W-:Y:S01]  /*b500*/  SHF.L.U32 R3, R0, 0x1f, RZ ;  /* 0x0000001f00037819 */ /* 0x000fe200000006ff */
[----:B------:R-:W-:Y:S01]  /*b510*/  NOP ;  /* 0x0000000000007918 */ /* 0x000fe20000000000 */
[----:B0-----:R-:W2:Y:S01]  /*b520*/  LDL R2, [R1+0x10] ;  /* 0x0000100001027983 */ /* 0x001ea20000100800 */
[----:B------:R0:W-:Y:S01]  /*b530*/  SYNCS.ARRIVE.TRANS64.A1T0 RZ, [R22+URZ+0x16800], RZ ;  /* 0x016800ff16ff79a7 */ /* 0x0001e2000810003f */
[----:B------:R-:W-:Y:S01]  /*b540*/  BSSY B0, `(.L_x_13004) ;  /* 0x0000004000007945 */ /* 0x000fe20003800000 */
[----:B------:R-:W1:Y:S01]  /*b550*/  SYNCS.PHASECHK.TRANS64.TRYWAIT P0, [R22+URZ+0x16820], R3 ;  /* 0x01682003160075a7 */ /* 0x000e62000800017f */
[----:B--2---:R-:W-:Y:S02]  /*b560*/  ISETP.GE.AND P1, PT, R2, 0x81, PT ;  /* 0x000000810200780c */ /* 0x004fe40003f26270 */
[----:B01----:R-:W-:Y:S11]  /*b570*/  @!P0 BRA `(.L_x_13005) ;  /* 0x0000004000b08947 */ /* 0x003ff60003800000 */
.L_x_13104:
[----:B------:R-:W-:Y:S05]  /*b580*/  BSYNC B0 ;  /* 0x0000000000007941 */ /* 0x000fea0003800000 */
.L_x_13004:
[----:B------:R-:W-:Y:S04]  /*b590*/  BSSY B0, `(.L_x_13006) ;  /* 0x0000106000007945 */ /* 0x000fe80003800000 */
[----:B------:R-:W-:Y:S05]  /*b5a0*/  @!P1 BRA `(.L_x_13007) ;  /* 0x0000001000109947 */ /* 0x000fea0003800000 */
[----:B------:R-:W2:Y:S01]  /*b5b0*/  LDL.LU R0, [R1+0x34] ;  /* 0x0000340001007983 */ /* 0x000ea20000300800 */
[----:B------:R-:W-:Y:S01]  /*b5c0*/  ULDC UR4, c[0x0][0x2f4] ;  /* 0x0000bd0000047ab9 */ /* 0x000fe20000000800 */
[----:B------:R-:W-:Y:S01]  /*b5d0*/  IMAD.MOV.U32 R17, RZ, RZ, R27 ;  /* 0x000000ffff117224 */ /* 0x000fe200078e001b */
[----:B------:R-:W-:Y:S01]  /*b5e0*/  ISETP.GE.AND P1, PT, R28, UR4, PT ;  /* 0x000000041c007c0c */ /* 0x000fe2000bf26270 */
[----:B------:R-:W-:Y:S02]  /*b5f0*/  IMAD.MOV.U32 R6, RZ, RZ, R25 ;  /* 0x000000ffff067224 */ /* 0x000fe400078e0019 */
[----:B------:R-:W-:Y:S01]  /*b600*/  IMAD.MOV.U32 R29, RZ, RZ, R26 ;  /* 0x000000ffff1d7224 */ /* 0x000fe200078e001a */
[----:B--2---:R-:W-:-:S09]  /*b610*/  LEA.HI.SX32 R7, R0, 0xfffffffe, 0x19 ;  /* 0xfffffffe00077811 */ /* 0x004fd200078fcaff */
.L_x_13020:
[----:B------:R-:W2:Y:S01]  /*b620*/  LDL R9, [R1+0x14] ;  /* 0x0000140001097983 */ /* 0x000ea20000100800 */
[----:B0-----:R-:W0:Y:S03]  /*b630*/  LDC R3, c[0x0][0x430] ;  /* 0x00010c00ff037b82 */ /* 0x001e260000000800 */
        /* <DEDUP_REMOVED lines=17> */
[----:B------:R-:W-:-:S04]  /*b750*/  IMAD.MOV R0, RZ, RZ, -R2 ;  /* 0x000000ffff007224 */ /* 0x000fc800078e0a02 */
[----:B------:R-:W-:Y:S01]  /*b760*/  IMAD R0, R0, UR4, R3 ;  /* 0x0000000400007c24 */ /* 0x000fe2000f8e0203 */
[----:B------:R-:W-:Y:S01]  /*b770*/  ULDC.64 UR4, c[0x0][0x428] ;  /* 0x00010a0000047ab9 */ /* 0x000fe20000000a00 */
        /* <DEDUP_REMOVED lines=9> */
[----:B------:R-:W-:Y:S01]  /*b810*/  MOV R8, UR36 ;  /* 0x0000002400087c02 */ /* 0x000fe20008000f00 */
        /* <DEDUP_REMOVED lines=10> */
.L_x_13008:
[----:B------:R-:W-:Y:S01]  /*b8c0*/  IMAD R5, R25, 0x8, R22 ;  /* 0x0000000819057824 */ /* 0x000fe200078e0216 */
[----:B------:R-:W-:Y:S01]  /*b8d0*/  SHF.L.U32 R2, R27, 0x1f, RZ ;  /* 0x0000001f1b027819 */ /* 0x000fe200000006ff */
[----:B------:R-:W-:Y:S03]  /*b8e0*/  BSSY B1, `(.L_x_13009) ;  /* 0x0000003000017945 */ /* 0x000fe60003800000 */
[----:B------:R-:W0:Y:S02]  /*b8f0*/  SYNCS.PHASECHK.TRANS64.TRYWAIT P0, [R5+URZ+0x16840], R2 ;  /* 0x01684002050075a7 */ /* 0x000e24000800017f */
[----:B0-----:R-:W-:Y:S05]  /*b900*/  @!P0 BRA `(.L_x_13010) ;  /* 0x0000003c00e08947 */ /* 0x001fea0003800000 */
.L_x_13105:
[----:B------:R-:W-:Y:S05]  /*b910*/  BSYNC B1 ;  /* 0x0000000000017941 */ /* 0x000fea0003800000 */
.L_x_13009:
[----:B------:R-:W2:Y:S04]  /*b920*/  LDL R3, [R1+0x8] ;  /* 0x0000080001037983 */ /* 0x000ea80000100800 */
[----:B------:R-:W3:Y:S01]  /*b930*/  LDL R8, [R1] ;  /* 0x0000000001087983 */ /* 0x000ee20000100800 */
[----:B------:R-:W-:Y:S01]  /*b940*/  SHF.R.S32.HI R20, RZ, 0x1f, R0 ;  /* 0x0000001fff147819 */ /* 0x000fe20000011400 */
[----:B------:R-:W-:Y:S01]  /*b950*/  ULDC.64 UR4, c[0x0][0x300] ;  /* 0x0000c00000047ab9 */ /* 0x000fe20000000a00 */
[----:B------:R-:W1:Y:S03]  /*b960*/  S2R R9, SR_TID.X ;  /* 0x0000000000097919 */ /* 0x000e660000002100 */
[----:B------:R-:W-:-:S04]  /*b970*/  IMAD R7, R20, UR4, RZ ;  /* 0x0000000414077c24 */ /* 0x000fc8000f8e02ff */
[C---:B------:R-:W-:Y:S01]  /*b980*/  IMAD R7, R0.reuse, UR5, R7 ;  /* 0x0000000500077c24 */ /* 0x040fe2000f8e0207 */
[----:B-1----:R-:W-:Y:S02]  /*b990*/  SHF.L.U32 R11, R9, 0x3, RZ ;  /* 0x00000003090b7819 */ /* 0x002fe400000006ff */
[----:B--2---:R-:W-:Y:S01]  /*b9a0*/  LOP3.LUT P2, RZ, R3, 0x1, RZ, 0xc0, !PT ;  /* 0x0000000103ff7812 */ /* 0x004fe2000784c0ff */
        /* <DEDUP_REMOVED lines=8> */
[----:B---3--:R-:W-:Y:S02]  /*ba30*/  IMAD R7, R8, UR4, RZ ;  /* 0x0000000408077c24 */ /* 0x008fe4000f8e02ff */
[----:B------:R-:W-:Y:S02]  /*ba40*/  IMAD.SHL.U32 R8, R9, 0x8, RZ ;  /* 0x0000000809087824 */ /* 0x000fe400078e00ff */
[C---:B------:R-:W-:Y:S02]  /*ba50*/  IMAD R7, R18.reuse, UR5, R7 ;  /* 0x0000000512077c24 */ /* 0x040fe4000f8e0207 */
[----:B------:R-:W-:Y:S01]  /*ba60*/  IMAD.WIDE.U32 R2, R18, UR4, R2 ;  /* 0x0000000412027c25 */ /* 0x000fe2000f8e0002 */
[----:B------:R-:W-:Y:S01]  /*ba70*/  LOP3.LUT R8, R8, 0x1f8, RZ, 0xc0, !PT ;  /* 0x000001f808087812 */ /* 0x000fe200078ec0ff */
[----:B------:R-:W-:-:S02]  /*ba80*/  ULDC.64 UR4, c[0x0][0x2e8] ;  /* 0x0000ba0000047ab9 */ /* 0x000fc40000000a00 */
[----:B------:R-:W-:Y:S01]  /*ba90*/  IMAD.IADD R7, R7, 0x1, R3 ;  /* 0x0000000107077824 */ /* 0x000fe200078e0203 */
[----:B------:R-:W-:Y:S02]  /*baa0*/  LOP3.LUT R8, R8, 0x38, R9, 0x78, !PT ;  /* 0x0000003808087812 */ /* 0x000fe400078e7809 */
[----:B------:R-:W-:Y:S01]  /*bab0*/  LEA R9, P0, R2, UR4, 0x1 ;  /* 0x0000000402097c11 */ /* 0x000fe2000f8008ff */
[----:B------:R-:W-:Y:S01]  /*bac0*/  UMOV UR4, 0xffffffff ;  /* 0xffffffff00047882 */ /* 0x000fe20000000000 */
[----:B------:R-:W-:Y:S02]  /*bad0*/  LOP3.LUT R8, R8, 0x200, R11, 0xf8, !PT ;  /* 0x0000020008087812 */ /* 0x000fe400078ef80b */
[----:B------:R-:W-:-:S03]  /*bae0*/  LEA.HI.X R10, R2, UR5, R7, 0x1, P0 ;  /* 0x00000005020a7c11 */ /* 0x000fc600080f0c07 */
[----:B------:R-:W-:Y:S01]  /*baf0*/  IMAD R8, R25, 0x2000, R8 ;  /* 0x0000200019087824 */ /* 0x000fe200078e0208 */
        /* <DEDUP_REMOVED lines=37> */
[----:B0-----:R-:W-:-:S05]  /*bd50*/  IADD3 R2, P0, R2, R7, RZ ;  /* 0x0000000702027210 */ /* 0x001fca0007f1e0ff */
[----:B-1----:R-:W-:-:S05]  /*bd60*/  IMAD.X R3, RZ, RZ, R3, P0 ;  /* 0x000000ffff037224 */ /* 0x002fca00000e0603 */
[----:B------:R0:W-:Y:S04]  /*bd70*/  LDGSTS.E.BYPASS.LTC128B.128 [R8+0x11400], desc[UR50][R2.64], !P2 ;  /* 0x1140000002087fae */ /* 0x0001e8000d101d72 */
[----:B0-2---:R0:W1:Y:S02]  /*bd80*/  SHFL.IDX PT, R2, R9, 0x7, 0x181f ;  /* 0x00f81f0009027f89 */ /* 0x00506400000e0000 */
.L_x_13123:
        /* <DEDUP_REMOVED lines=8> */
.L_x_13012:
        /* <DEDUP_REMOVED lines=11> */
.L_x_13013:
[----:B------:R1:W-:Y:S01]  /*bec0*/  SYNCS.ARRIVE.TRANS64.A1T0 RZ, [R5+URZ+0x16830], RZ ;  /* 0x016830ff05ff79a7 */ /* 0x0003e2000810003f */
[----:B------:R-:W-:Y:S05]  /*bed0*/  @!P3 BRA `(.L_x_13014) ;  /* 0x000000000004b947 */ /* 0x000fea0003800000 */
[----:B------:R-:W-:Y:S01]  /*bee0*/  BPT.TRAP 0x1 ;  /* 0x000000040000795c */ /* 0x000fe20000300000 */
.L_x_13014:
[----:B------:R-:W-:Y:S01]  /*bef0*/  SHF.L.U32 R2, R17, 0x1f, RZ ;  /* 0x0000001f11027819 */ /* 0x000fe200000006ff */
[----:B------:R-:W-:Y:S01]  /*bf00*/  BSSY B1, `(.L_x_13015) ;  /* 0x0000004000017945 */ /* 0x000fe20003800000 */
[----:B-1----:R-:W-:-:S04]  /*bf10*/  LEA R5, R6, R22, 0x3 ;  /* 0x0000001606057211 */ /* 0x002fc800078e18ff */
[----:B------:R-:W1:Y:S02]  /*bf20*/  SYNCS.PHASECHK.TRANS64.TRYWAIT P0, [R5+URZ+0x16860], R2 ;  /* 0x01686002050075a7 */ /* 0x000e64000800017f */
[----:B-1----:R-:W-:Y:S05]  /*bf30*/  @!P0 BRA `(.L_x_13016) ;  /* 0x0000004000988947 */ /* 0x002fea0003800000 */
.L_x_13124:
[----:B------:R-:W-:Y:S05]  /*bf40*/  BSYNC B1 ;  /* 0x0000000000017941 */ /* 0x000fea0003800000 */
.L_x_13015:
[----:B------:R-:W2:Y:S01]  /*bf50*/  LDL R8, [R1+0x10] ;  /* 0x0000100001087983 */ /* 0x000ea20000100800 */
        /* <DEDUP_REMOVED lines=14> */
[----:B------:R-:W-:Y:S01]  /*c040*/  ISETP.LT.OR P0, PT, R8, 0x1, P1 ;  /* 0x000000010800780c */ /* 0x000fe20000f01670 */
[----:B------:R-:W-:Y:S02]  /*c050*/  IMAD R6, R6, 0x2, R22 ;  /* 0x0000000206067824 */ /* 0x000fe400078e0216 */
[----:B------:R-:W1:Y:S01]  /*c060*/  SHFL.IDX PT, R3, R24, RZ, 0x181f ;  /* 0x00181fff18037589 */ /* 0x000e6200000e0000 */
[----:B0-----:R-:W-:-:S04]  /*c070*/  IADD3 R2, P2, R2, R7, RZ ;  /* 0x0000000702027210 */ /* 0x001fc80007f5e0ff */
[----:B-1----:R-:W-:-:S05]  /*c080*/  IADD3.X R3, RZ, R3, RZ, P2, !PT ;  /* 0x00000003ff037210 */ /* 0x002fca00017fe4ff */
[----:B------:R-:W-:Y:S01]  /*c090*/  @!PT LDS RZ, [RZ] ;  /* 0x00000000fffff984 */ /* 0x000fe20000000800 */
[----:B------:R0:W-:Y:S01]  /*c0a0*/  LDGSTS.E.BYPASS.LTC128B.128 [R6+0x400], desc[UR50][R2.64], !P0 ;  /* 0x0040000002067fae */ /* 0x0001e2000c101d72 */
[----:B------:R-:W-:-:S03]  /*c0b0*/  ISETP.LT.OR P0, PT, R8, 0x11, P1 ;  /* 0x000000110800780c */ /* 0x000fc60000f01670 */
[----:B0-----:R-:W0:Y:S04]  /*c0c0*/  SHFL.IDX PT, R2, R23, 0x1, 0x181f ;  /* 0x00381f0017027f89 */ /* 0x001e2800000e0000 */
[----:B------:R-:W1:Y:S01]  /*c0d0*/  SHFL.IDX PT, R3, R24, 0x1, 0x181f ;  /* 0x00381f0018037f89 */ /* 0x000e6200000e0000 */
[----:B0-----:R-:W-:-:S05]  /*c0e0*/  IADD3 R2, P2, R2, R7, RZ ;  /* 0x0000000702027210 */ /* 0x001fca0007f5e0ff */
[----:B-1----:R-:W-:-:S05]  /*c0f0*/  IMAD.X R3, RZ, RZ, R3, P2 ;  /* 0x000000ffff037224 */ /* 0x002fca00010e0603 */
        /* <DEDUP_REMOVED lines=16> */
[----:B0-----:R-:W-:-:S04]  /*c200*/  IADD3 R2, P2, R2, R7, RZ ;  /* 0x0000000702027210 */ /* 0x001fc80007f5e0ff */
[----:B-1----:R-:W-:-:S05]  /*c210*/  IADD3.X R3, RZ, R3, RZ, P2, !PT ;  /* 0x00000003ff037210 */ /* 0x002fca00017fe4ff */
        /* <DEDUP_REMOVED lines=9> */
[----:B------:R-:W1:Y:S04]  /*c2b0*/  SHFL.IDX PT, R3, R24, 0x6, 0x181f ;  /* 0x00d81f0018037f89 */ /* 0x000e6800000e0000 */
[----:B------:R-:W2:Y:S01]  /*c2c0*/  SHFL.IDX PT, R24, R24, 0x7, 0x181f ;  /* 0x00f81f0018187f89 */ /* 0x000ea200000e0000 */
[----:B0-----:R-:W-:-:S05]  /*c2d0*/  IADD3 R2, P2, R2, R7, RZ ;  /* 0x0000000702027210 */ /* 0x001fca0007f5e0ff */
[----:B-1----:R-:W-:-:S05]  /*c2e0*/  IMAD.X R3, RZ, RZ, R3, P2 ;  /* 0x000000ffff037224 */ /* 0x002fca00010e0603 */
[----:B------:R0:W-:Y:S04]  /*c2f0*/  LDGSTS.E.BYPASS.LTC128B.128 [R6+0x3400], desc[UR50][R2.64], !P0 ;  /* 0x0340000002067fae */ /* 0x0001e8000c101d72 */
[----:B0-2---:R0:W1:Y:S02]  /*c300*/  SHFL.IDX PT, R2, R23, 0x7, 0x181f ;  /* 0x00f81f0017027f89 */ /* 0x00506400000e0000 */
.L_x_13142:
[----:B------:R-:W2:Y:S01]  /*c310*/  LDL R9, [R1] ;  /* 0x0000000001097983 */ /* 0x000ea20000100800 */
[----:B------:R-:W-:Y:S01]  /*c320*/  ISETP.LT.OR P0, PT, R8, 0x71, P1 ;  /* 0x000000710800780c */ /* 0x000fe20000f01670 */
[----:B------:R-:W-:Y:S01]  /*c330*/  ULDC.64 UR4, c[0x0][0x328] ;  /* 0x0000ca0000047ab9 */ /* 0x000fe20000000a00 */
[----:B-1----:R-:W-:-:S05]  /*c340*/  IADD3 R2, P2, R2, R7, RZ ;  /* 0x0000000702027210 */ /* 0x002fca0007f5e0ff */
[----:B------:R-:W-:-:S06]  /*c350*/  IMAD.X R3, RZ, RZ, R24, P2 ;  /* 0x000000ffff037224 */ /* 0x000fcc00010e0618 */
[----:B------:R-:W-:Y:S01]  /*c360*/  @!PT LDS RZ, [RZ] ;  /* 0x00000000fffff984 */ /* 0x000fe20000000800 */
[----:B------:R-:W-:Y:S01]  /*c370*/  @!PT LDS RZ, [RZ] ;  /* 0x00000000fffff984 */ /* 0x000fe20000000800 */
[----:B------:R-:W-:Y:S01]  /*c380*/  @!PT LDS RZ, [RZ] ;  /* 0x00000000fffff984 */ /* 0x000fe20000000800 */
[----:B------:R1:W-:Y:S01]  /*c390*/  LDGSTS.E.BYPASS.LTC128B.128 [R6+0x3c00], desc[UR50][R2.64], !P0 ;  /* 0x03c0000002067fae */ /* 0x0003e2000c101d72 */
[----:B------:R-:W-:Y:S01]  /*c3a0*/  PLOP3.LUT P0, PT, PT, PT, PT, 0x80, 0x0 ;  /* 0x000000000000781c */ /* 0x000fe20003f0f070 */
[----:B-1----:R-:W-:Y:S02]  /*c3b0*/  IMAD R6, R20, UR4, RZ ;  /* 0x0000000414067c24 */ /* 0x002fe4000f8e02ff */
[----:B------:R-:W-:-:S04]  /*c3c0*/  IMAD.WIDE.U32 R2, R0, UR4, RZ ;  /* 0x0000000400027c25 */ /* 0x000fc8000f8e00ff */
[----:B------:R-:W-:Y:S01]  /*c3d0*/  IMAD R6, R0, UR5, R6 ;  /* 0x0000000500067c24 */ /* 0x000fe2000f8e0206 */
[----:B------:R-:W-:Y:S01]  /*c3e0*/  ULDC.64 UR4, c[0x0][0x338] ;  /* 0x0000ce0000047ab9 */ /* 0x000fe20000000a00 */
[----:B------:R-:W-:Y:S02]  /*c3f0*/  NOP ;  /* 0x0000000000007918 */ /* 0x000fe40000000000 */
[----:B------:R-:W-:Y:S02]  /*c400*/  IMAD.IADD R3, R3, 0x1, R6 ;  /* 0x0000000103037824 */ /* 0x000fe400078e0206 */
[----:B------:R-:W-:-:S04]  /*c410*/  IMAD.WIDE.U32 R2, R4, UR4, R2 ;  /* 0x0000000404027c25 */ /* 0x000fc8000f8e0002 */
[----:B------:R-:W-:-:S04]  /*c420*/  IMAD R0, R21, UR4, RZ ;  /* 0x0000000415007c24 */ /* 0x000fc8000f8e02ff */
        /* <DEDUP_REMOVED lines=9> */
[----:B------:R-:W-:-:S07]  /*c4c0*/  LEA.HI.X R24, R2, UR5, R0, 0x1, P2 ;  /* 0x0000000502187c11 */ /* 0x000fce00090f0c00 */
.L_x_13018:
        /* <DEDUP_REMOVED lines=11> */
.L_x_13019:
[C---:B------:R-:W-:Y:S01]  /*c580*/  ISETP.GT.AND P0, PT, R26.reuse, RZ, PT ;  /* 0x000000ff1a00720c */ /* 0x040fe20003f04270 */
[----:B------:R1:W-:Y:S01]  /*c590*/  SYNCS.ARRIVE.TRANS64.A1T0 RZ, [R5+URZ+0x16850], RZ ;  /* 0x016850ff05ff79a7 */ /* 0x0003e2000810003f */
[----:B------:R-:W-:Y:S01]  /*c5a0*/  VIADD R7, R26, 0xffffffff ;  /* 0xffffffff1a077836 */ /* 0x000fe20000000000 */
[----:B------:R-:W-:Y:S01]  /*c5b0*/  MOV R6, R25 ;  /* 0x0000001900067202 */ /* 0x000fe20000000f00 */
[----:B------:R-:W-:Y:S02]  /*c5c0*/  IMAD.MOV.U32 R17, RZ, RZ, R27 ;  /* 0x000000ffff117224 */ /* 0x000fe400078e001b */
[----:B------:R-:W-:-:S07]  /*c5d0*/  IMAD.MOV.U32 R29, RZ, RZ, R26 ;  /* 0x000000ffff1d7224 */ /* 0x000fce00078e001a */
[----:B-1----:R-:W-:Y:S05]  /*c5e0*/  @P0 BRA `(.L_x_13020) ;  /* 0xfffffff0000c0947 */ /* 0x002fea000383ffff */
.L_x_13007:
[----:B------:R-:W-:Y:S05]  /*c5f0*/  BSYNC B0 ;  /* 0x0000000000007941 */ /* 0x000fea0003800000 */
.L_x_13006:
        /* <DEDUP_REMOVED lines=17> */
.L_x_13022:
[----:B------:R-:W-:Y:S05]  /*c710*/  BSYNC B0 ;  /* 0x0000000000007941 */ /* 0x000fea0003800000 */
.L_x_13021:
[----:B------:R-:W-:-:S05]  /*c720*/  IMAD.U32 R0, RZ, RZ, UR36 ;  /* 0x00000024ff007e24 */ /* 0x000fca000f8e00ff */
[----:B------:R-:W-:-:S13]  /*c730*/  ISETP.NE.AND P0, PT, R0, 0x3, PT ;  /* 0x000000030000780c */ /* 0x000fda0003f05270 */
[----:B------:R-:W-:Y:S05]  /*c740*/  @!P0 BRA `(.L_x_13023) ;  /* 0x0000000000048947 */ /* 0x000fea0003800000 */
[----:B------:R-:W-:Y:S01]  /*c750*/  BPT.TRAP 0x1 ;  /* 0x000000040000795c */ /* 0x000fe20000300000 */
.L_x_13023:
[----:B------:R-:W2:Y:S01]  /*c760*/  LDL.LU R2, [R1+0x10] ;  /* 0x0000100001027983 */ /* 0x000ea20000300800 */
[----:B------:R-:W-:Y:S01]  /*c770*/  IMAD R0, R25, 0x8, R22 ;  /* 0x0000000819007824 */ /* 0x000fe200078e0216 */
[----:B0-----:R-:W-:Y:S01]  /*c780*/  SHF.L.U32 R3, R27, 0x1f, RZ ;  /* 0x0000001f1b037819 */ /* 0x001fe200000006ff */
[----:B------:R-:W-:Y:S03]  /*c790*/  BSSY B0, `(.L_x_13024) ;  /* 0x0000004000007945 */ /* 0x000fe60003800000 */
[----:B------:R-:W0:Y:S01]  /*c7a0*/  SYNCS.PHASECHK.TRANS64.TRYWAIT P0, [R0+URZ+0x16860], R3 ;  /* 0x01686003000075a7 */ /* 0x000e22000800017f */
[----:B--2---:R-:W-:Y:S01]  /*c7b0*/  IMAD R6, R26, -0x80, R2 ;  /* 0xffffff801a067824 */ /* 0x004fe200078e0202 */
[----:B0-----:R-:W-:Y:S06]  /*c7c0*/  @!P0 BRA `(.L_x_13025) ;  /* 0x0000004000d08947 */ /* 0x001fec0003800000 */
.L_x_13143:
[----:B------:R-:W-:Y:S05]  /*c7d0*/  BSYNC B0 ;  /* 0x0000000000007941 */ /* 0x000fea0003800000 */
.L_x_13024:
[----:B------:R-:W1:Y:S01]  /*c7e0*/  S2R R2, SR_TID.X ;  /* 0x0000000000027919 */ /* 0x000e620000002100 */
[----:B------:R-:W-:Y:S01]  /*c7f0*/  UMOV UR4, 0xffffffff ;  /* 0xffffffff00047882 */ /* 0x000fe20000000000 */
[----:B------:R-:W2:Y:S01]  /*c800*/  S2R R7, SR_TID.X ;  /* 0x0000000000077919 */ /* 0x000ea20000002100 */
[----:B-1----:R-:W-:Y:S02]  /*c810*/  LOP3.LUT R5, R2, 0x7f, RZ, 0xc0, !PT ;  /* 0x0000007f02057812 */ /* 0x002fe400078ec0ff */
[C---:B--2---:R-:W-:Y:S01]  /*c820*/  SHF.L.U32 R2, R7.reuse, 0x3, RZ ;  /* 0x0000000307027819 */ /* 0x044fe200000006ff */
[----:B------:R-:W-:Y:S01]  /*c830*/  IMAD.SHL.U32 R4, R7, 0x8, RZ ;  /* 0x0000000807047824 */ /* 0x000fe200078e00ff */
[----:B------:R-:W-:Y:S02]  /*c840*/  SHF.R.U32.HI R5, RZ, 0x3, R5 ;  /* 0x00000003ff057819 */ /* 0x000fe40000011605 */
[----:B------:R-:W-:-:S03]  /*c850*/  LOP3.LUT R2, R2, 0x1f8, RZ, 0xc0, !PT ;  /* 0x000001f802027812 */ /* 0x000fc600078ec0ff */
[----:B------:R-:W-:Y:S01]  /*c860*/  IMAD.IADD R6, R6, 0x1, -R5 ;  /* 0x0000000106067824 */ /* 0x000fe200078e0a05 */
[----:B------:R-:W-:-:S04]  /*c870*/  LOP3.LUT R2, R2, 0x38, R7, 0x78, !PT ;  /* 0x0000003802027812 */ /* 0x000fc800078e7807 */
[----:B------:R-:W-:-:S05]  /*c880*/  LOP3.LUT R2, R2, 0x200, R4, 0xf8, !PT ;  /* 0x0000020002027812 */ /* 0x000fca00078ef804 */
[----:B------:R-:W-:Y:S01]  /*c890*/  IMAD R4, R25, 0x2000, R2 ;  /* 0x0000200019047824 */ /* 0x000fe200078e0202 */
        /* <DEDUP_REMOVED lines=8> */
[----:B------:R-:W2:Y:S04]  /*c920*/  SHFL.IDX PT, R9, R23, 0x1, 0x181f ;  /* 0x00381f0017097f89 */ /* 0x000ea800000e0000 */
[----:B------:R-:W3:Y:S04]  /*c930*/  SHFL.IDX PT, R7, R24, 0x1, 0x181f ;  /* 0x00381f0018077f89 */ /* 0x000ee800000e0000 */
[----:B------:R-:W4:Y:S04]  /*c940*/  SHFL.IDX PT, R10, R23, 0x2, 0x181f ;  /* 0x00581f00170a7f89 */ /* 0x000f2800000e0000 */
[----:B------:R-:W5:Y:S01]  /*c950*/  SHFL.IDX PT, R8, R24, 0x2, 0x181f ;  /* 0x00581f0018087f89 */ /* 0x000f6200000e0000 */
[----:B-1----:R-:W-:-:S03]  /*c960*/  IADD3 R2, P2, R14, R5, RZ ;  /* 0x000000050e027210 */ /* 0x002fc60007f5e0ff */
[----:B------:R-:W-:Y:S02]  /*c970*/  SHFL.IDX PT, R14, R23, 0x6, 0x181f ;  /* 0x00d81f00170e7f89 */ /* 0x000fe400000e0000 */
[----:B0-----:R-:W-:-:S05]  /*c980*/  IMAD.X R3, RZ, RZ, R3, P2 ;  /* 0x000000ffff037224 */ /* 0x001fca00010e0603 */
[----:B------:R2:W-:Y:S01]  /*c990*/  LDGSTS.E.BYPASS.LTC128B.128 [R4+0x400], desc[UR50][R2.64], !P1 ;  /* 0x0040000002047fae */ /* 0x0005e2000c901d72 */
[C---:B------:R-:W-:Y:S02]  /*c9a0*/  ISETP.LT.OR P1, PT, R6.reuse, 0x11, P0 ;  /* 0x000000110600780c */ /* 0x040fe40000721670 */
[----:B--2---:R-:W-:Y:S02]  /*c9b0*/  IADD3 R2, P2, R9, R5, RZ ;  /* 0x0000000509027210 */ /* 0x004fe40007f5e0ff */
[----:B------:R-:W0:Y:S03]  /*c9c0*/  SHFL.IDX PT, R9, R23, 0x3, 0x181f ;  /* 0x00781f0017097f89 */ /* 0x000e2600000e0000 */
[----:B---3--:R-:W-:Y:S02]  /*c9d0*/  IMAD.X R3, RZ, RZ, R7, P2 ;  /* 0x000000ffff037224 */ /* 0x008fe400010e0607 */
[----:B------:R-:W1:Y:S04]  /*c9e0*/  SHFL.IDX PT, R7, R24, 0x3, 0x181f ;  /* 0x00781f0018077f89 */ /* 0x000e6800000e0000 */
[----:B------:R4:W-:Y:S01]  /*c9f0*/  LDGSTS.E.BYPASS.LTC128B.128 [R4+0xc00], desc[UR50][R2.64], !P1 ;  /* 0x00c0000002047fae */ /* 0x0009e2000c901d72 */
[----:B------:R-:W-:-:S02]  /*ca00*/  ISETP.LT.OR P1, PT, R6, 0x21, P0 ;  /* 0x000000210600780c */ /* 0x000fc40000721670 */
[----:B----4-:R-:W-:Y:S02]  /*ca10*/  IADD3 R2, P2, R10, R5, RZ ;  /* 0x000000050a027210 */ /* 0x010fe40007f5e0ff */
[----:B------:R-:W2:Y:S03]  /*ca20*/  SHFL.IDX PT, R10, R23, 0x4, 0x181f ;  /* 0x00981f00170a7f89 */ /* 0x000ea600000e0000 */
[----:B-----5:R-:W-:Y:S02]  /*ca30*/  IMAD.X R3, RZ, RZ, R8, P2 ;  /* 0x000000ffff037224 */ /* 0x020fe400010e0608 */
[----:B------:R-:W3:Y:S04]  /*ca40*/  SHFL.IDX PT, R8, R24, 0x4, 0x181f ;  /* 0x00981f0018087f89 */ /* 0x000ee800000e0000 */
[----:B------:R0:W-:Y:S01]  /*ca50*/  LDGSTS.E.BYPASS.LTC128B.128 [R4+0x1400], desc[UR50][R2.64], !P1 ;  /* 0x0140000002047fae */ /* 0x0001e2000c901d72 */
[----:B------:R-:W-:-:S02]  /*ca60*/  ISETP.LT.OR P1, PT, R6, 0x31, P0 ;  /* 0x000000310600780c */ /* 0x000fc40000721670 */
[----:B0-----:R-:W-:Y:S02]  /*ca70*/  IADD3 R2, P2, R9, R5, RZ ;  /* 0x0000000509027210 */ /* 0x001fe40007f5e0ff */
[----:B------:R-:W0:Y:S03]  /*ca80*/  SHFL.IDX PT, R9, R23, 0x5, 0x181f ;  /* 0x00b81f0017097f89 */ /* 0x000e2600000e0000 */
[----:B-1----:R-:W-:Y:S02]  /*ca90*/  IMAD.X R3, RZ, RZ, R7, P2 ;  /* 0x000000ffff037224 */ /* 0x002fe400010e0607 */
[----:B------:R-:W1:Y:S04]  /*caa0*/  SHFL.IDX PT, R7, R24, 0x5, 0x181f ;  /* 0x00b81f0018077f89 */ /* 0x000e6800000e0000 */
[----:B------:R2:W-:Y:S01]  /*cab0*/  LDGSTS.E.BYPASS.LTC128B.128 [R4+0x1c00], desc[UR50][R2.64], !P1 ;  /* 0x01c0000002047fae */ /* 0x0005e2000c901d72 */
[----:B------:R-:W-:-:S02]  /*cac0*/  ISETP.LT.OR P1, PT, R6, 0x41, P0 ;  /* 0x000000410600780c */ /* 0x000fc40000721670 */
[----:B--2---:R-:W-:-:S05]  /*cad0*/  IADD3 R2, P2, R10, R5, RZ ;  /* 0x000000050a027210 */ /* 0x004fca0007f5e0ff */
[----:B---3--:R-:W-:Y:S02]  /*cae0*/  IMAD.X R3, RZ, RZ, R8, P2 ;  /* 0x000000ffff037224 */ /* 0x008fe400010e0608 */
[----:B------:R-:W2:Y:S04]  /*caf0*/  SHFL.IDX PT, R8, R24, 0x6, 0x181f ;  /* 0x00d81f0018087f89 */ /* 0x000ea800000e0000 */
[----:B------:R0:W-:Y:S01]  /*cb00*/  LDGSTS.E.BYPASS.LTC128B.128 [R4+0x2400], desc[UR50][R2.64], !P1 ;  /* 0x0240000002047fae */ /* 0x0001e2000c901d72 */
[----:B------:R-:W-:-:S03]  /*cb10*/  ISETP.LT.OR P1, PT, R6, 0x51, P0 ;  /* 0x000000510600780c */ /* 0x000fc60000721670 */
[----:B------:R-:W3:Y:S01]  /*cb20*/  SHFL.IDX PT, R24, R24, 0x7, 0x181f ;  /* 0x00f81f0018187f89 */ /* 0x000ee200000e0000 */
[----:B0-----:R-:W-:-:S04]  /*cb30*/  IADD3 R2, P2, R9, R5, RZ ;  /* 0x0000000509027210 */ /* 0x001fc80007f5e0ff */
[----:B-1----:R-:W-:-:S05]  /*cb40*/  IADD3.X R3, RZ, R7, RZ, P2, !PT ;  /* 0x00000007ff037210 */ /* 0x002fca00017fe4ff */
[----:B------:R0:W-:Y:S01]  /*cb50*/  LDGSTS.E.BYPASS.LTC128B.128 [R4+0x2c00], desc[UR50][R2.64], !P1 ;  /* 0x02c0000002047fae */ /* 0x0001e2000c901d72 */
[----:B------:R-:W-:Y:S02]  /*cb60*/  ISETP.LT.OR P1, PT, R6, 0x61, P0 ;  /* 0x000000610600780c */ /* 0x000fe40000721670 */
[----:B0-----:R-:W-:Y:S02]  /*cb70*/  IADD3 R2, P2, R14, R5, RZ ;  /* 0x000000050e027210 */ /* 0x001fe40007f5e0ff */
[----:B------:R0:W1:Y:S03]  /*cb80*/  SHFL.IDX PT, R14, R23, 0x7, 0x181f ;  /* 0x00f81f00170e7f89 */ /* 0x00006600000e0000 */
[----:B--2---:R-:W-:-:S06]  /*cb90*/  IMAD.X R3, RZ, RZ, R8, P2 ;  /* 0x000000ffff037224 */ /* 0x004fcc00010e0608 */
[----:B---3--:R0:W-:Y:S02]  /*cba0*/  LDGSTS.E.BYPASS.LTC128B.128 [R4+0x3400], desc[UR50][R2.64], !P1 ;  /* 0x0340000002047fae */ /* 0x0081e4000c901d72 */
.L_x_13161:
[----:B------:R-:W-:Y:S02]  /*cbb0*/  ISETP.LT.OR P0, PT, R6, 0x71, P0 ;  /* 0x000000710600780c */ /* 0x000fe40000701670 */
[----:B01----:R-:W-:-:S05]  /*cbc0*/  IADD3 R2, P1, R14, R5, RZ ;  /* 0x000000050e027210 */ /* 0x003fca0007f3e0ff */
[----:B------:R-:W-:-:S06]  /*cbd0*/  IMAD.X R3, RZ, RZ, R24, P1 ;  /* 0x000000ffff037224 */ /* 0x000fcc00008e0618 */
[----:B------:R-:W-:Y:S01]  /*cbe0*/  @!PT LDS RZ, [RZ] ;  /* 0x00000000fffff984 */ /* 0x000fe20000000800 */
[----:B------:R-:W-:Y:S01]  /*cbf0*/  @!PT LDS RZ, [RZ] ;  /* 0x00000000fffff984 */ /* 0x000fe20000000800 */
[----:B------:R-:W-:Y:S01]  /*cc00*/  @!PT LDS RZ, [RZ] ;  /* 0x00000000fffff984 */ /* 0x000fe20000000800 */
[----:B------:R0:W-:Y:S01]  /*cc10*/  LDGSTS.E.BYPASS.LTC128B.128 [R4+0x3c00], desc[UR50][R2.64], !P0 ;  /* 0x03c0000002047fae */ /* 0x0001e2000c101d72 */
[----:B------:R-:W-:Y:S01]  /*cc20*/  PLOP3.LUT P0, PT, PT, PT, PT, 0x80, 0x0 ;  /* 0x000000000000781c */ /* 0x000fe20003f0f070 */
[----:B------:R-:W-:-:S12]  /*cc30*/  NOP ;  /* 0x0000000000007918 */ /* 0x000fd80000000000 */
.L_x_13027:
        /* <DEDUP_REMOVED lines=11> */
.L_x_13028:
[----:B------:R-:W-:Y:S01]  /*ccf0*/  VIADD R25, R25, 0x1 ;  /* 0x0000000119197836 */ /* 0x000fe20000000000 */
[----:B------:R0:W-:Y:S04]  /*cd00*/  SYNCS.ARRIVE.TRANS64.A1T0 RZ, [R0+URZ+0x16850], RZ ;  /* 0x016850ff00ff79a7 */ /* 0x0001e8000810003f */
[----:B------:R-:W-:-:S04]  /*cd10*/  ISETP.NE.AND P0, PT, R25, 0x2, PT ;  /* 0x000000021900780c */ /* 0x000fc80003f05270 */
[----:B0-----:R-:W-:Y:S02]  /*cd20*/  SEL R0, RZ, 0x1, P0 ;  /* 0x00000001ff007807 */ /* 0x001fe40000000000 */
[----:B------:R-:W-:Y:S02]  /*cd30*/  SEL R25, R25, RZ, P0 ;  /* 0x000000ff19197207 */ /* 0x000fe40000000000 */
[----:B------:R-:W-:-:S07]  /*cd40*/  LOP3.LUT R27, R27, R0, RZ, 0x3c, !PT ;  /* 0x000000001b1b7212 */ /* 0x000fce00078e3cff */
.L_x_12987:
[----:B------:R-:W-:Y:S05]  /*cd50*/  BSYNC B7 ;  /* 0x0000000000077941 */ /* 0x000fea0003800000 */
.L_x_12985:
[----:B------:R-:W2:Y:S02]  /*cd60*/  LDL R0, [R1+0x8] ;  /* 0x0000080001007983 */ /* 0x000ea40000100800 */
        /* <DEDUP_REMOVED lines=11> */
.L_x_13029:
        /* <DEDUP_REMOVED lines=36> */
.L_x_13171:
[----:B------:R-:W-:Y:S02]  /*d060*/  ULDC UR4, c[0x0][0xc38] ;  /* 0x00030e0000047ab9 */ /* 0x000fe40000000800 */
[----:B------:R-:W-:-:S04]  /*d070*/  IMAD.U32 R7, RZ, RZ, UR4 ;  /* 0x00000004ff077e24 */ /* 0x000fc8000f8e00ff */
[----:B-1----:R-:W-:-:S05]  /*d080*/  IMAD R14, R14, R7, RZ ;  /* 0x000000070e0e7224 */ /* 0x002fca00078e02ff */
[----:B------:R-:W-:-:S04]  /*d090*/  IADD3 R9, R4, R14, RZ ;  /* 0x0000000e04097210 */ /* 0x000fc80007ffe0ff */
[----:B------:R-:W-:-:S13]  /*d0a0*/  ISETP.GT.AND P6, PT, R9, R0, PT ;  /* 0x000000000900720c */ /* 0x000fda0003fc4270 */
[----:B------:R-:W-:Y:S05]  /*d0b0*/  @P6 BRA `(.L_x_13032) ;  /* 0x00000000009c6947 */ /* 0x000fea0003800000 */
.L_x_13037:
[----:B0-----:R-:W0:Y:S01]  /*d0c0*/  LDC R2, c[0x0][0xc3c] ;  /* 0x00030f00ff027b82 */ /* 0x001e220000000800 */
[----:B------:R-:W-:-:S05]  /*d0d0*/  VIADD R19, R19, 0x1f ;  /* 0x0000001f13137836 */ /* 0x000fca0000000000 */
[----:B0-----:R-:W-:-:S13]  /*d0e0*/  ISETP.GE.AND P6, PT, R19, R2, PT ;  /* 0x000000021300720c */ /* 0x001fda0003fc6270 */
[----:B------:R-:W-:Y:S05]  /*d0f0*/  @P6 BRA `(.L_x_13033) ;  /* 0x0000000400446947 */ /* 0x000fea0003800000 */
[----:B------:R-:W0:Y:S01]  /*d100*/  S2R R3, SR_TID.X ;  /* 0x0000000000037919 */ /* 0x000e220000002100 */
[----:B------:R-:W-:Y:S01]  /*d110*/  BSSY B0, `(.L_x_13034) ;  /* 0x0000009000007945 */ /* 0x000fe20003800000 */
[----:B------:R-:W-:Y:S01]  /*d120*/  IMAD.MOV.U32 R5, RZ, RZ, RZ ;  /* 0x000000ffff057224 */ /* 0x000fe200078e00ff */
[----:B0-----:R-:W-:-:S05]  /*d130*/  LOP3.LUT R3, R3, 0x1f, RZ, 0xc0, !PT ;  /* 0x0000001f03037812 */ /* 0x001fca00078ec0ff */
[----:B------:R-:W-:-:S05]  /*d140*/  IMAD.IADD R7, R19, 0x1, R3 ;  /* 0x0000000113077824 */ /* 0x000fca00078e0203 */
[----:B------:R-:W-:-:S13]  /*d150*/  ISETP.GE.OR P6, PT, R7, R2, !P0 ;  /* 0x000000020700720c */ /* 0x000fda00047c6670 */
[----:B------:R-:W-:Y:S05]  /*d160*/  @P6 BRA `(.L_x_13035) ;  /* 0x00000000000c6947 */ /* 0x000fea0003800000 */
[----:B------:R-:W0:Y:S02]  /*d170*/  LDC.64 R2, c[0x0][0xc80] ;  /* 0x00032000ff027b82 */ /* 0x000e240000000a00 */
[----:B0-----:R-:W-:-:S05]  /*d180*/  IMAD.WIDE R2, R7, 0x4, R2 ;  /* 0x0000000407027825 */ /* 0x001fca00078e0202 */
[----:B------:R0:W5:Y:S02]  /*d190*/  LDG.E R5, desc[UR50][R2.64] ;  /* 0x0000003202057981 */ /* 0x000164000c1e1900 */
.L_x_13035:
[----:B------:R-:W-:Y:S05]  /*d1a0*/  BSYNC B0 ;  /* 0x0000000000007941 */ /* 0x000fea0003800000 */
.L_x_13034:
[----:B------:R-:W-:-:S03]  /*d1b0*/  UMOV UR4, 0xffffffff ;  /* 0xffffffff00047882 */ /* 0x000fc60000000000 */
[----:B------:R-:W-:Y:S05]  /*d1c0*/  BRA.DIV UR4, `(.L_x_13036) ;  /* 0x0000004604d07947 */ /* 0x000fea000b800000 */
[----:B-----5:R-:W1:Y:S02]  /*d1d0*/  SHFL.UP PT, R14, R5, 0x1, RZ ;  /* 0x04200000050e7989 */ /* 0x020e6400000e00ff */
        /* <DEDUP_REMOVED lines=15> */
.L_x_13179:
[----:B------:R-:W-:Y:S02]  /*d2d0*/  ULDC UR4, c[0x0][0xc38] ;  /* 0x00030e0000047ab9 */ /* 0x000fe40000000800 */
[----:B------:R-:W-:-:S04]  /*d2e0*/  IMAD.U32 R7, RZ, RZ, UR4 ;  /* 0x00000004ff077e24 */ /* 0x000fc8000f8e00ff */
[----:B-1----:R-:W-:-:S05]  /*d2f0*/  IMAD R14, R14, R7, RZ ;  /* 0x000000070e0e7224 */ /* 0x002fca00078e02ff */
[----:B------:R-:W-:-:S04]  /*d300*/  IADD3 R9, R14, R9, RZ ;  /* 0x000000090e097210 */ /* 0x000fc80007ffe0ff */
[----:B------:R-:W-:-:S13]  /*d310*/  ISETP.GT.AND P6, PT, R9, R0, PT ;  /* 0x000000000900720c */ /* 0x000fda0003fc4270 */
[----:B------:R-:W-:Y:S05]  /*d320*/  @!P6 BRA `(.L_x_13037) ;  /* 0xfffffffc0064e947 */ /* 0x000fea000383ffff */
.L_x_13032:
        /* <DEDUP_REMOVED lines=8> */
.L_x_13183:
[----:B------:R-:W-:Y:S01]  /*d3b0*/  ISETP.NE.AND P0, PT, R3, RZ, PT ;  /* 0x000000ff0300720c */ /* 0x000fe20003f05270 */
[----:B------:R-:W-:-:S12]  /*d3c0*/  IMAD.MOV.U32 R14, RZ, RZ, RZ ;  /* 0x000000ffff0e7224 */ /* 0x000fd800078e00ff */
[----:B------:R-:W-:Y:S05]  /*d3d0*/  @!P0 BRA `(.L_x_13039) ;  /* 0x0000000000108947 */ /* 0x000fea0003800000 */
[----:B------:R-:W-:Y:S01]  /*d3e0*/  UMOV UR4, 0xffffffff ;  /* 0xffffffff00047882 */ /* 0x000fe20000000000 */
[----:B------:R-:W-:Y:S02]  /*d3f0*/  VIADD R12, R4, 0xffffffff ;  /* 0xffffffff040c7836 */ /* 0x000fe40000000000 */
[----:B------:R-:W-:Y:S05]  /*d400*/  BRA.DIV UR4, `(.L_x_13040) ;  /* 0x0000004a04447947 */ /* 0x000fea000b800000 */
[----:B------:R3:W4:Y:S02]  /*d410*/  SHFL.IDX PT, R14, R2, R12, 0x1f ;  /* 0x00001f0c020e7589 */ /* 0x00072400000e0000 */
.L_x_13039:
[----:B--2---:R-:W-:Y:S01]  /*d420*/  IABS R6, R5 ;  /* 0x0000000500067213 */ /* 0x004fe20000000000 */
[----:B----4-:R-:W-:Y:S02]  /*d430*/  IMAD R16, R14, R7, R16 ;  /* 0x000000070e107224 */ /* 0x010fe400078e0210 */
[----:B------:R-:W-:Y:S01]  /*d440*/  IMAD.IADD R19, R4, 0x1, R19 ;  /* 0x0000000104137824 */ /* 0x000fe200078e0213 */
[----:B------:R-:W2:Y:S01]  /*d450*/  I2F.RP R8, R6 ;  /* 0x0000000600087306 */ /* 0x000ea20000209400 */
[----:B------:R-:W-:-:S07]  /*d460*/  IMAD.IADD R0, R0, 0x1, -R16 ;  /* 0x0000000100007824 */ /* 0x000fce00078e0a10 */
[----:B--2---:R-:W0:Y:S02]  /*d470*/  MUFU.RCP R8, R8 ;  /* 0x0000000800087308 */ /* 0x004e240000001000 */
[----:B0--3--:R-:W-:-:S06]  /*d480*/  VIADD R2, R8, 0xffffffe ;  /* 0x0ffffffe08027836 */ /* 0x009fcc0000000000 */
[----:B------:R0:W2:Y:S02]  /*d490*/  F2I.FTZ.U32.TRUNC.NTZ R3, R2 ;  /* 0x0000000200037305 */ /* 0x0000a4000021f000 */
[----:B0-----:R-:W-:Y:S01]  /*d4a0*/  IMAD.MOV.U32 R2, RZ, RZ, RZ ;  /* 0x000000ffff027224 */ /* 0x001fe200078e00ff */
[----:B--2---:R-:W-:-:S05]  /*d4b0*/  IADD3 R7, RZ, -R3, RZ ;  /* 0x80000003ff077210 */ /* 0x004fca0007ffe0ff */
[----:B------:R-:W-:-:S04]  /*d4c0*/  IMAD R7, R7, R6, RZ ;  /* 0x0000000607077224 */ /* 0x000fc800078e02ff */
[----:B------:R-:W-:Y:S01]  /*d4d0*/  IMAD.HI.U32 R3, R3, R7, R2 ;  /* 0x0000000703037227 */ /* 0x000fe200078e0002 */
        /* <DEDUP_REMOVED lines=19> */
.L_x_13033:
[----:B------:R-:W-:Y:S01]  /*d610*/  UMOV UR4, URZ ;  /* 0x0000003f00047c82 */ /* 0x000fe20008000000 */
[----:B------:R-:W-:Y:S01]  /*d620*/  UMOV UR5, URZ ;  /* 0x0000003f00057c82 */ /* 0x000fe20008000000 */
[----:B------:R-:W-:Y:S01]  /*d630*/  ULDC UR6, c[0x0][0xc3c] ;  /* 0x00030f0000067ab9 */ /* 0x000fe20000000800 */
[----:B------:R-:W-:Y:S02]  /*d640*/  IMAD.MOV.U32 R16, RZ, RZ, R0 ;  /* 0x000000ffff107224 */ /* 0x000fe400078e0000 */
[----:B------:R-:W-:Y:S02]  /*d650*/  IMAD.U32 R17, RZ, RZ, UR4 ;  /* 0x00000004ff117e24 */ /* 0x000fe4000f8e00ff */
[----:B------:R-:W-:Y:S02]  /*d660*/  IMAD.U32 R18, RZ, RZ, UR5 ;  /* 0x00000005ff127e24 */ /* 0x000fe4000f8e00ff */
[----:B------:R-:W-:-:S07]  /*d670*/  IMAD.U32 R19, RZ, RZ, UR6 ;  /* 0x00000006ff137e24 */ /* 0x000fce000f8e00ff */
.L_x_13041:
        /* <DEDUP_REMOVED lines=10> */
.L_x_13030:
[----:B------:R-:W-:Y:S02]  /*d720*/  ULDC UR4, c[0x0][0xc3c] ;  /* 0x00030f0000047ab9 */ /* 0x000fe40000000800 */
[----:B---3--:R-:W-:-:S13]  /*d730*/  ISETP.GE.AND P0, PT, R19, UR4, PT ;  /* 0x0000000413007c0c */ /* 0x008fda000bf06270 */
[----:B------:R-:W-:Y:S05]  /*d740*/  @!P0 BRA `(.L_x_13042) ;  /* 0xffffffb400d08947 */ /* 0x000fea000383ffff */
[----:B------:R-:W-:Y:S05]  /*d750*/  BSYNC B8 ;  /* 0x0000000000087941 */ /* 0x000fea0003800000 */
.L_x_12981:
        /* <DEDUP_REMOVED lines=12> */
.L_x_13186:
[----:B------:R-:W-:Y:S05]  /*d820*/  BSYNC B0 ;  /* 0x0000000000007941 */ /* 0x000fea0003800000 */
.L_x_13043:
[----:B------:R-:W-:-:S03]  /*d830*/  UMOV UR4, 0xffffffff ;  /* 0xffffffff00047882 */ /* 0x000fc60000000000 */
[----:B------:R-:W-:Y:S05]  /*d840*/  BRA.DIV UR4, `(.L_x_13045) ;  /* 0x00000046046c7947 */ /* 0x000fea000b800000 */
[----:B0-----:R-:W0:Y:S02]  /*d850*/  S2R R0, SR_TID.X ;  /* 0x0000000000007919 */ /* 0x001e240000002100 */
[----:B0-----:R-:W-:-:S04]  /*d860*/  SHF.R.U32.HI R0, RZ, 0x5, R0 ;  /* 0x00000005ff007819 */ /* 0x001fc80000011600 */
[----:B------:R-:W-:-:S05]  /*d870*/  LOP3.LUT R0, R0, 0x3, RZ, 0xc0, !PT ;  /* 0x0000000300007812 */ /* 0x000fca00078ec0ff */
[----:B------:R0:W3:Y:S02]  /*d880*/  SHFL.IDX PT, R14, R0, RZ, 0x1f ;  /* 0x00001fff000e7589 */ /* 0x0000e400000e0000 */
.L_x_13189:
[----:B---3--:R-:W-:Y:S01]  /*d890*/  ISETP.NE.AND P0, PT, R14, RZ, PT ;  /* 0x000000ff0e00720c */ /* 0x008fe20003f05270 */
[----:B------:R-:W-:-:S12]  /*d8a0*/  BSSY B0, `(.L_x_13046) ;  /* 0x0000024000007945 */ /* 0x000fd80003800000 */
[----:B------:R-:W-:Y:S05]  /*d8b0*/  @P0 BRA `(.L_x_13047) ;  /* 0x0000000000880947 */ /* 0x000fea0003800000 */
[----:B------:R-:W-:-:S03]  /*d8c0*/  UMOV UR4, 0xffffffff ;  /* 0xffffffff00047882 */ /* 0x000fc60000000000 */
[----:B------:R-:W-:Y:S05]  /*d8d0*/  BRA.DIV UR4, `(.L_x_13048) ;  /* 0x00000046047c7947 */ /* 0x000fea000b800000 */
[----:B------:R-:W-:-:S13]  /*d8e0*/  ELECT P6, URZ, PT ;  /* 0x00000000003f782f */ /* 0x000fda00038c0000 */
.L_x_13192:
[----:B------:R-:W-:Y:S05]  /*d8f0*/  @!P6 BRA `(.L_x_13047) ;  /* 0x000000000078e947 */ /* 0x000fea0003800000 */
[----:B------:R-:W-:-:S06]  /*d900*/  ULOP3.LUT UR4, UR37, 0x2, URZ, 0xfc, !UPT ;  /* 0x0000000225047892 */ /* 0x000fcc000f8efc3f */
[----:B0-----:R-:W-:-:S05]  /*d910*/  IMAD.U32 R0, RZ, RZ, UR4 ;  /* 0x00000004ff007e24 */ /* 0x001fca000f8e00ff */
[----:B------:R-:W-:-:S13]  /*d920*/  ISETP.NE.AND P0, PT, R0, 0x3, PT ;  /* 0x000000030000780c */ /* 0x000fda0003f05270 */
[----:B------:R-:W-:Y:S05]  /*d930*/  @!P0 BRA `(.L_x_13049) ;  /* 0x0000000000048947 */ /* 0x000fea0003800000 */
[----:B------:R-:W-:Y:S01]  /*d940*/  BPT.TRAP 0x1 ;  /* 0x000000040000795c */ /* 0x000fe20000300000 */
.L_x_13049:
[----:B------:R-:W-:Y:S01]  /*d950*/  IMAD R3, R25, 0x8, R5 ;  /* 0x0000000819037824 */ /* 0x000fe200078e0205 */
[----:B------:R-:W-:Y:S01]  /*d960*/  SHF.L.U32 R2, R27, 0x1f, RZ ;  /* 0x0000001f1b027819 */ /* 0x000fe200000006ff */
[----:B------:R-:W-:-:S03]  /*d970*/  VIADD R25, R25, 0x1 ;  /* 0x0000000119197836 */ /* 0x000fc60000000000 */
[----:B------:R-:W0:Y:S02]  /*d980*/  SYNCS.PHASECHK.TRANS64.TRYWAIT P1, [R3+URZ+0x16840], R2 ;  /* 0x01684002030075a7 */ /* 0x000e24000802017f */
[----:B------:R-:W-:-:S04]  /*d990*/  ISETP.NE.AND P2, PT, R25, 0x2, PT ;  /* 0x000000021900780c */ /* 0x000fc80003f45270 */
[----:B------:R-:W-:Y:S01]  /*d9a0*/  SEL R0, RZ, 0x1, P2 ;  /* 0x00000001ff007807 */ /* 0x000fe20001000000 */
[----:B0-----:R-:W-:Y:S08]  /*d9b0*/  @!P1 BRA `(.L_x_13050) ;  /* 0x0000004400649947 */ /* 0x001ff00003800000 */
.L_x_13193:
[----:B------:R-:W-:Y:S02]  /*d9c0*/  SEL R25, R25, RZ, P2 ;  /* 0x000000ff19197207 */ /* 0x000fe40001000000 */
[----:B------:R-:W-:Y:S01]  /*d9d0*/  LOP3.LUT R0, R27, R0, RZ, 0x3c, !PT ;  /* 0x000000001b007212 */ /* 0x000fe200078e3cff */
[----:B------:R-:W-:Y:S06]  /*d9e0*/  @!P0 BRA `(.L_x_13051) ;  /* 0x0000000000048947 */ /* 0x000fec0003800000 */
[----:B------:R-:W-:Y:S01]  /*d9f0*/  BPT.TRAP 0x1 ;  /* 0x000000040000795c */ /* 0x000fe20000300000 */
.L_x_13051:
[----:B------:R-:W-:Y:S02]  /*da00*/  LEA R25, R25, R5, 0x3 ;  /* 0x0000000519197211 */ /* 0x000fe400078e18ff */
[----:B------:R-:W-:-:S04]  /*da10*/  SHF.L.U32 R0, R0, 0x1f, RZ ;  /* 0x0000001f00007819 */ /* 0x000fc800000006ff */
[----:B------:R-:W3:Y:S02]  /*da20*/  SYNCS.PHASECHK.TRANS64.TRYWAIT P1, [R25+URZ+0x16840], R0 ;  /* 0x01684000190075a7 */ /* 0x000ee4000802017f */
[----:B---3--:R-:W-:Y:S05]  /*da30*/  @!P1 BRA `(.L_x_13052) ;  /* 0x0000004400589947 */ /* 0x008fea0003800000 */
.L_x_13194:
[----:B------:R-:W-:Y:S05]  /*da40*/  @!P0 BRA `(.L_x_13053) ;  /* 0x0000000000048947 */ /* 0x000fea0003800000 */
[----:B------:R-:W-:Y:S01]  /*da50*/  BPT.TRAP 0x1 ;  /* 0x000000040000795c */ /* 0x000fe20000300000 */
.L_x_13053:
[----:B------:R-:W4:Y:S02]  /*da60*/  SYNCS.PHASECHK.TRANS64.TRYWAIT P1, [R3+URZ+0x16860], R2 ;  /* 0x01686002030075a7 */ /* 0x000f24000802017f */
[----:B----4-:R-:W-:Y:S05]  /*da70*/  @!P1 BRA `(.L_x_13054) ;  /* 0x00000044005c9947 */ /* 0x010fea0003800000 */
.L_x_13195:
[----:B------:R-:W-:Y:S05]  /*da80*/  @!P0 BRA `(.L_x_13055) ;  /* 0x0000000000048947 */ /* 0x000fea0003800000 */
[----:B------:R-:W-:Y:S01]  /*da90*/  BPT.TRAP 0x1 ;  /* 0x000000040000795c */ /* 0x000fe20000300000 */
.L_x_13055:
[----:B------:R0:W0:Y:S02]  /*daa0*/  SYNCS.PHASECHK.TRANS64.TRYWAIT P0, [R25+URZ+0x16860], R0 ;  /* 0x01686000190075a7 */ /* 0x000024000800017f */
[----:B0-----:R-:W-:Y:S05]  /*dab0*/  @!P0 NANOSLEEP.SYNCS 0x989680 ;  /* 0x009896800000895d */ /* 0x001fea0003900000 */
[----:B------:R-:W0:Y:S02]  /*dac0*/  @!P0 SYNCS.PHASECHK.TRANS64 P0, [R25+URZ+0x16860], R0 ;  /* 0x01686000190085a7 */ /* 0x000e24000800007f */
[----:B0-----:R-:W-:Y:S05]  /*dad0*/  @!P0 BRA `(.L_x_13055) ;  /* 0xfffffffc00f08947 */ /* 0x001fea000383ffff */
.L_x_13047:
[----:B------:R-:W-:Y:S05]  /*dae0*/  BSYNC B0 ;  /* 0x0000000000007941 */ /* 0x000fea0003800000 */
.L_x_13046:
[----:B------:R-:W-:Y:S05]  /*daf0*/  EXIT ;  /* 0x000000000000794d */ /* 0x000fea0003800000 */
.L_x_12941:
[----:B0-----:R-:W-:-:S04]  /*db00*/  IMAD.U32 R3, RZ, RZ, UR49 ;  /* 0x00000031ff037e24 */ /* 0x001fc8000f8e00ff */
[----:B------:R0:W1:Y:S03]  /*db10*/  SYNCS.PHASECHK.TRANS64.TRYWAIT P1, [R3+URZ+0x16800], R0 ;  /* 0x01680000030075a7 */ /* 0x000066000802017f */
[----:B-1----:R-:W-:Y:S05]  /*db20*/  @!P1 NANOSLEEP.SYNCS 0x989680 ;  /* 0x009896800000995d */ /* 0x002fea0003900000 */
[----:B------:R-:W1:Y:S02]  /*db30*/  @!P1 SYNCS.PHASECHK.TRANS64 P1, [R3+URZ+0x16800], R0 ;  /* 0x01680000030095a7 */ /* 0x000e64000802007f */
[----:B-1----:R-:W-:Y:S05]  /*db40*/  @!P1 BRA `(.L_x_12941) ;  /* 0xfffffffc00ec9947 */ /* 0x002fea000383ffff */
[----:B------:R-:W-:Y:S05]  /*db50*/  BRA `(.L_x_13056) ;  /* 0xffffff3800507947 */ /* 0x000fea000383ffff */
.L_x_12945:
[----:B-1----:R1:W2:Y:S02]  /*db60*/  SYNCS.PHASECHK.TRANS64.TRYWAIT P1, [R0+URZ+0x16830], R3 ;  /* 0x01683003000075a7 */ /* 0x0022a4000802017f */
[----:B--2---:R-:W-:Y:S05]  /*db70*/  @!P1 NANOSLEEP.SYNCS 0x989680 ;  /* 0x009896800000995d */ /* 0x004fea0003900000 */
[----:B------:R-:W2:Y:S02]  /*db80*/  @!P1 SYNCS.PHASECHK.TRANS64 P1, [R0+URZ+0x16830], R3 ;  /* 0x01683003000095a7 */ /* 0x000ea4000802007f */
[----:B--2---:R-:W-:Y:S05]  /*db90*/  @!P1 BRA `(.L_x_12945) ;  /* 0xfffffffc00f09947 */ /* 0x004fea000383ffff */
[----:B------:R-:W-:Y:S05]  /*dba0*/  BRA `(.L_x_12944) ;  /* 0xffffff3800707947 */ /* 0x000fea000383ffff */
.L_x_12951:
[----:B-1----:R-:W-:-:S04]  /*dbb0*/  IMAD.U32 R7, RZ, RZ, UR6 ;  /* 0x00000006ff077e24 */ /* 0x002fc8000f8e00ff */
[----:B------:R1:W2:Y:S03]  /*dbc0*/  SYNCS.PHASECHK.TRANS64.TRYWAIT P1, [R7+URZ+0x16830], R6 ;  /* 0x01683006070075a7 */ /* 0x0002a6000802017f */
[----:B--2---:R-:W-:Y:S05]  /*dbd0*/  @!P1 NANOSLEEP.SYNCS 0x989680 ;  /* 0x009896800000995d */ /* 0x004fea0003900000 */
[----:B------:R-:W2:Y:S02]  /*dbe0*/  @!P1 SYNCS.PHASECHK.TRANS64 P1, [R7+URZ+0x16830], R6 ;  /* 0x01683006070095a7 */ /* 0x000ea4000802007f */
[----:B--2---:R-:W-:Y:S05]  /*dbf0*/  @!P1 BRA `(.L_x_12951) ;  /* 0xfffffffc00ec9947 */ /* 0x004fea000383ffff */
[----:B------:R-:W-:Y:S05]  /*dc00*/  BRA `(.L_x_12948) ;  /* 0xffffff6000747947 */ /* 0x000fea000383ffff */
.L_x_12955:
[----:B-1----:R-:W-:-:S04]  /*dc10*/  IMAD.U32 R7, RZ, RZ, UR6 ;  /* 0x00000006ff077e24 */ /* 0x002fc8000f8e00ff */
[----:B------:R1:W2:Y:S03]  /*dc20*/  SYNCS.PHASECHK.TRANS64.TRYWAIT P1, [R7+URZ+0x16850], R6 ;  /* 0x01685006070075a7 */ /* 0x0002a6000802017f */
[----:B--2---:R-:W-:Y:S05]  /*dc30*/  @!P1 NANOSLEEP.SYNCS 0x989680 ;  /* 0x009896800000995d */ /* 0x004fea0003900000 */
[----:B------:R-:W2:Y:S02]  /*dc40*/  @!P1 SYNCS.PHASECHK.TRANS64 P1, [R7+URZ+0x16850], R6 ;  /* 0x01685006070095a7 */ /* 0x000ea4000802007f */
[----:B--2---:R-:W-:Y:S05]  /*dc50*/  @!P1 BRA `(.L_x_12955) ;  /* 0xfffffffc00ec9947 */ /* 0x004fea000383ffff */
[----:B------:R-:W-:Y:S05]  /*dc60*/  BRA `(.L_x_12952) ;  /* 0xffffff6000fc7947 */ /* 0x000fea000383ffff */
.L_x_12962:
[----:B-1----:R-:W-:-:S04]  /*dc70*/  IMAD.U32 R7, RZ, RZ, UR5 ;  /* 0x00000005ff077e24 */ /* 0x002fc8000f8e00ff */
[----:B------:R1:W2:Y:S03]  /*dc80*/  SYNCS.PHASECHK.TRANS64.TRYWAIT P1, [R7+URZ+0x16850], R0 ;  /* 0x01685000070075a7 */ /* 0x0002a6000802017f */
[----:B--2---:R-:W-:Y:S05]  /*dc90*/  @!P1 NANOSLEEP.SYNCS 0x989680 ;  /* 0x009896800000995d */ /* 0x004fea0003900000 */
[----:B------:R-:W2:Y:S02]  /*dca0*/  @!P1 SYNCS.PHASECHK.TRANS64 P1, [R7+URZ+0x16850], R0 ;  /* 0x01685000070095a7 */ /* 0x000ea4000802007f */
[----:B--2---:R-:W-:Y:S05]  /*dcb0*/  @!P1 BRA `(.L_x_12962) ;  /* 0xfffffffc00ec9947 */ /* 0x004fea000383ffff */
[----:B------:R-:W-:Y:S05]  /*dcc0*/  BRA `(.L_x_12961) ;  /* 0xffffff8400847947 */ /* 0x000fea000383ffff */
.L_x_12993:
[----:B0-----:R-:W0:Y:S01]  /*dcd0*/  S2R R20, SR_TID.X ;  /* 0x0000000000147919 */ /* 0x001e220000002100 */
        /* <DEDUP_REMOVED lines=10> */
.L_x_13058:
[----:B------:R-:W-:Y:S05]  /*dd80*/  BSYNC B0 ;  /* 0x0000000000007941 */ /* 0x000fea0003800000 */
.L_x_13057:
[----:B------:R-:W-:Y:S05]  /*dd90*/  BRA `(.L_x_13059) ;  /* 0xffffffbc007c7947 */ /* 0x000fea000383ffff */
.L_x_12996:
[----:B0-----:R0:W2:Y:S02]  /*dda0*/  SYNCS.PHASECHK.TRANS64.TRYWAIT P0, [R3+URZ+0x16840], R4 ;  /* 0x01684004030075a7 */ /* 0x0010a4000800017f */
[----:B--2---:R-:W-:Y:S05]  /*ddb0*/  @!P0 NANOSLEEP.SYNCS 0x989680 ;  /* 0x009896800000895d */ /* 0x004fea0003900000 */
[----:B------:R-:W2:Y:S02]  /*ddc0*/  @!P0 SYNCS.PHASECHK.TRANS64 P0, [R3+URZ+0x16840], R4 ;  /* 0x01684004030085a7 */ /* 0x000ea4000800007f */
[----:B--2---:R-:W-:Y:S05]  /*ddd0*/  @!P0 BRA `(.L_x_12996) ;  /* 0xfffffffc00f08947 */ /* 0x004fea000383ffff */
[----:B------:R-:W-:Y:S05]  /*dde0*/  BRA `(.L_x_13060) ;  /* 0xffffffbc00dc7947 */ /* 0x000fea000383ffff */
.L_x_12997:
        /* <DEDUP_REMOVED lines=8> */
.L_x_13062:
[----:B------:R-:W-:Y:S05]  /*de70*/  BSYNC B0 ;  /* 0x0000000000007941 */ /* 0x000fea0003800000 */
.L_x_13061:
        /* <DEDUP_REMOVED lines=9> */
.L_x_13063:
[----:B------:R-:W-:Y:S02]  /*df10*/  IMAD.MOV.U32 R13, RZ, RZ, R2 ;  /* 0x000000ffff0d7224 */ /* 0x000fe400078e0002 */
[----:B------:R-:W-:Y:S02]  /*df20*/  IMAD.MOV.U32 R12, RZ, RZ, 0x1 ;  /* 0x00000001ff0c7424 */ /* 0x000fe400078e00ff */
[----:B------:R-:W-:-:S07]  /*df30*/  IMAD.MOV.U32 R7, RZ, RZ, R14 ;  /* 0x000000ffff077224 */ /* 0x000fce00078e000e */
[----:B------:R-:W-:Y:S05]  /*df40*/  WARPSYNC.COLLECTIVE R15, `(.L_x_13064) ;  /* 0x000000000f087348 */ /* 0x000fea0003c00000 */
[----:B------:R0:W1:Y:S02]  /*df50*/  SHFL.IDX P6, R14, R13, R12, R11 ;  /* 0x0000000c0d0e7389 */ /* 0x00006400000c000b */
[----:B01----:R-:W-:Y:S01]  /*df60*/  ENDCOLLECTIVE ;  /* 0x000000000000791b */ /* 0x003fe20003800000 */
.L_x_13064:
        /* <DEDUP_REMOVED lines=10> */
[----:B------:R0:W-:Y:S02]  /*e010*/  @P0 LDGSTS.E.BYPASS.LTC128B.128 [R8+0xe400], desc[UR50][R6.64], !P2 ;  /* 0x0e40000006080fae */ /* 0x0001e4000d101d72 */
[----:B0-----:R-:W-:-:S07]  /*e020*/  IMAD.MOV.U32 R6, RZ, RZ, R14 ;  /* 0x000000ffff067224 */ /* 0x001fce00078e000e */
[----:B------:R-:W-:Y:S05]  /*e030*/  WARPSYNC.COLLECTIVE R15, `(.L_x_13065) ;  /* 0x000000000f087348 */ /* 0x000fea0003c00000 */
[----:B------:R0:W1:Y:S02]  /*e040*/  SHFL.IDX P6, R14, R13, R12, R11 ;  /* 0x0000000c0d0e7389 */ /* 0x00006400000c000b */
[----:B01----:R-:W-:Y:S01]  /*e050*/  ENDCOLLECTIVE ;  /* 0x000000000000791b */ /* 0x003fe20003800000 */
.L_x_13065:
[----:B------:R-:W-:Y:S02]  /*e060*/  @P1 IMAD R8, R5, 0x2, R22 ;  /* 0x0000000205081824 */ /* 0x000fe400078e0216 */
[----:B------:R-:W-:Y:S01]  /*e070*/  IMAD.MOV.U32 R13, RZ, RZ, R2 ;  /* 0x000000ffff0d7224 */ /* 0x000fe200078e0002 */
[----:B------:R-:W-:Y:S02]  /*e080*/  MOV R12, 0x2 ;  /* 0x00000002000c7802 */ /* 0x000fe40000000f00 */
[----:B------:R-:W-:-:S07]  /*e090*/  MOV R7, R14 ;  /* 0x0000000e00077202 */ /* 0x000fce0000000f00 */
[----:B------:R-:W-:Y:S05]  /*e0a0*/  WARPSYNC.COLLECTIVE R15, `(.L_x_13066) ;  /* 0x000000000f087348 */ /* 0x000fea0003c00000 */
[----:B------:R0:W1:Y:S02]  /*e0b0*/  SHFL.IDX P6, R14, R13, R12, R11 ;  /* 0x0000000c0d0e7389 */ /* 0x00006400000c000b */
[----:B01----:R-:W-:Y:S01]  /*e0c0*/  ENDCOLLECTIVE ;  /* 0x000000000000791b */ /* 0x003fe20003800000 */
.L_x_13066:
        /* <DEDUP_REMOVED lines=15> */
.L_x_13067:
[----:B------:R-:W-:Y:S02]  /*e1c0*/  @P1 IMAD R8, R5, 0x2, R22 ;  /* 0x0000000205081824 */ /* 0x000fe400078e0216 */
[----:B------:R-:W-:Y:S02]  /*e1d0*/  IMAD.MOV.U32 R13, RZ, RZ, R2 ;  /* 0x000000ffff0d7224 */ /* 0x000fe400078e0002 */
[----:B------:R-:W-:Y:S02]  /*e1e0*/  IMAD.MOV.U32 R12, RZ, RZ, 0x3 ;  /* 0x00000003ff0c7424 */ /* 0x000fe400078e00ff */
[----:B------:R-:W-:-:S07]  /*e1f0*/  IMAD.MOV.U32 R7, RZ, RZ, R14 ;  /* 0x000000ffff077224 */ /* 0x000fce00078e000e */
[----:B------:R-:W-:Y:S05]  /*e200*/  WARPSYNC.COLLECTIVE R15, `(.L_x_13068) ;  /* 0x000000000f087348 */ /* 0x000fea0003c00000 */
[----:B------:R0:W1:Y:S02]  /*e210*/  SHFL.IDX P6, R14, R13, R12, R11 ;  /* 0x0000000c0d0e7389 */ /* 0x00006400000c000b */
[----:B01----:R-:W-:Y:S01]  /*e220*/  ENDCOLLECTIVE ;  /* 0x000000000000791b */ /* 0x003fe20003800000 */
.L_x_13068:
        /* <DEDUP_REMOVED lines=10> */
[----:B------:R-:W-:Y:S02]  /*e2d0*/  ISETP.GE.AND P1, PT, R4, 0x31, PT ;  /* 0x000000310400780c */ /* 0x000fe40003f26270 */
[----:B0-----:R-:W-:-:S11]  /*e2e0*/  MOV R6, R14 ;  /* 0x0000000e00067202 */ /* 0x001fd60000000f00 */
[----:B------:R-:W-:Y:S05]  /*e2f0*/  WARPSYNC.COLLECTIVE R15, `(.L_x_13069) ;  /* 0x000000000f087348 */ /* 0x000fea0003c00000 */
[----:B------:R0:W1:Y:S02]  /*e300*/  SHFL.IDX P6, R14, R13, R12, R11 ;  /* 0x0000000c0d0e7389 */ /* 0x00006400000c000b */
[----:B01----:R-:W-:Y:S01]  /*e310*/  ENDCOLLECTIVE ;  /* 0x000000000000791b */ /* 0x003fe20003800000 */
.L_x_13069:
[----:B------:R-:W-:Y:S01]  /*e320*/  @P1 LEA R8, R5, R22, 0x1 ;  /* 0x0000001605081211 */ /* 0x000fe200078e08ff */
[----:B------:R-:W-:Y:S02]  /*e330*/  IMAD.MOV.U32 R13, RZ, RZ, R2 ;  /* 0x000000ffff0d7224 */ /* 0x000fe400078e0002 */
[----:B------:R-:W-:Y:S02]  /*e340*/  IMAD.MOV.U32 R12, RZ, RZ, 0x4 ;  /* 0x00000004ff0c7424 */ /* 0x000fe400078e00ff */
[----:B------:R-:W-:-:S07]  /*e350*/  IMAD.MOV.U32 R7, RZ, RZ, R14 ;  /* 0x000000ffff077224 */ /* 0x000fce00078e000e */
[----:B------:R-:W-:Y:S05]  /*e360*/  WARPSYNC.COLLECTIVE R15, `(.L_x_13070) ;  /* 0x000000000f087348 */ /* 0x000fea0003c00000 */
[----:B------:R0:W1:Y:S02]  /*e370*/  SHFL.IDX P6, R14, R13, R12, R11 ;  /* 0x0000000c0d0e7389 */ /* 0x00006400000c000b */
[----:B01----:R-:W-:Y:S01]  /*e380*/  ENDCOLLECTIVE ;  /* 0x000000000000791b */ /* 0x003fe20003800000 */
.L_x_13070:
        /* <DEDUP_REMOVED lines=15> */
.L_x_13071:
[----:B------:R-:W-:Y:S01]  /*e480*/  @P1 IMAD R8, R5, 0x2, R22 ;  /* 0x0000000205081824 */ /* 0x000fe200078e0216 */
[----:B------:R-:W-:Y:S01]  /*e490*/  MOV R13, R2 ;  /* 0x00000002000d7202 */ /* 0x000fe20000000f00 */
[----:B------:R-:W-:Y:S02]  /*e4a0*/  IMAD.MOV.U32 R12, RZ, RZ, 0x5 ;  /* 0x00000005ff0c7424 */ /* 0x000fe400078e00ff */
[----:B------:R-:W-:-:S07]  /*e4b0*/  IMAD.MOV.U32 R7, RZ, RZ, R14 ;  /* 0x000000ffff077224 */ /* 0x000fce00078e000e */
[----:B------:R-:W-:Y:S05]  /*e4c0*/  WARPSYNC.COLLECTIVE R15, `(.L_x_13072) ;  /* 0x000000000f087348 */ /* 0x000fea0003c00000 */
[----:B------:R0:W1:Y:S02]  /*e4d0*/  SHFL.IDX P6, R14, R13, R12, R11 ;  /* 0x0000000c0d0e7389 */ /* 0x00006400000c000b */
[----:B01----:R-:W-:Y:S01]  /*e4e0*/  ENDCOLLECTIVE ;  /* 0x000000000000791b */ /* 0x003fe20003800000 */
.L_x_13072:
        /* <DEDUP_REMOVED lines=15> */
.L_x_13073:
[----:B------:R-:W-:Y:S02]  /*e5e0*/  @P1 IMAD R8, R5, 0x2, R22 ;  /* 0x0000000205081824 */ /* 0x000fe400078e0216 */
[----:B------:R-:W-:Y:S01]  /*e5f0*/  IMAD.MOV.U32 R13, RZ, RZ, R2 ;  /* 0x000000ffff0d7224 */ /* 0x000fe200078e0002 */
[----:B------:R-:W-:Y:S02]  /*e600*/  MOV R12, 0x6 ;  /* 0x00000006000c7802 */ /* 0x000fe40000000f00 */
[----:B------:R-:W-:-:S07]  /*e610*/  MOV R7, R14 ;  /* 0x0000000e00077202 */ /* 0x000fce0000000f00 */
[----:B------:R-:W-:Y:S05]  /*e620*/  WARPSYNC.COLLECTIVE R15, `(.L_x_13074) ;  /* 0x000000000f087348 */ /* 0x000fea0003c00000 */
[----:B------:R0:W1:Y:S02]  /*e630*/  SHFL.IDX P6, R14, R13, R12, R11 ;  /* 0x0000000c0d0e7389 */ /* 0x00006400000c000b */
[----:B01----:R-:W-:Y:S01]  /*e640*/  ENDCOLLECTIVE ;  /* 0x000000000000791b */ /* 0x003fe20003800000 */
.L_x_13074:
        /* <DEDUP_REMOVED lines=15> */
.L_x_13075:
[----:B------:R-:W-:Y:S02]  /*e740*/  @P1 IMAD R8, R5, 0x2, R22 ;  /* 0x0000000205081824 */ /* 0x000fe400078e0216 */
[----:B------:R-:W-:Y:S02]  /*e750*/  IMAD.MOV.U32 R13, RZ, RZ, R2 ;  /* 0x000000ffff0d7224 */ /* 0x000fe400078e0002 */
[----:B------:R-:W-:Y:S02]  /*e760*/  IMAD.MOV.U32 R12, RZ, RZ, 0x7 ;  /* 0x00000007ff0c7424 */ /* 0x000fe400078e00ff */
[----:B------:R-:W-:-:S07]  /*e770*/  IMAD.MOV.U32 R7, RZ, RZ, R14 ;  /* 0x000000ffff077224 */ /* 0x000fce00078e000e */
[----:B------:R-:W-:Y:S05]  /*e780*/  WARPSYNC.COLLECTIVE R15, `(.L_x_13076) ;  /* 0x000000000f087348 */ /* 0x000fea0003c00000 */
[----:B------:R0:W1:Y:S02]  /*e790*/  SHFL.IDX P6, R14, R13, R12, R11 ;  /* 0x0000000c0d0e7389 */ /* 0x00006400000c000b */
[----:B01----:R-:W-:Y:S01]  /*e7a0*/  ENDCOLLECTIVE ;  /* 0x000000000000791b */ /* 0x003fe20003800000 */
.L_x_13076:
        /* <DEDUP_REMOVED lines=14> */
.L_x_13077:
[----:B------:R-:W-:Y:S01]  /*e890*/  IMAD.MOV.U32 R0, RZ, RZ, R14 ;  /* 0x000000ffff007224 */ /* 0x000fe200078e000e */
[----:B------:R-:W-:Y:S06]  /*e8a0*/  BRA `(.L_x_13078) ;  /* 0xffffffb800f07947 */ /* 0x000fec000383ffff */
.L_x_13002:
[----:B------:R-:W-:Y:S01]  /*e8b0*/  IMAD.MOV.U32 R13, RZ, RZ, R4 ;  /* 0x000000ffff0d7224 */ /* 0x000fe200078e0004 */
[----:B------:R-:W-:Y:S01]  /*e8c0*/  MOV R12, RZ ;  /* 0x000000ff000c7202 */ /* 0x000fe20000000f00 */
[----:B------:R-:W-:Y:S02]  /*e8d0*/  IMAD.MOV.U32 R11, RZ, RZ, 0x181f ;  /* 0x0000181fff0b7424 */ /* 0x000fe400078e00ff */
[----:B------:R-:W-:Y:S02]  /*e8e0*/  IMAD.MOV.U32 R15, RZ, RZ, -0x1 ;  /* 0xffffffffff0f7424 */ /* 0x000fe400078e00ff */
[----:B-----5:R-:W-:Y:S02]  /*e8f0*/  IMAD R3, R21, R9, RZ ;  /* 0x0000000915037224 */ /* 0x020fe400078e02ff */
[----:B------:R-:W-:-:S07]  /*e900*/  IMAD R17, R17, 0xc0, R20 ;  /* 0x000000c011117824 */ /* 0x000fce00078e0214 */
[----:B------:R-:W-:Y:S05]  /*e910*/  WARPSYNC.COLLECTIVE R15, `(.L_x_13079) ;  /* 0x000000000f087348 */ /* 0x000fea0003c00000 */
[----:B------:R0:W1:Y:S02]  /*e920*/  SHFL.IDX P6, R14, R13, R12, R11 ;  /* 0x0000000c0d0e7389 */ /* 0x00006400000c000b */
[----:B01----:R-:W-:Y:S01]  /*e930*/  ENDCOLLECTIVE ;  /* 0x000000000000791b */ /* 0x003fe20003800000 */
.L_x_13079:
[C---:B------:R-:W-:Y:S01]  /*e940*/  VIADD R8, R17.reuse, 0x10 ;  /* 0x0000001011087836 */ /* 0x040fe20000000000 */
[----:B------:R-:W-:Y:S02]  /*e950*/  ISETP.GE.AND P2, PT, R17, R3, PT ;  /* 0x000000031100720c */ /* 0x000fe40003f46270 */
[----:B------:R-:W-:Y:S01]  /*e960*/  MOV R13, R0 ;  /* 0x00000000000d7202 */ /* 0x000fe20000000f00 */
[----:B------:R-:W-:-:S10]  /*e970*/  IMAD.MOV.U32 R6, RZ, RZ, R14 ;  /* 0x000000ffff067224 */ /* 0x000fd400078e000e */
[----:B------:R-:W-:Y:S05]  /*e980*/  WARPSYNC.COLLECTIVE R15, `(.L_x_13080) ;  /* 0x000000000f087348 */ /* 0x000fea0003c00000 */
[----:B------:R0:W1:Y:S02]  /*e990*/  SHFL.IDX P6, R14, R13, R12, R11 ;  /* 0x0000000c0d0e7389 */ /* 0x00006400000c000b */
[----:B01----:R-:W-:Y:S01]  /*e9a0*/  ENDCOLLECTIVE ;  /* 0x000000000000791b */ /* 0x003fe20003800000 */
.L_x_13080:
[----:B------:R-:W-:Y:S01]  /*e9b0*/  MOV R13, R4 ;  /* 0x00000004000d7202 */ /* 0x000fe20000000f00 */
[----:B------:R-:W-:Y:S02]  /*e9c0*/  IMAD.MOV.U32 R12, RZ, RZ, 0x1 ;  /* 0x00000001ff0c7424 */ /* 0x000fe400078e00ff */
[----:B------:R-:W-:-:S07]  /*e9d0*/  IMAD.MOV.U32 R7, RZ, RZ, R14 ;  /* 0x000000ffff077224 */ /* 0x000fce00078e000e */
[----:B------:R-:W-:Y:S05]  /*e9e0*/  WARPSYNC.COLLECTIVE R15, `(.L_x_13081) ;  /* 0x000000000f087348 */ /* 0x000fea0003c00000 */
[----:B------:R0:W1:Y:S02]  /*e9f0*/  SHFL.IDX P6, R14, R13, R12, R11 ;  /* 0x0000000c0d0e7389 */ /* 0x00006400000c000b */
[----:B01----:R-:W-:Y:S01]  /*ea00*/  ENDCOLLECTIVE ;  /* 0x000000000000791b */ /* 0x003fe20003800000 */
.L_x_13081:
[----:B------:R-:W-:-:S05]  /*ea10*/  @!P2 LEA R7, P1, R28, R7, 0x1 ;  /* 0x000000071c07a211 */ /* 0x000fca00078208ff */
[----:B------:R-:W-:Y:S01]  /*ea20*/  @!P2 IMAD.X R6, RZ, RZ, R6, P1 ;  /* 0x000000ffff06a224 */ /* 0x000fe200008e0606 */
[----:B------:R-:W-:-:S04]  /*ea30*/  ISETP.GE.AND P1, PT, R8, R3, PT ;  /* 0x000000030800720c */ /* 0x000fc80003f26270 */
        /* <DEDUP_REMOVED lines=12> */
.L_x_13082:
[----:B------:R-:W-:Y:S01]  /*eb00*/  IMAD.MOV.U32 R13, RZ, RZ, R4 ;  /* 0x000000ffff0d7224 */ /* 0x000fe200078e0004 */
[----:B------:R-:W-:Y:S02]  /*eb10*/  MOV R12, 0x2 ;  /* 0x00000002000c7802 */ /* 0x000fe40000000f00 */
[----:B------:R-:W-:-:S07]  /*eb20*/  MOV R7, R14 ;  /* 0x0000000e00077202 */ /* 0x000fce0000000f00 */
[----:B------:R-:W-:Y:S05]  /*eb30*/  WARPSYNC.COLLECTIVE R15, `(.L_x_13083) ;  /* 0x000000000f087348 */ /* 0x000fea0003c00000 */
[----:B------:R0:W1:Y:S02]  /*eb40*/  SHFL.IDX P6, R14, R13, R12, R11 ;  /* 0x0000000c0d0e7389 */ /* 0x00006400000c000b */
[----:B01----:R-:W-:Y:S01]  /*eb50*/  ENDCOLLECTIVE ;  /* 0x000000000000791b */ /* 0x003fe20003800000 */
.L_x_13083:
        /* <DEDUP_REMOVED lines=10> */
[----:B0-----:R-:W-:-:S05]  /*ec00*/  VIADD R6, R17, 0x20 ;  /* 0x0000002011067836 */ /* 0x001fca0000000000 */
[----:B------:R-:W-:Y:S01]  /*ec10*/  ISETP.GE.AND P1, PT, R6, R3, PT ;  /* 0x000000030600720c */ /* 0x000fe20003f26270 */
[----:B------:R-:W-:-:S12]  /*ec20*/  IMAD.MOV.U32 R6, RZ, RZ, R14 ;  /* 0x000000ffff067224 */ /* 0x000fd800078e000e */
[----:B------:R-:W-:Y:S05]  /*ec30*/  WARPSYNC.COLLECTIVE R15, `(.L_x_13084) ;  /* 0x000000000f087348 */ /* 0x000fea0003c00000 */
[----:B------:R0:W1:Y:S02]  /*ec40*/  SHFL.IDX P6, R14, R13, R12, R11 ;  /* 0x0000000c0d0e7389 */ /* 0x00006400000c000b */
[----:B01----:R-:W-:Y:S01]  /*ec50*/  ENDCOLLECTIVE ;  /* 0x000000000000791b */ /* 0x003fe20003800000 */
.L_x_13084:
[----:B------:R-:W-:Y:S02]  /*ec60*/  IMAD.MOV.U32 R13, RZ, RZ, R4 ;  /* 0x000000ffff0d7224 */ /* 0x000fe400078e0004 */
[----:B------:R-:W-:Y:S02]  /*ec70*/  IMAD.MOV.U32 R12, RZ, RZ, 0x3 ;  /* 0x00000003ff0c7424 */ /* 0x000fe400078e00ff */
[----:B------:R-:W-:-:S07]  /*ec80*/  IMAD.MOV.U32 R7, RZ, RZ, R14 ;  /* 0x000000ffff077224 */ /* 0x000fce00078e000e */
[----:B------:R-:W-:Y:S05]  /*ec90*/  WARPSYNC.COLLECTIVE R15, `(.L_x_13085) ;  /* 0x000000000f087348 */ /* 0x000fea0003c00000 */
[----:B------:R0:W1:Y:S02]  /*eca0*/  SHFL.IDX P6, R14, R13, R12, R11 ;  /* 0x0000000c0d0e7389 */ /* 0x00006400000c000b */
[----:B01----:R-:W-:Y:S01]  /*ecb0*/  ENDCOLLECTIVE ;  /* 0x000000000000791b */ /* 0x003fe20003800000 */
.L_x_13085:
        /* <DEDUP_REMOVED lines=11> */
[----:B------:R-:W-:Y:S02]  /*ed70*/  ISETP.GE.AND P1, PT, R6, R3, PT ;  /* 0x000000030600720c */ /* 0x000fe40003f26270 */
[----:B------:R-:W-:-:S11]  /*ed80*/  MOV R6, R14 ;  /* 0x0000000e00067202 */ /* 0x000fd60000000f00 */
[----:B------:R-:W-:Y:S05]  /*ed90*/  WARPSYNC.COLLECTIVE R15, `(.L_x_13086) ;  /* 0x000000000f087348 */ /* 0x000fea0003c00000 */
[----:B------:R0:W1:Y:S02]  /*eda0*/  SHFL.IDX P6, R14, R13, R12, R11 ;  /* 0x0000000c0d0e7389 */ /* 0x00006400000c000b */
[----:B01----:R-:W-:Y:S01]  /*edb0*/  ENDCOLLECTIVE ;  /* 0x000000000000791b */ /* 0x003fe20003800000 */
.L_x_13086:
[----:B------:R-:W-:Y:S02]  /*edc0*/  IMAD.MOV.U32 R13, RZ, RZ, R4 ;  /* 0x000000ffff0d7224 */ /* 0x000fe400078e0004 */
[----:B------:R-:W-:Y:S02]  /*edd0*/  IMAD.MOV.U32 R12, RZ, RZ, 0x4 ;  /* 0x00000004ff0c7424 */ /* 0x000fe400078e00ff */
[----:B------:R-:W-:-:S07]  /*ede0*/  IMAD.MOV.U32 R7, RZ, RZ, R14 ;  /* 0x000000ffff077224 */ /* 0x000fce00078e000e */
[----:B------:R-:W-:Y:S05]  /*edf0*/  WARPSYNC.COLLECTIVE R15, `(.L_x_13087) ;  /* 0x000000000f087348 */ /* 0x000fea0003c00000 */
[----:B------:R0:W1:Y:S02]  /*ee00*/  SHFL.IDX P6, R14, R13, R12, R11 ;  /* 0x0000000c0d0e7389 */ /* 0x00006400000c000b */
[----:B01----:R-:W-:Y:S01]  /*ee10*/  ENDCOLLECTIVE ;  /* 0x000000000000791b */ /* 0x003fe20003800000 */
.L_x_13087:
        /* <DEDUP_REMOVED lines=9> */
[----:B------:R0:W-:Y:S02]  /*eeb0*/  @!P1 LDGSTS.E.BYPASS.LTC128B.128 [R10+0x9c00], desc[UR50][R6.64], !P0 ;  /* 0x09c00000060a9fae */ /* 0x0001e4000c101d72 */
[----:B0-----:R-:W-:-:S04]  /*eec0*/  IADD3 R6, R17, 0x40, RZ ;  /* 0x0000004011067810 */ /* 0x001fc80007ffe0ff */
[----:B------:R-:W-:Y:S01]  /*eed0*/  ISETP.GE.AND P1, PT, R6, R3, PT ;  /* 0x000000030600720c */ /* 0x000fe20003f26270 */
[----:B------:R-:W-:-:S12]  /*eee0*/  IMAD.MOV.U32 R6, RZ, RZ, R14 ;  /* 0x000000ffff067224 */ /* 0x000fd800078e000e */
[----:B------:R-:W-:Y:S05]  /*eef0*/  WARPSYNC.COLLECTIVE R15, `(.L_x_13088) ;  /* 0x000000000f087348 */ /* 0x000fea0003c00000 */
[----:B------:R0:W1:Y:S02]  /*ef00*/  SHFL.IDX P6, R14, R13, R12, R11 ;  /* 0x0000000c0d0e7389 */ /* 0x00006400000c000b */
[----:B01----:R-:W-:Y:S01]  /*ef10*/  ENDCOLLECTIVE ;  /* 0x000000000000791b */ /* 0x003fe20003800000 */
.L_x_13088:
[----:B------:R-:W-:Y:S01]  /*ef20*/  MOV R13, R4 ;  /* 0x00000004000d7202 */ /* 0x000fe20000000f00 */
[----:B------:R-:W-:Y:S02]  /*ef30*/  IMAD.MOV.U32 R12, RZ, RZ, 0x5 ;  /* 0x00000005ff0c7424 */ /* 0x000fe400078e00ff */
[----:B------:R-:W-:-:S07]  /*ef40*/  IMAD.MOV.U32 R7, RZ, RZ, R14 ;  /* 0x000000ffff077224 */ /* 0x000fce00078e000e */
[----:B------:R-:W-:Y:S05]  /*ef50*/  WARPSYNC.COLLECTIVE R15, `(.L_x_13089) ;  /* 0x000000000f087348 */ /* 0x000fea0003c00000 */
[----:B------:R0:W1:Y:S02]  /*ef60*/  SHFL.IDX P6, R14, R13, R12, R11 ;  /* 0x0000000c0d0e7389 */ /* 0x00006400000c000b */
[----:B01----:R-:W-:Y:S01]  /*ef70*/  ENDCOLLECTIVE ;  /* 0x000000000000791b */ /* 0x003fe20003800000 */
.L_x_13089:
        /* <DEDUP_REMOVED lines=16> */
.L_x_13090:
[----:B------:R-:W-:Y:S01]  /*f080*/  IMAD.MOV.U32 R13, RZ, RZ, R4 ;  /* 0x000000ffff0d7224 */ /* 0x000fe200078e0004 */
[----:B------:R-:W-:Y:S02]  /*f090*/  MOV R12, 0x6 ;  /* 0x00000006000c7802 */ /* 0x000fe40000000f00 */
[----:B------:R-:W-:-:S07]  /*f0a0*/  MOV R7, R14 ;  /* 0x0000000e00077202 */ /* 0x000fce0000000f00 */
[----:B------:R-:W-:Y:S05]  /*f0b0*/  WARPSYNC.COLLECTIVE R15, `(.L_x_13091) ;  /* 0x000000000f087348 */ /* 0x000fea0003c00000 */
[----:B------:R0:W1:Y:S02]  /*f0c0*/  SHFL.IDX P6, R14, R13, R12, R11 ;  /* 0x0000000c0d0e7389 */ /* 0x00006400000c000b */
[----:B01----:R-:W-:Y:S01]  /*f0d0*/  ENDCOLLECTIVE ;  /* 0x000000000000791b */ /* 0x003fe20003800000 */
.L_x_13091:
        /* <DEDUP_REMOVED lines=16> */
.L_x_13092:
[----:B------:R-:W-:Y:S02]  /*f1e0*/  IMAD.MOV.U32 R13, RZ, RZ, R4 ;  /* 0x000000ffff0d7224 */ /* 0x000fe400078e0004 */
[----:B------:R-:W-:Y:S02]  /*f1f0*/  IMAD.MOV.U32 R12, RZ, RZ, 0x7 ;  /* 0x00000007ff0c7424 */ /* 0x000fe400078e00ff */
[----:B------:R-:W-:-:S07]  /*f200*/  IMAD.MOV.U32 R7, RZ, RZ, R14 ;  /* 0x000000ffff077224 */ /* 0x000fce00078e000e */
[----:B------:R-:W-:Y:S05]  /*f210*/  WARPSYNC.COLLECTIVE R15, `(.L_x_13093) ;  /* 0x000000000f087348 */ /* 0x000fea0003c00000 */
[----:B------:R0:W1:Y:S02]  /*f220*/  SHFL.IDX P6, R14, R13, R12, R11 ;  /* 0x0000000c0d0e7389 */ /* 0x00006400000c000b */
[----:B01----:R-:W-:Y:S01]  /*f230*/  ENDCOLLECTIVE ;  /* 0x000000000000791b */ /* 0x003fe20003800000 */
.L_x_13093:
        /* <DEDUP_REMOVED lines=11> */
[----:B------:R0:W-:Y:S01]  /*f2f0*/  @!P1 LDGSTS.E.BYPASS.LTC128B.128 [R10+0xb400], desc[UR50][R6.64], !P0 ;  /* 0x0b400000060a9fae */ /* 0x0001e2000c101d72 */
[----:B------:R-:W-:Y:S02]  /*f300*/  ISETP.GE.AND P1, PT, R0, R3, PT ;  /* 0x000000030000720c */ /* 0x000fe40003f26270 */
[----:B------:R-:W-:-:S11]  /*f310*/  IADD3 R0, R17, 0x80, RZ ;  /* 0x0000008011007810 */ /* 0x000fd60007ffe0ff */
[----:B0-----:R-:W-:Y:S05]  /*f320*/  WARPSYNC.COLLECTIVE R15, `(.L_x_13094) ;  /* 0x000000000f087348 */ /* 0x001fea0003c00000 */
[----:B------:R1:W2:Y:S02]  /*f330*/  SHFL.IDX P6, R14, R13, R12, R11 ;  /* 0x0000000c0d0e7389 */ /* 0x0002a400000c000b */
[----:B012---:R-:W-:Y:S01]  /*f340*/  ENDCOLLECTIVE ;  /* 0x000000000000791b */ /* 0x007fe20003800000 */
.L_x_13094:
[----:B------:R-:W-:Y:S02]  /*f350*/  IMAD.MOV.U32 R13, RZ, RZ, R2 ;  /* 0x000000ffff0d7224 */ /* 0x000fe400078e0002 */
[----:B------:R-:W-:Y:S02]  /*f360*/  IMAD.MOV.U32 R12, RZ, RZ, RZ ;  /* 0x000000ffff0c7224 */ /* 0x000fe400078e00ff */
[----:B------:R-:W-:-:S07]  /*f370*/  IMAD.MOV.U32 R6, RZ, RZ, R14 ;  /* 0x000000ffff067224 */ /* 0x000fce00078e000e */
[----:B------:R-:W-:Y:S05]  /*f380*/  WARPSYNC.COLLECTIVE R15, `(.L_x_13095) ;  /* 0x000000000f087348 */ /* 0x000fea0003c00000 */
[----:B------:R0:W1:Y:S02]  /*f390*/  SHFL.IDX P6, R14, R13, R12, R11 ;  /* 0x0000000c0d0e7389 */ /* 0x00006400000c000b */
[----:B01----:R-:W-:Y:S01]  /*f3a0*/  ENDCOLLECTIVE ;  /* 0x000000000000791b */ /* 0x003fe20003800000 */
.L_x_13095:
[----:B------:R-:W-:-:S05]  /*f3b0*/  @!P1 LEA R6, P3, R28, R6, 0x1 ;  /* 0x000000061c069211 */ /* 0x000fca00078608ff */
[----:B------:R-:W-:-:S05]  /*f3c0*/  @!P1 IMAD.X R7, RZ, RZ, R4, P3 ;  /* 0x000000ffff079224 */ /* 0x000fca00018e0604 */
[----:B------:R-:W-:Y:S01]  /*f3d0*/  @!PT LDS RZ, [RZ] ;  /* 0x00000000fffff984 */ /* 0x000fe20000000800 */
[----:B------:R-:W-:Y:S01]  /*f3e0*/  @!PT LDS RZ, [RZ] ;  /* 0x00000000fffff984 */ /* 0x000fe20000000800 */
[----:B------:R-:W-:Y:S01]  /*f3f0*/  @!PT LDS RZ, [RZ] ;  /* 0x00000000fffff984 */ /* 0x000fe20000000800 */
[----:B------:R0:W-:Y:S01]  /*f400*/  @!P1 LDGSTS.E.BYPASS.LTC128B.128 [R10+0xbc00], desc[UR50][R6.64], !P0 ;  /* 0x0bc00000060a9fae */ /* 0x0001e2000c101d72 */
[----:B------:R-:W-:Y:S02]  /*f410*/  MOV R13, R5 ;  /* 0x00000005000d7202 */ /* 0x000fe40000000f00 */
[----:B------:R-:W-:Y:S01]  /*f420*/  ISETP.GE.AND P1, PT, R0, R3, PT ;  /* 0x000000030000720c */ /* 0x000fe20003f26270 */
[----:B------:R-:W-:-:S12]  /*f430*/  IMAD.MOV.U32 R0, RZ, RZ, R14 ;  /* 0x000000ffff007224 */ /* 0x000fd800078e000e */
[----:B0-----:R-:W-:Y:S05]  /*f440*/  WARPSYNC.COLLECTIVE R15, `(.L_x_13096) ;  /* 0x000000000f087348 */ /* 0x001fea0003c00000 */
[----:B------:R1:W2:Y:S02]  /*f450*/  SHFL.IDX P6, R14, R13, R12, R11 ;  /* 0x0000000c0d0e7389 */ /* 0x0002a400000c000b */
[----:B012---:R-:W-:Y:S01]  /*f460*/  ENDCOLLECTIVE ;  /* 0x000000000000791b */ /* 0x007fe20003800000 */
.L_x_13096:
[----:B------:R-:W-:Y:S02]  /*f470*/  IMAD.MOV.U32 R13, RZ, RZ, R2 ;  /* 0x000000ffff0d7224 */ /* 0x000fe400078e0002 */
[----:B------:R-:W-:Y:S02]  /*f480*/  IMAD.MOV.U32 R12, RZ, RZ, 0x1 ;  /* 0x00000001ff0c7424 */ /* 0x000fe400078e00ff */
[----:B------:R-:W-:-:S07]  /*f490*/  IMAD.MOV.U32 R4, RZ, RZ, R14 ;  /* 0x000000ffff047224 */ /* 0x000fce00078e000e */
[----:B------:R-:W-:Y:S05]  /*f4a0*/  WARPSYNC.COLLECTIVE R15, `(.L_x_13097) ;  /* 0x000000000f087348 */ /* 0x000fea0003c00000 */
[----:B------:R0:W1:Y:S02]  /*f4b0*/  SHFL.IDX P6, R14, R13, R12, R11 ;  /* 0x0000000c0d0e7389 */ /* 0x00006400000c000b */
[----:B01----:R-:W-:Y:S01]  /*f4c0*/  ENDCOLLECTIVE ;  /* 0x000000000000791b */ /* 0x003fe20003800000 */
.L_x_13097:
[----:B------:R-:W-:-:S05]  /*f4d0*/  @!P1 LEA R4, P3, R28, R4, 0x1 ;  /* 0x000000041c049211 */ /* 0x000fca00078608ff */
[----:B------:R-:W-:Y:S02]  /*f4e0*/  @!P1 IMAD.X R0, RZ, RZ, R0, P3 ;  /* 0x000000ffff009224 */ /* 0x000fe400018e0600 */
[----:B------:R-:W-:Y:S02]  /*f4f0*/  @!P1 IMAD.MOV.U32 R6, RZ, RZ, R4 ;  /* 0x000000ffff069224 */ /* 0x000fe400078e0004 */
[C---:B------:R-:W-:Y:S01]  /*f500*/  VIADD R4, R17.reuse, 0xa0 ;  /* 0x000000a011047836 */ /* 0x040fe20000000000 */
[----:B------:R-:W-:Y:S01]  /*f510*/  @!P1 MOV R7, R0 ;  /* 0x0000000000079202 */ /* 0x000fe20000000f00 */
[----:B------:R-:W-:Y:S02]  /*f520*/  VIADD R0, R17, 0x90 ;  /* 0x0000009011007836 */ /* 0x000fe40000000000 */
[----:B------:R-:W-:Y:S02]  /*f530*/  IMAD.MOV.U32 R13, RZ, RZ, R5 ;  /* 0x000000ffff0d7224 */ /* 0x000fe400078e0005 */
[----:B------:R-:W-:Y:S01]  /*f540*/  @!PT LDS RZ, [RZ] ;  /* 0x00000000fffff984 */ /* 0x000fe20000000800 */
[----:B------:R-:W-:Y:S01]  /*f550*/  @!PT LDS RZ, [RZ] ;  /* 0x00000000fffff984 */ /* 0x000fe20000000800 */
[----:B------:R-:W-:Y:S01]  /*f560*/  @!PT LDS RZ, [RZ] ;  /* 0x00000000fffff984 */ /* 0x000fe20000000800 */
[----:B------:R0:W-:Y:S01]  /*f570*/  @!P1 LDGSTS.E.BYPASS.LTC128B.128 [R10+0xc400], desc[UR50][R6.64], !P0 ;  /* 0x0c400000060a9fae */ /* 0x0001e2000c101d72 */
[----:B------:R-:W-:-:S02]  /*f580*/  ISETP.GE.AND P1, PT, R0, R3, PT ;  /* 0x000000030000720c */ /* 0x000fc40003f26270 */
[----:B------:R-:W-:-:S11]  /*f590*/  MOV R0, R14 ;  /* 0x0000000e00007202 */ /* 0x000fd60000000f00 */
[----:B0-----:R-:W-:Y:S05]  /*f5a0*/  WARPSYNC.COLLECTIVE R15, `(.L_x_13098) ;  /* 0x000000000f087348 */ /* 0x001fea0003c00000 */
[----:B------:R1:W2:Y:S02]  /*f5b0*/  SHFL.IDX P6, R14, R13, R12, R11 ;  /* 0x0000000c0d0e7389 */ /* 0x0002a400000c000b */
[----:B012---:R-:W-:Y:S01]  /*f5c0*/  ENDCOLLECTIVE ;  /* 0x000000000000791b */ /* 0x007fe20003800000 */
.L_x_13098:
[----:B------:R-:W-:Y:S02]  /*f5d0*/  IMAD.MOV.U32 R13, RZ, RZ, R2 ;  /* 0x000000ffff0d7224 */ /* 0x000fe400078e0002 */
[----:B------:R-:W-:Y:S02]  /*f5e0*/  IMAD.MOV.U32 R12, RZ, RZ, 0x2 ;  /* 0x00000002ff0c7424 */ /* 0x000fe400078e00ff */
[----:B------:R-:W-:-:S07]  /*f5f0*/  IMAD.MOV.U32 R6, RZ, RZ, R14 ;  /* 0x000000ffff067224 */ /* 0x000fce00078e000e */
[----:B------:R-:W-:Y:S05]  /*f600*/  WARPSYNC.COLLECTIVE R15, `(.L_x_13099) ;  /* 0x000000000f087348 */ /* 0x000fea0003c00000 */
[----:B------:R0:W1:Y:S02]  /*f610*/  SHFL.IDX P6, R14, R13, R12, R11 ;  /* 0x0000000c0d0e7389 */ /* 0x00006400000c000b */
[----:B01----:R-:W-:Y:S01]  /*f620*/  ENDCOLLECTIVE ;  /* 0x000000000000791b */ /* 0x003fe20003800000 */
.L_x_13099:
[----:B------:R-:W-:-:S05]  /*f630*/  @!P1 LEA R6, P2, R28, R6, 0x1 ;  /* 0x000000061c069211 */ /* 0x000fca00078408ff */
[----:B------:R-:W-:Y:S01]  /*f640*/  @!P1 IMAD.X R0, RZ, RZ, R0, P2 ;  /* 0x000000ffff009224 */ /* 0x000fe200010e0600 */
[----:B------:R-:W-:-:S04]  /*f650*/  ISETP.GE.AND P2, PT, R4, R3, PT ;  /* 0x000000030400720c */ /* 0x000fc80003f46270 */
[----:B------:R-:W-:Y:S02]  /*f660*/  @!P1 MOV R7, R0 ;  /* 0x0000000000079202 */ /* 0x000fe40000000f00 */
[----:B------:R-:W-:-:S03]  /*f670*/  MOV R13, R5 ;  /* 0x00000005000d7202 */ /* 0x000fc60000000f00 */
[----:B------:R-:W-:Y:S01]  /*f680*/  @!PT LDS RZ, [RZ] ;  /* 0x00000000fffff984 */ /* 0x000fe20000000800 */
[----:B------:R-:W-:Y:S01]  /*f690*/  @!PT LDS RZ, [RZ] ;  /* 0x00000000fffff984 */ /* 0x000fe20000000800 */
[----:B------:R-:W-:Y:S01]  /*f6a0*/  @!PT LDS RZ, [RZ] ;  /* 0x00000000fffff984 */ /* 0x000fe20000000800 */
[----:B------:R0:W-:Y:S01]  /*f6b0*/  @!P1 LDGSTS.E.BYPASS.LTC128B.128 [R10+0xcc00], desc[UR50][R6.64], !P0 ;  /* 0x0cc00000060a9fae */ /* 0x0001e2000c101d72 */
[----:B------:R-:W-:-:S07]  /*f6c0*/  IMAD.MOV.U32 R0, RZ, RZ, R14 ;  /* 0x000000ffff007224 */ /* 0x000fce00078e000e */
[----:B0-----:R-:W-:Y:S05]  /*f6d0*/  WARPSYNC.COLLECTIVE R15, `(.L_x_13100) ;  /* 0x000000000f087348 */ /* 0x001fea0003c00000 */
[----:B------:R1:W2:Y:S02]  /*f6e0*/  SHFL.IDX P6, R14, R13, R12, R11 ;  /* 0x0000000c0d0e7389 */ /* 0x0002a400000c000b */
[----:B012---:R-:W-:Y:S01]  /*f6f0*/  ENDCOLLECTIVE ;  /* 0x000000000000791b */ /* 0x007fe20003800000 */
.L_x_13100:
[----:B------:R-:W-:Y:S02]  /*f700*/  IMAD.MOV.U32 R13, RZ, RZ, R2 ;  /* 0x000000ffff0d7224 */ /* 0x000fe400078e0002 */
[----:B------:R-:W-:Y:S02]  /*f710*/  IMAD.MOV.U32 R12, RZ, RZ, 0x3 ;  /* 0x00000003ff0c7424 */ /* 0x000fe400078e00ff */
[----:B------:R-:W-:-:S07]  /*f720*/  IMAD.MOV.U32 R6, RZ, RZ, R14 ;  /* 0x000000ffff067224 */ /* 0x000fce00078e000e */
[----:B------:R-:W-:Y:S05]  /*f730*/  WARPSYNC.COLLECTIVE R15, `(.L_x_13101) ;  /* 0x000000000f087348 */ /* 0x000fea0003c00000 */
[----:B------:R0:W1:Y:S02]  /*f740*/  SHFL.IDX P6, R14, R13, R12, R11 ;  /* 0x0000000c0d0e7389 */ /* 0x00006400000c000b */
[----:B01----:R-:W-:Y:S01]  /*f750*/  ENDCOLLECTIVE ;  /* 0x000000000000791b */ /* 0x003fe20003800000 */
.L_x_13101:
[----:B------:R-:W-:-:S05]  /*f760*/  @!P2 LEA R6, P1, R28, R6, 0x1 ;  /* 0x000000061c06a211 */ /* 0x000fca00078208ff */
[----:B------:R-:W-:-:S05]  /*f770*/  @!P2 IMAD.X R0, RZ, RZ, R0, P1 ;  /* 0x000000ffff00a224 */ /* 0x000fca00008e0600 */
        /* <DEDUP_REMOVED lines=10> */
.L_x_13102:
[----:B------:R-:W-:Y:S01]  /*f820*/  IMAD.MOV.U32 R2, RZ, RZ, R14 ;  /* 0x000000ffff027224 */ /* 0x000fe200078e000e */
[----:B------:R-:W-:Y:S06]  /*f830*/  BRA `(.L_x_13103) ;  /* 0xffffffb800d87947 */ /* 0x000fec000383ffff */
.L_x_13005:
[----:B0-----:R0:W1:Y:S02]  /*f840*/  SYNCS.PHASECHK.TRANS64.TRYWAIT P0, [R22+URZ+0x16820], R3 ;  /* 0x01682003160075a7 */ /* 0x001064000800017f */
[----:B-1----:R-:W-:Y:S05]  /*f850*/  @!P0 NANOSLEEP.SYNCS 0x989680 ;  /* 0x009896800000895d */ /* 0x002fea0003900000 */
[----:B------:R-:W1:Y:S02]  /*f860*/  @!P0 SYNCS.PHASECHK.TRANS64 P0, [R22+URZ+0x16820], R3 ;  /* 0x01682003160085a7 */ /* 0x000e64000800007f */
[----:B-1----:R-:W-:Y:S05]  /*f870*/  @!P0 BRA `(.L_x_13005) ;  /* 0xfffffffc00f08947 */ /* 0x002fea000383ffff */
[----:B------:R-:W-:Y:S05]  /*f880*/  BRA `(.L_x_13104) ;  /* 0xffffffbc003c7947 */ /* 0x000fea000383ffff */
.L_x_13010:
[----:B0-----:R0:W1:Y:S02]  /*f890*/  SYNCS.PHASECHK.TRANS64.TRYWAIT P0, [R5+URZ+0x16840], R2 ;  /* 0x01684002050075a7 */ /* 0x001064000800017f */
[----:B-1----:R-:W-:Y:S05]  /*f8a0*/  @!P0 NANOSLEEP.SYNCS 0x989680 ;  /* 0x009896800000895d */ /* 0x002fea0003900000 */
[----:B------:R-:W1:Y:S02]  /*f8b0*/  @!P0 SYNCS.PHASECHK.TRANS64 P0, [R5+URZ+0x16840], R2 ;  /* 0x01684002050085a7 */ /* 0x000e64000800007f */
[----:B-1----:R-:W-:Y:S05]  /*f8c0*/  @!P0 BRA `(.L_x_13010) ;  /* 0xfffffffc00f08947 */ /* 0x002fea000383ffff */
[----:B------:R-:W-:Y:S05]  /*f8d0*/  BRA `(.L_x_13105) ;  /* 0xffffffc0000c7947 */ /* 0x000fea000383ffff */
.L_x_13011:
        /* <DEDUP_REMOVED lines=8> */
.L_x_13107:
[----:B------:R-:W-:Y:S05]  /*f960*/  BSYNC B1 ;  /* 0x0000000000017941 */ /* 0x000fea0003800000 */
.L_x_13106:
        /* <DEDUP_REMOVED lines=10> */
.L_x_13108:
[----:B------:R-:W-:Y:S01]  /*fa10*/  IMAD.MOV.U32 R13, RZ, RZ, R10 ;  /* 0x000000ffff0d7224 */ /* 0x000fe200078e000a */
[----:B------:R-:W-:Y:S01]  /*fa20*/  MOV R12, 0x1 ;  /* 0x00000001000c7802 */ /* 0x000fe20000000f00 */
[----:B------:R-:W-:-:S07]  /*fa30*/  IMAD.MOV.U32 R2, RZ, RZ, R14 ;  /* 0x000000ffff027224 */ /* 0x000fce00078e000e */
[----:B------:R-:W-:Y:S05]  /*fa40*/  WARPSYNC.COLLECTIVE R15, `(.L_x_13109) ;  /* 0x000000000f087348 */ /* 0x000fea0003c00000 */
[----:B------:R0:W1:Y:S02]  /*fa50*/  SHFL.IDX P6, R14, R13, R12, R11 ;  /* 0x0000000c0d0e7389 */ /* 0x00006400000c000b */
[----:B01----:R-:W-:Y:S01]  /*fa60*/  ENDCOLLECTIVE ;  /* 0x000000000000791b */ /* 0x003fe20003800000 */
.L_x_13109:
        /* <DEDUP_REMOVED lines=11> */
.L_x_13110:
[----:B------:R-:W-:Y:S02]  /*fb20*/  IMAD.MOV.U32 R13, RZ, RZ, R10 ;  /* 0x000000ffff0d7224 */ /* 0x000fe400078e000a */
[----:B------:R-:W-:Y:S02]  /*fb30*/  IMAD.MOV.U32 R12, RZ, RZ, 0x2 ;  /* 0x00000002ff0c7424 */ /* 0x000fe400078e00ff */
[----:B------:R-:W-:-:S07]  /*fb40*/  IMAD.MOV.U32 R2, RZ, RZ, R14 ;  /* 0x000000ffff027224 */ /* 0x000fce00078e000e */
[----:B------:R-:W-:Y:S05]  /*fb50*/  WARPSYNC.COLLECTIVE R15, `(.L_x_13111) ;  /* 0x000000000f087348 */ /* 0x000fea0003c00000 */
[----:B------:R0:W1:Y:S02]  /*fb60*/  SHFL.IDX P6, R14, R13, R12, R11 ;  /* 0x0000000c0d0e7389 */ /* 0x00006400000c000b */
[----:B01----:R-:W-:Y:S01]  /*fb70*/  ENDCOLLECTIVE ;  /* 0x000000000000791b */ /* 0x003fe20003800000 */
.L_x_13111:
        /* <DEDUP_REMOVED lines=11> */
.L_x_13112:
[----:B------:R-:W-:Y:S01]  /*fc30*/  IMAD.MOV.U32 R13, RZ, RZ, R10 ;  /* 0x000000ffff0d7224 */ /* 0x000fe200078e000a */
[----:B------:R-:W-:Y:S01]  /*fc40*/  MOV R12, 0x3 ;  /* 0x00000003000c7802 */ /* 0x000fe20000000f00 */
[----:B------:R-:W-:-:S07]  /*fc50*/  IMAD.MOV.U32 R2, RZ, RZ, R14 ;  /* 0x000000ffff027224 */ /* 0x000fce00078e000e */
[----:B------:R-:W-:Y:S05]  /*fc60*/  WARPSYNC.COLLECTIVE R15, `(.L_x_13113) ;  /* 0x000000000f087348 */ /* 0x000fea0003c00000 */
[----:B------:R0:W1:Y:S02]  /*fc70*/  SHFL.IDX P6, R14, R13, R12, R11 ;  /* 0x0000000c0d0e7389 */ /* 0x00006400000c000b */
[----:B01----:R-:W-:Y:S01]  /*fc80*/  ENDCOLLECTIVE ;  /* 0x000000000000791b */ /* 0x003fe20003800000 */
.L_x_13113:
        /* <DEDUP_REMOVED lines=11> */
.L_x_13114:
[----:B------:R-:W-:Y:S02]  /*fd40*/  IMAD.MOV.U32 R13, RZ, RZ, R10 ;  /* 0x000000ffff0d7224 */ /* 0x000fe400078e000a */
[----:B------:R-:W-:Y:S02]  /*fd50*/  IMAD.MOV.U32 R12, RZ, RZ, 0x4 ;  /* 0x00000004ff0c7424 */ /* 0x000fe400078e00ff */
[----:B------:R-:W-:-:S07]  /*fd60*/  IMAD.MOV.U32 R2, RZ, RZ, R14 ;  /* 0x000000ffff027224 */ /* 0x000fce00078e000e */
[----:B------:R-:W-:Y:S05]  /*fd70*/  WARPSYNC.COLLECTIVE R15, `(.L_x_13115) ;  /* 0x000000000f087348 */ /* 0x000fea0003c00000 */
[----:B------:R0:W1:Y:S02]  /*fd80*/  SHFL.IDX P6, R14, R13, R12, R11 ;  /* 0x0000000c0d0e7389 */ /* 0x00006400000c000b */
[----:B01----:R-:W-:Y:S01]  /*fd90*/  ENDCOLLECTIVE ;  /* 0x000000000000791b */ /* 0x003fe20003800000 */
.L_x_13115:
        /* <DEDUP_REMOVED lines=11> */
.L_x_13116:
[----:B------:R-:W-:Y:S01]  /*fe50*/  IMAD.MOV.U32 R13, RZ, RZ, R10 ;  /* 0x000000ffff0d7224 */ /* 0x000fe200078e000a */
[----:B------:R-:W-:Y:S01]  /*fe60*/  MOV R12, 0x5 ;  /* 0x00000005000c7802 */ /* 0x000fe20000000f00 */
[----:B------:R-:W-:-:S07]  /*fe70*/  IMAD.MOV.U32 R2, RZ, RZ, R14 ;  /* 0x000000ffff027224 */ /* 0x000fce00078e000e */
[----:B------:R-:W-:Y:S05]  /*fe80*/  WARPSYNC.COLLECTIVE R15, `(.L_x_13117) ;  /* 0x000000000f087348 */ /* 0x000fea0003c00000 */
[----:B------:R0:W1:Y:S02]  /*fe90*/  SHFL.IDX P6, R14, R13, R12, R11 ;  /* 0x0000000c0d0e7389 */ /* 0x00006400000c000b */
[----:B01----:R-:W-:Y:S01]  /*fea0*/  ENDCOLLECTIVE ;  /* 0x000000000000791b */ /* 0x003fe20003800000 */
.L_x_13117:
        /* <DEDUP_REMOVED lines=11> */
.L_x_13118:
[----:B------:R-:W-:Y:S02]  /*ff60*/  IMAD.MOV.U32 R13, RZ, RZ, R10 ;  /* 0x000000ffff0d7224 */ /* 0x000fe400078e000a */
[----:B------:R-:W-:Y:S02]  /*ff70*/  IMAD.MOV.U32 R12, RZ, RZ, 0x6 ;  /* 0x00000006ff0c7424 */ /* 0x000fe400078e00ff */
[----:B------:R-:W-:-:S07]  /*ff80*/  IMAD.MOV.U32 R2, RZ, RZ, R14 ;  /* 0x000000ffff027224 */ /* 0x000fce00078e000e */
[----:B------:R-:W-:Y:S05]  /*ff90*/  WARPSYNC.COLLECTIVE R15, `(.L_x_13119) ;  /* 0x000000000f087348 */ /* 0x000fea0003c00000 */
[----:B------:R0:W1:Y:S02]  /*ffa0*/  SHFL.IDX P6, R14, R13, R12, R11 ;  /* 0x0000000c0d0e7389 */ /* 0x00006400000c000b */
[----:B01----:R-:W-:Y:S01]  /*ffb0*/  ENDCOLLECTIVE ;  /* 0x000000000000791b */ /* 0x003fe20003800000 */
.L_x_13119:
        /* <DEDUP_REMOVED lines=11> */
.L_x_13120:
[----:B------:R-:W-:Y:S01]  /*10070*/  IMAD.MOV.U32 R13, RZ, RZ, R10 ;  /* 0x000000ffff0d7224 */ /* 0x000fe200078e000a */
[----:B------:R-:W-:Y:S01]  /*10080*/  MOV R12, 0x7 ;  /* 0x00000007000c7802 */ /* 0x000fe20000000f00 */
[----:B------:R-:W-:-:S07]  /*10090*/  IMAD.MOV.U32 R2, RZ, RZ, R14 ;  /* 0x000000ffff027224 */ /* 0x000fce00078e000e */
[----:B------:R-:W-:Y:S05]  /*100a0*/  WARPSYNC.COLLECTIVE R15, `(.L_x_13121) ;  /* 0x000000000f087348 */ /* 0x000fea0003c00000 */
[----:B------:R0:W1:Y:S02]  /*100b0*/  SHFL.IDX P6, R14, R13, R12, R11 ;  /* 0x0000000c0d0e7389 */ /* 0x00006400000c000b */
[----:B01----:R-:W-:Y:S01]  /*100c0*/  ENDCOLLECTIVE ;  /* 0x000000000000791b */ /* 0x003fe20003800000 */
.L_x_13121:
        /* <DEDUP_REMOVED lines=11> */
.L_x_13122:
[----:B------:R-:W-:Y:S01]  /*10180*/  IMAD.MOV.U32 R2, RZ, RZ, R14 ;  /* 0x000000ffff027224 */ /* 0x000fe200078e000e */
[----:B------:R-:W-:Y:S06]  /*10190*/  BRA `(.L_x_13123) ;  /* 0xffffffb800fc7947 */ /* 0x000fec000383ffff */
.L_x_13016:
[----:B-1----:R1:W2:Y:S02]  /*101a0*/  SYNCS.PHASECHK.TRANS64.TRYWAIT P0, [R5+URZ+0x16860], R2 ;  /* 0x01686002050075a7 */ /* 0x0022a4000800017f */
[----:B--2---:R-:W-:Y:S05]  /*101b0*/  @!P0 NANOSLEEP.SYNCS 0x989680 ;  /* 0x009896800000895d */ /* 0x004fea0003900000 */
[----:B------:R-:W2:Y:S02]  /*101c0*/  @!P0 SYNCS.PHASECHK.TRANS64 P0, [R5+URZ+0x16860], R2 ;  /* 0x01686002050085a7 */ /* 0x000ea4000800007f */
[----:B--2---:R-:W-:Y:S05]  /*101d0*/  @!P0 BRA `(.L_x_13016) ;  /* 0xfffffffc00f08947 */ /* 0x004fea000383ffff */
[----:B------:R-:W-:Y:S05]  /*101e0*/  BRA `(.L_x_13124) ;  /* 0xffffffbc00547947 */ /* 0x000fea000383ffff */
.L_x_13017:
[----:B------:R-:W-:Y:S01]  /*101f0*/  BSSY B1, `(.L_x_13125) ;  /* 0x0000008000017945 */ /* 0x000fe20003800000 */
[----:B------:R-:W-:Y:S01]  /*10200*/  MOV R13, R24 ;  /* 0x00000018000d7202 */ /* 0x000fe20000000f00 */
[----:B------:R-:W-:Y:S02]  /*10210*/  IMAD.MOV.U32 R12, RZ, RZ, RZ ;  /* 0x000000ffff0c7224 */ /* 0x000fe400078e00ff */
[----:B------:R-:W-:Y:S02]  /*10220*/  IMAD.MOV.U32 R11, RZ, RZ, 0x181f ;  /* 0x0000181fff0b7424 */ /* 0x000fe400078e00ff */
[----:B------:R-:W-:-:S07]  /*10230*/  IMAD.MOV.U32 R15, RZ, RZ, -0x1 ;  /* 0xffffffffff0f7424 */ /* 0x000fce00078e00ff */
[----:B-1----:R-:W-:Y:S05]  /*10240*/  WARPSYNC.COLLECTIVE R15, `(.L_x_13126) ;  /* 0x000000000f087348 */ /* 0x002fea0003c00000 */
[----:B------:R0:W2:Y:S02]  /*10250*/  SHFL.IDX P6, R14, R13, R12, R11 ;  /* 0x0000000c0d0e7389 */ /* 0x0000a400000c000b */
[----:B012---:R-:W-:Y:S01]  /*10260*/  ENDCOLLECTIVE ;  /* 0x000000000000791b */ /* 0x007fe20003800000 */
.L_x_13126:
[----:B------:R-:W-:Y:S05]  /*10270*/  BSYNC B1 ;  /* 0x0000000000017941 */ /* 0x000fea0003800000 */
.L_x_13125:
[----:B------:R-:W-:Y:S01]  /*10280*/  IMAD.MOV.U32 R13, RZ, RZ, R23 ;  /* 0x000000ffff0d7224 */ /* 0x000fe200078e0017 */
[----:B------:R-:W-:Y:S01]  /*10290*/  MOV R15, 0xffffffff ;  /* 0xffffffff000f7802 */ /* 0x000fe20000000f00 */
[----:B------:R-:W-:Y:S01]  /*102a0*/  IMAD.MOV.U32 R12, RZ, RZ, RZ ;  /* 0x000000ffff0c7224 */ /* 0x000fe200078e00ff */
[----:B------:R-:W-:Y:S01]  /*102b0*/  MOV R3, R14 ;  /* 0x0000000e00037202 */ /* 0x000fe20000000f00 */
[----:B------:R-:W-:Y:S01]  /*102c0*/  IMAD.MOV.U32 R11, RZ, RZ, 0x181f ;  /* 0x0000181fff0b7424 */ /* 0x000fe200078e00ff */
[----:B------:R-:W-:Y:S01]  /*102d0*/  ISETP.LT.OR P2, PT, R8, 0x1, P1 ;  /* 0x000000010800780c */ /* 0x000fe20000f41670 */
[----:B------:R-:W-:-:S12]  /*102e0*/  IMAD R6, R6, 0x2, R22 ;  /* 0x0000000206067824 */ /* 0x000fd800078e0216 */
[----:B------:R-:W-:Y:S05]  /*102f0*/  WARPSYNC.COLLECTIVE R15, `(.L_x_13127) ;  /* 0x000000000f087348 */ /* 0x000fea0003c00000 */
[----:B------:R0:W1:Y:S02]  /*10300*/  SHFL.IDX P6, R14, R13, R12, R11 ;  /* 0x0000000c0d0e7389 */ /* 0x00006400000c000b */
[----:B01----:R-:W-:Y:S01]  /*10310*/  ENDCOLLECTIVE ;  /* 0x000000000000791b */ /* 0x003fe20003800000 */
.L_x_13127:
[----:B------:R-:W-:Y:S01]  /*10320*/  MOV R13, R24 ;  /* 0x00000018000d7202 */ /* 0x000fe20000000f00 */
[----:B------:R-:W-:Y:S02]  /*10330*/  IMAD.MOV.U32 R12, RZ, RZ, 0x1 ;  /* 0x00000001ff0c7424 */ /* 0x000fe400078e00ff */
[----:B------:R-:W-:-:S07]  /*10340*/  IMAD.MOV.U32 R2, RZ, RZ, R14 ;  /* 0x000000ffff027224 */ /* 0x000fce00078e000e */
[----:B------:R-:W-:Y:S05]  /*10350*/  WARPSYNC.COLLECTIVE R15, `(.L_x_13128) ;  /* 0x000000000f087348 */ /* 0x000fea0003c00000 */
[----:B------:R0:W1:Y:S02]  /*10360*/  SHFL.IDX P6, R14, R13, R12, R11 ;  /* 0x0000000c0d0e7389 */ /* 0x00006400000c000b */
[----:B01----:R-:W-:Y:S01]  /*10370*/  ENDCOLLECTIVE ;  /* 0x000000000000791b */ /* 0x003fe20003800000 */
.L_x_13128:
        /* <DEDUP_REMOVED lines=12> */
.L_x_13129:
[----:B------:R-:W-:Y:S02]  /*10440*/  IMAD.MOV.U32 R13, RZ, RZ, R24 ;  /* 0x000000ffff0d7224 */ /* 0x000fe400078e0018 */
[----:B------:R-:W-:Y:S01]  /*10450*/  IMAD.MOV.U32 R12, RZ, RZ, 0x2 ;  /* 0x00000002ff0c7424 */ /* 0x000fe200078e00ff */
[----:B------:R-:W-:-:S07]  /*10460*/  MOV R2, R14 ;  /* 0x0000000e00027202 */ /* 0x000fce0000000f00 */
[----:B------:R-:W-:Y:S05]  /*10470*/  WARPSYNC.COLLECTIVE R15, `(.L_x_13130) ;  /* 0x000000000f087348 */ /* 0x000fea0003c00000 */
[----:B------:R0:W1:Y:S02]  /*10480*/  SHFL.IDX P6, R14, R13, R12, R11 ;  /* 0x0000000c0d0e7389 */ /* 0x00006400000c000b */
[----:B01----:R-:W-:Y:S01]  /*10490*/  ENDCOLLECTIVE ;  /* 0x000000000000791b */ /* 0x003fe20003800000 */
.L_x_13130:
[----:B------:R-:W-:-:S05]  /*104a0*/  IADD3 R2, P0, R2, R7, RZ ;  /* 0x0000000702027210 */ /* 0x000fca0007f1e0ff */
[----:B------:R-:W-:-:S05]  /*104b0*/  IMAD.X R3, RZ, RZ, R3, P0 ;  /* 0x000000ffff037224 */ /* 0x000fca00000e0603 */
[----:B------:R-:W-:Y:S01]  /*104c0*/  @!PT LDS RZ, [RZ] ;  /* 0x00000000fffff984 */ /* 0x000fe20000000800 */
[----:B------:R-:W-:Y:S01]  /*104d0*/  @!PT LDS RZ, [RZ] ;  /* 0x00000000fffff984 */ /* 0x000fe20000000800 */
[----:B------:R-:W-:Y:S01]  /*104e0*/  @!PT LDS RZ, [RZ] ;  /* 0x00000000fffff984 */ /* 0x000fe20000000800 */
[----:B------:R0:W-:Y:S01]  /*104f0*/  LDGSTS.E.BYPASS.LTC128B.128 [R6+0xc00], desc[UR50][R2.64], !P2 ;  /* 0x00c0000002067fae */ /* 0x0001e2000d101d72 */
[----:B------:R-:W-:Y:S01]  /*10500*/  ISETP.LT.OR P2, PT, R8, 0x21, P1 ;  /* 0x000000210800780c */ /* 0x000fe20000f41670 */
[----:B------:R-:W-:Y:S01]  /*10510*/  IMAD.MOV.U32 R13, RZ, RZ, R23 ;  /* 0x000000ffff0d7224 */ /* 0x000fe200078e0017 */
[----:B0-----:R-:W-:-:S11]  /*10520*/  MOV R3, R14 ;  /* 0x0000000e00037202 */ /* 0x001fd60000000f00 */
[----:B------:R-:W-:Y:S05]  /*10530*/  WARPSYNC.COLLECTIVE R15, `(.L_x_13131) ;  /* 0x000000000f087348 */ /* 0x000fea0003c00000 */
[----:B------:R0:W1:Y:S02]  /*10540*/  SHFL.IDX P6, R14, R13, R12, R11 ;  /* 0x0000000c0d0e7389 */ /* 0x00006400000c000b */
[----:B01----:R-:W-:Y:S01]  /*10550*/  ENDCOLLECTIVE ;  /* 0x000000000000791b */ /* 0x003fe20003800000 */
.L_x_13131:
[----:B------:R-:W-:Y:S01]  /*10560*/  MOV R13, R24 ;  /* 0x00000018000d7202 */ /* 0x000fe20000000f00 */
[----:B------:R-:W-:Y:S02]  /*10570*/  IMAD.MOV.U32 R12, RZ, RZ, 0x3 ;  /* 0x00000003ff0c7424 */ /* 0x000fe400078e00ff */
[----:B------:R-:W-:-:S07]  /*10580*/  IMAD.MOV.U32 R2, RZ, RZ, R14 ;  /* 0x000000ffff027224 */ /* 0x000fce00078e000e */
[----:B------:R-:W-:Y:S05]  /*10590*/  WARPSYNC.COLLECTIVE R15, `(.L_x_13132) ;  /* 0x000000000f087348 */ /* 0x000fea0003c00000 */
[----:B------:R0:W1:Y:S02]  /*105a0*/  SHFL.IDX P6, R14, R13, R12, R11 ;  /* 0x0000000c0d0e7389 */ /* 0x00006400000c000b */
[----:B01----:R-:W-:Y:S01]  /*105b0*/  ENDCOLLECTIVE ;  /* 0x000000000000791b */ /* 0x003fe20003800000 */
.L_x_13132:
        /* <DEDUP_REMOVED lines=12> */
.L_x_13133:
[----:B------:R-:W-:Y:S02]  /*10680*/  IMAD.MOV.U32 R13, RZ, RZ, R24 ;  /* 0x000000ffff0d7224 */ /* 0x000fe400078e0018 */
[----:B------:R-:W-:Y:S01]  /*10690*/  IMAD.MOV.U32 R12, RZ, RZ, 0x4 ;  /* 0x00000004ff0c7424 */ /* 0x000fe200078e00ff */
[----:B------:R-:W-:-:S07]  /*106a0*/  MOV R2, R14 ;  /* 0x0000000e00027202 */ /* 0x000fce0000000f00 */
[----:B------:R-:W-:Y:S05]  /*106b0*/  WARPSYNC.COLLECTIVE R15, `(.L_x_13134) ;  /* 0x000000000f087348 */ /* 0x000fea0003c00000 */
[----:B------:R0:W1:Y:S02]  /*106c0*/  SHFL.IDX P6, R14, R13, R12, R11 ;  /* 0x0000000c0d0e7389 */ /* 0x00006400000c000b */
[----:B01----:R-:W-:Y:S01]  /*106d0*/  ENDCOLLECTIVE ;  /* 0x000000000000791b */ /* 0x003fe20003800000 */
.L_x_13134:
        /* <DEDUP_REMOVED lines=12> */
.L_x_13135:
[----:B------:R-:W-:Y:S01]  /*107a0*/  MOV R13, R24 ;  /* 0x00000018000d7202 */ /* 0x000fe20000000f00 */
[----:B------:R-:W-:Y:S02]  /*107b0*/  IMAD.MOV.U32 R12, RZ, RZ, 0x5 ;  /* 0x00000005ff0c7424 */ /* 0x000fe400078e00ff */
[----:B------:R-:W-:-:S07]  /*107c0*/  IMAD.MOV.U32 R2, RZ, RZ, R14 ;  /* 0x000000ffff027224 */ /* 0x000fce00078e000e */
[----:B------:R-:W-:Y:S05]  /*107d0*/  WARPSYNC.COLLECTIVE R15, `(.L_x_13136) ;  /* 0x000000000f087348 */ /* 0x000fea0003c00000 */
[----:B------:R0:W1:Y:S02]  /*107e0*/  SHFL.IDX P6, R14, R13, R12, R11 ;  /* 0x0000000c0d0e7389 */ /* 0x00006400000c000b */
[----:B01----:R-:W-:Y:S01]  /*107f0*/  ENDCOLLECTIVE ;  /* 0x000000000000791b */ /* 0x003fe20003800000 */
.L_x_13136:
        /* <DEDUP_REMOVED lines=12> */
.L_x_13137:
[----:B------:R-:W-:Y:S02]  /*108c0*/  IMAD.MOV.U32 R13, RZ, RZ, R24 ;  /* 0x000000ffff0d7224 */ /* 0x000fe400078e0018 */
[----:B------:R-:W-:Y:S01]  /*108d0*/  IMAD.MOV.U32 R12, RZ, RZ, 0x6 ;  /* 0x00000006ff0c7424 */ /* 0x000fe200078e00ff */
[----:B------:R-:W-:-:S07]  /*108e0*/  MOV R2, R14 ;  /* 0x0000000e00027202 */ /* 0x000fce0000000f00 */
[----:B------:R-:W-:Y:S05]  /*108f0*/  WARPSYNC.COLLECTIVE R15, `(.L_x_13138) ;  /* 0x000000000f087348 */ /* 0x000fea0003c00000 */
[----:B------:R0:W1:Y:S02]  /*10900*/  SHFL.IDX P6, R14, R13, R12, R11 ;  /* 0x0000000c0d0e7389 */ /* 0x00006400000c000b */
[----:B01----:R-:W-:Y:S01]  /*10910*/  ENDCOLLECTIVE ;  /* 0x000000000000791b */ /* 0x003fe20003800000 */
.L_x_13138:
        /* <DEDUP_REMOVED lines=12> */
.L_x_13139:
[----:B------:R-:W-:Y:S01]  /*109e0*/  MOV R13, R24 ;  /* 0x00000018000d7202 */ /* 0x000fe20000000f00 */
[----:B------:R-:W-:Y:S02]  /*109f0*/  IMAD.MOV.U32 R12, RZ, RZ, 0x7 ;  /* 0x00000007ff0c7424 */ /* 0x000fe400078e00ff */
[----:B------:R-:W-:-:S07]  /*10a00*/  IMAD.MOV.U32 R2, RZ, RZ, R14 ;  /* 0x000000ffff027224 */ /* 0x000fce00078e000e */
[----:B------:R-:W-:Y:S05]  /*10a10*/  WARPSYNC.COLLECTIVE R15, `(.L_x_13140) ;  /* 0x000000000f087348 */ /* 0x000fea0003c00000 */
[----:B------:R0:W1:Y:S02]  /*10a20*/  SHFL.IDX P6, R14, R13, R12, R11 ;  /* 0x0000000c0d0e7389 */ /* 0x00006400000c000b */
[----:B01----:R-:W-:Y:S01]  /*10a30*/  ENDCOLLECTIVE ;  /* 0x000000000000791b */ /* 0x003fe20003800000 */
.L_x_13140:
        /* <DEDUP_REMOVED lines=11> */
.L_x_13141:
[----:B------:R-:W-:Y:S01]  /*10af0*/  MOV R2, R14 ;  /* 0x0000000e00027202 */ /* 0x000fe20000000f00 */
[----:B------:R-:W-:Y:S06]  /*10b00*/  BRA `(.L_x_13142) ;  /* 0xffffffb800007947 */ /* 0x000fec000383ffff */
.L_x_13025:
[----:B0-----:R0:W1:Y:S02]  /*10b10*/  SYNCS.PHASECHK.TRANS64.TRYWAIT P0, [R0+URZ+0x16860], R3 ;  /* 0x01686003000075a7 */ /* 0x001064000800017f */
[----:B-1----:R-:W-:Y:S05]  /*10b20*/  @!P0 NANOSLEEP.SYNCS 0x989680 ;  /* 0x009896800000895d */ /* 0x002fea0003900000 */
[----:B------:R-:W1:Y:S02]  /*10b30*/  @!P0 SYNCS.PHASECHK.TRANS64 P0, [R0+URZ+0x16860], R3 ;  /* 0x01686003000085a7 */ /* 0x000e64000800007f */
[----:B-1----:R-:W-:Y:S05]  /*10b40*/  @!P0 BRA `(.L_x_13025) ;  /* 0xfffffffc00f08947 */ /* 0x002fea000383ffff */
[----:B------:R-:W-:Y:S05]  /*10b50*/  BRA `(.L_x_13143) ;  /* 0xffffffbc001c7947 */ /* 0x000fea000383ffff */
.L_x_13026:
        /* <DEDUP_REMOVED lines=8> */
.L_x_13145:
[----:B------:R-:W-:Y:S05]  /*10be0*/  BSYNC B0 ;  /* 0x0000000000007941 */ /* 0x000fea0003800000 */
.L_x_13144:
[----:B------:R-:W-:Y:S01]  /*10bf0*/  IMAD.MOV.U32 R13, RZ, RZ, R23 ;  /* 0x000000ffff0d7224 */ /* 0x000fe200078e0017 */
[----:B------:R-:W-:Y:S01]  /*10c00*/  MOV R11, 0x181f ;  /* 0x0000181f000b7802 */ /* 0x000fe20000000f00 */
[----:B------:R-:W-:Y:S01]  /*10c10*/  IMAD.MOV.U32 R12, RZ, RZ, RZ ;  /* 0x000000ffff0c7224 */ /* 0x000fe200078e00ff */
[----:B------:R-:W-:Y:S01]  /*10c20*/  LEA R4, R4, R22, 0x1 ;  /* 0x0000001604047211 */ /* 0x000fe200078e08ff */
[----:B------:R-:W-:Y:S02]  /*10c30*/  IMAD.MOV.U32 R15, RZ, RZ, -0x1 ;  /* 0xffffffffff0f7424 */ /* 0x000fe400078e00ff */
[----:B------:R-:W-:Y:S02]  /*10c40*/  IMAD.MOV.U32 R3, RZ, RZ, R14 ;  /* 0x000000ffff037224 */ /* 0x000fe400078e000e */
[----:B------:R-:W-:-:S07]  /*10c50*/  IMAD.SHL.U32 R5, R28, 0x2, RZ ;  /* 0x000000021c057824 */ /* 0x000fce00078e00ff */
[----:B------:R-:W-:Y:S05]  /*10c60*/  WARPSYNC.COLLECTIVE R15, `(.L_x_13146) ;  /* 0x000000000f087348 */ /* 0x000fea0003c00000 */
[----:B------:R0:W1:Y:S02]  /*10c70*/  SHFL.IDX P6, R14, R13, R12, R11 ;  /* 0x0000000c0d0e7389 */ /* 0x00006400000c000b */
[----:B01----:R-:W-:Y:S01]  /*10c80*/  ENDCOLLECTIVE ;  /* 0x000000000000791b */ /* 0x003fe20003800000 */
.L_x_13146:
[----:B------:R-:W-:Y:S02]  /*10c90*/  ULDC UR4, c[0x0][0x2f4] ;  /* 0x0000bd0000047ab9 */ /* 0x000fe40000000800 */
[----:B------:R-:W-:-:S04]  /*10ca0*/  ISETP.GE.AND P0, PT, R28, UR4, PT ;  /* 0x000000041c007c0c */ /* 0x000fc8000bf06270 */
[----:B------:R-:W-:Y:S01]  /*10cb0*/  ISETP.LT.OR P2, PT, R6, 0x1, P0 ;  /* 0x000000010600780c */ /* 0x000fe20000741670 */
[----:B------:R-:W-:Y:S02]  /*10cc0*/  IMAD.MOV.U32 R13, RZ, RZ, R24 ;  /* 0x000000ffff0d7224 */ /* 0x000fe400078e0018 */
[----:B------:R-:W-:Y:S01]  /*10cd0*/  IMAD.MOV.U32 R12, RZ, RZ, 0x1 ;  /* 0x00000001ff0c7424 */ /* 0x000fe200078e00ff */
[----:B------:R-:W-:-:S13]  /*10ce0*/  IADD3 R2, P1, R14, R5, RZ ;  /* 0x000000050e027210 */ /* 0x000fda0007f3e0ff */
[----:B------:R-:W-:Y:S05]  /*10cf0*/  WARPSYNC.COLLECTIVE R15, `(.L_x_13147) ;  /* 0x000000000f087348 */ /* 0x000fea0003c00000 */
[----:B------:R0:W1:Y:S02]  /*10d00*/  SHFL.IDX P6, R14, R13, R12, R11 ;  /* 0x0000000c0d0e7389 */ /* 0x00006400000c000b */
[----:B01----:R-:W-:Y:S01]  /*10d10*/  ENDCOLLECTIVE ;  /* 0x000000000000791b */ /* 0x003fe20003800000 */
.L_x_13147:
[----:B------:R-:W-:-:S05]  /*10d20*/  IMAD.X R3, RZ, RZ, R3, P1 ;  /* 0x000000ffff037224 */ /* 0x000fca00008e0603 */
        /* <DEDUP_REMOVED lines=10> */
.L_x_13148:
[----:B------:R-:W-:Y:S01]  /*10dd0*/  IMAD.MOV.U32 R13, RZ, RZ, R24 ;  /* 0x000000ffff0d7224 */ /* 0x000fe200078e0018 */
[----:B------:R-:W-:Y:S01]  /*10de0*/  MOV R12, 0x2 ;  /* 0x00000002000c7802 */ /* 0x000fe20000000f00 */
[----:B------:R-:W-:-:S07]  /*10df0*/  IMAD.MOV.U32 R9, RZ, RZ, R14 ;  /* 0x000000ffff097224 */ /* 0x000fce00078e000e */
[----:B------:R-:W-:Y:S05]  /*10e00*/  WARPSYNC.COLLECTIVE R15, `(.L_x_13149) ;  /* 0x000000000f087348 */ /* 0x000fea0003c00000 */
[----:B------:R0:W1:Y:S02]  /*10e10*/  SHFL.IDX P6, R14, R13, R12, R11 ;  /* 0x0000000c0d0e7389 */ /* 0x00006400000c000b */
[----:B01----:R-:W-:Y:S01]  /*10e20*/  ENDCOLLECTIVE ;  /* 0x000000000000791b */ /* 0x003fe20003800000 */
.L_x_13149:
        /* <DEDUP_REMOVED lines=12> */
.L_x_13150:
[----:B------:R-:W-:Y:S02]  /*10ef0*/  IMAD.MOV.U32 R13, RZ, RZ, R24 ;  /* 0x000000ffff0d7224 */ /* 0x000fe400078e0018 */
[----:B------:R-:W-:Y:S02]  /*10f00*/  IMAD.MOV.U32 R12, RZ, RZ, 0x3 ;  /* 0x00000003ff0c7424 */ /* 0x000fe400078e00ff */
[----:B------:R-:W-:-:S07]  /*10f10*/  IMAD.MOV.U32 R10, RZ, RZ, R14 ;  /* 0x000000ffff0a7224 */ /* 0x000fce00078e000e */
[----:B------:R-:W-:Y:S05]  /*10f20*/  WARPSYNC.COLLECTIVE R15, `(.L_x_13151) ;  /* 0x000000000f087348 */ /* 0x000fea0003c00000 */
[----:B------:R0:W1:Y:S02]  /*10f30*/  SHFL.IDX P6, R14, R13, R12, R11 ;  /* 0x0000000c0d0e7389 */ /* 0x00006400000c000b */
[----:B01----:R-:W-:Y:S01]  /*10f40*/  ENDCOLLECTIVE ;  /* 0x000000000000791b */ /* 0x003fe20003800000 */
.L_x_13151:
        /* <DEDUP_REMOVED lines=12> */
.L_x_13152:
[----:B------:R-:W-:Y:S01]  /*11010*/  IMAD.MOV.U32 R13, RZ, RZ, R24 ;  /* 0x000000ffff0d7224 */ /* 0x000fe200078e0018 */
[----:B------:R-:W-:Y:S01]  /*11020*/  MOV R12, 0x4 ;  /* 0x00000004000c7802 */ /* 0x000fe20000000f00 */
[----:B------:R-:W-:-:S07]  /*11030*/  IMAD.MOV.U32 R9, RZ, RZ, R14 ;  /* 0x000000ffff097224 */ /* 0x000fce00078e000e */
[----:B------:R-:W-:Y:S05]  /*11040*/  WARPSYNC.COLLECTIVE R15, `(.L_x_13153) ;  /* 0x000000000f087348 */ /* 0x000fea0003c00000 */
[----:B------:R0:W1:Y:S02]  /*11050*/  SHFL.IDX P6, R14, R13, R12, R11 ;  /* 0x0000000c0d0e7389 */ /* 0x00006400000c000b */
[----:B01----:R-:W-:Y:S01]  /*11060*/  ENDCOLLECTIVE ;  /* 0x000000000000791b */ /* 0x003fe20003800000 */
.L_x_13153:
        /* <DEDUP_REMOVED lines=12> */
.L_x_13154:
[----:B------:R-:W-:Y:S02]  /*11130*/  IMAD.MOV.U32 R13, RZ, RZ, R24 ;  /* 0x000000ffff0d7224 */ /* 0x000fe400078e0018 */
[----:B------:R-:W-:Y:S02]  /*11140*/  IMAD.MOV.U32 R12, RZ, RZ, 0x5 ;  /* 0x00000005ff0c7424 */ /* 0x000fe400078e00ff */
[----:B------:R-:W-:-:S07]  /*11150*/  IMAD.MOV.U32 R10, RZ, RZ, R14 ;  /* 0x000000ffff0a7224 */ /* 0x000fce00078e000e */
[----:B------:R-:W-:Y:S05]  /*11160*/  WARPSYNC.COLLECTIVE R15, `(.L_x_13155) ;  /* 0x000000000f087348 */ /* 0x000fea0003c00000 */
[----:B------:R0:W1:Y:S02]  /*11170*/  SHFL.IDX P6, R14, R13, R12, R11 ;  /* 0x0000000c0d0e7389 */ /* 0x00006400000c000b */
[----:B01----:R-:W-:Y:S01]  /*11180*/  ENDCOLLECTIVE ;  /* 0x000000000000791b */ /* 0x003fe20003800000 */
.L_x_13155:
        /* <DEDUP_REMOVED lines=12> */
.L_x_13156:
[----:B------:R-:W-:Y:S01]  /*11250*/  IMAD.MOV.U32 R13, RZ, RZ, R24 ;  /* 0x000000ffff0d7224 */ /* 0x000fe200078e0018 */
[----:B------:R-:W-:Y:S01]  /*11260*/  MOV R12, 0x6 ;  /* 0x00000006000c7802 */ /* 0x000fe20000000f00 */
[----:B------:R-:W-:-:S07]  /*11270*/  IMAD.MOV.U32 R9, RZ, RZ, R14 ;  /* 0x000000ffff097224 */ /* 0x000fce00078e000e */
[----:B------:R-:W-:Y:S05]  /*11280*/  WARPSYNC.COLLECTIVE R15, `(.L_x_13157) ;  /* 0x000000000f087348 */ /* 0x000fea0003c00000 */
[----:B------:R0:W1:Y:S02]  /*11290*/  SHFL.IDX P6, R14, R13, R12, R11 ;  /* 0x0000000c0d0e7389 */ /* 0x00006400000c000b */
[----:B01----:R-:W-:Y:S01]  /*112a0*/  ENDCOLLECTIVE ;  /* 0x000000000000791b */ /* 0x003fe20003800000 */
.L_x_13157:
        /* <DEDUP_REMOVED lines=12> */
.L_x_13158:
[----:B------:R-:W-:Y:S01]  /*11370*/  MOV R13, R24 ;  /* 0x00000018000d7202 */ /* 0x000fe20000000f00 */
[----:B------:R-:W-:Y:S01]  /*11380*/  IMAD.MOV.U32 R12, RZ, RZ, 0x7 ;  /* 0x00000007ff0c7424 */ /* 0x000fe200078e00ff */
[----:B------:R-:W-:-:S13]  /*11390*/  IADD3 R2, P1, R14, R5, RZ ;  /* 0x000000050e027210 */ /* 0x000fda0007f3e0ff */
[----:B------:R-:W-:Y:S05]  /*113a0*/  WARPSYNC.COLLECTIVE R15, `(.L_x_13159) ;  /* 0x000000000f087348 */ /* 0x000fea0003c00000 */
[----:B------:R0:W1:Y:S02]  /*113b0*/  SHFL.IDX P6, R14, R13, R12, R11 ;  /* 0x0000000c0d0e7389 */ /* 0x00006400000c000b */
[----:B01----:R-:W-:Y:S01]  /*113c0*/  ENDCOLLECTIVE ;  /* 0x000000000000791b */ /* 0x003fe20003800000 */
.L_x_13159:
        /* <DEDUP_REMOVED lines=10> */
.L_x_13160:
[----:B------:R-:W-:Y:S05]  /*11470*/  BRA `(.L_x_13161) ;  /* 0xffffffb400cc7947 */ /* 0x000fea000383ffff */
.L_x_13031:
        /* <DEDUP_REMOVED lines=8> */
.L_x_13163:
[----:B------:R-:W-:Y:S05]  /*11500*/  BSYNC B0 ;  /* 0x0000000000007941 */ /* 0x000fea0003800000 */
.L_x_13162:
        /* <DEDUP_REMOVED lines=9> */
.L_x_13164:
        /* <DEDUP_REMOVED lines=18> */
.L_x_13165:
[----:B------:R-:W-:Y:S01]  /*116c0*/  IMAD.MOV.U32 R12, RZ, RZ, 0x2 ;  /* 0x00000002ff0c7424 */ /* 0x000fe200078e00ff */
[----:B------:R-:W-:-:S05]  /*116d0*/  SEL R6, R14, RZ, P1 ;  /* 0x000000ff0e067207 */ /* 0x000fca0000800000 */
[----:B------:R-:W-:-:S05]  /*116e0*/  IMAD.IADD R6, R5, 0x1, R6 ;  /* 0x0000000105067824 */ /* 0x000fca00078e0206 */
[----:B------:R-:W-:-:S07]  /*116f0*/  MOV R13, R6 ;  /* 0x00000006000d7202 */ /* 0x000fce0000000f00 */
[----:B------:R-:W-:Y:S05]  /*11700*/  WARPSYNC.COLLECTIVE R15, `(.L_x_13166) ;  /* 0x000000000f087348 */ /* 0x000fea0003c00000 */
[----:B------:R0:W1:Y:S02]  /*11710*/  SHFL.UP P6, R14, R13, R12, R11 ;  /* 0x0400000c0d0e7389 */ /* 0x00006400000c000b */
[----:B01----:R-:W-:Y:S01]  /*11720*/  ENDCOLLECTIVE ;  /* 0x000000000000791b */ /* 0x003fe20003800000 */
.L_x_13166:
[----:B------:R-:W-:Y:S02]  /*11730*/  MOV R12, 0x4 ;  /* 0x00000004000c7802 */ /* 0x000fe40000000f00 */
[----:B------:R-:W-:-:S05]  /*11740*/  SEL R7, R14, RZ, P2 ;  /* 0x000000ff0e077207 */ /* 0x000fca0001000000 */
[----:B------:R-:W-:-:S04]  /*11750*/  IMAD.IADD R7, R6, 0x1, R7 ;  /* 0x0000000106077824 */ /* 0x000fc800078e0207 */
[----:B------:R-:W-:-:S07]  /*11760*/  IMAD.MOV.U32 R13, RZ, RZ, R7 ;  /* 0x000000ffff0d7224 */ /* 0x000fce00078e0007 */
[----:B------:R-:W-:Y:S05]  /*11770*/  WARPSYNC.COLLECTIVE R15, `(.L_x_13167) ;  /* 0x000000000f087348 */ /* 0x000fea0003c00000 */
[----:B------:R0:W1:Y:S02]  /*11780*/  SHFL.UP P6, R14, R13, R12, R11 ;  /* 0x0400000c0d0e7389 */ /* 0x00006400000c000b */
[----:B01----:R-:W-:Y:S01]  /*11790*/  ENDCOLLECTIVE ;  /* 0x000000000000791b */ /* 0x003fe20003800000 */
.L_x_13167:
[----:B------:R-:W-:Y:S01]  /*117a0*/  IMAD.MOV.U32 R12, RZ, RZ, 0x8 ;  /* 0x00000008ff0c7424 */ /* 0x000fe200078e00ff */
[----:B------:R-:W-:-:S05]  /*117b0*/  SEL R2, R14, RZ, P3 ;  /* 0x000000ff0e027207 */ /* 0x000fca0001800000 */
[----:B------:R-:W-:-:S04]  /*117c0*/  IMAD.IADD R2, R7, 0x1, R2 ;  /* 0x0000000107027824 */ /* 0x000fc800078e0202 */
[----:B------:R-:W-:-:S07]  /*117d0*/  IMAD.MOV.U32 R13, RZ, RZ, R2 ;  /* 0x000000ffff0d7224 */ /* 0x000fce00078e0002 */
[----:B------:R-:W-:Y:S05]  /*117e0*/  WARPSYNC.COLLECTIVE R15, `(.L_x_13168) ;  /* 0x000000000f087348 */ /* 0x000fea0003c00000 */
[----:B------:R0:W1:Y:S02]  /*117f0*/  SHFL.UP P6, R14, R13, R12, R11 ;  /* 0x0400000c0d0e7389 */ /* 0x00006400000c000b */
[----:B01----:R-:W-:Y:S01]  /*11800*/  ENDCOLLECTIVE ;  /* 0x000000000000791b */ /* 0x003fe20003800000 */
.L_x_13168:
[----:B------:R-:W-:Y:S01]  /*11810*/  IMAD.MOV.U32 R12, RZ, RZ, 0x10 ;  /* 0x00000010ff0c7424 */ /* 0x000fe200078e00ff */
[----:B------:R-:W-:-:S04]  /*11820*/  SEL R3, R14, RZ, P4 ;  /* 0x000000ff0e037207 */ /* 0x000fc80002000000 */
[----:B------:R-:W-:-:S05]  /*11830*/  IADD3 R3, R2, R3, RZ ;  /* 0x0000000302037210 */ /* 0x000fca0007ffe0ff */
[----:B------:R-:W-:-:S07]  /*11840*/  IMAD.MOV.U32 R13, RZ, RZ, R3 ;  /* 0x000000ffff0d7224 */ /* 0x000fce00078e0003 */
[----:B------:R-:W-:Y:S05]  /*11850*/  WARPSYNC.COLLECTIVE R15, `(.L_x_13169) ;  /* 0x000000000f087348 */ /* 0x000fea0003c00000 */
[----:B------:R0:W1:Y:S02]  /*11860*/  SHFL.UP P6, R14, R13, R12, R11 ;  /* 0x0400000c0d0e7389 */ /* 0x00006400000c000b */
[----:B01----:R-:W-:Y:S01]  /*11870*/  ENDCOLLECTIVE ;  /* 0x000000000000791b */ /* 0x003fe20003800000 */
.L_x_13169:
        /* <DEDUP_REMOVED lines=8> */
.L_x_13170:
[----:B------:R-:W-:Y:S05]  /*11900*/  BRA `(.L_x_13171) ;  /* 0xffffffb400d47947 */ /* 0x000fea000383ffff */
.L_x_13036:
[----:B------:R-:W-:Y:S01]  /*11910*/  BSSY B0, `(.L_x_13172) ;  /* 0x0000008000007945 */ /* 0x000fe20003800000 */
[----:B-----5:R-:W-:Y:S01]  /*11920*/  IMAD.MOV.U32 R13, RZ, RZ, R5 ;  /* 0x000000ffff0d7224 */ /* 0x020fe200078e0005 */
[----:B------:R-:W-:Y:S01]  /*11930*/  MOV R12, 0x1 ;  /* 0x00000001000c7802 */ /* 0x000fe20000000f00 */
[----:B------:R-:W-:Y:S02]  /*11940*/  IMAD.MOV.U32 R11, RZ, RZ, RZ ;  /* 0x000000ffff0b7224 */ /* 0x000fe400078e00ff */
[----:B------:R-:W-:-:S07]  /*11950*/  IMAD.MOV.U32 R15, RZ, RZ, -0x1 ;  /* 0xffffffffff0f7424 */ /* 0x000fce00078e00ff */
[----:B0-----:R-:W-:Y:S05]  /*11960*/  WARPSYNC.COLLECTIVE R15, `(.L_x_13173) ;  /* 0x000000000f087348 */ /* 0x001fea0003c00000 */
[----:B------:R1:W2:Y:S02]  /*11970*/  SHFL.UP P6, R14, R13, R12, R11 ;  /* 0x0400000c0d0e7389 */ /* 0x0002a400000c000b */
[----:B012---:R-:W-:Y:S01]  /*11980*/  ENDCOLLECTIVE ;  /* 0x000000000000791b */ /* 0x007fe20003800000 */
.L_x_13173:
[----:B------:R-:W-:Y:S05]  /*11990*/  BSYNC B0 ;  /* 0x0000000000007941 */ /* 0x000fea0003800000 */
.L_x_13172:
        /* <DEDUP_REMOVED lines=8> */
.L_x_13174:
[----:B------:R-:W-:Y:S01]  /*11a20*/  IMAD.MOV.U32 R12, RZ, RZ, 0x4 ;  /* 0x00000004ff0c7424 */ /* 0x000fe200078e00ff */
[----:B------:R-:W-:-:S05]  /*11a30*/  SEL R2, R14, RZ, P2 ;  /* 0x000000ff0e027207 */ /* 0x000fca0001000000 */
[----:B------:R-:W-:-:S05]  /*11a40*/  IMAD.IADD R2, R13, 0x1, R2 ;  /* 0x000000010d027824 */ /* 0x000fca00078e0202 */
[----:B------:R-:W-:-:S07]  /*11a50*/  MOV R13, R2 ;  /* 0x00000002000d7202 */ /* 0x000fce0000000f00 */
[----:B------:R-:W-:Y:S05]  /*11a60*/  WARPSYNC.COLLECTIVE R15, `(.L_x_13175) ;  /* 0x000000000f087348 */ /* 0x000fea0003c00000 */
[----:B------:R0:W1:Y:S02]  /*11a70*/  SHFL.UP P6, R14, R13, R12, R11 ;  /* 0x0400000c0d0e7389 */ /* 0x00006400000c000b */
[----:B01----:R-:W-:Y:S01]  /*11a80*/  ENDCOLLECTIVE ;  /* 0x000000000000791b */ /* 0x003fe20003800000 */
.L_x_13175:
[----:B------:R-:W-:Y:S02]  /*11a90*/  MOV R12, 0x8 ;  /* 0x00000008000c7802 */ /* 0x000fe40000000f00 */
[----:B------:R-:W-:-:S05]  /*11aa0*/  SEL R3, R14, RZ, P3 ;  /* 0x000000ff0e037207 */ /* 0x000fca0001800000 */
[----:B------:R-:W-:-:S04]  /*11ab0*/  IMAD.IADD R3, R2, 0x1, R3 ;  /* 0x0000000102037824 */ /* 0x000fc800078e0203 */
[----:B------:R-:W-:-:S07]  /*11ac0*/  IMAD.MOV.U32 R13, RZ, RZ, R3 ;  /* 0x000000ffff0d7224 */ /* 0x000fce00078e0003 */
[----:B------:R-:W-:Y:S05]  /*11ad0*/  WARPSYNC.COLLECTIVE R15, `(.L_x_13176) ;  /* 0x000000000f087348 */ /* 0x000fea0003c00000 */
[----:B------:R0:W1:Y:S02]  /*11ae0*/  SHFL.UP P6, R14, R13, R12, R11 ;  /* 0x0400000c0d0e7389 */ /* 0x00006400000c000b */
[----:B01----:R-:W-:Y:S01]  /*11af0*/  ENDCOLLECTIVE ;  /* 0x000000000000791b */ /* 0x003fe20003800000 */
.L_x_13176:
[----:B------:R-:W-:Y:S01]  /*11b00*/  IMAD.MOV.U32 R12, RZ, RZ, 0x10 ;  /* 0x00000010ff0c7424 */ /* 0x000fe200078e00ff */
[----:B------:R-:W-:-:S05]  /*11b10*/  SEL R4, R14, RZ, P4 ;  /* 0x000000ff0e047207 */ /* 0x000fca0002000000 */
[----:B------:R-:W-:-:S04]  /*11b20*/  IMAD.IADD R4, R3, 0x1, R4 ;  /* 0x0000000103047824 */ /* 0x000fc800078e0204 */
[----:B------:R-:W-:-:S07]  /*11b30*/  IMAD.MOV.U32 R13, RZ, RZ, R4 ;  /* 0x000000ffff0d7224 */ /* 0x000fce00078e0004 */
[----:B------:R-:W-:Y:S05]  /*11b40*/  WARPSYNC.COLLECTIVE R15, `(.L_x_13177) ;  /* 0x000000000f087348 */ /* 0x000fea0003c00000 */
[----:B------:R0:W1:Y:S02]  /*11b50*/  SHFL.UP P6, R14, R13, R12, R11 ;  /* 0x0400000c0d0e7389 */ /* 0x00006400000c000b */
[----:B01----:R-:W-:Y:S01]  /*11b60*/  ENDCOLLECTIVE ;  /* 0x000000000000791b */ /* 0x003fe20003800000 */
.L_x_13177:
        /* <DEDUP_REMOVED lines=8> */
.L_x_13178:
[----:B------:R-:W-:Y:S05]  /*11bf0*/  BRA `(.L_x_13179) ;  /* 0xffffffb400b47947 */ /* 0x000fea000383ffff */
.L_x_13038:
[----:B------:R-:W-:Y:S01]  /*11c00*/  BSSY B0, `(.L_x_13180) ;  /* 0x0000006000007945 */ /* 0x000fe20003800000 */
[----:B------:R-:W-:Y:S02]  /*11c10*/  PLOP3.LUT P6, PT, P6, PT, PT, 0x8, 0x0 ;  /* 0x000000000000781c */ /* 0x000fe400037ce170 */
[----:B------:R-:W-:-:S11]  /*11c20*/  MOV R15, 0xffffffff ;  /* 0xffffffff000f7802 */ /* 0x000fd60000000f00 */
[----:B0-----:R-:W-:Y:S05]  /*11c30*/  WARPSYNC.COLLECTIVE R15, `(.L_x_13181) ;  /* 0x000000000f087348 */ /* 0x001fea0003c00000 */
[----:B------:R-:W-:Y:S01]  /*11c40*/  VOTE.ANY R14, PT, P6 ;  /* 0x00000000000e7806 */ /* 0x000fe200030e0100 */
[----:B0-----:R-:W-:Y:S06]  /*11c50*/  ENDCOLLECTIVE ;  /* 0x000000000000791b */ /* 0x001fec0003800000 */
.L_x_13181:
[----:B------:R-:W-:Y:S05]  /*11c60*/  BSYNC B0 ;  /* 0x0000000000007941 */ /* 0x000fea0003800000 */
.L_x_13180:
        /* <DEDUP_REMOVED lines=9> */
.L_x_13182:
[----:B------:R-:W-:Y:S01]  /*11d00*/  IMAD.MOV.U32 R5, RZ, RZ, R14 ;  /* 0x000000ffff057224 */ /* 0x000fe200078e000e */
[----:B------:R-:W-:Y:S06]  /*11d10*/  BRA `(.L_x_13183) ;  /* 0xffffffb400a47947 */ /* 0x000fec000383ffff */
.L_x_13040:
[----:B------:R-:W-:Y:S01]  /*11d20*/  BSSY B0, `(.L_x_13184) ;  /* 0x0000007000007945 */ /* 0x000fe20003800000 */
[----:B------:R-:W-:Y:S01]  /*11d30*/  IMAD.MOV.U32 R13, RZ, RZ, R2 ;  /* 0x000000ffff0d7224 */ /* 0x000fe200078e0002 */
[----:B------:R-:W-:Y:S01]  /*11d40*/  MOV R11, 0x1f ;  /* 0x0000001f000b7802 */ /* 0x000fe20000000f00 */
[----:B------:R-:W-:-:S07]  /*11d50*/  IMAD.MOV.U32 R15, RZ, RZ, -0x1 ;  /* 0xffffffffff0f7424 */ /* 0x000fce00078e00ff */
[----:B012---:R-:W-:Y:S05]  /*11d60*/  WARPSYNC.COLLECTIVE R15, `(.L_x_13185) ;  /* 0x000000000f087348 */ /* 0x007fea0003c00000 */
[----:B------:R3:W4:Y:S02]  /*11d70*/  SHFL.IDX P6, R14, R13, R12, R11 ;  /* 0x0000000c0d0e7389 */ /* 0x00072400000c000b */
[----:B01234-:R-:W-:Y:S01]  /*11d80*/  ENDCOLLECTIVE ;  /* 0x000000000000791b */ /* 0x01ffe20003800000 */
.L_x_13185:
[----:B------:R-:W-:Y:S05]  /*11d90*/  BSYNC B0 ;  /* 0x0000000000007941 */ /* 0x000fea0003800000 */
.L_x_13184:
[----:B------:R-:W-:Y:S05]  /*11da0*/  BRA `(.L_x_13039) ;  /* 0xffffffb4009c7947 */ /* 0x000fea000383ffff */
.L_x_13044:
[----:B0-----:R0:W3:Y:S02]  /*11db0*/  SYNCS.PHASECHK.TRANS64.TRYWAIT P0, [R5+URZ+0x16820], R0 ;  /* 0x01682000050075a7 */ /* 0x0010e4000800017f */
[----:B---3--:R-:W-:Y:S05]  /*11dc0*/  @!P0 NANOSLEEP.SYNCS 0x989680 ;  /* 0x009896800000895d */ /* 0x008fea0003900000 */
[----:B------:R-:W3:Y:S02]  /*11dd0*/  @!P0 SYNCS.PHASECHK.TRANS64 P0, [R5+URZ+0x16820], R0 ;  /* 0x01682000050085a7 */ /* 0x000ee4000800007f */
[----:B---3--:R-:W-:Y:S05]  /*11de0*/  @!P0 BRA `(.L_x_13044) ;  /* 0xfffffffc00f08947 */ /* 0x008fea000383ffff */
[----:B------:R-:W-:Y:S05]  /*11df0*/  BRA `(.L_x_13186) ;  /* 0xffffffb800887947 */ /* 0x000fea000383ffff */
.L_x_13045:
        /* <DEDUP_REMOVED lines=11> */
.L_x_13188:
[----:B------:R-:W-:Y:S05]  /*11eb0*/  BSYNC B0 ;  /* 0x0000000000007941 */ /* 0x000fea0003800000 */
.L_x_13187:
[----:B------:R-:W-:Y:S05]  /*11ec0*/  BRA `(.L_x_13189) ;  /* 0xffffffb800707947 */ /* 0x000fea000383ffff */
.L_x_13048:
[----:B------:R-:W-:Y:S01]  /*11ed0*/  BSSY B1, `(.L_x_13190) ;  /* 0x0000006000017945 */ /* 0x000fe20003800000 */
[----:B------:R-:W-:-:S07]  /*11ee0*/  IMAD.MOV.U32 R15, RZ, RZ, -0x1 ;  /* 0xffffffffff0f7424 */ /* 0x000fce00078e00ff */
[----:B012---:R-:W-:Y:S05]  /*11ef0*/  WARPSYNC.COLLECTIVE R15, `(.L_x_13191) ;  /* 0x000000000f0c7348 */ /* 0x007fea0003c00000 */
[----:B------:R-:W-:Y:S02]  /*11f00*/  ELECT P6, UR62, PT ;  /* 0x00000000003e782f */ /* 0x000fe400038c0000 */
[----:B------:R-:W-:Y:S01]  /*11f10*/  MOV R14, UR62 ;  /* 0x0000003e000e7c02 */ /* 0x000fe20008000f00 */
[----:B012---:R-:W-:Y:S10]  /*11f20*/  ENDCOLLECTIVE ;  /* 0x000000000000791b */ /* 0x007ff40003800000 */
.L_x_13191:
[----:B------:R-:W-:Y:S05]  /*11f30*/  BSYNC B1 ;  /* 0x0000000000017941 */ /* 0x000fea0003800000 */
.L_x_13190:
[----:B------:R-:W-:Y:S05]  /*11f40*/  BRA `(.L_x_13192) ;  /* 0xffffffb800687947 */ /* 0x000fea000383ffff */
.L_x_13050:
[----:B0-----:R0:W3:Y:S02]  /*11f50*/  SYNCS.PHASECHK.TRANS64.TRYWAIT P1, [R3+URZ+0x16840], R2 ;  /* 0x01684002030075a7 */ /* 0x0010e4000802017f */
[----:B---3--:R-:W-:Y:S05]  /*11f60*/  @!P1 NANOSLEEP.SYNCS 0x989680 ;  /* 0x009896800000995d */ /* 0x008fea0003900000 */
[----:B------:R-:W3:Y:S02]  /*11f70*/  @!P1 SYNCS.PHASECHK.TRANS64 P1, [R3+URZ+0x16840], R2 ;  /* 0x01684002030095a7 */ /* 0x000ee4000802007f */
[----:B---3--:R-:W-:Y:S05]  /*11f80*/  @!P1 BRA `(.L_x_13050) ;  /* 0xfffffffc00f09947 */ /* 0x008fea000383ffff */
[----:B------:R-:W-:Y:S05]  /*11f90*/  BRA `(.L_x_13193) ;  /* 0xffffffb800887947 */ /* 0x000fea000383ffff */
.L_x_13052:
[----:B---3--:R3:W4:Y:S02]  /*11fa0*/  SYNCS.PHASECHK.TRANS64.TRYWAIT P1, [R25+URZ+0x16840], R0 ;  /* 0x01684000190075a7 */ /* 0x008724000802017f */
[----:B----4-:R-:W-:Y:S05]  /*11fb0*/  @!P1 NANOSLEEP.SYNCS 0x989680 ;  /* 0x009896800000995d */ /* 0x010fea0003900000 */
[----:B------:R-:W4:Y:S02]  /*11fc0*/  @!P1 SYNCS.PHASECHK.TRANS64 P1, [R25+URZ+0x16840], R0 ;  /* 0x01684000190095a7 */ /* 0x000f24000802007f */
[----:B----4-:R-:W-:Y:S05]  /*11fd0*/  @!P1 BRA `(.L_x_13052) ;  /* 0xfffffffc00f09947 */ /* 0x010fea000383ffff */
[----:B------:R-:W-:Y:S05]  /*11fe0*/  BRA `(.L_x_13194) ;  /* 0xffffffb800947947 */ /* 0x000fea000383ffff */
.L_x_13054:
[----:B----4-:R4:W0:Y:S02]  /*11ff0*/  SYNCS.PHASECHK.TRANS64.TRYWAIT P1, [R3+URZ+0x16860], R2 ;  /* 0x01686002030075a7 */ /* 0x010824000802017f */
[----:B0-----:R-:W-:Y:S05]  /*12000*/  @!P1 NANOSLEEP.SYNCS 0x989680 ;  /* 0x009896800000995d */ /* 0x001fea0003900000 */
[----:B------:R-:W0:Y:S02]  /*12010*/  @!P1 SYNCS.PHASECHK.TRANS64 P1, [R3+URZ+0x16860], R2 ;  /* 0x01686002030095a7 */ /* 0x000e24000802007f */
[----:B0-----:R-:W-:Y:S05]  /*12020*/  @!P1 BRA `(.L_x_13054) ;  /* 0xfffffffc00f09947 */ /* 0x001fea000383ffff */
[----:B------:R-:W-:Y:S05]  /*12030*/  BRA `(.L_x_13195) ;  /* 0xffffffb800907947 */ /* 0x000fea000383ffff */
.L_x_13196:
        /* <DEDUP_REMOVED lines=12> */
.L_x_15875:


//--------------------- .text._ZN7cutlass13device_kernelIN5flash11enable_sm90INS1_16FlashAttnFwdSm90INS1_25CollectiveMainloopFwdSm90ILi2EN4cute5tupleIJNS5_1CILi1EEES8_S8_EEENS6_IJNS7_ILi192EEENS7_ILi128EEENS7_ILi64EEEEEELi64ENS_6half_tEfNS_4arch4Sm90ELb0ELb0ELb1ELb1ELb1ELb1ELb0ELb1ELb1ELb1ELb0ELb0EEENS1_21CollectiveEpilogueFwdINS6_IJSA_SC_SB_EEES9_SE_SG_Li384ELb1ELb1ELb0ELb0EEENS1_36VarlenDynamicPersistentTileSchedulerILi192ELi128ELi384ELi128ELb0ELb1ELb1ELb0ELb1ELb1EEEEEEEEEvNT_6ParamsE --------------------------
	.section	.text._ZN7cutlass13device_kernelIN5flash11enable_sm90INS1_16FlashAttnFwdSm90INS1_25CollectiveMainloopFwdSm90ILi2EN4cute5tupleIJNS5_1CILi1EEES8_S8_EEENS6_IJNS7_ILi192EEENS7_ILi128EEENS7_ILi64EEEEEELi64ENS_6half_tEfNS_4arch4Sm90ELb0ELb0ELb1ELb1ELb1ELb1ELb0ELb1ELb1ELb1ELb0ELb0EEENS1_21CollectiveEpilogueFwdINS6_IJSA_SC_SB_EEES9_SE_SG_Li384ELb1ELb1ELb0ELb0EEENS1_36VarlenDynamicPersistentTileSchedulerILi192ELi128ELi384ELi128ELb0ELb1ELb1ELb0ELb1ELb1EEEEEEEEEvNT_6ParamsE,"ax",@progbits
	.align	128
.text._ZN7cutlass13device_kernelIN5flash11enable_sm90INS1_16FlashAttnFwdSm90INS1_25CollectiveMainloopFwdSm90ILi2EN4cute5tupleIJNS5_1CILi1EEES8_S8_EEENS6_IJNS7_ILi192EEENS7_ILi128EEENS7_ILi64EEEEEELi64ENS_6half_tEfNS_4arch4Sm90ELb0ELb0ELb1ELb1ELb1ELb1ELb0ELb1ELb1ELb1ELb0ELb0EEENS1_21CollectiveEpilogueFwdINS6_IJSA_SC_SB_EEES9_SE_SG_Li384ELb1ELb1ELb0ELb0EEENS1_36VarlenDynamicPersistentTileSchedulerILi192ELi128ELi384ELi128ELb0ELb1ELb1ELb0ELb1ELb1EEEEEEEEEvNT_6ParamsE:
        .type           _ZN7cutlass13device_kernelIN5flash11enable_sm90INS1_16FlashAttnFwdSm90INS1_25CollectiveMainloopFwdSm90ILi2EN4cute5tupleIJNS5_1CILi1EEES8_S8_EEENS6_IJNS7_ILi192EEENS7_ILi128EEENS7_ILi64EEEEEELi64ENS_6half_tEfNS_4arch4Sm90ELb0ELb0ELb1ELb1ELb1ELb1ELb0ELb1ELb1ELb1ELb0ELb0EEENS1_21CollectiveEpilogueFwdINS6_IJSA_SC_SB_EEES9_SE_SG_Li384ELb1ELb1ELb0ELb0EEENS1_36VarlenDynamicPersistentTileSchedulerILi192ELi128ELi384ELi128ELb0ELb1ELb1ELb0ELb1ELb1EEEEEEEEEvNT_6ParamsE,@function
        .size           _ZN7cutlass13device_kernelIN5flash11enable_sm90INS1_16FlashAttnFwdSm90INS1_25CollectiveMainloopFwdSm90ILi2EN4cute5tupleIJNS5_1CILi1EEES8_S8_EEENS6_IJNS7_ILi192EEENS7_ILi128EEENS7_ILi64EEEEEELi64ENS_6half_tEfNS_4arch4Sm90ELb0ELb0ELb1ELb1ELb1ELb1ELb0ELb1ELb1ELb1ELb0ELb0EEENS1_21CollectiveEpilogueFwdINS6_IJSA_SC_SB_EEES9_SE_SG_Li384ELb1ELb1ELb0ELb0EEENS1_36VarlenDynamicPersistentTileSchedulerILi192ELi128ELi384ELi128ELb0ELb1ELb1ELb0ELb1ELb1EEEEEEEEEvNT_6ParamsE,(.L_x_15876 - _ZN7cutlass13device_kernelIN5flash11enable_sm90INS1_16FlashAttnFwdSm90INS1_25CollectiveMainloopFwdSm90ILi2EN4cute5tupleIJNS5_1CILi1EEES8_S8_EEENS6_IJNS7_ILi192EEENS7_ILi128EEENS7_ILi64EEEEEELi64ENS_6half_tEfNS_4arch4Sm90ELb0ELb0ELb1ELb1ELb1ELb1ELb0ELb1ELb1ELb1ELb0ELb0EEENS1_21CollectiveEpilogueFwdINS6_IJSA_SC_SB_EEES9_SE_SG_Li384ELb1ELb1ELb0ELb0EEENS1_36VarlenDynamicPersistentTileSchedulerILi192ELi128ELi384ELi128ELb0ELb1ELb1ELb0ELb1ELb1EEEEEEEEEvNT_6ParamsE)
        .other          _ZN7cutlass13device_kernelIN5flash11enable_sm90INS1_16FlashAttnFwdSm90INS1_25CollectiveMainloopFwdSm90ILi2EN4cute5tupleIJNS5_1CILi1EEES8_S8_EEENS6_IJNS7_ILi192EEENS7_ILi128EEENS7_ILi64EEEEEELi64ENS_6half_tEfNS_4arch4Sm90ELb0ELb0ELb1ELb1ELb1ELb1ELb0ELb1ELb1ELb1ELb0ELb0EEENS1_21CollectiveEpilogueFwdINS6_IJSA_SC_SB_EEES9_SE_SG_Li384ELb1ELb1ELb0ELb0EEENS1_36VarlenDynamicPersistentTileSchedulerILi192ELi128ELi384ELi128ELb0ELb1ELb1ELb0ELb1ELb1EEEEEEEEEvNT_6ParamsE,@"STO_CUDA_ENTRY STV_DEFAULT"
_ZN7cutlass13device_kernelIN5flash11enable_sm90INS1_16FlashAttnFwdSm90INS1_25CollectiveMainloopFwdSm90ILi2EN4cute5tupleIJNS5_1CILi1EEES8_S8_EEENS6_IJNS7_ILi192EEENS7_ILi128EEENS7_ILi64EEEEEELi64ENS_6half_tEfNS_4arch4Sm90ELb0ELb0ELb1ELb1ELb1ELb1ELb0ELb1ELb1ELb1ELb0ELb0EEENS1_21CollectiveEpilogueFwdINS6_IJSA_SC_SB_EEES9_SE_SG_Li384ELb1ELb1ELb0ELb0EEENS1_36VarlenDynamicPersistentTileSchedulerILi192ELi128ELi384ELi128ELb0ELb1ELb1ELb0ELb1ELb1EEEEEEEEEvNT_6ParamsE:
        /* <DEDUP_REMOVED lines=18> */
.L_x_13198:
[----:B------:R-:W-:Y:S05]  /*0120*/  BSYNC B0 ;  /* 0x0000000000007941 */ /* 0x000fea0003800000 */
.L_x_13197:
        /* <DEDUP_REMOVED lines=41> */
.L_x_13199:
        /* <DEDUP_REMOVED lines=22> */
.L_x_13200:
        /* <DEDUP_REMOVED lines=18> */
.L_x_13201:
        /* <DEDUP_REMOVED lines=22> */
.L_x_13202:
        /* <DEDUP_REMOVED lines=22> */
.L_x_13203:
        /* <DEDUP_REMOVED lines=8> */
.L_x_13206:
        /* <DEDUP_REMOVED lines=22> */
[----:B----4-:R-:W-:Y:S05]  /*0ae0*/  @P0 BRA `(.L_x_13207) ;  /* 0x00000150000c0947 */ /* 0x010fea0003800000 */
[----:B------:R-:W0:Y:S01]  /*0af0*/  S2R R0, SR_TID.X ;  /* 0x0000000000007919 */ /* 0x000e220000002100 */
[----:B------:R-:W-:Y:S01]  /*0b00*/  IMAD.MOV.U32 R19, RZ, RZ, RZ ;  /* 0x000000ffff137224 */ /* 0x000fe200078e00ff */
[----:B------:R-:W-:Y:S01]  /*0b10*/  CS2R R154, SRZ ;  /* 0x00000000009a7805 */ /* 0x000fe2000001ff00 */
[----:B------:R-:W-:Y:S01]  /*0b20*/  IMAD.MOV.U32 R157, RZ, RZ, RZ ;  /* 0x000000ffff9d7224 */ /* 0x000fe200078e00ff */
[----:B------:R-:W-:Y:S01]  /*0b30*/  ULOP3.LUT UR39, UR36, 0x1, URZ, 0xfc, !UPT ;  /* 0x0000000124277892 */ /* 0x000fe2000f8efc3f */
[----:B------:R-:W-:Y:S01]  /*0b40*/  UMOV UR37, URZ ;  /* 0x0000003f00257c82 */ /* 0x000fe20008000000 */
[----:B0-----:R-:W-:-:S05]  /*0b50*/  VIADD R10, R0, 0xffffff80 ;  /* 0xffffff80000a7836 */ /* 0x001fca0000000000 */
[----:B------:R-:W-:-:S04]  /*0b60*/  SHF.R.S32.HI R0, RZ, 0x1f, R10 ;  /* 0x0000001fff007819 */ /* 0x000fc8000001140a */
[----:B------:R-:W-:-:S04]  /*0b70*/  LEA.HI R2, R0, R10, RZ, 0x7 ;  /* 0x0000000a00027211 */ /* 0x000fc800078f38ff */
[----:B------:R-:W-:Y:S02]  /*0b80*/  LOP3.LUT R3, R2, 0xffffff80, RZ, 0xc0, !PT ;  /* 0xffffff8002037812 */ /* 0x000fe400078ec0ff */
[----:B------:R-:W-:Y:S02]  /*0b90*/  SHF.R.S32.HI R11, RZ, 0x7, R2 ;  /* 0x00000007ff0b7819 */ /* 0x000fe40000011402 */
[----:B------:R-:W-:Y:S02]  /*0ba0*/  IADD3 R12, R10, -R3, RZ ;  /* 0x800000030a0c7210 */ /* 0x000fe40007ffe0ff */
[----:B------:R-:W-:Y:S02]  /*0bb0*/  LEA.HI R3, R0, R10, RZ, 0x4 ;  /* 0x0000000a00037211 */ /* 0x000fe400078f20ff */
[----:B------:R-:W-:Y:S02]  /*0bc0*/  SHF.R.S32.HI R6, RZ, 0x1f, R12 ;  /* 0x0000001fff067819 */ /* 0x000fe4000001140c */
[----:B------:R-:W-:-:S02]  /*0bd0*/  SHF.R.S32.HI R4, RZ, 0x4, R3 ;  /* 0x00000004ff047819 */ /* 0x000fc40000011403 */
[----:B------:R-:W-:Y:S02]  /*0be0*/  LEA.HI R7, R6, R12, RZ, 0x2 ;  /* 0x0000000c06077211 */ /* 0x000fe400078f10ff */
[----:B------:R-:W-:Y:S02]  /*0bf0*/  LEA.HI R5, R3, R4, RZ, 0x1 ;  /* 0x0000000403057211 */ /* 0x000fe400078f08ff */
[--C-:B------:R-:W-:Y:S02]  /*0c00*/  SHF.R.S32.HI R8, RZ, 0x2, R7.reuse ;  /* 0x00000002ff087819 */ /* 0x100fe40000011407 */
[----:B------:R-:W-:Y:S02]  /*0c10*/  SHF.R.S32.HI R9, RZ, 0x1f, R7 ;  /* 0x0000001fff097819 */ /* 0x000fe40000011407 */
[----:B------:R-:W-:Y:S02]  /*0c20*/  LEA.HI R2, R0, R10, RZ, 0x5 ;  /* 0x0000000a00027211 */ /* 0x000fe400078f28ff */
[----:B------:R-:W-:-:S02]  /*0c30*/  LEA.HI R9, R9, R8, RZ, 0x3 ;  /* 0x0000000809097211 */ /* 0x000fc400078f18ff */
[----:B------:R-:W-:Y:S02]  /*0c40*/  LOP3.LUT R3, R3, 0x3fffff0, RZ, 0xc0, !PT ;  /* 0x03fffff003037812 */ /* 0x000fe400078ec0ff */
[----:B------:R-:W-:Y:S02]  /*0c50*/  LOP3.LUT R5, R5, 0x1ffffffe, RZ, 0xc0, !PT ;  /* 0x1ffffffe05057812 */ /* 0x000fe400078ec0ff */
[----:B------:R-:W-:Y:S01]  /*0c60*/  LOP3.LUT R9, R9, 0xfffffff8, RZ, 0xc0, !PT ;  /* 0xfffffff809097812 */ /* 0x000fe200078ec0ff */
[----:B------:R-:W-:Y:S01]  /*0c70*/  IMAD.IADD R3, R10, 0x1, -R3 ;  /* 0x000000010a037824 */ /* 0x000fe200078e0a03 */
[----:B------:R-:W-:Y:S01]  /*0c80*/  SHF.R.S32.HI R13, RZ, 0x5, R2 ;  /* 0x00000005ff0d7819 */ /* 0x000fe20000011402 */
[----:B------:R-:W-:Y:S01]  /*0c90*/  IMAD.IADD R5, R4, 0x1, -R5 ;  /* 0x0000000104057824 */ /* 0x000fe200078e0a05 */
[----:B------:R-:W-:Y:S01]  /*0ca0*/  LOP3.LUT R7, R7, 0x7ffffffc, RZ, 0xc0, !PT ;  /* 0x7ffffffc07077812 */ /* 0x000fe200078ec0ff */
[----:B------:R-:W-:Y:S01]  /*0cb0*/  IMAD.IADD R9, R8, 0x1, -R9 ;  /* 0x0000000108097824 */ /* 0x000fe200078e0a09 */
[----:B------:R-:W-:Y:S01]  /*0cc0*/  MOV R8, 0xfffffffe ;  /* 0xfffffffe00087802 */ /* 0x000fe20000000f00 */
[----:B------:R-:W-:Y:S01]  /*0cd0*/  IMAD R2, R13, 0x10, R3 ;  /* 0x000000100d027824 */ /* 0x000fe200078e0203 */
[----:B------:R-:W-:Y:S01]  /*0ce0*/  LEA.HI R6, R6, R12, RZ, 0x5 ;  /* 0x0000000c06067211 */ /* 0x000fe200078f28ff */
[----:B------:R-:W-:-:S02]  /*0cf0*/  IMAD.IADD R7, R12, 0x1, -R7 ;  /* 0x000000010c077824 */ /* 0x000fc400078e0a07 */
[----:B------:R-:W-:Y:S01]  /*0d00*/  IMAD.HI R4, R11, 0x55555556, RZ ;  /* 0x555555560b047827 */ /* 0x000fe200078e02ff */
[----:B------:R-:W-:Y:S02]  /*0d10*/  LEA R5, R2, R5, 0x3 ;  /* 0x0000000502057211 */ /* 0x000fe400078e18ff */
[----:B------:R-:W-:Y:S01]  /*0d20*/  SHF.R.S32.HI R6, RZ, 0x5, R6 ;  /* 0x00000005ff067819 */ /* 0x000fe20000011406 */
[----:B------:R-:W-:Y:S01]  /*0d30*/  IMAD R2, R7, R8, 0x80 ;  /* 0x0000008007027424 */ /* 0x000fe200078e0208 */
[----:B------:R-:W-:Y:S01]  /*0d40*/  LEA.HI R4, R4, R4, RZ, 0x1 ;  /* 0x0000000404047211 */ /* 0x000fe200078f08ff */
[----:B------:R-:W-:Y:S02]  /*0d50*/  IMAD.SHL.U32 R5, R5, 0x8, RZ ;  /* 0x0000000805057824 */ /* 0x000fe400078e00ff */
[----:B------:R-:W-:Y:S01]  /*0d60*/  IMAD R9, R6, 0x10, R9 ;  /* 0x0000001006097824 */ /* 0x000fe200078e0209 */
[----:B------:R0:W-:Y:S01]  /*0d70*/  STL [R1+0x58], R2 ;  /* 0x0000580201007387 */ /* 0x0001e20000100800 */
[----:B------:R-:W-:-:S04]  /*0d80*/  IMAD R4, R4, -0x3, R11 ;  /* 0xfffffffd04047824 */ /* 0x000fc800078e020b */
[----:B------:R-:W-:Y:S01]  /*0d90*/  IMAD R6, R4, 0x40, R9 ;  /* 0x0000004004067824 */ /* 0x000fe200078e0209 */
[----:B0-----:R-:W-:-:S04]  /*0da0*/  LEA.HI R2, R0, R10, RZ, 0x2 ;  /* 0x0000000a00027211 */ /* 0x001fc800078f10ff */
[----:B------:R-:W-:Y:S01]  /*0db0*/  STL [R1+0x54], R6 ;  /* 0x0000540601007387 */ /* 0x000fe20000100800 */
[----:B------:R-:W-:Y:S02]  /*0dc0*/  LEA.HI R0, R0, R10, RZ, 0x3 ;  /* 0x0000000a00007211 */ /* 0x000fe400078f18ff */
[--C-:B------:R-:W-:Y:S02]  /*0dd0*/  SHF.R.S32.HI R152, RZ, 0x2, R2.reuse ;  /* 0x00000002ff987819 */ /* 0x100fe40000011402 */
[----:B------:R-:W-:Y:S02]  /*0de0*/  SHF.R.S32.HI R3, RZ, 0x1f, R2 ;  /* 0x0000001fff037819 */ /* 0x000fe40000011402 */
[----:B------:R-:W-:Y:S01]  /*0df0*/  SHF.R.S32.HI R4, RZ, 0x3, R0 ;  /* 0x00000003ff047819 */ /* 0x000fe20000011400 */
[----:B------:R-:W-:Y:S01]  /*0e00*/  VIADD R9, R152, 0x60 ;  /* 0x0000006098097836 */ /* 0x000fe20000000000 */
[----:B------:R-:W-:Y:S02]  /*0e10*/  LOP3.LUT R0, R0, 0xfffffff8, RZ, 0xc0, !PT ;  /* 0xfffffff800007812 */ /* 0x000fe400078ec0ff */
[----:B------:R-:W-:-:S02]  /*0e20*/  LEA.HI R3, R3, R152, RZ, 0x3 ;  /* 0x0000009803037211 */ /* 0x000fc400078f18ff */
[----:B------:R-:W-:Y:S01]  /*0e30*/  LOP3.LUT R2, R2, 0xfffffffc, RZ, 0xc0, !PT ;  /* 0xfffffffc02027812 */ /* 0x000fe200078ec0ff */
[----:B------:R-:W-:Y:S01]  /*0e40*/  IMAD.IADD R8, R10, 0x1, -R0 ;  /* 0x000000010a087824 */ /* 0x000fe200078e0a00 */
[----:B------:R-:W-:Y:S02]  /*0e50*/  LOP3.LUT R3, R3, 0xfffffff8, RZ, 0xc0, !PT ;  /* 0xfffffff803037812 */ /* 0x000fe400078ec0ff */
[----:B------:R-:W-:Y:S01]  /*0e60*/  SHF.R.S32.HI R4, RZ, 0x1f, R9 ;  /* 0x0000001fff047819 */ /* 0x000fe20000011409 */
[----:B------:R-:W-:Y:S01]  /*0e70*/  IMAD.SHL.U32 R8, R8, 0x8, RZ ;  /* 0x0000000808087824 */ /* 0x000fe200078e00ff */
[----:B------:R-:W-:Y:S01]  /*0e80*/  IADD3 R7, R10, -R2, RZ ;  /* 0x800000020a077210 */ /* 0x000fe20007ffe0ff */
[----:B------:R-:W-:Y:S01]  /*0e90*/  IMAD.IADD R3, R152, 0x1, -R3 ;  /* 0x0000000198037824 */ /* 0x000fe200078e0a03 */
[----:B------:R-:W-:Y:S01]  /*0ea0*/  LEA.HI R4, R4, R9, RZ, 0x3 ;  /* 0x0000000904047211 */ /* 0x000fe200078f18ff */
[----:B------:R-:W-:Y:S01]  /*0eb0*/  IMAD.SHL.U32 R2, R9, 0x40, RZ ;  /* 0x0000004009027824 */ /* 0x000fe200078e00ff */
[----:B------:R-:W-:Y:S01]  /*0ec0*/  STL [R1+0x3c], R8 ;  /* 0x00003c0801007387 */ /* 0x000fe20000100800 */
[C---:B------:R-:W-:Y:S01]  /*0ed0*/  LEA.HI R0, R7.reuse, R7, RZ, 0x1 ;  /* 0x0000000707007211 */ /* 0x040fe200078f08ff */
[C---:B------:R-:W-:Y:S01]  /*0ee0*/  IMAD.SHL.U32 R22, R7.reuse, 0x4, RZ ;  /* 0x0000000407167824 */ /* 0x040fe200078e00ff */
[----:B------:R-:W-:Y:S01]  /*0ef0*/  SHF.L.U32 R16, R7, 0x3, RZ ;  /* 0x0000000307107819 */ /* 0x000fe200000006ff */
[----:B------:R0:W-:Y:S01]  /*0f00*/  STL [R1+0x14], R3 ;  /* 0x0000140301007387 */ /* 0x0001e20000100800 */
[----:B------:R-:W-:Y:S01]  /*0f10*/  IMAD.SHL.U32 R4, R4, 0x40, RZ ;  /* 0x0000004004047824 */ /* 0x000fe200078e00ff */
[----:B------:R-:W-:-:S02]  /*0f20*/  LOP3.LUT R0, R0, 0x1ffffffe, RZ, 0xc0, !PT ;  /* 0x1ffffffe00007812 */ /* 0x000fc400078ec0ff */
[----:B------:R-:W-:Y:S02]  /*0f30*/  IADD3 R156, R22, 0x10, RZ ;  /* 0x00000010169c7810 */ /* 0x000fe40007ffe0ff */
[----:B------:R-:W-:Y:S01]  /*0f40*/  LOP3.LUT R4, R4, 0xfffffe00, RZ, 0xc0, !PT ;  /* 0xfffffe0004047812 */ /* 0x000fe200078ec0ff */
[----:B------:R-:W-:Y:S01]  /*0f50*/  IMAD.IADD R0, R7, 0x1, -R0 ;  /* 0x0000000107007824 */ /* 0x000fe200078e0a00 */
[----:B------:R-:W-:Y:S02]  /*0f60*/  SHF.R.S32.HI R7, RZ, 0x1f, R156 ;  /* 0x0000001fff077819 */ /* 0x000fe4000001149c */
[----:B0-----:R-:W-:Y:S01]  /*0f70*/  LOP3.LUT R3, R2, 0x1c0, RZ, 0xc0, !PT ;  /* 0x000001c002037812 */ /* 0x001fe200078ec0ff */
[----:B------:R-:W-:Y:S01]  /*0f80*/  IMAD R0, R0, 0x8, R6 ;  /* 0x0000000800007824 */ /* 0x000fe200078e0206 */
[----:B------:R-:W-:Y:S02]  /*0f90*/  SHF.R.S32.HI R2, RZ, 0x1f, R8 ;  /* 0x0000001fff027819 */ /* 0x000fe40000011408 */
[----:B------:R-:W-:-:S02]  /*0fa0*/  SHF.R.U32.HI R8, RZ, 0x3, R3 ;  /* 0x00000003ff087819 */ /* 0x000fc40000011603 */
[--C-:B------:R-:W-:Y:S01]  /*0fb0*/  LOP3.LUT R3, R3, 0x38, R16.reuse, 0xf8, !PT ;  /* 0x0000003803037812 */ /* 0x100fe200078ef810 */
[----:B------:R0:W-:Y:S01]  /*0fc0*/  STL [R1+0x64], R2 ;  /* 0x0000640201007387 */ /* 0x0001e20000100800 */
[----:B------:R-:W-:Y:S02]  /*0fd0*/  SHF.R.S32.HI R17, RZ, 0x1f, R16 ;  /* 0x0000001fff117819 */ /* 0x000fe40000011410 */
[----:B------:R-:W-:Y:S01]  /*0fe0*/  LOP3.LUT R3, R4, R3, R8, 0xf6, !PT ;  /* 0x0000000304037212 */ /* 0x000fe200078ef608 */
[----:B------:R1:W-:Y:S01]  /*0ff0*/  STL [R1+0x20], R4 ;  /* 0x0000200401007387 */ /* 0x0003e20000100800 */
[----:B------:R-:W-:-:S03]  /*1000*/  SHF.L.U32 R8, R156, 0x1, RZ ;  /* 0x000000019c087819 */ /* 0x000fc600000006ff */
[----:B------:R-:W-:Y:S02]  /*1010*/  IMAD R3, R3, 0x2, R18 ;  /* 0x0000000203037824 */ /* 0x000fe400078e0212 */
[----:B------:R2:W-:Y:S01]  /*1020*/  STL [R1+0x4c], R8 ;  /* 0x00004c0801007387 */ /* 0x0005e20000100800 */
[----:B0-----:R-:W-:Y:S01]  /*1030*/  VIADD R2, R16, 0x20 ;  /* 0x0000002010027836 */ /* 0x001fe20000000000 */
[----:B-1----:R-:W-:Y:S02]  /*1040*/  SHF.L.U64.HI R4, R156, 0x1, R7 ;  /* 0x000000019c047819 */ /* 0x002fe40000010207 */
[----:B------:R2:W-:Y:S02]  /*1050*/  STL [R1+0x60], R5 ;  /* 0x0000600501007387 */ /* 0x0005e40000100800 */
[----:B------:R-:W-:Y:S02]  /*1060*/  SHF.R.S32.HI R153, RZ, 0x1f, R2 ;  /* 0x0000001fff997819 */ /* 0x000fe40000011402 */
[----:B------:R2:W-:Y:S04]  /*1070*/  STL [R1+0x48], R4 ;  /* 0x0000480401007387 */ /* 0x0005e80000100800 */
[----:B------:R2:W-:Y:S04]  /*1080*/  STL [R1+0x50], R3 ;  /* 0x0000500301007387 */ /* 0x0005e80000100800 */
[----:B------:R2:W-:Y:S02]  /*1090*/  STL [R1+0x5c], R0 ;  /* 0x00005c0001007387 */ /* 0x0005e40000100800 */
.L_x_13336:
[----:B0-2--5:R-:W0:Y:S02]  /*10a0*/  LDC.64 R4, c[0x0][0xc88] ;  /* 0x00032200ff047b82 */ /* 0x025e240000000a00 */
[----:B0-----:R-:W-:-:S05]  /*10b0*/  IMAD.WIDE R4, R35, 0x4, R4 ;  /* 0x0000000423047825 */ /* 0x001fca00078e0204 */
[----:B------:R-:W2:Y:S01]  /*10c0*/  LDG.E R3, desc[UR42][R4.64] ;  /* 0x0000002a04037981 */ /* 0x000ea2000c1e1900 */
        /* <DEDUP_REMOVED lines=9> */
[----:B--2---:R-:W-:Y:S01]  /*1160*/  SHF.R.S32.HI R0, RZ, 0x1f, R3 ;  /* 0x0000001fff007819 */ /* 0x004fe20000011403 */
[----:B------:R-:W-:Y:S08]  /*1170*/  STL [R1+0x34], R3 ;  /* 0x0000340301007387 */ /* 0x000ff00000100800 */
[----:B------:R-:W-:-:S02]  /*1180*/  @P1 LEA R6, P2, R3, UR4, 0x2 ;  /* 0x0000000403061c11 */ /* 0x000fc4000f8410ff */
[C-C-:B------:R-:W-:Y:S01]  /*1190*/  SHF.L.U64.HI R32, R3.reuse, 0x2, R0.reuse ;  /* 0x0000000203207819 */ /* 0x140fe20000010200 */
[----:B------:R0:W-:Y:S01]  /*11a0*/  STL [R1+0x44], R0 ;  /* 0x0000440001007387 */ /* 0x0001e20000100800 */
[C---:B------:R-:W-:Y:S02]  /*11b0*/  @P1 LEA.HI.X R7, R3.reuse, UR5, R0, 0x2, P2 ;  /* 0x0000000503071c11 */ /* 0x040fe400090f1400 */
[----:B------:R-:W-:Y:S02]  /*11c0*/  ISETP.NE.U32.AND P2, PT, RZ, UR8, PT ;  /* 0x00000008ff007c0c */ /* 0x000fe4000bf45070 */
[----:B------:R-:W-:Y:S02]  /*11d0*/  SHF.L.U32 R36, R3, 0x2, RZ ;  /* 0x0000000203247819 */ /* 0x000fe400000006ff */
[----:B------:R-:W-:Y:S01]  /*11e0*/  ISETP.NE.AND.EX P2, PT, RZ, UR9, PT, P2 ;  /* 0x00000009ff007c0c */ /* 0x000fe2000bf45320 */
[----:B------:R-:W-:Y:S01]  /*11f0*/  ULDC UR4, c[0x0][0x288] ;  /* 0x0000a20000047ab9 */ /* 0x000fe20000000800 */
[----:B------:R-:W-:Y:S01]  /*1200*/  IADD3 R8, P3, R36, UR6, RZ ;  /* 0x0000000624087c10 */ /* 0x000fe2000ff7e0ff */
[----:B0-----:R-:W-:Y:S01]  /*1210*/  IMAD.MOV.U32 R0, RZ, RZ, RZ ;  /* 0x000000ffff007224 */ /* 0x001fe200078e00ff */
[----:B------:R0:W-:Y:S01]  /*1220*/  STL [R1+0x28], R36 ;  /* 0x0000282401007387 */ /* 0x0001e20000100800 */
[----:B------:R-:W-:Y:S01]  /*1230*/  IMAD.U32 R25, RZ, RZ, UR4 ;  /* 0x00000004ff197e24 */ /* 0x000fe2000f8e00ff */
[----:B------:R-:W-:Y:S01]  /*1240*/  IADD3.X R9, R32, UR7, RZ, P3, !PT ;  /* 0x0000000720097c10 */ /* 0x000fe20009ffe4ff */
[----:B------:R-:W-:Y:S01]  /*1250*/  ULDC.64 UR4, c[0x0][0x418] ;  /* 0x0001060000047ab9 */ /* 0x000fe20000000a00 */
[----:B------:R0:W-:Y:S04]  /*1260*/  STL [R1+0x2c], R32 ;  /* 0x00002c2001007387 */ /* 0x0001e80000100800 */
[----:B------:R0:W5:Y:S01]  /*1270*/  @P1 LDG.E R0, desc[UR42][R6.64] ;  /* 0x0000002a06001981 */ /* 0x000162000c1e1900 */
[----:B------:R-:W-:-:S03]  /*1280*/  @P2 IADD3 R4, P1, R36, UR8, RZ ;  /* 0x0000000824042c10 */ /* 0x000fc6000ff3e0ff */
[----:B------:R0:W5:Y:S01]  /*1290*/  @P0 LDG.E R70, desc[UR42][R8.64] ;  /* 0x0000002a08460981 */ /* 0x000162000c1e1900 */
        /* <DEDUP_REMOVED lines=12> */
[----:B01----:R-:W-:Y:S06]  /*1360*/  @P2 BRA `(.L_x_13208) ;  /* 0x0000000000242947 */ /* 0x003fec0003800000 */
        /* <DEDUP_REMOVED lines=9> */
.L_x_13208:
        /* <DEDUP_REMOVED lines=10> */
.L_x_13209:
[----:B------:R-:W-:Y:S05]  /*14a0*/  @!P0 BRA `(.L_x_13210) ;  /* 0x00000000000c8947 */ /* 0x000fea0003800000 */
[----:B------:R-:W2:Y:S04]  /*14b0*/  LDG.E R4, desc[UR42][R8.64] ;  /* 0x0000002a08047981 */ /* 0x000ea8000c1e1900 */
[----:B------:R-:W2:Y:S02]  /*14c0*/  LDG.E R31, desc[UR42][R8.64+0x4] ;  /* 0x0000042a081f7981 */ /* 0x000ea4000c1e1900 */
[----:B--2---:R-:W-:-:S07]  /*14d0*/  IADD3 R31, -R4, R31, RZ ;  /* 0x0000001f041f7210 */ /* 0x004fce0007ffe1ff */
.L_x_13210:
        /* <DEDUP_REMOVED lines=17> */
[----:B--2---:R-:W-:-:S05]  /*15f0*/  @P0 IMAD.IADD R30, R8, 0x1, -R3 ;  /* 0x00000001081e0824 */ /* 0x004fca00078e0a03 */
[----:B------:R-:W-:-:S05]  /*1600*/  IADD3 R88, R9, R30, RZ ;  /* 0x0000001e09587210 */ /* 0x000fca0007ffe0ff */
[----:B------:R-:W-:-:S05]  /*1610*/  VIADD R0, R88, 0x7f ;  /* 0x0000007f58007836 */ /* 0x000fca0000000000 */
[----:B------:R-:W-:-:S04]  /*1620*/  SHF.R.S32.HI R3, RZ, 0x1f, R0 ;  /* 0x0000001fff037819 */ /* 0x000fc80000011400 */
[----:B------:R-:W-:-:S04]  /*1630*/  LEA.HI R3, R3, R0, RZ, 0x7 ;  /* 0x0000000003037211 */ /* 0x000fc800078f38ff */
[----:B------:R-:W-:-:S04]  /*1640*/  LOP3.LUT R5, R3, 0xffffff80, RZ, 0xc0, !PT ;  /* 0xffffff8003057812 */ /* 0x000fc800078ec0ff */
[----:B------:R-:W-:-:S04]  /*1650*/  VIADDMNMX R5, R5, -R9, R30, PT ;  /* 0x8000000905057246 */ /* 0x000fc8000380011e */
[----:B------:R-:W-:Y:S02]  /*1660*/  ISETP.GT.AND P0, PT, R5, R28, PT ;  /* 0x0000001c0500720c */ /* 0x000fe40003f04270 */
[----:B------:R-:W-:-:S04]  /*1670*/  SHF.R.U32.HI R28, RZ, 0x7, R28 ;  /* 0x00000007ff1c7819 */ /* 0x000fc8000001161c */
[----:B------:R-:W-:-:S07]  /*1680*/  MOV R27, R28 ;  /* 0x0000001c001b7202 */ /* 0x000fce0000000f00 */
[----:B------:R-:W-:-:S05]  /*1690*/  @P0 VIADD R0, R5, 0x7f ;  /* 0x0000007f05000836 */ /* 0x000fca0000000000 */
[----:B------:R-:W-:-:S04]  /*16a0*/  @P0 SHF.R.S32.HI R5, RZ, 0x1f, R0 ;  /* 0x0000001fff050819 */ /* 0x000fc80000011400 */
[----:B------:R-:W-:Y:S02]  /*16b0*/  @P0 LEA.HI R5, R5, R0, RZ, 0x7 ;  /* 0x0000000005050211 */ /* 0x000fe400078f38ff */
[----:B------:R-:W-:Y:S02]  /*16c0*/  SHF.R.S32.HI R0, RZ, 0x7, R3 ;  /* 0x00000007ff007819 */ /* 0x000fe40000011403 */
[----:B------:R-:W-:Y:S02]  /*16d0*/  @P0 SHF.R.S32.HI R27, RZ, 0x7, R5 ;  /* 0x00000007ff1b0819 */ /* 0x000fe40000011405 */
[----:B------:R-:W-:Y:S01]  /*16e0*/  PLOP3.LUT P0, PT, PT, PT, PT, 0x80, 0x0 ;  /* 0x000000000000781c */ /* 0x000fe20003f0f070 */
[----:B------:R0:W-:Y:S01]  /*16f0*/  STL [R1+0x40], R0 ;  /* 0x0000400001007387 */ /* 0x0001e20000100800 */
        /* <DEDUP_REMOVED lines=22> */
.L_x_13213:
[----:B------:R-:W-:Y:S05]  /*1860*/  BSYNC B6 ;  /* 0x0000000000067941 */ /* 0x000fea0003800000 */
.L_x_13212:
        /* <DEDUP_REMOVED lines=20> */
.L_x_13215:
[----:B------:R-:W-:Y:S05]  /*19b0*/  BSYNC B6 ;  /* 0x0000000000067941 */ /* 0x000fea0003800000 */
.L_x_13214:
[----:B------:R-:W-:Y:S01]  /*19c0*/  ULDC.64 UR4, c[0x0][0x9f8] ;  /* 0x00027e0000047ab9 */ /* 0x000fe20000000a00 */
[----:B------:R-:W2:Y:S01]  /*19d0*/  LDL R38, [R1+0x14] ;  /* 0x0000140001267983 */ /* 0x000ea20000100800 */
[----:B------:R-:W-:Y:S01]  /*19e0*/  ISETP.NE.U32.AND P0, PT, RZ, UR4, PT ;  /* 0x00000004ff007c0c */ /* 0x000fe2000bf05070 */
[----:B------:R-:W0:Y:S03]  /*19f0*/  LDC.64 R4, c[0x0][0x3f8] ;  /* 0x0000fe00ff047b82 */ /* 0x000e260000000a00 */
[----:B------:R-:W-:-:S05]  /*1a00*/  ISETP.NE.AND.EX P0, PT, RZ, UR5, PT, P0 ;  /* 0x00000005ff007c0c */ /* 0x000fca000bf05300 */
[----:B------:R-:W1:Y:S08]  /*1a10*/  LDC.64 R64, c[0x0][0x408] ;  /* 0x00010200ff407b82 */ /* 0x000e700000000a00 */
[----:B------:R-:W-:Y:S01]  /*1a20*/  @P0 IADD3 R6, P1, R36, UR4, RZ ;  /* 0x0000000424060c10 */ /* 0x000fe2000ff3e0ff */
[----:B------:R-:W3:Y:S03]  /*1a30*/  LDC R37, c[0x0][0x3f4] ;  /* 0x0000fd00ff257b82 */ /* 0x000ee60000000800 */
[----:B------:R-:W-:-:S02]  /*1a40*/  @P0 IADD3.X R7, R32, UR5, RZ, P1, !PT ;  /* 0x0000000520070c10 */ /* 0x000fc40008ffe4ff */
[----:B------:R-:W4:Y:S04]  /*1a50*/  LDL.LU R32, [R1] ;  /* 0x0000000001207983 */ /* 0x000f280000300800 */
[----:B------:R-:W4:Y:S04]  /*1a60*/  LDL R14, [R1+0x20] ;  /* 0x00002000010e7983 */ /* 0x000f280000100800 */
[----:B------:R1:W4:Y:S01]  /*1a70*/  @P0 LDG.E R29, desc[UR42][R6.64] ;  /* 0x0000002a061d0981 */ /* 0x000322000c1e1900 */
[----:B------:R-:W1:Y:S01]  /*1a80*/  S2R R36, SR_TID.X ;  /* 0x0000000000247919 */ /* 0x000e620000002100 */
[----:B------:R-:W-:-:S02]  /*1a90*/  SHF.R.S32.HI R3, RZ, 0x1f, R152 ;  /* 0x0000001fff037819 */ /* 0x000fc40000011498 */
[----:B------:R-:W-:-:S03]  /*1aa0*/  SHF.R.S32.HI R23, RZ, 0x1f, R22 ;  /* 0x0000001fff177819 */ /* 0x000fc60000011416 */
[-C--:B0-----:R-:W-:Y:S02]  /*1ab0*/  IMAD R0, R3, R4.reuse, RZ ;  /* 0x0000000403007224 */ /* 0x081fe400078e02ff */
[----:B------:R-:W-:-:S04]  /*1ac0*/  IMAD.WIDE.U32 R8, R152, R4, R22 ;  /* 0x0000000498087225 */ /* 0x000fc800078e0016 */
[C---:B------:R-:W-:Y:S02]  /*1ad0*/  IMAD R13, R152.reuse, R5, R0 ;  /* 0x00000005980d7224 */ /* 0x040fe400078e0200 */
[----:B------:R-:W-:Y:S01]  /*1ae0*/  IMAD.WIDE.U32 R10, R152, R4, R16 ;  /* 0x00000004980a7225 */ /* 0x000fe200078e0010 */
[----:B---3--:R-:W-:-:S03]  /*1af0*/  ISETP.GE.AND P0, PT, R16, R37, PT ;  /* 0x000000251000720c */ /* 0x008fc60003f06270 */
[----:B-1----:R-:W-:Y:S02]  /*1b00*/  IMAD R3, R3, R64, RZ ;  /* 0x0000004003037224 */ /* 0x002fe400078e02ff */
[----:B------:R-:W-:Y:S02]  /*1b10*/  IMAD.IADD R9, R9, 0x1, R13 ;  /* 0x0000000109097824 */ /* 0x000fe400078e020d */
[----:B------:R-:W-:Y:S01]  /*1b20*/  IMAD.IADD R11, R13, 0x1, R11 ;  /* 0x000000010d0b7824 */ /* 0x000fe200078e020b */
[----:B-----5:R-:W-:Y:S01]  /*1b30*/  SHF.R.S32.HI R13, RZ, 0x1f, R24 ;  /* 0x0000001fff0d7819 */ /* 0x020fe20000011418 */
[----:B------:R-:W-:Y:S01]  /*1b40*/  IMAD R15, R152, R65, R3 ;  /* 0x00000041980f7224 */ /* 0x000fe200078e0203 */
[----:B------:R-:W-:-:S03]  /*1b50*/  SEL R3, R37, RZ, P0 ;  /* 0x000000ff25037207 */ /* 0x000fc60000000000 */
[C---:B------:R-:W-:Y:S02]  /*1b60*/  IMAD R12, R13.reuse, R4, RZ ;  /* 0x000000040d0c7224 */ /* 0x040fe400078e02ff */
[----:B------:R-:W-:Y:S02]  /*1b70*/  VIADD R39, R36, 0xffffff80 ;  /* 0xffffff8024277836 */ /* 0x000fe40000000000 */
[----:B------:R-:W-:Y:S02]  /*1b80*/  IMAD R13, R13, R64, RZ ;  /* 0x000000400d0d7224 */ /* 0x000fe400078e02ff */
[----:B------:R-:W-:Y:S01]  /*1b90*/  IMAD.IADD R3, R16, 0x1, R3 ;  /* 0x0000000110037824 */ /* 0x000fe200078e0203 */
[----:B------:R-:W-:Y:S01]  /*1ba0*/  SHF.L.U64.HI R68, R4, 0x7, R5 ;  /* 0x0000000704447819 */ /* 0x000fe20000010205 */
[-C--:B------:R-:W-:Y:S01]  /*1bb0*/  IMAD.WIDE.U32 R20, R24, R4.reuse, R8 ;  /* 0x0000000418147225 */ /* 0x080fe200078e0008 */
[----:B------:R-:W-:Y:S02]  /*1bc0*/  SHF.L.U32 R67, R4, 0x7, RZ ;  /* 0x0000000704437819 */ /* 0x000fe400000006ff */
[----:B------:R-:W-:Y:S01]  /*1bd0*/  SHF.L.U64.HI R66, R64, 0x7, R65 ;  /* 0x0000000740427819 */ /* 0x000fe20000010241 */
[----:B------:R-:W-:Y:S01]  /*1be0*/  IMAD.WIDE.U32 R52, R24, R4, R10 ;  /* 0x0000000418347225 */ /* 0x000fe200078e000a */
[----:B------:R-:W-:-:S03]  /*1bf0*/  SHF.R.S32.HI R0, RZ, 0x1f, R3 ;  /* 0x0000001fff007819 */ /* 0x000fc60000011403 */
[----:B------:R-:W-:Y:S02]  /*1c00*/  IMAD R13, R24, R65, R13 ;  /* 0x00000041180d7224 */ /* 0x000fe400078e020d */
[----:B------:R-:W-:Y:S01]  /*1c10*/  IMAD.WIDE.U32 R6, R152, R64, R16 ;  /* 0x0000004098067225 */ /* 0x000fe200078e0010 */
[----:B------:R-:W-:-:S03]  /*1c20*/  LEA.HI R0, R0, R3, RZ, 0x3 ;  /* 0x0000000300007211 */ /* 0x000fc600078f18ff */
[----:B------:R-:W-:Y:S02]  /*1c30*/  IMAD.IADD R7, R15, 0x1, R7 ;  /* 0x000000010f077824 */ /* 0x000fe400078e0207 */
[-C--:B------:R-:W-:Y:S01]  /*1c40*/  IMAD.WIDE.U32 R56, R24, R64.reuse, R6 ;  /* 0x0000004018387225 */ /* 0x080fe200078e0006 */
[----:B------:R-:W-:Y:S02]  /*1c50*/  SHF.R.S32.HI R7, RZ, 0x3, R0 ;  /* 0x00000003ff077819 */ /* 0x000fe40000011400 */
[----:B------:R-:W-:Y:S01]  /*1c60*/  LOP3.LUT R6, R0, 0xfffffff8, RZ, 0xc0, !PT ;  /* 0xfffffff800067812 */ /* 0x000fe200078ec0ff */
[----:B------:R-:W-:-:S05]  /*1c70*/  IMAD.WIDE.U32 R54, R152, R64, R22 ;  /* 0x0000004098367225 */ /* 0x000fca00078e0016 */
[----:B------:R-:W-:Y:S01]  /*1c80*/  IADD3 R55, R55, R15, RZ ;  /* 0x0000000f37377210 */ /* 0x000fe20007ffe0ff */
[C---:B------:R-:W-:Y:S02]  /*1c90*/  IMAD R35, R24.reuse, R5, R12 ;  /* 0x0000000518237224 */ /* 0x040fe400078e020c */
[----:B------:R-:W-:Y:S01]  /*1ca0*/  IMAD.WIDE.U32 R54, R24, R64, R54 ;  /* 0x0000004018367225 */ /* 0x000fe200078e0036 */
[----:B------:R-:W-:-:S03]  /*1cb0*/  SHF.R.S32.HI R63, RZ, 0x1f, R34 ;  /* 0x0000001fff3f7819 */ /* 0x000fc60000011422 */
[----:B------:R-:W-:Y:S02]  /*1cc0*/  IMAD.IADD R70, R70, 0x1, R31 ;  /* 0x0000000146467824 */ /* 0x000fe400078e021f */
[----:B------:R-:W-:Y:S01]  /*1cd0*/  IMAD.IADD R58, R21, 0x1, R35 ;  /* 0x00000001153a7824 */ /* 0x000fe200078e0223 */
[----:B------:R-:W-:Y:S01]  /*1ce0*/  IADD3 R35, R35, R53, RZ ;  /* 0x0000003523237210 */ /* 0x000fe20007ffe0ff */
[----:B------:R-:W-:Y:S02]  /*1cf0*/  IMAD.SHL.U32 R64, R64, 0x80, RZ ;  /* 0x0000008040407824 */ /* 0x000fe400078e00ff */
[----:B------:R-:W-:Y:S02]  /*1d00*/  IMAD.SHL.U32 R60, R37, 0x2, RZ ;  /* 0x00000002253c7824 */ /* 0x000fe400078e00ff */
[----:B------:R-:W-:Y:S02]  /*1d10*/  IMAD.IADD R31, R13, 0x1, R57 ;  /* 0x000000010d1f7824 */ /* 0x000fe400078e0239 */
[C---:B--2---:R-:W-:Y:S01]  /*1d20*/  IMAD.SHL.U32 R69, R38.reuse, 0x40, RZ ;  /* 0x0000004026457824 */ /* 0x044fe200078e00ff */
[----:B------:R-:W-:-:S02]  /*1d30*/  LOP3.LUT P1, RZ, R38, 0x4, RZ, 0xc0, !PT ;  /* 0x0000000426ff7812 */ /* 0x000fc4000782c0ff */
[----:B------:R-:W-:Y:S02]  /*1d40*/  SHF.R.U32.HI R38, RZ, 0x7, R36 ;  /* 0x00000007ff267819 */ /* 0x000fe40000011624 */
[----:B------:R-:W-:Y:S02]  /*1d50*/  LOP3.LUT R69, R69, 0x1c0, RZ, 0xc0, !PT ;  /* 0x000001c045457812 */ /* 0x000fe400078ec0ff */
[----:B------:R-:W-:Y:S01]  /*1d60*/  SHF.R.S32.HI R36, RZ, 0x1f, R39 ;  /* 0x0000001fff247819 */ /* 0x000fe20000011427 */
[C---:B------:R-:W-:Y:S01]  /*1d70*/  VIADD R62, R38.reuse, 0x8 ;  /* 0x00000008263e7836 */ /* 0x040fe20000000000 */
[----:B------:R-:W-:Y:S01]  /*1d80*/  ISETP.NE.AND P6, PT, R38, 0x1, PT ;  /* 0x000000012600780c */ /* 0x000fe20003fc5270 */
[----:B------:R-:W-:Y:S01]  /*1d90*/  VIADD R38, R152, 0x60 ;  /* 0x0000006098267836 */ /* 0x000fe20000000000 */
[----:B------:R-:W-:Y:S02]  /*1da0*/  SHF.R.U32.HI R65, RZ, 0x3, R69 ;  /* 0x00000003ff417819 */ /* 0x000fe40000011645 */
[----:B------:R-:W-:-:S02]  /*1db0*/  LOP3.LUT R4, R69, 0x18, R16, 0xf8, !PT ;  /* 0x0000001845047812 */ /* 0x000fc400078ef810 */
[----:B------:R-:W-:Y:S02]  /*1dc0*/  LEA.HI R36, R36, R39, RZ, 0x5 ;  /* 0x0000002724247211 */ /* 0x000fe400078f28ff */
[----:B------:R-:W-:Y:S02]  /*1dd0*/  SHF.L.U32 R38, R38, 0x6, RZ ;  /* 0x0000000626267819 */ /* 0x000fe400000006ff */
[----:B------:R-:W-:Y:S02]  /*1de0*/  LOP3.LUT R4, R4, R65, RZ, 0x3c, !PT ;  /* 0x0000004104047212 */ /* 0x000fe400078e3cff */
[----:B------:R-:W-:Y:S02]  /*1df0*/  SHF.R.S32.HI R36, RZ, 0x5, R36 ;  /* 0x00000005ff247819 */ /* 0x000fe40000011424 */
[----:B----4-:R-:W-:Y:S02]  /*1e00*/  LOP3.LUT R32, R32, 0xfffffffd, RZ, 0xc0, !PT ;  /* 0xfffffffd20207812 */ /* 0x010fe400078ec0ff */
[----:B------:R-:W-:Y:S01]  /*1e10*/  LOP3.LUT R38, R38, 0x1c0, RZ, 0xc0, !PT ;  /* 0x000001c026267812 */ /* 0x000fe200078ec0ff */
[----:B------:R-:W-:Y:S01]  /*1e20*/  IMAD R59, R36, 0x200, R4 ;  /* 0x00000200243b7824 */ /* 0x000fe200078e0204 */
[----:B------:R-:W-:-:S02]  /*1e30*/  @P1 LOP3.LUT R32, R32, 0x2, RZ, 0xfc, !PT ;  /* 0x0000000220201812 */ /* 0x000fc400078efcff */
[--C-:B------:R-:W-:Y:S01]  /*1e40*/  LOP3.LUT R4, R69, 0x38, R0.reuse, 0xf8, !PT ;  /* 0x0000003845047812 */ /* 0x100fe200078ef800 */
[----:B------:R-:W-:Y:S05]  /*1e50*/  @!P6 WARPSYNC.ALL ;  /* 0x000000000000e948 */ /* 0x000fea0003800000 */
[----:B------:R-:W-:Y:S01]  /*1e60*/  LOP3.LUT R0, R38, 0x38, R0, 0xf8, !PT ;  /* 0x0000003826007812 */ /* 0x000fe200078ef800 */
[----:B------:R-:W-:Y:S01]  /*1e70*/  VIADD R38, R152, 0x60 ;  /* 0x0000006098267836 */ /* 0x000fe20000000000 */
[----:B------:R0:W-:Y:S01]  /*1e80*/  STL [R1], R32 ;  /* 0x0000002001007387 */ /* 0x0001e20000100800 */
[----:B------:R-:W-:Y:S01]  /*1e90*/  LOP3.LUT R3, R4, R65, RZ, 0x3c, !PT ;  /* 0x0000004104037212 */ /* 0x000fe200078e3cff */
[----:B------:R-:W-:Y:S01]  /*1ea0*/  ULDC UR4, c[0x0][0x2f4] ;  /* 0x0000bd0000047ab9 */ /* 0x000fe20000000800 */
[----:B------:R-:W-:Y:S01]  /*1eb0*/  IMAD.SHL.U32 R38, R38, 0x40, RZ ;  /* 0x0000004026267824 */ /* 0x000fe200078e00ff */
[----:B0-----:R-:W-:-:S04]  /*1ec0*/  SHF.R.S32.HI R32, RZ, 0x1f, R39 ;  /* 0x0000001fff207819 */ /* 0x001fc80000011427 */
[----:B------:R-:W-:Y:S02]  /*1ed0*/  LOP3.LUT R38, R38, 0x1c0, RZ, 0xc0, !PT ;  /* 0x000001c026267812 */ /* 0x000fe400078ec0ff */
[----:B------:R-:W-:Y:S02]  /*1ee0*/  LEA.HI R32, R32, R39, RZ, 0x2 ;  /* 0x0000002720207211 */ /* 0x000fe400078f10ff */
[----:B------:R-:W-:Y:S02]  /*1ef0*/  SHF.R.U32.HI R38, RZ, 0x3, R38 ;  /* 0x00000003ff267819 */ /* 0x000fe40000011626 */
[----:B------:R-:W-:Y:S02]  /*1f00*/  LOP3.LUT R32, R32, 0xfffffffc, RZ, 0xc0, !PT ;  /* 0xfffffffc20207812 */ /* 0x000fe400078ec0ff */
[----:B------:R-:W-:Y:S02]  /*1f10*/  LOP3.LUT R0, R0, R38, RZ, 0x3c, !PT ;  /* 0x0000002600007212 */ /* 0x000fe400078e3cff */
[----:B------:R-:W-:Y:S01]  /*1f20*/  IADD3 R32, R39, -R32, RZ ;  /* 0x8000002027207210 */ /* 0x000fe20007ffe0ff */
[----:B------:R-:W-:Y:S01]  /*1f30*/  IMAD R3, R36, 0x200, R3 ;  /* 0x0000020024037824 */ /* 0x000fe200078e0203 */
[----:B------:R-:W-:Y:S01]  /*1f40*/  @!P6 BAR.SYNC.DEFER_BLOCKING 0x9, 0x100 ;  /* 0x024400000000eb1d */ /* 0x000fe20000010000 */
[----:B------:R-:W-:-:S02]  /*1f50*/  ISETP.GE.AND P1, PT, R16, UR4, PT ;  /* 0x0000000410007c0c */ /* 0x000fc4000bf26270 */
[----:B------:R-:W-:Y:S01]  /*1f60*/  IMAD R61, R32, 0x60, R152 ;  /* 0x00000060203d7824 */ /* 0x000fe200078e0298 */
[----:B------:R-:W-:Y:S01]  /*1f70*/  ISETP.GE.AND P2, PT, R2, UR4, PT ;  /* 0x0000000402007c0c */ /* 0x000fe2000bf46270 */
[----:B------:R-:W-:Y:S01]  /*1f80*/  IMAD.IADD R32, R55, 0x1, R13 ;  /* 0x0000000137207824 */ /* 0x000fe200078e020d */
[----:B------:R-:W-:Y:S02]  /*1f90*/  SHF.R.S32.HI R5, RZ, 0x1f, R29 ;  /* 0x0000001fff057819 */ /* 0x000fe4000001141d */
[----:B------:R-:W-:Y:S02]  /*1fa0*/  SHF.R.S32.HI R4, RZ, 0x1f, R6 ;  /* 0x0000001fff047819 */ /* 0x000fe40000011406 */
[----:B------:R-:W-:-:S07]  /*1fb0*/  IADD3 R0, R14, R0, RZ ;  /* 0x000000000e007210 */ /* 0x000fce0007ffe0ff */
.L_x_13271:
[----:B--2---:R-:W2:Y:S01]  /*1fc0*/  LDL R38, [R1+0x14] ;  /* 0x0000140001267983 */ /* 0x004ea20000100800 */
[----:B------:R-:W0:Y:S03]  /*1fd0*/  LDC R75, c[0x0][0x430] ;  /* 0x00010c00ff4b7b82 */ /* 0x000e260000000800 */
[----:B----4-:R-:W3:Y:S01]  /*1fe0*/  LDL.LU R37, [R1] ;  /* 0x0000000001257983 */ /* 0x010ee20000300800 */
[----:B------:R-:W-:Y:S02]  /*1ff0*/  VIADD R27, R27, 0xffffffff ;  /* 0xffffffff1b1b7836 */ /* 0x000fe40000000000 */
[----:B------:R-:W-:Y:S02]  /*2000*/  IMAD.MOV.U32 R74, RZ, RZ, RZ ;  /* 0x000000ffff4a7224 */ /* 0x000fe400078e00ff */
[----:B------:R-:W-:Y:S01]  /*2010*/  IMAD R9, R27, 0x80, R61 ;  /* 0x000000801b097824 */ /* 0x000fe200078e023d */
[----:B------:R-:W1:Y:S03]  /*2020*/  LDC R80, c[0x0][0x3f4] ;  /* 0x0000fd00ff507b82 */ /* 0x000e660000000800 */
[----:B------:R-:W-:Y:S01]  /*2030*/  IMAD.IADD R36, R70, 0x1, R9 ;  /* 0x0000000146247824 */ /* 0x000fe200078e0209 */
[----:B------:R-:W-:-:S04]  /*2040*/  ISETP.GE.AND P3, PT, R9, R30, PT ;  /* 0x0000001e0900720c */ /* 0x000fc80003f66270 */
[----:B------:R-:W-:Y:S02]  /*2050*/  ISETP.GT.OR P3, PT, R61, 0x7f, P3 ;  /* 0x0000007f3d00780c */ /* 0x000fe40001f64670 */
[----:B------:R-:W-:Y:S02]  /*2060*/  MOV R12, R36 ;  /* 0x00000024000c7202 */ /* 0x000fe40000000f00 */
[----:B0-----:R-:W-:-:S09]  /*2070*/  ISETP.NE.AND P4, PT, R75, 0x1, PT ;  /* 0x000000014b00780c */ /* 0x001fd20003f85270 */
[----:B------:R-:W0:Y:S08]  /*2080*/  @!P3 LDC.64 R10, c[0x0][0x428] ;  /* 0x00010a00ff0abb82 */ /* 0x000e300000000a00 */
[----:B------:R-:W4:Y:S08]  /*2090*/  @P4 LDC R13, c[0x0][0x434] ;  /* 0x00010d00ff0d4b82 */ /* 0x000f300000000800 */
[----:B------:R-:W1:Y:S08]  /*20a0*/  @P4 LDC R14, c[0x0][0x438] ;  /* 0x00010e00ff0e4b82 */ /* 0x000e700000000800 */
[----:B------:R-:W0:Y:S01]  /*20b0*/  @!P3 LDC.64 R8, c[0x0][0x418] ;  /* 0x00010600ff08bb82 */ /* 0x000e220000000a00 */
[----:B----4-:R-:W-:-:S05]  /*20c0*/  @P4 IMAD.HI.U32 R13, R36, R13, RZ ;  /* 0x0000000d240d4227 */ /* 0x010fca00078e00ff */
[----:B-1----:R-:W-:Y:S01]  /*20d0*/  @P4 SHF.R.U32.HI R12, RZ, R14, R13 ;  /* 0x0000000eff0c4219 */ /* 0x002fe2000001160d */
[----:B0-----:R-:W-:-:S03]  /*20e0*/  @!P3 IMAD R14, R5, R10, RZ ;  /* 0x0000000a050eb224 */ /* 0x001fc600078e02ff */
[----:B------:R-:W-:Y:S01]  /*20f0*/  @!P3 SHF.R.S32.HI R13, RZ, 0x1f, R12 ;  /* 0x0000001fff0db819 */ /* 0x000fe2000001140c */
[C---:B------:R-:W-:Y:S02]  /*2100*/  @!P3 IMAD R15, R29.reuse, R11, R14 ;  /* 0x0000000b1d0fb224 */ /* 0x040fe400078e020e */
[----:B------:R-:W-:-:S04]  /*2110*/  @!P3 IMAD.WIDE.U32 R10, R29, R10, R12 ;  /* 0x0000000a1d0ab225 */ /* 0x000fc800078e000c */
[----:B------:R-:W-:Y:S01]  /*2120*/  @!P3 IMAD.IADD R11, R11, 0x1, R15 ;  /* 0x000000010b0bb824 */ /* 0x000fe200078e020f */
[----:B------:R-:W-:-:S04]  /*2130*/  @!P3 LEA R8, P4, R10, R8, 0x2 ;  /* 0x000000080a08b211 */ /* 0x000fc800078810ff */
[----:B------:R-:W-:-:S05]  /*2140*/  @!P3 LEA.HI.X R9, R10, R9, R11, 0x2, P4 ;  /* 0x000000090a09b211 */ /* 0x000fca00020f140b */
[----:B------:R0:W5:Y:S01]  /*2150*/  @!P3 LDG.E R74, desc[UR42][R8.64] ;  /* 0x0000002a084ab981 */ /* 0x000162000c1e1900 */
[----:B------:R-:W-:Y:S01]  /*2160*/  ISETP.GT.AND P3, PT, R27, R28, PT ;  /* 0x0000001c1b00720c */ /* 0x000fe20003f64270 */
[----:B------:R-:W-:Y:S01]  /*2170*/  IMAD R73, R19, 0x2000, R59 ;  /* 0x0000200013497824 */ /* 0x000fe200078e023b */
[----:B------:R-:W-:Y:S01]  /*2180*/  IADD3 R10, -R12, RZ, RZ ;  /* 0x000000ff0c0a7210 */ /* 0x000fe20007ffe1ff */
[----:B------:R-:W-:Y:S05]  /*2190*/  YIELD ;  /* 0x0000000000007946 */ /* 0x000fea0003800000 */
[----:B------:R-:W-:Y:S01]  /*21a0*/  VIADD R11, R73, 0x20 ;  /* 0x00000020490b7836 */ /* 0x000fe20000000000 */
[----:B------:R-:W-:Y:S01]  /*21b0*/  BSSY B0, `(.L_x_13216) ;  /* 0x0000301000007945 */ /* 0x000fe20003800000 */
[----:B------:R-:W-:Y:S01]  /*21c0*/  IMAD R75, R75, R10, R36 ;  /* 0x0000000a4b4b7224 */ /* 0x000fe200078e0224 */
[----:B--2---:R-:W-:-:S02]  /*21d0*/  LOP3.LUT P5, RZ, R38, 0x4, RZ, 0xc0, !PT ;  /* 0x0000000426ff7812 */ /* 0x004fc400078ac0ff */
[----:B---3--:R-:W-:-:S04]  /*21e0*/  LOP3.LUT R37, R37, 0xfffffffe, RZ, 0xc0, !PT ;  /* 0xfffffffe25257812 */ /* 0x008fc800078ec0ff */
[----:B------:R-:W-:Y:S02]  /*21f0*/  @P3 LOP3.LUT R37, R37, 0x1, RZ, 0xfc, !PT ;  /* 0x0000000125253812 */ /* 0x000fe400078efcff */
[----:B------:R-:W-:-:S03]  /*2200*/  ISETP.GE.AND P3, PT, R80, 0x1, PT ;  /* 0x000000015000780c */ /* 0x000fc60003f66270 */
[----:B------:R0:W-:Y:S02]  /*2210*/  STL [R1], R37 ;  /* 0x0000002501007387 */ /* 0x0001e40000100800 */
[C---:B------:R-:W-:Y:S02]  /*2220*/  @P5 VIADD R11, R73.reuse, 0xffffffe0 ;  /* 0xffffffe0490b5836 */ /* 0x040fe40000000000 */
[----:B------:R-:W-:-:S03]  /*2230*/  IMAD R73, R73, 0x2, R26 ;  /* 0x0000000249497824 */ /* 0x000fc600078e021a */
[----:B------:R-:W-:-:S03]  /*2240*/  LEA R72, R11, R26, 0x1 ;  /* 0x0000001a0b487211 */ /* 0x000fc600078e08ff */
[----:B0-----:R-:W-:Y:S05]  /*2250*/  @!P3 BRA `(.L_x_13217) ;  /* 0x0000002800c4b947 */ /* 0x001fea0003800000 */
        /* <DEDUP_REMOVED lines=8> */
[----:B------:R-:W-:Y:S01]  /*22e0*/  SHF.R.S32.HI R10, RZ, 0x1f, R27 ;  /* 0x0000001fff0a7819 */ /* 0x000fe2000001141b */
[----:B------:R-:W-:Y:S02]  /*22f0*/  IMAD R13, R77, UR4, RZ ;  /* 0x000000044d0d7c24 */ /* 0x000fe4000f8e02ff */
[----:B------:R-:W-:Y:S02]  /*2300*/  IMAD.IADD R9, R9, 0x1, R11 ;  /* 0x0000000109097824 */ /* 0x000fe400078e020b */
[----:B------:R-:W-:-:S02]  /*2310*/  IMAD R13, R74, UR5, R13 ;  /* 0x000000054a0d7c24 */ /* 0x000fc4000f8e020d */
        /* <DEDUP_REMOVED lines=9> */
[----:B------:R-:W-:Y:S01]  /*23b0*/  ULDC.U8 UR4, c[0x0][0x410] ;  /* 0x0001040000047ab9 */ /* 0x000fe20000000000 */
[----:B------:R-:W-:Y:S02]  /*23c0*/  IMAD R13, R66, R27, RZ ;  /* 0x0000001b420d7224 */ /* 0x000fe400078e02ff */
[----:B------:R-:W-:Y:S01]  /*23d0*/  LEA.HI.X R85, R8, UR5, R85, 0x1, P3 ;  /* 0x0000000508557c11 */ /* 0x000fe200098f0c55 */
[C---:B------:R-:W-:Y:S01]  /*23e0*/  IMAD R79, R10.reuse, R67, R12 ;  /* 0x000000430a4f7224 */ /* 0x040fe200078e020c */
[----:B------:R-:W-:Y:S01]  /*23f0*/  ISETP.NE.AND P3, PT, RZ, UR4, PT ;  /* 0x00000004ff007c0c */ /* 0x000fe2000bf65270 */
[----:B------:R-:W-:Y:S02]  /*2400*/  IMAD R13, R10, R64, R13 ;  /* 0x000000400a0d7224 */ /* 0x000fe400078e020d */
[----:B------:R-:W-:-:S02]  /*2410*/  IMAD R78, R27, -0x80, R30 ;  /* 0xffffff801b4e7824 */ /* 0x000fc400078e021e */
[----:B------:R-:W-:-:S03]  /*2420*/  IMAD.WIDE.U32 R10, R67, R27, RZ ;  /* 0x0000001b430a7225 */ /* 0x000fc600078e00ff */
[----:B------:R-:W-:Y:S01]  /*2430*/  VIMNMX R78, R78, 0x80, PT ;  /* 0x000000804e4e7848 */ /* 0x000fe20003fe0100 */
        /* <DEDUP_REMOVED lines=35> */
.L_x_13220:
[----:B------:R-:W-:Y:S05]  /*2670*/  BSYNC B1 ;  /* 0x0000000000017941 */ /* 0x000fea0003800000 */
.L_x_13219:
[----:B0-----:R-:W-:Y:S01]  /*2680*/  IADD3 R12, R152, 0x60, RZ ;  /* 0x00000060980c7810 */ /* 0x001fe20007ffe0ff */
[----:B------:R-:W-:Y:S01]  /*2690*/  BSSY B1, `(.L_x_13221) ;  /* 0x0000021000017945 */ /* 0x000fe20003800000 */
[----:B-----5:R-:W-:Y:S02]  /*26a0*/  IMAD.MOV.U32 R81, RZ, RZ, R44 ;  /* 0x000000ffff517224 */ /* 0x020fe400078e002c */
[----:B------:R-:W-:Y:S01]  /*26b0*/  ISETP.GE.AND P4, PT, R12, R78, PT ;  /* 0x0000004e0c00720c */ /* 0x000fe20003f86270 */
[----:B------:R-:W-:-:S12]  /*26c0*/  IMAD.MOV.U32 R82, RZ, RZ, R45 ;  /* 0x000000ffff527224 */ /* 0x000fd800078e002d */
[----:B------:R-:W-:Y:S05]  /*26d0*/  @P4 BRA `(.L_x_13222) ;  /* 0x0000000000704947 */ /* 0x000fea0003800000 */
[----:B------:R-:W0:Y:S01]  /*26e0*/  LDC.64 R12, c[0x0][0x3f8] ;  /* 0x0000fe00ff0c7b82 */ /* 0x000e220000000a00 */
[----:B------:R-:W-:Y:S01]  /*26f0*/  IMAD.MOV.U32 R11, RZ, RZ, R79 ;  /* 0x000000ffff0b7224 */ /* 0x000fe200078e004f */
[----:B------:R-:W-:Y:S01]  /*2700*/  ULDC.64 UR4, c[0x0][0x3e8] ;  /* 0x0000fa0000047ab9 */ /* 0x000fe20000000a00 */
[----:B------:R-:W-:Y:S02]  /*2710*/  CS2R R40, SRZ ;  /* 0x0000000000287805 */ /* 0x000fe4000001ff00 */
[----:B------:R-:W-:Y:S01]  /*2720*/  CS2R R42, SRZ ;  /* 0x00000000002a7805 */ /* 0x000fe2000001ff00 */
[----:B0-----:R-:W-:-:S04]  /*2730*/  IMAD.WIDE.U32 R10, R12, 0x60, R10 ;  /* 0x000000600c0a7825 */ /* 0x001fc800078e000a */
[----:B------:R-:W-:Y:S01]  /*2740*/  IMAD R9, R13, 0x60, RZ ;  /* 0x000000600d097824 */ /* 0x000fe200078e02ff */
[----:B------:R-:W-:-:S04]  /*2750*/  IADD3 R13, P5, R20, R10, RZ ;  /* 0x0000000a140d7210 */ /* 0x000fc80007fbe0ff */
[----:B------:R-:W-:Y:S02]  /*2760*/  IADD3.X R14, R58, R11, R9, P5, !PT ;  /* 0x0000000b3a0e7210 */ /* 0x000fe40002ffe409 */
[----:B------:R-:W0:Y:S01]  /*2770*/  LDC.64 R10, c[0x0][0x408] ;  /* 0x00010200ff0a7b82 */ /* 0x000e220000000a00 */
[----:B------:R-:W-:-:S03]  /*2780*/  MOV R9, R71 ;  /* 0x0000004700097202 */ /* 0x000fc60000000f00 */
[----:B0-----:R-:W-:-:S04]  /*2790*/  IMAD.WIDE.U32 R8, R10, 0x60, R8 ;  /* 0x000000600a087825 */ /* 0x001fc800078e0008 */
        /* <DEDUP_REMOVED lines=16> */
.L_x_13222:
[----:B------:R-:W-:Y:S05]  /*28a0*/  BSYNC B1 ;  /* 0x0000000000017941 */ /* 0x000fea0003800000 */
.L_x_13221:
[----:B0-----:R-:W-:Y:S01]  /*28b0*/  IMAD.MOV.U32 R8, RZ, RZ, R48 ;  /* 0x000000ffff087224 */ /* 0x001fe200078e0030 */
[----:B------:R-:W-:Y:S01]  /*28c0*/  UISETP.NE.AND UP0, UPT, UR39, 0x3, UPT ;  /* 0x000000032700788c */ /* 0x000fe2000bf05270 */
[----:B------:R-:W-:Y:S01]  /*28d0*/  IMAD.MOV.U32 R9, RZ, RZ, R49 ;  /* 0x000000ffff097224 */ /* 0x000fe200078e0031 */
[----:B------:R-:W-:Y:S01]  /*28e0*/  PRMT R89, R82, 0x5410, R81 ;  /* 0x0000541052597816 */ /* 0x000fe20000000051 */
[----:B------:R-:W-:Y:S02]  /*28f0*/  IMAD.MOV.U32 R10, RZ, RZ, R50 ;  /* 0x000000ffff0a7224 */ /* 0x000fe400078e0032 */
[----:B------:R-:W-:Y:S01]  /*2900*/  IMAD.MOV.U32 R11, RZ, RZ, R51 ;  /* 0x000000ffff0b7224 */ /* 0x000fe200078e0033 */
[----:B------:R-:W-:Y:S01]  /*2910*/  PRMT R91, R8, 0x5410, R9 ;  /* 0x00005410085b7816 */ /* 0x000fe20000000009 */
[----:B------:R-:W-:Y:S01]  /*2920*/  IMAD.MOV.U32 R8, RZ, RZ, R46 ;  /* 0x000000ffff087224 */ /* 0x000fe200078e002e */
[----:B------:R-:W-:Y:S02]  /*2930*/  MOV R9, R47 ;  /* 0x0000002f00097202 */ /* 0x000fe40000000f00 */
[----:B------:R-:W-:-:S02]  /*2940*/  PLOP3.LUT P5, PT, PT, PT, UP0, 0x80, 0x0 ;  /* 0x000000000000781c */ /* 0x000fc40003faf008 */
[----:B------:R-:W-:Y:S01]  /*2950*/  PRMT R90, R9, 0x5410, R8 ;  /* 0x00005410095a7816 */ /* 0x000fe20000000008 */
[----:B-----5:R-:W-:Y:S01]  /*2960*/  IMAD.MOV.U32 R8, RZ, RZ, R36 ;  /* 0x000000ffff087224 */ /* 0x020fe200078e0024 */
        /* <DEDUP_REMOVED lines=14> */
.L_x_13223:
[----:B------:R-:W-:Y:S01]  /*2a50*/  IMAD R71, R19, 0x8, R18 ;  /* 0x0000000813477824 */ /* 0x000fe200078e0212 */
[----:B------:R-:W-:Y:S01]  /*2a60*/  SHF.L.U32 R79, R154, 0x1f, RZ ;  /* 0x0000001f9a4f7819 */ /* 0x000fe200000006ff */
[----:B------:R-:W-:Y:S03]  /*2a70*/  BSSY B1, `(.L_x_13224) ;  /* 0x0000003000017945 */ /* 0x000fe60003800000 */
[----:B------:R-:W0:Y:S02]  /*2a80*/  SYNCS.PHASECHK.TRANS64.TRYWAIT P6, [R71+URZ+0x16890], R79 ;  /* 0x0168904f470075a7 */ /* 0x000e2400080c017f */
[----:B0-----:R-:W-:Y:S05]  /*2a90*/  @!P6 BRA `(.L_x_13225) ;  /* 0x000001300028e947 */ /* 0x001fea0003800000 */
.L_x_13451:
[----:B------:R-:W-:Y:S05]  /*2aa0*/  BSYNC B1 ;  /* 0x0000000000017941 */ /* 0x000fea0003800000 */
.L_x_13224:
[----:B------:R-:W-:-:S03]  /*2ab0*/  UMOV UR4, 0xffffffff ;  /* 0xffffffff00047882 */ /* 0x000fc60000000000 */
[----:B------:R-:W-:Y:S05]  /*2ac0*/  BRA.DIV UR4, `(.L_x_13226) ;  /* 0x0000013204307947 */ /* 0x000fea000b800000 */
[----:B------:R1:W2:Y:S04]  /*2ad0*/  SHFL.IDX PT, R81, R85, RZ, 0x1c1f ;  /* 0x001c1fff55517589 */ /* 0x0002a800000e0000 */
[----:B------:R1:W3:Y:S02]  /*2ae0*/  SHFL.IDX PT, R14, R84, RZ, 0x1c1f ;  /* 0x001c1fff540e7589 */ /* 0x0002e400000e0000 */
.L_x_13455:
[----:B------:R-:W-:Y:S04]  /*2af0*/  BSSY B1, `(.L_x_13227) ;  /* 0x0000068000017945 */ /* 0x000fe80003800000 */
        /* <DEDUP_REMOVED lines=9> */
[----:B------:R-:W-:Y:S02]  /*2b90*/  SHF.R.U64 R48, R48, 0x10, R49 ;  /* 0x0000001030307819 */ /* 0x000fe40000001231 */
[--C-:B------:R-:W-:Y:S02]  /*2ba0*/  SHF.R.U64 R92, R50, 0x10, R51.reuse ;  /* 0x00000010325c7819 */ /* 0x100fe40000001233 */
[----:B------:R-:W-:Y:S01]  /*2bb0*/  SHF.R.U32.HI R51, RZ, 0x10, R51 ;  /* 0x00000010ff337819 */ /* 0x000fe20000011633 */
[----:B------:R-:W-:Y:S01]  /*2bc0*/  HADD2.F32 R50, -RZ, R48.H0_H0 ;  /* 0x20000030ff327230 */ /* 0x000fe20000004100 */
[----:B0-----:R-:W-:Y:S01]  /*2bd0*/  MOV R15, R11 ;  /* 0x0000000b000f7202 */ /* 0x001fe20000000f00 */
[----:B------:R-:W-:Y:S01]  /*2be0*/  HADD2.F32 R92, -RZ, R92.H0_H0 ;  /* 0x2000005cff5c7230 */ /* 0x000fe20000004100 */
[----:B------:R-:W-:Y:S01]  /*2bf0*/  SHF.R.U32.HI R49, RZ, 0x10, R49 ;  /* 0x00000010ff317819 */ /* 0x000fe20000011631 */
[----:B------:R-:W-:Y:S02]  /*2c00*/  HADD2.F32 R11, -RZ, R9.H1_H1 ;  /* 0x30000009ff0b7230 */ /* 0x000fe40000004100 */
[----:B------:R-:W-:-:S02]  /*2c10*/  HADD2.F32 R51, -RZ, R51.H0_H0 ;  /* 0x20000033ff337230 */ /* 0x000fc40000004100 */
[----:B------:R-:W-:Y:S02]  /*2c20*/  HADD2.F32 R9, -RZ, R9.H0_H0 ;  /* 0x20000009ff097230 */ /* 0x000fe40000004100 */
[-C--:B------:R-:W-:Y:S01]  /*2c30*/  FMUL.FTZ R94, R11, R92.reuse ;  /* 0x0000005c0b5e7220 */ /* 0x080fe20000410000 */
[--C-:B------:R-:W-:Y:S02]  /*2c40*/  HADD2.F32 R48, -RZ, R15.reuse.H1_H1 ;  /* 0x3000000fff307230 */ /* 0x100fe40000004100 */
[----:B------:R-:W-:Y:S02]  /*2c50*/  HADD2.F32 R15, -RZ, R15.H0_H0 ;  /* 0x2000000fff0f7230 */ /* 0x000fe40000004100 */
[C---:B------:R-:W-:Y:S01]  /*2c60*/  FMUL.FTZ R92, R9.reuse, R92 ;  /* 0x0000005c095c7220 */ /* 0x040fe20000410000 */
[----:B------:R-:W-:Y:S02]  /*2c70*/  HADD2.F32 R49, -RZ, R49.H0_H0 ;  /* 0x20000031ff317230 */ /* 0x000fe40000004100 */
[-C--:B------:R-:W-:Y:S01]  /*2c80*/  FMUL.FTZ R96, R48, R51.reuse ;  /* 0x0000003330607220 */ /* 0x080fe20000410000 */
[-C--:B------:R-:W-:Y:S01]  /*2c90*/  FFMA.FTZ R9, R9, R50.reuse, -R94 ;  /* 0x0000003209097223 */ /* 0x080fe2000001085e */
[----:B------:R-:W-:Y:S01]  /*2ca0*/  FMUL.FTZ R51, R15, R51 ;  /* 0x000000330f337220 */ /* 0x000fe20000410000 */
[----:B------:R-:W-:Y:S01]  /*2cb0*/  FFMA.FTZ R92, R11, R50, R92 ;  /* 0x000000320b5c7223 */ /* 0x000fe2000001005c */
[----:B------:R-:W-:Y:S01]  /*2cc0*/  FFMA.FTZ R96, R15, R49, -R96 ;  /* 0x000000310f607223 */ /* 0x000fe20000010860 */
[----:B------:R-:W-:-:S02]  /*2cd0*/  HADD2.F32 R50, -RZ, R93.H0_H0 ;  /* 0x2000005dff327230 */ /* 0x000fc40000004100 */
[----:B------:R-:W-:Y:S01]  /*2ce0*/  FFMA.FTZ R95, R48, R49, R51 ;  /* 0x00000031305f7223 */ /* 0x000fe20000010033 */
[----:B------:R-:W-:Y:S01]  /*2cf0*/  HADD2.F32 R11, -RZ, R8.H1_H1 ;  /* 0x30000008ff0b7230 */ /* 0x000fe20000004100 */
[----:B------:R-:W-:Y:S01]  /*2d00*/  F2FP.F16.F32.PACK_AB R9, R92, R9 ;  /* 0x000000095c09723e */ /* 0x000fe200000000ff */
[----:B------:R-:W-:Y:S02]  /*2d10*/  HADD2.F32 R15, -RZ, R10.H1_H1 ;  /* 0x3000000aff0f7230 */ /* 0x000fe40000004100 */
[----:B------:R-:W-:Y:S02]  /*2d20*/  HADD2.F32 R51, -RZ, R93.H1_H1 ;  /* 0x3000005dff337230 */ /* 0x000fe40000004100 */
[----:B------:R-:W-:Y:S02]  /*2d30*/  HADD2.F32 R8, -RZ, R8.H0_H0 ;  /* 0x20000008ff087230 */ /* 0x000fe40000004100 */
[----:B------:R-:W-:Y:S02]  /*2d40*/  HADD2.F32 R10, -RZ, R10.H0_H0 ;  /* 0x2000000aff0a7230 */ /* 0x000fe40000004100 */
[----:B------:R-:W-:Y:S01]  /*2d50*/  FMUL.FTZ R93, R15, R51 ;  /* 0x000000330f5d7220 */ /* 0x000fe20000410000 */
[----:B------:R-:W-:-:S02]  /*2d60*/  HADD2.F32 R48, -RZ, R91.H0_H0 ;  /* 0x2000005bff307230 */ /* 0x000fc40000004100 */
[----:B------:R-:W-:Y:S02]  /*2d70*/  HADD2.F32 R49, -RZ, R91.H1_H1 ;  /* 0x3000005bff317230 */ /* 0x000fe40000004100 */
[CC--:B------:R-:W-:Y:S01]  /*2d80*/  FMUL.FTZ R91, R11.reuse, R50.reuse ;  /* 0x000000320b5b7220 */ /* 0x0c0fe20000410000 */
[----:B------:R-:W-:Y:S01]  /*2d90*/  FMUL.FTZ R50, R8, R50 ;  /* 0x0000003208327220 */ /* 0x000fe20000410000 */
[----:B------:R-:W-:Y:S02]  /*2da0*/  FMUL.FTZ R94, R10, R51 ;  /* 0x000000330a5e7220 */ /* 0x000fe40000410000 */
[-C--:B------:R-:W-:Y:S01]  /*2db0*/  FFMA.FTZ R91, R8, R48.reuse, -R91 ;  /* 0x00000030085b7223 */ /* 0x080fe2000001085b */
[----:B------:R-:W-:Y:S01]  /*2dc0*/  FFMA.FTZ R50, R11, R48, R50 ;  /* 0x000000300b327223 */ /* 0x000fe20000010032 */
[-C--:B------:R-:W-:Y:S01]  /*2dd0*/  FFMA.FTZ R93, R10, R49.reuse, -R93 ;  /* 0x000000310a5d7223 */ /* 0x080fe2000001085d */
[----:B------:R-:W-:Y:S01]  /*2de0*/  FFMA.FTZ R94, R15, R49, R94 ;  /* 0x000000310f5e7223 */ /* 0x000fe2000001005e */
[----:B------:R-:W-:-:S02]  /*2df0*/  F2FP.F16.F32.PACK_AB R11, R95, R96 ;  /* 0x000000605f0b723e */ /* 0x000fc400000000ff */
[----:B------:R-:W-:Y:S02]  /*2e00*/  F2FP.F16.F32.PACK_AB R8, R50, R91 ;  /* 0x0000005b3208723e */ /* 0x000fe400000000ff */
[----:B------:R-:W-:-:S07]  /*2e10*/  F2FP.F16.F32.PACK_AB R10, R94, R93 ;  /* 0x0000005d5e0a723e */ /* 0x000fce00000000ff */
.L_x_13232:
[----:B------:R-:W-:Y:S05]  /*2e20*/  BSYNC B3 ;  /* 0x0000000000037941 */ /* 0x000fea0003800000 */
.L_x_13231:
[----:B0-----:R4:W-:Y:S02]  /*2e30*/  ST.E.128 desc[UR42][R12.64], R8 ;  /* 0x000000080c007985 */ /* 0x0019e4000c101d2a */
.L_x_13230:
[----:B------:R-:W-:Y:S05]  /*2e40*/  BSYNC B2 ;  /* 0x0000000000027941 */ /* 0x000fea0003800000 */
.L_x_13229:
[----:B------:R-:W-:Y:S05]  /*2e50*/  @P2 BRA `(.L_x_13228) ;  /* 0x0000000000c42947 */ /* 0x000fea0003800000 */
[----:B----4-:R4:W0:Y:S01]  /*2e60*/  LDS.128 R8, [R72+0xe000] ;  /* 0x00e0000048087984 */ /* 0x0108220000000c00 */
[C---:B---3--:R-:W-:Y:S01]  /*2e70*/  LEA R12, P3, R2.reuse, R14, 0x1 ;  /* 0x0000000e020c7211 */ /* 0x048fe200078608ff */
[----:B------:R-:W-:Y:S03]  /*2e80*/  BSSY B2, `(.L_x_13233) ;  /* 0x000002d000027945 */ /* 0x000fe60003800000 */
[----:B--2---:R-:W-:Y:S02]  /*2e90*/  LEA.HI.X R13, R2, R81, R153, 0x1, P3 ;  /* 0x00000051020d7211 */ /* 0x004fe400018f0c99 */
[----:B------:R-:W-:-:S13]  /*2ea0*/  ISETP.GE.AND P3, PT, R156, R80, PT ;  /* 0x000000509c00720c */ /* 0x000fda0003f66270 */
[----:B----4-:R-:W-:Y:S05]  /*2eb0*/  @P3 BRA `(.L_x_13234) ;  /* 0x0000000000a43947 */ /* 0x010fea0003800000 */
[--C-:B------:R-:W-:Y:S01]  /*2ec0*/  SHF.R.U64 R44, R44, 0x10, R45.reuse ;  /* 0x000000102c2c7819 */ /* 0x100fe2000000122d */
[----:B0-----:R-:W-:Y:S01]  /*2ed0*/  IMAD.MOV.U32 R14, RZ, RZ, R10 ;  /* 0x000000ffff0e7224 */ /* 0x001fe200078e000a */
[----:B------:R-:W-:Y:S01]  /*2ee0*/  SHF.R.U32.HI R49, RZ, 0x10, R45 ;  /* 0x00000010ff317819 */ /* 0x000fe2000001162d */
[----:B------:R-:W-:Y:S01]  /*2ef0*/  HADD2.F32 R10, -RZ, R9.H1_H1 ;  /* 0x30000009ff0a7230 */ /* 0x000fe20000004100 */
        /* <DEDUP_REMOVED lines=10> */
[----:B------:R-:W-:Y:S02]  /*2fa0*/  HADD2.F32 R46, -RZ, R49.H0_H0 ;  /* 0x20000031ff2e7230 */ /* 0x000fe40000004100 */
[----:B------:R-:W-:Y:S01]  /*2fb0*/  FMUL.FTZ R48, R11, R48 ;  /* 0x000000300b307220 */ /* 0x000fe20000410000 */
[C---:B------:R-:W-:Y:S01]  /*2fc0*/  FMUL.FTZ R45, R9.reuse, R45 ;  /* 0x0000002d092d7220 */ /* 0x040fe20000410000 */
[----:B------:R-:W-:Y:S01]  /*2fd0*/  FFMA.FTZ R50, R9, R44, -R50 ;  /* 0x0000002c09327223 */ /* 0x000fe20000010832 */
[----:B------:R-:W-:-:S02]  /*2fe0*/  HADD2.F32 R9, -RZ, R8.H1_H1 ;  /* 0x30000008ff097230 */ /* 0x000fc40000004100 */
[----:B------:R-:W-:Y:S01]  /*2ff0*/  FFMA.FTZ R51, R15, R46, R48 ;  /* 0x0000002e0f337223 */ /* 0x000fe20000010030 */
[----:B------:R-:W-:Y:S01]  /*3000*/  FFMA.FTZ R49, R10, R44, R45 ;  /* 0x0000002c0a317223 */ /* 0x000fe2000001002d */
[----:B------:R-:W-:Y:S02]  /*3010*/  HADD2.F32 R15, -RZ, R90.H1_H1 ;  /* 0x3000005aff0f7230 */ /* 0x000fe40000004100 */
[----:B------:R-:W-:Y:S01]  /*3020*/  FFMA.FTZ R92, R11, R46, -R92 ;  /* 0x0000002e0b5c7223 */ /* 0x000fe2000001085c */
[----:B------:R-:W-:Y:S02]  /*3030*/  HADD2.F32 R8, -RZ, R8.H0_H0 ;  /* 0x20000008ff087230 */ /* 0x000fe40000004100 */
[----:B------:R-:W-:Y:S02]  /*3040*/  HADD2.F32 R45, -RZ, R90.H0_H0 ;  /* 0x2000005aff2d7230 */ /* 0x000fe40000004100 */
[----:B------:R-:W-:Y:S01]  /*3050*/  FMUL.FTZ R47, R9, R15 ;  /* 0x0000000f092f7220 */ /* 0x000fe20000410000 */
[----:B------:R-:W-:-:S02]  /*3060*/  HADD2.F32 R10, -RZ, R14.H1_H1 ;  /* 0x3000000eff0a7230 */ /* 0x000fc40000004100 */
[----:B------:R-:W-:Y:S01]  /*3070*/  FMUL.FTZ R44, R8, R15 ;  /* 0x0000000f082c7220 */ /* 0x000fe20000410000 */
[----:B------:R-:W-:Y:S02]  /*3080*/  HADD2.F32 R14, -RZ, R14.H0_H0 ;  /* 0x2000000eff0e7230 */ /* 0x000fe40000004100 */
[--C-:B------:R-:W-:Y:S02]  /*3090*/  HADD2.F32 R11, -RZ, R89.reuse.H1_H1 ;  /* 0x30000059ff0b7230 */ /* 0x100fe40000004100 */
[-C--:B------:R-:W-:Y:S01]  /*30a0*/  FMUL.FTZ R15, R10, R45.reuse ;  /* 0x0000002d0a0f7220 */ /* 0x080fe20000410000 */
        /* <DEDUP_REMOVED lines=10> */
.L_x_13234:
[----:B------:R-:W-:Y:S05]  /*3150*/  BSYNC B2 ;  /* 0x0000000000027941 */ /* 0x000fea0003800000 */
.L_x_13233:
[----:B0-----:R0:W-:Y:S02]  /*3160*/  ST.E.128 desc[UR42][R12.64], R8 ;  /* 0x000000080c007985 */ /* 0x0011e4000c101d2a */
.L_x_13228:
[----:B------:R-:W-:Y:S05]  /*3170*/  BSYNC B1 ;  /* 0x0000000000017941 */ /* 0x000fea0003800000 */
.L_x_13227:
[----:B------:R-:W-:-:S03]  /*3180*/  UMOV UR4, 0xffffffff ;  /* 0xffffffff00047882 */ /* 0x000fc60000000000 */
[----:B------:R-:W-:Y:S05]  /*3190*/  BRA.DIV UR4, `(.L_x_13235) ;  /* 0x0000012a04c47947 */ /* 0x000fea000b800000 */
[----:B-1----:R-:W1:Y:S04]  /*31a0*/  SHFL.IDX PT, R85, R85, 0x1, 0x1c1f ;  /* 0x003c1f0055557f89 */ /* 0x002e6800000e0000 */
[----:B---3--:R3:W0:Y:S02]  /*31b0*/  SHFL.IDX PT, R14, R84, 0x1, 0x1c1f ;  /* 0x003c1f00540e7f89 */ /* 0x00862400000e0000 */
.L_x_13459:
        /* <DEDUP_REMOVED lines=10> */
[----:B----4-:R-:W-:Y:S01]  /*3260*/  IMAD.MOV.U32 R15, RZ, RZ, R10 ;  /* 0x000000ffff0f7224 */ /* 0x010fe200078e000a */
[--C-:B------:R-:W-:Y:S01]  /*3270*/  SHF.R.U64 R40, R42, 0x10, R43.reuse ;  /* 0x000000102a287819 */ /* 0x100fe2000000122b */
[--C-:B------:R-:W-:Y:S01]  /*3280*/  HADD2.F32 R10, -RZ, R9.reuse.H1_H1 ;  /* 0x30000009ff0a7230 */ /* 0x100fe20000004100 */
        /* <DEDUP_REMOVED lines=10> */
[-C--:B------:R-:W-:Y:S01]  /*3330*/  FMUL.FTZ R45, R11, R44.reuse ;  /* 0x0000002c0b2d7220 */ /* 0x080fe20000410000 */
[C---:B------:R-:W-:Y:S01]  /*3340*/  FMUL.FTZ R43, R9.reuse, R43 ;  /* 0x0000002b092b7220 */ /* 0x040fe20000410000 */
[C---:B------:R-:W-:Y:S01]  /*3350*/  FMUL.FTZ R48, R40.reuse, R44 ;  /* 0x0000002c28307220 */ /* 0x040fe20000410000 */
[-C--:B------:R-:W-:Y:S01]  /*3360*/  FFMA.FTZ R46, R9, R41.reuse, -R46 ;  /* 0x00000029092e7223 */ /* 0x080fe2000001082e */
[----:B------:R-:W-:Y:S01]  /*3370*/  FFMA.FTZ R45, R40, R42, R45 ;  /* 0x0000002a282d7223 */ /* 0x000fe2000001002d */
[----:B------:R-:W-:Y:S01]  /*3380*/  FFMA.FTZ R43, R10, R41, R43 ;  /* 0x000000290a2b7223 */ /* 0x000fe2000001002b */
[----:B------:R-:W-:-:S02]  /*3390*/  HADD2.F32 R40, -RZ, R87.H0_H0 ;  /* 0x20000057ff287230 */ /* 0x000fc40000004100 */
[----:B------:R-:W-:Y:S01]  /*33a0*/  FFMA.FTZ R48, R11, R42, -R48 ;  /* 0x0000002a0b307223 */ /* 0x000fe20000010830 */
[----:B------:R-:W-:Y:S02]  /*33b0*/  HADD2.F32 R87, -RZ, R87.H1_H1 ;  /* 0x30000057ff577230 */ /* 0x000fe40000004100 */
[--C-:B------:R-:W-:Y:S02]  /*33c0*/  HADD2.F32 R9, -RZ, R8.reuse.H1_H1 ;  /* 0x30000008ff097230 */ /* 0x100fe40000004100 */
[--C-:B------:R-:W-:Y:S02]  /*33d0*/  HADD2.F32 R10, -RZ, R15.reuse.H1_H1 ;  /* 0x3000000fff0a7230 */ /* 0x100fe40000004100 */
[----:B------:R-:W-:Y:S02]  /*33e0*/  HADD2.F32 R8, -RZ, R8.H0_H0 ;  /* 0x20000008ff087230 */ /* 0x000fe40000004100 */
[----:B------:R-:W-:Y:S01]  /*33f0*/  FMUL.FTZ R41, R9, R40 ;  /* 0x0000002809297220 */ /* 0x000fe20000410000 */
[----:B------:R-:W-:-:S02]  /*3400*/  HADD2.F32 R15, -RZ, R15.H0_H0 ;  /* 0x2000000fff0f7230 */ /* 0x000fc40000004100 */
[-C--:B------:R-:W-:Y:S01]  /*3410*/  FMUL.FTZ R42, R10, R87.reuse ;  /* 0x000000570a2a7220 */ /* 0x080fe20000410000 */
[--C-:B------:R-:W-:Y:S02]  /*3420*/  HADD2.F32 R11, -RZ, R86.reuse.H0_H0 ;  /* 0x20000056ff0b7230 */ /* 0x100fe40000004100 */
[C---:B------:R-:W-:Y:S01]  /*3430*/  FMUL.FTZ R40, R8.reuse, R40 ;  /* 0x0000002808287220 */ /* 0x040fe20000410000 */
        /* <DEDUP_REMOVED lines=10> */
.L_x_13240:
[----:B------:R-:W-:Y:S05]  /*34e0*/  BSYNC B2 ;  /* 0x0000000000027941 */ /* 0x000fea0003800000 */
.L_x_13239:
[----:B----4-:R0:W-:Y:S02]  /*34f0*/  ST.E.128 desc[UR42][R12.64], R8 ;  /* 0x000000080c007985 */ /* 0x0101e4000c101d2a */
.L_x_13238:
[----:B------:R-:W-:Y:S05]  /*3500*/  BSYNC B1 ;  /* 0x0000000000017941 */ /* 0x000fea0003800000 */
.L_x_13237:
[----:B------:R-:W-:Y:S05]  /*3510*/  @P2 BRA `(.L_x_13236) ;  /* 0x0000001c00282947 */ /* 0x000fea0003800000 */
[----:B0---4-:R0:W4:Y:S01]  /*3520*/  LDS.128 R8, [R72+0x11000] ;  /* 0x0110000048087984 */ /* 0x0111220000000c00 */
[C---:B------:R-:W-:Y:S01]  /*3530*/  LEA R12, P3, R2.reuse, R14, 0x1 ;  /* 0x0000000e020c7211 */ /* 0x040fe200078608ff */
[----:B------:R-:W-:Y:S03]  /*3540*/  BSSY B1, `(.L_x_13241) ;  /* 0x000002d000017945 */ /* 0x000fe60003800000 */
[----:B-1----:R-:W-:Y:S02]  /*3550*/  LEA.HI.X R13, R2, R85, R153, 0x1, P3 ;  /* 0x00000055020d7211 */ /* 0x002fe400018f0c99 */
[----:B------:R-:W-:-:S13]  /*3560*/  ISETP.GE.AND P3, PT, R156, R80, PT ;  /* 0x000000509c00720c */ /* 0x000fda0003f66270 */
[----:B0-----:R-:W-:Y:S05]  /*3570*/  @P3 BRA `(.L_x_13242) ;  /* 0x0000000000a43947 */ /* 0x001fea0003800000 */
[--C-:B------:R-:W-:Y:S01]  /*3580*/  SHF.R.U64 R36, R36, 0x10, R37.reuse ;  /* 0x0000001024247819 */ /* 0x100fe20000001225 */
[----:B----4-:R-:W-:Y:S01]  /*3590*/  IMAD.MOV.U32 R14, RZ, RZ, R10 ;  /* 0x000000ffff0e7224 */ /* 0x010fe200078e000a */
        /* <DEDUP_REMOVED lines=16> */
[----:B------:R-:W-:-:S02]  /*36a0*/  HADD2.F32 R36, -RZ, R83.H0_H0 ;  /* 0x20000053ff247230 */ /* 0x000fc40000004100 */
[C---:B------:R-:W-:Y:S01]  /*36b0*/  FMUL.FTZ R40, R11.reuse, R40 ;  /* 0x000000280b287220 */ /* 0x040fe20000410000 */
[----:B------:R-:W-:Y:S02]  /*36c0*/  HADD2.F32 R83, -RZ, R83.H1_H1 ;  /* 0x30000053ff537230 */ /* 0x000fe40000004100 */
        /* <DEDUP_REMOVED lines=20> */
.L_x_13242:
[----:B------:R-:W-:Y:S05]  /*3810*/  BSYNC B1 ;  /* 0x0000000000017941 */ /* 0x000fea0003800000 */
.L_x_13241:
[----:B----4-:R0:W-:Y:S01]  /*3820*/  ST.E.128 desc[UR42][R12.64], R8 ;  /* 0x000000080c007985 */ /* 0x0101e2000c101d2a */
[----:B------:R-:W-:Y:S05]  /*3830*/  BRA `(.L_x_13236) ;  /* 0x0000001800607947 */ /* 0x000fea0003800000 */
.L_x_13218:
[C---:B------:R-:W-:Y:S01]  /*3840*/  ISETP.GE.AND P3, PT, R152.reuse, R78, PT ;  /* 0x0000004e9800720c */ /* 0x040fe20003f66270 */
[----:B------:R-:W-:Y:S01]  /*3850*/  VIADD R44, R152, 0x60 ;  /* 0x00000060982c7836 */ /* 0x000fe20000000000 */
[----:B------:R-:W-:Y:S02]  /*3860*/  CS2R R38, SRZ ;  /* 0x0000000000267805 */ /* 0x000fe4000001ff00 */
[----:B------:R-:W-:Y:S02]  /*3870*/  CS2R R42, SRZ ;  /* 0x00000000002a7805 */ /* 0x000fe4000001ff00 */
[----:B------:R-:W-:Y:S02]  /*3880*/  ISETP.GE.OR P3, PT, R16, R80, P3 ;  /* 0x000000501000720c */ /* 0x000fe40001f66670 */
[----:B------:R-:W-:-:S11]  /*3890*/  CS2R R40, SRZ ;  /* 0x0000000000287805 */ /* 0x000fd6000001ff00 */
[----:B------:R-:W0:Y:S01]  /*38a0*/  @!P3 LDC.64 R12, c[0x0][0x3e8] ;  /* 0x0000fa00ff0cbb82 */ /* 0x000e220000000a00 */
[----:B------:R-:W-:-:S04]  /*38b0*/  @!P3 IADD3 R14, P4, R52, R10, RZ ;  /* 0x0000000a340eb210 */ /* 0x000fc80007f9e0ff */
[----:B------:R-:W-:Y:S02]  /*38c0*/  @!P3 IADD3.X R15, R79, R35, RZ, P4, !PT ;  /* 0x000000234f0fb210 */ /* 0x000fe400027fe4ff */
[----:B------:R-:W-:-:S05]  /*38d0*/  @!P3 IADD3 R36, P4, R56, R8, RZ ;  /* 0x000000083824b210 */ /* 0x000fca0007f9e0ff */
[----:B------:R-:W-:Y:S01]  /*38e0*/  @!P3 IMAD.X R37, R71, 0x1, R31, P4 ;  /* 0x000000014725b824 */ /* 0x000fe200020e061f */
[----:B0-----:R-:W-:-:S04]  /*38f0*/  @!P3 LEA R12, P4, R14, R12, 0x1 ;  /* 0x0000000c0e0cb211 */ /* 0x001fc800078808ff */
[----:B------:R-:W-:Y:S02]  /*3900*/  @!P3 LEA.HI.X R13, R14, R13, R15, 0x1, P4 ;  /* 0x0000000d0e0db211 */ /* 0x000fe400020f0c0f */
[----:B------:R-:W0:Y:S01]  /*3910*/  @!P3 LDC.64 R14, c[0x0][0x400] ;  /* 0x00010000ff0ebb82 */ /* 0x000e220000000a00 */
[----:B------:R-:W-:Y:S01]  /*3920*/  BSSY B1, `(.L_x_13243) ;  /* 0x0000022000017945 */ /* 0x000fe20003800000 */
[----:B0-----:R-:W-:-:S04]  /*3930*/  @!P3 LEA R14, P4, R36, R14, 0x1 ;  /* 0x0000000e240eb211 */ /* 0x001fc800078808ff */
[----:B------:R-:W-:Y:S02]  /*3940*/  @!P3 LEA.HI.X R15, R36, R15, R37, 0x1, P4 ;  /* 0x0000000f240fb211 */ /* 0x000fe400020f0c25 */
[----:B------:R-:W-:Y:S02]  /*3950*/  CS2R R36, SRZ ;  /* 0x0000000000247805 */ /* 0x000fe4000001ff00 */
[----:B------:R-:W-:Y:S02]  /*3960*/  ISETP.GE.AND P4, PT, R44, R78, PT ;  /* 0x0000004e2c00720c */ /* 0x000fe40003f86270 */
[----:B------:R-:W-:Y:S02]  /*3970*/  CS2R R46, SRZ ;  /* 0x00000000002e7805 */ /* 0x000fe4000001ff00 */
[----:B------:R-:W-:Y:S01]  /*3980*/  CS2R R50, SRZ ;  /* 0x0000000000327805 */ /* 0x000fe2000001ff00 */
[----:B------:R0:W5:Y:S01]  /*3990*/  @!P3 LDG.E.128 R40, desc[UR42][R14.64] ;  /* 0x0000002a0e28b981 */ /* 0x000162000c1e1d00 */
[----:B------:R-:W-:-:S02]  /*39a0*/  ISETP.GE.OR P4, PT, R16, R80, P4 ;  /* 0x000000501000720c */ /* 0x000fc40002786670 */
[----:B------:R-:W-:Y:S02]  /*39b0*/  CS2R R44, SRZ ;  /* 0x00000000002c7805 */ /* 0x000fe4000001ff00 */
[----:B------:R-:W-:Y:S01]  /*39c0*/  CS2R R48, SRZ ;  /* 0x0000000000307805 */ /* 0x000fe2000001ff00 */
[----:B------:R0:W5:Y:S01]  /*39d0*/  @!P3 LDG.E.128 R36, desc[UR42][R12.64] ;  /* 0x0000002a0c24b981 */ /* 0x000162000c1e1d00 */
[----:B------:R-:W-:-:S07]  /*39e0*/  ISETP.GE.AND P3, PT, R16, R80, PT ;  /* 0x000000501000720c */ /* 0x000fce0003f66270 */
[----:B------:R-:W-:Y:S06]  /*39f0*/  @P4 BRA `(.L_x_13244) ;  /* 0x0000000000504947 */ /* 0x000fec0003800000 */
[----:B0-----:R-:W0:Y:S01]  /*3a00*/  LDC.64 R12, c[0x0][0x3f8] ;  /* 0x0000fe00ff0c7b82 */ /* 0x001e220000000a00 */
[----:B------:R-:W-:Y:S01]  /*3a10*/  IMAD.MOV.U32 R11, RZ, RZ, R79 ;  /* 0x000000ffff0b7224 */ /* 0x000fe200078e004f */
[----:B------:R-:W-:Y:S01]  /*3a20*/  MOV R9, R71 ;  /* 0x0000004700097202 */ /* 0x000fe20000000f00 */
[----:B------:R-:W-:Y:S01]  /*3a30*/  ULDC.64 UR4, c[0x0][0x3e8] ;  /* 0x0000fa0000047ab9 */ /* 0x000fe20000000a00 */
[----:B0-----:R-:W-:-:S04]  /*3a40*/  IMAD.WIDE.U32 R10, R12, 0x60, R10 ;  /* 0x000000600c0a7825 */ /* 0x001fc800078e000a */
[----:B------:R-:W-:Y:S01]  /*3a50*/  IMAD R13, R13, 0x60, RZ ;  /* 0x000000600d0d7824 */ /* 0x000fe200078e02ff */
[----:B------:R-:W-:-:S04]  /*3a60*/  IADD3 R12, P4, R52, R10, RZ ;  /* 0x0000000a340c7210 */ /* 0x000fc80007f9e0ff */
[----:B------:R-:W-:Y:S02]  /*3a70*/  IADD3.X R13, R35, R11, R13, P4, !PT ;  /* 0x0000000b230d7210 */ /* 0x000fe400027fe40d */
[----:B------:R-:W0:Y:S02]  /*3a80*/  LDC.64 R10, c[0x0][0x408] ;  /* 0x00010200ff0a7b82 */ /* 0x000e240000000a00 */
[----:B0-----:R-:W-:-:S04]  /*3a90*/  IMAD.WIDE.U32 R8, R10, 0x60, R8 ;  /* 0x000000600a087825 */ /* 0x001fc800078e0008 */
[----:B------:R-:W-:Y:S01]  /*3aa0*/  IMAD R11, R11, 0x60, RZ ;  /* 0x000000600b0b7824 */ /* 0x000fe200078e02ff */
[----:B------:R-:W-:-:S04]  /*3ab0*/  IADD3 R8, P4, R56, R8, RZ ;  /* 0x0000000838087210 */ /* 0x000fc80007f9e0ff */
[----:B------:R-:W-:Y:S02]  /*3ac0*/  IADD3.X R9, R31, R9, R11, P4, !PT ;  /* 0x000000091f097210 */ /* 0x000fe400027fe40b */
[----:B------:R-:W-:-:S04]  /*3ad0*/  LEA R44, P4, R12, UR4, 0x1 ;  /* 0x000000040c2c7c11 */ /* 0x000fc8000f8808ff */
[----:B------:R-:W-:Y:S01]  /*3ae0*/  LEA.HI.X R45, R12, UR5, R13, 0x1, P4 ;  /* 0x000000050c2d7c11 */ /* 0x000fe2000a0f0c0d */
[----:B------:R-:W-:Y:S02]  /*3af0*/  ULDC.64 UR4, c[0x0][0x400] ;  /* 0x0001000000047ab9 */ /* 0x000fe40000000a00 */
[----:B------:R-:W-:-:S03]  /*3b00*/  LEA R48, P4, R8, UR4, 0x1 ;  /* 0x0000000408307c11 */ /* 0x000fc6000f8808ff */
[----:B------:R-:W5:Y:S01]  /*3b10*/  LDG.E.128 R44, desc[UR42][R44.64] ;  /* 0x0000002a2c2c7981 */ /* 0x000f62000c1e1d00 */
[----:B------:R-:W-:-:S06]  /*3b20*/  LEA.HI.X R49, R8, UR5, R9, 0x1, P4 ;  /* 0x0000000508317c11 */ /* 0x000fcc000a0f0c09 */
[----:B------:R-:W5:Y:S03]  /*3b30*/  LDG.E.128 R48, desc[UR42][R48.64] ;  /* 0x0000002a30307981 */ /* 0x000f66000c1e1d00 */
.L_x_13244:
[----:B------:R-:W-:Y:S05]  /*3b40*/  BSYNC B1 ;  /* 0x0000000000017941 */ /* 0x000fea0003800000 */
.L_x_13243:
[----:B-----5:R-:W-:Y:S01]  /*3b50*/  IMAD.MOV.U32 R8, RZ, RZ, R46 ;  /* 0x000000ffff087224 */ /* 0x020fe200078e002e */
[----:B------:R-:W-:Y:S01]  /*3b60*/  UISETP.NE.AND UP0, UPT, UR39, 0x3, UPT ;  /* 0x000000032700788c */ /* 0x000fe2000bf05270 */
[----:B------:R-:W-:Y:S01]  /*3b70*/  IMAD.MOV.U32 R9, RZ, RZ, R47 ;  /* 0x000000ffff097224 */ /* 0x000fe200078e002f */
[----:B------:R-:W-:Y:S01]  /*3b80*/  MOV R11, R45 ;  /* 0x0000002d000b7202 */ /* 0x000fe20000000f00 */
[----:B------:R-:W-:Y:S01]  /*3b90*/  IMAD.MOV.U32 R10, RZ, RZ, R44 ;  /* 0x000000ffff0a7224 */ /* 0x000fe200078e002c */
[----:B------:R-:W-:Y:S01]  /*3ba0*/  PRMT R91, R91, 0x5410, R8 ;  /* 0x000054105b5b7816 */ /* 0x000fe20000000008 */
[----:B------:R-:W-:Y:S01]  /*3bb0*/  IMAD.MOV.U32 R8, RZ, RZ, R50 ;  /* 0x000000ffff087224 */ /* 0x000fe200078e0032 */
[----:B------:R-:W-:Y:S02]  /*3bc0*/  PRMT R93, R11, 0x7610, R93 ;  /* 0x000076100b5d7816 */ /* 0x000fe4000000005d */
[----:B------:R-:W-:Y:S01]  /*3bd0*/  PRMT R90, R10, 0x5410, R9 ;  /* 0x000054100a5a7816 */ /* 0x000fe20000000009 */
[----:B------:R-:W-:Y:S01]  /*3be0*/  IMAD.MOV.U32 R9, RZ, RZ, R51 ;  /* 0x000000ffff097224 */ /* 0x000fe200078e0033 */
[----:B------:R-:W-:Y:S01]  /*3bf0*/  PLOP3.LUT P5, PT, PT, PT, UP0, 0x80, 0x0 ;  /* 0x000000000000781c */ /* 0x000fe20003faf008 */
[----:B------:R-:W-:Y:S01]  /*3c00*/  IMAD.MOV.U32 R10, RZ, RZ, R48 ;  /* 0x000000ffff0a7224 */ /* 0x000fe200078e0030 */
        /* <DEDUP_REMOVED lines=16> */
[----:B------:R-:W-:Y:S02]  /*3d10*/  PRMT R94, R94, 0x5410, R8 ;  /* 0x000054105e5e7816 */ /* 0x000fe40000000008 */
[----:B------:R-:W-:Y:S02]  /*3d20*/  PRMT R98, R9, 0x7610, R98 ;  /* 0x0000761009627816 */ /* 0x000fe40000000062 */
[----:B------:R-:W-:Y:S02]  /*3d30*/  PRMT R97, R10, 0x7610, R97 ;  /* 0x000076100a617816 */ /* 0x000fe40000000061 */
[----:B------:R-:W-:Y:S01]  /*3d40*/  PRMT R101, R11, 0x7610, R101 ;  /* 0x000076100b657816 */ /* 0x000fe20000000065 */
[----:B------:R-:W-:Y:S06]  /*3d50*/  @!P5 BRA `(.L_x_13245) ;  /* 0x000000000004d947 */ /* 0x000fec0003800000 */
[----:B------:R-:W-:Y:S01]  /*3d60*/  BPT.TRAP 0x1 ;  /* 0x000000040000795c */ /* 0x000fe20000300000 */
.L_x_13245:
[----:B------:R-:W-:Y:S01]  /*3d70*/  IMAD R71, R19, 0x8, R18 ;  /* 0x0000000813477824 */ /* 0x000fe200078e0212 */
[----:B------:R-:W-:Y:S01]  /*3d80*/  SHF.L.U32 R79, R154, 0x1f, RZ ;  /* 0x0000001f9a4f7819 */ /* 0x000fe200000006ff */
[----:B------:R-:W1:Y:S01]  /*3d90*/  LDC R87, c[0x0][0x2f4] ;  /* 0x0000bd00ff577b82 */ /* 0x000e620000000800 */
[----:B------:R-:W-:Y:S02]  /*3da0*/  BSSY B1, `(.L_x_13246) ;  /* 0x0000003000017945 */ /* 0x000fe40003800000 */
[----:B------:R-:W2:Y:S02]  /*3db0*/  SYNCS.PHASECHK.TRANS64.TRYWAIT P4, [R71+URZ+0x16890], R79 ;  /* 0x0168904f470075a7 */ /* 0x000ea4000808017f */
[----:B--2---:R-:W-:Y:S05]  /*3dc0*/  @!P4 BRA `(.L_x_13247) ;  /* 0x000001200000c947 */ /* 0x004fea0003800000 */
.L_x_13460:
[----:B------:R-:W-:Y:S05]  /*3dd0*/  BSYNC B1 ;  /* 0x0000000000017941 */ /* 0x000fea0003800000 */
.L_x_13246:
[----:B------:R-:W-:Y:S01]  /*3de0*/  UMOV UR4, 0xffffffff ;  /* 0xffffffff00047882 */ /* 0x000fe20000000000 */
[----:B-1----:R-:W-:Y:S02]  /*3df0*/  IMAD.IADD R89, R87, 0x1, -R60 ;  /* 0x0000000157597824 */ /* 0x002fe400078e0a3c */
[----:B------:R-:W-:Y:S05]  /*3e00*/  BRA.DIV UR4, `(.L_x_13248) ;  /* 0x0000012204047947 */ /* 0x000fea000b800000 */
[----:B------:R1:W3:Y:S04]  /*3e10*/  SHFL.IDX PT, R83, R85, RZ, 0x1c1f ;  /* 0x001c1fff55537589 */ /* 0x0002e800000e0000 */
[----:B------:R1:W4:Y:S02]  /*3e20*/  SHFL.IDX PT, R82, R84, RZ, 0x1c1f ;  /* 0x001c1fff54527589 */ /* 0x00032400000e0000 */
.L_x_13464:
[----:B------:R-:W-:Y:S01]  /*3e30*/  ISETP.GE.OR P4, PT, R152, R78, P1 ;  /* 0x0000004e9800720c */ /* 0x000fe20000f86670 */
[----:B------:R-:W-:-:S12]  /*3e40*/  BSSY B1, `(.L_x_13249) ;  /* 0x0000071000017945 */ /* 0x000fd80003800000 */
[----:B------:R-:W-:Y:S05]  /*3e50*/  @P4 BRA `(.L_x_13250) ;  /* 0x0000000400bc4947 */ /* 0x000fea0003800000 */
[----:B------:R-:W5:Y:S01]  /*3e60*/  S2R R9, SR_TID.X ;  /* 0x0000000000097919 */ /* 0x000f620000002100 */
[----:B------:R-:W-:Y:S01]  /*3e70*/  SEL R8, R60, R89, !P0 ;  /* 0x000000593c087207 */ /* 0x000fe20004000000 */
[----:B------:R-:W-:Y:S01]  /*3e80*/  BSSY B2, `(.L_x_13251) ;  /* 0x0000068000027945 */ /* 0x000fe20003800000 */
[----:B----4-:R-:W-:-:S04]  /*3e90*/  LEA R80, P4, R6, R82, 0x1 ;  /* 0x0000005206507211 */ /* 0x010fc800078808ff */
[----:B---3--:R-:W-:Y:S01]  /*3ea0*/  LEA.HI.X R81, R6, R83, R4, 0x1, P4 ;  /* 0x0000005306517211 */ /* 0x008fe200020f0c04 */
[----:B-----5:R-:W-:Y:S01]  /*3eb0*/  VIADD R11, R9, 0xffffff80 ;  /* 0xffffff80090b7836 */ /* 0x020fe20000000000 */
[----:B------:R-:W-:-:S04]  /*3ec0*/  SHF.R.S32.HI R9, RZ, 0x1f, R8 ;  /* 0x0000001fff097819 */ /* 0x000fc80000011408 */
[----:B------:R-:W-:Y:S01]  /*3ed0*/  LEA.HI R8, R9, R8, RZ, 0x4 ;  /* 0x0000000809087211 */ /* 0x000fe200078f20ff */
[----:B------:R-:W-:Y:S01]  /*3ee0*/  IMAD R9, R19, 0x2000, R3 ;  /* 0x0000200013097824 */ /* 0x000fe200078e0203 */
[----:B------:R-:W-:Y:S02]  /*3ef0*/  SHF.R.S32.HI R10, RZ, 0x1f, R11 ;  /* 0x0000001fff0a7819 */ /* 0x000fe4000001140b */
[----:B------:R-:W-:Y:S02]  /*3f00*/  LEA.HI.SX32 R8, R8, R7, 0x1c ;  /* 0x0000000708087211 */ /* 0x000fe400078fe2ff */
[----:B------:R-:W-:Y:S02]  /*3f10*/  LEA.HI R10, R10, R11, RZ, 0x5 ;  /* 0x0000000b0a0a7211 */ /* 0x000fe400078f28ff */
[----:B------:R-:W-:Y:S02]  /*3f20*/  SHF.L.U32 R86, R8, 0x3, RZ ;  /* 0x0000000308567819 */ /* 0x000fe400000006ff */
[----:B------:R-:W-:-:S02]  /*3f30*/  SHF.R.S32.HI R10, RZ, 0x5, R10 ;  /* 0x00000005ff0a7819 */ /* 0x000fc4000001140a */
[----:B------:R-:W-:Y:S02]  /*3f40*/  LOP3.LUT R8, R69, 0x38, R86, 0xf8, !PT ;  /* 0x0000003845087812 */ /* 0x000fe400078ef856 */
[----:B------:R-:W-:Y:S02]  /*3f50*/  LEA R9, R9, R18, 0x1 ;  /* 0x0000001209097211 */ /* 0x000fe400078e08ff */
[----:B------:R-:W-:-:S05]  /*3f60*/  LOP3.LUT R8, R8, R65, RZ, 0x3c, !PT ;  /* 0x0000004108087212 */ /* 0x000fca00078e3cff */
[----:B------:R-:W-:-:S04]  /*3f70*/  IMAD R8, R10, 0x200, R8 ;  /* 0x000002000a087824 */ /* 0x000fc800078e0208 */
[----:B------:R-:W-:-:S04]  /*3f80*/  IMAD R11, R19, 0x2000, R8 ;  /* 0x00002000130b7824 */ /* 0x000fc800078e0208 */
[----:B0-----:R-:W-:Y:S02]  /*3f90*/  IMAD R12, R11, 0x2, R18 ;  /* 0x000000020b0c7824 */ /* 0x001fe400078e0212 */
[----:B------:R-:W0:Y:S04]  /*3fa0*/  LDS.128 R8, [R9+0xe400] ;  /* 0x00e4000009087984 */ /* 0x000e280000000c00 */
[----:B------:R-:W3:Y:S01]  /*3fb0*/  LDS.128 R12, [R12+0xe400] ;  /* 0x00e400000c0c7984 */ /* 0x000ee20000000c00 */
[----:B------:R-:W-:Y:S05]  /*3fc0*/  @P3 BRA `(.L_x_13252) ;  /* 0x00000004004c3947 */ /* 0x000fea0003800000 */
[--C-:B------:R-:W-:Y:S01]  /*3fd0*/  SHF.R.U64 R36, R36, 0x10, R37.reuse ;  /* 0x0000001024247819 */ /* 0x100fe20000001225 */
[----:B------:R-:W-:Y:S01]  /*3fe0*/  HADD2.F32 R101, -RZ, R101.H0_H0 ;  /* 0x20000065ff657230 */ /* 0x000fe20000004100 */
[----:B------:R-:W-:Y:S01]  /*3ff0*/  SHF.R.U32.HI R95, RZ, 0x10, R37 ;  /* 0x00000010ff5f7819 */ /* 0x000fe20000011625 */
[----:B------:R-:W-:Y:S01]  /*4000*/  HADD2.F32 R100, -RZ, R100.H0_H0 ;  /* 0x20000064ff647230 */ /* 0x000fe20000004100 */
[----:B------:R-:W-:Y:S01]  /*4010*/  SHF.R.U64 R37, R38, 0x10, R39 ;  /* 0x0000001026257819 */ /* 0x000fe20000001227 */
[----:B------:R-:W-:Y:S01]  /*4020*/  HADD2.F32 R36, -RZ, R36.H0_H0 ;  /* 0x20000024ff247230 */ /* 0x000fe20000004100 */
[----:B------:R-:W-:Y:S01]  /*4030*/  SHF.R.U64 R38, R42, 0x10, R43 ;  /* 0x000000102a267819 */ /* 0x000fe2000000122b */
[----:B---3--:R-:W-:Y:S01]  /*4040*/  IMAD.MOV.U32 R42, RZ, RZ, R13 ;  /* 0x000000ffff2a7224 */ /* 0x008fe200078e000d */
[----:B------:R-:W-:Y:S01]  /*4050*/  SHF.R.U64 R40, R40, 0x10, R41 ;  /* 0x0000001028287819 */ /* 0x000fe20000001229 */
[----:B0-----:R-:W-:Y:S01]  /*4060*/  IMAD.MOV.U32 R13, RZ, RZ, R11 ;  /* 0x000000ffff0d7224 */ /* 0x001fe200078e000b */
[----:B------:R-:W-:Y:S01]  /*4070*/  SHF.R.U32.HI R41, RZ, 0x10, R41 ;  /* 0x00000010ff297819 */ /* 0x000fe20000011629 */
[----:B------:R-:W-:Y:S01]  /*4080*/  HADD2.F32 R11, -RZ, R9.H0_H0 ;  /* 0x20000009ff0b7230 */ /* 0x000fe20000004100 */
[----:B------:R-:W-:Y:S01]  /*4090*/  SHF.R.U32.HI R43, RZ, 0x10, R43 ;  /* 0x00000010ff2b7819 */ /* 0x000fe2000001162b */
[--C-:B------:R-:W-:Y:S01]  /*40a0*/  HADD2.F32 R96, -RZ, R42.reuse.H0_H0 ;  /* 0x2000002aff607230 */ /* 0x100fe20000004100 */
[----:B------:R-:W-:Y:S01]  /*40b0*/  SHF.R.U32.HI R39, RZ, 0x10, R39 ;  /* 0x00000010ff277819 */ /* 0x000fe20000011627 */
[----:B------:R-:W-:-:S02]  /*40c0*/  HADD2.F32 R99, -RZ, R42.H1_H1 ;  /* 0x3000002aff637230 */ /* 0x000fc40000004100 */
[----:B------:R-:W-:Y:S02]  /*40d0*/  HADD2.F32 R41, -RZ, R41.H0_H0 ;  /* 0x20000029ff297230 */ /* 0x000fe40000004100 */
[-C--:B------:R-:W-:Y:S01]  /*40e0*/  FMUL.FTZ R102, R96, R101.reuse ;  /* 0x0000006560667220 */ /* 0x080fe20000410000 */
[----:B------:R-:W-:Y:S02]  /*40f0*/  HADD2.F32 R42, -RZ, R9.H1_H1 ;  /* 0x30000009ff2a7230 */ /* 0x000fe40000004100 */
[C---:B------:R-:W-:Y:S01]  /*4100*/  FMUL.FTZ R101, R11.reuse, R101 ;  /* 0x000000650b657220 */ /* 0x040fe20000410000 */
[----:B------:R-:W-:Y:S02]  /*4110*/  HADD2.F32 R95, -RZ, R95.H0_H0 ;  /* 0x2000005fff5f7230 */ /* 0x000fe40000004100 */
[-C--:B------:R-:W-:Y:S01]  /*4120*/  FFMA.FTZ R9, R11, R100.reuse, -R102 ;  /* 0x000000640b097223 */ /* 0x080fe20000010866 */
[-C--:B------:R-:W-:Y:S01]  /*4130*/  FMUL.FTZ R103, R99, R41.reuse ;  /* 0x0000002963677220 */ /* 0x080fe20000410000 */
[----:B------:R-:W-:Y:S01]  /*4140*/  FMUL.FTZ R104, R42, R41 ;  /* 0x000000292a687220 */ /* 0x000fe20000410000 */
[----:B------:R-:W-:Y:S01]  /*4150*/  FFMA.FTZ R11, R96, R100, R101 ;  /* 0x00000064600b7223 */ /* 0x000fe20000010065 */
[----:B------:R-:W-:-:S02]  /*4160*/  HADD2.F32 R41, -RZ, R15.H0_H0 ;  /* 0x2000000fff297230 */ /* 0x000fc40000004100 */
[-C--:B------:R-:W-:Y:S01]  /*4170*/  FFMA.FTZ R42, R42, R95.reuse, -R103 ;  /* 0x0000005f2a2a7223 */ /* 0x080fe20000010867 */
[----:B------:R-:W-:Y:S01]  /*4180*/  FFMA.FTZ R96, R99, R95, R104 ;  /* 0x0000005f63607223 */ /* 0x000fe20000010068 */
[--C-:B------:R-:W-:Y:S02]  /*4190*/  HADD2.F32 R104, -RZ, R98.reuse.H0_H0 ;  /* 0x20000062ff687230 */ /* 0x100fe40000004100 */
[----:B------:R-:W-:Y:S01]  /*41a0*/  HADD2.F32 R100, -RZ, R15.H1_H1 ;  /* 0x3000000fff647230 */ /* 0x000fe20000004100 */
[----:B------:R-:W-:Y:S01]  /*41b0*/  F2FP.F16.F32.PACK_AB R9, R42, R9 ;  /* 0x000000092a09723e */ /* 0x000fe200000000ff */
[----:B------:R-:W-:Y:S02]  /*41c0*/  HADD2.F32 R102, -RZ, R98.H1_H1 ;  /* 0x30000062ff667230 */ /* 0x000fe40000004100 */
[----:B------:R-:W-:Y:S01]  /*41d0*/  FMUL.FTZ R106, R41, R104 ;  /* 0x00000068296a7220 */ /* 0x000fe20000410000 */
[----:B------:R-:W-:Y:S02]  /*41e0*/  HADD2.F32 R15, -RZ, R13.H0_H0 ;  /* 0x2000000dff0f7230 */ /* 0x000fe40000004100 */
[----:B------:R-:W-:-:S02]  /*41f0*/  HADD2.F32 R43, -RZ, R43.H0_H0 ;  /* 0x2000002bff2b7230 */ /* 0x000fc40000004100 */
[----:B------:R-:W-:Y:S02]  /*4200*/  HADD2.F32 R98, -RZ, R13.H1_H1 ;  /* 0x3000000dff627230 */ /* 0x000fe40000004100 */
[C---:B------:R-:W-:Y:S01]  /*4210*/  FMUL.FTZ R104, R15.reuse, R104 ;  /* 0x000000680f687220 */ /* 0x040fe20000410000 */
[----:B------:R-:W-:Y:S02]  /*4220*/  HADD2.F32 R39, -RZ, R39.H0_H0 ;  /* 0x20000027ff277230 */ /* 0x000fe40000004100 */
[-C--:B------:R-:W-:Y:S01]  /*4230*/  FMUL.FTZ R95, R100, R43.reuse ;  /* 0x0000002b645f7220 */ /* 0x080fe20000410000 */
[-C--:B------:R-:W-:Y:S01]  /*4240*/  FFMA.FTZ R13, R15, R102.reuse, -R106 ;  /* 0x000000660f0d7223 */ /* 0x080fe2000001086a */
[C---:B------:R-:W-:Y:S01]  /*4250*/  FMUL.FTZ R43, R98.reuse, R43 ;  /* 0x0000002b622b7220 */ /* 0x040fe20000410000 */
[----:B------:R-:W-:Y:S01]  /*4260*/  FFMA.FTZ R15, R41, R102, R104 ;  /* 0x00000066290f7223 */ /* 0x000fe20000010068 */
[----:B------:R-:W-:Y:S01]  /*4270*/  FFMA.FTZ R98, R98, R39, -R95 ;  /* 0x0000002762627223 */ /* 0x000fe2000001085f */
[----:B------:R-:W-:-:S02]  /*4280*/  HADD2.F32 R104, -RZ, R97.H0_H0 ;  /* 0x20000061ff687230 */ /* 0x000fc40000004100 */
[----:B------:R-:W-:Y:S01]  /*4290*/  FFMA.FTZ R100, R100, R39, R43 ;  /* 0x0000002764647223 */ /* 0x000fe2000001002b */
[----:B------:R-:W-:Y:S02]  /*42a0*/  HADD2.F32 R41, -RZ, R12.H0_H0 ;  /* 0x2000000cff297230 */ /* 0x000fe40000004100 */
        /* <DEDUP_REMOVED lines=8> */
[----:B------:R-:W-:-:S02]  /*4330*/  HADD2.F32 R102, -RZ, R97.H1_H1 ;  /* 0x30000061ff667230 */ /* 0x000fc40000004100 */
[----:B------:R-:W-:Y:S01]  /*4340*/  FMUL.FTZ R12, R39, R104 ;  /* 0x00000068270c7220 */ /* 0x000fe20000410000 */
[-C--:B------:R-:W-:Y:S01]  /*4350*/  FMUL.FTZ R97, R43, R95.reuse ;  /* 0x0000005f2b617220 */ /* 0x080fe20000410000 */
[C---:B------:R-:W-:Y:S01]  /*4360*/  FMUL.FTZ R104, R40.reuse, R95 ;  /* 0x0000005f28687220 */ /* 0x040fe20000410000 */
[----:B------:R-:W-:Y:S02]  /*4370*/  HADD2.F32 R95, -RZ, R38.H0_H0 ;  /* 0x20000026ff5f7230 */ /* 0x000fe40000004100 */
[----:B------:R-:W-:Y:S01]  /*4380*/  FFMA.FTZ R8, R39, R102, -R8 ;  /* 0x0000006627087223 */ /* 0x000fe20000010808 */
[-C--:B------:R-:W-:Y:S01]  /*4390*/  FFMA.FTZ R39, R40, R36.reuse, -R97 ;  /* 0x0000002428277223 */ /* 0x080fe20000010861 */
[----:B------:R-:W-:Y:S01]  /*43a0*/  FFMA.FTZ R97, R43, R36, R104 ;  /* 0x000000242b617223 */ /* 0x000fe20000010068 */
[----:B------:R-:W-:Y:S02]  /*43b0*/  HADD2.F32 R38, -RZ, R14.H0_H0 ;  /* 0x2000000eff267230 */ /* 0x000fe40000004100 */
[----:B------:R-:W-:Y:S01]  /*43c0*/  FFMA.FTZ R12, R41, R102, R12 ;  /* 0x00000066290c7223 */ /* 0x000fe2000001000c */
[----:B------:R-:W-:Y:S01]  /*43d0*/  HADD2.F32 R43, -RZ, R94.H1_H1 ;  /* 0x3000005eff2b7230 */ /* 0x000fe20000004100 */
[----:B------:R-:W-:Y:S01]  /*43e0*/  F2FP.F16.F32.PACK_AB R8, R39, R8 ;  /* 0x000000082708723e */ /* 0x000fe200000000ff */
[----:B------:R-:W-:Y:S01]  /*43f0*/  HADD2.F32 R36, -RZ, R10.H0_H0 ;  /* 0x2000000aff247230 */ /* 0x000fe20000004100 */
[----:B------:R-:W-:Y:S01]  /*4400*/  MOV R11, R98 ;  /* 0x00000062000b7202 */ /* 0x000fe20000000f00 */
        /* <DEDUP_REMOVED lines=12> */
[----:B------:R-:W-:-:S04]  /*44d0*/  FFMA.FTZ R14, R14, R37, R95 ;  /* 0x000000250e0e7223 */ /* 0x000fc8000001005f */
[----:B------:R-:W-:Y:S02]  /*44e0*/  F2FP.F16.F32.PACK_AB R10, R10, R99 ;  /* 0x000000630a0a723e */ /* 0x000fe400000000ff */
[----:B------:R-:W-:-:S07]  /*44f0*/  F2FP.F16.F32.PACK_AB R14, R14, R43 ;  /* 0x0000002b0e0e723e */ /* 0x000fce00000000ff */
.L_x_13252:
[----:B------:R-:W-:Y:S05]  /*4500*/  BSYNC B2 ;  /* 0x0000000000027941 */ /* 0x000fea0003800000 */
.L_x_13251:
[----:B------:R-:W-:Y:S01]  /*4510*/  ISETP.GE.AND P4, PT, R86, R87, PT ;  /* 0x000000575600720c */ /* 0x000fe20003f86270 */
[----:B0-----:R0:W-:-:S12]  /*4520*/  ST.E.128 desc[UR42][R80.64], R8 ;  /* 0x0000000850007985 */ /* 0x0011d8000c101d2a */
[----:B------:R-:W-:-:S05]  /*4530*/  @!P4 IMAD.WIDE R82, R86, 0x2, R82 ;  /* 0x000000025652c825 */ /* 0x000fca00078e0252 */
[----:B---3--:R0:W-:Y:S02]  /*4540*/  @!P4 ST.E.128 desc[UR42][R82.64], R12 ;  /* 0x0000000c5200c985 */ /* 0x0081e4000c101d2a */
.L_x_13250:
[----:B------:R-:W-:Y:S05]  /*4550*/  BSYNC B1 ;  /* 0x0000000000017941 */ /* 0x000fea0003800000 */
.L_x_13249:
[----:B------:R-:W-:-:S03]  /*4560*/  UMOV UR4, 0xffffffff ;  /* 0xffffffff00047882 */ /* 0x000fc60000000000 */
[----:B------:R-:W-:Y:S05]  /*4570*/  BRA.DIV UR4, `(.L_x_13253) ;  /* 0x0000011a04747947 */ /* 0x000fea000b800000 */
[----:B-1----:R-:W1:Y:S04]  /*4580*/  SHFL.IDX PT, R85, R85, 0x1, 0x1c1f ;  /* 0x003c1f0055557f89 */ /* 0x002e6800000e0000 */
[----:B------:R-:W0:Y:S02]  /*4590*/  SHFL.IDX PT, R84, R84, 0x1, 0x1c1f ;  /* 0x003c1f0054547f89 */ /* 0x000e2400000e0000 */
.L_x_13468:
[----:B0-----:R-:W-:-:S05]  /*45a0*/  VIADD R8, R152, 0x60 ;  /* 0x0000006098087836 */ /* 0x001fca0000000000 */
[----:B------:R-:W-:-:S13]  /*45b0*/  ISETP.GE.OR P4, PT, R8, R78, P1 ;  /* 0x0000004e0800720c */ /* 0x000fda0000f86670 */
[----:B------:R-:W-:Y:S05]  /*45c0*/  @P4 BRA `(.L_x_13236) ;  /* 0x0000000800fc4947 */ /* 0x000fea0003800000 */
[----:B------:R-:W5:Y:S01]  /*45d0*/  LDL R9, [R1+0x20] ;  /* 0x0000200001097983 */ /* 0x000f620000100800 */
[----:B------:R-:W-:Y:S01]  /*45e0*/  SEL R89, R60, R89, !P0 ;  /* 0x000000593c597207 */ /* 0x000fe20004000000 */
[C---:B------:R-:W-:Y:S01]  /*45f0*/  VIADD R10, R152.reuse, 0x60 ;  /* 0x00000060980a7836 */ /* 0x040fe20000000000 */
[----:B------:R-:W-:Y:S01]  /*4600*/  IADD3 R11, R152, 0x60, RZ ;  /* 0x00000060980b7810 */ /* 0x000fe20007ffe0ff */
[----:B------:R-:W-:Y:S01]  /*4610*/  BSSY B1, `(.L_x_13254) ;  /* 0x000006d000017945 */ /* 0x000fe20003800000 */
[----:B------:R-:W-:Y:S01]  /*4620*/  SHF.R.S32.HI R8, RZ, 0x1f, R89 ;  /* 0x0000001fff087819 */ /* 0x000fe20000011459 */
[----:B------:R-:W-:Y:S01]  /*4630*/  IMAD.SHL.U32 R10, R10, 0x40, RZ ;  /* 0x000000400a0a7824 */ /* 0x000fe200078e00ff */
[----:B------:R-:W-:Y:S01]  /*4640*/  LEA R36, P4, R6, R84, 0x1 ;  /* 0x0000005406247211 */ /* 0x000fe200078808ff */
[----:B------:R-:W-:Y:S01]  /*4650*/  IMAD.SHL.U32 R11, R11, 0x40, RZ ;  /* 0x000000400b0b7824 */ /* 0x000fe200078e00ff */
[----:B------:R-:W-:Y:S02]  /*4660*/  LEA.HI R8, R8, R89, RZ, 0x4 ;  /* 0x0000005908087211 */ /* 0x000fe400078f20ff */
[----:B------:R-:W-:-:S02]  /*4670*/  LOP3.LUT R10, R10, 0x1c0, RZ, 0xc0, !PT ;  /* 0x000001c00a0a7812 */ /* 0x000fc400078ec0ff */
[----:B------:R-:W-:Y:S02]  /*4680*/  LEA.HI.SX32 R8, R8, R7, 0x1c ;  /* 0x0000000708087211 */ /* 0x000fe400078fe2ff */
[----:B------:R-:W-:Y:S02]  /*4690*/  LOP3.LUT R11, R11, 0x1c0, RZ, 0xc0, !PT ;  /* 0x000001c00b0b7812 */ /* 0x000fe400078ec0ff */
[----:B------:R-:W-:Y:S01]  /*46a0*/  SHF.R.U32.HI R10, RZ, 0x3, R10 ;  /* 0x00000003ff0a7819 */ /* 0x000fe2000001160a */
[----:B------:R-:W-:Y:S01]  /*46b0*/  IMAD.SHL.U32 R38, R8, 0x8, RZ ;  /* 0x0000000808267824 */ /* 0x000fe200078e00ff */
[----:B-1----:R-:W-:-:S04]  /*46c0*/  LEA.HI.X R37, R6, R85, R4, 0x1, P4 ;  /* 0x0000005506257211 */ /* 0x002fc800020f0c04 */
[----:B------:R-:W-:-:S04]  /*46d0*/  LOP3.LUT R8, R11, 0x38, R38, 0xf8, !PT ;  /* 0x000000380b087812 */ /* 0x000fc800078ef826 */
[----:B------:R-:W-:-:S05]  /*46e0*/  LOP3.LUT R8, R8, R10, RZ, 0x3c, !PT ;  /* 0x0000000a08087212 */ /* 0x000fca00078e3cff */
[----:B-----5:R-:W-:Y:S01]  /*46f0*/  IMAD.IADD R8, R9, 0x1, R8 ;  /* 0x0000000109087824 */ /* 0x020fe200078e0208 */
[----:B------:R-:W-:-:S03]  /*4700*/  LEA R9, R19, R0, 0xd ;  /* 0x0000000013097211 */ /* 0x000fc600078e68ff */
[----:B------:R-:W-:Y:S02]  /*4710*/  IMAD R11, R19, 0x2000, R8 ;  /* 0x00002000130b7824 */ /* 0x000fe400078e0208 */
[--C-:B------:R-:W-:Y:S02]  /*4720*/  IMAD R9, R9, 0x2, R18.reuse ;  /* 0x0000000209097824 */ /* 0x100fe400078e0212 */
[----:B------:R-:W-:-:S04]  /*4730*/  IMAD R12, R11, 0x2, R18 ;  /* 0x000000020b0c7824 */ /* 0x000fc800078e0212 */
[----:B------:R-:W0:Y:S04]  /*4740*/  LDS.128 R8, [R9+0xe400] ;  /* 0x00e4000009087984 */ /* 0x000e280000000c00 */
[----:B------:R-:W1:Y:S01]  /*4750*/  LDS.128 R12, [R12+0xe400] ;  /* 0x00e400000c0c7984 */ /* 0x000e620000000c00 */
[----:B------:R-:W-:Y:S05]  /*4760*/  @P3 BRA `(.L_x_13255) ;  /* 0x00000004005c3947 */ /* 0x000fea0003800000 */
[----:B0-----:R-:W-:Y:S01]  /*4770*/  MOV R43, R8 ;  /* 0x00000008002b7202 */ /* 0x001fe20000000f00 */
[----:B-1----:R-:W-:Y:S01]  /*4780*/  IMAD.MOV.U32 R8, RZ, RZ, R13 ;  /* 0x000000ffff087224 */ /* 0x002fe200078e000d */
[----:B------:R-:W-:Y:S01]  /*4790*/  SHF.R.U64 R42, R48, 0x10, R49 ;  /* 0x00000010302a7819 */ /* 0x000fe20000001231 */
[----:B------:R-:W-:Y:S01]  /*47a0*/  IMAD.MOV.U32 R13, RZ, RZ, R11 ;  /* 0x000000ffff0d7224 */ /* 0x000fe200078e000b */
[----:B------:R-:W-:Y:S01]  /*47b0*/  SHF.R.U32.HI R48, RZ, 0x10, R49 ;  /* 0x00000010ff307819 */ /* 0x000fe20000011631 */
[----:B------:R-:W-:Y:S01]  /*47c0*/  HADD2.F32 R11, -RZ, R9.H1_H1 ;  /* 0x30000009ff0b7230 */ /* 0x000fe20000004100 */
[--C-:B------:R-:W-:Y:S01]  /*47d0*/  SHF.R.U64 R40, R44, 0x10, R45.reuse ;  /* 0x000000102c287819 */ /* 0x100fe2000000122d */
[----:B------:R-:W-:Y:S01]  /*47e0*/  IMAD.MOV.U32 R44, RZ, RZ, R12 ;  /* 0x000000ffff2c7224 */ /* 0x000fe200078e000c */
[----:B----4-:R-:W-:Y:S01]  /*47f0*/  SHF.R.U32.HI R82, RZ, 0x10, R45 ;  /* 0x00000010ff527819 */ /* 0x010fe2000001162d */
[----:B------:R-:W-:Y:S01]  /*4800*/  HADD2.F32 R12, -RZ, R8.H0_H0 ;  /* 0x20000008ff0c7230 */ /* 0x000fe20000004100 */
[--C-:B------:R-:W-:Y:S01]  /*4810*/  SHF.R.U64 R39, R46, 0x10, R47.reuse ;  /* 0x000000102e277819 */ /* 0x100fe2000000122f */
[----:B------:R-:W-:Y:S01]  /*4820*/  HADD2.F32 R48, -RZ, R48.H0_H0 ;  /* 0x20000030ff307230 */ /* 0x000fe20000004100 */
[----:B------:R-:W-:Y:S01]  /*4830*/  SHF.R.U32.HI R81, RZ, 0x10, R47 ;  /* 0x00000010ff517819 */ /* 0x000fe2000001162f */
[--C-:B------:R-:W-:Y:S01]  /*4840*/  HADD2.F32 R47, -RZ, R93.reuse.H0_H0 ;  /* 0x2000005dff2f7230 */ /* 0x100fe20000004100 */
[----:B------:R-:W-:Y:S01]  /*4850*/  MOV R45, R15 ;  /* 0x0000000f002d7202 */ /* 0x000fe20000000f00 */
[----:B------:R-:W-:Y:S01]  /*4860*/  HADD2.F32 R93, -RZ, R93.H1_H1 ;  /* 0x3000005dff5d7230 */ /* 0x000fe20000004100 */
[--C-:B------:R-:W-:Y:S01]  /*4870*/  SHF.R.U64 R41, R50, 0x10, R51.reuse ;  /* 0x0000001032297819 */ /* 0x100fe20000001233 */
[----:B------:R-:W-:Y:S01]  /*4880*/  HADD2.F32 R15, -RZ, R8.H1_H1 ;  /* 0x30000008ff0f7230 */ /* 0x000fe20000004100 */
[----:B------:R-:W-:Y:S01]  /*4890*/  SHF.R.U32.HI R80, RZ, 0x10, R51 ;  /* 0x00000010ff507819 */ /* 0x000fe20000011633 */
[----:B------:R-:W-:-:S02]  /*48a0*/  HADD2.F32 R8, -RZ, R9.H0_H0 ;  /* 0x20000009ff087230 */ /* 0x000fc40000004100 */
[-C--:B------:R-:W-:Y:S01]  /*48b0*/  FMUL.FTZ R9, R12, R93.reuse ;  /* 0x0000005d0c097220 */ /* 0x080fe20000410000 */
[----:B------:R-:W-:Y:S02]  /*48c0*/  HADD2.F32 R46, -RZ, R82.H0_H0 ;  /* 0x20000052ff2e7230 */ /* 0x000fe40000004100 */
[-C--:B------:R-:W-:Y:S01]  /*48d0*/  FMUL.FTZ R50, R15, R48.reuse ;  /* 0x000000300f327220 */ /* 0x080fe20000410000 */
[C---:B------:R-:W-:Y:S01]  /*48e0*/  FMUL.FTZ R48, R11.reuse, R48 ;  /* 0x000000300b307220 */ /* 0x040fe20000410000 */
[C---:B------:R-:W-:Y:S01]  /*48f0*/  FMUL.FTZ R93, R8.reuse, R93 ;  /* 0x0000005d085d7220 */ /* 0x040fe20000410000 */
[-C--:B------:R-:W-:Y:S01]  /*4900*/  FFMA.FTZ R8, R8, R47.reuse, -R9 ;  /* 0x0000002f08087223 */ /* 0x080fe20000010809 */
[-C--:B------:R-:W-:Y:S01]  /*4910*/  FFMA.FTZ R11, R11, R46.reuse, -R50 ;  /* 0x0000002e0b0b7223 */ /* 0x080fe20000010832 */
[----:B------:R-:W-:Y:S02]  /*4920*/  HADD2.F32 R80, -RZ, R80.H0_H0 ;  /* 0x20000050ff507230 */ /* 0x000fe40000004100 */
[----:B------:R-:W-:Y:S01]  /*4930*/  FFMA.FTZ R9, R12, R47, R93 ;  /* 0x0000002f0c097223 */ /* 0x000fe2000001005d */
[----:B------:R-:W-:Y:S01]  /*4940*/  FFMA.FTZ R12, R15, R46, R48 ;  /* 0x0000002e0f0c7223 */ /* 0x000fe20000010030 */
[--C-:B------:R-:W-:Y:S01]  /*4950*/  HADD2.F32 R46, -RZ, R45.reuse.H0_H0 ;  /* 0x2000002dff2e7230 */ /* 0x100fe20000004100 */
[----:B------:R-:W-:Y:S01]  /*4960*/  F2FP.F16.F32.PACK_AB R11, R11, R8 ;  /* 0x000000080b0b723e */ /* 0x000fe200000000ff */
[----:B------:R-:W-:-:S02]  /*4970*/  HADD2.F32 R47, -RZ, R45.H1_H1 ;  /* 0x3000002dff2f7230 */ /* 0x000fc40000004100 */
[----:B------:R-:W-:Y:S02]  /*4980*/  HADD2.F32 R45, -RZ, R13.H1_H1 ;  /* 0x3000000dff2d7230 */ /* 0x000fe40000004100 */
[----:B------:R-:W-:Y:S02]  /*4990*/  HADD2.F32 R50, -RZ, R81.H0_H0 ;  /* 0x20000051ff327230 */ /* 0x000fe40000004100 */
[-C--:B------:R-:W-:Y:S01]  /*49a0*/  FMUL.FTZ R86, R47, R80.reuse ;  /* 0x000000502f567220 */ /* 0x080fe20000410000 */
[----:B------:R-:W-:Y:S02]  /*49b0*/  HADD2.F32 R49, -RZ, R92.H0_H0 ;  /* 0x2000005cff317230 */ /* 0x000fe40000004100 */
[C---:B------:R-:W-:Y:S01]  /*49c0*/  FMUL.FTZ R80, R45.reuse, R80 ;  /* 0x000000502d507220 */ /* 0x040fe20000410000 */
[----:B------:R-:W-:Y:S02]  /*49d0*/  HADD2.F32 R15, -RZ, R13.H0_H0 ;  /* 0x2000000dff0f7230 */ /* 0x000fe40000004100 */
[----:B------:R-:W-:Y:S01]  /*49e0*/  FFMA.FTZ R86, R45, R50, -R86 ;  /* 0x000000322d567223 */ /* 0x000fe20000010856 */
[----:B------:R-:W-:-:S02]  /*49f0*/  HADD2.F32 R48, -RZ, R90.H1_H1 ;  /* 0x3000005aff307230 */ /* 0x000fc40000004100 */
[CC--:B------:R-:W-:Y:S01]  /*4a00*/  FMUL.FTZ R82, R46.reuse, R49.reuse ;  /* 0x000000312e527220 */ /* 0x0c0fe20000410000 */
[----:B------:R-:W-:Y:S01]  /*4a10*/  FFMA.FTZ R80, R47, R50, R80 ;  /* 0x000000322f507223 */ /* 0x000fe20000010050 */
[----:B------:R-:W-:Y:S02]  /*4a20*/  HADD2.F32 R45, -RZ, R44.H0_H0 ;  /* 0x2000002cff2d7230 */ /* 0x000fe40000004100 */
[C---:B------:R-:W-:Y:S01]  /*4a30*/  FMUL.FTZ R49, R15.reuse, R49 ;  /* 0x000000310f317220 */ /* 0x040fe20000410000 */
[----:B------:R-:W-:Y:S02]  /*4a40*/  HADD2.F32 R47, -RZ, R42.H0_H0 ;  /* 0x2000002aff2f7230 */ /* 0x000fe40000004100 */
[-C--:B------:R-:W-:Y:S01]  /*4a50*/  FFMA.FTZ R13, R15, R48.reuse, -R82 ;  /* 0x000000300f0d7223 */ /* 0x080fe20000010852 */
[----:B------:R-:W-:Y:S02]  /*4a60*/  HADD2.F32 R44, -RZ, R44.H1_H1 ;  /* 0x3000002cff2c7230 */ /* 0x000fe40000004100 */
[----:B------:R-:W-:Y:S01]  /*4a70*/  FFMA.FTZ R15, R46, R48, R49 ;  /* 0x000000302e0f7223 */ /* 0x000fe20000010031 */
[----:B------:R-:W-:-:S02]  /*4a80*/  HADD2.F32 R42, -RZ, R43.H0_H0 ;  /* 0x2000002bff2a7230 */ /* 0x000fc40000004100 */
[----:B------:R-:W-:Y:S02]  /*4a90*/  HADD2.F32 R43, -RZ, R43.H1_H1 ;  /* 0x3000002bff2b7230 */ /* 0x000fe40000004100 */
[----:B------:R-:W-:Y:S01]  /*4aa0*/  FMUL.FTZ R48, R44, R47 ;  /* 0x0000002f2c307220 */ /* 0x000fe20000410000 */
[----:B------:R-:W-:Y:S01]  /*4ab0*/  HADD2.F32 R40, -RZ, R40.H0_H0 ;  /* 0x20000028ff287230 */ /* 0x000fe20000004100 */
[----:B------:R-:W-:Y:S01]  /*4ac0*/  F2FP.F16.F32.PACK_AB R86, R86, R13 ;  /* 0x0000000d5656723e */ /* 0x000fe200000000ff */
[----:B------:R-:W-:Y:S02]  /*4ad0*/  HADD2.F32 R46, -RZ, R91.H0_H0 ;  /* 0x2000005bff2e7230 */ /* 0x000fe40000004100 */
[C---:B------:R-:W-:Y:S01]  /*4ae0*/  FMUL.FTZ R47, R43.reuse, R47 ;  /* 0x0000002f2b2f7220 */ /* 0x040fe20000410000 */
[----:B------:R-:W-:Y:S02]  /*4af0*/  HADD2.F32 R90, -RZ, R90.H0_H0 ;  /* 0x2000005aff5a7230 */ /* 0x000fe40000004100 */
[----:B------:R-:W-:Y:S01]  /*4b00*/  FFMA.FTZ R48, R43, R40, -R48 ;  /* 0x000000282b307223 */ /* 0x000fe20000010830 */
[----:B------:R-:W-:-:S02]  /*4b10*/  HADD2.F32 R43, -RZ, R41.H0_H0 ;  /* 0x20000029ff2b7230 */ /* 0x000fc40000004100 */
[C---:B------:R-:W-:Y:S01]  /*4b20*/  FMUL.FTZ R49, R45.reuse, R46 ;  /* 0x0000002e2d317220 */ /* 0x040fe20000410000 */
[----:B------:R-:W-:Y:S01]  /*4b30*/  FFMA.FTZ R47, R44, R40, R47 ;  /* 0x000000282c2f7223 */ /* 0x000fe2000001002f */
[----:B------:R-:W-:Y:S02]  /*4b40*/  HADD2.F32 R41, -RZ, R14.H0_H0 ;  /* 0x2000000eff297230 */ /* 0x000fe40000004100 */
[C---:B------:R-:W-:Y:S01]  /*4b50*/  FMUL.FTZ R46, R42.reuse, R46 ;  /* 0x0000002e2a2e7220 */ /* 0x040fe20000410000 */
[----:B------:R-:W-:Y:S02]  /*4b60*/  HADD2.F32 R92, -RZ, R92.H1_H1 ;  /* 0x3000005cff5c7230 */ /* 0x000fe40000004100 */
[-C--:B------:R-:W-:Y:S01]  /*4b70*/  FFMA.FTZ R49, R42, R90.reuse, -R49 ;  /* 0x0000005a2a317223 */ /* 0x080fe20000010831 */
[----:B------:R-:W-:Y:S02]  /*4b80*/  HADD2.F32 R40, -RZ, R10.H0_H0 ;  /* 0x2000000aff287230 */ /* 0x000fe40000004100 */
[----:B------:R-:W-:Y:S01]  /*4b90*/  FFMA.FTZ R46, R45, R90, R46 ;  /* 0x0000005a2d2e7223 */ /* 0x000fe2000001002e */
        /* <DEDUP_REMOVED lines=13> */
[----:B------:R-:W-:Y:S01]  /*4c70*/  IMAD.MOV.U32 R9, RZ, RZ, R11 ;  /* 0x000000ffff097224 */ /* 0x000fe200078e000b */
[----:B------:R-:W-:Y:S01]  /*4c80*/  F2FP.F16.F32.PACK_AB R15, R80, R15 ;  /* 0x0000000f500f723e */ /* 0x000fe200000000ff */
[----:B------:R-:W-:Y:S01]  /*4c90*/  IMAD.MOV.U32 R11, RZ, RZ, R86 ;  /* 0x000000ffff0b7224 */ /* 0x000fe200078e0056 */
[----:B------:R-:W-:-:S02]  /*4ca0*/  F2FP.F16.F32.PACK_AB R8, R48, R49 ;  /* 0x000000313008723e */ /* 0x000fc400000000ff */
[----:B------:R-:W-:Y:S02]  /*4cb0*/  F2FP.F16.F32.PACK_AB R12, R47, R46 ;  /* 0x0000002e2f0c723e */ /* 0x000fe400000000ff */
[----:B------:R-:W-:Y:S02]  /*4cc0*/  F2FP.F16.F32.PACK_AB R10, R10, R45 ;  /* 0x0000002d0a0a723e */ /* 0x000fe400000000ff */
[----:B------:R-:W-:-:S07]  /*4cd0*/  F2FP.F16.F32.PACK_AB R14, R43, R92 ;  /* 0x0000005c2b0e723e */ /* 0x000fce00000000ff */
.L_x_13255:
[----:B------:R-:W-:Y:S05]  /*4ce0*/  BSYNC B1 ;  /* 0x0000000000017941 */ /* 0x000fea0003800000 */
.L_x_13254:
[----:B------:R-:W-:Y:S01]  /*4cf0*/  ISETP.GE.AND P3, PT, R38, R87, PT ;  /* 0x000000572600720c */ /* 0x000fe20003f66270 */
[----:B0-----:R0:W-:Y:S02]  /*4d00*/  ST.E.128 desc[UR42][R36.64], R8 ;  /* 0x0000000824007985 */ /* 0x0011e4000c101d2a */
[----:B0-----:R-:W-:Y:S01]  /*4d10*/  IMAD.MOV.U32 R8, RZ, RZ, R84 ;  /* 0x000000ffff087224 */ /* 0x001fe200078e0054 */
[----:B------:R-:W-:-:S09]  /*4d20*/  MOV R9, R85 ;  /* 0x0000005500097202 */ /* 0x000fd20000000f00 */
[----:B------:R-:W-:Y:S05]  /*4d30*/  @P3 BRA `(.L_x_13236) ;  /* 0x0000000400203947 */ /* 0x000fea0003800000 */
[----:B------:R-:W-:-:S05]  /*4d40*/  IMAD.WIDE R8, R38, 0x2, R8 ;  /* 0x0000000226087825 */ /* 0x000fca00078e0208 */
[----:B-1----:R0:W-:Y:S01]  /*4d50*/  ST.E.128 desc[UR42][R8.64], R12 ;  /* 0x0000000c08007985 */ /* 0x0021e2000c101d2a */
[----:B------:R-:W-:Y:S05]  /*4d60*/  BRA `(.L_x_13236) ;  /* 0x0000000400147947 */ /* 0x000fea0003800000 */
.L_x_13217:
[----:B------:R-:W-:-:S06]  /*4d70*/  UISETP.NE.AND UP0, UPT, UR39, 0x3, UPT ;  /* 0x000000032700788c */ /* 0x000fcc000bf05270 */
[----:B------:R-:W-:-:S13]  /*4d80*/  PLOP3.LUT P5, PT, PT, PT, UP0, 0x80, 0x0 ;  /* 0x000000000000781c */ /* 0x000fda0003faf008 */
[----:B------:R-:W-:Y:S05]  /*4d90*/  @!P5 BRA `(.L_x_13256) ;  /* 0x000000000004d947 */ /* 0x000fea0003800000 */
[----:B------:R-:W-:Y:S01]  /*4da0*/  BPT.TRAP 0x1 ;  /* 0x000000040000795c */ /* 0x000fe20000300000 */
.L_x_13256:
[----:B------:R-:W-:Y:S01]  /*4db0*/  IMAD R71, R19, 0x8, R18 ;  /* 0x0000000813477824 */ /* 0x000fe200078e0212 */
[----:B------:R-:W-:Y:S01]  /*4dc0*/  SHF.L.U32 R79, R154, 0x1f, RZ ;  /* 0x0000001f9a4f7819 */ /* 0x000fe200000006ff */
[----:B------:R-:W-:Y:S01]  /*4dd0*/  BSSY B1, `(.L_x_13257) ;  /* 0x0000004000017945 */ /* 0x000fe20003800000 */
[----:B------:R-:W-:Y:S02]  /*4de0*/  SHF.R.S32.HI R76, RZ, 0x1f, R75 ;  /* 0x0000001fff4c7819 */ /* 0x000fe4000001144b */
[----:B------:R-:W0:Y:S02]  /*4df0*/  SYNCS.PHASECHK.TRANS64.TRYWAIT P3, [R71+URZ+0x16890], R79 ;  /* 0x0168904f470075a7 */ /* 0x000e24000806017f */
[----:B0-----:R-:W-:Y:S05]  /*4e00*/  @!P3 BRA `(.L_x_13258) ;  /* 0x00000110009cb947 */ /* 0x001fea0003800000 */
.L_x_13469:
[----:B------:R-:W-:Y:S05]  /*4e10*/  BSYNC B1 ;  /* 0x0000000000017941 */ /* 0x000fea0003800000 */
.L_x_13257:
        /* <DEDUP_REMOVED lines=27> */
.L_x_13473:
[----:B------:R-:W-:Y:S04]  /*4fd0*/  BSSY B1, `(.L_x_13260) ;  /* 0x000000d000017945 */ /* 0x000fe80003800000 */
[----:B------:R-:W-:Y:S05]  /*4fe0*/  @!P3 BRA `(.L_x_13261) ;  /* 0x00000000002cb947 */ /* 0x000fea0003800000 */
[----:B------:R-:W-:Y:S02]  /*4ff0*/  ULDC UR4, c[0x0][0x2f4] ;  /* 0x0000bd0000047ab9 */ /* 0x000fe40000000800 */
[----:B------:R-:W-:-:S13]  /*5000*/  ISETP.GE.AND P3, PT, R16, UR4, PT ;  /* 0x0000000410007c0c */ /* 0x000fda000bf66270 */
[----:B---3--:R-:W-:-:S04]  /*5010*/  @!P3 LEA R14, P4, R16, R37, 0x1 ;  /* 0x00000025100eb211 */ /* 0x008fc800078808ff */
[----:B--2---:R-:W-:Y:S02]  /*5020*/  @!P3 LEA.HI.X R15, R16, R9, R17, 0x1, P4 ;  /* 0x00000009100fb211 */ /* 0x004fe400020f0c11 */
[----:B------:R-:W-:-:S13]  /*5030*/  ISETP.GE.AND P4, PT, R2, UR4, PT ;  /* 0x0000000402007c0c */ /* 0x000fda000bf86270 */
[----:B------:R-:W-:-:S04]  /*5040*/  @!P4 LEA R12, P6, R2, R37, 0x1 ;  /* 0x00000025020cc211 */ /* 0x000fc800078c08ff */
[----:B------:R-:W-:Y:S02]  /*5050*/  @!P4 LEA.HI.X R13, R2, R9, R153, 0x1, P6 ;  /* 0x00000009020dc211 */ /* 0x000fe400030f0c99 */
[----:B------:R-:W2:Y:S04]  /*5060*/  @!P3 LDS.128 R8, [R73+0xe000] ;  /* 0x00e000004908b984 */ /* 0x000ea80000000c00 */
[----:B--2---:R-:W-:Y:S04]  /*5070*/  @!P3 ST.E.128 desc[UR42][R14.64], R8 ;  /* 0x000000080e00b985 */ /* 0x004fe8000c101d2a */
[----:B------:R-:W2:Y:S04]  /*5080*/  @!P4 LDS.128 R8, [R72+0xe000] ;  /* 0x00e000004808c984 */ /* 0x000ea80000000c00 */
[----:B--2---:R4:W-:Y:S02]  /*5090*/  @!P4 ST.E.128 desc[UR42][R12.64], R8 ;  /* 0x000000080c00c985 */ /* 0x0049e4000c101d2a */
.L_x_13261:
[----:B------:R-:W-:Y:S05]  /*50a0*/  BSYNC B1 ;  /* 0x0000000000017941 */ /* 0x000fea0003800000 */
.L_x_13260:
[----:B------:R-:W-:-:S03]  /*50b0*/  UMOV UR4, 0xffffffff ;  /* 0xffffffff00047882 */ /* 0x000fc60000000000 */
[----:B------:R-:W-:Y:S05]  /*50c0*/  BRA.DIV UR4, `(.L_x_13262) ;  /* 0x00000112044c7947 */ /* 0x000fea000b800000 */
[----:B--2-4-:R2:W4:Y:S04]  /*50d0*/  SHFL.IDX PT, R9, R38, 0x1, 0x1c1f ;  /* 0x003c1f0026097f89 */ /* 0x01452800000e0000 */
[----:B---3--:R2:W3:Y:S02]  /*50e0*/  SHFL.IDX PT, R37, R36, 0x1, 0x1c1f ;  /* 0x003c1f0024257f89 */ /* 0x0084e400000e0000 */
.L_x_13477:
[----:B------:R-:W-:-:S13]  /*50f0*/  ISETP.GE.AND P3, PT, R39, 0x61, PT ;  /* 0x000000612700780c */ /* 0x000fda0003f66270 */
[----:B------:R-:W-:Y:S05]  /*5100*/  @!P3 BRA `(.L_x_13236) ;  /* 0x00000000002cb947 */ /* 0x000fea0003800000 */
[----:B------:R-:W-:Y:S02]  /*5110*/  ULDC UR4, c[0x0][0x2f4] ;  /* 0x0000bd0000047ab9 */ /* 0x000fe40000000800 */
[----:B------:R-:W-:-:S13]  /*5120*/  ISETP.GE.AND P3, PT, R16, UR4, PT ;  /* 0x0000000410007c0c */ /* 0x000fda000bf66270 */
[----:B---3--:R-:W-:-:S04]  /*5130*/  @!P3 LEA R14, P4, R16, R37, 0x1 ;  /* 0x00000025100eb211 */ /* 0x008fc800078808ff */
[----:B----4-:R-:W-:Y:S02]  /*5140*/  @!P3 LEA.HI.X R15, R16, R9, R17, 0x1, P4 ;  /* 0x00000009100fb211 */ /* 0x010fe400020f0c11 */
[----:B------:R-:W-:-:S13]  /*5150*/  ISETP.GE.AND P4, PT, R2, UR4, PT ;  /* 0x0000000402007c0c */ /* 0x000fda000bf86270 */
[----:B------:R-:W-:-:S04]  /*5160*/  @!P4 LEA R12, P6, R2, R37, 0x1 ;  /* 0x00000025020cc211 */ /* 0x000fc800078c08ff */
[----:B------:R-:W-:Y:S02]  /*5170*/  @!P4 LEA.HI.X R13, R2, R9, R153, 0x1, P6 ;  /* 0x00000009020dc211 */ /* 0x000fe400030f0c99 */
[----:B------:R-:W3:Y:S04]  /*5180*/  @!P3 LDS.128 R8, [R73+0x11000] ;  /* 0x011000004908b984 */ /* 0x000ee80000000c00 */
[----:B---3--:R-:W-:Y:S04]  /*5190*/  @!P3 ST.E.128 desc[UR42][R14.64], R8 ;  /* 0x000000080e00b985 */ /* 0x008fe8000c101d2a */
[----:B------:R-:W3:Y:S04]  /*51a0*/  @!P4 LDS.128 R8, [R72+0x11000] ;  /* 0x011000004808c984 */ /* 0x000ee80000000c00 */
[----:B---3--:R3:W-:Y:S02]  /*51b0*/  @!P4 ST.E.128 desc[UR42][R12.64], R8 ;  /* 0x000000080c00c985 */ /* 0x0087e4000c101d2a */
.L_x_13236:
[----:B------:R-:W-:Y:S05]  /*51c0*/  BSYNC B0 ;  /* 0x0000000000007941 */ /* 0x000fea0003800000 */
.L_x_13216:
[----:B0--34-:R-:W0:Y:S01]  /*51d0*/  S2R R8, SR_TID.X ;  /* 0x0000000000087919 */ /* 0x019e220000002100 */
        /* <DEDUP_REMOVED lines=8> */
[----:B---3--:R3:W-:Y:S01]  /*5260*/  BAR.SYNC.DEFER_BLOCKING R62, 0x80 ;  /* 0x0002003e0000751d */ /* 0x0087e20000010000 */
[----:B0-----:R-:W-:-:S13]  /*5270*/  LOP3.LUT P3, RZ, R8, 0x7f, RZ, 0xc0, !PT ;  /* 0x0000007f08ff7812 */ /* 0x001fda000786c0ff */
[----:B------:R-:W-:-:S05]  /*5280*/  @!P3 VIADD R8, R71, 0x168a0 ;  /* 0x000168a04708b836 */ /* 0x000fca0000000000 */
[----:B------:R-:W-:-:S04]  /*5290*/  @!P3 PRMT R8, RZ, 0x654, R8 ;  /* 0x00000654ff08b816 */ /* 0x000fc80000000008 */
[----:B------:R3:W-:Y:S01]  /*52a0*/  @!P3 SYNCS.ARRIVE.TRANS64.RED.A1T0 RZ, [R8+URZ], RZ ;  /* 0x000000ff08ffb9a7 */ /* 0x0007e2000810043f */
[----:B------:R-:W-:Y:S05]  /*52b0*/  @!P5 BRA `(.L_x_13264) ;  /* 0x000000000004d947 */ /* 0x000fea0003800000 */
[----:B------:R-:W-:Y:S01]  /*52c0*/  BPT.TRAP 0x1 ;  /* 0x000000040000795c */ /* 0x000fe20000300000 */
.L_x_13264:
[----:B------:R-:W-:Y:S05]  /*52d0*/  BSYNC B0 ;  /* 0x0000000000007941 */ /* 0x000fea0003800000 */
.L_x_13263:
[----:B------:R-:W0:Y:S01]  /*52e0*/  SYNCS.PHASECHK.TRANS64.TRYWAIT P4, [R71+URZ+0x168b0], R79 ;  /* 0x0168b04f470075a7 */ /* 0x000e22000808017f */
[----:B------:R-:W-:Y:S01]  /*52f0*/  ULDC UR40, c[0x0][0x2f4] ;  /* 0x0000bd0000287ab9 */ /* 0x000fe20000000800 */
[----:B------:R-:W-:Y:S04]  /*5300*/  BSSY B0, `(.L_x_13265) ;  /* 0x0000002000007945 */ /* 0x000fe80003800000 */
[----:B0-----:R-:W-:Y:S05]  /*5310*/  @!P4 BRA `(.L_x_13266) ;  /* 0x000001100004c947 */ /* 0x001fea0003800000 */
.L_x_13478:
[----:B------:R-:W-:Y:S05]  /*5320*/  BSYNC B0 ;  /* 0x0000000000007941 */ /* 0x000fea0003800000 */
.L_x_13265:
[----:B------:R-:W-:Y:S01]  /*5330*/  ULDC.64 UR4, c[0x0][0x328] ;  /* 0x0000ca0000047ab9 */ /* 0x000fe20000000a00 */
[----:B------:R-:W-:Y:S01]  /*5340*/  IMAD.IADD R78, R78, 0x1, -R152 ;  /* 0x000000014e4e7824 */ /* 0x000fe200078e0a98 */
[----:B------:R-:W-:Y:S01]  /*5350*/  BSSY B0, `(.L_x_13267) ;  /* 0x0000020000007945 */ /* 0x000fe20003800000 */
[----:B------:R-:W-:Y:S02]  /*5360*/  IMAD R76, R76, UR4, RZ ;  /* 0x000000044c4c7c24 */ /* 0x000fe4000f8e02ff */
[----:B---3--:R-:W-:-:S04]  /*5370*/  IMAD.WIDE.U32 R8, R75, UR4, RZ ;  /* 0x000000044b087c25 */ /* 0x008fc8000f8e00ff */
        /* <DEDUP_REMOVED lines=13> */
[----:B-12---:R-:W-:-:S04]  /*5450*/  LEA R36, P4, R8, UR4, 0x1 ;  /* 0x0000000408247c11 */ /* 0x006fc8000f8808ff */
[----:B------:R-:W-:Y:S01]  /*5460*/  LEA.HI.X R37, R8, UR5, R9, 0x1, P4 ;  /* 0x0000000508257c11 */ /* 0x000fe2000a0f0c09 */
[----:B------:R1:W2:Y:S01]  /*5470*/  SHFL.IDX PT, R13, R36, RZ, 0x1c1f ;  /* 0x001c1fff240d7589 */ /* 0x0002a200000e0000 */
[----:B------:R-:W-:-:S03]  /*5480*/  ISETP.GE.AND P4, PT, R78, 0x1, PT ;  /* 0x000000014e00780c */ /* 0x000fc60003f86270 */
[----:B------:R1:W3:Y:S10]  /*5490*/  SHFL.IDX PT, R9, R37, RZ, 0x1c1f ;  /* 0x001c1fff25097589 */ /* 0x0002f400000e0000 */
[----:B-1----:R-:W-:Y:S05]  /*54a0*/  @!P4 BRA `(.L_x_13268) ;  /* 0x000000000028c947 */ /* 0x002fea0003800000 */
[----:B------:R-:W-:-:S13]  /*54b0*/  ISETP.GE.AND P4, PT, R16, UR40, PT ;  /* 0x0000002810007c0c */ /* 0x000fda000bf86270 */
[----:B--2---:R-:W-:-:S04]  /*54c0*/  @!P4 LEA R14, P5, R16, R13, 0x1 ;  /* 0x0000000d100ec211 */ /* 0x004fc800078a08ff */
[----:B---3--:R-:W-:Y:S02]  /*54d0*/  @!P4 LEA.HI.X R15, R16, R9, R17, 0x1, P5 ;  /* 0x00000009100fc211 */ /* 0x008fe400028f0c11 */
[----:B------:R-:W-:-:S13]  /*54e0*/  ISETP.GE.AND P5, PT, R2, UR40, PT ;  /* 0x0000002802007c0c */ /* 0x000fda000bfa6270 */
[----:B------:R-:W-:-:S04]  /*54f0*/  @!P5 LEA R12, P6, R2, R13, 0x1 ;  /* 0x0000000d020cd211 */ /* 0x000fc800078c08ff */
[----:B------:R-:W-:Y:S02]  /*5500*/  @!P5 LEA.HI.X R13, R2, R9, R153, 0x1, P6 ;  /* 0x00000009020dd211 */ /* 0x000fe400030f0c99 */
[----:B------:R-:W1:Y:S04]  /*5510*/  @!P4 LDS.128 R8, [R73] ;  /* 0x000000004908c984 */ /* 0x000e680000000c00 */
[----:B-1----:R-:W-:Y:S04]  /*5520*/  @!P4 ST.E.128 desc[UR42][R14.64], R8 ;  /* 0x000000080e00c985 */ /* 0x002fe8000c101d2a */
[----:B------:R-:W1:Y:S04]  /*5530*/  @!P5 LDS.128 R8, [R72] ;  /* 0x000000004808d984 */ /* 0x000e680000000c00 */
[----:B-1----:R1:W-:Y:S02]  /*5540*/  @!P5 ST.E.128 desc[UR42][R12.64], R8 ;  /* 0x000000080c00d985 */ /* 0x0023e4000c101d2a */
.L_x_13268:
[----:B------:R-:W-:Y:S05]  /*5550*/  BSYNC B0 ;  /* 0x0000000000007941 */ /* 0x000fea0003800000 */
.L_x_13267:
[----:B------:R-:W-:Y:S01]  /*5560*/  ISETP.GE.AND P4, PT, R78, 0x61, PT ;  /* 0x000000614e00780c */ /* 0x000fe20003f86270 */
[----:B------:R-:W4:Y:S01]  /*5570*/  SHFL.IDX PT, R37, R37, 0x1, 0x1c1f ;  /* 0x003c1f0025257f89 */ /* 0x000f2200000e0000 */
[----:B------:R-:W-:Y:S03]  /*5580*/  BSSY B0, `(.L_x_13269) ;  /* 0x000000d000007945 */ /* 0x000fe60003800000 */
[----:B-12---:R1:W2:Y:S08]  /*5590*/  SHFL.IDX PT, R13, R36, 0x1, 0x1c1f ;  /* 0x003c1f00240d7f89 */ /* 0x0062b000000e0000 */
[----:B-1----:R-:W-:Y:S05]  /*55a0*/  @!P4 BRA `(.L_x_13270) ;  /* 0x000000000028c947 */ /* 0x002fea0003800000 */
[----:B------:R-:W-:-:S13]  /*55b0*/  ISETP.GE.AND P4, PT, R16, UR40, PT ;  /* 0x0000002810007c0c */ /* 0x000fda000bf86270 */
[----:B---3--:R-:W1:Y:S01]  /*55c0*/  @!P4 LDS.128 R8, [R73+0x3000] ;  /* 0x003000004908c984 */ /* 0x008e620000000c00 */
[----:B--2---:R-:W-:-:S04]  /*55d0*/  @!P4 LEA R14, P5, R16, R13, 0x1 ;  /* 0x0000000d100ec211 */ /* 0x004fc800078a08ff */
[----:B----4-:R-:W-:Y:S02]  /*55e0*/  @!P4 LEA.HI.X R15, R16, R37, R17, 0x1, P5 ;  /* 0x00000025100fc211 */ /* 0x010fe400028f0c11 */
[----:B------:R-:W-:-:S13]  /*55f0*/  ISETP.GE.AND P5, PT, R2, UR40, PT ;  /* 0x0000002802007c0c */ /* 0x000fda000bfa6270 */
[----:B------:R-:W-:-:S04]  /*5600*/  @!P5 LEA R12, P6, R2, R13, 0x1 ;  /* 0x0000000d020cd211 */ /* 0x000fc800078c08ff */
[----:B------:R-:W-:Y:S01]  /*5610*/  @!P5 LEA.HI.X R13, R2, R37, R153, 0x1, P6 ;  /* 0x00000025020dd211 */ /* 0x000fe200030f0c99 */
[----:B-1----:R-:W-:Y:S04]  /*5620*/  @!P4 ST.E.128 desc[UR42][R14.64], R8 ;  /* 0x000000080e00c985 */ /* 0x002fe8000c101d2a */
[----:B------:R-:W1:Y:S04]  /*5630*/  @!P5 LDS.128 R8, [R72+0x3000] ;  /* 0x003000004808d984 */ /* 0x000e680000000c00 */
[----:B-1----:R1:W-:Y:S02]  /*5640*/  @!P5 ST.E.128 desc[UR42][R12.64], R8 ;  /* 0x000000080c00d985 */ /* 0x0023e4000c101d2a */
.L_x_13270:
[----:B------:R-:W-:Y:S05]  /*5650*/  BSYNC B0 ;  /* 0x0000000000007941 */ /* 0x000fea0003800000 */
.L_x_13269:
[----:B-1----:R-:W5:Y:S01]  /*5660*/  LDL R8, [R1] ;  /* 0x0000000001087983 */ /* 0x002f620000100800 */
[----:B0-----:R-:W-:Y:S01]  /*5670*/  @!P3 VIADD R71, R71, 0x168c0 ;  /* 0x000168c04747b836 */ /* 0x001fe20000000000 */
[----:B------:R-:W-:Y:S01]  /*5680*/  IADD3 R19, R19, 0x1, RZ ;  /* 0x0000000113137810 */ /* 0x000fe20007ffe0ff */
        /* <DEDUP_REMOVED lines=10> */
[----:B---3--:R-:W-:Y:S02]  /*5730*/  SEL R9, RZ, 0x1, P3 ;  /* 0x00000001ff097807 */ /* 0x008fe40001800000 */
[----:B------:R-:W-:Y:S02]  /*5740*/  SEL R19, R19, RZ, P3 ;  /* 0x000000ff13137207 */ /* 0x000fe40001800000 */
[----:B------:R-:W-:Y:S02]  /*5750*/  LOP3.LUT R154, R154, R9, RZ, 0x3c, !PT ;  /* 0x000000099a9a7212 */ /* 0x000fe400078e3cff */
[----:B-----5:R-:W-:-:S13]  /*5760*/  LOP3.LUT P4, RZ, R8, 0x1, RZ, 0xc0, !PT ;  /* 0x0000000108ff7812 */ /* 0x020fda000788c0ff */
[----:B0-----:R-:W-:Y:S05]  /*5770*/  @P4 BRA `(.L_x_13271) ;  /* 0xffffffc800104947 */ /* 0x001fea000383ffff */
[----:B------:R-:W0:Y:S01]  /*5780*/  S2R R8, SR_TID.X ;  /* 0x0000000000087919 */ /* 0x000e220000002100 */
[----:B------:R-:W-:Y:S02]  /*5790*/  PLOP3.LUT P0, PT, PT, PT, PT, 0x8, 0x0 ;  /* 0x000000000000781c */ /* 0x000fe40003f0e170 */
[----:B0-----:R-:W-:-:S04]  /*57a0*/  SHF.R.U32.HI R8, RZ, 0x7, R8 ;  /* 0x00000007ff087819 */ /* 0x001fc80000011608 */
[----:B------:R-:W-:-:S13]  /*57b0*/  ISETP.NE.AND P4, PT, R8, 0x1, PT ;  /* 0x000000010800780c */ /* 0x000fda0003f85270 */
[----:B------:R-:W-:Y:S06]  /*57c0*/  @!P4 BAR.ARV 0x9, 0x100 ;  /* 0x024400000000cb1d */ /* 0x000fec0000002000 */
.L_x_13211:
[----:B------:R-:W-:Y:S01]  /*57d0*/  ISETP.GE.AND P2, PT, R88, 0x1, PT ;  /* 0x000000015800780c */ /* 0x000fe20003f46270 */
[----:B------:R-:W-:Y:S01]  /*57e0*/  IMAD.MOV.U32 R0, RZ, RZ, RZ ;  /* 0x000000ffff007224 */ /* 0x000fe200078e00ff */
[----:B------:R-:W-:Y:S01]  /*57f0*/  PLOP3.LUT P1, PT, PT, PT, PT, 0x80, 0x0 ;  /* 0x000000000000781c */ /* 0x000fe20003f2f070 */
[----:B------:R-:W-:Y:S01]  /*5800*/  IMAD.MOV.U32 R3, RZ, RZ, RZ ;  /* 0x000000ffff037224 */ /* 0x000fe200078e00ff */
[----:B------:R-:W-:Y:S01]  /*5810*/  CS2R R26, SRZ ;  /* 0x00000000001a7805 */ /* 0x000fe2000001ff00 */
[----:B------:R-:W-:Y:S01]  /*5820*/  IMAD.MOV.U32 R119, RZ, RZ, RZ ;  /* 0x000000ffff777224 */ /* 0x000fe200078e00ff */
[----:B------:R-:W-:Y:S02]  /*5830*/  CS2R R28, SRZ ;  /* 0x00000000001c7805 */ /* 0x000fe4000001ff00 */
[----:B------:R-:W-:Y:S02]  /*5840*/  CS2R R30, SRZ ;  /* 0x00000000001e7805 */ /* 0x000fe4000001ff00 */
[----:B----4-:R-:W-:-:S02]  /*5850*/  CS2R R36, SRZ ;  /* 0x0000000000247805 */ /* 0x010fc4000001ff00 */
        /* <DEDUP_REMOVED lines=10> */
[----:B--2---:R-:W-:Y:S02]  /*5900*/  IMAD.MOV.U32 R13, RZ, RZ, RZ ;  /* 0x000000ffff0d7224 */ /* 0x004fe400078e00ff */
[----:B------:R-:W-:Y:S01]  /*5910*/  IMAD.MOV.U32 R56, RZ, RZ, RZ ;  /* 0x000000ffff387224 */ /* 0x000fe200078e00ff */
[----:B------:R-:W-:Y:S06]  /*5920*/  @P0 BRA `(.L_x_13272) ;  /* 0x00000000000c0947 */ /* 0x000fec0003800000 */
[----:B------:R-:W0:Y:S01]  /*5930*/  FENCE.VIEW.ASYNC.G ;  /* 0x00000000000073c6 */ /* 0x000e220000000100 */
[----:B------:R-:W-:Y:S05]  /*5940*/  WARPSYNC.ALL ;  /* 0x0000000000007948 */ /* 0x000fea0003800000 */
[----:B0-----:R-:W-:Y:S06]  /*5950*/  BAR.ARV 0xc, 0x200 ;  /* 0x0308000000007b1d */ /* 0x001fec0000002000 */
.L_x_13272:
[----:B------:R-:W-:Y:S01]  /*5960*/  IMAD.MOV.U32 R12, RZ, RZ, RZ ;  /* 0x000000ffff0c7224 */ /* 0x000fe200078e00ff */
[----:B------:R-:W-:Y:S01]  /*5970*/  MOV R55, RZ ;  /* 0x000000ff00377202 */ /* 0x000fe20000000f00 */
        /* <DEDUP_REMOVED lines=10> */
.L_x_13481:
[----:B------:R-:W0:Y:S01]  /*5a20*/  LDL R3, [R1+0x18] ;  /* 0x0000180001037983 */ /* 0x000e220000100800 */
[----:B------:R-:W-:Y:S01]  /*5a30*/  BSSY B6, `(.L_x_13275) ;  /* 0x000001b000067945 */ /* 0x000fe20003800000 */
[----:B0-----:R-:W-:-:S05]  /*5a40*/  IMAD.HI R0, R3, 0x55555556, RZ ;  /* 0x5555555603007827 */ /* 0x001fca00078e02ff */
[----:B------:R-:W-:-:S05]  /*5a50*/  LEA.HI R0, R0, R0, RZ, 0x1 ;  /* 0x0000000000007211 */ /* 0x000fca00078f08ff */
[----:B------:R-:W-:Y:S02]  /*5a60*/  IMAD R0, R0, -0x3, R3 ;  /* 0xfffffffd00007824 */ /* 0x000fe400078e0203 */
[----:B------:R-:W-:-:S04]  /*5a70*/  VIADD R3, R18, 0x8400 ;  /* 0x0000840012037836 */ /* 0x000fc80000000000 */
[----:B------:R-:W-:Y:S01]  /*5a80*/  IMAD R0, R0, 0x2000, R3 ;  /* 0x0000200000007824 */ /* 0x000fe200078e0203 */
[----:B------:R-:W-:-:S04]  /*5a90*/  LOP3.LUT P0, RZ, R3, 0x3ff, RZ, 0xc0, !PT ;  /* 0x000003ff03ff7812 */ /* 0x000fc8000780c0ff */
[----:B------:R-:W-:Y:S02]  /*5aa0*/  SHF.R.U32.HI R0, RZ, 0x4, R0 ;  /* 0x00000004ff007819 */ /* 0x000fe40000011600 */
[----:B------:R-:W-:Y:S02]  /*5ab0*/  P2R R26, PR, RZ, 0x1 ;  /* 0x00000001ff1a7803 */ /* 0x000fe40000000000 */
[----:B------:R-:W-:-:S05]  /*5ac0*/  LOP3.LUT R29, R0, 0x3fff, RZ, 0xc0, !PT ;  /* 0x00003fff001d7812 */ /* 0x000fca00078ec0ff */
[----:B------:R-:W-:Y:S05]  /*5ad0*/  @!P0 BRA `(.L_x_13276) ;  /* 0x0000000000408947 */ /* 0x000fea0003800000 */
[----:B------:R-:W-:Y:S01]  /*5ae0*/  MOV R0, 0x0 ;  /* 0x0000000000007802 */ /* 0x000fe20000000f00 */
[----:B------:R-:W-:Y:S01]  /*5af0*/  ULDC.64 UR4, c[0x4][0x138] ;  /* 0x01004e0000047ab9 */ /* 0x000fe20000000a00 */
[----:B------:R-:W-:Y:S01]  /*5b00*/  ULDC.64 UR6, c[0x4][0x140] ;  /* 0x0100500000067ab9 */ /* 0x000fe20000000a00 */
[----:B------:R-:W-:Y:S01]  /*5b10*/  MOV R4, UR4 ;  /* 0x0000000400047c02 */ /* 0x000fe20008000f00 */
[----:B-1----:R0:W1:Y:S01]  /*5b20*/  LDC.64 R14, c[0x4][R0] ;  /* 0x01000000000e7b82 */ /* 0x0020620000000a00 */
        /* <DEDUP_REMOVED lines=11> */
.L_x_13276:
[----:B------:R-:W-:Y:S05]  /*5be0*/  BSYNC B6 ;  /* 0x0000000000067941 */ /* 0x000fea0003800000 */
.L_x_13275:
        /* <DEDUP_REMOVED lines=8> */
[----:B------:R0:W2:Y:S03]  /*5c70*/  SYNCS.PHASECHK.TRANS64.TRYWAIT P0, [R18+URZ+0x16800], R3 ;  /* 0x01680003120075a7 */ /* 0x0000a6000800017f */
[----:B--2---:R-:W-:Y:S05]  /*5c80*/  @!P0 NANOSLEEP.SYNCS 0x989680 ;  /* 0x009896800000895d */ /* 0x004fea0003900000 */
[----:B------:R-:W2:Y:S01]  /*5c90*/  @!P0 SYNCS.PHASECHK.TRANS64 P0, [R18+URZ+0x16800], R3 ;  /* 0x01680003120085a7 */ /* 0x000ea2000800007f */
[----:B------:R-:W-:Y:S04]  /*5ca0*/  BSSY B0, `(.L_x_13278) ;  /* 0x0000006000007945 */ /* 0x000fe80003800000 */
[----:B--2---:R-:W-:Y:S05]  /*5cb0*/  @P0 BRA `(.L_x_13279) ;  /* 0x0000000000100947 */ /* 0x004fea0003800000 */
.L_x_13280:
[----:B--2---:R2:W3:Y:S02]  /*5cc0*/  SYNCS.PHASECHK.TRANS64.TRYWAIT P0, [R18+URZ+0x16800], R3 ;  /* 0x01680003120075a7 */ /* 0x0044e4000800017f */
[----:B---3--:R-:W-:Y:S05]  /*5cd0*/  @!P0 NANOSLEEP.SYNCS 0x989680 ;  /* 0x009896800000895d */ /* 0x008fea0003900000 */
[----:B------:R-:W3:Y:S02]  /*5ce0*/  @!P0 SYNCS.PHASECHK.TRANS64 P0, [R18+URZ+0x16800], R3 ;  /* 0x01680003120085a7 */ /* 0x000ee4000800007f */
[----:B---3--:R-:W-:Y:S05]  /*5cf0*/  @!P0 BRA `(.L_x_13280) ;  /* 0xfffffffc00f08947 */ /* 0x008fea000383ffff */
.L_x_13279:
[----:B------:R-:W-:Y:S05]  /*5d00*/  BSYNC B0 ;  /* 0x0000000000007941 */ /* 0x000fea0003800000 */
.L_x_13278:
[----:B------:R-:W-:Y:S05]  /*5d10*/  BRA `(.L_x_13281) ;  /* 0x0000002000ec7947 */ /* 0x000fea0003800000 */
.L_x_13277:
[----:B-----5:R-:W-:Y:S01]  /*5d20*/  SHF.R.S32.HI R0, RZ, 0x1f, R24 ;  /* 0x0000001fff007819 */ /* 0x020fe20000011418 */
[----:B------:R-:W-:Y:S01]  /*5d30*/  ULDC.64 UR4, c[0x0][0x3f8] ;  /* 0x0000fe0000047ab9 */ /* 0x000fe20000000a00 */
[----:B------:R-:W-:Y:S01]  /*5d40*/  ULDC.64 UR6, c[0x0][0x408] ;  /* 0x0001020000067ab9 */ /* 0x000fe20000000a00 */
[----:B------:R-:W-:Y:S01]  /*5d50*/  ISETP.NE.AND P2, PT, R26, RZ, PT ;  /* 0x000000ff1a00720c */ /* 0x000fe20003f45270 */
[----:B------:R-:W-:Y:S01]  /*5d60*/  IMAD.WIDE.U32 R4, R24, UR4, RZ ;  /* 0x0000000418047c25 */ /* 0x000fe2000f8e00ff */
[----:B------:R-:W-:Y:S03]  /*5d70*/  BSSY B6, `(.L_x_13282) ;  /* 0x000001f000067945 */ /* 0x000fe60003800000 */
[C---:B------:R-:W-:Y:S02]  /*5d80*/  IMAD R3, R0.reuse, UR4, RZ ;  /* 0x0000000400037c24 */ /* 0x040fe4000f8e02ff */
[----:B------:R-:W-:-:S02]  /*5d90*/  IMAD R9, R0, UR6, RZ ;  /* 0x0000000600097c24 */ /* 0x000fc4000f8e02ff */
        /* <DEDUP_REMOVED lines=28> */
.L_x_13283:
[----:B------:R-:W-:Y:S05]  /*5f60*/  BSYNC B6 ;  /* 0x0000000000067941 */ /* 0x000fea0003800000 */
.L_x_13282:
        /* <DEDUP_REMOVED lines=10> */
[----:B-1----:R0:W1:Y:S02]  /*6010*/  SHFL.IDX PT, R14, R27, RZ, 0x1c1f ;  /* 0x001c1fff1b0e7589 */ /* 0x00206400000e0000 */
.L_x_13487:
[----:B------:R-:W-:Y:S01]  /*6020*/  ULDC UR4, c[0x0][0x448] ;  /* 0x0001120000047ab9 */ /* 0x000fe20000000800 */
[----:B------:R-:W-:Y:S01]  /*6030*/  BSSY B1, `(.L_x_13287) ;  /* 0x000001e000017945 */ /* 0x000fe20003800000 */
[----:B0-----:R-:W-:Y:S01]  /*6040*/  IMAD R26, R25, UR4, RZ ;  /* 0x00000004191a7c24 */ /* 0x001fe2000f8e02ff */
[----:B------:R-:W-:Y:S02]  /*6050*/  CS2R R8, SRZ ;  /* 0x0000000000087805 */ /* 0x000fe4000001ff00 */
[----:B------:R-:W-:Y:S02]  /*6060*/  CS2R R6, SRZ ;  /* 0x0000000000067805 */ /* 0x000fe4000001ff00 */
[----:B------:R-:W-:Y:S02]  /*6070*/  CS2R R10, SRZ ;  /* 0x00000000000a7805 */ /* 0x000fe4000001ff00 */
[----:B------:R-:W-:Y:S02]  /*6080*/  CS2R R12, SRZ ;  /* 0x00000000000c7805 */ /* 0x000fe4000001ff00 */
[----:B------:R-:W-:-:S13]  /*6090*/  ISETP.GE.AND P0, PT, R4, R26, PT ;  /* 0x0000001a0400720c */ /* 0x000fda0003f06270 */
[----:B------:R-:W-:Y:S05]  /*60a0*/  @P0 BRA `(.L_x_13288) ;  /* 0x0000000000580947 */ /* 0x000fea0003800000 */
[----:B------:R-:W1:Y:S01]  /*60b0*/  LDL R28, [R1+0x4c] ;  /* 0x00004c00011c7983 */ /* 0x000e620000100800 */
[----:B------:R-:W-:-:S03]  /*60c0*/  ULDC UR4, c[0x0][0x3f4] ;  /* 0x0000fd0000047ab9 */ /* 0x000fc60000000800 */
[----:B------:R-:W4:Y:S01]  /*60d0*/  LDL R27, [R1+0x48] ;  /* 0x00004800011b7983 */ /* 0x000f220000100800 */
[----:B------:R-:W-:Y:S01]  /*60e0*/  ISETP.GE.AND P3, PT, R156, UR4, PT ;  /* 0x000000049c007c0c */ /* 0x000fe2000bf66270 */
[----:B---3--:R-:W-:Y:S01]  /*60f0*/  IMAD.MOV.U32 R6, RZ, RZ, R0 ;  /* 0x000000ffff067224 */ /* 0x008fe200078e0000 */
[----:B------:R-:W-:Y:S01]  /*6100*/  ISETP.GE.AND P2, PT, R22, UR4, PT ;  /* 0x0000000416007c0c */ /* 0x000fe2000bf46270 */
[----:B--2---:R-:W-:Y:S01]  /*6110*/  IMAD.MOV.U32 R7, RZ, RZ, R3 ;  /* 0x000000ffff077224 */ /* 0x004fe200078e0003 */
[----:B------:R-:W-:Y:S01]  /*6120*/  CS2R R10, SRZ ;  /* 0x00000000000a7805 */ /* 0x000fe2000001ff00 */
[----:B----4-:R-:W-:Y:S01]  /*6130*/  IMAD.MOV.U32 R15, RZ, RZ, R5 ;  /* 0x000000ffff0f7224 */ /* 0x010fe200078e0005 */
[----:B------:R-:W-:Y:S02]  /*6140*/  CS2R R8, SRZ ;  /* 0x0000000000087805 */ /* 0x000fe4000001ff00 */
[----:B------:R-:W-:-:S07]  /*6150*/  CS2R R12, SRZ ;  /* 0x00000000000c7805 */ /* 0x000fce000001ff00 */
[----:B------:R-:W-:Y:S01]  /*6160*/  @!P2 IMAD.WIDE R20, R22, 0x2, R6 ;  /* 0x000000021614a825 */ /* 0x000fe200078e0206 */
[----:B------:R-:W-:-:S04]  /*6170*/  CS2R R6, SRZ ;  /* 0x0000000000067805 */ /* 0x000fc8000001ff00 */
[----:B------:R0:W5:Y:S01]  /*6180*/  @!P2 LD.E.64 R10, desc[UR42][R20.64] ;  /* 0x0000002a140aa980 */ /* 0x000162000c101b00 */
[-C--:B-1----:R-:W-:Y:S02]  /*6190*/  @!P3 IADD3 R4, P1, R14, R28.reuse, RZ ;  /* 0x0000001c0e04b210 */ /* 0x082fe40007f3e0ff */
[----:B------:R-:W-:Y:S01]  /*61a0*/  @!P3 IADD3 R24, P0, R0, R28, RZ ;  /* 0x0000001c0018b210 */ /* 0x000fe20007f1e0ff */
[----:B------:R-:W-:-:S03]  /*61b0*/  @!P2 IMAD.WIDE R14, R22, 0x2, R14 ;  /* 0x00000002160ea825 */ /* 0x000fc600078e020e */
[----:B------:R-:W-:Y:S01]  /*61c0*/  @!P3 IADD3.X R25, R3, R27, RZ, P0, !PT ;  /* 0x0000001b0319b210 */ /* 0x000fe200007fe4ff */
[----:B------:R-:W-:Y:S01]  /*61d0*/  @!P3 IMAD.X R5, R5, 0x1, R27, P1 ;  /* 0x000000010505b824 */ /* 0x000fe200008e061b */
[----:B------:R0:W5:Y:S04]  /*61e0*/  @!P2 LD.E.64 R8, desc[UR42][R14.64] ;  /* 0x0000002a0e08a980 */ /* 0x000168000c101b00 */
[----:B------:R0:W5:Y:S04]  /*61f0*/  @!P3 LD.E.64 R12, desc[UR42][R24.64] ;  /* 0x0000002a180cb980 */ /* 0x000168000c101b00 */
[----:B------:R0:W5:Y:S02]  /*6200*/  @!P3 LD.E.64 R6, desc[UR42][R4.64] ;  /* 0x0000002a0406b980 */ /* 0x000164000c101b00 */
.L_x_13288:
[----:B------:R-:W-:Y:S05]  /*6210*/  BSYNC B1 ;  /* 0x0000000000017941 */ /* 0x000fea0003800000 */
.L_x_13287:
[----:B01----:R-:W3:Y:S01]  /*6220*/  LDL R14, [R1+0x14] ;  /* 0x00001400010e7983 */ /* 0x003ee20000100800 */
[----:B------:R-:W-:Y:S01]  /*6230*/  ULEA.HI UR4, UR37, UR37, URZ, 0x1 ;  /* 0x0000002525047291 */ /* 0x000fe2000f8f083f */
[----:B------:R-:W-:Y:S01]  /*6240*/  IMAD R4, R33, -0xc0, R26 ;  /* 0xffffff4021047824 */ /* 0x000fe200078e021a */
[--C-:B-----5:R-:W-:Y:S01]  /*6250*/  SHF.R.U64 R34, R10, 0x10, R11.reuse ;  /* 0x000000100a227819 */ /* 0x120fe2000000120b */
[----:B----4-:R-:W0:Y:S01]  /*6260*/  S2R R5, SR_TID.X ;  /* 0x0000000000057919 */ /* 0x010e220000002100 */
[----:B------:R-:W-:Y:S01]  /*6270*/  ULOP3.LUT UR4, UR4, 0xfffffffe, URZ, 0xc0, !UPT ;  /* 0xfffffffe04047892 */ /* 0x000fe2000f8ec03f */
[----:B------:R-:W-:Y:S01]  /*6280*/  IMAD.MOV.U32 R20, RZ, RZ, R11 ;  /* 0x000000ffff147224 */ /* 0x000fe200078e000b */
[--C-:B------:R-:W-:Y:S01]  /*6290*/  SHF.R.U64 R24, R12, 0x10, R13.reuse ;  /* 0x000000100c187819 */ /* 0x100fe2000000120d */
[----:B------:R-:W-:Y:S01]  /*62a0*/  IMAD.MOV.U32 R30, RZ, RZ, R8 ;  /* 0x000000ffff1e7224 */ /* 0x000fe200078e0008 */
[----:B------:R-:W-:Y:S01]  /*62b0*/  UIADD3 UR4, UR37, -UR4, URZ ;  /* 0x8000000425047290 */ /* 0x000fe2000fffe03f */
[----:B------:R-:W-:Y:S01]  /*62c0*/  MOV R32, R10 ;  /* 0x0000000a00207202 */ /* 0x000fe20000000f00 */
[----:B------:R-:W-:Y:S01]  /*62d0*/  IMAD.MOV.U32 R10, RZ, RZ, R13 ;  /* 0x000000ffff0a7224 */ /* 0x000fe200078e000d */
[--C-:B------:R-:W-:Y:S01]  /*62e0*/  SHF.R.U64 R35, R8, 0x10, R9.reuse ;  /* 0x0000001008237819 */ /* 0x100fe20000001209 */
[----:B------:R-:W-:Y:S01]  /*62f0*/  BSSY B1, `(.L_x_13289) ;  /* 0x0000027000017945 */ /* 0x000fe20003800000 */
[----:B------:R-:W-:Y:S01]  /*6300*/  SHF.R.U32.HI R26, RZ, 0x10, R9 ;  /* 0x00000010ff1a7819 */ /* 0x000fe20000011609 */
[----:B------:R-:W-:Y:S01]  /*6310*/  IMAD.U32 R15, RZ, RZ, UR4 ;  /* 0x00000004ff0f7e24 */ /* 0x000fe2000f8e00ff */
[----:B------:R-:W-:-:S02]  /*6320*/  SHF.R.U32.HI R25, RZ, 0x10, R13 ;  /* 0x00000010ff197819 */ /* 0x000fc4000001160d */
[----:B------:R-:W-:Y:S02]  /*6330*/  VIMNMX R13, R4, 0xc0, PT ;  /* 0x000000c0040d7848 */ /* 0x000fe40003fe0100 */
[----:B------:R-:W-:Y:S02]  /*6340*/  SHF.L.U32 R15, R15, 0x1f, RZ ;  /* 0x0000001f0f0f7819 */ /* 0x000fe400000006ff */
[----:B------:R-:W-:Y:S02]  /*6350*/  PRMT R8, R10, 0x5410, R25 ;  /* 0x000054100a087816 */ /* 0x000fe40000000019 */
[----:B------:R-:W1:Y:S01]  /*6360*/  SYNCS.PHASECHK.TRANS64.TRYWAIT P0, [R18+URZ+0x16800], R15 ;  /* 0x0168000f120075a7 */ /* 0x000e62000800017f */
[----:B------:R-:W-:Y:S02]  /*6370*/  PRMT R32, R32, 0x5410, R20 ;  /* 0x0000541020207816 */ /* 0x000fe40000000014 */
[----:B------:R-:W-:Y:S02]  /*6380*/  PRMT R10, R24, 0x7610, R10 ;  /* 0x00007610180a7816 */ /* 0x000fe4000000000a */
[----:B------:R-:W-:Y:S01]  /*6390*/  PRMT R35, R35, 0x5410, R26 ;  /* 0x0000541023237816 */ /* 0x000fe2000000001a */
[----:B0-----:R-:W-:-:S05]  /*63a0*/  VIADD R21, R5, 0xffffff80 ;  /* 0xffffff8005157836 */ /* 0x001fca0000000000 */
[----:B------:R-:W-:-:S04]  /*63b0*/  SHF.R.S32.HI R5, RZ, 0x1f, R21 ;  /* 0x0000001fff057819 */ /* 0x000fc80000011415 */
[----:B------:R-:W-:Y:S02]  /*63c0*/  LEA.HI R5, R5, R21, RZ, 0x5 ;  /* 0x0000001505057211 */ /* 0x000fe400078f28ff */
[----:B------:R-:W-:Y:S02]  /*63d0*/  SHF.R.U32.HI R21, RZ, 0x10, R11 ;  /* 0x00000010ff157819 */ /* 0x000fe4000001160b */
[----:B------:R-:W-:Y:S02]  /*63e0*/  SHF.R.S32.HI R5, RZ, 0x5, R5 ;  /* 0x00000005ff057819 */ /* 0x000fe40000011405 */
[----:B------:R-:W-:Y:S02]  /*63f0*/  MOV R11, R12 ;  /* 0x0000000c000b7202 */ /* 0x000fe40000000f00 */
[----:B------:R-:W-:Y:S01]  /*6400*/  MOV R12, R9 ;  /* 0x00000009000c7202 */ /* 0x000fe20000000f00 */
[----:B------:R-:W-:Y:S01]  /*6410*/  IMAD.MOV.U32 R9, RZ, RZ, R6 ;  /* 0x000000ffff097224 */ /* 0x000fe200078e0006 */
[----:B------:R-:W-:-:S02]  /*6420*/  SHF.R.U64 R6, R6, 0x10, R7 ;  /* 0x0000001006067819 */ /* 0x000fc40000001207 */
[----:B------:R-:W-:Y:S02]  /*6430*/  PRMT R34, R34, 0x5410, R21 ;  /* 0x0000541022227816 */ /* 0x000fe40000000015 */
[----:B------:R-:W-:Y:S02]  /*6440*/  PRMT R11, R11, 0x5410, R9 ;  /* 0x000054100b0b7816 */ /* 0x000fe40000000009 */
[----:B------:R-:W-:Y:S01]  /*6450*/  PRMT R30, R30, 0x5410, R12 ;  /* 0x000054101e1e7816 */ /* 0x000fe2000000000c */
[C---:B---3--:R-:W-:Y:S01]  /*6460*/  IMAD.SHL.U32 R0, R14.reuse, 0x40, RZ ;  /* 0x000000400e007824 */ /* 0x048fe200078e00ff */
[----:B------:R-:W-:Y:S02]  /*6470*/  LOP3.LUT P1, RZ, R14, 0x4, RZ, 0xc0, !PT ;  /* 0x000000040eff7812 */ /* 0x000fe4000782c0ff */
[----:B------:R-:W-:Y:S02]  /*6480*/  MOV R14, R7 ;  /* 0x00000007000e7202 */ /* 0x000fe40000000f00 */
[----:B--2---:R-:W-:-:S02]  /*6490*/  LOP3.LUT R3, R0, 0x1c0, RZ, 0xc0, !PT ;  /* 0x000001c000037812 */ /* 0x004fc400078ec0ff */
[----:B------:R-:W-:Y:S02]  /*64a0*/  SHF.R.U32.HI R7, RZ, 0x10, R7 ;  /* 0x00000010ff077819 */ /* 0x000fe40000011607 */
[----:B------:R-:W-:Y:S02]  /*64b0*/  LOP3.LUT R0, R3, 0x18, R16, 0xf8, !PT ;  /* 0x0000001803007812 */ /* 0x000fe400078ef810 */
[----:B------:R-:W-:Y:S02]  /*64c0*/  SHF.R.U32.HI R3, RZ, 0x3, R3 ;  /* 0x00000003ff037819 */ /* 0x000fe40000011603 */
[----:B------:R-:W-:Y:S02]  /*64d0*/  PRMT R9, R14, 0x7610, R9 ;  /* 0x000076100e097816 */ /* 0x000fe40000000009 */
[----:B------:R-:W-:-:S05]  /*64e0*/  LOP3.LUT R0, R0, R3, RZ, 0x3c, !PT ;  /* 0x0000000300007212 */ /* 0x000fca00078e3cff */
[----:B------:R-:W-:-:S04]  /*64f0*/  IMAD R3, R5, 0x200, R0 ;  /* 0x0000020005037824 */ /* 0x000fc800078e0200 */
[----:B------:R-:W-:-:S04]  /*6500*/  IMAD R3, R3, 0x2, R18 ;  /* 0x0000000203037824 */ /* 0x000fc800078e0212 */
[C---:B------:R-:W-:Y:S02]  /*6510*/  VIADD R5, R3.reuse, 0x8400 ;  /* 0x0000840003057836 */ /* 0x040fe40000000000 */
[----:B------:R-:W-:Y:S02]  /*6520*/  VIADD R0, R3, 0x8440 ;  /* 0x0000844003007836 */ /* 0x000fe40000000000 */
[----:B------:R-:W-:Y:S01]  /*6530*/  @P1 VIADD R0, R5, 0xffffffc0 ;  /* 0xffffffc005001836 */ /* 0x000fe20000000000 */
[----:B------:R-:W-:Y:S01]  /*6540*/  ISETP.GE.AND P1, PT, R152, R13, PT ;  /* 0x0000000d9800720c */ /* 0x000fe20003f26270 */
[----:B-1----:R-:W-:-:S12]  /*6550*/  @!P0 BRA `(.L_x_13290) ;  /* 0x0000010000388947 */ /* 0x002fd80003800000 */
.L_x_13488:
[----:B------:R-:W-:Y:S05]  /*6560*/  BSYNC B1 ;  /* 0x0000000000017941 */ /* 0x000fea0003800000 */
.L_x_13289:
[----:B------:R-:W-:Y:S01]  /*6570*/  BSSY B1, `(.L_x_13291) ;  /* 0x0000057000017945 */ /* 0x000fe20003800000 */
[----:B------:R-:W-:Y:S02]  /*6580*/  PRMT R10, R10, 0x5410, R6 ;  /* 0x000054100a0a7816 */ /* 0x000fe40000000006 */
[----:B------:R-:W-:Y:S01]  /*6590*/  PRMT R9, R9, 0x5410, R7 ;  /* 0x0000541009097816 */ /* 0x000fe20000000007 */
[----:B------:R-:W-:Y:S06]  /*65a0*/  @P1 BRA `(.L_x_13292) ;  /* 0x00000004004c1947 */ /* 0x000fec0003800000 */
[----:B------:R-:W1:Y:S01]  /*65b0*/  LDC R5, c[0x0][0x3f4] ;  /* 0x0000fd00ff057b82 */ /* 0x000e620000000800 */
[----:B------:R-:W-:Y:S01]  /*65c0*/  BSSY B2, `(.L_x_13293) ;  /* 0x000002a000027945 */ /* 0x000fe20003800000 */
[-C--:B-1----:R-:W-:Y:S02]  /*65d0*/  ISETP.GE.AND P0, PT, R22, R5.reuse, PT ;  /* 0x000000051600720c */ /* 0x082fe40003f06270 */
[----:B------:R-:W-:-:S11]  /*65e0*/  ISETP.GE.AND P1, PT, R156, R5, PT ;  /* 0x000000059c00720c */ /* 0x000fd60003f26270 */
[----:B------:R-:W-:Y:S05]  /*65f0*/  @P0 BRA `(.L_x_13294) ;  /* 0x0000000000980947 */ /* 0x000fea0003800000 */
[----:B------:R-:W1:Y:S01]  /*6600*/  LDS.128 R4, [R3+0x8400] ;  /* 0x0084000003047984 */ /* 0x000e620000000c00 */
[----:B------:R-:W-:Y:S02]  /*6610*/  HADD2.F32 R25, -RZ, R30.H0_H0 ;  /* 0x2000001eff197230 */ /* 0x000fe40000004100 */
[----:B------:R-:W-:Y:S02]  /*6620*/  HADD2.F32 R21, -RZ, R32.H0_H0 ;  /* 0x20000020ff157230 */ /* 0x000fe40000004100 */
[----:B------:R-:W-:Y:S02]  /*6630*/  HADD2.F32 R24, -RZ, R34.H0_H0 ;  /* 0x20000022ff187230 */ /* 0x000fe40000004100 */
[----:B------:R-:W-:Y:S02]  /*6640*/  HADD2.F32 R26, -RZ, R35.H0_H0 ;  /* 0x20000023ff1a7230 */ /* 0x000fe40000004100 */
[--C-:B-1----:R-:W-:Y:S02]  /*6650*/  HADD2.F32 R12, -RZ, R4.reuse.H0_H0 ;  /* 0x20000004ff0c7230 */ /* 0x102fe40000004100 */
[----:B------:R-:W-:-:S02]  /*6660*/  HADD2.F32 R4, -RZ, R4.H1_H1 ;  /* 0x30000004ff047230 */ /* 0x000fc40000004100 */
[--C-:B------:R-:W-:Y:S02]  /*6670*/  HADD2.F32 R14, -RZ, R5.reuse.H0_H0 ;  /* 0x20000005ff0e7230 */ /* 0x100fe40000004100 */
[----:B------:R-:W-:Y:S02]  /*6680*/  HADD2.F32 R5, -RZ, R5.H1_H1 ;  /* 0x30000005ff057230 */ /* 0x000fe40000004100 */
[C---:B------:R-:W-:Y:S01]  /*6690*/  FMUL.FTZ R27, R4.reuse, R25 ;  /* 0x00000019041b7220 */ /* 0x040fe20000410000 */
[----:B------:R-:W-:Y:S01]  /*66a0*/  FMUL.FTZ R4, R4, R21 ;  /* 0x0000001504047220 */ /* 0x000fe20000410000 */
[--C-:B0-----:R-:W-:Y:S02]  /*66b0*/  HADD2.F32 R15, -RZ, R6.reuse.H0_H0 ;  /* 0x20000006ff0f7230 */ /* 0x101fe40000004100 */
[----:B------:R-:W-:Y:S02]  /*66c0*/  HADD2.F32 R20, -RZ, R7.H0_H0 ;  /* 0x20000007ff147230 */ /* 0x000fe40000004100 */
[C---:B------:R-:W-:Y:S01]  /*66d0*/  FFMA.FTZ R28, R12.reuse, R25, R4 ;  /* 0x000000190c1c7223 */ /* 0x040fe20000010004 */
[C---:B------:R-:W-:Y:S01]  /*66e0*/  FMUL.FTZ R31, R5.reuse, R26 ;  /* 0x0000001a051f7220 */ /* 0x040fe20000410000 */
[----:B------:R-:W-:Y:S01]  /*66f0*/  FFMA.FTZ R27, R12, R21, -R27 ;  /* 0x000000150c1b7223 */ /* 0x000fe2000001081b */
        /* <DEDUP_REMOVED lines=13> */
[-C--:B------:R-:W-:Y:S01]  /*67d0*/  FMUL.FTZ R26, R7, R5.reuse ;  /* 0x00000005071a7220 */ /* 0x080fe20000410000 */
[----:B------:R-:W-:Y:S01]  /*67e0*/  FFMA.FTZ R25, R15, R12, R25 ;  /* 0x0000000c0f197223 */ /* 0x000fe20000010019 */
[----:B------:R-:W-:Y:S01]  /*67f0*/  FFMA.FTZ R7, R20, R5, -R33 ;  /* 0x0000000514077223 */ /* 0x000fe20000010821 */
[----:B------:R-:W-:Y:S01]  /*6800*/  F2FP.F16.F32.PACK_AB R4, R28, R27 ;  /* 0x0000001b1c04723e */ /* 0x000fe200000000ff */
[----:B------:R-:W-:Y:S01]  /*6810*/  FFMA.FTZ R26, R20, R21, R26 ;  /* 0x00000015141a7223 */ /* 0x000fe2000001001a */
[----:B------:R-:W-:Y:S02]  /*6820*/  F2FP.F16.F32.PACK_AB R5, R14, R31 ;  /* 0x0000001f0e05723e */ /* 0x000fe400000000ff */
[----:B------:R-:W-:-:S02]  /*6830*/  F2FP.F16.F32.PACK_AB R6, R25, R6 ;  /* 0x000000061906723e */ /* 0x000fc400000000ff */
[----:B------:R-:W-:-:S05]  /*6840*/  F2FP.F16.F32.PACK_AB R7, R26, R7 ;  /* 0x000000071a07723e */ /* 0x000fca00000000ff */
[----:B------:R1:W-:Y:S02]  /*6850*/  STS.128 [R3+0x8400], R4 ;  /* 0x0084000403007388 */ /* 0x0003e40000000c00 */
.L_x_13294:
[----:B------:R-:W-:Y:S05]  /*6860*/  BSYNC B2 ;  /* 0x0000000000027941 */ /* 0x000fea0003800000 */
.L_x_13293:
[----:B------:R-:W-:Y:S05]  /*6870*/  @P1 BRA `(.L_x_13292) ;  /* 0x0000000000981947 */ /* 0x000fea0003800000 */
[----:B-1----:R-:W1:Y:S01]  /*6880*/  LDS.128 R4, [R0] ;  /* 0x0000000000047984 */ /* 0x002e620000000c00 */
[--C-:B------:R-:W-:Y:S02]  /*6890*/  HADD2.F32 R25, -RZ, R11.reuse.H1_H1 ;  /* 0x3000000bff197230 */ /* 0x100fe40000004100 */
[----:B------:R-:W-:Y:S02]  /*68a0*/  HADD2.F32 R21, -RZ, R11.H0_H0 ;  /* 0x2000000bff157230 */ /* 0x000fe40000004100 */
[--C-:B------:R-:W-:Y:S02]  /*68b0*/  HADD2.F32 R24, -RZ, R10.reuse.H0_H0 ;  /* 0x2000000aff187230 */ /* 0x100fe40000004100 */
[----:B------:R-:W-:Y:S02]  /*68c0*/  HADD2.F32 R26, -RZ, R10.H1_H1 ;  /* 0x3000000aff1a7230 */ /* 0x000fe40000004100 */
        /* <DEDUP_REMOVED lines=16> */
[--C-:B------:R-:W-:Y:S02]  /*69d0*/  HADD2.F32 R12, -RZ, R9.reuse.H0_H0 ;  /* 0x20000009ff0c7230 */ /* 0x100fe40000004100 */
[--C-:B------:R-:W-:Y:S02]  /*69e0*/  HADD2.F32 R4, -RZ, R8.reuse.H0_H0 ;  /* 0x20000008ff047230 */ /* 0x100fe40000004100 */
        /* <DEDUP_REMOVED lines=14> */
[----:B------:R2:W-:Y:S02]  /*6ad0*/  STS.128 [R0], R4 ;  /* 0x0000000400007388 */ /* 0x0005e40000000c00 */
.L_x_13292:
[----:B------:R-:W-:Y:S05]  /*6ae0*/  BSYNC B1 ;  /* 0x0000000000017941 */ /* 0x000fea0003800000 */
.L_x_13291:
[----:B-12---:R-:W-:-:S05]  /*6af0*/  VIADD R4, R152, 0x60 ;  /* 0x0000006098047836 */ /* 0x006fca0000000000 */
[----:B------:R-:W-:-:S13]  /*6b00*/  ISETP.GE.AND P0, PT, R4, R13, PT ;  /* 0x0000000d0400720c */ /* 0x000fda0003f06270 */
[----:B------:R-:W-:Y:S05]  /*6b10*/  @P0 BRA `(.L_x_13295) ;  /* 0x0000001400480947 */ /* 0x000fea0003800000 */
        /* <DEDUP_REMOVED lines=8> */
[--C-:B------:R-:W-:Y:S02]  /*6ba0*/  HADD2.F32 R31, -RZ, R35.reuse.H0_H0 ;  /* 0x20000023ff1f7230 */ /* 0x100fe40000004100 */
[----:B------:R-:W-:Y:S02]  /*6bb0*/  HADD2.F32 R27, -RZ, R34.H0_H0 ;  /* 0x20000022ff1b7230 */ /* 0x000fe40000004100 */
[----:B------:R-:W-:Y:S02]  /*6bc0*/  HADD2.F32 R28, -RZ, R30.H1_H1 ;  /* 0x3000001eff1c7230 */ /* 0x000fe40000004100 */
[----:B------:R-:W-:-:S02]  /*6bd0*/  HADD2.F32 R33, -RZ, R35.H1_H1 ;  /* 0x30000023ff217230 */ /* 0x000fc40000004100 */
[--C-:B-1----:R-:W-:Y:S02]  /*6be0*/  HADD2.F32 R12, -RZ, R4.reuse.H0_H0 ;  /* 0x20000004ff0c7230 */ /* 0x102fe40000004100 */
[----:B------:R-:W-:Y:S02]  /*6bf0*/  HADD2.F32 R4, -RZ, R4.H1_H1 ;  /* 0x30000004ff047230 */ /* 0x000fe40000004100 */
[--C-:B------:R-:W-:Y:S02]  /*6c00*/  HADD2.F32 R13, -RZ, R5.reuse.H0_H0 ;  /* 0x20000005ff0d7230 */ /* 0x100fe40000004100 */
[----:B------:R-:W-:Y:S02]  /*6c10*/  HADD2.F32 R5, -RZ, R5.H1_H1 ;  /* 0x30000005ff057230 */ /* 0x000fe40000004100 */
[-C--:B------:R-:W-:Y:S01]  /*6c20*/  FMUL.FTZ R21, R26, R4.reuse ;  /* 0x000000041a157220 */ /* 0x080fe20000410000 */
[----:B------:R-:W-:Y:S01]  /*6c30*/  FMUL.FTZ R25, R24, R4 ;  /* 0x0000000418197220 */ /* 0x000fe20000410000 */
[----:B------:R-:W-:-:S02]  /*6c40*/  HADD2.F32 R14, -RZ, R6.H0_H0 ;  /* 0x20000006ff0e7230 */ /* 0x000fc40000004100 */
[-C--:B------:R-:W-:Y:S01]  /*6c50*/  FMUL.FTZ R20, R31, R5.reuse ;  /* 0x000000051f147220 */ /* 0x080fe20000410000 */
[-C--:B------:R-:W-:Y:S01]  /*6c60*/  FFMA.FTZ R4, R24, R12.reuse, -R21 ;  /* 0x0000000c18047223 */ /* 0x080fe20000010815 */
[----:B------:R-:W-:Y:S01]  /*6c70*/  FFMA.FTZ R25, R26, R12, R25 ;  /* 0x0000000c1a197223 */ /* 0x000fe20000010019 */
[C---:B------:R-:W-:Y:S01]  /*6c80*/  FMUL.FTZ R12, R27.reuse, R5 ;  /* 0x000000051b0c7220 */ /* 0x040fe20000410000 */
[--C-:B0-----:R-:W-:Y:S02]  /*6c90*/  HADD2.F32 R15, -RZ, R7.reuse.H0_H0 ;  /* 0x20000007ff0f7230 */ /* 0x101fe40000004100 */
[-C--:B------:R-:W-:Y:S01]  /*6ca0*/  FFMA.FTZ R5, R27, R13.reuse, -R20 ;  /* 0x0000000d1b057223 */ /* 0x080fe20000010814 */
[----:B------:R-:W-:Y:S02]  /*6cb0*/  HADD2.F32 R6, -RZ, R6.H1_H1 ;  /* 0x30000006ff067230 */ /* 0x000fe40000004100 */
[----:B------:R-:W-:Y:S01]  /*6cc0*/  FFMA.FTZ R12, R31, R13, R12 ;  /* 0x0000000d1f0c7223 */ /* 0x000fe2000001000c */
[----:B------:R-:W-:Y:S01]  /*6cd0*/  HADD2.F32 R7, -RZ, R7.H1_H1 ;  /* 0x30000007ff077230 */ /* 0x000fe20000004100 */
[----:B------:R-:W-:Y:S01]  /*6ce0*/  F2FP.F16.F32.PACK_AB R4, R25, R4 ;  /* 0x000000041904723e */ /* 0x000fe200000000ff */
[----:B------:R-:W-:-:S02]  /*6cf0*/  HADD2.F32 R26, -RZ, R32.H1_H1 ;  /* 0x30000020ff1a7230 */ /* 0x000fc40000004100 */
[-C--:B------:R-:W-:Y:S01]  /*6d00*/  FMUL.FTZ R13, R28, R6.reuse ;  /* 0x000000061c0d7220 */ /* 0x080fe20000410000 */
[----:B------:R-:W-:Y:S02]  /*6d10*/  HADD2.F32 R27, -RZ, R34.H1_H1 ;  /* 0x30000022ff1b7230 */ /* 0x000fe40000004100 */
[----:B------:R-:W-:Y:S01]  /*6d20*/  FMUL.FTZ R20, R33, R7 ;  /* 0x0000000721147220 */ /* 0x000fe20000410000 */
[----:B------:R-:W-:Y:S01]  /*6d30*/  F2FP.F16.F32.PACK_AB R5, R12, R5 ;  /* 0x000000050c05723e */ /* 0x000fe200000000ff */
[C---:B------:R-:W-:Y:S01]  /*6d40*/  FMUL.FTZ R21, R26.reuse, R6 ;  /* 0x000000061a157220 */ /* 0x040fe20000410000 */
[-C--:B------:R-:W-:Y:S01]  /*6d50*/  FFMA.FTZ R6, R26, R14.reuse, -R13 ;  /* 0x0000000e1a067223 */ /* 0x080fe2000001080d */
[C---:B------:R-:W-:Y:S01]  /*6d60*/  FMUL.FTZ R24, R27.reuse, R7 ;  /* 0x000000071b187220 */ /* 0x040fe20000410000 */
[-C--:B------:R-:W-:Y:S01]  /*6d70*/  FFMA.FTZ R7, R27, R15.reuse, -R20 ;  /* 0x0000000f1b077223 */ /* 0x080fe20000010814 */
[----:B------:R-:W-:Y:S02]  /*6d80*/  FFMA.FTZ R21, R28, R14, R21 ;  /* 0x0000000e1c157223 */ /* 0x000fe40000010015 */
[----:B------:R-:W-:-:S03]  /*6d90*/  FFMA.FTZ R24, R33, R15, R24 ;  /* 0x0000000f21187223 */ /* 0x000fc60000010018 */
[----:B------:R-:W-:Y:S02]  /*6da0*/  F2FP.F16.F32.PACK_AB R6, R21, R6 ;  /* 0x000000061506723e */ /* 0x000fe400000000ff */
[----:B------:R-:W-:-:S05]  /*6db0*/  F2FP.F16.F32.PACK_AB R7, R24, R7 ;  /* 0x000000071807723e */ /* 0x000fca00000000ff */
[----:B------:R1:W-:Y:S02]  /*6dc0*/  STS.128 [R3+0xb400], R4 ;  /* 0x00b4000403007388 */ /* 0x0003e40000000c00 */
.L_x_13297:
[----:B------:R-:W-:Y:S05]  /*6dd0*/  BSYNC B1 ;  /* 0x0000000000017941 */ /* 0x000fea0003800000 */
.L_x_13296:
[----:B------:R-:W-:Y:S05]  /*6de0*/  @P1 BRA `(.L_x_13295) ;  /* 0x0000001000941947 */ /* 0x000fea0003800000 */
[----:B-1----:R-:W1:Y:S01]  /*6df0*/  LDS.128 R4, [R0+0x3000] ;  /* 0x0030000000047984 */ /* 0x002e620000000c00 */
[--C-:B------:R-:W-:Y:S02]  /*6e00*/  HADD2.F32 R21, -RZ, R11.reuse.H1_H1 ;  /* 0x3000000bff157230 */ /* 0x100fe40000004100 */
[--C-:B------:R-:W-:Y:S02]  /*6e10*/  HADD2.F32 R24, -RZ, R10.reuse.H0_H0 ;  /* 0x2000000aff187230 */ /* 0x100fe40000004100 */
[----:B------:R-:W-:Y:S02]  /*6e20*/  HADD2.F32 R26, -RZ, R10.H1_H1 ;  /* 0x3000000aff1a7230 */ /* 0x000fe40000004100 */
[----:B0-----:R-:W-:Y:S02]  /*6e30*/  HADD2.F32 R15, -RZ, R11.H0_H0 ;  /* 0x2000000bff0f7230 */ /* 0x001fe40000004100 */
[----:B------:R-:W-:Y:S02]  /*6e40*/  HADD2.F32 R25, -RZ, R9.H0_H0 ;  /* 0x20000009ff197230 */ /* 0x000fe40000004100 */
[----:B-1----:R-:W-:-:S02]  /*6e50*/  HADD2.F32 R3, -RZ, R4.H0_H0 ;  /* 0x20000004ff037230 */ /* 0x002fc40000004100 */
[----:B------:R-:W-:Y:S02]  /*6e60*/  HADD2.F32 R4, -RZ, R4.H1_H1 ;  /* 0x30000004ff047230 */ /* 0x000fe40000004100 */
[--C-:B------:R-:W-:Y:S02]  /*6e70*/  HADD2.F32 R10, -RZ, R5.reuse.H0_H0 ;  /* 0x20000005ff0a7230 */ /* 0x100fe40000004100 */
[----:B------:R-:W-:Y:S02]  /*6e80*/  HADD2.F32 R5, -RZ, R5.H1_H1 ;  /* 0x30000005ff057230 */ /* 0x000fe40000004100 */
[-C--:B------:R-:W-:Y:S01]  /*6e90*/  FMUL.FTZ R14, R21, R4.reuse ;  /* 0x00000004150e7220 */ /* 0x080fe20000410000 */
[C---:B------:R-:W-:Y:S01]  /*6ea0*/  FMUL.FTZ R20, R15.reuse, R4 ;  /* 0x000000040f147220 */ /* 0x040fe20000410000 */
[----:B------:R-:W-:Y:S02]  /*6eb0*/  HADD2.F32 R11, -RZ, R6.H0_H0 ;  /* 0x20000006ff0b7230 */ /* 0x000fe40000004100 */
[----:B------:R-:W-:Y:S01]  /*6ec0*/  FMUL.FTZ R13, R26, R5 ;  /* 0x000000051a0d7220 */ /* 0x000fe20000410000 */
[----:B------:R-:W-:Y:S01]  /*6ed0*/  FFMA.FTZ R4, R15, R3, -R14 ;  /* 0x000000030f047223 */ /* 0x000fe2000001080e */
[----:B------:R-:W-:Y:S01]  /*6ee0*/  FMUL.FTZ R15, R24, R5 ;  /* 0x00000005180f7220 */ /* 0x000fe20000410000 */
[----:B------:R-:W-:-:S02]  /*6ef0*/  HADD2.F32 R12, -RZ, R7.H0_H0 ;  /* 0x20000007ff0c7230 */ /* 0x000fc40000004100 */
[-C--:B------:R-:W-:Y:S01]  /*6f00*/  FFMA.FTZ R5, R24, R10.reuse, -R13 ;  /* 0x0000000a18057223 */ /* 0x080fe2000001080d */
[----:B------:R-:W-:Y:S02]  /*6f10*/  HADD2.F32 R6, -RZ, R6.H1_H1 ;  /* 0x30000006ff067230 */ /* 0x000fe40000004100 */
[----:B------:R-:W-:Y:S01]  /*6f20*/  FFMA.FTZ R3, R21, R3, R20 ;  /* 0x0000000315037223 */ /* 0x000fe20000010014 */
[----:B------:R-:W-:Y:S02]  /*6f30*/  HADD2.F32 R7, -RZ, R7.H1_H1 ;  /* 0x30000007ff077230 */ /* 0x000fe40000004100 */
[----:B------:R-:W-:Y:S01]  /*6f40*/  FFMA.FTZ R10, R26, R10, R15 ;  /* 0x0000000a1a0a7223 */ /* 0x000fe2000001000f */
[----:B------:R-:W-:Y:S02]  /*6f50*/  HADD2.F32 R24, -RZ, R9.H1_H1 ;  /* 0x30000009ff187230 */ /* 0x000fe40000004100 */
[--C-:B------:R-:W-:Y:S01]  /*6f60*/  HADD2.F32 R21, -RZ, R8.reuse.H0_H0 ;  /* 0x20000008ff157230 */ /* 0x100fe20000004100 */
        /* <DEDUP_REMOVED lines=13> */
[----:B------:R3:W-:Y:S01]  /*7040*/  STS.128 [R0+0x3000], R4 ;  /* 0x0030000400007388 */ /* 0x0007e20000000c00 */
[----:B------:R-:W-:Y:S05]  /*7050*/  BRA `(.L_x_13295) ;  /* 0x0000000c00f87947 */ /* 0x000fea0003800000 */
.L_x_13285:
[----:B------:R-:W-:-:S03]  /*7060*/  UMOV UR4, 0xffffffff ;  /* 0xffffffff00047882 */ /* 0x000fc60000000000 */
[----:B------:R-:W-:Y:S05]  /*7070*/  BRA.DIV UR4, `(.L_x_13298) ;  /* 0x000000f604847947 */ /* 0x000fea000b800000 */
[----:B------:R0:W2:Y:S04]  /*7080*/  SHFL.IDX PT, R0, R26, RZ, 0x1c1f ;  /* 0x001c1fff1a007589 */ /* 0x0000a800000e0000 */
[----:B------:R0:W3:Y:S04]  /*7090*/  SHFL.IDX PT, R3, R24, RZ, 0x1c1f ;  /* 0x001c1fff18037589 */ /* 0x0000e800000e0000 */
[----:B------:R0:W4:Y:S04]  /*70a0*/  SHFL.IDX PT, R20, R28, RZ, 0x1c1f ;  /* 0x001c1fff1c147589 */ /* 0x00012800000e0000 */
[----:B-1----:R0:W1:Y:S02]  /*70b0*/  SHFL.IDX PT, R14, R27, RZ, 0x1c1f ;  /* 0x001c1fff1b0e7589 */ /* 0x00206400000e0000 */
.L_x_13494:
[----:B------:R-:W-:Y:S01]  /*70c0*/  ULDC UR4, c[0x0][0x448] ;  /* 0x0001120000047ab9 */ /* 0x000fe20000000800 */
[----:B------:R-:W-:Y:S01]  /*70d0*/  BSSY B1, `(.L_x_13299) ;  /* 0x0000014000017945 */ /* 0x000fe20003800000 */
[----:B------:R-:W-:Y:S01]  /*70e0*/  IMAD R25, R25, UR4, RZ ;  /* 0x0000000419197c24 */ /* 0x000fe2000f8e02ff */
[----:B------:R-:W-:Y:S02]  /*70f0*/  CS2R R6, SRZ ;  /* 0x0000000000067805 */ /* 0x000fe4000001ff00 */
[----:B------:R-:W-:Y:S02]  /*7100*/  CS2R R8, SRZ ;  /* 0x0000000000087805 */ /* 0x000fe4000001ff00 */
[----:B------:R-:W-:Y:S02]  /*7110*/  CS2R R10, SRZ ;  /* 0x00000000000a7805 */ /* 0x000fe4000001ff00 */
[----:B------:R-:W-:Y:S02]  /*7120*/  ISETP.GE.AND P0, PT, R4, R25, PT ;  /* 0x000000190400720c */ /* 0x000fe40003f06270 */
[----:B------:R-:W-:-:S11]  /*7130*/  CS2R R4, SRZ ;  /* 0x0000000000047805 */ /* 0x000fd6000001ff00 */
[----:B------:R-:W-:Y:S05]  /*7140*/  @P0 BRA `(.L_x_13300) ;  /* 0x0000000000300947 */ /* 0x000fea0003800000 */
[----:B------:R-:W-:Y:S01]  /*7150*/  ULDC UR4, c[0x0][0x3f4] ;  /* 0x0000fd0000047ab9 */ /* 0x000fe20000000800 */
[C---:B------:R-:W-:Y:S01]  /*7160*/  IMAD.SHL.U32 R15, R16.reuse, 0x2, RZ ;  /* 0x00000002100f7824 */ /* 0x040fe200078e00ff */
[C---:B------:R-:W-:Y:S02]  /*7170*/  ISETP.GE.AND P2, PT, R16.reuse, UR4, PT ;  /* 0x0000000410007c0c */ /* 0x040fe4000bf46270 */
[----:B------:R-:W-:Y:S02]  /*7180*/  SHF.L.U64.HI R5, R16, 0x1, R17 ;  /* 0x0000000110057819 */ /* 0x000fe40000010211 */
[-C--:B-1----:R-:W-:Y:S02]  /*7190*/  IADD3 R14, P1, R14, R15.reuse, RZ ;  /* 0x0000000f0e0e7210 */ /* 0x082fe40007f3e0ff */
[----:B---3--:R-:W-:-:S03]  /*71a0*/  IADD3 R12, P0, R3, R15, RZ ;  /* 0x0000000f030c7210 */ /* 0x008fc60007f1e0ff */
[----:B----4-:R-:W-:Y:S01]  /*71b0*/  IMAD.X R15, R20, 0x1, R5, P1 ;  /* 0x00000001140f7824 */ /* 0x010fe200008e0605 */
[----:B--2---:R-:W-:Y:S02]  /*71c0*/  IADD3.X R13, R0, R5, RZ, P0, !PT ;  /* 0x00000005000d7210 */ /* 0x004fe400007fe4ff */
[----:B------:R-:W-:Y:S01]  /*71d0*/  CS2R R4, SRZ ;  /* 0x0000000000047805 */ /* 0x000fe2000001ff00 */
[----:B------:R-:W-:Y:S06]  /*71e0*/  @P2 BRA `(.L_x_13300) ;  /* 0x0000000000082947 */ /* 0x000fec0003800000 */
[----:B------:R1:W5:Y:S04]  /*71f0*/  LD.E.128 R4, desc[UR42][R12.64] ;  /* 0x0000002a0c047980 */ /* 0x000368000c101d00 */
[----:B------:R1:W5:Y:S02]  /*7200*/  LD.E.128 R8, desc[UR42][R14.64] ;  /* 0x0000002a0e087980 */ /* 0x000364000c101d00 */
.L_x_13300:
[----:B------:R-:W-:Y:S05]  /*7210*/  BSYNC B1 ;  /* 0x0000000000017941 */ /* 0x000fea0003800000 */
.L_x_13299:
[----:B------:R-:W-:Y:S01]  /*7220*/  ULEA.HI UR4, UR37, UR37, URZ, 0x1 ;  /* 0x0000002525047291 */ /* 0x000fe2000f8f083f */
[----:B-1----:R-:W-:Y:S01]  /*7230*/  IMAD R12, R33, -0xc0, R25 ;  /* 0xffffff40210c7824 */ /* 0x002fe200078e0219 */
[----:B0-----:R-:W0:Y:S01]  /*7240*/  LDC R27, c[0x0][0x3f4] ;  /* 0x0000fd00ff1b7b82 */ /* 0x001e220000000800 */
[----:B-----5:R-:W-:Y:S01]  /*7250*/  MOV R15, R5 ;  /* 0x00000005000f7202 */ /* 0x020fe20000000f00 */
[----:B------:R-:W-:Y:S01]  /*7260*/  ULOP3.LUT UR4, UR4, 0xfffffffe, URZ, 0xc0, !UPT ;  /* 0xfffffffe04047892 */ /* 0x000fe2000f8ec03f */
[--C-:B---3--:R-:W-:Y:S01]  /*7270*/  SHF.R.U64 R3, R4, 0x10, R5.reuse ;  /* 0x0000001004037819 */ /* 0x108fe20000001205 */
[----:B------:R-:W-:Y:S01]  /*7280*/  IMAD.MOV.U32 R13, RZ, RZ, R6 ;  /* 0x000000ffff0d7224 */ /* 0x000fe200078e0006 */
[----:B------:R-:W-:Y:S01]  /*7290*/  SHF.R.U32.HI R14, RZ, 0x10, R5 ;  /* 0x00000010ff0e7819 */ /* 0x000fe20000011605 */
[----:B------:R-:W-:Y:S01]  /*72a0*/  UIADD3 UR4, UR37, -UR4, URZ ;  /* 0x8000000425047290 */ /* 0x000fe2000fffe03f */
[----:B------:R-:W-:Y:S01]  /*72b0*/  SHF.R.U64 R5, R6, 0x10, R7 ;  /* 0x0000001006057819 */ /* 0x000fe20000001207 */
[----:B------:R-:W-:Y:S01]  /*72c0*/  IMAD.MOV.U32 R6, RZ, RZ, R10 ;  /* 0x000000ffff067224 */ /* 0x000fe200078e000a */
[----:B------:R-:W-:Y:S01]  /*72d0*/  SHF.R.U64 R10, R10, 0x10, R11 ;  /* 0x000000100a0a7819 */ /* 0x000fe2000000120b */
[----:B------:R-:W-:Y:S01]  /*72e0*/  IMAD.MOV.U32 R21, RZ, RZ, R4 ;  /* 0x000000ffff157224 */ /* 0x000fe200078e0004 */
[----:B------:R-:W-:Y:S01]  /*72f0*/  PRMT R15, R15, 0x5410, R3 ;  /* 0x000054100f0f7816 */ /* 0x000fe20000000003 */
[----:B--2---:R-:W-:Y:S01]  /*7300*/  IMAD.U32 R0, RZ, RZ, UR4 ;  /* 0x00000004ff007e24 */ /* 0x004fe2000f8e00ff */
[--C-:B------:R-:W-:Y:S01]  /*7310*/  SHF.R.U32.HI R24, RZ, 0x10, R7.reuse ;  /* 0x00000010ff187819 */ /* 0x100fe20000011607 */
[----:B------:R-:W-:Y:S01]  /*7320*/  IMAD.MOV.U32 R4, RZ, RZ, R8 ;  /* 0x000000ffff047224 */ /* 0x000fe200078e0008 */
[----:B------:R-:W-:Y:S01]  /*7330*/  PRMT R3, R5, 0x5410, R10 ;  /* 0x0000541005037816 */ /* 0x000fe2000000000a */
[----:B------:R-:W-:Y:S01]  /*7340*/  VIADD R26, R152, 0x60 ;  /* 0x00000060981a7836 */ /* 0x000fe20000000000 */
[----:B------:R-:W-:Y:S01]  /*7350*/  SHF.L.U32 R25, R0, 0x1f, RZ ;  /* 0x0000001f00197819 */ /* 0x000fe200000006ff */
[----:B------:R-:W-:Y:S01]  /*7360*/  IMAD.MOV.U32 R0, RZ, RZ, R7 ;  /* 0x000000ffff007224 */ /* 0x000fe200078e0007 */
[----:B----4-:R-:W-:Y:S01]  /*7370*/  MOV R20, R9 ;  /* 0x0000000900147202 */ /* 0x010fe20000000f00 */
[----:B------:R-:W-:Y:S01]  /*7380*/  IMAD.MOV.U32 R7, RZ, RZ, R11 ;  /* 0x000000ffff077224 */ /* 0x000fe200078e000b */
[----:B------:R-:W1:Y:S01]  /*7390*/  SYNCS.PHASECHK.TRANS64.TRYWAIT P1, [R18+URZ+0x16800], R25 ;  /* 0x01680019120075a7 */ /* 0x000e62000802017f */
[----:B------:R-:W-:Y:S01]  /*73a0*/  SHF.R.U64 R8, R8, 0x10, R9 ;  /* 0x0000001008087819 */ /* 0x000fe20000001209 */
[----:B------:R-:W-:Y:S01]  /*73b0*/  BSSY B1, `(.L_x_13301) ;  /* 0x000000f000017945 */ /* 0x000fe20003800000 */
[----:B0-----:R-:W-:-:S02]  /*73c0*/  ISETP.GE.AND P0, PT, R16, R27, PT ;  /* 0x0000001b1000720c */ /* 0x001fc40003f06270 */
[----:B------:R-:W-:Y:S02]  /*73d0*/  VIMNMX R5, R12, 0xc0, PT ;  /* 0x000000c00c057848 */ /* 0x000fe40003fe0100 */
[----:B------:R-:W-:Y:S02]  /*73e0*/  SHF.R.U32.HI R9, RZ, 0x10, R9 ;  /* 0x00000010ff097819 */ /* 0x000fe40000011609 */
[----:B------:R-:W-:Y:S02]  /*73f0*/  SHF.R.U32.HI R11, RZ, 0x10, R11 ;  /* 0x00000010ff0b7819 */ /* 0x000fe4000001160b */
[----:B------:R-:W-:Y:S02]  /*7400*/  PRMT R21, R21, 0x5410, R4 ;  /* 0x0000541015157816 */ /* 0x000fe40000000004 */
[----:B------:R-:W-:Y:S02]  /*7410*/  ISETP.GE.OR P2, PT, R152, R5, P0 ;  /* 0x000000059800720c */ /* 0x000fe40000746670 */
[----:B------:R-:W-:-:S02]  /*7420*/  PRMT R0, R24, 0x5410, R0 ;  /* 0x0000541018007816 */ /* 0x000fc40000000000 */
[----:B------:R-:W-:Y:S02]  /*7430*/  PRMT R20, R20, 0x5410, R8 ;  /* 0x0000541014147816 */ /* 0x000fe40000000008 */
[----:B------:R-:W-:Y:S02]  /*7440*/  ISETP.GE.OR P0, PT, R26, R5, P0 ;  /* 0x000000051a00720c */ /* 0x000fe40000706670 */
[----:B------:R-:W-:Y:S02]  /*7450*/  PRMT R14, R14, 0x5410, R9 ;  /* 0x000054100e0e7816 */ /* 0x000fe40000000009 */
[----:B------:R-:W-:Y:S02]  /*7460*/  PRMT R13, R13, 0x5410, R6 ;  /* 0x000054100d0d7816 */ /* 0x000fe40000000006 */
[----:B------:R-:W-:Y:S02]  /*7470*/  PRMT R12, R7, 0x5410, R11 ;  /* 0x00005410070c7816 */ /* 0x000fe4000000000b */
[----:B------:R-:W-:Y:S01]  /*7480*/  IADD3 R4, R16, R27, RZ ;  /* 0x0000001b10047210 */ /* 0x000fe20007ffe0ff */
[----:B-1----:R-:W-:Y:S06]  /*7490*/  @!P1 BRA `(.L_x_13302) ;  /* 0x000000f000ec9947 */ /* 0x002fec0003800000 */
.L_x_13495:
[----:B------:R-:W-:Y:S05]  /*74a0*/  BSYNC B1 ;  /* 0x0000000000017941 */ /* 0x000fea0003800000 */
.L_x_13301:
[----:B------:R-:W-:Y:S01]  /*74b0*/  BSSY B1, `(.L_x_13303) ;  /* 0x000005f000017945 */ /* 0x000fe20003800000 */
[----:B------:R-:W-:-:S03]  /*74c0*/  LOP3.LUT R24, R4, 0x38, RZ, 0xc0, !PT ;  /* 0x0000003804187812 */ /* 0x000fc600078ec0ff */
[----:B------:R-:W-:Y:S05]  /*74d0*/  @P2 BRA `(.L_x_13304) ;  /* 0x0000000400702947 */ /* 0x000fea0003800000 */
[----:B------:R-:W2:Y:S01]  /*74e0*/  LDL R6, [R1+0x14] ;  /* 0x0000140001067983 */ /* 0x000ea20000100800 */
[----:B------:R-:W1:Y:S02]  /*74f0*/  S2R R5, SR_TID.X ;  /* 0x0000000000057919 */ /* 0x000e640000002100 */
[----:B-1----:R-:W-:-:S05]  /*7500*/  VIADD R5, R5, 0xffffff80 ;  /* 0xffffff8005057836 */ /* 0x002fca0000000000 */
[----:B------:R-:W-:-:S04]  /*7510*/  SHF.R.S32.HI R10, RZ, 0x1f, R5 ;  /* 0x0000001fff0a7819 */ /* 0x000fc80000011405 */
[----:B------:R-:W-:-:S04]  /*7520*/  LEA.HI R10, R10, R5, RZ, 0x5 ;  /* 0x000000050a0a7211 */ /* 0x000fc800078f28ff */
[----:B------:R-:W-:Y:S01]  /*7530*/  SHF.R.S32.HI R10, RZ, 0x5, R10 ;  /* 0x00000005ff0a7819 */ /* 0x000fe2000001140a */
[--C-:B------:R-:W-:Y:S02]  /*7540*/  HADD2.F32 R34, -RZ, R21.reuse.H0_H0 ;  /* 0x20000015ff227230 */ /* 0x100fe40000004100 */
[----:B------:R-:W-:Y:S02]  /*7550*/  HADD2.F32 R36, -RZ, R21.H1_H1 ;  /* 0x30000015ff247230 */ /* 0x000fe40000004100 */
[----:B------:R-:W-:Y:S02]  /*7560*/  HADD2.F32 R37, -RZ, R20.H1_H1 ;  /* 0x30000014ff257230 */ /* 0x000fe40000004100 */
[----:B------:R-:W-:Y:S02]  /*7570*/  HADD2.F32 R35, -RZ, R15.H1_H1 ;  /* 0x3000000fff237230 */ /* 0x000fe40000004100 */
[----:B--2---:R-:W-:-:S05]  /*7580*/  IMAD.SHL.U32 R4, R6, 0x40, RZ ;  /* 0x0000004006047824 */ /* 0x004fca00078e00ff */
[----:B------:R-:W-:-:S04]  /*7590*/  LOP3.LUT R7, R4, 0x1c0, RZ, 0xc0, !PT ;  /* 0x000001c004077812 */ /* 0x000fc800078ec0ff */
[--C-:B------:R-:W-:Y:S02]  /*75a0*/  SHF.R.U32.HI R9, RZ, 0x3, R7.reuse ;  /* 0x00000003ff097819 */ /* 0x100fe40000011607 */
[----:B------:R-:W-:Y:S02]  /*75b0*/  LOP3.LUT R4, R7, 0x38, R16, 0xf8, !PT ;  /* 0x0000003807047812 */ /* 0x000fe400078ef810 */
[----:B------:R-:W-:Y:S02]  /*75c0*/  LOP3.LUT R8, R9, R24, R7, 0x1e, !PT ;  /* 0x0000001809087212 */ /* 0x000fe400078e1e07 */
[----:B------:R-:W-:-:S03]  /*75d0*/  LOP3.LUT R4, R4, R9, RZ, 0x3c, !PT ;  /* 0x0000000904047212 */ /* 0x000fc600078e3cff */
[C---:B------:R-:W-:Y:S02]  /*75e0*/  IMAD R9, R10.reuse, 0x200, R8 ;  /* 0x000002000a097824 */ /* 0x040fe400078e0208 */
[----:B------:R-:W-:Y:S02]  /*75f0*/  IMAD R5, R10, 0x200, R4 ;  /* 0x000002000a057824 */ /* 0x000fe400078e0204 */
[----:B------:R-:W-:-:S03]  /*7600*/  IMAD R44, R9, 0x2, R18 ;  /* 0x00000002092c7824 */ /* 0x000fc600078e0212 */
[----:B------:R-:W-:Y:S02]  /*7610*/  LEA R43, R5, R18, 0x1 ;  /* 0x00000012052b7211 */ /* 0x000fe400078e08ff */
[----:B------:R-:W1:Y:S04]  /*7620*/  LDS.128 R8, [R44+0x8400] ;  /* 0x008400002c087984 */ /* 0x000e680000000c00 */
[----:B------:R-:W0:Y:S01]  /*7630*/  LDS.128 R4, [R43+0x8400] ;  /* 0x008400002b047984 */ /* 0x000e220000000c00 */
[--C-:B-1----:R-:W-:Y:S02]  /*7640*/  HADD2.F32 R30, -RZ, R8.reuse.H0_H0 ;  /* 0x20000008ff1e7230 */ /* 0x102fe40000004100 */
[----:B------:R-:W-:Y:S02]  /*7650*/  HADD2.F32 R8, -RZ, R8.H1_H1 ;  /* 0x30000008ff087230 */ /* 0x000fe40000004100 */
[----:B0-----:R-:W-:-:S02]  /*7660*/  HADD2.F32 R25, -RZ, R4.H0_H0 ;  /* 0x20000004ff197230 */ /* 0x001fc40000004100 */
[C---:B------:R-:W-:Y:S01]  /*7670*/  FMUL.FTZ R38, R30.reuse, R36 ;  /* 0x000000241e267220 */ /* 0x040fe20000410000 */
[-C--:B------:R-:W-:Y:S01]  /*7680*/  FMUL.FTZ R40, R30, R34.reuse ;  /* 0x000000221e287220 */ /* 0x080fe20000410000 */
[----:B------:R-:W-:Y:S02]  /*7690*/  HADD2.F32 R4, -RZ, R4.H1_H1 ;  /* 0x30000004ff047230 */ /* 0x000fe40000004100 */
[----:B------:R-:W-:Y:S01]  /*76a0*/  FMUL.FTZ R39, R8, R37 ;  /* 0x0000002508277220 */ /* 0x000fe20000410000 */
[----:B------:R-:W-:Y:S02]  /*76b0*/  HADD2.F32 R31, -RZ, R9.H0_H0 ;  /* 0x20000009ff1f7230 */ /* 0x000fe40000004100 */
[C---:B------:R-:W-:Y:S01]  /*76c0*/  FFMA.FTZ R38, R25.reuse, R34, -R38 ;  /* 0x0000002219267223 */ /* 0x040fe20000010826 */
[----:B------:R-:W-:Y:S02]  /*76d0*/  HADD2.F32 R30, -RZ, R20.H0_H0 ;  /* 0x20000014ff1e7230 */ /* 0x000fe40000004100 */
[----:B------:R-:W-:Y:S01]  /*76e0*/  FFMA.FTZ R40, R25, R36, R40 ;  /* 0x0000002419287223 */ /* 0x000fe20000010028 */
[----:B------:R-:W-:-:S02]  /*76f0*/  HADD2.F32 R25, -RZ, R15.H0_H0 ;  /* 0x2000000fff197230 */ /* 0x000fc40000004100 */
[-C--:B------:R-:W-:Y:S01]  /*7700*/  FMUL.FTZ R41, R8, R35.reuse ;  /* 0x0000002308297220 */ /* 0x080fe20000410000 */
[----:B------:R-:W-:Y:S02]  /*7710*/  HADD2.F32 R26, -RZ, R5.H0_H0 ;  /* 0x20000005ff1a7230 */ /* 0x000fe40000004100 */
[C---:B------:R-:W-:Y:S01]  /*7720*/  FFMA.FTZ R39, R4.reuse, R35, -R39 ;  /* 0x0000002304277223 */ /* 0x040fe20000010827 */
[C---:B------:R-:W-:Y:S01]  /*7730*/  FMUL.FTZ R35, R31.reuse, R30 ;  /* 0x0000001e1f237220 */ /* 0x040fe20000410000 */
[----:B------:R-:W-:Y:S02]  /*7740*/  HADD2.F32 R9, -RZ, R9.H1_H1 ;  /* 0x30000009ff097230 */ /* 0x000fe40000004100 */
[----:B------:R-:W-:Y:S01]  /*7750*/  FMUL.FTZ R31, R31, R25 ;  /* 0x000000191f1f7220 */ /* 0x000fe20000410000 */
[--C-:B------:R-:W-:Y:S02]  /*7760*/  HADD2.F32 R34, -RZ, R14.reuse.H1_H1 ;  /* 0x3000000eff227230 */ /* 0x100fe40000004100 */
[----:B------:R-:W-:Y:S01]  /*7770*/  FFMA.FTZ R41, R4, R37, R41 ;  /* 0x0000002504297223 */ /* 0x000fe20000010029 */
[----:B------:R-:W-:-:S02]  /*7780*/  HADD2.F32 R4, -RZ, R14.H0_H0 ;  /* 0x2000000eff047230 */ /* 0x000fc40000004100 */
[C---:B------:R-:W-:Y:S01]  /*7790*/  FFMA.FTZ R35, R26.reuse, R25, -R35 ;  /* 0x000000191a237223 */ /* 0x040fe20000010823 */
[----:B------:R-:W-:Y:S02]  /*77a0*/  HADD2.F32 R5, -RZ, R5.H1_H1 ;  /* 0x30000005ff057230 */ /* 0x000fe40000004100 */
[----:B------:R-:W-:Y:S01]  /*77b0*/  FFMA.FTZ R26, R26, R30, R31 ;  /* 0x0000001e1a1a7223 */ /* 0x000fe2000001001f */
[----:B------:R-:W-:Y:S02]  /*77c0*/  HADD2.F32 R32, -RZ, R10.H0_H0 ;  /* 0x2000000aff207230 */ /* 0x000fe40000004100 */
[C---:B------:R-:W-:Y:S01]  /*77d0*/  FMUL.FTZ R30, R9.reuse, R34 ;  /* 0x00000022091e7220 */ /* 0x040fe20000410000 */
[--C-:B------:R-:W-:Y:S02]  /*77e0*/  HADD2.F32 R8, -RZ, R13.reuse.H0_H0 ;  /* 0x2000000dff087230 */ /* 0x100fe40000004100 */
[----:B------:R-:W-:Y:S01]  /*77f0*/  FMUL.FTZ R36, R9, R4 ;  /* 0x0000000409247220 */ /* 0x000fe20000410000 */
[----:B------:R-:W-:-:S02]  /*7800*/  HADD2.F32 R25, -RZ, R13.H1_H1 ;  /* 0x3000000dff197230 */ /* 0x000fc40000004100 */
[----:B------:R-:W-:Y:S02]  /*7810*/  HADD2.F32 R10, -RZ, R10.H1_H1 ;  /* 0x3000000aff0a7230 */ /* 0x000fe40000004100 */
[--C-:B------:R-:W-:Y:S02]  /*7820*/  HADD2.F32 R31, -RZ, R3.reuse.H1_H1 ;  /* 0x30000003ff1f7230 */ /* 0x100fe40000004100 */
[----:B------:R-:W-:Y:S01]  /*7830*/  FFMA.FTZ R30, R5, R4, -R30 ;  /* 0x00000004051e7223 */ /* 0x000fe2000001081e */
[--C-:B------:R-:W-:Y:S02]  /*7840*/  HADD2.F32 R27, -RZ, R6.reuse.H0_H0 ;  /* 0x20000006ff1b7230 */ /* 0x100fe40000004100 */
[C---:B------:R-:W-:Y:S01]  /*7850*/  FMUL.FTZ R4, R32.reuse, R25 ;  /* 0x0000001920047220 */ /* 0x040fe20000410000 */
[----:B------:R-:W-:Y:S02]  /*7860*/  HADD2.F32 R6, -RZ, R6.H1_H1 ;  /* 0x30000006ff067230 */ /* 0x000fe40000004100 */
[----:B------:R-:W-:Y:S01]  /*7870*/  FMUL.FTZ R42, R32, R8 ;  /* 0x00000008202a7220 */ /* 0x000fe20000410000 */
[----:B------:R-:W-:-:S02]  /*7880*/  HADD2.F32 R9, -RZ, R3.H0_H0 ;  /* 0x20000003ff097230 */ /* 0x000fc40000004100 */
[----:B------:R-:W-:Y:S01]  /*7890*/  FFMA.FTZ R37, R5, R34, R36 ;  /* 0x0000002205257223 */ /* 0x000fe20000010024 */
[C---:B------:R-:W-:Y:S01]  /*78a0*/  FMUL.FTZ R5, R10.reuse, R31 ;  /* 0x0000001f0a057220 */ /* 0x040fe20000410000 */
[C---:B------:R-:W-:Y:S01]  /*78b0*/  FFMA.FTZ R32, R27.reuse, R8, -R4 ;  /* 0x000000081b207223 */ /* 0x040fe20000010804 */
[----:B------:R-:W-:Y:S01]  /*78c0*/  FFMA.FTZ R42, R27, R25, R42 ;  /* 0x000000191b2a7223 */ /* 0x000fe2000001002a */
[--C-:B------:R-:W-:Y:S02]  /*78d0*/  HADD2.F32 R33, -RZ, R11.reuse.H0_H0 ;  /* 0x2000000bff217230 */ /* 0x100fe40000004100 */
[-C--:B------:R-:W-:Y:S01]  /*78e0*/  FMUL.FTZ R27, R10, R9.reuse ;  /* 0x000000090a1b7220 */ /* 0x080fe20000410000 */
[----:B------:R-:W-:Y:S01]  /*78f0*/  FFMA.FTZ R25, R6, R9, -R5 ;  /* 0x0000000906197223 */ /* 0x000fe20000010805 */
[----:B------:R-:W-:Y:S02]  /*7900*/  HADD2.F32 R11, -RZ, R11.H1_H1 ;  /* 0x3000000bff0b7230 */ /* 0x000fe40000004100 */
[----:B------:R-:W-:-:S02]  /*7910*/  HADD2.F32 R5, -RZ, R12.H0_H0 ;  /* 0x2000000cff057230 */ /* 0x000fc40000004100 */
[----:B------:R-:W-:Y:S02]  /*7920*/  HADD2.F32 R10, -RZ, R12.H1_H1 ;  /* 0x3000000cff0a7230 */ /* 0x000fe40000004100 */
[--C-:B------:R-:W-:Y:S02]  /*7930*/  HADD2.F32 R4, -RZ, R0.reuse.H1_H1 ;  /* 0x30000000ff047230 */ /* 0x100fe40000004100 */
[----:B------:R-:W-:Y:S02]  /*7940*/  HADD2.F32 R8, -RZ, R0.H0_H0 ;  /* 0x20000000ff087230 */ /* 0x000fe40000004100 */
[--C-:B------:R-:W-:Y:S02]  /*7950*/  HADD2.F32 R28, -RZ, R7.reuse.H0_H0 ;  /* 0x20000007ff1c7230 */ /* 0x100fe40000004100 */
[----:B------:R-:W-:Y:S01]  /*7960*/  FFMA.FTZ R27, R6, R31, R27 ;  /* 0x0000001f061b7223 */ /* 0x000fe2000001001b */
[----:B------:R-:W-:Y:S02]  /*7970*/  HADD2.F32 R7, -RZ, R7.H1_H1 ;  /* 0x30000007ff077230 */ /* 0x000fe40000004100 */
[-C--:B------:R-:W-:Y:S01]  /*7980*/  FMUL.FTZ R9, R33, R5.reuse ;  /* 0x0000000521097220 */ /* 0x080fe20000410000 */
[----:B------:R-:W-:Y:S01]  /*7990*/  FMUL.FTZ R34, R11, R10 ;  /* 0x0000000a0b227220 */ /* 0x000fe20000410000 */
[----:B------:R-:W-:Y:S01]  /*79a0*/  FMUL.FTZ R6, R33, R4 ;  /* 0x0000000421067220 */ /* 0x000fe20000410000 */
[----:B------:R-:W-:Y:S01]  /*79b0*/  FMUL.FTZ R31, R11, R8 ;  /* 0x000000080b1f7220 */ /* 0x000fe20000410000 */
[C---:B------:R-:W-:Y:S01]  /*79c0*/  FFMA.FTZ R11, R28.reuse, R4, -R9 ;  /* 0x000000041c0b7223 */ /* 0x040fe20000010809 */
[C---:B------:R-:W-:Y:S01]  /*79d0*/  FFMA.FTZ R34, R7.reuse, R8, -R34 ;  /* 0x0000000807227223 */ /* 0x040fe20000010822 */
        /* <DEDUP_REMOVED lines=10> */
[----:B------:R1:W-:Y:S04]  /*7a80*/  STS.128 [R43+0x8400], R4 ;  /* 0x008400042b007388 */ /* 0x0003e80000000c00 */
[----:B------:R1:W-:Y:S02]  /*7a90*/  STS.128 [R44+0x8400], R8 ;  /* 0x008400082c007388 */ /* 0x0003e40000000c00 */
.L_x_13304:
[----:B------:R-:W-:Y:S05]  /*7aa0*/  BSYNC B1 ;  /* 0x0000000000017941 */ /* 0x000fea0003800000 */
.L_x_13303:
[----:B------:R-:W-:Y:S05]  /*7ab0*/  @P0 BRA `(.L_x_13295) ;  /* 0x0000000400600947 */ /* 0x000fea0003800000 */
[----:B-1----:R-:W2:Y:S01]  /*7ac0*/  LDL R8, [R1+0x20] ;  /* 0x0000200001087983 */ /* 0x002ea20000100800 */
[C---:B------:R-:W-:Y:S02]  /*7ad0*/  VIADD R4, R152.reuse, 0x60 ;  /* 0x0000006098047836 */ /* 0x040fe40000000000 */
[----:B------:R-:W-:Y:S01]  /*7ae0*/  VIADD R5, R152, 0x60 ;  /* 0x0000006098057836 */ /* 0x000fe20000000000 */
[----:B------:R-:W3:Y:S02]  /*7af0*/  LDL R41, [R1+0x50] ;  /* 0x0000500001297983 */ /* 0x000ee40000100800 */
[----:B------:R-:W-:Y:S01]  /*7b00*/  SHF.L.U32 R4, R4, 0x6, RZ ;  /* 0x0000000604047819 */ /* 0x000fe200000006ff */
[----:B------:R-:W-:-:S03]  /*7b10*/  IMAD.SHL.U32 R5, R5, 0x40, RZ ;  /* 0x0000004005057824 */ /* 0x000fc600078e00ff */
[----:B------:R-:W-:Y:S02]  /*7b20*/  LOP3.LUT R4, R4, 0x1c0, RZ, 0xc0, !PT ;  /* 0x000001c004047812 */ /* 0x000fe400078ec0ff */
[----:B------:R-:W-:Y:S02]  /*7b30*/  LOP3.LUT R5, R5, 0x1c0, RZ, 0xc0, !PT ;  /* 0x000001c005057812 */ /* 0x000fe400078ec0ff */
[----:B------:R-:W-:-:S04]  /*7b40*/  SHF.R.U32.HI R4, RZ, 0x3, R4 ;  /* 0x00000003ff047819 */ /* 0x000fc80000011604 */
[----:B------:R-:W-:Y:S01]  /*7b50*/  LOP3.LUT R24, R4, R24, R5, 0x1e, !PT ;  /* 0x0000001804187212 */ /* 0x000fe200078e1e05 */
[--C-:B------:R-:W-:Y:S02]  /*7b60*/  HADD2.F32 R33, -RZ, R21.reuse.H0_H0 ;  /* 0x20000015ff217230 */ /* 0x100fe40000004100 */
[----:B------:R-:W-:Y:S02]  /*7b70*/  HADD2.F32 R35, -RZ, R21.H1_H1 ;  /* 0x30000015ff237230 */ /* 0x000fe40000004100 */
[--C-:B------:R-:W-:Y:S02]  /*7b80*/  HADD2.F32 R40, -RZ, R20.reuse.H1_H1 ;  /* 0x30000014ff287230 */ /* 0x100fe40000004100 */
[--C-:B------:R-:W-:Y:S02]  /*7b90*/  HADD2.F32 R38, -RZ, R15.reuse.H1_H1 ;  /* 0x3000000fff267230 */ /* 0x100fe40000004100 */
[----:B------:R-:W-:Y:S02]  /*7ba0*/  HADD2.F32 R42, -RZ, R20.H0_H0 ;  /* 0x20000014ff2a7230 */ /* 0x000fe40000004100 */
[----:B------:R-:W-:-:S02]  /*7bb0*/  HADD2.F32 R20, -RZ, R15.H0_H0 ;  /* 0x2000000fff147230 */ /* 0x000fc40000004100 */
[----:B------:R-:W-:Y:S02]  /*7bc0*/  HADD2.F32 R39, -RZ, R14.H1_H1 ;  /* 0x3000000eff277230 */ /* 0x000fe40000004100 */
[--C-:B------:R-:W-:Y:S02]  /*7bd0*/  HADD2.F32 R37, -RZ, R13.reuse.H0_H0 ;  /* 0x2000000dff257230 */ /* 0x100fe40000004100 */
[----:B------:R-:W-:Y:S02]  /*7be0*/  HADD2.F32 R13, -RZ, R13.H1_H1 ;  /* 0x3000000dff0d7230 */ /* 0x000fe40000004100 */
[----:B--2---:R-:W-:Y:S01]  /*7bf0*/  IMAD.IADD R9, R8, 0x1, R24 ;  /* 0x0000000108097824 */ /* 0x004fe200078e0218 */
[----:B---3--:R-:W0:Y:S04]  /*7c00*/  LDS.128 R4, [R41+0x8400] ;  /* 0x0084000029047984 */ /* 0x008e280000000c00 */
[----:B------:R-:W-:-:S05]  /*7c10*/  LEA R24, R9, R18, 0x1 ;  /* 0x0000001209187211 */ /* 0x000fca00078e08ff */
[----:B------:R-:W1:Y:S01]  /*7c20*/  LDS.128 R8, [R24+0x8400] ;  /* 0x0084000018087984 */ /* 0x000e620000000c00 */
[----:B0-----:R-:W-:Y:S02]  /*7c30*/  HADD2.F32 R25, -RZ, R4.H0_H0 ;  /* 0x20000004ff197230 */ /* 0x001fe40000004100 */
[--C-:B-1----:R-:W-:Y:S02]  /*7c40*/  HADD2.F32 R21, -RZ, R8.reuse.H0_H0 ;  /* 0x20000008ff157230 */ /* 0x102fe40000004100 */
[----:B------:R-:W-:-:S03]  /*7c50*/  HADD2.F32 R8, -RZ, R8.H1_H1 ;  /* 0x30000008ff087230 */ /* 0x000fc60000004100 */
[-C--:B------:R-:W-:Y:S01]  /*7c60*/  FMUL.FTZ R36, R33, R21.reuse ;  /* 0x0000001521247220 */ /* 0x080fe20000410000 */
[----:B------:R-:W-:Y:S02]  /*7c70*/  HADD2.F32 R4, -RZ, R4.H1_H1 ;  /* 0x30000004ff047230 */ /* 0x000fe40000004100 */
[C---:B------:R-:W-:Y:S01]  /*7c80*/  FMUL.FTZ R34, R35.reuse, R21 ;  /* 0x0000001523227220 */ /* 0x040fe20000410000 */
[--C-:B------:R-:W-:Y:S02]  /*7c90*/  HADD2.F32 R30, -RZ, R9.reuse.H0_H0 ;  /* 0x20000009ff1e7230 */ /* 0x100fe40000004100 */
[----:B------:R-:W-:Y:S01]  /*7ca0*/  FFMA.FTZ R36, R35, R25, R36 ;  /* 0x0000001923247223 */ /* 0x000fe20000010024 */
[----:B------:R-:W-:Y:S02]  /*7cb0*/  HADD2.F32 R9, -RZ, R9.H1_H1 ;  /* 0x30000009ff097230 */ /* 0x000fe40000004100 */
[-C--:B------:R-:W-:Y:S01]  /*7cc0*/  FMUL.FTZ R21, R40, R8.reuse ;  /* 0x0000000828157220 */ /* 0x080fe20000410000 */
[----:B------:R-:W-:Y:S01]  /*7cd0*/  FMUL.FTZ R15, R38, R8 ;  /* 0x00000008260f7220 */ /* 0x000fe20000410000 */
[----:B------:R-:W-:-:S02]  /*7ce0*/  HADD2.F32 R35, -RZ, R14.H0_H0 ;  /* 0x2000000eff237230 */ /* 0x000fc40000004100 */
[----:B------:R-:W-:Y:S01]  /*7cf0*/  FFMA.FTZ R34, R33, R25, -R34 ;  /* 0x0000001921227223 */ /* 0x000fe20000010822 */
[--C-:B------:R-:W-:Y:S02]  /*7d00*/  HADD2.F32 R26, -RZ, R5.reuse.H0_H0 ;  /* 0x20000005ff1a7230 */ /* 0x100fe40000004100 */
[----:B------:R-:W-:Y:S01]  /*7d10*/  FFMA.FTZ R21, R38, R4, -R21 ;  /* 0x0000000426157223 */ /* 0x000fe20000010815 */
[----:B------:R-:W-:Y:S02]  /*7d20*/  HADD2.F32 R5, -RZ, R5.H1_H1 ;  /* 0x30000005ff057230 */ /* 0x000fe40000004100 */
[----:B------:R-:W-:Y:S01]  /*7d30*/  FMUL.FTZ R25, R42, R30 ;  /* 0x0000001e2a197220 */ /* 0x000fe20000410000 */
[--C-:B------:R-:W-:Y:S02]  /*7d40*/  HADD2.F32 R31, -RZ, R10.reuse.H0_H0 ;  /* 0x2000000aff1f7230 */ /* 0x100fe40000004100 */
[----:B------:R-:W-:Y:S01]  /*7d50*/  FFMA.FTZ R15, R40, R4, R15 ;  /* 0x00000004280f7223 */ /* 0x000fe2000001000f */
[----:B------:R-:W-:-:S02]  /*7d60*/  HADD2.F32 R10, -RZ, R10.H1_H1 ;  /* 0x3000000aff0a7230 */ /* 0x000fc40000004100 */
[-C--:B------:R-:W-:Y:S01]  /*7d70*/  FMUL.FTZ R4, R39, R9.reuse ;  /* 0x0000000927047220 */ /* 0x080fe20000410000 */
[C---:B------:R-:W-:Y:S01]  /*7d80*/  FMUL.FTZ R8, R35.reuse, R9 ;  /* 0x0000000923087220 */ /* 0x040fe20000410000 */
[--C-:B------:R-:W-:Y:S02]  /*7d90*/  HADD2.F32 R38, -RZ, R3.reuse.H1_H1 ;  /* 0x30000003ff267230 */ /* 0x100fe40000004100 */
[C---:B------:R-:W-:Y:S01]  /*7da0*/  FMUL.FTZ R33, R20.reuse, R30 ;  /* 0x0000001e14217220 */ /* 0x040fe20000410000 */
[--C-:B------:R-:W-:Y:S02]  /*7db0*/  HADD2.F32 R27, -RZ, R6.reuse.H0_H0 ;  /* 0x20000006ff1b7230 */ /* 0x100fe40000004100 */
[----:B------:R-:W-:Y:S01]  /*7dc0*/  FFMA.FTZ R25, R20, R26, -R25 ;  /* 0x0000001a14197223 */ /* 0x000fe20000010819 */
[----:B------:R-:W-:Y:S02]  /*7dd0*/  HADD2.F32 R30, -RZ, R3.H0_H0 ;  /* 0x20000003ff1e7230 */ /* 0x000fe40000004100 */
[----:B------:R-:W-:Y:S01]  /*7de0*/  FFMA.FTZ R14, R35, R5, -R4 ;  /* 0x00000005230e7223 */ /* 0x000fe20000010804 */
[----:B------:R-:W-:-:S02]  /*7df0*/  HADD2.F32 R6, -RZ, R6.H1_H1 ;  /* 0x30000006ff067230 */ /* 0x000fc40000004100 */
[----:B------:R-:W-:Y:S01]  /*7e00*/  FFMA.FTZ R20, R39, R5, R8 ;  /* 0x0000000527147223 */ /* 0x000fe20000010008 */
[----:B------:R-:W-:Y:S01]  /*7e10*/  FFMA.FTZ R33, R42, R26, R33 ;  /* 0x0000001a2a217223 */ /* 0x000fe20000010021 */
[-C--:B------:R-:W-:Y:S01]  /*7e20*/  FMUL.FTZ R5, R38, R10.reuse ;  /* 0x0000000a26057220 */ /* 0x080fe20000410000 */
[-C--:B------:R-:W-:Y:S01]  /*7e30*/  FMUL.FTZ R4, R13, R31.reuse ;  /* 0x0000001f0d047220 */ /* 0x080fe20000410000 */
[C---:B------:R-:W-:Y:S01]  /*7e40*/  FMUL.FTZ R26, R37.reuse, R31 ;  /* 0x0000001f251a7220 */ /* 0x040fe20000410000 */
[C---:B------:R-:W-:Y:S01]  /*7e50*/  FMUL.FTZ R9, R30.reuse, R10 ;  /* 0x0000000a1e097220 */ /* 0x040fe20000410000 */
[--C-:B------:R-:W-:Y:S02]  /*7e60*/  HADD2.F32 R32, -RZ, R11.reuse.H0_H0 ;  /* 0x2000000bff207230 */ /* 0x100fe40000004100 */
[----:B------:R-:W-:Y:S01]  /*7e70*/  FFMA.FTZ R10, R30, R6, -R5 ;  /* 0x000000061e0a7223 */ /* 0x000fe20000010805 */
[----:B------:R-:W-:Y:S02]  /*7e80*/  HADD2.F32 R11, -RZ, R11.H1_H1 ;  /* 0x3000000bff0b7230 */ /* 0x000fe40000004100 */
[-C--:B------:R-:W-:Y:S01]  /*7e90*/  FFMA.FTZ R3, R37, R27.reuse, -R4 ;  /* 0x0000001b25037223 */ /* 0x080fe20000010804 */
[----:B------:R-:W-:Y:S01]  /*7ea0*/  FFMA.FTZ R26, R13, R27, R26 ;  /* 0x0000001b0d1a7223 */ /* 0x000fe2000001001a */
        /* <DEDUP_REMOVED lines=25> */
.L_x_13295:
[----:B------:R-:W-:Y:S05]  /*8040*/  BSYNC B0 ;  /* 0x0000000000007941 */ /* 0x000fea0003800000 */
.L_x_13284:
[----:B------:R-:W-:Y:S01]  /*8050*/  @!PT LDS RZ, [RZ] ;  /* 0x00000000fffff984 */ /* 0x000fe20000000800 */
[----:B------:R-:W-:Y:S01]  /*8060*/  @!PT LDS RZ, [RZ] ;  /* 0x00000000fffff984 */ /* 0x000fe20000000800 */
[----:B------:R-:W-:Y:S01]  /*8070*/  @!PT LDS RZ, [RZ] ;  /* 0x00000000fffff984 */ /* 0x000fe20000000800 */
[----:B------:R-:W-:Y:S01]  /*8080*/  @!PT LDS RZ, [RZ] ;  /* 0x00000000fffff984 */ /* 0x000fe20000000800 */
[----:B------:R4:W-:Y:S06]  /*8090*/  MEMBAR.ALL.CTA ;  /* 0x0000000000007992 */ /* 0x0009ec0000008000 */
[----:B----4-:R-:W4:Y:S01]  /*80a0*/  FENCE.VIEW.ASYNC.S ;  /* 0x00000000000073c6 */ /* 0x010f220000000000 */
[----:B------:R-:W-:Y:S05]  /*80b0*/  WARPSYNC.ALL ;  /* 0x0000000000007948 */ /* 0x000fea0003800000 */
[----:B----4-:R-:W-:Y:S06]  /*80c0*/  BAR.SYNC.DEFER_BLOCKING 0xd, 0x180 ;  /* 0x0346000000007b1d */ /* 0x010fec0000010000 */
.L_x_13281:
[----:B---3--:R-:W-:-:S05]  /*80d0*/  IMAD.U32 R0, RZ, RZ, UR39 ;  /* 0x00000027ff007e24 */ /* 0x008fca000f8e00ff */
[----:B------:R-:W-:-:S13]  /*80e0*/  ISETP.NE.AND P0, PT, R0, 0x3, PT ;  /* 0x000000030000780c */ /* 0x000fda0003f05270 */
[----:B------:R-:W-:Y:S05]  /*80f0*/  @!P0 BRA `(.L_x_13305) ;  /* 0x0000000000048947 */ /* 0x000fea0003800000 */
[----:B------:R-:W-:Y:S01]  /*8100*/  BPT.TRAP 0x1 ;  /* 0x000000040000795c */ /* 0x000fe20000300000 */
.L_x_13305:
[----:B------:R-:W-:Y:S01]  /*8110*/  IMAD R0, R155, 0x8, R18 ;  /* 0x000000089b007824 */ /* 0x000fe200078e0212 */
[----:B-12---:R-:W-:-:S04]  /*8120*/  SHF.L.U32 R5, R157, 0x1f, RZ ;  /* 0x0000001f9d057819 */ /* 0x006fc800000006ff */
[----:B------:R1:W2:Y:S01]  /*8130*/  SYNCS.PHASECHK.TRANS64.TRYWAIT P1, [R0+URZ+0x16830], R5 ;  /* 0x01683005000075a7 */ /* 0x0002a2000802017f */
[----:B------:R-:W-:Y:S05]  /*8140*/  @!P0 BRA `(.L_x_13306) ;  /* 0x0000000000048947 */ /* 0x000fea0003800000 */
[----:B------:R-:W-:Y:S01]  /*8150*/  BPT.TRAP 0x1 ;  /* 0x000000040000795c */ /* 0x000fe20000300000 */
.L_x_13306:
[----:B0-----:R-:W-:Y:S01]  /*8160*/  VIADD R3, R18, 0xe400 ;  /* 0x0000e40012037836 */ /* 0x001fe20000000000 */
[----:B------:R-:W-:Y:S02]  /*8170*/  LOP3.LUT R12, R29, 0x10000, RZ, 0xfc, !PT ;  /* 0x000100001d0c7812 */ /* 0x000fe400078efcff */
[----:B------:R-:W-:Y:S02]  /*8180*/  MOV R13, 0x40000040 ;  /* 0x40000040000d7802 */ /* 0x000fe40000000f00 */
[----:B------:R-:W-:-:S04]  /*8190*/  SHF.R.U32.HI R3, RZ, 0x4, R3 ;  /* 0x00000004ff037819 */ /* 0x000fc80000011603 */
[----:B------:R-:W-:-:S04]  /*81a0*/  LOP3.LUT R3, R3, 0x3fff, RZ, 0xc0, !PT ;  /* 0x00003fff03037812 */ /* 0x000fc800078ec0ff */
[----:B------:R-:W-:-:S05]  /*81b0*/  LOP3.LUT R3, R3, 0x10000, RZ, 0xfc, !PT ;  /* 0x0001000003037812 */ /* 0x000fca00078efcff */
[----:B------:R0:W-:Y:S01]  /*81c0*/  STL [R1+0x1c], R3 ;  /* 0x00001c0301007387 */ /* 0x0001e20000100800 */
[----:B--2---:R-:W-:Y:S05]  /*81d0*/  @P1 BRA `(.L_x_13307) ;  /* 0x0000000000081947 */ /* 0x004fea0003800000 */
[----:B------:R-:W2:Y:S02]  /*81e0*/  SYNCS.PHASECHK.TRANS64.TRYWAIT P1, [R0+URZ+0x16830], R5 ;  /* 0x01683005000075a7 */ /* 0x000ea4000802017f */
[----:B--2---:R-:W-:Y:S05]  /*81f0*/  @!P1 BRA `(.L_x_13308) ;  /* 0x000000e400a89947 */ /* 0x004fea0003800000 */
.L_x_13307:
[----:B0-----:R-:W3:Y:S01]  /*8200*/  LDL R3, [R1+0x1c] ;  /* 0x00001c0001037983 */ /* 0x001ee20000100800 */
[----:B-12---:R-:W-:Y:S01]  /*8210*/  IMAD.MOV.U32 R5, RZ, RZ, 0x40000040 ;  /* 0x40000040ff057424 */ /* 0x006fe200078e00ff */
[----:B------:R-:W-:Y:S05]  /*8220*/  WARPSYNC.ALL ;  /* 0x0000000000007948 */ /* 0x000fea0003800000 */
[C---:B------:R-:W-:Y:S01]  /*8230*/  R2UR UR4, R12.reuse ;  /* 0x000000000c0472ca */ /* 0x040fe200000e0000 */
[----:B-----5:R-:W-:Y:S01]  /*8240*/  WARPGROUP.ARRIVE ;  /* 0x00000000000079c5 */ /* 0x020fe20000000000 */
[----:B------:R-:W-:Y:S01]  /*8250*/  R2UR UR5, R13 ;  /* 0x000000000d0572ca */ /* 0x000fe200000e0000 */
[----:B------:R-:W-:Y:S01]  /*8260*/  VIADD R8, R12, 0x2 ;  /* 0x000000020c087836 */ /* 0x000fe20000000000 */
[----:B------:R-:W-:Y:S01]  /*8270*/  R2UR UR7, R5 ;  /* 0x00000000050772ca */ /* 0x000fe200000e0000 */
[----:B------:R-:W-:-:S02]  /*8280*/  IMAD.MOV.U32 R9, RZ, RZ, 0x40000040 ;  /* 0x40000040ff097424 */ /* 0x000fc400078e00ff */
[----:B------:R-:W-:Y:S02]  /*8290*/  IMAD.MOV.U32 R7, RZ, RZ, 0x40000040 ;  /* 0x40000040ff077424 */ /* 0x000fe400078e00ff */
[C---:B------:R-:W-:Y:S01]  /*82a0*/  VIADD R20, R12.reuse, 0x4 ;  /* 0x000000040c147836 */ /* 0x040fe20000000000 */
[----:B------:R0:W-:Y:S01]  /*82b0*/  STL.64 [R1+0x8], R8 ;  /* 0x0000080801007387 */ /* 0x0001e20000100a00 */
[----:B------:R-:W-:Y:S02]  /*82c0*/  IMAD.MOV.U32 R21, RZ, RZ, 0x40000040 ;  /* 0x40000040ff157424 */ /* 0x000fe400078e00ff */
[----:B------:R-:W-:Y:S02]  /*82d0*/  VIADD R14, R12, 0x6 ;  /* 0x000000060c0e7836 */ /* 0x000fe40000000000 */
[----:B------:R-:W-:Y:S02]  /*82e0*/  IMAD.MOV.U32 R15, RZ, RZ, 0x40000040 ;  /* 0x40000040ff0f7424 */ /* 0x000fe400078e00ff */
[----:B------:R-:W-:-:S02]  /*82f0*/  IMAD.MOV.U32 R5, RZ, RZ, 0x40000040 ;  /* 0x40000040ff057424 */ /* 0x000fc400078e00ff */
[----:B------:R-:W-:Y:S02]  /*8300*/  IMAD.MOV.U32 R119, RZ, RZ, RZ ;  /* 0x000000ffff777224 */ /* 0x000fe400078e00ff */
[----:B---3--:R-:W-:-:S05]  /*8310*/  IMAD R4, R155, 0x400, R3 ;  /* 0x000004009b047824 */ /* 0x008fca00078e0203 */
[C---:B------:R-:W-:Y:S02]  /*8320*/  R2UR UR6, R4.reuse ;  /* 0x00000000040672ca */ /* 0x040fe400000e0000 */
[----:B------:R-:W-:-:S11]  /*8330*/  IADD3 R6, R4, 0x2, RZ ;  /* 0x0000000204067810 */ /* 0x000fd60007ffe0ff */
[----:B------:R-:W-:Y:S01]  /*8340*/  HGMMA.64x128x16.F32 R24, gdesc[UR4], RZ, !UPT, gsb0 ;  /* 0x01e00000041879f0 */ /* 0x000fe2000c0008ff */
[----:B------:R-:W-:Y:S02]  /*8350*/  R2UR UR4, R8 ;  /* 0x00000000080472ca */ /* 0x000fe400000e0000 */
[----:B------:R-:W-:Y:S02]  /*8360*/  R2UR UR5, R9 ;  /* 0x00000000090572ca */ /* 0x000fe400000e0000 */
[----:B------:R-:W-:Y:S02]  /*8370*/  R2UR UR6, R6 ;  /* 0x00000000060672ca */ /* 0x000fe400000e0000 */
[----:B------:R-:W-:Y:S01]  /*8380*/  R2UR UR7, R7 ;  /* 0x00000000070772ca */ /* 0x000fe200000e0000 */
[----:B------:R-:W-:Y:S01]  /*8390*/  IMAD.MOV.U32 R7, RZ, RZ, 0x40000040 ;  /* 0x40000040ff077424 */ /* 0x000fe200078e00ff */
[C---:B------:R-:W-:Y:S02]  /*83a0*/  IADD3 R6, R4.reuse, 0x4, RZ ;  /* 0x0000000404067810 */ /* 0x040fe40007ffe0ff */
[----:B------:R-:W-:Y:S01]  /*83b0*/  IADD3 R4, R4, 0x6, RZ ;  /* 0x0000000604047810 */ /* 0x000fe20007ffe0ff */
[----:B------:R-:W-:-:S02]  /*83c0*/  WARPGROUP.DEPBAR.LE gsb0, 0x0 ;  /* 0x00008000000079c5 */ /* 0x000fc40000010000 */
        /* <DEDUP_REMOVED lines=19> */
.L_x_13309:
[----:B------:R-:W2:Y:S01]  /*8500*/  LDL R90, [R1+0x58] ;  /* 0x00005800015a7983 */ /* 0x000ea20000100800 */
[----:B------:R-:W-:Y:S01]  /*8510*/  ULDC UR5, c[0x0][0x9d8] ;  /* 0x0002760000057ab9 */ /* 0x000fe20000000800 */
[----:B------:R-:W-:Y:S02]  /*8520*/  ULDC UR4, c[0x0][0x988] ;  /* 0x0002620000047ab9 */ /* 0x000fe40000000800 */
[----:B------:R-:W3:Y:S01]  /*8530*/  LDL R89, [R1+0x40] ;  /* 0x0000400001597983 */ /* 0x000ee20000100800 */
        /* <DEDUP_REMOVED lines=68> */
[----:B------:R-:W-:Y:S01]  /*8980*/  VIADD R0, R0, 0x16840 ;  /* 0x0001684000007836 */ /* 0x000fe20000000000 */
[----:B------:R-:W-:Y:S01]  /*8990*/  ULDC UR6, c[0x0][0x9d8] ;  /* 0x0002760000067ab9 */ /* 0x000fe20000000800 */
[----:B------:R-:W5:Y:S01]  /*89a0*/  MUFU.TANH R9, R9 ;  /* 0x0000000900097308 */ /* 0x000f620000002400 */
[--C-:B------:R-:W-:Y:S01]  /*89b0*/  IMAD.MOV.U32 R118, RZ, RZ, R119.reuse ;  /* 0x000000ffff767224 */ /* 0x100fe200078e0077 */
[-C--:B------:R-:W-:Y:S01]  /*89c0*/  MOV R117, R119.reuse ;  /* 0x0000007700757202 */ /* 0x080fe20000000f00 */
[--C-:B------:R-:W-:Y:S01]  /*89d0*/  IMAD.MOV.U32 R116, RZ, RZ, R119.reuse ;  /* 0x000000ffff747224 */ /* 0x100fe200078e0077 */
[-C--:B------:R-:W-:Y:S01]  /*89e0*/  MOV R113, R119.reuse ;  /* 0x0000007700717202 */ /* 0x080fe20000000f00 */
[--C-:B------:R-:W-:Y:S01]  /*89f0*/  IMAD.MOV.U32 R115, RZ, RZ, R119.reuse ;  /* 0x000000ffff737224 */ /* 0x100fe200078e0077 */
[-C--:B------:R-:W-:Y:S01]  /*8a00*/  MOV R109, R119.reuse ;  /* 0x00000077006d7202 */ /* 0x080fe20000000f00 */
[--C-:B------:R-:W-:Y:S01]  /*8a10*/  IMAD.MOV.U32 R114, RZ, RZ, R119.reuse ;  /* 0x000000ffff727224 */ /* 0x100fe200078e0077 */
        /* <DEDUP_REMOVED lines=10> */
[----:B------:R-:W-:Y:S01]  /*8ac0*/  MOV R93, R119 ;  /* 0x00000077005d7202 */ /* 0x000fe20000000f00 */
[----:B------:R-:W-:-:S02]  /*8ad0*/  IMAD.MOV.U32 R106, RZ, RZ, R119 ;  /* 0x000000ffff6a7224 */ /* 0x000fc400078e0077 */
[--C-:B------:R-:W-:Y:S02]  /*8ae0*/  IMAD.MOV.U32 R104, RZ, RZ, R119.reuse ;  /* 0x000000ffff687224 */ /* 0x100fe400078e0077 */
[--C-:B------:R-:W-:Y:S01]  /*8af0*/  IMAD.MOV.U32 R103, RZ, RZ, R119.reuse ;  /* 0x000000ffff677224 */ /* 0x100fe200078e0077 */
[----:B------:R-:W5:Y:S01]  /*8b00*/  MUFU.TANH R28, R28 ;  /* 0x0000001c001c7308 */ /* 0x000f620000002400 */
[--C-:B------:R-:W-:Y:S02]  /*8b10*/  IMAD.MOV.U32 R102, RZ, RZ, R119.reuse ;  /* 0x000000ffff667224 */ /* 0x100fe400078e0077 */
[--C-:B------:R-:W-:Y:S02]  /*8b20*/  IMAD.MOV.U32 R100, RZ, RZ, R119.reuse ;  /* 0x000000ffff647224 */ /* 0x100fe400078e0077 */
[--C-:B------:R-:W-:Y:S02]  /*8b30*/  IMAD.MOV.U32 R99, RZ, RZ, R119.reuse ;  /* 0x000000ffff637224 */ /* 0x100fe400078e0077 */
[--C-:B------:R-:W-:Y:S01]  /*8b40*/  IMAD.MOV.U32 R98, RZ, RZ, R119.reuse ;  /* 0x000000ffff627224 */ /* 0x100fe200078e0077 */
[----:B------:R-:W5:Y:S01]  /*8b50*/  MUFU.TANH R25, R25 ;  /* 0x0000001900197308 */ /* 0x000f620000002400 */
[----:B------:R-:W-:-:S02]  /*8b60*/  IMAD.MOV.U32 R96, RZ, RZ, R119 ;  /* 0x000000ffff607224 */ /* 0x000fc400078e0077 */
[--C-:B------:R-:W-:Y:S02]  /*8b70*/  IMAD.MOV.U32 R95, RZ, RZ, R119.reuse ;  /* 0x000000ffff5f7224 */ /* 0x100fe400078e0077 */
[--C-:B------:R-:W-:Y:S02]  /*8b80*/  IMAD.MOV.U32 R94, RZ, RZ, R119.reuse ;  /* 0x000000ffff5e7224 */ /* 0x100fe400078e0077 */
[--C-:B------:R-:W-:Y:S01]  /*8b90*/  IMAD.MOV.U32 R92, RZ, RZ, R119.reuse ;  /* 0x000000ffff5c7224 */ /* 0x100fe200078e0077 */
[----:B------:R-:W5:Y:S01]  /*8ba0*/  MUFU.TANH R31, R31 ;  /* 0x0000001f001f7308 */ /* 0x000f620000002400 */
[----:B------:R-:W-:-:S07]  /*8bb0*/  IMAD.MOV.U32 R91, RZ, RZ, R119 ;  /* 0x000000ffff5b7224 */ /* 0x000fce00078e0077 */
[----:B------:R-:W5:Y:S08]  /*8bc0*/  MUFU.TANH R26, R26 ;  /* 0x0000001a001a7308 */ /* 0x000f700000002400 */
        /* <DEDUP_REMOVED lines=21> */
[----:B------:R-:W5:Y:S01]  /*8d20*/  MUFU.TANH R49, R49 ;  /* 0x0000003100317308 */ /* 0x000f620000002400 */
[----:B--2---:R-:W-:Y:S01]  /*8d30*/  IADD3 R72, R90, R88, RZ ;  /* 0x000000585a487210 */ /* 0x004fe20007ffe0ff */
[----:B------:R-:W-:-:S04]  /*8d40*/  IMAD.MOV.U32 R90, RZ, RZ, R119 ;  /* 0x000000ffff5a7224 */ /* 0x000fc800078e0077 */
[----:B---3--:R-:W-:Y:S01]  /*8d50*/  IMAD R72, R89, -0x80, R72 ;  /* 0xffffff8059487824 */ /* 0x008fe200078e0248 */
[----:B------:R-:W-:Y:S01]  /*8d60*/  MOV R89, R119 ;  /* 0x0000007700597202 */ /* 0x000fe20000000f00 */
[----:B------:R-:W2:Y:S03]  /*8d70*/  MUFU.TANH R55, R55 ;  /* 0x0000003700377308 */ /* 0x000ea60000002400 */
[C---:B------:R-:W-:Y:S02]  /*8d80*/  ISETP.GT.AND P4, PT, R72.reuse, RZ, PT ;  /* 0x000000ff4800720c */ /* 0x040fe40003f84270 */
[C---:B------:R-:W-:Y:S02]  /*8d90*/  ISETP.GT.AND P5, PT, R72.reuse, 0x1, PT ;  /* 0x000000014800780c */ /* 0x040fe40003fa4270 */
[----:B------:R-:W-:Y:S01]  /*8da0*/  ISETP.GT.AND P1, PT, R72, 0x8, PT ;  /* 0x000000084800780c */ /* 0x000fe20003f24270 */
[----:B------:R-:W3:Y:S01]  /*8db0*/  MUFU.TANH R50, R50 ;  /* 0x0000003200327308 */ /* 0x000ee20000002400 */
[----:B0-----:R-:W-:-:S02]  /*8dc0*/  FSEL R3, R3, -INF , P4 ;  /* 0xff80000003037808 */ /* 0x001fc40002000000 */
[----:B-1----:R-:W-:Y:S02]  /*8dd0*/  FSEL R4, R4, -INF , P5 ;  /* 0xff80000004047808 */ /* 0x002fe40002800000 */
[C---:B------:R-:W-:Y:S02]  /*8de0*/  ISETP.GT.AND P2, PT, R72.reuse, 0x9, PT ;  /* 0x000000094800780c */ /* 0x040fe40003f44270 */
[----:B----4-:R-:W-:Y:S01]  /*8df0*/  FSEL R7, R7, -INF , P1 ;  /* 0xff80000007077808 */ /* 0x010fe20000800000 */
[----:B------:R-:W0:Y:S01]  /*8e00*/  MUFU.TANH R56, R56 ;  /* 0x0000003800387308 */ /* 0x000e220000002400 */
[----:B------:R-:W-:Y:S02]  /*8e10*/  FMNMX.FTZ R76, R3, R4, !PT ;  /* 0x00000004034c7209 */ /* 0x000fe40007810000 */
[----:B------:R-:W-:Y:S02]  /*8e20*/  ISETP.GT.AND P3, PT, R72, 0x10, PT ;  /* 0x000000104800780c */ /* 0x000fe40003f64270 */
[----:B-----5:R-:W-:-:S02]  /*8e30*/  FSEL R8, R8, -INF , P2 ;  /* 0xff80000008087808 */ /* 0x020fc40001000000 */
[----:B------:R-:W-:Y:S01]  /*8e40*/  FMNMX.FTZ R75, R7, R76, !PT ;  /* 0x0000004c074b7209 */ /* 0x000fe20007810000 */
[----:B------:R-:W1:Y:S01]  /*8e50*/  MUFU.TANH R53, R53 ;  /* 0x0000003500357308 */ /* 0x000e620000002400 */
[----:B------:R-:W-:Y:S02]  /*8e60*/  FSEL R5, R5, -INF , P4 ;  /* 0xff80000005057808 */ /* 0x000fe40002000000 */
[----:B------:R-:W-:Y:S02]  /*8e70*/  ISETP.GT.AND P4, PT, R72, 0x11, PT ;  /* 0x000000114800780c */ /* 0x000fe40003f84270 */
[----:B------:R-:W-:Y:S02]  /*8e80*/  FSEL R11, R11, -INF , P3 ;  /* 0xff8000000b0b7808 */ /* 0x000fe40001800000 */
[----:B------:R-:W-:Y:S01]  /*8e90*/  FMNMX.FTZ R76, R8, R75, !PT ;  /* 0x0000004b084c7209 */ /* 0x000fe20007810000 */
[----:B------:R-:W4:Y:S01]  /*8ea0*/  MUFU.TANH R59, R59 ;  /* 0x0000003b003b7308 */ /* 0x000f220000002400 */
[----:B------:R-:W-:-:S02]  /*8eb0*/  FSEL R6, R6, -INF , P5 ;  /* 0xff80000006067808 */ /* 0x000fc40002800000 */
[----:B------:R-:W-:Y:S02]  /*8ec0*/  ISETP.GT.AND P5, PT, R72, 0x18, PT ;  /* 0x000000184800780c */ /* 0x000fe40003fa4270 */
[----:B------:R-:W-:Y:S02]  /*8ed0*/  FSEL R24, R24, -INF , P4 ;  /* 0xff80000018187808 */ /* 0x000fe40002000000 */
[----:B------:R-:W-:Y:S01]  /*8ee0*/  FMNMX.FTZ R75, R11, R76, !PT ;  /* 0x0000004c0b4b7209 */ /* 0x000fe20007810000 */
[----:B------:R-:W5:Y:S01]  /*8ef0*/  MUFU.TANH R54, R54 ;  /* 0x0000003600367308 */ /* 0x000f620000002400 */
[----:B------:R-:W-:Y:S02]  /*8f00*/  FSEL R9, R9, -INF , P1 ;  /* 0xff80000009097808 */ /* 0x000fe40000800000 */
[----:B------:R-:W-:Y:S02]  /*8f10*/  ISETP.GT.AND P1, PT, R72, 0x19, PT ;  /* 0x000000194800780c */ /* 0x000fe40003f24270 */
[----:B------:R-:W-:-:S02]  /*8f20*/  FSEL R27, R27, -INF , P5 ;  /* 0xff8000001b1b7808 */ /* 0x000fc40002800000 */
[----:B------:R-:W-:Y:S01]  /*8f30*/  FMNMX.FTZ R76, R24, R75, !PT ;  /* 0x0000004b184c7209 */ /* 0x000fe20007810000 */
[----:B------:R-:W5:Y:S01]  /*8f40*/  MUFU.TANH R60, R60 ;  /* 0x0000003c003c7308 */ /* 0x000f620000002400 */
[----:B------:R-:W-:Y:S02]  /*8f50*/  FSEL R10, R10, -INF , P2 ;  /* 0xff8000000a0a7808 */ /* 0x000fe40001000000 */
[----:B------:R-:W-:Y:S02]  /*8f60*/  ISETP.GT.AND P2, PT, R72, 0x20, PT ;  /* 0x000000204800780c */ /* 0x000fe40003f44270 */
[----:B------:R-:W-:Y:S02]  /*8f70*/  FSEL R28, R28, -INF , P1 ;  /* 0xff8000001c1c7808 */ /* 0x000fe40000800000 */
[----:B------:R-:W-:Y:S01]  /*8f80*/  FMNMX.FTZ R77, R27, R76, !PT ;  /* 0x0000004c1b4d7209 */ /* 0x000fe20007810000 */
[----:B------:R-:W5:Y:S01]  /*8f90*/  MUFU.TANH R57, R57 ;  /* 0x0000003900397308 */ /* 0x000f620000002400 */
        /* <DEDUP_REMOVED lines=62> */
[----:B--2---:R-:W-:Y:S02]  /*9380*/  FSEL R55, R55, -INF , P4 ;  /* 0xff80000037377808 */ /* 0x004fe40002000000 */
[----:B------:R-:W-:Y:S01]  /*9390*/  FMNMX.FTZ R38, R52, R31, !PT ;  /* 0x0000001f34267209 */ /* 0x000fe20007810000 */
[----:B------:R-:W2:Y:S01]  /*93a0*/  MUFU.TANH R73, R73 ;  /* 0x0000004900497308 */ /* 0x000ea20000002400 */
[----:B---3--:R-:W-:Y:S02]  /*93b0*/  FSEL R50, R50, -INF , P1 ;  /* 0xff80000032327808 */ /* 0x008fe40000800000 */
[----:B------:R-:W-:Y:S02]  /*93c0*/  ISETP.GT.AND P1, PT, R72, 0x58, PT ;  /* 0x000000584800780c */ /* 0x000fe40003f24270 */
[----:B0-----:R-:W-:-:S02]  /*93d0*/  FSEL R56, R56, -INF , P5 ;  /* 0xff80000038387808 */ /* 0x001fc40002800000 */
[----:B------:R-:W-:Y:S01]  /*93e0*/  FMNMX.FTZ R31, R55, R38, !PT ;  /* 0x00000026371f7209 */ /* 0x000fe20007810000 */
[----:B------:R-:W0:Y:S01]  /*93f0*/  MUFU.TANH R74, R74 ;  /* 0x0000004a004a7308 */ /* 0x000e220000002400 */
[----:B-1----:R-:W-:Y:S02]  /*9400*/  FSEL R53, R53, -INF , P2 ;  /* 0xff80000035357808 */ /* 0x002fe40001000000 */
[----:B------:R-:W-:Y:S02]  /*9410*/  ISETP.GT.AND P2, PT, R72, 0x59, PT ;  /* 0x000000594800780c */ /* 0x000fe40003f44270 */
[----:B----4-:R-:W-:Y:S02]  /*9420*/  FSEL R59, R59, -INF , P1 ;  /* 0xff8000003b3b7808 */ /* 0x010fe40000800000 */
[----:B------:R-:W-:Y:S01]  /*9430*/  FMNMX.FTZ R38, R56, R31, !PT ;  /* 0x0000001f38267209 */ /* 0x000fe20007810000 */
[----:B------:R-:W-:Y:S01]  /*9440*/  MUFU.TANH R81, R81 ;  /* 0x0000005100517308 */ /* 0x000fe20000002400 */
[----:B-----5:R-:W-:-:S02]  /*9450*/  FSEL R54, R54, -INF , P3 ;  /* 0xff80000036367808 */ /* 0x020fc40001800000 */
        /* <DEDUP_REMOVED lines=9> */
[----:B------:R-:W-:Y:S02]  /*94f0*/  FSEL R64, R64, -INF , P4 ;  /* 0xff80000040407808 */ /* 0x000fe40002000000 */
[----:B------:R-:W-:Y:S02]  /*9500*/  FMNMX.FTZ R31, R63, R38, !PT ;  /* 0x000000263f1f7209 */ /* 0x000fe40007810000 */
        /* <DEDUP_REMOVED lines=17> */
[----:B------:R-:W-:Y:S01]  /*9620*/  ISETP.GT.AND P5, PT, R72, 0x79, PT ;  /* 0x000000794800780c */ /* 0x000fe20003fa4270 */
[----:B------:R-:W-:Y:S01]  /*9630*/  FMUL.FTZ R72, R82, UR5 ;  /* 0x0000000552487c20 */ /* 0x000fe20008410000 */
[----:B--2---:R-:W-:-:S02]  /*9640*/  FSEL R73, R73, -INF , P4 ;  /* 0xff80000049497808 */ /* 0x004fc40002000000 */
[----:B------:R-:W-:Y:S02]  /*9650*/  FMNMX.FTZ R38, R71, R38, !PT ;  /* 0x0000002647267209 */ /* 0x000fe40007810000 */
[----:B0-----:R-:W-:Y:S01]  /*9660*/  FSEL R74, R74, -INF , P5 ;  /* 0xff8000004a4a7808 */ /* 0x001fe20002800000 */
[----:B------:R-:W-:Y:S01]  /*9670*/  MUFU.TANH R72, R72 ;  /* 0x0000004800487308 */ /* 0x000fe20000002400 */
[----:B------:R-:W-:Y:S01]  /*9680*/  FMNMX.FTZ R31, R73, R38, !PT ;  /* 0x00000026491f7209 */ /* 0x000fe20007810000 */
[----:B------:R-:W-:-:S03]  /*9690*/  FMUL.FTZ R38, R79, UR5 ;  /* 0x000000054f267c20 */ /* 0x000fc60008410000 */
[----:B------:R-:W-:-:S03]  /*96a0*/  FMNMX.FTZ R78, R74, R31, !PT ;  /* 0x0000001f4a4e7209 */ /* 0x000fc60007810000 */
[----:B------:R-:W-:Y:S02]  /*96b0*/  MUFU.TANH R38, R38 ;  /* 0x0000002600267308 */ /* 0x000fe40000002400 */
[----:B------:R-:W0:Y:S02]  /*96c0*/  SHFL.BFLY PT, R31, R78, 0x2, 0x1f ;  /* 0x0c401f004e1f7f89 */ /* 0x000e2400000e0000 */
[----:B0-----:R-:W-:Y:S01]  /*96d0*/  FMNMX.FTZ R80, R78, R31, !PT ;  /* 0x0000001f4e507209 */ /* 0x001fe20007810000 */
[----:B------:R-:W-:-:S04]  /*96e0*/  FMUL.FTZ R78, R83, UR5 ;  /* 0x00000005534e7c20 */ /* 0x000fc80008410000 */
[----:B------:R-:W0:Y:S02]  /*96f0*/  SHFL.BFLY PT, R31, R80, 0x1, 0x1f ;  /* 0x0c201f00501f7f89 */ /* 0x000e2400000e0000 */
[----:B------:R-:W-:Y:S01]  /*9700*/  MUFU.TANH R78, R78 ;  /* 0x0000004e004e7308 */ /* 0x000fe20000002400 */
[----:B0-----:R-:W-:Y:S01]  /*9710*/  FMNMX.FTZ R31, R80, R31, !PT ;  /* 0x0000001f501f7209 */ /* 0x001fe20007810000 */
[----:B------:R-:W-:Y:S01]  /*9720*/  FMUL.FTZ R80, R86, UR5 ;  /* 0x0000000556507c20 */ /* 0x000fe20008410000 */
[----:B------:R-:W-:Y:S02]  /*9730*/  ULDC UR5, c[0x0][0x988] ;  /* 0x0002620000057ab9 */ /* 0x000fe40000000800 */
[C---:B------:R-:W-:Y:S01]  /*9740*/  FSETP.NEU.FTZ.AND P6, PT, R31.reuse, -INF , PT ;  /* 0xff8000001f00780b */ /* 0x040fe20003fdd000 */
[----:B------:R-:W-:Y:S02]  /*9750*/  FMUL.FTZ R77, R31, UR4 ;  /* 0x000000041f4d7c20 */ /* 0x000fe40008410000 */
[----:B------:R-:W0:Y:S03]  /*9760*/  MUFU.TANH R80, R80 ;  /* 0x0000005000507308 */ /* 0x000e260000002400 */
[----:B------:R-:W-:-:S05]  /*9770*/  FSEL R77, R77, RZ, P6 ;  /* 0x000000ff4d4d7208 */ /* 0x000fca0003000000 */
        /* <DEDUP_REMOVED lines=33> */
[----:B------:R-:W1:Y:S01]  /*9990*/  MUFU.EX2 R3, R3 ;  /* 0x0000000300037308 */ /* 0x000e620000000800 */
[----:B------:R-:W-:Y:S01]  /*99a0*/  FMNMX.FTZ R4, R34, R27, !PT ;  /* 0x0000001b22047209 */ /* 0x000fe20007810000 */
[--C-:B------:R-:W-:Y:S01]  /*99b0*/  FFMA.FTZ R47, R48, UR4, -R77.reuse ;  /* 0x00000004302f7c23 */ /* 0x100fe2000801084d */
[----:B0-----:R-:W-:Y:S01]  /*99c0*/  FSEL R24, R80, -INF , P4 ;  /* 0xff80000050187808 */ /* 0x001fe20002000000 */
        /* <DEDUP_REMOVED lines=11> */
[----:B------:R-:W-:Y:S01]  /*9a80*/  FFMA.FTZ R73, R74, UR4, -R77 ;  /* 0x000000044a497c23 */ /* 0x000fe2000801084d */
[----:B------:R-:W2:Y:S01]  /*9a90*/  MUFU.EX2 R150, R150 ;  /* 0x0000009600967308 */ /* 0x000ea20000000800 */
[----:B------:R-:W-:-:S02]  /*9aa0*/  FMNMX.FTZ R4, R42, R75, !PT ;  /* 0x0000004b2a047209 */ /* 0x000fc40007810000 */
[----:B0-----:R-:W-:Y:S02]  /*9ab0*/  FSEL R28, R78, -INF , P3 ;  /* 0xff8000004e1c7808 */ /* 0x001fe40001800000 */
[----:B------:R-:W-:-:S03]  /*9ac0*/  FMNMX.FTZ R79, R45, R4, !PT ;  /* 0x000000042d4f7209 */ /* 0x000fc60007810000 */
[----:B------:R0:W-:Y:S01]  /*9ad0*/  MUFU.EX2 R75, R32 ;  /* 0x00000020004b7308 */ /* 0x0001e20000000800 */
[----:B------:R-:W-:-:S04]  /*9ae0*/  FMNMX.FTZ R4, R46, R79, !PT ;  /* 0x0000004f2e047209 */ /* 0x000fc80007810000 */
[----:B------:R-:W-:-:S03]  /*9af0*/  FMNMX.FTZ R35, R49, R4, !PT ;  /* 0x0000000431237209 */ /* 0x000fc60007810000 */
[----:B------:R-:W3:Y:S01]  /*9b00*/  MUFU.EX2 R7, R7 ;  /* 0x0000000700077308 */ /* 0x000ee20000000800 */
[----:B------:R-:W-:Y:S02]  /*9b10*/  FMNMX.FTZ R4, R50, R35, !PT ;  /* 0x0000002332047209 */ /* 0x000fe40007810000 */
[----:B0-----:R-:W-:Y:S02]  /*9b20*/  FSEL R32, R81, -INF , P5 ;  /* 0xff80000051207808 */ /* 0x001fe40002800000 */
[----:B------:R-:W-:-:S03]  /*9b30*/  FMNMX.FTZ R79, R53, R4, !PT ;  /* 0x00000004354f7209 */ /* 0x000fc60007810000 */
[----:B------:R0:W-:Y:S01]  /*9b40*/  MUFU.EX2 R35, R36 ;  /* 0x0000002400237308 */ /* 0x0001e20000000800 */
[----:B------:R-:W-:-:S04]  /*9b50*/  FMNMX.FTZ R4, R54, R79, !PT ;  /* 0x0000004f36047209 */ /* 0x000fc80007810000 */
[----:B------:R-:W-:-:S03]  /*9b60*/  FMNMX.FTZ R39, R57, R4, !PT ;  /* 0x0000000439277209 */ /* 0x000fc60007810000 */
[----:B------:R-:W4:Y:S01]  /*9b70*/  MUFU.EX2 R120, R120 ;  /* 0x0000007800787308 */ /* 0x000f220000000800 */
[----:B------:R-:W-:-:S04]  /*9b80*/  FMNMX.FTZ R4, R58, R39, !PT ;  /* 0x000000273a047209 */ /* 0x000fc80007810000 */
[----:B------:R-:W-:-:S03]  /*9b90*/  FMNMX.FTZ R79, R61, R4, !PT ;  /* 0x000000043d4f7209 */ /* 0x000fc60007810000 */
[----:B------:R-:W5:Y:S01]  /*9ba0*/  MUFU.EX2 R122, R122 ;  /* 0x0000007a007a7308 */ /* 0x000f620000000800 */
[----:B------:R-:W-:-:S04]  /*9bb0*/  FMNMX.FTZ R4, R62, R79, !PT ;  /* 0x0000004f3e047209 */ /* 0x000fc80007810000 */
[----:B------:R-:W-:Y:S02]  /*9bc0*/  FMNMX.FTZ R79, R65, R4, !PT ;  /* 0x00000004414f7209 */ /* 0x000fe40007810000 */
[----:B------:R-:W-:Y:S01]  /*9bd0*/  FSEL R4, R38, -INF , P1 ;  /* 0xff80000026047808 */ /* 0x000fe20000800000 */
[----:B------:R2:W-:Y:S01]  /*9be0*/  MUFU.EX2 R39, R40 ;  /* 0x0000002800277308 */ /* 0x0005e20000000800 */
[----:B------:R-:W-:-:S04]  /*9bf0*/  FMNMX.FTZ R8, R66, R79, !PT ;  /* 0x0000004f42087209 */ /* 0x000fc80007810000 */
[----:B------:R-:W-:Y:S02]  /*9c00*/  FMNMX.FTZ R83, R69, R8, !PT ;  /* 0x0000000845537209 */ /* 0x000fe40007810000 */
[----:B------:R-:W-:Y:S01]  /*9c10*/  FSEL R8, R72, -INF , P2 ;  /* 0xff80000048087808 */ /* 0x000fe20001000000 */
[----:B------:R3:W-:Y:S01]  /*9c20*/  MUFU.EX2 R79, R44 ;  /* 0x0000002c004f7308 */ /* 0x0007e20000000800 */
[----:B------:R-:W-:-:S04]  /*9c30*/  FMNMX.FTZ R83, R4, R83, !PT ;  /* 0x0000005304537209 */ /* 0x000fc80007810000 */
[----:B------:R-:W-:-:S03]  /*9c40*/  FMNMX.FTZ R83, R8, R83, !PT ;  /* 0x0000005308537209 */ /* 0x000fc60007810000 */
[----:B------:R-:W-:Y:S01]  /*9c50*/  MUFU.EX2 R124, R124 ;  /* 0x0000007c007c7308 */ /* 0x000fe20000000800 */
[----:B------:R-:W-:-:S04]  /*9c60*/  FMNMX.FTZ R83, R28, R83, !PT ;  /* 0x000000531c537209 */ /* 0x000fc80007810000 */
[----:B------:R-:W-:-:S03]  /*9c70*/  FMNMX.FTZ R83, R24, R83, !PT ;  /* 0x0000005318537209 */ /* 0x000fc60007810000 */
[----:B------:R-:W-:Y:S01]  /*9c80*/  MUFU.EX2 R126, R126 ;  /* 0x0000007e007e7308 */ /* 0x000fe20000000800 */
[----:B------:R-:W-:-:S05]  /*9c90*/  FMNMX.FTZ R83, R32, R83, !PT ;  /* 0x0000005320537209 */ /* 0x000fca0007810000 */
[----:B0-----:R-:W0:Y:S02]  /*9ca0*/  SHFL.BFLY PT, R36, R83, 0x2, 0x1f ;  /* 0x0c401f0053247f89 */ /* 0x001e2400000e0000 */
        /* <DEDUP_REMOVED lines=14> */
[----:B------:R-:W-:Y:S01]  /*9d90*/  ISETP.GE.AND P1, PT, R88, 0x81, PT ;  /* 0x000000815800780c */ /* 0x000fe20003f26270 */
[----:B------:R-:W-:Y:S02]  /*9da0*/  IMAD.MOV.U32 R88, RZ, RZ, R119 ;  /* 0x000000ffff587224 */ /* 0x000fe400078e0077 */
[----:B------:R-:W-:Y:S01]  /*9db0*/  MUFU.EX2 R138, R138 ;  /* 0x0000008a008a7308 */ /* 0x000fe20000000800 */
[--C-:B------:R-:W-:Y:S01]  /*9dc0*/  FFMA.FTZ R149, R5, UR4, -R77.reuse ;  /* 0x0000000405957c23 */ /* 0x100fe2000801084d */
[--C-:B------:R-:W-:Y:S01]  /*9dd0*/  FFMA.FTZ R6, R6, UR4, -R77.reuse ;  /* 0x0000000406067c23 */ /* 0x100fe2000801084d */
[----:B------:R-:W-:Y:S01]  /*9de0*/  FFMA.FTZ R151, R9, UR4, -R77 ;  /* 0x0000000409977c23 */ /* 0x000fe2000801084d */
[----:B-1----:R-:W-:Y:S01]  /*9df0*/  FADD.FTZ R5, R148, R3 ;  /* 0x0000000394057221 */ /* 0x002fe20000010000 */
[--C-:B------:R-:W-:Y:S01]  /*9e00*/  FFMA.FTZ R10, R10, UR4, -R77.reuse ;  /* 0x000000040a0a7c23 */ /* 0x100fe2000801084d */
[--C-:B------:R-:W-:Y:S01]  /*9e10*/  FFMA.FTZ R121, R25, UR4, -R77.reuse ;  /* 0x0000000419797c23 */ /* 0x100fe2000801084d */
[----:B--2---:R-:W-:Y:S01]  /*9e20*/  FFMA.FTZ R40, R42, UR4, -R77 ;  /* 0x000000042a287c23 */ /* 0x004fe2000801084d */
[----:B------:R-:W-:Y:S01]  /*9e30*/  MUFU.EX2 R149, R149 ;  /* 0x0000009500957308 */ /* 0x000fe20000000800 */
[----:B---3--:R-:W-:Y:S01]  /*9e40*/  FADD.FTZ R44, R150, R5 ;  /* 0x00000005962c7221 */ /* 0x008fe20000010000 */
[--C-:B------:R-:W-:Y:S01]  /*9e50*/  FFMA.FTZ R26, R26, UR4, -R77.reuse ;  /* 0x000000041a1a7c23 */ /* 0x100fe2000801084d */
[--C-:B------:R-:W-:Y:S01]  /*9e60*/  FFMA.FTZ R42, R46, UR4, -R77.reuse ;  /* 0x000000042e2a7c23 */ /* 0x100fe2000801084d */
[--C-:B------:R-:W-:Y:S01]  /*9e70*/  FFMA.FTZ R123, R29, UR4, -R77.reuse ;  /* 0x000000041d7b7c23 */ /* 0x100fe2000801084d */
[----:B------:R-:W-:Y:S01]  /*9e80*/  FADD.FTZ R5, R7, R44 ;  /* 0x0000002c07057221 */ /* 0x000fe20000010000 */
[--C-:B------:R-:W-:Y:S01]  /*9e90*/  FFMA.FTZ R30, R30, UR4, -R77.reuse ;  /* 0x000000041e1e7c23 */ /* 0x100fe2000801084d */
[----:B------:R-:W-:Y:S01]  /*9ea0*/  FFMA.FTZ R125, R33, UR4, -R77 ;  /* 0x00000004217d7c23 */ /* 0x000fe2000801084d */
[----:B------:R-:W0:Y:S01]  /*9eb0*/  MUFU.EX2 R6, R6 ;  /* 0x0000000600067308 */ /* 0x000e220000000800 */
[----:B----4-:R-:W-:Y:S01]  /*9ec0*/  FADD.FTZ R46, R120, R5 ;  /* 0x00000005782e7221 */ /* 0x010fe20000010000 */
[--C-:B------:R-:W-:Y:S01]  /*9ed0*/  FFMA.FTZ R34, R34, UR4, -R77.reuse ;  /* 0x0000000422227c23 */ /* 0x100fe2000801084d */
[--C-:B------:R-:W-:Y:S01]  /*9ee0*/  FFMA.FTZ R44, R50, UR4, -R77.reuse ;  /* 0x00000004322c7c23 */ /* 0x100fe2000801084d */
[--C-:B------:R-:W-:Y:S01]  /*9ef0*/  FFMA.FTZ R127, R37, UR4, -R77.reuse ;  /* 0x00000004257f7c23 */ /* 0x100fe2000801084d */
[----:B------:R-:W-:Y:S01]  /*9f00*/  FADD.FTZ R5, R11, R46 ;  /* 0x0000002e0b057221 */ /* 0x000fe20000010000 */
[--C-:B------:R-:W-:Y:S01]  /*9f10*/  FFMA.FTZ R36, R43, UR4, -R77.reuse ;  /* 0x000000042b247c23 */ /* 0x100fe2000801084d */
[----:B------:R-:W-:Y:S01]  /*9f20*/  FFMA.FTZ R129, R41, UR4, -R77 ;  /* 0x0000000429817c23 */ /* 0x000fe2000801084d */
[----:B------:R-:W1:Y:S01]  /*9f30*/  MUFU.EX2 R151, R151 ;  /* 0x0000009700977308 */ /* 0x000e620000000800 */
[----:B-----5:R-:W-:Y:S01]  /*9f40*/  FADD.FTZ R46, R122, R5 ;  /* 0x000000057a2e7221 */ /* 0x020fe20000010000 */
[----:B------:R-:W-:-:S02]  /*9f50*/  IMAD.U32 R25, RZ, RZ, UR38 ;  /* 0x00000026ff197e24 */ /* 0x000fc4000f8e00ff */
[--C-:B------:R-:W-:Y:S01]  /*9f60*/  FFMA.FTZ R131, R45, UR4, -R77.reuse ;  /* 0x000000042d837c23 */ /* 0x100fe2000801084d */
[--C-:B------:R-:W-:Y:S01]  /*9f70*/  FFMA.FTZ R133, R49, UR4, -R77.reuse ;  /* 0x0000000431857c23 */ /* 0x100fe2000801084d */
[----:B------:R-:W-:Y:S01]  /*9f80*/  FADD.FTZ R9, R27, R46 ;  /* 0x0000002e1b097221 */ /* 0x000fe20000010000 */
[----:B------:R-:W-:Y:S01]  /*9f90*/  FFMA.FTZ R135, R53, UR4, -R77 ;  /* 0x0000000435877c23 */ /* 0x000fe2000801084d */
[----:B------:R-:W-:Y:S01]  /*9fa0*/  PRMT R0, R25, 0x654, R0 ;  /* 0x0000065419007816 */ /* 0x000fe20000000000 */
[----:B------:R-:W2:Y:S01]  /*9fb0*/  MUFU.EX2 R10, R10 ;  /* 0x0000000a000a7308 */ /* 0x000ea20000000800 */
[----:B0-----:R-:W-:Y:S01]  /*9fc0*/  FADD.FTZ R48, R149, R6 ;  /* 0x0000000695307221 */ /* 0x001fe20000010000 */
[----:B------:R-:W-:Y:S01]  /*9fd0*/  FADD.FTZ R50, R124, R9 ;  /* 0x000000097c327221 */ /* 0x000fe20000010000 */
[----:B------:R0:W-:Y:S01]  /*9fe0*/  SYNCS.ARRIVE.TRANS64.RED.A1T0 RZ, [R0+URZ], RZ ;  /* 0x000000ff00ff79a7 */ /* 0x0001e2000810043f */
[--C-:B------:R-:W-:Y:S01]  /*9ff0*/  FFMA.FTZ R46, R54, UR4, -R77.reuse ;  /* 0x00000004362e7c23 */ /* 0x100fe2000801084d */
[--C-:B------:R-:W-:Y:S01]  /*a000*/  FFMA.FTZ R137, R57, UR4, -R77.reuse ;  /* 0x0000000439897c23 */ /* 0x100fe2000801084d */
[----:B------:R-:W-:Y:S01]  /*a010*/  FADD.FTZ R9, R75, R50 ;  /* 0x000000324b097221 */ /* 0x000fe20000010000 */
[----:B------:R-:W-:Y:S01]  /*a020*/  F2FP.F16.F32.PACK_AB R148, R3, R148 ;  /* 0x000000940394723e */ /* 0x000fe200000000ff */
[----:B------:R-:W3:Y:S01]  /*a030*/  MUFU.EX2 R121, R121 ;  /* 0x0000007900797308 */ /* 0x000ee20000000800 */
[----:B-1----:R-:W-:Y:S01]  /*a040*/  FADD.FTZ R5, R151, R48 ;  /* 0x0000003097057221 */ /* 0x002fe20000010000 */
[--C-:B------:R-:W-:Y:S01]  /*a050*/  FFMA.FTZ R139, R61, UR4, -R77.reuse ;  /* 0x000000043d8b7c23 */ /* 0x100fe2000801084d */
[--C-:B------:R-:W-:Y:S01]  /*a060*/  FFMA.FTZ R141, R65, UR4, -R77.reuse ;  /* 0x00000004418d7c23 */ /* 0x100fe2000801084d */
[----:B------:R-:W-:Y:S01]  /*a070*/  F2FP.F16.F32.PACK_AB R150, R7, R150 ;  /* 0x000000960796723e */ /* 0x000fe200000000ff */
[--C-:B------:R-:W-:Y:S01]  /*a080*/  FFMA.FTZ R66, R66, UR4, -R77.reuse ;  /* 0x0000000442427c23 */ /* 0x100fe2000801084d */
[--C-:B------:R-:W-:Y:S01]  /*a090*/  FFMA.FTZ R143, R69, UR4, -R77.reuse ;  /* 0x00000004458f7c23 */ /* 0x100fe2000801084d */
[----:B------:R-:W-:Y:S01]  /*a0a0*/  FFMA.FTZ R28, R28, UR4, -R77 ;  /* 0x000000041c1c7c23 */ /* 0x000fe2000801084d */
[----:B------:R-:W1:Y:S01]  /*a0b0*/  MUFU.EX2 R26, R26 ;  /* 0x0000001a001a7308 */ /* 0x000e620000000800 */
[----:B--2---:R-:W-:Y:S01]  /*a0c0*/  FADD.FTZ R48, R10, R5 ;  /* 0x000000050a307221 */ /* 0x004fe20000010000 */
[--C-:B------:R-:W-:Y:S01]  /*a0d0*/  FFMA.FTZ R24, R24, UR4, -R77.reuse ;  /* 0x0000000418187c23 */ /* 0x100fe2000801084d */
[----:B------:R-:W-:Y:S01]  /*a0e0*/  FFMA.FTZ R32, R32, UR4, -R77 ;  /* 0x0000000420207c23 */ /* 0x000fe2000801084d */
[----:B------:R-:W-:-:S02]  /*a0f0*/  F2FP.F16.F32.PACK_AB R149, R6, R149 ;  /* 0x000000950695723e */ /* 0x000fc400000000ff */
[----:B------:R-:W-:Y:S02]  /*a100*/  F2FP.F16.F32.PACK_AB R120, R11, R120 ;  /* 0x000000780b78723e */ /* 0x000fe400000000ff */
[----:B------:R-:W2:Y:S01]  /*a110*/  MUFU.EX2 R123, R123 ;  /* 0x0000007b007b7308 */ /* 0x000ea20000000800 */
[----:B---3--:R-:W-:Y:S01]  /*a120*/  FADD.FTZ R5, R121, R48 ;  /* 0x0000003079057221 */ /* 0x008fe20000010000 */
[----:B------:R-:W-:Y:S01]  /*a130*/  FADD.FTZ R48, R126, R9 ;  /* 0x000000097e307221 */ /* 0x000fe20000010000 */
[----:B------:R-:W-:Y:S02]  /*a140*/  F2FP.F16.F32.PACK_AB R122, R27, R122 ;  /* 0x0000007a1b7a723e */ /* 0x000fe400000000ff */
[----:B------:R-:W-:Y:S01]  /*a150*/  F2FP.F16.F32.PACK_AB R124, R75, R124 ;  /* 0x0000007c4b7c723e */ /* 0x000fe200000000ff */
[C---:B------:R-:W-:Y:S01]  /*a160*/  FADD.FTZ R9, R35.reuse, R48 ;  /* 0x0000003023097221 */ /* 0x040fe20000010000 */
[----:B------:R-:W-:Y:S01]  /*a170*/  FFMA.FTZ R48, R58, UR4, -R77 ;  /* 0x000000043a307c23 */ /* 0x000fe2000801084d */
[----:B------:R-:W3:Y:S01]  /*a180*/  MUFU.EX2 R30, R30 ;  /* 0x0000001e001e7308 */ /* 0x000ee20000000800 */
[----:B-1----:R-:W-:Y:S01]  /*a190*/  FADD.FTZ R50, R26, R5 ;  /* 0x000000051a327221 */ /* 0x002fe20000010000 */
[----:B------:R-:W-:Y:S01]  /*a1a0*/  FADD.FTZ R52, R128, R9 ;  /* 0x0000000980347221 */ /* 0x000fe20000010000 */
[----:B------:R-:W-:-:S02]  /*a1b0*/  F2FP.F16.F32.PACK_AB R126, R35, R126 ;  /* 0x0000007e237e723e */ /* 0x000fc400000000ff */
[C---:B------:R-:W-:Y:S01]  /*a1c0*/  F2FP.F16.F32.PACK_AB R128, R39.reuse, R128 ;  /* 0x000000802780723e */ /* 0x040fe200000000ff */
[----:B------:R-:W-:Y:S01]  /*a1d0*/  FADD.FTZ R9, R39, R52 ;  /* 0x0000003427097221 */ /* 0x000fe20000010000 */
[----:B------:R-:W-:Y:S01]  /*a1e0*/  F2FP.F16.F32.PACK_AB R151, R10, R151 ;  /* 0x000000970a97723e */ /* 0x000fe200000000ff */
[----:B------:R-:W1:Y:S01]  /*a1f0*/  MUFU.EX2 R125, R125 ;  /* 0x0000007d007d7308 */ /* 0x000e620000000800 */
[----:B--2---:R-:W-:Y:S01]  /*a200*/  FADD.FTZ R5, R123, R50 ;  /* 0x000000327b057221 */ /* 0x004fe20000010000 */
[----:B------:R-:W-:-:S06]  /*a210*/  F2FP.F16.F32.PACK_AB R121, R26, R121 ;  /* 0x000000791a79723e */ /* 0x000fcc00000000ff */
[----:B------:R-:W0:Y:S01]  /*a220*/  MUFU.EX2 R34, R34 ;  /* 0x0000002200227308 */ /* 0x000e220000000800 */
[C---:B---3--:R-:W-:Y:S01]  /*a230*/  FADD.FTZ R50, R30.reuse, R5 ;  /* 0x000000051e327221 */ /* 0x048fe20000010000 */
[----:B------:R-:W-:-:S06]  /*a240*/  F2FP.F16.F32.PACK_AB R123, R30, R123 ;  /* 0x0000007b1e7b723e */ /* 0x000fcc00000000ff */
[----:B------:R-:W2:Y:S01]  /*a250*/  MUFU.EX2 R127, R127 ;  /* 0x0000007f007f7308 */ /* 0x000ea20000000800 */
[----:B-1----:R-:W-:Y:S01]  /*a260*/  FADD.FTZ R5, R125, R50 ;  /* 0x000000327d057221 */ /* 0x002fe20000010000 */
[----:B------:R-:W-:Y:S01]  /*a270*/  FADD.FTZ R50, R130, R9 ;  /* 0x0000000982327221 */ /* 0x000fe20000010000 */
[----:B------:R-:W-:-:S03]  /*a280*/  F2FP.F16.F32.PACK_AB R130, R79, R130 ;  /* 0x000000824f82723e */ /* 0x000fc600000000ff */
[----:B------:R-:W-:Y:S01]  /*a290*/  FADD.FTZ R9, R79, R50 ;  /* 0x000000324f097221 */ /* 0x000fe20000010000 */
[----:B------:R-:W-:Y:S01]  /*a2a0*/  FFMA.FTZ R50, R62, UR4, -R77 ;  /* 0x000000043e327c23 */ /* 0x000fe2000801084d */
[----:B------:R-:W1:Y:S01]  /*a2b0*/  MUFU.EX2 R36, R36 ;  /* 0x0000002400247308 */ /* 0x000e620000000800 */
[C---:B0-----:R-:W-:Y:S01]  /*a2c0*/  FADD.FTZ R0, R34.reuse, R5 ;  /* 0x0000000522007221 */ /* 0x041fe20000010000 */
[----:B------:R-:W-:-:S06]  /*a2d0*/  F2FP.F16.F32.PACK_AB R125, R34, R125 ;  /* 0x0000007d227d723e */ /* 0x000fcc00000000ff */
[----:B------:R-:W0:Y:S01]  /*a2e0*/  MUFU.EX2 R129, R129 ;  /* 0x0000008100817308 */ /* 0x000e220000000800 */
[----:B--2---:R-:W-:Y:S01]  /*a2f0*/  FADD.FTZ R5, R127, R0 ;  /* 0x000000007f057221 */ /* 0x004fe20000010000 */
[----:B------:R-:W-:Y:S01]  /*a300*/  FADD.FTZ R0, R132, R9 ;  /* 0x0000000984007221 */ /* 0x000fe20000010000 */
[----:B------:R-:W-:-:S05]  /*a310*/  F2FP.F16.F32.PACK_AB R132, R47, R132 ;  /* 0x000000842f84723e */ /* 0x000fca00000000ff */
[----:B------:R-:W2:Y:S01]  /*a320*/  MUFU.EX2 R40, R40 ;  /* 0x0000002800287308 */ /* 0x000ea20000000800 */
[----:B-1----:R-:W-:Y:S01]  /*a330*/  FADD.FTZ R52, R36, R5 ;  /* 0x0000000524347221 */ /* 0x002fe20000010000 */
[----:B------:R-:W-:Y:S01]  /*a340*/  FADD.FTZ R5, R47, R0 ;  /* 0x000000002f057221 */ /* 0x000fe20000010000 */
[----:B------:R-:W-:Y:S01]  /*a350*/  FFMA.FTZ R0, R4, UR4, -R77 ;  /* 0x0000000404007c23 */ /* 0x000fe2000801084d */
[----:B------:R-:W-:-:S04]  /*a360*/  F2FP.F16.F32.PACK_AB R127, R36, R127 ;  /* 0x0000007f247f723e */ /* 0x000fc800000000ff */
[----:B------:R-:W1:Y:S01]  /*a370*/  MUFU.EX2 R131, R131 ;  /* 0x0000008300837308 */ /* 0x000e620000000800 */
[----:B0-----:R-:W-:Y:S01]  /*a380*/  FADD.FTZ R9, R129, R52 ;  /* 0x0000003481097221 */ /* 0x001fe20000010000 */
[----:B------:R-:W-:Y:S01]  /*a390*/  FADD.FTZ R52, R134, R5 ;  /* 0x0000000586347221 */ /* 0x000fe20000010000 */
[----:B------:R-:W-:Y:S01]  /*a3a0*/  FFMA.FTZ R5, R8, UR4, -R77 ;  /* 0x0000000408057c23 */ /* 0x000fe2000801084d */
[C---:B------:R-:W-:Y:S02]  /*a3b0*/  F2FP.F16.F32.PACK_AB R134, R51.reuse, R134 ;  /* 0x000000863386723e */ /* 0x040fe400000000ff */
[----:B------:R-:W-:Y:S02]  /*a3c0*/  FADD.FTZ R25, R51, R52 ;  /* 0x0000003433197221 */ /* 0x000fe40000010000 */
[----:B------:R-:W0:Y:S01]  /*a3d0*/  MUFU.EX2 R42, R42 ;  /* 0x0000002a002a7308 */ /* 0x000e220000000800 */
[----:B--2---:R-:W-:Y:S01]  /*a3e0*/  FADD.FTZ R4, R40, R9 ;  /* 0x0000000928047221 */ /* 0x004fe20000010000 */
[----:B------:R-:W-:Y:S01]  /*a3f0*/  FADD.FTZ R52, R136, R25 ;  /* 0x0000001988347221 */ /* 0x000fe20000010000 */
[----:B------:R-:W-:-:S02]  /*a400*/  F2FP.F16.F32.PACK_AB R136, R55, R136 ;  /* 0x000000883788723e */ /* 0x000fc400000000ff */
[----:B------:R-:W-:-:S03]  /*a410*/  F2FP.F16.F32.PACK_AB R129, R40, R129 ;  /* 0x000000812881723e */ /* 0x000fc600000000ff */
[----:B------:R-:W2:Y:S01]  /*a420*/  MUFU.EX2 R133, R133 ;  /* 0x0000008500857308 */ /* 0x000ea20000000800 */
[----:B-1----:R-:W-:-:S07]  /*a430*/  FADD.FTZ R9, R131, R4 ;  /* 0x0000000483097221 */ /* 0x002fce0000010000 */
[----:B------:R-:W1:Y:S01]  /*a440*/  MUFU.EX2 R44, R44 ;  /* 0x0000002c002c7308 */ /* 0x000e620000000800 */
[C---:B0-----:R-:W-:Y:S01]  /*a450*/  FADD.FTZ R8, R42.reuse, R9 ;  /* 0x000000092a087221 */ /* 0x041fe20000010000 */
[----:B------:R-:W-:Y:S01]  /*a460*/  FADD.FTZ R9, R55, R52 ;  /* 0x0000003437097221 */ /* 0x000fe20000010000 */
[----:B------:R-:W-:-:S03]  /*a470*/  F2FP.F16.F32.PACK_AB R131, R42, R131 ;  /* 0x000000832a83723e */ /* 0x000fc600000000ff */
[----:B------:R-:W-:Y:S02]  /*a480*/  FADD.FTZ R52, R138, R9 ;  /* 0x000000098a347221 */ /* 0x000fe40000010000 */
        /* <DEDUP_REMOVED lines=30> */
[----:B------:R-:W-:Y:S01]  /*a670*/  MUFU.EX2 R141, R141 ;  /* 0x0000008d008d7308 */ /* 0x000fe20000000800 */
[----:B--2---:R-:W-:-:S07]  /*a680*/  F2FP.F16.F32.PACK_AB R139, R50, R139 ;  /* 0x0000008b328b723e */ /* 0x004fce00000000ff */
[----:B------:R-:W0:Y:S01]  /*a690*/  MUFU.EX2 R71, R71 ;  /* 0x0000004700477308 */ /* 0x000e220000000800 */
[----:B-1----:R-:W-:-:S07]  /*a6a0*/  FADD.FTZ R52, R144, R7 ;  /* 0x0000000790347221 */ /* 0x002fce0000010000 */
[----:B------:R-:W1:Y:S08]  /*a6b0*/  MUFU.EX2 R4, R66 ;  /* 0x0000004200047308 */ /* 0x000e700000000800 */
[----:B------:R-:W2:Y:S01]  /*a6c0*/  MUFU.EX2 R143, R143 ;  /* 0x0000008f008f7308 */ /* 0x000ea20000000800 */
[C---:B0-----:R-:W-:Y:S01]  /*a6d0*/  FADD.FTZ R7, R71.reuse, R52 ;  /* 0x0000003447077221 */ /* 0x041fe20000010000 */
[----:B------:R-:W-:-:S06]  /*a6e0*/  F2FP.F16.F32.PACK_AB R144, R71, R144 ;  /* 0x000000904790723e */ /* 0x000fcc00000000ff */
[----:B------:R0:W3:Y:S08]  /*a6f0*/  MUFU.EX2 R8, R0 ;  /* 0x0000000000087308 */ /* 0x0000f00000000800 */
[----:B------:R-:W4:Y:S01]  /*a700*/  MUFU.EX2 R5, R5 ;  /* 0x0000000500057308 */ /* 0x000f220000000800 */
[----:B0-----:R-:W-:-:S04]  /*a710*/  FADD.FTZ R0, R50, R3 ;  /* 0x0000000332007221 */ /* 0x001fc80000010000 */
[----:B------:R-:W-:Y:S01]  /*a720*/  FADD.FTZ R3, R141, R0 ;  /* 0x000000008d037221 */ /* 0x000fe20000010000 */
[C---:B-1----:R-:W-:Y:S02]  /*a730*/  F2FP.F16.F32.PACK_AB R141, R4.reuse, R141 ;  /* 0x0000008d048d723e */ /* 0x042fe400000000ff */
[----:B------:R-:W0:Y:S01]  /*a740*/  MUFU.EX2 R28, R28 ;  /* 0x0000001c001c7308 */ /* 0x000e220000000800 */
[----:B------:R-:W-:-:S04]  /*a750*/  FADD.FTZ R52, R4, R3 ;  /* 0x0000000304347221 */ /* 0x000fc80000010000 */
[----:B--2---:R-:W-:Y:S01]  /*a760*/  FADD.FTZ R3, R143, R52 ;  /* 0x000000348f037221 */ /* 0x004fe20000010000 */
[C---:B---3--:R-:W-:Y:S02]  /*a770*/  F2FP.F16.F32.PACK_AB R143, R8.reuse, R143 ;  /* 0x0000008f088f723e */ /* 0x048fe400000000ff */
[----:B------:R-:W1:Y:S01]  /*a780*/  MUFU.EX2 R24, R24 ;  /* 0x0000001800187308 */ /* 0x000e620000000800 */
[----:B------:R-:W-:-:S04]  /*a790*/  FADD.FTZ R6, R8, R3 ;  /* 0x0000000308067221 */ /* 0x000fc80000010000 */
[----:B----4-:R-:W-:-:S03]  /*a7a0*/  FADD.FTZ R3, R5, R6 ;  /* 0x0000000605037221 */ /* 0x010fc60000010000 */
[----:B------:R-:W2:Y:S01]  /*a7b0*/  MUFU.EX2 R146, R146 ;  /* 0x0000009200927308 */ /* 0x000ea20000000800 */
[C---:B0-----:R-:W-:Y:S01]  /*a7c0*/  FADD.FTZ R3, R28.reuse, R3 ;  /* 0x000000031c037221 */ /* 0x041fe20000010000 */
[----:B------:R-:W-:-:S06]  /*a7d0*/  F2FP.F16.F32.PACK_AB R145, R28, R5 ;  /* 0x000000051c91723e */ /* 0x000fcc00000000ff */
[----:B------:R-:W0:Y:S01]  /*a7e0*/  MUFU.EX2 R147, R32 ;  /* 0x0000002000937308 */ /* 0x000e220000000800 */
[----:B-1----:R-:W-:-:S07]  /*a7f0*/  FADD.FTZ R6, R24, R3 ;  /* 0x0000000318067221 */ /* 0x002fce0000010000 */
[----:B------:R-:W1:Y:S01]  /*a800*/  MUFU.EX2 R73, R73 ;  /* 0x0000004900497308 */ /* 0x000e620000000800 */
[----:B--2---:R-:W-:Y:S01]  /*a810*/  FADD.FTZ R0, R146, R7 ;  /* 0x0000000792007221 */ /* 0x004fe20000010000 */
[C---:B0-----:R-:W-:Y:S01]  /*a820*/  FADD.FTZ R3, R147.reuse, R6 ;  /* 0x0000000693037221 */ /* 0x041fe20000010000 */
[----:B------:R-:W-:Y:S02]  /*a830*/  F2FP.F16.F32.PACK_AB R147, R147, R24 ;  /* 0x000000189393723e */ /* 0x000fe400000000ff */
[C---:B-1----:R-:W-:Y:S01]  /*a840*/  FADD.FTZ R0, R73.reuse, R0 ;  /* 0x0000000049007221 */ /* 0x042fe20000010000 */
[----:B------:R-:W-:Y:S01]  /*a850*/  F2FP.F16.F32.PACK_AB R146, R73, R146 ;  /* 0x000000924992723e */ /* 0x000fe200000000ff */
[----:B------:R-:W-:Y:S06]  /*a860*/  @!P1 BRA `(.L_x_13310) ;  /* 0x0000002800309947 */ /* 0x000fec0003800000 */
[----:B------:R-:W2:Y:S01]  /*a870*/  LDL.LU R84, [R1+0x40] ;  /* 0x0000400001547983 */ /* 0x000ea20000300800 */
        /* <DEDUP_REMOVED lines=20> */
[----:B--2---:R-:W-:-:S07]  /*a9c0*/  VIADD R8, R84, 0xfffffffe ;  /* 0xfffffffe54087836 */ /* 0x004fce0000000000 */
.L_x_13322:
        /* <DEDUP_REMOVED lines=9> */
.L_x_13312:
        /* <DEDUP_REMOVED lines=8> */
.L_x_13313:
[----:B------:R-:W-:Y:S04]  /*aae0*/  BSSY B0, `(.L_x_13311) ;  /* 0x0000004000007945 */ /* 0x000fe80003800000 */
[----:B-1----:R-:W-:Y:S05]  /*aaf0*/  @P2 BRA `(.L_x_13314) ;  /* 0x0000000000082947 */ /* 0x002fea0003800000 */
[----:B------:R-:W1:Y:S02]  /*ab00*/  SYNCS.PHASECHK.TRANS64.TRYWAIT P2, [R5+URZ+0x16830], R6 ;  /* 0x01683006050075a7 */ /* 0x000e64000804017f */
[----:B-1----:R-:W-:Y:S05]  /*ab10*/  @!P2 BRA `(.L_x_13315) ;  /* 0x000000bc0074a947 */ /* 0x002fea0003800000 */
.L_x_13314:
[----:B------:R-:W-:Y:S05]  /*ab20*/  BSYNC B0 ;  /* 0x0000000000007941 */ /* 0x000fea0003800000 */
.L_x_13311:
[----:B01----:R-:W2:Y:S01]  /*ab30*/  LDL R6, [R1+0x1c] ;  /* 0x00001c0001067983 */ /* 0x003ea20000100800 */
[----:B------:R-:W-:Y:S01]  /*ab40*/  VIADD R155, R11, 0x1 ;  /* 0x000000010b9b7836 */ /* 0x000fe20000000000 */
[----:B------:R-:W0:Y:S04]  /*ab50*/  S2R R5, SR_TID.X ;  /* 0x0000000000057919 */ /* 0x000e280000002100 */
[----:B------:R-:W-:-:S04]  /*ab60*/  ISETP.NE.AND P2, PT, R155, 0x2, PT ;  /* 0x000000029b00780c */ /* 0x000fc80003f45270 */
[----:B------:R-:W-:Y:S01]  /*ab70*/  SEL R155, R155, RZ, P2 ;  /* 0x000000ff9b9b7207 */ /* 0x000fe20001000000 */
[----:B------:R-:W-:Y:S01]  /*ab80*/  IMAD.MOV.U32 R7, RZ, RZ, 0x40000040 ;  /* 0x40000040ff077424 */ /* 0x000fe200078e00ff */
[----:B------:R-:W-:Y:S05]  /*ab90*/  WARPSYNC.ALL ;  /* 0x0000000000007948 */ /* 0x000fea0003800000 */
[----:B------:R-:W-:Y:S02]  /*aba0*/  R2UR UR19, R7 ;  /* 0x00000000071372ca */ /* 0x000fe400000e0000 */
[----:B0-----:R-:W-:-:S05]  /*abb0*/  SHF.R.U32.HI R5, RZ, 0x7, R5 ;  /* 0x00000007ff057819 */ /* 0x001fca0000011605 */
[----:B------:R-:W-:Y:S01]  /*abc0*/  VIADD R5, R5, 0x8 ;  /* 0x0000000805057836 */ /* 0x000fe20000000000 */
[----:B------:R-:W-:Y:S02]  /*abd0*/  MOV R27, 0x40000040 ;  /* 0x40000040001b7802 */ /* 0x000fe40000000f00 */
[----:B------:R-:W-:Y:S02]  /*abe0*/  R2UR UR8, R12 ;  /* 0x000000000c0872ca */ /* 0x000fe400000e0000 */
[----:B------:R-:W-:Y:S02]  /*abf0*/  R2UR UR9, R13 ;  /* 0x000000000d0972ca */ /* 0x000fe400000e0000 */
[C---:B------:R-:W-:Y:S02]  /*ac00*/  R2UR UR11, R27.reuse ;  /* 0x000000001b0b72ca */ /* 0x040fe400000e0000 */
[----:B------:R-:W-:Y:S02]  /*ac10*/  MOV R25, 0x40000040 ;  /* 0x4000004000197802 */ /* 0x000fe40000000f00 */
[----:B------:R-:W-:-:S02]  /*ac20*/  R2UR UR23, R27 ;  /* 0x000000001b1772ca */ /* 0x000fc400000e0000 */
[----:B------:R-:W-:Y:S01]  /*ac30*/  R2UR UR15, R25 ;  /* 0x00000000190f72ca */ /* 0x000fe200000e0000 */
[----:B------:R0:W-:Y:S01]  /*ac40*/  BAR.SYNC.DEFER_BLOCKING R5, 0x100 ;  /* 0x000400050000751d */ /* 0x0001e20000010000 */
[----:B--2---:R-:W-:-:S04]  /*ac50*/  IMAD R26, R155, 0x400, R6 ;  /* 0x000004009b1a7824 */ /* 0x004fc800078e0206 */
[----:B------:R-:W-:-:S05]  /*ac60*/  VIADD R6, R26, 0x4 ;  /* 0x000000041a067836 */ /* 0x000fca0000000000 */
[----:B------:R-:W-:Y:S02]  /*ac70*/  R2UR UR18, R6 ;  /* 0x00000000061272ca */ /* 0x000fe400000e0000 */
[----:B------:R-:W2:Y:S01]  /*ac80*/  LDL.64 R6, [R1+0x8] ;  /* 0x0000080001067983 */ /* 0x000ea20000100a00 */
[C---:B------:R-:W-:Y:S01]  /*ac90*/  R2UR UR10, R26.reuse ;  /* 0x000000001a0a72ca */ /* 0x040fe200000e0000 */
[C---:B------:R-:W-:Y:S02]  /*aca0*/  VIADD R24, R26.reuse, 0x2 ;  /* 0x000000021a187836 */ /* 0x040fe40000000000 */
[----:B------:R-:W-:-:S03]  /*acb0*/  VIADD R26, R26, 0x6 ;  /* 0x000000061a1a7836 */ /* 0x000fc60000000000 */
[----:B------:R-:W-:Y:S02]  /*acc0*/  R2UR UR14, R24 ;  /* 0x00000000180e72ca */ /* 0x000fe400000e0000 */
[----:B------:R-:W-:Y:S02]  /*acd0*/  R2UR UR22, R26 ;  /* 0x000000001a1672ca */ /* 0x000fe400000e0000 */
[----:B------:R-:W-:-:S06]  /*ace0*/  WARPGROUP.ARRIVE ;  /* 0x00000000000079c5 */ /* 0x000fcc0000000000 */
[----:B------:R-:W-:Y:S01]  /*acf0*/  HGMMA.64x128x16.F32 R24, gdesc[UR8], RZ, !UPT, gsb0 ;  /* 0x01e00000081879f0 */ /* 0x000fe2000c0008ff */
[----:B------:R-:W-:Y:S02]  /*ad00*/  R2UR UR16, R20 ;  /* 0x00000000141072ca */ /* 0x000fe400000e0000 */
[----:B------:R-:W-:Y:S01]  /*ad10*/  R2UR UR17, R21 ;  /* 0x00000000151172ca */ /* 0x000fe200000e0000 */
[----:B------:R-:W-:Y:S02]  /*ad20*/  WARPGROUP.DEPBAR.LE gsb0, 0x0 ;  /* 0x00008000000079c5 */ /* 0x000fe40000010000 */
[----:B------:R-:W-:Y:S01]  /*ad30*/  WARPGROUP.ARRIVE ;  /* 0x00000000000079c5 */ /* 0x000fe20000000000 */
[----:B--2---:R-:W-:Y:S02]  /*ad40*/  R2UR UR12, R6 ;  /* 0x00000000060c72ca */ /* 0x004fe400000e0000 */
[----:B------:R-:W-:-:S13]  /*ad50*/  R2UR UR13, R7 ;  /* 0x00000000070d72ca */ /* 0x000fda00000e0000 */
[----:B------:R-:W-:Y:S01]  /*ad60*/  HGMMA.64x128x16.F32 R24, gdesc[UR12], R24, gsb0 ;  /* 0x01e000000c1879f0 */ /* 0x000fe20008000818 */
        /* <DEDUP_REMOVED lines=12> */
.L_x_13317:
[----:B------:R-:W-:Y:S01]  /*ae30*/  SHF.L.U32 R4, R4, 0x1f, RZ ;  /* 0x0000001f04047819 */ /* 0x000fe200000006ff */
[----:B------:R-:W-:-:S04]  /*ae40*/  IMAD R5, R11, 0x8, R18 ;  /* 0x000000080b057824 */ /* 0x000fc800078e0212 */
[----:B------:R0:W1:Y:S01]  /*ae50*/  SYNCS.PHASECHK.TRANS64.TRYWAIT P1, [R5+URZ+0x16850], R4 ;  /* 0x01685004050075a7 */ /* 0x000062000802017f */
[----:B------:R-:W-:Y:S05]  /*ae60*/  @!P0 BRA `(.L_x_13318) ;  /* 0x0000000000048947 */ /* 0x000fea0003800000 */
[----:B------:R-:W-:Y:S01]  /*ae70*/  BPT.TRAP 0x1 ;  /* 0x000000040000795c */ /* 0x000fe20000300000 */
.L_x_13318:
[----:B-1----:R-:W-:Y:S05]  /*ae80*/  @P1 BRA `(.L_x_13316) ;  /* 0x0000000000081947 */ /* 0x002fea0003800000 */
[----:B------:R-:W1:Y:S02]  /*ae90*/  SYNCS.PHASECHK.TRANS64.TRYWAIT P1, [R5+URZ+0x16850], R4 ;  /* 0x01685004050075a7 */ /* 0x000e64000802017f */
[----:B-1----:R-:W-:Y:S05]  /*aea0*/  @!P1 BRA `(.L_x_13319) ;  /* 0x000000b800a49947 */ /* 0x002fea0003800000 */
.L_x_13316:
[----:B01----:R-:W-:Y:S01]  /*aeb0*/  VIADD R4, R18, 0x400 ;  /* 0x0000040012047836 */ /* 0x003fe20000000000 */
[----:B------:R-:W-:Y:S05]  /*aec0*/  WARPSYNC.ALL ;  /* 0x0000000000007948 */ /* 0x000fea0003800000 */
[----:B------:R-:W-:Y:S01]  /*aed0*/  SHF.R.U32.HI R4, RZ, 0x4, R4 ;  /* 0x00000004ff047819 */ /* 0x000fe20000011604 */
[----:B------:R-:W-:Y:S01]  /*aee0*/  IMAD.MOV.U32 R5, RZ, RZ, 0x40000040 ;  /* 0x40000040ff057424 */ /* 0x000fe200078e00ff */
[----:B------:R-:W-:Y:S01]  /*aef0*/  WARPGROUP.ARRIVE ;  /* 0x00000000000079c5 */ /* 0x000fe20000000000 */
[----:B------:R-:W-:Y:S01]  /*af00*/  IMAD.MOV.U32 R7, RZ, RZ, 0x40000040 ;  /* 0x40000040ff077424 */ /* 0x000fe200078e00ff */
[----:B------:R-:W-:-:S02]  /*af10*/  LOP3.LUT R4, R4, 0x3fff, RZ, 0xc0, !PT ;  /* 0x00003fff04047812 */ /* 0x000fc400078ec0ff */
[----:B------:R-:W-:Y:S01]  /*af20*/  R2UR UR11, R5 ;  /* 0x00000000050b72ca */ /* 0x000fe200000e0000 */
[----:B------:R-:W-:Y:S01]  /*af30*/  IMAD.MOV.U32 R5, RZ, RZ, 0x40000040 ;  /* 0x40000040ff057424 */ /* 0x000fe200078e00ff */
[----:B------:R-:W-:-:S04]  /*af40*/  LEA R4, R11, R4, 0xa ;  /* 0x000000040b047211 */ /* 0x000fc800078e50ff */
[C---:B------:R-:W-:Y:S01]  /*af50*/  R2UR UR10, R4.reuse ;  /* 0x00000000040a72ca */ /* 0x040fe200000e0000 */
[----:B------:R-:W-:-:S12]  /*af60*/  VIADD R6, R4, 0x80 ;  /* 0x0000008004067836 */ /* 0x000fd80000000000 */
[----:B------:R-:W-:Y:S01]  /*af70*/  HGMMA.64x64x16.F32 R88, R148, gdesc[UR8].tnspB, R88, gsb0 ;  /* 0x40e0000894587df0 */ /* 0x000fe20008000858 */
[----:B------:R-:W-:Y:S02]  /*af80*/  R2UR UR10, R6 ;  /* 0x00000000060a72ca */ /* 0x000fe400000e0000 */
[----:B------:R-:W-:Y:S01]  /*af90*/  R2UR UR11, R7 ;  /* 0x00000000070b72ca */ /* 0x000fe200000e0000 */
[----:B------:R-:W-:Y:S01]  /*afa0*/  IMAD.MOV.U32 R7, RZ, RZ, 0x40000040 ;  /* 0x40000040ff077424 */ /* 0x000fe200078e00ff */
[----:B------:R-:W-:Y:S01]  /*afb0*/  IADD3 R6, R4, 0x100, RZ ;  /* 0x0000010004067810 */ /* 0x000fe20007ffe0ff */
[----:B------:R-:W-:Y:S02]  /*afc0*/  WARPGROUP.DEPBAR.LE gsb0, 0x0 ;  /* 0x00008000000079c5 */ /* 0x000fe40000010000 */
[----:B------:R-:W-:-:S06]  /*afd0*/  WARPGROUP.ARRIVE ;  /* 0x00000000000079c5 */ /* 0x000fcc0000000000 */
[----:B------:R-:W0:Y:S02]  /*afe0*/  S2R R150, SR_TID.X ;  /* 0x0000000000967919 */ /* 0x000e240000002100 */
[----:B------:R-:W-:Y:S01]  /*aff0*/  HGMMA.64x64x16.F32 R88, R120, gdesc[UR8].tnspB, R88, gsb0 ;  /* 0x40e0000878587df0 */ /* 0x000fe20008000858 */
[----:B------:R-:W-:Y:S01]  /*b000*/  R2UR UR10, R6 ;  /* 0x00000000060a72ca */ /* 0x000fe200000e0000 */
[----:B------:R-:W-:Y:S01]  /*b010*/  VIADD R6, R4, 0x180 ;  /* 0x0000018004067836 */ /* 0x000fe20000000000 */
[----:B------:R-:W-:Y:S01]  /*b020*/  R2UR UR11, R7 ;  /* 0x00000000070b72ca */ /* 0x000fe200000e0000 */
[----:B------:R-:W-:Y:S01]  /*b030*/  IMAD.MOV.U32 R7, RZ, RZ, 0x40000040 ;  /* 0x40000040ff077424 */ /* 0x000fe200078e00ff */
[----:B0-----:R-:W-:Y:S02]  /*b040*/  SHF.R.U32.HI R151, RZ, 0x7, R150 ;  /* 0x00000007ff977819 */ /* 0x001fe40000011696 */
[----:B------:R-:W-:Y:S01]  /*b050*/  ISETP.GE.U32.AND P1, PT, R150, 0x180, PT ;  /* 0x000001809600780c */ /* 0x000fe20003f26070 */
[----:B------:R-:W-:-:S02]  /*b060*/  WARPGROUP.DEPBAR.LE gsb0, 0x0 ;  /* 0x00008000000079c5 */ /* 0x000fc40000010000 */
[----:B------:R-:W-:-:S06]  /*b070*/  WARPGROUP.ARRIVE ;  /* 0x00000000000079c5 */ /* 0x000fcc0000000000 */
[----:B------:R-:W-:Y:S01]  /*b080*/  HGMMA.64x64x16.F32 R88, R124, gdesc[UR8].tnspB, R88, gsb0 ;  /* 0x40e000087c587df0 */ /* 0x000fe20008000858 */
[----:B------:R-:W-:Y:S02]  /*b090*/  R2UR UR10, R6 ;  /* 0x00000000060a72ca */ /* 0x000fe400000e0000 */
[----:B------:R-:W-:Y:S01]  /*b0a0*/  R2UR UR11, R7 ;  /* 0x00000000070b72ca */ /* 0x000fe200000e0000 */
[----:B------:R-:W-:Y:S01]  /*b0b0*/  IMAD.MOV.U32 R7, RZ, RZ, 0x40000040 ;  /* 0x40000040ff077424 */ /* 0x000fe200078e00ff */
[----:B------:R-:W-:Y:S01]  /*b0c0*/  IADD3 R6, R4, 0x200, RZ ;  /* 0x0000020004067810 */ /* 0x000fe20007ffe0ff */
[----:B------:R-:W-:Y:S02]  /*b0d0*/  WARPGROUP.DEPBAR.LE gsb0, 0x0 ;  /* 0x00008000000079c5 */ /* 0x000fe40000010000 */
[----:B------:R-:W-:-:S08]  /*b0e0*/  WARPGROUP.ARRIVE ;  /* 0x00000000000079c5 */ /* 0x000fd00000000000 */
[----:B------:R-:W-:Y:S01]  /*b0f0*/  HGMMA.64x64x16.F32 R88, R128, gdesc[UR8].tnspB, R88, gsb0 ;  /* 0x40e0000880587df0 */ /* 0x000fe20008000858 */
[----:B------:R-:W-:Y:S01]  /*b100*/  R2UR UR10, R6 ;  /* 0x00000000060a72ca */ /* 0x000fe200000e0000 */
[----:B------:R-:W-:Y:S01]  /*b110*/  VIADD R6, R4, 0x280 ;  /* 0x0000028004067836 */ /* 0x000fe20000000000 */
[----:B------:R-:W-:Y:S01]  /*b120*/  R2UR UR11, R7 ;  /* 0x00000000070b72ca */ /* 0x000fe200000e0000 */
[----:B------:R-:W-:Y:S01]  /*b130*/  IMAD.MOV.U32 R7, RZ, RZ, 0x40000040 ;  /* 0x40000040ff077424 */ /* 0x000fe200078e00ff */
[----:B------:R-:W-:Y:S02]  /*b140*/  WARPGROUP.DEPBAR.LE gsb0, 0x0 ;  /* 0x00008000000079c5 */ /* 0x000fe40000010000 */
[----:B------:R-:W-:-:S09]  /*b150*/  WARPGROUP.ARRIVE ;  /* 0x00000000000079c5 */ /* 0x000fd20000000000 */
[----:B------:R-:W-:Y:S01]  /*b160*/  HGMMA.64x64x16.F32 R88, R132, gdesc[UR8].tnspB, R88, gsb0 ;  /* 0x40e0000884587df0 */ /* 0x000fe20008000858 */
[----:B------:R-:W-:Y:S02]  /*b170*/  R2UR UR10, R6 ;  /* 0x00000000060a72ca */ /* 0x000fe400000e0000 */
[----:B------:R-:W-:Y:S01]  /*b180*/  R2UR UR11, R7 ;  /* 0x00000000070b72ca */ /* 0x000fe200000e0000 */
[----:B------:R-:W-:Y:S01]  /*b190*/  IMAD.MOV.U32 R7, RZ, RZ, 0x40000040 ;  /* 0x40000040ff077424 */ /* 0x000fe200078e00ff */
[C---:B------:R-:W-:Y:S01]  /*b1a0*/  IADD3 R6, R4.reuse, 0x300, RZ ;  /* 0x0000030004067810 */ /* 0x040fe20007ffe0ff */
[----:B------:R-:W-:Y:S01]  /*b1b0*/  VIADD R4, R4, 0x380 ;  /* 0x0000038004047836 */ /* 0x000fe20000000000 */
[----:B------:R-:W-:Y:S02]  /*b1c0*/  WARPGROUP.DEPBAR.LE gsb0, 0x0 ;  /* 0x00008000000079c5 */ /* 0x000fe40000010000 */
[----:B------:R-:W-:-:S07]  /*b1d0*/  WARPGROUP.ARRIVE ;  /* 0x00000000000079c5 */ /* 0x000fce0000000000 */
[----:B------:R-:W-:Y:S01]  /*b1e0*/  HGMMA.64x64x16.F32 R88, R136, gdesc[UR8].tnspB, R88, gsb0 ;  /* 0x40e0000888587df0 */ /* 0x000fe20008000858 */
[----:B------:R-:W-:Y:S02]  /*b1f0*/  R2UR UR10, R6 ;  /* 0x00000000060a72ca */ /* 0x000fe400000e0000 */
[----:B------:R-:W-:Y:S01]  /*b200*/  R2UR UR11, R7 ;  /* 0x00000000070b72ca */ /* 0x000fe200000e0000 */
[----:B------:R-:W-:Y:S02]  /*b210*/  WARPGROUP.DEPBAR.LE gsb0, 0x0 ;  /* 0x00008000000079c5 */ /* 0x000fe40000010000 */
[----:B------:R-:W-:-:S10]  /*b220*/  WARPGROUP.ARRIVE ;  /* 0x00000000000079c5 */ /* 0x000fd40000000000 */
[----:B------:R-:W-:Y:S01]  /*b230*/  HGMMA.64x64x16.F32 R88, R140, gdesc[UR8].tnspB, R88, gsb0 ;  /* 0x40e000088c587df0 */ /* 0x000fe20008000858 */
[----:B------:R-:W-:Y:S02]  /*b240*/  R2UR UR10, R4 ;  /* 0x00000000040a72ca */ /* 0x000fe400000e0000 */
[----:B------:R-:W-:Y:S02]  /*b250*/  R2UR UR11, R5 ;  /* 0x00000000050b72ca */ /* 0x000fe400000e0000 */
[----:B------:R-:W-:-:S04]  /*b260*/  IADD3 R4, R151, 0x9, RZ ;  /* 0x0000000997047810 */ /* 0x000fc80007ffe0ff */
[----:B------:R-:W-:Y:S01]  /*b270*/  SEL R4, R4, 0x9, !P1 ;  /* 0x0000000904047807 */ /* 0x000fe20004800000 */
[----:B------:R-:W-:Y:S02]  /*b280*/  WARPGROUP.DEPBAR.LE gsb0, 0x0 ;  /* 0x00008000000079c5 */ /* 0x000fe40000010000 */
[----:B------:R-:W-:-:S06]  /*b290*/  WARPGROUP.ARRIVE ;  /* 0x00000000000079c5 */ /* 0x000fcc0000000000 */
[----:B------:R-:W-:Y:S03]  /*b2a0*/  HGMMA.64x64x16.F32 R88, R144, gdesc[UR8].tnspB, R88, gsb0 ;  /* 0x40e0000890587df0 */ /* 0x000fe60008000858 */
[----:B------:R-:W-:Y:S02]  /*b2b0*/  WARPGROUP.DEPBAR.LE gsb0, 0x0 ;  /* 0x00008000000079c5 */ /* 0x000fe40000010000 */
[----:B------:R0:W-:Y:S06]  /*b2c0*/  BAR.ARV R4, 0x100 ;  /* 0x000400040000751d */ /* 0x0001ec0000002000 */
[----:B------:R-:W-:Y:S05]  /*b2d0*/  @!P0 BRA `(.L_x_13320) ;  /* 0x0000000000048947 */ /* 0x000fea0003800000 */
[----:B------:R-:W-:Y:S01]  /*b2e0*/  BPT.TRAP 0x1 ;  /* 0x000000040000795c */ /* 0x000fe20000300000 */
.L_x_13320:
        /* <DEDUP_REMOVED lines=11> */
[----:B------:R-:W-:-:S02]  /*b3a0*/  IMAD R31, R155, 0x8, R18 ;  /* 0x000000089b1f7824 */ /* 0x000fc400078e0212 */
[----:B------:R-:W-:Y:S01]  /*b3b0*/  FMUL.FTZ R37, R44, UR6 ;  /* 0x000000062c257c20 */ /* 0x000fe20008410000 */
[----:B------:R-:W-:Y:S01]  /*b3c0*/  FMUL.FTZ R44, R49, UR6 ;  /* 0x00000006312c7c20 */ /* 0x000fe20008410000 */
[----:B------:R-:W1:Y:S01]  /*b3d0*/  MUFU.TANH R5, R5 ;  /* 0x0000000500057308 */ /* 0x000e620000002400 */
[----:B------:R-:W-:Y:S01]  /*b3e0*/  FMUL.FTZ R28, R32, UR6 ;  /* 0x00000006201c7c20 */ /* 0x000fe20008410000 */
[----:B------:R-:W-:Y:S01]  /*b3f0*/  FMUL.FTZ R49, R56, UR6 ;  /* 0x0000000638317c20 */ /* 0x000fe20008410000 */
[----:B------:R-:W-:Y:S01]  /*b400*/  FMUL.FTZ R29, R33, UR6 ;  /* 0x00000006211d7c20 */ /* 0x000fe20008410000 */
[----:B------:R-:W-:Y:S02]  /*b410*/  VIADD R31, R31, 0x16840 ;  /* 0x000168401f1f7836 */ /* 0x000fe40000000000 */
[----:B------:R-:W-:Y:S01]  /*b420*/  FMUL.FTZ R33, R36, UR6 ;  /* 0x0000000624217c20 */ /* 0x000fe20008410000 */
[----:B------:R-:W-:Y:S02]  /*b430*/  IMAD.U32 R56, RZ, RZ, UR38 ;  /* 0x00000026ff387e24 */ /* 0x000fe4000f8e00ff */
[----:B------:R-:W-:Y:S01]  /*b440*/  FMUL.FTZ R36, R41, UR6 ;  /* 0x0000000629247c20 */ /* 0x000fe20008410000 */
[----:B------:R-:W2:Y:S01]  /*b450*/  MUFU.TANH R24, R24 ;  /* 0x0000001800187308 */ /* 0x000ea20000002400 */
[----:B------:R-:W-:Y:S01]  /*b460*/  FMUL.FTZ R41, R48, UR6 ;  /* 0x0000000630297c20 */ /* 0x000fe20008410000 */
[----:B------:R-:W-:Y:S01]  /*b470*/  FMUL.FTZ R48, R53, UR6 ;  /* 0x0000000635307c20 */ /* 0x000fe20008410000 */
[----:B------:R-:W-:Y:S01]  /*b480*/  PRMT R31, R56, 0x654, R31 ;  /* 0x00000654381f7816 */ /* 0x000fe2000000001f */
[----:B------:R-:W-:Y:S01]  /*b490*/  FMUL.FTZ R53, R60, UR6 ;  /* 0x000000063c357c20 */ /* 0x000fe20008410000 */
[----:B0-----:R-:W-:Y:S01]  /*b4a0*/  FMNMX.FTZ R60, R4, R10, !PT ;  /* 0x0000000a043c7209 */ /* 0x001fe20007810000 */
[----:B------:R-:W-:Y:S01]  /*b4b0*/  FMUL.FTZ R32, R35, UR6 ;  /* 0x0000000623207c20 */ /* 0x000fe20008410000 */
[----:B------:R1:W-:Y:S01]  /*b4c0*/  SYNCS.ARRIVE.TRANS64.RED.A1T0 RZ, [R31+URZ], RZ ;  /* 0x000000ff1fff79a7 */ /* 0x0003e2000810043f */
[----:B------:R-:W0:Y:S01]  /*b4d0*/  MUFU.TANH R25, R25 ;  /* 0x0000001900197308 */ /* 0x000e220000002400 */
[----:B------:R-:W-:Y:S01]  /*b4e0*/  FMUL.FTZ R35, R40, UR6 ;  /* 0x0000000628237c20 */ /* 0x000fe20008410000 */
[----:B------:R-:W-:Y:S01]  /*b4f0*/  FMUL.FTZ R40, R45, UR6 ;  /* 0x000000062d287c20 */ /* 0x000fe20008410000 */
[----:B------:R-:W-:Y:S01]  /*b500*/  FMUL.FTZ R45, R52, UR6 ;  /* 0x00000006342d7c20 */ /* 0x000fe20008410000 */
[----:B------:R-:W-:Y:S01]  /*b510*/  FMUL.FTZ R52, R57, UR6 ;  /* 0x0000000639347c20 */ /* 0x000fe20008410000 */
[----:B------:R-:W-:Y:S01]  /*b520*/  FMUL.FTZ R57, R64, UR6 ;  /* 0x0000000640397c20 */ /* 0x000fe20008410000 */
[----:B------:R-:W-:Y:S01]  /*b530*/  FMUL.FTZ R56, R61, UR6 ;  /* 0x000000063d387c20 */ /* 0x000fe20008410000 */
[----:B-1----:R-:W-:Y:S01]  /*b540*/  FMNMX.FTZ R31, R5, R60, !PT ;  /* 0x0000003c051f7209 */ /* 0x002fe20007810000 */
[----:B------:R-:W1:Y:S01]  /*b550*/  MUFU.TANH R28, R28 ;  /* 0x0000001c001c7308 */ /* 0x000e620000002400 */
[----:B------:R-:W-:Y:S01]  /*b560*/  FMUL.FTZ R61, R68, UR6 ;  /* 0x00000006443d7c20 */ /* 0x000fe20008410000 */
[----:B------:R-:W-:Y:S01]  /*b570*/  FMUL.FTZ R39, R39, UR6 ;  /* 0x0000000627277c20 */ /* 0x000fe20008410000 */
[----:B--2---:R-:W-:Y:S01]  /*b580*/  FMNMX.FTZ R60, R24, R31, !PT ;  /* 0x0000001f183c7209 */ /* 0x004fe20007810000 */
        /* <DEDUP_REMOVED lines=32> */
[----:B------:R-:W-:-:S04]  /*b790*/  UMOV UR4, UR5 ;  /* 0x0000000500047c82 */ /* 0x000fc80008000000 */
[----:B------:R-:W0:Y:S01]  /*b7a0*/  MUFU.TANH R36, R36 ;  /* 0x0000002400247308 */ /* 0x000e220000002400 */
[----:B-1----:R-:W-:-:S07]  /*b7b0*/  FMNMX.FTZ R64, R34, R31, !PT ;  /* 0x0000001f22407209 */ /* 0x002fce0007810000 */
[----:B------:R-:W1:Y:S01]  /*b7c0*/  MUFU.TANH R37, R37 ;  /* 0x0000002500257308 */ /* 0x000e620000002400 */
[----:B--2---:R-:W-:Y:S01]  /*b7d0*/  FMNMX.FTZ R31, R35, R64, !PT ;  /* 0x00000040231f7209 */ /* 0x004fe20007810000 */
[----:B------:R-:W-:Y:S01]  /*b7e0*/  FMUL.FTZ R64, R69, UR6 ;  /* 0x0000000645407c20 */ /* 0x000fe20008410000 */
[----:B------:R-:W-:-:S05]  /*b7f0*/  FMUL.FTZ R69, R76, UR6 ;  /* 0x000000064c457c20 */ /* 0x000fca0008410000 */
        /* <DEDUP_REMOVED lines=70> */
[----:B---3--:R-:W-:Y:S01]  /*bc60*/  FMNMX.FTZ R38, R26, R38, !PT ;  /* 0x000000261a267209 */ /* 0x008fe20007810000 */
[----:B------:R-:W-:Y:S02]  /*bc70*/  FMUL.FTZ R120, R120, UR4 ;  /* 0x0000000478787c20 */ /* 0x000fe40008410000 */
        /* <DEDUP_REMOVED lines=54> */
[----:B0-----:R-:W-:-:S05]  /*bfe0*/  FMNMX.FTZ R38, R38, R86, !PT ;  /* 0x0000005626267209 */ /* 0x001fca0007810000 */
[----:B------:R-:W-:Y:S01]  /*bff0*/  FADD.FTZ R87, -R38, R9 ;  /* 0x0000000926577221 */ /* 0x000fe20000010100 */
        /* <DEDUP_REMOVED lines=72> */
[----:B------:R-:W-:Y:S01]  /*c480*/  FFMA.FTZ R147, R85, UR4, -R80 ;  /* 0x0000000455937c23 */ /* 0x000fe20008010850 */
        /* <DEDUP_REMOVED lines=126> */
.L_x_13321:
[----:B------:R-:W-:Y:S01]  /*cc70*/  LEA R11, R11, R18, 0x3 ;  /* 0x000000120b0b7211 */ /* 0x000fe200078e18ff */
[----:B------:R-:W-:Y:S01]  /*cc80*/  IMAD.U32 R80, RZ, RZ, UR38 ;  /* 0x00000026ff507e24 */ /* 0x000fe2000f8e00ff */
[----:B------:R-:W-:Y:S01]  /*cc90*/  ISETP.GT.AND P1, PT, R8, RZ, PT ;  /* 0x000000ff0800720c */ /* 0x000fe20003f24270 */
[----:B------:R-:W-:Y:S01]  /*cca0*/  FMUL.FTZ R88, R88, R4 ;  /* 0x0000000458587220 */ /* 0x000fe20000410000 */
[----:B------:R-:W-:Y:S01]  /*ccb0*/  F2FP.F16.F32.PACK_AB R148, R86, R10 ;  /* 0x0000000a5694723e */ /* 0x000fe200000000ff */
        /* <DEDUP_REMOVED lines=70> */
[----:B------:R-:W-:Y:S06]  /*d120*/  @P1 BRA `(.L_x_13322) ;  /* 0xffffffd800281947 */ /* 0x000fec000383ffff */
.L_x_13310:
[----:B------:R-:W-:Y:S05]  /*d130*/  WARPSYNC.ALL ;  /* 0x0000000000007948 */ /* 0x000fea0003800000 */
[----:B------:R-:W-:Y:S06]  /*d140*/  BAR.ARV 0x8, 0x200 ;  /* 0x0208000000007b1d */ /* 0x000fec0000002000 */
[----:B------:R-:W-:Y:S05]  /*d150*/  @!P0 BRA `(.L_x_13323) ;  /* 0x0000000000048947 */ /* 0x000fea0003800000 */
[----:B------:R-:W-:Y:S01]  /*d160*/  BPT.TRAP 0x1 ;  /* 0x000000040000795c */ /* 0x000fe20000300000 */
.L_x_13323:
[----:B------:R-:W-:Y:S02]  /*d170*/  LEA R11, R155, R18, 0x3 ;  /* 0x000000129b0b7211 */ /* 0x000fe400078e18ff */
[----:B------:R-:W-:-:S04]  /*d180*/  SHF.L.U32 R4, R157, 0x1f, RZ ;  /* 0x0000001f9d047819 */ /* 0x000fc800000006ff */
[----:B------:R0:W1:Y:S01]  /*d190*/  SYNCS.PHASECHK.TRANS64.TRYWAIT P1, [R11+URZ+0x16850], R4 ;  /* 0x016850040b0075a7 */ /* 0x000062000802017f */
[----:B------:R-:W-:Y:S05]  /*d1a0*/  @!P0 BRA `(.L_x_13324) ;  /* 0x0000000000048947 */ /* 0x000fea0003800000 */
[----:B------:R-:W-:Y:S01]  /*d1b0*/  BPT.TRAP 0x1 ;  /* 0x000000040000795c */ /* 0x000fe20000300000 */
.L_x_13324:
[----:B------:R-:W-:-:S05]  /*d1c0*/  VIADD R18, R18, 0x400 ;  /* 0x0000040012127836 */ /* 0x000fca0000000000 */
[----:B------:R-:W-:-:S04]  /*d1d0*/  SHF.R.U32.HI R18, RZ, 0x4, R18 ;  /* 0x00000004ff127819 */ /* 0x000fc80000011612 */
[----:B------:R-:W-:Y:S01]  /*d1e0*/  LOP3.LUT R18, R18, 0x3fff, RZ, 0xc0, !PT ;  /* 0x00003fff12127812 */ /* 0x000fe200078ec0ff */
[----:B-1----:R-:W-:Y:S06]  /*d1f0*/  @P1 BRA `(.L_x_13325) ;  /* 0x0000000000081947 */ /* 0x002fec0003800000 */
[----:B------:R-:W1:Y:S02]  /*d200*/  SYNCS.PHASECHK.TRANS64.TRYWAIT P1, [R11+URZ+0x16850], R4 ;  /* 0x016850040b0075a7 */ /* 0x000e64000802017f */
[----:B-1----:R-:W-:Y:S05]  /*d210*/  @!P1 BRA `(.L_x_13326) ;  /* 0x0000009400dc9947 */ /* 0x002fea0003800000 */
.L_x_13325:
[----:B01----:R-:W-:Y:S01]  /*d220*/  IMAD R4, R155, 0x400, R18 ;  /* 0x000004009b047824 */ /* 0x003fe200078e0212 */
[----:B------:R-:W-:Y:S05]  /*d230*/  WARPSYNC.ALL ;  /* 0x0000000000007948 */ /* 0x000fea0003800000 */
[----:B------:R-:W-:Y:S01]  /*d240*/  IMAD.MOV.U32 R5, RZ, RZ, 0x40000040 ;  /* 0x40000040ff057424 */ /* 0x000fe200078e00ff */
[C---:B------:R-:W-:Y:S01]  /*d250*/  R2UR UR6, R4.reuse ;  /* 0x00000000040672ca */ /* 0x040fe200000e0000 */
[----:B------:R-:W-:Y:S01]  /*d260*/  WARPGROUP.ARRIVE ;  /* 0x00000000000079c5 */ /* 0x000fe20000000000 */
[----:B------:R-:W-:Y:S01]  /*d270*/  IMAD.MOV.U32 R7, RZ, RZ, 0x40000040 ;  /* 0x40000040ff077424 */ /* 0x000fe200078e00ff */
[----:B------:R-:W-:Y:S01]  /*d280*/  IADD3 R6, R4, 0x80, RZ ;  /* 0x0000008004067810 */ /* 0x000fe20007ffe0ff */
[----:B------:R-:W-:Y:S01]  /*d290*/  IMAD.MOV.U32 R27, RZ, RZ, RZ ;  /* 0x000000ffff1b7224 */ /* 0x000fe200078e00ff */
[----:B------:R-:W-:Y:S01]  /*d2a0*/  R2UR UR7, R5 ;  /* 0x00000000050772ca */ /* 0x000fe200000e0000 */
[----:B------:R-:W-:-:S12]  /*d2b0*/  IMAD.MOV.U32 R5, RZ, RZ, 0x40000040 ;  /* 0x40000040ff057424 */ /* 0x000fd800078e00ff */
        /* <DEDUP_REMOVED lines=30> */
[C---:B------:R-:W-:Y:S01]  /*d4a0*/  VIADD R6, R4.reuse, 0x300 ;  /* 0x0000030004067836 */ /* 0x040fe20000000000 */
[----:B------:R-:W-:Y:S01]  /*d4b0*/  R2UR UR7, R7 ;  /* 0x00000000070772ca */ /* 0x000fe200000e0000 */
[----:B------:R-:W-:Y:S01]  /*d4c0*/  IMAD.MOV.U32 R7, RZ, RZ, 0x40000040 ;  /* 0x40000040ff077424 */ /* 0x000fe200078e00ff */
[----:B------:R-:W-:Y:S01]  /*d4d0*/  IADD3 R4, R4, 0x380, RZ ;  /* 0x0000038004047810 */ /* 0x000fe20007ffe0ff */
[----:B------:R-:W-:Y:S02]  /*d4e0*/  WARPGROUP.DEPBAR.LE gsb0, 0x0 ;  /* 0x00008000000079c5 */ /* 0x000fe40000010000 */
[----:B------:R-:W-:-:S08]  /*d4f0*/  WARPGROUP.ARRIVE ;  /* 0x00000000000079c5 */ /* 0x000fd00000000000 */
[----:B------:R-:W-:Y:S01]  /*d500*/  HGMMA.64x64x16.F32 R88, R136, gdesc[UR4].tnspB, R88, gsb0 ;  /* 0x40e0000488587df0 */ /* 0x000fe20008000858 */
[----:B------:R-:W-:Y:S02]  /*d510*/  R2UR UR6, R6 ;  /* 0x00000000060672ca */ /* 0x000fe400000e0000 */
[----:B------:R-:W-:Y:S01]  /*d520*/  R2UR UR7, R7 ;  /* 0x00000000070772ca */ /* 0x000fe200000e0000 */
[----:B------:R-:W0:Y:S04]  /*d530*/  SHFL.BFLY PT, R6, R3, 0x2, 0x1f ;  /* 0x0c401f0003067f89 */ /* 0x000e2800000e0000 */
[----:B------:R-:W1:Y:S01]  /*d540*/  SHFL.BFLY PT, R7, R0, 0x2, 0x1f ;  /* 0x0c401f0000077f89 */ /* 0x000e6200000e0000 */
[----:B0-----:R-:W-:Y:S01]  /*d550*/  FADD.FTZ R6, R6, R3 ;  /* 0x0000000306067221 */ /* 0x001fe20000010000 */
[----:B------:R-:W-:-:S02]  /*d560*/  IMAD.MOV.U32 R3, RZ, RZ, -0x800000 ;  /* 0xff800000ff037424 */ /* 0x000fc400078e00ff */
[----:B-1----:R-:W-:Y:S01]  /*d570*/  FADD.FTZ R7, R7, R0 ;  /* 0x0000000007077221 */ /* 0x002fe20000010000 */
[----:B------:R-:W-:Y:S01]  /*d580*/  IMAD.MOV.U32 R0, RZ, RZ, -0x800000 ;  /* 0xff800000ff007424 */ /* 0x000fe200078e00ff */
[----:B------:R-:W-:Y:S02]  /*d590*/  WARPGROUP.DEPBAR.LE gsb0, 0x0 ;  /* 0x00008000000079c5 */ /* 0x000fe40000010000 */
[----:B------:R-:W-:-:S06]  /*d5a0*/  WARPGROUP.ARRIVE ;  /* 0x00000000000079c5 */ /* 0x000fcc0000000000 */
[----:B------:R-:W-:Y:S01]  /*d5b0*/  HGMMA.64x64x16.F32 R88, R140, gdesc[UR4].tnspB, R88, gsb0 ;  /* 0x40e000048c587df0 */ /* 0x000fe20008000858 */
[----:B------:R-:W-:Y:S02]  /*d5c0*/  R2UR UR6, R4 ;  /* 0x00000000040672ca */ /* 0x000fe400000e0000 */
[----:B------:R-:W-:Y:S01]  /*d5d0*/  R2UR UR7, R5 ;  /* 0x00000000050772ca */ /* 0x000fe200000e0000 */
[----:B------:R-:W0:Y:S04]  /*d5e0*/  SHFL.BFLY PT, R4, R7, 0x1, 0x1f ;  /* 0x0c201f0007047f89 */ /* 0x000e2800000e0000 */
[----:B------:R-:W1:Y:S01]  /*d5f0*/  SHFL.BFLY PT, R5, R6, 0x1, 0x1f ;  /* 0x0c201f0006057f89 */ /* 0x000e6200000e0000 */
[----:B0-----:R-:W-:Y:S01]  /*d600*/  FADD.FTZ R10, R7, R4 ;  /* 0x00000004070a7221 */ /* 0x001fe20000010000 */
[----:B------:R-:W-:Y:S01]  /*d610*/  IMAD.MOV.U32 R7, RZ, RZ, RZ ;  /* 0x000000ffff077224 */ /* 0x000fe200078e00ff */
[----:B------:R-:W-:Y:S01]  /*d620*/  MOV R4, UR4 ;  /* 0x0000000400047c02 */ /* 0x000fe20008000f00 */
[----:B-1----:R-:W-:-:S02]  /*d630*/  FADD.FTZ R12, R6, R5 ;  /* 0x00000005060c7221 */ /* 0x002fc40000010000 */
[----:B------:R-:W-:Y:S01]  /*d640*/  FSETP.NE.FTZ.AND P1, PT, R10, RZ, PT ;  /* 0x000000ff0a00720b */ /* 0x000fe20003f35000 */
[----:B------:R-:W-:Y:S02]  /*d650*/  IMAD.U32 R6, RZ, RZ, UR4 ;  /* 0x00000004ff067e24 */ /* 0x000fe4000f8e00ff */
        /* <DEDUP_REMOVED lines=13> */
[----:B------:R-:W-:Y:S03]  /*d730*/  HGMMA.64x64x16.F32 R88, R144, gdesc[UR4].tnspB, R88, gsb0 ;  /* 0x40e0000490587df0 */ /* 0x000fe60008000858 */
[----:B------:R-:W-:Y:S02]  /*d740*/  WARPGROUP.DEPBAR.LE gsb0, 0x0 ;  /* 0x00008000000079c5 */ /* 0x000fe40000010000 */
[----:B--23--:R-:W-:Y:S05]  /*d750*/  @!P0 BRA `(.L_x_13327) ;  /* 0x0000000000048947 */ /* 0x00cfea0003800000 */
[----:B------:R-:W-:Y:S01]  /*d760*/  BPT.TRAP 0x1 ;  /* 0x000000040000795c */ /* 0x000fe20000300000 */
.L_x_13327:
[----:B------:R-:W-:Y:S01]  /*d770*/  IMAD.U32 R5, RZ, RZ, UR38 ;  /* 0x00000026ff057e24 */ /* 0x000fe2000f8e00ff */
        /* <DEDUP_REMOVED lines=42> */
.L_x_13273:
        /* <DEDUP_REMOVED lines=19> */
[----:B------:R-:W-:-:S02]  /*db50*/  F2FP.F16.F32.PACK_AB R14, R14, R53 ;  /* 0x000000350e0e723e */ /* 0x000fc400000000ff */
[----:B------:R-:W-:Y:S01]  /*db60*/  F2FP.F16.F32.PACK_AB R15, R15, R54 ;  /* 0x000000360f0f723e */ /* 0x000fe200000000ff */
[----:B------:R-:W4:Y:S01]  /*db70*/  LDL R58, [R1+0x38] ;  /* 0x00003800013a7983 */ /* 0x000f220000100800 */
[----:B------:R-:W-:Y:S02]  /*db80*/  MOV R20, R18 ;  /* 0x0000001200147202 */ /* 0x000fe40000000f00 */
[----:B0-----:R-:W-:Y:S01]  /*db90*/  MOV R21, R5 ;  /* 0x0000000500157202 */ /* 0x001fe20000000f00 */
[----:B------:R-:W-:Y:S02]  /*dba0*/  BAR.SYNC.DEFER_BLOCKING 0x1, 0x180 ;  /* 0x0046000000007b1d */ /* 0x000fe40000010000 */
[----:B--2---:R-:W-:-:S03]  /*dbb0*/  IMAD.WIDE R10, R4, 0x2, R20 ;  /* 0x00000002040a7825 */ /* 0x004fc600078e0214 */
[C---:B------:R-:W-:Y:S02]  /*dbc0*/  IADD3 R25, P2, R10.reuse, 0x20, RZ ;  /* 0x000000200a197810 */ /* 0x040fe40007f5e0ff */
[C---:B------:R-:W-:Y:S02]  /*dbd0*/  LOP3.LUT R9, R10.reuse, 0x380, RZ, 0xc0, !PT ;  /* 0x000003800a097812 */ /* 0x040fe400078ec0ff */
[C---:B------:R-:W-:Y:S02]  /*dbe0*/  IADD3 R59, P0, R10.reuse, 0x60, RZ ;  /* 0x000000600a3b7810 */ /* 0x040fe40007f1e0ff */
[----:B------:R-:W-:Y:S02]  /*dbf0*/  IADD3 R57, P1, R10, 0x40, RZ ;  /* 0x000000400a397810 */ /* 0x000fe40007f3e0ff */
[----:B------:R-:W-:Y:S02]  /*dc00*/  LOP3.LUT R4, R25, 0x380, RZ, 0xc0, !PT ;  /* 0x0000038019047812 */ /* 0x000fe400078ec0ff */
[----:B------:R-:W-:-:S02]  /*dc10*/  SHF.R.U64 R9, R9, 0x3, RZ ;  /* 0x0000000309097819 */ /* 0x000fc400000012ff */
[----:B------:R-:W-:Y:S02]  /*dc20*/  LOP3.LUT R6, R57, 0x380, RZ, 0xc0, !PT ;  /* 0x0000038039067812 */ /* 0x000fe400078ec0ff */
[----:B-----5:R-:W-:Y:S02]  /*dc30*/  LOP3.LUT R24, R59, 0x380, RZ, 0xc0, !PT ;  /* 0x000003803b187812 */ /* 0x020fe400078ec0ff */
[----:B------:R-:W-:Y:S02]  /*dc40*/  SHF.R.U64 R4, R4, 0x3, RZ ;  /* 0x0000000304047819 */ /* 0x000fe400000012ff */
[----:B------:R-:W-:Y:S02]  /*dc50*/  LOP3.LUT R10, R9, R10, RZ, 0x3c, !PT ;  /* 0x0000000a090a7212 */ /* 0x000fe400078e3cff */
[----:B------:R-:W-:Y:S02]  /*dc60*/  SHF.R.U64 R6, R6, 0x3, RZ ;  /* 0x0000000306067819 */ /* 0x000fe400000012ff */
[----:B------:R-:W-:Y:S01]  /*dc70*/  SHF.R.U64 R24, R24, 0x3, RZ ;  /* 0x0000000318187819 */ /* 0x000fe200000012ff */
[--C-:B------:R-:W-:Y:S01]  /*dc80*/  IMAD.X R7, RZ, RZ, R11.reuse, P1 ;  /* 0x000000ffff077224 */ /* 0x100fe200008e060b */
[----:B------:R-:W-:Y:S01]  /*dc90*/  LOP3.LUT R8, R4, R25, RZ, 0x3c, !PT ;  /* 0x0000001904087212 */ /* 0x000fe200078e3cff */
[----:B------:R-:W-:Y:S01]  /*dca0*/  IMAD.X R9, RZ, RZ, R11, P2 ;  /* 0x000000ffff097224 */ /* 0x000fe200010e060b */
[----:B------:R-:W-:-:S02]  /*dcb0*/  IADD3.X R5, RZ, R11, RZ, P0, !PT ;  /* 0x0000000bff057210 */ /* 0x000fc400007fe4ff */
[----:B------:R-:W-:Y:S02]  /*dcc0*/  LOP3.LUT R6, R6, R57, RZ, 0x3c, !PT ;  /* 0x0000003906067212 */ /* 0x000fe400078e3cff */
[----:B------:R-:W-:Y:S02]  /*dcd0*/  LOP3.LUT R4, R24, R59, RZ, 0x3c, !PT ;  /* 0x0000003b18047212 */ /* 0x000fe400078e3cff */
[----:B------:R-:W-:Y:S02]  /*dce0*/  MOV R10, R10 ;  /* 0x0000000a000a7202 */ /* 0x000fe40000000f00 */
[----:B------:R-:W-:Y:S02]  /*dcf0*/  MOV R53, R6 ;  /* 0x0000000600357202 */ /* 0x000fe40000000f00 */
[----:B-1----:R-:W-:Y:S01]  /*dd00*/  MOV R32, R4 ;  /* 0x0000000400207202 */ /* 0x002fe20000000f00 */
[----:B------:R0:W-:Y:S01]  /*dd10*/  STSM.16.M88.4 [R10], R12 ;  /* 0x0000000c0a007844 */ /* 0x0001e20000000200 */
[----:B------:R-:W-:-:S02]  /*dd20*/  ISETP.NE.U32.AND P0, PT, RZ, UR4, PT ;  /* 0x00000004ff007c0c */ /* 0x000fc4000bf05070 */
[----:B---3--:R-:W-:Y:S02]  /*dd30*/  IADD3 R24, P1, R62, UR4, RZ ;  /* 0x000000043e187c10 */ /* 0x008fe4000ff3e0ff */
[----:B------:R-:W-:Y:S02]  /*dd40*/  MOV R54, R8 ;  /* 0x0000000800367202 */ /* 0x000fe40000000f00 */
        /* <DEDUP_REMOVED lines=10> */
[----:B------:R-:W-:Y:S02]  /*ddf0*/  F2FP.F16.F32.PACK_AB R14, R27, R28 ;  /* 0x0000001c1b0e723e */ /* 0x000fe400000000ff */
[----:B------:R-:W-:Y:S02]  /*de00*/  F2FP.F16.F32.PACK_AB R15, R119, R26 ;  /* 0x0000001a770f723e */ /* 0x000fe400000000ff */
[----:B------:R-:W-:Y:S02]  /*de10*/  ISETP.NE.AND.EX P0, PT, RZ, UR5, PT, P0 ;  /* 0x00000005ff007c0c */ /* 0x000fe4000bf05300 */
[----:B----4-:R-:W-:Y:S01]  /*de20*/  IADD3.X R25, R61, UR5, RZ, P1, !PT ;  /* 0x000000053d197c10 */ /* 0x010fe20008ffe4ff */
[----:B------:R-:W-:Y:S01]  /*de30*/  ULDC.64 UR4, c[0x0][0xc08] ;  /* 0x0003020000047ab9 */ /* 0x000fe20000000a00 */
[----:B------:R0:W-:Y:S01]  /*de40*/  STSM.16.M88.4 [R54], R4 ;  /* 0x0000000436007844 */ /* 0x0001e20000000200 */
[----:B------:R-:W-:Y:S01]  /*de50*/  ISETP.NE.U32.AND P1, PT, RZ, UR4, PT ;  /* 0x00000004ff007c0c */ /* 0x000fe2000bf25070 */
[----:B------:R-:W1:Y:S02]  /*de60*/  LDC R30, c[0x0][0xbe8] ;  /* 0x0002fa00ff1e7b82 */ /* 0x000e640000000800 */
[----:B------:R2:W-:Y:S01]  /*de70*/  STSM.16.M88.4 [R53], R8 ;  /* 0x0000000835007844 */ /* 0x0005e20000000200 */
[----:B------:R-:W-:-:S03]  /*de80*/  ISETP.NE.AND.EX P1, PT, RZ, UR5, PT, P1 ;  /* 0x00000005ff007c0c */ /* 0x000fc6000bf25310 */
[----:B------:R3:W-:Y:S01]  /*de90*/  STSM.16.M88.4 [R32], R12 ;  /* 0x0000000c20007844 */ /* 0x0007e20000000200 */
[----:B------:R-:W-:Y:S01]  /*dea0*/  IMAD.MOV.U32 R28, RZ, RZ, RZ ;  /* 0x000000ffff1c7224 */ /* 0x000fe200078e00ff */
[----:B------:R-:W-:Y:S08]  /*deb0*/  BAR.SYNC.DEFER_BLOCKING 0x1, 0x180 ;  /* 0x0046000000007b1d */ /* 0x000ff00000010000 */
[----:B0-----:R-:W-:Y:S01]  /*dec0*/  @P1 IADD3 R4, P3, R62, UR4, RZ ;  /* 0x000000043e041c10 */ /* 0x001fe2000ff7e0ff */
[----:B------:R-:W-:-:S02]  /*ded0*/  ULDC UR4, c[0x0][0xa88] ;  /* 0x0002a20000047ab9 */ /* 0x000fc40000000800 */
[----:B--2---:R-:W-:Y:S02]  /*dee0*/  MOV R9, UR4 ;  /* 0x0000000400097c02 */ /* 0x004fe40008000f00 */
[----:B------:R-:W-:Y:S01]  /*def0*/  @P1 IADD3.X R5, R61, UR5, RZ, P3, !PT ;  /* 0x000000053d051c10 */ /* 0x000fe20009ffe4ff */
[----:B------:R0:W5:Y:S04]  /*df00*/  @P0 LDG.E R28, desc[UR42][R24.64] ;  /* 0x0000002a181c0981 */ /* 0x000168000c1e1900 */
[----:B------:R0:W5:Y:S01]  /*df10*/  @P1 LDG.E R9, desc[UR42][R4.64] ;  /* 0x0000002a04091981 */ /* 0x000162000c1e1900 */
[----:B-1----:R-:W-:-:S13]  /*df20*/  ISETP.NE.AND P2, PT, R30, 0x1, PT ;  /* 0x000000011e00780c */ /* 0x002fda0003f45270 */
[----:B------:R-:W1:Y:S08]  /*df30*/  @P2 LDC R6, c[0x0][0xbec] ;  /* 0x0002fb00ff062b82 */ /* 0x000e700000000800 */
[----:B------:R-:W2:Y:S01]  /*df40*/  @P2 LDC R27, c[0x0][0xbf0] ;  /* 0x0002fc00ff1b2b82 */ /* 0x000ea20000000800 */
[----:B---3--:R-:W-:Y:S01]  /*df50*/  IMAD R15, R58, 0xc0, R60 ;  /* 0x000000c03a0f7824 */ /* 0x008fe200078e023c */
[----:B0-----:R-:W-:Y:S06]  /*df60*/  @P1 BRA `(.L_x_13330) ;  /* 0x0000000000101947 */ /* 0x001fec0003800000 */
[----:B------:R-:W-:Y:S05]  /*df70*/  @!P0 BRA `(.L_x_13330) ;  /* 0x00000000000c8947 */ /* 0x000fea0003800000 */
[----:B------:R-:W3:Y:S04]  /*df80*/  LDG.E R4, desc[UR42][R24.64] ;  /* 0x0000002a18047981 */ /* 0x000ee8000c1e1900 */
[----:B-----5:R-:W3:Y:S02]  /*df90*/  LDG.E R9, desc[UR42][R24.64+0x4] ;  /* 0x0000042a18097981 */ /* 0x020ee4000c1e1900 */
[----:B---3--:R-:W-:-:S07]  /*dfa0*/  IMAD.IADD R9, R9, 0x1, -R4 ;  /* 0x0000000109097824 */ /* 0x008fce00078e0a04 */
.L_x_13330:
[----:B------:R-:W3:Y:S01]  /*dfb0*/  LDL.LU R10, [R1+0x44] ;  /* 0x00004400010a7983 */ /* 0x000ee20000300800 */
[----:B-1----:R-:W-:Y:S01]  /*dfc0*/  @P2 IMAD.HI.U32 R4, R15, R6, RZ ;  /* 0x000000060f042227 */ /* 0x002fe200078e00ff */
[----:B------:R-:W-:Y:S01]  /*dfd0*/  ULDC.64 UR4, c[0x0][0xb90] ;  /* 0x0002e40000047ab9 */ /* 0x000fe20000000a00 */
[----:B-----5:R-:W-:Y:S01]  /*dfe0*/  SHF.R.S32.HI R29, RZ, 0x1f, R28 ;  /* 0x0000001fff1d7819 */ /* 0x020fe2000001141c */
[----:B------:R-:W4:Y:S01]  /*dff0*/  LDL.LU R8, [R1+0x34] ;  /* 0x0000340001087983 */ /* 0x000f220000300800 */
[----:B------:R-:W0:Y:S01]  /*e000*/  S2R R24, SR_TID.X ;  /* 0x0000000000187919 */ /* 0x000e220000002100 */
[----:B------:R-:W-:Y:S01]  /*e010*/  IMAD.MOV.U32 R7, RZ, RZ, R15 ;  /* 0x000000ffff077224 */ /* 0x000fe200078e000f */
[----:B------:R-:W1:Y:S01]  /*e020*/  @P2 LDC R39, c[0x0][0xbec] ;  /* 0x0002fb00ff272b82 */ /* 0x000e620000000800 */
[----:B------:R-:W4:Y:S04]  /*e030*/  LDL.LU R41, [R1+0x24] ;  /* 0x0000240001297983 */ /* 0x000f280000300800 */
[----:B------:R-:W4:Y:S04]  /*e040*/  LDL R12, [R1+0x54] ;  /* 0x00005400010c7983 */ /* 0x000f280000100800 */
[----:B------:R-:W4:Y:S01]  /*e050*/  LDL R40, [R1+0x3c] ;  /* 0x00003c0001287983 */ /* 0x000f220000100800 */
[----:B--2---:R-:W-:-:S05]  /*e060*/  @P2 SHF.R.U32.HI R7, RZ, R27, R4 ;  /* 0x0000001bff072219 */ /* 0x004fca0000011604 */
[----:B------:R-:W-:Y:S01]  /*e070*/  IMAD.MOV R13, RZ, RZ, -R7 ;  /* 0x000000ffff0d7224 */ /* 0x000fe200078e0a07 */
[C---:B0-----:R-:W-:Y:S01]  /*e080*/  IADD3 R25, R24.reuse, -0x80, RZ ;  /* 0xffffff8018197810 */ /* 0x041fe20007ffe0ff */
[----:B------:R-:W-:-:S03]  /*e090*/  VIADD R44, R24, 0xffffff80 ;  /* 0xffffff80182c7836 */ /* 0x000fc60000000000 */
[----:B------:R-:W-:-:S04]  /*e0a0*/  SHF.R.S32.HI R24, RZ, 0x1f, R25 ;  /* 0x0000001fff187819 */ /* 0x000fc80000011419 */
[----:B------:R-:W-:Y:S02]  /*e0b0*/  LEA.HI R24, R24, R25, RZ, 0x7 ;  /* 0x0000001918187211 */ /* 0x000fe400078f38ff */
[----:B------:R-:W-:Y:S02]  /*e0c0*/  SHF.R.S32.HI R42, RZ, 0x1f, R44 ;  /* 0x0000001fff2a7819 */ /* 0x000fe4000001142c */
[----:B------:R-:W-:Y:S02]  /*e0d0*/  LOP3.LUT R24, R24, 0xffffff80, RZ, 0xc0, !PT ;  /* 0xffffff8018187812 */ /* 0x000fe400078ec0ff */
[----:B------:R-:W-:-:S03]  /*e0e0*/  LEA.HI R42, R42, R44, RZ, 0x3 ;  /* 0x0000002c2a2a7211 */ /* 0x000fc600078f18ff */
[----:B------:R-:W-:Y:S01]  /*e0f0*/  IMAD.IADD R24, R25, 0x1, -R24 ;  /* 0x0000000119187824 */ /* 0x000fe200078e0a18 */
[----:B------:R-:W-:Y:S01]  /*e100*/  SHF.R.S32.HI R42, RZ, 0x3, R42 ;  /* 0x00000003ff2a7819 */ /* 0x000fe2000001142a */
[----:B------:R-:W-:Y:S01]  /*e110*/  IMAD R37, R9, R30, RZ ;  /* 0x0000001e09257224 */ /* 0x000fe200078e02ff */
[----:B---3--:R-:W-:Y:S02]  /*e120*/  SEL R36, R10, RZ, !P0 ;  /* 0x000000ff0a247207 */ /* 0x008fe40004000000 */
[----:B----4-:R-:W-:Y:S02]  /*e130*/  SEL R31, R8, RZ, !P0 ;  /* 0x000000ff081f7207 */ /* 0x010fe40004000000 */
[----:B------:R-:W-:Y:S01]  /*e140*/  SHF.R.S32.HI R38, RZ, 0x1f, R41 ;  /* 0x0000001fff267819 */ /* 0x000fe20000011429 */
[----:B------:R-:W-:-:S04]  /*e150*/  IMAD.WIDE.U32 R4, R41, UR4, R28 ;  /* 0x0000000429047c25 */ /* 0x000fc8000f8e001c */
[----:B------:R-:W-:-:S04]  /*e160*/  IMAD R6, R38, UR4, RZ ;  /* 0x0000000426067c24 */ /* 0x000fc8000f8e02ff */
[----:B------:R-:W-:Y:S01]  /*e170*/  IMAD R11, R41, UR5, R6 ;  /* 0x00000005290b7c24 */ /* 0x000fe2000f8e0206 */
[----:B------:R-:W-:-:S04]  /*e180*/  ULDC.64 UR4, c[0x0][0xb98] ;  /* 0x0002e60000047ab9 */ /* 0x000fc80000000a00 */
[----:B------:R-:W-:Y:S01]  /*e190*/  IADD3 R5, R5, R11, RZ ;  /* 0x0000000b05057210 */ /* 0x000fe20007ffe0ff */
[----:B------:R-:W-:Y:S02]  /*e1a0*/  IMAD R11, R30, R13, R15 ;  /* 0x0000000d1e0b7224 */ /* 0x000fe400078e020f */
[----:B------:R-:W-:Y:S02]  /*e1b0*/  IMAD R8, R36, UR4, RZ ;  /* 0x0000000424087c24 */ /* 0x000fe4000f8e02ff */
[C---:B------:R-:W-:Y:S01]  /*e1c0*/  IMAD.WIDE.U32 R4, R31.reuse, UR4, R4 ;  /* 0x000000041f047c25 */ /* 0x040fe2000f8e0004 */
[----:B------:R-:W-:Y:S02]  /*e1d0*/  SHF.R.S32.HI R6, RZ, 0x1f, R11 ;  /* 0x0000001fff067819 */ /* 0x000fe4000001140b */
[----:B------:R-:W-:Y:S01]  /*e1e0*/  SHF.R.S32.HI R13, RZ, 0x1f, R7 ;  /* 0x0000001fff0d7819 */ /* 0x000fe20000011407 */
[----:B------:R-:W-:Y:S01]  /*e1f0*/  IMAD R8, R31, UR5, R8 ;  /* 0x000000051f087c24 */ /* 0x000fe2000f8e0208 */
[----:B------:R-:W-:Y:S01]  /*e200*/  IADD3 R4, P0, R7, R4, RZ ;  /* 0x0000000407047210 */ /* 0x000fe20007f1e0ff */
[----:B------:R-:W-:-:S02]  /*e210*/  ULDC.64 UR4, c[0x0][0xb88] ;  /* 0x0002e20000047ab9 */ /* 0x000fc40000000a00 */
[----:B------:R-:W-:Y:S01]  /*e220*/  IMAD R6, R6, UR4, RZ ;  /* 0x0000000406067c24 */ /* 0x000fe2000f8e02ff */
[----:B------:R-:W-:-:S03]  /*e230*/  IADD3.X R5, R13, R5, R8, P0, !PT ;  /* 0x000000050d057210 */ /* 0x000fc600007fe408 */
[C---:B------:R-:W-:Y:S02]  /*e240*/  IMAD R7, R11.reuse, UR5, R6 ;  /* 0x000000050b077c24 */ /* 0x040fe4000f8e0206 */
[----:B------:R-:W-:Y:S01]  /*e250*/  IMAD.WIDE.U32 R4, R11, UR4, R4 ;  /* 0x000000040b047c25 */ /* 0x000fe2000f8e0004 */
[----:B------:R-:W-:-:S03]  /*e260*/  ULDC.64 UR4, c[0x0][0xb50] ;  /* 0x0002d40000047ab9 */ /* 0x000fc60000000a00 */
[----:B------:R-:W-:Y:S01]  /*e270*/  IMAD.IADD R5, R5, 0x1, R7 ;  /* 0x0000000105057824 */ /* 0x000fe200078e0207 */
[----:B------:R-:W-:-:S04]  /*e280*/  LEA R10, P0, R4, UR4, 0x2 ;  /* 0x00000004040a7c11 */ /* 0x000fc8000f8010ff */
[----:B------:R-:W-:Y:S01]  /*e290*/  LEA.HI.X R14, R4, UR5, R5, 0x2, P0 ;  /* 0x00000005040e7c11 */ /* 0x000fe200080f1405 */
[----:B------:R-:W-:Y:S01]  /*e2a0*/  SHFL.IDX PT, R6, R10, 0x1, 0x1c1f ;  /* 0x003c1f000a067f89 */ /* 0x000fe200000e0000 */
[----:B------:R-:W-:Y:S01]  /*e2b0*/  IMAD R12, R58, 0xc0, R12 ;  /* 0x000000c03a0c7824 */ /* 0x000fe200078e020c */
[----:B------:R-:W-:Y:S02]  /*e2c0*/  ULDC.64 UR4, c[0x0][0xaa0] ;  /* 0x0002a80000047ab9 */ /* 0x000fe40000000a00 */
[----:B------:R-:W-:Y:S04]  /*e2d0*/  SHFL.IDX PT, R4, R10, RZ, 0x1c1f ;  /* 0x001c1fff0a047589 */ /* 0x000fe800000e0000 */
[----:B------:R-:W0:Y:S04]  /*e2e0*/  SHFL.IDX PT, R5, R14, RZ, 0x1c1f ;  /* 0x001c1fff0e057589 */ /* 0x000e2800000e0000 */
[----:B------:R-:W2:Y:S01]  /*e2f0*/  SHFL.IDX PT, R7, R14, 0x1, 0x1c1f ;  /* 0x003c1f000e077f89 */ /* 0x000ea200000e0000 */
[----:B------:R-:W-:Y:S01]  /*e300*/  LOP3.LUT P0, RZ, R24, 0x3, RZ, 0xc0, !PT ;  /* 0x0000000318ff7812 */ /* 0x000fe2000780c0ff */
[----:B------:R-:W-:-:S02]  /*e310*/  VIADD R8, R12, 0x8 ;  /* 0x000000080c087836 */ /* 0x000fc40000000000 */
[----:B------:R-:W-:Y:S01]  /*e320*/  IMAD R11, R42, 0x40, R40 ;  /* 0x000000402a0b7824 */ /* 0x000fe200078e0228 */
[-C--:B------:R-:W-:Y:S02]  /*e330*/  ISETP.GE.OR P1, PT, R12, R37.reuse, P0 ;  /* 0x000000250c00720c */ /* 0x080fe40000726670 */
[----:B------:R-:W-:Y:S01]  /*e340*/  ISETP.GE.OR P0, PT, R8, R37, P0 ;  /* 0x000000250800720c */ /* 0x000fe20000706670 */
[----:B------:R-:W-:-:S03]  /*e350*/  IMAD.WIDE R20, R11, 0x2, R20 ;  /* 0x000000020b147825 */ /* 0x000fc600078e0214 */
[----:B------:R-:W-:-:S04]  /*e360*/  LOP3.LUT R9, R20, 0x380, RZ, 0xc0, !PT ;  /* 0x0000038014097812 */ /* 0x000fc800078ec0ff */
[----:B------:R-:W-:-:S03]  /*e370*/  SHF.R.U64 R9, R9, 0x3, RZ ;  /* 0x0000000309097819 */ /* 0x000fc600000012ff */
[----:B0-----:R0:W-:Y:S04]  /*e380*/  @!P1 ST.E desc[UR42][R4.64], R3 ;  /* 0x0000000304009985 */ /* 0x0011e8000c10192a */
[----:B--2---:R2:W-:Y:S01]  /*e390*/  @!P0 ST.E desc[UR42][R6.64], R0 ;  /* 0x0000000006008985 */ /* 0x0045e2000c10192a */
[C---:B------:R-:W-:Y:S02]  /*e3a0*/  IADD3 R32, P0, R20.reuse, 0x4800, RZ ;  /* 0x0000480014207810 */ /* 0x040fe40007f1e0ff */
[C---:B------:R-:W-:Y:S02]  /*e3b0*/  IADD3 R13, P3, R20.reuse, 0x1800, RZ ;  /* 0x00001800140d7810 */ /* 0x040fe40007f7e0ff */
[----:B------:R-:W-:Y:S02]  /*e3c0*/  IADD3 R25, P4, R20, 0x3000, RZ ;  /* 0x0000300014197810 */ /* 0x000fe40007f9e0ff */
[----:B------:R-:W-:-:S02]  /*e3d0*/  LOP3.LUT R8, R9, R20, RZ, 0x3c, !PT ;  /* 0x0000001409087212 */ /* 0x000fc400078e3cff */
[----:B------:R-:W-:Y:S02]  /*e3e0*/  LOP3.LUT R20, R32, 0x380, RZ, 0xc0, !PT ;  /* 0x0000038020147812 */ /* 0x000fe400078ec0ff */
[----:B------:R-:W-:Y:S02]  /*e3f0*/  LOP3.LUT R12, R13, 0x380, RZ, 0xc0, !PT ;  /* 0x000003800d0c7812 */ /* 0x000fe400078ec0ff */
[----:B------:R-:W-:Y:S02]  /*e400*/  LOP3.LUT R24, R25, 0x380, RZ, 0xc0, !PT ;  /* 0x0000038019187812 */ /* 0x000fe400078ec0ff */
[----:B0-----:R-:W-:Y:S02]  /*e410*/  SHF.R.U64 R3, R20, 0x3, RZ ;  /* 0x0000000314037819 */ /* 0x001fe400000012ff */
[----:B------:R-:W-:Y:S02]  /*e420*/  SHF.R.U64 R12, R12, 0x3, RZ ;  /* 0x000000030c0c7819 */ /* 0x000fe400000012ff */
[----:B------:R-:W-:-:S02]  /*e430*/  SHF.R.U64 R24, R24, 0x3, RZ ;  /* 0x0000000318187819 */ /* 0x000fc400000012ff */
[----:B------:R-:W-:Y:S01]  /*e440*/  LOP3.LUT R4, R3, R32, RZ, 0x3c, !PT ;  /* 0x0000002003047212 */ /* 0x000fe200078e3cff */
[----:B------:R-:W-:Y:S01]  /*e450*/  IMAD R3, R29, UR4, RZ ;  /* 0x000000041d037c24 */ /* 0x000fe2000f8e02ff */
[----:B------:R-:W-:Y:S01]  /*e460*/  LOP3.LUT R12, R12, R13, RZ, 0x3c, !PT ;  /* 0x0000000d0c0c7212 */ /* 0x000fe200078e3cff */
[--C-:B------:R-:W-:Y:S01]  /*e470*/  IMAD.X R13, RZ, RZ, R21.reuse, P3 ;  /* 0x000000ffff0d7224 */ /* 0x100fe200018e0615 */
[----:B------:R-:W-:Y:S01]  /*e480*/  LOP3.LUT R24, R24, R25, RZ, 0x3c, !PT ;  /* 0x0000001918187212 */ /* 0x000fe200078e3cff */
[--C-:B------:R-:W-:Y:S01]  /*e490*/  IMAD.MOV.U32 R9, RZ, RZ, R21.reuse ;  /* 0x000000ffff097224 */ /* 0x100fe200078e0015 */
[----:B------:R-:W-:Y:S01]  /*e4a0*/  IADD3.X R25, RZ, R21, RZ, P4, !PT ;  /* 0x00000015ff197210 */ /* 0x000fe200027fe4ff */
[----:B------:R-:W-:Y:S01]  /*e4b0*/  IMAD.X R5, RZ, RZ, R21, P0 ;  /* 0x000000ffff057224 */ /* 0x000fe200000e0615 */
[----:B------:R-:W-:Y:S01]  /*e4c0*/  SHF.R.S32.HI R43, RZ, 0x1f, R44 ;  /* 0x0000001fff2b7819 */ /* 0x000fe2000001142c */
[C---:B------:R-:W-:Y:S01]  /*e4d0*/  IMAD R3, R28.reuse, UR5, R3 ;  /* 0x000000051c037c24 */ /* 0x040fe2000f8e0203 */
[----:B------:R-:W3:Y:S01]  /*e4e0*/  LD.E.128 R12, desc[UR42][R12.64] ;  /* 0x0000002a0c0c7980 */ /* 0x000ee2000c101d00 */
[----:B------:R-:W-:Y:S01]  /*e4f0*/  IMAD.WIDE.U32 R20, R28, UR4, RZ ;  /* 0x000000041c147c25 */ /* 0x000fe2000f8e00ff */
[----:B------:R-:W-:Y:S01]  /*e500*/  ULDC.64 UR4, c[0x0][0xae8] ;  /* 0x0002ba0000047ab9 */ /* 0x000fe20000000a00 */
[----:B------:R-:W0:Y:S01]  /*e510*/  @P2 LDC R29, c[0x0][0xbf0] ;  /* 0x0002fc00ff1d2b82 */ /* 0x000e220000000800 */
[----:B------:R-:W4:Y:S02]  /*e520*/  LD.E.128 R8, desc[UR42][R8.64] ;  /* 0x0000002a08087980 */ /* 0x000f24000c101d00 */
[----:B------:R-:W-:Y:S01]  /*e530*/  IADD3 R21, R21, R3, RZ ;  /* 0x0000000315157210 */ /* 0x000fe20007ffe0ff */
[----:B------:R-:W-:Y:S01]  /*e540*/  IMAD R3, R38, UR4, RZ ;  /* 0x0000000426037c24 */ /* 0x000fe2000f8e02ff */
[----:B------:R-:W3:Y:S03]  /*e550*/  LD.E.128 R24, desc[UR42][R24.64] ;  /* 0x0000002a18187980 */ /* 0x000ee6000c101d00 */
[C---:B------:R-:W-:Y:S01]  /*e560*/  IMAD R3, R41.reuse, UR5, R3 ;  /* 0x0000000529037c24 */ /* 0x040fe2000f8e0203 */
[----:B--2---:R-:W5:Y:S01]  /*e570*/  LD.E.128 R4, desc[UR42][R4.64] ;  /* 0x0000002a04047980 */ /* 0x004f62000c101d00 */
[----:B------:R-:W-:Y:S01]  /*e580*/  IMAD.WIDE.U32 R20, R41, UR4, R20 ;  /* 0x0000000429147c25 */ /* 0x000fe2000f8e0014 */
[----:B------:R-:W-:Y:S01]  /*e590*/  LEA.HI R43, R43, R44, RZ, 0x3 ;  /* 0x0000002c2b2b7211 */ /* 0x000fe200078f18ff */
[----:B------:R-:W-:Y:S01]  /*e5a0*/  ULDC.64 UR4, c[0x0][0xaf0] ;  /* 0x0002bc0000047ab9 */ /* 0x000fe20000000a00 */
[----:B------:R-:W2:Y:S02]  /*e5b0*/  LDL R41, [R1+0x64] ;  /* 0x0000640001297983 */ /* 0x000ea40000100800 */
[----:B------:R-:W-:Y:S01]  /*e5c0*/  LOP3.LUT R43, R43, 0xfffffff8, RZ, 0xc0, !PT ;  /* 0xfffffff82b2b7812 */ /* 0x000fe200078ec0ff */
[----:B------:R-:W-:Y:S01]  /*e5d0*/  IMAD R38, R58, 0xc0, R42 ;  /* 0x000000c03a267824 */ /* 0x000fe200078e022a */
[----:B------:R-:W-:Y:S01]  /*e5e0*/  @!PT LDS RZ, [RZ] ;  /* 0x00000000fffff984 */ /* 0x000fe20000000800 */
[----:B------:R-:W-:Y:S01]  /*e5f0*/  @!PT LDS RZ, [RZ] ;  /* 0x00000000fffff984 */ /* 0x000fe20000000800 */
[----:B------:R-:W-:Y:S01]  /*e600*/  @!PT LDS RZ, [RZ] ;  /* 0x00000000fffff984 */ /* 0x000fe20000000800 */
[----:B------:R-:W-:Y:S01]  /*e610*/  @!PT LDS RZ, [RZ] ;  /* 0x00000000fffff984 */ /* 0x000fe20000000800 */
[----:B------:R1:W-:Y:S06]  /*e620*/  MEMBAR.ALL.CTA ;  /* 0x0000000000007992 */ /* 0x0003ec0000008000 */
[----:B-1----:R-:W1:Y:S01]  /*e630*/  FENCE.VIEW.ASYNC.S ;  /* 0x00000000000073c6 */ /* 0x002e620000000000 */
[----:B------:R-:W-:-:S04]  /*e640*/  IMAD.IADD R43, R44, 0x1, -R43 ;  /* 0x000000012c2b7824 */ /* 0x000fc800078e0a2b */
[----:B------:R-:W-:-:S04]  /*e650*/  IMAD R0, R43, 0x30, R42 ;  /* 0x000000302b007824 */ /* 0x000fc800078e022a */
[----:B------:R-:W-:-:S04]  /*e660*/  IMAD R32, R58, 0xc0, R0 ;  /* 0x000000c03a207824 */ /* 0x000fc800078e0200 */
[----:B------:R-:W-:-:S04]  /*e670*/  @P2 IMAD.HI.U32 R0, R32, R39, RZ ;  /* 0x0000002720002227 */ /* 0x000fc800078e00ff */
[----:B------:R-:W-:Y:S02]  /*e680*/  IMAD.IADD R21, R21, 0x1, R3 ;  /* 0x0000000115157824 */ /* 0x000fe400078e0203 */
[----:B------:R-:W-:Y:S01]  /*e690*/  IMAD.MOV.U32 R3, RZ, RZ, R32 ;  /* 0x000000ffff037224 */ /* 0x000fe200078e0020 */
[----:B0-----:R-:W-:Y:S01]  /*e6a0*/  @P2 SHF.R.U32.HI R3, RZ, R29, R0 ;  /* 0x0000001dff032219 */ /* 0x001fe20000011600 */
        /* <DEDUP_REMOVED lines=20> */
[----:B------:R-:W-:-:S04]  /*e7f0*/  ULDC UR4, c[0x0][0xac8] ;  /* 0x0002b20000047ab9 */ /* 0x000fc80000000800 */
[----:B------:R-:W-:Y:S02]  /*e800*/  LEA.HI.X R36, R20, UR5, R3, 0x1, P0 ;  /* 0x0000000514247c11 */ /* 0x000fe400080f0c03 */
[----:B-1----:R-:W0:Y:S01]  /*e810*/  SHFL.IDX PT, R20, R32, RZ, 0x181f ;  /* 0x00181fff20147589 */ /* 0x002e2200000e0000 */
[----:B------:R-:W-:-:S03]  /*e820*/  ISETP.GE.AND P0, PT, R40, UR4, PT ;  /* 0x0000000428007c0c */ /* 0x000fc6000bf06270 */
[----:B------:R-:W1:Y:S04]  /*e830*/  SHFL.IDX PT, R28, R32, 0x1, 0x181f ;  /* 0x00381f00201c7f89 */ /* 0x000e6800000e0000 */
[----:B------:R-:W2:Y:S04]  /*e840*/  SHFL.IDX PT, R21, R36, RZ, 0x181f ;  /* 0x00181fff24157589 */ /* 0x000ea800000e0000 */
[----:B------:R-:W2:Y:S01]  /*e850*/  SHFL.IDX PT, R30, R32, 0x2, 0x181f ;  /* 0x00581f00201e7f89 */ /* 0x000ea200000e0000 */
[----:B------:R-:W-:-:S03]  /*e860*/  VIADD R0, R38, 0x30 ;  /* 0x0000003026007836 */ /* 0x000fc60000000000 */
[----:B------:R-:W2:Y:S01]  /*e870*/  SHFL.IDX PT, R29, R36, 0x1, 0x181f ;  /* 0x00381f00241d7f89 */ /* 0x000ea200000e0000 */
[----:B------:R-:W-:-:S03]  /*e880*/  ISETP.GE.OR P3, PT, R38, R37, P0 ;  /* 0x000000252600720c */ /* 0x000fc60000766670 */
[----:B------:R-:W2:Y:S01]  /*e890*/  SHFL.IDX PT, R31, R36, 0x2, 0x181f ;  /* 0x00581f00241f7f89 */ /* 0x000ea200000e0000 */
[----:B------:R-:W-:Y:S02]  /*e8a0*/  IADD3 R3, R38, 0x60, RZ ;  /* 0x0000006026037810 */ /* 0x000fe40007ffe0ff */
[-C--:B------:R-:W-:Y:S02]  /*e8b0*/  ISETP.GE.OR P2, PT, R0, R37.reuse, P0 ;  /* 0x000000250000720c */ /* 0x080fe40000746670 */
[----:B------:R-:W-:Y:S01]  /*e8c0*/  ISETP.GE.OR P1, PT, R3, R37, P0 ;  /* 0x000000250300720c */ /* 0x000fe20000726670 */
[----:B------:R-:W-:-:S04]  /*e8d0*/  VIADD R0, R18, 0x16820 ;  /* 0x0001682012007836 */ /* 0x000fc80000000000 */
[----:B0-----:R-:W-:Y:S02]  /*e8e0*/  @!P3 LEA R20, P5, R40, R20, 0x1 ;  /* 0x000000142814b211 */ /* 0x001fe400078a08ff */
[----:B------:R-:W-:-:S04]  /*e8f0*/  PRMT R0, RZ, 0x654, R0 ;  /* 0x00000654ff007816 */ /* 0x000fc80000000000 */
[----:B-1----:R-:W-:Y:S01]  /*e900*/  @!P2 LEA R28, P4, R40, R28, 0x1 ;  /* 0x0000001c281ca211 */ /* 0x002fe200078808ff */
[----:B------:R0:W-:Y:S02]  /*e910*/  SYNCS.ARRIVE.TRANS64.RED.A1T0 RZ, [R0+URZ], RZ ;  /* 0x000000ff00ff79a7 */ /* 0x0001e4000810043f */
[----:B0-----:R-:W-:-:S05]  /*e920*/  VIADD R0, R38, 0x90 ;  /* 0x0000009026007836 */ /* 0x001fca0000000000 */
[----:B------:R-:W-:Y:S01]  /*e930*/  ISETP.GE.OR P0, PT, R0, R37, P0 ;  /* 0x000000250000720c */ /* 0x000fe20000706670 */
[----:B------:R-:W0:Y:S04]  /*e940*/  SHFL.IDX PT, R32, R32, 0x3, 0x181f ;  /* 0x00781f0020207f89 */ /* 0x000e2800000e0000 */
[----:B------:R-:W1:Y:S01]  /*e950*/  SHFL.IDX PT, R36, R36, 0x3, 0x181f ;  /* 0x00781f0024247f89 */ /* 0x000e6200000e0000 */
[C-C-:B--2---:R-:W-:Y:S02]  /*e960*/  @!P3 LEA.HI.X R21, R40.reuse, R21, R41.reuse, 0x1, P5 ;  /* 0x000000152815b211 */ /* 0x144fe400028f0c29 */
[C---:B------:R-:W-:Y:S02]  /*e970*/  @!P1 LEA R30, P5, R40.reuse, R30, 0x1 ;  /* 0x0000001e281e9211 */ /* 0x040fe400078a08ff */
[----:B------:R-:W-:-:S02]  /*e980*/  @!P2 LEA.HI.X R29, R40, R29, R41, 0x1, P4 ;  /* 0x0000001d281da211 */ /* 0x000fc400020f0c29 */
[----:B------:R-:W-:Y:S01]  /*e990*/  @!P1 LEA.HI.X R31, R40, R31, R41, 0x1, P5 ;  /* 0x0000001f281f9211 */ /* 0x000fe200028f0c29 */
[----:B----4-:R2:W-:Y:S04]  /*e9a0*/  @!P3 ST.E.128 desc[UR42][R20.64], R8 ;  /* 0x000000081400b985 */ /* 0x0105e8000c101d2a */
[----:B---3--:R2:W-:Y:S04]  /*e9b0*/  @!P2 ST.E.128 desc[UR42][R28.64], R12 ;  /* 0x0000000c1c00a985 */ /* 0x0085e8000c101d2a */
[----:B------:R2:W-:Y:S01]  /*e9c0*/  @!P1 ST.E.128 desc[UR42][R30.64], R24 ;  /* 0x000000181e009985 */ /* 0x0005e2000c101d2a */
[----:B01----:R-:W-:Y:S05]  /*e9d0*/  @P0 BRA `(.L_x_13331) ;  /* 0x0000000800980947 */ /* 0x003fea0003800000 */
[----:B--2---:R-:W-:-:S04]  /*e9e0*/  LEA R8, P0, R40, R32, 0x1 ;  /* 0x0000002028087211 */ /* 0x004fc800078008ff */
[----:B------:R-:W-:-:S05]  /*e9f0*/  LEA.HI.X R9, R40, R36, R41, 0x1, P0 ;  /* 0x0000002428097211 */ /* 0x000fca00000f0c29 */
[----:B-----5:R0:W-:Y:S01]  /*ea00*/  ST.E.128 desc[UR42][R8.64], R4 ;  /* 0x0000000408007985 */ /* 0x0201e2000c101d2a */
[----:B------:R-:W-:Y:S05]  /*ea10*/  BRA `(.L_x_13331) ;  /* 0x0000000800887947 */ /* 0x000fea0003800000 */
.L_x_13329:
        /* <DEDUP_REMOVED lines=13> */
[----:B------:R-:W4:-:S12]  /*eaf0*/  S2R R9, SR_TID.X ;  /* 0x0000000000097919 */ /* 0x000f180000002100 */
[----:B------:R-:W-:Y:S01]  /*eb00*/  @P1 IADD3 R6, P2, R6, UR4, RZ ;  /* 0x0000000406061c10 */ /* 0x000fe2000ff5e0ff */
[----:B------:R-:W-:Y:S02]  /*eb10*/  ULDC UR4, c[0x0][0xa88] ;  /* 0x0002a20000047ab9 */ /* 0x000fe40000000800 */
[----:B------:R-:W-:Y:S02]  /*eb20*/  MOV R8, UR4 ;  /* 0x0000000400087c02 */ /* 0x000fe40008000f00 */
[----:B------:R-:W-:-:S05]  /*eb30*/  @P1 IADD3.X R7, R3, UR5, RZ, P2, !PT ;  /* 0x0000000503071c10 */ /* 0x000fca00097fe4ff */
[----:B------:R2:W5:Y:S01]  /*eb40*/  @P1 LDG.E R8, desc[UR42][R6.64] ;  /* 0x0000002a06081981 */ /* 0x000562000c1e1900 */
[----:B---3--:R-:W-:Y:S01]  /*eb50*/  ISETP.NE.AND P2, PT, R25, 0x1, PT ;  /* 0x000000011900780c */ /* 0x008fe20003f45270 */
[----:B----4-:R-:W-:-:S12]  /*eb60*/  VIADD R26, R9, 0xffffff80 ;  /* 0xffffff80091a7836 */ /* 0x010fd80000000000 */
[----:B------:R-:W3:Y:S01]  /*eb70*/  @P2 LDC R20, c[0x0][0xbec] ;  /* 0x0002fb00ff142b82 */ /* 0x000ee20000000800 */
[----:B------:R-:W-:-:S07]  /*eb80*/  ISETP.GE.AND P3, PT, R26, 0xc0, PT ;  /* 0x000000c01a00780c */ /* 0x000fce0003f66270 */
[----:B------:R-:W4:Y:S01]  /*eb90*/  @P2 LDC R21, c[0x0][0xbf0] ;  /* 0x0002fc00ff152b82 */ /* 0x000f220000000800 */
[----:B--2---:R-:W-:Y:S05]  /*eba0*/  @P1 BRA `(.L_x_13332) ;  /* 0x0000000000101947 */ /* 0x004fea0003800000 */
[----:B------:R-:W-:Y:S05]  /*ebb0*/  @!P0 BRA `(.L_x_13332) ;  /* 0x00000000000c8947 */ /* 0x000fea0003800000 */
[----:B------:R-:W2:Y:S04]  /*ebc0*/  LDG.E R3, desc[UR42][R4.64] ;  /* 0x0000002a04037981 */ /* 0x000ea8000c1e1900 */
[----:B-----5:R-:W2:Y:S02]  /*ebd0*/  LDG.E R8, desc[UR42][R4.64+0x4] ;  /* 0x0000042a04087981 */ /* 0x020ea4000c1e1900 */
[----:B--2---:R-:W-:-:S07]  /*ebe0*/  IMAD.IADD R8, R8, 0x1, -R3 ;  /* 0x0000000108087824 */ /* 0x004fce00078e0a03 */
.L_x_13332:
[----:B------:R-:W2:Y:S04]  /*ebf0*/  LDL.LU R4, [R1+0x34] ;  /* 0x0000340001047983 */ /* 0x000ea80000300800 */
[----:B------:R-:W3:Y:S04]  /*ec00*/  LDL.LU R3, [R1+0x44] ;  /* 0x0000440001037983 */ /* 0x000ee80000300800 */
[----:B-----5:R-:W4:Y:S04]  /*ec10*/  LDL R24, [R1+0x24] ;  /* 0x0000240001187983 */ /* 0x020f280000100800 */
[----:B------:R0:W5:Y:S01]  /*ec20*/  LDL R28, [R1+0x38] ;  /* 0x00003800011c7983 */ /* 0x0001620000100800 */
[----:B------:R-:W-:Y:S01]  /*ec30*/  BSSY B1, `(.L_x_13333) ;  /* 0x000002d000017945 */ /* 0x000fe20003800000 */
[----:B------:R-:W-:-:S02]  /*ec40*/  SHF.R.S32.HI R11, RZ, 0x1f, R0 ;  /* 0x0000001fff0b7819 */ /* 0x000fc40000011400 */
[----:B--2---:R-:W-:Y:S02]  /*ec50*/  SEL R13, R4, RZ, !P0 ;  /* 0x000000ff040d7207 */ /* 0x004fe40004000000 */
[----:B---3--:R-:W-:Y:S02]  /*ec60*/  SEL R12, R3, RZ, !P0 ;  /* 0x000000ff030c7207 */ /* 0x008fe40004000000 */
[----:B----4-:R-:W-:Y:S01]  /*ec70*/  SHF.R.S32.HI R10, RZ, 0x1f, R24 ;  /* 0x0000001fff0a7819 */ /* 0x010fe20000011418 */
[----:B0-----:R-:W-:Y:S06]  /*ec80*/  @P3 BRA `(.L_x_13334) ;  /* 0x00000000009c3947 */ /* 0x001fec0003800000 */
[----:B------:R-:W0:Y:S01]  /*ec90*/  LDC R14, c[0x0][0xbe8] ;  /* 0x0002fa00ff0e7b82 */ /* 0x000e220000000800 */
[----:B-----5:R-:W-:-:S04]  /*eca0*/  IMAD R3, R28, 0xc0, R9 ;  /* 0x000000c01c037824 */ /* 0x020fc800078e0209 */
[----:B------:R-:W-:Y:S02]  /*ecb0*/  VIADD R9, R3, 0xffffff80 ;  /* 0xffffff8003097836 */ /* 0x000fe40000000000 */
        /* <DEDUP_REMOVED lines=36> */
.L_x_13334:
[----:B------:R-:W-:Y:S05]  /*ef00*/  BSYNC B1 ;  /* 0x0000000000017941 */ /* 0x000fea0003800000 */
.L_x_13333:
[----:B0-----:R-:W2:Y:S04]  /*ef10*/  LDL R6, [R1+0x3c] ;  /* 0x00003c0001067983 */ /* 0x001ea80000100800 */
[----:B------:R-:W3:Y:S01]  /*ef20*/  LDL R14, [R1+0x64] ;  /* 0x00006400010e7983 */ /* 0x000ee20000100800 */
[--C-:B------:R-:W-:Y:S01]  /*ef30*/  SHF.R.S32.HI R7, RZ, 0x1f, R26.reuse ;  /* 0x0000001fff077819 */ /* 0x100fe2000001141a */
[----:B------:R-:W-:Y:S01]  /*ef40*/  ULDC.64 UR4, c[0x0][0xaa0] ;  /* 0x0002a80000047ab9 */ /* 0x000fe20000000a00 */
[----:B------:R-:W-:Y:S01]  /*ef50*/  SHF.R.S32.HI R29, RZ, 0x1f, R26 ;  /* 0x0000001fff1d7819 */ /* 0x000fe2000001141a */
[----:B------:R-:W-:Y:S01]  /*ef60*/  IMAD R3, R11, UR4, RZ ;  /* 0x000000040b037c24 */ /* 0x000fe2000f8e02ff */
[-C--:B------:R-:W-:Y:S01]  /*ef70*/  LEA.HI R7, R7, R26.reuse, RZ, 0x3 ;  /* 0x0000001a07077211 */ /* 0x080fe200078f18ff */
[C---:B------:R-:W-:Y:S01]  /*ef80*/  IMAD.WIDE.U32 R4, R0.reuse, UR4, RZ ;  /* 0x0000000400047c25 */ /* 0x040fe2000f8e00ff */
[----:B------:R-:W-:Y:S01]  /*ef90*/  LEA.HI R29, R29, R26, RZ, 0x3 ;  /* 0x0000001a1d1d7211 */ /* 0x000fe200078f18ff */
[----:B------:R-:W-:Y:S01]  /*efa0*/  ULDC.64 UR6, c[0x0][0xa80] ;  /* 0x0002a00000067ab9 */ /* 0x000fe20000000a00 */
[----:B------:R-:W-:Y:S01]  /*efb0*/  LOP3.LUT R7, R7, 0xfffffff8, RZ, 0xc0, !PT ;  /* 0xfffffff807077812 */ /* 0x000fe200078ec0ff */
[----:B------:R-:W-:Y:S01]  /*efc0*/  IMAD R3, R0, UR5, R3 ;  /* 0x0000000500037c24 */ /* 0x000fe2000f8e0203 */
[----:B------:R-:W-:Y:S01]  /*efd0*/  SHF.R.S32.HI R29, RZ, 0x3, R29 ;  /* 0x00000003ff1d7819 */ /* 0x000fe2000001141d */
[----:B------:R-:W-:-:S02]  /*efe0*/  ULDC.64 UR4, c[0x0][0xae8] ;  /* 0x0002ba0000047ab9 */ /* 0x000fc40000000a00 */
[----:B------:R-:W-:Y:S02]  /*eff0*/  IMAD.IADD R7, R26, 0x1, -R7 ;  /* 0x000000011a077824 */ /* 0x000fe400078e0a07 */
[----:B------:R-:W-:Y:S02]  /*f000*/  IMAD.IADD R5, R5, 0x1, R3 ;  /* 0x0000000105057824 */ /* 0x000fe400078e0203 */
[----:B------:R-:W-:Y:S02]  /*f010*/  IMAD R0, R7, 0x30, R29 ;  /* 0x0000003007007824 */ /* 0x000fe400078e021d */
[----:B------:R-:W-:-:S04]  /*f020*/  IMAD.WIDE.U32 R4, R24, UR4, R4 ;  /* 0x0000000418047c25 */ /* 0x000fc8000f8e0004 */
[----:B-----5:R-:W-:-:S04]  /*f030*/  IMAD R9, R28, 0xc0, R0 ;  /* 0x000000c01c097824 */ /* 0x020fc800078e0200 */
[----:B------:R-:W-:-:S04]  /*f040*/  @P2 IMAD.HI.U32 R0, R9, R20, RZ ;  /* 0x0000001409002227 */ /* 0x000fc800078e00ff */
[----:B------:R-:W-:Y:S01]  /*f050*/  IMAD.MOV.U32 R3, RZ, RZ, R9 ;  /* 0x000000ffff037224 */ /* 0x000fe200078e0009 */
[----:B------:R-:W-:-:S04]  /*f060*/  @P2 SHF.R.U32.HI R3, RZ, R21, R0 ;  /* 0x00000015ff032219 */ /* 0x000fc80000011600 */
[----:B------:R-:W-:Y:S02]  /*f070*/  SHF.R.S32.HI R0, RZ, 0x1f, R3 ;  /* 0x0000001fff007819 */ /* 0x000fe40000011403 */
[----:B--2---:R-:W-:Y:S01]  /*f080*/  MOV R26, R6 ;  /* 0x00000006001a7202 */ /* 0x004fe20000000f00 */
[----:B------:R-:W-:Y:S02]  /*f090*/  IMAD R6, R10, UR4, RZ ;  /* 0x000000040a067c24 */ /* 0x000fe4000f8e02ff */
[----:B---3--:R-:W-:Y:S02]  /*f0a0*/  IMAD.MOV.U32 R27, RZ, RZ, R14 ;  /* 0x000000ffff1b7224 */ /* 0x008fe400078e000e */
[----:B------:R-:W-:Y:S01]  /*f0b0*/  IMAD R7, R24, UR5, R6 ;  /* 0x0000000518077c24 */ /* 0x000fe2000f8e0206 */
[----:B------:R-:W-:Y:S02]  /*f0c0*/  ULDC.64 UR4, c[0x0][0xaf0] ;  /* 0x0002bc0000047ab9 */ /* 0x000fe40000000a00 */
[----:B------:R-:W-:-:S02]  /*f0d0*/  IMAD R6, R12, UR4, RZ ;  /* 0x000000040c067c24 */ /* 0x000fc4000f8e02ff */
[----:B------:R-:W-:Y:S02]  /*f0e0*/  IADD3 R5, R5, R7, RZ ;  /* 0x0000000705057210 */ /* 0x000fe40007ffe0ff */
[C---:B------:R-:W-:Y:S02]  /*f0f0*/  IMAD R7, R13.reuse, UR5, R6 ;  /* 0x000000050d077c24 */ /* 0x040fe4000f8e0206 */
[----:B------:R-:W-:Y:S02]  /*f100*/  IMAD.MOV R6, RZ, RZ, -R3 ;  /* 0x000000ffff067224 */ /* 0x000fe400078e0a03 */
[----:B------:R-:W-:Y:S01]  /*f110*/  IMAD.WIDE.U32 R4, R13, UR4, R4 ;  /* 0x000000040d047c25 */ /* 0x000fe2000f8e0004 */
[----:B------:R-:W-:-:S03]  /*f120*/  ULDC.64 UR4, c[0x0][0xae0] ;  /* 0x0002b80000047ab9 */ /* 0x000fc60000000a00 */
        /* <DEDUP_REMOVED lines=9> */
[C---:B------:R-:W-:Y:S01]  /*f1c0*/  IMAD.WIDE.U32 R20, R7.reuse, UR4, R4 ;  /* 0x0000000407147c25 */ /* 0x040fe2000f8e0004 */
[----:B------:R-:W-:Y:S02]  /*f1d0*/  ULDC UR4, c[0x0][0xac8] ;  /* 0x0002b20000047ab9 */ /* 0x000fe40000000800 */
[----:B------:R-:W-:Y:S01]  /*f1e0*/  ISETP.GE.AND P0, PT, R26, UR4, PT ;  /* 0x000000041a007c0c */ /* 0x000fe2000bf06270 */
[----:B------:R-:W-:Y:S01]  /*f1f0*/  IMAD R3, R7, UR5, R0 ;  /* 0x0000000507037c24 */ /* 0x000fe2000f8e0200 */
[----:B------:R-:W-:Y:S01]  /*f200*/  LEA R7, P1, R20, UR6, 0x1 ;  /* 0x0000000614077c11 */ /* 0x000fe2000f8208ff */
[----:B------:R-:W-:-:S03]  /*f210*/  UMOV UR4, 0xffffffff ;  /* 0xffffffff00047882 */ /* 0x000fc60000000000 */
[----:B------:R-:W-:-:S04]  /*f220*/  IADD3 R3, R21, R3, RZ ;  /* 0x0000000315037210 */ /* 0x000fc80007ffe0ff */
[----:B------:R-:W-:Y:S01]  /*f230*/  LEA.HI.X R20, R20, UR7, R3, 0x1, P1 ;  /* 0x0000000714147c11 */ /* 0x000fe200088f0c03 */
[----:B------:R-:W-:Y:S06]  /*f240*/  BRA.DIV UR4, `(.L_x_13335) ;  /* 0x0000007604e47947 */ /* 0x000fec000b800000 */
[----:B------:R-:W0:Y:S01]  /*f250*/  SHFL.IDX PT, R3, R7, RZ, 0x181f ;  /* 0x00181fff07037589 */ /* 0x000e2200000e0000 */
[----:B------:R-:W-:Y:S02]  /*f260*/  IMAD R21, R8, R25, RZ ;  /* 0x0000001908157224 */ /* 0x000fe400078e02ff */
[----:B------:R-:W-:Y:S01]  /*f270*/  IMAD R24, R28, 0xc0, R29 ;  /* 0x000000c01c187824 */ /* 0x000fe200078e021d */
[----:B------:R-:W2:Y:S03]  /*f280*/  SHFL.IDX PT, R0, R20, RZ, 0x181f ;  /* 0x00181fff14007589 */ /* 0x000ea600000e0000 */
[C---:B------:R-:W-:Y:S01]  /*f290*/  VIADD R8, R24.reuse, 0x30 ;  /* 0x0000003018087836 */ /* 0x040fe20000000000 */
[----:B------:R-:W3:Y:S01]  /*f2a0*/  SHFL.IDX PT, R5, R7, 0x1, 0x181f ;  /* 0x00381f0007057f89 */ /* 0x000ee200000e0000 */
[C---:B------:R-:W-:Y:S01]  /*f2b0*/  ISETP.GE.OR P2, PT, R24.reuse, R21, P0 ;  /* 0x000000151800720c */ /* 0x040fe20000746670 */
[----:B------:R-:W-:-:S02]  /*f2c0*/  VIADD R10, R24, 0x60 ;  /* 0x00000060180a7836 */ /* 0x000fc40000000000 */
[----:B------:R-:W4:Y:S01]  /*f2d0*/  SHFL.IDX PT, R14, R7, 0x2, 0x181f ;  /* 0x00581f00070e7f89 */ /* 0x000f2200000e0000 */
[-C--:B------:R-:W-:Y:S02]  /*f2e0*/  ISETP.GE.OR P3, PT, R8, R21.reuse, P0 ;  /* 0x000000150800720c */ /* 0x080fe40000766670 */
[----:B------:R-:W-:Y:S01]  /*f2f0*/  ISETP.GE.OR P4, PT, R10, R21, P0 ;  /* 0x000000150a00720c */ /* 0x000fe20000786670 */
[----:B------:R-:W5:Y:S04]  /*f300*/  SHFL.IDX PT, R4, R20, 0x1, 0x181f ;  /* 0x00381f0014047f89 */ /* 0x000f6800000e0000 */
[----:B------:R-:W1:Y:S02]  /*f310*/  SHFL.IDX PT, R6, R20, 0x2, 0x181f ;  /* 0x00581f0014067f89 */ /* 0x000e6400000e0000 */
[----:B0-----:R-:W-:-:S04]  /*f320*/  @!P2 LEA R10, P5, R26, R3, 0x1 ;  /* 0x000000031a0aa211 */ /* 0x001fc800078a08ff */
[C---:B--2---:R-:W-:Y:S02]  /*f330*/  @!P2 LEA.HI.X R3, R26.reuse, R0, R27, 0x1, P5 ;  /* 0x000000001a03a211 */ /* 0x044fe400028f0c1b */
[----:B------:R0:W2:Y:S01]  /*f340*/  SHFL.IDX PT, R0, R20, 0x3, 0x181f ;  /* 0x00781f0014007f89 */ /* 0x0000a200000e0000 */
[C---:B---3--:R-:W-:Y:S02]  /*f350*/  @!P3 LEA R8, P1, R26.reuse, R5, 0x1 ;  /* 0x000000051a08b211 */ /* 0x048fe400078208ff */
[----:B------:R-:W-:Y:S01]  /*f360*/  @!P2 IMAD.MOV.U32 R11, RZ, RZ, R3 ;  /* 0x000000ffff0ba224 */ /* 0x000fe200078e0003 */
[----:B----4-:R-:W-:-:S04]  /*f370*/  @!P4 LEA R25, P5, R26, R14, 0x1 ;  /* 0x0000000e1a19c211 */ /* 0x010fc800078a08ff */
[----:B------:R0:W-:Y:S01]  /*f380*/  @!P2 ST.E.128 desc[UR42][R10.64], RZ ;  /* 0x000000ff0a00a985 */ /* 0x0001e2000c101d2a */
[C-C-:B-----5:R-:W-:Y:S02]  /*f390*/  @!P3 LEA.HI.X R9, R26.reuse, R4, R27.reuse, 0x1, P1 ;  /* 0x000000041a09b211 */ /* 0x160fe400008f0c1b */
[----:B------:R-:W-:Y:S01]  /*f3a0*/  @!P4 MOV R4, R25 ;  /* 0x000000190004c202 */ /* 0x000fe20000000f00 */
[----:B------:R0:W3:Y:S01]  /*f3b0*/  SHFL.IDX PT, R14, R7, 0x3, 0x181f ;  /* 0x00781f00070e7f89 */ /* 0x0000e200000e0000 */
[----:B-1----:R-:W-:-:S03]  /*f3c0*/  @!P4 LEA.HI.X R5, R26, R6, R27, 0x1, P5 ;  /* 0x000000061a05c211 */ /* 0x002fc600028f0c1b */
[----:B------:R0:W-:Y:S04]  /*f3d0*/  @!P3 ST.E.128 desc[UR42][R8.64], RZ ;  /* 0x000000ff0800b985 */ /* 0x0001e8000c101d2a */
[----:B------:R0:W-:Y:S02]  /*f3e0*/  @!P4 ST.E.128 desc[UR42][R4.64], RZ ;  /* 0x000000ff0400c985 */ /* 0x0001e4000c101d2a */
.L_x_13504:
[----:B------:R-:W-:-:S05]  /*f3f0*/  VIADD R24, R24, 0x90 ;  /* 0x0000009018187836 */ /* 0x000fca0000000000 */
[----:B------:R-:W-:-:S13]  /*f400*/  ISETP.GE.OR P0, PT, R24, R21, P0 ;  /* 0x000000151800720c */ /* 0x000fda0000706670 */
[----:B---3--:R-:W-:-:S04]  /*f410*/  @!P0 LEA R14, P1, R26, R14, 0x1 ;  /* 0x0000000e1a0e8211 */ /* 0x008fc800078208ff */
[----:B--2---:R-:W-:-:S05]  /*f420*/  @!P0 LEA.HI.X R15, R26, R0, R27, 0x1, P1 ;  /* 0x000000001a0f8211 */ /* 0x004fca00008f0c1b */
[----:B------:R1:W-:Y:S04]  /*f430*/  @!P0 ST.E.128 desc[UR42][R14.64], RZ ;  /* 0x000000ff0e008985 */ /* 0x0003e8000c101d2a */
.L_x_13331:
[----:B------:R-:W-:Y:S05]  /*f440*/  BSYNC B0 ;  /* 0x0000000000007941 */ /* 0x000fea0003800000 */
.L_x_13328:
[----:B------:R-:W-:Y:S02]  /*f450*/  ULDC UR4, c[0x0][0xc3c] ;  /* 0x00030f0000047ab9 */ /* 0x000fe40000000800 */
[----:B------:R-:W-:-:S13]  /*f460*/  ISETP.GE.AND P0, PT, R35, UR4, PT ;  /* 0x0000000423007c0c */ /* 0x000fda000bf06270 */
[----:B------:R-:W-:Y:S05]  /*f470*/  @!P0 BRA `(.L_x_13336) ;  /* 0xffffff1c00088947 */ /* 0x000fea000383ffff */
[----:B------:R-:W-:Y:S05]  /*f480*/  BRA `(.L_x_13207) ;  /* 0x0000006400a47947 */ /* 0x000fea0003800000 */
.L_x_13205:
[----:B------:R-:W-:-:S08]  /*f490*/  NOP ;  /* 0x0000000000007918 */ /* 0x000fd00000000000 */
[----:B------:R-:W0:-:S00]  /*f4a0*/  USETMAXREG.DEALLOC.CTAPOOL 0x20 ;  /* 0x00000020000079c8 */ /* 0x000e0000080e0500 */
[----:B0-----:R-:W2:Y:S01]  /*f4b0*/  LDL.LU R2, [R1] ;  /* 0x0000000001027983 */ /* 0x001ea20000300800 */
[----:B------:R-:W-:-:S06]  /*f4c0*/  LOP3.LUT R0, R0, 0x3, RZ, 0xc0, !PT ;  /* 0x0000000300007812 */ /* 0x000fcc00078ec0ff */
[----:B------:R-:W0:Y:S02]  /*f4d0*/  SHFL.IDX PT, R0, R0, RZ, 0x1f ;  /* 0x00001fff00007589 */ /* 0x000e2400000e0000 */
[----:B0-----:R-:W-:Y:S01]  /*f4e0*/  ISETP.NE.AND P0, PT, R0, RZ, PT ;  /* 0x000000ff0000720c */ /* 0x001fe20003f05270 */
[----:B------:R-:W-:Y:S01]  /*f4f0*/  IMAD.MOV.U32 R0, RZ, RZ, RZ ;  /* 0x000000ffff007224 */ /* 0x000fe200078e00ff */
        /* <DEDUP_REMOVED lines=11> */
.L_x_13337:
        /* <DEDUP_REMOVED lines=42> */
.L_x_13343:
        /* <DEDUP_REMOVED lines=12> */
.L_x_13342:
[----:B------:R-:W-:Y:S05]  /*f910*/  BSYNC B0 ;  /* 0x0000000000007941 */ /* 0x000fea0003800000 */
.L_x_13341:
        /* <DEDUP_REMOVED lines=21> */
.L_x_13339:
        /* <DEDUP_REMOVED lines=15> */
.L_x_13344:
[----:B---3--:R-:W-:Y:S01]  /*fb60*/  IMAD R16, R16, UR5, R9 ;  /* 0x0000000510107c24 */ /* 0x008fe2000f8e0209 */
[----:B0-----:R-:W-:Y:S01]  /*fb70*/  IABS R2, R0 ;  /* 0x0000000000027213 */ /* 0x001fe20000000000 */
[----:B------:R-:W-:Y:S01]  /*fb80*/  VIADD R19, R19, UR4 ;  /* 0x0000000413137c36 */ /* 0x000fe20008000000 */
[----:B-12---:R-:W-:Y:S02]  /*fb90*/  IADD3 R7, RZ, -R3, RZ ;  /* 0x80000003ff077210 */ /* 0x006fe40007ffe0ff */
        /* <DEDUP_REMOVED lines=24> */
.L_x_13340:
[----:B------:R-:W-:Y:S01]  /*fd20*/  MOV R17, RZ ;  /* 0x000000ff00117202 */ /* 0x000fe20000000f00 */
[----:B------:R-:W-:Y:S02]  /*fd30*/  IMAD.U32 R16, RZ, RZ, UR6 ;  /* 0x00000006ff107e24 */ /* 0x000fe4000f8e00ff */
[----:B------:R-:W-:-:S07]  /*fd40*/  IMAD.MOV.U32 R18, RZ, RZ, RZ ;  /* 0x000000ffff127224 */ /* 0x000fce00078e00ff */
.L_x_13345:
[----:B------:R-:W-:-:S13]  /*fd50*/  ISETP.NE.AND P0, PT, R5, RZ, PT ;  /* 0x000000ff0500720c */ /* 0x000fda0003f05270 */
[----:B------:R-:W0:Y:S01]  /*fd60*/  @!P0 S2R R3, SR_CgaCtaId ;  /* 0x0000000000038919 */ /* 0x000e220000008800 */
[----:B------:R-:W-:-:S04]  /*fd70*/  @!P0 MOV R0, 0x400 ;  /* 0x0000040000008802 */ /* 0x000fc80000000f00 */
[----:B0-----:R-:W-:-:S05]  /*fd80*/  @!P0 LEA R0, R3, R0, 0x18 ;  /* 0x0000000003008211 */ /* 0x001fca00078ec0ff */
[----:B------:R2:W-:Y:S01]  /*fd90*/  @!P0 STS.128 [R0+0x168d0], R16 ;  /* 0x0168d01000008388 */ /* 0x0005e20000000c00 */
[----:B------:R-:W-:Y:S06]  /*fda0*/  BAR.ARV 0x5, 0x200 ;  /* 0x0148000000007b1d */ /* 0x000fec0000002000 */
.L_x_13338:
[----:B------:R3:W-:Y:S01]  /*fdb0*/  STL [R1+0x40], RZ ;  /* 0x000040ff01007387 */ /* 0x0007e20000100800 */
[----:B------:R-:W-:Y:S01]  /*fdc0*/  ULDC UR4, c[0x0][0xc3c] ;  /* 0x00030f0000047ab9 */ /* 0x000fe20000000800 */
[----:B------:R-:W-:Y:S01]  /*fdd0*/  IMAD.MOV.U32 R28, RZ, RZ, 0x1 ;  /* 0x00000001ff1c7424 */ /* 0x000fe200078e00ff */
[----:B-1----:R-:W-:Y:S02]  /*fde0*/  ISETP.GE.AND P0, PT, R19, UR4, PT ;  /* 0x0000000413007c0c */ /* 0x002fe4000bf06270 */
[----:B------:R-:W-:-:S11]  /*fdf0*/  MOV R25, RZ ;  /* 0x000000ff00197202 */ /* 0x000fd60000000f00 */
[----:B---3--:R-:W-:Y:S05]  /*fe00*/  @P0 BRA `(.L_x_13346) ;  /* 0x0000005800680947 */ /* 0x008fea0003800000 */
[----:B------:R-:W1:Y:S01]  /*fe10*/  S2R R6, SR_TID.X ;  /* 0x0000000000067919 */ /* 0x000e620000002100 */
[----:B------:R-:W3:Y:S01]  /*fe20*/  S2UR UR5, SR_CgaCtaId ;  /* 0x00000000000579c3 */ /* 0x000ee20000008800 */
[----:B------:R-:W-:Y:S01]  /*fe30*/  UMOV UR4, 0x400 ;  /* 0x0000040000047882 */ /* 0x000fe20000000000 */
[----:B------:R-:W-:Y:S01]  /*fe40*/  BSSY B8, `(.L_x_13346) ;  /* 0x0000596000087945 */ /* 0x000fe20003800000 */
[----:B------:R4:W-:Y:S01]  /*fe50*/  STL [R1+0x40], RZ ;  /* 0x000040ff01007387 */ /* 0x0009e20000100800 */
[----:B------:R-:W-:Y:S01]  /*fe60*/  MOV R29, 0x1 ;  /* 0x00000001001d7802 */ /* 0x000fe20000000f00 */
[----:B------:R-:W-:Y:S01]  /*fe70*/  IMAD.MOV.U32 R27, RZ, RZ, RZ ;  /* 0x000000ffff1b7224 */ /* 0x000fe200078e00ff */
[----:B------:R-:W-:Y:S01]  /*fe80*/  MOV R25, RZ ;  /* 0x000000ff00197202 */ /* 0x000fe20000000f00 */
[----:B------:R-:W-:Y:S01]  /*fe90*/  IMAD.MOV.U32 R28, RZ, RZ, 0x1 ;  /* 0x00000001ff1c7424 */ /* 0x000fe200078e00ff */
[----:B------:R-:W-:Y:S01]  /*fea0*/  ULDC.64 UR40, c[0x0][0x198] ;  /* 0x0000660000287ab9 */ /* 0x000fe20000000a00 */
[----:B------:R-:W-:Y:S01]  /*feb0*/  ULOP3.LUT UR38, UR36, 0x2, URZ, 0xfc, !UPT ;  /* 0x0000000224267892 */ /* 0x000fe2000f8efc3f */
[----:B------:R-:W-:Y:S01]  /*fec0*/  ULDC UR37, c[0x0][0xc] ;  /* 0x0000030000257ab9 */ /* 0x000fe20000000800 */
[----:B---3--:R-:W-:-:S06]  /*fed0*/  ULEA UR4, UR5, UR4, 0x18 ;  /* 0x0000000405047291 */ /* 0x008fcc000f8ec03f */
[----:B------:R-:W-:Y:S01]  /*fee0*/  IMAD.U32 R22, RZ, RZ, UR4 ;  /* 0x00000004ff167e24 */ /* 0x000fe2000f8e00ff */
[C---:B-1----:R-:W-:Y:S01]  /*fef0*/  LOP3.LUT R5, R6.reuse, 0x7f, RZ, 0xc0, !PT ;  /* 0x0000007f06057812 */ /* 0x042fe200078ec0ff */
[----:B--2---:R-:W-:-:S04]  /*ff00*/  IMAD.SHL.U32 R0, R6, 0x8, RZ ;  /* 0x0000000806007824 */ /* 0x004fc800078e00ff */
[----:B------:R-:W-:Y:S01]  /*ff10*/  IMAD.SHL.U32 R3, R5, 0x8, RZ ;  /* 0x0000000805037824 */ /* 0x000fe200078e00ff */
[----:B0-----:R-:W-:-:S04]  /*ff20*/  LOP3.LUT R2, R0, 0x1f8, RZ, 0xc0, !PT ;  /* 0x000001f800027812 */ /* 0x001fc800078ec0ff */
[----:B------:R-:W-:-:S04]  /*ff30*/  LOP3.LUT R2, R2, 0x38, R6, 0x78, !PT ;  /* 0x0000003802027812 */ /* 0x000fc800078e7806 */
[----:B------:R-:W-:Y:S01]  /*ff40*/  LOP3.LUT R4, R2, 0x200, R3, 0xf8, !PT ;  /* 0x0000020002047812 */ /* 0x000fe200078ef803 */
[----:B------:R-:W-:Y:S01]  /*ff50*/  IMAD.SHL.U32 R2, R6, 0x10, RZ ;  /* 0x0000001006027824 */ /* 0x000fe200078e00ff */
[----:B------:R-:W-:-:S03]  /*ff60*/  SHF.R.U32.HI R3, RZ, 0x3, R5 ;  /* 0x00000003ff037819 */ /* 0x000fc60000011605 */
[----:B------:R-:W-:Y:S01]  /*ff70*/  IMAD R0, R4, 0x2, R22 ;  /* 0x0000000204007824 */ /* 0x000fe200078e0216 */
[----:B------:R-:W-:-:S04]  /*ff80*/  LOP3.LUT R2, R2, 0x70, RZ, 0xc0, !PT ;  /* 0x0000007002027812 */ /* 0x000fc800078ec0ff */
[----:B------:R4:W-:Y:S01]  /*ff90*/  STL [R1+0x24], R0 ;  /* 0x0000240001007387 */ /* 0x0009e20000100800 */
[----:B------:R-:W-:-:S07]  /*ffa0*/  LOP3.LUT R2, R3, R2, RZ, 0xfc, !PT ;  /* 0x0000000203027212 */ /* 0x000fce00078efcff */
.L_x_13439:
[----:B0-----:R-:W0:Y:S02]  /*ffb0*/  LDC.64 R2, c[0x0][0xc88] ;  /* 0x00032200ff027b82 */ /* 0x001e240000000a00 */
[----:B0-----:R-:W-:-:S05]  /*ffc0*/  IMAD.WIDE R2, R19, 0x4, R2 ;  /* 0x0000000413027825 */ /* 0x001fca00078e0202 */
[----:B------:R-:W4:Y:S01]  /*ffd0*/  LDG.E R10, desc[UR42][R2.64] ;  /* 0x0000002a020a7981 */ /* 0x000f22000c1e1900 */
        /* <DEDUP_REMOVED lines=8> */
[----:B----4-:R-:W-:Y:S01]  /*10060*/  SHF.R.S32.HI R0, RZ, 0x1f, R10 ;  /* 0x0000001fff007819 */ /* 0x010fe2000001140a */
[----:B------:R-:W-:-:S10]  /*10070*/  IMAD.SHL.U32 R23, R10, 0x4, RZ ;  /* 0x000000040a177824 */ /* 0x000fd400078e00ff */
[C---:B------:R-:W-:Y:S01]  /*10080*/  @P0 LEA R2, P1, R10.reuse, UR4, 0x2 ;  /* 0x000000040a020c11 */ /* 0x040fe2000f8210ff */
[----:B------:R-:W-:Y:S03]  /*10090*/  STL [R1+0x8], R10 ;  /* 0x0000080a01007387 */ /* 0x000fe60000100800 */
[C-C-:B------:R-:W-:Y:S01]  /*100a0*/  @P0 LEA.HI.X R3, R10.reuse, UR5, R0.reuse, 0x2, P1 ;  /* 0x000000050a030c11 */ /* 0x140fe200088f1400 */
[----:B------:R-:W-:Y:S01]  /*100b0*/  ULDC.64 UR4, c[0x0][0xa00] ;  /* 0x0002800000047ab9 */ /* 0x000fe20000000a00 */
[----:B------:R-:W-:Y:S01]  /*100c0*/  SHF.L.U64.HI R24, R10, 0x2, R0 ;  /* 0x000000020a187819 */ /* 0x000fe20000010200 */
[----:B------:R0:W-:Y:S04]  /*100d0*/  STL [R1+0x30], R0 ;  /* 0x0000300001007387 */ /* 0x0001e80000100800 */
[----:B--2---:R1:W2:Y:S01]  /*100e0*/  @P0 LDG.E R9, desc[UR42][R2.64] ;  /* 0x0000002a02090981 */ /* 0x0042a2000c1e1900 */
[----:B------:R-:W-:-:S02]  /*100f0*/  ISETP.NE.U32.AND P0, PT, RZ, UR4, PT ;  /* 0x00000004ff007c0c */ /* 0x000fc4000bf05070 */
[----:B------:R-:W-:Y:S02]  /*10100*/  ISETP.NE.U32.AND P2, PT, RZ, UR8, PT ;  /* 0x00000008ff007c0c */ /* 0x000fe4000bf45070 */
[----:B------:R-:W-:Y:S01]  /*10110*/  ISETP.NE.AND.EX P0, PT, RZ, UR5, PT, P0 ;  /* 0x00000005ff007c0c */ /* 0x000fe2000bf05300 */
[----:B0-----:R-:W-:Y:S01]  /*10120*/  IMAD.MOV.U32 R0, RZ, RZ, RZ ;  /* 0x000000ffff007224 */ /* 0x001fe200078e00ff */
[----:B------:R-:W-:Y:S02]  /*10130*/  ISETP.NE.AND.EX P2, PT, RZ, UR9, PT, P2 ;  /* 0x00000009ff007c0c */ /* 0x000fe4000bf45320 */
[----:B------:R-:W-:Y:S02]  /*10140*/  ISETP.NE.U32.AND P1, PT, RZ, UR6, PT ;  /* 0x00000006ff007c0c */ /* 0x000fe4000bf25070 */
[----:B-1----:R-:W-:Y:S02]  /*10150*/  IADD3 R2, P3, R23, UR4, RZ ;  /* 0x0000000417027c10 */ /* 0x002fe4000ff7e0ff */
[----:B------:R-:W-:-:S02]  /*10160*/  ISETP.NE.AND.EX P1, PT, RZ, UR7, PT, P1 ;  /* 0x00000007ff007c0c */ /* 0x000fc4000bf25310 */
        /* <DEDUP_REMOVED lines=23> */
[----:B------:R-:W-:Y:S05]  /*102e0*/  @P2 BRA `(.L_x_13347) ;  /* 0x0000000000142947 */ /* 0x000fea0003800000 */
[----:B------:R-:W-:Y:S05]  /*102f0*/  @!P0 BRA `(.L_x_13347) ;  /* 0x0000000000108947 */ /* 0x000fea0003800000 */
[----:B-1----:R-:W2:Y:S04]  /*10300*/  LDG.E R8, desc[UR42][R2.64] ;  /* 0x0000002a02087981 */ /* 0x002ea8000c1e1900 */
[----:B------:R-:W2:Y:S02]  /*10310*/  LDG.E R2, desc[UR42][R2.64+0x4] ;  /* 0x0000042a02027981 */ /* 0x000ea4000c1e1900 */
[----:B--2---:R-:W-:-:S05]  /*10320*/  IMAD.IADD R2, R2, 0x1, -R8 ;  /* 0x0000000102027824 */ /* 0x004fca00078e0a08 */
[----:B------:R0:W-:Y:S02]  /*10330*/  STL [R1+0x34], R2 ;  /* 0x0000340201007387 */ /* 0x0001e40000100800 */
.L_x_13347:
        /* <DEDUP_REMOVED lines=10> */
.L_x_13348:
        /* <DEDUP_REMOVED lines=9> */
.L_x_13349:
[----:B01----:R-:W2:Y:S04]  /*10470*/  @P1 LDG.E R2, desc[UR42][R4.64] ;  /* 0x0000002a04021981 */ /* 0x003ea8000c1e1900 */
        /* <DEDUP_REMOVED lines=31> */
.L_x_13507:
[----:B-1----:R-:W-:Y:S02]  /*10670*/  ISETP.NE.AND P0, PT, R14, RZ, PT ;  /* 0x000000ff0e00720c */ /* 0x002fe40003f05270 */
[----:B------:R-:W-:-:S11]  /*10680*/  PLOP3.LUT P6, PT, PT, PT, PT, 0x8, 0x0 ;  /* 0x000000000000781c */ /* 0x000fd60003fce170 */
[----:B------:R-:W-:Y:S05]  /*10690*/  @P0 BRA `(.L_x_13353) ;  /* 0x00000000000c0947 */ /* 0x000fea0003800000 */
[----:B------:R-:W-:-:S03]  /*106a0*/  UMOV UR4, 0xffffffff ;  /* 0xffffffff00047882 */ /* 0x000fc60000000000 */
[----:B------:R-:W-:Y:S05]  /*106b0*/  BRA.DIV UR4, `(.L_x_13354) ;  /* 0x0000006604fc7947 */ /* 0x000fea000b800000 */
[----:B------:R-:W-:-:S13]  /*106c0*/  ELECT P6, URZ, PT ;  /* 0x00000000003f782f */ /* 0x000fda00038c0000 */
.L_x_13353:
        /* <DEDUP_REMOVED lines=9> */
.L_x_13510:
[----:B------:R-:W-:Y:S05]  /*10760*/  BSYNC B1 ;  /* 0x0000000000017941 */ /* 0x000fea0003800000 */
.L_x_13355:
[----:B------:R-:W-:Y:S04]  /*10770*/  BSSY B1, `(.L_x_13357) ;  /* 0x000004f000017945 */ /* 0x000fe80003800000 */
[----:B------:R-:W-:Y:S05]  /*10780*/  @!P6 BRA `(.L_x_13358) ;  /* 0x000000040034e947 */ /* 0x000fea0003800000 */
[----:B------:R-:W1:Y:S01]  /*10790*/  S2R R6, SR_TID.X ;  /* 0x0000000000067919 */ /* 0x000e620000002100 */
[----:B0-----:R-:W-:Y:S01]  /*107a0*/  IMAD R5, R27, 0x8, R22 ;  /* 0x000000081b057824 */ /* 0x001fe200078e0216 */
[----:B------:R-:W-:Y:S01]  /*107b0*/  BSSY B2, `(.L_x_13359) ;  /* 0x0000006000027945 */ /* 0x000fe20003800000 */
[----:B-1----:R-:W-:Y:S02]  /*107c0*/  LOP3.LUT R7, R6, 0x7f, RZ, 0xc0, !PT ;  /* 0x0000007f06077812 */ /* 0x002fe400078ec0ff */
[----:B------:R-:W-:Y:S02]  /*107d0*/  SHF.L.U32 R6, R29, 0x1f, RZ ;  /* 0x0000001f1d067819 */ /* 0x000fe400000006ff */
[----:B------:R-:W-:Y:S02]  /*107e0*/  ISETP.NE.AND P1, PT, R7, RZ, PT ;  /* 0x000000ff0700720c */ /* 0x000fe40003f25270 */
[----:B------:R-:W0:Y:S02]  /*107f0*/  SYNCS.PHASECHK.TRANS64.TRYWAIT P0, [R5+URZ+0x168a0], R6 ;  /* 0x0168a006050075a7 */ /* 0x000e24000800017f */
[----:B0-----:R-:W-:Y:S09]  /*10800*/  @!P0 BRA `(.L_x_13360) ;  /* 0x0000006400dc8947 */ /* 0x001ff20003800000 */
.L_x_13511:
[----:B------:R-:W-:Y:S05]  /*10810*/  BSYNC B2 ;  /* 0x0000000000027941 */ /* 0x000fea0003800000 */
.L_x_13359:
        /* <DEDUP_REMOVED lines=9> */
.L_x_13362:
[----:B------:R-:W-:Y:S05]  /*108b0*/  BSYNC B2 ;  /* 0x0000000000027941 */ /* 0x000fea0003800000 */
.L_x_13361:
[----:B------:R-:W-:Y:S01]  /*108c0*/  IMAD.MOV.U32 R11, RZ, RZ, RZ ;  /* 0x000000ffff0b7224 */ /* 0x000fe200078e00ff */
[----:B------:R-:W-:Y:S01]  /*108d0*/  LEA R7, R4, R0, 0x7 ;  /* 0x0000000004077211 */ /* 0x000fe200078e38ff */
[----:B------:R-:W-:Y:S01]  /*108e0*/  IMAD R8, R27, 0x4000, R22 ;  /* 0x000040001b087824 */ /* 0x000fe200078e0216 */
[----:B------:R-:W-:Y:S01]  /*108f0*/  UIADD3 UR4, UP0, UR40, 0x570, URZ ;  /* 0x0000057028047890 */ /* 0x000fe2000ff1e03f */
[----:B------:R-:W-:Y:S01]  /*10900*/  PLOP3.LUT P0, PT, PT, PT, PT, 0x80, 0x0 ;  /* 0x000000000000781c */ /* 0x000fe20003f0f070 */
[----:B------:R-:W-:Y:S01]  /*10910*/  VIADD R9, R5, 0x16890 ;  /* 0x0001689005097836 */ /* 0x000fe20000000000 */
[----:B------:R-:W-:Y:S01]  /*10920*/  R2UR UR10, R11 ;  /* 0x000000000b0a72ca */ /* 0x000fe200000e0000 */
[----:B------:R-:W-:Y:S01]  /*10930*/  VIADD R7, R7, 0xffffff80 ;  /* 0xffffff8007077836 */ /* 0x000fe20000000000 */
[----:B------:R-:W-:Y:S01]  /*10940*/  SHF.L.U32 R10, R27, 0xd, RZ ;  /* 0x0000000d1b0a7819 */ /* 0x000fe200000006ff */
[----:B------:R-:W-:Y:S01]  /*10950*/  VIADD R8, R8, 0xe400 ;  /* 0x0000e40008087836 */ /* 0x000fe20000000000 */
[----:B------:R-:W-:Y:S01]  /*10960*/  UIADD3.X UR5, URZ, UR41, URZ, UP0, !UPT ;  /* 0x000000293f057290 */ /* 0x000fe200087fe43f */
[----:B------:R-:W-:Y:S01]  /*10970*/  UMOV UR6, 0x0 ;  /* 0x0000000000067882 */ /* 0x000fe20000000000 */
[----:B------:R-:W-:-:S10]  /*10980*/  UMOV UR7, 0x12f00000 ;  /* 0x12f0000000077882 */ /* 0x000fd40000000000 */
.L_x_13363:
        /* <DEDUP_REMOVED lines=13> */
.L_x_13512:
[----:B------:R-:W-:Y:S05]  /*10a60*/  BSYNC B2 ;  /* 0x0000000000027941 */ /* 0x000fea0003800000 */
.L_x_13364:
[----:B------:R-:W-:Y:S01]  /*10a70*/  BSSY B2, `(.L_x_13366) ;  /* 0x000000b000027945 */ /* 0x000fe20003800000 */
[----:B------:R-:W-:Y:S02]  /*10a80*/  IMAD.MOV.U32 R8, RZ, RZ, 0x0 ;  /* 0x00000000ff087424 */ /* 0x000fe400078e00ff */
[----:B------:R-:W-:Y:S01]  /*10a90*/  IMAD.MOV.U32 R9, RZ, RZ, 0x12f00000 ;  /* 0x12f00000ff097424 */ /* 0x000fe200078e00ff */
[----:B------:R-:W-:Y:S06]  /*10aa0*/  @P1 BRA `(.L_x_13367) ;  /* 0x00000000001c1947 */ /* 0x000fec0003800000 */
[----:B------:R-:W2:Y:S01]  /*10ab0*/  S2R R12, SR_TID.X ;  /* 0x00000000000c7919 */ /* 0x000ea20000002100 */
[----:B01----:R-:W-:-:S04]  /*10ac0*/  MOV R6, 0x4000 ;  /* 0x0000400000067802 */ /* 0x003fc80000000f00 */
[----:B------:R3:W-:Y:S01]  /*10ad0*/  SYNCS.ARRIVE.TRANS64 RZ, [R5+URZ+0x168b0], R6 ;  /* 0x0168b00605ff79a7 */ /* 0x0007e2000800003f */
[----:B--2---:R-:W-:-:S04]  /*10ae0*/  LOP3.LUT R12, R12, 0x1f, RZ, 0xc0, !PT ;  /* 0x0000001f0c0c7812 */ /* 0x004fc800078ec0ff */
[----:B------:R-:W-:-:S13]  /*10af0*/  ISETP.NE.AND P0, PT, R12, RZ, PT ;  /* 0x000000ff0c00720c */ /* 0x000fda0003f05270 */
[----:B---3--:R-:W-:Y:S05]  /*10b00*/  @!P0 BRA `(.L_x_13367) ;  /* 0x0000000000048947 */ /* 0x008fea0003800000 */
[----:B------:R-:W-:Y:S01]  /*10b10*/  BPT.TRAP 0x1 ;  /* 0x000000040000795c */ /* 0x000fe20000300000 */
.L_x_13367:
[----:B------:R-:W-:Y:S05]  /*10b20*/  BSYNC B2 ;  /* 0x0000000000027941 */ /* 0x000fea0003800000 */
.L_x_13366:
[----:B------:R-:W-:Y:S01]  /*10b30*/  R2UR UR10, R11 ;  /* 0x000000000b0a72ca */ /* 0x000fe200000e0000 */
[----:B------:R-:W-:Y:S01]  /*10b40*/  IMAD R10, R10, 0x2, R22 ;  /* 0x000000020a0a7824 */ /* 0x000fe200078e0216 */
[----:B------:R-:W-:Y:S01]  /*10b50*/  R2UR UR6, R8 ;  /* 0x00000000080672ca */ /* 0x000fe200000e0000 */
[----:B------:R-:W-:Y:S01]  /*10b60*/  UIADD3 UR4, UP0, UR40, 0x670, URZ ;  /* 0x0000067028047890 */ /* 0x000fe2000ff1e03f */
[----:B------:R-:W-:Y:S01]  /*10b70*/  R2UR UR7, R9 ;  /* 0x00000000090772ca */ /* 0x000fe200000e0000 */
[----:B01----:R-:W-:Y:S01]  /*10b80*/  VIADD R5, R5, 0x168b0 ;  /* 0x000168b005057836 */ /* 0x003fe20000000000 */
[----:B------:R-:W-:Y:S01]  /*10b90*/  PLOP3.LUT P0, PT, PT, PT, PT, 0x80, 0x0 ;  /* 0x000000000000781c */ /* 0x000fe20003f0f070 */
[----:B------:R-:W-:Y:S01]  /*10ba0*/  VIADD R10, R10, 0x400 ;  /* 0x000004000a0a7836 */ /* 0x000fe20000000000 */
[----:B------:R-:W-:-:S12]  /*10bb0*/  UIADD3.X UR5, URZ, UR41, URZ, UP0, !UPT ;  /* 0x000000293f057290 */ /* 0x000fd800087fe43f */
.L_x_13368:
        /* <DEDUP_REMOVED lines=10> */
.L_x_13358:
[----:B------:R-:W-:Y:S05]  /*10c60*/  BSYNC B1 ;  /* 0x0000000000017941 */ /* 0x000fea0003800000 */
.L_x_13357:
[----:B------:R-:W-:Y:S01]  /*10c70*/  VIADD R4, R4, 0xfffffffe ;  /* 0xfffffffe04047836 */ /* 0x000fe20000000000 */
[----:B------:R-:W-:Y:S02]  /*10c80*/  IADD3 R27, R27, 0x1, RZ ;  /* 0x000000011b1b7810 */ /* 0x000fe40007ffe0ff */
[----:B------:R-:W-:Y:S02]  /*10c90*/  PLOP3.LUT P0, PT, PT, PT, PT, 0x8, 0x0 ;  /* 0x000000000000781c */ /* 0x000fe40003f0e170 */
[----:B------:R-:W-:Y:S02]  /*10ca0*/  ISETP.GE.AND P2, PT, R4, R3, PT ;  /* 0x000000030400720c */ /* 0x000fe40003f46270 */
[----:B------:R-:W-:-:S04]  /*10cb0*/  ISETP.NE.AND P1, PT, R27, 0x2, PT ;  /* 0x000000021b00780c */ /* 0x000fc80003f25270 */
[----:B0-----:R-:W-:Y:S02]  /*10cc0*/  SEL R5, RZ, 0x1, P1 ;  /* 0x00000001ff057807 */ /* 0x001fe40000800000 */
[----:B------:R-:W-:Y:S02]  /*10cd0*/  SEL R27, R27, RZ, P1 ;  /* 0x000000ff1b1b7207 */ /* 0x000fe40000800000 */
[----:B------:R-:W-:-:S03]  /*10ce0*/  LOP3.LUT R29, R29, R5, RZ, 0x3c, !PT ;  /* 0x000000051d1d7212 */ /* 0x000fc600078e3cff */
[----:B------:R-:W-:Y:S05]  /*10cf0*/  @!P2 BRA `(.L_x_13351) ;  /* 0x000000040058a947 */ /* 0x000fea0003800000 */
.L_x_13381:
[----:B------:R-:W-:Y:S05]  /*10d00*/  YIELD ;  /* 0x0000000000007946 */ /* 0x000fea0003800000 */
[----:B------:R-:W-:Y:S04]  /*10d10*/  BSSY B1, `(.L_x_13369) ;  /* 0x000004c000017945 */ /* 0x000fe80003800000 */
[----:B------:R-:W-:Y:S05]  /*10d20*/  @!P6 BRA `(.L_x_13370) ;  /* 0x000000040028e947 */ /* 0x000fea0003800000 */
[----:B------:R-:W0:Y:S01]  /*10d30*/  S2R R5, SR_TID.X ;  /* 0x0000000000057919 */ /* 0x000e220000002100 */
[----:B------:R-:W-:Y:S01]  /*10d40*/  SHF.L.U32 R6, R29, 0x1f, RZ ;  /* 0x0000001f1d067819 */ /* 0x000fe200000006ff */
[----:B------:R-:W-:Y:S01]  /*10d50*/  BSSY B2, `(.L_x_13371) ;  /* 0x0000006000027945 */ /* 0x000fe20003800000 */
[----:B0-----:R-:W-:Y:S01]  /*10d60*/  LOP3.LUT R7, R5, 0x7f, RZ, 0xc0, !PT ;  /* 0x0000007f05077812 */ /* 0x001fe200078ec0ff */
[----:B------:R-:W-:-:S03]  /*10d70*/  IMAD R5, R27, 0x8, R22 ;  /* 0x000000081b057824 */ /* 0x000fc600078e0216 */
[----:B------:R-:W-:Y:S01]  /*10d80*/  ISETP.NE.AND P2, PT, R7, RZ, PT ;  /* 0x000000ff0700720c */ /* 0x000fe20003f45270 */
[----:B------:R-:W0:Y:S02]  /*10d90*/  SYNCS.PHASECHK.TRANS64.TRYWAIT P1, [R5+URZ+0x168a0], R6 ;  /* 0x0168a006050075a7 */ /* 0x000e24000802017f */
[----:B0-----:R-:W-:Y:S10]  /*10da0*/  @!P1 BRA `(.L_x_13372) ;  /* 0x00000060009c9947 */ /* 0x001ff40003800000 */
.L_x_13513:
[----:B------:R-:W-:Y:S05]  /*10db0*/  BSYNC B2 ;  /* 0x0000000000027941 */ /* 0x000fea0003800000 */
.L_x_13371:
        /* <DEDUP_REMOVED lines=9> */
.L_x_13374:
[----:B------:R-:W-:Y:S05]  /*10e50*/  BSYNC B2 ;  /* 0x0000000000027941 */ /* 0x000fea0003800000 */
.L_x_13373:
[----:B------:R-:W-:Y:S01]  /*10e60*/  MOV R11, RZ ;  /* 0x000000ff000b7202 */ /* 0x000fe20000000f00 */
[----:B------:R-:W-:Y:S01]  /*10e70*/  IMAD R7, R27, 0x4000, R22 ;  /* 0x000040001b077824 */ /* 0x000fe200078e0216 */
[----:B------:R-:W-:Y:S01]  /*10e80*/  UIADD3 UR4, UP0, UR40, 0x570, URZ ;  /* 0x0000057028047890 */ /* 0x000fe2000ff1e03f */
        /* <DEDUP_REMOVED lines=8> */
.L_x_13375:
        /* <DEDUP_REMOVED lines=13> */
.L_x_13514:
[----:B------:R-:W-:Y:S05]  /*10fe0*/  BSYNC B2 ;  /* 0x0000000000027941 */ /* 0x000fea0003800000 */
.L_x_13376:
        /* <DEDUP_REMOVED lines=11> */
.L_x_13379:
[----:B------:R-:W-:Y:S05]  /*110a0*/  BSYNC B2 ;  /* 0x0000000000027941 */ /* 0x000fea0003800000 */
.L_x_13378:
        /* <DEDUP_REMOVED lines=8> */
.L_x_13380:
        /* <DEDUP_REMOVED lines=10> */
.L_x_13370:
[----:B------:R-:W-:Y:S05]  /*111d0*/  BSYNC B1 ;  /* 0x0000000000017941 */ /* 0x000fea0003800000 */
.L_x_13369:
        /* <DEDUP_REMOVED lines=8> */
.L_x_13351:
[----:B------:R-:W-:Y:S05]  /*11260*/  BSYNC B0 ;  /* 0x0000000000007941 */ /* 0x000fea0003800000 */
.L_x_13350:
[----:B------:R-:W2:Y:S01]  /*11270*/  LDL R5, [R1+0x18] ;  /* 0x0000180001057983 */ /* 0x000ea20000100800 */
[----:B------:R-:W-:Y:S05]  /*11280*/  @!P0 WARPSYNC.ALL ;  /* 0x0000000000008948 */ /* 0x000fea0003800000 */
[----:B------:R-:W-:Y:S06]  /*11290*/  @!P0 BAR.SYNC.DEFER_BLOCKING 0xc, 0x200 ;  /* 0x0308000000008b1d */ /* 0x000fec0000010000 */
[----:B------:R-:W-:Y:S01]  /*112a0*/  BSSY B7, `(.L_x_13382) ;  /* 0x00003b0000077945 */ /* 0x000fe20003800000 */
[----:B--2---:R-:W-:-:S13]  /*112b0*/  ISETP.GT.AND P0, PT, R5, RZ, PT ;  /* 0x000000ff0500720c */ /* 0x004fda0003f04270 */
        /* <DEDUP_REMOVED lines=18> */
.L_x_13383:
        /* <DEDUP_REMOVED lines=20> */
.L_x_13386:
[----:B------:R-:W-:Y:S05]  /*11520*/  BSYNC B6 ;  /* 0x0000000000067941 */ /* 0x000fea0003800000 */
.L_x_13385:
        /* <DEDUP_REMOVED lines=20> */
.L_x_13389:
        /* <DEDUP_REMOVED lines=15> */
.L_x_13388:
[----:B------:R-:W-:Y:S05]  /*11760*/  BSYNC B6 ;  /* 0x0000000000067941 */ /* 0x000fea0003800000 */
.L_x_13387:
        /* <DEDUP_REMOVED lines=12> */
[----:B------:R-:W4:Y:S04]  /*11830*/  LDL.LU R9, [R1] ;  /* 0x0000000001097983 */ /* 0x000f280000300800 */
        /* <DEDUP_REMOVED lines=30> */
[----:B------:R0:W5:Y:S04]  /*11a20*/  @!P0 LDG.E R2, desc[UR42][R6.64] ;  /* 0x0000002a06028981 */ /* 0x000168000c1e1900 */
[----:B------:R1:W-:Y:S02]  /*11a30*/  STL [R1+0x20], R10 ;  /* 0x0000200a01007387 */ /* 0x0003e40000100800 */
[----:B-1----:R-:W-:-:S04]  /*11a40*/  MOV R10, UR38 ;  /* 0x00000026000a7c02 */ /* 0x002fc80008000f00 */
[----:B------:R-:W-:Y:S02]  /*11a50*/  ISETP.NE.AND P2, PT, R10, 0x3, PT ;  /* 0x000000030a00780c */ /* 0x000fe40003f45270 */
[----:B------:R-:W-:-:S11]  /*11a60*/  LOP3.LUT R9, R9, 0xfffffffd, RZ, 0xc0, !PT ;  /* 0xfffffffd09097812 */ /* 0x000fd600078ec0ff */
[----:B------:R-:W-:-:S05]  /*11a70*/  @P2 LOP3.LUT R9, R9, 0x2, RZ, 0xfc, !PT ;  /* 0x0000000209092812 */ /* 0x000fca00078efcff */
[----:B------:R0:W-:Y:S01]  /*11a80*/  STL [R1], R9 ;  /* 0x0000000901007387 */ /* 0x0001e20000100800 */
[----:B------:R-:W-:-:S03]  /*11a90*/  UMOV UR4, 0xffffffff ;  /* 0xffffffff00047882 */ /* 0x000fc60000000000 */
[----:B------:R-:W-:Y:S05]  /*11aa0*/  BRA.DIV UR4, `(.L_x_13390) ;  /* 0x0000005604847947 */ /* 0x000fea000b800000 */
.L_x_13517:
[----:B0-----:R-:W-:-:S05]  /*11ab0*/  SHF.R.S32.HI R9, RZ, 0x1f, R18 ;  /* 0x0000001fff097819 */ /* 0x001fca0000011412 */
[----:B------:R0:W-:Y:S01]  /*11ac0*/  STL [R1+0x10], R9 ;  /* 0x0000100901007387 */ /* 0x0001e20000100800 */
[----:B------:R-:W-:Y:S05]  /*11ad0*/  @!P2 BRA `(.L_x_13391) ;  /* 0x000000000004a947 */ /* 0x000fea0003800000 */
[----:B------:R-:W-:Y:S01]  /*11ae0*/  BPT.TRAP 0x1 ;  /* 0x000000040000795c */ /* 0x000fe20000300000 */
.L_x_13391:
        /* <DEDUP_REMOVED lines=20> */
[----:B------:R-:W-:-:S04]  /*11c30*/  LEA R3, R25, R22, 0x3 ;  /* 0x0000001619037211 */ /* 0x000fc800078e18ff */
[----:B------:R-:W-:Y:S02]  /*11c40*/  LEA.HI.X R24, R4, UR5, R24, 0x1, P0 ;  /* 0x0000000504187c11 */ /* 0x000fe400080f0c18 */
[----:B------:R-:W-:-:S04]  /*11c50*/  SHF.L.U32 R4, R28, 0x1f, RZ ;  /* 0x0000001f1c047819 */ /* 0x000fc800000006ff */
[----:B------:R-:W1:Y:S02]  /*11c60*/  SYNCS.PHASECHK.TRANS64.TRYWAIT P0, [R3+URZ+0x16840], R4 ;  /* 0x01684004030075a7 */ /* 0x000e64000800017f */
[----:B-1----:R-:W-:Y:S05]  /*11c70*/  @!P0 BRA `(.L_x_13393) ;  /* 0x0000005400448947 */ /* 0x002fea0003800000 */
.L_x_13518:
[----:B------:R-:W-:Y:S05]  /*11c80*/  BSYNC B0 ;  /* 0x0000000000007941 */ /* 0x000fea0003800000 */
.L_x_13392:
[----:B0-----:R-:W2:Y:S01]  /*11c90*/  LDL R9, [R1+0x10] ;  /* 0x0000100001097983 */ /* 0x001ea20000100800 */
[----:B------:R-:W-:-:S03]  /*11ca0*/  ULDC.64 UR4, c[0x0][0x300] ;  /* 0x0000c00000047ab9 */ /* 0x000fc60000000a00 */
[----:B------:R-:W3:Y:S04]  /*11cb0*/  LDL R14, [R1+0x18] ;  /* 0x00001800010e7983 */ /* 0x000ee80000100800 */
[----:B------:R-:W4:Y:S01]  /*11cc0*/  LDL.LU R10, [R1] ;  /* 0x00000000010a7983 */ /* 0x000f220000300800 */
[----:B------:R-:W-:Y:S02]  /*11cd0*/  IMAD R6, R6, UR4, RZ ;  /* 0x0000000406067c24 */ /* 0x000fe4000f8e02ff */
[C---:B-1----:R-:W-:Y:S01]  /*11ce0*/  IMAD.WIDE.U32 R4, R0.reuse, UR4, RZ ;  /* 0x0000000400047c25 */ /* 0x042fe2000f8e00ff */
[----:B------:R-:W0:Y:S03]  /*11cf0*/  S2R R13, SR_TID.X ;  /* 0x00000000000d7919 */ /* 0x000e260000002100 */
        /* <DEDUP_REMOVED lines=8> */
[----:B------:R-:W-:-:S04]  /*11d80*/  IMAD.WIDE.U32 R4, R18, UR4, R4 ;  /* 0x0000000412047c25 */ /* 0x000fc8000f8e0004 */
[----:B--2---:R-:W-:Y:S02]  /*11d90*/  IMAD R2, R9, UR4, RZ ;  /* 0x0000000409027c24 */ /* 0x004fe4000f8e02ff */
[----:B------:R-:W1:Y:S02]  /*11da0*/  S2R R9, SR_TID.X ;  /* 0x0000000000097919 */ /* 0x000e640000002100 */
[----:B------:R-:W-:Y:S01]  /*11db0*/  IMAD R2, R18, UR5, R2 ;  /* 0x0000000512027c24 */ /* 0x000fe2000f8e0202 */
[----:B------:R-:W-:Y:S02]  /*11dc0*/  ULDC.64 UR4, c[0x0][0x2e8] ;  /* 0x0000ba0000047ab9 */ /* 0x000fe40000000a00 */
[----:B------:R-:W-:Y:S01]  /*11dd0*/  LEA R0, P0, R4, UR4, 0x1 ;  /* 0x0000000404007c11 */ /* 0x000fe2000f8008ff */
[----:B------:R-:W-:Y:S01]  /*11de0*/  ULDC UR4, c[0x0][0x2f4] ;  /* 0x0000bd0000047ab9 */ /* 0x000fe20000000800 */
[----:B----4-:R-:W-:Y:S01]  /*11df0*/  LOP3.LUT R10, R10, 0xfffffffe, RZ, 0xc0, !PT ;  /* 0xfffffffe0a0a7812 */ /* 0x010fe200078ec0ff */
[----:B------:R-:W-:-:S05]  /*11e00*/  IMAD.IADD R2, R5, 0x1, R2 ;  /* 0x0000000105027824 */ /* 0x000fca00078e0202 */
[----:B------:R-:W-:Y:S02]  /*11e10*/  LEA.HI.X R2, R4, UR5, R2, 0x1, P0 ;  /* 0x0000000504027c11 */ /* 0x000fe400080f0c02 */
[----:B-1----:R-:W-:Y:S02]  /*11e20*/  LOP3.LUT R11, R9, 0x7f, RZ, 0xc0, !PT ;  /* 0x0000007f090b7812 */ /* 0x002fe400078ec0ff */
[----:B0-----:R-:W-:Y:S02]  /*11e30*/  SHF.L.U32 R9, R13, 0x3, RZ ;  /* 0x000000030d097819 */ /* 0x001fe400000006ff */
[----:B------:R-:W-:Y:S02]  /*11e40*/  SHF.R.U32.HI R12, RZ, 0x3, R11 ;  /* 0x00000003ff0c7819 */ /* 0x000fe4000001160b */
[----:B------:R-:W-:Y:S02]  /*11e50*/  LOP3.LUT R9, R9, 0x38, RZ, 0xc0, !PT ;  /* 0x0000003809097812 */ /* 0x000fe400078ec0ff */
[----:B---3--:R-:W-:Y:S01]  /*11e60*/  IADD3 R4, -R12, R14, -R8 ;  /* 0x0000000e0c047210 */ /* 0x008fe20007ffe908 */
[----:B------:R-:W-:Y:S01]  /*11e70*/  IMAD.SHL.U32 R12, R11, 0x8, RZ ;  /* 0x000000080b0c7824 */ /* 0x000fe200078e00ff */
[----:B------:R-:W-:Y:S01]  /*11e80*/  ISETP.GE.AND P2, PT, R9, UR4, PT ;  /* 0x0000000409007c0c */ /* 0x000fe2000bf46270 */
[----:B------:R-:W-:Y:S01]  /*11e90*/  IMAD.SHL.U32 R11, R13, 0x8, RZ ;  /* 0x000000080d0b7824 */ /* 0x000fe200078e00ff */
[----:B------:R-:W-:Y:S01]  /*11ea0*/  UMOV UR4, 0xffffffff ;  /* 0xffffffff00047882 */ /* 0x000fe20000000000 */
[----:B------:R-:W-:-:S03]  /*11eb0*/  ISETP.GE.AND P0, PT, R4, 0x1, PT ;  /* 0x000000010400780c */ /* 0x000fc60003f06270 */
[----:B------:R-:W-:-:S04]  /*11ec0*/  LOP3.LUT R11, R11, 0x1f8, RZ, 0xc0, !PT ;  /* 0x000001f80b0b7812 */ /* 0x000fc800078ec0ff */
[----:B------:R-:W-:-:S03]  /*11ed0*/  LOP3.LUT R11, R11, 0x38, R13, 0x78, !PT ;  /* 0x000000380b0b7812 */ /* 0x000fc600078e780d */
[----:B------:R-:W-:Y:S02]  /*11ee0*/  @P2 LOP3.LUT R10, R10, 0x1, RZ, 0xfc, !PT ;  /* 0x000000010a0a2812 */ /* 0x000fe400078efcff */
[----:B------:R-:W-:-:S03]  /*11ef0*/  LOP3.LUT R11, R11, 0x200, R12, 0xf8, !PT ;  /* 0x000002000b0b7812 */ /* 0x000fc600078ef80c */
[----:B------:R0:W-:Y:S02]  /*11f00*/  STL [R1], R10 ;  /* 0x0000000a01007387 */ /* 0x0001e40000100800 */
[----:B------:R-:W-:Y:S01]  /*11f10*/  IMAD R5, R25, 0x2000, R11 ;  /* 0x0000200019057824 */ /* 0x000fe200078e020b */
[----:B------:R-:W-:Y:S06]  /*11f20*/  BRA.DIV UR4, `(.L_x_13394) ;  /* 0x0000005204ac7947 */ /* 0x000fec000b800000 */
[----:B------:R-:W1:Y:S01]  /*11f30*/  SHFL.IDX PT, R7, R0, RZ, 0x181f ;  /* 0x00181fff00077589 */ /* 0x000e6200000e0000 */
[----:B------:R-:W-:-:S03]  /*11f40*/  @P0 IMAD R8, R5, 0x2, R22 ;  /* 0x0000000205080824 */ /* 0x000fc600078e0216 */
[----:B------:R-:W2:Y:S01]  /*11f50*/  SHFL.IDX PT, R6, R2, RZ, 0x181f ;  /* 0x00181fff02067589 */ /* 0x000ea200000e0000 */
[----:B-1----:R-:W-:-:S04]  /*11f60*/  @P0 LEA R7, P1, R9, R7, 0x1 ;  /* 0x0000000709070211 */ /* 0x002fc800078208ff */
[----:B--2---:R-:W-:-:S04]  /*11f70*/  @P0 IADD3.X R6, RZ, R6, RZ, P1, !PT ;  /* 0x00000006ff060210 */ /* 0x004fc80000ffe4ff */
[----:B------:R-:W-:-:S04]  /*11f80*/  @P0 LOP3.LUT R7, R7, R6, RZ, 0x3c, !PT ;  /* 0x0000000607070212 */ /* 0x000fc800078e3cff */
[----:B------:R-:W-:-:S04]  /*11f90*/  @P0 LOP3.LUT R6, R7, R6, RZ, 0x3c, !PT ;  /* 0x0000000607060212 */ /* 0x000fc800078e3cff */
[----:B------:R-:W-:-:S05]  /*11fa0*/  @P0 LOP3.LUT R7, R7, R6, RZ, 0x3c, !PT ;  /* 0x0000000607070212 */ /* 0x000fca00078e3cff */
[----:B------:R-:W-:Y:S01]  /*11fb0*/  @!PT LDS RZ, [RZ] ;  /* 0x00000000fffff984 */ /* 0x000fe20000000800 */
[----:B------:R1:W-:Y:S01]  /*11fc0*/  @P0 LDGSTS.E.BYPASS.LTC128B.128 [R8+0xe400], desc[UR42][R6.64], !P2 ;  /* 0x0e40000006080fae */ /* 0x0003e2000d101d6a */
[----:B------:R-:W-:-:S03]  /*11fd0*/  ISETP.GE.AND P0, PT, R4, 0x11, PT ;  /* 0x000000110400780c */ /* 0x000fc60003f06270 */
[----:B-1----:R-:W1:Y:S10]  /*11fe0*/  SHFL.IDX PT, R7, R0, 0x1, 0x181f ;  /* 0x00381f0000077f89 */ /* 0x002e7400000e0000 */
[----:B------:R-:W-:Y:S01]  /*11ff0*/  @P0 IMAD R8, R5, 0x2, R22 ;  /* 0x0000000205080824 */ /* 0x000fe200078e0216 */
[----:B------:R-:W2:Y:S01]  /*12000*/  SHFL.IDX PT, R6, R2, 0x1, 0x181f ;  /* 0x00381f0002067f89 */ /* 0x000ea200000e0000 */
[----:B-1----:R-:W-:-:S05]  /*12010*/  @P0 LEA R7, P1, R9, R7, 0x1 ;  /* 0x0000000709070211 */ /* 0x002fca00078208ff */
[----:B--2---:R-:W-:-:S05]  /*12020*/  @P0 IMAD.X R6, RZ, RZ, R6, P1 ;  /* 0x000000ffff060224 */ /* 0x004fca00008e0606 */
[----:B------:R-:W-:-:S04]  /*12030*/  @P0 LOP3.LUT R7, R7, R6, RZ, 0x3c, !PT ;  /* 0x0000000607070212 */ /* 0x000fc800078e3cff */
[----:B------:R-:W-:-:S04]  /*12040*/  @P0 LOP3.LUT R6, R7, R6, RZ, 0x3c, !PT ;  /* 0x0000000607060212 */ /* 0x000fc800078e3cff */
[----:B------:R-:W-:-:S05]  /*12050*/  @P0 LOP3.LUT R7, R7, R6, RZ, 0x3c, !PT ;  /* 0x0000000607070212 */ /* 0x000fca00078e3cff */
[----:B------:R1:W-:Y:S01]  /*12060*/  @P0 LDGSTS.E.BYPASS.LTC128B.128 [R8+0xec00], desc[UR42][R6.64], !P2 ;  /* 0x0ec0000006080fae */ /* 0x0003e2000d101d6a */
[----:B------:R-:W-:-:S03]  /*12070*/  ISETP.GE.AND P0, PT, R4, 0x21, PT ;  /* 0x000000210400780c */ /* 0x000fc60003f06270 */
[----:B-1----:R-:W1:Y:S10]  /*12080*/  SHFL.IDX PT, R7, R0, 0x2, 0x181f ;  /* 0x00581f0000077f89 */ /* 0x002e7400000e0000 */
[----:B------:R-:W-:Y:S01]  /*12090*/  @P0 IMAD R8, R5, 0x2, R22 ;  /* 0x0000000205080824 */ /* 0x000fe200078e0216 */
[----:B------:R-:W2:Y:S01]  /*120a0*/  SHFL.IDX PT, R6, R2, 0x2, 0x181f ;  /* 0x00581f0002067f89 */ /* 0x000ea200000e0000 */
[----:B-1----:R-:W-:-:S04]  /*120b0*/  @P0 LEA R7, P1, R9, R7, 0x1 ;  /* 0x0000000709070211 */ /* 0x002fc800078208ff */
[----:B--2---:R-:W-:-:S04]  /*120c0*/  @P0 IADD3.X R6, RZ, R6, RZ, P1, !PT ;  /* 0x00000006ff060210 */ /* 0x004fc80000ffe4ff */
        /* <DEDUP_REMOVED lines=37> */
[----:B------:R-:W2:Y:S04]  /*12320*/  SHFL.IDX PT, R6, R2, 0x6, 0x181f ;  /* 0x00d81f0002067f89 */ /* 0x000ea800000e0000 */
[----:B------:R-:W3:Y:S04]  /*12330*/  SHFL.IDX PT, R2, R2, 0x7, 0x181f ;  /* 0x00f81f0002027f89 */ /* 0x000ee800000e0000 */
[----:B------:R-:W4:Y:S01]  /*12340*/  SHFL.IDX PT, R0, R0, 0x7, 0x181f ;  /* 0x00f81f0000007f89 */ /* 0x000f2200000e0000 */
[----:B-1----:R-:W-:-:S04]  /*12350*/  @P0 LEA R7, P1, R9, R7, 0x1 ;  /* 0x0000000709070211 */ /* 0x002fc800078208ff */
[----:B--2---:R-:W-:-:S04]  /*12360*/  @P0 IADD3.X R6, RZ, R6, RZ, P1, !PT ;  /* 0x00000006ff060210 */ /* 0x004fc80000ffe4ff */
[----:B------:R-:W-:-:S04]  /*12370*/  @P0 LOP3.LUT R7, R7, R6, RZ, 0x3c, !PT ;  /* 0x0000000607070212 */ /* 0x000fc800078e3cff */
[----:B------:R-:W-:-:S04]  /*12380*/  @P0 LOP3.LUT R6, R7, R6, RZ, 0x3c, !PT ;  /* 0x0000000607060212 */ /* 0x000fc800078e3cff */
[----:B------:R-:W-:-:S05]  /*12390*/  @P0 LOP3.LUT R7, R7, R6, RZ, 0x3c, !PT ;  /* 0x0000000607070212 */ /* 0x000fca00078e3cff */
[----:B---34-:R1:W-:Y:S02]  /*123a0*/  @P0 LDGSTS.E.BYPASS.LTC128B.128 [R8+0x11400], desc[UR42][R6.64], !P2 ;  /* 0x1140000006080fae */ /* 0x0183e4000d101d6a */
.L_x_13536:
[----:B------:R-:W-:-:S13]  /*123b0*/  ISETP.GE.AND P0, PT, R4, 0x71, PT ;  /* 0x000000710400780c */ /* 0x000fda0003f06270 */
[----:B-1----:R-:W-:Y:S01]  /*123c0*/  @P0 LEA R6, P1, R9, R0, 0x1 ;  /* 0x0000000009060211 */ /* 0x002fe200078208ff */
[----:B------:R-:W-:-:S04]  /*123d0*/  @P0 IMAD R5, R5, 0x2, R22 ;  /* 0x0000000205050824 */ /* 0x000fc800078e0216 */
[----:B------:R-:W-:-:S05]  /*123e0*/  @P0 IMAD.X R7, RZ, RZ, R2, P1 ;  /* 0x000000ffff070224 */ /* 0x000fca00008e0602 */
[----:B------:R-:W-:Y:S01]  /*123f0*/  @!PT LDS RZ, [RZ] ;  /* 0x00000000fffff984 */ /* 0x000fe20000000800 */
[----:B------:R-:W-:Y:S01]  /*12400*/  @!PT LDS RZ, [RZ] ;  /* 0x00000000fffff984 */ /* 0x000fe20000000800 */
[----:B------:R-:W-:Y:S01]  /*12410*/  @!PT LDS RZ, [RZ] ;  /* 0x00000000fffff984 */ /* 0x000fe20000000800 */
[----:B------:R1:W-:Y:S01]  /*12420*/  @P0 LDGSTS.E.BYPASS.LTC128B.128 [R5+0x11c00], desc[UR42][R6.64], !P2 ;  /* 0x11c0000006050fae */ /* 0x0003e2000d101d6a */
[----:B------:R-:W-:Y:S01]  /*12430*/  PLOP3.LUT P0, PT, PT, PT, PT, 0x80, 0x0 ;  /* 0x000000000000781c */ /* 0x000fe20003f0f070 */
[----:B------:R-:W-:-:S12]  /*12440*/  NOP ;  /* 0x0000000000007918 */ /* 0x000fd80000000000 */
.L_x_13395:
        /* <DEDUP_REMOVED lines=11> */
.L_x_13396:
[----:B------:R2:W5:Y:S01]  /*12500*/  LDL.LU R4, [R1+0x28] ;  /* 0x0000280001047983 */ /* 0x0005620000300800 */
[----:B------:R2:W-:Y:S03]  /*12510*/  SYNCS.ARRIVE.TRANS64.A1T0 RZ, [R3+URZ+0x16830], RZ ;  /* 0x016830ff03ff79a7 */ /* 0x0005e6000810003f */
[----:B-1----:R2:W5:Y:S04]  /*12520*/  LDL.LU R7, [R1+0x8] ;  /* 0x0000080001077983 */ /* 0x0025680000300800 */
[----:B------:R2:W5:Y:S02]  /*12530*/  LDL.LU R6, [R1+0x30] ;  /* 0x0000300001067983 */ /* 0x0005640000300800 */
        /* <DEDUP_REMOVED lines=8> */
[----:B------:R-:W-:Y:S01]  /*125c0*/  BSSY B6, `(.L_x_13397) ;  /* 0x000001d000067945 */ /* 0x000fe20003800000 */
[----:B-----5:R-:W-:Y:S02]  /*125d0*/  SHF.R.S32.HI R2, RZ, 0x1f, R4 ;  /* 0x0000001fff027819 */ /* 0x020fe40000011404 */
[----:B--2---:R-:W-:-:S03]  /*125e0*/  SEL R3, R7, RZ, !P0 ;  /* 0x000000ff07037207 */ /* 0x004fc60004000000 */
[----:B------:R-:W-:-:S04]  /*125f0*/  IMAD R2, R2, UR4, RZ ;  /* 0x0000000402027c24 */ /* 0x000fc8000f8e02ff */
[----:B------:R-:W-:Y:S01]  /*12600*/  IMAD R0, R4, UR5, R2 ;  /* 0x0000000504007c24 */ /* 0x000fe2000f8e0202 */
[----:B------:R-:W-:Y:S01]  /*12610*/  SEL R2, R6, RZ, !P0 ;  /* 0x000000ff06027207 */ /* 0x000fe20004000000 */
[----:B------:R-:W-:-:S04]  /*12620*/  IMAD.WIDE.U32 R4, R4, UR4, RZ ;  /* 0x0000000404047c25 */ /* 0x000fc8000f8e00ff */
[----:B------:R-:W-:Y:S01]  /*12630*/  IMAD.IADD R0, R5, 0x1, R0 ;  /* 0x0000000105007824 */ /* 0x000fe200078e0200 */
[----:B------:R1:W-:Y:S04]  /*12640*/  STL.64 [R1+0x28], R4 ;  /* 0x0000280401007387 */ /* 0x0003e80000100a00 */
[----:B------:R1:W-:Y:S04]  /*12650*/  STL [R1+0x8], R3 ;  /* 0x0000080301007387 */ /* 0x0003e80000100800 */
[----:B------:R1:W-:Y:S04]  /*12660*/  STL [R1+0x38], R2 ;  /* 0x0000380201007387 */ /* 0x0003e80000100800 */
        /* <DEDUP_REMOVED lines=12> */
[----:B0-----:R-:W-:-:S02]  /*12730*/  IMAD.U32 R10, RZ, RZ, UR8 ;  /* 0x00000008ff0a7e24 */ /* 0x001fc4000f8e00ff */
[----:B------:R-:W-:Y:S02]  /*12740*/  IMAD.MOV.U32 R8, RZ, RZ, 0x70 ;  /* 0x00000070ff087424 */ /* 0x000fe400078e00ff */
[----:B------:R-:W-:Y:S02]  /*12750*/  IMAD.MOV.U32 R12, RZ, RZ, 0x1 ;  /* 0x00000001ff0c7424 */ /* 0x000fe400078e00ff */
[----:B------:R-:W-:-:S07]  /*12760*/  IMAD.MOV.U32 R13, RZ, RZ, RZ ;  /* 0x000000ffff0d7224 */ /* 0x000fce00078e00ff */
[----:B------:R-:W-:-:S07]  /*12770*/  LEPC R20, `(.L_x_13398) ;  /* 0x000000001014794e */ /* 0x000fce0000000000 */
[----:B-1----:R-:W-:Y:S05]  /*12780*/  CALL.ABS.NOINC R2 ;  /* 0x0000000002007343 */ /* 0x002fea0003c00000 */
.L_x_13398:
[----:B------:R-:W-:Y:S05]  /*12790*/  BSYNC B6 ;  /* 0x0000000000067941 */ /* 0x000fea0003800000 */
.L_x_13397:
[----:B------:R-:W2:Y:S01]  /*127a0*/  LDL.LU R21, [R1+0x30] ;  /* 0x0000300001157983 */ /* 0x000ea20000300800 */
[----:B------:R-:W-:Y:S01]  /*127b0*/  ULDC.64 UR4, c[0x0][0x2d8] ;  /* 0x0000b60000047ab9 */ /* 0x000fe20000000a00 */
[----:B0-----:R-:W0:Y:S01]  /*127c0*/  LDC R10, c[0x0][0x448] ;  /* 0x00011200ff0a7b82 */ /* 0x001e220000000800 */
[----:B------:R-:W-:Y:S01]  /*127d0*/  ULDC.64 UR6, c[0x0][0x2c8] ;  /* 0x0000b20000067ab9 */ /* 0x000fe20000000a00 */
[----:B-1----:R-:W2:Y:S01]  /*127e0*/  LDL.LU.64 R2, [R1+0x28] ;  /* 0x0000280001027983 */ /* 0x002ea20000300a00 */
[----:B------:R-:W-:-:S03]  /*127f0*/  ULDC.64 UR8, c[0x0][0x280] ;  /* 0x0000a00000087ab9 */ /* 0x000fc60000000a00 */
[----:B------:R-:W3:Y:S04]  /*12800*/  LDL R20, [R1+0x10] ;  /* 0x0000100001147983 */ /* 0x000ee80000100800 */
[----:B------:R-:W4:Y:S04]  /*12810*/  LDL.LU R6, [R1+0x38] ;  /* 0x0000380001067983 */ /* 0x000f280000300800 */
[----:B------:R-:W4:Y:S01]  /*12820*/  LDL.LU R5, [R1+0x8] ;  /* 0x0000080001057983 */ /* 0x000f220000300800 */
[----:B0-----:R-:W-:-:S13]  /*12830*/  ISETP.NE.AND P0, PT, R10, 0x1, PT ;  /* 0x000000010a00780c */ /* 0x001fda0003f05270 */
[----:B------:R-:W0:Y:S08]  /*12840*/  @P0 LDC R7, c[0x0][0x44c] ;  /* 0x00011300ff070b82 */ /* 0x000e300000000800 */
[----:B------:R-:W1:Y:S01]  /*12850*/  @P0 LDC R8, c[0x0][0x450] ;  /* 0x00011400ff080b82 */ /* 0x000e620000000800 */
[----:B--2---:R-:W-:Y:S02]  /*12860*/  MOV R3, R21 ;  /* 0x0000001500037202 */ /* 0x004fe40000000f00 */
[----:B------:R-:W2:Y:S01]  /*12870*/  S2R R21, SR_TID.X ;  /* 0x0000000000157919 */ /* 0x000ea20000002100 */
[----:B---3--:R-:W-:-:S02]  /*12880*/  IMAD R0, R20, UR4, RZ ;  /* 0x0000000414007c24 */ /* 0x008fc4000f8e02ff */
[----:B------:R-:W3:Y:S01]  /*12890*/  S2R R20, SR_TID.X ;  /* 0x0000000000147919 */ /* 0x000ee20000002100 */
[----:B------:R-:W-:-:S04]  /*128a0*/  IMAD.WIDE.U32 R2, R18, UR4, R2 ;  /* 0x0000000412027c25 */ /* 0x000fc8000f8e0002 */
[----:B------:R-:W-:Y:S01]  /*128b0*/  IMAD R0, R18, UR5, R0 ;  /* 0x0000000512007c24 */ /* 0x000fe2000f8e0200 */
[----:B------:R-:W-:-:S03]  /*128c0*/  ULDC.64 UR4, c[0x0][0x2e0] ;  /* 0x0000b80000047ab9 */ /* 0x000fc60000000a00 */
[----:B------:R-:W-:Y:S02]  /*128d0*/  IMAD.IADD R3, R3, 0x1, R0 ;  /* 0x0000000103037824 */ /* 0x000fe400078e0200 */
[----:B----4-:R-:W-:Y:S02]  /*128e0*/  IMAD R0, R6, UR4, RZ ;  /* 0x0000000406007c24 */ /* 0x010fe4000f8e02ff */
[----:B------:R-:W-:-:S04]  /*128f0*/  IMAD.WIDE.U32 R2, R5, UR4, R2 ;  /* 0x0000000405027c25 */ /* 0x000fc8000f8e0002 */
[----:B------:R-:W-:Y:S01]  /*12900*/  IMAD R0, R5, UR5, R0 ;  /* 0x0000000505007c24 */ /* 0x000fe2000f8e0200 */
[----:B------:R-:W-:Y:S01]  /*12910*/  MOV R4, R2 ;  /* 0x0000000200047202 */ /* 0x000fe20000000f00 */
[----:B------:R-:W-:Y:S02]  /*12920*/  ULDC.64 UR4, c[0x0][0x2d0] ;  /* 0x0000b40000047ab9 */ /* 0x000fe40000000a00 */
[----:B------:R-:W-:Y:S02]  /*12930*/  IMAD.IADD R5, R3, 0x1, R0 ;  /* 0x0000000103057824 */ /* 0x000fe400078e0200 */
[----:B--2---:R-:W-:Y:S01]  /*12940*/  IMAD.SHL.U32 R21, R21, 0x10, RZ ;  /* 0x0000001015157824 */ /* 0x004fe200078e00ff */
[----:B---3--:R-:W-:-:S04]  /*12950*/  LOP3.LUT R20, R20, 0x7f, RZ, 0xc0, !PT ;  /* 0x0000007f14147812 */ /* 0x008fc800078ec0ff */
[----:B------:R-:W-:Y:S02]  /*12960*/  LOP3.LUT R21, R21, 0x70, RZ, 0xc0, !PT ;  /* 0x0000007015157812 */ /* 0x000fe400078ec0ff */
[----:B------:R-:W-:-:S04]  /*12970*/  SHF.R.U32.HI R20, RZ, 0x3, R20 ;  /* 0x00000003ff147819 */ /* 0x000fc80000011614 */
[----:B------:R-:W-:-:S05]  /*12980*/  LOP3.LUT R20, R20, R21, RZ, 0xfc, !PT ;  /* 0x0000001514147212 */ /* 0x000fca00078efcff */
[----:B------:R-:W-:Y:S02]  /*12990*/  IMAD R6, R17, 0xc0, R20 ;  /* 0x000000c011067824 */ /* 0x000fe400078e0214 */
[----:B------:R2:W5:Y:S02]  /*129a0*/  LDL R20, [R1+0x24] ;  /* 0x0000240001147983 */ /* 0x0005640000100800 */
[----:B0-----:R-:W-:Y:S01]  /*129b0*/  @P0 IMAD.HI.U32 R7, R6, R7, RZ ;  /* 0x0000000706070227 */ /* 0x001fe200078e00ff */
[----:B------:R-:W0:Y:S03]  /*129c0*/  S2R R11, SR_TID.X ;  /* 0x00000000000b7919 */ /* 0x000e260000002100 */
        /* <DEDUP_REMOVED lines=11> */
[----:B------:R-:W-:Y:S01]  /*12a80*/  IMAD R7, R7, UR6, RZ ;  /* 0x0000000607077c24 */ /* 0x000fe2000f8e02ff */
[----:B------:R-:W-:Y:S01]  /*12a90*/  LEA R2, P1, R8, UR8, 0x1 ;  /* 0x0000000808027c11 */ /* 0x000fe2000f8208ff */
[----:B------:R-:W-:Y:S02]  /*12aa0*/  VIADD R3, R6, 0x80 ;  /* 0x0000008006037836 */ /* 0x000fe40000000000 */
[----:B------:R-:W-:Y:S02]  /*12ab0*/  IMAD R0, R0, UR7, R7 ;  /* 0x0000000700007c24 */ /* 0x000fe4000f8e0207 */
[----:B------:R-:W1:Y:S01]  /*12ac0*/  @P0 LDC R7, c[0x0][0x44c] ;  /* 0x00011300ff070b82 */ /* 0x000e620000000800 */
[----:B------:R-:W-:Y:S02]  /*12ad0*/  IMAD.MOV.U32 R6, RZ, RZ, R3 ;  /* 0x000000ffff067224 */ /* 0x000fe400078e0003 */
[----:B------:R-:W-:Y:S01]  /*12ae0*/  IADD3 R0, R9, R0, RZ ;  /* 0x0000000009007210 */ /* 0x000fe20007ffe0ff */
[C---:B0-----:R-:W-:Y:S01]  /*12af0*/  IMAD.SHL.U32 R21, R11.reuse, 0x8, RZ ;  /* 0x000000080b157824 */ /* 0x041fe200078e00ff */
[----:B------:R-:W-:-:S02]  /*12b00*/  LOP3.LUT R11, R11, 0x7f, RZ, 0xc0, !PT ;  /* 0x0000007f0b0b7812 */ /* 0x000fc400078ec0ff */
[----:B------:R-:W-:Y:S02]  /*12b10*/  LEA.HI.X R0, R8, UR9, R0, 0x1, P1 ;  /* 0x0000000908007c11 */ /* 0x000fe400088f0c00 */
[----:B------:R-:W0:Y:S01]  /*12b20*/  @P0 LDC R8, c[0x0][0x450] ;  /* 0x00011400ff080b82 */ /* 0x000e220000000800 */
[----:B------:R-:W-:Y:S02]  /*12b30*/  LOP3.LUT R21, R21, 0x38, RZ, 0xc0, !PT ;  /* 0x0000003815157812 */ /* 0x000fe400078ec0ff */
[----:B------:R-:W-:Y:S01]  /*12b40*/  SHF.R.U32.HI R9, RZ, 0x3, R11 ;  /* 0x00000003ff097819 */ /* 0x000fe2000001160b */
[----:B-1----:R-:W-:-:S05]  /*12b50*/  @P0 IMAD.HI.U32 R7, R3, R7, RZ ;  /* 0x0000000703070227 */ /* 0x002fca00078e00ff */
[----:B0-----:R-:W-:-:S05]  /*12b60*/  @P0 SHF.R.U32.HI R6, RZ, R8, R7 ;  /* 0x00000008ff060219 */ /* 0x001fca0000011607 */
[----:B------:R-:W-:Y:S02]  /*12b70*/  IMAD.MOV R7, RZ, RZ, -R6 ;  /* 0x000000ffff077224 */ /* 0x000fe400078e0a06 */
[----:B------:R-:W-:-:S04]  /*12b80*/  IMAD.WIDE.U32 R4, R6, UR4, R4 ;  /* 0x0000000406047c25 */ /* 0x000fc8000f8e0004 */
[----:B------:R-:W-:Y:S01]  /*12b90*/  IMAD R3, R10, R7, R3 ;  /* 0x000000070a037224 */ /* 0x000fe200078e0203 */
[----:B------:R-:W-:-:S04]  /*12ba0*/  SHF.R.S32.HI R7, RZ, 0x1f, R6 ;  /* 0x0000001fff077819 */ /* 0x000fc80000011406 */
[----:B------:R-:W-:Y:S01]  /*12bb0*/  SHF.R.S32.HI R8, RZ, 0x1f, R3 ;  /* 0x0000001fff087819 */ /* 0x000fe20000011403 */
[----:B------:R-:W-:Y:S01]  /*12bc0*/  IMAD R7, R7, UR4, RZ ;  /* 0x0000000407077c24 */ /* 0x000fe2000f8e02ff */
[----:B------:R-:W-:Y:S02]  /*12bd0*/  ULDC UR4, c[0x0][0x2b8] ;  /* 0x0000ae0000047ab9 */ /* 0x000fe40000000800 */
[----:B------:R-:W-:Y:S01]  /*12be0*/  ISETP.GE.AND P0, PT, R21, UR4, PT ;  /* 0x0000000415007c0c */ /* 0x000fe2000bf06270 */
[----:B------:R-:W-:Y:S01]  /*12bf0*/  IMAD R7, R6, UR5, R7 ;  /* 0x0000000506077c24 */ /* 0x000fe2000f8e0207 */
[----:B------:R-:W-:Y:S01]  /*12c00*/  UMOV UR4, 0xffffffff ;  /* 0xffffffff00047882 */ /* 0x000fe20000000000 */
[----:B------:R-:W-:-:S03]  /*12c10*/  IMAD R8, R8, UR6, RZ ;  /* 0x0000000608087c24 */ /* 0x000fc6000f8e02ff */
[----:B------:R-:W-:Y:S01]  /*12c20*/  IADD3 R5, R5, R7, RZ ;  /* 0x0000000705057210 */ /* 0x000fe20007ffe0ff */
[C---:B------:R-:W-:Y:S02]  /*12c30*/  IMAD R8, R3.reuse, UR7, R8 ;  /* 0x0000000703087c24 */ /* 0x040fe4000f8e0208 */
[----:B------:R-:W-:-:S04]  /*12c40*/  IMAD.WIDE.U32 R6, R3, UR6, R4 ;  /* 0x0000000603067c25 */ /* 0x000fc8000f8e0004 */
[----:B------:R-:W-:Y:S01]  /*12c50*/  IMAD.IADD R4, R7, 0x1, R8 ;  /* 0x0000000107047824 */ /* 0x000fe200078e0208 */
[----:B------:R-:W-:-:S04]  /*12c60*/  LEA R5, P1, R6, UR8, 0x1 ;  /* 0x0000000806057c11 */ /* 0x000fc8000f8208ff */
[----:B------:R-:W-:Y:S01]  /*12c70*/  LEA.HI.X R4, R6, UR9, R4, 0x1, P1 ;  /* 0x0000000906047c11 */ /* 0x000fe200088f0c04 */
[----:B--2---:R-:W-:Y:S08]  /*12c80*/  BRA.DIV UR4, `(.L_x_13399) ;  /* 0x0000005204047947 */ /* 0x004ff0000b800000 */
[----:B------:R-:W2:Y:S01]  /*12c90*/  LDL.LU R6, [R1+0x34] ;  /* 0x0000340001067983 */ /* 0x000ea20000300800 */
[----:B------:R-:W-:-:S03]  /*12ca0*/  IMAD R17, R17, 0xc0, R9 ;  /* 0x000000c011117824 */ /* 0x000fc600078e0209 */
[----:B------:R-:W0:Y:S04]  /*12cb0*/  SHFL.IDX PT, R7, R2, RZ, 0x181f ;  /* 0x00181fff02077589 */ /* 0x000e2800000e0000 */
[----:B------:R-:W-:Y:S01]  /*12cc0*/  SHFL.IDX PT, R8, R5, RZ, 0x181f ;  /* 0x00181fff05087589 */ /* 0x000fe200000e0000 */
[----:B--2---:R-:W-:-:S03]  /*12cd0*/  IMAD R3, R6, R10, RZ ;  /* 0x0000000a06037224 */ /* 0x004fc600078e02ff */
[----:B------:R-:W1:Y:S02]  /*12ce0*/  SHFL.IDX PT, R6, R0, RZ, 0x181f ;  /* 0x00181fff00067589 */ /* 0x000e6400000e0000 */
[----:B------:R-:W-:-:S13]  /*12cf0*/  ISETP.GE.AND P1, PT, R17, R3, PT ;  /* 0x000000031100720c */ /* 0x000fda0003f26270 */
[----:B0-----:R-:W-:-:S05]  /*12d00*/  @!P1 LEA R7, P2, R21, R7, 0x1 ;  /* 0x0000000715079211 */ /* 0x001fca00078408ff */
[----:B-1----:R-:W-:-:S05]  /*12d10*/  @!P1 IMAD.X R6, RZ, RZ, R6, P2 ;  /* 0x000000ffff069224 */ /* 0x002fca00010e0606 */
[----:B------:R-:W-:-:S04]  /*12d20*/  @!P1 LOP3.LUT R7, R7, R6, RZ, 0x3c, !PT ;  /* 0x0000000607079212 */ /* 0x000fc800078e3cff */
[----:B------:R-:W-:-:S04]  /*12d30*/  @!P1 LOP3.LUT R6, R7, R6, RZ, 0x3c, !PT ;  /* 0x0000000607069212 */ /* 0x000fc800078e3cff */
[----:B------:R-:W-:-:S05]  /*12d40*/  @!P1 LOP3.LUT R7, R7, R6, RZ, 0x3c, !PT ;  /* 0x0000000607079212 */ /* 0x000fca00078e3cff */
[----:B-----5:R0:W-:Y:S02]  /*12d50*/  @!P1 LDGSTS.E.BYPASS.LTC128B.128 [R20+0x8400], desc[UR42][R6.64], !P0 ;  /* 0x0840000006149fae */ /* 0x0201e4000c101d6a */
        /* <DEDUP_REMOVED lines=66> */
[----:B------:R-:W0:Y:S11]  /*13180*/  SHFL.IDX PT, R2, R4, RZ, 0x181f ;  /* 0x00181fff04027589 */ /* 0x000e3600000e0000 */
[----:B-1----:R-:W-:-:S05]  /*13190*/  @!P3 LEA R6, P2, R21, R6, 0x1 ;  /* 0x000000061506b211 */ /* 0x002fca00078408ff */
[----:B------:R-:W-:-:S04]  /*131a0*/  @!P3 IMAD.X R0, RZ, RZ, R0, P2 ;  /* 0x000000ffff00b224 */ /* 0x000fc800010e0600 */
[----:B------:R-:W-:Y:S02]  /*131b0*/  @!P3 IMAD.MOV.U32 R7, RZ, RZ, R0 ;  /* 0x000000ffff07b224 */ /* 0x000fe400078e0000 */
[----:B------:R-:W-:-:S03]  /*131c0*/  VIADD R0, R17, 0x90 ;  /* 0x0000009011007836 */ /* 0x000fc60000000000 */
[----:B------:R1:W-:Y:S02]  /*131d0*/  @!P3 LDGSTS.E.BYPASS.LTC128B.128 [R20+0xbc00], desc[UR42][R6.64], !P0 ;  /* 0x0bc000000614bfae */ /* 0x0003e4000c101d6a */
[----:B-1----:R-:W-:-:S04]  /*131e0*/  @!P1 LEA R6, P2, R21, R8, 0x1 ;  /* 0x0000000815069211 */ /* 0x002fc800078408ff */
[----:B0-----:R-:W-:-:S05]  /*131f0*/  @!P1 IADD3.X R2, RZ, R2, RZ, P2, !PT ;  /* 0x00000002ff029210 */ /* 0x001fca00017fe4ff */
[----:B------:R-:W-:Y:S02]  /*13200*/  @!P1 IMAD.MOV.U32 R7, RZ, RZ, R2 ;  /* 0x000000ffff079224 */ /* 0x000fe400078e0002 */
[----:B------:R-:W-:Y:S04]  /*13210*/  SHFL.IDX PT, R2, R5, 0x3, 0x181f ;  /* 0x00781f0005027f89 */ /* 0x000fe800000e0000 */
[----:B------:R0:W-:Y:S01]  /*13220*/  @!P1 LDGSTS.E.BYPASS.LTC128B.128 [R20+0xc400], desc[UR42][R6.64], !P0 ;  /* 0x0c40000006149fae */ /* 0x0001e2000c101d6a */
[----:B------:R-:W-:-:S03]  /*13230*/  ISETP.GE.AND P1, PT, R0, R3, PT ;  /* 0x000000030000720c */ /* 0x000fc60003f26270 */
[----:B------:R-:W-:Y:S04]  /*13240*/  SHFL.IDX PT, R0, R4, 0x1, 0x181f ;  /* 0x00381f0004007f89 */ /* 0x000fe800000e0000 */
[----:B0-----:R-:W0:Y:S06]  /*13250*/  SHFL.IDX PT, R6, R5, 0x1, 0x181f ;  /* 0x00381f0005067f89 */ /* 0x001e2c00000e0000 */
[----:B0-----:R-:W-:-:S05]  /*13260*/  @!P1 LEA R6, P2, R21, R6, 0x1 ;  /* 0x0000000615069211 */ /* 0x001fca00078408ff */
[----:B------:R-:W-:-:S05]  /*13270*/  @!P1 IMAD.X R0, RZ, RZ, R0, P2 ;  /* 0x000000ffff009224 */ /* 0x000fca00010e0600 */
[----:B------:R-:W-:Y:S01]  /*13280*/  @!P1 MOV R7, R0 ;  /* 0x0000000000079202 */ /* 0x000fe20000000f00 */
[----:B------:R-:W-:-:S04]  /*13290*/  VIADD R0, R17, 0xa0 ;  /* 0x000000a011007836 */ /* 0x000fc80000000000 */
[----:B------:R0:W-:Y:S01]  /*132a0*/  @!P1 LDGSTS.E.BYPASS.LTC128B.128 [R20+0xcc00], desc[UR42][R6.64], !P0 ;  /* 0x0cc0000006149fae */ /* 0x0001e2000c101d6a */
[----:B------:R-:W-:-:S03]  /*132b0*/  ISETP.GE.AND P1, PT, R0, R3, PT ;  /* 0x000000030000720c */ /* 0x000fc60003f26270 */
[----:B------:R-:W-:Y:S04]  /*132c0*/  SHFL.IDX PT, R0, R4, 0x2, 0x181f ;  /* 0x00581f0004007f89 */ /* 0x000fe800000e0000 */
[----:B------:R-:W-:Y:S04]  /*132d0*/  SHFL.IDX PT, R4, R4, 0x3, 0x181f ;  /* 0x00781f0004047f89 */ /* 0x000fe800000e0000 */
[----:B0-----:R-:W0:Y:S02]  /*132e0*/  SHFL.IDX PT, R6, R5, 0x2, 0x181f ;  /* 0x00581f0005067f89 */ /* 0x001e2400000e0000 */
[----:B0-----:R-:W-:-:S05]  /*132f0*/  @!P1 LEA R6, P2, R21, R6, 0x1 ;  /* 0x0000000615069211 */ /* 0x001fca00078408ff */
[----:B------:R-:W-:-:S04]  /*13300*/  @!P1 IMAD.X R0, RZ, RZ, R0, P2 ;  /* 0x000000ffff009224 */ /* 0x000fc800010e0600 */
[----:B------:R-:W-:-:S05]  /*13310*/  @!P1 IMAD.MOV.U32 R7, RZ, RZ, R0 ;  /* 0x000000ffff079224 */ /* 0x000fca00078e0000 */
[----:B------:R0:W-:Y:S02]  /*13320*/  @!P1 LDGSTS.E.BYPASS.LTC128B.128 [R20+0xd400], desc[UR42][R6.64], !P0 ;  /* 0x0d40000006149fae */ /* 0x0001e4000c101d6a */
.L_x_13561:
[----:B------:R-:W-:-:S04]  /*13330*/  IADD3 R17, R17, 0xb0, RZ ;  /* 0x000000b011117810 */ /* 0x000fc80007ffe0ff */
[----:B------:R-:W-:-:S13]  /*13340*/  ISETP.GE.AND P1, PT, R17, R3, PT ;  /* 0x000000031100720c */ /* 0x000fda0003f26270 */
[----:B------:R-:W-:-:S05]  /*13350*/  @!P1 LEA R2, P2, R21, R2, 0x1 ;  /* 0x0000000215029211 */ /* 0x000fca00078408ff */
[----:B------:R-:W-:-:S05]  /*13360*/  @!P1 IMAD.X R3, RZ, RZ, R4, P2 ;  /* 0x000000ffff039224 */ /* 0x000fca00010e0604 */
[----:B------:R-:W-:Y:S01]  /*13370*/  @!PT LDS RZ, [RZ] ;  /* 0x00000000fffff984 */ /* 0x000fe20000000800 */
[----:B------:R-:W-:Y:S01]  /*13380*/  @!PT LDS RZ, [RZ] ;  /* 0x00000000fffff984 */ /* 0x000fe20000000800 */
[----:B------:R-:W-:Y:S01]  /*13390*/  @!PT LDS RZ, [RZ] ;  /* 0x00000000fffff984 */ /* 0x000fe20000000800 */
[----:B------:R1:W-:Y:S01]  /*133a0*/  @!P1 LDGSTS.E.BYPASS.LTC128B.128 [R20+0xdc00], desc[UR42][R2.64], !P0 ;  /* 0x0dc0000002149fae */ /* 0x0003e2000c101d6a */
[----:B------:R-:W-:Y:S01]  /*133b0*/  PLOP3.LUT P0, PT, PT, PT, PT, 0x80, 0x0 ;  /* 0x000000000000781c */ /* 0x000fe20003f0f070 */
[----:B------:R-:W-:-:S12]  /*133c0*/  NOP ;  /* 0x0000000000007918 */ /* 0x000fd80000000000 */
.L_x_13400:
        /* <DEDUP_REMOVED lines=18> */
.L_x_13562:
[----:B------:R-:W-:Y:S05]  /*134f0*/  BSYNC B0 ;  /* 0x0000000000007941 */ /* 0x000fea0003800000 */
.L_x_13401:
[----:B------:R-:W2:Y:S01]  /*13500*/  LDL R2, [R1+0x18] ;  /* 0x0000180001027983 */ /* 0x000ea20000100800 */
[----:B------:R-:W-:Y:S01]  /*13510*/  BSSY B0, `(.L_x_13403) ;  /* 0x0000110000007945 */ /* 0x000fe20003800000 */
[----:B--2---:R-:W-:-:S13]  /*13520*/  ISETP.GE.AND P0, PT, R2, 0x81, PT ;  /* 0x000000810200780c */ /* 0x004fda0003f06270 */
[----:B------:R-:W-:Y:S05]  /*13530*/  @!P0 BRA `(.L_x_13404) ;  /* 0x0000001000348947 */ /* 0x000fea0003800000 */
[----:B------:R-:W2:Y:S01]  /*13540*/  S2R R2, SR_TID.X ;  /* 0x0000000000027919 */ /* 0x000ea20000002100 */
[----:B------:R-:W-:Y:S01]  /*13550*/  ULDC UR4, c[0x0][0x2f4] ;  /* 0x0000bd0000047ab9 */ /* 0x000fe20000000800 */
[----:B--2---:R-:W-:Y:S02]  /*13560*/  SHF.L.U32 R3, R2, 0x3, RZ ;  /* 0x0000000302037819 */ /* 0x004fe400000006ff */
[----:B------:R-:W2:Y:S02]  /*13570*/  LDL.LU R2, [R1+0x3c] ;  /* 0x00003c0001027983 */ /* 0x000ea40000300800 */
[----:B------:R-:W-:Y:S02]  /*13580*/  LOP3.LUT R3, R3, 0x38, RZ, 0xc0, !PT ;  /* 0x0000003803037812 */ /* 0x000fe400078ec0ff */
[----:B------:R3:W-:Y:S01]  /*13590*/  STL [R1+0x8], R26 ;  /* 0x0000081a01007387 */ /* 0x0007e20000100800 */
[----:B------:R-:W-:Y:S01]  /*135a0*/  IMAD.MOV.U32 R17, RZ, RZ, R28 ;  /* 0x000000ffff117224 */ /* 0x000fe200078e001c */
[----:B------:R-:W-:Y:S01]  /*135b0*/  ISETP.GE.AND P1, PT, R3, UR4, PT ;  /* 0x0000000403007c0c */ /* 0x000fe2000bf26270 */
[----:B0-----:R-:W-:Y:S01]  /*135c0*/  IMAD.MOV.U32 R6, RZ, RZ, R25 ;  /* 0x000000ffff067224 */ /* 0x001fe200078e0019 */
[----:B--23--:R-:W-:-:S11]  /*135d0*/  LEA.HI.SX32 R7, R2, 0xfffffffe, 0x19 ;  /* 0xfffffffe02077811 */ /* 0x00cfd600078fcaff */
.L_x_13417:
[----:B------:R-:W2:Y:S01]  /*135e0*/  LDL R10, [R1+0x1c] ;  /* 0x00001c00010a7983 */ /* 0x000ea20000100800 */
[----:B-1----:R-:W0:Y:S03]  /*135f0*/  LDC R0, c[0x0][0x430] ;  /* 0x00010c00ff007b82 */ /* 0x002e260000000800 */
        /* <DEDUP_REMOVED lines=16> */
[----:B-1----:R-:W-:-:S04]  /*13700*/  @P0 SHF.R.U32.HI R2, RZ, R3, R5 ;  /* 0x00000003ff020219 */ /* 0x002fc80000011605 */
[----:B------:R-:W-:-:S05]  /*13710*/  IADD3 R3, -R2, RZ, RZ ;  /* 0x000000ff02037210 */ /* 0x000fca0007ffe1ff */
        /* <DEDUP_REMOVED lines=21> */
.L_x_13405:
[----:B------:R-:W-:Y:S01]  /*13870*/  IMAD R5, R25, 0x8, R22 ;  /* 0x0000000819057824 */ /* 0x000fe200078e0216 */
[----:B------:R-:W-:Y:S01]  /*13880*/  SHF.L.U32 R2, R28, 0x1f, RZ ;  /* 0x0000001f1c027819 */ /* 0x000fe200000006ff */
[----:B------:R-:W-:Y:S03]  /*13890*/  BSSY B1, `(.L_x_13406) ;  /* 0x0000003000017945 */ /* 0x000fe60003800000 */
[----:B------:R-:W0:Y:S02]  /*138a0*/  SYNCS.PHASECHK.TRANS64.TRYWAIT P0, [R5+URZ+0x16840], R2 ;  /* 0x01684002050075a7 */ /* 0x000e24000800017f */
[----:B0-----:R-:W-:Y:S05]  /*138b0*/  @!P0 BRA `(.L_x_13407) ;  /* 0x0000005000f48947 */ /* 0x001fea0003800000 */
.L_x_13563:
[----:B------:R-:W-:Y:S05]  /*138c0*/  BSYNC B1 ;  /* 0x0000000000017941 */ /* 0x000fea0003800000 */
.L_x_13406:
[----:B------:R-:W2:Y:S04]  /*138d0*/  LDL R3, [R1] ;  /* 0x0000000001037983 */ /* 0x000ea80000100800 */
[----:B------:R-:W3:Y:S01]  /*138e0*/  LDL R9, [R1+0x10] ;  /* 0x0000100001097983 */ /* 0x000ee20000100800 */
[----:B------:R-:W-:Y:S01]  /*138f0*/  SHF.R.S32.HI R20, RZ, 0x1f, R0 ;  /* 0x0000001fff147819 */ /* 0x000fe20000011400 */
[----:B------:R-:W-:Y:S01]  /*13900*/  ULDC.64 UR4, c[0x0][0x300] ;  /* 0x0000c00000047ab9 */ /* 0x000fe20000000a00 */
[----:B------:R-:W1:Y:S03]  /*13910*/  S2R R8, SR_TID.X ;  /* 0x0000000000087919 */ /* 0x000e660000002100 */
[----:B------:R-:W-:-:S04]  /*13920*/  IMAD R7, R20, UR4, RZ ;  /* 0x0000000414077c24 */ /* 0x000fc8000f8e02ff */
[----:B------:R-:W-:Y:S01]  /*13930*/  IMAD R7, R0, UR5, R7 ;  /* 0x0000000500077c24 */ /* 0x000fe2000f8e0207 */
[----:B-1----:R-:W-:-:S05]  /*13940*/  LOP3.LUT R8, R8, 0x7f, RZ, 0xc0, !PT ;  /* 0x0000007f08087812 */ /* 0x002fca00078ec0ff */
[----:B------:R-:W-:Y:S01]  /*13950*/  IMAD.SHL.U32 R11, R8, 0x8, RZ ;  /* 0x00000008080b7824 */ /* 0x000fe200078e00ff */
[----:B--2---:R-:W-:Y:S01]  /*13960*/  LOP3.LUT P2, RZ, R3, 0x1, RZ, 0xc0, !PT ;  /* 0x0000000103ff7812 */ /* 0x004fe2000784c0ff */
        /* <DEDUP_REMOVED lines=8> */
[----:B---3--:R-:W-:Y:S02]  /*139f0*/  IMAD R7, R9, UR4, RZ ;  /* 0x0000000409077c24 */ /* 0x008fe4000f8e02ff */
[----:B------:R-:W0:Y:S01]  /*13a00*/  S2R R9, SR_TID.X ;  /* 0x0000000000097919 */ /* 0x000e220000002100 */
[----:B------:R-:W-:-:S04]  /*13a10*/  IMAD.WIDE.U32 R2, R18, UR4, R2 ;  /* 0x0000000412027c25 */ /* 0x000fc8000f8e0002 */
[----:B------:R-:W-:Y:S01]  /*13a20*/  IMAD R7, R18, UR5, R7 ;  /* 0x0000000512077c24 */ /* 0x000fe2000f8e0207 */
[----:B------:R-:W-:-:S03]  /*13a30*/  ULDC.64 UR4, c[0x0][0x2e8] ;  /* 0x0000ba0000047ab9 */ /* 0x000fc60000000a00 */
[----:B------:R-:W-:Y:S01]  /*13a40*/  IMAD.IADD R7, R7, 0x1, R3 ;  /* 0x0000000107077824 */ /* 0x000fe200078e0203 */
[----:B0-----:R-:W-:-:S04]  /*13a50*/  SHF.L.U32 R8, R9, 0x3, RZ ;  /* 0x0000000309087819 */ /* 0x001fc800000006ff */
[----:B------:R-:W-:-:S04]  /*13a60*/  LOP3.LUT R8, R8, 0x1f8, RZ, 0xc0, !PT ;  /* 0x000001f808087812 */ /* 0x000fc800078ec0ff */
        /* <DEDUP_REMOVED lines=8> */
[----:B------:R-:W-:Y:S01]  /*13af0*/  LEA R8, R8, R22, 0x1 ;  /* 0x0000001608087211 */ /* 0x000fe200078e08ff */
        /* <DEDUP_REMOVED lines=41> */
.L_x_13581:
        /* <DEDUP_REMOVED lines=8> */
.L_x_13409:
        /* <DEDUP_REMOVED lines=11> */
.L_x_13410:
[----:B------:R1:W-:Y:S01]  /*13ec0*/  SYNCS.ARRIVE.TRANS64.A1T0 RZ, [R5+URZ+0x16830], RZ ;  /* 0x016830ff05ff79a7 */ /* 0x0003e2000810003f */
[----:B------:R-:W-:Y:S05]  /*13ed0*/  @!P3 BRA `(.L_x_13411) ;  /* 0x000000000004b947 */ /* 0x000fea0003800000 */
[----:B------:R-:W-:Y:S01]  /*13ee0*/  BPT.TRAP 0x1 ;  /* 0x000000040000795c */ /* 0x000fe20000300000 */
.L_x_13411:
[----:B------:R-:W-:Y:S01]  /*13ef0*/  SHF.L.U32 R2, R17, 0x1f, RZ ;  /* 0x0000001f11027819 */ /* 0x000fe200000006ff */
[----:B------:R-:W-:Y:S01]  /*13f00*/  BSSY B1, `(.L_x_13412) ;  /* 0x0000004000017945 */ /* 0x000fe20003800000 */
[----:B-1----:R-:W-:-:S04]  /*13f10*/  LEA R5, R6, R22, 0x3 ;  /* 0x0000001606057211 */ /* 0x002fc800078e18ff */
[----:B------:R-:W1:Y:S02]  /*13f20*/  SYNCS.PHASECHK.TRANS64.TRYWAIT P0, [R5+URZ+0x16860], R2 ;  /* 0x01686002050075a7 */ /* 0x000e64000800017f */
[----:B-1----:R-:W-:Y:S05]  /*13f30*/  @!P0 BRA `(.L_x_13413) ;  /* 0x0000005400a48947 */ /* 0x002fea0003800000 */
.L_x_13582:
[----:B------:R-:W-:Y:S05]  /*13f40*/  BSYNC B1 ;  /* 0x0000000000017941 */ /* 0x000fea0003800000 */
.L_x_13412:
[----:B------:R-:W2:Y:S04]  /*13f50*/  LDL R11, [R1+0x18] ;  /* 0x00001800010b7983 */ /* 0x000ea80000100800 */
[----:B------:R-:W2:Y:S01]  /*13f60*/  LDL.LU R8, [R1+0x8] ;  /* 0x0000080001087983 */ /* 0x000ea20000300800 */
[----:B------:R-:W0:Y:S01]  /*13f70*/  S2R R12, SR_TID.X ;  /* 0x00000000000c7919 */ /* 0x000e220000002100 */
[----:B------:R-:W-:Y:S01]  /*13f80*/  UMOV UR4, 0xffffffff ;  /* 0xffffffff00047882 */ /* 0x000fe20000000000 */
[C---:B0-----:R-:W-:Y:S01]  /*13f90*/  IMAD.SHL.U32 R9, R12.reuse, 0x8, RZ ;  /* 0x000000080c097824 */ /* 0x041fe200078e00ff */
[----:B------:R-:W-:-:S04]  /*13fa0*/  LOP3.LUT R3, R12, 0x7f, RZ, 0xc0, !PT ;  /* 0x0000007f0c037812 */ /* 0x000fc800078ec0ff */
[----:B------:R-:W-:Y:S01]  /*13fb0*/  LOP3.LUT R9, R9, 0x1f8, RZ, 0xc0, !PT ;  /* 0x000001f809097812 */ /* 0x000fe200078ec0ff */
[----:B------:R-:W-:-:S03]  /*13fc0*/  IMAD.SHL.U32 R10, R3, 0x8, RZ ;  /* 0x00000008030a7824 */ /* 0x000fc600078e00ff */
[----:B------:R-:W-:Y:S02]  /*13fd0*/  LOP3.LUT R9, R9, 0x38, R12, 0x78, !PT ;  /* 0x0000003809097812 */ /* 0x000fe400078e780c */
[----:B------:R-:W-:Y:S02]  /*13fe0*/  SHF.R.U32.HI R3, RZ, 0x3, R3 ;  /* 0x00000003ff037819 */ /* 0x000fe40000011603 */
[----:B------:R-:W-:-:S04]  /*13ff0*/  LOP3.LUT R9, R9, 0x200, R10, 0xf8, !PT ;  /* 0x0000020009097812 */ /* 0x000fc800078ef80a */
[----:B------:R-:W-:Y:S01]  /*14000*/  LEA R6, R6, R9, 0xd ;  /* 0x0000000906067211 */ /* 0x000fe200078e68ff */
[----:B--2---:R-:W-:-:S04]  /*14010*/  IMAD R8, R8, -0x80, R11 ;  /* 0xffffff8008087824 */ /* 0x004fc800078e020b */
[----:B------:R-:W-:Y:S01]  /*14020*/  IMAD.IADD R8, R8, 0x1, -R3 ;  /* 0x0000000108087824 */ /* 0x000fe200078e0a03 */
[----:B------:R-:W-:Y:S06]  /*14030*/  BRA.DIV UR4, `(.L_x_13414) ;  /* 0x0000005604787947 */ /* 0x000fec000b800000 */
[----:B-1----:R-:W0:Y:S01]  /*14040*/  SHFL.IDX PT, R2, R23, RZ, 0x181f ;  /* 0x00181fff17027589 */ /* 0x002e2200000e0000 */
[----:B------:R-:W-:Y:S02]  /*14050*/  ISETP.LT.OR P0, PT, R8, 0x1, P1 ;  /* 0x000000010800780c */ /* 0x000fe40000f01670 */
[----:B------:R-:W-:Y:S01]  /*14060*/  LEA R6, R6, R22, 0x1 ;  /* 0x0000001606067211 */ /* 0x000fe200078e08ff */
[----:B------:R-:W1:Y:S01]  /*14070*/  SHFL.IDX PT, R3, R24, RZ, 0x181f ;  /* 0x00181fff18037589 */ /* 0x000e6200000e0000 */
[----:B0-----:R-:W-:-:S05]  /*14080*/  IADD3 R2, P2, R2, R7, RZ ;  /* 0x0000000702027210 */ /* 0x001fca0007f5e0ff */
[----:B-1----:R-:W-:-:S05]  /*14090*/  IMAD.X R3, RZ, RZ, R3, P2 ;  /* 0x000000ffff037224 */ /* 0x002fca00010e0603 */
        /* <DEDUP_REMOVED lines=36> */
[----:B0-----:R-:W-:-:S04]  /*142e0*/  IADD3 R2, P2, R2, R7, RZ ;  /* 0x0000000702027210 */ /* 0x001fc80007f5e0ff */
[----:B-1----:R-:W-:-:S05]  /*142f0*/  IADD3.X R3, RZ, R3, RZ, P2, !PT ;  /* 0x00000003ff037210 */ /* 0x002fca00017fe4ff */
[----:B------:R0:W-:Y:S04]  /*14300*/  LDGSTS.E.BYPASS.LTC128B.128 [R6+0x3400], desc[UR42][R2.64], !P0 ;  /* 0x0340000002067fae */ /* 0x0001e8000c101d6a */
[----:B0-2---:R0:W1:Y:S02]  /*14310*/  SHFL.IDX PT, R2, R23, 0x7, 0x181f ;  /* 0x00f81f0017027f89 */ /* 0x00506400000e0000 */
.L_x_13600:
[----:B------:R-:W2:Y:S01]  /*14320*/  LDL R9, [R1+0x10] ;  /* 0x0000100001097983 */ /* 0x000ea20000100800 */
        /* <DEDUP_REMOVED lines=27> */
.L_x_13415:
        /* <DEDUP_REMOVED lines=12> */
.L_x_13416:
[----:B------:R2:W-:Y:S01]  /*145a0*/  STL [R1+0x8], R26 ;  /* 0x0000081a01007387 */ /* 0x0005e20000100800 */
[C---:B------:R-:W-:Y:S01]  /*145b0*/  ISETP.GT.AND P0, PT, R26.reuse, RZ, PT ;  /* 0x000000ff1a00720c */ /* 0x040fe20003f04270 */
[----:B------:R2:W-:Y:S01]  /*145c0*/  SYNCS.ARRIVE.TRANS64.A1T0 RZ, [R5+URZ+0x16850], RZ ;  /* 0x016850ff05ff79a7 */ /* 0x0005e2000810003f */
[----:B------:R-:W-:Y:S01]  /*145d0*/  VIADD R7, R26, 0xffffffff ;  /* 0xffffffff1a077836 */ /* 0x000fe20000000000 */
[----:B------:R-:W-:Y:S01]  /*145e0*/  MOV R6, R25 ;  /* 0x0000001900067202 */ /* 0x000fe20000000f00 */
[----:B------:R-:W-:-:S09]  /*145f0*/  IMAD.MOV.U32 R17, RZ, RZ, R28 ;  /* 0x000000ffff117224 */ /* 0x000fd200078e001c */
[----:B--2---:R-:W-:Y:S05]  /*14600*/  @P0 BRA `(.L_x_13417) ;  /* 0xffffffec00f40947 */ /* 0x004fea000383ffff */
.L_x_13404:
[----:B------:R-:W-:Y:S05]  /*14610*/  BSYNC B0 ;  /* 0x0000000000007941 */ /* 0x000fea0003800000 */
.L_x_13403:
[----:B-1----:R-:W1:Y:S01]  /*14620*/  S2R R0, SR_TID.X ;  /* 0x0000000000007919 */ /* 0x002e620000002100 */
        /* <DEDUP_REMOVED lines=16> */
.L_x_13419:
[----:B------:R-:W-:Y:S05]  /*14730*/  BSYNC B0 ;  /* 0x0000000000007941 */ /* 0x000fea0003800000 */
.L_x_13418:
[----:B------:R-:W-:-:S05]  /*14740*/  IMAD.U32 R0, RZ, RZ, UR38 ;  /* 0x00000026ff007e24 */ /* 0x000fca000f8e00ff */
[----:B------:R-:W-:-:S13]  /*14750*/  ISETP.NE.AND P0, PT, R0, 0x3, PT ;  /* 0x000000030000780c */ /* 0x000fda0003f05270 */
[----:B------:R-:W-:Y:S05]  /*14760*/  @!P0 BRA `(.L_x_13420) ;  /* 0x0000000000048947 */ /* 0x000fea0003800000 */
[----:B------:R-:W-:Y:S01]  /*14770*/  BPT.TRAP 0x1 ;  /* 0x000000040000795c */ /* 0x000fe20000300000 */
.L_x_13420:
[----:B------:R-:W0:Y:S01]  /*14780*/  LDL.LU R2, [R1+0x18] ;  /* 0x0000180001027983 */ /* 0x000e220000300800 */
[----:B------:R-:W-:Y:S01]  /*14790*/  IMAD R0, R25, 0x8, R22 ;  /* 0x0000000819007824 */ /* 0x000fe200078e0216 */
[----:B------:R-:W-:Y:S01]  /*147a0*/  SHF.L.U32 R3, R28, 0x1f, RZ ;  /* 0x0000001f1c037819 */ /* 0x000fe200000006ff */
[----:B------:R-:W-:Y:S03]  /*147b0*/  BSSY B0, `(.L_x_13421) ;  /* 0x0000004000007945 */ /* 0x000fe60003800000 */
[----:B------:R-:W1:Y:S01]  /*147c0*/  SYNCS.PHASECHK.TRANS64.TRYWAIT P0, [R0+URZ+0x16860], R3 ;  /* 0x01686003000075a7 */ /* 0x000e62000800017f */
[----:B0-----:R-:W-:Y:S01]  /*147d0*/  IMAD R6, R26, -0x80, R2 ;  /* 0xffffff801a067824 */ /* 0x001fe200078e0202 */
[----:B-1----:R-:W-:Y:S06]  /*147e0*/  @!P0 BRA `(.L_x_13422) ;  /* 0x0000005400d48947 */ /* 0x002fec0003800000 */
.L_x_13601:
[----:B------:R-:W-:Y:S05]  /*147f0*/  BSYNC B0 ;  /* 0x0000000000007941 */ /* 0x000fea0003800000 */
.L_x_13421:
[----:B------:R-:W1:Y:S01]  /*14800*/  S2R R2, SR_TID.X ;  /* 0x0000000000027919 */ /* 0x000e620000002100 */
[----:B------:R-:W-:Y:S01]  /*14810*/  UMOV UR4, 0xffffffff ;  /* 0xffffffff00047882 */ /* 0x000fe20000000000 */
[----:B------:R-:W2:Y:S01]  /*14820*/  S2R R7, SR_TID.X ;  /* 0x0000000000077919 */ /* 0x000ea20000002100 */
[----:B-1----:R-:W-:Y:S01]  /*14830*/  LOP3.LUT R5, R2, 0x7f, RZ, 0xc0, !PT ;  /* 0x0000007f02057812 */ /* 0x002fe200078ec0ff */
[----:B--2---:R-:W-:-:S03]  /*14840*/  IMAD.SHL.U32 R2, R7, 0x8, RZ ;  /* 0x0000000807027824 */ /* 0x004fc600078e00ff */
[----:B------:R-:W-:Y:S02]  /*14850*/  SHF.L.U32 R4, R5, 0x3, RZ ;  /* 0x0000000305047819 */ /* 0x000fe400000006ff */
[----:B------:R-:W-:Y:S02]  /*14860*/  SHF.R.U32.HI R5, RZ, 0x3, R5 ;  /* 0x00000003ff057819 */ /* 0x000fe40000011605 */
[----:B------:R-:W-:-:S03]  /*14870*/  LOP3.LUT R2, R2, 0x1f8, RZ, 0xc0, !PT ;  /* 0x000001f802027812 */ /* 0x000fc600078ec0ff */
[----:B------:R-:W-:Y:S01]  /*14880*/  IMAD.IADD R6, R6, 0x1, -R5 ;  /* 0x0000000106067824 */ /* 0x000fe200078e0a05 */
[----:B------:R-:W-:-:S04]  /*14890*/  LOP3.LUT R2, R2, 0x38, R7, 0x78, !PT ;  /* 0x0000003802027812 */ /* 0x000fc800078e7807 */
[----:B------:R-:W-:-:S04]  /*148a0*/  LOP3.LUT R2, R2, 0x200, R4, 0xf8, !PT ;  /* 0x0000020002027812 */ /* 0x000fc800078ef804 */
[----:B------:R-:W-:Y:S01]  /*148b0*/  LEA R4, R25, R2, 0xd ;  /* 0x0000000219047211 */ /* 0x000fe200078e68ff */
[----:B------:R-:W-:Y:S06]  /*148c0*/  BRA.DIV UR4, `(.L_x_13423) ;  /* 0x0000005604b07947 */ /* 0x000fec000b800000 */
[----:B------:R-:W1:Y:S01]  /*148d0*/  S2R R2, SR_TID.X ;  /* 0x0000000000027919 */ /* 0x000e620000002100 */
[----:B------:R-:W-:Y:S01]  /*148e0*/  ULDC UR4, c[0x0][0x2f4] ;  /* 0x0000bd0000047ab9 */ /* 0x000fe20000000800 */
[----:B------:R-:W-:Y:S01]  /*148f0*/  IMAD R4, R4, 0x2, R22 ;  /* 0x0000000204047824 */ /* 0x000fe200078e0216 */
[----:B------:R-:W2:Y:S04]  /*14900*/  SHFL.IDX PT, R14, R23, RZ, 0x181f ;  /* 0x00181fff170e7589 */ /* 0x000ea800000e0000 */
[----:B0-----:R-:W0:Y:S01]  /*14910*/  SHFL.IDX PT, R3, R24, RZ, 0x181f ;  /* 0x00181fff18037589 */ /* 0x001e2200000e0000 */
[----:B-1----:R-:W-:-:S05]  /*14920*/  IMAD.SHL.U32 R2, R2, 0x8, RZ ;  /* 0x0000000802027824 */ /* 0x002fca00078e00ff */
[----:B------:R-:W-:-:S04]  /*14930*/  LOP3.LUT R2, R2, 0x38, RZ, 0xc0, !PT ;  /* 0x0000003802027812 */ /* 0x000fc800078ec0ff */
[C---:B------:R-:W-:Y:S01]  /*14940*/  ISETP.GE.AND P0, PT, R2.reuse, UR4, PT ;  /* 0x0000000402007c0c */ /* 0x040fe2000bf06270 */
[----:B------:R-:W-:-:S03]  /*14950*/  IMAD.SHL.U32 R5, R2, 0x2, RZ ;  /* 0x0000000202057824 */ /* 0x000fc600078e00ff */
[----:B------:R-:W-:Y:S02]  /*14960*/  ISETP.LT.OR P1, PT, R6, 0x1, P0 ;  /* 0x000000010600780c */ /* 0x000fe40000721670 */
[----:B--2---:R-:W-:Y:S02]  /*14970*/  IADD3 R2, P2, R14, R5, RZ ;  /* 0x000000050e027210 */ /* 0x004fe40007f5e0ff */
[----:B------:R-:W1:Y:S02]  /*14980*/  SHFL.IDX PT, R14, R23, 0x1, 0x181f ;  /* 0x00381f00170e7f89 */ /* 0x000e6400000e0000 */
[----:B0-----:R-:W-:-:S07]  /*14990*/  IADD3.X R3, RZ, R3, RZ, P2, !PT ;  /* 0x00000003ff037210 */ /* 0x001fce00017fe4ff */
[----:B------:R0:W-:Y:S01]  /*149a0*/  LDGSTS.E.BYPASS.LTC128B.128 [R4+0x400], desc[UR42][R2.64], !P1 ;  /* 0x0040000002047fae */ /* 0x0001e2000c901d6a */
[----:B------:R-:W-:-:S03]  /*149b0*/  ISETP.LT.OR P1, PT, R6, 0x11, P0 ;  /* 0x000000110600780c */ /* 0x000fc60000721670 */
[----:B0-----:R-:W0:Y:S01]  /*149c0*/  SHFL.IDX PT, R3, R24, 0x1, 0x181f ;  /* 0x00381f0018037f89 */ /* 0x001e2200000e0000 */
[----:B-1----:R-:W-:-:S03]  /*149d0*/  IADD3 R2, P2, R14, R5, RZ ;  /* 0x000000050e027210 */ /* 0x002fc60007f5e0ff */
[----:B------:R-:W1:Y:S02]  /*149e0*/  SHFL.IDX PT, R14, R23, 0x2, 0x181f ;  /* 0x00581f00170e7f89 */ /* 0x000e6400000e0000 */
[----:B0-----:R-:W-:-:S05]  /*149f0*/  IMAD.X R3, RZ, RZ, R3, P2 ;  /* 0x000000ffff037224 */ /* 0x001fca00010e0603 */
[----:B------:R0:W-:Y:S01]  /*14a00*/  LDGSTS.E.BYPASS.LTC128B.128 [R4+0xc00], desc[UR42][R2.64], !P1 ;  /* 0x00c0000002047fae */ /* 0x0001e2000c901d6a */
[----:B------:R-:W-:-:S03]  /*14a10*/  ISETP.LT.OR P1, PT, R6, 0x21, P0 ;  /* 0x000000210600780c */ /* 0x000fc60000721670 */
[----:B0-----:R-:W0:Y:S01]  /*14a20*/  SHFL.IDX PT, R3, R24, 0x2, 0x181f ;  /* 0x00581f0018037f89 */ /* 0x001e2200000e0000 */
[----:B-1----:R-:W-:-:S03]  /*14a30*/  IADD3 R2, P2, R14, R5, RZ ;  /* 0x000000050e027210 */ /* 0x002fc60007f5e0ff */
[----:B------:R-:W1:Y:S01]  /*14a40*/  SHFL.IDX PT, R14, R23, 0x3, 0x181f ;  /* 0x00781f00170e7f89 */ /* 0x000e6200000e0000 */
[----:B0-----:R-:W-:-:S05]  /*14a50*/  IADD3.X R3, RZ, R3, RZ, P2, !PT ;  /* 0x00000003ff037210 */ /* 0x001fca00017fe4ff */
        /* <DEDUP_REMOVED lines=22> */
[----:B------:R-:W1:Y:S04]  /*14bc0*/  SHFL.IDX PT, R24, R24, 0x7, 0x181f ;  /* 0x00f81f0018187f89 */ /* 0x000e6800000e0000 */
[----:B------:R2:W3:Y:S01]  /*14bd0*/  SHFL.IDX PT, R14, R23, 0x7, 0x181f ;  /* 0x00f81f00170e7f89 */ /* 0x0004e200000e0000 */
[----:B0-----:R-:W-:-:S05]  /*14be0*/  IMAD.X R3, RZ, RZ, R3, P2 ;  /* 0x000000ffff037224 */ /* 0x001fca00010e0603 */
[----:B-1----:R2:W-:Y:S02]  /*14bf0*/  LDGSTS.E.BYPASS.LTC128B.128 [R4+0x3400], desc[UR42][R2.64], !P1 ;  /* 0x0340000002047fae */ /* 0x0025e4000c901d6a */
.L_x_13619:
[----:B------:R-:W-:Y:S02]  /*14c00*/  ISETP.LT.OR P0, PT, R6, 0x71, P0 ;  /* 0x000000710600780c */ /* 0x000fe40000701670 */
[----:B--23--:R-:W-:-:S05]  /*14c10*/  IADD3 R2, P1, R14, R5, RZ ;  /* 0x000000050e027210 */ /* 0x00cfca0007f3e0ff */
[----:B------:R-:W-:-:S06]  /*14c20*/  IMAD.X R3, RZ, RZ, R24, P1 ;  /* 0x000000ffff037224 */ /* 0x000fcc00008e0618 */
[----:B------:R-:W-:Y:S01]  /*14c30*/  @!PT LDS RZ, [RZ] ;  /* 0x00000000fffff984 */ /* 0x000fe20000000800 */
[----:B------:R-:W-:Y:S01]  /*14c40*/  @!PT LDS RZ, [RZ] ;  /* 0x00000000fffff984 */ /* 0x000fe20000000800 */
[----:B------:R-:W-:Y:S01]  /*14c50*/  @!PT LDS RZ, [RZ] ;  /* 0x00000000fffff984 */ /* 0x000fe20000000800 */
[----:B------:R0:W-:Y:S01]  /*14c60*/  LDGSTS.E.BYPASS.LTC128B.128 [R4+0x3c00], desc[UR42][R2.64], !P0 ;  /* 0x03c0000002047fae */ /* 0x0001e2000c101d6a */
[----:B------:R-:W-:Y:S01]  /*14c70*/  PLOP3.LUT P0, PT, PT, PT, PT, 0x80, 0x0 ;  /* 0x000000000000781c */ /* 0x000fe20003f0f070 */
[----:B------:R-:W-:-:S12]  /*14c80*/  NOP ;  /* 0x0000000000007918 */ /* 0x000fd80000000000 */
.L_x_13424:
        /* <DEDUP_REMOVED lines=11> */
.L_x_13425:
[----:B------:R0:W-:Y:S01]  /*14d40*/  SYNCS.ARRIVE.TRANS64.A1T0 RZ, [R0+URZ+0x16850], RZ ;  /* 0x016850ff00ff79a7 */ /* 0x0001e2000810003f */
[----:B------:R-:W-:-:S05]  /*14d50*/  VIADD R25, R25, 0x1 ;  /* 0x0000000119197836 */ /* 0x000fca0000000000 */
[----:B------:R-:W-:-:S04]  /*14d60*/  ISETP.NE.AND P0, PT, R25, 0x2, PT ;  /* 0x000000021900780c */ /* 0x000fc80003f05270 */
[----:B------:R-:W-:Y:S02]  /*14d70*/  SEL R3, RZ, 0x1, P0 ;  /* 0x00000001ff037807 */ /* 0x000fe40000000000 */
[----:B------:R-:W-:Y:S02]  /*14d80*/  SEL R25, R25, RZ, P0 ;  /* 0x000000ff19197207 */ /* 0x000fe40000000000 */
[----:B0-----:R-:W-:-:S07]  /*14d90*/  LOP3.LUT R28, R28, R3, RZ, 0x3c, !PT ;  /* 0x000000031c1c7212 */ /* 0x001fce00078e3cff */
.L_x_13384:
[----:B------:R-:W-:Y:S05]  /*14da0*/  BSYNC B7 ;  /* 0x0000000000077941 */ /* 0x000fea0003800000 */
.L_x_13382:
        /* <DEDUP_REMOVED lines=12> */
.L_x_13426:
[----:B------:R-:W0:Y:S01]  /*14e70*/  S2R R0, SR_TID.X ;  /* 0x0000000000007919 */ /* 0x000e220000002100 */
        /* <DEDUP_REMOVED lines=35> */
.L_x_13629:
[----:B------:R-:W-:Y:S02]  /*150b0*/  ULDC UR4, c[0x0][0xc38] ;  /* 0x00030e0000047ab9 */ /* 0x000fe40000000800 */
[----:B------:R-:W-:-:S04]  /*150c0*/  IMAD.U32 R16, RZ, RZ, UR4 ;  /* 0x00000004ff107e24 */ /* 0x000fc8000f8e00ff */
[----:B-1----:R-:W-:-:S05]  /*150d0*/  IMAD R5, R14, R16, RZ ;  /* 0x000000100e057224 */ /* 0x002fca00078e02ff */
[----:B------:R-:W-:-:S04]  /*150e0*/  IADD3 R4, R4, R5, RZ ;  /* 0x0000000504047210 */ /* 0x000fc80007ffe0ff */
[----:B------:R-:W-:-:S13]  /*150f0*/  ISETP.GT.AND P6, PT, R4, R0, PT ;  /* 0x000000000400720c */ /* 0x000fda0003fc4270 */
[----:B------:R-:W-:Y:S05]  /*15100*/  @P6 BRA `(.L_x_13429) ;  /* 0x00000000009c6947 */ /* 0x000fea0003800000 */
.L_x_13434:
[----:B------:R-:W1:Y:S01]  /*15110*/  LDC R6, c[0x0][0xc3c] ;  /* 0x00030f00ff067b82 */ /* 0x000e620000000800 */
[----:B------:R-:W-:-:S05]  /*15120*/  VIADD R19, R19, 0x1f ;  /* 0x0000001f13137836 */ /* 0x000fca0000000000 */
[----:B-1----:R-:W-:-:S13]  /*15130*/  ISETP.GE.AND P6, PT, R19, R6, PT ;  /* 0x000000061300720c */ /* 0x002fda0003fc6270 */
[----:B------:R-:W-:Y:S05]  /*15140*/  @P6 BRA `(.L_x_13430) ;  /* 0x0000000400446947 */ /* 0x000fea0003800000 */
[----:B------:R-:W1:Y:S01]  /*15150*/  S2R R2, SR_TID.X ;  /* 0x0000000000027919 */ /* 0x000e620000002100 */
[----:B------:R-:W-:Y:S01]  /*15160*/  BSSY B0, `(.L_x_13431) ;  /* 0x0000009000007945 */ /* 0x000fe20003800000 */
[----:B-1----:R-:W-:-:S05]  /*15170*/  LOP3.LUT R2, R2, 0x1f, RZ, 0xc0, !PT ;  /* 0x0000001f02027812 */ /* 0x002fca00078ec0ff */
[----:B------:R-:W-:Y:S01]  /*15180*/  IMAD.IADD R5, R19, 0x1, R2 ;  /* 0x0000000113057824 */ /* 0x000fe200078e0202 */
[----:B------:R-:W-:-:S04]  /*15190*/  MOV R2, RZ ;  /* 0x000000ff00027202 */ /* 0x000fc80000000f00 */
[----:B------:R-:W-:-:S13]  /*151a0*/  ISETP.GE.OR P6, PT, R5, R6, !P0 ;  /* 0x000000060500720c */ /* 0x000fda00047c6670 */
[----:B------:R-:W-:Y:S05]  /*151b0*/  @P6 BRA `(.L_x_13432) ;  /* 0x00000000000c6947 */ /* 0x000fea0003800000 */
[----:B0-----:R-:W0:Y:S02]  /*151c0*/  LDC.64 R2, c[0x0][0xc80] ;  /* 0x00032000ff027b82 */ /* 0x001e240000000a00 */
[----:B0-----:R-:W-:-:S06]  /*151d0*/  IMAD.WIDE R2, R5, 0x4, R2 ;  /* 0x0000000405027825 */ /* 0x001fcc00078e0202 */
[----:B------:R1:W5:Y:S02]  /*151e0*/  LDG.E R2, desc[UR42][R2.64] ;  /* 0x0000002a02027981 */ /* 0x000364000c1e1900 */
.L_x_13432:
[----:B------:R-:W-:Y:S05]  /*151f0*/  BSYNC B0 ;  /* 0x0000000000007941 */ /* 0x000fea0003800000 */
.L_x_13431:
        /* <DEDUP_REMOVED lines=18> */
.L_x_13637:
[----:B------:R-:W-:Y:S02]  /*15320*/  ULDC UR4, c[0x0][0xc38] ;  /* 0x00030e0000047ab9 */ /* 0x000fe40000000800 */
[----:B------:R-:W-:-:S05]  /*15330*/  MOV R16, UR4 ;  /* 0x0000000400107c02 */ /* 0x000fca0008000f00 */
[----:B-1----:R-:W-:-:S04]  /*15340*/  IMAD R5, R14, R16, RZ ;  /* 0x000000100e057224 */ /* 0x002fc800078e02ff */
[----:B------:R-:W-:-:S05]  /*15350*/  IMAD.IADD R4, R5, 0x1, R4 ;  /* 0x0000000105047824 */ /* 0x000fca00078e0204 */
[----:B------:R-:W-:-:S13]  /*15360*/  ISETP.GT.AND P6, PT, R4, R0, PT ;  /* 0x000000000400720c */ /* 0x000fda0003fc4270 */
[----:B------:R-:W-:Y:S05]  /*15370*/  @!P6 BRA `(.L_x_13434) ;  /* 0xfffffffc0064e947 */ /* 0x000fea000383ffff */
.L_x_13429:
        /* <DEDUP_REMOVED lines=8> */
.L_x_13641:
[----:B------:R-:W-:Y:S02]  /*15400*/  ISETP.NE.AND P0, PT, R6, RZ, PT ;  /* 0x000000ff0600720c */ /* 0x000fe40003f05270 */
[----:B------:R-:W-:-:S11]  /*15410*/  MOV R14, RZ ;  /* 0x000000ff000e7202 */ /* 0x000fd60000000f00 */
[----:B------:R-:W-:Y:S05]  /*15420*/  @!P0 BRA `(.L_x_13436) ;  /* 0x0000000000108947 */ /* 0x000fea0003800000 */
[----:B------:R-:W-:Y:S01]  /*15430*/  UMOV UR4, 0xffffffff ;  /* 0xffffffff00047882 */ /* 0x000fe20000000000 */
[----:B------:R-:W-:Y:S02]  /*15440*/  VIADD R12, R4, 0xffffffff ;  /* 0xffffffff040c7836 */ /* 0x000fe40000000000 */
[----:B------:R-:W-:Y:S05]  /*15450*/  BRA.DIV UR4, `(.L_x_13437) ;  /* 0x0000005e04347947 */ /* 0x000fea000b800000 */
[----:B------:R3:W4:Y:S02]  /*15460*/  SHFL.IDX PT, R14, R3, R12, 0x1f ;  /* 0x00001f0c030e7589 */ /* 0x00072400000e0000 */
.L_x_13436:
[----:B--2---:R-:W-:Y:S01]  /*15470*/  IABS R6, R17 ;  /* 0x0000001100067213 */ /* 0x004fe20000000000 */
[----:B----4-:R-:W-:Y:S01]  /*15480*/  IMAD R16, R14, R16, R5 ;  /* 0x000000100e107224 */ /* 0x010fe200078e0205 */
[----:B------:R-:W-:Y:S02]  /*15490*/  IADD3 R19, R4, R19, RZ ;  /* 0x0000001304137210 */ /* 0x000fe40007ffe0ff */
[----:B------:R-:W2:Y:S01]  /*154a0*/  I2F.RP R7, R6 ;  /* 0x0000000600077306 */ /* 0x000ea20000209400 */
[----:B------:R-:W-:-:S07]  /*154b0*/  IMAD.IADD R0, R0, 0x1, -R16 ;  /* 0x0000000100007824 */ /* 0x000fce00078e0a10 */
[----:B--2---:R-:W1:Y:S02]  /*154c0*/  MUFU.RCP R7, R7 ;  /* 0x0000000700077308 */ /* 0x004e640000001000 */
[----:B-1----:R-:W-:-:S06]  /*154d0*/  VIADD R2, R7, 0xffffffe ;  /* 0x0ffffffe07027836 */ /* 0x002fcc0000000000 */
[----:B0--3--:R0:W1:Y:S02]  /*154e0*/  F2I.FTZ.U32.TRUNC.NTZ R3, R2 ;  /* 0x0000000200037305 */ /* 0x009064000021f000 */
[----:B0-----:R-:W-:Y:S01]  /*154f0*/  IMAD.MOV.U32 R2, RZ, RZ, RZ ;  /* 0x000000ffff027224 */ /* 0x001fe200078e00ff */
[----:B-1----:R-:W-:-:S05]  /*15500*/  IADD3 R5, RZ, -R3, RZ ;  /* 0x80000003ff057210 */ /* 0x002fca0007ffe0ff */
[----:B------:R-:W-:-:S04]  /*15510*/  IMAD R5, R5, R6, RZ ;  /* 0x0000000605057224 */ /* 0x000fc800078e02ff */
[----:B------:R-:W-:Y:S01]  /*15520*/  IMAD.HI.U32 R3, R3, R5, R2 ;  /* 0x0000000503037227 */ /* 0x000fe200078e0002 */
[----:B------:R-:W-:Y:S02]  /*15530*/  IABS R5, R17 ;  /* 0x0000001100057213 */ /* 0x000fe40000000000 */
        /* <DEDUP_REMOVED lines=14> */
[--C-:B------:R-:W-:Y:S02]  /*15620*/  IMAD.MOV R2, RZ, RZ, -R3.reuse ;  /* 0x000000ffff027224 */ /* 0x100fe400078e0a03 */
[----:B------:R-:W-:Y:S02]  /*15630*/  IMAD.MOV.U32 R18, RZ, RZ, R3 ;  /* 0x000000ffff127224 */ /* 0x000fe400078e0003 */
[----:B------:R-:W-:Y:S01]  /*15640*/  IMAD R17, R17, R2, R0 ;  /* 0x0000000211117224 */ /* 0x000fe200078e0200 */
[----:B------:R-:W-:Y:S06]  /*15650*/  BRA `(.L_x_13438) ;  /* 0x00000000001c7947 */ /* 0x000fec0003800000 */
.L_x_13430:
[----:B------:R-:W-:Y:S01]  /*15660*/  UMOV UR4, URZ ;  /* 0x0000003f00047c82 */ /* 0x000fe20008000000 */
[----:B------:R-:W-:Y:S01]  /*15670*/  UMOV UR5, URZ ;  /* 0x0000003f00057c82 */ /* 0x000fe20008000000 */
[----:B------:R-:W-:Y:S01]  /*15680*/  ULDC UR6, c[0x0][0xc3c] ;  /* 0x00030f0000067ab9 */ /* 0x000fe20000000800 */
[----:B------:R-:W-:Y:S01]  /*15690*/  IMAD.MOV.U32 R16, RZ, RZ, R0 ;  /* 0x000000ffff107224 */ /* 0x000fe200078e0000 */
[----:B------:R-:W-:Y:S01]  /*156a0*/  MOV R17, UR4 ;  /* 0x0000000400117c02 */ /* 0x000fe20008000f00 */
[----:B------:R-:W-:Y:S02]  /*156b0*/  IMAD.U32 R18, RZ, RZ, UR5 ;  /* 0x00000005ff127e24 */ /* 0x000fe4000f8e00ff */
[----:B------:R-:W-:-:S07]  /*156c0*/  IMAD.U32 R19, RZ, RZ, UR6 ;  /* 0x00000006ff137e24 */ /* 0x000fce000f8e00ff */
.L_x_13438:
        /* <DEDUP_REMOVED lines=10> */
.L_x_13427:
[----:B------:R-:W-:Y:S02]  /*15770*/  ULDC UR4, c[0x0][0xc3c] ;  /* 0x00030f0000047ab9 */ /* 0x000fe40000000800 */
[----:B-1----:R-:W-:-:S13]  /*15780*/  ISETP.GE.AND P0, PT, R19, UR4, PT ;  /* 0x0000000413007c0c */ /* 0x002fda000bf06270 */
[----:B------:R-:W-:Y:S05]  /*15790*/  @!P0 BRA `(.L_x_13439) ;  /* 0xffffffa800048947 */ /* 0x000fea000383ffff */
[----:B------:R-:W-:Y:S05]  /*157a0*/  BSYNC B8 ;  /* 0x0000000000087941 */ /* 0x000fea0003800000 */
.L_x_13346:
[----:B--2---:R-:W2:Y:S01]  /*157b0*/  LDL.LU R0, [R1+0x40] ;  /* 0x0000400001007983 */ /* 0x004ea20000300800 */
[----:B------:R-:W-:Y:S01]  /*157c0*/  BSSY B0, `(.L_x_13440) ;  /* 0x000000b000007945 */ /* 0x000fe20003800000 */
[----:B------:R-:W1:Y:S01]  /*157d0*/  S2R R5, SR_CgaCtaId ;  /* 0x0000000000057919 */ /* 0x000e620000008800 */
[----:B--2---:R-:W-:-:S04]  /*157e0*/  IADD3 R0, R0, 0x1, RZ ;  /* 0x0000000100007810 */ /* 0x004fc80007ffe0ff */
[----:B0-----:R-:W-:-:S04]  /*157f0*/  LEA.HI R2, R0, R0, RZ, 0x1 ;  /* 0x0000000000027211 */ /* 0x001fc800078f08ff */
[----:B------:R-:W-:Y:S02]  /*15800*/  LOP3.LUT R3, R2, 0xfffffffe, RZ, 0xc0, !PT ;  /* 0xfffffffe02037812 */ /* 0x000fe400078ec0ff */
[----:B------:R-:W-:-:S03]  /*15810*/  MOV R2, 0x400 ;  /* 0x0000040000027802 */ /* 0x000fc60000000f00 */
[----:B------:R-:W-:Y:S01]  /*15820*/  IMAD.IADD R0, R0, 0x1, -R3 ;  /* 0x0000000100007824 */ /* 0x000fe200078e0a03 */
[----:B-1----:R-:W-:-:S04]  /*15830*/  LEA R4, R5, R2, 0x18 ;  /* 0x0000000205047211 */ /* 0x002fc800078ec0ff */
[----:B------:R-:W-:-:S04]  /*15840*/  SHF.L.U32 R0, R0, 0x1f, RZ ;  /* 0x0000001f00007819 */ /* 0x000fc800000006ff */
[----:B------:R-:W0:Y:S02]  /*15850*/  SYNCS.PHASECHK.TRANS64.TRYWAIT P0, [R4+URZ+0x16820], R0 ;  /* 0x01682000040075a7 */ /* 0x000e24000800017f */
[----:B0-----:R-:W-:Y:S05]  /*15860*/  @!P0 BRA `(.L_x_13441) ;  /* 0x0000005800548947 */ /* 0x001fea0003800000 */
.L_x_13644:
[----:B------:R-:W-:Y:S05]  /*15870*/  BSYNC B0 ;  /* 0x0000000000007941 */ /* 0x000fea0003800000 */
.L_x_13440:
[----:B------:R-:W-:-:S03]  /*15880*/  UMOV UR4, 0xffffffff ;  /* 0xffffffff00047882 */ /* 0x000fc60000000000 */
[----:B------:R-:W-:Y:S05]  /*15890*/  BRA.DIV UR4, `(.L_x_13442) ;  /* 0x0000005a045c7947 */ /* 0x000fea000b800000 */
[----:B0-----:R-:W0:Y:S02]  /*158a0*/  S2R R0, SR_TID.X ;  /* 0x0000000000007919 */ /* 0x001e240000002100 */
[----:B0-----:R-:W-:-:S04]  /*158b0*/  SHF.R.U32.HI R0, RZ, 0x5, R0 ;  /* 0x00000005ff007819 */ /* 0x001fc80000011600 */
[----:B------:R-:W-:-:S05]  /*158c0*/  LOP3.LUT R0, R0, 0x3, RZ, 0xc0, !PT ;  /* 0x0000000300007812 */ /* 0x000fca00078ec0ff */
[----:B------:R0:W1:Y:S02]  /*158d0*/  SHFL.IDX PT, R14, R0, RZ, 0x1f ;  /* 0x00001fff000e7589 */ /* 0x00006400000e0000 */
.L_x_13647:
[----:B-1----:R-:W-:-:S13]  /*158e0*/  ISETP.NE.AND P0, PT, R14, RZ, PT ;  /* 0x000000ff0e00720c */ /* 0x002fda0003f05270 */
[----:B------:R-:W-:Y:S05]  /*158f0*/  @P0 BRA `(.L_x_13207) ;  /* 0x0000000000880947 */ /* 0x000fea0003800000 */
[----:B------:R-:W-:-:S03]  /*15900*/  UMOV UR4, 0xffffffff ;  /* 0xffffffff00047882 */ /* 0x000fc60000000000 */
[----:B------:R-:W-:Y:S05]  /*15910*/  BRA.DIV UR4, `(.L_x_13443) ;  /* 0x0000005a04707947 */ /* 0x000fea000b800000 */
[----:B------:R-:W-:-:S13]  /*15920*/  ELECT P6, URZ, PT ;  /* 0x00000000003f782f */ /* 0x000fda00038c0000 */
.L_x_13650:
[----:B------:R-:W-:Y:S05]  /*15930*/  @!P6 BRA `(.L_x_13207) ;  /* 0x000000000078e947 */ /* 0x000fea0003800000 */
[----:B------:R-:W-:-:S06]  /*15940*/  ULOP3.LUT UR4, UR36, 0x2, URZ, 0xfc, !UPT ;  /* 0x0000000224047892 */ /* 0x000fcc000f8efc3f */
[----:B0-----:R-:W-:-:S05]  /*15950*/  IMAD.U32 R0, RZ, RZ, UR4 ;  /* 0x00000004ff007e24 */ /* 0x001fca000f8e00ff */
[----:B------:R-:W-:-:S13]  /*15960*/  ISETP.NE.AND P0, PT, R0, 0x3, PT ;  /* 0x000000030000780c */ /* 0x000fda0003f05270 */
[----:B------:R-:W-:Y:S05]  /*15970*/  @!P0 BRA `(.L_x_13444) ;  /* 0x0000000000048947 */ /* 0x000fea0003800000 */
[----:B------:R-:W-:Y:S01]  /*15980*/  BPT.TRAP 0x1 ;  /* 0x000000040000795c */ /* 0x000fe20000300000 */
.L_x_13444:
[C---:B------:R-:W-:Y:S01]  /*15990*/  LEA R5, R25.reuse, R4, 0x3 ;  /* 0x0000000419057211 */ /* 0x040fe200078e18ff */
[----:B------:R-:W-:Y:S01]  /*159a0*/  VIADD R25, R25, 0x1 ;  /* 0x0000000119197836 */ /* 0x000fe20000000000 */
[----:B------:R-:W-:-:S04]  /*159b0*/  SHF.L.U32 R0, R28, 0x1f, RZ ;  /* 0x0000001f1c007819 */ /* 0x000fc800000006ff */
[----:B------:R-:W0:Y:S01]  /*159c0*/  SYNCS.PHASECHK.TRANS64.TRYWAIT P1, [R5+URZ+0x16840], R0 ;  /* 0x01684000050075a7 */ /* 0x000e22000802017f */
[----:B------:R-:W-:-:S04]  /*159d0*/  ISETP.NE.AND P2, PT, R25, 0x2, PT ;  /* 0x000000021900780c */ /* 0x000fc80003f45270 */
[----:B------:R-:W-:Y:S01]  /*159e0*/  SEL R3, RZ, 0x1, P2 ;  /* 0x00000001ff037807 */ /* 0x000fe20001000000 */
[----:B0-----:R-:W-:Y:S08]  /*159f0*/  @!P1 BRA `(.L_x_13445) ;  /* 0x0000005800589947 */ /* 0x001ff00003800000 */
.L_x_13651:
[----:B------:R-:W-:Y:S02]  /*15a00*/  SEL R25, R25, RZ, P2 ;  /* 0x000000ff19197207 */ /* 0x000fe40001000000 */
[----:B------:R-:W-:Y:S01]  /*15a10*/  LOP3.LUT R2, R28, R3, RZ, 0x3c, !PT ;  /* 0x000000031c027212 */ /* 0x000fe200078e3cff */
[----:B------:R-:W-:Y:S06]  /*15a20*/  @!P0 BRA `(.L_x_13446) ;  /* 0x0000000000048947 */ /* 0x000fec0003800000 */
[----:B------:R-:W-:Y:S01]  /*15a30*/  BPT.TRAP 0x1 ;  /* 0x000000040000795c */ /* 0x000fe20000300000 */
.L_x_13446:
[----:B------:R-:W-:Y:S01]  /*15a40*/  IMAD R25, R25, 0x8, R4 ;  /* 0x0000000819197824 */ /* 0x000fe200078e0204 */
[----:B------:R-:W-:-:S04]  /*15a50*/  SHF.L.U32 R2, R2, 0x1f, RZ ;  /* 0x0000001f02027819 */ /* 0x000fc800000006ff */
[----:B------:R-:W1:Y:S02]  /*15a60*/  SYNCS.PHASECHK.TRANS64.TRYWAIT P1, [R25+URZ+0x16840], R2 ;  /* 0x01684002190075a7 */ /* 0x000e64000802017f */
[----:B-1----:R-:W-:Y:S05]  /*15a70*/  @!P1 BRA `(.L_x_13447) ;  /* 0x00000058004c9947 */ /* 0x002fea0003800000 */
.L_x_13652:
[----:B------:R-:W-:Y:S05]  /*15a80*/  @!P0 BRA `(.L_x_13448) ;  /* 0x0000000000048947 */ /* 0x000fea0003800000 */
[----:B------:R-:W-:Y:S01]  /*15a90*/  BPT.TRAP 0x1 ;  /* 0x000000040000795c */ /* 0x000fe20000300000 */
.L_x_13448:
[----:B------:R-:W2:Y:S02]  /*15aa0*/  SYNCS.PHASECHK.TRANS64.TRYWAIT P1, [R5+URZ+0x16860], R0 ;  /* 0x01686000050075a7 */ /* 0x000ea4000802017f */
[----:B--2---:R-:W-:Y:S05]  /*15ab0*/  @!P1 BRA `(.L_x_13449) ;  /* 0x0000005800509947 */ /* 0x004fea0003800000 */
.L_x_13653:
[----:B------:R-:W-:Y:S05]  /*15ac0*/  @!P0 BRA `(.L_x_13450) ;  /* 0x0000000000048947 */ /* 0x000fea0003800000 */
[----:B------:R-:W-:Y:S01]  /*15ad0*/  BPT.TRAP 0x1 ;  /* 0x000000040000795c */ /* 0x000fe20000300000 */
.L_x_13450:
[----:B---3--:R3:W4:Y:S02]  /*15ae0*/  SYNCS.PHASECHK.TRANS64.TRYWAIT P0, [R25+URZ+0x16860], R2 ;  /* 0x01686002190075a7 */ /* 0x008724000800017f */
[----:B----4-:R-:W-:Y:S05]  /*15af0*/  @!P0 NANOSLEEP.SYNCS 0x989680 ;  /* 0x009896800000895d */ /* 0x010fea0003900000 */
[----:B------:R-:W4:Y:S02]  /*15b00*/  @!P0 SYNCS.PHASECHK.TRANS64 P0, [R25+URZ+0x16860], R2 ;  /* 0x01686002190085a7 */ /* 0x000f24000800007f */
[----:B----4-:R-:W-:Y:S05]  /*15b10*/  @!P0 BRA `(.L_x_13450) ;  /* 0xfffffffc00f08947 */ /* 0x010fea000383ffff */
.L_x_13207:
[----:B------:R-:W-:Y:S05]  /*15b20*/  BSYNC B9 ;  /* 0x0000000000097941 */ /* 0x000fea0003800000 */
.L_x_13204:
[----:B------:R-:W-:Y:S05]  /*15b30*/  EXIT ;  /* 0x000000000000794d */ /* 0x000fea0003800000 */
.L_x_13225:
[----:B0-----:R0:W1:Y:S02]  /*15b40*/  SYNCS.PHASECHK.TRANS64.TRYWAIT P6, [R71+URZ+0x16890], R79 ;  /* 0x0168904f470075a7 */ /* 0x00106400080c017f */
[----:B-1----:R-:W-:Y:S05]  /*15b50*/  @!P6 NANOSLEEP.SYNCS 0x989680 ;  /* 0x009896800000e95d */ /* 0x002fea0003900000 */
[----:B------:R-:W1:Y:S02]  /*15b60*/  @!P6 SYNCS.PHASECHK.TRANS64 P6, [R71+URZ+0x16890], R79 ;  /* 0x0168904f4700e5a7 */ /* 0x000e6400080c007f */
[----:B-1----:R-:W-:Y:S05]  /*15b70*/  @!P6 BRA `(.L_x_13225) ;  /* 0xfffffffc00f0e947 */ /* 0x002fea000383ffff */
[----:B------:R-:W-:Y:S05]  /*15b80*/  BRA `(.L_x_13451) ;  /* 0xfffffecc00c47947 */ /* 0x000fea000383ffff */
.L_x_13226:
        /* <DEDUP_REMOVED lines=8> */
.L_x_13453:
[----:B------:R-:W-:Y:S05]  /*15c10*/  BSYNC B1 ;  /* 0x0000000000017941 */ /* 0x000fea0003800000 */
.L_x_13452:
        /* <DEDUP_REMOVED lines=8> */
.L_x_13454:
[----:B------:R-:W-:Y:S05]  /*15ca0*/  BRA `(.L_x_13455) ;  /* 0xfffffecc00907947 */ /* 0x000fea000383ffff */
.L_x_13235:
[----:B------:R-:W-:Y:S01]  /*15cb0*/  BSSY B1, `(.L_x_13456) ;  /* 0x0000008000017945 */ /* 0x000fe20003800000 */
[----:B0---4-:R-:W-:Y:S01]  /*15cc0*/  MOV R13, R85 ;  /* 0x00000055000d7202 */ /* 0x011fe20000000f00 */
[----:B------:R-:W-:Y:S01]  /*15cd0*/  IMAD.MOV.U32 R12, RZ, RZ, 0x1 ;  /* 0x00000001ff0c7424 */ /* 0x000fe200078e00ff */
[----:B------:R-:W-:Y:S01]  /*15ce0*/  MOV R15, 0xffffffff ;  /* 0xffffffff000f7802 */ /* 0x000fe20000000f00 */
[----:B------:R-:W-:-:S07]  /*15cf0*/  IMAD.MOV.U32 R11, RZ, RZ, 0x1c1f ;  /* 0x00001c1fff0b7424 */ /* 0x000fce00078e00ff */
[----:B-123--:R-:W-:Y:S05]  /*15d00*/  WARPSYNC.COLLECTIVE R15, `(.L_x_13457) ;  /* 0x000000000f087348 */ /* 0x00efea0003c00000 */
[----:B---3--:R0:W3:Y:S02]  /*15d10*/  SHFL.IDX P6, R14, R13, R12, R11 ;  /* 0x0000000c0d0e7389 */ /* 0x0080e400000c000b */
[----:B0123--:R-:W-:Y:S01]  /*15d20*/  ENDCOLLECTIVE ;  /* 0x000000000000791b */ /* 0x00ffe20003800000 */
.L_x_13457:
[----:B------:R-:W-:Y:S05]  /*15d30*/  BSYNC B1 ;  /* 0x0000000000017941 */ /* 0x000fea0003800000 */
.L_x_13456:
        /* <DEDUP_REMOVED lines=8> */
.L_x_13458:
[----:B------:R-:W-:Y:S05]  /*15dc0*/  BRA `(.L_x_13459) ;  /* 0xfffffed000fc7947 */ /* 0x000fea000383ffff */
.L_x_13247:
[----:B--2---:R2:W3:Y:S02]  /*15dd0*/  SYNCS.PHASECHK.TRANS64.TRYWAIT P4, [R71+URZ+0x16890], R79 ;  /* 0x0168904f470075a7 */ /* 0x0044e4000808017f */
[----:B---3--:R-:W-:Y:S05]  /*15de0*/  @!P4 NANOSLEEP.SYNCS 0x989680 ;  /* 0x009896800000c95d */ /* 0x008fea0003900000 */
[----:B------:R-:W3:Y:S02]  /*15df0*/  @!P4 SYNCS.PHASECHK.TRANS64 P4, [R71+URZ+0x16890], R79 ;  /* 0x0168904f4700c5a7 */ /* 0x000ee4000808007f */
[----:B---3--:R-:W-:Y:S05]  /*15e00*/  @!P4 BRA `(.L_x_13247) ;  /* 0xfffffffc00f0c947 */ /* 0x008fea000383ffff */
[----:B------:R-:W-:Y:S05]  /*15e10*/  BRA `(.L_x_13460) ;  /* 0xfffffedc00ec7947 */ /* 0x000fea000383ffff */
.L_x_13248:
[----:B------:R-:W-:Y:S01]  /*15e20*/  BSSY B1, `(.L_x_13461) ;  /* 0x0000008000017945 */ /* 0x000fe20003800000 */
[----:B0-----:R-:W-:Y:S01]  /*15e30*/  MOV R13, R85 ;  /* 0x00000055000d7202 */ /* 0x001fe20000000f00 */
[----:B------:R-:W-:Y:S01]  /*15e40*/  IMAD.MOV.U32 R12, RZ, RZ, RZ ;  /* 0x000000ffff0c7224 */ /* 0x000fe200078e00ff */
[----:B------:R-:W-:Y:S01]  /*15e50*/  MOV R15, 0xffffffff ;  /* 0xffffffff000f7802 */ /* 0x000fe20000000f00 */
[----:B------:R-:W-:-:S07]  /*15e60*/  IMAD.MOV.U32 R11, RZ, RZ, 0x1c1f ;  /* 0x00001c1fff0b7424 */ /* 0x000fce00078e00ff */
[----:B--2---:R-:W-:Y:S05]  /*15e70*/  WARPSYNC.COLLECTIVE R15, `(.L_x_13462) ;  /* 0x000000000f087348 */ /* 0x004fea0003c00000 */
[----:B------:R0:W1:Y:S02]  /*15e80*/  SHFL.IDX P6, R14, R13, R12, R11 ;  /* 0x0000000c0d0e7389 */ /* 0x00006400000c000b */
[----:B012---:R-:W-:Y:S01]  /*15e90*/  ENDCOLLECTIVE ;  /* 0x000000000000791b */ /* 0x007fe20003800000 */
.L_x_13462:
[----:B------:R-:W-:Y:S05]  /*15ea0*/  BSYNC B1 ;  /* 0x0000000000017941 */ /* 0x000fea0003800000 */
.L_x_13461:
        /* <DEDUP_REMOVED lines=8> */
.L_x_13463:
[----:B------:R-:W-:Y:S01]  /*15f30*/  MOV R82, R14 ;  /* 0x0000000e00527202 */ /* 0x000fe20000000f00 */
[----:B------:R-:W-:Y:S06]  /*15f40*/  BRA `(.L_x_13464) ;  /* 0xfffffedc00b87947 */ /* 0x000fec000383ffff */
.L_x_13253:
        /* <DEDUP_REMOVED lines=8> */
.L_x_13466:
[----:B------:R-:W-:Y:S05]  /*15fd0*/  BSYNC B1 ;  /* 0x0000000000017941 */ /* 0x000fea0003800000 */
.L_x_13465:
        /* <DEDUP_REMOVED lines=8> */
.L_x_13467:
[----:B------:R-:W-:Y:S01]  /*16060*/  IMAD.MOV.U32 R84, RZ, RZ, R14 ;  /* 0x000000ffff547224 */ /* 0x000fe200078e000e */
[----:B------:R-:W-:Y:S06]  /*16070*/  BRA `(.L_x_13468) ;  /* 0xfffffee400487947 */ /* 0x000fec000383ffff */
.L_x_13258:
[----:B0-----:R0:W1:Y:S02]  /*16080*/  SYNCS.PHASECHK.TRANS64.TRYWAIT P3, [R71+URZ+0x16890], R79 ;  /* 0x0168904f470075a7 */ /* 0x001064000806017f */
[----:B-1----:R-:W-:Y:S05]  /*16090*/  @!P3 NANOSLEEP.SYNCS 0x989680 ;  /* 0x009896800000b95d */ /* 0x002fea0003900000 */
[----:B------:R-:W1:Y:S02]  /*160a0*/  @!P3 SYNCS.PHASECHK.TRANS64 P3, [R71+URZ+0x16890], R79 ;  /* 0x0168904f4700b5a7 */ /* 0x000e64000806007f */
[----:B-1----:R-:W-:Y:S05]  /*160b0*/  @!P3 BRA `(.L_x_13258) ;  /* 0xfffffffc00f0b947 */ /* 0x002fea000383ffff */
[----:B------:R-:W-:Y:S05]  /*160c0*/  BRA `(.L_x_13469) ;  /* 0xfffffeec00507947 */ /* 0x000fea000383ffff */
.L_x_13259:
        /* <DEDUP_REMOVED lines=8> */
.L_x_13471:
[----:B------:R-:W-:Y:S05]  /*16150*/  BSYNC B1 ;  /* 0x0000000000017941 */ /* 0x000fea0003800000 */
.L_x_13470:
        /* <DEDUP_REMOVED lines=8> */
.L_x_13472:
[----:B------:R-:W-:Y:S01]  /*161e0*/  IMAD.MOV.U32 R37, RZ, RZ, R14 ;  /* 0x000000ffff257224 */ /* 0x000fe200078e000e */
[----:B------:R-:W-:Y:S06]  /*161f0*/  BRA `(.L_x_13473) ;  /* 0xfffffeec00747947 */ /* 0x000fec000383ffff */
.L_x_13262:
[----:B------:R-:W-:Y:S01]  /*16200*/  BSSY B1, `(.L_x_13474) ;  /* 0x0000008000017945 */ /* 0x000fe20003800000 */
[----:B----4-:R-:W-:Y:S01]  /*16210*/  MOV R13, R38 ;  /* 0x00000026000d7202 */ /* 0x010fe20000000f00 */
[----:B------:R-:W-:Y:S01]  /*16220*/  IMAD.MOV.U32 R12, RZ, RZ, 0x1 ;  /* 0x00000001ff0c7424 */ /* 0x000fe200078e00ff */
[----:B------:R-:W-:Y:S01]  /*16230*/  MOV R15, 0xffffffff ;  /* 0xffffffff000f7802 */ /* 0x000fe20000000f00 */
[----:B------:R-:W-:-:S07]  /*16240*/  IMAD.MOV.U32 R11, RZ, RZ, 0x1c1f ;  /* 0x00001c1fff0b7424 */ /* 0x000fce00078e00ff */
[----:B0123--:R-:W-:Y:S05]  /*16250*/  WARPSYNC.COLLECTIVE R15, `(.L_x_13475) ;  /* 0x000000000f087348 */ /* 0x00ffea0003c00000 */
[----:B------:R4:W0:Y:S02]  /*16260*/  SHFL.IDX P6, R14, R13, R12, R11 ;  /* 0x0000000c0d0e7389 */ /* 0x00082400000c000b */
[----:B01234-:R-:W-:Y:S01]  /*16270*/  ENDCOLLECTIVE ;  /* 0x000000000000791b */ /* 0x01ffe20003800000 */
.L_x_13475:
[----:B------:R-:W-:Y:S05]  /*16280*/  BSYNC B1 ;  /* 0x0000000000017941 */ /* 0x000fea0003800000 */
.L_x_13474:
        /* <DEDUP_REMOVED lines=8> */
.L_x_13476:
[----:B------:R-:W-:Y:S01]  /*16310*/  MOV R37, R14 ;  /* 0x0000000e00257202 */ /* 0x000fe20000000f00 */
[----:B------:R-:W-:Y:S06]  /*16320*/  BRA `(.L_x_13477) ;  /* 0xfffffeec00707947 */ /* 0x000fec000383ffff */
.L_x_13266:
[----:B0-----:R0:W4:Y:S02]  /*16330*/  SYNCS.PHASECHK.TRANS64.TRYWAIT P4, [R71+URZ+0x168b0], R79 ;  /* 0x0168b04f470075a7 */ /* 0x001124000808017f */
[----:B----4-:R-:W-:Y:S05]  /*16340*/  @!P4 NANOSLEEP.SYNCS 0x989680 ;  /* 0x009896800000c95d */ /* 0x010fea0003900000 */
[----:B------:R-:W4:Y:S02]  /*16350*/  @!P4 SYNCS.PHASECHK.TRANS64 P4, [R71+URZ+0x168b0], R79 ;  /* 0x0168b04f4700c5a7 */ /* 0x000f24000808007f */
[----:B----4-:R-:W-:Y:S05]  /*16360*/  @!P4 BRA `(.L_x_13266) ;  /* 0xfffffffc00f0c947 */ /* 0x010fea000383ffff */
[----:B------:R-:W-:Y:S05]  /*16370*/  BRA `(.L_x_13478) ;  /* 0xfffffeec00e87947 */ /* 0x000fea000383ffff */
.L_x_13274:
[----:B------:R-:W0:Y:S01]  /*16380*/  S2R R4, SR_TID.X ;  /* 0x0000000000047919 */ /* 0x000e220000002100 */
[----:B------:R-:W-:Y:S01]  /*16390*/  BSSY B0, `(.L_x_13479) ;  /* 0x000000c000007945 */ /* 0x000fe20003800000 */
[----:B------:R-:W-:Y:S01]  /*163a0*/  MOV R12, RZ ;  /* 0x000000ff000c7202 */ /* 0x000fe20000000f00 */
[----:B------:R-:W-:Y:S02]  /*163b0*/  IMAD.MOV.U32 R11, RZ, RZ, 0x1f ;  /* 0x0000001fff0b7424 */ /* 0x000fe400078e00ff */
[----:B------:R-:W-:Y:S02]  /*163c0*/  IMAD.MOV.U32 R15, RZ, RZ, -0x1 ;  /* 0xffffffffff0f7424 */ /* 0x000fe400078e00ff */
[----:B0-----:R-:W-:-:S05]  /*163d0*/  VIADD R5, R4, 0xffffff80 ;  /* 0xffffff8004057836 */ /* 0x001fca0000000000 */
[----:B------:R-:W-:-:S04]  /*163e0*/  SHF.R.S32.HI R4, RZ, 0x1f, R5 ;  /* 0x0000001fff047819 */ /* 0x000fc80000011405 */
[----:B------:R-:W-:-:S04]  /*163f0*/  LEA.HI R4, R4, R5, RZ, 0x7 ;  /* 0x0000000504047211 */ /* 0x000fc800078f38ff */
[----:B------:R-:W-:-:S05]  /*16400*/  SHF.R.S32.HI R4, RZ, 0x7, R4 ;  /* 0x00000007ff047819 */ /* 0x000fca0000011404 */
[----:B------:R-:W-:-:S07]  /*16410*/  IMAD.MOV.U32 R13, RZ, RZ, R4 ;  /* 0x000000ffff0d7224 */ /* 0x000fce00078e0004 */
[----:B-----5:R-:W-:Y:S05]  /*16420*/  WARPSYNC.COLLECTIVE R15, `(.L_x_13480) ;  /* 0x000000000f087348 */ /* 0x020fea0003c00000 */
[----:B------:R0:W1:Y:S02]  /*16430*/  SHFL.IDX P6, R14, R13, R12, R11 ;  /* 0x0000000c0d0e7389 */ /* 0x00006400000c000b */
[----:B01---5:R-:W-:Y:S01]  /*16440*/  ENDCOLLECTIVE ;  /* 0x000000000000791b */ /* 0x023fe20003800000 */
.L_x_13480:
[----:B------:R-:W-:Y:S05]  /*16450*/  BSYNC B0 ;  /* 0x0000000000007941 */ /* 0x000fea0003800000 */
.L_x_13479:
[----:B------:R1:W-:Y:S01]  /*16460*/  STL [R1+0x18], R14 ;  /* 0x0000180e01007387 */ /* 0x0003e20000100800 */
[----:B------:R-:W-:Y:S05]  /*16470*/  BRA `(.L_x_13481) ;  /* 0xfffffef400687947 */ /* 0x000fea000383ffff */
.L_x_13286:
[----:B------:R-:W-:Y:S01]  /*16480*/  BSSY B1, `(.L_x_13482) ;  /* 0x0000008000017945 */ /* 0x000fe20003800000 */
[----:B------:R-:W-:Y:S01]  /*16490*/  MOV R13, R26 ;  /* 0x0000001a000d7202 */ /* 0x000fe20000000f00 */
[----:B------:R-:W-:Y:S01]  /*164a0*/  IMAD.MOV.U32 R12, RZ, RZ, RZ ;  /* 0x000000ffff0c7224 */ /* 0x000fe200078e00ff */
[----:B------:R-:W-:Y:S01]  /*164b0*/  MOV R15, 0xffffffff ;  /* 0xffffffff000f7802 */ /* 0x000fe20000000f00 */
[----:B------:R-:W-:-:S07]  /*164c0*/  IMAD.MOV.U32 R11, RZ, RZ, 0x1c1f ;  /* 0x00001c1fff0b7424 */ /* 0x000fce00078e00ff */
[----:B-1----:R-:W-:Y:S05]  /*164d0*/  WARPSYNC.COLLECTIVE R15, `(.L_x_13483) ;  /* 0x000000000f087348 */ /* 0x002fea0003c00000 */
[----:B-1----:R0:W1:Y:S02]  /*164e0*/  SHFL.IDX P6, R14, R13, R12, R11 ;  /* 0x0000000c0d0e7389 */ /* 0x00206400000c000b */
[----:B01----:R-:W-:Y:S01]  /*164f0*/  ENDCOLLECTIVE ;  /* 0x000000000000791b */ /* 0x003fe20003800000 */
.L_x_13483:
[----:B------:R-:W-:Y:S05]  /*16500*/  BSYNC B1 ;  /* 0x0000000000017941 */ /* 0x000fea0003800000 */
.L_x_13482:
        /* <DEDUP_REMOVED lines=8> */
.L_x_13484:
[----:B------:R-:W-:Y:S01]  /*16590*/  IMAD.MOV.U32 R13, RZ, RZ, R28 ;  /* 0x000000ffff0d7224 */ /* 0x000fe200078e001c */
[----:B------:R-:W-:-:S07]  /*165a0*/  MOV R0, R14 ;  /* 0x0000000e00007202 */ /* 0x000fce0000000f00 */
[----:B------:R-:W-:Y:S05]  /*165b0*/  WARPSYNC.COLLECTIVE R15, `(.L_x_13485) ;  /* 0x000000000f087348 */ /* 0x000fea0003c00000 */
[----:B------:R0:W1:Y:S02]  /*165c0*/  SHFL.IDX P6, R14, R13, R12, R11 ;  /* 0x0000000c0d0e7389 */ /* 0x00006400000c000b */
[----:B01----:R-:W-:Y:S01]  /*165d0*/  ENDCOLLECTIVE ;  /* 0x000000000000791b */ /* 0x003fe20003800000 */
.L_x_13485:
[----:B------:R-:W-:Y:S01]  /*165e0*/  MOV R13, R27 ;  /* 0x0000001b000d7202 */ /* 0x000fe20000000f00 */
[----:B------:R-:W-:-:S07]  /*165f0*/  IMAD.MOV.U32 R5, RZ, RZ, R14 ;  /* 0x000000ffff057224 */ /* 0x000fce00078e000e */
[----:B------:R-:W-:Y:S05]  /*16600*/  WARPSYNC.COLLECTIVE R15, `(.L_x_13486) ;  /* 0x000000000f087348 */ /* 0x000fea0003c00000 */
[----:B------:R0:W1:Y:S02]  /*16610*/  SHFL.IDX P6, R14, R13, R12, R11 ;  /* 0x0000000c0d0e7389 */ /* 0x00006400000c000b */
[----:B01----:R-:W-:Y:S01]  /*16620*/  ENDCOLLECTIVE ;  /* 0x000000000000791b */ /* 0x003fe20003800000 */
.L_x_13486:
[----:B------:R-:W-:Y:S05]  /*16630*/  BRA `(.L_x_13487) ;  /* 0xfffffef800787947 */ /* 0x000fea000383ffff */
.L_x_13290:
[----:B0-----:R0:W1:Y:S02]  /*16640*/  SYNCS.PHASECHK.TRANS64.TRYWAIT P0, [R18+URZ+0x16800], R15 ;  /* 0x0168000f120075a7 */ /* 0x001064000800017f */
[----:B-1----:R-:W-:Y:S05]  /*16650*/  @!P0 NANOSLEEP.SYNCS 0x989680 ;  /* 0x009896800000895d */ /* 0x002fea0003900000 */
[----:B------:R-:W1:Y:S02]  /*16660*/  @!P0 SYNCS.PHASECHK.TRANS64 P0, [R18+URZ+0x16800], R15 ;  /* 0x0168000f120085a7 */ /* 0x000e64000800007f */
[----:B-1----:R-:W-:Y:S05]  /*16670*/  @!P0 BRA `(.L_x_13290) ;  /* 0xfffffffc00f08947 */ /* 0x002fea000383ffff */
[----:B------:R-:W-:Y:S05]  /*16680*/  BRA `(.L_x_13488) ;  /* 0xfffffefc00b47947 */ /* 0x000fea000383ffff */
.L_x_13298:
[----:B------:R-:W-:Y:S01]  /*16690*/  BSSY B1, `(.L_x_13489) ;  /* 0x0000008000017945 */ /* 0x000fe20003800000 */
[----:B------:R-:W-:Y:S01]  /*166a0*/  IMAD.MOV.U32 R13, RZ, RZ, R26 ;  /* 0x000000ffff0d7224 */ /* 0x000fe200078e001a */
[----:B------:R-:W-:Y:S01]  /*166b0*/  MOV R11, 0x1c1f ;  /* 0x00001c1f000b7802 */ /* 0x000fe20000000f00 */
[----:B------:R-:W-:Y:S02]  /*166c0*/  IMAD.MOV.U32 R12, RZ, RZ, RZ ;  /* 0x000000ffff0c7224 */ /* 0x000fe400078e00ff */
[----:B------:R-:W-:-:S07]  /*166d0*/  IMAD.MOV.U32 R15, RZ, RZ, -0x1 ;  /* 0xffffffffff0f7424 */ /* 0x000fce00078e00ff */
[----:B-1----:R-:W-:Y:S05]  /*166e0*/  WARPSYNC.COLLECTIVE R15, `(.L_x_13490) ;  /* 0x000000000f087348 */ /* 0x002fea0003c00000 */
[----:B-1----:R0:W1:Y:S02]  /*166f0*/  SHFL.IDX P6, R14, R13, R12, R11 ;  /* 0x0000000c0d0e7389 */ /* 0x00206400000c000b */
[----:B01----:R-:W-:Y:S01]  /*16700*/  ENDCOLLECTIVE ;  /* 0x000000000000791b */ /* 0x003fe20003800000 */
.L_x_13490:
[----:B------:R-:W-:Y:S05]  /*16710*/  BSYNC B1 ;  /* 0x0000000000017941 */ /* 0x000fea0003800000 */
.L_x_13489:
        /* <DEDUP_REMOVED lines=8> */
.L_x_13491:
[----:B------:R-:W-:Y:S02]  /*167a0*/  IMAD.MOV.U32 R13, RZ, RZ, R28 ;  /* 0x000000ffff0d7224 */ /* 0x000fe400078e001c */
[----:B------:R-:W-:-:S07]  /*167b0*/  IMAD.MOV.U32 R3, RZ, RZ, R14 ;  /* 0x000000ffff037224 */ /* 0x000fce00078e000e */
[----:B------:R-:W-:Y:S05]  /*167c0*/  WARPSYNC.COLLECTIVE R15, `(.L_x_13492) ;  /* 0x000000000f087348 */ /* 0x000fea0003c00000 */
[----:B------:R0:W1:Y:S02]  /*167d0*/  SHFL.IDX P6, R14, R13, R12, R11 ;  /* 0x0000000c0d0e7389 */ /* 0x00006400000c000b */
[----:B01----:R-:W-:Y:S01]  /*167e0*/  ENDCOLLECTIVE ;  /* 0x000000000000791b */ /* 0x003fe20003800000 */
.L_x_13492:
[----:B------:R-:W-:Y:S01]  /*167f0*/  IMAD.MOV.U32 R13, RZ, RZ, R27 ;  /* 0x000000ffff0d7224 */ /* 0x000fe200078e001b */
[----:B------:R-:W-:-:S07]  /*16800*/  MOV R20, R14 ;  /* 0x0000000e00147202 */ /* 0x000fce0000000f00 */
[----:B------:R-:W-:Y:S05]  /*16810*/  WARPSYNC.COLLECTIVE R15, `(.L_x_13493) ;  /* 0x000000000f087348 */ /* 0x000fea0003c00000 */
[----:B------:R0:W1:Y:S02]  /*16820*/  SHFL.IDX P6, R14, R13, R12, R11 ;  /* 0x0000000c0d0e7389 */ /* 0x00006400000c000b */
[----:B01----:R-:W-:Y:S01]  /*16830*/  ENDCOLLECTIVE ;  /* 0x000000000000791b */ /* 0x003fe20003800000 */
.L_x_13493:
[----:B------:R-:W-:Y:S05]  /*16840*/  BRA `(.L_x_13494) ;  /* 0xffffff08001c7947 */ /* 0x000fea000383ffff */
.L_x_13302:
[----:B0-----:R0:W1:Y:S02]  /*16850*/  SYNCS.PHASECHK.TRANS64.TRYWAIT P1, [R18+URZ+0x16800], R25 ;  /* 0x01680019120075a7 */ /* 0x001064000802017f */
[----:B-1----:R-:W-:Y:S05]  /*16860*/  @!P1 NANOSLEEP.SYNCS 0x989680 ;  /* 0x009896800000995d */ /* 0x002fea0003900000 */
[----:B------:R-:W1:Y:S02]  /*16870*/  @!P1 SYNCS.PHASECHK.TRANS64 P1, [R18+URZ+0x16800], R25 ;  /* 0x01680019120095a7 */ /* 0x000e64000802007f */
[----:B-1----:R-:W-:Y:S05]  /*16880*/  @!P1 BRA `(.L_x_13302) ;  /* 0xfffffffc00f09947 */ /* 0x002fea000383ffff */
[----:B------:R-:W-:Y:S05]  /*16890*/  BRA `(.L_x_13495) ;  /* 0xffffff0c00007947 */ /* 0x000fea000383ffff */
.L_x_13308:
[----:B--2---:R2:W3:Y:S02]  /*168a0*/  SYNCS.PHASECHK.TRANS64.TRYWAIT P1, [R0+URZ+0x16830], R5 ;  /* 0x01683005000075a7 */ /* 0x0044e4000802017f */
[----:B---3--:R-:W-:Y:S05]  /*168b0*/  @!P1 NANOSLEEP.SYNCS 0x989680 ;  /* 0x009896800000995d */ /* 0x008fea0003900000 */
[----:B------:R-:W3:Y:S02]  /*168c0*/  @!P1 SYNCS.PHASECHK.TRANS64 P1, [R0+URZ+0x16830], R5 ;  /* 0x01683005000095a7 */ /* 0x000ee4000802007f */
[----:B---3--:R-:W-:Y:S05]  /*168d0*/  @!P1 BRA `(.L_x_13308) ;  /* 0xfffffffc00f09947 */ /* 0x008fea000383ffff */
[----:B------:R-:W-:Y:S05]  /*168e0*/  BRA `(.L_x_13307) ;  /* 0xffffff1800447947 */ /* 0x000fea000383ffff */
.L_x_13315:
[----:B-1----:R1:W2:Y:S02]  /*168f0*/  SYNCS.PHASECHK.TRANS64.TRYWAIT P2, [R5+URZ+0x16830], R6 ;  /* 0x01683006050075a7 */ /* 0x0022a4000804017f */
[----:B--2---:R-:W-:Y:S05]  /*16900*/  @!P2 NANOSLEEP.SYNCS 0x989680 ;  /* 0x009896800000a95d */ /* 0x004fea0003900000 */
[----:B------:R-:W2:Y:S02]  /*16910*/  @!P2 SYNCS.PHASECHK.TRANS64 P2, [R5+URZ+0x16830], R6 ;  /* 0x016830060500a5a7 */ /* 0x000ea4000804007f */
[----:B--2---:R-:W-:Y:S05]  /*16920*/  @!P2 BRA `(.L_x_13315) ;  /* 0xfffffffc00f0a947 */ /* 0x004fea000383ffff */
[----:B------:R-:W-:Y:S05]  /*16930*/  BRA `(.L_x_13314) ;  /* 0xffffff4000787947 */ /* 0x000fea000383ffff */
.L_x_13319:
[----:B-1----:R1:W2:Y:S02]  /*16940*/  SYNCS.PHASECHK.TRANS64.TRYWAIT P1, [R5+URZ+0x16850], R4 ;  /* 0x01685004050075a7 */ /* 0x0022a4000802017f */
[----:B--2---:R-:W-:Y:S05]  /*16950*/  @!P1 NANOSLEEP.SYNCS 0x989680 ;  /* 0x009896800000995d */ /* 0x004fea0003900000 */
[----:B------:R-:W2:Y:S02]  /*16960*/  @!P1 SYNCS.PHASECHK.TRANS64 P1, [R5+URZ+0x16850], R4 ;  /* 0x01685004050095a7 */ /* 0x000ea4000802007f */
[----:B--2---:R-:W-:Y:S05]  /*16970*/  @!P1 BRA `(.L_x_13319) ;  /* 0xfffffffc00f09947 */ /* 0x004fea000383ffff */
[----:B------:R-:W-:Y:S05]  /*16980*/  BRA `(.L_x_13316) ;  /* 0xffffff4400487947 */ /* 0x000fea000383ffff */
.L_x_13326:
[----:B-1----:R1:W2:Y:S02]  /*16990*/  SYNCS.PHASECHK.TRANS64.TRYWAIT P1, [R11+URZ+0x16850], R4 ;  /* 0x016850040b0075a7 */ /* 0x0022a4000802017f */
[----:B--2---:R-:W-:Y:S05]  /*169a0*/  @!P1 NANOSLEEP.SYNCS 0x989680 ;  /* 0x009896800000995d */ /* 0x004fea0003900000 */
[----:B------:R-:W2:Y:S02]  /*169b0*/  @!P1 SYNCS.PHASECHK.TRANS64 P1, [R11+URZ+0x16850], R4 ;  /* 0x016850040b0095a7 */ /* 0x000ea4000802007f */
[----:B--2---:R-:W-:Y:S05]  /*169c0*/  @!P1 BRA `(.L_x_13326) ;  /* 0xfffffffc00f09947 */ /* 0x004fea000383ffff */
[----:B------:R-:W-:Y:S05]  /*169d0*/  BRA `(.L_x_13325) ;  /* 0xffffff6800107947 */ /* 0x000fea000383ffff */
.L_x_13335:
[----:B------:R-:W-:Y:S01]  /*169e0*/  IMAD.MOV.U32 R13, RZ, RZ, R20 ;  /* 0x000000ffff0d7224 */ /* 0x000fe200078e0014 */
[----:B------:R-:W-:Y:S01]  /*169f0*/  MOV R12, RZ ;  /* 0x000000ff000c7202 */ /* 0x000fe20000000f00 */
[----:B------:R-:W-:Y:S02]  /*16a00*/  IMAD.MOV.U32 R11, RZ, RZ, 0x181f ;  /* 0x0000181fff0b7424 */ /* 0x000fe400078e00ff */
[----:B------:R-:W-:Y:S02]  /*16a10*/  IMAD.MOV.U32 R15, RZ, RZ, -0x1 ;  /* 0xffffffffff0f7424 */ /* 0x000fe400078e00ff */
[----:B------:R-:W-:Y:S02]  /*16a20*/  IMAD R24, R28, 0xc0, R29 ;  /* 0x000000c01c187824 */ /* 0x000fe400078e021d */
[----:B------:R-:W-:-:S07]  /*16a30*/  IMAD R21, R8, R25, RZ ;  /* 0x0000001908157224 */ /* 0x000fce00078e02ff */
[----:B-1----:R-:W-:Y:S05]  /*16a40*/  WARPSYNC.COLLECTIVE R15, `(.L_x_13496) ;  /* 0x000000000f087348 */ /* 0x002fea0003c00000 */
[----:B------:R0:W2:Y:S02]  /*16a50*/  SHFL.IDX P6, R14, R13, R12, R11 ;  /* 0x0000000c0d0e7389 */ /* 0x0000a400000c000b */
[----:B012---:R-:W-:Y:S01]  /*16a60*/  ENDCOLLECTIVE ;  /* 0x000000000000791b */ /* 0x007fe20003800000 */
.L_x_13496:
[C---:B------:R-:W-:Y:S02]  /*16a70*/  IADD3 R8, R24.reuse, 0x30, RZ ;  /* 0x0000003018087810 */ /* 0x040fe40007ffe0ff */
[-C--:B------:R-:W-:Y:S02]  /*16a80*/  ISETP.GE.OR P3, PT, R24, R21.reuse, P0 ;  /* 0x000000151800720c */ /* 0x080fe40000766670 */
[----:B------:R-:W-:Y:S01]  /*16a90*/  ISETP.GE.OR P4, PT, R8, R21, P0 ;  /* 0x000000150800720c */ /* 0x000fe20000786670 */
[----:B------:R-:W-:-:S05]  /*16aa0*/  VIADD R8, R24, 0x60 ;  /* 0x0000006018087836 */ /* 0x000fca0000000000 */
[----:B------:R-:W-:Y:S01]  /*16ab0*/  ISETP.GE.OR P2, PT, R8, R21, P0 ;  /* 0x000000150800720c */ /* 0x000fe20000746670 */
[----:B------:R-:W-:Y:S01]  /*16ac0*/  IMAD.MOV.U32 R13, RZ, RZ, R7 ;  /* 0x000000ffff0d7224 */ /* 0x000fe200078e0007 */
[----:B------:R-:W-:-:S11]  /*16ad0*/  MOV R0, R14 ;  /* 0x0000000e00007202 */ /* 0x000fd60000000f00 */
[----:B------:R-:W-:Y:S05]  /*16ae0*/  WARPSYNC.COLLECTIVE R15, `(.L_x_13497) ;  /* 0x000000000f087348 */ /* 0x000fea0003c00000 */
[----:B------:R0:W1:Y:S02]  /*16af0*/  SHFL.IDX P6, R14, R13, R12, R11 ;  /* 0x0000000c0d0e7389 */ /* 0x00006400000c000b */
[----:B01----:R-:W-:Y:S01]  /*16b00*/  ENDCOLLECTIVE ;  /* 0x000000000000791b */ /* 0x003fe20003800000 */
.L_x_13497:
[----:B------:R-:W-:Y:S01]  /*16b10*/  MOV R13, R20 ;  /* 0x00000014000d7202 */ /* 0x000fe20000000f00 */
[----:B------:R-:W-:Y:S02]  /*16b20*/  IMAD.MOV.U32 R12, RZ, RZ, 0x1 ;  /* 0x00000001ff0c7424 */ /* 0x000fe400078e00ff */
[----:B------:R-:W-:-:S07]  /*16b30*/  IMAD.MOV.U32 R3, RZ, RZ, R14 ;  /* 0x000000ffff037224 */ /* 0x000fce00078e000e */
[----:B------:R-:W-:Y:S05]  /*16b40*/  WARPSYNC.COLLECTIVE R15, `(.L_x_13498) ;  /* 0x000000000f087348 */ /* 0x000fea0003c00000 */
[----:B------:R0:W1:Y:S02]  /*16b50*/  SHFL.IDX P6, R14, R13, R12, R11 ;  /* 0x0000000c0d0e7389 */ /* 0x00006400000c000b */
[----:B01----:R-:W-:Y:S01]  /*16b60*/  ENDCOLLECTIVE ;  /* 0x000000000000791b */ /* 0x003fe20003800000 */
.L_x_13498:
[----:B------:R-:W-:-:S04]  /*16b70*/  @!P3 LEA R10, P5, R26, R3, 0x1 ;  /* 0x000000031a0ab211 */ /* 0x000fc800078a08ff */
[----:B------:R-:W-:Y:S02]  /*16b80*/  @!P3 LEA.HI.X R3, R26, R0, R27, 0x1, P5 ;  /* 0x000000001a03b211 */ /* 0x000fe400028f0c1b */
[----:B------:R-:W-:Y:S01]  /*16b90*/  MOV R13, R7 ;  /* 0x00000007000d7202 */ /* 0x000fe20000000f00 */
[----:B------:R-:W-:-:S07]  /*16ba0*/  IMAD.MOV.U32 R4, RZ, RZ, R14 ;  /* 0x000000ffff047224 */ /* 0x000fce00078e000e */
[----:B------:R-:W-:Y:S05]  /*16bb0*/  WARPSYNC.COLLECTIVE R15, `(.L_x_13499) ;  /* 0x000000000f087348 */ /* 0x000fea0003c00000 */
[----:B------:R0:W1:Y:S02]  /*16bc0*/  SHFL.IDX P6, R14, R13, R12, R11 ;  /* 0x0000000c0d0e7389 */ /* 0x00006400000c000b */
[----:B01----:R-:W-:Y:S01]  /*16bd0*/  ENDCOLLECTIVE ;  /* 0x000000000000791b */ /* 0x003fe20003800000 */
.L_x_13499:
[----:B------:R-:W-:Y:S01]  /*16be0*/  IMAD.MOV.U32 R13, RZ, RZ, R20 ;  /* 0x000000ffff0d7224 */ /* 0x000fe200078e0014 */
[----:B------:R-:W-:Y:S01]  /*16bf0*/  MOV R12, 0x2 ;  /* 0x00000002000c7802 */ /* 0x000fe20000000f00 */
[----:B------:R-:W-:-:S07]  /*16c00*/  IMAD.MOV.U32 R5, RZ, RZ, R14 ;  /* 0x000000ffff057224 */ /* 0x000fce00078e000e */
[----:B------:R-:W-:Y:S05]  /*16c10*/  WARPSYNC.COLLECTIVE R15, `(.L_x_13500) ;  /* 0x000000000f087348 */ /* 0x000fea0003c00000 */
[----:B------:R0:W1:Y:S02]  /*16c20*/  SHFL.IDX P6, R14, R13, R12, R11 ;  /* 0x0000000c0d0e7389 */ /* 0x00006400000c000b */
[----:B01----:R-:W-:Y:S01]  /*16c30*/  ENDCOLLECTIVE ;  /* 0x000000000000791b */ /* 0x003fe20003800000 */
.L_x_13500:
[----:B------:R-:W-:-:S04]  /*16c40*/  @!P4 LEA R8, P1, R26, R5, 0x1 ;  /* 0x000000051a08c211 */ /* 0x000fc800078208ff */
[----:B------:R-:W-:Y:S01]  /*16c50*/  @!P4 LEA.HI.X R9, R26, R4, R27, 0x1, P1 ;  /* 0x000000041a09c211 */ /* 0x000fe200008f0c1b */
[----:B------:R-:W-:Y:S02]  /*16c60*/  IMAD.MOV.U32 R13, RZ, RZ, R7 ;  /* 0x000000ffff0d7224 */ /* 0x000fe400078e0007 */
[----:B------:R-:W-:-:S07]  /*16c70*/  IMAD.MOV.U32 R6, RZ, RZ, R14 ;  /* 0x000000ffff067224 */ /* 0x000fce00078e000e */
[----:B------:R-:W-:Y:S05]  /*16c80*/  WARPSYNC.COLLECTIVE R15, `(.L_x_13501) ;  /* 0x000000000f087348 */ /* 0x000fea0003c00000 */
[----:B------:R0:W1:Y:S02]  /*16c90*/  SHFL.IDX P6, R14, R13, R12, R11 ;  /* 0x0000000c0d0e7389 */ /* 0x00006400000c000b */
[----:B01----:R-:W-:Y:S01]  /*16ca0*/  ENDCOLLECTIVE ;  /* 0x000000000000791b */ /* 0x003fe20003800000 */
.L_x_13501:
[----:B------:R-:W-:Y:S01]  /*16cb0*/  @!P3 IMAD.MOV.U32 R11, RZ, RZ, R3 ;  /* 0x000000ffff0bb224 */ /* 0x000fe200078e0003 */
[----:B------:R-:W-:Y:S01]  /*16cc0*/  MOV R13, R20 ;  /* 0x00000014000d7202 */ /* 0x000fe20000000f00 */
[----:B------:R-:W-:-:S03]  /*16cd0*/  IMAD.MOV.U32 R12, RZ, RZ, 0x3 ;  /* 0x00000003ff0c7424 */ /* 0x000fc600078e00ff */
[----:B------:R0:W-:Y:S04]  /*16ce0*/  @!P3 ST.E.128 desc[UR42][R10.64], RZ ;  /* 0x000000ff0a00b985 */ /* 0x0001e8000c101d2a */
[----:B------:R1:W-:Y:S01]  /*16cf0*/  @!P4 ST.E.128 desc[UR42][R8.64], RZ ;  /* 0x000000ff0800c985 */ /* 0x0003e2000c101d2a */
[----:B------:R-:W-:-:S04]  /*16d00*/  @!P2 LEA R25, P5, R26, R14, 0x1 ;  /* 0x0000000e1a19a211 */ /* 0x000fc800078a08ff */
[----:B------:R-:W-:Y:S01]  /*16d10*/  @!P2 LEA.HI.X R5, R26, R6, R27, 0x1, P5 ;  /* 0x000000061a05a211 */ /* 0x000fe200028f0c1b */
[----:B0-----:R-:W-:Y:S02]  /*16d20*/  IMAD.MOV.U32 R11, RZ, RZ, 0x181f ;  /* 0x0000181fff0b7424 */ /* 0x001fe400078e00ff */
[----:B------:R-:W-:-:S07]  /*16d30*/  @!P2 IMAD.MOV.U32 R4, RZ, RZ, R25 ;  /* 0x000000ffff04a224 */ /* 0x000fce00078e0019 */
[----:B-1----:R-:W-:Y:S05]  /*16d40*/  WARPSYNC.COLLECTIVE R15, `(.L_x_13502) ;  /* 0x000000000f087348 */ /* 0x002fea0003c00000 */
[----:B------:R0:W2:Y:S02]  /*16d50*/  SHFL.IDX P6, R14, R13, R12, R11 ;  /* 0x0000000c0d0e7389 */ /* 0x0000a400000c000b */
[----:B012---:R-:W-:Y:S01]  /*16d60*/  ENDCOLLECTIVE ;  /* 0x000000000000791b */ /* 0x007fe20003800000 */
.L_x_13502:
[----:B------:R0:W-:Y:S01]  /*16d70*/  @!P2 ST.E.128 desc[UR42][R4.64], RZ ;  /* 0x000000ff0400a985 */ /* 0x0001e2000c101d2a */
[----:B------:R-:W-:Y:S01]  /*16d80*/  IMAD.MOV.U32 R13, RZ, RZ, R7 ;  /* 0x000000ffff0d7224 */ /* 0x000fe200078e0007 */
[----:B------:R-:W-:-:S07]  /*16d90*/  MOV R0, R14 ;  /* 0x0000000e00007202 */ /* 0x000fce0000000f00 */
[----:B0-----:R-:W-:Y:S05]  /*16da0*/  WARPSYNC.COLLECTIVE R15, `(.L_x_13503) ;  /* 0x000000000f087348 */ /* 0x001fea0003c00000 */
[----:B------:R1:W2:Y:S02]  /*16db0*/  SHFL.IDX P6, R14, R13, R12, R11 ;  /* 0x0000000c0d0e7389 */ /* 0x0002a400000c000b */
[----:B012---:R-:W-:Y:S01]  /*16dc0*/  ENDCOLLECTIVE ;  /* 0x000000000000791b */ /* 0x007fe20003800000 */
.L_x_13503:
[----:B------:R-:W-:Y:S05]  /*16dd0*/  BRA `(.L_x_13504) ;  /* 0xffffff8400847947 */ /* 0x000fea000383ffff */
.L_x_13352:
        /* <DEDUP_REMOVED lines=11> */
.L_x_13506:
[----:B------:R-:W-:Y:S05]  /*16e90*/  BSYNC B1 ;  /* 0x0000000000017941 */ /* 0x000fea0003800000 */
.L_x_13505:
[----:B------:R-:W-:Y:S05]  /*16ea0*/  BRA `(.L_x_13507) ;  /* 0xffffff9400f07947 */ /* 0x000fea000383ffff */
.L_x_13354:
[----:B------:R-:W-:Y:S01]  /*16eb0*/  BSSY B1, `(.L_x_13508) ;  /* 0x0000006000017945 */ /* 0x000fe20003800000 */
[----:B------:R-:W-:-:S07]  /*16ec0*/  IMAD.MOV.U32 R15, RZ, RZ, -0x1 ;  /* 0xffffffffff0f7424 */ /* 0x000fce00078e00ff */
[----:B0-----:R-:W-:Y:S05]  /*16ed0*/  WARPSYNC.COLLECTIVE R15, `(.L_x_13509) ;  /* 0x000000000f0c7348 */ /* 0x001fea0003c00000 */
[----:B------:R-:W-:Y:S02]  /*16ee0*/  ELECT P6, UR62, PT ;  /* 0x00000000003e782f */ /* 0x000fe400038c0000 */
[----:B------:R-:W-:Y:S01]  /*16ef0*/  MOV R14, UR62 ;  /* 0x0000003e000e7c02 */ /* 0x000fe20008000f00 */
[----:B0-----:R-:W-:Y:S10]  /*16f00*/  ENDCOLLECTIVE ;  /* 0x000000000000791b */ /* 0x001ff40003800000 */
.L_x_13509:
[----:B------:R-:W-:Y:S05]  /*16f10*/  BSYNC B1 ;  /* 0x0000000000017941 */ /* 0x000fea0003800000 */
.L_x_13508:
[----:B------:R-:W-:Y:S05]  /*16f20*/  BRA `(.L_x_13353) ;  /* 0xffffff9400e87947 */ /* 0x000fea000383ffff */
.L_x_13356:
[----:B0-----:R0:W1:Y:S02]  /*16f30*/  SYNCS.PHASECHK.TRANS64.TRYWAIT P0, [R22+URZ+0x16820], R5 ;  /* 0x01682005160075a7 */ /* 0x001064000800017f */
[----:B-1----:R-:W-:Y:S05]  /*16f40*/  @!P0 NANOSLEEP.SYNCS 0x989680 ;  /* 0x009896800000895d */ /* 0x002fea0003900000 */
[----:B------:R-:W1:Y:S02]  /*16f50*/  @!P0 SYNCS.PHASECHK.TRANS64 P0, [R22+URZ+0x16820], R5 ;  /* 0x01682005160085a7 */ /* 0x000e64000800007f */
[----:B-1----:R-:W-:Y:S05]  /*16f60*/  @!P0 BRA `(.L_x_13356) ;  /* 0xfffffffc00f08947 */ /* 0x002fea000383ffff */
[----:B------:R-:W-:Y:S05]  /*16f70*/  BRA `(.L_x_13510) ;  /* 0xffffff9400f87947 */ /* 0x000fea000383ffff */
.L_x_13360:
[----:B0-----:R0:W1:Y:S02]  /*16f80*/  SYNCS.PHASECHK.TRANS64.TRYWAIT P0, [R5+URZ+0x168a0], R6 ;  /* 0x0168a006050075a7 */ /* 0x001064000800017f */
[----:B-1----:R-:W-:Y:S05]  /*16f90*/  @!P0 NANOSLEEP.SYNCS 0x989680 ;  /* 0x009896800000895d */ /* 0x002fea0003900000 */
[----:B------:R-:W1:Y:S02]  /*16fa0*/  @!P0 SYNCS.PHASECHK.TRANS64 P0, [R5+URZ+0x168a0], R6 ;  /* 0x0168a006050085a7 */ /* 0x000e64000800007f */
[----:B-1----:R-:W-:Y:S05]  /*16fb0*/  @!P0 BRA `(.L_x_13360) ;  /* 0xfffffffc00f08947 */ /* 0x002fea000383ffff */
[----:B------:R-:W-:Y:S05]  /*16fc0*/  BRA `(.L_x_13511) ;  /* 0xffffff9800107947 */ /* 0x000fea000383ffff */
.L_x_13365:
[----:B-1----:R1:W2:Y:S02]  /*16fd0*/  SYNCS.PHASECHK.TRANS64.TRYWAIT P0, [R5+URZ+0x168c0], R6 ;  /* 0x0168c006050075a7 */ /* 0x0022a4000800017f */
[----:B--2---:R-:W-:Y:S05]  /*16fe0*/  @!P0 NANOSLEEP.SYNCS 0x989680 ;  /* 0x009896800000895d */ /* 0x004fea0003900000 */
[----:B------:R-:W2:Y:S02]  /*16ff0*/  @!P0 SYNCS.PHASECHK.TRANS64 P0, [R5+URZ+0x168c0], R6 ;  /* 0x0168c006050085a7 */ /* 0x000ea4000800007f */
[----:B--2---:R-:W-:Y:S05]  /*17000*/  @!P0 BRA `(.L_x_13365) ;  /* 0xfffffffc00f08947 */ /* 0x004fea000383ffff */
[----:B------:R-:W-:Y:S05]  /*17010*/  BRA `(.L_x_13512) ;  /* 0xffffff9800907947 */ /* 0x000fea000383ffff */
.L_x_13372:
[----:B0-----:R0:W1:Y:S02]  /*17020*/  SYNCS.PHASECHK.TRANS64.TRYWAIT P1, [R5+URZ+0x168a0], R6 ;  /* 0x0168a006050075a7 */ /* 0x001064000802017f */
[----:B-1----:R-:W-:Y:S05]  /*17030*/  @!P1 NANOSLEEP.SYNCS 0x989680 ;  /* 0x009896800000995d */ /* 0x002fea0003900000 */
[----:B------:R-:W1:Y:S02]  /*17040*/  @!P1 SYNCS.PHASECHK.TRANS64 P1, [R5+URZ+0x168a0], R6 ;  /* 0x0168a006050095a7 */ /* 0x000e64000802007f */
[----:B-1----:R-:W-:Y:S05]  /*17050*/  @!P1 BRA `(.L_x_13372) ;  /* 0xfffffffc00f09947 */ /* 0x002fea000383ffff */
[----:B------:R-:W-:Y:S05]  /*17060*/  BRA `(.L_x_13513) ;  /* 0xffffff9c00507947 */ /* 0x000fea000383ffff */
.L_x_13377:
[----:B-1----:R1:W2:Y:S02]  /*17070*/  SYNCS.PHASECHK.TRANS64.TRYWAIT P1, [R5+URZ+0x168c0], R6 ;  /* 0x0168c006050075a7 */ /* 0x0022a4000802017f */
[----:B--2---:R-:W-:Y:S05]  /*17080*/  @!P1 NANOSLEEP.SYNCS 0x989680 ;  /* 0x009896800000995d */ /* 0x004fea0003900000 */
[----:B------:R-:W2:Y:S02]  /*17090*/  @!P1 SYNCS.PHASECHK.TRANS64 P1, [R5+URZ+0x168c0], R6 ;  /* 0x0168c006050095a7 */ /* 0x000ea4000802007f */
[----:B--2---:R-:W-:Y:S05]  /*170a0*/  @!P1 BRA `(.L_x_13377) ;  /* 0xfffffffc00f09947 */ /* 0x004fea000383ffff */
[----:B------:R-:W-:Y:S05]  /*170b0*/  BRA `(.L_x_13514) ;  /* 0xffffff9c00c87947 */ /* 0x000fea000383ffff */
.L_x_13390:
        /* <DEDUP_REMOVED lines=11> */
.L_x_13516:
[----:B------:R-:W-:Y:S05]  /*17170*/  BSYNC B0 ;  /* 0x0000000000007941 */ /* 0x000fea0003800000 */
.L_x_13515:
[----:B------:R-:W-:Y:S05]  /*17180*/  BRA `(.L_x_13517) ;  /* 0xffffffa800487947 */ /* 0x000fea000383ffff */
.L_x_13393:
[----:B-1----:R1:W2:Y:S02]  /*17190*/  SYNCS.PHASECHK.TRANS64.TRYWAIT P0, [R3+URZ+0x16840], R4 ;  /* 0x01684004030075a7 */ /* 0x0022a4000800017f */
[----:B--2---:R-:W-:Y:S05]  /*171a0*/  @!P0 NANOSLEEP.SYNCS 0x989680 ;  /* 0x009896800000895d */ /* 0x004fea0003900000 */
[----:B------:R-:W2:Y:S02]  /*171b0*/  @!P0 SYNCS.PHASECHK.TRANS64 P0, [R3+URZ+0x16840], R4 ;  /* 0x01684004030085a7 */ /* 0x000ea4000800007f */
[----:B--2---:R-:W-:Y:S05]  /*171c0*/  @!P0 BRA `(.L_x_13393) ;  /* 0xfffffffc00f08947 */ /* 0x004fea000383ffff */
[----:B------:R-:W-:Y:S05]  /*171d0*/  BRA `(.L_x_13518) ;  /* 0xffffffa800a87947 */ /* 0x000fea000383ffff */
.L_x_13394:
        /* <DEDUP_REMOVED lines=8> */
.L_x_13520:
[----:B------:R-:W-:Y:S05]  /*17260*/  BSYNC B0 ;  /* 0x0000000000007941 */ /* 0x000fea0003800000 */
.L_x_13519:
        /* <DEDUP_REMOVED lines=9> */
.L_x_13521:
[----:B------:R-:W-:Y:S01]  /*17300*/  MOV R13, R2 ;  /* 0x00000002000d7202 */ /* 0x000fe20000000f00 */
[----:B------:R-:W-:Y:S01]  /*17310*/  IMAD.MOV.U32 R12, RZ, RZ, 0x1 ;  /* 0x00000001ff0c7424 */ /* 0x000fe200078e00ff */
[----:B------:R-:W-:-:S07]  /*17320*/  MOV R7, R14 ;  /* 0x0000000e00077202 */ /* 0x000fce0000000f00 */
[----:B------:R-:W-:Y:S05]  /*17330*/  WARPSYNC.COLLECTIVE R15, `(.L_x_13522) ;  /* 0x000000000f087348 */ /* 0x000fea0003c00000 */
[----:B------:R0:W1:Y:S02]  /*17340*/  SHFL.IDX P6, R14, R13, R12, R11 ;  /* 0x0000000c0d0e7389 */ /* 0x00006400000c000b */
[----:B01----:R-:W-:Y:S01]  /*17350*/  ENDCOLLECTIVE ;  /* 0x000000000000791b */ /* 0x003fe20003800000 */
.L_x_13522:
        /* <DEDUP_REMOVED lines=15> */
.L_x_13523:
[----:B------:R-:W-:Y:S01]  /*17450*/  @P0 LEA R8, R5, R22, 0x1 ;  /* 0x0000001605080211 */ /* 0x000fe200078e08ff */
[----:B------:R-:W-:Y:S02]  /*17460*/  IMAD.MOV.U32 R13, RZ, RZ, R2 ;  /* 0x000000ffff0d7224 */ /* 0x000fe400078e0002 */
[----:B------:R-:W-:Y:S02]  /*17470*/  IMAD.MOV.U32 R12, RZ, RZ, 0x2 ;  /* 0x00000002ff0c7424 */ /* 0x000fe400078e00ff */
[----:B------:R-:W-:-:S07]  /*17480*/  IMAD.MOV.U32 R7, RZ, RZ, R14 ;  /* 0x000000ffff077224 */ /* 0x000fce00078e000e */
[----:B------:R-:W-:Y:S05]  /*17490*/  WARPSYNC.COLLECTIVE R15, `(.L_x_13524) ;  /* 0x000000000f087348 */ /* 0x000fea0003c00000 */
[----:B------:R0:W1:Y:S02]  /*174a0*/  SHFL.IDX P6, R14, R13, R12, R11 ;  /* 0x0000000c0d0e7389 */ /* 0x00006400000c000b */
[----:B01----:R-:W-:Y:S01]  /*174b0*/  ENDCOLLECTIVE ;  /* 0x000000000000791b */ /* 0x003fe20003800000 */
.L_x_13524:
        /* <DEDUP_REMOVED lines=15> */
.L_x_13525:
[----:B------:R-:W-:Y:S02]  /*175b0*/  @P0 IMAD R8, R5, 0x2, R22 ;  /* 0x0000000205080824 */ /* 0x000fe400078e0216 */
[----:B------:R-:W-:Y:S01]  /*175c0*/  IMAD.MOV.U32 R13, RZ, RZ, R2 ;  /* 0x000000ffff0d7224 */ /* 0x000fe200078e0002 */
[----:B------:R-:W-:Y:S01]  /*175d0*/  MOV R12, 0x3 ;  /* 0x00000003000c7802 */ /* 0x000fe20000000f00 */
[----:B------:R-:W-:-:S07]  /*175e0*/  IMAD.MOV.U32 R7, RZ, RZ, R14 ;  /* 0x000000ffff077224 */ /* 0x000fce00078e000e */
[----:B------:R-:W-:Y:S05]  /*175f0*/  WARPSYNC.COLLECTIVE R15, `(.L_x_13526) ;  /* 0x000000000f087348 */ /* 0x000fea0003c00000 */
[----:B------:R0:W1:Y:S02]  /*17600*/  SHFL.IDX P6, R14, R13, R12, R11 ;  /* 0x0000000c0d0e7389 */ /* 0x00006400000c000b */
[----:B01----:R-:W-:Y:S01]  /*17610*/  ENDCOLLECTIVE ;  /* 0x000000000000791b */ /* 0x003fe20003800000 */
.L_x_13526:
        /* <DEDUP_REMOVED lines=15> */
.L_x_13527:
[----:B------:R-:W-:Y:S01]  /*17710*/  @P0 IMAD R8, R5, 0x2, R22 ;  /* 0x0000000205080824 */ /* 0x000fe200078e0216 */
[----:B------:R-:W-:Y:S01]  /*17720*/  MOV R13, R2 ;  /* 0x00000002000d7202 */ /* 0x000fe20000000f00 */
[----:B------:R-:W-:Y:S01]  /*17730*/  IMAD.MOV.U32 R12, RZ, RZ, 0x4 ;  /* 0x00000004ff0c7424 */ /* 0x000fe200078e00ff */
[----:B------:R-:W-:-:S07]  /*17740*/  MOV R7, R14 ;  /* 0x0000000e00077202 */ /* 0x000fce0000000f00 */
[----:B------:R-:W-:Y:S05]  /*17750*/  WARPSYNC.COLLECTIVE R15, `(.L_x_13528) ;  /* 0x000000000f087348 */ /* 0x000fea0003c00000 */
[----:B------:R0:W1:Y:S02]  /*17760*/  SHFL.IDX P6, R14, R13, R12, R11 ;  /* 0x0000000c0d0e7389 */ /* 0x00006400000c000b */
[----:B01----:R-:W-:Y:S01]  /*17770*/  ENDCOLLECTIVE ;  /* 0x000000000000791b */ /* 0x003fe20003800000 */
.L_x_13528:
        /* <DEDUP_REMOVED lines=15> */
.L_x_13529:
[----:B------:R-:W-:Y:S01]  /*17870*/  @P0 LEA R8, R5, R22, 0x1 ;  /* 0x0000001605080211 */ /* 0x000fe200078e08ff */
[----:B------:R-:W-:Y:S02]  /*17880*/  IMAD.MOV.U32 R13, RZ, RZ, R2 ;  /* 0x000000ffff0d7224 */ /* 0x000fe400078e0002 */
[----:B------:R-:W-:Y:S02]  /*17890*/  IMAD.MOV.U32 R12, RZ, RZ, 0x5 ;  /* 0x00000005ff0c7424 */ /* 0x000fe400078e00ff */
[----:B------:R-:W-:-:S07]  /*178a0*/  IMAD.MOV.U32 R7, RZ, RZ, R14 ;  /* 0x000000ffff077224 */ /* 0x000fce00078e000e */
[----:B------:R-:W-:Y:S05]  /*178b0*/  WARPSYNC.COLLECTIVE R15, `(.L_x_13530) ;  /* 0x000000000f087348 */ /* 0x000fea0003c00000 */
[----:B------:R0:W1:Y:S02]  /*178c0*/  SHFL.IDX P6, R14, R13, R12, R11 ;  /* 0x0000000c0d0e7389 */ /* 0x00006400000c000b */
[----:B01----:R-:W-:Y:S01]  /*178d0*/  ENDCOLLECTIVE ;  /* 0x000000000000791b */ /* 0x003fe20003800000 */
.L_x_13530:
        /* <DEDUP_REMOVED lines=15> */
.L_x_13531:
[----:B------:R-:W-:Y:S02]  /*179d0*/  @P0 IMAD R8, R5, 0x2, R22 ;  /* 0x0000000205080824 */ /* 0x000fe400078e0216 */
[----:B------:R-:W-:Y:S01]  /*179e0*/  IMAD.MOV.U32 R13, RZ, RZ, R2 ;  /* 0x000000ffff0d7224 */ /* 0x000fe200078e0002 */
[----:B------:R-:W-:Y:S01]  /*179f0*/  MOV R12, 0x6 ;  /* 0x00000006000c7802 */ /* 0x000fe20000000f00 */
[----:B------:R-:W-:-:S07]  /*17a00*/  IMAD.MOV.U32 R7, RZ, RZ, R14 ;  /* 0x000000ffff077224 */ /* 0x000fce00078e000e */
[----:B------:R-:W-:Y:S05]  /*17a10*/  WARPSYNC.COLLECTIVE R15, `(.L_x_13532) ;  /* 0x000000000f087348 */ /* 0x000fea0003c00000 */
[----:B------:R0:W1:Y:S02]  /*17a20*/  SHFL.IDX P6, R14, R13, R12, R11 ;  /* 0x0000000c0d0e7389 */ /* 0x00006400000c000b */
[----:B01----:R-:W-:Y:S01]  /*17a30*/  ENDCOLLECTIVE ;  /* 0x000000000000791b */ /* 0x003fe20003800000 */
.L_x_13532:
        /* <DEDUP_REMOVED lines=15> */
.L_x_13533:
[----:B------:R-:W-:Y:S01]  /*17b30*/  @P0 IMAD R8, R5, 0x2, R22 ;  /* 0x0000000205080824 */ /* 0x000fe200078e0216 */
[----:B------:R-:W-:Y:S01]  /*17b40*/  MOV R13, R2 ;  /* 0x00000002000d7202 */ /* 0x000fe20000000f00 */
[----:B------:R-:W-:Y:S01]  /*17b50*/  IMAD.MOV.U32 R12, RZ, RZ, 0x7 ;  /* 0x00000007ff0c7424 */ /* 0x000fe200078e00ff */
[----:B------:R-:W-:-:S07]  /*17b60*/  MOV R7, R14 ;  /* 0x0000000e00077202 */ /* 0x000fce0000000f00 */
[----:B------:R-:W-:Y:S05]  /*17b70*/  WARPSYNC.COLLECTIVE R15, `(.L_x_13534) ;  /* 0x000000000f087348 */ /* 0x000fea0003c00000 */
[----:B------:R0:W1:Y:S02]  /*17b80*/  SHFL.IDX P6, R14, R13, R12, R11 ;  /* 0x0000000c0d0e7389 */ /* 0x00006400000c000b */
[----:B01----:R-:W-:Y:S01]  /*17b90*/  ENDCOLLECTIVE ;  /* 0x000000000000791b */ /* 0x003fe20003800000 */
.L_x_13534:
        /* <DEDUP_REMOVED lines=14> */
.L_x_13535:
[----:B------:R-:W-:Y:S01]  /*17c80*/  IMAD.MOV.U32 R0, RZ, RZ, R14 ;  /* 0x000000ffff007224 */ /* 0x000fe200078e000e */
[----:B------:R-:W-:Y:S06]  /*17c90*/  BRA `(.L_x_13536) ;  /* 0xffffffa400c47947 */ /* 0x000fec000383ffff */
.L_x_13399:
[----:B------:R-:W2:Y:S01]  /*17ca0*/  LDL.LU R11, [R1+0x34] ;  /* 0x00003400010b7983 */ /* 0x000ea20000300800 */
[----:B------:R-:W-:Y:S01]  /*17cb0*/  IMAD.MOV.U32 R13, RZ, RZ, R0 ;  /* 0x000000ffff0d7224 */ /* 0x000fe200078e0000 */
[----:B------:R-:W-:Y:S01]  /*17cc0*/  MOV R12, RZ ;  /* 0x000000ff000c7202 */ /* 0x000fe20000000f00 */
[----:B------:R-:W-:Y:S02]  /*17cd0*/  IMAD.MOV.U32 R15, RZ, RZ, -0x1 ;  /* 0xffffffffff0f7424 */ /* 0x000fe400078e00ff */
[----:B------:R-:W-:-:S04]  /*17ce0*/  IMAD R17, R17, 0xc0, R9 ;  /* 0x000000c011117824 */ /* 0x000fc800078e0209 */
[----:B------:R-:W-:Y:S02]  /*17cf0*/  VIADD R8, R17, 0x10 ;  /* 0x0000001011087836 */ /* 0x000fe40000000000 */
[----:B--2---:R-:W-:Y:S02]  /*17d00*/  IMAD R3, R11, R10, RZ ;  /* 0x0000000a0b037224 */ /* 0x004fe400078e02ff */
[----:B------:R-:W-:-:S03]  /*17d10*/  IMAD.MOV.U32 R11, RZ, RZ, 0x181f ;  /* 0x0000181fff0b7424 */ /* 0x000fc600078e00ff */
[----:B------:R-:W-:-:S13]  /*17d20*/  ISETP.GE.AND P1, PT, R17, R3, PT ;  /* 0x000000031100720c */ /* 0x000fda0003f26270 */
[----:B-----5:R-:W-:Y:S05]  /*17d30*/  WARPSYNC.COLLECTIVE R15, `(.L_x_13537) ;  /* 0x000000000f087348 */ /* 0x020fea0003c00000 */
[----:B------:R0:W1:Y:S02]  /*17d40*/  SHFL.IDX P6, R14, R13, R12, R11 ;  /* 0x0000000c0d0e7389 */ /* 0x00006400000c000b */
[----:B01---5:R-:W-:Y:S01]  /*17d50*/  ENDCOLLECTIVE ;  /* 0x000000000000791b */ /* 0x023fe20003800000 */
.L_x_13537:
[----:B------:R-:W-:Y:S01]  /*17d60*/  IMAD.MOV.U32 R13, RZ, RZ, R2 ;  /* 0x000000ffff0d7224 */ /* 0x000fe200078e0002 */
[----:B------:R-:W-:-:S07]  /*17d70*/  MOV R6, R14 ;  /* 0x0000000e00067202 */ /* 0x000fce0000000f00 */
[----:B------:R-:W-:Y:S05]  /*17d80*/  WARPSYNC.COLLECTIVE R15, `(.L_x_13538) ;  /* 0x000000000f087348 */ /* 0x000fea0003c00000 */
[----:B------:R0:W1:Y:S02]  /*17d90*/  SHFL.IDX P6, R14, R13, R12, R11 ;  /* 0x0000000c0d0e7389 */ /* 0x00006400000c000b */
[----:B01----:R-:W-:Y:S01]  /*17da0*/  ENDCOLLECTIVE ;  /* 0x000000000000791b */ /* 0x003fe20003800000 */
.L_x_13538:
[----:B------:R-:W-:Y:S01]  /*17db0*/  IMAD.MOV.U32 R13, RZ, RZ, R0 ;  /* 0x000000ffff0d7224 */ /* 0x000fe200078e0000 */
[----:B------:R-:W-:Y:S01]  /*17dc0*/  MOV R12, 0x1 ;  /* 0x00000001000c7802 */ /* 0x000fe20000000f00 */
[----:B------:R-:W-:-:S07]  /*17dd0*/  IMAD.MOV.U32 R7, RZ, RZ, R14 ;  /* 0x000000ffff077224 */ /* 0x000fce00078e000e */
[----:B------:R-:W-:Y:S05]  /*17de0*/  WARPSYNC.COLLECTIVE R15, `(.L_x_13539) ;  /* 0x000000000f087348 */ /* 0x000fea0003c00000 */
[----:B------:R0:W1:Y:S02]  /*17df0*/  SHFL.IDX P6, R14, R13, R12, R11 ;  /* 0x0000000c0d0e7389 */ /* 0x00006400000c000b */
[----:B01----:R-:W-:Y:S01]  /*17e00*/  ENDCOLLECTIVE ;  /* 0x000000000000791b */ /* 0x003fe20003800000 */
.L_x_13539:
        /* <DEDUP_REMOVED lines=10> */
[----:B------:R-:W-:Y:S01]  /*17eb0*/  ISETP.GE.AND P1, PT, R8, R3, PT ;  /* 0x000000030800720c */ /* 0x000fe20003f26270 */
[----:B0-----:R-:W-:-:S12]  /*17ec0*/  IMAD.MOV.U32 R6, RZ, RZ, R14 ;  /* 0x000000ffff067224 */ /* 0x001fd800078e000e */
[----:B------:R-:W-:Y:S05]  /*17ed0*/  WARPSYNC.COLLECTIVE R15, `(.L_x_13540) ;  /* 0x000000000f087348 */ /* 0x000fea0003c00000 */
[----:B------:R0:W1:Y:S02]  /*17ee0*/  SHFL.IDX P6, R14, R13, R12, R11 ;  /* 0x0000000c0d0e7389 */ /* 0x00006400000c000b */
[----:B01----:R-:W-:Y:S01]  /*17ef0*/  ENDCOLLECTIVE ;  /* 0x000000000000791b */ /* 0x003fe20003800000 */
.L_x_13540:
[----:B------:R-:W-:Y:S01]  /*17f00*/  MOV R13, R0 ;  /* 0x00000000000d7202 */ /* 0x000fe20000000f00 */
[----:B------:R-:W-:Y:S01]  /*17f10*/  IMAD.MOV.U32 R12, RZ, RZ, 0x2 ;  /* 0x00000002ff0c7424 */ /* 0x000fe200078e00ff */
[----:B------:R-:W-:-:S07]  /*17f20*/  MOV R7, R14 ;  /* 0x0000000e00077202 */ /* 0x000fce0000000f00 */
[----:B------:R-:W-:Y:S05]  /*17f30*/  WARPSYNC.COLLECTIVE R15, `(.L_x_13541) ;  /* 0x000000000f087348 */ /* 0x000fea0003c00000 */
[----:B------:R0:W1:Y:S02]  /*17f40*/  SHFL.IDX P6, R14, R13, R12, R11 ;  /* 0x0000000c0d0e7389 */ /* 0x00006400000c000b */
[----:B01----:R-:W-:Y:S01]  /*17f50*/  ENDCOLLECTIVE ;  /* 0x000000000000791b */ /* 0x003fe20003800000 */
.L_x_13541:
        /* <DEDUP_REMOVED lines=16> */
.L_x_13542:
[----:B------:R-:W-:Y:S02]  /*18060*/  IMAD.MOV.U32 R13, RZ, RZ, R0 ;  /* 0x000000ffff0d7224 */ /* 0x000fe400078e0000 */
[----:B------:R-:W-:Y:S02]  /*18070*/  IMAD.MOV.U32 R12, RZ, RZ, 0x3 ;  /* 0x00000003ff0c7424 */ /* 0x000fe400078e00ff */
[----:B------:R-:W-:-:S07]  /*18080*/  IMAD.MOV.U32 R7, RZ, RZ, R14 ;  /* 0x000000ffff077224 */ /* 0x000fce00078e000e */
[----:B------:R-:W-:Y:S05]  /*18090*/  WARPSYNC.COLLECTIVE R15, `(.L_x_13543) ;  /* 0x000000000f087348 */ /* 0x000fea0003c00000 */
[----:B------:R0:W1:Y:S02]  /*180a0*/  SHFL.IDX P6, R14, R13, R12, R11 ;  /* 0x0000000c0d0e7389 */ /* 0x00006400000c000b */
[----:B01----:R-:W-:Y:S01]  /*180b0*/  ENDCOLLECTIVE ;  /* 0x000000000000791b */ /* 0x003fe20003800000 */
.L_x_13543:
        /* <DEDUP_REMOVED lines=10> */
[----:B0-----:R-:W-:-:S04]  /*18160*/  IADD3 R6, R17, 0x30, RZ ;  /* 0x0000003011067810 */ /* 0x001fc80007ffe0ff */
[----:B------:R-:W-:Y:S02]  /*18170*/  ISETP.GE.AND P1, PT, R6, R3, PT ;  /* 0x000000030600720c */ /* 0x000fe40003f26270 */
[----:B------:R-:W-:-:S11]  /*18180*/  MOV R6, R14 ;  /* 0x0000000e00067202 */ /* 0x000fd60000000f00 */
[----:B------:R-:W-:Y:S05]  /*18190*/  WARPSYNC.COLLECTIVE R15, `(.L_x_13544) ;  /* 0x000000000f087348 */ /* 0x000fea0003c00000 */
[----:B------:R0:W1:Y:S02]  /*181a0*/  SHFL.IDX P6, R14, R13, R12, R11 ;  /* 0x0000000c0d0e7389 */ /* 0x00006400000c000b */
[----:B01----:R-:W-:Y:S01]  /*181b0*/  ENDCOLLECTIVE ;  /* 0x000000000000791b */ /* 0x003fe20003800000 */
.L_x_13544:
[----:B------:R-:W-:Y:S01]  /*181c0*/  IMAD.MOV.U32 R13, RZ, RZ, R0 ;  /* 0x000000ffff0d7224 */ /* 0x000fe200078e0000 */
[----:B------:R-:W-:Y:S01]  /*181d0*/  MOV R12, 0x4 ;  /* 0x00000004000c7802 */ /* 0x000fe20000000f00 */
[----:B------:R-:W-:-:S07]  /*181e0*/  IMAD.MOV.U32 R7, RZ, RZ, R14 ;  /* 0x000000ffff077224 */ /* 0x000fce00078e000e */
[----:B------:R-:W-:Y:S05]  /*181f0*/  WARPSYNC.COLLECTIVE R15, `(.L_x_13545) ;  /* 0x000000000f087348 */ /* 0x000fea0003c00000 */
[----:B------:R0:W1:Y:S02]  /*18200*/  SHFL.IDX P6, R14, R13, R12, R11 ;  /* 0x0000000c0d0e7389 */ /* 0x00006400000c000b */
[----:B01----:R-:W-:Y:S01]  /*18210*/  ENDCOLLECTIVE ;  /* 0x000000000000791b */ /* 0x003fe20003800000 */
.L_x_13545:
        /* <DEDUP_REMOVED lines=16> */
.L_x_13546:
[----:B------:R-:W-:Y:S01]  /*18320*/  MOV R13, R0 ;  /* 0x00000000000d7202 */ /* 0x000fe20000000f00 */
[----:B------:R-:W-:Y:S01]  /*18330*/  IMAD.MOV.U32 R12, RZ, RZ, 0x5 ;  /* 0x00000005ff0c7424 */ /* 0x000fe200078e00ff */
[----:B------:R-:W-:-:S07]  /*18340*/  MOV R7, R14 ;  /* 0x0000000e00077202 */ /* 0x000fce0000000f00 */
[----:B------:R-:W-:Y:S05]  /*18350*/  WARPSYNC.COLLECTIVE R15, `(.L_x_13547) ;  /* 0x000000000f087348 */ /* 0x000fea0003c00000 */
[----:B------:R0:W1:Y:S02]  /*18360*/  SHFL.IDX P6, R14, R13, R12, R11 ;  /* 0x0000000c0d0e7389 */ /* 0x00006400000c000b */
[----:B01----:R-:W-:Y:S01]  /*18370*/  ENDCOLLECTIVE ;  /* 0x000000000000791b */ /* 0x003fe20003800000 */
.L_x_13547:
        /* <DEDUP_REMOVED lines=16> */
.L_x_13548:
[----:B------:R-:W-:Y:S02]  /*18480*/  IMAD.MOV.U32 R13, RZ, RZ, R0 ;  /* 0x000000ffff0d7224 */ /* 0x000fe400078e0000 */
[----:B------:R-:W-:Y:S02]  /*18490*/  IMAD.MOV.U32 R12, RZ, RZ, 0x6 ;  /* 0x00000006ff0c7424 */ /* 0x000fe400078e00ff */
[----:B------:R-:W-:-:S07]  /*184a0*/  IMAD.MOV.U32 R7, RZ, RZ, R14 ;  /* 0x000000ffff077224 */ /* 0x000fce00078e000e */
[----:B------:R-:W-:Y:S05]  /*184b0*/  WARPSYNC.COLLECTIVE R15, `(.L_x_13549) ;  /* 0x000000000f087348 */ /* 0x000fea0003c00000 */
[----:B------:R0:W1:Y:S02]  /*184c0*/  SHFL.IDX P6, R14, R13, R12, R11 ;  /* 0x0000000c0d0e7389 */ /* 0x00006400000c000b */
[----:B01----:R-:W-:Y:S01]  /*184d0*/  ENDCOLLECTIVE ;  /* 0x000000000000791b */ /* 0x003fe20003800000 */
.L_x_13549:
        /* <DEDUP_REMOVED lines=16> */
.L_x_13550:
[----:B------:R-:W-:Y:S02]  /*185e0*/  IMAD.MOV.U32 R13, RZ, RZ, R0 ;  /* 0x000000ffff0d7224 */ /* 0x000fe400078e0000 */
[----:B------:R-:W-:Y:S02]  /*185f0*/  IMAD.MOV.U32 R12, RZ, RZ, 0x7 ;  /* 0x00000007ff0c7424 */ /* 0x000fe400078e00ff */
[----:B------:R-:W-:-:S07]  /*18600*/  IMAD.MOV.U32 R7, RZ, RZ, R14 ;  /* 0x000000ffff077224 */ /* 0x000fce00078e000e */
[----:B------:R-:W-:Y:S05]  /*18610*/  WARPSYNC.COLLECTIVE R15, `(.L_x_13551) ;  /* 0x000000000f087348 */ /* 0x000fea0003c00000 */
[----:B------:R0:W1:Y:S02]  /*18620*/  SHFL.IDX P6, R14, R13, R12, R11 ;  /* 0x0000000c0d0e7389 */ /* 0x00006400000c000b */
[----:B01----:R-:W-:Y:S01]  /*18630*/  ENDCOLLECTIVE ;  /* 0x000000000000791b */ /* 0x003fe20003800000 */
.L_x_13551:
[----:B------:R-:W-:-:S04]  /*18640*/  @!P1 LEA R7, P2, R21, R7, 0x1 ;  /* 0x0000000715079211 */ /* 0x000fc800078408ff */
[----:B------:R-:W-:-:S04]  /*18650*/  @!P1 IADD3.X R6, RZ, R6, RZ, P2, !PT ;  /* 0x00000006ff069210 */ /* 0x000fc800017fe4ff */
[----:B------:R-:W-:Y:S01]  /*18660*/  @!P1 LOP3.LUT R7, R7, R6, RZ, 0x3c, !PT ;  /* 0x0000000607079212 */ /* 0x000fe200078e3cff */
[----:B------:R-:W-:-:S03]  /*18670*/  IMAD.MOV.U32 R13, RZ, RZ, R2 ;  /* 0x000000ffff0d7224 */ /* 0x000fc600078e0002 */
[----:B------:R-:W-:Y:S02]  /*18680*/  @!P1 LOP3.LUT R6, R7, R6, RZ, 0x3c, !PT ;  /* 0x0000000607069212 */ /* 0x000fe400078e3cff */
[----:B------:R-:W-:Y:S02]  /*18690*/  IADD3 R2, R17, 0x70, RZ ;  /* 0x0000007011027810 */ /* 0x000fe40007ffe0ff */
[----:B------:R-:W-:Y:S02]  /*186a0*/  @!P1 LOP3.LUT R7, R7, R6, RZ, 0x3c, !PT ;  /* 0x0000000607079212 */ /* 0x000fe400078e3cff */
[----:B------:R-:W-:-:S03]  /*186b0*/  MOV R0, R14 ;  /* 0x0000000e00007202 */ /* 0x000fc60000000f00 */
[----:B------:R-:W-:Y:S01]  /*186c0*/  @!PT LDS RZ, [RZ] ;  /* 0x00000000fffff984 */ /* 0x000fe20000000800 */
[----:B------:R-:W-:Y:S01]  /*186d0*/  @!PT LDS RZ, [RZ] ;  /* 0x00000000fffff984 */ /* 0x000fe20000000800 */
[----:B------:R-:W-:Y:S01]  /*186e0*/  @!PT LDS RZ, [RZ] ;  /* 0x00000000fffff984 */ /* 0x000fe20000000800 */
[----:B------:R0:W-:Y:S01]  /*186f0*/  @!P1 LDGSTS.E.BYPASS.LTC128B.128 [R20+0xb400], desc[UR42][R6.64], !P0 ;  /* 0x0b40000006149fae */ /* 0x0001e2000c101d6a */
[----:B------:R-:W-:-:S13]  /*18700*/  ISETP.GE.AND P1, PT, R2, R3, PT ;  /* 0x000000030200720c */ /* 0x000fda0003f26270 */
[----:B0-----:R-:W-:Y:S05]  /*18710*/  WARPSYNC.COLLECTIVE R15, `(.L_x_13552) ;  /* 0x000000000f087348 */ /* 0x001fea0003c00000 */
[----:B------:R1:W2:Y:S02]  /*18720*/  SHFL.IDX P6, R14, R13, R12, R11 ;  /* 0x0000000c0d0e7389 */ /* 0x0002a400000c000b */
[----:B012---:R-:W-:Y:S01]  /*18730*/  ENDCOLLECTIVE ;  /* 0x000000000000791b */ /* 0x007fe20003800000 */
.L_x_13552:
[----:B------:R-:W-:Y:S02]  /*18740*/  IMAD.MOV.U32 R13, RZ, RZ, R4 ;  /* 0x000000ffff0d7224 */ /* 0x000fe400078e0004 */
[----:B------:R-:W-:Y:S02]  /*18750*/  IMAD.MOV.U32 R12, RZ, RZ, RZ ;  /* 0x000000ffff0c7224 */ /* 0x000fe400078e00ff */
[----:B------:R-:W-:-:S07]  /*18760*/  IMAD.MOV.U32 R6, RZ, RZ, R14 ;  /* 0x000000ffff067224 */ /* 0x000fce00078e000e */
[----:B------:R-:W-:Y:S05]  /*18770*/  WARPSYNC.COLLECTIVE R15, `(.L_x_13553) ;  /* 0x000000000f087348 */ /* 0x000fea0003c00000 */
[----:B------:R0:W1:Y:S02]  /*18780*/  SHFL.IDX P6, R14, R13, R12, R11 ;  /* 0x0000000c0d0e7389 */ /* 0x00006400000c000b */
[----:B01----:R-:W-:Y:S01]  /*18790*/  ENDCOLLECTIVE ;  /* 0x000000000000791b */ /* 0x003fe20003800000 */
.L_x_13553:
[----:B------:R-:W-:-:S05]  /*187a0*/  @!P1 LEA R6, P2, R21, R6, 0x1 ;  /* 0x0000000615069211 */ /* 0x000fca00078408ff */
[----:B------:R-:W-:-:S04]  /*187b0*/  @!P1 IMAD.X R0, RZ, RZ, R0, P2 ;  /* 0x000000ffff009224 */ /* 0x000fc800010e0600 */
[----:B------:R-:W-:Y:S01]  /*187c0*/  @!P1 IMAD.MOV.U32 R7, RZ, RZ, R0 ;  /* 0x000000ffff079224 */ /* 0x000fe200078e0000 */
[----:B------:R-:W-:Y:S01]  /*187d0*/  IADD3 R0, R17, 0x80, RZ ;  /* 0x0000008011007810 */ /* 0x000fe20007ffe0ff */
[----:B------:R-:W-:-:S03]  /*187e0*/  IMAD.MOV.U32 R13, RZ, RZ, R5 ;  /* 0x000000ffff0d7224 */ /* 0x000fc600078e0005 */
[----:B------:R-:W-:Y:S01]  /*187f0*/  @!PT LDS RZ, [RZ] ;  /* 0x00000000fffff984 */ /* 0x000fe20000000800 */
[----:B------:R-:W-:Y:S01]  /*18800*/  @!PT LDS RZ, [RZ] ;  /* 0x00000000fffff984 */ /* 0x000fe20000000800 */
[----:B------:R-:W-:Y:S01]  /*18810*/  @!PT LDS RZ, [RZ] ;  /* 0x00000000fffff984 */ /* 0x000fe20000000800 */
[----:B------:R0:W-:Y:S01]  /*18820*/  @!P1 LDGSTS.E.BYPASS.LTC128B.128 [R20+0xbc00], desc[UR42][R6.64], !P0 ;  /* 0x0bc0000006149fae */ /* 0x0001e2000c101d6a */
[----:B------:R-:W-:Y:S01]  /*18830*/  ISETP.GE.AND P1, PT, R0, R3, PT ;  /* 0x000000030000720c */ /* 0x000fe20003f26270 */
[----:B------:R-:W-:Y:S01]  /*18840*/  VIADD R0, R17, 0x90 ;  /* 0x0000009011007836 */ /* 0x000fe20000000000 */
[----:B------:R-:W-:-:S11]  /*18850*/  MOV R2, R14 ;  /* 0x0000000e00027202 */ /* 0x000fd60000000f00 */
[----:B0-----:R-:W-:Y:S05]  /*18860*/  WARPSYNC.COLLECTIVE R15, `(.L_x_13554) ;  /* 0x000000000f087348 */ /* 0x001fea0003c00000 */
[----:B------:R1:W2:Y:S02]  /*18870*/  SHFL.IDX P6, R14, R13, R12, R11 ;  /* 0x0000000c0d0e7389 */ /* 0x0002a400000c000b */
[----:B012---:R-:W-:Y:S01]  /*18880*/  ENDCOLLECTIVE ;  /* 0x000000000000791b */ /* 0x007fe20003800000 */
.L_x_13554:
[----:B------:R-:W-:Y:S01]  /*18890*/  MOV R13, R4 ;  /* 0x00000004000d7202 */ /* 0x000fe20000000f00 */
[----:B------:R-:W-:Y:S02]  /*188a0*/  IMAD.MOV.U32 R12, RZ, RZ, 0x1 ;  /* 0x00000001ff0c7424 */ /* 0x000fe400078e00ff */
[----:B------:R-:W-:-:S07]  /*188b0*/  IMAD.MOV.U32 R8, RZ, RZ, R14 ;  /* 0x000000ffff087224 */ /* 0x000fce00078e000e */
[----:B------:R-:W-:Y:S05]  /*188c0*/  WARPSYNC.COLLECTIVE R15, `(.L_x_13555) ;  /* 0x000000000f087348 */ /* 0x000fea0003c00000 */
[----:B------:R0:W1:Y:S02]  /*188d0*/  SHFL.IDX P6, R14, R13, R12, R11 ;  /* 0x0000000c0d0e7389 */ /* 0x00006400000c000b */
[----:B01----:R-:W-:Y:S01]  /*188e0*/  ENDCOLLECTIVE ;  /* 0x000000000000791b */ /* 0x003fe20003800000 */
.L_x_13555:
[----:B------:R-:W-:-:S04]  /*188f0*/  @!P1 LEA R6, P2, R21, R8, 0x1 ;  /* 0x0000000815069211 */ /* 0x000fc800078408ff */
[----:B------:R-:W-:-:S05]  /*18900*/  @!P1 IADD3.X R2, RZ, R2, RZ, P2, !PT ;  /* 0x00000002ff029210 */ /* 0x000fca00017fe4ff */
[----:B------:R-:W-:Y:S01]  /*18910*/  @!P1 IMAD.MOV.U32 R7, RZ, RZ, R2 ;  /* 0x000000ffff079224 */ /* 0x000fe200078e0002 */
[----:B------:R-:W-:Y:S02]  /*18920*/  IADD3 R2, R17, 0xa0, RZ ;  /* 0x000000a011027810 */ /* 0x000fe40007ffe0ff */
[----:B------:R-:W-:Y:S02]  /*18930*/  MOV R13, R5 ;  /* 0x00000005000d7202 */ /* 0x000fe40000000f00 */
[----:B------:R-:W-:Y:S01]  /*18940*/  @!PT LDS RZ, [RZ] ;  /* 0x00000000fffff984 */ /* 0x000fe20000000800 */
[----:B------:R-:W-:Y:S01]  /*18950*/  @!PT LDS RZ, [RZ] ;  /* 0x00000000fffff984 */ /* 0x000fe20000000800 */
[----:B------:R-:W-:Y:S01]  /*18960*/  @!PT LDS RZ, [RZ] ;  /* 0x00000000fffff984 */ /* 0x000fe20000000800 */
[----:B------:R0:W-:Y:S01]  /*18970*/  @!P1 LDGSTS.E.BYPASS.LTC128B.128 [R20+0xc400], desc[UR42][R6.64], !P0 ;  /* 0x0c40000006149fae */ /* 0x0001e2000c101d6a */
[----:B------:R-:W-:Y:S01]  /*18980*/  ISETP.GE.AND P1, PT, R0, R3, PT ;  /* 0x000000030000720c */ /* 0x000fe20003f26270 */
[----:B------:R-:W-:-:S12]  /*18990*/  IMAD.MOV.U32 R0, RZ, RZ, R14 ;  /* 0x000000ffff007224 */ /* 0x000fd800078e000e */
[----:B0-----:R-:W-:Y:S05]  /*189a0*/  WARPSYNC.COLLECTIVE R15, `(.L_x_13556) ;  /* 0x000000000f087348 */ /* 0x001fea0003c00000 */
[----:B------:R1:W2:Y:S02]  /*189b0*/  SHFL.IDX P6, R14, R13, R12, R11 ;  /* 0x0000000c0d0e7389 */ /* 0x0002a400000c000b */
[----:B012---:R-:W-:Y:S01]  /*189c0*/  ENDCOLLECTIVE ;  /* 0x000000000000791b */ /* 0x007fe20003800000 */
.L_x_13556:
[----:B------:R-:W-:Y:S02]  /*189d0*/  IMAD.MOV.U32 R13, RZ, RZ, R4 ;  /* 0x000000ffff0d7224 */ /* 0x000fe400078e0004 */
[----:B------:R-:W-:Y:S02]  /*189e0*/  IMAD.MOV.U32 R12, RZ, RZ, 0x2 ;  /* 0x00000002ff0c7424 */ /* 0x000fe400078e00ff */
[----:B------:R-:W-:-:S07]  /*189f0*/  IMAD.MOV.U32 R6, RZ, RZ, R14 ;  /* 0x000000ffff067224 */ /* 0x000fce00078e000e */
[----:B------:R-:W-:Y:S05]  /*18a00*/  WARPSYNC.COLLECTIVE R15, `(.L_x_13557) ;  /* 0x000000000f087348 */ /* 0x000fea0003c00000 */
[----:B------:R0:W1:Y:S02]  /*18a10*/  SHFL.IDX P6, R14, R13, R12, R11 ;  /* 0x0000000c0d0e7389 */ /* 0x00006400000c000b */
[----:B01----:R-:W-:Y:S01]  /*18a20*/  ENDCOLLECTIVE ;  /* 0x000000000000791b */ /* 0x003fe20003800000 */
.L_x_13557:
[----:B------:R-:W-:-:S05]  /*18a30*/  @!P1 LEA R6, P2, R21, R6, 0x1 ;  /* 0x0000000615069211 */ /* 0x000fca00078408ff */
[----:B------:R-:W-:-:S05]  /*18a40*/  @!P1 IMAD.X R0, RZ, RZ, R0, P2 ;  /* 0x000000ffff009224 */ /* 0x000fca00010e0600 */
[----:B------:R-:W-:Y:S01]  /*18a50*/  @!P1 MOV R7, R0 ;  /* 0x0000000000079202 */ /* 0x000fe20000000f00 */
[----:B------:R-:W-:-:S04]  /*18a60*/  IMAD.MOV.U32 R13, RZ, RZ, R5 ;  /* 0x000000ffff0d7224 */ /* 0x000fc800078e0005 */
[----:B------:R-:W-:Y:S01]  /*18a70*/  @!PT LDS RZ, [RZ] ;  /* 0x00000000fffff984 */ /* 0x000fe20000000800 */
[----:B------:R-:W-:Y:S01]  /*18a80*/  @!PT LDS RZ, [RZ] ;  /* 0x00000000fffff984 */ /* 0x000fe20000000800 */
[----:B------:R-:W-:Y:S01]  /*18a90*/  @!PT LDS RZ, [RZ] ;  /* 0x00000000fffff984 */ /* 0x000fe20000000800 */
[----:B------:R0:W-:Y:S01]  /*18aa0*/  @!P1 LDGSTS.E.BYPASS.LTC128B.128 [R20+0xcc00], desc[UR42][R6.64], !P0 ;  /* 0x0cc0000006149fae */ /* 0x0001e2000c101d6a */
[----:B------:R-:W-:Y:S02]  /*18ab0*/  ISETP.GE.AND P1, PT, R2, R3, PT ;  /* 0x000000030200720c */ /* 0x000fe40003f26270 */
[----:B------:R-:W-:-:S11]  /*18ac0*/  MOV R0, R14 ;  /* 0x0000000e00007202 */ /* 0x000fd60000000f00 */
[----:B0-----:R-:W-:Y:S05]  /*18ad0*/  WARPSYNC.COLLECTIVE R15, `(.L_x_13558) ;  /* 0x000000000f087348 */ /* 0x001fea0003c00000 */
[----:B------:R1:W2:Y:S02]  /*18ae0*/  SHFL.IDX P6, R14, R13, R12, R11 ;  /* 0x0000000c0d0e7389 */ /* 0x0002a400000c000b */
[----:B012---:R-:W-:Y:S01]  /*18af0*/  ENDCOLLECTIVE ;  /* 0x000000000000791b */ /* 0x007fe20003800000 */
.L_x_13558:
[----:B------:R-:W-:Y:S01]  /*18b00*/  MOV R13, R4 ;  /* 0x00000004000d7202 */ /* 0x000fe20000000f00 */
[----:B------:R-:W-:Y:S02]  /*18b10*/  IMAD.MOV.U32 R12, RZ, RZ, 0x3 ;  /* 0x00000003ff0c7424 */ /* 0x000fe400078e00ff */
[----:B------:R-:W-:-:S07]  /*18b20*/  IMAD.MOV.U32 R6, RZ, RZ, R14 ;  /* 0x000000ffff067224 */ /* 0x000fce00078e000e */
[----:B------:R-:W-:Y:S05]  /*18b30*/  WARPSYNC.COLLECTIVE R15, `(.L_x_13559) ;  /* 0x000000000f087348 */ /* 0x000fea0003c00000 */
[----:B------:R0:W1:Y:S02]  /*18b40*/  SHFL.IDX P6, R14, R13, R12, R11 ;  /* 0x0000000c0d0e7389 */ /* 0x00006400000c000b */
[----:B01----:R-:W-:Y:S01]  /*18b50*/  ENDCOLLECTIVE ;  /* 0x000000000000791b */ /* 0x003fe20003800000 */
.L_x_13559:
[----:B------:R-:W-:-:S05]  /*18b60*/  @!P1 LEA R6, P2, R21, R6, 0x1 ;  /* 0x0000000615069211 */ /* 0x000fca00078408ff */
[----:B------:R-:W-:-:S04]  /*18b70*/  @!P1 IMAD.X R0, RZ, RZ, R0, P2 ;  /* 0x000000ffff009224 */ /* 0x000fc800010e0600 */
[----:B------:R-:W-:Y:S01]  /*18b80*/  @!P1 IMAD.MOV.U32 R7, RZ, RZ, R0 ;  /* 0x000000ffff079224 */ /* 0x000fe200078e0000 */
[----:B------:R-:W-:-:S04]  /*18b90*/  MOV R13, R5 ;  /* 0x00000005000d7202 */ /* 0x000fc80000000f00 */
        /* <DEDUP_REMOVED lines=8> */
.L_x_13560:
[----:B------:R-:W-:Y:S01]  /*18c20*/  IMAD.MOV.U32 R2, RZ, RZ, R14 ;  /* 0x000000ffff027224 */ /* 0x000fe200078e000e */
[----:B------:R-:W-:Y:S06]  /*18c30*/  BRA `(.L_x_13561) ;  /* 0xffffffa400bc7947 */ /* 0x000fec000383ffff */
.L_x_13402:
[----:B-1----:R1:W2:Y:S02]  /*18c40*/  SYNCS.PHASECHK.TRANS64.TRYWAIT P0, [R22+URZ+0x16820], R0 ;  /* 0x01682000160075a7 */ /* 0x0022a4000800017f */
[----:B--2---:R-:W-:Y:S05]  /*18c50*/  @!P0 NANOSLEEP.SYNCS 0x989680 ;  /* 0x009896800000895d */ /* 0x004fea0003900000 */
[----:B------:R-:W2:Y:S02]  /*18c60*/  @!P0 SYNCS.PHASECHK.TRANS64 P0, [R22+URZ+0x16820], R0 ;  /* 0x01682000160085a7 */ /* 0x000ea4000800007f */
[----:B--2---:R-:W-:Y:S05]  /*18c70*/  @!P0 BRA `(.L_x_13402) ;  /* 0xfffffffc00f08947 */ /* 0x004fea000383ffff */
[----:B------:R-:W-:Y:S05]  /*18c80*/  BRA `(.L_x_13562) ;  /* 0xffffffa800187947 */ /* 0x000fea000383ffff */
.L_x_13407:
[----:B0-----:R0:W1:Y:S02]  /*18c90*/  SYNCS.PHASECHK.TRANS64.TRYWAIT P0, [R5+URZ+0x16840], R2 ;  /* 0x01684002050075a7 */ /* 0x001064000800017f */
[----:B-1----:R-:W-:Y:S05]  /*18ca0*/  @!P0 NANOSLEEP.SYNCS 0x989680 ;  /* 0x009896800000895d */ /* 0x002fea0003900000 */
[----:B------:R-:W1:Y:S02]  /*18cb0*/  @!P0 SYNCS.PHASECHK.TRANS64 P0, [R5+URZ+0x16840], R2 ;  /* 0x01684002050085a7 */ /* 0x000e64000800007f */
[----:B-1----:R-:W-:Y:S05]  /*18cc0*/  @!P0 BRA `(.L_x_13407) ;  /* 0xfffffffc00f08947 */ /* 0x002fea000383ffff */
[----:B------:R-:W-:Y:S05]  /*18cd0*/  BRA `(.L_x_13563) ;  /* 0xffffffa800f87947 */ /* 0x000fea000383ffff */
.L_x_13408:
        /* <DEDUP_REMOVED lines=8> */
.L_x_13565:
[----:B------:R-:W-:Y:S05]  /*18d60*/  BSYNC B1 ;  /* 0x0000000000017941 */ /* 0x000fea0003800000 */
.L_x_13564:
[----:B------:R-:W0:Y:S01]  /*18d70*/  S2R R7, SR_TID.X ;  /* 0x0000000000077919 */ /* 0x000e220000002100 */
[----:B------:R-:W-:Y:S01]  /*18d80*/  IMAD.MOV.U32 R13, RZ, RZ, R9 ;  /* 0x000000ffff0d7224 */ /* 0x000fe200078e0009 */
[----:B------:R-:W-:Y:S01]  /*18d90*/  MOV R11, 0x181f ;  /* 0x0000181f000b7802 */ /* 0x000fe20000000f00 */
[----:B------:R-:W-:Y:S01]  /*18da0*/  IMAD.MOV.U32 R12, RZ, RZ, RZ ;  /* 0x000000ffff0c7224 */ /* 0x000fe200078e00ff */
[----:B------:R-:W-:Y:S01]  /*18db0*/  MOV R3, R14 ;  /* 0x0000000e00037202 */ /* 0x000fe20000000f00 */
[----:B------:R-:W-:Y:S01]  /*18dc0*/  IMAD.MOV.U32 R15, RZ, RZ, -0x1 ;  /* 0xffffffffff0f7424 */ /* 0x000fe200078e00ff */
[----:B------:R-:W-:-:S07]  /*18dd0*/  LEA R8, R8, R22, 0x1 ;  /* 0x0000001608087211 */ /* 0x000fce00078e08ff */
[----:B0-----:R-:W-:Y:S05]  /*18de0*/  WARPSYNC.COLLECTIVE R15, `(.L_x_13566) ;  /* 0x000000000f087348 */ /* 0x001fea0003c00000 */
[----:B------:R1:W2:Y:S02]  /*18df0*/  SHFL.IDX P6, R14, R13, R12, R11 ;  /* 0x0000000c0d0e7389 */ /* 0x0002a400000c000b */
[----:B012---:R-:W-:Y:S01]  /*18e00*/  ENDCOLLECTIVE ;  /* 0x000000000000791b */ /* 0x007fe20003800000 */
.L_x_13566:
[----:B------:R-:W-:Y:S02]  /*18e10*/  IMAD.MOV.U32 R13, RZ, RZ, R10 ;  /* 0x000000ffff0d7224 */ /* 0x000fe400078e000a */
[----:B------:R-:W-:Y:S02]  /*18e20*/  IMAD.MOV.U32 R12, RZ, RZ, 0x1 ;  /* 0x00000001ff0c7424 */ /* 0x000fe400078e00ff */
[----:B------:R-:W-:Y:S01]  /*18e30*/  IMAD.SHL.U32 R7, R7, 0x8, RZ ;  /* 0x0000000807077824 */ /* 0x000fe200078e00ff */
[----:B------:R-:W-:-:S07]  /*18e40*/  MOV R2, R14 ;  /* 0x0000000e00027202 */ /* 0x000fce0000000f00 */
[----:B------:R-:W-:Y:S05]  /*18e50*/  WARPSYNC.COLLECTIVE R15, `(.L_x_13567) ;  /* 0x000000000f087348 */ /* 0x000fea0003c00000 */
[----:B------:R0:W1:Y:S02]  /*18e60*/  SHFL.IDX P6, R14, R13, R12, R11 ;  /* 0x0000000c0d0e7389 */ /* 0x00006400000c000b */
[----:B01----:R-:W-:Y:S01]  /*18e70*/  ENDCOLLECTIVE ;  /* 0x000000000000791b */ /* 0x003fe20003800000 */
.L_x_13567:
        /* <DEDUP_REMOVED lines=9> */
[----:B0-----:R-:W-:-:S07]  /*18f10*/  MOV R3, R14 ;  /* 0x0000000e00037202 */ /* 0x001fce0000000f00 */
[----:B------:R-:W-:Y:S05]  /*18f20*/  WARPSYNC.COLLECTIVE R15, `(.L_x_13568) ;  /* 0x000000000f087348 */ /* 0x000fea0003c00000 */
[----:B------:R0:W1:Y:S02]  /*18f30*/  SHFL.IDX P6, R14, R13, R12, R11 ;  /* 0x0000000c0d0e7389 */ /* 0x00006400000c000b */
[----:B01----:R-:W-:Y:S01]  /*18f40*/  ENDCOLLECTIVE ;  /* 0x000000000000791b */ /* 0x003fe20003800000 */
.L_x_13568:
[----:B------:R-:W-:Y:S02]  /*18f50*/  IMAD.MOV.U32 R13, RZ, RZ, R10 ;  /* 0x000000ffff0d7224 */ /* 0x000fe400078e000a */
[----:B------:R-:W-:Y:S02]  /*18f60*/  IMAD.MOV.U32 R12, RZ, RZ, 0x2 ;  /* 0x00000002ff0c7424 */ /* 0x000fe400078e00ff */
[----:B------:R-:W-:-:S07]  /*18f70*/  IMAD.MOV.U32 R2, RZ, RZ, R14 ;  /* 0x000000ffff027224 */ /* 0x000fce00078e000e */
[----:B------:R-:W-:Y:S05]  /*18f80*/  WARPSYNC.COLLECTIVE R15, `(.L_x_13569) ;  /* 0x000000000f087348 */ /* 0x000fea0003c00000 */
[----:B------:R0:W1:Y:S02]  /*18f90*/  SHFL.IDX P6, R14, R13, R12, R11 ;  /* 0x0000000c0d0e7389 */ /* 0x00006400000c000b */
[----:B01----:R-:W-:Y:S01]  /*18fa0*/  ENDCOLLECTIVE ;  /* 0x000000000000791b */ /* 0x003fe20003800000 */
.L_x_13569:
[----:B------:R-:W-:-:S04]  /*18fb0*/  IADD3 R2, P0, R2, R7, RZ ;  /* 0x0000000702027210 */ /* 0x000fc80007f1e0ff */
[----:B------:R-:W-:-:S05]  /*18fc0*/  IADD3.X R3, RZ, R3, RZ, P0, !PT ;  /* 0x00000003ff037210 */ /* 0x000fca00007fe4ff */
[----:B------:R-:W-:Y:S01]  /*18fd0*/  @!PT LDS RZ, [RZ] ;  /* 0x00000000fffff984 */ /* 0x000fe20000000800 */
[----:B------:R-:W-:Y:S01]  /*18fe0*/  @!PT LDS RZ, [RZ] ;  /* 0x00000000fffff984 */ /* 0x000fe20000000800 */
[----:B------:R-:W-:Y:S01]  /*18ff0*/  @!PT LDS RZ, [RZ] ;  /* 0x00000000fffff984 */ /* 0x000fe20000000800 */
[----:B------:R0:W-:Y:S01]  /*19000*/  LDGSTS.E.BYPASS.LTC128B.128 [R8+0xec00], desc[UR42][R2.64], !P2 ;  /* 0x0ec0000002087fae */ /* 0x0001e2000d101d6a */
[----:B------:R-:W-:Y:S01]  /*19010*/  IMAD.MOV.U32 R13, RZ, RZ, R9 ;  /* 0x000000ffff0d7224 */ /* 0x000fe200078e0009 */
[----:B0-----:R-:W-:-:S07]  /*19020*/  MOV R3, R14 ;  /* 0x0000000e00037202 */ /* 0x001fce0000000f00 */
[----:B------:R-:W-:Y:S05]  /*19030*/  WARPSYNC.COLLECTIVE R15, `(.L_x_13570) ;  /* 0x000000000f087348 */ /* 0x000fea0003c00000 */
[----:B------:R0:W1:Y:S02]  /*19040*/  SHFL.IDX P6, R14, R13, R12, R11 ;  /* 0x0000000c0d0e7389 */ /* 0x00006400000c000b */
[----:B01----:R-:W-:Y:S01]  /*19050*/  ENDCOLLECTIVE ;  /* 0x000000000000791b */ /* 0x003fe20003800000 */
.L_x_13570:
[----:B------:R-:W-:Y:S02]  /*19060*/  IMAD.MOV.U32 R13, RZ, RZ, R10 ;  /* 0x000000ffff0d7224 */ /* 0x000fe400078e000a */
[----:B------:R-:W-:Y:S02]  /*19070*/  IMAD.MOV.U32 R12, RZ, RZ, 0x3 ;  /* 0x00000003ff0c7424 */ /* 0x000fe400078e00ff */
[----:B------:R-:W-:-:S07]  /*19080*/  IMAD.MOV.U32 R2, RZ, RZ, R14 ;  /* 0x000000ffff027224 */ /* 0x000fce00078e000e */
[----:B------:R-:W-:Y:S05]  /*19090*/  WARPSYNC.COLLECTIVE R15, `(.L_x_13571) ;  /* 0x000000000f087348 */ /* 0x000fea0003c00000 */
[----:B------:R0:W1:Y:S02]  /*190a0*/  SHFL.IDX P6, R14, R13, R12, R11 ;  /* 0x0000000c0d0e7389 */ /* 0x00006400000c000b */
[----:B01----:R-:W-:Y:S01]  /*190b0*/  ENDCOLLECTIVE ;  /* 0x000000000000791b */ /* 0x003fe20003800000 */
.L_x_13571:
        /* <DEDUP_REMOVED lines=11> */
.L_x_13572:
[----:B------:R-:W-:Y:S02]  /*19170*/  IMAD.MOV.U32 R13, RZ, RZ, R10 ;  /* 0x000000ffff0d7224 */ /* 0x000fe400078e000a */
[----:B------:R-:W-:Y:S02]  /*19180*/  IMAD.MOV.U32 R12, RZ, RZ, 0x4 ;  /* 0x00000004ff0c7424 */ /* 0x000fe400078e00ff */
[----:B------:R-:W-:-:S07]  /*19190*/  IMAD.MOV.U32 R2, RZ, RZ, R14 ;  /* 0x000000ffff027224 */ /* 0x000fce00078e000e */
[----:B------:R-:W-:Y:S05]  /*191a0*/  WARPSYNC.COLLECTIVE R15, `(.L_x_13573) ;  /* 0x000000000f087348 */ /* 0x000fea0003c00000 */
[----:B------:R0:W1:Y:S02]  /*191b0*/  SHFL.IDX P6, R14, R13, R12, R11 ;  /* 0x0000000c0d0e7389 */ /* 0x00006400000c000b */
[----:B01----:R-:W-:Y:S01]  /*191c0*/  ENDCOLLECTIVE ;  /* 0x000000000000791b */ /* 0x003fe20003800000 */
.L_x_13573:
        /* <DEDUP_REMOVED lines=11> */
.L_x_13574:
[----:B------:R-:W-:Y:S02]  /*19280*/  IMAD.MOV.U32 R13, RZ, RZ, R10 ;  /* 0x000000ffff0d7224 */ /* 0x000fe400078e000a */
[----:B------:R-:W-:Y:S02]  /*19290*/  IMAD.MOV.U32 R12, RZ, RZ, 0x5 ;  /* 0x00000005ff0c7424 */ /* 0x000fe400078e00ff */
[----:B------:R-:W-:-:S07]  /*192a0*/  IMAD.MOV.U32 R2, RZ, RZ, R14 ;  /* 0x000000ffff027224 */ /* 0x000fce00078e000e */
[----:B------:R-:W-:Y:S05]  /*192b0*/  WARPSYNC.COLLECTIVE R15, `(.L_x_13575) ;  /* 0x000000000f087348 */ /* 0x000fea0003c00000 */
[----:B------:R0:W1:Y:S02]  /*192c0*/  SHFL.IDX P6, R14, R13, R12, R11 ;  /* 0x0000000c0d0e7389 */ /* 0x00006400000c000b */
[----:B01----:R-:W-:Y:S01]  /*192d0*/  ENDCOLLECTIVE ;  /* 0x000000000000791b */ /* 0x003fe20003800000 */
.L_x_13575:
        /* <DEDUP_REMOVED lines=11> */
.L_x_13576:
[----:B------:R-:W-:Y:S02]  /*19390*/  IMAD.MOV.U32 R13, RZ, RZ, R10 ;  /* 0x000000ffff0d7224 */ /* 0x000fe400078e000a */
[----:B------:R-:W-:Y:S02]  /*193a0*/  IMAD.MOV.U32 R12, RZ, RZ, 0x6 ;  /* 0x00000006ff0c7424 */ /* 0x000fe400078e00ff */
[----:B------:R-:W-:-:S07]  /*193b0*/  IMAD.MOV.U32 R2, RZ, RZ, R14 ;  /* 0x000000ffff027224 */ /* 0x000fce00078e000e */
[----:B------:R-:W-:Y:S05]  /*193c0*/  WARPSYNC.COLLECTIVE R15, `(.L_x_13577) ;  /* 0x000000000f087348 */ /* 0x000fea0003c00000 */
[----:B------:R0:W1:Y:S02]  /*193d0*/  SHFL.IDX P6, R14, R13, R12, R11 ;  /* 0x0000000c0d0e7389 */ /* 0x00006400000c000b */
[----:B01----:R-:W-:Y:S01]  /*193e0*/  ENDCOLLECTIVE ;  /* 0x000000000000791b */ /* 0x003fe20003800000 */
.L_x_13577:
        /* <DEDUP_REMOVED lines=11> */
.L_x_13578:
[----:B------:R-:W-:Y:S02]  /*194a0*/  IMAD.MOV.U32 R13, RZ, RZ, R10 ;  /* 0x000000ffff0d7224 */ /* 0x000fe400078e000a */
[----:B------:R-:W-:Y:S02]  /*194b0*/  IMAD.MOV.U32 R12, RZ, RZ, 0x7 ;  /* 0x00000007ff0c7424 */ /* 0x000fe400078e00ff */
[----:B------:R-:W-:-:S07]  /*194c0*/  IMAD.MOV.U32 R2, RZ, RZ, R14 ;  /* 0x000000ffff027224 */ /* 0x000fce00078e000e */
[----:B------:R-:W-:Y:S05]  /*194d0*/  WARPSYNC.COLLECTIVE R15, `(.L_x_13579) ;  /* 0x000000000f087348 */ /* 0x000fea0003c00000 */
[----:B------:R0:W1:Y:S02]  /*194e0*/  SHFL.IDX P6, R14, R13, R12, R11 ;  /* 0x0000000c0d0e7389 */ /* 0x00006400000c000b */
[----:B01----:R-:W-:Y:S01]  /*194f0*/  ENDCOLLECTIVE ;  /* 0x000000000000791b */ /* 0x003fe20003800000 */
.L_x_13579:
[----:B------:R-:W-:-:S04]  /*19500*/  IADD3 R2, P0, R2, R7, RZ ;  /* 0x0000000702027210 */ /* 0x000fc80007f1e0ff */
[----:B------:R-:W-:-:S05]  /*19510*/  IADD3.X R3, RZ, R3, RZ, P0, !PT ;  /* 0x00000003ff037210 */ /* 0x000fca00007fe4ff */
        /* <DEDUP_REMOVED lines=9> */
.L_x_13580:
[----:B------:R-:W-:Y:S01]  /*195b0*/  IMAD.MOV.U32 R2, RZ, RZ, R14 ;  /* 0x000000ffff027224 */ /* 0x000fe200078e000e */
[----:B------:R-:W-:Y:S06]  /*195c0*/  BRA `(.L_x_13581) ;  /* 0xffffffa400f07947 */ /* 0x000fec000383ffff */
.L_x_13413:
[----:B-1----:R1:W2:Y:S02]  /*195d0*/  SYNCS.PHASECHK.TRANS64.TRYWAIT P0, [R5+URZ+0x16860], R2 ;  /* 0x01686002050075a7 */ /* 0x0022a4000800017f */
[----:B--2---:R-:W-:Y:S05]  /*195e0*/  @!P0 NANOSLEEP.SYNCS 0x989680 ;  /* 0x009896800000895d */ /* 0x004fea0003900000 */
[----:B------:R-:W2:Y:S02]  /*195f0*/  @!P0 SYNCS.PHASECHK.TRANS64 P0, [R5+URZ+0x16860], R2 ;  /* 0x01686002050085a7 */ /* 0x000ea4000800007f */
[----:B--2---:R-:W-:Y:S05]  /*19600*/  @!P0 BRA `(.L_x_13413) ;  /* 0xfffffffc00f08947 */ /* 0x004fea000383ffff */
[----:B------:R-:W-:Y:S05]  /*19610*/  BRA `(.L_x_13582) ;  /* 0xffffffa800487947 */ /* 0x000fea000383ffff */
.L_x_13414:
        /* <DEDUP_REMOVED lines=8> */
.L_x_13584:
[----:B------:R-:W-:Y:S05]  /*196a0*/  BSYNC B1 ;  /* 0x0000000000017941 */ /* 0x000fea0003800000 */
.L_x_13583:
[----:B------:R-:W-:Y:S01]  /*196b0*/  IMAD.MOV.U32 R13, RZ, RZ, R23 ;  /* 0x000000ffff0d7224 */ /* 0x000fe200078e0017 */
[----:B------:R-:W-:Y:S01]  /*196c0*/  MOV R12, RZ ;  /* 0x000000ff000c7202 */ /* 0x000fe20000000f00 */
[----:B------:R-:W-:Y:S01]  /*196d0*/  IMAD.MOV.U32 R11, RZ, RZ, 0x181f ;  /* 0x0000181fff0b7424 */ /* 0x000fe200078e00ff */
[----:B------:R-:W-:Y:S01]  /*196e0*/  ISETP.LT.OR P2, PT, R8, 0x1, P1 ;  /* 0x000000010800780c */ /* 0x000fe20000f41670 */
[----:B------:R-:W-:Y:S02]  /*196f0*/  IMAD.MOV.U32 R15, RZ, RZ, -0x1 ;  /* 0xffffffffff0f7424 */ /* 0x000fe400078e00ff */
[----:B------:R-:W-:Y:S02]  /*19700*/  IMAD.MOV.U32 R3, RZ, RZ, R14 ;  /* 0x000000ffff037224 */ /* 0x000fe400078e000e */
[----:B------:R-:W-:-:S08]  /*19710*/  IMAD R6, R6, 0x2, R22 ;  /* 0x0000000206067824 */ /* 0x000fd000078e0216 */
[----:B------:R-:W-:Y:S05]  /*19720*/  WARPSYNC.COLLECTIVE R15, `(.L_x_13585) ;  /* 0x000000000f087348 */ /* 0x000fea0003c00000 */
[----:B------:R0:W1:Y:S02]  /*19730*/  SHFL.IDX P6, R14, R13, R12, R11 ;  /* 0x0000000c0d0e7389 */ /* 0x00006400000c000b */
[----:B01----:R-:W-:Y:S01]  /*19740*/  ENDCOLLECTIVE ;  /* 0x000000000000791b */ /* 0x003fe20003800000 */
.L_x_13585:
[----:B------:R-:W-:Y:S01]  /*19750*/  MOV R13, R24 ;  /* 0x00000018000d7202 */ /* 0x000fe20000000f00 */
[----:B------:R-:W-:Y:S01]  /*19760*/  IMAD.MOV.U32 R12, RZ, RZ, 0x1 ;  /* 0x00000001ff0c7424 */ /* 0x000fe200078e00ff */
[----:B------:R-:W-:-:S07]  /*19770*/  MOV R2, R14 ;  /* 0x0000000e00027202 */ /* 0x000fce0000000f00 */
[----:B------:R-:W-:Y:S05]  /*19780*/  WARPSYNC.COLLECTIVE R15, `(.L_x_13586) ;  /* 0x000000000f087348 */ /* 0x000fea0003c00000 */
[----:B------:R0:W1:Y:S02]  /*19790*/  SHFL.IDX P6, R14, R13, R12, R11 ;  /* 0x0000000c0d0e7389 */ /* 0x00006400000c000b */
[----:B01----:R-:W-:Y:S01]  /*197a0*/  ENDCOLLECTIVE ;  /* 0x000000000000791b */ /* 0x003fe20003800000 */
.L_x_13586:
[----:B------:R-:W-:-:S05]  /*197b0*/  IADD3 R2, P0, R2, R7, RZ ;  /* 0x0000000702027210 */ /* 0x000fca0007f1e0ff */
[----:B------:R-:W-:-:S05]  /*197c0*/  IMAD.X R3, RZ, RZ, R3, P0 ;  /* 0x000000ffff037224 */ /* 0x000fca00000e0603 */
        /* <DEDUP_REMOVED lines=10> */
.L_x_13587:
[----:B------:R-:W-:Y:S01]  /*19870*/  MOV R13, R24 ;  /* 0x00000018000d7202 */ /* 0x000fe20000000f00 */
[----:B------:R-:W-:Y:S02]  /*19880*/  IMAD.MOV.U32 R12, RZ, RZ, 0x2 ;  /* 0x00000002ff0c7424 */ /* 0x000fe400078e00ff */
[----:B------:R-:W-:-:S07]  /*19890*/  IMAD.MOV.U32 R2, RZ, RZ, R14 ;  /* 0x000000ffff027224 */ /* 0x000fce00078e000e */
[----:B------:R-:W-:Y:S05]  /*198a0*/  WARPSYNC.COLLECTIVE R15, `(.L_x_13588) ;  /* 0x000000000f087348 */ /* 0x000fea0003c00000 */
[----:B------:R0:W1:Y:S02]  /*198b0*/  SHFL.IDX P6, R14, R13, R12, R11 ;  /* 0x0000000c0d0e7389 */ /* 0x00006400000c000b */
[----:B01----:R-:W-:Y:S01]  /*198c0*/  ENDCOLLECTIVE ;  /* 0x000000000000791b */ /* 0x003fe20003800000 */
.L_x_13588:
[----:B------:R-:W-:-:S05]  /*198d0*/  IADD3 R2, P0, R2, R7, RZ ;  /* 0x0000000702027210 */ /* 0x000fca0007f1e0ff */
[----:B------:R-:W-:-:S05]  /*198e0*/  IMAD.X R3, RZ, RZ, R3, P0 ;  /* 0x000000ffff037224 */ /* 0x000fca00000e0603 */
[----:B------:R-:W-:Y:S01]  /*198f0*/  @!PT LDS RZ, [RZ] ;  /* 0x00000000fffff984 */ /* 0x000fe20000000800 */
[----:B------:R-:W-:Y:S01]  /*19900*/  @!PT LDS RZ, [RZ] ;  /* 0x00000000fffff984 */ /* 0x000fe20000000800 */
[----:B------:R-:W-:Y:S01]  /*19910*/  @!PT LDS RZ, [RZ] ;  /* 0x00000000fffff984 */ /* 0x000fe20000000800 */
[----:B------:R0:W-:Y:S01]  /*19920*/  LDGSTS.E.BYPASS.LTC128B.128 [R6+0xc00], desc[UR42][R2.64], !P2 ;  /* 0x00c0000002067fae */ /* 0x0001e2000d101d6a */
[----:B------:R-:W-:Y:S02]  /*19930*/  MOV R13, R23 ;  /* 0x00000017000d7202 */ /* 0x000fe40000000f00 */
[----:B------:R-:W-:Y:S01]  /*19940*/  ISETP.LT.OR P2, PT, R8, 0x21, P1 ;  /* 0x000000210800780c */ /* 0x000fe20000f41670 */
[----:B0-----:R-:W-:-:S12]  /*19950*/  IMAD.MOV.U32 R3, RZ, RZ, R14 ;  /* 0x000000ffff037224 */ /* 0x001fd800078e000e */
[----:B------:R-:W-:Y:S05]  /*19960*/  WARPSYNC.COLLECTIVE R15, `(.L_x_13589) ;  /* 0x000000000f087348 */ /* 0x000fea0003c00000 */
[----:B------:R0:W1:Y:S02]  /*19970*/  SHFL.IDX P6, R14, R13, R12, R11 ;  /* 0x0000000c0d0e7389 */ /* 0x00006400000c000b */
[----:B01----:R-:W-:Y:S01]  /*19980*/  ENDCOLLECTIVE ;  /* 0x000000000000791b */ /* 0x003fe20003800000 */
.L_x_13589:
[----:B------:R-:W-:Y:S01]  /*19990*/  MOV R13, R24 ;  /* 0x00000018000d7202 */ /* 0x000fe20000000f00 */
[----:B------:R-:W-:Y:S02]  /*199a0*/  IMAD.MOV.U32 R12, RZ, RZ, 0x3 ;  /* 0x00000003ff0c7424 */ /* 0x000fe400078e00ff */
[----:B------:R-:W-:-:S07]  /*199b0*/  IMAD.MOV.U32 R2, RZ, RZ, R14 ;  /* 0x000000ffff027224 */ /* 0x000fce00078e000e */
[----:B------:R-:W-:Y:S05]  /*199c0*/  WARPSYNC.COLLECTIVE R15, `(.L_x_13590) ;  /* 0x000000000f087348 */ /* 0x000fea0003c00000 */
[----:B------:R0:W1:Y:S02]  /*199d0*/  SHFL.IDX P6, R14, R13, R12, R11 ;  /* 0x0000000c0d0e7389 */ /* 0x00006400000c000b */
[----:B01----:R-:W-:Y:S01]  /*199e0*/  ENDCOLLECTIVE ;  /* 0x000000000000791b */ /* 0x003fe20003800000 */
.L_x_13590:
        /* <DEDUP_REMOVED lines=12> */
.L_x_13591:
[----:B------:R-:W-:Y:S01]  /*19ab0*/  MOV R13, R24 ;  /* 0x00000018000d7202 */ /* 0x000fe20000000f00 */
[----:B------:R-:W-:Y:S02]  /*19ac0*/  IMAD.MOV.U32 R12, RZ, RZ, 0x4 ;  /* 0x00000004ff0c7424 */ /* 0x000fe400078e00ff */
[----:B------:R-:W-:-:S07]  /*19ad0*/  IMAD.MOV.U32 R2, RZ, RZ, R14 ;  /* 0x000000ffff027224 */ /* 0x000fce00078e000e */
[----:B------:R-:W-:Y:S05]  /*19ae0*/  WARPSYNC.COLLECTIVE R15, `(.L_x_13592) ;  /* 0x000000000f087348 */ /* 0x000fea0003c00000 */
[----:B------:R0:W1:Y:S02]  /*19af0*/  SHFL.IDX P6, R14, R13, R12, R11 ;  /* 0x0000000c0d0e7389 */ /* 0x00006400000c000b */
[----:B01----:R-:W-:Y:S01]  /*19b00*/  ENDCOLLECTIVE ;  /* 0x000000000000791b */ /* 0x003fe20003800000 */
.L_x_13592:
        /* <DEDUP_REMOVED lines=12> */
.L_x_13593:
[----:B------:R-:W-:Y:S01]  /*19bd0*/  MOV R13, R24 ;  /* 0x00000018000d7202 */ /* 0x000fe20000000f00 */
[----:B------:R-:W-:Y:S02]  /*19be0*/  IMAD.MOV.U32 R12, RZ, RZ, 0x5 ;  /* 0x00000005ff0c7424 */ /* 0x000fe400078e00ff */
[----:B------:R-:W-:-:S07]  /*19bf0*/  IMAD.MOV.U32 R2, RZ, RZ, R14 ;  /* 0x000000ffff027224 */ /* 0x000fce00078e000e */
[----:B------:R-:W-:Y:S05]  /*19c00*/  WARPSYNC.COLLECTIVE R15, `(.L_x_13594) ;  /* 0x000000000f087348 */ /* 0x000fea0003c00000 */
[----:B------:R0:W1:Y:S02]  /*19c10*/  SHFL.IDX P6, R14, R13, R12, R11 ;  /* 0x0000000c0d0e7389 */ /* 0x00006400000c000b */
[----:B01----:R-:W-:Y:S01]  /*19c20*/  ENDCOLLECTIVE ;  /* 0x000000000000791b */ /* 0x003fe20003800000 */
.L_x_13594:
        /* <DEDUP_REMOVED lines=12> */
.L_x_13595:
[----:B------:R-:W-:Y:S01]  /*19cf0*/  MOV R13, R24 ;  /* 0x00000018000d7202 */ /* 0x000fe20000000f00 */
[----:B------:R-:W-:Y:S02]  /*19d00*/  IMAD.MOV.U32 R12, RZ, RZ, 0x6 ;  /* 0x00000006ff0c7424 */ /* 0x000fe400078e00ff */
[----:B------:R-:W-:-:S07]  /*19d10*/  IMAD.MOV.U32 R2, RZ, RZ, R14 ;  /* 0x000000ffff027224 */ /* 0x000fce00078e000e */
[----:B------:R-:W-:Y:S05]  /*19d20*/  WARPSYNC.COLLECTIVE R15, `(.L_x_13596) ;  /* 0x000000000f087348 */ /* 0x000fea0003c00000 */
[----:B------:R0:W1:Y:S02]  /*19d30*/  SHFL.IDX P6, R14, R13, R12, R11 ;  /* 0x0000000c0d0e7389 */ /* 0x00006400000c000b */
[----:B01----:R-:W-:Y:S01]  /*19d40*/  ENDCOLLECTIVE ;  /* 0x000000000000791b */ /* 0x003fe20003800000 */
.L_x_13596:
        /* <DEDUP_REMOVED lines=12> */
.L_x_13597:
[----:B------:R-:W-:Y:S01]  /*19e10*/  MOV R13, R24 ;  /* 0x00000018000d7202 */ /* 0x000fe20000000f00 */
[----:B------:R-:W-:Y:S02]  /*19e20*/  IMAD.MOV.U32 R12, RZ, RZ, 0x7 ;  /* 0x00000007ff0c7424 */ /* 0x000fe400078e00ff */
[----:B------:R-:W-:-:S07]  /*19e30*/  IMAD.MOV.U32 R2, RZ, RZ, R14 ;  /* 0x000000ffff027224 */ /* 0x000fce00078e000e */
[----:B------:R-:W-:Y:S05]  /*19e40*/  WARPSYNC.COLLECTIVE R15, `(.L_x_13598) ;  /* 0x000000000f087348 */ /* 0x000fea0003c00000 */
[----:B------:R0:W1:Y:S02]  /*19e50*/  SHFL.IDX P6, R14, R13, R12, R11 ;  /* 0x0000000c0d0e7389 */ /* 0x00006400000c000b */
[----:B01----:R-:W-:Y:S01]  /*19e60*/  ENDCOLLECTIVE ;  /* 0x000000000000791b */ /* 0x003fe20003800000 */
.L_x_13598:
[----:B------:R-:W-:-:S05]  /*19e70*/  IADD3 R2, P0, R2, R7, RZ ;  /* 0x0000000702027210 */ /* 0x000fca0007f1e0ff */
[----:B------:R-:W-:-:S05]  /*19e80*/  IMAD.X R3, RZ, RZ, R3, P0 ;  /* 0x000000ffff037224 */ /* 0x000fca00000e0603 */
        /* <DEDUP_REMOVED lines=9> */
.L_x_13599:
[----:B------:R-:W-:Y:S01]  /*19f20*/  IMAD.MOV.U32 R2, RZ, RZ, R14 ;  /* 0x000000ffff027224 */ /* 0x000fe200078e000e */
[----:B------:R-:W-:Y:S06]  /*19f30*/  BRA `(.L_x_13600) ;  /* 0xffffffa000f87947 */ /* 0x000fec000383ffff */
.L_x_13422:
[----:B0-----:R0:W1:Y:S02]  /*19f40*/  SYNCS.PHASECHK.TRANS64.TRYWAIT P0, [R0+URZ+0x16860], R3 ;  /* 0x01686003000075a7 */ /* 0x001064000800017f */
[----:B-1----:R-:W-:Y:S05]  /*19f50*/  @!P0 NANOSLEEP.SYNCS 0x989680 ;  /* 0x009896800000895d */ /* 0x002fea0003900000 */
[----:B------:R-:W1:Y:S02]  /*19f60*/  @!P0 SYNCS.PHASECHK.TRANS64 P0, [R0+URZ+0x16860], R3 ;  /* 0x01686003000085a7 */ /* 0x000e64000800007f */
[----:B-1----:R-:W-:Y:S05]  /*19f70*/  @!P0 BRA `(.L_x_13422) ;  /* 0xfffffffc00f08947 */ /* 0x002fea000383ffff */
[----:B------:R-:W-:Y:S05]  /*19f80*/  BRA `(.L_x_13601) ;  /* 0xffffffa800187947 */ /* 0x000fea000383ffff */
.L_x_13423:
        /* <DEDUP_REMOVED lines=8> */
.L_x_13603:
[----:B------:R-:W-:Y:S05]  /*1a010*/  BSYNC B0 ;  /* 0x0000000000007941 */ /* 0x000fea0003800000 */
.L_x_13602:
[----:B------:R-:W0:Y:S01]  /*1a020*/  S2R R2, SR_TID.X ;  /* 0x0000000000027919 */ /* 0x000e220000002100 */
[----:B------:R-:W-:Y:S01]  /*1a030*/  IMAD.MOV.U32 R13, RZ, RZ, R23 ;  /* 0x000000ffff0d7224 */ /* 0x000fe200078e0017 */
[----:B------:R-:W-:Y:S01]  /*1a040*/  MOV R11, 0x181f ;  /* 0x0000181f000b7802 */ /* 0x000fe20000000f00 */
[----:B------:R-:W-:Y:S01]  /*1a050*/  IMAD.MOV.U32 R12, RZ, RZ, RZ ;  /* 0x000000ffff0c7224 */ /* 0x000fe200078e00ff */
[----:B------:R-:W-:Y:S01]  /*1a060*/  MOV R3, R14 ;  /* 0x0000000e00037202 */ /* 0x000fe20000000f00 */
[----:B------:R-:W-:Y:S02]  /*1a070*/  IMAD.MOV.U32 R15, RZ, RZ, -0x1 ;  /* 0xffffffffff0f7424 */ /* 0x000fe400078e00ff */
[----:B------:R-:W-:-:S07]  /*1a080*/  IMAD R4, R4, 0x2, R22 ;  /* 0x0000000204047824 */ /* 0x000fce00078e0216 */
[----:B0-----:R-:W-:Y:S05]  /*1a090*/  WARPSYNC.COLLECTIVE R15, `(.L_x_13604) ;  /* 0x000000000f087348 */ /* 0x001fea0003c00000 */
[----:B------:R1:W2:Y:S02]  /*1a0a0*/  SHFL.IDX P6, R14, R13, R12, R11 ;  /* 0x0000000c0d0e7389 */ /* 0x0002a400000c000b */
[----:B012---:R-:W-:Y:S01]  /*1a0b0*/  ENDCOLLECTIVE ;  /* 0x000000000000791b */ /* 0x007fe20003800000 */
.L_x_13604:
[----:B------:R-:W-:Y:S01]  /*1a0c0*/  ULDC UR4, c[0x0][0x2f4] ;  /* 0x0000bd0000047ab9 */ /* 0x000fe20000000800 */
[----:B------:R-:W-:Y:S01]  /*1a0d0*/  MOV R13, R24 ;  /* 0x00000018000d7202 */ /* 0x000fe20000000f00 */
[----:B------:R-:W-:Y:S02]  /*1a0e0*/  IMAD.MOV.U32 R12, RZ, RZ, 0x1 ;  /* 0x00000001ff0c7424 */ /* 0x000fe400078e00ff */
[----:B------:R-:W-:-:S05]  /*1a0f0*/  IMAD.SHL.U32 R2, R2, 0x8, RZ ;  /* 0x0000000802027824 */ /* 0x000fca00078e00ff */
[----:B------:R-:W-:-:S04]  /*1a100*/  LOP3.LUT R2, R2, 0x38, RZ, 0xc0, !PT ;  /* 0x0000003802027812 */ /* 0x000fc800078ec0ff */
[C---:B------:R-:W-:Y:S02]  /*1a110*/  SHF.L.U32 R5, R2.reuse, 0x1, RZ ;  /* 0x0000000102057819 */ /* 0x040fe400000006ff */
[----:B------:R-:W-:Y:S02]  /*1a120*/  ISETP.GE.AND P0, PT, R2, UR4, PT ;  /* 0x0000000402007c0c */ /* 0x000fe4000bf06270 */
[----:B------:R-:W-:-:S13]  /*1a130*/  IADD3 R2, P1, R14, R5, RZ ;  /* 0x000000050e027210 */ /* 0x000fda0007f3e0ff */
[----:B------:R-:W-:Y:S05]  /*1a140*/  WARPSYNC.COLLECTIVE R15, `(.L_x_13605) ;  /* 0x000000000f087348 */ /* 0x000fea0003c00000 */
[----:B------:R0:W1:Y:S02]  /*1a150*/  SHFL.IDX P6, R14, R13, R12, R11 ;  /* 0x0000000c0d0e7389 */ /* 0x00006400000c000b */
[----:B01----:R-:W-:Y:S01]  /*1a160*/  ENDCOLLECTIVE ;  /* 0x000000000000791b */ /* 0x003fe20003800000 */
.L_x_13605:
[----:B------:R-:W-:Y:S01]  /*1a170*/  ISETP.LT.OR P2, PT, R6, 0x1, P0 ;  /* 0x000000010600780c */ /* 0x000fe20000741670 */
[----:B------:R-:W-:Y:S01]  /*1a180*/  IMAD.X R3, RZ, RZ, R3, P1 ;  /* 0x000000ffff037224 */ /* 0x000fe200008e0603 */
[----:B------:R-:W-:-:S11]  /*1a190*/  MOV R13, R23 ;  /* 0x00000017000d7202 */ /* 0x000fd60000000f00 */
[----:B------:R-:W-:Y:S01]  /*1a1a0*/  @!PT LDS RZ, [RZ] ;  /* 0x00000000fffff984 */ /* 0x000fe20000000800 */
[----:B------:R-:W-:Y:S01]  /*1a1b0*/  @!PT LDS RZ, [RZ] ;  /* 0x00000000fffff984 */ /* 0x000fe20000000800 */
[----:B------:R-:W-:Y:S01]  /*1a1c0*/  @!PT LDS RZ, [RZ] ;  /* 0x00000000fffff984 */ /* 0x000fe20000000800 */
[----:B------:R0:W-:Y:S01]  /*1a1d0*/  LDGSTS.E.BYPASS.LTC128B.128 [R4+0x400], desc[UR42][R2.64], !P2 ;  /* 0x0040000002047fae */ /* 0x0001e2000d101d6a */
[----:B------:R-:W-:Y:S01]  /*1a1e0*/  ISETP.LT.OR P2, PT, R6, 0x11, P0 ;  /* 0x000000110600780c */ /* 0x000fe20000741670 */
[----:B0-----:R-:W-:-:S12]  /*1a1f0*/  IMAD.MOV.U32 R3, RZ, RZ, R14 ;  /* 0x000000ffff037224 */ /* 0x001fd800078e000e */
[----:B------:R-:W-:Y:S05]  /*1a200*/  WARPSYNC.COLLECTIVE R15, `(.L_x_13606) ;  /* 0x000000000f087348 */ /* 0x000fea0003c00000 */
[----:B------:R0:W1:Y:S02]  /*1a210*/  SHFL.IDX P6, R14, R13, R12, R11 ;  /* 0x0000000c0d0e7389 */ /* 0x00006400000c000b */
[----:B01----:R-:W-:Y:S01]  /*1a220*/  ENDCOLLECTIVE ;  /* 0x000000000000791b */ /* 0x003fe20003800000 */
.L_x_13606:
[----:B------:R-:W-:Y:S01]  /*1a230*/  IMAD.MOV.U32 R13, RZ, RZ, R24 ;  /* 0x000000ffff0d7224 */ /* 0x000fe200078e0018 */
[----:B------:R-:W-:Y:S02]  /*1a240*/  MOV R12, 0x2 ;  /* 0x00000002000c7802 */ /* 0x000fe40000000f00 */
[----:B------:R-:W-:-:S13]  /*1a250*/  IADD3 R2, P1, R14, R5, RZ ;  /* 0x000000050e027210 */ /* 0x000fda0007f3e0ff */
[----:B------:R-:W-:Y:S05]  /*1a260*/  WARPSYNC.COLLECTIVE R15, `(.L_x_13607) ;  /* 0x000000000f087348 */ /* 0x000fea0003c00000 */
[----:B------:R0:W1:Y:S02]  /*1a270*/  SHFL.IDX P6, R14, R13, R12, R11 ;  /* 0x0000000c0d0e7389 */ /* 0x00006400000c000b */
[----:B01----:R-:W-:Y:S01]  /*1a280*/  ENDCOLLECTIVE ;  /* 0x000000000000791b */ /* 0x003fe20003800000 */
.L_x_13607:
[----:B------:R-:W-:-:S05]  /*1a290*/  IMAD.X R3, RZ, RZ, R3, P1 ;  /* 0x000000ffff037224 */ /* 0x000fca00008e0603 */
[----:B------:R-:W-:Y:S01]  /*1a2a0*/  @!PT LDS RZ, [RZ] ;  /* 0x00000000fffff984 */ /* 0x000fe20000000800 */
[----:B------:R-:W-:Y:S01]  /*1a2b0*/  @!PT LDS RZ, [RZ] ;  /* 0x00000000fffff984 */ /* 0x000fe20000000800 */
[----:B------:R-:W-:Y:S01]  /*1a2c0*/  @!PT LDS RZ, [RZ] ;  /* 0x00000000fffff984 */ /* 0x000fe20000000800 */
[----:B------:R0:W-:Y:S01]  /*1a2d0*/  LDGSTS.E.BYPASS.LTC128B.128 [R4+0xc00], desc[UR42][R2.64], !P2 ;  /* 0x00c0000002047fae */ /* 0x0001e2000d101d6a */
[----:B------:R-:W-:Y:S01]  /*1a2e0*/  ISETP.LT.OR P2, PT, R6, 0x21, P0 ;  /* 0x000000210600780c */ /* 0x000fe20000741670 */
[----:B------:R-:W-:Y:S02]  /*1a2f0*/  IMAD.MOV.U32 R13, RZ, RZ, R23 ;  /* 0x000000ffff0d7224 */ /* 0x000fe400078e0017 */
[----:B0-----:R-:W-:-:S10]  /*1a300*/  IMAD.MOV.U32 R3, RZ, RZ, R14 ;  /* 0x000000ffff037224 */ /* 0x001fd400078e000e */
[----:B------:R-:W-:Y:S05]  /*1a310*/  WARPSYNC.COLLECTIVE R15, `(.L_x_13608) ;  /* 0x000000000f087348 */ /* 0x000fea0003c00000 */
[----:B------:R0:W1:Y:S02]  /*1a320*/  SHFL.IDX P6, R14, R13, R12, R11 ;  /* 0x0000000c0d0e7389 */ /* 0x00006400000c000b */
[----:B01----:R-:W-:Y:S01]  /*1a330*/  ENDCOLLECTIVE ;  /* 0x000000000000791b */ /* 0x003fe20003800000 */
.L_x_13608:
[----:B------:R-:W-:Y:S02]  /*1a340*/  IMAD.MOV.U32 R13, RZ, RZ, R24 ;  /* 0x000000ffff0d7224 */ /* 0x000fe400078e0018 */
[----:B------:R-:W-:Y:S01]  /*1a350*/  IMAD.MOV.U32 R12, RZ, RZ, 0x3 ;  /* 0x00000003ff0c7424 */ /* 0x000fe200078e00ff */
[----:B------:R-:W-:-:S13]  /*1a360*/  IADD3 R2, P1, R14, R5, RZ ;  /* 0x000000050e027210 */ /* 0x000fda0007f3e0ff */
[----:B------:R-:W-:Y:S05]  /*1a370*/  WARPSYNC.COLLECTIVE R15, `(.L_x_13609) ;  /* 0x000000000f087348 */ /* 0x000fea0003c00000 */
[----:B------:R0:W1:Y:S02]  /*1a380*/  SHFL.IDX P6, R14, R13, R12, R11 ;  /* 0x0000000c0d0e7389 */ /* 0x00006400000c000b */
[----:B01----:R-:W-:Y:S01]  /*1a390*/  ENDCOLLECTIVE ;  /* 0x000000000000791b */ /* 0x003fe20003800000 */
.L_x_13609:
[----:B------:R-:W-:-:S05]  /*1a3a0*/  IADD3.X R3, RZ, R3, RZ, P1, !PT ;  /* 0x00000003ff037210 */ /* 0x000fca0000ffe4ff */
        /* <DEDUP_REMOVED lines=10> */
.L_x_13610:
[----:B------:R-:W-:Y:S01]  /*1a450*/  MOV R13, R24 ;  /* 0x00000018000d7202 */ /* 0x000fe20000000f00 */
[----:B------:R-:W-:Y:S01]  /*1a460*/  IMAD.MOV.U32 R12, RZ, RZ, 0x4 ;  /* 0x00000004ff0c7424 */ /* 0x000fe200078e00ff */
[----:B------:R-:W-:-:S13]  /*1a470*/  IADD3 R2, P1, R14, R5, RZ ;  /* 0x000000050e027210 */ /* 0x000fda0007f3e0ff */
[----:B------:R-:W-:Y:S05]  /*1a480*/  WARPSYNC.COLLECTIVE R15, `(.L_x_13611) ;  /* 0x000000000f087348 */ /* 0x000fea0003c00000 */
[----:B------:R0:W1:Y:S02]  /*1a490*/  SHFL.IDX P6, R14, R13, R12, R11 ;  /* 0x0000000c0d0e7389 */ /* 0x00006400000c000b */
[----:B01----:R-:W-:Y:S01]  /*1a4a0*/  ENDCOLLECTIVE ;  /* 0x000000000000791b */ /* 0x003fe20003800000 */
.L_x_13611:
        /* <DEDUP_REMOVED lines=11> */
.L_x_13612:
[----:B------:R-:W-:Y:S01]  /*1a560*/  IMAD.MOV.U32 R13, RZ, RZ, R24 ;  /* 0x000000ffff0d7224 */ /* 0x000fe200078e0018 */
[----:B------:R-:W-:Y:S02]  /*1a570*/  MOV R12, 0x5 ;  /* 0x00000005000c7802 */ /* 0x000fe40000000f00 */
[----:B------:R-:W-:-:S13]  /*1a580*/  IADD3 R2, P1, R14, R5, RZ ;  /* 0x000000050e027210 */ /* 0x000fda0007f3e0ff */
[----:B------:R-:W-:Y:S05]  /*1a590*/  WARPSYNC.COLLECTIVE R15, `(.L_x_13613) ;  /* 0x000000000f087348 */ /* 0x000fea0003c00000 */
[----:B------:R0:W1:Y:S02]  /*1a5a0*/  SHFL.IDX P6, R14, R13, R12, R11 ;  /* 0x0000000c0d0e7389 */ /* 0x00006400000c000b */
[----:B01----:R-:W-:Y:S01]  /*1a5b0*/  ENDCOLLECTIVE ;  /* 0x000000000000791b */ /* 0x003fe20003800000 */
.L_x_13613:
        /* <DEDUP_REMOVED lines=11> */
.L_x_13614:
[----:B------:R-:W-:Y:S02]  /*1a670*/  IMAD.MOV.U32 R13, RZ, RZ, R24 ;  /* 0x000000ffff0d7224 */ /* 0x000fe400078e0018 */
[----:B------:R-:W-:Y:S01]  /*1a680*/  IMAD.MOV.U32 R12, RZ, RZ, 0x6 ;  /* 0x00000006ff0c7424 */ /* 0x000fe200078e00ff */
[----:B------:R-:W-:-:S13]  /*1a690*/  IADD3 R2, P1, R14, R5, RZ ;  /* 0x000000050e027210 */ /* 0x000fda0007f3e0ff */
[----:B------:R-:W-:Y:S05]  /*1a6a0*/  WARPSYNC.COLLECTIVE R15, `(.L_x_13615) ;  /* 0x000000000f087348 */ /* 0x000fea0003c00000 */
[----:B------:R0:W1:Y:S02]  /*1a6b0*/  SHFL.IDX P6, R14, R13, R12, R11 ;  /* 0x0000000c0d0e7389 */ /* 0x00006400000c000b */
[----:B01----:R-:W-:Y:S01]  /*1a6c0*/  ENDCOLLECTIVE ;  /* 0x000000000000791b */ /* 0x003fe20003800000 */
.L_x_13615:
        /* <DEDUP_REMOVED lines=11> */
.L_x_13616:
[----:B------:R-:W-:Y:S01]  /*1a780*/  MOV R13, R24 ;  /* 0x00000018000d7202 */ /* 0x000fe20000000f00 */
[----:B------:R-:W-:Y:S01]  /*1a790*/  IMAD.MOV.U32 R12, RZ, RZ, 0x7 ;  /* 0x00000007ff0c7424 */ /* 0x000fe200078e00ff */
[----:B------:R-:W-:-:S13]  /*1a7a0*/  IADD3 R2, P1, R14, R5, RZ ;  /* 0x000000050e027210 */ /* 0x000fda0007f3e0ff */
[----:B------:R-:W-:Y:S05]  /*1a7b0*/  WARPSYNC.COLLECTIVE R15, `(.L_x_13617) ;  /* 0x000000000f087348 */ /* 0x000fea0003c00000 */
[----:B------:R0:W1:Y:S02]  /*1a7c0*/  SHFL.IDX P6, R14, R13, R12, R11 ;  /* 0x0000000c0d0e7389 */ /* 0x00006400000c000b */
[----:B01----:R-:W-:Y:S01]  /*1a7d0*/  ENDCOLLECTIVE ;  /* 0x000000000000791b */ /* 0x003fe20003800000 */
.L_x_13617:
        /* <DEDUP_REMOVED lines=10> */
.L_x_13618:
[----:B------:R-:W-:Y:S05]  /*1a880*/  BRA `(.L_x_13619) ;  /* 0xffffffa000dc7947 */ /* 0x000fea000383ffff */
.L_x_13428:
        /* <DEDUP_REMOVED lines=8> */
.L_x_13621:
[----:B------:R-:W-:Y:S05]  /*1a910*/  BSYNC B0 ;  /* 0x0000000000007941 */ /* 0x000fea0003800000 */
.L_x_13620:
        /* <DEDUP_REMOVED lines=9> */
.L_x_13622:
[----:B------:R-:W-:Y:S02]  /*1a9b0*/  ULDC UR4, c[0x0][0xc3c] ;  /* 0x00030f0000047ab9 */ /* 0x000fe40000000800 */
[----:B------:R-:W-:-:S13]  /*1a9c0*/  ISETP.GE.OR P1, PT, R5, UR4, !P0 ;  /* 0x0000000405007c0c */ /* 0x000fda000c726670 */
[----:B------:R-:W0:Y:S01]  /*1a9d0*/  @!P1 LDC.64 R2, c[0x0][0xc80] ;  /* 0x00032000ff029b82 */ /* 0x000e220000000a00 */
[----:B------:R-:W-:Y:S01]  /*1a9e0*/  MOV R11, RZ ;  /* 0x000000ff000b7202 */ /* 0x000fe20000000f00 */
[----:B------:R-:W-:Y:S02]  /*1a9f0*/  IMAD.MOV.U32 R4, RZ, RZ, R14 ;  /* 0x000000ffff047224 */ /* 0x000fe400078e000e */
[----:B0-----:R-:W-:-:S06]  /*1aa00*/  @!P1 IMAD.WIDE R2, R5, 0x4, R2 ;  /* 0x0000000405029825 */ /* 0x001fcc00078e0202 */
[----:B------:R0:W2:Y:S01]  /*1aa10*/  @!P1 LDG.E R3, desc[UR42][R2.64] ;  /* 0x0000002a02039981 */ /* 0x0000a2000c1e1900 */
[C---:B------:R-:W-:Y:S02]  /*1aa20*/  ISETP.GE.U32.AND P2, PT, R8.reuse, 0x2, PT ;  /* 0x000000020800780c */ /* 0x040fe40003f46070 */
[C---:B------:R-:W-:Y:S02]  /*1aa30*/  ISETP.GE.U32.AND P3, PT, R8.reuse, 0x4, PT ;  /* 0x000000040800780c */ /* 0x040fe40003f66070 */
[C---:B------:R-:W-:Y:S02]  /*1aa40*/  ISETP.GE.U32.AND P4, PT, R8.reuse, 0x8, PT ;  /* 0x000000080800780c */ /* 0x040fe40003f86070 */
[C---:B------:R-:W-:Y:S02]  /*1aa50*/  ISETP.GE.U32.AND P5, PT, R8.reuse, 0x10, PT ;  /* 0x000000100800780c */ /* 0x040fe40003fa6070 */
[----:B0-----:R-:W-:Y:S01]  /*1aa60*/  MOV R2, RZ ;  /* 0x000000ff00027202 */ /* 0x001fe20000000f00 */
[----:B--2---:R-:W-:Y:S01]  /*1aa70*/  @!P1 IMAD.MOV.U32 R2, RZ, RZ, R3 ;  /* 0x000000ffff029224 */ /* 0x004fe200078e0003 */
[----:B------:R-:W-:-:S03]  /*1aa80*/  ISETP.NE.AND P1, PT, R8, RZ, PT ;  /* 0x000000ff0800720c */ /* 0x000fc60003f25270 */
[----:B------:R-:W-:-:S10]  /*1aa90*/  IMAD.MOV.U32 R13, RZ, RZ, R2 ;  /* 0x000000ffff0d7224 */ /* 0x000fd400078e0002 */
[----:B------:R-:W-:Y:S05]  /*1aaa0*/  WARPSYNC.COLLECTIVE R15, `(.L_x_13623) ;  /* 0x000000000f087348 */ /* 0x000fea0003c00000 */
[----:B------:R0:W1:Y:S02]  /*1aab0*/  SHFL.UP P6, R14, R13, R12, R11 ;  /* 0x0400000c0d0e7389 */ /* 0x00006400000c000b */
[----:B01----:R-:W-:Y:S01]  /*1aac0*/  ENDCOLLECTIVE ;  /* 0x000000000000791b */ /* 0x003fe20003800000 */
.L_x_13623:
[----:B------:R-:W-:Y:S02]  /*1aad0*/  MOV R12, 0x2 ;  /* 0x00000002000c7802 */ /* 0x000fe40000000f00 */
[----:B------:R-:W-:-:S05]  /*1aae0*/  SEL R5, R14, RZ, P1 ;  /* 0x000000ff0e057207 */ /* 0x000fca0000800000 */
[----:B------:R-:W-:-:S04]  /*1aaf0*/  IMAD.IADD R5, R2, 0x1, R5 ;  /* 0x0000000102057824 */ /* 0x000fc800078e0205 */
[----:B------:R-:W-:-:S07]  /*1ab00*/  IMAD.MOV.U32 R13, RZ, RZ, R5 ;  /* 0x000000ffff0d7224 */ /* 0x000fce00078e0005 */
[----:B------:R-:W-:Y:S05]  /*1ab10*/  WARPSYNC.COLLECTIVE R15, `(.L_x_13624) ;  /* 0x000000000f087348 */ /* 0x000fea0003c00000 */
[----:B------:R0:W1:Y:S02]  /*1ab20*/  SHFL.UP P6, R14, R13, R12, R11 ;  /* 0x0400000c0d0e7389 */ /* 0x00006400000c000b */
[----:B01----:R-:W-:Y:S01]  /*1ab30*/  ENDCOLLECTIVE ;  /* 0x000000000000791b */ /* 0x003fe20003800000 */
.L_x_13624:
[----:B------:R-:W-:Y:S02]  /*1ab40*/  MOV R12, 0x4 ;  /* 0x00000004000c7802 */ /* 0x000fe40000000f00 */
[----:B------:R-:W-:-:S05]  /*1ab50*/  SEL R6, R14, RZ, P2 ;  /* 0x000000ff0e067207 */ /* 0x000fca0001000000 */
[----:B------:R-:W-:-:S04]  /*1ab60*/  IMAD.IADD R6, R5, 0x1, R6 ;  /* 0x0000000105067824 */ /* 0x000fc800078e0206 */
[----:B------:R-:W-:-:S07]  /*1ab70*/  IMAD.MOV.U32 R13, RZ, RZ, R6 ;  /* 0x000000ffff0d7224 */ /* 0x000fce00078e0006 */
[----:B------:R-:W-:Y:S05]  /*1ab80*/  WARPSYNC.COLLECTIVE R15, `(.L_x_13625) ;  /* 0x000000000f087348 */ /* 0x000fea0003c00000 */
[----:B------:R0:W1:Y:S02]  /*1ab90*/  SHFL.UP P6, R14, R13, R12, R11 ;  /* 0x0400000c0d0e7389 */ /* 0x00006400000c000b */
[----:B01----:R-:W-:Y:S01]  /*1aba0*/  ENDCOLLECTIVE ;  /* 0x000000000000791b */ /* 0x003fe20003800000 */
.L_x_13625:
[----:B------:R-:W-:Y:S02]  /*1abb0*/  MOV R12, 0x8 ;  /* 0x00000008000c7802 */ /* 0x000fe40000000f00 */
[----:B------:R-:W-:-:S05]  /*1abc0*/  SEL R7, R14, RZ, P3 ;  /* 0x000000ff0e077207 */ /* 0x000fca0001800000 */
[----:B------:R-:W-:-:S04]  /*1abd0*/  IMAD.IADD R7, R6, 0x1, R7 ;  /* 0x0000000106077824 */ /* 0x000fc800078e0207 */
[----:B------:R-:W-:-:S07]  /*1abe0*/  IMAD.MOV.U32 R13, RZ, RZ, R7 ;  /* 0x000000ffff0d7224 */ /* 0x000fce00078e0007 */
[----:B------:R-:W-:Y:S05]  /*1abf0*/  WARPSYNC.COLLECTIVE R15, `(.L_x_13626) ;  /* 0x000000000f087348 */ /* 0x000fea0003c00000 */
[----:B------:R0:W1:Y:S02]  /*1ac00*/  SHFL.UP P6, R14, R13, R12, R11 ;  /* 0x0400000c0d0e7389 */ /* 0x00006400000c000b */
[----:B01----:R-:W-:Y:S01]  /*1ac10*/  ENDCOLLECTIVE ;  /* 0x000000000000791b */ /* 0x003fe20003800000 */
.L_x_13626:
[----:B------:R-:W-:Y:S02]  /*1ac20*/  MOV R12, 0x10 ;  /* 0x00000010000c7802 */ /* 0x000fe40000000f00 */
[----:B------:R-:W-:-:S05]  /*1ac30*/  SEL R14, R14, RZ, P4 ;  /* 0x000000ff0e0e7207 */ /* 0x000fca0002000000 */
[----:B------:R-:W-:-:S04]  /*1ac40*/  IMAD.IADD R5, R7, 0x1, R14 ;  /* 0x0000000107057824 */ /* 0x000fc800078e020e */
[----:B------:R-:W-:-:S07]  /*1ac50*/  IMAD.MOV.U32 R13, RZ, RZ, R5 ;  /* 0x000000ffff0d7224 */ /* 0x000fce00078e0005 */
[----:B------:R-:W-:Y:S05]  /*1ac60*/  WARPSYNC.COLLECTIVE R15, `(.L_x_13627) ;  /* 0x000000000f087348 */ /* 0x000fea0003c00000 */
[----:B------:R0:W1:Y:S02]  /*1ac70*/  SHFL.UP P6, R14, R13, R12, R11 ;  /* 0x0400000c0d0e7389 */ /* 0x00006400000c000b */
[----:B01----:R-:W-:Y:S01]  /*1ac80*/  ENDCOLLECTIVE ;  /* 0x000000000000791b */ /* 0x003fe20003800000 */
.L_x_13627:
        /* <DEDUP_REMOVED lines=8> */
.L_x_13628:
[----:B------:R-:W-:Y:S05]  /*1ad10*/  BRA `(.L_x_13629) ;  /* 0xffffffa000e47947 */ /* 0x000fea000383ffff */
.L_x_13433:
        /* <DEDUP_REMOVED lines=8> */
.L_x_13631:
[----:B------:R-:W-:Y:S05]  /*1ada0*/  BSYNC B0 ;  /* 0x0000000000007941 */ /* 0x000fea0003800000 */
.L_x_13630:
        /* <DEDUP_REMOVED lines=8> */
.L_x_13632:
[----:B------:R-:W-:Y:S02]  /*1ae30*/  MOV R12, 0x4 ;  /* 0x00000004000c7802 */ /* 0x000fe40000000f00 */
[----:B------:R-:W-:-:S05]  /*1ae40*/  SEL R14, R14, RZ, P2 ;  /* 0x000000ff0e0e7207 */ /* 0x000fca0001000000 */
[----:B------:R-:W-:-:S04]  /*1ae50*/  IMAD.IADD R3, R13, 0x1, R14 ;  /* 0x000000010d037824 */ /* 0x000fc800078e020e */
[----:B------:R-:W-:-:S07]  /*1ae60*/  IMAD.MOV.U32 R13, RZ, RZ, R3 ;  /* 0x000000ffff0d7224 */ /* 0x000fce00078e0003 */
[----:B------:R-:W-:Y:S05]  /*1ae70*/  WARPSYNC.COLLECTIVE R15, `(.L_x_13633) ;  /* 0x000000000f087348 */ /* 0x000fea0003c00000 */
[----:B------:R0:W1:Y:S02]  /*1ae80*/  SHFL.UP P6, R14, R13, R12, R11 ;  /* 0x0400000c0d0e7389 */ /* 0x00006400000c000b */
[----:B01----:R-:W-:Y:S01]  /*1ae90*/  ENDCOLLECTIVE ;  /* 0x000000000000791b */ /* 0x003fe20003800000 */
.L_x_13633:
[----:B------:R-:W-:Y:S02]  /*1aea0*/  MOV R12, 0x8 ;  /* 0x00000008000c7802 */ /* 0x000fe40000000f00 */
[----:B------:R-:W-:-:S05]  /*1aeb0*/  SEL R14, R14, RZ, P3 ;  /* 0x000000ff0e0e7207 */ /* 0x000fca0001800000 */
[----:B------:R-:W-:-:S04]  /*1aec0*/  IMAD.IADD R5, R3, 0x1, R14 ;  /* 0x0000000103057824 */ /* 0x000fc800078e020e */
[----:B------:R-:W-:-:S07]  /*1aed0*/  IMAD.MOV.U32 R13, RZ, RZ, R5 ;  /* 0x000000ffff0d7224 */ /* 0x000fce00078e0005 */
[----:B------:R-:W-:Y:S05]  /*1aee0*/  WARPSYNC.COLLECTIVE R15, `(.L_x_13634) ;  /* 0x000000000f087348 */ /* 0x000fea0003c00000 */
[----:B------:R0:W1:Y:S02]  /*1aef0*/  SHFL.UP P6, R14, R13, R12, R11 ;  /* 0x0400000c0d0e7389 */ /* 0x00006400000c000b */
[----:B01----:R-:W-:Y:S01]  /*1af00*/  ENDCOLLECTIVE ;  /* 0x000000000000791b */ /* 0x003fe20003800000 */
.L_x_13634:
[----:B------:R-:W-:Y:S02]  /*1af10*/  MOV R12, 0x10 ;  /* 0x00000010000c7802 */ /* 0x000fe40000000f00 */
[----:B------:R-:W-:-:S05]  /*1af20*/  SEL R6, R14, RZ, P4 ;  /* 0x000000ff0e067207 */ /* 0x000fca0002000000 */
[----:B------:R-:W-:-:S04]  /*1af30*/  IMAD.IADD R6, R5, 0x1, R6 ;  /* 0x0000000105067824 */ /* 0x000fc800078e0206 */
[----:B------:R-:W-:-:S07]  /*1af40*/  IMAD.MOV.U32 R13, RZ, RZ, R6 ;  /* 0x000000ffff0d7224 */ /* 0x000fce00078e0006 */
[----:B------:R-:W-:Y:S05]  /*1af50*/  WARPSYNC.COLLECTIVE R15, `(.L_x_13635) ;  /* 0x000000000f087348 */ /* 0x000fea0003c00000 */
[----:B------:R0:W1:Y:S02]  /*1af60*/  SHFL.UP P6, R14, R13, R12, R11 ;  /* 0x0400000c0d0e7389 */ /* 0x00006400000c000b */
[----:B01----:R-:W-:Y:S01]  /*1af70*/  ENDCOLLECTIVE ;  /* 0x000000000000791b */ /* 0x003fe20003800000 */
.L_x_13635:
        /* <DEDUP_REMOVED lines=8> */
.L_x_13636:
[----:B------:R-:W-:Y:S05]  /*1b000*/  BRA `(.L_x_13637) ;  /* 0xffffffa000c47947 */ /* 0x000fea000383ffff */
.L_x_13435:
[----:B------:R-:W-:Y:S01]  /*1b010*/  BSSY B0, `(.L_x_13638) ;  /* 0x0000006000007945 */ /* 0x000fe20003800000 */
[----:B------:R-:W-:Y:S01]  /*1b020*/  PLOP3.LUT P6, PT, P6, PT, PT, 0x8, 0x0 ;  /* 0x000000000000781c */ /* 0x000fe200037ce170 */
[----:B------:R-:W-:-:S12]  /*1b030*/  IMAD.MOV.U32 R15, RZ, RZ, -0x1 ;  /* 0xffffffffff0f7424 */ /* 0x000fd800078e00ff */
[----:B0-----:R-:W-:Y:S05]  /*1b040*/  WARPSYNC.COLLECTIVE R15, `(.L_x_13639) ;  /* 0x000000000f087348 */ /* 0x001fea0003c00000 */
[----:B------:R-:W-:Y:S01]  /*1b050*/  VOTE.ANY R14, PT, P6 ;  /* 0x00000000000e7806 */ /* 0x000fe200030e0100 */
[----:B0-----:R-:W-:Y:S06]  /*1b060*/  ENDCOLLECTIVE ;  /* 0x000000000000791b */ /* 0x001fec0003800000 */
.L_x_13639:
[----:B------:R-:W-:Y:S05]  /*1b070*/  BSYNC B0 ;  /* 0x0000000000007941 */ /* 0x000fea0003800000 */
.L_x_13638:
        /* <DEDUP_REMOVED lines=9> */
.L_x_13640:
[----:B------:R-:W-:Y:S01]  /*1b110*/  IMAD.MOV.U32 R17, RZ, RZ, R14 ;  /* 0x000000ffff117224 */ /* 0x000fe200078e000e */
[----:B------:R-:W-:Y:S06]  /*1b120*/  BRA `(.L_x_13641) ;  /* 0xffffffa000b47947 */ /* 0x000fec000383ffff */
.L_x_13437:
[----:B------:R-:W-:Y:S01]  /*1b130*/  BSSY B0, `(.L_x_13642) ;  /* 0x0000007000007945 */ /* 0x000fe20003800000 */
[----:B------:R-:W-:Y:S01]  /*1b140*/  MOV R13, R3 ;  /* 0x00000003000d7202 */ /* 0x000fe20000000f00 */
[----:B------:R-:W-:Y:S02]  /*1b150*/  IMAD.MOV.U32 R11, RZ, RZ, 0x1f ;  /* 0x0000001fff0b7424 */ /* 0x000fe400078e00ff */
[----:B------:R-:W-:-:S07]  /*1b160*/  IMAD.MOV.U32 R15, RZ, RZ, -0x1 ;  /* 0xffffffffff0f7424 */ /* 0x000fce00078e00ff */
[----:B012---:R-:W-:Y:S05]  /*1b170*/  WARPSYNC.COLLECTIVE R15, `(.L_x_13643) ;  /* 0x000000000f087348 */ /* 0x007fea0003c00000 */
[----:B------:R3:W4:Y:S02]  /*1b180*/  SHFL.IDX P6, R14, R13, R12, R11 ;  /* 0x0000000c0d0e7389 */ /* 0x00072400000c000b */
[----:B01234-:R-:W-:Y:S01]  /*1b190*/  ENDCOLLECTIVE ;  /* 0x000000000000791b */ /* 0x01ffe20003800000 */
.L_x_13643:
[----:B------:R-:W-:Y:S05]  /*1b1a0*/  BSYNC B0 ;  /* 0x0000000000007941 */ /* 0x000fea0003800000 */
.L_x_13642:
[----:B------:R-:W-:Y:S05]  /*1b1b0*/  BRA `(.L_x_13436) ;  /* 0xffffffa000ac7947 */ /* 0x000fea000383ffff */
.L_x_13441:
[----:B0-----:R0:W1:Y:S02]  /*1b1c0*/  SYNCS.PHASECHK.TRANS64.TRYWAIT P0, [R4+URZ+0x16820], R0 ;  /* 0x01682000040075a7 */ /* 0x001064000800017f */
[----:B-1----:R-:W-:Y:S05]  /*1b1d0*/  @!P0 NANOSLEEP.SYNCS 0x989680 ;  /* 0x009896800000895d */ /* 0x002fea0003900000 */
[----:B------:R-:W1:Y:S02]  /*1b1e0*/  @!P0 SYNCS.PHASECHK.TRANS64 P0, [R4+URZ+0x16820], R0 ;  /* 0x01682000040085a7 */ /* 0x000e64000800007f */
[----:B-1----:R-:W-:Y:S05]  /*1b1f0*/  @!P0 BRA `(.L_x_13441) ;  /* 0xfffffffc00f08947 */ /* 0x002fea000383ffff */
[----:B------:R-:W-:Y:S05]  /*1b200*/  BRA `(.L_x_13644) ;  /* 0xffffffa400987947 */ /* 0x000fea000383ffff */
.L_x_13442:
        /* <DEDUP_REMOVED lines=11> */
.L_x_13646:
[----:B------:R-:W-:Y:S05]  /*1b2c0*/  BSYNC B0 ;  /* 0x0000000000007941 */ /* 0x000fea0003800000 */
.L_x_13645:
[----:B------:R-:W-:Y:S05]  /*1b2d0*/  BRA `(.L_x_13647) ;  /* 0xffffffa400807947 */ /* 0x000fea000383ffff */
.L_x_13443:
[----:B------:R-:W-:Y:S01]  /*1b2e0*/  BSSY B0, `(.L_x_13648) ;  /* 0x0000006000007945 */ /* 0x000fe20003800000 */
[----:B------:R-:W-:-:S07]  /*1b2f0*/  IMAD.MOV.U32 R15, RZ, RZ, -0x1 ;  /* 0xffffffffff0f7424 */ /* 0x000fce00078e00ff */
[----:B0-----:R-:W-:Y:S05]  /*1b300*/  WARPSYNC.COLLECTIVE R15, `(.L_x_13649) ;  /* 0x000000000f0c7348 */ /* 0x001fea0003c00000 */
[----:B------:R-:W-:Y:S02]  /*1b310*/  ELECT P6, UR62, PT ;  /* 0x00000000003e782f */ /* 0x000fe400038c0000 */
[----:B------:R-:W-:Y:S01]  /*1b320*/  MOV R14, UR62 ;  /* 0x0000003e000e7c02 */ /* 0x000fe20008000f00 */
[----:B0-----:R-:W-:Y:S10]  /*1b330*/  ENDCOLLECTIVE ;  /* 0x000000000000791b */ /* 0x001ff40003800000 */
.L_x_13649:
[----:B------:R-:W-:Y:S05]  /*1b340*/  BSYNC B0 ;  /* 0x0000000000007941 */ /* 0x000fea0003800000 */
.L_x_13648:
[----:B------:R-:W-:Y:S05]  /*1b350*/  BRA `(.L_x_13650) ;  /* 0xffffffa400747947 */ /* 0x000fea000383ffff */
.L_x_13445:
[----:B0-----:R0:W1:Y:S02]  /*1b360*/  SYNCS.PHASECHK.TRANS64.TRYWAIT P1, [R5+URZ+0x16840], R0 ;  /* 0x01684000050075a7 */ /* 0x001064000802017f */
[----:B-1----:R-:W-:Y:S05]  /*1b370*/  @!P1 NANOSLEEP.SYNCS 0x989680 ;  /* 0x009896800000995d */ /* 0x002fea0003900000 */
[----:B------:R-:W1:Y:S02]  /*1b380*/  @!P1 SYNCS.PHASECHK.TRANS64 P1, [R5+URZ+0x16840], R0 ;  /* 0x01684000050095a7 */ /* 0x000e64000802007f */
[----:B-1----:R-:W-:Y:S05]  /*1b390*/  @!P1 BRA `(.L_x_13445) ;  /* 0xfffffffc00f09947 */ /* 0x002fea000383ffff */
[----:B------:R-:W-:Y:S05]  /*1b3a0*/  BRA `(.L_x_13651) ;  /* 0xffffffa400947947 */ /* 0x000fea000383ffff */
.L_x_13447:
[----:B-1----:R1:W2:Y:S02]  /*1b3b0*/  SYNCS.PHASECHK.TRANS64.TRYWAIT P1, [R25+URZ+0x16840], R2 ;  /* 0x01684002190075a7 */ /* 0x0022a4000802017f */
[----:B--2---:R-:W-:Y:S05]  /*1b3c0*/  @!P1 NANOSLEEP.SYNCS 0x989680 ;  /* 0x009896800000995d */ /* 0x004fea0003900000 */
[----:B------:R-:W2:Y:S02]  /*1b3d0*/  @!P1 SYNCS.PHASECHK.TRANS64 P1, [R25+URZ+0x16840], R2 ;  /* 0x01684002190095a7 */ /* 0x000ea4000802007f */
[----:B--2---:R-:W-:Y:S05]  /*1b3e0*/  @!P1 BRA `(.L_x_13447) ;  /* 0xfffffffc00f09947 */ /* 0x004fea000383ffff */
[----:B------:R-:W-:Y:S05]  /*1b3f0*/  BRA `(.L_x_13652) ;  /* 0xffffffa400a07947 */ /* 0x000fea000383ffff */
.L_x_13449:
[----:B--2---:R2:W3:Y:S02]  /*1b400*/  SYNCS.PHASECHK.TRANS64.TRYWAIT P1, [R5+URZ+0x16860], R0 ;  /* 0x01686000050075a7 */ /* 0x0044e4000802017f */
[----:B---3--:R-:W-:Y:S05]  /*1b410*/  @!P1 NANOSLEEP.SYNCS 0x989680 ;  /* 0x009896800000995d */ /* 0x008fea0003900000 */
[----:B------:R-:W3:Y:S02]  /*1b420*/  @!P1 SYNCS.PHASECHK.TRANS64 P1, [R5+URZ+0x16860], R0 ;  /* 0x01686000050095a7 */ /* 0x000ee4000802007f */
[----:B---3--:R-:W-:Y:S05]  /*1b430*/  @!P1 BRA `(.L_x_13449) ;  /* 0xfffffffc00f09947 */ /* 0x008fea000383ffff */
[----:B------:R-:W-:Y:S05]  /*1b440*/  BRA `(.L_x_13653) ;  /* 0xffffffa4009c7947 */ /* 0x000fea000383ffff */
.L_x_13654:
        /* <DEDUP_REMOVED lines=11> */
.L_x_15876:


//--------------------- .text._ZN7cutlass13device_kernelIN5flash11enable_sm90INS1_16FlashAttnFwdSm90INS1_25CollectiveMainloopFwdSm90ILi2EN4cute5tupleIJNS5_1CILi1EEES8_S8_EEENS6_IJNS7_ILi192EEENS7_ILi128EEENS7_ILi64EEEEEELi64ENS_6half_tEfNS_4arch4Sm90ELb0ELb1ELb1ELb0ELb1ELb0ELb0ELb1ELb1ELb1ELb0ELb0EEENS1_21CollectiveEpilogueFwdINS6_IJSA_SC_SB_EEES9_SE_SG_Li384ELb0ELb1ELb0ELb0EEENS1_30DynamicPersistentTileSchedulerILi384ELi128ELb0ELb1ELb1EEEEEEEEEvNT_6ParamsE --------------------------
	.section	.text._ZN7cutlass13device_kernelIN5flash11enable_sm90INS1_16FlashAttnFwdSm90INS1_25CollectiveMainloopFwdSm90ILi2EN4cute5tupleIJNS5_1CILi1EEES8_S8_EEENS6_IJNS7_ILi192EEENS7_ILi128EEENS7_ILi64EEEEEELi64ENS_6half_tEfNS_4arch4Sm90ELb0ELb1ELb1ELb0ELb1ELb0ELb0ELb1ELb1ELb1ELb0ELb0EEENS1_21CollectiveEpilogueFwdINS6_IJSA_SC_SB_EEES9_SE_SG_Li384ELb0ELb1ELb0ELb0EEENS1_30DynamicPersistentTileSchedulerILi384ELi128ELb0ELb1ELb1EEEEEEEEEvNT_6ParamsE,"ax",@progbits
	.align	128
.text._ZN7cutlass13device_kernelIN5flash11enable_sm90INS1_16FlashAttnFwdSm90INS1_25CollectiveMainloopFwdSm90ILi2EN4cute5tupleIJNS5_1CILi1EEES8_S8_EEENS6_IJNS7_ILi192EEENS7_ILi128EEENS7_ILi64EEEEEELi64ENS_6half_tEfNS_4arch4Sm90ELb0ELb1ELb1ELb0ELb1ELb0ELb0ELb1ELb1ELb1ELb0ELb0EEENS1_21CollectiveEpilogueFwdINS6_IJSA_SC_SB_EEES9_SE_SG_Li384ELb0ELb1ELb0ELb0EEENS1_30DynamicPersistentTileSchedulerILi384ELi128ELb0ELb1ELb1EEEEEEEEEvNT_6ParamsE:
        .type           _ZN7cutlass13device_kernelIN5flash11enable_sm90INS1_16FlashAttnFwdSm90INS1_25CollectiveMainloopFwdSm90ILi2EN4cute5tupleIJNS5_1CILi1EEES8_S8_EEENS6_IJNS7_ILi192EEENS7_ILi128EEENS7_ILi64EEEEEELi64ENS_6half_tEfNS_4arch4Sm90ELb0ELb1ELb1ELb0ELb1ELb0ELb0ELb1ELb1ELb1ELb0ELb0EEENS1_21CollectiveEpilogueFwdINS6_IJSA_SC_SB_EEES9_SE_SG_Li384ELb0ELb1ELb0ELb0EEENS1_30DynamicPersistentTileSchedulerILi384ELi128ELb0ELb1ELb1EEEEEEEEEvNT_6ParamsE,@function
        .size           _ZN7cutlass13device_kernelIN5flash11enable_sm90INS1_16FlashAttnFwdSm90INS1_25CollectiveMainloopFwdSm90ILi2EN4cute5tupleIJNS5_1CILi1EEES8_S8_EEENS6_IJNS7_ILi192EEENS7_ILi128EEENS7_ILi64EEEEEELi64ENS_6half_tEfNS_4arch4Sm90ELb0ELb1ELb1ELb0ELb1ELb0ELb0ELb1ELb1ELb1ELb0ELb0EEENS1_21CollectiveEpilogueFwdINS6_IJSA_SC_SB_EEES9_SE_SG_Li384ELb0ELb1ELb0ELb0EEENS1_30DynamicPersistentTileSchedulerILi384ELi128ELb0ELb1ELb1EEEEEEEEEvNT_6ParamsE,(.L_x_15877 - _ZN7cutlass13device_kernelIN5flash11enable_sm90INS1_16FlashAttnFwdSm90INS1_25CollectiveMainloopFwdSm90ILi2EN4cute5tupleIJNS5_1CILi1EEES8_S8_EEENS6_IJNS7_ILi192EEENS7_ILi128EEENS7_ILi64EEEEEELi64ENS_6half_tEfNS_4arch4Sm90ELb0ELb1ELb1ELb0ELb1ELb0ELb0ELb1ELb1ELb1ELb0ELb0EEENS1_21CollectiveEpilogueFwdINS6_IJSA_SC_SB_EEES9_SE_SG_Li384ELb0ELb1ELb0ELb0EEENS1_30DynamicPersistentTileSchedulerILi384ELi128ELb0ELb1ELb1EEEEEEEEEvNT_6ParamsE)
        .other          _ZN7cutlass13device_kernelIN5flash11enable_sm90INS1_16FlashAttnFwdSm90INS1_25CollectiveMainloopFwdSm90ILi2EN4cute5tupleIJNS5_1CILi1EEES8_S8_EEENS6_IJNS7_ILi192EEENS7_ILi128EEENS7_ILi64EEEEEELi64ENS_6half_tEfNS_4arch4Sm90ELb0ELb1ELb1ELb0ELb1ELb0ELb0ELb1ELb1ELb1ELb0ELb0EEENS1_21CollectiveEpilogueFwdINS6_IJSA_SC_SB_EEES9_SE_SG_Li384ELb0ELb1ELb0ELb0EEENS1_30DynamicPersistentTileSchedulerILi384ELi128ELb0ELb1ELb1EEEEEEEEEvNT_6ParamsE,@"STO_CUDA_ENTRY STV_DEFAULT"
_ZN7cutlass13device_kernelIN5flash11enable_sm90INS1_16FlashAttnFwdSm90INS1_25CollectiveMainloopFwdSm90ILi2EN4cute5tupleIJNS5_1CILi1EEES8_S8_EEENS6_IJNS7_ILi192EEENS7_ILi128EEENS7_ILi64EEEEEELi64ENS_6half_tEfNS_4arch4Sm90ELb0ELb1ELb1ELb0ELb1ELb0ELb0ELb1ELb1ELb1ELb0ELb0EEENS1_21CollectiveEpilogueFwdINS6_IJSA_SC_SB_EEES9_SE_SG_Li384ELb0ELb1ELb0ELb0EEENS1_30DynamicPersistentTileSchedulerILi384ELi128ELb0ELb1ELb1EEEEEEEEEvNT_6ParamsE:
        /* <DEDUP_REMOVED lines=45> */
.L_x_13655:
        /* <DEDUP_REMOVED lines=22> */
.L_x_13656:
        /* <DEDUP_REMOVED lines=18> */
.L_x_13657:
        /* <DEDUP_REMOVED lines=22> */
.L_x_13658:
        /* <DEDUP_REMOVED lines=23> */
.L_x_13659:
        /* <DEDUP_REMOVED lines=8> */
.L_x_13661:
[----:B------:R-:W-:-:S08]  /*08a0*/  NOP ;  /* 0x0000000000007918 */ /* 0x000fd00000000000 */
[----:B------:R-:W0:Y:S02]  /*08b0*/  USETMAXREG.TRY_ALLOC.CTAPOOL UP0, 0xa0 ;  /* 0x000000a0000079c8 */ /* 0x000e240008000600 */
[----:B0-----:R-:W-:-:S13]  /*08c0*/  PLOP3.LUT P0, PT, PT, PT, UP0, 0x80, 0x0 ;  /* 0x000000000000781c */ /* 0x001fda0003f0f008 */
[----:B------:R-:W-:Y:S05]  /*08d0*/  @!P0 BRA `(.L_x_13661) ;  /* 0xfffffffc00f08947 */ /* 0x000fea000383ffff */
[----:B------:R-:W0:Y:S01]  /*08e0*/  S2R R2, SR_TID.X ;  /* 0x0000000000027919 */ /* 0x000e220000002100 */
[----:B-1----:R-:W1:Y:S08]  /*08f0*/  S2UR UR4, SR_CTAID.X ;  /* 0x00000000000479c3 */ /* 0x002e700000002500 */
        /* <DEDUP_REMOVED lines=16> */
[----:B------:R-:W-:Y:S02]  /*0a00*/  LEA.HI R2, R0, R10, RZ, 0x4 ;  /* 0x0000000a00027211 */ /* 0x000fe400078f20ff */
[----:B------:R-:W-:Y:S01]  /*0a10*/  LOP3.LUT R153, R154, 0xffffff80, RZ, 0xc0, !PT ;  /* 0xffffff809a997812 */ /* 0x000fe200078ec0ff */
[----:B------:R-:W-:Y:S01]  /*0a20*/  IMAD.SHL.U32 R4, R3, 0x20, RZ ;  /* 0x0000002003047824 */ /* 0x000fe200078e00ff */
[----:B------:R-:W-:Y:S02]  /*0a30*/  SHF.R.S32.HI R5, RZ, 0x4, R2 ;  /* 0x00000004ff057819 */ /* 0x000fe40000011402 */
[----:B------:R-:W-:Y:S01]  /*0a40*/  LOP3.LUT R3, R2, 0x3fffff0, RZ, 0xc0, !PT ;  /* 0x03fffff002037812 */ /* 0x000fe200078ec0ff */
[----:B------:R-:W-:Y:S01]  /*0a50*/  IMAD.IADD R153, R10, 0x1, -R153 ;  /* 0x000000010a997824 */ /* 0x000fe200078e0a99 */
[----:B------:R-:W-:-:S02]  /*0a60*/  LEA.HI R2, R2, R5, RZ, 0x1 ;  /* 0x0000000502027211 */ /* 0x000fc400078f08ff */
[----:B------:R-:W-:Y:S01]  /*0a70*/  LOP3.LUT R4, R4, 0xfffffc00, RZ, 0xc0, !PT ;  /* 0xfffffc0004047812 */ /* 0x000fe200078ec0ff */
[----:B------:R-:W-:Y:S01]  /*0a80*/  IMAD.IADD R3, R10, 0x1, -R3 ;  /* 0x000000010a037824 */ /* 0x000fe200078e0a03 */
[----:B------:R-:W-:Y:S02]  /*0a90*/  SHF.R.S32.HI R6, RZ, 0x1f, R153 ;  /* 0x0000001fff067819 */ /* 0x000fe40000011499 */
[----:B------:R-:W-:Y:S01]  /*0aa0*/  LOP3.LUT R2, R2, 0x1ffffffe, RZ, 0xc0, !PT ;  /* 0x1ffffffe02027812 */ /* 0x000fe200078ec0ff */
[----:B------:R-:W-:Y:S01]  /*0ab0*/  IMAD R3, R3, 0x40, R4 ;  /* 0x0000004003037824 */ /* 0x000fe200078e0204 */
[----:B------:R-:W-:Y:S02]  /*0ac0*/  LEA.HI R4, R6, R153, RZ, 0x2 ;  /* 0x0000009906047211 */ /* 0x000fe400078f10ff */
[----:B------:R-:W-:Y:S01]  /*0ad0*/  LEA.HI R7, R0, R10, RZ, 0x2 ;  /* 0x0000000a00077211 */ /* 0x000fe200078f10ff */
[----:B------:R-:W-:Y:S01]  /*0ae0*/  IMAD.IADD R2, R5, 0x1, -R2 ;  /* 0x0000000105027824 */ /* 0x000fe200078e0a02 */
[----:B------:R-:W-:-:S02]  /*0af0*/  SHF.R.S32.HI R5, RZ, 0x2, R4 ;  /* 0x00000002ff057819 */ /* 0x000fc40000011404 */
[----:B------:R-:W-:Y:S01]  /*0b00*/  SHF.R.S32.HI R8, RZ, 0x1f, R4 ;  /* 0x0000001fff087819 */ /* 0x000fe20000011404 */
[----:B------:R-:W-:Y:S01]  /*0b10*/  IMAD R156, R2, 0x8, R3 ;  /* 0x00000008029c7824 */ /* 0x000fe200078e0203 */
[----:B------:R-:W-:Y:S02]  /*0b20*/  SHF.R.S32.HI R154, RZ, 0x7, R154 ;  /* 0x00000007ff9a7819 */ /* 0x000fe4000001149a */
[----:B------:R-:W-:Y:S02]  /*0b30*/  LOP3.LUT R7, R7, 0xfffffffc, RZ, 0xc0, !PT ;  /* 0xfffffffc07077812 */ /* 0x000fe400078ec0ff */
[----:B------:R-:W-:Y:S01]  /*0b40*/  LEA.HI R8, R8, R5, RZ, 0x3 ;  /* 0x0000000508087211 */ /* 0x000fe200078f18ff */
[----:B------:R-:W-:Y:S01]  /*0b50*/  IMAD.HI R2, R154, 0x55555556, RZ ;  /* 0x555555569a027827 */ /* 0x000fe200078e02ff */
[----:B------:R-:W-:Y:S02]  /*0b60*/  LEA.HI R0, R0, R10, RZ, 0x3 ;  /* 0x0000000a00007211 */ /* 0x000fe400078f18ff */
[----:B------:R-:W-:Y:S01]  /*0b70*/  LOP3.LUT R8, R8, 0xfffffff8, RZ, 0xc0, !PT ;  /* 0xfffffff808087812 */ /* 0x000fe200078ec0ff */
[----:B------:R-:W-:Y:S01]  /*0b80*/  IMAD.IADD R7, R10, 0x1, -R7 ;  /* 0x000000010a077824 */ /* 0x000fe200078e0a07 */
[----:B------:R-:W-:-:S02]  /*0b90*/  LEA.HI R6, R6, R153, RZ, 0x5 ;  /* 0x0000009906067211 */ /* 0x000fc400078f28ff */
[----:B------:R-:W-:Y:S01]  /*0ba0*/  LOP3.LUT R18, R0, 0xfffffff8, RZ, 0xc0, !PT ;  /* 0xfffffff800127812 */ /* 0x000fe200078ec0ff */
[----:B------:R-:W-:Y:S01]  /*0bb0*/  IMAD.IADD R5, R5, 0x1, -R8 ;  /* 0x0000000105057824 */ /* 0x000fe200078e0a08 */
[----:B------:R-:W-:Y:S02]  /*0bc0*/  LEA.HI R9, R7, R7, RZ, 0x1 ;  /* 0x0000000707097211 */ /* 0x000fe400078f08ff */
[----:B------:R-:W-:Y:S01]  /*0bd0*/  LEA.HI R3, R2, R2, RZ, 0x1 ;  /* 0x0000000202037211 */ /* 0x000fe200078f08ff */
[----:B------:R-:W-:Y:S01]  /*0be0*/  IMAD.IADD R18, R10, 0x1, -R18 ;  /* 0x000000010a127824 */ /* 0x000fe200078e0a12 */
[----:B------:R-:W-:Y:S02]  /*0bf0*/  SHF.R.S32.HI R6, RZ, 0x5, R6 ;  /* 0x00000005ff067819 */ /* 0x000fe40000011406 */
[----:B------:R-:W-:Y:S01]  /*0c00*/  LOP3.LUT R2, R9, 0x1ffffffe, RZ, 0xc0, !PT ;  /* 0x1ffffffe09027812 */ /* 0x000fe200078ec0ff */
[----:B------:R-:W-:Y:S01]  /*0c10*/  IMAD R3, R3, -0x3, R154 ;  /* 0xfffffffd03037824 */ /* 0x000fe200078e029a */
[----:B------:R-:W-:Y:S01]  /*0c20*/  LOP3.LUT R16, R4, 0x7ffffffc, RZ, 0xc0, !PT ;  /* 0x7ffffffc04107812 */ /* 0x000fe200078ec0ff */
[----:B------:R-:W-:Y:S01]  /*0c30*/  IMAD R6, R6, 0x10, R5 ;  /* 0x0000001006067824 */ /* 0x000fe200078e0205 */
[----:B------:R-:W-:Y:S01]  /*0c40*/  SHF.R.S32.HI R152, RZ, 0x3, R0 ;  /* 0x00000003ff987819 */ /* 0x000fe20000011400 */
[----:B------:R-:W-:-:S02]  /*0c50*/  IMAD.SHL.U32 R22, R18, 0x8, RZ ;  /* 0x0000000812167824 */ /* 0x000fc400078e00ff */
[----:B------:R-:W-:Y:S02]  /*0c60*/  IMAD.IADD R2, R7, 0x1, -R2 ;  /* 0x0000000107027824 */ /* 0x000fe400078e0a02 */
[----:B------:R-:W-:Y:S01]  /*0c70*/  IMAD R155, R3, 0x40, R6 ;  /* 0x00000040039b7824 */ /* 0x000fe200078e0206 */
[----:B------:R-:W-:Y:S01]  /*0c80*/  SHF.R.S32.HI R157, RZ, 0x1f, R22 ;  /* 0x0000001fff9d7819 */ /* 0x000fe20000011416 */
[----:B------:R-:W-:Y:S02]  /*0c90*/  IMAD.IADD R16, R153, 0x1, -R16 ;  /* 0x0000000199107824 */ /* 0x000fe400078e0a10 */
[----:B------:R-:W-:-:S07]  /*0ca0*/  IMAD R17, R2, 0x8, R155 ;  /* 0x0000000802117824 */ /* 0x000fce00078e029b */
.L_x_13754:
        /* <DEDUP_REMOVED lines=12> */
[----:B012--5:R-:W-:Y:S05]  /*0d70*/  @!P0 BRA `(.L_x_13662) ;  /* 0x0000000000208947 */ /* 0x027fea0003800000 */
        /* <DEDUP_REMOVED lines=8> */
.L_x_13662:
[----:B------:R-:W-:Y:S01]  /*0e00*/  ULDC UR7, c[0x0][0xc54] ;  /* 0x0003150000077ab9 */ /* 0x000fe20000000800 */
[----:B------:R-:W-:Y:S01]  /*0e10*/  UMOV UR6, UR9 ;  /* 0x0000000900067c82 */ /* 0x000fe20008000000 */
[----:B------:R-:W-:-:S11]  /*0e20*/  UISETP.NE.AND UP0, UPT, UR7, 0x1, UPT ;  /* 0x000000010700788c */ /* 0x000fd6000bf05270 */
[----:B------:R-:W-:Y:S02]  /*0e30*/  @UP0 ULDC.64 UR10, c[0x0][0xc58] ;  /* 0x00031600000a0ab9 */ /* 0x000fe40000000a00 */
[----:B------:R-:W-:-:S04]  /*0e40*/  UIMAD.WIDE.U32 UR4, UR9, UR10, URZ ;  /* 0x0000000a090472a5 */ /* 0x000fc8000f8e003f */
[----:B------:R-:W-:-:S04]  /*0e50*/  @UP0 USHF.R.U32.HI UR6, URZ, UR11, UR5 ;  /* 0x0000000b3f060299 */ /* 0x000fc80008011605 */
[----:B------:R-:W-:-:S12]  /*0e60*/  UIMAD UR4, UR6, UR7, URZ ;  /* 0x00000007060472a4 */ /* 0x000fd8000f8e023f */
.L_x_13663:
        /* <DEDUP_REMOVED lines=51> */
.L_x_13665:
[----:B------:R-:W-:-:S11]  /*11a0*/  UISETP.NE.AND UP0, UPT, UR5, 0x1, UPT ;  /* 0x000000010500788c */ /* 0x000fd6000bf05270 */
[----:B------:R-:W-:Y:S02]  /*11b0*/  @UP0 ULDC.64 UR8, c[0x0][0x9e8] ;  /* 0x00027a0000080ab9 */ /* 0x000fe40000000a00 */
[----:B------:R-:W-:-:S04]  /*11c0*/  UIMAD.WIDE.U32 UR6, UR4, UR8, URZ ;  /* 0x00000008040672a5 */ /* 0x000fc8000f8e003f */
[----:B------:R-:W-:-:S12]  /*11d0*/  @UP0 USHF.R.U32.HI UR4, URZ, UR9, UR7 ;  /* 0x000000093f040299 */ /* 0x000fd80008011607 */
.L_x_13666:
[----:B------:R-:W-:-:S06]  /*11e0*/  UIMAD UR4, UR4, UR5, UR5 ;  /* 0x00000005040472a4 */ /* 0x000fcc000f8e0205 */
[----:B------:R-:W-:-:S07]  /*11f0*/  VIMNMX R0, R0, UR4, PT ;  /* 0x0000000400007c48 */ /* 0x000fce000bfe0100 */
.L_x_13664:
        /* <DEDUP_REMOVED lines=32> */
.L_x_13668:
[----:B------:R-:W-:-:S11]  /*1400*/  UISETP.NE.AND UP0, UPT, UR5, 0x1, UPT ;  /* 0x000000010500788c */ /* 0x000fd6000bf05270 */
[----:B------:R-:W-:Y:S02]  /*1410*/  @UP0 ULDC.64 UR10, c[0x0][0x9e8] ;  /* 0x00027a00000a0ab9 */ /* 0x000fe40000000a00 */
[----:B------:R-:W-:-:S04]  /*1420*/  UIMAD.WIDE.U32 UR6, UR4, UR10, URZ ;  /* 0x0000000a040672a5 */ /* 0x000fc8000f8e003f */
[----:B------:R-:W-:-:S12]  /*1430*/  @UP0 USHF.R.U32.HI UR4, URZ, UR11, UR7 ;  /* 0x0000000b3f040299 */ /* 0x000fd80008011607 */
.L_x_13669:
[----:B------:R-:W-:-:S04]  /*1440*/  UIMAD UR4, UR4, UR5, URZ ;  /* 0x00000005040472a4 */ /* 0x000fc8000f8e023f */
[----:B------:R-:W-:-:S04]  /*1450*/  UISETP.LT.AND UP0, UPT, UR9, UR4, UPT ;  /* 0x000000040900728c */ /* 0x000fc8000bf01270 */
[----:B------:R-:W-:-:S12]  /*1460*/  USEL UR9, UR9, UR4, !UP0 ;  /* 0x0000000409097287 */ /* 0x000fd8000c000000 */
.L_x_13667:
        /* <DEDUP_REMOVED lines=17> */
[----:B------:R-:W-:Y:S01]  /*1580*/  CS2R R12, SRZ ;  /* 0x00000000000c7805 */ /* 0x000fe2000001ff00 */
[----:B------:R-:W-:Y:S01]  /*1590*/  IMAD.MOV.U32 R106, RZ, RZ, RZ ;  /* 0x000000ffff6a7224 */ /* 0x000fe200078e00ff */
[----:B------:R-:W-:Y:S01]  /*15a0*/  CS2R R102, SRZ ;  /* 0x0000000000667805 */ /* 0x000fe2000001ff00 */
[----:B------:R-:W-:Y:S01]  /*15b0*/  IMAD.MOV.U32 R41, RZ, RZ, RZ ;  /* 0x000000ffff297224 */ /* 0x000fe200078e00ff */
[----:B------:R-:W-:-:S02]  /*15c0*/  CS2R R100, SRZ ;  /* 0x0000000000647805 */ /* 0x000fc4000001ff00 */
[----:B------:R-:W-:Y:S02]  /*15d0*/  ISETP.GT.AND P1, PT, R88, UR42, PT ;  /* 0x0000002a58007c0c */ /* 0x000fe4000bf24270 */
[----:B------:R-:W-:Y:S02]  /*15e0*/  CS2R R98, SRZ ;  /* 0x0000000000627805 */ /* 0x000fe4000001ff00 */
[----:B------:R-:W-:Y:S02]  /*15f0*/  CS2R R96, SRZ ;  /* 0x0000000000607805 */ /* 0x000fe4000001ff00 */
[----:B------:R-:W-:Y:S02]  /*1600*/  CS2R R94, SRZ ;  /* 0x00000000005e7805 */ /* 0x000fe4000001ff00 */
[----:B------:R-:W-:Y:S02]  /*1610*/  CS2R R92, SRZ ;  /* 0x00000000005c7805 */ /* 0x000fe4000001ff00 */
[----:B------:R-:W-:Y:S01]  /*1620*/  CS2R R90, SRZ ;  /* 0x00000000005a7805 */ /* 0x000fe2000001ff00 */
[----:B------:R-:W-:-:S02]  /*1630*/  IMAD.MOV.U32 R89, RZ, RZ, RZ ;  /* 0x000000ffff597224 */ /* 0x000fc400078e00ff */
[----:B------:R-:W-:Y:S05]  /*1640*/  @!P1 BRA `(.L_x_13670) ;  /* 0x000000d8001c9947 */ /* 0x000fea0003800000 */
[----:B------:R-:W0:Y:S01]  /*1650*/  SHFL.IDX PT, R0, R154, RZ, 0x1f ;  /* 0x00001fff9a007589 */ /* 0x000e2200000e0000 */
[----:B------:R-:W1:Y:S01]  /*1660*/  S2UR UR43, SR_CgaCtaId ;  /* 0x00000000002b79c3 */ /* 0x000e620000008800 */
[----:B------:R-:W-:Y:S01]  /*1670*/  UMOV UR45, 0x400 ;  /* 0x00000400002d7882 */ /* 0x000fe20000000000 */
        /* <DEDUP_REMOVED lines=28> */
.L_x_13671:
        /* <DEDUP_REMOVED lines=9> */
.L_x_13824:
[----:B------:R-:W-:Y:S05]  /*18d0*/  @!P0 BRA `(.L_x_13673) ;  /* 0x0000000000048947 */ /* 0x000fea0003800000 */
[----:B------:R-:W-:Y:S01]  /*18e0*/  BPT.TRAP 0x1 ;  /* 0x000000040000795c */ /* 0x000fe20000300000 */
.L_x_13673:
[----:B------:R-:W-:Y:S02]  /*18f0*/  IMAD.U32 R89, RZ, RZ, UR36 ;  /* 0x00000024ff597e24 */ /* 0x000fe4000f8e00ff */
[----:B0-----:R-:W-:-:S03]  /*1900*/  IMAD.U32 R0, RZ, RZ, UR46 ;  /* 0x0000002eff007e24 */ /* 0x001fc6000f8e00ff */
[----:B------:R-:W-:Y:S02]  /*1910*/  LEA R89, R89, UR45, 0x3 ;  /* 0x0000002d59597c11 */ /* 0x000fe4000f8e18ff */
[----:B------:R-:W-:-:S04]  /*1920*/  SHF.L.U32 R0, R0, 0x1f, RZ ;  /* 0x0000001f00007819 */ /* 0x000fc800000006ff */
[----:B------:R0:W1:Y:S01]  /*1930*/  SYNCS.PHASECHK.TRANS64.TRYWAIT P1, [R89+URZ+0x16830], R0 ;  /* 0x01683000590075a7 */ /* 0x000062000802017f */
[----:B------:R-:W-:Y:S05]  /*1940*/  @!P0 BRA `(.L_x_13674) ;  /* 0x0000000000048947 */ /* 0x000fea0003800000 */
[----:B------:R-:W-:Y:S01]  /*1950*/  BPT.TRAP 0x1 ;  /* 0x000000040000795c */ /* 0x000fe20000300000 */
.L_x_13674:
[----:B-1----:R-:W-:Y:S05]  /*1960*/  @P1 BRA `(.L_x_13675) ;  /* 0x0000000000081947 */ /* 0x002fea0003800000 */
[----:B------:R-:W1:Y:S02]  /*1970*/  SYNCS.PHASECHK.TRANS64.TRYWAIT P1, [R89+URZ+0x16830], R0 ;  /* 0x01683000590075a7 */ /* 0x000e64000802017f */
[----:B-1----:R-:W-:Y:S05]  /*1980*/  @!P1 BRA `(.L_x_13676) ;  /* 0x0000013400149947 */ /* 0x002fea0003800000 */
.L_x_13675:
        /* <DEDUP_REMOVED lines=35> */
.L_x_13677:
[----:B------:R-:W-:Y:S01]  /*1bc0*/  UISETP.NE.AND UP1, UPT, UR50, URZ, UPT ;  /* 0x0000003f3200728c */ /* 0x000fe2000bf25270 */
[----:B------:R-:W-:Y:S01]  /*1bd0*/  R2UR UR6, R89 ;  /* 0x00000000590672ca */ /* 0x000fe200000e0000 */
[----:B------:R-:W-:Y:S01]  /*1be0*/  ULDC UR7, c[0x0][0x9d8] ;  /* 0x0002760000077ab9 */ /* 0x000fe20000000800 */
[----:B------:R-:W-:Y:S01]  /*1bf0*/  UISETP.NE.AND UP0, UPT, UR49, URZ, UPT ;  /* 0x0000003f3100728c */ /* 0x000fe2000bf05270 */
[----:B------:R-:W-:Y:S01]  /*1c00*/  FMUL.FTZ R3, R24, UR7 ;  /* 0x0000000718037c20 */ /* 0x000fe20008410000 */
[----:B------:R-:W-:Y:S01]  /*1c10*/  FMUL.FTZ R24, R55, UR7 ;  /* 0x0000000737187c20 */ /* 0x000fe20008410000 */
[----:B------:R-:W-:Y:S01]  /*1c20*/  PLOP3.LUT P1, PT, PT, PT, UP1, 0x80, 0x0 ;  /* 0x000000000000781c */ /* 0x000fe20003f2f018 */
[----:B------:R-:W-:Y:S01]  /*1c30*/  FMUL.FTZ R55, R61, UR7 ;  /* 0x000000073d377c20 */ /* 0x000fe20008410000 */
[----:B------:R-:W-:Y:S01]  /*1c40*/  PLOP3.LUT P2, PT, PT, PT, UP1, 0x80, 0x0 ;  /* 0x000000000000781c */ /* 0x000fe20003f4f018 */
[----:B------:R-:W-:Y:S01]  /*1c50*/  FMUL.FTZ R94, R37, UR7 ;  /* 0x00000007255e7c20 */ /* 0x000fe20008410000 */
[----:B------:R-:W-:Y:S01]  /*1c60*/  VIADD R61, R17, UR38 ;  /* 0x00000026113d7c36 */ /* 0x000fe20008000000 */
[----:B------:R-:W2:Y:S01]  /*1c70*/  LDC R37, c[0x0][0x2f0] ;  /* 0x0000bc00ff257b82 */ /* 0x000ea20000000800 */
[----:B------:R-:W-:Y:S01]  /*1c80*/  @UP1 ULDC UR10, c[0x0][0x44c] ;  /* 0x00011300000a1ab9 */ /* 0x000fe20000000800 */
[----:B------:R-:W-:Y:S01]  /*1c90*/  FMUL.FTZ R91, R32, UR7 ;  /* 0x00000007205b7c20 */ /* 0x000fe20008410000 */
[----:B------:R-:W-:Y:S01]  /*1ca0*/  FMUL.FTZ R93, R36, UR7 ;  /* 0x00000007245d7c20 */ /* 0x000fe20008410000 */
[----:B------:R-:W-:Y:S01]  /*1cb0*/  FMUL.FTZ R92, R33, UR7 ;  /* 0x00000007215c7c20 */ /* 0x000fe20008410000 */
[----:B------:R-:W-:-:S02]  /*1cc0*/  IMAD.MOV.U32 R33, RZ, RZ, -0x80 ;  /* 0xffffff80ff217424 */ /* 0x000fc400078e00ff */
[----:B------:R-:W-:Y:S01]  /*1cd0*/  FMUL.FTZ R14, R25, UR7 ;  /* 0x00000007190e7c20 */ /* 0x000fe20008410000 */
[----:B------:R-:W-:Y:S01]  /*1ce0*/  FMUL.FTZ R25, R54, UR7 ;  /* 0x0000000736197c20 */ /* 0x000fe20008410000 */
[----:B------:R-:W-:Y:S01]  /*1cf0*/  @P1 IMAD.HI.U32 R32, R61, UR10, RZ ;  /* 0x0000000a3d201c27 */ /* 0x000fe2000f8e00ff */
[----:B------:R-:W3:Y:S01]  /*1d00*/  LDC R36, c[0x0][0x288] ;  /* 0x0000a200ff247b82 */ /* 0x000ee20000000800 */
[----:B------:R-:W-:Y:S02]  /*1d10*/  @UP1 ULDC UR10, c[0x0][0x450] ;  /* 0x00011400000a1ab9 */ /* 0x000fe40000000800 */
[----:B------:R-:W-:Y:S01]  /*1d20*/  FMUL.FTZ R54, R60, UR7 ;  /* 0x000000073c367c20 */ /* 0x000fe20008410000 */
[----:B------:R-:W-:Y:S01]  /*1d30*/  IMAD R96, R88, R33, 0x80 ;  /* 0x0000008058607424 */ /* 0x000fe200078e0221 */
[----:B------:R-:W-:Y:S01]  /*1d40*/  @P2 SHF.R.U32.HI R61, RZ, UR10, R32 ;  /* 0x0000000aff3d2c19 */ /* 0x000fe20008011620 */
[----:B------:R-:W-:Y:S01]  /*1d50*/  UIADD3 UR6, UR6, 0x16840, URZ ;  /* 0x0001684006067890 */ /* 0x000fe2000fffe03f */
[----:B------:R-:W-:Y:S01]  /*1d60*/  FMUL.FTZ R5, R30, UR7 ;  /* 0x000000071e057c20 */ /* 0x000fe20008410000 */
[----:B------:R-:W-:-:S02]  /*1d70*/  VIADD R33, R96, 0x1 ;  /* 0x0000000160217836 */ /* 0x000fc40000000000 */
[----:B------:R-:W-:Y:S01]  /*1d80*/  FMUL.FTZ R21, R50, UR7 ;  /* 0x0000000732157c20 */ /* 0x000fe20008410000 */
[----:B------:R-:W4:Y:S01]  /*1d90*/  SHFL.IDX PT, R60, R61, RZ, 0x1c1f ;  /* 0x001c1fff3d3c7589 */ /* 0x000f2200000e0000 */
        /* <DEDUP_REMOVED lines=13> */
[----:B01----:R-:W-:Y:S01]  /*1e70*/  FMUL.FTZ R0, R26, UR7 ;  /* 0x000000071a007c20 */ /* 0x003fe20008410000 */
        /* <DEDUP_REMOVED lines=41> */
[C---:B--2---:R-:W-:Y:S01]  /*2110*/  IMAD R63, R37.reuse, UR40, R56 ;  /* 0x00000028253f7c24 */ /* 0x044fe2000f8e0238 */
[----:B------:R-:W0:Y:S01]  /*2120*/  MUFU.TANH R3, R3 ;  /* 0x0000000300037308 */ /* 0x000e220000002400 */
[----:B------:R-:W-:Y:S01]  /*2130*/  ULDC UR22, c[0x0][0x9dc] ;  /* 0x0002770000167ab9 */ /* 0x000fe20000000800 */
[----:B------:R-:W-:Y:S01]  /*2140*/  SYNCS.ARRIVE.TRANS64.RED.A1T0 RZ, [UR6], RZ ;  /* 0x000000ffffff79a7 */ /* 0x000fe20008100406 */
[----:B------:R-:W-:Y:S01]  /*2150*/  ULOP3.LUT UR6, URZ, UR22, URZ, 0x33, !UPT ;  /* 0x000000163f067292 */ /* 0x000fe2000f8e333f */
[----:B------:R-:W-:Y:S01]  /*2160*/  IMAD R57, R37, UR40, R96 ;  /* 0x0000002825397c24 */ /* 0x000fe2000f8e0260 */
[----:B------:R-:W-:Y:S01]  /*2170*/  ULDC UR11, c[0x0][0x9e0] ;  /* 0x00027800000b7ab9 */ /* 0x000fe20000000800 */
[----:B---3--:R-:W-:Y:S01]  /*2180*/  IMAD.IADD R63, R63, 0x1, -R36 ;  /* 0x000000013f3f7824 */ /* 0x008fe200078e0a24 */
[----:B------:R-:W-:Y:S01]  /*2190*/  LEA R86, R88, 0xffffff80, 0x7 ;  /* 0xffffff8058567811 */ /* 0x000fe200078e38ff */
[----:B------:R-:W1:Y:S01]  /*21a0*/  MUFU.TANH R14, R14 ;  /* 0x0000000e000e7308 */ /* 0x000e620000002400 */
[----:B------:R-:W-:-:S02]  /*21b0*/  IMAD R71, R16, -0x2, R57 ;  /* 0xfffffffe10477824 */ /* 0x000fc400078e0239 */
[C---:B------:R-:W-:Y:S02]  /*21c0*/  VIADD R98, R63.reuse, UR11 ;  /* 0x0000000b3f627c36 */ /* 0x040fe40008000000 */
[----:B------:R-:W-:-:S03]  /*21d0*/  VIADD R73, R63, UR6 ;  /* 0x000000063f497c36 */ /* 0x000fc60008000000 */
[----:B------:R-:W2:Y:S01]  /*21e0*/  MUFU.TANH R0, R0 ;  /* 0x0000000000007308 */ /* 0x000ea20000002400 */
[----:B----4-:R-:W-:Y:S01]  /*21f0*/  VIADDMNMX R63, R60, R98, R71, PT ;  /* 0x000000623c3f7246 */ /* 0x010fe20003800147 */
[----:B------:R-:W-:-:S06]  /*2200*/  IMAD.IADD R65, R73, 0x1, R60 ;  /* 0x0000000149417824 */ /* 0x000fcc00078e023c */
        /* <DEDUP_REMOVED lines=76> */
.L_x_13680:
[----:B------:R-:W-:Y:S02]  /*26d0*/  ULDC UR6, c[0x0][0x9e4] ;  /* 0x0002790000067ab9 */ /* 0x000fe40000000800 */
[----:B------:R-:W-:-:S05]  /*26e0*/  IMAD.U32 R60, RZ, RZ, UR6 ;  /* 0x00000006ff3c7e24 */ /* 0x000fca000f8e00ff */
[----:B------:R-:W-:-:S13]  /*26f0*/  ISETP.NE.AND P1, PT, R60, 0x1, PT ;  /* 0x000000013c00780c */ /* 0x000fda0003f25270 */
[----:B------:R-:W1:Y:S02]  /*2700*/  @P1 LDC.64 R56, c[0x0][0x9e8] ;  /* 0x00027a00ff381b82 */ /* 0x000e640000000a00 */
[----:B-1----:R-:W-:-:S05]  /*2710*/  @P1 IMAD.HI.U32 R56, R67, R56, RZ ;  /* 0x0000003843381227 */ /* 0x002fca00078e00ff */
[----:B------:R-:W-:-:S07]  /*2720*/  @P1 SHF.R.U32.HI R67, RZ, R57, R56 ;  /* 0x00000039ff431219 */ /* 0x000fce0000011638 */
.L_x_13681:
[----:B------:R-:W-:Y:S05]  /*2730*/  BSYNC B0 ;  /* 0x0000000000007941 */ /* 0x000fea0003800000 */
.L_x_13679:
[----:B------:R-:W-:-:S04]  /*2740*/  IMAD R67, R67, R60, -R86 ;  /* 0x0000003c43437224 */ /* 0x000fc800078e0a56 */
[----:B------:R-:W-:-:S05]  /*2750*/  IMAD R56, R16, -0x2, R67 ;  /* 0xfffffffe10387824 */ /* 0x000fca00078e0243 */
[----:B------:R-:W-:Y:S02]  /*2760*/  VIADDMNMX R63, R56, R60, R63, PT ;  /* 0x0000003c383f7246 */ /* 0x000fe4000380013f */
[----:B------:R-:W-:-:S07]  /*2770*/  VIMNMX R65, R65, R56, !PT ;  /* 0x0000003841417248 */ /* 0x000fce0007fe0100 */
.L_x_13678:
[C---:B------:R-:W-:Y:S01]  /*2780*/  ISETP.GE.AND P6, PT, R96.reuse, 0xa, PT ;  /* 0x0000000a6000780c */ /* 0x040fe20003fc6270 */
[----:B------:R-:W-:Y:S01]  /*2790*/  UISETP.NE.AND UP0, UPT, UR49, URZ, UPT ;  /* 0x0000003f3100728c */ /* 0x000fe2000bf05270 */
[C---:B------:R-:W-:Y:S02]  /*27a0*/  ISETP.GE.AND P1, PT, R96.reuse, 0x2, PT ;  /* 0x000000026000780c */ /* 0x040fe40003f26270 */
        /* <DEDUP_REMOVED lines=10> */
[----:B------:R-:W-:Y:S01]  /*2850*/  FSEL R130, R15, -INF , !P3 ;  /* 0xff8000000f827808 */ /* 0x000fe20005800000 */
[----:B------:R-:W1:Y:S01]  /*2860*/  SHFL.IDX PT, R14, R61, 0x1, 0x1c1f ;  /* 0x003c1f003d0e7f89 */ /* 0x000e6200000e0000 */
[----:B------:R-:W-:Y:S02]  /*2870*/  ISETP.GT.AND P4, PT, R65, 0x9, !P6 ;  /* 0x000000094100780c */ /* 0x000fe40007784270 */
        /* <DEDUP_REMOVED lines=37> */
[----:B------:R-:W-:Y:S01]  /*2ad0*/  FSEL R82, R41, -INF , !P3 ;  /* 0xff80000029527808 */ /* 0x000fe20005800000 */
[----:B-1----:R-:W-:Y:S01]  /*2ae0*/  IMAD.IADD R41, R73, 0x1, R14 ;  /* 0x0000000149297824 */ /* 0x002fe200078e020e */
        /* <DEDUP_REMOVED lines=125> */
[----:B------:R-:W-:Y:S02]  /*32c0*/  ISETP.GE.AND P6, PT, R96, 0x7a, PT ;  /* 0x0000007a6000780c */ /* 0x000fe40003fc6270 */
[----:B------:R-:W-:-:S11]  /*32d0*/  VIADDMNMX R3, R14, R98, R71, PT ;  /* 0x000000620e037246 */ /* 0x000fd60003800147 */
        /* <DEDUP_REMOVED lines=20> */
.L_x_13684:
[----:B------:R-:W-:Y:S02]  /*3420*/  ULDC UR6, c[0x0][0x9e4] ;  /* 0x0002790000067ab9 */ /* 0x000fe40000000800 */
[----:B------:R-:W-:-:S05]  /*3430*/  IMAD.U32 R51, RZ, RZ, UR6 ;  /* 0x00000006ff337e24 */ /* 0x000fca000f8e00ff */
[----:B------:R-:W-:-:S13]  /*3440*/  ISETP.NE.AND P6, PT, R51, 0x1, PT ;  /* 0x000000013300780c */ /* 0x000fda0003fc5270 */
[----:B------:R-:W0:Y:S02]  /*3450*/  @P6 LDC.64 R14, c[0x0][0x9e8] ;  /* 0x00027a00ff0e6b82 */ /* 0x000e240000000a00 */
[----:B0-----:R-:W-:-:S05]  /*3460*/  @P6 IMAD.HI.U32 R14, R47, R14, RZ ;  /* 0x0000000e2f0e6227 */ /* 0x001fca00078e00ff */
[----:B------:R-:W-:-:S07]  /*3470*/  @P6 SHF.R.U32.HI R47, RZ, R15, R14 ;  /* 0x0000000fff2f6219 */ /* 0x000fce000001160e */
.L_x_13685:
[----:B------:R-:W-:Y:S05]  /*3480*/  BSYNC B0 ;  /* 0x0000000000007941 */ /* 0x000fea0003800000 */
.L_x_13683:
[----:B------:R-:W-:-:S04]  /*3490*/  IMAD R47, R47, R51, -R86 ;  /* 0x000000332f2f7224 */ /* 0x000fc800078e0a56 */
[----:B------:R-:W-:-:S05]  /*34a0*/  IMAD R14, R16, -0x2, R47 ;  /* 0xfffffffe100e7824 */ /* 0x000fca00078e022f */
[----:B------:R-:W-:Y:S02]  /*34b0*/  VIADDMNMX R3, R14, R51, R3, PT ;  /* 0x000000330e037246 */ /* 0x000fe40003800103 */
[----:B------:R-:W-:-:S07]  /*34c0*/  VIMNMX R41, R41, R14, !PT ;  /* 0x0000000e29297248 */ /* 0x000fce0007fe0100 */
.L_x_13682:
[----:B------:R-:W-:Y:S01]  /*34d0*/  ISETP.GT.AND P1, PT, R41, 0x1, !P1 ;  /* 0x000000012900780c */ /* 0x000fe20004f24270 */
[----:B------:R-:W-:Y:S01]  /*34e0*/  ULDC UR6, c[0x0][0x988] ;  /* 0x0002620000067ab9 */ /* 0x000fe20000000800 */
[----:B------:R-:W-:Y:S01]  /*34f0*/  LOP3.LUT P6, RZ, R19, 0x4, RZ, 0xc0, !PT ;  /* 0x0000000413ff7812 */ /* 0x000fe200078cc0ff */
        /* <DEDUP_REMOVED lines=29> */
[----:B------:R-:W-:Y:S02]  /*36d0*/  LOP3.LUT P2, RZ, R19, 0x40000, RZ, 0xc0, !PT ;  /* 0x0004000013ff7812 */ /* 0x000fe4000784c0ff */
[----:B------:R-:W-:Y:S02]  /*36e0*/  ISETP.LT.OR P1, PT, R3, 0x19, P1 ;  /* 0x000000190300780c */ /* 0x000fe40000f21670 */
[----:B------:R-:W-:-:S02]  /*36f0*/  FMNMX.FTZ R5, R114, R5, !PT ;  /* 0x0000000572057209 */ /* 0x000fc40007810000 */
[----:B------:R-:W-:Y:S01]  /*3700*/  FSEL R80, R9, -INF , !P1 ;  /* 0xff80000009507808 */ /* 0x000fe20004800000 */
[----:B------:R-:W-:Y:S01]  /*3710*/  IMAD.U32 R9, RZ, RZ, UR6 ;  /* 0x00000006ff097e24 */ /* 0x000fe2000f8e00ff */
[----:B------:R-:W-:Y:S01]  /*3720*/  LOP3.LUT P1, RZ, R19, 0x1000000, RZ, 0xc0, !PT ;  /* 0x0100000013ff7812 */ /* 0x000fe2000782c0ff */
[----:B------:R-:W-:Y:S01]  /*3730*/  @UP1 ULDC UR6, c[0x0][0x44c] ;  /* 0x0001130000061ab9 */ /* 0x000fe20000000800 */
[----:B------:R-:W-:Y:S01]  /*3740*/  FMNMX.FTZ R5, R82, R5, !PT ;  /* 0x0000000552057209 */ /* 0x000fe20007810000 */
[----:B------:R-:W-:Y:S01]  /*3750*/  UIMAD.WIDE.U32 UR6, UR38, UR6, URZ ;  /* 0x00000006260672a5 */ /* 0x000fe2000f8e003f */
[----:B------:R-:W-:Y:S02]  /*3760*/  ISETP.GT.AND P1, PT, R41, 0x19, !P1 ;  /* 0x000000192900780c */ /* 0x000fe40004f24270 */
[----:B------:R-:W-:Y:S01]  /*3770*/  LOP3.LUT P6, RZ, R19, 0x20000, RZ, 0xc0, !PT ;  /* 0x0002000013ff7812 */ /* 0x000fe200078cc0ff */
[----:B------:R-:W-:Y:S01]  /*3780*/  @UP1 USHF.R.U32.HI UR10, URZ, UR14, UR7 ;  /* 0x0000000e3f0a1299 */ /* 0x000fe20008011607 */
[----:B------:R-:W-:-:S02]  /*3790*/  ISETP.LT.OR P1, PT, R3, 0x1a, P1 ;  /* 0x0000001a0300780c */ /* 0x000fc40000f21670 */
[----:B------:R-:W-:Y:S01]  /*37a0*/  FMNMX.FTZ R5, R112, R5, !PT ;  /* 0x0000000570057209 */ /* 0x000fe20007810000 */
[----:B------:R-:W-:Y:S01]  /*37b0*/  UIADD3 UR51, UR51, UR10, URZ ;  /* 0x0000000a33337290 */ /* 0x000fe2000fffe03f */
[----:B------:R-:W-:Y:S02]  /*37c0*/  FSEL R100, R8, -INF , !P1 ;  /* 0xff80000008647808 */ /* 0x000fe40004800000 */
[----:B------:R-:W-:Y:S01]  /*37d0*/  LOP3.LUT P1, RZ, R19, 0x800000, RZ, 0xc0, !PT ;  /* 0x0080000013ff7812 */ /* 0x000fe2000782c0ff */
[----:B------:R-:W-:Y:S01]  /*37e0*/  UIADD3 UR10, UR51, UR11, URZ ;  /* 0x0000000b330a7290 */ /* 0x000fe2000fffe03f */
        /* <DEDUP_REMOVED lines=60> */
[----:B------:R-:W-:Y:S02]  /*3bb0*/  ISETP.LT.OR P3, PT, R3, 0x71, P3 ;  /* 0x000000710300780c */ /* 0x000fe40001f61670 */
[C---:B------:R-:W-:Y:S02]  /*3bc0*/  ISETP.GT.AND P1, PT, R41.reuse, 0x41, !P1 ;  /* 0x000000412900780c */ /* 0x040fe40004f24270 */
[----:B------:R-:W-:Y:S02]  /*3bd0*/  ISETP.GT.AND P5, PT, R41, 0x78, !P5 ;  /* 0x000000782900780c */ /* 0x000fe40006fa4270 */
[----:B------:R-:W-:-:S02]  /*3be0*/  ISETP.LT.OR P1, PT, R3, 0x42, P1 ;  /* 0x000000420300780c */ /* 0x000fc40000f21670 */
[----:B0-----:R-:W-:Y:S02]  /*3bf0*/  FMNMX.FTZ R10, R5, R10, !PT ;  /* 0x0000000a050a7209 */ /* 0x001fe40007810000 */
[----:B------:R-:W-:Y:S02]  /*3c00*/  FSEL R20, R29, -INF , !P1 ;  /* 0xff8000001d147808 */ /* 0x000fe40004800000 */
[----:B------:R-:W-:Y:S01]  /*3c10*/  LOP3.LUT P1, RZ, R19, 0x2000, RZ, 0xc0, !PT ;  /* 0x0000200013ff7812 */ /* 0x000fe2000782c0ff */
[----:B------:R-:W0:Y:S01]  /*3c20*/  SHFL.BFLY PT, R7, R10, 0x1, 0x1f ;  /* 0x0c201f000a077f89 */ /* 0x000e2200000e0000 */
[----:B------:R-:W-:Y:S02]  /*3c30*/  ISETP.LT.OR P4, PT, R3, 0x72, P4 ;  /* 0x000000720300780c */ /* 0x000fe40002781670 */
[----:B------:R-:W-:Y:S02]  /*3c40*/  ISETP.GT.AND P1, PT, R41, 0x48, !P1 ;  /* 0x000000482900780c */ /* 0x000fe40004f24270 */
[----:B------:R-:W-:-:S02]  /*3c50*/  FSEL R28, R28, -INF , !P3 ;  /* 0xff8000001c1c7808 */ /* 0x000fc40005800000 */
[C---:B------:R-:W-:Y:S02]  /*3c60*/  ISETP.LT.OR P1, PT, R3.reuse, 0x49, P1 ;  /* 0x000000490300780c */ /* 0x040fe40000f21670 */
        /* <DEDUP_REMOVED lines=39> */
[-CC-:B------:R-:W-:Y:S01]  /*3ee0*/  FFMA.FTZ R76, R76, R9.reuse, -R25.reuse ;  /* 0x000000094c4c7223 */ /* 0x180fe20000010819 */
[----:B------:R-:W-:Y:S01]  /*3ef0*/  ISETP.LT.OR P1, PT, R3, 0x1, P1 ;  /* 0x000000010300780c */ /* 0x000fe20000f21670 */
[-CC-:B------:R-:W-:Y:S01]  /*3f00*/  FFMA.FTZ R5, R132, R9.reuse, -R25.reuse ;  /* 0x0000000984057223 */ /* 0x180fe20000010819 */
[-CC-:B------:R-:W-:Y:S01]  /*3f10*/  FFMA.FTZ R132, R74, R9.reuse, -R25.reuse ;  /* 0x000000094a847223 */ /* 0x180fe20000010819 */
[----:B------:R-:W-:Y:S01]  /*3f20*/  ISETP.GT.AND P6, PT, R41, 0x79, !P6 ;  /* 0x000000792900780c */ /* 0x000fe200077c4270 */
[-CC-:B------:R-:W-:Y:S01]  /*3f30*/  FFMA.FTZ R148, R43, R9.reuse, -R25.reuse ;  /* 0x000000092b947223 */ /* 0x180fe20000010819 */
[----:B------:R-:W-:Y:S01]  /*3f40*/  FSEL R0, R0, -INF , !P1 ;  /* 0xff80000000007808 */ /* 0x000fe20004800000 */
[-CC-:B------:R-:W-:Y:S01]  /*3f50*/  FFMA.FTZ R150, R130, R9.reuse, -R25.reuse ;  /* 0x0000000982967223 */ /* 0x180fe20000010819 */
[----:B------:R-:W-:Y:S01]  /*3f60*/  LOP3.LUT P1, RZ, R19, 0x4000000, RZ, 0xc0, !PT ;  /* 0x0400000013ff7812 */ /* 0x000fe2000782c0ff */
[----:B------:R-:W-:Y:S01]  /*3f70*/  MUFU.EX2 R5, R5 ;  /* 0x0000000500057308 */ /* 0x000fe20000000800 */
[----:B------:R-:W-:Y:S01]  /*3f80*/  FMNMX.FTZ R11, R0, R106, !PT ;  /* 0x0000006a000b7209 */ /* 0x000fe20007810000 */
[-CC-:B------:R-:W-:Y:S01]  /*3f90*/  FFMA.FTZ R7, R128, R9.reuse, -R25.reuse ;  /* 0x0000000980077223 */ /* 0x180fe20000010819 */
[----:B------:R-:W-:Y:S01]  /*3fa0*/  ISETP.GT.AND P1, PT, R41, 0x68, !P1 ;  /* 0x000000682900780c */ /* 0x000fe20004f24270 */
[--C-:B------:R-:W-:Y:S01]  /*3fb0*/  FFMA.FTZ R144, R126, R9, -R25.reuse ;  /* 0x000000097e907223 */ /* 0x100fe20000010819 */
[----:B------:R-:W-:Y:S01]  /*3fc0*/  FMNMX.FTZ R11, R84, R11, !PT ;  /* 0x0000000b540b7209 */ /* 0x000fe20007810000 */
[--C-:B------:R-:W-:Y:S01]  /*3fd0*/  FFMA.FTZ R120, R120, R9, -R25.reuse ;  /* 0x0000000978787223 */ /* 0x100fe20000010819 */
[----:B------:R-:W-:Y:S01]  /*3fe0*/  ISETP.LT.OR P1, PT, R3, 0x69, P1 ;  /* 0x000000690300780c */ /* 0x000fe20000f21670 */
[----:B------:R-:W0:Y:S01]  /*3ff0*/  MUFU.EX2 R148, R148 ;  /* 0x0000009400947308 */ /* 0x000e220000000800 */
        /* <DEDUP_REMOVED lines=15> */
[----:B------:R-:W-:Y:S01]  /*40f0*/  FFMA.FTZ R142, R112, R9, -R25 ;  /* 0x00000009708e7223 */ /* 0x000fe20000010819 */
[----:B------:R-:W-:Y:S01]  /*4100*/  FMNMX.FTZ R13, R100, R13, !PT ;  /* 0x0000000d640d7209 */ /* 0x000fe20007810000 */
[----:B------:R-:W2:Y:S01]  /*4110*/  MUFU.EX2 R7, R7 ;  /* 0x0000000700077308 */ /* 0x000ea20000000800 */
[----:B0-----:R-:W-:Y:S01]  /*4120*/  FADD.FTZ R47, R148, R5 ;  /* 0x00000005942f7221 */ /* 0x001fe20000010000 */
[--C-:B------:R-:W-:Y:S01]  /*4130*/  FFMA.FTZ R43, R42, R9, -R25.reuse ;  /* 0x000000092a2b7223 */ /* 0x100fe20000010819 */
[----:B------:R-:W-:Y:S01]  /*4140*/  FMNMX.FTZ R15, R6, R13, !PT ;  /* 0x0000000d060f7209 */ /* 0x000fe20007810000 */
[-CC-:B------:R-:W-:Y:S01]  /*4150*/  FFMA.FTZ R136, R110, R9.reuse, -R25.reuse ;  /* 0x000000096e887223 */ /* 0x180fe20000010819 */
[-CC-:B------:R-:W-:Y:S01]  /*4160*/  FFMA.FTZ R78, R78, R9.reuse, -R25.reuse ;  /* 0x000000094e4e7223 */ /* 0x180fe20000010819 */
[----:B------:R-:W-:Y:S01]  /*4170*/  FFMA.FTZ R138, R108, R9, -R25 ;  /* 0x000000096c8a7223 */ /* 0x000fe20000010819 */
[----:B------:R-:W-:Y:S01]  /*4180*/  FMNMX.FTZ R15, R98, R15, !PT ;  /* 0x0000000f620f7209 */ /* 0x000fe20007810000 */
[----:B------:R-:W0:Y:S01]  /*4190*/  MUFU.EX2 R144, R144 ;  /* 0x0000009000907308 */ /* 0x000e220000000800 */
[----:B-1----:R-:W-:Y:S01]  /*41a0*/  FADD.FTZ R52, R150, R47 ;  /* 0x0000002f96347221 */ /* 0x002fe20000010000 */
[--C-:B------:R-:W-:Y:S01]  /*41b0*/  FFMA.FTZ R134, R56, R9, -R25.reuse ;  /* 0x0000000938867223 */ /* 0x100fe20000010819 */
[----:B------:R-:W-:Y:S01]  /*41c0*/  FMNMX.FTZ R15, R8, R15, !PT ;  /* 0x0000000f080f7209 */ /* 0x000fe20007810000 */
[-CC-:B------:R-:W-:Y:S01]  /*41d0*/  FFMA.FTZ R118, R118, R9.reuse, -R25.reuse ;  /* 0x0000000976767223 */ /* 0x180fe20000010819 */
[-CC-:B------:R-:W-:Y:S01]  /*41e0*/  FFMA.FTZ R128, R58, R9.reuse, -R25.reuse ;  /* 0x000000093a807223 */ /* 0x180fe20000010819 */
[--C-:B------:R-:W-:Y:S01]  /*41f0*/  FFMA.FTZ R130, R64, R9, -R25.reuse ;  /* 0x0000000940827223 */ /* 0x100fe20000010819 */
[----:B------:R-:W-:Y:S01]  /*4200*/  FMNMX.FTZ R15, R96, R15, !PT ;  /* 0x0000000f600f7209 */ /* 0x000fe20007810000 */
[----:B------:R1:W3:Y:S01]  /*4210*/  MUFU.EX2 R11, R120 ;  /* 0x00000078000b7308 */ /* 0x0002e20000000800 */
[----:B--2---:R-:W-:Y:S01]  /*4220*/  FADD.FTZ R47, R7, R52 ;  /* 0x00000034072f7221 */ /* 0x004fe20000010000 */
[--C-:B------:R-:W-:Y:S01]  /*4230*/  FFMA.FTZ R33, R66, R9, -R25.reuse ;  /* 0x0000000942217223 */ /* 0x100fe20000010819 */
[----:B------:R-:W-:Y:S01]  /*4240*/  FMNMX.FTZ R21, R86, R15, !PT ;  /* 0x0000000f56157209 */ /* 0x000fe20007810000 */
[-CC-:B------:R-:W-:Y:S01]  /*4250*/  FFMA.FTZ R68, R68, R9.reuse, -R25.reuse ;  /* 0x0000000944447223 */ /* 0x180fe20000010819 */
[-CC-:B------:R-:W-:Y:S01]  /*4260*/  FFMA.FTZ R56, R70, R9.reuse, -R25.reuse ;  /* 0x0000000946387223 */ /* 0x180fe20000010819 */
[----:B------:R-:W-:Y:S01]  /*4270*/  FFMA.FTZ R126, R54, R9, -R25 ;  /* 0x00000009367e7223 */ /* 0x000fe20000010819 */
[----:B------:R-:W-:Y:S01]  /*4280*/  FMNMX.FTZ R21, R92, R21, !PT ;  /* 0x000000155c157209 */ /* 0x000fe20007810000 */
[----:B------:R-:W2:Y:S01]  /*4290*/  MUFU.EX2 R146, R146 ;  /* 0x0000009200927308 */ /* 0x000ea20000000800 */
[----:B0-----:R-:W-:Y:S01]  /*42a0*/  FADD.FTZ R52, R144, R47 ;  /* 0x0000002f90347221 */ /* 0x001fe20000010000 */
[--C-:B-1----:R-:W-:Y:S01]  /*42b0*/  FFMA.FTZ R120, R50, R9, -R25.reuse ;  /* 0x0000000932787223 */ /* 0x102fe20000010819 */
[----:B------:R-:W-:Y:S01]  /*42c0*/  FMNMX.FTZ R21, R90, R21, !PT ;  /* 0x000000155a157209 */ /* 0x000fe20007810000 */
[----:B------:R-:W-:Y:S01]  /*42d0*/  FFMA.FTZ R40, R40, R9, -R25 ;  /* 0x0000000928287223 */ /* 0x000fe20000010819 */
[----:B------:R-:W-:-:S02]  /*42e0*/  F2FP.F16.F32.PACK_AB R148, R5, R148 ;  /* 0x000000940594723e */ /* 0x000fc400000000ff */
[----:B------:R-:W-:Y:S01]  /*42f0*/  FMNMX.FTZ R21, R24, R21, !PT ;  /* 0x0000001518157209 */ /* 0x000fe20007810000 */
[----:B------:R-:W0:Y:S01]  /*4300*/  MUFU.EX2 R13, R94 ;  /* 0x0000005e000d7308 */ /* 0x000e220000000800 */
[----:B---3--:R-:W-:Y:S01]  /*4310*/  FADD.FTZ R47, R11, R52 ;  /* 0x000000340b2f7221 */ /* 0x008fe20000010000 */
[----:B------:R-:W-:Y:S02]  /*4320*/  F2FP.F16.F32.PACK_AB R150, R7, R150 ;  /* 0x000000960796723e */ /* 0x000fe400000000ff */
[----:B------:R-:W-:Y:S02]  /*4330*/  FMNMX.FTZ R29, R30, R21, !PT ;  /* 0x000000151e1d7209 */ /* 0x000fe40007810000 */
[----:B------:R-:W-:Y:S02]  /*4340*/  F2FP.F16.F32.PACK_AB R144, R11, R144 ;  /* 0x000000900b90723e */ /* 0x000fe400000000ff */
[----:B------:R-:W-:Y:S01]  /*4350*/  FMNMX.FTZ R29, R20, R29, !PT ;  /* 0x0000001d141d7209 */ /* 0x000fe20007810000 */
[----:B------:R1:W-:Y:S03]  /*4360*/  MUFU.EX2 R21, R76 ;  /* 0x0000004c00157308 */ /* 0x0003e60000000800 */
[----:B------:R-:W-:-:S04]  /*4370*/  FMNMX.FTZ R29, R4, R29, !PT ;  /* 0x0000001d041d7209 */ /* 0x000fc80007810000 */
[----:B------:R-:W-:Y:S01]  /*4380*/  FMNMX.FTZ R29, R34, R29, !PT ;  /* 0x0000001d221d7209 */ /* 0x000fe20007810000 */
[----:B------:R-:W3:Y:S01]  /*4390*/  MUFU.EX2 R140, R140 ;  /* 0x0000008c008c7308 */ /* 0x000ee20000000800 */
[----:B-1----:R-:W-:Y:S01]  /*43a0*/  FSEL R76, R27, -INF , !P2 ;  /* 0xff8000001b4c7808 */ /* 0x002fe20005000000 */
[----:B------:R-:W-:Y:S01]  /*43b0*/  FFMA.FTZ R27, R60, R9, -R25 ;  /* 0x000000093c1b7223 */ /* 0x000fe20000010819 */
[----:B------:R-:W-:-:S04]  /*43c0*/  FMNMX.FTZ R35, R2, R29, !PT ;  /* 0x0000001d02237209 */ /* 0x000fc80007810000 */
[----:B------:R-:W-:Y:S01]  /*43d0*/  FMNMX.FTZ R35, R38, R35, !PT ;  /* 0x0000002326237209 */ /* 0x000fe20007810000 */
[----:B------:R-:W1:Y:S03]  /*43e0*/  MUFU.EX2 R15, R82 ;  /* 0x00000052000f7308 */ /* 0x000e660000000800 */
[----:B------:R-:W-:-:S04]  /*43f0*/  FMNMX.FTZ R35, R44, R35, !PT ;  /* 0x000000232c237209 */ /* 0x000fc80007810000 */
[----:B------:R-:W-:Y:S01]  /*4400*/  FMNMX.FTZ R35, R122, R35, !PT ;  /* 0x000000237a237209 */ /* 0x000fe20007810000 */
[----:B------:R-:W4:Y:S03]  /*4410*/  MUFU.EX2 R142, R142 ;  /* 0x0000008e008e7308 */ /* 0x000f260000000800 */
        /* <DEDUP_REMOVED lines=8> */
[----:B------:R2:W-:Y:S03]  /*44a0*/  MUFU.EX2 R3, R31 ;  /* 0x0000001f00037308 */ /* 0x0005e60000000800 */
[----:B------:R-:W-:-:S04]  /*44b0*/  FMNMX.FTZ R39, R32, R39, !PT ;  /* 0x0000002720277209 */ /* 0x000fc80007810000 */
[----:B------:R-:W-:Y:S01]  /*44c0*/  FMNMX.FTZ R39, R72, R39, !PT ;  /* 0x0000002748277209 */ /* 0x000fe20007810000 */
[----:B------:R-:W-:Y:S01]  /*44d0*/  MUFU.EX2 R138, R138 ;  /* 0x0000008a008a7308 */ /* 0x000fe20000000800 */
[-CC-:B--2---:R-:W-:Y:S01]  /*44e0*/  FFMA.FTZ R31, R62, R9.reuse, -R25.reuse ;  /* 0x000000093e1f7223 */ /* 0x184fe20000010819 */
[----:B------:R-:W-:Y:S02]  /*44f0*/  FFMA.FTZ R25, R46, R9, -R25 ;  /* 0x000000092e197223 */ /* 0x000fe40000010819 */
[----:B------:R-:W2:Y:S04]  /*4500*/  SHFL.BFLY PT, R10, R39, 0x2, 0x1f ;  /* 0x0c401f00270a7f89 */ /* 0x000ea800000e0000 */
[----:B------:R-:W-:Y:S08]  /*4510*/  MUFU.EX2 R35, R118 ;  /* 0x0000007600237308 */ /* 0x000ff00000000800 */
[----:B------:R-:W-:Y:S08]  /*4520*/  MUFU.EX2 R132, R132 ;  /* 0x0000008400847308 */ /* 0x000ff00000000800 */
[----:B------:R-:W-:Y:S01]  /*4530*/  MUFU.EX2 R134, R134 ;  /* 0x0000008600867308 */ /* 0x000fe20000000800 */
[----:B--2---:R-:W-:-:S07]  /*4540*/  FMNMX.FTZ R45, R39, R10, !PT ;  /* 0x0000000a272d7209 */ /* 0x004fce0007810000 */
[----:B------:R-:W-:Y:S01]  /*4550*/  MUFU.EX2 R27, R27 ;  /* 0x0000001b001b7308 */ /* 0x000fe20000000800 */
[----:B------:R-:W2:Y:S07]  /*4560*/  SHFL.BFLY PT, R10, R45, 0x1, 0x1f ;  /* 0x0c201f002d0a7f89 */ /* 0x000eae00000e0000 */
[----:B------:R-:W-:Y:S08]  /*4570*/  MUFU.EX2 R128, R128 ;  /* 0x0000008000807308 */ /* 0x000ff00000000800 */
[----:B------:R-:W-:Y:S08]  /*4580*/  MUFU.EX2 R31, R31 ;  /* 0x0000001f001f7308 */ /* 0x000ff00000000800 */
[----:B------:R-:W-:Y:S01]  /*4590*/  MUFU.EX2 R130, R130 ;  /* 0x0000008200827308 */ /* 0x000fe20000000800 */
[----:B--2---:R-:W-:-:S04]  /*45a0*/  FMNMX.FTZ R10, R45, R10, !PT ;  /* 0x0000000a2d0a7209 */ /* 0x004fc80007810000 */
        /* <DEDUP_REMOVED lines=8> */
[-CC-:B------:R-:W-:Y:S01]  /*4630*/  FFMA.FTZ R42, R104, R9.reuse, -R45.reuse ;  /* 0x00000009682a7223 */ /* 0x180fe2000001082d */
[-C--:B------:R-:W-:Y:S01]  /*4640*/  FFMA.FTZ R133, R30, R9.reuse, -R45 ;  /* 0x000000091e857223 */ /* 0x080fe2000001082d */
[----:B------:R-:W-:Y:S01]  /*4650*/  FADD.FTZ R30, R146, R47 ;  /* 0x0000002f921e7221 */ /* 0x000fe20000010000 */
[----:B------:R-:W-:Y:S01]  /*4660*/  MUFU.EX2 R149, R149 ;  /* 0x0000009500957308 */ /* 0x000fe20000000800 */
[-CC-:B------:R-:W-:Y:S01]  /*4670*/  FFMA.FTZ R145, R14, R9.reuse, -R45.reuse ;  /* 0x000000090e917223 */ /* 0x180fe2000001082d */
[-CC-:B------:R-:W-:Y:S01]  /*4680*/  FFMA.FTZ R14, R102, R9.reuse, -R45.reuse ;  /* 0x00000009660e7223 */ /* 0x180fe2000001082d */
[----:B0-----:R-:W-:Y:S01]  /*4690*/  FADD.FTZ R47, R13, R30 ;  /* 0x0000001e0d2f7221 */ /* 0x001fe20000010000 */
[-CC-:B------:R-:W-:Y:S01]  /*46a0*/  FFMA.FTZ R147, R80, R9.reuse, -R45.reuse ;  /* 0x0000000950937223 */ /* 0x180fe2000001082d */
[-CC-:B------:R-:W-:Y:S01]  /*46b0*/  FFMA.FTZ R46, R100, R9.reuse, -R45.reuse ;  /* 0x00000009642e7223 */ /* 0x180fe2000001082d */
[-C--:B------:R-:W-:Y:S01]  /*46c0*/  FFMA.FTZ R135, R4, R9.reuse, -R45 ;  /* 0x0000000904877223 */ /* 0x080fe2000001082d */
[----:B---3--:R-:W-:Y:S01]  /*46d0*/  FADD.FTZ R30, R140, R47 ;  /* 0x0000002f8c1e7221 */ /* 0x008fe20000010000 */
[----:B------:R-:W0:Y:S01]  /*46e0*/  MUFU.EX2 R0, R0 ;  /* 0x0000000000007308 */ /* 0x000e220000000800 */
[-CC-:B------:R-:W-:Y:S01]  /*46f0*/  FFMA.FTZ R141, R6, R9.reuse, -R45.reuse ;  /* 0x00000009068d7223 */ /* 0x180fe2000001082d */
[-CC-:B------:R-:W-:Y:S01]  /*4700*/  FFMA.FTZ R6, R98, R9.reuse, -R45.reuse ;  /* 0x0000000962067223 */ /* 0x180fe2000001082d */
[----:B-1----:R-:W-:Y:S01]  /*4710*/  FADD.FTZ R47, R15, R30 ;  /* 0x0000001e0f2f7221 */ /* 0x002fe20000010000 */
[-CC-:B------:R-:W-:Y:S01]  /*4720*/  FFMA.FTZ R143, R8, R9.reuse, -R45.reuse ;  /* 0x00000009088f7223 */ /* 0x180fe2000001082d */
[-CC-:B------:R-:W-:Y:S01]  /*4730*/  FFMA.FTZ R129, R2, R9.reuse, -R45.reuse ;  /* 0x0000000902817223 */ /* 0x180fe2000001082d */
[-C--:B------:R-:W-:Y:S01]  /*4740*/  FFMA.FTZ R8, R96, R9.reuse, -R45 ;  /* 0x0000000960087223 */ /* 0x080fe2000001082d */
[----:B----4-:R-:W-:Y:S01]  /*4750*/  FADD.FTZ R4, R142, R47 ;  /* 0x0000002f8e047221 */ /* 0x010fe20000010000 */
[----:B------:R-:W1:Y:S01]  /*4760*/  MUFU.EX2 R151, R151 ;  /* 0x0000009700977308 */ /* 0x000e620000000800 */
[-CC-:B------:R-:W-:Y:S01]  /*4770*/  FFMA.FTZ R137, R86, R9.reuse, -R45.reuse ;  /* 0x0000000956897223 */ /* 0x180fe2000001082d */
[-CC-:B------:R-:W-:Y:S01]  /*4780*/  FFMA.FTZ R50, R92, R9.reuse, -R45.reuse ;  /* 0x000000095c327223 */ /* 0x180fe2000001082d */
[----:B------:R-:W-:Y:S01]  /*4790*/  FADD.FTZ R49, R21, R4 ;  /* 0x0000000415317221 */ /* 0x000fe20000010000 */
[-CC-:B------:R-:W-:Y:S01]  /*47a0*/  FFMA.FTZ R4, R34, R9.reuse, -R45.reuse ;  /* 0x0000000922047223 */ /* 0x180fe2000001082d */
[-CC-:B------:R-:W-:Y:S01]  /*47b0*/  FFMA.FTZ R139, R90, R9.reuse, -R45.reuse ;  /* 0x000000095a8b7223 */ /* 0x180fe2000001082d */
[-C--:B------:R-:W-:Y:S01]  /*47c0*/  FFMA.FTZ R24, R24, R9.reuse, -R45 ;  /* 0x0000000918187223 */ /* 0x080fe2000001082d */
[----:B-----5:R-:W-:Y:S01]  /*47d0*/  FADD.FTZ R34, R136, R49 ;  /* 0x0000003188227221 */ /* 0x020fe20000010000 */
[----:B------:R-:W2:Y:S01]  /*47e0*/  MUFU.EX2 R42, R42 ;  /* 0x0000002a002a7308 */ /* 0x000ea20000000800 */
[----:B0-----:R-:W-:Y:S01]  /*47f0*/  FADD.FTZ R30, R149, R0 ;  /* 0x00000000951e7221 */ /* 0x001fe20000010000 */
[-CC-:B------:R-:W-:Y:S01]  /*4800*/  FFMA.FTZ R20, R20, R9.reuse, -R45.reuse ;  /* 0x0000000914147223 */ /* 0x180fe2000001082d */
[----:B------:R-:W-:Y:S01]  /*4810*/  FADD.FTZ R49, R29, R34 ;  /* 0x000000221d317221 */ /* 0x000fe20000010000 */
[-CC-:B------:R-:W-:Y:S01]  /*4820*/  FFMA.FTZ R131, R44, R9.reuse, -R45.reuse ;  /* 0x000000092c837223 */ /* 0x180fe2000001082d */
[-CC-:B------:R-:W-:Y:S01]  /*4830*/  FFMA.FTZ R122, R122, R9.reuse, -R45.reuse ;  /* 0x000000097a7a7223 */ /* 0x180fe2000001082d */
[-C--:B------:R-:W-:Y:S01]  /*4840*/  FFMA.FTZ R124, R124, R9.reuse, -R45 ;  /* 0x000000097c7c7223 */ /* 0x080fe2000001082d */
[----:B------:R-:W-:Y:S01]  /*4850*/  FADD.FTZ R34, R138, R49 ;  /* 0x000000318a227221 */ /* 0x000fe20000010000 */
[----:B------:R-:W0:Y:S01]  /*4860*/  MUFU.EX2 R145, R145 ;  /* 0x0000009100917308 */ /* 0x000e220000000800 */
[----:B-1----:R-:W-:Y:S01]  /*4870*/  FADD.FTZ R47, R151, R30 ;  /* 0x0000001e972f7221 */ /* 0x002fe20000010000 */
[-CC-:B------:R-:W-:Y:S01]  /*4880*/  FFMA.FTZ R48, R48, R9.reuse, -R45.reuse ;  /* 0x0000000930307223 */ /* 0x180fe2000001082d */
[----:B------:R-:W-:Y:S01]  /*4890*/  FADD.FTZ R49, R35, R34 ;  /* 0x0000002223317221 */ /* 0x000fe20000010000 */
[-CC-:B------:R-:W-:Y:S01]  /*48a0*/  FFMA.FTZ R76, R76, R9.reuse, -R45.reuse ;  /* 0x000000094c4c7223 */ /* 0x180fe2000001082d */
[--C-:B------:R-:W-:Y:S01]  /*48b0*/  FFMA.FTZ R28, R28, R9, -R45.reuse ;  /* 0x000000091c1c7223 */ /* 0x100fe2000001082d */
[----:B------:R-:W-:Y:S01]  /*48c0*/  F2FP.F16.F32.PACK_AB R149, R0, R149 ;  /* 0x000000950095723e */ /* 0x000fe200000000ff */
[-C--:B------:R-:W-:Y:S01]  /*48d0*/  FFMA.FTZ R74, R74, R9.reuse, -R45 ;  /* 0x000000094a4a7223 */ /* 0x080fe2000001082d */
        /* <DEDUP_REMOVED lines=8> */
[----:B------:R-:W-:Y:S01]  /*4960*/  FFMA.FTZ R30, R38, R9, -R45 ;  /* 0x00000009261e7223 */ /* 0x000fe2000001082d */
[----:B------:R-:W-:Y:S02]  /*4970*/  F2FP.F16.F32.PACK_AB R136, R29, R136 ;  /* 0x000000881d88723e */ /* 0x000fe400000000ff */
[----:B------:R-:W-:Y:S02]  /*4980*/  F2FP.F16.F32.PACK_AB R138, R35, R138 ;  /* 0x0000008a238a723e */ /* 0x000fe400000000ff */
[----:B------:R-:W-:Y:S01]  /*4990*/  F2FP.F16.F32.PACK_AB R151, R42, R151 ;  /* 0x000000972a97723e */ /* 0x000fe200000000ff */
[----:B------:R-:W0:Y:S01]  /*49a0*/  MUFU.EX2 R46, R46 ;  /* 0x0000002e002e7308 */ /* 0x000e220000000800 */
[C---:B-1----:R-:W-:Y:S01]  /*49b0*/  FADD.FTZ R2, R14.reuse, R47 ;  /* 0x0000002f0e027221 */ /* 0x042fe20000010000 */
[----:B------:R-:W-:-:S06]  /*49c0*/  F2FP.F16.F32.PACK_AB R145, R14, R145 ;  /* 0x000000910e91723e */ /* 0x000fcc00000000ff */
[----:B------:R-:W1:Y:S01]  /*49d0*/  MUFU.EX2 R141, R141 ;  /* 0x0000008d008d7308 */ /* 0x000e620000000800 */
[----:B--2---:R-:W-:Y:S01]  /*49e0*/  FADD.FTZ R47, R147, R2 ;  /* 0x00000002932f7221 */ /* 0x004fe20000010000 */
[----:B------:R-:W-:Y:S01]  /*49f0*/  FADD.FTZ R2, R132, R49 ;  /* 0x0000003184027221 */ /* 0x000fe20000010000 */
[----:B------:R-:W-:-:S03]  /*4a00*/  F2FP.F16.F32.PACK_AB R132, R3, R132 ;  /* 0x000000840384723e */ /* 0x000fc600000000ff */
[----:B------:R-:W-:Y:S01]  /*4a10*/  FADD.FTZ R49, R3, R2 ;  /* 0x0000000203317221 */ /* 0x000fe20000010000 */
[-C--:B------:R-:W-:Y:S01]  /*4a20*/  FFMA.FTZ R2, R26, R9.reuse, -R45 ;  /* 0x000000091a027223 */ /* 0x080fe2000001082d */
[----:B------:R-:W2:Y:S01]  /*4a30*/  MUFU.EX2 R6, R6 ;  /* 0x0000000600067308 */ /* 0x000ea20000000800 */
[----:B0-----:R-:W-:Y:S01]  /*4a40*/  FADD.FTZ R34, R46, R47 ;  /* 0x0000002f2e227221 */ /* 0x001fe20000010000 */
[----:B------:R-:W-:Y:S01]  /*4a50*/  FFMA.FTZ R45, R72, R9, -R45 ;  /* 0x00000009482d7223 */ /* 0x000fe2000001082d */
[----:B------:R-:W-:-:S05]  /*4a60*/  F2FP.F16.F32.PACK_AB R147, R46, R147 ;  /* 0x000000932e93723e */ /* 0x000fca00000000ff */
        /* <DEDUP_REMOVED lines=8> */
[----:B------:R-:W-:Y:S02]  /*4af0*/  F2FP.F16.F32.PACK_AB R128, R31, R128 ;  /* 0x000000801f80723e */ /* 0x000fe400000000ff */
[----:B------:R-:W-:-:S03]  /*4b00*/  F2FP.F16.F32.PACK_AB R141, R6, R141 ;  /* 0x0000008d068d723e */ /* 0x000fc600000000ff */
[----:B------:R-:W2:Y:S01]  /*4b10*/  MUFU.EX2 R137, R137 ;  /* 0x0000008900897308 */ /* 0x000ea20000000800 */
[----:B0-----:R-:W-:-:S07]  /*4b20*/  FADD.FTZ R47, R143, R26 ;  /* 0x0000001a8f2f7221 */ /* 0x001fce0000010000 */
[----:B------:R-:W0:Y:S01]  /*4b30*/  MUFU.EX2 R50, R50 ;  /* 0x0000003200327308 */ /* 0x000e220000000800 */
[C---:B-1----:R-:W-:Y:S01]  /*4b40*/  FADD.FTZ R34, R8.reuse, R47 ;  /* 0x0000002f08227221 */ /* 0x042fe20000010000 */
[----:B------:R-:W-:Y:S01]  /*4b50*/  FADD.FTZ R47, R31, R38 ;  /* 0x000000261f2f7221 */ /* 0x000fe20000010000 */
[----:B------:R-:W-:-:S03]  /*4b60*/  F2FP.F16.F32.PACK_AB R143, R8, R143 ;  /* 0x0000008f088f723e */ /* 0x000fc600000000ff */
[----:B------:R-:W-:Y:S01]  /*4b70*/  FADD.FTZ R38, R130, R47 ;  /* 0x0000002f82267221 */ /* 0x000fe20000010000 */
[----:B------:R-:W-:Y:S01]  /*4b80*/  F2FP.F16.F32.PACK_AB R130, R33, R130 ;  /* 0x000000822182723e */ /* 0x000fe200000000ff */
[----:B------:R-:W1:Y:S01]  /*4b90*/  MUFU.EX2 R139, R139 ;  /* 0x0000008b008b7308 */ /* 0x000e620000000800 */
[----:B--2---:R-:W-:Y:S01]  /*4ba0*/  FADD.FTZ R5, R137, R34 ;  /* 0x0000002289057221 */ /* 0x004fe20000010000 */
[----:B------:R-:W-:-:S06]  /*4bb0*/  FADD.FTZ R38, R33, R38 ;  /* 0x0000002621267221 */ /* 0x000fcc0000010000 */
        /* <DEDUP_REMOVED lines=59> */
[----:B--2---:R-:W-:Y:S01]  /*4f70*/  FADD.FTZ R2, R40, R5 ;  /* 0x0000000528027221 */ /* 0x004fe20000010000 */
[----:B------:R-:W-:-:S06]  /*4f80*/  VIADD R5, R88, 0xfffffffe ;  /* 0xfffffffe58057836 */ /* 0x000fcc0000000000 */
        /* <DEDUP_REMOVED lines=18> */
.L_x_13687:
[----:B------:R-:W-:Y:S02]  /*50b0*/  ULDC UR14, c[0x0][0x9e4] ;  /* 0x00027900000e7ab9 */ /* 0x000fe40000000800 */
[----:B------:R-:W-:-:S11]  /*50c0*/  UISETP.NE.AND UP0, UPT, UR14, 0x1, UPT ;  /* 0x000000010e00788c */ /* 0x000fd6000bf05270 */
[----:B------:R-:W-:Y:S02]  /*50d0*/  @UP0 ULDC.64 UR18, c[0x0][0x9e8] ;  /* 0x00027a0000120ab9 */ /* 0x000fe40000000a00 */
[----:B------:R-:W-:-:S04]  /*50e0*/  UIMAD.WIDE.U32 UR6, UR11, UR18, URZ ;  /* 0x000000120b0672a5 */ /* 0x000fc8000f8e003f */
[----:B------:R-:W-:-:S12]  /*50f0*/  @UP0 USHF.R.U32.HI UR11, URZ, UR19, UR7 ;  /* 0x000000133f0b0299 */ /* 0x000fd80008011607 */
.L_x_13688:
[----:B------:R-:W-:-:S04]  /*5100*/  UIMAD UR11, UR11, UR14, UR14 ;  /* 0x0000000e0b0b72a4 */ /* 0x000fc8000f8e020e */
[----:B------:R-:W-:-:S04]  /*5110*/  UISETP.LT.AND UP0, UPT, UR10, UR11, UPT ;  /* 0x0000000b0a00728c */ /* 0x000fc8000bf01270 */
[----:B------:R-:W-:-:S12]  /*5120*/  USEL UR10, UR10, UR11, UP0 ;  /* 0x0000000b0a0a7287 */ /* 0x000fd80008000000 */
.L_x_13686:
        /* <DEDUP_REMOVED lines=21> */
[----:B------:R-:W-:-:S13]  /*5280*/  ISETP.GE.AND P1, PT, R5, UR25, PT ;  /* 0x0000001905007c0c */ /* 0x000fda000bf26270 */
[----:B------:R-:W-:Y:S05]  /*5290*/  @!P1 BRA `(.L_x_13689) ;  /* 0x0000003400a49947 */ /* 0x000fea0003800000 */
        /* <DEDUP_REMOVED lines=9> */
.L_x_13708:
[----:B------:R-:W-:Y:S01]  /*5330*/  ISETP.NE.AND P2, PT, RZ, UR44, PT ;  /* 0x0000002cff007c0c */ /* 0x000fe2000bf45270 */
[----:B------:R-:W-:-:S04]  /*5340*/  UISETP.NE.AND UP0, UPT, UR26, 0x1, UPT ;  /* 0x000000011a00788c */ /* 0x000fc8000bf05270 */
[----:B------:R-:W-:-:S04]  /*5350*/  USEL UR46, URZ, 0x1, UP0 ;  /* 0x000000013f2e7887 */ /* 0x000fc80008000000 */
[----:B------:R-:W-:-:S04]  /*5360*/  ULOP3.LUT UR46, UR27, UR46, URZ, 0x3c, !UPT ;  /* 0x0000002e1b2e7292 */ /* 0x000fc8000f8e3c3f */
[----:B------:R-:W-:Y:S08]  /*5370*/  @P2 BRA `(.L_x_13690) ;  /* 0x0000000000382947 */ /* 0x000ff00003800000 */
[----:B------:R-:W-:Y:S05]  /*5380*/  @!P0 BRA `(.L_x_13691) ;  /* 0x0000000000048947 */ /* 0x000fea0003800000 */
[----:B------:R-:W-:Y:S01]  /*5390*/  BPT.TRAP 0x1 ;  /* 0x000000040000795c */ /* 0x000fe20000300000 */
.L_x_13691:
        /* <DEDUP_REMOVED lines=9> */
.L_x_13692:
[----:B-1----:R-:W-:Y:S05]  /*5430*/  @P1 BRA `(.L_x_13690) ;  /* 0x0000000000081947 */ /* 0x002fea0003800000 */
[----:B------:R-:W1:Y:S02]  /*5440*/  SYNCS.PHASECHK.TRANS64.TRYWAIT P1, [UR6+0x16830], R6 ;  /* 0x01683006ff0075a7 */ /* 0x000e640008020146 */
[----:B-1----:R-:W-:Y:S05]  /*5450*/  @!P1 BRA `(.L_x_13693) ;  /* 0x000000f800749947 */ /* 0x002fea0003800000 */
.L_x_13690:
        /* <DEDUP_REMOVED lines=28> */
.L_x_13695:
[----:B------:R-:W-:Y:S01]  /*5620*/  ULEA UR6, UR26, UR45, 0x3 ;  /* 0x0000002d1a067291 */ /* 0x000fe2000f8e183f */
[----:B------:R-:W-:-:S05]  /*5630*/  IMAD.U32 R6, RZ, RZ, UR27 ;  /* 0x0000001bff067e24 */ /* 0x000fca000f8e00ff */
[----:B------:R-:W-:-:S04]  /*5640*/  SHF.L.U32 R6, R6, 0x1f, RZ ;  /* 0x0000001f06067819 */ /* 0x000fc800000006ff */
[----:B------:R0:W1:Y:S01]  /*5650*/  SYNCS.PHASECHK.TRANS64.TRYWAIT P1, [UR6+0x16850], R6 ;  /* 0x01685006ff0075a7 */ /* 0x0000620008020146 */
[----:B------:R-:W-:Y:S05]  /*5660*/  @!P0 BRA `(.L_x_13696) ;  /* 0x0000000000048947 */ /* 0x000fea0003800000 */
[----:B------:R-:W-:Y:S01]  /*5670*/  BPT.TRAP 0x1 ;  /* 0x000000040000795c */ /* 0x000fe20000300000 */
.L_x_13696:
[----:B-1----:R-:W-:Y:S05]  /*5680*/  @P1 BRA `(.L_x_13694) ;  /* 0x0000000000081947 */ /* 0x002fea0003800000 */
[----:B------:R-:W1:Y:S02]  /*5690*/  SYNCS.PHASECHK.TRANS64.TRYWAIT P1, [UR6+0x16850], R6 ;  /* 0x01685006ff0075a7 */ /* 0x000e640008020146 */
[----:B-1----:R-:W-:Y:S05]  /*56a0*/  @!P1 BRA `(.L_x_13697) ;  /* 0x000000f400f89947 */ /* 0x002fea0003800000 */
.L_x_13694:
        /* <DEDUP_REMOVED lines=51> */
.L_x_13698:
[----:B------:R-:W-:Y:S01]  /*59e0*/  UISETP.NE.AND UP1, UPT, UR50, URZ, UPT ;  /* 0x0000003f3200728c */ /* 0x000fe2000bf25270 */
[----:B------:R-:W-:Y:S01]  /*59f0*/  FMUL.FTZ R125, R76, UR24 ;  /* 0x000000184c7d7c20 */ /* 0x000fe20008410000 */
[----:B------:R-:W-:Y:S01]  /*5a00*/  FMUL.FTZ R10, R31, UR24 ;  /* 0x000000181f0a7c20 */ /* 0x000fe20008410000 */
[----:B------:R-:W-:Y:S02]  /*5a10*/  VIADD R76, R17, UR38 ;  /* 0x00000026114c7c36 */ /* 0x000fe40008000000 */
[----:B------:R-:W-:Y:S01]  /*5a20*/  FMUL.FTZ R31, R37, UR24 ;  /* 0x00000018251f7c20 */ /* 0x000fe20008410000 */
[----:B------:R-:W-:Y:S01]  /*5a30*/  FMUL.FTZ R21, R29, UR24 ;  /* 0x000000181d157c20 */ /* 0x000fe20008410000 */
[----:B------:R-:W-:Y:S01]  /*5a40*/  PLOP3.LUT P1, PT, PT, PT, UP1, 0x80, 0x0 ;  /* 0x000000000000781c */ /* 0x000fe20003f2f018 */
[----:B------:R-:W1:Y:S01]  /*5a50*/  LDC R37, c[0x0][0x2f0] ;  /* 0x0000bc00ff257b82 */ /* 0x000e620000000800 */
[----:B------:R-:W-:Y:S01]  /*5a60*/  PLOP3.LUT P2, PT, PT, PT, UP1, 0x80, 0x0 ;  /* 0x000000000000781c */ /* 0x000fe20003f4f018 */
[----:B------:R-:W-:Y:S01]  /*5a70*/  FMUL.FTZ R29, R36, UR24 ;  /* 0x00000018241d7c20 */ /* 0x000fe20008410000 */
[----:B------:R-:W-:Y:S01]  /*5a80*/  FMUL.FTZ R11, R25, UR24 ;  /* 0x00000018190b7c20 */ /* 0x000fe20008410000 */
[----:B------:R-:W-:Y:S01]  /*5a90*/  @UP1 ULDC UR7, c[0x0][0x44c] ;  /* 0x0001130000071ab9 */ /* 0x000fe20000000800 */
[----:B------:R-:W-:Y:S01]  /*5aa0*/  FMUL.FTZ R25, R32, UR24 ;  /* 0x0000001820197c20 */ /* 0x000fe20008410000 */
[----:B------:R-:W-:Y:S01]  /*5ab0*/  FMUL.FTZ R9, R24, UR24 ;  /* 0x0000001818097c20 */ /* 0x000fe20008410000 */
[----:B------:R-:W-:Y:S01]  /*5ac0*/  FMUL.FTZ R32, R46, UR24 ;  /* 0x000000182e207c20 */ /* 0x000fe20008410000 */
[----:B------:R-:W2:Y:S01]  /*5ad0*/  LDC R36, c[0x0][0x288] ;  /* 0x0000a200ff247b82 */ /* 0x000ea20000000800 */
[----:B------:R-:W-:Y:S01]  /*5ae0*/  FMUL.FTZ R24, R38, UR24 ;  /* 0x0000001826187c20 */ /* 0x000fe20008410000 */
[----:B------:R-:W-:Y:S01]  /*5af0*/  FMUL.FTZ R46, R58, UR24 ;  /* 0x000000183a2e7c20 */ /* 0x000fe20008410000 */
[----:B------:R-:W-:Y:S01]  /*5b00*/  ULEA UR6, UR36, UR45, 0x3 ;  /* 0x0000002d24067291 */ /* 0x000fe2000f8e183f */
[----:B------:R-:W-:Y:S01]  /*5b10*/  @P1 IMAD.HI.U32 R12, R76, UR7, RZ ;  /* 0x000000074c0c1c27 */ /* 0x000fe2000f8e00ff */
[----:B------:R-:W-:-:S03]  /*5b20*/  @UP1 ULDC UR7, c[0x0][0x450] ;  /* 0x0001140000071ab9 */ /* 0x000fc60000000800 */
[----:B------:R-:W-:Y:S01]  /*5b30*/  FMUL.FTZ R20, R35, UR24 ;  /* 0x0000001823147c20 */ /* 0x000fe20008410000 */
[----:B------:R-:W-:Y:S01]  /*5b40*/  FMUL.FTZ R38, R50, UR24 ;  /* 0x0000001832267c20 */ /* 0x000fe20008410000 */
[----:B------:R-:W-:Y:S01]  /*5b50*/  FMUL.FTZ R58, R70, UR24 ;  /* 0x00000018463a7c20 */ /* 0x000fe20008410000 */
[----:B------:R-:W-:Y:S01]  /*5b60*/  @P2 SHF.R.U32.HI R76, RZ, UR7, R12 ;  /* 0x00000007ff4c2c19 */ /* 0x000fe2000801160c */
[----:B------:R-:W-:Y:S01]  /*5b70*/  FMUL.FTZ R35, R41, UR24 ;  /* 0x0000001829237c20 */ /* 0x000fe20008410000 */
[----:B------:R-:W-:Y:S01]  /*5b80*/  FMUL.FTZ R50, R62, UR24 ;  /* 0x000000183e327c20 */ /* 0x000fe20008410000 */
[----:B------:R-:W-:Y:S02]  /*5b90*/  IMAD.SHL.U32 R70, R5, 0x80, RZ ;  /* 0x0000008005467824 */ /* 0x000fe400078e00ff */
[----:B------:R-:W-:Y:S01]  /*5ba0*/  FMUL.FTZ R41, R45, UR24 ;  /* 0x000000182d297c20 */ /* 0x000fe20008410000 */
[----:B------:R-:W-:Y:S01]  /*5bb0*/  FMUL.FTZ R62, R74, UR24 ;  /* 0x000000184a3e7c20 */ /* 0x000fe20008410000 */
[----:B0-----:R-:W-:Y:S01]  /*5bc0*/  FMUL.FTZ R6, R26, UR24 ;  /* 0x000000181a067c20 */ /* 0x001fe20008410000 */
[----:B------:R-:W-:Y:S01]  /*5bd0*/  FMUL.FTZ R7, R27, UR24 ;  /* 0x000000181b077c20 */ /* 0x000fe20008410000 */
[----:B------:R-:W-:Y:S01]  /*5be0*/  FMUL.FTZ R14, R34, UR24 ;  /* 0x00000018220e7c20 */ /* 0x000fe20008410000 */
[----:B------:R-:W-:Y:S01]  /*5bf0*/  FMUL.FTZ R45, R49, UR24 ;  /* 0x00000018312d7c20 */ /* 0x000fe20008410000 */
        /* <DEDUP_REMOVED lines=50> */
[----:B------:R-:W-:Y:S01]  /*5f20*/  SYNCS.ARRIVE.TRANS64.RED.A1T0 RZ, [UR6], RZ ;  /* 0x000000ffffff79a7 */ /* 0x000fe20008100406 */
[----:B-1----:R-:W-:Y:S01]  /*5f30*/  IMAD R13, R37, UR40, R12 ;  /* 0x00000028250d7c24 */ /* 0x002fe2000f8e020c */
[----:B------:R-:W-:-:S03]  /*5f40*/  ULOP3.LUT UR6, URZ, UR22, URZ, 0x33, !UPT ;  /* 0x000000163f067292 */ /* 0x000fc6000f8e333f */
[----:B--2---:R-:W-:Y:S02]  /*5f50*/  IMAD.IADD R13, R13, 0x1, -R36 ;  /* 0x000000010d0d7824 */ /* 0x004fe400078e0a24 */
[----:B------:R-:W1:Y:S02]  /*5f60*/  MUFU.TANH R11, R11 ;  /* 0x0000000b000b7308 */ /* 0x000e640000002400 */
[C---:B------:R-:W-:Y:S02]  /*5f70*/  VIADD R85, R13.reuse, UR23 ;  /* 0x000000170d557c36 */ /* 0x040fe40008000000 */
[----:B------:R-:W-:Y:S02]  /*5f80*/  VIADD R83, R13, UR6 ;  /* 0x000000060d537c36 */ /* 0x000fe40008000000 */
[--C-:B0-----:R-:W-:Y:S02]  /*5f90*/  IMAD.IADD R87, R85, 0x1, R74.reuse ;  /* 0x0000000155577824 */ /* 0x101fe400078e024a */
[----:B------:R-:W0:Y:S01]  /*5fa0*/  MUFU.TANH R6, R6 ;  /* 0x0000000600067308 */ /* 0x000e220000002400 */
[----:B------:R-:W-:-:S07]  /*5fb0*/  IMAD.IADD R127, R83, 0x1, R74 ;  /* 0x00000001537f7824 */ /* 0x000fce00078e024a */
        /* <DEDUP_REMOVED lines=75> */
.L_x_13701:
[----:B------:R-:W-:-:S05]  /*6470*/  IMAD.U32 R74, RZ, RZ, UR21 ;  /* 0x00000015ff4a7e24 */ /* 0x000fca000f8e00ff */
[----:B------:R-:W-:-:S13]  /*6480*/  ISETP.NE.AND P1, PT, R74, 0x1, PT ;  /* 0x000000014a00780c */ /* 0x000fda0003f25270 */
[----:B------:R-:W1:Y:S02]  /*6490*/  @P1 LDC.64 R12, c[0x0][0x9e8] ;  /* 0x00027a00ff0c1b82 */ /* 0x000e640000000a00 */
[----:B-1----:R-:W-:-:S05]  /*64a0*/  @P1 IMAD.HI.U32 R12, R73, R12, RZ ;  /* 0x0000000c490c1227 */ /* 0x002fca00078e00ff */
[----:B------:R-:W-:-:S07]  /*64b0*/  @P1 SHF.R.U32.HI R73, RZ, R13, R12 ;  /* 0x0000000dff491219 */ /* 0x000fce000001160c */
.L_x_13702:
[----:B------:R-:W-:Y:S05]  /*64c0*/  BSYNC B0 ;  /* 0x0000000000007941 */ /* 0x000fea0003800000 */
.L_x_13700:
[----:B------:R-:W-:-:S04]  /*64d0*/  IMAD R73, R73, R74, -R70 ;  /* 0x0000004a49497224 */ /* 0x000fc800078e0a46 */
[----:B------:R-:W-:-:S05]  /*64e0*/  IMAD R12, R16, -0x2, R73 ;  /* 0xfffffffe100c7824 */ /* 0x000fca00078e0249 */
[----:B------:R-:W-:Y:S02]  /*64f0*/  VIADDMNMX R87, R12, R74, R87, PT ;  /* 0x0000004a0c577246 */ /* 0x000fe40003800157 */
[----:B------:R-:W-:-:S07]  /*6500*/  VIMNMX R127, R127, R12, !PT ;  /* 0x0000000c7f7f7248 */ /* 0x000fce0007fe0100 */
.L_x_13699:
[----:B------:R-:W-:Y:S01]  /*6510*/  ISETP.GT.AND P1, PT, R5, -0x1, PT ;  /* 0xffffffff0500780c */ /* 0x000fe20003f24270 */
[----:B------:R1:W2:Y:S01]  /*6520*/  SHFL.IDX PT, R12, R76, 0x1, 0x1c1f ;  /* 0x003c1f004c0c7f89 */ /* 0x0002a200000e0000 */
[----:B------:R-:W-:Y:S02]  /*6530*/  UISETP.NE.AND UP0, UPT, UR49, URZ, UPT ;  /* 0x0000003f3100728c */ /* 0x000fe4000bf05270 */
[C---:B------:R-:W-:Y:S02]  /*6540*/  ISETP.GT.AND P3, PT, R127.reuse, 0x8, P1 ;  /* 0x000000087f00780c */ /* 0x040fe40000f64270 */
[----:B------:R-:W-:Y:S02]  /*6550*/  ISETP.GT.AND P6, PT, R127, RZ, P1 ;  /* 0x000000ff7f00720c */ /* 0x000fe40000fc4270 */
[----:B------:R-:W-:Y:S02]  /*6560*/  ISETP.LT.OR P3, PT, R87, 0x9, P3 ;  /* 0x000000095700780c */ /* 0x000fe40001f61670 */
[----:B------:R-:W-:-:S02]  /*6570*/  ISETP.GT.AND P2, PT, R127, 0x1, P1 ;  /* 0x000000017f00780c */ /* 0x000fc40000f44270 */
[----:B-1----:R-:W-:Y:S02]  /*6580*/  FSEL R76, R15, -INF , !P3 ;  /* 0xff8000000f4c7808 */ /* 0x002fe40005800000 */
[----:B------:R-:W-:Y:S02]  /*6590*/  ISETP.GT.AND P3, PT, R127, 0x19, P1 ;  /* 0x000000197f00780c */ /* 0x000fe40000f64270 */
[C---:B------:R-:W-:Y:S02]  /*65a0*/  ISETP.LT.OR P6, PT, R87.reuse, 0x1, P6 ;  /* 0x000000015700780c */ /* 0x040fe400037c1670 */
[C---:B------:R-:W-:Y:S02]  /*65b0*/  ISETP.LT.OR P2, PT, R87.reuse, 0x2, P2 ;  /* 0x000000025700780c */ /* 0x040fe40001741670 */
[----:B------:R-:W-:Y:S02]  /*65c0*/  ISETP.LT.OR P3, PT, R87, 0x1a, P3 ;  /* 0x0000001a5700780c */ /* 0x000fe40001f61670 */
[----:B------:R-:W-:-:S02]  /*65d0*/  FSEL R73, R9, -INF , !P6 ;  /* 0xff80000009497808 */ /* 0x000fc40007000000 */
[----:B------:R-:W-:Y:S01]  /*65e0*/  FSEL R74, R11, -INF , !P2 ;  /* 0xff8000000b4a7808 */ /* 0x000fe20005000000 */
[----:B--2---:R-:W-:Y:S01]  /*65f0*/  IMAD.IADD R15, R85, 0x1, R12 ;  /* 0x00000001550f7824 */ /* 0x004fe200078e020c */
[C---:B------:R-:W-:Y:S02]  /*6600*/  ISETP.GT.AND P5, PT, R127.reuse, 0x9, P1 ;  /* 0x000000097f00780c */ /* 0x040fe40000fa4270 */
        /* <DEDUP_REMOVED lines=11> */
[----:B------:R-:W-:Y:S01]  /*66c0*/  FSEL R80, R25, -INF , !P4 ;  /* 0xff80000019507808 */ /* 0x000fe20006000000 */
[----:B------:R-:W-:Y:S01]  /*66d0*/  IMAD.IADD R25, R83, 0x1, R12 ;  /* 0x0000000153197824 */ /* 0x000fe200078e020c */
        /* <DEDUP_REMOVED lines=87> */
.L_x_13705:
[----:B------:R-:W-:-:S05]  /*6c50*/  IMAD.U32 R35, RZ, RZ, UR21 ;  /* 0x00000015ff237e24 */ /* 0x000fca000f8e00ff */
[----:B------:R-:W-:-:S13]  /*6c60*/  ISETP.NE.AND P2, PT, R35, 0x1, PT ;  /* 0x000000012300780c */ /* 0x000fda0003f45270 */
[----:B------:R-:W0:Y:S02]  /*6c70*/  @P2 LDC.64 R12, c[0x0][0x9e8] ;  /* 0x00027a00ff0c2b82 */ /* 0x000e240000000a00 */
[----:B0-----:R-:W-:-:S05]  /*6c80*/  @P2 IMAD.HI.U32 R12, R9, R12, RZ ;  /* 0x0000000c090c2227 */ /* 0x001fca00078e00ff */
[----:B------:R-:W-:-:S07]  /*6c90*/  @P2 SHF.R.U32.HI R9, RZ, R13, R12 ;  /* 0x0000000dff092219 */ /* 0x000fce000001160c */
.L_x_13706:
[----:B------:R-:W-:Y:S05]  /*6ca0*/  BSYNC B0 ;  /* 0x0000000000007941 */ /* 0x000fea0003800000 */
.L_x_13704:
[----:B------:R-:W-:-:S04]  /*6cb0*/  IMAD R9, R9, R35, -R70 ;  /* 0x0000002309097224 */ /* 0x000fc800078e0a46 */
[----:B------:R-:W-:-:S05]  /*6cc0*/  IMAD R12, R16, -0x2, R9 ;  /* 0xfffffffe100c7824 */ /* 0x000fca00078e0209 */
[----:B------:R-:W-:Y:S02]  /*6cd0*/  VIADDMNMX R15, R12, R35, R15, PT ;  /* 0x000000230c0f7246 */ /* 0x000fe4000380010f */
[----:B------:R-:W-:-:S07]  /*6ce0*/  VIMNMX R25, R25, R12, !PT ;  /* 0x0000000c19197248 */ /* 0x000fce0007fe0100 */
.L_x_13703:
[----:B------:R-:W-:Y:S02]  /*6cf0*/  FMNMX.FTZ R9, R73, R4, !PT ;  /* 0x0000000449097209 */ /* 0x000fe40007810000 */
[----:B------:R-:W-:Y:S02]  /*6d00*/  ISETP.GT.AND P5, PT, R25, 0x10, P1 ;  /* 0x000000101900780c */ /* 0x000fe40000fa4270 */
[----:B------:R-:W-:Y:S02]  /*6d10*/  FMNMX.FTZ R9, R74, R9, !PT ;  /* 0x000000094a097209 */ /* 0x000fe40007810000 */
[----:B------:R-:W-:Y:S02]  /*6d20*/  ISETP.LT.OR P5, PT, R15, 0x11, P5 ;  /* 0x000000110f00780c */ /* 0x000fe40002fa1670 */
[----:B------:R-:W-:Y:S02]  /*6d30*/  FMNMX.FTZ R9, R76, R9, !PT ;  /* 0x000000094c097209 */ /* 0x000fe40007810000 */
[----:B------:R-:W-:-:S02]  /*6d40*/  ISETP.GT.AND P6, PT, R25, 0x1, P1 ;  /* 0x000000011900780c */ /* 0x000fc40000fc4270 */
[----:B------:R-:W-:Y:S02]  /*6d50*/  FMNMX.FTZ R9, R78, R9, !PT ;  /* 0x000000094e097209 */ /* 0x000fe40007810000 */
[C---:B------:R-:W-:Y:S02]  /*6d60*/  ISETP.GT.AND P4, PT, R25.reuse, 0x9, P1 ;  /* 0x000000091900780c */ /* 0x040fe40000f84270 */
[----:B------:R-:W-:Y:S02]  /*6d70*/  FMNMX.FTZ R9, R80, R9, !PT ;  /* 0x0000000950097209 */ /* 0x000fe40007810000 */
[----:B------:R-:W-:Y:S02]  /*6d80*/  FSEL R14, R14, -INF , !P5 ;  /* 0xff8000000e0e7808 */ /* 0x000fe40006800000 */
[----:B------:R-:W-:Y:S02]  /*6d90*/  FMNMX.FTZ R9, R82, R9, !PT ;  /* 0x0000000952097209 */ /* 0x000fe40007810000 */
[----:B------:R-:W-:-:S02]  /*6da0*/  ISETP.GT.AND P5, PT, R25, 0x20, P1 ;  /* 0x000000201900780c */ /* 0x000fc40000fa4270 */
[----:B------:R-:W-:Y:S02]  /*6db0*/  FMNMX.FTZ R9, R84, R9, !PT ;  /* 0x0000000954097209 */ /* 0x000fe40007810000 */
[C---:B------:R-:W-:Y:S02]  /*6dc0*/  ISETP.LT.OR P6, PT, R15.reuse, 0x2, P6 ;  /* 0x000000020f00780c */ /* 0x040fe400037c1670 */
[----:B------:R-:W-:Y:S02]  /*6dd0*/  FMNMX.FTZ R9, R86, R9, !PT ;  /* 0x0000000956097209 */ /* 0x000fe40007810000 */
[C---:B------:R-:W-:Y:S02]  /*6de0*/  ISETP.LT.OR P4, PT, R15.reuse, 0xa, P4 ;  /* 0x0000000a0f00780c */ /* 0x040fe40002781670 */
[----:B------:R-:W-:Y:S02]  /*6df0*/  FMNMX.FTZ R9, R122, R9, !PT ;  /* 0x000000097a097209 */ /* 0x000fe40007810000 */
[----:B------:R-:W-:-:S02]  /*6e00*/  ISETP.LT.OR P5, PT, R15, 0x21, P5 ;  /* 0x000000210f00780c */ /* 0x000fc40002fa1670 */
[----:B------:R-:W-:Y:S02]  /*6e10*/  FMNMX.FTZ R9, R124, R9, !PT ;  /* 0x000000097c097209 */ /* 0x000fe40007810000 */
[----:B------:R-:W-:Y:S02]  /*6e20*/  FSEL R70, R7, -INF , !P6 ;  /* 0xff80000007467808 */ /* 0x000fe40007000000 */
[----:B------:R-:W-:Y:S02]  /*6e30*/  FMNMX.FTZ R9, R126, R9, !PT ;  /* 0x000000097e097209 */ /* 0x000fe40007810000 */
[----:B------:R-:W-:Y:S02]  /*6e40*/  FSEL R28, R28, -INF , !P5 ;  /* 0xff8000001c1c7808 */ /* 0x000fe40006800000 */
[----:B------:R-:W-:Y:S02]  /*6e50*/  FMNMX.FTZ R9, R128, R9, !PT ;  /* 0x0000000980097209 */ /* 0x000fe40007810000 */
[----:B------:R-:W-:-:S02]  /*6e60*/  ISETP.GT.AND P5, PT, R25, RZ, P1 ;  /* 0x000000ff1900720c */ /* 0x000fc40000fa4270 */
[----:B------:R-:W-:Y:S02]  /*6e70*/  FMNMX.FTZ R9, R130, R9, !PT ;  /* 0x0000000982097209 */ /* 0x000fe40007810000 */
[----:B------:R-:W-:Y:S02]  /*6e80*/  ISETP.LT.OR P5, PT, R15, 0x1, P5 ;  /* 0x000000010f00780c */ /* 0x000fe40002fa1670 */
[----:B------:R-:W-:Y:S02]  /*6e90*/  FMNMX.FTZ R9, R132, R9, !PT ;  /* 0x0000000984097209 */ /* 0x000fe40007810000 */
[----:B------:R-:W-:Y:S02]  /*6ea0*/  ISETP.GT.AND P3, PT, R25, 0x8, P1 ;  /* 0x000000081900780c */ /* 0x000fe40000f64270 */
[----:B------:R-:W-:Y:S02]  /*6eb0*/  FMNMX.FTZ R9, R134, R9, !PT ;  /* 0x0000000986097209 */ /* 0x000fe40007810000 */
[----:B------:R-:W-:-:S02]  /*6ec0*/  ISETP.LT.OR P3, PT, R15, 0x9, P3 ;  /* 0x000000090f00780c */ /* 0x000fc40001f61670 */
        /* <DEDUP_REMOVED lines=19> */
[----:B------:R-:W0:Y:S01]  /*7000*/  LDC R9, c[0x0][0x988] ;  /* 0x00026200ff097b82 */ /* 0x000e220000000800 */
[----:B------:R-:W-:Y:S02]  /*7010*/  ISETP.LT.OR P2, PT, R15, 0x22, P2 ;  /* 0x000000220f00780c */ /* 0x000fe40001741670 */
[----:B------:R-:W-:Y:S02]  /*7020*/  FMNMX.FTZ R12, R71, R12, !PT ;  /* 0x0000000c470c7209 */ /* 0x000fe40007810000 */
[----:B------:R-:W-:Y:S02]  /*7030*/  ISETP.LT.OR P3, PT, R15, 0x29, P3 ;  /* 0x000000290f00780c */ /* 0x000fe40001f61670 */
[----:B------:R-:W-:Y:S02]  /*7040*/  FMNMX.FTZ R12, R11, R12, !PT ;  /* 0x0000000c0b0c7209 */ /* 0x000fe40007810000 */
[----:B------:R-:W-:-:S02]  /*7050*/  FSEL R30, R30, -INF , !P2 ;  /* 0xff8000001e1e7808 */ /* 0x000fc40005000000 */
[----:B------:R-:W-:Y:S02]  /*7060*/  FMNMX.FTZ R12, R21, R12, !PT ;  /* 0x0000000c150c7209 */ /* 0x000fe40007810000 */
[----:B------:R-:W-:Y:S02]  /*7070*/  ISETP.GT.AND P2, PT, R25, 0x30, P1 ;  /* 0x000000301900780c */ /* 0x000fe40000f44270 */
[----:B------:R-:W-:Y:S02]  /*7080*/  FMNMX.FTZ R12, R27, R12, !PT ;  /* 0x0000000c1b0c7209 */ /* 0x000fe40007810000 */
[----:B------:R-:W-:Y:S02]  /*7090*/  FSEL R32, R32, -INF , !P3 ;  /* 0xff80000020207808 */ /* 0x000fe40005800000 */
[----:B------:R-:W-:Y:S02]  /*70a0*/  FMNMX.FTZ R12, R33, R12, !PT ;  /* 0x0000000c210c7209 */ /* 0x000fe40007810000 */
[----:B------:R-:W-:-:S02]  /*70b0*/  ISETP.GT.AND P3, PT, R25, 0x31, P1 ;  /* 0x000000311900780c */ /* 0x000fc40000f64270 */
[----:B------:R-:W-:Y:S02]  /*70c0*/  FMNMX.FTZ R12, R31, R12, !PT ;  /* 0x0000000c1f0c7209 */ /* 0x000fe40007810000 */
[----:B------:R-:W-:Y:S02]  /*70d0*/  ISETP.LT.OR P2, PT, R15, 0x31, P2 ;  /* 0x000000310f00780c */ /* 0x000fe40001741670 */
[----:B------:R-:W-:Y:S02]  /*70e0*/  FMNMX.FTZ R13, R29, R12, !PT ;  /* 0x0000000c1d0d7209 */ /* 0x000fe40007810000 */
[----:B------:R-:W-:-:S03]  /*70f0*/  ISETP.LT.OR P3, PT, R15, 0x32, P3 ;  /* 0x000000320f00780c */ /* 0x000fc60001f61670 */
[----:B------:R-:W1:Y:S01]  /*7100*/  SHFL.BFLY PT, R12, R13, 0x2, 0x1f ;  /* 0x0c401f000d0c7f89 */ /* 0x000e6200000e0000 */
[----:B------:R-:W-:Y:S02]  /*7110*/  FSEL R40, R40, -INF , !P3 ;  /* 0xff80000028287808 */ /* 0x000fe40005800000 */
[----:B------:R-:W-:-:S04]  /*7120*/  ISETP.GT.AND P3, PT, R25, 0x41, P1 ;  /* 0x000000411900780c */ /* 0x000fc80000f64270 */
[----:B------:R-:W-:Y:S02]  /*7130*/  ISETP.LT.OR P3, PT, R15, 0x42, P3 ;  /* 0x000000420f00780c */ /* 0x000fe40001f61670 */
[----:B-1----:R-:W-:Y:S02]  /*7140*/  FMNMX.FTZ R35, R13, R12, !PT ;  /* 0x0000000c0d237209 */ /* 0x002fe40007810000 */
[----:B------:R-:W-:Y:S02]  /*7150*/  FSEL R13, R10, -INF , !P4 ;  /* 0xff8000000a0d7808 */ /* 0x000fe40006000000 */
[----:B------:R-:W-:Y:S01]  /*7160*/  ISETP.GT.AND P4, PT, R25, 0x19, P1 ;  /* 0x000000191900780c */ /* 0x000fe20000f84270 */
[----:B------:R-:W1:Y:S03]  /*7170*/  SHFL.BFLY PT, R12, R35, 0x1, 0x1f ;  /* 0x0c201f00230c7f89 */ /* 0x000e6600000e0000 */
[----:B------:R-:W-:-:S04]  /*7180*/  ISETP.LT.OR P4, PT, R15, 0x1a, P4 ;  /* 0x0000001a0f00780c */ /* 0x000fc80002781670 */
[----:B------:R-:W-:Y:S02]  /*7190*/  FSEL R39, R26, -INF , !P4 ;  /* 0xff8000001a277808 */ /* 0x000fe40006000000 */
[----:B------:R-:W-:-:S04]  /*71a0*/  ISETP.GT.AND P4, PT, R25, 0x29, P1 ;  /* 0x000000291900780c */ /* 0x000fc80000f84270 */
[----:B------:R-:W-:Y:S02]  /*71b0*/  ISETP.LT.OR P4, PT, R15, 0x2a, P4 ;  /* 0x0000002a0f00780c */ /* 0x000fe40002781670 */
[----:B-1----:R-:W-:-:S04]  /*71c0*/  FMNMX.FTZ R12, R35, R12, !PT ;  /* 0x0000000c230c7209 */ /* 0x002fc80007810000 */
[C---:B------:R-:W-:Y:S01]  /*71d0*/  FSETP.NEU.FTZ.AND P6, PT, R12.reuse, -INF , PT ;  /* 0xff8000000c00780b */ /* 0x040fe20003fdd000 */
[----:B0-----:R-:W-:-:S05]  /*71e0*/  FMUL.FTZ R7, R12, R9 ;  /* 0x000000090c077220 */ /* 0x001fca0000410000 */
        /* <DEDUP_REMOVED lines=17> */
[-CC-:B------:R-:W-:Y:S01]  /*7300*/  FFMA.FTZ R35, R73, R9.reuse, -R7.reuse ;  /* 0x0000000949237223 */ /* 0x180fe20000010807 */
        /* <DEDUP_REMOVED lines=9> */
[--C-:B------:R-:W-:Y:S01]  /*73a0*/  FFMA.FTZ R61, R144, R9, -R7.reuse ;  /* 0x00000009903d7223 */ /* 0x100fe20000010807 */
[----:B------:R-:W-:Y:S01]  /*73b0*/  FSEL R82, R42, -INF , !P5 ;  /* 0xff8000002a527808 */ /* 0x000fe20006800000 */
[----:B------:R-:W-:Y:S01]  /*73c0*/  MUFU.EX2 R35, R35 ;  /* 0x0000002300237308 */ /* 0x000fe20000000800 */
[----:B------:R-:W-:Y:S01]  /*73d0*/  FMNMX.FTZ R10, R24, R45, !PT ;  /* 0x0000002d180a7209 */ /* 0x000fe20007810000 */
[-CC-:B------:R-:W-:Y:S01]  /*73e0*/  FFMA.FTZ R45, R86, R9.reuse, -R7.reuse ;  /* 0x00000009562d7223 */ /* 0x180fe20000010807 */
[----:B------:R-:W-:Y:S01]  /*73f0*/  ISETP.LT.OR P4, PT, R15, 0x3a, P4 ;  /* 0x0000003a0f00780c */ /* 0x000fe20002781670 */
[-CC-:B------:R-:W-:Y:S01]  /*7400*/  FFMA.FTZ R42, R126, R9.reuse, -R7.reuse ;  /* 0x000000097e2a7223 */ /* 0x180fe20000010807 */
        /* <DEDUP_REMOVED lines=10> */
[----:B------:R-:W-:Y:S01]  /*74b0*/  ISETP.GT.AND P5, PT, R25, 0x48, P1 ;  /* 0x000000481900780c */ /* 0x000fe20000fa4270 */
[----:B------:R-:W-:Y:S01]  /*74c0*/  MUFU.EX2 R41, R41 ;  /* 0x0000002900297308 */ /* 0x000fe20000000800 */
[----:B------:R-:W-:Y:S01]  /*74d0*/  FMNMX.FTZ R47, R32, R47, !PT ;  /* 0x0000002f202f7209 */ /* 0x000fe20007810000 */
[-CC-:B------:R-:W-:Y:S01]  /*74e0*/  FFMA.FTZ R11, R33, R9.reuse, -R7.reuse ;  /* 0x00000009210b7223 */ /* 0x180fe20000010807 */
[----:B------:R-:W-:Y:S01]  /*74f0*/  FSEL R46, R46, -INF , !P2 ;  /* 0xff8000002e2e7808 */ /* 0x000fe20005000000 */
[----:B------:R-:W-:Y:S01]  /*7500*/  FFMA.FTZ R122, R31, R9, -R7 ;  /* 0x000000091f7a7223 */ /* 0x000fe20000010807 */
[----:B------:R-:W-:-:S02]  /*7510*/  FMNMX.FTZ R49, R78, R47, !PT ;  /* 0x0000002f4e317209 */ /* 0x000fc40007810000 */
[----:B------:R-:W-:Y:S01]  /*7520*/  ISETP.GT.AND P4, PT, R25, 0x49, P1 ;  /* 0x000000491900780c */ /* 0x000fe20000f84270 */
[----:B------:R0:W-:Y:S01]  /*7530*/  MUFU.EX2 R47, R124 ;  /* 0x0000007c002f7308 */ /* 0x0001e20000000800 */
[----:B------:R-:W-:Y:S02]  /*7540*/  FMNMX.FTZ R49, R80, R49, !PT ;  /* 0x0000003150317209 */ /* 0x000fe40007810000 */
[----:B------:R-:W-:Y:S02]  /*7550*/  ISETP.LT.OR P5, PT, R15, 0x49, P5 ;  /* 0x000000490f00780c */ /* 0x000fe40002fa1670 */
[----:B------:R-:W-:Y:S02]  /*7560*/  FMNMX.FTZ R49, R40, R49, !PT ;  /* 0x0000003128317209 */ /* 0x000fe40007810000 */
[----:B------:R-:W-:Y:S01]  /*7570*/  FSEL R86, R48, -INF , !P3 ;  /* 0xff80000030567808 */ /* 0x000fe20005800000 */
[----:B------:R-:W-:Y:S01]  /*7580*/  MUFU.EX2 R6, R6 ;  /* 0x0000000600067308 */ /* 0x000fe20000000800 */
[----:B------:R-:W-:Y:S01]  /*7590*/  FMNMX.FTZ R49, R82, R49, !PT ;  /* 0x0000003152317209 */ /* 0x000fe20007810000 */
[-CC-:B0-----:R-:W-:Y:S01]  /*75a0*/  FFMA.FTZ R124, R72, R9.reuse, -R7.reuse ;  /* 0x00000009487c7223 */ /* 0x181fe20000010807 */
[----:B------:R-:W-:Y:S01]  /*75b0*/  ISETP.GT.AND P2, PT, R25, 0x50, P1 ;  /* 0x000000501900780c */ /* 0x000fe20000f44270 */
[--C-:B------:R-:W-:Y:S01]  /*75c0*/  FFMA.FTZ R48, R134, R9, -R7.reuse ;  /* 0x0000000986307223 */ /* 0x100fe20000010807 */
[----:B------:R-:W-:Y:S01]  /*75d0*/  FMNMX.FTZ R51, R84, R49, !PT ;  /* 0x0000003154337209 */ /* 0x000fe20007810000 */
[----:B------:R-:W-:Y:S01]  /*75e0*/  FFMA.FTZ R134, R142, R9, -R7 ;  /* 0x000000098e867223 */ /* 0x000fe20000010807 */
[----:B------:R-:W-:Y:S01]  /*75f0*/  FSEL R50, R50, -INF , !P5 ;  /* 0xff80000032327808 */ /* 0x000fe20006800000 */
[----:B------:R-:W-:Y:S01]  /*7600*/  MUFU.EX2 R43, R43 ;  /* 0x0000002b002b7308 */ /* 0x000fe20000000800 */
[----:B------:R-:W-:-:S02]  /*7610*/  FMNMX.FTZ R51, R46, R51, !PT ;  /* 0x000000332e337209 */ /* 0x000fc40007810000 */
        /* <DEDUP_REMOVED lines=13> */
[----:B------:R0:W-:Y:S01]  /*76f0*/  MUFU.EX2 R51, R132 ;  /* 0x0000008400337308 */ /* 0x0001e20000000800 */
[----:B------:R-:W-:-:S02]  /*7700*/  ISETP.LT.OR P5, PT, R15, 0x59, P5 ;  /* 0x000000590f00780c */ /* 0x000fc40002fa1670 */
[----:B------:R-:W-:Y:S02]  /*7710*/  FSEL R56, R56, -INF , !P3 ;  /* 0xff80000038387808 */ /* 0x000fe40005800000 */
[----:B------:R-:W-:Y:S02]  /*7720*/  FMNMX.FTZ R53, R54, R53, !PT ;  /* 0x0000003536357209 */ /* 0x000fe40007810000 */
[----:B------:R-:W-:Y:S01]  /*7730*/  ISETP.GT.AND P2, PT, R25, 0x60, P1 ;  /* 0x000000601900780c */ /* 0x000fe20000f44270 */
[----:B------:R-:W-:Y:S01]  /*7740*/  MUFU.EX2 R38, R38 ;  /* 0x0000002600267308 */ /* 0x000fe20000000800 */
[----:B------:R-:W-:Y:S01]  /*7750*/  FSEL R58, R58, -INF , !P5 ;  /* 0xff8000003a3a7808 */ /* 0x000fe20006800000 */
[----:B0-----:R-:W-:Y:S01]  /*7760*/  FFMA.FTZ R132, R138, R9, -R7 ;  /* 0x000000098a847223 */ /* 0x001fe20000010807 */
        /* <DEDUP_REMOVED lines=8> */
[----:B------:R0:W-:Y:S01]  /*77f0*/  MUFU.EX2 R49, R128 ;  /* 0x0000008000317308 */ /* 0x0001e20000000800 */
[----:B------:R-:W-:-:S02]  /*7800*/  FSEL R62, R62, -INF , !P2 ;  /* 0xff8000003e3e7808 */ /* 0x000fc40005000000 */
[C---:B------:R-:W-:Y:S02]  /*7810*/  ISETP.LT.OR P3, PT, R15.reuse, 0x62, P3 ;  /* 0x000000620f00780c */ /* 0x040fe40001f61670 */
[----:B------:R-:W-:Y:S02]  /*7820*/  FMNMX.FTZ R55, R60, R53, !PT ;  /* 0x000000353c377209 */ /* 0x000fe40007810000 */
[----:B------:R-:W-:Y:S01]  /*7830*/  ISETP.LT.OR P5, PT, R15, 0x69, P5 ;  /* 0x000000690f00780c */ /* 0x000fe20002fa1670 */
[----:B------:R1:W-:Y:S01]  /*7840*/  MUFU.EX2 R53, R57 ;  /* 0x0000003900357308 */ /* 0x0003e20000000800 */
[----:B------:R-:W-:Y:S01]  /*7850*/  ISETP.GT.AND P4, PT, R25, 0x69, P1 ;  /* 0x000000691900780c */ /* 0x000fe20000f84270 */
[----:B0-----:R-:W-:Y:S01]  /*7860*/  FFMA.FTZ R128, R146, R9, -R7 ;  /* 0x0000000992807223 */ /* 0x001fe20000010807 */
[----:B------:R-:W-:Y:S02]  /*7870*/  FSEL R63, R63, -INF , !P3 ;  /* 0xff8000003f3f7808 */ /* 0x000fe40005800000 */
[----:B------:R-:W-:-:S02]  /*7880*/  FMNMX.FTZ R10, R62, R55, !PT ;  /* 0x000000373e0a7209 */ /* 0x000fc40007810000 */
[----:B------:R-:W-:Y:S01]  /*7890*/  FSEL R64, R64, -INF , !P5 ;  /* 0xff80000040407808 */ /* 0x000fe20006800000 */
[----:B------:R-:W-:Y:S01]  /*78a0*/  MUFU.EX2 R44, R44 ;  /* 0x0000002c002c7308 */ /* 0x000fe20000000800 */
[C---:B------:R-:W-:Y:S01]  /*78b0*/  ISETP.GT.AND P2, PT, R25.reuse, 0x70, P1 ;  /* 0x000000701900780c */ /* 0x040fe20000f44270 */
[-CC-:B-1----:R-:W-:Y:S01]  /*78c0*/  FFMA.FTZ R57, R120, R9.reuse, -R7.reuse ;  /* 0x0000000978397223 */ /* 0x182fe20000010807 */
[----:B------:R-:W-:Y:S01]  /*78d0*/  ISETP.GT.AND P3, PT, R25, 0x71, P1 ;  /* 0x000000711900780c */ /* 0x000fe20000f64270 */
[----:B------:R-:W-:Y:S01]  /*78e0*/  FFMA.FTZ R120, R27, R9, -R7 ;  /* 0x000000091b787223 */ /* 0x000fe20000010807 */
[C---:B------:R-:W-:Y:S02]  /*78f0*/  ISETP.GT.AND P5, PT, R25.reuse, 0x78, P1 ;  /* 0x000000781900780c */ /* 0x040fe40000fa4270 */
[----:B------:R-:W-:Y:S01]  /*7900*/  ISETP.GT.AND P1, PT, R25, 0x79, P1 ;  /* 0x000000791900780c */ /* 0x000fe20000f24270 */
[----:B------:R-:W-:Y:S01]  /*7910*/  MUFU.EX2 R48, R48 ;  /* 0x0000003000307308 */ /* 0x000fe20000000800 */
[----:B------:R-:W-:-:S02]  /*7920*/  ISETP.LT.OR P4, PT, R15, 0x6a, P4 ;  /* 0x0000006a0f00780c */ /* 0x000fc40002781670 */
[----:B------:R-:W-:Y:S01]  /*7930*/  FMNMX.FTZ R25, R63, R10, !PT ;  /* 0x0000000a3f197209 */ /* 0x000fe20007810000 */
[----:B------:R-:W-:Y:S01]  /*7940*/  FFMA.FTZ R10, R140, R9, -R7 ;  /* 0x000000098c0a7223 */ /* 0x000fe20000010807 */
[----:B------:R-:W-:Y:S02]  /*7950*/  ISETP.LT.OR P2, PT, R15, 0x71, P2 ;  /* 0x000000710f00780c */ /* 0x000fe40001741670 */
[----:B------:R-:W-:Y:S01]  /*7960*/  FSEL R136, R65, -INF , !P4 ;  /* 0xff80000041887808 */ /* 0x000fe20006000000 */
[----:B------:R-:W-:Y:S01]  /*7970*/  MUFU.EX2 R132, R132 ;  /* 0x0000008400847308 */ /* 0x000fe20000000800 */
[----:B------:R-:W-:Y:S02]  /*7980*/  FMNMX.FTZ R25, R64, R25, !PT ;  /* 0x0000001940197209 */ /* 0x000fe40007810000 */
[----:B------:R-:W-:Y:S02]  /*7990*/  ISETP.LT.OR P3, PT, R15, 0x72, P3 ;  /* 0x000000720f00780c */ /* 0x000fe40001f61670 */
[----:B------:R-:W-:-:S02]  /*79a0*/  FSEL R66, R66, -INF , !P2 ;  /* 0xff80000042427808 */ /* 0x000fc40005000000 */
[----:B------:R-:W-:Y:S01]  /*79b0*/  FMNMX.FTZ R55, R136, R25, !PT ;  /* 0x0000001988377209 */ /* 0x000fe20007810000 */
[----:B------:R-:W-:Y:S01]  /*79c0*/  MUFU.EX2 R134, R134 ;  /* 0x0000008600867308 */ /* 0x000fe20000000800 */
[----:B------:R-:W-:Y:S02]  /*79d0*/  ISETP.LT.OR P5, PT, R15, 0x79, P5 ;  /* 0x000000790f00780c */ /* 0x000fe40002fa1670 */
[----:B------:R-:W-:Y:S02]  /*79e0*/  FSEL R138, R67, -INF , !P3 ;  /* 0xff800000438a7808 */ /* 0x000fe40005800000 */
[----:B------:R-:W-:Y:S02]  /*79f0*/  FMNMX.FTZ R55, R66, R55, !PT ;  /* 0x0000003742377209 */ /* 0x000fe40007810000 */
[----:B------:R-:W-:Y:S01]  /*7a00*/  ISETP.LT.OR P1, PT, R15, 0x7a, P1 ;  /* 0x0000007a0f00780c */ /* 0x000fe20000f21670 */
[----:B------:R0:W-:Y:S01]  /*7a10*/  MUFU.EX2 R25, R10 ;  /* 0x0000000a00197308 */ /* 0x0001e20000000800 */
[----:B------:R-:W-:Y:S01]  /*7a20*/  FSEL R68, R68, -INF , !P5 ;  /* 0xff80000044447808 */ /* 0x000fe20006800000 */
[----:B------:R-:W-:Y:S01]  /*7a30*/  FFMA.FTZ R15, R21, R9, -R7 ;  /* 0x00000009150f7223 */ /* 0x000fe20000010807 */
[----:B------:R-:W-:-:S02]  /*7a40*/  FMNMX.FTZ R55, R138, R55, !PT ;  /* 0x000000378a377209 */ /* 0x000fc40007810000 */
[----:B------:R-:W-:Y:S02]  /*7a50*/  FSEL R140, R69, -INF , !P1 ;  /* 0xff800000458c7808 */ /* 0x000fe40004800000 */
[----:B------:R-:W-:Y:S01]  /*7a60*/  FMNMX.FTZ R55, R68, R55, !PT ;  /* 0x0000003744377209 */ /* 0x000fe20007810000 */
[----:B------:R-:W-:Y:S01]  /*7a70*/  MUFU.EX2 R61, R61 ;  /* 0x0000003d003d7308 */ /* 0x000fe20000000800 */
[----:B------:R-:W-:Y:S02]  /*7a80*/  FSEL R21, R12, RZ, P6 ;  /* 0x000000ff0c157208 */ /* 0x000fe40003000000 */
[----:B------:R-:W-:-:S03]  /*7a90*/  FMNMX.FTZ R55, R140, R55, !PT ;  /* 0x000000378c377209 */ /* 0x000fc60007810000 */
[----:B------:R-:W-:Y:S02]  /*7aa0*/  FADD.FTZ R4, -R21, R4 ;  /* 0x0000000415047221 */ /* 0x000fe40000010100 */
[----:B0-----:R-:W0:Y:S01]  /*7ab0*/  SHFL.BFLY PT, R10, R55, 0x2, 0x1f ;  /* 0x0c401f00370a7f89 */ /* 0x001e2200000e0000 */
[----:B------:R-:W-:Y:S01]  /*7ac0*/  MUFU.EX2 R128, R128 ;  /* 0x0000008000807308 */ /* 0x000fe20000000800 */
[----:B------:R-:W-:-:S07]  /*7ad0*/  FMUL.FTZ R4, R4, R9 ;  /* 0x0000000904047220 */ /* 0x000fce0000410000 */
[----:B------:R-:W1:Y:S08]  /*7ae0*/  MUFU.EX2 R4, R4 ;  /* 0x0000000400047308 */ /* 0x000e700000000800 */
[----:B------:R-:W-:Y:S01]  /*7af0*/  MUFU.EX2 R59, R59 ;  /* 0x0000003b003b7308 */ /* 0x000fe20000000800 */
[----:B0-----:R-:W-:-:S07]  /*7b00*/  FMNMX.FTZ R10, R55, R10, !PT ;  /* 0x0000000a370a7209 */ /* 0x001fce0007810000 */
[----:B------:R-:W-:Y:S01]  /*7b10*/  MUFU.EX2 R130, R130 ;  /* 0x0000008200827308 */ /* 0x000fe20000000800 */
[-CC-:B------:R-:W-:Y:S01]  /*7b20*/  FFMA.FTZ R55, R71, R9.reuse, -R7.reuse ;  /* 0x0000000947377223 */ /* 0x180fe20000010807 */
[----:B------:R-:W-:Y:S01]  /*7b30*/  FFMA.FTZ R7, R29, R9, -R7 ;  /* 0x000000091d077223 */ /* 0x000fe20000010807 */
[----:B------:R-:W0:Y:S05]  /*7b40*/  SHFL.BFLY PT, R65, R10, 0x1, 0x1f ;  /* 0x0c201f000a417f89 */ /* 0x000e2a00000e0000 */
        /* <DEDUP_REMOVED lines=18> */
[-C--:B------:R-:W-:Y:S01]  /*7c70*/  FFMA.FTZ R14, R20, R9.reuse, -R21 ;  /* 0x00000009140e7223 */ /* 0x080fe20000010815 */
[-C--:B------:R-:W-:Y:S01]  /*7c80*/  FMUL.FTZ R3, R32, R9.reuse ;  /* 0x0000000920037220 */ /* 0x080fe20000410000 */
[----:B-1----:R-:W-:Y:S01]  /*7c90*/  FFMA.FTZ R13, R4, R2, R35 ;  /* 0x00000002040d7223 */ /* 0x002fe20000010023 */
        /* <DEDUP_REMOVED lines=10> */
[-CC-:B------:R-:W-:Y:S01]  /*7d40*/  FFMA.FTZ R139, R82, R9.reuse, -R21.reuse ;  /* 0x00000009528b7223 */ /* 0x180fe20000010815 */
[----:B------:R-:W-:Y:S01]  /*7d50*/  FADD.FTZ R27, R41, R2 ;  /* 0x00000002291b7221 */ /* 0x000fe20000010000 */
[----:B------:R-:W1:Y:S01]  /*7d60*/  MUFU.EX2 R149, R149 ;  /* 0x0000009500957308 */ /* 0x000e620000000800 */
[-CC-:B------:R-:W-:Y:S01]  /*7d70*/  FFMA.FTZ R32, R84, R9.reuse, -R21.reuse ;  /* 0x0000000954207223 */ /* 0x180fe20000010815 */
[-C--:B------:R-:W-:Y:S01]  /*7d80*/  FFMA.FTZ R133, R46, R9.reuse, -R21 ;  /* 0x000000092e857223 */ /* 0x080fe20000010815 */
[----:B------:R-:W-:Y:S01]  /*7d90*/  FADD.FTZ R2, R6, R27 ;  /* 0x0000001b06027221 */ /* 0x000fe20000010000 */
[-CC-:B------:R-:W-:Y:S01]  /*7da0*/  FFMA.FTZ R40, R86, R9.reuse, -R21.reuse ;  /* 0x0000000956287223 */ /* 0x180fe20000010815 */
[-CC-:B------:R-:W-:Y:S01]  /*7db0*/  FFMA.FTZ R135, R50, R9.reuse, -R21.reuse ;  /* 0x0000000932877223 */ /* 0x180fe20000010815 */
[-CC-:B------:R-:W-:Y:S01]  /*7dc0*/  FFMA.FTZ R46, R52, R9.reuse, -R21.reuse ;  /* 0x00000009342e7223 */ /* 0x180fe20000010815 */
[----:B------:R-:W-:Y:S01]  /*7dd0*/  FADD.FTZ R27, R43, R2 ;  /* 0x000000022b1b7221 */ /* 0x000fe20000010000 */
[----:B------:R-:W2:Y:S01]  /*7de0*/  MUFU.EX2 R151, R151 ;  /* 0x0000009700977308 */ /* 0x000ea20000000800 */
[----:B0-----:R-:W-:Y:S01]  /*7df0*/  FFMA.FTZ R0, R3, R0, R72 ;  /* 0x0000000003007223 */ /* 0x001fe20000010048 */
[-C--:B------:R-:W-:Y:S01]  /*7e00*/  FFMA.FTZ R129, R54, R9.reuse, -R21 ;  /* 0x0000000936817223 */ /* 0x080fe20000010815 */
[----:B------:R-:W-:Y:S01]  /*7e10*/  FADD.FTZ R2, R34, R27 ;  /* 0x0000001b22027221 */ /* 0x000fe20000010000 */
[-CC-:B------:R-:W-:Y:S01]  /*7e20*/  FFMA.FTZ R50, R56, R9.reuse, -R21.reuse ;  /* 0x0000000938327223 */ /* 0x180fe20000010815 */
[-CC-:B------:R-:W-:Y:S01]  /*7e30*/  FFMA.FTZ R131, R58, R9.reuse, -R21.reuse ;  /* 0x000000093a837223 */ /* 0x180fe20000010815 */
[-CC-:B------:R-:W-:Y:S01]  /*7e40*/  FFMA.FTZ R52, R60, R9.reuse, -R21.reuse ;  /* 0x000000093c347223 */ /* 0x180fe20000010815 */
[----:B------:R-:W-:Y:S01]  /*7e50*/  FADD.FTZ R27, R45, R2 ;  /* 0x000000022d1b7221 */ /* 0x000fe20000010000 */
[----:B------:R-:W0:Y:S01]  /*7e60*/  MUFU.EX2 R8, R8 ;  /* 0x0000000800087308 */ /* 0x000e220000000800 */
[----:B-1----:R-:W-:Y:S01]  /*7e70*/  FADD.FTZ R0, R149, R0 ;  /* 0x0000000095007221 */ /* 0x002fe20000010000 */
[-C--:B------:R-:W-:Y:S01]  /*7e80*/  FFMA.FTZ R125, R62, R9.reuse, -R21 ;  /* 0x000000093e7d7223 */ /* 0x080fe20000010815 */
[----:B------:R-:W-:Y:S01]  /*7e90*/  FADD.FTZ R2, R38, R27 ;  /* 0x0000001b26027221 */ /* 0x000fe20000010000 */
[-CC-:B------:R-:W-:Y:S01]  /*7ea0*/  FFMA.FTZ R54, R63, R9.reuse, -R21.reuse ;  /* 0x000000093f367223 */ /* 0x180fe20000010815 */
[-CC-:B------:R-:W-:Y:S01]  /*7eb0*/  FFMA.FTZ R127, R64, R9.reuse, -R21.reuse ;  /* 0x00000009407f7223 */ /* 0x180fe20000010815 */
[-CC-:B------:R-:W-:Y:S01]  /*7ec0*/  FFMA.FTZ R56, R136, R9.reuse, -R21.reuse ;  /* 0x0000000988387223 */ /* 0x180fe20000010815 */
[----:B------:R-:W-:Y:S01]  /*7ed0*/  FADD.FTZ R27, R47, R2 ;  /* 0x000000022f1b7221 */ /* 0x000fe20000010000 */
[----:B------:R-:W1:Y:S01]  /*7ee0*/  MUFU.EX2 R145, R145 ;  /* 0x0000009100917308 */ /* 0x000e620000000800 */
        /* <DEDUP_REMOVED lines=8> */
[----:B0-----:R-:W-:-:S02]  /*7f70*/  FADD.FTZ R0, R8, R13 ;  /* 0x0000000d08007221 */ /* 0x001fc40000010000 */
[----:B------:R-:W-:-:S04]  /*7f80*/  FADD.FTZ R2, R44, R27 ;  /* 0x0000001b2c027221 */ /* 0x000fc80000010000 */
        /* <DEDUP_REMOVED lines=79> */
.L_x_13707:
[----:B------:R-:W-:Y:S01]  /*8480*/  ULEA UR6, UR26, UR45, 0x3 ;  /* 0x0000002d1a067291 */ /* 0x000fe2000f8e183f */
[----:B------:R-:W-:Y:S01]  /*8490*/  ISETP.GT.AND P1, PT, R5, UR25, PT ;  /* 0x0000001905007c0c */ /* 0x000fe2000bf24270 */
[----:B------:R-:W-:Y:S01]  /*84a0*/  UMOV UR27, UR46 ;  /* 0x0000002e001b7c82 */ /* 0x000fe20008000000 */
[----:B------:R-:W-:Y:S01]  /*84b0*/  UMOV UR26, UR36 ;  /* 0x00000024001a7c82 */ /* 0x000fe20008000000 */
[----:B------:R-:W-:Y:S01]  /*84c0*/  UIADD3 UR6, UR6, 0x16860, URZ ;  /* 0x0001686006067890 */ /* 0x000fe2000fffe03f */
[-C--:B------:R-:W-:Y:S01]  /*84d0*/  FMUL.FTZ R88, R88, R4.reuse ;  /* 0x0000000458587220 */ /* 0x080fe20000410000 */
        /* <DEDUP_REMOVED lines=68> */
[----:B------:R-:W-:Y:S06]  /*8920*/  @P1 BRA `(.L_x_13708) ;  /* 0xffffffc800801947 */ /* 0x000fec000383ffff */
.L_x_13689:
        /* <DEDUP_REMOVED lines=23> */
.L_x_13710:
[----:B------:R-:W0:Y:S02]  /*8aa0*/  LDC R8, c[0x0][0x9e4] ;  /* 0x00027900ff087b82 */ /* 0x000e240000000800 */
[----:B0-----:R-:W-:-:S13]  /*8ab0*/  ISETP.NE.AND P1, PT, R8, 0x1, PT ;  /* 0x000000010800780c */ /* 0x001fda0003f25270 */
[----:B------:R-:W0:Y:S02]  /*8ac0*/  @P1 LDC.64 R6, c[0x0][0x9e8] ;  /* 0x00027a00ff061b82 */ /* 0x000e240000000a00 */
[----:B0-----:R-:W-:-:S05]  /*8ad0*/  @P1 IMAD.HI.U32 R6, R3, R6, RZ ;  /* 0x0000000603061227 */ /* 0x001fca00078e00ff */
[----:B------:R-:W-:-:S07]  /*8ae0*/  @P1 SHF.R.U32.HI R3, RZ, R7, R6 ;  /* 0x00000007ff031219 */ /* 0x000fce0000011606 */
.L_x_13711:
[----:B------:R-:W-:-:S05]  /*8af0*/  IMAD R3, R3, R8, RZ ;  /* 0x0000000803037224 */ /* 0x000fca00078e02ff */
[----:B------:R-:W-:-:S07]  /*8b00*/  VIMNMX R4, R4, R3, !PT ;  /* 0x0000000304047248 */ /* 0x000fce0007fe0100 */
.L_x_13709:
        /* <DEDUP_REMOVED lines=12> */
.L_x_13723:
[----:B------:R-:W-:Y:S01]  /*8bd0*/  ISETP.NE.AND P2, PT, RZ, UR44, PT ;  /* 0x0000002cff007c0c */ /* 0x000fe2000bf45270 */
[----:B------:R-:W-:-:S04]  /*8be0*/  UISETP.NE.AND UP0, UPT, UR22, 0x1, UPT ;  /* 0x000000011600788c */ /* 0x000fc8000bf05270 */
[----:B------:R-:W-:-:S04]  /*8bf0*/  USEL UR46, URZ, 0x1, UP0 ;  /* 0x000000013f2e7887 */ /* 0x000fc80008000000 */
[----:B------:R-:W-:-:S04]  /*8c00*/  ULOP3.LUT UR46, UR23, UR46, URZ, 0x3c, !UPT ;  /* 0x0000002e172e7292 */ /* 0x000fc8000f8e3c3f */
[----:B------:R-:W-:Y:S08]  /*8c10*/  @P2 BRA `(.L_x_13713) ;  /* 0x0000000000382947 */ /* 0x000ff00003800000 */
[----:B------:R-:W-:Y:S05]  /*8c20*/  @!P0 BRA `(.L_x_13714) ;  /* 0x0000000000048947 */ /* 0x000fea0003800000 */
[----:B------:R-:W-:Y:S01]  /*8c30*/  BPT.TRAP 0x1 ;  /* 0x000000040000795c */ /* 0x000fe20000300000 */
.L_x_13714:
        /* <DEDUP_REMOVED lines=9> */
.L_x_13715:
[----:B-1----:R-:W-:Y:S05]  /*8cd0*/  @P1 BRA `(.L_x_13713) ;  /* 0x0000000000081947 */ /* 0x002fea0003800000 */
[----:B------:R-:W1:Y:S02]  /*8ce0*/  SYNCS.PHASECHK.TRANS64.TRYWAIT P1, [UR6+0x16830], R7 ;  /* 0x01683007ff0075a7 */ /* 0x000e640008020146 */
[----:B-1----:R-:W-:Y:S05]  /*8cf0*/  @!P1 BRA `(.L_x_13716) ;  /* 0x000000c0007c9947 */ /* 0x002fea0003800000 */
.L_x_13713:
        /* <DEDUP_REMOVED lines=28> */
.L_x_13718:
[----:B------:R-:W-:Y:S01]  /*8ec0*/  ULEA UR6, UR22, UR45, 0x3 ;  /* 0x0000002d16067291 */ /* 0x000fe2000f8e183f */
[----:B------:R-:W-:-:S05]  /*8ed0*/  IMAD.U32 R7, RZ, RZ, UR23 ;  /* 0x00000017ff077e24 */ /* 0x000fca000f8e00ff */
[----:B------:R-:W-:-:S04]  /*8ee0*/  SHF.L.U32 R7, R7, 0x1f, RZ ;  /* 0x0000001f07077819 */ /* 0x000fc800000006ff */
[----:B------:R0:W1:Y:S01]  /*8ef0*/  SYNCS.PHASECHK.TRANS64.TRYWAIT P1, [UR6+0x16850], R7 ;  /* 0x01685007ff0075a7 */ /* 0x0000620008020146 */
[----:B------:R-:W-:Y:S05]  /*8f00*/  @!P0 BRA `(.L_x_13719) ;  /* 0x0000000000048947 */ /* 0x000fea0003800000 */
[----:B------:R-:W-:Y:S01]  /*8f10*/  BPT.TRAP 0x1 ;  /* 0x000000040000795c */ /* 0x000fe20000300000 */
.L_x_13719:
[----:B-1----:R-:W-:Y:S05]  /*8f20*/  @P1 BRA `(.L_x_13717) ;  /* 0x0000000000081947 */ /* 0x002fea0003800000 */
[----:B------:R-:W1:Y:S02]  /*8f30*/  SYNCS.PHASECHK.TRANS64.TRYWAIT P1, [UR6+0x16850], R7 ;  /* 0x01685007ff0075a7 */ /* 0x000e640008020146 */
[----:B-1----:R-:W-:Y:S05]  /*8f40*/  @!P1 BRA `(.L_x_13720) ;  /* 0x000000c000009947 */ /* 0x002fea0003800000 */
.L_x_13717:
        /* <DEDUP_REMOVED lines=51> */
.L_x_13721:
        /* <DEDUP_REMOVED lines=146> */
[----:B------:R-:W1:Y:S05]  /*9ba0*/  LDC R9, c[0x0][0x988] ;  /* 0x00026200ff097b82 */ /* 0x000e6a0000000800 */
[----:B------:R-:W3:Y:S01]  /*9bb0*/  MUFU.TANH R13, R13 ;  /* 0x0000000d000d7308 */ /* 0x000ee20000002400 */
[----:B--2---:R-:W-:-:S07]  /*9bc0*/  FMNMX.FTZ R11, R60, R11, !PT ;  /* 0x0000000b3c0b7209 */ /* 0x004fce0007810000 */
[----:B------:R-:W2:Y:S01]  /*9bd0*/  MUFU.TANH R15, R15 ;  /* 0x0000000f000f7308 */ /* 0x000ea20000002400 */
[----:B0-----:R-:W-:-:S07]  /*9be0*/  FMNMX.FTZ R11, R62, R11, !PT ;  /* 0x0000000b3e0b7209 */ /* 0x001fce0007810000 */
[----:B------:R-:W0:Y:S01]  /*9bf0*/  MUFU.TANH R64, R64 ;  /* 0x0000004000407308 */ /* 0x000e220000002400 */
[----:B---3--:R-:W-:-:S07]  /*9c00*/  FMNMX.FTZ R10, R13, R10, !PT ;  /* 0x0000000a0d0a7209 */ /* 0x008fce0007810000 */
        /* <DEDUP_REMOVED lines=41> */
[----:B---3--:R-:W-:-:S05]  /*9ea0*/  FMNMX.FTZ R35, R69, R10, !PT ;  /* 0x0000000a45237209 */ /* 0x008fca0007810000 */
[----:B------:R-:W3:Y:S01]  /*9eb0*/  SHFL.BFLY PT, R10, R35, 0x2, 0x1f ;  /* 0x0c401f00230a7f89 */ /* 0x000ee200000e0000 */
[----:B--2---:R-:W-:-:S04]  /*9ec0*/  FMNMX.FTZ R11, R84, R11, !PT ;  /* 0x0000000b540b7209 */ /* 0x004fc80007810000 */
[----:B0-----:R-:W-:-:S05]  /*9ed0*/  FMNMX.FTZ R11, R86, R11, !PT ;  /* 0x0000000b560b7209 */ /* 0x001fca0007810000 */
[----:B------:R-:W0:Y:S01]  /*9ee0*/  SHFL.BFLY PT, R12, R11, 0x2, 0x1f ;  /* 0x0c401f000b0c7f89 */ /* 0x000e2200000e0000 */
[----:B---3--:R-:W-:Y:S02]  /*9ef0*/  FMNMX.FTZ R37, R35, R10, !PT ;  /* 0x0000000a23257209 */ /* 0x008fe40007810000 */
[----:B0-----:R-:W-:-:S03]  /*9f00*/  FMNMX.FTZ R39, R11, R12, !PT ;  /* 0x0000000c0b277209 */ /* 0x001fc60007810000 */
[----:B------:R-:W0:Y:S04]  /*9f10*/  SHFL.BFLY PT, R12, R37, 0x1, 0x1f ;  /* 0x0c201f00250c7f89 */ /* 0x000e2800000e0000 */
[----:B------:R-:W2:Y:S01]  /*9f20*/  SHFL.BFLY PT, R10, R39, 0x1, 0x1f ;  /* 0x0c201f00270a7f89 */ /* 0x000ea200000e0000 */
[----:B0-----:R-:W-:Y:S02]  /*9f30*/  FMNMX.FTZ R12, R37, R12, !PT ;  /* 0x0000000c250c7209 */ /* 0x001fe40007810000 */
[----:B--2---:R-:W-:-:S03]  /*9f40*/  FMNMX.FTZ R10, R39, R10, !PT ;  /* 0x0000000a270a7209 */ /* 0x004fc60007810000 */
[C---:B-1----:R-:W-:Y:S01]  /*9f50*/  FMUL.FTZ R71, R12.reuse, R9 ;  /* 0x000000090c477220 */ /* 0x042fe20000410000 */
[----:B------:R-:W-:-:S03]  /*9f60*/  FADD.FTZ R3, -R12, R3 ;  /* 0x000000030c037221 */ /* 0x000fc60000010100 */
[-CC-:B------:R-:W-:Y:S01]  /*9f70*/  FFMA.FTZ R35, R32, R9.reuse, -R71.reuse ;  /* 0x0000000920237223 */ /* 0x180fe20000010847 */
[-CC-:B------:R-:W-:Y:S01]  /*9f80*/  FFMA.FTZ R32, R36, R9.reuse, -R71.reuse ;  /* 0x0000000924207223 */ /* 0x180fe20000010847 */
[-CC-:B------:R-:W-:Y:S01]  /*9f90*/  FFMA.FTZ R36, R25, R9.reuse, -R71.reuse ;  /* 0x0000000919247223 */ /* 0x180fe20000010847 */
[-CC-:B------:R-:W-:Y:S01]  /*9fa0*/  FFMA.FTZ R25, R29, R9.reuse, -R71.reuse ;  /* 0x000000091d197223 */ /* 0x180fe20000010847 */
[C---:B------:R-:W-:Y:S01]  /*9fb0*/  FADD.FTZ R6, -R10.reuse, R6 ;  /* 0x000000060a067221 */ /* 0x040fe20000010100 */
[-C--:B------:R-:W-:Y:S01]  /*9fc0*/  FMUL.FTZ R29, R10, R9.reuse ;  /* 0x000000090a1d7220 */ /* 0x080fe20000410000 */
[-CC-:B------:R-:W-:Y:S01]  /*9fd0*/  FFMA.FTZ R59, R26, R9.reuse, -R71.reuse ;  /* 0x000000091a3b7223 */ /* 0x180fe20000010847 */
[-C--:B------:R-:W-:Y:S01]  /*9fe0*/  FMUL.FTZ R41, R3, R9.reuse ;  /* 0x0000000903297220 */ /* 0x080fe20000410000 */
[-CC-:B------:R-:W-:Y:S01]  /*9ff0*/  FFMA.FTZ R39, R8, R9.reuse, -R71.reuse ;  /* 0x0000000908277223 */ /* 0x180fe20000010847 */
[-C--:B------:R-:W-:Y:S01]  /*a000*/  FFMA.FTZ R26, R40, R9.reuse, -R71 ;  /* 0x00000009281a7223 */ /* 0x080fe20000010847 */
[-C--:B------:R-:W-:Y:S01]  /*a010*/  FMUL.FTZ R3, R6, R9.reuse ;  /* 0x0000000906037220 */ /* 0x080fe20000410000 */
[-C--:B------:R-:W-:Y:S01]  /*a020*/  FFMA.FTZ R40, R7, R9.reuse, -R29 ;  /* 0x0000000907287223 */ /* 0x080fe2000001081d */
[-C--:B------:R-:W-:Y:S01]  /*a030*/  FFMA.FTZ R61, R14, R9.reuse, -R71 ;  /* 0x000000090e3d7223 */ /* 0x080fe20000010847 */
[-C--:B------:R-:W-:Y:S01]  /*a040*/  FFMA.FTZ R149, R20, R9.reuse, -R29 ;  /* 0x0000000914957223 */ /* 0x080fe2000001081d */
[----:B------:R-:W-:Y:S01]  /*a050*/  MUFU.EX2 R11, R41 ;  /* 0x00000029000b7308 */ /* 0x000fe20000000800 */
[-C--:B------:R-:W-:Y:S01]  /*a060*/  FFMA.FTZ R37, R24, R9.reuse, -R71 ;  /* 0x0000000918257223 */ /* 0x080fe20000010847 */
[-CC-:B------:R-:W-:Y:S01]  /*a070*/  FFMA.FTZ R151, R28, R9.reuse, -R29.reuse ;  /* 0x000000091c977223 */ /* 0x180fe2000001081d */
[-CC-:B------:R-:W-:Y:S01]  /*a080*/  FFMA.FTZ R20, R30, R9.reuse, -R29.reuse ;  /* 0x000000091e147223 */ /* 0x180fe2000001081d */
[-C--:B------:R-:W-:Y:S01]  /*a090*/  FFMA.FTZ R145, R34, R9.reuse, -R29 ;  /* 0x0000000922917223 */ /* 0x080fe2000001081d */
[-C--:B------:R-:W-:Y:S01]  /*a0a0*/  FFMA.FTZ R57, R120, R9.reuse, -R71 ;  /* 0x0000000978397223 */ /* 0x080fe20000010847 */
[-CC-:B------:R-:W-:Y:S01]  /*a0b0*/  FFMA.FTZ R28, R122, R9.reuse, -R29.reuse ;  /* 0x000000097a1c7223 */ /* 0x180fe2000001081d */
[-C--:B------:R-:W-:Y:S01]  /*a0c0*/  FFMA.FTZ R147, R38, R9.reuse, -R29 ;  /* 0x0000000926937223 */ /* 0x080fe2000001081d */
[----:B------:R-:W0:Y:S01]  /*a0d0*/  MUFU.EX2 R39, R39 ;  /* 0x0000002700277308 */ /* 0x000e220000000800 */
[-C--:B------:R-:W-:Y:S01]  /*a0e0*/  FFMA.FTZ R55, R124, R9.reuse, -R71 ;  /* 0x000000097c377223 */ /* 0x080fe20000010847 */
[-CC-:B------:R-:W-:Y:S01]  /*a0f0*/  FFMA.FTZ R30, R126, R9.reuse, -R29.reuse ;  /* 0x000000097e1e7223 */ /* 0x180fe2000001081d */
[-C--:B------:R-:W-:Y:S01]  /*a100*/  FFMA.FTZ R141, R42, R9.reuse, -R29 ;  /* 0x000000092a8d7223 */ /* 0x080fe2000001081d */
        /* <DEDUP_REMOVED lines=10> */
[-C--:B------:R-:W-:Y:S01]  /*a1b0*/  FFMA.FTZ R49, R138, R9.reuse, -R71 ;  /* 0x000000098a317223 */ /* 0x080fe20000010847 */
[-C--:B------:R-:W-:Y:S01]  /*a1c0*/  FFMA.FTZ R42, R50, R9.reuse, -R29 ;  /* 0x00000009322a7223 */ /* 0x080fe2000001081d */
[----:B------:R-:W1:Y:S01]  /*a1d0*/  MUFU.EX2 R40, R40 ;  /* 0x0000002800287308 */ /* 0x000e620000000800 */
[----:B0-----:R-:W-:Y:S01]  /*a1e0*/  FFMA.FTZ R2, R11, R2, R39 ;  /* 0x000000020b027223 */ /* 0x001fe20000010027 */
[-C--:B------:R-:W-:Y:S01]  /*a1f0*/  FFMA.FTZ R138, R140, R9.reuse, -R71 ;  /* 0x000000098c8a7223 */ /* 0x080fe20000010847 */
[-C--:B------:R-:W-:Y:S01]  /*a200*/  FFMA.FTZ R139, R52, R9.reuse, -R29 ;  /* 0x00000009348b7223 */ /* 0x080fe2000001081d */
[-C--:B------:R-:W-:Y:S01]  /*a210*/  FFMA.FTZ R47, R142, R9.reuse, -R71 ;  /* 0x000000098e2f7223 */ /* 0x080fe20000010847 */
[-C--:B------:R-:W-:Y:S01]  /*a220*/  FFMA.FTZ R44, R54, R9.reuse, -R29 ;  /* 0x00000009362c7223 */ /* 0x080fe2000001081d */
[-C--:B------:R-:W-:Y:S01]  /*a230*/  FFMA.FTZ R132, R144, R9.reuse, -R71 ;  /* 0x0000000990847223 */ /* 0x080fe20000010847 */
[-C--:B------:R-:W-:Y:S01]  /*a240*/  FFMA.FTZ R133, R56, R9.reuse, -R29 ;  /* 0x0000000938857223 */ /* 0x080fe2000001081d */
[----:B------:R-:W0:Y:S01]  /*a250*/  MUFU.EX2 R61, R61 ;  /* 0x0000003d003d7308 */ /* 0x000e220000000800 */
[-C--:B------:R-:W-:Y:S01]  /*a260*/  FFMA.FTZ R45, R146, R9.reuse, -R71 ;  /* 0x00000009922d7223 */ /* 0x080fe20000010847 */
[-C--:B------:R-:W-:Y:S01]  /*a270*/  FFMA.FTZ R46, R58, R9.reuse, -R29 ;  /* 0x000000093a2e7223 */ /* 0x080fe2000001081d */
[-C--:B------:R-:W-:Y:S01]  /*a280*/  FFMA.FTZ R14, R148, R9.reuse, -R71 ;  /* 0x00000009940e7223 */ /* 0x080fe20000010847 */
[-C--:B------:R-:W-:Y:S01]  /*a290*/  FFMA.FTZ R135, R60, R9.reuse, -R29 ;  /* 0x000000093c877223 */ /* 0x080fe2000001081d */
[-C--:B------:R-:W-:Y:S01]  /*a2a0*/  FFMA.FTZ R43, R150, R9.reuse, -R71 ;  /* 0x00000009962b7223 */ /* 0x080fe20000010847 */
[-C--:B------:R-:W-:Y:S01]  /*a2b0*/  FFMA.FTZ R48, R62, R9.reuse, -R29 ;  /* 0x000000093e307223 */ /* 0x080fe2000001081d */
[-C--:B------:R-:W-:Y:S01]  /*a2c0*/  FFMA.FTZ R128, R13, R9.reuse, -R71 ;  /* 0x000000090d807223 */ /* 0x080fe20000010847 */
[----:B------:R-:W2:Y:S01]  /*a2d0*/  MUFU.EX2 R149, R149 ;  /* 0x0000009500957308 */ /* 0x000ea20000000800 */
[----:B-1----:R-:W-:Y:S01]  /*a2e0*/  FFMA.FTZ R0, R3, R0, R40 ;  /* 0x0000000003007223 */ /* 0x002fe20000010028 */
[-C--:B------:R-:W-:Y:S01]  /*a2f0*/  FFMA.FTZ R129, R64, R9.reuse, -R29 ;  /* 0x0000000940817223 */ /* 0x080fe2000001081d */
[-C--:B------:R-:W-:Y:S01]  /*a300*/  FFMA.FTZ R41, R15, R9.reuse, -R71 ;  /* 0x000000090f297223 */ /* 0x080fe20000010847 */
[-C--:B------:R-:W-:Y:S01]  /*a310*/  FFMA.FTZ R50, R66, R9.reuse, -R29 ;  /* 0x0000000942327223 */ /* 0x080fe2000001081d */
[-C--:B------:R-:W-:Y:S01]  /*a320*/  FFMA.FTZ R13, R21, R9.reuse, -R71 ;  /* 0x00000009150d7223 */ /* 0x080fe20000010847 */
[-CC-:B------:R-:W-:Y:S01]  /*a330*/  FFMA.FTZ R131, R68, R9.reuse, -R29.reuse ;  /* 0x0000000944837223 */ /* 0x180fe2000001081d */
[-C--:B------:R-:W-:Y:S01]  /*a340*/  FFMA.FTZ R52, R70, R9.reuse, -R29 ;  /* 0x0000000946347223 */ /* 0x080fe2000001081d */
[----:B------:R-:W1:Y:S01]  /*a350*/  MUFU.EX2 R37, R37 ;  /* 0x0000002500257308 */ /* 0x000e620000000800 */
[----:B0-----:R-:W-:Y:S01]  /*a360*/  FADD.FTZ R2, R61, R2 ;  /* 0x000000023d027221 */ /* 0x001fe20000010000 */
[-C--:B------:R-:W-:Y:S01]  /*a370*/  FFMA.FTZ R124, R27, R9.reuse, -R71 ;  /* 0x000000091b7c7223 */ /* 0x080fe20000010847 */
[-CC-:B------:R-:W-:Y:S01]  /*a380*/  FFMA.FTZ R125, R72, R9.reuse, -R29.reuse ;  /* 0x00000009487d7223 */ /* 0x180fe2000001081d */
[-CC-:B------:R-:W-:Y:S01]  /*a390*/  FFMA.FTZ R54, R74, R9.reuse, -R29.reuse ;  /* 0x000000094a367223 */ /* 0x180fe2000001081d */
[-C--:B------:R-:W-:Y:S01]  /*a3a0*/  FFMA.FTZ R127, R76, R9.reuse, -R29 ;  /* 0x000000094c7f7223 */ /* 0x080fe2000001081d */
[-C--:B------:R-:W-:Y:S01]  /*a3b0*/  FFMA.FTZ R21, R33, R9.reuse, -R71 ;  /* 0x0000000921157223 */ /* 0x080fe20000010847 */
[-C--:B------:R-:W-:Y:S01]  /*a3c0*/  FFMA.FTZ R56, R78, R9.reuse, -R29 ;  /* 0x000000094e387223 */ /* 0x080fe2000001081d */
[----:B------:R-:W0:Y:S01]  /*a3d0*/  MUFU.EX2 R151, R151 ;  /* 0x0000009700977308 */ /* 0x000e220000000800 */
[----:B--2---:R-:W-:Y:S01]  /*a3e0*/  FADD.FTZ R0, R149, R0 ;  /* 0x0000000095007221 */ /* 0x004fe20000010000 */
[-C--:B------:R-:W-:Y:S01]  /*a3f0*/  FFMA.FTZ R120, R63, R9.reuse, -R71 ;  /* 0x000000093f787223 */ /* 0x080fe20000010847 */
[-C--:B------:R-:W-:Y:S01]  /*a400*/  FFMA.FTZ R121, R80, R9.reuse, -R29 ;  /* 0x0000000950797223 */ /* 0x080fe2000001081d */
[-C--:B------:R-:W-:Y:S01]  /*a410*/  FFMA.FTZ R15, R65, R9.reuse, -R71 ;  /* 0x00000009410f7223 */ /* 0x080fe20000010847 */
[-C--:B------:R-:W-:Y:S01]  /*a420*/  FFMA.FTZ R58, R82, R9.reuse, -R29 ;  /* 0x00000009523a7223 */ /* 0x080fe2000001081d */
[-C--:B------:R-:W-:Y:S01]  /*a430*/  FFMA.FTZ R6, R67, R9.reuse, -R71 ;  /* 0x0000000943067223 */ /* 0x080fe20000010847 */
[-C--:B------:R-:W-:Y:S01]  /*a440*/  FFMA.FTZ R123, R84, R9.reuse, -R29 ;  /* 0x00000009547b7223 */ /* 0x080fe2000001081d */
[----:B------:R-:W2:Y:S01]  /*a450*/  MUFU.EX2 R59, R59 ;  /* 0x0000003b003b7308 */ /* 0x000ea20000000800 */
[----:B-1----:R-:W-:Y:S01]  /*a460*/  FADD.FTZ R2, R37, R2 ;  /* 0x0000000225027221 */ /* 0x002fe20000010000 */
[-C--:B------:R-:W-:Y:S01]  /*a470*/  FFMA.FTZ R27, R69, R9.reuse, -R71 ;  /* 0x00000009451b7223 */ /* 0x080fe20000010847 */
[----:B------:R-:W-:-:S05]  /*a480*/  FFMA.FTZ R60, R86, R9, -R29 ;  /* 0x00000009563c7223 */ /* 0x000fca000001081d */
        /* <DEDUP_REMOVED lines=118> */
.L_x_13722:
[----:B------:R-:W-:Y:S01]  /*abf0*/  ULEA UR6, UR22, UR45, 0x3 ;  /* 0x0000002d16067291 */ /* 0x000fe2000f8e183f */
[----:B------:R-:W-:Y:S01]  /*ac00*/  ISETP.GT.AND P1, PT, R5, R4, PT ;  /* 0x000000040500720c */ /* 0x000fe20003f24270 */
        /* <DEDUP_REMOVED lines=73> */
.L_x_13712:
        /* <DEDUP_REMOVED lines=11> */
.L_x_13743:
        /* <DEDUP_REMOVED lines=9> */
.L_x_13726:
[----:B------:R-:W-:Y:S01]  /*b1e0*/  ULEA UR6, UR36, UR45, 0x3 ;  /* 0x0000002d24067291 */ /* 0x000fe2000f8e183f */
[----:B------:R-:W-:-:S05]  /*b1f0*/  IMAD.U32 R6, RZ, RZ, UR46 ;  /* 0x0000002eff067e24 */ /* 0x000fca000f8e00ff */
[----:B------:R-:W-:-:S04]  /*b200*/  SHF.L.U32 R6, R6, 0x1f, RZ ;  /* 0x0000001f06067819 */ /* 0x000fc800000006ff */
[----:B------:R0:W1:Y:S01]  /*b210*/  SYNCS.PHASECHK.TRANS64.TRYWAIT P1, [UR6+0x16830], R6 ;  /* 0x01683006ff0075a7 */ /* 0x0000620008020146 */
[----:B------:R-:W-:Y:S05]  /*b220*/  @!P0 BRA `(.L_x_13727) ;  /* 0x0000000000048947 */ /* 0x000fea0003800000 */
[----:B------:R-:W-:Y:S01]  /*b230*/  BPT.TRAP 0x1 ;  /* 0x000000040000795c */ /* 0x000fe20000300000 */
.L_x_13727:
[----:B-1----:R-:W-:Y:S05]  /*b240*/  @P1 BRA `(.L_x_13725) ;  /* 0x0000000000081947 */ /* 0x002fea0003800000 */
[----:B------:R-:W1:Y:S02]  /*b250*/  SYNCS.PHASECHK.TRANS64.TRYWAIT P1, [UR6+0x16830], R6 ;  /* 0x01683006ff0075a7 */ /* 0x000e640008020146 */
[----:B-1----:R-:W-:Y:S05]  /*b260*/  @!P1 BRA `(.L_x_13728) ;  /* 0x0000009c00509947 */ /* 0x002fea0003800000 */
.L_x_13725:
        /* <DEDUP_REMOVED lines=25> */
.L_x_13730:
[----:B------:R-:W-:Y:S01]  /*b400*/  ULEA UR6, UR26, UR45, 0x3 ;  /* 0x0000002d1a067291 */ /* 0x000fe2000f8e183f */
[----:B------:R-:W-:-:S05]  /*b410*/  IMAD.U32 R6, RZ, RZ, UR27 ;  /* 0x0000001bff067e24 */ /* 0x000fca000f8e00ff */
[----:B------:R-:W-:-:S04]  /*b420*/  SHF.L.U32 R6, R6, 0x1f, RZ ;  /* 0x0000001f06067819 */ /* 0x000fc800000006ff */
[----:B------:R0:W1:Y:S01]  /*b430*/  SYNCS.PHASECHK.TRANS64.TRYWAIT P1, [UR6+0x16850], R6 ;  /* 0x01685006ff0075a7 */ /* 0x0000620008020146 */
[----:B------:R-:W-:Y:S05]  /*b440*/  @!P0 BRA `(.L_x_13731) ;  /* 0x0000000000048947 */ /* 0x000fea0003800000 */
[----:B------:R-:W-:Y:S01]  /*b450*/  BPT.TRAP 0x1 ;  /* 0x000000040000795c */ /* 0x000fe20000300000 */
.L_x_13731:
[----:B-1----:R-:W-:Y:S05]  /*b460*/  @P1 BRA `(.L_x_13729) ;  /* 0x0000000000081947 */ /* 0x002fea0003800000 */
[----:B------:R-:W1:Y:S02]  /*b470*/  SYNCS.PHASECHK.TRANS64.TRYWAIT P1, [UR6+0x16850], R6 ;  /* 0x01685006ff0075a7 */ /* 0x000e640008020146 */
[----:B-1----:R-:W-:Y:S05]  /*b480*/  @!P1 BRA `(.L_x_13732) ;  /* 0x0000009800e09947 */ /* 0x002fea0003800000 */
.L_x_13729:
        /* <DEDUP_REMOVED lines=51> */
.L_x_13733:
        /* <DEDUP_REMOVED lines=11> */
[----:B------:R-:W-:Y:S01]  /*b870*/  @UP1 ULDC UR7, c[0x0][0x44c] ;  /* 0x0001130000071ab9 */ /* 0x000fe20000000800 */
[----:B------:R-:W1:Y:S01]  /*b880*/  LDC R73, c[0x0][0x2f0] ;  /* 0x0000bc00ff497b82 */ /* 0x000e620000000800 */
[----:B0-----:R-:W-:Y:S01]  /*b890*/  FMUL.FTZ R6, R26, UR25 ;  /* 0x000000191a067c20 */ /* 0x001fe20008410000 */
        /* <DEDUP_REMOVED lines=9> */
[----:B------:R-:W-:Y:S01]  /*b930*/  ULEA UR6, UR36, UR45, 0x3 ;  /* 0x0000002d24067291 */ /* 0x000fe2000f8e183f */
[----:B------:R-:W-:Y:S01]  /*b940*/  @P2 SHF.R.U32.HI R76, RZ, UR7, R12 ;  /* 0x00000007ff4c2c19 */ /* 0x000fe2000801160c */
[----:B------:R-:W-:Y:S01]  /*b950*/  FMUL.FTZ R51, R57, UR25 ;  /* 0x0000001939337c20 */ /* 0x000fe20008410000 */
[----:B------:R-:W-:Y:S01]  /*b960*/  FMUL.FTZ R66, R68, UR25 ;  /* 0x0000001944427c20 */ /* 0x000fe20008410000 */
[----:B------:R-:W-:Y:S01]  /*b970*/  FMUL.FTZ R57, R71, UR25 ;  /* 0x0000001947397c20 */ /* 0x000fe20008410000 */
[----:B------:R-:W-:Y:S02]  /*b980*/  IMAD.SHL.U32 R68, R5, 0x80, RZ ;  /* 0x0000008005447824 */ /* 0x000fe400078e00ff */
        /* <DEDUP_REMOVED lines=61> */
[--C-:B0-----:R-:W-:Y:S02]  /*bd60*/  IMAD.IADD R87, R83, 0x1, R72.reuse ;  /* 0x0000000153577824 */ /* 0x101fe400078e0248 */
        /* <DEDUP_REMOVED lines=77> */
.L_x_13736:
[----:B------:R-:W-:-:S05]  /*c240*/  IMAD.U32 R72, RZ, RZ, UR21 ;  /* 0x00000015ff487e24 */ /* 0x000fca000f8e00ff */
[----:B------:R-:W-:-:S13]  /*c250*/  ISETP.NE.AND P1, PT, R72, 0x1, PT ;  /* 0x000000014800780c */ /* 0x000fda0003f25270 */
[----:B------:R-:W1:Y:S02]  /*c260*/  @P1 LDC.64 R12, c[0x0][0x9e8] ;  /* 0x00027a00ff0c1b82 */ /* 0x000e640000000a00 */
[----:B-1----:R-:W-:-:S05]  /*c270*/  @P1 IMAD.HI.U32 R12, R125, R12, RZ ;  /* 0x0000000c7d0c1227 */ /* 0x002fca00078e00ff */
[----:B------:R-:W-:-:S07]  /*c280*/  @P1 SHF.R.U32.HI R125, RZ, R13, R12 ;  /* 0x0000000dff7d1219 */ /* 0x000fce000001160c */
.L_x_13737:
[----:B------:R-:W-:Y:S05]  /*c290*/  BSYNC B0 ;  /* 0x0000000000007941 */ /* 0x000fea0003800000 */
.L_x_13735:
[----:B------:R-:W-:-:S04]  /*c2a0*/  IMAD R125, R125, R72, -R68 ;  /* 0x000000487d7d7224 */ /* 0x000fc800078e0a44 */
[----:B------:R-:W-:-:S05]  /*c2b0*/  IMAD R12, R16, -0x2, R125 ;  /* 0xfffffffe100c7824 */ /* 0x000fca00078e027d */
[----:B------:R-:W-:Y:S02]  /*c2c0*/  VIADDMNMX R87, R12, R72, R87, PT ;  /* 0x000000480c577246 */ /* 0x000fe40003800157 */
[----:B------:R-:W-:-:S07]  /*c2d0*/  VIMNMX R123, R123, R12, !PT ;  /* 0x0000000c7b7b7248 */ /* 0x000fce0007fe0100 */
.L_x_13734:
        /* <DEDUP_REMOVED lines=26> */
[----:B------:R-:W-:Y:S01]  /*c480*/  FSEL R78, R21, -INF , !P5 ;  /* 0xff800000154e7808 */ /* 0x000fe20006800000 */
[----:B------:R-:W-:Y:S01]  /*c490*/  IMAD.IADD R21, R85, 0x1, R12 ;  /* 0x0000000155157824 */ /* 0x000fe200078e020c */
        /* <DEDUP_REMOVED lines=88> */
.L_x_13740:
[----:B------:R-:W-:-:S05]  /*ca20*/  IMAD.U32 R9, RZ, RZ, UR21 ;  /* 0x00000015ff097e24 */ /* 0x000fca000f8e00ff */
[----:B------:R-:W-:-:S13]  /*ca30*/  ISETP.NE.AND P2, PT, R9, 0x1, PT ;  /* 0x000000010900780c */ /* 0x000fda0003f45270 */
[----:B------:R-:W0:Y:S02]  /*ca40*/  @P2 LDC.64 R12, c[0x0][0x9e8] ;  /* 0x00027a00ff0c2b82 */ /* 0x000e240000000a00 */
[----:B0-----:R-:W-:-:S05]  /*ca50*/  @P2 IMAD.HI.U32 R12, R73, R12, RZ ;  /* 0x0000000c490c2227 */ /* 0x001fca00078e00ff */
[----:B------:R-:W-:-:S07]  /*ca60*/  @P2 SHF.R.U32.HI R73, RZ, R13, R12 ;  /* 0x0000000dff492219 */ /* 0x000fce000001160c */
.L_x_13741:
[----:B------:R-:W-:Y:S05]  /*ca70*/  BSYNC B0 ;  /* 0x0000000000007941 */ /* 0x000fea0003800000 */
.L_x_13739:
[----:B------:R-:W-:-:S04]  /*ca80*/  IMAD R73, R73, R9, -R68 ;  /* 0x0000000949497224 */ /* 0x000fc800078e0a44 */
[----:B------:R-:W-:-:S05]  /*ca90*/  IMAD R12, R16, -0x2, R73 ;  /* 0xfffffffe100c7824 */ /* 0x000fca00078e0249 */
[----:B------:R-:W-:Y:S02]  /*caa0*/  VIADDMNMX R11, R12, R9, R11, PT ;  /* 0x000000090c0b7246 */ /* 0x000fe4000380010b */
[----:B------:R-:W-:-:S07]  /*cab0*/  VIMNMX R21, R21, R12, !PT ;  /* 0x0000000c15157248 */ /* 0x000fce0007fe0100 */
.L_x_13738:
        /* <DEDUP_REMOVED lines=53> */
[----:B------:R-:W0:Y:S01]  /*ce10*/  LDC R9, c[0x0][0x988] ;  /* 0x00026200ff097b82 */ /* 0x000e220000000800 */
[----:B------:R-:W-:-:S02]  /*ce20*/  ISETP.GT.AND P3, PT, R21, 0x28, P1 ;  /* 0x000000281500780c */ /* 0x000fc40000f64270 */
[----:B------:R-:W-:Y:S02]  /*ce30*/  FMNMX.FTZ R12, R15, R12, !PT ;  /* 0x0000000c0f0c7209 */ /* 0x000fe40007810000 */
        /* <DEDUP_REMOVED lines=9> */
[----:B------:R-:W-:Y:S01]  /*ced0*/  ISETP.GT.AND P3, PT, R21, 0x31, P1 ;  /* 0x000000311500780c */ /* 0x000fe20000f64270 */
[----:B------:R-:W1:Y:S01]  /*cee0*/  SHFL.BFLY PT, R12, R13, 0x2, 0x1f ;  /* 0x0c401f000d0c7f89 */ /* 0x000e6200000e0000 */
[----:B------:R-:W-:-:S02]  /*cef0*/  ISETP.LT.OR P2, PT, R11, 0x31, P2 ;  /* 0x000000310b00780c */ /* 0x000fc40001741670 */
[----:B------:R-:W-:Y:S02]  /*cf00*/  ISETP.GT.AND P5, PT, R21, 0x38, P1 ;  /* 0x000000381500780c */ /* 0x000fe40000fa4270 */
[C---:B------:R-:W-:Y:S02]  /*cf10*/  ISETP.LT.OR P3, PT, R11.reuse, 0x32, P3 ;  /* 0x000000320b00780c */ /* 0x040fe40001f61670 */
[----:B------:R-:W-:Y:S02]  /*cf20*/  ISETP.LT.OR P5, PT, R11, 0x39, P5 ;  /* 0x000000390b00780c */ /* 0x000fe40002fa1670 */
[----:B------:R-:W-:Y:S02]  /*cf30*/  FSEL R38, R38, -INF , !P3 ;  /* 0xff80000026267808 */ /* 0x000fe40005800000 */
[----:B------:R-:W-:-:S04]  /*cf40*/  ISETP.GT.AND P3, PT, R21, 0x41, P1 ;  /* 0x000000411500780c */ /* 0x000fc80000f64270 */
[----:B------:R-:W-:Y:S02]  /*cf50*/  ISETP.LT.OR P3, PT, R11, 0x42, P3 ;  /* 0x000000420b00780c */ /* 0x000fe40001f61670 */
[----:B-1----:R-:W-:Y:S02]  /*cf60*/  FMNMX.FTZ R33, R13, R12, !PT ;  /* 0x0000000c0d217209 */ /* 0x002fe40007810000 */
[----:B------:R-:W-:Y:S02]  /*cf70*/  FSEL R13, R10, -INF , !P4 ;  /* 0xff8000000a0d7808 */ /* 0x000fe40006000000 */
[----:B------:R-:W-:Y:S01]  /*cf80*/  FMNMX.FTZ R10, R8, R37, !PT ;  /* 0x00000025080a7209 */ /* 0x000fe20007810000 */
[----:B------:R-:W1:Y:S01]  /*cf90*/  SHFL.BFLY PT, R12, R33, 0x1, 0x1f ;  /* 0x0c201f00210c7f89 */ /* 0x000e6200000e0000 */
[----:B------:R-:W-:Y:S02]  /*cfa0*/  ISETP.GT.AND P4, PT, R21, 0x19, P1 ;  /* 0x000000191500780c */ /* 0x000fe40000f84270 */
[----:B------:R-:W-:-:S02]  /*cfb0*/  FMNMX.FTZ R41, R13, R10, !PT ;  /* 0x0000000a0d297209 */ /* 0x000fc40007810000 */
[----:B------:R-:W-:Y:S02]  /*cfc0*/  ISETP.LT.OR P4, PT, R11, 0x1a, P4 ;  /* 0x0000001a0b00780c */ /* 0x000fe40002781670 */
[----:B------:R-:W-:-:S04]  /*cfd0*/  FMNMX.FTZ R41, R14, R41, !PT ;  /* 0x000000290e297209 */ /* 0x000fc80007810000 */
[----:B------:R-:W-:-:S04]  /*cfe0*/  FMNMX.FTZ R41, R20, R41, !PT ;  /* 0x0000002914297209 */ /* 0x000fc80007810000 */
[----:B------:R-:W-:Y:S02]  /*cff0*/  FMNMX.FTZ R41, R24, R41, !PT ;  /* 0x0000002918297209 */ /* 0x000fe40007810000 */
[----:B-1----:R-:W-:-:S04]  /*d000*/  FMNMX.FTZ R12, R33, R12, !PT ;  /* 0x0000000c210c7209 */ /* 0x002fc80007810000 */
[C---:B------:R-:W-:Y:S01]  /*d010*/  FSETP.NEU.FTZ.AND P6, PT, R12.reuse, -INF , PT ;  /* 0xff8000000c00780b */ /* 0x040fe20003fdd000 */
[----:B0-----:R-:W-:-:S05]  /*d020*/  FMUL.FTZ R7, R12, R9 ;  /* 0x000000090c077220 */ /* 0x001fca0000410000 */
[----:B------:R-:W-:-:S05]  /*d030*/  FSEL R7, R7, RZ, P6 ;  /* 0x000000ff07077208 */ /* 0x000fca0003000000 */
[-CC-:B------:R-:W-:Y:S01]  /*d040*/  FFMA.FTZ R33, R72, R9.reuse, -R7.reuse ;  /* 0x0000000948217223 */ /* 0x180fe20000010807 */
[-CC-:B------:R-:W-:Y:S01]  /*d050*/  FFMA.FTZ R72, R74, R9.reuse, -R7.reuse ;  /* 0x000000094a487223 */ /* 0x180fe20000010807 */
[----:B------:R-:W-:Y:S01]  /*d060*/  FSEL R74, R26, -INF , !P4 ;  /* 0xff8000001a4a7808 */ /* 0x000fe20006000000 */
        /* <DEDUP_REMOVED lines=13> */
[----:B------:R-:W-:Y:S01]  /*d140*/  FSEL R78, R36, -INF , !P2 ;  /* 0xff800000244e7808 */ /* 0x000fe20005000000 */
[--C-:B------:R-:W-:Y:S01]  /*d150*/  FFMA.FTZ R132, R132, R9, -R7.reuse ;  /* 0x0000000984847223 */ /* 0x100fe20000010807 */
[----:B------:R-:W-:Y:S01]  /*d160*/  FMNMX.FTZ R43, R32, R43, !PT ;  /* 0x0000002b202b7209 */ /* 0x000fe20007810000 */
[-CC-:B------:R-:W-:Y:S01]  /*d170*/  FFMA.FTZ R128, R128, R9.reuse, -R7.reuse ;  /* 0x0000000980807223 */ /* 0x180fe20000010807 */
[C---:B------:R-:W-:Y:S01]  /*d180*/  ISETP.GT.AND P4, PT, R21.reuse, 0x39, P1 ;  /* 0x000000391500780c */ /* 0x040fe20000f84270 */
[--C-:B------:R-:W-:Y:S01]  /*d190*/  FFMA.FTZ R124, R124, R9, -R7.reuse ;  /* 0x000000097c7c7223 */ /* 0x100fe20000010807 */
[----:B------:R-:W-:Y:S01]  /*d1a0*/  FMNMX.FTZ R45, R76, R43, !PT ;  /* 0x0000002b4c2d7209 */ /* 0x000fe20007810000 */
[--C-:B------:R-:W-:Y:S01]  /*d1b0*/  FFMA.FTZ R36, R122, R9, -R7.reuse ;  /* 0x000000097a247223 */ /* 0x100fe20000010807 */
[----:B------:R-:W-:Y:S01]  /*d1c0*/  ISETP.GT.AND P2, PT, R21, 0x40, P1 ;  /* 0x000000401500780c */ /* 0x000fe20000f44270 */
[----:B------:R0:W-:Y:S01]  /*d1d0*/  MUFU.EX2 R43, R124 ;  /* 0x0000007c002b7308 */ /* 0x0001e20000000800 */
[----:B------:R-:W-:Y:S01]  /*d1e0*/  FMNMX.FTZ R45, R78, R45, !PT ;  /* 0x0000002d4e2d7209 */ /* 0x000fe20007810000 */
[-CC-:B------:R-:W-:Y:S01]  /*d1f0*/  FFMA.FTZ R55, R64, R9.reuse, -R7.reuse ;  /* 0x0000000940377223 */ /* 0x180fe20000010807 */
[----:B------:R-:W-:Y:S01]  /*d200*/  FSEL R80, R40, -INF , !P5 ;  /* 0xff80000028507808 */ /* 0x000fe20006800000 */
[-CC-:B------:R-:W-:Y:S01]  /*d210*/  FFMA.FTZ R40, R126, R9.reuse, -R7.reuse ;  /* 0x000000097e287223 */ /* 0x180fe20000010807 */
[C---:B------:R-:W-:Y:S01]  /*d220*/  ISETP.LT.OR P4, PT, R11.reuse, 0x3a, P4 ;  /* 0x0000003a0b00780c */ /* 0x040fe20002781670 */
[--C-:B------:R-:W-:Y:S01]  /*d230*/  FFMA.FTZ R53, R146, R9, -R7.reuse ;  /* 0x0000000992357223 */ /* 0x100fe20000010807 */
[----:B------:R-:W-:Y:S01]  /*d240*/  FMNMX.FTZ R45, R38, R45, !PT ;  /* 0x0000002d262d7209 */ /* 0x000fe20007810000 */
[-CC-:B------:R-:W-:Y:S01]  /*d250*/  FFMA.FTZ R126, R150, R9.reuse, -R7.reuse ;  /* 0x00000009967e7223 */ /* 0x180fe20000010807 */
[----:B------:R-:W-:Y:S01]  /*d260*/  ISETP.LT.OR P2, PT, R11, 0x41, P2 ;  /* 0x000000410b00780c */ /* 0x000fe20001741670 */
[-CC-:B0-----:R-:W-:Y:S01]  /*d270*/  FFMA.FTZ R124, R148, R9.reuse, -R7.reuse ;  /* 0x00000009947c7223 */ /* 0x181fe20000010807 */
[----:B------:R-:W-:Y:S01]  /*d280*/  FSEL R82, R42, -INF , !P4 ;  /* 0xff8000002a527808 */ /* 0x000fe20006000000 */
[--C-:B------:R-:W-:Y:S01]  /*d290*/  FFMA.FTZ R42, R130, R9, -R7.reuse ;  /* 0x00000009822a7223 */ /* 0x100fe20000010807 */
[----:B------:R-:W-:Y:S01]  /*d2a0*/  FMNMX.FTZ R45, R80, R45, !PT ;  /* 0x0000002d502d7209 */ /* 0x000fe20007810000 */
[-CC-:B------:R-:W-:Y:S01]  /*d2b0*/  FFMA.FTZ R130, R66, R9.reuse, -R7.reuse ;  /* 0x0000000942827223 */ /* 0x180fe20000010807 */
[----:B------:R-:W-:Y:S01]  /*d2c0*/  ISETP.GT.AND P5, PT, R21, 0x48, P1 ;  /* 0x000000481500780c */ /* 0x000fe20000fa4270 */
[-CC-:B------:R-:W-:Y:S01]  /*d2d0*/  FFMA.FTZ R15, R15, R9.reuse, -R7.reuse ;  /* 0x000000090f0f7223 */ /* 0x180fe20000010807 */
[----:B------:R-:W-:Y:S01]  /*d2e0*/  FSEL R44, R44, -INF , !P2 ;  /* 0xff8000002c2c7808 */ /* 0x000fe20005000000 */
[----:B------:R-:W-:Y:S01]  /*d2f0*/  FFMA.FTZ R122, R29, R9, -R7 ;  /* 0x000000091d7a7223 */ /* 0x000fe20000010807 */
[----:B------:R-:W-:Y:S01]  /*d300*/  FMNMX.FTZ R47, R82, R45, !PT ;  /* 0x0000002d522f7209 */ /* 0x000fe20007810000 */
[----:B------:R-:W-:Y:S01]  /*d310*/  MUFU.EX2 R33, R33 ;  /* 0x0000002100217308 */ /* 0x000fe20000000800 */
[----:B------:R-:W-:-:S02]  /*d320*/  ISETP.GT.AND P4, PT, R21, 0x49, P1 ;  /* 0x000000491500780c */ /* 0x000fc40000f84270 */
[----:B------:R-:W-:Y:S02]  /*d330*/  ISETP.LT.OR P5, PT, R11, 0x49, P5 ;  /* 0x000000490b00780c */ /* 0x000fe40002fa1670 */
[----:B------:R-:W-:Y:S01]  /*d340*/  FSEL R84, R46, -INF , !P3 ;  /* 0xff8000002e547808 */ /* 0x000fe20005800000 */
[--C-:B------:R-:W-:Y:S01]  /*d350*/  FFMA.FTZ R46, R134, R9, -R7.reuse ;  /* 0x00000009862e7223 */ /* 0x100fe20000010807 */
[----:B------:R-:W-:Y:S01]  /*d360*/  FMNMX.FTZ R47, R44, R47, !PT ;  /* 0x0000002f2c2f7209 */ /* 0x000fe20007810000 */
[----:B------:R-:W-:Y:S01]  /*d370*/  FFMA.FTZ R134, R142, R9, -R7 ;  /* 0x000000098e867223 */ /* 0x000fe20000010807 */
[----:B------:R-:W-:Y:S01]  /*d380*/  ISETP.GT.AND P2, PT, R21, 0x50, P1 ;  /* 0x000000501500780c */ /* 0x000fe20000f44270 */
[----:B------:R0:W-:Y:S01]  /*d390*/  MUFU.EX2 R45, R128 ;  /* 0x00000080002d7308 */ /* 0x0001e20000000800 */
[----:B------:R-:W-:Y:S02]  /*d3a0*/  FSEL R48, R48, -INF , !P5 ;  /* 0xff80000030307808 */ /* 0x000fe40006800000 */
[----:B------:R-:W-:-:S02]  /*d3b0*/  ISETP.LT.OR P4, PT, R11, 0x4a, P4 ;  /* 0x0000004a0b00780c */ /* 0x000fc40002781670 */
[----:B------:R-:W-:Y:S02]  /*d3c0*/  FMNMX.FTZ R47, R84, R47, !PT ;  /* 0x0000002f542f7209 */ /* 0x000fe40007810000 */
[----:B------:R-:W-:Y:S01]  /*d3d0*/  ISETP.GT.AND P3, PT, R21, 0x51, P1 ;  /* 0x000000511500780c */ /* 0x000fe20000f64270 */
[----:B------:R-:W-:Y:S01]  /*d3e0*/  MUFU.EX2 R72, R72 ;  /* 0x0000004800487308 */ /* 0x000fe20000000800 */
[----:B------:R-:W-:Y:S01]  /*d3f0*/  ISETP.LT.OR P2, PT, R11, 0x51, P2 ;  /* 0x000000510b00780c */ /* 0x000fe20001741670 */
[-CC-:B0-----:R-:W-:Y:S01]  /*d400*/  FFMA.FTZ R128, R120, R9.reuse, -R7.reuse ;  /* 0x0000000978807223 */ /* 0x181fe20000010807 */
        /* <DEDUP_REMOVED lines=9> */
[----:B------:R0:W-:Y:S01]  /*d4a0*/  MUFU.EX2 R47, R132 ;  /* 0x00000084002f7308 */ /* 0x0001e20000000800 */
[----:B------:R-:W-:Y:S02]  /*d4b0*/  ISETP.LT.OR P5, PT, R11, 0x59, P5 ;  /* 0x000000590b00780c */ /* 0x000fe40002fa1670 */
[----:B------:R-:W-:Y:S02]  /*d4c0*/  FSEL R54, R54, -INF , !P3 ;  /* 0xff80000036367808 */ /* 0x000fe40005800000 */
[----:B------:R-:W-:-:S02]  /*d4d0*/  FMNMX.FTZ R49, R52, R49, !PT ;  /* 0x0000003134317209 */ /* 0x000fc40007810000 */
[----:B------:R-:W-:Y:S01]  /*d4e0*/  ISETP.GT.AND P2, PT, R21, 0x60, P1 ;  /* 0x000000601500780c */ /* 0x000fe20000f44270 */
[----:B------:R-:W-:Y:S01]  /*d4f0*/  MUFU.EX2 R35, R35 ;  /* 0x0000002300237308 */ /* 0x000fe20000000800 */
[----:B------:R-:W-:Y:S01]  /*d500*/  FSEL R86, R56, -INF , !P5 ;  /* 0xff80000038567808 */ /* 0x000fe20006800000 */
[----:B0-----:R-:W-:Y:S01]  /*d510*/  FFMA.FTZ R132, R138, R9, -R7 ;  /* 0x000000098a847223 */ /* 0x001fe20000010807 */
[----:B------:R-:W-:Y:S02]  /*d520*/  ISETP.LT.OR P4, PT, R11, 0x5a, P4 ;  /* 0x0000005a0b00780c */ /* 0x000fe40002781670 */
[----:B------:R-:W-:Y:S02]  /*d530*/  FMNMX.FTZ R49, R54, R49, !PT ;  /* 0x0000003136317209 */ /* 0x000fe40007810000 */
[----:B------:R-:W-:Y:S01]  /*d540*/  ISETP.GT.AND P3, PT, R21, 0x61, P1 ;  /* 0x000000611500780c */ /* 0x000fe20000f64270 */
[----:B------:R-:W-:Y:S01]  /*d550*/  MUFU.EX2 R6, R6 ;  /* 0x0000000600067308 */ /* 0x000fe20000000800 */
[----:B------:R-:W-:-:S02]  /*d560*/  ISETP.LT.OR P2, PT, R11, 0x61, P2 ;  /* 0x000000610b00780c */ /* 0x000fc40001741670 */
[----:B------:R-:W-:Y:S01]  /*d570*/  FSEL R65, R57, -INF , !P4 ;  /* 0xff80000039417808 */ /* 0x000fe20006000000 */
[--C-:B------:R-:W-:Y:S01]  /*d580*/  FFMA.FTZ R57, R144, R9, -R7.reuse ;  /* 0x0000000990397223 */ /* 0x100fe20000010807 */
[----:B------:R-:W-:Y:S01]  /*d590*/  FMNMX.FTZ R10, R86, R49, !PT ;  /* 0x00000031560a7209 */ /* 0x000fe20007810000 */
[----:B------:R-:W-:Y:S01]  /*d5a0*/  FFMA.FTZ R49, R136, R9, -R7 ;  /* 0x0000000988317223 */ /* 0x000fe20000010807 */
[----:B------:R-:W-:Y:S01]  /*d5b0*/  ISETP.GT.AND P5, PT, R21, 0x68, P1 ;  /* 0x000000681500780c */ /* 0x000fe20000fa4270 */
[----:B------:R-:W-:Y:S01]  /*d5c0*/  MUFU.EX2 R37, R37 ;  /* 0x0000002500257308 */ /* 0x000fe20000000800 */
[----:B------:R-:W-:Y:S02]  /*d5d0*/  FSEL R58, R58, -INF , !P2 ;  /* 0xff8000003a3a7808 */ /* 0x000fe40005000000 */
[----:B------:R-:W-:Y:S02]  /*d5e0*/  ISETP.LT.OR P3, PT, R11, 0x62, P3 ;  /* 0x000000620b00780c */ /* 0x000fe40001f61670 */
[----:B------:R-:W-:-:S02]  /*d5f0*/  FMNMX.FTZ R51, R65, R10, !PT ;  /* 0x0000000a41337209 */ /* 0x000fc40007810000 */
[----:B------:R-:W-:Y:S01]  /*d600*/  ISETP.LT.OR P5, PT, R11, 0x69, P5 ;  /* 0x000000690b00780c */ /* 0x000fe20002fa1670 */
[----:B------:R-:W-:Y:S01]  /*d610*/  MUFU.EX2 R34, R34 ;  /* 0x0000002200227308 */ /* 0x000fe20000000800 */
[----:B------:R-:W-:Y:S02]  /*d620*/  ISETP.GT.AND P4, PT, R21, 0x69, P1 ;  /* 0x000000691500780c */ /* 0x000fe40000f84270 */
[----:B------:R-:W-:Y:S02]  /*d630*/  FSEL R59, R59, -INF , !P3 ;  /* 0xff8000003b3b7808 */ /* 0x000fe40005800000 */
[----:B------:R-:W-:Y:S02]  /*d640*/  FMNMX.FTZ R10, R58, R51, !PT ;  /* 0x000000333a0a7209 */ /* 0x000fe40007810000 */
[----:B------:R-:W-:Y:S01]  /*d650*/  FSEL R60, R60, -INF , !P5 ;  /* 0xff8000003c3c7808 */ /* 0x000fe20006800000 */
[----:B------:R-:W-:Y:S01]  /*d660*/  MUFU.EX2 R36, R36 ;  /* 0x0000002400247308 */ /* 0x000fe20000000800 */
[----:B------:R-:W-:-:S02]  /*d670*/  ISETP.GT.AND P2, PT, R21, 0x70, P1 ;  /* 0x000000701500780c */ /* 0x000fc40000f44270 */
[C---:B------:R-:W-:Y:S02]  /*d680*/  ISETP.GT.AND P3, PT, R21.reuse, 0x71, P1 ;  /* 0x000000711500780c */ /* 0x040fe40000f64270 */
[C---:B------:R-:W-:Y:S02]  /*d690*/  ISETP.GT.AND P5, PT, R21.reuse, 0x78, P1 ;  /* 0x000000781500780c */ /* 0x040fe40000fa4270 */
[----:B------:R-:W-:Y:S01]  /*d6a0*/  ISETP.GT.AND P1, PT, R21, 0x79, P1 ;  /* 0x000000791500780c */ /* 0x000fe20000f24270 */
[----:B------:R-:W-:Y:S01]  /*d6b0*/  MUFU.EX2 R40, R40 ;  /* 0x0000002800287308 */ /* 0x000fe20000000800 */
[----:B------:R-:W-:Y:S02]  /*d6c0*/  ISETP.LT.OR P4, PT, R11, 0x6a, P4 ;  /* 0x0000006a0b00780c */ /* 0x000fe40002781670 */
[----:B------:R-:W-:Y:S01]  /*d6d0*/  FMNMX.FTZ R21, R59, R10, !PT ;  /* 0x0000000a3b157209 */ /* 0x000fe20007810000 */
[----:B------:R-:W-:Y:S01]  /*d6e0*/  FFMA.FTZ R10, R140, R9, -R7 ;  /* 0x000000098c0a7223 */ /* 0x000fe20000010807 */
[----:B------:R-:W-:-:S02]  /*d6f0*/  ISETP.LT.OR P2, PT, R11, 0x71, P2 ;  /* 0x000000710b00780c */ /* 0x000fc40001741670 */
[----:B------:R-:W-:Y:S01]  /*d700*/  FSEL R136, R61, -INF , !P4 ;  /* 0xff8000003d887808 */ /* 0x000fe20006000000 */
[----:B------:R-:W-:Y:S01]  /*d710*/  MUFU.EX2 R42, R42 ;  /* 0x0000002a002a7308 */ /* 0x000fe20000000800 */
[----:B------:R-:W-:Y:S02]  /*d720*/  FMNMX.FTZ R21, R60, R21, !PT ;  /* 0x000000153c157209 */ /* 0x000fe40007810000 */
[C---:B------:R-:W-:Y:S02]  /*d730*/  ISETP.LT.OR P3, PT, R11.reuse, 0x72, P3 ;  /* 0x000000720b00780c */ /* 0x040fe40001f61670 */
[----:B------:R-:W-:Y:S02]  /*d740*/  FSEL R62, R62, -INF , !P2 ;  /* 0xff8000003e3e7808 */ /* 0x000fe40005000000 */
[----:B------:R-:W-:Y:S01]  /*d750*/  FMNMX.FTZ R51, R136, R21, !PT ;  /* 0x0000001588337209 */ /* 0x000fe20007810000 */
[----:B------:R-:W-:Y:S01]  /*d760*/  MUFU.EX2 R46, R46 ;  /* 0x0000002e002e7308 */ /* 0x000fe20000000800 */
[----:B------:R-:W-:-:S02]  /*d770*/  ISETP.LT.OR P5, PT, R11, 0x79, P5 ;  /* 0x000000790b00780c */ /* 0x000fc40002fa1670 */
[----:B------:R-:W-:Y:S02]  /*d780*/  FSEL R138, R63, -INF , !P3 ;  /* 0xff8000003f8a7808 */ /* 0x000fe40005800000 */
[----:B------:R-:W-:Y:S02]  /*d790*/  FMNMX.FTZ R51, R62, R51, !PT ;  /* 0x000000333e337209 */ /* 0x000fe40007810000 */
[----:B------:R-:W-:Y:S01]  /*d7a0*/  ISETP.LT.OR P1, PT, R11, 0x7a, P1 ;  /* 0x0000007a0b00780c */ /* 0x000fe20000f21670 */
[----:B------:R0:W-:Y:S01]  /*d7b0*/  MUFU.EX2 R21, R10 ;  /* 0x0000000a00157308 */ /* 0x0001e20000000800 */
[----:B------:R-:W-:Y:S01]  /*d7c0*/  FSEL R140, R67, -INF , !P5 ;  /* 0xff800000438c7808 */ /* 0x000fe20006800000 */
[----:B------:R-:W-:Y:S01]  /*d7d0*/  FFMA.FTZ R11, R31, R9, -R7 ;  /* 0x000000091f0b7223 */ /* 0x000fe20000010807 */
[----:B------:R-:W-:Y:S02]  /*d7e0*/  FMNMX.FTZ R51, R138, R51, !PT ;  /* 0x000000338a337209 */ /* 0x000fe40007810000 */
[----:B------:R-:W-:-:S02]  /*d7f0*/  FSEL R142, R69, -INF , !P1 ;  /* 0xff800000458e7808 */ /* 0x000fc40004800000 */
[----:B------:R-:W-:Y:S01]  /*d800*/  FMNMX.FTZ R51, R140, R51, !PT ;  /* 0x000000338c337209 */ /* 0x000fe20007810000 */
[----:B------:R-:W-:Y:S01]  /*d810*/  MUFU.EX2 R49, R49 ;  /* 0x0000003100317308 */ /* 0x000fe20000000800 */
[----:B------:R-:W-:Y:S02]  /*d820*/  FSEL R56, R12, RZ, P6 ;  /* 0x000000ff0c387208 */ /* 0x000fe40003000000 */
[----:B------:R-:W-:-:S03]  /*d830*/  FMNMX.FTZ R51, R142, R51, !PT ;  /* 0x000000338e337209 */ /* 0x000fc60007810000 */
[----:B------:R-:W-:Y:S01]  /*d840*/  FADD.FTZ R56, -R56, R3 ;  /* 0x0000000338387221 */ /* 0x000fe20000010100 */
[-C--:B------:R-:W-:Y:S01]  /*d850*/  FFMA.FTZ R3, R25, R9.reuse, -R7 ;  /* 0x0000000919037223 */ /* 0x080fe20000010807 */
[----:B0-----:R-:W0:Y:S01]  /*d860*/  SHFL.BFLY PT, R10, R51, 0x2, 0x1f ;  /* 0x0c401f00330a7f89 */ /* 0x001e2200000e0000 */
[----:B------:R-:W-:Y:S01]  /*d870*/  MUFU.EX2 R132, R132 ;  /* 0x0000008400847308 */ /* 0x000fe20000000800 */
[----:B------:R-:W-:-:S07]  /*d880*/  FMUL.FTZ R56, R56, R9 ;  /* 0x0000000938387220 */ /* 0x000fce0000410000 */
[----:B------:R-:W1:Y:S08]  /*d890*/  MUFU.EX2 R56, R56 ;  /* 0x0000003800387308 */ /* 0x000e700000000800 */
        /* <DEDUP_REMOVED lines=8> */
[----:B0-----:R-:W-:-:S04]  /*d920*/  FMNMX.FTZ R10, R10, R61, !PT ;  /* 0x0000003d0a0a7209 */ /* 0x001fc80007810000 */
[C---:B------:R-:W-:Y:S01]  /*d930*/  FSETP.NEU.FTZ.AND P1, PT, R10.reuse, -INF , PT ;  /* 0xff8000000a00780b */ /* 0x040fe20003f3d000 */
[C---:B------:R-:W-:Y:S02]  /*d940*/  FMUL.FTZ R25, R10.reuse, R9 ;  /* 0x000000090a197220 */ /* 0x040fe40000410000 */
[----:B------:R-:W-:Y:S01]  /*d950*/  MUFU.EX2 R53, R53 ;  /* 0x0000003500357308 */ /* 0x000fe20000000800 */
[----:B------:R-:W-:Y:S02]  /*d960*/  FSEL R7, R10, RZ, P1 ;  /* 0x000000ff0a077208 */ /* 0x000fe40000800000 */
[----:B------:R-:W-:-:S03]  /*d970*/  FSEL R25, R25, RZ, P1 ;  /* 0x000000ff19197208 */ /* 0x000fc60000800000 */
[----:B------:R-:W-:Y:S02]  /*d980*/  FADD.FTZ R4, -R7, R4 ;  /* 0x0000000407047221 */ /* 0x000fe40000010100 */
[----:B------:R-:W-:Y:S01]  /*d990*/  MUFU.EX2 R124, R124 ;  /* 0x0000007c007c7308 */ /* 0x000fe20000000800 */
[-CC-:B------:R-:W-:Y:S01]  /*d9a0*/  FFMA.FTZ R64, R39, R9.reuse, -R25.reuse ;  /* 0x0000000927407223 */ /* 0x180fe20000010819 */
[-CC-:B------:R-:W-:Y:S01]  /*d9b0*/  FFMA.FTZ R149, R68, R9.reuse, -R25.reuse ;  /* 0x0000000944957223 */ /* 0x180fe20000010819 */
[-C--:B------:R-:W-:Y:S01]  /*d9c0*/  FMUL.FTZ R7, R4, R9.reuse ;  /* 0x0000000904077220 */ /* 0x080fe20000410000 */
[-CC-:B------:R-:W-:Y:S01]  /*d9d0*/  FFMA.FTZ R151, R8, R9.reuse, -R25.reuse ;  /* 0x0000000908977223 */ /* 0x180fe20000010819 */
[-CC-:B------:R-:W-:Y:S01]  /*d9e0*/  FFMA.FTZ R8, R13, R9.reuse, -R25.reuse ;  /* 0x000000090d087223 */ /* 0x180fe20000010819 */
[-CC-:B------:R-:W-:Y:S01]  /*d9f0*/  FFMA.FTZ R145, R14, R9.reuse, -R25.reuse ;  /* 0x000000090e917223 */ /* 0x180fe20000010819 */
[-C--:B------:R-:W-:Y:S01]  /*da00*/  FFMA.FTZ R14, R20, R9.reuse, -R25 ;  /* 0x00000009140e7223 */ /* 0x080fe20000010819 */
[----:B------:R-:W-:Y:S01]  /*da10*/  MUFU.EX2 R64, R64 ;  /* 0x0000004000407308 */ /* 0x000fe20000000800 */
[----:B-1----:R-:W-:Y:S01]  /*da20*/  FFMA.FTZ R13, R56, R2, R33 ;  /* 0x00000002380d7223 */ /* 0x002fe20000010021 */
        /* <DEDUP_REMOVED lines=19> */
[----:B------:R-:W-:Y:S01]  /*db60*/  FADD.FTZ R27, R37, R2 ;  /* 0x00000002251b7221 */ /* 0x000fe20000010000 */
[-CC-:B------:R-:W-:Y:S01]  /*db70*/  FFMA.FTZ R38, R50, R9.reuse, -R25.reuse ;  /* 0x0000000932267223 */ /* 0x180fe20000010819 */
[-C--:B------:R-:W-:Y:S01]  /*db80*/  FFMA.FTZ R129, R52, R9.reuse, -R25 ;  /* 0x0000000934817223 */ /* 0x080fe20000010819 */
[----:B------:R-:W2:Y:S01]  /*db90*/  MUFU.EX2 R151, R151 ;  /* 0x0000009700977308 */ /* 0x000ea20000000800 */
[----:B0-----:R-:W-:Y:S01]  /*dba0*/  FFMA.FTZ R0, R7, R0, R64 ;  /* 0x0000000007007223 */ /* 0x001fe20000010040 */
[----:B------:R-:W-:Y:S01]  /*dbb0*/  FADD.FTZ R2, R34, R27 ;  /* 0x0000001b22027221 */ /* 0x000fe20000010000 */
[-CC-:B------:R-:W-:Y:S01]  /*dbc0*/  FFMA.FTZ R44, R54, R9.reuse, -R25.reuse ;  /* 0x00000009362c7223 */ /* 0x180fe20000010819 */
[-CC-:B------:R-:W-:Y:S01]  /*dbd0*/  FFMA.FTZ R131, R86, R9.reuse, -R25.reuse ;  /* 0x0000000956837223 */ /* 0x180fe20000010819 */
[-CC-:B------:R-:W-:Y:S01]  /*dbe0*/  FFMA.FTZ R48, R65, R9.reuse, -R25.reuse ;  /* 0x0000000941307223 */ /* 0x180fe20000010819 */
[----:B------:R-:W-:Y:S01]  /*dbf0*/  FADD.FTZ R27, R41, R2 ;  /* 0x00000002291b7221 */ /* 0x000fe20000010000 */
[-C--:B------:R-:W-:Y:S01]  /*dc00*/  FFMA.FTZ R125, R58, R9.reuse, -R25 ;  /* 0x000000093a7d7223 */ /* 0x080fe20000010819 */
[----:B------:R-:W0:Y:S01]  /*dc10*/  MUFU.EX2 R8, R8 ;  /* 0x0000000800087308 */ /* 0x000e220000000800 */
[----:B-1----:R-:W-:Y:S01]  /*dc20*/  FADD.FTZ R0, R149, R0 ;  /* 0x0000000095007221 */ /* 0x002fe20000010000 */
[----:B------:R-:W-:Y:S01]  /*dc30*/  FADD.FTZ R2, R36, R27 ;  /* 0x0000001b24027221 */ /* 0x000fe20000010000 */
[-CC-:B------:R-:W-:Y:S01]  /*dc40*/  FFMA.FTZ R50, R59, R9.reuse, -R25.reuse ;  /* 0x000000093b327223 */ /* 0x180fe20000010819 */
[-CC-:B------:R-:W-:Y:S01]  /*dc50*/  FFMA.FTZ R127, R60, R9.reuse, -R25.reuse ;  /* 0x000000093c7f7223 */ /* 0x180fe20000010819 */
[-CC-:B------:R-:W-:Y:S01]  /*dc60*/  FFMA.FTZ R52, R136, R9.reuse, -R25.reuse ;  /* 0x0000000988347223 */ /* 0x180fe20000010819 */
[----:B------:R-:W-:Y:S01]  /*dc70*/  FADD.FTZ R27, R43, R2 ;  /* 0x000000022b1b7221 */ /* 0x000fe20000010000 */
[-C--:B------:R-:W-:Y:S01]  /*dc80*/  FFMA.FTZ R121, R62, R9.reuse, -R25 ;  /* 0x000000093e797223 */ /* 0x080fe20000010819 */
[----:B------:R-:W1:Y:S01]  /*dc90*/  MUFU.EX2 R145, R145 ;  /* 0x0000009100917308 */ /* 0x000e620000000800 */
[----:B--2---:R-:W-:Y:S01]  /*dca0*/  FADD.FTZ R13, R151, R0 ;  /* 0x00000000970d7221 */ /* 0x004fe20000010000 */
[----:B------:R-:W-:Y:S01]  /*dcb0*/  FADD.FTZ R2, R40, R27 ;  /* 0x0000001b28027221 */ /* 0x000fe20000010000 */
[-CC-:B------:R-:W-:Y:S01]  /*dcc0*/  FFMA.FTZ R54, R138, R9.reuse, -R25.reuse ;  /* 0x000000098a367223 */ /* 0x180fe20000010819 */
[-CC-:B------:R-:W-:Y:S01]  /*dcd0*/  FFMA.FTZ R123, R140, R9.reuse, -R25.reuse ;  /* 0x000000098c7b7223 */ /* 0x180fe20000010819 */
[----:B------:R-:W-:Y:S01]  /*dce0*/  FFMA.FTZ R58, R142, R9, -R25 ;  /* 0x000000098e3a7223 */ /* 0x000fe20000010819 */
[----:B------:R-:W-:-:S02]  /*dcf0*/  FADD.FTZ R27, R45, R2 ;  /* 0x000000022d1b7221 */ /* 0x000fc40000010000 */
        /* <DEDUP_REMOVED lines=85> */
.L_x_13742:
[----:B------:R-:W-:Y:S01]  /*e250*/  ULEA UR6, UR26, UR45, 0x3 ;  /* 0x0000002d1a067291 */ /* 0x000fe2000f8e183f */
[----:B------:R-:W-:Y:S01]  /*e260*/  ISETP.GT.AND P1, PT, R5, UR42, PT ;  /* 0x0000002a05007c0c */ /* 0x000fe2000bf24270 */
[----:B------:R-:W-:Y:S01]  /*e270*/  UMOV UR27, UR46 ;  /* 0x0000002e001b7c82 */ /* 0x000fe20008000000 */
[----:B------:R-:W-:Y:S01]  /*e280*/  UMOV UR26, UR36 ;  /* 0x00000024001a7c82 */ /* 0x000fe20008000000 */
        /* <DEDUP_REMOVED lines=13> */
[----:B------:R-:W-:Y:S01]  /*e360*/  SYNCS.ARRIVE.TRANS64.RED.A1T0 RZ, [UR6], RZ ;  /* 0x000000ffffff79a7 */ /* 0x000fe20008100406 */
        /* <DEDUP_REMOVED lines=51> */
[-C--:B------:R-:W-:Y:S01]  /*e6a0*/  FMUL.FTZ R115, R115, R7.reuse ;  /* 0x0000000773737220 */ /* 0x080fe20000410000 */
[-C--:B------:R-:W-:Y:S01]  /*e6b0*/  FMUL.FTZ R118, R118, R7.reuse ;  /* 0x0000000776767220 */ /* 0x080fe20000410000 */
[----:B------:R-:W-:Y:S01]  /*e6c0*/  FMUL.FTZ R119, R119, R7 ;  /* 0x0000000777777220 */ /* 0x000fe20000410000 */
[----:B------:R-:W-:-:S02]  /*e6d0*/  IMAD.MOV.U32 R4, RZ, RZ, R10 ;  /* 0x000000ffff047224 */ /* 0x000fc400078e000a */
[----:B------:R-:W-:Y:S01]  /*e6e0*/  IMAD.MOV.U32 R3, RZ, RZ, R12 ;  /* 0x000000ffff037224 */ /* 0x000fe200078e000c */
[----:B------:R-:W-:Y:S06]  /*e6f0*/  @P1 BRA `(.L_x_13743) ;  /* 0xffffffc800941947 */ /* 0x000fec000383ffff */
.L_x_13724:
[----:B------:R-:W-:Y:S06]  /*e700*/  BAR.ARV 0x8, 0x200 ;  /* 0x0208000000007b1d */ /* 0x000fec0000002000 */
[----:B------:R-:W-:Y:S05]  /*e710*/  @!P0 BRA `(.L_x_13744) ;  /* 0x0000000000048947 */ /* 0x000fea0003800000 */
[----:B------:R-:W-:Y:S01]  /*e720*/  BPT.TRAP 0x1 ;  /* 0x000000040000795c */ /* 0x000fe20000300000 */
.L_x_13744:
[----:B------:R-:W-:Y:S01]  /*e730*/  ULEA UR5, UR36, UR45, 0x3 ;  /* 0x0000002d24057291 */ /* 0x000fe2000f8e183f */
[----:B------:R-:W-:-:S05]  /*e740*/  IMAD.U32 R3, RZ, RZ, UR46 ;  /* 0x0000002eff037e24 */ /* 0x000fca000f8e00ff */
[----:B------:R-:W-:-:S04]  /*e750*/  SHF.L.U32 R3, R3, 0x1f, RZ ;  /* 0x0000001f03037819 */ /* 0x000fc800000006ff */
[----:B------:R0:W1:Y:S01]  /*e760*/  SYNCS.PHASECHK.TRANS64.TRYWAIT P1, [UR5+0x16850], R3 ;  /* 0x01685003ff0075a7 */ /* 0x0000620008020145 */
[----:B------:R-:W-:Y:S05]  /*e770*/  @!P0 BRA `(.L_x_13745) ;  /* 0x0000000000048947 */ /* 0x000fea0003800000 */
[----:B------:R-:W-:Y:S01]  /*e780*/  BPT.TRAP 0x1 ;  /* 0x000000040000795c */ /* 0x000fe20000300000 */
.L_x_13745:
[----:B-1----:R-:W-:Y:S05]  /*e790*/  @P1 BRA `(.L_x_13746) ;  /* 0x0000000000081947 */ /* 0x002fea0003800000 */
[----:B------:R-:W1:Y:S02]  /*e7a0*/  SYNCS.PHASECHK.TRANS64.TRYWAIT P1, [UR5+0x16850], R3 ;  /* 0x01685003ff0075a7 */ /* 0x000e640008020145 */
[----:B-1----:R-:W-:Y:S05]  /*e7b0*/  @!P1 BRA `(.L_x_13747) ;  /* 0x00000068002c9947 */ /* 0x002fea0003800000 */
.L_x_13746:
[----:B------:R-:W-:Y:S01]  /*e7c0*/  UIADD3 UR45, UR45, 0x400, URZ ;  /* 0x000004002d2d7890 */ /* 0x000fe2000fffe03f */
[----:B------:R-:W-:Y:S01]  /*e7d0*/  WARPGROUP.ARRIVE ;  /* 0x00000000000079c5 */ /* 0x000fe20000000000 */
[----:B------:R-:W-:Y:S01]  /*e7e0*/  UMOV UR7, 0x40000040 ;  /* 0x4000004000077882 */ /* 0x000fe20000000000 */
[----:B01----:R-:W0:Y:S01]  /*e7f0*/  SHFL.BFLY PT, R3, R2, 0x2, 0x1f ;  /* 0x0c401f0002037f89 */ /* 0x003e2200000e0000 */
[----:B------:R-:W-:Y:S01]  /*e800*/  USHF.R.U32.HI UR45, URZ, 0x4, UR45 ;  /* 0x000000043f2d7899 */ /* 0x000fe2000801162d */
[----:B------:R-:W-:Y:S01]  /*e810*/  CS2R R26, SRZ ;  /* 0x00000000001a7805 */ /* 0x000fe2000001ff00 */
[----:B------:R-:W-:Y:S01]  /*e820*/  IMAD.MOV.U32 R30, RZ, RZ, -0x800000 ;  /* 0xff800000ff1e7424 */ /* 0x000fe200078e00ff */
[----:B------:R-:W1:Y:S01]  /*e830*/  SHFL.BFLY PT, R5, R0, 0x2, 0x1f ;  /* 0x0c401f0000057f89 */ /* 0x000e6200000e0000 */
[----:B------:R-:W-:-:S04]  /*e840*/  ULOP3.LUT UR4, UR45, 0x3fff, URZ, 0xc0, !UPT ;  /* 0x00003fff2d047892 */ /* 0x000fc8000f8ec03f */
[----:B------:R-:W-:-:S07]  /*e850*/  ULEA UR4, UR36, UR4, 0xa ;  /* 0x0000000424047291 */ /* 0x000fce000f8e503f */
[----:B------:R-:W-:Y:S02]  /*e860*/  UMOV UR6, UR4 ;  /* 0x0000000400067c82 */ /* 0x000fe40008000000 */
[----:B------:R-:W-:Y:S01]  /*e870*/  HGMMA.64x64x16.F32 R88, R148, gdesc[UR4].tnspB, R88, gsb0 ;  /* 0x40e0000494587df0 */ /* 0x000fe20008000858 */
[----:B------:R-:W-:Y:S01]  /*e880*/  UIADD3 UR6, UR4, 0x80, URZ ;  /* 0x0000008004067890 */ /* 0x000fe2000fffe03f */
[----:B------:R-:W-:Y:S01]  /*e890*/  UMOV UR7, 0x40000040 ;  /* 0x4000004000077882 */ /* 0x000fe20000000000 */
[----:B0-----:R-:W-:Y:S01]  /*e8a0*/  FADD.FTZ R3, R3, R2 ;  /* 0x0000000203037221 */ /* 0x001fe20000010000 */
[----:B-1----:R-:W-:-:S04]  /*e8b0*/  FADD.FTZ R5, R5, R0 ;  /* 0x0000000005057221 */ /* 0x002fc80000010000 */
        /* <DEDUP_REMOVED lines=54> */
.L_x_13748:
        /* <DEDUP_REMOVED lines=42> */
.L_x_13670:
        /* <DEDUP_REMOVED lines=12> */
[----:B------:R-:W-:Y:S01]  /*ef80*/  USHF.R.S32.HI UR12, URZ, 0x1f, UR41 ;  /* 0x0000001f3f0c7899 */ /* 0x000fe20008011429 */
[----:B------:R-:W-:Y:S01]  /*ef90*/  VIADD R45, R17, UR38 ;  /* 0x00000026112d7c36 */ /* 0x000fe20008000000 */
        /* <DEDUP_REMOVED lines=18> */
[----:B------:R-:W-:Y:S01]  /*f0c0*/  ULDC UR5, c[0x0][0xa88] ;  /* 0x0002a20000057ab9 */ /* 0x000fe20000000800 */
[----:B------:R-:W-:Y:S01]  /*f0d0*/  BAR.SYNC.DEFER_BLOCKING 0x1, 0x180 ;  /* 0x0046000000007b1d */ /* 0x000fe20000010000 */
[----:B-1----:R-:W-:-:S05]  /*f0e0*/  ISETP.NE.AND P1, PT, R32, 0x1, PT ;  /* 0x000000012000780c */ /* 0x002fca0003f25270 */
[----:B------:R-:W-:Y:S01]  /*f0f0*/  ULDC.64 UR10, c[0x0][0xaf0] ;  /* 0x0002bc00000a7ab9 */ /* 0x000fe20000000a00 */
[----:B------:R-:W-:Y:S02]  /*f100*/  MOV R2, R31 ;  /* 0x0000001f00027202 */ /* 0x000fe40000000f00 */
[----:B0-----:R-:W-:-:S03]  /*f110*/  MOV R3, R4 ;  /* 0x0000000400037202 */ /* 0x001fc60000000f00 */
[--C-:B------:R-:W-:Y:S02]  /*f120*/  IMAD.WIDE R10, R156, 0x2, R2.reuse ;  /* 0x000000029c0a7825 */ /* 0x100fe400078e0202 */
[----:B------:R-:W0:Y:S02]  /*f130*/  @P1 LDC R20, c[0x0][0xbec] ;  /* 0x0002fb00ff141b82 */ /* 0x000e240000000800 */
[----:B------:R-:W-:Y:S01]  /*f140*/  IMAD.WIDE R2, R5, 0x2, R2 ;  /* 0x0000000205027825 */ /* 0x000fe200078e0202 */
[C---:B------:R-:W-:Y:S02]  /*f150*/  LOP3.LUT R4, R10.reuse, 0x380, RZ, 0xc0, !PT ;  /* 0x000003800a047812 */ /* 0x040fe400078ec0ff */
[----:B------:R-:W-:Y:S02]  /*f160*/  IADD3 R39, P0, R10, 0x60, RZ ;  /* 0x000000600a277810 */ /* 0x000fe40007f1e0ff */
[----:B------:R-:W-:Y:S01]  /*f170*/  SHF.R.U64 R5, R4, 0x3, RZ ;  /* 0x0000000304057819 */ /* 0x000fe200000012ff */
[----:B------:R-:W1:Y:S01]  /*f180*/  @P1 LDC R43, c[0x0][0xbf0] ;  /* 0x0002fc00ff2b1b82 */ /* 0x000e620000000800 */
[----:B------:R-:W-:Y:S01]  /*f190*/  LOP3.LUT R4, R39, 0x380, RZ, 0xc0, !PT ;  /* 0x0000038027047812 */ /* 0x000fe200078ec0ff */
[----:B------:R-:W-:Y:S01]  /*f1a0*/  IMAD.X R9, RZ, RZ, R11, P0 ;  /* 0x000000ffff097224 */ /* 0x000fe200000e060b */
[----:B------:R-:W-:-:S02]  /*f1b0*/  IADD3 R37, P2, R10, 0x40, RZ ;  /* 0x000000400a257810 */ /* 0x000fc40007f5e0ff */
[----:B------:R-:W-:Y:S02]  /*f1c0*/  SHF.R.U64 R4, R4, 0x3, RZ ;  /* 0x0000000304047819 */ /* 0x000fe400000012ff */
[----:B------:R-:W-:Y:S01]  /*f1d0*/  IADD3 R33, P3, R10, 0x20, RZ ;  /* 0x000000200a217810 */ /* 0x000fe20007f7e0ff */
[--C-:B------:R-:W-:Y:S01]  /*f1e0*/  IMAD.X R7, RZ, RZ, R11.reuse, P2 ;  /* 0x000000ffff077224 */ /* 0x100fe200010e060b */
[----:B------:R-:W-:Y:S02]  /*f1f0*/  LOP3.LUT R6, R37, 0x380, RZ, 0xc0, !PT ;  /* 0x0000038025067812 */ /* 0x000fe400078ec0ff */
[----:B------:R-:W-:Y:S02]  /*f200*/  LOP3.LUT R8, R4, R39, RZ, 0x3c, !PT ;  /* 0x0000002704087212 */ /* 0x000fe400078e3cff */
[----:B------:R-:W-:Y:S01]  /*f210*/  LOP3.LUT R10, R5, R10, RZ, 0x3c, !PT ;  /* 0x0000000a050a7212 */ /* 0x000fe200078e3cff */
[----:B------:R-:W-:Y:S01]  /*f220*/  IMAD.X R5, RZ, RZ, R11, P3 ;  /* 0x000000ffff057224 */ /* 0x000fe200018e060b */
[----:B------:R-:W-:Y:S01]  /*f230*/  LOP3.LUT R4, R33, 0x380, RZ, 0xc0, !PT ;  /* 0x0000038021047812 */ /* 0x000fe200078ec0ff */
[----:B0-----:R-:W-:Y:S01]  /*f240*/  @P1 IMAD.HI.U32 R20, R45, R20, RZ ;  /* 0x000000142d141227 */ /* 0x001fe200078e00ff */
[----:B------:R-:W-:-:S02]  /*f250*/  SHF.R.U64 R6, R6, 0x3, RZ ;  /* 0x0000000306067819 */ /* 0x000fc400000012ff */
[----:B------:R-:W-:Y:S02]  /*f260*/  IADD3 R39, P3, R2, 0x1800, RZ ;  /* 0x0000180002277810 */ /* 0x000fe40007f7e0ff */
[----:B------:R-:W-:Y:S02]  /*f270*/  SHF.R.U64 R4, R4, 0x3, RZ ;  /* 0x0000000304047819 */ /* 0x000fe400000012ff */
[----:B------:R-:W-:Y:S01]  /*f280*/  LOP3.LUT R6, R6, R37, RZ, 0x3c, !PT ;  /* 0x0000002506067212 */ /* 0x000fe200078e3cff */
[----:B------:R-:W-:Y:S01]  /*f290*/  IMAD.X R29, RZ, RZ, R3, P3 ;  /* 0x000000ffff1d7224 */ /* 0x000fe200018e0603 */
[----:B------:R-:W-:Y:S02]  /*f2a0*/  LOP3.LUT R28, R39, 0x380, RZ, 0xc0, !PT ;  /* 0x00000380271c7812 */ /* 0x000fe400078ec0ff */
[----:B------:R-:W-:Y:S02]  /*f2b0*/  IADD3 R37, P2, R2, 0x3000, RZ ;  /* 0x0000300002257810 */ /* 0x000fe40007f5e0ff */
[----:B------:R-:W-:Y:S01]  /*f2c0*/  LOP3.LUT R4, R4, R33, RZ, 0x3c, !PT ;  /* 0x0000002104047212 */ /* 0x000fe200078e3cff */
[----:B------:R-:W-:Y:S01]  /*f2d0*/  IMAD.MOV.U32 R33, RZ, RZ, R45 ;  /* 0x000000ffff217224 */ /* 0x000fe200078e002d */
[----:B------:R-:W-:Y:S01]  /*f2e0*/  SHF.R.U64 R28, R28, 0x3, RZ ;  /* 0x000000031c1c7819 */ /* 0x000fe200000012ff */
[----:B------:R-:W-:Y:S01]  /*f2f0*/  IMAD.X R21, RZ, RZ, R3, P2 ;  /* 0x000000ffff157224 */ /* 0x000fe200010e0603 */
[----:B------:R-:W-:-:S02]  /*f300*/  LOP3.LUT R36, R37, 0x380, RZ, 0xc0, !PT ;  /* 0x0000038025247812 */ /* 0x000fc400078ec0ff */
[----:B-1----:R-:W-:Y:S02]  /*f310*/  @P1 SHF.R.U32.HI R33, RZ, R43, R20 ;  /* 0x0000002bff211219 */ /* 0x002fe40000011614 */
[----:B------:R-:W-:Y:S02]  /*f320*/  LOP3.LUT R28, R28, R39, RZ, 0x3c, !PT ;  /* 0x000000271c1c7212 */ /* 0x000fe400078e3cff */
[----:B------:R-:W-:Y:S01]  /*f330*/  SHF.R.U64 R20, R36, 0x3, RZ ;  /* 0x0000000324147819 */ /* 0x000fe200000012ff */
[----:B------:R-:W-:Y:S01]  /*f340*/  IMAD.MOV R39, RZ, RZ, -R33 ;  /* 0x000000ffff277224 */ /* 0x000fe200078e0a21 */
[----:B------:R-:W-:Y:S01]  /*f350*/  MOV R44, R10 ;  /* 0x0000000a002c7202 */ /* 0x000fe20000000f00 */
[----:B------:R-:W-:Y:S01]  /*f360*/  IMAD.U32 R36, RZ, RZ, UR8 ;  /* 0x00000008ff247e24 */ /* 0x000fe2000f8e00ff */
[----:B------:R-:W-:Y:S01]  /*f370*/  LOP3.LUT R20, R20, R37, RZ, 0x3c, !PT ;  /* 0x0000002514147212 */ /* 0x000fe200078e3cff */
[----:B------:R-:W-:Y:S01]  /*f380*/  IMAD R37, R32, R39, R45 ;  /* 0x0000002720257224 */ /* 0x000fe200078e022d */
[----:B------:R-:W-:Y:S01]  /*f390*/  SHF.R.S32.HI R11, RZ, 0x1f, R33 ;  /* 0x0000001fff0b7819 */ /* 0x000fe20000011421 */
[----:B------:R-:W-:Y:S01]  /*f3a0*/  ULDC.64 UR8, c[0x0][0xae8] ;  /* 0x0002ba0000087ab9 */ /* 0x000fe20000000a00 */
[----:B------:R-:W-:-:S02]  /*f3b0*/  IADD3 R10, P0, R33, UR6, RZ ;  /* 0x00000006210a7c10 */ /* 0x000fc4000ff1e0ff */
[----:B------:R-:W-:Y:S02]  /*f3c0*/  SHF.R.S32.HI R33, RZ, 0x1f, R37 ;  /* 0x0000001fff217819 */ /* 0x000fe40000011425 */
[----:B------:R-:W-:Y:S01]  /*f3d0*/  IADD3.X R11, R11, UR7, R36, P0, !PT ;  /* 0x000000070b0b7c10 */ /* 0x000fe200087fe424 */
[----:B------:R-:W-:Y:S01]  /*f3e0*/  ULDC.64 UR6, c[0x0][0xb88] ;  /* 0x0002e20000067ab9 */ /* 0x000fe20000000a00 */
[----:B------:R-:W-:Y:S01]  /*f3f0*/  MOV R40, R8 ;  /* 0x0000000800287202 */ /* 0x000fe20000000f00 */
[----:B------:R-:W-:Y:S01]  /*f400*/  IMAD R8, R33, UR6, RZ ;  /* 0x0000000621087c24 */ /* 0x000fe2000f8e02ff */
[----:B------:R-:W-:Y:S01]  /*f410*/  MOV R42, R6 ;  /* 0x00000006002a7202 */ /* 0x000fe20000000f00 */
[----:B------:R-:W-:Y:S01]  /*f420*/  IMAD.WIDE.U32 R6, R37, UR6, R10 ;  /* 0x0000000625067c25 */ /* 0x000fe2000f8e000a */
[----:B------:R-:W-:Y:S02]  /*f430*/  LOP3.LUT P0, RZ, R153, 0x3, RZ, 0xc0, !PT ;  /* 0x0000000399ff7812 */ /* 0x000fe4000780c0ff */
[----:B------:R-:W-:Y:S01]  /*f440*/  MOV R43, R4 ;  /* 0x00000004002b7202 */ /* 0x000fe20000000f00 */
[----:B------:R-:W-:Y:S01]  /*f450*/  IMAD R37, R37, UR7, R8 ;  /* 0x0000000725257c24 */ /* 0x000fe2000f8e0208 */
[----:B------:R-:W-:Y:S01]  /*f460*/  ULDC.64 UR6, c[0x0][0xb50] ;  /* 0x0002d40000067ab9 */ /* 0x000fe20000000a00 */
[----:B------:R-:W-:Y:S01]  /*f470*/  VIADD R10, R155, UR38 ;  /* 0x000000269b0a7c36 */ /* 0x000fe20008000000 */
[----:B------:R-:W-:Y:S01]  /*f480*/  LEA R45, P5, R6, UR6, 0x2 ;  /* 0x00000006062d7c11 */ /* 0x000fe2000f8a10ff */
[----:B------:R-:W-:Y:S01]  /*f490*/  IMAD R33, R32, UR5, RZ ;  /* 0x0000000520217c24 */ /* 0x000fe2000f8e02ff */
[----:B------:R-:W-:Y:S01]  /*f4a0*/  F2FP.F16.F32.PACK_AB R4, R89, R34 ;  /* 0x000000225904723e */ /* 0x000fe200000000ff */
[----:B------:R-:W-:Y:S01]  /*f4b0*/  IMAD.IADD R7, R7, 0x1, R37 ;  /* 0x0000000107077824 */ /* 0x000fe200078e0225 */
[----:B------:R-:W-:Y:S01]  /*f4c0*/  F2FP.F16.F32.PACK_AB R5, R91, R90 ;  /* 0x0000005a5b05723e */ /* 0x000fe200000000ff */
[C---:B------:R-:W-:Y:S01]  /*f4d0*/  VIADD R8, R10.reuse, 0x8 ;  /* 0x000000080a087836 */ /* 0x040fe20000000000 */
[----:B------:R-:W-:Y:S01]  /*f4e0*/  ISETP.GE.OR P4, PT, R10, R33, P0 ;  /* 0x000000210a00720c */ /* 0x000fe20000786670 */
[----:B------:R-:W-:Y:S01]  /*f4f0*/  SHFL.IDX PT, R36, R45, RZ, 0x1c1f ;  /* 0x001c1fff2d247589 */ /* 0x000fe200000e0000 */
[----:B------:R-:W-:-:S02]  /*f500*/  LEA.HI.X R46, R6, UR7, R7, 0x2, P5 ;  /* 0x00000007062e7c11 */ /* 0x000fc4000a8f1407 */
[----:B------:R-:W-:Y:S01]  /*f510*/  ISETP.GE.OR P0, PT, R8, R33, P0 ;  /* 0x000000210800720c */ /* 0x000fe20000706670 */
[----:B------:R-:W-:Y:S01]  /*f520*/  SHFL.IDX PT, R38, R45, 0x1, 0x1c1f ;  /* 0x003c1f002d267f89 */ /* 0x000fe200000e0000 */
[----:B------:R-:W-:Y:S02]  /*f530*/  F2FP.F16.F32.PACK_AB R6, R93, R92 ;  /* 0x0000005c5d06723e */ /* 0x000fe400000000ff */
[----:B------:R-:W-:Y:S01]  /*f540*/  F2FP.F16.F32.PACK_AB R7, R95, R94 ;  /* 0x0000005e5f07723e */ /* 0x000fe200000000ff */
[----:B------:R-:W0:Y:S01]  /*f550*/  SHFL.IDX PT, R37, R46, RZ, 0x1c1f ;  /* 0x001c1fff2e257589 */ /* 0x000e2200000e0000 */
[----:B------:R-:W-:Y:S02]  /*f560*/  F2FP.F16.F32.PACK_AB R8, R97, R96 ;  /* 0x000000606108723e */ /* 0x000fe400000000ff */
[----:B------:R-:W-:Y:S01]  /*f570*/  F2FP.F16.F32.PACK_AB R9, R99, R98 ;  /* 0x000000626309723e */ /* 0x000fe200000000ff */
[----:B------:R-:W-:Y:S01]  /*f580*/  STSM.16.M88.4 [R44], R4 ;  /* 0x000000042c007844 */ /* 0x000fe20000000200 */
[----:B------:R-:W-:-:S02]  /*f590*/  F2FP.F16.F32.PACK_AB R10, R101, R100 ;  /* 0x00000064650a723e */ /* 0x000fc400000000ff */
[----:B------:R-:W-:Y:S01]  /*f5a0*/  F2FP.F16.F32.PACK_AB R11, R103, R102 ;  /* 0x00000066670b723e */ /* 0x000fe200000000ff */
[----:B------:R-:W1:Y:S01]  /*f5b0*/  SHFL.IDX PT, R39, R46, 0x1, 0x1c1f ;  /* 0x003c1f002e277f89 */ /* 0x000e6200000e0000 */
[----:B------:R-:W-:-:S03]  /*f5c0*/  LOP3.LUT R35, R2, 0x380, RZ, 0xc0, !PT ;  /* 0x0000038002237812 */ /* 0x000fc600078ec0ff */
[----:B------:R2:W-:Y:S01]  /*f5d0*/  STSM.16.M88.4 [R43], R8 ;  /* 0x000000082b007844 */ /* 0x0005e20000000200 */
[----:B------:R-:W-:-:S03]  /*f5e0*/  SHF.R.U64 R35, R35, 0x3, RZ ;  /* 0x0000000323237819 */ /* 0x000fc600000012ff */
[----:B------:R-:W-:Y:S01]  /*f5f0*/  STSM.16.M88.4 [R42], R12 ;  /* 0x0000000c2a007844 */ /* 0x000fe20000000200 */
[----:B------:R-:W-:Y:S01]  /*f600*/  LOP3.LUT R34, R35, R2, RZ, 0x3c, !PT ;  /* 0x0000000223227212 */ /* 0x000fe200078e3cff */
[----:B------:R-:W-:Y:S02]  /*f610*/  IMAD.MOV.U32 R35, RZ, RZ, R3 ;  /* 0x000000ffff237224 */ /* 0x000fe400078e0003 */
[----:B------:R-:W-:Y:S01]  /*f620*/  STSM.16.M88.4 [R40], R24 ;  /* 0x0000001828007844 */ /* 0x000fe20000000200 */
[----:B------:R-:W-:Y:S06]  /*f630*/  BAR.SYNC.DEFER_BLOCKING 0x1, 0x180 ;  /* 0x0046000000007b1d */ /* 0x000fec0000010000 */
[----:B0-----:R0:W-:Y:S04]  /*f640*/  @!P4 ST.E desc[UR52][R36.64], R30 ;  /* 0x0000001e2400c985 */ /* 0x0011e8000c101934 */
[----:B-1----:R1:W-:Y:S04]  /*f650*/  @!P0 ST.E desc[UR52][R38.64], R0 ;  /* 0x0000000026008985 */ /* 0x0023e8000c101934 */
[----:B------:R-:W3:Y:S04]  /*f660*/  LD.E.128 R4, desc[UR52][R34.64] ;  /* 0x0000003422047980 */ /* 0x000ee8000c101d00 */
[----:B--2---:R-:W2:Y:S01]  /*f670*/  LD.E.128 R8, desc[UR52][R28.64] ;  /* 0x000000341c087980 */ /* 0x004ea2000c101d00 */
[----:B0-----:R-:W0:Y:S03]  /*f680*/  @P1 LDC R37, c[0x0][0xbf0] ;  /* 0x0002fc00ff251b82 */ /* 0x001e260000000800 */
[----:B------:R4:W2:Y:S01]  /*f690*/  LD.E.128 R12, desc[UR52][R20.64] ;  /* 0x00000034140c7980 */ /* 0x0008a2000c101d00 */
[----:B------:R-:W-:Y:S01]  /*f6a0*/  IADD3 R27, P0, R2, 0x4800, RZ ;  /* 0x00004800021b7810 */ /* 0x000fe20007f1e0ff */
[----:B-1----:R-:W-:Y:S01]  /*f6b0*/  IMAD R0, R18, 0x30, R152 ;  /* 0x0000003012007824 */ /* 0x002fe200078e0298 */
[----:B------:R-:W-:-:S02]  /*f6c0*/  UIMAD UR5, UR12, UR8, URZ ;  /* 0x000000080c0572a4 */ /* 0x000fc4000f8e023f */
[----:B------:R-:W-:Y:S01]  /*f6d0*/  UIMAD.WIDE.U32 UR6, UR41, UR8, URZ ;  /* 0x00000008290672a5 */ /* 0x000fe2000f8e003f */
[----:B------:R-:W-:Y:S01]  /*f6e0*/  IMAD.X R25, RZ, RZ, R3, P0 ;  /* 0x000000ffff197224 */ /* 0x000fe200000e0603 */
[----:B------:R-:W-:Y:S01]  /*f6f0*/  LOP3.LUT R2, R27, 0x380, RZ, 0xc0, !PT ;  /* 0x000003801b027812 */ /* 0x000fe200078ec0ff */
[----:B------:R-:W1:Y:S01]  /*f700*/  @P1 LDC R3, c[0x0][0xbec] ;  /* 0x0002fb00ff031b82 */ /* 0x000e620000000800 */
[----:B----4-:R-:W-:Y:S01]  /*f710*/  VIADD R20, R0, UR38 ;  /* 0x0000002600147c36 */ /* 0x010fe20008000000 */
[----:B------:R-:W-:Y:S01]  /*f720*/  UIMAD UR5, UR41, UR9, UR5 ;  /* 0x00000009290572a4 */ /* 0x000fe2000f8e0205 */
[----:B------:R-:W-:Y:S01]  /*f730*/  SHF.R.U64 R2, R2, 0x3, RZ ;  /* 0x0000000302027819 */ /* 0x000fe200000012ff */
[----:B------:R-:W-:Y:S02]  /*f740*/  UIMAD UR8, UR13, UR10, URZ ;  /* 0x0000000a0d0872a4 */ /* 0x000fe4000f8e023f */
[----:B------:R-:W-:Y:S01]  /*f750*/  UIADD3 UR7, UR7, UR5, URZ ;  /* 0x0000000507077290 */ /* 0x000fe2000fffe03f */
[----:B------:R-:W-:Y:S01]  /*f760*/  IMAD.MOV.U32 R21, RZ, RZ, R20 ;  /* 0x000000ffff157224 */ /* 0x000fe200078e0014 */
[----:B------:R-:W-:Y:S01]  /*f770*/  UIMAD UR5, UR39, UR11, UR8 ;  /* 0x0000000b270572a4 */ /* 0x000fe2000f8e0208 */
[----:B------:R-:W-:Y:S01]  /*f780*/  LOP3.LUT R24, R2, R27, RZ, 0x3c, !PT ;  /* 0x0000001b02187212 */ /* 0x000fe200078e3cff */
[----:B------:R-:W-:Y:S01]  /*f790*/  UIMAD.WIDE.U32 UR6, UR39, UR10, UR6 ;  /* 0x0000000a270672a5 */ /* 0x000fe2000f8e0006 */
[----:B------:R-:W-:Y:S01]  /*f7a0*/  ULDC.64 UR8, c[0x0][0xae0] ;  /* 0x0002b80000087ab9 */ /* 0x000fe20000000a00 */
[----:B-1----:R-:W-:-:S03]  /*f7b0*/  @P1 IMAD.HI.U32 R0, R20, R3, RZ ;  /* 0x0000000314001227 */ /* 0x002fc600078e00ff */
[----:B------:R-:W5:Y:S01]  /*f7c0*/  LD.E.128 R24, desc[UR52][R24.64] ;  /* 0x0000003418187980 */ /* 0x000f62000c101d00 */
[----:B------:R-:W-:Y:S02]  /*f7d0*/  UIADD3 UR5, UR7, UR5, URZ ;  /* 0x0000000507057290 */ /* 0x000fe4000fffe03f */
[----:B------:R-:W-:Y:S01]  /*f7e0*/  IMAD.U32 R3, RZ, RZ, UR7 ;  /* 0x00000007ff037e24 */ /* 0x000fe2000f8e00ff */
[----:B0-----:R-:W-:Y:S01]  /*f7f0*/  @P1 SHF.R.U32.HI R21, RZ, R37, R0 ;  /* 0x00000025ff151219 */ /* 0x001fe20000011600 */
[----:B------:R-:W-:Y:S01]  /*f800*/  IMAD.U32 R2, RZ, RZ, UR6 ;  /* 0x00000006ff027e24 */ /* 0x000fe2000f8e00ff */
[----:B------:R-:W-:Y:S01]  /*f810*/  ULDC.64 UR6, c[0x0][0xad8] ;  /* 0x0002b60000067ab9 */ /* 0x000fe20000000a00 */
[----:B------:R-:W-:Y:S01]  /*f820*/  IMAD.U32 R3, RZ, RZ, UR5 ;  /* 0x00000005ff037e24 */ /* 0x000fe2000f8e00ff */
[--C-:B------:R-:W-:Y:S01]  /*f830*/  SHF.R.S32.HI R0, RZ, 0x1f, R21.reuse ;  /* 0x0000001fff007819 */ /* 0x100fe20000011415 */
[----:B------:R-:W-:Y:S01]  /*f840*/  IMAD.MOV R29, RZ, RZ, -R21 ;  /* 0x000000ffff1d7224 */ /* 0x000fe200078e0a15 */
[----:B------:R-:W-:Y:S01]  /*f850*/  ULDC UR5, c[0x0][0xac8] ;  /* 0x0002b20000057ab9 */ /* 0x000fe20000000800 */
[----:B------:R-:W-:Y:S01]  /*f860*/  IMAD.WIDE.U32 R2, R21, UR8, R2 ;  /* 0x0000000815027c25 */ /* 0x000fe2000f8e0002 */
[----:B------:R-:W-:Y:S01]  /*f870*/  @!PT LDS RZ, [RZ] ;  /* 0x00000000fffff984 */ /* 0x000fe20000000800 */
[----:B------:R-:W-:Y:S01]  /*f880*/  @!PT LDS RZ, [RZ] ;  /* 0x00000000fffff984 */ /* 0x000fe20000000800 */
[----:B------:R-:W-:Y:S01]  /*f890*/  @!PT LDS RZ, [RZ] ;  /* 0x00000000fffff984 */ /* 0x000fe20000000800 */
[----:B------:R-:W-:Y:S01]  /*f8a0*/  @!PT LDS RZ, [RZ] ;  /* 0x00000000fffff984 */ /* 0x000fe20000000800 */
[----:B------:R0:W-:Y:S06]  /*f8b0*/  MEMBAR.ALL.CTA ;  /* 0x0000000000007992 */ /* 0x0001ec0000008000 */
[----:B0-----:R-:W0:Y:S01]  /*f8c0*/  FENCE.VIEW.ASYNC.S ;  /* 0x00000000000073c6 */ /* 0x001e220000000000 */
[----:B------:R-:W-:-:S02]  /*f8d0*/  IMAD R0, R0, UR8, RZ ;  /* 0x0000000800007c24 */ /* 0x000fc4000f8e02ff */
[----:B------:R-:W-:Y:S02]  /*f8e0*/  IMAD R29, R32, R29, R20 ;  /* 0x0000001d201d7224 */ /* 0x000fe400078e0214 */
[----:B------:R-:W-:Y:S02]  /*f8f0*/  IMAD R35, R21, UR9, R0 ;  /* 0x0000000915237c24 */ /* 0x000fe4000f8e0200 */
[----:B------:R-:W-:Y:S01]  /*f900*/  VIADD R34, R152, UR38 ;  /* 0x0000002698227c36 */ /* 0x000fe20008000000 */
[----:B------:R-:W-:Y:S01]  /*f910*/  SHF.R.S32.HI R0, RZ, 0x1f, R29 ;  /* 0x0000001fff007819 */ /* 0x000fe2000001141d */
[----:B------:R-:W-:Y:S02]  /*f920*/  IMAD.IADD R3, R3, 0x1, R35 ;  /* 0x0000000103037824 */ /* 0x000fe400078e0223 */
[----:B------:R-:W-:Y:S02]  /*f930*/  VIADD R31, R31, 0x16820 ;  /* 0x000168201f1f7836 */ /* 0x000fe40000000000 */
[----:B------:R-:W-:-:S02]  /*f940*/  IMAD R0, R0, UR6, RZ ;  /* 0x0000000600007c24 */ /* 0x000fc4000f8e02ff */
[----:B------:R-:W-:Y:S01]  /*f950*/  IMAD.WIDE.U32 R2, R29, UR6, R2 ;  /* 0x000000061d027c25 */ /* 0x000fe2000f8e0002 */
[----:B------:R-:W-:-:S03]  /*f960*/  PRMT R31, RZ, 0x654, R31 ;  /* 0x00000654ff1f7816 */ /* 0x000fc6000000001f */
[----:B------:R-:W-:Y:S01]  /*f970*/  IMAD R21, R29, UR7, R0 ;  /* 0x000000071d157c24 */ /* 0x000fe2000f8e0200 */
[----:B------:R-:W-:Y:S01]  /*f980*/  ULDC.64 UR6, c[0x0][0xa80] ;  /* 0x0002a00000067ab9 */ /* 0x000fe20000000a00 */
[----:B------:R-:W-:Y:S01]  /*f990*/  VIADD R0, R34, 0x30 ;  /* 0x0000003022007836 */ /* 0x000fe20000000000 */
[C---:B------:R-:W-:Y:S01]  /*f9a0*/  LEA R30, P0, R2.reuse, UR6, 0x1 ;  /* 0x00000006021e7c11 */ /* 0x040fe2000f8008ff */
[----:B------:R-:W-:Y:S01]  /*f9b0*/  IMAD.IADD R3, R3, 0x1, R21 ;  /* 0x0000000103037824 */ /* 0x000fe200078e0215 */
[----:B0-----:R0:W-:Y:S03]  /*f9c0*/  SYNCS.ARRIVE.TRANS64.RED.A1T0 RZ, [R31+URZ], RZ ;  /* 0x000000ff1fff79a7 */ /* 0x0011e6000810043f */
[----:B------:R-:W1:Y:S01]  /*f9d0*/  SHFL.IDX PT, R21, R30, RZ, 0x181f ;  /* 0x00181fff1e157589 */ /* 0x000e6200000e0000 */
[----:B------:R-:W-:Y:S01]  /*f9e0*/  LEA.HI.X R32, R2, UR7, R3, 0x1, P0 ;  /* 0x0000000702207c11 */ /* 0x000fe200080f0c03 */
[----:B------:R-:W-:Y:S01]  /*f9f0*/  VIADD R2, R34, 0x60 ;  /* 0x0000006022027836 */ /* 0x000fe20000000000 */
[----:B------:R-:W-:Y:S01]  /*fa00*/  ISETP.GE.AND P0, PT, R22, UR5, PT ;  /* 0x0000000516007c0c */ /* 0x000fe2000bf06270 */
[----:B------:R-:W4:Y:S03]  /*fa10*/  SHFL.IDX PT, R35, R30, 0x1, 0x181f ;  /* 0x00381f001e237f89 */ /* 0x000f2600000e0000 */
[-C--:B------:R-:W-:Y:S01]  /*fa20*/  ISETP.GE.OR P1, PT, R34, R33.reuse, P0 ;  /* 0x000000212200720c */ /* 0x080fe20000726670 */
[----:B------:R-:W4:Y:S01]  /*fa30*/  SHFL.IDX PT, R37, R30, 0x2, 0x181f ;  /* 0x00581f001e257f89 */ /* 0x000f2200000e0000 */
[-C--:B------:R-:W-:Y:S01]  /*fa40*/  ISETP.GE.OR P2, PT, R0, R33.reuse, P0 ;  /* 0x000000210000720c */ /* 0x080fe20000746670 */
[----:B------:R-:W-:Y:S01]  /*fa50*/  VIADD R0, R34, 0x90 ;  /* 0x0000009022007836 */ /* 0x000fe20000000000 */
[-C--:B------:R-:W-:Y:S01]  /*fa60*/  ISETP.GE.OR P3, PT, R2, R33.reuse, P0 ;  /* 0x000000210200720c */ /* 0x080fe20000766670 */
[----:B------:R-:W4:Y:S03]  /*fa70*/  SHFL.IDX PT, R3, R32, RZ, 0x181f ;  /* 0x00181fff20037589 */ /* 0x000f2600000e0000 */
[----:B------:R-:W-:Y:S01]  /*fa80*/  ISETP.GE.OR P0, PT, R0, R33, P0 ;  /* 0x000000210000720c */ /* 0x000fe20000706670 */
[----:B------:R-:W4:Y:S04]  /*fa90*/  SHFL.IDX PT, R29, R32, 0x1, 0x181f ;  /* 0x00381f00201d7f89 */ /* 0x000f2800000e0000 */
[----:B------:R-:W4:Y:S01]  /*faa0*/  SHFL.IDX PT, R36, R32, 0x2, 0x181f ;  /* 0x00581f0020247f89 */ /* 0x000f2200000e0000 */
[----:B-1----:R-:W-:-:S03]  /*fab0*/  @!P1 LEA R2, P4, R22, R21, 0x1 ;  /* 0x0000001516029211 */ /* 0x002fc600078808ff */
[----:B0-----:R0:W1:Y:S01]  /*fac0*/  SHFL.IDX PT, R31, R30, 0x3, 0x181f ;  /* 0x00781f001e1f7f89 */ /* 0x00106200000e0000 */
[----:B----4-:R-:W-:-:S03]  /*fad0*/  @!P2 LEA R20, P5, R22, R35, 0x1 ;  /* 0x000000231614a211 */ /* 0x010fc600078a08ff */
[----:B------:R-:W4:Y:S01]  /*fae0*/  SHFL.IDX PT, R32, R32, 0x3, 0x181f ;  /* 0x00781f0020207f89 */ /* 0x000f2200000e0000 */
[C---:B------:R-:W-:Y:S02]  /*faf0*/  @!P3 LEA R28, P6, R22.reuse, R37, 0x1 ;  /* 0x00000025161cb211 */ /* 0x040fe400078c08ff */
[C-C-:B------:R-:W-:Y:S02]  /*fb00*/  @!P1 LEA.HI.X R3, R22.reuse, R3, R157.reuse, 0x1, P4 ;  /* 0x0000000316039211 */ /* 0x140fe400020f0c9d */
[C-C-:B------:R-:W-:Y:S02]  /*fb10*/  @!P2 LEA.HI.X R21, R22.reuse, R29, R157.reuse, 0x1, P5 ;  /* 0x0000001d1615a211 */ /* 0x140fe400028f0c9d */
[----:B------:R-:W-:Y:S01]  /*fb20*/  @!P3 LEA.HI.X R29, R22, R36, R157, 0x1, P6 ;  /* 0x00000024161db211 */ /* 0x000fe200030f0c9d */
[----:B---3--:R0:W-:Y:S04]  /*fb30*/  @!P1 ST.E.128 desc[UR52][R2.64], R4 ;  /* 0x0000000402009985 */ /* 0x0081e8000c101d34 */
[----:B--2---:R0:W-:Y:S04]  /*fb40*/  @!P2 ST.E.128 desc[UR52][R20.64], R8 ;  /* 0x000000081400a985 */ /* 0x0041e8000c101d34 */
[----:B------:R0:W-:Y:S01]  /*fb50*/  @!P3 ST.E.128 desc[UR52][R28.64], R12 ;  /* 0x0000000c1c00b985 */ /* 0x0001e2000c101d34 */
[----:B-1--4-:R-:W-:Y:S05]  /*fb60*/  @P0 BRA `(.L_x_13751) ;  /* 0x0000000400ec0947 */ /* 0x012fea0003800000 */
[----:B0-----:R-:W-:-:S04]  /*fb70*/  LEA R2, P0, R22, R31, 0x1 ;  /* 0x0000001f16027211 */ /* 0x001fc800078008ff */
[----:B------:R-:W-:-:S05]  /*fb80*/  LEA.HI.X R3, R22, R32, R157, 0x1, P0 ;  /* 0x0000002016037211 */ /* 0x000fca00000f0c9d */
[----:B-----5:R2:W-:Y:S01]  /*fb90*/  ST.E.128 desc[UR52][R2.64], R24 ;  /* 0x0000001802007985 */ /* 0x0205e2000c101d34 */
[----:B------:R-:W-:Y:S05]  /*fba0*/  BRA `(.L_x_13751) ;  /* 0x0000000400dc7947 */ /* 0x000fea0003800000 */
.L_x_13750:
[----:B------:R-:W0:Y:S01]  /*fbb0*/  LDC R10, c[0x0][0xbe8] ;  /* 0x0002fa00ff0a7b82 */ /* 0x000e220000000800 */
[----:B------:R-:W1:Y:S01]  /*fbc0*/  S2R R0, SR_TID.X ;  /* 0x0000000000007919 */ /* 0x000e620000002100 */
[----:B------:R-:W-:Y:S01]  /*fbd0*/  USHF.R.S32.HI UR8, URZ, 0x1f, UR41 ;  /* 0x0000001f3f087899 */ /* 0x000fe20008011429 */
[----:B------:R-:W-:Y:S01]  /*fbe0*/  BSSY B1, `(.L_x_13752) ;  /* 0x0000031000017945 */ /* 0x000fe20003800000 */
[----:B------:R-:W-:Y:S01]  /*fbf0*/  USHF.R.S32.HI UR9, URZ, 0x1f, UR39 ;  /* 0x0000001f3f097899 */ /* 0x000fe20008011427 */
[----:B------:R-:W-:Y:S01]  /*fc00*/  IMAD R6, R18, 0x30, R152 ;  /* 0x0000003012067824 */ /* 0x000fe200078e0298 */
        /* <DEDUP_REMOVED lines=46> */
.L_x_13753:
[----:B------:R-:W-:Y:S05]  /*fef0*/  BSYNC B1 ;  /* 0x0000000000017941 */ /* 0x000fea0003800000 */
.L_x_13752:
[----:B------:R-:W-:Y:S01]  /*ff00*/  ULDC.64 UR10, c[0x0][0xae8] ;  /* 0x0002ba00000a7ab9 */ /* 0x000fe20000000a00 */
[----:B------:R-:W-:Y:S01]  /*ff10*/  VIADD R6, R6, UR38 ;  /* 0x0000002606067c36 */ /* 0x000fe20008000000 */
[----:B------:R-:W-:Y:S02]  /*ff20*/  UIMAD UR5, UR8, UR10, URZ ;  /* 0x0000000a080572a4 */ /* 0x000fe4000f8e023f */
        /* <DEDUP_REMOVED lines=31> */
[----:B------:R-:W-:Y:S01]  /*10120*/  ULDC UR6, c[0x0][0xa88] ;  /* 0x0002a20000067ab9 */ /* 0x000fe20000000800 */
[----:B------:R-:W-:Y:S02]  /*10130*/  VIADD R6, R152, UR38 ;  /* 0x0000002698067c36 */ /* 0x000fe40008000000 */
[----:B------:R-:W-:Y:S01]  /*10140*/  LEA.HI.X R12, R2, UR7, R3, 0x1, P0 ;  /* 0x00000007020c7c11 */ /* 0x000fe200080f0c03 */
[----:B------:R-:W0:Y:S01]  /*10150*/  SHFL.IDX PT, R7, R8, 0x1, 0x181f ;  /* 0x00381f0008077f89 */ /* 0x000e2200000e0000 */
[----:B------:R-:W-:Y:S01]  /*10160*/  IMAD R15, R10, UR6, RZ ;  /* 0x000000060a0f7c24 */ /* 0x000fe2000f8e02ff */
[----:B------:R-:W-:Y:S01]  /*10170*/  ISETP.GE.AND P0, PT, R22, UR5, PT ;  /* 0x0000000516007c0c */ /* 0x000fe2000bf06270 */
[C---:B------:R-:W-:Y:S01]  /*10180*/  VIADD R4, R6.reuse, 0x30 ;  /* 0x0000003006047836 */ /* 0x040fe20000000000 */
[----:B------:R-:W1:Y:S01]  /*10190*/  SHFL.IDX PT, R3, R8, RZ, 0x181f ;  /* 0x00181fff08037589 */ /* 0x000e6200000e0000 */
[C---:B------:R-:W-:Y:S01]  /*101a0*/  VIADD R2, R6.reuse, 0x60 ;  /* 0x0000006006027836 */ /* 0x040fe20000000000 */
[CC--:B------:R-:W-:Y:S01]  /*101b0*/  ISETP.GE.OR P3, PT, R6.reuse, R15.reuse, P0 ;  /* 0x0000000f0600720c */ /* 0x0c0fe20000766670 */
[----:B------:R-:W-:Y:S01]  /*101c0*/  VIADD R6, R6, 0x90 ;  /* 0x0000009006067836 */ /* 0x000fe20000000000 */
[----:B------:R-:W2:Y:S01]  /*101d0*/  SHFL.IDX PT, R11, R8, 0x2, 0x181f ;  /* 0x00581f00080b7f89 */ /* 0x000ea200000e0000 */
[----:B------:R-:W-:-:S02]  /*101e0*/  ISETP.GE.OR P2, PT, R4, R15, P0 ;  /* 0x0000000f0400720c */ /* 0x000fc40000746670 */
[-C--:B------:R-:W-:Y:S01]  /*101f0*/  ISETP.GE.OR P1, PT, R2, R15.reuse, P0 ;  /* 0x0000000f0200720c */ /* 0x080fe20000726670 */
[----:B------:R-:W3:Y:S01]  /*10200*/  SHFL.IDX PT, R0, R12, RZ, 0x181f ;  /* 0x00181fff0c007589 */ /* 0x000ee200000e0000 */
[----:B------:R-:W-:-:S03]  /*10210*/  ISETP.GE.OR P0, PT, R6, R15, P0 ;  /* 0x0000000f0600720c */ /* 0x000fc60000706670 */
[----:B------:R-:W4:Y:S04]  /*10220*/  SHFL.IDX PT, R13, R8, 0x3, 0x181f ;  /* 0x00781f00080d7f89 */ /* 0x000f2800000e0000 */
[----:B------:R-:W5:Y:S04]  /*10230*/  SHFL.IDX PT, R5, R12, 0x1, 0x181f ;  /* 0x00381f000c057f89 */ /* 0x000f6800000e0000 */
[----:B------:R-:W5:Y:S01]  /*10240*/  SHFL.IDX PT, R9, R12, 0x2, 0x181f ;  /* 0x00581f000c097f89 */ /* 0x000f6200000e0000 */
[----:B0-----:R-:W-:-:S03]  /*10250*/  @!P2 LEA R4, P5, R22, R7, 0x1 ;  /* 0x000000071604a211 */ /* 0x001fc600078a08ff */
[----:B------:R-:W0:Y:S01]  /*10260*/  SHFL.IDX PT, R10, R12, 0x3, 0x181f ;  /* 0x00781f000c0a7f89 */ /* 0x000e2200000e0000 */
[C---:B-1----:R-:W-:Y:S02]  /*10270*/  @!P3 LEA R2, P6, R22.reuse, R3, 0x1 ;  /* 0x000000031602b211 */ /* 0x042fe400078c08ff */
[C---:B--2---:R-:W-:Y:S02]  /*10280*/  @!P1 LEA R6, P4, R22.reuse, R11, 0x1 ;  /* 0x0000000b16069211 */ /* 0x044fe400078808ff */
[C---:B---3--:R-:W-:Y:S02]  /*10290*/  @!P3 LEA.HI.X R3, R22.reuse, R0, R157, 0x1, P6 ;  /* 0x000000001603b211 */ /* 0x048fe400030f0c9d */
[----:B----4-:R-:W-:-:S03]  /*102a0*/  @!P0 LEA R8, P6, R22, R13, 0x1 ;  /* 0x0000000d16088211 */ /* 0x010fc600078c08ff */
[----:B------:R1:W-:Y:S01]  /*102b0*/  @!P3 ST.E.128 desc[UR52][R2.64], RZ ;  /* 0x000000ff0200b985 */ /* 0x0003e2000c101d34 */
[C-C-:B-----5:R-:W-:Y:S02]  /*102c0*/  @!P2 LEA.HI.X R5, R22.reuse, R5, R157.reuse, 0x1, P5 ;  /* 0x000000051605a211 */ /* 0x160fe400028f0c9d */
[----:B------:R-:W-:-:S03]  /*102d0*/  @!P1 LEA.HI.X R7, R22, R9, R157, 0x1, P4 ;  /* 0x0000000916079211 */ /* 0x000fc600020f0c9d */
[----:B------:R1:W-:Y:S01]  /*102e0*/  @!P2 ST.E.128 desc[UR52][R4.64], RZ ;  /* 0x000000ff0400a985 */ /* 0x0003e2000c101d34 */
[----:B0-----:R-:W-:-:S03]  /*102f0*/  @!P0 LEA.HI.X R9, R22, R10, R157, 0x1, P6 ;  /* 0x0000000a16098211 */ /* 0x001fc600030f0c9d */
[----:B------:R1:W-:Y:S04]  /*10300*/  @!P1 ST.E.128 desc[UR52][R6.64], RZ ;  /* 0x000000ff06009985 */ /* 0x0003e8000c101d34 */
[----:B------:R1:W-:Y:S02]  /*10310*/  @!P0 ST.E.128 desc[UR52][R8.64], RZ ;  /* 0x000000ff08008985 */ /* 0x0003e4000c101d34 */
.L_x_13751:
[----:B------:R-:W-:Y:S05]  /*10320*/  BSYNC B0 ;  /* 0x0000000000007941 */ /* 0x000fea0003800000 */
.L_x_13749:
[----:B------:R-:W-:Y:S02]  /*10330*/  ULDC UR5, c[0x0][0xc38] ;  /* 0x00030e0000057ab9 */ /* 0x000fe40000000800 */
[----:B------:R-:W-:-:S06]  /*10340*/  UISETP.GE.AND UP0, UPT, UR4, UR5, UPT ;  /* 0x000000050400728c */ /* 0x000fcc000bf06270 */
[----:B------:R-:W-:-:S13]  /*10350*/  PLOP3.LUT P0, PT, PT, PT, UP0, 0x80, 0x0 ;  /* 0x000000000000781c */ /* 0x000fda0003f0f008 */
[----:B------:R-:W-:Y:S05]  /*10360*/  @!P0 BRA `(.L_x_13754) ;  /* 0xffffff0800508947 */ /* 0x000fea000383ffff */
[----:B------:R-:W-:Y:S05]  /*10370*/  EXIT ;  /* 0x000000000000794d */ /* 0x000fea0003800000 */
.L_x_13660:
        /* <DEDUP_REMOVED lines=8> */
[----:B------:R2:W3:Y:S02]  /*10400*/  SHFL.IDX PT, R2, R0, RZ, 0x1f ;  /* 0x00001fff00027589 */ /* 0x0004e400000e0000 */
[----:B--2---:R-:W0:Y:S01]  /*10410*/  LDC R0, c[0x0][0xc38] ;  /* 0x00030e00ff007b82 */ /* 0x004e220000000800 */
[----:B---3--:R-:W-:-:S13]  /*10420*/  ISETP.NE.AND P0, PT, R2, RZ, PT ;  /* 0x000000ff0200720c */ /* 0x008fda0003f05270 */
[----:B------:R-:W-:Y:S01]  /*10430*/  @P0 LOP3.LUT R19, R19, 0x20, RZ, 0xfc, !PT ;  /* 0x0000002013130812 */ /* 0x000fe200078efcff */
[----:B------:R-:W-:Y:S06]  /*10440*/  @P0 BAR.ARV 0x4, 0x200 ;  /* 0x0108000000000b1d */ /* 0x000fec0000002000 */
[----:B0-----:R-:W-:-:S13]  /*10450*/  ISETP.LE.AND P0, PT, R0, UR10, PT ;  /* 0x0000000a00007c0c */ /* 0x001fda000bf03270 */
[----:B------:R-:W-:Y:S05]  /*10460*/  @P0 BRA `(.L_x_13755) ;  /* 0x00000044005c0947 */ /* 0x000fea0003800000 */
[----:B------:R-:W0:Y:S01]  /*10470*/  S2R R7, SR_TID.X ;  /* 0x0000000000077919 */ /* 0x000e220000002100 */
[----:B-1----:R-:W1:Y:S01]  /*10480*/  S2UR UR8, SR_CgaCtaId ;  /* 0x00000000000879c3 */ /* 0x002e620000008800 */
[----:B------:R-:W-:Y:S01]  /*10490*/  ULDC.64 UR4, c[0x0][0x418] ;  /* 0x0001060000047ab9 */ /* 0x000fe20000000a00 */
[----:B------:R-:W-:Y:S01]  /*104a0*/  ULDC.64 UR6, c[0x0][0x2f0] ;  /* 0x0000bc0000067ab9 */ /* 0x000fe20000000a00 */
[----:B------:R-:W-:Y:S01]  /*104b0*/  UISETP.NE.U32.AND UP0, UPT, UR4, URZ, UPT ;  /* 0x0000003f0400728c */ /* 0x000fe2000bf05070 */
[----:B------:R-:W-:Y:S01]  /*104c0*/  LOP3.LUT R19, R19, 0xfffffffe, RZ, 0xc0, !PT ;  /* 0xfffffffe13137812 */ /* 0x000fe200078ec0ff */
[----:B------:R-:W-:Y:S01]  /*104d0*/  ULDC UR9, c[0x0][0x2b8] ;  /* 0x0000ae0000097ab9 */ /* 0x000fe20000000800 */
[----:B------:R-:W-:Y:S01]  /*104e0*/  ULDC UR4, c[0x0][0x424] ;  /* 0x0001090000047ab9 */ /* 0x000fe20000000800 */
[----:B------:R-:W-:Y:S01]  /*104f0*/  UISETP.NE.AND.EX UP0, UPT, UR5, URZ, UPT, UP0 ;  /* 0x0000003f0500728c */ /* 0x000fe2000bf05300 */
[----:B------:R-:W-:Y:S01]  /*10500*/  IMAD.MOV.U32 R26, RZ, RZ, 0x1 ;  /* 0x00000001ff1a7424 */ /* 0x000fe200078e00ff */
[----:B------:R-:W-:Y:S01]  /*10510*/  ULDC UR39, c[0x0][0x288] ;  /* 0x0000a20000277ab9 */ /* 0x000fe20000000800 */
[----:B------:R-:W-:Y:S01]  /*10520*/  UMOV UR5, 0x400 ;  /* 0x0000040000057882 */ /* 0x000fe20000000000 */
[----:B------:R-:W-:Y:S01]  /*10530*/  USEL UR4, UR4, 0x1, UP0 ;  /* 0x0000000104047887 */ /* 0x000fe20008000000 */
[----:B------:R-:W-:Y:S01]  /*10540*/  IMAD.MOV.U32 R23, RZ, RZ, RZ ;  /* 0x000000ffff177224 */ /* 0x000fe200078e00ff */
[----:B------:R-:W-:Y:S01]  /*10550*/  ULDC UR38, c[0x0][0x448] ;  /* 0x0001120000267ab9 */ /* 0x000fe20000000800 */
[----:B------:R-:W-:-:S02]  /*10560*/  ULOP3.LUT UR46, UR37, 0x2, URZ, 0xfc, !UPT ;  /* 0x00000002252e7892 */ /* 0x000fc4000f8efc3f */
[----:B------:R-:W-:Y:S02]  /*10570*/  UIMAD UR36, UR4, UR6, URZ ;  /* 0x00000006042472a4 */ /* 0x000fe4000f8e023f */
[----:B------:R-:W-:Y:S02]  /*10580*/  UIMAD UR38, UR38, UR39, URZ ;  /* 0x00000027262672a4 */ /* 0x000fe4000f8e023f */
[----:B------:R-:W-:Y:S02]  /*10590*/  UIADD3 UR4, UR36, 0x7f, URZ ;  /* 0x0000007f24047890 */ /* 0x000fe4000fffe03f */
[----:B------:R-:W-:Y:S02]  /*105a0*/  UIADD3 UR47, UR36, 0x1, -UR39 ;  /* 0x00000001242f7890 */ /* 0x000fe4000fffe827 */
[----:B-1----:R-:W-:Y:S02]  /*105b0*/  ULEA UR8, UR8, UR5, 0x18 ;  /* 0x0000000508087291 */ /* 0x002fe4000f8ec03f */
[----:B------:R-:W-:-:S02]  /*105c0*/  USHF.R.S32.HI UR5, URZ, 0x1f, UR4 ;  /* 0x0000001f3f057899 */ /* 0x000fc40008011404 */
[----:B------:R-:W-:Y:S02]  /*105d0*/  UIADD3 UR39, UR36, -UR39, URZ ;  /* 0x8000002724277290 */ /* 0x000fe4000fffe03f */
[----:B------:R-:W-:Y:S01]  /*105e0*/  IMAD.U32 R16, RZ, RZ, UR8 ;  /* 0x00000008ff107e24 */ /* 0x000fe2000f8e00ff */
[C---:B0-----:R-:W-:Y:S01]  /*105f0*/  LOP3.LUT R6, R7.reuse, 0x7f, RZ, 0xc0, !PT ;  /* 0x0000007f07067812 */ /* 0x041fe200078ec0ff */
[----:B------:R-:W-:Y:S01]  /*10600*/  IMAD.SHL.U32 R0, R7, 0x8, RZ ;  /* 0x0000000807007824 */ /* 0x000fe200078e00ff */
[----:B------:R-:W-:Y:S01]  /*10610*/  ULEA.HI UR5, UR5, UR4, URZ, 0x7 ;  /* 0x0000000405057291 */ /* 0x000fe2000f8f383f */
[----:B------:R-:W-:-:S03]  /*10620*/  ULDC UR48, c[0x0][0xc] ;  /* 0x0000030000307ab9 */ /* 0x000fc60000000800 */
[C---:B------:R-:W-:Y:S01]  /*10630*/  LOP3.LUT R2, R0.reuse, 0x1f8, RZ, 0xc0, !PT ;  /* 0x000001f800027812 */ /* 0x040fe200078ec0ff */
[----:B------:R-:W-:Y:S01]  /*10640*/  USHF.R.S32.HI UR40, URZ, 0x7, UR5 ;  /* 0x000000073f287899 */ /* 0x000fe20008011405 */
[----:B------:R-:W-:Y:S02]  /*10650*/  LOP3.LUT R5, R0, 0x38, RZ, 0xc0, !PT ;  /* 0x0000003800057812 */ /* 0x000fe400078ec0ff */
[----:B------:R-:W-:Y:S01]  /*10660*/  LOP3.LUT R3, R2, 0x38, R7, 0x78, !PT ;  /* 0x0000003802037812 */ /* 0x000fe200078e7807 */
[----:B------:R-:W-:Y:S01]  /*10670*/  IMAD.U32 R2, RZ, RZ, UR10 ;  /* 0x0000000aff027e24 */ /* 0x000fe2000f8e00ff */
[----:B------:R-:W-:Y:S02]  /*10680*/  ISETP.GE.AND P1, PT, R5, UR7, PT ;  /* 0x0000000705007c0c */ /* 0x000fe4000bf26270 */
[----:B------:R-:W-:Y:S01]  /*10690*/  LOP3.LUT R4, R3, 0x200, R0, 0xf8, !PT ;  /* 0x0000020003047812 */ /* 0x000fe200078ef800 */
[----:B------:R-:W-:Y:S01]  /*106a0*/  IMAD.SHL.U32 R0, R7, 0x10, RZ ;  /* 0x0000001007007824 */ /* 0x000fe200078e00ff */
[----:B------:R0:W-:Y:S01]  /*106b0*/  STL [R1+0xc], R2 ;  /* 0x00000c0201007387 */ /* 0x0001e20000100800 */
[----:B------:R-:W-:-:S03]  /*106c0*/  ISETP.GE.AND P0, PT, R5, UR7, PT ;  /* 0x0000000705007c0c */ /* 0x000fc6000bf06270 */
[----:B------:R-:W-:Y:S01]  /*106d0*/  LOP3.LUT R0, R0, 0x70, RZ, 0xc0, !PT ;  /* 0x0000007000007812 */ /* 0x000fe200078ec0ff */
[----:B------:R1:W-:Y:S04]  /*106e0*/  STL [R1+0x10], RZ ;  /* 0x000010ff01007387 */ /* 0x0003e80000100800 */
[----:B------:R-:W-:Y:S02]  /*106f0*/  @P1 LOP3.LUT R19, R19, 0x1, RZ, 0xfc, !PT ;  /* 0x0000000113131812 */ /* 0x000fe400078efcff */
[----:B0-----:R-:W-:Y:S02]  /*10700*/  SHF.R.U32.HI R2, RZ, 0x3, R6 ;  /* 0x00000003ff027819 */ /* 0x001fe40000011606 */
[----:B------:R-:W-:Y:S02]  /*10710*/  LOP3.LUT R19, R19, 0xfffffffd, RZ, 0xc0, !PT ;  /* 0xfffffffd13137812 */ /* 0x000fe400078ec0ff */
[----:B------:R-:W-:Y:S01]  /*10720*/  LOP3.LUT R2, R2, R0, RZ, 0xfc, !PT ;  /* 0x0000000002027212 */ /* 0x000fe200078efcff */
[----:B------:R-:W-:Y:S01]  /*10730*/  IMAD R0, R4, 0x2, R16 ;  /* 0x0000000204007824 */ /* 0x000fe200078e0210 */
[----:B------:R-:W-:-:S02]  /*10740*/  @P0 LOP3.LUT R19, R19, 0x2, RZ, 0xfc, !PT ;  /* 0x0000000213130812 */ /* 0x000fc400078efcff */
[----:B------:R-:W-:Y:S02]  /*10750*/  ISETP.GE.AND P0, PT, R5, UR9, PT ;  /* 0x0000000905007c0c */ /* 0x000fe4000bf06270 */
[----:B------:R1:W-:Y:S01]  /*10760*/  STL [R1+0x8], R0 ;  /* 0x0000080001007387 */ /* 0x0003e20000100800 */
[----:B------:R-:W-:-:S10]  /*10770*/  LOP3.LUT R19, R19, 0xffffffef, RZ, 0xc0, !PT ;  /* 0xffffffef13137812 */ /* 0x000fd400078ec0ff */
[----:B-1----:R-:W-:-:S07]  /*10780*/  @P0 LOP3.LUT R19, R19, 0x10, RZ, 0xfc, !PT ;  /* 0x0000001013130812 */ /* 0x002fce00078efcff */
.L_x_13810:
        /* <DEDUP_REMOVED lines=14> */
[----:B0--3--:R-:W-:Y:S05]  /*10870*/  @!P0 BRA `(.L_x_13756) ;  /* 0x0000000000208947 */ /* 0x009fea0003800000 */
        /* <DEDUP_REMOVED lines=8> */
.L_x_13756:
[----:B------:R-:W-:Y:S01]  /*10900*/  ULDC UR8, c[0x0][0xc54] ;  /* 0x0003150000087ab9 */ /* 0x000fe20000000800 */
[----:B------:R-:W-:Y:S01]  /*10910*/  UMOV UR6, UR7 ;  /* 0x0000000700067c82 */ /* 0x000fe20008000000 */
[----:B------:R-:W-:-:S11]  /*10920*/  UISETP.NE.AND UP0, UPT, UR8, 0x1, UPT ;  /* 0x000000010800788c */ /* 0x000fd6000bf05270 */
[----:B------:R-:W-:Y:S02]  /*10930*/  @UP0 ULDC.64 UR10, c[0x0][0xc58] ;  /* 0x00031600000a0ab9 */ /* 0x000fe40000000a00 */
[----:B------:R-:W-:-:S04]  /*10940*/  UIMAD.WIDE.U32 UR4, UR7, UR10, URZ ;  /* 0x0000000a070472a5 */ /* 0x000fc8000f8e003f */
[----:B------:R-:W-:-:S04]  /*10950*/  @UP0 USHF.R.U32.HI UR6, URZ, UR11, UR5 ;  /* 0x0000000b3f060299 */ /* 0x000fc80008011605 */
[----:B------:R-:W-:-:S12]  /*10960*/  UIMAD UR4, UR6, UR8, URZ ;  /* 0x00000008060472a4 */ /* 0x000fd8000f8e023f */
.L_x_13757:
        /* <DEDUP_REMOVED lines=26> */
[----:B------:R-:W-:Y:S01]  /*10b10*/  UIMAD UR43, UR6, 0xc0, URZ ;  /* 0x000000c0062b78a4 */ /* 0x000fe2000f8e023f */
[----:B------:R-:W-:Y:S02]  /*10b20*/  ULDC.64 UR4, c[0x0][0x9e0] ;  /* 0x0002780000047ab9 */ /* 0x000fe40000000a00 */
[----:B------:R-:W-:-:S02]  /*10b30*/  UISETP.GE.AND UP0, UPT, UR5, 0x1, UPT ;  /* 0x000000010500788c */ /* 0x000fc4000bf06270 */
[----:B------:R-:W-:Y:S01]  /*10b40*/  UIADD3 UR8, UR43, 0xbf, URZ ;  /* 0x000000bf2b087890 */ /* 0x000fe2000fffe03f */
[----:B------:R-:W-:Y:S01]  /*10b50*/  @UP2 ULDC UR6, c[0x0][0x44c] ;  /* 0x0001130000062ab9 */ /* 0x000fe20000000800 */
[----:B------:R-:W-:Y:S02]  /*10b60*/  @UP2 ULDC UR9, c[0x0][0x450] ;  /* 0x0001140000092ab9 */ /* 0x000fe40000000800 */
[----:B------:R-:W-:Y:S01]  /*10b70*/  UIMAD.WIDE.U32 UR6, UR8, UR6, URZ ;  /* 0x00000006080672a5 */ /* 0x000fe2000f8e003f */
[----:B------:R-:W-:-:S03]  /*10b80*/  PLOP3.LUT P1, PT, PT, PT, UP0, 0x80, 0x0 ;  /* 0x000000000000781c */ /* 0x000fc60003f2f008 */
[----:B------:R-:W-:-:S04]  /*10b90*/  @UP2 USHF.R.U32.HI UR8, URZ, UR9, UR7 ;  /* 0x000000093f082299 */ /* 0x000fc80008011607 */
[----:B------:R-:W-:-:S04]  /*10ba0*/  UIADD3 UR6, UR47, UR8, URZ ;  /* 0x000000082f067290 */ /* 0x000fc8000fffe03f */
[----:B------:R-:W-:Y:S01]  /*10bb0*/  UIADD3 UR4, UR6, UR4, URZ ;  /* 0x0000000406047290 */ /* 0x000fe2000fffe03f */
[----:B--2---:R0:W-:Y:S01]  /*10bc0*/  STL [R1+0x4], R18 ;  /* 0x0000041201007387 */ /* 0x0041e20000100800 */
[----:B------:R-:W-:Y:S10]  /*10bd0*/  @!P1 BRA `(.L_x_13758) ;  /* 0x0000000000449947 */ /* 0x000ff40003800000 */
        /* <DEDUP_REMOVED lines=10> */
.L_x_13759:
[----:B------:R-:W-:-:S11]  /*10c80*/  UISETP.NE.AND UP0, UPT, UR5, 0x1, UPT ;  /* 0x000000010500788c */ /* 0x000fd6000bf05270 */
[----:B------:R-:W-:Y:S02]  /*10c90*/  @UP0 ULDC.64 UR10, c[0x0][0x9e8] ;  /* 0x00027a00000a0ab9 */ /* 0x000fe40000000a00 */
[----:B------:R-:W-:-:S04]  /*10ca0*/  UIMAD.WIDE.U32 UR6, UR8, UR10, URZ ;  /* 0x0000000a080672a5 */ /* 0x000fc8000f8e003f */
[----:B------:R-:W-:-:S12]  /*10cb0*/  @UP0 USHF.R.U32.HI UR8, URZ, UR11, UR7 ;  /* 0x0000000b3f080299 */ /* 0x000fd80008011607 */
.L_x_13760:
[----:B------:R-:W-:-:S04]  /*10cc0*/  UIMAD UR8, UR8, UR5, UR5 ;  /* 0x00000005080872a4 */ /* 0x000fc8000f8e0205 */
[----:B------:R-:W-:-:S04]  /*10cd0*/  UISETP.LT.AND UP0, UPT, UR4, UR8, UPT ;  /* 0x000000080400728c */ /* 0x000fc8000bf01270 */
[----:B------:R-:W-:-:S12]  /*10ce0*/  USEL UR4, UR4, UR8, UP0 ;  /* 0x0000000804047287 */ /* 0x000fd80008000000 */
.L_x_13758:
[----:B------:R-:W-:Y:S02]  /*10cf0*/  UISETP.NE.AND UP0, UPT, UR49, URZ, UPT ;  /* 0x0000003f3100728c */ /* 0x000fe4000bf05270 */
        /* <DEDUP_REMOVED lines=14> */
[----:B------:R-:W-:Y:S11]  /*10de0*/  @!P1 BRA `(.L_x_13761) ;  /* 0x0000000000449947 */ /* 0x000ff60003800000 */
        /* <DEDUP_REMOVED lines=10> */
.L_x_13762:
[----:B------:R-:W-:-:S11]  /*10e90*/  UISETP.NE.AND UP0, UPT, UR5, 0x1, UPT ;  /* 0x000000010500788c */ /* 0x000fd6000bf05270 */
[----:B------:R-:W-:Y:S02]  /*10ea0*/  @UP0 ULDC.64 UR10, c[0x0][0x9e8] ;  /* 0x00027a00000a0ab9 */ /* 0x000fe40000000a00 */
[----:B------:R-:W-:-:S04]  /*10eb0*/  UIMAD.WIDE.U32 UR6, UR4, UR10, URZ ;  /* 0x0000000a040672a5 */ /* 0x000fc8000f8e003f */
[----:B------:R-:W-:-:S12]  /*10ec0*/  @UP0 USHF.R.U32.HI UR4, URZ, UR11, UR7 ;  /* 0x0000000b3f040299 */ /* 0x000fd80008011607 */
.L_x_13763:
[----:B------:R-:W-:-:S04]  /*10ed0*/  UIMAD UR4, UR4, UR5, URZ ;  /* 0x00000005040472a4 */ /* 0x000fc8000f8e023f */
[----:B------:R-:W-:-:S04]  /*10ee0*/  UISETP.LT.AND UP0, UPT, UR8, UR4, UPT ;  /* 0x000000040800728c */ /* 0x000fc8000bf01270 */
[----:B------:R-:W-:-:S12]  /*10ef0*/  USEL UR8, UR8, UR4, !UP0 ;  /* 0x0000000408087287 */ /* 0x000fd8000c000000 */
.L_x_13761:
        /* <DEDUP_REMOVED lines=27> */
.L_x_13765:
        /* <DEDUP_REMOVED lines=20> */
.L_x_13768:
[----:B------:R-:W-:Y:S05]  /*111f0*/  BSYNC B6 ;  /* 0x0000000000067941 */ /* 0x000fea0003800000 */
.L_x_13767:
        /* <DEDUP_REMOVED lines=20> */
.L_x_13771:
        /* <DEDUP_REMOVED lines=15> */
.L_x_13770:
[----:B------:R-:W-:Y:S05]  /*11430*/  BSYNC B6 ;  /* 0x0000000000067941 */ /* 0x000fea0003800000 */
.L_x_13769:
        /* <DEDUP_REMOVED lines=15> */
.L_x_13826:
[----:B--2---:R-:W2:Y:S01]  /*11530*/  S2R R2, SR_TID.X ;  /* 0x0000000000027919 */ /* 0x004ea20000002100 */
[----:B------:R-:W-:Y:S01]  /*11540*/  UIADD3 UR4, UR44, -0x1, URZ ;  /* 0xffffffff2c047890 */ /* 0x000fe2000fffe03f */
[----:B-1----:R-:W-:Y:S01]  /*11550*/  ISETP.NE.AND P1, PT, R10, 0x1, PT ;  /* 0x000000010a00780c */ /* 0x002fe20003f25270 */
[----:B------:R-:W1:Y:S01]  /*11560*/  S2R R0, SR_TID.X ;  /* 0x0000000000007919 */ /* 0x000e620000002100 */
[----:B-----5:R-:W-:-:S03]  /*11570*/  SHF.R.S32.HI R6, RZ, 0x1f, R29 ;  /* 0x0000001fff067819 */ /* 0x020fc6000001141d */
[----:B------:R-:W-:Y:S01]  /*11580*/  IMAD.U32 R8, RZ, RZ, UR4 ;  /* 0x00000004ff087e24 */ /* 0x000fe2000f8e00ff */
[----:B------:R-:W-:Y:S01]  /*11590*/  LOP3.LUT R19, R19, 0xfffffff7, RZ, 0xc0, !PT ;  /* 0xfffffff713137812 */ /* 0x000fe200078ec0ff */
[----:B------:R3:W-:Y:S02]  /*115a0*/  STL [R1], R6 ;  /* 0x0000000601007387 */ /* 0x0007e40000100800 */
[----:B------:R-:W-:-:S04]  /*115b0*/  IMAD.SHL.U32 R8, R8, 0x80, RZ ;  /* 0x0000008008087824 */ /* 0x000fc800078e00ff */
[----:B------:R-:W4:Y:S01]  /*115c0*/  @P1 LDC R3, c[0x0][0x434] ;  /* 0x00010d00ff031b82 */ /* 0x000f220000000800 */
[----:B------:R-:W-:-:S07]  /*115d0*/  @P1 LOP3.LUT R19, R19, 0x8, RZ, 0xfc, !PT ;  /* 0x0000000813131812 */ /* 0x000fce00078efcff */
[----:B------:R-:W0:Y:S01]  /*115e0*/  @P1 LDC R9, c[0x0][0x438] ;  /* 0x00010e00ff091b82 */ /* 0x000e220000000800 */
[----:B--2---:R-:W-:Y:S01]  /*115f0*/  IMAD.SHL.U32 R2, R2, 0x10, RZ ;  /* 0x0000001002027824 */ /* 0x004fe200078e00ff */
[----:B-1----:R-:W-:-:S04]  /*11600*/  LOP3.LUT R0, R0, 0x7f, RZ, 0xc0, !PT ;  /* 0x0000007f00007812 */ /* 0x002fc800078ec0ff */
[----:B------:R-:W-:Y:S02]  /*11610*/  LOP3.LUT R2, R2, 0x70, RZ, 0xc0, !PT ;  /* 0x0000007002027812 */ /* 0x000fe400078ec0ff */
[----:B------:R-:W-:-:S04]  /*11620*/  SHF.R.U32.HI R0, RZ, 0x3, R0 ;  /* 0x00000003ff007819 */ /* 0x000fc80000011600 */
[----:B------:R-:W-:-:S04]  /*11630*/  LOP3.LUT R0, R8, R0, R2, 0xfe, !PT ;  /* 0x0000000008007212 */ /* 0x000fc800078efe02 */
[C---:B------:R-:W-:Y:S01]  /*11640*/  ISETP.GE.AND P0, PT, R0.reuse, UR36, PT ;  /* 0x0000002400007c0c */ /* 0x040fe2000bf06270 */
[----:B------:R-:W-:-:S04]  /*11650*/  IMAD.IADD R0, R0, 0x1, R18 ;  /* 0x0000000100007824 */ /* 0x000fc800078e0212 */
[----:B----4-:R-:W-:-:S04]  /*11660*/  @P1 IMAD.HI.U32 R2, R0, R3, RZ ;  /* 0x0000000300021227 */ /* 0x010fc800078e00ff */
[----:B------:R-:W-:Y:S01]  /*11670*/  IMAD.MOV.U32 R7, RZ, RZ, R0 ;  /* 0x000000ffff077224 */ /* 0x000fe200078e0000 */
[----:B0-----:R-:W-:Y:S01]  /*11680*/  @P1 SHF.R.U32.HI R7, RZ, R9, R2 ;  /* 0x00000009ff071219 */ /* 0x001fe20000011602 */
[----:B------:R-:W-:Y:S02]  /*11690*/  IMAD R3, RZ, RZ, -UR42 ;  /* 0x8000002aff037e24 */ /* 0x000fe4000f8e02ff */
[----:B------:R-:W3:Y:S02]  /*116a0*/  @!P0 LDC.64 R4, c[0x0][0x428] ;  /* 0x00010a00ff048b82 */ /* 0x000ee40000000a00 */
[----:B------:R-:W-:Y:S01]  /*116b0*/  IMAD R22, R22, R3, UR41 ;  /* 0x0000002916167e24 */ /* 0x000fe2000f8e0203 */
[--C-:B------:R-:W-:Y:S01]  /*116c0*/  @!P0 SHF.R.S32.HI R3, RZ, 0x1f, R7.reuse ;  /* 0x0000001fff038819 */ /* 0x100fe20000011407 */
[----:B------:R-:W-:Y:S02]  /*116d0*/  @!P0 IMAD.MOV.U32 R2, RZ, RZ, R7 ;  /* 0x000000ffff028224 */ /* 0x000fe400078e0007 */
[----:B---3--:R-:W-:-:S02]  /*116e0*/  @!P0 IMAD R6, R6, R4, RZ ;  /* 0x0000000406068224 */ /* 0x008fc400078e02ff */
[----:B------:R-:W-:-:S04]  /*116f0*/  @!P0 IMAD.WIDE.U32 R2, R29, R4, R2 ;  /* 0x000000041d028225 */ /* 0x000fc800078e0002 */
[----:B------:R-:W-:Y:S02]  /*11700*/  @!P0 IMAD R6, R29, R5, R6 ;  /* 0x000000051d068224 */ /* 0x000fe400078e0206 */
[----:B------:R-:W0:Y:S01]  /*11710*/  @!P0 LDC.64 R4, c[0x0][0x418] ;  /* 0x00010600ff048b82 */ /* 0x000e220000000a00 */
[----:B------:R-:W-:Y:S02]  /*11720*/  IMAD.U32 R9, RZ, RZ, UR46 ;  /* 0x0000002eff097e24 */ /* 0x000fe4000f8e00ff */
[----:B------:R-:W-:-:S03]  /*11730*/  @!P0 IMAD.IADD R6, R3, 0x1, R6 ;  /* 0x0000000103068824 */ /* 0x000fc600078e0206 */
[----:B------:R-:W-:Y:S01]  /*11740*/  ISETP.NE.AND P2, PT, R9, 0x3, PT ;  /* 0x000000030900780c */ /* 0x000fe20003f45270 */
[----:B------:R-:W-:Y:S01]  /*11750*/  IMAD.MOV R3, RZ, RZ, -R7 ;  /* 0x000000ffff037224 */ /* 0x000fe200078e0a07 */
[----:B------:R-:W-:Y:S01]  /*11760*/  LOP3.LUT R19, R19, 0xfffffffb, RZ, 0xc0, !PT ;  /* 0xfffffffb13137812 */ /* 0x000fe200078ec0ff */
[----:B------:R-:W-:Y:S01]  /*11770*/  IMAD.U32 R24, RZ, RZ, UR4 ;  /* 0x00000004ff187e24 */ /* 0x000fe2000f8e00ff */
[----:B------:R-:W-:Y:S02]  /*11780*/  SHF.R.S32.HI R28, RZ, 0x1f, R22 ;  /* 0x0000001fff1c7819 */ /* 0x000fe40000011416 */
[----:B0-----:R-:W-:-:S04]  /*11790*/  @!P0 LEA R4, P1, R2, R4, 0x2 ;  /* 0x0000000402048211 */ /* 0x001fc800078210ff */
[----:B------:R-:W-:Y:S01]  /*117a0*/  @!P0 LEA.HI.X R5, R2, R5, R6, 0x2, P1 ;  /* 0x0000000502058211 */ /* 0x000fe200008f1406 */
[----:B------:R-:W-:Y:S02]  /*117b0*/  IMAD.MOV.U32 R6, RZ, RZ, RZ ;  /* 0x000000ffff067224 */ /* 0x000fe400078e00ff */
[----:B------:R-:W-:-:S04]  /*117c0*/  @P2 LOP3.LUT R19, R19, 0x4, RZ, 0xfc, !PT ;  /* 0x0000000413132812 */ /* 0x000fc800078efcff */
[----:B------:R0:W5:Y:S02]  /*117d0*/  @!P0 LDG.E R6, desc[UR52][R4.64] ;  /* 0x0000003404068981 */ /* 0x000164000c1e1900 */
[----:B0-----:R-:W-:Y:S01]  /*117e0*/  IMAD R5, R10, R3, R0 ;  /* 0x000000030a057224 */ /* 0x001fe200078e0200 */
[----:B------:R-:W-:Y:S06]  /*117f0*/  @!P2 BRA `(.L_x_13773) ;  /* 0x000000000004a947 */ /* 0x000fec0003800000 */
[----:B------:R-:W-:Y:S01]  /*11800*/  BPT.TRAP 0x1 ;  /* 0x000000040000795c */ /* 0x000fe20000300000 */
.L_x_13773:
        /* <DEDUP_REMOVED lines=25> */
.L_x_13827:
[----:B------:R-:W-:Y:S05]  /*119a0*/  BSYNC B0 ;  /* 0x0000000000007941 */ /* 0x000fea0003800000 */
.L_x_13774:
[----:B------:R-:W1:Y:S01]  /*119b0*/  S2R R9, SR_TID.X ;  /* 0x0000000000097919 */ /* 0x000e620000002100 */
[----:B------:R-:W-:Y:S01]  /*119c0*/  ULDC.64 UR4, c[0x0][0x300] ;  /* 0x0000c00000047ab9 */ /* 0x000fe20000000a00 */
[----:B------:R-:W-:Y:S01]  /*119d0*/  LOP3.LUT P2, RZ, R19, 0x1, RZ, 0xc0, !PT ;  /* 0x0000000113ff7812 */ /* 0x000fe2000784c0ff */
[----:B------:R-:W-:Y:S02]  /*119e0*/  IMAD R4, R4, UR4, RZ ;  /* 0x0000000404047c24 */ /* 0x000fe4000f8e02ff */
        /* <DEDUP_REMOVED lines=13> */
[----:B-1----:R-:W-:Y:S02]  /*11ac0*/  LOP3.LUT R9, R9, 0x7f, RZ, 0xc0, !PT ;  /* 0x0000007f09097812 */ /* 0x002fe400078ec0ff */
[----:B------:R-:W-:Y:S01]  /*11ad0*/  IMAD.IADD R5, R3, 0x1, R4 ;  /* 0x0000000103057824 */ /* 0x000fe200078e0204 */
[C---:B------:R-:W-:Y:S01]  /*11ae0*/  LEA R4, P0, R2.reuse, UR4, 0x1 ;  /* 0x0000000402047c11 */ /* 0x040fe2000f8008ff */
[----:B------:R-:W-:Y:S01]  /*11af0*/  UMOV UR4, 0xffffffff ;  /* 0xffffffff00047882 */ /* 0x000fe20000000000 */
[----:B------:R-:W-:Y:S02]  /*11b00*/  SHF.R.U32.HI R10, RZ, 0x3, R9 ;  /* 0x00000003ff0a7819 */ /* 0x000fe40000011609 */
[----:B------:R-:W0:Y:S01]  /*11b10*/  S2R R9, SR_TID.X ;  /* 0x0000000000097919 */ /* 0x000e220000002100 */
[----:B------:R-:W-:-:S02]  /*11b20*/  LEA.HI.X R5, R2, UR5, R5, 0x1, P0 ;  /* 0x0000000502057c11 */ /* 0x000fc400080f0c05 */
        /* <DEDUP_REMOVED lines=16> */
[----:B-1----:R-:W-:Y:S01]  /*11c30*/  @P0 IMAD.X R2, RZ, RZ, R2, P1 ;  /* 0x000000ffff020224 */ /* 0x002fe200008e0602 */
[----:B------:R-:W-:-:S04]  /*11c40*/  ISETP.GE.AND P1, PT, R7, 0x11, PT ;  /* 0x000000110700780c */ /* 0x000fc80003f26270 */
[----:B------:R-:W-:-:S04]  /*11c50*/  @P0 LOP3.LUT R3, R3, R2, RZ, 0x3c, !PT ;  /* 0x0000000203030212 */ /* 0x000fc800078e3cff */
[----:B------:R-:W-:-:S04]  /*11c60*/  @P0 LOP3.LUT R2, R3, R2, RZ, 0x3c, !PT ;  /* 0x0000000203020212 */ /* 0x000fc800078e3cff */
[----:B------:R-:W-:-:S05]  /*11c70*/  @P0 LOP3.LUT R3, R3, R2, RZ, 0x3c, !PT ;  /* 0x0000000203030212 */ /* 0x000fca00078e3cff */
        /* <DEDUP_REMOVED lines=61> */
.L_x_13845:
[----:B------:R-:W-:-:S13]  /*12050*/  ISETP.GE.AND P0, PT, R7, 0x71, PT ;  /* 0x000000710700780c */ /* 0x000fda0003f06270 */
[----:B0-----:R-:W-:-:S05]  /*12060*/  @P0 LEA R2, P1, R9, R14, 0x1 ;  /* 0x0000000e09020211 */ /* 0x001fca00078208ff */
[----:B------:R-:W-:Y:S02]  /*12070*/  @P0 IMAD.X R3, RZ, RZ, R5, P1 ;  /* 0x000000ffff030224 */ /* 0x000fe400008e0605 */
[----:B------:R-:W-:-:S05]  /*12080*/  @P0 IMAD R5, R6, 0x2, R16 ;  /* 0x0000000206050824 */ /* 0x000fca00078e0210 */
[----:B------:R-:W-:Y:S01]  /*12090*/  @!PT LDS RZ, [RZ] ;  /* 0x00000000fffff984 */ /* 0x000fe20000000800 */
[----:B------:R-:W-:Y:S01]  /*120a0*/  @!PT LDS RZ, [RZ] ;  /* 0x00000000fffff984 */ /* 0x000fe20000000800 */
[----:B------:R-:W-:Y:S01]  /*120b0*/  @!PT LDS RZ, [RZ] ;  /* 0x00000000fffff984 */ /* 0x000fe20000000800 */
[----:B------:R0:W-:Y:S01]  /*120c0*/  @P0 LDGSTS.E.BYPASS.LTC128B.128 [R5+0x11c00], desc[UR52][R2.64], !P2 ;  /* 0x11c0000002050fae */ /* 0x0001e2000d101d74 */
[----:B------:R-:W-:Y:S01]  /*120d0*/  PLOP3.LUT P0, PT, PT, PT, PT, 0x80, 0x0 ;  /* 0x000000000000781c */ /* 0x000fe20003f0f070 */
[----:B------:R-:W-:-:S12]  /*120e0*/  NOP ;  /* 0x0000000000007918 */ /* 0x000fd80000000000 */
.L_x_13777:
        /* <DEDUP_REMOVED lines=11> */
.L_x_13778:
[----:B------:R0:W-:Y:S02]  /*121a0*/  SYNCS.ARRIVE.TRANS64.A1T0 RZ, [R0+URZ+0x16830], RZ ;  /* 0x016830ff00ff79a7 */ /* 0x0001e4000810003f */
[----:B------:R-:W-:Y:S05]  /*121b0*/  WARPSYNC.ALL ;  /* 0x0000000000007948 */ /* 0x000fea0003800000 */
[----:B------:R-:W-:Y:S01]  /*121c0*/  BSSY B6, `(.L_x_13779) ;  /* 0x0000015000067945 */ /* 0x000fe20003800000 */
[----:B0-----:R-:W-:Y:S01]  /*121d0*/  VIADD R0, R16, 0x8400 ;  /* 0x0000840010007836 */ /* 0x001fe20000000000 */
[----:B------:R-:W-:Y:S04]  /*121e0*/  BAR.SYNC.DEFER_BLOCKING 0x8, 0x200 ;  /* 0x0208000000007b1d */ /* 0x000fe80000010000 */
[----:B------:R-:W-:-:S13]  /*121f0*/  LOP3.LUT P0, RZ, R0, 0x3ff, RZ, 0xc0, !PT ;  /* 0x000003ff00ff7812 */ /* 0x000fda000780c0ff */
[----:B------:R-:W-:Y:S05]  /*12200*/  @!P0 BRA `(.L_x_13780) ;  /* 0x0000000000408947 */ /* 0x000fea0003800000 */
        /* <DEDUP_REMOVED lines=16> */
.L_x_13780:
[----:B------:R-:W-:Y:S05]  /*12310*/  BSYNC B6 ;  /* 0x0000000000067941 */ /* 0x000fea0003800000 */
.L_x_13779:
[----:B------:R0:W5:Y:S01]  /*12320*/  LDL R9, [R1+0x8] ;  /* 0x0000080001097983 */ /* 0x0001620000100800 */
[----:B------:R-:W-:Y:S01]  /*12330*/  UISETP.NE.AND UP0, UPT, UR49, URZ, UPT ;  /* 0x0000003f3100728c */ /* 0x000fe2000bf05270 */
[----:B------:R-:W-:Y:S01]  /*12340*/  R2UR UR7, R28 ;  /* 0x000000001c0772ca */ /* 0x000fe200000e0000 */
[----:B------:R-:W-:Y:S01]  /*12350*/  ULDC.64 UR8, c[0x0][0x2d8] ;  /* 0x0000b60000087ab9 */ /* 0x000fe20000000a00 */
[----:B------:R-:W1:Y:S01]  /*12360*/  S2R R20, SR_TID.X ;  /* 0x0000000000147919 */ /* 0x000e620000002100 */
[C---:B------:R-:W-:Y:S02]  /*12370*/  R2UR UR10, R22.reuse ;  /* 0x00000000160a72ca */ /* 0x040fe400000e0000 */
[----:B------:R-:W-:Y:S01]  /*12380*/  R2UR UR4, R22 ;  /* 0x00000000160472ca */ /* 0x000fe200000e0000 */
[----:B------:R-:W2:Y:S01]  /*12390*/  S2R R2, SR_TID.X ;  /* 0x0000000000027919 */ /* 0x000ea20000002100 */
[----:B------:R-:W-:Y:S01]  /*123a0*/  PLOP3.LUT P0, PT, PT, PT, UP0, 0x80, 0x0 ;  /* 0x000000000000781c */ /* 0x000fe20003f0f008 */
[----:B------:R-:W-:Y:S01]  /*123b0*/  USHF.R.S32.HI UR6, URZ, 0x1f, UR42 ;  /* 0x0000001f3f067899 */ /* 0x000fe2000801142a */
[----:B------:R-:W-:Y:S01]  /*123c0*/  LOP3.LUT P5, RZ, R19, 0x10, RZ, 0xc0, !PT ;  /* 0x0000001013ff7812 */ /* 0x000fe200078ac0ff */
[----:B------:R-:W-:Y:S01]  /*123d0*/  @UP0 ULDC UR5, c[0x0][0x44c] ;  /* 0x0001130000050ab9 */ /* 0x000fe20000000800 */
[----:B------:R-:W-:Y:S01]  /*123e0*/  ULDC UR12, c[0x0][0x448] ;  /* 0x00011200000c7ab9 */ /* 0x000fe20000000800 */
[----:B------:R-:W-:Y:S01]  /*123f0*/  @UP0 ULDC UR13, c[0x0][0x44c] ;  /* 0x00011300000d0ab9 */ /* 0x000fe20000000800 */
[----:B------:R-:W-:Y:S01]  /*12400*/  UIMAD UR7, UR7, UR8, URZ ;  /* 0x00000008070772a4 */ /* 0x000fe2000f8e023f */
[----:B-1----:R-:W-:Y:S01]  /*12410*/  IMAD.SHL.U32 R20, R20, 0x10, RZ ;  /* 0x0000001014147824 */ /* 0x002fe200078e00ff */
[----:B--2---:R-:W-:-:S04]  /*12420*/  LOP3.LUT R2, R2, 0x7f, RZ, 0xc0, !PT ;  /* 0x0000007f02027812 */ /* 0x004fc800078ec0ff */
[----:B------:R-:W-:Y:S02]  /*12430*/  LOP3.LUT R20, R20, 0x70, RZ, 0xc0, !PT ;  /* 0x0000007014147812 */ /* 0x000fe400078ec0ff */
[----:B------:R-:W-:-:S04]  /*12440*/  SHF.R.U32.HI R2, RZ, 0x3, R2 ;  /* 0x00000003ff027819 */ /* 0x000fc80000011602 */
[----:B------:R-:W-:-:S05]  /*12450*/  LOP3.LUT R2, R2, R20, RZ, 0xfc, !PT ;  /* 0x0000001402027212 */ /* 0x000fca00078efcff */
[----:B------:R-:W-:-:S04]  /*12460*/  VIADD R6, R2, UR43 ;  /* 0x0000002b02067c36 */ /* 0x000fc80008000000 */
[----:B------:R-:W-:Y:S01]  /*12470*/  @P0 IMAD.HI.U32 R0, R6, UR5, RZ ;  /* 0x0000000506000c27 */ /* 0x000fe2000f8e00ff */
[----:B------:R-:W-:Y:S01]  /*12480*/  PLOP3.LUT P0, PT, PT, PT, UP0, 0x80, 0x0 ;  /* 0x000000000000781c */ /* 0x000fe20003f0f008 */
[----:B------:R-:W-:Y:S02]  /*12490*/  UIMAD UR7, UR10, UR9, UR7 ;  /* 0x000000090a0772a4 */ /* 0x000fe4000f8e0207 */
[----:B------:R-:W-:Y:S01]  /*124a0*/  UIMAD.WIDE.U32 UR4, UR4, UR8, URZ ;  /* 0x00000008040472a5 */ /* 0x000fe2000f8e003f */
[----:B------:R-:W-:Y:S01]  /*124b0*/  IMAD.MOV.U32 R2, RZ, RZ, R6 ;  /* 0x000000ffff027224 */ /* 0x000fe200078e0006 */
[----:B------:R-:W-:Y:S01]  /*124c0*/  ULDC.64 UR10, c[0x0][0x280] ;  /* 0x0000a000000a7ab9 */ /* 0x000fe20000000a00 */
[----:B------:R-:W-:Y:S01]  /*124d0*/  ULDC.64 UR8, c[0x0][0x2e0] ;  /* 0x0000b80000087ab9 */ /* 0x000fe20000000a00 */
[----:B------:R-:W-:-:S03]  /*124e0*/  UIADD3 UR5, UR5, UR7, URZ ;  /* 0x0000000705057290 */ /* 0x000fc6000fffe03f */
[----:B------:R-:W-:Y:S01]  /*124f0*/  @UP0 ULDC UR7, c[0x0][0x450] ;  /* 0x0001140000070ab9 */ /* 0x000fe20000000800 */
[----:B------:R-:W-:Y:S02]  /*12500*/  UIMAD UR6, UR6, UR8, URZ ;  /* 0x00000008060672a4 */ /* 0x000fe4000f8e023f */
[----:B------:R-:W-:Y:S01]  /*12510*/  @P0 SHF.R.U32.HI R2, RZ, UR7, R0 ;  /* 0x00000007ff020c19 */ /* 0x000fe20008011600 */
[----:B------:R-:W-:Y:S02]  /*12520*/  UIMAD.WIDE.U32 UR4, UR42, UR8, UR4 ;  /* 0x000000082a0472a5 */ /* 0x000fe4000f8e0004 */
[----:B------:R-:W-:Y:S01]  /*12530*/  UIMAD UR6, UR42, UR9, UR6 ;  /* 0x000000092a0672a4 */ /* 0x000fe2000f8e0206 */
[----:B------:R-:W-:Y:S02]  /*12540*/  SHF.R.S32.HI R0, RZ, 0x1f, R2 ;  /* 0x0000001fff007819 */ /* 0x000fe40000011402 */
[----:B------:R-:W-:Y:S01]  /*12550*/  ULDC.64 UR8, c[0x0][0x2d0] ;  /* 0x0000b40000087ab9 */ /* 0x000fe20000000a00 */
[----:B------:R-:W-:Y:S01]  /*12560*/  UIADD3 UR5, UR5, UR6, URZ ;  /* 0x0000000605057290 */ /* 0x000fe2000fffe03f */
[----:B------:R-:W-:-:S02]  /*12570*/  IMAD.U32 R5, RZ, RZ, UR8 ;  /* 0x00000008ff057e24 */ /* 0x000fc4000f8e00ff */
[----:B------:R-:W-:Y:S01]  /*12580*/  IMAD R3, R0, UR8, RZ ;  /* 0x0000000800037c24 */ /* 0x000fe2000f8e02ff */
[----:B------:R-:W-:Y:S01]  /*12590*/  ULDC.64 UR6, c[0x0][0x2c8] ;  /* 0x0000b20000067ab9 */ /* 0x000fe20000000a00 */
[----:B------:R-:W-:Y:S02]  /*125a0*/  IMAD.MOV R0, RZ, RZ, -R2 ;  /* 0x000000ffff007224 */ /* 0x000fe400078e0a02 */
[C---:B------:R-:W-:Y:S02]  /*125b0*/  IMAD R4, R2.reuse, UR9, R3 ;  /* 0x0000000902047c24 */ /* 0x040fe4000f8e0203 */
        /* <DEDUP_REMOVED lines=16> */
[----:B------:R-:W1:Y:S09]  /*126c0*/  S2R R21, SR_TID.X ;  /* 0x0000000000157919 */ /* 0x000e720000002100 */
        /* <DEDUP_REMOVED lines=12> */
[----:B------:R-:W-:-:S03]  /*12790*/  UMOV UR4, 0xffffffff ;  /* 0xffffffff00047882 */ /* 0x000fc60000000000 */
[----:B------:R-:W-:Y:S01]  /*127a0*/  IMAD.IADD R7, R3, 0x1, R5 ;  /* 0x0000000103077824 */ /* 0x000fe200078e0205 */
[C---:B------:R-:W-:Y:S01]  /*127b0*/  LEA R5, P0, R2.reuse, UR10, 0x1 ;  /* 0x0000000a02057c11 */ /* 0x040fe2000f8008ff */
[C---:B-1----:R-:W-:Y:S01]  /*127c0*/  IMAD.SHL.U32 R10, R21.reuse, 0x8, RZ ;  /* 0x00000008150a7824 */ /* 0x042fe200078e00ff */
[----:B------:R-:W-:Y:S02]  /*127d0*/  LOP3.LUT R20, R21, 0x7f, RZ, 0xc0, !PT ;  /* 0x0000007f15147812 */ /* 0x000fe400078ec0ff */
[----:B------:R-:W-:Y:S02]  /*127e0*/  LEA.HI.X R7, R2, UR11, R7, 0x1, P0 ;  /* 0x0000000b02077c11 */ /* 0x000fe400080f0c07 */
[----:B------:R-:W-:Y:S02]  /*127f0*/  LOP3.LUT R10, R10, 0x38, RZ, 0xc0, !PT ;  /* 0x000000380a0a7812 */ /* 0x000fe400078ec0ff */
[----:B------:R-:W-:Y:S01]  /*12800*/  SHF.R.U32.HI R20, RZ, 0x3, R20 ;  /* 0x00000003ff147819 */ /* 0x000fe20000011614 */
[----:B0-----:R-:W-:Y:S06]  /*12810*/  BRA.DIV UR4, `(.L_x_13781) ;  /* 0x0000003604187947 */ /* 0x001fec000b800000 */
[----:B------:R-:W0:Y:S01]  /*12820*/  SHFL.IDX PT, R3, R0, RZ, 0x181f ;  /* 0x00181fff00037589 */ /* 0x000e2200000e0000 */
[----:B------:R-:W-:-:S03]  /*12830*/  VIADD R6, R20, UR43 ;  /* 0x0000002b14067c36 */ /* 0x000fc60008000000 */
[----:B------:R-:W1:Y:S01]  /*12840*/  SHFL.IDX PT, R2, R4, RZ, 0x181f ;  /* 0x00181fff04027589 */ /* 0x000e6200000e0000 */
[C---:B------:R-:W-:Y:S01]  /*12850*/  VIADD R8, R6.reuse, 0x80 ;  /* 0x0000008006087836 */ /* 0x040fe20000000000 */
[----:B------:R-:W-:Y:S02]  /*12860*/  ISETP.GE.AND P1, PT, R6, UR38, PT ;  /* 0x0000002606007c0c */ /* 0x000fe4000bf26270 */
[----:B------:R-:W-:Y:S11]  /*12870*/  SHFL.IDX PT, R14, R5, RZ, 0x181f ;  /* 0x00181fff050e7589 */ /* 0x000ff600000e0000 */
[----:B0-----:R-:W-:-:S05]  /*12880*/  @!P1 LEA R3, P0, R10, R3, 0x1 ;  /* 0x000000030a039211 */ /* 0x001fca00078008ff */
[----:B-1----:R-:W-:-:S05]  /*12890*/  @!P1 IMAD.X R2, RZ, RZ, R2, P0 ;  /* 0x000000ffff029224 */ /* 0x002fca00000e0602 */
[----:B------:R-:W-:-:S04]  /*128a0*/  @!P1 LOP3.LUT R3, R3, R2, RZ, 0x3c, !PT ;  /* 0x0000000203039212 */ /* 0x000fc800078e3cff */
[----:B------:R-:W-:-:S04]  /*128b0*/  @!P1 LOP3.LUT R2, R3, R2, RZ, 0x3c, !PT ;  /* 0x0000000203029212 */ /* 0x000fc800078e3cff */
[----:B------:R-:W-:-:S05]  /*128c0*/  @!P1 LOP3.LUT R3, R3, R2, RZ, 0x3c, !PT ;  /* 0x0000000203039212 */ /* 0x000fca00078e3cff */
[----:B-----5:R0:W-:Y:S02]  /*128d0*/  @!P1 LDGSTS.E.BYPASS.LTC128B.128 [R9+0x8400], desc[UR52][R2.64], !P5 ;  /* 0x0840000002099fae */ /* 0x0201e4000e901d74 */
[----:B0-----:R-:W-:Y:S02]  /*128e0*/  VIADD R2, R6, 0x10 ;  /* 0x0000001006027836 */ /* 0x001fe40000000000 */
[----:B------:R-:W0:Y:S03]  /*128f0*/  SHFL.IDX PT, R3, R0, 0x1, 0x181f ;  /* 0x00381f0000037f89 */ /* 0x000e2600000e0000 */
[----:B------:R-:W-:Y:S02]  /*12900*/  ISETP.GE.AND P1, PT, R2, UR38, PT ;  /* 0x0000002602007c0c */ /* 0x000fe4000bf26270 */
        /* <DEDUP_REMOVED lines=49> */
[----:B------:R-:W-:Y:S01]  /*12c20*/  ISETP.GE.AND P1, PT, R2, UR38, PT ;  /* 0x0000002602007c0c */ /* 0x000fe2000bf26270 */
        /* <DEDUP_REMOVED lines=8> */
[----:B------:R0:W-:Y:S02]  /*12cb0*/  @!P1 LDGSTS.E.BYPASS.LTC128B.128 [R9+0xb400], desc[UR52][R2.64], !P5 ;  /* 0x0b40000002099fae */ /* 0x0001e4000e901d74 */
[----:B0-----:R-:W-:-:S05]  /*12cc0*/  VIADD R2, R6, 0x70 ;  /* 0x0000007006027836 */ /* 0x001fca0000000000 */
[----:B------:R-:W-:-:S13]  /*12cd0*/  ISETP.GE.AND P1, PT, R2, UR38, PT ;  /* 0x0000002602007c0c */ /* 0x000fda000bf26270 */
[----:B------:R-:W-:Y:S02]  /*12ce0*/  @!P1 LEA R2, P0, R10, R0, 0x1 ;  /* 0x000000000a029211 */ /* 0x000fe400078008ff */
[----:B------:R-:W0:Y:S03]  /*12cf0*/  SHFL.IDX PT, R0, R7, RZ, 0x181f ;  /* 0x00181fff07007589 */ /* 0x000e2600000e0000 */
[----:B--2---:R-:W-:-:S05]  /*12d00*/  @!P1 IMAD.X R3, RZ, RZ, R4, P0 ;  /* 0x000000ffff039224 */ /* 0x004fca00000e0604 */
[----:B------:R1:W-:Y:S01]  /*12d10*/  @!P1 LDGSTS.E.BYPASS.LTC128B.128 [R9+0xbc00], desc[UR52][R2.64], !P5 ;  /* 0x0bc0000002099fae */ /* 0x0003e2000e901d74 */
[----:B------:R-:W-:-:S13]  /*12d20*/  ISETP.GE.AND P1, PT, R8, UR38, PT ;  /* 0x0000002608007c0c */ /* 0x000fda000bf26270 */
[----:B-1----:R-:W-:Y:S02]  /*12d30*/  @!P1 LEA R2, P0, R10, R14, 0x1 ;  /* 0x0000000e0a029211 */ /* 0x002fe400078008ff */
[----:B------:R-:W-:Y:S03]  /*12d40*/  SHFL.IDX PT, R14, R5, 0x3, 0x181f ;  /* 0x00781f00050e7f89 */ /* 0x000fe600000e0000 */
[----:B0-----:R-:W-:Y:S02]  /*12d50*/  @!P1 IMAD.X R3, RZ, RZ, R0, P0 ;  /* 0x000000ffff039224 */ /* 0x001fe400000e0600 */
[----:B------:R-:W-:Y:S04]  /*12d60*/  SHFL.IDX PT, R0, R7, 0x1, 0x181f ;  /* 0x00381f0007007f89 */ /* 0x000fe800000e0000 */
[----:B------:R0:W-:Y:S04]  /*12d70*/  @!P1 LDGSTS.E.BYPASS.LTC128B.128 [R9+0xc400], desc[UR52][R2.64], !P5 ;  /* 0x0c40000002099fae */ /* 0x0001e8000e901d74 */
[----:B0-----:R-:W0:Y:S01]  /*12d80*/  SHFL.IDX PT, R2, R5, 0x1, 0x181f ;  /* 0x00381f0005027f89 */ /* 0x001e2200000e0000 */
[----:B------:R-:W-:-:S05]  /*12d90*/  VIADD R3, R6, 0x90 ;  /* 0x0000009006037836 */ /* 0x000fca0000000000 */
[----:B------:R-:W-:-:S13]  /*12da0*/  ISETP.GE.AND P1, PT, R3, UR38, PT ;  /* 0x0000002603007c0c */ /* 0x000fda000bf26270 */
[----:B0-----:R-:W-:-:S05]  /*12db0*/  @!P1 LEA R2, P0, R10, R2, 0x1 ;  /* 0x000000020a029211 */ /* 0x001fca00078008ff */
[----:B------:R-:W-:Y:S02]  /*12dc0*/  @!P1 IMAD.X R3, RZ, RZ, R0, P0 ;  /* 0x000000ffff039224 */ /* 0x000fe400000e0600 */
[----:B------:R-:W-:Y:S04]  /*12dd0*/  SHFL.IDX PT, R0, R7, 0x2, 0x181f ;  /* 0x00581f0007007f89 */ /* 0x000fe800000e0000 */
[----:B------:R0:W-:Y:S04]  /*12de0*/  @!P1 LDGSTS.E.BYPASS.LTC128B.128 [R9+0xcc00], desc[UR52][R2.64], !P5 ;  /* 0x0cc0000002099fae */ /* 0x0001e8000e901d74 */
[----:B------:R-:W-:Y:S04]  /*12df0*/  SHFL.IDX PT, R7, R7, 0x3, 0x181f ;  /* 0x00781f0007077f89 */ /* 0x000fe800000e0000 */
[----:B0-----:R-:W0:Y:S01]  /*12e00*/  SHFL.IDX PT, R2, R5, 0x2, 0x181f ;  /* 0x00581f0005027f89 */ /* 0x001e2200000e0000 */
[----:B------:R-:W-:-:S05]  /*12e10*/  VIADD R3, R6, 0xa0 ;  /* 0x000000a006037836 */ /* 0x000fca0000000000 */
[----:B------:R-:W-:-:S13]  /*12e20*/  ISETP.GE.AND P1, PT, R3, UR38, PT ;  /* 0x0000002603007c0c */ /* 0x000fda000bf26270 */
[----:B0-----:R-:W-:-:S05]  /*12e30*/  @!P1 LEA R2, P0, R10, R2, 0x1 ;  /* 0x000000020a029211 */ /* 0x001fca00078008ff */
[----:B------:R-:W-:-:S05]  /*12e40*/  @!P1 IMAD.X R3, RZ, RZ, R0, P0 ;  /* 0x000000ffff039224 */ /* 0x000fca00000e0600 */
[----:B------:R0:W-:Y:S03]  /*12e50*/  @!P1 LDGSTS.E.BYPASS.LTC128B.128 [R9+0xd400], desc[UR52][R2.64], !P5 ;  /* 0x0d40000002099fae */ /* 0x0001e6000e901d74 */
.L_x_13870:
[----:B------:R-:W-:-:S05]  /*12e60*/  VIADD R6, R6, 0xb0 ;  /* 0x000000b006067836 */ /* 0x000fca0000000000 */
[----:B------:R-:W-:-:S13]  /*12e70*/  ISETP.GE.AND P0, PT, R6, UR38, PT ;  /* 0x0000002606007c0c */ /* 0x000fda000bf06270 */
[----:B0-----:R-:W-:-:S05]  /*12e80*/  @!P0 LEA R2, P1, R10, R14, 0x1 ;  /* 0x0000000e0a028211 */ /* 0x001fca00078208ff */
[----:B------:R-:W-:-:S05]  /*12e90*/  @!P0 IMAD.X R3, RZ, RZ, R7, P1 ;  /* 0x000000ffff038224 */ /* 0x000fca00008e0607 */
[----:B------:R-:W-:Y:S01]  /*12ea0*/  @!PT LDS RZ, [RZ] ;  /* 0x00000000fffff984 */ /* 0x000fe20000000800 */
[----:B------:R-:W-:Y:S01]  /*12eb0*/  @!PT LDS RZ, [RZ] ;  /* 0x00000000fffff984 */ /* 0x000fe20000000800 */
[----:B------:R-:W-:Y:S01]  /*12ec0*/  @!PT LDS RZ, [RZ] ;  /* 0x00000000fffff984 */ /* 0x000fe20000000800 */
[----:B------:R0:W-:Y:S01]  /*12ed0*/  @!P0 LDGSTS.E.BYPASS.LTC128B.128 [R9+0xdc00], desc[UR52][R2.64], !P5 ;  /* 0x0dc0000002098fae */ /* 0x0001e2000e901d74 */
[----:B------:R-:W-:Y:S01]  /*12ee0*/  PLOP3.LUT P0, PT, PT, PT, PT, 0x80, 0x0 ;  /* 0x000000000000781c */ /* 0x000fe20003f0f070 */
[----:B------:R-:W-:-:S12]  /*12ef0*/  NOP ;  /* 0x0000000000007918 */ /* 0x000fd80000000000 */
.L_x_13782:
        /* <DEDUP_REMOVED lines=18> */
.L_x_13871:
[----:B------:R-:W-:Y:S05]  /*13020*/  BSYNC B0 ;  /* 0x0000000000007941 */ /* 0x000fea0003800000 */
.L_x_13783:
[----:B------:R-:W-:-:S04]  /*13030*/  UIADD3 UR4, UR44, -0x2, URZ ;  /* 0xfffffffe2c047890 */ /* 0x000fc8000fffe03f */
[----:B------:R-:W-:-:S06]  /*13040*/  UISETP.GE.AND UP0, UPT, UR4, UR45, UPT ;  /* 0x0000002d0400728c */ /* 0x000fcc000bf06270 */
[----:B------:R-:W-:-:S13]  /*13050*/  PLOP3.LUT P0, PT, PT, PT, UP0, 0x80, 0x0 ;  /* 0x000000000000781c */ /* 0x000fda0003f0f008 */
[----:B------:R-:W-:Y:S05]  /*13060*/  @!P0 BRA `(.L_x_13785) ;  /* 0x00000010000c8947 */ /* 0x000fea0003800000 */
[----:B------:R-:W-:Y:S01]  /*13070*/  BSSY B0, `(.L_x_13785) ;  /* 0x0000102000007945 */ /* 0x000fe20003800000 */
[----:B------:R-:W-:Y:S02]  /*13080*/  IMAD.MOV.U32 R20, RZ, RZ, R26 ;  /* 0x000000ffff147224 */ /* 0x000fe400078e001a */
[----:B------:R-:W-:Y:S02]  /*13090*/  IMAD.MOV.U32 R6, RZ, RZ, R23 ;  /* 0x000000ffff067224 */ /* 0x000fe400078e0017 */
[----:B------:R-:W-:Y:S02]  /*130a0*/  IMAD.MOV.U32 R27, RZ, RZ, R24 ;  /* 0x000000ffff1b7224 */ /* 0x000fe400078e0018 */
[----:B------:R-:W-:-:S07]  /*130b0*/  IMAD.U32 R7, RZ, RZ, UR4 ;  /* 0x00000004ff077e24 */ /* 0x000fce000f8e00ff */
.L_x_13798:
[----:B------:R-:W2:Y:S01]  /*130c0*/  LDL R8, [R1+0x4] ;  /* 0x0000040001087983 */ /* 0x000ea20000100800 */
[----:B0-----:R-:W0:Y:S03]  /*130d0*/  LDC R3, c[0x0][0x430] ;  /* 0x00010c00ff037b82 */ /* 0x001e260000000800 */
[----:B------:R-:W3:Y:S01]  /*130e0*/  LDL R4, [R1] ;  /* 0x0000000001047983 */ /* 0x000ee20000100800 */
[----:B------:R-:W1:Y:S01]  /*130f0*/  S2R R2, SR_TID.X ;  /* 0x0000000000027919 */ /* 0x000e620000002100 */
[----:B0-----:R-:W-:Y:S02]  /*13100*/  ISETP.NE.AND P0, PT, R3, 0x1, PT ;  /* 0x000000010300780c */ /* 0x001fe40003f05270 */
[C---:B-1----:R-:W-:Y:S01]  /*13110*/  LOP3.LUT R0, R2.reuse, 0x7f, RZ, 0xc0, !PT ;  /* 0x0000007f02007812 */ /* 0x042fe200078ec0ff */
[----:B------:R-:W-:-:S10]  /*13120*/  IMAD.SHL.U32 R5, R2, 0x10, RZ ;  /* 0x0000001002057824 */ /* 0x000fd400078e00ff */
[----:B------:R-:W0:Y:S01]  /*13130*/  @P0 LDC R2, c[0x0][0x434] ;  /* 0x00010d00ff020b82 */ /* 0x000e220000000800 */
[----:B------:R-:W-:-:S07]  /*13140*/  SHF.R.U32.HI R3, RZ, 0x3, R0 ;  /* 0x00000003ff037819 */ /* 0x000fce0000011600 */
[----:B------:R-:W1:Y:S01]  /*13150*/  @P0 LDC R0, c[0x0][0x438] ;  /* 0x00010e00ff000b82 */ /* 0x000e620000000800 */
[----:B------:R-:W-:Y:S01]  /*13160*/  IMAD R3, R7, 0x80, R3 ;  /* 0x0000008007037824 */ /* 0x000fe200078e0203 */
        /* <DEDUP_REMOVED lines=12> */
[C---:B------:R-:W-:Y:S02]  /*13230*/  IMAD R4, R29.reuse, UR5, R4 ;  /* 0x000000051d047c24 */ /* 0x040fe4000f8e0204 */
[----:B------:R-:W-:Y:S01]  /*13240*/  IMAD.WIDE.U32 R2, R29, UR4, R2 ;  /* 0x000000041d027c25 */ /* 0x000fe2000f8e0002 */
        /* <DEDUP_REMOVED lines=16> */
.L_x_13786:
[----:B------:R-:W-:Y:S01]  /*13350*/  IMAD R5, R23, 0x8, R16 ;  /* 0x0000000817057824 */ /* 0x000fe200078e0210 */
[----:B------:R-:W-:Y:S01]  /*13360*/  SHF.L.U32 R2, R26, 0x1f, RZ ;  /* 0x0000001f1a027819 */ /* 0x000fe200000006ff */
[----:B------:R-:W-:Y:S03]  /*13370*/  BSSY B1, `(.L_x_13787) ;  /* 0x0000003000017945 */ /* 0x000fe60003800000 */
[----:B------:R-:W0:Y:S02]  /*13380*/  SYNCS.PHASECHK.TRANS64.TRYWAIT P0, [R5+URZ+0x16840], R2 ;  /* 0x01684002050075a7 */ /* 0x000e24000800017f */
[----:B0-----:R-:W-:Y:S05]  /*13390*/  @!P0 BRA `(.L_x_13788) ;  /* 0x0000003800148947 */ /* 0x001fea0003800000 */
.L_x_13872:
[----:B------:R-:W-:Y:S05]  /*133a0*/  BSYNC B1 ;  /* 0x0000000000017941 */ /* 0x000fea0003800000 */
.L_x_13787:
[----:B------:R-:W1:Y:S01]  /*133b0*/  S2R R12, SR_TID.X ;  /* 0x00000000000c7919 */ /* 0x000e620000002100 */
[----:B------:R-:W-:Y:S01]  /*133c0*/  SHF.R.S32.HI R21, RZ, 0x1f, R0 ;  /* 0x0000001fff157819 */ /* 0x000fe20000011400 */
[----:B------:R-:W-:Y:S01]  /*133d0*/  ULDC.64 UR4, c[0x0][0x300] ;  /* 0x0000c00000047ab9 */ /* 0x000fe20000000a00 */
[----:B------:R-:W-:Y:S01]  /*133e0*/  LOP3.LUT P1, RZ, R19, 0x1, RZ, 0xc0, !PT ;  /* 0x0000000113ff7812 */ /* 0x000fe2000782c0ff */
[----:B0-----:R-:W-:-:S04]  /*133f0*/  IMAD.WIDE.U32 R2, R0, UR4, RZ ;  /* 0x0000000400027c25 */ /* 0x001fc8000f8e00ff */
        /* <DEDUP_REMOVED lines=18> */
[C---:B------:R-:W-:Y:S01]  /*13520*/  LEA R8, P0, R2.reuse, UR4, 0x1 ;  /* 0x0000000402087c11 */ /* 0x040fe2000f8008ff */
[----:B------:R-:W-:Y:S01]  /*13530*/  UMOV UR4, 0xffffffff ;  /* 0xffffffff00047882 */ /* 0x000fe20000000000 */
[----:B------:R-:W-:Y:S02]  /*13540*/  LOP3.LUT R9, R9, 0x200, R11, 0xf8, !PT ;  /* 0x0000020009097812 */ /* 0x000fe400078ef80b */
[----:B------:R-:W-:-:S03]  /*13550*/  LEA.HI.X R10, R2, UR5, R7, 0x1, P0 ;  /* 0x00000005020a7c11 */ /* 0x000fc600080f0c07 */
[----:B------:R-:W-:Y:S01]  /*13560*/  IMAD R9, R23, 0x2000, R9 ;  /* 0x0000200017097824 */ /* 0x000fe200078e0209 */
[----:B------:R-:W-:Y:S06]  /*13570*/  BRA.DIV UR4, `(.L_x_13789) ;  /* 0x0000003604b07947 */ /* 0x000fec000b800000 */
[----:B------:R-:W0:Y:S01]  /*13580*/  S2R R3, SR_TID.X ;  /* 0x0000000000037919 */ /* 0x000e220000002100 */
[----:B------:R-:W-:Y:S01]  /*13590*/  IMAD R9, R9, 0x2, R16 ;  /* 0x0000000209097824 */ /* 0x000fe200078e0210 */
[----:B------:R-:W1:Y:S01]  /*135a0*/  SHFL.IDX PT, R2, R8, RZ, 0x181f ;  /* 0x00181fff08027589 */ /* 0x000e6200000e0000 */
[----:B0-----:R-:W-:-:S03]  /*135b0*/  IMAD.SHL.U32 R11, R3, 0x8, RZ ;  /* 0x00000008030b7824 */ /* 0x001fc600078e00ff */
[----:B------:R-:W0:Y:S02]  /*135c0*/  SHFL.IDX PT, R3, R10, RZ, 0x181f ;  /* 0x00181fff0a037589 */ /* 0x000e2400000e0000 */
        /* <DEDUP_REMOVED lines=38> */
.L_x_13890:
        /* <DEDUP_REMOVED lines=8> */
.L_x_13790:
        /* <DEDUP_REMOVED lines=11> */
.L_x_13791:
[----:B------:R1:W-:Y:S01]  /*13960*/  SYNCS.ARRIVE.TRANS64.A1T0 RZ, [R5+URZ+0x16830], RZ ;  /* 0x016830ff05ff79a7 */ /* 0x0003e2000810003f */
[----:B------:R-:W-:Y:S05]  /*13970*/  @!P2 BRA `(.L_x_13792) ;  /* 0x000000000004a947 */ /* 0x000fea0003800000 */
[----:B------:R-:W-:Y:S01]  /*13980*/  BPT.TRAP 0x1 ;  /* 0x000000040000795c */ /* 0x000fe20000300000 */
.L_x_13792:
[----:B------:R-:W-:Y:S01]  /*13990*/  SHF.L.U32 R2, R20, 0x1f, RZ ;  /* 0x0000001f14027819 */ /* 0x000fe200000006ff */
[----:B-1----:R-:W-:Y:S01]  /*139a0*/  IMAD R5, R6, 0x8, R16 ;  /* 0x0000000806057824 */ /* 0x002fe200078e0210 */
[----:B------:R-:W-:Y:S03]  /*139b0*/  BSSY B1, `(.L_x_13793) ;  /* 0x0000003000017945 */ /* 0x000fe60003800000 */
[----:B------:R-:W1:Y:S02]  /*139c0*/  SYNCS.PHASECHK.TRANS64.TRYWAIT P0, [R5+URZ+0x16860], R2 ;  /* 0x01686002050075a7 */ /* 0x000e64000800017f */
[----:B-1----:R-:W-:Y:S05]  /*139d0*/  @!P0 BRA `(.L_x_13794) ;  /* 0x0000003800d48947 */ /* 0x002fea0003800000 */
.L_x_13891:
[----:B------:R-:W-:Y:S05]  /*139e0*/  BSYNC B1 ;  /* 0x0000000000017941 */ /* 0x000fea0003800000 */
.L_x_13793:
[----:B------:R-:W0:Y:S01]  /*139f0*/  S2R R3, SR_TID.X ;  /* 0x0000000000037919 */ /* 0x000e220000002100 */
[----:B-1----:R-:W-:Y:S01]  /*13a00*/  IMAD.MOV.U32 R2, RZ, RZ, -0x80 ;  /* 0xffffff80ff027424 */ /* 0x002fe200078e00ff */
[----:B------:R-:W-:Y:S01]  /*13a10*/  UMOV UR4, 0xffffffff ;  /* 0xffffffff00047882 */ /* 0x000fe20000000000 */
[----:B------:R-:W-:Y:S02]  /*13a20*/  LOP3.LUT P1, RZ, R19, 0x2, RZ, 0xc0, !PT ;  /* 0x0000000213ff7812 */ /* 0x000fe4000782c0ff */
[----:B------:R-:W-:Y:S02]  /*13a30*/  IMAD R2, R27, R2, UR36 ;  /* 0x000000241b027e24 */ /* 0x000fe4000f8e0202 */
        /* <DEDUP_REMOVED lines=17> */
[----:B------:R0:W-:Y:S04]  /*13b50*/  LDGSTS.E.BYPASS.LTC128B.128 [R6+0x400], desc[UR52][R2.64], !P0 ;  /* 0x0040000002067fae */ /* 0x0001e8000c101d74 */
[----:B0-----:R-:W0:Y:S04]  /*13b60*/  SHFL.IDX PT, R2, R17, 0x1, 0x181f ;  /* 0x00381f0011027f89 */ /* 0x001e2800000e0000 */
[----:B------:R-:W1:Y:S01]  /*13b70*/  SHFL.IDX PT, R3, R18, 0x1, 0x181f ;  /* 0x00381f0012037f89 */ /* 0x000e6200000e0000 */
[----:B0-----:R-:W-:-:S05]  /*13b80*/  IADD3 R2, P0, R2, R7, RZ ;  /* 0x0000000702027210 */ /* 0x001fca0007f1e0ff */
[----:B-1----:R-:W-:Y:S01]  /*13b90*/  IMAD.X R3, RZ, RZ, R3, P0 ;  /* 0x000000ffff037224 */ /* 0x002fe200000e0603 */
[----:B------:R-:W-:-:S13]  /*13ba0*/  ISETP.LT.OR P0, PT, R8, 0x11, P1 ;  /* 0x000000110800780c */ /* 0x000fda0000f01670 */
        /* <DEDUP_REMOVED lines=31> */
[----:B------:R0:W-:Y:S04]  /*13da0*/  LDGSTS.E.BYPASS.LTC128B.128 [R6+0x3400], desc[UR52][R2.64], !P0 ;  /* 0x0340000002067fae */ /* 0x0001e8000c101d74 */
[----:B0-2---:R0:W1:Y:S02]  /*13db0*/  SHFL.IDX PT, R2, R17, 0x7, 0x181f ;  /* 0x00f81f0011027f89 */ /* 0x00506400000e0000 */
.L_x_13909:
        /* <DEDUP_REMOVED lines=23> */
[----:B0-----:R-:W-:Y:S01]  /*13f30*/  LEA R17, P0, R2, UR4, 0x1 ;  /* 0x0000000402117c11 */ /* 0x001fe2000f8008ff */
[----:B------:R-:W-:-:S05]  /*13f40*/  IMAD.IADD R3, R7, 0x1, R3 ;  /* 0x0000000107037824 */ /* 0x000fca00078e0203 */
[----:B------:R-:W-:Y:S02]  /*13f50*/  LEA.HI.X R18, R2, UR5, R3, 0x1, P0 ;  /* 0x0000000502127c11 */ /* 0x000fe400080f0c03 */
[----:B------:R-:W-:-:S13]  /*13f60*/  PLOP3.LUT P0, PT, PT, PT, PT, 0x80, 0x0 ;  /* 0x000000000000781c */ /* 0x000fda0003f0f070 */
.L_x_13796:
        /* <DEDUP_REMOVED lines=11> */
.L_x_13797:
        /* <DEDUP_REMOVED lines=8> */
.L_x_13785:
        /* <DEDUP_REMOVED lines=16> */
[----:B0-----:R-:W-:-:S05]  /*141a0*/  IADD3 R0, R0, UR48, R7 ;  /* 0x0000003000007c10 */ /* 0x001fca000fffe007 */
[----:B------:R1:W-:Y:S02]  /*141b0*/  STL [R1+0xc], R0 ;  /* 0x00000c0001007387 */ /* 0x0003e40000100800 */
.L_x_13800:
[----:B------:R-:W-:Y:S05]  /*141c0*/  BSYNC B0 ;  /* 0x0000000000007941 */ /* 0x000fea0003800000 */
.L_x_13799:
[----:B-1----:R-:W-:-:S05]  /*141d0*/  IMAD.U32 R0, RZ, RZ, UR46 ;  /* 0x0000002eff007e24 */ /* 0x002fca000f8e00ff */
[----:B------:R-:W-:-:S13]  /*141e0*/  ISETP.NE.AND P0, PT, R0, 0x3, PT ;  /* 0x000000030000780c */ /* 0x000fda0003f05270 */
[----:B------:R-:W-:Y:S05]  /*141f0*/  @!P0 BRA `(.L_x_13801) ;  /* 0x0000000000048947 */ /* 0x000fea0003800000 */
[----:B------:R-:W-:Y:S01]  /*14200*/  BPT.TRAP 0x1 ;  /* 0x000000040000795c */ /* 0x000fe20000300000 */
.L_x_13801:
[----:B------:R-:W-:Y:S01]  /*14210*/  IMAD R4, R23, 0x8, R16 ;  /* 0x0000000817047824 */ /* 0x000fe200078e0210 */
[----:B0-----:R-:W-:Y:S01]  /*14220*/  SHF.L.U32 R3, R26, 0x1f, RZ ;  /* 0x0000001f1a037819 */ /* 0x001fe200000006ff */
[----:B------:R-:W-:Y:S03]  /*14230*/  BSSY B0, `(.L_x_13802) ;  /* 0x0000003000007945 */ /* 0x000fe60003800000 */
[----:B------:R-:W0:Y:S02]  /*14240*/  SYNCS.PHASECHK.TRANS64.TRYWAIT P0, [R4+URZ+0x16860], R3 ;  /* 0x01686003040075a7 */ /* 0x000e24000800017f */
[----:B0-----:R-:W-:Y:S05]  /*14250*/  @!P0 BRA `(.L_x_13803) ;  /* 0x0000003c00108947 */ /* 0x001fea0003800000 */
.L_x_13910:
[----:B------:R-:W-:Y:S05]  /*14260*/  BSYNC B0 ;  /* 0x0000000000007941 */ /* 0x000fea0003800000 */
.L_x_13802:
[----:B------:R-:W1:Y:S01]  /*14270*/  S2R R7, SR_TID.X ;  /* 0x0000000000077919 */ /* 0x000e620000002100 */
[----:B------:R-:W-:Y:S01]  /*14280*/  IMAD.MOV.U32 R5, RZ, RZ, -0x80 ;  /* 0xffffff80ff057424 */ /* 0x000fe200078e00ff */
[----:B------:R-:W-:Y:S01]  /*14290*/  UMOV UR4, 0xffffffff ;  /* 0xffffffff00047882 */ /* 0x000fe20000000000 */
[----:B------:R-:W-:Y:S02]  /*142a0*/  LOP3.LUT P2, RZ, R19, 0x2, RZ, 0xc0, !PT ;  /* 0x0000000213ff7812 */ /* 0x000fe4000784c0ff */
[----:B------:R-:W-:Y:S02]  /*142b0*/  IMAD R5, R24, R5, UR36 ;  /* 0x0000002418057e24 */ /* 0x000fe4000f8e0205 */
        /* <DEDUP_REMOVED lines=11> */
[----:B------:R-:W-:Y:S01]  /*14370*/  IMAD R0, R0, 0x2, R16 ;  /* 0x0000000200007824 */ /* 0x000fe200078e0210 */
[----:B------:R-:W2:Y:S04]  /*14380*/  SHFL.IDX PT, R14, R17, RZ, 0x181f ;  /* 0x00181fff110e7589 */ /* 0x000ea800000e0000 */
[----:B0-----:R-:W0:Y:S04]  /*14390*/  SHFL.IDX PT, R3, R18, RZ, 0x181f ;  /* 0x00181fff12037589 */ /* 0x001e2800000e0000 */
[----:B------:R-:W-:Y:S04]  /*143a0*/  SHFL.IDX PT, R7, R18, 0x1, 0x181f ;  /* 0x00381f0012077f89 */ /* 0x000fe800000e0000 */
[----:B------:R-:W-:Y:S04]  /*143b0*/  SHFL.IDX PT, R9, R17, 0x2, 0x181f ;  /* 0x00581f0011097f89 */ /* 0x000fe800000e0000 */
[----:B------:R-:W-:Y:S01]  /*143c0*/  SHFL.IDX PT, R8, R18, 0x2, 0x181f ;  /* 0x00581f0012087f89 */ /* 0x000fe200000e0000 */
[----:B-1----:R-:W-:-:S05]  /*143d0*/  IMAD.SHL.U32 R2, R2, 0x8, RZ ;  /* 0x0000000802027824 */ /* 0x002fca00078e00ff */
[----:B------:R-:W-:-:S05]  /*143e0*/  LOP3.LUT R2, R2, 0x38, RZ, 0xc0, !PT ;  /* 0x0000003802027812 */ /* 0x000fca00078ec0ff */
[----:B------:R-:W-:-:S05]  /*143f0*/  IMAD.SHL.U32 R6, R2, 0x2, RZ ;  /* 0x0000000202067824 */ /* 0x000fca00078e00ff */
[----:B--2---:R-:W-:Y:S02]  /*14400*/  IADD3 R2, P0, R14, R6, RZ ;  /* 0x000000060e027210 */ /* 0x004fe40007f1e0ff */
[----:B------:R-:W1:Y:S03]  /*14410*/  SHFL.IDX PT, R14, R17, 0x1, 0x181f ;  /* 0x00381f00110e7f89 */ /* 0x000e6600000e0000 */
[----:B0-----:R-:W-:Y:S01]  /*14420*/  IMAD.X R3, RZ, RZ, R3, P0 ;  /* 0x000000ffff037224 */ /* 0x001fe200000e0603 */
[----:B------:R-:W-:-:S13]  /*14430*/  ISETP.LT.OR P0, PT, R5, 0x1, P2 ;  /* 0x000000010500780c */ /* 0x000fda0001701670 */
[----:B------:R1:W-:Y:S02]  /*14440*/  LDGSTS.E.BYPASS.LTC128B.128 [R0+0x400], desc[UR52][R2.64], !P0 ;  /* 0x0040000002007fae */ /* 0x0003e4000c101d74 */
[----:B-1----:R-:W-:Y:S02]  /*14450*/  IADD3 R2, P0, R14, R6, RZ ;  /* 0x000000060e027210 */ /* 0x002fe40007f1e0ff */
[----:B------:R-:W0:Y:S03]  /*14460*/  SHFL.IDX PT, R14, R17, 0x3, 0x181f ;  /* 0x00781f00110e7f89 */ /* 0x000e2600000e0000 */
[----:B------:R-:W-:Y:S01]  /*14470*/  IMAD.X R3, RZ, RZ, R7, P0 ;  /* 0x000000ffff037224 */ /* 0x000fe200000e0607 */
[----:B------:R-:W-:Y:S01]  /*14480*/  ISETP.LT.OR P0, PT, R5, 0x11, P2 ;  /* 0x000000110500780c */ /* 0x000fe20001701670 */
[----:B------:R-:W1:-:S12]  /*14490*/  SHFL.IDX PT, R7, R18, 0x3, 0x181f ;  /* 0x00781f0012077f89 */ /* 0x000e5800000e0000 */
[----:B------:R2:W-:Y:S02]  /*144a0*/  LDGSTS.E.BYPASS.LTC128B.128 [R0+0xc00], desc[UR52][R2.64], !P0 ;  /* 0x00c0000002007fae */ /* 0x0005e4000c101d74 */
[----:B--2---:R-:W-:Y:S02]  /*144b0*/  IADD3 R2, P0, R9, R6, RZ ;  /* 0x0000000609027210 */ /* 0x004fe40007f1e0ff */
[----:B------:R-:W2:Y:S03]  /*144c0*/  SHFL.IDX PT, R9, R17, 0x4, 0x181f ;  /* 0x00981f0011097f89 */ /* 0x000ea600000e0000 */
[----:B------:R-:W-:Y:S01]  /*144d0*/  IMAD.X R3, RZ, RZ, R8, P0 ;  /* 0x000000ffff037224 */ /* 0x000fe200000e0608 */
[----:B------:R-:W-:Y:S01]  /*144e0*/  ISETP.LT.OR P0, PT, R5, 0x21, P2 ;  /* 0x000000210500780c */ /* 0x000fe20001701670 */
[----:B------:R-:W3:-:S12]  /*144f0*/  SHFL.IDX PT, R8, R18, 0x4, 0x181f ;  /* 0x00981f0012087f89 */ /* 0x000ed800000e0000 */
[----:B------:R0:W-:Y:S02]  /*14500*/  LDGSTS.E.BYPASS.LTC128B.128 [R0+0x1400], desc[UR52][R2.64], !P0 ;  /* 0x0140000002007fae */ /* 0x0001e4000c101d74 */
[----:B0-----:R-:W-:Y:S02]  /*14510*/  IADD3 R2, P0, R14, R6, RZ ;  /* 0x000000060e027210 */ /* 0x001fe40007f1e0ff */
[----:B------:R-:W0:Y:S03]  /*14520*/  SHFL.IDX PT, R14, R17, 0x5, 0x181f ;  /* 0x00b81f00110e7f89 */ /* 0x000e2600000e0000 */
[----:B-1----:R-:W-:Y:S01]  /*14530*/  IMAD.X R3, RZ, RZ, R7, P0 ;  /* 0x000000ffff037224 */ /* 0x002fe200000e0607 */
[----:B------:R-:W-:Y:S01]  /*14540*/  ISETP.LT.OR P0, PT, R5, 0x31, P2 ;  /* 0x000000310500780c */ /* 0x000fe20001701670 */
[----:B------:R-:W1:-:S12]  /*14550*/  SHFL.IDX PT, R7, R18, 0x5, 0x181f ;  /* 0x00b81f0012077f89 */ /* 0x000e5800000e0000 */
[----:B------:R2:W-:Y:S02]  /*14560*/  LDGSTS.E.BYPASS.LTC128B.128 [R0+0x1c00], desc[UR52][R2.64], !P0 ;  /* 0x01c0000002007fae */ /* 0x0005e4000c101d74 */
[----:B--2---:R-:W-:Y:S02]  /*14570*/  IADD3 R2, P0, R9, R6, RZ ;  /* 0x0000000609027210 */ /* 0x004fe40007f1e0ff */
[----:B------:R-:W2:Y:S03]  /*14580*/  SHFL.IDX PT, R9, R17, 0x6, 0x181f ;  /* 0x00d81f0011097f89 */ /* 0x000ea600000e0000 */
[----:B---3--:R-:W-:Y:S01]  /*14590*/  IMAD.X R3, RZ, RZ, R8, P0 ;  /* 0x000000ffff037224 */ /* 0x008fe200000e0608 */
[----:B------:R-:W-:Y:S01]  /*145a0*/  ISETP.LT.OR P0, PT, R5, 0x41, P2 ;  /* 0x000000410500780c */ /* 0x000fe20001701670 */
[----:B------:R-:W3:-:S12]  /*145b0*/  SHFL.IDX PT, R8, R18, 0x6, 0x181f ;  /* 0x00d81f0012087f89 */ /* 0x000ed800000e0000 */
[----:B------:R0:W-:Y:S02]  /*145c0*/  LDGSTS.E.BYPASS.LTC128B.128 [R0+0x2400], desc[UR52][R2.64], !P0 ;  /* 0x0240000002007fae */ /* 0x0001e4000c101d74 */
[----:B0-----:R-:W-:Y:S02]  /*145d0*/  IADD3 R2, P0, R14, R6, RZ ;  /* 0x000000060e027210 */ /* 0x001fe40007f1e0ff */
[----:B------:R0:W4:Y:S03]  /*145e0*/  SHFL.IDX PT, R14, R17, 0x7, 0x181f ;  /* 0x00f81f00110e7f89 */ /* 0x00012600000e0000 */
[----:B-1----:R-:W-:Y:S01]  /*145f0*/  IMAD.X R3, RZ, RZ, R7, P0 ;  /* 0x000000ffff037224 */ /* 0x002fe200000e0607 */
[----:B------:R-:W-:Y:S01]  /*14600*/  ISETP.LT.OR P0, PT, R5, 0x51, P2 ;  /* 0x000000510500780c */ /* 0x000fe20001701670 */
[----:B------:R0:W1:-:S12]  /*14610*/  SHFL.IDX PT, R7, R18, 0x7, 0x181f ;  /* 0x00f81f0012077f89 */ /* 0x00005800000e0000 */
[----:B------:R2:W-:Y:S02]  /*14620*/  LDGSTS.E.BYPASS.LTC128B.128 [R0+0x2c00], desc[UR52][R2.64], !P0 ;  /* 0x02c0000002007fae */ /* 0x0005e4000c101d74 */
[----:B--2---:R-:W-:-:S05]  /*14630*/  IADD3 R2, P0, R9, R6, RZ ;  /* 0x0000000609027210 */ /* 0x004fca0007f1e0ff */
[----:B---3--:R-:W-:Y:S01]  /*14640*/  IMAD.X R3, RZ, RZ, R8, P0 ;  /* 0x000000ffff037224 */ /* 0x008fe200000e0608 */
[----:B------:R-:W-:-:S13]  /*14650*/  ISETP.LT.OR P0, PT, R5, 0x61, P2 ;  /* 0x000000610500780c */ /* 0x000fda0001701670 */
[----:B-1--4-:R0:W-:Y:S02]  /*14660*/  LDGSTS.E.BYPASS.LTC128B.128 [R0+0x3400], desc[UR52][R2.64], !P0 ;  /* 0x0340000002007fae */ /* 0x0121e4000c101d74 */
.L_x_13928:
[----:B0-----:R-:W-:-:S05]  /*14670*/  IADD3 R2, P0, R14, R6, RZ ;  /* 0x000000060e027210 */ /* 0x001fca0007f1e0ff */
[----:B------:R-:W-:Y:S01]  /*14680*/  IMAD.X R3, RZ, RZ, R7, P0 ;  /* 0x000000ffff037224 */ /* 0x000fe200000e0607 */
[----:B------:R-:W-:-:S13]  /*14690*/  ISETP.LT.OR P0, PT, R5, 0x71, P2 ;  /* 0x000000710500780c */ /* 0x000fda0001701670 */
[----:B------:R-:W-:Y:S01]  /*146a0*/  @!PT LDS RZ, [RZ] ;  /* 0x00000000fffff984 */ /* 0x000fe20000000800 */
[----:B------:R-:W-:Y:S01]  /*146b0*/  @!PT LDS RZ, [RZ] ;  /* 0x00000000fffff984 */ /* 0x000fe20000000800 */
[----:B------:R-:W-:Y:S01]  /*146c0*/  @!PT LDS RZ, [RZ] ;  /* 0x00000000fffff984 */ /* 0x000fe20000000800 */
[----:B------:R0:W-:Y:S01]  /*146d0*/  LDGSTS.E.BYPASS.LTC128B.128 [R0+0x3c00], desc[UR52][R2.64], !P0 ;  /* 0x03c0000002007fae */ /* 0x0001e2000c101d74 */
[----:B------:R-:W-:Y:S01]  /*146e0*/  PLOP3.LUT P0, PT, PT, PT, PT, 0x80, 0x0 ;  /* 0x000000000000781c */ /* 0x000fe20003f0f070 */
[----:B------:R-:W-:-:S12]  /*146f0*/  NOP ;  /* 0x0000000000007918 */ /* 0x000fd80000000000 */
.L_x_13805:
        /* <DEDUP_REMOVED lines=11> */
.L_x_13806:
[----:B------:R2:W-:Y:S01]  /*147b0*/  SYNCS.ARRIVE.TRANS64.A1T0 RZ, [R4+URZ+0x16850], RZ ;  /* 0x016850ff04ff79a7 */ /* 0x0005e2000810003f */
[----:B------:R-:W-:-:S05]  /*147c0*/  VIADD R23, R23, 0x1 ;  /* 0x0000000117177836 */ /* 0x000fca0000000000 */
[----:B------:R-:W-:-:S04]  /*147d0*/  ISETP.NE.AND P0, PT, R23, 0x2, PT ;  /* 0x000000021700780c */ /* 0x000fc80003f05270 */
[----:B------:R-:W-:Y:S02]  /*147e0*/  SEL R3, RZ, 0x1, P0 ;  /* 0x00000001ff037807 */ /* 0x000fe40000000000 */
[----:B------:R-:W-:Y:S02]  /*147f0*/  SEL R23, R23, RZ, P0 ;  /* 0x000000ff17177207 */ /* 0x000fe40000000000 */
[----:B--2---:R-:W-:-:S07]  /*14800*/  LOP3.LUT R26, R26, R3, RZ, 0x3c, !PT ;  /* 0x000000031a1a7212 */ /* 0x004fce00078e3cff */
.L_x_13766:
[----:B------:R-:W-:Y:S05]  /*14810*/  BSYNC B7 ;  /* 0x0000000000077941 */ /* 0x000fea0003800000 */
.L_x_13764:
        /* <DEDUP_REMOVED lines=13> */
.L_x_13807:
[----:B------:R-:W-:-:S03]  /*148f0*/  UMOV UR4, 0xffffffff ;  /* 0xffffffff00047882 */ /* 0x000fc60000000000 */
[----:B------:R-:W-:Y:S05]  /*14900*/  BRA.DIV UR4, `(.L_x_13809) ;  /* 0x0000003e04bc7947 */ /* 0x000fea000b800000 */
[----:B-----5:R2:W3:Y:S02]  /*14910*/  SHFL.IDX PT, R14, R2, RZ, 0x1f ;  /* 0x00001fff020e7589 */ /* 0x0204e400000e0000 */
.L_x_13931:
        /* <DEDUP_REMOVED lines=8> */
.L_x_13808:
[----:B-1----:R-:W4:Y:S01]  /*149a0*/  LDL R0, [R1+0xc] ;  /* 0x00000c0001007983 */ /* 0x002f220000100800 */
[----:B------:R-:W-:Y:S02]  /*149b0*/  ULDC UR4, c[0x0][0xc38] ;  /* 0x00030e0000047ab9 */ /* 0x000fe40000000800 */
[----:B----4-:R-:W-:-:S13]  /*149c0*/  ISETP.GE.AND P0, PT, R0, UR4, PT ;  /* 0x0000000400007c0c */ /* 0x010fda000bf06270 */
[----:B------:R-:W-:Y:S05]  /*149d0*/  @!P0 BRA `(.L_x_13810) ;  /* 0xffffffbc006c8947 */ /* 0x000fea000383ffff */
.L_x_13755:
[----:B------:R-:W4:Y:S01]  /*149e0*/  LDL.LU R0, [R1+0x10] ;  /* 0x0000100001007983 */ /* 0x000f220000300800 */
[----:B------:R-:W-:Y:S01]  /*149f0*/  BSSY B0, `(.L_x_13811) ;  /* 0x000000b000007945 */ /* 0x000fe20003800000 */
[----:B------:R-:W5:Y:S01]  /*14a00*/  S2R R5, SR_CgaCtaId ;  /* 0x0000000000057919 */ /* 0x000f620000008800 */
[----:B----4-:R-:W-:-:S05]  /*14a10*/  VIADD R0, R0, 0x1 ;  /* 0x0000000100007836 */ /* 0x010fca0000000000 */
[----:B--23--:R-:W-:-:S04]  /*14a20*/  LEA.HI R2, R0, R0, RZ, 0x1 ;  /* 0x0000000000027211 */ /* 0x00cfc800078f08ff */
[----:B------:R-:W-:Y:S02]  /*14a30*/  LOP3.LUT R3, R2, 0xfffffffe, RZ, 0xc0, !PT ;  /* 0xfffffffe02037812 */ /* 0x000fe400078ec0ff */
[----:B------:R-:W-:-:S03]  /*14a40*/  MOV R2, 0x400 ;  /* 0x0000040000027802 */ /* 0x000fc60000000f00 */
[----:B------:R-:W-:Y:S01]  /*14a50*/  IMAD.IADD R0, R0, 0x1, -R3 ;  /* 0x0000000100007824 */ /* 0x000fe200078e0a03 */
[----:B-----5:R-:W-:-:S04]  /*14a60*/  LEA R4, R5, R2, 0x18 ;  /* 0x0000000205047211 */ /* 0x020fc800078ec0ff */
[----:B------:R-:W-:-:S04]  /*14a70*/  SHF.L.U32 R0, R0, 0x1f, RZ ;  /* 0x0000001f00007819 */ /* 0x000fc800000006ff */
[----:B------:R-:W2:Y:S02]  /*14a80*/  SYNCS.PHASECHK.TRANS64.TRYWAIT P0, [R4+URZ+0x16820], R0 ;  /* 0x01682000040075a7 */ /* 0x000ea4000800017f */
[----:B--2---:R-:W-:Y:S05]  /*14a90*/  @!P0 BRA `(.L_x_13812) ;  /* 0x0000003c00808947 */ /* 0x004fea0003800000 */
.L_x_13932:
[----:B-1----:R-:W-:Y:S05]  /*14aa0*/  BSYNC B0 ;  /* 0x0000000000007941 */ /* 0x002fea0003800000 */
.L_x_13811:
[----:B------:R-:W-:-:S03]  /*14ab0*/  UMOV UR4, 0xffffffff ;  /* 0xffffffff00047882 */ /* 0x000fc60000000000 */
[----:B------:R-:W-:Y:S05]  /*14ac0*/  BRA.DIV UR4, `(.L_x_13813) ;  /* 0x0000003e04887947 */ /* 0x000fea000b800000 */
[----:B--2---:R-:W1:Y:S02]  /*14ad0*/  S2R R0, SR_TID.X ;  /* 0x0000000000007919 */ /* 0x004e640000002100 */
[----:B-1----:R-:W-:-:S04]  /*14ae0*/  SHF.R.U32.HI R0, RZ, 0x5, R0 ;  /* 0x00000005ff007819 */ /* 0x002fc80000011600 */
[----:B------:R-:W-:-:S05]  /*14af0*/  LOP3.LUT R0, R0, 0x3, RZ, 0xc0, !PT ;  /* 0x0000000300007812 */ /* 0x000fca00078ec0ff */
[----:B------:R1:W2:Y:S02]  /*14b00*/  SHFL.IDX PT, R14, R0, RZ, 0x1f ;  /* 0x00001fff000e7589 */ /* 0x0002a400000e0000 */
.L_x_13935:
[----:B--2---:R-:W-:Y:S01]  /*14b10*/  ISETP.NE.AND P0, PT, R14, RZ, PT ;  /* 0x000000ff0e00720c */ /* 0x004fe20003f05270 */
[----:B------:R-:W-:-:S12]  /*14b20*/  BSSY B0, `(.L_x_13814) ;  /* 0x0000024000007945 */ /* 0x000fd80003800000 */
[----:B------:R-:W-:Y:S05]  /*14b30*/  @P0 BRA `(.L_x_13815) ;  /* 0x0000000000880947 */ /* 0x000fea0003800000 */
[----:B------:R-:W-:-:S03]  /*14b40*/  UMOV UR4, 0xffffffff ;  /* 0xffffffff00047882 */ /* 0x000fc60000000000 */
[----:B------:R-:W-:Y:S05]  /*14b50*/  BRA.DIV UR4, `(.L_x_13816) ;  /* 0x0000003e04987947 */ /* 0x000fea000b800000 */
[----:B------:R-:W-:-:S13]  /*14b60*/  ELECT P6, URZ, PT ;  /* 0x00000000003f782f */ /* 0x000fda00038c0000 */
.L_x_13938:
[----:B------:R-:W-:Y:S05]  /*14b70*/  @!P6 BRA `(.L_x_13815) ;  /* 0x000000000078e947 */ /* 0x000fea0003800000 */
[----:B------:R-:W-:-:S06]  /*14b80*/  ULOP3.LUT UR4, UR37, 0x2, URZ, 0xfc, !UPT ;  /* 0x0000000225047892 */ /* 0x000fcc000f8efc3f */
[----:B-1----:R-:W-:-:S05]  /*14b90*/  IMAD.U32 R0, RZ, RZ, UR4 ;  /* 0x00000004ff007e24 */ /* 0x002fca000f8e00ff */
[----:B------:R-:W-:-:S13]  /*14ba0*/  ISETP.NE.AND P0, PT, R0, 0x3, PT ;  /* 0x000000030000780c */ /* 0x000fda0003f05270 */
[----:B------:R-:W-:Y:S05]  /*14bb0*/  @!P0 BRA `(.L_x_13817) ;  /* 0x0000000000048947 */ /* 0x000fea0003800000 */
[----:B------:R-:W-:Y:S01]  /*14bc0*/  BPT.TRAP 0x1 ;  /* 0x000000040000795c */ /* 0x000fe20000300000 */
.L_x_13817:
[C---:B------:R-:W-:Y:S01]  /*14bd0*/  IMAD R5, R23.reuse, 0x8, R4 ;  /* 0x0000000817057824 */ /* 0x040fe200078e0204 */
[----:B------:R-:W-:Y:S01]  /*14be0*/  SHF.L.U32 R0, R26, 0x1f, RZ ;  /* 0x0000001f1a007819 */ /* 0x000fe200000006ff */
[----:B------:R-:W-:-:S03]  /*14bf0*/  VIADD R23, R23, 0x1 ;  /* 0x0000000117177836 */ /* 0x000fc60000000000 */
[----:B------:R-:W1:Y:S02]  /*14c00*/  SYNCS.PHASECHK.TRANS64.TRYWAIT P1, [R5+URZ+0x16840], R0 ;  /* 0x01684000050075a7 */ /* 0x000e64000802017f */
[----:B------:R-:W-:-:S04]  /*14c10*/  ISETP.NE.AND P2, PT, R23, 0x2, PT ;  /* 0x000000021700780c */ /* 0x000fc80003f45270 */
[----:B------:R-:W-:Y:S01]  /*14c20*/  SEL R3, RZ, 0x1, P2 ;  /* 0x00000001ff037807 */ /* 0x000fe20001000000 */
[----:B-1----:R-:W-:Y:S08]  /*14c30*/  @!P1 BRA `(.L_x_13818) ;  /* 0x0000003c00809947 */ /* 0x002ff00003800000 */
.L_x_13939:
[----:B------:R-:W-:Y:S02]  /*14c40*/  SEL R23, R23, RZ, P2 ;  /* 0x000000ff17177207 */ /* 0x000fe40001000000 */
[----:B------:R-:W-:Y:S01]  /*14c50*/  LOP3.LUT R2, R26, R3, RZ, 0x3c, !PT ;  /* 0x000000031a027212 */ /* 0x000fe200078e3cff */
[----:B------:R-:W-:Y:S06]  /*14c60*/  @!P0 BRA `(.L_x_13819) ;  /* 0x0000000000048947 */ /* 0x000fec0003800000 */
[----:B------:R-:W-:Y:S01]  /*14c70*/  BPT.TRAP 0x1 ;  /* 0x000000040000795c */ /* 0x000fe20000300000 */
.L_x_13819:
[----:B------:R-:W-:Y:S01]  /*14c80*/  IMAD R23, R23, 0x8, R4 ;  /* 0x0000000817177824 */ /* 0x000fe200078e0204 */
[----:B------:R-:W-:-:S04]  /*14c90*/  SHF.L.U32 R2, R2, 0x1f, RZ ;  /* 0x0000001f02027819 */ /* 0x000fc800000006ff */
[----:B------:R-:W2:Y:S02]  /*14ca0*/  SYNCS.PHASECHK.TRANS64.TRYWAIT P1, [R23+URZ+0x16840], R2 ;  /* 0x01684002170075a7 */ /* 0x000ea4000802017f */
[----:B--2---:R-:W-:Y:S05]  /*14cb0*/  @!P1 BRA `(.L_x_13820) ;  /* 0x0000003c00749947 */ /* 0x004fea0003800000 */
.L_x_13940:
[----:B------:R-:W-:Y:S05]  /*14cc0*/  @!P0 BRA `(.L_x_13821) ;  /* 0x0000000000048947 */ /* 0x000fea0003800000 */
[----:B------:R-:W-:Y:S01]  /*14cd0*/  BPT.TRAP 0x1 ;  /* 0x000000040000795c */ /* 0x000fe20000300000 */
.L_x_13821:
[----:B------:R-:W3:Y:S02]  /*14ce0*/  SYNCS.PHASECHK.TRANS64.TRYWAIT P1, [R5+URZ+0x16860], R0 ;  /* 0x01686000050075a7 */ /* 0x000ee4000802017f */
[----:B---3--:R-:W-:Y:S05]  /*14cf0*/  @!P1 BRA `(.L_x_13822) ;  /* 0x0000003c00789947 */ /* 0x008fea0003800000 */
.L_x_13941:
[----:B------:R-:W-:Y:S05]  /*14d00*/  @!P0 BRA `(.L_x_13823) ;  /* 0x0000000000048947 */ /* 0x000fea0003800000 */
[----:B------:R-:W-:Y:S01]  /*14d10*/  BPT.TRAP 0x1 ;  /* 0x000000040000795c */ /* 0x000fe20000300000 */
.L_x_13823:
[----:B----4-:R4:W0:Y:S02]  /*14d20*/  SYNCS.PHASECHK.TRANS64.TRYWAIT P0, [R23+URZ+0x16860], R2 ;  /* 0x01686002170075a7 */ /* 0x010824000800017f */
[----:B0-----:R-:W-:Y:S05]  /*14d30*/  @!P0 NANOSLEEP.SYNCS 0x989680 ;  /* 0x009896800000895d */ /* 0x001fea0003900000 */
[----:B------:R-:W0:Y:S02]  /*14d40*/  @!P0 SYNCS.PHASECHK.TRANS64 P0, [R23+URZ+0x16860], R2 ;  /* 0x01686002170085a7 */ /* 0x000e24000800007f */
[----:B0-----:R-:W-:Y:S05]  /*14d50*/  @!P0 BRA `(.L_x_13823) ;  /* 0xfffffffc00f08947 */ /* 0x001fea000383ffff */
.L_x_13815:
[----:B------:R-:W-:Y:S05]  /*14d60*/  BSYNC B0 ;  /* 0x0000000000007941 */ /* 0x000fea0003800000 */
.L_x_13814:
[----:B------:R-:W-:Y:S05]  /*14d70*/  EXIT ;  /* 0x000000000000794d */ /* 0x000fea0003800000 */
.L_x_13672:
[----:B0-----:R-:W-:-:S04]  /*14d80*/  IMAD.U32 R3, RZ, RZ, UR45 ;  /* 0x0000002dff037e24 */ /* 0x001fc8000f8e00ff */
[----:B------:R0:W1:Y:S03]  /*14d90*/  SYNCS.PHASECHK.TRANS64.TRYWAIT P1, [R3+URZ+0x16800], R0 ;  /* 0x01680000030075a7 */ /* 0x000066000802017f */
[----:B-1----:R-:W-:Y:S05]  /*14da0*/  @!P1 NANOSLEEP.SYNCS 0x989680 ;  /* 0x009896800000995d */ /* 0x002fea0003900000 */
[----:B------:R-:W1:Y:S02]  /*14db0*/  @!P1 SYNCS.PHASECHK.TRANS64 P1, [R3+URZ+0x16800], R0 ;  /* 0x01680000030095a7 */ /* 0x000e64000802007f */
[----:B-1----:R-:W-:Y:S05]  /*14dc0*/  @!P1 BRA `(.L_x_13672) ;  /* 0xfffffffc00ec9947 */ /* 0x002fea000383ffff */
[----:B------:R-:W-:Y:S05]  /*14dd0*/  BRA `(.L_x_13824) ;  /* 0xfffffec800bc7947 */ /* 0x000fea000383ffff */
.L_x_13676:
[----:B-1----:R1:W2:Y:S02]  /*14de0*/  SYNCS.PHASECHK.TRANS64.TRYWAIT P1, [R89+URZ+0x16830], R0 ;  /* 0x01683000590075a7 */ /* 0x0022a4000802017f */
[----:B--2---:R-:W-:Y:S05]  /*14df0*/  @!P1 NANOSLEEP.SYNCS 0x989680 ;  /* 0x009896800000995d */ /* 0x004fea0003900000 */
[----:B------:R-:W2:Y:S02]  /*14e00*/  @!P1 SYNCS.PHASECHK.TRANS64 P1, [R89+URZ+0x16830], R0 ;  /* 0x01683000590095a7 */ /* 0x000ea4000802007f */
[----:B--2---:R-:W-:Y:S05]  /*14e10*/  @!P1 BRA `(.L_x_13676) ;  /* 0xfffffffc00f09947 */ /* 0x004fea000383ffff */
[----:B------:R-:W-:Y:S05]  /*14e20*/  BRA `(.L_x_13675) ;  /* 0xfffffec800d87947 */ /* 0x000fea000383ffff */
.L_x_13693:
[----:B-1----:R-:W-:-:S04]  /*14e30*/  IMAD.U32 R7, RZ, RZ, UR6 ;  /* 0x00000006ff077e24 */ /* 0x002fc8000f8e00ff */
[----:B------:R1:W2:Y:S03]  /*14e40*/  SYNCS.PHASECHK.TRANS64.TRYWAIT P1, [R7+URZ+0x16830], R6 ;  /* 0x01683006070075a7 */ /* 0x0002a6000802017f */
[----:B--2---:R-:W-:Y:S05]  /*14e50*/  @!P1 NANOSLEEP.SYNCS 0x989680 ;  /* 0x009896800000995d */ /* 0x004fea0003900000 */
[----:B------:R-:W2:Y:S02]  /*14e60*/  @!P1 SYNCS.PHASECHK.TRANS64 P1, [R7+URZ+0x16830], R6 ;  /* 0x01683006070095a7 */ /* 0x000ea4000802007f */
[----:B--2---:R-:W-:Y:S05]  /*14e70*/  @!P1 BRA `(.L_x_13693) ;  /* 0xfffffffc00ec9947 */ /* 0x004fea000383ffff */
[----:B------:R-:W-:Y:S05]  /*14e80*/  BRA `(.L_x_13690) ;  /* 0xffffff0400747947 */ /* 0x000fea000383ffff */
.L_x_13697:
[----:B-1----:R-:W-:-:S04]  /*14e90*/  IMAD.U32 R7, RZ, RZ, UR6 ;  /* 0x00000006ff077e24 */ /* 0x002fc8000f8e00ff */
[----:B------:R1:W2:Y:S03]  /*14ea0*/  SYNCS.PHASECHK.TRANS64.TRYWAIT P1, [R7+URZ+0x16850], R6 ;  /* 0x01685006070075a7 */ /* 0x0002a6000802017f */
[----:B--2---:R-:W-:Y:S05]  /*14eb0*/  @!P1 NANOSLEEP.SYNCS 0x989680 ;  /* 0x009896800000995d */ /* 0x004fea0003900000 */
[----:B------:R-:W2:Y:S02]  /*14ec0*/  @!P1 SYNCS.PHASECHK.TRANS64 P1, [R7+URZ+0x16850], R6 ;  /* 0x01685006070095a7 */ /* 0x000ea4000802007f */
[----:B--2---:R-:W-:Y:S05]  /*14ed0*/  @!P1 BRA `(.L_x_13697) ;  /* 0xfffffffc00ec9947 */ /* 0x004fea000383ffff */
[----:B------:R-:W-:Y:S05]  /*14ee0*/  BRA `(.L_x_13694) ;  /* 0xffffff0400f07947 */ /* 0x000fea000383ffff */
.L_x_13716:
[----:B-1----:R-:W-:-:S04]  /*14ef0*/  IMAD.U32 R8, RZ, RZ, UR6 ;  /* 0x00000006ff087e24 */ /* 0x002fc8000f8e00ff */
[----:B------:R1:W2:Y:S03]  /*14f00*/  SYNCS.PHASECHK.TRANS64.TRYWAIT P1, [R8+URZ+0x16830], R7 ;  /* 0x01683007080075a7 */ /* 0x0002a6000802017f */
[----:B--2---:R-:W-:Y:S05]  /*14f10*/  @!P1 NANOSLEEP.SYNCS 0x989680 ;  /* 0x009896800000995d */ /* 0x004fea0003900000 */
[----:B------:R-:W2:Y:S02]  /*14f20*/  @!P1 SYNCS.PHASECHK.TRANS64 P1, [R8+URZ+0x16830], R7 ;  /* 0x01683007080095a7 */ /* 0x000ea4000802007f */
[----:B--2---:R-:W-:Y:S05]  /*14f30*/  @!P1 BRA `(.L_x_13716) ;  /* 0xfffffffc00ec9947 */ /* 0x004fea000383ffff */
[----:B------:R-:W-:Y:S05]  /*14f40*/  BRA `(.L_x_13713) ;  /* 0xffffff3c006c7947 */ /* 0x000fea000383ffff */
.L_x_13720:
[----:B-1----:R-:W-:-:S04]  /*14f50*/  IMAD.U32 R8, RZ, RZ, UR6 ;  /* 0x00000006ff087e24 */ /* 0x002fc8000f8e00ff */
[----:B------:R1:W2:Y:S03]  /*14f60*/  SYNCS.PHASECHK.TRANS64.TRYWAIT P1, [R8+URZ+0x16850], R7 ;  /* 0x01685007080075a7 */ /* 0x0002a6000802017f */
[----:B--2---:R-:W-:Y:S05]  /*14f70*/  @!P1 NANOSLEEP.SYNCS 0x989680 ;  /* 0x009896800000995d */ /* 0x004fea0003900000 */
[----:B------:R-:W2:Y:S02]  /*14f80*/  @!P1 SYNCS.PHASECHK.TRANS64 P1, [R8+URZ+0x16850], R7 ;  /* 0x01685007080095a7 */ /* 0x000ea4000802007f */
[----:B--2---:R-:W-:Y:S05]  /*14f90*/  @!P1 BRA `(.L_x_13720) ;  /* 0xfffffffc00ec9947 */ /* 0x004fea000383ffff */
[----:B------:R-:W-:Y:S05]  /*14fa0*/  BRA `(.L_x_13717) ;  /* 0xffffff3c00e87947 */ /* 0x000fea000383ffff */
.L_x_13728:
[----:B-1----:R-:W-:-:S04]  /*14fb0*/  IMAD.U32 R7, RZ, RZ, UR6 ;  /* 0x00000006ff077e24 */ /* 0x002fc8000f8e00ff */
[----:B------:R1:W2:Y:S03]  /*14fc0*/  SYNCS.PHASECHK.TRANS64.TRYWAIT P1, [R7+URZ+0x16830], R6 ;  /* 0x01683006070075a7 */ /* 0x0002a6000802017f */
[----:B--2---:R-:W-:Y:S05]  /*14fd0*/  @!P1 NANOSLEEP.SYNCS 0x989680 ;  /* 0x009896800000995d */ /* 0x004fea0003900000 */
[----:B------:R-:W2:Y:S02]  /*14fe0*/  @!P1 SYNCS.PHASECHK.TRANS64 P1, [R7+URZ+0x16830], R6 ;  /* 0x01683006070095a7 */ /* 0x000ea4000802007f */
[----:B--2---:R-:W-:Y:S05]  /*14ff0*/  @!P1 BRA `(.L_x_13728) ;  /* 0xfffffffc00ec9947 */ /* 0x004fea000383ffff */
[----:B------:R-:W-:Y:S05]  /*15000*/  BRA `(.L_x_13725) ;  /* 0xffffff6000987947 */ /* 0x000fea000383ffff */
.L_x_13732:
[----:B-1----:R-:W-:-:S04]  /*15010*/  IMAD.U32 R7, RZ, RZ, UR6 ;  /* 0x00000006ff077e24 */ /* 0x002fc8000f8e00ff */
[----:B------:R1:W2:Y:S03]  /*15020*/  SYNCS.PHASECHK.TRANS64.TRYWAIT P1, [R7+URZ+0x16850], R6 ;  /* 0x01685006070075a7 */ /* 0x0002a6000802017f */
[----:B--2---:R-:W-:Y:S05]  /*15030*/  @!P1 NANOSLEEP.SYNCS 0x989680 ;  /* 0x009896800000995d */ /* 0x004fea0003900000 */
[----:B------:R-:W2:Y:S02]  /*15040*/  @!P1 SYNCS.PHASECHK.TRANS64 P1, [R7+URZ+0x16850], R6 ;  /* 0x01685006070095a7 */ /* 0x000ea4000802007f */
[----:B--2---:R-:W-:Y:S05]  /*15050*/  @!P1 BRA `(.L_x_13732) ;  /* 0xfffffffc00ec9947 */ /* 0x004fea000383ffff */
[----:B------:R-:W-:Y:S05]  /*15060*/  BRA `(.L_x_13729) ;  /* 0xffffff6400087947 */ /* 0x000fea000383ffff */
.L_x_13747:
[----:B-1----:R-:W-:-:S04]  /*15070*/  IMAD.U32 R4, RZ, RZ, UR5 ;  /* 0x00000005ff047e24 */ /* 0x002fc8000f8e00ff */
[----:B------:R1:W2:Y:S03]  /*15080*/  SYNCS.PHASECHK.TRANS64.TRYWAIT P1, [R4+URZ+0x16850], R3 ;  /* 0x01685003040075a7 */ /* 0x0002a6000802017f */
[----:B--2---:R-:W-:Y:S05]  /*15090*/  @!P1 NANOSLEEP.SYNCS 0x989680 ;  /* 0x009896800000995d */ /* 0x004fea0003900000 */
[----:B------:R-:W2:Y:S02]  /*150a0*/  @!P1 SYNCS.PHASECHK.TRANS64 P1, [R4+URZ+0x16850], R3 ;  /* 0x01685003040095a7 */ /* 0x000ea4000802007f */
[----:B--2---:R-:W-:Y:S05]  /*150b0*/  @!P1 BRA `(.L_x_13747) ;  /* 0xfffffffc00ec9947 */ /* 0x004fea000383ffff */
[----:B------:R-:W-:Y:S05]  /*150c0*/  BRA `(.L_x_13746) ;  /* 0xffffff9400bc7947 */ /* 0x000fea000383ffff */
.L_x_13772:
[----:B------:R-:W3:Y:S01]  /*150d0*/  S2R R17, SR_TID.X ;  /* 0x0000000000117919 */ /* 0x000ee20000002100 */
[----:B------:R-:W-:Y:S02]  /*150e0*/  IMAD.MOV.U32 R12, RZ, RZ, RZ ;  /* 0x000000ffff0c7224 */ /* 0x000fe400078e00ff */
[----:B------:R-:W-:Y:S02]  /*150f0*/  IMAD.MOV.U32 R11, RZ, RZ, 0x1f ;  /* 0x0000001fff0b7424 */ /* 0x000fe400078e00ff */
[----:B------:R-:W-:Y:S01]  /*15100*/  IMAD.MOV.U32 R15, RZ, RZ, -0x1 ;  /* 0xffffffffff0f7424 */ /* 0x000fe200078e00ff */
[----:B---3--:R-:W-:-:S04]  /*15110*/  SHF.R.U32.HI R17, RZ, 0x5, R17 ;  /* 0x00000005ff117819 */ /* 0x008fc80000011611 */
[----:B------:R-:W-:-:S05]  /*15120*/  LOP3.LUT R17, R17, 0x3, RZ, 0xc0, !PT ;  /* 0x0000000311117812 */ /* 0x000fca00078ec0ff */
[----:B------:R-:W-:-:S07]  /*15130*/  IMAD.MOV.U32 R13, RZ, RZ, R17 ;  /* 0x000000ffff0d7224 */ /* 0x000fce00078e0011 */
[----:B012--5:R-:W-:Y:S05]  /*15140*/  WARPSYNC.COLLECTIVE R15, `(.L_x_13825) ;  /* 0x000000000f087348 */ /* 0x027fea0003c00000 */
[----:B------:R3:W4:Y:S02]  /*15150*/  SHFL.IDX P6, R14, R13, R12, R11 ;  /* 0x0000000c0d0e7389 */ /* 0x00072400000c000b */
[----:B012345:R-:W-:Y:S01]  /*15160*/  ENDCOLLECTIVE ;  /* 0x000000000000791b */ /* 0x03ffe20003800000 */
.L_x_13825:
[----:B------:R-:W-:Y:S05]  /*15170*/  BRA `(.L_x_13826) ;  /* 0xffffffc000ec7947 */ /* 0x000fea000383ffff */
.L_x_13775:
[----:B0-----:R0:W1:Y:S02]  /*15180*/  SYNCS.PHASECHK.TRANS64.TRYWAIT P0, [R0+URZ+0x16840], R2 ;  /* 0x01684002000075a7 */ /* 0x001064000800017f */
[----:B-1----:R-:W-:Y:S05]  /*15190*/  @!P0 NANOSLEEP.SYNCS 0x989680 ;  /* 0x009896800000895d */ /* 0x002fea0003900000 */
[----:B------:R-:W1:Y:S02]  /*151a0*/  @!P0 SYNCS.PHASECHK.TRANS64 P0, [R0+URZ+0x16840], R2 ;  /* 0x01684002000085a7 */ /* 0x000e64000800007f */
[----:B-1----:R-:W-:Y:S05]  /*151b0*/  @!P0 BRA `(.L_x_13775) ;  /* 0xfffffffc00f08947 */ /* 0x002fea000383ffff */
[----:B------:R-:W-:Y:S05]  /*151c0*/  BRA `(.L_x_13827) ;  /* 0xffffffc400f47947 */ /* 0x000fea000383ffff */
.L_x_13776:
        /* <DEDUP_REMOVED lines=8> */
.L_x_13829:
[----:B------:R-:W-:Y:S05]  /*15250*/  BSYNC B0 ;  /* 0x0000000000007941 */ /* 0x000fea0003800000 */
.L_x_13828:
        /* <DEDUP_REMOVED lines=9> */
.L_x_13830:
[----:B------:R-:W-:Y:S02]  /*152f0*/  IMAD.MOV.U32 R13, RZ, RZ, R5 ;  /* 0x000000ffff0d7224 */ /* 0x000fe400078e0005 */
[----:B------:R-:W-:Y:S02]  /*15300*/  IMAD.MOV.U32 R12, RZ, RZ, 0x1 ;  /* 0x00000001ff0c7424 */ /* 0x000fe400078e00ff */
[----:B------:R-:W-:-:S07]  /*15310*/  IMAD.MOV.U32 R3, RZ, RZ, R14 ;  /* 0x000000ffff037224 */ /* 0x000fce00078e000e */
[----:B------:R-:W-:Y:S05]  /*15320*/  WARPSYNC.COLLECTIVE R15, `(.L_x_13831) ;  /* 0x000000000f087348 */ /* 0x000fea0003c00000 */
[----:B------:R0:W1:Y:S02]  /*15330*/  SHFL.IDX P6, R14, R13, R12, R11 ;  /* 0x0000000c0d0e7389 */ /* 0x00006400000c000b */
[----:B01----:R-:W-:Y:S01]  /*15340*/  ENDCOLLECTIVE ;  /* 0x000000000000791b */ /* 0x003fe20003800000 */
.L_x_13831:
        /* <DEDUP_REMOVED lines=15> */
.L_x_13832:
[----:B------:R-:W-:Y:S02]  /*15440*/  @P1 IMAD R8, R6, 0x2, R16 ;  /* 0x0000000206081824 */ /* 0x000fe400078e0210 */
[----:B------:R-:W-:Y:S02]  /*15450*/  IMAD.MOV.U32 R13, RZ, RZ, R5 ;  /* 0x000000ffff0d7224 */ /* 0x000fe400078e0005 */
[----:B------:R-:W-:Y:S02]  /*15460*/  IMAD.MOV.U32 R12, RZ, RZ, 0x2 ;  /* 0x00000002ff0c7424 */ /* 0x000fe400078e00ff */
[----:B------:R-:W-:-:S07]  /*15470*/  IMAD.MOV.U32 R3, RZ, RZ, R14 ;  /* 0x000000ffff037224 */ /* 0x000fce00078e000e */
[----:B------:R-:W-:Y:S05]  /*15480*/  WARPSYNC.COLLECTIVE R15, `(.L_x_13833) ;  /* 0x000000000f087348 */ /* 0x000fea0003c00000 */
[----:B------:R0:W1:Y:S02]  /*15490*/  SHFL.IDX P6, R14, R13, R12, R11 ;  /* 0x0000000c0d0e7389 */ /* 0x00006400000c000b */
[----:B01----:R-:W-:Y:S01]  /*154a0*/  ENDCOLLECTIVE ;  /* 0x000000000000791b */ /* 0x003fe20003800000 */
.L_x_13833:
        /* <DEDUP_REMOVED lines=15> */
.L_x_13834:
[----:B------:R-:W-:Y:S02]  /*155a0*/  @P1 IMAD R8, R6, 0x2, R16 ;  /* 0x0000000206081824 */ /* 0x000fe400078e0210 */
[----:B------:R-:W-:Y:S02]  /*155b0*/  IMAD.MOV.U32 R13, RZ, RZ, R5 ;  /* 0x000000ffff0d7224 */ /* 0x000fe400078e0005 */
[----:B------:R-:W-:Y:S02]  /*155c0*/  IMAD.MOV.U32 R12, RZ, RZ, 0x3 ;  /* 0x00000003ff0c7424 */ /* 0x000fe400078e00ff */
[----:B------:R-:W-:-:S07]  /*155d0*/  IMAD.MOV.U32 R3, RZ, RZ, R14 ;  /* 0x000000ffff037224 */ /* 0x000fce00078e000e */
[----:B------:R-:W-:Y:S05]  /*155e0*/  WARPSYNC.COLLECTIVE R15, `(.L_x_13835) ;  /* 0x000000000f087348 */ /* 0x000fea0003c00000 */
[----:B------:R0:W1:Y:S02]  /*155f0*/  SHFL.IDX P6, R14, R13, R12, R11 ;  /* 0x0000000c0d0e7389 */ /* 0x00006400000c000b */
[----:B01----:R-:W-:Y:S01]  /*15600*/  ENDCOLLECTIVE ;  /* 0x000000000000791b */ /* 0x003fe20003800000 */
.L_x_13835:
        /* <DEDUP_REMOVED lines=15> */
.L_x_13836:
[----:B------:R-:W-:Y:S02]  /*15700*/  @P1 IMAD R8, R6, 0x2, R16 ;  /* 0x0000000206081824 */ /* 0x000fe400078e0210 */
[----:B------:R-:W-:Y:S02]  /*15710*/  IMAD.MOV.U32 R13, RZ, RZ, R5 ;  /* 0x000000ffff0d7224 */ /* 0x000fe400078e0005 */
[----:B------:R-:W-:Y:S02]  /*15720*/  IMAD.MOV.U32 R12, RZ, RZ, 0x4 ;  /* 0x00000004ff0c7424 */ /* 0x000fe400078e00ff */
[----:B------:R-:W-:-:S07]  /*15730*/  IMAD.MOV.U32 R3, RZ, RZ, R14 ;  /* 0x000000ffff037224 */ /* 0x000fce00078e000e */
[----:B------:R-:W-:Y:S05]  /*15740*/  WARPSYNC.COLLECTIVE R15, `(.L_x_13837) ;  /* 0x000000000f087348 */ /* 0x000fea0003c00000 */
[----:B------:R0:W1:Y:S02]  /*15750*/  SHFL.IDX P6, R14, R13, R12, R11 ;  /* 0x0000000c0d0e7389 */ /* 0x00006400000c000b */
[----:B01----:R-:W-:Y:S01]  /*15760*/  ENDCOLLECTIVE ;  /* 0x000000000000791b */ /* 0x003fe20003800000 */
.L_x_13837:
        /* <DEDUP_REMOVED lines=15> */
.L_x_13838:
[----:B------:R-:W-:Y:S02]  /*15860*/  @P1 IMAD R8, R6, 0x2, R16 ;  /* 0x0000000206081824 */ /* 0x000fe400078e0210 */
[----:B------:R-:W-:Y:S02]  /*15870*/  IMAD.MOV.U32 R13, RZ, RZ, R5 ;  /* 0x000000ffff0d7224 */ /* 0x000fe400078e0005 */
[----:B------:R-:W-:Y:S02]  /*15880*/  IMAD.MOV.U32 R12, RZ, RZ, 0x5 ;  /* 0x00000005ff0c7424 */ /* 0x000fe400078e00ff */
[----:B------:R-:W-:-:S07]  /*15890*/  IMAD.MOV.U32 R3, RZ, RZ, R14 ;  /* 0x000000ffff037224 */ /* 0x000fce00078e000e */
[----:B------:R-:W-:Y:S05]  /*158a0*/  WARPSYNC.COLLECTIVE R15, `(.L_x_13839) ;  /* 0x000000000f087348 */ /* 0x000fea0003c00000 */
[----:B------:R0:W1:Y:S02]  /*158b0*/  SHFL.IDX P6, R14, R13, R12, R11 ;  /* 0x0000000c0d0e7389 */ /* 0x00006400000c000b */
[----:B01----:R-:W-:Y:S01]  /*158c0*/  ENDCOLLECTIVE ;  /* 0x000000000000791b */ /* 0x003fe20003800000 */
.L_x_13839:
        /* <DEDUP_REMOVED lines=15> */
.L_x_13840:
[----:B------:R-:W-:Y:S02]  /*159c0*/  @P1 IMAD R8, R6, 0x2, R16 ;  /* 0x0000000206081824 */ /* 0x000fe400078e0210 */
[----:B------:R-:W-:Y:S02]  /*159d0*/  IMAD.MOV.U32 R13, RZ, RZ, R5 ;  /* 0x000000ffff0d7224 */ /* 0x000fe400078e0005 */
[----:B------:R-:W-:Y:S02]  /*159e0*/  IMAD.MOV.U32 R12, RZ, RZ, 0x6 ;  /* 0x00000006ff0c7424 */ /* 0x000fe400078e00ff */
[----:B------:R-:W-:-:S07]  /*159f0*/  IMAD.MOV.U32 R3, RZ, RZ, R14 ;  /* 0x000000ffff037224 */ /* 0x000fce00078e000e */
[----:B------:R-:W-:Y:S05]  /*15a00*/  WARPSYNC.COLLECTIVE R15, `(.L_x_13841) ;  /* 0x000000000f087348 */ /* 0x000fea0003c00000 */
[----:B------:R0:W1:Y:S02]  /*15a10*/  SHFL.IDX P6, R14, R13, R12, R11 ;  /* 0x0000000c0d0e7389 */ /* 0x00006400000c000b */
[----:B01----:R-:W-:Y:S01]  /*15a20*/  ENDCOLLECTIVE ;  /* 0x000000000000791b */ /* 0x003fe20003800000 */
.L_x_13841:
        /* <DEDUP_REMOVED lines=15> */
.L_x_13842:
[----:B------:R-:W-:Y:S02]  /*15b20*/  @P1 IMAD R8, R6, 0x2, R16 ;  /* 0x0000000206081824 */ /* 0x000fe400078e0210 */
[----:B------:R-:W-:Y:S02]  /*15b30*/  IMAD.MOV.U32 R13, RZ, RZ, R5 ;  /* 0x000000ffff0d7224 */ /* 0x000fe400078e0005 */
[----:B------:R-:W-:Y:S02]  /*15b40*/  IMAD.MOV.U32 R12, RZ, RZ, 0x7 ;  /* 0x00000007ff0c7424 */ /* 0x000fe400078e00ff */
[----:B------:R-:W-:-:S07]  /*15b50*/  IMAD.MOV.U32 R3, RZ, RZ, R14 ;  /* 0x000000ffff037224 */ /* 0x000fce00078e000e */
[----:B------:R-:W-:Y:S05]  /*15b60*/  WARPSYNC.COLLECTIVE R15, `(.L_x_13843) ;  /* 0x000000000f087348 */ /* 0x000fea0003c00000 */
[----:B------:R0:W1:Y:S02]  /*15b70*/  SHFL.IDX P6, R14, R13, R12, R11 ;  /* 0x0000000c0d0e7389 */ /* 0x00006400000c000b */
[----:B01----:R-:W-:Y:S01]  /*15b80*/  ENDCOLLECTIVE ;  /* 0x000000000000791b */ /* 0x003fe20003800000 */
.L_x_13843:
        /* <DEDUP_REMOVED lines=14> */
.L_x_13844:
[----:B------:R-:W-:Y:S05]  /*15c70*/  BRA `(.L_x_13845) ;  /* 0xffffffc000f47947 */ /* 0x000fea000383ffff */
.L_x_13781:
        /* <DEDUP_REMOVED lines=8> */
.L_x_13846:
[C---:B------:R-:W-:Y:S01]  /*15d00*/  VIADD R8, R6.reuse, 0x10 ;  /* 0x0000001006087836 */ /* 0x040fe20000000000 */
[----:B------:R-:W-:Y:S01]  /*15d10*/  ISETP.GE.AND P1, PT, R6, UR38, PT ;  /* 0x0000002606007c0c */ /* 0x000fe2000bf26270 */
[----:B------:R-:W-:Y:S02]  /*15d20*/  IMAD.MOV.U32 R13, RZ, RZ, R0 ;  /* 0x000000ffff0d7224 */ /* 0x000fe400078e0000 */
[----:B------:R-:W-:-:S10]  /*15d30*/  IMAD.MOV.U32 R2, RZ, RZ, R14 ;  /* 0x000000ffff027224 */ /* 0x000fd400078e000e */
[----:B------:R-:W-:Y:S05]  /*15d40*/  WARPSYNC.COLLECTIVE R15, `(.L_x_13847) ;  /* 0x000000000f087348 */ /* 0x000fea0003c00000 */
[----:B------:R0:W1:Y:S02]  /*15d50*/  SHFL.IDX P6, R14, R13, R12, R11 ;  /* 0x0000000c0d0e7389 */ /* 0x00006400000c000b */
[----:B01----:R-:W-:Y:S01]  /*15d60*/  ENDCOLLECTIVE ;  /* 0x000000000000791b */ /* 0x003fe20003800000 */
.L_x_13847:
[----:B------:R-:W-:Y:S02]  /*15d70*/  IMAD.MOV.U32 R13, RZ, RZ, R4 ;  /* 0x000000ffff0d7224 */ /* 0x000fe400078e0004 */
[----:B------:R-:W-:Y:S02]  /*15d80*/  IMAD.MOV.U32 R12, RZ, RZ, 0x1 ;  /* 0x00000001ff0c7424 */ /* 0x000fe400078e00ff */
[----:B------:R-:W-:-:S07]  /*15d90*/  IMAD.MOV.U32 R3, RZ, RZ, R14 ;  /* 0x000000ffff037224 */ /* 0x000fce00078e000e */
[----:B------:R-:W-:Y:S05]  /*15da0*/  WARPSYNC.COLLECTIVE R15, `(.L_x_13848) ;  /* 0x000000000f087348 */ /* 0x000fea0003c00000 */
[----:B------:R0:W1:Y:S02]  /*15db0*/  SHFL.IDX P6, R14, R13, R12, R11 ;  /* 0x0000000c0d0e7389 */ /* 0x00006400000c000b */
[----:B01----:R-:W-:Y:S01]  /*15dc0*/  ENDCOLLECTIVE ;  /* 0x000000000000791b */ /* 0x003fe20003800000 */
.L_x_13848:
        /* <DEDUP_REMOVED lines=15> */
.L_x_13849:
[----:B------:R-:W-:Y:S02]  /*15ec0*/  IMAD.MOV.U32 R13, RZ, RZ, R4 ;  /* 0x000000ffff0d7224 */ /* 0x000fe400078e0004 */
[----:B------:R-:W-:Y:S02]  /*15ed0*/  IMAD.MOV.U32 R12, RZ, RZ, 0x2 ;  /* 0x00000002ff0c7424 */ /* 0x000fe400078e00ff */
[----:B------:R-:W-:-:S07]  /*15ee0*/  IMAD.MOV.U32 R3, RZ, RZ, R14 ;  /* 0x000000ffff037224 */ /* 0x000fce00078e000e */
[----:B------:R-:W-:Y:S05]  /*15ef0*/  WARPSYNC.COLLECTIVE R15, `(.L_x_13850) ;  /* 0x000000000f087348 */ /* 0x000fea0003c00000 */
[----:B------:R0:W1:Y:S02]  /*15f00*/  SHFL.IDX P6, R14, R13, R12, R11 ;  /* 0x0000000c0d0e7389 */ /* 0x00006400000c000b */
[----:B01----:R-:W-:Y:S01]  /*15f10*/  ENDCOLLECTIVE ;  /* 0x000000000000791b */ /* 0x003fe20003800000 */
.L_x_13850:
        /* <DEDUP_REMOVED lines=11> */
[----:B------:R-:W-:Y:S01]  /*15fd0*/  ISETP.GE.AND P1, PT, R2, UR38, PT ;  /* 0x0000002602007c0c */ /* 0x000fe2000bf26270 */
[----:B------:R-:W-:-:S12]  /*15fe0*/  IMAD.MOV.U32 R2, RZ, RZ, R14 ;  /* 0x000000ffff027224 */ /* 0x000fd800078e000e */
[----:B------:R-:W-:Y:S05]  /*15ff0*/  WARPSYNC.COLLECTIVE R15, `(.L_x_13851) ;  /* 0x000000000f087348 */ /* 0x000fea0003c00000 */
[----:B------:R0:W1:Y:S02]  /*16000*/  SHFL.IDX P6, R14, R13, R12, R11 ;  /* 0x0000000c0d0e7389 */ /* 0x00006400000c000b */
[----:B01----:R-:W-:Y:S01]  /*16010*/  ENDCOLLECTIVE ;  /* 0x000000000000791b */ /* 0x003fe20003800000 */
.L_x_13851:
[----:B------:R-:W-:Y:S02]  /*16020*/  IMAD.MOV.U32 R13, RZ, RZ, R4 ;  /* 0x000000ffff0d7224 */ /* 0x000fe400078e0004 */
[----:B------:R-:W-:Y:S02]  /*16030*/  IMAD.MOV.U32 R12, RZ, RZ, 0x3 ;  /* 0x00000003ff0c7424 */ /* 0x000fe400078e00ff */
[----:B------:R-:W-:-:S07]  /*16040*/  IMAD.MOV.U32 R3, RZ, RZ, R14 ;  /* 0x000000ffff037224 */ /* 0x000fce00078e000e */
[----:B------:R-:W-:Y:S05]  /*16050*/  WARPSYNC.COLLECTIVE R15, `(.L_x_13852) ;  /* 0x000000000f087348 */ /* 0x000fea0003c00000 */
[----:B------:R0:W1:Y:S02]  /*16060*/  SHFL.IDX P6, R14, R13, R12, R11 ;  /* 0x0000000c0d0e7389 */ /* 0x00006400000c000b */
[----:B01----:R-:W-:Y:S01]  /*16070*/  ENDCOLLECTIVE ;  /* 0x000000000000791b */ /* 0x003fe20003800000 */
.L_x_13852:
        /* <DEDUP_REMOVED lines=16> */
.L_x_13853:
[----:B------:R-:W-:Y:S02]  /*16180*/  IMAD.MOV.U32 R13, RZ, RZ, R4 ;  /* 0x000000ffff0d7224 */ /* 0x000fe400078e0004 */
[----:B------:R-:W-:Y:S02]  /*16190*/  IMAD.MOV.U32 R12, RZ, RZ, 0x4 ;  /* 0x00000004ff0c7424 */ /* 0x000fe400078e00ff */
[----:B------:R-:W-:-:S07]  /*161a0*/  IMAD.MOV.U32 R3, RZ, RZ, R14 ;  /* 0x000000ffff037224 */ /* 0x000fce00078e000e */
[----:B------:R-:W-:Y:S05]  /*161b0*/  WARPSYNC.COLLECTIVE R15, `(.L_x_13854) ;  /* 0x000000000f087348 */ /* 0x000fea0003c00000 */
[----:B------:R0:W1:Y:S02]  /*161c0*/  SHFL.IDX P6, R14, R13, R12, R11 ;  /* 0x0000000c0d0e7389 */ /* 0x00006400000c000b */
[----:B01----:R-:W-:Y:S01]  /*161d0*/  ENDCOLLECTIVE ;  /* 0x000000000000791b */ /* 0x003fe20003800000 */
.L_x_13854:
        /* <DEDUP_REMOVED lines=16> */
.L_x_13855:
[----:B------:R-:W-:Y:S02]  /*162e0*/  IMAD.MOV.U32 R13, RZ, RZ, R4 ;  /* 0x000000ffff0d7224 */ /* 0x000fe400078e0004 */
[----:B------:R-:W-:Y:S02]  /*162f0*/  IMAD.MOV.U32 R12, RZ, RZ, 0x5 ;  /* 0x00000005ff0c7424 */ /* 0x000fe400078e00ff */
[----:B------:R-:W-:-:S07]  /*16300*/  IMAD.MOV.U32 R3, RZ, RZ, R14 ;  /* 0x000000ffff037224 */ /* 0x000fce00078e000e */
[----:B------:R-:W-:Y:S05]  /*16310*/  WARPSYNC.COLLECTIVE R15, `(.L_x_13856) ;  /* 0x000000000f087348 */ /* 0x000fea0003c00000 */
[----:B------:R0:W1:Y:S02]  /*16320*/  SHFL.IDX P6, R14, R13, R12, R11 ;  /* 0x0000000c0d0e7389 */ /* 0x00006400000c000b */
[----:B01----:R-:W-:Y:S01]  /*16330*/  ENDCOLLECTIVE ;  /* 0x000000000000791b */ /* 0x003fe20003800000 */
.L_x_13856:
        /* <DEDUP_REMOVED lines=16> */
.L_x_13857:
[----:B------:R-:W-:Y:S02]  /*16440*/  IMAD.MOV.U32 R13, RZ, RZ, R4 ;  /* 0x000000ffff0d7224 */ /* 0x000fe400078e0004 */
[----:B------:R-:W-:Y:S02]  /*16450*/  IMAD.MOV.U32 R12, RZ, RZ, 0x6 ;  /* 0x00000006ff0c7424 */ /* 0x000fe400078e00ff */
[----:B------:R-:W-:-:S07]  /*16460*/  IMAD.MOV.U32 R3, RZ, RZ, R14 ;  /* 0x000000ffff037224 */ /* 0x000fce00078e000e */
[----:B------:R-:W-:Y:S05]  /*16470*/  WARPSYNC.COLLECTIVE R15, `(.L_x_13858) ;  /* 0x000000000f087348 */ /* 0x000fea0003c00000 */
[----:B------:R0:W1:Y:S02]  /*16480*/  SHFL.IDX P6, R14, R13, R12, R11 ;  /* 0x0000000c0d0e7389 */ /* 0x00006400000c000b */
[----:B01----:R-:W-:Y:S01]  /*16490*/  ENDCOLLECTIVE ;  /* 0x000000000000791b */ /* 0x003fe20003800000 */
.L_x_13858:
        /* <DEDUP_REMOVED lines=16> */
.L_x_13859:
[----:B------:R-:W-:Y:S02]  /*165a0*/  IMAD.MOV.U32 R13, RZ, RZ, R4 ;  /* 0x000000ffff0d7224 */ /* 0x000fe400078e0004 */
[----:B------:R-:W-:Y:S02]  /*165b0*/  IMAD.MOV.U32 R12, RZ, RZ, 0x7 ;  /* 0x00000007ff0c7424 */ /* 0x000fe400078e00ff */
[----:B------:R-:W-:-:S07]  /*165c0*/  IMAD.MOV.U32 R3, RZ, RZ, R14 ;  /* 0x000000ffff037224 */ /* 0x000fce00078e000e */
[----:B------:R-:W-:Y:S05]  /*165d0*/  WARPSYNC.COLLECTIVE R15, `(.L_x_13860) ;  /* 0x000000000f087348 */ /* 0x000fea0003c00000 */
[----:B------:R0:W1:Y:S02]  /*165e0*/  SHFL.IDX P6, R14, R13, R12, R11 ;  /* 0x0000000c0d0e7389 */ /* 0x00006400000c000b */
[----:B01----:R-:W-:Y:S01]  /*165f0*/  ENDCOLLECTIVE ;  /* 0x000000000000791b */ /* 0x003fe20003800000 */
.L_x_13860:
        /* <DEDUP_REMOVED lines=10> */
.L_x_13861:
[----:B------:R-:W-:Y:S01]  /*166a0*/  @!PT LDS RZ, [RZ] ;  /* 0x00000000fffff984 */ /* 0x000fe20000000800 */
[----:B------:R-:W-:Y:S01]  /*166b0*/  @!PT LDS RZ, [RZ] ;  /* 0x00000000fffff984 */ /* 0x000fe20000000800 */
[----:B------:R-:W-:Y:S01]  /*166c0*/  @!PT LDS RZ, [RZ] ;  /* 0x00000000fffff984 */ /* 0x000fe20000000800 */
[----:B------:R0:W-:Y:S01]  /*166d0*/  @!P1 LDGSTS.E.BYPASS.LTC128B.128 [R9+0xb400], desc[UR52][R2.64], !P5 ;  /* 0x0b40000002099fae */ /* 0x0001e2000e901d74 */
[----:B------:R-:W-:Y:S02]  /*166e0*/  IMAD.MOV.U32 R13, RZ, RZ, R7 ;  /* 0x000000ffff0d7224 */ /* 0x000fe400078e0007 */
[----:B0-----:R-:W-:Y:S02]  /*166f0*/  VIADD R2, R6, 0x70 ;  /* 0x0000007006027836 */ /* 0x001fe40000000000 */
[----:B------:R-:W-:-:S03]  /*16700*/  IMAD.MOV.U32 R12, RZ, RZ, RZ ;  /* 0x000000ffff0c7224 */ /* 0x000fc600078e00ff */
[----:B------:R-:W-:Y:S01]  /*16710*/  ISETP.GE.AND P1, PT, R2, UR38, PT ;  /* 0x0000002602007c0c */ /* 0x000fe2000bf26270 */
[----:B------:R-:W-:-:S12]  /*16720*/  IMAD.MOV.U32 R0, RZ, RZ, R14 ;  /* 0x000000ffff007224 */ /* 0x000fd800078e000e */
[----:B------:R-:W-:Y:S05]  /*16730*/  WARPSYNC.COLLECTIVE R15, `(.L_x_13862) ;  /* 0x000000000f087348 */ /* 0x000fea0003c00000 */
[----:B------:R0:W1:Y:S02]  /*16740*/  SHFL.IDX P6, R14, R13, R12, R11 ;  /* 0x0000000c0d0e7389 */ /* 0x00006400000c000b */
[----:B01----:R-:W-:Y:S01]  /*16750*/  ENDCOLLECTIVE ;  /* 0x000000000000791b */ /* 0x003fe20003800000 */
.L_x_13862:
[----:B------:R-:W-:Y:S01]  /*16760*/  @!P1 LEA R2, P0, R10, R0, 0x1 ;  /* 0x000000000a029211 */ /* 0x000fe200078008ff */
[----:B------:R-:W-:-:S04]  /*16770*/  VIADD R0, R6, 0x80 ;  /* 0x0000008006007836 */ /* 0x000fc80000000000 */
[----:B------:R-:W-:Y:S02]  /*16780*/  @!P1 IMAD.X R3, RZ, RZ, R4, P0 ;  /* 0x000000ffff039224 */ /* 0x000fe400000e0604 */
[----:B------:R-:W-:-:S03]  /*16790*/  IMAD.MOV.U32 R13, RZ, RZ, R5 ;  /* 0x000000ffff0d7224 */ /* 0x000fc600078e0005 */
[----:B------:R-:W-:Y:S01]  /*167a0*/  @!PT LDS RZ, [RZ] ;  /* 0x00000000fffff984 */ /* 0x000fe20000000800 */
[----:B------:R-:W-:Y:S01]  /*167b0*/  @!PT LDS RZ, [RZ] ;  /* 0x00000000fffff984 */ /* 0x000fe20000000800 */
[----:B------:R-:W-:Y:S01]  /*167c0*/  @!PT LDS RZ, [RZ] ;  /* 0x00000000fffff984 */ /* 0x000fe20000000800 */
[----:B------:R0:W-:Y:S01]  /*167d0*/  @!P1 LDGSTS.E.BYPASS.LTC128B.128 [R9+0xbc00], desc[UR52][R2.64], !P5 ;  /* 0x0bc0000002099fae */ /* 0x0001e2000e901d74 */
[----:B------:R-:W-:Y:S01]  /*167e0*/  ISETP.GE.AND P1, PT, R0, UR38, PT ;  /* 0x0000002600007c0c */ /* 0x000fe2000bf26270 */
[----:B------:R-:W-:-:S12]  /*167f0*/  IMAD.MOV.U32 R0, RZ, RZ, R14 ;  /* 0x000000ffff007224 */ /* 0x000fd800078e000e */
[----:B0-----:R-:W-:Y:S05]  /*16800*/  WARPSYNC.COLLECTIVE R15, `(.L_x_13863) ;  /* 0x000000000f087348 */ /* 0x001fea0003c00000 */
[----:B------:R1:W2:Y:S02]  /*16810*/  SHFL.IDX P6, R14, R13, R12, R11 ;  /* 0x0000000c0d0e7389 */ /* 0x0002a400000c000b */
[----:B012---:R-:W-:Y:S01]  /*16820*/  ENDCOLLECTIVE ;  /* 0x000000000000791b */ /* 0x007fe20003800000 */
.L_x_13863:
[----:B------:R-:W-:Y:S02]  /*16830*/  IMAD.MOV.U32 R13, RZ, RZ, R7 ;  /* 0x000000ffff0d7224 */ /* 0x000fe400078e0007 */
[----:B------:R-:W-:Y:S01]  /*16840*/  IMAD.MOV.U32 R12, RZ, RZ, 0x1 ;  /* 0x00000001ff0c7424 */ /* 0x000fe200078e00ff */
[----:B------:R-:W-:-:S13]  /*16850*/  @!P1 LEA R2, P0, R10, R14, 0x1 ;  /* 0x0000000e0a029211 */ /* 0x000fda00078008ff */
[----:B------:R-:W-:Y:S05]  /*16860*/  WARPSYNC.COLLECTIVE R15, `(.L_x_13864) ;  /* 0x000000000f087348 */ /* 0x000fea0003c00000 */
[----:B------:R0:W1:Y:S02]  /*16870*/  SHFL.IDX P6, R14, R13, R12, R11 ;  /* 0x0000000c0d0e7389 */ /* 0x00006400000c000b */
[----:B01----:R-:W-:Y:S01]  /*16880*/  ENDCOLLECTIVE ;  /* 0x000000000000791b */ /* 0x003fe20003800000 */
.L_x_13864:
[----:B------:R-:W-:Y:S02]  /*16890*/  @!P1 IMAD.X R3, RZ, RZ, R0, P0 ;  /* 0x000000ffff039224 */ /* 0x000fe400000e0600 */
[----:B------:R-:W-:-:S03]  /*168a0*/  VIADD R0, R6, 0x90 ;  /* 0x0000009006007836 */ /* 0x000fc60000000000 */
[----:B------:R-:W-:Y:S01]  /*168b0*/  @!PT LDS RZ, [RZ] ;  /* 0x00000000fffff984 */ /* 0x000fe20000000800 */
[----:B------:R-:W-:Y:S01]  /*168c0*/  @!PT LDS RZ, [RZ] ;  /* 0x00000000fffff984 */ /* 0x000fe20000000800 */
[----:B------:R-:W-:Y:S01]  /*168d0*/  @!PT LDS RZ, [RZ] ;  /* 0x00000000fffff984 */ /* 0x000fe20000000800 */
[----:B------:R0:W-:Y:S02]  /*168e0*/  @!P1 LDGSTS.E.BYPASS.LTC128B.128 [R9+0xc400], desc[UR52][R2.64], !P5 ;  /* 0x0c40000002099fae */ /* 0x0001e4000e901d74 */
[----:B------:R-:W-:Y:S01]  /*168f0*/  ISETP.GE.AND P1, PT, R0, UR38, PT ;  /* 0x0000002600007c0c */ /* 0x000fe2000bf26270 */
[----:B------:R-:W-:Y:S02]  /*16900*/  IMAD.MOV.U32 R13, RZ, RZ, R5 ;  /* 0x000000ffff0d7224 */ /* 0x000fe400078e0005 */
[----:B------:R-:W-:-:S10]  /*16910*/  IMAD.MOV.U32 R0, RZ, RZ, R14 ;  /* 0x000000ffff007224 */ /* 0x000fd400078e000e */
[----:B0-----:R-:W-:Y:S05]  /*16920*/  WARPSYNC.COLLECTIVE R15, `(.L_x_13865) ;  /* 0x000000000f087348 */ /* 0x001fea0003c00000 */
[----:B------:R1:W2:Y:S02]  /*16930*/  SHFL.IDX P6, R14, R13, R12, R11 ;  /* 0x0000000c0d0e7389 */ /* 0x0002a400000c000b */
[----:B012---:R-:W-:Y:S01]  /*16940*/  ENDCOLLECTIVE ;  /* 0x000000000000791b */ /* 0x007fe20003800000 */
.L_x_13865:
[----:B------:R-:W-:Y:S02]  /*16950*/  IMAD.MOV.U32 R13, RZ, RZ, R7 ;  /* 0x000000ffff0d7224 */ /* 0x000fe400078e0007 */
[----:B------:R-:W-:Y:S02]  /*16960*/  IMAD.MOV.U32 R12, RZ, RZ, 0x2 ;  /* 0x00000002ff0c7424 */ /* 0x000fe400078e00ff */
[----:B------:R-:W-:-:S07]  /*16970*/  IMAD.MOV.U32 R2, RZ, RZ, R14 ;  /* 0x000000ffff027224 */ /* 0x000fce00078e000e */
[----:B------:R-:W-:Y:S05]  /*16980*/  WARPSYNC.COLLECTIVE R15, `(.L_x_13866) ;  /* 0x000000000f087348 */ /* 0x000fea0003c00000 */
[----:B------:R0:W1:Y:S02]  /*16990*/  SHFL.IDX P6, R14, R13, R12, R11 ;  /* 0x0000000c0d0e7389 */ /* 0x00006400000c000b */
[----:B01----:R-:W-:Y:S01]  /*169a0*/  ENDCOLLECTIVE ;  /* 0x000000000000791b */ /* 0x003fe20003800000 */
.L_x_13866:
[----:B------:R-:W-:-:S05]  /*169b0*/  @!P1 LEA R2, P0, R10, R2, 0x1 ;  /* 0x000000020a029211 */ /* 0x000fca00078008ff */
[----:B------:R-:W-:-:S05]  /*169c0*/  @!P1 IMAD.X R3, RZ, RZ, R0, P0 ;  /* 0x000000ffff039224 */ /* 0x000fca00000e0600 */
[----:B------:R-:W-:Y:S01]  /*169d0*/  @!PT LDS RZ, [RZ] ;  /* 0x00000000fffff984 */ /* 0x000fe20000000800 */
[----:B------:R-:W-:Y:S01]  /*169e0*/  @!PT LDS RZ, [RZ] ;  /* 0x00000000fffff984 */ /* 0x000fe20000000800 */
[----:B------:R-:W-:Y:S01]  /*169f0*/  @!PT LDS RZ, [RZ] ;  /* 0x00000000fffff984 */ /* 0x000fe20000000800 */
[----:B------:R0:W-:Y:S01]  /*16a00*/  @!P1 LDGSTS.E.BYPASS.LTC128B.128 [R9+0xcc00], desc[UR52][R2.64], !P5 ;  /* 0x0cc0000002099fae */ /* 0x0001e2000e901d74 */
[----:B------:R-:W-:Y:S02]  /*16a10*/  IMAD.MOV.U32 R13, RZ, RZ, R5 ;  /* 0x000000ffff0d7224 */ /* 0x000fe400078e0005 */
[----:B------:R-:W-:-:S07]  /*16a20*/  IMAD.MOV.U32 R0, RZ, RZ, R14 ;  /* 0x000000ffff007224 */ /* 0x000fce00078e000e */
[----:B0-----:R-:W-:Y:S05]  /*16a30*/  WARPSYNC.COLLECTIVE R15, `(.L_x_13867) ;  /* 0x000000000f087348 */ /* 0x001fea0003c00000 */
[----:B------:R1:W2:Y:S02]  /*16a40*/  SHFL.IDX P6, R14, R13, R12, R11 ;  /* 0x0000000c0d0e7389 */ /* 0x0002a400000c000b */
[----:B012---:R-:W-:Y:S01]  /*16a50*/  ENDCOLLECTIVE ;  /* 0x000000000000791b */ /* 0x007fe20003800000 */
.L_x_13867:
[----:B------:R-:W-:-:S05]  /*16a60*/  VIADD R3, R6, 0xa0 ;  /* 0x000000a006037836 */ /* 0x000fca0000000000 */
[----:B------:R-:W-:Y:S01]  /*16a70*/  ISETP.GE.AND P1, PT, R3, UR38, PT ;  /* 0x0000002603007c0c */ /* 0x000fe2000bf26270 */
[----:B------:R-:W-:Y:S02]  /*16a80*/  IMAD.MOV.U32 R13, RZ, RZ, R7 ;  /* 0x000000ffff0d7224 */ /* 0x000fe400078e0007 */
[----:B------:R-:W-:Y:S02]  /*16a90*/  IMAD.MOV.U32 R12, RZ, RZ, 0x3 ;  /* 0x00000003ff0c7424 */ /* 0x000fe400078e00ff */
[----:B------:R-:W-:-:S08]  /*16aa0*/  IMAD.MOV.U32 R2, RZ, RZ, R14 ;  /* 0x000000ffff027224 */ /* 0x000fd000078e000e */
[----:B------:R-:W-:Y:S05]  /*16ab0*/  WARPSYNC.COLLECTIVE R15, `(.L_x_13868) ;  /* 0x000000000f087348 */ /* 0x000fea0003c00000 */
[----:B------:R0:W1:Y:S02]  /*16ac0*/  SHFL.IDX P6, R14, R13, R12, R11 ;  /* 0x0000000c0d0e7389 */ /* 0x00006400000c000b */
[----:B01----:R-:W-:Y:S01]  /*16ad0*/  ENDCOLLECTIVE ;  /* 0x000000000000791b */ /* 0x003fe20003800000 */
.L_x_13868:
        /* <DEDUP_REMOVED lines=11> */
.L_x_13869:
[----:B------:R-:W-:Y:S05]  /*16b90*/  BRA `(.L_x_13870) ;  /* 0xffffffc000b07947 */ /* 0x000fea000383ffff */
.L_x_13784:
[----:B0-----:R0:W1:Y:S02]  /*16ba0*/  SYNCS.PHASECHK.TRANS64.TRYWAIT P0, [R16+URZ+0x16820], R3 ;  /* 0x01682003100075a7 */ /* 0x001064000800017f */
[----:B-1----:R-:W-:Y:S05]  /*16bb0*/  @!P0 NANOSLEEP.SYNCS 0x989680 ;  /* 0x009896800000895d */ /* 0x002fea0003900000 */
[----:B------:R-:W1:Y:S02]  /*16bc0*/  @!P0 SYNCS.PHASECHK.TRANS64 P0, [R16+URZ+0x16820], R3 ;  /* 0x01682003100085a7 */ /* 0x000e64000800007f */
[----:B-1----:R-:W-:Y:S05]  /*16bd0*/  @!P0 BRA `(.L_x_13784) ;  /* 0xfffffffc00f08947 */ /* 0x002fea000383ffff */
[----:B------:R-:W-:Y:S05]  /*16be0*/  BRA `(.L_x_13871) ;  /* 0xffffffc4000c7947 */ /* 0x000fea000383ffff */
.L_x_13788:
[----:B0-----:R0:W1:Y:S02]  /*16bf0*/  SYNCS.PHASECHK.TRANS64.TRYWAIT P0, [R5+URZ+0x16840], R2 ;  /* 0x01684002050075a7 */ /* 0x001064000800017f */
[----:B-1----:R-:W-:Y:S05]  /*16c00*/  @!P0 NANOSLEEP.SYNCS 0x989680 ;  /* 0x009896800000895d */ /* 0x002fea0003900000 */
[----:B------:R-:W1:Y:S02]  /*16c10*/  @!P0 SYNCS.PHASECHK.TRANS64 P0, [R5+URZ+0x16840], R2 ;  /* 0x01684002050085a7 */ /* 0x000e64000800007f */
[----:B-1----:R-:W-:Y:S05]  /*16c20*/  @!P0 BRA `(.L_x_13788) ;  /* 0xfffffffc00f08947 */ /* 0x002fea000383ffff */
[----:B------:R-:W-:Y:S05]  /*16c30*/  BRA `(.L_x_13872) ;  /* 0xffffffc400d87947 */ /* 0x000fea000383ffff */
.L_x_13789:
        /* <DEDUP_REMOVED lines=8> */
.L_x_13874:
[----:B------:R-:W-:Y:S05]  /*16cc0*/  BSYNC B1 ;  /* 0x0000000000017941 */ /* 0x000fea0003800000 */
.L_x_13873:
        /* <DEDUP_REMOVED lines=10> */
.L_x_13875:
        /* <DEDUP_REMOVED lines=8> */
.L_x_13876:
[----:B------:R-:W-:-:S05]  /*16df0*/  IMAD.SHL.U32 R7, R7, 0x2, RZ ;  /* 0x0000000207077824 */ /* 0x000fca00078e00ff */
[----:B------:R-:W-:-:S05]  /*16e00*/  IADD3 R2, P0, R2, R7, RZ ;  /* 0x0000000702027210 */ /* 0x000fca0007f1e0ff */
[----:B------:R-:W-:Y:S02]  /*16e10*/  IMAD.X R3, RZ, RZ, R3, P0 ;  /* 0x000000ffff037224 */ /* 0x000fe400000e0603 */
[----:B------:R-:W-:-:S03]  /*16e20*/  IMAD.MOV.U32 R13, RZ, RZ, R8 ;  /* 0x000000ffff0d7224 */ /* 0x000fc600078e0008 */
        /* <DEDUP_REMOVED lines=8> */
.L_x_13877:
[----:B------:R-:W-:Y:S02]  /*16eb0*/  IMAD.MOV.U32 R13, RZ, RZ, R10 ;  /* 0x000000ffff0d7224 */ /* 0x000fe400078e000a */
[----:B------:R-:W-:Y:S02]  /*16ec0*/  IMAD.MOV.U32 R12, RZ, RZ, 0x2 ;  /* 0x00000002ff0c7424 */ /* 0x000fe400078e00ff */
[----:B------:R-:W-:-:S07]  /*16ed0*/  IMAD.MOV.U32 R2, RZ, RZ, R14 ;  /* 0x000000ffff027224 */ /* 0x000fce00078e000e */
[----:B------:R-:W-:Y:S05]  /*16ee0*/  WARPSYNC.COLLECTIVE R15, `(.L_x_13878) ;  /* 0x000000000f087348 */ /* 0x000fea0003c00000 */
[----:B------:R0:W1:Y:S02]  /*16ef0*/  SHFL.IDX P6, R14, R13, R12, R11 ;  /* 0x0000000c0d0e7389 */ /* 0x00006400000c000b */
[----:B01----:R-:W-:Y:S01]  /*16f00*/  ENDCOLLECTIVE ;  /* 0x000000000000791b */ /* 0x003fe20003800000 */
.L_x_13878:
        /* <DEDUP_REMOVED lines=11> */
.L_x_13879:
[----:B------:R-:W-:Y:S02]  /*16fc0*/  IMAD.MOV.U32 R13, RZ, RZ, R10 ;  /* 0x000000ffff0d7224 */ /* 0x000fe400078e000a */
[----:B------:R-:W-:Y:S02]  /*16fd0*/  IMAD.MOV.U32 R12, RZ, RZ, 0x3 ;  /* 0x00000003ff0c7424 */ /* 0x000fe400078e00ff */
[----:B------:R-:W-:-:S07]  /*16fe0*/  IMAD.MOV.U32 R2, RZ, RZ, R14 ;  /* 0x000000ffff027224 */ /* 0x000fce00078e000e */
[----:B------:R-:W-:Y:S05]  /*16ff0*/  WARPSYNC.COLLECTIVE R15, `(.L_x_13880) ;  /* 0x000000000f087348 */ /* 0x000fea0003c00000 */
[----:B------:R0:W1:Y:S02]  /*17000*/  SHFL.IDX P6, R14, R13, R12, R11 ;  /* 0x0000000c0d0e7389 */ /* 0x00006400000c000b */
[----:B01----:R-:W-:Y:S01]  /*17010*/  ENDCOLLECTIVE ;  /* 0x000000000000791b */ /* 0x003fe20003800000 */
.L_x_13880:
        /* <DEDUP_REMOVED lines=11> */
.L_x_13881:
[----:B------:R-:W-:Y:S02]  /*170d0*/  IMAD.MOV.U32 R13, RZ, RZ, R10 ;  /* 0x000000ffff0d7224 */ /* 0x000fe400078e000a */
[----:B------:R-:W-:Y:S02]  /*170e0*/  IMAD.MOV.U32 R12, RZ, RZ, 0x4 ;  /* 0x00000004ff0c7424 */ /* 0x000fe400078e00ff */
[----:B------:R-:W-:-:S07]  /*170f0*/  IMAD.MOV.U32 R2, RZ, RZ, R14 ;  /* 0x000000ffff027224 */ /* 0x000fce00078e000e */
[----:B------:R-:W-:Y:S05]  /*17100*/  WARPSYNC.COLLECTIVE R15, `(.L_x_13882) ;  /* 0x000000000f087348 */ /* 0x000fea0003c00000 */
[----:B------:R0:W1:Y:S02]  /*17110*/  SHFL.IDX P6, R14, R13, R12, R11 ;  /* 0x0000000c0d0e7389 */ /* 0x00006400000c000b */
[----:B01----:R-:W-:Y:S01]  /*17120*/  ENDCOLLECTIVE ;  /* 0x000000000000791b */ /* 0x003fe20003800000 */
.L_x_13882:
        /* <DEDUP_REMOVED lines=11> */
.L_x_13883:
[----:B------:R-:W-:Y:S02]  /*171e0*/  IMAD.MOV.U32 R13, RZ, RZ, R10 ;  /* 0x000000ffff0d7224 */ /* 0x000fe400078e000a */
[----:B------:R-:W-:Y:S02]  /*171f0*/  IMAD.MOV.U32 R12, RZ, RZ, 0x5 ;  /* 0x00000005ff0c7424 */ /* 0x000fe400078e00ff */
[----:B------:R-:W-:-:S07]  /*17200*/  IMAD.MOV.U32 R2, RZ, RZ, R14 ;  /* 0x000000ffff027224 */ /* 0x000fce00078e000e */
[----:B------:R-:W-:Y:S05]  /*17210*/  WARPSYNC.COLLECTIVE R15, `(.L_x_13884) ;  /* 0x000000000f087348 */ /* 0x000fea0003c00000 */
[----:B------:R0:W1:Y:S02]  /*17220*/  SHFL.IDX P6, R14, R13, R12, R11 ;  /* 0x0000000c0d0e7389 */ /* 0x00006400000c000b */
[----:B01----:R-:W-:Y:S01]  /*17230*/  ENDCOLLECTIVE ;  /* 0x000000000000791b */ /* 0x003fe20003800000 */
.L_x_13884:
        /* <DEDUP_REMOVED lines=11> */
.L_x_13885:
[----:B------:R-:W-:Y:S02]  /*172f0*/  IMAD.MOV.U32 R13, RZ, RZ, R10 ;  /* 0x000000ffff0d7224 */ /* 0x000fe400078e000a */
[----:B------:R-:W-:Y:S02]  /*17300*/  IMAD.MOV.U32 R12, RZ, RZ, 0x6 ;  /* 0x00000006ff0c7424 */ /* 0x000fe400078e00ff */
[----:B------:R-:W-:-:S07]  /*17310*/  IMAD.MOV.U32 R2, RZ, RZ, R14 ;  /* 0x000000ffff027224 */ /* 0x000fce00078e000e */
[----:B------:R-:W-:Y:S05]  /*17320*/  WARPSYNC.COLLECTIVE R15, `(.L_x_13886) ;  /* 0x000000000f087348 */ /* 0x000fea0003c00000 */
[----:B------:R0:W1:Y:S02]  /*17330*/  SHFL.IDX P6, R14, R13, R12, R11 ;  /* 0x0000000c0d0e7389 */ /* 0x00006400000c000b */
[----:B01----:R-:W-:Y:S01]  /*17340*/  ENDCOLLECTIVE ;  /* 0x000000000000791b */ /* 0x003fe20003800000 */
.L_x_13886:
        /* <DEDUP_REMOVED lines=11> */
.L_x_13887:
[----:B------:R-:W-:Y:S02]  /*17400*/  IMAD.MOV.U32 R13, RZ, RZ, R10 ;  /* 0x000000ffff0d7224 */ /* 0x000fe400078e000a */
[----:B------:R-:W-:Y:S02]  /*17410*/  IMAD.MOV.U32 R12, RZ, RZ, 0x7 ;  /* 0x00000007ff0c7424 */ /* 0x000fe400078e00ff */
[----:B------:R-:W-:-:S07]  /*17420*/  IMAD.MOV.U32 R2, RZ, RZ, R14 ;  /* 0x000000ffff027224 */ /* 0x000fce00078e000e */
[----:B------:R-:W-:Y:S05]  /*17430*/  WARPSYNC.COLLECTIVE R15, `(.L_x_13888) ;  /* 0x000000000f087348 */ /* 0x000fea0003c00000 */
[----:B------:R0:W1:Y:S02]  /*17440*/  SHFL.IDX P6, R14, R13, R12, R11 ;  /* 0x0000000c0d0e7389 */ /* 0x00006400000c000b */
[----:B01----:R-:W-:Y:S01]  /*17450*/  ENDCOLLECTIVE ;  /* 0x000000000000791b */ /* 0x003fe20003800000 */
.L_x_13888:
        /* <DEDUP_REMOVED lines=11> */
.L_x_13889:
[----:B------:R-:W-:Y:S01]  /*17510*/  IMAD.MOV.U32 R2, RZ, RZ, R14 ;  /* 0x000000ffff027224 */ /* 0x000fe200078e000e */
[----:B------:R-:W-:Y:S06]  /*17520*/  BRA `(.L_x_13890) ;  /* 0xffffffc000c07947 */ /* 0x000fec000383ffff */
.L_x_13794:
[----:B-1----:R1:W2:Y:S02]  /*17530*/  SYNCS.PHASECHK.TRANS64.TRYWAIT P0, [R5+URZ+0x16860], R2 ;  /* 0x01686002050075a7 */ /* 0x0022a4000800017f */
[----:B--2---:R-:W-:Y:S05]  /*17540*/  @!P0 NANOSLEEP.SYNCS 0x989680 ;  /* 0x009896800000895d */ /* 0x004fea0003900000 */
[----:B------:R-:W2:Y:S02]  /*17550*/  @!P0 SYNCS.PHASECHK.TRANS64 P0, [R5+URZ+0x16860], R2 ;  /* 0x01686002050085a7 */ /* 0x000ea4000800007f */
[----:B--2---:R-:W-:Y:S05]  /*17560*/  @!P0 BRA `(.L_x_13794) ;  /* 0xfffffffc00f08947 */ /* 0x004fea000383ffff */
[----:B------:R-:W-:Y:S05]  /*17570*/  BRA `(.L_x_13891) ;  /* 0xffffffc400187947 */ /* 0x000fea000383ffff */
.L_x_13795:
        /* <DEDUP_REMOVED lines=8> */
.L_x_13893:
[----:B------:R-:W-:Y:S05]  /*17600*/  BSYNC B1 ;  /* 0x0000000000017941 */ /* 0x000fea0003800000 */
.L_x_13892:
        /* <DEDUP_REMOVED lines=9> */
.L_x_13894:
[----:B------:R-:W-:Y:S02]  /*176a0*/  IMAD.MOV.U32 R13, RZ, RZ, R18 ;  /* 0x000000ffff0d7224 */ /* 0x000fe400078e0012 */
[----:B------:R-:W-:Y:S02]  /*176b0*/  IMAD.MOV.U32 R12, RZ, RZ, 0x1 ;  /* 0x00000001ff0c7424 */ /* 0x000fe400078e00ff */
[----:B------:R-:W-:-:S07]  /*176c0*/  IMAD.MOV.U32 R2, RZ, RZ, R14 ;  /* 0x000000ffff027224 */ /* 0x000fce00078e000e */
[----:B------:R-:W-:Y:S05]  /*176d0*/  WARPSYNC.COLLECTIVE R15, `(.L_x_13895) ;  /* 0x000000000f087348 */ /* 0x000fea0003c00000 */
[----:B------:R0:W1:Y:S02]  /*176e0*/  SHFL.IDX P6, R14, R13, R12, R11 ;  /* 0x0000000c0d0e7389 */ /* 0x00006400000c000b */
[----:B01----:R-:W-:Y:S01]  /*176f0*/  ENDCOLLECTIVE ;  /* 0x000000000000791b */ /* 0x003fe20003800000 */
.L_x_13895:
[----:B------:R-:W-:-:S05]  /*17700*/  IADD3 R2, P0, R2, R7, RZ ;  /* 0x0000000702027210 */ /* 0x000fca0007f1e0ff */
[----:B------:R-:W-:Y:S01]  /*17710*/  IMAD.X R3, RZ, RZ, R3, P0 ;  /* 0x000000ffff037224 */ /* 0x000fe200000e0603 */
[----:B------:R-:W-:Y:S01]  /*17720*/  ISETP.LT.OR P0, PT, R8, 0x1, P1 ;  /* 0x000000010800780c */ /* 0x000fe20000f01670 */
[----:B------:R-:W-:-:S12]  /*17730*/  IMAD.MOV.U32 R13, RZ, RZ, R17 ;  /* 0x000000ffff0d7224 */ /* 0x000fd800078e0011 */
        /* <DEDUP_REMOVED lines=8> */
.L_x_13896:
[----:B------:R-:W-:Y:S02]  /*177c0*/  IMAD.MOV.U32 R13, RZ, RZ, R18 ;  /* 0x000000ffff0d7224 */ /* 0x000fe400078e0012 */
[----:B------:R-:W-:Y:S02]  /*177d0*/  IMAD.MOV.U32 R12, RZ, RZ, 0x2 ;  /* 0x00000002ff0c7424 */ /* 0x000fe400078e00ff */
[----:B------:R-:W-:-:S07]  /*177e0*/  IMAD.MOV.U32 R2, RZ, RZ, R14 ;  /* 0x000000ffff027224 */ /* 0x000fce00078e000e */
[----:B------:R-:W-:Y:S05]  /*177f0*/  WARPSYNC.COLLECTIVE R15, `(.L_x_13897) ;  /* 0x000000000f087348 */ /* 0x000fea0003c00000 */
[----:B------:R0:W1:Y:S02]  /*17800*/  SHFL.IDX P6, R14, R13, R12, R11 ;  /* 0x0000000c0d0e7389 */ /* 0x00006400000c000b */
[----:B01----:R-:W-:Y:S01]  /*17810*/  ENDCOLLECTIVE ;  /* 0x000000000000791b */ /* 0x003fe20003800000 */
.L_x_13897:
        /* <DEDUP_REMOVED lines=12> */
.L_x_13898:
[----:B------:R-:W-:Y:S02]  /*178e0*/  IMAD.MOV.U32 R13, RZ, RZ, R18 ;  /* 0x000000ffff0d7224 */ /* 0x000fe400078e0012 */
[----:B------:R-:W-:Y:S02]  /*178f0*/  IMAD.MOV.U32 R12, RZ, RZ, 0x3 ;  /* 0x00000003ff0c7424 */ /* 0x000fe400078e00ff */
[----:B------:R-:W-:-:S07]  /*17900*/  IMAD.MOV.U32 R2, RZ, RZ, R14 ;  /* 0x000000ffff027224 */ /* 0x000fce00078e000e */
[----:B------:R-:W-:Y:S05]  /*17910*/  WARPSYNC.COLLECTIVE R15, `(.L_x_13899) ;  /* 0x000000000f087348 */ /* 0x000fea0003c00000 */
[----:B------:R0:W1:Y:S02]  /*17920*/  SHFL.IDX P6, R14, R13, R12, R11 ;  /* 0x0000000c0d0e7389 */ /* 0x00006400000c000b */
[----:B01----:R-:W-:Y:S01]  /*17930*/  ENDCOLLECTIVE ;  /* 0x000000000000791b */ /* 0x003fe20003800000 */
.L_x_13899:
        /* <DEDUP_REMOVED lines=12> */
.L_x_13900:
[----:B------:R-:W-:Y:S02]  /*17a00*/  IMAD.MOV.U32 R13, RZ, RZ, R18 ;  /* 0x000000ffff0d7224 */ /* 0x000fe400078e0012 */
[----:B------:R-:W-:Y:S02]  /*17a10*/  IMAD.MOV.U32 R12, RZ, RZ, 0x4 ;  /* 0x00000004ff0c7424 */ /* 0x000fe400078e00ff */
[----:B------:R-:W-:-:S07]  /*17a20*/  IMAD.MOV.U32 R2, RZ, RZ, R14 ;  /* 0x000000ffff027224 */ /* 0x000fce00078e000e */
[----:B------:R-:W-:Y:S05]  /*17a30*/  WARPSYNC.COLLECTIVE R15, `(.L_x_13901) ;  /* 0x000000000f087348 */ /* 0x000fea0003c00000 */
[----:B------:R0:W1:Y:S02]  /*17a40*/  SHFL.IDX P6, R14, R13, R12, R11 ;  /* 0x0000000c0d0e7389 */ /* 0x00006400000c000b */
[----:B01----:R-:W-:Y:S01]  /*17a50*/  ENDCOLLECTIVE ;  /* 0x000000000000791b */ /* 0x003fe20003800000 */
.L_x_13901:
        /* <DEDUP_REMOVED lines=12> */
.L_x_13902:
[----:B------:R-:W-:Y:S02]  /*17b20*/  IMAD.MOV.U32 R13, RZ, RZ, R18 ;  /* 0x000000ffff0d7224 */ /* 0x000fe400078e0012 */
[----:B------:R-:W-:Y:S02]  /*17b30*/  IMAD.MOV.U32 R12, RZ, RZ, 0x5 ;  /* 0x00000005ff0c7424 */ /* 0x000fe400078e00ff */
[----:B------:R-:W-:-:S07]  /*17b40*/  IMAD.MOV.U32 R2, RZ, RZ, R14 ;  /* 0x000000ffff027224 */ /* 0x000fce00078e000e */
[----:B------:R-:W-:Y:S05]  /*17b50*/  WARPSYNC.COLLECTIVE R15, `(.L_x_13903) ;  /* 0x000000000f087348 */ /* 0x000fea0003c00000 */
[----:B------:R0:W1:Y:S02]  /*17b60*/  SHFL.IDX P6, R14, R13, R12, R11 ;  /* 0x0000000c0d0e7389 */ /* 0x00006400000c000b */
[----:B01----:R-:W-:Y:S01]  /*17b70*/  ENDCOLLECTIVE ;  /* 0x000000000000791b */ /* 0x003fe20003800000 */
.L_x_13903:
        /* <DEDUP_REMOVED lines=12> */
.L_x_13904:
[----:B------:R-:W-:Y:S02]  /*17c40*/  IMAD.MOV.U32 R13, RZ, RZ, R18 ;  /* 0x000000ffff0d7224 */ /* 0x000fe400078e0012 */
[----:B------:R-:W-:Y:S02]  /*17c50*/  IMAD.MOV.U32 R12, RZ, RZ, 0x6 ;  /* 0x00000006ff0c7424 */ /* 0x000fe400078e00ff */
[----:B------:R-:W-:-:S07]  /*17c60*/  IMAD.MOV.U32 R2, RZ, RZ, R14 ;  /* 0x000000ffff027224 */ /* 0x000fce00078e000e */
[----:B------:R-:W-:Y:S05]  /*17c70*/  WARPSYNC.COLLECTIVE R15, `(.L_x_13905) ;  /* 0x000000000f087348 */ /* 0x000fea0003c00000 */
[----:B------:R0:W1:Y:S02]  /*17c80*/  SHFL.IDX P6, R14, R13, R12, R11 ;  /* 0x0000000c0d0e7389 */ /* 0x00006400000c000b */
[----:B01----:R-:W-:Y:S01]  /*17c90*/  ENDCOLLECTIVE ;  /* 0x000000000000791b */ /* 0x003fe20003800000 */
.L_x_13905:
        /* <DEDUP_REMOVED lines=12> */
.L_x_13906:
[----:B------:R-:W-:Y:S02]  /*17d60*/  IMAD.MOV.U32 R13, RZ, RZ, R18 ;  /* 0x000000ffff0d7224 */ /* 0x000fe400078e0012 */
[----:B------:R-:W-:Y:S02]  /*17d70*/  IMAD.MOV.U32 R12, RZ, RZ, 0x7 ;  /* 0x00000007ff0c7424 */ /* 0x000fe400078e00ff */
[----:B------:R-:W-:-:S07]  /*17d80*/  IMAD.MOV.U32 R2, RZ, RZ, R14 ;  /* 0x000000ffff027224 */ /* 0x000fce00078e000e */
[----:B------:R-:W-:Y:S05]  /*17d90*/  WARPSYNC.COLLECTIVE R15, `(.L_x_13907) ;  /* 0x000000000f087348 */ /* 0x000fea0003c00000 */
[----:B------:R0:W1:Y:S02]  /*17da0*/  SHFL.IDX P6, R14, R13, R12, R11 ;  /* 0x0000000c0d0e7389 */ /* 0x00006400000c000b */
[----:B01----:R-:W-:Y:S01]  /*17db0*/  ENDCOLLECTIVE ;  /* 0x000000000000791b */ /* 0x003fe20003800000 */
.L_x_13907:
        /* <DEDUP_REMOVED lines=8> */
[----:B------:R-:W-:-:S07]  /*17e40*/  IMAD.MOV.U32 R18, RZ, RZ, R14 ;  /* 0x000000ffff127224 */ /* 0x000fce00078e000e */
[----:B0-----:R-:W-:Y:S05]  /*17e50*/  WARPSYNC.COLLECTIVE R15, `(.L_x_13908) ;  /* 0x000000000f087348 */ /* 0x001fea0003c00000 */
[----:B------:R1:W2:Y:S02]  /*17e60*/  SHFL.IDX P6, R14, R13, R12, R11 ;  /* 0x0000000c0d0e7389 */ /* 0x0002a400000c000b */
[----:B012---:R-:W-:Y:S01]  /*17e70*/  ENDCOLLECTIVE ;  /* 0x000000000000791b */ /* 0x007fe20003800000 */
.L_x_13908:
[----:B------:R-:W-:Y:S01]  /*17e80*/  IMAD.MOV.U32 R2, RZ, RZ, R14 ;  /* 0x000000ffff027224 */ /* 0x000fe200078e000e */
[----:B------:R-:W-:Y:S06]  /*17e90*/  BRA `(.L_x_13909) ;  /* 0xffffffbc00c87947 */ /* 0x000fec000383ffff */
.L_x_13803:
[----:B0-----:R0:W1:Y:S02]  /*17ea0*/  SYNCS.PHASECHK.TRANS64.TRYWAIT P0, [R4+URZ+0x16860], R3 ;  /* 0x01686003040075a7 */ /* 0x001064000800017f */
[----:B-1----:R-:W-:Y:S05]  /*17eb0*/  @!P0 NANOSLEEP.SYNCS 0x989680 ;  /* 0x009896800000895d */ /* 0x002fea0003900000 */
[----:B------:R-:W1:Y:S02]  /*17ec0*/  @!P0 SYNCS.PHASECHK.TRANS64 P0, [R4+URZ+0x16860], R3 ;  /* 0x01686003040085a7 */ /* 0x000e64000800007f */
[----:B-1----:R-:W-:Y:S05]  /*17ed0*/  @!P0 BRA `(.L_x_13803) ;  /* 0xfffffffc00f08947 */ /* 0x002fea000383ffff */
[----:B------:R-:W-:Y:S05]  /*17ee0*/  BRA `(.L_x_13910) ;  /* 0xffffffc000dc7947 */ /* 0x000fea000383ffff */
.L_x_13804:
        /* <DEDUP_REMOVED lines=8> */
.L_x_13912:
[----:B------:R-:W-:Y:S05]  /*17f70*/  BSYNC B0 ;  /* 0x0000000000007941 */ /* 0x000fea0003800000 */
.L_x_13911:
        /* <DEDUP_REMOVED lines=10> */
.L_x_13913:
        /* <DEDUP_REMOVED lines=9> */
.L_x_13914:
        /* <DEDUP_REMOVED lines=11> */
.L_x_13915:
[----:B------:R-:W-:Y:S02]  /*18160*/  IMAD.MOV.U32 R13, RZ, RZ, R18 ;  /* 0x000000ffff0d7224 */ /* 0x000fe400078e0012 */
[----:B------:R-:W-:Y:S01]  /*18170*/  IMAD.MOV.U32 R12, RZ, RZ, 0x2 ;  /* 0x00000002ff0c7424 */ /* 0x000fe200078e00ff */
[----:B------:R-:W-:-:S13]  /*18180*/  IADD3 R2, P0, R14, R6, RZ ;  /* 0x000000060e027210 */ /* 0x000fda0007f1e0ff */
[----:B------:R-:W-:Y:S05]  /*18190*/  WARPSYNC.COLLECTIVE R15, `(.L_x_13916) ;  /* 0x000000000f087348 */ /* 0x000fea0003c00000 */
[----:B------:R0:W1:Y:S02]  /*181a0*/  SHFL.IDX P6, R14, R13, R12, R11 ;  /* 0x0000000c0d0e7389 */ /* 0x00006400000c000b */
[----:B01----:R-:W-:Y:S01]  /*181b0*/  ENDCOLLECTIVE ;  /* 0x000000000000791b */ /* 0x003fe20003800000 */
.L_x_13916:
        /* <DEDUP_REMOVED lines=11> */
.L_x_13917:
[----:B------:R-:W-:Y:S02]  /*18270*/  IMAD.MOV.U32 R13, RZ, RZ, R18 ;  /* 0x000000ffff0d7224 */ /* 0x000fe400078e0012 */
[----:B------:R-:W-:Y:S02]  /*18280*/  IMAD.MOV.U32 R12, RZ, RZ, 0x3 ;  /* 0x00000003ff0c7424 */ /* 0x000fe400078e00ff */
[----:B------:R-:W-:-:S07]  /*18290*/  IMAD.MOV.U32 R9, RZ, RZ, R14 ;  /* 0x000000ffff097224 */ /* 0x000fce00078e000e */
[----:B------:R-:W-:Y:S05]  /*182a0*/  WARPSYNC.COLLECTIVE R15, `(.L_x_13918) ;  /* 0x000000000f087348 */ /* 0x000fea0003c00000 */
[----:B------:R0:W1:Y:S02]  /*182b0*/  SHFL.IDX P6, R14, R13, R12, R11 ;  /* 0x0000000c0d0e7389 */ /* 0x00006400000c000b */
[----:B01----:R-:W-:Y:S01]  /*182c0*/  ENDCOLLECTIVE ;  /* 0x000000000000791b */ /* 0x003fe20003800000 */
.L_x_13918:
        /* <DEDUP_REMOVED lines=12> */
.L_x_13919:
[----:B------:R-:W-:Y:S02]  /*18390*/  IMAD.MOV.U32 R13, RZ, RZ, R18 ;  /* 0x000000ffff0d7224 */ /* 0x000fe400078e0012 */
[----:B------:R-:W-:Y:S01]  /*183a0*/  IMAD.MOV.U32 R12, RZ, RZ, 0x4 ;  /* 0x00000004ff0c7424 */ /* 0x000fe200078e00ff */
[----:B------:R-:W-:-:S13]  /*183b0*/  IADD3 R2, P0, R14, R6, RZ ;  /* 0x000000060e027210 */ /* 0x000fda0007f1e0ff */
[----:B------:R-:W-:Y:S05]  /*183c0*/  WARPSYNC.COLLECTIVE R15, `(.L_x_13920) ;  /* 0x000000000f087348 */ /* 0x000fea0003c00000 */
[----:B------:R0:W1:Y:S02]  /*183d0*/  SHFL.IDX P6, R14, R13, R12, R11 ;  /* 0x0000000c0d0e7389 */ /* 0x00006400000c000b */
[----:B01----:R-:W-:Y:S01]  /*183e0*/  ENDCOLLECTIVE ;  /* 0x000000000000791b */ /* 0x003fe20003800000 */
.L_x_13920:
        /* <DEDUP_REMOVED lines=11> */
.L_x_13921:
[----:B------:R-:W-:Y:S02]  /*184a0*/  IMAD.MOV.U32 R13, RZ, RZ, R18 ;  /* 0x000000ffff0d7224 */ /* 0x000fe400078e0012 */
[----:B------:R-:W-:Y:S02]  /*184b0*/  IMAD.MOV.U32 R12, RZ, RZ, 0x5 ;  /* 0x00000005ff0c7424 */ /* 0x000fe400078e00ff */
[----:B------:R-:W-:-:S07]  /*184c0*/  IMAD.MOV.U32 R9, RZ, RZ, R14 ;  /* 0x000000ffff097224 */ /* 0x000fce00078e000e */
[----:B------:R-:W-:Y:S05]  /*184d0*/  WARPSYNC.COLLECTIVE R15, `(.L_x_13922) ;  /* 0x000000000f087348 */ /* 0x000fea0003c00000 */
[----:B------:R0:W1:Y:S02]  /*184e0*/  SHFL.IDX P6, R14, R13, R12, R11 ;  /* 0x0000000c0d0e7389 */ /* 0x00006400000c000b */
[----:B01----:R-:W-:Y:S01]  /*184f0*/  ENDCOLLECTIVE ;  /* 0x000000000000791b */ /* 0x003fe20003800000 */
.L_x_13922:
        /* <DEDUP_REMOVED lines=12> */
.L_x_13923:
[----:B------:R-:W-:Y:S02]  /*185c0*/  IMAD.MOV.U32 R13, RZ, RZ, R18 ;  /* 0x000000ffff0d7224 */ /* 0x000fe400078e0012 */
[----:B------:R-:W-:Y:S01]  /*185d0*/  IMAD.MOV.U32 R12, RZ, RZ, 0x6 ;  /* 0x00000006ff0c7424 */ /* 0x000fe200078e00ff */
[----:B------:R-:W-:-:S13]  /*185e0*/  IADD3 R2, P0, R14, R6, RZ ;  /* 0x000000060e027210 */ /* 0x000fda0007f1e0ff */
[----:B------:R-:W-:Y:S05]  /*185f0*/  WARPSYNC.COLLECTIVE R15, `(.L_x_13924) ;  /* 0x000000000f087348 */ /* 0x000fea0003c00000 */
[----:B------:R0:W1:Y:S02]  /*18600*/  SHFL.IDX P6, R14, R13, R12, R11 ;  /* 0x0000000c0d0e7389 */ /* 0x00006400000c000b */
[----:B01----:R-:W-:Y:S01]  /*18610*/  ENDCOLLECTIVE ;  /* 0x000000000000791b */ /* 0x003fe20003800000 */
.L_x_13924:
        /* <DEDUP_REMOVED lines=11> */
.L_x_13925:
[----:B------:R-:W-:Y:S02]  /*186d0*/  IMAD.MOV.U32 R13, RZ, RZ, R18 ;  /* 0x000000ffff0d7224 */ /* 0x000fe400078e0012 */
[----:B------:R-:W-:Y:S02]  /*186e0*/  IMAD.MOV.U32 R12, RZ, RZ, 0x7 ;  /* 0x00000007ff0c7424 */ /* 0x000fe400078e00ff */
[----:B------:R-:W-:-:S07]  /*186f0*/  IMAD.MOV.U32 R9, RZ, RZ, R14 ;  /* 0x000000ffff097224 */ /* 0x000fce00078e000e */
[----:B------:R-:W-:Y:S05]  /*18700*/  WARPSYNC.COLLECTIVE R15, `(.L_x_13926) ;  /* 0x000000000f087348 */ /* 0x000fea0003c00000 */
[----:B------:R0:W1:Y:S02]  /*18710*/  SHFL.IDX P6, R14, R13, R12, R11 ;  /* 0x0000000c0d0e7389 */ /* 0x00006400000c000b */
[----:B01----:R-:W-:Y:S01]  /*18720*/  ENDCOLLECTIVE ;  /* 0x000000000000791b */ /* 0x003fe20003800000 */
.L_x_13926:
        /* <DEDUP_REMOVED lines=12> */
.L_x_13927:
[----:B------:R-:W-:Y:S05]  /*187f0*/  BRA `(.L_x_13928) ;  /* 0xffffffbc009c7947 */ /* 0x000fea000383ffff */
.L_x_13809:
        /* <DEDUP_REMOVED lines=8> */
.L_x_13930:
[----:B------:R-:W-:Y:S05]  /*18880*/  BSYNC B0 ;  /* 0x0000000000007941 */ /* 0x000fea0003800000 */
.L_x_13929:
[----:B------:R-:W-:Y:S05]  /*18890*/  BRA `(.L_x_13931) ;  /* 0xffffffc000207947 */ /* 0x000fea000383ffff */
.L_x_13812:
[----:B--2---:R2:W3:Y:S02]  /*188a0*/  SYNCS.PHASECHK.TRANS64.TRYWAIT P0, [R4+URZ+0x16820], R0 ;  /* 0x01682000040075a7 */ /* 0x0044e4000800017f */
[----:B---3--:R-:W-:Y:S05]  /*188b0*/  @!P0 NANOSLEEP.SYNCS 0x989680 ;  /* 0x009896800000895d */ /* 0x008fea0003900000 */
[----:B------:R-:W3:Y:S02]  /*188c0*/  @!P0 SYNCS.PHASECHK.TRANS64 P0, [R4+URZ+0x16820], R0 ;  /* 0x01682000040085a7 */ /* 0x000ee4000800007f */
[----:B---3--:R-:W-:Y:S05]  /*188d0*/  @!P0 BRA `(.L_x_13812) ;  /* 0xfffffffc00f08947 */ /* 0x008fea000383ffff */
[----:B------:R-:W-:Y:S05]  /*188e0*/  BRA `(.L_x_13932) ;  /* 0xffffffc0006c7947 */ /* 0x000fea000383ffff */
.L_x_13813:
        /* <DEDUP_REMOVED lines=11> */
.L_x_13934:
[----:B------:R-:W-:Y:S05]  /*189a0*/  BSYNC B0 ;  /* 0x0000000000007941 */ /* 0x000fea0003800000 */
.L_x_13933:
[----:B------:R-:W-:Y:S05]  /*189b0*/  BRA `(.L_x_13935) ;  /* 0xffffffc000547947 */ /* 0x000fea000383ffff */
.L_x_13816:
[----:B------:R-:W-:Y:S01]  /*189c0*/  BSSY B1, `(.L_x_13936) ;  /* 0x0000006000017945 */ /* 0x000fe20003800000 */
[----:B------:R-:W-:-:S07]  /*189d0*/  IMAD.MOV.U32 R15, RZ, RZ, -0x1 ;  /* 0xffffffffff0f7424 */ /* 0x000fce00078e00ff */
[----:B01----:R-:W-:Y:S05]  /*189e0*/  WARPSYNC.COLLECTIVE R15, `(.L_x_13937) ;  /* 0x000000000f0c7348 */ /* 0x003fea0003c00000 */
[----:B------:R-:W-:Y:S02]  /*189f0*/  ELECT P6, UR62, PT ;  /* 0x00000000003e782f */ /* 0x000fe400038c0000 */
[----:B------:R-:W-:Y:S01]  /*18a00*/  MOV R14, UR62 ;  /* 0x0000003e000e7c02 */ /* 0x000fe20008000f00 */
[----:B01----:R-:W-:Y:S10]  /*18a10*/  ENDCOLLECTIVE ;  /* 0x000000000000791b */ /* 0x003ff40003800000 */
.L_x_13937:
[----:B------:R-:W-:Y:S05]  /*18a20*/  BSYNC B1 ;  /* 0x0000000000017941 */ /* 0x000fea0003800000 */
.L_x_13936:
[----:B------:R-:W-:Y:S05]  /*18a30*/  BRA `(.L_x_13938) ;  /* 0xffffffc0004c7947 */ /* 0x000fea000383ffff */
.L_x_13818:
[----:B-1----:R1:W2:Y:S02]  /*18a40*/  SYNCS.PHASECHK.TRANS64.TRYWAIT P1, [R5+URZ+0x16840], R0 ;  /* 0x01684000050075a7 */ /* 0x0022a4000802017f */
[----:B--2---:R-:W-:Y:S05]  /*18a50*/  @!P1 NANOSLEEP.SYNCS 0x989680 ;  /* 0x009896800000995d */ /* 0x004fea0003900000 */
[----:B------:R-:W2:Y:S02]  /*18a60*/  @!P1 SYNCS.PHASECHK.TRANS64 P1, [R5+URZ+0x16840], R0 ;  /* 0x01684000050095a7 */ /* 0x000ea4000802007f */
[----:B--2---:R-:W-:Y:S05]  /*18a70*/  @!P1 BRA `(.L_x_13818) ;  /* 0xfffffffc00f09947 */ /* 0x004fea000383ffff */
[----:B------:R-:W-:Y:S05]  /*18a80*/  BRA `(.L_x_13939) ;  /* 0xffffffc0006c7947 */ /* 0x000fea000383ffff */
.L_x_13820:
[----:B--2---:R2:W3:Y:S02]  /*18a90*/  SYNCS.PHASECHK.TRANS64.TRYWAIT P1, [R23+URZ+0x16840], R2 ;  /* 0x01684002170075a7 */ /* 0x0044e4000802017f */
[----:B---3--:R-:W-:Y:S05]  /*18aa0*/  @!P1 NANOSLEEP.SYNCS 0x989680 ;  /* 0x009896800000995d */ /* 0x008fea0003900000 */
[----:B------:R-:W3:Y:S02]  /*18ab0*/  @!P1 SYNCS.PHASECHK.TRANS64 P1, [R23+URZ+0x16840], R2 ;  /* 0x01684002170095a7 */ /* 0x000ee4000802007f */
[----:B---3--:R-:W-:Y:S05]  /*18ac0*/  @!P1 BRA `(.L_x_13820) ;  /* 0xfffffffc00f09947 */ /* 0x008fea000383ffff */
[----:B------:R-:W-:Y:S05]  /*18ad0*/  BRA `(.L_x_13940) ;  /* 0xffffffc000787947 */ /* 0x000fea000383ffff */
.L_x_13822:
[----:B---3--:R3:W4:Y:S02]  /*18ae0*/  SYNCS.PHASECHK.TRANS64.TRYWAIT P1, [R5+URZ+0x16860], R0 ;  /* 0x01686000050075a7 */ /* 0x008724000802017f */
[----:B----4-:R-:W-:Y:S05]  /*18af0*/  @!P1 NANOSLEEP.SYNCS 0x989680 ;  /* 0x009896800000995d */ /* 0x010fea0003900000 */
[----:B------:R-:W4:Y:S02]  /*18b00*/  @!P1 SYNCS.PHASECHK.TRANS64 P1, [R5+URZ+0x16860], R0 ;  /* 0x01686000050095a7 */ /* 0x000f24000802007f */
[----:B----4-:R-:W-:Y:S05]  /*18b10*/  @!P1 BRA `(.L_x_13822) ;  /* 0xfffffffc00f09947 */ /* 0x010fea000383ffff */
[----:B------:R-:W-:Y:S05]  /*18b20*/  BRA `(.L_x_13941) ;  /* 0xffffffc000747947 */ /* 0x000fea000383ffff */
.L_x_13942:
        /* <DEDUP_REMOVED lines=13> */
.L_x_15877:


//--------------------- .text._ZN7cutlass13device_kernelIN5flash11enable_sm90INS1_16FlashAttnFwdSm90INS1_25CollectiveMainloopFwdSm90ILi2EN4cute5tupleIJNS5_1CILi1EEES8_S8_EEENS6_IJNS7_ILi192EEENS7_ILi128EEENS7_ILi64EEEEEELi64ENS_6half_tEfNS_4arch4Sm90ELb0ELb1ELb1ELb1ELb1ELb0ELb0ELb1ELb1ELb1ELb0ELb0EEENS1_21CollectiveEpilogueFwdINS6_IJSA_SC_SB_EEES9_SE_SG_Li384ELb1ELb1ELb0ELb0EEENS1_36VarlenDynamicPersistentTileSchedulerILi192ELi128ELi384ELi128ELb0ELb1ELb1ELb1ELb0ELb1EEEEEEEEEvNT_6ParamsE --------------------------
	.section	.text._ZN7cutlass13device_kernelIN5flash11enable_sm90INS1_16FlashAttnFwdSm90INS1_25CollectiveMainloopFwdSm90ILi2EN4cute5tupleIJNS5_1CILi1EEES8_S8_EEENS6_IJNS7_ILi192EEENS7_ILi128EEENS7_ILi64EEEEEELi64ENS_6half_tEfNS_4arch4Sm90ELb0ELb1ELb1ELb1ELb1ELb0ELb0ELb1ELb1ELb1ELb0ELb0EEENS1_21CollectiveEpilogueFwdINS6_IJSA_SC_SB_EEES9_SE_SG_Li384ELb1ELb1ELb0ELb0EEENS1_36VarlenDynamicPersistentTileSchedulerILi192ELi128ELi384ELi128ELb0ELb1ELb1ELb1ELb0ELb1EEEEEEEEEvNT_6ParamsE,"ax",@progbits
	.align	128
.text._ZN7cutlass13device_kernelIN5flash11enable_sm90INS1_16FlashAttnFwdSm90INS1_25CollectiveMainloopFwdSm90ILi2EN4cute5tupleIJNS5_1CILi1EEES8_S8_EEENS6_IJNS7_ILi192EEENS7_ILi128EEENS7_ILi64EEEEEELi64ENS_6half_tEfNS_4arch4Sm90ELb0ELb1ELb1ELb1ELb1ELb0ELb0ELb1ELb1ELb1ELb0ELb0EEENS1_21CollectiveEpilogueFwdINS6_IJSA_SC_SB_EEES9_SE_SG_Li384ELb1ELb1ELb0ELb0EEENS1_36VarlenDynamicPersistentTileSchedulerILi192ELi128ELi384ELi128ELb0ELb1ELb1ELb1ELb0ELb1EEEEEEEEEvNT_6ParamsE:
        .type           _ZN7cutlass13device_kernelIN5flash11enable_sm90INS1_16FlashAttnFwdSm90INS1_25CollectiveMainloopFwdSm90ILi2EN4cute5tupleIJNS5_1CILi1EEES8_S8_EEENS6_IJNS7_ILi192EEENS7_ILi128EEENS7_ILi64EEEEEELi64ENS_6half_tEfNS_4arch4Sm90ELb0ELb1ELb1ELb1ELb1ELb0ELb0ELb1ELb1ELb1ELb0ELb0EEENS1_21CollectiveEpilogueFwdINS6_IJSA_SC_SB_EEES9_SE_SG_Li384ELb1ELb1ELb0ELb0EEENS1_36VarlenDynamicPersistentTileSchedulerILi192ELi128ELi384ELi128ELb0ELb1ELb1ELb1ELb0ELb1EEEEEEEEEvNT_6ParamsE,@function
        .size           _ZN7cutlass13device_kernelIN5flash11enable_sm90INS1_16FlashAttnFwdSm90INS1_25CollectiveMainloopFwdSm90ILi2EN4cute5tupleIJNS5_1CILi1EEES8_S8_EEENS6_IJNS7_ILi192EEENS7_ILi128EEENS7_ILi64EEEEEELi64ENS_6half_tEfNS_4arch4Sm90ELb0ELb1ELb1ELb1ELb1ELb0ELb0ELb1ELb1ELb1ELb0ELb0EEENS1_21CollectiveEpilogueFwdINS6_IJSA_SC_SB_EEES9_SE_SG_Li384ELb1ELb1ELb0ELb0EEENS1_36VarlenDynamicPersistentTileSchedulerILi192ELi128ELi384ELi128ELb0ELb1ELb1ELb1ELb0ELb1EEEEEEEEEvNT_6ParamsE,(.L_x_15878 - _ZN7cutlass13device_kernelIN5flash11enable_sm90INS1_16FlashAttnFwdSm90INS1_25CollectiveMainloopFwdSm90ILi2EN4cute5tupleIJNS5_1CILi1EEES8_S8_EEENS6_IJNS7_ILi192EEENS7_ILi128EEENS7_ILi64EEEEEELi64ENS_6half_tEfNS_4arch4Sm90ELb0ELb1ELb1ELb1ELb1ELb0ELb0ELb1ELb1ELb1ELb0ELb0EEENS1_21CollectiveEpilogueFwdINS6_IJSA_SC_SB_EEES9_SE_SG_Li384ELb1ELb1ELb0ELb0EEENS1_36VarlenDynamicPersistentTileSchedulerILi192ELi128ELi384ELi128ELb0ELb1ELb1ELb1ELb0ELb1EEEEEEEEEvNT_6ParamsE)
        .other          _ZN7cutlass13device_kernelIN5flash11enable_sm90INS1_16FlashAttnFwdSm90INS1_25CollectiveMainloopFwdSm90ILi2EN4cute5tupleIJNS5_1CILi1EEES8_S8_EEENS6_IJNS7_ILi192EEENS7_ILi128EEENS7_ILi64EEEEEELi64ENS_6half_tEfNS_4arch4Sm90ELb0ELb1ELb1ELb1ELb1ELb0ELb0ELb1ELb1ELb1ELb0ELb0EEENS1_21CollectiveEpilogueFwdINS6_IJSA_SC_SB_EEES9_SE_SG_Li384ELb1ELb1ELb0ELb0EEENS1_36VarlenDynamicPersistentTileSchedulerILi192ELi128ELi384ELi128ELb0ELb1ELb1ELb1ELb0ELb1EEEEEEEEEvNT_6ParamsE,@"STO_CUDA_ENTRY STV_DEFAULT"
_ZN7cutlass13device_kernelIN5flash11enable_sm90INS1_16FlashAttnFwdSm90INS1_25CollectiveMainloopFwdSm90ILi2EN4cute5tupleIJNS5_1CILi1EEES8_S8_EEENS6_IJNS7_ILi192EEENS7_ILi128EEENS7_ILi64EEEEEELi64ENS_6half_tEfNS_4arch4Sm90ELb0ELb1ELb1ELb1ELb1ELb0ELb0ELb1ELb1ELb1ELb0ELb0EEENS1_21CollectiveEpilogueFwdINS6_IJSA_SC_SB_EEES9_SE_SG_Li384ELb1ELb1ELb0ELb0EEENS1_36VarlenDynamicPersistentTileSchedulerILi192ELi128ELi384ELi128ELb0ELb1ELb1ELb1ELb0ELb1EEEEEEEEEvNT_6ParamsE:
        /* <DEDUP_REMOVED lines=45> */
.L_x_13943:
        /* <DEDUP_REMOVED lines=22> */
.L_x_13944:
        /* <DEDUP_REMOVED lines=18> */
.L_x_13945:
        /* <DEDUP_REMOVED lines=22> */
.L_x_13946:
        /* <DEDUP_REMOVED lines=23> */
.L_x_13947:
        /* <DEDUP_REMOVED lines=8> */
.L_x_13949:
        /* <DEDUP_REMOVED lines=30> */
[CC--:B------:R-:W-:Y:S01]  /*0a80*/  LEA.HI R2, R0.reuse, R157.reuse, RZ, 0x4 ;  /* 0x0000009d00027211 */ /* 0x0c0fe200078f20ff */
[----:B------:R-:W-:Y:S01]  /*0a90*/  IMAD.SHL.U32 R3, R3, 0x20, RZ ;  /* 0x0000002003037824 */ /* 0x000fe200078e00ff */
[----:B------:R-:W-:Y:S01]  /*0aa0*/  LEA.HI R10, R0, R157, RZ, 0x2 ;  /* 0x0000009d000a7211 */ /* 0x000fe200078f10ff */
[C---:B------:R-:W-:Y:S01]  /*0ab0*/  IMAD.IADD R152, R157.reuse, 0x1, -R152 ;  /* 0x000000019d987824 */ /* 0x040fe200078e0a98 */
[----:B------:R-:W-:Y:S02]  /*0ac0*/  LOP3.LUT R4, R2, 0x3fffff0, RZ, 0xc0, !PT ;  /* 0x03fffff002047812 */ /* 0x000fe400078ec0ff */
[----:B------:R-:W-:Y:S02]  /*0ad0*/  SHF.R.S32.HI R5, RZ, 0x4, R2 ;  /* 0x00000004ff057819 */ /* 0x000fe40000011402 */
[----:B------:R-:W-:Y:S01]  /*0ae0*/  SHF.R.S32.HI R7, RZ, 0x1f, R152 ;  /* 0x0000001fff077819 */ /* 0x000fe20000011498 */
[----:B------:R-:W-:Y:S01]  /*0af0*/  IMAD.IADD R4, R157, 0x1, -R4 ;  /* 0x000000019d047824 */ /* 0x000fe200078e0a04 */
[----:B------:R-:W-:-:S02]  /*0b00*/  LOP3.LUT R3, R3, 0xfffffc00, RZ, 0xc0, !PT ;  /* 0xfffffc0003037812 */ /* 0x000fc400078ec0ff */
[----:B------:R-:W-:Y:S02]  /*0b10*/  LEA.HI R6, R7, R152, RZ, 0x2 ;  /* 0x0000009807067211 */ /* 0x000fe400078f10ff */
[----:B------:R-:W-:Y:S01]  /*0b20*/  LEA.HI R2, R2, R5, RZ, 0x1 ;  /* 0x0000000502027211 */ /* 0x000fe200078f08ff */
[----:B------:R-:W-:Y:S01]  /*0b30*/  IMAD R3, R4, 0x40, R3 ;  /* 0x0000004004037824 */ /* 0x000fe200078e0203 */
[--C-:B------:R-:W-:Y:S02]  /*0b40*/  SHF.R.S32.HI R8, RZ, 0x2, R6.reuse ;  /* 0x00000002ff087819 */ /* 0x100fe40000011406 */
[----:B------:R-:W-:Y:S02]  /*0b50*/  SHF.R.S32.HI R9, RZ, 0x1f, R6 ;  /* 0x0000001fff097819 */ /* 0x000fe40000011406 */
[----:B------:R-:W-:Y:S02]  /*0b60*/  SHF.R.S32.HI R153, RZ, 0x7, R153 ;  /* 0x00000007ff997819 */ /* 0x000fe40000011499 */
[----:B------:R-:W-:-:S02]  /*0b70*/  LOP3.LUT R10, R10, 0xfffffffc, RZ, 0xc0, !PT ;  /* 0xfffffffc0a0a7812 */ /* 0x000fc400078ec0ff */
[----:B------:R-:W-:Y:S01]  /*0b80*/  LEA.HI R9, R9, R8, RZ, 0x3 ;  /* 0x0000000809097211 */ /* 0x000fe200078f18ff */
[----:B------:R-:W-:Y:S01]  /*0b90*/  IMAD.HI R4, R153, 0x55555556, RZ ;  /* 0x5555555699047827 */ /* 0x000fe200078e02ff */
[----:B------:R-:W-:Y:S02]  /*0ba0*/  LOP3.LUT R2, R2, 0x1ffffffe, RZ, 0xc0, !PT ;  /* 0x1ffffffe02027812 */ /* 0x000fe400078ec0ff */
[----:B------:R-:W-:Y:S01]  /*0bb0*/  LEA.HI R0, R0, R157, RZ, 0x3 ;  /* 0x0000009d00007211 */ /* 0x000fe200078f18ff */
[----:B------:R-:W-:Y:S01]  /*0bc0*/  IMAD.IADD R10, R157, 0x1, -R10 ;  /* 0x000000019d0a7824 */ /* 0x000fe200078e0a0a */
[----:B------:R-:W-:Y:S01]  /*0bd0*/  LOP3.LUT R9, R9, 0xfffffff8, RZ, 0xc0, !PT ;  /* 0xfffffff809097812 */ /* 0x000fe200078ec0ff */
[----:B------:R-:W-:Y:S01]  /*0be0*/  IMAD.IADD R2, R5, 0x1, -R2 ;  /* 0x0000000105027824 */ /* 0x000fe200078e0a02 */
[----:B------:R-:W-:Y:S02]  /*0bf0*/  LEA.HI R7, R7, R152, RZ, 0x5 ;  /* 0x0000009807077211 */ /* 0x000fe400078f28ff */
[----:B------:R-:W-:Y:S01]  /*0c00*/  LOP3.LUT R18, R0, 0xfffffff8, RZ, 0xc0, !PT ;  /* 0xfffffff800127812 */ /* 0x000fe200078ec0ff */
[----:B------:R-:W-:Y:S01]  /*0c10*/  IMAD.IADD R8, R8, 0x1, -R9 ;  /* 0x0000000108087824 */ /* 0x000fe200078e0a09 */
[----:B------:R-:W-:Y:S01]  /*0c20*/  LEA.HI R4, R4, R4, RZ, 0x1 ;  /* 0x0000000404047211 */ /* 0x000fe200078f08ff */
[----:B------:R-:W-:Y:S01]  /*0c30*/  IMAD R155, R2, 0x8, R3 ;  /* 0x00000008029b7824 */ /* 0x000fe200078e0203 */
[----:B------:R-:W-:Y:S01]  /*0c40*/  LEA.HI R5, R10, R10, RZ, 0x1 ;  /* 0x0000000a0a057211 */ /* 0x000fe200078f08ff */
[----:B------:R-:W-:Y:S01]  /*0c50*/  IMAD.IADD R18, R157, 0x1, -R18 ;  /* 0x000000019d127824 */ /* 0x000fe200078e0a12 */
[----:B------:R-:W-:Y:S01]  /*0c60*/  SHF.R.S32.HI R7, RZ, 0x5, R7 ;  /* 0x00000005ff077819 */ /* 0x000fe20000011407 */
[----:B------:R-:W-:Y:S01]  /*0c70*/  IMAD R4, R4, -0x3, R153 ;  /* 0xfffffffd04047824 */ /* 0x000fe200078e0299 */
[----:B------:R-:W-:Y:S01]  /*0c80*/  LOP3.LUT R5, R5, 0x1ffffffe, RZ, 0xc0, !PT ;  /* 0x1ffffffe05057812 */ /* 0x000fe200078ec0ff */
[----:B------:R-:W-:Y:S01]  /*0c90*/  IMAD.SHL.U32 R19, R18, 0x8, RZ ;  /* 0x0000000812137824 */ /* 0x000fe200078e00ff */
[----:B------:R-:W-:Y:S01]  /*0ca0*/  LOP3.LUT R3, R6, 0x7ffffffc, RZ, 0xc0, !PT ;  /* 0x7ffffffc06037812 */ /* 0x000fe200078ec0ff */
[----:B------:R-:W-:Y:S01]  /*0cb0*/  IMAD R7, R7, 0x10, R8 ;  /* 0x0000001007077824 */ /* 0x000fe200078e0208 */
[----:B------:R-:W-:Y:S01]  /*0cc0*/  SHF.R.S32.HI R23, RZ, 0x3, R0 ;  /* 0x00000003ff177819 */ /* 0x000fe20000011400 */
[----:B------:R-:W-:Y:S01]  /*0cd0*/  IMAD.IADD R5, R10, 0x1, -R5 ;  /* 0x000000010a057824 */ /* 0x000fe200078e0a05 */
[----:B------:R-:W-:Y:S01]  /*0ce0*/  SHF.R.S32.HI R156, RZ, 0x1f, R19 ;  /* 0x0000001fff9c7819 */ /* 0x000fe20000011413 */
[----:B------:R-:W-:-:S02]  /*0cf0*/  IMAD R154, R4, 0x40, R7 ;  /* 0x00000040049a7824 */ /* 0x000fc400078e0207 */
[----:B------:R-:W-:Y:S02]  /*0d00*/  IMAD.IADD R16, R152, 0x1, -R3 ;  /* 0x0000000198107824 */ /* 0x000fe400078e0a03 */
[----:B------:R-:W-:-:S07]  /*0d10*/  IMAD R17, R5, 0x8, R154 ;  /* 0x0000000805117824 */ /* 0x000fce00078e029a */
.L_x_14045:
        /* <DEDUP_REMOVED lines=32> */
[----:B-----5:R-:W-:-:S14]  /*0f20*/  @P2 BRA `(.L_x_13950) ;  /* 0x0000000000382947 */ /* 0x020fdc0003800000 */
        /* <DEDUP_REMOVED lines=14> */
.L_x_13950:
        /* <DEDUP_REMOVED lines=9> */
.L_x_13951:
        /* <DEDUP_REMOVED lines=13> */
.L_x_13952:
        /* <DEDUP_REMOVED lines=29> */
.L_x_13954:
[----:B------:R-:W-:-:S11]  /*1340*/  UISETP.NE.AND UP0, UPT, UR5, 0x1, UPT ;  /* 0x000000010500788c */ /* 0x000fd6000bf05270 */
[----:B------:R-:W-:Y:S02]  /*1350*/  @UP0 ULDC.64 UR8, c[0x0][0x9e8] ;  /* 0x00027a0000080ab9 */ /* 0x000fe40000000a00 */
[----:B------:R-:W-:-:S04]  /*1360*/  UIMAD.WIDE.U32 UR6, UR4, UR8, URZ ;  /* 0x00000008040672a5 */ /* 0x000fc8000f8e003f */
[----:B------:R-:W-:-:S12]  /*1370*/  @UP0 USHF.R.U32.HI UR4, URZ, UR9, UR7 ;  /* 0x000000093f040299 */ /* 0x000fd80008011607 */
.L_x_13955:
[----:B------:R-:W-:-:S06]  /*1380*/  UIMAD UR4, UR4, UR5, UR5 ;  /* 0x00000005040472a4 */ /* 0x000fcc000f8e0205 */
[----:B------:R-:W-:-:S07]  /*1390*/  VIMNMX R0, R0, UR4, PT ;  /* 0x0000000400007c48 */ /* 0x000fce000bfe0100 */
.L_x_13953:
        /* <DEDUP_REMOVED lines=32> */
.L_x_13957:
[----:B------:R-:W-:-:S11]  /*15a0*/  UISETP.NE.AND UP0, UPT, UR5, 0x1, UPT ;  /* 0x000000010500788c */ /* 0x000fd6000bf05270 */
[----:B------:R-:W-:Y:S02]  /*15b0*/  @UP0 ULDC.64 UR10, c[0x0][0x9e8] ;  /* 0x00027a00000a0ab9 */ /* 0x000fe40000000a00 */
[----:B------:R-:W-:-:S04]  /*15c0*/  UIMAD.WIDE.U32 UR6, UR4, UR10, URZ ;  /* 0x0000000a040672a5 */ /* 0x000fc8000f8e003f */
[----:B------:R-:W-:-:S12]  /*15d0*/  @UP0 USHF.R.U32.HI UR4, URZ, UR11, UR7 ;  /* 0x0000000b3f040299 */ /* 0x000fd80008011607 */
.L_x_13958:
[----:B------:R-:W-:-:S04]  /*15e0*/  UIMAD UR4, UR4, UR5, URZ ;  /* 0x00000005040472a4 */ /* 0x000fc8000f8e023f */
[----:B------:R-:W-:-:S04]  /*15f0*/  UISETP.LT.AND UP0, UPT, UR9, UR4, UPT ;  /* 0x000000040900728c */ /* 0x000fc8000bf01270 */
[----:B------:R-:W-:-:S12]  /*1600*/  USEL UR9, UR9, UR4, !UP0 ;  /* 0x0000000409097287 */ /* 0x000fd8000c000000 */
.L_x_13956:
        /* <DEDUP_REMOVED lines=13> */
[----:B------:R-:W-:Y:S02]  /*16e0*/  CS2R R24, SRZ ;  /* 0x0000000000187805 */ /* 0x000fe4000001ff00 */
[----:B------:R-:W-:Y:S01]  /*16f0*/  CS2R R12, SRZ ;  /* 0x00000000000c7805 */ /* 0x000fe2000001ff00 */
[----:B------:R-:W-:Y:S01]  /*1700*/  IMAD.MOV.U32 R106, RZ, RZ, RZ ;  /* 0x000000ffff6a7224 */ /* 0x000fe200078e00ff */
[----:B------:R-:W-:Y:S01]  /*1710*/  USEL UR42, URZ, UR4, !UP0 ;  /* 0x000000043f2a7287 */ /* 0x000fe2000c000000 */
[----:B------:R-:W-:Y:S01]  /*1720*/  IMAD.MOV.U32 R27, RZ, RZ, RZ ;  /* 0x000000ffff1b7224 */ /* 0x000fe200078e00ff */
[----:B------:R-:W-:Y:S02]  /*1730*/  CS2R R102, SRZ ;  /* 0x0000000000667805 */ /* 0x000fe4000001ff00 */
[----:B------:R-:W-:-:S02]  /*1740*/  CS2R R100, SRZ ;  /* 0x0000000000647805 */ /* 0x000fc4000001ff00 */
[----:B------:R-:W-:Y:S02]  /*1750*/  CS2R R98, SRZ ;  /* 0x0000000000627805 */ /* 0x000fe4000001ff00 */
[----:B------:R-:W-:Y:S02]  /*1760*/  CS2R R96, SRZ ;  /* 0x0000000000607805 */ /* 0x000fe4000001ff00 */
[----:B------:R-:W-:Y:S02]  /*1770*/  ISETP.GT.AND P1, PT, R88, UR42, PT ;  /* 0x0000002a58007c0c */ /* 0x000fe4000bf24270 */
[----:B------:R-:W-:Y:S02]  /*1780*/  CS2R R94, SRZ ;  /* 0x00000000005e7805 */ /* 0x000fe4000001ff00 */
[----:B------:R-:W-:Y:S02]  /*1790*/  CS2R R92, SRZ ;  /* 0x00000000005c7805 */ /* 0x000fe4000001ff00 */
[----:B------:R-:W-:Y:S01]  /*17a0*/  CS2R R90, SRZ ;  /* 0x00000000005a7805 */ /* 0x000fe2000001ff00 */
[----:B------:R-:W-:-:S06]  /*17b0*/  IMAD.MOV.U32 R89, RZ, RZ, RZ ;  /* 0x000000ffff597224 */ /* 0x000fcc00078e00ff */
        /* <DEDUP_REMOVED lines=32> */
.L_x_13960:
        /* <DEDUP_REMOVED lines=9> */
.L_x_14138:
[----:B------:R-:W-:Y:S05]  /*1a50*/  @!P0 BRA `(.L_x_13962) ;  /* 0x0000000000048947 */ /* 0x000fea0003800000 */
[----:B------:R-:W-:Y:S01]  /*1a60*/  BPT.TRAP 0x1 ;  /* 0x000000040000795c */ /* 0x000fe20000300000 */
.L_x_13962:
[----:B------:R-:W-:Y:S02]  /*1a70*/  IMAD.U32 R13, RZ, RZ, UR46 ;  /* 0x0000002eff0d7e24 */ /* 0x000fe4000f8e00ff */
[----:B0-----:R-:W-:-:S03]  /*1a80*/  IMAD.U32 R0, RZ, RZ, UR47 ;  /* 0x0000002fff007e24 */ /* 0x001fc6000f8e00ff */
[----:B------:R-:W-:Y:S02]  /*1a90*/  LEA R13, R13, UR45, 0x3 ;  /* 0x0000002d0d0d7c11 */ /* 0x000fe4000f8e18ff */
[----:B------:R-:W-:-:S04]  /*1aa0*/  SHF.L.U32 R0, R0, 0x1f, RZ ;  /* 0x0000001f00007819 */ /* 0x000fc800000006ff */
[----:B------:R0:W1:Y:S01]  /*1ab0*/  SYNCS.PHASECHK.TRANS64.TRYWAIT P1, [R13+URZ+0x16830], R0 ;  /* 0x016830000d0075a7 */ /* 0x000062000802017f */
[----:B------:R-:W-:Y:S05]  /*1ac0*/  @!P0 BRA `(.L_x_13963) ;  /* 0x0000000000048947 */ /* 0x000fea0003800000 */
[----:B------:R-:W-:Y:S01]  /*1ad0*/  BPT.TRAP 0x1 ;  /* 0x000000040000795c */ /* 0x000fe20000300000 */
.L_x_13963:
[----:B-1----:R-:W-:Y:S05]  /*1ae0*/  @P1 BRA `(.L_x_13964) ;  /* 0x0000000000081947 */ /* 0x002fea0003800000 */
[----:B------:R-:W1:Y:S02]  /*1af0*/  SYNCS.PHASECHK.TRANS64.TRYWAIT P1, [R13+URZ+0x16830], R0 ;  /* 0x016830000d0075a7 */ /* 0x000e64000802017f */
[----:B-1----:R-:W-:Y:S05]  /*1b00*/  @!P1 BRA `(.L_x_13965) ;  /* 0x0000014c00889947 */ /* 0x002fea0003800000 */
.L_x_13964:
        /* <DEDUP_REMOVED lines=35> */
.L_x_13966:
[----:B------:R-:W-:Y:S01]  /*1d40*/  UISETP.NE.AND UP1, UPT, UR51, URZ, UPT ;  /* 0x0000003f3300728c */ /* 0x000fe2000bf25270 */
[----:B------:R-:W-:Y:S01]  /*1d50*/  R2UR UR6, R13 ;  /* 0x000000000d0672ca */ /* 0x000fe200000e0000 */
[----:B------:R-:W-:Y:S01]  /*1d60*/  ULDC UR7, c[0x0][0x9d8] ;  /* 0x0002760000077ab9 */ /* 0x000fe20000000800 */
[----:B------:R-:W-:Y:S01]  /*1d70*/  UISETP.NE.AND UP0, UPT, UR50, URZ, UPT ;  /* 0x0000003f3200728c */ /* 0x000fe2000bf05270 */
[----:B------:R-:W-:Y:S01]  /*1d80*/  FMUL.FTZ R7, R34, UR7 ;  /* 0x0000000722077c20 */ /* 0x000fe20008410000 */
[----:B------:R-:W-:Y:S01]  /*1d90*/  FMUL.FTZ R34, R63, UR7 ;  /* 0x000000073f227c20 */ /* 0x000fe20008410000 */
[----:B------:R-:W-:Y:S01]  /*1da0*/  PLOP3.LUT P1, PT, PT, PT, UP1, 0x80, 0x0 ;  /* 0x000000000000781c */ /* 0x000fe20003f2f018 */
[----:B------:R-:W-:Y:S01]  /*1db0*/  VIADD R63, R17, UR40 ;  /* 0x00000028113f7c36 */ /* 0x000fe20008000000 */
[----:B------:R-:W-:Y:S01]  /*1dc0*/  PLOP3.LUT P2, PT, PT, PT, UP1, 0x80, 0x0 ;  /* 0x000000000000781c */ /* 0x000fe20003f4f018 */
[----:B------:R-:W-:Y:S01]  /*1dd0*/  FMUL.FTZ R9, R38, UR7 ;  /* 0x0000000726097c20 */ /* 0x000fe20008410000 */
[----:B------:R-:W-:Y:S01]  /*1de0*/  FMUL.FTZ R6, R35, UR7 ;  /* 0x0000000723067c20 */ /* 0x000fe20008410000 */
[----:B------:R-:W-:Y:S01]  /*1df0*/  @UP1 ULDC UR10, c[0x0][0x44c] ;  /* 0x00011300000a1ab9 */ /* 0x000fe20000000800 */
[----:B------:R-:W-:Y:S01]  /*1e00*/  FMUL.FTZ R38, R40, UR7 ;  /* 0x0000000728267c20 */ /* 0x000fe20008410000 */
[----:B------:R-:W-:Y:S01]  /*1e10*/  FMUL.FTZ R35, R62, UR7 ;  /* 0x000000073e237c20 */ /* 0x000fe20008410000 */
[----:B------:R-:W-:Y:S01]  /*1e20*/  FMUL.FTZ R40, R66, UR7 ;  /* 0x0000000742287c20 */ /* 0x000fe20008410000 */
[----:B------:R-:W-:Y:S01]  /*1e30*/  FMUL.FTZ R66, R69, UR7 ;  /* 0x0000000745427c20 */ /* 0x000fe20008410000 */
[----:B------:R-:W-:Y:S01]  /*1e40*/  UIADD3 UR6, UR6, 0x16840, URZ ;  /* 0x0001684006067890 */ /* 0x000fe2000fffe03f */
[----:B------:R-:W-:Y:S01]  /*1e50*/  FMUL.FTZ R5, R24, UR7 ;  /* 0x0000000718057c20 */ /* 0x000fe20008410000 */
[----:B------:R-:W-:Y:S01]  /*1e60*/  FMUL.FTZ R12, R25, UR7 ;  /* 0x00000007190c7c20 */ /* 0x000fe20008410000 */
[----:B01----:R-:W-:Y:S01]  /*1e70*/  @P1 IMAD.HI.U32 R13, R63, UR10, RZ ;  /* 0x0000000a3f0d1c27 */ /* 0x003fe2000f8e00ff */
        /* <DEDUP_REMOVED lines=9> */
[----:B------:R-:W0:Y:S01]  /*1f10*/  SHFL.IDX PT, R62, R63, RZ, 0x1c1f ;  /* 0x001c1fff3f3e7589 */ /* 0x000e2200000e0000 */
        /* <DEDUP_REMOVED lines=145> */
.L_x_13969:
[----:B------:R-:W-:Y:S02]  /*2830*/  ULDC UR6, c[0x0][0x9e4] ;  /* 0x0002790000067ab9 */ /* 0x000fe40000000800 */
[----:B------:R-:W-:-:S05]  /*2840*/  IMAD.U32 R62, RZ, RZ, UR6 ;  /* 0x00000006ff3e7e24 */ /* 0x000fca000f8e00ff */
[----:B------:R-:W-:-:S13]  /*2850*/  ISETP.NE.AND P1, PT, R62, 0x1, PT ;  /* 0x000000013e00780c */ /* 0x000fda0003f25270 */
[----:B------:R-:W1:Y:S02]  /*2860*/  @P1 LDC.64 R56, c[0x0][0x9e8] ;  /* 0x00027a00ff381b82 */ /* 0x000e640000000a00 */
[----:B-1----:R-:W-:-:S05]  /*2870*/  @P1 IMAD.HI.U32 R56, R67, R56, RZ ;  /* 0x0000003843381227 */ /* 0x002fca00078e00ff */
[----:B------:R-:W-:-:S07]  /*2880*/  @P1 SHF.R.U32.HI R67, RZ, R57, R56 ;  /* 0x00000039ff431219 */ /* 0x000fce0000011638 */
.L_x_13970:
[----:B------:R-:W-:Y:S05]  /*2890*/  BSYNC B0 ;  /* 0x0000000000007941 */ /* 0x000fea0003800000 */
.L_x_13968:
[----:B------:R-:W-:-:S04]  /*28a0*/  IMAD R67, R67, R62, -R74 ;  /* 0x0000003e43437224 */ /* 0x000fc800078e0a4a */
[----:B------:R-:W-:-:S05]  /*28b0*/  IMAD R56, R16, -0x2, R67 ;  /* 0xfffffffe10387824 */ /* 0x000fca00078e0243 */
[----:B------:R-:W-:Y:S02]  /*28c0*/  VIADDMNMX R13, R56, R62, R13, PT ;  /* 0x0000003e380d7246 */ /* 0x000fe4000380010d */
[----:B------:R-:W-:-:S07]  /*28d0*/  VIMNMX R65, R65, R56, !PT ;  /* 0x0000003841417248 */ /* 0x000fce0007fe0100 */
.L_x_13967:
[----:B------:R-:W2:Y:S01]  /*28e0*/  LDL.LU R57, [R1] ;  /* 0x0000000001397983 */ /* 0x000ea20000300800 */
[C---:B------:R-:W-:Y:S01]  /*28f0*/  ISETP.GE.AND P6, PT, R69.reuse, 0xa, PT ;  /* 0x0000000a4500780c */ /* 0x040fe20003fc6270 */
[----:B------:R-:W-:Y:S01]  /*2900*/  UISETP.NE.AND UP0, UPT, UR50, URZ, UPT ;  /* 0x0000003f3200728c */ /* 0x000fe2000bf05270 */
[C---:B------:R-:W-:Y:S02]  /*2910*/  ISETP.GE.AND P1, PT, R69.reuse, 0x2, PT ;  /* 0x000000024500780c */ /* 0x040fe40003f26270 */
[C---:B------:R-:W-:Y:S02]  /*2920*/  ISETP.GE.AND P2, PT, R69.reuse, 0x9, PT ;  /* 0x000000094500780c */ /* 0x040fe40003f46270 */
[----:B------:R-:W-:Y:S02]  /*2930*/  ISETP.GE.AND P5, PT, R69, 0x11, PT ;  /* 0x000000114500780c */ /* 0x000fe40003fa6270 */
[C---:B------:R-:W-:Y:S02]  /*2940*/  ISETP.GT.AND P4, PT, R65.reuse, 0x1, !P1 ;  /* 0x000000014100780c */ /* 0x040fe40004f84270 */
[----:B------:R-:W-:-:S02]  /*2950*/  ISETP.GT.AND P3, PT, R65, 0x8, !P2 ;  /* 0x000000084100780c */ /* 0x000fc40005764270 */
[C---:B------:R-:W-:Y:S02]  /*2960*/  ISETP.LT.OR P4, PT, R13.reuse, 0x2, P4 ;  /* 0x000000020d00780c */ /* 0x040fe40002781670 */
[----:B------:R-:W-:Y:S02]  /*2970*/  ISETP.LT.OR P3, PT, R13, 0x9, P3 ;  /* 0x000000090d00780c */ /* 0x000fe40001f61670 */
[----:B------:R-:W-:Y:S02]  /*2980*/  FSEL R130, R12, -INF , !P4 ;  /* 0xff8000000c827808 */ /* 0x000fe40006000000 */
[----:B------:R-:W-:Y:S01]  /*2990*/  FSEL R128, R89, -INF , !P3 ;  /* 0xff80000059807808 */ /* 0x000fe20005800000 */
[----:B------:R-:W1:Y:S01]  /*29a0*/  SHFL.IDX PT, R12, R63, 0x1, 0x1c1f ;  /* 0x003c1f003f0c7f89 */ /* 0x000e6200000e0000 */
[C---:B------:R-:W-:Y:S02]  /*29b0*/  ISETP.GT.AND P4, PT, R65.reuse, 0x9, !P6 ;  /* 0x000000094100780c */ /* 0x040fe40007784270 */
[----:B------:R-:W-:-:S02]  /*29c0*/  ISETP.GT.AND P3, PT, R65, 0x10, !P5 ;  /* 0x000000104100780c */ /* 0x000fc40006f64270 */
[C---:B------:R-:W-:Y:S02]  /*29d0*/  ISETP.LT.OR P4, PT, R13.reuse, 0xa, P4 ;  /* 0x0000000a0d00780c */ /* 0x040fe40002781670 */
[----:B------:R-:W-:Y:S02]  /*29e0*/  ISETP.LT.OR P3, PT, R13, 0x11, P3 ;  /* 0x000000110d00780c */ /* 0x000fe40001f61670 */
[----:B0-----:R-:W-:Y:S02]  /*29f0*/  FSEL R126, R90, -INF , !P4 ;  /* 0xff8000005a7e7808 */ /* 0x001fe40006000000 */
[----:B------:R-:W-:Y:S02]  /*2a00*/  ISETP.GE.AND P4, PT, R69, 0x19, PT ;  /* 0x000000194500780c */ /* 0x000fe40003f86270 */
[----:B------:R-:W-:Y:S02]  /*2a10*/  FSEL R124, R91, -INF , !P3 ;  /* 0xff8000005b7c7808 */ /* 0x000fe40005800000 */
[----:B--2---:R-:W-:-:S04]  /*2a20*/  LOP3.LUT R57, R57, 0xfffffffb, RZ, 0xc0, !PT ;  /* 0xfffffffb39397812 */ /* 0x004fc800078ec0ff */
[----:B------:R-:W-:-:S04]  /*2a30*/  @P6 LOP3.LUT R57, R57, 0x4, RZ, 0xfc, !PT ;  /* 0x0000000439396812 */ /* 0x000fc800078efcff */
[----:B------:R-:W-:-:S04]  /*2a40*/  LOP3.LUT R57, R57, 0xfffffff7, RZ, 0xc0, !PT ;  /* 0xfffffff739397812 */ /* 0x000fc800078ec0ff */
[----:B------:R-:W-:Y:S02]  /*2a50*/  @P5 LOP3.LUT R57, R57, 0x8, RZ, 0xfc, !PT ;  /* 0x0000000839395812 */ /* 0x000fe400078efcff */
[----:B------:R-:W-:Y:S02]  /*2a60*/  ISETP.GE.AND P5, PT, R69, 0x12, PT ;  /* 0x000000124500780c */ /* 0x000fe40003fa6270 */
[----:B------:R-:W-:Y:S02]  /*2a70*/  LOP3.LUT R57, R57, 0xffffffef, RZ, 0xc0, !PT ;  /* 0xffffffef39397812 */ /* 0x000fe400078ec0ff */
[----:B------:R-:W-:-:S04]  /*2a80*/  ISETP.GT.AND P3, PT, R65, 0x11, !P5 ;  /* 0x000000114100780c */ /* 0x000fc80006f64270 */
[----:B------:R-:W-:-:S04]  /*2a90*/  ISETP.LT.OR P3, PT, R13, 0x12, P3 ;  /* 0x000000120d00780c */ /* 0x000fc80001f61670 */
[----:B------:R-:W-:Y:S02]  /*2aa0*/  FSEL R120, R92, -INF , !P3 ;  /* 0xff8000005c787808 */ /* 0x000fe40005800000 */
[----:B------:R-:W-:Y:S02]  /*2ab0*/  @P5 LOP3.LUT R57, R57, 0x10, RZ, 0xfc, !PT ;  /* 0x0000001039395812 */ /* 0x000fe400078efcff */
[----:B------:R-:W-:Y:S02]  /*2ac0*/  ISETP.GT.AND P3, PT, R65, 0x18, !P4 ;  /* 0x000000184100780c */ /* 0x000fe40006764270 */
[----:B------:R-:W-:Y:S02]  /*2ad0*/  LOP3.LUT R57, R57, 0xfdffffff, RZ, 0xc0, !PT ;  /* 0xfdffffff39397812 */ /* 0x000fe400078ec0ff */
[----:B------:R-:W-:Y:S02]  /*2ae0*/  ISETP.LT.OR P3, PT, R13, 0x19, P3 ;  /* 0x000000190d00780c */ /* 0x000fe40001f61670 */
[----:B------:R-:W-:-:S02]  /*2af0*/  @P4 LOP3.LUT R57, R57, 0x2000000, RZ, 0xfc, !PT ;  /* 0x0200000039394812 */ /* 0x000fc400078efcff */
        /* <DEDUP_REMOVED lines=150> */
[----:B------:R-:W-:-:S03]  /*3460*/  ISETP.GT.AND P6, PT, R65, 0x79, !P6 ;  /* 0x000000794100780c */ /* 0x000fc600077c4270 */
[----:B------:R0:W-:Y:S01]  /*3470*/  STL [R1], R57 ;  /* 0x0000003901007387 */ /* 0x0001e20000100800 */
[----:B------:R-:W-:-:S04]  /*3480*/  ISETP.LT.OR P6, PT, R13, 0x7a, P6 ;  /* 0x0000007a0d00780c */ /* 0x000fc800037c1670 */
[----:B------:R-:W-:Y:S02]  /*3490*/  FSEL R42, R85, -INF , !P6 ;  /* 0xff800000552a7808 */ /* 0x000fe40007000000 */
[----:B------:R-:W-:-:S13]  /*34a0*/  PLOP3.LUT P6, PT, PT, PT, UP0, 0x40, 0x0 ;  /* 0x000000000000781c */ /* 0x000fda0003fce808 */
[----:B0-----:R-:W-:Y:S05]  /*34b0*/  @P6 BRA `(.L_x_13971) ;  /* 0x0000000000646947 */ /* 0x001fea0003800000 */
        /* <DEDUP_REMOVED lines=14> */
.L_x_13973:
[----:B------:R-:W-:Y:S02]  /*35a0*/  ULDC UR6, c[0x0][0x9e4] ;  /* 0x0002790000067ab9 */ /* 0x000fe40000000800 */
[----:B------:R-:W-:-:S05]  /*35b0*/  IMAD.U32 R47, RZ, RZ, UR6 ;  /* 0x00000006ff2f7e24 */ /* 0x000fca000f8e00ff */
[----:B------:R-:W-:-:S13]  /*35c0*/  ISETP.NE.AND P6, PT, R47, 0x1, PT ;  /* 0x000000012f00780c */ /* 0x000fda0003fc5270 */
[----:B------:R-:W0:Y:S02]  /*35d0*/  @P6 LDC.64 R12, c[0x0][0x9e8] ;  /* 0x00027a00ff0c6b82 */ /* 0x000e240000000a00 */
[----:B0-----:R-:W-:-:S05]  /*35e0*/  @P6 IMAD.HI.U32 R12, R43, R12, RZ ;  /* 0x0000000c2b0c6227 */ /* 0x001fca00078e00ff */
[----:B------:R-:W-:-:S07]  /*35f0*/  @P6 SHF.R.U32.HI R43, RZ, R13, R12 ;  /* 0x0000000dff2b6219 */ /* 0x000fce000001160c */
.L_x_13974:
[----:B------:R-:W-:Y:S05]  /*3600*/  BSYNC B0 ;  /* 0x0000000000007941 */ /* 0x000fea0003800000 */
.L_x_13972:
[----:B------:R-:W-:-:S04]  /*3610*/  IMAD R43, R43, R47, -R74 ;  /* 0x0000002f2b2b7224 */ /* 0x000fc800078e0a4a */
[----:B------:R-:W-:-:S05]  /*3620*/  IMAD R12, R16, -0x2, R43 ;  /* 0xfffffffe100c7824 */ /* 0x000fca00078e022b */
[----:B------:R-:W-:Y:S02]  /*3630*/  VIADDMNMX R5, R12, R47, R5, PT ;  /* 0x0000002f0c057246 */ /* 0x000fe40003800105 */
[----:B------:R-:W-:-:S07]  /*3640*/  VIMNMX R37, R37, R12, !PT ;  /* 0x0000000c25257248 */ /* 0x000fce0007fe0100 */
.L_x_13971:
        /* <DEDUP_REMOVED lines=164> */
[----:B------:R-:W-:Y:S01]  /*4090*/  ISETP.GT.AND P6, PT, R37, 0x79, !P6 ;  /* 0x000000792500780c */ /* 0x000fe200077c4270 */
[-CC-:B------:R-:W-:Y:S01]  /*40a0*/  FFMA.FTZ R148, R39, R9.reuse, -R31.reuse ;  /* 0x0000000927947223 */ /* 0x180fe2000001081f */
[----:B------:R-:W-:Y:S01]  /*40b0*/  FSEL R0, R0, -INF , !P1 ;  /* 0xff80000000007808 */ /* 0x000fe20004800000 */
[-CC-:B------:R-:W-:Y:S01]  /*40c0*/  FFMA.FTZ R3, R130, R9.reuse, -R31.reuse ;  /* 0x0000000982037223 */ /* 0x180fe2000001081f */
[----:B------:R-:W-:Y:S01]  /*40d0*/  LOP3.LUT P1, RZ, R57, 0x4000000, RZ, 0xc0, !PT ;  /* 0x0400000039ff7812 */ /* 0x000fe2000782c0ff */
[-CC-:B------:R-:W-:Y:S01]  /*40e0*/  FFMA.FTZ R150, R128, R9.reuse, -R31.reuse ;  /* 0x0000000980967223 */ /* 0x180fe2000001081f */
        /* <DEDUP_REMOVED lines=42> */
[----:B0-----:R-:W-:Y:S01]  /*4390*/  FSEL R96, R21, -INF , !P2 ;  /* 0xff80000015607808 */ /* 0x001fe20005000000 */
[--C-:B------:R-:W-:Y:S01]  /*43a0*/  FFMA.FTZ R21, R54, R9, -R31.reuse ;  /* 0x0000000936157223 */ /* 0x100fe2000001081f */
[----:B------:R-:W-:Y:S01]  /*43b0*/  FMNMX.FTZ R25, R14, R15, !PT ;  /* 0x0000000f0e197209 */ /* 0x000fe20007810000 */
[-CC-:B------:R-:W-:Y:S01]  /*43c0*/  FFMA.FTZ R124, R56, R9.reuse, -R31.reuse ;  /* 0x00000009387c7223 */ /* 0x180fe2000001081f */
[-CC-:B------:R-:W-:Y:S01]  /*43d0*/  FFMA.FTZ R126, R52, R9.reuse, -R31.reuse ;  /* 0x00000009347e7223 */ /* 0x180fe2000001081f */
[--C-:B------:R-:W-:Y:S01]  /*43e0*/  FFMA.FTZ R39, R50, R9, -R31.reuse ;  /* 0x0000000932277223 */ /* 0x100fe2000001081f */
[----:B------:R-:W-:Y:S01]  /*43f0*/  FMNMX.FTZ R25, R80, R25, !PT ;  /* 0x0000001950197209 */ /* 0x000fe20007810000 */
[----:B------:R0:W4:Y:S01]  /*4400*/  MUFU.EX2 R11, R120 ;  /* 0x00000078000b7308 */ /* 0x0001220000000800 */
[----:B------:R-:W-:Y:S01]  /*4410*/  FFMA.FTZ R36, R36, R9, -R31 ;  /* 0x0000000924247223 */ /* 0x000fe2000001081f */
[----:B------:R-:W-:-:S02]  /*4420*/  F2FP.F16.F32.PACK_AB R148, R3, R148 ;  /* 0x000000940394723e */ /* 0x000fc400000000ff */
[----:B------:R-:W-:-:S04]  /*4430*/  FMNMX.FTZ R25, R78, R25, !PT ;  /* 0x000000194e197209 */ /* 0x000fc80007810000 */
[----:B------:R-:W-:Y:S01]  /*4440*/  FMNMX.FTZ R25, R30, R25, !PT ;  /* 0x000000191e197209 */ /* 0x000fe20007810000 */
[----:B------:R-:W5:Y:S01]  /*4450*/  MUFU.EX2 R146, R146 ;  /* 0x0000009200927308 */ /* 0x000f620000000800 */
[----:B0-----:R-:W-:Y:S01]  /*4460*/  FFMA.FTZ R120, R46, R9, -R31 ;  /* 0x000000092e787223 */ /* 0x001fe2000001081f */
[----:B-1----:R-:W-:Y:S01]  /*4470*/  FADD.FTZ R46, R150, R45 ;  /* 0x0000002d962e7221 */ /* 0x002fe20000010000 */
[----:B------:R-:W-:Y:S02]  /*4480*/  FMNMX.FTZ R33, R24, R25, !PT ;  /* 0x0000001918217209 */ /* 0x000fe40007810000 */
[C---:B--2---:R-:W-:Y:S01]  /*4490*/  F2FP.F16.F32.PACK_AB R150, R7.reuse, R150 ;  /* 0x000000960796723e */ /* 0x044fe200000000ff */
[----:B------:R-:W-:Y:S01]  /*44a0*/  FADD.FTZ R45, R7, R46 ;  /* 0x0000002e072d7221 */ /* 0x000fe20000010000 */
[----:B------:R-:W-:Y:S01]  /*44b0*/  FMNMX.FTZ R33, R32, R33, !PT ;  /* 0x0000002120217209 */ /* 0x000fe20007810000 */
[----:B------:R-:W0:Y:S02]  /*44c0*/  MUFU.EX2 R140, R140 ;  /* 0x0000008c008c7308 */ /* 0x000e240000000800 */
[----:B---3--:R-:W-:Y:S01]  /*44d0*/  FADD.FTZ R46, R144, R45 ;  /* 0x0000002d902e7221 */ /* 0x008fe20000010000 */
[----:B------:R-:W-:-:S02]  /*44e0*/  FMNMX.FTZ R33, R2, R33, !PT ;  /* 0x0000002102217209 */ /* 0x000fc40007810000 */
[C---:B----4-:R-:W-:Y:S01]  /*44f0*/  F2FP.F16.F32.PACK_AB R144, R11.reuse, R144 ;  /* 0x000000900b90723e */ /* 0x050fe200000000ff */
[----:B------:R-:W-:Y:S01]  /*4500*/  FADD.FTZ R45, R11, R46 ;  /* 0x0000002e0b2d7221 */ /* 0x000fe20000010000 */
        /* <DEDUP_REMOVED lines=8> */
[----:B------:R-:W-:-:S04]  /*4590*/  FMNMX.FTZ R37, R122, R35, !PT ;  /* 0x000000237a257209 */ /* 0x000fc80007810000 */
[----:B------:R-:W-:Y:S01]  /*45a0*/  FMNMX.FTZ R37, R48, R37, !PT ;  /* 0x0000002530257209 */ /* 0x000fe20007810000 */
[----:B------:R-:W4:Y:S03]  /*45b0*/  MUFU.EX2 R136, R136 ;  /* 0x0000008800887308 */ /* 0x000f260000000800 */
        /* <DEDUP_REMOVED lines=9> */
[----:B-----5:R-:W-:-:S03]  /*4650*/  FFMA.FTZ R27, R68, R9, -R31 ;  /* 0x00000009441b7223 */ /* 0x020fc6000001081f */
[----:B------:R-:W5:Y:S04]  /*4660*/  SHFL.BFLY PT, R6, R37, 0x2, 0x1f ;  /* 0x0c401f0025067f89 */ /* 0x000f6800000e0000 */
[----:B------:R-:W-:Y:S08]  /*4670*/  MUFU.EX2 R35, R104 ;  /* 0x0000006800237308 */ /* 0x000ff00000000800 */
[----:B------:R-:W-:Y:S08]  /*4680*/  MUFU.EX2 R132, R132 ;  /* 0x0000008400847308 */ /* 0x000ff00000000800 */
[----:B------:R-:W-:Y:S01]  /*4690*/  MUFU.EX2 R134, R134 ;  /* 0x0000008600867308 */ /* 0x000fe20000000800 */
[----:B-----5:R-:W-:Y:S01]  /*46a0*/  FMNMX.FTZ R43, R37, R6, !PT ;  /* 0x00000006252b7209 */ /* 0x020fe20007810000 */
[-CC-:B------:R-:W-:Y:S01]  /*46b0*/  FFMA.FTZ R37, R64, R9.reuse, -R31.reuse ;  /* 0x0000000940257223 */ /* 0x180fe2000001081f */
[----:B------:R-:W-:-:S05]  /*46c0*/  FFMA.FTZ R31, R42, R9, -R31 ;  /* 0x000000092a1f7223 */ /* 0x000fca000001081f */
        /* <DEDUP_REMOVED lines=23> */
[-C--:B------:R-:W-:Y:S01]  /*4840*/  FFMA.FTZ R135, R2, R9.reuse, -R43 ;  /* 0x0000000902877223 */ /* 0x080fe2000001082b */
[----:B0-----:R-:W-:Y:S01]  /*4850*/  FADD.FTZ R32, R140, R45 ;  /* 0x0000002d8c207221 */ /* 0x001fe20000010000 */
[----:B------:R-:W0:Y:S01]  /*4860*/  MUFU.EX2 R0, R0 ;  /* 0x0000000000007308 */ /* 0x000e220000000800 */
[-CC-:B------:R-:W-:Y:S01]  /*4870*/  FFMA.FTZ R42, R86, R9.reuse, -R43.reuse ;  /* 0x00000009562a7223 */ /* 0x180fe2000001082b */
[-CC-:B------:R-:W-:Y:S01]  /*4880*/  FFMA.FTZ R141, R8, R9.reuse, -R43.reuse ;  /* 0x00000009088d7223 */ /* 0x180fe2000001082b */
[----:B-1----:R-:W-:Y:S01]  /*4890*/  FADD.FTZ R45, R15, R32 ;  /* 0x000000200f2d7221 */ /* 0x002fe20000010000 */
[-CC-:B------:R-:W-:Y:S01]  /*48a0*/  FFMA.FTZ R8, R84, R9.reuse, -R43.reuse ;  /* 0x0000000954087223 */ /* 0x180fe2000001082b */
[-CC-:B------:R-:W-:Y:S01]  /*48b0*/  FFMA.FTZ R143, R10, R9.reuse, -R43.reuse ;  /* 0x000000090a8f7223 */ /* 0x180fe2000001082b */
[-C--:B------:R-:W-:Y:S01]  /*48c0*/  FFMA.FTZ R10, R82, R9.reuse, -R43 ;  /* 0x00000009520a7223 */ /* 0x080fe2000001082b */
[----:B--2---:R-:W-:Y:S01]  /*48d0*/  FADD.FTZ R32, R142, R45 ;  /* 0x0000002d8e207221 */ /* 0x004fe20000010000 */
[----:B------:R-:W1:Y:S01]  /*48e0*/  MUFU.EX2 R151, R151 ;  /* 0x0000009700977308 */ /* 0x000e620000000800 */
[-CC-:B------:R-:W-:Y:S01]  /*48f0*/  FFMA.FTZ R129, R40, R9.reuse, -R43.reuse ;  /* 0x0000000928817223 */ /* 0x180fe2000001082b */
[-CC-:B------:R-:W-:Y:S01]  /*4900*/  FFMA.FTZ R137, R14, R9.reuse, -R43.reuse ;  /* 0x000000090e897223 */ /* 0x180fe2000001082b */
[----:B---3--:R-:W-:Y:S01]  /*4910*/  FADD.FTZ R47, R25, R32 ;  /* 0x00000020192f7221 */ /* 0x008fe20000010000 */
[-CC-:B------:R-:W-:Y:S01]  /*4920*/  FFMA.FTZ R32, R34, R9.reuse, -R43.reuse ;  /* 0x0000000922207223 */ /* 0x180fe2000001082b */
[-CC-:B------:R-:W-:Y:S01]  /*4930*/  FFMA.FTZ R14, R80, R9.reuse, -R43.reuse ;  /* 0x00000009500e7223 */ /* 0x180fe2000001082b */
[-C--:B------:R-:W-:Y:S01]  /*4940*/  FFMA.FTZ R139, R78, R9.reuse, -R43 ;  /* 0x000000094e8b7223 */ /* 0x080fe2000001082b */
[----:B----4-:R-:W-:Y:S01]  /*4950*/  FADD.FTZ R34, R136, R47 ;  /* 0x0000002f88227221 */ /* 0x010fe20000010000 */
        /* <DEDUP_REMOVED lines=13> */
[-CC-:B------:R-:W-:Y:S01]  /*4a30*/  FFMA.FTZ R20, R20, R9.reuse, -R43.reuse ;  /* 0x0000000914147223 */ /* 0x180fe2000001082b */
[-C--:B------:R-:W-:Y:S01]  /*4a40*/  FFMA.FTZ R96, R96, R9.reuse, -R43 ;  /* 0x0000000960607223 */ /* 0x080fe2000001082b */
[----:B------:R-:W-:Y:S01]  /*4a50*/  FADD.FTZ R40, R132, R47 ;  /* 0x0000002f84287221 */ /* 0x000fe20000010000 */
[----:B------:R-:W1:Y:S01]  /*4a60*/  MUFU.EX2 R4, R4 ;  /* 0x0000000400047308 */ /* 0x000e620000000800 */
[----:B--2---:R-:W-:Y:S01]  /*4a70*/  FADD.FTZ R2, R38, R45 ;  /* 0x0000002d26027221 */ /* 0x004fe20000010000 */
[C---:B------:R-:W-:Y:S01]  /*4a80*/  F2FP.F16.F32.PACK_AB R132, R5.reuse, R132 ;  /* 0x000000840584723e */ /* 0x040fe200000000ff */
[----:B------:R-:W-:Y:S01]  /*4a90*/  FADD.FTZ R47, R5, R40 ;  /* 0x00000028052f7221 */ /* 0x000fe20000010000 */
[--C-:B------:R-:W-:Y:S01]  /*4aa0*/  FFMA.FTZ R26, R26, R9, -R43.reuse ;  /* 0x000000091a1a7223 */ /* 0x100fe2000001082b */
[----:B------:R-:W-:Y:S01]  /*4ab0*/  F2FP.F16.F32.PACK_AB R149, R0, R149 ;  /* 0x000000950095723e */ /* 0x000fe200000000ff */
[-C--:B------:R-:W-:Y:S01]  /*4ac0*/  FFMA.FTZ R72, R72, R9.reuse, -R43 ;  /* 0x0000000948487223 */ /* 0x080fe2000001082b */
[----:B------:R-:W-:Y:S01]  /*4ad0*/  FADD.FTZ R40, R134, R47 ;  /* 0x0000002f86287221 */ /* 0x000fe20000010000 */
[----:B------:R-:W2:Y:S01]  /*4ae0*/  MUFU.EX2 R147, R147 ;  /* 0x0000009300937308 */ /* 0x000ea20000000800 */
[----:B0-----:R-:W-:Y:S01]  /*4af0*/  FADD.FTZ R45, R145, R2 ;  /* 0x00000002912d7221 */ /* 0x001fe20000010000 */
[-CC-:B------:R-:W-:Y:S01]  /*4b00*/  FFMA.FTZ R28, R28, R9.reuse, -R43.reuse ;  /* 0x000000091c1c7223 */ /* 0x180fe2000001082b */
[----:B------:R-:W-:Y:S01]  /*4b10*/  FADD.FTZ R47, R21, R40 ;  /* 0x00000028152f7221 */ /* 0x000fe20000010000 */
[----:B------:R-:W-:Y:S01]  /*4b20*/  FFMA.FTZ R43, R70, R9, -R43 ;  /* 0x00000009462b7223 */ /* 0x000fe2000001082b */
[----:B------:R-:W-:-:S02]  /*4b30*/  F2FP.F16.F32.PACK_AB R146, R13, R146 ;  /* 0x000000920d92723e */ /* 0x000fc400000000ff */
[----:B------:R-:W-:Y:S01]  /*4b40*/  FADD.FTZ R40, R128, R47 ;  /* 0x0000002f80287221 */ /* 0x000fe20000010000 */
        /* <DEDUP_REMOVED lines=13> */
[----:B------:R-:W-:Y:S02]  /*4c20*/  F2FP.F16.F32.PACK_AB R145, R4, R145 ;  /* 0x000000910491723e */ /* 0x000fe400000000ff */
[----:B------:R-:W-:-:S02]  /*4c30*/  F2FP.F16.F32.PACK_AB R147, R42, R147 ;  /* 0x000000932a93723e */ /* 0x000fc400000000ff */
        /* <DEDUP_REMOVED lines=95> */
.L_x_13976:
[----:B------:R-:W-:Y:S02]  /*5230*/  ULDC UR14, c[0x0][0x9e4] ;  /* 0x00027900000e7ab9 */ /* 0x000fe40000000800 */
[----:B------:R-:W-:-:S11]  /*5240*/  UISETP.NE.AND UP0, UPT, UR14, 0x1, UPT ;  /* 0x000000010e00788c */ /* 0x000fd6000bf05270 */
[----:B------:R-:W-:Y:S02]  /*5250*/  @UP0 ULDC.64 UR18, c[0x0][0x9e8] ;  /* 0x00027a0000120ab9 */ /* 0x000fe40000000a00 */
[----:B------:R-:W-:-:S04]  /*5260*/  UIMAD.WIDE.U32 UR6, UR11, UR18, URZ ;  /* 0x000000120b0672a5 */ /* 0x000fc8000f8e003f */
[----:B------:R-:W-:-:S12]  /*5270*/  @UP0 USHF.R.U32.HI UR11, URZ, UR19, UR7 ;  /* 0x000000133f0b0299 */ /* 0x000fd80008011607 */
.L_x_13977:
[----:B------:R-:W-:-:S04]  /*5280*/  UIMAD UR11, UR11, UR14, UR14 ;  /* 0x0000000e0b0b72a4 */ /* 0x000fc8000f8e020e */
[----:B------:R-:W-:-:S04]  /*5290*/  UISETP.LT.AND UP0, UPT, UR10, UR11, UPT ;  /* 0x0000000b0a00728c */ /* 0x000fc8000bf01270 */
[----:B------:R-:W-:-:S12]  /*52a0*/  USEL UR10, UR10, UR11, UP0 ;  /* 0x0000000b0a0a7287 */ /* 0x000fd80008000000 */
.L_x_13975:
        /* <DEDUP_REMOVED lines=32> */
.L_x_13997:
[----:B------:R-:W-:Y:S01]  /*54b0*/  ISETP.NE.AND P2, PT, RZ, UR44, PT ;  /* 0x0000002cff007c0c */ /* 0x000fe2000bf45270 */
[----:B------:R-:W-:-:S04]  /*54c0*/  UISETP.NE.AND UP0, UPT, UR26, 0x1, UPT ;  /* 0x000000011a00788c */ /* 0x000fc8000bf05270 */
[----:B------:R-:W-:-:S04]  /*54d0*/  USEL UR47, URZ, 0x1, UP0 ;  /* 0x000000013f2f7887 */ /* 0x000fc80008000000 */
[----:B------:R-:W-:-:S04]  /*54e0*/  ULOP3.LUT UR47, UR27, UR47, URZ, 0x3c, !UPT ;  /* 0x0000002f1b2f7292 */ /* 0x000fc8000f8e3c3f */
[----:B------:R-:W-:Y:S08]  /*54f0*/  @P2 BRA `(.L_x_13979) ;  /* 0x0000000000382947 */ /* 0x000ff00003800000 */
[----:B------:R-:W-:Y:S05]  /*5500*/  @!P0 BRA `(.L_x_13980) ;  /* 0x0000000000048947 */ /* 0x000fea0003800000 */
[----:B------:R-:W-:Y:S01]  /*5510*/  BPT.TRAP 0x1 ;  /* 0x000000040000795c */ /* 0x000fe20000300000 */
.L_x_13980:
        /* <DEDUP_REMOVED lines=9> */
.L_x_13981:
[----:B-1----:R-:W-:Y:S05]  /*55b0*/  @P1 BRA `(.L_x_13979) ;  /* 0x0000000000081947 */ /* 0x002fea0003800000 */
[----:B------:R-:W1:Y:S02]  /*55c0*/  SYNCS.PHASECHK.TRANS64.TRYWAIT P1, [UR6+0x16830], R6 ;  /* 0x01683006ff0075a7 */ /* 0x000e640008020146 */
[----:B-1----:R-:W-:Y:S05]  /*55d0*/  @!P1 BRA `(.L_x_13982) ;  /* 0x0000011000e89947 */ /* 0x002fea0003800000 */
.L_x_13979:
        /* <DEDUP_REMOVED lines=28> */
.L_x_13984:
[----:B------:R-:W-:Y:S01]  /*57a0*/  ULEA UR6, UR26, UR45, 0x3 ;  /* 0x0000002d1a067291 */ /* 0x000fe2000f8e183f */
[----:B------:R-:W-:-:S05]  /*57b0*/  IMAD.U32 R6, RZ, RZ, UR27 ;  /* 0x0000001bff067e24 */ /* 0x000fca000f8e00ff */
[----:B------:R-:W-:-:S04]  /*57c0*/  SHF.L.U32 R6, R6, 0x1f, RZ ;  /* 0x0000001f06067819 */ /* 0x000fc800000006ff */
[----:B------:R0:W1:Y:S01]  /*57d0*/  SYNCS.PHASECHK.TRANS64.TRYWAIT P1, [UR6+0x16850], R6 ;  /* 0x01685006ff0075a7 */ /* 0x0000620008020146 */
[----:B------:R-:W-:Y:S05]  /*57e0*/  @!P0 BRA `(.L_x_13985) ;  /* 0x0000000000048947 */ /* 0x000fea0003800000 */
[----:B------:R-:W-:Y:S01]  /*57f0*/  BPT.TRAP 0x1 ;  /* 0x000000040000795c */ /* 0x000fe20000300000 */
.L_x_13985:
[----:B-1----:R-:W-:Y:S05]  /*5800*/  @P1 BRA `(.L_x_13983) ;  /* 0x0000000000081947 */ /* 0x002fea0003800000 */
[----:B------:R-:W1:Y:S02]  /*5810*/  SYNCS.PHASECHK.TRANS64.TRYWAIT P1, [UR6+0x16850], R6 ;  /* 0x01685006ff0075a7 */ /* 0x000e640008020146 */
[----:B-1----:R-:W-:Y:S05]  /*5820*/  @!P1 BRA `(.L_x_13986) ;  /* 0x00000110006c9947 */ /* 0x002fea0003800000 */
.L_x_13983:
        /* <DEDUP_REMOVED lines=51> */
.L_x_13987:
[----:B------:R-:W-:Y:S01]  /*5b60*/  UISETP.NE.AND UP1, UPT, UR51, URZ, UPT ;  /* 0x0000003f3300728c */ /* 0x000fe2000bf25270 */
[----:B------:R-:W-:Y:S01]  /*5b70*/  FMUL.FTZ R126, R64, UR24 ;  /* 0x00000018407e7c20 */ /* 0x000fe20008410000 */
[----:B------:R-:W-:Y:S01]  /*5b80*/  VIADD R64, R17, UR40 ;  /* 0x0000002811407c36 */ /* 0x000fe20008000000 */
[----:B------:R-:W-:Y:S01]  /*5b90*/  ULEA UR6, UR46, UR45, 0x3 ;  /* 0x0000002d2e067291 */ /* 0x000fe2000f8e183f */
[----:B------:R-:W-:Y:S01]  /*5ba0*/  FMUL.FTZ R128, R65, UR24 ;  /* 0x0000001841807c20 */ /* 0x000fe20008410000 */
[----:B------:R-:W-:Y:S01]  /*5bb0*/  IMAD.SHL.U32 R65, R5, 0x80, RZ ;  /* 0x0000008005417824 */ /* 0x000fe200078e00ff */
        /* <DEDUP_REMOVED lines=8> */
[----:B------:R-:W-:Y:S01]  /*5c40*/  FMUL.FTZ R35, R41, UR24 ;  /* 0x0000001829237c20 */ /* 0x000fe20008410000 */
[----:B------:R-:W-:Y:S01]  /*5c50*/  UISETP.NE.AND UP0, UPT, UR50, URZ, UPT ;  /* 0x0000003f3200728c */ /* 0x000fe2000bf05270 */
[----:B------:R-:W-:Y:S01]  /*5c60*/  FMUL.FTZ R9, R24, UR24 ;  /* 0x0000001818097c20 */ /* 0x000fe20008410000 */
[----:B------:R-:W-:Y:S01]  /*5c70*/  FMUL.FTZ R11, R25, UR24 ;  /* 0x00000018190b7c20 */ /* 0x000fe20008410000 */
[----:B0-----:R-:W-:Y:S01]  /*5c80*/  FMUL.FTZ R6, R26, UR24 ;  /* 0x000000181a067c20 */ /* 0x001fe20008410000 */
        /* <DEDUP_REMOVED lines=148> */
.L_x_13990:
[----:B------:R-:W-:-:S05]  /*65d0*/  IMAD.U32 R66, RZ, RZ, UR21 ;  /* 0x00000015ff427e24 */ /* 0x000fca000f8e00ff */
[----:B------:R-:W-:-:S13]  /*65e0*/  ISETP.NE.AND P1, PT, R66, 0x1, PT ;  /* 0x000000014200780c */ /* 0x000fda0003f25270 */
[----:B------:R-:W1:Y:S02]  /*65f0*/  @P1 LDC.64 R12, c[0x0][0x9e8] ;  /* 0x00027a00ff0c1b82 */ /* 0x000e640000000a00 */
[----:B-1----:R-:W-:-:S05]  /*6600*/  @P1 IMAD.HI.U32 R12, R63, R12, RZ ;  /* 0x0000000c3f0c1227 */ /* 0x002fca00078e00ff */
[----:B------:R-:W-:-:S07]  /*6610*/  @P1 SHF.R.U32.HI R63, RZ, R13, R12 ;  /* 0x0000000dff3f1219 */ /* 0x000fce000001160c */
.L_x_13991:
[----:B------:R-:W-:Y:S05]  /*6620*/  BSYNC B0 ;  /* 0x0000000000007941 */ /* 0x000fea0003800000 */
.L_x_13989:
[----:B------:R-:W-:-:S04]  /*6630*/  IMAD R63, R63, R66, -R65 ;  /* 0x000000423f3f7224 */ /* 0x000fc800078e0a41 */
[----:B------:R-:W-:-:S05]  /*6640*/  IMAD R12, R16, -0x2, R63 ;  /* 0xfffffffe100c7824 */ /* 0x000fca00078e023f */
[----:B------:R-:W-:Y:S02]  /*6650*/  VIADDMNMX R71, R12, R66, R71, PT ;  /* 0x000000420c477246 */ /* 0x000fe40003800147 */
[----:B------:R-:W-:-:S07]  /*6660*/  VIMNMX R73, R73, R12, !PT ;  /* 0x0000000c49497248 */ /* 0x000fce0007fe0100 */
.L_x_13988:
[----:B------:R-:W-:Y:S01]  /*6670*/  ISETP.GT.AND P1, PT, R5, -0x1, PT ;  /* 0xffffffff0500780c */ /* 0x000fe20003f24270 */
[----:B------:R-:W1:Y:S01]  /*6680*/  SHFL.IDX PT, R12, R64, 0x1, 0x1c1f ;  /* 0x003c1f00400c7f89 */ /* 0x000e6200000e0000 */
[----:B------:R-:W-:Y:S02]  /*6690*/  UISETP.NE.AND UP0, UPT, UR50, URZ, UPT ;  /* 0x0000003f3200728c */ /* 0x000fe4000bf05270 */
[C---:B------:R-:W-:Y:S02]  /*66a0*/  ISETP.GT.AND P3, PT, R73.reuse, 0x8, P1 ;  /* 0x000000084900780c */ /* 0x040fe40000f64270 */
[----:B------:R-:W-:Y:S02]  /*66b0*/  ISETP.GT.AND P6, PT, R73, RZ, P1 ;  /* 0x000000ff4900720c */ /* 0x000fe40000fc4270 */
        /* <DEDUP_REMOVED lines=111> */
.L_x_13994:
[----:B------:R-:W-:-:S05]  /*6db0*/  IMAD.U32 R21, RZ, RZ, UR21 ;  /* 0x00000015ff157e24 */ /* 0x000fca000f8e00ff */
[----:B------:R-:W-:-:S13]  /*6dc0*/  ISETP.NE.AND P2, PT, R21, 0x1, PT ;  /* 0x000000011500780c */ /* 0x000fda0003f45270 */
[----:B------:R-:W0:Y:S02]  /*6dd0*/  @P2 LDC.64 R12, c[0x0][0x9e8] ;  /* 0x00027a00ff0c2b82 */ /* 0x000e240000000a00 */
[----:B0-----:R-:W-:-:S05]  /*6de0*/  @P2 IMAD.HI.U32 R12, R9, R12, RZ ;  /* 0x0000000c090c2227 */ /* 0x001fca00078e00ff */
[----:B------:R-:W-:-:S07]  /*6df0*/  @P2 SHF.R.U32.HI R9, RZ, R13, R12 ;  /* 0x0000000dff092219 */ /* 0x000fce000001160c */
.L_x_13995:
[----:B------:R-:W-:Y:S05]  /*6e00*/  BSYNC B0 ;  /* 0x0000000000007941 */ /* 0x000fea0003800000 */
.L_x_13993:
[----:B------:R-:W-:-:S04]  /*6e10*/  IMAD R9, R9, R21, -R65 ;  /* 0x0000001509097224 */ /* 0x000fc800078e0a41 */
[----:B------:R-:W-:-:S05]  /*6e20*/  IMAD R12, R16, -0x2, R9 ;  /* 0xfffffffe100c7824 */ /* 0x000fca00078e0209 */
[----:B------:R-:W-:Y:S02]  /*6e30*/  VIADDMNMX R11, R12, R21, R11, PT ;  /* 0x000000150c0b7246 */ /* 0x000fe4000380010b */
[----:B------:R-:W-:-:S07]  /*6e40*/  VIMNMX R15, R15, R12, !PT ;  /* 0x0000000c0f0f7248 */ /* 0x000fce0007fe0100 */
.L_x_13992:
        /* <DEDUP_REMOVED lines=63> */
[----:B------:R-:W0:Y:S01]  /*7240*/  LDC R9, c[0x0][0x988] ;  /* 0x00026200ff097b82 */ /* 0x000e220000000800 */
[----:B------:R-:W-:Y:S02]  /*7250*/  FSEL R30, R30, -INF , !P2 ;  /* 0xff8000001e1e7808 */ /* 0x000fe40005000000 */
[----:B------:R-:W1:Y:S01]  /*7260*/  SHFL.BFLY PT, R12, R13, 0x2, 0x1f ;  /* 0x0c401f000d0c7f89 */ /* 0x000e6200000e0000 */
[----:B------:R-:W-:-:S02]  /*7270*/  ISETP.GT.AND P2, PT, R15, 0x30, P1 ;  /* 0x000000300f00780c */ /* 0x000fc40000f44270 */
[----:B------:R-:W-:Y:S02]  /*7280*/  FSEL R32, R32, -INF , !P3 ;  /* 0xff80000020207808 */ /* 0x000fe40005800000 */
[----:B------:R-:W-:Y:S02]  /*7290*/  ISETP.LT.OR P4, PT, R11, 0x2a, P4 ;  /* 0x0000002a0b00780c */ /* 0x000fe40002781670 */
[----:B------:R-:W-:Y:S02]  /*72a0*/  ISETP.GT.AND P3, PT, R15, 0x31, P1 ;  /* 0x000000310f00780c */ /* 0x000fe40000f64270 */
[C---:B------:R-:W-:Y:S02]  /*72b0*/  ISETP.LT.OR P2, PT, R11.reuse, 0x31, P2 ;  /* 0x000000310b00780c */ /* 0x040fe40001741670 */
[----:B------:R-:W-:-:S04]  /*72c0*/  ISETP.LT.OR P3, PT, R11, 0x32, P3 ;  /* 0x000000320b00780c */ /* 0x000fc80001f61670 */
[----:B------:R-:W-:Y:S02]  /*72d0*/  FSEL R38, R38, -INF , !P3 ;  /* 0xff80000026267808 */ /* 0x000fe40005800000 */
[----:B------:R-:W-:-:S04]  /*72e0*/  ISETP.GT.AND P3, PT, R15, 0x41, P1 ;  /* 0x000000410f00780c */ /* 0x000fc80000f64270 */
[----:B------:R-:W-:Y:S02]  /*72f0*/  ISETP.LT.OR P3, PT, R11, 0x42, P3 ;  /* 0x000000420b00780c */ /* 0x000fe40001f61670 */
[----:B-1----:R-:W-:-:S05]  /*7300*/  FMNMX.FTZ R21, R13, R12, !PT ;  /* 0x0000000c0d157209 */ /* 0x002fca0007810000 */
[----:B------:R-:W1:Y:S02]  /*7310*/  SHFL.BFLY PT, R12, R21, 0x1, 0x1f ;  /* 0x0c201f00150c7f89 */ /* 0x000e6400000e0000 */
[----:B-1----:R-:W-:-:S04]  /*7320*/  FMNMX.FTZ R12, R21, R12, !PT ;  /* 0x0000000c150c7209 */ /* 0x002fc80007810000 */
[C---:B------:R-:W-:Y:S01]  /*7330*/  FSETP.NEU.FTZ.AND P6, PT, R12.reuse, -INF , PT ;  /* 0xff8000000c00780b */ /* 0x040fe20003fdd000 */
[----:B0-----:R-:W-:-:S05]  /*7340*/  FMUL.FTZ R13, R12, R9 ;  /* 0x000000090c0d7220 */ /* 0x001fca0000410000 */
[----:B------:R-:W-:-:S05]  /*7350*/  FSEL R13, R13, RZ, P6 ;  /* 0x000000ff0d0d7208 */ /* 0x000fca0003000000 */
[-CC-:B------:R-:W-:Y:S01]  /*7360*/  FFMA.FTZ R29, R64, R9.reuse, -R13.reuse ;  /* 0x00000009401d7223 */ /* 0x180fe2000001080d */
[----:B------:R-:W-:Y:S01]  /*7370*/  FSEL R64, R6, -INF , !P5 ;  /* 0xff80000006407808 */ /* 0x000fe20006800000 */
[-CC-:B------:R-:W-:Y:S01]  /*7380*/  FFMA.FTZ R35, R72, R9.reuse, -R13.reuse ;  /* 0x0000000948237223 */ /* 0x180fe2000001080d */
[-CC-:B------:R-:W-:Y:S01]  /*7390*/  FFMA.FTZ R27, R150, R9.reuse, -R13.reuse ;  /* 0x00000009961b7223 */ /* 0x180fe2000001080d */
[--C-:B------:R-:W-:Y:S01]  /*73a0*/  FFMA.FTZ R150, R66, R9, -R13.reuse ;  /* 0x0000000942967223 */ /* 0x100fe2000001080d */
[----:B------:R-:W-:Y:S01]  /*73b0*/  FMNMX.FTZ R6, R64, R3, !PT ;  /* 0x0000000340067209 */ /* 0x000fe20007810000 */
[-CC-:B------:R-:W-:Y:S01]  /*73c0*/  FFMA.FTZ R21, R63, R9.reuse, -R13.reuse ;  /* 0x000000093f157223 */ /* 0x180fe2000001080d */
[----:B------:R-:W-:Y:S01]  /*73d0*/  FSEL R66, R34, -INF , !P4 ;  /* 0xff80000022427808 */ /* 0x000fe20006000000 */
[----:B------:R0:W-:Y:S01]  /*73e0*/  MUFU.EX2 R26, R27 ;  /* 0x0000001b001a7308 */ /* 0x0001e20000000800 */
[----:B------:R-:W-:Y:S01]  /*73f0*/  FMNMX.FTZ R31, R7, R6, !PT ;  /* 0x00000006071f7209 */ /* 0x000fe20007810000 */
[-CC-:B------:R-:W-:Y:S01]  /*7400*/  FFMA.FTZ R34, R70, R9.reuse, -R13.reuse ;  /* 0x0000000946227223 */ /* 0x180fe2000001080d */
[C---:B------:R-:W-:Y:S01]  /*7410*/  ISETP.GT.AND P5, PT, R15.reuse, 0x38, P1 ;  /* 0x000000380f00780c */ /* 0x040fe20000fa4270 */
[--C-:B------:R-:W-:Y:S01]  /*7420*/  FFMA.FTZ R58, R58, R9, -R13.reuse ;  /* 0x000000093a3a7223 */ /* 0x100fe2000001080d */
[----:B------:R-:W-:Y:S01]  /*7430*/  FMNMX.FTZ R31, R8, R31, !PT ;  /* 0x0000001f081f7209 */ /* 0x000fe20007810000 */
[--C-:B------:R-:W-:Y:S01]  /*7440*/  FFMA.FTZ R122, R122, R9, -R13.reuse ;  /* 0x000000097a7a7223 */ /* 0x100fe2000001080d */
[----:B------:R-:W-:Y:S01]  /*7450*/  ISETP.GT.AND P4, PT, R15, 0x39, P1 ;  /* 0x000000390f00780c */ /* 0x000fe20000f84270 */
[----:B------:R-:W-:Y:S01]  /*7460*/  MUFU.EX2 R21, R21 ;  /* 0x0000001500157308 */ /* 0x000fe20000000800 */
[----:B------:R-:W-:Y:S01]  /*7470*/  FMNMX.FTZ R31, R10, R31, !PT ;  /* 0x0000001f0a1f7209 */ /* 0x000fe20007810000 */
[-CC-:B0-----:R-:W-:Y:S01]  /*7480*/  FFMA.FTZ R27, R68, R9.reuse, -R13.reuse ;  /* 0x00000009441b7223 */ /* 0x181fe2000001080d */
[----:B------:R-:W-:Y:S01]  /*7490*/  FSEL R68, R36, -INF , !P2 ;  /* 0xff80000024447808 */ /* 0x000fe20005000000 */
[--C-:B------:R-:W-:Y:S01]  /*74a0*/  FFMA.FTZ R36, R74, R9, -R13.reuse ;  /* 0x000000094a247223 */ /* 0x100fe2000001080d */
[----:B------:R-:W-:Y:S01]  /*74b0*/  FMNMX.FTZ R31, R14, R31, !PT ;  /* 0x0000001f0e1f7209 */ /* 0x000fe20007810000 */
[--C-:B------:R-:W-:Y:S01]  /*74c0*/  FFMA.FTZ R128, R128, R9, -R13.reuse ;  /* 0x0000000980807223 */ /* 0x100fe2000001080d */
[----:B------:R-:W-:Y:S01]  /*74d0*/  ISETP.LT.OR P5, PT, R11, 0x39, P5 ;  /* 0x000000390b00780c */ /* 0x000fe20002fa1670 */
[----:B------:R-:W-:Y:S01]  /*74e0*/  MUFU.EX2 R150, R150 ;  /* 0x0000009600967308 */ /* 0x000fe20000000800 */
[----:B------:R-:W-:Y:S01]  /*74f0*/  FMNMX.FTZ R33, R20, R31, !PT ;  /* 0x0000001f14217209 */ /* 0x000fe20007810000 */
[----:B------:R-:W-:Y:S01]  /*7500*/  FFMA.FTZ R130, R130, R9, -R13 ;  /* 0x0000000982827223 */ /* 0x000fe2000001080d */
[----:B------:R-:W-:-:S02]  /*7510*/  ISETP.GT.AND P2, PT, R15, 0x40, P1 ;  /* 0x000000400f00780c */ /* 0x000fc40000f44270 */
[----:B------:R-:W-:Y:S02]  /*7520*/  FMNMX.FTZ R6, R24, R33, !PT ;  /* 0x0000002118067209 */ /* 0x000fe40007810000 */
[----:B------:R-:W-:Y:S01]  /*7530*/  FSEL R70, R40, -INF , !P5 ;  /* 0xff80000028467808 */ /* 0x000fe20006800000 */
[----:B------:R0:W-:Y:S01]  /*7540*/  MUFU.EX2 R31, R35 ;  /* 0x00000023001f7308 */ /* 0x0001e20000000800 */
[----:B------:R-:W-:Y:S01]  /*7550*/  FMNMX.FTZ R33, R25, R6, !PT ;  /* 0x0000000619217209 */ /* 0x000fe20007810000 */
[-CC-:B------:R-:W-:Y:S01]  /*7560*/  FFMA.FTZ R6, R76, R9.reuse, -R13.reuse ;  /* 0x000000094c067223 */ /* 0x180fe2000001080d */
[C---:B------:R-:W-:Y:S01]  /*7570*/  ISETP.LT.OR P4, PT, R11.reuse, 0x3a, P4 ;  /* 0x0000003a0b00780c */ /* 0x040fe20002781670 */
[----:B------:R-:W-:Y:S01]  /*7580*/  FFMA.FTZ R40, R78, R9, -R13 ;  /* 0x000000094e287223 */ /* 0x000fe2000001080d */
[----:B------:R-:W-:Y:S02]  /*7590*/  FMNMX.FTZ R33, R28, R33, !PT ;  /* 0x000000211c217209 */ /* 0x000fe40007810000 */
[----:B------:R-:W-:Y:S01]  /*75a0*/  ISETP.LT.OR P2, PT, R11, 0x41, P2 ;  /* 0x000000410b00780c */ /* 0x000fe20001741670 */
[----:B------:R-:W-:Y:S01]  /*75b0*/  MUFU.EX2 R29, R29 ;  /* 0x0000001d001d7308 */ /* 0x000fe20000000800 */
[----:B0-----:R-:W-:-:S02]  /*75c0*/  FMNMX.FTZ R35, R30, R33, !PT ;  /* 0x000000211e237209 */ /* 0x001fc40007810000 */
[----:B------:R-:W-:Y:S02]  /*75d0*/  FSEL R72, R41, -INF , !P4 ;  /* 0xff80000029487808 */ /* 0x000fe40006000000 */
[----:B------:R-:W-:Y:S02]  /*75e0*/  FMNMX.FTZ R35, R32, R35, !PT ;  /* 0x0000002320237209 */ /* 0x000fe40007810000 */
[----:B------:R-:W-:Y:S01]  /*75f0*/  ISETP.GT.AND P5, PT, R15, 0x48, P1 ;  /* 0x000000480f00780c */ /* 0x000fe20000fa4270 */
[----:B------:R0:W-:Y:S01]  /*7600*/  MUFU.EX2 R33, R6 ;  /* 0x0000000600217308 */ /* 0x0001e20000000800 */
[----:B------:R-:W-:Y:S02]  /*7610*/  FMNMX.FTZ R35, R66, R35, !PT ;  /* 0x0000002342237209 */ /* 0x000fe40007810000 */
[----:B------:R-:W-:Y:S01]  /*7620*/  FSEL R74, R42, -INF , !P2 ;  /* 0xff8000002a4a7808 */ /* 0x000fe20005000000 */
[----:B------:R-:W-:Y:S01]  /*7630*/  FFMA.FTZ R42, R82, R9, -R13 ;  /* 0x00000009522a7223 */ /* 0x000fe2000001080d */
[----:B------:R-:W-:-:S02]  /*7640*/  FMNMX.FTZ R35, R68, R35, !PT ;  /* 0x0000002344237209 */ /* 0x000fc40007810000 */
[----:B------:R-:W-:Y:S01]  /*7650*/  ISETP.GT.AND P4, PT, R15, 0x49, P1 ;  /* 0x000000490f00780c */ /* 0x000fe20000f84270 */
[----:B------:R-:W-:Y:S01]  /*7660*/  MUFU.EX2 R27, R27 ;  /* 0x0000001b001b7308 */ /* 0x000fe20000000800 */
[----:B------:R-:W-:Y:S01]  /*7670*/  FMNMX.FTZ R37, R38, R35, !PT ;  /* 0x0000002326257209 */ /* 0x000fe20007810000 */
[--C-:B0-----:R-:W-:Y:S01]  /*7680*/  FFMA.FTZ R6, R80, R9, -R13.reuse ;  /* 0x0000000950067223 */ /* 0x101fe2000001080d */
[----:B------:R-:W-:Y:S02]  /*7690*/  ISETP.LT.OR P5, PT, R11, 0x49, P5 ;  /* 0x000000490b00780c */ /* 0x000fe40002fa1670 */
[----:B------:R-:W-:Y:S02]  /*76a0*/  FMNMX.FTZ R37, R70, R37, !PT ;  /* 0x0000002546257209 */ /* 0x000fe40007810000 */
[----:B------:R-:W-:Y:S01]  /*76b0*/  FSEL R76, R43, -INF , !P3 ;  /* 0xff8000002b4c7808 */ /* 0x000fe20005800000 */
[----:B------:R0:W-:Y:S01]  /*76c0*/  MUFU.EX2 R35, R6 ;  /* 0x0000000600237308 */ /* 0x0001e20000000800 */
[----:B------:R-:W-:Y:S01]  /*76d0*/  FMNMX.FTZ R37, R72, R37, !PT ;  /* 0x0000002548257209 */ /* 0x000fe20007810000 */
[----:B------:R-:W-:Y:S01]  /*76e0*/  FFMA.FTZ R43, R84, R9, -R13 ;  /* 0x00000009542b7223 */ /* 0x000fe2000001080d */
[----:B------:R-:W-:-:S02]  /*76f0*/  ISETP.GT.AND P2, PT, R15, 0x50, P1 ;  /* 0x000000500f00780c */ /* 0x000fc40000f44270 */
[----:B------:R-:W-:Y:S02]  /*7700*/  FMNMX.FTZ R37, R74, R37, !PT ;  /* 0x000000254a257209 */ /* 0x000fe40007810000 */
[----:B------:R-:W-:Y:S01]  /*7710*/  FSEL R78, R44, -INF , !P5 ;  /* 0xff8000002c4e7808 */ /* 0x000fe20006800000 */
[----:B------:R-:W-:Y:S01]  /*7720*/  MUFU.EX2 R34, R34 ;  /* 0x0000002200227308 */ /* 0x000fe20000000800 */
[----:B------:R-:W-:Y:S01]  /*7730*/  ISETP.LT.OR P4, PT, R11, 0x4a, P4 ;  /* 0x0000004a0b00780c */ /* 0x000fe20002781670 */
[--C-:B------:R-:W-:Y:S01]  /*7740*/  FFMA.FTZ R44, R120, R9, -R13.reuse ;  /* 0x00000009782c7223 */ /* 0x100fe2000001080d */
[----:B------:R-:W-:Y:S01]  /*7750*/  FMNMX.FTZ R39, R76, R37, !PT ;  /* 0x000000254c277209 */ /* 0x000fe20007810000 */
[----:B------:R-:W-:Y:S01]  /*7760*/  FFMA.FTZ R120, R144, R9, -R13 ;  /* 0x0000000990787223 */ /* 0x000fe2000001080d */
[----:B------:R-:W-:Y:S02]  /*7770*/  ISETP.GT.AND P3, PT, R15, 0x51, P1 ;  /* 0x000000510f00780c */ /* 0x000fe40000f64270 */
[----:B------:R-:W-:Y:S01]  /*7780*/  ISETP.LT.OR P2, PT, R11, 0x51, P2 ;  /* 0x000000510b00780c */ /* 0x000fe20001741670 */
[----:B------:R1:W-:Y:S01]  /*7790*/  MUFU.EX2 R37, R43 ;  /* 0x0000002b00257308 */ /* 0x0003e20000000800 */
[----:B------:R-:W-:-:S02]  /*77a0*/  FSEL R80, R45, -INF , !P4 ;  /* 0xff8000002d507808 */ /* 0x000fc40006000000 */
[----:B------:R-:W-:Y:S02]  /*77b0*/  FMNMX.FTZ R39, R78, R39, !PT ;  /* 0x000000274e277209 */ /* 0x000fe40007810000 */
[----:B------:R-:W-:Y:S02]  /*77c0*/  ISETP.GT.AND P5, PT, R15, 0x58, P1 ;  /* 0x000000580f00780c */ /* 0x000fe40000fa4270 */
[----:B------:R-:W-:Y:S01]  /*77d0*/  FSEL R41, R46, -INF , !P2 ;  /* 0xff8000002e297808 */ /* 0x000fe20005000000 */
[----:B------:R-:W-:Y:S01]  /*77e0*/  FFMA.FTZ R46, R52, R9, -R13 ;  /* 0x00000009342e7223 */ /* 0x000fe2000001080d */
[----:B------:R-:W-:Y:S01]  /*77f0*/  ISETP.LT.OR P3, PT, R11, 0x52, P3 ;  /* 0x000000520b00780c */ /* 0x000fe20001f61670 */
[----:B------:R-:W-:Y:S01]  /*7800*/  MUFU.EX2 R36, R36 ;  /* 0x0000002400247308 */ /* 0x000fe20000000800 */
[----:B0-----:R-:W-:Y:S02]  /*7810*/  FMNMX.FTZ R6, R80, R39, !PT ;  /* 0x0000002750067209 */ /* 0x001fe40007810000 */
[----:B------:R-:W-:-:S02]  /*7820*/  ISETP.GT.AND P4, PT, R15, 0x59, P1 ;  /* 0x000000590f00780c */ /* 0x000fc40000f84270 */
[----:B------:R-:W-:Y:S02]  /*7830*/  ISETP.LT.OR P5, PT, R11, 0x59, P5 ;  /* 0x000000590b00780c */ /* 0x000fe40002fa1670 */
[----:B------:R-:W-:Y:S01]  /*7840*/  FSEL R82, R47, -INF , !P3 ;  /* 0xff8000002f527808 */ /* 0x000fe20005800000 */
[----:B------:R-:W-:Y:S01]  /*7850*/  MUFU.EX2 R40, R40 ;  /* 0x0000002800287308 */ /* 0x000fe20000000800 */
[----:B------:R-:W-:Y:S01]  /*7860*/  FMNMX.FTZ R39, R41, R6, !PT ;  /* 0x0000000629277209 */ /* 0x000fe20007810000 */
[-CC-:B------:R-:W-:Y:S01]  /*7870*/  FFMA.FTZ R47, R142, R9.reuse, -R13.reuse ;  /* 0x000000098e2f7223 */ /* 0x180fe2000001080d */
[----:B------:R-:W-:Y:S02]  /*7880*/  ISETP.GT.AND P2, PT, R15, 0x60, P1 ;  /* 0x000000600f00780c */ /* 0x000fe40000f44270 */
[----:B------:R-:W-:Y:S01]  /*7890*/  FSEL R84, R48, -INF , !P5 ;  /* 0xff80000030547808 */ /* 0x000fe20006800000 */
[----:B------:R-:W-:Y:S01]  /*78a0*/  FFMA.FTZ R48, R86, R9, -R13 ;  /* 0x0000000956307223 */ /* 0x000fe2000001080d */
[----:B------:R-:W-:Y:S01]  /*78b0*/  ISETP.LT.OR P4, PT, R11, 0x5a, P4 ;  /* 0x0000005a0b00780c */ /* 0x000fe20002781670 */
[----:B------:R-:W-:Y:S01]  /*78c0*/  MUFU.EX2 R42, R42 ;  /* 0x0000002a002a7308 */ /* 0x000fe20000000800 */
[----:B-1----:R-:W-:-:S02]  /*78d0*/  FMNMX.FTZ R43, R82, R39, !PT ;  /* 0x00000027522b7209 */ /* 0x002fc40007810000 */
[----:B------:R-:W-:Y:S02]  /*78e0*/  ISETP.GT.AND P3, PT, R15, 0x61, P1 ;  /* 0x000000610f00780c */ /* 0x000fe40000f64270 */
[----:B------:R-:W-:Y:S02]  /*78f0*/  ISETP.LT.OR P2, PT, R11, 0x61, P2 ;  /* 0x000000610b00780c */ /* 0x000fe40001741670 */
[----:B------:R-:W-:Y:S01]  /*7900*/  FSEL R55, R49, -INF , !P4 ;  /* 0xff80000031377808 */ /* 0x000fe20006000000 */
[----:B------:R-:W-:Y:S01]  /*7910*/  MUFU.EX2 R44, R44 ;  /* 0x0000002c002c7308 */ /* 0x000fe20000000800 */
[----:B------:R-:W-:Y:S01]  /*7920*/  FMNMX.FTZ R6, R84, R43, !PT ;  /* 0x0000002b54067209 */ /* 0x000fe20007810000 */
[-CC-:B------:R-:W-:Y:S01]  /*7930*/  FFMA.FTZ R49, R148, R9.reuse, -R13.reuse ;  /* 0x0000000994317223 */ /* 0x180fe2000001080d */
[----:B------:R-:W-:Y:S02]  /*7940*/  ISETP.GT.AND P5, PT, R15, 0x68, P1 ;  /* 0x000000680f00780c */ /* 0x000fe40000fa4270 */
[----:B------:R-:W-:Y:S01]  /*7950*/  FSEL R57, R50, -INF , !P2 ;  /* 0xff80000032397808 */ /* 0x000fe20005000000 */
[-CC-:B------:R-:W-:Y:S01]  /*7960*/  FFMA.FTZ R50, R124, R9.reuse, -R13.reuse ;  /* 0x000000097c327223 */ /* 0x180fe2000001080d */
[----:B------:R-:W-:Y:S01]  /*7970*/  ISETP.LT.OR P3, PT, R11, 0x62, P3 ;  /* 0x000000620b00780c */ /* 0x000fe20001f61670 */
[----:B------:R0:W-:Y:S01]  /*7980*/  MUFU.EX2 R39, R122 ;  /* 0x0000007a00277308 */ /* 0x0001e20000000800 */
[----:B------:R-:W-:Y:S01]  /*7990*/  FMNMX.FTZ R6, R55, R6, !PT ;  /* 0x0000000637067209 */ /* 0x000fe20007810000 */
[----:B------:R-:W-:Y:S01]  /*79a0*/  FFMA.FTZ R124, R136, R9, -R13 ;  /* 0x00000009887c7223 */ /* 0x000fe2000001080d */
[----:B------:R-:W-:-:S02]  /*79b0*/  ISETP.GT.AND P4, PT, R15, 0x69, P1 ;  /* 0x000000690f00780c */ /* 0x000fc40000f84270 */
[----:B------:R-:W-:Y:S02]  /*79c0*/  ISETP.LT.OR P5, PT, R11, 0x69, P5 ;  /* 0x000000690b00780c */ /* 0x000fe40002fa1670 */
[----:B------:R-:W-:Y:S01]  /*79d0*/  FSEL R63, R51, -INF , !P3 ;  /* 0xff800000333f7808 */ /* 0x000fe20005800000 */
[----:B------:R-:W-:Y:S01]  /*79e0*/  MUFU.EX2 R46, R46 ;  /* 0x0000002e002e7308 */ /* 0x000fe20000000800 */
[----:B------:R-:W-:Y:S01]  /*79f0*/  FMNMX.FTZ R6, R57, R6, !PT ;  /* 0x0000000639067209 */ /* 0x000fe20007810000 */
[-CC-:B------:R-:W-:Y:S01]  /*7a00*/  FFMA.FTZ R51, R132, R9.reuse, -R13.reuse ;  /* 0x0000000984337223 */ /* 0x180fe2000001080d */
[----:B------:R-:W-:Y:S01]  /*7a10*/  ISETP.GT.AND P2, PT, R15, 0x70, P1 ;  /* 0x000000700f00780c */ /* 0x000fe20000f44270 */
[----:B0-----:R-:W-:Y:S01]  /*7a20*/  FFMA.FTZ R122, R140, R9, -R13 ;  /* 0x000000098c7a7223 */ /* 0x001fe2000001080d */
[----:B------:R-:W-:Y:S02]  /*7a30*/  FSEL R52, R53, -INF , !P5 ;  /* 0xff80000035347808 */ /* 0x000fe40006800000 */
        /* <DEDUP_REMOVED lines=8> */
[C---:B------:R-:W-:Y:S02]  /*7ac0*/  ISETP.GT.AND P5, PT, R15.reuse, 0x78, P1 ;  /* 0x000000780f00780c */ /* 0x040fe40000fa4270 */
[----:B------:R-:W-:Y:S01]  /*7ad0*/  ISETP.GT.AND P1, PT, R15, 0x79, P1 ;  /* 0x000000790f00780c */ /* 0x000fe20000f24270 */
[----:B------:R-:W-:Y:S01]  /*7ae0*/  FFMA.FTZ R15, R56, R9, -R13 ;  /* 0x00000009380f7223 */ /* 0x000fe2000001080d */
[----:B------:R-:W-:Y:S01]  /*7af0*/  ISETP.LT.OR P3, PT, R11, 0x72, P3 ;  /* 0x000000720b00780c */ /* 0x000fe20001f61670 */
[----:B------:R-:W-:Y:S01]  /*7b00*/  MUFU.EX2 R128, R128 ;  /* 0x0000008000807308 */ /* 0x000fe20000000800 */
[----:B------:R-:W-:-:S02]  /*7b10*/  FSEL R56, R59, -INF , !P2 ;  /* 0xff8000003b387808 */ /* 0x000fc40005000000 */
[----:B------:R-:W-:Y:S02]  /*7b20*/  FMNMX.FTZ R43, R54, R43, !PT ;  /* 0x0000002b362b7209 */ /* 0x000fe40007810000 */
[C---:B------:R-:W-:Y:S02]  /*7b30*/  ISETP.LT.OR P5, PT, R11.reuse, 0x79, P5 ;  /* 0x000000790b00780c */ /* 0x040fe40002fa1670 */
[----:B------:R-:W-:Y:S01]  /*7b40*/  FSEL R60, R60, -INF , !P3 ;  /* 0xff8000003c3c7808 */ /* 0x000fe20005800000 */
[----:B------:R-:W-:Y:S01]  /*7b50*/  MUFU.EX2 R15, R15 ;  /* 0x0000000f000f7308 */ /* 0x000fe20000000800 */
[----:B------:R-:W-:Y:S02]  /*7b60*/  FMNMX.FTZ R43, R56, R43, !PT ;  /* 0x0000002b382b7209 */ /* 0x000fe40007810000 */
[----:B------:R-:W-:Y:S02]  /*7b70*/  ISETP.LT.OR P1, PT, R11, 0x7a, P1 ;  /* 0x0000007a0b00780c */ /* 0x000fe40000f21670 */
[----:B------:R-:W-:-:S02]  /*7b80*/  FSEL R86, R61, -INF , !P5 ;  /* 0xff8000003d567808 */ /* 0x000fc40006800000 */
[----:B------:R-:W-:Y:S01]  /*7b90*/  FMNMX.FTZ R11, R60, R43, !PT ;  /* 0x0000002b3c0b7209 */ /* 0x000fe20007810000 */
[----:B------:R-:W-:Y:S01]  /*7ba0*/  MUFU.EX2 R130, R130 ;  /* 0x0000008200827308 */ /* 0x000fe20000000800 */
[----:B------:R-:W-:Y:S02]  /*7bb0*/  FSEL R62, R62, -INF , !P1 ;  /* 0xff8000003e3e7808 */ /* 0x000fe40004800000 */
[----:B------:R-:W-:Y:S02]  /*7bc0*/  FMNMX.FTZ R11, R86, R11, !PT ;  /* 0x0000000b560b7209 */ /* 0x000fe40007810000 */
[----:B------:R-:W-:Y:S02]  /*7bd0*/  FSEL R59, R12, RZ, P6 ;  /* 0x000000ff0c3b7208 */ /* 0x000fe40003000000 */
[----:B------:R-:W-:Y:S01]  /*7be0*/  FMNMX.FTZ R6, R62, R11, !PT ;  /* 0x0000000b3e067209 */ /* 0x000fe20007810000 */
[----:B------:R0:W-:Y:S01]  /*7bf0*/  MUFU.EX2 R43, R58 ;  /* 0x0000003a002b7308 */ /* 0x0001e20000000800 */
[-CC-:B------:R-:W-:Y:S01]  /*7c00*/  FFMA.FTZ R11, R126, R9.reuse, -R13.reuse ;  /* 0x000000097e0b7223 */ /* 0x180fe2000001080d */
[----:B------:R-:W-:Y:S01]  /*7c10*/  FADD.FTZ R4, -R59, R4 ;  /* 0x000000043b047221 */ /* 0x000fe20000010100 */
[-C--:B------:R-:W-:Y:S01]  /*7c20*/  FFMA.FTZ R126, R138, R9.reuse, -R13 ;  /* 0x000000098a7e7223 */ /* 0x080fe2000001080d */
[----:B------:R-:W1:Y:S02]  /*7c30*/  SHFL.BFLY PT, R45, R6, 0x2, 0x1f ;  /* 0x0c401f00062d7f89 */ /* 0x000e6400000e0000 */
[----:B------:R-:W-:-:S02]  /*7c40*/  FMUL.FTZ R4, R4, R9 ;  /* 0x0000000904047220 */ /* 0x000fc40000410000 */
[----:B------:R-:W-:Y:S08]  /*7c50*/  MUFU.EX2 R11, R11 ;  /* 0x0000000b000b7308 */ /* 0x000ff00000000800 */
[----:B------:R-:W2:Y:S08]  /*7c60*/  MUFU.EX2 R4, R4 ;  /* 0x0000000400047308 */ /* 0x000eb00000000800 */
[----:B------:R-:W-:Y:S01]  /*7c70*/  MUFU.EX2 R51, R51 ;  /* 0x0000003300337308 */ /* 0x000fe20000000800 */
[----:B-1----:R-:W-:Y:S01]  /*7c80*/  FMNMX.FTZ R53, R6, R45, !PT ;  /* 0x0000002d06357209 */ /* 0x002fe20007810000 */
[-CC-:B------:R-:W-:Y:S01]  /*7c90*/  FFMA.FTZ R45, R146, R9.reuse, -R13.reuse ;  /* 0x00000009922d7223 */ /* 0x180fe2000001080d */
[----:B------:R-:W-:-:S05]  /*7ca0*/  FFMA.FTZ R13, R134, R9, -R13 ;  /* 0x00000009860d7223 */ /* 0x000fca000001080d */
[----:B------:R-:W-:Y:S01]  /*7cb0*/  MUFU.EX2 R124, R124 ;  /* 0x0000007c007c7308 */ /* 0x000fe20000000800 */
[----:B------:R-:W1:Y:S07]  /*7cc0*/  SHFL.BFLY PT, R6, R53, 0x1, 0x1f ;  /* 0x0c201f0035067f89 */ /* 0x000e6e00000e0000 */
[----:B------:R-:W-:Y:S08]  /*7cd0*/  MUFU.EX2 R49, R49 ;  /* 0x0000003100317308 */ /* 0x000ff00000000800 */
[----:B------:R-:W-:Y:S08]  /*7ce0*/  MUFU.EX2 R126, R126 ;  /* 0x0000007e007e7308 */ /* 0x000ff00000000800 */
[----:B------:R-:W-:Y:S01]  /*7cf0*/  MUFU.EX2 R47, R47 ;  /* 0x0000002f002f7308 */ /* 0x000fe20000000800 */
[----:B-1----:R-:W-:-:S04]  /*7d00*/  FMNMX.FTZ R6, R53, R6, !PT ;  /* 0x0000000635067209 */ /* 0x002fc80007810000 */
[C---:B------:R-:W-:Y:S01]  /*7d10*/  FSETP.NEU.FTZ.AND P1, PT, R6.reuse, -INF , PT ;  /* 0xff8000000600780b */ /* 0x040fe20003f3d000 */
[----:B------:R-:W-:Y:S02]  /*7d20*/  FMUL.FTZ R53, R6, R9 ;  /* 0x0000000906357220 */ /* 0x000fe40000410000 */
[----:B------:R-:W-:Y:S03]  /*7d30*/  MUFU.EX2 R120, R120 ;  /* 0x0000007800787308 */ /* 0x000fe60000000800 */
[----:B------:R-:W-:-:S05]  /*7d40*/  FSEL R53, R53, RZ, P1 ;  /* 0x000000ff35357208 */ /* 0x000fca0000800000 */
[-CC-:B------:R-:W-:Y:S01]  /*7d50*/  FFMA.FTZ R151, R8, R9.reuse, -R53.reuse ;  /* 0x0000000908977223 */ /* 0x180fe20000010835 */
[-CC-:B------:R-:W-:Y:S01]  /*7d60*/  FFMA.FTZ R8, R10, R9.reuse, -R53.reuse ;  /* 0x000000090a087223 */ /* 0x180fe20000010835 */
[-CC-:B------:R-:W-:Y:S01]  /*7d70*/  FFMA.FTZ R10, R20, R9.reuse, -R53.reuse ;  /* 0x00000009140a7223 */ /* 0x180fe20000010835 */
[-CC-:B------:R-:W-:Y:S01]  /*7d80*/  FFMA.FTZ R20, R30, R9.reuse, -R53.reuse ;  /* 0x000000091e147223 */ /* 0x180fe20000010835 */
[----:B------:R-:W-:Y:S01]  /*7d90*/  FSEL R30, R6, RZ, P1 ;  /* 0x000000ff061e7208 */ /* 0x000fe20000800000 */
[-CC-:B0-----:R-:W-:Y:S01]  /*7da0*/  FFMA.FTZ R58, R64, R9.reuse, -R53.reuse ;  /* 0x00000009403a7223 */ /* 0x181fe20000010835 */
[-CC-:B------:R-:W-:Y:S01]  /*7db0*/  FFMA.FTZ R149, R7, R9.reuse, -R53.reuse ;  /* 0x0000000907957223 */ /* 0x180fe20000010835 */
[----:B------:R-:W-:Y:S01]  /*7dc0*/  MUFU.EX2 R151, R151 ;  /* 0x0000009700977308 */ /* 0x000fe20000000800 */
[-C--:B------:R-:W-:Y:S01]  /*7dd0*/  FFMA.FTZ R145, R14, R9.reuse, -R53 ;  /* 0x000000090e917223 */ /* 0x080fe20000010835 */
[----:B------:R-:W-:Y:S01]  /*7de0*/  FADD.FTZ R30, -R30, R3 ;  /* 0x000000031e1e7221 */ /* 0x000fe20000010100 */
[----:B--2---:R-:W-:Y:S01]  /*7df0*/  FFMA.FTZ R7, R4, R2, R21 ;  /* 0x0000000204077223 */ /* 0x004fe20000010015 */
[-CC-:B------:R-:W-:Y:S01]  /*7e00*/  FFMA.FTZ R147, R24, R9.reuse, -R53.reuse ;  /* 0x0000000918937223 */ /* 0x180fe20000010835 */
[-C--:B------:R-:W-:Y:S01]  /*7e10*/  FFMA.FTZ R14, R25, R9.reuse, -R53 ;  /* 0x00000009190e7223 */ /* 0x080fe20000010835 */
[-C--:B------:R-:W-:Y:S01]  /*7e20*/  FMUL.FTZ R3, R30, R9.reuse ;  /* 0x000000091e037220 */ /* 0x080fe20000410000 */
[----:B------:R-:W-:Y:S01]  /*7e30*/  FADD.FTZ R7, R26, R7 ;  /* 0x000000071a077221 */ /* 0x000fe20000010000 */
[----:B------:R-:W-:Y:S01]  /*7e40*/  MUFU.EX2 R58, R58 ;  /* 0x0000003a003a7308 */ /* 0x000fe20000000800 */
[-CC-:B------:R-:W-:Y:S01]  /*7e50*/  FFMA.FTZ R141, R28, R9.reuse, -R53.reuse ;  /* 0x000000091c8d7223 */ /* 0x180fe20000010835 */
[-C--:B------:R-:W-:Y:S01]  /*7e60*/  FFMA.FTZ R143, R32, R9.reuse, -R53 ;  /* 0x00000009208f7223 */ /* 0x080fe20000010835 */
[----:B------:R-:W-:Y:S01]  /*7e70*/  FADD.FTZ R2, R150, R7 ;  /* 0x0000000796027221 */ /* 0x000fe20000010000 */
[-CC-:B------:R-:W-:Y:S01]  /*7e80*/  FFMA.FTZ R24, R66, R9.reuse, -R53.reuse ;  /* 0x0000000942187223 */ /* 0x180fe20000010835 */
[-CC-:B------:R-:W-:Y:S01]  /*7e90*/  FFMA.FTZ R137, R68, R9.reuse, -R53.reuse ;  /* 0x0000000944897223 */ /* 0x180fe20000010835 */
[-CC-:B------:R-:W-:Y:S01]  /*7ea0*/  FFMA.FTZ R28, R38, R9.reuse, -R53.reuse ;  /* 0x00000009261c7223 */ /* 0x180fe20000010835 */
[----:B------:R-:W-:Y:S01]  /*7eb0*/  FADD.FTZ R2, R29, R2 ;  /* 0x000000021d027221 */ /* 0x000fe20000010000 */
        /* <DEDUP_REMOVED lines=20> */
[-CC-:B------:R-:W-:Y:S01]  /*8000*/  FFMA.FTZ R123, R86, R9.reuse, -R53.reuse ;  /* 0x00000009567b7223 */ /* 0x180fe20000010835 */
[----:B------:R-:W-:-:S03]  /*8010*/  FFMA.FTZ R56, R62, R9, -R53 ;  /* 0x000000093e387223 */ /* 0x000fc60000010835 */
[----:B------:R-:W0:Y:S01]  /*8020*/  MUFU.EX2 R145, R145 ;  /* 0x0000009100917308 */ /* 0x000e220000000800 */
[----:B-1----:R-:W-:-:S04]  /*8030*/  FADD.FTZ R0, R149, R0 ;  /* 0x0000000095007221 */ /* 0x002fc80000010000 */
[----:B------:R-:W-:-:S03]  /*8040*/  FADD.FTZ R7, R151, R0 ;  /* 0x0000000097077221 */ /* 0x000fc60000010000 */
[----:B------:R-:W1:Y:S01]  /*8050*/  MUFU.EX2 R10, R10 ;  /* 0x0000000a000a7308 */ /* 0x000e620000000800 */
[----:B--2---:R-:W-:Y:S01]  /*8060*/  FADD.FTZ R0, R8, R7 ;  /* 0x0000000708007221 */ /* 0x004fe20000010000 */
[----:B------:R-:W-:-:S06]  /*8070*/  FADD.FTZ R7, R27, R2 ;  /* 0x000000021b077221 */ /* 0x000fcc0000010000 */
        /* <DEDUP_REMOVED lines=86> */
.L_x_13996:
        /* <DEDUP_REMOVED lines=75> */
.L_x_13978:
        /* <DEDUP_REMOVED lines=23> */
.L_x_13999:
[----:B------:R-:W-:Y:S02]  /*8c00*/  ULDC UR11, c[0x0][0x9e4] ;  /* 0x00027900000b7ab9 */ /* 0x000fe40000000800 */
[----:B------:R-:W-:-:S11]  /*8c10*/  UISETP.NE.AND UP0, UPT, UR11, 0x1, UPT ;  /* 0x000000010b00788c */ /* 0x000fd6000bf05270 */
[----:B------:R-:W-:Y:S02]  /*8c20*/  @UP0 ULDC.64 UR14, c[0x0][0x9e8] ;  /* 0x00027a00000e0ab9 */ /* 0x000fe40000000a00 */
[----:B------:R-:W-:-:S04]  /*8c30*/  UIMAD.WIDE.U32 UR6, UR10, UR14, URZ ;  /* 0x0000000e0a0672a5 */ /* 0x000fc8000f8e003f */
[----:B------:R-:W-:-:S12]  /*8c40*/  @UP0 USHF.R.U32.HI UR10, URZ, UR15, UR7 ;  /* 0x0000000f3f0a0299 */ /* 0x000fd80008011607 */
.L_x_14000:
[----:B------:R-:W-:-:S04]  /*8c50*/  UIMAD UR10, UR10, UR11, URZ ;  /* 0x0000000b0a0a72a4 */ /* 0x000fc8000f8e023f */
[----:B------:R-:W-:-:S04]  /*8c60*/  UISETP.LT.AND UP0, UPT, UR22, UR10, UPT ;  /* 0x0000000a1600728c */ /* 0x000fc8000bf01270 */
[----:B------:R-:W-:-:S12]  /*8c70*/  USEL UR22, UR22, UR10, !UP0 ;  /* 0x0000000a16167287 */ /* 0x000fd8000c000000 */
.L_x_13998:
        /* <DEDUP_REMOVED lines=12> */
[----:B------:R-:W-:-:S05]  /*8d40*/  ULDC UR21, c[0x0][0x9d8] ;  /* 0x0002760000157ab9 */ /* 0x000fca0000000800 */
.L_x_14012:
[----:B------:R-:W-:Y:S01]  /*8d50*/  ISETP.NE.AND P2, PT, RZ, UR44, PT ;  /* 0x0000002cff007c0c */ /* 0x000fe2000bf45270 */
[----:B------:R-:W-:-:S04]  /*8d60*/  UISETP.NE.AND UP0, UPT, UR23, 0x1, UPT ;  /* 0x000000011700788c */ /* 0x000fc8000bf05270 */
[----:B------:R-:W-:-:S04]  /*8d70*/  USEL UR47, URZ, 0x1, UP0 ;  /* 0x000000013f2f7887 */ /* 0x000fc80008000000 */
[----:B------:R-:W-:-:S04]  /*8d80*/  ULOP3.LUT UR47, UR24, UR47, URZ, 0x3c, !UPT ;  /* 0x0000002f182f7292 */ /* 0x000fc8000f8e3c3f */
[----:B------:R-:W-:Y:S08]  /*8d90*/  @P2 BRA `(.L_x_14002) ;  /* 0x0000000000382947 */ /* 0x000ff00003800000 */
[----:B------:R-:W-:Y:S05]  /*8da0*/  @!P0 BRA `(.L_x_14003) ;  /* 0x0000000000048947 */ /* 0x000fea0003800000 */
[----:B------:R-:W-:Y:S01]  /*8db0*/  BPT.TRAP 0x1 ;  /* 0x000000040000795c */ /* 0x000fe20000300000 */
.L_x_14003:
        /* <DEDUP_REMOVED lines=9> */
.L_x_14004:
[----:B-1----:R-:W-:Y:S05]  /*8e50*/  @P1 BRA `(.L_x_14002) ;  /* 0x0000000000081947 */ /* 0x002fea0003800000 */
[----:B------:R-:W1:Y:S02]  /*8e60*/  SYNCS.PHASECHK.TRANS64.TRYWAIT P1, [UR6+0x16830], R6 ;  /* 0x01683006ff0075a7 */ /* 0x000e640008020146 */
[----:B-1----:R-:W-:Y:S05]  /*8e70*/  @!P1 BRA `(.L_x_14005) ;  /* 0x000000d800f09947 */ /* 0x002fea0003800000 */
.L_x_14002:
        /* <DEDUP_REMOVED lines=28> */
.L_x_14007:
[----:B------:R-:W-:Y:S01]  /*9040*/  ULEA UR6, UR23, UR45, 0x3 ;  /* 0x0000002d17067291 */ /* 0x000fe2000f8e183f */
[----:B------:R-:W-:-:S05]  /*9050*/  IMAD.U32 R6, RZ, RZ, UR24 ;  /* 0x00000018ff067e24 */ /* 0x000fca000f8e00ff */
[----:B------:R-:W-:-:S04]  /*9060*/  SHF.L.U32 R6, R6, 0x1f, RZ ;  /* 0x0000001f06067819 */ /* 0x000fc800000006ff */
[----:B------:R0:W1:Y:S01]  /*9070*/  SYNCS.PHASECHK.TRANS64.TRYWAIT P1, [UR6+0x16850], R6 ;  /* 0x01685006ff0075a7 */ /* 0x0000620008020146 */
[----:B------:R-:W-:Y:S05]  /*9080*/  @!P0 BRA `(.L_x_14008) ;  /* 0x0000000000048947 */ /* 0x000fea0003800000 */
[----:B------:R-:W-:Y:S01]  /*9090*/  BPT.TRAP 0x1 ;  /* 0x000000040000795c */ /* 0x000fe20000300000 */
.L_x_14008:
[----:B-1----:R-:W-:Y:S05]  /*90a0*/  @P1 BRA `(.L_x_14006) ;  /* 0x0000000000081947 */ /* 0x002fea0003800000 */
[----:B------:R-:W1:Y:S02]  /*90b0*/  SYNCS.PHASECHK.TRANS64.TRYWAIT P1, [UR6+0x16850], R6 ;  /* 0x01685006ff0075a7 */ /* 0x000e640008020146 */
[----:B-1----:R-:W-:Y:S05]  /*90c0*/  @!P1 BRA `(.L_x_14009) ;  /* 0x000000d800749947 */ /* 0x002fea0003800000 */
.L_x_14006:
        /* <DEDUP_REMOVED lines=51> */
.L_x_14010:
        /* <DEDUP_REMOVED lines=146> */
[----:B------:R-:W0:Y:S01]  /*9d20*/  MUFU.TANH R150, R150 ;  /* 0x0000009600967308 */ /* 0x000e220000002400 */
[----:B---3--:R-:W-:-:S07]  /*9d30*/  FMNMX.FTZ R11, R60, R11, !PT ;  /* 0x0000000b3c0b7209 */ /* 0x008fce0007810000 */
[----:B------:R-:W2:Y:S01]  /*9d40*/  MUFU.TANH R13, R13 ;  /* 0x0000000d000d7308 */ /* 0x000ea20000002400 */
[----:B-1----:R-:W-:-:S07]  /*9d50*/  FMNMX.FTZ R11, R62, R11, !PT ;  /* 0x0000000b3e0b7209 */ /* 0x002fce0007810000 */
[----:B------:R-:W1:Y:S01]  /*9d60*/  MUFU.TANH R64, R64 ;  /* 0x0000004000407308 */ /* 0x000e620000002400 */
[----:B0-----:R-:W-:Y:S02]  /*9d70*/  FMNMX.FTZ R6, R150, R9, !PT ;  /* 0x0000000996067209 */ /* 0x001fe40007810000 */
[----:B------:R-:W0:Y:S05]  /*9d80*/  LDC R9, c[0x0][0x988] ;  /* 0x00026200ff097b82 */ /* 0x000e2a0000000800 */
[----:B------:R-:W3:Y:S01]  /*9d90*/  MUFU.TANH R66, R66 ;  /* 0x0000004200427308 */ /* 0x000ee20000002400 */
[----:B--2---:R-:W-:-:S07]  /*9da0*/  FMNMX.FTZ R6, R13, R6, !PT ;  /* 0x000000060d067209 */ /* 0x004fce0007810000 */
[----:B------:R-:W2:Y:S01]  /*9db0*/  MUFU.TANH R15, R15 ;  /* 0x0000000f000f7308 */ /* 0x000ea20000002400 */
[----:B-1----:R-:W-:-:S07]  /*9dc0*/  FMNMX.FTZ R11, R64, R11, !PT ;  /* 0x0000000b400b7209 */ /* 0x002fce0007810000 */
[----:B------:R-:W1:Y:S01]  /*9dd0*/  MUFU.TANH R21, R21 ;  /* 0x0000001500157308 */ /* 0x000e620000002400 */
[----:B---3--:R-:W-:-:S07]  /*9de0*/  FMNMX.FTZ R11, R66, R11, !PT ;  /* 0x0000000b420b7209 */ /* 0x008fce0007810000 */
        /* <DEDUP_REMOVED lines=35> */
[----:B---3--:R-:W-:-:S05]  /*a020*/  FMNMX.FTZ R33, R69, R6, !PT ;  /* 0x0000000645217209 */ /* 0x008fca0007810000 */
[----:B------:R-:W3:Y:S01]  /*a030*/  SHFL.BFLY PT, R6, R33, 0x2, 0x1f ;  /* 0x0c401f0021067f89 */ /* 0x000ee200000e0000 */
[----:B--2---:R-:W-:-:S04]  /*a040*/  FMNMX.FTZ R11, R84, R11, !PT ;  /* 0x0000000b540b7209 */ /* 0x004fc80007810000 */
[----:B-1----:R-:W-:-:S05]  /*a050*/  FMNMX.FTZ R11, R86, R11, !PT ;  /* 0x0000000b560b7209 */ /* 0x002fca0007810000 */
[----:B------:R-:W1:Y:S01]  /*a060*/  SHFL.BFLY PT, R12, R11, 0x2, 0x1f ;  /* 0x0c401f000b0c7f89 */ /* 0x000e6200000e0000 */
[----:B---3--:R-:W-:Y:S02]  /*a070*/  FMNMX.FTZ R35, R33, R6, !PT ;  /* 0x0000000621237209 */ /* 0x008fe40007810000 */
[----:B-1----:R-:W-:-:S03]  /*a080*/  FMNMX.FTZ R37, R11, R12, !PT ;  /* 0x0000000c0b257209 */ /* 0x002fc60007810000 */
[----:B------:R-:W1:Y:S04]  /*a090*/  SHFL.BFLY PT, R12, R35, 0x1, 0x1f ;  /* 0x0c201f00230c7f89 */ /* 0x000e6800000e0000 */
[----:B------:R-:W2:Y:S01]  /*a0a0*/  SHFL.BFLY PT, R6, R37, 0x1, 0x1f ;  /* 0x0c201f0025067f89 */ /* 0x000ea200000e0000 */
[----:B-1----:R-:W-:Y:S02]  /*a0b0*/  FMNMX.FTZ R12, R35, R12, !PT ;  /* 0x0000000c230c7209 */ /* 0x002fe40007810000 */
[----:B--2---:R-:W-:-:S03]  /*a0c0*/  FMNMX.FTZ R6, R37, R6, !PT ;  /* 0x0000000625067209 */ /* 0x004fc60007810000 */
[C---:B------:R-:W-:Y:S01]  /*a0d0*/  FADD.FTZ R3, -R12.reuse, R3 ;  /* 0x000000030c037221 */ /* 0x040fe20000010100 */
[----:B0-----:R-:W-:-:S03]  /*a0e0*/  FMUL.FTZ R71, R12, R9 ;  /* 0x000000090c477220 */ /* 0x001fc60000410000 */
[-C--:B------:R-:W-:Y:S01]  /*a0f0*/  FMUL.FTZ R41, R3, R9.reuse ;  /* 0x0000000903297220 */ /* 0x080fe20000410000 */
[----:B------:R-:W-:Y:S01]  /*a100*/  FADD.FTZ R4, -R6, R4 ;  /* 0x0000000406047221 */ /* 0x000fe20000010100 */
[-CC-:B------:R-:W-:Y:S01]  /*a110*/  FFMA.FTZ R57, R32, R9.reuse, -R71.reuse ;  /* 0x0000000920397223 */ /* 0x180fe20000010847 */
[-CC-:B------:R-:W-:Y:S01]  /*a120*/  FFMA.FTZ R39, R8, R9.reuse, -R71.reuse ;  /* 0x0000000908277223 */ /* 0x180fe20000010847 */
[----:B------:R0:W-:Y:S01]  /*a130*/  MUFU.EX2 R11, R41 ;  /* 0x00000029000b7308 */ /* 0x0001e20000000800 */
[-CC-:B------:R-:W-:Y:S01]  /*a140*/  FFMA.FTZ R32, R40, R9.reuse, -R71.reuse ;  /* 0x0000000928207223 */ /* 0x180fe20000010847 */
[-C--:B------:R-:W-:Y:S01]  /*a150*/  FMUL.FTZ R3, R4, R9.reuse ;  /* 0x0000000904037220 */ /* 0x080fe20000410000 */
[-CC-:B------:R-:W-:Y:S01]  /*a160*/  FFMA.FTZ R61, R10, R9.reuse, -R71.reuse ;  /* 0x000000090a3d7223 */ /* 0x180fe20000010847 */
[-CC-:B------:R-:W-:Y:S01]  /*a170*/  FFMA.FTZ R37, R20, R9.reuse, -R71.reuse ;  /* 0x0000000914257223 */ /* 0x180fe20000010847 */
[-CC-:B------:R-:W-:Y:S01]  /*a180*/  FFMA.FTZ R59, R24, R9.reuse, -R71.reuse ;  /* 0x00000009183b7223 */ /* 0x180fe20000010847 */
[-CC-:B------:R-:W-:Y:S01]  /*a190*/  FFMA.FTZ R35, R30, R9.reuse, -R71.reuse ;  /* 0x000000091e237223 */ /* 0x180fe20000010847 */
[-CC-:B------:R-:W-:Y:S01]  /*a1a0*/  FFMA.FTZ R33, R36, R9.reuse, -R71.reuse ;  /* 0x0000000924217223 */ /* 0x180fe20000010847 */
[----:B------:R-:W1:Y:S01]  /*a1b0*/  MUFU.EX2 R39, R39 ;  /* 0x0000002700277308 */ /* 0x000e620000000800 */
[-CC-:B0-----:R-:W-:Y:S01]  /*a1c0*/  FFMA.FTZ R41, R21, R9.reuse, -R71.reuse ;  /* 0x0000000915297223 */ /* 0x181fe20000010847 */
[-CC-:B------:R-:W-:Y:S01]  /*a1d0*/  FFMA.FTZ R21, R27, R9.reuse, -R71.reuse ;  /* 0x000000091b157223 */ /* 0x180fe20000010847 */
[-C--:B------:R-:W-:Y:S01]  /*a1e0*/  FMUL.FTZ R27, R6, R9.reuse ;  /* 0x00000009061b7220 */ /* 0x080fe20000410000 */
[-CC-:B------:R-:W-:Y:S01]  /*a1f0*/  FFMA.FTZ R36, R122, R9.reuse, -R71.reuse ;  /* 0x000000097a247223 */ /* 0x180fe20000010847 */
[-CC-:B------:R-:W-:Y:S01]  /*a200*/  FFMA.FTZ R55, R126, R9.reuse, -R71.reuse ;  /* 0x000000097e377223 */ /* 0x180fe20000010847 */
[-C--:B------:R-:W-:Y:S01]  /*a210*/  FFMA.FTZ R30, R44, R9.reuse, -R71 ;  /* 0x000000092c1e7223 */ /* 0x080fe20000010847 */
        /* <DEDUP_REMOVED lines=10> */
[----:B------:R-:W0:Y:S01]  /*a2c0*/  MUFU.EX2 R40, R40 ;  /* 0x0000002800287308 */ /* 0x000e220000000800 */
[----:B-1----:R-:W-:Y:S01]  /*a2d0*/  FFMA.FTZ R2, R11, R2, R39 ;  /* 0x000000020b027223 */ /* 0x002fe20000010027 */
[-CC-:B------:R-:W-:Y:S01]  /*a2e0*/  FFMA.FTZ R34, R128, R9.reuse, -R27.reuse ;  /* 0x0000000980227223 */ /* 0x180fe2000001081b */
[-C--:B------:R-:W-:Y:S01]  /*a2f0*/  FFMA.FTZ R143, R46, R9.reuse, -R27 ;  /* 0x000000092e8f7223 */ /* 0x080fe2000001081b */
[-C--:B------:R-:W-:Y:S01]  /*a300*/  FFMA.FTZ R53, R130, R9.reuse, -R71 ;  /* 0x0000000982357223 */ /* 0x080fe20000010847 */
[-C--:B------:R-:W-:Y:S01]  /*a310*/  FFMA.FTZ R38, R132, R9.reuse, -R27 ;  /* 0x0000000984267223 */ /* 0x080fe2000001081b */
[-CC-:B------:R-:W-:Y:S01]  /*a320*/  FFMA.FTZ R126, R29, R9.reuse, -R71.reuse ;  /* 0x000000091d7e7223 */ /* 0x180fe20000010847 */
        /* <DEDUP_REMOVED lines=18> */
[----:B-1----:R-:W-:Y:S01]  /*a450*/  FADD.FTZ R2, R61, R2 ;  /* 0x000000023d027221 */ /* 0x002fe20000010000 */
[-C--:B------:R-:W-:Y:S01]  /*a460*/  FFMA.FTZ R45, R148, R9.reuse, -R71 ;  /* 0x00000009942d7223 */ /* 0x080fe20000010847 */
[-C--:B------:R-:W-:Y:S01]  /*a470*/  FFMA.FTZ R48, R62, R9.reuse, -R27 ;  /* 0x000000093e307223 */ /* 0x080fe2000001081b */
[-C--:B------:R-:W-:Y:S01]  /*a480*/  FFMA.FTZ R10, R150, R9.reuse, -R71 ;  /* 0x00000009960a7223 */ /* 0x080fe20000010847 */
[-C--:B------:R-:W-:Y:S01]  /*a490*/  FFMA.FTZ R129, R64, R9.reuse, -R27 ;  /* 0x0000000940817223 */ /* 0x080fe2000001081b */
[-C--:B------:R-:W-:Y:S01]  /*a4a0*/  FFMA.FTZ R43, R13, R9.reuse, -R71 ;  /* 0x000000090d2b7223 */ /* 0x080fe20000010847 */
[-C--:B------:R-:W-:Y:S01]  /*a4b0*/  FFMA.FTZ R50, R66, R9.reuse, -R27 ;  /* 0x0000000942327223 */ /* 0x080fe2000001081b */
[----:B------:R-:W1:Y:S01]  /*a4c0*/  MUFU.EX2 R151, R151 ;  /* 0x0000009700977308 */ /* 0x000e620000000800 */
[----:B--2---:R-:W-:Y:S01]  /*a4d0*/  FADD.FTZ R0, R149, R0 ;  /* 0x0000000095007221 */ /* 0x004fe20000010000 */
[-C--:B------:R-:W-:Y:S01]  /*a4e0*/  FFMA.FTZ R130, R15, R9.reuse, -R71 ;  /* 0x000000090f827223 */ /* 0x080fe20000010847 */
[-CC-:B------:R-:W-:Y:S01]  /*a4f0*/  FFMA.FTZ R131, R68, R9.reuse, -R27.reuse ;  /* 0x0000000944837223 */ /* 0x180fe2000001081b */
[-C--:B------:R-:W-:Y:S01]  /*a500*/  FFMA.FTZ R52, R70, R9.reuse, -R27 ;  /* 0x0000000946347223 */ /* 0x080fe2000001081b */
[-C--:B------:R-:W-:Y:S01]  /*a510*/  FFMA.FTZ R8, R25, R9.reuse, -R71 ;  /* 0x0000000919087223 */ /* 0x080fe20000010847 */
[-CC-:B------:R-:W-:Y:S01]  /*a520*/  FFMA.FTZ R125, R72, R9.reuse, -R27.reuse ;  /* 0x00000009487d7223 */ /* 0x180fe2000001081b */
[-CC-:B------:R-:W-:Y:S01]  /*a530*/  FFMA.FTZ R54, R74, R9.reuse, -R27.reuse ;  /* 0x000000094a367223 */ /* 0x180fe2000001081b */
[----:B------:R-:W2:Y:S01]  /*a540*/  MUFU.EX2 R59, R59 ;  /* 0x0000003b003b7308 */ /* 0x000ea20000000800 */
[----:B0-----:R-:W-:Y:S01]  /*a550*/  FADD.FTZ R2, R37, R2 ;  /* 0x0000000225027221 */ /* 0x001fe20000010000 */
        /* <DEDUP_REMOVED lines=12> */
[----:B------:R-:W-:-:S02]  /*a620*/  FFMA.FTZ R60, R86, R9, -R27 ;  /* 0x00000009563c7223 */ /* 0x000fc4000001081b */
        /* <DEDUP_REMOVED lines=116> */
.L_x_14011:
        /* <DEDUP_REMOVED lines=75> */
.L_x_14001:
        /* <DEDUP_REMOVED lines=10> */
.L_x_14032:
        /* <DEDUP_REMOVED lines=9> */
.L_x_14015:
[----:B------:R-:W-:Y:S01]  /*b350*/  ULEA UR6, UR46, UR45, 0x3 ;  /* 0x0000002d2e067291 */ /* 0x000fe2000f8e183f */
[----:B------:R-:W-:-:S05]  /*b360*/  IMAD.U32 R6, RZ, RZ, UR47 ;  /* 0x0000002fff067e24 */ /* 0x000fca000f8e00ff */
[----:B------:R-:W-:-:S04]  /*b370*/  SHF.L.U32 R6, R6, 0x1f, RZ ;  /* 0x0000001f06067819 */ /* 0x000fc800000006ff */
[----:B------:R0:W1:Y:S01]  /*b380*/  SYNCS.PHASECHK.TRANS64.TRYWAIT P1, [UR6+0x16830], R6 ;  /* 0x01683006ff0075a7 */ /* 0x0000620008020146 */
[----:B------:R-:W-:Y:S05]  /*b390*/  @!P0 BRA `(.L_x_14016) ;  /* 0x0000000000048947 */ /* 0x000fea0003800000 */
[----:B------:R-:W-:Y:S01]  /*b3a0*/  BPT.TRAP 0x1 ;  /* 0x000000040000795c */ /* 0x000fe20000300000 */
.L_x_14016:
[----:B-1----:R-:W-:Y:S05]  /*b3b0*/  @P1 BRA `(.L_x_14014) ;  /* 0x0000000000081947 */ /* 0x002fea0003800000 */
[----:B------:R-:W1:Y:S02]  /*b3c0*/  SYNCS.PHASECHK.TRANS64.TRYWAIT P1, [UR6+0x16830], R6 ;  /* 0x01683006ff0075a7 */ /* 0x000e640008020146 */
[----:B-1----:R-:W-:Y:S05]  /*b3d0*/  @!P1 BRA `(.L_x_14017) ;  /* 0x000000b400c89947 */ /* 0x002fea0003800000 */
.L_x_14014:
        /* <DEDUP_REMOVED lines=25> */
.L_x_14019:
[----:B------:R-:W-:Y:S01]  /*b570*/  ULEA UR6, UR25, UR45, 0x3 ;  /* 0x0000002d19067291 */ /* 0x000fe2000f8e183f */
[----:B------:R-:W-:-:S05]  /*b580*/  IMAD.U32 R6, RZ, RZ, UR26 ;  /* 0x0000001aff067e24 */ /* 0x000fca000f8e00ff */
[----:B------:R-:W-:-:S04]  /*b590*/  SHF.L.U32 R6, R6, 0x1f, RZ ;  /* 0x0000001f06067819 */ /* 0x000fc800000006ff */
[----:B------:R0:W1:Y:S01]  /*b5a0*/  SYNCS.PHASECHK.TRANS64.TRYWAIT P1, [UR6+0x16850], R6 ;  /* 0x01685006ff0075a7 */ /* 0x0000620008020146 */
[----:B------:R-:W-:Y:S05]  /*b5b0*/  @!P0 BRA `(.L_x_14020) ;  /* 0x0000000000048947 */ /* 0x000fea0003800000 */
[----:B------:R-:W-:Y:S01]  /*b5c0*/  BPT.TRAP 0x1 ;  /* 0x000000040000795c */ /* 0x000fe20000300000 */
.L_x_14020:
[----:B-1----:R-:W-:Y:S05]  /*b5d0*/  @P1 BRA `(.L_x_14018) ;  /* 0x0000000000081947 */ /* 0x002fea0003800000 */
[----:B------:R-:W1:Y:S02]  /*b5e0*/  SYNCS.PHASECHK.TRANS64.TRYWAIT P1, [UR6+0x16850], R6 ;  /* 0x01685006ff0075a7 */ /* 0x000e640008020146 */
[----:B-1----:R-:W-:Y:S05]  /*b5f0*/  @!P1 BRA `(.L_x_14021) ;  /* 0x000000b400589947 */ /* 0x002fea0003800000 */
.L_x_14018:
        /* <DEDUP_REMOVED lines=51> */
.L_x_14022:
[----:B------:R-:W-:Y:S01]  /*b930*/  UISETP.NE.AND UP1, UPT, UR51, URZ, UPT ;  /* 0x0000003f3300728c */ /* 0x000fe2000bf25270 */
[----:B------:R-:W-:Y:S01]  /*b940*/  FMUL.FTZ R126, R64, UR24 ;  /* 0x00000018407e7c20 */ /* 0x000fe20008410000 */
[----:B------:R-:W-:Y:S02]  /*b950*/  VIADD R64, R17, UR40 ;  /* 0x0000002811407c36 */ /* 0x000fe40008000000 */
[----:B0-----:R-:W-:Y:S01]  /*b960*/  FMUL.FTZ R6, R26, UR24 ;  /* 0x000000181a067c20 */ /* 0x001fe20008410000 */
[----:B------:R-:W-:Y:S01]  /*b970*/  ULEA UR6, UR46, UR45, 0x3 ;  /* 0x0000002d2e067291 */ /* 0x000fe2000f8e183f */
[----:B------:R-:W-:Y:S01]  /*b980*/  FMUL.FTZ R26, R39, UR24 ;  /* 0x00000018271a7c20 */ /* 0x000fe20008410000 */
[----:B------:R-:W-:Y:S01]  /*b990*/  PLOP3.LUT P1, PT, PT, PT, UP1, 0x80, 0x0 ;  /* 0x000000000000781c */ /* 0x000fe20003f2f018 */
[----:B------:R-:W-:Y:S01]  /*b9a0*/  FMUL.FTZ R39, R45, UR24 ;  /* 0x000000182d277c20 */ /* 0x000fe20008410000 */
[----:B------:R-:W-:Y:S01]  /*b9b0*/  PLOP3.LUT P2, PT, PT, PT, UP1, 0x80, 0x0 ;  /* 0x000000000000781c */ /* 0x000fe20003f4f018 */
[----:B------:R-:W-:Y:S01]  /*b9c0*/  FMUL.FTZ R45, R63, UR24 ;  /* 0x000000183f2d7c20 */ /* 0x000fe20008410000 */
[----:B------:R-:W-:Y:S01]  /*b9d0*/  UIADD3 UR6, UR6, 0x16840, URZ ;  /* 0x0001684006067890 */ /* 0x000fe2000fffe03f */
[----:B------:R-:W-:Y:S01]  /*b9e0*/  IMAD.SHL.U32 R63, R5, 0x80, RZ ;  /* 0x00000080053f7824 */ /* 0x000fe200078e00ff */
[----:B------:R-:W-:Y:S01]  /*b9f0*/  @UP1 ULDC UR7, c[0x0][0x44c] ;  /* 0x0001130000071ab9 */ /* 0x000fe20000000800 */
[----:B------:R-:W-:Y:S01]  /*ba00*/  FMUL.FTZ R20, R35, UR24 ;  /* 0x0000001823147c20 */ /* 0x000fe20008410000 */
[----:B------:R-:W-:Y:S01]  /*ba10*/  FMUL.FTZ R7, R27, UR24 ;  /* 0x000000181b077c20 */ /* 0x000fe20008410000 */
[----:B------:R-:W-:Y:S01]  /*ba20*/  FMUL.FTZ R15, R28, UR24 ;  /* 0x000000181c0f7c20 */ /* 0x000fe20008410000 */
[----:B------:R-:W-:Y:S01]  /*ba30*/  FMUL.FTZ R10, R31, UR24 ;  /* 0x000000181f0a7c20 */ /* 0x000fe20008410000 */
[----:B------:R-:W-:Y:S01]  /*ba40*/  FMUL.FTZ R35, R41, UR24 ;  /* 0x0000001829237c20 */ /* 0x000fe20008410000 */
[----:B------:R-:W-:Y:S01]  /*ba50*/  UISETP.NE.AND UP0, UPT, UR50, URZ, UPT ;  /* 0x0000003f3200728c */ /* 0x000fe2000bf05270 */
        /* <DEDUP_REMOVED lines=148> */
.L_x_14025:
[----:B------:R-:W-:-:S05]  /*c3a0*/  IMAD.U32 R66, RZ, RZ, UR21 ;  /* 0x00000015ff427e24 */ /* 0x000fca000f8e00ff */
[----:B------:R-:W-:-:S13]  /*c3b0*/  ISETP.NE.AND P1, PT, R66, 0x1, PT ;  /* 0x000000014200780c */ /* 0x000fda0003f25270 */
[----:B------:R-:W1:Y:S02]  /*c3c0*/  @P1 LDC.64 R12, c[0x0][0x9e8] ;  /* 0x00027a00ff0c1b82 */ /* 0x000e640000000a00 */
[----:B-1----:R-:W-:-:S05]  /*c3d0*/  @P1 IMAD.HI.U32 R12, R65, R12, RZ ;  /* 0x0000000c410c1227 */ /* 0x002fca00078e00ff */
[----:B------:R-:W-:-:S07]  /*c3e0*/  @P1 SHF.R.U32.HI R65, RZ, R13, R12 ;  /* 0x0000000dff411219 */ /* 0x000fce000001160c */
.L_x_14026:
[----:B------:R-:W-:Y:S05]  /*c3f0*/  BSYNC B0 ;  /* 0x0000000000007941 */ /* 0x000fea0003800000 */
.L_x_14024:
[----:B------:R-:W-:-:S04]  /*c400*/  IMAD R65, R65, R66, -R63 ;  /* 0x0000004241417224 */ /* 0x000fc800078e0a3f */
[----:B------:R-:W-:-:S05]  /*c410*/  IMAD R12, R16, -0x2, R65 ;  /* 0xfffffffe100c7824 */ /* 0x000fca00078e0241 */
[----:B------:R-:W-:Y:S02]  /*c420*/  VIADDMNMX R71, R12, R66, R71, PT ;  /* 0x000000420c477246 */ /* 0x000fe40003800147 */
[----:B------:R-:W-:-:S07]  /*c430*/  VIMNMX R73, R73, R12, !PT ;  /* 0x0000000c49497248 */ /* 0x000fce0007fe0100 */
.L_x_14023:
        /* <DEDUP_REMOVED lines=116> */
.L_x_14029:
[----:B------:R-:W-:-:S05]  /*cb80*/  IMAD.U32 R21, RZ, RZ, UR21 ;  /* 0x00000015ff157e24 */ /* 0x000fca000f8e00ff */
[----:B------:R-:W-:-:S13]  /*cb90*/  ISETP.NE.AND P2, PT, R21, 0x1, PT ;  /* 0x000000011500780c */ /* 0x000fda0003f45270 */
[----:B------:R-:W0:Y:S02]  /*cba0*/  @P2 LDC.64 R12, c[0x0][0x9e8] ;  /* 0x00027a00ff0c2b82 */ /* 0x000e240000000a00 */
[----:B0-----:R-:W-:-:S05]  /*cbb0*/  @P2 IMAD.HI.U32 R12, R9, R12, RZ ;  /* 0x0000000c090c2227 */ /* 0x001fca00078e00ff */
[----:B------:R-:W-:-:S07]  /*cbc0*/  @P2 SHF.R.U32.HI R9, RZ, R13, R12 ;  /* 0x0000000dff092219 */ /* 0x000fce000001160c */
.L_x_14030:
[----:B------:R-:W-:Y:S05]  /*cbd0*/  BSYNC B0 ;  /* 0x0000000000007941 */ /* 0x000fea0003800000 */
.L_x_14028:
[----:B------:R-:W-:-:S04]  /*cbe0*/  IMAD R9, R9, R21, -R63 ;  /* 0x0000001509097224 */ /* 0x000fc800078e0a3f */
[----:B------:R-:W-:-:S05]  /*cbf0*/  IMAD R12, R16, -0x2, R9 ;  /* 0xfffffffe100c7824 */ /* 0x000fca00078e0209 */
[----:B------:R-:W-:Y:S02]  /*cc00*/  VIADDMNMX R11, R12, R21, R11, PT ;  /* 0x000000150c0b7246 */ /* 0x000fe4000380010b */
[----:B------:R-:W-:-:S07]  /*cc10*/  VIMNMX R15, R15, R12, !PT ;  /* 0x0000000c0f0f7248 */ /* 0x000fce0007fe0100 */
.L_x_14027:
        /* <DEDUP_REMOVED lines=92> */
[----:B------:R-:W-:Y:S01]  /*d1e0*/  ISETP.GT.AND P5, PT, R15, 0x38, P1 ;  /* 0x000000380f00780c */ /* 0x000fe20000fa4270 */
        /* <DEDUP_REMOVED lines=284> */
.L_x_14031:
        /* <DEDUP_REMOVED lines=75> */
.L_x_14013:
[----:B------:R-:W-:Y:S06]  /*e860*/  BAR.ARV 0x8, 0x200 ;  /* 0x0208000000007b1d */ /* 0x000fec0000002000 */
[----:B------:R-:W-:Y:S05]  /*e870*/  @!P0 BRA `(.L_x_14033) ;  /* 0x0000000000048947 */ /* 0x000fea0003800000 */
[----:B------:R-:W-:Y:S01]  /*e880*/  BPT.TRAP 0x1 ;  /* 0x000000040000795c */ /* 0x000fe20000300000 */
.L_x_14033:
[----:B------:R-:W-:Y:S01]  /*e890*/  ULEA UR5, UR46, UR45, 0x3 ;  /* 0x0000002d2e057291 */ /* 0x000fe2000f8e183f */
[----:B------:R-:W-:-:S05]  /*e8a0*/  IMAD.U32 R3, RZ, RZ, UR47 ;  /* 0x0000002fff037e24 */ /* 0x000fca000f8e00ff */
[----:B------:R-:W-:-:S04]  /*e8b0*/  SHF.L.U32 R3, R3, 0x1f, RZ ;  /* 0x0000001f03037819 */ /* 0x000fc800000006ff */
[----:B------:R0:W1:Y:S01]  /*e8c0*/  SYNCS.PHASECHK.TRANS64.TRYWAIT P1, [UR5+0x16850], R3 ;  /* 0x01685003ff0075a7 */ /* 0x0000620008020145 */
[----:B------:R-:W-:Y:S05]  /*e8d0*/  @!P0 BRA `(.L_x_14034) ;  /* 0x0000000000048947 */ /* 0x000fea0003800000 */
[----:B------:R-:W-:Y:S01]  /*e8e0*/  BPT.TRAP 0x1 ;  /* 0x000000040000795c */ /* 0x000fe20000300000 */
.L_x_14034:
[----:B-1----:R-:W-:Y:S05]  /*e8f0*/  @P1 BRA `(.L_x_14035) ;  /* 0x0000000000081947 */ /* 0x002fea0003800000 */
[----:B------:R-:W1:Y:S02]  /*e900*/  SYNCS.PHASECHK.TRANS64.TRYWAIT P1, [UR5+0x16850], R3 ;  /* 0x01685003ff0075a7 */ /* 0x000e640008020145 */
[----:B-1----:R-:W-:Y:S05]  /*e910*/  @!P1 BRA `(.L_x_14036) ;  /* 0x0000008000a89947 */ /* 0x002fea0003800000 */
.L_x_14035:
[----:B------:R-:W-:Y:S01]  /*e920*/  UIADD3 UR45, UR45, 0x400, URZ ;  /* 0x000004002d2d7890 */ /* 0x000fe2000fffe03f */
[----:B------:R-:W-:Y:S01]  /*e930*/  WARPGROUP.ARRIVE ;  /* 0x00000000000079c5 */ /* 0x000fe20000000000 */
[----:B------:R-:W-:Y:S01]  /*e940*/  UMOV UR7, 0x40000040 ;  /* 0x4000004000077882 */ /* 0x000fe20000000000 */
[----:B01----:R-:W0:Y:S01]  /*e950*/  SHFL.BFLY PT, R3, R2, 0x2, 0x1f ;  /* 0x0c401f0002037f89 */ /* 0x003e2200000e0000 */
[----:B------:R-:W-:Y:S01]  /*e960*/  USHF.R.U32.HI UR45, URZ, 0x4, UR45 ;  /* 0x000000043f2d7899 */ /* 0x000fe2000801162d */
[----:B------:R-:W-:Y:S02]  /*e970*/  IMAD.MOV.U32 R20, RZ, RZ, -0x800000 ;  /* 0xff800000ff147424 */ /* 0x000fe400078e00ff */
        /* <DEDUP_REMOVED lines=8> */
[----:B------:R-:W-:Y:S02]  /*ea00*/  IMAD.MOV.U32 R2, RZ, RZ, RZ ;  /* 0x000000ffff027224 */ /* 0x000fe400078e00ff */
[----:B-1----:R-:W-:Y:S02]  /*ea10*/  FADD.FTZ R5, R5, R0 ;  /* 0x0000000005057221 */ /* 0x002fe40000010000 */
[----:B------:R-:W0:Y:S01]  /*ea20*/  SHFL.BFLY PT, R4, R3, 0x1, 0x1f ;  /* 0x0c201f0003047f89 */ /* 0x000e2200000e0000 */
[----:B------:R-:W-:-:S03]  /*ea30*/  IMAD.MOV.U32 R0, RZ, RZ, -0x800000 ;  /* 0xff800000ff007424 */ /* 0x000fc600078e00ff */
        /* <DEDUP_REMOVED lines=53> */
.L_x_14037:
        /* <DEDUP_REMOVED lines=42> */
.L_x_13959:
        /* <DEDUP_REMOVED lines=20> */
[----:B------:R-:W-:-:S05]  /*f170*/  F2FP.F16.F32.PACK_AB R15, R15, R110 ;  /* 0x0000006e0f0f723e */ /* 0x000fca00000000ff */
[----:B------:R-:W-:Y:S01]  /*f180*/  BAR.SYNC.DEFER_BLOCKING 0x1, 0x180 ;  /* 0x0046000000007b1d */ /* 0x000fe20000010000 */
[----:B------:R-:W-:Y:S02]  /*f190*/  F2FP.F16.F32.PACK_AB R113, R115, R114 ;  /* 0x000000727371723e */ /* 0x000fe400000000ff */
[----:B------:R-:W-:Y:S02]  /*f1a0*/  F2FP.F16.F32.PACK_AB R114, R117, R116 ;  /* 0x000000747572723e */ /* 0x000fe400000000ff */
[----:B------:R-:W-:Y:S01]  /*f1b0*/  F2FP.F16.F32.PACK_AB R115, R119, R118 ;  /* 0x000000767773723e */ /* 0x000fe200000000ff */
[----:B------:R-:W-:Y:S01]  /*f1c0*/  ULDC.64 UR8, c[0x0][0xc00] ;  /* 0x0003000000087ab9 */ /* 0x000fe20000000a00 */
[----:B------:R-:W-:Y:S01]  /*f1d0*/  UMOV UR4, URZ ;  /* 0x0000003f00047c82 */ /* 0x000fe20008000000 */
[----:B------:R-:W-:Y:S02]  /*f1e0*/  UIMAD.WIDE UR8, UR39, 0x4, UR8 ;  /* 0x00000004270878a5 */ /* 0x000fe4000f8e0208 */
[----:B------:R-:W-:Y:S01]  /*f1f0*/  USHF.R.S32.HI UR18, URZ, 0x1f, UR38 ;  /* 0x0000001f3f127899 */ /* 0x000fe20008011426 */
[----:B------:R-:W-:Y:S01]  /*f200*/  ULDC.64 UR12, c[0x0][0xb90] ;  /* 0x0002e400000c7ab9 */ /* 0x000fe20000000a00 */
[----:B------:R-:W-:-:S02]  /*f210*/  USHF.R.S32.HI UR11, URZ, 0x1f, UR39 ;  /* 0x0000001f3f0b7899 */ /* 0x000fc40008011427 */
        /* <DEDUP_REMOVED lines=23> */
[----:B------:R-:W-:-:S02]  /*f390*/  LOP3.LUT R6, R6, R29, RZ, 0x3c, !PT ;  /* 0x0000001d06067212 */ /* 0x000fc400078e3cff */
[----:B------:R-:W-:Y:S02]  /*f3a0*/  MOV R29, R8 ;  /* 0x00000008001d7202 */ /* 0x000fe40000000f00 */
[----:B------:R-:W-:Y:S02]  /*f3b0*/  MOV R30, R10 ;  /* 0x0000000a001e7202 */ /* 0x000fe40000000f00 */
[----:B------:R-:W-:Y:S02]  /*f3c0*/  MOV R31, R4 ;  /* 0x00000004001f7202 */ /* 0x000fe40000000f00 */
[----:B------:R-:W-:Y:S02]  /*f3d0*/  MOV R28, R6 ;  /* 0x00000006001c7202 */ /* 0x000fe40000000f00 */
[----:B------:R-:W-:Y:S01]  /*f3e0*/  F2FP.F16.F32.PACK_AB R8, R89, R24 ;  /* 0x000000185908723e */ /* 0x000fe200000000ff */
[----:B------:R-:W-:Y:S01]  /*f3f0*/  IMAD.U32 R24, RZ, RZ, UR8 ;  /* 0x00000008ff187e24 */ /* 0x000fe2000f8e00ff */
        /* <DEDUP_REMOVED lines=8> */
[----:B------:R-:W-:-:S03]  /*f480*/  PLOP3.LUT P2, PT, PT, PT, UP0, 0x80, 0x0 ;  /* 0x000000000000781c */ /* 0x000fc60003f4f008 */
[----:B------:R2:W-:Y:S04]  /*f490*/  STSM.16.M88.4 [R30], R4 ;  /* 0x000000041e007844 */ /* 0x0005e80000000200 */
[----:B------:R3:W-:Y:S04]  /*f4a0*/  STSM.16.M88.4 [R29], R12 ;  /* 0x0000000c1d007844 */ /* 0x0007e80000000200 */
[----:B------:R3:W-:Y:S01]  /*f4b0*/  STSM.16.M88.4 [R28], R112 ;  /* 0x000000701c007844 */ /* 0x0007e20000000200 */
[----:B------:R-:W-:Y:S06]  /*f4c0*/  BAR.SYNC.DEFER_BLOCKING 0x1, 0x180 ;  /* 0x0046000000007b1d */ /* 0x000fec0000010000 */
[----:B------:R-:W4:Y:S01]  /*f4d0*/  @P2 LDG.E R26, desc[UR52][R24.64] ;  /* 0x00000034181a2981 */ /* 0x000f22000c1e1900 */
[----:B-1----:R-:W-:Y:S01]  /*f4e0*/  ISETP.NE.AND P1, PT, R33, 0x1, PT ;  /* 0x000000012100780c */ /* 0x002fe20003f25270 */
[----:B0-----:R-:W-:Y:S01]  /*f4f0*/  VIADD R8, R17, UR40 ;  /* 0x0000002811087c36 */ /* 0x001fe20008000000 */
[----:B------:R-:W-:-:S02]  /*f500*/  UIMAD UR8, UR18, UR12, URZ ;  /* 0x0000000c120872a4 */ /* 0x000fc4000f8e023f */
[----:B------:R-:W-:Y:S01]  /*f510*/  USEL UR11, UR11, URZ, !UP0 ;  /* 0x0000003f0b0b7287 */ /* 0x000fe2000c000000 */
[----:B--2---:R-:W-:Y:S01]  /*f520*/  IMAD.MOV.U32 R4, RZ, RZ, R8 ;  /* 0x000000ffff047224 */ /* 0x004fe200078e0008 */
[----:B------:R-:W-:Y:S02]  /*f530*/  UIMAD UR14, UR38, UR13, UR8 ;  /* 0x0000000d260e72a4 */ /* 0x000fe4000f8e0208 */
[----:B------:R-:W-:Y:S02]  /*f540*/  USEL UR10, UR39, URZ, !UP0 ;  /* 0x0000003f270a7287 */ /* 0x000fe4000c000000 */
[----:B------:R-:W-:-:S03]  /*f550*/  UISETP.NE.U32.AND UP0, UPT, UR20, URZ, UPT ;  /* 0x0000003f1400728c */ /* 0x000fc6000bf05070 */
        /* <DEDUP_REMOVED lines=10> */
[----:B----4-:R-:W-:-:S13]  /*f600*/  @P2 R2UR UR4, R26 ;  /* 0x000000001a0422ca */ /* 0x010fda00000e0000 */
[----:B------:R-:W-:Y:S02]  /*f610*/  USHF.R.S32.HI UR9, URZ, 0x1f, UR4 ;  /* 0x0000001f3f097899 */ /* 0x000fe40008011404 */
[----:B------:R-:W-:Y:S02]  /*f620*/  UMOV UR8, UR4 ;  /* 0x0000000400087c82 */ /* 0x000fe40008000000 */
[----:B------:R-:W-:-:S04]  /*f630*/  UIMAD.WIDE.U32 UR12, UR38, UR12, UR8 ;  /* 0x0000000c260c72a5 */ /* 0x000fc8000f8e0008 */
[----:B------:R-:W-:Y:S02]  /*f640*/  UIADD3 UR13, UR13, UR14, URZ ;  /* 0x0000000e0d0d7290 */ /* 0x000fe4000fffe03f */
[----:B------:R-:W-:Y:S02]  /*f650*/  UIMAD UR14, UR11, UR16, URZ ;  /* 0x000000100b0e72a4 */ /* 0x000fe4000f8e023f */
[----:B------:R-:W-:Y:S02]  /*f660*/  UIMAD.WIDE.U32 UR12, UR10, UR16, UR12 ;  /* 0x000000100a0c72a5 */ /* 0x000fe4000f8e000c */
[----:B------:R-:W-:Y:S01]  /*f670*/  UIMAD UR14, UR10, UR17, UR14 ;  /* 0x000000110a0e72a4 */ /* 0x000fe2000f8e020e */
[----:B------:R-:W-:-:S03]  /*f680*/  ULDC UR16, c[0x0][0xa88] ;  /* 0x0002a20000107ab9 */ /* 0x000fc60000000800 */
[----:B------:R-:W-:Y:S02]  /*f690*/  IADD3 R4, P0, R4, UR12, RZ ;  /* 0x0000000c04047c10 */ /* 0x000fe4000ff1e0ff */
[----:B------:R-:W-:Y:S01]  /*f6a0*/  IMAD.U32 R9, RZ, RZ, UR14 ;  /* 0x0000000eff097e24 */ /* 0x000fe2000f8e00ff */
[----:B------:R-:W-:Y:S02]  /*f6b0*/  ULDC.64 UR14, c[0x0][0xb88] ;  /* 0x0002e200000e7ab9 */ /* 0x000fe40000000a00 */
[----:B------:R-:W-:Y:S02]  /*f6c0*/  IMAD R8, R5, UR14, RZ ;  /* 0x0000000e05087c24 */ /* 0x000fe4000f8e02ff */
[----:B------:R-:W-:Y:S01]  /*f6d0*/  IADD3.X R5, R6, UR13, R9, P0, !PT ;  /* 0x0000000d06057c10 */ /* 0x000fe200087fe409 */
[----:B------:R-:W-:Y:S01]  /*f6e0*/  @UP0 ULDC.64 UR12, c[0x0][0xc08] ;  /* 0x00030200000c0ab9 */ /* 0x000fe20000000a00 */
[----:B------:R-:W-:Y:S01]  /*f6f0*/  IMAD R9, R7, UR15, R8 ;  /* 0x0000000f07097c24 */ /* 0x000fe2000f8e0208 */
[----:B------:R-:W-:Y:S01]  /*f700*/  @UP0 UIMAD.WIDE UR12, UR39, 0x4, UR12 ;  /* 0x00000004270c08a5 */ /* 0x000fe2000f8e020c */
[----:B------:R-:W-:-:S02]  /*f710*/  IMAD.U32 R6, RZ, RZ, UR16 ;  /* 0x00000010ff067e24 */ /* 0x000fc4000f8e00ff */
[----:B------:R-:W-:Y:S01]  /*f720*/  IMAD.WIDE.U32 R4, R7, UR14, R4 ;  /* 0x0000000e07047c25 */ /* 0x000fe2000f8e0004 */
[----:B------:R-:W-:-:S03]  /*f730*/  ULDC.64 UR14, c[0x0][0xb50] ;  /* 0x0002d400000e7ab9 */ /* 0x000fc60000000a00 */
[----:B------:R-:W-:Y:S01]  /*f740*/  IMAD.IADD R5, R5, 0x1, R9 ;  /* 0x0000000105057824 */ /* 0x000fe200078e0209 */
[C---:B------:R-:W-:Y:S01]  /*f750*/  LEA R7, P0, R4.reuse, UR14, 0x2 ;  /* 0x0000000e04077c11 */ /* 0x040fe2000f8010ff */
[----:B------:R-:W-:Y:S02]  /*f760*/  IMAD.U32 R8, RZ, RZ, UR12 ;  /* 0x0000000cff087e24 */ /* 0x000fe4000f8e00ff */
[----:B------:R-:W-:Y:S01]  /*f770*/  IMAD.U32 R9, RZ, RZ, UR13 ;  /* 0x0000000dff097e24 */ /* 0x000fe2000f8e00ff */
[----:B------:R-:W-:Y:S01]  /*f780*/  LEA.HI.X R10, R4, UR15, R5, 0x2, P0 ;  /* 0x0000000f040a7c11 */ /* 0x000fe200080f1405 */
[----:B------:R-:W-:-:S03]  /*f790*/  IMAD R5, R23, 0x40, R19 ;  /* 0x0000004017057824 */ /* 0x000fc600078e0213 */
[----:B------:R3:W5:Y:S01]  /*f7a0*/  @P3 LDG.E R6, desc[UR52][R8.64] ;  /* 0x0000003408063981 */ /* 0x000762000c1e1900 */
[----:B------:R-:W-:Y:S05]  /*f7b0*/  @P3 BRA `(.L_x_14040) ;  /* 0x0000000000103947 */ /* 0x000fea0003800000 */
[----:B------:R-:W-:Y:S05]  /*f7c0*/  @!P2 BRA `(.L_x_14040) ;  /* 0x00000000000ca947 */ /* 0x000fea0003800000 */
[----:B---3--:R-:W2:Y:S04]  /*f7d0*/  LDG.E R9, desc[UR52][R24.64] ;  /* 0x0000003418097981 */ /* 0x008ea8000c1e1900 */
[----:B-----5:R-:W2:Y:S02]  /*f7e0*/  LDG.E R6, desc[UR52][R24.64+0x4] ;  /* 0x0000043418067981 */ /* 0x020ea4000c1e1900 */
[----:B--2---:R-:W-:-:S07]  /*f7f0*/  IMAD.IADD R6, R6, 0x1, -R9 ;  /* 0x0000000106067824 */ /* 0x004fce00078e0a09 */
.L_x_14040:
[----:B---3--:R-:W-:Y:S01]  /*f800*/  SHFL.IDX PT, R12, R7, RZ, 0x1c1f ;  /* 0x001c1fff070c7589 */ /* 0x008fe200000e0000 */
[----:B------:R-:W-:Y:S01]  /*f810*/  IMAD.WIDE R2, R5, 0x2, R2 ;  /* 0x0000000205027825 */ /* 0x000fe200078e0202 */
[----:B------:R-:W-:Y:S01]  /*f820*/  LOP3.LUT P0, RZ, R152, 0x3, RZ, 0xc0, !PT ;  /* 0x0000000398ff7812 */ /* 0x000fe2000780c0ff */
[----:B------:R-:W0:Y:S01]  /*f830*/  @P1 LDC R31, c[0x0][0xbf0] ;  /* 0x0002fc00ff1f1b82 */ /* 0x000e220000000800 */
[----:B------:R-:W1:Y:S01]  /*f840*/  SHFL.IDX PT, R13, R10, RZ, 0x1c1f ;  /* 0x001c1fff0a0d7589 */ /* 0x000e6200000e0000 */
[----:B------:R-:W-:Y:S01]  /*f850*/  VIADD R8, R154, UR40 ;  /* 0x000000289a087c36 */ /* 0x000fe20008000000 */
[----:B------:R-:W-:Y:S01]  /*f860*/  IADD3 R9, P3, R2, 0x1800, RZ ;  /* 0x0000180002097810 */ /* 0x000fe20007f7e0ff */
[----:B-----5:R-:W-:Y:S01]  /*f870*/  IMAD R35, R6, R33, RZ ;  /* 0x0000002106237224 */ /* 0x020fe200078e02ff */
[----:B------:R-:W-:Y:S01]  /*f880*/  SHFL.IDX PT, R14, R7, 0x1, 0x1c1f ;  /* 0x003c1f00070e7f89 */ /* 0x000fe200000e0000 */
[----:B------:R-:W-:Y:S01]  /*f890*/  VIADD R4, R8, 0x8 ;  /* 0x0000000808047836 */ /* 0x000fe20000000000 */
[----:B------:R-:W-:Y:S01]  /*f8a0*/  IADD3 R25, P4, R2, 0x3000, RZ ;  /* 0x0000300002197810 */ /* 0x000fe20007f9e0ff */
[----:B------:R-:W-:Y:S01]  /*f8b0*/  ULDC.64 UR14, c[0x0][0xaa0] ;  /* 0x0002a800000e7ab9 */ /* 0x000fe20000000a00 */
[----:B------:R-:W2:Y:S01]  /*f8c0*/  SHFL.IDX PT, R15, R10, 0x1, 0x1c1f ;  /* 0x003c1f000a0f7f89 */ /* 0x000ea200000e0000 */
[----:B------:R-:W-:-:S02]  /*f8d0*/  ISETP.GE.OR P2, PT, R8, R35, P0 ;  /* 0x000000230800720c */ /* 0x000fc40000746670 */
[----:B------:R-:W-:Y:S02]  /*f8e0*/  LOP3.LUT R5, R2, 0x380, RZ, 0xc0, !PT ;  /* 0x0000038002057812 */ /* 0x000fe400078ec0ff */
[----:B------:R-:W-:Y:S02]  /*f8f0*/  LOP3.LUT R8, R9, 0x380, RZ, 0xc0, !PT ;  /* 0x0000038009087812 */ /* 0x000fe400078ec0ff */
[----:B------:R-:W-:Y:S02]  /*f900*/  ISETP.GE.OR P0, PT, R4, R35, P0 ;  /* 0x000000230400720c */ /* 0x000fe40000706670 */
[----:B------:R-:W-:Y:S02]  /*f910*/  LOP3.LUT R24, R25, 0x380, RZ, 0xc0, !PT ;  /* 0x0000038019187812 */ /* 0x000fe400078ec0ff */
[----:B------:R-:W-:Y:S02]  /*f920*/  SHF.R.U64 R5, R5, 0x3, RZ ;  /* 0x0000000305057819 */ /* 0x000fe400000012ff */
[----:B------:R-:W-:-:S02]  /*f930*/  SHF.R.U64 R8, R8, 0x3, RZ ;  /* 0x0000000308087819 */ /* 0x000fc400000012ff */
[----:B------:R-:W-:Y:S01]  /*f940*/  SHF.R.U64 R24, R24, 0x3, RZ ;  /* 0x0000000318187819 */ /* 0x000fe200000012ff */
[----:B-1----:R1:W-:Y:S01]  /*f950*/  @!P2 ST.E desc[UR52][R12.64], R20 ;  /* 0x000000140c00a985 */ /* 0x0023e2000c101934 */
[----:B------:R-:W-:Y:S01]  /*f960*/  LOP3.LUT R4, R5, R2, RZ, 0x3c, !PT ;  /* 0x0000000205047212 */ /* 0x000fe200078e3cff */
[--C-:B------:R-:W-:Y:S01]  /*f970*/  IMAD.MOV.U32 R5, RZ, RZ, R3.reuse ;  /* 0x000000ffff057224 */ /* 0x100fe200078e0003 */
[----:B------:R-:W-:Y:S01]  /*f980*/  LOP3.LUT R8, R8, R9, RZ, 0x3c, !PT ;  /* 0x0000000908087212 */ /* 0x000fe200078e3cff */
[--C-:B------:R-:W-:Y:S01]  /*f990*/  IMAD.X R9, RZ, RZ, R3.reuse, P3 ;  /* 0x000000ffff097224 */ /* 0x100fe200018e0603 */
[----:B------:R-:W-:Y:S01]  /*f9a0*/  LOP3.LUT R24, R24, R25, RZ, 0x3c, !PT ;  /* 0x0000001918187212 */ /* 0x000fe200078e3cff */
[----:B------:R-:W-:Y:S01]  /*f9b0*/  IMAD.X R25, RZ, RZ, R3, P4 ;  /* 0x000000ffff197224 */ /* 0x000fe200020e0603 */
[----:B--2---:R2:W-:Y:S04]  /*f9c0*/  @!P0 ST.E desc[UR52][R14.64], R0 ;  /* 0x000000000e008985 */ /* 0x0045e8000c101934 */
[----:B------:R-:W3:Y:S04]  /*f9d0*/  LD.E.128 R4, desc[UR52][R4.64] ;  /* 0x0000003404047980 */ /* 0x000ee8000c101d00 */
[----:B------:R-:W4:Y:S04]  /*f9e0*/  LD.E.128 R8, desc[UR52][R8.64] ;  /* 0x0000003408087980 */ /* 0x000f28000c101d00 */
[----:B------:R-:W4:Y:S01]  /*f9f0*/  LD.E.128 R24, desc[UR52][R24.64] ;  /* 0x0000003418187980 */ /* 0x000f22000c101d00 */
[----:B------:R-:W-:Y:S01]  /*fa00*/  IADD3 R29, P0, R2, 0x4800, RZ ;  /* 0x00004800021d7810 */ /* 0x000fe20007f1e0ff */
[----:B------:R-:W-:-:S04]  /*fa10*/  UIMAD UR12, UR9, UR14, URZ ;  /* 0x0000000e090c72a4 */ /* 0x000fc8000f8e023f */
[----:B-1----:R-:W-:Y:S01]  /*fa20*/  IMAD.X R13, RZ, RZ, R3, P0 ;  /* 0x000000ffff0d7224 */ /* 0x002fe200000e0603 */
[----:B------:R-:W-:Y:S01]  /*fa30*/  LOP3.LUT R2, R29, 0x380, RZ, 0xc0, !PT ;  /* 0x000003801d027812 */ /* 0x000fe200078ec0ff */
[----:B------:R-:W1:Y:S01]  /*fa40*/  @P1 LDC R3, c[0x0][0xbec] ;  /* 0x0002fb00ff031b82 */ /* 0x000e620000000800 */
[----:B------:R-:W-:Y:S02]  /*fa50*/  UIMAD.WIDE.U32 UR8, UR4, UR14, URZ ;  /* 0x0000000e040872a5 */ /* 0x000fe4000f8e003f */
[----:B------:R-:W-:Y:S01]  /*fa60*/  UIMAD UR12, UR4, UR15, UR12 ;  /* 0x0000000f040c72a4 */ /* 0x000fe2000f8e020c */
[----:B--2---:R-:W-:Y:S01]  /*fa70*/  IMAD R0, R18, 0x30, R23 ;  /* 0x0000003012007824 */ /* 0x004fe200078e0217 */
[----:B------:R-:W-:Y:S01]  /*fa80*/  SHF.R.U64 R2, R2, 0x3, RZ ;  /* 0x0000000302027819 */ /* 0x000fe200000012ff */
[----:B------:R-:W-:Y:S01]  /*fa90*/  ULDC.64 UR14, c[0x0][0xae8] ;  /* 0x0002ba00000e7ab9 */ /* 0x000fe20000000a00 */
[----:B------:R-:W-:Y:S02]  /*faa0*/  UIADD3 UR9, UR9, UR12, URZ ;  /* 0x0000000c09097290 */ /* 0x000fe4000fffe03f */
[----:B------:R-:W-:Y:S01]  /*fab0*/  UIMAD UR4, UR18, UR14, URZ ;  /* 0x0000000e120472a4 */ /* 0x000fe2000f8e023f */
[----:B------:R-:W-:Y:S01]  /*fac0*/  VIADD R28, R0, UR40 ;  /* 0x00000028001c7c36 */ /* 0x000fe20008000000 */
[----:B------:R-:W-:Y:S01]  /*fad0*/  UIMAD.WIDE.U32 UR8, UR38, UR14, UR8 ;  /* 0x0000000e260872a5 */ /* 0x000fe2000f8e0008 */
[----:B------:R-:W-:Y:S01]  /*fae0*/  LOP3.LUT R12, R2, R29, RZ, 0x3c, !PT ;  /* 0x0000001d020c7212 */ /* 0x000fe200078e3cff */
[----:B------:R-:W-:Y:S01]  /*faf0*/  UIMAD UR4, UR38, UR15, UR4 ;  /* 0x0000000f260472a4 */ /* 0x000fe2000f8e0204 */
[----:B------:R-:W-:-:S02]  /*fb00*/  ULDC.64 UR12, c[0x0][0xaf0] ;  /* 0x0002bc00000c7ab9 */ /* 0x000fc40000000a00 */
[----:B------:R-:W-:Y:S01]  /*fb10*/  UIMAD UR11, UR11, UR12, URZ ;  /* 0x0000000c0b0b72a4 */ /* 0x000fe2000f8e023f */
[----:B------:R-:W-:Y:S01]  /*fb20*/  IMAD.MOV.U32 R29, RZ, RZ, R28 ;  /* 0x000000ffff1d7224 */ /* 0x000fe200078e001c */
[----:B------:R-:W-:Y:S01]  /*fb30*/  UIADD3 UR9, UR9, UR4, URZ ;  /* 0x0000000409097290 */ /* 0x000fe2000fffe03f */
[----:B------:R-:W5:Y:S01]  /*fb40*/  LD.E.128 R12, desc[UR52][R12.64] ;  /* 0x000000340c0c7980 */ /* 0x000f62000c101d00 */
[----:B------:R-:W-:Y:S01]  /*fb50*/  UIMAD UR4, UR10, UR13, UR11 ;  /* 0x0000000d0a0472a4 */ /* 0x000fe2000f8e020b */
[----:B------:R-:W-:Y:S01]  /*fb60*/  VIADD R32, R23, UR40 ;  /* 0x0000002817207c36 */ /* 0x000fe20008000000 */
[----:B------:R-:W-:Y:S01]  /*fb70*/  UIMAD.WIDE.U32 UR10, UR10, UR12, UR8 ;  /* 0x0000000c0a0a72a5 */ /* 0x000fe2000f8e0008 */
[----:B-1----:R-:W-:Y:S01]  /*fb80*/  @P1 IMAD.HI.U32 R0, R28, R3, RZ ;  /* 0x000000031c001227 */ /* 0x002fe200078e00ff */
[----:B------:R-:W-:Y:S01]  /*fb90*/  @!PT LDS RZ, [RZ] ;  /* 0x00000000fffff984 */ /* 0x000fe20000000800 */
[----:B------:R-:W-:Y:S01]  /*fba0*/  @!PT LDS RZ, [RZ] ;  /* 0x00000000fffff984 */ /* 0x000fe20000000800 */
[----:B------:R-:W-:Y:S01]  /*fbb0*/  @!PT LDS RZ, [RZ] ;  /* 0x00000000fffff984 */ /* 0x000fe20000000800 */
[----:B------:R-:W-:Y:S01]  /*fbc0*/  @!PT LDS RZ, [RZ] ;  /* 0x00000000fffff984 */ /* 0x000fe20000000800 */
[----:B------:R1:W-:Y:S06]  /*fbd0*/  MEMBAR.ALL.CTA ;  /* 0x0000000000007992 */ /* 0x0003ec0000008000 */
[----:B-1----:R-:W1:Y:S01]  /*fbe0*/  FENCE.VIEW.ASYNC.S ;  /* 0x00000000000073c6 */ /* 0x002e620000000000 */
[----:B------:R-:W-:Y:S01]  /*fbf0*/  ULDC.64 UR8, c[0x0][0xae0] ;  /* 0x0002b80000087ab9 */ /* 0x000fe20000000a00 */
[----:B------:R-:W-:Y:S01]  /*fc00*/  UIADD3 UR4, UR11, UR4, URZ ;  /* 0x000000040b047290 */ /* 0x000fe2000fffe03f */
[----:B------:R-:W-:Y:S01]  /*fc10*/  VIADD R21, R21, 0x16820 ;  /* 0x0001682015157836 */ /* 0x000fe20000000000 */
[----:B0-----:R-:W-:Y:S01]  /*fc20*/  @P1 SHF.R.U32.HI R29, RZ, R31, R0 ;  /* 0x0000001fff1d1219 */ /* 0x001fe20000011600 */
[----:B------:R-:W-:-:S02]  /*fc30*/  IMAD.U32 R3, RZ, RZ, UR11 ;  /* 0x0000000bff037e24 */ /* 0x000fc4000f8e00ff */
[----:B------:R-:W-:Y:S01]  /*fc40*/  IMAD.U32 R2, RZ, RZ, UR10 ;  /* 0x0000000aff027e24 */ /* 0x000fe2000f8e00ff */
[--C-:B------:R-:W-:Y:S01]  /*fc50*/  SHF.R.S32.HI R0, RZ, 0x1f, R29.reuse ;  /* 0x0000001fff007819 */ /* 0x100fe2000001141d */
[----:B------:R-:W-:Y:S01]  /*fc60*/  IMAD.MOV R20, RZ, RZ, -R29 ;  /* 0x000000ffff147224 */ /* 0x000fe200078e0a1d */
[----:B------:R-:W-:Y:S01]  /*fc70*/  PRMT R21, RZ, 0x654, R21 ;  /* 0x00000654ff157816 */ /* 0x000fe20000000015 */
[----:B------:R-:W-:Y:S01]  /*fc80*/  IMAD.U32 R3, RZ, RZ, UR4 ;  /* 0x00000004ff037e24 */ /* 0x000fe2000f8e00ff */
[----:B------:R-:W-:Y:S01]  /*fc90*/  ULDC UR4, c[0x0][0xac8] ;  /* 0x0002b20000047ab9 */ /* 0x000fe20000000800 */
[----:B------:R-:W-:Y:S02]  /*fca0*/  IMAD R0, R0, UR8, RZ ;  /* 0x0000000800007c24 */ /* 0x000fe4000f8e02ff */
[----:B------:R-:W-:Y:S02]  /*fcb0*/  IMAD R31, R33, R20, R28 ;  /* 0x00000014211f7224 */ /* 0x000fe400078e021c */
[----:B------:R-:W-:-:S02]  /*fcc0*/  IMAD R33, R29, UR9, R0 ;  /* 0x000000091d217c24 */ /* 0x000fc4000f8e0200 */
[----:B------:R-:W-:Y:S01]  /*fcd0*/  IMAD.WIDE.U32 R2, R29, UR8, R2 ;  /* 0x000000081d027c25 */ /* 0x000fe2000f8e0002 */
[----:B------:R-:W-:Y:S01]  /*fce0*/  SHF.R.S32.HI R0, RZ, 0x1f, R31 ;  /* 0x0000001fff007819 */ /* 0x000fe2000001141f */
[----:B------:R-:W-:Y:S02]  /*fcf0*/  ULDC.64 UR8, c[0x0][0xad8] ;  /* 0x0002b60000087ab9 */ /* 0x000fe40000000a00 */
[----:B------:R-:W-:Y:S01]  /*fd00*/  IMAD.IADD R3, R3, 0x1, R33 ;  /* 0x0000000103037824 */ /* 0x000fe200078e0221 */
[----:B-1----:R0:W-:Y:S01]  /*fd10*/  SYNCS.ARRIVE.TRANS64.RED.A1T0 RZ, [R21+URZ], RZ ;  /* 0x000000ff15ff79a7 */ /* 0x0021e2000810043f */
[----:B------:R-:W-:Y:S02]  /*fd20*/  IMAD R0, R0, UR8, RZ ;  /* 0x0000000800007c24 */ /* 0x000fe4000f8e02ff */
[----:B------:R-:W-:-:S04]  /*fd30*/  IMAD.WIDE.U32 R2, R31, UR8, R2 ;  /* 0x000000081f027c25 */ /* 0x000fc8000f8e0002 */
[----:B------:R-:W-:Y:S01]  /*fd40*/  IMAD R29, R31, UR9, R0 ;  /* 0x000000091f1d7c24 */ /* 0x000fe2000f8e0200 */
[----:B------:R-:W-:Y:S01]  /*fd50*/  ULDC.64 UR8, c[0x0][0xa80] ;  /* 0x0002a00000087ab9 */ /* 0x000fe20000000a00 */
[----:B------:R-:W-:Y:S01]  /*fd60*/  VIADD R0, R32, 0x30 ;  /* 0x0000003020007836 */ /* 0x000fe20000000000 */
[----:B------:R-:W-:Y:S01]  /*fd70*/  LEA R30, P0, R2, UR8, 0x1 ;  /* 0x00000008021e7c11 */ /* 0x000fe2000f8008ff */
[----:B------:R-:W-:-:S04]  /*fd80*/  IMAD.IADD R3, R3, 0x1, R29 ;  /* 0x0000000103037824 */ /* 0x000fc800078e021d */
[----:B------:R-:W1:Y:S01]  /*fd90*/  SHFL.IDX PT, R20, R30, RZ, 0x181f ;  /* 0x00181fff1e147589 */ /* 0x000e6200000e0000 */
[----:B------:R-:W-:Y:S01]  /*fda0*/  LEA.HI.X R31, R2, UR9, R3, 0x1, P0 ;  /* 0x00000009021f7c11 */ /* 0x000fe200080f0c03 */
[C---:B------:R-:W-:Y:S01]  /*fdb0*/  VIADD R2, R32.reuse, 0x60 ;  /* 0x0000006020027836 */ /* 0x040fe20000000000 */
[C---:B------:R-:W-:Y:S01]  /*fdc0*/  ISETP.GE.AND P0, PT, R19.reuse, UR4, PT ;  /* 0x0000000413007c0c */ /* 0x040fe2000bf06270 */
[----:B------:R-:W2:Y:S03]  /*fdd0*/  SHFL.IDX PT, R28, R30, 0x1, 0x181f ;  /* 0x00381f001e1c7f89 */ /* 0x000ea600000e0000 */
[-C--:B------:R-:W-:Y:S01]  /*fde0*/  ISETP.GE.OR P1, PT, R32, R35.reuse, P0 ;  /* 0x000000232000720c */ /* 0x080fe20000726670 */
[----:B------:R-:W0:Y:S01]  /*fdf0*/  SHFL.IDX PT, R34, R30, 0x2, 0x181f ;  /* 0x00581f001e227f89 */ /* 0x000e2200000e0000 */
[-C--:B------:R-:W-:Y:S01]  /*fe00*/  ISETP.GE.OR P2, PT, R0, R35.reuse, P0 ;  /* 0x000000230000720c */ /* 0x080fe20000746670 */
[----:B------:R-:W-:Y:S01]  /*fe10*/  VIADD R0, R32, 0x90 ;  /* 0x0000009020007836 */ /* 0x000fe20000000000 */
[-C--:B------:R-:W-:Y:S01]  /*fe20*/  ISETP.GE.OR P3, PT, R2, R35.reuse, P0 ;  /* 0x000000230200720c */ /* 0x080fe20000766670 */
[----:B------:R-:W0:Y:S03]  /*fe30*/  SHFL.IDX PT, R3, R31, RZ, 0x181f ;  /* 0x00181fff1f037589 */ /* 0x000e2600000e0000 */
[----:B------:R-:W-:Y:S01]  /*fe40*/  ISETP.GE.OR P0, PT, R0, R35, P0 ;  /* 0x000000230000720c */ /* 0x000fe20000706670 */
[----:B------:R-:W0:Y:S04]  /*fe50*/  SHFL.IDX PT, R29, R31, 0x1, 0x181f ;  /* 0x00381f001f1d7f89 */ /* 0x000e2800000e0000 */
[----:B------:R-:W0:Y:S01]  /*fe60*/  SHFL.IDX PT, R33, R31, 0x2, 0x181f ;  /* 0x00581f001f217f89 */ /* 0x000e2200000e0000 */
[----:B-1----:R-:W-:-:S03]  /*fe70*/  @!P1 LEA R2, P4, R19, R20, 0x1 ;  /* 0x0000001413029211 */ /* 0x002fc600078808ff */
[----:B------:R-:W1:Y:S01]  /*fe80*/  SHFL.IDX PT, R30, R30, 0x3, 0x181f ;  /* 0x00781f001e1e7f89 */ /* 0x000e6200000e0000 */
[----:B--2---:R-:W-:-:S03]  /*fe90*/  @!P2 LEA R20, P5, R19, R28, 0x1 ;  /* 0x0000001c1314a211 */ /* 0x004fc600078a08ff */
[----:B------:R-:W2:Y:S01]  /*fea0*/  SHFL.IDX PT, R31, R31, 0x3, 0x181f ;  /* 0x00781f001f1f7f89 */ /* 0x000ea200000e0000 */
[C---:B0-----:R-:W-:Y:S02]  /*feb0*/  @!P3 LEA R28, P6, R19.reuse, R34, 0x1 ;  /* 0x00000022131cb211 */ /* 0x041fe400078c08ff */
[C-C-:B------:R-:W-:Y:S02]  /*fec0*/  @!P1 LEA.HI.X R3, R19.reuse, R3, R156.reuse, 0x1, P4 ;  /* 0x0000000313039211 */ /* 0x140fe400020f0c9c */
[C-C-:B------:R-:W-:Y:S02]  /*fed0*/  @!P2 LEA.HI.X R21, R19.reuse, R29, R156.reuse, 0x1, P5 ;  /* 0x0000001d1315a211 */ /* 0x140fe400028f0c9c */
[----:B------:R-:W-:Y:S01]  /*fee0*/  @!P3 LEA.HI.X R29, R19, R33, R156, 0x1, P6 ;  /* 0x00000021131db211 */ /* 0x000fe200030f0c9c */
[----:B---3--:R0:W-:Y:S04]  /*fef0*/  @!P1 ST.E.128 desc[UR52][R2.64], R4 ;  /* 0x0000000402009985 */ /* 0x0081e8000c101d34 */
[----:B----4-:R0:W-:Y:S04]  /*ff00*/  @!P2 ST.E.128 desc[UR52][R20.64], R8 ;  /* 0x000000081400a985 */ /* 0x0101e8000c101d34 */
[----:B------:R0:W-:Y:S01]  /*ff10*/  @!P3 ST.E.128 desc[UR52][R28.64], R24 ;  /* 0x000000181c00b985 */ /* 0x0001e2000c101d34 */
[----:B-12---:R-:W-:Y:S05]  /*ff20*/  @P0 BRA `(.L_x_14041) ;  /* 0x0000000800700947 */ /* 0x006fea0003800000 */
[----:B0-----:R-:W-:-:S04]  /*ff30*/  LEA R2, P0, R19, R30, 0x1 ;  /* 0x0000001e13027211 */ /* 0x001fc800078008ff */
[----:B------:R-:W-:-:S05]  /*ff40*/  LEA.HI.X R3, R19, R31, R156, 0x1, P0 ;  /* 0x0000001f13037211 */ /* 0x000fca00000f0c9c */
[----:B-----5:R2:W-:Y:S01]  /*ff50*/  ST.E.128 desc[UR52][R2.64], R12 ;  /* 0x0000000c02007985 */ /* 0x0205e2000c101d34 */
[----:B------:R-:W-:Y:S05]  /*ff60*/  BRA `(.L_x_14041) ;  /* 0x0000000800607947 */ /* 0x000fea0003800000 */
.L_x_14039:
        /* <DEDUP_REMOVED lines=32> */
.L_x_14042:
        /* <DEDUP_REMOVED lines=47> */
.L_x_14044:
[----:B------:R-:W-:Y:S05]  /*10460*/  BSYNC B1 ;  /* 0x0000000000017941 */ /* 0x000fea0003800000 */
.L_x_14043:
[----:B0-----:R-:W0:Y:S01]  /*10470*/  @P0 LDC R3, c[0x0][0xbf0] ;  /* 0x0002fc00ff030b82 */ /* 0x001e220000000800 */
[----:B------:R-:W-:Y:S01]  /*10480*/  ULDC.64 UR16, c[0x0][0xaa0] ;  /* 0x0002a80000107ab9 */ /* 0x000fe20000000a00 */
[----:B------:R-:W-:Y:S01]  /*10490*/  IMAD R2, R18, 0x30, R23 ;  /* 0x0000003012027824 */ /* 0x000fe200078e0217 */
[----:B------:R-:W-:Y:S01]  /*104a0*/  UIMAD UR10, UR11, UR16, URZ ;  /* 0x000000100b0a72a4 */ /* 0x000fe2000f8e023f */
[----:B------:R-:W-:Y:S01]  /*104b0*/  VIADD R20, R23, UR40 ;  /* 0x0000002817147c36 */ /* 0x000fe20008000000 */
[----:B------:R-:W-:Y:S01]  /*104c0*/  UIMAD.WIDE.U32 UR8, UR4, UR16, URZ ;  /* 0x00000010040872a5 */ /* 0x000fe2000f8e003f */
[----:B------:R-:W-:Y:S01]  /*104d0*/  VIADD R4, R2, UR40 ;  /* 0x0000002802047c36 */ /* 0x000fe20008000000 */
[----:B------:R-:W-:Y:S01]  /*104e0*/  UIMAD UR10, UR4, UR17, UR10 ;  /* 0x00000011040a72a4 */ /* 0x000fe2000f8e020a */
[----:B-----5:R-:W-:Y:S02]  /*104f0*/  IMAD R13, R0, R11, RZ ;  /* 0x0000000b000d7224 */ /* 0x020fe400078e02ff */
[----:B------:R-:W-:Y:S01]  /*10500*/  ULDC.64 UR16, c[0x0][0xae8] ;  /* 0x0002ba0000107ab9 */ /* 0x000fe20000000a00 */
[----:B------:R-:W-:Y:S01]  /*10510*/  UIADD3 UR9, UR9, UR10, URZ ;  /* 0x0000000a09097290 */ /* 0x000fe2000fffe03f */
[----:B------:R-:W-:Y:S01]  /*10520*/  @P0 IMAD.HI.U32 R2, R4, R9, RZ ;  /* 0x0000000904020227 */ /* 0x000fe200078e00ff */
[----:B------:R-:W-:-:S02]  /*10530*/  UIMAD UR4, UR12, UR16, URZ ;  /* 0x000000100c0472a4 */ /* 0x000fc4000f8e023f */
[----:B------:R-:W-:Y:S01]  /*10540*/  UIMAD.WIDE.U32 UR8, UR38, UR16, UR8 ;  /* 0x00000010260872a5 */ /* 0x000fe2000f8e0008 */
[----:B------:R-:W-:Y:S01]  /*10550*/  IMAD.MOV.U32 R5, RZ, RZ, R4 ;  /* 0x000000ffff057224 */ /* 0x000fe200078e0004 */
[----:B------:R-:W-:Y:S01]  /*10560*/  UIMAD UR4, UR38, UR17, UR4 ;  /* 0x00000011260472a4 */ /* 0x000fe2000f8e0204 */
[----:B------:R-:W-:Y:S01]  /*10570*/  VIADD R0, R20, 0x30 ;  /* 0x0000003014007836 */ /* 0x000fe20000000000 */
        /* <DEDUP_REMOVED lines=11> */
[----:B------:R-:W-:Y:S02]  /*10630*/  IMAD R7, R11, R7, R4 ;  /* 0x000000070b077224 */ /* 0x000fe400078e0204 */
[----:B------:R-:W-:-:S02]  /*10640*/  IMAD R6, R2, UR10, RZ ;  /* 0x0000000a02067c24 */ /* 0x000fc4000f8e02ff */
        /* <DEDUP_REMOVED lines=15> */
[----:B------:R-:W0:Y:S01]  /*10740*/  SHFL.IDX PT, R6, R4, RZ, 0x181f ;  /* 0x00181fff04067589 */ /* 0x000e2200000e0000 */
[----:B------:R-:W-:Y:S01]  /*10750*/  ISETP.GE.AND P0, PT, R19, UR4, PT ;  /* 0x0000000413007c0c */ /* 0x000fe2000bf06270 */
[C---:B------:R-:W-:Y:S02]  /*10760*/  VIADD R2, R20.reuse, 0x60 ;  /* 0x0000006014027836 */ /* 0x040fe40000000000 */
[----:B------:R-:W1:Y:S01]  /*10770*/  SHFL.IDX PT, R10, R4, 0x1, 0x181f ;  /* 0x00381f00040a7f89 */ /* 0x000e6200000e0000 */
[CC--:B------:R-:W-:Y:S01]  /*10780*/  ISETP.GE.OR P3, PT, R20.reuse, R13.reuse, P0 ;  /* 0x0000000d1400720c */ /* 0x0c0fe20000766670 */
[----:B------:R-:W-:Y:S01]  /*10790*/  VIADD R3, R20, 0x90 ;  /* 0x0000009014037836 */ /* 0x000fe20000000000 */
[-C--:B------:R-:W-:Y:S01]  /*107a0*/  ISETP.GE.OR P2, PT, R0, R13.reuse, P0 ;  /* 0x0000000d0000720c */ /* 0x080fe20000746670 */
[----:B------:R-:W2:Y:S01]  /*107b0*/  SHFL.IDX PT, R12, R4, 0x2, 0x181f ;  /* 0x00581f00040c7f89 */ /* 0x000ea200000e0000 */
[----:B------:R-:W-:-:S02]  /*107c0*/  ISETP.GE.OR P1, PT, R2, R13, P0 ;  /* 0x0000000d0200720c */ /* 0x000fc40000726670 */
[----:B------:R-:W-:Y:S01]  /*107d0*/  ISETP.GE.OR P0, PT, R3, R13, P0 ;  /* 0x0000000d0300720c */ /* 0x000fe20000706670 */
[----:B------:R-:W3:Y:S04]  /*107e0*/  SHFL.IDX PT, R5, R8, RZ, 0x181f ;  /* 0x00181fff08057589 */ /* 0x000ee800000e0000 */
        /* <DEDUP_REMOVED lines=16> */
.L_x_14041:
[----:B------:R-:W-:Y:S05]  /*108f0*/  BSYNC B0 ;  /* 0x0000000000007941 */ /* 0x000fea0003800000 */
.L_x_14038:
[----:B------:R-:W-:Y:S02]  /*10900*/  ULDC UR4, c[0x0][0xc3c] ;  /* 0x00030f0000047ab9 */ /* 0x000fe40000000800 */
[----:B------:R-:W-:-:S06]  /*10910*/  UISETP.GE.AND UP0, UPT, UR6, UR4, UPT ;  /* 0x000000040600728c */ /* 0x000fcc000bf06270 */
[----:B------:R-:W-:-:S13]  /*10920*/  PLOP3.LUT P0, PT, PT, PT, UP0, 0x80, 0x0 ;  /* 0x000000000000781c */ /* 0x000fda0003f0f008 */
[----:B------:R-:W-:Y:S05]  /*10930*/  @!P0 BRA `(.L_x_14045) ;  /* 0xffffff0000f88947 */ /* 0x000fea000383ffff */
[----:B------:R-:W-:Y:S05]  /*10940*/  EXIT ;  /* 0x000000000000794d */ /* 0x000fea0003800000 */
.L_x_13948:
        /* <DEDUP_REMOVED lines=18> */
.L_x_14046:
        /* <DEDUP_REMOVED lines=40> */
.L_x_14052:
        /* <DEDUP_REMOVED lines=12> */
.L_x_14051:
[----:B------:R-:W-:Y:S05]  /*10db0*/  BSYNC B0 ;  /* 0x0000000000007941 */ /* 0x000fea0003800000 */
.L_x_14050:
        /* <DEDUP_REMOVED lines=20> */
.L_x_14048:
        /* <DEDUP_REMOVED lines=20> */
.L_x_14053:
        /* <DEDUP_REMOVED lines=59> */
.L_x_14049:
[----:B------:R-:W-:Y:S01]  /*113f0*/  ULDC UR4, c[0x0][0xc3c] ;  /* 0x00030f0000047ab9 */ /* 0x000fe20000000800 */
[----:B------:R-:W-:Y:S02]  /*11400*/  IMAD.MOV.U32 R17, RZ, RZ, RZ ;  /* 0x000000ffff117224 */ /* 0x000fe400078e00ff */
[----:B------:R-:W-:Y:S02]  /*11410*/  IMAD.U32 R16, RZ, RZ, UR6 ;  /* 0x00000006ff107e24 */ /* 0x000fe4000f8e00ff */
[----:B------:R-:W-:Y:S02]  /*11420*/  IMAD.MOV.U32 R18, RZ, RZ, RZ ;  /* 0x000000ffff127224 */ /* 0x000fe400078e00ff */
[----:B------:R-:W-:-:S07]  /*11430*/  IMAD.U32 R19, RZ, RZ, UR4 ;  /* 0x00000004ff137e24 */ /* 0x000fce000f8e00ff */
.L_x_14054:
[----:B------:R-:W-:-:S13]  /*11440*/  ISETP.NE.AND P0, PT, R5, RZ, PT ;  /* 0x000000ff0500720c */ /* 0x000fda0003f05270 */
[----:B------:R-:W0:Y:S01]  /*11450*/  @!P0 S2R R3, SR_CgaCtaId ;  /* 0x0000000000038919 */ /* 0x000e220000008800 */
[----:B------:R-:W-:-:S04]  /*11460*/  @!P0 MOV R0, 0x400 ;  /* 0x0000040000008802 */ /* 0x000fc80000000f00 */
[----:B0-----:R-:W-:-:S05]  /*11470*/  @!P0 LEA R0, R3, R0, 0x18 ;  /* 0x0000000003008211 */ /* 0x001fca00078ec0ff */
[----:B------:R0:W-:Y:S01]  /*11480*/  @!P0 STS.128 [R0+0x168d0], R16 ;  /* 0x0168d01000008388 */ /* 0x0001e20000000c00 */
[----:B------:R-:W-:Y:S06]  /*11490*/  BAR.ARV 0x5, 0x200 ;  /* 0x0148000000007b1d */ /* 0x000fec0000002000 */
.L_x_14047:
        /* <DEDUP_REMOVED lines=19> */
[----:B0-----:R-:W-:Y:S01]  /*115d0*/  IMAD.SHL.U32 R2, R3, 0x10, RZ ;  /* 0x0000001003027824 */ /* 0x001fe200078e00ff */
[----:B------:R-:W-:Y:S02]  /*115e0*/  SHF.R.U32.HI R4, RZ, 0x3, R4 ;  /* 0x00000003ff047819 */ /* 0x000fe40000011604 */
[----:B------:R-:W-:Y:S02]  /*115f0*/  LOP3.LUT R0, R28, 0x1f8, RZ, 0xc0, !PT ;  /* 0x000001f81c007812 */ /* 0x000fe400078ec0ff */
[----:B------:R-:W-:Y:S02]  /*11600*/  LOP3.LUT R2, R2, 0x70, RZ, 0xc0, !PT ;  /* 0x0000007002027812 */ /* 0x000fe400078ec0ff */
[----:B------:R-:W-:-:S02]  /*11610*/  LOP3.LUT R3, R0, 0x38, R3, 0x78, !PT ;  /* 0x0000003800037812 */ /* 0x000fc400078e7803 */
[----:B------:R-:W-:Y:S02]  /*11620*/  LOP3.LUT R2, R4, R2, RZ, 0xfc, !PT ;  /* 0x0000000204027212 */ /* 0x000fe400078efcff */
[----:B------:R-:W-:Y:S02]  /*11630*/  LOP3.LUT R0, R3, 0x200, R28, 0xf8, !PT ;  /* 0x0000020003007812 */ /* 0x000fe400078ef81c */
[----:B------:R-:W-:-:S03]  /*11640*/  LOP3.LUT R28, R28, 0x38, RZ, 0xc0, !PT ;  /* 0x000000381c1c7812 */ /* 0x000fc600078ec0ff */
[----:B------:R-:W-:-:S05]  /*11650*/  IMAD R0, R0, 0x2, R22 ;  /* 0x0000000200007824 */ /* 0x000fca00078e0216 */
[----:B------:R3:W-:Y:S02]  /*11660*/  STL [R1+0x20], R0 ;  /* 0x0000200001007387 */ /* 0x0007e40000100800 */
.L_x_14124:
[----:B------:R-:W-:Y:S05]  /*11670*/  YIELD ;  /* 0x0000000000007946 */ /* 0x000fea0003800000 */
[----:B------:R-:W-:Y:S01]  /*11680*/  ULDC.64 UR4, c[0x0][0xa28] ;  /* 0x00028a0000047ab9 */ /* 0x000fe20000000a00 */
[----:B--2---:R-:W2:Y:S01]  /*11690*/  LDL.LU R6, [R1] ;  /* 0x0000000001067983 */ /* 0x004ea20000300800 */
[----:B------:R-:W-:Y:S01]  /*116a0*/  ISETP.NE.U32.AND P0, PT, RZ, UR4, PT ;  /* 0x00000004ff007c0c */ /* 0x000fe2000bf05070 */
[----:B------:R-:W-:-:S03]  /*116b0*/  IMAD.MOV.U32 R23, RZ, RZ, RZ ;  /* 0x000000ffff177224 */ /* 0x000fc600078e00ff */
[----:B------:R-:W-:Y:S01]  /*116c0*/  ISETP.NE.AND.EX P0, PT, RZ, UR5, PT, P0 ;  /* 0x00000005ff007c0c */ /* 0x000fe2000bf05300 */
[----:B------:R-:W-:-:S12]  /*116d0*/  ULDC.64 UR4, c[0x0][0xa18] ;  /* 0x0002860000047ab9 */ /* 0x000fd80000000a00 */
[----:B0-----:R-:W0:Y:S02]  /*116e0*/  @P0 LDC.64 R2, c[0x0][0xa28] ;  /* 0x00028a00ff020b82 */ /* 0x001e240000000a00 */
[----:B0-----:R-:W-:-:S05]  /*116f0*/  @P0 IMAD.WIDE R2, R19, 0x4, R2 ;  /* 0x0000000413020825 */ /* 0x001fca00078e0202 */
[----:B------:R0:W4:Y:S01]  /*11700*/  @P0 LDG.E R23, desc[UR52][R2.64] ;  /* 0x0000003402170981 */ /* 0x000122000c1e1900 */
[----:B------:R-:W-:Y:S01]  /*11710*/  ISETP.NE.U32.AND P0, PT, RZ, UR4, PT ;  /* 0x00000004ff007c0c */ /* 0x000fe2000bf05070 */
[----:B---3--:R-:W-:-:S03]  /*11720*/  IMAD.MOV.U32 R0, RZ, RZ, RZ ;  /* 0x000000ffff007224 */ /* 0x008fc600078e00ff */
[----:B------:R-:W-:Y:S01]  /*11730*/  ISETP.NE.AND.EX P1, PT, RZ, UR5, PT, P0 ;  /* 0x00000005ff007c0c */ /* 0x000fe2000bf25300 */
[----:B------:R-:W-:Y:S02]  /*11740*/  ULDC.64 UR4, c[0x0][0xa00] ;  /* 0x0002800000047ab9 */ /* 0x000fe40000000a00 */
[----:B------:R-:W-:Y:S01]  /*11750*/  ISETP.NE.U32.AND P0, PT, RZ, UR4, PT ;  /* 0x00000004ff007c0c */ /* 0x000fe2000bf05070 */
[----:B0-----:R-:W0:Y:S03]  /*11760*/  LDC.64 R2, c[0x0][0xa00] ;  /* 0x00028000ff027b82 */ /* 0x001e260000000a00 */
[----:B------:R-:W-:Y:S01]  /*11770*/  ISETP.NE.AND.EX P2, PT, RZ, UR5, PT, P0 ;  /* 0x00000005ff007c0c */ /* 0x000fe2000bf45300 */
[----:B------:R-:W-:-:S05]  /*11780*/  ULDC.64 UR4, c[0x0][0x418] ;  /* 0x0001060000047ab9 */ /* 0x000fca0000000a00 */
[----:B-1----:R-:W1:Y:S01]  /*11790*/  @P1 LDC.64 R4, c[0x0][0xa18] ;  /* 0x00028600ff041b82 */ /* 0x002e620000000a00 */
[----:B0-----:R-:W-:-:S06]  /*117a0*/  IMAD.WIDE R2, R19, 0x4, R2 ;  /* 0x0000000413027825 */ /* 0x001fcc00078e0202 */
        /* <DEDUP_REMOVED lines=9> */
[----:B--2---:R-:W-:-:S04]  /*11840*/  LOP3.LUT R6, R6, 0xffffffef, RZ, 0xc0, !PT ;  /* 0xffffffef06067812 */ /* 0x004fc800078ec0ff */
[----:B------:R-:W-:-:S05]  /*11850*/  @P2 LOP3.LUT R6, R6, 0x10, RZ, 0xfc, !PT ;  /* 0x0000001006062812 */ /* 0x000fca00078efcff */
[----:B------:R-:W-:Y:S04]  /*11860*/  STL [R1], R6 ;  /* 0x0000000601007387 */ /* 0x000fe80000100800 */
[----:B---3--:R1:W-:Y:S04]  /*11870*/  STL [R1+0x24], R0 ;  /* 0x0000240001007387 */ /* 0x0083e80000100800 */
[----:B----4-:R0:W-:Y:S01]  /*11880*/  STL [R1+0x18], R23 ;  /* 0x0000181701007387 */ /* 0x0101e20000100800 */
        /* <DEDUP_REMOVED lines=8> */
.L_x_14056:
        /* <DEDUP_REMOVED lines=8> */
.L_x_14057:
        /* <DEDUP_REMOVED lines=9> */
.L_x_14058:
[----:B-1----:R-:W1:Y:S01]  /*11a20*/  LDC R3, c[0x0][0x448] ;  /* 0x00011200ff037b82 */ /* 0x002e620000000800 */
[----:B------:R-:W-:Y:S02]  /*11a30*/  IMAD.MOV.U32 R2, RZ, RZ, R6 ;  /* 0x000000ffff027224 */ /* 0x000fe400078e0006 */
[----:B-----5:R-:W-:Y:S02]  /*11a40*/  IMAD.IADD R8, R0, 0x1, -R23 ;  /* 0x0000000100087824 */ /* 0x020fe400078e0a17 */
[----:B------:R-:W-:Y:S01]  /*11a50*/  IMAD R26, R17, 0xc0, RZ ;  /* 0x000000c0111a7824 */ /* 0x000fe200078e02ff */
[----:B------:R-:W-:Y:S02]  /*11a60*/  LOP3.LUT R2, R2, 0xfffffff7, RZ, 0xc0, !PT ;  /* 0xfffffff702027812 */ /* 0x000fe400078ec0ff */
[----:B------:R-:W-:Y:S01]  /*11a70*/  IADD3 R0, R8, 0x1, -R29 ;  /* 0x0000000108007810 */ /* 0x000fe20007ffe81d */
[----:B------:R-:W-:Y:S01]  /*11a80*/  VIADD R7, R26, 0xbf ;  /* 0x000000bf1a077836 */ /* 0x000fe20000000000 */
[----:B-1----:R-:W-:-:S13]  /*11a90*/  ISETP.NE.AND P2, PT, R3, 0x1, PT ;  /* 0x000000010300780c */ /* 0x002fda0003f45270 */
[----:B------:R-:W-:Y:S01]  /*11aa0*/  @P2 LOP3.LUT R2, R2, 0x8, RZ, 0xfc, !PT ;  /* 0x0000000802022812 */ /* 0x000fe200078efcff */
[----:B------:R-:W1:Y:S04]  /*11ab0*/  @P2 LDC R6, c[0x0][0x44c] ;  /* 0x00011300ff062b82 */ /* 0x000e680000000800 */
[----:B------:R2:W-:Y:S04]  /*11ac0*/  STL [R1], R2 ;  /* 0x0000000201007387 */ /* 0x0005e80000100800 */
[----:B0-----:R-:W0:Y:S01]  /*11ad0*/  @P2 LDC R4, c[0x0][0x450] ;  /* 0x00011400ff042b82 */ /* 0x001e220000000800 */
[----:B------:R3:W-:Y:S07]  /*11ae0*/  STL [R1+0x10], R8 ;  /* 0x0000100801007387 */ /* 0x0007ee0000100800 */
[----:B--2---:R-:W2:Y:S01]  /*11af0*/  LDC.64 R2, c[0x0][0x9e0] ;  /* 0x00027800ff027b82 */ /* 0x004ea20000000a00 */
[----:B-1----:R-:W-:-:S05]  /*11b00*/  @P2 IMAD.HI.U32 R5, R7, R6, RZ ;  /* 0x0000000607052227 */ /* 0x002fca00078e00ff */
[----:B0-----:R-:W-:-:S05]  /*11b10*/  @P2 SHF.R.U32.HI R7, RZ, R4, R5 ;  /* 0x00000004ff072219 */ /* 0x001fca0000011605 */
[----:B------:R-:W-:Y:S01]  /*11b20*/  IMAD.IADD R7, R0, 0x1, R7 ;  /* 0x0000000100077824 */ /* 0x000fe200078e0207 */
[----:B--2---:R-:W-:-:S03]  /*11b30*/  ISETP.GE.AND P1, PT, R3, 0x1, PT ;  /* 0x000000010300780c */ /* 0x004fc60003f26270 */
[----:B------:R-:W-:-:S10]  /*11b40*/  IMAD.IADD R2, R7, 0x1, R2 ;  /* 0x0000000107027824 */ /* 0x000fd400078e0202 */
[----:B---3--:R-:W-:Y:S05]  /*11b50*/  @!P1 BRA `(.L_x_14059) ;  /* 0x0000000000489947 */ /* 0x008fea0003800000 */
        /* <DEDUP_REMOVED lines=11> */
.L_x_14061:
[----:B------:R-:W-:-:S13]  /*11c10*/  ISETP.NE.AND P0, PT, R3, 0x1, PT ;  /* 0x000000010300780c */ /* 0x000fda0003f05270 */
[----:B------:R-:W0:Y:S02]  /*11c20*/  @P0 LDC.64 R4, c[0x0][0x9e8] ;  /* 0x00027a00ff040b82 */ /* 0x000e240000000a00 */
[----:B0-----:R-:W-:-:S05]  /*11c30*/  @P0 IMAD.HI.U32 R4, R0, R4, RZ ;  /* 0x0000000400040227 */ /* 0x001fca00078e00ff */
[----:B------:R-:W-:-:S07]  /*11c40*/  @P0 SHF.R.U32.HI R0, RZ, R5, R4 ;  /* 0x00000005ff000219 */ /* 0x000fce0000011604 */
.L_x_14062:
[----:B------:R-:W-:Y:S05]  /*11c50*/  BSYNC B0 ;  /* 0x0000000000007941 */ /* 0x000fea0003800000 */
.L_x_14060:
[----:B------:R-:W-:-:S05]  /*11c60*/  IMAD R5, R0, R3, R3 ;  /* 0x0000000300057224 */ /* 0x000fca00078e0203 */
[----:B------:R-:W-:-:S07]  /*11c70*/  VIMNMX R2, R2, R5, PT ;  /* 0x0000000502027248 */ /* 0x000fce0003fe0100 */
.L_x_14059:
[----:B------:R-:W0:Y:S01]  /*11c80*/  @P2 LDC R5, c[0x0][0x44c] ;  /* 0x00011300ff052b82 */ /* 0x000e220000000800 */
[----:B------:R-:W-:Y:S01]  /*11c90*/  VIADD R2, R2, 0x7f ;  /* 0x0000007f02027836 */ /* 0x000fe20000000000 */
[----:B------:R-:W-:Y:S01]  /*11ca0*/  ULDC UR4, c[0x0][0x9dc] ;  /* 0x0002770000047ab9 */ /* 0x000fe20000000800 */
[----:B------:R-:W-:-:S05]  /*11cb0*/  IMAD.MOV.U32 R0, RZ, RZ, R26 ;  /* 0x000000ffff007224 */ /* 0x000fca00078e001a */
[----:B------:R-:W1:Y:S01]  /*11cc0*/  @P2 LDC R7, c[0x0][0x450] ;  /* 0x00011400ff072b82 */ /* 0x000e620000000800 */
[----:B0-----:R-:W-:Y:S01]  /*11cd0*/  @P2 IMAD.HI.U32 R4, R26, R5, RZ ;  /* 0x000000051a042227 */ /* 0x001fe200078e00ff */
[----:B------:R-:W-:-:S04]  /*11ce0*/  SHF.R.S32.HI R5, RZ, 0x1f, R2 ;  /* 0x0000001fff057819 */ /* 0x000fc80000011402 */
[----:B-1----:R-:W-:Y:S02]  /*11cf0*/  @P2 SHF.R.U32.HI R0, RZ, R7, R4 ;  /* 0x00000007ff002219 */ /* 0x002fe40000011604 */
        /* <DEDUP_REMOVED lines=21> */
.L_x_14065:
[----:B------:R-:W-:-:S13]  /*11e50*/  ISETP.NE.AND P0, PT, R3, 0x1, PT ;  /* 0x000000010300780c */ /* 0x000fda0003f05270 */
[----:B------:R-:W1:Y:S02]  /*11e60*/  @P0 LDC.64 R4, c[0x0][0x9e8] ;  /* 0x00027a00ff040b82 */ /* 0x000e640000000a00 */
[----:B-1----:R-:W-:-:S05]  /*11e70*/  @P0 IMAD.HI.U32 R4, R2, R4, RZ ;  /* 0x0000000402040227 */ /* 0x002fca00078e00ff */
[----:B------:R-:W-:-:S07]  /*11e80*/  @P0 SHF.R.U32.HI R2, RZ, R5, R4 ;  /* 0x00000005ff020219 */ /* 0x000fce0000011604 */
.L_x_14066:
[----:B------:R-:W-:Y:S05]  /*11e90*/  BSYNC B0 ;  /* 0x0000000000007941 */ /* 0x000fea0003800000 */
.L_x_14064:
[----:B------:R-:W-:-:S05]  /*11ea0*/  IMAD R3, R2, R3, RZ ;  /* 0x0000000302037224 */ /* 0x000fca00078e02ff */
[----:B------:R-:W-:-:S07]  /*11eb0*/  VIMNMX R0, R0, R3, !PT ;  /* 0x0000000300007248 */ /* 0x000fce0007fe0100 */
.L_x_14063:
        /* <DEDUP_REMOVED lines=25> */
.L_x_14068:
        /* <DEDUP_REMOVED lines=20> */
.L_x_14071:
[----:B------:R-:W-:Y:S05]  /*12190*/  BSYNC B6 ;  /* 0x0000000000067941 */ /* 0x000fea0003800000 */
.L_x_14070:
        /* <DEDUP_REMOVED lines=20> */
.L_x_14074:
        /* <DEDUP_REMOVED lines=15> */
.L_x_14073:
[----:B------:R-:W-:Y:S05]  /*123d0*/  BSYNC B6 ;  /* 0x0000000000067941 */ /* 0x000fea0003800000 */
.L_x_14072:
[----:B------:R-:W2:Y:S01]  /*123e0*/  LDL.LU R2, [R1] ;  /* 0x0000000001027983 */ /* 0x000ea20000300800 */
[----:B------:R-:W-:Y:S01]  /*123f0*/  ULDC.64 UR4, c[0x0][0x9f8] ;  /* 0x00027e0000047ab9 */ /* 0x000fe20000000a00 */
[----:B------:R-:W-:Y:S01]  /*12400*/  IMAD.MOV.U32 R7, RZ, RZ, R19 ;  /* 0x000000ffff077224 */ /* 0x000fe200078e0013 */
[----:B------:R-:W-:Y:S01]  /*12410*/  ISETP.NE.U32.AND P0, PT, RZ, UR4, PT ;  /* 0x00000004ff007c0c */ /* 0x000fe2000bf05070 */
[----:B------:R-:W3:Y:S01]  /*12420*/  LDL R20, [R1+0x10] ;  /* 0x0000100001147983 */ /* 0x000ee20000100800 */
[----:B------:R-:W1:Y:S02]  /*12430*/  LDC R9, c[0x0][0x430] ;  /* 0x00010c00ff097b82 */ /* 0x000e640000000800 */
[----:B------:R-:W-:Y:S01]  /*12440*/  ISETP.NE.AND.EX P0, PT, RZ, UR5, PT, P0 ;  /* 0x00000005ff007c0c */ /* 0x000fe2000bf05300 */
[----:B------:R-:W4:Y:S01]  /*12450*/  S2R R0, SR_TID.X ;  /* 0x0000000000007919 */ /* 0x000f220000002100 */
[----:B------:R-:W4:Y:S01]  /*12460*/  S2R R21, SR_TID.X ;  /* 0x0000000000157919 */ /* 0x000f220000002100 */
[----:B0-----:R-:W-:-:S02]  /*12470*/  VIADD R25, R25, 0xffffffff ;  /* 0xffffffff19197836 */ /* 0x001fc40000000000 */
[----:B--2---:R-:W-:-:S08]  /*12480*/  IMAD.MOV.U32 R17, RZ, RZ, R2 ;  /* 0x000000ffff117224 */ /* 0x004fd000078e0002 */
[----:B------:R-:W0:Y:S02]  /*12490*/  @P0 LDC.64 R2, c[0x0][0x9f8] ;  /* 0x00027e00ff020b82 */ /* 0x000e240000000a00 */
[----:B0-----:R-:W-:-:S05]  /*124a0*/  @P0 IMAD.WIDE R2, R19, 0x4, R2 ;  /* 0x0000000413020825 */ /* 0x001fca00078e0202 */
[----:B------:R0:W2:Y:S01]  /*124b0*/  @P0 LDG.E R7, desc[UR52][R2.64] ;  /* 0x0000003402070981 */ /* 0x0000a2000c1e1900 */
[----:B-1----:R-:W-:Y:S01]  /*124c0*/  ISETP.NE.AND P1, PT, R9, 0x1, PT ;  /* 0x000000010900780c */ /* 0x002fe20003f25270 */
[----:B----4-:R-:W-:Y:S01]  /*124d0*/  IMAD.SHL.U32 R0, R0, 0x10, RZ ;  /* 0x0000001000007824 */ /* 0x010fe200078e00ff */
[----:B------:R-:W-:Y:S01]  /*124e0*/  LOP3.LUT R21, R21, 0x7f, RZ, 0xc0, !PT ;  /* 0x0000007f15157812 */ /* 0x000fe200078ec0ff */
[----:B------:R-:W-:Y:S01]  /*124f0*/  IMAD.SHL.U32 R8, R25, 0x80, RZ ;  /* 0x0000008019087824 */ /* 0x000fe200078e00ff */
[----:B------:R-:W-:Y:S02]  /*12500*/  LOP3.LUT R17, R17, 0xfffffffb, RZ, 0xc0, !PT ;  /* 0xfffffffb11117812 */ /* 0x000fe400078ec0ff */
[----:B------:R-:W-:Y:S02]  /*12510*/  SHF.R.U32.HI R21, RZ, 0x3, R21 ;  /* 0x00000003ff157819 */ /* 0x000fe40000011615 */
[----:B------:R-:W-:-:S04]  /*12520*/  LOP3.LUT R0, R0, 0x70, RZ, 0xc0, !PT ;  /* 0x0000007000007812 */ /* 0x000fc800078ec0ff */
[----:B------:R-:W-:Y:S01]  /*12530*/  LOP3.LUT R5, R8, R21, R0, 0xfe, !PT ;  /* 0x0000001508057212 */ /* 0x000fe200078efe00 */
[----:B------:R-:W1:Y:S01]  /*12540*/  @P1 LDC R6, c[0x0][0x434] ;  /* 0x00010d00ff061b82 */ /* 0x000e620000000800 */
[----:B------:R-:W-:Y:S02]  /*12550*/  @P1 LOP3.LUT R17, R17, 0x4, RZ, 0xfc, !PT ;  /* 0x0000000411111812 */ /* 0x000fe400078efcff */
[C---:B---3--:R-:W-:Y:S01]  /*12560*/  ISETP.GE.AND P0, PT, R5.reuse, R20, PT ;  /* 0x000000140500720c */ /* 0x048fe20003f06270 */
[----:B------:R-:W-:-:S04]  /*12570*/  IMAD.IADD R5, R5, 0x1, R23 ;  /* 0x0000000105057824 */ /* 0x000fc800078e0217 */
[----:B------:R-:W3:Y:S01]  /*12580*/  @P1 LDC R0, c[0x0][0x438] ;  /* 0x00010e00ff001b82 */ /* 0x000ee20000000800 */
[----:B------:R-:W-:-:S07]  /*12590*/  IMAD.MOV.U32 R4, RZ, RZ, R5 ;  /* 0x000000ffff047224 */ /* 0x000fce00078e0005 */
[----:B0-----:R-:W0:Y:S01]  /*125a0*/  @!P0 LDC.64 R2, c[0x0][0x428] ;  /* 0x00010a00ff028b82 */ /* 0x001e220000000a00 */
[----:B-1----:R-:W-:-:S05]  /*125b0*/  @P1 IMAD.HI.U32 R6, R5, R6, RZ ;  /* 0x0000000605061227 */ /* 0x002fca00078e00ff */
[----:B---3--:R-:W-:-:S05]  /*125c0*/  @P1 SHF.R.U32.HI R4, RZ, R0, R6 ;  /* 0x00000000ff041219 */ /* 0x008fca0000011606 */
[----:B------:R-:W-:-:S04]  /*125d0*/  IMAD.MOV R0, RZ, RZ, -R4 ;  /* 0x000000ffff007224 */ /* 0x000fc800078e0a04 */
[----:B------:R-:W-:Y:S01]  /*125e0*/  IMAD R0, R9, R0, R5 ;  /* 0x0000000009007224 */ /* 0x000fe200078e0205 */
[--C-:B------:R-:W-:Y:S02]  /*125f0*/  @!P0 SHF.R.S32.HI R5, RZ, 0x1f, R4.reuse ;  /* 0x0000001fff058819 */ /* 0x100fe40000011404 */
[----:B--2---:R-:W-:Y:S01]  /*12600*/  SHF.R.S32.HI R6, RZ, 0x1f, R7 ;  /* 0x0000001fff067819 */ /* 0x004fe20000011407 */
[----:B------:R-:W-:Y:S01]  /*12610*/  STL [R1+0x8], R7 ;  /* 0x0000080701007387 */ /* 0x000fe20000100800 */
[----:B0-----:R-:W-:-:S03]  /*12620*/  @!P0 IMAD.WIDE.U32 R4, R7, R2, R4 ;  /* 0x0000000207048225 */ /* 0x001fc600078e0004 */
[----:B------:R0:W-:Y:S02]  /*12630*/  STL [R1+0x1c], R6 ;  /* 0x00001c0601007387 */ /* 0x0001e40000100800 */
[----:B0-----:R-:W-:-:S04]  /*12640*/  @!P0 IMAD R6, R6, R2, RZ ;  /* 0x0000000206068224 */ /* 0x001fc800078e02ff */
[----:B------:R-:W-:Y:S02]  /*12650*/  @!P0 IMAD R6, R7, R3, R6 ;  /* 0x0000000307068224 */ /* 0x000fe400078e0206 */
[----:B------:R-:W0:Y:S02]  /*12660*/  @!P0 LDC.64 R2, c[0x0][0x418] ;  /* 0x00010600ff028b82 */ /* 0x000e240000000a00 */
[----:B------:R-:W-:Y:S01]  /*12670*/  @!P0 IMAD.IADD R5, R5, 0x1, R6 ;  /* 0x0000000105058824 */ /* 0x000fe200078e0206 */
[----:B0-----:R-:W-:Y:S01]  /*12680*/  @!P0 LEA R6, P1, R4, R2, 0x2 ;  /* 0x0000000204068211 */ /* 0x001fe200078210ff */
[----:B------:R-:W-:-:S03]  /*12690*/  IMAD.MOV.U32 R2, RZ, RZ, RZ ;  /* 0x000000ffff027224 */ /* 0x000fc600078e00ff */
[----:B------:R-:W-:-:S05]  /*126a0*/  @!P0 LEA.HI.X R7, R4, R3, R5, 0x2, P1 ;  /* 0x0000000304078211 */ /* 0x000fca00008f1405 */
[----:B------:R0:W5:Y:S01]  /*126b0*/  @!P0 LDG.E R2, desc[UR52][R6.64] ;  /* 0x0000003406028981 */ /* 0x000162000c1e1900 */
[----:B------:R-:W-:Y:S01]  /*126c0*/  IMAD.U32 R9, RZ, RZ, UR37 ;  /* 0x00000025ff097e24 */ /* 0x000fe2000f8e00ff */
[----:B------:R-:W-:Y:S01]  /*126d0*/  LOP3.LUT R17, R17, 0xfffffffd, RZ, 0xc0, !PT ;  /* 0xfffffffd11117812 */ /* 0x000fe200078ec0ff */
[----:B------:R-:W-:-:S03]  /*126e0*/  UMOV UR4, 0xffffffff ;  /* 0xffffffff00047882 */ /* 0x000fc60000000000 */
[----:B------:R-:W-:-:S13]  /*126f0*/  ISETP.NE.AND P2, PT, R9, 0x3, PT ;  /* 0x000000030900780c */ /* 0x000fda0003f45270 */
[----:B------:R-:W-:-:S05]  /*12700*/  @P2 LOP3.LUT R17, R17, 0x2, RZ, 0xfc, !PT ;  /* 0x0000000211112812 */ /* 0x000fca00078efcff */
[----:B------:R0:W-:Y:S01]  /*12710*/  STL [R1], R17 ;  /* 0x0000001101007387 */ /* 0x0001e20000100800 */
[----:B------:R-:W-:Y:S05]  /*12720*/  BRA.DIV UR4, `(.L_x_14075) ;  /* 0x00000046043c7947 */ /* 0x000fea000b800000 */
.L_x_14141:
[----:B------:R-:W-:-:S05]  /*12730*/  SHF.R.S32.HI R9, RZ, 0x1f, R18 ;  /* 0x0000001fff097819 */ /* 0x000fca0000011412 */
[----:B------:R1:W-:Y:S01]  /*12740*/  STL [R1+0x4], R9 ;  /* 0x0000040901007387 */ /* 0x0003e20000100800 */
[----:B------:R-:W-:Y:S05]  /*12750*/  @!P2 BRA `(.L_x_14076) ;  /* 0x000000000004a947 */ /* 0x000fea0003800000 */
[----:B------:R-:W-:Y:S01]  /*12760*/  BPT.TRAP 0x1 ;  /* 0x000000040000795c */ /* 0x000fe20000300000 */
.L_x_14076:
[----:B0-----:R-:W-:Y:S01]  /*12770*/  SHF.R.S32.HI R6, RZ, 0x1f, R0 ;  /* 0x0000001fff067819 */ /* 0x001fe20000011400 */
        /* <DEDUP_REMOVED lines=24> */
.L_x_14142:
[----:B------:R-:W-:Y:S05]  /*12900*/  BSYNC B0 ;  /* 0x0000000000007941 */ /* 0x000fea0003800000 */
.L_x_14077:
[----:B------:R-:W2:Y:S01]  /*12910*/  LDL R12, [R1+0x4] ;  /* 0x00000400010c7983 */ /* 0x000ea20000100800 */
[----:B------:R-:W-:-:S03]  /*12920*/  ULDC.64 UR4, c[0x0][0x300] ;  /* 0x0000c00000047ab9 */ /* 0x000fc60000000a00 */
[----:B------:R-:W3:Y:S04]  /*12930*/  LDL R11, [R1+0x10] ;  /* 0x00001000010b7983 */ /* 0x000ee80000100800 */
[----:B-1----:R-:W4:Y:S01]  /*12940*/  LDL.LU R9, [R1] ;  /* 0x0000000001097983 */ /* 0x002f220000300800 */
        /* <DEDUP_REMOVED lines=28> */
[----:B------:R1:W-:Y:S01]  /*12b10*/  STL [R1], R9 ;  /* 0x0000000901007387 */ /* 0x0003e20000100800 */
        /* <DEDUP_REMOVED lines=79> */
.L_x_14160:
[----:B------:R-:W-:-:S13]  /*13010*/  ISETP.GE.AND P0, PT, R4, 0x71, PT ;  /* 0x000000710400780c */ /* 0x000fda0003f06270 */
[----:B01----:R-:W-:Y:S01]  /*13020*/  @P0 LEA R6, P1, R28, R0, 0x1 ;  /* 0x000000001c060211 */ /* 0x003fe200078208ff */
        /* <DEDUP_REMOVED lines=8> */
.L_x_14080:
        /* <DEDUP_REMOVED lines=11> */
.L_x_14081:
[----:B------:R1:W5:Y:S01]  /*13160*/  LDL.LU R4, [R1+0x24] ;  /* 0x0000240001047983 */ /* 0x0003620000300800 */
[----:B------:R1:W-:Y:S02]  /*13170*/  SYNCS.ARRIVE.TRANS64.A1T0 RZ, [R3+URZ+0x16830], RZ ;  /* 0x016830ff03ff79a7 */ /* 0x0003e4000810003f */
[----:B------:R-:W-:Y:S05]  /*13180*/  WARPSYNC.ALL ;  /* 0x0000000000007948 */ /* 0x000fea0003800000 */
[----:B------:R-:W-:Y:S01]  /*13190*/  ULDC.64 UR4, c[0x0][0x298] ;  /* 0x0000a60000047ab9 */ /* 0x000fe20000000a00 */
[----:B------:R-:W-:Y:S01]  /*131a0*/  VIADD R2, R22, 0x8400 ;  /* 0x0000840016027836 */ /* 0x000fe20000000000 */
[----:B------:R-:W-:Y:S01]  /*131b0*/  BSSY B6, `(.L_x_14082) ;  /* 0x000001b000067945 */ /* 0x000fe20003800000 */
[----:B------:R-:W-:Y:S03]  /*131c0*/  BAR.SYNC.DEFER_BLOCKING 0x8, 0x200 ;  /* 0x0208000000007b1d */ /* 0x000fe60000010000 */
[----:B------:R-:W-:-:S02]  /*131d0*/  LOP3.LUT P0, RZ, R2, 0x3ff, RZ, 0xc0, !PT ;  /* 0x000003ff02ff7812 */ /* 0x000fc4000780c0ff */
[----:B-----5:R-:W-:Y:S01]  /*131e0*/  SHF.R.S32.HI R0, RZ, 0x1f, R4 ;  /* 0x0000001fff007819 */ /* 0x020fe20000011404 */
[----:B-1----:R-:W-:-:S04]  /*131f0*/  IMAD.WIDE.U32 R2, R4, UR4, RZ ;  /* 0x0000000404027c25 */ /* 0x002fc8000f8e00ff */
[----:B------:R-:W-:Y:S01]  /*13200*/  IMAD R0, R0, UR4, RZ ;  /* 0x0000000400007c24 */ /* 0x000fe2000f8e02ff */
[----:B------:R1:W-:Y:S03]  /*13210*/  STL.64 [R1+0x28], R2 ;  /* 0x0000280201007387 */ /* 0x0003e60000100a00 */
[----:B------:R-:W-:-:S04]  /*13220*/  IMAD R0, R4, UR5, R0 ;  /* 0x0000000504007c24 */ /* 0x000fc8000f8e0200 */
[----:B------:R-:W-:-:S05]  /*13230*/  IMAD.IADD R0, R3, 0x1, R0 ;  /* 0x0000000103007824 */ /* 0x000fca00078e0200 */
[----:B------:R1:W-:Y:S01]  /*13240*/  STL [R1+0x24], R0 ;  /* 0x0000240001007387 */ /* 0x0003e20000100800 */
[----:B------:R-:W-:Y:S05]  /*13250*/  @!P0 BRA `(.L_x_14083) ;  /* 0x0000000000408947 */ /* 0x000fea0003800000 */
[----:B-1----:R-:W-:Y:S01]  /*13260*/  MOV R2, 0x0 ;  /* 0x0000000000027802 */ /* 0x002fe20000000f00 */
[----:B------:R-:W-:Y:S01]  /*13270*/  ULDC.64 UR6, c[0x4][0x138] ;  /* 0x01004e0000067ab9 */ /* 0x000fe20000000a00 */
[----:B------:R-:W-:Y:S01]  /*13280*/  ULDC.64 UR8, c[0x4][0x140] ;  /* 0x0100500000087ab9 */ /* 0x000fe20000000a00 */
[----:B------:R-:W-:Y:S01]  /*13290*/  ULDC.64 UR4, c[0x4][0x20] ;  /* 0x0100080000047ab9 */ /* 0x000fe20000000a00 */
[----:B------:R-:W-:Y:S02]  /*132a0*/  IMAD.U32 R4, RZ, RZ, UR6 ;  /* 0x00000006ff047e24 */ /* 0x000fe4000f8e00ff */
[----:B------:R-:W1:Y:S01]  /*132b0*/  LDC.64 R2, c[0x4][R2] ;  /* 0x0100000002027b82 */ /* 0x000e620000000a00 */
[----:B0-----:R-:W-:Y:S02]  /*132c0*/  IMAD.U32 R5, RZ, RZ, UR7 ;  /* 0x00000007ff057e24 */ /* 0x001fe4000f8e00ff */
        /* <DEDUP_REMOVED lines=8> */
[----:B-1----:R-:W-:Y:S05]  /*13350*/  CALL.ABS.NOINC R2 ;  /* 0x0000000002007343 */ /* 0x002fea0003c00000 */
.L_x_14083:
[----:B------:R-:W-:Y:S05]  /*13360*/  BSYNC B6 ;  /* 0x0000000000067941 */ /* 0x000fea0003800000 */
.L_x_14082:
[----:B------:R-:W2:Y:S01]  /*13370*/  LDL.LU R20, [R1+0x24] ;  /* 0x0000240001147983 */ /* 0x000ea20000300800 */
[----:B------:R-:W-:Y:S01]  /*13380*/  ULDC.64 UR4, c[0x0][0x2d8] ;  /* 0x0000b60000047ab9 */ /* 0x000fe20000000a00 */
[----:B------:R-:W3:Y:S01]  /*13390*/  LDC R4, c[0x0][0x448] ;  /* 0x00011200ff047b82 */ /* 0x000ee20000000800 */
[----:B------:R-:W-:Y:S01]  /*133a0*/  ULDC.64 UR6, c[0x0][0x2c8] ;  /* 0x0000b20000067ab9 */ /* 0x000fe20000000a00 */
[----:B-1----:R-:W4:Y:S01]  /*133b0*/  LDL.LU.64 R2, [R1+0x28] ;  /* 0x0000280001027983 */ /* 0x002f220000300a00 */
[----:B------:R-:W-:-:S03]  /*133c0*/  ULDC.64 UR8, c[0x0][0x280] ;  /* 0x0000a00000087ab9 */ /* 0x000fc60000000a00 */
[----:B------:R-:W4:Y:S02]  /*133d0*/  LDL R0, [R1] ;  /* 0x0000000001007983 */ /* 0x000f240000100800 */
[----:B------:R-:W1:Y:S01]  /*133e0*/  LDC R10, c[0x0][0x448] ;  /* 0x00011200ff0a7b82 */ /* 0x000e620000000800 */
[----:B--2---:R-:W-:Y:S02]  /*133f0*/  IMAD.MOV.U32 R21, RZ, RZ, R20 ;  /* 0x000000ffff157224 */ /* 0x004fe400078e0014 */
[----:B------:R-:W2:Y:S01]  /*13400*/  LDL R20, [R1+0x4] ;  /* 0x0000040001147983 */ /* 0x000ea20000100800 */
[----:B---3--:R-:W-:Y:S01]  /*13410*/  ISETP.NE.AND P6, PT, R4, 0x1, PT ;  /* 0x000000010400780c */ /* 0x008fe20003fc5270 */
[----:B----4-:R-:W-:Y:S02]  /*13420*/  IMAD.MOV.U32 R3, RZ, RZ, R21 ;  /* 0x000000ffff037224 */ /* 0x010fe400078e0015 */
[----:B------:R-:W3:Y:S01]  /*13430*/  S2R R21, SR_TID.X ;  /* 0x0000000000157919 */ /* 0x000ee20000002100 */
[----:B------:R-:W-:Y:S01]  /*13440*/  LOP3.LUT P5, RZ, R0, 0x10, RZ, 0xc0, !PT ;  /* 0x0000001000ff7812 */ /* 0x000fe200078ac0ff */
[----:B------:R-:W-:-:S08]  /*13450*/  IMAD.WIDE.U32 R2, R18, UR4, R2 ;  /* 0x0000000412027c25 */ /* 0x000fd0000f8e0002 */
[----:B------:R-:W4:Y:S01]  /*13460*/  @P6 LDC R4, c[0x0][0x450] ;  /* 0x00011400ff046b82 */ /* 0x000f220000000800 */
[----:B---3--:R-:W-:-:S05]  /*13470*/  IMAD.SHL.U32 R21, R21, 0x10, RZ ;  /* 0x0000001015157824 */ /* 0x008fca00078e00ff */
[----:B------:R-:W-:Y:S01]  /*13480*/  LOP3.LUT R21, R21, 0x70, RZ, 0xc0, !PT ;  /* 0x0000007015157812 */ /* 0x000fe200078ec0ff */
[----:B--2---:R-:W-:Y:S02]  /*13490*/  IMAD R0, R20, UR4, RZ ;  /* 0x0000000414007c24 */ /* 0x004fe4000f8e02ff */
[----:B------:R-:W2:Y:S02]  /*134a0*/  S2R R20, SR_TID.X ;  /* 0x0000000000147919 */ /* 0x000ea40000002100 */
[----:B------:R-:W-:Y:S01]  /*134b0*/  IMAD R0, R18, UR5, R0 ;  /* 0x0000000512007c24 */ /* 0x000fe2000f8e0200 */
[----:B------:R-:W-:-:S03]  /*134c0*/  ULDC.64 UR4, c[0x0][0x2e0] ;  /* 0x0000b80000047ab9 */ /* 0x000fc60000000a00 */
[----:B------:R-:W-:Y:S01]  /*134d0*/  IMAD.IADD R3, R3, 0x1, R0 ;  /* 0x0000000103037824 */ /* 0x000fe200078e0200 */
[----:B------:R-:W-:-:S04]  /*134e0*/  SHF.R.S32.HI R0, RZ, 0x1f, R19 ;  /* 0x0000001fff007819 */ /* 0x000fc80000011413 */
[----:B------:R-:W-:-:S05]  /*134f0*/  SEL R0, R0, RZ, !P5 ;  /* 0x000000ff00007207 */ /* 0x000fca0006800000 */
[----:B0-----:R-:W-:Y:S01]  /*13500*/  IMAD R5, R0, UR4, RZ ;  /* 0x0000000400057c24 */ /* 0x001fe2000f8e02ff */
[----:B------:R-:W-:-:S05]  /*13510*/  SEL R0, R19, RZ, !P5 ;  /* 0x000000ff13007207 */ /* 0x000fca0006800000 */
[C---:B------:R-:W-:Y:S02]  /*13520*/  IMAD R5, R0.reuse, UR5, R5 ;  /* 0x0000000500057c24 */ /* 0x040fe4000f8e0205 */
[----:B------:R-:W-:Y:S01]  /*13530*/  IMAD.WIDE.U32 R2, R0, UR4, R2 ;  /* 0x0000000400027c25 */ /* 0x000fe2000f8e0002 */
[----:B------:R-:W-:Y:S01]  /*13540*/  ULDC.64 UR4, c[0x0][0x2d0] ;  /* 0x0000b40000047ab9 */ /* 0x000fe20000000a00 */
[----:B------:R-:W0:Y:S02]  /*13550*/  @P6 LDC R0, c[0x0][0x44c] ;  /* 0x00011300ff006b82 */ /* 0x000e240000000800 */
[----:B------:R-:W-:Y:S01]  /*13560*/  IMAD.IADD R3, R3, 0x1, R5 ;  /* 0x0000000103037824 */ /* 0x000fe200078e0205 */
[----:B--2---:R-:W-:-:S04]  /*13570*/  LOP3.LUT R20, R20, 0x7f, RZ, 0xc0, !PT ;  /* 0x0000007f14147812 */ /* 0x004fc800078ec0ff */
[----:B------:R-:W-:-:S04]  /*13580*/  SHF.R.U32.HI R20, RZ, 0x3, R20 ;  /* 0x00000003ff147819 */ /* 0x000fc80000011614 */
[----:B------:R-:W-:-:S05]  /*13590*/  LOP3.LUT R20, R20, R21, RZ, 0xfc, !PT ;  /* 0x0000001514147212 */ /* 0x000fca00078efcff */
[----:B------:R-:W-:Y:S02]  /*135a0*/  IMAD.IADD R8, R20, 0x1, R26 ;  /* 0x0000000114087824 */ /* 0x000fe400078e021a */
[----:B------:R2:W5:Y:S02]  /*135b0*/  LDL R20, [R1+0x20] ;  /* 0x0000200001147983 */ /* 0x0005640000100800 */
[----:B------:R-:W-:Y:S02]  /*135c0*/  IMAD.MOV.U32 R5, RZ, RZ, R8 ;  /* 0x000000ffff057224 */ /* 0x000fe400078e0008 */
[----:B0-----:R-:W-:Y:S01]  /*135d0*/  @P6 IMAD.HI.U32 R0, R8, R0, RZ ;  /* 0x0000000008006227 */ /* 0x001fe200078e00ff */
[----:B------:R-:W0:Y:S04]  /*135e0*/  S2R R21, SR_TID.X ;  /* 0x0000000000157919 */ /* 0x000e280000002100 */
[----:B----4-:R-:W-:-:S04]  /*135f0*/  @P6 SHF.R.U32.HI R5, RZ, R4, R0 ;  /* 0x00000004ff056219 */ /* 0x010fc80000011600 */
[----:B------:R-:W-:-:S05]  /*13600*/  SHF.R.S32.HI R0, RZ, 0x1f, R5 ;  /* 0x0000001fff007819 */ /* 0x000fca0000011405 */
[----:B------:R-:W-:-:S04]  /*13610*/  IMAD R0, R0, UR4, RZ ;  /* 0x0000000400007c24 */ /* 0x000fc8000f8e02ff */
[C---:B------:R-:W-:Y:S02]  /*13620*/  IMAD R6, R5.reuse, UR5, R0 ;  /* 0x0000000505067c24 */ /* 0x040fe4000f8e0200 */
[----:B------:R-:W-:Y:S02]  /*13630*/  IMAD.MOV R0, RZ, RZ, -R5 ;  /* 0x000000ffff007224 */ /* 0x000fe400078e0a05 */
[----:B------:R-:W-:-:S04]  /*13640*/  IMAD.WIDE.U32 R4, R5, UR4, R2 ;  /* 0x0000000405047c25 */ /* 0x000fc8000f8e0002 */
[----:B-1----:R-:W-:Y:S02]  /*13650*/  IMAD R0, R10, R0, R8 ;  /* 0x000000000a007224 */ /* 0x002fe400078e0208 */
[----:B------:R-:W-:Y:S02]  /*13660*/  IMAD.IADD R5, R5, 0x1, R6 ;  /* 0x0000000105057824 */ /* 0x000fe400078e0206 */
[----:B------:R-:W-:Y:S01]  /*13670*/  VIADD R8, R8, 0x80 ;  /* 0x0000008008087836 */ /* 0x000fe20000000000 */
[----:B------:R-:W-:Y:S01]  /*13680*/  SHF.R.S32.HI R9, RZ, 0x1f, R0 ;  /* 0x0000001fff097819 */ /* 0x000fe20000011400 */
[----:B------:R-:W-:Y:S01]  /*13690*/  IMAD.WIDE.U32 R6, R0, UR6, R4 ;  /* 0x0000000600067c25 */ /* 0x000fe2000f8e0004 */
[----:B0-----:R-:W-:Y:S01]  /*136a0*/  LOP3.LUT R21, R21, 0x7f, RZ, 0xc0, !PT ;  /* 0x0000007f15157812 */ /* 0x001fe200078ec0ff */
[----:B------:R-:W0:Y:S02]  /*136b0*/  @P6 LDC R5, c[0x0][0x450] ;  /* 0x00011400ff056b82 */ /* 0x000e240000000800 */
[----:B------:R-:W-:Y:S01]  /*136c0*/  IMAD R9, R9, UR6, RZ ;  /* 0x0000000609097c24 */ /* 0x000fe2000f8e02ff */
[----:B------:R-:W-:-:S02]  /*136d0*/  LEA R4, P0, R6, UR8, 0x1 ;  /* 0x0000000806047c11 */ /* 0x000fc4000f8008ff */
[----:B------:R-:W-:Y:S01]  /*136e0*/  SHF.R.U32.HI R21, RZ, 0x3, R21 ;  /* 0x00000003ff157819 */ /* 0x000fe20000011615 */
[----:B------:R-:W-:-:S04]  /*136f0*/  IMAD R0, R0, UR7, R9 ;  /* 0x0000000700007c24 */ /* 0x000fc8000f8e0209 */
[----:B------:R-:W-:-:S05]  /*13700*/  IMAD.IADD R0, R7, 0x1, R0 ;  /* 0x0000000107007824 */ /* 0x000fca00078e0200 */
[----:B------:R-:W-:Y:S02]  /*13710*/  LEA.HI.X R0, R6, UR9, R0, 0x1, P0 ;  /* 0x0000000906007c11 */ /* 0x000fe400080f0c00 */
[----:B------:R-:W1:Y:S02]  /*13720*/  @P6 LDC R6, c[0x0][0x44c] ;  /* 0x00011300ff066b82 */ /* 0x000e640000000800 */
[----:B-1----:R-:W-:-:S04]  /*13730*/  @P6 IMAD.HI.U32 R7, R8, R6, RZ ;  /* 0x0000000608076227 */ /* 0x002fc800078e00ff */
[----:B------:R-:W-:Y:S01]  /*13740*/  IMAD.MOV.U32 R6, RZ, RZ, R8 ;  /* 0x000000ffff067224 */ /* 0x000fe200078e0008 */
[----:B0-----:R-:W-:-:S04]  /*13750*/  @P6 SHF.R.U32.HI R6, RZ, R5, R7 ;  /* 0x00000005ff066219 */ /* 0x001fc80000011607 */
[--C-:B------:R-:W-:Y:S01]  /*13760*/  SHF.R.S32.HI R7, RZ, 0x1f, R6.reuse ;  /* 0x0000001fff077819 */ /* 0x100fe20000011406 */
[----:B------:R-:W-:Y:S02]  /*13770*/  IMAD.MOV R5, RZ, RZ, -R6 ;  /* 0x000000ffff057224 */ /* 0x000fe400078e0a06 */
[----:B------:R-:W-:-:S04]  /*13780*/  IMAD.WIDE.U32 R2, R6, UR4, R2 ;  /* 0x0000000406027c25 */ /* 0x000fc8000f8e0002 */
[----:B------:R-:W-:Y:S02]  /*13790*/  IMAD R5, R10, R5, R8 ;  /* 0x000000050a057224 */ /* 0x000fe400078e0208 */
[----:B------:R-:W-:Y:S01]  /*137a0*/  IMAD R7, R7, UR4, RZ ;  /* 0x0000000407077c24 */ /* 0x000fe2000f8e02ff */
[----:B------:R-:W-:Y:S02]  /*137b0*/  ULDC UR4, c[0x0][0x2b8] ;  /* 0x0000ae0000047ab9 */ /* 0x000fe40000000800 */
[----:B------:R-:W-:Y:S01]  /*137c0*/  ISETP.GE.AND P0, PT, R28, UR4, PT ;  /* 0x000000041c007c0c */ /* 0x000fe2000bf06270 */
[----:B------:R-:W-:Y:S01]  /*137d0*/  IMAD R7, R6, UR5, R7 ;  /* 0x0000000506077c24 */ /* 0x000fe2000f8e0207 */
[----:B------:R-:W-:Y:S01]  /*137e0*/  SHF.R.S32.HI R6, RZ, 0x1f, R5 ;  /* 0x0000001fff067819 */ /* 0x000fe20000011405 */
[----:B------:R-:W-:Y:S02]  /*137f0*/  UMOV UR4, 0xffffffff ;  /* 0xffffffff00047882 */ /* 0x000fe40000000000 */
[----:B------:R-:W-:-:S02]  /*13800*/  IMAD.IADD R3, R3, 0x1, R7 ;  /* 0x0000000103037824 */ /* 0x000fc400078e0207 */
[----:B------:R-:W-:Y:S02]  /*13810*/  IMAD R6, R6, UR6, RZ ;  /* 0x0000000606067c24 */ /* 0x000fe4000f8e02ff */
[----:B------:R-:W-:-:S04]  /*13820*/  IMAD.WIDE.U32 R2, R5, UR6, R2 ;  /* 0x0000000605027c25 */ /* 0x000fc8000f8e0002 */
[----:B------:R-:W-:Y:S01]  /*13830*/  IMAD R6, R5, UR7, R6 ;  /* 0x0000000705067c24 */ /* 0x000fe2000f8e0206 */
[----:B------:R-:W-:-:S03]  /*13840*/  LEA R5, P1, R2, UR8, 0x1 ;  /* 0x0000000802057c11 */ /* 0x000fc6000f8208ff */
[----:B------:R-:W-:-:S05]  /*13850*/  IMAD.IADD R6, R3, 0x1, R6 ;  /* 0x0000000103067824 */ /* 0x000fca00078e0206 */
[----:B------:R-:W-:Y:S01]  /*13860*/  LEA.HI.X R2, R2, UR9, R6, 0x1, P1 ;  /* 0x0000000902027c11 */ /* 0x000fe200088f0c06 */
[----:B--2---:R-:W-:Y:S06]  /*13870*/  BRA.DIV UR4, `(.L_x_14084) ;  /* 0x0000003e04e07947 */ /* 0x004fec000b800000 */
[----:B------:R-:W0:Y:S01]  /*13880*/  SHFL.IDX PT, R7, R4, RZ, 0x181f ;  /* 0x00181fff04077589 */ /* 0x000e2200000e0000 */
[----:B------:R-:W-:Y:S02]  /*13890*/  IMAD R3, R29, R10, RZ ;  /* 0x0000000a1d037224 */ /* 0x000fe400078e02ff */
[----:B------:R-:W-:Y:S01]  /*138a0*/  IMAD.IADD R26, R21, 0x1, R26 ;  /* 0x00000001151a7824 */ /* 0x000fe200078e021a */
        /* <DEDUP_REMOVED lines=8> */
[----:B-----5:R0:W-:Y:S02]  /*13930*/  @!P2 LDGSTS.E.BYPASS.LTC128B.128 [R20+0x8400], desc[UR52][R6.64], !P0 ;  /* 0x084000000614afae */ /* 0x0201e4000c101d74 */
        /* <DEDUP_REMOVED lines=62> */
[----:B0-----:R-:W-:-:S05]  /*13d20*/  VIADD R4, R26, 0x80 ;  /* 0x000000801a047836 */ /* 0x001fca0000000000 */
[----:B------:R-:W-:Y:S01]  /*13d30*/  ISETP.GE.AND P1, PT, R4, R3, PT ;  /* 0x000000030400720c */ /* 0x000fe20003f26270 */
[----:B------:R-:W-:-:S05]  /*13d40*/  VIADD R4, R26, 0x70 ;  /* 0x000000701a047836 */ /* 0x000fca0000000000 */
[----:B------:R-:W-:Y:S02]  /*13d50*/  ISETP.GE.AND P2, PT, R4, R3, PT ;  /* 0x000000030400720c */ /* 0x000fe40003f46270 */
[----:B------:R-:W0:Y:S11]  /*13d60*/  SHFL.IDX PT, R4, R5, RZ, 0x181f ;  /* 0x00181fff05047589 */ /* 0x000e3600000e0000 */
[----:B-1----:R-:W-:-:S05]  /*13d70*/  @!P2 LEA R6, P3, R28, R6, 0x1 ;  /* 0x000000061c06a211 */ /* 0x002fca00078608ff */
[----:B------:R-:W-:Y:S02]  /*13d80*/  @!P2 IMAD.X R7, RZ, RZ, R0, P3 ;  /* 0x000000ffff07a224 */ /* 0x000fe400018e0600 */
[----:B------:R-:W1:Y:S04]  /*13d90*/  SHFL.IDX PT, R0, R2, RZ, 0x181f ;  /* 0x00181fff02007589 */ /* 0x000e6800000e0000 */
[----:B------:R2:W-:Y:S01]  /*13da0*/  @!P2 LDGSTS.E.BYPASS.LTC128B.128 [R20+0xbc00], desc[UR52][R6.64], !P0 ;  /* 0x0bc000000614afae */ /* 0x0005e2000c101d74 */
[----:B0-----:R-:W-:-:S05]  /*13db0*/  @!P1 LEA R4, P3, R28, R4, 0x1 ;  /* 0x000000041c049211 */ /* 0x001fca00078608ff */
[----:B--2---:R-:W-:Y:S02]  /*13dc0*/  @!P1 IMAD.MOV.U32 R6, RZ, RZ, R4 ;  /* 0x000000ffff069224 */ /* 0x004fe400078e0004 */
[----:B-1----:R-:W-:-:S04]  /*13dd0*/  @!P1 IMAD.X R0, RZ, RZ, R0, P3 ;  /* 0x000000ffff009224 */ /* 0x002fc800018e0600 */
[----:B------:R-:W-:Y:S02]  /*13de0*/  @!P1 IMAD.MOV.U32 R7, RZ, RZ, R0 ;  /* 0x000000ffff079224 */ /* 0x000fe400078e0000 */
[----:B------:R-:W-:-:S03]  /*13df0*/  VIADD R0, R26, 0x90 ;  /* 0x000000901a007836 */ /* 0x000fc60000000000 */
[----:B------:R0:W-:Y:S02]  /*13e00*/  @!P1 LDGSTS.E.BYPASS.LTC128B.128 [R20+0xc400], desc[UR52][R6.64], !P0 ;  /* 0x0c40000006149fae */ /* 0x0001e4000c101d74 */
[----:B------:R-:W-:Y:S02]  /*13e10*/  ISETP.GE.AND P1, PT, R0, R3, PT ;  /* 0x000000030000720c */ /* 0x000fe40003f26270 */
[----:B------:R-:W-:Y:S04]  /*13e20*/  SHFL.IDX PT, R0, R2, 0x1, 0x181f ;  /* 0x00381f0002007f89 */ /* 0x000fe800000e0000 */
[----:B0-----:R-:W0:Y:S07]  /*13e30*/  SHFL.IDX PT, R6, R5, 0x1, 0x181f ;  /* 0x00381f0005067f89 */ /* 0x001e2e00000e0000 */
        /* <DEDUP_REMOVED lines=11> */
[----:B------:R0:W1:Y:S04]  /*13ef0*/  SHFL.IDX PT, R0, R2, 0x3, 0x181f ;  /* 0x00781f0002007f89 */ /* 0x00006800000e0000 */
[----:B------:R0:W-:Y:S04]  /*13f00*/  @!P2 LDGSTS.E.BYPASS.LTC128B.128 [R20+0xd400], desc[UR52][R6.64], !P0 ;  /* 0x0d4000000614afae */ /* 0x0001e8000c101d74 */
[----:B------:R0:W2:Y:S02]  /*13f10*/  SHFL.IDX PT, R2, R5, 0x3, 0x181f ;  /* 0x00781f0005027f89 */ /* 0x0000a400000e0000 */
.L_x_14185:
        /* <DEDUP_REMOVED lines=10> */
.L_x_14085:
        /* <DEDUP_REMOVED lines=18> */
.L_x_14186:
[----:B------:R-:W-:Y:S05]  /*140e0*/  BSYNC B0 ;  /* 0x0000000000007941 */ /* 0x000fea0003800000 */
.L_x_14086:
[----:B------:R-:W2:Y:S04]  /*140f0*/  LDL.LU R3, [R1+0x30] ;  /* 0x0000300001037983 */ /* 0x000ea80000300800 */
[----:B------:R-:W3:Y:S01]  /*14100*/  LDL R2, [R1+0x14] ;  /* 0x0000140001027983 */ /* 0x000ee20000100800 */
[----:B------:R-:W-:Y:S01]  /*14110*/  BSSY B0, `(.L_x_14088) ;  /* 0x0000108000007945 */ /* 0x000fe20003800000 */
[----:B--2---:R-:W-:-:S05]  /*14120*/  VIADD R7, R3, 0xfffffffe ;  /* 0xfffffffe03077836 */ /* 0x004fca0000000000 */
[----:B---3--:R-:W-:-:S13]  /*14130*/  ISETP.GE.AND P0, PT, R7, R2, PT ;  /* 0x000000020700720c */ /* 0x008fda0003f06270 */
[----:B------:R-:W-:Y:S05]  /*14140*/  @!P0 BRA `(.L_x_14089) ;  /* 0x0000001000108947 */ /* 0x000fea0003800000 */
[----:B------:R-:W-:Y:S01]  /*14150*/  ULDC UR4, c[0x0][0x2f4] ;  /* 0x0000bd0000047ab9 */ /* 0x000fe20000000800 */
[----:B------:R-:W-:Y:S01]  /*14160*/  IMAD.MOV.U32 R20, RZ, RZ, R27 ;  /* 0x000000ffff147224 */ /* 0x000fe200078e001b */
[----:B------:R-:W-:Y:S01]  /*14170*/  ISETP.GE.AND P1, PT, R28, UR4, PT ;  /* 0x000000041c007c0c */ /* 0x000fe2000bf26270 */
[----:B------:R-:W-:Y:S02]  /*14180*/  IMAD.MOV.U32 R6, RZ, RZ, R24 ;  /* 0x000000ffff067224 */ /* 0x000fe400078e0018 */
[----:B------:R-:W-:-:S10]  /*14190*/  IMAD.MOV.U32 R29, RZ, RZ, R25 ;  /* 0x000000ffff1d7224 */ /* 0x000fd400078e0019 */
.L_x_14102:
[----:B------:R-:W2:Y:S01]  /*141a0*/  LDL R9, [R1+0x18] ;  /* 0x0000180001097983 */ /* 0x000ea20000100800 */
[----:B------:R-:W1:Y:S03]  /*141b0*/  LDC R3, c[0x0][0x430] ;  /* 0x00010c00ff037b82 */ /* 0x000e660000000800 */
[----:B------:R-:W3:Y:S04]  /*141c0*/  LDL R8, [R1+0x1c] ;  /* 0x00001c0001087983 */ /* 0x000ee80000100800 */
        /* <DEDUP_REMOVED lines=11> */
[----:B------:R-:W-:Y:S01]  /*14280*/  ULDC UR4, c[0x0][0x430] ;  /* 0x00010c0000047ab9 */ /* 0x000fe20000000800 */
        /* <DEDUP_REMOVED lines=27> */
.L_x_14090:
[----:B------:R-:W-:Y:S01]  /*14440*/  IMAD R5, R24, 0x8, R22 ;  /* 0x0000000818057824 */ /* 0x000fe200078e0216 */
[----:B------:R-:W-:Y:S01]  /*14450*/  SHF.L.U32 R2, R27, 0x1f, RZ ;  /* 0x0000001f1b027819 */ /* 0x000fe200000006ff */
[----:B------:R-:W-:Y:S03]  /*14460*/  BSSY B1, `(.L_x_14091) ;  /* 0x0000003000017945 */ /* 0x000fe60003800000 */
[----:B------:R-:W0:Y:S02]  /*14470*/  SYNCS.PHASECHK.TRANS64.TRYWAIT P0, [R5+URZ+0x16840], R2 ;  /* 0x01684002050075a7 */ /* 0x000e24000800017f */
[----:B0-----:R-:W-:Y:S05]  /*14480*/  @!P0 BRA `(.L_x_14092) ;  /* 0x0000004000d48947 */ /* 0x001fea0003800000 */
.L_x_14187:
[----:B------:R-:W-:Y:S05]  /*14490*/  BSYNC B1 ;  /* 0x0000000000017941 */ /* 0x000fea0003800000 */
.L_x_14091:
[----:B------:R-:W2:Y:S04]  /*144a0*/  LDL R3, [R1] ;  /* 0x0000000001037983 */ /* 0x000ea80000100800 */
[----:B------:R-:W3:Y:S01]  /*144b0*/  LDL R8, [R1+0x4] ;  /* 0x0000040001087983 */ /* 0x000ee20000100800 */
[----:B------:R-:W-:Y:S01]  /*144c0*/  SHF.R.S32.HI R21, RZ, 0x1f, R0 ;  /* 0x0000001fff157819 */ /* 0x000fe20000011400 */
[----:B------:R-:W-:Y:S01]  /*144d0*/  ULDC.64 UR4, c[0x0][0x300] ;  /* 0x0000c00000047ab9 */ /* 0x000fe20000000a00 */
[----:B------:R-:W1:Y:S03]  /*144e0*/  S2R R9, SR_TID.X ;  /* 0x0000000000097919 */ /* 0x000e660000002100 */
[----:B------:R-:W-:-:S04]  /*144f0*/  IMAD R7, R21, UR4, RZ ;  /* 0x0000000415077c24 */ /* 0x000fc8000f8e02ff */
[C---:B------:R-:W-:Y:S02]  /*14500*/  IMAD R7, R0.reuse, UR5, R7 ;  /* 0x0000000500077c24 */ /* 0x040fe4000f8e0207 */
[----:B-1----:R-:W-:Y:S01]  /*14510*/  IMAD.SHL.U32 R11, R9, 0x8, RZ ;  /* 0x00000008090b7824 */ /* 0x002fe200078e00ff */
        /* <DEDUP_REMOVED lines=63> */
.L_x_14205:
        /* <DEDUP_REMOVED lines=8> */
.L_x_14094:
        /* <DEDUP_REMOVED lines=11> */
.L_x_14095:
[----:B------:R1:W-:Y:S01]  /*14a40*/  SYNCS.ARRIVE.TRANS64.A1T0 RZ, [R5+URZ+0x16830], RZ ;  /* 0x016830ff05ff79a7 */ /* 0x0003e2000810003f */
[----:B------:R-:W-:Y:S05]  /*14a50*/  @!P3 BRA `(.L_x_14096) ;  /* 0x000000000004b947 */ /* 0x000fea0003800000 */
[----:B------:R-:W-:Y:S01]  /*14a60*/  BPT.TRAP 0x1 ;  /* 0x000000040000795c */ /* 0x000fe20000300000 */
.L_x_14096:
[----:B------:R-:W-:Y:S01]  /*14a70*/  SHF.L.U32 R2, R20, 0x1f, RZ ;  /* 0x0000001f14027819 */ /* 0x000fe200000006ff */
[----:B-1----:R-:W-:Y:S01]  /*14a80*/  IMAD R5, R6, 0x8, R22 ;  /* 0x0000000806057824 */ /* 0x002fe200078e0216 */
[----:B------:R-:W-:Y:S03]  /*14a90*/  BSSY B1, `(.L_x_14097) ;  /* 0x0000003000017945 */ /* 0x000fe60003800000 */
[----:B------:R-:W1:Y:S02]  /*14aa0*/  SYNCS.PHASECHK.TRANS64.TRYWAIT P0, [R5+URZ+0x16860], R2 ;  /* 0x01686002050075a7 */ /* 0x000e64000800017f */
[----:B-1----:R-:W-:Y:S05]  /*14ab0*/  @!P0 BRA `(.L_x_14098) ;  /* 0x00000044008c8947 */ /* 0x002fea0003800000 */
.L_x_14206:
[----:B------:R-:W-:Y:S05]  /*14ac0*/  BSYNC B1 ;  /* 0x0000000000017941 */ /* 0x000fea0003800000 */
.L_x_14097:
        /* <DEDUP_REMOVED lines=60> */
.L_x_14224:
        /* <DEDUP_REMOVED lines=27> */
[----:B------:R-:W-:-:S07]  /*15040*/  LEA.HI.X R0, R2, UR5, R0, 0x1, P2 ;  /* 0x0000000502007c11 */ /* 0x000fce00090f0c00 */
.L_x_14100:
        /* <DEDUP_REMOVED lines=12> */
.L_x_14101:
[----:B------:R-:W2:Y:S01]  /*15110*/  LDL R0, [R1+0x14] ;  /* 0x0000140001007983 */ /* 0x000ea20000100800 */
[----:B------:R1:W-:Y:S01]  /*15120*/  SYNCS.ARRIVE.TRANS64.A1T0 RZ, [R5+URZ+0x16850], RZ ;  /* 0x016850ff05ff79a7 */ /* 0x0003e2000810003f */
[C---:B------:R-:W-:Y:S02]  /*15130*/  VIADD R7, R25.reuse, 0xffffffff ;  /* 0xffffffff19077836 */ /* 0x040fe40000000000 */
[----:B------:R-:W-:Y:S02]  /*15140*/  IMAD.MOV.U32 R20, RZ, RZ, R27 ;  /* 0x000000ffff147224 */ /* 0x000fe400078e001b */
[----:B------:R-:W-:Y:S02]  /*15150*/  IMAD.MOV.U32 R6, RZ, RZ, R24 ;  /* 0x000000ffff067224 */ /* 0x000fe400078e0018 */
[----:B------:R-:W-:Y:S01]  /*15160*/  IMAD.MOV.U32 R29, RZ, RZ, R25 ;  /* 0x000000ffff1d7224 */ /* 0x000fe200078e0019 */
[----:B--2---:R-:W-:-:S13]  /*15170*/  ISETP.GT.AND P0, PT, R25, R0, PT ;  /* 0x000000001900720c */ /* 0x004fda0003f04270 */
[----:B-1----:R-:W-:Y:S05]  /*15180*/  @P0 BRA `(.L_x_14102) ;  /* 0xfffffff000040947 */ /* 0x002fea000383ffff */
.L_x_14089:
[----:B------:R-:W-:Y:S05]  /*15190*/  BSYNC B0 ;  /* 0x0000000000007941 */ /* 0x000fea0003800000 */
.L_x_14088:
        /* <DEDUP_REMOVED lines=17> */
.L_x_14104:
[----:B------:R-:W-:Y:S05]  /*152b0*/  BSYNC B0 ;  /* 0x0000000000007941 */ /* 0x000fea0003800000 */
.L_x_14103:
[----:B------:R-:W-:-:S05]  /*152c0*/  IMAD.U32 R0, RZ, RZ, UR37 ;  /* 0x00000025ff007e24 */ /* 0x000fca000f8e00ff */
[----:B------:R-:W-:-:S13]  /*152d0*/  ISETP.NE.AND P0, PT, R0, 0x3, PT ;  /* 0x000000030000780c */ /* 0x000fda0003f05270 */
[----:B------:R-:W-:Y:S05]  /*152e0*/  @!P0 BRA `(.L_x_14105) ;  /* 0x0000000000048947 */ /* 0x000fea0003800000 */
[----:B------:R-:W-:Y:S01]  /*152f0*/  BPT.TRAP 0x1 ;  /* 0x000000040000795c */ /* 0x000fe20000300000 */
.L_x_14105:
[----:B------:R-:W2:Y:S01]  /*15300*/  LDL.LU R2, [R1+0x10] ;  /* 0x0000100001027983 */ /* 0x000ea20000300800 */
[----:B------:R-:W-:Y:S01]  /*15310*/  IMAD R0, R24, 0x8, R22 ;  /* 0x0000000818007824 */ /* 0x000fe200078e0216 */
[----:B------:R-:W-:Y:S01]  /*15320*/  SHF.L.U32 R3, R27, 0x1f, RZ ;  /* 0x0000001f1b037819 */ /* 0x000fe200000006ff */
[----:B------:R-:W-:Y:S03]  /*15330*/  BSSY B0, `(.L_x_14106) ;  /* 0x0000004000007945 */ /* 0x000fe60003800000 */
[----:B------:R-:W0:Y:S01]  /*15340*/  SYNCS.PHASECHK.TRANS64.TRYWAIT P0, [R0+URZ+0x16860], R3 ;  /* 0x01686003000075a7 */ /* 0x000e22000800017f */
[----:B--2---:R-:W-:Y:S01]  /*15350*/  IMAD R6, R25, -0x80, R2 ;  /* 0xffffff8019067824 */ /* 0x004fe200078e0202 */
[----:B0-----:R-:W-:Y:S06]  /*15360*/  @!P0 BRA `(.L_x_14107) ;  /* 0x0000004400bc8947 */ /* 0x001fec0003800000 */
.L_x_14225:
[----:B------:R-:W-:Y:S05]  /*15370*/  BSYNC B0 ;  /* 0x0000000000007941 */ /* 0x000fea0003800000 */
.L_x_14106:
[----:B------:R-:W1:Y:S01]  /*15380*/  S2R R2, SR_TID.X ;  /* 0x0000000000027919 */ /* 0x000e620000002100 */
[----:B------:R-:W-:Y:S01]  /*15390*/  UMOV UR4, 0xffffffff ;  /* 0xffffffff00047882 */ /* 0x000fe20000000000 */
[----:B------:R-:W2:Y:S01]  /*153a0*/  S2R R7, SR_TID.X ;  /* 0x0000000000077919 */ /* 0x000ea20000002100 */
[----:B-1----:R-:W-:Y:S01]  /*153b0*/  LOP3.LUT R5, R2, 0x7f, RZ, 0xc0, !PT ;  /* 0x0000007f02057812 */ /* 0x002fe200078ec0ff */
        /* <DEDUP_REMOVED lines=14> */
[----:B------:R-:W-:Y:S02]  /*154a0*/  IMAD R4, R4, 0x2, R22 ;  /* 0x0000000204047824 */ /* 0x000fe400078e0216 */
        /* <DEDUP_REMOVED lines=34> */
[----:B0-----:R-:W-:-:S05]  /*156d0*/  IADD3 R2, P2, R9, R5, RZ ;  /* 0x0000000509027210 */ /* 0x001fca0007f5e0ff */
[----:B-1----:R-:W-:-:S05]  /*156e0*/  IMAD.X R3, RZ, RZ, R7, P2 ;  /* 0x000000ffff037224 */ /* 0x002fca00010e0607 */
[----:B------:R0:W-:Y:S01]  /*156f0*/  LDGSTS.E.BYPASS.LTC128B.128 [R4+0x2c00], desc[UR52][R2.64], !P1 ;  /* 0x02c0000002047fae */ /* 0x0001e2000c901d74 */
[----:B------:R-:W-:Y:S02]  /*15700*/  ISETP.LT.OR P1, PT, R6, 0x61, P0 ;  /* 0x000000610600780c */ /* 0x000fe40000721670 */
[----:B0-----:R-:W-:Y:S02]  /*15710*/  IADD3 R2, P2, R14, R5, RZ ;  /* 0x000000050e027210 */ /* 0x001fe40007f5e0ff */
[----:B------:R0:W1:Y:S03]  /*15720*/  SHFL.IDX PT, R14, R17, 0x7, 0x181f ;  /* 0x00f81f00110e7f89 */ /* 0x00006600000e0000 */
[----:B--2---:R-:W-:-:S06]  /*15730*/  IMAD.X R3, RZ, RZ, R8, P2 ;  /* 0x000000ffff037224 */ /* 0x004fcc00010e0608 */
[----:B---3--:R0:W-:Y:S02]  /*15740*/  LDGSTS.E.BYPASS.LTC128B.128 [R4+0x3400], desc[UR52][R2.64], !P1 ;  /* 0x0340000002047fae */ /* 0x0081e4000c901d74 */
.L_x_14243:
        /* <DEDUP_REMOVED lines=9> */
.L_x_14109:
        /* <DEDUP_REMOVED lines=11> */
.L_x_14110:
[----:B------:R-:W-:Y:S01]  /*15890*/  VIADD R24, R24, 0x1 ;  /* 0x0000000118187836 */ /* 0x000fe20000000000 */
[----:B------:R0:W-:Y:S04]  /*158a0*/  SYNCS.ARRIVE.TRANS64.A1T0 RZ, [R0+URZ+0x16850], RZ ;  /* 0x016850ff00ff79a7 */ /* 0x0001e8000810003f */
[----:B------:R-:W-:-:S04]  /*158b0*/  ISETP.NE.AND P0, PT, R24, 0x2, PT ;  /* 0x000000021800780c */ /* 0x000fc80003f05270 */
[----:B0-----:R-:W-:Y:S02]  /*158c0*/  SEL R0, RZ, 0x1, P0 ;  /* 0x00000001ff007807 */ /* 0x001fe40000000000 */
[----:B------:R-:W-:Y:S02]  /*158d0*/  SEL R24, R24, RZ, P0 ;  /* 0x000000ff18187207 */ /* 0x000fe40000000000 */
[----:B------:R-:W-:-:S07]  /*158e0*/  LOP3.LUT R27, R27, R0, RZ, 0x3c, !PT ;  /* 0x000000001b1b7212 */ /* 0x000fce00078e3cff */
.L_x_14069:
[----:B------:R-:W-:Y:S05]  /*158f0*/  BSYNC B7 ;  /* 0x0000000000077941 */ /* 0x000fea0003800000 */
.L_x_14067:
        /* <DEDUP_REMOVED lines=12> */
.L_x_14111:
        /* <DEDUP_REMOVED lines=24> */
[----:B------:R-:W-:Y:S02]  /*15b40*/  IMAD.IADD R6, R4, 0x1, R5 ;  /* 0x0000000104067824 */ /* 0x000fe400078e0205 */
[----:B------:R-:W-:Y:S04]  /*15b50*/  SHFL.IDX PT, R5, R16, 0x1, 0x1f ;  /* 0x00201f0010057f89 */ /* 0x000fe800000e0000 */
        /* <DEDUP_REMOVED lines=10> */
.L_x_14253:
[----:B------:R-:W-:Y:S02]  /*15c00*/  ULDC UR4, c[0x0][0xc38] ;  /* 0x00030e0000047ab9 */ /* 0x000fe40000000800 */
[----:B------:R-:W-:-:S04]  /*15c10*/  IMAD.U32 R4, RZ, RZ, UR4 ;  /* 0x00000004ff047e24 */ /* 0x000fc8000f8e00ff */
[----:B--2---:R-:W-:-:S04]  /*15c20*/  IMAD R14, R14, R4, RZ ;  /* 0x000000040e0e7224 */ /* 0x004fc800078e02ff */
[----:B------:R-:W-:-:S05]  /*15c30*/  IMAD.IADD R5, R5, 0x1, R14 ;  /* 0x0000000105057824 */ /* 0x000fca00078e020e */
[----:B------:R-:W-:-:S13]  /*15c40*/  ISETP.GT.AND P6, PT, R5, R0, PT ;  /* 0x000000000500720c */ /* 0x000fda0003fc4270 */
[----:B------:R-:W-:Y:S05]  /*15c50*/  @P6 BRA `(.L_x_14114) ;  /* 0x00000000009c6947 */ /* 0x000fea0003800000 */
.L_x_14119:
[----:B------:R-:W2:Y:S01]  /*15c60*/  LDC R2, c[0x0][0xc3c] ;  /* 0x00030f00ff027b82 */ /* 0x000ea20000000800 */
[----:B------:R-:W-:-:S05]  /*15c70*/  VIADD R19, R19, 0x1f ;  /* 0x0000001f13137836 */ /* 0x000fca0000000000 */
[----:B--2---:R-:W-:-:S13]  /*15c80*/  ISETP.GE.AND P6, PT, R19, R2, PT ;  /* 0x000000021300720c */ /* 0x004fda0003fc6270 */
[----:B------:R-:W-:Y:S05]  /*15c90*/  @P6 BRA `(.L_x_14115) ;  /* 0x0000000400d06947 */ /* 0x000fea0003800000 */
[----:B-1----:R-:W1:Y:S01]  /*15ca0*/  S2R R3, SR_TID.X ;  /* 0x0000000000037919 */ /* 0x002e620000002100 */
        /* <DEDUP_REMOVED lines=9> */
.L_x_14117:
[----:B------:R-:W-:Y:S05]  /*15d40*/  BSYNC B0 ;  /* 0x0000000000007941 */ /* 0x000fea0003800000 */
.L_x_14116:
        /* <DEDUP_REMOVED lines=18> */
.L_x_14261:
[----:B------:R-:W-:Y:S02]  /*15e70*/  ULDC UR4, c[0x0][0xc38] ;  /* 0x00030e0000047ab9 */ /* 0x000fe40000000800 */
[----:B------:R-:W-:-:S04]  /*15e80*/  IMAD.U32 R4, RZ, RZ, UR4 ;  /* 0x00000004ff047e24 */ /* 0x000fc8000f8e00ff */
[----:B--2---:R-:W-:-:S04]  /*15e90*/  IMAD R14, R14, R4, RZ ;  /* 0x000000040e0e7224 */ /* 0x004fc800078e02ff */
[----:B------:R-:W-:-:S05]  /*15ea0*/  IMAD.IADD R5, R14, 0x1, R5 ;  /* 0x000000010e057824 */ /* 0x000fca00078e0205 */
[----:B------:R-:W-:-:S13]  /*15eb0*/  ISETP.GT.AND P6, PT, R5, R0, PT ;  /* 0x000000000500720c */ /* 0x000fda0003fc4270 */
[----:B------:R-:W-:Y:S05]  /*15ec0*/  @!P6 BRA `(.L_x_14119) ;  /* 0xfffffffc0064e947 */ /* 0x000fea000383ffff */
.L_x_14114:
        /* <DEDUP_REMOVED lines=8> */
.L_x_14265:
[----:B------:R-:W-:Y:S01]  /*15f50*/  ISETP.NE.AND P0, PT, R2, RZ, PT ;  /* 0x000000ff0200720c */ /* 0x000fe20003f05270 */
[----:B------:R-:W-:-:S12]  /*15f60*/  IMAD.MOV.U32 R14, RZ, RZ, RZ ;  /* 0x000000ffff0e7224 */ /* 0x000fd800078e00ff */
[----:B------:R-:W-:Y:S05]  /*15f70*/  @!P0 BRA `(.L_x_14121) ;  /* 0x0000000000108947 */ /* 0x000fea0003800000 */
[----:B------:R-:W-:Y:S01]  /*15f80*/  UMOV UR4, 0xffffffff ;  /* 0xffffffff00047882 */ /* 0x000fe20000000000 */
[----:B------:R-:W-:Y:S02]  /*15f90*/  VIADD R12, R6, 0xffffffff ;  /* 0xffffffff060c7836 */ /* 0x000fe40000000000 */
[----:B------:R-:W-:Y:S05]  /*15fa0*/  BRA.DIV UR4, `(.L_x_14122) ;  /* 0x0000004e04307947 */ /* 0x000fea000b800000 */
[----:B------:R4:W0:Y:S02]  /*15fb0*/  SHFL.IDX PT, R14, R3, R12, 0x1f ;  /* 0x00001f0c030e7589 */ /* 0x00082400000e0000 */
.L_x_14121:
[----:B-1--4-:R-:W1:Y:S01]  /*15fc0*/  LDC.64 R2, c[0x0][0xc90] ;  /* 0x00032400ff027b82 */ /* 0x012e620000000a00 */
[----:B------:R-:W-:-:S04]  /*15fd0*/  IMAD.IADD R19, R6, 0x1, R19 ;  /* 0x0000000106137824 */ /* 0x000fc800078e0213 */
[----:B-1----:R-:W-:-:S05]  /*15fe0*/  IMAD.WIDE R2, R19, 0x4, R2 ;  /* 0x0000000413027825 */ /* 0x002fca00078e0202 */
[----:B--2---:R1:W3:Y:S01]  /*15ff0*/  LDG.E R6, desc[UR52][R2.64] ;  /* 0x0000003402067981 */ /* 0x0042e2000c1e1900 */
[----:B0-----:R-:W-:-:S04]  /*16000*/  IMAD R16, R14, R4, R16 ;  /* 0x000000040e107224 */ /* 0x001fc800078e0210 */
[----:B------:R-:W-:Y:S02]  /*16010*/  IMAD.IADD R0, R0, 0x1, -R16 ;  /* 0x0000000100007824 */ /* 0x000fe400078e0a10 */
[----:B-1----:R-:W-:Y:S02]  /*16020*/  IMAD.MOV.U32 R2, RZ, RZ, RZ ;  /* 0x000000ffff027224 */ /* 0x002fe400078e00ff */
[----:B---3--:R-:W-:-:S05]  /*16030*/  IMAD R5, R17, R6, RZ ;  /* 0x0000000611057224 */ /* 0x008fca00078e02ff */
[----:B------:R-:W-:-:S04]  /*16040*/  IABS R7, R5 ;  /* 0x0000000500077213 */ /* 0x000fc80000000000 */
        /* <DEDUP_REMOVED lines=25> */
[----:B------:R-:W-:-:S03]  /*161e0*/  IMAD R0, R5, R9, R0 ;  /* 0x0000000905007224 */ /* 0x000fc600078e0200 */
[----:B------:R-:W-:-:S04]  /*161f0*/  VIADDMNMX R4, R3, R4, R6, PT ;  /* 0x0000000403047246 */ /* 0x000fc80003800106 */
[----:B------:R-:W-:-:S04]  /*16200*/  IABS R6, R4 ;  /* 0x0000000400067213 */ /* 0x000fc80000000000 */
[----:B------:R-:W0:Y:S08]  /*16210*/  I2F.RP R8, R6 ;  /* 0x0000000600087306 */ /* 0x000e300000209400 */
[----:B0-----:R-:W0:Y:S02]  /*16220*/  MUFU.RCP R8, R8 ;  /* 0x0000000800087308 */ /* 0x001e240000001000 */
[----:B0-----:R-:W-:Y:S01]  /*16230*/  VIADD R2, R8, 0xffffffe ;  /* 0x0ffffffe08027836 */ /* 0x001fe20000000000 */
[----:B------:R-:W-:-:S05]  /*16240*/  IABS R8, R0 ;  /* 0x0000000000087213 */ /* 0x000fca0000000000 */
[----:B------:R0:W1:Y:S02]  /*16250*/  F2I.FTZ.U32.TRUNC.NTZ R3, R2 ;  /* 0x0000000200037305 */ /* 0x000064000021f000 */
[----:B0-----:R-:W-:Y:S02]  /*16260*/  IMAD.MOV.U32 R2, RZ, RZ, RZ ;  /* 0x000000ffff027224 */ /* 0x001fe400078e00ff */
[----:B-1----:R-:W-:-:S04]  /*16270*/  IMAD.MOV R5, RZ, RZ, -R3 ;  /* 0x000000ffff057224 */ /* 0x002fc800078e0a03 */
[----:B------:R-:W-:-:S04]  /*16280*/  IMAD R5, R5, R6, RZ ;  /* 0x0000000605057224 */ /* 0x000fc800078e02ff */
[----:B------:R-:W-:Y:S01]  /*16290*/  IMAD.HI.U32 R3, R3, R5, R2 ;  /* 0x0000000503037227 */ /* 0x000fe200078e0002 */
[-C--:B------:R-:W-:Y:S02]  /*162a0*/  IABS R5, R4.reuse ;  /* 0x0000000400057213 */ /* 0x080fe40000000000 */
[C---:B------:R-:W-:Y:S01]  /*162b0*/  LOP3.LUT R2, R0.reuse, R4, RZ, 0x3c, !PT ;  /* 0x0000000400027212 */ /* 0x040fe200078e3cff */
[----:B------:R-:W-:Y:S02]  /*162c0*/  IMAD.IADD R0, R0, 0x1, R7 ;  /* 0x0000000100007824 */ /* 0x000fe400078e0207 */
[----:B------:R-:W-:Y:S01]  /*162d0*/  IMAD.MOV R5, RZ, RZ, -R5 ;  /* 0x000000ffff057224 */ /* 0x000fe200078e0a05 */
[----:B------:R-:W-:Y:S01]  /*162e0*/  ISETP.GE.AND P2, PT, R2, RZ, PT ;  /* 0x000000ff0200720c */ /* 0x000fe20003f46270 */
[----:B------:R-:W-:-:S04]  /*162f0*/  IMAD.HI.U32 R3, R3, R8, RZ ;  /* 0x0000000803037227 */ /* 0x000fc800078e00ff */
        /* <DEDUP_REMOVED lines=14> */
.L_x_14115:
[----:B------:R-:W-:Y:S01]  /*163e0*/  UMOV UR4, URZ ;  /* 0x0000003f00047c82 */ /* 0x000fe20008000000 */
[----:B------:R-:W-:Y:S01]  /*163f0*/  UMOV UR5, URZ ;  /* 0x0000003f00057c82 */ /* 0x000fe20008000000 */
[----:B------:R-:W-:Y:S01]  /*16400*/  ULDC UR6, c[0x0][0xc3c] ;  /* 0x00030f0000067ab9 */ /* 0x000fe20000000800 */
[----:B------:R-:W-:Y:S02]  /*16410*/  IMAD.MOV.U32 R16, RZ, RZ, R0 ;  /* 0x000000ffff107224 */ /* 0x000fe400078e0000 */
[----:B------:R-:W-:Y:S02]  /*16420*/  IMAD.U32 R17, RZ, RZ, UR4 ;  /* 0x00000004ff117e24 */ /* 0x000fe4000f8e00ff */
[----:B------:R-:W-:Y:S02]  /*16430*/  IMAD.U32 R18, RZ, RZ, UR5 ;  /* 0x00000005ff127e24 */ /* 0x000fe4000f8e00ff */
[----:B------:R-:W-:-:S07]  /*16440*/  IMAD.U32 R19, RZ, RZ, UR6 ;  /* 0x00000006ff137e24 */ /* 0x000fce000f8e00ff */
.L_x_14123:
        /* <DEDUP_REMOVED lines=10> */
.L_x_14112:
[----:B------:R-:W-:Y:S02]  /*164f0*/  ULDC UR4, c[0x0][0xc3c] ;  /* 0x00030f0000047ab9 */ /* 0x000fe40000000800 */
[----:B---3--:R-:W-:-:S13]  /*16500*/  ISETP.GE.AND P0, PT, R19, UR4, PT ;  /* 0x0000000413007c0c */ /* 0x008fda000bf06270 */
[----:B------:R-:W-:Y:S05]  /*16510*/  @!P0 BRA `(.L_x_14124) ;  /* 0xffffffb000548947 */ /* 0x000fea000383ffff */
[----:B------:R-:W-:Y:S05]  /*16520*/  BSYNC B8 ;  /* 0x0000000000087941 */ /* 0x000fea0003800000 */
.L_x_14055:
        /* <DEDUP_REMOVED lines=12> */
.L_x_14268:
[----:B------:R-:W-:Y:S05]  /*165f0*/  BSYNC B0 ;  /* 0x0000000000007941 */ /* 0x000fea0003800000 */
.L_x_14125:
[----:B------:R-:W-:-:S03]  /*16600*/  UMOV UR4, 0xffffffff ;  /* 0xffffffff00047882 */ /* 0x000fc60000000000 */
[----:B------:R-:W-:Y:S05]  /*16610*/  BRA.DIV UR4, `(.L_x_14127) ;  /* 0x0000004604cc7947 */ /* 0x000fea000b800000 */
[----:B0-----:R-:W0:Y:S02]  /*16620*/  S2R R0, SR_TID.X ;  /* 0x0000000000007919 */ /* 0x001e240000002100 */
[----:B0-----:R-:W-:-:S04]  /*16630*/  SHF.R.U32.HI R0, RZ, 0x5, R0 ;  /* 0x00000005ff007819 */ /* 0x001fc80000011600 */
[----:B------:R-:W-:-:S05]  /*16640*/  LOP3.LUT R0, R0, 0x3, RZ, 0xc0, !PT ;  /* 0x0000000300007812 */ /* 0x000fca00078ec0ff */
[----:B------:R0:W3:Y:S02]  /*16650*/  SHFL.IDX PT, R14, R0, RZ, 0x1f ;  /* 0x00001fff000e7589 */ /* 0x0000e400000e0000 */
.L_x_14271:
[----:B---3--:R-:W-:Y:S01]  /*16660*/  ISETP.NE.AND P0, PT, R14, RZ, PT ;  /* 0x000000ff0e00720c */ /* 0x008fe20003f05270 */
[----:B------:R-:W-:-:S12]  /*16670*/  BSSY B0, `(.L_x_14128) ;  /* 0x0000024000007945 */ /* 0x000fd80003800000 */
[----:B------:R-:W-:Y:S05]  /*16680*/  @P0 BRA `(.L_x_14129) ;  /* 0x0000000000880947 */ /* 0x000fea0003800000 */
[----:B------:R-:W-:-:S03]  /*16690*/  UMOV UR4, 0xffffffff ;  /* 0xffffffff00047882 */ /* 0x000fc60000000000 */
[----:B------:R-:W-:Y:S05]  /*166a0*/  BRA.DIV UR4, `(.L_x_14130) ;  /* 0x0000004604dc7947 */ /* 0x000fea000b800000 */
[----:B------:R-:W-:-:S13]  /*166b0*/  ELECT P6, URZ, PT ;  /* 0x00000000003f782f */ /* 0x000fda00038c0000 */
.L_x_14274:
[----:B------:R-:W-:Y:S05]  /*166c0*/  @!P6 BRA `(.L_x_14129) ;  /* 0x000000000078e947 */ /* 0x000fea0003800000 */
[----:B------:R-:W-:-:S06]  /*166d0*/  ULOP3.LUT UR4, UR36, 0x2, URZ, 0xfc, !UPT ;  /* 0x0000000224047892 */ /* 0x000fcc000f8efc3f */
[----:B0-----:R-:W-:-:S05]  /*166e0*/  IMAD.U32 R0, RZ, RZ, UR4 ;  /* 0x00000004ff007e24 */ /* 0x001fca000f8e00ff */
[----:B------:R-:W-:-:S13]  /*166f0*/  ISETP.NE.AND P0, PT, R0, 0x3, PT ;  /* 0x000000030000780c */ /* 0x000fda0003f05270 */
[----:B------:R-:W-:Y:S05]  /*16700*/  @!P0 BRA `(.L_x_14131) ;  /* 0x0000000000048947 */ /* 0x000fea0003800000 */
[----:B------:R-:W-:Y:S01]  /*16710*/  BPT.TRAP 0x1 ;  /* 0x000000040000795c */ /* 0x000fe20000300000 */
.L_x_14131:
[C---:B------:R-:W-:Y:S01]  /*16720*/  IMAD R3, R24.reuse, 0x8, R5 ;  /* 0x0000000818037824 */ /* 0x040fe200078e0205 */
[----:B------:R-:W-:Y:S01]  /*16730*/  SHF.L.U32 R2, R27, 0x1f, RZ ;  /* 0x0000001f1b027819 */ /* 0x000fe200000006ff */
[----:B------:R-:W-:-:S03]  /*16740*/  VIADD R24, R24, 0x1 ;  /* 0x0000000118187836 */ /* 0x000fc60000000000 */
[----:B------:R-:W0:Y:S02]  /*16750*/  SYNCS.PHASECHK.TRANS64.TRYWAIT P1, [R3+URZ+0x16840], R2 ;  /* 0x01684002030075a7 */ /* 0x000e24000802017f */
[----:B------:R-:W-:-:S04]  /*16760*/  ISETP.NE.AND P2, PT, R24, 0x2, PT ;  /* 0x000000021800780c */ /* 0x000fc80003f45270 */
[----:B------:R-:W-:Y:S01]  /*16770*/  SEL R0, RZ, 0x1, P2 ;  /* 0x00000001ff007807 */ /* 0x000fe20001000000 */
[----:B0-----:R-:W-:Y:S08]  /*16780*/  @!P1 BRA `(.L_x_14132) ;  /* 0x0000004400c49947 */ /* 0x001ff00003800000 */
.L_x_14275:
[----:B------:R-:W-:Y:S02]  /*16790*/  SEL R24, R24, RZ, P2 ;  /* 0x000000ff18187207 */ /* 0x000fe40001000000 */
[----:B------:R-:W-:Y:S01]  /*167a0*/  LOP3.LUT R0, R27, R0, RZ, 0x3c, !PT ;  /* 0x000000001b007212 */ /* 0x000fe200078e3cff */
[----:B------:R-:W-:Y:S06]  /*167b0*/  @!P0 BRA `(.L_x_14133) ;  /* 0x0000000000048947 */ /* 0x000fec0003800000 */
[----:B------:R-:W-:Y:S01]  /*167c0*/  BPT.TRAP 0x1 ;  /* 0x000000040000795c */ /* 0x000fe20000300000 */
.L_x_14133:
[----:B------:R-:W-:Y:S01]  /*167d0*/  IMAD R5, R24, 0x8, R5 ;  /* 0x0000000818057824 */ /* 0x000fe200078e0205 */
[----:B------:R-:W-:-:S04]  /*167e0*/  SHF.L.U32 R0, R0, 0x1f, RZ ;  /* 0x0000001f00007819 */ /* 0x000fc800000006ff */
[----:B------:R-:W3:Y:S02]  /*167f0*/  SYNCS.PHASECHK.TRANS64.TRYWAIT P1, [R5+URZ+0x16840], R0 ;  /* 0x01684000050075a7 */ /* 0x000ee4000802017f */
[----:B---3--:R-:W-:Y:S05]  /*16800*/  @!P1 BRA `(.L_x_14134) ;  /* 0x0000004400b89947 */ /* 0x008fea0003800000 */
.L_x_14276:
[----:B------:R-:W-:Y:S05]  /*16810*/  @!P0 BRA `(.L_x_14135) ;  /* 0x0000000000048947 */ /* 0x000fea0003800000 */
[----:B------:R-:W-:Y:S01]  /*16820*/  BPT.TRAP 0x1 ;  /* 0x000000040000795c */ /* 0x000fe20000300000 */
.L_x_14135:
[----:B------:R-:W4:Y:S02]  /*16830*/  SYNCS.PHASECHK.TRANS64.TRYWAIT P1, [R3+URZ+0x16860], R2 ;  /* 0x01686002030075a7 */ /* 0x000f24000802017f */
[----:B----4-:R-:W-:Y:S05]  /*16840*/  @!P1 BRA `(.L_x_14136) ;  /* 0x0000004400bc9947 */ /* 0x010fea0003800000 */
.L_x_14277:
[----:B------:R-:W-:Y:S05]  /*16850*/  @!P0 BRA `(.L_x_14137) ;  /* 0x0000000000048947 */ /* 0x000fea0003800000 */
[----:B------:R-:W-:Y:S01]  /*16860*/  BPT.TRAP 0x1 ;  /* 0x000000040000795c */ /* 0x000fe20000300000 */
.L_x_14137:
[----:B------:R0:W0:Y:S02]  /*16870*/  SYNCS.PHASECHK.TRANS64.TRYWAIT P0, [R5+URZ+0x16860], R0 ;  /* 0x01686000050075a7 */ /* 0x000024000800017f */
[----:B0-----:R-:W-:Y:S05]  /*16880*/  @!P0 NANOSLEEP.SYNCS 0x989680 ;  /* 0x009896800000895d */ /* 0x001fea0003900000 */
[----:B------:R-:W0:Y:S02]  /*16890*/  @!P0 SYNCS.PHASECHK.TRANS64 P0, [R5+URZ+0x16860], R0 ;  /* 0x01686000050085a7 */ /* 0x000e24000800007f */
[----:B0-----:R-:W-:Y:S05]  /*168a0*/  @!P0 BRA `(.L_x_14137) ;  /* 0xfffffffc00f08947 */ /* 0x001fea000383ffff */
.L_x_14129:
[----:B------:R-:W-:Y:S05]  /*168b0*/  BSYNC B0 ;  /* 0x0000000000007941 */ /* 0x000fea0003800000 */
.L_x_14128:
[----:B------:R-:W-:Y:S05]  /*168c0*/  EXIT ;  /* 0x000000000000794d */ /* 0x000fea0003800000 */
.L_x_13961:
[----:B0-----:R-:W-:-:S04]  /*168d0*/  IMAD.U32 R3, RZ, RZ, UR45 ;  /* 0x0000002dff037e24 */ /* 0x001fc8000f8e00ff */
[----:B------:R0:W1:Y:S03]  /*168e0*/  SYNCS.PHASECHK.TRANS64.TRYWAIT P1, [R3+URZ+0x16800], R0 ;  /* 0x01680000030075a7 */ /* 0x000066000802017f */
[----:B-1----:R-:W-:Y:S05]  /*168f0*/  @!P1 NANOSLEEP.SYNCS 0x989680 ;  /* 0x009896800000995d */ /* 0x002fea0003900000 */
[----:B------:R-:W1:Y:S02]  /*16900*/  @!P1 SYNCS.PHASECHK.TRANS64 P1, [R3+URZ+0x16800], R0 ;  /* 0x01680000030095a7 */ /* 0x000e64000802007f */
[----:B-1----:R-:W-:Y:S05]  /*16910*/  @!P1 BRA `(.L_x_13961) ;  /* 0xfffffffc00ec9947 */ /* 0x002fea000383ffff */
[----:B------:R-:W-:Y:S05]  /*16920*/  BRA `(.L_x_14138) ;  /* 0xfffffeb000487947 */ /* 0x000fea000383ffff */
.L_x_13965:
[----:B-1----:R1:W2:Y:S02]  /*16930*/  SYNCS.PHASECHK.TRANS64.TRYWAIT P1, [R13+URZ+0x16830], R0 ;  /* 0x016830000d0075a7 */ /* 0x0022a4000802017f */
[----:B--2---:R-:W-:Y:S05]  /*16940*/  @!P1 NANOSLEEP.SYNCS 0x989680 ;  /* 0x009896800000995d */ /* 0x004fea0003900000 */
[----:B------:R-:W2:Y:S02]  /*16950*/  @!P1 SYNCS.PHASECHK.TRANS64 P1, [R13+URZ+0x16830], R0 ;  /* 0x016830000d0095a7 */ /* 0x000ea4000802007f */
[----:B--2---:R-:W-:Y:S05]  /*16960*/  @!P1 BRA `(.L_x_13965) ;  /* 0xfffffffc00f09947 */ /* 0x004fea000383ffff */
[----:B------:R-:W-:Y:S05]  /*16970*/  BRA `(.L_x_13964) ;  /* 0xfffffeb000647947 */ /* 0x000fea000383ffff */
.L_x_13982:
[----:B-1----:R-:W-:-:S04]  /*16980*/  IMAD.U32 R7, RZ, RZ, UR6 ;  /* 0x00000006ff077e24 */ /* 0x002fc8000f8e00ff */
[----:B------:R1:W2:Y:S03]  /*16990*/  SYNCS.PHASECHK.TRANS64.TRYWAIT P1, [R7+URZ+0x16830], R6 ;  /* 0x01683006070075a7 */ /* 0x0002a6000802017f */
[----:B--2---:R-:W-:Y:S05]  /*169a0*/  @!P1 NANOSLEEP.SYNCS 0x989680 ;  /* 0x009896800000995d */ /* 0x004fea0003900000 */
[----:B------:R-:W2:Y:S02]  /*169b0*/  @!P1 SYNCS.PHASECHK.TRANS64 P1, [R7+URZ+0x16830], R6 ;  /* 0x01683006070095a7 */ /* 0x000ea4000802007f */
[----:B--2---:R-:W-:Y:S05]  /*169c0*/  @!P1 BRA `(.L_x_13982) ;  /* 0xfffffffc00ec9947 */ /* 0x004fea000383ffff */
[----:B------:R-:W-:Y:S05]  /*169d0*/  BRA `(.L_x_13979) ;  /* 0xfffffeec00007947 */ /* 0x000fea000383ffff */
.L_x_13986:
[----:B-1----:R-:W-:-:S04]  /*169e0*/  IMAD.U32 R7, RZ, RZ, UR6 ;  /* 0x00000006ff077e24 */ /* 0x002fc8000f8e00ff */
[----:B------:R1:W2:Y:S03]  /*169f0*/  SYNCS.PHASECHK.TRANS64.TRYWAIT P1, [R7+URZ+0x16850], R6 ;  /* 0x01685006070075a7 */ /* 0x0002a6000802017f */
[----:B--2---:R-:W-:Y:S05]  /*16a00*/  @!P1 NANOSLEEP.SYNCS 0x989680 ;  /* 0x009896800000995d */ /* 0x004fea0003900000 */
[----:B------:R-:W2:Y:S02]  /*16a10*/  @!P1 SYNCS.PHASECHK.TRANS64 P1, [R7+URZ+0x16850], R6 ;  /* 0x01685006070095a7 */ /* 0x000ea4000802007f */
[----:B--2---:R-:W-:Y:S05]  /*16a20*/  @!P1 BRA `(.L_x_13986) ;  /* 0xfffffffc00ec9947 */ /* 0x004fea000383ffff */
[----:B------:R-:W-:Y:S05]  /*16a30*/  BRA `(.L_x_13983) ;  /* 0xfffffeec007c7947 */ /* 0x000fea000383ffff */
.L_x_14005:
[----:B-1----:R-:W-:-:S04]  /*16a40*/  IMAD.U32 R7, RZ, RZ, UR6 ;  /* 0x00000006ff077e24 */ /* 0x002fc8000f8e00ff */
[----:B------:R1:W2:Y:S03]  /*16a50*/  SYNCS.PHASECHK.TRANS64.TRYWAIT P1, [R7+URZ+0x16830], R6 ;  /* 0x01683006070075a7 */ /* 0x0002a6000802017f */
[----:B--2---:R-:W-:Y:S05]  /*16a60*/  @!P1 NANOSLEEP.SYNCS 0x989680 ;  /* 0x009896800000995d */ /* 0x004fea0003900000 */
[----:B------:R-:W2:Y:S02]  /*16a70*/  @!P1 SYNCS.PHASECHK.TRANS64 P1, [R7+URZ+0x16830], R6 ;  /* 0x01683006070095a7 */ /* 0x000ea4000802007f */
[----:B--2---:R-:W-:Y:S05]  /*16a80*/  @!P1 BRA `(.L_x_14005) ;  /* 0xfffffffc00ec9947 */ /* 0x004fea000383ffff */
[----:B------:R-:W-:Y:S05]  /*16a90*/  BRA `(.L_x_14002) ;  /* 0xffffff2000f87947 */ /* 0x000fea000383ffff */
.L_x_14009:
[----:B-1----:R-:W-:-:S04]  /*16aa0*/  IMAD.U32 R7, RZ, RZ, UR6 ;  /* 0x00000006ff077e24 */ /* 0x002fc8000f8e00ff */
[----:B------:R1:W2:Y:S03]  /*16ab0*/  SYNCS.PHASECHK.TRANS64.TRYWAIT P1, [R7+URZ+0x16850], R6 ;  /* 0x01685006070075a7 */ /* 0x0002a6000802017f */
[----:B--2---:R-:W-:Y:S05]  /*16ac0*/  @!P1 NANOSLEEP.SYNCS 0x989680 ;  /* 0x009896800000995d */ /* 0x004fea0003900000 */
[----:B------:R-:W2:Y:S02]  /*16ad0*/  @!P1 SYNCS.PHASECHK.TRANS64 P1, [R7+URZ+0x16850], R6 ;  /* 0x01685006070095a7 */ /* 0x000ea4000802007f */
[----:B--2---:R-:W-:Y:S05]  /*16ae0*/  @!P1 BRA `(.L_x_14009) ;  /* 0xfffffffc00ec9947 */ /* 0x004fea000383ffff */
[----:B------:R-:W-:Y:S05]  /*16af0*/  BRA `(.L_x_14006) ;  /* 0xffffff2400747947 */ /* 0x000fea000383ffff */
.L_x_14017:
[----:B-1----:R-:W-:-:S04]  /*16b00*/  IMAD.U32 R7, RZ, RZ, UR6 ;  /* 0x00000006ff077e24 */ /* 0x002fc8000f8e00ff */
[----:B------:R1:W2:Y:S03]  /*16b10*/  SYNCS.PHASECHK.TRANS64.TRYWAIT P1, [R7+URZ+0x16830], R6 ;  /* 0x01683006070075a7 */ /* 0x0002a6000802017f */
[----:B--2---:R-:W-:Y:S05]  /*16b20*/  @!P1 NANOSLEEP.SYNCS 0x989680 ;  /* 0x009896800000995d */ /* 0x004fea0003900000 */
[----:B------:R-:W2:Y:S02]  /*16b30*/  @!P1 SYNCS.PHASECHK.TRANS64 P1, [R7+URZ+0x16830], R6 ;  /* 0x01683006070095a7 */ /* 0x000ea4000802007f */
[----:B--2---:R-:W-:Y:S05]  /*16b40*/  @!P1 BRA `(.L_x_14017) ;  /* 0xfffffffc00ec9947 */ /* 0x004fea000383ffff */
[----:B------:R-:W-:Y:S05]  /*16b50*/  BRA `(.L_x_14014) ;  /* 0xffffff4800207947 */ /* 0x000fea000383ffff */
.L_x_14021:
[----:B-1----:R-:W-:-:S04]  /*16b60*/  IMAD.U32 R7, RZ, RZ, UR6 ;  /* 0x00000006ff077e24 */ /* 0x002fc8000f8e00ff */
[----:B------:R1:W2:Y:S03]  /*16b70*/  SYNCS.PHASECHK.TRANS64.TRYWAIT P1, [R7+URZ+0x16850], R6 ;  /* 0x01685006070075a7 */ /* 0x0002a6000802017f */
[----:B--2---:R-:W-:Y:S05]  /*16b80*/  @!P1 NANOSLEEP.SYNCS 0x989680 ;  /* 0x009896800000995d */ /* 0x004fea0003900000 */
[----:B------:R-:W2:Y:S02]  /*16b90*/  @!P1 SYNCS.PHASECHK.TRANS64 P1, [R7+URZ+0x16850], R6 ;  /* 0x01685006070095a7 */ /* 0x000ea4000802007f */
[----:B--2---:R-:W-:Y:S05]  /*16ba0*/  @!P1 BRA `(.L_x_14021) ;  /* 0xfffffffc00ec9947 */ /* 0x004fea000383ffff */
[----:B------:R-:W-:Y:S05]  /*16bb0*/  BRA `(.L_x_14018) ;  /* 0xffffff4800907947 */ /* 0x000fea000383ffff */
.L_x_14036:
[----:B-1----:R-:W-:-:S04]  /*16bc0*/  IMAD.U32 R4, RZ, RZ, UR5 ;  /* 0x00000005ff047e24 */ /* 0x002fc8000f8e00ff */
[----:B------:R1:W2:Y:S03]  /*16bd0*/  SYNCS.PHASECHK.TRANS64.TRYWAIT P1, [R4+URZ+0x16850], R3 ;  /* 0x01685003040075a7 */ /* 0x0002a6000802017f */
[----:B--2---:R-:W-:Y:S05]  /*16be0*/  @!P1 NANOSLEEP.SYNCS 0x989680 ;  /* 0x009896800000995d */ /* 0x004fea0003900000 */
[----:B------:R-:W2:Y:S02]  /*16bf0*/  @!P1 SYNCS.PHASECHK.TRANS64 P1, [R4+URZ+0x16850], R3 ;  /* 0x01685003040095a7 */ /* 0x000ea4000802007f */
[----:B--2---:R-:W-:Y:S05]  /*16c00*/  @!P1 BRA `(.L_x_14036) ;  /* 0xfffffffc00ec9947 */ /* 0x004fea000383ffff */
[----:B------:R-:W-:Y:S05]  /*16c10*/  BRA `(.L_x_14035) ;  /* 0xffffff7c00407947 */ /* 0x000fea000383ffff */
.L_x_14075:
[----:B0-----:R-:W0:Y:S01]  /*16c20*/  S2R R17, SR_TID.X ;  /* 0x0000000000117919 */ /* 0x001e220000002100 */
        /* <DEDUP_REMOVED lines=10> */
.L_x_14140:
[----:B------:R-:W-:Y:S05]  /*16cd0*/  BSYNC B0 ;  /* 0x0000000000007941 */ /* 0x000fea0003800000 */
.L_x_14139:
[----:B------:R-:W-:Y:S05]  /*16ce0*/  BRA `(.L_x_14141) ;  /* 0xffffffb800907947 */ /* 0x000fea000383ffff */
.L_x_14078:
[----:B0-----:R0:W2:Y:S02]  /*16cf0*/  SYNCS.PHASECHK.TRANS64.TRYWAIT P0, [R3+URZ+0x16840], R4 ;  /* 0x01684004030075a7 */ /* 0x0010a4000800017f */
[----:B--2---:R-:W-:Y:S05]  /*16d00*/  @!P0 NANOSLEEP.SYNCS 0x989680 ;  /* 0x009896800000895d */ /* 0x004fea0003900000 */
[----:B------:R-:W2:Y:S02]  /*16d10*/  @!P0 SYNCS.PHASECHK.TRANS64 P0, [R3+URZ+0x16840], R4 ;  /* 0x01684004030085a7 */ /* 0x000ea4000800007f */
[----:B--2---:R-:W-:Y:S05]  /*16d20*/  @!P0 BRA `(.L_x_14078) ;  /* 0xfffffffc00f08947 */ /* 0x004fea000383ffff */
[----:B------:R-:W-:Y:S05]  /*16d30*/  BRA `(.L_x_14142) ;  /* 0xffffffb800f07947 */ /* 0x000fea000383ffff */
.L_x_14079:
        /* <DEDUP_REMOVED lines=8> */
.L_x_14144:
[----:B------:R-:W-:Y:S05]  /*16dc0*/  BSYNC B0 ;  /* 0x0000000000007941 */ /* 0x000fea0003800000 */
.L_x_14143:
        /* <DEDUP_REMOVED lines=9> */
.L_x_14145:
[----:B------:R-:W-:Y:S02]  /*16e60*/  IMAD.MOV.U32 R13, RZ, RZ, R2 ;  /* 0x000000ffff0d7224 */ /* 0x000fe400078e0002 */
[----:B------:R-:W-:Y:S02]  /*16e70*/  IMAD.MOV.U32 R12, RZ, RZ, 0x1 ;  /* 0x00000001ff0c7424 */ /* 0x000fe400078e00ff */
[----:B------:R-:W-:-:S07]  /*16e80*/  IMAD.MOV.U32 R7, RZ, RZ, R14 ;  /* 0x000000ffff077224 */ /* 0x000fce00078e000e */
[----:B------:R-:W-:Y:S05]  /*16e90*/  WARPSYNC.COLLECTIVE R15, `(.L_x_14146) ;  /* 0x000000000f087348 */ /* 0x000fea0003c00000 */
[----:B------:R0:W1:Y:S02]  /*16ea0*/  SHFL.IDX P6, R14, R13, R12, R11 ;  /* 0x0000000c0d0e7389 */ /* 0x00006400000c000b */
[----:B01----:R-:W-:Y:S01]  /*16eb0*/  ENDCOLLECTIVE ;  /* 0x000000000000791b */ /* 0x003fe20003800000 */
.L_x_14146:
        /* <DEDUP_REMOVED lines=15> */
.L_x_14147:
[----:B------:R-:W-:Y:S02]  /*16fb0*/  @P1 IMAD R8, R5, 0x2, R22 ;  /* 0x0000000205081824 */ /* 0x000fe400078e0216 */
[----:B------:R-:W-:Y:S02]  /*16fc0*/  IMAD.MOV.U32 R13, RZ, RZ, R2 ;  /* 0x000000ffff0d7224 */ /* 0x000fe400078e0002 */
[----:B------:R-:W-:Y:S02]  /*16fd0*/  IMAD.MOV.U32 R12, RZ, RZ, 0x2 ;  /* 0x00000002ff0c7424 */ /* 0x000fe400078e00ff */
[----:B------:R-:W-:-:S07]  /*16fe0*/  IMAD.MOV.U32 R7, RZ, RZ, R14 ;  /* 0x000000ffff077224 */ /* 0x000fce00078e000e */
[----:B------:R-:W-:Y:S05]  /*16ff0*/  WARPSYNC.COLLECTIVE R15, `(.L_x_14148) ;  /* 0x000000000f087348 */ /* 0x000fea0003c00000 */
[----:B------:R0:W1:Y:S02]  /*17000*/  SHFL.IDX P6, R14, R13, R12, R11 ;  /* 0x0000000c0d0e7389 */ /* 0x00006400000c000b */
[----:B01----:R-:W-:Y:S01]  /*17010*/  ENDCOLLECTIVE ;  /* 0x000000000000791b */ /* 0x003fe20003800000 */
.L_x_14148:
        /* <DEDUP_REMOVED lines=15> */
.L_x_14149:
[----:B------:R-:W-:Y:S02]  /*17110*/  @P1 IMAD R8, R5, 0x2, R22 ;  /* 0x0000000205081824 */ /* 0x000fe400078e0216 */
[----:B------:R-:W-:Y:S02]  /*17120*/  IMAD.MOV.U32 R13, RZ, RZ, R2 ;  /* 0x000000ffff0d7224 */ /* 0x000fe400078e0002 */
[----:B------:R-:W-:Y:S02]  /*17130*/  IMAD.MOV.U32 R12, RZ, RZ, 0x3 ;  /* 0x00000003ff0c7424 */ /* 0x000fe400078e00ff */
[----:B------:R-:W-:-:S07]  /*17140*/  IMAD.MOV.U32 R7, RZ, RZ, R14 ;  /* 0x000000ffff077224 */ /* 0x000fce00078e000e */
[----:B------:R-:W-:Y:S05]  /*17150*/  WARPSYNC.COLLECTIVE R15, `(.L_x_14150) ;  /* 0x000000000f087348 */ /* 0x000fea0003c00000 */
[----:B------:R0:W1:Y:S02]  /*17160*/  SHFL.IDX P6, R14, R13, R12, R11 ;  /* 0x0000000c0d0e7389 */ /* 0x00006400000c000b */
[----:B01----:R-:W-:Y:S01]  /*17170*/  ENDCOLLECTIVE ;  /* 0x000000000000791b */ /* 0x003fe20003800000 */
.L_x_14150:
        /* <DEDUP_REMOVED lines=15> */
.L_x_14151:
[----:B------:R-:W-:Y:S02]  /*17270*/  @P1 IMAD R8, R5, 0x2, R22 ;  /* 0x0000000205081824 */ /* 0x000fe400078e0216 */
[----:B------:R-:W-:Y:S02]  /*17280*/  IMAD.MOV.U32 R13, RZ, RZ, R2 ;  /* 0x000000ffff0d7224 */ /* 0x000fe400078e0002 */
[----:B------:R-:W-:Y:S02]  /*17290*/  IMAD.MOV.U32 R12, RZ, RZ, 0x4 ;  /* 0x00000004ff0c7424 */ /* 0x000fe400078e00ff */
[----:B------:R-:W-:-:S07]  /*172a0*/  IMAD.MOV.U32 R7, RZ, RZ, R14 ;  /* 0x000000ffff077224 */ /* 0x000fce00078e000e */
[----:B------:R-:W-:Y:S05]  /*172b0*/  WARPSYNC.COLLECTIVE R15, `(.L_x_14152) ;  /* 0x000000000f087348 */ /* 0x000fea0003c00000 */
[----:B------:R0:W1:Y:S02]  /*172c0*/  SHFL.IDX P6, R14, R13, R12, R11 ;  /* 0x0000000c0d0e7389 */ /* 0x00006400000c000b */
[----:B01----:R-:W-:Y:S01]  /*172d0*/  ENDCOLLECTIVE ;  /* 0x000000000000791b */ /* 0x003fe20003800000 */
.L_x_14152:
        /* <DEDUP_REMOVED lines=15> */
.L_x_14153:
[----:B------:R-:W-:Y:S02]  /*173d0*/  @P1 IMAD R8, R5, 0x2, R22 ;  /* 0x0000000205081824 */ /* 0x000fe400078e0216 */
[----:B------:R-:W-:Y:S02]  /*173e0*/  IMAD.MOV.U32 R13, RZ, RZ, R2 ;  /* 0x000000ffff0d7224 */ /* 0x000fe400078e0002 */
[----:B------:R-:W-:Y:S02]  /*173f0*/  IMAD.MOV.U32 R12, RZ, RZ, 0x5 ;  /* 0x00000005ff0c7424 */ /* 0x000fe400078e00ff */
[----:B------:R-:W-:-:S07]  /*17400*/  IMAD.MOV.U32 R7, RZ, RZ, R14 ;  /* 0x000000ffff077224 */ /* 0x000fce00078e000e */
[----:B------:R-:W-:Y:S05]  /*17410*/  WARPSYNC.COLLECTIVE R15, `(.L_x_14154) ;  /* 0x000000000f087348 */ /* 0x000fea0003c00000 */
[----:B------:R0:W1:Y:S02]  /*17420*/  SHFL.IDX P6, R14, R13, R12, R11 ;  /* 0x0000000c0d0e7389 */ /* 0x00006400000c000b */
[----:B01----:R-:W-:Y:S01]  /*17430*/  ENDCOLLECTIVE ;  /* 0x000000000000791b */ /* 0x003fe20003800000 */
.L_x_14154:
        /* <DEDUP_REMOVED lines=15> */
.L_x_14155:
[----:B------:R-:W-:Y:S02]  /*17530*/  @P1 IMAD R8, R5, 0x2, R22 ;  /* 0x0000000205081824 */ /* 0x000fe400078e0216 */
[----:B------:R-:W-:Y:S02]  /*17540*/  IMAD.MOV.U32 R13, RZ, RZ, R2 ;  /* 0x000000ffff0d7224 */ /* 0x000fe400078e0002 */
[----:B------:R-:W-:Y:S02]  /*17550*/  IMAD.MOV.U32 R12, RZ, RZ, 0x6 ;  /* 0x00000006ff0c7424 */ /* 0x000fe400078e00ff */
[----:B------:R-:W-:-:S07]  /*17560*/  IMAD.MOV.U32 R7, RZ, RZ, R14 ;  /* 0x000000ffff077224 */ /* 0x000fce00078e000e */
[----:B------:R-:W-:Y:S05]  /*17570*/  WARPSYNC.COLLECTIVE R15, `(.L_x_14156) ;  /* 0x000000000f087348 */ /* 0x000fea0003c00000 */
[----:B------:R0:W1:Y:S02]  /*17580*/  SHFL.IDX P6, R14, R13, R12, R11 ;  /* 0x0000000c0d0e7389 */ /* 0x00006400000c000b */
[----:B01----:R-:W-:Y:S01]  /*17590*/  ENDCOLLECTIVE ;  /* 0x000000000000791b */ /* 0x003fe20003800000 */
.L_x_14156:
        /* <DEDUP_REMOVED lines=15> */
.L_x_14157:
[----:B------:R-:W-:Y:S02]  /*17690*/  @P1 IMAD R8, R5, 0x2, R22 ;  /* 0x0000000205081824 */ /* 0x000fe400078e0216 */
[----:B------:R-:W-:Y:S02]  /*176a0*/  IMAD.MOV.U32 R13, RZ, RZ, R2 ;  /* 0x000000ffff0d7224 */ /* 0x000fe400078e0002 */
[----:B------:R-:W-:Y:S02]  /*176b0*/  IMAD.MOV.U32 R12, RZ, RZ, 0x7 ;  /* 0x00000007ff0c7424 */ /* 0x000fe400078e00ff */
[----:B------:R-:W-:-:S07]  /*176c0*/  IMAD.MOV.U32 R7, RZ, RZ, R14 ;  /* 0x000000ffff077224 */ /* 0x000fce00078e000e */
[----:B------:R-:W-:Y:S05]  /*176d0*/  WARPSYNC.COLLECTIVE R15, `(.L_x_14158) ;  /* 0x000000000f087348 */ /* 0x000fea0003c00000 */
[----:B------:R0:W1:Y:S02]  /*176e0*/  SHFL.IDX P6, R14, R13, R12, R11 ;  /* 0x0000000c0d0e7389 */ /* 0x00006400000c000b */
[----:B01----:R-:W-:Y:S01]  /*176f0*/  ENDCOLLECTIVE ;  /* 0x000000000000791b */ /* 0x003fe20003800000 */
.L_x_14158:
        /* <DEDUP_REMOVED lines=10> */
.L_x_14159:
[----:B------:R-:W-:Y:S01]  /*177a0*/  @!PT LDS RZ, [RZ] ;  /* 0x00000000fffff984 */ /* 0x000fe20000000800 */
[----:B------:R-:W-:Y:S01]  /*177b0*/  @!PT LDS RZ, [RZ] ;  /* 0x00000000fffff984 */ /* 0x000fe20000000800 */
[----:B------:R-:W-:Y:S01]  /*177c0*/  @!PT LDS RZ, [RZ] ;  /* 0x00000000fffff984 */ /* 0x000fe20000000800 */
[----:B------:R0:W-:Y:S01]  /*177d0*/  @P1 LDGSTS.E.BYPASS.LTC128B.128 [R8+0x11400], desc[UR52][R6.64], !P2 ;  /* 0x1140000006081fae */ /* 0x0001e2000d101d74 */
[----:B------:R-:W-:Y:S01]  /*177e0*/  IMAD.MOV.U32 R0, RZ, RZ, R14 ;  /* 0x000000ffff007224 */ /* 0x000fe200078e000e */
[----:B------:R-:W-:Y:S06]  /*177f0*/  BRA `(.L_x_14160) ;  /* 0xffffffb800047947 */ /* 0x000fec000383ffff */
.L_x_14084:
        /* <DEDUP_REMOVED lines=9> */
.L_x_14161:
[C---:B------:R-:W-:Y:S01]  /*17890*/  VIADD R8, R26.reuse, 0x10 ;  /* 0x000000101a087836 */ /* 0x040fe20000000000 */
[----:B------:R-:W-:Y:S01]  /*178a0*/  ISETP.GE.AND P2, PT, R26, R3, PT ;  /* 0x000000031a00720c */ /* 0x000fe20003f46270 */
[----:B------:R-:W-:Y:S02]  /*178b0*/  IMAD.MOV.U32 R13, RZ, RZ, R4 ;  /* 0x000000ffff0d7224 */ /* 0x000fe400078e0004 */
[----:B------:R-:W-:-:S10]  /*178c0*/  IMAD.MOV.U32 R6, RZ, RZ, R14 ;  /* 0x000000ffff067224 */ /* 0x000fd400078e000e */
[----:B------:R-:W-:Y:S05]  /*178d0*/  WARPSYNC.COLLECTIVE R15, `(.L_x_14162) ;  /* 0x000000000f087348 */ /* 0x000fea0003c00000 */
[----:B------:R0:W1:Y:S02]  /*178e0*/  SHFL.IDX P6, R14, R13, R12, R11 ;  /* 0x0000000c0d0e7389 */ /* 0x00006400000c000b */
[----:B01----:R-:W-:Y:S01]  /*178f0*/  ENDCOLLECTIVE ;  /* 0x000000000000791b */ /* 0x003fe20003800000 */
.L_x_14162:
[----:B------:R-:W-:Y:S02]  /*17900*/  IMAD.MOV.U32 R13, RZ, RZ, R0 ;  /* 0x000000ffff0d7224 */ /* 0x000fe400078e0000 */
[----:B------:R-:W-:Y:S02]  /*17910*/  IMAD.MOV.U32 R12, RZ, RZ, 0x1 ;  /* 0x00000001ff0c7424 */ /* 0x000fe400078e00ff */
[----:B------:R-:W-:-:S07]  /*17920*/  IMAD.MOV.U32 R7, RZ, RZ, R14 ;  /* 0x000000ffff077224 */ /* 0x000fce00078e000e */
[----:B------:R-:W-:Y:S05]  /*17930*/  WARPSYNC.COLLECTIVE R15, `(.L_x_14163) ;  /* 0x000000000f087348 */ /* 0x000fea0003c00000 */
[----:B------:R0:W1:Y:S02]  /*17940*/  SHFL.IDX P6, R14, R13, R12, R11 ;  /* 0x0000000c0d0e7389 */ /* 0x00006400000c000b */
[----:B01----:R-:W-:Y:S01]  /*17950*/  ENDCOLLECTIVE ;  /* 0x000000000000791b */ /* 0x003fe20003800000 */
.L_x_14163:
        /* <DEDUP_REMOVED lines=15> */
.L_x_14164:
[----:B------:R-:W-:Y:S02]  /*17a50*/  IMAD.MOV.U32 R13, RZ, RZ, R0 ;  /* 0x000000ffff0d7224 */ /* 0x000fe400078e0000 */
[----:B------:R-:W-:Y:S02]  /*17a60*/  IMAD.MOV.U32 R12, RZ, RZ, 0x2 ;  /* 0x00000002ff0c7424 */ /* 0x000fe400078e00ff */
[----:B------:R-:W-:-:S07]  /*17a70*/  IMAD.MOV.U32 R7, RZ, RZ, R14 ;  /* 0x000000ffff077224 */ /* 0x000fce00078e000e */
[----:B------:R-:W-:Y:S05]  /*17a80*/  WARPSYNC.COLLECTIVE R15, `(.L_x_14165) ;  /* 0x000000000f087348 */ /* 0x000fea0003c00000 */
[----:B------:R0:W1:Y:S02]  /*17a90*/  SHFL.IDX P6, R14, R13, R12, R11 ;  /* 0x0000000c0d0e7389 */ /* 0x00006400000c000b */
[----:B01----:R-:W-:Y:S01]  /*17aa0*/  ENDCOLLECTIVE ;  /* 0x000000000000791b */ /* 0x003fe20003800000 */
.L_x_14165:
        /* <DEDUP_REMOVED lines=16> */
.L_x_14166:
[----:B------:R-:W-:Y:S02]  /*17bb0*/  IMAD.MOV.U32 R13, RZ, RZ, R0 ;  /* 0x000000ffff0d7224 */ /* 0x000fe400078e0000 */
[----:B------:R-:W-:Y:S02]  /*17bc0*/  IMAD.MOV.U32 R12, RZ, RZ, 0x3 ;  /* 0x00000003ff0c7424 */ /* 0x000fe400078e00ff */
[----:B------:R-:W-:-:S07]  /*17bd0*/  IMAD.MOV.U32 R7, RZ, RZ, R14 ;  /* 0x000000ffff077224 */ /* 0x000fce00078e000e */
[----:B------:R-:W-:Y:S05]  /*17be0*/  WARPSYNC.COLLECTIVE R15, `(.L_x_14167) ;  /* 0x000000000f087348 */ /* 0x000fea0003c00000 */
[----:B------:R0:W1:Y:S02]  /*17bf0*/  SHFL.IDX P6, R14, R13, R12, R11 ;  /* 0x0000000c0d0e7389 */ /* 0x00006400000c000b */
[----:B01----:R-:W-:Y:S01]  /*17c00*/  ENDCOLLECTIVE ;  /* 0x000000000000791b */ /* 0x003fe20003800000 */
.L_x_14167:
        /* <DEDUP_REMOVED lines=16> */
.L_x_14168:
[----:B------:R-:W-:Y:S02]  /*17d10*/  IMAD.MOV.U32 R13, RZ, RZ, R0 ;  /* 0x000000ffff0d7224 */ /* 0x000fe400078e0000 */
[----:B------:R-:W-:Y:S02]  /*17d20*/  IMAD.MOV.U32 R12, RZ, RZ, 0x4 ;  /* 0x00000004ff0c7424 */ /* 0x000fe400078e00ff */
[----:B------:R-:W-:-:S07]  /*17d30*/  IMAD.MOV.U32 R7, RZ, RZ, R14 ;  /* 0x000000ffff077224 */ /* 0x000fce00078e000e */
[----:B------:R-:W-:Y:S05]  /*17d40*/  WARPSYNC.COLLECTIVE R15, `(.L_x_14169) ;  /* 0x000000000f087348 */ /* 0x000fea0003c00000 */
[----:B------:R0:W1:Y:S02]  /*17d50*/  SHFL.IDX P6, R14, R13, R12, R11 ;  /* 0x0000000c0d0e7389 */ /* 0x00006400000c000b */
[----:B01----:R-:W-:Y:S01]  /*17d60*/  ENDCOLLECTIVE ;  /* 0x000000000000791b */ /* 0x003fe20003800000 */
.L_x_14169:
        /* <DEDUP_REMOVED lines=16> */
.L_x_14170:
[----:B------:R-:W-:Y:S02]  /*17e70*/  IMAD.MOV.U32 R13, RZ, RZ, R0 ;  /* 0x000000ffff0d7224 */ /* 0x000fe400078e0000 */
[----:B------:R-:W-:Y:S02]  /*17e80*/  IMAD.MOV.U32 R12, RZ, RZ, 0x5 ;  /* 0x00000005ff0c7424 */ /* 0x000fe400078e00ff */
[----:B------:R-:W-:-:S07]  /*17e90*/  IMAD.MOV.U32 R7, RZ, RZ, R14 ;  /* 0x000000ffff077224 */ /* 0x000fce00078e000e */
[----:B------:R-:W-:Y:S05]  /*17ea0*/  WARPSYNC.COLLECTIVE R15, `(.L_x_14171) ;  /* 0x000000000f087348 */ /* 0x000fea0003c00000 */
[----:B------:R0:W1:Y:S02]  /*17eb0*/  SHFL.IDX P6, R14, R13, R12, R11 ;  /* 0x0000000c0d0e7389 */ /* 0x00006400000c000b */
[----:B01----:R-:W-:Y:S01]  /*17ec0*/  ENDCOLLECTIVE ;  /* 0x000000000000791b */ /* 0x003fe20003800000 */
.L_x_14171:
        /* <DEDUP_REMOVED lines=16> */
.L_x_14172:
[----:B------:R-:W-:Y:S02]  /*17fd0*/  IMAD.MOV.U32 R13, RZ, RZ, R0 ;  /* 0x000000ffff0d7224 */ /* 0x000fe400078e0000 */
[----:B------:R-:W-:Y:S02]  /*17fe0*/  IMAD.MOV.U32 R12, RZ, RZ, 0x6 ;  /* 0x00000006ff0c7424 */ /* 0x000fe400078e00ff */
[----:B------:R-:W-:-:S07]  /*17ff0*/  IMAD.MOV.U32 R7, RZ, RZ, R14 ;  /* 0x000000ffff077224 */ /* 0x000fce00078e000e */
[----:B------:R-:W-:Y:S05]  /*18000*/  WARPSYNC.COLLECTIVE R15, `(.L_x_14173) ;  /* 0x000000000f087348 */ /* 0x000fea0003c00000 */
[----:B------:R0:W1:Y:S02]  /*18010*/  SHFL.IDX P6, R14, R13, R12, R11 ;  /* 0x0000000c0d0e7389 */ /* 0x00006400000c000b */
[----:B01----:R-:W-:Y:S01]  /*18020*/  ENDCOLLECTIVE ;  /* 0x000000000000791b */ /* 0x003fe20003800000 */
.L_x_14173:
        /* <DEDUP_REMOVED lines=16> */
.L_x_14174:
[----:B------:R-:W-:Y:S02]  /*18130*/  IMAD.MOV.U32 R13, RZ, RZ, R0 ;  /* 0x000000ffff0d7224 */ /* 0x000fe400078e0000 */
[----:B------:R-:W-:Y:S02]  /*18140*/  IMAD.MOV.U32 R12, RZ, RZ, 0x7 ;  /* 0x00000007ff0c7424 */ /* 0x000fe400078e00ff */
[----:B------:R-:W-:-:S07]  /*18150*/  IMAD.MOV.U32 R7, RZ, RZ, R14 ;  /* 0x000000ffff077224 */ /* 0x000fce00078e000e */
[----:B------:R-:W-:Y:S05]  /*18160*/  WARPSYNC.COLLECTIVE R15, `(.L_x_14175) ;  /* 0x000000000f087348 */ /* 0x000fea0003c00000 */
[----:B------:R0:W1:Y:S02]  /*18170*/  SHFL.IDX P6, R14, R13, R12, R11 ;  /* 0x0000000c0d0e7389 */ /* 0x00006400000c000b */
[----:B01----:R-:W-:Y:S01]  /*18180*/  ENDCOLLECTIVE ;  /* 0x000000000000791b */ /* 0x003fe20003800000 */
.L_x_14175:
[----:B------:R-:W-:-:S05]  /*18190*/  @!P1 LEA R7, P2, R28, R7, 0x1 ;  /* 0x000000071c079211 */ /* 0x000fca00078408ff */
[----:B------:R-:W-:-:S05]  /*181a0*/  @!P1 IMAD.X R6, RZ, RZ, R6, P2 ;  /* 0x000000ffff069224 */ /* 0x000fca00010e0606 */
[-C--:B------:R-:W-:Y:S01]  /*181b0*/  @!P1 LOP3.LUT R7, R7, R6.reuse, RZ, 0x3c, !PT ;  /* 0x0000000607079212 */ /* 0x080fe200078e3cff */
[----:B------:R-:W-:Y:S02]  /*181c0*/  IMAD.MOV.U32 R13, RZ, RZ, R4 ;  /* 0x000000ffff0d7224 */ /* 0x000fe400078e0004 */
[----:B------:R-:W-:Y:S01]  /*181d0*/  VIADD R4, R26, 0x70 ;  /* 0x000000701a047836 */ /* 0x000fe20000000000 */
[----:B------:R-:W-:-:S04]  /*181e0*/  @!P1 LOP3.LUT R6, R7, R6, RZ, 0x3c, !PT ;  /* 0x0000000607069212 */ /* 0x000fc800078e3cff */
[----:B------:R-:W-:Y:S01]  /*181f0*/  @!P1 LOP3.LUT R7, R7, R6, RZ, 0x3c, !PT ;  /* 0x0000000607079212 */ /* 0x000fe200078e3cff */
[----:B------:R-:W-:-:S07]  /*18200*/  IMAD.MOV.U32 R0, RZ, RZ, R14 ;  /* 0x000000ffff007224 */ /* 0x000fce00078e000e */
[----:B------:R-:W-:Y:S05]  /*18210*/  WARPSYNC.COLLECTIVE R15, `(.L_x_14176) ;  /* 0x000000000f087348 */ /* 0x000fea0003c00000 */
[----:B------:R0:W1:Y:S02]  /*18220*/  SHFL.IDX P6, R14, R13, R12, R11 ;  /* 0x0000000c0d0e7389 */ /* 0x00006400000c000b */
[----:B01----:R-:W-:Y:S01]  /*18230*/  ENDCOLLECTIVE ;  /* 0x000000000000791b */ /* 0x003fe20003800000 */
.L_x_14176:
[----:B------:R-:W-:Y:S01]  /*18240*/  @!PT LDS RZ, [RZ] ;  /* 0x00000000fffff984 */ /* 0x000fe20000000800 */
[----:B------:R-:W-:Y:S01]  /*18250*/  @!PT LDS RZ, [RZ] ;  /* 0x00000000fffff984 */ /* 0x000fe20000000800 */
[----:B------:R-:W-:Y:S01]  /*18260*/  @!PT LDS RZ, [RZ] ;  /* 0x00000000fffff984 */ /* 0x000fe20000000800 */
[----:B------:R0:W-:Y:S01]  /*18270*/  @!P1 LDGSTS.E.BYPASS.LTC128B.128 [R20+0xb400], desc[UR52][R6.64], !P0 ;  /* 0x0b40000006149fae */ /* 0x0001e2000c101d74 */
[----:B------:R-:W-:Y:S01]  /*18280*/  ISETP.GE.AND P1, PT, R4, R3, PT ;  /* 0x000000030400720c */ /* 0x000fe20003f26270 */
[----:B------:R-:W-:Y:S02]  /*18290*/  IMAD.MOV.U32 R13, RZ, RZ, R2 ;  /* 0x000000ffff0d7224 */ /* 0x000fe400078e0002 */
[----:B------:R-:W-:Y:S02]  /*182a0*/  IMAD.MOV.U32 R12, RZ, RZ, RZ ;  /* 0x000000ffff0c7224 */ /* 0x000fe400078e00ff */
[----:B0-----:R-:W-:-:S08]  /*182b0*/  IMAD.MOV.U32 R6, RZ, RZ, R14 ;  /* 0x000000ffff067224 */ /* 0x001fd000078e000e */
[----:B------:R-:W-:Y:S05]  /*182c0*/  WARPSYNC.COLLECTIVE R15, `(.L_x_14177) ;  /* 0x000000000f087348 */ /* 0x000fea0003c00000 */
[----:B------:R0:W1:Y:S02]  /*182d0*/  SHFL.IDX P6, R14, R13, R12, R11 ;  /* 0x0000000c0d0e7389 */ /* 0x00006400000c000b */
[----:B01----:R-:W-:Y:S01]  /*182e0*/  ENDCOLLECTIVE ;  /* 0x000000000000791b */ /* 0x003fe20003800000 */
.L_x_14177:
[----:B------:R-:W-:-:S05]  /*182f0*/  @!P1 LEA R6, P3, R28, R6, 0x1 ;  /* 0x000000061c069211 */ /* 0x000fca00078608ff */
[----:B------:R-:W-:Y:S02]  /*18300*/  @!P1 IMAD.X R7, RZ, RZ, R0, P3 ;  /* 0x000000ffff079224 */ /* 0x000fe400018e0600 */
[----:B------:R-:W-:-:S03]  /*18310*/  VIADD R0, R26, 0x80 ;  /* 0x000000801a007836 */ /* 0x000fc60000000000 */
[----:B------:R-:W-:Y:S01]  /*18320*/  @!PT LDS RZ, [RZ] ;  /* 0x00000000fffff984 */ /* 0x000fe20000000800 */
[----:B------:R-:W-:Y:S01]  /*18330*/  @!PT LDS RZ, [RZ] ;  /* 0x00000000fffff984 */ /* 0x000fe20000000800 */
[----:B------:R-:W-:Y:S01]  /*18340*/  @!PT LDS RZ, [RZ] ;  /* 0x00000000fffff984 */ /* 0x000fe20000000800 */
[----:B------:R0:W-:Y:S01]  /*18350*/  @!P1 LDGSTS.E.BYPASS.LTC128B.128 [R20+0xbc00], desc[UR52][R6.64], !P0 ;  /* 0x0bc0000006149fae */ /* 0x0001e2000c101d74 */
[----:B------:R-:W-:Y:S01]  /*18360*/  IMAD.MOV.U32 R13, RZ, RZ, R5 ;  /* 0x000000ffff0d7224 */ /* 0x000fe200078e0005 */
[----:B------:R-:W-:Y:S01]  /*18370*/  ISETP.GE.AND P1, PT, R0, R3, PT ;  /* 0x000000030000720c */ /* 0x000fe20003f26270 */
[----:B------:R-:W-:-:S12]  /*18380*/  IMAD.MOV.U32 R0, RZ, RZ, R14 ;  /* 0x000000ffff007224 */ /* 0x000fd800078e000e */
[----:B0-----:R-:W-:Y:S05]  /*18390*/  WARPSYNC.COLLECTIVE R15, `(.L_x_14178) ;  /* 0x000000000f087348 */ /* 0x001fea0003c00000 */
[----:B------:R1:W2:Y:S02]  /*183a0*/  SHFL.IDX P6, R14, R13, R12, R11 ;  /* 0x0000000c0d0e7389 */ /* 0x0002a400000c000b */
[----:B012---:R-:W-:Y:S01]  /*183b0*/  ENDCOLLECTIVE ;  /* 0x000000000000791b */ /* 0x007fe20003800000 */
.L_x_14178:
[----:B------:R-:W-:Y:S02]  /*183c0*/  IMAD.MOV.U32 R13, RZ, RZ, R2 ;  /* 0x000000ffff0d7224 */ /* 0x000fe400078e0002 */
[----:B------:R-:W-:Y:S02]  /*183d0*/  IMAD.MOV.U32 R12, RZ, RZ, 0x1 ;  /* 0x00000001ff0c7424 */ /* 0x000fe400078e00ff */
[----:B------:R-:W-:-:S07]  /*183e0*/  IMAD.MOV.U32 R4, RZ, RZ, R14 ;  /* 0x000000ffff047224 */ /* 0x000fce00078e000e */
[----:B------:R-:W-:Y:S05]  /*183f0*/  WARPSYNC.COLLECTIVE R15, `(.L_x_14179) ;  /* 0x000000000f087348 */ /* 0x000fea0003c00000 */
[----:B------:R0:W1:Y:S02]  /*18400*/  SHFL.IDX P6, R14, R13, R12, R11 ;  /* 0x0000000c0d0e7389 */ /* 0x00006400000c000b */
[----:B01----:R-:W-:Y:S01]  /*18410*/  ENDCOLLECTIVE ;  /* 0x000000000000791b */ /* 0x003fe20003800000 */
.L_x_14179:
[----:B------:R-:W-:-:S05]  /*18420*/  @!P1 LEA R4, P3, R28, R4, 0x1 ;  /* 0x000000041c049211 */ /* 0x000fca00078608ff */
[----:B------:R-:W-:Y:S02]  /*18430*/  @!P1 IMAD.X R0, RZ, RZ, R0, P3 ;  /* 0x000000ffff009224 */ /* 0x000fe400018e0600 */
[----:B------:R-:W-:Y:S02]  /*18440*/  @!P1 IMAD.MOV.U32 R6, RZ, RZ, R4 ;  /* 0x000000ffff069224 */ /* 0x000fe400078e0004 */
[----:B------:R-:W-:Y:S02]  /*18450*/  @!P1 IMAD.MOV.U32 R7, RZ, RZ, R0 ;  /* 0x000000ffff079224 */ /* 0x000fe400078e0000 */
[C---:B------:R-:W-:Y:S02]  /*18460*/  VIADD R0, R26.reuse, 0x90 ;  /* 0x000000901a007836 */ /* 0x040fe40000000000 */
[----:B------:R-:W-:Y:S01]  /*18470*/  IMAD.MOV.U32 R13, RZ, RZ, R5 ;  /* 0x000000ffff0d7224 */ /* 0x000fe200078e0005 */
[----:B------:R-:W-:Y:S01]  /*18480*/  @!PT LDS RZ, [RZ] ;  /* 0x00000000fffff984 */ /* 0x000fe20000000800 */
[----:B------:R-:W-:Y:S01]  /*18490*/  @!PT LDS RZ, [RZ] ;  /* 0x00000000fffff984 */ /* 0x000fe20000000800 */
[----:B------:R-:W-:Y:S01]  /*184a0*/  @!PT LDS RZ, [RZ] ;  /* 0x00000000fffff984 */ /* 0x000fe20000000800 */
[----:B------:R0:W-:Y:S01]  /*184b0*/  @!P1 LDGSTS.E.BYPASS.LTC128B.128 [R20+0xc400], desc[UR52][R6.64], !P0 ;  /* 0x0c40000006149fae */ /* 0x0001e2000c101d74 */
[----:B------:R-:W-:Y:S01]  /*184c0*/  VIADD R4, R26, 0xa0 ;  /* 0x000000a01a047836 */ /* 0x000fe20000000000 */
[----:B------:R-:W-:Y:S01]  /*184d0*/  ISETP.GE.AND P1, PT, R0, R3, PT ;  /* 0x000000030000720c */ /* 0x000fe20003f26270 */
[----:B------:R-:W-:-:S12]  /*184e0*/  IMAD.MOV.U32 R0, RZ, RZ, R14 ;  /* 0x000000ffff007224 */ /* 0x000fd800078e000e */
[----:B0-----:R-:W-:Y:S05]  /*184f0*/  WARPSYNC.COLLECTIVE R15, `(.L_x_14180) ;  /* 0x000000000f087348 */ /* 0x001fea0003c00000 */
[----:B------:R1:W2:Y:S02]  /*18500*/  SHFL.IDX P6, R14, R13, R12, R11 ;  /* 0x0000000c0d0e7389 */ /* 0x0002a400000c000b */
[----:B012---:R-:W-:Y:S01]  /*18510*/  ENDCOLLECTIVE ;  /* 0x000000000000791b */ /* 0x007fe20003800000 */
.L_x_14180:
[----:B------:R-:W-:Y:S02]  /*18520*/  IMAD.MOV.U32 R13, RZ, RZ, R2 ;  /* 0x000000ffff0d7224 */ /* 0x000fe400078e0002 */
[----:B------:R-:W-:Y:S02]  /*18530*/  IMAD.MOV.U32 R12, RZ, RZ, 0x2 ;  /* 0x00000002ff0c7424 */ /* 0x000fe400078e00ff */
[----:B------:R-:W-:-:S07]  /*18540*/  IMAD.MOV.U32 R6, RZ, RZ, R14 ;  /* 0x000000ffff067224 */ /* 0x000fce00078e000e */
[----:B------:R-:W-:Y:S05]  /*18550*/  WARPSYNC.COLLECTIVE R15, `(.L_x_14181) ;  /* 0x000000000f087348 */ /* 0x000fea0003c00000 */
[----:B------:R0:W1:Y:S02]  /*18560*/  SHFL.IDX P6, R14, R13, R12, R11 ;  /* 0x0000000c0d0e7389 */ /* 0x00006400000c000b */
[----:B01----:R-:W-:Y:S01]  /*18570*/  ENDCOLLECTIVE ;  /* 0x000000000000791b */ /* 0x003fe20003800000 */
.L_x_14181:
[----:B------:R-:W-:-:S05]  /*18580*/  @!P1 LEA R6, P2, R28, R6, 0x1 ;  /* 0x000000061c069211 */ /* 0x000fca00078408ff */
[----:B------:R-:W-:Y:S01]  /*18590*/  @!P1 IMAD.X R0, RZ, RZ, R0, P2 ;  /* 0x000000ffff009224 */ /* 0x000fe200010e0600 */
[----:B------:R-:W-:-:S03]  /*185a0*/  ISETP.GE.AND P2, PT, R4, R3, PT ;  /* 0x000000030400720c */ /* 0x000fc60003f46270 */
[----:B------:R-:W-:Y:S02]  /*185b0*/  @!P1 IMAD.MOV.U32 R7, RZ, RZ, R0 ;  /* 0x000000ffff079224 */ /* 0x000fe400078e0000 */
[----:B------:R-:W-:-:S03]  /*185c0*/  IMAD.MOV.U32 R13, RZ, RZ, R5 ;  /* 0x000000ffff0d7224 */ /* 0x000fc600078e0005 */
        /* <DEDUP_REMOVED lines=8> */
.L_x_14182:
[----:B------:R-:W-:Y:S02]  /*18650*/  IMAD.MOV.U32 R13, RZ, RZ, R2 ;  /* 0x000000ffff0d7224 */ /* 0x000fe400078e0002 */
[----:B------:R-:W-:Y:S02]  /*18660*/  IMAD.MOV.U32 R12, RZ, RZ, 0x3 ;  /* 0x00000003ff0c7424 */ /* 0x000fe400078e00ff */
[----:B------:R-:W-:-:S07]  /*18670*/  IMAD.MOV.U32 R6, RZ, RZ, R14 ;  /* 0x000000ffff067224 */ /* 0x000fce00078e000e */
[----:B------:R-:W-:Y:S05]  /*18680*/  WARPSYNC.COLLECTIVE R15, `(.L_x_14183) ;  /* 0x000000000f087348 */ /* 0x000fea0003c00000 */
[----:B------:R0:W1:Y:S02]  /*18690*/  SHFL.IDX P6, R14, R13, R12, R11 ;  /* 0x0000000c0d0e7389 */ /* 0x00006400000c000b */
[----:B01----:R-:W-:Y:S01]  /*186a0*/  ENDCOLLECTIVE ;  /* 0x000000000000791b */ /* 0x003fe20003800000 */
.L_x_14183:
[----:B------:R-:W-:-:S05]  /*186b0*/  @!P2 LEA R6, P1, R28, R6, 0x1 ;  /* 0x000000061c06a211 */ /* 0x000fca00078208ff */
[----:B------:R-:W-:-:S04]  /*186c0*/  @!P2 IMAD.X R0, RZ, RZ, R0, P1 ;  /* 0x000000ffff00a224 */ /* 0x000fc800008e0600 */
        /* <DEDUP_REMOVED lines=10> */
.L_x_14184:
[----:B------:R-:W-:Y:S01]  /*18770*/  IMAD.MOV.U32 R2, RZ, RZ, R14 ;  /* 0x000000ffff027224 */ /* 0x000fe200078e000e */
[----:B------:R-:W-:Y:S06]  /*18780*/  BRA `(.L_x_14185) ;  /* 0xffffffb400e47947 */ /* 0x000fec000383ffff */
.L_x_14087:
[----:B0-----:R0:W1:Y:S02]  /*18790*/  SYNCS.PHASECHK.TRANS64.TRYWAIT P0, [R22+URZ+0x16820], R0 ;  /* 0x01682000160075a7 */ /* 0x001064000800017f */
[----:B-1----:R-:W-:Y:S05]  /*187a0*/  @!P0 NANOSLEEP.SYNCS 0x989680 ;  /* 0x009896800000895d */ /* 0x002fea0003900000 */
[----:B------:R-:W1:Y:S02]  /*187b0*/  @!P0 SYNCS.PHASECHK.TRANS64 P0, [R22+URZ+0x16820], R0 ;  /* 0x01682000160085a7 */ /* 0x000e64000800007f */
[----:B-1----:R-:W-:Y:S05]  /*187c0*/  @!P0 BRA `(.L_x_14087) ;  /* 0xfffffffc00f08947 */ /* 0x002fea000383ffff */
[----:B------:R-:W-:Y:S05]  /*187d0*/  BRA `(.L_x_14186) ;  /* 0xffffffb800407947 */ /* 0x000fea000383ffff */
.L_x_14092:
[----:B0-----:R0:W1:Y:S02]  /*187e0*/  SYNCS.PHASECHK.TRANS64.TRYWAIT P0, [R5+URZ+0x16840], R2 ;  /* 0x01684002050075a7 */ /* 0x001064000800017f */
[----:B-1----:R-:W-:Y:S05]  /*187f0*/  @!P0 NANOSLEEP.SYNCS 0x989680 ;  /* 0x009896800000895d */ /* 0x002fea0003900000 */
[----:B------:R-:W1:Y:S02]  /*18800*/  @!P0 SYNCS.PHASECHK.TRANS64 P0, [R5+URZ+0x16840], R2 ;  /* 0x01684002050085a7 */ /* 0x000e64000800007f */
[----:B-1----:R-:W-:Y:S05]  /*18810*/  @!P0 BRA `(.L_x_14092) ;  /* 0xfffffffc00f08947 */ /* 0x002fea000383ffff */
[----:B------:R-:W-:Y:S05]  /*18820*/  BRA `(.L_x_14187) ;  /* 0xffffffbc00187947 */ /* 0x000fea000383ffff */
.L_x_14093:
        /* <DEDUP_REMOVED lines=8> */
.L_x_14189:
[----:B------:R-:W-:Y:S05]  /*188b0*/  BSYNC B1 ;  /* 0x0000000000017941 */ /* 0x000fea0003800000 */
.L_x_14188:
        /* <DEDUP_REMOVED lines=9> */
.L_x_14190:
[----:B------:R-:W-:Y:S02]  /*18950*/  IMAD R8, R8, 0x2, R22 ;  /* 0x0000000208087824 */ /* 0x000fe400078e0216 */
[----:B------:R-:W-:Y:S02]  /*18960*/  IMAD.MOV.U32 R13, RZ, RZ, R10 ;  /* 0x000000ffff0d7224 */ /* 0x000fe400078e000a */
[----:B------:R-:W-:Y:S02]  /*18970*/  IMAD.MOV.U32 R12, RZ, RZ, 0x1 ;  /* 0x00000001ff0c7424 */ /* 0x000fe400078e00ff */
[----:B------:R-:W-:-:S07]  /*18980*/  IMAD.MOV.U32 R2, RZ, RZ, R14 ;  /* 0x000000ffff027224 */ /* 0x000fce00078e000e */
[----:B------:R-:W-:Y:S05]  /*18990*/  WARPSYNC.COLLECTIVE R15, `(.L_x_14191) ;  /* 0x000000000f087348 */ /* 0x000fea0003c00000 */
[----:B------:R0:W1:Y:S02]  /*189a0*/  SHFL.IDX P6, R14, R13, R12, R11 ;  /* 0x0000000c0d0e7389 */ /* 0x00006400000c000b */
[----:B01----:R-:W-:Y:S01]  /*189b0*/  ENDCOLLECTIVE ;  /* 0x000000000000791b */ /* 0x003fe20003800000 */
.L_x_14191:
        /* <DEDUP_REMOVED lines=11> */
.L_x_14192:
[----:B------:R-:W-:Y:S02]  /*18a70*/  IMAD.MOV.U32 R13, RZ, RZ, R10 ;  /* 0x000000ffff0d7224 */ /* 0x000fe400078e000a */
[----:B------:R-:W-:Y:S02]  /*18a80*/  IMAD.MOV.U32 R12, RZ, RZ, 0x2 ;  /* 0x00000002ff0c7424 */ /* 0x000fe400078e00ff */
[----:B------:R-:W-:-:S07]  /*18a90*/  IMAD.MOV.U32 R2, RZ, RZ, R14 ;  /* 0x000000ffff027224 */ /* 0x000fce00078e000e */
[----:B------:R-:W-:Y:S05]  /*18aa0*/  WARPSYNC.COLLECTIVE R15, `(.L_x_14193) ;  /* 0x000000000f087348 */ /* 0x000fea0003c00000 */
[----:B------:R0:W1:Y:S02]  /*18ab0*/  SHFL.IDX P6, R14, R13, R12, R11 ;  /* 0x0000000c0d0e7389 */ /* 0x00006400000c000b */
[----:B01----:R-:W-:Y:S01]  /*18ac0*/  ENDCOLLECTIVE ;  /* 0x000000000000791b */ /* 0x003fe20003800000 */
.L_x_14193:
        /* <DEDUP_REMOVED lines=11> */
.L_x_14194:
[----:B------:R-:W-:Y:S02]  /*18b80*/  IMAD.MOV.U32 R13, RZ, RZ, R10 ;  /* 0x000000ffff0d7224 */ /* 0x000fe400078e000a */
[----:B------:R-:W-:Y:S02]  /*18b90*/  IMAD.MOV.U32 R12, RZ, RZ, 0x3 ;  /* 0x00000003ff0c7424 */ /* 0x000fe400078e00ff */
[----:B------:R-:W-:-:S07]  /*18ba0*/  IMAD.MOV.U32 R2, RZ, RZ, R14 ;  /* 0x000000ffff027224 */ /* 0x000fce00078e000e */
[----:B------:R-:W-:Y:S05]  /*18bb0*/  WARPSYNC.COLLECTIVE R15, `(.L_x_14195) ;  /* 0x000000000f087348 */ /* 0x000fea0003c00000 */
[----:B------:R0:W1:Y:S02]  /*18bc0*/  SHFL.IDX P6, R14, R13, R12, R11 ;  /* 0x0000000c0d0e7389 */ /* 0x00006400000c000b */
[----:B01----:R-:W-:Y:S01]  /*18bd0*/  ENDCOLLECTIVE ;  /* 0x000000000000791b */ /* 0x003fe20003800000 */
.L_x_14195:
        /* <DEDUP_REMOVED lines=11> */
.L_x_14196:
[----:B------:R-:W-:Y:S02]  /*18c90*/  IMAD.MOV.U32 R13, RZ, RZ, R10 ;  /* 0x000000ffff0d7224 */ /* 0x000fe400078e000a */
[----:B------:R-:W-:Y:S02]  /*18ca0*/  IMAD.MOV.U32 R12, RZ, RZ, 0x4 ;  /* 0x00000004ff0c7424 */ /* 0x000fe400078e00ff */
[----:B------:R-:W-:-:S07]  /*18cb0*/  IMAD.MOV.U32 R2, RZ, RZ, R14 ;  /* 0x000000ffff027224 */ /* 0x000fce00078e000e */
[----:B------:R-:W-:Y:S05]  /*18cc0*/  WARPSYNC.COLLECTIVE R15, `(.L_x_14197) ;  /* 0x000000000f087348 */ /* 0x000fea0003c00000 */
[----:B------:R0:W1:Y:S02]  /*18cd0*/  SHFL.IDX P6, R14, R13, R12, R11 ;  /* 0x0000000c0d0e7389 */ /* 0x00006400000c000b */
[----:B01----:R-:W-:Y:S01]  /*18ce0*/  ENDCOLLECTIVE ;  /* 0x000000000000791b */ /* 0x003fe20003800000 */
.L_x_14197:
        /* <DEDUP_REMOVED lines=11> */
.L_x_14198:
[----:B------:R-:W-:Y:S02]  /*18da0*/  IMAD.MOV.U32 R13, RZ, RZ, R10 ;  /* 0x000000ffff0d7224 */ /* 0x000fe400078e000a */
[----:B------:R-:W-:Y:S02]  /*18db0*/  IMAD.MOV.U32 R12, RZ, RZ, 0x5 ;  /* 0x00000005ff0c7424 */ /* 0x000fe400078e00ff */
[----:B------:R-:W-:-:S07]  /*18dc0*/  IMAD.MOV.U32 R2, RZ, RZ, R14 ;  /* 0x000000ffff027224 */ /* 0x000fce00078e000e */
[----:B------:R-:W-:Y:S05]  /*18dd0*/  WARPSYNC.COLLECTIVE R15, `(.L_x_14199) ;  /* 0x000000000f087348 */ /* 0x000fea0003c00000 */
[----:B------:R0:W1:Y:S02]  /*18de0*/  SHFL.IDX P6, R14, R13, R12, R11 ;  /* 0x0000000c0d0e7389 */ /* 0x00006400000c000b */
[----:B01----:R-:W-:Y:S01]  /*18df0*/  ENDCOLLECTIVE ;  /* 0x000000000000791b */ /* 0x003fe20003800000 */
.L_x_14199:
        /* <DEDUP_REMOVED lines=11> */
.L_x_14200:
[----:B------:R-:W-:Y:S02]  /*18eb0*/  IMAD.MOV.U32 R13, RZ, RZ, R10 ;  /* 0x000000ffff0d7224 */ /* 0x000fe400078e000a */
[----:B------:R-:W-:Y:S02]  /*18ec0*/  IMAD.MOV.U32 R12, RZ, RZ, 0x6 ;  /* 0x00000006ff0c7424 */ /* 0x000fe400078e00ff */
[----:B------:R-:W-:-:S07]  /*18ed0*/  IMAD.MOV.U32 R2, RZ, RZ, R14 ;  /* 0x000000ffff027224 */ /* 0x000fce00078e000e */
[----:B------:R-:W-:Y:S05]  /*18ee0*/  WARPSYNC.COLLECTIVE R15, `(.L_x_14201) ;  /* 0x000000000f087348 */ /* 0x000fea0003c00000 */
[----:B------:R0:W1:Y:S02]  /*18ef0*/  SHFL.IDX P6, R14, R13, R12, R11 ;  /* 0x0000000c0d0e7389 */ /* 0x00006400000c000b */
[----:B01----:R-:W-:Y:S01]  /*18f00*/  ENDCOLLECTIVE ;  /* 0x000000000000791b */ /* 0x003fe20003800000 */
.L_x_14201:
        /* <DEDUP_REMOVED lines=11> */
.L_x_14202:
[----:B------:R-:W-:Y:S02]  /*18fc0*/  IMAD.MOV.U32 R13, RZ, RZ, R10 ;  /* 0x000000ffff0d7224 */ /* 0x000fe400078e000a */
[----:B------:R-:W-:Y:S02]  /*18fd0*/  IMAD.MOV.U32 R12, RZ, RZ, 0x7 ;  /* 0x00000007ff0c7424 */ /* 0x000fe400078e00ff */
[----:B------:R-:W-:-:S07]  /*18fe0*/  IMAD.MOV.U32 R2, RZ, RZ, R14 ;  /* 0x000000ffff027224 */ /* 0x000fce00078e000e */
[----:B------:R-:W-:Y:S05]  /*18ff0*/  WARPSYNC.COLLECTIVE R15, `(.L_x_14203) ;  /* 0x000000000f087348 */ /* 0x000fea0003c00000 */
[----:B------:R0:W1:Y:S02]  /*19000*/  SHFL.IDX P6, R14, R13, R12, R11 ;  /* 0x0000000c0d0e7389 */ /* 0x00006400000c000b */
[----:B01----:R-:W-:Y:S01]  /*19010*/  ENDCOLLECTIVE ;  /* 0x000000000000791b */ /* 0x003fe20003800000 */
.L_x_14203:
        /* <DEDUP_REMOVED lines=11> */
.L_x_14204:
[----:B------:R-:W-:Y:S01]  /*190d0*/  IMAD.MOV.U32 R2, RZ, RZ, R14 ;  /* 0x000000ffff027224 */ /* 0x000fe200078e000e */
[----:B------:R-:W-:Y:S06]  /*190e0*/  BRA `(.L_x_14205) ;  /* 0xffffffb800087947 */ /* 0x000fec000383ffff */
.L_x_14098:
[----:B-1----:R1:W2:Y:S02]  /*190f0*/  SYNCS.PHASECHK.TRANS64.TRYWAIT P0, [R5+URZ+0x16860], R2 ;  /* 0x01686002050075a7 */ /* 0x0022a4000800017f */
[----:B--2---:R-:W-:Y:S05]  /*19100*/  @!P0 NANOSLEEP.SYNCS 0x989680 ;  /* 0x009896800000895d */ /* 0x004fea0003900000 */
[----:B------:R-:W2:Y:S02]  /*19110*/  @!P0 SYNCS.PHASECHK.TRANS64 P0, [R5+URZ+0x16860], R2 ;  /* 0x01686002050085a7 */ /* 0x000ea4000800007f */
[----:B--2---:R-:W-:Y:S05]  /*19120*/  @!P0 BRA `(.L_x_14098) ;  /* 0xfffffffc00f08947 */ /* 0x004fea000383ffff */
[----:B------:R-:W-:Y:S05]  /*19130*/  BRA `(.L_x_14206) ;  /* 0xffffffb800607947 */ /* 0x000fea000383ffff */
.L_x_14099:
        /* <DEDUP_REMOVED lines=8> */
.L_x_14208:
[----:B------:R-:W-:Y:S05]  /*191c0*/  BSYNC B1 ;  /* 0x0000000000017941 */ /* 0x000fea0003800000 */
.L_x_14207:
[----:B------:R-:W-:Y:S01]  /*191d0*/  IMAD.MOV.U32 R13, RZ, RZ, R17 ;  /* 0x000000ffff0d7224 */ /* 0x000fe200078e0011 */
[----:B------:R-:W-:Y:S01]  /*191e0*/  ISETP.LT.OR P2, PT, R8, 0x1, P1 ;  /* 0x000000010800780c */ /* 0x000fe20000f41670 */
        /* <DEDUP_REMOVED lines=8> */
.L_x_14209:
[----:B------:R-:W-:Y:S02]  /*19270*/  IMAD.MOV.U32 R13, RZ, RZ, R23 ;  /* 0x000000ffff0d7224 */ /* 0x000fe400078e0017 */
[----:B------:R-:W-:Y:S02]  /*19280*/  IMAD.MOV.U32 R12, RZ, RZ, 0x1 ;  /* 0x00000001ff0c7424 */ /* 0x000fe400078e00ff */
[----:B------:R-:W-:-:S07]  /*19290*/  IMAD.MOV.U32 R2, RZ, RZ, R14 ;  /* 0x000000ffff027224 */ /* 0x000fce00078e000e */
[----:B------:R-:W-:Y:S05]  /*192a0*/  WARPSYNC.COLLECTIVE R15, `(.L_x_14210) ;  /* 0x000000000f087348 */ /* 0x000fea0003c00000 */
[----:B------:R0:W1:Y:S02]  /*192b0*/  SHFL.IDX P6, R14, R13, R12, R11 ;  /* 0x0000000c0d0e7389 */ /* 0x00006400000c000b */
[----:B01----:R-:W-:Y:S01]  /*192c0*/  ENDCOLLECTIVE ;  /* 0x000000000000791b */ /* 0x003fe20003800000 */
.L_x_14210:
        /* <DEDUP_REMOVED lines=12> */
.L_x_14211:
[----:B------:R-:W-:Y:S02]  /*19390*/  IMAD.MOV.U32 R13, RZ, RZ, R23 ;  /* 0x000000ffff0d7224 */ /* 0x000fe400078e0017 */
[----:B------:R-:W-:Y:S02]  /*193a0*/  IMAD.MOV.U32 R12, RZ, RZ, 0x2 ;  /* 0x00000002ff0c7424 */ /* 0x000fe400078e00ff */
[----:B------:R-:W-:-:S07]  /*193b0*/  IMAD.MOV.U32 R2, RZ, RZ, R14 ;  /* 0x000000ffff027224 */ /* 0x000fce00078e000e */
[----:B------:R-:W-:Y:S05]  /*193c0*/  WARPSYNC.COLLECTIVE R15, `(.L_x_14212) ;  /* 0x000000000f087348 */ /* 0x000fea0003c00000 */
[----:B------:R0:W1:Y:S02]  /*193d0*/  SHFL.IDX P6, R14, R13, R12, R11 ;  /* 0x0000000c0d0e7389 */ /* 0x00006400000c000b */
[----:B01----:R-:W-:Y:S01]  /*193e0*/  ENDCOLLECTIVE ;  /* 0x000000000000791b */ /* 0x003fe20003800000 */
.L_x_14212:
        /* <DEDUP_REMOVED lines=12> */
.L_x_14213:
[----:B------:R-:W-:Y:S02]  /*194b0*/  IMAD.MOV.U32 R13, RZ, RZ, R23 ;  /* 0x000000ffff0d7224 */ /* 0x000fe400078e0017 */
[----:B------:R-:W-:Y:S02]  /*194c0*/  IMAD.MOV.U32 R12, RZ, RZ, 0x3 ;  /* 0x00000003ff0c7424 */ /* 0x000fe400078e00ff */
[----:B------:R-:W-:-:S07]  /*194d0*/  IMAD.MOV.U32 R2, RZ, RZ, R14 ;  /* 0x000000ffff027224 */ /* 0x000fce00078e000e */
[----:B------:R-:W-:Y:S05]  /*194e0*/  WARPSYNC.COLLECTIVE R15, `(.L_x_14214) ;  /* 0x000000000f087348 */ /* 0x000fea0003c00000 */
[----:B------:R0:W1:Y:S02]  /*194f0*/  SHFL.IDX P6, R14, R13, R12, R11 ;  /* 0x0000000c0d0e7389 */ /* 0x00006400000c000b */
[----:B01----:R-:W-:Y:S01]  /*19500*/  ENDCOLLECTIVE ;  /* 0x000000000000791b */ /* 0x003fe20003800000 */
.L_x_14214:
        /* <DEDUP_REMOVED lines=12> */
.L_x_14215:
[----:B------:R-:W-:Y:S02]  /*195d0*/  IMAD.MOV.U32 R13, RZ, RZ, R23 ;  /* 0x000000ffff0d7224 */ /* 0x000fe400078e0017 */
[----:B------:R-:W-:Y:S02]  /*195e0*/  IMAD.MOV.U32 R12, RZ, RZ, 0x4 ;  /* 0x00000004ff0c7424 */ /* 0x000fe400078e00ff */
[----:B------:R-:W-:-:S07]  /*195f0*/  IMAD.MOV.U32 R2, RZ, RZ, R14 ;  /* 0x000000ffff027224 */ /* 0x000fce00078e000e */
[----:B------:R-:W-:Y:S05]  /*19600*/  WARPSYNC.COLLECTIVE R15, `(.L_x_14216) ;  /* 0x000000000f087348 */ /* 0x000fea0003c00000 */
[----:B------:R0:W1:Y:S02]  /*19610*/  SHFL.IDX P6, R14, R13, R12, R11 ;  /* 0x0000000c0d0e7389 */ /* 0x00006400000c000b */
[----:B01----:R-:W-:Y:S01]  /*19620*/  ENDCOLLECTIVE ;  /* 0x000000000000791b */ /* 0x003fe20003800000 */
.L_x_14216:
        /* <DEDUP_REMOVED lines=12> */
.L_x_14217:
[----:B------:R-:W-:Y:S02]  /*196f0*/  IMAD.MOV.U32 R13, RZ, RZ, R23 ;  /* 0x000000ffff0d7224 */ /* 0x000fe400078e0017 */
[----:B------:R-:W-:Y:S02]  /*19700*/  IMAD.MOV.U32 R12, RZ, RZ, 0x5 ;  /* 0x00000005ff0c7424 */ /* 0x000fe400078e00ff */
[----:B------:R-:W-:-:S07]  /*19710*/  IMAD.MOV.U32 R2, RZ, RZ, R14 ;  /* 0x000000ffff027224 */ /* 0x000fce00078e000e */
[----:B------:R-:W-:Y:S05]  /*19720*/  WARPSYNC.COLLECTIVE R15, `(.L_x_14218) ;  /* 0x000000000f087348 */ /* 0x000fea0003c00000 */
[----:B------:R0:W1:Y:S02]  /*19730*/  SHFL.IDX P6, R14, R13, R12, R11 ;  /* 0x0000000c0d0e7389 */ /* 0x00006400000c000b */
[----:B01----:R-:W-:Y:S01]  /*19740*/  ENDCOLLECTIVE ;  /* 0x000000000000791b */ /* 0x003fe20003800000 */
.L_x_14218:
        /* <DEDUP_REMOVED lines=12> */
.L_x_14219:
[----:B------:R-:W-:Y:S02]  /*19810*/  IMAD.MOV.U32 R13, RZ, RZ, R23 ;  /* 0x000000ffff0d7224 */ /* 0x000fe400078e0017 */
[----:B------:R-:W-:Y:S02]  /*19820*/  IMAD.MOV.U32 R12, RZ, RZ, 0x6 ;  /* 0x00000006ff0c7424 */ /* 0x000fe400078e00ff */
[----:B------:R-:W-:-:S07]  /*19830*/  IMAD.MOV.U32 R2, RZ, RZ, R14 ;  /* 0x000000ffff027224 */ /* 0x000fce00078e000e */
[----:B------:R-:W-:Y:S05]  /*19840*/  WARPSYNC.COLLECTIVE R15, `(.L_x_14220) ;  /* 0x000000000f087348 */ /* 0x000fea0003c00000 */
[----:B------:R0:W1:Y:S02]  /*19850*/  SHFL.IDX P6, R14, R13, R12, R11 ;  /* 0x0000000c0d0e7389 */ /* 0x00006400000c000b */
[----:B01----:R-:W-:Y:S01]  /*19860*/  ENDCOLLECTIVE ;  /* 0x000000000000791b */ /* 0x003fe20003800000 */
.L_x_14220:
        /* <DEDUP_REMOVED lines=12> */
.L_x_14221:
[----:B------:R-:W-:Y:S02]  /*19930*/  IMAD.MOV.U32 R13, RZ, RZ, R23 ;  /* 0x000000ffff0d7224 */ /* 0x000fe400078e0017 */
[----:B------:R-:W-:Y:S02]  /*19940*/  IMAD.MOV.U32 R12, RZ, RZ, 0x7 ;  /* 0x00000007ff0c7424 */ /* 0x000fe400078e00ff */
[----:B------:R-:W-:-:S07]  /*19950*/  IMAD.MOV.U32 R2, RZ, RZ, R14 ;  /* 0x000000ffff027224 */ /* 0x000fce00078e000e */
[----:B------:R-:W-:Y:S05]  /*19960*/  WARPSYNC.COLLECTIVE R15, `(.L_x_14222) ;  /* 0x000000000f087348 */ /* 0x000fea0003c00000 */
[----:B------:R0:W1:Y:S02]  /*19970*/  SHFL.IDX P6, R14, R13, R12, R11 ;  /* 0x0000000c0d0e7389 */ /* 0x00006400000c000b */
[----:B01----:R-:W-:Y:S01]  /*19980*/  ENDCOLLECTIVE ;  /* 0x000000000000791b */ /* 0x003fe20003800000 */
.L_x_14222:
        /* <DEDUP_REMOVED lines=11> */
.L_x_14223:
[----:B------:R-:W-:Y:S01]  /*19a40*/  IMAD.MOV.U32 R2, RZ, RZ, R14 ;  /* 0x000000ffff027224 */ /* 0x000fe200078e000e */
[----:B------:R-:W-:Y:S06]  /*19a50*/  BRA `(.L_x_14224) ;  /* 0xffffffb4000c7947 */ /* 0x000fec000383ffff */
.L_x_14107:
[----:B0-----:R0:W1:Y:S02]  /*19a60*/  SYNCS.PHASECHK.TRANS64.TRYWAIT P0, [R0+URZ+0x16860], R3 ;  /* 0x01686003000075a7 */ /* 0x001064000800017f */
[----:B-1----:R-:W-:Y:S05]  /*19a70*/  @!P0 NANOSLEEP.SYNCS 0x989680 ;  /* 0x009896800000895d */ /* 0x002fea0003900000 */
[----:B------:R-:W1:Y:S02]  /*19a80*/  @!P0 SYNCS.PHASECHK.TRANS64 P0, [R0+URZ+0x16860], R3 ;  /* 0x01686003000085a7 */ /* 0x000e64000800007f */
[----:B-1----:R-:W-:Y:S05]  /*19a90*/  @!P0 BRA `(.L_x_14107) ;  /* 0xfffffffc00f08947 */ /* 0x002fea000383ffff */
[----:B------:R-:W-:Y:S05]  /*19aa0*/  BRA `(.L_x_14225) ;  /* 0xffffffb800307947 */ /* 0x000fea000383ffff */
.L_x_14108:
        /* <DEDUP_REMOVED lines=8> */
.L_x_14227:
[----:B------:R-:W-:Y:S05]  /*19b30*/  BSYNC B0 ;  /* 0x0000000000007941 */ /* 0x000fea0003800000 */
.L_x_14226:
        /* <DEDUP_REMOVED lines=9> */
.L_x_14228:
[----:B------:R-:W-:Y:S01]  /*19bd0*/  ULDC UR4, c[0x0][0x2f4] ;  /* 0x0000bd0000047ab9 */ /* 0x000fe20000000800 */
[----:B------:R-:W-:Y:S01]  /*19be0*/  IMAD R4, R4, 0x2, R22 ;  /* 0x0000000204047824 */ /* 0x000fe200078e0216 */
        /* <DEDUP_REMOVED lines=8> */
.L_x_14229:
        /* <DEDUP_REMOVED lines=11> */
.L_x_14230:
[----:B------:R-:W-:Y:S02]  /*19d20*/  IMAD.MOV.U32 R13, RZ, RZ, R23 ;  /* 0x000000ffff0d7224 */ /* 0x000fe400078e0017 */
[----:B------:R-:W-:Y:S02]  /*19d30*/  IMAD.MOV.U32 R12, RZ, RZ, 0x2 ;  /* 0x00000002ff0c7424 */ /* 0x000fe400078e00ff */
[----:B------:R-:W-:-:S07]  /*19d40*/  IMAD.MOV.U32 R9, RZ, RZ, R14 ;  /* 0x000000ffff097224 */ /* 0x000fce00078e000e */
[----:B------:R-:W-:Y:S05]  /*19d50*/  WARPSYNC.COLLECTIVE R15, `(.L_x_14231) ;  /* 0x000000000f087348 */ /* 0x000fea0003c00000 */
[----:B------:R0:W1:Y:S02]  /*19d60*/  SHFL.IDX P6, R14, R13, R12, R11 ;  /* 0x0000000c0d0e7389 */ /* 0x00006400000c000b */
[----:B01----:R-:W-:Y:S01]  /*19d70*/  ENDCOLLECTIVE ;  /* 0x000000000000791b */ /* 0x003fe20003800000 */
.L_x_14231:
        /* <DEDUP_REMOVED lines=12> */
.L_x_14232:
[----:B------:R-:W-:Y:S02]  /*19e40*/  IMAD.MOV.U32 R13, RZ, RZ, R23 ;  /* 0x000000ffff0d7224 */ /* 0x000fe400078e0017 */
[----:B------:R-:W-:Y:S02]  /*19e50*/  IMAD.MOV.U32 R12, RZ, RZ, 0x3 ;  /* 0x00000003ff0c7424 */ /* 0x000fe400078e00ff */
[----:B------:R-:W-:-:S07]  /*19e60*/  IMAD.MOV.U32 R10, RZ, RZ, R14 ;  /* 0x000000ffff0a7224 */ /* 0x000fce00078e000e */
[----:B------:R-:W-:Y:S05]  /*19e70*/  WARPSYNC.COLLECTIVE R15, `(.L_x_14233) ;  /* 0x000000000f087348 */ /* 0x000fea0003c00000 */
[----:B------:R0:W1:Y:S02]  /*19e80*/  SHFL.IDX P6, R14, R13, R12, R11 ;  /* 0x0000000c0d0e7389 */ /* 0x00006400000c000b */
[----:B01----:R-:W-:Y:S01]  /*19e90*/  ENDCOLLECTIVE ;  /* 0x000000000000791b */ /* 0x003fe20003800000 */
.L_x_14233:
        /* <DEDUP_REMOVED lines=12> */
.L_x_14234:
[----:B------:R-:W-:Y:S02]  /*19f60*/  IMAD.MOV.U32 R13, RZ, RZ, R23 ;  /* 0x000000ffff0d7224 */ /* 0x000fe400078e0017 */
[----:B------:R-:W-:Y:S02]  /*19f70*/  IMAD.MOV.U32 R12, RZ, RZ, 0x4 ;  /* 0x00000004ff0c7424 */ /* 0x000fe400078e00ff */
[----:B------:R-:W-:-:S07]  /*19f80*/  IMAD.MOV.U32 R9, RZ, RZ, R14 ;  /* 0x000000ffff097224 */ /* 0x000fce00078e000e */
[----:B------:R-:W-:Y:S05]  /*19f90*/  WARPSYNC.COLLECTIVE R15, `(.L_x_14235) ;  /* 0x000000000f087348 */ /* 0x000fea0003c00000 */
[----:B------:R0:W1:Y:S02]  /*19fa0*/  SHFL.IDX P6, R14, R13, R12, R11 ;  /* 0x0000000c0d0e7389 */ /* 0x00006400000c000b */
[----:B01----:R-:W-:Y:S01]  /*19fb0*/  ENDCOLLECTIVE ;  /* 0x000000000000791b */ /* 0x003fe20003800000 */
.L_x_14235:
        /* <DEDUP_REMOVED lines=12> */
.L_x_14236:
[----:B------:R-:W-:Y:S02]  /*1a080*/  IMAD.MOV.U32 R13, RZ, RZ, R23 ;  /* 0x000000ffff0d7224 */ /* 0x000fe400078e0017 */
[----:B------:R-:W-:Y:S02]  /*1a090*/  IMAD.MOV.U32 R12, RZ, RZ, 0x5 ;  /* 0x00000005ff0c7424 */ /* 0x000fe400078e00ff */
[----:B------:R-:W-:-:S07]  /*1a0a0*/  IMAD.MOV.U32 R10, RZ, RZ, R14 ;  /* 0x000000ffff0a7224 */ /* 0x000fce00078e000e */
[----:B------:R-:W-:Y:S05]  /*1a0b0*/  WARPSYNC.COLLECTIVE R15, `(.L_x_14237) ;  /* 0x000000000f087348 */ /* 0x000fea0003c00000 */
[----:B------:R0:W1:Y:S02]  /*1a0c0*/  SHFL.IDX P6, R14, R13, R12, R11 ;  /* 0x0000000c0d0e7389 */ /* 0x00006400000c000b */
[----:B01----:R-:W-:Y:S01]  /*1a0d0*/  ENDCOLLECTIVE ;  /* 0x000000000000791b */ /* 0x003fe20003800000 */
.L_x_14237:
        /* <DEDUP_REMOVED lines=12> */
.L_x_14238:
[----:B------:R-:W-:Y:S02]  /*1a1a0*/  IMAD.MOV.U32 R13, RZ, RZ, R23 ;  /* 0x000000ffff0d7224 */ /* 0x000fe400078e0017 */
[----:B------:R-:W-:Y:S02]  /*1a1b0*/  IMAD.MOV.U32 R12, RZ, RZ, 0x6 ;  /* 0x00000006ff0c7424 */ /* 0x000fe400078e00ff */
[----:B------:R-:W-:-:S07]  /*1a1c0*/  IMAD.MOV.U32 R9, RZ, RZ, R14 ;  /* 0x000000ffff097224 */ /* 0x000fce00078e000e */
[----:B------:R-:W-:Y:S05]  /*1a1d0*/  WARPSYNC.COLLECTIVE R15, `(.L_x_14239) ;  /* 0x000000000f087348 */ /* 0x000fea0003c00000 */
[----:B------:R0:W1:Y:S02]  /*1a1e0*/  SHFL.IDX P6, R14, R13, R12, R11 ;  /* 0x0000000c0d0e7389 */ /* 0x00006400000c000b */
[----:B01----:R-:W-:Y:S01]  /*1a1f0*/  ENDCOLLECTIVE ;  /* 0x000000000000791b */ /* 0x003fe20003800000 */
.L_x_14239:
        /* <DEDUP_REMOVED lines=12> */
.L_x_14240:
[----:B------:R-:W-:Y:S02]  /*1a2c0*/  IMAD.MOV.U32 R13, RZ, RZ, R23 ;  /* 0x000000ffff0d7224 */ /* 0x000fe400078e0017 */
[----:B------:R-:W-:Y:S01]  /*1a2d0*/  IMAD.MOV.U32 R12, RZ, RZ, 0x7 ;  /* 0x00000007ff0c7424 */ /* 0x000fe200078e00ff */
[----:B------:R-:W-:-:S13]  /*1a2e0*/  IADD3 R2, P1, R14, R5, RZ ;  /* 0x000000050e027210 */ /* 0x000fda0007f3e0ff */
[----:B------:R-:W-:Y:S05]  /*1a2f0*/  WARPSYNC.COLLECTIVE R15, `(.L_x_14241) ;  /* 0x000000000f087348 */ /* 0x000fea0003c00000 */
[----:B------:R0:W1:Y:S02]  /*1a300*/  SHFL.IDX P6, R14, R13, R12, R11 ;  /* 0x0000000c0d0e7389 */ /* 0x00006400000c000b */
[----:B01----:R-:W-:Y:S01]  /*1a310*/  ENDCOLLECTIVE ;  /* 0x000000000000791b */ /* 0x003fe20003800000 */
.L_x_14241:
        /* <DEDUP_REMOVED lines=10> */
.L_x_14242:
[----:B------:R-:W-:Y:S05]  /*1a3c0*/  BRA `(.L_x_14243) ;  /* 0xffffffb000e07947 */ /* 0x000fea000383ffff */
.L_x_14113:
        /* <DEDUP_REMOVED lines=8> */
.L_x_14245:
[----:B------:R-:W-:Y:S05]  /*1a450*/  BSYNC B0 ;  /* 0x0000000000007941 */ /* 0x000fea0003800000 */
.L_x_14244:
        /* <DEDUP_REMOVED lines=9> */
.L_x_14246:
        /* <DEDUP_REMOVED lines=18> */
.L_x_14247:
[----:B------:R-:W-:Y:S01]  /*1a610*/  IMAD.MOV.U32 R12, RZ, RZ, 0x2 ;  /* 0x00000002ff0c7424 */ /* 0x000fe200078e00ff */
[----:B------:R-:W-:-:S05]  /*1a620*/  SEL R4, R14, RZ, P1 ;  /* 0x000000ff0e047207 */ /* 0x000fca0000800000 */
[----:B------:R-:W-:-:S04]  /*1a630*/  IMAD.IADD R4, R17, 0x1, R4 ;  /* 0x0000000111047824 */ /* 0x000fc800078e0204 */
[----:B------:R-:W-:-:S07]  /*1a640*/  IMAD.MOV.U32 R13, RZ, RZ, R4 ;  /* 0x000000ffff0d7224 */ /* 0x000fce00078e0004 */
[----:B------:R-:W-:Y:S05]  /*1a650*/  WARPSYNC.COLLECTIVE R15, `(.L_x_14248) ;  /* 0x000000000f087348 */ /* 0x000fea0003c00000 */
[----:B------:R0:W1:Y:S02]  /*1a660*/  SHFL.UP P6, R14, R13, R12, R11 ;  /* 0x0400000c0d0e7389 */ /* 0x00006400000c000b */
[----:B01----:R-:W-:Y:S01]  /*1a670*/  ENDCOLLECTIVE ;  /* 0x000000000000791b */ /* 0x003fe20003800000 */
.L_x_14248:
[----:B------:R-:W-:Y:S01]  /*1a680*/  IMAD.MOV.U32 R12, RZ, RZ, 0x4 ;  /* 0x00000004ff0c7424 */ /* 0x000fe200078e00ff */
[----:B------:R-:W-:-:S05]  /*1a690*/  SEL R3, R14, RZ, P2 ;  /* 0x000000ff0e037207 */ /* 0x000fca0001000000 */
[----:B------:R-:W-:-:S04]  /*1a6a0*/  IMAD.IADD R6, R4, 0x1, R3 ;  /* 0x0000000104067824 */ /* 0x000fc800078e0203 */
[----:B------:R-:W-:-:S07]  /*1a6b0*/  IMAD.MOV.U32 R13, RZ, RZ, R6 ;  /* 0x000000ffff0d7224 */ /* 0x000fce00078e0006 */
[----:B------:R-:W-:Y:S05]  /*1a6c0*/  WARPSYNC.COLLECTIVE R15, `(.L_x_14249) ;  /* 0x000000000f087348 */ /* 0x000fea0003c00000 */
[----:B------:R0:W1:Y:S02]  /*1a6d0*/  SHFL.UP P6, R14, R13, R12, R11 ;  /* 0x0400000c0d0e7389 */ /* 0x00006400000c000b */
[----:B01----:R-:W-:Y:S01]  /*1a6e0*/  ENDCOLLECTIVE ;  /* 0x000000000000791b */ /* 0x003fe20003800000 */
.L_x_14249:
[----:B------:R-:W-:Y:S01]  /*1a6f0*/  IMAD.MOV.U32 R12, RZ, RZ, 0x8 ;  /* 0x00000008ff0c7424 */ /* 0x000fe200078e00ff */
[----:B------:R-:W-:-:S05]  /*1a700*/  SEL R3, R14, RZ, P3 ;  /* 0x000000ff0e037207 */ /* 0x000fca0001800000 */
[----:B------:R-:W-:-:S04]  /*1a710*/  IMAD.IADD R2, R6, 0x1, R3 ;  /* 0x0000000106027824 */ /* 0x000fc800078e0203 */
[----:B------:R-:W-:-:S07]  /*1a720*/  IMAD.MOV.U32 R13, RZ, RZ, R2 ;  /* 0x000000ffff0d7224 */ /* 0x000fce00078e0002 */
[----:B------:R-:W-:Y:S05]  /*1a730*/  WARPSYNC.COLLECTIVE R15, `(.L_x_14250) ;  /* 0x000000000f087348 */ /* 0x000fea0003c00000 */
[----:B------:R0:W1:Y:S02]  /*1a740*/  SHFL.UP P6, R14, R13, R12, R11 ;  /* 0x0400000c0d0e7389 */ /* 0x00006400000c000b */
[----:B01----:R-:W-:Y:S01]  /*1a750*/  ENDCOLLECTIVE ;  /* 0x000000000000791b */ /* 0x003fe20003800000 */
.L_x_14250:
[----:B------:R-:W-:Y:S01]  /*1a760*/  IMAD.MOV.U32 R12, RZ, RZ, 0x10 ;  /* 0x00000010ff0c7424 */ /* 0x000fe200078e00ff */
[----:B------:R-:W-:-:S05]  /*1a770*/  SEL R3, R14, RZ, P4 ;  /* 0x000000ff0e037207 */ /* 0x000fca0002000000 */
[----:B------:R-:W-:-:S04]  /*1a780*/  IMAD.IADD R3, R2, 0x1, R3 ;  /* 0x0000000102037824 */ /* 0x000fc800078e0203 */
[----:B------:R-:W-:-:S07]  /*1a790*/  IMAD.MOV.U32 R13, RZ, RZ, R3 ;  /* 0x000000ffff0d7224 */ /* 0x000fce00078e0003 */
[----:B------:R-:W-:Y:S05]  /*1a7a0*/  WARPSYNC.COLLECTIVE R15, `(.L_x_14251) ;  /* 0x000000000f087348 */ /* 0x000fea0003c00000 */
[----:B------:R0:W1:Y:S02]  /*1a7b0*/  SHFL.UP P6, R14, R13, R12, R11 ;  /* 0x0400000c0d0e7389 */ /* 0x00006400000c000b */
[----:B01----:R-:W-:Y:S01]  /*1a7c0*/  ENDCOLLECTIVE ;  /* 0x000000000000791b */ /* 0x003fe20003800000 */
.L_x_14251:
        /* <DEDUP_REMOVED lines=8> */
.L_x_14252:
[----:B------:R-:W-:Y:S05]  /*1a850*/  BRA `(.L_x_14253) ;  /* 0xffffffb000e87947 */ /* 0x000fea000383ffff */
.L_x_14118:
        /* <DEDUP_REMOVED lines=8> */
.L_x_14255:
[----:B------:R-:W-:Y:S05]  /*1a8e0*/  BSYNC B0 ;  /* 0x0000000000007941 */ /* 0x000fea0003800000 */
.L_x_14254:
        /* <DEDUP_REMOVED lines=8> */
.L_x_14256:
[----:B------:R-:W-:Y:S01]  /*1a970*/  IMAD.MOV.U32 R12, RZ, RZ, 0x4 ;  /* 0x00000004ff0c7424 */ /* 0x000fe200078e00ff */
[----:B------:R-:W-:-:S05]  /*1a980*/  SEL R2, R14, RZ, P2 ;  /* 0x000000ff0e027207 */ /* 0x000fca0001000000 */
[----:B------:R-:W-:-:S04]  /*1a990*/  IMAD.IADD R2, R13, 0x1, R2 ;  /* 0x000000010d027824 */ /* 0x000fc800078e0202 */
[----:B------:R-:W-:-:S07]  /*1a9a0*/  IMAD.MOV.U32 R13, RZ, RZ, R2 ;  /* 0x000000ffff0d7224 */ /* 0x000fce00078e0002 */
[----:B------:R-:W-:Y:S05]  /*1a9b0*/  WARPSYNC.COLLECTIVE R15, `(.L_x_14257) ;  /* 0x000000000f087348 */ /* 0x000fea0003c00000 */
[----:B------:R0:W1:Y:S02]  /*1a9c0*/  SHFL.UP P6, R14, R13, R12, R11 ;  /* 0x0400000c0d0e7389 */ /* 0x00006400000c000b */
[----:B01----:R-:W-:Y:S01]  /*1a9d0*/  ENDCOLLECTIVE ;  /* 0x000000000000791b */ /* 0x003fe20003800000 */
.L_x_14257:
[----:B------:R-:W-:Y:S01]  /*1a9e0*/  IMAD.MOV.U32 R12, RZ, RZ, 0x8 ;  /* 0x00000008ff0c7424 */ /* 0x000fe200078e00ff */
[----:B------:R-:W-:-:S05]  /*1a9f0*/  SEL R3, R14, RZ, P3 ;  /* 0x000000ff0e037207 */ /* 0x000fca0001800000 */
[----:B------:R-:W-:-:S04]  /*1aa00*/  IMAD.IADD R3, R2, 0x1, R3 ;  /* 0x0000000102037824 */ /* 0x000fc800078e0203 */
[----:B------:R-:W-:-:S07]  /*1aa10*/  IMAD.MOV.U32 R13, RZ, RZ, R3 ;  /* 0x000000ffff0d7224 */ /* 0x000fce00078e0003 */
[----:B------:R-:W-:Y:S05]  /*1aa20*/  WARPSYNC.COLLECTIVE R15, `(.L_x_14258) ;  /* 0x000000000f087348 */ /* 0x000fea0003c00000 */
[----:B------:R0:W1:Y:S02]  /*1aa30*/  SHFL.UP P6, R14, R13, R12, R11 ;  /* 0x0400000c0d0e7389 */ /* 0x00006400000c000b */
[----:B01----:R-:W-:Y:S01]  /*1aa40*/  ENDCOLLECTIVE ;  /* 0x000000000000791b */ /* 0x003fe20003800000 */
.L_x_14258:
[----:B------:R-:W-:Y:S01]  /*1aa50*/  IMAD.MOV.U32 R12, RZ, RZ, 0x10 ;  /* 0x00000010ff0c7424 */ /* 0x000fe200078e00ff */
[----:B------:R-:W-:-:S05]  /*1aa60*/  SEL R4, R14, RZ, P4 ;  /* 0x000000ff0e047207 */ /* 0x000fca0002000000 */
[----:B------:R-:W-:-:S04]  /*1aa70*/  IMAD.IADD R4, R3, 0x1, R4 ;  /* 0x0000000103047824 */ /* 0x000fc800078e0204 */
[----:B------:R-:W-:-:S07]  /*1aa80*/  IMAD.MOV.U32 R13, RZ, RZ, R4 ;  /* 0x000000ffff0d7224 */ /* 0x000fce00078e0004 */
[----:B------:R-:W-:Y:S05]  /*1aa90*/  WARPSYNC.COLLECTIVE R15, `(.L_x_14259) ;  /* 0x000000000f087348 */ /* 0x000fea0003c00000 */
[----:B------:R0:W1:Y:S02]  /*1aaa0*/  SHFL.UP P6, R14, R13, R12, R11 ;  /* 0x0400000c0d0e7389 */ /* 0x00006400000c000b */
[----:B01----:R-:W-:Y:S01]  /*1aab0*/  ENDCOLLECTIVE ;  /* 0x000000000000791b */ /* 0x003fe20003800000 */
.L_x_14259:
        /* <DEDUP_REMOVED lines=8> */
.L_x_14260:
[----:B------:R-:W-:Y:S05]  /*1ab40*/  BRA `(.L_x_14261) ;  /* 0xffffffb000c87947 */ /* 0x000fea000383ffff */
.L_x_14120:
[----:B------:R-:W-:Y:S01]  /*1ab50*/  BSSY B0, `(.L_x_14262) ;  /* 0x0000006000007945 */ /* 0x000fe20003800000 */
[----:B------:R-:W-:Y:S01]  /*1ab60*/  PLOP3.LUT P6, PT, P6, PT, PT, 0x8, 0x0 ;  /* 0x000000000000781c */ /* 0x000fe200037ce170 */
[----:B------:R-:W-:-:S12]  /*1ab70*/  IMAD.MOV.U32 R15, RZ, RZ, -0x1 ;  /* 0xffffffffff0f7424 */ /* 0x000fd800078e00ff */
[----:B01----:R-:W-:Y:S05]  /*1ab80*/  WARPSYNC.COLLECTIVE R15, `(.L_x_14263) ;  /* 0x000000000f087348 */ /* 0x003fea0003c00000 */
[----:B------:R-:W-:Y:S01]  /*1ab90*/  VOTE.ANY R14, PT, P6 ;  /* 0x00000000000e7806 */ /* 0x000fe200030e0100 */
[----:B01----:R-:W-:Y:S06]  /*1aba0*/  ENDCOLLECTIVE ;  /* 0x000000000000791b */ /* 0x003fec0003800000 */
.L_x_14263:
[----:B------:R-:W-:Y:S05]  /*1abb0*/  BSYNC B0 ;  /* 0x0000000000007941 */ /* 0x000fea0003800000 */
.L_x_14262:
        /* <DEDUP_REMOVED lines=9> */
.L_x_14264:
[----:B------:R-:W-:Y:S01]  /*1ac50*/  IMAD.MOV.U32 R17, RZ, RZ, R14 ;  /* 0x000000ffff117224 */ /* 0x000fe200078e000e */
[----:B------:R-:W-:Y:S06]  /*1ac60*/  BRA `(.L_x_14265) ;  /* 0xffffffb000b87947 */ /* 0x000fec000383ffff */
.L_x_14122:
[----:B------:R-:W-:Y:S01]  /*1ac70*/  BSSY B0, `(.L_x_14266) ;  /* 0x0000007000007945 */ /* 0x000fe20003800000 */
[----:B------:R-:W-:Y:S02]  /*1ac80*/  IMAD.MOV.U32 R13, RZ, RZ, R3 ;  /* 0x000000ffff0d7224 */ /* 0x000fe400078e0003 */
[----:B------:R-:W-:Y:S02]  /*1ac90*/  IMAD.MOV.U32 R11, RZ, RZ, 0x1f ;  /* 0x0000001fff0b7424 */ /* 0x000fe400078e00ff */
[----:B------:R-:W-:-:S07]  /*1aca0*/  IMAD.MOV.U32 R15, RZ, RZ, -0x1 ;  /* 0xffffffffff0f7424 */ /* 0x000fce00078e00ff */
[----:B0123--:R-:W-:Y:S05]  /*1acb0*/  WARPSYNC.COLLECTIVE R15, `(.L_x_14267) ;  /* 0x000000000f087348 */ /* 0x00ffea0003c00000 */
[----:B------:R4:W0:Y:S02]  /*1acc0*/  SHFL.IDX P6, R14, R13, R12, R11 ;  /* 0x0000000c0d0e7389 */ /* 0x00082400000c000b */
[----:B01234-:R-:W-:Y:S01]  /*1acd0*/  ENDCOLLECTIVE ;  /* 0x000000000000791b */ /* 0x01ffe20003800000 */
.L_x_14267:
[----:B------:R-:W-:Y:S05]  /*1ace0*/  BSYNC B0 ;  /* 0x0000000000007941 */ /* 0x000fea0003800000 */
.L_x_14266:
[----:B------:R-:W-:Y:S05]  /*1acf0*/  BRA `(.L_x_14121) ;  /* 0xffffffb000b07947 */ /* 0x000fea000383ffff */
.L_x_14126:
[----:B0-----:R0:W3:Y:S02]  /*1ad00*/  SYNCS.PHASECHK.TRANS64.TRYWAIT P0, [R5+URZ+0x16820], R0 ;  /* 0x01682000050075a7 */ /* 0x0010e4000800017f */
[----:B---3--:R-:W-:Y:S05]  /*1ad10*/  @!P0 NANOSLEEP.SYNCS 0x989680 ;  /* 0x009896800000895d */ /* 0x008fea0003900000 */
[----:B------:R-:W3:Y:S02]  /*1ad20*/  @!P0 SYNCS.PHASECHK.TRANS64 P0, [R5+URZ+0x16820], R0 ;  /* 0x01682000050085a7 */ /* 0x000ee4000800007f */
[----:B---3--:R-:W-:Y:S05]  /*1ad30*/  @!P0 BRA `(.L_x_14126) ;  /* 0xfffffffc00f08947 */ /* 0x008fea000383ffff */
[----:B------:R-:W-:Y:S05]  /*1ad40*/  BRA `(.L_x_14268) ;  /* 0xffffffb800287947 */ /* 0x000fea000383ffff */
.L_x_14127:
        /* <DEDUP_REMOVED lines=11> */
.L_x_14270:
[----:B------:R-:W-:Y:S05]  /*1ae00*/  BSYNC B0 ;  /* 0x0000000000007941 */ /* 0x000fea0003800000 */
.L_x_14269:
[----:B------:R-:W-:Y:S05]  /*1ae10*/  BRA `(.L_x_14271) ;  /* 0xffffffb800107947 */ /* 0x000fea000383ffff */
.L_x_14130:
[----:B------:R-:W-:Y:S01]  /*1ae20*/  BSSY B1, `(.L_x_14272) ;  /* 0x0000006000017945 */ /* 0x000fe20003800000 */
[----:B------:R-:W-:-:S07]  /*1ae30*/  IMAD.MOV.U32 R15, RZ, RZ, -0x1 ;  /* 0xffffffffff0f7424 */ /* 0x000fce00078e00ff */
[----:B012---:R-:W-:Y:S05]  /*1ae40*/  WARPSYNC.COLLECTIVE R15, `(.L_x_14273) ;  /* 0x000000000f0c7348 */ /* 0x007fea0003c00000 */
[----:B------:R-:W-:Y:S02]  /*1ae50*/  ELECT P6, UR62, PT ;  /* 0x00000000003e782f */ /* 0x000fe400038c0000 */
[----:B------:R-:W-:Y:S01]  /*1ae60*/  MOV R14, UR62 ;  /* 0x0000003e000e7c02 */ /* 0x000fe20008000f00 */
[----:B012---:R-:W-:Y:S10]  /*1ae70*/  ENDCOLLECTIVE ;  /* 0x000000000000791b */ /* 0x007ff40003800000 */
.L_x_14273:
[----:B------:R-:W-:Y:S05]  /*1ae80*/  BSYNC B1 ;  /* 0x0000000000017941 */ /* 0x000fea0003800000 */
.L_x_14272:
[----:B------:R-:W-:Y:S05]  /*1ae90*/  BRA `(.L_x_14274) ;  /* 0xffffffb800087947 */ /* 0x000fea000383ffff */
.L_x_14132:
[----:B0-----:R0:W3:Y:S02]  /*1aea0*/  SYNCS.PHASECHK.TRANS64.TRYWAIT P1, [R3+URZ+0x16840], R2 ;  /* 0x01684002030075a7 */ /* 0x0010e4000802017f */
[----:B---3--:R-:W-:Y:S05]  /*1aeb0*/  @!P1 NANOSLEEP.SYNCS 0x989680 ;  /* 0x009896800000995d */ /* 0x008fea0003900000 */
[----:B------:R-:W3:Y:S02]  /*1aec0*/  @!P1 SYNCS.PHASECHK.TRANS64 P1, [R3+URZ+0x16840], R2 ;  /* 0x01684002030095a7 */ /* 0x000ee4000802007f */
[----:B---3--:R-:W-:Y:S05]  /*1aed0*/  @!P1 BRA `(.L_x_14132) ;  /* 0xfffffffc00f09947 */ /* 0x008fea000383ffff */
[----:B------:R-:W-:Y:S05]  /*1aee0*/  BRA `(.L_x_14275) ;  /* 0xffffffb800287947 */ /* 0x000fea000383ffff */
.L_x_14134:
[----:B---3--:R3:W4:Y:S02]  /*1aef0*/  SYNCS.PHASECHK.TRANS64.TRYWAIT P1, [R5+URZ+0x16840], R0 ;  /* 0x01684000050075a7 */ /* 0x008724000802017f */
[----:B----4-:R-:W-:Y:S05]  /*1af00*/  @!P1 NANOSLEEP.SYNCS 0x989680 ;  /* 0x009896800000995d */ /* 0x010fea0003900000 */
[----:B------:R-:W4:Y:S02]  /*1af10*/  @!P1 SYNCS.PHASECHK.TRANS64 P1, [R5+URZ+0x16840], R0 ;  /* 0x01684000050095a7 */ /* 0x000f24000802007f */
[----:B----4-:R-:W-:Y:S05]  /*1af20*/  @!P1 BRA `(.L_x_14134) ;  /* 0xfffffffc00f09947 */ /* 0x010fea000383ffff */
[----:B------:R-:W-:Y:S05]  /*1af30*/  BRA `(.L_x_14276) ;  /* 0xffffffb800347947 */ /* 0x000fea000383ffff */
.L_x_14136:
[----:B----4-:R4:W0:Y:S02]  /*1af40*/  SYNCS.PHASECHK.TRANS64.TRYWAIT P1, [R3+URZ+0x16860], R2 ;  /* 0x01686002030075a7 */ /* 0x010824000802017f */
[----:B0-----:R-:W-:Y:S05]  /*1af50*/  @!P1 NANOSLEEP.SYNCS 0x989680 ;  /* 0x009896800000995d */ /* 0x001fea0003900000 */
[----:B------:R-:W0:Y:S02]  /*1af60*/  @!P1 SYNCS.PHASECHK.TRANS64 P1, [R3+URZ+0x16860], R2 ;  /* 0x01686002030095a7 */ /* 0x000e24000802007f */
[----:B0-----:R-:W-:Y:S05]  /*1af70*/  @!P1 BRA `(.L_x_14136) ;  /* 0xfffffffc00f09947 */ /* 0x001fea000383ffff */
[----:B------:R-:W-:Y:S05]  /*1af80*/  BRA `(.L_x_14277) ;  /* 0xffffffb800307947 */ /* 0x000fea000383ffff */
.L_x_14278:
        /* <DEDUP_REMOVED lines=15> */
.L_x_15878:


//--------------------- .text._ZN7cutlass13device_kernelIN5flash11enable_sm90INS1_16FlashAttnFwdSm90INS1_25CollectiveMainloopFwdSm90ILi2EN4cute5tupleIJNS5_1CILi1EEES8_S8_EEENS6_IJNS7_ILi192EEENS7_ILi128EEENS7_ILi64EEEEEELi64ENS_6half_tEfNS_4arch4Sm90ELb0ELb1ELb1ELb1ELb1ELb1ELb0ELb1ELb1ELb1ELb0ELb0EEENS1_21CollectiveEpilogueFwdINS6_IJSA_SC_SB_EEES9_SE_SG_Li384ELb1ELb1ELb0ELb0EEENS1_36VarlenDynamicPersistentTileSchedulerILi192ELi128ELi384ELi128ELb0ELb1ELb1ELb1ELb0ELb1EEEEEEEEEvNT_6ParamsE --------------------------
	.section	.text._ZN7cutlass13device_kernelIN5flash11enable_sm90INS1_16FlashAttnFwdSm90INS1_25CollectiveMainloopFwdSm90ILi2EN4cute5tupleIJNS5_1CILi1EEES8_S8_EEENS6_IJNS7_ILi192EEENS7_ILi128EEENS7_ILi64EEEEEELi64ENS_6half_tEfNS_4arch4Sm90ELb0ELb1ELb1ELb1ELb1ELb1ELb0ELb1ELb1ELb1ELb0ELb0EEENS1_21CollectiveEpilogueFwdINS6_IJSA_SC_SB_EEES9_SE_SG_Li384ELb1ELb1ELb0ELb0EEENS1_36VarlenDynamicPersistentTileSchedulerILi192ELi128ELi384ELi128ELb0ELb1ELb1ELb1ELb0ELb1EEEEEEEEEvNT_6ParamsE,"ax",@progbits
	.align	128
.text._ZN7cutlass13device_kernelIN5flash11enable_sm90INS1_16FlashAttnFwdSm90INS1_25CollectiveMainloopFwdSm90ILi2EN4cute5tupleIJNS5_1CILi1EEES8_S8_EEENS6_IJNS7_ILi192EEENS7_ILi128EEENS7_ILi64EEEEEELi64ENS_6half_tEfNS_4arch4Sm90ELb0ELb1ELb1ELb1ELb1ELb1ELb0ELb1ELb1ELb1ELb0ELb0EEENS1_21CollectiveEpilogueFwdINS6_IJSA_SC_SB_EEES9_SE_SG_Li384ELb1ELb1ELb0ELb0EEENS1_36VarlenDynamicPersistentTileSchedulerILi192ELi128ELi384ELi128ELb0ELb1ELb1ELb1ELb0ELb1EEEEEEEEEvNT_6ParamsE:
        .type           _ZN7cutlass13device_kernelIN5flash11enable_sm90INS1_16FlashAttnFwdSm90INS1_25CollectiveMainloopFwdSm90ILi2EN4cute5tupleIJNS5_1CILi1EEES8_S8_EEENS6_IJNS7_ILi192EEENS7_ILi128EEENS7_ILi64EEEEEELi64ENS_6half_tEfNS_4arch4Sm90ELb0ELb1ELb1ELb1ELb1ELb1ELb0ELb1ELb1ELb1ELb0ELb0EEENS1_21CollectiveEpilogueFwdINS6_IJSA_SC_SB_EEES9_SE_SG_Li384ELb1ELb1ELb0ELb0EEENS1_36VarlenDynamicPersistentTileSchedulerILi192ELi128ELi384ELi128ELb0ELb1ELb1ELb1ELb0ELb1EEEEEEEEEvNT_6ParamsE,@function
        .size           _ZN7cutlass13device_kernelIN5flash11enable_sm90INS1_16FlashAttnFwdSm90INS1_25CollectiveMainloopFwdSm90ILi2EN4cute5tupleIJNS5_1CILi1EEES8_S8_EEENS6_IJNS7_ILi192EEENS7_ILi128EEENS7_ILi64EEEEEELi64ENS_6half_tEfNS_4arch4Sm90ELb0ELb1ELb1ELb1ELb1ELb1ELb0ELb1ELb1ELb1ELb0ELb0EEENS1_21CollectiveEpilogueFwdINS6_IJSA_SC_SB_EEES9_SE_SG_Li384ELb1ELb1ELb0ELb0EEENS1_36VarlenDynamicPersistentTileSchedulerILi192ELi128ELi384ELi128ELb0ELb1ELb1ELb1ELb0ELb1EEEEEEEEEvNT_6ParamsE,(.L_x_15879 - _ZN7cutlass13device_kernelIN5flash11enable_sm90INS1_16FlashAttnFwdSm90INS1_25CollectiveMainloopFwdSm90ILi2EN4cute5tupleIJNS5_1CILi1EEES8_S8_EEENS6_IJNS7_ILi192EEENS7_ILi128EEENS7_ILi64EEEEEELi64ENS_6half_tEfNS_4arch4Sm90ELb0ELb1ELb1ELb1ELb1ELb1ELb0ELb1ELb1ELb1ELb0ELb0EEENS1_21CollectiveEpilogueFwdINS6_IJSA_SC_SB_EEES9_SE_SG_Li384ELb1ELb1ELb0ELb0EEENS1_36VarlenDynamicPersistentTileSchedulerILi192ELi128ELi384ELi128ELb0ELb1ELb1ELb1ELb0ELb1EEEEEEEEEvNT_6ParamsE)
        .other          _ZN7cutlass13device_kernelIN5flash11enable_sm90INS1_16FlashAttnFwdSm90INS1_25CollectiveMainloopFwdSm90ILi2EN4cute5tupleIJNS5_1CILi1EEES8_S8_EEENS6_IJNS7_ILi192EEENS7_ILi128EEENS7_ILi64EEEEEELi64ENS_6half_tEfNS_4arch4Sm90ELb0ELb1ELb1ELb1ELb1ELb1ELb0ELb1ELb1ELb1ELb0ELb0EEENS1_21CollectiveEpilogueFwdINS6_IJSA_SC_SB_EEES9_SE_SG_Li384ELb1ELb1ELb0ELb0EEENS1_36VarlenDynamicPersistentTileSchedulerILi192ELi128ELi384ELi128ELb0ELb1ELb1ELb1ELb0ELb1EEEEEEEEEvNT_6ParamsE,@"STO_CUDA_ENTRY STV_DEFAULT"
_ZN7cutlass13device_kernelIN5flash11enable_sm90INS1_16FlashAttnFwdSm90INS1_25CollectiveMainloopFwdSm90ILi2EN4cute5tupleIJNS5_1CILi1EEES8_S8_EEENS6_IJNS7_ILi192EEENS7_ILi128EEENS7_ILi64EEEEEELi64ENS_6half_tEfNS_4arch4Sm90ELb0ELb1ELb1ELb1ELb1ELb1ELb0ELb1ELb1ELb1ELb0ELb0EEENS1_21CollectiveEpilogueFwdINS6_IJSA_SC_SB_EEES9_SE_SG_Li384ELb1ELb1ELb0ELb0EEENS1_36VarlenDynamicPersistentTileSchedulerILi192ELi128ELi384ELi128ELb0ELb1ELb1ELb1ELb0ELb1EEEEEEEEEvNT_6ParamsE:
        /* <DEDUP_REMOVED lines=18> */
.L_x_14280:
[----:B------:R-:W-:Y:S05]  /*0120*/  BSYNC B0 ;  /* 0x0000000000007941 */ /* 0x000fea0003800000 */
.L_x_14279:
        /* <DEDUP_REMOVED lines=41> */
.L_x_14281:
        /* <DEDUP_REMOVED lines=22> */
.L_x_14282:
        /* <DEDUP_REMOVED lines=18> */
.L_x_14283:
        /* <DEDUP_REMOVED lines=22> */
.L_x_14284:
        /* <DEDUP_REMOVED lines=22> */
.L_x_14285:
        /* <DEDUP_REMOVED lines=8> */
.L_x_14288:
        /* <DEDUP_REMOVED lines=22> */
[----:B------:R-:W-:Y:S01]  /*0ae0*/  IMAD.MOV.U32 R22, RZ, RZ, RZ ;  /* 0x000000ffff167224 */ /* 0x000fe200078e00ff */
[----:B------:R-:W-:Y:S01]  /*0af0*/  ULOP3.LUT UR39, UR37, 0x1, URZ, 0xfc, !UPT ;  /* 0x0000000125277892 */ /* 0x000fe2000f8efc3f */
[----:B------:R-:W-:Y:S01]  /*0b00*/  IMAD.MOV.U32 R154, RZ, RZ, RZ ;  /* 0x000000ffff9a7224 */ /* 0x000fe200078e00ff */
[----:B------:R-:W-:Y:S01]  /*0b10*/  UMOV UR36, URZ ;  /* 0x0000003f00247c82 */ /* 0x000fe20008000000 */
[----:B------:R-:W-:Y:S02]  /*0b20*/  IMAD.MOV.U32 R19, RZ, RZ, RZ ;  /* 0x000000ffff137224 */ /* 0x000fe400078e00ff */
[----:B0-----:R-:W-:-:S05]  /*0b30*/  VIADD R13, R0, 0xffffff80 ;  /* 0xffffff80000d7836 */ /* 0x001fca0000000000 */
[----:B------:R-:W-:-:S04]  /*0b40*/  SHF.R.S32.HI R0, RZ, 0x1f, R13 ;  /* 0x0000001fff007819 */ /* 0x000fc8000001140d */
[CC--:B------:R-:W-:Y:S02]  /*0b50*/  LEA.HI R3, R0.reuse, R13.reuse, RZ, 0x7 ;  /* 0x0000000d00037211 */ /* 0x0c0fe400078f38ff */
[CC--:B------:R-:W-:Y:S02]  /*0b60*/  LEA.HI R5, R0.reuse, R13.reuse, RZ, 0x5 ;  /* 0x0000000d00057211 */ /* 0x0c0fe400078f28ff */
[----:B------:R-:W-:Y:S02]  /*0b70*/  LOP3.LUT R4, R3, 0xffffff80, RZ, 0xc0, !PT ;  /* 0xffffff8003047812 */ /* 0x000fe400078ec0ff */
[----:B------:R-:W-:Y:S02]  /*0b80*/  SHF.R.S32.HI R12, RZ, 0x7, R3 ;  /* 0x00000007ff0c7819 */ /* 0x000fe40000011403 */
[----:B------:R-:W-:Y:S01]  /*0b90*/  SHF.R.S32.HI R14, RZ, 0x5, R5 ;  /* 0x00000005ff0e7819 */ /* 0x000fe20000011405 */
[----:B------:R-:W-:Y:S01]  /*0ba0*/  IMAD.IADD R11, R13, 0x1, -R4 ;  /* 0x000000010d0b7824 */ /* 0x000fe200078e0a04 */
[----:B------:R-:W-:Y:S01]  /*0bb0*/  LEA.HI R4, R0, R13, RZ, 0x4 ;  /* 0x0000000d00047211 */ /* 0x000fe200078f20ff */
[----:B------:R-:W-:-:S03]  /*0bc0*/  IMAD.HI R5, R12, 0x55555556, RZ ;  /* 0x555555560c057827 */ /* 0x000fc600078e02ff */
[----:B------:R-:W-:Y:S02]  /*0bd0*/  SHF.R.S32.HI R6, RZ, 0x1f, R11 ;  /* 0x0000001fff067819 */ /* 0x000fe4000001140b */
[----:B------:R-:W-:Y:S02]  /*0be0*/  SHF.R.S32.HI R7, RZ, 0x4, R4 ;  /* 0x00000004ff077819 */ /* 0x000fe40000011404 */
[----:B------:R-:W-:Y:S02]  /*0bf0*/  LEA.HI R8, R6, R11, RZ, 0x2 ;  /* 0x0000000b06087211 */ /* 0x000fe400078f10ff */
[C---:B------:R-:W-:Y:S02]  /*0c00*/  LOP3.LUT R3, R4.reuse, 0x3fffff0, RZ, 0xc0, !PT ;  /* 0x03fffff004037812 */ /* 0x040fe400078ec0ff */
[--C-:B------:R-:W-:Y:S02]  /*0c10*/  SHF.R.S32.HI R9, RZ, 0x2, R8.reuse ;  /* 0x00000002ff097819 */ /* 0x100fe40000011408 */
[----:B------:R-:W-:Y:S01]  /*0c20*/  SHF.R.S32.HI R10, RZ, 0x1f, R8 ;  /* 0x0000001fff0a7819 */ /* 0x000fe20000011408 */
[----:B------:R-:W-:Y:S01]  /*0c30*/  IMAD.IADD R3, R13, 0x1, -R3 ;  /* 0x000000010d037824 */ /* 0x000fe200078e0a03 */
[----:B------:R-:W-:-:S02]  /*0c40*/  LEA.HI R4, R4, R7, RZ, 0x1 ;  /* 0x0000000704047211 */ /* 0x000fc400078f08ff */
[----:B------:R-:W-:Y:S01]  /*0c50*/  LEA.HI R10, R10, R9, RZ, 0x3 ;  /* 0x000000090a0a7211 */ /* 0x000fe200078f18ff */
[----:B------:R-:W-:Y:S01]  /*0c60*/  IMAD R3, R14, 0x10, R3 ;  /* 0x000000100e037824 */ /* 0x000fe200078e0203 */
[----:B------:R-:W-:Y:S02]  /*0c70*/  LOP3.LUT R4, R4, 0x1ffffffe, RZ, 0xc0, !PT ;  /* 0x1ffffffe04047812 */ /* 0x000fe400078ec0ff */
[----:B------:R-:W-:Y:S02]  /*0c80*/  LOP3.LUT R10, R10, 0xfffffff8, RZ, 0xc0, !PT ;  /* 0xfffffff80a0a7812 */ /* 0x000fe400078ec0ff */
[----:B------:R-:W-:Y:S01]  /*0c90*/  LEA.HI R6, R6, R11, RZ, 0x5 ;  /* 0x0000000b06067211 */ /* 0x000fe200078f28ff */
[----:B------:R-:W-:Y:S01]  /*0ca0*/  IMAD.IADD R4, R7, 0x1, -R4 ;  /* 0x0000000107047824 */ /* 0x000fe200078e0a04 */
[----:B------:R-:W-:Y:S01]  /*0cb0*/  LEA.HI R5, R5, R5, RZ, 0x1 ;  /* 0x0000000505057211 */ /* 0x000fe200078f08ff */
[----:B------:R-:W-:Y:S01]  /*0cc0*/  IMAD.IADD R9, R9, 0x1, -R10 ;  /* 0x0000000109097824 */ /* 0x000fe200078e0a0a */
[----:B------:R-:W-:Y:S01]  /*0cd0*/  SHF.R.S32.HI R6, RZ, 0x5, R6 ;  /* 0x00000005ff067819 */ /* 0x000fe20000011406 */
[----:B------:R-:W-:Y:S01]  /*0ce0*/  IMAD R7, R3, 0x8, R4 ;  /* 0x0000000803077824 */ /* 0x000fe200078e0204 */
[----:B------:R-:W-:Y:S01]  /*0cf0*/  LEA.HI R3, R0, R13, RZ, 0x2 ;  /* 0x0000000d00037211 */ /* 0x000fe200078f10ff */
[----:B------:R-:W-:Y:S01]  /*0d00*/  IMAD R5, R5, -0x3, R12 ;  /* 0xfffffffd05057824 */ /* 0x000fe200078e020c */
[----:B------:R-:W-:-:S02]  /*0d10*/  LEA R6, R6, R9, 0x4 ;  /* 0x0000000906067211 */ /* 0x000fc400078e20ff */
[----:B------:R-:W-:Y:S02]  /*0d20*/  LEA.HI R4, R0, R13, RZ, 0x3 ;  /* 0x0000000d00047211 */ /* 0x000fe400078f18ff */
[--C-:B------:R-:W-:Y:S01]  /*0d30*/  SHF.R.S32.HI R157, RZ, 0x2, R3.reuse ;  /* 0x00000002ff9d7819 */ /* 0x100fe20000011403 */
[----:B------:R-:W-:Y:S01]  /*0d40*/  IMAD R10, R5, 0x40, R6 ;  /* 0x00000040050a7824 */ /* 0x000fe200078e0206 */
[----:B------:R-:W-:Y:S02]  /*0d50*/  SHF.R.S32.HI R0, RZ, 0x1f, R3 ;  /* 0x0000001fff007819 */ /* 0x000fe40000011403 */
[----:B------:R-:W-:Y:S01]  /*0d60*/  SHF.R.S32.HI R5, RZ, 0x3, R4 ;  /* 0x00000003ff057819 */ /* 0x000fe20000011404 */
[----:B------:R-:W-:Y:S01]  /*0d70*/  VIADD R6, R157, 0x60 ;  /* 0x000000609d067836 */ /* 0x000fe20000000000 */
[----:B------:R-:W-:Y:S01]  /*0d80*/  LOP3.LUT R4, R4, 0xfffffff8, RZ, 0xc0, !PT ;  /* 0xfffffff804047812 */ /* 0x000fe200078ec0ff */
[----:B------:R-:W-:Y:S01]  /*0d90*/  STL [R1+0x5c], R10 ;  /* 0x00005c0a01007387 */ /* 0x000fe20000100800 */
[----:B------:R-:W-:-:S02]  /*0da0*/  LEA.HI R0, R0, R157, RZ, 0x3 ;  /* 0x0000009d00007211 */ /* 0x000fc400078f18ff */
[----:B------:R-:W-:Y:S01]  /*0db0*/  LOP3.LUT R3, R3, 0xfffffffc, RZ, 0xc0, !PT ;  /* 0xfffffffc03037812 */ /* 0x000fe200078ec0ff */
[----:B------:R-:W-:Y:S01]  /*0dc0*/  IMAD.IADD R9, R13, 0x1, -R4 ;  /* 0x000000010d097824 */ /* 0x000fe200078e0a04 */
[----:B------:R-:W-:Y:S01]  /*0dd0*/  LOP3.LUT R0, R0, 0xfffffff8, RZ, 0xc0, !PT ;  /* 0xfffffff800007812 */ /* 0x000fe200078ec0ff */
[----:B------:R-:W-:Y:S01]  /*0de0*/  STL [R1+0x8], RZ ;  /* 0x000008ff01007387 */ /* 0x000fe20000100800 */
[----:B------:R-:W-:Y:S01]  /*0df0*/  SHF.R.S32.HI R5, RZ, 0x1f, R6 ;  /* 0x0000001fff057819 */ /* 0x000fe20000011406 */
[----:B------:R-:W-:Y:S01]  /*0e00*/  IMAD.SHL.U32 R9, R9, 0x8, RZ ;  /* 0x0000000809097824 */ /* 0x000fe200078e00ff */
[----:B------:R-:W-:Y:S01]  /*0e10*/  SHF.L.U32 R4, R6, 0x6, RZ ;  /* 0x0000000606047819 */ /* 0x000fe200000006ff */
[----:B------:R-:W-:Y:S01]  /*0e20*/  IMAD.IADD R0, R157, 0x1, -R0 ;  /* 0x000000019d007824 */ /* 0x000fe200078e0a00 */
[----:B------:R-:W-:Y:S01]  /*0e30*/  LEA.HI R5, R5, R6, RZ, 0x3 ;  /* 0x0000000605057211 */ /* 0x000fe200078f18ff */
[----:B------:R-:W-:Y:S01]  /*0e40*/  IMAD.IADD R12, R13, 0x1, -R3 ;  /* 0x000000010d0c7824 */ /* 0x000fe200078e0a03 */
[----:B------:R-:W-:Y:S01]  /*0e50*/  STL [R1+0x50], R9 ;  /* 0x0000500901007387 */ /* 0x000fe20000100800 */
[----:B------:R-:W-:-:S02]  /*0e60*/  LOP3.LUT R8, R8, 0x7ffffffc, RZ, 0xc0, !PT ;  /* 0x7ffffffc08087812 */ /* 0x000fc400078ec0ff */
[C---:B------:R-:W-:Y:S01]  /*0e70*/  IMAD.SHL.U32 R152, R12.reuse, 0x4, RZ ;  /* 0x000000040c987824 */ /* 0x040fe200078e00ff */
[----:B------:R0:W-:Y:S01]  /*0e80*/  STL [R1+0x40], R0 ;  /* 0x0000400001007387 */ /* 0x0001e20000100800 */
[----:B------:R-:W-:Y:S01]  /*0e90*/  IMAD.SHL.U32 R5, R5, 0x40, RZ ;  /* 0x0000004005057824 */ /* 0x000fe200078e00ff */
[C---:B------:R-:W-:Y:S01]  /*0ea0*/  LEA.HI R3, R12.reuse, R12, RZ, 0x1 ;  /* 0x0000000c0c037211 */ /* 0x040fe200078f08ff */
[----:B------:R-:W-:Y:S02]  /*0eb0*/  IMAD.SHL.U32 R16, R12, 0x8, RZ ;  /* 0x000000080c107824 */ /* 0x000fe400078e00ff */
[----:B------:R-:W-:Y:S01]  /*0ec0*/  VIADD R6, R152, 0x10 ;  /* 0x0000001098067836 */ /* 0x000fe20000000000 */
[----:B------:R-:W-:Y:S01]  /*0ed0*/  LOP3.LUT R3, R3, 0x1ffffffe, RZ, 0xc0, !PT ;  /* 0x1ffffffe03037812 */ /* 0x000fe200078ec0ff */
[----:B------:R-:W-:Y:S01]  /*0ee0*/  VIADD R18, R16, 0x20 ;  /* 0x0000002010127836 */ /* 0x000fe20000000000 */
[----:B------:R-:W-:Y:S02]  /*0ef0*/  SHF.R.S32.HI R17, RZ, 0x1f, R16 ;  /* 0x0000001fff117819 */ /* 0x000fe40000011410 */
[----:B0-----:R-:W-:Y:S01]  /*0f00*/  LOP3.LUT R0, R4, 0x1c0, RZ, 0xc0, !PT ;  /* 0x000001c004007812 */ /* 0x001fe200078ec0ff */
[----:B------:R-:W-:Y:S01]  /*0f10*/  STL [R1+0xc], R6 ;  /* 0x00000c0601007387 */ /* 0x000fe20000100800 */
[----:B------:R-:W-:-:S02]  /*0f20*/  LOP3.LUT R4, R5, 0xfffffe00, RZ, 0xc0, !PT ;  /* 0xfffffe0005047812 */ /* 0x000fc400078ec0ff */
[----:B------:R-:W-:Y:S02]  /*0f30*/  SHF.R.U32.HI R9, RZ, 0x3, R0 ;  /* 0x00000003ff097819 */ /* 0x000fe40000011600 */
[----:B------:R-:W-:Y:S01]  /*0f40*/  LOP3.LUT R0, R0, 0x38, R16, 0xf8, !PT ;  /* 0x0000003800007812 */ /* 0x000fe200078ef810 */
[----:B------:R0:W-:Y:S01]  /*0f50*/  STL [R1+0x44], R4 ;  /* 0x0000440401007387 */ /* 0x0001e20000100800 */
[----:B------:R-:W-:Y:S02]  /*0f60*/  IADD3 R3, R12, -R3, RZ ;  /* 0x800000030c037210 */ /* 0x000fe40007ffe0ff */
[----:B------:R-:W-:Y:S02]  /*0f70*/  SHF.R.S32.HI R12, RZ, 0x1f, R18 ;  /* 0x0000001fff0c7819 */ /* 0x000fe40000011412 */
[----:B------:R-:W-:Y:S01]  /*0f80*/  LOP3.LUT R5, R4, R0, R9, 0xf6, !PT ;  /* 0x0000000004057212 */ /* 0x000fe200078ef609 */
[----:B------:R-:W-:Y:S02]  /*0f90*/  IMAD.IADD R0, R11, 0x1, -R8 ;  /* 0x000000010b007824 */ /* 0x000fe400078e0a08 */
[----:B------:R-:W-:Y:S01]  /*0fa0*/  STL [R1+0x4], R12 ;  /* 0x0000040c01007387 */ /* 0x000fe20000100800 */
[----:B0-----:R-:W-:Y:S01]  /*0fb0*/  SHF.R.S32.HI R4, RZ, 0x1f, R6 ;  /* 0x0000001fff047819 */ /* 0x001fe20000011406 */
[----:B------:R-:W-:-:S04]  /*0fc0*/  IMAD.SHL.U32 R6, R7, 0x8, RZ ;  /* 0x0000000807067824 */ /* 0x000fc800078e00ff */
[----:B------:R0:W-:Y:S04]  /*0fd0*/  STL [R1+0x54], R4 ;  /* 0x0000540401007387 */ /* 0x0001e80000100800 */
[----:B------:R1:W-:Y:S04]  /*0fe0*/  STL [R1], R0 ;  /* 0x0000000001007387 */ /* 0x0003e80000100800 */
[----:B------:R2:W-:Y:S01]  /*0ff0*/  STL [R1+0x60], R6 ;  /* 0x0000600601007387 */ /* 0x0005e20000100800 */
[----:B0-----:R-:W-:Y:S02]  /*1000*/  IMAD R4, R5, 0x2, R2 ;  /* 0x0000000205047824 */ /* 0x001fe400078e0202 */
[----:B-1----:R-:W-:-:S03]  /*1010*/  IMAD R0, R3, 0x8, R10 ;  /* 0x0000000803007824 */ /* 0x002fc600078e020a */
[----:B------:R2:W-:Y:S04]  /*1020*/  STL [R1+0x58], R4 ;  /* 0x0000580401007387 */ /* 0x0005e80000100800 */
[----:B------:R2:W-:Y:S02]  /*1030*/  STL [R1+0x30], R0 ;  /* 0x0000300001007387 */ /* 0x0005e40000100800 */
.L_x_14495:
[----:B------:R-:W-:Y:S05]  /*1040*/  YIELD ;  /* 0x0000000000007946 */ /* 0x000fea0003800000 */
[----:B------:R-:W-:Y:S01]  /*1050*/  ULDC.64 UR4, c[0x0][0xa28] ;  /* 0x00028a0000047ab9 */ /* 0x000fe20000000a00 */
[----:B0-2--5:R-:W0:Y:S01]  /*1060*/  LDC.64 R6, c[0x0][0xa08] ;  /* 0x00028200ff067b82 */ /* 0x025e220000000a00 */
        /* <DEDUP_REMOVED lines=11> */
[----:B0---4-:R-:W-:-:S06]  /*1120*/  IMAD.WIDE R10, R31, 0x4, R6 ;  /* 0x000000041f0a7825 */ /* 0x011fcc00078e0206 */
[----:B------:R-:W0:Y:S01]  /*1130*/  @P2 LDC.64 R8, c[0x0][0xa18] ;  /* 0x00028600ff082b82 */ /* 0x000e220000000a00 */
[----:B------:R-:W-:Y:S02]  /*1140*/  ULDC UR4, c[0x0][0x288] ;  /* 0x0000a20000047ab9 */ /* 0x000fe40000000800 */
[----:B------:R-:W-:Y:S01]  /*1150*/  IMAD.U32 R155, RZ, RZ, UR4 ;  /* 0x00000004ff9b7e24 */ /* 0x000fe2000f8e00ff */
[----:B------:R-:W-:Y:S02]  /*1160*/  ULDC.64 UR4, c[0x0][0x418] ;  /* 0x0001060000047ab9 */ /* 0x000fe40000000a00 */
[----:B------:R2:W5:Y:S01]  /*1170*/  @P0 LDG.E R68, desc[UR42][R10.64] ;  /* 0x0000002a0a440981 */ /* 0x000562000c1e1900 */
        /* <DEDUP_REMOVED lines=23> */
.L_x_14290:
        /* <DEDUP_REMOVED lines=10> */
.L_x_14291:
[----:B------:R-:W-:Y:S05]  /*1390*/  @!P0 BRA `(.L_x_14292) ;  /* 0x00000000000c8947 */ /* 0x000fea0003800000 */
[----:B------:R-:W2:Y:S04]  /*13a0*/  LDG.E R4, desc[UR42][R10.64] ;  /* 0x0000002a0a047981 */ /* 0x000ea8000c1e1900 */
[----:B------:R-:W2:Y:S02]  /*13b0*/  LDG.E R33, desc[UR42][R10.64+0x4] ;  /* 0x0000042a0a217981 */ /* 0x000ea4000c1e1900 */
[----:B--2---:R-:W-:-:S07]  /*13c0*/  IMAD.IADD R33, R33, 0x1, -R4 ;  /* 0x0000000121217824 */ /* 0x004fce00078e0a04 */
.L_x_14292:
        /* <DEDUP_REMOVED lines=26> */
[----:B-1----:R-:W-:-:S03]  /*1570*/  @P1 IMAD.HI.U32 R3, R0, R11, RZ ;  /* 0x0000000b00031227 */ /* 0x002fc600078e00ff */
[----:B------:R-:W-:Y:S02]  /*1580*/  IADD3 R156, R13, R28, RZ ;  /* 0x0000001c0d9c7210 */ /* 0x000fe40007ffe0ff */
[----:B--2---:R-:W-:Y:S02]  /*1590*/  @P1 SHF.R.U32.HI R6, RZ, R12, R3 ;  /* 0x0000000cff061219 */ /* 0x004fe40000011603 */
[C---:B------:R-:W-:Y:S01]  /*15a0*/  IADD3 R7, R156.reuse, 0x1, -R155 ;  /* 0x000000019c077810 */ /* 0x040fe20007ffe89b */
[----:B------:R-:W-:-:S04]  /*15b0*/  VIADD R0, R156, 0x7f ;  /* 0x0000007f9c007836 */ /* 0x000fc80000000000 */
[----:B------:R-:W-:Y:S01]  /*15c0*/  IMAD.IADD R9, R7, 0x1, R6 ;  /* 0x0000000107097824 */ /* 0x000fe200078e0206 */
[----:B------:R-:W-:-:S03]  /*15d0*/  SHF.R.S32.HI R3, RZ, 0x1f, R0 ;  /* 0x0000001fff037819 */ /* 0x000fc60000011400 */
[----:B------:R-:W-:Y:S01]  /*15e0*/  IMAD.IADD R4, R9, 0x1, R4 ;  /* 0x0000000109047824 */ /* 0x000fe200078e0204 */
[----:B------:R-:W-:-:S04]  /*15f0*/  LEA.HI R3, R3, R0, RZ, 0x7 ;  /* 0x0000000003037211 */ /* 0x000fc800078f38ff */
        /* <DEDUP_REMOVED lines=13> */
.L_x_14295:
[----:B------:R-:W-:-:S13]  /*16d0*/  ISETP.NE.AND P0, PT, R5, 0x1, PT ;  /* 0x000000010500780c */ /* 0x000fda0003f05270 */
[----:B------:R-:W0:Y:S02]  /*16e0*/  @P0 LDC.64 R6, c[0x0][0x9e8] ;  /* 0x00027a00ff060b82 */ /* 0x000e240000000a00 */
[----:B0-----:R-:W-:-:S05]  /*16f0*/  @P0 IMAD.HI.U32 R6, R0, R6, RZ ;  /* 0x0000000600060227 */ /* 0x001fca00078e00ff */
[----:B------:R-:W-:-:S07]  /*1700*/  @P0 SHF.R.U32.HI R0, RZ, R7, R6 ;  /* 0x00000007ff000219 */ /* 0x000fce0000011606 */
.L_x_14296:
[----:B------:R-:W-:Y:S05]  /*1710*/  BSYNC B0 ;  /* 0x0000000000007941 */ /* 0x000fea0003800000 */
.L_x_14294:
[----:B------:R-:W-:-:S05]  /*1720*/  IMAD R3, R0, R5, R5 ;  /* 0x0000000500037224 */ /* 0x000fca00078e0205 */
[----:B------:R-:W-:-:S07]  /*1730*/  VIMNMX R4, R4, R3, PT ;  /* 0x0000000304047248 */ /* 0x000fce0003fe0100 */
.L_x_14293:
        /* <DEDUP_REMOVED lines=20> */
.L_x_14299:
[----:B------:R-:W-:-:S13]  /*1880*/  ISETP.NE.AND P0, PT, R5, 0x1, PT ;  /* 0x000000010500780c */ /* 0x000fda0003f05270 */
[----:B------:R-:W0:Y:S02]  /*1890*/  @P0 LDC.64 R6, c[0x0][0x9e8] ;  /* 0x00027a00ff060b82 */ /* 0x000e240000000a00 */
[----:B0-----:R-:W-:-:S05]  /*18a0*/  @P0 IMAD.HI.U32 R6, R0, R6, RZ ;  /* 0x0000000600060227 */ /* 0x001fca00078e00ff */
[----:B------:R-:W-:-:S07]  /*18b0*/  @P0 SHF.R.U32.HI R0, RZ, R7, R6 ;  /* 0x00000007ff000219 */ /* 0x000fce0000011606 */
.L_x_14300:
[----:B------:R-:W-:Y:S05]  /*18c0*/  BSYNC B0 ;  /* 0x0000000000007941 */ /* 0x000fea0003800000 */
.L_x_14298:
[----:B------:R-:W-:-:S05]  /*18d0*/  IMAD R0, R0, R5, RZ ;  /* 0x0000000500007224 */ /* 0x000fca00078e02ff */
[----:B------:R-:W-:-:S07]  /*18e0*/  VIMNMX R3, R3, R0, !PT ;  /* 0x0000000003037248 */ /* 0x000fce0007fe0100 */
.L_x_14297:
        /* <DEDUP_REMOVED lines=43> */
.L_x_14303:
[----:B------:R-:W-:Y:S05]  /*1ba0*/  BSYNC B6 ;  /* 0x0000000000067941 */ /* 0x000fea0003800000 */
.L_x_14302:
        /* <DEDUP_REMOVED lines=20> */
.L_x_14305:
[----:B------:R-:W-:Y:S05]  /*1cf0*/  BSYNC B6 ;  /* 0x0000000000067941 */ /* 0x000fea0003800000 */
.L_x_14304:
[----:B------:R-:W-:Y:S01]  /*1d00*/  ULDC.64 UR4, c[0x0][0x9f8] ;  /* 0x00027e0000047ab9 */ /* 0x000fe20000000a00 */
[----:B------:R-:W2:Y:S01]  /*1d10*/  LDL R34, [R1+0x40] ;  /* 0x0000400001227983 */ /* 0x000ea20000100800 */
[----:B------:R-:W-:Y:S01]  /*1d20*/  ISETP.NE.U32.AND P0, PT, RZ, UR4, PT ;  /* 0x00000004ff007c0c */ /* 0x000fe2000bf05070 */
[----:B------:R-:W-:Y:S01]  /*1d30*/  IMAD.MOV.U32 R69, RZ, RZ, R31 ;  /* 0x000000ffff457224 */ /* 0x000fe200078e001f */
[----:B------:R-:W0:Y:S01]  /*1d40*/  LDC.64 R66, c[0x0][0x3f8] ;  /* 0x0000fe00ff427b82 */ /* 0x000e220000000a00 */
[----:B------:R-:W3:Y:S01]  /*1d50*/  LDL R32, [R1+0x44] ;  /* 0x0000440001207983 */ /* 0x000ee20000100800 */
[----:B------:R-:W-:-:S06]  /*1d60*/  ISETP.NE.AND.EX P0, PT, RZ, UR5, PT, P0 ;  /* 0x00000005ff007c0c */ /* 0x000fcc000bf05300 */
[----:B------:R-:W1:Y:S08]  /*1d70*/  LDC.64 R4, c[0x0][0x408] ;  /* 0x00010200ff047b82 */ /* 0x000e700000000a00 */
[----:B------:R-:W4:Y:S02]  /*1d80*/  @P0 LDC.64 R6, c[0x0][0x9f8] ;  /* 0x00027e00ff060b82 */ /* 0x000f240000000a00 */
[----:B----4-:R-:W-:Y:S01]  /*1d90*/  @P0 IMAD.WIDE R6, R31, 0x4, R6 ;  /* 0x000000041f060825 */ /* 0x010fe200078e0206 */
[----:B------:R-:W4:Y:S05]  /*1da0*/  S2R R20, SR_TID.X ;  /* 0x0000000000147919 */ /* 0x000f2a0000002100 */
[----:B------:R-:W4:Y:S01]  /*1db0*/  LDC R31, c[0x0][0x3f4] ;  /* 0x0000fd00ff1f7b82 */ /* 0x000f220000000800 */
[----:B------:R4:W3:Y:S01]  /*1dc0*/  @P0 LDG.E R69, desc[UR42][R6.64] ;  /* 0x0000002a06450981 */ /* 0x0008e2000c1e1900 */
[----:B------:R-:W-:Y:S01]  /*1dd0*/  SHF.R.S32.HI R3, RZ, 0x1f, R157 ;  /* 0x0000001fff037819 */ /* 0x000fe2000001149d */
[----:B0-----:R-:W-:Y:S01]  /*1de0*/  IMAD.WIDE.U32 R10, R157, R66, R16 ;  /* 0x000000429d0a7225 */ /* 0x001fe200078e0010 */
[----:B------:R-:W-:-:S02]  /*1df0*/  SHF.R.S32.HI R153, RZ, 0x1f, R152 ;  /* 0x0000001fff997819 */ /* 0x000fc40000011498 */
[----:B-1----:R-:W-:Y:S01]  /*1e00*/  SHF.L.U64.HI R64, R4, 0x7, R5 ;  /* 0x0000000704407819 */ /* 0x002fe20000010205 */
[-C--:B------:R-:W-:Y:S01]  /*1e10*/  IMAD R0, R3, R66.reuse, RZ ;  /* 0x0000004203007224 */ /* 0x080fe200078e02ff */
[----:B------:R-:W-:Y:S01]  /*1e20*/  LOP3.LUT R23, R23, 0xfffffffd, RZ, 0xc0, !PT ;  /* 0xfffffffd17177812 */ /* 0x000fe200078ec0ff */
[----:B------:R-:W-:Y:S01]  /*1e30*/  IMAD.WIDE.U32 R8, R157, R66, R152 ;  /* 0x000000429d087225 */ /* 0x000fe200078e0098 */
[----:B------:R-:W-:-:S03]  /*1e40*/  SHF.R.S32.HI R62, RZ, 0x1f, R30 ;  /* 0x0000001fff3e7819 */ /* 0x000fc6000001141e */
[----:B------:R-:W-:Y:S02]  /*1e50*/  IMAD R15, R157, R67, R0 ;  /* 0x000000439d0f7224 */ /* 0x000fe400078e0200 */
[-C--:B------:R-:W-:Y:S02]  /*1e60*/  IMAD R0, R3, R4.reuse, RZ ;  /* 0x0000000403007224 */ /* 0x080fe400078e02ff */
[----:B------:R-:W-:Y:S02]  /*1e70*/  IMAD.IADD R9, R9, 0x1, R15 ;  /* 0x0000000109097824 */ /* 0x000fe400078e020f */
[----:B------:R-:W-:Y:S01]  /*1e80*/  IMAD.IADD R11, R15, 0x1, R11 ;  /* 0x000000010f0b7824 */ /* 0x000fe200078e020b */
[----:B-----5:R-:W-:Y:S01]  /*1e90*/  SHF.R.S32.HI R15, RZ, 0x1f, R24 ;  /* 0x0000001fff0f7819 */ /* 0x020fe20000011418 */
[C---:B------:R-:W-:Y:S01]  /*1ea0*/  IMAD R21, R157.reuse, R5, R0 ;  /* 0x000000059d157224 */ /* 0x040fe200078e0200 */
[----:B----4-:R-:W-:Y:S01]  /*1eb0*/  ISETP.GE.AND P0, PT, R16, R31, PT ;  /* 0x0000001f1000720c */ /* 0x010fe20003f06270 */
[----:B------:R-:W-:-:S03]  /*1ec0*/  IMAD.WIDE.U32 R6, R157, R4, R152 ;  /* 0x000000049d067225 */ /* 0x000fc600078e0098 */
[----:B------:R-:W-:Y:S01]  /*1ed0*/  SEL R3, R31, RZ, P0 ;  /* 0x000000ff1f037207 */ /* 0x000fe20000000000 */
[----:B------:R-:W-:Y:S01]  /*1ee0*/  IMAD R14, R15, R66, RZ ;  /* 0x000000420f0e7224 */ /* 0x000fe200078e02ff */
[----:B------:R-:W-:Y:S01]  /*1ef0*/  IADD3 R7, R7, R21, RZ ;  /* 0x0000001507077210 */ /* 0x000fe20007ffe0ff */
[----:B------:R-:W-:Y:S01]  /*1f00*/  VIADD R36, R20, 0xffffff80 ;  /* 0xffffff8014247836 */ /* 0x000fe20000000000 */
[----:B------:R-:W-:Y:S01]  /*1f10*/  SHF.R.U32.HI R35, RZ, 0x7, R20 ;  /* 0x00000007ff237819 */ /* 0x000fe20000011614 */
[----:B------:R-:W-:Y:S02]  /*1f20*/  IMAD.IADD R3, R16, 0x1, R3 ;  /* 0x0000000110037824 */ /* 0x000fe400078e0203 */
[-C--:B------:R-:W-:Y:S01]  /*1f30*/  IMAD.WIDE.U32 R12, R157, R4.reuse, R16 ;  /* 0x000000049d0c7225 */ /* 0x080fe200078e0010 */
[C---:B------:R-:W-:Y:S02]  /*1f40*/  IADD3 R60, R35.reuse, 0x8, RZ ;  /* 0x00000008233c7810 */ /* 0x040fe40007ffe0ff */
[----:B------:R-:W-:Y:S01]  /*1f50*/  ISETP.NE.AND P6, PT, R35, 0x1, PT ;  /* 0x000000012300780c */ /* 0x000fe20003fc5270 */
[----:B------:R-:W-:Y:S01]  /*1f60*/  VIADD R35, R157, 0x60 ;  /* 0x000000609d237836 */ /* 0x000fe20000000000 */
[----:B------:R-:W-:Y:S01]  /*1f70*/  SHF.R.S32.HI R0, RZ, 0x1f, R3 ;  /* 0x0000001fff007819 */ /* 0x000fe20000011403 */
[----:B------:R-:W-:-:S02]  /*1f80*/  IMAD R15, R15, R4, RZ ;  /* 0x000000040f0f7224 */ /* 0x000fc400078e02ff */
[----:B------:R-:W-:Y:S01]  /*1f90*/  IMAD.SHL.U32 R35, R35, 0x40, RZ ;  /* 0x0000004023237824 */ /* 0x000fe200078e00ff */
[----:B------:R-:W-:Y:S01]  /*1fa0*/  LEA.HI R0, R0, R3, RZ, 0x3 ;  /* 0x0000000300007211 */ /* 0x000fe200078f18ff */
[----:B------:R-:W-:Y:S02]  /*1fb0*/  VIADD R20, R20, 0xffffff80 ;  /* 0xffffff8014147836 */ /* 0x000fe40000000000 */
[----:B------:R-:W-:Y:S01]  /*1fc0*/  IMAD.IADD R13, R21, 0x1, R13 ;  /* 0x00000001150d7824 */ /* 0x000fe200078e020d */
[----:B------:R-:W-:Y:S01]  /*1fd0*/  LOP3.LUT R35, R35, 0x1c0, RZ, 0xc0, !PT ;  /* 0x000001c023237812 */ /* 0x000fe200078ec0ff */
[C---:B------:R-:W-:Y:S02]  /*1fe0*/  IMAD R15, R24.reuse, R5, R15 ;  /* 0x00000005180f7224 */ /* 0x040fe400078e020f */
[----:B------:R-:W-:Y:S05]  /*1ff0*/  @!P6 WARPSYNC.ALL ;  /* 0x000000000000e948 */ /* 0x000fea0003800000 */
[----:B------:R-:W-:Y:S01]  /*2000*/  LOP3.LUT R5, R35, 0x38, R0, 0xf8, !PT ;  /* 0x0000003823057812 */ /* 0x000fe200078ef800 */
[----:B------:R-:W-:Y:S01]  /*2010*/  VIADD R35, R157, 0x60 ;  /* 0x000000609d237836 */ /* 0x000fe20000000000 */
[----:B------:R-:W-:Y:S01]  /*2020*/  ULDC UR4, c[0x0][0x2f4] ;  /* 0x0000bd0000047ab9 */ /* 0x000fe20000000800 */
[----:B------:R-:W-:Y:S01]  /*2030*/  IMAD.WIDE.U32 R52, R24, R4, R6 ;  /* 0x0000000418347225 */ /* 0x000fe200078e0006 */
[----:B------:R-:W-:-:S02]  /*2040*/  LOP3.LUT R6, R0, 0xfffffff8, RZ, 0xc0, !PT ;  /* 0xfffffff800067812 */ /* 0x000fc400078ec0ff */
[----:B------:R-:W-:Y:S01]  /*2050*/  ISETP.GE.AND P2, PT, R18, UR4, PT ;  /* 0x0000000412007c0c */ /* 0x000fe2000bf46270 */
[----:B------:R-:W-:-:S04]  /*2060*/  IMAD.WIDE.U32 R54, R24, R4, R12 ;  /* 0x0000000418367225 */ /* 0x000fc800078e000c */
[----:B------:R-:W-:Y:S02]  /*2070*/  IMAD.SHL.U32 R63, R4, 0x80, RZ ;  /* 0x00000080043f7824 */ /* 0x000fe400078e00ff */
[----:B------:R-:W-:Y:S02]  /*2080*/  IMAD.SHL.U32 R35, R35, 0x40, RZ ;  /* 0x0000004023237824 */ /* 0x000fe400078e00ff */
[----:B------:R-:W-:-:S03]  /*2090*/  IMAD.WIDE.U32 R48, R24, R66, R8 ;  /* 0x0000004218307225 */ /* 0x000fc600078e0008 */
[----:B------:R-:W-:Y:S01]  /*20a0*/  LOP3.LUT R35, R35, 0x1c0, RZ, 0xc0, !PT ;  /* 0x000001c023237812 */ /* 0x000fe200078ec0ff */
[----:B------:R-:W-:Y:S01]  /*20b0*/  IMAD R21, R24, R67, R14 ;  /* 0x0000004318157224 */ /* 0x000fe200078e020e */
[----:B------:R-:W-:Y:S01]  /*20c0*/  SHF.L.U64.HI R67, R66, 0x7, R67 ;  /* 0x0000000742437819 */ /* 0x000fe20000010243 */
[----:B------:R-:W-:Y:S01]  /*20d0*/  IMAD.WIDE.U32 R50, R24, R66, R10 ;  /* 0x0000004218327225 */ /* 0x000fe200078e000a */
[----:B------:R-:W-:-:S03]  /*20e0*/  SHF.R.U32.HI R35, RZ, 0x3, R35 ;  /* 0x00000003ff237819 */ /* 0x000fc60000011623 */
[----:B------:R-:W-:Y:S01]  /*20f0*/  IMAD.SHL.U32 R58, R31, 0x2, RZ ;  /* 0x000000021f3a7824 */ /* 0x000fe200078e00ff */
[----:B------:R-:W-:Y:S01]  /*2100*/  LOP3.LUT R8, R5, R35, RZ, 0x3c, !PT ;  /* 0x0000002305087212 */ /* 0x000fe200078e3cff */
[----:B------:R-:W-:Y:S01]  /*2110*/  IMAD.IADD R31, R49, 0x1, R21 ;  /* 0x00000001311f7824 */ /* 0x000fe200078e0215 */
[----:B------:R-:W-:Y:S01]  /*2120*/  SHF.R.S32.HI R5, RZ, 0x3, R0 ;  /* 0x00000003ff057819 */ /* 0x000fe20000011400 */
[----:B------:R-:W-:Y:S02]  /*2130*/  IMAD.IADD R68, R68, 0x1, R33 ;  /* 0x0000000144447824 */ /* 0x000fe400078e0221 */
[----:B------:R-:W-:Y:S02]  /*2140*/  IMAD.SHL.U32 R66, R66, 0x80, RZ ;  /* 0x0000008042427824 */ /* 0x000fe400078e00ff */
[----:B------:R-:W-:Y:S02]  /*2150*/  IMAD.IADD R21, R21, 0x1, R51 ;  /* 0x0000000115157824 */ /* 0x000fe400078e0233 */
[----:B------:R-:W-:-:S02]  /*2160*/  IMAD.IADD R7, R15, 0x1, R55 ;  /* 0x000000010f077824 */ /* 0x000fc400078e0237 */
[C---:B--2---:R-:W-:Y:S01]  /*2170*/  IMAD.SHL.U32 R65, R34.reuse, 0x40, RZ ;  /* 0x0000004022417824 */ /* 0x044fe200078e00ff */
[----:B------:R-:W-:Y:S01]  /*2180*/  @!P6 BAR.SYNC.DEFER_BLOCKING 0x9, 0x100 ;  /* 0x024400000000eb1d */ /* 0x000fe20000010000 */
[----:B------:R-:W-:Y:S02]  /*2190*/  LOP3.LUT P1, RZ, R34, 0x4, RZ, 0xc0, !PT ;  /* 0x0000000422ff7812 */ /* 0x000fe4000782c0ff */
[----:B------:R-:W-:Y:S02]  /*21a0*/  SHF.R.S32.HI R34, RZ, 0x1f, R36 ;  /* 0x0000001fff227819 */ /* 0x000fe40000011424 */
[----:B------:R-:W-:Y:S02]  /*21b0*/  LOP3.LUT R65, R65, 0x1c0, RZ, 0xc0, !PT ;  /* 0x000001c041417812 */ /* 0x000fe400078ec0ff */
[----:B------:R-:W-:Y:S02]  /*21c0*/  LEA.HI R34, R34, R36, RZ, 0x2 ;  /* 0x0000002422227211 */ /* 0x000fe400078f10ff */
[----:B------:R-:W-:-:S02]  /*21d0*/  SHF.R.U32.HI R61, RZ, 0x3, R65 ;  /* 0x00000003ff3d7819 */ /* 0x000fc40000011641 */
[----:B------:R-:W-:Y:S02]  /*21e0*/  LOP3.LUT R34, R34, 0xfffffffc, RZ, 0xc0, !PT ;  /* 0xfffffffc22227812 */ /* 0x000fe400078ec0ff */
[----:B------:R-:W-:Y:S02]  /*21f0*/  LOP3.LUT R4, R65, 0x18, R16, 0xf8, !PT ;  /* 0x0000001841047812 */ /* 0x000fe400078ef810 */
[----:B------:R-:W-:Y:S01]  /*2200*/  @P1 LOP3.LUT R23, R23, 0x2, RZ, 0xfc, !PT ;  /* 0x0000000217171812 */ /* 0x000fe200078efcff */
[----:B------:R-:W-:Y:S01]  /*2210*/  IMAD.IADD R34, R36, 0x1, -R34 ;  /* 0x0000000124227824 */ /* 0x000fe200078e0a22 */
[----:B------:R-:W-:Y:S02]  /*2220*/  LOP3.LUT R4, R4, R61, RZ, 0x3c, !PT ;  /* 0x0000003d04047212 */ /* 0x000fe400078e3cff */
[----:B------:R-:W-:Y:S01]  /*2230*/  ISETP.GE.AND P1, PT, R16, UR4, PT ;  /* 0x0000000410007c0c */ /* 0x000fe2000bf26270 */
[----:B------:R-:W-:Y:S01]  /*2240*/  IMAD R59, R34, 0x60, R157 ;  /* 0x00000060223b7824 */ /* 0x000fe200078e029d */
[----:B------:R-:W-:-:S04]  /*2250*/  SHF.R.S32.HI R34, RZ, 0x1f, R20 ;  /* 0x0000001fff227819 */ /* 0x000fc80000011414 */
[----:B------:R-:W-:Y:S02]  /*2260*/  LEA.HI R34, R34, R20, RZ, 0x5 ;  /* 0x0000001422227211 */ /* 0x000fe400078f28ff */
[----:B------:R-:W-:Y:S02]  /*2270*/  IADD3 R20, R53, R15, RZ ;  /* 0x0000000f35147210 */ /* 0x000fe40007ffe0ff */
[----:B------:R-:W-:-:S05]  /*2280*/  SHF.R.S32.HI R34, RZ, 0x5, R34 ;  /* 0x00000005ff227819 */ /* 0x000fca0000011422 */
[----:B------:R-:W-:Y:S01]  /*2290*/  IMAD R57, R34, 0x200, R4 ;  /* 0x0000020022397824 */ /* 0x000fe200078e0204 */
[----:B------:R-:W-:Y:S01]  /*22a0*/  LOP3.LUT R4, R65, 0x38, R0, 0xf8, !PT ;  /* 0x0000003841047812 */ /* 0x000fe200078ef800 */
[----:B---3--:R-:W-:-:S03]  /*22b0*/  IMAD.IADD R0, R32, 0x1, R8 ;  /* 0x0000000120007824 */ /* 0x008fc600078e0208 */
[----:B------:R-:W-:Y:S02]  /*22c0*/  LOP3.LUT R3, R4, R61, RZ, 0x3c, !PT ;  /* 0x0000003d04037212 */ /* 0x000fe400078e3cff */
[----:B------:R-:W-:-:S03]  /*22d0*/  SHF.R.S32.HI R4, RZ, 0x1f, R6 ;  /* 0x0000001fff047819 */ /* 0x000fc60000011406 */
[----:B------:R-:W-:Y:S01]  /*22e0*/  IMAD R3, R34, 0x200, R3 ;  /* 0x0000020022037824 */ /* 0x000fe200078e0203 */
[----:B------:R-:W-:-:S07]  /*22f0*/  SHF.R.S32.HI R56, RZ, 0x1f, R69 ;  /* 0x0000001fff387819 */ /* 0x000fce0000011445 */
.L_x_14361:
[----:B--2-4-:R-:W2:Y:S01]  /*2300*/  LDL R33, [R1+0x40] ;  /* 0x0000400001217983 */ /* 0x014ea20000100800 */
[----:B0-----:R-:W0:Y:S01]  /*2310*/  LDC R74, c[0x0][0x430] ;  /* 0x00010c00ff4a7b82 */ /* 0x001e220000000800 */
[----:B------:R-:W-:Y:S02]  /*2320*/  VIADD R26, R26, 0xffffffff ;  /* 0xffffffff1a1a7836 */ /* 0x000fe40000000000 */
[----:B------:R-:W-:Y:S02]  /*2330*/  IMAD.MOV.U32 R73, RZ, RZ, RZ ;  /* 0x000000ffff497224 */ /* 0x000fe400078e00ff */
        /* <DEDUP_REMOVED lines=14> */
[----:B------:R-:W-:Y:S01]  /*2420*/  @!P3 SHF.R.S32.HI R13, RZ, 0x1f, R12 ;  /* 0x0000001fff0db819 */ /* 0x000fe2000001140c */
[C---:B------:R-:W-:Y:S02]  /*2430*/  @!P3 IMAD R15, R69.reuse, R11, R14 ;  /* 0x0000000b450fb224 */ /* 0x040fe400078e020e */
[----:B------:R-:W-:-:S04]  /*2440*/  @!P3 IMAD.WIDE.U32 R10, R69, R10, R12 ;  /* 0x0000000a450ab225 */ /* 0x000fc800078e000c */
[----:B------:R-:W-:Y:S01]  /*2450*/  @!P3 IMAD.IADD R11, R11, 0x1, R15 ;  /* 0x000000010b0bb824 */ /* 0x000fe200078e020f */
[----:B---3--:R-:W-:-:S04]  /*2460*/  @!P3 LEA R8, P4, R10, R8, 0x2 ;  /* 0x000000080a08b211 */ /* 0x008fc800078810ff */
[----:B------:R-:W-:-:S05]  /*2470*/  @!P3 LEA.HI.X R9, R10, R9, R11, 0x2, P4 ;  /* 0x000000090a09b211 */ /* 0x000fca00020f140b */
[----:B-----5:R0:W5:Y:S01]  /*2480*/  @!P3 LDG.E R73, desc[UR42][R8.64] ;  /* 0x0000002a0849b981 */ /* 0x020162000c1e1900 */
        /* <DEDUP_REMOVED lines=8> */
[----:B------:R-:W-:Y:S02]  /*2510*/  @P3 LOP3.LUT R23, R23, 0x1, RZ, 0xfc, !PT ;  /* 0x0000000117173812 */ /* 0x000fe400078efcff */
[----:B------:R-:W-:Y:S02]  /*2520*/  ISETP.GE.AND P3, PT, R80, 0x1, PT ;  /* 0x000000015000780c */ /* 0x000fe40003f66270 */
[----:B--2---:R-:W-:-:S13]  /*2530*/  LOP3.LUT P5, RZ, R33, 0x4, RZ, 0xc0, !PT ;  /* 0x0000000421ff7812 */ /* 0x004fda00078ac0ff */
[C---:B------:R-:W-:Y:S01]  /*2540*/  @P5 VIADD R10, R72.reuse, 0xffffffe0 ;  /* 0xffffffe0480a5836 */ /* 0x040fe20000000000 */
[----:B------:R-:W-:-:S03]  /*2550*/  LEA R72, R72, R25, 0x1 ;  /* 0x0000001948487211 */ /* 0x000fc600078e08ff */
        /* <DEDUP_REMOVED lines=14> */
[C---:B------:R-:W-:Y:S01]  /*2640*/  IMAD R11, R73.reuse, UR5, R10 ;  /* 0x00000005490b7c24 */ /* 0x040fe2000f8e020a */
[----:B------:R-:W-:Y:S01]  /*2650*/  SHF.R.S32.HI R10, RZ, 0x1f, R26 ;  /* 0x0000001fff0a7819 */ /* 0x000fe2000001141a */
        /* <DEDUP_REMOVED lines=20> */
[----:B------:R0:W5:Y:S01]  /*27a0*/  LDL R83, [R1+0xc] ;  /* 0x00000c0001537983 */ /* 0x0001620000100800 */
        /* <DEDUP_REMOVED lines=10> */
[----:B0-----:R-:W-:Y:S06]  /*2850*/  @P3 BRA `(.L_x_14310) ;  /* 0x0000000000503947 */ /* 0x001fec0003800000 */
[----:B------:R-:W-:Y:S01]  /*2860*/  IADD3 R13, P4, R48, R10, RZ ;  /* 0x0000000a300d7210 */ /* 0x000fe20007f9e0ff */
[----:B------:R-:W-:Y:S01]  /*2870*/  ULDC.64 UR4, c[0x0][0x3e8] ;  /* 0x0000fa0000047ab9 */ /* 0x000fe20000000a00 */
[----:B------:R-:W-:Y:S02]  /*2880*/  CS2R R44, SRZ ;  /* 0x00000000002c7805 */ /* 0x000fe4000001ff00 */
[----:B------:R-:W-:Y:S01]  /*2890*/  CS2R R46, SRZ ;  /* 0x00000000002e7805 */ /* 0x000fe2000001ff00 */
[----:B------:R-:W-:Y:S01]  /*28a0*/  IMAD.X R14, R70, 0x1, R31, P4 ;  /* 0x00000001460e7824 */ /* 0x000fe200020e061f */
[----:B------:R-:W-:-:S04]  /*28b0*/  IADD3 R15, P4, R52, R8, RZ ;  /* 0x00000008340f7210 */ /* 0x000fc80007f9e0ff */
[----:B------:R-:W-:Y:S02]  /*28c0*/  IADD3.X R40, R79, R20, RZ, P4, !PT ;  /* 0x000000144f287210 */ /* 0x000fe400027fe4ff */
        /* <DEDUP_REMOVED lines=9> */
[----:B------:R0:W5:Y:S02]  /*2960*/  @!P4 LDG.E.64 R46, desc[UR42][R14.64] ;  /* 0x0000002a0e2ec981 */ /* 0x000164000c1e1b00 */
[----:B-----5:R-:W-:-:S13]  /*2970*/  ISETP.GE.AND P4, PT, R83, R80, PT ;  /* 0x000000505300720c */ /* 0x020fda0003f86270 */
[----:B------:R0:W5:Y:S04]  /*2980*/  @!P4 LDG.E.64 R40, desc[UR42][R12.64+0x20] ;  /* 0x0000202a0c28c981 */ /* 0x000168000c1e1b00 */
[----:B------:R0:W5:Y:S02]  /*2990*/  @!P4 LDG.E.64 R42, desc[UR42][R14.64+0x20] ;  /* 0x0000202a0e2ac981 */ /* 0x000164000c1e1b00 */
.L_x_14310:
[----:B------:R-:W-:Y:S05]  /*29a0*/  BSYNC B1 ;  /* 0x0000000000017941 */ /* 0x000fea0003800000 */
.L_x_14309:
[----:B0-----:R-:W-:Y:S01]  /*29b0*/  VIADD R12, R157, 0x60 ;  /* 0x000000609d0c7836 */ /* 0x001fe20000000000 */
[----:B------:R-:W-:Y:S01]  /*29c0*/  BSSY B1, `(.L_x_14311) ;  /* 0x0000021000017945 */ /* 0x000fe20003800000 */
[----:B-----5:R-:W-:Y:S02]  /*29d0*/  IMAD.MOV.U32 R81, RZ, RZ, R40 ;  /* 0x000000ffff517224 */ /* 0x020fe400078e0028 */
[----:B------:R-:W-:Y:S01]  /*29e0*/  IMAD.MOV.U32 R82, RZ, RZ, R41 ;  /* 0x000000ffff527224 */ /* 0x000fe200078e0029 */
[----:B------:R-:W-:-:S13]  /*29f0*/  ISETP.GE.AND P4, PT, R12, R77, PT ;  /* 0x0000004d0c00720c */ /* 0x000fda0003f86270 */
[----:B------:R-:W-:Y:S05]  /*2a00*/  @P4 BRA `(.L_x_14312) ;  /* 0x0000000000704947 */ /* 0x000fea0003800000 */
[----:B------:R-:W0:Y:S01]  /*2a10*/  LDC.64 R12, c[0x0][0x3f8] ;  /* 0x0000fe00ff0c7b82 */ /* 0x000e220000000a00 */
[----:B------:R-:W-:Y:S01]  /*2a20*/  IMAD.MOV.U32 R11, RZ, RZ, R70 ;  /* 0x000000ffff0b7224 */ /* 0x000fe200078e0046 */
[----:B------:R-:W-:Y:S01]  /*2a30*/  ULDC.64 UR4, c[0x0][0x3e8] ;  /* 0x0000fa0000047ab9 */ /* 0x000fe20000000a00 */
[----:B------:R-:W-:Y:S01]  /*2a40*/  IMAD.MOV.U32 R9, RZ, RZ, R79 ;  /* 0x000000ffff097224 */ /* 0x000fe200078e004f */
[----:B------:R-:W-:Y:S02]  /*2a50*/  CS2R R36, SRZ ;  /* 0x0000000000247805 */ /* 0x000fe4000001ff00 */
[----:B------:R-:W-:Y:S01]  /*2a60*/  CS2R R38, SRZ ;  /* 0x0000000000267805 */ /* 0x000fe2000001ff00 */
        /* <DEDUP_REMOVED lines=22> */
.L_x_14312:
[----:B------:R-:W-:Y:S05]  /*2bd0*/  BSYNC B1 ;  /* 0x0000000000017941 */ /* 0x000fea0003800000 */
.L_x_14311:
[----:B0-----:R-:W-:Y:S01]  /*2be0*/  IMAD.MOV.U32 R8, RZ, RZ, R44 ;  /* 0x000000ffff087224 */ /* 0x001fe200078e002c */
[----:B------:R-:W-:Y:S01]  /*2bf0*/  UISETP.NE.AND UP0, UPT, UR39, 0x3, UPT ;  /* 0x000000032700788c */ /* 0x000fe2000bf05270 */
[----:B------:R-:W-:Y:S01]  /*2c00*/  IMAD.MOV.U32 R9, RZ, RZ, R45 ;  /* 0x000000ffff097224 */ /* 0x000fe200078e002d */
[----:B------:R-:W-:Y:S01]  /*2c10*/  PRMT R90, R90, 0x5410, R81 ;  /* 0x000054105a5a7816 */ /* 0x000fe20000000051 */
[----:B------:R-:W-:Y:S01]  /*2c20*/  IMAD.MOV.U32 R10, RZ, RZ, R46 ;  /* 0x000000ffff0a7224 */ /* 0x000fe200078e002e */
[----:B------:R-:W-:Y:S01]  /*2c30*/  PRMT R89, R82, 0x7610, R89 ;  /* 0x0000761052597816 */ /* 0x000fe20000000059 */
        /* <DEDUP_REMOVED lines=18> */
[----:B------:R-:W-:-:S05]  /*2d60*/  IMAD.MOV.U32 R11, RZ, RZ, R39 ;  /* 0x000000ffff0b7224 */ /* 0x000fca00078e0027 */
[----:B------:R-:W-:Y:S01]  /*2d70*/  PRMT R87, R10, 0x5410, R11 ;  /* 0x000054100a577816 */ /* 0x000fe2000000000b */
[----:B------:R-:W-:Y:S06]  /*2d80*/  @!P5 BRA `(.L_x_14313) ;  /* 0x000000000004d947 */ /* 0x000fec0003800000 */
[----:B------:R-:W-:Y:S01]  /*2d90*/  BPT.TRAP 0x1 ;  /* 0x000000040000795c */ /* 0x000fe20000300000 */
.L_x_14313:
[----:B------:R-:W2:Y:S01]  /*2da0*/  LDL R8, [R1+0x8] ;  /* 0x0000080001087983 */ /* 0x000ea20000100800 */
[----:B------:R-:W-:Y:S01]  /*2db0*/  IMAD R70, R22, 0x8, R2 ;  /* 0x0000000816467824 */ /* 0x000fe200078e0202 */
[----:B------:R-:W-:Y:S01]  /*2dc0*/  BSSY B1, `(.L_x_14314) ;  /* 0x0000004000017945 */ /* 0x000fe20003800000 */
[----:B--2---:R-:W-:-:S04]  /*2dd0*/  SHF.L.U32 R79, R8, 0x1f, RZ ;  /* 0x0000001f084f7819 */ /* 0x004fc800000006ff */
[----:B------:R-:W0:Y:S02]  /*2de0*/  SYNCS.PHASECHK.TRANS64.TRYWAIT P6, [R70+URZ+0x16890], R79 ;  /* 0x0168904f460075a7 */ /* 0x000e2400080c017f */
[----:B0-----:R-:W-:Y:S05]  /*2df0*/  @!P6 BRA `(.L_x_14315) ;  /* 0x000001d00078e947 */ /* 0x001fea0003800000 */
.L_x_14626:
[----:B------:R-:W-:Y:S05]  /*2e00*/  BSYNC B1 ;  /* 0x0000000000017941 */ /* 0x000fea0003800000 */
.L_x_14314:
[----:B------:R-:W-:-:S03]  /*2e10*/  UMOV UR4, 0xffffffff ;  /* 0xffffffff00047882 */ /* 0x000fc60000000000 */
[----:B------:R-:W-:Y:S05]  /*2e20*/  BRA.DIV UR4, `(.L_x_14316) ;  /* 0x000001d204807947 */ /* 0x000fea000b800000 */
[----:B------:R1:W2:Y:S04]  /*2e30*/  SHFL.IDX PT, R81, R85, RZ, 0x1c1f ;  /* 0x001c1fff55517589 */ /* 0x0002a800000e0000 */
[----:B------:R1:W3:Y:S02]  /*2e40*/  SHFL.IDX PT, R14, R84, RZ, 0x1c1f ;  /* 0x001c1fff540e7589 */ /* 0x0002e400000e0000 */
.L_x_14630:
        /* <DEDUP_REMOVED lines=22> */
[----:B------:R-:W-:Y:S01]  /*2fb0*/  FMUL.FTZ R96, R44, R91 ;  /* 0x0000005b2c607220 */ /* 0x000fe20000410000 */
[----:B------:R-:W-:Y:S02]  /*2fc0*/  HADD2.F32 R46, -RZ, R92.H0_H0 ;  /* 0x2000005cff2e7230 */ /* 0x000fe40000004100 */
[CC--:B------:R-:W-:Y:S01]  /*2fd0*/  FMUL.FTZ R92, R10.reuse, R47.reuse ;  /* 0x0000002f0a5c7220 */ /* 0x0c0fe20000410000 */
[----:B------:R-:W-:Y:S01]  /*2fe0*/  FMUL.FTZ R47, R9, R47 ;  /* 0x0000002f092f7220 */ /* 0x000fe20000410000 */
[----:B------:R-:W-:Y:S02]  /*2ff0*/  FMUL.FTZ R95, R11, R91 ;  /* 0x0000005b0b5f7220 */ /* 0x000fe40000410000 */
[-C--:B------:R-:W-:Y:S01]  /*3000*/  FFMA.FTZ R91, R9, R45.reuse, -R92 ;  /* 0x0000002d095b7223 */ /* 0x080fe2000001085c */
[----:B------:R-:W-:Y:S01]  /*3010*/  FFMA.FTZ R94, R10, R45, R47 ;  /* 0x0000002d0a5e7223 */ /* 0x000fe2000001002f */
[----:B------:R-:W-:-:S02]  /*3020*/  HADD2.F32 R9, -RZ, R8.H1_H1 ;  /* 0x30000008ff097230 */ /* 0x000fc40000004100 */
[-C--:B------:R-:W-:Y:S01]  /*3030*/  FFMA.FTZ R93, R11, R46.reuse, -R96 ;  /* 0x0000002e0b5d7223 */ /* 0x080fe20000010860 */
[----:B------:R-:W-:Y:S01]  /*3040*/  FFMA.FTZ R98, R44, R46, R95 ;  /* 0x0000002e2c627223 */ /* 0x000fe2000001005f */
[----:B------:R-:W-:Y:S02]  /*3050*/  HADD2.F32 R45, -RZ, R99.H0_H0 ;  /* 0x20000063ff2d7230 */ /* 0x000fe40000004100 */
[----:B------:R-:W-:Y:S02]  /*3060*/  HADD2.F32 R8, -RZ, R8.H0_H0 ;  /* 0x20000008ff087230 */ /* 0x000fe40000004100 */
[----:B------:R-:W-:Y:S02]  /*3070*/  HADD2.F32 R10, -RZ, R15.H1_H1 ;  /* 0x3000000fff0a7230 */ /* 0x000fe40000004100 */
        /* <DEDUP_REMOVED lines=16> */
.L_x_14322:
[----:B------:R-:W-:Y:S05]  /*3180*/  BSYNC B3 ;  /* 0x0000000000037941 */ /* 0x000fea0003800000 */
.L_x_14321:
[----:B0-----:R4:W-:Y:S02]  /*3190*/  ST.E.128 desc[UR42][R12.64], R8 ;  /* 0x000000080c007985 */ /* 0x0019e4000c101d2a */
.L_x_14320:
[----:B------:R-:W-:Y:S05]  /*31a0*/  BSYNC B2 ;  /* 0x0000000000027941 */ /* 0x000fea0003800000 */
.L_x_14319:
[----:B------:R-:W-:Y:S05]  /*31b0*/  @P2 BRA `(.L_x_14318) ;  /* 0x0000000000cc2947 */ /* 0x000fea0003800000 */
[----:B----4-:R-:W2:Y:S04]  /*31c0*/  LDL R8, [R1+0x4] ;  /* 0x0000040001087983 */ /* 0x010ea80000100800 */
[----:B------:R-:W4:Y:S01]  /*31d0*/  LDL R15, [R1+0xc] ;  /* 0x00000c00010f7983 */ /* 0x000f220000100800 */
[C---:B---3--:R-:W-:Y:S01]  /*31e0*/  LEA R12, P3, R18.reuse, R14, 0x1 ;  /* 0x0000000e120c7211 */ /* 0x048fe200078608ff */
[----:B------:R-:W-:Y:S03]  /*31f0*/  BSSY B2, `(.L_x_14323) ;  /* 0x000002e000027945 */ /* 0x000fe60003800000 */
[----:B--2---:R-:W-:Y:S02]  /*3200*/  LEA.HI.X R13, R18, R81, R8, 0x1, P3 ;  /* 0x00000051120d7211 */ /* 0x004fe400018f0c08 */
[----:B------:R2:W3:Y:S01]  /*3210*/  LDS.128 R8, [R71+0xe000] ;  /* 0x00e0000047087984 */ /* 0x0004e20000000c00 */
[----:B----4-:R-:W-:-:S13]  /*3220*/  ISETP.GE.AND P3, PT, R15, R80, PT ;  /* 0x000000500f00720c */ /* 0x010fda0003f66270 */
[----:B--2---:R-:W-:Y:S05]  /*3230*/  @P3 BRA `(.L_x_14324) ;  /* 0x0000000000a43947 */ /* 0x004fea0003800000 */
[--C-:B------:R-:W-:Y:S01]  /*3240*/  SHF.R.U64 R40, R40, 0x10, R41.reuse ;  /* 0x0000001028287819 */ /* 0x100fe20000001229 */
[----:B---3--:R-:W-:Y:S01]  /*3250*/  IMAD.MOV.U32 R14, RZ, RZ, R10 ;  /* 0x000000ffff0e7224 */ /* 0x008fe200078e000a */
[----:B------:R-:W-:Y:S01]  /*3260*/  SHF.R.U32.HI R45, RZ, 0x10, R41 ;  /* 0x00000010ff2d7819 */ /* 0x000fe20000011629 */
[----:B------:R-:W-:Y:S01]  /*3270*/  HADD2.F32 R10, -RZ, R9.H1_H1 ;  /* 0x30000009ff0a7230 */ /* 0x000fe20000004100 */
[--C-:B------:R-:W-:Y:S01]  /*3280*/  SHF.R.U64 R41, R42, 0x10, R43.reuse ;  /* 0x000000102a297819 */ /* 0x100fe2000000122b */
[----:B------:R-:W-:Y:S01]  /*3290*/  HADD2.F32 R15, -RZ, R11.H1_H1 ;  /* 0x3000000bff0f7230 */ /* 0x000fe20000004100 */
        /* <DEDUP_REMOVED lines=13> */
[-C--:B------:R-:W-:Y:S01]  /*3370*/  FFMA.FTZ R46, R9, R40.reuse, -R46 ;  /* 0x00000028092e7223 */ /* 0x080fe2000001082e */
[----:B------:R-:W-:Y:S01]  /*3380*/  FFMA.FTZ R43, R10, R40, R41 ;  /* 0x000000280a2b7223 */ /* 0x000fe20000010029 */
[----:B------:R-:W-:Y:S01]  /*3390*/  FFMA.FTZ R47, R15, R42, R44 ;  /* 0x0000002a0f2f7223 */ /* 0x000fe2000001002c */
[----:B------:R-:W-:Y:S02]  /*33a0*/  HADD2.F32 R90, -RZ, R90.H0_H0 ;  /* 0x2000005aff5a7230 */ /* 0x000fe40000004100 */
[----:B------:R-:W-:Y:S02]  /*33b0*/  HADD2.F32 R15, -RZ, R89.H1_H1 ;  /* 0x30000059ff0f7230 */ /* 0x000fe40000004100 */
[----:B------:R-:W-:Y:S02]  /*33c0*/  HADD2.F32 R9, -RZ, R8.H1_H1 ;  /* 0x30000008ff097230 */ /* 0x000fe40000004100 */
[----:B------:R-:W-:Y:S02]  /*33d0*/  HADD2.F32 R10, -RZ, R14.H1_H1 ;  /* 0x3000000eff0a7230 */ /* 0x000fe40000004100 */
[----:B------:R-:W-:-:S02]  /*33e0*/  HADD2.F32 R8, -RZ, R8.H0_H0 ;  /* 0x20000008ff087230 */ /* 0x000fc40000004100 */
[CC--:B------:R-:W-:Y:S01]  /*33f0*/  FMUL.FTZ R41, R9.reuse, R90.reuse ;  /* 0x0000005a09297220 */ /* 0x0c0fe20000410000 */
[----:B------:R-:W-:Y:S02]  /*3400*/  HADD2.F32 R14, -RZ, R14.H0_H0 ;  /* 0x2000000eff0e7230 */ /* 0x000fe40000004100 */
[----:B------:R-:W-:Y:S01]  /*3410*/  FMUL.FTZ R45, R10, R15 ;  /* 0x0000000f0a2d7220 */ /* 0x000fe20000410000 */
[----:B------:R-:W-:Y:S02]  /*3420*/  HADD2.F32 R89, -RZ, R89.H0_H0 ;  /* 0x20000059ff597230 */ /* 0x000fe40000004100 */
        /* <DEDUP_REMOVED lines=10> */
.L_x_14324:
[----:B------:R-:W-:Y:S05]  /*34d0*/  BSYNC B2 ;  /* 0x0000000000027941 */ /* 0x000fea0003800000 */
.L_x_14323:
[----:B---3--:R2:W-:Y:S02]  /*34e0*/  ST.E.128 desc[UR42][R12.64], R8 ;  /* 0x000000080c007985 */ /* 0x0085e4000c101d2a */
.L_x_14318:
[----:B------:R-:W-:Y:S05]  /*34f0*/  BSYNC B1 ;  /* 0x0000000000017941 */ /* 0x000fea0003800000 */
.L_x_14317:
[----:B------:R-:W-:-:S03]  /*3500*/  UMOV UR4, 0xffffffff ;  /* 0xffffffff00047882 */ /* 0x000fc60000000000 */
[----:B------:R-:W-:Y:S05]  /*3510*/  BRA.DIV UR4, `(.L_x_14325) ;  /* 0x000001ce040c7947 */ /* 0x000fea000b800000 */
[----:B-1----:R-:W1:Y:S04]  /*3520*/  SHFL.IDX PT, R85, R85, 0x1, 0x1c1f ;  /* 0x003c1f0055557f89 */ /* 0x002e6800000e0000 */
[----:B---3--:R3:W0:Y:S02]  /*3530*/  SHFL.IDX PT, R14, R84, 0x1, 0x1c1f ;  /* 0x003c1f00540e7f89 */ /* 0x00862400000e0000 */
.L_x_14634:
[----:B------:R-:W-:Y:S05]  /*3540*/  @P4 BRA `(.L_x_14326) ;  /* 0x0000002000144947 */ /* 0x000fea0003800000 */
[----:B------:R-:W-:Y:S04]  /*3550*/  BSSY B1, `(.L_x_14327) ;  /* 0x0000033000017945 */ /* 0x000fe80003800000 */
[----:B------:R-:W-:Y:S05]  /*3560*/  @P1 BRA `(.L_x_14328) ;  /* 0x0000000000c41947 */ /* 0x000fea0003800000 */
[----:B--2-4-:R2:W4:Y:S01]  /*3570*/  LDS.128 R8, [R72+0x11000] ;  /* 0x0110000048087984 */ /* 0x0145220000000c00 */
[C---:B0-----:R-:W-:Y:S01]  /*3580*/  LEA R12, P3, R16.reuse, R14, 0x1 ;  /* 0x0000000e100c7211 */ /* 0x041fe200078608ff */
[----:B------:R-:W-:Y:S03]  /*3590*/  BSSY B2, `(.L_x_14329) ;  /* 0x000002d000027945 */ /* 0x000fe60003800000 */
[----:B-1----:R-:W-:Y:S02]  /*35a0*/  LEA.HI.X R13, R16, R85, R17, 0x1, P3 ;  /* 0x00000055100d7211 */ /* 0x002fe400018f0c11 */
[----:B------:R-:W-:-:S13]  /*35b0*/  ISETP.GE.AND P3, PT, R152, R80, PT ;  /* 0x000000509800720c */ /* 0x000fda0003f66270 */
[----:B--2---:R-:W-:Y:S05]  /*35c0*/  @P3 BRA `(.L_x_14330) ;  /* 0x0000000000a43947 */ /* 0x004fea0003800000 */
        /* <DEDUP_REMOVED lines=41> */
.L_x_14330:
[----:B------:R-:W-:Y:S05]  /*3860*/  BSYNC B2 ;  /* 0x0000000000027941 */ /* 0x000fea0003800000 */
.L_x_14329:
[----:B----4-:R0:W-:Y:S02]  /*3870*/  ST.E.128 desc[UR42][R12.64], R8 ;  /* 0x000000080c007985 */ /* 0x0101e4000c101d2a */
.L_x_14328:
[----:B------:R-:W-:Y:S05]  /*3880*/  BSYNC B1 ;  /* 0x0000000000017941 */ /* 0x000fea0003800000 */
.L_x_14327:
[----:B------:R-:W-:Y:S05]  /*3890*/  @P2 BRA `(.L_x_14326) ;  /* 0x0000001c00402947 */ /* 0x000fea0003800000 */
[----:B0-2-4-:R-:W1:Y:S04]  /*38a0*/  LDL R8, [R1+0x4] ;  /* 0x0000040001087983 */ /* 0x015e680000100800 */
[----:B------:R-:W2:Y:S01]  /*38b0*/  LDL R15, [R1+0xc] ;  /* 0x00000c00010f7983 */ /* 0x000ea20000100800 */
[C---:B------:R-:W-:Y:S01]  /*38c0*/  LEA R12, P3, R18.reuse, R14, 0x1 ;  /* 0x0000000e120c7211 */ /* 0x040fe200078608ff */
[----:B------:R-:W-:Y:S03]  /*38d0*/  BSSY B1, `(.L_x_14331) ;  /* 0x000002e000017945 */ /* 0x000fe60003800000 */
[----:B-1----:R-:W-:Y:S02]  /*38e0*/  LEA.HI.X R13, R18, R85, R8, 0x1, P3 ;  /* 0x00000055120d7211 */ /* 0x002fe400018f0c08 */
[----:B------:R0:W1:Y:S01]  /*38f0*/  LDS.128 R8, [R71+0x11000] ;  /* 0x0110000047087984 */ /* 0x0000620000000c00 */
[----:B--2---:R-:W-:-:S13]  /*3900*/  ISETP.GE.AND P3, PT, R15, R80, PT ;  /* 0x000000500f00720c */ /* 0x004fda0003f66270 */
[----:B0-----:R-:W-:Y:S05]  /*3910*/  @P3 BRA `(.L_x_14332) ;  /* 0x0000000000a43947 */ /* 0x001fea0003800000 */
[--C-:B------:R-:W-:Y:S01]  /*3920*/  SHF.R.U64 R32, R32, 0x10, R33.reuse ;  /* 0x0000001020207819 */ /* 0x100fe20000001221 */
[--C-:B-1----:R-:W-:Y:S01]  /*3930*/  HADD2.F32 R15, -RZ, R11.reuse.H1_H1 ;  /* 0x3000000bff0f7230 */ /* 0x102fe20000004100 */
[----:B------:R-:W-:Y:S01]  /*3940*/  SHF.R.U32.HI R37, RZ, 0x10, R33 ;  /* 0x00000010ff257819 */ /* 0x000fe20000011621 */
[----:B------:R-:W-:Y:S01]  /*3950*/  HADD2.F32 R11, -RZ, R11.H0_H0 ;  /* 0x2000000bff0b7230 */ /* 0x000fe20000004100 */
[--C-:B------:R-:W-:Y:S01]  /*3960*/  SHF.R.U64 R33, R34, 0x10, R35.reuse ;  /* 0x0000001022217819 */ /* 0x100fe20000001223 */
[----:B------:R-:W-:Y:S01]  /*3970*/  HADD2.F32 R32, -RZ, R32.H0_H0 ;  /* 0x20000020ff207230 */ /* 0x000fe20000004100 */
[----:B------:R-:W-:Y:S01]  /*3980*/  MOV R14, R10 ;  /* 0x0000000a000e7202 */ /* 0x000fe20000000f00 */
[----:B------:R-:W-:Y:S01]  /*3990*/  HADD2.F32 R10, -RZ, R9.H1_H1 ;  /* 0x30000009ff0a7230 */ /* 0x000fe20000004100 */
[----:B------:R-:W-:Y:S01]  /*39a0*/  SHF.R.U32.HI R36, RZ, 0x10, R35 ;  /* 0x00000010ff247819 */ /* 0x000fe20000011623 */
[----:B------:R-:W-:Y:S02]  /*39b0*/  HADD2.F32 R33, -RZ, R33.H0_H0 ;  /* 0x20000021ff217230 */ /* 0x000fe40000004100 */
[----:B------:R-:W-:-:S02]  /*39c0*/  HADD2.F32 R9, -RZ, R9.H0_H0 ;  /* 0x20000009ff097230 */ /* 0x000fc40000004100 */
[----:B------:R-:W-:Y:S02]  /*39d0*/  HADD2.F32 R36, -RZ, R36.H0_H0 ;  /* 0x20000024ff247230 */ /* 0x000fe40000004100 */
[CC--:B------:R-:W-:Y:S01]  /*39e0*/  FMUL.FTZ R38, R10.reuse, R33.reuse ;  /* 0x000000210a267220 */ /* 0x0c0fe20000410000 */
[----:B------:R-:W-:Y:S02]  /*39f0*/  HADD2.F32 R34, -RZ, R37.H0_H0 ;  /* 0x20000025ff227230 */ /* 0x000fe40000004100 */
[C---:B------:R-:W-:Y:S01]  /*3a00*/  FMUL.FTZ R33, R9.reuse, R33 ;  /* 0x0000002109217220 */ /* 0x040fe20000410000 */
[----:B------:R-:W-:Y:S01]  /*3a10*/  FFMA.FTZ R38, R9, R32, -R38 ;  /* 0x0000002009267223 */ /* 0x000fe20000010826 */
[----:B------:R-:W-:Y:S02]  /*3a20*/  FMUL.FTZ R40, R15, R36 ;  /* 0x000000240f287220 */ /* 0x000fe40000410000 */
[----:B------:R-:W-:Y:S01]  /*3a30*/  FFMA.FTZ R35, R10, R32, R33 ;  /* 0x000000200a237223 */ /* 0x000fe20000010021 */
        /* <DEDUP_REMOVED lines=23> */
.L_x_14332:
[----:B------:R-:W-:Y:S05]  /*3bb0*/  BSYNC B1 ;  /* 0x0000000000017941 */ /* 0x000fea0003800000 */
.L_x_14331:
[----:B-1----:R0:W-:Y:S01]  /*3bc0*/  ST.E.128 desc[UR42][R12.64], R8 ;  /* 0x000000080c007985 */ /* 0x0021e2000c101d2a */
[----:B------:R-:W-:Y:S05]  /*3bd0*/  BRA `(.L_x_14326) ;  /* 0x0000001800707947 */ /* 0x000fea0003800000 */
.L_x_14308:
[C---:B------:R-:W-:Y:S01]  /*3be0*/  ISETP.GE.AND P3, PT, R157.reuse, R77, PT ;  /* 0x0000004d9d00720c */ /* 0x040fe20003f66270 */
[----:B------:R-:W-:Y:S01]  /*3bf0*/  VIADD R40, R157, 0x60 ;  /* 0x000000609d287836 */ /* 0x000fe20000000000 */
[----:B------:R-:W-:Y:S02]  /*3c00*/  CS2R R34, SRZ ;  /* 0x0000000000227805 */ /* 0x000fe4000001ff00 */
[----:B------:R-:W-:Y:S02]  /*3c10*/  CS2R R38, SRZ ;  /* 0x0000000000267805 */ /* 0x000fe4000001ff00 */
[----:B------:R-:W-:Y:S02]  /*3c20*/  ISETP.GE.OR P3, PT, R16, R80, P3 ;  /* 0x000000501000720c */ /* 0x000fe40001f66670 */
[----:B------:R-:W-:-:S11]  /*3c30*/  CS2R R36, SRZ ;  /* 0x0000000000247805 */ /* 0x000fd6000001ff00 */
[----:B------:R-:W0:Y:S01]  /*3c40*/  @!P3 LDC.64 R12, c[0x0][0x3e8] ;  /* 0x0000fa00ff0cbb82 */ /* 0x000e220000000a00 */
[----:B------:R-:W-:-:S05]  /*3c50*/  @!P3 IADD3 R14, P4, R50, R10, RZ ;  /* 0x0000000a320eb210 */ /* 0x000fca0007f9e0ff */
[----:B------:R-:W-:Y:S01]  /*3c60*/  @!P3 IMAD.X R15, R70, 0x1, R21, P4 ;  /* 0x00000001460fb824 */ /* 0x000fe200020e0615 */
        /* <DEDUP_REMOVED lines=21> */
[----:B------:R-:W-:Y:S01]  /*3dc0*/  ULDC.64 UR4, c[0x0][0x3e8] ;  /* 0x0000fa0000047ab9 */ /* 0x000fe20000000a00 */
[----:B------:R-:W-:Y:S02]  /*3dd0*/  IMAD.MOV.U32 R9, RZ, RZ, R79 ;  /* 0x000000ffff097224 */ /* 0x000fe400078e004f */
        /* <DEDUP_REMOVED lines=16> */
.L_x_14334:
[----:B------:R-:W-:Y:S05]  /*3ee0*/  BSYNC B1 ;  /* 0x0000000000017941 */ /* 0x000fea0003800000 */
.L_x_14333:
[----:B-----5:R-:W-:Y:S01]  /*3ef0*/  IMAD.MOV.U32 R8, RZ, RZ, R42 ;  /* 0x000000ffff087224 */ /* 0x020fe200078e002a */
[----:B------:R-:W-:Y:S01]  /*3f00*/  MOV R10, R40 ;  /* 0x00000028000a7202 */ /* 0x000fe20000000f00 */
[----:B------:R-:W-:Y:S01]  /*3f10*/  IMAD.MOV.U32 R9, RZ, RZ, R43 ;  /* 0x000000ffff097224 */ /* 0x000fe200078e002b */
        /* <DEDUP_REMOVED lines=25> */
[----:B------:R-:W-:Y:S02]  /*40b0*/  PRMT R94, R94, 0x5410, R8 ;  /* 0x000054105e5e7816 */ /* 0x000fe40000000008 */
[----:B------:R-:W-:-:S02]  /*40c0*/  PRMT R97, R97, 0x5410, R9 ;  /* 0x0000541061617816 */ /* 0x000fc40000000009 */
[----:B------:R-:W-:Y:S02]  /*40d0*/  PRMT R95, R10, 0x7610, R95 ;  /* 0x000076100a5f7816 */ /* 0x000fe4000000005f */
[----:B------:R-:W-:Y:S01]  /*40e0*/  PRMT R100, R11, 0x7610, R100 ;  /* 0x000076100b647816 */ /* 0x000fe20000000064 */
[----:B------:R-:W-:Y:S06]  /*40f0*/  @!P5 BRA `(.L_x_14335) ;  /* 0x000000000004d947 */ /* 0x000fec0003800000 */
[----:B------:R-:W-:Y:S01]  /*4100*/  BPT.TRAP 0x1 ;  /* 0x000000040000795c */ /* 0x000fe20000300000 */
.L_x_14335:
[----:B------:R-:W2:Y:S01]  /*4110*/  LDL R8, [R1+0x8] ;  /* 0x0000080001087983 */ /* 0x000ea20000100800 */
[----:B------:R-:W-:Y:S01]  /*4120*/  IMAD R70, R22, 0x8, R2 ;  /* 0x0000000816467824 */ /* 0x000fe200078e0202 */
[----:B------:R-:W1:Y:S01]  /*4130*/  LDC R87, c[0x0][0x2f4] ;  /* 0x0000bd00ff577b82 */ /* 0x000e620000000800 */
[----:B------:R-:W-:Y:S01]  /*4140*/  BSSY B1, `(.L_x_14336) ;  /* 0x0000004000017945 */ /* 0x000fe20003800000 */
[----:B--2---:R-:W-:-:S04]  /*4150*/  SHF.L.U32 R79, R8, 0x1f, RZ ;  /* 0x0000001f084f7819 */ /* 0x004fc800000006ff */
[----:B------:R-:W2:Y:S02]  /*4160*/  SYNCS.PHASECHK.TRANS64.TRYWAIT P4, [R70+URZ+0x16890], R79 ;  /* 0x0168904f460075a7 */ /* 0x000ea4000808017f */
[----:B-12---:R-:W-:Y:S05]  /*4170*/  @!P4 BRA `(.L_x_14337) ;  /* 0x000001c0003cc947 */ /* 0x006fea0003800000 */
.L_x_14635:
[----:B------:R-:W-:Y:S05]  /*4180*/  BSYNC B1 ;  /* 0x0000000000017941 */ /* 0x000fea0003800000 */
.L_x_14336:
[----:B------:R-:W-:Y:S01]  /*4190*/  UMOV UR4, 0xffffffff ;  /* 0xffffffff00047882 */ /* 0x000fe20000000000 */
[----:B------:R-:W-:Y:S02]  /*41a0*/  IMAD.IADD R89, R87, 0x1, -R58 ;  /* 0x0000000157597824 */ /* 0x000fe400078e0a3a */
[----:B------:R-:W-:Y:S05]  /*41b0*/  BRA.DIV UR4, `(.L_x_14338) ;  /* 0x000001c204407947 */ /* 0x000fea000b800000 */
[----:B------:R2:W3:Y:S04]  /*41c0*/  SHFL.IDX PT, R83, R85, RZ, 0x1c1f ;  /* 0x001c1fff55537589 */ /* 0x0004e800000e0000 */
[----:B------:R2:W4:Y:S02]  /*41d0*/  SHFL.IDX PT, R82, R84, RZ, 0x1c1f ;  /* 0x001c1fff54527589 */ /* 0x00052400000e0000 */
.L_x_14639:
[----:B------:R-:W-:Y:S01]  /*41e0*/  ISETP.GE.OR P4, PT, R157, R77, P1 ;  /* 0x0000004d9d00720c */ /* 0x000fe20000f86670 */
[----:B------:R-:W-:-:S12]  /*41f0*/  BSSY B1, `(.L_x_14339) ;  /* 0x0000071000017945 */ /* 0x000fd80003800000 */
[----:B------:R-:W-:Y:S05]  /*4200*/  @P4 BRA `(.L_x_14340) ;  /* 0x0000000400bc4947 */ /* 0x000fea0003800000 */
[----:B------:R-:W5:Y:S01]  /*4210*/  S2R R9, SR_TID.X ;  /* 0x0000000000097919 */ /* 0x000f620000002100 */
[----:B------:R-:W-:Y:S01]  /*4220*/  SEL R8, R58, R89, !P0 ;  /* 0x000000593a087207 */ /* 0x000fe20004000000 */
[----:B------:R-:W-:Y:S01]  /*4230*/  BSSY B2, `(.L_x_14341) ;  /* 0x0000068000027945 */ /* 0x000fe20003800000 */
[----:B----4-:R-:W-:-:S04]  /*4240*/  LEA R80, P4, R6, R82, 0x1 ;  /* 0x0000005206507211 */ /* 0x010fc800078808ff */
[----:B---3--:R-:W-:Y:S02]  /*4250*/  LEA.HI.X R81, R6, R83, R4, 0x1, P4 ;  /* 0x0000005306517211 */ /* 0x008fe400020f0c04 */
[----:B-----5:R-:W-:Y:S02]  /*4260*/  IADD3 R11, R9, -0x80, RZ ;  /* 0xffffff80090b7810 */ /* 0x020fe40007ffe0ff */
[----:B------:R-:W-:Y:S02]  /*4270*/  SHF.R.S32.HI R9, RZ, 0x1f, R8 ;  /* 0x0000001fff097819 */ /* 0x000fe40000011408 */
[----:B------:R-:W-:Y:S02]  /*4280*/  SHF.R.S32.HI R10, RZ, 0x1f, R11 ;  /* 0x0000001fff0a7819 */ /* 0x000fe4000001140b */
[----:B------:R-:W-:Y:S01]  /*4290*/  LEA.HI R8, R9, R8, RZ, 0x4 ;  /* 0x0000000809087211 */ /* 0x000fe200078f20ff */
[----:B------:R-:W-:Y:S01]  /*42a0*/  IMAD R9, R22, 0x2000, R3 ;  /* 0x0000200016097824 */ /* 0x000fe200078e0203 */
[----:B------:R-:W-:-:S02]  /*42b0*/  LEA.HI R10, R10, R11, RZ, 0x5 ;  /* 0x0000000b0a0a7211 */ /* 0x000fc400078f28ff */
[----:B------:R-:W-:Y:S01]  /*42c0*/  LEA.HI.SX32 R8, R8, R5, 0x1c ;  /* 0x0000000508087211 */ /* 0x000fe200078fe2ff */
[----:B------:R-:W-:Y:S01]  /*42d0*/  IMAD R9, R9, 0x2, R2 ;  /* 0x0000000209097824 */ /* 0x000fe200078e0202 */
[----:B------:R-:W-:-:S03]  /*42e0*/  SHF.R.S32.HI R10, RZ, 0x5, R10 ;  /* 0x00000005ff0a7819 */ /* 0x000fc6000001140a */
[----:B------:R-:W-:-:S05]  /*42f0*/  IMAD.SHL.U32 R86, R8, 0x8, RZ ;  /* 0x0000000808567824 */ /* 0x000fca00078e00ff */
[----:B------:R-:W-:-:S04]  /*4300*/  LOP3.LUT R8, R65, 0x38, R86, 0xf8, !PT ;  /* 0x0000003841087812 */ /* 0x000fc800078ef856 */
        /* <DEDUP_REMOVED lines=10> */
[----:B---3--:R-:W-:Y:S01]  /*43b0*/  IMAD.MOV.U32 R37, RZ, RZ, R13 ;  /* 0x000000ffff257224 */ /* 0x008fe200078e000d */
[--C-:B------:R-:W-:Y:S01]  /*43c0*/  SHF.R.U64 R32, R32, 0x10, R33.reuse ;  /* 0x0000001020207819 */ /* 0x100fe20000001221 */
[----:B------:R-:W-:Y:S01]  /*43d0*/  HADD2.F32 R99, -RZ, R99.H0_H0 ;  /* 0x20000063ff637230 */ /* 0x000fe20000004100 */
[----:B------:R-:W-:Y:S01]  /*43e0*/  SHF.R.U32.HI R96, RZ, 0x10, R33 ;  /* 0x00000010ff607819 */ /* 0x000fe20000011621 */
[----:B------:R-:W-:Y:S01]  /*43f0*/  HADD2.F32 R101, -RZ, R101.H0_H0 ;  /* 0x20000065ff657230 */ /* 0x000fe20000004100 */
[----:B------:R-:W-:Y:S01]  /*4400*/  SHF.R.U64 R33, R34, 0x10, R35 ;  /* 0x0000001022217819 */ /* 0x000fe20000001223 */
[--C-:B------:R-:W-:Y:S01]  /*4410*/  HADD2.F32 R98, -RZ, R37.reuse.H0_H0 ;  /* 0x20000025ff627230 */ /* 0x100fe20000004100 */
[----:B0-----:R-:W-:Y:S01]  /*4420*/  MOV R13, R11 ;  /* 0x0000000b000d7202 */ /* 0x001fe20000000f00 */
[----:B------:R-:W-:Y:S01]  /*4430*/  HADD2.F32 R37, -RZ, R37.H1_H1 ;  /* 0x30000025ff257230 */ /* 0x000fe20000004100 */
[----:B------:R-:W-:Y:S01]  /*4440*/  SHF.R.U64 R34, R38, 0x10, R39 ;  /* 0x0000001026227819 */ /* 0x000fe20000001227 */
[----:B------:R-:W-:-:S02]  /*4450*/  HADD2.F32 R11, -RZ, R9.H0_H0 ;  /* 0x20000009ff0b7230 */ /* 0x000fc40000004100 */
[-C--:B------:R-:W-:Y:S01]  /*4460*/  FMUL.FTZ R102, R98, R100.reuse ;  /* 0x0000006462667220 */ /* 0x080fe20000410000 */
[----:B------:R-:W-:Y:S02]  /*4470*/  HADD2.F32 R38, -RZ, R9.H1_H1 ;  /* 0x30000009ff267230 */ /* 0x000fe40000004100 */
[-C--:B------:R-:W-:Y:S01]  /*4480*/  FMUL.FTZ R105, R37, R101.reuse ;  /* 0x0000006525697220 */ /* 0x080fe20000410000 */
[----:B------:R-:W-:Y:S02]  /*4490*/  HADD2.F32 R96, -RZ, R96.H0_H0 ;  /* 0x20000060ff607230 */ /* 0x000fe40000004100 */
[C---:B------:R-:W-:Y:S01]  /*44a0*/  FMUL.FTZ R103, R11.reuse, R100 ;  /* 0x000000640b677220 */ /* 0x040fe20000410000 */
[----:B------:R-:W-:Y:S01]  /*44b0*/  SHF.R.U32.HI R39, RZ, 0x10, R39 ;  /* 0x00000010ff277819 */ /* 0x000fe20000011627 */
[C---:B------:R-:W-:Y:S01]  /*44c0*/  FMUL.FTZ R100, R38.reuse, R101 ;  /* 0x0000006526647220 */ /* 0x040fe20000410000 */
[----:B------:R-:W-:Y:S01]  /*44d0*/  FFMA.FTZ R9, R11, R99, -R102 ;  /* 0x000000630b097223 */ /* 0x000fe20000010866 */
[----:B------:R-:W-:Y:S01]  /*44e0*/  FFMA.FTZ R38, R38, R96, -R105 ;  /* 0x0000006026267223 */ /* 0x000fe20000010869 */
[----:B------:R-:W-:-:S02]  /*44f0*/  HADD2.F32 R104, -RZ, R97.H1_H1 ;  /* 0x30000061ff687230 */ /* 0x000fc40000004100 */
[----:B------:R-:W-:Y:S01]  /*4500*/  FFMA.FTZ R96, R37, R96, R100 ;  /* 0x0000006025607223 */ /* 0x000fe20000010064 */
[--C-:B------:R-:W-:Y:S01]  /*4510*/  HADD2.F32 R37, -RZ, R15.reuse.H0_H0 ;  /* 0x2000000fff257230 */ /* 0x100fe20000004100 */
[----:B------:R-:W-:Y:S01]  /*4520*/  SHF.R.U32.HI R35, RZ, 0x10, R35 ;  /* 0x00000010ff237819 */ /* 0x000fe20000011623 */
[----:B------:R-:W-:Y:S02]  /*4530*/  HADD2.F32 R100, -RZ, R15.H1_H1 ;  /* 0x3000000fff647230 */ /* 0x000fe40000004100 */
[----:B------:R-:W-:Y:S01]  /*4540*/  FFMA.FTZ R11, R98, R99, R103 ;  /* 0x00000063620b7223 */ /* 0x000fe20000010067 */
[----:B------:R-:W-:Y:S02]  /*4550*/  HADD2.F32 R15, -RZ, R13.H0_H0 ;  /* 0x2000000dff0f7230 */ /* 0x000fe40000004100 */
[----:B------:R-:W-:Y:S01]  /*4560*/  FMUL.FTZ R106, R37, R104 ;  /* 0x00000068256a7220 */ /* 0x000fe20000410000 */
[----:B------:R-:W-:Y:S01]  /*4570*/  HADD2.F32 R39, -RZ, R39.H0_H0 ;  /* 0x20000027ff277230 */ /* 0x000fe20000004100 */
[----:B------:R-:W-:Y:S01]  /*4580*/  F2FP.F16.F32.PACK_AB R9, R38, R9 ;  /* 0x000000092609723e */ /* 0x000fe200000000ff */
[----:B------:R-:W-:-:S02]  /*4590*/  HADD2.F32 R98, -RZ, R13.H1_H1 ;  /* 0x3000000dff627230 */ /* 0x000fc40000004100 */
[C---:B------:R-:W-:Y:S01]  /*45a0*/  FMUL.FTZ R104, R15.reuse, R104 ;  /* 0x000000680f687220 */ /* 0x040fe20000410000 */
[----:B------:R-:W-:Y:S02]  /*45b0*/  HADD2.F32 R102, -RZ, R97.H0_H0 ;  /* 0x20000061ff667230 */ /* 0x000fe40000004100 */
[-C--:B------:R-:W-:Y:S01]  /*45c0*/  FMUL.FTZ R97, R100, R39.reuse ;  /* 0x0000002764617220 */ /* 0x080fe20000410000 */
[----:B------:R-:W-:Y:S02]  /*45d0*/  HADD2.F32 R35, -RZ, R35.H0_H0 ;  /* 0x20000023ff237230 */ /* 0x000fe40000004100 */
[C---:B------:R-:W-:Y:S01]  /*45e0*/  FMUL.FTZ R39, R98.reuse, R39 ;  /* 0x0000002762277220 */ /* 0x040fe20000410000 */
[----:B------:R-:W-:Y:S02]  /*45f0*/  HADD2.F32 R32, -RZ, R32.H0_H0 ;  /* 0x20000020ff207230 */ /* 0x000fe40000004100 */
        /* <DEDUP_REMOVED lines=9> */
[----:B------:R-:W-:Y:S01]  /*4690*/  HADD2.F32 R37, -RZ, R12.H0_H0 ;  /* 0x2000000cff257230 */ /* 0x000fe20000004100 */
[----:B------:R-:W-:Y:S01]  /*46a0*/  F2FP.F16.F32.PACK_AB R15, R100, R15 ;  /* 0x0000000f640f723e */ /* 0x000fe200000000ff */
[--C-:B------:R-:W-:Y:S02]  /*46b0*/  HADD2.F32 R35, -RZ, R8.reuse.H0_H0 ;  /* 0x20000008ff237230 */ /* 0x100fe40000004100 */
[----:B------:R-:W-:Y:S02]  /*46c0*/  HADD2.F32 R36, -RZ, R8.H1_H1 ;  /* 0x30000008ff247230 */ /* 0x000fe40000004100 */
[----:B------:R-:W-:Y:S01]  /*46d0*/  FMUL.FTZ R8, R37, R104 ;  /* 0x0000006825087220 */ /* 0x000fe20000410000 */
[----:B------:R-:W-:-:S02]  /*46e0*/  HADD2.F32 R39, -RZ, R12.H1_H1 ;  /* 0x3000000cff277230 */ /* 0x000fc40000004100 */
[C---:B------:R-:W-:Y:S01]  /*46f0*/  FMUL.FTZ R12, R35.reuse, R104 ;  /* 0x00000068230c7220 */ /* 0x040fe20000410000 */
[----:B------:R-:W-:Y:S02]  /*4700*/  HADD2.F32 R33, -RZ, R33.H0_H0 ;  /* 0x20000021ff217230 */ /* 0x000fe40000004100 */
[CC--:B------:R-:W-:Y:S01]  /*4710*/  FMUL.FTZ R104, R36.reuse, R95.reuse ;  /* 0x0000005f24687220 */ /* 0x0c0fe20000410000 */
[-C--:B------:R-:W-:Y:S01]  /*4720*/  FFMA.FTZ R8, R35, R102.reuse, -R8 ;  /* 0x0000006623087223 */ /* 0x080fe20000010808 */
[----:B------:R-:W-:Y:S01]  /*4730*/  FMUL.FTZ R97, R39, R95 ;  /* 0x0000005f27617220 */ /* 0x000fe20000410000 */
[----:B------:R-:W-:Y:S01]  /*4740*/  FFMA.FTZ R12, R37, R102, R12 ;  /* 0x00000066250c7223 */ /* 0x000fe2000001000c */
[-C--:B------:R-:W-:Y:S01]  /*4750*/  FFMA.FTZ R95, R39, R32.reuse, R104 ;  /* 0x00000020275f7223 */ /* 0x080fe20000010068 */
[----:B------:R-:W-:Y:S02]  /*4760*/  HADD2.F32 R39, -RZ, R34.H0_H0 ;  /* 0x20000022ff277230 */ /* 0x000fe40000004100 */
[----:B------:R-:W-:Y:S01]  /*4770*/  FFMA.FTZ R97, R36, R32, -R97 ;  /* 0x0000002024617223 */ /* 0x000fe20000010861 */
[----:B------:R-:W-:-:S02]  /*4780*/  HADD2.F32 R34, -RZ, R14.H0_H0 ;  /* 0x2000000eff227230 */ /* 0x000fc40000004100 */
[----:B------:R-:W-:Y:S01]  /*4790*/  HADD2.F32 R37, -RZ, R94.H1_H1 ;  /* 0x3000005eff257230 */ /* 0x000fe20000004100 */
        /* <DEDUP_REMOVED lines=9> */
[----:B------:R-:W-:Y:S02]  /*4830*/  IMAD.MOV.U32 R11, RZ, RZ, R98 ;  /* 0x000000ffff0b7224 */ /* 0x000fe400078e0062 */
[----:B------:R-:W-:Y:S01]  /*4840*/  FMUL.FTZ R39, R10, R39 ;  /* 0x000000270a277220 */ /* 0x000fe20000410000 */
[-C--:B------:R-:W-:Y:S01]  /*4850*/  FFMA.FTZ R99, R32, R35.reuse, -R99 ;  /* 0x0000002320637223 */ /* 0x080fe20000010863 */
[----:B------:R-:W-:Y:S01]  /*4860*/  FFMA.FTZ R37, R34, R35, R37 ;  /* 0x0000002322257223 */ /* 0x000fe20000010025 */
[-C--:B------:R-:W-:Y:S01]  /*4870*/  FFMA.FTZ R10, R10, R33.reuse, -R101 ;  /* 0x000000210a0a7223 */ /* 0x080fe20000010865 */
[----:B------:R-:W-:-:S04]  /*4880*/  FFMA.FTZ R14, R14, R33, R39 ;  /* 0x000000210e0e7223 */ /* 0x000fc80000010027 */
[----:B------:R-:W-:Y:S02]  /*4890*/  F2FP.F16.F32.PACK_AB R10, R10, R99 ;  /* 0x000000630a0a723e */ /* 0x000fe400000000ff */
[----:B------:R-:W-:-:S07]  /*48a0*/  F2FP.F16.F32.PACK_AB R14, R14, R37 ;  /* 0x000000250e0e723e */ /* 0x000fce00000000ff */
.L_x_14342:
[----:B------:R-:W-:Y:S05]  /*48b0*/  BSYNC B2 ;  /* 0x0000000000027941 */ /* 0x000fea0003800000 */
.L_x_14341:
[----:B------:R-:W-:Y:S01]  /*48c0*/  ISETP.GE.AND P4, PT, R86, R87, PT ;  /* 0x000000575600720c */ /* 0x000fe20003f86270 */
[----:B0-----:R0:W-:-:S12]  /*48d0*/  ST.E.128 desc[UR42][R80.64], R8 ;  /* 0x0000000850007985 */ /* 0x0011d8000c101d2a */
[----:B------:R-:W-:-:S05]  /*48e0*/  @!P4 IMAD.WIDE R82, R86, 0x2, R82 ;  /* 0x000000025652c825 */ /* 0x000fca00078e0252 */
[----:B---3--:R0:W-:Y:S02]  /*48f0*/  @!P4 ST.E.128 desc[UR42][R82.64], R12 ;  /* 0x0000000c5200c985 */ /* 0x0081e4000c101d2a */
.L_x_14340:
[----:B------:R-:W-:Y:S05]  /*4900*/  BSYNC B1 ;  /* 0x0000000000017941 */ /* 0x000fea0003800000 */
.L_x_14339:
[----:B------:R-:W-:-:S03]  /*4910*/  UMOV UR4, 0xffffffff ;  /* 0xffffffff00047882 */ /* 0x000fc60000000000 */
[----:B------:R-:W-:Y:S05]  /*4920*/  BRA.DIV UR4, `(.L_x_14343) ;  /* 0x000001ba04b07947 */ /* 0x000fea000b800000 */
[----:B--2---:R-:W2:Y:S04]  /*4930*/  SHFL.IDX PT, R85, R85, 0x1, 0x1c1f ;  /* 0x003c1f0055557f89 */ /* 0x004ea800000e0000 */
[----:B------:R-:W0:Y:S02]  /*4940*/  SHFL.IDX PT, R84, R84, 0x1, 0x1c1f ;  /* 0x003c1f0054547f89 */ /* 0x000e2400000e0000 */
.L_x_14643:
[----:B0-----:R-:W-:-:S05]  /*4950*/  VIADD R8, R157, 0x60 ;  /* 0x000000609d087836 */ /* 0x001fca0000000000 */
[----:B------:R-:W-:-:S13]  /*4960*/  ISETP.GE.OR P4, PT, R8, R77, P1 ;  /* 0x0000004d0800720c */ /* 0x000fda0000f86670 */
[----:B------:R-:W-:Y:S05]  /*4970*/  @P4 BRA `(.L_x_14326) ;  /* 0x0000000c00084947 */ /* 0x000fea0003800000 */
[----:B------:R-:W5:Y:S01]  /*4980*/  LDL R9, [R1+0x44] ;  /* 0x0000440001097983 */ /* 0x000f620000100800 */
[----:B------:R-:W-:Y:S01]  /*4990*/  SEL R89, R58, R89, !P0 ;  /* 0x000000593a597207 */ /* 0x000fe20004000000 */
[C---:B------:R-:W-:Y:S01]  /*49a0*/  VIADD R10, R157.reuse, 0x60 ;  /* 0x000000609d0a7836 */ /* 0x040fe20000000000 */
[----:B------:R-:W-:Y:S01]  /*49b0*/  LEA R32, P4, R6, R84, 0x1 ;  /* 0x0000005406207211 */ /* 0x000fe200078808ff */
[----:B------:R-:W-:Y:S01]  /*49c0*/  VIADD R11, R157, 0x60 ;  /* 0x000000609d0b7836 */ /* 0x000fe20000000000 */
[----:B------:R-:W-:Y:S01]  /*49d0*/  SHF.R.S32.HI R8, RZ, 0x1f, R89 ;  /* 0x0000001fff087819 */ /* 0x000fe20000011459 */
[----:B------:R-:W-:Y:S01]  /*49e0*/  IMAD.SHL.U32 R10, R10, 0x40, RZ ;  /* 0x000000400a0a7824 */ /* 0x000fe200078e00ff */
[----:B------:R-:W-:Y:S01]  /*49f0*/  BSSY B1, `(.L_x_14344) ;  /* 0x000006a000017945 */ /* 0x000fe20003800000 */
[----:B------:R-:W-:Y:S01]  /*4a00*/  IMAD.SHL.U32 R11, R11, 0x40, RZ ;  /* 0x000000400b0b7824 */ /* 0x000fe200078e00ff */
[----:B------:R-:W-:Y:S02]  /*4a10*/  LEA.HI R8, R8, R89, RZ, 0x4 ;  /* 0x0000005908087211 */ /* 0x000fe400078f20ff */
[----:B------:R-:W-:-:S02]  /*4a20*/  LOP3.LUT R10, R10, 0x1c0, RZ, 0xc0, !PT ;  /* 0x000001c00a0a7812 */ /* 0x000fc400078ec0ff */
[----:B------:R-:W-:Y:S02]  /*4a30*/  LEA.HI.SX32 R8, R8, R5, 0x1c ;  /* 0x0000000508087211 */ /* 0x000fe400078fe2ff */
[----:B------:R-:W-:Y:S02]  /*4a40*/  LOP3.LUT R11, R11, 0x1c0, RZ, 0xc0, !PT ;  /* 0x000001c00b0b7812 */ /* 0x000fe400078ec0ff */
[----:B------:R-:W-:Y:S01]  /*4a50*/  SHF.R.U32.HI R10, RZ, 0x3, R10 ;  /* 0x00000003ff0a7819 */ /* 0x000fe2000001160a */
[----:B------:R-:W-:Y:S01]  /*4a60*/  IMAD.SHL.U32 R34, R8, 0x8, RZ ;  /* 0x0000000808227824 */ /* 0x000fe200078e00ff */
[----:B--2---:R-:W-:-:S04]  /*4a70*/  LEA.HI.X R33, R6, R85, R4, 0x1, P4 ;  /* 0x0000005506217211 */ /* 0x004fc800020f0c04 */
[----:B------:R-:W-:-:S04]  /*4a80*/  LOP3.LUT R8, R11, 0x38, R34, 0xf8, !PT ;  /* 0x000000380b087812 */ /* 0x000fc800078ef822 */
[----:B------:R-:W-:-:S04]  /*4a90*/  LOP3.LUT R8, R8, R10, RZ, 0x3c, !PT ;  /* 0x0000000a08087212 */ /* 0x000fc800078e3cff */
[----:B-----5:R-:W-:Y:S01]  /*4aa0*/  IADD3 R11, R9, R8, RZ ;  /* 0x00000008090b7210 */ /* 0x020fe20007ffe0ff */
[----:B------:R-:W-:-:S04]  /*4ab0*/  IMAD R9, R22, 0x2000, R0 ;  /* 0x0000200016097824 */ /* 0x000fc800078e0200 */
[----:B------:R-:W-:Y:S02]  /*4ac0*/  IMAD R11, R22, 0x2000, R11 ;  /* 0x00002000160b7824 */ /* 0x000fe400078e020b */
[--C-:B------:R-:W-:Y:S02]  /*4ad0*/  IMAD R9, R9, 0x2, R2.reuse ;  /* 0x0000000209097824 */ /* 0x100fe400078e0202 */
[----:B------:R-:W-:-:S04]  /*4ae0*/  IMAD R12, R11, 0x2, R2 ;  /* 0x000000020b0c7824 */ /* 0x000fc800078e0202 */
[----:B------:R-:W0:Y:S04]  /*4af0*/  LDS.128 R8, [R9+0xe400] ;  /* 0x00e4000009087984 */ /* 0x000e280000000c00 */
[----:B------:R-:W2:Y:S01]  /*4b00*/  LDS.128 R12, [R12+0xe400] ;  /* 0x00e400000c0c7984 */ /* 0x000ea20000000c00 */
[----:B------:R-:W-:Y:S05]  /*4b10*/  @P3 BRA `(.L_x_14345) ;  /* 0x00000004005c3947 */ /* 0x000fea0003800000 */
[----:B0-----:R-:W-:Y:S01]  /*4b20*/  IMAD.MOV.U32 R39, RZ, RZ, R8 ;  /* 0x000000ffff277224 */ /* 0x001fe200078e0008 */
[----:B------:R-:W-:Y:S01]  /*4b30*/  SHF.R.U64 R38, R44, 0x10, R45 ;  /* 0x000000102c267819 */ /* 0x000fe2000000122d */
[----:B--2---:R-:W-:Y:S01]  /*4b40*/  IMAD.MOV.U32 R8, RZ, RZ, R13 ;  /* 0x000000ffff087224 */ /* 0x004fe200078e000d */
[----:B------:R-:W-:Y:S01]  /*4b50*/  SHF.R.U32.HI R44, RZ, 0x10, R45 ;  /* 0x00000010ff2c7819 */ /* 0x000fe2000001162d */
[----:B------:R-:W-:Y:S01]  /*4b60*/  HADD2.F32 R45, -RZ, R92.H0_H0 ;  /* 0x2000005cff2d7230 */ /* 0x000fe20000004100 */
[--C-:B------:R-:W-:Y:S01]  /*4b70*/  SHF.R.U64 R36, R40, 0x10, R41.reuse ;  /* 0x0000001028247819 */ /* 0x100fe20000001229 */
[----:B------:R-:W-:Y:S01]  /*4b80*/  IMAD.MOV.U32 R40, RZ, RZ, R12 ;  /* 0x000000ffff287224 */ /* 0x000fe200078e000c */
[----:B------:R-:W-:Y:S01]  /*4b90*/  SHF.R.U32.HI R81, RZ, 0x10, R41 ;  /* 0x00000010ff517819 */ /* 0x000fe20000011629 */
[----:B------:R-:W-:Y:S01]  /*4ba0*/  IMAD.MOV.U32 R41, RZ, RZ, R15 ;  /* 0x000000ffff297224 */ /* 0x000fe200078e000f */
[--C-:B------:R-:W-:Y:S01]  /*4bb0*/  SHF.R.U64 R35, R42, 0x10, R43.reuse ;  /* 0x000000102a237819 */ /* 0x100fe2000000122b */
[--C-:B------:R-:W-:Y:S01]  /*4bc0*/  HADD2.F32 R12, -RZ, R8.reuse.H0_H0 ;  /* 0x20000008ff0c7230 */ /* 0x100fe20000004100 */
        /* <DEDUP_REMOVED lines=8> */
[----:B------:R-:W-:Y:S02]  /*4c50*/  HADD2.F32 R44, -RZ, R44.H0_H0 ;  /* 0x2000002cff2c7230 */ /* 0x000fe40000004100 */
        /* <DEDUP_REMOVED lines=14> */
[----:B------:R-:W-:Y:S02]  /*4d40*/  HADD2.F32 R43, -RZ, R90.H1_H1 ;  /* 0x3000005aff2b7230 */ /* 0x000fe40000004100 */
[--C-:B------:R-:W-:Y:S02]  /*4d50*/  HADD2.F32 R15, -RZ, R13.reuse.H0_H0 ;  /* 0x2000000dff0f7230 */ /* 0x100fe40000004100 */
[----:B----4-:R-:W-:Y:S01]  /*4d60*/  FMUL.FTZ R82, R41, R46 ;  /* 0x0000002e29527220 */ /* 0x010fe20000410000 */
[----:B------:R-:W-:Y:S02]  /*4d70*/  HADD2.F32 R44, -RZ, R80.H0_H0 ;  /* 0x20000050ff2c7230 */ /* 0x000fe40000004100 */
[----:B------:R-:W-:Y:S01]  /*4d80*/  FMUL.FTZ R80, R42, R45 ;  /* 0x0000002d2a507220 */ /* 0x000fe20000410000 */
[----:B------:R-:W-:-:S02]  /*4d90*/  HADD2.F32 R13, -RZ, R13.H1_H1 ;  /* 0x3000000dff0d7230 */ /* 0x000fc40000004100 */
[C---:B------:R-:W-:Y:S01]  /*4da0*/  FMUL.FTZ R45, R15.reuse, R45 ;  /* 0x0000002d0f2d7220 */ /* 0x040fe20000410000 */
[----:B------:R-:W-:Y:S02]  /*4db0*/  HADD2.F32 R92, -RZ, R92.H1_H1 ;  /* 0x3000005cff5c7230 */ /* 0x000fe40000004100 */
[-C--:B------:R-:W-:Y:S01]  /*4dc0*/  FFMA.FTZ R80, R15, R43.reuse, -R80 ;  /* 0x0000002b0f507223 */ /* 0x080fe20000010850 */
[----:B------:R-:W-:Y:S02]  /*4dd0*/  HADD2.F32 R15, -RZ, R40.H0_H0 ;  /* 0x20000028ff0f7230 */ /* 0x000fe40000004100 */
[C---:B------:R-:W-:Y:S01]  /*4de0*/  FMUL.FTZ R46, R13.reuse, R46 ;  /* 0x0000002e0d2e7220 */ /* 0x040fe20000410000 */
[----:B------:R-:W-:Y:S01]  /*4df0*/  FFMA.FTZ R47, R13, R44, -R82 ;  /* 0x0000002c0d2f7223 */ /* 0x000fe20000010852 */
[----:B------:R-:W-:Y:S02]  /*4e00*/  HADD2.F32 R13, -RZ, R39.H0_H0 ;  /* 0x20000027ff0d7230 */ /* 0x000fe40000004100 */
[----:B------:R-:W-:Y:S01]  /*4e10*/  FFMA.FTZ R45, R42, R43, R45 ;  /* 0x0000002b2a2d7223 */ /* 0x000fe2000001002d */
[----:B------:R-:W-:-:S02]  /*4e20*/  HADD2.F32 R38, -RZ, R38.H0_H0 ;  /* 0x20000026ff267230 */ /* 0x000fc40000004100 */
[----:B------:R-:W-:Y:S01]  /*4e30*/  FFMA.FTZ R82, R41, R44, R46 ;  /* 0x0000002c29527223 */ /* 0x000fe2000001002e */
        /* <DEDUP_REMOVED lines=9> */
[-C--:B------:R-:W-:Y:S01]  /*4ed0*/  FFMA.FTZ R92, R15, R42.reuse, R92 ;  /* 0x0000002a0f5c7223 */ /* 0x080fe2000001005c */
[----:B------:R-:W-:Y:S01]  /*4ee0*/  FFMA.FTZ R44, R13, R42, -R44 ;  /* 0x0000002a0d2c7223 */ /* 0x000fe2000001082c */
[-C--:B------:R-:W-:Y:S01]  /*4ef0*/  FFMA.FTZ R39, R39, R36.reuse, -R46 ;  /* 0x0000002427277223 */ /* 0x080fe2000001082e */
[----:B------:R-:W-:Y:S01]  /*4f00*/  FFMA.FTZ R41, R40, R36, R41 ;  /* 0x0000002428297223 */ /* 0x000fe20000010029 */
[----:B------:R-:W-:Y:S01]  /*4f10*/  HADD2.F32 R15, -RZ, R14.H0_H0 ;  /* 0x2000000eff0f7230 */ /* 0x000fe20000004100 */
[----:B------:R-:W-:Y:S01]  /*4f20*/  F2FP.F16.F32.PACK_AB R47, R47, R80 ;  /* 0x000000502f2f723e */ /* 0x000fe200000000ff */
[----:B------:R-:W-:Y:S01]  /*4f30*/  HADD2.F32 R36, -RZ, R91.H1_H1 ;  /* 0x3000005bff247230 */ /* 0x000fe20000004100 */
[----:B------:R-:W-:Y:S01]  /*4f40*/  F2FP.F16.F32.PACK_AB R8, R39, R44 ;  /* 0x0000002c2708723e */ /* 0x000fe200000000ff */
[----:B------:R-:W-:-:S02]  /*4f50*/  HADD2.F32 R13, -RZ, R10.H0_H0 ;  /* 0x2000000aff0d7230 */ /* 0x000fc40000004100 */
[----:B------:R-:W-:Y:S02]  /*4f60*/  HADD2.F32 R14, -RZ, R14.H1_H1 ;  /* 0x3000000eff0e7230 */ /* 0x000fe40000004100 */
[-C--:B------:R-:W-:Y:S01]  /*4f70*/  FMUL.FTZ R38, R15, R36.reuse ;  /* 0x000000240f267220 */ /* 0x080fe20000410000 */
[----:B------:R-:W-:Y:S02]  /*4f80*/  HADD2.F32 R10, -RZ, R10.H1_H1 ;  /* 0x3000000aff0a7230 */ /* 0x000fe40000004100 */
[C---:B------:R-:W-:Y:S01]  /*4f90*/  FMUL.FTZ R36, R13.reuse, R36 ;  /* 0x000000240d247220 */ /* 0x040fe20000410000 */
[----:B------:R-:W-:Y:S02]  /*4fa0*/  HADD2.F32 R90, -RZ, R90.H0_H0 ;  /* 0x2000005aff5a7230 */ /* 0x000fe40000004100 */
        /* <DEDUP_REMOVED lines=14> */
.L_x_14345:
[----:B------:R-:W-:Y:S05]  /*5090*/  BSYNC B1 ;  /* 0x0000000000017941 */ /* 0x000fea0003800000 */
.L_x_14344:
[----:B------:R-:W-:Y:S01]  /*50a0*/  ISETP.GE.AND P3, PT, R34, R87, PT ;  /* 0x000000572200720c */ /* 0x000fe20003f66270 */
[----:B0-----:R0:W-:Y:S02]  /*50b0*/  ST.E.128 desc[UR42][R32.64], R8 ;  /* 0x0000000820007985 */ /* 0x0011e4000c101d2a */
[----:B0-----:R-:W-:Y:S02]  /*50c0*/  IMAD.MOV.U32 R8, RZ, RZ, R84 ;  /* 0x000000ffff087224 */ /* 0x001fe400078e0054 */
[----:B------:R-:W-:-:S08]  /*50d0*/  IMAD.MOV.U32 R9, RZ, RZ, R85 ;  /* 0x000000ffff097224 */ /* 0x000fd000078e0055 */
[----:B------:R-:W-:Y:S05]  /*50e0*/  @P3 BRA `(.L_x_14326) ;  /* 0x00000004002c3947 */ /* 0x000fea0003800000 */
[----:B------:R-:W-:-:S05]  /*50f0*/  IMAD.WIDE R8, R34, 0x2, R8 ;  /* 0x0000000222087825 */ /* 0x000fca00078e0208 */
[----:B--2---:R0:W-:Y:S01]  /*5100*/  ST.E.128 desc[UR42][R8.64], R12 ;  /* 0x0000000c08007985 */ /* 0x0041e2000c101d2a */
[----:B------:R-:W-:Y:S05]  /*5110*/  BRA `(.L_x_14326) ;  /* 0x0000000400207947 */ /* 0x000fea0003800000 */
.L_x_14307:
[----:B------:R-:W-:-:S06]  /*5120*/  UISETP.NE.AND UP0, UPT, UR39, 0x3, UPT ;  /* 0x000000032700788c */ /* 0x000fcc000bf05270 */
[----:B------:R-:W-:-:S13]  /*5130*/  PLOP3.LUT P5, PT, PT, PT, UP0, 0x80, 0x0 ;  /* 0x000000000000781c */ /* 0x000fda0003faf008 */
[----:B------:R-:W-:Y:S05]  /*5140*/  @!P5 BRA `(.L_x_14346) ;  /* 0x000000000004d947 */ /* 0x000fea0003800000 */
[----:B------:R-:W-:Y:S01]  /*5150*/  BPT.TRAP 0x1 ;  /* 0x000000040000795c */ /* 0x000fe20000300000 */
.L_x_14346:
[----:B------:R-:W2:Y:S01]  /*5160*/  LDL R8, [R1+0x8] ;  /* 0x0000080001087983 */ /* 0x000ea20000100800 */
[----:B------:R-:W-:Y:S01]  /*5170*/  IMAD R70, R22, 0x8, R2 ;  /* 0x0000000816467824 */ /* 0x000fe200078e0202 */
[----:B------:R-:W-:Y:S01]  /*5180*/  BSSY B1, `(.L_x_14347) ;  /* 0x0000005000017945 */ /* 0x000fe20003800000 */
[----:B------:R-:W-:Y:S02]  /*5190*/  SHF.R.S32.HI R75, RZ, 0x1f, R74 ;  /* 0x0000001fff4b7819 */ /* 0x000fe4000001144a */
[----:B--2---:R-:W-:-:S04]  /*51a0*/  SHF.L.U32 R79, R8, 0x1f, RZ ;  /* 0x0000001f084f7819 */ /* 0x004fc800000006ff */
[----:B------:R-:W0:Y:S02]  /*51b0*/  SYNCS.PHASECHK.TRANS64.TRYWAIT P3, [R70+URZ+0x16890], R79 ;  /* 0x0168904f460075a7 */ /* 0x000e24000806017f */
[----:B0-----:R-:W-:Y:S05]  /*51c0*/  @!P3 BRA `(.L_x_14348) ;  /* 0x000001b000d4b947 */ /* 0x001fea0003800000 */
.L_x_14644:
[----:B------:R-:W-:Y:S05]  /*51d0*/  BSYNC B1 ;  /* 0x0000000000017941 */ /* 0x000fea0003800000 */
.L_x_14347:
        /* <DEDUP_REMOVED lines=27> */
.L_x_14648:
[----:B------:R-:W-:Y:S04]  /*5390*/  BSSY B1, `(.L_x_14350) ;  /* 0x000000e000017945 */ /* 0x000fe80003800000 */
[----:B------:R-:W-:Y:S05]  /*53a0*/  @!P3 BRA `(.L_x_14351) ;  /* 0x000000000030b947 */ /* 0x000fea0003800000 */
[----:B------:R-:W4:Y:S01]  /*53b0*/  LDL R8, [R1+0x4] ;  /* 0x0000040001087983 */ /* 0x000f220000100800 */
[----:B------:R-:W-:Y:S02]  /*53c0*/  ULDC UR4, c[0x0][0x2f4] ;  /* 0x0000bd0000047ab9 */ /* 0x000fe40000000800 */
[----:B------:R-:W-:-:S13]  /*53d0*/  ISETP.GE.AND P3, PT, R16, UR4, PT ;  /* 0x0000000410007c0c */ /* 0x000fda000bf66270 */
[----:B---3--:R-:W-:-:S04]  /*53e0*/  @!P3 LEA R14, P4, R16, R33, 0x1 ;  /* 0x00000021100eb211 */ /* 0x008fc800078808ff */
[----:B--2---:R-:W-:Y:S02]  /*53f0*/  @!P3 LEA.HI.X R15, R16, R9, R17, 0x1, P4 ;  /* 0x00000009100fb211 */ /* 0x004fe400020f0c11 */
[----:B------:R-:W-:-:S13]  /*5400*/  ISETP.GE.AND P4, PT, R18, UR4, PT ;  /* 0x0000000412007c0c */ /* 0x000fda000bf86270 */
[----:B------:R-:W-:-:S04]  /*5410*/  @!P4 LEA R12, P6, R18, R33, 0x1 ;  /* 0x00000021120cc211 */ /* 0x000fc800078c08ff */
[----:B----4-:R-:W-:Y:S02]  /*5420*/  @!P4 LEA.HI.X R13, R18, R9, R8, 0x1, P6 ;  /* 0x00000009120dc211 */ /* 0x010fe400030f0c08 */
[----:B------:R-:W2:Y:S04]  /*5430*/  @!P3 LDS.128 R8, [R72+0xe000] ;  /* 0x00e000004808b984 */ /* 0x000ea80000000c00 */
[----:B--2---:R-:W-:Y:S04]  /*5440*/  @!P3 ST.E.128 desc[UR42][R14.64], R8 ;  /* 0x000000080e00b985 */ /* 0x004fe8000c101d2a */
[----:B------:R-:W2:Y:S04]  /*5450*/  @!P4 LDS.128 R8, [R71+0xe000] ;  /* 0x00e000004708c984 */ /* 0x000ea80000000c00 */
[----:B--2---:R4:W-:Y:S02]  /*5460*/  @!P4 ST.E.128 desc[UR42][R12.64], R8 ;  /* 0x000000080c00c985 */ /* 0x0049e4000c101d2a */
.L_x_14351:
[----:B------:R-:W-:Y:S05]  /*5470*/  BSYNC B1 ;  /* 0x0000000000017941 */ /* 0x000fea0003800000 */
.L_x_14350:
[----:B------:R-:W-:-:S03]  /*5480*/  UMOV UR4, 0xffffffff ;  /* 0xffffffff00047882 */ /* 0x000fc60000000000 */
[----:B------:R-:W-:Y:S05]  /*5490*/  BRA.DIV UR4, `(.L_x_14352) ;  /* 0x000001b204807947 */ /* 0x000fea000b800000 */
[----:B--2-4-:R2:W4:Y:S04]  /*54a0*/  SHFL.IDX PT, R9, R34, 0x1, 0x1c1f ;  /* 0x003c1f0022097f89 */ /* 0x01452800000e0000 */
[----:B---3--:R2:W3:Y:S02]  /*54b0*/  SHFL.IDX PT, R33, R32, 0x1, 0x1c1f ;  /* 0x003c1f0020217f89 */ /* 0x0084e400000e0000 */
.L_x_14652:
[----:B------:R-:W-:-:S13]  /*54c0*/  ISETP.GE.AND P3, PT, R35, 0x61, PT ;  /* 0x000000612300780c */ /* 0x000fda0003f66270 */
[----:B------:R-:W-:Y:S05]  /*54d0*/  @!P3 BRA `(.L_x_14326) ;  /* 0x000000000030b947 */ /* 0x000fea0003800000 */
[----:B------:R-:W5:Y:S01]  /*54e0*/  LDL R8, [R1+0x4] ;  /* 0x0000040001087983 */ /* 0x000f620000100800 */
[----:B------:R-:W-:Y:S02]  /*54f0*/  ULDC UR4, c[0x0][0x2f4] ;  /* 0x0000bd0000047ab9 */ /* 0x000fe40000000800 */
[----:B------:R-:W-:-:S13]  /*5500*/  ISETP.GE.AND P3, PT, R16, UR4, PT ;  /* 0x0000000410007c0c */ /* 0x000fda000bf66270 */
[----:B---3--:R-:W-:-:S04]  /*5510*/  @!P3 LEA R14, P4, R16, R33, 0x1 ;  /* 0x00000021100eb211 */ /* 0x008fc800078808ff */
[----:B----4-:R-:W-:Y:S02]  /*5520*/  @!P3 LEA.HI.X R15, R16, R9, R17, 0x1, P4 ;  /* 0x00000009100fb211 */ /* 0x010fe400020f0c11 */
[----:B------:R-:W-:-:S13]  /*5530*/  ISETP.GE.AND P4, PT, R18, UR4, PT ;  /* 0x0000000412007c0c */ /* 0x000fda000bf86270 */
[----:B------:R-:W-:-:S04]  /*5540*/  @!P4 LEA R12, P6, R18, R33, 0x1 ;  /* 0x00000021120cc211 */ /* 0x000fc800078c08ff */
[----:B-----5:R-:W-:Y:S02]  /*5550*/  @!P4 LEA.HI.X R13, R18, R9, R8, 0x1, P6 ;  /* 0x00000009120dc211 */ /* 0x020fe400030f0c08 */
[----:B------:R-:W3:Y:S04]  /*5560*/  @!P3 LDS.128 R8, [R72+0x11000] ;  /* 0x011000004808b984 */ /* 0x000ee80000000c00 */
[----:B---3--:R-:W-:Y:S04]  /*5570*/  @!P3 ST.E.128 desc[UR42][R14.64], R8 ;  /* 0x000000080e00b985 */ /* 0x008fe8000c101d2a */
[----:B------:R-:W3:Y:S04]  /*5580*/  @!P4 LDS.128 R8, [R71+0x11000] ;  /* 0x011000004708c984 */ /* 0x000ee80000000c00 */
[----:B---3--:R3:W-:Y:S02]  /*5590*/  @!P4 ST.E.128 desc[UR42][R12.64], R8 ;  /* 0x000000080c00c985 */ /* 0x0087e4000c101d2a */
.L_x_14326:
[----:B------:R-:W-:Y:S05]  /*55a0*/  BSYNC B0 ;  /* 0x0000000000007941 */ /* 0x000fea0003800000 */
.L_x_14306:
[----:B0-234-:R-:W0:Y:S01]  /*55b0*/  S2R R8, SR_TID.X ;  /* 0x0000000000087919 */ /* 0x01de220000002100 */
        /* <DEDUP_REMOVED lines=8> */
[----:B--2---:R2:W-:Y:S01]  /*5640*/  BAR.SYNC.DEFER_BLOCKING R60, 0x80 ;  /* 0x0002003c0000751d */ /* 0x0045e20000010000 */
[----:B0-----:R-:W-:-:S13]  /*5650*/  LOP3.LUT P3, RZ, R8, 0x7f, RZ, 0xc0, !PT ;  /* 0x0000007f08ff7812 */ /* 0x001fda000786c0ff */
[----:B------:R-:W-:-:S05]  /*5660*/  @!P3 VIADD R8, R70, 0x168a0 ;  /* 0x000168a04608b836 */ /* 0x000fca0000000000 */
[----:B------:R-:W-:-:S04]  /*5670*/  @!P3 PRMT R8, RZ, 0x654, R8 ;  /* 0x00000654ff08b816 */ /* 0x000fc80000000008 */
[----:B------:R2:W-:Y:S01]  /*5680*/  @!P3 SYNCS.ARRIVE.TRANS64.RED.A1T0 RZ, [R8+URZ], RZ ;  /* 0x000000ff08ffb9a7 */ /* 0x0005e2000810043f */
[----:B------:R-:W-:Y:S05]  /*5690*/  @!P5 BRA `(.L_x_14354) ;  /* 0x000000000004d947 */ /* 0x000fea0003800000 */
[----:B------:R-:W-:Y:S01]  /*56a0*/  BPT.TRAP 0x1 ;  /* 0x000000040000795c */ /* 0x000fe20000300000 */
.L_x_14354:
[----:B------:R-:W-:Y:S05]  /*56b0*/  BSYNC B0 ;  /* 0x0000000000007941 */ /* 0x000fea0003800000 */
.L_x_14353:
[----:B------:R-:W0:Y:S01]  /*56c0*/  SYNCS.PHASECHK.TRANS64.TRYWAIT P4, [R70+URZ+0x168b0], R79 ;  /* 0x0168b04f460075a7 */ /* 0x000e22000808017f */
[----:B------:R-:W-:Y:S01]  /*56d0*/  ULDC UR40, c[0x0][0x2f4] ;  /* 0x0000bd0000287ab9 */ /* 0x000fe20000000800 */
[----:B------:R-:W-:Y:S04]  /*56e0*/  BSSY B0, `(.L_x_14355) ;  /* 0x0000002000007945 */ /* 0x000fe80003800000 */
[----:B0-----:R-:W-:Y:S05]  /*56f0*/  @!P4 BRA `(.L_x_14356) ;  /* 0x000001b00034c947 */ /* 0x001fea0003800000 */
.L_x_14653:
[----:B------:R-:W-:Y:S05]  /*5700*/  BSYNC B0 ;  /* 0x0000000000007941 */ /* 0x000fea0003800000 */
.L_x_14355:
[----:B-1----:R1:W5:Y:S01]  /*5710*/  LDL R34, [R1+0x4] ;  /* 0x0000040001227983 */ /* 0x0023620000100800 */
[----:B------:R-:W-:Y:S01]  /*5720*/  ULDC.64 UR4, c[0x0][0x328] ;  /* 0x0000ca0000047ab9 */ /* 0x000fe20000000a00 */
[----:B------:R-:W-:Y:S01]  /*5730*/  IMAD.IADD R77, R77, 0x1, -R157 ;  /* 0x000000014d4d7824 */ /* 0x000fe200078e0a9d */
[----:B------:R-:W-:Y:S01]  /*5740*/  BSSY B0, `(.L_x_14357) ;  /* 0x0000020000007945 */ /* 0x000fe20003800000 */
[----:B------:R-:W-:Y:S02]  /*5750*/  IMAD R75, R75, UR4, RZ ;  /* 0x000000044b4b7c24 */ /* 0x000fe4000f8e02ff */
[----:B--2---:R-:W-:-:S04]  /*5760*/  IMAD.WIDE.U32 R8, R74, UR4, RZ ;  /* 0x000000044a087c25 */ /* 0x004fc8000f8e00ff */
        /* <DEDUP_REMOVED lines=24> */
[----:B-----5:R-:W-:Y:S02]  /*58f0*/  @!P5 LEA.HI.X R13, R18, R9, R34, 0x1, P6 ;  /* 0x00000009120dd211 */ /* 0x020fe400030f0c22 */
[----:B------:R-:W1:Y:S04]  /*5900*/  @!P4 LDS.128 R8, [R72] ;  /* 0x000000004808c984 */ /* 0x000e680000000c00 */
[----:B-1----:R-:W-:Y:S04]  /*5910*/  @!P4 ST.E.128 desc[UR42][R14.64], R8 ;  /* 0x000000080e00c985 */ /* 0x002fe8000c101d2a */
[----:B------:R-:W1:Y:S04]  /*5920*/  @!P5 LDS.128 R8, [R71] ;  /* 0x000000004708d984 */ /* 0x000e680000000c00 */
[----:B-1----:R1:W-:Y:S02]  /*5930*/  @!P5 ST.E.128 desc[UR42][R12.64], R8 ;  /* 0x000000080c00d985 */ /* 0x0023e4000c101d2a */
.L_x_14358:
[----:B------:R-:W-:Y:S05]  /*5940*/  BSYNC B0 ;  /* 0x0000000000007941 */ /* 0x000fea0003800000 */
.L_x_14357:
        /* <DEDUP_REMOVED lines=11> */
[----:B-----5:R-:W-:Y:S01]  /*5a00*/  @!P5 LEA.HI.X R13, R18, R33, R34, 0x1, P6 ;  /* 0x00000021120dd211 */ /* 0x020fe200030f0c22 */
[----:B-1----:R-:W-:Y:S04]  /*5a10*/  @!P4 ST.E.128 desc[UR42][R14.64], R8 ;  /* 0x000000080e00c985 */ /* 0x002fe8000c101d2a */
[----:B------:R-:W1:Y:S04]  /*5a20*/  @!P5 LDS.128 R8, [R71+0x3000] ;  /* 0x003000004708d984 */ /* 0x000e680000000c00 */
[----:B-1----:R1:W-:Y:S02]  /*5a30*/  @!P5 ST.E.128 desc[UR42][R12.64], R8 ;  /* 0x000000080c00d985 */ /* 0x0023e4000c101d2a */
.L_x_14360:
[----:B------:R-:W-:Y:S05]  /*5a40*/  BSYNC B0 ;  /* 0x0000000000007941 */ /* 0x000fea0003800000 */
.L_x_14359:
[----:B-1-3--:R-:W3:Y:S01]  /*5a50*/  LDL.LU R9, [R1+0x8] ;  /* 0x0000080001097983 */ /* 0x00aee20000300800 */
[----:B0-----:R-:W-:Y:S01]  /*5a60*/  @!P3 IADD3 R70, R70, 0x168c0, RZ ;  /* 0x000168c04646b810 */ /* 0x001fe20007ffe0ff */
[----:B------:R-:W-:Y:S01]  /*5a70*/  VIADD R22, R22, 0x1 ;  /* 0x0000000116167836 */ /* 0x000fe20000000000 */
[----:B------:R-:W-:Y:S01]  /*5a80*/  LOP3.LUT P4, RZ, R23, 0x1, RZ, 0xc0, !PT ;  /* 0x0000000117ff7812 */ /* 0x000fe2000788c0ff */
        /* <DEDUP_REMOVED lines=10> */
[----:B------:R-:W-:Y:S02]  /*5b30*/  SEL R8, RZ, 0x1, P3 ;  /* 0x00000001ff087807 */ /* 0x000fe40001800000 */
[----:B------:R-:W-:Y:S02]  /*5b40*/  SEL R22, R22, RZ, P3 ;  /* 0x000000ff16167207 */ /* 0x000fe40001800000 */
[----:B---3--:R-:W-:-:S05]  /*5b50*/  LOP3.LUT R9, R9, R8, RZ, 0x3c, !PT ;  /* 0x0000000809097212 */ /* 0x008fca00078e3cff */
[----:B------:R0:W-:Y:S01]  /*5b60*/  STL [R1+0x8], R9 ;  /* 0x0000080901007387 */ /* 0x0001e20000100800 */
[----:B------:R-:W-:Y:S05]  /*5b70*/  @P4 BRA `(.L_x_14361) ;  /* 0xffffffc400e04947 */ /* 0x000fea000383ffff */
[----:B0-----:R-:W0:Y:S01]  /*5b80*/  S2R R9, SR_TID.X ;  /* 0x0000000000097919 */ /* 0x001e220000002100 */
[----:B------:R-:W-:Y:S02]  /*5b90*/  PLOP3.LUT P0, PT, PT, PT, PT, 0x8, 0x0 ;  /* 0x000000000000781c */ /* 0x000fe40003f0e170 */
[----:B0-----:R-:W-:-:S04]  /*5ba0*/  SHF.R.U32.HI R9, RZ, 0x7, R9 ;  /* 0x00000007ff097819 */ /* 0x001fc80000011609 */
[----:B------:R-:W-:-:S13]  /*5bb0*/  ISETP.NE.AND P4, PT, R9, 0x1, PT ;  /* 0x000000010900780c */ /* 0x000fda0003f85270 */
[----:B------:R-:W-:Y:S06]  /*5bc0*/  @!P4 BAR.ARV 0x9, 0x100 ;  /* 0x024400000000cb1d */ /* 0x000fec0000002000 */
.L_x_14301:
[----:B------:R-:W3:Y:S01]  /*5bd0*/  LDL R10, [R1+0x20] ;  /* 0x00002000010a7983 */ /* 0x000ee20000100800 */
[----:B------:R-:W0:Y:S01]  /*5be0*/  LDC R0, c[0x0][0x448] ;  /* 0x00011200ff007b82 */ /* 0x000e220000000800 */
[----:B------:R-:W-:-:S07]  /*5bf0*/  IADD3 R5, R156, 0x1, -R155 ;  /* 0x000000019c057810 */ /* 0x000fce0007ffe89b */
[----:B------:R-:W1:Y:S01]  /*5c00*/  LDC.64 R6, c[0x0][0x9e0] ;  /* 0x00027800ff067b82 */ /* 0x000e620000000a00 */
[----:B0-----:R-:W-:Y:S02]  /*5c10*/  ISETP.NE.AND P1, PT, R0, 0x1, PT ;  /* 0x000000010000780c */ /* 0x001fe40003f25270 */
[----:B-1----:R-:W-:-:S11]  /*5c20*/  ISETP.GE.AND P2, PT, R7, 0x1, PT ;  /* 0x000000010700780c */ /* 0x002fd60003f46270 */
[----:B------:R-:W0:Y:S08]  /*5c30*/  @P1 LDC R3, c[0x0][0x44c] ;  /* 0x00011300ff031b82 */ /* 0x000e300000000800 */
[----:B------:R-:W1:Y:S01]  /*5c40*/  @P1 LDC R4, c[0x0][0x450] ;  /* 0x00011400ff041b82 */ /* 0x000e620000000800 */
[----:B---3--:R-:W-:-:S04]  /*5c50*/  VIADD R0, R10, 0xbf ;  /* 0x000000bf0a007836 */ /* 0x008fc80000000000 */
[----:B0-----:R-:W-:-:S05]  /*5c60*/  @P1 IMAD.HI.U32 R3, R0, R3, RZ ;  /* 0x0000000300031227 */ /* 0x001fca00078e00ff */
[----:B-1----:R-:W-:-:S05]  /*5c70*/  @P1 SHF.R.U32.HI R0, RZ, R4, R3 ;  /* 0x00000004ff001219 */ /* 0x002fca0000011603 */
[----:B------:R-:W-:Y:S01]  /*5c80*/  IMAD.IADD R5, R5, 0x1, R0 ;  /* 0x0000000105057824 */ /* 0x000fe200078e0200 */
[----:B------:R-:W-:Y:S06]  /*5c90*/  @P0 BRA `(.L_x_14362) ;  /* 0x00000000000c0947 */ /* 0x000fec0003800000 */
[----:B------:R-:W0:Y:S01]  /*5ca0*/  FENCE.VIEW.ASYNC.G ;  /* 0x00000000000073c6 */ /* 0x000e220000000100 */
[----:B------:R-:W-:Y:S05]  /*5cb0*/  WARPSYNC.ALL ;  /* 0x0000000000007948 */ /* 0x000fea0003800000 */
[----:B0-----:R-:W-:Y:S06]  /*5cc0*/  BAR.ARV 0xc, 0x200 ;  /* 0x0308000000007b1d */ /* 0x001fec0000002000 */
.L_x_14362:
        /* <DEDUP_REMOVED lines=13> */
.L_x_14365:
[----:B------:R-:W-:-:S13]  /*5da0*/  ISETP.NE.AND P0, PT, R7, 0x1, PT ;  /* 0x000000010700780c */ /* 0x000fda0003f05270 */
[----:B------:R-:W0:Y:S02]  /*5db0*/  @P0 LDC.64 R4, c[0x0][0x9e8] ;  /* 0x00027a00ff040b82 */ /* 0x000e240000000a00 */
[----:B0-----:R-:W-:-:S05]  /*5dc0*/  @P0 IMAD.HI.U32 R4, R3, R4, RZ ;  /* 0x0000000403040227 */ /* 0x001fca00078e00ff */
[----:B------:R-:W-:-:S07]  /*5dd0*/  @P0 SHF.R.U32.HI R3, RZ, R5, R4 ;  /* 0x00000005ff030219 */ /* 0x000fce0000011604 */
.L_x_14366:
[----:B------:R-:W-:Y:S05]  /*5de0*/  BSYNC B0 ;  /* 0x0000000000007941 */ /* 0x000fea0003800000 */
.L_x_14364:
[----:B------:R-:W-:-:S05]  /*5df0*/  IMAD R3, R3, R7, R7 ;  /* 0x0000000703037224 */ /* 0x000fca00078e0207 */
[----:B------:R-:W-:-:S07]  /*5e00*/  VIMNMX R0, R0, R3, PT ;  /* 0x0000000300007248 */ /* 0x000fce0003fe0100 */
.L_x_14363:
[----:B------:R-:W0:Y:S01]  /*5e10*/  @P1 LDC R4, c[0x0][0x44c] ;  /* 0x00011300ff041b82 */ /* 0x000e220000000800 */
[----:B------:R-:W-:Y:S01]  /*5e20*/  VIADD R0, R0, 0x7f ;  /* 0x0000007f00007836 */ /* 0x000fe20000000000 */
[----:B------:R-:W-:Y:S01]  /*5e30*/  MOV R5, R10 ;  /* 0x0000000a00057202 */ /* 0x000fe20000000f00 */
[----:B------:R-:W-:-:S03]  /*5e40*/  ULDC UR4, c[0x0][0x9dc] ;  /* 0x0002770000047ab9 */ /* 0x000fc60000000800 */
[----:B------:R-:W-:Y:S02]  /*5e50*/  SHF.R.S32.HI R3, RZ, 0x1f, R0 ;  /* 0x0000001fff037819 */ /* 0x000fe40000011400 */
[----:B------:R-:W1:Y:S02]  /*5e60*/  @P1 LDC R9, c[0x0][0x450] ;  /* 0x00011400ff091b82 */ /* 0x000e640000000800 */
[----:B------:R-:W-:-:S04]  /*5e70*/  LEA.HI R3, R3, R0, RZ, 0x7 ;  /* 0x0000000003037211 */ /* 0x000fc800078f38ff */
[----:B------:R-:W-:-:S04]  /*5e80*/  SHF.R.S32.HI R3, RZ, 0x7, R3 ;  /* 0x00000007ff037819 */ /* 0x000fc80000011403 */
[----:B------:R-:W-:Y:S01]  /*5e90*/  VIMNMX R89, R78, R3, PT ;  /* 0x000000034e597248 */ /* 0x000fe20003fe0100 */
        /* <DEDUP_REMOVED lines=15> */
.L_x_14369:
[----:B------:R-:W-:-:S13]  /*5f90*/  ISETP.NE.AND P0, PT, R7, 0x1, PT ;  /* 0x000000010700780c */ /* 0x000fda0003f05270 */
[----:B------:R-:W0:Y:S02]  /*5fa0*/  @P0 LDC.64 R4, c[0x0][0x9e8] ;  /* 0x00027a00ff040b82 */ /* 0x000e240000000a00 */
[----:B0-----:R-:W-:-:S05]  /*5fb0*/  @P0 IMAD.HI.U32 R4, R0, R4, RZ ;  /* 0x0000000400040227 */ /* 0x001fca00078e00ff */
[----:B------:R-:W-:-:S07]  /*5fc0*/  @P0 SHF.R.U32.HI R0, RZ, R5, R4 ;  /* 0x00000005ff000219 */ /* 0x000fce0000011604 */
.L_x_14370:
[----:B------:R-:W-:Y:S05]  /*5fd0*/  BSYNC B0 ;  /* 0x0000000000007941 */ /* 0x000fea0003800000 */
.L_x_14368:
[----:B------:R-:W-:-:S05]  /*5fe0*/  IMAD R0, R0, R7, RZ ;  /* 0x0000000700007224 */ /* 0x000fca00078e02ff */
[----:B------:R-:W-:-:S07]  /*5ff0*/  VIMNMX R3, R3, R0, !PT ;  /* 0x0000000003037248 */ /* 0x000fce0007fe0100 */
.L_x_14367:
[----:B------:R-:W-:Y:S01]  /*6000*/  SHF.R.S32.HI R4, RZ, 0x1f, R3 ;  /* 0x0000001fff047819 */ /* 0x000fe20000011403 */
[----:B------:R-:W-:Y:S01]  /*6010*/  IMAD.MOV.U32 R0, RZ, RZ, RZ ;  /* 0x000000ffff007224 */ /* 0x000fe200078e00ff */
[----:B------:R-:W-:Y:S02]  /*6020*/  PLOP3.LUT P0, PT, PT, PT, PT, 0x80, 0x0 ;  /* 0x000000000000781c */ /* 0x000fe40003f0f070 */
[----:B------:R-:W-:Y:S02]  /*6030*/  CS2R R14, SRZ ;  /* 0x00000000000e7805 */ /* 0x000fe4000001ff00 */
[----:B------:R-:W-:Y:S01]  /*6040*/  LEA.HI R4, R4, R3, RZ, 0x7 ;  /* 0x0000000304047211 */ /* 0x000fe200078f38ff */
[----:B------:R-:W-:Y:S01]  /*6050*/  IMAD.MOV.U32 R3, RZ, RZ, RZ ;  /* 0x000000ffff037224 */ /* 0x000fe200078e00ff */
[----:B------:R-:W-:Y:S01]  /*6060*/  CS2R R26, SRZ ;  /* 0x00000000001a7805 */ /* 0x000fe2000001ff00 */
[----:B------:R-:W-:Y:S01]  /*6070*/  IMAD.MOV.U32 R118, RZ, RZ, RZ ;  /* 0x000000ffff767224 */ /* 0x000fe200078e00ff */
[----:B------:R-:W-:-:S02]  /*6080*/  SHF.R.S32.HI R4, RZ, 0x7, R4 ;  /* 0x00000007ff047819 */ /* 0x000fc40000011404 */
[----:B------:R-:W-:Y:S02]  /*6090*/  CS2R R114, SRZ ;  /* 0x0000000000727805 */ /* 0x000fe4000001ff00 */
[----:B------:R-:W-:Y:S02]  /*60a0*/  CS2R R112, SRZ ;  /* 0x0000000000707805 */ /* 0x000fe4000001ff00 */
[----:B------:R-:W-:Y:S02]  /*60b0*/  CS2R R110, SRZ ;  /* 0x00000000006e7805 */ /* 0x000fe4000001ff00 */
[----:B------:R-:W-:Y:S02]  /*60c0*/  VIMNMX R5, RZ, R4, !PT ;  /* 0x00000004ff057248 */ /* 0x000fe40007fe0100 */
[----:B------:R-:W-:Y:S02]  /*60d0*/  CS2R R108, SRZ ;  /* 0x00000000006c7805 */ /* 0x000fe4000001ff00 */
[----:B------:R-:W-:-:S02]  /*60e0*/  CS2R R106, SRZ ;  /* 0x00000000006a7805 */ /* 0x000fc4000001ff00 */
[----:B------:R-:W-:Y:S02]  /*60f0*/  CS2R R104, SRZ ;  /* 0x0000000000687805 */ /* 0x000fe4000001ff00 */
[----:B------:R-:W-:Y:S01]  /*6100*/  ISETP.GT.AND P1, PT, R89, R5, PT ;  /* 0x000000055900720c */ /* 0x000fe20003f24270 */
[----:B------:R0:W-:Y:S01]  /*6110*/  STL [R1+0x38], R5 ;  /* 0x0000380501007387 */ /* 0x0001e20000100800 */
[----:B------:R-:W-:Y:S02]  /*6120*/  CS2R R102, SRZ ;  /* 0x0000000000667805 */ /* 0x000fe4000001ff00 */
[----:B------:R-:W-:Y:S02]  /*6130*/  CS2R R100, SRZ ;  /* 0x0000000000647805 */ /* 0x000fe4000001ff00 */
[----:B------:R-:W-:Y:S02]  /*6140*/  CS2R R98, SRZ ;  /* 0x0000000000627805 */ /* 0x000fe4000001ff00 */
[----:B------:R-:W-:-:S02]  /*6150*/  CS2R R96, SRZ ;  /* 0x0000000000607805 */ /* 0x000fc4000001ff00 */
[----:B------:R-:W-:Y:S01]  /*6160*/  CS2R R10, SRZ ;  /* 0x00000000000a7805 */ /* 0x000fe2000001ff00 */
[----:B------:R-:W-:Y:S01]  /*6170*/  IMAD.MOV.U32 R94, RZ, RZ, RZ ;  /* 0x000000ffff5e7224 */ /* 0x000fe200078e00ff */
[----:B------:R-:W-:Y:S01]  /*6180*/  CS2R R90, SRZ ;  /* 0x00000000005a7805 */ /* 0x000fe2000001ff00 */
[----:B------:R-:W-:Y:S01]  /*6190*/  IMAD.MOV.U32 R25, RZ, RZ, RZ ;  /* 0x000000ffff197224 */ /* 0x000fe200078e00ff */
[----:B------:R-:W-:Y:S01]  /*61a0*/  MOV R35, RZ ;  /* 0x000000ff00237202 */ /* 0x000fe20000000f00 */
[----:B0-----:R-:W-:Y:S06]  /*61b0*/  @!P1 BRA `(.L_x_14371) ;  /* 0x0000011000689947 */ /* 0x001fec0003800000 */
        /* <DEDUP_REMOVED lines=9> */
.L_x_14656:
        /* <DEDUP_REMOVED lines=15> */
[----:B------:R-:W-:Y:S01]  /*6340*/  IMAD.U32 R4, RZ, RZ, UR4 ;  /* 0x00000004ff047e24 */ /* 0x000fe2000f8e00ff */
[----:B-1----:R0:W1:Y:S01]  /*6350*/  LDC.64 R14, c[0x4][R0] ;  /* 0x01000000000e7b82 */ /* 0x0020620000000a00 */
        /* <DEDUP_REMOVED lines=8> */
[----:B0-2---:R-:W-:-:S07]  /*63e0*/  IMAD.MOV.U32 R13, RZ, RZ, RZ ;  /* 0x000000ffff0d7224 */ /* 0x005fce00078e00ff */
[----:B------:R-:W-:-:S07]  /*63f0*/  LEPC R20, `(.L_x_14374) ;  /* 0x000000001014794e */ /* 0x000fce0000000000 */
[----:B-1--45:R-:W-:Y:S05]  /*6400*/  CALL.ABS.NOINC R14 ;  /* 0x000000000e007343 */ /* 0x032fea0003c00000 */
.L_x_14374:
[----:B------:R-:W-:Y:S05]  /*6410*/  BSYNC B6 ;  /* 0x0000000000067941 */ /* 0x000fea0003800000 */
.L_x_14373:
        /* <DEDUP_REMOVED lines=13> */
.L_x_14378:
[----:B---3--:R3:W0:Y:S02]  /*64f0*/  SYNCS.PHASECHK.TRANS64.TRYWAIT P0, [R2+URZ+0x16800], R3 ;  /* 0x01680003020075a7 */ /* 0x008624000800017f */
[----:B0-----:R-:W-:Y:S05]  /*6500*/  @!P0 NANOSLEEP.SYNCS 0x989680 ;  /* 0x009896800000895d */ /* 0x001fea0003900000 */
[----:B------:R-:W0:Y:S02]  /*6510*/  @!P0 SYNCS.PHASECHK.TRANS64 P0, [R2+URZ+0x16800], R3 ;  /* 0x01680003020085a7 */ /* 0x000e24000800007f */
[----:B0-----:R-:W-:Y:S05]  /*6520*/  @!P0 BRA `(.L_x_14378) ;  /* 0xfffffffc00f08947 */ /* 0x001fea000383ffff */
.L_x_14377:
[----:B------:R-:W-:Y:S05]  /*6530*/  BSYNC B0 ;  /* 0x0000000000007941 */ /* 0x000fea0003800000 */
.L_x_14376:
[----:B------:R-:W-:Y:S05]  /*6540*/  BRA `(.L_x_14379) ;  /* 0x0000002c00947947 */ /* 0x000fea0003800000 */
.L_x_14375:
        /* <DEDUP_REMOVED lines=10> */
[----:B------:R-:W-:-:S04]  /*65f0*/  IMAD.WIDE.U32 R24, R24, UR6, RZ ;  /* 0x0000000618187c25 */ /* 0x000fc8000f8e00ff */
[----:B------:R-:W-:Y:S02]  /*6600*/  IMAD.IADD R31, R3, 0x1, R27 ;  /* 0x00000001031f7824 */ /* 0x000fe400078e021b */
[----:B----4-:R-:W-:Y:S01]  /*6610*/  IMAD.IADD R33, R5, 0x1, R25 ;  /* 0x0000000105217824 */ /* 0x010fe200078e0219 */
[----:B------:R-:W-:Y:S06]  /*6620*/  @!P0 BRA `(.L_x_14381) ;  /* 0x0000000000408947 */ /* 0x000fec0003800000 */
        /* <DEDUP_REMOVED lines=8> */
[----:B--2---:R-:W-:Y:S01]  /*66b0*/  MOV R13, RZ ;  /* 0x000000ff000d7202 */ /* 0x004fe20000000f00 */
[----:B------:R-:W-:Y:S02]  /*66c0*/  IMAD.U32 R7, RZ, RZ, UR7 ;  /* 0x00000007ff077e24 */ /* 0x000fe4000f8e00ff */
[----:B------:R-:W-:-:S02]  /*66d0*/  IMAD.U32 R10, RZ, RZ, UR4 ;  /* 0x00000004ff0a7e24 */ /* 0x000fc4000f8e00ff */
[----:B------:R-:W-:Y:S02]  /*66e0*/  IMAD.U32 R11, RZ, RZ, UR5 ;  /* 0x00000005ff0b7e24 */ /* 0x000fe4000f8e00ff */
[----:B------:R-:W-:Y:S02]  /*66f0*/  IMAD.MOV.U32 R8, RZ, RZ, 0x70 ;  /* 0x00000070ff087424 */ /* 0x000fe400078e00ff */
[----:B0-----:R-:W-:-:S07]  /*6700*/  IMAD.MOV.U32 R12, RZ, RZ, 0x1 ;  /* 0x00000001ff0c7424 */ /* 0x001fce00078e00ff */
[----:B------:R-:W-:-:S07]  /*6710*/  LEPC R20, `(.L_x_14381) ;  /* 0x000000001014794e */ /* 0x000fce0000000000 */
[----:B-1----:R-:W-:Y:S05]  /*6720*/  CALL.ABS.NOINC R14 ;  /* 0x000000000e007343 */ /* 0x002fea0003c00000 */
.L_x_14381:
[----:B------:R-:W-:Y:S05]  /*6730*/  BSYNC B6 ;  /* 0x0000000000067941 */ /* 0x000fea0003800000 */
.L_x_14380:
[----:B------:R-:W3:Y:S01]  /*6740*/  LDL R20, [R1+0x20] ;  /* 0x0000200001147983 */ /* 0x000ee20000100800 */
[----:B------:R-:W-:Y:S01]  /*6750*/  ULDC.U8 UR4, c[0x0][0x410] ;  /* 0x0001040000047ab9 */ /* 0x000fe20000000000 */
[----:B------:R-:W-:Y:S01]  /*6760*/  BSSY B0, `(.L_x_14382) ;  /* 0x00002bb000007945 */ /* 0x000fe20003800000 */
[----:B------:R-:W-:Y:S01]  /*6770*/  ISETP.NE.AND P0, PT, RZ, UR4, PT ;  /* 0x00000004ff007c0c */ /* 0x000fe2000bf05270 */
[----:B---3--:R-:W-:-:S12]  /*6780*/  IMAD.IADD R39, R157, 0x1, R20 ;  /* 0x000000019d277824 */ /* 0x008fd800078e0214 */
[----:B------:R-:W-:Y:S05]  /*6790*/  @!P0 BRA `(.L_x_14383) ;  /* 0x0000001400a48947 */ /* 0x000fea0003800000 */
[----:B------:R-:W0:Y:S01]  /*67a0*/  LDC R38, c[0x0][0x448] ;  /* 0x00011200ff267b82 */ /* 0x000e220000000800 */
[----:B------:R-:W3:Y:S01]  /*67b0*/  S2R R20, SR_TID.X ;  /* 0x0000000000147919 */ /* 0x000ee20000002100 */
[----:B------:R-:W-:Y:S01]  /*67c0*/  ULDC.64 UR4, c[0x0][0x3f8] ;  /* 0x0000fe0000047ab9 */ /* 0x000fe20000000a00 */
[----:B------:R-:W-:Y:S01]  /*67d0*/  ULDC.64 UR6, c[0x0][0x408] ;  /* 0x0001020000067ab9 */ /* 0x000fe20000000a00 */
[----:B------:R-:W-:Y:S02]  /*67e0*/  IMAD.MOV.U32 R8, RZ, RZ, R26 ;  /* 0x000000ffff087224 */ /* 0x000fe400078e001a */
[----:B------:R-:W-:Y:S02]  /*67f0*/  IMAD.MOV.U32 R9, RZ, RZ, R31 ;  /* 0x000000ffff097224 */ /* 0x000fe400078e001f */
[----:B------:R-:W-:Y:S02]  /*6800*/  IMAD.MOV.U32 R10, RZ, RZ, R24 ;  /* 0x000000ffff0a7224 */ /* 0x000fe400078e0018 */
[----:B------:R-:W-:Y:S01]  /*6810*/  IMAD.MOV.U32 R11, RZ, RZ, R33 ;  /* 0x000000ffff0b7224 */ /* 0x000fe200078e0021 */
[----:B0-----:R-:W-:Y:S01]  /*6820*/  ISETP.NE.AND P0, PT, R38, 0x1, PT ;  /* 0x000000012600780c */ /* 0x001fe20003f05270 */
[----:B---3--:R-:W-:-:S12]  /*6830*/  VIADD R21, R20, 0xffffff80 ;  /* 0xffffff8014157836 */ /* 0x008fd80000000000 */
[----:B------:R-:W0:Y:S01]  /*6840*/  @P0 LDC R0, c[0x0][0x44c] ;  /* 0x00011300ff000b82 */ /* 0x000e220000000800 */
[----:B------:R-:W-:-:S04]  /*6850*/  SHF.R.S32.HI R20, RZ, 0x1f, R21 ;  /* 0x0000001fff147819 */ /* 0x000fc80000011415 */
[----:B------:R-:W-:-:S03]  /*6860*/  LEA.HI R20, R20, R21, RZ, 0x2 ;  /* 0x0000001514147211 */ /* 0x000fc600078f10ff */
[----:B------:R-:W3:Y:S01]  /*6870*/  @P0 LDC R5, c[0x0][0x450] ;  /* 0x00011400ff050b82 */ /* 0x000ee20000000800 */
[----:B------:R-:W-:-:S05]  /*6880*/  LOP3.LUT R20, R20, 0xfffffffc, RZ, 0xc0, !PT ;  /* 0xfffffffc14147812 */ /* 0x000fca00078ec0ff */
[----:B------:R-:W-:-:S04]  /*6890*/  IMAD.IADD R20, R21, 0x1, -R20 ;  /* 0x0000000115147824 */ /* 0x000fc800078e0a14 */
[----:B------:R-:W-:-:S04]  /*68a0*/  IMAD R3, R20, 0x60, R39 ;  /* 0x0000006014037824 */ /* 0x000fc800078e0227 */
[----:B0-----:R-:W-:-:S05]  /*68b0*/  @P0 IMAD.HI.U32 R0, R3, R0, RZ ;  /* 0x0000000003000227 */ /* 0x001fca00078e00ff */
[----:B---3--:R-:W-:-:S04]  /*68c0*/  @P0 SHF.R.U32.HI R3, RZ, R5, R0 ;  /* 0x00000005ff030219 */ /* 0x008fc80000011600 */
        /* <DEDUP_REMOVED lines=17> */
[----:B------:R0:W3:Y:S04]  /*69e0*/  SHFL.IDX PT, R3, R6, RZ, 0x1c1f ;  /* 0x001c1fff06037589 */ /* 0x0000e800000e0000 */
[----:B------:R0:W4:Y:S04]  /*69f0*/  SHFL.IDX PT, R0, R4, RZ, 0x1c1f ;  /* 0x001c1fff04007589 */ /* 0x00012800000e0000 */
[----:B------:R0:W0:Y:S04]  /*6a00*/  SHFL.IDX PT, R5, R8, RZ, 0x1c1f ;  /* 0x001c1fff08057589 */ /* 0x00002800000e0000 */
[----:B-1----:R1:W0:Y:S02]  /*6a10*/  SHFL.IDX PT, R14, R7, RZ, 0x1c1f ;  /* 0x001c1fff070e7589 */ /* 0x00222400000e0000 */
.L_x_14662:
[----:B------:R-:W-:Y:S01]  /*6a20*/  IMAD R38, R155, R38, RZ ;  /* 0x000000269b267224 */ /* 0x000fe200078e02ff */
[----:B------:R-:W-:Y:S01]  /*6a30*/  BSSY B1, `(.L_x_14385) ;  /* 0x000001f000017945 */ /* 0x000fe20003800000 */
[----:B------:R-:W-:Y:S02]  /*6a40*/  CS2R R32, SRZ ;  /* 0x0000000000207805 */ /* 0x000fe4000001ff00 */
[----:B------:R-:W-:Y:S02]  /*6a50*/  CS2R R26, SRZ ;  /* 0x00000000001a7805 */ /* 0x000fe4000001ff00 */
[----:B------:R-:W-:Y:S02]  /*6a60*/  CS2R R30, SRZ ;  /* 0x00000000001e7805 */ /* 0x000fe4000001ff00 */
[----:B------:R-:W-:Y:S02]  /*6a70*/  ISETP.GE.AND P0, PT, R39, R38, PT ;  /* 0x000000262700720c */ /* 0x000fe40003f06270 */
[----:B------:R-:W-:-:S11]  /*6a80*/  CS2R R24, SRZ ;  /* 0x0000000000187805 */ /* 0x000fd6000001ff00 */
[----:B------:R-:W-:Y:S05]  /*6a90*/  @P0 BRA `(.L_x_14386) ;  /* 0x0000000000600947 */ /* 0x000fea0003800000 */
[----:B------:R-:W2:Y:S01]  /*6aa0*/  LDL R9, [R1+0xc] ;  /* 0x00000c0001097983 */ /* 0x000ea20000100800 */
[----:B------:R-:W-:-:S03]  /*6ab0*/  ULDC UR4, c[0x0][0x3f4] ;  /* 0x0000fd0000047ab9 */ /* 0x000fc60000000800 */
[----:B------:R-:W2:Y:S01]  /*6ac0*/  LDL R12, [R1+0x54] ;  /* 0x00005400010c7983 */ /* 0x000ea20000100800 */
[----:B------:R-:W-:Y:S01]  /*6ad0*/  ISETP.GE.AND P2, PT, R152, UR4, PT ;  /* 0x0000000498007c0c */ /* 0x000fe2000bf46270 */
[----:B----4-:R-:W-:Y:S02]  /*6ae0*/  IMAD.MOV.U32 R10, RZ, RZ, R0 ;  /* 0x000000ffff0a7224 */ /* 0x010fe400078e0000 */
[----:B---3--:R-:W-:Y:S02]  /*6af0*/  IMAD.MOV.U32 R11, RZ, RZ, R3 ;  /* 0x000000ffff0b7224 */ /* 0x008fe400078e0003 */
[----:B0-----:R-:W-:Y:S01]  /*6b00*/  IMAD.MOV.U32 R15, RZ, RZ, R5 ;  /* 0x000000ffff0f7224 */ /* 0x001fe200078e0005 */
[----:B------:R-:W-:Y:S02]  /*6b10*/  CS2R R30, SRZ ;  /* 0x00000000001e7805 */ /* 0x000fe4000001ff00 */
[----:B------:R-:W-:Y:S02]  /*6b20*/  CS2R R32, SRZ ;  /* 0x0000000000207805 */ /* 0x000fe4000001ff00 */
[----:B------:R-:W-:-:S03]  /*6b30*/  CS2R R24, SRZ ;  /* 0x0000000000187805 */ /* 0x000fc6000001ff00 */
[----:B------:R-:W-:-:S05]  /*6b40*/  @!P2 IMAD.WIDE R10, R152, 0x2, R10 ;  /* 0x00000002980aa825 */ /* 0x000fca00078e020a */
[----:B------:R0:W5:Y:S01]  /*6b50*/  @!P2 LD.E.64 R30, desc[UR42][R10.64] ;  /* 0x0000002a0a1ea980 */ /* 0x000162000c101b00 */
[----:B--2---:R-:W-:-:S13]  /*6b60*/  ISETP.GE.AND P3, PT, R9, UR4, PT ;  /* 0x0000000409007c0c */ /* 0x004fda000bf66270 */
[C---:B------:R-:W-:Y:S01]  /*6b70*/  @!P3 IMAD.SHL.U32 R35, R9.reuse, 0x2, RZ ;  /* 0x000000020923b824 */ /* 0x040fe200078e00ff */
[----:B------:R-:W-:-:S04]  /*6b80*/  @!P3 SHF.L.U64.HI R26, R9, 0x1, R12 ;  /* 0x00000001091ab819 */ /* 0x000fc8000001020c */
[-C--:B------:R-:W-:Y:S02]  /*6b90*/  @!P3 IADD3 R20, P0, R0, R35.reuse, RZ ;  /* 0x000000230014b210 */ /* 0x080fe40007f1e0ff */
[----:B------:R-:W-:Y:S01]  /*6ba0*/  @!P3 IADD3 R34, P1, R14, R35, RZ ;  /* 0x000000230e22b210 */ /* 0x000fe20007f3e0ff */
[----:B------:R-:W-:-:S04]  /*6bb0*/  @!P2 IMAD.WIDE R12, R152, 0x2, R14 ;  /* 0x00000002980ca825 */ /* 0x000fc800078e020e */
[--C-:B------:R-:W-:Y:S01]  /*6bc0*/  @!P3 IMAD.X R21, R3, 0x1, R26.reuse, P0 ;  /* 0x000000010315b824 */ /* 0x100fe200000e061a */
[----:B------:R0:W5:Y:S01]  /*6bd0*/  @!P2 LD.E.64 R32, desc[UR42][R12.64] ;  /* 0x0000002a0c20a980 */ /* 0x000162000c101b00 */
[----:B------:R-:W-:Y:S01]  /*6be0*/  @!P3 IMAD.X R35, R5, 0x1, R26, P1 ;  /* 0x000000010523b824 */ /* 0x000fe200008e061a */
[----:B------:R-:W-:Y:S02]  /*6bf0*/  CS2R R26, SRZ ;  /* 0x00000000001a7805 */ /* 0x000fe4000001ff00 */
[----:B------:R0:W5:Y:S04]  /*6c00*/  @!P3 LD.E.64 R24, desc[UR42][R20.64] ;  /* 0x0000002a1418b980 */ /* 0x000168000c101b00 */
[----:B------:R0:W5:Y:S02]  /*6c10*/  @!P3 LD.E.64 R26, desc[UR42][R34.64] ;  /* 0x0000002a221ab980 */ /* 0x000164000c101b00 */
.L_x_14386:
[----:B------:R-:W-:Y:S05]  /*6c20*/  BSYNC B1 ;  /* 0x0000000000017941 */ /* 0x000fea0003800000 */
.L_x_14385:
        /* <DEDUP_REMOVED lines=13> */
[----:B------:R-:W-:-:S02]  /*6d00*/  CS2R R20, SRZ ;  /* 0x0000000000147805 */ /* 0x000fc4000001ff00 */
[----:B------:R-:W-:Y:S02]  /*6d10*/  PRMT R48, R3, 0x5410, R5 ;  /* 0x0000541003307816 */ /* 0x000fe40000000005 */
[----:B------:R-:W-:Y:S01]  /*6d20*/  PRMT R35, R9, 0x7610, R35 ;  /* 0x0000761009237816 */ /* 0x000fe20000000023 */
[----:B------:R-:W-:Y:S06]  /*6d30*/  BRA.DIV UR4, `(.L_x_14387) ;  /* 0x0000019e04687947 */ /* 0x000fec000b800000 */
[----:B------:R0:W3:Y:S04]  /*6d40*/  SHFL.IDX PT, R3, R6, 0x1, 0x1c1f ;  /* 0x003c1f0006037f89 */ /* 0x0000e800000e0000 */
[----:B------:R0:W4:Y:S04]  /*6d50*/  SHFL.IDX PT, R0, R4, 0x1, 0x1c1f ;  /* 0x003c1f0004007f89 */ /* 0x00012800000e0000 */
[----:B------:R0:W0:Y:S04]  /*6d60*/  SHFL.IDX PT, R5, R8, 0x1, 0x1c1f ;  /* 0x003c1f0008057f89 */ /* 0x00002800000e0000 */
[----:B------:R0:W0:Y:S02]  /*6d70*/  SHFL.IDX PT, R14, R7, 0x1, 0x1c1f ;  /* 0x003c1f00070e7f89 */ /* 0x00002400000e0000 */
.L_x_14668:
[----:B------:R-:W-:Y:S01]  /*6d80*/  IADD3 R39, R39, 0x60, RZ ;  /* 0x0000006027277810 */ /* 0x000fe20007ffe0ff */
[----:B------:R-:W-:Y:S01]  /*6d90*/  BSSY B1, `(.L_x_14388) ;  /* 0x000001e000017945 */ /* 0x000fe20003800000 */
[----:B------:R-:W-:Y:S02]  /*6da0*/  CS2R R10, SRZ ;  /* 0x00000000000a7805 */ /* 0x000fe4000001ff00 */
[----:B--2---:R-:W-:Y:S02]  /*6db0*/  CS2R R12, SRZ ;  /* 0x00000000000c7805 */ /* 0x004fe4000001ff00 */
[----:B------:R-:W-:Y:S02]  /*6dc0*/  ISETP.GE.AND P0, PT, R39, R38, PT ;  /* 0x000000262700720c */ /* 0x000fe40003f06270 */
[----:B0-----:R-:W-:-:S11]  /*6dd0*/  CS2R R8, SRZ ;  /* 0x0000000000087805 */ /* 0x001fd6000001ff00 */
[----:B------:R-:W-:Y:S05]  /*6de0*/  @P0 BRA `(.L_x_14389) ;  /* 0x0000000000600947 */ /* 0x000fea0003800000 */
[----:B------:R-:W2:Y:S01]  /*6df0*/  LDL R4, [R1+0xc] ;  /* 0x00000c0001047983 */ /* 0x000ea20000100800 */
[----:B------:R-:W-:-:S03]  /*6e00*/  ULDC UR4, c[0x0][0x3f4] ;  /* 0x0000fd0000047ab9 */ /* 0x000fc60000000800 */
[----:B------:R-:W2:Y:S01]  /*6e10*/  LDL R15, [R1+0x54] ;  /* 0x00005400010f7983 */ /* 0x000ea20000100800 */
[----:B------:R-:W-:Y:S01]  /*6e20*/  ISETP.GE.AND P2, PT, R152, UR4, PT ;  /* 0x0000000498007c0c */ /* 0x000fe2000bf46270 */
[----:B----4-:R-:W-:Y:S02]  /*6e30*/  IMAD.MOV.U32 R6, RZ, RZ, R0 ;  /* 0x000000ffff067224 */ /* 0x010fe400078e0000 */
[----:B-1-3--:R-:W-:Y:S01]  /*6e40*/  IMAD.MOV.U32 R7, RZ, RZ, R3 ;  /* 0x000000ffff077224 */ /* 0x00afe200078e0003 */
[----:B------:R-:W-:Y:S02]  /*6e50*/  CS2R R12, SRZ ;  /* 0x00000000000c7805 */ /* 0x000fe4000001ff00 */
[----:B------:R-:W-:-:S07]  /*6e60*/  CS2R R20, SRZ ;  /* 0x0000000000147805 */ /* 0x000fce000001ff00 */
[----:B------:R-:W-:-:S05]  /*6e70*/  @!P2 IMAD.WIDE R6, R152, 0x2, R6 ;  /* 0x000000029806a825 */ /* 0x000fca00078e0206 */
[----:B------:R0:W5:Y:S01]  /*6e80*/  @!P2 LD.E.64 R12, desc[UR42][R6.64] ;  /* 0x0000002a060ca980 */ /* 0x000162000c101b00 */
[----:B--2---:R-:W-:-:S13]  /*6e90*/  ISETP.GE.AND P3, PT, R4, UR4, PT ;  /* 0x0000000404007c0c */ /* 0x004fda000bf66270 */
[C---:B------:R-:W-:Y:S01]  /*6ea0*/  @!P3 IMAD.SHL.U32 R9, R4.reuse, 0x2, RZ ;  /* 0x000000020409b824 */ /* 0x040fe200078e00ff */
[----:B------:R-:W-:Y:S01]  /*6eb0*/  @!P3 SHF.L.U64.HI R10, R4, 0x1, R15 ;  /* 0x00000001040ab819 */ /* 0x000fe2000001020f */
[----:B------:R-:W-:-:S03]  /*6ec0*/  IMAD.MOV.U32 R15, RZ, RZ, R5 ;  /* 0x000000ffff0f7224 */ /* 0x000fc600078e0005 */
[-C--:B------:R-:W-:Y:S02]  /*6ed0*/  @!P3 IADD3 R36, P0, R0, R9.reuse, RZ ;  /* 0x000000090024b210 */ /* 0x080fe40007f1e0ff */
[----:B------:R-:W-:Y:S02]  /*6ee0*/  @!P3 IADD3 R4, P1, R14, R9, RZ ;  /* 0x000000090e04b210 */ /* 0x000fe40007f3e0ff */
[----:B------:R-:W-:Y:S01]  /*6ef0*/  CS2R R8, SRZ ;  /* 0x0000000000087805 */ /* 0x000fe2000001ff00 */
[--C-:B------:R-:W-:Y:S02]  /*6f00*/  @!P3 IMAD.X R37, R3, 0x1, R10.reuse, P0 ;  /* 0x000000010325b824 */ /* 0x100fe400000e060a */
[----:B------:R-:W-:Y:S01]  /*6f10*/  @!P3 IMAD.X R5, R5, 0x1, R10, P1 ;  /* 0x000000010505b824 */ /* 0x000fe200008e060a */
[----:B------:R-:W-:Y:S01]  /*6f20*/  CS2R R10, SRZ ;  /* 0x00000000000a7805 */ /* 0x000fe2000001ff00 */
[----:B------:R-:W-:Y:S01]  /*6f30*/  @!P2 IMAD.WIDE R14, R152, 0x2, R14 ;  /* 0x00000002980ea825 */ /* 0x000fe200078e020e */
[----:B------:R0:W5:Y:S04]  /*6f40*/  @!P3 LD.E.64 R8, desc[UR42][R36.64] ;  /* 0x0000002a2408b980 */ /* 0x000168000c101b00 */
[----:B------:R0:W5:Y:S04]  /*6f50*/  @!P2 LD.E.64 R20, desc[UR42][R14.64] ;  /* 0x0000002a0e14a980 */ /* 0x000168000c101b00 */
[----:B------:R0:W5:Y:S02]  /*6f60*/  @!P3 LD.E.64 R10, desc[UR42][R4.64] ;  /* 0x0000002a040ab980 */ /* 0x000164000c101b00 */
.L_x_14389:
[----:B------:R-:W-:Y:S05]  /*6f70*/  BSYNC B1 ;  /* 0x0000000000017941 */ /* 0x000fea0003800000 */
.L_x_14388:
[----:B------:R-:W4:Y:S01]  /*6f80*/  LDL R39, [R1+0x40] ;  /* 0x0000400001277983 */ /* 0x000f220000100800 */
[----:B------:R-:W-:Y:S01]  /*6f90*/  ULEA.HI UR4, UR36, UR36, URZ, 0x1 ;  /* 0x0000002424047291 */ /* 0x000fe2000f8f083f */
[----:B0----5:R-:W-:Y:S01]  /*6fa0*/  IMAD.MOV.U32 R4, RZ, RZ, R20 ;  /* 0x000000ffff047224 */ /* 0x021fe200078e0014 */
[----:B------:R-:W-:Y:S01]  /*6fb0*/  BSSY B1, `(.L_x_14390) ;  /* 0x0000026000017945 */ /* 0x000fe20003800000 */
[----:B------:R-:W0:Y:S01]  /*6fc0*/  S2R R37, SR_TID.X ;  /* 0x0000000000257919 */ /* 0x000e220000002100 */
[----:B------:R-:W-:Y:S01]  /*6fd0*/  ULOP3.LUT UR4, UR4, 0xfffffffe, URZ, 0xc0, !UPT ;  /* 0xfffffffe04047892 */ /* 0x000fe2000f8ec03f */
[----:B------:R-:W-:Y:S01]  /*6fe0*/  IMAD.MOV.U32 R6, RZ, RZ, R11 ;  /* 0x000000ffff067224 */ /* 0x000fe200078e000b */
[----:B------:R-:W-:Y:S01]  /*6ff0*/  PRMT R36, R4, 0x7610, R36 ;  /* 0x0000761004247816 */ /* 0x000fe20000000024 */
[----:B------:R-:W-:Y:S01]  /*7000*/  IMAD.MOV.U32 R4, RZ, RZ, R10 ;  /* 0x000000ffff047224 */ /* 0x000fe200078e000a */
[----:B------:R-:W-:Y:S01]  /*7010*/  UIADD3 UR4, UR36, -UR4, URZ ;  /* 0x8000000424047290 */ /* 0x000fe2000fffe03f */
[----:B------:R-:W-:-:S02]  /*7020*/  IMAD R34, R29, -0xc0, R38 ;  /* 0xffffff401d227824 */ /* 0x000fc400078e0226 */
[----:B-1----:R-:W-:Y:S01]  /*7030*/  IMAD.MOV.U32 R7, RZ, RZ, R12 ;  /* 0x000000ffff077224 */ /* 0x002fe200078e000c */
[----:B------:R-:W-:Y:S01]  /*7040*/  PRMT R14, R4, 0x5410, R6 ;  /* 0x00005410040e7816 */ /* 0x000fe20000000006 */
[----:B------:R-:W-:Y:S01]  /*7050*/  IMAD.MOV.U32 R4, RZ, RZ, R8 ;  /* 0x000000ffff047224 */ /* 0x000fe200078e0008 */
[----:B------:R-:W-:Y:S01]  /*7060*/  VIMNMX R34, R34, 0xc0, PT ;  /* 0x000000c022227848 */ /* 0x000fe20003fe0100 */
[----:B------:R-:W-:Y:S01]  /*7070*/  IMAD.U32 R5, RZ, RZ, UR4 ;  /* 0x00000004ff057e24 */ /* 0x000fe2000f8e00ff */
[----:B------:R-:W-:Y:S01]  /*7080*/  PRMT R36, R36, 0x5410, R7 ;  /* 0x0000541024247816 */ /* 0x000fe20000000007 */
[----:B------:R-:W-:Y:S01]  /*7090*/  IMAD.MOV.U32 R6, RZ, RZ, R9 ;  /* 0x000000ffff067224 */ /* 0x000fe200078e0009 */
[----:B------:R-:W-:Y:S02]  /*70a0*/  PRMT R15, R4, 0x7610, R15 ;  /* 0x00007610040f7816 */ /* 0x000fe4000000000f */
[----:B------:R-:W-:Y:S02]  /*70b0*/  SHF.L.U32 R5, R5, 0x1f, RZ ;  /* 0x0000001f05057819 */ /* 0x000fe400000006ff */
[----:B------:R-:W-:-:S02]  /*70c0*/  ISETP.GE.AND P1, PT, R157, R34, PT ;  /* 0x000000229d00720c */ /* 0x000fc40003f26270 */
[----:B------:R-:W1:Y:S01]  /*70d0*/  SYNCS.PHASECHK.TRANS64.TRYWAIT P0, [R2+URZ+0x16800], R5 ;  /* 0x01680005020075a7 */ /* 0x000e62000800017f */
[----:B0-----:R-:W-:-:S05]  /*70e0*/  VIADD R40, R37, 0xffffff80 ;  /* 0xffffff8025287836 */ /* 0x001fca0000000000 */
[----:B------:R-:W-:-:S04]  /*70f0*/  SHF.R.S32.HI R37, RZ, 0x1f, R40 ;  /* 0x0000001fff257819 */ /* 0x000fc80000011428 */
[----:B------:R-:W-:-:S04]  /*7100*/  LEA.HI R37, R37, R40, RZ, 0x5 ;  /* 0x0000002825257211 */ /* 0x000fc800078f28ff */
[----:B------:R-:W-:Y:S02]  /*7110*/  SHF.R.S32.HI R37, RZ, 0x5, R37 ;  /* 0x00000005ff257819 */ /* 0x000fe40000011425 */
[C---:B----4-:R-:W-:Y:S02]  /*7120*/  SHF.L.U32 R0, R39.reuse, 0x6, RZ ;  /* 0x0000000627007819 */ /* 0x050fe400000006ff */
[----:B------:R-:W-:Y:S02]  /*7130*/  LOP3.LUT P2, RZ, R39, 0x4, RZ, 0xc0, !PT ;  /* 0x0000000427ff7812 */ /* 0x000fe4000784c0ff */
[----:B---3--:R-:W-:-:S04]  /*7140*/  LOP3.LUT R3, R0, 0x1c0, RZ, 0xc0, !PT ;  /* 0x000001c000037812 */ /* 0x008fc800078ec0ff */
[----:B------:R-:W-:Y:S02]  /*7150*/  LOP3.LUT R0, R3, 0x18, R16, 0xf8, !PT ;  /* 0x0000001803007812 */ /* 0x000fe400078ef810 */
[----:B------:R-:W-:-:S04]  /*7160*/  SHF.R.U32.HI R3, RZ, 0x3, R3 ;  /* 0x00000003ff037819 */ /* 0x000fc80000011603 */
[----:B------:R-:W-:Y:S01]  /*7170*/  LOP3.LUT R0, R0, R3, RZ, 0x3c, !PT ;  /* 0x0000000300007212 */ /* 0x000fe200078e3cff */
[----:B------:R-:W-:-:S05]  /*7180*/  IMAD.MOV.U32 R3, RZ, RZ, R21 ;  /* 0x000000ffff037224 */ /* 0x000fca00078e0015 */
[----:B------:R-:W-:Y:S01]  /*7190*/  PRMT R29, R3, 0x7610, R29 ;  /* 0x00007610031d7816 */ /* 0x000fe2000000001d */
[----:B------:R-:W-:Y:S01]  /*71a0*/  IMAD R3, R37, 0x200, R0 ;  /* 0x0000020025037824 */ /* 0x000fe200078e0200 */
[----:B------:R-:W-:-:S03]  /*71b0*/  MOV R0, R13 ;  /* 0x0000000d00007202 */ /* 0x000fc60000000f00 */
[----:B------:R-:W-:Y:S01]  /*71c0*/  IMAD R3, R3, 0x2, R2 ;  /* 0x0000000203037824 */ /* 0x000fe200078e0202 */
[----:B------:R-:W-:-:S03]  /*71d0*/  PRMT R29, R29, 0x5410, R0 ;  /* 0x000054101d1d7816 */ /* 0x000fc60000000000 */
[C---:B------:R-:W-:Y:S02]  /*71e0*/  VIADD R4, R3.reuse, 0x8400 ;  /* 0x0000840003047836 */ /* 0x040fe40000000000 */
[----:B------:R-:W-:Y:S01]  /*71f0*/  VIADD R0, R3, 0x8440 ;  /* 0x0000844003007836 */ /* 0x000fe20000000000 */
[----:B-1----:R-:W-:Y:S06]  /*7200*/  @!P0 BRA `(.L_x_14391) ;  /* 0x0000019800a48947 */ /* 0x002fec0003800000 */
.L_x_14669:
[----:B------:R-:W-:Y:S05]  /*7210*/  BSYNC B1 ;  /* 0x0000000000017941 */ /* 0x000fea0003800000 */
.L_x_14390:
[----:B------:R-:W-:Y:S01]  /*7220*/  BSSY B1, `(.L_x_14392) ;  /* 0x0000060000017945 */ /* 0x000fe20003800000 */
[----:B------:R-:W-:Y:S01]  /*7230*/  PRMT R15, R15, 0x5410, R6 ;  /* 0x000054100f0f7816 */ /* 0x000fe20000000006 */
[----:B------:R-:W-:Y:S02]  /*7240*/  @P2 VIADD R0, R4, 0xffffffc0 ;  /* 0xffffffc004002836 */ /* 0x000fe40000000000 */
[----:B------:R-:W-:Y:S05]  /*7250*/  @P1 BRA `(.L_x_14393) ;  /* 0x0000000400701947 */ /* 0x000fea0003800000 */
[----:B------:R-:W2:Y:S01]  /*7260*/  LDL R7, [R1+0xc] ;  /* 0x00000c0001077983 */ /* 0x000ea20000100800 */
[----:B0-----:R-:W0:Y:S01]  /*7270*/  LDC R5, c[0x0][0x3f4] ;  /* 0x0000fd00ff057b82 */ /* 0x001e220000000800 */
[----:B------:R-:W-:Y:S01]  /*7280*/  BSSY B2, `(.L_x_14394) ;  /* 0x000002e000027945 */ /* 0x000fe20003800000 */
[-C--:B0-----:R-:W-:Y:S02]  /*7290*/  ISETP.GE.AND P0, PT, R152, R5.reuse, PT ;  /* 0x000000059800720c */ /* 0x081fe40003f06270 */
[----:B--2---:R-:W-:-:S11]  /*72a0*/  ISETP.GE.AND P1, PT, R7, R5, PT ;  /* 0x000000050700720c */ /* 0x004fd60003f26270 */
[----:B------:R-:W-:Y:S05]  /*72b0*/  @P0 BRA `(.L_x_14395) ;  /* 0x0000000000a80947 */ /* 0x000fea0003800000 */
[----:B------:R-:W0:Y:S01]  /*72c0*/  LDS.128 R4, [R3+0x8400] ;  /* 0x0084000003047984 */ /* 0x000e220000000c00 */
[----:B------:R-:W-:Y:S01]  /*72d0*/  SHF.R.U32.HI R40, RZ, 0x10, R33 ;  /* 0x00000010ff287819 */ /* 0x000fe20000011621 */
[--C-:B------:R-:W-:Y:S01]  /*72e0*/  HADD2.F32 R39, -RZ, R41.reuse.H0_H0 ;  /* 0x20000029ff277230 */ /* 0x100fe20000004100 */
[----:B------:R-:W-:Y:S01]  /*72f0*/  SHF.R.U32.HI R38, RZ, 0x10, R31 ;  /* 0x00000010ff267819 */ /* 0x000fe2000001161f */
        /* <DEDUP_REMOVED lines=14> */
[C---:B------:R-:W-:Y:S01]  /*73e0*/  FFMA.FTZ R43, R32.reuse, R38, -R41 ;  /* 0x00000026202b7223 */ /* 0x040fe20000010829 */
[--C-:B------:R-:W-:Y:S02]  /*73f0*/  HADD2.F32 R6, -RZ, R5.reuse.H0_H0 ;  /* 0x20000005ff067230 */ /* 0x100fe40000004100 */
[----:B------:R-:W-:Y:S01]  /*7400*/  FFMA.FTZ R44, R32, R40, R33 ;  /* 0x00000028202c7223 */ /* 0x000fe20000010021 */
[-C--:B------:R-:W-:Y:S01]  /*7410*/  FMUL.FTZ R38, R4, R37.reuse ;  /* 0x0000002504267220 */ /* 0x080fe20000410000 */
[C---:B------:R-:W-:Y:S01]  /*7420*/  FFMA.FTZ R42, R7.reuse, R37, -R42 ;  /* 0x00000025072a7223 */ /* 0x040fe2000001082a */
[----:B------:R-:W-:Y:S02]  /*7430*/  HADD2.F32 R5, -RZ, R5.H1_H1 ;  /* 0x30000005ff057230 */ /* 0x000fe40000004100 */
[----:B------:R-:W-:Y:S02]  /*7440*/  HADD2.F32 R37, -RZ, R47.H0_H0 ;  /* 0x2000002fff257230 */ /* 0x000fe40000004100 */
[----:B------:R-:W-:Y:S01]  /*7450*/  FFMA.FTZ R39, R7, R39, R38 ;  /* 0x0000002707277223 */ /* 0x000fe20000010026 */
[----:B------:R-:W-:-:S02]  /*7460*/  HADD2.F32 R32, -RZ, R48.H0_H0 ;  /* 0x20000030ff207230 */ /* 0x000fc40000004100 */
        /* <DEDUP_REMOVED lines=15> */
.L_x_14395:
[----:B------:R-:W-:Y:S05]  /*7560*/  BSYNC B2 ;  /* 0x0000000000027941 */ /* 0x000fea0003800000 */
.L_x_14394:
[----:B------:R-:W-:Y:S05]  /*7570*/  @P1 BRA `(.L_x_14393) ;  /* 0x0000000000a81947 */ /* 0x000fea0003800000 */
[----:B0-----:R-:W0:Y:S01]  /*7580*/  LDS.128 R4, [R0] ;  /* 0x0000000000047984 */ /* 0x001e220000000c00 */
[----:B------:R-:W-:Y:S01]  /*7590*/  SHF.R.U32.HI R31, RZ, 0x10, R25 ;  /* 0x00000010ff1f7819 */ /* 0x000fe20000011619 */
[----:B------:R-:W-:Y:S01]  /*75a0*/  HADD2.F32 R30, -RZ, R48.H1_H1 ;  /* 0x30000030ff1e7230 */ /* 0x000fe20000004100 */
        /* <DEDUP_REMOVED lines=39> */
.L_x_14393:
[----:B------:R-:W-:Y:S05]  /*7820*/  BSYNC B1 ;  /* 0x0000000000017941 */ /* 0x000fea0003800000 */
.L_x_14392:
[----:B01----:R-:W-:-:S05]  /*7830*/  VIADD R4, R157, 0x60 ;  /* 0x000000609d047836 */ /* 0x003fca0000000000 */
[----:B------:R-:W-:-:S13]  /*7840*/  ISETP.GE.AND P0, PT, R4, R34, PT ;  /* 0x000000220400720c */ /* 0x000fda0003f06270 */
[----:B------:R-:W-:Y:S05]  /*7850*/  @P0 BRA `(.L_x_14396) ;  /* 0x0000001800ac0947 */ /* 0x000fea0003800000 */
[----:B------:R-:W2:Y:S01]  /*7860*/  LDL R4, [R1+0xc] ;  /* 0x00000c0001047983 */ /* 0x000ea20000100800 */
[----:B------:R-:W0:Y:S01]  /*7870*/  LDC R5, c[0x0][0x3f4] ;  /* 0x0000fd00ff057b82 */ /* 0x000e220000000800 */
[----:B------:R-:W-:Y:S01]  /*7880*/  BSSY B1, `(.L_x_14397) ;  /* 0x000002e000017945 */ /* 0x000fe20003800000 */
[-C--:B0-----:R-:W-:Y:S02]  /*7890*/  ISETP.GE.AND P0, PT, R152, R5.reuse, PT ;  /* 0x000000059800720c */ /* 0x081fe40003f06270 */
[----:B--2---:R-:W-:-:S11]  /*78a0*/  ISETP.GE.AND P1, PT, R4, R5, PT ;  /* 0x000000050400720c */ /* 0x004fd60003f26270 */
        /* <DEDUP_REMOVED lines=20> */
[----:B------:R-:W-:Y:S02]  /*79f0*/  HADD2.F32 R21, -RZ, R29.H0_H0 ;  /* 0x2000001dff157230 */ /* 0x000fe40000004100 */
[----:B------:R-:W-:Y:S01]  /*7a00*/  FFMA.FTZ R31, R20, R25, -R27 ;  /* 0x00000019141f7223 */ /* 0x000fe2000001081b */
[----:B------:R-:W-:Y:S02]  /*7a10*/  HADD2.F32 R6, -RZ, R5.H0_H0 ;  /* 0x20000005ff067230 */ /* 0x000fe40000004100 */
        /* <DEDUP_REMOVED lines=20> */
.L_x_14398:
[----:B------:R-:W-:Y:S05]  /*7b60*/  BSYNC B1 ;  /* 0x0000000000017941 */ /* 0x000fea0003800000 */
.L_x_14397:
[----:B------:R-:W-:Y:S05]  /*7b70*/  @P1 BRA `(.L_x_14396) ;  /* 0x0000001400e41947 */ /* 0x000fea0003800000 */
[----:B0-----:R-:W0:Y:S01]  /*7b80*/  LDS.128 R4, [R0+0x3000] ;  /* 0x0030000000047984 */ /* 0x001e220000000c00 */
        /* <DEDUP_REMOVED lines=42> */
.L_x_14383:
[----:B------:R-:W0:Y:S01]  /*7e30*/  S2R R0, SR_TID.X ;  /* 0x0000000000007919 */ /* 0x000e220000002100 */
[----:B------:R-:W3:Y:S01]  /*7e40*/  LDC R32, c[0x0][0x448] ;  /* 0x00011200ff207b82 */ /* 0x000ee20000000800 */
[----:B------:R-:W-:Y:S01]  /*7e50*/  ULDC.64 UR4, c[0x0][0x3f8] ;  /* 0x0000fe0000047ab9 */ /* 0x000fe20000000a00 */
[----:B------:R-:W-:Y:S01]  /*7e60*/  ULDC.64 UR6, c[0x0][0x408] ;  /* 0x0001020000067ab9 */ /* 0x000fe20000000a00 */
[----:B------:R-:W-:Y:S02]  /*7e70*/  IMAD.MOV.U32 R4, RZ, RZ, R26 ;  /* 0x000000ffff047224 */ /* 0x000fe400078e001a */
[----:B------:R-:W-:Y:S02]  /*7e80*/  IMAD.MOV.U32 R6, RZ, RZ, R24 ;  /* 0x000000ffff067224 */ /* 0x000fe400078e0018 */
[----:B------:R-:W-:Y:S01]  /*7e90*/  IMAD.MOV.U32 R7, RZ, RZ, R33 ;  /* 0x000000ffff077224 */ /* 0x000fe200078e0021 */
[----:B---3--:R-:W-:Y:S02]  /*7ea0*/  ISETP.NE.AND P0, PT, R32, 0x1, PT ;  /* 0x000000012000780c */ /* 0x008fe40003f05270 */
[----:B0-----:R-:W-:-:S04]  /*7eb0*/  IADD3 R0, R0, -0x80, RZ ;  /* 0xffffff8000007810 */ /* 0x001fc80007ffe0ff */
[----:B------:R-:W-:-:S07]  /*7ec0*/  SHF.R.S32.HI R3, RZ, 0x1f, R0 ;  /* 0x0000001fff037819 */ /* 0x000fce0000011400 */
[----:B------:R-:W0:Y:S01]  /*7ed0*/  @P0 LDC R5, c[0x0][0x450] ;  /* 0x00011400ff050b82 */ /* 0x000e220000000800 */
[----:B------:R-:W-:-:S04]  /*7ee0*/  LEA.HI R3, R3, R0, RZ, 0x2 ;  /* 0x0000000003037211 */ /* 0x000fc800078f10ff */
[----:B------:R-:W-:-:S05]  /*7ef0*/  LOP3.LUT R3, R3, 0xfffffffc, RZ, 0xc0, !PT ;  /* 0xfffffffc03037812 */ /* 0x000fca00078ec0ff */
[----:B------:R-:W-:Y:S02]  /*7f00*/  IMAD.IADD R3, R0, 0x1, -R3 ;  /* 0x0000000100037824 */ /* 0x000fe400078e0a03 */
[----:B------:R-:W3:Y:S02]  /*7f10*/  @P0 LDC R0, c[0x0][0x44c] ;  /* 0x00011300ff000b82 */ /* 0x000ee40000000800 */
[----:B------:R-:W-:-:S04]  /*7f20*/  IMAD R3, R3, 0x60, R39 ;  /* 0x0000006003037824 */ /* 0x000fc800078e0227 */
[----:B---3--:R-:W-:-:S05]  /*7f30*/  @P0 IMAD.HI.U32 R0, R3, R0, RZ ;  /* 0x0000000003000227 */ /* 0x008fca00078e00ff */
[----:B0-----:R-:W-:Y:S01]  /*7f40*/  @P0 SHF.R.U32.HI R3, RZ, R5, R0 ;  /* 0x00000005ff030219 */ /* 0x001fe20000011600 */
        /* <DEDUP_REMOVED lines=18> */
[----:B------:R-:W0:Y:S01]  /*8070*/  LDC R41, c[0x0][0x3f4] ;  /* 0x0000fd00ff297b82 */ /* 0x000e220000000800 */
[----:B------:R-:W3:Y:S01]  /*8080*/  SHFL.IDX PT, R3, R25, RZ, 0x1c1f ;  /* 0x001c1fff19037589 */ /* 0x000ee200000e0000 */
[----:B------:R-:W-:-:S03]  /*8090*/  IMAD R32, R155, R32, RZ ;  /* 0x000000209b207224 */ /* 0x000fc600078e02ff */
[----:B------:R-:W4:Y:S04]  /*80a0*/  SHFL.IDX PT, R0, R26, RZ, 0x1c1f ;  /* 0x001c1fff1a007589 */ /* 0x000f2800000e0000 */
[----:B-1----:R-:W1:Y:S04]  /*80b0*/  SHFL.IDX PT, R14, R27, RZ, 0x1c1f ;  /* 0x001c1fff1b0e7589 */ /* 0x002e6800000e0000 */
[----:B------:R-:W5:Y:S01]  /*80c0*/  SHFL.IDX PT, R4, R24, RZ, 0x1c1f ;  /* 0x001c1fff18047589 */ /* 0x000f6200000e0000 */
[----:B0-----:R-:W-:-:S04]  /*80d0*/  ISETP.GE.AND P0, PT, R16, R41, PT ;  /* 0x000000291000720c */ /* 0x001fc80003f06270 */
[----:B------:R-:W-:-:S13]  /*80e0*/  ISETP.GE.OR P1, PT, R39, R32, P0 ;  /* 0x000000202700720c */ /* 0x000fda0000726670 */
[C---:B------:R-:W-:Y:S02]  /*80f0*/  @!P1 SHF.L.U32 R5, R16.reuse, 0x1, RZ ;  /* 0x0000000110059819 */ /* 0x040fe400000006ff */
[----:B------:R-:W-:Y:S02]  /*8100*/  @!P1 SHF.L.U64.HI R21, R16, 0x1, R17 ;  /* 0x0000000110159819 */ /* 0x000fe40000010211 */
[----:B---3--:R-:W-:-:S05]  /*8110*/  @!P1 IADD3 R6, P2, R3, R5, RZ ;  /* 0x0000000503069210 */ /* 0x008fca0007f5e0ff */
[----:B----4-:R-:W-:-:S05]  /*8120*/  @!P1 IMAD.X R7, R0, 0x1, R21, P2 ;  /* 0x0000000100079824 */ /* 0x010fca00010e0615 */
[----:B------:R-:W3:Y:S01]  /*8130*/  @!P1 LD.E.128 R8, desc[UR42][R6.64] ;  /* 0x0000002a06089980 */ /* 0x000ee2000c101d00 */
[----:B-1----:R-:W-:-:S05]  /*8140*/  @!P1 IADD3 R14, P2, R14, R5, RZ ;  /* 0x000000050e0e9210 */ /* 0x002fca0007f5e0ff */
[----:B-----5:R-:W-:-:S04]  /*8150*/  @!P1 IMAD.X R3, R4, 0x1, R21, P2 ;  /* 0x0000000104039824 */ /* 0x020fc800010e0615 */
[----:B------:R-:W-:-:S05]  /*8160*/  @!P1 IMAD.MOV.U32 R15, RZ, RZ, R3 ;  /* 0x000000ffff0f9224 */ /* 0x000fca00078e0003 */
[----:B------:R0:W4:Y:S01]  /*8170*/  @!P1 LD.E.128 R4, desc[UR42][R14.64] ;  /* 0x0000002a0e049980 */ /* 0x000122000c101d00 */
[----:B------:R-:W-:Y:S02]  /*8180*/  CS2R R34, SRZ ;  /* 0x0000000000227805 */ /* 0x000fe4000001ff00 */
[----:B------:R-:W-:Y:S02]  /*8190*/  CS2R R36, SRZ ;  /* 0x0000000000247805 */ /* 0x000fe4000001ff00 */
[----:B------:R-:W-:Y:S01]  /*81a0*/  CS2R R30, SRZ ;  /* 0x00000000001e7805 */ /* 0x000fe2000001ff00 */
[----:B------:R-:W1:Y:S01]  /*81b0*/  SHFL.IDX PT, R24, R24, 0x1, 0x1c1f ;  /* 0x003c1f0018187f89 */ /* 0x000e6200000e0000 */
[----:B------:R-:W-:-:S03]  /*81c0*/  CS2R R20, SRZ ;  /* 0x0000000000147805 */ /* 0x000fc6000001ff00 */
[----:B0-----:R0:W0:Y:S01]  /*81d0*/  SHFL.IDX PT, R14, R27, 0x1, 0x1c1f ;  /* 0x003c1f001b0e7f89 */ /* 0x00102200000e0000 */
[----:B---3--:R-:W-:Y:S01]  /*81e0*/  @!P1 IMAD.MOV.U32 R34, RZ, RZ, R8 ;  /* 0x000000ffff229224 */ /* 0x008fe200078e0008 */
[----:B------:R-:W-:Y:S01]  /*81f0*/  @!P1 MOV R36, R10 ;  /* 0x0000000a00249202 */ /* 0x000fe20000000f00 */
[----:B------:R-:W-:Y:S02]  /*8200*/  @!P1 IMAD.MOV.U32 R35, RZ, RZ, R9 ;  /* 0x000000ffff239224 */ /* 0x000fe400078e0009 */
[----:B------:R-:W-:Y:S02]  /*8210*/  IMAD.MOV.U32 R0, RZ, RZ, R34 ;  /* 0x000000ffff007224 */ /* 0x000fe400078e0022 */
[----:B------:R-:W-:Y:S02]  /*8220*/  IMAD.MOV.U32 R3, RZ, RZ, R35 ;  /* 0x000000ffff037224 */ /* 0x000fe400078e0023 */
[----:B------:R-:W-:Y:S01]  /*8230*/  @!P1 IMAD.MOV.U32 R37, RZ, RZ, R11 ;  /* 0x000000ffff259224 */ /* 0x000fe200078e000b */
[----:B------:R-:W-:Y:S01]  /*8240*/  PRMT R42, R0, 0x7610, R42 ;  /* 0x00007610002a7816 */ /* 0x000fe2000000002a */
[----:B------:R-:W-:Y:S01]  /*8250*/  IMAD.MOV.U32 R8, RZ, RZ, R36 ;  /* 0x000000ffff087224 */ /* 0x000fe200078e0024 */
[----:B------:R-:W-:Y:S01]  /*8260*/  PRMT R43, R3, 0x7610, R43 ;  /* 0x00007610032b7816 */ /* 0x000fe2000000002b */
[----:B------:R3:W0:Y:S01]  /*8270*/  SHFL.IDX PT, R0, R26, 0x1, 0x1c1f ;  /* 0x003c1f001a007f89 */ /* 0x00062200000e0000 */
[----:B------:R-:W-:-:S02]  /*8280*/  IMAD.MOV.U32 R9, RZ, RZ, R37 ;  /* 0x000000ffff097224 */ /* 0x000fc400078e0025 */
[----:B----4-:R-:W-:Y:S01]  /*8290*/  @!P1 IMAD.MOV.U32 R30, RZ, RZ, R4 ;  /* 0x000000ffff1e9224 */ /* 0x010fe200078e0004 */
[----:B------:R3:W4:Y:S01]  /*82a0*/  SHFL.IDX PT, R3, R25, 0x1, 0x1c1f ;  /* 0x003c1f0019037f89 */ /* 0x00072200000e0000 */
[----:B------:R-:W-:Y:S01]  /*82b0*/  @!P1 IMAD.MOV.U32 R31, RZ, RZ, R5 ;  /* 0x000000ffff1f9224 */ /* 0x000fe200078e0005 */
[----:B------:R-:W-:Y:S01]  /*82c0*/  PRMT R33, R8, 0x5410, R9 ;  /* 0x0000541008217816 */ /* 0x000fe20000000009 */
[----:B------:R-:W-:Y:S01]  /*82d0*/  @!P1 IMAD.MOV.U32 R20, RZ, RZ, R6 ;  /* 0x000000ffff149224 */ /* 0x000fe200078e0006 */
[----:B------:R-:W-:Y:S01]  /*82e0*/  MOV R4, R30 ;  /* 0x0000001e00047202 */ /* 0x000fe20000000f00 */
[----:B------:R-:W-:Y:S02]  /*82f0*/  @!P1 IMAD.MOV.U32 R21, RZ, RZ, R7 ;  /* 0x000000ffff159224 */ /* 0x000fe400078e0007 */
[----:B------:R-:W-:Y:S02]  /*8300*/  IMAD.MOV.U32 R5, RZ, RZ, R31 ;  /* 0x000000ffff057224 */ /* 0x000fe400078e001f */
[----:B------:R-:W-:-:S02]  /*8310*/  IMAD.MOV.U32 R6, RZ, RZ, R20 ;  /* 0x000000ffff067224 */ /* 0x000fc400078e0014 */
[----:B------:R-:W-:Y:S01]  /*8320*/  IMAD.MOV.U32 R7, RZ, RZ, R21 ;  /* 0x000000ffff077224 */ /* 0x000fe200078e0015 */
[----:B------:R-:W-:Y:S02]  /*8330*/  PRMT R45, R5, 0x7610, R45 ;  /* 0x00007610052d7816 */ /* 0x000fe4000000002d */
[----:B------:R-:W-:Y:S02]  /*8340*/  PRMT R56, R4, 0x5410, R6 ;  /* 0x0000541004387816 */ /* 0x000fe40000000006 */
[----:B------:R-:W-:Y:S02]  /*8350*/  CS2R R4, SRZ ;  /* 0x0000000000047805 */ /* 0x000fe4000001ff00 */
[----:B-1-3--:R-:W-:-:S07]  /*8360*/  PRMT R42, R42, 0x5410, R7 ;  /* 0x000054102a2a7816 */ /* 0x00afce0000000007 */
.L_x_14679:
[----:B------:R-:W-:Y:S01]  /*8370*/  VIADD R39, R39, 0x60 ;  /* 0x0000006027277836 */ /* 0x000fe20000000000 */
[----:B------:R-:W-:Y:S01]  /*8380*/  BSSY B1, `(.L_x_14400) ;  /* 0x0000012000017945 */ /* 0x000fe20003800000 */
[----:B------:R-:W-:Y:S02]  /*8390*/  CS2R R6, SRZ ;  /* 0x0000000000067805 */ /* 0x000fe4000001ff00 */
[----:B------:R-:W-:Y:S02]  /*83a0*/  CS2R R8, SRZ ;  /* 0x0000000000087805 */ /* 0x000fe4000001ff00 */
[----:B------:R-:W-:Y:S02]  /*83b0*/  CS2R R10, SRZ ;  /* 0x00000000000a7805 */ /* 0x000fe4000001ff00 */
[----:B------:R-:W-:-:S13]  /*83c0*/  ISETP.GE.AND P1, PT, R39, R32, PT ;  /* 0x000000202700720c */ /* 0x000fda0003f26270 */
[----:B------:R-:W-:Y:S05]  /*83d0*/  @P1 BRA `(.L_x_14401) ;  /* 0x0000000000301947 */ /* 0x000fea0003800000 */
[----:B------:R-:W-:Y:S02]  /*83e0*/  CS2R R6, SRZ ;  /* 0x0000000000067805 */ /* 0x000fe4000001ff00 */
[----:B------:R-:W-:Y:S02]  /*83f0*/  CS2R R8, SRZ ;  /* 0x0000000000087805 */ /* 0x000fe4000001ff00 */
[----:B------:R-:W-:Y:S01]  /*8400*/  CS2R R10, SRZ ;  /* 0x00000000000a7805 */ /* 0x000fe2000001ff00 */
[----:B------:R-:W-:Y:S06]  /*8410*/  @P0 BRA `(.L_x_14401) ;  /* 0x0000000000200947 */ /* 0x000fec0003800000 */
[C---:B------:R-:W-:Y:S01]  /*8420*/  IMAD.SHL.U32 R4, R16.reuse, 0x2, RZ ;  /* 0x0000000210047824 */ /* 0x040fe200078e00ff */
[----:B------:R-:W-:-:S04]  /*8430*/  SHF.L.U64.HI R5, R16, 0x1, R17 ;  /* 0x0000000110057819 */ /* 0x000fc80000010211 */
[-C--:B----4-:R-:W-:Y:S02]  /*8440*/  IADD3 R8, P1, R3, R4.reuse, RZ ;  /* 0x0000000403087210 */ /* 0x090fe40007f3e0ff */
[----:B0-----:R-:W-:-:S03]  /*8450*/  IADD3 R4, P2, R14, R4, RZ ;  /* 0x000000040e047210 */ /* 0x001fc60007f5e0ff */
[--C-:B------:R-:W-:Y:S02]  /*8460*/  IMAD.X R9, R0, 0x1, R5.reuse, P1 ;  /* 0x0000000100097824 */ /* 0x100fe400008e0605 */
[----:B------:R-:W-:-:S04]  /*8470*/  IMAD.X R5, R24, 0x1, R5, P2 ;  /* 0x0000000118057824 */ /* 0x000fc800010e0605 */
[----:B------:R-:W5:Y:S04]  /*8480*/  LD.E.128 R8, desc[UR42][R8.64] ;  /* 0x0000002a08087980 */ /* 0x000f68000c101d00 */
[----:B------:R-:W5:Y:S02]  /*8490*/  LD.E.128 R4, desc[UR42][R4.64] ;  /* 0x0000002a04047980 */ /* 0x000f64000c101d00 */
.L_x_14401:
[----:B------:R-:W-:Y:S05]  /*84a0*/  BSYNC B1 ;  /* 0x0000000000017941 */ /* 0x000fea0003800000 */
.L_x_14400:
[----:B------:R-:W-:Y:S01]  /*84b0*/  ULEA.HI UR4, UR36, UR36, URZ, 0x1 ;  /* 0x0000002424047291 */ /* 0x000fe2000f8f083f */
[----:B------:R-:W-:Y:S01]  /*84c0*/  IMAD R29, R29, -0xc0, R32 ;  /* 0xffffff401d1d7824 */ /* 0x000fe200078e0220 */
[----:B------:R-:W-:Y:S01]  /*84d0*/  BSSY B1, `(.L_x_14402) ;  /* 0x0000017000017945 */ /* 0x000fe20003800000 */
[----:B0-----:R-:W-:Y:S01]  /*84e0*/  VIADD R14, R157, 0x60 ;  /* 0x000000609d0e7836 */ /* 0x001fe20000000000 */
[----:B------:R-:W-:Y:S01]  /*84f0*/  ULOP3.LUT UR4, UR4, 0xfffffffe, URZ, 0xc0, !UPT ;  /* 0xfffffffe04047892 */ /* 0x000fe2000f8ec03f */
[----:B-----5:R-:W-:Y:S01]  /*8500*/  IMAD.MOV.U32 R12, RZ, RZ, R4 ;  /* 0x000000ffff0c7224 */ /* 0x020fe200078e0004 */
[----:B------:R-:W-:Y:S01]  /*8510*/  VIMNMX R0, R29, 0xc0, PT ;  /* 0x000000c01d007848 */ /* 0x000fe20003fe0100 */
[----:B--2---:R-:W-:Y:S01]  /*8520*/  IMAD.MOV.U32 R13, RZ, RZ, R5 ;  /* 0x000000ffff0d7224 */ /* 0x004fe200078e0005 */
[----:B------:R-:W-:Y:S01]  /*8530*/  UIADD3 UR4, UR36, -UR4, URZ ;  /* 0x8000000424047290 */ /* 0x000fe2000fffe03f */
[----:B------:R-:W-:Y:S02]  /*8540*/  IADD3 R29, R16, R41, RZ ;  /* 0x00000029101d7210 */ /* 0x000fe40007ffe0ff */
[----:B------:R-:W-:-:S02]  /*8550*/  ISETP.GE.OR P2, PT, R157, R0, P0 ;  /* 0x000000009d00720c */ /* 0x000fc40000746670 */
[----:B------:R-:W-:Y:S01]  /*8560*/  ISETP.GE.OR P0, PT, R14, R0, P0 ;  /* 0x000000000e00720c */ /* 0x000fe20000706670 */
[----:B------:R-:W-:Y:S01]  /*8570*/  IMAD.MOV.U32 R0, RZ, RZ, R6 ;  /* 0x000000ffff007224 */ /* 0x000fe200078e0006 */
[----:B----4-:R-:W-:Y:S01]  /*8580*/  MOV R3, UR4 ;  /* 0x0000000400037c02 */ /* 0x010fe20008000f00 */
[----:B------:R-:W-:Y:S01]  /*8590*/  IMAD.MOV.U32 R14, RZ, RZ, R9 ;  /* 0x000000ffff0e7224 */ /* 0x000fe200078e0009 */
[----:B------:R-:W-:Y:S01]  /*85a0*/  PRMT R38, R38, 0x5410, R12 ;  /* 0x0000541026267816 */ /* 0x000fe2000000000c */
[----:B------:R-:W-:Y:S01]  /*85b0*/  IMAD.MOV.U32 R12, RZ, RZ, R7 ;  /* 0x000000ffff0c7224 */ /* 0x000fe200078e0007 */
[----:B------:R-:W-:Y:S02]  /*85c0*/  SHF.L.U32 R3, R3, 0x1f, RZ ;  /* 0x0000001f03037819 */ /* 0x000fe400000006ff */
[----:B------:R-:W-:Y:S01]  /*85d0*/  PRMT R39, R13, 0x7610, R39 ;  /* 0x000076100d277816 */ /* 0x000fe20000000027 */
[----:B------:R-:W-:Y:S01]  /*85e0*/  IMAD.MOV.U32 R13, RZ, RZ, R8 ;  /* 0x000000ffff0d7224 */ /* 0x000fe200078e0008 */
[----:B------:R-:W0:Y:S01]  /*85f0*/  SYNCS.PHASECHK.TRANS64.TRYWAIT P1, [R2+URZ+0x16800], R3 ;  /* 0x01680003020075a7 */ /* 0x000e22000802017f */
[----:B------:R-:W-:-:S02]  /*8600*/  PRMT R32, R0, 0x5410, R12 ;  /* 0x0000541000207816 */ /* 0x000fc4000000000c */
[----:B------:R-:W-:Y:S02]  /*8610*/  PRMT R39, R39, 0x5410, R14 ;  /* 0x0000541027277816 */ /* 0x000fe4000000000e */
[----:B------:R-:W-:Y:S01]  /*8620*/  PRMT R38, R13, 0x7610, R38 ;  /* 0x000076100d267816 */ /* 0x000fe20000000026 */
[----:B0-----:R-:W-:Y:S06]  /*8630*/  @!P1 BRA `(.L_x_14403) ;  /* 0x0000018c00149947 */ /* 0x001fec0003800000 */
.L_x_14680:
[----:B------:R-:W-:Y:S05]  /*8640*/  BSYNC B1 ;  /* 0x0000000000017941 */ /* 0x000fea0003800000 */
.L_x_14402:
[----:B------:R-:W-:Y:S01]  /*8650*/  BSSY B1, `(.L_x_14404) ;  /* 0x0000069000017945 */ /* 0x000fe20003800000 */
[----:B------:R-:W-:Y:S01]  /*8660*/  IMAD.MOV.U32 R0, RZ, RZ, R10 ;  /* 0x000000ffff007224 */ /* 0x000fe200078e000a */
[----:B------:R-:W-:Y:S01]  /*8670*/  LOP3.LUT R29, R29, 0x38, RZ, 0xc0, !PT ;  /* 0x000000381d1d7812 */ /* 0x000fe200078ec0ff */
[----:B0-----:R-:W-:Y:S01]  /*8680*/  IMAD.MOV.U32 R3, RZ, RZ, R11 ;  /* 0x000000ffff037224 */ /* 0x001fe200078e000b */
[----:B------:R-:W-:Y:S06]  /*8690*/  @P2 BRA `(.L_x_14405) ;  /* 0x0000000400902947 */ /* 0x000fec0003800000 */
[----:B------:R-:W2:Y:S01]  /*86a0*/  LDL R12, [R1+0x40] ;  /* 0x00004000010c7983 */ /* 0x000ea20000100800 */
[----:B------:R-:W0:Y:S02]  /*86b0*/  S2R R13, SR_TID.X ;  /* 0x00000000000d7919 */ /* 0x000e240000002100 */
[----:B0-----:R-:W-:-:S05]  /*86c0*/  VIADD R13, R13, 0xffffff80 ;  /* 0xffffff800d0d7836 */ /* 0x001fca0000000000 */
[----:B------:R-:W-:-:S04]  /*86d0*/  SHF.R.S32.HI R25, RZ, 0x1f, R13 ;  /* 0x0000001fff197819 */ /* 0x000fc8000001140d */
[----:B------:R-:W-:-:S04]  /*86e0*/  LEA.HI R25, R25, R13, RZ, 0x5 ;  /* 0x0000000d19197211 */ /* 0x000fc800078f28ff */
[----:B------:R-:W-:Y:S01]  /*86f0*/  SHF.R.S32.HI R25, RZ, 0x5, R25 ;  /* 0x00000005ff197819 */ /* 0x000fe20000011419 */
[----:B------:R-:W-:Y:S01]  /*8700*/  HADD2.F32 R45, -RZ, R45.H0_H0 ;  /* 0x2000002dff2d7230 */ /* 0x000fe20000004100 */
[----:B------:R-:W-:Y:S02]  /*8710*/  SHF.R.U64 R55, R34, 0x10, R35 ;  /* 0x0000001022377819 */ /* 0x000fe40000001223 */
[----:B------:R-:W-:Y:S01]  /*8720*/  SHF.R.U32.HI R44, RZ, 0x10, R31 ;  /* 0x00000010ff2c7819 */ /* 0x000fe2000001161f */
[----:B------:R-:W-:Y:S01]  /*8730*/  HADD2.F32 R43, -RZ, R43.H0_H0 ;  /* 0x2000002bff2b7230 */ /* 0x000fe20000004100 */
[----:B------:R-:W-:Y:S02]  /*8740*/  SHF.R.U64 R51, R20, 0x10, R21 ;  /* 0x0000001014337819 */ /* 0x000fe40000001215 */
[----:B------:R-:W-:Y:S01]  /*8750*/  SHF.R.U32.HI R46, RZ, 0x10, R35 ;  /* 0x00000010ff2e7819 */ /* 0x000fe20000011623 */
[----:B------:R-:W-:Y:S01]  /*8760*/  HADD2.F32 R44, -RZ, R44.H0_H0 ;  /* 0x2000002cff2c7230 */ /* 0x000fe20000004100 */
[----:B------:R-:W-:-:S02]  /*8770*/  SHF.R.U64 R54, R36, 0x10, R37 ;  /* 0x0000001024367819 */ /* 0x000fc40000001225 */
[----:B------:R-:W-:Y:S02]  /*8780*/  SHF.R.U32.HI R50, RZ, 0x10, R21 ;  /* 0x00000010ff327819 */ /* 0x000fe40000011615 */
[----:B------:R-:W-:Y:S02]  /*8790*/  SHF.R.U64 R53, R30, 0x10, R31 ;  /* 0x000000101e357819 */ /* 0x000fe4000000121f */
[----:B------:R-:W-:Y:S01]  /*87a0*/  SHF.R.U32.HI R52, RZ, 0x10, R37 ;  /* 0x00000010ff347819 */ /* 0x000fe20000011625 */
[----:B--2---:R-:W-:-:S05]  /*87b0*/  IMAD.SHL.U32 R12, R12, 0x40, RZ ;  /* 0x000000400c0c7824 */ /* 0x004fca00078e00ff */
[----:B------:R-:W-:-:S04]  /*87c0*/  LOP3.LUT R24, R12, 0x1c0, RZ, 0xc0, !PT ;  /* 0x000001c00c187812 */ /* 0x000fc800078ec0ff */
[----:B------:R-:W-:Y:S02]  /*87d0*/  SHF.R.U32.HI R15, RZ, 0x3, R24 ;  /* 0x00000003ff0f7819 */ /* 0x000fe40000011618 */
[----:B------:R-:W-:Y:S02]  /*87e0*/  LOP3.LUT R12, R24, 0x38, R16, 0xf8, !PT ;  /* 0x00000038180c7812 */ /* 0x000fe400078ef810 */
[----:B------:R-:W-:Y:S02]  /*87f0*/  LOP3.LUT R24, R15, R29, R24, 0x1e, !PT ;  /* 0x0000001d0f187212 */ /* 0x000fe400078e1e18 */
[----:B------:R-:W-:-:S03]  /*8800*/  LOP3.LUT R12, R12, R15, RZ, 0x3c, !PT ;  /* 0x0000000f0c0c7212 */ /* 0x000fc600078e3cff */
[C---:B------:R-:W-:Y:S02]  /*8810*/  IMAD R41, R25.reuse, 0x200, R24 ;  /* 0x0000020019297824 */ /* 0x040fe400078e0218 */
[----:B------:R-:W-:-:S03]  /*8820*/  IMAD R13, R25, 0x200, R12 ;  /* 0x00000200190d7824 */ /* 0x000fc600078e020c */
[----:B------:R-:W-:Y:S01]  /*8830*/  LEA R41, R41, R2, 0x1 ;  /* 0x0000000229297211 */ /* 0x000fe200078e08ff */
[----:B------:R-:W-:-:S04]  /*8840*/  IMAD R40, R13, 0x2, R2 ;  /* 0x000000020d287824 */ /* 0x000fc800078e0202 */
[----:B------:R-:W0:Y:S04]  /*8850*/  LDS.128 R24, [R41+0x8400] ;  /* 0x0084000029187984 */ /* 0x000e280000000c00 */
[----:B------:R-:W1:Y:S01]  /*8860*/  LDS.128 R12, [R40+0x8400] ;  /* 0x00840000280c7984 */ /* 0x000e620000000c00 */
[--C-:B0-----:R-:W-:Y:S02]  /*8870*/  HADD2.F32 R34, -RZ, R25.reuse.H0_H0 ;  /* 0x20000019ff227230 */ /* 0x101fe40000004100 */
[----:B------:R-:W-:Y:S02]  /*8880*/  HADD2.F32 R35, -RZ, R25.H1_H1 ;  /* 0x30000019ff237230 */ /* 0x000fe40000004100 */
[----:B-1----:R-:W-:Y:S02]  /*8890*/  HADD2.F32 R20, -RZ, R13.H0_H0 ;  /* 0x2000000dff147230 */ /* 0x002fe40000004100 */
[C---:B------:R-:W-:Y:S01]  /*88a0*/  FMUL.FTZ R47, R34.reuse, R45 ;  /* 0x0000002d222f7220 */ /* 0x040fe20000410000 */
[----:B------:R-:W-:Y:S01]  /*88b0*/  FMUL.FTZ R49, R34, R43 ;  /* 0x0000002b22317220 */ /* 0x000fe20000410000 */
[----:B------:R-:W-:-:S02]  /*88c0*/  HADD2.F32 R34, -RZ, R46.H0_H0 ;  /* 0x2000002eff227230 */ /* 0x000fc40000004100 */
[C---:B------:R-:W-:Y:S01]  /*88d0*/  FFMA.FTZ R48, R20.reuse, R43, -R47 ;  /* 0x0000002b14307223 */ /* 0x040fe2000001082f */
[----:B------:R-:W-:Y:S02]  /*88e0*/  HADD2.F32 R21, -RZ, R13.H1_H1 ;  /* 0x3000000dff157230 */ /* 0x000fe40000004100 */
[C---:B------:R-:W-:Y:S01]  /*88f0*/  FMUL.FTZ R46, R35.reuse, R44 ;  /* 0x0000002c232e7220 */ /* 0x040fe20000410000 */
[----:B------:R-:W-:Y:S02]  /*8900*/  HADD2.F32 R36, -RZ, R27.H0_H0 ;  /* 0x2000001bff247230 */ /* 0x000fe40000004100 */
[----:B------:R-:W-:Y:S02]  /*8910*/  HADD2.F32 R47, -RZ, R42.H1_H1 ;  /* 0x3000002aff2f7230 */ /* 0x000fe40000004100 */
[----:B------:R-:W-:Y:S02]  /*8920*/  HADD2.F32 R43, -RZ, R33.H1_H1 ;  /* 0x30000021ff2b7230 */ /* 0x000fe40000004100 */
[----:B------:R-:W-:Y:S01]  /*8930*/  FFMA.FTZ R49, R20, R45, R49 ;  /* 0x0000002d14317223 */ /* 0x000fe20000010031 */
[----:B------:R-:W-:Y:S01]  /*8940*/  FMUL.FTZ R20, R35, R34 ;  /* 0x0000002223147220 */ /* 0x000fe20000410000 */
[----:B------:R-:W-:-:S02]  /*8950*/  HADD2.F32 R30, -RZ, R15.H0_H0 ;  /* 0x2000000fff1e7230 */ /* 0x000fc40000004100 */
[C---:B------:R-:W-:Y:S01]  /*8960*/  FFMA.FTZ R35, R21.reuse, R34, -R46 ;  /* 0x0000002215237223 */ /* 0x040fe2000001082e */
[C---:B------:R-:W-:Y:S01]  /*8970*/  FMUL.FTZ R45, R36.reuse, R47 ;  /* 0x0000002f242d7220 */ /* 0x040fe20000410000 */
[----:B------:R-:W-:Y:S02]  /*8980*/  HADD2.F32 R37, -RZ, R27.H1_H1 ;  /* 0x3000001bff257230 */ /* 0x000fe40000004100 */
[-C--:B------:R-:W-:Y:S01]  /*8990*/  FMUL.FTZ R36, R36, R43.reuse ;  /* 0x0000002b24247220 */ /* 0x080fe20000410000 */
[----:B------:R-:W-:Y:S02]  /*89a0*/  HADD2.F32 R46, -RZ, R50.H0_H0 ;  /* 0x20000032ff2e7230 */ /* 0x000fe40000004100 */
[----:B------:R-:W-:Y:S01]  /*89b0*/  FFMA.FTZ R44, R21, R44, R20 ;  /* 0x0000002c152c7223 */ /* 0x000fe20000010014 */
[----:B------:R-:W-:Y:S02]  /*89c0*/  HADD2.F32 R31, -RZ, R15.H1_H1 ;  /* 0x3000000fff1f7230 */ /* 0x000fe40000004100 */
[----:B------:R-:W-:Y:S01]  /*89d0*/  FFMA.FTZ R45, R30, R43, -R45 ;  /* 0x0000002b1e2d7223 */ /* 0x000fe2000001082d */
[----:B------:R-:W-:-:S02]  /*89e0*/  HADD2.F32 R20, -RZ, R52.H0_H0 ;  /* 0x20000034ff147230 */ /* 0x000fc40000004100 */
[----:B------:R-:W-:Y:S01]  /*89f0*/  FFMA.FTZ R47, R30, R47, R36 ;  /* 0x0000002f1e2f7223 */ /* 0x000fe20000010024 */
[----:B------:R-:W-:Y:S02]  /*8a00*/  HADD2.F32 R25, -RZ, R24.H0_H0 ;  /* 0x20000018ff197230 */ /* 0x000fe40000004100 */
[C---:B------:R-:W-:Y:S01]  /*8a10*/  FMUL.FTZ R34, R37.reuse, R46 ;  /* 0x0000002e25227220 */ /* 0x040fe20000410000 */
[----:B------:R-:W-:Y:S02]  /*8a20*/  HADD2.F32 R30, -RZ, R56.H0_H0 ;  /* 0x20000038ff1e7230 */ /* 0x000fe40000004100 */
[----:B------:R-:W-:Y:S02]  /*8a30*/  HADD2.F32 R42, -RZ, R42.H0_H0 ;  /* 0x2000002aff2a7230 */ /* 0x000fe40000004100 */
[-C--:B------:R-:W-:Y:S01]  /*8a40*/  FMUL.FTZ R52, R37, R20.reuse ;  /* 0x0000001425347220 */ /* 0x080fe20000410000 */
[----:B------:R-:W-:Y:S02]  /*8a50*/  HADD2.F32 R13, -RZ, R12.H0_H0 ;  /* 0x2000000cff0d7230 */ /* 0x000fe40000004100 */
[----:B------:R-:W-:Y:S01]  /*8a60*/  FFMA.FTZ R50, R31, R20, -R34 ;  /* 0x000000141f327223 */ /* 0x000fe20000010822 */
[----:B------:R-:W-:-:S02]  /*8a70*/  HADD2.F32 R27, -RZ, R26.H0_H0 ;  /* 0x2000001aff1b7230 */ /* 0x000fc40000004100 */
[C---:B------:R-:W-:Y:S01]  /*8a80*/  FMUL.FTZ R36, R25.reuse, R30 ;  /* 0x0000001e19247220 */ /* 0x040fe20000410000 */
[----:B------:R-:W-:Y:S02]  /*8a90*/  HADD2.F32 R34, -RZ, R56.H1_H1 ;  /* 0x30000038ff227230 */ /* 0x000fe40000004100 */
[----:B------:R-:W-:Y:S01]  /*8aa0*/  FMUL.FTZ R25, R25, R42 ;  /* 0x0000002a19197220 */ /* 0x000fe20000410000 */
[----:B------:R-:W-:Y:S02]  /*8ab0*/  HADD2.F32 R20, -RZ, R33.H0_H0 ;  /* 0x20000021ff147230 */ /* 0x000fe40000004100 */
[----:B------:R-:W-:Y:S01]  /*8ac0*/  FFMA.FTZ R52, R31, R46, R52 ;  /* 0x0000002e1f347223 */ /* 0x000fe20000010034 */
[----:B------:R-:W-:Y:S01]  /*8ad0*/  FFMA.FTZ R36, R13, R42, -R36 ;  /* 0x0000002a0d247223 */ /* 0x000fe20000010824 */
[----:B------:R-:W-:Y:S02]  /*8ae0*/  HADD2.F32 R15, -RZ, R14.H0_H0 ;  /* 0x2000000eff0f7230 */ /* 0x000fe40000004100 */
[----:B------:R-:W-:Y:S01]  /*8af0*/  FMUL.FTZ R46, R27, R34 ;  /* 0x000000221b2e7220 */ /* 0x000fe20000410000 */
[----:B------:R-:W-:Y:S01]  /*8b00*/  FFMA.FTZ R30, R13, R30, R25 ;  /* 0x0000001e0d1e7223 */ /* 0x000fe20000010019 */
[----:B------:R-:W-:Y:S01]  /*8b10*/  FMUL.FTZ R42, R27, R20 ;  /* 0x000000141b2a7220 */ /* 0x000fe20000410000 */
[----:B------:R-:W-:-:S02]  /*8b20*/  HADD2.F32 R24, -RZ, R24.H1_H1 ;  /* 0x30000018ff187230 */ /* 0x000fc40000004100 */
[----:B------:R-:W-:Y:S02]  /*8b30*/  HADD2.F32 R26, -RZ, R26.H1_H1 ;  /* 0x3000001aff1a7230 */ /* 0x000fe40000004100 */
[----:B------:R-:W-:Y:S02]  /*8b40*/  HADD2.F32 R25, -RZ, R53.H0_H0 ;  /* 0x20000035ff197230 */ /* 0x000fe40000004100 */
[----:B------:R-:W-:Y:S02]  /*8b50*/  HADD2.F32 R27, -RZ, R51.H0_H0 ;  /* 0x20000033ff1b7230 */ /* 0x000fe40000004100 */
[----:B------:R-:W-:Y:S02]  /*8b60*/  HADD2.F32 R13, -RZ, R55.H0_H0 ;  /* 0x20000037ff0d7230 */ /* 0x000fe40000004100 */
[----:B------:R-:W-:Y:S02]  /*8b70*/  HADD2.F32 R21, -RZ, R54.H0_H0 ;  /* 0x20000036ff157230 */ /* 0x000fe40000004100 */
[----:B------:R-:W-:Y:S01]  /*8b80*/  FFMA.FTZ R46, R15, R20, -R46 ;  /* 0x000000140f2e7223 */ /* 0x000fe2000001082e */
[----:B------:R-:W-:-:S02]  /*8b90*/  HADD2.F32 R12, -RZ, R12.H1_H1 ;  /* 0x3000000cff0c7230 */ /* 0x000fc40000004100 */
        /* <DEDUP_REMOVED lines=20> */
.L_x_14405:
[----:B------:R-:W-:Y:S05]  /*8ce0*/  BSYNC B1 ;  /* 0x0000000000017941 */ /* 0x000fea0003800000 */
.L_x_14404:
[----:B------:R-:W-:Y:S01]  /*8cf0*/  PRMT R31, R0, 0x5410, R3 ;  /* 0x00005410001f7816 */ /* 0x000fe20000000003 */
[----:B------:R-:W-:Y:S06]  /*8d00*/  @P0 BRA `(.L_x_14396) ;  /* 0x0000000400800947 */ /* 0x000fec0003800000 */
[----:B------:R-:W2:Y:S01]  /*8d10*/  LDL R20, [R1+0x44] ;  /* 0x0000440001147983 */ /* 0x000ea20000100800 */
[C---:B0-----:R-:W-:Y:S02]  /*8d20*/  VIADD R12, R157.reuse, 0x60 ;  /* 0x000000609d0c7836 */ /* 0x041fe40000000000 */
[----:B------:R-:W-:Y:S01]  /*8d30*/  VIADD R13, R157, 0x60 ;  /* 0x000000609d0d7836 */ /* 0x000fe20000000000 */
[----:B------:R-:W3:Y:S01]  /*8d40*/  LDL R44, [R1+0x58] ;  /* 0x00005800012c7983 */ /* 0x000ee20000100800 */
[----:B------:R-:W-:Y:S02]  /*8d50*/  IMAD.SHL.U32 R12, R12, 0x40, RZ ;  /* 0x000000400c0c7824 */ /* 0x000fe400078e00ff */
[----:B------:R-:W-:-:S03]  /*8d60*/  IMAD.SHL.U32 R13, R13, 0x40, RZ ;  /* 0x000000400d0d7824 */ /* 0x000fc600078e00ff */
[----:B------:R-:W-:Y:S02]  /*8d70*/  LOP3.LUT R12, R12, 0x1c0, RZ, 0xc0, !PT ;  /* 0x000001c00c0c7812 */ /* 0x000fe400078ec0ff */
[----:B------:R-:W-:Y:S02]  /*8d80*/  LOP3.LUT R13, R13, 0x1c0, RZ, 0xc0, !PT ;  /* 0x000001c00d0d7812 */ /* 0x000fe400078ec0ff */
[----:B------:R-:W-:-:S04]  /*8d90*/  SHF.R.U32.HI R12, RZ, 0x3, R12 ;  /* 0x00000003ff0c7819 */ /* 0x000fc8000001160c */
[----:B------:R-:W-:Y:S02]  /*8da0*/  LOP3.LUT R29, R12, R29, R13, 0x1e, !PT ;  /* 0x0000001d0c1d7212 */ /* 0x000fe400078e1e0d */
[----:B------:R-:W-:Y:S01]  /*8db0*/  SHF.R.U64 R42, R10, 0x10, R11 ;  /* 0x000000100a2a7819 */ /* 0x000fe2000000120b */
[----:B------:R-:W-:Y:S01]  /*8dc0*/  HADD2.F32 R10, -RZ, R39.H1_H1 ;  /* 0x30000027ff0a7230 */ /* 0x000fe20000004100 */
[--C-:B------:R-:W-:Y:S02]  /*8dd0*/  SHF.R.U64 R35, R6, 0x10, R7.reuse ;  /* 0x0000001006237819 */ /* 0x100fe40000001207 */
[----:B------:R-:W-:Y:S02]  /*8de0*/  SHF.R.U32.HI R33, RZ, 0x10, R7 ;  /* 0x00000010ff217819 */ /* 0x000fe40000011607 */
[----:B------:R-:W-:Y:S02]  /*8df0*/  SHF.R.U32.HI R30, RZ, 0x10, R5 ;  /* 0x00000010ff1e7819 */ /* 0x000fe40000011605 */
[----:B------:R-:W-:-:S03]  /*8e00*/  SHF.R.U32.HI R21, RZ, 0x10, R9 ;  /* 0x00000010ff157819 */ /* 0x000fc60000011609 */
[----:B------:R-:W-:Y:S01]  /*8e10*/  HADD2.F32 R30, -RZ, R30.H0_H0 ;  /* 0x2000001eff1e7230 */ /* 0x000fe20000004100 */
[----:B------:R-:W-:Y:S01]  /*8e20*/  SHF.R.U32.HI R41, RZ, 0x10, R11 ;  /* 0x00000010ff297819 */ /* 0x000fe2000001160b */
[--C-:B------:R-:W-:Y:S01]  /*8e30*/  HADD2.F32 R11, -RZ, R32.reuse.H0_H0 ;  /* 0x20000020ff0b7230 */ /* 0x100fe20000004100 */
[----:B------:R-:W-:Y:S01]  /*8e40*/  SHF.R.U64 R43, R8, 0x10, R9 ;  /* 0x00000010082b7819 */ /* 0x000fe20000001209 */
[----:B------:R-:W-:Y:S01]  /*8e50*/  HADD2.F32 R32, -RZ, R32.H1_H1 ;  /* 0x30000020ff207230 */ /* 0x000fe20000004100 */
[----:B------:R-:W-:Y:S01]  /*8e60*/  SHF.R.U64 R37, R4, 0x10, R5 ;  /* 0x0000001004257819 */ /* 0x000fe20000001205 */
[----:B--2---:R-:W-:-:S04]  /*8e70*/  IMAD.IADD R29, R20, 0x1, R29 ;  /* 0x00000001141d7824 */ /* 0x004fc800078e021d */
[----:B------:R-:W-:Y:S01]  /*8e80*/  IMAD R29, R29, 0x2, R2 ;  /* 0x000000021d1d7824 */ /* 0x000fe200078e0202 */
[----:B---3--:R-:W0:Y:S04]  /*8e90*/  LDS.128 R12, [R44+0x8400] ;  /* 0x008400002c0c7984 */ /* 0x008e280000000c00 */
[----:B------:R-:W1:Y:S01]  /*8ea0*/  LDS.128 R24, [R29+0x8400] ;  /* 0x008400001d187984 */ /* 0x000e620000000c00 */
[----:B------:R-:W-:Y:S02]  /*8eb0*/  HADD2.F32 R20, -RZ, R39.H0_H0 ;  /* 0x20000027ff147230 */ /* 0x000fe40000004100 */
[----:B0-----:R-:W-:Y:S02]  /*8ec0*/  HADD2.F32 R3, -RZ, R13.H0_H0 ;  /* 0x2000000dff037230 */ /* 0x001fe40000004100 */
[----:B-1----:R-:W-:-:S05]  /*8ed0*/  HADD2.F32 R7, -RZ, R25.H0_H0 ;  /* 0x20000019ff077230 */ /* 0x002fca0000004100 */
[C---:B------:R-:W-:Y:S01]  /*8ee0*/  FMUL.FTZ R34, R7.reuse, R20 ;  /* 0x0000001407227220 */ /* 0x040fe20000410000 */
[-C--:B------:R-:W-:Y:S01]  /*8ef0*/  FMUL.FTZ R36, R7, R10.reuse ;  /* 0x0000000a07247220 */ /* 0x080fe20000410000 */
[----:B------:R-:W-:Y:S02]  /*8f00*/  HADD2.F32 R25, -RZ, R25.H1_H1 ;  /* 0x30000019ff197230 */ /* 0x000fe40000004100 */
[----:B------:R-:W-:Y:S02]  /*8f10*/  HADD2.F32 R6, -RZ, R24.H0_H0 ;  /* 0x20000018ff067230 */ /* 0x000fe40000004100 */
[C---:B------:R-:W-:Y:S01]  /*8f20*/  FFMA.FTZ R34, R3.reuse, R10, -R34 ;  /* 0x0000000a03227223 */ /* 0x040fe20000010822 */
[--C-:B------:R-:W-:Y:S02]  /*8f30*/  HADD2.F32 R7, -RZ, R38.reuse.H1_H1 ;  /* 0x30000026ff077230 */ /* 0x100fe40000004100 */
[----:B------:R-:W-:Y:S01]  /*8f40*/  FFMA.FTZ R36, R3, R20, R36 ;  /* 0x0000001403247223 */ /* 0x000fe20000010024 */
[----:B------:R-:W-:-:S02]  /*8f50*/  HADD2.F32 R3, -RZ, R38.H0_H0 ;  /* 0x20000026ff037230 */ /* 0x000fc40000004100 */
[----:B------:R-:W-:Y:S02]  /*8f60*/  HADD2.F32 R10, -RZ, R21.H0_H0 ;  /* 0x20000015ff0a7230 */ /* 0x000fe40000004100 */
[C---:B------:R-:W-:Y:S01]  /*8f70*/  FMUL.FTZ R40, R25.reuse, R30 ;  /* 0x0000001e19287220 */ /* 0x040fe20000410000 */
[----:B------:R-:W-:Y:S02]  /*8f80*/  HADD2.F32 R13, -RZ, R13.H1_H1 ;  /* 0x3000000dff0d7230 */ /* 0x000fe40000004100 */
[C---:B------:R-:W-:Y:S01]  /*8f90*/  FMUL.FTZ R21, R6.reuse, R7 ;  /* 0x0000000706157220 */ /* 0x040fe20000410000 */
[----:B------:R-:W-:Y:S02]  /*8fa0*/  HADD2.F32 R0, -RZ, R12.H0_H0 ;  /* 0x2000000cff007230 */ /* 0x000fe40000004100 */
[----:B------:R-:W-:Y:S01]  /*8fb0*/  FMUL.FTZ R6, R6, R3 ;  /* 0x0000000306067220 */ /* 0x000fe20000410000 */
[-C--:B------:R-:W-:Y:S01]  /*8fc0*/  FMUL.FTZ R20, R25, R10.reuse ;  /* 0x0000000a19147220 */ /* 0x080fe20000410000 */
[----:B------:R-:W-:Y:S01]  /*8fd0*/  FFMA.FTZ R25, R13, R10, -R40 ;  /* 0x0000000a0d197223 */ /* 0x000fe20000010828 */
[----:B------:R-:W-:-:S02]  /*8fe0*/  HADD2.F32 R8, -RZ, R26.H0_H0 ;  /* 0x2000001aff087230 */ /* 0x000fc40000004100 */
[C---:B------:R-:W-:Y:S01]  /*8ff0*/  FFMA.FTZ R21, R0.reuse, R3, -R21 ;  /* 0x0000000300157223 */ /* 0x040fe20000010815 */
[----:B------:R-:W-:Y:S02]  /*9000*/  HADD2.F32 R9, -RZ, R27.H0_H0 ;  /* 0x2000001bff097230 */ /* 0x000fe40000004100 */
[----:B------:R-:W-:Y:S01]  /*9010*/  FFMA.FTZ R10, R0, R7, R6 ;  /* 0x00000007000a7223 */ /* 0x000fe20000010006 */
[--C-:B------:R-:W-:Y:S02]  /*9020*/  HADD2.F32 R3, -RZ, R31.reuse.H0_H0 ;  /* 0x2000001fff037230 */ /* 0x100fe40000004100 */
[----:B------:R-:W-:Y:S02]  /*9030*/  HADD2.F32 R0, -RZ, R31.H1_H1 ;  /* 0x3000001fff007230 */ /* 0x000fe40000004100 */
[----:B------:R-:W-:Y:S01]  /*9040*/  FFMA.FTZ R13, R13, R30, R20 ;  /* 0x0000001e0d0d7223 */ /* 0x000fe20000010014 */
[----:B------:R-:W-:Y:S02]  /*9050*/  HADD2.F32 R4, -RZ, R14.H0_H0 ;  /* 0x2000000eff047230 */ /* 0x000fe40000004100 */
[----:B------:R-:W-:Y:S01]  /*9060*/  FMUL.FTZ R7, R8, R11 ;  /* 0x0000000b08077220 */ /* 0x000fe20000410000 */
[----:B------:R-:W-:-:S02]  /*9070*/  HADD2.F32 R5, -RZ, R15.H0_H0 ;  /* 0x2000000fff057230 */ /* 0x000fc40000004100 */
[-C--:B------:R-:W-:Y:S01]  /*9080*/  FMUL.FTZ R31, R8, R3.reuse ;  /* 0x00000003081f7220 */ /* 0x080fe20000410000 */
[C---:B------:R-:W-:Y:S01]  /*9090*/  FMUL.FTZ R30, R9.reuse, R32 ;  /* 0x00000020091e7220 */ /* 0x040fe20000410000 */
[----:B------:R-:W-:Y:S02]  /*90a0*/  HADD2.F32 R27, -RZ, R27.H1_H1 ;  /* 0x3000001bff1b7230 */ /* 0x000fe40000004100 */
[----:B------:R-:W-:Y:S01]  /*90b0*/  FMUL.FTZ R9, R9, R0 ;  /* 0x0000000009097220 */ /* 0x000fe20000410000 */
[----:B------:R-:W-:Y:S02]  /*90c0*/  HADD2.F32 R8, -RZ, R33.H0_H0 ;  /* 0x20000021ff087230 */ /* 0x000fe40000004100 */
[----:B------:R-:W-:Y:S02]  /*90d0*/  HADD2.F32 R6, -RZ, R41.H0_H0 ;  /* 0x20000029ff067230 */ /* 0x000fe40000004100 */
[----:B------:R-:W-:Y:S01]  /*90e0*/  FFMA.FTZ R20, R4, R3, -R7 ;  /* 0x0000000304147223 */ /* 0x000fe20000010807 */
[----:B------:R-:W-:-:S02]  /*90f0*/  HADD2.F32 R15, -RZ, R15.H1_H1 ;  /* 0x3000000fff0f7230 */ /* 0x000fc40000004100 */
[----:B------:R-:W-:Y:S01]  /*9100*/  FFMA.FTZ R31, R4, R11, R31 ;  /* 0x0000000b041f7223 */ /* 0x000fe2000001001f */
[----:B------:R-:W-:Y:S02]  /*9110*/  HADD2.F32 R24, -RZ, R24.H1_H1 ;  /* 0x30000018ff187230 */ /* 0x000fe40000004100 */
[C---:B------:R-:W-:Y:S01]  /*9120*/  FFMA.FTZ R30, R5.reuse, R0, -R30 ;  /* 0x00000000051e7223 */ /* 0x040fe2000001081e */
[----:B------:R-:W-:Y:S01]  /*9130*/  FFMA.FTZ R32, R5, R32, R9 ;  /* 0x0000002005207223 */ /* 0x000fe20000010009 */
[----:B------:R-:W-:Y:S02]  /*9140*/  HADD2.F32 R7, -RZ, R37.H0_H0 ;  /* 0x20000025ff077230 */ /* 0x000fe40000004100 */
[C---:B------:R-:W-:Y:S01]  /*9150*/  FMUL.FTZ R4, R27.reuse, R8 ;  /* 0x000000081b047220 */ /* 0x040fe20000410000 */
[----:B------:R-:W-:Y:S02]  /*9160*/  HADD2.F32 R26, -RZ, R26.H1_H1 ;  /* 0x3000001aff1a7230 */ /* 0x000fe40000004100 */
        /* <DEDUP_REMOVED lines=26> */
.L_x_14396:
[----:B------:R-:W-:Y:S05]  /*9310*/  BSYNC B0 ;  /* 0x0000000000007941 */ /* 0x000fea0003800000 */
.L_x_14382:
[----:B------:R-:W-:Y:S01]  /*9320*/  @!PT LDS RZ, [RZ] ;  /* 0x00000000fffff984 */ /* 0x000fe20000000800 */
[----:B------:R-:W-:Y:S01]  /*9330*/  @!PT LDS RZ, [RZ] ;  /* 0x00000000fffff984 */ /* 0x000fe20000000800 */
[----:B------:R-:W-:Y:S01]  /*9340*/  @!PT LDS RZ, [RZ] ;  /* 0x00000000fffff984 */ /* 0x000fe20000000800 */
[----:B------:R-:W-:Y:S01]  /*9350*/  @!PT LDS RZ, [RZ] ;  /* 0x00000000fffff984 */ /* 0x000fe20000000800 */
[----:B------:R3:W-:Y:S06]  /*9360*/  MEMBAR.ALL.CTA ;  /* 0x0000000000007992 */ /* 0x0007ec0000008000 */
[----:B---3--:R-:W3:Y:S01]  /*9370*/  FENCE.VIEW.ASYNC.S ;  /* 0x00000000000073c6 */ /* 0x008ee20000000000 */
[----:B------:R-:W-:Y:S05]  /*9380*/  WARPSYNC.ALL ;  /* 0x0000000000007948 */ /* 0x000fea0003800000 */
[----:B---3--:R-:W-:Y:S06]  /*9390*/  BAR.SYNC.DEFER_BLOCKING 0xd, 0x180 ;  /* 0x0346000000007b1d */ /* 0x008fec0000010000 */
.L_x_14379:
[----:B-1----:R-:W-:-:S05]  /*93a0*/  IMAD.U32 R0, RZ, RZ, UR39 ;  /* 0x00000027ff007e24 */ /* 0x002fca000f8e00ff */
[----:B------:R-:W-:-:S13]  /*93b0*/  ISETP.NE.AND P0, PT, R0, 0x3, PT ;  /* 0x000000030000780c */ /* 0x000fda0003f05270 */
[----:B------:R-:W-:Y:S05]  /*93c0*/  @!P0 BRA `(.L_x_14406) ;  /* 0x0000000000048947 */ /* 0x000fea0003800000 */
[----:B------:R-:W-:Y:S01]  /*93d0*/  BPT.TRAP 0x1 ;  /* 0x000000040000795c */ /* 0x000fe20000300000 */
.L_x_14406:
[----:B------:R-:W-:Y:S02]  /*93e0*/  LEA R0, R19, R2, 0x3 ;  /* 0x0000000213007211 */ /* 0x000fe400078e18ff */
[----:B0-2---:R-:W-:-:S04]  /*93f0*/  SHF.L.U32 R5, R154, 0x1f, RZ ;  /* 0x0000001f9a057819 */ /* 0x005fc800000006ff */
[----:B------:R0:W1:Y:S01]  /*9400*/  SYNCS.PHASECHK.TRANS64.TRYWAIT P1, [R0+URZ+0x16830], R5 ;  /* 0x01683005000075a7 */ /* 0x000062000802017f */
[----:B------:R-:W-:Y:S05]  /*9410*/  @!P0 BRA `(.L_x_14407) ;  /* 0x0000000000048947 */ /* 0x000fea0003800000 */
[----:B------:R-:W-:Y:S01]  /*9420*/  BPT.TRAP 0x1 ;  /* 0x000000040000795c */ /* 0x000fe20000300000 */
.L_x_14407:
[----:B---3--:R-:W-:Y:S01]  /*9430*/  VIADD R3, R2, 0xe400 ;  /* 0x0000e40002037836 */ /* 0x008fe20000000000 */
[----:B------:R-:W-:Y:S01]  /*9440*/  LOP3.LUT R6, R28, 0x10000, RZ, 0xfc, !PT ;  /* 0x000100001c067812 */ /* 0x000fe200078efcff */
[----:B------:R-:W-:-:S03]  /*9450*/  IMAD.MOV.U32 R7, RZ, RZ, 0x40000040 ;  /* 0x40000040ff077424 */ /* 0x000fc600078e00ff */
[----:B------:R-:W-:-:S04]  /*9460*/  SHF.R.U32.HI R3, RZ, 0x4, R3 ;  /* 0x00000004ff037819 */ /* 0x000fc80000011603 */
[----:B------:R-:W-:-:S04]  /*9470*/  LOP3.LUT R3, R3, 0x3fff, RZ, 0xc0, !PT ;  /* 0x00003fff03037812 */ /* 0x000fc800078ec0ff */
[----:B------:R-:W-:-:S05]  /*9480*/  LOP3.LUT R3, R3, 0x10000, RZ, 0xfc, !PT ;  /* 0x0001000003037812 */ /* 0x000fca00078efcff */
[----:B------:R2:W-:Y:S01]  /*9490*/  STL [R1+0x2c], R3 ;  /* 0x00002c0301007387 */ /* 0x0005e20000100800 */
[----:B-1----:R-:W-:Y:S05]  /*94a0*/  @P1 BRA `(.L_x_14408) ;  /* 0x0000000000081947 */ /* 0x002fea0003800000 */
[----:B------:R-:W1:Y:S02]  /*94b0*/  SYNCS.PHASECHK.TRANS64.TRYWAIT P1, [R0+URZ+0x16830], R5 ;  /* 0x01683005000075a7 */ /* 0x000e64000802017f */
[----:B-1----:R-:W-:Y:S05]  /*94c0*/  @!P1 BRA `(.L_x_14409) ;  /* 0x0000017c00849947 */ /* 0x002fea0003800000 */
.L_x_14408:
[----:B--2---:R-:W2:Y:S01]  /*94d0*/  LDL R3, [R1+0x2c] ;  /* 0x00002c0001037983 */ /* 0x004ea20000100800 */
[----:B01----:R-:W-:Y:S01]  /*94e0*/  IMAD.MOV.U32 R5, RZ, RZ, 0x40000040 ;  /* 0x40000040ff057424 */ /* 0x003fe200078e00ff */
[----:B------:R-:W-:Y:S05]  /*94f0*/  WARPSYNC.ALL ;  /* 0x0000000000007948 */ /* 0x000fea0003800000 */
[C---:B------:R-:W-:Y:S01]  /*9500*/  R2UR UR4, R6.reuse ;  /* 0x00000000060472ca */ /* 0x040fe200000e0000 */
[----:B----45:R-:W-:Y:S01]  /*9510*/  WARPGROUP.ARRIVE ;  /* 0x00000000000079c5 */ /* 0x030fe20000000000 */
[----:B------:R-:W-:Y:S01]  /*9520*/  R2UR UR5, R7 ;  /* 0x00000000070572ca */ /* 0x000fe200000e0000 */
[C---:B------:R-:W-:Y:S01]  /*9530*/  VIADD R12, R6.reuse, 0x2 ;  /* 0x00000002060c7836 */ /* 0x040fe20000000000 */
[----:B------:R-:W-:Y:S01]  /*9540*/  R2UR UR7, R5 ;  /* 0x00000000050772ca */ /* 0x000fe200000e0000 */
[----:B------:R-:W-:Y:S01]  /*9550*/  IMAD.MOV.U32 R13, RZ, RZ, 0x40000040 ;  /* 0x40000040ff0d7424 */ /* 0x000fe200078e00ff */
[----:B------:R-:W-:Y:S01]  /*9560*/  MOV R9, 0x40000040 ;  /* 0x4000004000097802 */ /* 0x000fe20000000f00 */
[----:B------:R-:W-:Y:S01]  /*9570*/  VIADD R10, R6, 0x4 ;  /* 0x00000004060a7836 */ /* 0x000fe20000000000 */
[----:B------:R-:W-:Y:S01]  /*9580*/  MOV R5, 0x40000040 ;  /* 0x4000004000057802 */ /* 0x000fe20000000f00 */
[----:B------:R-:W-:Y:S01]  /*9590*/  IMAD.MOV.U32 R11, RZ, RZ, 0x40000040 ;  /* 0x40000040ff0b7424 */ /* 0x000fe200078e00ff */
[----:B------:R0:W-:Y:S04]  /*95a0*/  STL.64 [R1+0x18], R12 ;  /* 0x0000180c01007387 */ /* 0x0001e80000100a00 */
[----:B------:R0:W-:Y:S01]  /*95b0*/  STL.64 [R1+0x10], R10 ;  /* 0x0000100a01007387 */ /* 0x0001e20000100a00 */
[----:B--2---:R-:W-:-:S04]  /*95c0*/  IMAD R4, R19, 0x400, R3 ;  /* 0x0000040013047824 */ /* 0x004fc800078e0203 */
[C---:B------:R-:W-:Y:S01]  /*95d0*/  VIADD R8, R4.reuse, 0x2 ;  /* 0x0000000204087836 */ /* 0x040fe20000000000 */
[----:B------:R-:W-:-:S13]  /*95e0*/  R2UR UR6, R4 ;  /* 0x00000000040672ca */ /* 0x000fda00000e0000 */
[----:B------:R-:W-:Y:S01]  /*95f0*/  HGMMA.64x128x16.F32 R24, gdesc[UR4], RZ, !UPT, gsb0 ;  /* 0x01e00000041879f0 */ /* 0x000fe2000c0008ff */
        /* <DEDUP_REMOVED lines=9> */
[----:B------:R-:W-:Y:S01]  /*9690*/  HGMMA.64x128x16.F32 R24, gdesc[UR4], R24, gsb0 ;  /* 0x01e00000041879f0 */ /* 0x000fe20008000818 */
        /* <DEDUP_REMOVED lines=19> */
.L_x_14410:
[----:B------:R-:W2:Y:S01]  /*97d0*/  LDL R4, [R1+0x30] ;  /* 0x0000300001047983 */ /* 0x000ea20000100800 */
[----:B------:R-:W0:Y:S01]  /*97e0*/  LDC R93, c[0x0][0x448] ;  /* 0x00011200ff5d7b82 */ /* 0x000e220000000800 */
[----:B------:R-:W-:Y:S02]  /*97f0*/  ULDC UR4, c[0x0][0x9d8] ;  /* 0x0002760000047ab9 */ /* 0x000fe40000000800 */
[----:B------:R-:W2:Y:S04]  /*9800*/  LDL R92, [R1+0x20] ;  /* 0x00002000015c7983 */ /* 0x000ea80000100800 */
[----:B------:R-:W3:Y:S01]  /*9810*/  LDL R94, [R1] ;  /* 0x00000000015e7983 */ /* 0x000ee20000100800 */
[----:B------:R-:W-:Y:S01]  /*9820*/  VIADD R0, R0, 0x16840 ;  /* 0x0001684000007836 */ /* 0x000fe20000000000 */
[----:B------:R-:W-:Y:S01]  /*9830*/  LOP3.LUT R23, R23, 0xfffffff7, RZ, 0xc0, !PT ;  /* 0xfffffff717177812 */ /* 0x000fe200078ec0ff */
[----:B------:R-:W-:Y:S01]  /*9840*/  ULDC UR31, c[0x0][0x9dc] ;  /* 0x00027700001f7ab9 */ /* 0x000fe20000000800 */
[----:B0-----:R-:W-:Y:S01]  /*9850*/  ISETP.NE.AND P1, PT, R93, 0x1, PT ;  /* 0x000000015d00780c */ /* 0x001fe20003f25270 */
[----:B------:R-:W-:-:S12]  /*9860*/  FMUL.FTZ R13, R24, UR4 ;  /* 0x00000004180d7c20 */ /* 0x000fd80008410000 */
[----:B------:R-:W0:Y:S01]  /*9870*/  @P1 LDC R5, c[0x0][0x44c] ;  /* 0x00011300ff051b82 */ /* 0x000e220000000800 */
[----:B------:R-:W-:-:S07]  /*9880*/  FMUL.FTZ R24, R29, UR4 ;  /* 0x000000041d187c20 */ /* 0x000fce0008410000 */
        /* <DEDUP_REMOVED lines=63> */
[----:B------:R-:W4:Y:S01]  /*9c80*/  MUFU.TANH R13, R13 ;  /* 0x0000000d000d7308 */ /* 0x000f220000002400 */
        /* <DEDUP_REMOVED lines=22> */
[----:B0-----:R-:W-:-:S05]  /*9df0*/  @P1 IMAD.HI.U32 R4, R80, R5, RZ ;  /* 0x0000000550041227 */ /* 0x001fca00078e00ff */
[----:B-1----:R-:W-:Y:S02]  /*9e00*/  @P1 SHF.R.U32.HI R80, RZ, R11, R4 ;  /* 0x0000000bff501219 */ /* 0x002fe40000011604 */
[----:B------:R-:W0:Y:S01]  /*9e10*/  LDC.64 R10, c[0x0][0x9e0] ;  /* 0x00027800ff0a7b82 */ /* 0x000e220000000a00 */
[----:B------:R-:W-:Y:S02]  /*9e20*/  IMAD.MOV.U32 R4, RZ, RZ, -0x80 ;  /* 0xffffff80ff047424 */ /* 0x000fe400078e00ff */
[----:B------:R-:W-:Y:S01]  /*9e30*/  IMAD.U32 R5, RZ, RZ, UR38 ;  /* 0x00000026ff057e24 */ /* 0x000fe2000f8e00ff */
[----:B------:R-:W1:Y:S01]  /*9e40*/  SHFL.IDX PT, R91, R80, RZ, 0x1c1f ;  /* 0x001c1fff505b7589 */ /* 0x000e6200000e0000 */
[----:B------:R-:W-:-:S03]  /*9e50*/  IMAD R81, R89, R4, 0x80 ;  /* 0x0000008059517424 */ /* 0x000fc600078e0204 */
[----:B------:R-:W-:Y:S01]  /*9e60*/  PRMT R4, R5, 0x654, R0 ;  /* 0x0000065405047816 */ /* 0x000fe20000000000 */
[----:B------:R-:W-:Y:S01]  /*9e70*/  VIADD R5, R81, 0x1 ;  /* 0x0000000151057836 */ /* 0x000fe20000000000 */
[----:B------:R-:W2:Y:S01]  /*9e80*/  MUFU.TANH R39, R39 ;  /* 0x0000002700277308 */ /* 0x000ea20000002400 */
[----:B------:R-:W-:-:S07]  /*9e90*/  IMAD.IADD R90, R156, 0x1, R81 ;  /* 0x000000019c5a7824 */ /* 0x000fce00078e0251 */
[----:B------:R-:W0:Y:S01]  /*9ea0*/  MUFU.TANH R40, R40 ;  /* 0x0000002800287308 */ /* 0x000e220000002400 */
[----:B---3--:R-:W-:-:S07]  /*9eb0*/  IMAD R5, R94, -0x2, R5 ;  /* 0xfffffffe5e057824 */ /* 0x008fce00078e0205 */
[----:B------:R-:W3:Y:S01]  /*9ec0*/  MUFU.TANH R37, R37 ;  /* 0x0000002500257308 */ /* 0x000ee20000002400 */
[----:B0-----:R-:W-:Y:S01]  /*9ed0*/  ISETP.GE.AND P1, PT, R11, 0x1, PT ;  /* 0x000000010b00780c */ /* 0x001fe20003f26270 */
[----:B------:R0:W-:Y:S01]  /*9ee0*/  SYNCS.ARRIVE.TRANS64.RED.A1T0 RZ, [R4+URZ], RZ ;  /* 0x000000ff04ff79a7 */ /* 0x0001e2000810043f */
[----:B------:R-:W-:-:S05]  /*9ef0*/  IADD3 R5, -R155, R5, R156 ;  /* 0x000000059b057210 */ /* 0x000fca0007ffe19c */
[----:B------:R-:W0:Y:S01]  /*9f00*/  MUFU.TANH R38, R38 ;  /* 0x0000002600267308 */ /* 0x000e220000002400 */
[----:B------:R-:W-:-:S07]  /*9f10*/  IMAD R90, R94, -0x2, R90 ;  /* 0xfffffffe5e5a7824 */ /* 0x000fce00078e025a */
        /* <DEDUP_REMOVED lines=39> */
[----:B------:R-:W-:-:S02]  /*a190*/  IADD3 R85, R5, R10, RZ ;  /* 0x0000000a05557210 */ /* 0x000fc40007ffe0ff */
[----:B------:R-:W-:-:S05]  /*a1a0*/  LOP3.LUT R23, R23, 0xfffffffb, RZ, 0xc0, !PT ;  /* 0xfffffffb17177812 */ /* 0x000fca00078ec0ff */
[----:B------:R5:W0:Y:S01]  /*a1b0*/  MUFU.TANH R0, R86 ;  /* 0x0000005600007308 */ /* 0x000a220000002400 */
[----:B------:R-:W-:Y:S02]  /*a1c0*/  @P1 LOP3.LUT R23, R23, 0x4, RZ, 0xfc, !PT ;  /* 0x0000000417171812 */ /* 0x000fe400078efcff */
[----:B------:R-:W-:Y:S02]  /*a1d0*/  LEA R78, R89, 0xffffff80, 0x7 ;  /* 0xffffff80594e7811 */ /* 0x000fe400078e38ff */
[----:B-1----:R-:W-:Y:S01]  /*a1e0*/  VIADDMNMX R84, R91, R85, R90, PT ;  /* 0x000000555b547246 */ /* 0x002fe2000380015a */
[----:B-----5:R-:W-:-:S04]  /*a1f0*/  VIADD R86, R5, UR31 ;  /* 0x0000001f05567c36 */ /* 0x020fc80008000000 */
[----:B------:R-:W-:Y:S01]  /*a200*/  IMAD.IADD R83, R86, 0x1, R91 ;  /* 0x0000000156537824 */ /* 0x000fe200078e025b */
[----:B--234-:R-:W-:Y:S06]  /*a210*/  @!P1 BRA `(.L_x_14411) ;  /* 0x0000000000509947 */ /* 0x01cfec0003800000 */
[----:B------:R-:W-:Y:S01]  /*a220*/  IADD3 R87, -R155, R156, R91 ;  /* 0x0000009c9b577210 */ /* 0x000fe20007ffe15b */
[----:B------:R-:W-:Y:S03]  /*a230*/  BSSY B0, `(.L_x_14412) ;  /* 0x000000e000007945 */ /* 0x000fe60003800000 */
[----:B------:R-:W-:-:S13]  /*a240*/  ISETP.GT.AND P1, PT, R87, -0x1, PT ;  /* 0xffffffff5700780c */ /* 0x000fda0003f24270 */
        /* <DEDUP_REMOVED lines=8> */
.L_x_14413:
[----:B------:R-:W-:-:S13]  /*a2d0*/  ISETP.NE.AND P1, PT, R11, 0x1, PT ;  /* 0x000000010b00780c */ /* 0x000fda0003f25270 */
[----:B0-----:R-:W0:Y:S02]  /*a2e0*/  @P1 LDC.64 R4, c[0x0][0x9e8] ;  /* 0x00027a00ff041b82 */ /* 0x001e240000000a00 */
[----:B0-----:R-:W-:-:S05]  /*a2f0*/  @P1 IMAD.HI.U32 R4, R87, R4, RZ ;  /* 0x0000000457041227 */ /* 0x001fca00078e00ff */
[----:B------:R-:W-:-:S07]  /*a300*/  @P1 SHF.R.U32.HI R87, RZ, R5, R4 ;  /* 0x00000005ff571219 */ /* 0x000fce0000011604 */
.L_x_14414:
[----:B------:R-:W-:Y:S05]  /*a310*/  BSYNC B0 ;  /* 0x0000000000007941 */ /* 0x000fea0003800000 */
.L_x_14412:
[----:B------:R-:W-:-:S04]  /*a320*/  IMAD R87, R87, R11, -R78 ;  /* 0x0000000b57577224 */ /* 0x000fc800078e0a4e */
[----:B------:R-:W-:-:S05]  /*a330*/  IMAD R4, R94, -0x2, R87 ;  /* 0xfffffffe5e047824 */ /* 0x000fca00078e0257 */
[----:B------:R-:W-:Y:S02]  /*a340*/  VIMNMX R83, R83, R4, !PT ;  /* 0x0000000453537248 */ /* 0x000fe40007fe0100 */
[----:B------:R-:W-:-:S07]  /*a350*/  VIADDMNMX R84, R4, R11, R84, PT ;  /* 0x0000000b04547246 */ /* 0x000fce0003800154 */
.L_x_14411:
[C---:B------:R-:W-:Y:S02]  /*a360*/  ISETP.GE.AND P1, PT, R81.reuse, 0x2, PT ;  /* 0x000000025100780c */ /* 0x040fe40003f26270 */
[----:B------:R-:W-:Y:S02]  /*a370*/  ISETP.GE.AND P6, PT, R81, 0x9, PT ;  /* 0x000000095100780c */ /* 0x000fe40003fc6270 */
[----:B------:R-:W-:Y:S02]  /*a380*/  ISETP.GT.AND P2, PT, R83, 0x1, !P1 ;  /* 0x000000015300780c */ /* 0x000fe40004f44270 */
[----:B------:R-:W-:Y:S02]  /*a390*/  ISETP.GE.AND P3, PT, R81, 0xa, PT ;  /* 0x0000000a5100780c */ /* 0x000fe40003f66270 */
[----:B------:R-:W-:Y:S02]  /*a3a0*/  ISETP.LT.OR P2, PT, R84, 0x2, P2 ;  /* 0x000000025400780c */ /* 0x000fe40001741670 */
[----:B------:R-:W-:-:S02]  /*a3b0*/  LOP3.LUT R23, R23, 0xfffffffe, RZ, 0xc0, !PT ;  /* 0xfffffffe17177812 */ /* 0x000fc400078ec0ff */
[----:B------:R-:W-:Y:S02]  /*a3c0*/  FSEL R14, R14, -INF , !P2 ;  /* 0xff8000000e0e7808 */ /* 0x000fe40005000000 */
[----:B------:R-:W-:Y:S02]  /*a3d0*/  ISETP.GT.AND P2, PT, R83, 0x8, !P6 ;  /* 0x000000085300780c */ /* 0x000fe40007744270 */
[----:B------:R-:W-:Y:S02]  /*a3e0*/  ISETP.GE.AND P5, PT, R81, 0x1, PT ;  /* 0x000000015100780c */ /* 0x000fe40003fa6270 */
[----:B------:R-:W-:Y:S02]  /*a3f0*/  ISETP.LT.OR P2, PT, R84, 0x9, P2 ;  /* 0x000000095400780c */ /* 0x000fe40001741670 */
[----:B------:R-:W-:Y:S02]  /*a400*/  @P3 LOP3.LUT R23, R23, 0x1, RZ, 0xfc, !PT ;  /* 0x0000000117173812 */ /* 0x000fe400078efcff */
[----:B------:R-:W-:-:S02]  /*a410*/  FSEL R21, R21, -INF , !P2 ;  /* 0xff80000015157808 */ /* 0x000fc40005000000 */
[----:B------:R-:W-:Y:S02]  /*a420*/  ISETP.GT.AND P2, PT, R83, 0x9, !P3 ;  /* 0x000000095300780c */ /* 0x000fe40005f44270 */
        /* <DEDUP_REMOVED lines=164> */
[----:B------:R-:W-:Y:S02]  /*ae70*/  ISETP.GE.AND P4, PT, R81, 0x7a, PT ;  /* 0x0000007a5100780c */ /* 0x000fe40003f86270 */
[----:B------:R-:W0:Y:S11]  /*ae80*/  SHFL.IDX PT, R81, R80, 0x1, 0x1c1f ;  /* 0x003c1f0050517f89 */ /* 0x000e3600000e0000 */
[----:B------:R-:W-:-:S02]  /*ae90*/  @P4 LOP3.LUT R23, R23, 0x10000000, RZ, 0xfc, !PT ;  /* 0x1000000017174812 */ /* 0x000fc400078efcff */
[----:B------:R-:W-:-:S04]  /*aea0*/  ISETP.GT.AND P4, PT, R83, 0x79, !P4 ;  /* 0x000000795300780c */ /* 0x000fc80006784270 */
[----:B------:R-:W-:-:S04]  /*aeb0*/  ISETP.LT.OR P4, PT, R84, 0x7a, P4 ;  /* 0x0000007a5400780c */ /* 0x000fc80002781670 */
[----:B------:R-:W-:Y:S02]  /*aec0*/  FSEL R82, R82, -INF , !P4 ;  /* 0xff80000052527808 */ /* 0x000fe40006000000 */
[----:B------:R-:W-:Y:S01]  /*aed0*/  ISETP.GE.AND P4, PT, R11, 0x1, PT ;  /* 0x000000010b00780c */ /* 0x000fe20003f86270 */
[----:B0-----:R-:W-:Y:S01]  /*aee0*/  IMAD.IADD R86, R86, 0x1, R81 ;  /* 0x0000000156567824 */ /* 0x001fe200078e0251 */
[----:B------:R-:W-:-:S11]  /*aef0*/  VIADDMNMX R90, R81, R85, R90, PT ;  /* 0x00000055515a7246 */ /* 0x000fd6000380015a */
        /* <DEDUP_REMOVED lines=12> */
.L_x_14417:
[----:B------:R-:W-:-:S13]  /*afc0*/  ISETP.NE.AND P4, PT, R11, 0x1, PT ;  /* 0x000000010b00780c */ /* 0x000fda0003f85270 */
[----:B------:R-:W0:Y:S02]  /*afd0*/  @P4 LDC.64 R4, c[0x0][0x9e8] ;  /* 0x00027a00ff044b82 */ /* 0x000e240000000a00 */
[----:B0-----:R-:W-:-:S05]  /*afe0*/  @P4 IMAD.HI.U32 R4, R81, R4, RZ ;  /* 0x0000000451044227 */ /* 0x001fca00078e00ff */
[----:B------:R-:W-:-:S07]  /*aff0*/  @P4 SHF.R.U32.HI R81, RZ, R5, R4 ;  /* 0x00000005ff514219 */ /* 0x000fce0000011604 */
.L_x_14418:
[----:B------:R-:W-:Y:S05]  /*b000*/  BSYNC B0 ;  /* 0x0000000000007941 */ /* 0x000fea0003800000 */
.L_x_14416:
[----:B------:R-:W-:-:S04]  /*b010*/  IMAD R78, R81, R11, -R78 ;  /* 0x0000000b514e7224 */ /* 0x000fc800078e0a4e */
[----:B------:R-:W-:-:S05]  /*b020*/  IMAD R5, R94, -0x2, R78 ;  /* 0xfffffffe5e057824 */ /* 0x000fca00078e024e */
[----:B------:R-:W-:Y:S02]  /*b030*/  VIMNMX R86, R86, R5, !PT ;  /* 0x0000000556567248 */ /* 0x000fe40007fe0100 */
[----:B------:R-:W-:-:S07]  /*b040*/  VIADDMNMX R90, R5, R11, R90, PT ;  /* 0x0000000b055a7246 */ /* 0x000fce000380015a */
.L_x_14415:
[C---:B------:R-:W-:Y:S01]  /*b050*/  ISETP.GT.AND P1, PT, R86.reuse, 0x1, !P1 ;  /* 0x000000015600780c */ /* 0x040fe20004f24270 */
[----:B------:R-:W-:Y:S01]  /*b060*/  ULDC UR30, c[0x0][0x988] ;  /* 0x00026200001e7ab9 */ /* 0x000fe20000000800 */
        /* <DEDUP_REMOVED lines=29> */
[----:B------:R-:W-:Y:S02]  /*b240*/  LOP3.LUT P6, RZ, R23, 0x8000, RZ, 0xc0, !PT ;  /* 0x0000800017ff7812 */ /* 0x000fe400078cc0ff */
[----:B------:R-:W-:Y:S02]  /*b250*/  ISETP.GT.AND P1, PT, R86, 0x19, !P1 ;  /* 0x000000195600780c */ /* 0x000fe40004f24270 */
[----:B------:R-:W-:Y:S02]  /*b260*/  FMNMX.FTZ R5, R35, R4, !PT ;  /* 0x0000000423057209 */ /* 0x000fe40007810000 */
[----:B------:R-:W-:Y:S02]  /*b270*/  ISETP.LT.OR P1, PT, R90, 0x1a, P1 ;  /* 0x0000001a5a00780c */ /* 0x000fe40000f21670 */
[----:B------:R-:W-:Y:S02]  /*b280*/  FMNMX.FTZ R4, R36, R5, !PT ;  /* 0x0000000524047209 */ /* 0x000fe40007810000 */
[----:B------:R-:W-:-:S02]  /*b290*/  FSEL R30, R30, -INF , !P1 ;  /* 0xff8000001e1e7808 */ /* 0x000fc40004800000 */
[C---:B------:R-:W-:Y:S02]  /*b2a0*/  LOP3.LUT P1, RZ, R23.reuse, 0x800000, RZ, 0xc0, !PT ;  /* 0x0080000017ff7812 */ /* 0x040fe4000782c0ff */
[----:B------:R-:W-:Y:S02]  /*b2b0*/  LOP3.LUT P4, RZ, R23, 0x4000, RZ, 0xc0, !PT ;  /* 0x0000400017ff7812 */ /* 0x000fe4000788c0ff */
        /* <DEDUP_REMOVED lines=52> */
[----:B------:R-:W-:Y:S01]  /*b600*/  ISETP.GT.AND P5, PT, R86, RZ, !P5 ;  /* 0x000000ff5600720c */ /* 0x000fe20006fa4270 */
[----:B------:R-:W0:Y:S01]  /*b610*/  SHFL.BFLY PT, R5, R78, 0x2, 0x1f ;  /* 0x0c401f004e057f89 */ /* 0x000e2200000e0000 */
[----:B------:R-:W-:Y:S02]  /*b620*/  FSEL R46, R46, -INF , !P1 ;  /* 0xff8000002e2e7808 */ /* 0x000fe40004800000 */
[----:B------:R-:W-:Y:S02]  /*b630*/  ISETP.GT.AND P1, PT, R86, 0x40, !P6 ;  /* 0x000000405600780c */ /* 0x000fe40007724270 */
[----:B------:R-:W-:Y:S02]  /*b640*/  LOP3.LUT P6, RZ, R23, 0x10, RZ, 0xc0, !PT ;  /* 0x0000001017ff7812 */ /* 0x000fe400078cc0ff */
[C---:B------:R-:W-:Y:S02]  /*b650*/  ISETP.LT.OR P1, PT, R90.reuse, 0x41, P1 ;  /* 0x000000415a00780c */ /* 0x040fe40000f21670 */
[----:B------:R-:W-:-:S02]  /*b660*/  ISETP.LT.OR P5, PT, R90, 0x1, P5 ;  /* 0x000000015a00780c */ /* 0x000fc40002fa1670 */
[----:B------:R-:W-:Y:S02]  /*b670*/  FSEL R49, R49, -INF , !P1 ;  /* 0xff80000031317808 */ /* 0x000fe40004800000 */
[----:B------:R-:W-:Y:S02]  /*b680*/  ISETP.GT.AND P1, PT, R86, 0x41, !P4 ;  /* 0x000000415600780c */ /* 0x000fe40006724270 */
[----:B------:R-:W-:Y:S02]  /*b690*/  LOP3.LUT P4, RZ, R23, 0x2, RZ, 0xc0, !PT ;  /* 0x0000000217ff7812 */ /* 0x000fe4000788c0ff */
[----:B------:R-:W-:Y:S02]  /*b6a0*/  ISETP.LT.OR P1, PT, R90, 0x42, P1 ;  /* 0x000000425a00780c */ /* 0x000fe40000f21670 */
[----:B------:R-:W-:Y:S02]  /*b6b0*/  FSEL R3, R3, -INF , !P5 ;  /* 0xff80000003037808 */ /* 0x000fe40006800000 */
[----:B------:R-:W-:-:S02]  /*b6c0*/  FSEL R50, R50, -INF , !P1 ;  /* 0xff80000032327808 */ /* 0x000fc40004800000 */
[----:B------:R-:W-:Y:S02]  /*b6d0*/  LOP3.LUT P1, RZ, R23, 0x2000, RZ, 0xc0, !PT ;  /* 0x0000200017ff7812 */ /* 0x000fe4000782c0ff */
[----:B0-----:R-:W-:Y:S02]  /*b6e0*/  FMNMX.FTZ R80, R78, R5, !PT ;  /* 0x000000054e507209 */ /* 0x001fe40007810000 */
[C---:B------:R-:W-:Y:S02]  /*b6f0*/  ISETP.GT.AND P1, PT, R86.reuse, 0x48, !P1 ;  /* 0x000000485600780c */ /* 0x040fe40004f24270 */
[----:B------:R-:W-:Y:S01]  /*b700*/  ISETP.GT.AND P2, PT, R86, 0x71, !P2 ;  /* 0x000000715600780c */ /* 0x000fe20005744270 */
[----:B------:R-:W0:Y:S01]  /*b710*/  SHFL.BFLY PT, R5, R80, 0x1, 0x1f ;  /* 0x0c201f0050057f89 */ /* 0x000e2200000e0000 */
[----:B------:R-:W-:Y:S02]  /*b720*/  ISETP.LT.OR P1, PT, R90, 0x49, P1 ;  /* 0x000000495a00780c */ /* 0x000fe40000f21670 */
[----:B------:R-:W-:-:S02]  /*b730*/  ISETP.GT.AND P3, PT, R86, 0x78, !P3 ;  /* 0x000000785600780c */ /* 0x000fc40005f64270 */
[----:B------:R-:W-:Y:S02]  /*b740*/  FSEL R53, R53, -INF , !P1 ;  /* 0xff80000035357808 */ /* 0x000fe40004800000 */
[----:B------:R-:W-:Y:S02]  /*b750*/  LOP3.LUT P1, RZ, R23, 0x1000, RZ, 0xc0, !PT ;  /* 0x0000100017ff7812 */ /* 0x000fe4000782c0ff */
[----:B------:R-:W-:Y:S02]  /*b760*/  ISETP.LT.OR P2, PT, R90, 0x72, P2 ;  /* 0x000000725a00780c */ /* 0x000fe40001741670 */
[----:B------:R-:W-:Y:S02]  /*b770*/  ISETP.GT.AND P1, PT, R86, 0x49, !P1 ;  /* 0x000000495600780c */ /* 0x000fe40004f24270 */
[C---:B------:R-:W-:Y:S02]  /*b780*/  ISETP.LT.OR P3, PT, R90.reuse, 0x79, P3 ;  /* 0x000000795a00780c */ /* 0x040fe40001f61670 */
[----:B------:R-:W-:-:S02]  /*b790*/  ISETP.LT.OR P1, PT, R90, 0x4a, P1 ;  /* 0x0000004a5a00780c */ /* 0x000fc40000f21670 */
[----:B------:R-:W-:Y:S02]  /*b7a0*/  FSEL R73, R73, -INF , !P2 ;  /* 0xff80000049497808 */ /* 0x000fe40005000000 */
[----:B------:R-:W-:Y:S02]  /*b7b0*/  FSEL R54, R54, -INF , !P1 ;  /* 0xff80000036367808 */ /* 0x000fe40004800000 */
[----:B------:R-:W-:Y:S02]  /*b7c0*/  LOP3.LUT P1, RZ, R23, 0x800, RZ, 0xc0, !PT ;  /* 0x0000080017ff7812 */ /* 0x000fe4000782c0ff */
[----:B------:R-:W-:Y:S02]  /*b7d0*/  FSEL R0, R0, -INF , !P3 ;  /* 0xff80000000007808 */ /* 0x000fe40005800000 */
[----:B------:R-:W-:Y:S02]  /*b7e0*/  ISETP.GT.AND P1, PT, R86, 0x50, !P1 ;  /* 0x000000505600780c */ /* 0x000fe40004f24270 */
[----:B0-----:R-:W-:-:S02]  /*b7f0*/  FMNMX.FTZ R5, R80, R5, !PT ;  /* 0x0000000550057209 */ /* 0x001fc40007810000 */
[----:B------:R-:W-:-:S03]  /*b800*/  ISETP.LT.OR P1, PT, R90, 0x51, P1 ;  /* 0x000000515a00780c */ /* 0x000fc60000f21670 */
[----:B------:R-:W-:Y:S01]  /*b810*/  FMUL.FTZ R4, R5, UR30 ;  /* 0x0000001e05047c20 */ /* 0x000fe20008410000 */
        /* <DEDUP_REMOVED lines=32> */
[----:B------:R-:W-:-:S04]  /*ba20*/  FSETP.NEU.FTZ.AND P1, PT, R5, -INF , PT ;  /* 0xff8000000500780b */ /* 0x000fc80003f3d000 */
[----:B------:R-:W-:Y:S02]  /*ba30*/  FSEL R4, R4, RZ, P1 ;  /* 0x000000ff04047208 */ /* 0x000fe40000800000 */
[----:B------:R-:W-:Y:S02]  /*ba40*/  ISETP.GT.AND P1, PT, R86, 0x79, !P4 ;  /* 0x000000795600780c */ /* 0x000fe40006724270 */
[----:B------:R-:W-:Y:S01]  /*ba50*/  ISETP.NE.AND P4, PT, R93, 0x1, PT ;  /* 0x000000015d00780c */ /* 0x000fe20003f85270 */
        /* <DEDUP_REMOVED lines=44> */
[----:B------:R-:W-:-:S02]  /*bd20*/  FFMA.FTZ R35, R36, UR30, -R4 ;  /* 0x0000001e24237c23 */ /* 0x000fc40008010804 */
[----:B------:R-:W-:-:S04]  /*bd30*/  FMNMX.FTZ R81, R41, R14, !PT ;  /* 0x0000000e29517209 */ /* 0x000fc80007810000 */
[----:B------:R-:W-:Y:S01]  /*bd40*/  FMNMX.FTZ R14, R42, R81, !PT ;  /* 0x000000512a0e7209 */ /* 0x000fe20007810000 */
[----:B------:R-:W3:Y:S03]  /*bd50*/  MUFU.EX2 R144, R144 ;  /* 0x0000009000907308 */ /* 0x000ee60000000800 */
[----:B------:R-:W-:-:S04]  /*bd60*/  FMNMX.FTZ R39, R45, R14, !PT ;  /* 0x0000000e2d277209 */ /* 0x000fc80007810000 */
[----:B------:R-:W-:Y:S01]  /*bd70*/  FMNMX.FTZ R14, R46, R39, !PT ;  /* 0x000000272e0e7209 */ /* 0x000fe20007810000 */
[----:B------:R-:W4:Y:S01]  /*bd80*/  MUFU.EX2 R27, R27 ;  /* 0x0000001b001b7308 */ /* 0x000f220000000800 */
[----:B------:R-:W-:Y:S02]  /*bd90*/  FFMA.FTZ R39, R40, UR30, -R4 ;  /* 0x0000001e28277c23 */ /* 0x000fe40008010804 */
[----:B------:R-:W-:-:S04]  /*bda0*/  FMNMX.FTZ R81, R49, R14, !PT ;  /* 0x0000000e31517209 */ /* 0x000fc80007810000 */
[----:B------:R-:W-:Y:S01]  /*bdb0*/  FMNMX.FTZ R14, R50, R81, !PT ;  /* 0x00000051320e7209 */ /* 0x000fe20007810000 */
[----:B------:R-:W5:Y:S03]  /*bdc0*/  MUFU.EX2 R146, R146 ;  /* 0x0000009200927308 */ /* 0x000f660000000800 */
[----:B------:R-:W-:-:S04]  /*bdd0*/  FMNMX.FTZ R43, R53, R14, !PT ;  /* 0x0000000e352b7209 */ /* 0x000fc80007810000 */
[----:B------:R-:W-:Y:S01]  /*bde0*/  FMNMX.FTZ R14, R54, R43, !PT ;  /* 0x0000002b360e7209 */ /* 0x000fe20007810000 */
[----:B------:R-:W-:Y:S01]  /*bdf0*/  FFMA.FTZ R43, R44, UR30, -R4 ;  /* 0x0000001e2c2b7c23 */ /* 0x000fe20008010804 */
[----:B------:R-:W5:Y:S02]  /*be00*/  MUFU.EX2 R31, R31 ;  /* 0x0000001f001f7308 */ /* 0x000f640000000800 */
[----:B------:R-:W-:-:S04]  /*be10*/  FMNMX.FTZ R81, R57, R14, !PT ;  /* 0x0000000e39517209 */ /* 0x000fc80007810000 */
[----:B------:R-:W-:Y:S02]  /*be20*/  FMNMX.FTZ R14, R58, R81, !PT ;  /* 0x000000513a0e7209 */ /* 0x000fe40007810000 */
[----:B------:R-:W-:Y:S02]  /*be30*/  MUFU.EX2 R140, R140 ;  /* 0x0000008c008c7308 */ /* 0x000fe40000000800 */
[----:B------:R-:W-:-:S04]  /*be40*/  FMNMX.FTZ R47, R61, R14, !PT ;  /* 0x0000000e3d2f7209 */ /* 0x000fc80007810000 */
[----:B------:R-:W-:Y:S01]  /*be50*/  FMNMX.FTZ R14, R62, R47, !PT ;  /* 0x0000002f3e0e7209 */ /* 0x000fe20007810000 */
[----:B------:R-:W-:Y:S01]  /*be60*/  FFMA.FTZ R47, R48, UR30, -R4 ;  /* 0x0000001e302f7c23 */ /* 0x000fe20008010804 */
        /* <DEDUP_REMOVED lines=12> */
[----:B------:R-:W-:Y:S03]  /*bf30*/  MUFU.EX2 R43, R43 ;  /* 0x0000002b002b7308 */ /* 0x000fe60000000800 */
[----:B------:R-:W0:Y:S05]  /*bf40*/  SHFL.BFLY PT, R14, R81, 0x2, 0x1f ;  /* 0x0c401f00510e7f89 */ /* 0x000e2a00000e0000 */
        /* <DEDUP_REMOVED lines=8> */
[----:B0-----:R-:W-:Y:S01]  /*bfd0*/  FMNMX.FTZ R14, R28, R77, !PT ;  /* 0x0000004d1c0e7209 */ /* 0x001fe20007810000 */
[----:B------:R-:W-:-:S06]  /*bfe0*/  FFMA.FTZ R77, R82, UR30, -R4 ;  /* 0x0000001e524d7c23 */ /* 0x000fcc0008010804 */
[----:B------:R-:W-:Y:S01]  /*bff0*/  MUFU.EX2 R128, R128 ;  /* 0x0000008000807308 */ /* 0x000fe20000000800 */
[C---:B------:R-:W-:Y:S01]  /*c000*/  FSETP.NEU.FTZ.AND P1, PT, R14.reuse, -INF , PT ;  /* 0xff8000000e00780b */ /* 0x040fe20003f3d000 */
[----:B------:R-:W-:-:S05]  /*c010*/  FMUL.FTZ R79, R14, UR30 ;  /* 0x0000001e0e4f7c20 */ /* 0x000fca0008410000 */
[----:B------:R-:W-:Y:S01]  /*c020*/  FSEL R79, R79, RZ, P1 ;  /* 0x000000ff4f4f7208 */ /* 0x000fe20000800000 */
[----:B------:R-:W-:Y:S04]  /*c030*/  MUFU.EX2 R59, R59 ;  /* 0x0000003b003b7308 */ /* 0x000fe80000000800 */
        /* <DEDUP_REMOVED lines=12> */
[----:B------:R-:W-:Y:S01]  /*c100*/  FFMA.FTZ R141, R33, UR30, -R79 ;  /* 0x0000001e218d7c23 */ /* 0x000fe2000801084f */
[----:B------:R-:W0:Y:S01]  /*c110*/  @P4 LDC R25, c[0x0][0x44c] ;  /* 0x00011300ff194b82 */ /* 0x000e220000000800 */
[----:B------:R-:W1:Y:S01]  /*c120*/  MUFU.EX2 R12, R12 ;  /* 0x0000000c000c7308 */ /* 0x000e620000000800 */
[----:B---3--:R-:W-:Y:S01]  /*c130*/  FADD.FTZ R4, R144, R3 ;  /* 0x0000000390047221 */ /* 0x008fe20000010000 */
[--C-:B------:R-:W-:Y:S01]  /*c140*/  FFMA.FTZ R30, R34, UR30, -R79.reuse ;  /* 0x0000001e221e7c23 */ /* 0x100fe2000801084f */
[--C-:B------:R-:W-:Y:S01]  /*c150*/  FFMA.FTZ R36, R46, UR30, -R79.reuse ;  /* 0x0000001e2e247c23 */ /* 0x100fe2000801084f */
[--C-:B------:R-:W-:Y:S01]  /*c160*/  FFMA.FTZ R34, R42, UR30, -R79.reuse ;  /* 0x0000001e2a227c23 */ /* 0x100fe2000801084f */
[----:B----4-:R-:W-:Y:S01]  /*c170*/  FADD.FTZ R3, R27, R4 ;  /* 0x000000041b037221 */ /* 0x010fe20000010000 */
[----:B------:R-:W-:Y:S01]  /*c180*/  FFMA.FTZ R143, R37, UR30, -R79 ;  /* 0x0000001e258f7c23 */ /* 0x000fe2000801084f */
[----:B------:R-:W2:Y:S01]  /*c190*/  @P4 LDC R46, c[0x0][0x450] ;  /* 0x00011400ff2e4b82 */ /* 0x000ea20000000800 */
[----:B------:R-:W3:Y:S01]  /*c1a0*/  MUFU.EX2 R151, R151 ;  /* 0x0000009700977308 */ /* 0x000ee20000000800 */
[----:B-----5:R-:W-:Y:S01]  /*c1b0*/  FADD.FTZ R40, R146, R3 ;  /* 0x0000000392287221 */ /* 0x020fe20000010000 */
[--C-:B------:R-:W-:Y:S01]  /*c1c0*/  FFMA.FTZ R32, R38, UR30, -R79.reuse ;  /* 0x0000001e26207c23 */ /* 0x100fe2000801084f */
        /* <DEDUP_REMOVED lines=8> */
[--C-:B------:R-:W-:Y:S01]  /*c250*/  FFMA.FTZ R135, R53, UR30, -R79.reuse ;  /* 0x0000001e35877c23 */ /* 0x100fe2000801084f */
[--C-:B------:R-:W-:Y:S01]  /*c260*/  FFMA.FTZ R40, R54, UR30, -R79.reuse ;  /* 0x0000001e36287c23 */ /* 0x100fe2000801084f */
[----:B------:R-:W-:Y:S01]  /*c270*/  FFMA.FTZ R129, R57, UR30, -R79 ;  /* 0x0000001e39817c23 */ /* 0x000fe2000801084f */
[----:B------:R-:W-:Y:S01]  /*c280*/  FADD.FTZ R15, R35, R42 ;  /* 0x0000002a230f7221 */ /* 0x000fe20000010000 */
[----:B0-----:R-:W-:Y:S01]  /*c290*/  @P4 IMAD.HI.U32 R29, R92, R25, RZ ;  /* 0x000000195c1d4227 */ /* 0x001fe200078e00ff */
[----:B------:R-:W0:Y:S03]  /*c2a0*/  MUFU.EX2 R145, R145 ;  /* 0x0000009100917308 */ /* 0x000e260000000800 */
[----:B---3--:R-:W-:Y:S01]  /*c2b0*/  FADD.FTZ R3, R151, R4 ;  /* 0x0000000497037221 */ /* 0x008fe20000010000 */
[----:B------:R-:W-:Y:S01]  /*c2c0*/  FADD.FTZ R42, R142, R15 ;  /* 0x0000000f8e2a7221 */ /* 0x000fe20000010000 */
[----:B------:R-:W-:Y:S01]  /*c2d0*/  F2FP.F16.F32.PACK_AB R148, R13, R148 ;  /* 0x000000940d94723e */ /* 0x000fe200000000ff */
[--C-:B------:R-:W-:Y:S01]  /*c2e0*/  FFMA.FTZ R131, R61, UR30, -R79.reuse ;  /* 0x0000001e3d837c23 */ /* 0x100fe2000801084f */
[--C-:B------:R-:W-:Y:S01]  /*c2f0*/  FFMA.FTZ R125, R65, UR30, -R79.reuse ;  /* 0x0000001e417d7c23 */ /* 0x100fe2000801084f */
[----:B------:R-:W-:Y:S01]  /*c300*/  FADD.FTZ R15, R39, R42 ;  /* 0x0000002a270f7221 */ /* 0x000fe20000010000 */
[----:B------:R-:W-:Y:S01]  /*c310*/  FFMA.FTZ R42, R58, UR30, -R79 ;  /* 0x0000001e3a2a7c23 */ /* 0x000fe2000801084f */
[----:B------:R-:W1:Y:S01]  /*c320*/  MUFU.EX2 R26, R26 ;  /* 0x0000001a001a7308 */ /* 0x000e620000000800 */
[----:B----4-:R-:W-:Y:S01]  /*c330*/  FADD.FTZ R4, R20, R3 ;  /* 0x0000000314047221 */ /* 0x010fe20000010000 */
[----:B------:R-:W-:Y:S01]  /*c340*/  FADD.FTZ R44, R136, R15 ;  /* 0x0000000f882c7221 */ /* 0x000fe20000010000 */
[----:B------:R-:W-:Y:S01]  /*c350*/  IMAD.MOV.U32 R15, RZ, RZ, R92 ;  /* 0x000000ffff0f7224 */ /* 0x000fe200078e005c */
[----:B--2---:R-:W-:Y:S01]  /*c360*/  @P4 SHF.R.U32.HI R15, RZ, R46, R29 ;  /* 0x0000002eff0f4219 */ /* 0x004fe2000001161d */
        /* <DEDUP_REMOVED lines=14> */
[----:B------:R-:W-:Y:S01]  /*c450*/  FFMA.FTZ R24, R24, UR30, -R79 ;  /* 0x0000001e18187c23 */ /* 0x000fe2000801084f */
[----:B------:R-:W-:Y:S01]  /*c460*/  ISETP.GE.AND P4, PT, R11, 0x1, PT ;  /* 0x000000010b00780c */ /* 0x000fe20003f86270 */
[----:B------:R-:W-:-:S02]  /*c470*/  IMAD.IADD R15, R88, 0x1, R15 ;  /* 0x00000001580f7824 */ /* 0x000fc400078e020f */
[----:B------:R-:W-:Y:S01]  /*c480*/  FADD.FTZ R25, R51, R46 ;  /* 0x0000002e33197221 */ /* 0x000fe20000010000 */
[----:B------:R-:W-:Y:S01]  /*c490*/  FFMA.FTZ R46, R70, UR30, -R79 ;  /* 0x0000001e462e7c23 */ /* 0x000fe2000801084f */
[----:B------:R-:W1:Y:S01]  /*c4a0*/  MUFU.EX2 R141, R141 ;  /* 0x0000008d008d7308 */ /* 0x000e620000000800 */
[----:B--2---:R-:W-:Y:S01]  /*c4b0*/  FADD.FTZ R3, R147, R4 ;  /* 0x0000000493037221 */ /* 0x004fe20000010000 */
[----:B------:R-:W-:Y:S01]  /*c4c0*/  FADD.FTZ R48, R134, R25 ;  /* 0x0000001986307221 */ /* 0x000fe20000010000 */
[----:B------:R-:W-:Y:S01]  /*c4d0*/  F2FP.F16.F32.PACK_AB R149, R12, R149 ;  /* 0x000000950c95723e */ /* 0x000fe200000000ff */
[----:B------:R-:W-:Y:S01]  /*c4e0*/  IMAD.IADD R10, R15, 0x1, R10 ;  /* 0x000000010f0a7824 */ /* 0x000fe200078e020a */
[----:B------:R-:W-:Y:S01]  /*c4f0*/  F2FP.F16.F32.PACK_AB R144, R27, R144 ;  /* 0x000000901b90723e */ /* 0x000fe200000000ff */
[----:B------:R-:W-:Y:S01]  /*c500*/  FADD.FTZ R29, R55, R48 ;  /* 0x00000030371d7221 */ /* 0x000fe20000010000 */
[----:B------:R-:W-:Y:S01]  /*c510*/  F2FP.F16.F32.PACK_AB R146, R31, R146 ;  /* 0x000000921f92723e */ /* 0x000fe200000000ff */
[----:B------:R-:W2:Y:S01]  /*c520*/  MUFU.EX2 R30, R30 ;  /* 0x0000001e001e7308 */ /* 0x000ea20000000800 */
[----:B0-----:R-:W-:Y:S01]  /*c530*/  FADD.FTZ R4, R28, R3 ;  /* 0x000000031c047221 */ /* 0x001fe20000010000 */
[----:B------:R-:W-:Y:S01]  /*c540*/  FADD.FTZ R48, R128, R29 ;  /* 0x0000001d80307221 */ /* 0x000fe20000010000 */
[----:B------:R-:W-:-:S02]  /*c550*/  F2FP.F16.F32.PACK_AB R140, R35, R140 ;  /* 0x0000008c238c723e */ /* 0x000fc400000000ff */
[----:B------:R-:W-:Y:S02]  /*c560*/  F2FP.F16.F32.PACK_AB R142, R39, R142 ;  /* 0x0000008e278e723e */ /* 0x000fe400000000ff */
        /* <DEDUP_REMOVED lines=16> */
[C---:B-1----:R-:W-:Y:S01]  /*c670*/  FADD.FTZ R4, R32.reuse, R3 ;  /* 0x0000000320047221 */ /* 0x042fe20000010000 */
[----:B------:R-:W-:-:S06]  /*c680*/  F2FP.F16.F32.PACK_AB R143, R32, R143 ;  /* 0x0000008f208f723e */ /* 0x000fcc00000000ff */
[----:B------:R-:W1:Y:S01]  /*c690*/  MUFU.EX2 R139, R139 ;  /* 0x0000008b008b7308 */ /* 0x000e620000000800 */
[----:B--2---:R-:W-:-:S07]  /*c6a0*/  FADD.FTZ R3, R137, R4 ;  /* 0x0000000489037221 */ /* 0x004fce0000010000 */
[----:B------:R-:W2:Y:S01]  /*c6b0*/  MUFU.EX2 R36, R36 ;  /* 0x0000002400247308 */ /* 0x000ea20000000800 */
[----:B0-----:R-:W-:Y:S01]  /*c6c0*/  FADD.FTZ R4, R34, R3 ;  /* 0x0000000322047221 */ /* 0x001fe20000010000 */
[----:B------:R-:W-:Y:S01]  /*c6d0*/  FFMA.FTZ R3, R0, UR30, -R79 ;  /* 0x0000001e00037c23 */ /* 0x000fe2000801084f */
[----:B------:R-:W-:-:S05]  /*c6e0*/  F2FP.F16.F32.PACK_AB R137, R34, R137 ;  /* 0x000000892289723e */ /* 0x000fca00000000ff */
[----:B------:R-:W0:Y:S01]  /*c6f0*/  MUFU.EX2 R133, R133 ;  /* 0x0000008500857308 */ /* 0x000e220000000800 */
[----:B-1----:R-:W-:-:S07]  /*c700*/  FADD.FTZ R25, R139, R4 ;  /* 0x000000048b197221 */ /* 0x002fce0000010000 */
[----:B------:R-:W1:Y:S01]  /*c710*/  MUFU.EX2 R38, R38 ;  /* 0x0000002600267308 */ /* 0x000e620000000800 */
[C---:B--2---:R-:W-:Y:S01]  /*c720*/  FADD.FTZ R4, R36.reuse, R25 ;  /* 0x0000001924047221 */ /* 0x044fe20000010000 */
[----:B------:R-:W-:Y:S01]  /*c730*/  FADD.FTZ R25, R59, R48 ;  /* 0x000000303b197221 */ /* 0x000fe20000010000 */
[----:B------:R-:W-:-:S05]  /*c740*/  F2FP.F16.F32.PACK_AB R139, R36, R139 ;  /* 0x0000008b248b723e */ /* 0x000fca00000000ff */
        /* <DEDUP_REMOVED lines=44> */
[----:B------:R-:W-:Y:S01]  /*ca10*/  F2FP.F16.F32.PACK_AB R125, R0, R125 ;  /* 0x0000007d007d723e */ /* 0x000fe200000000ff */
[----:B------:R-:W-:-:S05]  /*ca20*/  VIADD R0, R89, 0xfffffffe ;  /* 0xfffffffe59007836 */ /* 0x000fca0000000000 */
        /* <DEDUP_REMOVED lines=19> */
[C---:B------:R-:W-:Y:S01]  /*cb60*/  ISETP.GT.AND P1, PT, R15.reuse, RZ, PT ;  /* 0x000000ff0f00720c */ /* 0x040fe20003f24270 */
[----:B------:R-:W-:Y:S01]  /*cb70*/  BSSY B0, `(.L_x_14420) ;  /* 0x000000e000007945 */ /* 0x000fe20003800000 */
[----:B------:R-:W-:-:S11]  /*cb80*/  VIADD R12, R15, 0xffffffff ;  /* 0xffffffff0f0c7836 */ /* 0x000fd60000000000 */
[----:B------:R-:W-:Y:S05]  /*cb90*/  @P1 BRA `(.L_x_14421) ;  /* 0x00000000001c1947 */ /* 0x000fea0003800000 */
[----:B------:R-:W-:Y:S02]  /*cba0*/  ISETP.NE.AND P1, PT, R11, 0x1, PT ;  /* 0x000000010b00780c */ /* 0x000fe40003f25270 */
[----:B------:R-:W-:-:S11]  /*cbb0*/  IADD3 R15, -R15, RZ, RZ ;  /* 0x000000ff0f0f7210 */ /* 0x000fd60007ffe1ff */
[----:B------:R-:W0:Y:S02]  /*cbc0*/  @P1 LDC.64 R12, c[0x0][0x9e8] ;  /* 0x00027a00ff0c1b82 */ /* 0x000e240000000a00 */
[----:B0-----:R-:W-:-:S05]  /*cbd0*/  @P1 IMAD.HI.U32 R12, R15, R12, RZ ;  /* 0x0000000c0f0c1227 */ /* 0x001fca00078e00ff */
[----:B------:R-:W-:-:S04]  /*cbe0*/  @P1 SHF.R.U32.HI R15, RZ, R13, R12 ;  /* 0x0000000dff0f1219 */ /* 0x000fc8000001160c */
[----:B------:R-:W-:Y:S01]  /*cbf0*/  LOP3.LUT R12, RZ, R15, RZ, 0x33, !PT ;  /* 0x0000000fff0c7212 */ /* 0x000fe200078e33ff */
[----:B------:R-:W-:Y:S06]  /*cc00*/  BRA `(.L_x_14422) ;  /* 0x0000000000107947 */ /* 0x000fec0003800000 */
.L_x_14421:
[----:B------:R-:W-:-:S13]  /*cc10*/  ISETP.NE.AND P1, PT, R11, 0x1, PT ;  /* 0x000000010b00780c */ /* 0x000fda0003f25270 */
[----:B------:R-:W0:Y:S02]  /*cc20*/  @P1 LDC.64 R20, c[0x0][0x9e8] ;  /* 0x00027a00ff141b82 */ /* 0x000e240000000a00 */
[----:B0-----:R-:W-:-:S05]  /*cc30*/  @P1 IMAD.HI.U32 R20, R12, R20, RZ ;  /* 0x000000140c141227 */ /* 0x001fca00078e00ff */
[----:B------:R-:W-:-:S07]  /*cc40*/  @P1 SHF.R.U32.HI R12, RZ, R21, R20 ;  /* 0x00000015ff0c1219 */ /* 0x000fce0000011614 */
.L_x_14422:
[----:B------:R-:W-:Y:S05]  /*cc50*/  BSYNC B0 ;  /* 0x0000000000007941 */ /* 0x000fea0003800000 */
.L_x_14420:
[----:B------:R-:W-:-:S05]  /*cc60*/  IMAD R11, R12, R11, R11 ;  /* 0x0000000b0c0b7224 */ /* 0x000fca00078e020b */
[----:B------:R-:W-:-:S07]  /*cc70*/  VIMNMX R10, R10, R11, PT ;  /* 0x0000000b0a0a7248 */ /* 0x000fce0003fe0100 */
.L_x_14419:
        /* <DEDUP_REMOVED lines=30> */
[----:B--2---:R-:W-:-:S04]  /*ce60*/  VIMNMX R12, R12, R11, !PT ;  /* 0x0000000b0c0c7248 */ /* 0x004fc80007fe0100 */
[----:B------:R-:W-:Y:S01]  /*ce70*/  ISETP.GE.AND P1, PT, R0, R12, PT ;  /* 0x0000000c0000720c */ /* 0x000fe20003f26270 */
[----:B------:R0:W-:-:S12]  /*ce80*/  STL [R1+0x24], R12 ;  /* 0x0000240c01007387 */ /* 0x0001d80000100800 */
[----:B0-----:R-:W-:Y:S05]  /*ce90*/  @!P1 BRA `(.L_x_14423) ;  /* 0x00000038002c9947 */ /* 0x001fea0003800000 */
[----:B------:R-:W-:-:S07]  /*cea0*/  IMAD.MOV.U32 R119, RZ, RZ, RZ ;  /* 0x000000ffff777224 */ /* 0x000fce00078e00ff */
.L_x_14443:
        /* <DEDUP_REMOVED lines=8> */
[----:B------:R-:W-:Y:S05]  /*cf30*/  @P1 BRA `(.L_x_14424) ;  /* 0x0000000000301947 */ /* 0x000fea0003800000 */
[----:B------:R-:W-:Y:S05]  /*cf40*/  @!P0 BRA `(.L_x_14425) ;  /* 0x0000000000048947 */ /* 0x000fea0003800000 */
[----:B------:R-:W-:Y:S01]  /*cf50*/  BPT.TRAP 0x1 ;  /* 0x000000040000795c */ /* 0x000fe20000300000 */
.L_x_14425:
[----:B------:R-:W-:Y:S01]  /*cf60*/  IMAD R11, R15, 0x8, R2 ;  /* 0x000000080f0b7824 */ /* 0x000fe200078e0202 */
[----:B------:R-:W-:-:S04]  /*cf70*/  SHF.L.U32 R10, R20, 0x1f, RZ ;  /* 0x0000001f140a7819 */ /* 0x000fc800000006ff */
[----:B------:R0:W1:Y:S01]  /*cf80*/  SYNCS.PHASECHK.TRANS64.TRYWAIT P2, [R11+URZ+0x16830], R10 ;  /* 0x0168300a0b0075a7 */ /* 0x000062000804017f */
[----:B------:R-:W-:Y:S05]  /*cf90*/  @!P0 BRA `(.L_x_14426) ;  /* 0x0000000000048947 */ /* 0x000fea0003800000 */
[----:B------:R-:W-:Y:S01]  /*cfa0*/  BPT.TRAP 0x1 ;  /* 0x000000040000795c */ /* 0x000fe20000300000 */
.L_x_14426:
[----:B------:R-:W-:Y:S04]  /*cfb0*/  BSSY B0, `(.L_x_14424) ;  /* 0x0000004000007945 */ /* 0x000fe80003800000 */
[----:B-1----:R-:W-:Y:S05]  /*cfc0*/  @P2 BRA `(.L_x_14427) ;  /* 0x0000000000082947 */ /* 0x002fea0003800000 */
[----:B------:R-:W1:Y:S02]  /*cfd0*/  SYNCS.PHASECHK.TRANS64.TRYWAIT P2, [R11+URZ+0x16830], R10 ;  /* 0x0168300a0b0075a7 */ /* 0x000e64000804017f */
[----:B-1----:R-:W-:Y:S05]  /*cfe0*/  @!P2 BRA `(.L_x_14428) ;  /* 0x0000014000d0a947 */ /* 0x002fea0003800000 */
.L_x_14427:
[----:B------:R-:W-:Y:S05]  /*cff0*/  BSYNC B0 ;  /* 0x0000000000007941 */ /* 0x000fea0003800000 */
.L_x_14424:
[----:B------:R-:W2:Y:S01]  /*d000*/  LDL R12, [R1+0x2c] ;  /* 0x00002c00010c7983 */ /* 0x000ea20000100800 */
[----:B01----:R-:W0:Y:S01]  /*d010*/  S2R R10, SR_TID.X ;  /* 0x00000000000a7919 */ /* 0x003e220000002100 */
[----:B------:R-:W-:Y:S01]  /*d020*/  IMAD.MOV.U32 R11, RZ, RZ, 0x40000040 ;  /* 0x40000040ff0b7424 */ /* 0x000fe200078e00ff */
[----:B------:R-:W-:Y:S05]  /*d030*/  WARPSYNC.ALL ;  /* 0x0000000000007948 */ /* 0x000fea0003800000 */
[----:B------:R-:W-:Y:S02]  /*d040*/  R2UR UR23, R11 ;  /* 0x000000000b1772ca */ /* 0x000fe400000e0000 */
[----:B0-----:R-:W-:-:S05]  /*d050*/  SHF.R.U32.HI R10, RZ, 0x7, R10 ;  /* 0x00000007ff0a7819 */ /* 0x001fca000001160a */
[----:B------:R-:W-:Y:S02]  /*d060*/  VIADD R21, R10, 0x8 ;  /* 0x000000080a157836 */ /* 0x000fe40000000000 */
[----:B------:R-:W-:-:S05]  /*d070*/  IMAD.MOV.U32 R13, RZ, RZ, 0x40000040 ;  /* 0x40000040ff0d7424 */ /* 0x000fca00078e00ff */
[----:B------:R-:W-:Y:S01]  /*d080*/  R2UR UR19, R13 ;  /* 0x000000000d1372ca */ /* 0x000fe200000e0000 */
[----:B------:R-:W-:Y:S01]  /*d090*/  IMAD.MOV.U32 R25, RZ, RZ, 0x40000040 ;  /* 0x40000040ff197424 */ /* 0x000fe200078e00ff */
[----:B------:R-:W-:Y:S02]  /*d0a0*/  R2UR UR12, R6 ;  /* 0x00000000060c72ca */ /* 0x000fe400000e0000 */
[----:B------:R-:W-:Y:S02]  /*d0b0*/  R2UR UR13, R7 ;  /* 0x00000000070d72ca */ /* 0x000fe400000e0000 */
[C---:B------:R-:W-:Y:S02]  /*d0c0*/  R2UR UR15, R25.reuse ;  /* 0x00000000190f72ca */ /* 0x040fe400000e0000 */
[----:B------:R-:W-:Y:S01]  /*d0d0*/  R2UR UR27, R25 ;  /* 0x00000000191b72ca */ /* 0x000fe200000e0000 */
[----:B------:R0:W-:Y:S01]  /*d0e0*/  BAR.SYNC.DEFER_BLOCKING R21, 0x100 ;  /* 0x000400150000751d */ /* 0x0001e20000010000 */
[----:B--2---:R-:W-:-:S05]  /*d0f0*/  IMAD R24, R15, 0x400, R12 ;  /* 0x000004000f187824 */ /* 0x004fca00078e020c */
[----:B------:R-:W-:-:S04]  /*d100*/  IADD3 R10, R24, 0x4, RZ ;  /* 0x00000004180a7810 */ /* 0x000fc80007ffe0ff */
[----:B------:R-:W-:Y:S02]  /*d110*/  R2UR UR22, R10 ;  /* 0x000000000a1672ca */ /* 0x000fe400000e0000 */
[----:B------:R-:W2:Y:S01]  /*d120*/  LDL.64 R10, [R1+0x18] ;  /* 0x00001800010a7983 */ /* 0x000ea20000100a00 */
[----:B------:R-:W-:-:S05]  /*d130*/  VIADD R12, R24, 0x2 ;  /* 0x00000002180c7836 */ /* 0x000fca0000000000 */
[----:B------:R-:W-:Y:S02]  /*d140*/  R2UR UR18, R12 ;  /* 0x000000000c1272ca */ /* 0x000fe400000e0000 */
[----:B------:R-:W3:Y:S01]  /*d150*/  LDL.64 R12, [R1+0x10] ;  /* 0x00001000010c7983 */ /* 0x000ee20000100a00 */
[C---:B------:R-:W-:Y:S01]  /*d160*/  R2UR UR14, R24.reuse ;  /* 0x00000000180e72ca */ /* 0x040fe200000e0000 */
[----:B------:R-:W-:-:S05]  /*d170*/  VIADD R24, R24, 0x6 ;  /* 0x0000000618187836 */ /* 0x000fca0000000000 */
[----:B------:R-:W-:Y:S02]  /*d180*/  R2UR UR26, R24 ;  /* 0x00000000181a72ca */ /* 0x000fe400000e0000 */
[----:B------:R-:W-:-:S06]  /*d190*/  WARPGROUP.ARRIVE ;  /* 0x00000000000079c5 */ /* 0x000fcc0000000000 */
[----:B------:R-:W-:Y:S03]  /*d1a0*/  HGMMA.64x128x16.F32 R24, gdesc[UR12], RZ, !UPT, gsb0 ;  /* 0x01e000000c1879f0 */ /* 0x000fe6000c0008ff */
[----:B------:R-:W-:Y:S02]  /*d1b0*/  WARPGROUP.DEPBAR.LE gsb0, 0x0 ;  /* 0x00008000000079c5 */ /* 0x000fe40000010000 */
[----:B------:R-:W-:Y:S01]  /*d1c0*/  WARPGROUP.ARRIVE ;  /* 0x00000000000079c5 */ /* 0x000fe20000000000 */
[----:B--2---:R-:W-:Y:S02]  /*d1d0*/  R2UR UR16, R10 ;  /* 0x000000000a1072ca */ /* 0x004fe400000e0000 */
[----:B------:R-:W-:-:S13]  /*d1e0*/  R2UR UR17, R11 ;  /* 0x000000000b1172ca */ /* 0x000fda00000e0000 */
[----:B------:R-:W-:Y:S01]  /*d1f0*/  HGMMA.64x128x16.F32 R24, gdesc[UR16], R24, gsb0 ;  /* 0x01e00000101879f0 */ /* 0x000fe20008000818 */
[----:B---3--:R-:W-:Y:S02]  /*d200*/  R2UR UR20, R12 ;  /* 0x000000000c1472ca */ /* 0x008fe400000e0000 */
        /* <DEDUP_REMOVED lines=13> */
.L_x_14430:
[----:B------:R-:W-:Y:S01]  /*d2e0*/  SHF.L.U32 R10, R154, 0x1f, RZ ;  /* 0x0000001f9a0a7819 */ /* 0x000fe200000006ff */
[----:B------:R-:W-:-:S04]  /*d2f0*/  IMAD R11, R19, 0x8, R2 ;  /* 0x00000008130b7824 */ /* 0x000fc800078e0202 */
[----:B------:R0:W1:Y:S01]  /*d300*/  SYNCS.PHASECHK.TRANS64.TRYWAIT P1, [R11+URZ+0x16850], R10 ;  /* 0x0168500a0b0075a7 */ /* 0x000062000802017f */
[----:B------:R-:W-:Y:S05]  /*d310*/  @!P0 BRA `(.L_x_14431) ;  /* 0x0000000000048947 */ /* 0x000fea0003800000 */
[----:B------:R-:W-:Y:S01]  /*d320*/  BPT.TRAP 0x1 ;  /* 0x000000040000795c */ /* 0x000fe20000300000 */
.L_x_14431:
[----:B-1----:R-:W-:Y:S05]  /*d330*/  @P1 BRA `(.L_x_14429) ;  /* 0x0000000000081947 */ /* 0x002fea0003800000 */
[----:B------:R-:W1:Y:S02]  /*d340*/  SYNCS.PHASECHK.TRANS64.TRYWAIT P1, [R11+URZ+0x16850], R10 ;  /* 0x0168500a0b0075a7 */ /* 0x000e64000802017f */
[----:B-1----:R-:W-:Y:S05]  /*d350*/  @!P1 BRA `(.L_x_14432) ;  /* 0x0000014000089947 */ /* 0x002fea0003800000 */
.L_x_14429:
        /* <DEDUP_REMOVED lines=8> */
[----:B------:R-:W-:Y:S01]  /*d3e0*/  R2UR UR15, R11 ;  /* 0x000000000b0f72ca */ /* 0x000fe200000e0000 */
[----:B------:R-:W-:Y:S02]  /*d3f0*/  IMAD.MOV.U32 R11, RZ, RZ, 0x40000040 ;  /* 0x40000040ff0b7424 */ /* 0x000fe400078e00ff */
[----:B------:R-:W-:-:S05]  /*d400*/  IMAD R10, R19, 0x400, R10 ;  /* 0x00000400130a7824 */ /* 0x000fca00078e020a */
[C---:B------:R-:W-:Y:S02]  /*d410*/  R2UR UR14, R10.reuse ;  /* 0x000000000a0e72ca */ /* 0x040fe400000e0000 */
[----:B------:R-:W-:-:S11]  /*d420*/  IADD3 R12, R10, 0x80, RZ ;  /* 0x000000800a0c7810 */ /* 0x000fd60007ffe0ff */
[----:B------:R-:W-:Y:S01]  /*d430*/  HGMMA.64x64x16.F32 R88, R148, gdesc[UR12].tnspB, R88, gsb0 ;  /* 0x40e0000c94587df0 */ /* 0x000fe20008000858 */
[----:B------:R-:W-:Y:S01]  /*d440*/  R2UR UR14, R12 ;  /* 0x000000000c0e72ca */ /* 0x000fe200000e0000 */
[----:B------:R-:W-:Y:S01]  /*d450*/  VIADD R12, R10, 0x100 ;  /* 0x000001000a0c7836 */ /* 0x000fe20000000000 */
[----:B------:R-:W-:Y:S01]  /*d460*/  R2UR UR15, R13 ;  /* 0x000000000d0f72ca */ /* 0x000fe200000e0000 */
[----:B------:R-:W-:Y:S01]  /*d470*/  IMAD.MOV.U32 R13, RZ, RZ, 0x40000040 ;  /* 0x40000040ff0d7424 */ /* 0x000fe200078e00ff */
[----:B0-----:R-:W-:Y:S02]  /*d480*/  SHF.R.U32.HI R21, RZ, 0x7, R154 ;  /* 0x00000007ff157819 */ /* 0x001fe4000001169a */
[----:B------:R-:W-:Y:S01]  /*d490*/  ISETP.GE.U32.AND P1, PT, R154, 0x180, PT ;  /* 0x000001809a00780c */ /* 0x000fe20003f26070 */
[----:B------:R-:W-:Y:S02]  /*d4a0*/  WARPGROUP.DEPBAR.LE gsb0, 0x0 ;  /* 0x00008000000079c5 */ /* 0x000fe40000010000 */
[----:B------:R-:W-:-:S06]  /*d4b0*/  WARPGROUP.ARRIVE ;  /* 0x00000000000079c5 */ /* 0x000fcc0000000000 */
        /* <DEDUP_REMOVED lines=25> */
[----:B------:R-:W-:Y:S02]  /*d650*/  IMAD.MOV.U32 R13, RZ, RZ, 0x40000040 ;  /* 0x40000040ff0d7424 */ /* 0x000fe400078e00ff */
        /* <DEDUP_REMOVED lines=9> */
[----:B------:R-:W-:Y:S01]  /*d6f0*/  R2UR UR14, R10 ;  /* 0x000000000a0e72ca */ /* 0x000fe200000e0000 */
[----:B------:R-:W-:Y:S01]  /*d700*/  VIADD R10, R21, 0x9 ;  /* 0x00000009150a7836 */ /* 0x000fe20000000000 */
[----:B------:R-:W-:-:S04]  /*d710*/  R2UR UR15, R11 ;  /* 0x000000000b0f72ca */ /* 0x000fc800000e0000 */
        /* <DEDUP_REMOVED lines=8> */
.L_x_14433:
[----:B------:R-:W2:Y:S01]  /*d7a0*/  LDL R13, [R1+0x20] ;  /* 0x00002000010d7983 */ /* 0x000ea20000100800 */
[----:B------:R-:W1:Y:S03]  /*d7b0*/  LDC R11, c[0x0][0x448] ;  /* 0x00011200ff0b7b82 */ /* 0x000e660000000800 */
[----:B0-----:R-:W2:Y:S04]  /*d7c0*/  LDL R10, [R1+0x30] ;  /* 0x00003000010a7983 */ /* 0x001ea80000100800 */
[----:B------:R-:W3:Y:S01]  /*d7d0*/  LDL R125, [R1] ;  /* 0x00000000017d7983 */ /* 0x000ee20000100800 */
[----:B-1----:R-:W-:-:S13]  /*d7e0*/  ISETP.NE.AND P1, PT, R11, 0x1, PT ;  /* 0x000000010b00780c */ /* 0x002fda0003f25270 */
[----:B------:R-:W0:Y:S08]  /*d7f0*/  @P1 LDC R12, c[0x0][0x44c] ;  /* 0x00011300ff0c1b82 */ /* 0x000e300000000800 */
        /* <DEDUP_REMOVED lines=10> */
[----:B------:R-:W-:Y:S01]  /*d8a0*/  IMAD.U32 R59, RZ, RZ, UR38 ;  /* 0x00000026ff3b7e24 */ /* 0x000fe2000f8e00ff */
        /* <DEDUP_REMOVED lines=43> */
[----:B------:R-:W-:Y:S01]  /*db60*/  LEA R58, R15, R2, 0x3 ;  /* 0x000000020f3a7211 */ /* 0x000fe200078e18ff */
        /* <DEDUP_REMOVED lines=21> */
[----:B------:R-:W0:Y:S01]  /*dcc0*/  SHFL.IDX PT, R123, R10, RZ, 0x1c1f ;  /* 0x001c1fff0a7b7589 */ /* 0x000e2200000e0000 */
[----:B------:R-:W-:-:S02]  /*dcd0*/  IMAD.SHL.U32 R85, R0, 0x80, RZ ;  /* 0x0000008000557824 */ /* 0x000fc400078e00ff */
[----:B------:R-:W-:Y:S01]  /*dce0*/  FMUL.FTZ R76, R78, UR29 ;  /* 0x0000001d4e4c7c20 */ /* 0x000fe20008410000 */
[----:B------:R-:W-:Y:S01]  /*dcf0*/  FMUL.FTZ R78, R80, UR29 ;  /* 0x0000001d504e7c20 */ /* 0x000fe20008410000 */
[----:B------:R-:W-:Y:S01]  /*dd00*/  FMUL.FTZ R80, R82, UR29 ;  /* 0x0000001d52507c20 */ /* 0x000fe20008410000 */
[----:B------:R-:W-:Y:S01]  /*dd10*/  FMUL.FTZ R82, R84, UR29 ;  /* 0x0000001d54527c20 */ /* 0x000fe20008410000 */
[----:B------:R1:W-:Y:S01]  /*dd20*/  SYNCS.ARRIVE.TRANS64.RED.A1T0 RZ, [R58+URZ], RZ ;  /* 0x000000ff3aff79a7 */ /* 0x0003e2000810043f */
[----:B------:R-:W-:Y:S01]  /*dd30*/  FMUL.FTZ R84, R86, UR29 ;  /* 0x0000001d56547c20 */ /* 0x000fe20008410000 */
[----:B------:R-:W-:Y:S01]  /*dd40*/  FMUL.FTZ R86, R87, UR29 ;  /* 0x0000001d57567c20 */ /* 0x000fe20008410000 */
[----:B-1----:R-:W-:Y:S01]  /*dd50*/  IADD3 R58, -R85, 0x1, RZ ;  /* 0x00000001553a7810 */ /* 0x002fe20007ffe1ff */
[----:B------:R-:W1:Y:S04]  /*dd60*/  MUFU.TANH R11, R11 ;  /* 0x0000000b000b7308 */ /* 0x000e680000002400 */
[----:B---3--:R-:W-:-:S04]  /*dd70*/  IMAD R58, R125, -0x2, R58 ;  /* 0xfffffffe7d3a7824 */ /* 0x008fc800078e023a */
[----:B------:R-:W2:Y:S01]  /*dd80*/  MUFU.TANH R12, R12 ;  /* 0x0000000c000c7308 */ /* 0x000ea20000002400 */
[----:B------:R-:W-:-:S07]  /*dd90*/  IADD3 R58, -R155, R58, R156 ;  /* 0x0000003a9b3a7210 */ /* 0x000fce0007ffe19c */
        /* <DEDUP_REMOVED lines=54> */
[----:B------:R-:W-:Y:S02]  /*e100*/  VIADD R121, R58, UR31 ;  /* 0x0000001f3a797c36 */ /* 0x000fe40008000000 */
[--C-:B0-----:R-:W-:Y:S02]  /*e110*/  IMAD.IADD R120, R122, 0x1, R123.reuse ;  /* 0x000000017a787824 */ /* 0x101fe400078e027b */
[----:B------:R-:W-:Y:S01]  /*e120*/  IMAD.IADD R87, R121, 0x1, R123 ;  /* 0x0000000179577824 */ /* 0x000fe200078e027b */
[----:B--234-:R-:W-:Y:S06]  /*e130*/  @!P3 BRA `(.L_x_14434) ;  /* 0x000000000058b947 */ /* 0x01cfec0003800000 */
        /* <DEDUP_REMOVED lines=12> */
.L_x_14436:
[----:B------:R-:W-:-:S05]  /*e200*/  IMAD.U32 R124, RZ, RZ, UR8 ;  /* 0x00000008ff7c7e24 */ /* 0x000fca000f8e00ff */
[----:B------:R-:W-:-:S13]  /*e210*/  ISETP.NE.AND P1, PT, R124, 0x1, PT ;  /* 0x000000017c00780c */ /* 0x000fda0003f25270 */
[----:B------:R-:W0:Y:S02]  /*e220*/  @P1 LDC.64 R58, c[0x0][0x9e8] ;  /* 0x00027a00ff3a1b82 */ /* 0x000e240000000a00 */
[----:B0-----:R-:W-:-:S05]  /*e230*/  @P1 IMAD.HI.U32 R58, R123, R58, RZ ;  /* 0x0000003a7b3a1227 */ /* 0x001fca00078e00ff */
[----:B------:R-:W-:-:S07]  /*e240*/  @P1 SHF.R.U32.HI R123, RZ, R59, R58 ;  /* 0x0000003bff7b1219 */ /* 0x000fce000001163a */
.L_x_14437:
[----:B------:R-:W-:Y:S05]  /*e250*/  BSYNC B0 ;  /* 0x0000000000007941 */ /* 0x000fea0003800000 */
.L_x_14435:
[----:B------:R-:W-:-:S04]  /*e260*/  IMAD R123, R123, R124, -R85 ;  /* 0x0000007c7b7b7224 */ /* 0x000fc800078e0a55 */
[----:B------:R-:W-:-:S05]  /*e270*/  IMAD R123, R125, -0x2, R123 ;  /* 0xfffffffe7d7b7824 */ /* 0x000fca00078e027b */
[----:B------:R-:W-:Y:S02]  /*e280*/  VIMNMX R87, R87, R123, !PT ;  /* 0x0000007b57577248 */ /* 0x000fe40007fe0100 */
[----:B------:R-:W-:-:S07]  /*e290*/  VIADDMNMX R120, R123, R124, R120, PT ;  /* 0x0000007c7b787246 */ /* 0x000fce0003800178 */
.L_x_14434:
[----:B------:R-:W-:Y:S01]  /*e2a0*/  ISETP.GT.AND P5, PT, R0, -0x1, PT ;  /* 0xffffffff0000780c */ /* 0x000fe20003fa4270 */
[----:B------:R-:W0:Y:S03]  /*e2b0*/  SHFL.IDX PT, R10, R10, 0x1, 0x1c1f ;  /* 0x003c1f000a0a7f89 */ /* 0x000e2600000e0000 */
[C---:B------:R-:W-:Y:S02]  /*e2c0*/  ISETP.GT.AND P2, PT, R87.reuse, RZ, P5 ;  /* 0x000000ff5700720c */ /* 0x040fe40002f44270 */
[----:B------:R-:W-:Y:S02]  /*e2d0*/  ISETP.GT.AND P1, PT, R87, 0x1, P5 ;  /* 0x000000015700780c */ /* 0x000fe40002f24270 */
[C---:B------:R-:W-:Y:S02]  /*e2e0*/  ISETP.LT.OR P2, PT, R120.reuse, 0x1, P2 ;  /* 0x000000017800780c */ /* 0x040fe40001741670 */
[----:B------:R-:W-:-:S02]  /*e2f0*/  ISETP.LT.OR P1, PT, R120, 0x2, P1 ;  /* 0x000000027800780c */ /* 0x000fc40000f21670 */
[----:B-1----:R-:W-:Y:S02]  /*e300*/  FSEL R11, R11, -INF , !P2 ;  /* 0xff8000000b0b7808 */ /* 0x002fe40005000000 */
[----:B------:R-:W-:Y:S02]  /*e310*/  FSEL R12, R12, -INF , !P1 ;  /* 0xff8000000c0c7808 */ /* 0x000fe40004800000 */
[C---:B------:R-:W-:Y:S02]  /*e320*/  ISETP.GT.AND P2, PT, R87.reuse, 0x8, P5 ;  /* 0x000000085700780c */ /* 0x040fe40002f44270 */
[----:B------:R-:W-:Y:S02]  /*e330*/  ISETP.GT.AND P1, PT, R87, 0x9, P5 ;  /* 0x000000095700780c */ /* 0x000fe40002f24270 */
[C---:B------:R-:W-:Y:S02]  /*e340*/  ISETP.LT.OR P2, PT, R120.reuse, 0x9, P2 ;  /* 0x000000097800780c */ /* 0x040fe40001741670 */
[----:B------:R-:W-:-:S02]  /*e350*/  ISETP.LT.OR P1, PT, R120, 0xa, P1 ;  /* 0x0000000a7800780c */ /* 0x000fc40000f21670 */
[----:B------:R-:W-:Y:S01]  /*e360*/  FSEL R24, R24, -INF , !P2 ;  /* 0xff80000018187808 */ /* 0x000fe20005000000 */
[--C-:B0-----:R-:W-:Y:S01]  /*e370*/  IMAD.IADD R122, R122, 0x1, R10.reuse ;  /* 0x000000017a7a7824 */ /* 0x101fe200078e020a */
        /* <DEDUP_REMOVED lines=99> */
.L_x_14440:
[----:B------:R-:W-:-:S05]  /*e9b0*/  IMAD.U32 R87, RZ, RZ, UR8 ;  /* 0x00000008ff577e24 */ /* 0x000fca000f8e00ff */
[----:B------:R-:W-:-:S13]  /*e9c0*/  ISETP.NE.AND P1, PT, R87, 0x1, PT ;  /* 0x000000015700780c */ /* 0x000fda0003f25270 */
[----:B------:R-:W0:Y:S02]  /*e9d0*/  @P1 LDC.64 R32, c[0x0][0x9e8] ;  /* 0x00027a00ff201b82 */ /* 0x000e240000000a00 */
[----:B0-----:R-:W-:-:S05]  /*e9e0*/  @P1 IMAD.HI.U32 R32, R10, R32, RZ ;  /* 0x000000200a201227 */ /* 0x001fca00078e00ff */
[----:B------:R-:W-:-:S07]  /*e9f0*/  @P1 SHF.R.U32.HI R10, RZ, R33, R32 ;  /* 0x00000021ff0a1219 */ /* 0x000fce0000011620 */
.L_x_14441:
[----:B------:R-:W-:Y:S05]  /*ea00*/  BSYNC B0 ;  /* 0x0000000000007941 */ /* 0x000fea0003800000 */
.L_x_14439:
[----:B------:R-:W-:-:S04]  /*ea10*/  IMAD R10, R10, R87, -R85 ;  /* 0x000000570a0a7224 */ /* 0x000fc800078e0a55 */
[----:B------:R-:W-:-:S05]  /*ea20*/  IMAD R10, R125, -0x2, R10 ;  /* 0xfffffffe7d0a7824 */ /* 0x000fca00078e020a */
[----:B------:R-:W-:Y:S02]  /*ea30*/  VIMNMX R121, R121, R10, !PT ;  /* 0x0000000a79797248 */ /* 0x000fe40007fe0100 */
[----:B------:R-:W-:-:S07]  /*ea40*/  VIADDMNMX R122, R10, R87, R122, PT ;  /* 0x000000570a7a7246 */ /* 0x000fce000380017a */
.L_x_14438:
[----:B------:R-:W-:Y:S01]  /*ea50*/  FMNMX.FTZ R33, R11, R5, !PT ;  /* 0x000000050b217209 */ /* 0x000fe20007810000 */
[----:B------:R-:W-:Y:S01]  /*ea60*/  UMOV UR30, UR5 ;  /* 0x00000005001e7c82 */ /* 0x000fe20008000000 */
[----:B------:R-:W-:Y:S02]  /*ea70*/  ISETP.GT.AND P1, PT, R121, 0x1, P5 ;  /* 0x000000017900780c */ /* 0x000fe40002f24270 */
[----:B------:R-:W-:Y:S02]  /*ea80*/  FMNMX.FTZ R33, R12, R33, !PT ;  /* 0x000000210c217209 */ /* 0x000fe40007810000 */
[----:B------:R-:W-:Y:S02]  /*ea90*/  LOP3.LUT R23, R23, 0xbfffffff, RZ, 0xc0, !PT ;  /* 0xbfffffff17177812 */ /* 0x000fe400078ec0ff */
        /* <DEDUP_REMOVED lines=31> */
[----:B------:R-:W-:-:S02]  /*ec90*/  FMNMX.FTZ R120, R13, R14, !PT ;  /* 0x0000000e0d787209 */ /* 0x000fc40007810000 */
        /* <DEDUP_REMOVED lines=28> */
[----:B------:R-:W-:Y:S01]  /*ee60*/  ISETP.GT.AND P2, PT, R121, 0x28, P5 ;  /* 0x000000287900780c */ /* 0x000fe20002f44270 */
[----:B------:R-:W0:Y:S01]  /*ee70*/  SHFL.BFLY PT, R10, R33, 0x2, 0x1f ;  /* 0x0c401f00210a7f89 */ /* 0x000e2200000e0000 */
[----:B------:R-:W-:-:S02]  /*ee80*/  FSEL R39, R39, -INF , !P1 ;  /* 0xff80000027277808 */ /* 0x000fc40004800000 */
[C---:B------:R-:W-:Y:S02]  /*ee90*/  ISETP.GT.AND P1, PT, R121.reuse, 0x29, P5 ;  /* 0x000000297900780c */ /* 0x040fe40002f24270 */
[C---:B------:R-:W-:Y:S02]  /*eea0*/  ISETP.LT.OR P2, PT, R122.reuse, 0x29, P2 ;  /* 0x000000297a00780c */ /* 0x040fe40001741670 */
[----:B------:R-:W-:Y:S02]  /*eeb0*/  ISETP.LT.OR P1, PT, R122, 0x2a, P1 ;  /* 0x0000002a7a00780c */ /* 0x000fe40000f21670 */
[----:B------:R-:W-:Y:S02]  /*eec0*/  FSEL R42, R42, -INF , !P2 ;  /* 0xff8000002a2a7808 */ /* 0x000fe40005000000 */
[----:B------:R-:W-:Y:S02]  /*eed0*/  ISETP.GT.AND P2, PT, R121, 0x30, P5 ;  /* 0x000000307900780c */ /* 0x000fe40002f44270 */
[----:B------:R-:W-:-:S02]  /*eee0*/  FSEL R43, R43, -INF , !P1 ;  /* 0xff8000002b2b7808 */ /* 0x000fc40004800000 */
[C---:B------:R-:W-:Y:S02]  /*eef0*/  ISETP.GT.AND P1, PT, R121.reuse, 0x31, P5 ;  /* 0x000000317900780c */ /* 0x040fe40002f24270 */
[C---:B------:R-:W-:Y:S02]  /*ef00*/  ISETP.LT.OR P2, PT, R122.reuse, 0x31, P2 ;  /* 0x000000317a00780c */ /* 0x040fe40001741670 */
[----:B------:R-:W-:Y:S02]  /*ef10*/  ISETP.LT.OR P1, PT, R122, 0x32, P1 ;  /* 0x000000327a00780c */ /* 0x000fe40000f21670 */
[----:B------:R-:W-:Y:S02]  /*ef20*/  FSEL R46, R46, -INF , !P2 ;  /* 0xff8000002e2e7808 */ /* 0x000fe40005000000 */
[----:B------:R-:W-:Y:S02]  /*ef30*/  ISETP.GT.AND P2, PT, R121, 0x38, P5 ;  /* 0x000000387900780c */ /* 0x000fe40002f44270 */
[----:B0-----:R-:W-:-:S02]  /*ef40*/  FMNMX.FTZ R85, R33, R10, !PT ;  /* 0x0000000a21557209 */ /* 0x001fc40007810000 */
[----:B------:R-:W-:Y:S02]  /*ef50*/  FMNMX.FTZ R33, R21, R120, !PT ;  /* 0x0000007815217209 */ /* 0x000fe40007810000 */
[----:B------:R-:W-:Y:S01]  /*ef60*/  FSEL R47, R47, -INF , !P1 ;  /* 0xff8000002f2f7808 */ /* 0x000fe20004800000 */
[----:B------:R-:W0:Y:S01]  /*ef70*/  SHFL.BFLY PT, R10, R85, 0x1, 0x1f ;  /* 0x0c201f00550a7f89 */ /* 0x000e2200000e0000 */
        /* <DEDUP_REMOVED lines=28> */
[C---:B------:R-:W-:Y:S02]  /*f140*/  ISETP.GT.AND P4, PT, R121.reuse, 0x68, P5 ;  /* 0x000000687900780c */ /* 0x040fe40002f84270 */
[----:B------:R-:W-:Y:S02]  /*f150*/  FMNMX.FTZ R120, R54, R33, !PT ;  /* 0x0000002136787209 */ /* 0x000fe40007810000 */
[----:B------:R-:W-:Y:S02]  /*f160*/  ISETP.LT.OR P1, PT, R122, 0x4a, P1 ;  /* 0x0000004a7a00780c */ /* 0x000fe40000f21670 */
[----:B------:R-:W-:Y:S02]  /*f170*/  FSEL R60, R60, -INF , !P2 ;  /* 0xff8000003c3c7808 */ /* 0x000fe40005000000 */
[----:B------:R-:W-:Y:S02]  /*f180*/  ISETP.LT.OR P4, PT, R122, 0x69, P4 ;  /* 0x000000697a00780c */ /* 0x000fe40002781670 */
[----:B------:R-:W-:-:S02]  /*f190*/  ISETP.GT.AND P2, PT, R121, 0x50, P5 ;  /* 0x000000507900780c */ /* 0x000fc40002f44270 */
[----:B------:R-:W-:Y:S02]  /*f1a0*/  FMNMX.FTZ R33, R55, R120, !PT ;  /* 0x0000007837217209 */ /* 0x000fe40007810000 */
[----:B------:R-:W-:Y:S02]  /*f1b0*/  FSEL R61, R61, -INF , !P1 ;  /* 0xff8000003d3d7808 */ /* 0x000fe40004800000 */
[----:B------:R-:W-:Y:S02]  /*f1c0*/  ISETP.GT.AND P1, PT, R121, 0x51, P5 ;  /* 0x000000517900780c */ /* 0x000fe40002f24270 */
[----:B------:R-:W-:Y:S02]  /*f1d0*/  ISETP.LT.OR P2, PT, R122, 0x51, P2 ;  /* 0x000000517a00780c */ /* 0x000fe40001741670 */
[----:B------:R-:W-:Y:S02]  /*f1e0*/  FMNMX.FTZ R120, R60, R33, !PT ;  /* 0x000000213c787209 */ /* 0x000fe40007810000 */
[----:B------:R-:W-:-:S02]  /*f1f0*/  ISETP.LT.OR P1, PT, R122, 0x52, P1 ;  /* 0x000000527a00780c */ /* 0x000fc40000f21670 */
[----:B------:R-:W-:Y:S02]  /*f200*/  FSEL R64, R64, -INF , !P2 ;  /* 0xff80000040407808 */ /* 0x000fe40005000000 */
[----:B------:R-:W-:Y:S02]  /*f210*/  LOP3.LUT R23, R23, 0xfffffffd, RZ, 0xc0, !PT ;  /* 0xfffffffd17177812 */ /* 0x000fe400078ec0ff */
[C---:B------:R-:W-:Y:S02]  /*f220*/  ISETP.GT.AND P2, PT, R121.reuse, 0x58, P5 ;  /* 0x000000587900780c */ /* 0x040fe40002f44270 */
[----:B------:R-:W-:Y:S02]  /*f230*/  ISETP.GT.AND P6, PT, R121, 0x69, P5 ;  /* 0x000000697900780c */ /* 0x000fe40002fc4270 */
[----:B0-----:R-:W-:Y:S02]  /*f240*/  FMNMX.FTZ R10, R85, R10, !PT ;  /* 0x0000000a550a7209 */ /* 0x001fe40007810000 */
[----:B------:R-:W-:-:S02]  /*f250*/  FMNMX.FTZ R33, R61, R120, !PT ;  /* 0x000000783d217209 */ /* 0x000fc40007810000 */
[----:B------:R-:W-:Y:S02]  /*f260*/  FSEL R65, R65, -INF , !P1 ;  /* 0xff80000041417808 */ /* 0x000fe40004800000 */
[----:B------:R-:W-:Y:S02]  /*f270*/  @P4 LOP3.LUT R23, R23, 0x2, RZ, 0xfc, !PT ;  /* 0x0000000217174812 */ /* 0x000fe400078efcff */
[----:B------:R-:W-:Y:S02]  /*f280*/  ISETP.GT.AND P1, PT, R121, 0x59, P5 ;  /* 0x000000597900780c */ /* 0x000fe40002f24270 */
[C---:B------:R-:W-:Y:S02]  /*f290*/  ISETP.LT.OR P2, PT, R122.reuse, 0x59, P2 ;  /* 0x000000597a00780c */ /* 0x040fe40001741670 */
[----:B------:R-:W-:Y:S02]  /*f2a0*/  ISETP.LT.OR P4, PT, R122, 0x6a, P6 ;  /* 0x0000006a7a00780c */ /* 0x000fe40003781670 */
[----:B------:R-:W-:-:S02]  /*f2b0*/  FSETP.NEU.FTZ.AND P6, PT, R10, -INF , PT ;  /* 0xff8000000a00780b */ /* 0x000fc40003fdd000 */
[----:B------:R-:W-:Y:S02]  /*f2c0*/  FMNMX.FTZ R120, R64, R33, !PT ;  /* 0x0000002140787209 */ /* 0x000fe40007810000 */
[----:B------:R-:W-:Y:S02]  /*f2d0*/  ISETP.LT.OR P1, PT, R122, 0x5a, P1 ;  /* 0x0000005a7a00780c */ /* 0x000fe40000f21670 */
[----:B------:R-:W-:Y:S02]  /*f2e0*/  FSEL R68, R68, -INF , !P2 ;  /* 0xff80000044447808 */ /* 0x000fe40005000000 */
[----:B------:R-:W-:Y:S02]  /*f2f0*/  ISETP.GT.AND P2, PT, R121, 0x60, P5 ;  /* 0x000000607900780c */ /* 0x000fe40002f44270 */
[----:B------:R-:W-:Y:S02]  /*f300*/  FSEL R32, R10, RZ, P6 ;  /* 0x000000ff0a207208 */ /* 0x000fe40003000000 */
[----:B------:R-:W-:-:S02]  /*f310*/  FMNMX.FTZ R33, R65, R120, !PT ;  /* 0x0000007841217209 */ /* 0x000fc40007810000 */
[----:B------:R-:W-:Y:S01]  /*f320*/  FSEL R69, R69, -INF , !P1 ;  /* 0xff80000045457808 */ /* 0x000fe20004800000 */
[----:B------:R-:W-:Y:S01]  /*f330*/  FADD.FTZ R5, -R32, R5 ;  /* 0x0000000520057221 */ /* 0x000fe20000010100 */
[----:B------:R-:W-:Y:S01]  /*f340*/  ISETP.GT.AND P1, PT, R121, 0x61, P5 ;  /* 0x000000617900780c */ /* 0x000fe20002f24270 */
[----:B------:R-:W-:Y:S01]  /*f350*/  FMUL.FTZ R32, R10, UR30 ;  /* 0x0000001e0a207c20 */ /* 0x000fe20008410000 */
[----:B------:R-:W-:Y:S01]  /*f360*/  ISETP.LT.OR P2, PT, R122, 0x61, P2 ;  /* 0x000000617a00780c */ /* 0x000fe20001741670 */
[----:B------:R-:W-:Y:S01]  /*f370*/  FMUL.FTZ R5, R5, UR30 ;  /* 0x0000001e05057c20 */ /* 0x000fe20008410000 */
[----:B------:R-:W-:Y:S02]  /*f380*/  FMNMX.FTZ R120, R68, R33, !PT ;  /* 0x0000002144787209 */ /* 0x000fe40007810000 */
[----:B------:R-:W-:Y:S02]  /*f390*/  ISETP.LT.OR P1, PT, R122, 0x62, P1 ;  /* 0x000000627a00780c */ /* 0x000fe40000f21670 */
[----:B------:R-:W-:Y:S01]  /*f3a0*/  FSEL R72, R72, -INF , !P2 ;  /* 0xff80000048487808 */ /* 0x000fe20005000000 */
[----:B------:R-:W-:Y:S01]  /*f3b0*/  MUFU.EX2 R5, R5 ;  /* 0x0000000500057308 */ /* 0x000fe20000000800 */
[----:B------:R-:W-:-:S02]  /*f3c0*/  FMNMX.FTZ R33, R69, R120, !PT ;  /* 0x0000007845217209 */ /* 0x000fc40007810000 */
[----:B------:R-:W-:Y:S02]  /*f3d0*/  FSEL R32, R32, RZ, P6 ;  /* 0x000000ff20207208 */ /* 0x000fe40003000000 */
[----:B------:R-:W-:Y:S02]  /*f3e0*/  FSEL R73, R73, -INF , !P1 ;  /* 0xff80000049497808 */ /* 0x000fe40004800000 */
[----:B------:R-:W-:Y:S01]  /*f3f0*/  LOP3.LUT P6, RZ, R23, 0x2, RZ, 0xc0, !PT ;  /* 0x0000000217ff7812 */ /* 0x000fe200078cc0ff */
[--C-:B------:R-:W-:Y:S01]  /*f400*/  FFMA.FTZ R11, R11, UR30, -R32.reuse ;  /* 0x0000001e0b0b7c23 */ /* 0x100fe20008010820 */
[----:B------:R-:W-:Y:S01]  /*f410*/  FMNMX.FTZ R120, R72, R33, !PT ;  /* 0x0000002148787209 */ /* 0x000fe20007810000 */
[--C-:B------:R-:W-:Y:S01]  /*f420*/  FFMA.FTZ R12, R12, UR30, -R32.reuse ;  /* 0x0000001e0c0c7c23 */ /* 0x100fe20008010820 */
[----:B------:R-:W-:Y:S01]  /*f430*/  ISETP.GT.AND P3, PT, R121, 0x70, P5 ;  /* 0x000000707900780c */ /* 0x000fe20002f64270 */
[--C-:B------:R-:W-:Y:S01]  /*f440*/  FFMA.FTZ R24, R24, UR30, -R32.reuse ;  /* 0x0000001e18187c23 */ /* 0x100fe20008010820 */
[----:B------:R-:W-:Y:S01]  /*f450*/  FSEL R76, R76, -INF , !P6 ;  /* 0xff8000004c4c7808 */ /* 0x000fe20007000000 */
[--C-:B------:R-:W-:Y:S01]  /*f460*/  FFMA.FTZ R25, R25, UR30, -R32.reuse ;  /* 0x0000001e19197c23 */ /* 0x100fe20008010820 */
[----:B------:R-:W-:Y:S01]  /*f470*/  FMNMX.FTZ R33, R73, R120, !PT ;  /* 0x0000007849217209 */ /* 0x000fe20007810000 */
[--C-:B------:R-:W-:Y:S01]  /*f480*/  FFMA.FTZ R28, R28, UR30, -R32.reuse ;  /* 0x0000001e1c1c7c23 */ /* 0x100fe20008010820 */
[----:B------:R-:W-:Y:S01]  /*f490*/  ISETP.GT.AND P2, PT, R121, 0x71, P5 ;  /* 0x000000717900780c */ /* 0x000fe20002f44270 */
[--C-:B------:R-:W-:Y:S01]  /*f4a0*/  FFMA.FTZ R29, R29, UR30, -R32.reuse ;  /* 0x0000001e1d1d7c23 */ /* 0x100fe20008010820 */
[----:B------:R-:W-:Y:S01]  /*f4b0*/  ISETP.LT.OR P3, PT, R122, 0x71, P3 ;  /* 0x000000717a00780c */ /* 0x000fe20001f61670 */
        /* <DEDUP_REMOVED lines=21> */
[----:B------:R-:W-:Y:S01]  /*f610*/  ISETP.LT.OR P5, PT, R122, 0x7a, P5 ;  /* 0x0000007a7a00780c */ /* 0x000fe20002fa1670 */
        /* <DEDUP_REMOVED lines=24> */
[----:B------:R-:W-:Y:S01]  /*f7a0*/  MUFU.EX2 R24, R24 ;  /* 0x0000001800187308 */ /* 0x000fe20000000800 */
[----:B0-----:R-:W-:-:S07]  /*f7b0*/  FFMA.FTZ R4, R5, R4, R148 ;  /* 0x0000000405047223 */ /* 0x001fce0000010094 */
[----:B------:R-:W-:Y:S01]  /*f7c0*/  MUFU.EX2 R25, R25 ;  /* 0x0000001900197308 */ /* 0x000fe20000000800 */
[----:B-1----:R-:W-:Y:S01]  /*f7d0*/  FMNMX.FTZ R11, R33, R83, !PT ;  /* 0x00000053210b7209 */ /* 0x002fe20007810000 */
[----:B--2---:R-:W-:-:S04]  /*f7e0*/  FADD.FTZ R4, R12, R4 ;  /* 0x000000040c047221 */ /* 0x004fc80000010000 */
[----:B------:R-:W0:Y:S02]  /*f7f0*/  SHFL.BFLY PT, R33, R11, 0x1, 0x1f ;  /* 0x0c201f000b217f89 */ /* 0x000e2400000e0000 */
[----:B------:R-:W-:Y:S08]  /*f800*/  MUFU.EX2 R28, R28 ;  /* 0x0000001c001c7308 */ /* 0x000ff00000000800 */
[----:B------:R-:W-:Y:S08]  /*f810*/  MUFU.EX2 R29, R29 ;  /* 0x0000001d001d7308 */ /* 0x000ff00000000800 */
[----:B------:R-:W-:Y:S01]  /*f820*/  MUFU.EX2 R58, R58 ;  /* 0x0000003a003a7308 */ /* 0x000fe20000000800 */
[----:B0-----:R-:W-:-:S07]  /*f830*/  FMNMX.FTZ R11, R11, R33, !PT ;  /* 0x000000210b0b7209 */ /* 0x001fce0007810000 */
[----:B------:R-:W-:Y:S01]  /*f840*/  MUFU.EX2 R59, R59 ;  /* 0x0000003b003b7308 */ /* 0x000fe20000000800 */
[----:B------:R-:W-:-:S04]  /*f850*/  FSETP.NEU.FTZ.AND P1, PT, R11, -INF , PT ;  /* 0xff8000000b00780b */ /* 0x000fc80003f3d000 */
[----:B------:R-:W-:-:S03]  /*f860*/  FSEL R33, R11, RZ, P1 ;  /* 0x000000ff0b217208 */ /* 0x000fc60000800000 */
[----:B------:R-:W-:Y:S02]  /*f870*/  MUFU.EX2 R36, R36 ;  /* 0x0000002400247308 */ /* 0x000fe40000000800 */
[----:B------:R-:W-:Y:S01]  /*f880*/  FADD.FTZ R14, -R33, R14 ;  /* 0x0000000e210e7221 */ /* 0x000fe20000010100 */
[----:B------:R-:W-:-:S03]  /*f890*/  FMUL.FTZ R33, R11, UR30 ;  /* 0x0000001e0b217c20 */ /* 0x000fc60008410000 */
[----:B------:R-:W-:Y:S02]  /*f8a0*/  FMUL.FTZ R14, R14, UR30 ;  /* 0x0000001e0e0e7c20 */ /* 0x000fe40008410000 */
[----:B------:R-:W-:Y:S01]  /*f8b0*/  MUFU.EX2 R37, R37 ;  /* 0x0000002500257308 */ /* 0x000fe20000000800 */
[----:B------:R-:W-:-:S05]  /*f8c0*/  FSEL R33, R33, RZ, P1 ;  /* 0x000000ff21217208 */ /* 0x000fca0000800000 */
        /* <DEDUP_REMOVED lines=151> */
.L_x_14442:
[----:B------:R-:W2:Y:S01]  /*10240*/  LDL R83, [R1+0x24] ;  /* 0x0000240001537983 */ /* 0x000ea20000100800 */
[----:B------:R-:W-:Y:S01]  /*10250*/  IMAD R14, R19, 0x8, R2 ;  /* 0x00000008130e7824 */ /* 0x000fe200078e0202 */
[----:B------:R-:W-:Y:S01]  /*10260*/  MOV R19, UR38 ;  /* 0x0000002600137c02 */ /* 0x000fe20008000f00 */
[-C--:B------:R-:W-:Y:S01]  /*10270*/  FMUL.FTZ R88, R88, R5.reuse ;  /* 0x0000000558587220 */ /* 0x080fe20000410000 */
[-C--:B------:R-:W-:Y:S01]  /*10280*/  FMUL.FTZ R89, R89, R5.reuse ;  /* 0x0000000559597220 */ /* 0x080fe20000410000 */
        /* <DEDUP_REMOVED lines=50> */
[----:B0-----:R-:W-:Y:S01]  /*105b0*/  IMAD.MOV.U32 R14, RZ, RZ, R11 ;  /* 0x000000ffff0e7224 */ /* 0x001fe200078e000b */
[----:B------:R-:W-:Y:S01]  /*105c0*/  F2FP.F16.F32.PACK_AB R133, R55, R54 ;  /* 0x000000363785723e */ /* 0x000fe200000000ff */
[----:B------:R-:W-:Y:S01]  /*105d0*/  IMAD.MOV.U32 R5, RZ, RZ, R10 ;  /* 0x000000ffff057224 */ /* 0x000fe200078e000a */
        /* <DEDUP_REMOVED lines=16> */
[C---:B--2---:R-:W-:Y:S01]  /*106e0*/  ISETP.GT.AND P1, PT, R0.reuse, R83, PT ;  /* 0x000000530000720c */ /* 0x044fe20003f24270 */
[----:B------:R-:W-:-:S12]  /*106f0*/  VIADD R0, R0, 0xffffffff ;  /* 0xffffffff00007836 */ /* 0x000fd80000000000 */
[----:B------:R-:W-:Y:S05]  /*10700*/  @P1 BRA `(.L_x_14443) ;  /* 0xffffffc400e81947 */ /* 0x000fea000383ffff */
[----:B------:R-:W-:Y:S01]  /*10710*/  IMAD.MOV.U32 R14, RZ, RZ, R11 ;  /* 0x000000ffff0e7224 */ /* 0x000fe200078e000b */
[----:B------:R-:W-:Y:S01]  /*10720*/  MOV R19, R15 ;  /* 0x0000000f00137202 */ /* 0x000fe20000000f00 */
[----:B------:R-:W-:Y:S02]  /*10730*/  IMAD.MOV.U32 R5, RZ, RZ, R10 ;  /* 0x000000ffff057224 */ /* 0x000fe400078e000a */
[----:B------:R-:W-:-:S07]  /*10740*/  IMAD.MOV.U32 R154, RZ, RZ, R20 ;  /* 0x000000ffff9a7224 */ /* 0x000fce00078e0014 */
.L_x_14423:
[----:B------:R-:W2:Y:S01]  /*10750*/  LDL R13, [R1+0x20] ;  /* 0x00002000010d7983 */ /* 0x000ea20000100800 */
[----:B------:R-:W0:Y:S01]  /*10760*/  LDC R10, c[0x0][0x448] ;  /* 0x00011200ff0a7b82 */ /* 0x000e220000000800 */
[----:B------:R-:W-:-:S07]  /*10770*/  ULDC UR12, c[0x0][0x9dc] ;  /* 0x00027700000c7ab9 */ /* 0x000fce0000000800 */
[----:B------:R-:W1:Y:S01]  /*10780*/  LDC R20, c[0x0][0x9e4] ;  /* 0x00027900ff147b82 */ /* 0x000e620000000800 */
[----:B0-----:R-:W-:Y:S02]  /*10790*/  ISETP.NE.AND P4, PT, R10, 0x1, PT ;  /* 0x000000010a00780c */ /* 0x001fe40003f85270 */
[----:B-1----:R-:W-:-:S11]  /*107a0*/  ISETP.GE.AND P5, PT, R20, 0x1, PT ;  /* 0x000000011400780c */ /* 0x002fd60003fa6270 */
[----:B------:R-:W0:Y:S08]  /*107b0*/  @P4 LDC R11, c[0x0][0x44c] ;  /* 0x00011300ff0b4b82 */ /* 0x000e300000000800 */
[----:B------:R-:W1:Y:S01]  /*107c0*/  @P4 LDC R12, c[0x0][0x450] ;  /* 0x00011400ff0c4b82 */ /* 0x000e620000000800 */
[----:B--2---:R-:W-:Y:S01]  /*107d0*/  VIADD R10, R13, 0xbf ;  /* 0x000000bf0d0a7836 */ /* 0x004fe20000000000 */
[----:B------:R-:W-:-:S03]  /*107e0*/  IADD3 R13, R156, 0x1, -R155 ;  /* 0x000000019c0d7810 */ /* 0x000fc60007ffe89b */
[----:B0-----:R-:W-:-:S05]  /*107f0*/  @P4 IMAD.HI.U32 R11, R10, R11, RZ ;  /* 0x0000000b0a0b4227 */ /* 0x001fca00078e00ff */
[----:B-1----:R-:W-:-:S05]  /*10800*/  @P4 SHF.R.U32.HI R10, RZ, R12, R11 ;  /* 0x0000000cff0a4219 */ /* 0x002fca000001160b */
[----:B------:R-:W-:-:S04]  /*10810*/  IMAD.IADD R10, R13, 0x1, R10 ;  /* 0x000000010d0a7824 */ /* 0x000fc800078e020a */
[----:B------:R-:W-:Y:S01]  /*10820*/  VIADD R12, R10, -UR12 ;  /* 0x8000000c0a0c7c36 */ /* 0x000fe20008000000 */
        /* <DEDUP_REMOVED lines=12> */
.L_x_14446:
[----:B------:R-:W-:-:S13]  /*108f0*/  ISETP.NE.AND P1, PT, R20, 0x1, PT ;  /* 0x000000011400780c */ /* 0x000fda0003f25270 */
[----:B------:R-:W0:Y:S02]  /*10900*/  @P1 LDC.64 R10, c[0x0][0x9e8] ;  /* 0x00027a00ff0a1b82 */ /* 0x000e240000000a00 */
[----:B0-----:R-:W-:-:S05]  /*10910*/  @P1 IMAD.HI.U32 R10, R13, R10, RZ ;  /* 0x0000000a0d0a1227 */ /* 0x001fca00078e00ff */
[----:B------:R-:W-:-:S07]  /*10920*/  @P1 SHF.R.U32.HI R13, RZ, R11, R10 ;  /* 0x0000000bff0d1219 */ /* 0x000fce000001160a */
.L_x_14447:
[----:B------:R-:W-:Y:S05]  /*10930*/  BSYNC B0 ;  /* 0x0000000000007941 */ /* 0x000fea0003800000 */
.L_x_14445:
[----:B------:R-:W-:-:S05]  /*10940*/  IMAD R13, R13, R20, RZ ;  /* 0x000000140d0d7224 */ /* 0x000fca00078e02ff */
[----:B------:R-:W-:-:S07]  /*10950*/  VIMNMX R12, R12, R13, !PT ;  /* 0x0000000d0c0c7248 */ /* 0x000fce0007fe0100 */
.L_x_14444:
        /* <DEDUP_REMOVED lines=9> */
[----:B------:R-:W-:Y:S01]  /*109f0*/  IMAD.MOV.U32 R12, RZ, RZ, R14 ;  /* 0x000000ffff0c7224 */ /* 0x000fe200078e000e */
[----:B------:R-:W-:Y:S01]  /*10a00*/  MOV R13, R5 ;  /* 0x00000005000d7202 */ /* 0x000fe20000000f00 */
[----:B------:R-:W-:Y:S02]  /*10a10*/  IMAD.MOV.U32 R10, RZ, RZ, R154 ;  /* 0x000000ffff0a7224 */ /* 0x000fe400078e009a */
[----:B------:R-:W-:-:S07]  /*10a20*/  IMAD.MOV.U32 R20, RZ, RZ, R19 ;  /* 0x000000ffff147224 */ /* 0x000fce00078e0013 */
.L_x_14460:
        /* <DEDUP_REMOVED lines=9> */
.L_x_14450:
        /* <DEDUP_REMOVED lines=8> */
.L_x_14451:
[----:B------:R-:W-:Y:S04]  /*10b40*/  BSSY B0, `(.L_x_14449) ;  /* 0x0000004000007945 */ /* 0x000fe80003800000 */
[----:B-1----:R-:W-:Y:S05]  /*10b50*/  @P2 BRA `(.L_x_14452) ;  /* 0x0000000000082947 */ /* 0x002fea0003800000 */
[----:B------:R-:W1:Y:S02]  /*10b60*/  SYNCS.PHASECHK.TRANS64.TRYWAIT P2, [R5+URZ+0x16830], R14 ;  /* 0x0168300e050075a7 */ /* 0x000e64000804017f */
[----:B-1----:R-:W-:Y:S05]  /*10b70*/  @!P2 BRA `(.L_x_14453) ;  /* 0x000001080014a947 */ /* 0x002fea0003800000 */
.L_x_14452:
[----:B------:R-:W-:Y:S05]  /*10b80*/  BSYNC B0 ;  /* 0x0000000000007941 */ /* 0x000fea0003800000 */
.L_x_14449:
[----:B------:R-:W2:Y:S04]  /*10b90*/  LDL R11, [R1+0x2c] ;  /* 0x00002c00010b7983 */ /* 0x000ea80000100800 */
[----:B------:R3:W-:Y:S01]  /*10ba0*/  STL.64 [R1+0x68], R2 ;  /* 0x0000680201007387 */ /* 0x0007e20000100a00 */
[----:B01----:R-:W0:Y:S03]  /*10bb0*/  S2R R5, SR_TID.X ;  /* 0x0000000000057919 */ /* 0x003e260000002100 */
[----:B---3--:R-:W3:Y:S01]  /*10bc0*/  LDL.64 R2, [R1+0x18] ;  /* 0x0000180001027983 */ /* 0x008ee20000100a00 */
        /* <DEDUP_REMOVED lines=8> */
[----:B------:R-:W-:Y:S02]  /*10c50*/  R2UR UR12, R6 ;  /* 0x00000000060c72ca */ /* 0x000fe400000e0000 */
[----:B------:R-:W-:Y:S02]  /*10c60*/  R2UR UR13, R7 ;  /* 0x00000000070d72ca */ /* 0x000fe400000e0000 */
[----:B------:R-:W-:Y:S02]  /*10c70*/  R2UR UR15, R27 ;  /* 0x000000001b0f72ca */ /* 0x000fe400000e0000 */
[----:B------:R-:W-:Y:S02]  /*10c80*/  R2UR UR19, R25 ;  /* 0x00000000191372ca */ /* 0x000fe400000e0000 */
[----:B0-----:R-:W-:-:S05]  /*10c90*/  SHF.R.U32.HI R5, RZ, 0x7, R5 ;  /* 0x00000007ff057819 */ /* 0x001fca0000011605 */
[----:B------:R-:W-:Y:S01]  /*10ca0*/  VIADD R5, R5, 0x8 ;  /* 0x0000000805057836 */ /* 0x000fe20000000000 */
[----:B------:R-:W-:-:S04]  /*10cb0*/  R2UR UR27, R27 ;  /* 0x000000001b1b72ca */ /* 0x000fc800000e0000 */
[----:B------:R0:W-:Y:S01]  /*10cc0*/  BAR.SYNC.DEFER_BLOCKING R5, 0x100 ;  /* 0x000400050000751d */ /* 0x0001e20000010000 */
[----:B--2---:R-:W-:-:S04]  /*10cd0*/  IMAD R26, R19, 0x400, R11 ;  /* 0x00000400131a7824 */ /* 0x004fc800078e020b */
[C---:B------:R-:W-:Y:S01]  /*10ce0*/  VIADD R14, R26.reuse, 0x4 ;  /* 0x000000041a0e7836 */ /* 0x040fe20000000000 */
[C---:B------:R-:W-:Y:S01]  /*10cf0*/  R2UR UR14, R26.reuse ;  /* 0x000000001a0e72ca */ /* 0x040fe200000e0000 */
[C---:B------:R-:W-:Y:S02]  /*10d00*/  VIADD R24, R26.reuse, 0x2 ;  /* 0x000000021a187836 */ /* 0x040fe40000000000 */
[----:B------:R-:W-:Y:S01]  /*10d10*/  VIADD R26, R26, 0x6 ;  /* 0x000000061a1a7836 */ /* 0x000fe20000000000 */
[----:B------:R-:W-:Y:S02]  /*10d20*/  R2UR UR22, R14 ;  /* 0x000000000e1672ca */ /* 0x000fe400000e0000 */
[----:B------:R-:W2:Y:S01]  /*10d30*/  LDL.64 R14, [R1+0x10] ;  /* 0x00001000010e7983 */ /* 0x000ea20000100a00 */
[----:B------:R-:W-:Y:S02]  /*10d40*/  R2UR UR18, R24 ;  /* 0x00000000181272ca */ /* 0x000fe400000e0000 */
[----:B------:R-:W-:-:S02]  /*10d50*/  R2UR UR26, R26 ;  /* 0x000000001a1a72ca */ /* 0x000fc400000e0000 */
[----:B------:R-:W-:-:S06]  /*10d60*/  WARPGROUP.ARRIVE ;  /* 0x00000000000079c5 */ /* 0x000fcc0000000000 */
[----:B------:R-:W-:Y:S01]  /*10d70*/  HGMMA.64x128x16.F32 R24, gdesc[UR12], RZ, !UPT, gsb0 ;  /* 0x01e000000c1879f0 */ /* 0x000fe2000c0008ff */
[----:B---3--:R-:W-:Y:S02]  /*10d80*/  R2UR UR16, R2 ;  /* 0x00000000021072ca */ /* 0x008fe400000e0000 */
[----:B------:R-:W-:Y:S02]  /*10d90*/  R2UR UR17, R3 ;  /* 0x00000000031172ca */ /* 0x000fe400000e0000 */
[----:B------:R0:W5:Y:S01]  /*10da0*/  LDL.LU.64 R2, [R1+0x68] ;  /* 0x0000680001027983 */ /* 0x0001620000300a00 */
[----:B------:R-:W-:Y:S02]  /*10db0*/  WARPGROUP.DEPBAR.LE gsb0, 0x0 ;  /* 0x00008000000079c5 */ /* 0x000fe40000010000 */
[----:B------:R-:W-:-:S08]  /*10dc0*/  WARPGROUP.ARRIVE ;  /* 0x00000000000079c5 */ /* 0x000fd00000000000 */
[----:B------:R-:W-:Y:S01]  /*10dd0*/  HGMMA.64x128x16.F32 R24, gdesc[UR16], R24, gsb0 ;  /* 0x01e00000101879f0 */ /* 0x000fe20008000818 */
[----:B------:R-:W-:Y:S02]  /*10de0*/  R2UR UR24, R8 ;  /* 0x00000000081872ca */ /* 0x000fe400000e0000 */
[----:B------:R-:W-:Y:S01]  /*10df0*/  R2UR UR25, R9 ;  /* 0x00000000091972ca */ /* 0x000fe200000e0000 */
[----:B------:R-:W-:Y:S02]  /*10e00*/  WARPGROUP.DEPBAR.LE gsb0, 0x0 ;  /* 0x00008000000079c5 */ /* 0x000fe40000010000 */
[----:B------:R-:W-:Y:S01]  /*10e10*/  WARPGROUP.ARRIVE ;  /* 0x00000000000079c5 */ /* 0x000fe20000000000 */
[----:B--2---:R-:W-:Y:S02]  /*10e20*/  R2UR UR20, R14 ;  /* 0x000000000e1472ca */ /* 0x004fe400000e0000 */
[----:B------:R-:W-:-:S13]  /*10e30*/  R2UR UR21, R15 ;  /* 0x000000000f1572ca */ /* 0x000fda00000e0000 */
        /* <DEDUP_REMOVED lines=8> */
.L_x_14455:
[----:B------:R-:W-:Y:S01]  /*10ec0*/  SHF.L.U32 R5, R10, 0x1f, RZ ;  /* 0x0000001f0a057819 */ /* 0x000fe200000006ff */
[----:B-----5:R-:W-:-:S04]  /*10ed0*/  IMAD R10, R20, 0x8, R2 ;  /* 0x00000008140a7824 */ /* 0x020fc800078e0202 */
[----:B------:R0:W1:Y:S01]  /*10ee0*/  SYNCS.PHASECHK.TRANS64.TRYWAIT P1, [R10+URZ+0x16850], R5 ;  /* 0x016850050a0075a7 */ /* 0x000062000802017f */
[----:B------:R-:W-:Y:S05]  /*10ef0*/  @!P0 BRA `(.L_x_14456) ;  /* 0x0000000000048947 */ /* 0x000fea0003800000 */
[----:B------:R-:W-:Y:S01]  /*10f00*/  BPT.TRAP 0x1 ;  /* 0x000000040000795c */ /* 0x000fe20000300000 */
.L_x_14456:
[----:B-1----:R-:W-:Y:S05]  /*10f10*/  @P1 BRA `(.L_x_14454) ;  /* 0x0000000000081947 */ /* 0x002fea0003800000 */
[----:B------:R-:W1:Y:S02]  /*10f20*/  SYNCS.PHASECHK.TRANS64.TRYWAIT P1, [R10+URZ+0x16850], R5 ;  /* 0x016850050a0075a7 */ /* 0x000e64000802017f */
[----:B-1----:R-:W-:Y:S05]  /*10f30*/  @!P1 BRA `(.L_x_14457) ;  /* 0x0000010400389947 */ /* 0x002fea0003800000 */
.L_x_14454:
[----:B01---5:R-:W-:Y:S01]  /*10f40*/  VIADD R5, R2, 0x400 ;  /* 0x0000040002057836 */ /* 0x023fe20000000000 */
        /* <DEDUP_REMOVED lines=8> */
[----:B------:R-:W-:Y:S02]  /*10fd0*/  LEA R10, R20, R5, 0xa ;  /* 0x00000005140a7211 */ /* 0x000fe400078e50ff */
[----:B------:R-:W0:Y:S02]  /*10fe0*/  S2R R5, SR_TID.X ;  /* 0x0000000000057919 */ /* 0x000e240000002100 */
[C---:B------:R-:W-:Y:S01]  /*10ff0*/  R2UR UR14, R10.reuse ;  /* 0x000000000a0e72ca */ /* 0x040fe200000e0000 */
[----:B------:R-:W-:-:S12]  /*11000*/  VIADD R14, R10, 0x80 ;  /* 0x000000800a0e7836 */ /* 0x000fd80000000000 */
[----:B------:R-:W-:Y:S01]  /*11010*/  HGMMA.64x64x16.F32 R88, R148, gdesc[UR12].tnspB, R88, gsb0 ;  /* 0x40e0000c94587df0 */ /* 0x000fe20008000858 */
[----:B------:R-:W-:Y:S01]  /*11020*/  R2UR UR14, R14 ;  /* 0x000000000e0e72ca */ /* 0x000fe200000e0000 */
[----:B------:R-:W-:Y:S01]  /*11030*/  VIADD R14, R10, 0x100 ;  /* 0x000001000a0e7836 */ /* 0x000fe20000000000 */
[----:B------:R-:W-:Y:S01]  /*11040*/  R2UR UR15, R15 ;  /* 0x000000000f0f72ca */ /* 0x000fe200000e0000 */
[----:B------:R-:W-:Y:S01]  /*11050*/  IMAD.MOV.U32 R15, RZ, RZ, 0x40000040 ;  /* 0x40000040ff0f7424 */ /* 0x000fe200078e00ff */
[----:B0-----:R-:W-:Y:S02]  /*11060*/  SHF.R.U32.HI R21, RZ, 0x7, R5 ;  /* 0x00000007ff157819 */ /* 0x001fe40000011605 */
[----:B------:R-:W-:Y:S02]  /*11070*/  ISETP.GE.U32.AND P1, PT, R5, 0x180, PT ;  /* 0x000001800500780c */ /* 0x000fe40003f26070 */
[----:B------:R-:W-:-:S04]  /*11080*/  IADD3 R5, R21, 0x9, RZ ;  /* 0x0000000915057810 */ /* 0x000fc80007ffe0ff */
[----:B------:R-:W-:Y:S01]  /*11090*/  SEL R5, R5, 0x9, !P1 ;  /* 0x0000000905057807 */ /* 0x000fe20004800000 */
        /* <DEDUP_REMOVED lines=38> */
[----:B------:R-:W-:Y:S01]  /*11300*/  R2UR UR15, R11 ;  /* 0x000000000b0f72ca */ /* 0x000fe200000e0000 */
[----:B------:R-:W-:Y:S02]  /*11310*/  WARPGROUP.DEPBAR.LE gsb0, 0x0 ;  /* 0x00008000000079c5 */ /* 0x000fe40000010000 */
[----:B------:R-:W-:-:S10]  /*11320*/  WARPGROUP.ARRIVE ;  /* 0x00000000000079c5 */ /* 0x000fd40000000000 */
[----:B------:R-:W-:Y:S03]  /*11330*/  HGMMA.64x64x16.F32 R88, R120, gdesc[UR12].tnspB, R88, gsb0 ;  /* 0x40e0000c78587df0 */ /* 0x000fe60008000858 */
[----:B------:R-:W-:Y:S02]  /*11340*/  WARPGROUP.DEPBAR.LE gsb0, 0x0 ;  /* 0x00008000000079c5 */ /* 0x000fe40000010000 */
[----:B------:R0:W-:Y:S06]  /*11350*/  BAR.ARV R5, 0x100 ;  /* 0x000400050000751d */ /* 0x0001ec0000002000 */
[----:B------:R-:W-:Y:S05]  /*11360*/  @!P0 BRA `(.L_x_14458) ;  /* 0x0000000000048947 */ /* 0x000fea0003800000 */
[----:B------:R-:W-:Y:S01]  /*11370*/  BPT.TRAP 0x1 ;  /* 0x000000040000795c */ /* 0x000fe20000300000 */
.L_x_14458:
        /* <DEDUP_REMOVED lines=44> */
[----:B------:R2:W-:Y:S01]  /*11640*/  SYNCS.ARRIVE.TRANS64.RED.A1T0 RZ, [R5+URZ], RZ ;  /* 0x000000ff05ff79a7 */ /* 0x0005e2000810043f */
        /* <DEDUP_REMOVED lines=35> */
[----:B------:R-:W-:-:S06]  /*11880*/  UMOV UR30, UR4 ;  /* 0x00000004001e7c82 */ /* 0x000fcc0008000000 */
[----:B------:R-:W1:Y:S01]  /*11890*/  MUFU.TANH R36, R36 ;  /* 0x0000002400247308 */ /* 0x000e620000002400 */
[----:B---3--:R-:W-:Y:S01]  /*118a0*/  FMNMX.FTZ R14, R34, R61, !PT ;  /* 0x0000003d220e7209 */ /* 0x008fe20007810000 */
[----:B------:R-:W-:-:S06]  /*118b0*/  FMUL.FTZ R61, R69, UR11 ;  /* 0x0000000b453d7c20 */ /* 0x000fcc0008410000 */
[----:B------:R-:W3:Y:S01]  /*118c0*/  MUFU.TANH R37, R37 ;  /* 0x0000002500257308 */ /* 0x000ee20000002400 */
[----:B0-----:R-:W-:-:S07]  /*118d0*/  FMNMX.FTZ R65, R35, R14, !PT ;  /* 0x0000000e23417209 */ /* 0x001fce0007810000 */
[----:B------:R-:W0:Y:S01]  /*118e0*/  MUFU.TANH R40, R40 ;  /* 0x0000002800287308 */ /* 0x000e220000002400 */
[----:B-1----:R-:W-:-:S07]  /*118f0*/  FMNMX.FTZ R14, R36, R65, !PT ;  /* 0x00000041240e7209 */ /* 0x002fce0007810000 */
[----:B------:R-:W1:Y:S01]  /*11900*/  MUFU.TANH R41, R41 ;  /* 0x0000002900297308 */ /* 0x000e620000002400 */
[----:B---3--:R-:W-:-:S07]  /*11910*/  FMNMX.FTZ R65, R37, R14, !PT ;  /* 0x0000000e25417209 */ /* 0x008fce0007810000 */
[----:B------:R-:W3:Y:S01]  /*11920*/  MUFU.TANH R44, R44 ;  /* 0x0000002c002c7308 */ /* 0x000ee20000002400 */
[----:B0-----:R-:W-:Y:S01]  /*11930*/  FMNMX.FTZ R14, R40, R65, !PT ;  /* 0x00000041280e7209 */ /* 0x001fe20007810000 */
[----:B------:R-:W-:-:S06]  /*11940*/  FMUL.FTZ R65, R73, UR11 ;  /* 0x0000000b49417c20 */ /* 0x000fcc0008410000 */
[----:B------:R-:W0:Y:S01]  /*11950*/  MUFU.TANH R45, R45 ;  /* 0x0000002d002d7308 */ /* 0x000e220000002400 */
[----:B-1----:R-:W-:-:S07]  /*11960*/  FMNMX.FTZ R69, R41, R14, !PT ;  /* 0x0000000e29457209 */ /* 0x002fce0007810000 */
[----:B------:R-:W1:Y:S01]  /*11970*/  MUFU.TANH R48, R48 ;  /* 0x0000003000307308 */ /* 0x000e620000002400 */
[----:B---3--:R-:W-:-:S07]  /*11980*/  FMNMX.FTZ R14, R44, R69, !PT ;  /* 0x000000452c0e7209 */ /* 0x008fce0007810000 */
[----:B------:R-:W3:Y:S01]  /*11990*/  MUFU.TANH R49, R49 ;  /* 0x0000003100317308 */ /* 0x000ee20000002400 */
[----:B0-----:R-:W-:-:S07]  /*119a0*/  FMNMX.FTZ R69, R45, R14, !PT ;  /* 0x0000000e2d457209 */ /* 0x001fce0007810000 */
[----:B------:R-:W0:Y:S01]  /*119b0*/  MUFU.TANH R52, R52 ;  /* 0x0000003400347308 */ /* 0x000e220000002400 */
[----:B-1----:R-:W-:Y:S01]  /*119c0*/  FMNMX.FTZ R14, R48, R69, !PT ;  /* 0x00000045300e7209 */ /* 0x002fe20007810000 */
[----:B------:R-:W-:-:S06]  /*119d0*/  FMUL.FTZ R69, R77, UR11 ;  /* 0x0000000b4d457c20 */ /* 0x000fcc0008410000 */
[----:B------:R-:W1:Y:S01]  /*119e0*/  MUFU.TANH R53, R53 ;  /* 0x0000003500357308 */ /* 0x000e620000002400 */
[----:B---3--:R-:W-:-:S07]  /*119f0*/  FMNMX.FTZ R73, R49, R14, !PT ;  /* 0x0000000e31497209 */ /* 0x008fce0007810000 */
[----:B------:R-:W3:Y:S01]  /*11a00*/  MUFU.TANH R56, R56 ;  /* 0x0000003800387308 */ /* 0x000ee20000002400 */
[----:B0-----:R-:W-:-:S07]  /*11a10*/  FMNMX.FTZ R14, R52, R73, !PT ;  /* 0x00000049340e7209 */ /* 0x001fce0007810000 */
[----:B------:R-:W0:Y:S01]  /*11a20*/  MUFU.TANH R57, R57 ;  /* 0x0000003900397308 */ /* 0x000e220000002400 */
[----:B-1----:R-:W-:-:S07]  /*11a30*/  FMNMX.FTZ R73, R53, R14, !PT ;  /* 0x0000000e35497209 */ /* 0x002fce0007810000 */
        /* <DEDUP_REMOVED lines=25> */
[----:B-1----:R-:W-:-:S05]  /*11bd0*/  FMNMX.FTZ R14, R77, R14, !PT ;  /* 0x0000000e4d0e7209 */ /* 0x002fca0007810000 */
[----:B--2---:R-:W1:Y:S02]  /*11be0*/  SHFL.BFLY PT, R5, R14, 0x2, 0x1f ;  /* 0x0c401f000e057f89 */ /* 0x004e6400000e0000 */
[----:B------:R-:W2:Y:S08]  /*11bf0*/  MUFU.TANH R26, R26 ;  /* 0x0000001a001a7308 */ /* 0x000eb00000002400 */
[----:B------:R-:W4:Y:S08]  /*11c00*/  MUFU.TANH R27, R27 ;  /* 0x0000001b001b7308 */ /* 0x000f300000002400 */
[----:B------:R-:W5:Y:S01]  /*11c10*/  MUFU.TANH R30, R30 ;  /* 0x0000001e001e7308 */ /* 0x000f620000002400 */
[----:B-1----:R-:W-:-:S07]  /*11c20*/  FMNMX.FTZ R5, R14, R5, !PT ;  /* 0x000000050e057209 */ /* 0x002fce0007810000 */
[----:B------:R-:W1:Y:S01]  /*11c30*/  MUFU.TANH R31, R31 ;  /* 0x0000001f001f7308 */ /* 0x000e620000002400 */
[----:B------:R-:W3:Y:S07]  /*11c40*/  SHFL.BFLY PT, R14, R5, 0x1, 0x1f ;  /* 0x0c201f00050e7f89 */ /* 0x000eee00000e0000 */
[----:B------:R-:W1:Y:S08]  /*11c50*/  MUFU.TANH R38, R38 ;  /* 0x0000002600267308 */ /* 0x000e700000002400 */
[----:B------:R-:W1:Y:S08]  /*11c60*/  MUFU.TANH R39, R39 ;  /* 0x0000002700277308 */ /* 0x000e700000002400 */
[----:B------:R-:W1:Y:S01]  /*11c70*/  MUFU.TANH R42, R42 ;  /* 0x0000002a002a7308 */ /* 0x000e620000002400 */
[----:B---3--:R-:W-:-:S02]  /*11c80*/  FMNMX.FTZ R5, R5, R14, !PT ;  /* 0x0000000e05057209 */ /* 0x008fc40007810000 */
[----:B------:R-:W-:-:S05]  /*11c90*/  FMNMX.FTZ R14, R15, R12, !PT ;  /* 0x0000000c0f0e7209 */ /* 0x000fca0007810000 */
[----:B------:R-:W3:Y:S01]  /*11ca0*/  MUFU.TANH R43, R43 ;  /* 0x0000002b002b7308 */ /* 0x000ee20000002400 */
[----:B0-----:R-:W-:Y:S01]  /*11cb0*/  FMNMX.FTZ R81, R21, R14, !PT ;  /* 0x0000000e15517209 */ /* 0x001fe20007810000 */
[----:B------:R-:W-:-:S03]  /*11cc0*/  FADD.FTZ R86, -R5, R13 ;  /* 0x0000000d05567221 */ /* 0x000fc60000010100 */
[----:B--2---:R-:W-:Y:S01]  /*11cd0*/  FMNMX.FTZ R14, R26, R81, !PT ;  /* 0x000000511a0e7209 */ /* 0x004fe20007810000 */
[----:B------:R-:W-:Y:S02]  /*11ce0*/  FMUL.FTZ R86, R86, UR30 ;  /* 0x0000001e56567c20 */ /* 0x000fe40008410000 */
[----:B------:R-:W0:Y:S01]  /*11cf0*/  MUFU.TANH R46, R46 ;  /* 0x0000002e002e7308 */ /* 0x000e220000002400 */
[----:B----4-:R-:W-:-:S04]  /*11d00*/  FMNMX.FTZ R81, R27, R14, !PT ;  /* 0x0000000e1b517209 */ /* 0x010fc80007810000 */
[----:B-----5:R-:W-:-:S03]  /*11d10*/  FMNMX.FTZ R14, R30, R81, !PT ;  /* 0x000000511e0e7209 */ /* 0x020fc60007810000 */
[----:B------:R-:W2:Y:S01]  /*11d20*/  MUFU.TANH R47, R47 ;  /* 0x0000002f002f7308 */ /* 0x000ea20000002400 */
[----:B-1----:R-:W-:-:S04]  /*11d30*/  FMNMX.FTZ R81, R31, R14, !PT ;  /* 0x0000000e1f517209 */ /* 0x002fc80007810000 */
[----:B------:R-:W-:-:S03]  /*11d40*/  FMNMX.FTZ R14, R38, R81, !PT ;  /* 0x00000051260e7209 */ /* 0x000fc60007810000 */
[----:B------:R-:W1:Y:S01]  /*11d50*/  MUFU.TANH R50, R50 ;  /* 0x0000003200327308 */ /* 0x000e620000002400 */
[----:B------:R-:W-:-:S04]  /*11d60*/  FMNMX.FTZ R81, R39, R14, !PT ;  /* 0x0000000e27517209 */ /* 0x000fc80007810000 */
[----:B------:R-:W-:-:S03]  /*11d70*/  FMNMX.FTZ R14, R42, R81, !PT ;  /* 0x000000512a0e7209 */ /* 0x000fc60007810000 */
[----:B------:R-:W4:Y:S01]  /*11d80*/  MUFU.TANH R51, R51 ;  /* 0x0000003300337308 */ /* 0x000f220000002400 */
[----:B---3--:R-:W-:-:S04]  /*11d90*/  FMNMX.FTZ R81, R43, R14, !PT ;  /* 0x0000000e2b517209 */ /* 0x008fc80007810000 */
[----:B0-----:R-:W-:-:S03]  /*11da0*/  FMNMX.FTZ R14, R46, R81, !PT ;  /* 0x000000512e0e7209 */ /* 0x001fc60007810000 */
[----:B------:R-:W0:Y:S01]  /*11db0*/  MUFU.TANH R54, R54 ;  /* 0x0000003600367308 */ /* 0x000e220000002400 */
[----:B--2---:R-:W-:-:S04]  /*11dc0*/  FMNMX.FTZ R81, R47, R14, !PT ;  /* 0x0000000e2f517209 */ /* 0x004fc80007810000 */
        /* <DEDUP_REMOVED lines=57> */
[----:B0-----:R-:W-:Y:S01]  /*12160*/  FMUL.FTZ R86, R14, UR30 ;  /* 0x0000001e0e567c20 */ /* 0x001fe20008410000 */
[--C-:B------:R-:W-:Y:S01]  /*12170*/  FFMA.FTZ R35, R35, UR30, -R12.reuse ;  /* 0x0000001e23237c23 */ /* 0x100fe2000801080c */
[--C-:B------:R-:W-:Y:S01]  /*12180*/  FFMA.FTZ R36, R36, UR30, -R12.reuse ;  /* 0x0000001e24247c23 */ /* 0x100fe2000801080c */
[----:B------:R-:W-:Y:S01]  /*12190*/  FFMA.FTZ R37, R37, UR30, -R12 ;  /* 0x0000001e25257c23 */ /* 0x000fe2000801080c */
        /* <DEDUP_REMOVED lines=11> */
[----:B------:R1:W0:Y:S01]  /*12250*/  MUFU.EX2 R149, R15 ;  /* 0x0000000f00957308 */ /* 0x0002220000000800 */
[--C-:B------:R-:W-:Y:S01]  /*12260*/  FFMA.FTZ R43, R43, UR30, -R86.reuse ;  /* 0x0000001e2b2b7c23 */ /* 0x100fe20008010856 */
[--C-:B------:R-:W-:Y:S01]  /*12270*/  FFMA.FTZ R46, R46, UR30, -R86.reuse ;  /* 0x0000001e2e2e7c23 */ /* 0x100fe20008010856 */
[----:B------:R-:W-:Y:S01]  /*12280*/  FFMA.FTZ R47, R47, UR30, -R86 ;  /* 0x0000001e2f2f7c23 */ /* 0x000fe20008010856 */
[----:B------:R-:W-:Y:S01]  /*12290*/  FFMA.FTZ R40, R40, UR30, -R12 ;  /* 0x0000001e28287c23 */ /* 0x000fe2000801080c */
[----:B------:R-:W-:Y:S01]  /*122a0*/  FFMA.FTZ R50, R50, UR30, -R86 ;  /* 0x0000001e32327c23 */ /* 0x000fe20008010856 */
[----:B------:R-:W-:Y:S01]  /*122b0*/  FFMA.FTZ R41, R41, UR30, -R12 ;  /* 0x0000001e29297c23 */ /* 0x000fe2000801080c */
[----:B------:R-:W-:Y:S01]  /*122c0*/  FFMA.FTZ R51, R51, UR30, -R86 ;  /* 0x0000001e33337c23 */ /* 0x000fe20008010856 */
[----:B------:R-:W2:Y:S01]  /*122d0*/  MUFU.EX2 R84, R84 ;  /* 0x0000005400547308 */ /* 0x000ea20000000800 */
        /* <DEDUP_REMOVED lines=11> */
[----:B------:R-:W-:Y:S01]  /*12390*/  FFMA.FTZ R52, R52, UR30, -R12 ;  /* 0x0000001e34347c23 */ /* 0x000fe2000801080c */
[----:B------:R-:W-:Y:S01]  /*123a0*/  FFMA.FTZ R62, R62, UR30, -R86 ;  /* 0x0000001e3e3e7c23 */ /* 0x000fe20008010856 */
[----:B------:R-:W-:Y:S01]  /*123b0*/  FFMA.FTZ R53, R53, UR30, -R12 ;  /* 0x0000001e35357c23 */ /* 0x000fe2000801080c */
[----:B------:R-:W-:Y:S01]  /*123c0*/  FFMA.FTZ R63, R63, UR30, -R86 ;  /* 0x0000001e3f3f7c23 */ /* 0x000fe20008010856 */
[----:B------:R-:W0:Y:S01]  /*123d0*/  MUFU.EX2 R24, R24 ;  /* 0x0000001800187308 */ /* 0x000e220000000800 */
[----:B--2---:R-:W-:Y:S01]  /*123e0*/  FADD.FTZ R15, R84, R15 ;  /* 0x0000000f540f7221 */ /* 0x004fe20000010000 */
[----:B------:R-:W-:Y:S01]  /*123f0*/  FFMA.FTZ R56, R56, UR30, -R12 ;  /* 0x0000001e38387c23 */ /* 0x000fe2000801080c */
[----:B------:R-:W-:Y:S01]  /*12400*/  FFMA.FTZ R66, R66, UR30, -R86 ;  /* 0x0000001e42427c23 */ /* 0x000fe20008010856 */
[----:B------:R-:W-:Y:S01]  /*12410*/  FFMA.FTZ R57, R57, UR30, -R12 ;  /* 0x0000001e39397c23 */ /* 0x000fe2000801080c */
[----:B------:R-:W-:Y:S01]  /*12420*/  FFMA.FTZ R67, R67, UR30, -R86 ;  /* 0x0000001e43437c23 */ /* 0x000fe20008010856 */
[----:B------:R-:W-:Y:S01]  /*12430*/  FFMA.FTZ R60, R60, UR30, -R12 ;  /* 0x0000001e3c3c7c23 */ /* 0x000fe2000801080c */
[----:B------:R-:W-:Y:S01]  /*12440*/  FFMA.FTZ R70, R70, UR30, -R86 ;  /* 0x0000001e46467c23 */ /* 0x000fe20008010856 */
[----:B------:R-:W2:Y:S01]  /*12450*/  MUFU.EX2 R26, R26 ;  /* 0x0000001a001a7308 */ /* 0x000ea20000000800 */
[----:B-1----:R-:W-:Y:S01]  /*12460*/  FADD.FTZ R3, R21, R4 ;  /* 0x0000000415037221 */ /* 0x002fe20000010000 */
[----:B------:R-:W-:Y:S01]  /*12470*/  FFMA.FTZ R61, R61, UR30, -R12 ;  /* 0x0000001e3d3d7c23 */ /* 0x000fe2000801080c */
[----:B------:R-:W-:Y:S01]  /*12480*/  FFMA.FTZ R71, R71, UR30, -R86 ;  /* 0x0000001e47477c23 */ /* 0x000fe20008010856 */
[----:B------:R-:W-:Y:S01]  /*12490*/  FFMA.FTZ R64, R64, UR30, -R12 ;  /* 0x0000001e40407c23 */ /* 0x000fe2000801080c */
[----:B------:R-:W-:Y:S01]  /*124a0*/  FFMA.FTZ R74, R74, UR30, -R86 ;  /* 0x0000001e4a4a7c23 */ /* 0x000fe20008010856 */
[----:B------:R-:W-:Y:S01]  /*124b0*/  FFMA.FTZ R65, R65, UR30, -R12 ;  /* 0x0000001e41417c23 */ /* 0x000fe2000801080c */
[----:B------:R-:W-:Y:S01]  /*124c0*/  FFMA.FTZ R75, R75, UR30, -R86 ;  /* 0x0000001e4b4b7c23 */ /* 0x000fe20008010856 */
[----:B------:R-:W1:Y:S01]  /*124d0*/  MUFU.EX2 R25, R25 ;  /* 0x0000001900197308 */ /* 0x000e620000000800 */
[----:B0-----:R-:W-:Y:S01]  /*124e0*/  FADD.FTZ R4, R24, R15 ;  /* 0x0000000f18047221 */ /* 0x001fe20000010000 */
        /* <DEDUP_REMOVED lines=10> */
[--C-:B------:R-:W-:Y:S01]  /*12590*/  FFMA.FTZ R76, R76, UR30, -R12.reuse ;  /* 0x0000001e4c4c7c23 */ /* 0x100fe2000801080c */
[----:B------:R-:W-:Y:S01]  /*125a0*/  FFMA.FTZ R12, R77, UR30, -R12 ;  /* 0x0000001e4d0c7c23 */ /* 0x000fe2000801080c */
[----:B------:R-:W-:-:S02]  /*125b0*/  FFMA.FTZ R83, R83, UR30, -R86 ;  /* 0x0000001e53537c23 */ /* 0x000fc40008010856 */
        /* <DEDUP_REMOVED lines=116> */
.L_x_14459:
[----:B------:R-:W2:Y:S01]  /*12d00*/  LDL R82, [R1+0x24] ;  /* 0x0000240001527983 */ /* 0x000ea20000100800 */
[----:B------:R-:W-:Y:S01]  /*12d10*/  IMAD R20, R20, 0x8, R2 ;  /* 0x0000000814147824 */ /* 0x000fe200078e0202 */
[----:B------:R-:W-:Y:S01]  /*12d20*/  F2FP.F16.F32.PACK_AB R148, R84, R13 ;  /* 0x0000000d5494723e */ /* 0x000fe200000000ff */
[----:B------:R-:W-:Y:S01]  /*12d30*/  IMAD.U32 R77, RZ, RZ, UR38 ;  /* 0x00000026ff4d7e24 */ /* 0x000fe2000f8e00ff */
        /* <DEDUP_REMOVED lines=70> */
[C---:B--2---:R-:W-:Y:S01]  /*131a0*/  ISETP.GT.AND P1, PT, R0.reuse, R82, PT ;  /* 0x000000520000720c */ /* 0x044fe20003f24270 */
[----:B------:R-:W-:-:S12]  /*131b0*/  VIADD R0, R0, 0xffffffff ;  /* 0xffffffff00007836 */ /* 0x000fd80000000000 */
[----:B------:R-:W-:Y:S05]  /*131c0*/  @P1 BRA `(.L_x_14460) ;  /* 0xffffffd800181947 */ /* 0x000fea000383ffff */
.L_x_14448:
[----:B------:R-:W2:Y:S02]  /*131d0*/  LDL R10, [R1+0x38] ;  /* 0x00003800010a7983 */ /* 0x000ea40000100800 */
[----:B--2---:R-:W-:-:S13]  /*131e0*/  ISETP.GE.AND P1, PT, R0, R10, PT ;  /* 0x0000000a0000720c */ /* 0x004fda0003f26270 */
[----:B------:R-:W-:Y:S05]  /*131f0*/  @!P1 BRA `(.L_x_14461) ;  /* 0x00000038001c9947 */ /* 0x000fea0003800000 */
[----:B------:R-:W-:Y:S02]  /*13200*/  IMAD.MOV.U32 R15, RZ, RZ, R14 ;  /* 0x000000ffff0f7224 */ /* 0x000fe400078e000e */
[----:B------:R-:W-:Y:S02]  /*13210*/  IMAD.MOV.U32 R20, RZ, RZ, R5 ;  /* 0x000000ffff147224 */ /* 0x000fe400078e0005 */
[----:B------:R-:W-:Y:S02]  /*13220*/  IMAD.MOV.U32 R10, RZ, RZ, R154 ;  /* 0x000000ffff0a7224 */ /* 0x000fe400078e009a */
[----:B------:R-:W-:-:S07]  /*13230*/  IMAD.MOV.U32 R21, RZ, RZ, R19 ;  /* 0x000000ffff157224 */ /* 0x000fce00078e0013 */
.L_x_14481:
        /* <DEDUP_REMOVED lines=9> */
.L_x_14463:
        /* <DEDUP_REMOVED lines=8> */
.L_x_14464:
[----:B------:R-:W-:Y:S04]  /*13350*/  BSSY B0, `(.L_x_14462) ;  /* 0x0000004000007945 */ /* 0x000fe80003800000 */
[----:B-1----:R-:W-:Y:S05]  /*13360*/  @P2 BRA `(.L_x_14465) ;  /* 0x0000000000082947 */ /* 0x002fea0003800000 */
[----:B------:R-:W1:Y:S02]  /*13370*/  SYNCS.PHASECHK.TRANS64.TRYWAIT P2, [R5+URZ+0x16830], R12 ;  /* 0x0168300c050075a7 */ /* 0x000e64000804017f */
[----:B-1----:R-:W-:Y:S05]  /*13380*/  @!P2 BRA `(.L_x_14466) ;  /* 0x000000e00038a947 */ /* 0x002fea0003800000 */
.L_x_14465:
[----:B------:R-:W-:Y:S05]  /*13390*/  BSYNC B0 ;  /* 0x0000000000007941 */ /* 0x000fea0003800000 */
.L_x_14462:
        /* <DEDUP_REMOVED lines=8> */
[----:B------:R-:W-:Y:S01]  /*13420*/  R2UR UR12, R6 ;  /* 0x00000000060c72ca */ /* 0x000fe200000e0000 */
[----:B------:R-:W-:Y:S01]  /*13430*/  IMAD.MOV.U32 R27, RZ, RZ, 0x40000040 ;  /* 0x40000040ff1b7424 */ /* 0x000fe200078e00ff */
[----:B------:R-:W-:Y:S01]  /*13440*/  SEL R19, R19, RZ, P2 ;  /* 0x000000ff13137207 */ /* 0x000fe20001000000 */
[----:B------:R-:W-:Y:S01]  /*13450*/  IMAD.MOV.U32 R25, RZ, RZ, 0x40000040 ;  /* 0x40000040ff197424 */ /* 0x000fe200078e00ff */
[----:B------:R-:W-:-:S02]  /*13460*/  R2UR UR23, R13 ;  /* 0x000000000d1772ca */ /* 0x000fc400000e0000 */
        /* <DEDUP_REMOVED lines=10> */
[C---:B------:R-:W-:Y:S01]  /*13510*/  VIADD R24, R26.reuse, 0x2 ;  /* 0x000000021a187836 */ /* 0x040fe20000000000 */
[----:B------:R-:W-:Y:S02]  /*13520*/  IADD3 R26, R26, 0x6, RZ ;  /* 0x000000061a1a7810 */ /* 0x000fe40007ffe0ff */
        /* <DEDUP_REMOVED lines=26> */
.L_x_14468:
[----:B------:R-:W-:Y:S01]  /*136d0*/  SHF.L.U32 R5, R10, 0x1f, RZ ;  /* 0x0000001f0a057819 */ /* 0x000fe200000006ff */
[----:B-----5:R-:W-:-:S04]  /*136e0*/  IMAD R10, R21, 0x8, R2 ;  /* 0x00000008150a7824 */ /* 0x020fc800078e0202 */
[----:B------:R0:W1:Y:S01]  /*136f0*/  SYNCS.PHASECHK.TRANS64.TRYWAIT P1, [R10+URZ+0x16850], R5 ;  /* 0x016850050a0075a7 */ /* 0x000062000802017f */
[----:B------:R-:W-:Y:S05]  /*13700*/  @!P0 BRA `(.L_x_14469) ;  /* 0x0000000000048947 */ /* 0x000fea0003800000 */
[----:B------:R-:W-:Y:S01]  /*13710*/  BPT.TRAP 0x1 ;  /* 0x000000040000795c */ /* 0x000fe20000300000 */
.L_x_14469:
[----:B-1----:R-:W-:Y:S05]  /*13720*/  @P1 BRA `(.L_x_14467) ;  /* 0x0000000000081947 */ /* 0x002fea0003800000 */
[----:B------:R-:W1:Y:S02]  /*13730*/  SYNCS.PHASECHK.TRANS64.TRYWAIT P1, [R10+URZ+0x16850], R5 ;  /* 0x016850050a0075a7 */ /* 0x000e64000802017f */
[----:B-1----:R-:W-:Y:S05]  /*13740*/  @!P1 BRA `(.L_x_14470) ;  /* 0x000000dc005c9947 */ /* 0x002fea0003800000 */
.L_x_14467:
[----:B01---5:R-:W-:Y:S01]  /*13750*/  VIADD R5, R2, 0x400 ;  /* 0x0000040002057836 */ /* 0x023fe20000000000 */
[----:B------:R-:W-:Y:S05]  /*13760*/  WARPSYNC.ALL ;  /* 0x0000000000007948 */ /* 0x000fea0003800000 */
[----:B------:R-:W-:Y:S01]  /*13770*/  SHF.R.U32.HI R5, RZ, 0x4, R5 ;  /* 0x00000004ff057819 */ /* 0x000fe20000011605 */
[----:B------:R-:W-:Y:S01]  /*13780*/  IMAD.MOV.U32 R11, RZ, RZ, 0x40000040 ;  /* 0x40000040ff0b7424 */ /* 0x000fe200078e00ff */
[----:B------:R-:W-:Y:S01]  /*13790*/  WARPGROUP.ARRIVE ;  /* 0x00000000000079c5 */ /* 0x000fe20000000000 */
[----:B------:R-:W-:Y:S02]  /*137a0*/  MOV R13, 0x40000040 ;  /* 0x40000040000d7802 */ /* 0x000fe40000000f00 */
[----:B------:R-:W-:-:S02]  /*137b0*/  LOP3.LUT R5, R5, 0x3fff, RZ, 0xc0, !PT ;  /* 0x00003fff05057812 */ /* 0x000fc400078ec0ff */
[----:B------:R-:W-:Y:S01]  /*137c0*/  R2UR UR15, R11 ;  /* 0x000000000b0f72ca */ /* 0x000fe200000e0000 */
[----:B------:R-:W-:Y:S02]  /*137d0*/  IMAD.MOV.U32 R11, RZ, RZ, 0x40000040 ;  /* 0x40000040ff0b7424 */ /* 0x000fe400078e00ff */
[----:B------:R-:W-:Y:S02]  /*137e0*/  IMAD R10, R21, 0x400, R5 ;  /* 0x00000400150a7824 */ /* 0x000fe400078e0205 */
[----:B------:R-:W0:Y:S02]  /*137f0*/  S2R R5, SR_TID.X ;  /* 0x0000000000057919 */ /* 0x000e240000002100 */
[C---:B------:R-:W-:Y:S01]  /*13800*/  VIADD R12, R10.reuse, 0x80 ;  /* 0x000000800a0c7836 */ /* 0x040fe20000000000 */
[----:B------:R-:W-:-:S13]  /*13810*/  R2UR UR14, R10 ;  /* 0x000000000a0e72ca */ /* 0x000fda00000e0000 */
[----:B------:R-:W-:Y:S01]  /*13820*/  HGMMA.64x64x16.F32 R88, R148, gdesc[UR12].tnspB, R88, gsb0 ;  /* 0x40e0000c94587df0 */ /* 0x000fe20008000858 */
[----:B------:R-:W-:Y:S01]  /*13830*/  R2UR UR14, R12 ;  /* 0x000000000c0e72ca */ /* 0x000fe200000e0000 */
[----:B------:R-:W-:Y:S01]  /*13840*/  VIADD R12, R10, 0x100 ;  /* 0x000001000a0c7836 */ /* 0x000fe20000000000 */
[----:B------:R-:W-:Y:S01]  /*13850*/  R2UR UR15, R13 ;  /* 0x000000000d0f72ca */ /* 0x000fe200000e0000 */
[----:B------:R-:W-:Y:S01]  /*13860*/  IMAD.MOV.U32 R13, RZ, RZ, 0x40000040 ;  /* 0x40000040ff0d7424 */ /* 0x000fe200078e00ff */
[----:B0-----:R-:W-:Y:S02]  /*13870*/  SHF.R.U32.HI R14, RZ, 0x7, R5 ;  /* 0x00000007ff0e7819 */ /* 0x001fe40000011605 */
[----:B------:R-:W-:-:S03]  /*13880*/  ISETP.GE.U32.AND P1, PT, R5, 0x180, PT ;  /* 0x000001800500780c */ /* 0x000fc60003f26070 */
[----:B------:R-:W-:-:S05]  /*13890*/  VIADD R5, R14, 0x9 ;  /* 0x000000090e057836 */ /* 0x000fca0000000000 */
        /* <DEDUP_REMOVED lines=20> */
[----:B------:R-:W-:Y:S02]  /*139e0*/  R2UR UR15, R13 ;  /* 0x000000000d0f72ca */ /* 0x000fe400000e0000 */
[----:B------:R-:W-:Y:S01]  /*139f0*/  MOV R13, 0x40000040 ;  /* 0x40000040000d7802 */ /* 0x000fe20000000f00 */
        /* <DEDUP_REMOVED lines=25> */
.L_x_14471:
[----:B------:R-:W2:Y:S01]  /*13b90*/  LDL R11, [R1+0x20] ;  /* 0x00002000010b7983 */ /* 0x000ea20000100800 */
[----:B------:R-:W1:Y:S03]  /*13ba0*/  @P4 LDC R12, c[0x0][0x44c] ;  /* 0x00011300ff0c4b82 */ /* 0x000e660000000800 */
[----:B0-----:R-:W2:Y:S04]  /*13bb0*/  LDL R5, [R1+0x30] ;  /* 0x0000300001057983 */ /* 0x001ea80000100800 */
[----:B------:R-:W3:Y:S01]  /*13bc0*/  LDL R124, [R1] ;  /* 0x00000000017c7983 */ /* 0x000ee20000100800 */
        /* <DEDUP_REMOVED lines=20> */
[----:B------:R-:W-:-:S02]  /*13d10*/  IMAD.U32 R57, RZ, RZ, UR38 ;  /* 0x00000026ff397e24 */ /* 0x000fc4000f8e00ff */
[----:B------:R-:W-:Y:S01]  /*13d20*/  FMUL.FTZ R73, R76, UR10 ;  /* 0x0000000a4c497c20 */ /* 0x000fe20008410000 */
[----:B------:R-:W-:Y:S01]  /*13d30*/  FMUL.FTZ R76, R79, UR10 ;  /* 0x0000000a4f4c7c20 */ /* 0x000fe20008410000 */
[----:B------:R-:W-:Y:S01]  /*13d40*/  FMUL.FTZ R79, R83, UR10 ;  /* 0x0000000a534f7c20 */ /* 0x000fe20008410000 */
[----:B------:R-:W-:Y:S01]  /*13d50*/  FMUL.FTZ R83, R85, UR10 ;  /* 0x0000000a55537c20 */ /* 0x000fe20008410000 */
[----:B------:R-:W-:Y:S01]  /*13d60*/  IMAD.SHL.U32 R85, R0, 0x80, RZ ;  /* 0x0000008000557824 */ /* 0x000fe200078e00ff */
        /* <DEDUP_REMOVED lines=24> */
[----:B-1----:R-:W-:-:S04]  /*13ef0*/  @P4 IMAD.HI.U32 R11, R5, R12, RZ ;  /* 0x0000000c050b4227 */ /* 0x002fc800078e00ff */
        /* <DEDUP_REMOVED lines=10> */
[----:B------:R-:W-:Y:S01]  /*13fa0*/  FMUL.FTZ R24, R29, UR10 ;  /* 0x0000000a1d187c20 */ /* 0x000fe20008410000 */
[----:B------:R-:W-:Y:S01]  /*13fb0*/  FMUL.FTZ R25, R30, UR10 ;  /* 0x0000000a1e197c20 */ /* 0x000fe20008410000 */
[----:B------:R-:W-:-:S02]  /*13fc0*/  IMAD R56, R19, 0x8, R2 ;  /* 0x0000000813387824 */ /* 0x000fc400078e0202 */
        /* <DEDUP_REMOVED lines=95> */
.L_x_14474:
[----:B------:R-:W-:-:S04]  /*145c0*/  MOV R123, UR7 ;  /* 0x00000007007b7c02 */ /* 0x000fc80008000f00 */
[----:B------:R-:W-:-:S13]  /*145d0*/  ISETP.NE.AND P1, PT, R123, 0x1, PT ;  /* 0x000000017b00780c */ /* 0x000fda0003f25270 */
[----:B------:R-:W0:Y:S02]  /*145e0*/  @P1 LDC.64 R56, c[0x0][0x9e8] ;  /* 0x00027a00ff381b82 */ /* 0x000e240000000a00 */
[----:B0-----:R-:W-:-:S05]  /*145f0*/  @P1 IMAD.HI.U32 R56, R122, R56, RZ ;  /* 0x000000387a381227 */ /* 0x001fca00078e00ff */
[----:B------:R-:W-:-:S07]  /*14600*/  @P1 SHF.R.U32.HI R122, RZ, R57, R56 ;  /* 0x00000039ff7a1219 */ /* 0x000fce0000011638 */
.L_x_14475:
[----:B------:R-:W-:Y:S05]  /*14610*/  BSYNC B0 ;  /* 0x0000000000007941 */ /* 0x000fea0003800000 */
.L_x_14473:
[----:B------:R-:W-:-:S04]  /*14620*/  IMAD R122, R122, R123, -R85 ;  /* 0x0000007b7a7a7224 */ /* 0x000fc800078e0a55 */
[----:B------:R-:W-:-:S05]  /*14630*/  IMAD R122, R124, -0x2, R122 ;  /* 0xfffffffe7c7a7824 */ /* 0x000fca00078e027a */
[----:B------:R-:W-:Y:S02]  /*14640*/  VIMNMX R86, R86, R122, !PT ;  /* 0x0000007a56567248 */ /* 0x000fe40007fe0100 */
[----:B------:R-:W-:-:S07]  /*14650*/  VIADDMNMX R87, R122, R123, R87, PT ;  /* 0x0000007b7a577246 */ /* 0x000fce0003800157 */
.L_x_14472:
        /* <DEDUP_REMOVED lines=113> */
.L_x_14478:
[----:B------:R-:W-:-:S05]  /*14d70*/  IMAD.U32 R86, RZ, RZ, UR7 ;  /* 0x00000007ff567e24 */ /* 0x000fca000f8e00ff */
[----:B------:R-:W-:-:S13]  /*14d80*/  ISETP.NE.AND P2, PT, R86, 0x1, PT ;  /* 0x000000015600780c */ /* 0x000fda0003f45270 */
[----:B------:R-:W0:Y:S02]  /*14d90*/  @P2 LDC.64 R56, c[0x0][0x9e8] ;  /* 0x00027a00ff382b82 */ /* 0x000e240000000a00 */
[----:B0-----:R-:W-:-:S05]  /*14da0*/  @P2 IMAD.HI.U32 R56, R5, R56, RZ ;  /* 0x0000003805382227 */ /* 0x001fca00078e00ff */
[----:B------:R-:W-:-:S07]  /*14db0*/  @P2 SHF.R.U32.HI R5, RZ, R57, R56 ;  /* 0x00000039ff052219 */ /* 0x000fce0000011638 */
.L_x_14479:
[----:B------:R-:W-:Y:S05]  /*14dc0*/  BSYNC B0 ;  /* 0x0000000000007941 */ /* 0x000fea0003800000 */
.L_x_14477:
[----:B------:R-:W-:-:S04]  /*14dd0*/  IMAD R5, R5, R86, -R85 ;  /* 0x0000005605057224 */ /* 0x000fc800078e0a55 */
[----:B------:R-:W-:-:S05]  /*14de0*/  IMAD R5, R124, -0x2, R5 ;  /* 0xfffffffe7c057824 */ /* 0x000fca00078e0205 */
[----:B------:R-:W-:Y:S02]  /*14df0*/  VIADDMNMX R121, R5, R86, R121, PT ;  /* 0x0000005605797246 */ /* 0x000fe40003800179 */
[----:B------:R-:W-:-:S07]  /*14e00*/  VIMNMX R120, R120, R5, !PT ;  /* 0x0000000578787248 */ /* 0x000fce0007fe0100 */
.L_x_14476:
[----:B------:R-:W-:Y:S01]  /*14e10*/  ISETP.GT.AND P2, PT, R120, 0x1, P1 ;  /* 0x000000017800780c */ /* 0x000fe20000f44270 */
[----:B------:R-:W-:Y:S01]  /*14e20*/  UMOV UR30, UR6 ;  /* 0x00000006001e7c82 */ /* 0x000fe20008000000 */
[----:B------:R-:W-:Y:S02]  /*14e30*/  FMNMX.FTZ R56, R10, R20, !PT ;  /* 0x000000140a387209 */ /* 0x000fe40007810000 */
[----:B------:R-:W-:Y:S02]  /*14e40*/  ISETP.LT.OR P3, PT, R121, 0x2, P2 ;  /* 0x000000027900780c */ /* 0x000fe40001761670 */
[----:B------:R-:W-:Y:S02]  /*14e50*/  FMNMX.FTZ R5, R11, R56, !PT ;  /* 0x000000380b057209 */ /* 0x000fe40007810000 */
[----:B------:R-:W-:Y:S02]  /*14e60*/  FSEL R13, R13, -INF , !P3 ;  /* 0xff8000000d0d7808 */ /* 0x000fe40005800000 */
[----:B------:R-:W-:-:S02]  /*14e70*/  ISETP.GT.AND P3, PT, R120, 0x9, P1 ;  /* 0x000000097800780c */ /* 0x000fc40000f64270 */
[----:B------:R-:W-:Y:S02]  /*14e80*/  FMNMX.FTZ R5, R14, R5, !PT ;  /* 0x000000050e057209 */ /* 0x000fe40007810000 */
[----:B------:R-:W-:Y:S02]  /*14e90*/  ISETP.LT.OR P3, PT, R121, 0xa, P3 ;  /* 0x0000000a7900780c */ /* 0x000fe40001f61670 */
[----:B------:R-:W-:Y:S02]  /*14ea0*/  FMNMX.FTZ R56, R24, R5, !PT ;  /* 0x0000000518387209 */ /* 0x000fe40007810000 */
[----:B------:R-:W-:Y:S02]  /*14eb0*/  FSEL R26, R26, -INF , !P3 ;  /* 0xff8000001a1a7808 */ /* 0x000fe40005800000 */
[----:B------:R-:W-:Y:S02]  /*14ec0*/  ISETP.GT.AND P3, PT, R120, 0x11, P1 ;  /* 0x000000117800780c */ /* 0x000fe40000f64270 */
[----:B------:R-:W-:-:S02]  /*14ed0*/  FMNMX.FTZ R5, R27, R56, !PT ;  /* 0x000000381b057209 */ /* 0x000fc40007810000 */
[----:B------:R-:W-:Y:S02]  /*14ee0*/  ISETP.LT.OR P3, PT, R121, 0x12, P3 ;  /* 0x000000127900780c */ /* 0x000fe40001f61670 */
[----:B------:R-:W-:Y:S02]  /*14ef0*/  FMNMX.FTZ R5, R28, R5, !PT ;  /* 0x000000051c057209 */ /* 0x000fe40007810000 */
[----:B------:R-:W-:Y:S02]  /*14f00*/  FSEL R30, R30, -INF , !P3 ;  /* 0xff8000001e1e7808 */ /* 0x000fe40005800000 */
[----:B------:R-:W-:Y:S02]  /*14f10*/  ISETP.GT.AND P3, PT, R120, 0x19, P1 ;  /* 0x000000197800780c */ /* 0x000fe40000f64270 */
[----:B------:R-:W-:Y:S02]  /*14f20*/  FMNMX.FTZ R5, R31, R5, !PT ;  /* 0x000000051f057209 */ /* 0x000fe40007810000 */
[----:B------:R-:W-:-:S02]  /*14f30*/  ISETP.LT.OR P3, PT, R121, 0x1a, P3 ;  /* 0x0000001a7900780c */ /* 0x000fc40001f61670 */
[----:B------:R-:W-:Y:S02]  /*14f40*/  FMNMX.FTZ R56, R32, R5, !PT ;  /* 0x0000000520387209 */ /* 0x000fe40007810000 */
[----:B------:R-:W-:Y:S02]  /*14f50*/  FSEL R34, R34, -INF , !P3 ;  /* 0xff80000022227808 */ /* 0x000fe40005800000 */
[----:B------:R-:W-:Y:S02]  /*14f60*/  ISETP.GT.AND P3, PT, R120, 0x21, P1 ;  /* 0x000000217800780c */ /* 0x000fe40000f64270 */
[----:B------:R-:W-:Y:S02]  /*14f70*/  FMNMX.FTZ R5, R35, R56, !PT ;  /* 0x0000003823057209 */ /* 0x000fe40007810000 */
[----:B------:R-:W-:Y:S02]  /*14f80*/  ISETP.LT.OR P3, PT, R121, 0x22, P3 ;  /* 0x000000227900780c */ /* 0x000fe40001f61670 */
[----:B------:R-:W-:-:S02]  /*14f90*/  FMNMX.FTZ R56, R36, R5, !PT ;  /* 0x0000000524387209 */ /* 0x000fc40007810000 */
[----:B------:R-:W-:Y:S02]  /*14fa0*/  FSEL R38, R38, -INF , !P3 ;  /* 0xff80000026267808 */ /* 0x000fe40005800000 */
[----:B------:R-:W-:Y:S02]  /*14fb0*/  ISETP.GT.AND P3, PT, R120, 0x29, P1 ;  /* 0x000000297800780c */ /* 0x000fe40000f64270 */
[----:B------:R-:W-:Y:S02]  /*14fc0*/  FMNMX.FTZ R5, R39, R56, !PT ;  /* 0x0000003827057209 */ /* 0x000fe40007810000 */
[----:B------:R-:W-:Y:S02]  /*14fd0*/  ISETP.LT.OR P3, PT, R121, 0x2a, P3 ;  /* 0x0000002a7900780c */ /* 0x000fe40001f61670 */
[----:B------:R-:W-:Y:S02]  /*14fe0*/  FMNMX.FTZ R56, R40, R5, !PT ;  /* 0x0000000528387209 */ /* 0x000fe40007810000 */
[----:B------:R-:W-:-:S02]  /*14ff0*/  FSEL R42, R42, -INF , !P3 ;  /* 0xff8000002a2a7808 */ /* 0x000fc40005800000 */
[----:B------:R-:W-:Y:S02]  /*15000*/  ISETP.GT.AND P3, PT, R120, 0x31, P1 ;  /* 0x000000317800780c */ /* 0x000fe40000f64270 */
        /* <DEDUP_REMOVED lines=29> */
[C---:B------:R-:W-:Y:S02]  /*151e0*/  ISETP.GT.AND P3, PT, R120.reuse, 0x61, P1 ;  /* 0x000000617800780c */ /* 0x040fe40000f64270 */
[----:B------:R-:W-:Y:S02]  /*151f0*/  ISETP.GT.AND P2, PT, R120, 0x8, P1 ;  /* 0x000000087800780c */ /* 0x000fe40000f44270 */
[----:B------:R-:W-:Y:S02]  /*15200*/  ISETP.LT.OR P3, PT, R121, 0x62, P3 ;  /* 0x000000627900780c */ /* 0x000fe40001f61670 */
[----:B------:R-:W-:Y:S02]  /*15210*/  FMNMX.FTZ R5, R69, R56, !PT ;  /* 0x0000003845057209 */ /* 0x000fe40007810000 */
[----:B------:R-:W-:Y:S02]  /*15220*/  FSEL R72, R72, -INF , !P3 ;  /* 0xff80000048487808 */ /* 0x000fe40005800000 */
[----:B------:R-:W-:-:S02]  /*15230*/  ISETP.GT.AND P3, PT, R120, 0x69, P1 ;  /* 0x000000697800780c */ /* 0x000fc40000f64270 */
[C---:B------:R-:W-:Y:S02]  /*15240*/  ISETP.LT.OR P2, PT, R121.reuse, 0x9, P2 ;  /* 0x000000097900780c */ /* 0x040fe40001741670 */
[----:B------:R-:W-:Y:S02]  /*15250*/  ISETP.LT.OR P3, PT, R121, 0x6a, P3 ;  /* 0x0000006a7900780c */ /* 0x000fe40001f61670 */
[----:B------:R-:W-:Y:S02]  /*15260*/  FMNMX.FTZ R56, R70, R5, !PT ;  /* 0x0000000546387209 */ /* 0x000fe40007810000 */
[----:B------:R-:W-:Y:S02]  /*15270*/  FSEL R76, R76, -INF , !P3 ;  /* 0xff8000004c4c7808 */ /* 0x000fe40005800000 */
[----:B------:R-:W-:Y:S02]  /*15280*/  ISETP.GT.AND P3, PT, R120, RZ, P1 ;  /* 0x000000ff7800720c */ /* 0x000fe40000f64270 */
[----:B------:R-:W-:-:S02]  /*15290*/  FSEL R25, R25, -INF , !P2 ;  /* 0xff80000019197808 */ /* 0x000fc40005000000 */
[----:B------:R-:W-:Y:S02]  /*152a0*/  ISETP.GT.AND P2, PT, R120, 0x10, P1 ;  /* 0x000000107800780c */ /* 0x000fe40000f44270 */
[----:B------:R-:W-:Y:S02]  /*152b0*/  FMNMX.FTZ R5, R73, R56, !PT ;  /* 0x0000003849057209 */ /* 0x000fe40007810000 */
[C---:B------:R-:W-:Y:S02]  /*152c0*/  ISETP.LT.OR P3, PT, R121.reuse, 0x1, P3 ;  /* 0x000000017900780c */ /* 0x040fe40001f61670 */
[----:B------:R-:W-:Y:S02]  /*152d0*/  ISETP.LT.OR P2, PT, R121, 0x11, P2 ;  /* 0x000000117900780c */ /* 0x000fe40001741670 */
[----:B------:R-:W-:Y:S02]  /*152e0*/  FMNMX.FTZ R56, R74, R5, !PT ;  /* 0x000000054a387209 */ /* 0x000fe40007810000 */
[----:B------:R-:W-:-:S02]  /*152f0*/  FSEL R12, R12, -INF , !P3 ;  /* 0xff8000000c0c7808 */ /* 0x000fc40005800000 */
[----:B------:R-:W-:Y:S02]  /*15300*/  FSEL R29, R29, -INF , !P2 ;  /* 0xff8000001d1d7808 */ /* 0x000fe40005000000 */
[----:B------:R-:W-:Y:S02]  /*15310*/  FMNMX.FTZ R5, R77, R56, !PT ;  /* 0x000000384d057209 */ /* 0x000fe40007810000 */
[----:B------:R-:W-:Y:S02]  /*15320*/  ISETP.GT.AND P2, PT, R120, 0x18, P1 ;  /* 0x000000187800780c */ /* 0x000fe40000f44270 */
[----:B------:R-:W-:Y:S02]  /*15330*/  FMNMX.FTZ R86, R12, R15, !PT ;  /* 0x0000000f0c567209 */ /* 0x000fe40007810000 */
[----:B------:R-:W-:Y:S02]  /*15340*/  FMNMX.FTZ R56, R78, R5, !PT ;  /* 0x000000054e387209 */ /* 0x000fe40007810000 */
[----:B------:R-:W-:-:S02]  /*15350*/  ISETP.LT.OR P2, PT, R121, 0x19, P2 ;  /* 0x000000197900780c */ /* 0x000fc40001741670 */
[----:B------:R-:W-:Y:S02]  /*15360*/  FMNMX.FTZ R86, R13, R86, !PT ;  /* 0x000000560d567209 */ /* 0x000fe40007810000 */
[----:B------:R-:W-:Y:S02]  /*15370*/  FMNMX.FTZ R56, R81, R56, !PT ;  /* 0x0000003851387209 */ /* 0x000fe40007810000 */
[----:B------:R-:W-:Y:S02]  /*15380*/  FSEL R33, R33, -INF , !P2 ;  /* 0xff80000021217808 */ /* 0x000fe40005000000 */
[----:B------:R-:W-:Y:S02]  /*15390*/  ISETP.GT.AND P2, PT, R120, 0x20, P1 ;  /* 0x000000207800780c */ /* 0x000fe40000f44270 */
[----:B------:R-:W-:Y:S02]  /*153a0*/  FMNMX.FTZ R57, R25, R86, !PT ;  /* 0x0000005619397209 */ /* 0x000fe40007810000 */
[----:B------:R-:W-:-:S02]  /*153b0*/  FMNMX.FTZ R5, R83, R56, !PT ;  /* 0x0000003853057209 */ /* 0x000fc40007810000 */
[----:B------:R-:W-:Y:S02]  /*153c0*/  ISETP.LT.OR P2, PT, R121, 0x21, P2 ;  /* 0x000000217900780c */ /* 0x000fe40001741670 */
[----:B------:R-:W-:Y:S01]  /*153d0*/  FMNMX.FTZ R86, R26, R57, !PT ;  /* 0x000000391a567209 */ /* 0x000fe20007810000 */
[----:B------:R-:W0:Y:S01]  /*153e0*/  SHFL.BFLY PT, R56, R5, 0x2, 0x1f ;  /* 0x0c401f0005387f89 */ /* 0x000e2200000e0000 */
[----:B------:R-:W-:Y:S02]  /*153f0*/  FSEL R37, R37, -INF , !P2 ;  /* 0xff80000025257808 */ /* 0x000fe40005000000 */
[----:B------:R-:W-:Y:S02]  /*15400*/  FMNMX.FTZ R57, R29, R86, !PT ;  /* 0x000000561d397209 */ /* 0x000fe40007810000 */
        /* <DEDUP_REMOVED lines=13> */
[----:B0-----:R-:W-:-:S02]  /*154e0*/  FMNMX.FTZ R56, R5, R56, !PT ;  /* 0x0000003805387209 */ /* 0x001fc40007810000 */
[----:B------:R-:W-:Y:S02]  /*154f0*/  FMNMX.FTZ R5, R41, R86, !PT ;  /* 0x0000005629057209 */ /* 0x000fe40007810000 */
[----:B------:R-:W-:Y:S02]  /*15500*/  FSEL R49, R49, -INF , !P2 ;  /* 0xff80000031317808 */ /* 0x000fe40005000000 */
[----:B------:R-:W-:Y:S02]  /*15510*/  ISETP.GT.AND P2, PT, R120, 0x40, P1 ;  /* 0x000000407800780c */ /* 0x000fe40000f44270 */
[----:B------:R-:W-:Y:S02]  /*15520*/  FMNMX.FTZ R86, R42, R5, !PT ;  /* 0x000000052a567209 */ /* 0x000fe40007810000 */
[----:B------:R-:W-:Y:S02]  /*15530*/  ISETP.LT.OR P2, PT, R121, 0x41, P2 ;  /* 0x000000417900780c */ /* 0x000fe40001741670 */
[----:B------:R-:W-:-:S02]  /*15540*/  FMNMX.FTZ R5, R45, R86, !PT ;  /* 0x000000562d057209 */ /* 0x000fc40007810000 */
[----:B------:R-:W-:Y:S02]  /*15550*/  FSEL R53, R53, -INF , !P2 ;  /* 0xff80000035357808 */ /* 0x000fe40005000000 */
[----:B------:R-:W-:Y:S02]  /*15560*/  FMNMX.FTZ R86, R46, R5, !PT ;  /* 0x000000052e567209 */ /* 0x000fe40007810000 */
        /* <DEDUP_REMOVED lines=19> */
[----:B------:R-:W0:Y:S01]  /*156a0*/  SHFL.BFLY PT, R5, R56, 0x1, 0x1f ;  /* 0x0c201f0038057f89 */ /* 0x000e2200000e0000 */
        /* <DEDUP_REMOVED lines=13> */
[----:B0-----:R-:W-:Y:S02]  /*15780*/  FMNMX.FTZ R5, R56, R5, !PT ;  /* 0x0000000538057209 */ /* 0x001fe40007810000 */
[----:B------:R-:W-:-:S02]  /*15790*/  ISETP.LT.OR P2, PT, R121, 0x72, P2 ;  /* 0x000000727900780c */ /* 0x000fc40001741670 */
[----:B------:R-:W-:Y:S01]  /*157a0*/  ISETP.GT.AND P3, PT, R120, 0x78, P1 ;  /* 0x000000787800780c */ /* 0x000fe20000f64270 */
[----:B------:R-:W-:Y:S01]  /*157b0*/  FMUL.FTZ R56, R5, UR30 ;  /* 0x0000001e05387c20 */ /* 0x000fe20008410000 */
[----:B------:R-:W-:Y:S02]  /*157c0*/  FMNMX.FTZ R57, R76, R57, !PT ;  /* 0x000000394c397209 */ /* 0x000fe40007810000 */
[----:B------:R-:W-:Y:S02]  /*157d0*/  FSEL R79, R79, -INF , !P2 ;  /* 0xff8000004f4f7808 */ /* 0x000fe40005000000 */
[----:B------:R-:W-:Y:S02]  /*157e0*/  ISETP.GT.AND P1, PT, R120, 0x79, P1 ;  /* 0x000000797800780c */ /* 0x000fe40000f24270 */
[----:B------:R-:W-:Y:S02]  /*157f0*/  ISETP.LT.OR P3, PT, R121, 0x79, P3 ;  /* 0x000000797900780c */ /* 0x000fe40001f61670 */
[----:B------:R-:W-:-:S02]  /*15800*/  FMNMX.FTZ R86, R80, R57, !PT ;  /* 0x0000003950567209 */ /* 0x000fc40007810000 */
[----:B------:R-:W-:Y:S02]  /*15810*/  FSETP.NEU.FTZ.AND P2, PT, R5, -INF , PT ;  /* 0xff8000000500780b */ /* 0x000fe40003f5d000 */
[----:B------:R-:W-:Y:S02]  /*15820*/  ISETP.LT.OR P1, PT, R121, 0x7a, P1 ;  /* 0x0000007a7900780c */ /* 0x000fe40000f21670 */
[----:B------:R-:W-:Y:S02]  /*15830*/  FSEL R82, R82, -INF , !P3 ;  /* 0xff80000052527808 */ /* 0x000fe40005800000 */
[----:B------:R-:W-:Y:S02]  /*15840*/  FMNMX.FTZ R57, R79, R86, !PT ;  /* 0x000000564f397209 */ /* 0x000fe40007810000 */
[----:B------:R-:W-:Y:S02]  /*15850*/  FSEL R56, R56, RZ, P2 ;  /* 0x000000ff38387208 */ /* 0x000fe40001000000 */
[----:B------:R-:W-:-:S02]  /*15860*/  FSEL R84, R84, -INF , !P1 ;  /* 0xff80000054547808 */ /* 0x000fc40004800000 */
        /* <DEDUP_REMOVED lines=33> */
[----:B------:R-:W-:Y:S01]  /*15a80*/  FSEL R83, R5, RZ, P2 ;  /* 0x000000ff05537208 */ /* 0x000fe20001000000 */
[----:B------:R0:W-:Y:S01]  /*15a90*/  MUFU.EX2 R150, R14 ;  /* 0x0000000e00967308 */ /* 0x0001e20000000800 */
[----:B------:R-:W-:-:S03]  /*15aa0*/  FMNMX.FTZ R57, R84, R57, !PT ;  /* 0x0000003954397209 */ /* 0x000fc60007810000 */
[----:B------:R-:W-:Y:S02]  /*15ab0*/  FADD.FTZ R20, -R83, R20 ;  /* 0x0000001453147221 */ /* 0x000fe40000010100 */
        /* <DEDUP_REMOVED lines=16> */
[----:B------:R-:W-:Y:S01]  /*15bc0*/  FADD.FTZ R86, -R86, R15 ;  /* 0x0000000f56567221 */ /* 0x000fe20000010100 */
[----:B------:R-:W-:Y:S01]  /*15bd0*/  FMUL.FTZ R15, R20, UR30 ;  /* 0x0000001e140f7c20 */ /* 0x000fe20008410000 */
[--C-:B------:R-:W-:Y:S01]  /*15be0*/  FFMA.FTZ R149, R12, UR30, -R85.reuse ;  /* 0x0000001e0c957c23 */ /* 0x100fe20008010855 */
[--C-:B------:R-:W-:Y:S01]  /*15bf0*/  FFMA.FTZ R83, R13, UR30, -R85.reuse ;  /* 0x0000001e0d537c23 */ /* 0x100fe20008010855 */
[----:B------:R-:W-:Y:S01]  /*15c00*/  FMUL.FTZ R12, R86, UR30 ;  /* 0x0000001e560c7c20 */ /* 0x000fe20008410000 */
        /* <DEDUP_REMOVED lines=36> */
[----:B------:R-:W-:Y:S01]  /*15e50*/  FADD.FTZ R3, R11, R4 ;  /* 0x000000040b037221 */ /* 0x000fe20000010000 */
[----:B------:R-:W-:-:S03]  /*15e60*/  FFMA.FTZ R33, R84, UR30, -R85 ;  /* 0x0000001e54217c23 */ /* 0x000fc60008010855 */
        /* <DEDUP_REMOVED lines=115> */
.L_x_14480:
        /* <DEDUP_REMOVED lines=74> */
[C---:B--2---:R-:W-:Y:S02]  /*16a40*/  ISETP.GT.AND P1, PT, R0.reuse, R49, PT ;  /* 0x000000310000720c */ /* 0x044fe40003f24270 */
[----:B------:R-:W-:-:S11]  /*16a50*/  IADD3 R0, R0, -0x1, RZ ;  /* 0xffffffff00007810 */ /* 0x000fd60007ffe0ff */
[----:B------:R-:W-:Y:S05]  /*16a60*/  @P1 BRA `(.L_x_14481) ;  /* 0xffffffc400f41947 */ /* 0x000fea000383ffff */
.L_x_14461:
[----:B------:R-:W-:Y:S05]  /*16a70*/  WARPSYNC.ALL ;  /* 0x0000000000007948 */ /* 0x000fea0003800000 */
[----:B------:R-:W-:Y:S06]  /*16a80*/  BAR.ARV 0x8, 0x200 ;  /* 0x0208000000007b1d */ /* 0x000fec0000002000 */
[----:B------:R-:W-:Y:S05]  /*16a90*/  @!P0 BRA `(.L_x_14482) ;  /* 0x0000000000048947 */ /* 0x000fea0003800000 */
[----:B------:R-:W-:Y:S01]  /*16aa0*/  BPT.TRAP 0x1 ;  /* 0x000000040000795c */ /* 0x000fe20000300000 */
.L_x_14482:
[----:B------:R-:W-:Y:S01]  /*16ab0*/  IMAD R11, R19, 0x8, R2 ;  /* 0x00000008130b7824 */ /* 0x000fe200078e0202 */
[----:B------:R-:W-:-:S04]  /*16ac0*/  SHF.L.U32 R0, R154, 0x1f, RZ ;  /* 0x0000001f9a007819 */ /* 0x000fc800000006ff */
[----:B------:R0:W1:Y:S01]  /*16ad0*/  SYNCS.PHASECHK.TRANS64.TRYWAIT P1, [R11+URZ+0x16850], R0 ;  /* 0x016850000b0075a7 */ /* 0x000062000802017f */
[----:B------:R-:W-:Y:S05]  /*16ae0*/  @!P0 BRA `(.L_x_14483) ;  /* 0x0000000000048947 */ /* 0x000fea0003800000 */
[----:B------:R-:W-:Y:S01]  /*16af0*/  BPT.TRAP 0x1 ;  /* 0x000000040000795c */ /* 0x000fe20000300000 */
.L_x_14483:
[----:B------:R-:W-:-:S05]  /*16b00*/  VIADD R2, R2, 0x400 ;  /* 0x0000040002027836 */ /* 0x000fca0000000000 */
[----:B------:R-:W-:-:S04]  /*16b10*/  SHF.R.U32.HI R2, RZ, 0x4, R2 ;  /* 0x00000004ff027819 */ /* 0x000fc80000011602 */
[----:B------:R-:W-:Y:S01]  /*16b20*/  LOP3.LUT R2, R2, 0x3fff, RZ, 0xc0, !PT ;  /* 0x00003fff02027812 */ /* 0x000fe200078ec0ff */
[----:B-1----:R-:W-:Y:S06]  /*16b30*/  @P1 BRA `(.L_x_14484) ;  /* 0x0000000000081947 */ /* 0x002fec0003800000 */
[----:B------:R-:W1:Y:S02]  /*16b40*/  SYNCS.PHASECHK.TRANS64.TRYWAIT P1, [R11+URZ+0x16850], R0 ;  /* 0x016850000b0075a7 */ /* 0x000e64000802017f */
[----:B-1----:R-:W-:Y:S05]  /*16b50*/  @!P1 BRA `(.L_x_14485) ;  /* 0x000000a8006c9947 */ /* 0x002fea0003800000 */
.L_x_14484:
[----:B------:R-:W-:Y:S01]  /*16b60*/  IMAD R6, R19, 0x400, R2 ;  /* 0x0000040013067824 */ /* 0x000fe200078e0202 */
[----:B------:R-:W-:Y:S01]  /*16b70*/  MOV R7, 0x40000040 ;  /* 0x4000004000077802 */ /* 0x000fe20000000f00 */
[----:B------:R-:W-:Y:S05]  /*16b80*/  WARPSYNC.ALL ;  /* 0x0000000000007948 */ /* 0x000fea0003800000 */
[C---:B------:R-:W-:Y:S01]  /*16b90*/  R2UR UR6, R6.reuse ;  /* 0x00000000060672ca */ /* 0x040fe200000e0000 */
[----:B------:R-:W-:Y:S01]  /*16ba0*/  WARPGROUP.ARRIVE ;  /* 0x00000000000079c5 */ /* 0x000fe20000000000 */
[----:B------:R-:W-:Y:S01]  /*16bb0*/  R2UR UR7, R7 ;  /* 0x00000000070772ca */ /* 0x000fe200000e0000 */
[----:B------:R-:W-:Y:S01]  /*16bc0*/  VIADD R8, R6, 0x80 ;  /* 0x0000008006087836 */ /* 0x000fe20000000000 */
[----:B01----:R-:W0:Y:S01]  /*16bd0*/  SHFL.BFLY PT, R0, R3, 0x2, 0x1f ;  /* 0x0c401f0003007f89 */ /* 0x003e2200000e0000 */
[----:B------:R-:W-:Y:S01]  /*16be0*/  IMAD.MOV.U32 R9, RZ, RZ, 0x40000040 ;  /* 0x40000040ff097424 */ /* 0x000fe200078e00ff */
[----:B------:R-:W-:Y:S01]  /*16bf0*/  MOV R15, RZ ;  /* 0x000000ff000f7202 */ /* 0x000fe20000000f00 */
[----:B------:R-:W-:-:S02]  /*16c00*/  IMAD.MOV.U32 R7, RZ, RZ, 0x40000040 ;  /* 0x40000040ff077424 */ /* 0x000fc400078e00ff */
[----:B------:R-:W-:-:S06]  /*16c10*/  IMAD.U32 R20, RZ, RZ, UR30 ;  /* 0x0000001eff147e24 */ /* 0x000fcc000f8e00ff */
[----:B------:R-:W-:Y:S01]  /*16c20*/  HGMMA.64x64x16.F32 R88, R148, gdesc[UR4].tnspB, R88, gsb0 ;  /* 0x40e0000494587df0 */ /* 0x000fe20008000858 */
[----:B------:R-:W-:Y:S01]  /*16c30*/  R2UR UR6, R8 ;  /* 0x00000000080672ca */ /* 0x000fe200000e0000 */
[----:B------:R-:W-:Y:S01]  /*16c40*/  VIADD R8, R6, 0x100 ;  /* 0x0000010006087836 */ /* 0x000fe20000000000 */
[----:B------:R-:W-:Y:S01]  /*16c50*/  R2UR UR7, R9 ;  /* 0x00000000090772ca */ /* 0x000fe200000e0000 */
[----:B------:R-:W-:Y:S02]  /*16c60*/  IMAD.MOV.U32 R9, RZ, RZ, 0x40000040 ;  /* 0x40000040ff097424 */ /* 0x000fe400078e00ff */
[----:B0-----:R-:W-:Y:S01]  /*16c70*/  FADD.FTZ R2, R0, R3 ;  /* 0x0000000300027221 */ /* 0x001fe20000010000 */
[----:B------:R-:W-:Y:S01]  /*16c80*/  IMAD.MOV.U32 R3, RZ, RZ, -0x800000 ;  /* 0xff800000ff037424 */ /* 0x000fe200078e00ff */
        /* <DEDUP_REMOVED lines=33> */
[----:B------:R-:W-:Y:S02]  /*16ea0*/  R2UR UR7, R9 ;  /* 0x00000000090772ca */ /* 0x000fe400000e0000 */
[----:B------:R-:W0:Y:S02]  /*16eb0*/  SHFL.BFLY PT, R9, R4, 0x2, 0x1f ;  /* 0x0c401f0004097f89 */ /* 0x000e2400000e0000 */
[----:B0-----:R-:W-:Y:S01]  /*16ec0*/  FADD.FTZ R9, R9, R4 ;  /* 0x0000000409097221 */ /* 0x001fe20000010000 */
[----:B------:R-:W-:-:S04]  /*16ed0*/  IMAD.MOV.U32 R4, RZ, RZ, RZ ;  /* 0x000000ffff047224 */ /* 0x000fc800078e00ff */
[----:B------:R-:W0:Y:S02]  /*16ee0*/  SHFL.BFLY PT, R0, R9, 0x1, 0x1f ;  /* 0x0c201f0009007f89 */ /* 0x000e2400000e0000 */
[----:B0-----:R-:W-:Y:S01]  /*16ef0*/  FADD.FTZ R10, R9, R0 ;  /* 0x00000000090a7221 */ /* 0x001fe20000010000 */
[----:B------:R-:W-:-:S04]  /*16f00*/  IMAD.MOV.U32 R0, RZ, RZ, -0x800000 ;  /* 0xff800000ff007424 */ /* 0x000fc800078e00ff */
[----:B------:R-:W-:-:S13]  /*16f10*/  FSETP.NE.FTZ.AND P1, PT, R10, RZ, PT ;  /* 0x000000ff0a00720b */ /* 0x000fda0003f35000 */
[----:B------:R-:W-:Y:S01]  /*16f20*/  @P1 MUFU.RCP R4, R10 ;  /* 0x0000000a00041308 */ /* 0x000fe20000001000 */
[----:B------:R-:W-:Y:S02]  /*16f30*/  WARPGROUP.DEPBAR.LE gsb0, 0x0 ;  /* 0x00008000000079c5 */ /* 0x000fe40000010000 */
[----:B------:R-:W-:-:S06]  /*16f40*/  WARPGROUP.ARRIVE ;  /* 0x00000000000079c5 */ /* 0x000fcc0000000000 */
[----:B------:R-:W-:Y:S01]  /*16f50*/  HGMMA.64x64x16.F32 R88, R124, gdesc[UR4].tnspB, R88, gsb0 ;  /* 0x40e000047c587df0 */ /* 0x000fe20008000858 */
[----:B------:R-:W-:Y:S02]  /*16f60*/  R2UR UR6, R6 ;  /* 0x00000000060672ca */ /* 0x000fe400000e0000 */
[----:B------:R-:W-:Y:S01]  /*16f70*/  R2UR UR7, R7 ;  /* 0x00000000070772ca */ /* 0x000fe200000e0000 */
[----:B------:R-:W0:Y:S01]  /*16f80*/  @P1 MUFU.LG2 R6, R10 ;  /* 0x0000000a00061308 */ /* 0x000e220000000c00 */
[----:B------:R-:W1:Y:S02]  /*16f90*/  SHFL.BFLY PT, R7, R2, 0x1, 0x1f ;  /* 0x0c201f0002077f89 */ /* 0x000e6400000e0000 */
[----:B-1----:R-:W-:Y:S01]  /*16fa0*/  FADD.FTZ R12, R2, R7 ;  /* 0x00000007020c7221 */ /* 0x002fe20000010000 */
[----:B------:R-:W-:Y:S02]  /*16fb0*/  IMAD.U32 R2, RZ, RZ, UR30 ;  /* 0x0000001eff027e24 */ /* 0x000fe4000f8e00ff */
[----:B0-----:R-:W-:-:S02]  /*16fc0*/  @P1 FMUL.FTZ R7, R6, 0.69314718246459960938 ;  /* 0x3f31721806071820 */ /* 0x001fc40000410000 */
[----:B------:R-:W-:Y:S01]  /*16fd0*/  FSETP.NE.FTZ.AND P2, PT, R12, RZ, PT ;  /* 0x000000ff0c00720b */ /* 0x000fe20003f55000 */
[----:B------:R-:W-:-:S04]  /*16fe0*/  @P1 FMUL.FTZ R2, R2, 0.69314718246459960938 ;  /* 0x3f31721802021820 */ /* 0x000fc80000410000 */
        /* <DEDUP_REMOVED lines=8> */
[----:B------:R-:W-:Y:S03]  /*17070*/  HGMMA.64x64x16.F32 R88, R120, gdesc[UR4].tnspB, R88, gsb0 ;  /* 0x40e0000478587df0 */ /* 0x000fe60008000858 */
[----:B------:R-:W-:Y:S02]  /*17080*/  WARPGROUP.DEPBAR.LE gsb0, 0x0 ;  /* 0x00008000000079c5 */ /* 0x000fe40000010000 */
[----:B-12---:R-:W-:Y:S05]  /*17090*/  @!P0 BRA `(.L_x_14486) ;  /* 0x0000000000048947 */ /* 0x006fea0003800000 */
[----:B------:R-:W-:Y:S01]  /*170a0*/  BPT.TRAP 0x1 ;  /* 0x000000040000795c */ /* 0x000fe20000300000 */
.L_x_14486:
        /* <DEDUP_REMOVED lines=40> */
[----:B------:R-:W-:Y:S01]  /*17330*/  LOP3.LUT R154, R154, R5, RZ, 0x3c, !PT ;  /* 0x000000059a9a7212 */ /* 0x000fe200078e3cff */
[----:B------:R-:W-:Y:S01]  /*17340*/  UIADD3 UR36, UR36, 0x1, URZ ;  /* 0x0000000124247890 */ /* 0x000fe2000fffe03f */
[----:B0-----:R-:W-:-:S11]  /*17350*/  SEL R19, R19, RZ, P1 ;  /* 0x000000ff13137207 */ /* 0x001fd60000800000 */
.L_x_14371:
[----:B------:R-:W4:Y:S01]  /*17360*/  LDL R43, [R1+0x50] ;  /* 0x00005000012b7983 */ /* 0x000f220000100800 */
[----:B------:R-:W-:Y:S05]  /*17370*/  WARPSYNC.ALL ;  /* 0x0000000000007948 */ /* 0x000fea0003800000 */
[----:B----4-:R-:W-:Y:S01]  /*17380*/  SHF.R.S32.HI R33, RZ, 0x1f, R43 ;  /* 0x0000001fff217819 */ /* 0x010fe2000001142b */
[----:B------:R-:W0:Y:S08]  /*17390*/  S2UR UR38, SR_CgaCtaId ;  /* 0x00000000002679c3 */ /* 0x000e300000008800 */
[----:B------:R-:W-:Y:S06]  /*173a0*/  BAR.SYNC.DEFER_BLOCKING 0x5, 0x200 ;  /* 0x0148000000007b1d */ /* 0x000fec0000010000 */
[----:B------:R-:W-:Y:S01]  /*173b0*/  UMOV UR4, 0x400 ;  /* 0x0000040000047882 */ /* 0x000fe20000000000 */
[----:B------:R-:W-:Y:S01]  /*173c0*/  BSSY B0, `(.L_x_14487) ;  /* 0x0000193000007945 */ /* 0x000fe20003800000 */
[----:B0-----:R-:W-:-:S06]  /*173d0*/  ULEA UR4, UR38, UR4, 0x18 ;  /* 0x0000000426047291 */ /* 0x001fcc000f8ec03f */
[----:B------:R-:W-:-:S05]  /*173e0*/  MOV R2, UR4 ;  /* 0x0000000400027c02 */ /* 0x000fca0008000f00 */
[----:B------:R0:W1:Y:S01]  /*173f0*/  LDS.128 R28, [R2+0x168d0] ;  /* 0x0168d000021c7984 */ /* 0x0000620000000c00 */
[----:B------:R-:W-:Y:S06]  /*17400*/  BAR.ARV 0x4, 0x200 ;  /* 0x0108000000007b1d */ /* 0x000fec0000002000 */
[----:B------:R-:W-:Y:S05]  /*17410*/  @P0 BRA `(.L_x_14488) ;  /* 0x0000000c00c80947 */ /* 0x000fea0003800000 */
[----:B------:R-:W3:Y:S04]  /*17420*/  LDL R4, [R1+0x60] ;  /* 0x0000600001047983 */ /* 0x000ee80000100800 */
[----:B------:R-:W4:Y:S01]  /*17430*/  LDL R39, [R1+0x4c] ;  /* 0x00004c0001277983 */ /* 0x000f220000100800 */
[----:B------:R-:W2:Y:S01]  /*17440*/  S2R R5, SR_SWINHI ;  /* 0x0000000000057919 */ /* 0x000ea20000002f00 */
[----:B------:R-:W-:Y:S05]  /*17450*/  WARPSYNC.ALL ;  /* 0x0000000000007948 */ /* 0x000fea0003800000 */
[----:B------:R-:W-:Y:S01]  /*17460*/  F2FP.F16.F32.PACK_AB R10, R10, R25 ;  /* 0x000000190a0a723e */ /* 0x000fe200000000ff */
[----:B------:R-:W-:Y:S01]  /*17470*/  ULDC.64 UR4, c[0x0][0xc00] ;  /* 0x0003000000047ab9 */ /* 0x000fe20000000a00 */
[----:B-----5:R-:W4:Y:S01]  /*17480*/  LDC.64 R24, c[0x0][0xc00] ;  /* 0x00030000ff187b82 */ /* 0x020f220000000a00 */
[----:B------:R-:W4:Y:S04]  /*17490*/  LDL R38, [R1+0x30] ;  /* 0x0000300001267983 */ /* 0x000f280000100800 */
[----:B------:R-:W4:Y:S01]  /*174a0*/  LDL R42, [R1+0x20] ;  /* 0x00002000012a7983 */ /* 0x000f220000100800 */
[----:B------:R-:W-:-:S02]  /*174b0*/  MOV R20, R2 ;  /* 0x0000000200147202 */ /* 0x000fc40000000f00 */
[----:B--2---:R-:W-:Y:S02]  /*174c0*/  MOV R21, R5 ;  /* 0x0000000500157202 */ /* 0x004fe40000000f00 */
[----:B------:R-:W-:Y:S02]  /*174d0*/  F2FP.F16.F32.PACK_AB R11, R11, R94 ;  /* 0x0000005e0b0b723e */ /* 0x000fe400000000ff */
[----:B------:R-:W-:Y:S02]  /*174e0*/  F2FP.F16.F32.PACK_AB R14, R14, R27 ;  /* 0x0000001b0e0e723e */ /* 0x000fe400000000ff */
[----:B------:R-:W-:Y:S01]  /*174f0*/  F2FP.F16.F32.PACK_AB R15, R15, R118 ;  /* 0x000000760f0f723e */ /* 0x000fe200000000ff */
[----:B------:R-:W-:Y:S01]  /*17500*/  IMAD.MOV.U32 R34, RZ, RZ, RZ ;  /* 0x000000ffff227224 */ /* 0x000fe200078e00ff */
[----:B------:R-:W-:Y:S01]  /*17510*/  BAR.SYNC.DEFER_BLOCKING 0x1, 0x180 ;  /* 0x0046000000007b1d */ /* 0x000fe20000010000 */
[----:B---3--:R-:W-:-:S03]  /*17520*/  IMAD.WIDE R8, R4, 0x2, R20 ;  /* 0x0000000204087825 */ /* 0x008fc600078e0214 */
[C---:B------:R-:W-:Y:S02]  /*17530*/  LOP3.LUT R5, R8.reuse, 0x380, RZ, 0xc0, !PT ;  /* 0x0000038008057812 */ /* 0x040fe400078ec0ff */
[C---:B------:R-:W-:Y:S02]  /*17540*/  IADD3 R7, P1, R8.reuse, 0x40, RZ ;  /* 0x0000004008077810 */ /* 0x040fe40007f3e0ff */
[C---:B------:R-:W-:Y:S02]  /*17550*/  IADD3 R37, P0, R8.reuse, 0x60, RZ ;  /* 0x0000006008257810 */ /* 0x040fe40007f1e0ff */
[----:B------:R-:W-:Y:S02]  /*17560*/  SHF.R.U64 R5, R5, 0x3, RZ ;  /* 0x0000000305057819 */ /* 0x000fe400000012ff */
[----:B------:R-:W-:Y:S02]  /*17570*/  IADD3 R13, P2, R8, 0x20, RZ ;  /* 0x00000020080d7810 */ /* 0x000fe40007f5e0ff */
[----:B------:R-:W-:-:S02]  /*17580*/  LOP3.LUT R6, R7, 0x380, RZ, 0xc0, !PT ;  /* 0x0000038007067812 */ /* 0x000fc400078ec0ff */
[----:B------:R-:W-:Y:S01]  /*17590*/  LOP3.LUT R8, R5, R8, RZ, 0x3c, !PT ;  /* 0x0000000805087212 */ /* 0x000fe200078e3cff */
[--C-:B------:R-:W-:Y:S01]  /*175a0*/  IMAD.X R5, RZ, RZ, R9.reuse, P0 ;  /* 0x000000ffff057224 */ /* 0x100fe200000e0609 */
[----:B------:R-:W-:Y:S02]  /*175b0*/  ISETP.NE.U32.AND P0, PT, RZ, UR4, PT ;  /* 0x00000004ff007c0c */ /* 0x000fe4000bf05070 */
[----:B------:R-:W-:Y:S02]  /*175c0*/  SHF.R.U64 R6, R6, 0x3, RZ ;  /* 0x0000000306067819 */ /* 0x000fe400000012ff */
[----:B------:R-:W-:Y:S01]  /*175d0*/  ISETP.NE.AND.EX P0, PT, RZ, UR5, PT, P0 ;  /* 0x00000005ff007c0c */ /* 0x000fe2000bf05300 */
[----:B------:R-:W-:Y:S01]  /*175e0*/  ULDC.64 UR4, c[0x0][0xc08] ;  /* 0x0003020000047ab9 */ /* 0x000fe20000000a00 */
[----:B------:R-:W-:Y:S01]  /*175f0*/  LOP3.LUT R6, R6, R7, RZ, 0x3c, !PT ;  /* 0x0000000706067212 */ /* 0x000fe200078e3cff */
[----:B------:R-:W-:Y:S01]  /*17600*/  IMAD.X R7, RZ, RZ, R9, P1 ;  /* 0x000000ffff077224 */ /* 0x000fe200008e0609 */
[----:B------:R-:W-:-:S02]  /*17610*/  LOP3.LUT R12, R13, 0x380, RZ, 0xc0, !PT ;  /* 0x000003800d0c7812 */ /* 0x000fc400078ec0ff */
[----:B------:R-:W-:Y:S02]  /*17620*/  ISETP.NE.U32.AND P1, PT, RZ, UR4, PT ;  /* 0x00000004ff007c0c */ /* 0x000fe4000bf25070 */
[----:B------:R-:W-:Y:S02]  /*17630*/  LOP3.LUT R4, R37, 0x380, RZ, 0xc0, !PT ;  /* 0x0000038025047812 */ /* 0x000fe400078ec0ff */
[----:B------:R-:W-:Y:S02]  /*17640*/  SHF.R.U64 R12, R12, 0x3, RZ ;  /* 0x000000030c0c7819 */ /* 0x000fe400000012ff */
[----:B------:R-:W-:Y:S02]  /*17650*/  ISETP.NE.AND.EX P1, PT, RZ, UR5, PT, P1 ;  /* 0x00000005ff007c0c */ /* 0x000fe4000bf25310 */
[----:B------:R-:W-:Y:S02]  /*17660*/  SHF.R.U64 R4, R4, 0x3, RZ ;  /* 0x0000000304047819 */ /* 0x000fe400000012ff */
[----:B------:R-:W-:Y:S01]  /*17670*/  LOP3.LUT R12, R12, R13, RZ, 0x3c, !PT ;  /* 0x0000000d0c0c7212 */ /* 0x000fe200078e3cff */
[----:B------:R-:W-:Y:S01]  /*17680*/  IMAD.X R13, RZ, RZ, R9, P2 ;  /* 0x000000ffff0d7224 */ /* 0x000fe200010e0609 */
[----:B-1----:R-:W-:-:S02]  /*17690*/  MOV R28, R8 ;  /* 0x00000008001c7202 */ /* 0x002fc40000000f00 */
[----:B------:R-:W-:Y:S02]  /*176a0*/  LOP3.LUT R4, R4, R37, RZ, 0x3c, !PT ;  /* 0x0000002504047212 */ /* 0x000fe400078e3cff */
[----:B------:R-:W-:Y:S02]  /*176b0*/  F2FP.F16.F32.PACK_AB R8, R26, R35 ;  /* 0x000000231a08723e */ /* 0x000fe400000000ff */
[----:B------:R-:W-:Y:S02]  /*176c0*/  F2FP.F16.F32.PACK_AB R9, R91, R90 ;  /* 0x0000005a5b09723e */ /* 0x000fe400000000ff */
[----:B------:R-:W-:Y:S02]  /*176d0*/  MOV R32, R4 ;  /* 0x0000000400207202 */ /* 0x000fe40000000f00 */
[----:B------:R-:W-:Y:S01]  /*176e0*/  MOV R35, R6 ;  /* 0x0000000600237202 */ /* 0x000fe20000000f00 */
[----:B------:R1:W-:Y:S01]  /*176f0*/  STSM.16.M88.4 [R28], R8 ;  /* 0x000000081c007844 */ /* 0x0003e20000000200 */
[----:B------:R-:W-:-:S02]  /*17700*/  MOV R36, R12 ;  /* 0x0000000c00247202 */ /* 0x000fc40000000f00 */
[----:B------:R-:W-:Y:S02]  /*17710*/  F2FP.F16.F32.PACK_AB R4, R97, R96 ;  /* 0x000000606104723e */ /* 0x000fe400000000ff */
[----:B------:R-:W-:Y:S02]  /*17720*/  F2FP.F16.F32.PACK_AB R5, R99, R98 ;  /* 0x000000626305723e */ /* 0x000fe400000000ff */
[----:B------:R-:W-:Y:S02]  /*17730*/  F2FP.F16.F32.PACK_AB R6, R101, R100 ;  /* 0x000000646506723e */ /* 0x000fe400000000ff */
[----:B------:R-:W-:Y:S01]  /*17740*/  F2FP.F16.F32.PACK_AB R7, R103, R102 ;  /* 0x000000666707723e */ /* 0x000fe200000000ff */
[----:B----4-:R-:W-:Y:S01]  /*17750*/  IMAD.WIDE R26, R39, 0x4, R24 ;  /* 0x00000004271a7825 */ /* 0x010fe200078e0218 */
[----:B------:R-:W-:Y:S01]  /*17760*/  F2FP.F16.F32.PACK_AB R12, R113, R112 ;  /* 0x00000070710c723e */ /* 0x000fe200000000ff */
[----:B------:R-:W2:Y:S01]  /*17770*/  @P1 LDC.64 R24, c[0x0][0xc08] ;  /* 0x00030200ff181b82 */ /* 0x000ea20000000a00 */
[----:B------:R-:W-:-:S02]  /*17780*/  F2FP.F16.F32.PACK_AB R13, R115, R114 ;  /* 0x00000072730d723e */ /* 0x000fc400000000ff */
[----:B-1----:R-:W-:Y:S02]  /*17790*/  F2FP.F16.F32.PACK_AB R8, R105, R104 ;  /* 0x000000686908723e */ /* 0x002fe400000000ff */
[----:B------:R-:W-:Y:S02]  /*177a0*/  F2FP.F16.F32.PACK_AB R9, R107, R106 ;  /* 0x0000006a6b09723e */ /* 0x000fe400000000ff */
[----:B------:R-:W-:Y:S02]  /*177b0*/  F2FP.F16.F32.PACK_AB R10, R109, R108 ;  /* 0x0000006c6d0a723e */ /* 0x000fe400000000ff */
[----:B------:R-:W-:Y:S01]  /*177c0*/  F2FP.F16.F32.PACK_AB R11, R111, R110 ;  /* 0x0000006e6f0b723e */ /* 0x000fe200000000ff */
[----:B------:R2:W-:Y:S01]  /*177d0*/  STSM.16.M88.4 [R36], R4 ;  /* 0x0000000424007844 */ /* 0x0005e20000000200 */
[----:B------:R-:W-:Y:S01]  /*177e0*/  ULDC UR4, c[0x0][0xa88] ;  /* 0x0002a20000047ab9 */ /* 0x000fe20000000800 */
[----:B------:R-:W1:Y:S02]  /*177f0*/  LDC R28, c[0x0][0xbe8] ;  /* 0x0002fa00ff1c7b82 */ /* 0x000e640000000800 */
[----:B------:R3:W-:Y:S04]  /*17800*/  STSM.16.M88.4 [R35], R8 ;  /* 0x0000000823007844 */ /* 0x0007e80000000200 */
[----:B------:R4:W-:Y:S02]  /*17810*/  STSM.16.M88.4 [R32], R12 ;  /* 0x0000000c20007844 */ /* 0x0009e40000000200 */
[----:B------:R-:W-:Y:S01]  /*17820*/  BAR.SYNC.DEFER_BLOCKING 0x1, 0x180 ;  /* 0x0046000000007b1d */ /* 0x000fe20000010000 */
[----:B--2---:R-:W-:-:S04]  /*17830*/  @P1 IMAD.WIDE R4, R39, 0x4, R24 ;  /* 0x0000000427041825 */ /* 0x004fc800078e0218 */
[----:B---3--:R-:W-:Y:S01]  /*17840*/  IMAD.U32 R9, RZ, RZ, UR4 ;  /* 0x00000004ff097e24 */ /* 0x008fe2000f8e00ff */
[----:B------:R2:W5:Y:S05]  /*17850*/  @P0 LDG.E R34, desc[UR42][R26.64] ;  /* 0x0000002a1a220981 */ /* 0x00056a000c1e1900 */
[----:B------:R2:W5:Y:S01]  /*17860*/  @P1 LDG.E R9, desc[UR42][R4.64] ;  /* 0x0000002a04091981 */ /* 0x000562000c1e1900 */
[----:B-1----:R-:W-:-:S13]  /*17870*/  ISETP.NE.AND P2, PT, R28, 0x1, PT ;  /* 0x000000011c00780c */ /* 0x002fda0003f45270 */
[----:B------:R-:W1:Y:S08]  /*17880*/  @P2 LDC R6, c[0x0][0xbec] ;  /* 0x0002fb00ff062b82 */ /* 0x000e700000000800 */
[----:B------:R-:W3:Y:S01]  /*17890*/  @P2 LDC R11, c[0x0][0xbf0] ;  /* 0x0002fc00ff0b2b82 */ /* 0x000ee20000000800 */
[----:B----4-:R-:W-:Y:S01]  /*178a0*/  IMAD.IADD R15, R38, 0x1, R42 ;  /* 0x00000001260f7824 */ /* 0x010fe200078e022a */
[----:B--2---:R-:W-:Y:S06]  /*178b0*/  @P1 BRA `(.L_x_14489) ;  /* 0x0000000000101947 */ /* 0x004fec0003800000 */
[----:B------:R-:W-:Y:S05]  /*178c0*/  @!P0 BRA `(.L_x_14489) ;  /* 0x00000000000c8947 */ /* 0x000fea0003800000 */
[----:B------:R-:W2:Y:S04]  /*178d0*/  LDG.E R4, desc[UR42][R26.64] ;  /* 0x0000002a1a047981 */ /* 0x000ea8000c1e1900 */
[----:B-----5:R-:W2:Y:S02]  /*178e0*/  LDG.E R9, desc[UR42][R26.64+0x4] ;  /* 0x0000042a1a097981 */ /* 0x020ea4000c1e1900 */
[----:B--2---:R-:W-:-:S07]  /*178f0*/  IMAD.IADD R9, R9, 0x1, -R4 ;  /* 0x0000000109097824 */ /* 0x004fce00078e0a04 */
.L_x_14489:
[----:B------:R-:W2:Y:S01]  /*17900*/  LDL.LU R44, [R1+0x48] ;  /* 0x00004800012c7983 */ /* 0x000ea20000300800 */
[----:B-1----:R-:W-:Y:S01]  /*17910*/  @P2 IMAD.HI.U32 R4, R15, R6, RZ ;  /* 0x000000060f042227 */ /* 0x002fe200078e00ff */
[----:B------:R-:W-:Y:S01]  /*17920*/  ULDC.64 UR4, c[0x0][0xb90] ;  /* 0x0002e40000047ab9 */ /* 0x000fe20000000a00 */
[----:B-----5:R-:W-:Y:S01]  /*17930*/  SHF.R.S32.HI R35, RZ, 0x1f, R34 ;  /* 0x0000001fff237819 */ /* 0x020fe20000011422 */
[----:B------:R-:W4:Y:S01]  /*17940*/  LDL R12, [R1+0x5c] ;  /* 0x00005c00010c7983 */ /* 0x000f220000100800 */
[----:B------:R-:W-:Y:S01]  /*17950*/  MOV R7, R15 ;  /* 0x0000000f00077202 */ /* 0x000fe20000000f00 */
[----:B------:R-:W1:Y:S01]  /*17960*/  @P2 LDC R41, c[0x0][0xbec] ;  /* 0x0002fb00ff292b82 */ /* 0x000e620000000800 */
[----:B---3--:R-:W-:Y:S01]  /*17970*/  @P2 SHF.R.U32.HI R7, RZ, R11, R4 ;  /* 0x0000000bff072219 */ /* 0x008fe20000011604 */
[----:B------:R-:W3:Y:S01]  /*17980*/  S2R R24, SR_TID.X ;  /* 0x0000000000187919 */ /* 0x000ee20000002100 */
[----:B------:R-:W-:-:S03]  /*17990*/  SEL R37, R39, RZ, !P0 ;  /* 0x000000ff27257207 */ /* 0x000fc60004000000 */
[----:B------:R-:W-:Y:S02]  /*179a0*/  IMAD.MOV R13, RZ, RZ, -R7 ;  /* 0x000000ffff0d7224 */ /* 0x000fe400078e0a07 */
[C---:B---3--:R-:W-:Y:S02]  /*179b0*/  VIADD R46, R24.reuse, 0xffffff80 ;  /* 0xffffff80182e7836 */ /* 0x048fe40000000000 */
[----:B------:R-:W-:-:S03]  /*179c0*/  VIADD R25, R24, 0xffffff80 ;  /* 0xffffff8018197836 */ /* 0x000fc60000000000 */
[----:B------:R-:W-:Y:S02]  /*179d0*/  SHF.R.S32.HI R40, RZ, 0x1f, R46 ;  /* 0x0000001fff287819 */ /* 0x000fe4000001142e */
[----:B------:R-:W-:Y:S02]  /*179e0*/  SHF.R.S32.HI R24, RZ, 0x1f, R25 ;  /* 0x0000001fff187819 */ /* 0x000fe40000011419 */
[----:B------:R-:W-:Y:S02]  /*179f0*/  LEA.HI R40, R40, R46, RZ, 0x3 ;  /* 0x0000002e28287211 */ /* 0x000fe400078f18ff */
[----:B------:R-:W-:Y:S02]  /*17a00*/  LEA.HI R24, R24, R25, RZ, 0x7 ;  /* 0x0000001918187211 */ /* 0x000fe400078f38ff */
[----:B------:R-:W-:Y:S02]  /*17a10*/  SHF.R.S32.HI R40, RZ, 0x3, R40 ;  /* 0x00000003ff287819 */ /* 0x000fe40000011428 */
[----:B------:R-:W-:-:S05]  /*17a20*/  LOP3.LUT R24, R24, 0xffffff80, RZ, 0xc0, !PT ;  /* 0xffffff8018187812 */ /* 0x000fca00078ec0ff */
[----:B------:R-:W-:Y:S01]  /*17a30*/  IMAD.IADD R24, R25, 0x1, -R24 ;  /* 0x0000000119187824 */ /* 0x000fe200078e0a18 */
[----:B--2---:R-:W-:Y:S01]  /*17a40*/  SHF.R.S32.HI R38, RZ, 0x1f, R44 ;  /* 0x0000001fff267819 */ /* 0x004fe2000001142c */
[----:B------:R-:W-:-:S04]  /*17a50*/  IMAD.WIDE.U32 R4, R44, UR4, R34 ;  /* 0x000000042c047c25 */ /* 0x000fc8000f8e0022 */
[----:B------:R-:W-:-:S04]  /*17a60*/  IMAD R6, R38, UR4, RZ ;  /* 0x0000000426067c24 */ /* 0x000fc8000f8e02ff */
[----:B------:R-:W-:Y:S01]  /*17a70*/  IMAD R11, R44, UR5, R6 ;  /* 0x000000052c0b7c24 */ /* 0x000fe2000f8e0206 */
[----:B------:R-:W-:Y:S01]  /*17a80*/  SHF.R.S32.HI R6, RZ, 0x1f, R39 ;  /* 0x0000001fff067819 */ /* 0x000fe20000011427 */
[----:B------:R-:W-:Y:S02]  /*17a90*/  ULDC.64 UR4, c[0x0][0xb98] ;  /* 0x0002e60000047ab9 */ /* 0x000fe40000000a00 */
[----:B------:R-:W-:Y:S01]  /*17aa0*/  IMAD.IADD R5, R5, 0x1, R11 ;  /* 0x0000000105057824 */ /* 0x000fe200078e020b */
[----:B------:R-:W-:Y:S01]  /*17ab0*/  SEL R36, R6, RZ, !P0 ;  /* 0x000000ff06247207 */ /* 0x000fe20004000000 */
[----:B------:R-:W-:Y:S02]  /*17ac0*/  IMAD R11, R28, R13, R15 ;  /* 0x0000000d1c0b7224 */ /* 0x000fe400078e020f */
[----:B------:R-:W-:-:S04]  /*17ad0*/  IMAD.WIDE.U32 R4, R37, UR4, R4 ;  /* 0x0000000425047c25 */ /* 0x000fc8000f8e0004 */
[----:B------:R-:W-:Y:S01]  /*17ae0*/  IMAD R8, R36, UR4, RZ ;  /* 0x0000000424087c24 */ /* 0x000fe2000f8e02ff */
[----:B------:R-:W-:Y:S02]  /*17af0*/  SHF.R.S32.HI R6, RZ, 0x1f, R11 ;  /* 0x0000001fff067819 */ /* 0x000fe4000001140b */
[----:B------:R-:W-:Y:S01]  /*17b00*/  SHF.R.S32.HI R13, RZ, 0x1f, R7 ;  /* 0x0000001fff0d7819 */ /* 0x000fe20000011407 */
[----:B------:R-:W-:Y:S01]  /*17b10*/  IMAD R8, R37, UR5, R8 ;  /* 0x0000000525087c24 */ /* 0x000fe2000f8e0208 */
[----:B------:R-:W-:Y:S01]  /*17b20*/  IADD3 R4, P0, R7, R4, RZ ;  /* 0x0000000407047210 */ /* 0x000fe20007f1e0ff */
[----:B------:R-:W-:Y:S02]  /*17b30*/  ULDC.64 UR4, c[0x0][0xb88] ;  /* 0x0002e20000047ab9 */ /* 0x000fe40000000a00 */
        /* <DEDUP_REMOVED lines=8> */
[----:B------:R-:W-:Y:S01]  /*17bc0*/  IMAD R11, R40, 0x40, R43 ;  /* 0x00000040280b7824 */ /* 0x000fe200078e022b */
[----:B------:R-:W-:Y:S01]  /*17bd0*/  SHFL.IDX PT, R4, R10, RZ, 0x1c1f ;  /* 0x001c1fff0a047589 */ /* 0x000fe200000e0000 */
[----:B----4-:R-:W-:Y:S01]  /*17be0*/  IADD3 R12, R12, R42, RZ ;  /* 0x0000002a0c0c7210 */ /* 0x010fe20007ffe0ff */
[----:B------:R-:W-:Y:S01]  /*17bf0*/  IMAD R39, R9, R28, RZ ;  /* 0x0000001c09277224 */ /* 0x000fe200078e02ff */
[----:B------:R-:W-:Y:S01]  /*17c00*/  SHF.R.S32.HI R45, RZ, 0x1f, R46 ;  /* 0x0000001fff2d7819 */ /* 0x000fe2000001142e */
[----:B------:R-:W2:Y:S01]  /*17c10*/  SHFL.IDX PT, R5, R14, RZ, 0x1c1f ;  /* 0x001c1fff0e057589 */ /* 0x000ea200000e0000 */
[----:B------:R-:W-:Y:S01]  /*17c20*/  IMAD.WIDE R20, R11, 0x2, R20 ;  /* 0x000000020b147825 */ /* 0x000fe200078e0214 */
[----:B------:R-:W-:Y:S02]  /*17c30*/  ULDC.64 UR4, c[0x0][0xaa0] ;  /* 0x0002a80000047ab9 */ /* 0x000fe40000000a00 */
[----:B------:R-:W-:Y:S04]  /*17c40*/  SHFL.IDX PT, R6, R10, 0x1, 0x1c1f ;  /* 0x003c1f000a067f89 */ /* 0x000fe800000e0000 */
[----:B------:R-:W3:Y:S01]  /*17c50*/  SHFL.IDX PT, R7, R14, 0x1, 0x1c1f ;  /* 0x003c1f000e077f89 */ /* 0x000ee200000e0000 */
[----:B------:R-:W-:Y:S01]  /*17c60*/  LOP3.LUT P0, RZ, R24, 0x3, RZ, 0xc0, !PT ;  /* 0x0000000318ff7812 */ /* 0x000fe2000780c0ff */
[----:B------:R-:W-:Y:S01]  /*17c70*/  VIADD R8, R12, 0x8 ;  /* 0x000000080c087836 */ /* 0x000fe20000000000 */
[----:B------:R-:W-:-:S02]  /*17c80*/  IADD3 R13, P3, R20, 0x1800, RZ ;  /* 0x00001800140d7810 */ /* 0x000fc40007f7e0ff */
[----:B------:R-:W-:Y:S02]  /*17c90*/  IADD3 R25, P4, R20, 0x3000, RZ ;  /* 0x0000300014197810 */ /* 0x000fe40007f9e0ff */
[-C--:B------:R-:W-:Y:S02]  /*17ca0*/  ISETP.GE.OR P1, PT, R12, R39.reuse, P0 ;  /* 0x000000270c00720c */ /* 0x080fe40000726670 */
[----:B------:R-:W-:Y:S02]  /*17cb0*/  LOP3.LUT R9, R20, 0x380, RZ, 0xc0, !PT ;  /* 0x0000038014097812 */ /* 0x000fe400078ec0ff */
[----:B------:R-:W-:Y:S02]  /*17cc0*/  LOP3.LUT R12, R13, 0x380, RZ, 0xc0, !PT ;  /* 0x000003800d0c7812 */ /* 0x000fe400078ec0ff */
[----:B------:R-:W-:Y:S02]  /*17cd0*/  ISETP.GE.OR P0, PT, R8, R39, P0 ;  /* 0x000000270800720c */ /* 0x000fe40000706670 */
[----:B------:R-:W-:-:S02]  /*17ce0*/  LOP3.LUT R24, R25, 0x380, RZ, 0xc0, !PT ;  /* 0x0000038019187812 */ /* 0x000fc400078ec0ff */
[----:B------:R-:W-:Y:S02]  /*17cf0*/  SHF.R.U64 R9, R9, 0x3, RZ ;  /* 0x0000000309097819 */ /* 0x000fe400000012ff */
[----:B------:R-:W-:Y:S02]  /*17d00*/  SHF.R.U64 R12, R12, 0x3, RZ ;  /* 0x000000030c0c7819 */ /* 0x000fe400000012ff */
[----:B------:R-:W-:Y:S02]  /*17d10*/  SHF.R.U64 R24, R24, 0x3, RZ ;  /* 0x0000000318187819 */ /* 0x000fe400000012ff */
[----:B------:R-:W-:Y:S01]  /*17d20*/  LOP3.LUT R8, R9, R20, RZ, 0x3c, !PT ;  /* 0x0000001409087212 */ /* 0x000fe200078e3cff */
[--C-:B------:R-:W-:Y:S01]  /*17d30*/  IMAD.MOV.U32 R9, RZ, RZ, R21.reuse ;  /* 0x000000ffff097224 */ /* 0x100fe200078e0015 */
[----:B------:R-:W-:Y:S01]  /*17d40*/  LOP3.LUT R12, R12, R13, RZ, 0x3c, !PT ;  /* 0x0000000d0c0c7212 */ /* 0x000fe200078e3cff */
[--C-:B------:R-:W-:Y:S01]  /*17d50*/  IMAD.X R13, RZ, RZ, R21.reuse, P3 ;  /* 0x000000ffff0d7224 */ /* 0x100fe200018e0615 */
[----:B------:R-:W-:Y:S01]  /*17d60*/  LOP3.LUT R24, R24, R25, RZ, 0x3c, !PT ;  /* 0x0000001918187212 */ /* 0x000fe200078e3cff */
[----:B------:R-:W-:Y:S01]  /*17d70*/  IMAD.X R25, RZ, RZ, R21, P4 ;  /* 0x000000ffff197224 */ /* 0x000fe200020e0615 */
[----:B--2---:R2:W-:Y:S04]  /*17d80*/  @!P1 ST.E desc[UR42][R4.64], R3 ;  /* 0x0000000304009985 */ /* 0x0045e8000c10192a */
[----:B---3--:R3:W-:Y:S04]  /*17d90*/  @!P0 ST.E desc[UR42][R6.64], R0 ;  /* 0x0000000006008985 */ /* 0x0087e8000c10192a */
[----:B------:R-:W4:Y:S04]  /*17da0*/  LD.E.128 R8, desc[UR42][R8.64] ;  /* 0x0000002a08087980 */ /* 0x000f28000c101d00 */
[----:B------:R-:W4:Y:S04]  /*17db0*/  LD.E.128 R12, desc[UR42][R12.64] ;  /* 0x0000002a0c0c7980 */ /* 0x000f28000c101d00 */
[----:B------:R-:W4:Y:S01]  /*17dc0*/  LD.E.128 R24, desc[UR42][R24.64] ;  /* 0x0000002a18187980 */ /* 0x000f22000c101d00 */
[----:B------:R-:W-:-:S04]  /*17dd0*/  IADD3 R32, P0, R20, 0x4800, RZ ;  /* 0x0000480014207810 */ /* 0x000fc80007f1e0ff */
[----:B------:R-:W-:Y:S02]  /*17de0*/  LOP3.LUT R20, R32, 0x380, RZ, 0xc0, !PT ;  /* 0x0000038020147812 */ /* 0x000fe400078ec0ff */
[----:B------:R-:W-:Y:S02]  /*17df0*/  LEA.HI R45, R45, R46, RZ, 0x3 ;  /* 0x0000002e2d2d7211 */ /* 0x000fe400078f18ff */
[----:B--2---:R-:W-:Y:S02]  /*17e00*/  SHF.R.U64 R3, R20, 0x3, RZ ;  /* 0x0000000314037819 */ /* 0x004fe400000012ff */
[----:B------:R-:W-:Y:S02]  /*17e10*/  LOP3.LUT R45, R45, 0xfffffff8, RZ, 0xc0, !PT ;  /* 0xfffffff82d2d7812 */ /* 0x000fe400078ec0ff */
[----:B------:R-:W-:Y:S01]  /*17e20*/  LOP3.LUT R4, R3, R32, RZ, 0x3c, !PT ;  /* 0x0000002003047212 */ /* 0x000fe200078e3cff */
[----:B------:R-:W-:Y:S02]  /*17e30*/  IMAD R3, R35, UR4, RZ ;  /* 0x0000000423037c24 */ /* 0x000fe4000f8e02ff */
[----:B------:R-:W2:Y:S01]  /*17e40*/  @P2 LDC R35, c[0x0][0xbf0] ;  /* 0x0002fc00ff232b82 */ /* 0x000ea20000000800 */
[----:B------:R-:W-:-:S02]  /*17e50*/  IMAD.IADD R45, R46, 0x1, -R45 ;  /* 0x000000012e2d7824 */ /* 0x000fc400078e0a2d */
[----:B------:R-:W-:Y:S02]  /*17e60*/  IMAD.X R5, RZ, RZ, R21, P0 ;  /* 0x000000ffff057224 */ /* 0x000fe400000e0615 */
[C---:B------:R-:W-:Y:S02]  /*17e70*/  IMAD R3, R34.reuse, UR5, R3 ;  /* 0x0000000522037c24 */ /* 0x040fe4000f8e0203 */
[----:B------:R-:W-:Y:S01]  /*17e80*/  IMAD.WIDE.U32 R20, R34, UR4, RZ ;  /* 0x0000000422147c25 */ /* 0x000fe2000f8e00ff */
[----:B------:R-:W-:Y:S01]  /*17e90*/  ULDC.64 UR4, c[0x0][0xae8] ;  /* 0x0002ba0000047ab9 */ /* 0x000fe20000000a00 */
[----:B---3--:R-:W5:Y:S02]  /*17ea0*/  LD.E.128 R4, desc[UR42][R4.64] ;  /* 0x0000002a04047980 */ /* 0x008f64000c101d00 */
[----:B------:R-:W-:Y:S02]  /*17eb0*/  IMAD R0, R45, 0x30, R40 ;  /* 0x000000302d007824 */ /* 0x000fe400078e0228 */
[----:B------:R-:W-:Y:S01]  /*17ec0*/  IMAD.IADD R21, R21, 0x1, R3 ;  /* 0x0000000115157824 */ /* 0x000fe200078e0203 */
[----:B------:R-:W-:Y:S01]  /*17ed0*/  @!PT LDS RZ, [RZ] ;  /* 0x00000000fffff984 */ /* 0x000fe20000000800 */
[----:B------:R-:W-:Y:S01]  /*17ee0*/  @!PT LDS RZ, [RZ] ;  /* 0x00000000fffff984 */ /* 0x000fe20000000800 */
[----:B------:R-:W-:Y:S01]  /*17ef0*/  @!PT LDS RZ, [RZ] ;  /* 0x00000000fffff984 */ /* 0x000fe20000000800 */
[----:B------:R-:W-:Y:S01]  /*17f00*/  @!PT LDS RZ, [RZ] ;  /* 0x00000000fffff984 */ /* 0x000fe20000000800 */
[----:B------:R3:W-:Y:S06]  /*17f10*/  MEMBAR.ALL.CTA ;  /* 0x0000000000007992 */ /* 0x0007ec0000008000 */
[----:B---3--:R-:W3:Y:S01]  /*17f20*/  FENCE.VIEW.ASYNC.S ;  /* 0x00000000000073c6 */ /* 0x008ee20000000000 */
[----:B------:R-:W-:Y:S01]  /*17f30*/  IMAD R3, R38, UR4, RZ ;  /* 0x0000000426037c24 */ /* 0x000fe2000f8e02ff */
[----:B------:R-:W-:Y:S01]  /*17f40*/  IADD3 R34, R42, R0, RZ ;  /* 0x000000002a227210 */ /* 0x000fe20007ffe0ff */
[----:B------:R-:W-:-:S04]  /*17f50*/  IMAD.WIDE.U32 R20, R44, UR4, R20 ;  /* 0x000000042c147c25 */ /* 0x000fc8000f8e0014 */
[----:B------:R-:W-:Y:S01]  /*17f60*/  IMAD R3, R44, UR5, R3 ;  /* 0x000000052c037c24 */ /* 0x000fe2000f8e0203 */
[----:B------:R-:W-:Y:S01]  /*17f70*/  ULDC.64 UR4, c[0x0][0xaf0] ;  /* 0x0002bc0000047ab9 */ /* 0x000fe20000000a00 */
        /* <DEDUP_REMOVED lines=26> */
[----:B---3--:R-:W1:Y:S01]  /*18120*/  SHFL.IDX PT, R20, R28, RZ, 0x181f ;  /* 0x00181fff1c147589 */ /* 0x008e6200000e0000 */
[----:B------:R-:W-:-:S03]  /*18130*/  IMAD.IADD R38, R40, 0x1, R42 ;  /* 0x0000000128267824 */ /* 0x000fc600078e022a */
[----:B------:R-:W2:Y:S01]  /*18140*/  SHFL.IDX PT, R34, R28, 0x1, 0x181f ;  /* 0x00381f001c227f89 */ /* 0x000ea200000e0000 */
[----:B------:R-:W-:-:S03]  /*18150*/  ISETP.GE.AND P0, PT, R43, UR4, PT ;  /* 0x000000042b007c0c */ /* 0x000fc6000bf06270 */
[----:B------:R-:W3:Y:S04]  /*18160*/  SHFL.IDX PT, R36, R32, RZ, 0x181f ;  /* 0x00181fff20247589 */ /* 0x000ee800000e0000 */
[----:B------:R-:W0:Y:S01]  /*18170*/  SHFL.IDX PT, R37, R28, 0x2, 0x181f ;  /* 0x00581f001c257f89 */ /* 0x000e2200000e0000 */
[----:B------:R-:W-:-:S03]  /*18180*/  IADD3 R0, R38, 0x30, RZ ;  /* 0x0000003026007810 */ /* 0x000fc60007ffe0ff */
[----:B------:R-:W0:Y:S01]  /*18190*/  SHFL.IDX PT, R40, R32, 0x1, 0x181f ;  /* 0x00381f0020287f89 */ /* 0x000e2200000e0000 */
[CC--:B------:R-:W-:Y:S01]  /*181a0*/  ISETP.GE.OR P3, PT, R38.reuse, R39.reuse, P0 ;  /* 0x000000272600720c */ /* 0x0c0fe20000766670 */
[----:B------:R-:W-:Y:S02]  /*181b0*/  VIADD R3, R38, 0x60 ;  /* 0x0000006026037836 */ /* 0x000fe40000000000 */
[----:B------:R-:W0:Y:S01]  /*181c0*/  SHFL.IDX PT, R42, R32, 0x2, 0x181f ;  /* 0x00581f00202a7f89 */ /* 0x000e2200000e0000 */
[-C--:B------:R-:W-:Y:S02]  /*181d0*/  ISETP.GE.OR P2, PT, R0, R39.reuse, P0 ;  /* 0x000000270000720c */ /* 0x080fe40000746670 */
[----:B------:R-:W-:Y:S01]  /*181e0*/  ISETP.GE.OR P1, PT, R3, R39, P0 ;  /* 0x000000270300720c */ /* 0x000fe20000726670 */
[----:B------:R-:W-:-:S06]  /*181f0*/  VIADD R0, R2, 0x16820 ;  /* 0x0001682002007836 */ /* 0x000fcc0000000000 */
[----:B-1----:R-:W-:-:S04]  /*18200*/  @!P3 LEA R20, P5, R43, R20, 0x1 ;  /* 0x000000142b14b211 */ /* 0x002fc800078a08ff */
[C---:B--2---:R-:W-:Y:S02]  /*18210*/  @!P2 LEA R34, P4, R43.reuse, R34, 0x1 ;  /* 0x000000222b22a211 */ /* 0x044fe400078808ff */
[C-C-:B---3--:R-:W-:Y:S02]  /*18220*/  @!P3 LEA.HI.X R21, R43.reuse, R36, R33.reuse, 0x1, P5 ;  /* 0x000000242b15b211 */ /* 0x148fe400028f0c21 */
[C---:B0-----:R-:W-:Y:S02]  /*18230*/  @!P1 LEA R36, P5, R43.reuse, R37, 0x1 ;  /* 0x000000252b249211 */ /* 0x041fe400078a08ff */
[----:B------:R-:W-:Y:S02]  /*18240*/  PRMT R0, RZ, 0x654, R0 ;  /* 0x00000654ff007816 */ /* 0x000fe40000000000 */
[C-C-:B------:R-:W-:Y:S02]  /*18250*/  @!P2 LEA.HI.X R35, R43.reuse, R40, R33.reuse, 0x1, P4 ;  /* 0x000000282b23a211 */ /* 0x140fe400020f0c21 */
[----:B------:R-:W-:Y:S01]  /*18260*/  @!P1 LEA.HI.X R37, R43, R42, R33, 0x1, P5 ;  /* 0x0000002a2b259211 */ /* 0x000fe200028f0c21 */
[----:B------:R0:W-:Y:S02]  /*18270*/  SYNCS.ARRIVE.TRANS64.RED.A1T0 RZ, [R0+URZ], RZ ;  /* 0x000000ff00ff79a7 */ /* 0x0001e4000810043f */
[----:B0-----:R-:W-:-:S05]  /*18280*/  VIADD R0, R38, 0x90 ;  /* 0x0000009026007836 */ /* 0x001fca0000000000 */
[----:B------:R-:W-:Y:S01]  /*18290*/  ISETP.GE.OR P0, PT, R0, R39, P0 ;  /* 0x000000270000720c */ /* 0x000fe20000706670 */
[----:B------:R-:W2:Y:S04]  /*182a0*/  SHFL.IDX PT, R28, R28, 0x3, 0x181f ;  /* 0x00781f001c1c7f89 */ /* 0x000ea800000e0000 */
[----:B------:R-:W3:Y:S04]  /*182b0*/  SHFL.IDX PT, R32, R32, 0x3, 0x181f ;  /* 0x00781f0020207f89 */ /* 0x000ee800000e0000 */
[----:B----4-:R4:W-:Y:S04]  /*182c0*/  @!P3 ST.E.128 desc[UR42][R20.64], R8 ;  /* 0x000000081400b985 */ /* 0x0109e8000c101d2a */
[----:B------:R4:W-:Y:S04]  /*182d0*/  @!P2 ST.E.128 desc[UR42][R34.64], R12 ;  /* 0x0000000c2200a985 */ /* 0x0009e8000c101d2a */
[----:B------:R4:W-:Y:S01]  /*182e0*/  @!P1 ST.E.128 desc[UR42][R36.64], R24 ;  /* 0x0000001824009985 */ /* 0x0009e2000c101d2a */
[----:B--23--:R-:W-:Y:S05]  /*182f0*/  @P0 BRA `(.L_x_14490) ;  /* 0x00000008007c0947 */ /* 0x00cfea0003800000 */
[----:B----4-:R-:W-:-:S04]  /*18300*/  LEA R8, P0, R43, R28, 0x1 ;  /* 0x0000001c2b087211 */ /* 0x010fc800078008ff */
[----:B------:R-:W-:-:S05]  /*18310*/  LEA.HI.X R9, R43, R32, R33, 0x1, P0 ;  /* 0x000000202b097211 */ /* 0x000fca00000f0c21 */
[----:B-----5:R2:W-:Y:S01]  /*18320*/  ST.E.128 desc[UR42][R8.64], R4 ;  /* 0x0000000408007985 */ /* 0x0205e2000c101d2a */
[----:B------:R-:W-:Y:S05]  /*18330*/  BRA `(.L_x_14490) ;  /* 0x00000008006c7947 */ /* 0x000fea0003800000 */
.L_x_14488:
[----:B------:R-:W3:Y:S01]  /*18340*/  LDL R11, [R1+0x4c] ;  /* 0x00004c00010b7983 */ /* 0x000ee20000100800 */
[----:B------:R-:W-:Y:S01]  /*18350*/  ULDC.64 UR4, c[0x0][0xc00] ;  /* 0x0003000000047ab9 */ /* 0x000fe20000000a00 */
[----:B------:R-:W3:Y:S01]  /*18360*/  LDC.64 R4, c[0x0][0xc00] ;  /* 0x00030000ff047b82 */ /* 0x000ee20000000a00 */
[----:B------:R-:W-:Y:S01]  /*18370*/  ISETP.NE.U32.AND P0, PT, RZ, UR4, PT ;  /* 0x00000004ff007c0c */ /* 0x000fe2000bf05070 */
[----:B------:R-:W-:-:S03]  /*18380*/  IMAD.MOV.U32 R0, RZ, RZ, RZ ;  /* 0x000000ffff007224 */ /* 0x000fc600078e00ff */
[----:B------:R-:W-:Y:S01]  /*18390*/  ISETP.NE.AND.EX P0, PT, RZ, UR5, PT, P0 ;  /* 0x00000005ff007c0c */ /* 0x000fe2000bf05300 */
[----:B------:R-:W-:Y:S02]  /*183a0*/  ULDC.64 UR4, c[0x0][0xc08] ;  /* 0x0003020000047ab9 */ /* 0x000fe40000000a00 */
[----:B------:R-:W-:Y:S01]  /*183b0*/  ISETP.NE.U32.AND P1, PT, RZ, UR4, PT ;  /* 0x00000004ff007c0c */ /* 0x000fe2000bf25070 */
[----:B------:R-:W4:Y:S03]  /*183c0*/  LDC R25, c[0x0][0xbe8] ;  /* 0x0002fa00ff197b82 */ /* 0x000f260000000800 */
[----:B------:R-:W-:-:S13]  /*183d0*/  ISETP.NE.AND.EX P1, PT, RZ, UR5, PT, P1 ;  /* 0x00000005ff007c0c */ /* 0x000fda000bf25310 */
[----:B------:R-:W2:Y:S01]  /*183e0*/  @P1 LDC.64 R6, c[0x0][0xc08] ;  /* 0x00030200ff061b82 */ /* 0x000ea20000000a00 */
[----:B------:R-:W-:Y:S02]  /*183f0*/  ULDC UR4, c[0x0][0xa88] ;  /* 0x0002a20000047ab9 */ /* 0x000fe40000000800 */
[----:B------:R-:W-:Y:S01]  /*18400*/  IMAD.U32 R8, RZ, RZ, UR4 ;  /* 0x00000004ff087e24 */ /* 0x000fe2000f8e00ff */
[----:B------:R-:W0:Y:S01]  /*18410*/  S2R R10, SR_TID.X ;  /* 0x00000000000a7919 */ /* 0x000e220000002100 */
[----:B---3--:R-:W-:-:S04]  /*18420*/  IMAD.WIDE R4, R11, 0x4, R4 ;  /* 0x000000040b047825 */ /* 0x008fc800078e0204 */
[----:B--2---:R-:W-:Y:S01]  /*18430*/  @P1 IMAD.WIDE R6, R11, 0x4, R6 ;  /* 0x000000040b061825 */ /* 0x004fe200078e0206 */
[----:B------:R2:W5:Y:S04]  /*18440*/  @P0 LDG.E R0, desc[UR42][R4.64] ;  /* 0x0000002a04000981 */ /* 0x000568000c1e1900 */
[----:B------:R2:W5:Y:S01]  /*18450*/  @P1 LDG.E R8, desc[UR42][R6.64] ;  /* 0x0000002a06081981 */ /* 0x000562000c1e1900 */
[----:B----4-:R-:W-:Y:S01]  /*18460*/  ISETP.NE.AND P2, PT, R25, 0x1, PT ;  /* 0x000000011900780c */ /* 0x010fe20003f45270 */
[----:B0-----:R-:W-:Y:S01]  /*18470*/  VIADD R32, R10, 0xffffff80 ;  /* 0xffffff800a207836 */ /* 0x001fe20000000000 */
[----:B------:R-:W-:-:S04]  /*18480*/  SHF.R.S32.HI R9, RZ, 0x1f, R11 ;  /* 0x0000001fff097819 */ /* 0x000fc8000001140b */
[----:B------:R-:W-:-:S07]  /*18490*/  ISETP.GE.AND P3, PT, R32, 0xc0, PT ;  /* 0x000000c02000780c */ /* 0x000fce0003f66270 */
[----:B------:R-:W0:Y:S08]  /*184a0*/  @P2 LDC R20, c[0x0][0xbec] ;  /* 0x0002fb00ff142b82 */ /* 0x000e300000000800 */
[----:B------:R-:W3:Y:S01]  /*184b0*/  @P2 LDC R27, c[0x0][0xbf0] ;  /* 0x0002fc00ff1b2b82 */ /* 0x000ee20000000800 */
[----:B--2---:R-:W-:Y:S05]  /*184c0*/  @P1 BRA `(.L_x_14491) ;  /* 0x0000000000101947 */ /* 0x004fea0003800000 */
[----:B------:R-:W-:Y:S05]  /*184d0*/  @!P0 BRA `(.L_x_14491) ;  /* 0x00000000000c8947 */ /* 0x000fea0003800000 */
[----:B------:R-:W2:Y:S04]  /*184e0*/  LDG.E R3, desc[UR42][R4.64] ;  /* 0x0000002a04037981 */ /* 0x000ea8000c1e1900 */
[----:B-----5:R-:W2:Y:S02]  /*184f0*/  LDG.E R8, desc[UR42][R4.64+0x4] ;  /* 0x0000042a04087981 */ /* 0x020ea4000c1e1900 */
[----:B--2---:R-:W-:-:S07]  /*18500*/  IMAD.IADD R8, R8, 0x1, -R3 ;  /* 0x0000000108087824 */ /* 0x004fce00078e0a03 */
.L_x_14491:
[----:B-----5:R-:W2:Y:S04]  /*18510*/  LDL R24, [R1+0x48] ;  /* 0x0000480001187983 */ /* 0x020ea80000100800 */
[----:B-1----:R1:W5:Y:S01]  /*18520*/  LDL R28, [R1+0x20] ;  /* 0x00002000011c7983 */ /* 0x0023620000100800 */
[----:B------:R-:W-:Y:S01]  /*18530*/  BSSY B1, `(.L_x_14492) ;  /* 0x000002c000017945 */ /* 0x000fe20003800000 */
[----:B------:R-:W-:Y:S02]  /*18540*/  SEL R13, R11, RZ, !P0 ;  /* 0x000000ff0b0d7207 */ /* 0x000fe40004000000 */
[----:B------:R-:W-:Y:S02]  /*18550*/  SEL R14, R9, RZ, !P0 ;  /* 0x000000ff090e7207 */ /* 0x000fe40004000000 */
[----:B------:R-:W-:-:S02]  /*18560*/  SHF.R.S32.HI R11, RZ, 0x1f, R0 ;  /* 0x0000001fff0b7819 */ /* 0x000fc40000011400 */
[----:B--2---:R-:W-:Y:S01]  /*18570*/  SHF.R.S32.HI R12, RZ, 0x1f, R24 ;  /* 0x0000001fff0c7819 */ /* 0x004fe20000011418 */
[----:B-1----:R-:W-:Y:S06]  /*18580*/  @P3 BRA `(.L_x_14493) ;  /* 0x0000000000983947 */ /* 0x002fec0003800000 */
[----:B------:R-:W1:Y:S01]  /*18590*/  LDC R9, c[0x0][0xbe8] ;  /* 0x0002fa00ff097b82 */ /* 0x000e620000000800 */
[----:B-----5:R-:W-:Y:S01]  /*185a0*/  IADD3 R10, R28, -0x80, R10 ;  /* 0xffffff801c0a7810 */ /* 0x020fe20007ffe00a */
[----:B-1----:R-:W-:-:S05]  /*185b0*/  IMAD R3, R8, R9, RZ ;  /* 0x0000000908037224 */ /* 0x002fca00078e02ff */
        /* <DEDUP_REMOVED lines=11> */
[----:B------:R-:W1:Y:S01]  /*18670*/  @P0 LDC R15, c[0x0][0xbec] ;  /* 0x0002fb00ff0f0b82 */ /* 0x000e620000000800 */
[----:B------:R-:W-:Y:S02]  /*18680*/  IMAD.IADD R5, R5, 0x1, R7 ;  /* 0x0000000105057824 */ /* 0x000fe400078e0207 */
[----:B------:R-:W-:-:S05]  /*18690*/  IMAD.WIDE.U32 R4, R13, UR4, R4 ;  /* 0x000000040d047c25 */ /* 0x000fca000f8e0004 */
[----:B------:R-:W2:Y:S01]  /*186a0*/  @P0 LDC R21, c[0x0][0xbf0] ;  /* 0x0002fc00ff150b82 */ /* 0x000ea20000000800 */
[----:B-1----:R-:W-:-:S05]  /*186b0*/  @P0 IMAD.HI.U32 R6, R10, R15, RZ ;  /* 0x0000000f0a060227 */ /* 0x002fca00078e00ff */
        /* <DEDUP_REMOVED lines=19> */
.L_x_14493:
[----:B------:R-:W-:Y:S05]  /*187f0*/  BSYNC B1 ;  /* 0x0000000000017941 */ /* 0x000fea0003800000 */
.L_x_14492:
[--C-:B-1----:R-:W-:Y:S01]  /*18800*/  SHF.R.S32.HI R6, RZ, 0x1f, R32.reuse ;  /* 0x0000001fff067819 */ /* 0x102fe20000011420 */
[----:B------:R-:W-:Y:S01]  /*18810*/  ULDC.64 UR4, c[0x0][0xaa0] ;  /* 0x0002a80000047ab9 */ /* 0x000fe20000000a00 */
[----:B------:R-:W-:Y:S01]  /*18820*/  SHF.R.S32.HI R26, RZ, 0x1f, R32 ;  /* 0x0000001fff1a7819 */ /* 0x000fe20000011420 */
[----:B------:R-:W-:Y:S01]  /*18830*/  IMAD R3, R11, UR4, RZ ;  /* 0x000000040b037c24 */ /* 0x000fe2000f8e02ff */
[-C--:B------:R-:W-:Y:S01]  /*18840*/  LEA.HI R6, R6, R32.reuse, RZ, 0x3 ;  /* 0x0000002006067211 */ /* 0x080fe200078f18ff */
[----:B------:R-:W-:Y:S01]  /*18850*/  IMAD.WIDE.U32 R4, R0, UR4, RZ ;  /* 0x0000000400047c25 */ /* 0x000fe2000f8e00ff */
[----:B------:R-:W-:Y:S01]  /*18860*/  LEA.HI R26, R26, R32, RZ, 0x3 ;  /* 0x000000201a1a7211 */ /* 0x000fe200078f18ff */
[----:B------:R-:W-:Y:S01]  /*18870*/  ULDC.64 UR6, c[0x0][0xa80] ;  /* 0x0002a00000067ab9 */ /* 0x000fe20000000a00 */
[----:B------:R-:W-:Y:S01]  /*18880*/  LOP3.LUT R6, R6, 0xfffffff8, RZ, 0xc0, !PT ;  /* 0xfffffff806067812 */ /* 0x000fe200078ec0ff */
[----:B------:R-:W-:Y:S01]  /*18890*/  IMAD R3, R0, UR5, R3 ;  /* 0x0000000500037c24 */ /* 0x000fe2000f8e0203 */
[----:B------:R-:W-:Y:S01]  /*188a0*/  SHF.R.S32.HI R26, RZ, 0x3, R26 ;  /* 0x00000003ff1a7819 */ /* 0x000fe2000001141a */
[----:B------:R-:W-:-:S02]  /*188b0*/  ULDC.64 UR4, c[0x0][0xae8] ;  /* 0x0002ba0000047ab9 */ /* 0x000fc40000000a00 */
[----:B------:R-:W-:Y:S01]  /*188c0*/  IMAD.IADD R6, R32, 0x1, -R6 ;  /* 0x0000000120067824 */ /* 0x000fe200078e0a06 */
[----:B------:R-:W-:-:S03]  /*188d0*/  IADD3 R5, R5, R3, RZ ;  /* 0x0000000305057210 */ /* 0x000fc60007ffe0ff */
[----:B------:R-:W-:Y:S02]  /*188e0*/  IMAD R0, R6, 0x30, R26 ;  /* 0x0000003006007824 */ /* 0x000fe400078e021a */
[----:B------:R-:W-:Y:S02]  /*188f0*/  IMAD R6, R12, UR4, RZ ;  /* 0x000000040c067c24 */ /* 0x000fe4000f8e02ff */
[----:B-----5:R-:W-:Y:S02]  /*18900*/  IMAD.IADD R9, R28, 0x1, R0 ;  /* 0x000000011c097824 */ /* 0x020fe400078e0200 */
[----:B------:R-:W-:Y:S02]  /*18910*/  IMAD R7, R24, UR5, R6 ;  /* 0x0000000518077c24 */ /* 0x000fe4000f8e0206 */
[----:B0-----:R-:W-:-:S04]  /*18920*/  @P2 IMAD.HI.U32 R0, R9, R20, RZ ;  /* 0x0000001409002227 */ /* 0x001fc800078e00ff */
[----:B------:R-:W-:Y:S01]  /*18930*/  IMAD.WIDE.U32 R4, R24, UR4, R4 ;  /* 0x0000000418047c25 */ /* 0x000fe2000f8e0004 */
[----:B------:R-:W-:-:S03]  /*18940*/  ULDC.64 UR4, c[0x0][0xaf0] ;  /* 0x0002bc0000047ab9 */ /* 0x000fc60000000a00 */
[----:B------:R-:W-:Y:S01]  /*18950*/  IMAD.MOV.U32 R3, RZ, RZ, R9 ;  /* 0x000000ffff037224 */ /* 0x000fe200078e0009 */
[----:B---3--:R-:W-:Y:S01]  /*18960*/  @P2 SHF.R.U32.HI R3, RZ, R27, R0 ;  /* 0x0000001bff032219 */ /* 0x008fe20000011600 */
        /* <DEDUP_REMOVED lines=16> */
[----:B------:R-:W-:Y:S01]  /*18a70*/  IMAD.WIDE.U32 R20, R7, UR4, R4 ;  /* 0x0000000407147c25 */ /* 0x000fe2000f8e0004 */
[----:B------:R-:W-:Y:S02]  /*18a80*/  ULDC UR4, c[0x0][0xac8] ;  /* 0x0002b20000047ab9 */ /* 0x000fe40000000800 */
[----:B------:R-:W-:Y:S01]  /*18a90*/  ISETP.GE.AND P0, PT, R43, UR4, PT ;  /* 0x000000042b007c0c */ /* 0x000fe2000bf06270 */
[----:B------:R-:W-:Y:S01]  /*18aa0*/  IMAD R3, R7, UR5, R0 ;  /* 0x0000000507037c24 */ /* 0x000fe2000f8e0200 */
[----:B------:R-:W-:Y:S01]  /*18ab0*/  LEA R7, P1, R20, UR6, 0x1 ;  /* 0x0000000614077c11 */ /* 0x000fe2000f8208ff */
[----:B------:R-:W-:-:S02]  /*18ac0*/  UMOV UR4, 0xffffffff ;  /* 0xffffffff00047882 */ /* 0x000fc40000000000 */
[----:B------:R-:W-:-:S05]  /*18ad0*/  IMAD.IADD R3, R21, 0x1, R3 ;  /* 0x0000000115037824 */ /* 0x000fca00078e0203 */
[----:B------:R-:W-:Y:S01]  /*18ae0*/  LEA.HI.X R20, R20, UR7, R3, 0x1, P1 ;  /* 0x0000000714147c11 */ /* 0x000fe200088f0c03 */
[----:B------:R-:W-:Y:S06]  /*18af0*/  BRA.DIV UR4, `(.L_x_14494) ;  /* 0x0000008a04987947 */ /* 0x000fec000b800000 */
[----:B------:R-:W0:Y:S01]  /*18b00*/  SHFL.IDX PT, R3, R7, RZ, 0x181f ;  /* 0x00181fff07037589 */ /* 0x000e2200000e0000 */
[----:B------:R-:W-:Y:S01]  /*18b10*/  IMAD R21, R8, R25, RZ ;  /* 0x0000001908157224 */ /* 0x000fe200078e02ff */
[----:B------:R-:W-:Y:S02]  /*18b20*/  IADD3 R24, R26, R28, RZ ;  /* 0x0000001c1a187210 */ /* 0x000fe40007ffe0ff */
[----:B------:R-:W1:Y:S02]  /*18b30*/  SHFL.IDX PT, R0, R20, RZ, 0x181f ;  /* 0x00181fff14007589 */ /* 0x000e6400000e0000 */
[C---:B------:R-:W-:Y:S01]  /*18b40*/  ISETP.GE.OR P2, PT, R24.reuse, R21, P0 ;  /* 0x000000151800720c */ /* 0x040fe20000746670 */
[C---:B------:R-:W-:Y:S01]  /*18b50*/  VIADD R8, R24.reuse, 0x30 ;  /* 0x0000003018087836 */ /* 0x040fe20000000000 */
[----:B------:R-:W2:Y:S01]  /*18b60*/  SHFL.IDX PT, R5, R7, 0x1, 0x181f ;  /* 0x00381f0007057f89 */ /* 0x000ea200000e0000 */
[----:B------:R-:W-:-:S03]  /*18b70*/  VIADD R10, R24, 0x60 ;  /* 0x00000060180a7836 */ /* 0x000fc60000000000 */
[----:B------:R-:W3:Y:S01]  /*18b80*/  SHFL.IDX PT, R14, R7, 0x2, 0x181f ;  /* 0x00581f00070e7f89 */ /* 0x000ee200000e0000 */
[-C--:B------:R-:W-:Y:S02]  /*18b90*/  ISETP.GE.OR P3, PT, R8, R21.reuse, P0 ;  /* 0x000000150800720c */ /* 0x080fe40000766670 */
[----:B------:R-:W-:Y:S01]  /*18ba0*/  ISETP.GE.OR P4, PT, R10, R21, P0 ;  /* 0x000000150a00720c */ /* 0x000fe20000786670 */
[----:B------:R-:W4:Y:S04]  /*18bb0*/  SHFL.IDX PT, R4, R20, 0x1, 0x181f ;  /* 0x00381f0014047f89 */ /* 0x000f2800000e0000 */
[----:B------:R-:W5:Y:S01]  /*18bc0*/  SHFL.IDX PT, R6, R20, 0x2, 0x181f ;  /* 0x00581f0014067f89 */ /* 0x000f6200000e0000 */
[----:B0-----:R-:W-:-:S04]  /*18bd0*/  @!P2 LEA R10, P5, R43, R3, 0x1 ;  /* 0x000000032b0aa211 */ /* 0x001fc800078a08ff */
[C---:B-1----:R-:W-:Y:S02]  /*18be0*/  @!P2 LEA.HI.X R3, R43.reuse, R0, R33, 0x1, P5 ;  /* 0x000000002b03a211 */ /* 0x042fe400028f0c21 */
[----:B------:R0:W1:Y:S01]  /*18bf0*/  SHFL.IDX PT, R0, R20, 0x3, 0x181f ;  /* 0x00781f0014007f89 */ /* 0x00006200000e0000 */
[C---:B--2---:R-:W-:Y:S02]  /*18c00*/  @!P3 LEA R8, P1, R43.reuse, R5, 0x1 ;  /* 0x000000052b08b211 */ /* 0x044fe400078208ff */
[----:B------:R-:W-:Y:S01]  /*18c10*/  @!P2 IMAD.MOV.U32 R11, RZ, RZ, R3 ;  /* 0x000000ffff0ba224 */ /* 0x000fe200078e0003 */
[----:B---3--:R-:W-:-:S04]  /*18c20*/  @!P4 LEA R25, P5, R43, R14, 0x1 ;  /* 0x0000000e2b19c211 */ /* 0x008fc800078a08ff */
[----:B------:R0:W-:Y:S01]  /*18c30*/  @!P2 ST.E.128 desc[UR42][R10.64], RZ ;  /* 0x000000ff0a00a985 */ /* 0x0001e2000c101d2a */
[C---:B----4-:R-:W-:Y:S01]  /*18c40*/  @!P3 LEA.HI.X R9, R43.reuse, R4, R33, 0x1, P1 ;  /* 0x000000042b09b211 */ /* 0x050fe200008f0c21 */
[----:B------:R-:W-:Y:S02]  /*18c50*/  @!P4 IMAD.MOV.U32 R4, RZ, RZ, R25 ;  /* 0x000000ffff04c224 */ /* 0x000fe400078e0019 */
[----:B------:R0:W2:Y:S01]  /*18c60*/  SHFL.IDX PT, R14, R7, 0x3, 0x181f ;  /* 0x00781f00070e7f89 */ /* 0x0000a200000e0000 */
[----:B-----5:R-:W-:-:S03]  /*18c70*/  @!P4 LEA.HI.X R5, R43, R6, R33, 0x1, P5 ;  /* 0x000000062b05c211 */ /* 0x020fc600028f0c21 */
[----:B------:R0:W-:Y:S04]  /*18c80*/  @!P3 ST.E.128 desc[UR42][R8.64], RZ ;  /* 0x000000ff0800b985 */ /* 0x0001e8000c101d2a */
[----:B------:R0:W-:Y:S02]  /*18c90*/  @!P4 ST.E.128 desc[UR42][R4.64], RZ ;  /* 0x000000ff0400c985 */ /* 0x0001e4000c101d2a */
.L_x_14689:
[----:B------:R-:W-:-:S05]  /*18ca0*/  VIADD R24, R24, 0x90 ;  /* 0x0000009018187836 */ /* 0x000fca0000000000 */
[----:B------:R-:W-:-:S13]  /*18cb0*/  ISETP.GE.OR P0, PT, R24, R21, P0 ;  /* 0x000000151800720c */ /* 0x000fda0000706670 */
[----:B--2---:R-:W-:-:S04]  /*18cc0*/  @!P0 LEA R14, P1, R43, R14, 0x1 ;  /* 0x0000000e2b0e8211 */ /* 0x004fc800078208ff */
[----:B-1----:R-:W-:-:S05]  /*18cd0*/  @!P0 LEA.HI.X R15, R43, R0, R33, 0x1, P1 ;  /* 0x000000002b0f8211 */ /* 0x002fca00008f0c21 */
[----:B------:R1:W-:Y:S04]  /*18ce0*/  @!P0 ST.E.128 desc[UR42][R14.64], RZ ;  /* 0x000000ff0e008985 */ /* 0x0003e8000c101d2a */
.L_x_14490:
[----:B------:R-:W-:Y:S05]  /*18cf0*/  BSYNC B0 ;  /* 0x0000000000007941 */ /* 0x000fea0003800000 */
.L_x_14487:
[----:B------:R-:W-:Y:S02]  /*18d00*/  ULDC UR4, c[0x0][0xc3c] ;  /* 0x00030f0000047ab9 */ /* 0x000fe40000000800 */
[----:B------:R-:W-:-:S13]  /*18d10*/  ISETP.GE.AND P0, PT, R31, UR4, PT ;  /* 0x000000041f007c0c */ /* 0x000fda000bf06270 */
[----:B------:R-:W-:Y:S05]  /*18d20*/  @!P0 BRA `(.L_x_14495) ;  /* 0xfffffe8000c48947 */ /* 0x000fea000383ffff */
[----:B------:R-:W-:Y:S05]  /*18d30*/  BRA `(.L_x_14289) ;  /* 0x0000007000a07947 */ /* 0x000fea0003800000 */
.L_x_14287:
        /* <DEDUP_REMOVED lines=16> */
.L_x_14496:
        /* <DEDUP_REMOVED lines=42> */
.L_x_14502:
        /* <DEDUP_REMOVED lines=12> */
.L_x_14501:
[----:B------:R-:W-:Y:S05]  /*191a0*/  BSYNC B0 ;  /* 0x0000000000007941 */ /* 0x000fea0003800000 */
.L_x_14500:
        /* <DEDUP_REMOVED lines=21> */
.L_x_14498:
        /* <DEDUP_REMOVED lines=21> */
.L_x_14503:
[----:B-1----:R-:W-:Y:S01]  /*19450*/  IMAD R16, R16, UR5, R13 ;  /* 0x0000000510107c24 */ /* 0x002fe2000f8e020d */
[----:B------:R-:W-:Y:S01]  /*19460*/  IABS R10, R4 ;  /* 0x00000004000a7213 */ /* 0x000fe20000000000 */
[----:B------:R-:W-:Y:S02]  /*19470*/  IMAD R11, R11, R8, RZ ;  /* 0x000000080b0b7224 */ /* 0x000fe400078e02ff */
[----:B------:R-:W-:Y:S01]  /*19480*/  IMAD.MOV.U32 R2, RZ, RZ, RZ ;  /* 0x000000ffff027224 */ /* 0x000fe200078e00ff */
[----:B0-----:R-:W-:Y:S01]  /*19490*/  IADD3 R9, -R16, UR6, RZ ;  /* 0x0000000610097c10 */ /* 0x001fe2000fffe1ff */
[----:B------:R-:W-:Y:S02]  /*194a0*/  IMAD.MOV R10, RZ, RZ, -R10 ;  /* 0x000000ffff0a7224 */ /* 0x000fe400078e0a0a */
[----:B------:R-:W-:Y:S01]  /*194b0*/  IMAD.HI.U32 R2, R3, R11, R2 ;  /* 0x0000000b03027227 */ /* 0x000fe200078e0002 */
[----:B------:R-:W-:-:S04]  /*194c0*/  IABS R6, R9 ;  /* 0x0000000900067213 */ /* 0x000fc80000000000 */
[----:B------:R-:W-:Y:S01]  /*194d0*/  MOV R3, R6 ;  /* 0x0000000600037202 */ /* 0x000fe20000000f00 */
[----:B------:R-:W-:-:S04]  /*194e0*/  IMAD.MOV.U32 R6, RZ, RZ, R10 ;  /* 0x000000ffff067224 */ /* 0x000fc800078e000a */
        /* <DEDUP_REMOVED lines=42> */
[----:B------:R-:W-:Y:S01]  /*19790*/  @!P1 LOP3.LUT R2, RZ, R7, RZ, 0x33, !PT ;  /* 0x00000007ff029212 */ /* 0x000fe200078e33ff */
[----:B------:R-:W-:-:S03]  /*197a0*/  IMAD.MOV R7, RZ, RZ, -R7 ;  /* 0x000000ffff077224 */ /* 0x000fc600078e0a07 */
[----:B------:R-:W-:Y:S01]  /*197b0*/  LOP3.LUT R17, RZ, R2, RZ, 0x33, !PT ;  /* 0x00000002ff117212 */ /* 0x000fe200078e33ff */
[----:B------:R-:W-:-:S04]  /*197c0*/  IMAD R18, R2, R7, R3 ;  /* 0x0000000702127224 */ /* 0x000fc800078e0203 */
[----:B------:R-:W-:Y:S01]  /*197d0*/  IMAD.IADD R17, R0, 0x1, R17 ;  /* 0x0000000100117824 */ /* 0x000fe200078e0211 */
[----:B------:R-:W-:Y:S06]  /*197e0*/  BRA `(.L_x_14504) ;  /* 0x00000000000c7947 */ /* 0x000fec0003800000 */
.L_x_14499:
[----:B------:R-:W-:Y:S02]  /*197f0*/  IMAD.MOV.U32 R17, RZ, RZ, RZ ;  /* 0x000000ffff117224 */ /* 0x000fe400078e00ff */
[----:B------:R-:W-:Y:S02]  /*19800*/  IMAD.U32 R16, RZ, RZ, UR6 ;  /* 0x00000006ff107e24 */ /* 0x000fe4000f8e00ff */
[----:B------:R-:W-:-:S07]  /*19810*/  IMAD.MOV.U32 R18, RZ, RZ, RZ ;  /* 0x000000ffff127224 */ /* 0x000fce00078e00ff */
.L_x_14504:
[----:B------:R-:W-:-:S13]  /*19820*/  ISETP.NE.AND P0, PT, R5, RZ, PT ;  /* 0x000000ff0500720c */ /* 0x000fda0003f05270 */
[----:B------:R-:W0:Y:S01]  /*19830*/  @!P0 S2R R3, SR_CgaCtaId ;  /* 0x0000000000038919 */ /* 0x000e220000008800 */
[----:B------:R-:W-:-:S04]  /*19840*/  @!P0 MOV R0, 0x400 ;  /* 0x0000040000008802 */ /* 0x000fc80000000f00 */
[----:B0-----:R-:W-:-:S05]  /*19850*/  @!P0 LEA R0, R3, R0, 0x18 ;  /* 0x0000000003008211 */ /* 0x001fca00078ec0ff */
[----:B------:R0:W-:Y:S01]  /*19860*/  @!P0 STS.128 [R0+0x168d0], R16 ;  /* 0x0168d01000008388 */ /* 0x0001e20000000c00 */
[----:B------:R-:W-:Y:S06]  /*19870*/  BAR.ARV 0x5, 0x200 ;  /* 0x0148000000007b1d */ /* 0x000fec0000002000 */
.L_x_14497:
        /* <DEDUP_REMOVED lines=10> */
[----:B------:R-:W-:Y:S01]  /*19920*/  STL [R1+0x44], RZ ;  /* 0x000044ff01007387 */ /* 0x000fe20000100800 */
[----:B------:R-:W-:Y:S01]  /*19930*/  IMAD.MOV.U32 R27, RZ, RZ, RZ ;  /* 0x000000ffff1b7224 */ /* 0x000fe200078e00ff */
[----:B------:R-:W-:Y:S01]  /*19940*/  MOV R29, 0x1 ;  /* 0x00000001001d7802 */ /* 0x000fe20000000f00 */
[----:B------:R-:W-:Y:S01]  /*19950*/  IMAD.MOV.U32 R25, RZ, RZ, RZ ;  /* 0x000000ffff197224 */ /* 0x000fe200078e00ff */
[----:B------:R-:W-:Y:S01]  /*19960*/  ULDC.64 UR40, c[0x0][0x198] ;  /* 0x0000660000287ab9 */ /* 0x000fe20000000a00 */
[----:B------:R-:W-:Y:S01]  /*19970*/  ULOP3.LUT UR38, UR37, 0x2, URZ, 0xfc, !UPT ;  /* 0x0000000225267892 */ /* 0x000fe2000f8efc3f */
[----:B------:R-:W-:Y:S01]  /*19980*/  ULDC UR36, c[0x0][0xc] ;  /* 0x0000030000247ab9 */ /* 0x000fe20000000800 */
[----:B--2---:R-:W-:-:S06]  /*19990*/  ULEA UR4, UR5, UR4, 0x18 ;  /* 0x0000000405047291 */ /* 0x004fcc000f8ec03f */
[----:B------:R-:W-:Y:S01]  /*199a0*/  IMAD.U32 R22, RZ, RZ, UR4 ;  /* 0x00000004ff167e24 */ /* 0x000fe2000f8e00ff */
[C---:B-1----:R-:W-:Y:S01]  /*199b0*/  LOP3.LUT R5, R6.reuse, 0x7f, RZ, 0xc0, !PT ;  /* 0x0000007f06057812 */ /* 0x042fe200078ec0ff */
[----:B0-----:R-:W-:-:S04]  /*199c0*/  IMAD.SHL.U32 R0, R6, 0x8, RZ ;  /* 0x0000000806007824 */ /* 0x001fc800078e00ff */
[----:B------:R-:W-:Y:S01]  /*199d0*/  IMAD.SHL.U32 R3, R5, 0x8, RZ ;  /* 0x0000000805037824 */ /* 0x000fe200078e00ff */
[----:B------:R-:W-:Y:S01]  /*199e0*/  LOP3.LUT R2, R0, 0x1f8, RZ, 0xc0, !PT ;  /* 0x000001f800027812 */ /* 0x000fe200078ec0ff */
[----:B------:R-:W-:-:S03]  /*199f0*/  IMAD.MOV.U32 R0, RZ, RZ, 0x1 ;  /* 0x00000001ff007424 */ /* 0x000fc600078e00ff */
[----:B------:R-:W-:Y:S02]  /*19a00*/  LOP3.LUT R2, R2, 0x38, R6, 0x78, !PT ;  /* 0x0000003802027812 */ /* 0x000fe400078e7806 */
[----:B------:R0:W-:Y:S02]  /*19a10*/  STL [R1], R0 ;  /* 0x0000000001007387 */ /* 0x0001e40000100800 */
[----:B------:R-:W-:Y:S01]  /*19a20*/  LOP3.LUT R4, R2, 0x200, R3, 0xf8, !PT ;  /* 0x0000020002047812 */ /* 0x000fe200078ef803 */
[----:B------:R-:W-:Y:S01]  /*19a30*/  IMAD.SHL.U32 R2, R6, 0x10, RZ ;  /* 0x0000001006027824 */ /* 0x000fe200078e00ff */
[----:B------:R-:W-:-:S04]  /*19a40*/  SHF.R.U32.HI R3, RZ, 0x3, R5 ;  /* 0x00000003ff037819 */ /* 0x000fc80000011605 */
[----:B------:R-:W-:Y:S01]  /*19a50*/  LOP3.LUT R2, R2, 0x70, RZ, 0xc0, !PT ;  /* 0x0000007002027812 */ /* 0x000fe200078ec0ff */
[----:B0-----:R-:W-:-:S03]  /*19a60*/  IMAD R0, R4, 0x2, R22 ;  /* 0x0000000204007824 */ /* 0x001fc600078e0216 */
[----:B------:R-:W-:Y:S02]  /*19a70*/  LOP3.LUT R2, R3, R2, RZ, 0xfc, !PT ;  /* 0x0000000203027212 */ /* 0x000fe400078efcff */
[----:B------:R0:W-:Y:S05]  /*19a80*/  STL [R1+0x28], R0 ;  /* 0x0000280001007387 */ /* 0x0001ea0000100800 */
.L_x_14614:
        /* <DEDUP_REMOVED lines=9> */
[----:B--2---:R-:W2:Y:S02]  /*19b20*/  @P0 LDC.64 R2, c[0x0][0xa28] ;  /* 0x00028a00ff020b82 */ /* 0x004ea40000000a00 */
        /* <DEDUP_REMOVED lines=14> */
[----:B------:R-:W-:Y:S01]  /*19c10*/  ULDC UR4, c[0x0][0x288] ;  /* 0x0000a20000047ab9 */ /* 0x000fe20000000800 */
[----:B0-----:R-:W-:-:S05]  /*19c20*/  IMAD.WIDE R2, R19, 0x4, R2 ;  /* 0x0000000413027825 */ /* 0x001fca00078e0202 */
[----:B------:R-:W5:Y:S01]  /*19c30*/  @P1 LDG.E R0, desc[UR42][R2.64] ;  /* 0x0000002a02001981 */ /* 0x000f62000c1e1900 */
[----:B-1----:R-:W-:-:S03]  /*19c40*/  @P2 IMAD.WIDE R6, R19, 0x4, R6 ;  /* 0x0000000413062825 */ /* 0x002fc600078e0206 */
[----:B--2---:R0:W-:Y:S02]  /*19c50*/  STL [R1+0x2c], R8 ;  /* 0x00002c0801007387 */ /* 0x0041e40000100800 */
[----:B0-----:R-:W-:Y:S01]  /*19c60*/  IMAD.U32 R8, RZ, RZ, UR4 ;  /* 0x00000004ff087e24 */ /* 0x001fe2000f8e00ff */
[----:B------:R-:W-:-:S05]  /*19c70*/  ULDC.64 UR4, c[0x0][0x418] ;  /* 0x0001060000047ab9 */ /* 0x000fca0000000a00 */
[----:B------:R0:W2:Y:S01]  /*19c80*/  @P2 LDG.E R8, desc[UR42][R6.64] ;  /* 0x0000002a06082981 */ /* 0x0000a2000c1e1900 */
        /* <DEDUP_REMOVED lines=9> */
[----:B--2---:R0:W-:Y:S04]  /*19d20*/  STL [R1+0x8], R8 ;  /* 0x0000080801007387 */ /* 0x0041e80000100800 */
[----:B---3--:R0:W-:Y:S01]  /*19d30*/  STL [R1+0x20], R10 ;  /* 0x0000200a01007387 */ /* 0x0081e20000100800 */
[----:B------:R-:W-:Y:S01]  /*19d40*/  IMAD.MOV.U32 R12, RZ, RZ, R8 ;  /* 0x000000ffff0c7224 */ /* 0x000fe200078e0008 */
[----:B------:R-:W-:Y:S06]  /*19d50*/  @P2 BRA `(.L_x_14506) ;  /* 0x0000000000142947 */ /* 0x000fec0003800000 */
[----:B------:R-:W-:Y:S05]  /*19d60*/  @!P0 BRA `(.L_x_14506) ;  /* 0x0000000000108947 */ /* 0x000fea0003800000 */
[----:B0-----:R-:W2:Y:S04]  /*19d70*/  LDG.E R8, desc[UR42][R4.64] ;  /* 0x0000002a04087981 */ /* 0x001ea8000c1e1900 */
[----:B------:R-:W2:Y:S02]  /*19d80*/  LDG.E R9, desc[UR42][R4.64+0x4] ;  /* 0x0000042a04097981 */ /* 0x000ea4000c1e1900 */
[----:B--2---:R-:W-:-:S05]  /*19d90*/  IMAD.IADD R12, R9, 0x1, -R8 ;  /* 0x00000001090c7824 */ /* 0x004fca00078e0a08 */
[----:B------:R1:W-:Y:S02]  /*19da0*/  STL [R1+0x8], R12 ;  /* 0x0000080c01007387 */ /* 0x0003e40000100800 */
.L_x_14506:
        /* <DEDUP_REMOVED lines=8> */
.L_x_14507:
        /* <DEDUP_REMOVED lines=8> */
[----:B--2---:R-:W-:-:S07]  /*19eb0*/  IMAD.IADD R7, R8, 0x1, -R7 ;  /* 0x0000000108077824 */ /* 0x004fce00078e0a07 */
.L_x_14508:
[----:B--2---:R-:W2:Y:S01]  /*19ec0*/  @P1 LDG.E R4, desc[UR42][R2.64] ;  /* 0x0000002a02041981 */ /* 0x004ea2000c1e1900 */
[----:B0-----:R-:W0:Y:S03]  /*19ed0*/  LDC R8, c[0x0][0x448] ;  /* 0x00011200ff087b82 */ /* 0x001e260000000800 */
[----:B------:R3:W2:Y:S01]  /*19ee0*/  @P1 LDG.E R5, desc[UR42][R2.64+0x4] ;  /* 0x0000042a02051981 */ /* 0x0006a2000c1e1900 */
[----:B------:R-:W-:Y:S02]  /*19ef0*/  IMAD R28, R17, 0xc0, RZ ;  /* 0x000000c0111c7824 */ /* 0x000fe400078e02ff */
[----:B-----5:R-:W-:Y:S02]  /*19f00*/  IMAD.IADD R7, R7, 0x1, -R10 ;  /* 0x0000000107077824 */ /* 0x020fe400078e0a0a */
[----:B------:R-:W-:Y:S01]  /*19f10*/  VIADD R9, R28, 0xbf ;  /* 0x000000bf1c097836 */ /* 0x000fe20000000000 */
[----:B0-----:R-:W-:-:S13]  /*19f20*/  ISETP.NE.AND P2, PT, R8, 0x1, PT ;  /* 0x000000010800780c */ /* 0x001fda0003f45270 */
[----:B---3--:R-:W0:Y:S08]  /*19f30*/  @P2 LDC R3, c[0x0][0x44c] ;  /* 0x00011300ff032b82 */ /* 0x008e300000000800 */
[----:B------:R-:W3:Y:S01]  /*19f40*/  @P2 LDC R2, c[0x0][0x450] ;  /* 0x00011400ff022b82 */ /* 0x000ee20000000800 */
[----:B0-----:R-:W-:-:S05]  /*19f50*/  @P2 IMAD.HI.U32 R3, R9, R3, RZ ;  /* 0x0000000309032227 */ /* 0x001fca00078e00ff */
[----:B---3--:R-:W-:Y:S01]  /*19f60*/  @P2 SHF.R.U32.HI R9, RZ, R2, R3 ;  /* 0x00000002ff092219 */ /* 0x008fe20000011603 */
[----:B--2---:R-:W-:-:S04]  /*19f70*/  @P1 IMAD.IADD R6, R5, 0x1, -R4 ;  /* 0x0000000105061824 */ /* 0x004fc800078e0a04 */
[----:B------:R-:W-:-:S04]  /*19f80*/  IMAD.IADD R11, R7, 0x1, R6 ;  /* 0x00000001070b7824 */ /* 0x000fc800078e0206 */
[C---:B------:R-:W-:Y:S01]  /*19f90*/  VIADD R17, R11.reuse, 0x7f ;  /* 0x0000007f0b117836 */ /* 0x040fe20000000000 */
[----:B------:R0:W-:Y:S01]  /*19fa0*/  STL [R1+0x18], R11 ;  /* 0x0000180b01007387 */ /* 0x0001e20000100800 */
[----:B------:R-:W-:-:S03]  /*19fb0*/  IADD3 R8, R11, 0x1, -R12 ;  /* 0x000000010b087810 */ /* 0x000fc60007ffe80c */
[----:B------:R-:W-:Y:S02]  /*19fc0*/  SHF.R.S32.HI R2, RZ, 0x1f, R17 ;  /* 0x0000001fff027819 */ /* 0x000fe40000011411 */
[----:B------:R-:W-:Y:S02]  /*19fd0*/  IADD3 R9, R8, R9, RZ ;  /* 0x0000000908097210 */ /* 0x000fe40007ffe0ff */
[----:B------:R-:W-:Y:S02]  /*19fe0*/  LEA.HI R17, R2, R17, RZ, 0x7 ;  /* 0x0000001102117211 */ /* 0x000fe400078f38ff */
[----:B------:R-:W2:Y:S02]  /*19ff0*/  LDC.64 R2, c[0x0][0x9e0] ;  /* 0x00027800ff027b82 */ /* 0x000ea40000000a00 */
[----:B------:R-:W-:Y:S02]  /*1a000*/  SHF.R.S32.HI R17, RZ, 0x7, R17 ;  /* 0x00000007ff117819 */ /* 0x000fe40000011411 */
[----:B--2---:R-:W-:Y:S01]  /*1a010*/  ISETP.GE.AND P3, PT, R3, 0x1, PT ;  /* 0x000000010300780c */ /* 0x004fe20003f66270 */
        /* <DEDUP_REMOVED lines=13> */
.L_x_14511:
[----:B------:R-:W-:-:S13]  /*1a0f0*/  ISETP.NE.AND P0, PT, R3, 0x1, PT ;  /* 0x000000010300780c */ /* 0x000fda0003f05270 */
[----:B------:R-:W0:Y:S02]  /*1a100*/  @P0 LDC.64 R4, c[0x0][0x9e8] ;  /* 0x00027a00ff040b82 */ /* 0x000e240000000a00 */
[----:B0-----:R-:W-:-:S05]  /*1a110*/  @P0 IMAD.HI.U32 R4, R10, R4, RZ ;  /* 0x000000040a040227 */ /* 0x001fca00078e00ff */
[----:B------:R-:W-:-:S07]  /*1a120*/  @P0 SHF.R.U32.HI R10, RZ, R5, R4 ;  /* 0x00000005ff0a0219 */ /* 0x000fce0000011604 */
.L_x_14512:
[----:B------:R-:W-:Y:S05]  /*1a130*/  BSYNC B0 ;  /* 0x0000000000007941 */ /* 0x000fea0003800000 */
.L_x_14510:
[----:B------:R-:W-:-:S05]  /*1a140*/  IMAD R10, R10, R3, R3 ;  /* 0x000000030a0a7224 */ /* 0x000fca00078e0203 */
[----:B------:R-:W-:-:S07]  /*1a150*/  VIMNMX R2, R2, R10, PT ;  /* 0x0000000a02027248 */ /* 0x000fce0003fe0100 */
.L_x_14509:
[----:B------:R-:W0:Y:S01]  /*1a160*/  @P2 LDC R9, c[0x0][0x44c] ;  /* 0x00011300ff092b82 */ /* 0x000e220000000800 */
[----:B------:R-:W-:Y:S01]  /*1a170*/  IMAD.MOV.U32 R4, RZ, RZ, R28 ;  /* 0x000000ffff047224 */ /* 0x000fe200078e001c */
[----:B------:R-:W-:-:S06]  /*1a180*/  ULDC UR4, c[0x0][0x9dc] ;  /* 0x0002770000047ab9 */ /* 0x000fcc0000000800 */
[----:B------:R-:W2:Y:S01]  /*1a190*/  @P2 LDC R5, c[0x0][0x450] ;  /* 0x00011400ff052b82 */ /* 0x000ea20000000800 */
[----:B0-----:R-:W-:-:S05]  /*1a1a0*/  @P2 IMAD.HI.U32 R9, R28, R9, RZ ;  /* 0x000000091c092227 */ /* 0x001fca00078e00ff */
[----:B--2---:R-:W-:Y:S01]  /*1a1b0*/  @P2 SHF.R.U32.HI R4, RZ, R5, R9 ;  /* 0x00000005ff042219 */ /* 0x004fe20000011609 */
[----:B------:R-:W-:-:S04]  /*1a1c0*/  IMAD.IADD R9, R11, 0x1, -R12 ;  /* 0x000000010b097824 */ /* 0x000fc800078e0a0c */
        /* <DEDUP_REMOVED lines=13> */
.L_x_14515:
[----:B------:R-:W-:-:S13]  /*1a2a0*/  ISETP.NE.AND P0, PT, R3, 0x1, PT ;  /* 0x000000010300780c */ /* 0x000fda0003f05270 */
[----:B------:R-:W0:Y:S02]  /*1a2b0*/  @P0 LDC.64 R4, c[0x0][0x9e8] ;  /* 0x00027a00ff040b82 */ /* 0x000e240000000a00 */
[----:B0-----:R-:W-:-:S05]  /*1a2c0*/  @P0 IMAD.HI.U32 R4, R11, R4, RZ ;  /* 0x000000040b040227 */ /* 0x001fca00078e00ff */
[----:B------:R-:W-:-:S07]  /*1a2d0*/  @P0 SHF.R.U32.HI R11, RZ, R5, R4 ;  /* 0x00000005ff0b0219 */ /* 0x000fce0000011604 */
.L_x_14516:
[----:B------:R-:W-:Y:S05]  /*1a2e0*/  BSYNC B0 ;  /* 0x0000000000007941 */ /* 0x000fea0003800000 */
.L_x_14514:
[----:B------:R-:W-:-:S05]  /*1a2f0*/  IMAD R3, R11, R3, RZ ;  /* 0x000000030b037224 */ /* 0x000fca00078e02ff */
[----:B------:R-:W-:-:S07]  /*1a300*/  VIMNMX R10, R10, R3, !PT ;  /* 0x000000030a0a7248 */ /* 0x000fce0007fe0100 */
.L_x_14513:
[----:B------:R-:W-:Y:S01]  /*1a310*/  IADD3 R2, R2, 0x7f, RZ ;  /* 0x0000007f02027810 */ /* 0x000fe20007ffe0ff */
[----:B------:R-:W-:Y:S03]  /*1a320*/  BSSY B0, `(.L_x_14517) ;  /* 0x00000e3000007945 */ /* 0x000fe60003800000 */
        /* <DEDUP_REMOVED lines=12> */
[----:B------:R-:W-:-:S13]  /*1a3f0*/  ISETP.GT.AND P0, PT, R3, R4, PT ;  /* 0x000000040300720c */ /* 0x000fda0003f04270 */
[----:B------:R-:W-:Y:S01]  /*1a400*/  @P0 VIADD R2, R3, 0x7f ;  /* 0x0000007f03020836 */ /* 0x000fe20000000000 */
[----:B------:R-:W-:-:S04]  /*1a410*/  SHF.R.U32.HI R3, RZ, 0x7, R4 ;  /* 0x00000007ff037819 */ /* 0x000fc80000011604 */
        /* <DEDUP_REMOVED lines=14> */
.L_x_14692:
[----:B--2---:R-:W-:Y:S02]  /*1a500*/  ISETP.NE.AND P0, PT, R14, RZ, PT ;  /* 0x000000ff0e00720c */ /* 0x004fe40003f05270 */
[----:B------:R-:W-:-:S11]  /*1a510*/  PLOP3.LUT P6, PT, PT, PT, PT, 0x8, 0x0 ;  /* 0x000000000000781c */ /* 0x000fd60003fce170 */
[----:B------:R-:W-:Y:S05]  /*1a520*/  @P0 BRA `(.L_x_14520) ;  /* 0x00000000000c0947 */ /* 0x000fea0003800000 */
[----:B------:R-:W-:-:S03]  /*1a530*/  UMOV UR4, 0xffffffff ;  /* 0xffffffff00047882 */ /* 0x000fc60000000000 */
[----:B------:R-:W-:Y:S05]  /*1a540*/  BRA.DIV UR4, `(.L_x_14521) ;  /* 0x0000007604387947 */ /* 0x000fea000b800000 */
[----:B------:R-:W-:-:S13]  /*1a550*/  ELECT P6, URZ, PT ;  /* 0x00000000003f782f */ /* 0x000fda00038c0000 */
.L_x_14520:
        /* <DEDUP_REMOVED lines=9> */
.L_x_14695:
[----:B------:R-:W-:Y:S05]  /*1a5f0*/  BSYNC B1 ;  /* 0x0000000000017941 */ /* 0x000fea0003800000 */
.L_x_14522:
[----:B------:R-:W-:Y:S04]  /*1a600*/  BSSY B1, `(.L_x_14524) ;  /* 0x0000050000017945 */ /* 0x000fe80003800000 */
[----:B------:R-:W-:Y:S05]  /*1a610*/  @!P6 BRA `(.L_x_14525) ;  /* 0x000000040038e947 */ /* 0x000fea0003800000 */
[----:B------:R-:W2:Y:S01]  /*1a620*/  LDL R7, [R1] ;  /* 0x0000000001077983 */ /* 0x000ea20000100800 */
        /* <DEDUP_REMOVED lines=8> */
.L_x_14696:
[----:B------:R-:W-:Y:S05]  /*1a6b0*/  BSYNC B2 ;  /* 0x0000000000027941 */ /* 0x000fea0003800000 */
.L_x_14526:
[----:B------:R-:W-:Y:S04]  /*1a6c0*/  BSSY B2, `(.L_x_14528) ;  /* 0x0000009000027945 */ /* 0x000fe80003800000 */
[----:B------:R-:W-:Y:S05]  /*1a6d0*/  @P1 BRA `(.L_x_14529) ;  /* 0x00000000001c1947 */ /* 0x000fea0003800000 */
[----:B0-----:R-:W0:Y:S02]  /*1a6e0*/  S2R R5, SR_TID.X ;  /* 0x0000000000057919 */ /* 0x001e240000002100 */
[----:B0-----:R-:W-:Y:S02]  /*1a6f0*/  LOP3.LUT R6, R5, 0x1f, RZ, 0xc0, !PT ;  /* 0x0000001f05067812 */ /* 0x001fe400078ec0ff */
[----:B------:R-:W-:Y:S02]  /*1a700*/  MOV R5, 0x4000 ;  /* 0x0000400000057802 */ /* 0x000fe40000000f00 */
[----:B------:R-:W-:Y:S02]  /*1a710*/  ISETP.NE.AND P0, PT, R6, RZ, PT ;  /* 0x000000ff0600720c */ /* 0x000fe40003f05270 */
[----:B------:R3:W-:Y:S11]  /*1a720*/  SYNCS.ARRIVE.TRANS64 RZ, [R10+URZ+0x16890], R5 ;  /* 0x016890050aff79a7 */ /* 0x0007f6000800003f */
[----:B---3--:R-:W-:Y:S05]  /*1a730*/  @!P0 BRA `(.L_x_14529) ;  /* 0x0000000000048947 */ /* 0x008fea0003800000 */
[----:B------:R-:W-:Y:S01]  /*1a740*/  BPT.TRAP 0x1 ;  /* 0x000000040000795c */ /* 0x000fe20000300000 */
.L_x_14529:
[----:B------:R-:W-:Y:S05]  /*1a750*/  BSYNC B2 ;  /* 0x0000000000027941 */ /* 0x000fea0003800000 */
.L_x_14528:
[----:B------:R-:W-:Y:S01]  /*1a760*/  IMAD.MOV.U32 R13, RZ, RZ, RZ ;  /* 0x000000ffff0d7224 */ /* 0x000fe200078e00ff */
[----:B------:R-:W-:Y:S01]  /*1a770*/  UIADD3 UR4, UP0, UR40, 0x570, URZ ;  /* 0x0000057028047890 */ /* 0x000fe2000ff1e03f */
[----:B------:R-:W-:Y:S01]  /*1a780*/  IMAD R6, R4, 0x80, R0 ;  /* 0x0000008004067824 */ /* 0x000fe200078e0200 */
[----:B------:R-:W-:Y:S01]  /*1a790*/  PLOP3.LUT P0, PT, PT, PT, PT, 0x80, 0x0 ;  /* 0x000000000000781c */ /* 0x000fe20003f0f070 */
[----:B0-----:R-:W-:Y:S01]  /*1a7a0*/  IMAD R5, R27, 0x4000, R22 ;  /* 0x000040001b057824 */ /* 0x001fe200078e0216 */
[----:B------:R-:W-:Y:S01]  /*1a7b0*/  R2UR UR10, R13 ;  /* 0x000000000d0a72ca */ /* 0x000fe200000e0000 */
[----:B------:R-:W-:Y:S01]  /*1a7c0*/  VIADD R6, R6, 0xffffff80 ;  /* 0xffffff8006067836 */ /* 0x000fe20000000000 */
[----:B------:R-:W-:Y:S01]  /*1a7d0*/  UIADD3.X UR5, URZ, UR41, URZ, UP0, !UPT ;  /* 0x000000293f057290 */ /* 0x000fe200087fe43f */
[----:B------:R-:W-:Y:S01]  /*1a7e0*/  VIADD R5, R5, 0xe400 ;  /* 0x0000e40005057836 */ /* 0x000fe20000000000 */
[----:B------:R-:W-:Y:S01]  /*1a7f0*/  UMOV UR6, 0x0 ;  /* 0x0000000000067882 */ /* 0x000fe20000000000 */
[----:B-1----:R-:W-:Y:S01]  /*1a800*/  IMAD.SHL.U32 R12, R27, 0x2000, RZ ;  /* 0x000020001b0c7824 */ /* 0x002fe200078e00ff */
[----:B------:R-:W-:Y:S01]  /*1a810*/  UMOV UR7, 0x12f00000 ;  /* 0x12f0000000077882 */ /* 0x000fe20000000000 */
[----:B------:R-:W-:-:S08]  /*1a820*/  VIADD R11, R10, 0x16890 ;  /* 0x000168900a0b7836 */ /* 0x000fd00000000000 */
.L_x_14530:
        /* <DEDUP_REMOVED lines=13> */
.L_x_14697:
[----:B------:R-:W-:Y:S05]  /*1a900*/  BSYNC B2 ;  /* 0x0000000000027941 */ /* 0x000fea0003800000 */
.L_x_14531:
[----:B------:R-:W-:Y:S01]  /*1a910*/  BSSY B2, `(.L_x_14533) ;  /* 0x000000b000027945 */ /* 0x000fe20003800000 */
[----:B------:R-:W-:Y:S01]  /*1a920*/  MOV R14, 0x0 ;  /* 0x00000000000e7802 */ /* 0x000fe20000000f00 */
[----:B------:R-:W-:Y:S02]  /*1a930*/  IMAD.MOV.U32 R15, RZ, RZ, 0x12f00000 ;  /* 0x12f00000ff0f7424 */ /* 0x000fe400078e00ff */
        /* <DEDUP_REMOVED lines=8> */
.L_x_14534:
[----:B------:R-:W-:Y:S05]  /*1a9c0*/  BSYNC B2 ;  /* 0x0000000000027941 */ /* 0x000fea0003800000 */
.L_x_14533:
[----:B------:R-:W-:Y:S01]  /*1a9d0*/  R2UR UR10, R13 ;  /* 0x000000000d0a72ca */ /* 0x000fe200000e0000 */
[----:B------:R-:W-:Y:S01]  /*1a9e0*/  IMAD R12, R12, 0x2, R22 ;  /* 0x000000020c0c7824 */ /* 0x000fe200078e0216 */
[----:B------:R-:W-:Y:S01]  /*1a9f0*/  R2UR UR6, R14 ;  /* 0x000000000e0672ca */ /* 0x000fe200000e0000 */
[----:B------:R-:W-:Y:S01]  /*1aa00*/  UIADD3 UR4, UP0, UR40, 0x670, URZ ;  /* 0x0000067028047890 */ /* 0x000fe2000ff1e03f */
[----:B------:R-:W-:Y:S01]  /*1aa10*/  R2UR UR7, R15 ;  /* 0x000000000f0772ca */ /* 0x000fe200000e0000 */
[----:B0-2---:R-:W-:Y:S01]  /*1aa20*/  VIADD R10, R10, 0x168b0 ;  /* 0x000168b00a0a7836 */ /* 0x005fe20000000000 */
[----:B------:R-:W-:Y:S01]  /*1aa30*/  PLOP3.LUT P0, PT, PT, PT, PT, 0x80, 0x0 ;  /* 0x000000000000781c */ /* 0x000fe20003f0f070 */
[----:B------:R-:W-:Y:S01]  /*1aa40*/  VIADD R12, R12, 0x400 ;  /* 0x000004000c0c7836 */ /* 0x000fe20000000000 */
[----:B------:R-:W-:-:S12]  /*1aa50*/  UIADD3.X UR5, URZ, UR41, URZ, UP0, !UPT ;  /* 0x000000293f057290 */ /* 0x000fd800087fe43f */
.L_x_14535:
        /* <DEDUP_REMOVED lines=10> */
.L_x_14525:
[----:B------:R-:W-:Y:S05]  /*1ab00*/  BSYNC B1 ;  /* 0x0000000000017941 */ /* 0x000fea0003800000 */
.L_x_14524:
[----:B------:R-:W2:Y:S01]  /*1ab10*/  LDL.LU R7, [R1] ;  /* 0x0000000001077983 */ /* 0x000ea20000300800 */
[----:B------:R-:W-:Y:S01]  /*1ab20*/  VIADD R27, R27, 0x1 ;  /* 0x000000011b1b7836 */ /* 0x000fe20000000000 */
[----:B------:R-:W-:Y:S01]  /*1ab30*/  PLOP3.LUT P0, PT, PT, PT, PT, 0x8, 0x0 ;  /* 0x000000000000781c */ /* 0x000fe20003f0e170 */
[----:B------:R-:W-:-:S03]  /*1ab40*/  VIADD R4, R4, 0xfffffffe ;  /* 0xfffffffe04047836 */ /* 0x000fc60000000000 */
[C---:B------:R-:W-:Y:S02]  /*1ab50*/  ISETP.NE.AND P1, PT, R27.reuse, 0x2, PT ;  /* 0x000000021b00780c */ /* 0x040fe40003f25270 */
[----:B------:R-:W-:Y:S02]  /*1ab60*/  ISETP.GE.AND P2, PT, R4, R3, PT ;  /* 0x000000030400720c */ /* 0x000fe40003f46270 */
[----:B0-----:R-:W-:Y:S02]  /*1ab70*/  SEL R5, RZ, 0x1, P1 ;  /* 0x00000001ff057807 */ /* 0x001fe40000800000 */
[----:B------:R-:W-:Y:S02]  /*1ab80*/  SEL R27, R27, RZ, P1 ;  /* 0x000000ff1b1b7207 */ /* 0x000fe40000800000 */
[----:B--2---:R-:W-:-:S05]  /*1ab90*/  LOP3.LUT R7, R7, R5, RZ, 0x3c, !PT ;  /* 0x0000000507077212 */ /* 0x004fca00078e3cff */
[----:B------:R0:W-:Y:S02]  /*1aba0*/  STL [R1], R7 ;  /* 0x0000000701007387 */ /* 0x0001e40000100800 */
[----:B------:R-:W-:Y:S05]  /*1abb0*/  @!P2 BRA `(.L_x_14518) ;  /* 0x000000040064a947 */ /* 0x000fea0003800000 */
.L_x_14548:
[----:B------:R-:W-:Y:S05]  /*1abc0*/  YIELD ;  /* 0x0000000000007946 */ /* 0x000fea0003800000 */
[----:B------:R-:W-:Y:S04]  /*1abd0*/  BSSY B1, `(.L_x_14536) ;  /* 0x000004d000017945 */ /* 0x000fe80003800000 */
[----:B--2---:R-:W-:Y:S05]  /*1abe0*/  @!P6 BRA `(.L_x_14537) ;  /* 0x00000004002ce947 */ /* 0x004fea0003800000 */
[----:B------:R-:W2:Y:S01]  /*1abf0*/  LDL R6, [R1] ;  /* 0x0000000001067983 */ /* 0x000ea20000100800 */
[----:B------:R-:W0:Y:S02]  /*1ac00*/  S2R R5, SR_TID.X ;  /* 0x0000000000057919 */ /* 0x000e240000002100 */
[----:B0-----:R-:W-:Y:S02]  /*1ac10*/  LOP3.LUT R7, R5, 0x7f, RZ, 0xc0, !PT ;  /* 0x0000007f05077812 */ /* 0x001fe400078ec0ff */
[----:B------:R-:W-:Y:S01]  /*1ac20*/  LEA R5, R27, R22, 0x3 ;  /* 0x000000161b057211 */ /* 0x000fe200078e18ff */
[----:B------:R-:W-:Y:S01]  /*1ac30*/  BSSY B2, `(.L_x_14538) ;  /* 0x0000005000027945 */ /* 0x000fe20003800000 */
[----:B------:R-:W-:Y:S02]  /*1ac40*/  ISETP.NE.AND P2, PT, R7, RZ, PT ;  /* 0x000000ff0700720c */ /* 0x000fe40003f45270 */
[----:B--2---:R-:W-:-:S04]  /*1ac50*/  SHF.L.U32 R6, R6, 0x1f, RZ ;  /* 0x0000001f06067819 */ /* 0x004fc800000006ff */
[----:B------:R-:W0:Y:S02]  /*1ac60*/  SYNCS.PHASECHK.TRANS64.TRYWAIT P1, [R5+URZ+0x168a0], R6 ;  /* 0x0168a006050075a7 */ /* 0x000e24000802017f */
[----:B0-----:R-:W-:Y:S05]  /*1ac70*/  @!P1 BRA `(.L_x_14539) ;  /* 0x0000006c00c89947 */ /* 0x001fea0003800000 */
.L_x_14698:
[----:B------:R-:W-:Y:S05]  /*1ac80*/  BSYNC B2 ;  /* 0x0000000000027941 */ /* 0x000fea0003800000 */
.L_x_14538:
[----:B------:R-:W-:Y:S04]  /*1ac90*/  BSSY B2, `(.L_x_14540) ;  /* 0x0000009000027945 */ /* 0x000fe80003800000 */
        /* <DEDUP_REMOVED lines=8> */
.L_x_14541:
[----:B------:R-:W-:Y:S05]  /*1ad20*/  BSYNC B2 ;  /* 0x0000000000027941 */ /* 0x000fea0003800000 */
.L_x_14540:
[----:B------:R-:W-:Y:S01]  /*1ad30*/  IMAD.MOV.U32 R13, RZ, RZ, RZ ;  /* 0x000000ffff0d7224 */ /* 0x000fe200078e00ff */
[----:B------:R-:W-:Y:S01]  /*1ad40*/  UIADD3 UR4, UP0, UR40, 0x570, URZ ;  /* 0x0000057028047890 */ /* 0x000fe2000ff1e03f */
[----:B------:R-:W-:Y:S01]  /*1ad50*/  IMAD R7, R27, 0x4000, R22 ;  /* 0x000040001b077824 */ /* 0x000fe200078e0216 */
[----:B------:R-:W-:Y:S01]  /*1ad60*/  PLOP3.LUT P1, PT, PT, PT, PT, 0x80, 0x0 ;  /* 0x000000000000781c */ /* 0x000fe20003f2f070 */
[----:B------:R-:W-:Y:S01]  /*1ad70*/  IMAD R10, R4, 0x80, R0 ;  /* 0x00000080040a7824 */ /* 0x000fe200078e0200 */
[----:B------:R-:W-:Y:S01]  /*1ad80*/  R2UR UR10, R13 ;  /* 0x000000000d0a72ca */ /* 0x000fe200000e0000 */
[----:B------:R-:W-:Y:S01]  /*1ad90*/  VIADD R11, R5, 0x16890 ;  /* 0x00016890050b7836 */ /* 0x000fe20000000000 */
[----:B------:R-:W-:Y:S01]  /*1ada0*/  UIADD3.X UR5, URZ, UR41, URZ, UP0, !UPT ;  /* 0x000000293f057290 */ /* 0x000fe200087fe43f */
[----:B-1----:R-:W-:Y:S01]  /*1adb0*/  VIADD R12, R7, 0xe400 ;  /* 0x0000e400070c7836 */ /* 0x002fe20000000000 */
[----:B------:R-:W-:Y:S01]  /*1adc0*/  UMOV UR6, 0x0 ;  /* 0x0000000000067882 */ /* 0x000fe20000000000 */
[----:B------:R-:W-:-:S10]  /*1add0*/  UMOV UR7, 0x12f00000 ;  /* 0x12f0000000077882 */ /* 0x000fd40000000000 */
.L_x_14542:
        /* <DEDUP_REMOVED lines=13> */
.L_x_14699:
[----:B------:R-:W-:Y:S05]  /*1aeb0*/  BSYNC B2 ;  /* 0x0000000000027941 */ /* 0x000fea0003800000 */
.L_x_14543:
[----:B------:R-:W-:Y:S01]  /*1aec0*/  BSSY B2, `(.L_x_14545) ;  /* 0x000000b000027945 */ /* 0x000fe20003800000 */
[----:B------:R-:W-:Y:S01]  /*1aed0*/  IMAD.MOV.U32 R14, RZ, RZ, 0x0 ;  /* 0x00000000ff0e7424 */ /* 0x000fe200078e00ff */
[----:B------:R-:W-:Y:S02]  /*1aee0*/  MOV R15, 0x12f00000 ;  /* 0x12f00000000f7802 */ /* 0x000fe40000000f00 */
        /* <DEDUP_REMOVED lines=8> */
.L_x_14546:
[----:B------:R-:W-:Y:S05]  /*1af70*/  BSYNC B2 ;  /* 0x0000000000027941 */ /* 0x000fea0003800000 */
.L_x_14545:
[----:B------:R-:W-:Y:S01]  /*1af80*/  R2UR UR10, R13 ;  /* 0x000000000d0a72ca */ /* 0x000fe200000e0000 */
[----:B------:R-:W-:Y:S01]  /*1af90*/  UIADD3 UR4, UP0, UR40, 0x670, URZ ;  /* 0x0000067028047890 */ /* 0x000fe2000ff1e03f */
[----:B------:R-:W-:Y:S01]  /*1afa0*/  R2UR UR6, R14 ;  /* 0x000000000e0672ca */ /* 0x000fe200000e0000 */
[----:B------:R-:W-:Y:S01]  /*1afb0*/  VIADD R7, R7, 0x400 ;  /* 0x0000040007077836 */ /* 0x000fe20000000000 */
[----:B------:R-:W-:Y:S01]  /*1afc0*/  R2UR UR7, R15 ;  /* 0x000000000f0772ca */ /* 0x000fe200000e0000 */
[----:B01----:R-:W-:Y:S01]  /*1afd0*/  VIADD R5, R5, 0x168b0 ;  /* 0x000168b005057836 */ /* 0x003fe20000000000 */
[----:B------:R-:W-:Y:S01]  /*1afe0*/  PLOP3.LUT P1, PT, PT, PT, PT, 0x80, 0x0 ;  /* 0x000000000000781c */ /* 0x000fe20003f2f070 */
[----:B------:R-:W-:-:S12]  /*1aff0*/  UIADD3.X UR5, URZ, UR41, URZ, UP0, !UPT ;  /* 0x000000293f057290 */ /* 0x000fd800087fe43f */
.L_x_14547:
        /* <DEDUP_REMOVED lines=10> */
.L_x_14537:
[----:B------:R-:W-:Y:S05]  /*1b0a0*/  BSYNC B1 ;  /* 0x0000000000017941 */ /* 0x000fea0003800000 */
.L_x_14536:
[----:B------:R-:W2:Y:S01]  /*1b0b0*/  LDL.LU R6, [R1] ;  /* 0x0000000001067983 */ /* 0x000ea20000300800 */
[----:B------:R-:W-:Y:S01]  /*1b0c0*/  VIADD R27, R27, 0x1 ;  /* 0x000000011b1b7836 */ /* 0x000fe20000000000 */
[C---:B------:R-:W-:Y:S01]  /*1b0d0*/  ISETP.GT.AND P2, PT, R4.reuse, R3, PT ;  /* 0x000000030400720c */ /* 0x040fe20003f44270 */
[----:B------:R-:W-:-:S03]  /*1b0e0*/  VIADD R4, R4, 0xffffffff ;  /* 0xffffffff04047836 */ /* 0x000fc60000000000 */
[----:B------:R-:W-:-:S04]  /*1b0f0*/  ISETP.NE.AND P1, PT, R27, 0x2, PT ;  /* 0x000000021b00780c */ /* 0x000fc80003f25270 */
[----:B------:R-:W-:Y:S02]  /*1b100*/  SEL R5, RZ, 0x1, P1 ;  /* 0x00000001ff057807 */ /* 0x000fe40000800000 */
[----:B------:R-:W-:Y:S02]  /*1b110*/  SEL R27, R27, RZ, P1 ;  /* 0x000000ff1b1b7207 */ /* 0x000fe40000800000 */
[----:B--2---:R-:W-:-:S05]  /*1b120*/  LOP3.LUT R6, R6, R5, RZ, 0x3c, !PT ;  /* 0x0000000506067212 */ /* 0x004fca00078e3cff */
[----:B------:R2:W-:Y:S01]  /*1b130*/  STL [R1], R6 ;  /* 0x0000000601007387 */ /* 0x0005e20000100800 */
[----:B------:R-:W-:Y:S05]  /*1b140*/  @P2 BRA `(.L_x_14548) ;  /* 0xfffffff8009c2947 */ /* 0x000fea000383ffff */
.L_x_14518:
[----:B------:R-:W-:Y:S05]  /*1b150*/  BSYNC B0 ;  /* 0x0000000000007941 */ /* 0x000fea0003800000 */
.L_x_14517:
[----:B------:R-:W3:Y:S01]  /*1b160*/  LDC R0, c[0x0][0x448] ;  /* 0x00011200ff007b82 */ /* 0x000ee20000000800 */
[----:B------:R-:W-:Y:S01]  /*1b170*/  VIADD R2, R28, 0xbf ;  /* 0x000000bf1c027836 */ /* 0x000fe20000000000 */
[----:B------:R-:W-:Y:S06]  /*1b180*/  @!P0 WARPSYNC.ALL ;  /* 0x0000000000008948 */ /* 0x000fec0003800000 */
[----:B------:R-:W-:Y:S01]  /*1b190*/  @!P0 BAR.SYNC.DEFER_BLOCKING 0xc, 0x200 ;  /* 0x0308000000008b1d */ /* 0x000fe20000010000 */
[----:B---3--:R-:W-:-:S13]  /*1b1a0*/  ISETP.NE.AND P1, PT, R0, 0x1, PT ;  /* 0x000000010000780c */ /* 0x008fda0003f25270 */
[----:B------:R-:W3:Y:S08]  /*1b1b0*/  @P1 LDC R3, c[0x0][0x44c] ;  /* 0x00011300ff031b82 */ /* 0x000ef00000000800 */
[----:B------:R-:W4:Y:S01]  /*1b1c0*/  @P1 LDC R0, c[0x0][0x450] ;  /* 0x00011400ff001b82 */ /* 0x000f220000000800 */
[----:B---3--:R-:W-:-:S05]  /*1b1d0*/  @P1 IMAD.HI.U32 R3, R2, R3, RZ ;  /* 0x0000000302031227 */ /* 0x008fca00078e00ff */
[----:B----4-:R-:W-:-:S05]  /*1b1e0*/  @P1 SHF.R.U32.HI R2, RZ, R0, R3 ;  /* 0x00000000ff021219 */ /* 0x010fca0000011603 */
[----:B------:R-:W-:Y:S02]  /*1b1f0*/  IMAD.IADD R8, R8, 0x1, R2 ;  /* 0x0000000108087824 */ /* 0x000fe400078e0202 */
[----:B------:R-:W3:Y:S02]  /*1b200*/  LDC.64 R2, c[0x0][0x9e0] ;  /* 0x00027800ff027b82 */ /* 0x000ee40000000a00 */
[----:B---3--:R-:W-:Y:S02]  /*1b210*/  ISETP.GE.AND P2, PT, R3, 0x1, PT ;  /* 0x000000010300780c */ /* 0x008fe40003f46270 */
[----:B------:R-:W-:-:S11]  /*1b220*/  IADD3 R2, R8, R2, RZ ;  /* 0x0000000208027210 */ /* 0x000fd60007ffe0ff */
[----:B------:R-:W-:Y:S05]  /*1b230*/  @!P2 BRA `(.L_x_14549) ;  /* 0x000000000048a947 */ /* 0x000fea0003800000 */
[C---:B------:R-:W-:Y:S01]  /*1b240*/  ISETP.GT.AND P0, PT, R8.reuse, RZ, PT ;  /* 0x000000ff0800720c */ /* 0x040fe20003f04270 */
[----:B------:R-:W-:Y:S01]  /*1b250*/  BSSY B0, `(.L_x_14550) ;  /* 0x000000e000007945 */ /* 0x000fe20003800000 */
[----:B------:R-:W-:-:S11]  /*1b260*/  VIADD R0, R8, 0xffffffff ;  /* 0xffffffff08007836 */ /* 0x000fd60000000000 */
[----:B------:R-:W-:Y:S05]  /*1b270*/  @P0 BRA `(.L_x_14551) ;  /* 0x00000000001c0947 */ /* 0x000fea0003800000 */
[----:B------:R-:W-:Y:S01]  /*1b280*/  ISETP.NE.AND P0, PT, R3, 0x1, PT ;  /* 0x000000010300780c */ /* 0x000fe20003f05270 */
[----:B------:R-:W-:-:S12]  /*1b290*/  IMAD.MOV R0, RZ, RZ, -R8 ;  /* 0x000000ffff007224 */ /* 0x000fd800078e0a08 */
[----:B------:R-:W3:Y:S02]  /*1b2a0*/  @P0 LDC.64 R4, c[0x0][0x9e8] ;  /* 0x00027a00ff040b82 */ /* 0x000ee40000000a00 */
[----:B---3--:R-:W-:-:S05]  /*1b2b0*/  @P0 IMAD.HI.U32 R4, R0, R4, RZ ;  /* 0x0000000400040227 */ /* 0x008fca00078e00ff */
[----:B------:R-:W-:-:S04]  /*1b2c0*/  @P0 SHF.R.U32.HI R0, RZ, R5, R4 ;  /* 0x00000005ff000219 */ /* 0x000fc80000011604 */
[----:B------:R-:W-:Y:S01]  /*1b2d0*/  LOP3.LUT R0, RZ, R0, RZ, 0x33, !PT ;  /* 0x00000000ff007212 */ /* 0x000fe200078e33ff */
[----:B------:R-:W-:Y:S06]  /*1b2e0*/  BRA `(.L_x_14552) ;  /* 0x0000000000107947 */ /* 0x000fec0003800000 */
.L_x_14551:
[----:B------:R-:W-:-:S13]  /*1b2f0*/  ISETP.NE.AND P0, PT, R3, 0x1, PT ;  /* 0x000000010300780c */ /* 0x000fda0003f05270 */
[----:B------:R-:W3:Y:S02]  /*1b300*/  @P0 LDC.64 R4, c[0x0][0x9e8] ;  /* 0x00027a00ff040b82 */ /* 0x000ee40000000a00 */
[----:B---3--:R-:W-:-:S05]  /*1b310*/  @P0 IMAD.HI.U32 R4, R0, R4, RZ ;  /* 0x0000000400040227 */ /* 0x008fca00078e00ff */
[----:B------:R-:W-:-:S07]  /*1b320*/  @P0 SHF.R.U32.HI R0, RZ, R5, R4 ;  /* 0x00000005ff000219 */ /* 0x000fce0000011604 */
.L_x_14552:
[----:B------:R-:W-:Y:S05]  /*1b330*/  BSYNC B0 ;  /* 0x0000000000007941 */ /* 0x000fea0003800000 */
.L_x_14550:
[----:B------:R-:W-:-:S05]  /*1b340*/  IMAD R5, R0, R3, R3 ;  /* 0x0000000300057224 */ /* 0x000fca00078e0203 */
[----:B------:R-:W-:-:S07]  /*1b350*/  VIMNMX R2, R2, R5, PT ;  /* 0x0000000502027248 */ /* 0x000fce0003fe0100 */
.L_x_14549:
[----:B------:R-:W-:Y:S01]  /*1b360*/  VIADD R2, R2, 0x7f ;  /* 0x0000007f02027836 */ /* 0x000fe20000000000 */
[----:B------:R-:W-:Y:S01]  /*1b370*/  ULDC UR4, c[0x0][0x9dc] ;  /* 0x0002770000047ab9 */ /* 0x000fe20000000800 */
[----:B------:R-:W-:-:S03]  /*1b380*/  IMAD.MOV.U32 R4, RZ, RZ, R28 ;  /* 0x000000ffff047224 */ /* 0x000fc600078e001c */
[----:B------:R-:W-:-:S04]  /*1b390*/  SHF.R.S32.HI R5, RZ, 0x1f, R2 ;  /* 0x0000001fff057819 */ /* 0x000fc80000011402 */
[----:B------:R-:W-:-:S04]  /*1b3a0*/  LEA.HI R5, R5, R2, RZ, 0x7 ;  /* 0x0000000205057211 */ /* 0x000fc800078f38ff */
[----:B------:R-:W-:Y:S02]  /*1b3b0*/  SHF.R.S32.HI R0, RZ, 0x7, R5 ;  /* 0x00000007ff007819 */ /* 0x000fe40000011405 */
[----:B------:R-:W3:Y:S02]  /*1b3c0*/  @P1 LDC R5, c[0x0][0x44c] ;  /* 0x00011300ff051b82 */ /* 0x000ee40000000800 */
[----:B------:R-:W-:-:S05]  /*1b3d0*/  VIMNMX R26, R17, R0, PT ;  /* 0x00000000111a7248 */ /* 0x000fca0003fe0100 */
[----:B------:R4:W-:Y:S01]  /*1b3e0*/  STL [R1+0x40], R26 ;  /* 0x0000401a01007387 */ /* 0x0009e20000100800 */
[----:B------:R-:W5:Y:S01]  /*1b3f0*/  @P1 LDC R0, c[0x0][0x450] ;  /* 0x00011400ff001b82 */ /* 0x000f620000000800 */
[----:B---3--:R-:W-:-:S05]  /*1b400*/  @P1 IMAD.HI.U32 R2, R28, R5, RZ ;  /* 0x000000051c021227 */ /* 0x008fca00078e00ff */
[----:B-----5:R-:W-:-:S05]  /*1b410*/  @P1 SHF.R.U32.HI R4, RZ, R0, R2 ;  /* 0x00000000ff041219 */ /* 0x020fca0000011602 */
        /* <DEDUP_REMOVED lines=8> */
[----:B------:R-:W3:Y:S02]  /*1b4a0*/  @P0 LDC.64 R4, c[0x0][0x9e8] ;  /* 0x00027a00ff040b82 */ /* 0x000ee40000000a00 */
[----:B---3--:R-:W-:-:S05]  /*1b4b0*/  @P0 IMAD.HI.U32 R4, R2, R4, RZ ;  /* 0x0000000402040227 */ /* 0x008fca00078e00ff */
[----:B------:R-:W-:-:S04]  /*1b4c0*/  @P0 SHF.R.U32.HI R2, RZ, R5, R4 ;  /* 0x00000005ff020219 */ /* 0x000fc80000011604 */
[----:B------:R-:W-:Y:S01]  /*1b4d0*/  LOP3.LUT R2, RZ, R2, RZ, 0x33, !PT ;  /* 0x00000002ff027212 */ /* 0x000fe200078e33ff */
[----:B------:R-:W-:Y:S06]  /*1b4e0*/  BRA `(.L_x_14556) ;  /* 0x0000000000107947 */ /* 0x000fec0003800000 */
.L_x_14555:
[----:B------:R-:W-:-:S13]  /*1b4f0*/  ISETP.NE.AND P0, PT, R3, 0x1, PT ;  /* 0x000000010300780c */ /* 0x000fda0003f05270 */
[----:B------:R-:W3:Y:S02]  /*1b500*/  @P0 LDC.64 R4, c[0x0][0x9e8] ;  /* 0x00027a00ff040b82 */ /* 0x000ee40000000a00 */
[----:B---3--:R-:W-:-:S05]  /*1b510*/  @P0 IMAD.HI.U32 R4, R2, R4, RZ ;  /* 0x0000000402040227 */ /* 0x008fca00078e00ff */
[----:B------:R-:W-:-:S07]  /*1b520*/  @P0 SHF.R.U32.HI R2, RZ, R5, R4 ;  /* 0x00000005ff020219 */ /* 0x000fce0000011604 */
.L_x_14556:
[----:B------:R-:W-:Y:S05]  /*1b530*/  BSYNC B0 ;  /* 0x0000000000007941 */ /* 0x000fea0003800000 */
.L_x_14554:
[----:B------:R-:W-:-:S05]  /*1b540*/  IMAD R3, R2, R3, RZ ;  /* 0x0000000302037224 */ /* 0x000fca00078e02ff */
[----:B------:R-:W-:-:S07]  /*1b550*/  VIMNMX R0, R0, R3, !PT ;  /* 0x0000000300007248 */ /* 0x000fce0007fe0100 */
.L_x_14553:
[----:B------:R-:W-:Y:S01]  /*1b560*/  SHF.R.S32.HI R3, RZ, 0x1f, R0 ;  /* 0x0000001fff037819 */ /* 0x000fe20000011400 */
[----:B------:R-:W-:Y:S03]  /*1b570*/  BSSY B7, `(.L_x_14557) ;  /* 0x00003ab000077945 */ /* 0x000fe60003800000 */
[----:B------:R-:W-:-:S04]  /*1b580*/  LEA.HI R3, R3, R0, RZ, 0x7 ;  /* 0x0000000003037211 */ /* 0x000fc800078f38ff */
[----:B------:R-:W-:-:S04]  /*1b590*/  SHF.R.S32.HI R3, RZ, 0x7, R3 ;  /* 0x00000007ff037819 */ /* 0x000fc80000011403 */
[----:B------:R-:W-:-:S04]  /*1b5a0*/  VIMNMX R2, RZ, R3, !PT ;  /* 0x00000003ff027248 */ /* 0x000fc80007fe0100 */
[----:B------:R-:W-:Y:S01]  /*1b5b0*/  ISETP.GT.AND P0, PT, R26, R2, PT ;  /* 0x000000021a00720c */ /* 0x000fe20003f04270 */
[----:B------:R3:W-:-:S12]  /*1b5c0*/  STL [R1+0x1c], R2 ;  /* 0x00001c0201007387 */ /* 0x0007d80000100800 */
[----:B---3--:R-:W-:Y:S05]  /*1b5d0*/  @P0 BRA `(.L_x_14558) ;  /* 0x0000000000440947 */ /* 0x008fea0003800000 */
[----:B------:R-:W3:Y:S02]  /*1b5e0*/  S2R R2, SR_TID.X ;  /* 0x0000000000027919 */ /* 0x000ee40000002100 */
[----:B---3--:R-:W-:-:S04]  /*1b5f0*/  LOP3.LUT R2, R2, 0x7f, RZ, 0xc0, !PT ;  /* 0x0000007f02027812 */ /* 0x008fc800078ec0ff */
[----:B------:R-:W-:-:S13]  /*1b600*/  ISETP.NE.AND P0, PT, R2, RZ, PT ;  /* 0x000000ff0200720c */ /* 0x000fda0003f05270 */
[----:B------:R-:W-:Y:S05]  /*1b610*/  @P0 BRA `(.L_x_14559) ;  /* 0x0000003800800947 */ /* 0x000fea0003800000 */
[----:B------:R-:W3:Y:S01]  /*1b620*/  S2R R5, SR_LANEID ;  /* 0x0000000000057919 */ /* 0x000ee20000000000 */
[----:B------:R-:W-:Y:S01]  /*1b630*/  VOTEU.ANY UR4, UPT, PT ;  /* 0x0000000000047886 */ /* 0x000fe200038e0100 */
[----:B------:R-:W4:Y:S01]  /*1b640*/  LDC.64 R2, c[0x0][0xc60] ;  /* 0x00031800ff027b82 */ /* 0x000f220000000a00 */
[----:B------:R-:W3:Y:S02]  /*1b650*/  FLO.U32 R0, UR4 ;  /* 0x0000000400007d00 */ /* 0x000ee400080e0000 */
[----:B---3--:R-:W-:-:S06]  /*1b660*/  ISETP.EQ.U32.AND P0, PT, R0, R5, PT ;  /* 0x000000050000720c */ /* 0x008fcc0003f02070 */
[----:B------:R-:W4:Y:S07]  /*1b670*/  POPC R5, UR4 ;  /* 0x0000000400057d09 */ /* 0x000f2e0008000000 */
[----:B----4-:R-:W3:Y:S01]  /*1b680*/  @P0 ATOMG.E.ADD.STRONG.GPU PT, R3, desc[UR42][R2.64], R5 ;  /* 0x00000005020309a8 */ /* 0x010ee200081ee1ea */
[----:B------:R-:W4:Y:S02]  /*1b690*/  S2R R4, SR_LTMASK ;  /* 0x0000000000047919 */ /* 0x000f240000003900 */
[----:B----4-:R-:W-:-:S04]  /*1b6a0*/  LOP3.LUT R4, R4, UR4, RZ, 0xc0, !PT ;  /* 0x0000000404047c12 */ /* 0x010fc8000f8ec0ff */
[----:B0-----:R-:W0:Y:S01]  /*1b6b0*/  POPC R7, R4 ;  /* 0x0000000400077309 */ /* 0x001e220000000000 */
[----:B---3--:R-:W0:Y:S02]  /*1b6c0*/  SHFL.IDX PT, R0, R3, R0, 0x1f ;  /* 0x00001f0003007589 */ /* 0x008e2400000e0000 */
[----:B0-----:R-:W-:Y:S01]  /*1b6d0*/  IADD3 R16, R0, UR36, R7 ;  /* 0x0000002400107c10 */ /* 0x001fe2000fffe007 */
[----:B------:R-:W-:Y:S06]  /*1b6e0*/  BRA `(.L_x_14559) ;  /* 0x00000038004c7947 */ /* 0x000fec0003800000 */
.L_x_14558:
        /* <DEDUP_REMOVED lines=10> */
[----:B------:R-:W3:Y:S01]  /*1b790*/  LDC.64 R2, c[0x4][R2] ;  /* 0x0100000002027b82 */ /* 0x000ee20000000a00 */
[----:B--2---:R-:W-:Y:S01]  /*1b7a0*/  IMAD.U32 R6, RZ, RZ, UR8 ;  /* 0x00000008ff067e24 */ /* 0x004fe2000f8e00ff */
[----:B------:R-:W-:Y:S01]  /*1b7b0*/  MOV R13, RZ ;  /* 0x000000ff000d7202 */ /* 0x000fe20000000f00 */
[----:B0-----:R-:W-:Y:S02]  /*1b7c0*/  IMAD.U32 R7, RZ, RZ, UR9 ;  /* 0x00000009ff077e24 */ /* 0x001fe4000f8e00ff */
[----:B------:R-:W-:-:S02]  /*1b7d0*/  IMAD.U32 R10, RZ, RZ, UR4 ;  /* 0x00000004ff0a7e24 */ /* 0x000fc4000f8e00ff */
[----:B------:R-:W-:Y:S02]  /*1b7e0*/  IMAD.U32 R11, RZ, RZ, UR5 ;  /* 0x00000005ff0b7e24 */ /* 0x000fe4000f8e00ff */
[----:B------:R-:W-:Y:S02]  /*1b7f0*/  IMAD.MOV.U32 R8, RZ, RZ, 0x70 ;  /* 0x00000070ff087424 */ /* 0x000fe400078e00ff */
[----:B-1----:R-:W-:-:S07]  /*1b800*/  IMAD.MOV.U32 R12, RZ, RZ, 0x1 ;  /* 0x00000001ff0c7424 */ /* 0x002fce00078e00ff */
[----:B------:R-:W-:-:S07]  /*1b810*/  LEPC R20, `(.L_x_14561) ;  /* 0x000000001014794e */ /* 0x000fce0000000000 */
[----:B---3--:R-:W-:Y:S05]  /*1b820*/  CALL.ABS.NOINC R2 ;  /* 0x0000000002007343 */ /* 0x008fea0003c00000 */
.L_x_14561:
[----:B------:R-:W-:Y:S05]  /*1b830*/  BSYNC B6 ;  /* 0x0000000000067941 */ /* 0x000fea0003800000 */
.L_x_14560:
        /* <DEDUP_REMOVED lines=9> */
[----:B------:R-:W-:Y:S01]  /*1b8d0*/  IMAD.U32 R4, RZ, RZ, UR6 ;  /* 0x00000006ff047e24 */ /* 0x000fe2000f8e00ff */
[----:B------:R-:W-:Y:S01]  /*1b8e0*/  MOV R8, 0x70 ;  /* 0x0000007000087802 */ /* 0x000fe20000000f00 */
[----:B------:R-:W-:Y:S02]  /*1b8f0*/  IMAD.U32 R5, RZ, RZ, UR7 ;  /* 0x00000007ff057e24 */ /* 0x000fe4000f8e00ff */
[----:B--2---:R-:W-:Y:S02]  /*1b900*/  IMAD.U32 R6, RZ, RZ, UR8 ;  /* 0x00000008ff067e24 */ /* 0x004fe4000f8e00ff */
[----:B0-----:R-:W-:-:S02]  /*1b910*/  IMAD.U32 R7, RZ, RZ, UR9 ;  /* 0x00000009ff077e24 */ /* 0x001fc4000f8e00ff */
[----:B------:R-:W-:Y:S02]  /*1b920*/  IMAD.U32 R10, RZ, RZ, UR4 ;  /* 0x00000004ff0a7e24 */ /* 0x000fe4000f8e00ff */
[----:B------:R-:W-:Y:S02]  /*1b930*/  IMAD.U32 R11, RZ, RZ, UR5 ;  /* 0x00000005ff0b7e24 */ /* 0x000fe4000f8e00ff */
[----:B-1----:R-:W-:Y:S02]  /*1b940*/  IMAD.MOV.U32 R12, RZ, RZ, 0x1 ;  /* 0x00000001ff0c7424 */ /* 0x002fe400078e00ff */
[----:B---3--:R-:W-:-:S07]  /*1b950*/  IMAD.MOV.U32 R13, RZ, RZ, RZ ;  /* 0x000000ffff0d7224 */ /* 0x008fce00078e00ff */
[----:B------:R-:W-:-:S07]  /*1b960*/  LEPC R20, `(.L_x_14564) ;  /* 0x000000001014794e */ /* 0x000fce0000000000 */
[----:B----4-:R-:W-:Y:S05]  /*1b970*/  CALL.ABS.NOINC R2 ;  /* 0x0000000002007343 */ /* 0x010fea0003c00000 */
.L_x_14564:
        /* <DEDUP_REMOVED lines=15> */
.L_x_14563:
[----:B------:R-:W-:Y:S05]  /*1ba70*/  BSYNC B6 ;  /* 0x0000000000067941 */ /* 0x000fea0003800000 */
.L_x_14562:
[----:B------:R-:W-:Y:S01]  /*1ba80*/  ULDC.64 UR4, c[0x0][0x9f8] ;  /* 0x00027e0000047ab9 */ /* 0x000fe20000000a00 */
[----:B------:R-:W3:Y:S01]  /*1ba90*/  LDL R20, [R1+0x18] ;  /* 0x0000180001147983 */ /* 0x000ee20000100800 */
[----:B------:R-:W-:-:S03]  /*1baa0*/  ISETP.NE.U32.AND P0, PT, RZ, UR4, PT ;  /* 0x00000004ff007c0c */ /* 0x000fc6000bf05070 */
[----:B------:R-:W4:Y:S01]  /*1bab0*/  LDL R17, [R1+0x20] ;  /* 0x0000200001117983 */ /* 0x000f220000100800 */
[----:B------:R-:W-:Y:S01]  /*1bac0*/  ISETP.NE.AND.EX P0, PT, RZ, UR5, PT, P0 ;  /* 0x00000005ff007c0c */ /* 0x000fe2000bf05300 */
[----:B------:R-:W-:Y:S01]  /*1bad0*/  IMAD.MOV.U32 R9, RZ, RZ, R19 ;  /* 0x000000ffff097224 */ /* 0x000fe200078e0013 */
[----:B0-----:R-:W0:Y:S01]  /*1bae0*/  LDC R7, c[0x0][0x430] ;  /* 0x00010c00ff077b82 */ /* 0x001e220000000800 */
[----:B------:R-:W1:Y:S10]  /*1baf0*/  S2R R21, SR_TID.X ;  /* 0x0000000000157919 */ /* 0x000e740000002100 */
[----:B------:R-:W2:Y:S02]  /*1bb00*/  @P0 LDC.64 R2, c[0x0][0x9f8] ;  /* 0x00027e00ff020b82 */ /* 0x000ea40000000a00 */
[----:B--2---:R-:W-:-:S05]  /*1bb10*/  @P0 IMAD.WIDE R2, R19, 0x4, R2 ;  /* 0x0000000413020825 */ /* 0x004fca00078e0202 */
[----:B------:R2:W2:Y:S01]  /*1bb20*/  @P0 LDG.E R9, desc[UR42][R2.64] ;  /* 0x0000002a02090981 */ /* 0x0004a2000c1e1900 */
[----:B0-----:R-:W-:Y:S01]  /*1bb30*/  ISETP.NE.AND P1, PT, R7, 0x1, PT ;  /* 0x000000010700780c */ /* 0x001fe20003f25270 */
[----:B------:R-:W-:Y:S01]  /*1bb40*/  VIADD R26, R26, 0xffffffff ;  /* 0xffffffff1a1a7836 */ /* 0x000fe20000000000 */
[----:B-1----:R-:W-:Y:S01]  /*1bb50*/  LOP3.LUT R21, R21, 0x7f, RZ, 0xc0, !PT ;  /* 0x0000007f15157812 */ /* 0x002fe200078ec0ff */
[----:B------:R-:W0:Y:S02]  /*1bb60*/  S2R R24, SR_TID.X ;  /* 0x0000000000187919 */ /* 0x000e240000002100 */
[----:B------:R-:W-:Y:S01]  /*1bb70*/  IMAD.SHL.U32 R8, R26, 0x80, RZ ;  /* 0x000000801a087824 */ /* 0x000fe200078e00ff */
[----:B------:R-:W-:-:S07]  /*1bb80*/  SHF.R.U32.HI R21, RZ, 0x3, R21 ;  /* 0x00000003ff157819 */ /* 0x000fce0000011615 */
[----:B------:R-:W1:Y:S08]  /*1bb90*/  @P1 LDC R6, c[0x0][0x434] ;  /* 0x00010d00ff061b82 */ /* 0x000e700000000800 */
[----:B------:R-:W2:Y:S01]  /*1bba0*/  @P1 LDC R0, c[0x0][0x438] ;  /* 0x00010e00ff001b82 */ /* 0x000ea20000000800 */
[----:B0-----:R-:W-:-:S05]  /*1bbb0*/  IMAD.SHL.U32 R24, R24, 0x10, RZ ;  /* 0x0000001018187824 */ /* 0x001fca00078e00ff */
[----:B------:R-:W-:-:S04]  /*1bbc0*/  LOP3.LUT R24, R24, 0x70, RZ, 0xc0, !PT ;  /* 0x0000007018187812 */ /* 0x000fc800078ec0ff */
[----:B------:R-:W-:-:S04]  /*1bbd0*/  LOP3.LUT R5, R8, R21, R24, 0xfe, !PT ;  /* 0x0000001508057212 */ /* 0x000fc800078efe18 */
[C---:B---3--:R-:W-:Y:S02]  /*1bbe0*/  ISETP.GE.AND P0, PT, R5.reuse, R20, PT ;  /* 0x000000140500720c */ /* 0x048fe40003f06270 */
[----:B----4-:R-:W-:-:S05]  /*1bbf0*/  IADD3 R5, R5, R17, RZ ;  /* 0x0000001105057210 */ /* 0x010fca0007ffe0ff */
[----:B-1----:R-:W-:-:S06]  /*1bc00*/  @P1 IMAD.HI.U32 R6, R5, R6, RZ ;  /* 0x0000000605061227 */ /* 0x002fcc00078e00ff */
[----:B--2---:R-:W0:Y:S01]  /*1bc10*/  @!P0 LDC.64 R2, c[0x0][0x428] ;  /* 0x00010a00ff028b82 */ /* 0x004e220000000a00 */
[----:B------:R-:W-:Y:S01]  /*1bc20*/  IMAD.MOV.U32 R4, RZ, RZ, R5 ;  /* 0x000000ffff047224 */ /* 0x000fe200078e0005 */
[----:B------:R-:W-:-:S05]  /*1bc30*/  @P1 SHF.R.U32.HI R4, RZ, R0, R6 ;  /* 0x00000000ff041219 */ /* 0x000fca0000011606 */
[----:B------:R-:W-:-:S04]  /*1bc40*/  IMAD.MOV R0, RZ, RZ, -R4 ;  /* 0x000000ffff007224 */ /* 0x000fc800078e0a04 */
[----:B------:R-:W-:Y:S01]  /*1bc50*/  IMAD R0, R7, R0, R5 ;  /* 0x0000000007007224 */ /* 0x000fe200078e0205 */
[--C-:B------:R-:W-:Y:S02]  /*1bc60*/  @!P0 SHF.R.S32.HI R5, RZ, 0x1f, R4.reuse ;  /* 0x0000001fff058819 */ /* 0x100fe40000011404 */
[----:B------:R-:W-:Y:S01]  /*1bc70*/  SHF.R.S32.HI R10, RZ, 0x1f, R9 ;  /* 0x0000001fff0a7819 */ /* 0x000fe20000011409 */
[CC--:B0-----:R-:W-:Y:S01]  /*1bc80*/  @!P0 IMAD.WIDE.U32 R4, R9.reuse, R2.reuse, R4 ;  /* 0x0000000209048225 */ /* 0x0c1fe200078e0004 */
[----:B------:R0:W-:Y:S03]  /*1bc90*/  STL [R1+0x10], R9 ;  /* 0x0000100901007387 */ /* 0x0001e60000100800 */
[----:B------:R-:W-:Y:S01]  /*1bca0*/  @!P0 IMAD R6, R10, R2, RZ ;  /* 0x000000020a068224 */ /* 0x000fe200078e02ff */
[----:B------:R1:W-:Y:S03]  /*1bcb0*/  STL [R1+0x24], R10 ;  /* 0x0000240a01007387 */ /* 0x0003e60000100800 */
[----:B------:R-:W-:-:S02]  /*1bcc0*/  @!P0 IMAD R6, R9, R3, R6 ;  /* 0x0000000309068224 */ /* 0x000fc400078e0206 */
[----:B------:R-:W2:Y:S02]  /*1bcd0*/  @!P0 LDC.64 R2, c[0x0][0x418] ;  /* 0x00010600ff028b82 */ /* 0x000ea40000000a00 */
[----:B------:R-:W-:Y:S01]  /*1bce0*/  @!P0 IMAD.IADD R5, R5, 0x1, R6 ;  /* 0x0000000105058824 */ /* 0x000fe200078e0206 */
[----:B--2---:R-:W-:Y:S01]  /*1bcf0*/  @!P0 LEA R6, P1, R4, R2, 0x2 ;  /* 0x0000000204068211 */ /* 0x004fe200078210ff */
[----:B------:R-:W-:-:S03]  /*1bd00*/  IMAD.MOV.U32 R2, RZ, RZ, RZ ;  /* 0x000000ffff027224 */ /* 0x000fc600078e00ff */
[----:B------:R-:W-:-:S05]  /*1bd10*/  @!P0 LEA.HI.X R7, R4, R3, R5, 0x2, P1 ;  /* 0x0000000304078211 */ /* 0x000fca00008f1405 */
[----:B------:R1:W5:Y:S01]  /*1bd20*/  @!P0 LDG.E R2, desc[UR42][R6.64] ;  /* 0x0000002a06028981 */ /* 0x000362000c1e1900 */
[----:B0-----:R-:W-:Y:S01]  /*1bd30*/  IMAD.U32 R9, RZ, RZ, UR38 ;  /* 0x00000026ff097e24 */ /* 0x001fe2000f8e00ff */
[----:B------:R-:W-:Y:S01]  /*1bd40*/  UMOV UR4, 0xffffffff ;  /* 0xffffffff00047882 */ /* 0x000fe20000000000 */
[----:B------:R-:W-:-:S03]  /*1bd50*/  LOP3.LUT R23, R23, 0xfffffffd, RZ, 0xc0, !PT ;  /* 0xfffffffd17177812 */ /* 0x000fc600078ec0ff */
[----:B------:R-:W-:-:S13]  /*1bd60*/  ISETP.NE.AND P2, PT, R9, 0x3, PT ;  /* 0x000000030900780c */ /* 0x000fda0003f45270 */
[----:B------:R-:W-:Y:S01]  /*1bd70*/  @P2 LOP3.LUT R23, R23, 0x2, RZ, 0xfc, !PT ;  /* 0x0000000217172812 */ /* 0x000fe200078efcff */
[----:B-1----:R-:W-:Y:S06]  /*1bd80*/  BRA.DIV UR4, `(.L_x_14565) ;  /* 0x0000005e04ac7947 */ /* 0x002fec000b800000 */
.L_x_14702:
[----:B------:R-:W-:-:S05]  /*1bd90*/  SHF.R.S32.HI R9, RZ, 0x1f, R18 ;  /* 0x0000001fff097819 */ /* 0x000fca0000011412 */
[----:B------:R0:W-:Y:S01]  /*1bda0*/  STL [R1+0xc], R9 ;  /* 0x00000c0901007387 */ /* 0x0001e20000100800 */
[----:B------:R-:W-:Y:S05]  /*1bdb0*/  @!P2 BRA `(.L_x_14566) ;  /* 0x000000000004a947 */ /* 0x000fea0003800000 */
[----:B------:R-:W-:Y:S01]  /*1bdc0*/  BPT.TRAP 0x1 ;  /* 0x000000040000795c */ /* 0x000fe20000300000 */
.L_x_14566:
        /* <DEDUP_REMOVED lines=23> */
[----:B------:R-:W1:Y:S02]  /*1bf40*/  SYNCS.PHASECHK.TRANS64.TRYWAIT P0, [R3+URZ+0x16840], R4 ;  /* 0x01684004030075a7 */ /* 0x000e64000800017f */
[----:B-1----:R-:W-:Y:S05]  /*1bf50*/  @!P0 BRA `(.L_x_14568) ;  /* 0x0000005c006c8947 */ /* 0x002fea0003800000 */
.L_x_14703:
[----:B------:R-:W-:Y:S05]  /*1bf60*/  BSYNC B0 ;  /* 0x0000000000007941 */ /* 0x000fea0003800000 */
.L_x_14567:
[----:B0-----:R-:W2:Y:S01]  /*1bf70*/  LDL R9, [R1+0xc] ;  /* 0x00000c0001097983 */ /* 0x001ea20000100800 */
[----:B------:R-:W-:-:S03]  /*1bf80*/  ULDC.64 UR4, c[0x0][0x300] ;  /* 0x0000c00000047ab9 */ /* 0x000fc60000000a00 */
[----:B------:R-:W3:Y:S01]  /*1bf90*/  LDL R13, [R1+0x18] ;  /* 0x00001800010d7983 */ /* 0x000ee20000100800 */
[----:B------:R-:W-:Y:S01]  /*1bfa0*/  IMAD R6, R6, UR4, RZ ;  /* 0x0000000406067c24 */ /* 0x000fe2000f8e02ff */
[----:B------:R-:W-:Y:S01]  /*1bfb0*/  LOP3.LUT R23, R23, 0xfffffffe, RZ, 0xc0, !PT ;  /* 0xfffffffe17177812 */ /* 0x000fe200078ec0ff */
[C---:B-1----:R-:W-:Y:S01]  /*1bfc0*/  IMAD.WIDE.U32 R4, R0.reuse, UR4, RZ ;  /* 0x0000000400047c25 */ /* 0x042fe2000f8e00ff */
[----:B------:R-:W0:Y:S03]  /*1bfd0*/  S2R R12, SR_TID.X ;  /* 0x00000000000c7919 */ /* 0x000e260000002100 */
[----:B------:R-:W-:Y:S01]  /*1bfe0*/  IMAD R6, R0, UR5, R6 ;  /* 0x0000000500067c24 */ /* 0x000fe2000f8e0206 */
[----:B------:R-:W-:Y:S02]  /*1bff0*/  ULDC.64 UR4, c[0x0][0x310] ;  /* 0x0000c40000047ab9 */ /* 0x000fe40000000a00 */
[----:B------:R-:W-:-:S02]  /*1c000*/  IMAD R7, R7, UR4, RZ ;  /* 0x0000000407077c24 */ /* 0x000fc4000f8e02ff */
        /* <DEDUP_REMOVED lines=11> */
[----:B------:R-:W-:Y:S01]  /*1c0c0*/  IMAD.IADD R2, R5, 0x1, R2 ;  /* 0x0000000105027824 */ /* 0x000fe200078e0202 */
[----:B------:R-:W-:-:S04]  /*1c0d0*/  ULDC UR4, c[0x0][0x2f4] ;  /* 0x0000bd0000047ab9 */ /* 0x000fc80000000800 */
[----:B------:R-:W-:Y:S02]  /*1c0e0*/  LEA.HI.X R2, R4, UR5, R2, 0x1, P0 ;  /* 0x0000000504027c11 */ /* 0x000fe400080f0c02 */
[----:B-1----:R-:W-:Y:S01]  /*1c0f0*/  LOP3.LUT R10, R9, 0x7f, RZ, 0xc0, !PT ;  /* 0x0000007f090a7812 */ /* 0x002fe200078ec0ff */
[----:B0-----:R-:W-:-:S03]  /*1c100*/  IMAD.SHL.U32 R9, R12, 0x8, RZ ;  /* 0x000000080c097824 */ /* 0x001fc600078e00ff */
        /* <DEDUP_REMOVED lines=11> */
[----:B------:R-:W-:-:S04]  /*1c1c0*/  LOP3.LUT R10, R10, 0x200, R11, 0xf8, !PT ;  /* 0x000002000a0a7812 */ /* 0x000fc800078ef80b */
[----:B------:R-:W-:Y:S01]  /*1c1d0*/  LEA R5, R25, R10, 0xd ;  /* 0x0000000a19057211 */ /* 0x000fe200078e68ff */
[----:B------:R-:W-:Y:S06]  /*1c1e0*/  BRA.DIV UR4, `(.L_x_14569) ;  /* 0x0000005a04dc7947 */ /* 0x000fec000b800000 */
        /* <DEDUP_REMOVED lines=72> */
.L_x_14721:
        /* <DEDUP_REMOVED lines=10> */
.L_x_14570:
        /* <DEDUP_REMOVED lines=11> */
.L_x_14571:
[----:B------:R1:W5:Y:S01]  /*1c7c0*/  LDL.LU R4, [R1+0x2c] ;  /* 0x00002c0001047983 */ /* 0x0003620000300800 */
[----:B------:R1:W-:Y:S02]  /*1c7d0*/  SYNCS.ARRIVE.TRANS64.A1T0 RZ, [R3+URZ+0x16830], RZ ;  /* 0x016830ff03ff79a7 */ /* 0x0003e4000810003f */
[----:B------:R-:W-:Y:S05]  /*1c7e0*/  WARPSYNC.ALL ;  /* 0x0000000000007948 */ /* 0x000fea0003800000 */
[----:B------:R-:W-:Y:S01]  /*1c7f0*/  ULDC.64 UR4, c[0x0][0x298] ;  /* 0x0000a60000047ab9 */ /* 0x000fe20000000a00 */
[----:B------:R-:W-:Y:S01]  /*1c800*/  VIADD R0, R22, 0x8400 ;  /* 0x0000840016007836 */ /* 0x000fe20000000000 */
[----:B------:R-:W-:Y:S01]  /*1c810*/  ULDC.64 UR6, c[0x0][0xa00] ;  /* 0x0002800000067ab9 */ /* 0x000fe20000000a00 */
[----:B------:R-:W-:Y:S01]  /*1c820*/  BSSY B6, `(.L_x_14572) ;  /* 0x0000022000067945 */ /* 0x000fe20003800000 */
[----:B------:R-:W-:Y:S01]  /*1c830*/  BAR.SYNC.DEFER_BLOCKING 0x8, 0x200 ;  /* 0x0208000000007b1d */ /* 0x000fe20000010000 */
[----:B------:R-:W-:-:S02]  /*1c840*/  ISETP.NE.U32.AND P0, PT, RZ, UR6, PT ;  /* 0x00000006ff007c0c */ /* 0x000fc4000bf05070 */
[----:B------:R-:W-:Y:S02]  /*1c850*/  LOP3.LUT P1, RZ, R0, 0x3ff, RZ, 0xc0, !PT ;  /* 0x000003ff00ff7812 */ /* 0x000fe4000782c0ff */
[----:B------:R-:W-:Y:S02]  /*1c860*/  ISETP.NE.AND.EX P0, PT, RZ, UR7, PT, P0 ;  /* 0x00000007ff007c0c */ /* 0x000fe4000bf05300 */
[----:B-----5:R-:W-:-:S05]  /*1c870*/  SHF.R.S32.HI R2, RZ, 0x1f, R4 ;  /* 0x0000001fff027819 */ /* 0x020fca0000011404 */
[----:B------:R-:W-:-:S04]  /*1c880*/  IMAD R2, R2, UR4, RZ ;  /* 0x0000000402027c24 */ /* 0x000fc8000f8e02ff */
[C---:B------:R-:W-:Y:S01]  /*1c890*/  IMAD R0, R4.reuse, UR5, R2 ;  /* 0x0000000504007c24 */ /* 0x040fe2000f8e0202 */
[----:B------:R-:W-:Y:S01]  /*1c8a0*/  SHF.R.S32.HI R2, RZ, 0x1f, R19 ;  /* 0x0000001fff027819 */ /* 0x000fe20000011413 */
[----:B0-----:R-:W-:-:S03]  /*1c8b0*/  IMAD.WIDE.U32 R4, R4, UR4, RZ ;  /* 0x0000000404047c25 */ /* 0x001fc6000f8e00ff */
[----:B------:R-:W-:Y:S01]  /*1c8c0*/  SEL R2, R2, RZ, !P0 ;  /* 0x000000ff02027207 */ /* 0x000fe20004000000 */
[----:B-1----:R-:W-:Y:S01]  /*1c8d0*/  IMAD.IADD R3, R5, 0x1, R0 ;  /* 0x0000000105037824 */ /* 0x002fe200078e0200 */
[----:B------:R-:W-:Y:S01]  /*1c8e0*/  SEL R0, R19, RZ, !P0 ;  /* 0x000000ff13007207 */ /* 0x000fe20004000000 */
[----:B------:R0:W-:Y:S04]  /*1c8f0*/  STL.64 [R1+0x30], R4 ;  /* 0x0000300401007387 */ /* 0x0001e80000100a00 */
        /* <DEDUP_REMOVED lines=20> */
.L_x_14573:
[----:B------:R-:W-:Y:S05]  /*1ca40*/  BSYNC B6 ;  /* 0x0000000000067941 */ /* 0x000fea0003800000 */
.L_x_14572:
[----:B------:R-:W2:Y:S01]  /*1ca50*/  LDL.LU R21, [R1+0x38] ;  /* 0x0000380001157983 */ /* 0x000ea20000300800 */
[----:B------:R-:W-:Y:S01]  /*1ca60*/  ULDC.64 UR4, c[0x0][0x2d8] ;  /* 0x0000b60000047ab9 */ /* 0x000fe20000000a00 */
[----:B------:R-:W1:Y:S01]  /*1ca70*/  LDC R10, c[0x0][0x448] ;  /* 0x00011200ff0a7b82 */ /* 0x000e620000000800 */
[----:B------:R-:W-:Y:S01]  /*1ca80*/  ULDC.64 UR6, c[0x0][0x2c8] ;  /* 0x0000b20000067ab9 */ /* 0x000fe20000000a00 */
[----:B0-----:R-:W2:Y:S01]  /*1ca90*/  LDL.LU.64 R2, [R1+0x30] ;  /* 0x0000300001027983 */ /* 0x001ea20000300a00 */
[----:B------:R-:W-:-:S03]  /*1caa0*/  ULDC.64 UR8, c[0x0][0x280] ;  /* 0x0000a00000087ab9 */ /* 0x000fc60000000a00 */
[----:B------:R-:W3:Y:S04]  /*1cab0*/  LDL R20, [R1+0xc] ;  /* 0x00000c0001147983 */ /* 0x000ee80000100800 */
[----:B------:R-:W4:Y:S04]  /*1cac0*/  LDL.LU R6, [R1+0x3c] ;  /* 0x00003c0001067983 */ /* 0x000f280000300800 */
[----:B------:R-:W4:Y:S01]  /*1cad0*/  LDL.LU R5, [R1+0x2c] ;  /* 0x00002c0001057983 */ /* 0x000f220000300800 */
[----:B-1----:R-:W-:-:S13]  /*1cae0*/  ISETP.NE.AND P1, PT, R10, 0x1, PT ;  /* 0x000000010a00780c */ /* 0x002fda0003f25270 */
[----:B------:R-:W0:Y:S08]  /*1caf0*/  @P1 LDC R7, c[0x0][0x44c] ;  /* 0x00011300ff071b82 */ /* 0x000e300000000800 */
[----:B------:R-:W1:Y:S01]  /*1cb00*/  @P1 LDC R8, c[0x0][0x450] ;  /* 0x00011400ff081b82 */ /* 0x000e620000000800 */
[----:B--2---:R-:W-:Y:S02]  /*1cb10*/  IMAD.MOV.U32 R3, RZ, RZ, R21 ;  /* 0x000000ffff037224 */ /* 0x004fe400078e0015 */
        /* <DEDUP_REMOVED lines=10> */
[----:B------:R-:W-:Y:S01]  /*1cbc0*/  ULDC.64 UR4, c[0x0][0x2d0] ;  /* 0x0000b40000047ab9 */ /* 0x000fe20000000a00 */
[----:B------:R-:W-:-:S03]  /*1cbd0*/  IMAD.MOV.U32 R4, RZ, RZ, R2 ;  /* 0x000000ffff047224 */ /* 0x000fc600078e0002 */
[----:B------:R-:W-:Y:S01]  /*1cbe0*/  IADD3 R5, R3, R0, RZ ;  /* 0x0000000003057210 */ /* 0x000fe20007ffe0ff */
[----:B--2---:R-:W-:Y:S01]  /*1cbf0*/  IMAD.SHL.U32 R21, R21, 0x10, RZ ;  /* 0x0000001015157824 */ /* 0x004fe200078e00ff */
[----:B---3--:R-:W-:-:S04]  /*1cc00*/  LOP3.LUT R20, R20, 0x7f, RZ, 0xc0, !PT ;  /* 0x0000007f14147812 */ /* 0x008fc800078ec0ff */
[----:B------:R-:W-:Y:S02]  /*1cc10*/  LOP3.LUT R21, R21, 0x70, RZ, 0xc0, !PT ;  /* 0x0000007015157812 */ /* 0x000fe400078ec0ff */
[----:B------:R-:W-:-:S04]  /*1cc20*/  SHF.R.U32.HI R20, RZ, 0x3, R20 ;  /* 0x00000003ff147819 */ /* 0x000fc80000011614 */
[----:B------:R-:W-:-:S05]  /*1cc30*/  LOP3.LUT R20, R20, R21, RZ, 0xfc, !PT ;  /* 0x0000001514147212 */ /* 0x000fca00078efcff */
[----:B------:R-:W-:Y:S02]  /*1cc40*/  IMAD.IADD R6, R20, 0x1, R28 ;  /* 0x0000000114067824 */ /* 0x000fe400078e021c */
[----:B------:R2:W5:Y:S02]  /*1cc50*/  LDL R20, [R1+0x28] ;  /* 0x0000280001147983 */ /* 0x0005640000100800 */
[----:B0-----:R-:W-:Y:S01]  /*1cc60*/  @P1 IMAD.HI.U32 R0, R6, R7, RZ ;  /* 0x0000000706001227 */ /* 0x001fe200078e00ff */
[----:B------:R-:W0:Y:S03]  /*1cc70*/  S2R R11, SR_TID.X ;  /* 0x00000000000b7919 */ /* 0x000e260000002100 */
        /* <DEDUP_REMOVED lines=8> */
[----:B------:R-:W-:-:S04]  /*1cd00*/  IMAD R0, R10, R7, R6 ;  /* 0x000000070a007224 */ /* 0x000fc800078e0206 */
[----:B------:R-:W-:Y:S01]  /*1cd10*/  IMAD.WIDE.U32 R8, R0, UR6, R2 ;  /* 0x0000000600087c25 */ /* 0x000fe2000f8e0002 */
[----:B------:R-:W-:-:S03]  /*1cd20*/  SHF.R.S32.HI R7, RZ, 0x1f, R0 ;  /* 0x0000001fff077819 */ /* 0x000fc60000011400 */
[----:B------:R-:W-:Y:S01]  /*1cd30*/  VIADD R3, R6, 0x80 ;  /* 0x0000008006037836 */ /* 0x000fe20000000000 */
[----:B------:R-:W-:Y:S01]  /*1cd40*/  LEA R2, P0, R8, UR8, 0x1 ;  /* 0x0000000808027c11 */ /* 0x000fe2000f8008ff */
[----:B------:R-:W-:Y:S02]  /*1cd50*/  IMAD R7, R7, UR6, RZ ;  /* 0x0000000607077c24 */ /* 0x000fe4000f8e02ff */
[C---:B0-----:R-:W-:Y:S01]  /*1cd60*/  IMAD.SHL.U32 R21, R11.reuse, 0x8, RZ ;  /* 0x000000080b157824 */ /* 0x041fe200078e00ff */
[----:B------:R-:W-:Y:S01]  /*1cd70*/  MOV R6, R3 ;  /* 0x0000000300067202 */ /* 0x000fe20000000f00 */
[----:B------:R-:W-:Y:S01]  /*1cd80*/  IMAD R0, R0, UR7, R7 ;  /* 0x0000000700007c24 */ /* 0x000fe2000f8e0207 */
[----:B------:R-:W-:Y:S01]  /*1cd90*/  LOP3.LUT R11, R11, 0x7f, RZ, 0xc0, !PT ;  /* 0x0000007f0b0b7812 */ /* 0x000fe200078ec0ff */
[----:B------:R-:W0:Y:S01]  /*1cda0*/  @P1 LDC R7, c[0x0][0x44c] ;  /* 0x00011300ff071b82 */ /* 0x000e220000000800 */
[----:B------:R-:W-:Y:S01]  /*1cdb0*/  LOP3.LUT R21, R21, 0x38, RZ, 0xc0, !PT ;  /* 0x0000003815157812 */ /* 0x000fe200078ec0ff */
[----:B------:R-:W-:Y:S01]  /*1cdc0*/  IMAD.IADD R0, R9, 0x1, R0 ;  /* 0x0000000109007824 */ /* 0x000fe200078e0200 */
[----:B------:R-:W-:-:S04]  /*1cdd0*/  SHF.R.U32.HI R9, RZ, 0x3, R11 ;  /* 0x00000003ff097819 */ /* 0x000fc8000001160b */
[----:B------:R-:W-:Y:S02]  /*1cde0*/  LEA.HI.X R0, R8, UR9, R0, 0x1, P0 ;  /* 0x0000000908007c11 */ /* 0x000fe400080f0c00 */
[----:B------:R-:W1:Y:S01]  /*1cdf0*/  @P1 LDC R8, c[0x0][0x450] ;  /* 0x00011400ff081b82 */ /* 0x000e620000000800 */
[----:B0-----:R-:W-:-:S05]  /*1ce00*/  @P1 IMAD.HI.U32 R7, R3, R7, RZ ;  /* 0x0000000703071227 */ /* 0x001fca00078e00ff */
[----:B-1----:R-:W-:-:S05]  /*1ce10*/  @P1 SHF.R.U32.HI R6, RZ, R8, R7 ;  /* 0x00000008ff061219 */ /* 0x002fca0000011607 */
        /* <DEDUP_REMOVED lines=10> */
[----:B------:R-:W-:Y:S02]  /*1cec0*/  IMAD R8, R8, UR6, RZ ;  /* 0x0000000608087c24 */ /* 0x000fe4000f8e02ff */
[----:B------:R-:W-:Y:S02]  /*1ced0*/  IMAD.IADD R5, R5, 0x1, R7 ;  /* 0x0000000105057824 */ /* 0x000fe400078e0207 */
[----:B------:R-:W-:-:S02]  /*1cee0*/  IMAD R8, R3, UR7, R8 ;  /* 0x0000000703087c24 */ /* 0x000fc4000f8e0208 */
[----:B------:R-:W-:-:S04]  /*1cef0*/  IMAD.WIDE.U32 R6, R3, UR6, R4 ;  /* 0x0000000603067c25 */ /* 0x000fc8000f8e0004 */
[----:B------:R-:W-:Y:S01]  /*1cf00*/  IMAD.IADD R4, R7, 0x1, R8 ;  /* 0x0000000107047824 */ /* 0x000fe200078e0208 */
[----:B------:R-:W-:-:S04]  /*1cf10*/  LEA R5, P1, R6, UR8, 0x1 ;  /* 0x0000000806057c11 */ /* 0x000fc8000f8208ff */
[----:B------:R-:W-:Y:S01]  /*1cf20*/  LEA.HI.X R4, R6, UR9, R4, 0x1, P1 ;  /* 0x0000000906047c11 */ /* 0x000fe200088f0c04 */
[----:B--2---:R-:W-:Y:S08]  /*1cf30*/  BRA.DIV UR4, `(.L_x_14574) ;  /* 0x0000005a04387947 */ /* 0x004ff0000b800000 */
[----:B------:R-:W2:Y:S01]  /*1cf40*/  LDL.LU R6, [R1+0x8] ;  /* 0x0000080001067983 */ /* 0x000ea20000300800 */
[----:B------:R-:W-:-:S03]  /*1cf50*/  IMAD.IADD R28, R9, 0x1, R28 ;  /* 0x00000001091c7824 */ /* 0x000fc600078e021c */
[----:B------:R-:W-:Y:S04]  /*1cf60*/  SHFL.IDX PT, R7, R0, RZ, 0x181f ;  /* 0x00181fff00077589 */ /* 0x000fe800000e0000 */
[----:B------:R-:W-:Y:S01]  /*1cf70*/  SHFL.IDX PT, R8, R4, RZ, 0x181f ;  /* 0x00181fff04087589 */ /* 0x000fe200000e0000 */
[----:B--2---:R-:W-:-:S03]  /*1cf80*/  IMAD R3, R6, R10, RZ ;  /* 0x0000000a06037224 */ /* 0x004fc600078e02ff */
[----:B------:R-:W0:Y:S02]  /*1cf90*/  SHFL.IDX PT, R6, R2, RZ, 0x181f ;  /* 0x00181fff02067589 */ /* 0x000e2400000e0000 */
[----:B------:R-:W-:-:S13]  /*1cfa0*/  ISETP.GE.AND P1, PT, R28, R3, PT ;  /* 0x000000031c00720c */ /* 0x000fda0003f26270 */
[----:B0-----:R-:W-:-:S05]  /*1cfb0*/  @!P1 LEA R6, P2, R21, R6, 0x1 ;  /* 0x0000000615069211 */ /* 0x001fca00078408ff */
[----:B------:R-:W-:-:S05]  /*1cfc0*/  @!P1 IMAD.X R7, RZ, RZ, R7, P2 ;  /* 0x000000ffff079224 */ /* 0x000fca00010e0607 */
[----:B-----5:R0:W-:Y:S02]  /*1cfd0*/  @!P1 LDGSTS.E.BYPASS.LTC128B.128 [R20+0x8400], desc[UR42][R6.64], !P0 ;  /* 0x0840000006149fae */ /* 0x0201e4000c101d6a */
        /* <DEDUP_REMOVED lines=68> */
[----:B------:R-:W-:-:S04]  /*1d420*/  @!P3 IMAD.X R0, RZ, RZ, R0, P2 ;  /* 0x000000ffff00b224 */ /* 0x000fc800010e0600 */
[----:B------:R-:W-:Y:S02]  /*1d430*/  @!P3 IMAD.MOV.U32 R7, RZ, RZ, R0 ;  /* 0x000000ffff07b224 */ /* 0x000fe400078e0000 */
[----:B------:R-:W-:Y:S01]  /*1d440*/  VIADD R0, R28, 0x90 ;  /* 0x000000901c007836 */ /* 0x000fe20000000000 */
[----:B0-----:R-:W-:Y:S02]  /*1d450*/  @!P1 LEA R2, P2, R21, R2, 0x1 ;  /* 0x0000000215029211 */ /* 0x001fe400078408ff */
[----:B------:R0:W-:Y:S03]  /*1d460*/  @!P3 LDGSTS.E.BYPASS.LTC128B.128 [R20+0xbc00], desc[UR42][R6.64], !P0 ;  /* 0x0bc000000614bfae */ /* 0x0001e6000c101d6a */
[----:B0-----:R-:W-:-:S05]  /*1d470*/  @!P1 IMAD.X R6, RZ, RZ, R8, P2 ;  /* 0x000000ffff069224 */ /* 0x001fca00010e0608 */
[----:B------:R-:W-:Y:S01]  /*1d480*/  @!P1 MOV R7, R6 ;  /* 0x0000000600079202 */ /* 0x000fe20000000f00 */
[----:B------:R-:W-:Y:S02]  /*1d490*/  @!P1 IMAD.MOV.U32 R6, RZ, RZ, R2 ;  /* 0x000000ffff069224 */ /* 0x000fe400078e0002 */
[----:B------:R-:W-:Y:S04]  /*1d4a0*/  SHFL.IDX PT, R2, R5, 0x3, 0x181f ;  /* 0x00781f0005027f89 */ /* 0x000fe800000e0000 */
        /* <DEDUP_REMOVED lines=11> */
[----:B------:R-:W-:Y:S04]  /*1d560*/  SHFL.IDX PT, R4, R4, 0x3, 0x181f ;  /* 0x00781f0004047f89 */ /* 0x000fe800000e0000 */
[----:B0-----:R-:W0:Y:S03]  /*1d570*/  SHFL.IDX PT, R6, R5, 0x2, 0x181f ;  /* 0x00581f0005067f89 */ /* 0x001e2600000e0000 */
[----:B0-----:R-:W-:-:S05]  /*1d580*/  @!P1 LEA R6, P2, R21, R6, 0x1 ;  /* 0x0000000615069211 */ /* 0x001fca00078408ff */
[----:B------:R-:W-:-:S04]  /*1d590*/  @!P1 IMAD.X R0, RZ, RZ, R0, P2 ;  /* 0x000000ffff009224 */ /* 0x000fc800010e0600 */
[----:B------:R-:W-:-:S05]  /*1d5a0*/  @!P1 IMAD.MOV.U32 R7, RZ, RZ, R0 ;  /* 0x000000ffff079224 */ /* 0x000fca00078e0000 */
[----:B------:R0:W-:Y:S02]  /*1d5b0*/  @!P1 LDGSTS.E.BYPASS.LTC128B.128 [R20+0xd400], desc[UR42][R6.64], !P0 ;  /* 0x0d40000006149fae */ /* 0x0001e4000c101d6a */
.L_x_14746:
        /* <DEDUP_REMOVED lines=10> */
.L_x_14575:
        /* <DEDUP_REMOVED lines=18> */
.L_x_14747:
[----:B------:R-:W-:Y:S05]  /*1d780*/  BSYNC B0 ;  /* 0x0000000000007941 */ /* 0x000fea0003800000 */
.L_x_14576:
[----:B------:R-:W0:Y:S04]  /*1d790*/  LDL.LU R3, [R1+0x40] ;  /* 0x0000400001037983 */ /* 0x000e280000300800 */
[----:B------:R-:W2:Y:S01]  /*1d7a0*/  LDL R2, [R1+0x1c] ;  /* 0x00001c0001027983 */ /* 0x000ea20000100800 */
[----:B------:R-:W-:Y:S01]  /*1d7b0*/  BSSY B0, `(.L_x_14578) ;  /* 0x000010e000007945 */ /* 0x000fe20003800000 */
[----:B0-----:R-:W-:-:S05]  /*1d7c0*/  VIADD R7, R3, 0xfffffffe ;  /* 0xfffffffe03077836 */ /* 0x001fca0000000000 */
[----:B--2---:R-:W-:-:S13]  /*1d7d0*/  ISETP.GE.AND P0, PT, R7, R2, PT ;  /* 0x000000020700720c */ /* 0x004fda0003f06270 */
[----:B------:R-:W-:Y:S05]  /*1d7e0*/  @!P0 BRA `(.L_x_14579) ;  /* 0x0000001000288947 */ /* 0x000fea0003800000 */
[----:B------:R-:W0:Y:S01]  /*1d7f0*/  S2R R2, SR_TID.X ;  /* 0x0000000000027919 */ /* 0x000e220000002100 */
[----:B------:R-:W-:Y:S01]  /*1d800*/  ULDC UR4, c[0x0][0x2f4] ;  /* 0x0000bd0000047ab9 */ /* 0x000fe20000000800 */
[----:B------:R-:W-:Y:S01]  /*1d810*/  IMAD.MOV.U32 R6, RZ, RZ, R25 ;  /* 0x000000ffff067224 */ /* 0x000fe200078e0019 */
[----:B------:R2:W-:Y:S01]  /*1d820*/  STL [R1+0x8], R26 ;  /* 0x0000081a01007387 */ /* 0x0005e20000100800 */
[----:B------:R-:W-:Y:S02]  /*1d830*/  IMAD.MOV.U32 R20, RZ, RZ, R29 ;  /* 0x000000ffff147224 */ /* 0x000fe400078e001d */
[----:B0-----:R-:W-:-:S05]  /*1d840*/  IMAD.SHL.U32 R2, R2, 0x8, RZ ;  /* 0x0000000802027824 */ /* 0x001fca00078e00ff */
[----:B------:R-:W-:-:S04]  /*1d850*/  LOP3.LUT R2, R2, 0x38, RZ, 0xc0, !PT ;  /* 0x0000003802027812 */ /* 0x000fc800078ec0ff */
[----:B--2---:R-:W-:-:S13]  /*1d860*/  ISETP.GE.AND P1, PT, R2, UR4, PT ;  /* 0x0000000402007c0c */ /* 0x004fda000bf26270 */
.L_x_14592:
        /* <DEDUP_REMOVED lines=18> */
[----:B-1----:R-:W-:-:S05]  /*1d990*/  @P0 SHF.R.U32.HI R2, RZ, R3, R5 ;  /* 0x00000003ff020219 */ /* 0x002fca0000011605 */
        /* <DEDUP_REMOVED lines=22> */
.L_x_14580:
[----:B------:R-:W-:Y:S01]  /*1db00*/  LEA R5, R25, R22, 0x3 ;  /* 0x0000001619057211 */ /* 0x000fe200078e18ff */
[----:B------:R-:W-:Y:S01]  /*1db10*/  BSSY B1, `(.L_x_14581) ;  /* 0x0000004000017945 */ /* 0x000fe20003800000 */
[----:B------:R-:W-:-:S04]  /*1db20*/  SHF.L.U32 R2, R29, 0x1f, RZ ;  /* 0x0000001f1d027819 */ /* 0x000fc800000006ff */
[----:B------:R-:W0:Y:S02]  /*1db30*/  SYNCS.PHASECHK.TRANS64.TRYWAIT P0, [R5+URZ+0x16840], R2 ;  /* 0x01684002050075a7 */ /* 0x000e24000800017f */
[----:B0-----:R-:W-:Y:S05]  /*1db40*/  @!P0 BRA `(.L_x_14582) ;  /* 0x0000005c00288947 */ /* 0x001fea0003800000 */
.L_x_14748:
[----:B------:R-:W-:Y:S05]  /*1db50*/  BSYNC B1 ;  /* 0x0000000000017941 */ /* 0x000fea0003800000 */
.L_x_14581:
[----:B------:R-:W2:Y:S01]  /*1db60*/  LDL R9, [R1+0xc] ;  /* 0x00000c0001097983 */ /* 0x000ea20000100800 */
[----:B------:R-:W-:Y:S01]  /*1db70*/  SHF.R.S32.HI R21, RZ, 0x1f, R0 ;  /* 0x0000001fff157819 */ /* 0x000fe20000011400 */
[----:B------:R-:W-:Y:S01]  /*1db80*/  ULDC.64 UR4, c[0x0][0x300] ;  /* 0x0000c00000047ab9 */ /* 0x000fe20000000a00 */
[----:B------:R-:W-:Y:S01]  /*1db90*/  LOP3.LUT P2, RZ, R23, 0x1, RZ, 0xc0, !PT ;  /* 0x0000000117ff7812 */ /* 0x000fe2000784c0ff */
[----:B------:R-:W1:Y:S01]  /*1dba0*/  S2R R8, SR_TID.X ;  /* 0x0000000000087919 */ /* 0x000e620000002100 */
        /* <DEDUP_REMOVED lines=11> */
[----:B--2---:R-:W-:Y:S01]  /*1dc60*/  IMAD R7, R9, UR4, RZ ;  /* 0x0000000409077c24 */ /* 0x004fe2000f8e02ff */
[----:B-1----:R-:W-:-:S03]  /*1dc70*/  LOP3.LUT R9, R8, 0x7f, RZ, 0xc0, !PT ;  /* 0x0000007f08097812 */ /* 0x002fc600078ec0ff */
[----:B------:R-:W-:Y:S01]  /*1dc80*/  IMAD R7, R18, UR5, R7 ;  /* 0x0000000512077c24 */ /* 0x000fe2000f8e0207 */
[----:B------:R-:W-:Y:S01]  /*1dc90*/  ULDC.64 UR4, c[0x0][0x2e8] ;  /* 0x0000ba0000047ab9 */ /* 0x000fe20000000a00 */
[----:B------:R-:W-:Y:S02]  /*1dca0*/  IMAD.SHL.U32 R11, R9, 0x8, RZ ;  /* 0x00000008090b7824 */ /* 0x000fe400078e00ff */
[----:B------:R-:W-:Y:S02]  /*1dcb0*/  IMAD.SHL.U32 R9, R8, 0x8, RZ ;  /* 0x0000000808097824 */ /* 0x000fe400078e00ff */
[----:B------:R-:W-:-:S03]  /*1dcc0*/  IMAD.IADD R7, R7, 0x1, R3 ;  /* 0x0000000107077824 */ /* 0x000fc600078e0203 */
[----:B------:R-:W-:-:S04]  /*1dcd0*/  LOP3.LUT R9, R9, 0x1f8, RZ, 0xc0, !PT ;  /* 0x000001f809097812 */ /* 0x000fc800078ec0ff */
[----:B------:R-:W-:Y:S02]  /*1dce0*/  LOP3.LUT R9, R9, 0x38, R8, 0x78, !PT ;  /* 0x0000003809097812 */ /* 0x000fe400078e7808 */
        /* <DEDUP_REMOVED lines=11> */
[----:B------:R-:W-:-:S04]  /*1dda0*/  LOP3.LUT R11, R11, 0x38, RZ, 0xc0, !PT ;  /* 0x000000380b0b7812 */ /* 0x000fc800078ec0ff */
[----:B------:R-:W-:-:S04]  /*1ddb0*/  SHF.L.U32 R7, R11, 0x1, RZ ;  /* 0x000000010b077819 */ /* 0x000fc800000006ff */
        /* <DEDUP_REMOVED lines=36> */
.L_x_14766:
        /* <DEDUP_REMOVED lines=8> */
.L_x_14584:
        /* <DEDUP_REMOVED lines=11> */
.L_x_14585:
[----:B------:R1:W-:Y:S01]  /*1e130*/  SYNCS.ARRIVE.TRANS64.A1T0 RZ, [R5+URZ+0x16830], RZ ;  /* 0x016830ff05ff79a7 */ /* 0x0003e2000810003f */
[----:B------:R-:W-:Y:S05]  /*1e140*/  @!P3 BRA `(.L_x_14586) ;  /* 0x000000000004b947 */ /* 0x000fea0003800000 */
[----:B------:R-:W-:Y:S01]  /*1e150*/  BPT.TRAP 0x1 ;  /* 0x000000040000795c */ /* 0x000fe20000300000 */
.L_x_14586:
[----:B------:R-:W-:Y:S01]  /*1e160*/  SHF.L.U32 R2, R20, 0x1f, RZ ;  /* 0x0000001f14027819 */ /* 0x000fe200000006ff */
[----:B-1----:R-:W-:Y:S01]  /*1e170*/  IMAD R5, R6, 0x8, R22 ;  /* 0x0000000806057824 */ /* 0x002fe200078e0216 */
[----:B------:R-:W-:Y:S03]  /*1e180*/  BSSY B1, `(.L_x_14587) ;  /* 0x0000003000017945 */ /* 0x000fe60003800000 */
[----:B------:R-:W1:Y:S02]  /*1e190*/  SYNCS.PHASECHK.TRANS64.TRYWAIT P0, [R5+URZ+0x16860], R2 ;  /* 0x01686002050075a7 */ /* 0x000e64000800017f */
[----:B-1----:R-:W-:Y:S05]  /*1e1a0*/  @!P0 BRA `(.L_x_14588) ;  /* 0x0000005c00e08947 */ /* 0x002fea0003800000 */
.L_x_14767:
[----:B------:R-:W-:Y:S05]  /*1e1b0*/  BSYNC B1 ;  /* 0x0000000000017941 */ /* 0x000fea0003800000 */
.L_x_14587:
[----:B------:R-:W2:Y:S04]  /*1e1c0*/  LDL R11, [R1+0x18] ;  /* 0x00001800010b7983 */ /* 0x000ea80000100800 */
[----:B0-----:R-:W2:Y:S01]  /*1e1d0*/  LDL.LU R8, [R1+0x8] ;  /* 0x0000080001087983 */ /* 0x001ea20000300800 */
        /* <DEDUP_REMOVED lines=59> */
.L_x_14785:
[----:B------:R-:W2:Y:S01]  /*1e590*/  LDL R9, [R1+0xc] ;  /* 0x00000c0001097983 */ /* 0x000ea20000100800 */
[----:B------:R-:W-:Y:S01]  /*1e5a0*/  ISETP.LT.OR P0, PT, R8, 0x71, P1 ;  /* 0x000000710800780c */ /* 0x000fe20000f01670 */
[----:B------:R-:W-:Y:S01]  /*1e5b0*/  ULDC.64 UR4, c[0x0][0x328] ;  /* 0x0000ca0000047ab9 */ /* 0x000fe20000000a00 */
[----:B-1----:R-:W-:-:S04]  /*1e5c0*/  IADD3 R2, P2, R2, R7, RZ ;  /* 0x0000000702027210 */ /* 0x002fc80007f5e0ff */
[----:B------:R-:W-:-:S07]  /*1e5d0*/  IADD3.X R3, RZ, R24, RZ, P2, !PT ;  /* 0x00000018ff037210 */ /* 0x000fce00017fe4ff */
        /* <DEDUP_REMOVED lines=23> */
.L_x_14590:
        /* <DEDUP_REMOVED lines=12> */
.L_x_14591:
[----:B------:R-:W2:Y:S01]  /*1e810*/  LDL R0, [R1+0x1c] ;  /* 0x00001c0001007983 */ /* 0x000ea20000100800 */
[----:B------:R0:W-:Y:S01]  /*1e820*/  SYNCS.ARRIVE.TRANS64.A1T0 RZ, [R5+URZ+0x16850], RZ ;  /* 0x016850ff05ff79a7 */ /* 0x0001e2000810003f */
[C---:B------:R-:W-:Y:S01]  /*1e830*/  VIADD R7, R26.reuse, 0xffffffff ;  /* 0xffffffff1a077836 */ /* 0x040fe20000000000 */
[----:B------:R-:W-:Y:S01]  /*1e840*/  MOV R20, R29 ;  /* 0x0000001d00147202 */ /* 0x000fe20000000f00 */
[----:B------:R0:W-:Y:S01]  /*1e850*/  STL [R1+0x8], R26 ;  /* 0x0000081a01007387 */ /* 0x0001e20000100800 */
[----:B------:R-:W-:Y:S01]  /*1e860*/  IMAD.MOV.U32 R6, RZ, RZ, R25 ;  /* 0x000000ffff067224 */ /* 0x000fe200078e0019 */
[----:B--2---:R-:W-:-:S13]  /*1e870*/  ISETP.GT.AND P0, PT, R26, R0, PT ;  /* 0x000000001a00720c */ /* 0x004fda0003f04270 */
[----:B0-----:R-:W-:Y:S05]  /*1e880*/  @P0 BRA `(.L_x_14592) ;  /* 0xffffffec00f80947 */ /* 0x001fea000383ffff */
.L_x_14579:
[----:B------:R-:W-:Y:S05]  /*1e890*/  BSYNC B0 ;  /* 0x0000000000007941 */ /* 0x000fea0003800000 */
.L_x_14578:
[----:B-1----:R-:W0:Y:S01]  /*1e8a0*/  S2R R0, SR_TID.X ;  /* 0x0000000000007919 */ /* 0x002e220000002100 */
        /* <DEDUP_REMOVED lines=16> */
.L_x_14594:
[----:B------:R-:W-:Y:S05]  /*1e9b0*/  BSYNC B0 ;  /* 0x0000000000007941 */ /* 0x000fea0003800000 */
.L_x_14593:
[----:B------:R-:W-:-:S05]  /*1e9c0*/  IMAD.U32 R0, RZ, RZ, UR38 ;  /* 0x00000026ff007e24 */ /* 0x000fca000f8e00ff */
[----:B------:R-:W-:-:S13]  /*1e9d0*/  ISETP.NE.AND P0, PT, R0, 0x3, PT ;  /* 0x000000030000780c */ /* 0x000fda0003f05270 */
[----:B------:R-:W-:Y:S05]  /*1e9e0*/  @!P0 BRA `(.L_x_14595) ;  /* 0x0000000000048947 */ /* 0x000fea0003800000 */
[----:B------:R-:W-:Y:S01]  /*1e9f0*/  BPT.TRAP 0x1 ;  /* 0x000000040000795c */ /* 0x000fe20000300000 */
.L_x_14595:
[----:B------:R-:W2:Y:S01]  /*1ea00*/  LDL.LU R2, [R1+0x18] ;  /* 0x0000180001027983 */ /* 0x000ea20000300800 */
[----:B------:R-:W-:Y:S01]  /*1ea10*/  IMAD R0, R25, 0x8, R22 ;  /* 0x0000000819007824 */ /* 0x000fe200078e0216 */
[----:B------:R-:W-:Y:S01]  /*1ea20*/  SHF.L.U32 R3, R29, 0x1f, RZ ;  /* 0x0000001f1d037819 */ /* 0x000fe200000006ff */
[----:B------:R-:W-:Y:S03]  /*1ea30*/  BSSY B0, `(.L_x_14596) ;  /* 0x0000004000007945 */ /* 0x000fe60003800000 */
[----:B------:R-:W0:Y:S01]  /*1ea40*/  SYNCS.PHASECHK.TRANS64.TRYWAIT P0, [R0+URZ+0x16860], R3 ;  /* 0x01686003000075a7 */ /* 0x000e22000800017f */
[----:B--2---:R-:W-:Y:S01]  /*1ea50*/  IMAD R6, R26, -0x80, R2 ;  /* 0xffffff801a067824 */ /* 0x004fe200078e0202 */
[----:B0-----:R-:W-:Y:S06]  /*1ea60*/  @!P0 BRA `(.L_x_14597) ;  /* 0x00000060000c8947 */ /* 0x001fec0003800000 */
.L_x_14786:
[----:B------:R-:W-:Y:S05]  /*1ea70*/  BSYNC B0 ;  /* 0x0000000000007941 */ /* 0x000fea0003800000 */
.L_x_14596:
[----:B------:R-:W1:Y:S01]  /*1ea80*/  S2R R2, SR_TID.X ;  /* 0x0000000000027919 */ /* 0x000e620000002100 */
[----:B------:R-:W-:Y:S01]  /*1ea90*/  UMOV UR4, 0xffffffff ;  /* 0xffffffff00047882 */ /* 0x000fe20000000000 */
[----:B------:R-:W2:Y:S01]  /*1eaa0*/  S2R R7, SR_TID.X ;  /* 0x0000000000077919 */ /* 0x000ea20000002100 */
[----:B-1----:R-:W-:Y:S01]  /*1eab0*/  LOP3.LUT R5, R2, 0x7f, RZ, 0xc0, !PT ;  /* 0x0000007f02057812 */ /* 0x002fe200078ec0ff */
[----:B--2---:R-:W-:-:S04]  /*1eac0*/  IMAD.SHL.U32 R2, R7, 0x8, RZ ;  /* 0x0000000807027824 */ /* 0x004fc800078e00ff */
        /* <DEDUP_REMOVED lines=15> */
[C---:B------:R-:W-:Y:S02]  /*1ebc0*/  ISETP.GE.AND P0, PT, R2.reuse, UR4, PT ;  /* 0x0000000402007c0c */ /* 0x040fe4000bf06270 */
[----:B------:R-:W-:Y:S02]  /*1ebd0*/  SHF.L.U32 R5, R2, 0x1, RZ ;  /* 0x0000000102057819 */ /* 0x000fe400000006ff */
[----:B------:R-:W-:Y:S02]  /*1ebe0*/  ISETP.LT.OR P1, PT, R6, 0x1, P0 ;  /* 0x000000010600780c */ /* 0x000fe40000721670 */
[----:B--2---:R-:W-:Y:S02]  /*1ebf0*/  IADD3 R2, P2, R14, R5, RZ ;  /* 0x000000050e027210 */ /* 0x004fe40007f5e0ff */
[----:B------:R-:W1:Y:S03]  /*1ec00*/  SHFL.IDX PT, R14, R17, 0x1, 0x181f ;  /* 0x00381f00110e7f89 */ /* 0x000e6600000e0000 */
[----:B0-----:R-:W-:-:S06]  /*1ec10*/  IMAD.X R3, RZ, RZ, R3, P2 ;  /* 0x000000ffff037224 */ /* 0x001fcc00010e0603 */
        /* <DEDUP_REMOVED lines=34> */
[----:B------:R-:W1:Y:S04]  /*1ee40*/  SHFL.IDX PT, R24, R24, 0x7, 0x181f ;  /* 0x00f81f0018187f89 */ /* 0x000e6800000e0000 */
[----:B------:R2:W3:Y:S01]  /*1ee50*/  SHFL.IDX PT, R14, R17, 0x7, 0x181f ;  /* 0x00f81f00110e7f89 */ /* 0x0004e200000e0000 */
[----:B0-----:R-:W-:-:S05]  /*1ee60*/  IADD3.X R3, RZ, R3, RZ, P2, !PT ;  /* 0x00000003ff037210 */ /* 0x001fca00017fe4ff */
[----:B-1----:R2:W-:Y:S02]  /*1ee70*/  LDGSTS.E.BYPASS.LTC128B.128 [R4+0x3400], desc[UR42][R2.64], !P1 ;  /* 0x0340000002047fae */ /* 0x0025e4000c901d6a */
.L_x_14804:
        /* <DEDUP_REMOVED lines=9> */
.L_x_14599:
        /* <DEDUP_REMOVED lines=11> */
.L_x_14600:
[----:B------:R-:W-:Y:S01]  /*1efc0*/  VIADD R25, R25, 0x1 ;  /* 0x0000000119197836 */ /* 0x000fe20000000000 */
[----:B------:R0:W-:Y:S04]  /*1efd0*/  SYNCS.ARRIVE.TRANS64.A1T0 RZ, [R0+URZ+0x16850], RZ ;  /* 0x016850ff00ff79a7 */ /* 0x0001e8000810003f */
[----:B------:R-:W-:-:S04]  /*1efe0*/  ISETP.NE.AND P0, PT, R25, 0x2, PT ;  /* 0x000000021900780c */ /* 0x000fc80003f05270 */
[----:B0-----:R-:W-:Y:S02]  /*1eff0*/  SEL R0, RZ, 0x1, P0 ;  /* 0x00000001ff007807 */ /* 0x001fe40000000000 */
[----:B------:R-:W-:Y:S02]  /*1f000*/  SEL R25, R25, RZ, P0 ;  /* 0x000000ff19197207 */ /* 0x000fe40000000000 */
[----:B------:R-:W-:-:S07]  /*1f010*/  LOP3.LUT R29, R29, R0, RZ, 0x3c, !PT ;  /* 0x000000001d1d7212 */ /* 0x000fce00078e3cff */
.L_x_14559:
[----:B------:R-:W-:Y:S05]  /*1f020*/  BSYNC B7 ;  /* 0x0000000000077941 */ /* 0x000fea0003800000 */
.L_x_14557:
        /* <DEDUP_REMOVED lines=11> */
.L_x_14601:
        /* <DEDUP_REMOVED lines=10> */
[----:B------:R0:W3:Y:S01]  /*1f180*/  @!P1 LDG.E R3, desc[UR42][R2.64] ;  /* 0x0000002a02039981 */ /* 0x0000e2000c1e1900 */
[C---:B------:R-:W-:Y:S02]  /*1f190*/  ISETP.GE.U32.AND P2, PT, R7.reuse, 0x2, PT ;  /* 0x000000020700780c */ /* 0x040fe40003f46070 */
[C---:B------:R-:W-:Y:S01]  /*1f1a0*/  ISETP.GE.U32.AND P3, PT, R7.reuse, 0x4, PT ;  /* 0x000000040700780c */ /* 0x040fe20003f66070 */
[----:B------:R-:W-:Y:S01]  /*1f1b0*/  SHFL.IDX PT, R0, R16, RZ, 0x1f ;  /* 0x00001fff10007589 */ /* 0x000fe200000e0000 */
[C---:B------:R-:W-:Y:S02]  /*1f1c0*/  ISETP.GE.U32.AND P4, PT, R7.reuse, 0x8, PT ;  /* 0x000000080700780c */ /* 0x040fe40003f86070 */
[C---:B------:R-:W-:Y:S01]  /*1f1d0*/  ISETP.GE.U32.AND P5, PT, R7.reuse, 0x10, PT ;  /* 0x000000100700780c */ /* 0x040fe20003fa6070 */
[----:B------:R-:W-:Y:S01]  /*1f1e0*/  SHFL.IDX PT, R16, R16, 0x1, 0x1f ;  /* 0x00201f0010107f89 */ /* 0x000fe200000e0000 */
[----:B0-----:R-:W-:Y:S02]  /*1f1f0*/  IMAD.MOV.U32 R2, RZ, RZ, RZ ;  /* 0x000000ffff027224 */ /* 0x001fe400078e00ff */
[----:B---3--:R-:W-:Y:S01]  /*1f200*/  @!P1 IMAD.MOV.U32 R2, RZ, RZ, R3 ;  /* 0x000000ffff029224 */ /* 0x008fe200078e0003 */
[----:B------:R-:W-:-:S04]  /*1f210*/  ISETP.NE.AND P1, PT, R7, RZ, PT ;  /* 0x000000ff0700720c */ /* 0x000fc80003f25270 */
[----:B------:R-:W0:Y:S02]  /*1f220*/  SHFL.UP PT, R14, R2, 0x1, RZ ;  /* 0x04200000020e7989 */ /* 0x000e2400000e00ff */
[----:B0-----:R-:W-:-:S04]  /*1f230*/  SEL R5, R14, RZ, P1 ;  /* 0x000000ff0e057207 */ /* 0x001fc80000800000 */
[----:B------:R-:W-:-:S05]  /*1f240*/  IADD3 R4, R2, R5, RZ ;  /* 0x0000000502047210 */ /* 0x000fca0007ffe0ff */
[----:B------:R-:W0:Y:S02]  /*1f250*/  SHFL.UP PT, R14, R4, 0x2, RZ ;  /* 0x04400000040e7989 */ /* 0x000e2400000e00ff */
[----:B0-----:R-:W-:-:S05]  /*1f260*/  SEL R5, R14, RZ, P2 ;  /* 0x000000ff0e057207 */ /* 0x001fca0001000000 */
[----:B------:R-:W-:-:S05]  /*1f270*/  IMAD.IADD R5, R4, 0x1, R5 ;  /* 0x0000000104057824 */ /* 0x000fca00078e0205 */
[----:B------:R-:W2:Y:S02]  /*1f280*/  SHFL.UP PT, R14, R5, 0x4, RZ ;  /* 0x04800000050e7989 */ /* 0x000ea400000e00ff */
        /* <DEDUP_REMOVED lines=9> */
.L_x_14814:
[----:B------:R-:W-:Y:S02]  /*1f320*/  ULDC UR4, c[0x0][0xc38] ;  /* 0x00030e0000047ab9 */ /* 0x000fe40000000800 */
[----:B------:R-:W-:-:S04]  /*1f330*/  IMAD.U32 R4, RZ, RZ, UR4 ;  /* 0x00000004ff047e24 */ /* 0x000fc8000f8e00ff */
[----:B--2---:R-:W-:-:S04]  /*1f340*/  IMAD R5, R14, R4, RZ ;  /* 0x000000040e057224 */ /* 0x004fc800078e02ff */
[----:B------:R-:W-:-:S05]  /*1f350*/  IMAD.IADD R16, R16, 0x1, R5 ;  /* 0x0000000110107824 */ /* 0x000fca00078e0205 */
[----:B------:R-:W-:-:S13]  /*1f360*/  ISETP.GT.AND P6, PT, R16, R0, PT ;  /* 0x000000001000720c */ /* 0x000fda0003fc4270 */
[----:B------:R-:W-:Y:S05]  /*1f370*/  @P6 BRA `(.L_x_14604) ;  /* 0x00000000009c6947 */ /* 0x000fea0003800000 */
.L_x_14609:
[----:B------:R-:W2:Y:S01]  /*1f380*/  LDC R4, c[0x0][0xc3c] ;  /* 0x00030f00ff047b82 */ /* 0x000ea20000000800 */
[----:B------:R-:W-:-:S05]  /*1f390*/  VIADD R19, R19, 0x1f ;  /* 0x0000001f13137836 */ /* 0x000fca0000000000 */
[----:B--2---:R-:W-:-:S13]  /*1f3a0*/  ISETP.GE.AND P6, PT, R19, R4, PT ;  /* 0x000000041300720c */ /* 0x004fda0003fc6270 */
[----:B------:R-:W-:Y:S05]  /*1f3b0*/  @P6 BRA `(.L_x_14605) ;  /* 0x0000000400d06947 */ /* 0x000fea0003800000 */
[----:B------:R-:W2:Y:S01]  /*1f3c0*/  S2R R2, SR_TID.X ;  /* 0x0000000000027919 */ /* 0x000ea20000002100 */
[----:B------:R-:W-:Y:S01]  /*1f3d0*/  BSSY B0, `(.L_x_14606) ;  /* 0x0000009000007945 */ /* 0x000fe20003800000 */
[----:B--2---:R-:W-:-:S04]  /*1f3e0*/  LOP3.LUT R2, R2, 0x1f, RZ, 0xc0, !PT ;  /* 0x0000001f02027812 */ /* 0x004fc800078ec0ff */
[----:B------:R-:W-:Y:S01]  /*1f3f0*/  IADD3 R5, R19, R2, RZ ;  /* 0x0000000213057210 */ /* 0x000fe20007ffe0ff */
[----:B------:R-:W-:-:S03]  /*1f400*/  IMAD.MOV.U32 R2, RZ, RZ, RZ ;  /* 0x000000ffff027224 */ /* 0x000fc600078e00ff */
[----:B------:R-:W-:-:S13]  /*1f410*/  ISETP.GE.OR P6, PT, R5, R4, !P0 ;  /* 0x000000040500720c */ /* 0x000fda00047c6670 */
[----:B------:R-:W-:Y:S05]  /*1f420*/  @P6 BRA `(.L_x_14607) ;  /* 0x00000000000c6947 */ /* 0x000fea0003800000 */
[----:B0-----:R-:W0:Y:S02]  /*1f430*/  LDC.64 R2, c[0x0][0xc80] ;  /* 0x00032000ff027b82 */ /* 0x001e240000000a00 */
[----:B0-----:R-:W-:-:S06]  /*1f440*/  IMAD.WIDE R2, R5, 0x4, R2 ;  /* 0x0000000405027825 */ /* 0x001fcc00078e0202 */
[----:B------:R2:W5:Y:S02]  /*1f450*/  LDG.E R2, desc[UR42][R2.64] ;  /* 0x0000002a02027981 */ /* 0x000564000c1e1900 */
.L_x_14607:
[----:B------:R-:W-:Y:S05]  /*1f460*/  BSYNC B0 ;  /* 0x0000000000007941 */ /* 0x000fea0003800000 */
.L_x_14606:
        /* <DEDUP_REMOVED lines=18> */
.L_x_14822:
[----:B------:R-:W-:Y:S02]  /*1f590*/  ULDC UR4, c[0x0][0xc38] ;  /* 0x00030e0000047ab9 */ /* 0x000fe40000000800 */
[----:B------:R-:W-:-:S04]  /*1f5a0*/  IMAD.U32 R4, RZ, RZ, UR4 ;  /* 0x00000004ff047e24 */ /* 0x000fc8000f8e00ff */
[----:B--2---:R-:W-:-:S05]  /*1f5b0*/  IMAD R5, R14, R4, RZ ;  /* 0x000000040e057224 */ /* 0x004fca00078e02ff */
[----:B------:R-:W-:-:S04]  /*1f5c0*/  IADD3 R16, R5, R16, RZ ;  /* 0x0000001005107210 */ /* 0x000fc80007ffe0ff */
[----:B------:R-:W-:-:S13]  /*1f5d0*/  ISETP.GT.AND P6, PT, R16, R0, PT ;  /* 0x000000001000720c */ /* 0x000fda0003fc4270 */
[----:B------:R-:W-:Y:S05]  /*1f5e0*/  @!P6 BRA `(.L_x_14609) ;  /* 0xfffffffc0064e947 */ /* 0x000fea000383ffff */
.L_x_14604:
        /* <DEDUP_REMOVED lines=8> */
.L_x_14826:
[----:B------:R-:W-:Y:S01]  /*1f670*/  ISETP.NE.AND P0, PT, R6, RZ, PT ;  /* 0x000000ff0600720c */ /* 0x000fe20003f05270 */
[----:B------:R-:W-:-:S12]  /*1f680*/  IMAD.MOV.U32 R6, RZ, RZ, RZ ;  /* 0x000000ffff067224 */ /* 0x000fd800078e00ff */
[----:B------:R-:W-:Y:S05]  /*1f690*/  @!P0 BRA `(.L_x_14611) ;  /* 0x0000000000108947 */ /* 0x000fea0003800000 */
[----:B------:R-:W-:Y:S01]  /*1f6a0*/  UMOV UR4, 0xffffffff ;  /* 0xffffffff00047882 */ /* 0x000fe20000000000 */
[----:B-1----:R-:W-:Y:S02]  /*1f6b0*/  VIADD R12, R5, 0xffffffff ;  /* 0xffffffff050c7836 */ /* 0x002fe40000000000 */
[----:B------:R-:W-:Y:S05]  /*1f6c0*/  BRA.DIV UR4, `(.L_x_14612) ;  /* 0x0000006604707947 */ /* 0x000fea000b800000 */
[----:B------:R4:W1:Y:S02]  /*1f6d0*/  SHFL.IDX PT, R6, R3, R12, 0x1f ;  /* 0x00001f0c03067589 */ /* 0x00086400000e0000 */
.L_x_14611:
[----:B0-2-4-:R-:W0:Y:S01]  /*1f6e0*/  LDC.64 R2, c[0x0][0xc90] ;  /* 0x00032400ff027b82 */ /* 0x015e220000000a00 */
[----:B------:R-:W-:-:S04]  /*1f6f0*/  IMAD.IADD R19, R5, 0x1, R19 ;  /* 0x0000000105137824 */ /* 0x000fc800078e0213 */
[----:B0-----:R-:W-:-:S05]  /*1f700*/  IMAD.WIDE R2, R19, 0x4, R2 ;  /* 0x0000000413027825 */ /* 0x001fca00078e0202 */
[----:B------:R0:W3:Y:S01]  /*1f710*/  LDG.E R7, desc[UR42][R2.64] ;  /* 0x0000002a02077981 */ /* 0x0000e2000c1e1900 */
[----:B-1----:R-:W-:-:S05]  /*1f720*/  IMAD R16, R6, R4, R16 ;  /* 0x0000000406107224 */ /* 0x002fca00078e0210 */
[----:B------:R-:W-:Y:S01]  /*1f730*/  IADD3 R0, R0, -R16, RZ ;  /* 0x8000001000007210 */ /* 0x000fe20007ffe0ff */
[----:B0-----:R-:W-:Y:S02]  /*1f740*/  IMAD.MOV.U32 R2, RZ, RZ, RZ ;  /* 0x000000ffff027224 */ /* 0x001fe400078e00ff */
        /* <DEDUP_REMOVED lines=48> */
[C---:B------:R-:W-:Y:S02]  /*1fa50*/  LOP3.LUT R0, R5.reuse, R4, RZ, 0x3c, !PT ;  /* 0x0000000405007212 */ /* 0x040fe400078e3cff */
[----:B------:R-:W-:Y:S02]  /*1fa60*/  IADD3 R5, R5, R6, RZ ;  /* 0x0000000605057210 */ /* 0x000fe40007ffe0ff */
        /* <DEDUP_REMOVED lines=9> */
.L_x_14605:
[----:B------:R-:W-:Y:S01]  /*1fb00*/  UMOV UR4, URZ ;  /* 0x0000003f00047c82 */ /* 0x000fe20008000000 */
[----:B------:R-:W-:Y:S01]  /*1fb10*/  UMOV UR5, URZ ;  /* 0x0000003f00057c82 */ /* 0x000fe20008000000 */
[----:B------:R-:W-:Y:S01]  /*1fb20*/  ULDC UR6, c[0x0][0xc3c] ;  /* 0x00030f0000067ab9 */ /* 0x000fe20000000800 */
[----:B------:R-:W-:Y:S02]  /*1fb30*/  IMAD.MOV.U32 R16, RZ, RZ, R0 ;  /* 0x000000ffff107224 */ /* 0x000fe400078e0000 */
[----:B------:R-:W-:Y:S02]  /*1fb40*/  IMAD.U32 R17, RZ, RZ, UR4 ;  /* 0x00000004ff117e24 */ /* 0x000fe4000f8e00ff */
[----:B------:R-:W-:Y:S02]  /*1fb50*/  IMAD.U32 R18, RZ, RZ, UR5 ;  /* 0x00000005ff127e24 */ /* 0x000fe4000f8e00ff */
[----:B------:R-:W-:-:S07]  /*1fb60*/  IMAD.U32 R19, RZ, RZ, UR6 ;  /* 0x00000006ff137e24 */ /* 0x000fce000f8e00ff */
.L_x_14613:
        /* <DEDUP_REMOVED lines=10> */
.L_x_14602:
[----:B------:R-:W-:Y:S02]  /*1fc10*/  ULDC UR4, c[0x0][0xc3c] ;  /* 0x00030f0000047ab9 */ /* 0x000fe40000000800 */
[----:B----4-:R-:W-:-:S13]  /*1fc20*/  ISETP.GE.AND P0, PT, R19, UR4, PT ;  /* 0x0000000413007c0c */ /* 0x010fda000bf06270 */
[----:B------:R-:W-:Y:S05]  /*1fc30*/  @!P0 BRA `(.L_x_14614) ;  /* 0xffffff9c00948947 */ /* 0x000fea000383ffff */
[----:B------:R-:W-:Y:S05]  /*1fc40*/  BSYNC B8 ;  /* 0x0000000000087941 */ /* 0x000fea0003800000 */
.L_x_14505:
[----:B0-----:R-:W4:Y:S01]  /*1fc50*/  LDL.LU R0, [R1+0x44] ;  /* 0x0000440001007983 */ /* 0x001f220000300800 */
[----:B------:R-:W-:Y:S01]  /*1fc60*/  BSSY B0, `(.L_x_14615) ;  /* 0x000000b000007945 */ /* 0x000fe20003800000 */
[----:B------:R-:W0:Y:S01]  /*1fc70*/  S2R R5, SR_CgaCtaId ;  /* 0x0000000000057919 */ /* 0x000e220000008800 */
[----:B----4-:R-:W-:-:S05]  /*1fc80*/  VIADD R0, R0, 0x1 ;  /* 0x0000000100007836 */ /* 0x010fca0000000000 */
        /* <DEDUP_REMOVED lines=8> */
.L_x_14829:
[----:B------:R-:W-:Y:S05]  /*1fd10*/  BSYNC B0 ;  /* 0x0000000000007941 */ /* 0x000fea0003800000 */
.L_x_14615:
[----:B------:R-:W-:-:S03]  /*1fd20*/  UMOV UR4, 0xffffffff ;  /* 0xffffffff00047882 */ /* 0x000fc60000000000 */
[----:B------:R-:W-:Y:S05]  /*1fd30*/  BRA.DIV UR4, `(.L_x_14617) ;  /* 0x0000006204107947 */ /* 0x000fea000b800000 */
[----:B0-----:R-:W0:Y:S02]  /*1fd40*/  S2R R0, SR_TID.X ;  /* 0x0000000000007919 */ /* 0x001e240000002100 */
[----:B0-----:R-:W-:-:S04]  /*1fd50*/  SHF.R.U32.HI R0, RZ, 0x5, R0 ;  /* 0x00000005ff007819 */ /* 0x001fc80000011600 */
[----:B------:R-:W-:-:S05]  /*1fd60*/  LOP3.LUT R0, R0, 0x3, RZ, 0xc0, !PT ;  /* 0x0000000300007812 */ /* 0x000fca00078ec0ff */
[----:B------:R0:W4:Y:S02]  /*1fd70*/  SHFL.IDX PT, R14, R0, RZ, 0x1f ;  /* 0x00001fff000e7589 */ /* 0x00012400000e0000 */
.L_x_14832:
[----:B----4-:R-:W-:-:S13]  /*1fd80*/  ISETP.NE.AND P0, PT, R14, RZ, PT ;  /* 0x000000ff0e00720c */ /* 0x010fda0003f05270 */
[----:B------:R-:W-:Y:S05]  /*1fd90*/  @P0 BRA `(.L_x_14289) ;  /* 0x0000000000880947 */ /* 0x000fea0003800000 */
[----:B------:R-:W-:-:S03]  /*1fda0*/  UMOV UR4, 0xffffffff ;  /* 0xffffffff00047882 */ /* 0x000fc60000000000 */
[----:B------:R-:W-:Y:S05]  /*1fdb0*/  BRA.DIV UR4, `(.L_x_14618) ;  /* 0x0000006204247947 */ /* 0x000fea000b800000 */
[----:B------:R-:W-:-:S13]  /*1fdc0*/  ELECT P6, URZ, PT ;  /* 0x00000000003f782f */ /* 0x000fda00038c0000 */
.L_x_14835:
[----:B------:R-:W-:Y:S05]  /*1fdd0*/  @!P6 BRA `(.L_x_14289) ;  /* 0x000000000078e947 */ /* 0x000fea0003800000 */
[----:B------:R-:W-:-:S06]  /*1fde0*/  ULOP3.LUT UR4, UR37, 0x2, URZ, 0xfc, !UPT ;  /* 0x0000000225047892 */ /* 0x000fcc000f8efc3f */
[----:B0-----:R-:W-:-:S05]  /*1fdf0*/  IMAD.U32 R0, RZ, RZ, UR4 ;  /* 0x00000004ff007e24 */ /* 0x001fca000f8e00ff */
[----:B------:R-:W-:-:S13]  /*1fe00*/  ISETP.NE.AND P0, PT, R0, 0x3, PT ;  /* 0x000000030000780c */ /* 0x000fda0003f05270 */
[----:B------:R-:W-:Y:S05]  /*1fe10*/  @!P0 BRA `(.L_x_14619) ;  /* 0x0000000000048947 */ /* 0x000fea0003800000 */
[----:B------:R-:W-:Y:S01]  /*1fe20*/  BPT.TRAP 0x1 ;  /* 0x000000040000795c */ /* 0x000fe20000300000 */
.L_x_14619:
[----:B------:R-:W-:Y:S01]  /*1fe30*/  IMAD R3, R25, 0x8, R5 ;  /* 0x0000000819037824 */ /* 0x000fe200078e0205 */
[----:B------:R-:W-:Y:S01]  /*1fe40*/  SHF.L.U32 R2, R29, 0x1f, RZ ;  /* 0x0000001f1d027819 */ /* 0x000fe200000006ff */
[----:B------:R-:W-:-:S03]  /*1fe50*/  VIADD R25, R25, 0x1 ;  /* 0x0000000119197836 */ /* 0x000fc60000000000 */
[----:B------:R-:W0:Y:S02]  /*1fe60*/  SYNCS.PHASECHK.TRANS64.TRYWAIT P1, [R3+URZ+0x16840], R2 ;  /* 0x01684002030075a7 */ /* 0x000e24000802017f */
[----:B------:R-:W-:-:S04]  /*1fe70*/  ISETP.NE.AND P2, PT, R25, 0x2, PT ;  /* 0x000000021900780c */ /* 0x000fc80003f45270 */
[----:B------:R-:W-:Y:S01]  /*1fe80*/  SEL R0, RZ, 0x1, P2 ;  /* 0x00000001ff007807 */ /* 0x000fe20001000000 */
[----:B0-----:R-:W-:Y:S08]  /*1fe90*/  @!P1 BRA `(.L_x_14620) ;  /* 0x00000060000c9947 */ /* 0x001ff00003800000 */
.L_x_14836:
[----:B------:R-:W-:Y:S02]  /*1fea0*/  SEL R25, R25, RZ, P2 ;  /* 0x000000ff19197207 */ /* 0x000fe40001000000 */
[----:B------:R-:W-:Y:S01]  /*1feb0*/  LOP3.LUT R0, R29, R0, RZ, 0x3c, !PT ;  /* 0x000000001d007212 */ /* 0x000fe200078e3cff */
[----:B------:R-:W-:Y:S06]  /*1fec0*/  @!P0 BRA `(.L_x_14621) ;  /* 0x0000000000048947 */ /* 0x000fec0003800000 */
[----:B------:R-:W-:Y:S01]  /*1fed0*/  BPT.TRAP 0x1 ;  /* 0x000000040000795c */ /* 0x000fe20000300000 */
.L_x_14621:
[----:B------:R-:W-:Y:S01]  /*1fee0*/  IMAD R25, R25, 0x8, R5 ;  /* 0x0000000819197824 */ /* 0x000fe200078e0205 */
[----:B------:R-:W-:-:S04]  /*1fef0*/  SHF.L.U32 R0, R0, 0x1f, RZ ;  /* 0x0000001f00007819 */ /* 0x000fc800000006ff */
[----:B------:R-:W4:Y:S02]  /*1ff00*/  SYNCS.PHASECHK.TRANS64.TRYWAIT P1, [R25+URZ+0x16840], R0 ;  /* 0x01684000190075a7 */ /* 0x000f24000802017f */
[----:B----4-:R-:W-:Y:S05]  /*1ff10*/  @!P1 BRA `(.L_x_14622) ;  /* 0x0000006000009947 */ /* 0x010fea0003800000 */
.L_x_14837:
[----:B------:R-:W-:Y:S05]  /*1ff20*/  @!P0 BRA `(.L_x_14623) ;  /* 0x0000000000048947 */ /* 0x000fea0003800000 */
[----:B------:R-:W-:Y:S01]  /*1ff30*/  BPT.TRAP 0x1 ;  /* 0x000000040000795c */ /* 0x000fe20000300000 */
.L_x_14623:
[----:B------:R-:W5:Y:S02]  /*1ff40*/  SYNCS.PHASECHK.TRANS64.TRYWAIT P1, [R3+URZ+0x16860], R2 ;  /* 0x01686002030075a7 */ /* 0x000f64000802017f */
[----:B-----5:R-:W-:Y:S05]  /*1ff50*/  @!P1 BRA `(.L_x_14624) ;  /* 0x0000006000049947 */ /* 0x020fea0003800000 */
.L_x_14838:
[----:B------:R-:W-:Y:S05]  /*1ff60*/  @!P0 BRA `(.L_x_14625) ;  /* 0x0000000000048947 */ /* 0x000fea0003800000 */
[----:B------:R-:W-:Y:S01]  /*1ff70*/  BPT.TRAP 0x1 ;  /* 0x000000040000795c */ /* 0x000fe20000300000 */
.L_x_14625:
[----:B------:R0:W0:Y:S02]  /*1ff80*/  SYNCS.PHASECHK.TRANS64.TRYWAIT P0, [R25+URZ+0x16860], R0 ;  /* 0x01686000190075a7 */ /* 0x000024000800017f */
[----:B0-----:R-:W-:Y:S05]  /*1ff90*/  @!P0 NANOSLEEP.SYNCS 0x989680 ;  /* 0x009896800000895d */ /* 0x001fea0003900000 */
[----:B------:R-:W0:Y:S02]  /*1ffa0*/  @!P0 SYNCS.PHASECHK.TRANS64 P0, [R25+URZ+0x16860], R0 ;  /* 0x01686000190085a7 */ /* 0x000e24000800007f */
[----:B0-----:R-:W-:Y:S05]  /*1ffb0*/  @!P0 BRA `(.L_x_14625) ;  /* 0xfffffffc00f08947 */ /* 0x001fea000383ffff */
.L_x_14289:
[----:B------:R-:W-:Y:S05]  /*1ffc0*/  BSYNC B9 ;  /* 0x0000000000097941 */ /* 0x000fea0003800000 */
.L_x_14286:
[----:B------:R-:W-:Y:S05]  /*1ffd0*/  EXIT ;  /* 0x000000000000794d */ /* 0x000fea0003800000 */
.L_x_14315:
[----:B0-----:R0:W1:Y:S02]  /*1ffe0*/  SYNCS.PHASECHK.TRANS64.TRYWAIT P6, [R70+URZ+0x16890], R79 ;  /* 0x0168904f460075a7 */ /* 0x00106400080c017f */
[----:B-1----:R-:W-:Y:S05]  /*1fff0*/  @!P6 NANOSLEEP.SYNCS 0x989680 ;  /* 0x009896800000e95d */ /* 0x002fea0003900000 */
[----:B------:R-:W1:Y:S02]  /*20000*/  @!P6 SYNCS.PHASECHK.TRANS64 P6, [R70+URZ+0x16890], R79 ;  /* 0x0168904f4600e5a7 */ /* 0x000e6400080c007f */
[----:B-1----:R-:W-:Y:S05]  /*20010*/  @!P6 BRA `(.L_x_14315) ;  /* 0xfffffffc00f0e947 */ /* 0x002fea000383ffff */
[----:B------:R-:W-:Y:S05]  /*20020*/  BRA `(.L_x_14626) ;  /* 0xfffffe2c00747947 */ /* 0x000fea000383ffff */
.L_x_14316:
        /* <DEDUP_REMOVED lines=8> */
.L_x_14628:
[----:B------:R-:W-:Y:S05]  /*200b0*/  BSYNC B1 ;  /* 0x0000000000017941 */ /* 0x000fea0003800000 */
.L_x_14627:
        /* <DEDUP_REMOVED lines=8> */
.L_x_14629:
[----:B------:R-:W-:Y:S05]  /*20140*/  BRA `(.L_x_14630) ;  /* 0xfffffe2c00407947 */ /* 0x000fea000383ffff */
.L_x_14325:
[----:B------:R-:W-:Y:S01]  /*20150*/  BSSY B1, `(.L_x_14631) ;  /* 0x0000008000017945 */ /* 0x000fe20003800000 */
[----:B--2-4-:R-:W-:Y:S01]  /*20160*/  IMAD.MOV.U32 R13, RZ, RZ, R85 ;  /* 0x000000ffff0d7224 */ /* 0x014fe200078e0055 */
[----:B------:R-:W-:Y:S01]  /*20170*/  MOV R11, 0x1c1f ;  /* 0x00001c1f000b7802 */ /* 0x000fe20000000f00 */
[----:B------:R-:W-:Y:S02]  /*20180*/  IMAD.MOV.U32 R12, RZ, RZ, 0x1 ;  /* 0x00000001ff0c7424 */ /* 0x000fe400078e00ff */
[----:B------:R-:W-:-:S07]  /*20190*/  IMAD.MOV.U32 R15, RZ, RZ, -0x1 ;  /* 0xffffffffff0f7424 */ /* 0x000fce00078e00ff */
[----:B01-3--:R-:W-:Y:S05]  /*201a0*/  WARPSYNC.COLLECTIVE R15, `(.L_x_14632) ;  /* 0x000000000f087348 */ /* 0x00bfea0003c00000 */
[----:B---3--:R2:W3:Y:S02]  /*201b0*/  SHFL.IDX P6, R14, R13, R12, R11 ;  /* 0x0000000c0d0e7389 */ /* 0x0084e400000c000b */
[----:B0123--:R-:W-:Y:S01]  /*201c0*/  ENDCOLLECTIVE ;  /* 0x000000000000791b */ /* 0x00ffe20003800000 */
.L_x_14632:
[----:B------:R-:W-:Y:S05]  /*201d0*/  BSYNC B1 ;  /* 0x0000000000017941 */ /* 0x000fea0003800000 */
.L_x_14631:
[----:B------:R-:W-:Y:S02]  /*201e0*/  IMAD.MOV.U32 R13, RZ, RZ, R84 ;  /* 0x000000ffff0d7224 */ /* 0x000fe400078e0054 */
[----:B------:R-:W-:Y:S02]  /*201f0*/  IMAD.MOV.U32 R12, RZ, RZ, 0x1 ;  /* 0x00000001ff0c7424 */ /* 0x000fe400078e00ff */
[----:B------:R-:W-:Y:S02]  /*20200*/  IMAD.MOV.U32 R11, RZ, RZ, 0x1c1f ;  /* 0x00001c1fff0b7424 */ /* 0x000fe400078e00ff */
[----:B------:R-:W-:Y:S02]  /*20210*/  IMAD.MOV.U32 R15, RZ, RZ, -0x1 ;  /* 0xffffffffff0f7424 */ /* 0x000fe400078e00ff */
[----:B------:R-:W-:-:S07]  /*20220*/  IMAD.MOV.U32 R85, RZ, RZ, R14 ;  /* 0x000000ffff557224 */ /* 0x000fce00078e000e */
[----:B------:R-:W-:Y:S05]  /*20230*/  WARPSYNC.COLLECTIVE R15, `(.L_x_14633) ;  /* 0x000000000f087348 */ /* 0x000fea0003c00000 */
[----:B------:R0:W1:Y:S02]  /*20240*/  SHFL.IDX P6, R14, R13, R12, R11 ;  /* 0x0000000c0d0e7389 */ /* 0x00006400000c000b */
[----:B01----:R-:W-:Y:S01]  /*20250*/  ENDCOLLECTIVE ;  /* 0x000000000000791b */ /* 0x003fe20003800000 */
.L_x_14633:
[----:B------:R-:W-:Y:S05]  /*20260*/  BRA `(.L_x_14634) ;  /* 0xfffffe3000b47947 */ /* 0x000fea000383ffff */
.L_x_14337:
[----:B-1----:R1:W2:Y:S02]  /*20270*/  SYNCS.PHASECHK.TRANS64.TRYWAIT P4, [R70+URZ+0x16890], R79 ;  /* 0x0168904f460075a7 */ /* 0x0022a4000808017f */
[----:B--2---:R-:W-:Y:S05]  /*20280*/  @!P4 NANOSLEEP.SYNCS 0x989680 ;  /* 0x009896800000c95d */ /* 0x004fea0003900000 */
[----:B------:R-:W2:Y:S02]  /*20290*/  @!P4 SYNCS.PHASECHK.TRANS64 P4, [R70+URZ+0x16890], R79 ;  /* 0x0168904f4600c5a7 */ /* 0x000ea4000808007f */
[----:B--2---:R-:W-:Y:S05]  /*202a0*/  @!P4 BRA `(.L_x_14337) ;  /* 0xfffffffc00f0c947 */ /* 0x004fea000383ffff */
[----:B------:R-:W-:Y:S05]  /*202b0*/  BRA `(.L_x_14635) ;  /* 0xfffffe3c00b07947 */ /* 0x000fea000383ffff */
.L_x_14338:
[----:B------:R-:W-:Y:S01]  /*202c0*/  BSSY B1, `(.L_x_14636) ;  /* 0x0000008000017945 */ /* 0x000fe20003800000 */
[----:B0-----:R-:W-:Y:S01]  /*202d0*/  IMAD.MOV.U32 R13, RZ, RZ, R85 ;  /* 0x000000ffff0d7224 */ /* 0x001fe200078e0055 */
[----:B------:R-:W-:Y:S01]  /*202e0*/  MOV R12, RZ ;  /* 0x000000ff000c7202 */ /* 0x000fe20000000f00 */
[----:B------:R-:W-:Y:S02]  /*202f0*/  IMAD.MOV.U32 R11, RZ, RZ, 0x1c1f ;  /* 0x00001c1fff0b7424 */ /* 0x000fe400078e00ff */
[----:B------:R-:W-:-:S07]  /*20300*/  IMAD.MOV.U32 R15, RZ, RZ, -0x1 ;  /* 0xffffffffff0f7424 */ /* 0x000fce00078e00ff */
[----:B-1----:R-:W-:Y:S05]  /*20310*/  WARPSYNC.COLLECTIVE R15, `(.L_x_14637) ;  /* 0x000000000f087348 */ /* 0x002fea0003c00000 */
[----:B------:R0:W2:Y:S02]  /*20320*/  SHFL.IDX P6, R14, R13, R12, R11 ;  /* 0x0000000c0d0e7389 */ /* 0x0000a400000c000b */
[----:B012---:R-:W-:Y:S01]  /*20330*/  ENDCOLLECTIVE ;  /* 0x000000000000791b */ /* 0x007fe20003800000 */
.L_x_14637:
[----:B------:R-:W-:Y:S05]  /*20340*/  BSYNC B1 ;  /* 0x0000000000017941 */ /* 0x000fea0003800000 */
.L_x_14636:
        /* <DEDUP_REMOVED lines=8> */
.L_x_14638:
[----:B------:R-:W-:Y:S01]  /*203d0*/  MOV R82, R14 ;  /* 0x0000000e00527202 */ /* 0x000fe20000000f00 */
[----:B------:R-:W-:Y:S06]  /*203e0*/  BRA `(.L_x_14639) ;  /* 0xfffffe3c007c7947 */ /* 0x000fec000383ffff */
.L_x_14343:
[----:B------:R-:W-:Y:S01]  /*203f0*/  BSSY B1, `(.L_x_14640) ;  /* 0x0000008000017945 */ /* 0x000fe20003800000 */
[----:B0-----:R-:W-:Y:S02]  /*20400*/  IMAD.MOV.U32 R13, RZ, RZ, R85 ;  /* 0x000000ffff0d7224 */ /* 0x001fe400078e0055 */
[----:B------:R-:W-:Y:S02]  /*20410*/  IMAD.MOV.U32 R12, RZ, RZ, 0x1 ;  /* 0x00000001ff0c7424 */ /* 0x000fe400078e00ff */
[----:B------:R-:W-:Y:S02]  /*20420*/  IMAD.MOV.U32 R11, RZ, RZ, 0x1c1f ;  /* 0x00001c1fff0b7424 */ /* 0x000fe400078e00ff */
[----:B------:R-:W-:-:S07]  /*20430*/  IMAD.MOV.U32 R15, RZ, RZ, -0x1 ;  /* 0xffffffffff0f7424 */ /* 0x000fce00078e00ff */
[----:B-1234-:R-:W-:Y:S05]  /*20440*/  WARPSYNC.COLLECTIVE R15, `(.L_x_14641) ;  /* 0x000000000f087348 */ /* 0x01efea0003c00000 */
[----:B------:R0:W0:Y:S02]  /*20450*/  SHFL.IDX P6, R14, R13, R12, R11 ;  /* 0x0000000c0d0e7389 */ /* 0x00002400000c000b */
[----:B01234-:R-:W-:Y:S01]  /*20460*/  ENDCOLLECTIVE ;  /* 0x000000000000791b */ /* 0x01ffe20003800000 */
.L_x_14641:
[----:B------:R-:W-:Y:S05]  /*20470*/  BSYNC B1 ;  /* 0x0000000000017941 */ /* 0x000fea0003800000 */
.L_x_14640:
        /* <DEDUP_REMOVED lines=8> */
.L_x_14642:
[----:B------:R-:W-:Y:S01]  /*20500*/  IMAD.MOV.U32 R84, RZ, RZ, R14 ;  /* 0x000000ffff547224 */ /* 0x000fe200078e000e */
[----:B------:R-:W-:Y:S06]  /*20510*/  BRA `(.L_x_14643) ;  /* 0xfffffe44000c7947 */ /* 0x000fec000383ffff */
.L_x_14348:
[----:B0-----:R0:W1:Y:S02]  /*20520*/  SYNCS.PHASECHK.TRANS64.TRYWAIT P3, [R70+URZ+0x16890], R79 ;  /* 0x0168904f460075a7 */ /* 0x001064000806017f */
[----:B-1----:R-:W-:Y:S05]  /*20530*/  @!P3 NANOSLEEP.SYNCS 0x989680 ;  /* 0x009896800000b95d */ /* 0x002fea0003900000 */
[----:B------:R-:W1:Y:S02]  /*20540*/  @!P3 SYNCS.PHASECHK.TRANS64 P3, [R70+URZ+0x16890], R79 ;  /* 0x0168904f4600b5a7 */ /* 0x000e64000806007f */
[----:B-1----:R-:W-:Y:S05]  /*20550*/  @!P3 BRA `(.L_x_14348) ;  /* 0xfffffffc00f0b947 */ /* 0x002fea000383ffff */
[----:B------:R-:W-:Y:S05]  /*20560*/  BRA `(.L_x_14644) ;  /* 0xfffffe4c00187947 */ /* 0x000fea000383ffff */
.L_x_14349:
        /* <DEDUP_REMOVED lines=8> */
.L_x_14646:
[----:B------:R-:W-:Y:S05]  /*205f0*/  BSYNC B1 ;  /* 0x0000000000017941 */ /* 0x000fea0003800000 */
.L_x_14645:
        /* <DEDUP_REMOVED lines=8> */
.L_x_14647:
[----:B------:R-:W-:Y:S01]  /*20680*/  IMAD.MOV.U32 R33, RZ, RZ, R14 ;  /* 0x000000ffff217224 */ /* 0x000fe200078e000e */
[----:B------:R-:W-:Y:S06]  /*20690*/  BRA `(.L_x_14648) ;  /* 0xfffffe4c003c7947 */ /* 0x000fec000383ffff */
.L_x_14352:
        /* <DEDUP_REMOVED lines=8> */
.L_x_14650:
[----:B------:R-:W-:Y:S05]  /*20720*/  BSYNC B1 ;  /* 0x0000000000017941 */ /* 0x000fea0003800000 */
.L_x_14649:
        /* <DEDUP_REMOVED lines=8> */
.L_x_14651:
[----:B------:R-:W-:Y:S01]  /*207b0*/  IMAD.MOV.U32 R33, RZ, RZ, R14 ;  /* 0x000000ffff217224 */ /* 0x000fe200078e000e */
[----:B------:R-:W-:Y:S06]  /*207c0*/  BRA `(.L_x_14652) ;  /* 0xfffffe4c003c7947 */ /* 0x000fec000383ffff */
.L_x_14356:
[----:B0-----:R0:W3:Y:S02]  /*207d0*/  SYNCS.PHASECHK.TRANS64.TRYWAIT P4, [R70+URZ+0x168b0], R79 ;  /* 0x0168b04f460075a7 */ /* 0x0010e4000808017f */
[----:B---3--:R-:W-:Y:S05]  /*207e0*/  @!P4 NANOSLEEP.SYNCS 0x989680 ;  /* 0x009896800000c95d */ /* 0x008fea0003900000 */
[----:B------:R-:W3:Y:S02]  /*207f0*/  @!P4 SYNCS.PHASECHK.TRANS64 P4, [R70+URZ+0x168b0], R79 ;  /* 0x0168b04f4600c5a7 */ /* 0x000ee4000808007f */
[----:B---3--:R-:W-:Y:S05]  /*20800*/  @!P4 BRA `(.L_x_14356) ;  /* 0xfffffffc00f0c947 */ /* 0x008fea000383ffff */
[----:B------:R-:W-:Y:S05]  /*20810*/  BRA `(.L_x_14653) ;  /* 0xfffffe4c00b87947 */ /* 0x000fea000383ffff */
.L_x_14372:
        /* <DEDUP_REMOVED lines=9> */
[----:B--2---:R-:W-:-:S07]  /*208b0*/  MOV R13, R5 ;  /* 0x00000005000d7202 */ /* 0x004fce0000000f00 */
[----:B----45:R-:W-:Y:S05]  /*208c0*/  WARPSYNC.COLLECTIVE R15, `(.L_x_14655) ;  /* 0x000000000f087348 */ /* 0x030fea0003c00000 */
[----:B------:R0:W1:Y:S02]  /*208d0*/  SHFL.IDX P6, R14, R13, R12, R11 ;  /* 0x0000000c0d0e7389 */ /* 0x00006400000c000b */
[----:B01--45:R-:W-:Y:S01]  /*208e0*/  ENDCOLLECTIVE ;  /* 0x000000000000791b */ /* 0x033fe20003800000 */
.L_x_14655:
[----:B------:R-:W-:Y:S05]  /*208f0*/  BSYNC B0 ;  /* 0x0000000000007941 */ /* 0x000fea0003800000 */
.L_x_14654:
[----:B------:R1:W-:Y:S01]  /*20900*/  STL [R1+0x28], R14 ;  /* 0x0000280e01007387 */ /* 0x0003e20000100800 */
[----:B------:R-:W-:Y:S05]  /*20910*/  BRA `(.L_x_14656) ;  /* 0xfffffe58004c7947 */ /* 0x000fea000383ffff */
.L_x_14384:
[----:B------:R-:W-:Y:S01]  /*20920*/  BSSY B1, `(.L_x_14657) ;  /* 0x0000008000017945 */ /* 0x000fe20003800000 */
[----:B--2---:R-:W-:Y:S02]  /*20930*/  IMAD.MOV.U32 R13, RZ, RZ, R6 ;  /* 0x000000ffff0d7224 */ /* 0x004fe400078e0006 */
[----:B------:R-:W-:Y:S02]  /*20940*/  IMAD.MOV.U32 R12, RZ, RZ, RZ ;  /* 0x000000ffff0c7224 */ /* 0x000fe400078e00ff */
[----:B------:R-:W-:Y:S02]  /*20950*/  IMAD.MOV.U32 R11, RZ, RZ, 0x1c1f ;  /* 0x00001c1fff0b7424 */ /* 0x000fe400078e00ff */
[----:B------:R-:W-:-:S07]  /*20960*/  IMAD.MOV.U32 R15, RZ, RZ, -0x1 ;  /* 0xffffffffff0f7424 */ /* 0x000fce00078e00ff */
[----:B-1----:R-:W-:Y:S05]  /*20970*/  WARPSYNC.COLLECTIVE R15, `(.L_x_14658) ;  /* 0x000000000f087348 */ /* 0x002fea0003c00000 */
[----:B-1----:R0:W1:Y:S02]  /*20980*/  SHFL.IDX P6, R14, R13, R12, R11 ;  /* 0x0000000c0d0e7389 */ /* 0x00206400000c000b */
[----:B01----:R-:W-:Y:S01]  /*20990*/  ENDCOLLECTIVE ;  /* 0x000000000000791b */ /* 0x003fe20003800000 */
.L_x_14658:
[----:B------:R-:W-:Y:S05]  /*209a0*/  BSYNC B1 ;  /* 0x0000000000017941 */ /* 0x000fea0003800000 */
.L_x_14657:
[----:B------:R-:W-:Y:S01]  /*209b0*/  IMAD.MOV.U32 R13, RZ, RZ, R4 ;  /* 0x000000ffff0d7224 */ /* 0x000fe200078e0004 */
[----:B------:R-:W-:Y:S01]  /*209c0*/  MOV R3, R14 ;  /* 0x0000000e00037202 */ /* 0x000fe20000000f00 */
[----:B------:R-:W-:Y:S02]  /*209d0*/  IMAD.MOV.U32 R12, RZ, RZ, RZ ;  /* 0x000000ffff0c7224 */ /* 0x000fe400078e00ff */
[----:B------:R-:W-:Y:S02]  /*209e0*/  IMAD.MOV.U32 R11, RZ, RZ, 0x1c1f ;  /* 0x00001c1fff0b7424 */ /* 0x000fe400078e00ff */
[----:B------:R-:W-:-:S07]  /*209f0*/  IMAD.MOV.U32 R15, RZ, RZ, -0x1 ;  /* 0xffffffffff0f7424 */ /* 0x000fce00078e00ff */
[----:B------:R-:W-:Y:S05]  /*20a00*/  WARPSYNC.COLLECTIVE R15, `(.L_x_14659) ;  /* 0x000000000f087348 */ /* 0x000fea0003c00000 */
[----:B------:R0:W1:Y:S02]  /*20a10*/  SHFL.IDX P6, R14, R13, R12, R11 ;  /* 0x0000000c0d0e7389 */ /* 0x00006400000c000b */
[----:B01----:R-:W-:Y:S01]  /*20a20*/  ENDCOLLECTIVE ;  /* 0x000000000000791b */ /* 0x003fe20003800000 */
.L_x_14659:
[----:B------:R-:W-:Y:S02]  /*20a30*/  IMAD.MOV.U32 R13, RZ, RZ, R8 ;  /* 0x000000ffff0d7224 */ /* 0x000fe400078e0008 */
[----:B------:R-:W-:-:S07]  /*20a40*/  IMAD.MOV.U32 R0, RZ, RZ, R14 ;  /* 0x000000ffff007224 */ /* 0x000fce00078e000e */
[----:B------:R-:W-:Y:S05]  /*20a50*/  WARPSYNC.COLLECTIVE R15, `(.L_x_14660) ;  /* 0x000000000f087348 */ /* 0x000fea0003c00000 */
[----:B------:R0:W1:Y:S02]  /*20a60*/  SHFL.IDX P6, R14, R13, R12, R11 ;  /* 0x0000000c0d0e7389 */ /* 0x00006400000c000b */
[----:B01----:R-:W-:Y:S01]  /*20a70*/  ENDCOLLECTIVE ;  /* 0x000000000000791b */ /* 0x003fe20003800000 */
.L_x_14660:
[----:B------:R-:W-:Y:S01]  /*20a80*/  MOV R13, R7 ;  /* 0x00000007000d7202 */ /* 0x000fe20000000f00 */
[----:B------:R-:W-:-:S07]  /*20a90*/  IMAD.MOV.U32 R5, RZ, RZ, R14 ;  /* 0x000000ffff057224 */ /* 0x000fce00078e000e */
[----:B------:R-:W-:Y:S05]  /*20aa0*/  WARPSYNC.COLLECTIVE R15, `(.L_x_14661) ;  /* 0x000000000f087348 */ /* 0x000fea0003c00000 */
[----:B------:R0:W1:Y:S02]  /*20ab0*/  SHFL.IDX P6, R14, R13, R12, R11 ;  /* 0x0000000c0d0e7389 */ /* 0x00006400000c000b */
[----:B01----:R-:W-:Y:S01]  /*20ac0*/  ENDCOLLECTIVE ;  /* 0x000000000000791b */ /* 0x003fe20003800000 */
.L_x_14661:
[----:B------:R-:W-:Y:S05]  /*20ad0*/  BRA `(.L_x_14662) ;  /* 0xfffffe5c00d07947 */ /* 0x000fea000383ffff */
.L_x_14387:
[----:B------:R-:W-:Y:S01]  /*20ae0*/  BSSY B1, `(.L_x_14663) ;  /* 0x0000008000017945 */ /* 0x000fe20003800000 */
[----:B--2---:R-:W-:Y:S02]  /*20af0*/  IMAD.MOV.U32 R13, RZ, RZ, R6 ;  /* 0x000000ffff0d7224 */ /* 0x004fe400078e0006 */
[----:B------:R-:W-:Y:S02]  /*20b00*/  IMAD.MOV.U32 R12, RZ, RZ, 0x1 ;  /* 0x00000001ff0c7424 */ /* 0x000fe400078e00ff */
[----:B------:R-:W-:Y:S02]  /*20b10*/  IMAD.MOV.U32 R11, RZ, RZ, 0x1c1f ;  /* 0x00001c1fff0b7424 */ /* 0x000fe400078e00ff */
[----:B------:R-:W-:-:S07]  /*20b20*/  IMAD.MOV.U32 R15, RZ, RZ, -0x1 ;  /* 0xffffffffff0f7424 */ /* 0x000fce00078e00ff */
[----:B-1----:R-:W-:Y:S05]  /*20b30*/  WARPSYNC.COLLECTIVE R15, `(.L_x_14664) ;  /* 0x000000000f087348 */ /* 0x002fea0003c00000 */
[----:B------:R0:W2:Y:S02]  /*20b40*/  SHFL.IDX P6, R14, R13, R12, R11 ;  /* 0x0000000c0d0e7389 */ /* 0x0000a400000c000b */
[----:B012---:R-:W-:Y:S01]  /*20b50*/  ENDCOLLECTIVE ;  /* 0x000000000000791b */ /* 0x007fe20003800000 */
.L_x_14664:
[----:B------:R-:W-:Y:S05]  /*20b60*/  BSYNC B1 ;  /* 0x0000000000017941 */ /* 0x000fea0003800000 */
.L_x_14663:
        /* <DEDUP_REMOVED lines=8> */
.L_x_14665:
[----:B------:R-:W-:Y:S02]  /*20bf0*/  IMAD.MOV.U32 R13, RZ, RZ, R8 ;  /* 0x000000ffff0d7224 */ /* 0x000fe400078e0008 */
[----:B------:R-:W-:-:S07]  /*20c00*/  IMAD.MOV.U32 R0, RZ, RZ, R14 ;  /* 0x000000ffff007224 */ /* 0x000fce00078e000e */
[----:B------:R-:W-:Y:S05]  /*20c10*/  WARPSYNC.COLLECTIVE R15, `(.L_x_14666) ;  /* 0x000000000f087348 */ /* 0x000fea0003c00000 */
[----:B------:R0:W1:Y:S02]  /*20c20*/  SHFL.IDX P6, R14, R13, R12, R11 ;  /* 0x0000000c0d0e7389 */ /* 0x00006400000c000b */
[----:B01----:R-:W-:Y:S01]  /*20c30*/  ENDCOLLECTIVE ;  /* 0x000000000000791b */ /* 0x003fe20003800000 */
.L_x_14666:
[----:B------:R-:W-:Y:S02]  /*20c40*/  IMAD.MOV.U32 R13, RZ, RZ, R7 ;  /* 0x000000ffff0d7224 */ /* 0x000fe400078e0007 */
[----:B------:R-:W-:-:S07]  /*20c50*/  IMAD.MOV.U32 R5, RZ, RZ, R14 ;  /* 0x000000ffff057224 */ /* 0x000fce00078e000e */
[----:B------:R-:W-:Y:S05]  /*20c60*/  WARPSYNC.COLLECTIVE R15, `(.L_x_14667) ;  /* 0x000000000f087348 */ /* 0x000fea0003c00000 */
[----:B------:R0:W1:Y:S02]  /*20c70*/  SHFL.IDX P6, R14, R13, R12, R11 ;  /* 0x0000000c0d0e7389 */ /* 0x00006400000c000b */
[----:B01----:R-:W-:Y:S01]  /*20c80*/  ENDCOLLECTIVE ;  /* 0x000000000000791b */ /* 0x003fe20003800000 */
.L_x_14667:
[----:B------:R-:W-:Y:S05]  /*20c90*/  BRA `(.L_x_14668) ;  /* 0xfffffe6000387947 */ /* 0x000fea000383ffff */
.L_x_14391:
[----:B0-----:R0:W1:Y:S02]  /*20ca0*/  SYNCS.PHASECHK.TRANS64.TRYWAIT P0, [R2+URZ+0x16800], R5 ;  /* 0x01680005020075a7 */ /* 0x001064000800017f */
[----:B-1----:R-:W-:Y:S05]  /*20cb0*/  @!P0 NANOSLEEP.SYNCS 0x989680 ;  /* 0x009896800000895d */ /* 0x002fea0003900000 */
[----:B------:R-:W1:Y:S02]  /*20cc0*/  @!P0 SYNCS.PHASECHK.TRANS64 P0, [R2+URZ+0x16800], R5 ;  /* 0x01680005020085a7 */ /* 0x000e64000800007f */
[----:B-1----:R-:W-:Y:S05]  /*20cd0*/  @!P0 BRA `(.L_x_14391) ;  /* 0xfffffffc00f08947 */ /* 0x002fea000383ffff */
[----:B------:R-:W-:Y:S05]  /*20ce0*/  BRA `(.L_x_14669) ;  /* 0xfffffe6400487947 */ /* 0x000fea000383ffff */
.L_x_14399:
[----:B------:R-:W0:Y:S01]  /*20cf0*/  LDC R41, c[0x0][0x3f4] ;  /* 0x0000fd00ff297b82 */ /* 0x000e220000000800 */
[----:B------:R-:W-:Y:S01]  /*20d00*/  BSSY B1, `(.L_x_14670) ;  /* 0x0000008000017945 */ /* 0x000fe20003800000 */
[----:B--2---:R-:W-:Y:S01]  /*20d10*/  IMAD.MOV.U32 R13, RZ, RZ, R26 ;  /* 0x000000ffff0d7224 */ /* 0x004fe200078e001a */
[----:B------:R-:W-:Y:S01]  /*20d20*/  MOV R11, 0x1c1f ;  /* 0x00001c1f000b7802 */ /* 0x000fe20000000f00 */
[----:B------:R-:W-:Y:S02]  /*20d30*/  IMAD.MOV.U32 R12, RZ, RZ, RZ ;  /* 0x000000ffff0c7224 */ /* 0x000fe400078e00ff */
[----:B------:R-:W-:-:S07]  /*20d40*/  IMAD.MOV.U32 R15, RZ, RZ, -0x1 ;  /* 0xffffffffff0f7424 */ /* 0x000fce00078e00ff */
[----:B01----:R-:W-:Y:S05]  /*20d50*/  WARPSYNC.COLLECTIVE R15, `(.L_x_14671) ;  /* 0x000000000f087348 */ /* 0x003fea0003c00000 */
[----:B-1----:R1:W2:Y:S02]  /*20d60*/  SHFL.IDX P6, R14, R13, R12, R11 ;  /* 0x0000000c0d0e7389 */ /* 0x0022a400000c000b */
[----:B012---:R-:W-:Y:S01]  /*20d70*/  ENDCOLLECTIVE ;  /* 0x000000000000791b */ /* 0x007fe20003800000 */
.L_x_14671:
[----:B------:R-:W-:Y:S05]  /*20d80*/  BSYNC B1 ;  /* 0x0000000000017941 */ /* 0x000fea0003800000 */
.L_x_14670:
[----:B------:R-:W-:Y:S01]  /*20d90*/  IMAD.MOV.U32 R13, RZ, RZ, R25 ;  /* 0x000000ffff0d7224 */ /* 0x000fe200078e0019 */
[----:B------:R-:W-:Y:S01]  /*20da0*/  ISETP.GE.AND P0, PT, R16, R41, PT ;  /* 0x000000291000720c */ /* 0x000fe20003f06270 */
[----:B------:R-:W-:Y:S02]  /*20db0*/  IMAD.MOV.U32 R12, RZ, RZ, RZ ;  /* 0x000000ffff0c7224 */ /* 0x000fe400078e00ff */
[----:B------:R-:W-:Y:S02]  /*20dc0*/  IMAD.MOV.U32 R11, RZ, RZ, 0x1c1f ;  /* 0x00001c1fff0b7424 */ /* 0x000fe400078e00ff */
[----:B------:R-:W-:Y:S02]  /*20dd0*/  IMAD.MOV.U32 R15, RZ, RZ, -0x1 ;  /* 0xffffffffff0f7424 */ /* 0x000fe400078e00ff */
[----:B------:R-:W-:Y:S02]  /*20de0*/  IMAD.MOV.U32 R0, RZ, RZ, R14 ;  /* 0x000000ffff007224 */ /* 0x000fe400078e000e */
[----:B------:R-:W-:-:S07]  /*20df0*/  IMAD R32, R155, R32, RZ ;  /* 0x000000209b207224 */ /* 0x000fce00078e02ff */
[----:B------:R-:W-:Y:S05]  /*20e00*/  WARPSYNC.COLLECTIVE R15, `(.L_x_14672) ;  /* 0x000000000f087348 */ /* 0x000fea0003c00000 */
[----:B------:R0:W1:Y:S02]  /*20e10*/  SHFL.IDX P6, R14, R13, R12, R11 ;  /* 0x0000000c0d0e7389 */ /* 0x00006400000c000b */
[----:B01----:R-:W-:Y:S01]  /*20e20*/  ENDCOLLECTIVE ;  /* 0x000000000000791b */ /* 0x003fe20003800000 */
.L_x_14672:
[----:B------:R-:W-:Y:S02]  /*20e30*/  ISETP.GE.OR P1, PT, R39, R32, P0 ;  /* 0x000000202700720c */ /* 0x000fe40000726670 */
[----:B------:R-:W-:-:S11]  /*20e40*/  MOV R13, R24 ;  /* 0x00000018000d7202 */ /* 0x000fd60000000f00 */
[C---:B------:R-:W-:Y:S01]  /*20e50*/  @!P1 IMAD.SHL.U32 R5, R16.reuse, 0x2, RZ ;  /* 0x0000000210059824 */ /* 0x040fe200078e00ff */
[----:B------:R-:W-:Y:S01]  /*20e60*/  @!P1 SHF.L.U64.HI R21, R16, 0x1, R17 ;  /* 0x0000000110159819 */ /* 0x000fe20000010211 */
[----:B------:R-:W-:-:S07]  /*20e70*/  IMAD.MOV.U32 R3, RZ, RZ, R14 ;  /* 0x000000ffff037224 */ /* 0x000fce00078e000e */
[----:B------:R-:W-:Y:S05]  /*20e80*/  WARPSYNC.COLLECTIVE R15, `(.L_x_14673) ;  /* 0x000000000f087348 */ /* 0x000fea0003c00000 */
[----:B------:R0:W1:Y:S02]  /*20e90*/  SHFL.IDX P6, R14, R13, R12, R11 ;  /* 0x0000000c0d0e7389 */ /* 0x00006400000c000b */
[----:B01----:R-:W-:Y:S01]  /*20ea0*/  ENDCOLLECTIVE ;  /* 0x000000000000791b */ /* 0x003fe20003800000 */
.L_x_14673:
[----:B------:R-:W-:-:S05]  /*20eb0*/  @!P1 IADD3 R6, P2, R3, R5, RZ ;  /* 0x0000000503069210 */ /* 0x000fca0007f5e0ff */
[----:B------:R-:W-:Y:S02]  /*20ec0*/  @!P1 IMAD.X R7, R0, 0x1, R21, P2 ;  /* 0x0000000100079824 */ /* 0x000fe400010e0615 */
[----:B------:R-:W-:Y:S02]  /*20ed0*/  IMAD.MOV.U32 R13, RZ, RZ, R27 ;  /* 0x000000ffff0d7224 */ /* 0x000fe400078e001b */
[----:B------:R-:W-:-:S07]  /*20ee0*/  IMAD.MOV.U32 R4, RZ, RZ, R14 ;  /* 0x000000ffff047224 */ /* 0x000fce00078e000e */
[----:B------:R-:W-:Y:S05]  /*20ef0*/  WARPSYNC.COLLECTIVE R15, `(.L_x_14674) ;  /* 0x000000000f087348 */ /* 0x000fea0003c00000 */
[----:B------:R0:W1:Y:S02]  /*20f00*/  SHFL.IDX P6, R14, R13, R12, R11 ;  /* 0x0000000c0d0e7389 */ /* 0x00006400000c000b */
[----:B01----:R-:W-:Y:S01]  /*20f10*/  ENDCOLLECTIVE ;  /* 0x000000000000791b */ /* 0x003fe20003800000 */
.L_x_14674:
[----:B------:R-:W2:Y:S01]  /*20f20*/  @!P1 LD.E.128 R8, desc[UR42][R6.64] ;  /* 0x0000002a06089980 */ /* 0x000ea2000c101d00 */
[----:B------:R-:W-:-:S05]  /*20f30*/  @!P1 IADD3 R14, P2, R14, R5, RZ ;  /* 0x000000050e0e9210 */ /* 0x000fca0007f5e0ff */
[----:B------:R-:W-:-:S04]  /*20f40*/  @!P1 IMAD.X R3, R4, 0x1, R21, P2 ;  /* 0x0000000104039824 */ /* 0x000fc800010e0615 */
[----:B------:R-:W-:-:S05]  /*20f50*/  @!P1 IMAD.MOV.U32 R15, RZ, RZ, R3 ;  /* 0x000000ffff0f9224 */ /* 0x000fca00078e0003 */
[----:B------:R0:W5:Y:S01]  /*20f60*/  @!P1 LD.E.128 R4, desc[UR42][R14.64] ;  /* 0x0000002a0e049980 */ /* 0x000162000c101d00 */
[----:B------:R-:W-:Y:S01]  /*20f70*/  CS2R R36, SRZ ;  /* 0x0000000000247805 */ /* 0x000fe2000001ff00 */
[----:B------:R-:W-:Y:S01]  /*20f80*/  IMAD.MOV.U32 R13, RZ, RZ, R26 ;  /* 0x000000ffff0d7224 */ /* 0x000fe200078e001a */
[----:B------:R-:W-:Y:S01]  /*20f90*/  CS2R R34, SRZ ;  /* 0x0000000000227805 */ /* 0x000fe2000001ff00 */
[----:B------:R-:W-:Y:S01]  /*20fa0*/  IMAD.MOV.U32 R12, RZ, RZ, 0x1 ;  /* 0x00000001ff0c7424 */ /* 0x000fe200078e00ff */
[----:B------:R-:W-:Y:S02]  /*20fb0*/  CS2R R30, SRZ ;  /* 0x00000000001e7805 */ /* 0x000fe4000001ff00 */
[----:B------:R-:W-:Y:S02]  /*20fc0*/  CS2R R20, SRZ ;  /* 0x0000000000147805 */ /* 0x000fe4000001ff00 */
[----:B0-----:R-:W-:Y:S01]  /*20fd0*/  MOV R15, 0xffffffff ;  /* 0xffffffff000f7802 */ /* 0x001fe20000000f00 */
[----:B--2---:R-:W-:Y:S01]  /*20fe0*/  @!P1 IMAD.MOV.U32 R37, RZ, RZ, R11 ;  /* 0x000000ffff259224 */ /* 0x004fe200078e000b */
[----:B------:R-:W-:Y:S01]  /*20ff0*/  @!P1 MOV R35, R9 ;  /* 0x0000000900239202 */ /* 0x000fe20000000f00 */
[----:B------:R-:W-:-:S02]  /*21000*/  IMAD.MOV.U32 R11, RZ, RZ, 0x1c1f ;  /* 0x00001c1fff0b7424 */ /* 0x000fc400078e00ff */
[----:B------:R-:W-:Y:S01]  /*21010*/  @!P1 IMAD.MOV.U32 R34, RZ, RZ, R8 ;  /* 0x000000ffff229224 */ /* 0x000fe200078e0008 */
[----:B------:R-:W-:Y:S01]  /*21020*/  MOV R9, R37 ;  /* 0x0000002500097202 */ /* 0x000fe20000000f00 */
[----:B------:R-:W-:-:S07]  /*21030*/  IMAD.MOV.U32 R3, RZ, RZ, R35 ;  /* 0x000000ffff037224 */ /* 0x000fce00078e0023 */
[----:B-----5:R-:W-:Y:S05]  /*21040*/  WARPSYNC.COLLECTIVE R15, `(.L_x_14675) ;  /* 0x000000000f087348 */ /* 0x020fea0003c00000 */
[----:B------:R0:W1:Y:S02]  /*21050*/  SHFL.IDX P6, R14, R13, R12, R11 ;  /* 0x0000000c0d0e7389 */ /* 0x00006400000c000b */
[----:B01---5:R-:W-:Y:S01]  /*21060*/  ENDCOLLECTIVE ;  /* 0x000000000000791b */ /* 0x023fe20003800000 */
.L_x_14675:
[----:B------:R-:W-:Y:S02]  /*21070*/  IMAD.MOV.U32 R0, RZ, RZ, R34 ;  /* 0x000000ffff007224 */ /* 0x000fe400078e0022 */
[----:B------:R-:W-:Y:S01]  /*21080*/  @!P1 IMAD.MOV.U32 R36, RZ, RZ, R10 ;  /* 0x000000ffff249224 */ /* 0x000fe200078e000a */
[----:B------:R-:W-:Y:S02]  /*21090*/  PRMT R43, R3, 0x7610, R43 ;  /* 0x00007610032b7816 */ /* 0x000fe4000000002b */
[----:B------:R-:W-:Y:S01]  /*210a0*/  PRMT R42, R0, 0x7610, R42 ;  /* 0x00007610002a7816 */ /* 0x000fe2000000002a */
[----:B------:R-:W-:-:S05]  /*210b0*/  IMAD.MOV.U32 R8, RZ, RZ, R36 ;  /* 0x000000ffff087224 */ /* 0x000fca00078e0024 */
[----:B------:R-:W-:Y:S01]  /*210c0*/  PRMT R33, R8, 0x5410, R9 ;  /* 0x0000541008217816 */ /* 0x000fe20000000009 */
[----:B------:R-:W-:Y:S02]  /*210d0*/  IMAD.MOV.U32 R13, RZ, RZ, R25 ;  /* 0x000000ffff0d7224 */ /* 0x000fe400078e0019 */
[----:B------:R-:W-:Y:S02]  /*210e0*/  @!P1 IMAD.MOV.U32 R30, RZ, RZ, R4 ;  /* 0x000000ffff1e9224 */ /* 0x000fe400078e0004 */
[----:B------:R-:W-:Y:S02]  /*210f0*/  @!P1 IMAD.MOV.U32 R31, RZ, RZ, R5 ;  /* 0x000000ffff1f9224 */ /* 0x000fe400078e0005 */
[----:B------:R-:W-:Y:S02]  /*21100*/  @!P1 IMAD.MOV.U32 R20, RZ, RZ, R6 ;  /* 0x000000ffff149224 */ /* 0x000fe400078e0006 */
[----:B------:R-:W-:Y:S02]  /*21110*/  @!P1 IMAD.MOV.U32 R21, RZ, RZ, R7 ;  /* 0x000000ffff159224 */ /* 0x000fe400078e0007 */
[----:B------:R-:W-:-:S07]  /*21120*/  IMAD.MOV.U32 R0, RZ, RZ, R14 ;  /* 0x000000ffff007224 */ /* 0x000fce00078e000e */
[----:B------:R-:W-:Y:S05]  /*21130*/  WARPSYNC.COLLECTIVE R15, `(.L_x_14676) ;  /* 0x000000000f087348 */ /* 0x000fea0003c00000 */
[----:B------:R0:W1:Y:S02]  /*21140*/  SHFL.IDX P6, R14, R13, R12, R11 ;  /* 0x0000000c0d0e7389 */ /* 0x00006400000c000b */
[----:B01----:R-:W-:Y:S01]  /*21150*/  ENDCOLLECTIVE ;  /* 0x000000000000791b */ /* 0x003fe20003800000 */
.L_x_14676:
[----:B------:R-:W-:Y:S01]  /*21160*/  IMAD.MOV.U32 R4, RZ, RZ, R30 ;  /* 0x000000ffff047224 */ /* 0x000fe200078e001e */
[----:B------:R-:W-:Y:S01]  /*21170*/  MOV R7, R21 ;  /* 0x0000001500077202 */ /* 0x000fe20000000f00 */
[----:B------:R-:W-:Y:S02]  /*21180*/  IMAD.MOV.U32 R5, RZ, RZ, R31 ;  /* 0x000000ffff057224 */ /* 0x000fe400078e001f */
[----:B------:R-:W-:Y:S01]  /*21190*/  IMAD.MOV.U32 R6, RZ, RZ, R20 ;  /* 0x000000ffff067224 */ /* 0x000fe200078e0014 */
[----:B------:R-:W-:Y:S02]  /*211a0*/  PRMT R42, R42, 0x5410, R7 ;  /* 0x000054102a2a7816 */ /* 0x000fe40000000007 */
[----:B------:R-:W-:Y:S02]  /*211b0*/  PRMT R45, R5, 0x7610, R45 ;  /* 0x00007610052d7816 */ /* 0x000fe4000000002d */
[----:B------:R-:W-:Y:S02]  /*211c0*/  PRMT R56, R4, 0x5410, R6 ;  /* 0x0000541004387816 */ /* 0x000fe40000000006 */
[----:B------:R-:W-:Y:S01]  /*211d0*/  CS2R R4, SRZ ;  /* 0x0000000000047805 */ /* 0x000fe2000001ff00 */
[----:B------:R-:W-:-:S02]  /*211e0*/  IMAD.MOV.U32 R13, RZ, RZ, R24 ;  /* 0x000000ffff0d7224 */ /* 0x000fc400078e0018 */
[----:B------:R-:W-:-:S07]  /*211f0*/  IMAD.MOV.U32 R3, RZ, RZ, R14 ;  /* 0x000000ffff037224 */ /* 0x000fce00078e000e */
[----:B------:R-:W-:Y:S05]  /*21200*/  WARPSYNC.COLLECTIVE R15, `(.L_x_14677) ;  /* 0x000000000f087348 */ /* 0x000fea0003c00000 */
[----:B------:R0:W1:Y:S02]  /*21210*/  SHFL.IDX P6, R14, R13, R12, R11 ;  /* 0x0000000c0d0e7389 */ /* 0x00006400000c000b */
[----:B01----:R-:W-:Y:S01]  /*21220*/  ENDCOLLECTIVE ;  /* 0x000000000000791b */ /* 0x003fe20003800000 */
.L_x_14677:
[----:B------:R-:W-:Y:S02]  /*21230*/  IMAD.MOV.U32 R13, RZ, RZ, R27 ;  /* 0x000000ffff0d7224 */ /* 0x000fe400078e001b */
[----:B------:R-:W-:-:S07]  /*21240*/  IMAD.MOV.U32 R24, RZ, RZ, R14 ;  /* 0x000000ffff187224 */ /* 0x000fce00078e000e */
[----:B------:R-:W-:Y:S05]  /*21250*/  WARPSYNC.COLLECTIVE R15, `(.L_x_14678) ;  /* 0x000000000f087348 */ /* 0x000fea0003c00000 */
[----:B------:R0:W1:Y:S02]  /*21260*/  SHFL.IDX P6, R14, R13, R12, R11 ;  /* 0x0000000c0d0e7389 */ /* 0x00006400000c000b */
[----:B01----:R-:W-:Y:S01]  /*21270*/  ENDCOLLECTIVE ;  /* 0x000000000000791b */ /* 0x003fe20003800000 */
.L_x_14678:
[----:B------:R-:W-:Y:S05]  /*21280*/  BRA `(.L_x_14679) ;  /* 0xfffffe7000387947 */ /* 0x000fea000383ffff */
.L_x_14403:
[----:B0-----:R0:W1:Y:S02]  /*21290*/  SYNCS.PHASECHK.TRANS64.TRYWAIT P1, [R2+URZ+0x16800], R3 ;  /* 0x01680003020075a7 */ /* 0x001064000802017f */
[----:B-1----:R-:W-:Y:S05]  /*212a0*/  @!P1 NANOSLEEP.SYNCS 0x989680 ;  /* 0x009896800000995d */ /* 0x002fea0003900000 */
[----:B------:R-:W1:Y:S02]  /*212b0*/  @!P1 SYNCS.PHASECHK.TRANS64 P1, [R2+URZ+0x16800], R3 ;  /* 0x01680003020095a7 */ /* 0x000e64000802007f */
[----:B-1----:R-:W-:Y:S05]  /*212c0*/  @!P1 BRA `(.L_x_14403) ;  /* 0xfffffffc00f09947 */ /* 0x002fea000383ffff */
[----:B------:R-:W-:Y:S05]  /*212d0*/  BRA `(.L_x_14680) ;  /* 0xfffffe7000d87947 */ /* 0x000fea000383ffff */
.L_x_14409:
[----:B-1----:R1:W3:Y:S02]  /*212e0*/  SYNCS.PHASECHK.TRANS64.TRYWAIT P1, [R0+URZ+0x16830], R5 ;  /* 0x01683005000075a7 */ /* 0x0022e4000802017f */
[----:B---3--:R-:W-:Y:S05]  /*212f0*/  @!P1 NANOSLEEP.SYNCS 0x989680 ;  /* 0x009896800000995d */ /* 0x008fea0003900000 */
[----:B------:R-:W3:Y:S02]  /*21300*/  @!P1 SYNCS.PHASECHK.TRANS64 P1, [R0+URZ+0x16830], R5 ;  /* 0x01683005000095a7 */ /* 0x000ee4000802007f */
[----:B---3--:R-:W-:Y:S05]  /*21310*/  @!P1 BRA `(.L_x_14409) ;  /* 0xfffffffc00f09947 */ /* 0x008fea000383ffff */
[----:B------:R-:W-:Y:S05]  /*21320*/  BRA `(.L_x_14408) ;  /* 0xfffffe8000687947 */ /* 0x000fea000383ffff */
.L_x_14428:
[----:B-1----:R1:W2:Y:S02]  /*21330*/  SYNCS.PHASECHK.TRANS64.TRYWAIT P2, [R11+URZ+0x16830], R10 ;  /* 0x0168300a0b0075a7 */ /* 0x0022a4000804017f */
[----:B--2---:R-:W-:Y:S05]  /*21340*/  @!P2 NANOSLEEP.SYNCS 0x989680 ;  /* 0x009896800000a95d */ /* 0x004fea0003900000 */
[----:B------:R-:W2:Y:S02]  /*21350*/  @!P2 SYNCS.PHASECHK.TRANS64 P2, [R11+URZ+0x16830], R10 ;  /* 0x0168300a0b00a5a7 */ /* 0x000ea4000804007f */
[----:B--2---:R-:W-:Y:S05]  /*21360*/  @!P2 BRA `(.L_x_14428) ;  /* 0xfffffffc00f0a947 */ /* 0x004fea000383ffff */
[----:B------:R-:W-:Y:S05]  /*21370*/  BRA `(.L_x_14427) ;  /* 0xfffffebc001c7947 */ /* 0x000fea000383ffff */
.L_x_14432:
[----:B-1----:R1:W2:Y:S02]  /*21380*/  SYNCS.PHASECHK.TRANS64.TRYWAIT P1, [R11+URZ+0x16850], R10 ;  /* 0x0168500a0b0075a7 */ /* 0x0022a4000802017f */
[----:B--2---:R-:W-:Y:S05]  /*21390*/  @!P1 NANOSLEEP.SYNCS 0x989680 ;  /* 0x009896800000995d */ /* 0x004fea0003900000 */
[----:B------:R-:W2:Y:S02]  /*213a0*/  @!P1 SYNCS.PHASECHK.TRANS64 P1, [R11+URZ+0x16850], R10 ;  /* 0x0168500a0b0095a7 */ /* 0x000ea4000802007f */
[----:B--2---:R-:W-:Y:S05]  /*213b0*/  @!P1 BRA `(.L_x_14432) ;  /* 0xfffffffc00f09947 */ /* 0x004fea000383ffff */
[----:B------:R-:W-:Y:S05]  /*213c0*/  BRA `(.L_x_14429) ;  /* 0xfffffebc00e47947 */ /* 0x000fea000383ffff */
.L_x_14453:
[----:B-1----:R1:W2:Y:S02]  /*213d0*/  SYNCS.PHASECHK.TRANS64.TRYWAIT P2, [R5+URZ+0x16830], R14 ;  /* 0x0168300e050075a7 */ /* 0x0022a4000804017f */
[----:B--2---:R-:W-:Y:S05]  /*213e0*/  @!P2 NANOSLEEP.SYNCS 0x989680 ;  /* 0x009896800000a95d */ /* 0x004fea0003900000 */
[----:B------:R-:W2:Y:S02]  /*213f0*/  @!P2 SYNCS.PHASECHK.TRANS64 P2, [R5+URZ+0x16830], R14 ;  /* 0x0168300e0500a5a7 */ /* 0x000ea4000804007f */
[----:B--2---:R-:W-:Y:S05]  /*21400*/  @!P2 BRA `(.L_x_14453) ;  /* 0xfffffffc00f0a947 */ /* 0x004fea000383ffff */
[----:B------:R-:W-:Y:S05]  /*21410*/  BRA `(.L_x_14452) ;  /* 0xfffffef400d87947 */ /* 0x000fea000383ffff */
.L_x_14457:
[----:B-1----:R1:W2:Y:S02]  /*21420*/  SYNCS.PHASECHK.TRANS64.TRYWAIT P1, [R10+URZ+0x16850], R5 ;  /* 0x016850050a0075a7 */ /* 0x0022a4000802017f */
[----:B--2---:R-:W-:Y:S05]  /*21430*/  @!P1 NANOSLEEP.SYNCS 0x989680 ;  /* 0x009896800000995d */ /* 0x004fea0003900000 */
[----:B------:R-:W2:Y:S02]  /*21440*/  @!P1 SYNCS.PHASECHK.TRANS64 P1, [R10+URZ+0x16850], R5 ;  /* 0x016850050a0095a7 */ /* 0x000ea4000802007f */
[----:B--2---:R-:W-:Y:S05]  /*21450*/  @!P1 BRA `(.L_x_14457) ;  /* 0xfffffffc00f09947 */ /* 0x004fea000383ffff */
[----:B------:R-:W-:Y:S05]  /*21460*/  BRA `(.L_x_14454) ;  /* 0xfffffef800b47947 */ /* 0x000fea000383ffff */
.L_x_14466:
[----:B-1----:R1:W2:Y:S02]  /*21470*/  SYNCS.PHASECHK.TRANS64.TRYWAIT P2, [R5+URZ+0x16830], R12 ;  /* 0x0168300c050075a7 */ /* 0x0022a4000804017f */
[----:B--2---:R-:W-:Y:S05]  /*21480*/  @!P2 NANOSLEEP.SYNCS 0x989680 ;  /* 0x009896800000a95d */ /* 0x004fea0003900000 */
[----:B------:R-:W2:Y:S02]  /*21490*/  @!P2 SYNCS.PHASECHK.TRANS64 P2, [R5+URZ+0x16830], R12 ;  /* 0x0168300c0500a5a7 */ /* 0x000ea4000804007f */
[----:B--2---:R-:W-:Y:S05]  /*214a0*/  @!P2 BRA `(.L_x_14466) ;  /* 0xfffffffc00f0a947 */ /* 0x004fea000383ffff */
[----:B------:R-:W-:Y:S05]  /*214b0*/  BRA `(.L_x_14465) ;  /* 0xffffff1c00b47947 */ /* 0x000fea000383ffff */
.L_x_14470:
[----:B-1----:R1:W2:Y:S02]  /*214c0*/  SYNCS.PHASECHK.TRANS64.TRYWAIT P1, [R10+URZ+0x16850], R5 ;  /* 0x016850050a0075a7 */ /* 0x0022a4000802017f */
[----:B--2---:R-:W-:Y:S05]  /*214d0*/  @!P1 NANOSLEEP.SYNCS 0x989680 ;  /* 0x009896800000995d */ /* 0x004fea0003900000 */
[----:B------:R-:W2:Y:S02]  /*214e0*/  @!P1 SYNCS.PHASECHK.TRANS64 P1, [R10+URZ+0x16850], R5 ;  /* 0x016850050a0095a7 */ /* 0x000ea4000802007f */
[----:B--2---:R-:W-:Y:S05]  /*214f0*/  @!P1 BRA `(.L_x_14470) ;  /* 0xfffffffc00f09947 */ /* 0x004fea000383ffff */
[----:B------:R-:W-:Y:S05]  /*21500*/  BRA `(.L_x_14467) ;  /* 0xffffff2000907947 */ /* 0x000fea000383ffff */
.L_x_14485:
[----:B-1----:R1:W2:Y:S02]  /*21510*/  SYNCS.PHASECHK.TRANS64.TRYWAIT P1, [R11+URZ+0x16850], R0 ;  /* 0x016850000b0075a7 */ /* 0x0022a4000802017f */
[----:B--2---:R-:W-:Y:S05]  /*21520*/  @!P1 NANOSLEEP.SYNCS 0x989680 ;  /* 0x009896800000995d */ /* 0x004fea0003900000 */
[----:B------:R-:W2:Y:S02]  /*21530*/  @!P1 SYNCS.PHASECHK.TRANS64 P1, [R11+URZ+0x16850], R0 ;  /* 0x016850000b0095a7 */ /* 0x000ea4000802007f */
[----:B--2---:R-:W-:Y:S05]  /*21540*/  @!P1 BRA `(.L_x_14485) ;  /* 0xfffffffc00f09947 */ /* 0x004fea000383ffff */
[----:B------:R-:W-:Y:S05]  /*21550*/  BRA `(.L_x_14484) ;  /* 0xffffff5400807947 */ /* 0x000fea000383ffff */
.L_x_14494:
        /* <DEDUP_REMOVED lines=9> */
.L_x_14681:
[C---:B------:R-:W-:Y:S01]  /*215f0*/  VIADD R8, R24.reuse, 0x30 ;  /* 0x0000003018087836 */ /* 0x040fe20000000000 */
[----:B------:R-:W-:-:S04]  /*21600*/  ISETP.GE.OR P3, PT, R24, R21, P0 ;  /* 0x000000151800720c */ /* 0x000fc80000766670 */
[----:B------:R-:W-:Y:S01]  /*21610*/  ISETP.GE.OR P4, PT, R8, R21, P0 ;  /* 0x000000150800720c */ /* 0x000fe20000786670 */
[----:B------:R-:W-:Y:S02]  /*21620*/  VIADD R8, R24, 0x60 ;  /* 0x0000006018087836 */ /* 0x000fe40000000000 */
[----:B------:R-:W-:-:S03]  /*21630*/  IMAD.MOV.U32 R13, RZ, RZ, R7 ;  /* 0x000000ffff0d7224 */ /* 0x000fc600078e0007 */
[----:B------:R-:W-:Y:S01]  /*21640*/  ISETP.GE.OR P2, PT, R8, R21, P0 ;  /* 0x000000150800720c */ /* 0x000fe20000746670 */
[----:B------:R-:W-:-:S12]  /*21650*/  IMAD.MOV.U32 R0, RZ, RZ, R14 ;  /* 0x000000ffff007224 */ /* 0x000fd800078e000e */
[----:B------:R-:W-:Y:S05]  /*21660*/  WARPSYNC.COLLECTIVE R15, `(.L_x_14682) ;  /* 0x000000000f087348 */ /* 0x000fea0003c00000 */
[----:B------:R0:W1:Y:S02]  /*21670*/  SHFL.IDX P6, R14, R13, R12, R11 ;  /* 0x0000000c0d0e7389 */ /* 0x00006400000c000b */
[----:B01----:R-:W-:Y:S01]  /*21680*/  ENDCOLLECTIVE ;  /* 0x000000000000791b */ /* 0x003fe20003800000 */
.L_x_14682:
[----:B------:R-:W-:Y:S01]  /*21690*/  MOV R13, R20 ;  /* 0x00000014000d7202 */ /* 0x000fe20000000f00 */
[----:B------:R-:W-:Y:S02]  /*216a0*/  IMAD.MOV.U32 R12, RZ, RZ, 0x1 ;  /* 0x00000001ff0c7424 */ /* 0x000fe400078e00ff */
[----:B------:R-:W-:-:S07]  /*216b0*/  IMAD.MOV.U32 R3, RZ, RZ, R14 ;  /* 0x000000ffff037224 */ /* 0x000fce00078e000e */
[----:B------:R-:W-:Y:S05]  /*216c0*/  WARPSYNC.COLLECTIVE R15, `(.L_x_14683) ;  /* 0x000000000f087348 */ /* 0x000fea0003c00000 */
[----:B------:R0:W1:Y:S02]  /*216d0*/  SHFL.IDX P6, R14, R13, R12, R11 ;  /* 0x0000000c0d0e7389 */ /* 0x00006400000c000b */
[----:B01----:R-:W-:Y:S01]  /*216e0*/  ENDCOLLECTIVE ;  /* 0x000000000000791b */ /* 0x003fe20003800000 */
.L_x_14683:
[----:B------:R-:W-:-:S04]  /*216f0*/  @!P3 LEA R10, P5, R43, R3, 0x1 ;  /* 0x000000032b0ab211 */ /* 0x000fc800078a08ff */
[----:B------:R-:W-:Y:S01]  /*21700*/  @!P3 LEA.HI.X R3, R43, R0, R33, 0x1, P5 ;  /* 0x000000002b03b211 */ /* 0x000fe200028f0c21 */
[----:B------:R-:W-:Y:S02]  /*21710*/  IMAD.MOV.U32 R13, RZ, RZ, R7 ;  /* 0x000000ffff0d7224 */ /* 0x000fe400078e0007 */
[----:B------:R-:W-:-:S07]  /*21720*/  IMAD.MOV.U32 R4, RZ, RZ, R14 ;  /* 0x000000ffff047224 */ /* 0x000fce00078e000e */
[----:B------:R-:W-:Y:S05]  /*21730*/  WARPSYNC.COLLECTIVE R15, `(.L_x_14684) ;  /* 0x000000000f087348 */ /* 0x000fea0003c00000 */
[----:B------:R0:W1:Y:S02]  /*21740*/  SHFL.IDX P6, R14, R13, R12, R11 ;  /* 0x0000000c0d0e7389 */ /* 0x00006400000c000b */
[----:B01----:R-:W-:Y:S01]  /*21750*/  ENDCOLLECTIVE ;  /* 0x000000000000791b */ /* 0x003fe20003800000 */
.L_x_14684:
[----:B------:R-:W-:Y:S02]  /*21760*/  IMAD.MOV.U32 R13, RZ, RZ, R20 ;  /* 0x000000ffff0d7224 */ /* 0x000fe400078e0014 */
[----:B------:R-:W-:Y:S02]  /*21770*/  IMAD.MOV.U32 R12, RZ, RZ, 0x2 ;  /* 0x00000002ff0c7424 */ /* 0x000fe400078e00ff */
[----:B------:R-:W-:-:S07]  /*21780*/  IMAD.MOV.U32 R5, RZ, RZ, R14 ;  /* 0x000000ffff057224 */ /* 0x000fce00078e000e */
[----:B------:R-:W-:Y:S05]  /*21790*/  WARPSYNC.COLLECTIVE R15, `(.L_x_14685) ;  /* 0x000000000f087348 */ /* 0x000fea0003c00000 */
[----:B------:R0:W1:Y:S02]  /*217a0*/  SHFL.IDX P6, R14, R13, R12, R11 ;  /* 0x0000000c0d0e7389 */ /* 0x00006400000c000b */
[----:B01----:R-:W-:Y:S01]  /*217b0*/  ENDCOLLECTIVE ;  /* 0x000000000000791b */ /* 0x003fe20003800000 */
.L_x_14685:
[----:B------:R-:W-:-:S04]  /*217c0*/  @!P4 LEA R8, P1, R43, R5, 0x1 ;  /* 0x000000052b08c211 */ /* 0x000fc800078208ff */
[----:B------:R-:W-:Y:S01]  /*217d0*/  @!P4 LEA.HI.X R9, R43, R4, R33, 0x1, P1 ;  /* 0x000000042b09c211 */ /* 0x000fe200008f0c21 */
[----:B------:R-:W-:Y:S01]  /*217e0*/  IMAD.MOV.U32 R13, RZ, RZ, R7 ;  /* 0x000000ffff0d7224 */ /* 0x000fe200078e0007 */
[----:B------:R-:W-:-:S07]  /*217f0*/  MOV R6, R14 ;  /* 0x0000000e00067202 */ /* 0x000fce0000000f00 */
[----:B------:R-:W-:Y:S05]  /*21800*/  WARPSYNC.COLLECTIVE R15, `(.L_x_14686) ;  /* 0x000000000f087348 */ /* 0x000fea0003c00000 */
[----:B------:R0:W1:Y:S02]  /*21810*/  SHFL.IDX P6, R14, R13, R12, R11 ;  /* 0x0000000c0d0e7389 */ /* 0x00006400000c000b */
[----:B01----:R-:W-:Y:S01]  /*21820*/  ENDCOLLECTIVE ;  /* 0x000000000000791b */ /* 0x003fe20003800000 */
.L_x_14686:
[----:B------:R-:W-:Y:S02]  /*21830*/  @!P3 IMAD.MOV.U32 R11, RZ, RZ, R3 ;  /* 0x000000ffff0bb224 */ /* 0x000fe400078e0003 */
[----:B------:R-:W-:Y:S02]  /*21840*/  IMAD.MOV.U32 R13, RZ, RZ, R20 ;  /* 0x000000ffff0d7224 */ /* 0x000fe400078e0014 */
[----:B------:R-:W-:Y:S01]  /*21850*/  IMAD.MOV.U32 R12, RZ, RZ, 0x3 ;  /* 0x00000003ff0c7424 */ /* 0x000fe200078e00ff */
        /* <DEDUP_REMOVED lines=9> */
.L_x_14687:
[----:B------:R0:W-:Y:S01]  /*218f0*/  @!P2 ST.E.128 desc[UR42][R4.64], RZ ;  /* 0x000000ff0400a985 */ /* 0x0001e2000c101d2a */
[----:B------:R-:W-:Y:S01]  /*21900*/  IMAD.MOV.U32 R13, RZ, RZ, R7 ;  /* 0x000000ffff0d7224 */ /* 0x000fe200078e0007 */
[----:B------:R-:W-:-:S07]  /*21910*/  MOV R0, R14 ;  /* 0x0000000e00007202 */ /* 0x000fce0000000f00 */
[----:B0-----:R-:W-:Y:S05]  /*21920*/  WARPSYNC.COLLECTIVE R15, `(.L_x_14688) ;  /* 0x000000000f087348 */ /* 0x001fea0003c00000 */
[----:B------:R1:W2:Y:S02]  /*21930*/  SHFL.IDX P6, R14, R13, R12, R11 ;  /* 0x0000000c0d0e7389 */ /* 0x0002a400000c000b */
[----:B012---:R-:W-:Y:S01]  /*21940*/  ENDCOLLECTIVE ;  /* 0x000000000000791b */ /* 0x007fe20003800000 */
.L_x_14688:
[----:B------:R-:W-:Y:S05]  /*21950*/  BRA `(.L_x_14689) ;  /* 0xffffff7000d07947 */ /* 0x000fea000383ffff */
.L_x_14519:
[----:B------:R-:W0:Y:S01]  /*21960*/  S2R R5, SR_TID.X ;  /* 0x0000000000057919 */ /* 0x000e220000002100 */
[----:B------:R-:W-:Y:S01]  /*21970*/  BSSY B1, `(.L_x_14690) ;  /* 0x000000a000017945 */ /* 0x000fe20003800000 */
[----:B-1----:R-:W-:Y:S02]  /*21980*/  IMAD.MOV.U32 R12, RZ, RZ, RZ ;  /* 0x000000ffff0c7224 */ /* 0x002fe400078e00ff */
        /* <DEDUP_REMOVED lines=8> */
.L_x_14691:
[----:B------:R-:W-:Y:S05]  /*21a10*/  BSYNC B1 ;  /* 0x0000000000017941 */ /* 0x000fea0003800000 */
.L_x_14690:
[----:B------:R-:W-:Y:S05]  /*21a20*/  BRA `(.L_x_14692) ;  /* 0xffffff8800b47947 */ /* 0x000fea000383ffff */
.L_x_14521:
[----:B------:R-:W-:Y:S01]  /*21a30*/  BSSY B1, `(.L_x_14693) ;  /* 0x0000006000017945 */ /* 0x000fe20003800000 */
[----:B------:R-:W-:-:S07]  /*21a40*/  IMAD.MOV.U32 R15, RZ, RZ, -0x1 ;  /* 0xffffffffff0f7424 */ /* 0x000fce00078e00ff */
[----:B01----:R-:W-:Y:S05]  /*21a50*/  WARPSYNC.COLLECTIVE R15, `(.L_x_14694) ;  /* 0x000000000f0c7348 */ /* 0x003fea0003c00000 */
[----:B------:R-:W-:Y:S02]  /*21a60*/  ELECT P6, UR62, PT ;  /* 0x00000000003e782f */ /* 0x000fe400038c0000 */
[----:B------:R-:W-:Y:S01]  /*21a70*/  MOV R14, UR62 ;  /* 0x0000003e000e7c02 */ /* 0x000fe20008000f00 */
[----:B01----:R-:W-:Y:S10]  /*21a80*/  ENDCOLLECTIVE ;  /* 0x000000000000791b */ /* 0x003ff40003800000 */
.L_x_14694:
[----:B------:R-:W-:Y:S05]  /*21a90*/  BSYNC B1 ;  /* 0x0000000000017941 */ /* 0x000fea0003800000 */
.L_x_14693:
[----:B------:R-:W-:Y:S05]  /*21aa0*/  BRA `(.L_x_14520) ;  /* 0xffffff8800ac7947 */ /* 0x000fea000383ffff */
.L_x_14523:
[----:B0-----:R0:W2:Y:S02]  /*21ab0*/  SYNCS.PHASECHK.TRANS64.TRYWAIT P0, [R22+URZ+0x16820], R5 ;  /* 0x01682005160075a7 */ /* 0x0010a4000800017f */
[----:B--2---:R-:W-:Y:S05]  /*21ac0*/  @!P0 NANOSLEEP.SYNCS 0x989680 ;  /* 0x009896800000895d */ /* 0x004fea0003900000 */
[----:B------:R-:W2:Y:S02]  /*21ad0*/  @!P0 SYNCS.PHASECHK.TRANS64 P0, [R22+URZ+0x16820], R5 ;  /* 0x01682005160085a7 */ /* 0x000ea4000800007f */
[----:B--2---:R-:W-:Y:S05]  /*21ae0*/  @!P0 BRA `(.L_x_14523) ;  /* 0xfffffffc00f08947 */ /* 0x004fea000383ffff */
[----:B------:R-:W-:Y:S05]  /*21af0*/  BRA `(.L_x_14695) ;  /* 0xffffff8800bc7947 */ /* 0x000fea000383ffff */
.L_x_14527:
[----:B--2---:R2:W3:Y:S02]  /*21b00*/  SYNCS.PHASECHK.TRANS64.TRYWAIT P0, [R10+URZ+0x168a0], R7 ;  /* 0x0168a0070a0075a7 */ /* 0x0044e4000800017f */
[----:B---3--:R-:W-:Y:S05]  /*21b10*/  @!P0 NANOSLEEP.SYNCS 0x989680 ;  /* 0x009896800000895d */ /* 0x008fea0003900000 */
[----:B------:R-:W3:Y:S02]  /*21b20*/  @!P0 SYNCS.PHASECHK.TRANS64 P0, [R10+URZ+0x168a0], R7 ;  /* 0x0168a0070a0085a7 */ /* 0x000ee4000800007f */
[----:B---3--:R-:W-:Y:S05]  /*21b30*/  @!P0 BRA `(.L_x_14527) ;  /* 0xfffffffc00f08947 */ /* 0x008fea000383ffff */
[----:B------:R-:W-:Y:S05]  /*21b40*/  BRA `(.L_x_14696) ;  /* 0xffffff8800d87947 */ /* 0x000fea000383ffff */
.L_x_14532:
[----:B0-----:R0:W1:Y:S02]  /*21b50*/  SYNCS.PHASECHK.TRANS64.TRYWAIT P0, [R10+URZ+0x168c0], R7 ;  /* 0x0168c0070a0075a7 */ /* 0x001064000800017f */
[----:B-1----:R-:W-:Y:S05]  /*21b60*/  @!P0 NANOSLEEP.SYNCS 0x989680 ;  /* 0x009896800000895d */ /* 0x002fea0003900000 */
[----:B------:R-:W1:Y:S02]  /*21b70*/  @!P0 SYNCS.PHASECHK.TRANS64 P0, [R10+URZ+0x168c0], R7 ;  /* 0x0168c0070a0085a7 */ /* 0x000e64000800007f */
[----:B-1----:R-:W-:Y:S05]  /*21b80*/  @!P0 BRA `(.L_x_14532) ;  /* 0xfffffffc00f08947 */ /* 0x002fea000383ffff */
[----:B------:R-:W-:Y:S05]  /*21b90*/  BRA `(.L_x_14697) ;  /* 0xffffff8c00587947 */ /* 0x000fea000383ffff */
.L_x_14539:
[----:B0-----:R0:W2:Y:S02]  /*21ba0*/  SYNCS.PHASECHK.TRANS64.TRYWAIT P1, [R5+URZ+0x168a0], R6 ;  /* 0x0168a006050075a7 */ /* 0x0010a4000802017f */
[----:B--2---:R-:W-:Y:S05]  /*21bb0*/  @!P1 NANOSLEEP.SYNCS 0x989680 ;  /* 0x009896800000995d */ /* 0x004fea0003900000 */
[----:B------:R-:W2:Y:S02]  /*21bc0*/  @!P1 SYNCS.PHASECHK.TRANS64 P1, [R5+URZ+0x168a0], R6 ;  /* 0x0168a006050095a7 */ /* 0x000ea4000802007f */
[----:B--2---:R-:W-:Y:S05]  /*21bd0*/  @!P1 BRA `(.L_x_14539) ;  /* 0xfffffffc00f09947 */ /* 0x004fea000383ffff */
[----:B------:R-:W-:Y:S05]  /*21be0*/  BRA `(.L_x_14698) ;  /* 0xffffff9000247947 */ /* 0x000fea000383ffff */
.L_x_14544:
[----:B-1----:R1:W2:Y:S02]  /*21bf0*/  SYNCS.PHASECHK.TRANS64.TRYWAIT P1, [R5+URZ+0x168c0], R6 ;  /* 0x0168c006050075a7 */ /* 0x0022a4000802017f */
[----:B--2---:R-:W-:Y:S05]  /*21c00*/  @!P1 NANOSLEEP.SYNCS 0x989680 ;  /* 0x009896800000995d */ /* 0x004fea0003900000 */
[----:B------:R-:W2:Y:S02]  /*21c10*/  @!P1 SYNCS.PHASECHK.TRANS64 P1, [R5+URZ+0x168c0], R6 ;  /* 0x0168c006050095a7 */ /* 0x000ea4000802007f */
[----:B--2---:R-:W-:Y:S05]  /*21c20*/  @!P1 BRA `(.L_x_14544) ;  /* 0xfffffffc00f09947 */ /* 0x004fea000383ffff */
[----:B------:R-:W-:Y:S05]  /*21c30*/  BRA `(.L_x_14699) ;  /* 0xffffff90009c7947 */ /* 0x000fea000383ffff */
.L_x_14565:
        /* <DEDUP_REMOVED lines=11> */
.L_x_14701:
[----:B------:R-:W-:Y:S05]  /*21cf0*/  BSYNC B0 ;  /* 0x0000000000007941 */ /* 0x000fea0003800000 */
.L_x_14700:
[----:B------:R-:W-:Y:S05]  /*21d00*/  BRA `(.L_x_14702) ;  /* 0xffffffa000207947 */ /* 0x000fea000383ffff */
.L_x_14568:
[----:B-1----:R1:W2:Y:S02]  /*21d10*/  SYNCS.PHASECHK.TRANS64.TRYWAIT P0, [R3+URZ+0x16840], R4 ;  /* 0x01684004030075a7 */ /* 0x0022a4000800017f */
[----:B--2---:R-:W-:Y:S05]  /*21d20*/  @!P0 NANOSLEEP.SYNCS 0x989680 ;  /* 0x009896800000895d */ /* 0x004fea0003900000 */
[----:B------:R-:W2:Y:S02]  /*21d30*/  @!P0 SYNCS.PHASECHK.TRANS64 P0, [R3+URZ+0x16840], R4 ;  /* 0x01684004030085a7 */ /* 0x000ea4000800007f */
[----:B--2---:R-:W-:Y:S05]  /*21d40*/  @!P0 BRA `(.L_x_14568) ;  /* 0xfffffffc00f08947 */ /* 0x004fea000383ffff */
[----:B------:R-:W-:Y:S05]  /*21d50*/  BRA `(.L_x_14703) ;  /* 0xffffffa000807947 */ /* 0x000fea000383ffff */
.L_x_14569:
        /* <DEDUP_REMOVED lines=8> */
.L_x_14705:
[----:B------:R-:W-:Y:S05]  /*21de0*/  BSYNC B0 ;  /* 0x0000000000007941 */ /* 0x000fea0003800000 */
.L_x_14704:
        /* <DEDUP_REMOVED lines=9> */
.L_x_14706:
[----:B------:R-:W-:Y:S01]  /*21e80*/  MOV R13, R2 ;  /* 0x00000002000d7202 */ /* 0x000fe20000000f00 */
[----:B------:R-:W-:Y:S02]  /*21e90*/  IMAD.MOV.U32 R12, RZ, RZ, 0x1 ;  /* 0x00000001ff0c7424 */ /* 0x000fe400078e00ff */
[----:B------:R-:W-:-:S07]  /*21ea0*/  IMAD.MOV.U32 R7, RZ, RZ, R14 ;  /* 0x000000ffff077224 */ /* 0x000fce00078e000e */
[----:B------:R-:W-:Y:S05]  /*21eb0*/  WARPSYNC.COLLECTIVE R15, `(.L_x_14707) ;  /* 0x000000000f087348 */ /* 0x000fea0003c00000 */
[----:B------:R0:W1:Y:S02]  /*21ec0*/  SHFL.IDX P6, R14, R13, R12, R11 ;  /* 0x0000000c0d0e7389 */ /* 0x00006400000c000b */
[----:B01----:R-:W-:Y:S01]  /*21ed0*/  ENDCOLLECTIVE ;  /* 0x000000000000791b */ /* 0x003fe20003800000 */
.L_x_14707:
        /* <DEDUP_REMOVED lines=15> */
.L_x_14708:
[----:B------:R-:W-:Y:S02]  /*21fd0*/  @P0 IMAD R8, R5, 0x2, R22 ;  /* 0x0000000205080824 */ /* 0x000fe400078e0216 */
[----:B------:R-:W-:Y:S01]  /*21fe0*/  IMAD.MOV.U32 R13, RZ, RZ, R2 ;  /* 0x000000ffff0d7224 */ /* 0x000fe200078e0002 */
[----:B------:R-:W-:Y:S01]  /*21ff0*/  MOV R12, 0x2 ;  /* 0x00000002000c7802 */ /* 0x000fe20000000f00 */
[----:B------:R-:W-:-:S07]  /*22000*/  IMAD.MOV.U32 R7, RZ, RZ, R14 ;  /* 0x000000ffff077224 */ /* 0x000fce00078e000e */
[----:B------:R-:W-:Y:S05]  /*22010*/  WARPSYNC.COLLECTIVE R15, `(.L_x_14709) ;  /* 0x000000000f087348 */ /* 0x000fea0003c00000 */
[----:B------:R0:W1:Y:S02]  /*22020*/  SHFL.IDX P6, R14, R13, R12, R11 ;  /* 0x0000000c0d0e7389 */ /* 0x00006400000c000b */
[----:B01----:R-:W-:Y:S01]  /*22030*/  ENDCOLLECTIVE ;  /* 0x000000000000791b */ /* 0x003fe20003800000 */
.L_x_14709:
        /* <DEDUP_REMOVED lines=15> */
.L_x_14710:
[----:B------:R-:W-:Y:S02]  /*22130*/  @P0 IMAD R8, R5, 0x2, R22 ;  /* 0x0000000205080824 */ /* 0x000fe400078e0216 */
[----:B------:R-:W-:Y:S02]  /*22140*/  IMAD.MOV.U32 R13, RZ, RZ, R2 ;  /* 0x000000ffff0d7224 */ /* 0x000fe400078e0002 */
[----:B------:R-:W-:Y:S02]  /*22150*/  IMAD.MOV.U32 R12, RZ, RZ, 0x3 ;  /* 0x00000003ff0c7424 */ /* 0x000fe400078e00ff */
[----:B------:R-:W-:-:S07]  /*22160*/  IMAD.MOV.U32 R7, RZ, RZ, R14 ;  /* 0x000000ffff077224 */ /* 0x000fce00078e000e */
[----:B------:R-:W-:Y:S05]  /*22170*/  WARPSYNC.COLLECTIVE R15, `(.L_x_14711) ;  /* 0x000000000f087348 */ /* 0x000fea0003c00000 */
[----:B------:R0:W1:Y:S02]  /*22180*/  SHFL.IDX P6, R14, R13, R12, R11 ;  /* 0x0000000c0d0e7389 */ /* 0x00006400000c000b */
[----:B01----:R-:W-:Y:S01]  /*22190*/  ENDCOLLECTIVE ;  /* 0x000000000000791b */ /* 0x003fe20003800000 */
.L_x_14711:
        /* <DEDUP_REMOVED lines=15> */
.L_x_14712:
[----:B------:R-:W-:Y:S02]  /*22290*/  @P0 IMAD R8, R5, 0x2, R22 ;  /* 0x0000000205080824 */ /* 0x000fe400078e0216 */
[----:B------:R-:W-:Y:S02]  /*222a0*/  IMAD.MOV.U32 R13, RZ, RZ, R2 ;  /* 0x000000ffff0d7224 */ /* 0x000fe400078e0002 */
[----:B------:R-:W-:Y:S02]  /*222b0*/  IMAD.MOV.U32 R12, RZ, RZ, 0x4 ;  /* 0x00000004ff0c7424 */ /* 0x000fe400078e00ff */
[----:B------:R-:W-:-:S07]  /*222c0*/  IMAD.MOV.U32 R7, RZ, RZ, R14 ;  /* 0x000000ffff077224 */ /* 0x000fce00078e000e */
[----:B------:R-:W-:Y:S05]  /*222d0*/  WARPSYNC.COLLECTIVE R15, `(.L_x_14713) ;  /* 0x000000000f087348 */ /* 0x000fea0003c00000 */
[----:B------:R0:W1:Y:S02]  /*222e0*/  SHFL.IDX P6, R14, R13, R12, R11 ;  /* 0x0000000c0d0e7389 */ /* 0x00006400000c000b */
[----:B01----:R-:W-:Y:S01]  /*222f0*/  ENDCOLLECTIVE ;  /* 0x000000000000791b */ /* 0x003fe20003800000 */
.L_x_14713:
        /* <DEDUP_REMOVED lines=15> */
.L_x_14714:
[----:B------:R-:W-:Y:S02]  /*223f0*/  @P0 IMAD R8, R5, 0x2, R22 ;  /* 0x0000000205080824 */ /* 0x000fe400078e0216 */
[----:B------:R-:W-:Y:S02]  /*22400*/  IMAD.MOV.U32 R13, RZ, RZ, R2 ;  /* 0x000000ffff0d7224 */ /* 0x000fe400078e0002 */
[----:B------:R-:W-:Y:S02]  /*22410*/  IMAD.MOV.U32 R12, RZ, RZ, 0x5 ;  /* 0x00000005ff0c7424 */ /* 0x000fe400078e00ff */
[----:B------:R-:W-:-:S07]  /*22420*/  IMAD.MOV.U32 R7, RZ, RZ, R14 ;  /* 0x000000ffff077224 */ /* 0x000fce00078e000e */
[----:B------:R-:W-:Y:S05]  /*22430*/  WARPSYNC.COLLECTIVE R15, `(.L_x_14715) ;  /* 0x000000000f087348 */ /* 0x000fea0003c00000 */
[----:B------:R0:W1:Y:S02]  /*22440*/  SHFL.IDX P6, R14, R13, R12, R11 ;  /* 0x0000000c0d0e7389 */ /* 0x00006400000c000b */
[----:B01----:R-:W-:Y:S01]  /*22450*/  ENDCOLLECTIVE ;  /* 0x000000000000791b */ /* 0x003fe20003800000 */
.L_x_14715:
        /* <DEDUP_REMOVED lines=15> */
.L_x_14716:
[----:B------:R-:W-:Y:S02]  /*22550*/  @P0 IMAD R8, R5, 0x2, R22 ;  /* 0x0000000205080824 */ /* 0x000fe400078e0216 */
[----:B------:R-:W-:Y:S02]  /*22560*/  IMAD.MOV.U32 R13, RZ, RZ, R2 ;  /* 0x000000ffff0d7224 */ /* 0x000fe400078e0002 */
[----:B------:R-:W-:Y:S01]  /*22570*/  IMAD.MOV.U32 R12, RZ, RZ, 0x6 ;  /* 0x00000006ff0c7424 */ /* 0x000fe200078e00ff */
[----:B------:R-:W-:-:S07]  /*22580*/  MOV R7, R14 ;  /* 0x0000000e00077202 */ /* 0x000fce0000000f00 */
[----:B------:R-:W-:Y:S05]  /*22590*/  WARPSYNC.COLLECTIVE R15, `(.L_x_14717) ;  /* 0x000000000f087348 */ /* 0x000fea0003c00000 */
[----:B------:R0:W1:Y:S02]  /*225a0*/  SHFL.IDX P6, R14, R13, R12, R11 ;  /* 0x0000000c0d0e7389 */ /* 0x00006400000c000b */
[----:B01----:R-:W-:Y:S01]  /*225b0*/  ENDCOLLECTIVE ;  /* 0x000000000000791b */ /* 0x003fe20003800000 */
.L_x_14717:
        /* <DEDUP_REMOVED lines=15> */
.L_x_14718:
[----:B------:R-:W-:Y:S02]  /*226b0*/  @P0 IMAD R8, R5, 0x2, R22 ;  /* 0x0000000205080824 */ /* 0x000fe400078e0216 */
[----:B------:R-:W-:Y:S02]  /*226c0*/  IMAD.MOV.U32 R13, RZ, RZ, R2 ;  /* 0x000000ffff0d7224 */ /* 0x000fe400078e0002 */
[----:B------:R-:W-:Y:S02]  /*226d0*/  IMAD.MOV.U32 R12, RZ, RZ, 0x7 ;  /* 0x00000007ff0c7424 */ /* 0x000fe400078e00ff */
[----:B------:R-:W-:-:S07]  /*226e0*/  IMAD.MOV.U32 R7, RZ, RZ, R14 ;  /* 0x000000ffff077224 */ /* 0x000fce00078e000e */
[----:B------:R-:W-:Y:S05]  /*226f0*/  WARPSYNC.COLLECTIVE R15, `(.L_x_14719) ;  /* 0x000000000f087348 */ /* 0x000fea0003c00000 */
[----:B------:R0:W1:Y:S02]  /*22700*/  SHFL.IDX P6, R14, R13, R12, R11 ;  /* 0x0000000c0d0e7389 */ /* 0x00006400000c000b */
[----:B01----:R-:W-:Y:S01]  /*22710*/  ENDCOLLECTIVE ;  /* 0x000000000000791b */ /* 0x003fe20003800000 */
.L_x_14719:
        /* <DEDUP_REMOVED lines=14> */
.L_x_14720:
[----:B------:R-:W-:Y:S01]  /*22800*/  IMAD.MOV.U32 R0, RZ, RZ, R14 ;  /* 0x000000ffff007224 */ /* 0x000fe200078e000e */
[----:B------:R-:W-:Y:S06]  /*22810*/  BRA `(.L_x_14721) ;  /* 0xffffff9c00947947 */ /* 0x000fec000383ffff */
.L_x_14574:
[----:B------:R-:W2:Y:S01]  /*22820*/  LDL.LU R11, [R1+0x8] ;  /* 0x00000800010b7983 */ /* 0x000ea20000300800 */
[----:B------:R-:W-:Y:S01]  /*22830*/  IMAD.MOV.U32 R13, RZ, RZ, R0 ;  /* 0x000000ffff0d7224 */ /* 0x000fe200078e0000 */
[----:B------:R-:W-:Y:S01]  /*22840*/  MOV R12, RZ ;  /* 0x000000ff000c7202 */ /* 0x000fe20000000f00 */
[----:B------:R-:W-:Y:S02]  /*22850*/  IMAD.MOV.U32 R15, RZ, RZ, -0x1 ;  /* 0xffffffffff0f7424 */ /* 0x000fe400078e00ff */
[----:B------:R-:W-:-:S05]  /*22860*/  IMAD.IADD R28, R9, 0x1, R28 ;  /* 0x00000001091c7824 */ /* 0x000fca00078e021c */
[----:B------:R-:W-:Y:S01]  /*22870*/  IADD3 R8, R28, 0x10, RZ ;  /* 0x000000101c087810 */ /* 0x000fe20007ffe0ff */
[----:B--2---:R-:W-:Y:S02]  /*22880*/  IMAD R3, R11, R10, RZ ;  /* 0x0000000a0b037224 */ /* 0x004fe400078e02ff */
[----:B------:R-:W-:-:S03]  /*22890*/  IMAD.MOV.U32 R11, RZ, RZ, 0x181f ;  /* 0x0000181fff0b7424 */ /* 0x000fc600078e00ff */
[----:B------:R-:W-:-:S13]  /*228a0*/  ISETP.GE.AND P1, PT, R28, R3, PT ;  /* 0x000000031c00720c */ /* 0x000fda0003f26270 */
[----:B-----5:R-:W-:Y:S05]  /*228b0*/  WARPSYNC.COLLECTIVE R15, `(.L_x_14722) ;  /* 0x000000000f087348 */ /* 0x020fea0003c00000 */
[----:B------:R0:W1:Y:S02]  /*228c0*/  SHFL.IDX P6, R14, R13, R12, R11 ;  /* 0x0000000c0d0e7389 */ /* 0x00006400000c000b */
[----:B01---5:R-:W-:Y:S01]  /*228d0*/  ENDCOLLECTIVE ;  /* 0x000000000000791b */ /* 0x023fe20003800000 */
.L_x_14722:
[----:B------:R-:W-:Y:S02]  /*228e0*/  IMAD.MOV.U32 R13, RZ, RZ, R2 ;  /* 0x000000ffff0d7224 */ /* 0x000fe400078e0002 */
[----:B------:R-:W-:-:S07]  /*228f0*/  IMAD.MOV.U32 R7, RZ, RZ, R14 ;  /* 0x000000ffff077224 */ /* 0x000fce00078e000e */
[----:B------:R-:W-:Y:S05]  /*22900*/  WARPSYNC.COLLECTIVE R15, `(.L_x_14723) ;  /* 0x000000000f087348 */ /* 0x000fea0003c00000 */
[----:B------:R0:W1:Y:S02]  /*22910*/  SHFL.IDX P6, R14, R13, R12, R11 ;  /* 0x0000000c0d0e7389 */ /* 0x00006400000c000b */
[----:B01----:R-:W-:Y:S01]  /*22920*/  ENDCOLLECTIVE ;  /* 0x000000000000791b */ /* 0x003fe20003800000 */
.L_x_14723:
[----:B------:R-:W-:Y:S02]  /*22930*/  IMAD.MOV.U32 R13, RZ, RZ, R0 ;  /* 0x000000ffff0d7224 */ /* 0x000fe400078e0000 */
[----:B------:R-:W-:Y:S02]  /*22940*/  IMAD.MOV.U32 R12, RZ, RZ, 0x1 ;  /* 0x00000001ff0c7424 */ /* 0x000fe400078e00ff */
[----:B------:R-:W-:-:S07]  /*22950*/  IMAD.MOV.U32 R6, RZ, RZ, R14 ;  /* 0x000000ffff067224 */ /* 0x000fce00078e000e */
[----:B------:R-:W-:Y:S05]  /*22960*/  WARPSYNC.COLLECTIVE R15, `(.L_x_14724) ;  /* 0x000000000f087348 */ /* 0x000fea0003c00000 */
[----:B------:R0:W1:Y:S02]  /*22970*/  SHFL.IDX P6, R14, R13, R12, R11 ;  /* 0x0000000c0d0e7389 */ /* 0x00006400000c000b */
[----:B01----:R-:W-:Y:S01]  /*22980*/  ENDCOLLECTIVE ;  /* 0x000000000000791b */ /* 0x003fe20003800000 */
.L_x_14724:
[----:B------:R-:W-:-:S05]  /*22990*/  @!P1 LEA R6, P2, R21, R6, 0x1 ;  /* 0x0000000615069211 */ /* 0x000fca00078408ff */
[----:B------:R-:W-:-:S05]  /*229a0*/  @!P1 IMAD.X R7, RZ, RZ, R7, P2 ;  /* 0x000000ffff079224 */ /* 0x000fca00010e0607 */
[----:B------:R-:W-:Y:S01]  /*229b0*/  @!PT LDS RZ, [RZ] ;  /* 0x00000000fffff984 */ /* 0x000fe20000000800 */
[----:B------:R-:W-:Y:S01]  /*229c0*/  @!PT LDS RZ, [RZ] ;  /* 0x00000000fffff984 */ /* 0x000fe20000000800 */
[----:B------:R-:W-:Y:S01]  /*229d0*/  @!PT LDS RZ, [RZ] ;  /* 0x00000000fffff984 */ /* 0x000fe20000000800 */
[----:B------:R0:W-:Y:S01]  /*229e0*/  @!P1 LDGSTS.E.BYPASS.LTC128B.128 [R20+0x8400], desc[UR42][R6.64], !P0 ;  /* 0x0840000006149fae */ /* 0x0001e2000c101d6a */
[----:B------:R-:W-:Y:S01]  /*229f0*/  IMAD.MOV.U32 R13, RZ, RZ, R2 ;  /* 0x000000ffff0d7224 */ /* 0x000fe200078e0002 */
[----:B------:R-:W-:Y:S01]  /*22a00*/  ISETP.GE.AND P1, PT, R8, R3, PT ;  /* 0x000000030800720c */ /* 0x000fe20003f26270 */
[----:B0-----:R-:W-:-:S12]  /*22a10*/  IMAD.MOV.U32 R6, RZ, RZ, R14 ;  /* 0x000000ffff067224 */ /* 0x001fd800078e000e */
[----:B------:R-:W-:Y:S05]  /*22a20*/  WARPSYNC.COLLECTIVE R15, `(.L_x_14725) ;  /* 0x000000000f087348 */ /* 0x000fea0003c00000 */
[----:B------:R0:W1:Y:S02]  /*22a30*/  SHFL.IDX P6, R14, R13, R12, R11 ;  /* 0x0000000c0d0e7389 */ /* 0x00006400000c000b */
[----:B01----:R-:W-:Y:S01]  /*22a40*/  ENDCOLLECTIVE ;  /* 0x000000000000791b */ /* 0x003fe20003800000 */
.L_x_14725:
[----:B------:R-:W-:Y:S01]  /*22a50*/  MOV R13, R0 ;  /* 0x00000000000d7202 */ /* 0x000fe20000000f00 */
[----:B------:R-:W-:Y:S02]  /*22a60*/  IMAD.MOV.U32 R12, RZ, RZ, 0x2 ;  /* 0x00000002ff0c7424 */ /* 0x000fe400078e00ff */
[----:B------:R-:W-:-:S07]  /*22a70*/  IMAD.MOV.U32 R7, RZ, RZ, R14 ;  /* 0x000000ffff077224 */ /* 0x000fce00078e000e */
[----:B------:R-:W-:Y:S05]  /*22a80*/  WARPSYNC.COLLECTIVE R15, `(.L_x_14726) ;  /* 0x000000000f087348 */ /* 0x000fea0003c00000 */
[----:B------:R0:W1:Y:S02]  /*22a90*/  SHFL.IDX P6, R14, R13, R12, R11 ;  /* 0x0000000c0d0e7389 */ /* 0x00006400000c000b */
[----:B01----:R-:W-:Y:S01]  /*22aa0*/  ENDCOLLECTIVE ;  /* 0x000000000000791b */ /* 0x003fe20003800000 */
.L_x_14726:
        /* <DEDUP_REMOVED lines=16> */
.L_x_14727:
[----:B------:R-:W-:Y:S01]  /*22bb0*/  IMAD.MOV.U32 R13, RZ, RZ, R0 ;  /* 0x000000ffff0d7224 */ /* 0x000fe200078e0000 */
[----:B------:R-:W-:Y:S01]  /*22bc0*/  MOV R12, 0x3 ;  /* 0x00000003000c7802 */ /* 0x000fe20000000f00 */
[----:B------:R-:W-:-:S07]  /*22bd0*/  IMAD.MOV.U32 R7, RZ, RZ, R14 ;  /* 0x000000ffff077224 */ /* 0x000fce00078e000e */
[----:B------:R-:W-:Y:S05]  /*22be0*/  WARPSYNC.COLLECTIVE R15, `(.L_x_14728) ;  /* 0x000000000f087348 */ /* 0x000fea0003c00000 */
[----:B------:R0:W1:Y:S02]  /*22bf0*/  SHFL.IDX P6, R14, R13, R12, R11 ;  /* 0x0000000c0d0e7389 */ /* 0x00006400000c000b */
[----:B01----:R-:W-:Y:S01]  /*22c00*/  ENDCOLLECTIVE ;  /* 0x000000000000791b */ /* 0x003fe20003800000 */
.L_x_14728:
        /* <DEDUP_REMOVED lines=16> */
.L_x_14729:
[----:B------:R-:W-:Y:S02]  /*22d10*/  IMAD.MOV.U32 R13, RZ, RZ, R0 ;  /* 0x000000ffff0d7224 */ /* 0x000fe400078e0000 */
[----:B------:R-:W-:Y:S02]  /*22d20*/  IMAD.MOV.U32 R12, RZ, RZ, 0x4 ;  /* 0x00000004ff0c7424 */ /* 0x000fe400078e00ff */
[----:B------:R-:W-:-:S07]  /*22d30*/  IMAD.MOV.U32 R7, RZ, RZ, R14 ;  /* 0x000000ffff077224 */ /* 0x000fce00078e000e */
[----:B------:R-:W-:Y:S05]  /*22d40*/  WARPSYNC.COLLECTIVE R15, `(.L_x_14730) ;  /* 0x000000000f087348 */ /* 0x000fea0003c00000 */
[----:B------:R0:W1:Y:S02]  /*22d50*/  SHFL.IDX P6, R14, R13, R12, R11 ;  /* 0x0000000c0d0e7389 */ /* 0x00006400000c000b */
[----:B01----:R-:W-:Y:S01]  /*22d60*/  ENDCOLLECTIVE ;  /* 0x000000000000791b */ /* 0x003fe20003800000 */
.L_x_14730:
        /* <DEDUP_REMOVED lines=16> */
.L_x_14731:
[----:B------:R-:W-:Y:S02]  /*22e70*/  IMAD.MOV.U32 R13, RZ, RZ, R0 ;  /* 0x000000ffff0d7224 */ /* 0x000fe400078e0000 */
[----:B------:R-:W-:Y:S02]  /*22e80*/  IMAD.MOV.U32 R12, RZ, RZ, 0x5 ;  /* 0x00000005ff0c7424 */ /* 0x000fe400078e00ff */
[----:B------:R-:W-:-:S07]  /*22e90*/  IMAD.MOV.U32 R7, RZ, RZ, R14 ;  /* 0x000000ffff077224 */ /* 0x000fce00078e000e */
[----:B------:R-:W-:Y:S05]  /*22ea0*/  WARPSYNC.COLLECTIVE R15, `(.L_x_14732) ;  /* 0x000000000f087348 */ /* 0x000fea0003c00000 */
[----:B------:R0:W1:Y:S02]  /*22eb0*/  SHFL.IDX P6, R14, R13, R12, R11 ;  /* 0x0000000c0d0e7389 */ /* 0x00006400000c000b */
[----:B01----:R-:W-:Y:S01]  /*22ec0*/  ENDCOLLECTIVE ;  /* 0x000000000000791b */ /* 0x003fe20003800000 */
.L_x_14732:
        /* <DEDUP_REMOVED lines=16> */
.L_x_14733:
[----:B------:R-:W-:Y:S02]  /*22fd0*/  IMAD.MOV.U32 R13, RZ, RZ, R0 ;  /* 0x000000ffff0d7224 */ /* 0x000fe400078e0000 */
[----:B------:R-:W-:Y:S02]  /*22fe0*/  IMAD.MOV.U32 R12, RZ, RZ, 0x6 ;  /* 0x00000006ff0c7424 */ /* 0x000fe400078e00ff */
[----:B------:R-:W-:-:S07]  /*22ff0*/  IMAD.MOV.U32 R7, RZ, RZ, R14 ;  /* 0x000000ffff077224 */ /* 0x000fce00078e000e */
[----:B------:R-:W-:Y:S05]  /*23000*/  WARPSYNC.COLLECTIVE R15, `(.L_x_14734) ;  /* 0x000000000f087348 */ /* 0x000fea0003c00000 */
[----:B------:R0:W1:Y:S02]  /*23010*/  SHFL.IDX P6, R14, R13, R12, R11 ;  /* 0x0000000c0d0e7389 */ /* 0x00006400000c000b */
[----:B01----:R-:W-:Y:S01]  /*23020*/  ENDCOLLECTIVE ;  /* 0x000000000000791b */ /* 0x003fe20003800000 */
.L_x_14734:
        /* <DEDUP_REMOVED lines=16> */
.L_x_14735:
[----:B------:R-:W-:Y:S02]  /*23130*/  IMAD.MOV.U32 R13, RZ, RZ, R0 ;  /* 0x000000ffff0d7224 */ /* 0x000fe400078e0000 */
[----:B------:R-:W-:Y:S01]  /*23140*/  IMAD.MOV.U32 R12, RZ, RZ, 0x7 ;  /* 0x00000007ff0c7424 */ /* 0x000fe200078e00ff */
[----:B------:R-:W-:-:S07]  /*23150*/  MOV R7, R14 ;  /* 0x0000000e00077202 */ /* 0x000fce0000000f00 */
[----:B------:R-:W-:Y:S05]  /*23160*/  WARPSYNC.COLLECTIVE R15, `(.L_x_14736) ;  /* 0x000000000f087348 */ /* 0x000fea0003c00000 */
[----:B------:R0:W1:Y:S02]  /*23170*/  SHFL.IDX P6, R14, R13, R12, R11 ;  /* 0x0000000c0d0e7389 */ /* 0x00006400000c000b */
[----:B01----:R-:W-:Y:S01]  /*23180*/  ENDCOLLECTIVE ;  /* 0x000000000000791b */ /* 0x003fe20003800000 */
.L_x_14736:
[----:B------:R-:W-:-:S05]  /*23190*/  @!P1 LEA R7, P2, R21, R7, 0x1 ;  /* 0x0000000715079211 */ /* 0x000fca00078408ff */
[----:B------:R-:W-:-:S05]  /*231a0*/  @!P1 IMAD.X R6, RZ, RZ, R6, P2 ;  /* 0x000000ffff069224 */ /* 0x000fca00010e0606 */
[----:B------:R-:W-:Y:S01]  /*231b0*/  @!P1 LOP3.LUT R7, R7, R6, RZ, 0x3c, !PT ;  /* 0x0000000607079212 */ /* 0x000fe200078e3cff */
[----:B------:R-:W-:-:S03]  /*231c0*/  IMAD.MOV.U32 R13, RZ, RZ, R2 ;  /* 0x000000ffff0d7224 */ /* 0x000fc600078e0002 */
[----:B------:R-:W-:Y:S01]  /*231d0*/  @!P1 LOP3.LUT R6, R7, R6, RZ, 0x3c, !PT ;  /* 0x0000000607069212 */ /* 0x000fe200078e3cff */
[----:B------:R-:W-:-:S03]  /*231e0*/  VIADD R2, R28, 0x70 ;  /* 0x000000701c027836 */ /* 0x000fc60000000000 */
[----:B------:R-:W-:Y:S01]  /*231f0*/  @!P1 LOP3.LUT R7, R7, R6, RZ, 0x3c, !PT ;  /* 0x0000000607079212 */ /* 0x000fe200078e3cff */
[----:B------:R-:W-:-:S04]  /*23200*/  IMAD.MOV.U32 R0, RZ, RZ, R14 ;  /* 0x000000ffff007224 */ /* 0x000fc800078e000e */
        /* <DEDUP_REMOVED lines=8> */
.L_x_14737:
[----:B------:R-:W-:Y:S02]  /*23290*/  IMAD.MOV.U32 R13, RZ, RZ, R4 ;  /* 0x000000ffff0d7224 */ /* 0x000fe400078e0004 */
[----:B------:R-:W-:Y:S02]  /*232a0*/  IMAD.MOV.U32 R12, RZ, RZ, RZ ;  /* 0x000000ffff0c7224 */ /* 0x000fe400078e00ff */
[----:B------:R-:W-:-:S07]  /*232b0*/  IMAD.MOV.U32 R6, RZ, RZ, R14 ;  /* 0x000000ffff067224 */ /* 0x000fce00078e000e */
[----:B------:R-:W-:Y:S05]  /*232c0*/  WARPSYNC.COLLECTIVE R15, `(.L_x_14738) ;  /* 0x000000000f087348 */ /* 0x000fea0003c00000 */
[----:B------:R0:W1:Y:S02]  /*232d0*/  SHFL.IDX P6, R14, R13, R12, R11 ;  /* 0x0000000c0d0e7389 */ /* 0x00006400000c000b */
[----:B01----:R-:W-:Y:S01]  /*232e0*/  ENDCOLLECTIVE ;  /* 0x000000000000791b */ /* 0x003fe20003800000 */
.L_x_14738:
[----:B------:R-:W-:-:S04]  /*232f0*/  @!P1 LEA R6, P2, R21, R6, 0x1 ;  /* 0x0000000615069211 */ /* 0x000fc800078408ff */
[----:B------:R-:W-:-:S05]  /*23300*/  @!P1 IADD3.X R0, RZ, R0, RZ, P2, !PT ;  /* 0x00000000ff009210 */ /* 0x000fca00017fe4ff */
[----:B------:R-:W-:Y:S02]  /*23310*/  @!P1 IMAD.MOV.U32 R7, RZ, RZ, R0 ;  /* 0x000000ffff079224 */ /* 0x000fe400078e0000 */
[----:B------:R-:W-:Y:S02]  /*23320*/  IMAD.MOV.U32 R13, RZ, RZ, R5 ;  /* 0x000000ffff0d7224 */ /* 0x000fe400078e0005 */
[----:B------:R-:W-:Y:S01]  /*23330*/  VIADD R0, R28, 0x80 ;  /* 0x000000801c007836 */ /* 0x000fe20000000000 */
[----:B------:R-:W-:Y:S01]  /*23340*/  @!PT LDS RZ, [RZ] ;  /* 0x00000000fffff984 */ /* 0x000fe20000000800 */
[----:B------:R-:W-:Y:S01]  /*23350*/  @!PT LDS RZ, [RZ] ;  /* 0x00000000fffff984 */ /* 0x000fe20000000800 */
[----:B------:R-:W-:Y:S01]  /*23360*/  @!PT LDS RZ, [RZ] ;  /* 0x00000000fffff984 */ /* 0x000fe20000000800 */
[----:B------:R0:W-:Y:S04]  /*23370*/  @!P1 LDGSTS.E.BYPASS.LTC128B.128 [R20+0xbc00], desc[UR42][R6.64], !P0 ;  /* 0x0bc0000006149fae */ /* 0x0001e8000c101d6a */
[----:B------:R-:W-:Y:S01]  /*23380*/  ISETP.GE.AND P1, PT, R0, R3, PT ;  /* 0x000000030000720c */ /* 0x000fe20003f26270 */
[----:B------:R-:W-:-:S02]  /*23390*/  VIADD R0, R28, 0x90 ;  /* 0x000000901c007836 */ /* 0x000fc40000000000 */
[----:B------:R-:W-:-:S10]  /*233a0*/  IMAD.MOV.U32 R8, RZ, RZ, R14 ;  /* 0x000000ffff087224 */ /* 0x000fd400078e000e */
[----:B0-----:R-:W-:Y:S05]  /*233b0*/  WARPSYNC.COLLECTIVE R15, `(.L_x_14739) ;  /* 0x000000000f087348 */ /* 0x001fea0003c00000 */
[----:B------:R1:W2:Y:S02]  /*233c0*/  SHFL.IDX P6, R14, R13, R12, R11 ;  /* 0x0000000c0d0e7389 */ /* 0x0002a400000c000b */
[----:B012---:R-:W-:Y:S01]  /*233d0*/  ENDCOLLECTIVE ;  /* 0x000000000000791b */ /* 0x007fe20003800000 */
.L_x_14739:
[----:B------:R-:W-:Y:S02]  /*233e0*/  IMAD.MOV.U32 R13, RZ, RZ, R4 ;  /* 0x000000ffff0d7224 */ /* 0x000fe400078e0004 */
[----:B------:R-:W-:Y:S02]  /*233f0*/  IMAD.MOV.U32 R12, RZ, RZ, 0x1 ;  /* 0x00000001ff0c7424 */ /* 0x000fe400078e00ff */
[----:B------:R-:W-:-:S07]  /*23400*/  IMAD.MOV.U32 R2, RZ, RZ, R14 ;  /* 0x000000ffff027224 */ /* 0x000fce00078e000e */
[----:B------:R-:W-:Y:S05]  /*23410*/  WARPSYNC.COLLECTIVE R15, `(.L_x_14740) ;  /* 0x000000000f087348 */ /* 0x000fea0003c00000 */
[----:B------:R0:W1:Y:S02]  /*23420*/  SHFL.IDX P6, R14, R13, R12, R11 ;  /* 0x0000000c0d0e7389 */ /* 0x00006400000c000b */
[----:B01----:R-:W-:Y:S01]  /*23430*/  ENDCOLLECTIVE ;  /* 0x000000000000791b */ /* 0x003fe20003800000 */
.L_x_14740:
[----:B------:R-:W-:-:S04]  /*23440*/  @!P1 LEA R2, P2, R21, R2, 0x1 ;  /* 0x0000000215029211 */ /* 0x000fc800078408ff */
[----:B------:R-:W-:-:S05]  /*23450*/  @!P1 IADD3.X R6, RZ, R8, RZ, P2, !PT ;  /* 0x00000008ff069210 */ /* 0x000fca00017fe4ff */
[----:B------:R-:W-:Y:S02]  /*23460*/  @!P1 IMAD.MOV.U32 R7, RZ, RZ, R6 ;  /* 0x000000ffff079224 */ /* 0x000fe400078e0006 */
        /* <DEDUP_REMOVED lines=12> */
.L_x_14741:
[----:B------:R-:W-:Y:S02]  /*23530*/  IMAD.MOV.U32 R13, RZ, RZ, R4 ;  /* 0x000000ffff0d7224 */ /* 0x000fe400078e0004 */
[----:B------:R-:W-:Y:S01]  /*23540*/  IMAD.MOV.U32 R12, RZ, RZ, 0x2 ;  /* 0x00000002ff0c7424 */ /* 0x000fe200078e00ff */
[----:B------:R-:W-:-:S07]  /*23550*/  MOV R6, R14 ;  /* 0x0000000e00067202 */ /* 0x000fce0000000f00 */
[----:B------:R-:W-:Y:S05]  /*23560*/  WARPSYNC.COLLECTIVE R15, `(.L_x_14742) ;  /* 0x000000000f087348 */ /* 0x000fea0003c00000 */
[----:B------:R0:W1:Y:S02]  /*23570*/  SHFL.IDX P6, R14, R13, R12, R11 ;  /* 0x0000000c0d0e7389 */ /* 0x00006400000c000b */
[----:B01----:R-:W-:Y:S01]  /*23580*/  ENDCOLLECTIVE ;  /* 0x000000000000791b */ /* 0x003fe20003800000 */
.L_x_14742:
        /* <DEDUP_REMOVED lines=13> */
.L_x_14743:
[----:B------:R-:W-:Y:S02]  /*23660*/  IMAD.MOV.U32 R13, RZ, RZ, R4 ;  /* 0x000000ffff0d7224 */ /* 0x000fe400078e0004 */
[----:B------:R-:W-:Y:S02]  /*23670*/  IMAD.MOV.U32 R12, RZ, RZ, 0x3 ;  /* 0x00000003ff0c7424 */ /* 0x000fe400078e00ff */
[----:B------:R-:W-:-:S07]  /*23680*/  IMAD.MOV.U32 R6, RZ, RZ, R14 ;  /* 0x000000ffff067224 */ /* 0x000fce00078e000e */
[----:B------:R-:W-:Y:S05]  /*23690*/  WARPSYNC.COLLECTIVE R15, `(.L_x_14744) ;  /* 0x000000000f087348 */ /* 0x000fea0003c00000 */
[----:B------:R0:W1:Y:S02]  /*236a0*/  SHFL.IDX P6, R14, R13, R12, R11 ;  /* 0x0000000c0d0e7389 */ /* 0x00006400000c000b */
[----:B01----:R-:W-:Y:S01]  /*236b0*/  ENDCOLLECTIVE ;  /* 0x000000000000791b */ /* 0x003fe20003800000 */
.L_x_14744:
        /* <DEDUP_REMOVED lines=12> */
.L_x_14745:
[----:B------:R-:W-:Y:S01]  /*23780*/  IMAD.MOV.U32 R2, RZ, RZ, R14 ;  /* 0x000000ffff027224 */ /* 0x000fe200078e000e */
[----:B------:R-:W-:Y:S06]  /*23790*/  BRA `(.L_x_14746) ;  /* 0xffffff9c00887947 */ /* 0x000fec000383ffff */
.L_x_14577:
[----:B-1----:R1:W2:Y:S02]  /*237a0*/  SYNCS.PHASECHK.TRANS64.TRYWAIT P0, [R22+URZ+0x16820], R0 ;  /* 0x01682000160075a7 */ /* 0x0022a4000800017f */
[----:B--2---:R-:W-:Y:S05]  /*237b0*/  @!P0 NANOSLEEP.SYNCS 0x989680 ;  /* 0x009896800000895d */ /* 0x004fea0003900000 */
[----:B------:R-:W2:Y:S02]  /*237c0*/  @!P0 SYNCS.PHASECHK.TRANS64 P0, [R22+URZ+0x16820], R0 ;  /* 0x01682000160085a7 */ /* 0x000ea4000800007f */
[----:B--2---:R-:W-:Y:S05]  /*237d0*/  @!P0 BRA `(.L_x_14577) ;  /* 0xfffffffc00f08947 */ /* 0x004fea000383ffff */
[----:B------:R-:W-:Y:S05]  /*237e0*/  BRA `(.L_x_14747) ;  /* 0xffffff9c00e47947 */ /* 0x000fea000383ffff */
.L_x_14582:
[----:B0-----:R0:W1:Y:S02]  /*237f0*/  SYNCS.PHASECHK.TRANS64.TRYWAIT P0, [R5+URZ+0x16840], R2 ;  /* 0x01684002050075a7 */ /* 0x001064000800017f */
[----:B-1----:R-:W-:Y:S05]  /*23800*/  @!P0 NANOSLEEP.SYNCS 0x989680 ;  /* 0x009896800000895d */ /* 0x002fea0003900000 */
[----:B------:R-:W1:Y:S02]  /*23810*/  @!P0 SYNCS.PHASECHK.TRANS64 P0, [R5+URZ+0x16840], R2 ;  /* 0x01684002050085a7 */ /* 0x000e64000800007f */
[----:B-1----:R-:W-:Y:S05]  /*23820*/  @!P0 BRA `(.L_x_14582) ;  /* 0xfffffffc00f08947 */ /* 0x002fea000383ffff */
[----:B------:R-:W-:Y:S05]  /*23830*/  BRA `(.L_x_14748) ;  /* 0xffffffa000c47947 */ /* 0x000fea000383ffff */
.L_x_14583:
        /* <DEDUP_REMOVED lines=8> */
.L_x_14750:
[----:B------:R-:W-:Y:S05]  /*238c0*/  BSYNC B1 ;  /* 0x0000000000017941 */ /* 0x000fea0003800000 */
.L_x_14749:
        /* <DEDUP_REMOVED lines=10> */
.L_x_14751:
        /* <DEDUP_REMOVED lines=8> */
.L_x_14752:
        /* <DEDUP_REMOVED lines=12> */
.L_x_14753:
[----:B------:R-:W-:Y:S02]  /*23ab0*/  IMAD.MOV.U32 R13, RZ, RZ, R10 ;  /* 0x000000ffff0d7224 */ /* 0x000fe400078e000a */
[----:B------:R-:W-:Y:S02]  /*23ac0*/  IMAD.MOV.U32 R12, RZ, RZ, 0x2 ;  /* 0x00000002ff0c7424 */ /* 0x000fe400078e00ff */
[----:B------:R-:W-:-:S07]  /*23ad0*/  IMAD.MOV.U32 R2, RZ, RZ, R14 ;  /* 0x000000ffff027224 */ /* 0x000fce00078e000e */
[----:B------:R-:W-:Y:S05]  /*23ae0*/  WARPSYNC.COLLECTIVE R15, `(.L_x_14754) ;  /* 0x000000000f087348 */ /* 0x000fea0003c00000 */
[----:B------:R0:W1:Y:S02]  /*23af0*/  SHFL.IDX P6, R14, R13, R12, R11 ;  /* 0x0000000c0d0e7389 */ /* 0x00006400000c000b */
[----:B01----:R-:W-:Y:S01]  /*23b00*/  ENDCOLLECTIVE ;  /* 0x000000000000791b */ /* 0x003fe20003800000 */
.L_x_14754:
        /* <DEDUP_REMOVED lines=11> */
.L_x_14755:
[----:B------:R-:W-:Y:S02]  /*23bc0*/  IMAD.MOV.U32 R13, RZ, RZ, R10 ;  /* 0x000000ffff0d7224 */ /* 0x000fe400078e000a */
[----:B------:R-:W-:Y:S01]  /*23bd0*/  IMAD.MOV.U32 R12, RZ, RZ, 0x3 ;  /* 0x00000003ff0c7424 */ /* 0x000fe200078e00ff */
[----:B------:R-:W-:-:S07]  /*23be0*/  MOV R2, R14 ;  /* 0x0000000e00027202 */ /* 0x000fce0000000f00 */
[----:B------:R-:W-:Y:S05]  /*23bf0*/  WARPSYNC.COLLECTIVE R15, `(.L_x_14756) ;  /* 0x000000000f087348 */ /* 0x000fea0003c00000 */
[----:B------:R0:W1:Y:S02]  /*23c00*/  SHFL.IDX P6, R14, R13, R12, R11 ;  /* 0x0000000c0d0e7389 */ /* 0x00006400000c000b */
[----:B01----:R-:W-:Y:S01]  /*23c10*/  ENDCOLLECTIVE ;  /* 0x000000000000791b */ /* 0x003fe20003800000 */
.L_x_14756:
        /* <DEDUP_REMOVED lines=11> */
.L_x_14757:
[----:B------:R-:W-:Y:S01]  /*23cd0*/  MOV R13, R10 ;  /* 0x0000000a000d7202 */ /* 0x000fe20000000f00 */
[----:B------:R-:W-:Y:S02]  /*23ce0*/  IMAD.MOV.U32 R12, RZ, RZ, 0x4 ;  /* 0x00000004ff0c7424 */ /* 0x000fe400078e00ff */
[----:B------:R-:W-:-:S07]  /*23cf0*/  IMAD.MOV.U32 R2, RZ, RZ, R14 ;  /* 0x000000ffff027224 */ /* 0x000fce00078e000e */
[----:B------:R-:W-:Y:S05]  /*23d00*/  WARPSYNC.COLLECTIVE R15, `(.L_x_14758) ;  /* 0x000000000f087348 */ /* 0x000fea0003c00000 */
[----:B------:R0:W1:Y:S02]  /*23d10*/  SHFL.IDX P6, R14, R13, R12, R11 ;  /* 0x0000000c0d0e7389 */ /* 0x00006400000c000b */
[----:B01----:R-:W-:Y:S01]  /*23d20*/  ENDCOLLECTIVE ;  /* 0x000000000000791b */ /* 0x003fe20003800000 */
.L_x_14758:
        /* <DEDUP_REMOVED lines=11> */
.L_x_14759:
[----:B------:R-:W-:Y:S02]  /*23de0*/  IMAD.MOV.U32 R13, RZ, RZ, R10 ;  /* 0x000000ffff0d7224 */ /* 0x000fe400078e000a */
[----:B------:R-:W-:Y:S02]  /*23df0*/  IMAD.MOV.U32 R12, RZ, RZ, 0x5 ;  /* 0x00000005ff0c7424 */ /* 0x000fe400078e00ff */
[----:B------:R-:W-:-:S07]  /*23e00*/  IMAD.MOV.U32 R2, RZ, RZ, R14 ;  /* 0x000000ffff027224 */ /* 0x000fce00078e000e */
[----:B------:R-:W-:Y:S05]  /*23e10*/  WARPSYNC.COLLECTIVE R15, `(.L_x_14760) ;  /* 0x000000000f087348 */ /* 0x000fea0003c00000 */
[----:B------:R0:W1:Y:S02]  /*23e20*/  SHFL.IDX P6, R14, R13, R12, R11 ;  /* 0x0000000c0d0e7389 */ /* 0x00006400000c000b */
[----:B01----:R-:W-:Y:S01]  /*23e30*/  ENDCOLLECTIVE ;  /* 0x000000000000791b */ /* 0x003fe20003800000 */
.L_x_14760:
[----:B------:R-:W-:-:S05]  /*23e40*/  IADD3 R2, P0, R2, R7, RZ ;  /* 0x0000000702027210 */ /* 0x000fca0007f1e0ff */
[----:B------:R-:W-:-:S05]  /*23e50*/  IMAD.X R3, RZ, RZ, R3, P0 ;  /* 0x000000ffff037224 */ /* 0x000fca00000e0603 */
        /* <DEDUP_REMOVED lines=9> */
.L_x_14761:
[----:B------:R-:W-:Y:S02]  /*23ef0*/  IMAD.MOV.U32 R13, RZ, RZ, R10 ;  /* 0x000000ffff0d7224 */ /* 0x000fe400078e000a */
[----:B------:R-:W-:Y:S02]  /*23f00*/  IMAD.MOV.U32 R12, RZ, RZ, 0x6 ;  /* 0x00000006ff0c7424 */ /* 0x000fe400078e00ff */
[----:B------:R-:W-:-:S07]  /*23f10*/  IMAD.MOV.U32 R2, RZ, RZ, R14 ;  /* 0x000000ffff027224 */ /* 0x000fce00078e000e */
[----:B------:R-:W-:Y:S05]  /*23f20*/  WARPSYNC.COLLECTIVE R15, `(.L_x_14762) ;  /* 0x000000000f087348 */ /* 0x000fea0003c00000 */
[----:B------:R0:W1:Y:S02]  /*23f30*/  SHFL.IDX P6, R14, R13, R12, R11 ;  /* 0x0000000c0d0e7389 */ /* 0x00006400000c000b */
[----:B01----:R-:W-:Y:S01]  /*23f40*/  ENDCOLLECTIVE ;  /* 0x000000000000791b */ /* 0x003fe20003800000 */
.L_x_14762:
        /* <DEDUP_REMOVED lines=11> */
.L_x_14763:
[----:B------:R-:W-:Y:S02]  /*24000*/  IMAD.MOV.U32 R13, RZ, RZ, R10 ;  /* 0x000000ffff0d7224 */ /* 0x000fe400078e000a */
[----:B------:R-:W-:Y:S01]  /*24010*/  IMAD.MOV.U32 R12, RZ, RZ, 0x7 ;  /* 0x00000007ff0c7424 */ /* 0x000fe200078e00ff */
[----:B------:R-:W-:-:S07]  /*24020*/  MOV R2, R14 ;  /* 0x0000000e00027202 */ /* 0x000fce0000000f00 */
[----:B------:R-:W-:Y:S05]  /*24030*/  WARPSYNC.COLLECTIVE R15, `(.L_x_14764) ;  /* 0x000000000f087348 */ /* 0x000fea0003c00000 */
[----:B------:R0:W1:Y:S02]  /*24040*/  SHFL.IDX P6, R14, R13, R12, R11 ;  /* 0x0000000c0d0e7389 */ /* 0x00006400000c000b */
[----:B01----:R-:W-:Y:S01]  /*24050*/  ENDCOLLECTIVE ;  /* 0x000000000000791b */ /* 0x003fe20003800000 */
.L_x_14764:
        /* <DEDUP_REMOVED lines=11> */
.L_x_14765:
[----:B------:R-:W-:Y:S01]  /*24110*/  IMAD.MOV.U32 R2, RZ, RZ, R14 ;  /* 0x000000ffff027224 */ /* 0x000fe200078e000e */
[----:B------:R-:W-:Y:S06]  /*24120*/  BRA `(.L_x_14766) ;  /* 0xffffff9c00b47947 */ /* 0x000fec000383ffff */
.L_x_14588:
[----:B-1----:R1:W2:Y:S02]  /*24130*/  SYNCS.PHASECHK.TRANS64.TRYWAIT P0, [R5+URZ+0x16860], R2 ;  /* 0x01686002050075a7 */ /* 0x0022a4000800017f */
[----:B--2---:R-:W-:Y:S05]  /*24140*/  @!P0 NANOSLEEP.SYNCS 0x989680 ;  /* 0x009896800000895d */ /* 0x004fea0003900000 */
[----:B------:R-:W2:Y:S02]  /*24150*/  @!P0 SYNCS.PHASECHK.TRANS64 P0, [R5+URZ+0x16860], R2 ;  /* 0x01686002050085a7 */ /* 0x000ea4000800007f */
[----:B--2---:R-:W-:Y:S05]  /*24160*/  @!P0 BRA `(.L_x_14588) ;  /* 0xfffffffc00f08947 */ /* 0x004fea000383ffff */
[----:B------:R-:W-:Y:S05]  /*24170*/  BRA `(.L_x_14767) ;  /* 0xffffffa0000c7947 */ /* 0x000fea000383ffff */
.L_x_14589:
        /* <DEDUP_REMOVED lines=8> */
.L_x_14769:
[----:B------:R-:W-:Y:S05]  /*24200*/  BSYNC B1 ;  /* 0x0000000000017941 */ /* 0x000fea0003800000 */
.L_x_14768:
        /* <DEDUP_REMOVED lines=10> */
.L_x_14770:
[----:B------:R-:W-:Y:S02]  /*242b0*/  IMAD.MOV.U32 R13, RZ, RZ, R24 ;  /* 0x000000ffff0d7224 */ /* 0x000fe400078e0018 */
[----:B------:R-:W-:Y:S01]  /*242c0*/  IMAD.MOV.U32 R12, RZ, RZ, 0x1 ;  /* 0x00000001ff0c7424 */ /* 0x000fe200078e00ff */
[----:B------:R-:W-:-:S07]  /*242d0*/  MOV R2, R14 ;  /* 0x0000000e00027202 */ /* 0x000fce0000000f00 */
[----:B------:R-:W-:Y:S05]  /*242e0*/  WARPSYNC.COLLECTIVE R15, `(.L_x_14771) ;  /* 0x000000000f087348 */ /* 0x000fea0003c00000 */
[----:B------:R0:W1:Y:S02]  /*242f0*/  SHFL.IDX P6, R14, R13, R12, R11 ;  /* 0x0000000c0d0e7389 */ /* 0x00006400000c000b */
[----:B01----:R-:W-:Y:S01]  /*24300*/  ENDCOLLECTIVE ;  /* 0x000000000000791b */ /* 0x003fe20003800000 */
.L_x_14771:
[----:B------:R-:W-:-:S05]  /*24310*/  IADD3 R2, P0, R2, R7, RZ ;  /* 0x0000000702027210 */ /* 0x000fca0007f1e0ff */
        /* <DEDUP_REMOVED lines=11> */
.L_x_14772:
[----:B------:R-:W-:Y:S02]  /*243d0*/  IMAD.MOV.U32 R13, RZ, RZ, R24 ;  /* 0x000000ffff0d7224 */ /* 0x000fe400078e0018 */
[----:B------:R-:W-:Y:S02]  /*243e0*/  IMAD.MOV.U32 R12, RZ, RZ, 0x2 ;  /* 0x00000002ff0c7424 */ /* 0x000fe400078e00ff */
[----:B------:R-:W-:-:S07]  /*243f0*/  IMAD.MOV.U32 R2, RZ, RZ, R14 ;  /* 0x000000ffff027224 */ /* 0x000fce00078e000e */
[----:B------:R-:W-:Y:S05]  /*24400*/  WARPSYNC.COLLECTIVE R15, `(.L_x_14773) ;  /* 0x000000000f087348 */ /* 0x000fea0003c00000 */
[----:B------:R0:W1:Y:S02]  /*24410*/  SHFL.IDX P6, R14, R13, R12, R11 ;  /* 0x0000000c0d0e7389 */ /* 0x00006400000c000b */
[----:B01----:R-:W-:Y:S01]  /*24420*/  ENDCOLLECTIVE ;  /* 0x000000000000791b */ /* 0x003fe20003800000 */
.L_x_14773:
[----:B------:R-:W-:-:S04]  /*24430*/  IADD3 R2, P0, R2, R7, RZ ;  /* 0x0000000702027210 */ /* 0x000fc80007f1e0ff */
[----:B------:R-:W-:-:S05]  /*24440*/  IADD3.X R3, RZ, R3, RZ, P0, !PT ;  /* 0x00000003ff037210 */ /* 0x000fca00007fe4ff */
        /* <DEDUP_REMOVED lines=10> */
.L_x_14774:
[----:B------:R-:W-:Y:S01]  /*244f0*/  IMAD.MOV.U32 R13, RZ, RZ, R24 ;  /* 0x000000ffff0d7224 */ /* 0x000fe200078e0018 */
[----:B------:R-:W-:Y:S01]  /*24500*/  MOV R12, 0x3 ;  /* 0x00000003000c7802 */ /* 0x000fe20000000f00 */
[----:B------:R-:W-:-:S07]  /*24510*/  IMAD.MOV.U32 R2, RZ, RZ, R14 ;  /* 0x000000ffff027224 */ /* 0x000fce00078e000e */
[----:B------:R-:W-:Y:S05]  /*24520*/  WARPSYNC.COLLECTIVE R15, `(.L_x_14775) ;  /* 0x000000000f087348 */ /* 0x000fea0003c00000 */
[----:B------:R0:W1:Y:S02]  /*24530*/  SHFL.IDX P6, R14, R13, R12, R11 ;  /* 0x0000000c0d0e7389 */ /* 0x00006400000c000b */
[----:B01----:R-:W-:Y:S01]  /*24540*/  ENDCOLLECTIVE ;  /* 0x000000000000791b */ /* 0x003fe20003800000 */
.L_x_14775:
        /* <DEDUP_REMOVED lines=12> */
.L_x_14776:
[----:B------:R-:W-:Y:S02]  /*24610*/  IMAD.MOV.U32 R13, RZ, RZ, R24 ;  /* 0x000000ffff0d7224 */ /* 0x000fe400078e0018 */
[----:B------:R-:W-:Y:S02]  /*24620*/  IMAD.MOV.U32 R12, RZ, RZ, 0x4 ;  /* 0x00000004ff0c7424 */ /* 0x000fe400078e00ff */
[----:B------:R-:W-:-:S07]  /*24630*/  IMAD.MOV.U32 R2, RZ, RZ, R14 ;  /* 0x000000ffff027224 */ /* 0x000fce00078e000e */
[----:B------:R-:W-:Y:S05]  /*24640*/  WARPSYNC.COLLECTIVE R15, `(.L_x_14777) ;  /* 0x000000000f087348 */ /* 0x000fea0003c00000 */
[----:B------:R0:W1:Y:S02]  /*24650*/  SHFL.IDX P6, R14, R13, R12, R11 ;  /* 0x0000000c0d0e7389 */ /* 0x00006400000c000b */
[----:B01----:R-:W-:Y:S01]  /*24660*/  ENDCOLLECTIVE ;  /* 0x000000000000791b */ /* 0x003fe20003800000 */
.L_x_14777:
        /* <DEDUP_REMOVED lines=12> */
.L_x_14778:
[----:B------:R-:W-:Y:S02]  /*24730*/  IMAD.MOV.U32 R13, RZ, RZ, R24 ;  /* 0x000000ffff0d7224 */ /* 0x000fe400078e0018 */
[----:B------:R-:W-:Y:S02]  /*24740*/  IMAD.MOV.U32 R12, RZ, RZ, 0x5 ;  /* 0x00000005ff0c7424 */ /* 0x000fe400078e00ff */
[----:B------:R-:W-:-:S07]  /*24750*/  IMAD.MOV.U32 R2, RZ, RZ, R14 ;  /* 0x000000ffff027224 */ /* 0x000fce00078e000e */
[----:B------:R-:W-:Y:S05]  /*24760*/  WARPSYNC.COLLECTIVE R15, `(.L_x_14779) ;  /* 0x000000000f087348 */ /* 0x000fea0003c00000 */
[----:B------:R0:W1:Y:S02]  /*24770*/  SHFL.IDX P6, R14, R13, R12, R11 ;  /* 0x0000000c0d0e7389 */ /* 0x00006400000c000b */
[----:B01----:R-:W-:Y:S01]  /*24780*/  ENDCOLLECTIVE ;  /* 0x000000000000791b */ /* 0x003fe20003800000 */
.L_x_14779:
        /* <DEDUP_REMOVED lines=12> */
.L_x_14780:
[----:B------:R-:W-:Y:S02]  /*24850*/  IMAD.MOV.U32 R13, RZ, RZ, R24 ;  /* 0x000000ffff0d7224 */ /* 0x000fe400078e0018 */
[----:B------:R-:W-:Y:S02]  /*24860*/  IMAD.MOV.U32 R12, RZ, RZ, 0x6 ;  /* 0x00000006ff0c7424 */ /* 0x000fe400078e00ff */
[----:B------:R-:W-:-:S07]  /*24870*/  IMAD.MOV.U32 R2, RZ, RZ, R14 ;  /* 0x000000ffff027224 */ /* 0x000fce00078e000e */
[----:B------:R-:W-:Y:S05]  /*24880*/  WARPSYNC.COLLECTIVE R15, `(.L_x_14781) ;  /* 0x000000000f087348 */ /* 0x000fea0003c00000 */
[----:B------:R0:W1:Y:S02]  /*24890*/  SHFL.IDX P6, R14, R13, R12, R11 ;  /* 0x0000000c0d0e7389 */ /* 0x00006400000c000b */
[----:B01----:R-:W-:Y:S01]  /*248a0*/  ENDCOLLECTIVE ;  /* 0x000000000000791b */ /* 0x003fe20003800000 */
.L_x_14781:
        /* <DEDUP_REMOVED lines=12> */
.L_x_14782:
[----:B------:R-:W-:Y:S01]  /*24970*/  IMAD.MOV.U32 R13, RZ, RZ, R24 ;  /* 0x000000ffff0d7224 */ /* 0x000fe200078e0018 */
[----:B------:R-:W-:Y:S01]  /*24980*/  MOV R12, 0x7 ;  /* 0x00000007000c7802 */ /* 0x000fe20000000f00 */
[----:B------:R-:W-:-:S07]  /*24990*/  IMAD.MOV.U32 R2, RZ, RZ, R14 ;  /* 0x000000ffff027224 */ /* 0x000fce00078e000e */
[----:B------:R-:W-:Y:S05]  /*249a0*/  WARPSYNC.COLLECTIVE R15, `(.L_x_14783) ;  /* 0x000000000f087348 */ /* 0x000fea0003c00000 */
[----:B------:R0:W1:Y:S02]  /*249b0*/  SHFL.IDX P6, R14, R13, R12, R11 ;  /* 0x0000000c0d0e7389 */ /* 0x00006400000c000b */
[----:B01----:R-:W-:Y:S01]  /*249c0*/  ENDCOLLECTIVE ;  /* 0x000000000000791b */ /* 0x003fe20003800000 */
.L_x_14783:
        /* <DEDUP_REMOVED lines=11> */
.L_x_14784:
[----:B------:R-:W-:Y:S01]  /*24a80*/  IMAD.MOV.U32 R2, RZ, RZ, R14 ;  /* 0x000000ffff027224 */ /* 0x000fe200078e000e */
[----:B------:R-:W-:Y:S06]  /*24a90*/  BRA `(.L_x_14785) ;  /* 0xffffff9800bc7947 */ /* 0x000fec000383ffff */
.L_x_14597:
[----:B0-----:R0:W1:Y:S02]  /*24aa0*/  SYNCS.PHASECHK.TRANS64.TRYWAIT P0, [R0+URZ+0x16860], R3 ;  /* 0x01686003000075a7 */ /* 0x001064000800017f */
[----:B-1----:R-:W-:Y:S05]  /*24ab0*/  @!P0 NANOSLEEP.SYNCS 0x989680 ;  /* 0x009896800000895d */ /* 0x002fea0003900000 */
[----:B------:R-:W1:Y:S02]  /*24ac0*/  @!P0 SYNCS.PHASECHK.TRANS64 P0, [R0+URZ+0x16860], R3 ;  /* 0x01686003000085a7 */ /* 0x000e64000800007f */
[----:B-1----:R-:W-:Y:S05]  /*24ad0*/  @!P0 BRA `(.L_x_14597) ;  /* 0xfffffffc00f08947 */ /* 0x002fea000383ffff */
[----:B------:R-:W-:Y:S05]  /*24ae0*/  BRA `(.L_x_14786) ;  /* 0xffffff9c00e07947 */ /* 0x000fea000383ffff */
.L_x_14598:
        /* <DEDUP_REMOVED lines=8> */
.L_x_14788:
[----:B------:R-:W-:Y:S05]  /*24b70*/  BSYNC B0 ;  /* 0x0000000000007941 */ /* 0x000fea0003800000 */
.L_x_14787:
[----:B------:R-:W0:Y:S01]  /*24b80*/  S2R R2, SR_TID.X ;  /* 0x0000000000027919 */ /* 0x000e220000002100 */
[----:B------:R-:W-:Y:S01]  /*24b90*/  IMAD.MOV.U32 R13, RZ, RZ, R17 ;  /* 0x000000ffff0d7224 */ /* 0x000fe200078e0011 */
[----:B------:R-:W-:Y:S01]  /*24ba0*/  MOV R3, R14 ;  /* 0x0000000e00037202 */ /* 0x000fe20000000f00 */
[----:B------:R-:W-:Y:S01]  /*24bb0*/  IMAD.MOV.U32 R12, RZ, RZ, RZ ;  /* 0x000000ffff0c7224 */ /* 0x000fe200078e00ff */
[----:B------:R-:W-:Y:S01]  /*24bc0*/  LEA R4, R4, R22, 0x1 ;  /* 0x0000001604047211 */ /* 0x000fe200078e08ff */
[----:B------:R-:W-:Y:S02]  /*24bd0*/  IMAD.MOV.U32 R11, RZ, RZ, 0x181f ;  /* 0x0000181fff0b7424 */ /* 0x000fe400078e00ff */
[----:B------:R-:W-:-:S07]  /*24be0*/  IMAD.MOV.U32 R15, RZ, RZ, -0x1 ;  /* 0xffffffffff0f7424 */ /* 0x000fce00078e00ff */
[----:B0-----:R-:W-:Y:S05]  /*24bf0*/  WARPSYNC.COLLECTIVE R15, `(.L_x_14789) ;  /* 0x000000000f087348 */ /* 0x001fea0003c00000 */
[----:B------:R1:W2:Y:S02]  /*24c00*/  SHFL.IDX P6, R14, R13, R12, R11 ;  /* 0x0000000c0d0e7389 */ /* 0x0002a400000c000b */
[----:B012---:R-:W-:Y:S01]  /*24c10*/  ENDCOLLECTIVE ;  /* 0x000000000000791b */ /* 0x007fe20003800000 */
.L_x_14789:
[----:B------:R-:W-:Y:S01]  /*24c20*/  ULDC UR4, c[0x0][0x2f4] ;  /* 0x0000bd0000047ab9 */ /* 0x000fe20000000800 */
[----:B------:R-:W-:Y:S02]  /*24c30*/  IMAD.MOV.U32 R13, RZ, RZ, R24 ;  /* 0x000000ffff0d7224 */ /* 0x000fe400078e0018 */
[----:B------:R-:W-:Y:S02]  /*24c40*/  IMAD.MOV.U32 R12, RZ, RZ, 0x1 ;  /* 0x00000001ff0c7424 */ /* 0x000fe400078e00ff */
[----:B------:R-:W-:-:S05]  /*24c50*/  IMAD.SHL.U32 R2, R2, 0x8, RZ ;  /* 0x0000000802027824 */ /* 0x000fca00078e00ff */
[----:B------:R-:W-:-:S04]  /*24c60*/  LOP3.LUT R2, R2, 0x38, RZ, 0xc0, !PT ;  /* 0x0000003802027812 */ /* 0x000fc800078ec0ff */
[C---:B------:R-:W-:Y:S01]  /*24c70*/  ISETP.GE.AND P0, PT, R2.reuse, UR4, PT ;  /* 0x0000000402007c0c */ /* 0x040fe2000bf06270 */
[----:B------:R-:W-:-:S03]  /*24c80*/  IMAD.SHL.U32 R5, R2, 0x2, RZ ;  /* 0x0000000202057824 */ /* 0x000fc600078e00ff */
[----:B------:R-:W-:Y:S02]  /*24c90*/  ISETP.LT.OR P2, PT, R6, 0x1, P0 ;  /* 0x000000010600780c */ /* 0x000fe40000741670 */
[----:B------:R-:W-:-:S13]  /*24ca0*/  IADD3 R2, P1, R14, R5, RZ ;  /* 0x000000050e027210 */ /* 0x000fda0007f3e0ff */
[----:B------:R-:W-:Y:S05]  /*24cb0*/  WARPSYNC.COLLECTIVE R15, `(.L_x_14790) ;  /* 0x000000000f087348 */ /* 0x000fea0003c00000 */
[----:B------:R0:W1:Y:S02]  /*24cc0*/  SHFL.IDX P6, R14, R13, R12, R11 ;  /* 0x0000000c0d0e7389 */ /* 0x00006400000c000b */
[----:B01----:R-:W-:Y:S01]  /*24cd0*/  ENDCOLLECTIVE ;  /* 0x000000000000791b */ /* 0x003fe20003800000 */
.L_x_14790:
        /* <DEDUP_REMOVED lines=11> */
.L_x_14791:
[----:B------:R-:W-:Y:S02]  /*24d90*/  IMAD.MOV.U32 R13, RZ, RZ, R24 ;  /* 0x000000ffff0d7224 */ /* 0x000fe400078e0018 */
[----:B------:R-:W-:Y:S01]  /*24da0*/  IMAD.MOV.U32 R12, RZ, RZ, 0x2 ;  /* 0x00000002ff0c7424 */ /* 0x000fe200078e00ff */
[----:B------:R-:W-:-:S13]  /*24db0*/  IADD3 R2, P1, R14, R5, RZ ;  /* 0x000000050e027210 */ /* 0x000fda0007f3e0ff */
[----:B------:R-:W-:Y:S05]  /*24dc0*/  WARPSYNC.COLLECTIVE R15, `(.L_x_14792) ;  /* 0x000000000f087348 */ /* 0x000fea0003c00000 */
[----:B------:R0:W1:Y:S02]  /*24dd0*/  SHFL.IDX P6, R14, R13, R12, R11 ;  /* 0x0000000c0d0e7389 */ /* 0x00006400000c000b */
[----:B01----:R-:W-:Y:S01]  /*24de0*/  ENDCOLLECTIVE ;  /* 0x000000000000791b */ /* 0x003fe20003800000 */
.L_x_14792:
        /* <DEDUP_REMOVED lines=11> */
.L_x_14793:
[----:B------:R-:W-:Y:S02]  /*24ea0*/  IMAD.MOV.U32 R13, RZ, RZ, R24 ;  /* 0x000000ffff0d7224 */ /* 0x000fe400078e0018 */
[----:B------:R-:W-:Y:S01]  /*24eb0*/  IMAD.MOV.U32 R12, RZ, RZ, 0x3 ;  /* 0x00000003ff0c7424 */ /* 0x000fe200078e00ff */
[----:B------:R-:W-:-:S13]  /*24ec0*/  IADD3 R2, P1, R14, R5, RZ ;  /* 0x000000050e027210 */ /* 0x000fda0007f3e0ff */
[----:B------:R-:W-:Y:S05]  /*24ed0*/  WARPSYNC.COLLECTIVE R15, `(.L_x_14794) ;  /* 0x000000000f087348 */ /* 0x000fea0003c00000 */
[----:B------:R0:W1:Y:S02]  /*24ee0*/  SHFL.IDX P6, R14, R13, R12, R11 ;  /* 0x0000000c0d0e7389 */ /* 0x00006400000c000b */
[----:B01----:R-:W-:Y:S01]  /*24ef0*/  ENDCOLLECTIVE ;  /* 0x000000000000791b */ /* 0x003fe20003800000 */
.L_x_14794:
        /* <DEDUP_REMOVED lines=11> */
.L_x_14795:
[----:B------:R-:W-:Y:S01]  /*24fb0*/  MOV R13, R24 ;  /* 0x00000018000d7202 */ /* 0x000fe20000000f00 */
[----:B------:R-:W-:Y:S01]  /*24fc0*/  IMAD.MOV.U32 R12, RZ, RZ, 0x4 ;  /* 0x00000004ff0c7424 */ /* 0x000fe200078e00ff */
[----:B------:R-:W-:-:S13]  /*24fd0*/  IADD3 R2, P1, R14, R5, RZ ;  /* 0x000000050e027210 */ /* 0x000fda0007f3e0ff */
[----:B------:R-:W-:Y:S05]  /*24fe0*/  WARPSYNC.COLLECTIVE R15, `(.L_x_14796) ;  /* 0x000000000f087348 */ /* 0x000fea0003c00000 */
[----:B------:R0:W1:Y:S02]  /*24ff0*/  SHFL.IDX P6, R14, R13, R12, R11 ;  /* 0x0000000c0d0e7389 */ /* 0x00006400000c000b */
[----:B01----:R-:W-:Y:S01]  /*25000*/  ENDCOLLECTIVE ;  /* 0x000000000000791b */ /* 0x003fe20003800000 */
.L_x_14796:
        /* <DEDUP_REMOVED lines=11> */
.L_x_14797:
[----:B------:R-:W-:Y:S02]  /*250c0*/  IMAD.MOV.U32 R13, RZ, RZ, R24 ;  /* 0x000000ffff0d7224 */ /* 0x000fe400078e0018 */
[----:B------:R-:W-:Y:S01]  /*250d0*/  IMAD.MOV.U32 R12, RZ, RZ, 0x5 ;  /* 0x00000005ff0c7424 */ /* 0x000fe200078e00ff */
[----:B------:R-:W-:-:S13]  /*250e0*/  IADD3 R2, P1, R14, R5, RZ ;  /* 0x000000050e027210 */ /* 0x000fda0007f3e0ff */
[----:B------:R-:W-:Y:S05]  /*250f0*/  WARPSYNC.COLLECTIVE R15, `(.L_x_14798) ;  /* 0x000000000f087348 */ /* 0x000fea0003c00000 */
[----:B------:R0:W1:Y:S02]  /*25100*/  SHFL.IDX P6, R14, R13, R12, R11 ;  /* 0x0000000c0d0e7389 */ /* 0x00006400000c000b */
[----:B01----:R-:W-:Y:S01]  /*25110*/  ENDCOLLECTIVE ;  /* 0x000000000000791b */ /* 0x003fe20003800000 */
.L_x_14798:
        /* <DEDUP_REMOVED lines=11> */
.L_x_14799:
[----:B------:R-:W-:Y:S02]  /*251d0*/  IMAD.MOV.U32 R13, RZ, RZ, R24 ;  /* 0x000000ffff0d7224 */ /* 0x000fe400078e0018 */
[----:B------:R-:W-:Y:S01]  /*251e0*/  IMAD.MOV.U32 R12, RZ, RZ, 0x6 ;  /* 0x00000006ff0c7424 */ /* 0x000fe200078e00ff */
[----:B------:R-:W-:-:S13]  /*251f0*/  IADD3 R2, P1, R14, R5, RZ ;  /* 0x000000050e027210 */ /* 0x000fda0007f3e0ff */
[----:B------:R-:W-:Y:S05]  /*25200*/  WARPSYNC.COLLECTIVE R15, `(.L_x_14800) ;  /* 0x000000000f087348 */ /* 0x000fea0003c00000 */
[----:B------:R0:W1:Y:S02]  /*25210*/  SHFL.IDX P6, R14, R13, R12, R11 ;  /* 0x0000000c0d0e7389 */ /* 0x00006400000c000b */
[----:B01----:R-:W-:Y:S01]  /*25220*/  ENDCOLLECTIVE ;  /* 0x000000000000791b */ /* 0x003fe20003800000 */
.L_x_14800:
        /* <DEDUP_REMOVED lines=11> */
.L_x_14801:
[----:B------:R-:W-:Y:S01]  /*252e0*/  IMAD.MOV.U32 R13, RZ, RZ, R24 ;  /* 0x000000ffff0d7224 */ /* 0x000fe200078e0018 */
[----:B------:R-:W-:Y:S02]  /*252f0*/  MOV R12, 0x7 ;  /* 0x00000007000c7802 */ /* 0x000fe40000000f00 */
[----:B------:R-:W-:-:S13]  /*25300*/  IADD3 R2, P1, R14, R5, RZ ;  /* 0x000000050e027210 */ /* 0x000fda0007f3e0ff */
[----:B------:R-:W-:Y:S05]  /*25310*/  WARPSYNC.COLLECTIVE R15, `(.L_x_14802) ;  /* 0x000000000f087348 */ /* 0x000fea0003c00000 */
[----:B------:R0:W1:Y:S02]  /*25320*/  SHFL.IDX P6, R14, R13, R12, R11 ;  /* 0x0000000c0d0e7389 */ /* 0x00006400000c000b */
[----:B01----:R-:W-:Y:S01]  /*25330*/  ENDCOLLECTIVE ;  /* 0x000000000000791b */ /* 0x003fe20003800000 */
.L_x_14802:
        /* <DEDUP_REMOVED lines=10> */
.L_x_14803:
[----:B------:R-:W-:Y:S05]  /*253e0*/  BRA `(.L_x_14804) ;  /* 0xffffff9800a47947 */ /* 0x000fea000383ffff */
.L_x_14603:
[----:B------:R-:W-:Y:S01]  /*253f0*/  BSSY B0, `(.L_x_14805) ;  /* 0x0000008000007945 */ /* 0x000fe20003800000 */
[----:B------:R-:W-:Y:S02]  /*25400*/  IMAD.MOV.U32 R13, RZ, RZ, R16 ;  /* 0x000000ffff0d7224 */ /* 0x000fe400078e0010 */
[----:B-1----:R-:W-:Y:S02]  /*25410*/  IMAD.MOV.U32 R12, RZ, RZ, RZ ;  /* 0x000000ffff0c7224 */ /* 0x002fe400078e00ff */
[----:B------:R-:W-:Y:S02]  /*25420*/  IMAD.MOV.U32 R11, RZ, RZ, 0x1f ;  /* 0x0000001fff0b7424 */ /* 0x000fe400078e00ff */
[----:B------:R-:W-:-:S07]  /*25430*/  IMAD.MOV.U32 R15, RZ, RZ, -0x1 ;  /* 0xffffffffff0f7424 */ /* 0x000fce00078e00ff */
[----:B--2---:R-:W-:Y:S05]  /*25440*/  WARPSYNC.COLLECTIVE R15, `(.L_x_14806) ;  /* 0x000000000f087348 */ /* 0x004fea0003c00000 */
[----:B------:R0:W1:Y:S02]  /*25450*/  SHFL.IDX P6, R14, R13, R12, R11 ;  /* 0x0000000c0d0e7389 */ /* 0x00006400000c000b */
[----:B012---:R-:W-:Y:S01]  /*25460*/  ENDCOLLECTIVE ;  /* 0x000000000000791b */ /* 0x007fe20003800000 */
.L_x_14806:
[----:B------:R-:W-:Y:S05]  /*25470*/  BSYNC B0 ;  /* 0x0000000000007941 */ /* 0x000fea0003800000 */
.L_x_14805:
        /* <DEDUP_REMOVED lines=9> */
.L_x_14807:
        /* <DEDUP_REMOVED lines=18> */
.L_x_14808:
[----:B------:R-:W-:Y:S01]  /*25630*/  IMAD.MOV.U32 R12, RZ, RZ, 0x2 ;  /* 0x00000002ff0c7424 */ /* 0x000fe200078e00ff */
[----:B------:R-:W-:-:S05]  /*25640*/  SEL R5, R14, RZ, P1 ;  /* 0x000000ff0e057207 */ /* 0x000fca0000800000 */
[----:B------:R-:W-:-:S04]  /*25650*/  IMAD.IADD R4, R2, 0x1, R5 ;  /* 0x0000000102047824 */ /* 0x000fc800078e0205 */
[----:B------:R-:W-:-:S07]  /*25660*/  IMAD.MOV.U32 R13, RZ, RZ, R4 ;  /* 0x000000ffff0d7224 */ /* 0x000fce00078e0004 */
[----:B------:R-:W-:Y:S05]  /*25670*/  WARPSYNC.COLLECTIVE R15, `(.L_x_14809) ;  /* 0x000000000f087348 */ /* 0x000fea0003c00000 */
[----:B------:R0:W1:Y:S02]  /*25680*/  SHFL.UP P6, R14, R13, R12, R11 ;  /* 0x0400000c0d0e7389 */ /* 0x00006400000c000b */
[----:B01----:R-:W-:Y:S01]  /*25690*/  ENDCOLLECTIVE ;  /* 0x000000000000791b */ /* 0x003fe20003800000 */
.L_x_14809:
[----:B------:R-:W-:Y:S01]  /*256a0*/  IMAD.MOV.U32 R12, RZ, RZ, 0x4 ;  /* 0x00000004ff0c7424 */ /* 0x000fe200078e00ff */
[----:B------:R-:W-:-:S05]  /*256b0*/  SEL R5, R14, RZ, P2 ;  /* 0x000000ff0e057207 */ /* 0x000fca0001000000 */
[----:B------:R-:W-:-:S04]  /*256c0*/  IMAD.IADD R5, R4, 0x1, R5 ;  /* 0x0000000104057824 */ /* 0x000fc800078e0205 */
[----:B------:R-:W-:-:S07]  /*256d0*/  IMAD.MOV.U32 R13, RZ, RZ, R5 ;  /* 0x000000ffff0d7224 */ /* 0x000fce00078e0005 */
[----:B------:R-:W-:Y:S05]  /*256e0*/  WARPSYNC.COLLECTIVE R15, `(.L_x_14810) ;  /* 0x000000000f087348 */ /* 0x000fea0003c00000 */
[----:B------:R0:W1:Y:S02]  /*256f0*/  SHFL.UP P6, R14, R13, R12, R11 ;  /* 0x0400000c0d0e7389 */ /* 0x00006400000c000b */
[----:B01----:R-:W-:Y:S01]  /*25700*/  ENDCOLLECTIVE ;  /* 0x000000000000791b */ /* 0x003fe20003800000 */
.L_x_14810:
[----:B------:R-:W-:Y:S01]  /*25710*/  IMAD.MOV.U32 R12, RZ, RZ, 0x8 ;  /* 0x00000008ff0c7424 */ /* 0x000fe200078e00ff */
[----:B------:R-:W-:-:S04]  /*25720*/  SEL R6, R14, RZ, P3 ;  /* 0x000000ff0e067207 */ /* 0x000fc80001800000 */
[----:B------:R-:W-:-:S05]  /*25730*/  IADD3 R6, R5, R6, RZ ;  /* 0x0000000605067210 */ /* 0x000fca0007ffe0ff */
[----:B------:R-:W-:-:S07]  /*25740*/  IMAD.MOV.U32 R13, RZ, RZ, R6 ;  /* 0x000000ffff0d7224 */ /* 0x000fce00078e0006 */
[----:B------:R-:W-:Y:S05]  /*25750*/  WARPSYNC.COLLECTIVE R15, `(.L_x_14811) ;  /* 0x000000000f087348 */ /* 0x000fea0003c00000 */
[----:B------:R0:W1:Y:S02]  /*25760*/  SHFL.UP P6, R14, R13, R12, R11 ;  /* 0x0400000c0d0e7389 */ /* 0x00006400000c000b */
[----:B01----:R-:W-:Y:S01]  /*25770*/  ENDCOLLECTIVE ;  /* 0x000000000000791b */ /* 0x003fe20003800000 */
.L_x_14811:
[----:B------:R-:W-:Y:S01]  /*25780*/  IMAD.MOV.U32 R12, RZ, RZ, 0x10 ;  /* 0x00000010ff0c7424 */ /* 0x000fe200078e00ff */
[----:B------:R-:W-:-:S05]  /*25790*/  SEL R3, R14, RZ, P4 ;  /* 0x000000ff0e037207 */ /* 0x000fca0002000000 */
[----:B------:R-:W-:-:S04]  /*257a0*/  IMAD.IADD R4, R6, 0x1, R3 ;  /* 0x0000000106047824 */ /* 0x000fc800078e0203 */
[----:B------:R-:W-:-:S07]  /*257b0*/  IMAD.MOV.U32 R13, RZ, RZ, R4 ;  /* 0x000000ffff0d7224 */ /* 0x000fce00078e0004 */
[----:B------:R-:W-:Y:S05]  /*257c0*/  WARPSYNC.COLLECTIVE R15, `(.L_x_14812) ;  /* 0x000000000f087348 */ /* 0x000fea0003c00000 */
[----:B------:R0:W1:Y:S02]  /*257d0*/  SHFL.UP P6, R14, R13, R12, R11 ;  /* 0x0400000c0d0e7389 */ /* 0x00006400000c000b */
[----:B01----:R-:W-:Y:S01]  /*257e0*/  ENDCOLLECTIVE ;  /* 0x000000000000791b */ /* 0x003fe20003800000 */
.L_x_14812:
        /* <DEDUP_REMOVED lines=8> */
.L_x_14813:
[----:B------:R-:W-:Y:S05]  /*25870*/  BRA `(.L_x_14814) ;  /* 0xffffff9800a87947 */ /* 0x000fea000383ffff */
.L_x_14608:
[----:B------:R-:W-:Y:S01]  /*25880*/  BSSY B0, `(.L_x_14815) ;  /* 0x0000008000007945 */ /* 0x000fe20003800000 */
[----:B-----5:R-:W-:Y:S02]  /*25890*/  IMAD.MOV.U32 R13, RZ, RZ, R2 ;  /* 0x000000ffff0d7224 */ /* 0x020fe400078e0002 */
[----:B-1----:R-:W-:Y:S02]  /*258a0*/  IMAD.MOV.U32 R12, RZ, RZ, 0x1 ;  /* 0x00000001ff0c7424 */ /* 0x002fe400078e00ff */
[----:B------:R-:W-:Y:S02]  /*258b0*/  IMAD.MOV.U32 R11, RZ, RZ, RZ ;  /* 0x000000ffff0b7224 */ /* 0x000fe400078e00ff */
[----:B------:R-:W-:-:S07]  /*258c0*/  IMAD.MOV.U32 R15, RZ, RZ, -0x1 ;  /* 0xffffffffff0f7424 */ /* 0x000fce00078e00ff */
[----:B0-2---:R-:W-:Y:S05]  /*258d0*/  WARPSYNC.COLLECTIVE R15, `(.L_x_14816) ;  /* 0x000000000f087348 */ /* 0x005fea0003c00000 */
[----:B------:R1:W3:Y:S02]  /*258e0*/  SHFL.UP P6, R14, R13, R12, R11 ;  /* 0x0400000c0d0e7389 */ /* 0x0002e400000c000b */
[----:B0123--:R-:W-:Y:S01]  /*258f0*/  ENDCOLLECTIVE ;  /* 0x000000000000791b */ /* 0x00ffe20003800000 */
.L_x_14816:
[----:B------:R-:W-:Y:S05]  /*25900*/  BSYNC B0 ;  /* 0x0000000000007941 */ /* 0x000fea0003800000 */
.L_x_14815:
        /* <DEDUP_REMOVED lines=8> */
.L_x_14817:
[----:B------:R-:W-:Y:S01]  /*25990*/  IMAD.MOV.U32 R12, RZ, RZ, 0x4 ;  /* 0x00000004ff0c7424 */ /* 0x000fe200078e00ff */
[----:B------:R-:W-:-:S05]  /*259a0*/  SEL R14, R14, RZ, P2 ;  /* 0x000000ff0e0e7207 */ /* 0x000fca0001000000 */
[----:B------:R-:W-:-:S04]  /*259b0*/  IMAD.IADD R3, R13, 0x1, R14 ;  /* 0x000000010d037824 */ /* 0x000fc800078e020e */
[----:B------:R-:W-:-:S07]  /*259c0*/  IMAD.MOV.U32 R13, RZ, RZ, R3 ;  /* 0x000000ffff0d7224 */ /* 0x000fce00078e0003 */
[----:B------:R-:W-:Y:S05]  /*259d0*/  WARPSYNC.COLLECTIVE R15, `(.L_x_14818) ;  /* 0x000000000f087348 */ /* 0x000fea0003c00000 */
[----:B------:R0:W1:Y:S02]  /*259e0*/  SHFL.UP P6, R14, R13, R12, R11 ;  /* 0x0400000c0d0e7389 */ /* 0x00006400000c000b */
[----:B01----:R-:W-:Y:S01]  /*259f0*/  ENDCOLLECTIVE ;  /* 0x000000000000791b */ /* 0x003fe20003800000 */
.L_x_14818:
[----:B------:R-:W-:Y:S01]  /*25a00*/  IMAD.MOV.U32 R12, RZ, RZ, 0x8 ;  /* 0x00000008ff0c7424 */ /* 0x000fe200078e00ff */
[----:B------:R-:W-:-:S05]  /*25a10*/  SEL R4, R14, RZ, P3 ;  /* 0x000000ff0e047207 */ /* 0x000fca0001800000 */
[----:B------:R-:W-:-:S04]  /*25a20*/  IMAD.IADD R4, R3, 0x1, R4 ;  /* 0x0000000103047824 */ /* 0x000fc800078e0204 */
[----:B------:R-:W-:-:S07]  /*25a30*/  IMAD.MOV.U32 R13, RZ, RZ, R4 ;  /* 0x000000ffff0d7224 */ /* 0x000fce00078e0004 */
[----:B------:R-:W-:Y:S05]  /*25a40*/  WARPSYNC.COLLECTIVE R15, `(.L_x_14819) ;  /* 0x000000000f087348 */ /* 0x000fea0003c00000 */
[----:B------:R0:W1:Y:S02]  /*25a50*/  SHFL.UP P6, R14, R13, R12, R11 ;  /* 0x0400000c0d0e7389 */ /* 0x00006400000c000b */
[----:B01----:R-:W-:Y:S01]  /*25a60*/  ENDCOLLECTIVE ;  /* 0x000000000000791b */ /* 0x003fe20003800000 */
.L_x_14819:
[----:B------:R-:W-:Y:S01]  /*25a70*/  IMAD.MOV.U32 R12, RZ, RZ, 0x10 ;  /* 0x00000010ff0c7424 */ /* 0x000fe200078e00ff */
[----:B------:R-:W-:-:S04]  /*25a80*/  SEL R5, R14, RZ, P4 ;  /* 0x000000ff0e057207 */ /* 0x000fc80002000000 */
[----:B------:R-:W-:-:S05]  /*25a90*/  IADD3 R5, R4, R5, RZ ;  /* 0x0000000504057210 */ /* 0x000fca0007ffe0ff */
[----:B------:R-:W-:-:S07]  /*25aa0*/  IMAD.MOV.U32 R13, RZ, RZ, R5 ;  /* 0x000000ffff0d7224 */ /* 0x000fce00078e0005 */
[----:B------:R-:W-:Y:S05]  /*25ab0*/  WARPSYNC.COLLECTIVE R15, `(.L_x_14820) ;  /* 0x000000000f087348 */ /* 0x000fea0003c00000 */
[----:B------:R0:W1:Y:S02]  /*25ac0*/  SHFL.UP P6, R14, R13, R12, R11 ;  /* 0x0400000c0d0e7389 */ /* 0x00006400000c000b */
[----:B01----:R-:W-:Y:S01]  /*25ad0*/  ENDCOLLECTIVE ;  /* 0x000000000000791b */ /* 0x003fe20003800000 */
.L_x_14820:
        /* <DEDUP_REMOVED lines=8> */
.L_x_14821:
[----:B------:R-:W-:Y:S05]  /*25b60*/  BRA `(.L_x_14822) ;  /* 0xffffff9800887947 */ /* 0x000fea000383ffff */
.L_x_14610:
[----:B------:R-:W-:Y:S01]  /*25b70*/  BSSY B0, `(.L_x_14823) ;  /* 0x0000006000007945 */ /* 0x000fe20003800000 */
[----:B------:R-:W-:Y:S01]  /*25b80*/  PLOP3.LUT P6, PT, P6, PT, PT, 0x8, 0x0 ;  /* 0x000000000000781c */ /* 0x000fe200037ce170 */
[----:B------:R-:W-:-:S12]  /*25b90*/  IMAD.MOV.U32 R15, RZ, RZ, -0x1 ;  /* 0xffffffffff0f7424 */ /* 0x000fd800078e00ff */
[----:B01----:R-:W-:Y:S05]  /*25ba0*/  WARPSYNC.COLLECTIVE R15, `(.L_x_14824) ;  /* 0x000000000f087348 */ /* 0x003fea0003c00000 */
[----:B------:R-:W-:Y:S01]  /*25bb0*/  VOTE.ANY R14, PT, P6 ;  /* 0x00000000000e7806 */ /* 0x000fe200030e0100 */
[----:B01----:R-:W-:Y:S06]  /*25bc0*/  ENDCOLLECTIVE ;  /* 0x000000000000791b */ /* 0x003fec0003800000 */
.L_x_14824:
[----:B------:R-:W-:Y:S05]  /*25bd0*/  BSYNC B0 ;  /* 0x0000000000007941 */ /* 0x000fea0003800000 */
.L_x_14823:
        /* <DEDUP_REMOVED lines=9> */
.L_x_14825:
[----:B------:R-:W-:Y:S01]  /*25c70*/  IMAD.MOV.U32 R17, RZ, RZ, R14 ;  /* 0x000000ffff117224 */ /* 0x000fe200078e000e */
[----:B------:R-:W-:Y:S06]  /*25c80*/  BRA `(.L_x_14826) ;  /* 0xffffff9800787947 */ /* 0x000fec000383ffff */
.L_x_14612:
[----:B------:R-:W-:Y:S01]  /*25c90*/  BSSY B0, `(.L_x_14827) ;  /* 0x0000007000007945 */ /* 0x000fe20003800000 */
[----:B------:R-:W-:Y:S01]  /*25ca0*/  IMAD.MOV.U32 R13, RZ, RZ, R3 ;  /* 0x000000ffff0d7224 */ /* 0x000fe200078e0003 */
[----:B------:R-:W-:Y:S01]  /*25cb0*/  MOV R15, 0xffffffff ;  /* 0xffffffff000f7802 */ /* 0x000fe20000000f00 */
[----:B------:R-:W-:-:S07]  /*25cc0*/  IMAD.MOV.U32 R11, RZ, RZ, 0x1f ;  /* 0x0000001fff0b7424 */ /* 0x000fce00078e00ff */
[----:B0-23--:R-:W-:Y:S05]  /*25cd0*/  WARPSYNC.COLLECTIVE R15, `(.L_x_14828) ;  /* 0x000000000f087348 */ /* 0x00dfea0003c00000 */
[----:B------:R1:W4:Y:S02]  /*25ce0*/  SHFL.IDX P6, R14, R13, R12, R11 ;  /* 0x0000000c0d0e7389 */ /* 0x00032400000c000b */
[----:B01234-:R-:W-:Y:S01]  /*25cf0*/  ENDCOLLECTIVE ;  /* 0x000000000000791b */ /* 0x01ffe20003800000 */
.L_x_14828:
[----:B------:R-:W-:Y:S05]  /*25d00*/  BSYNC B0 ;  /* 0x0000000000007941 */ /* 0x000fea0003800000 */
.L_x_14827:
[----:B------:R-:W-:Y:S01]  /*25d10*/  IMAD.MOV.U32 R6, RZ, RZ, R14 ;  /* 0x000000ffff067224 */ /* 0x000fe200078e000e */
[----:B------:R-:W-:Y:S06]  /*25d20*/  BRA `(.L_x_14611) ;  /* 0xffffff98006c7947 */ /* 0x000fec000383ffff */
.L_x_14616:
[----:B0-----:R0:W4:Y:S02]  /*25d30*/  SYNCS.PHASECHK.TRANS64.TRYWAIT P0, [R5+URZ+0x16820], R0 ;  /* 0x01682000050075a7 */ /* 0x001124000800017f */
[----:B----4-:R-:W-:Y:S05]  /*25d40*/  @!P0 NANOSLEEP.SYNCS 0x989680 ;  /* 0x009896800000895d */ /* 0x010fea0003900000 */
[----:B------:R-:W4:Y:S02]  /*25d50*/  @!P0 SYNCS.PHASECHK.TRANS64 P0, [R5+URZ+0x16820], R0 ;  /* 0x01682000050085a7 */ /* 0x000f24000800007f */
[----:B----4-:R-:W-:Y:S05]  /*25d60*/  @!P0 BRA `(.L_x_14616) ;  /* 0xfffffffc00f08947 */ /* 0x010fea000383ffff */
[----:B------:R-:W-:Y:S05]  /*25d70*/  BRA `(.L_x_14829) ;  /* 0xffffff9c00e47947 */ /* 0x000fea000383ffff */
.L_x_14617:
[----:B------:R-:W4:Y:S01]  /*25d80*/  S2R R2, SR_TID.X ;  /* 0x0000000000027919 */ /* 0x000f220000002100 */
[----:B------:R-:W-:Y:S01]  /*25d90*/  BSSY B0, `(.L_x_14830) ;  /* 0x000000a000007945 */ /* 0x000fe20003800000 */
[----:B-1----:R-:W-:Y:S02]  /*25da0*/  IMAD.MOV.U32 R12, RZ, RZ, RZ ;  /* 0x000000ffff0c7224 */ /* 0x002fe400078e00ff */
[----:B------:R-:W-:Y:S02]  /*25db0*/  IMAD.MOV.U32 R11, RZ, RZ, 0x1f ;  /* 0x0000001fff0b7424 */ /* 0x000fe400078e00ff */
[----:B------:R-:W-:Y:S01]  /*25dc0*/  IMAD.MOV.U32 R15, RZ, RZ, -0x1 ;  /* 0xffffffffff0f7424 */ /* 0x000fe200078e00ff */
[----:B----4-:R-:W-:-:S04]  /*25dd0*/  SHF.R.U32.HI R2, RZ, 0x5, R2 ;  /* 0x00000005ff027819 */ /* 0x010fc80000011602 */
[----:B------:R-:W-:-:S05]  /*25de0*/  LOP3.LUT R2, R2, 0x3, RZ, 0xc0, !PT ;  /* 0x0000000302027812 */ /* 0x000fca00078ec0ff */
[----:B------:R-:W-:-:S07]  /*25df0*/  IMAD.MOV.U32 R13, RZ, RZ, R2 ;  /* 0x000000ffff0d7224 */ /* 0x000fce00078e0002 */
[----:B0-23--:R-:W-:Y:S05]  /*25e00*/  WARPSYNC.COLLECTIVE R15, `(.L_x_14831) ;  /* 0x000000000f087348 */ /* 0x00dfea0003c00000 */
[----:B------:R1:W4:Y:S02]  /*25e10*/  SHFL.IDX P6, R14, R13, R12, R11 ;  /* 0x0000000c0d0e7389 */ /* 0x00032400000c000b */
[----:B01234-:R-:W-:Y:S01]  /*25e20*/  ENDCOLLECTIVE ;  /* 0x000000000000791b */ /* 0x01ffe20003800000 */
.L_x_14831:
[----:B------:R-:W-:Y:S05]  /*25e30*/  BSYNC B0 ;  /* 0x0000000000007941 */ /* 0x000fea0003800000 */
.L_x_14830:
[----:B------:R-:W-:Y:S05]  /*25e40*/  BRA `(.L_x_14832) ;  /* 0xffffff9c00cc7947 */ /* 0x000fea000383ffff */
.L_x_14618:
[----:B------:R-:W-:Y:S01]  /*25e50*/  BSSY B0, `(.L_x_14833) ;  /* 0x0000006000007945 */ /* 0x000fe20003800000 */
[----:B------:R-:W-:-:S07]  /*25e60*/  IMAD.MOV.U32 R15, RZ, RZ, -0x1 ;  /* 0xffffffffff0f7424 */ /* 0x000fce00078e00ff */
[----:B0123--:R-:W-:Y:S05]  /*25e70*/  WARPSYNC.COLLECTIVE R15, `(.L_x_14834) ;  /* 0x000000000f0c7348 */ /* 0x00ffea0003c00000 */
[----:B------:R-:W-:Y:S02]  /*25e80*/  ELECT P6, UR62, PT ;  /* 0x00000000003e782f */ /* 0x000fe400038c0000 */
[----:B------:R-:W-:Y:S01]  /*25e90*/  MOV R14, UR62 ;  /* 0x0000003e000e7c02 */ /* 0x000fe20008000f00 */
[----:B0123--:R-:W-:Y:S10]  /*25ea0*/  ENDCOLLECTIVE ;  /* 0x000000000000791b */ /* 0x00fff40003800000 */
.L_x_14834:
[----:B------:R-:W-:Y:S05]  /*25eb0*/  BSYNC B0 ;  /* 0x0000000000007941 */ /* 0x000fea0003800000 */
.L_x_14833:
[----:B------:R-:W-:Y:S05]  /*25ec0*/  BRA `(.L_x_14835) ;  /* 0xffffff9c00c07947 */ /* 0x000fea000383ffff */
.L_x_14620:
[----:B0-----:R0:W4:Y:S02]  /*25ed0*/  SYNCS.PHASECHK.TRANS64.TRYWAIT P1, [R3+URZ+0x16840], R2 ;  /* 0x01684002030075a7 */ /* 0x001124000802017f */
[----:B----4-:R-:W-:Y:S05]  /*25ee0*/  @!P1 NANOSLEEP.SYNCS 0x989680 ;  /* 0x009896800000995d */ /* 0x010fea0003900000 */
[----:B------:R-:W4:Y:S02]  /*25ef0*/  @!P1 SYNCS.PHASECHK.TRANS64 P1, [R3+URZ+0x16840], R2 ;  /* 0x01684002030095a7 */ /* 0x000f24000802007f */
[----:B----4-:R-:W-:Y:S05]  /*25f00*/  @!P1 BRA `(.L_x_14620) ;  /* 0xfffffffc00f09947 */ /* 0x010fea000383ffff */
[----:B------:R-:W-:Y:S05]  /*25f10*/  BRA `(.L_x_14836) ;  /* 0xffffff9c00e07947 */ /* 0x000fea000383ffff */
.L_x_14622:
[----:B----4-:R4:W0:Y:S02]  /*25f20*/  SYNCS.PHASECHK.TRANS64.TRYWAIT P1, [R25+URZ+0x16840], R0 ;  /* 0x01684000190075a7 */ /* 0x010824000802017f */
[----:B0-----:R-:W-:Y:S05]  /*25f30*/  @!P1 NANOSLEEP.SYNCS 0x989680 ;  /* 0x009896800000995d */ /* 0x001fea0003900000 */
[----:B------:R-:W0:Y:S02]  /*25f40*/  @!P1 SYNCS.PHASECHK.TRANS64 P1, [R25+URZ+0x16840], R0 ;  /* 0x01684000190095a7 */ /* 0x000e24000802007f */
[----:B0-----:R-:W-:Y:S05]  /*25f50*/  @!P1 BRA `(.L_x_14622) ;  /* 0xfffffffc00f09947 */ /* 0x001fea000383ffff */
[----:B------:R-:W-:Y:S05]  /*25f60*/  BRA `(.L_x_14837) ;  /* 0xffffff9c00ec7947 */ /* 0x000fea000383ffff */
.L_x_14624:
[----:B------:R0:W0:Y:S02]  /*25f70*/  SYNCS.PHASECHK.TRANS64.TRYWAIT P1, [R3+URZ+0x16860], R2 ;  /* 0x01686002030075a7 */ /* 0x000024000802017f */
[----:B0-----:R-:W-:Y:S05]  /*25f80*/  @!P1 NANOSLEEP.SYNCS 0x989680 ;  /* 0x009896800000995d */ /* 0x001fea0003900000 */
[----:B------:R-:W0:Y:S02]  /*25f90*/  @!P1 SYNCS.PHASECHK.TRANS64 P1, [R3+URZ+0x16860], R2 ;  /* 0x01686002030095a7 */ /* 0x000e24000802007f */
[----:B0-----:R-:W-:Y:S05]  /*25fa0*/  @!P1 BRA `(.L_x_14624) ;  /* 0xfffffffc00f09947 */ /* 0x001fea000383ffff */
[----:B------:R-:W-:Y:S05]  /*25fb0*/  BRA `(.L_x_14838) ;  /* 0xffffff9c00e87947 */ /* 0x000fea000383ffff */
.L_x_14839:
        /* <DEDUP_REMOVED lines=12> */
.L_x_15879:


//--------------------- .text._ZN7cutlass13device_kernelIN5flash11enable_sm90INS1_16FlashAttnFwdSm90INS1_25CollectiveMainloopFwdSm90ILi2EN4cute5tupleIJNS5_1CILi1EEES8_S8_EEENS6_IJNS7_ILi192EEENS7_ILi128EEENS7_ILi64EEEEEELi64ENS_6half_tEfNS_4arch4Sm90ELb1ELb0ELb1ELb0ELb1ELb0ELb0ELb1ELb1ELb1ELb0ELb0EEENS1_21CollectiveEpilogueFwdINS6_IJSA_SC_SB_EEES9_SE_SG_Li384ELb0ELb1ELb0ELb0EEENS1_30DynamicPersistentTileSchedulerILi384ELi128ELb0ELb1ELb1EEEEEEEEEvNT_6ParamsE --------------------------
	.section	.text._ZN7cutlass13device_kernelIN5flash11enable_sm90INS1_16FlashAttnFwdSm90INS1_25CollectiveMainloopFwdSm90ILi2EN4cute5tupleIJNS5_1CILi1EEES8_S8_EEENS6_IJNS7_ILi192EEENS7_ILi128EEENS7_ILi64EEEEEELi64ENS_6half_tEfNS_4arch4Sm90ELb1ELb0ELb1ELb0ELb1ELb0ELb0ELb1ELb1ELb1ELb0ELb0EEENS1_21CollectiveEpilogueFwdINS6_IJSA_SC_SB_EEES9_SE_SG_Li384ELb0ELb1ELb0ELb0EEENS1_30DynamicPersistentTileSchedulerILi384ELi128ELb0ELb1ELb1EEEEEEEEEvNT_6ParamsE,"ax",@progbits
	.align	128
.text._ZN7cutlass13device_kernelIN5flash11enable_sm90INS1_16FlashAttnFwdSm90INS1_25CollectiveMainloopFwdSm90ILi2EN4cute5tupleIJNS5_1CILi1EEES8_S8_EEENS6_IJNS7_ILi192EEENS7_ILi128EEENS7_ILi64EEEEEELi64ENS_6half_tEfNS_4arch4Sm90ELb1ELb0ELb1ELb0ELb1ELb0ELb0ELb1ELb1ELb1ELb0ELb0EEENS1_21CollectiveEpilogueFwdINS6_IJSA_SC_SB_EEES9_SE_SG_Li384ELb0ELb1ELb0ELb0EEENS1_30DynamicPersistentTileSchedulerILi384ELi128ELb0ELb1ELb1EEEEEEEEEvNT_6ParamsE:
        .type           _ZN7cutlass13device_kernelIN5flash11enable_sm90INS1_16FlashAttnFwdSm90INS1_25CollectiveMainloopFwdSm90ILi2EN4cute5tupleIJNS5_1CILi1EEES8_S8_EEENS6_IJNS7_ILi192EEENS7_ILi128EEENS7_ILi64EEEEEELi64ENS_6half_tEfNS_4arch4Sm90ELb1ELb0ELb1ELb0ELb1ELb0ELb0ELb1ELb1ELb1ELb0ELb0EEENS1_21CollectiveEpilogueFwdINS6_IJSA_SC_SB_EEES9_SE_SG_Li384ELb0ELb1ELb0ELb0EEENS1_30DynamicPersistentTileSchedulerILi384ELi128ELb0ELb1ELb1EEEEEEEEEvNT_6ParamsE,@function
        .size           _ZN7cutlass13device_kernelIN5flash11enable_sm90INS1_16FlashAttnFwdSm90INS1_25CollectiveMainloopFwdSm90ILi2EN4cute5tupleIJNS5_1CILi1EEES8_S8_EEENS6_IJNS7_ILi192EEENS7_ILi128EEENS7_ILi64EEEEEELi64ENS_6half_tEfNS_4arch4Sm90ELb1ELb0ELb1ELb0ELb1ELb0ELb0ELb1ELb1ELb1ELb0ELb0EEENS1_21CollectiveEpilogueFwdINS6_IJSA_SC_SB_EEES9_SE_SG_Li384ELb0ELb1ELb0ELb0EEENS1_30DynamicPersistentTileSchedulerILi384ELi128ELb0ELb1ELb1EEEEEEEEEvNT_6ParamsE,(.L_x_15880 - _ZN7cutlass13device_kernelIN5flash11enable_sm90INS1_16FlashAttnFwdSm90INS1_25CollectiveMainloopFwdSm90ILi2EN4cute5tupleIJNS5_1CILi1EEES8_S8_EEENS6_IJNS7_ILi192EEENS7_ILi128EEENS7_ILi64EEEEEELi64ENS_6half_tEfNS_4arch4Sm90ELb1ELb0ELb1ELb0ELb1ELb0ELb0ELb1ELb1ELb1ELb0ELb0EEENS1_21CollectiveEpilogueFwdINS6_IJSA_SC_SB_EEES9_SE_SG_Li384ELb0ELb1ELb0ELb0EEENS1_30DynamicPersistentTileSchedulerILi384ELi128ELb0ELb1ELb1EEEEEEEEEvNT_6ParamsE)
        .other          _ZN7cutlass13device_kernelIN5flash11enable_sm90INS1_16FlashAttnFwdSm90INS1_25CollectiveMainloopFwdSm90ILi2EN4cute5tupleIJNS5_1CILi1EEES8_S8_EEENS6_IJNS7_ILi192EEENS7_ILi128EEENS7_ILi64EEEEEELi64ENS_6half_tEfNS_4arch4Sm90ELb1ELb0ELb1ELb0ELb1ELb0ELb0ELb1ELb1ELb1ELb0ELb0EEENS1_21CollectiveEpilogueFwdINS6_IJSA_SC_SB_EEES9_SE_SG_Li384ELb0ELb1ELb0ELb0EEENS1_30DynamicPersistentTileSchedulerILi384ELi128ELb0ELb1ELb1EEEEEEEEEvNT_6ParamsE,@"STO_CUDA_ENTRY STV_DEFAULT"
_ZN7cutlass13device_kernelIN5flash11enable_sm90INS1_16FlashAttnFwdSm90INS1_25CollectiveMainloopFwdSm90ILi2EN4cute5tupleIJNS5_1CILi1EEES8_S8_EEENS6_IJNS7_ILi192EEENS7_ILi128EEENS7_ILi64EEEEEELi64ENS_6half_tEfNS_4arch4Sm90ELb1ELb0ELb1ELb0ELb1ELb0ELb0ELb1ELb1ELb1ELb0ELb0EEENS1_21CollectiveEpilogueFwdINS6_IJSA_SC_SB_EEES9_SE_SG_Li384ELb0ELb1ELb0ELb0EEENS1_30DynamicPersistentTileSchedulerILi384ELi128ELb0ELb1ELb1EEEEEEEEEvNT_6ParamsE:
        /* <DEDUP_REMOVED lines=45> */
.L_x_14840:
        /* <DEDUP_REMOVED lines=22> */
.L_x_14841:
        /* <DEDUP_REMOVED lines=18> */
.L_x_14842:
        /* <DEDUP_REMOVED lines=22> */
.L_x_14843:
        /* <DEDUP_REMOVED lines=23> */
.L_x_14844:
        /* <DEDUP_REMOVED lines=8> */
.L_x_14846:
        /* <DEDUP_REMOVED lines=22> */
[-C--:B------:R-:W-:Y:S02]  /*0a00*/  LEA.HI R3, R0, R157.reuse, RZ, 0x5 ;  /* 0x0000009d00037211 */ /* 0x080fe400078f28ff */
[----:B------:R-:W-:Y:S02]  /*0a10*/  LOP3.LUT R152, R153, 0xffffff80, RZ, 0xc0, !PT ;  /* 0xffffff8099987812 */ /* 0x000fe400078ec0ff */
[----:B------:R-:W-:Y:S01]  /*0a20*/  LOP3.LUT R4, R2, 0x3fffff0, RZ, 0xc0, !PT ;  /* 0x03fffff002047812 */ /* 0x000fe200078ec0ff */
[----:B------:R-:W-:Y:S01]  /*0a30*/  IMAD.SHL.U32 R3, R3, 0x20, RZ ;  /* 0x0000002003037824 */ /* 0x000fe200078e00ff */
[----:B------:R-:W-:Y:S01]  /*0a40*/  SHF.R.S32.HI R5, RZ, 0x4, R2 ;  /* 0x00000004ff057819 */ /* 0x000fe20000011402 */
[C---:B------:R-:W-:Y:S01]  /*0a50*/  IMAD.IADD R152, R157.reuse, 0x1, -R152 ;  /* 0x000000019d987824 */ /* 0x040fe200078e0a98 */
[----:B------:R-:W-:Y:S01]  /*0a60*/  LEA.HI R8, R0, R157, RZ, 0x2 ;  /* 0x0000009d00087211 */ /* 0x000fe200078f10ff */
[----:B------:R-:W-:Y:S01]  /*0a70*/  IMAD.IADD R4, R157, 0x1, -R4 ;  /* 0x000000019d047824 */ /* 0x000fe200078e0a04 */
[----:B------:R-:W-:-:S02]  /*0a80*/  LEA.HI R2, R2, R5, RZ, 0x1 ;  /* 0x0000000502027211 */ /* 0x000fc400078f08ff */
[----:B------:R-:W-:Y:S02]  /*0a90*/  LOP3.LUT R3, R3, 0xfffffc00, RZ, 0xc0, !PT ;  /* 0xfffffc0003037812 */ /* 0x000fe400078ec0ff */
[----:B------:R-:W-:Y:S02]  /*0aa0*/  SHF.R.S32.HI R7, RZ, 0x1f, R152 ;  /* 0x0000001fff077819 */ /* 0x000fe40000011498 */
[----:B------:R-:W-:Y:S02]  /*0ab0*/  LOP3.LUT R2, R2, 0x1ffffffe, RZ, 0xc0, !PT ;  /* 0x1ffffffe02027812 */ /* 0x000fe400078ec0ff */
[----:B------:R-:W-:Y:S02]  /*0ac0*/  LEA R3, R4, R3, 0x6 ;  /* 0x0000000304037211 */ /* 0x000fe400078e30ff */
[----:B------:R-:W-:Y:S01]  /*0ad0*/  LEA.HI R4, R7, R152, RZ, 0x2 ;  /* 0x0000009807047211 */ /* 0x000fe200078f10ff */
[----:B------:R-:W-:Y:S01]  /*0ae0*/  IMAD.IADD R2, R5, 0x1, -R2 ;  /* 0x0000000105027824 */ /* 0x000fe200078e0a02 */
[----:B------:R-:W-:-:S02]  /*0af0*/  SHF.R.S32.HI R153, RZ, 0x7, R153 ;  /* 0x00000007ff997819 */ /* 0x000fc40000011499 */
[--C-:B------:R-:W-:Y:S01]  /*0b00*/  SHF.R.S32.HI R5, RZ, 0x2, R4.reuse ;  /* 0x00000002ff057819 */ /* 0x100fe20000011404 */
[----:B------:R-:W-:Y:S01]  /*0b10*/  IMAD R155, R2, 0x8, R3 ;  /* 0x00000008029b7824 */ /* 0x000fe200078e0203 */
[----:B------:R-:W-:Y:S01]  /*0b20*/  SHF.R.S32.HI R6, RZ, 0x1f, R4 ;  /* 0x0000001fff067819 */ /* 0x000fe20000011404 */
[----:B------:R-:W-:Y:S01]  /*0b30*/  IMAD.HI R2, R153, 0x55555556, RZ ;  /* 0x5555555699027827 */ /* 0x000fe200078e02ff */
[----:B------:R-:W-:Y:S02]  /*0b40*/  LOP3.LUT R8, R8, 0xfffffffc, RZ, 0xc0, !PT ;  /* 0xfffffffc08087812 */ /* 0x000fe400078ec0ff */
[----:B------:R-:W-:Y:S02]  /*0b50*/  LEA.HI R6, R6, R5, RZ, 0x3 ;  /* 0x0000000506067211 */ /* 0x000fe400078f18ff */
[----:B------:R-:W-:Y:S01]  /*0b60*/  LEA.HI R0, R0, R157, RZ, 0x3 ;  /* 0x0000009d00007211 */ /* 0x000fe200078f18ff */
[----:B------:R-:W-:Y:S01]  /*0b70*/  IMAD.IADD R8, R157, 0x1, -R8 ;  /* 0x000000019d087824 */ /* 0x000fe200078e0a08 */
[----:B------:R-:W-:-:S02]  /*0b80*/  LOP3.LUT R6, R6, 0xfffffff8, RZ, 0xc0, !PT ;  /* 0xfffffff806067812 */ /* 0x000fc400078ec0ff */
[----:B------:R-:W-:Y:S02]  /*0b90*/  LEA.HI R7, R7, R152, RZ, 0x5 ;  /* 0x0000009807077211 */ /* 0x000fe400078f28ff */
        /* <DEDUP_REMOVED lines=10> */
[----:B------:R-:W-:Y:S01]  /*0c40*/  IADD3 R3, R8, -R3, RZ ;  /* 0x8000000308037210 */ /* 0x000fe20007ffe0ff */
[----:B------:R-:W-:Y:S01]  /*0c50*/  IMAD.SHL.U32 R19, R18, 0x8, RZ ;  /* 0x0000000812137824 */ /* 0x000fe200078e00ff */
[----:B------:R-:W-:Y:S01]  /*0c60*/  SHF.R.S32.HI R22, RZ, 0x3, R0 ;  /* 0x00000003ff167819 */ /* 0x000fe20000011400 */
[----:B------:R-:W-:-:S02]  /*0c70*/  IMAD R154, R2, 0x40, R7 ;  /* 0x00000040029a7824 */ /* 0x000fc400078e0207 */
[----:B------:R-:W-:Y:S01]  /*0c80*/  IMAD.IADD R16, R152, 0x1, -R5 ;  /* 0x0000000198107824 */ /* 0x000fe200078e0a05 */
[----:B------:R-:W-:Y:S01]  /*0c90*/  SHF.R.S32.HI R156, RZ, 0x1f, R19 ;  /* 0x0000001fff9c7819 */ /* 0x000fe20000011413 */
[----:B------:R-:W-:-:S07]  /*0ca0*/  IMAD R17, R3, 0x8, R154 ;  /* 0x0000000803117824 */ /* 0x000fce00078e029a */
.L_x_14891:
        /* <DEDUP_REMOVED lines=21> */
.L_x_14847:
[----:B------:R-:W-:Y:S01]  /*0e00*/  ULDC UR7, c[0x0][0xc54] ;  /* 0x0003150000077ab9 */ /* 0x000fe20000000800 */
[----:B------:R-:W-:Y:S01]  /*0e10*/  UMOV UR6, UR9 ;  /* 0x0000000900067c82 */ /* 0x000fe20008000000 */
[----:B------:R-:W-:-:S11]  /*0e20*/  UISETP.NE.AND UP0, UPT, UR7, 0x1, UPT ;  /* 0x000000010700788c */ /* 0x000fd6000bf05270 */
[----:B------:R-:W-:Y:S02]  /*0e30*/  @UP0 ULDC.64 UR10, c[0x0][0xc58] ;  /* 0x00031600000a0ab9 */ /* 0x000fe40000000a00 */
[----:B------:R-:W-:-:S04]  /*0e40*/  UIMAD.WIDE.U32 UR4, UR9, UR10, URZ ;  /* 0x0000000a090472a5 */ /* 0x000fc8000f8e003f */
[----:B------:R-:W-:-:S04]  /*0e50*/  @UP0 USHF.R.U32.HI UR6, URZ, UR11, UR5 ;  /* 0x0000000b3f060299 */ /* 0x000fc80008011605 */
[----:B------:R-:W-:-:S12]  /*0e60*/  UIMAD UR4, UR6, UR7, URZ ;  /* 0x00000007060472a4 */ /* 0x000fd8000f8e023f */
.L_x_14848:
[----:B------:R-:W-:Y:S01]  /*0e70*/  ULDC.64 UR10, c[0x0][0x418] ;  /* 0x00010600000a7ab9 */ /* 0x000fe20000000a00 */
[----:B------:R-:W-:Y:S01]  /*0e80*/  ULOP3.LUT UR6, URZ, UR6, URZ, 0x33, !UPT ;  /* 0x000000063f067292 */ /* 0x000fe2000f8e333f */
[----:B------:R-:W-:Y:S01]  /*0e90*/  PLOP3.LUT P0, PT, PT, PT, PT, 0x80, 0x0 ;  /* 0x000000000000781c */ /* 0x000fe20003f0f070 */
[----:B------:R-:W-:Y:S01]  /*0ea0*/  UISETP.NE.U32.AND UP0, UPT, UR10, URZ, UPT ;  /* 0x0000003f0a00728c */ /* 0x000fe2000bf05070 */
[----:B------:R-:W-:Y:S01]  /*0eb0*/  MOV R0, RZ ;  /* 0x000000ff00007202 */ /* 0x000fe20000000f00 */
[----:B------:R-:W-:Y:S01]  /*0ec0*/  ULDC UR5, c[0x0][0xc3c] ;  /* 0x00030f0000057ab9 */ /* 0x000fe20000000800 */
[----:B------:R-:W-:Y:S01]  /*0ed0*/  UIADD3 UR4, UR9, -UR4, URZ ;  /* 0x8000000409047290 */ /* 0x000fe2000fffe03f */
[----:B------:R-:W-:Y:S01]  /*0ee0*/  IMAD.MOV.U32 R27, RZ, RZ, RZ ;  /* 0x000000ffff1b7224 */ /* 0x000fe200078e00ff */
        /* <DEDUP_REMOVED lines=8> */
[----:B------:R-:W-:Y:S01]  /*0f70*/  UIMAD UR40, UR6, 0xc0, URZ ;  /* 0x000000c0062878a4 */ /* 0x000fe2000f8e023f */
[----:B------:R-:W-:Y:S01]  /*0f80*/  CS2R R112, SRZ ;  /* 0x0000000000707805 */ /* 0x000fe2000001ff00 */
        /* <DEDUP_REMOVED lines=16> */
[----:B------:R-:W-:Y:S01]  /*1090*/  IMAD.MOV.U32 R25, RZ, RZ, RZ ;  /* 0x000000ffff197224 */ /* 0x000fe200078e00ff */
        /* <DEDUP_REMOVED lines=17> */
[----:B------:R-:W-:Y:S01]  /*11b0*/  ULDC UR42, c[0x0][0xc48] ;  /* 0x00031200002a7ab9 */ /* 0x000fe20000000800 */
[----:B------:R-:W-:-:S02]  /*11c0*/  UMOV UR41, UR10 ;  /* 0x0000000a00297c82 */ /* 0x000fc40008000000 */
[----:B------:R-:W-:Y:S02]  /*11d0*/  UISETP.LT.AND UP0, UPT, UR49, UR7, UPT ;  /* 0x000000073100728c */ /* 0x000fe4000bf01270 */
[----:B------:R-:W-:Y:S02]  /*11e0*/  UISETP.NE.AND UP1, UPT, UR42, 0x1, UPT ;  /* 0x000000012a00788c */ /* 0x000fe4000bf25270 */
[----:B------:R-:W-:Y:S02]  /*11f0*/  USEL UR49, UR49, UR7, UP0 ;  /* 0x0000000731317287 */ /* 0x000fe40008000000 */
[----:B------:R-:W-:Y:S02]  /*1200*/  UP2UR UR48, UPR, URZ, 0x4 ;  /* 0x000000043f307883 */ /* 0x000fe40008000000 */
[----:B------:R-:W-:-:S05]  /*1210*/  UISETP.GE.AND UP0, UPT, UR49, 0x1, UPT ;  /* 0x000000013100788c */ /* 0x000fca000bf06270 */
[----:B------:R-:W-:Y:S01]  /*1220*/  @UP1 ULDC UR8, c[0x0][0xc4c] ;  /* 0x0003130000081ab9 */ /* 0x000fe20000000800 */
[----:B------:R-:W-:Y:S01]  /*1230*/  PLOP3.LUT P1, PT, PT, PT, UP0, 0x80, 0x0 ;  /* 0x000000000000781c */ /* 0x000fe20003f2f008 */
[----:B------:R-:W-:Y:S01]  /*1240*/  UIMAD.WIDE.U32 UR4, UR10, UR8, URZ ;  /* 0x000000080a0472a5 */ /* 0x000fe2000f8e003f */
[----:B------:R-:W-:-:S03]  /*1250*/  @UP1 ULDC UR6, c[0x0][0xc50] ;  /* 0x0003140000061ab9 */ /* 0x000fc60000000800 */
[----:B------:R-:W-:-:S04]  /*1260*/  @UP1 USHF.R.U32.HI UR41, URZ, UR6, UR5 ;  /* 0x000000063f291299 */ /* 0x000fc80008011605 */
[----:B------:R-:W-:-:S04]  /*1270*/  UIADD3 UR4, -UR41, URZ, URZ ;  /* 0x0000003f29047290 */ /* 0x000fc8000fffe13f */
[----:B------:R-:W-:Y:S01]  /*1280*/  UIMAD UR42, UR42, UR4, UR10 ;  /* 0x000000042a2a72a4 */ /* 0x000fe2000f8e020a */
[----:B------:R-:W-:Y:S11]  /*1290*/  @!P1 BRA `(.L_x_14849) ;  /* 0x00000088000c9947 */ /* 0x000ff60003800000 */
        /* <DEDUP_REMOVED lines=31> */
.L_x_14850:
        /* <DEDUP_REMOVED lines=9> */
.L_x_14955:
[----:B------:R-:W-:Y:S05]  /*1520*/  @!P0 BRA `(.L_x_14852) ;  /* 0x0000000000048947 */ /* 0x000fea0003800000 */
[----:B------:R-:W-:Y:S01]  /*1530*/  BPT.TRAP 0x1 ;  /* 0x000000040000795c */ /* 0x000fe20000300000 */
.L_x_14852:
[----:B0-----:R-:W-:Y:S01]  /*1540*/  IMAD.U32 R0, RZ, RZ, UR38 ;  /* 0x00000026ff007e24 */ /* 0x001fe2000f8e00ff */
[----:B------:R-:W-:-:S04]  /*1550*/  MOV R3, UR37 ;  /* 0x0000002500037c02 */ /* 0x000fc80008000f00 */
[----:B------:R-:W-:Y:S02]  /*1560*/  LEA R0, R0, UR45, 0x3 ;  /* 0x0000002d00007c11 */ /* 0x000fe4000f8e18ff */
[----:B------:R-:W-:-:S04]  /*1570*/  SHF.L.U32 R3, R3, 0x1f, RZ ;  /* 0x0000001f03037819 */ /* 0x000fc800000006ff */
[----:B------:R0:W1:Y:S01]  /*1580*/  SYNCS.PHASECHK.TRANS64.TRYWAIT P1, [R0+URZ+0x16830], R3 ;  /* 0x01683003000075a7 */ /* 0x000062000802017f */
[----:B------:R-:W-:Y:S05]  /*1590*/  @!P0 BRA `(.L_x_14853) ;  /* 0x0000000000048947 */ /* 0x000fea0003800000 */
[----:B------:R-:W-:Y:S01]  /*15a0*/  BPT.TRAP 0x1 ;  /* 0x000000040000795c */ /* 0x000fe20000300000 */
.L_x_14853:
[----:B-1----:R-:W-:Y:S05]  /*15b0*/  @P1 BRA `(.L_x_14854) ;  /* 0x0000000000081947 */ /* 0x002fea0003800000 */
[----:B------:R-:W1:Y:S02]  /*15c0*/  SYNCS.PHASECHK.TRANS64.TRYWAIT P1, [R0+URZ+0x16830], R3 ;  /* 0x01683003000075a7 */ /* 0x000e64000802017f */
[----:B-1----:R-:W-:Y:S05]  /*15d0*/  @!P1 BRA `(.L_x_14855) ;  /* 0x000000e000209947 */ /* 0x002fea0003800000 */
.L_x_14854:
        /* <DEDUP_REMOVED lines=35> */
.L_x_14856:
[----:B------:R-:W-:Y:S01]  /*1810*/  UISETP.NE.AND UP0, UPT, UR48, URZ, UPT ;  /* 0x0000003f3000728c */ /* 0x000fe2000bf05270 */
[----:B------:R-:W-:Y:S01]  /*1820*/  VIADD R14, R17, UR40 ;  /* 0x00000028110e7c36 */ /* 0x000fe20008000000 */
[----:B------:R-:W-:Y:S01]  /*1830*/  ULDC UR10, c[0x0][0x9d8] ;  /* 0x00027600000a7ab9 */ /* 0x000fe20000000800 */
[----:B------:R-:W-:Y:S01]  /*1840*/  ULDC UR11, c[0x0][0x2f0] ;  /* 0x0000bc00000b7ab9 */ /* 0x000fe20000000800 */
[----:B------:R-:W-:Y:S01]  /*1850*/  FMUL.FTZ R26, R26, UR10 ;  /* 0x0000000a1a1a7c20 */ /* 0x000fe20008410000 */
[----:B------:R-:W-:Y:S01]  /*1860*/  FMUL.FTZ R21, R33, UR10 ;  /* 0x0000000a21157c20 */ /* 0x000fe20008410000 */
[----:B------:R-:W-:Y:S01]  /*1870*/  PLOP3.LUT P1, PT, PT, PT, UP0, 0x80, 0x0 ;  /* 0x000000000000781c */ /* 0x000fe20003f2f008 */
[----:B------:R-:W-:Y:S01]  /*1880*/  FMUL.FTZ R27, R27, UR10 ;  /* 0x0000000a1b1b7c20 */ /* 0x000fe20008410000 */
[----:B------:R-:W-:Y:S01]  /*1890*/  PLOP3.LUT P2, PT, PT, PT, UP0, 0x80, 0x0 ;  /* 0x000000000000781c */ /* 0x000fe20003f4f008 */
[----:B------:R2:W3:Y:S01]  /*18a0*/  MUFU.TANH R105, R26 ;  /* 0x0000001a00697308 */ /* 0x0004e20000002400 */
[----:B------:R-:W-:Y:S01]  /*18b0*/  IMAD.U32 R33, RZ, RZ, UR11 ;  /* 0x0000000bff217e24 */ /* 0x000fe2000f8e00ff */
[----:B------:R-:W-:Y:S01]  /*18c0*/  @UP0 ULDC UR6, c[0x0][0x44c] ;  /* 0x0001130000060ab9 */ /* 0x000fe20000000800 */
[----:B------:R-:W-:Y:S01]  /*18d0*/  FMUL.FTZ R30, R30, UR10 ;  /* 0x0000000a1e1e7c20 */ /* 0x000fe20008410000 */
[----:B------:R-:W-:Y:S01]  /*18e0*/  ULDC UR14, c[0x0][0x288] ;  /* 0x0000a200000e7ab9 */ /* 0x000fe20000000800 */
[----:B------:R-:W-:Y:S01]  /*18f0*/  FMUL.FTZ R31, R31, UR10 ;  /* 0x0000000a1f1f7c20 */ /* 0x000fe20008410000 */
[----:B------:R-:W-:Y:S01]  /*1900*/  FMUL.FTZ R34, R34, UR10 ;  /* 0x0000000a22227c20 */ /* 0x000fe20008410000 */
[----:B------:R-:W-:Y:S01]  /*1910*/  FMUL.FTZ R35, R35, UR10 ;  /* 0x0000000a23237c20 */ /* 0x000fe20008410000 */
[----:B------:R-:W4:Y:S01]  /*1920*/  MUFU.TANH R103, R27 ;  /* 0x0000001b00677308 */ /* 0x000f220000002400 */
[----:B------:R-:W-:Y:S01]  /*1930*/  FMUL.FTZ R38, R38, UR10 ;  /* 0x0000000a26267c20 */ /* 0x000fe20008410000 */
[----:B------:R-:W-:Y:S01]  /*1940*/  @P1 IMAD.HI.U32 R2, R14, UR6, RZ ;  /* 0x000000060e021c27 */ /* 0x000fe2000f8e00ff */
[----:B------:R-:W-:-:S03]  /*1950*/  @UP0 ULDC UR6, c[0x0][0x450] ;  /* 0x0001140000060ab9 */ /* 0x000fc60000000800 */
[----:B------:R-:W-:Y:S01]  /*1960*/  FMUL.FTZ R39, R39, UR10 ;  /* 0x0000000a27277c20 */ /* 0x000fe20008410000 */
[----:B------:R-:W-:Y:S01]  /*1970*/  FMUL.FTZ R42, R42, UR10 ;  /* 0x0000000a2a2a7c20 */ /* 0x000fe20008410000 */
[----:B------:R-:W-:Y:S01]  /*1980*/  FMUL.FTZ R43, R43, UR10 ;  /* 0x0000000a2b2b7c20 */ /* 0x000fe20008410000 */
[----:B------:R-:W-:Y:S01]  /*1990*/  @P2 SHF.R.U32.HI R14, RZ, UR6, R2 ;  /* 0x00000006ff0e2c19 */ /* 0x000fe20008011602 */
[----:B------:R-:W-:Y:S01]  /*19a0*/  UMOV UR6, 0xffffff80 ;  /* 0xffffff8000067882 */ /* 0x000fe20000000000 */
[----:B------:R-:W5:Y:S01]  /*19b0*/  MUFU.TANH R101, R30 ;  /* 0x0000001e00657308 */ /* 0x000f620000002400 */
[----:B------:R-:W-:Y:S01]  /*19c0*/  UIMAD UR6, UR49, UR6, 0x80 ;  /* 0x00000080310674a4 */ /* 0x000fe2000f8e0206 */
[----:B------:R-:W-:Y:S01]  /*19d0*/  FMUL.FTZ R46, R46, UR10 ;  /* 0x0000000a2e2e7c20 */ /* 0x000fe20008410000 */
[----:B01----:R-:W0:Y:S01]  /*19e0*/  SHFL.IDX PT, R3, R14, 0x1, 0x1c1f ;  /* 0x003c1f000e037f89 */ /* 0x003e2200000e0000 */
[----:B------:R-:W-:Y:S01]  /*19f0*/  FMUL.FTZ R47, R47, UR10 ;  /* 0x0000000a2f2f7c20 */ /* 0x000fe20008410000 */
[----:B------:R-:W-:Y:S01]  /*1a00*/  UIADD3 UR7, UR6, 0x1, URZ ;  /* 0x0000000106077890 */ /* 0x000fe2000fffe03f */
[----:B------:R-:W-:Y:S01]  /*1a10*/  FMUL.FTZ R50, R50, UR10 ;  /* 0x0000000a32327c20 */ /* 0x000fe20008410000 */
[----:B------:R-:W-:Y:S01]  /*1a20*/  UIMAD UR6, UR47, UR11, UR6 ;  /* 0x0000000b2f0672a4 */ /* 0x000fe2000f8e0206 */
[----:B------:R1:W5:Y:S01]  /*1a30*/  MUFU.TANH R99, R31 ;  /* 0x0000001f00637308 */ /* 0x0003620000002400 */
[----:B------:R-:W-:Y:S01]  /*1a40*/  FMUL.FTZ R51, R51, UR10 ;  /* 0x0000000a33337c20 */ /* 0x000fe20008410000 */
[----:B------:R-:W-:Y:S01]  /*1a50*/  FMUL.FTZ R54, R54, UR10 ;  /* 0x0000000a36367c20 */ /* 0x000fe20008410000 */
[----:B------:R-:W-:-:S02]  /*1a60*/  IMAD.U32 R15, RZ, RZ, UR7 ;  /* 0x00000007ff0f7e24 */ /* 0x000fc4000f8e00ff */
[----:B------:R-:W-:Y:S01]  /*1a70*/  FMUL.FTZ R63, R63, UR10 ;  /* 0x0000000a3f3f7c20 */ /* 0x000fe20008410000 */
[----:B------:R-:W-:Y:S01]  /*1a80*/  FMUL.FTZ R9, R25, UR10 ;  /* 0x0000000a19097c20 */ /* 0x000fe20008410000 */
[----:B------:R-:W-:Y:S01]  /*1a90*/  FMUL.FTZ R25, R36, UR10 ;  /* 0x0000000a24197c20 */ /* 0x000fe20008410000 */
[C---:B--2---:R-:W-:Y:S01]  /*1aa0*/  IMAD R26, R16.reuse, -0x2, R15 ;  /* 0xfffffffe101a7824 */ /* 0x044fe200078e020f */
[----:B------:R-:W2:Y:S01]  /*1ab0*/  MUFU.TANH R97, R34 ;  /* 0x0000002200617308 */ /* 0x000ea20000002400 */
[----:B------:R-:W-:Y:S02]  /*1ac0*/  IMAD.U32 R15, RZ, RZ, UR6 ;  /* 0x00000006ff0f7e24 */ /* 0x000fe4000f8e00ff */
[----:B------:R-:W-:Y:S01]  /*1ad0*/  FMUL.FTZ R36, R53, UR10 ;  /* 0x0000000a35247c20 */ /* 0x000fe20008410000 */
[----:B------:R-:W-:Y:S02]  /*1ae0*/  IMAD R26, R33, UR47, R26 ;  /* 0x0000002f211a7c24 */ /* 0x000fe4000f8e021a */
[----:B------:R-:W-:Y:S01]  /*1af0*/  FMUL.FTZ R55, R55, UR10 ;  /* 0x0000000a37377c20 */ /* 0x000fe20008410000 */
[----:B------:R-:W-:-:S02]  /*1b00*/  IMAD R20, R16, -0x2, R15 ;  /* 0xfffffffe10147824 */ /* 0x000fc400078e020f */
[----:B------:R-:W-:Y:S01]  /*1b10*/  FMUL.FTZ R59, R59, UR10 ;  /* 0x0000000a3b3b7c20 */ /* 0x000fe20008410000 */
[----:B-1----:R-:W-:Y:S01]  /*1b20*/  FMUL.FTZ R31, R45, UR10 ;  /* 0x0000000a2d1f7c20 */ /* 0x002fe20008410000 */
[----:B------:R-:W1:Y:S01]  /*1b30*/  MUFU.TANH R35, R35 ;  /* 0x0000002300237308 */ /* 0x000e620000002400 */
[----:B------:R-:W-:Y:S01]  /*1b40*/  FMUL.FTZ R58, R58, UR10 ;  /* 0x0000000a3a3a7c20 */ /* 0x000fe20008410000 */
[----:B------:R-:W-:Y:S01]  /*1b50*/  FMUL.FTZ R7, R24, UR10 ;  /* 0x0000000a18077c20 */ /* 0x000fe20008410000 */
[----:B0-----:R-:W-:Y:S01]  /*1b60*/  IADD3 R3, R3, -UR14, R26 ;  /* 0x8000000e03037c10 */ /* 0x001fe2000fffe01a */
[----:B------:R-:W-:Y:S01]  /*1b70*/  FMUL.FTZ R11, R29, UR10 ;  /* 0x0000000a1d0b7c20 */ /* 0x000fe20008410000 */
[----:B------:R-:W-:Y:S01]  /*1b80*/  FMUL.FTZ R24, R32, UR10 ;  /* 0x0000000a20187c20 */ /* 0x000fe20008410000 */
[----:B------:R-:W-:Y:S01]  /*1b90*/  FMUL.FTZ R29, R40, UR10 ;  /* 0x0000000a281d7c20 */ /* 0x000fe20008410000 */
[----:B------:R-:W-:Y:S01]  /*1ba0*/  VIMNMX R2, R20, R3, PT ;  /* 0x0000000314027248 */ /* 0x000fe20003fe0100 */
[----:B------:R-:W0:Y:S01]  /*1bb0*/  MUFU.TANH R93, R38 ;  /* 0x00000026005d7308 */ /* 0x000e220000002400 */
[----:B------:R-:W-:Y:S01]  /*1bc0*/  FMUL.FTZ R3, R67, UR10 ;  /* 0x0000000a43037c20 */ /* 0x000fe20008410000 */
[----:B------:R-:W-:Y:S01]  /*1bd0*/  FMUL.FTZ R32, R49, UR10 ;  /* 0x0000000a31207c20 */ /* 0x000fe20008410000 */
[C---:B------:R-:W-:Y:S01]  /*1be0*/  ISETP.GT.AND P1, PT, R2.reuse, RZ, PT ;  /* 0x000000ff0200720c */ /* 0x040fe20003f24270 */
[----:B------:R-:W-:Y:S01]  /*1bf0*/  FMUL.FTZ R40, R57, UR10 ;  /* 0x0000000a39287c20 */ /* 0x000fe20008410000 */
[----:B------:R-:W-:Y:S01]  /*1c00*/  ISETP.GT.AND P2, PT, R2, 0x1, PT ;  /* 0x000000010200780c */ /* 0x000fe20003f44270 */
[----:B------:R-:W-:Y:S01]  /*1c10*/  FMUL.FTZ R62, R62, UR10 ;  /* 0x0000000a3e3e7c20 */ /* 0x000fe20008410000 */
[----:B------:R-:W-:Y:S01]  /*1c20*/  ISETP.GT.AND P3, PT, R2, 0x8, PT ;  /* 0x000000080200780c */ /* 0x000fe20003f64270 */
[----:B------:R-:W0:Y:S01]  /*1c30*/  MUFU.TANH R39, R39 ;  /* 0x0000002700277308 */ /* 0x000e220000002400 */
[----:B---3--:R-:W-:Y:S01]  /*1c40*/  FSEL R105, R105, -INF , P1 ;  /* 0xff80000069697808 */ /* 0x008fe20000800000 */
[----:B------:R-:W-:Y:S01]  /*1c50*/  FMUL.FTZ R66, R66, UR10 ;  /* 0x0000000a42427c20 */ /* 0x000fe20008410000 */
[----:B----4-:R-:W-:Y:S01]  /*1c60*/  FSEL R103, R103, -INF , P2 ;  /* 0xff80000067677808 */ /* 0x010fe20001000000 */
[----:B------:R-:W-:Y:S01]  /*1c70*/  FMUL.FTZ R13, R28, UR10 ;  /* 0x0000000a1c0d7c20 */ /* 0x000fe20008410000 */
[----:B------:R-:W-:Y:S01]  /*1c80*/  ISETP.GT.AND P1, PT, R2, 0x9, PT ;  /* 0x000000090200780c */ /* 0x000fe20003f24270 */
[----:B------:R-:W-:Y:S01]  /*1c90*/  FMUL.FTZ R28, R41, UR10 ;  /* 0x0000000a291c7c20 */ /* 0x000fe20008410000 */
[----:B-----5:R-:W-:Y:S01]  /*1ca0*/  FSEL R101, R101, -INF , P3 ;  /* 0xff80000065657808 */ /* 0x020fe20001800000 */
[----:B------:R-:W3:Y:S01]  /*1cb0*/  MUFU.TANH R89, R42 ;  /* 0x0000002a00597308 */ /* 0x000ee20000002400 */
[----:B------:R-:W-:Y:S01]  /*1cc0*/  FMNMX.FTZ R4, R105, R103, !PT ;  /* 0x0000006769047209 */ /* 0x000fe20007810000 */
[----:B------:R-:W-:Y:S01]  /*1cd0*/  FMUL.FTZ R70, R70, UR10 ;  /* 0x0000000a46467c20 */ /* 0x000fe20008410000 */
[C---:B------:R-:W-:Y:S01]  /*1ce0*/  ISETP.GT.AND P2, PT, R2.reuse, 0x10, PT ;  /* 0x000000100200780c */ /* 0x040fe20003f44270 */
[----:B------:R-:W-:Y:S01]  /*1cf0*/  FMUL.FTZ R27, R37, UR10 ;  /* 0x0000000a251b7c20 */ /* 0x000fe20008410000 */
[----:B------:R-:W-:Y:S01]  /*1d00*/  FSEL R99, R99, -INF , P1 ;  /* 0xff80000063637808 */ /* 0x000fe20000800000 */
[----:B------:R-:W-:Y:S01]  /*1d10*/  FMUL.FTZ R71, R71, UR10 ;  /* 0x0000000a47477c20 */ /* 0x000fe20008410000 */
[----:B------:R-:W-:Y:S01]  /*1d20*/  FMNMX.FTZ R4, R101, R4, !PT ;  /* 0x0000000465047209 */ /* 0x000fe20007810000 */
[----:B------:R-:W4:Y:S01]  /*1d30*/  MUFU.TANH R43, R43 ;  /* 0x0000002b002b7308 */ /* 0x000f220000002400 */
[----:B------:R-:W-:Y:S01]  /*1d40*/  ISETP.GT.AND P1, PT, R2, 0x11, PT ;  /* 0x000000110200780c */ /* 0x000fe20003f24270 */
[----:B------:R-:W-:Y:S01]  /*1d50*/  FMUL.FTZ R74, R74, UR10 ;  /* 0x0000000a4a4a7c20 */ /* 0x000fe20008410000 */
[----:B--2---:R-:W-:Y:S01]  /*1d60*/  FSEL R97, R97, -INF , P2 ;  /* 0xff80000061617808 */ /* 0x004fe20001000000 */
[----:B------:R-:W-:Y:S01]  /*1d70*/  FMUL.FTZ R75, R75, UR10 ;  /* 0x0000000a4b4b7c20 */ /* 0x000fe20008410000 */
[----:B------:R-:W-:Y:S01]  /*1d80*/  FMNMX.FTZ R4, R99, R4, !PT ;  /* 0x0000000463047209 */ /* 0x000fe20007810000 */
[----:B------:R-:W-:Y:S01]  /*1d90*/  FMUL.FTZ R78, R78, UR10 ;  /* 0x0000000a4e4e7c20 */ /* 0x000fe20008410000 */
[----:B------:R-:W-:Y:S01]  /*1da0*/  ISETP.GT.AND P2, PT, R2, 0x18, PT ;  /* 0x000000180200780c */ /* 0x000fe20003f44270 */
[----:B------:R-:W2:Y:S01]  /*1db0*/  MUFU.TANH R46, R46 ;  /* 0x0000002e002e7308 */ /* 0x000ea20000002400 */
[----:B-1----:R-:W-:Y:S01]  /*1dc0*/  FSEL R95, R35, -INF , P1 ;  /* 0xff800000235f7808 */ /* 0x002fe20000800000 */
[----:B------:R-:W-:Y:S01]  /*1dd0*/  FMUL.FTZ R79, R79, UR10 ;  /* 0x0000000a4f4f7c20 */ /* 0x000fe20008410000 */
[----:B------:R-:W-:Y:S01]  /*1de0*/  FMNMX.FTZ R4, R97, R4, !PT ;  /* 0x0000000461047209 */ /* 0x000fe20007810000 */
[----:B------:R-:W-:Y:S01]  /*1df0*/  FMUL.FTZ R82, R82, UR10 ;  /* 0x0000000a52527c20 */ /* 0x000fe20008410000 */
[----:B------:R-:W-:Y:S01]  /*1e00*/  ISETP.GT.AND P1, PT, R2, 0x19, PT ;  /* 0x000000190200780c */ /* 0x000fe20003f24270 */
[----:B------:R-:W-:Y:S01]  /*1e10*/  FMUL.FTZ R83, R83, UR10 ;  /* 0x0000000a53537c20 */ /* 0x000fe20008410000 */
[----:B0-----:R-:W-:Y:S01]  /*1e20*/  FSEL R93, R93, -INF , P2 ;  /* 0xff8000005d5d7808 */ /* 0x001fe20001000000 */
[----:B------:R-:W-:Y:S01]  /*1e30*/  MUFU.TANH R47, R47 ;  /* 0x0000002f002f7308 */ /* 0x000fe20000002400 */
[----:B------:R-:W-:Y:S01]  /*1e40*/  FMNMX.FTZ R4, R95, R4, !PT ;  /* 0x000000045f047209 */ /* 0x000fe20007810000 */
[----:B------:R-:W-:Y:S01]  /*1e50*/  FMUL.FTZ R86, R86, UR10 ;  /* 0x0000000a56567c20 */ /* 0x000fe20008410000 */
[----:B------:R-:W-:Y:S01]  /*1e60*/  ISETP.GT.AND P2, PT, R2, 0x20, PT ;  /* 0x000000200200780c */ /* 0x000fe20003f44270 */
[----:B------:R-:W-:Y:S01]  /*1e70*/  FMUL.FTZ R87, R87, UR10 ;  /* 0x0000000a57577c20 */ /* 0x000fe20008410000 */
[----:B------:R-:W-:Y:S01]  /*1e80*/  FSEL R91, R39, -INF , P1 ;  /* 0xff800000275b7808 */ /* 0x000fe20000800000 */
[----:B------:R-:W-:Y:S01]  /*1e90*/  FMUL.FTZ R30, R44, UR10 ;  /* 0x0000000a2c1e7c20 */ /* 0x000fe20008410000 */
[----:B------:R-:W-:Y:S01]  /*1ea0*/  FMNMX.FTZ R4, R93, R4, !PT ;  /* 0x000000045d047209 */ /* 0x000fe20007810000 */
[----:B------:R-:W0:Y:S01]  /*1eb0*/  MUFU.TANH R50, R50 ;  /* 0x0000003200327308 */ /* 0x000e220000002400 */
[----:B------:R-:W-:Y:S01]  /*1ec0*/  ISETP.GT.AND P1, PT, R2, 0x21, PT ;  /* 0x000000210200780c */ /* 0x000fe20003f24270 */
[----:B------:R-:W1:Y:S01]  /*1ed0*/  SHFL.IDX PT, R44, R14, RZ, 0x1c1f ;  /* 0x001c1fff0e2c7589 */ /* 0x000e6200000e0000 */
[----:B---3--:R-:W-:Y:S01]  /*1ee0*/  FSEL R89, R89, -INF , P2 ;  /* 0xff80000059597808 */ /* 0x008fe20001000000 */
[----:B------:R-:W-:Y:S01]  /*1ef0*/  ULDC UR6, c[0x0][0x988] ;  /* 0x0002620000067ab9 */ /* 0x000fe20000000800 */
[----:B------:R-:W-:Y:S01]  /*1f00*/  FMNMX.FTZ R4, R91, R4, !PT ;  /* 0x000000045b047209 */ /* 0x000fe20007810000 */
[----:B------:R-:W-:Y:S01]  /*1f10*/  FMUL.FTZ R42, R56, UR10 ;  /* 0x0000000a382a7c20 */ /* 0x000fe20008410000 */
[C---:B------:R-:W-:Y:S01]  /*1f20*/  ISETP.GT.AND P2, PT, R2.reuse, 0x28, PT ;  /* 0x000000280200780c */ /* 0x040fe20003f44270 */
[----:B------:R-:W-:Y:S01]  /*1f30*/  MUFU.TANH R51, R51 ;  /* 0x0000003300337308 */ /* 0x000fe20000002400 */
[----:B----4-:R-:W-:Y:S01]  /*1f40*/  FSEL R67, R43, -INF , P1 ;  /* 0xff8000002b437808 */ /* 0x010fe20000800000 */
[----:B------:R-:W-:Y:S01]  /*1f50*/  FMUL.FTZ R56, R65, UR10 ;  /* 0x0000000a41387c20 */ /* 0x000fe20008410000 */
[----:B------:R-:W-:Y:S01]  /*1f60*/  FMNMX.FTZ R4, R89, R4, !PT ;  /* 0x0000000459047209 */ /* 0x000fe20007810000 */
[----:B------:R-:W-:Y:S01]  /*1f70*/  FMUL.FTZ R65, R77, UR10 ;  /* 0x0000000a4d417c20 */ /* 0x000fe20008410000 */
[----:B------:R-:W-:Y:S01]  /*1f80*/  ISETP.GT.AND P1, PT, R2, 0x29, PT ;  /* 0x000000290200780c */ /* 0x000fe20003f24270 */
[----:B------:R-:W-:Y:S01]  /*1f90*/  FMUL.FTZ R34, R48, UR10 ;  /* 0x0000000a30227c20 */ /* 0x000fe20008410000 */
[----:B------:R-:W-:Y:S01]  /*1fa0*/  FMNMX.FTZ R4, R67, R4, !PT ;  /* 0x0000000443047209 */ /* 0x000fe20007810000 */
[----:B------:R-:W3:Y:S01]  /*1fb0*/  MUFU.TANH R53, R54 ;  /* 0x0000003600357308 */ /* 0x000ee20000002400 */
[----:B------:R-:W-:Y:S01]  /*1fc0*/  IADD3 R77, R26, -UR14, RZ ;  /* 0x8000000e1a4d7c10 */ /* 0x000fe2000fffe0ff */
[----:B------:R-:W-:Y:S01]  /*1fd0*/  FMUL.FTZ R38, R52, UR10 ;  /* 0x0000000a34267c20 */ /* 0x000fe20008410000 */
[----:B------:R-:W-:Y:S01]  /*1fe0*/  R2UR UR15, R0 ;  /* 0x00000000000f72ca */ /* 0x000fe200000e0000 */
[----:B------:R-:W-:Y:S01]  /*1ff0*/  @UP0 ULDC UR18, c[0x0][0x450] ;  /* 0x0001140000120ab9 */ /* 0x000fe20000000800 */
[----:B------:R-:W-:Y:S01]  /*2000*/  UIMAD UR11, UR47, UR11, -UR14 ;  /* 0x0000000b2f0b72a4 */ /* 0x000fe2000f8e0a0e */
[----:B------:R-:W-:Y:S01]  /*2010*/  CS2R R118, SRZ ;  /* 0x0000000000767805 */ /* 0x000fe2000001ff00 */
[----:B------:R-:W-:Y:S01]  /*2020*/  UIADD3 UR25, UR49, -0x2, URZ ;  /* 0xfffffffe31197890 */ /* 0x000fe2000fffe03f */
[----:B------:R2:W-:Y:S01]  /*2030*/  MUFU.TANH R6, R63 ;  /* 0x0000003f00067308 */ /* 0x0005e20000002400 */
[----:B------:R-:W-:-:S02]  /*2040*/  CS2R R116, SRZ ;  /* 0x0000000000747805 */ /* 0x000fc4000001ff00 */
[----:B-1----:R-:W-:Y:S02]  /*2050*/  VIADDMNMX R77, R44, R77, R20, PT ;  /* 0x0000004d2c4d7246 */ /* 0x002fe40003800114 */
[----:B------:R-:W-:Y:S02]  /*2060*/  CS2R R114, SRZ ;  /* 0x0000000000727805 */ /* 0x000fe4000001ff00 */
[----:B------:R-:W-:Y:S02]  /*2070*/  CS2R R112, SRZ ;  /* 0x0000000000707805 */ /* 0x000fe4000001ff00 */
[----:B------:R-:W-:Y:S01]  /*2080*/  ISETP.GT.AND P3, PT, R77, 0x8, PT ;  /* 0x000000084d00780c */ /* 0x000fe20003f64270 */
[----:B------:R-:W1:Y:S01]  /*2090*/  MUFU.TANH R5, R55 ;  /* 0x0000003700057308 */ /* 0x000e620000002400 */
[----:B--2---:R-:W-:Y:S02]  /*20a0*/  FSEL R63, R46, -INF , P2 ;  /* 0xff8000002e3f7808 */ /* 0x004fe40001000000 */
[----:B------:R-:W-:-:S02]  /*20b0*/  ISETP.GT.AND P2, PT, R2, 0x30, PT ;  /* 0x000000300200780c */ /* 0x000fc40003f44270 */
[----:B------:R-:W-:Y:S02]  /*20c0*/  FMNMX.FTZ R4, R63, R4, !PT ;  /* 0x000000043f047209 */ /* 0x000fe40007810000 */
[----:B0-----:R-:W-:Y:S01]  /*20d0*/  FSEL R57, R50, -INF , P2 ;  /* 0xff80000032397808 */ /* 0x001fe20001000000 */
[----:B------:R0:W-:Y:S01]  /*20e0*/  MUFU.TANH R45, R59 ;  /* 0x0000003b002d7308 */ /* 0x0001e20000002400 */
[----:B------:R-:W-:-:S04]  /*20f0*/  ISETP.GT.AND P2, PT, R2, 0x38, PT ;  /* 0x000000380200780c */ /* 0x000fc80003f44270 */
[----:B---3--:R-:W-:Y:S02]  /*2100*/  FSEL R53, R53, -INF , P2 ;  /* 0xff80000035357808 */ /* 0x008fe40001000000 */
[C---:B------:R-:W-:Y:S01]  /*2110*/  ISETP.GT.AND P2, PT, R2.reuse, 0x40, PT ;  /* 0x000000400200780c */ /* 0x040fe20003f44270 */
[----:B------:R2:W3:Y:S01]  /*2120*/  MUFU.TANH R49, R58 ;  /* 0x0000003a00317308 */ /* 0x0004e20000002400 */
[----:B0-----:R-:W-:Y:S02]  /*2130*/  FSEL R59, R47, -INF , P1 ;  /* 0xff8000002f3b7808 */ /* 0x001fe40000800000 */
[C---:B------:R-:W-:Y:S02]  /*2140*/  ISETP.GT.AND P1, PT, R2.reuse, 0x31, PT ;  /* 0x000000310200780c */ /* 0x040fe40003f24270 */
[----:B------:R-:W-:Y:S02]  /*2150*/  FMNMX.FTZ R4, R59, R4, !PT ;  /* 0x000000043b047209 */ /* 0x000fe40007810000 */
[----:B------:R-:W-:Y:S01]  /*2160*/  FSEL R55, R51, -INF , P1 ;  /* 0xff80000033377808 */ /* 0x000fe20000800000 */
[----:B------:R-:W0:Y:S01]  /*2170*/  MUFU.TANH R62, R62 ;  /* 0x0000003e003e7308 */ /* 0x000e220000002400 */
[----:B------:R-:W-:Y:S01]  /*2180*/  FMNMX.FTZ R4, R57, R4, !PT ;  /* 0x0000000439047209 */ /* 0x000fe20007810000 */
[----:B--2---:R-:W-:Y:S01]  /*2190*/  FMUL.FTZ R58, R69, UR10 ;  /* 0x0000000a453a7c20 */ /* 0x004fe20008410000 */
[----:B------:R-:W-:Y:S01]  /*21a0*/  ISETP.GT.AND P1, PT, R2, 0x39, PT ;  /* 0x000000390200780c */ /* 0x000fe20003f24270 */
[----:B------:R-:W-:Y:S01]  /*21b0*/  FMUL.FTZ R69, R80, UR10 ;  /* 0x0000000a50457c20 */ /* 0x000fe20008410000 */
[----:B------:R-:W-:-:S02]  /*21c0*/  FMNMX.FTZ R4, R55, R4, !PT ;  /* 0x0000000437047209 */ /* 0x000fc40007810000 */
        /* <DEDUP_REMOVED lines=8> */
[----:B------:R-:W-:Y:S02]  /*2250*/  FSEL R45, R45, -INF , P1 ;  /* 0xff8000002d2d7808 */ /* 0x000fe40000800000 */
[----:B------:R-:W-:Y:S02]  /*2260*/  FMNMX.FTZ R4, R49, R4, !PT ;  /* 0x0000000431047209 */ /* 0x000fe40007810000 */
[----:B------:R-:W-:Y:S01]  /*2270*/  ISETP.GT.AND P1, PT, R2, 0x49, PT ;  /* 0x000000490200780c */ /* 0x000fe20003f24270 */
[----:B------:R-:W3:Y:S01]  /*2280*/  MUFU.TANH R37, R70 ;  /* 0x0000004600257308 */ /* 0x000ee20000002400 */
[----:B0-----:R-:W-:Y:S01]  /*2290*/  FSEL R47, R62, -INF , P2 ;  /* 0xff8000003e2f7808 */ /* 0x001fe20001000000 */
[----:B------:R-:W-:Y:S01]  /*22a0*/  FMUL.FTZ R62, R73, UR10 ;  /* 0x0000000a493e7c20 */ /* 0x000fe20008410000 */
[----:B------:R-:W-:Y:S01]  /*22b0*/  FMNMX.FTZ R4, R45, R4, !PT ;  /* 0x000000042d047209 */ /* 0x000fe20007810000 */
[----:B------:R-:W-:Y:S01]  /*22c0*/  FMUL.FTZ R73, R84, UR10 ;  /* 0x0000000a54497c20 */ /* 0x000fe20008410000 */
[----:B------:R-:W-:-:S02]  /*22d0*/  ISETP.GT.AND P2, PT, R2, 0x50, PT ;  /* 0x000000500200780c */ /* 0x000fc40003f44270 */
[----:B------:R-:W-:Y:S01]  /*22e0*/  FSEL R43, R6, -INF , P1 ;  /* 0xff800000062b7808 */ /* 0x000fe20000800000 */
[----:B------:R0:W4:Y:S01]  /*22f0*/  MUFU.TANH R35, R71 ;  /* 0x0000004700237308 */ /* 0x0001220000002400 */
[----:B------:R-:W-:Y:S02]  /*2300*/  FMNMX.FTZ R4, R47, R4, !PT ;  /* 0x000000042f047209 */ /* 0x000fe40007810000 */
[C---:B------:R-:W-:Y:S02]  /*2310*/  ISETP.GT.AND P1, PT, R2.reuse, 0x51, PT ;  /* 0x000000510200780c */ /* 0x040fe40003f24270 */
[----:B-1----:R-:W-:Y:S02]  /*2320*/  FSEL R41, R41, -INF , P2 ;  /* 0xff80000029297808 */ /* 0x002fe40001000000 */
[----:B------:R-:W-:Y:S01]  /*2330*/  FMNMX.FTZ R4, R43, R4, !PT ;  /* 0x000000042b047209 */ /* 0x000fe20007810000 */
[----:B------:R1:W5:Y:S01]  /*2340*/  MUFU.TANH R33, R74 ;  /* 0x0000004a00217308 */ /* 0x0003620000002400 */
[----:B------:R-:W-:Y:S01]  /*2350*/  ISETP.GT.AND P2, PT, R2, 0x58, PT ;  /* 0x000000580200780c */ /* 0x000fe20003f44270 */
[----:B0-----:R-:W-:Y:S01]  /*2360*/  FMUL.FTZ R71, R81, UR10 ;  /* 0x0000000a51477c20 */ /* 0x001fe20008410000 */
[----:B--2---:R-:W-:-:S02]  /*2370*/  FSEL R39, R3, -INF , P1 ;  /* 0xff80000003277808 */ /* 0x004fc40000800000 */
[----:B------:R-:W-:Y:S02]  /*2380*/  FMNMX.FTZ R4, R41, R4, !PT ;  /* 0x0000000429047209 */ /* 0x000fe40007810000 */
[C---:B------:R-:W-:Y:S01]  /*2390*/  ISETP.GT.AND P1, PT, R2.reuse, 0x59, PT ;  /* 0x000000590200780c */ /* 0x040fe20003f24270 */
[----:B------:R-:W0:Y:S01]  /*23a0*/  MUFU.TANH R75, R75 ;  /* 0x0000004b004b7308 */ /* 0x000e220000002400 */
[----:B---3--:R-:W-:Y:S01]  /*23b0*/  FSEL R37, R37, -INF , P2 ;  /* 0xff80000025257808 */ /* 0x008fe20001000000 */
[----:B-1----:R-:W-:Y:S01]  /*23c0*/  FMUL.FTZ R74, R85, UR10 ;  /* 0x0000000a554a7c20 */ /* 0x002fe20008410000 */
[----:B------:R-:W-:Y:S02]  /*23d0*/  FMNMX.FTZ R4, R39, R4, !PT ;  /* 0x0000000427047209 */ /* 0x000fe40007810000 */
[----:B------:R-:W-:Y:S02]  /*23e0*/  ISETP.GT.AND P2, PT, R2, 0x60, PT ;  /* 0x000000600200780c */ /* 0x000fe40003f44270 */
[----:B----4-:R-:W-:Y:S01]  /*23f0*/  FSEL R35, R35, -INF , P1 ;  /* 0xff80000023237808 */ /* 0x010fe20000800000 */
[----:B------:R-:W1:Y:S01]  /*2400*/  MUFU.TANH R5, R78 ;  /* 0x0000004e00057308 */ /* 0x000e620000002400 */
[----:B------:R-:W-:-:S02]  /*2410*/  FMNMX.FTZ R4, R37, R4, !PT ;  /* 0x0000000425047209 */ /* 0x000fc40007810000 */
[C---:B------:R-:W-:Y:S02]  /*2420*/  ISETP.GT.AND P1, PT, R2.reuse, 0x61, PT ;  /* 0x000000610200780c */ /* 0x040fe40003f24270 */
[----:B-----5:R-:W-:Y:S02]  /*2430*/  FSEL R33, R33, -INF , P2 ;  /* 0xff80000021217808 */ /* 0x020fe40001000000 */
[----:B------:R-:W-:Y:S01]  /*2440*/  FMNMX.FTZ R4, R35, R4, !PT ;  /* 0x0000000423047209 */ /* 0x000fe20007810000 */
[----:B------:R2:W3:Y:S01]  /*2450*/  MUFU.TANH R12, R79 ;  /* 0x0000004f000c7308 */ /* 0x0004e20000002400 */
[----:B------:R-:W-:Y:S02]  /*2460*/  ISETP.GT.AND P2, PT, R2, 0x68, PT ;  /* 0x000000680200780c */ /* 0x000fe40003f44270 */
[----:B0-----:R-:W-:Y:S01]  /*2470*/  FSEL R3, R75, -INF , P1 ;  /* 0xff8000004b037808 */ /* 0x001fe20000800000 */
[----:B------:R-:W-:Y:S01]  /*2480*/  FMUL.FTZ R75, R60, UR10 ;  /* 0x0000000a3c4b7c20 */ /* 0x000fe20008410000 */
[----:B------:R-:W-:-:S02]  /*2490*/  FMNMX.FTZ R4, R33, R4, !PT ;  /* 0x0000000421047209 */ /* 0x000fc40007810000 */
[----:B------:R-:W-:Y:S01]  /*24a0*/  ISETP.GT.AND P1, PT, R2, 0x69, PT ;  /* 0x000000690200780c */ /* 0x000fe20003f24270 */
[----:B------:R0:W4:Y:S01]  /*24b0*/  MUFU.TANH R10, R82 ;  /* 0x00000052000a7308 */ /* 0x0001220000002400 */
[----:B-1----:R-:W-:Y:S01]  /*24c0*/  FSEL R5, R5, -INF , P2 ;  /* 0xff80000005057808 */ /* 0x002fe20001000000 */
[----:B--2---:R-:W-:Y:S01]  /*24d0*/  FMUL.FTZ R79, R61, UR10 ;  /* 0x0000000a3d4f7c20 */ /* 0x004fe20008410000 */
[----:B------:R-:W-:Y:S01]  /*24e0*/  FMNMX.FTZ R4, R3, R4, !PT ;  /* 0x0000000403047209 */ /* 0x000fe20007810000 */
[----:B------:R-:W-:Y:S01]  /*24f0*/  FMUL.FTZ R61, R68, UR10 ;  /* 0x0000000a443d7c20 */ /* 0x000fe20008410000 */
[----:B------:R-:W-:Y:S01]  /*2500*/  ISETP.GT.AND P2, PT, R2, 0x70, PT ;  /* 0x000000700200780c */ /* 0x000fe20003f44270 */
[----:B------:R-:W-:Y:S01]  /*2510*/  FMUL.FTZ R68, R76, UR10 ;  /* 0x0000000a4c447c20 */ /* 0x000fe20008410000 */
[----:B------:R-:W-:Y:S01]  /*2520*/  FMNMX.FTZ R15, R5, R4, !PT ;  /* 0x00000004050f7209 */ /* 0x000fe20007810000 */
[----:B------:R-:W1:Y:S01]  /*2530*/  MUFU.TANH R8, R83 ;  /* 0x0000005300087308 */ /* 0x000e620000002400 */
[----:B---3--:R-:W-:Y:S01]  /*2540*/  FSEL R12, R12, -INF , P1 ;  /* 0xff8000000c0c7808 */ /* 0x008fe20000800000 */
[----:B0-----:R-:W-:Y:S01]  /*2550*/  FMUL.FTZ R82, R64, UR10 ;  /* 0x0000000a40527c20 */ /* 0x001fe20008410000 */
[----:B------:R-:W-:Y:S01]  /*2560*/  ISETP.GT.AND P1, PT, R2, 0x71, PT ;  /* 0x000000710200780c */ /* 0x000fe20003f24270 */
[----:B------:R-:W-:Y:S01]  /*2570*/  FMUL.FTZ R64, R72, UR10 ;  /* 0x0000000a48407c20 */ /* 0x000fe20008410000 */
[----:B------:R-:W-:Y:S01]  /*2580*/  FMNMX.FTZ R15, R12, R15, !PT ;  /* 0x0000000f0c0f7209 */ /* 0x000fe20007810000 */
[----:B------:R-:W-:-:S02]  /*2590*/  UMOV UR10, UR40 ;  /* 0x00000028000a7c82 */ /* 0x000fc40008000000 */
[----:B------:R-:W0:Y:S01]  /*25a0*/  MUFU.TANH R86, R86 ;  /* 0x0000005600567308 */ /* 0x000e220000002400 */
[----:B----4-:R-:W-:Y:S02]  /*25b0*/  FSEL R10, R10, -INF , P2 ;  /* 0xff8000000a0a7808 */ /* 0x010fe40001000000 */
[----:B------:R-:W-:Y:S02]  /*25c0*/  ISETP.GT.AND P2, PT, R2, 0x78, PT ;  /* 0x000000780200780c */ /* 0x000fe40003f44270 */
[----:B------:R-:W-:-:S03]  /*25d0*/  FMNMX.FTZ R15, R10, R15, !PT ;  /* 0x0000000f0a0f7209 */ /* 0x000fc60007810000 */
[----:B------:R-:W2:Y:S01]  /*25e0*/  MUFU.TANH R87, R87 ;  /* 0x0000005700577308 */ /* 0x000ea20000002400 */
[----:B-1----:R-:W-:Y:S02]  /*25f0*/  FSEL R8, R8, -INF , P1 ;  /* 0xff80000008087808 */ /* 0x002fe40000800000 */
[----:B------:R-:W-:Y:S02]  /*2600*/  ISETP.GT.AND P1, PT, R2, 0x79, PT ;  /* 0x000000790200780c */ /* 0x000fe40003f24270 */
[----:B------:R-:W-:-:S03]  /*2610*/  FMNMX.FTZ R15, R8, R15, !PT ;  /* 0x0000000f080f7209 */ /* 0x000fc60007810000 */
[----:B------:R-:W-:Y:S01]  /*2620*/  MUFU.TANH R7, R7 ;  /* 0x0000000700077308 */ /* 0x000fe20000002400 */
[----:B0-----:R-:W-:Y:S02]  /*2630*/  FSEL R4, R86, -INF , P2 ;  /* 0xff80000056047808 */ /* 0x001fe40001000000 */
[----:B------:R-:W-:Y:S02]  /*2640*/  ISETP.GT.AND P2, PT, R77, 0x1, PT ;  /* 0x000000014d00780c */ /* 0x000fe40003f44270 */
[----:B------:R-:W-:-:S03]  /*2650*/  FMNMX.FTZ R15, R4, R15, !PT ;  /* 0x0000000f040f7209 */ /* 0x000fc60007810000 */
[----:B------:R-:W0:Y:S01]  /*2660*/  MUFU.TANH R9, R9 ;  /* 0x0000000900097308 */ /* 0x000e220000002400 */
[----:B--2---:R-:W-:-:S04]  /*2670*/  FSEL R2, R87, -INF , P1 ;  /* 0xff80000057027808 */ /* 0x004fc80000800000 */
[----:B------:R-:W-:-:S03]  /*2680*/  FMNMX.FTZ R15, R2, R15, !PT ;  /* 0x0000000f020f7209 */ /* 0x000fc60007810000 */
[----:B------:R-:W-:Y:S02]  /*2690*/  MUFU.TANH R13, R13 ;  /* 0x0000000d000d7308 */ /* 0x000fe40000002400 */
[----:B------:R-:W1:Y:S06]  /*26a0*/  SHFL.BFLY PT, R6, R15, 0x2, 0x1f ;  /* 0x0c401f000f067f89 */ /* 0x000e6c00000e0000 */
[----:B------:R-:W-:Y:S01]  /*26b0*/  MUFU.TANH R11, R11 ;  /* 0x0000000b000b7308 */ /* 0x000fe20000002400 */
[----:B0-----:R-:W-:Y:S02]  /*26c0*/  FSEL R9, R9, -INF , P2 ;  /* 0xff80000009097808 */ /* 0x001fe40001000000 */
[----:B------:R-:W-:-:S05]  /*26d0*/  ISETP.GT.AND P2, PT, R77, 0x10, PT ;  /* 0x000000104d00780c */ /* 0x000fca0003f44270 */
[----:B------:R-:W0:Y:S08]  /*26e0*/  MUFU.TANH R24, R24 ;  /* 0x0000001800187308 */ /* 0x000e300000002400 */
[----:B------:R-:W-:Y:S01]  /*26f0*/  MUFU.TANH R21, R21 ;  /* 0x0000001500157308 */ /* 0x000fe20000002400 */
[----:B-1----:R-:W-:-:S05]  /*2700*/  FMNMX.FTZ R46, R15, R6, !PT ;  /* 0x000000060f2e7209 */ /* 0x002fca0007810000 */
[----:B------:R-:W1:Y:S02]  /*2710*/  SHFL.BFLY PT, R15, R46, 0x1, 0x1f ;  /* 0x0c201f002e0f7f89 */ /* 0x000e6400000e0000 */
[----:B------:R-:W2:Y:S01]  /*2720*/  MUFU.TANH R25, R25 ;  /* 0x0000001900197308 */ /* 0x000ea20000002400 */
[----:B0-----:R-:W-:Y:S02]  /*2730*/  FSEL R50, R24, -INF , P2 ;  /* 0xff80000018327808 */ /* 0x001fe40001000000 */
[----:B------:R-:W-:-:S05]  /*2740*/  ISETP.GT.AND P2, PT, R77, 0x18, PT ;  /* 0x000000184d00780c */ /* 0x000fca0003f44270 */
[----:B------:R-:W0:Y:S08]  /*2750*/  MUFU.TANH R27, R27 ;  /* 0x0000001b001b7308 */ /* 0x000e300000002400 */
        /* <DEDUP_REMOVED lines=8> */
[-C--:B------:R-:W-:Y:S01]  /*27e0*/  FMUL.FTZ R46, R6, R15.reuse ;  /* 0x0000000f062e7220 */ /* 0x080fe20000410000 */
[----:B------:R-:W-:Y:S02]  /*27f0*/  UIMAD.WIDE.U32 UR6, UR40, UR6, URZ ;  /* 0x00000006280672a5 */ /* 0x000fe4000f8e003f */
[----:B------:R-:W-:Y:S02]  /*2800*/  UIADD3 UR6, UR15, 0x16840, URZ ;  /* 0x000168400f067890 */ /* 0x000fe4000fffe03f */
[----:B------:R-:W-:Y:S01]  /*2810*/  FSEL R14, R46, RZ, P1 ;  /* 0x000000ff2e0e7208 */ /* 0x000fe20000800000 */
[----:B------:R-:W2:Y:S01]  /*2820*/  MUFU.TANH R30, R30 ;  /* 0x0000001e001e7308 */ /* 0x000ea20000002400 */
[----:B------:R-:W-:Y:S01]  /*2830*/  ISETP.GT.AND P1, PT, R77, RZ, PT ;  /* 0x000000ff4d00720c */ /* 0x000fe20003f24270 */
[----:B------:R-:W-:Y:S01]  /*2840*/  @UP0 USHF.R.U32.HI UR10, URZ, UR18, UR7 ;  /* 0x000000123f0a0299 */ /* 0x000fe20008011607 */
[----:B------:R-:W-:Y:S01]  /*2850*/  FSEL R46, R13, -INF , P3 ;  /* 0xff8000000d2e7808 */ /* 0x000fe20001800000 */
[-CC-:B------:R-:W-:Y:S01]  /*2860*/  FFMA.FTZ R102, R3, R15.reuse, -R14.reuse ;  /* 0x0000000f03667223 */ /* 0x180fe2000001080e */
[----:B------:R-:W-:Y:S01]  /*2870*/  FSEL R44, R7, -INF , P1 ;  /* 0xff800000072c7808 */ /* 0x000fe20000800000 */
[--C-:B------:R-:W-:Y:S01]  /*2880*/  FFMA.FTZ R149, R105, R15, -R14.reuse ;  /* 0x0000000f69957223 */ /* 0x100fe2000001080e */
[----:B------:R-:W-:Y:S01]  /*2890*/  ISETP.GT.AND P1, PT, R77, 0x9, PT ;  /* 0x000000094d00780c */ /* 0x000fe20003f24270 */
[----:B------:R-:W4:Y:S01]  /*28a0*/  MUFU.TANH R31, R31 ;  /* 0x0000001f001f7308 */ /* 0x000f220000002400 */
        /* <DEDUP_REMOVED lines=18> */
[----:B0-----:R-:W-:Y:S01]  /*29d0*/  FSEL R60, R27, -INF , P1 ;  /* 0xff8000001b3c7808 */ /* 0x001fe20000800000 */
[--C-:B------:R-:W-:Y:S01]  /*29e0*/  FFMA.FTZ R123, R4, R15, -R14.reuse ;  /* 0x0000000f047b7223 */ /* 0x100fe2000001080e */
[----:B------:R-:W-:Y:S01]  /*29f0*/  FMNMX.FTZ R7, R54, R7, !PT ;  /* 0x0000000736077209 */ /* 0x000fe20007810000 */
[-CC-:B------:R-:W-:Y:S01]  /*2a00*/  FFMA.FTZ R121, R10, R15.reuse, -R14.reuse ;  /* 0x0000000f0a797223 */ /* 0x180fe2000001080e */
[----:B------:R-:W-:Y:S01]  /*2a10*/  ISETP.GT.AND P1, PT, R77, 0x21, PT ;  /* 0x000000214d00780c */ /* 0x000fe20003f24270 */
[----:B------:R-:W0:Y:S01]  /*2a20*/  MUFU.TANH R38, R38 ;  /* 0x0000002600267308 */ /* 0x000e220000002400 */
[----:B---3--:R-:W-:Y:S01]  /*2a30*/  FSEL R66, R29, -INF , P2 ;  /* 0xff8000001d427808 */ /* 0x008fe20001000000 */
        /* <DEDUP_REMOVED lines=17> */
[----:B----4-:R-:W-:Y:S01]  /*2b50*/  FSEL R76, R31, -INF , P1 ;  /* 0xff8000001f4c7808 */ /* 0x010fe20000800000 */
[--C-:B------:R-:W-:Y:S01]  /*2b60*/  FFMA.FTZ R139, R53, R15, -R14.reuse ;  /* 0x0000000f358b7223 */ /* 0x100fe2000001080e */
[----:B------:R-:W-:Y:S01]  /*2b70*/  FMNMX.FTZ R7, R72, R7, !PT ;  /* 0x0000000748077209 */ /* 0x000fe20007810000 */
[-CC-:B------:R-:W-:Y:S01]  /*2b80*/  FFMA.FTZ R133, R49, R15.reuse, -R14.reuse ;  /* 0x0000000f31857223 */ /* 0x180fe2000001080e */
[----:B------:R-:W-:Y:S01]  /*2b90*/  ISETP.GT.AND P1, PT, R77, 0x31, PT ;  /* 0x000000314d00780c */ /* 0x000fe20003f24270 */
[----:B------:R-:W3:Y:S01]  /*2ba0*/  MUFU.TANH R40, R40 ;  /* 0x0000002800287308 */ /* 0x000ee20000002400 */
[----:B-----5:R-:W-:Y:S01]  /*2bb0*/  FSEL R34, R34, -INF , P2 ;  /* 0xff80000022227808 */ /* 0x020fe20001000000 */
[--C-:B------:R-:W-:Y:S01]  /*2bc0*/  FFMA.FTZ R135, R47, R15, -R14.reuse ;  /* 0x0000000f2f877223 */ /* 0x100fe2000001080e */
[----:B------:R-:W-:Y:S01]  /*2bd0*/  FMNMX.FTZ R7, R76, R7, !PT ;  /* 0x000000074c077209 */ /* 0x000fe20007810000 */
[-CC-:B------:R-:W-:Y:S01]  /*2be0*/  FFMA.FTZ R92, R43, R15.reuse, -R14.reuse ;  /* 0x0000000f2b5c7223 */ /* 0x180fe2000001080e */
[----:B------:R-:W-:Y:S01]  /*2bf0*/  ISETP.GT.AND P2, PT, R77, 0x38, PT ;  /* 0x000000384d00780c */ /* 0x000fe20003f44270 */
[--C-:B------:R-:W-:Y:S01]  /*2c00*/  FFMA.FTZ R94, R39, R15, -R14.reuse ;  /* 0x0000000f275e7223 */ /* 0x100fe2000001080e */
[----:B------:R-:W-:Y:S01]  /*2c10*/  FSEL R78, R32, -INF , P1 ;  /* 0xff800000204e7808 */ /* 0x000fe20000800000 */
[----:B------:R-:W4:Y:S01]  /*2c20*/  MUFU.TANH R75, R75 ;  /* 0x0000004b004b7308 */ /* 0x000f220000002400 */
[----:B------:R-:W-:Y:S01]  /*2c30*/  FMNMX.FTZ R7, R34, R7, !PT ;  /* 0x0000000722077209 */ /* 0x000fe20007810000 */
[-CC-:B------:R-:W-:Y:S01]  /*2c40*/  FFMA.FTZ R32, R67, R15.reuse, -R14.reuse ;  /* 0x0000000f43207223 */ /* 0x180fe2000001080e */
[----:B------:R-:W-:Y:S01]  /*2c50*/  ISETP.GT.AND P1, PT, R77, 0x39, PT ;  /* 0x000000394d00780c */ /* 0x000fe20003f24270 */
[--C-:B------:R-:W-:Y:S01]  /*2c60*/  FFMA.FTZ R129, R41, R15, -R14.reuse ;  /* 0x0000000f29817223 */ /* 0x100fe2000001080e */
[----:B0-----:R-:W-:Y:S01]  /*2c70*/  FSEL R38, R38, -INF , P2 ;  /* 0xff80000026267808 */ /* 0x001fe20001000000 */
[----:B------:R-:W-:Y:S01]  /*2c80*/  UIADD3 UR11, UR11, UR10, URZ ;  /* 0x0000000a0b0b7290 */ /* 0x000fe2000fffe03f */
[----:B------:R-:W-:Y:S01]  /*2c90*/  FMNMX.FTZ R7, R78, R7, !PT ;  /* 0x000000074e077209 */ /* 0x000fe20007810000 */
[----:B------:R-:W0:Y:S01]  /*2ca0*/  MUFU.TANH R79, R79 ;  /* 0x0000004f004f7308 */ /* 0x000e220000002400 */
[C---:B------:R-:W-:Y:S01]  /*2cb0*/  ISETP.GT.AND P2, PT, R77.reuse, 0x40, PT ;  /* 0x000000404d00780c */ /* 0x040fe20003f44270 */
[----:B------:R-:W-:Y:S01]  /*2cc0*/  USHF.R.S32.HI UR7, URZ, 0x1f, UR11 ;  /* 0x0000001f3f077899 */ /* 0x000fe2000801140b */
[----:B-1----:R-:W-:Y:S01]  /*2cd0*/  FSEL R36, R36, -INF , P1 ;  /* 0xff80000024247808 */ /* 0x002fe20000800000 */
[--C-:B------:R-:W-:Y:S01]  /*2ce0*/  FFMA.FTZ R12, R12, R15, -R14.reuse ;  /* 0x0000000f0c0c7223 */ /* 0x100fe2000001080e */
[----:B------:R-:W-:Y:S01]  /*2cf0*/  FMNMX.FTZ R7, R38, R7, !PT ;  /* 0x0000000726077209 */ /* 0x000fe20007810000 */
[----:B------:R-:W-:Y:S01]  /*2d00*/  ULEA.HI UR7, UR7, UR11, URZ, 0x7 ;  /* 0x0000000b07077291 */ /* 0x000fe2000f8f383f */
[C---:B------:R-:W-:Y:S01]  /*2d10*/  ISETP.GT.AND P1, PT, R77.reuse, 0x41, PT ;  /* 0x000000414d00780c */ /* 0x040fe20003f24270 */
[----:B------:R-:W1:Y:S01]  /*2d20*/  MUFU.TANH R82, R82 ;  /* 0x0000005200527308 */ /* 0x000e620000002400 */
[----:B--2---:R-:W-:Y:S01]  /*2d30*/  FSEL R42, R42, -INF , P2 ;  /* 0xff8000002a2a7808 */ /* 0x004fe20001000000 */
[----:B------:R-:W-:Y:S01]  /*2d40*/  USHF.R.S32.HI UR7, URZ, 0x7, UR7 ;  /* 0x000000073f077899 */ /* 0x000fe20008011407 */
[----:B------:R-:W-:Y:S01]  /*2d50*/  FMNMX.FTZ R7, R36, R7, !PT ;  /* 0x0000000724077209 */ /* 0x000fe20007810000 */
[--C-:B------:R-:W-:Y:S01]  /*2d60*/  FFMA.FTZ R8, R8, R15, -R14.reuse ;  /* 0x0000000f08087223 */ /* 0x100fe2000001080e */
[C---:B------:R-:W-:Y:S01]  /*2d70*/  ISETP.GT.AND P2, PT, R77.reuse, 0x48, PT ;  /* 0x000000484d00780c */ /* 0x040fe20003f44270 */
[----:B------:R-:W-:Y:S01]  /*2d80*/  UISETP.LT.AND UP0, UPT, URZ, UR7, UPT ;  /* 0x000000073f00728c */ /* 0x000fe2000bf01270 */
[----:B---3--:R-:W-:Y:S01]  /*2d90*/  FSEL R40, R40, -INF , P1 ;  /* 0xff80000028287808 */ /* 0x008fe20000800000 */
[----:B------:R-:W2:Y:S01]  /*2da0*/  MUFU.TANH R56, R56 ;  /* 0x0000003800387308 */ /* 0x000ea20000002400 */
[----:B------:R-:W-:Y:S01]  /*2db0*/  FMNMX.FTZ R7, R42, R7, !PT ;  /* 0x000000072a077209 */ /* 0x000fe20007810000 */
[----:B------:R-:W-:Y:S01]  /*2dc0*/  USEL UR23, URZ, UR7, !UP0 ;  /* 0x000000073f177287 */ /* 0x000fe2000c000000 */
[----:B------:R-:W-:Y:S01]  /*2dd0*/  ISETP.GT.AND P1, PT, R77, 0x49, PT ;  /* 0x000000494d00780c */ /* 0x000fe20003f24270 */
[----:B------:R-:W-:Y:S01]  /*2de0*/  FFMA.FTZ R2, R2, R15, -R14 ;  /* 0x0000000f02027223 */ /* 0x000fe2000001080e */
[----:B----4-:R-:W-:Y:S01]  /*2df0*/  FSEL R80, R75, -INF , P2 ;  /* 0xff8000004b507808 */ /* 0x010fe20001000000 */
[----:B------:R-:W-:Y:S01]  /*2e00*/  UISETP.GE.AND UP0, UPT, UR25, UR23, UPT ;  /* 0x000000171900728c */ /* 0x000fe2000bf06270 */
[----:B------:R-:W-:Y:S01]  /*2e10*/  FMNMX.FTZ R7, R40, R7, !PT ;  /* 0x0000000728077209 */ /* 0x000fe20007810000 */
[----:B------:R-:W3:Y:S01]  /*2e20*/  MUFU.TANH R61, R61 ;  /* 0x0000003d003d7308 */ /* 0x000ee20000002400 */
[----:B------:R-:W-:Y:S01]  /*2e30*/  ISETP.GT.AND P2, PT, R77, 0x50, PT ;  /* 0x000000504d00780c */ /* 0x000fe20003f44270 */
[----:B------:R-:W-:Y:S01]  /*2e40*/  UPRMT UR6, UR43, 0x654, UR6 ;  /* 0x000006542b067896 */ /* 0x000fe20008000006 */
[----:B0-----:R-:W-:-:S02]  /*2e50*/  FSEL R84, R79, -INF , P1 ;  /* 0xff8000004f547808 */ /* 0x001fc40000800000 */
[----:B------:R-:W-:Y:S02]  /*2e60*/  FMNMX.FTZ R7, R80, R7, !PT ;  /* 0x0000000750077209 */ /* 0x000fe40007810000 */
[C---:B------:R-:W-:Y:S01]  /*2e70*/  ISETP.GT.AND P1, PT, R77.reuse, 0x51, PT ;  /* 0x000000514d00780c */ /* 0x040fe20003f24270 */
[----:B------:R-:W0:Y:S01]  /*2e80*/  MUFU.TANH R58, R58 ;  /* 0x0000003a003a7308 */ /* 0x000e220000002400 */
[----:B-1----:R-:W-:Y:S02]  /*2e90*/  FSEL R86, R82, -INF , P2 ;  /* 0xff80000052567808 */ /* 0x002fe40001000000 */
[----:B------:R-:W-:Y:S01]  /*2ea0*/  FMNMX.FTZ R7, R84, R7, !PT ;  /* 0x0000000754077209 */ /* 0x000fe20007810000 */
[----:B------:R-:W-:Y:S01]  /*2eb0*/  SYNCS.ARRIVE.TRANS64.RED.A1T0 RZ, [UR6], RZ ;  /* 0x000000ffffff79a7 */ /* 0x000fe20008100406 */
[----:B------:R-:W-:Y:S02]  /*2ec0*/  ISETP.GT.AND P2, PT, R77, 0x58, PT ;  /* 0x000000584d00780c */ /* 0x000fe40003f44270 */
[----:B--2---:R-:W-:Y:S01]  /*2ed0*/  FSEL R82, R56, -INF , P1 ;  /* 0xff80000038527808 */ /* 0x004fe20000800000 */
[----:B------:R-:W1:Y:S01]  /*2ee0*/  MUFU.TANH R64, R64 ;  /* 0x0000004000407308 */ /* 0x000e620000002400 */
[----:B------:R-:W-:Y:S01]  /*2ef0*/  FMNMX.FTZ R7, R86, R7, !PT ;  /* 0x0000000756077209 */ /* 0x000fe20007810000 */
[----:B------:R-:W-:Y:S01]  /*2f00*/  FFMA.FTZ R56, R59, R15, -R14 ;  /* 0x0000000f3b387223 */ /* 0x000fe2000001080e */
[----:B------:R-:W-:-:S02]  /*2f10*/  ISETP.GT.AND P1, PT, R77, 0x59, PT ;  /* 0x000000594d00780c */ /* 0x000fc40003f24270 */
[----:B---3--:R-:W-:Y:S02]  /*2f20*/  FSEL R88, R61, -INF , P2 ;  /* 0xff8000003d587808 */ /* 0x008fe40001000000 */
[----:B------:R-:W-:Y:S01]  /*2f30*/  FMNMX.FTZ R7, R82, R7, !PT ;  /* 0x0000000752077209 */ /* 0x000fe20007810000 */
[----:B------:R-:W2:Y:S01]  /*2f40*/  MUFU.TANH R62, R62 ;  /* 0x0000003e003e7308 */ /* 0x000ea20000002400 */
[C---:B------:R-:W-:Y:S02]  /*2f50*/  ISETP.GT.AND P2, PT, R77.reuse, 0x60, PT ;  /* 0x000000604d00780c */ /* 0x040fe40003f44270 */
        /* <DEDUP_REMOVED lines=9> */
[----:B--2---:R-:W-:Y:S01]  /*2ff0*/  FSEL R90, R62, -INF , P1 ;  /* 0xff8000003e5a7808 */ /* 0x004fe20000800000 */
[----:B------:R-:W-:Y:S01]  /*3000*/  FFMA.FTZ R62, R55, R15, -R14 ;  /* 0x0000000f373e7223 */ /* 0x000fe2000001080e */
[----:B------:R-:W-:Y:S02]  /*3010*/  ISETP.GT.AND P1, PT, R77, 0x69, PT ;  /* 0x000000694d00780c */ /* 0x000fe40003f24270 */
[----:B------:R-:W-:-:S03]  /*3020*/  FMNMX.FTZ R7, R90, R7, !PT ;  /* 0x000000075a077209 */ /* 0x000fc60007810000 */
[----:B------:R-:W2:Y:S01]  /*3030*/  MUFU.TANH R69, R69 ;  /* 0x0000004500457308 */ /* 0x000ea20000002400 */
[----:B0-----:R-:W-:Y:S01]  /*3040*/  FSEL R96, R68, -INF , P2 ;  /* 0xff80000044607808 */ /* 0x001fe20001000000 */
[----:B------:R-:W-:Y:S01]  /*3050*/  FFMA.FTZ R68, R51, R15, -R14 ;  /* 0x0000000f33447223 */ /* 0x000fe2000001080e */
        /* <DEDUP_REMOVED lines=14> */
[----:B------:R-:W-:Y:S01]  /*3140*/  MUFU.EX2 R149, R149 ;  /* 0x0000009500957308 */ /* 0x000fe20000000800 */
[----:B-1----:R-:W-:-:S04]  /*3150*/  FSEL R108, R73, -INF , P2 ;  /* 0xff800000496c7808 */ /* 0x002fc80001000000 */
[----:B------:R-:W-:-:S03]  /*3160*/  FMNMX.FTZ R7, R108, R7, !PT ;  /* 0x000000076c077209 */ /* 0x000fc60007810000 */
[----:B------:R-:W0:Y:S01]  /*3170*/  MUFU.EX2 R20, R20 ;  /* 0x0000001400147308 */ /* 0x000e220000000800 */
[----:B--2---:R-:W-:Y:S01]  /*3180*/  FSEL R110, R74, -INF , P1 ;  /* 0xff8000004a6e7808 */ /* 0x004fe20000800000 */
[----:B------:R-:W-:-:S03]  /*3190*/  FFMA.FTZ R74, R45, R15, -R14 ;  /* 0x0000000f2d4a7223 */ /* 0x000fc6000001080e */
        /* <DEDUP_REMOVED lines=52> */
[-CC-:B------:R-:W-:Y:S01]  /*34e0*/  FFMA.FTZ R104, R104, R15.reuse, -R7.reuse ;  /* 0x0000000f68687223 */ /* 0x180fe20000010807 */
[-CC-:B------:R-:W-:Y:S01]  /*34f0*/  FFMA.FTZ R106, R106, R15.reuse, -R7.reuse ;  /* 0x0000000f6a6a7223 */ /* 0x180fe20000010807 */
[-CC-:B------:R-:W-:Y:S01]  /*3500*/  FFMA.FTZ R108, R108, R15.reuse, -R7.reuse ;  /* 0x0000000f6c6c7223 */ /* 0x180fe20000010807 */
[----:B------:R-:W-:Y:S01]  /*3510*/  FFMA.FTZ R110, R110, R15, -R7 ;  /* 0x0000000f6e6e7223 */ /* 0x000fe20000010807 */
[----:B------:R-:W-:-:S02]  /*3520*/  F2FP.F16.F32.PACK_AB R148, R3, R148 ;  /* 0x000000940394723e */ /* 0x000fc400000000ff */
[----:B------:R-:W0:Y:S01]  /*3530*/  MUFU.EX2 R144, R144 ;  /* 0x0000009000907308 */ /* 0x000e220000000800 */
[----:B-1----:R-:W-:Y:S01]  /*3540*/  FADD.FTZ R10, R150, R33 ;  /* 0x00000021960a7221 */ /* 0x002fe20000010000 */
[----:B------:R-:W-:Y:S01]  /*3550*/  FADD.FTZ R33, R151, R4 ;  /* 0x0000000497217221 */ /* 0x000fe20000010000 */
[----:B------:R-:W-:-:S03]  /*3560*/  F2FP.F16.F32.PACK_AB R151, R26, R151 ;  /* 0x000000971a97723e */ /* 0x000fc600000000ff */
[----:B------:R-:W-:Y:S01]  /*3570*/  FADD.FTZ R0, R26, R33 ;  /* 0x000000211a007221 */ /* 0x000fe20000010000 */
[----:B------:R-:W-:Y:S01]  /*3580*/  FFMA.FTZ R33, R82, R15, -R7 ;  /* 0x0000000f52217223 */ /* 0x000fe20000010807 */
        /* <DEDUP_REMOVED lines=15> */
[----:B--2---:R-:W-:-:S07]  /*3680*/  FADD.FTZ R4, R146, R37 ;  /* 0x0000002592047221 */ /* 0x004fce0000010000 */
[----:B------:R-:W2:Y:S01]  /*3690*/  MUFU.EX2 R13, R13 ;  /* 0x0000000d000d7308 */ /* 0x000ea20000000800 */
[C---:B0-----:R-:W-:Y:S01]  /*36a0*/  FADD.FTZ R37, R11.reuse, R4 ;  /* 0x000000040b257221 */ /* 0x041fe20000010000 */
[----:B------:R-:W-:-:S06]  /*36b0*/  F2FP.F16.F32.PACK_AB R146, R11, R146 ;  /* 0x000000920b92723e */ /* 0x000fcc00000000ff */
        /* <DEDUP_REMOVED lines=82> */
[----:B0-----:R-:W-:-:S07]  /*3be0*/  FADD.FTZ R4, R64, R11 ;  /* 0x0000000b40047221 */ /* 0x001fce0000010000 */
[----:B------:R-:W0:Y:S01]  /*3bf0*/  MUFU.EX2 R102, R102 ;  /* 0x0000006600667308 */ /* 0x000e220000000800 */
[----:B-1----:R-:W-:Y:S01]  /*3c00*/  FADD.FTZ R11, R125, R0 ;  /* 0x000000007d0b7221 */ /* 0x002fe20000010000 */
[----:B--2---:R-:W-:-:S06]  /*3c10*/  CS2R R90, SRZ ;  /* 0x00000000005a7805 */ /* 0x004fcc000001ff00 */
[----:B------:R-:W1:Y:S01]  /*3c20*/  MUFU.EX2 R96, R96 ;  /* 0x0000006000607308 */ /* 0x000e620000000800 */
[C---:B---3--:R-:W-:Y:S01]  /*3c30*/  FADD.FTZ R9, R7.reuse, R4 ;  /* 0x0000000407097221 */ /* 0x048fe20000010000 */
[----:B------:R-:W-:-:S06]  /*3c40*/  F2FP.F16.F32.PACK_AB R124, R7, R64 ;  /* 0x00000040077c723e */ /* 0x000fcc00000000ff */
[----:B------:R-:W2:Y:S01]  /*3c50*/  MUFU.EX2 R127, R127 ;  /* 0x0000007f007f7308 */ /* 0x000ea20000000800 */
[C---:B0-----:R-:W-:Y:S01]  /*3c60*/  FADD.FTZ R0, R102.reuse, R11 ;  /* 0x0000000b66007221 */ /* 0x041fe20000010000 */
[----:B------:R-:W-:Y:S02]  /*3c70*/  F2FP.F16.F32.PACK_AB R125, R102, R125 ;  /* 0x0000007d667d723e */ /* 0x000fe400000000ff */
[----:B------:R-:W-:-:S04]  /*3c80*/  CS2R R102, SRZ ;  /* 0x0000000000667805 */ /* 0x000fc8000001ff00 */
[----:B------:R0:W3:Y:S01]  /*3c90*/  MUFU.EX2 R3, R98 ;  /* 0x0000006200037308 */ /* 0x0000e20000000800 */
[----:B-1----:R-:W-:-:S07]  /*3ca0*/  FADD.FTZ R4, R96, R9 ;  /* 0x0000000960047221 */ /* 0x002fce0000010000 */
[----:B------:R-:W1:Y:S01]  /*3cb0*/  MUFU.EX2 R12, R12 ;  /* 0x0000000c000c7308 */ /* 0x000e620000000800 */
[----:B--2---:R-:W-:Y:S01]  /*3cc0*/  FADD.FTZ R11, R127, R0 ;  /* 0x000000007f0b7221 */ /* 0x004fe20000010000 */
[----:B0-----:R-:W-:-:S06]  /*3cd0*/  CS2R R98, SRZ ;  /* 0x0000000000627805 */ /* 0x001fcc000001ff00 */
[----:B------:R-:W0:Y:S01]  /*3ce0*/  MUFU.EX2 R121, R121 ;  /* 0x0000007900797308 */ /* 0x000e220000000800 */
[C---:B---3--:R-:W-:Y:S01]  /*3cf0*/  FADD.FTZ R13, R3.reuse, R4 ;  /* 0x00000004030d7221 */ /* 0x048fe20000010000 */
[----:B------:R-:W-:Y:S02]  /*3d00*/  F2FP.F16.F32.PACK_AB R126, R3, R96 ;  /* 0x00000060037e723e */ /* 0x000fe400000000ff */
[----:B------:R-:W-:-:S04]  /*3d10*/  CS2R R96, SRZ ;  /* 0x0000000000607805 */ /* 0x000fc8000001ff00 */
[----:B------:R-:W2:Y:S01]  /*3d20*/  MUFU.EX2 R104, R104 ;  /* 0x0000006800687308 */ /* 0x000ea20000000800 */
[C---:B-1----:R-:W-:Y:S01]  /*3d30*/  FADD.FTZ R0, R12.reuse, R11 ;  /* 0x0000000b0c007221 */ /* 0x042fe20000010000 */
[----:B------:R-:W-:-:S06]  /*3d40*/  F2FP.F16.F32.PACK_AB R127, R12, R127 ;  /* 0x0000007f0c7f723e */ /* 0x000fcc00000000ff */
[----:B------:R-:W1:Y:S01]  /*3d50*/  MUFU.EX2 R8, R8 ;  /* 0x0000000800087308 */ /* 0x000e620000000800 */
[----:B0-----:R-:W-:-:S07]  /*3d60*/  FADD.FTZ R3, R121, R0 ;  /* 0x0000000079037221 */ /* 0x001fce0000010000 */
[----:B------:R0:W3:Y:S01]  /*3d70*/  MUFU.EX2 R5, R106 ;  /* 0x0000006a00057308 */ /* 0x0000e20000000800 */
[----:B--2---:R-:W-:-:S07]  /*3d80*/  FADD.FTZ R10, R104, R13 ;  /* 0x0000000d680a7221 */ /* 0x004fce0000010000 */
[----:B------:R-:W2:Y:S01]  /*3d90*/  MUFU.EX2 R123, R123 ;  /* 0x0000007b007b7308 */ /* 0x000ea20000000800 */
[C---:B-1----:R-:W-:Y:S01]  /*3da0*/  FADD.FTZ R0, R8.reuse, R3 ;  /* 0x0000000308007221 */ /* 0x042fe20000010000 */
[----:B------:R-:W-:Y:S02]  /*3db0*/  F2FP.F16.F32.PACK_AB R121, R8, R121 ;  /* 0x000000790879723e */ /* 0x000fe400000000ff */
[----:B0-----:R-:W-:-:S04]  /*3dc0*/  CS2R R106, SRZ ;  /* 0x00000000006a7805 */ /* 0x001fc8000001ff00 */
[----:B------:R-:W0:Y:S01]  /*3dd0*/  MUFU.EX2 R108, R108 ;  /* 0x0000006c006c7308 */ /* 0x000e220000000800 */
[C---:B---3--:R-:W-:Y:S01]  /*3de0*/  FADD.FTZ R7, R5.reuse, R10 ;  /* 0x0000000a05077221 */ /* 0x048fe20000010000 */
[----:B------:R-:W-:Y:S02]  /*3df0*/  F2FP.F16.F32.PACK_AB R120, R5, R104 ;  /* 0x000000680578723e */ /* 0x000fe400000000ff */
[----:B------:R-:W-:-:S04]  /*3e00*/  CS2R R104, SRZ ;  /* 0x0000000000687805 */ /* 0x000fc8000001ff00 */
[----:B------:R1:W3:Y:S01]  /*3e10*/  MUFU.EX2 R9, R110 ;  /* 0x0000006e00097308 */ /* 0x0002e20000000800 */
[----:B--2---:R-:W-:-:S07]  /*3e20*/  FADD.FTZ R3, R123, R0 ;  /* 0x000000007b037221 */ /* 0x004fce0000010000 */
[----:B------:R2:W4:Y:S01]  /*3e30*/  MUFU.EX2 R4, R2 ;  /* 0x0000000200047308 */ /* 0x0005220000000800 */
[----:B0-----:R-:W-:Y:S01]  /*3e40*/  FADD.FTZ R10, R108, R7 ;  /* 0x000000076c0a7221 */ /* 0x001fe20000010000 */
[----:B-1----:R-:W-:Y:S02]  /*3e50*/  CS2R R110, SRZ ;  /* 0x00000000006e7805 */ /* 0x002fe4000001ff00 */
[C---:B---3--:R-:W-:Y:S01]  /*3e60*/  F2FP.F16.F32.PACK_AB R122, R9.reuse, R108 ;  /* 0x0000006c097a723e */ /* 0x048fe200000000ff */
[----:B--2---:R-:W-:Y:S01]  /*3e70*/  FADD.FTZ R2, R9, R10 ;  /* 0x0000000a09027221 */ /* 0x004fe20000010000 */
[----:B------:R-:W-:Y:S01]  /*3e80*/  CS2R R108, SRZ ;  /* 0x00000000006c7805 */ /* 0x000fe2000001ff00 */
[C---:B----4-:R-:W-:Y:S01]  /*3e90*/  FADD.FTZ R0, R4.reuse, R3 ;  /* 0x0000000304007221 */ /* 0x050fe20000010000 */
        /* <DEDUP_REMOVED lines=9> */
.L_x_14868:
[----:B------:R-:W-:Y:S01]  /*3f30*/  ISETP.NE.AND P2, PT, RZ, UR44, PT ;  /* 0x0000002cff007c0c */ /* 0x000fe2000bf45270 */
[----:B------:R-:W-:-:S04]  /*3f40*/  UISETP.NE.AND UP0, UPT, UR24, 0x1, UPT ;  /* 0x000000011800788c */ /* 0x000fc8000bf05270 */
[----:B------:R-:W-:-:S04]  /*3f50*/  USEL UR37, URZ, 0x1, UP0 ;  /* 0x000000013f257887 */ /* 0x000fc80008000000 */
[----:B------:R-:W-:-:S04]  /*3f60*/  ULOP3.LUT UR37, UR26, UR37, URZ, 0x3c, !UPT ;  /* 0x000000251a257292 */ /* 0x000fc8000f8e3c3f */
[----:B------:R-:W-:Y:S08]  /*3f70*/  @P2 BRA `(.L_x_14858) ;  /* 0x0000000000382947 */ /* 0x000ff00003800000 */
[----:B------:R-:W-:Y:S05]  /*3f80*/  @!P0 BRA `(.L_x_14859) ;  /* 0x0000000000048947 */ /* 0x000fea0003800000 */
[----:B------:R-:W-:Y:S01]  /*3f90*/  BPT.TRAP 0x1 ;  /* 0x000000040000795c */ /* 0x000fe20000300000 */
.L_x_14859:
        /* <DEDUP_REMOVED lines=9> */
.L_x_14860:
[----:B-1----:R-:W-:Y:S05]  /*4030*/  @P1 BRA `(.L_x_14858) ;  /* 0x0000000000081947 */ /* 0x002fea0003800000 */
[----:B------:R-:W1:Y:S02]  /*4040*/  SYNCS.PHASECHK.TRANS64.TRYWAIT P1, [UR6+0x16830], R5 ;  /* 0x01683005ff0075a7 */ /* 0x000e640008020146 */
[----:B-1----:R-:W-:Y:S05]  /*4050*/  @!P1 BRA `(.L_x_14861) ;  /* 0x000000b400949947 */ /* 0x002fea0003800000 */
.L_x_14858:
        /* <DEDUP_REMOVED lines=28> */
.L_x_14863:
[----:B------:R-:W-:Y:S01]  /*4220*/  ULEA UR6, UR24, UR45, 0x3 ;  /* 0x0000002d18067291 */ /* 0x000fe2000f8e183f */
[----:B------:R-:W-:-:S04]  /*4230*/  MOV R5, UR26 ;  /* 0x0000001a00057c02 */ /* 0x000fc80008000f00 */
[----:B------:R-:W-:-:S04]  /*4240*/  SHF.L.U32 R5, R5, 0x1f, RZ ;  /* 0x0000001f05057819 */ /* 0x000fc800000006ff */
[----:B------:R0:W1:Y:S01]  /*4250*/  SYNCS.PHASECHK.TRANS64.TRYWAIT P1, [UR6+0x16850], R5 ;  /* 0x01685005ff0075a7 */ /* 0x0000620008020146 */
[----:B------:R-:W-:Y:S05]  /*4260*/  @!P0 BRA `(.L_x_14864) ;  /* 0x0000000000048947 */ /* 0x000fea0003800000 */
[----:B------:R-:W-:Y:S01]  /*4270*/  BPT.TRAP 0x1 ;  /* 0x000000040000795c */ /* 0x000fe20000300000 */
.L_x_14864:
[----:B-1----:R-:W-:Y:S05]  /*4280*/  @P1 BRA `(.L_x_14862) ;  /* 0x0000000000081947 */ /* 0x002fea0003800000 */
[----:B------:R-:W1:Y:S02]  /*4290*/  SYNCS.PHASECHK.TRANS64.TRYWAIT P1, [UR6+0x16850], R5 ;  /* 0x01685005ff0075a7 */ /* 0x000e640008020146 */
[----:B-1----:R-:W-:Y:S05]  /*42a0*/  @!P1 BRA `(.L_x_14865) ;  /* 0x000000b400189947 */ /* 0x002fea0003800000 */
.L_x_14862:
        /* <DEDUP_REMOVED lines=51> */
.L_x_14866:
[----:B------:R-:W-:Y:S01]  /*45e0*/  UISETP.NE.AND UP0, UPT, UR48, URZ, UPT ;  /* 0x0000003f3000728c */ /* 0x000fe2000bf05270 */
[----:B------:R-:W-:Y:S02]  /*45f0*/  VIADD R123, R17, UR40 ;  /* 0x00000028117b7c36 */ /* 0x000fe40008000000 */
[----:B------:R-:W-:Y:S01]  /*4600*/  FMUL.FTZ R138, R28, UR22 ;  /* 0x000000161c8a7c20 */ /* 0x000fe20008410000 */
[----:B------:R-:W-:Y:S01]  /*4610*/  FMUL.FTZ R7, R30, UR22 ;  /* 0x000000161e077c20 */ /* 0x000fe20008410000 */
[----:B------:R-:W-:Y:S01]  /*4620*/  FMUL.FTZ R20, R46, UR22 ;  /* 0x000000162e147c20 */ /* 0x000fe20008410000 */
[----:B------:R-:W1:Y:S01]  /*4630*/  LDC R30, c[0x0][0x2f0] ;  /* 0x0000bc00ff1e7b82 */ /* 0x000e620000000800 */
[----:B------:R-:W-:Y:S01]  /*4640*/  PLOP3.LUT P1, PT, PT, PT, UP0, 0x80, 0x0 ;  /* 0x000000000000781c */ /* 0x000fe20003f2f008 */
[----:B------:R-:W-:Y:S01]  /*4650*/  FMUL.FTZ R134, R24, UR22 ;  /* 0x0000001618867c20 */ /* 0x000fe20008410000 */
[----:B------:R-:W-:Y:S01]  /*4660*/  PLOP3.LUT P2, PT, PT, PT, UP0, 0x80, 0x0 ;  /* 0x000000000000781c */ /* 0x000fe20003f4f008 */
[----:B------:R-:W-:Y:S01]  /*4670*/  FMUL.FTZ R136, R25, UR22 ;  /* 0x0000001619887c20 */ /* 0x000fe20008410000 */
[----:B------:R-:W-:Y:S01]  /*4680*/  FMUL.FTZ R132, R29, UR22 ;  /* 0x000000161d847c20 */ /* 0x000fe20008410000 */
[----:B------:R-:W-:Y:S01]  /*4690*/  @UP0 ULDC UR6, c[0x0][0x44c] ;  /* 0x0001130000060ab9 */ /* 0x000fe20000000800 */
[----:B------:R-:W-:Y:S01]  /*46a0*/  MUFU.TANH R138, R138 ;  /* 0x0000008a008a7308 */ /* 0x000fe20000002400 */
        /* <DEDUP_REMOVED lines=14> */
[----:B------:R-:W-:Y:S01]  /*4790*/  UIMAD UR6, UR25, UR6, 0x1 ;  /* 0x00000001190674a4 */ /* 0x000fe2000f8e0206 */
[----:B------:R-:W-:Y:S01]  /*47a0*/  FMUL.FTZ R34, R45, UR22 ;  /* 0x000000162d227c20 */ /* 0x000fe20008410000 */
[----:B------:R-:W3:Y:S01]  /*47b0*/  SHFL.IDX PT, R46, R123, RZ, 0x1c1f ;  /* 0x001c1fff7b2e7589 */ /* 0x000ee200000e0000 */
[----:B------:R-:W4:Y:S01]  /*47c0*/  MUFU.TANH R136, R136 ;  /* 0x0000008800887308 */ /* 0x000f220000002400 */
[----:B------:R-:W-:Y:S01]  /*47d0*/  FMUL.FTZ R36, R48, UR22 ;  /* 0x0000001630247c20 */ /* 0x000fe20008410000 */
[----:B------:R-:W-:Y:S01]  /*47e0*/  FMUL.FTZ R32, R49, UR22 ;  /* 0x0000001631207c20 */ /* 0x000fe20008410000 */
[----:B------:R-:W-:-:S02]  /*47f0*/  IMAD.U32 R121, RZ, RZ, UR6 ;  /* 0x00000006ff797e24 */ /* 0x000fc4000f8e00ff */
[----:B------:R-:W-:Y:S01]  /*4800*/  FMUL.FTZ R11, R38, UR22 ;  /* 0x00000016260b7c20 */ /* 0x000fe20008410000 */
[----:B------:R-:W-:Y:S01]  /*4810*/  FMUL.FTZ R38, R52, UR22 ;  /* 0x0000001634267c20 */ /* 0x000fe20008410000 */
[----:B------:R-:W-:Y:S01]  /*4820*/  FMUL.FTZ R40, R53, UR22 ;  /* 0x0000001635287c20 */ /* 0x000fe20008410000 */
[----:B------:R-:W-:Y:S01]  /*4830*/  IMAD R121, R16, -0x2, R121 ;  /* 0xfffffffe10797824 */ /* 0x000fe200078e0279 */
[----:B------:R-:W5:Y:S01]  /*4840*/  MUFU.TANH R132, R132 ;  /* 0x0000008400847308 */ /* 0x000f620000002400 */
[----:B------:R-:W-:Y:S01]  /*4850*/  FMUL.FTZ R25, R50, UR22 ;  /* 0x0000001632197c20 */ /* 0x000fe20008410000 */
[----:B------:R-:W-:Y:S01]  /*4860*/  FMUL.FTZ R13, R42, UR22 ;  /* 0x000000162a0d7c20 */ /* 0x000fe20008410000 */
[----:B-1----:R-:W-:Y:S02]  /*4870*/  IMAD R121, R30, UR47, R121 ;  /* 0x0000002f1e797c24 */ /* 0x002fe4000f8e0279 */
        /* <DEDUP_REMOVED lines=11> */
[----:B---3--:R-:W-:Y:S01]  /*4930*/  IADD3 R33, R46, -UR21, R121 ;  /* 0x800000152e217c10 */ /* 0x008fe2000fffe079 */
[----:B------:R-:W3:Y:S01]  /*4940*/  MUFU.TANH R128, R128 ;  /* 0x0000008000807308 */ /* 0x000ee20000002400 */
[----:B------:R-:W-:Y:S01]  /*4950*/  FMUL.FTZ R46, R61, UR22 ;  /* 0x000000163d2e7c20 */ /* 0x000fe20008410000 */
[----:B------:R-:W-:Y:S01]  /*4960*/  FMUL.FTZ R72, R72, UR22 ;  /* 0x0000001648487c20 */ /* 0x000fe20008410000 */
[----:B------:R-:W-:Y:S01]  /*4970*/  ISETP.GT.AND P1, PT, R33, RZ, PT ;  /* 0x000000ff2100720c */ /* 0x000fe20003f24270 */
[----:B------:R-:W-:Y:S01]  /*4980*/  FMUL.FTZ R73, R73, UR22 ;  /* 0x0000001649497c20 */ /* 0x000fe20008410000 */
[C---:B------:R-:W-:Y:S01]  /*4990*/  ISETP.GT.AND P2, PT, R33.reuse, 0x1, PT ;  /* 0x000000012100780c */ /* 0x040fe20003f44270 */
[----:B------:R-:W-:Y:S01]  /*49a0*/  FMUL.FTZ R76, R76, UR22 ;  /* 0x000000164c4c7c20 */ /* 0x000fe20008410000 */
[----:B--2---:R-:W-:Y:S01]  /*49b0*/  FSEL R134, R134, -INF , P1 ;  /* 0xff80000086867808 */ /* 0x004fe20000800000 */
[----:B------:R-:W2:Y:S01]  /*49c0*/  MUFU.TANH R126, R126 ;  /* 0x0000007e007e7308 */ /* 0x000ea20000002400 */
[----:B------:R-:W-:Y:S01]  /*49d0*/  ISETP.GT.AND P1, PT, R33, 0x8, PT ;  /* 0x000000082100780c */ /* 0x000fe20003f24270 */
[----:B------:R-:W-:Y:S01]  /*49e0*/  FMUL.FTZ R77, R77, UR22 ;  /* 0x000000164d4d7c20 */ /* 0x000fe20008410000 */
[----:B----4-:R-:W-:Y:S01]  /*49f0*/  FSEL R136, R136, -INF , P2 ;  /* 0xff80000088887808 */ /* 0x010fe20001000000 */
[----:B------:R-:W-:Y:S01]  /*4a00*/  FMUL.FTZ R80, R80, UR22 ;  /* 0x0000001650507c20 */ /* 0x000fe20008410000 */
[----:B------:R-:W-:Y:S01]  /*4a10*/  FMNMX.FTZ R31, R134, R3, !PT ;  /* 0x00000003861f7209 */ /* 0x000fe20007810000 */
[----:B------:R-:W-:Y:S01]  /*4a20*/  FMUL.FTZ R81, R81, UR22 ;  /* 0x0000001651517c20 */ /* 0x000fe20008410000 */
        /* <DEDUP_REMOVED lines=8> */
[----:B-----5:R-:W-:Y:S01]  /*4ab0*/  FSEL R132, R132, -INF , P2 ;  /* 0xff80000084847808 */ /* 0x020fe20001000000 */
[----:B------:R-:W5:Y:S01]  /*4ac0*/  MUFU.TANH R120, R120 ;  /* 0x0000007800787308 */ /* 0x000f620000002400 */
[----:B------:R-:W-:Y:S01]  /*4ad0*/  FMNMX.FTZ R31, R138, R31, !PT ;  /* 0x0000001f8a1f7209 */ /* 0x000fe20007810000 */
[----:B------:R-:W-:Y:S01]  /*4ae0*/  FMUL.FTZ R35, R66, UR22 ;  /* 0x0000001642237c20 */ /* 0x000fe20008410000 */
[C---:B------:R-:W-:Y:S01]  /*4af0*/  ISETP.GT.AND P2, PT, R33.reuse, 0x11, PT ;  /* 0x000000112100780c */ /* 0x040fe20003f44270 */
[----:B------:R-:W5:Y:S01]  /*4b00*/  SHFL.IDX PT, R66, R123, 0x1, 0x1c1f ;  /* 0x003c1f007b427f89 */ /* 0x000f6200000e0000 */
[----:B-1----:R-:W-:Y:S01]  /*4b10*/  FSEL R130, R130, -INF , P1 ;  /* 0xff80000082827808 */ /* 0x002fe20000800000 */
[----:B0-----:R-:W-:Y:S01]  /*4b20*/  FMUL.FTZ R5, R26, UR22 ;  /* 0x000000161a057c20 */ /* 0x001fe20008410000 */
[----:B------:R-:W-:Y:S01]  /*4b30*/  FMNMX.FTZ R31, R132, R31, !PT ;  /* 0x0000001f841f7209 */ /* 0x000fe20007810000 */
[----:B------:R-:W0:Y:S01]  /*4b40*/  MUFU.TANH R15, R15 ;  /* 0x0000000f000f7308 */ /* 0x000e220000002400 */
[----:B------:R-:W-:Y:S01]  /*4b50*/  ISETP.GT.AND P1, PT, R33, 0x18, PT ;  /* 0x000000182100780c */ /* 0x000fe20003f24270 */
[----:B------:R-:W-:Y:S01]  /*4b60*/  FMUL.FTZ R12, R39, UR22 ;  /* 0x00000016270c7c20 */ /* 0x000fe20008410000 */
[----:B---3--:R-:W-:Y:S01]  /*4b70*/  FSEL R128, R128, -INF , P2 ;  /* 0xff80000080807808 */ /* 0x008fe20001000000 */
[----:B------:R-:W-:Y:S01]  /*4b80*/  FMUL.FTZ R28, R55, UR22 ;  /* 0x00000016371c7c20 */ /* 0x000fe20008410000 */
[----:B------:R-:W-:Y:S01]  /*4b90*/  FMNMX.FTZ R31, R130, R31, !PT ;  /* 0x0000001f821f7209 */ /* 0x000fe20007810000 */
[----:B------:R-:W-:Y:S01]  /*4ba0*/  FMUL.FTZ R39, R70, UR22 ;  /* 0x0000001646277c20 */ /* 0x000fe20008410000 */
[----:B------:R-:W-:Y:S01]  /*4bb0*/  ISETP.GT.AND P2, PT, R33, 0x19, PT ;  /* 0x000000192100780c */ /* 0x000fe20003f44270 */
[----:B------:R-:W1:Y:S01]  /*4bc0*/  MUFU.TANH R24, R24 ;  /* 0x0000001800187308 */ /* 0x000e620000002400 */
[----:B--2---:R-:W-:Y:S01]  /*4bd0*/  FSEL R126, R126, -INF , P1 ;  /* 0xff8000007e7e7808 */ /* 0x004fe20000800000 */
[----:B------:R-:W-:Y:S01]  /*4be0*/  FMUL.FTZ R14, R43, UR22 ;  /* 0x000000162b0e7c20 */ /* 0x000fe20008410000 */
[----:B------:R-:W-:Y:S01]  /*4bf0*/  FMNMX.FTZ R31, R128, R31, !PT ;  /* 0x0000001f801f7209 */ /* 0x000fe20007810000 */
[----:B------:R-:W-:Y:S01]  /*4c00*/  FMUL.FTZ R43, R74, UR22 ;  /* 0x000000164a2b7c20 */ /* 0x000fe20008410000 */
[----:B------:R-:W-:Y:S01]  /*4c10*/  ISETP.GT.AND P1, PT, R33, 0x20, PT ;  /* 0x000000202100780c */ /* 0x000fe20003f24270 */
[----:B------:R-:W-:Y:S01]  /*4c20*/  FMUL.FTZ R21, R47, UR22 ;  /* 0x000000162f157c20 */ /* 0x000fe20008410000 */
[----:B----4-:R-:W-:Y:S01]  /*4c30*/  FSEL R124, R124, -INF , P2 ;  /* 0xff8000007c7c7808 */ /* 0x010fe20001000000 */
[----:B------:R-:W2:Y:S01]  /*4c40*/  MUFU.TANH R34, R34 ;  /* 0x0000002200227308 */ /* 0x000ea20000002400 */
[----:B------:R-:W-:Y:S01]  /*4c50*/  FMNMX.FTZ R31, R126, R31, !PT ;  /* 0x0000001f7e1f7209 */ /* 0x000fe20007810000 */
[----:B------:R-:W-:Y:S01]  /*4c60*/  FMUL.FTZ R47, R78, UR22 ;  /* 0x000000164e2f7c20 */ /* 0x000fe20008410000 */
[----:B------:R-:W-:Y:S01]  /*4c70*/  ISETP.GT.AND P2, PT, R33, 0x21, PT ;  /* 0x000000212100780c */ /* 0x000fe20003f44270 */
[----:B------:R-:W-:Y:S01]  /*4c80*/  FMUL.FTZ R26, R51, UR22 ;  /* 0x00000016331a7c20 */ /* 0x000fe20008410000 */
[----:B-----5:R-:W-:Y:S01]  /*4c90*/  FSEL R120, R120, -INF , P1 ;  /* 0xff80000078787808 */ /* 0x020fe20000800000 */
[----:B------:R-:W-:Y:S01]  /*4ca0*/  FMUL.FTZ R51, R82, UR22 ;  /* 0x0000001652337c20 */ /* 0x000fe20008410000 */
[----:B------:R-:W-:Y:S01]  /*4cb0*/  FMNMX.FTZ R31, R124, R31, !PT ;  /* 0x0000001f7c1f7209 */ /* 0x000fe20007810000 */
[----:B------:R-:W3:Y:S01]  /*4cc0*/  MUFU.TANH R36, R36 ;  /* 0x0000002400247308 */ /* 0x000ee20000002400 */
        /* <DEDUP_REMOVED lines=20> */
[----:B---3--:R-:W-:Y:S01]  /*4e10*/  FSEL R36, R36, -INF , P1 ;  /* 0xff80000024247808 */ /* 0x008fe20000800000 */
[----:B------:R-:W-:Y:S01]  /*4e20*/  ULEA UR6, UR38, UR45, 0x3 ;  /* 0x0000002d26067291 */ /* 0x000fe2000f8e183f */
[----:B------:R-:W-:Y:S01]  /*4e30*/  FMNMX.FTZ R31, R34, R31, !PT ;  /* 0x0000001f221f7209 */ /* 0x000fe20007810000 */
[----:B------:R-:W2:Y:S01]  /*4e40*/  MUFU.TANH R40, R40 ;  /* 0x0000002800287308 */ /* 0x000ea20000002400 */
[----:B------:R-:W-:Y:S01]  /*4e50*/  ISETP.GT.AND P1, PT, R33, 0x38, PT ;  /* 0x000000382100780c */ /* 0x000fe20003f24270 */
[----:B------:R-:W-:Y:S01]  /*4e60*/  UIADD3 UR6, UR6, 0x16840, URZ ;  /* 0x0001684006067890 */ /* 0x000fe2000fffe03f */
[----:B0-----:R-:W-:-:S02]  /*4e70*/  FSEL R32, R32, -INF , P2 ;  /* 0xff80000020207808 */ /* 0x001fc40001000000 */
[----:B------:R-:W-:Y:S01]  /*4e80*/  FMNMX.FTZ R31, R36, R31, !PT ;  /* 0x0000001f241f7209 */ /* 0x000fe20007810000 */
[----:B------:R-:W-:Y:S01]  /*4e90*/  UPRMT UR6, UR43, 0x654, UR6 ;  /* 0x000006542b067896 */ /* 0x000fe20008000006 */
[C---:B------:R-:W-:Y:S01]  /*4ea0*/  ISETP.GT.AND P2, PT, R33.reuse, 0x39, PT ;  /* 0x000000392100780c */ /* 0x040fe20003f44270 */
[----:B------:R-:W0:Y:S01]  /*4eb0*/  MUFU.TANH R42, R42 ;  /* 0x0000002a002a7308 */ /* 0x000e220000002400 */
[----:B-1----:R-:W-:Y:S02]  /*4ec0*/  FSEL R38, R38, -INF , P1 ;  /* 0xff80000026267808 */ /* 0x002fe40000800000 */
[----:B------:R-:W-:Y:S02]  /*4ed0*/  FMNMX.FTZ R31, R32, R31, !PT ;  /* 0x0000001f201f7209 */ /* 0x000fe40007810000 */
[C---:B------:R-:W-:Y:S02]  /*4ee0*/  ISETP.GT.AND P1, PT, R33.reuse, 0x40, PT ;  /* 0x000000402100780c */ /* 0x040fe40003f24270 */
[----:B------:R-:W-:Y:S01]  /*4ef0*/  FMNMX.FTZ R31, R38, R31, !PT ;  /* 0x0000001f261f7209 */ /* 0x000fe20007810000 */
[----:B------:R-:W1:Y:S01]  /*4f00*/  MUFU.TANH R44, R44 ;  /* 0x0000002c002c7308 */ /* 0x000e620000002400 */
[----:B--2---:R-:W-:Y:S01]  /*4f10*/  FSEL R40, R40, -INF , P2 ;  /* 0xff80000028287808 */ /* 0x004fe20001000000 */
[----:B------:R-:W-:Y:S01]  /*4f20*/  SYNCS.ARRIVE.TRANS64.RED.A1T0 RZ, [UR6], RZ ;  /* 0x000000ffffff79a7 */ /* 0x000fe20008100406 */
[----:B------:R-:W-:-:S02]  /*4f30*/  ISETP.GT.AND P2, PT, R33, 0x41, PT ;  /* 0x000000412100780c */ /* 0x000fc40003f44270 */
        /* <DEDUP_REMOVED lines=56> */
[----:B------:R-:W-:Y:S01]  /*52c0*/  ISETP.GT.AND P2, PT, R33, 0x79, PT ;  /* 0x000000792100780c */ /* 0x000fe20003f44270 */
[----:B------:R-:W-:Y:S01]  /*52d0*/  FMUL.FTZ R33, R63, UR22 ;  /* 0x000000163f217c20 */ /* 0x000fe20008410000 */
[----:B------:R-:W-:Y:S02]  /*52e0*/  FMNMX.FTZ R15, R80, R15, !PT ;  /* 0x0000000f500f7209 */ /* 0x000fe40007810000 */
[----:B------:R-:W-:Y:S01]  /*52f0*/  IADD3 R63, R66, -UR21, R121 ;  /* 0x80000015423f7c10 */ /* 0x000fe2000fffe079 */
[----:B------:R-:W1:Y:S01]  /*5300*/  MUFU.TANH R5, R5 ;  /* 0x0000000500057308 */ /* 0x000e620000002400 */
[----:B--2---:R-:W-:Y:S02]  /*5310*/  FSEL R84, R84, -INF , P1 ;  /* 0xff80000054547808 */ /* 0x004fe40000800000 */
[----:B------:R-:W-:-:S02]  /*5320*/  ISETP.GT.AND P3, PT, R63, 0x1, PT ;  /* 0x000000013f00780c */ /* 0x000fc40003f64270 */
[----:B------:R-:W-:-:S03]  /*5330*/  FMNMX.FTZ R15, R84, R15, !PT ;  /* 0x0000000f540f7209 */ /* 0x000fc60007810000 */
[----:B------:R-:W2:Y:S01]  /*5340*/  MUFU.TANH R6, R6 ;  /* 0x0000000600067308 */ /* 0x000ea20000002400 */
[----:B0-----:R-:W-:Y:S02]  /*5350*/  FSEL R122, R85, -INF , P2 ;  /* 0xff800000557a7808 */ /* 0x001fe40001000000 */
[----:B------:R-:W-:Y:S02]  /*5360*/  ISETP.GT.AND P2, PT, R63, RZ, PT ;  /* 0x000000ff3f00720c */ /* 0x000fe40003f44270 */
[----:B------:R-:W-:-:S03]  /*5370*/  FMNMX.FTZ R15, R122, R15, !PT ;  /* 0x0000000f7a0f7209 */ /* 0x000fc60007810000 */
[----:B------:R-:W0:Y:S01]  /*5380*/  MUFU.TANH R7, R7 ;  /* 0x0000000700077308 */ /* 0x000e220000002400 */
[----:B-1----:R-:W-:Y:S01]  /*5390*/  FSEL R5, R5, -INF , P2 ;  /* 0xff80000005057808 */ /* 0x002fe20001000000 */
[----:B------:R-:W1:Y:S01]  /*53a0*/  SHFL.BFLY PT, R24, R15, 0x2, 0x1f ;  /* 0x0c401f000f187f89 */ /* 0x000e6200000e0000 */
[----:B------:R-:W-:Y:S02]  /*53b0*/  ISETP.GT.AND P2, PT, R63, 0x8, PT ;  /* 0x000000083f00780c */ /* 0x000fe40003f44270 */
[----:B------:R-:W-:-:S03]  /*53c0*/  FMNMX.FTZ R65, R5, R4, !PT ;  /* 0x0000000405417209 */ /* 0x000fc60007810000 */
[----:B------:R-:W3:Y:S01]  /*53d0*/  MUFU.TANH R8, R8 ;  /* 0x0000000800087308 */ /* 0x000ee20000002400 */
        /* <DEDUP_REMOVED lines=8> */
[----:B---3--:R-:W-:Y:S02]  /*5460*/  FSEL R8, R8, -INF , P3 ;  /* 0xff80000008087808 */ /* 0x008fe40001800000 */
[----:B-1----:R-:W-:Y:S02]  /*5470*/  FMNMX.FTZ R24, R15, R24, !PT ;  /* 0x000000180f187209 */ /* 0x002fe40007810000 */
[----:B------:R-:W1:Y:S01]  /*5480*/  LDC R15, c[0x0][0x988] ;  /* 0x00026200ff0f7b82 */ /* 0x000e620000000800 */
[----:B------:R-:W-:Y:S02]  /*5490*/  ISETP.GT.AND P3, PT, R63, 0x11, PT ;  /* 0x000000113f00780c */ /* 0x000fe40003f64270 */
[----:B------:R-:W3:Y:S01]  /*54a0*/  MUFU.TANH R11, R11 ;  /* 0x0000000b000b7308 */ /* 0x000ee20000002400 */
[----:B------:R-:W4:Y:S01]  /*54b0*/  SHFL.BFLY PT, R55, R24, 0x1, 0x1f ;  /* 0x0c201f0018377f89 */ /* 0x000f2200000e0000 */
[----:B--2---:R-:W-:-:S02]  /*54c0*/  FSEL R74, R9, -INF , P2 ;  /* 0xff800000094a7808 */ /* 0x004fc40001000000 */
[----:B------:R-:W-:Y:S02]  /*54d0*/  FMNMX.FTZ R65, R8, R65, !PT ;  /* 0x0000004108417209 */ /* 0x000fe40007810000 */
[C---:B------:R-:W-:Y:S02]  /*54e0*/  ISETP.GT.AND P2, PT, R63.reuse, 0x18, PT ;  /* 0x000000183f00780c */ /* 0x040fe40003f44270 */
[----:B------:R-:W2:Y:S01]  /*54f0*/  MUFU.TANH R12, R12 ;  /* 0x0000000c000c7308 */ /* 0x000ea20000002400 */
[----:B0-----:R-:W-:Y:S02]  /*5500*/  FSEL R10, R10, -INF , P3 ;  /* 0xff8000000a0a7808 */ /* 0x001fe40001800000 */
[----:B------:R-:W-:Y:S02]  /*5510*/  FMNMX.FTZ R65, R74, R65, !PT ;  /* 0x000000414a417209 */ /* 0x000fe40007810000 */
[----:B------:R-:W-:Y:S02]  /*5520*/  ISETP.GT.AND P3, PT, R63, 0x19, PT ;  /* 0x000000193f00780c */ /* 0x000fe40003f64270 */
[----:B------:R-:W-:Y:S01]  /*5530*/  FMNMX.FTZ R65, R10, R65, !PT ;  /* 0x000000410a417209 */ /* 0x000fe20007810000 */
[----:B------:R-:W0:Y:S01]  /*5540*/  MUFU.TANH R13, R13 ;  /* 0x0000000d000d7308 */ /* 0x000e220000002400 */
[----:B---3--:R-:W-:-:S02]  /*5550*/  FSEL R78, R11, -INF , P2 ;  /* 0xff8000000b4e7808 */ /* 0x008fc40001000000 */
[----:B------:R-:W-:Y:S02]  /*5560*/  ISETP.GT.AND P2, PT, R63, 0x20, PT ;  /* 0x000000203f00780c */ /* 0x000fe40003f44270 */
[----:B------:R-:W-:-:S03]  /*5570*/  FMNMX.FTZ R65, R78, R65, !PT ;  /* 0x000000414e417209 */ /* 0x000fc60007810000 */
[----:B------:R-:W3:Y:S01]  /*5580*/  MUFU.TANH R14, R14 ;  /* 0x0000000e000e7308 */ /* 0x000ee20000002400 */
[----:B--2---:R-:W-:Y:S02]  /*5590*/  FSEL R12, R12, -INF , P3 ;  /* 0xff8000000c0c7808 */ /* 0x004fe40001800000 */
[----:B----4-:R-:W-:Y:S02]  /*55a0*/  FMNMX.FTZ R24, R24, R55, !PT ;  /* 0x0000003718187209 */ /* 0x010fe40007810000 */
[----:B------:R-:W-:Y:S02]  /*55b0*/  ISETP.GT.AND P3, PT, R63, 0x21, PT ;  /* 0x000000213f00780c */ /* 0x000fe40003f64270 */
[----:B------:R-:W-:Y:S01]  /*55c0*/  FMNMX.FTZ R65, R12, R65, !PT ;  /* 0x000000410c417209 */ /* 0x000fe20007810000 */
[----:B------:R-:W2:Y:S01]  /*55d0*/  MUFU.TANH R20, R20 ;  /* 0x0000001400147308 */ /* 0x000ea20000002400 */
[----:B0-----:R-:W-:Y:S01]  /*55e0*/  FSEL R82, R13, -INF , P2 ;  /* 0xff8000000d527808 */ /* 0x001fe20001000000 */
[----:B-1----:R-:W-:Y:S01]  /*55f0*/  FMUL.FTZ R55, R24, R15 ;  /* 0x0000000f18377220 */ /* 0x002fe20000410000 */
[----:B------:R-:W-:-:S02]  /*5600*/  ISETP.GT.AND P2, PT, R63, 0x28, PT ;  /* 0x000000283f00780c */ /* 0x000fc40003f44270 */
[----:B------:R-:W-:Y:S02]  /*5610*/  FMNMX.FTZ R65, R82, R65, !PT ;  /* 0x0000004152417209 */ /* 0x000fe40007810000 */
[----:B------:R-:W-:Y:S01]  /*5620*/  FSETP.NEU.FTZ.AND P1, PT, R24, -INF , PT ;  /* 0xff8000001800780b */ /* 0x000fe20003f3d000 */
[----:B------:R-:W0:Y:S01]  /*5630*/  MUFU.TANH R21, R21 ;  /* 0x0000001500157308 */ /* 0x000e220000002400 */
[----:B---3--:R-:W-:Y:S02]  /*5640*/  FSEL R14, R14, -INF , P3 ;  /* 0xff8000000e0e7808 */ /* 0x008fe40001800000 */
[----:B------:R-:W-:Y:S02]  /*5650*/  ISETP.GT.AND P3, PT, R63, 0x29, PT ;  /* 0x000000293f00780c */ /* 0x000fe40003f64270 */
[----:B------:R-:W-:Y:S02]  /*5660*/  FMNMX.FTZ R65, R14, R65, !PT ;  /* 0x000000410e417209 */ /* 0x000fe40007810000 */
[----:B------:R-:W-:Y:S01]  /*5670*/  FSEL R55, R55, RZ, P1 ;  /* 0x000000ff37377208 */ /* 0x000fe20000800000 */
[----:B------:R-:W1:Y:S01]  /*5680*/  MUFU.TANH R25, R25 ;  /* 0x0000001900197308 */ /* 0x000e620000002400 */
[----:B--2---:R-:W-:-:S02]  /*5690*/  FSEL R20, R20, -INF , P2 ;  /* 0xff80000014147808 */ /* 0x004fc40001000000 */
        /* <DEDUP_REMOVED lines=28> */
[----:B------:R-:W-:Y:S01]  /*5860*/  FSEL R48, R24, RZ, P1 ;  /* 0x000000ff18307208 */ /* 0x000fe20000800000 */
[----:B------:R-:W2:Y:S01]  /*5870*/  MUFU.TANH R29, R29 ;  /* 0x0000001d001d7308 */ /* 0x000ea20000002400 */
[----:B0-----:R-:W-:Y:S01]  /*5880*/  FSEL R120, R27, -INF , P2 ;  /* 0xff8000001b787808 */ /* 0x001fe20001000000 */
[----:B------:R-:W-:Y:S01]  /*5890*/  FFMA.FTZ R27, R40, R15, -R55 ;  /* 0x0000000f281b7223 */ /* 0x000fe20000010837 */
[C---:B------:R-:W-:Y:S01]  /*58a0*/  ISETP.GT.AND P2, PT, R63.reuse, 0x40, PT ;  /* 0x000000403f00780c */ /* 0x040fe20003f44270 */
[----:B------:R-:W-:Y:S01]  /*58b0*/  FADD.FTZ R48, -R48, R3 ;  /* 0x0000000330307221 */ /* 0x000fe20000010100 */
[----:B------:R-:W-:Y:S01]  /*58c0*/  FMNMX.FTZ R65, R120, R65, !PT ;  /* 0x0000004178417209 */ /* 0x000fe20007810000 */
[-CC-:B------:R-:W-:Y:S01]  /*58d0*/  FFMA.FTZ R150, R138, R15.reuse, -R55.reuse ;  /* 0x0000000f8a967223 */ /* 0x180fe20000010837 */
[-CC-:B------:R-:W-:Y:S01]  /*58e0*/  FFMA.FTZ R144, R130, R15.reuse, -R55.reuse ;  /* 0x0000000f82907223 */ /* 0x180fe20000010837 */
[----:B------:R-:W0:Y:S01]  /*58f0*/  MUFU.TANH R30, R30 ;  /* 0x0000001e001e7308 */ /* 0x000e220000002400 */
[----:B-1----:R-:W-:Y:S01]  /*5900*/  FSEL R28, R28, -INF , P3 ;  /* 0xff8000001c1c7808 */ /* 0x002fe20001800000 */
[-C--:B------:R-:W-:Y:S01]  /*5910*/  FMUL.FTZ R48, R48, R15.reuse ;  /* 0x0000000f30307220 */ /* 0x080fe20000410000 */
        /* <DEDUP_REMOVED lines=9> */
[----:B------:R-:W-:Y:S01]  /*59b0*/  FFMA.FTZ R122, R122, R15, -R55 ;  /* 0x0000000f7a7a7223 */ /* 0x000fe20000010837 */
[----:B------:R-:W-:-:S03]  /*59c0*/  FMNMX.FTZ R65, R52, R65, !PT ;  /* 0x0000004134417209 */ /* 0x000fc60007810000 */
[----:B------:R-:W2:Y:S01]  /*59d0*/  MUFU.TANH R33, R33 ;  /* 0x0000002100217308 */ /* 0x000ea20000002400 */
[----:B0-----:R-:W-:Y:S02]  /*59e0*/  FSEL R30, R30, -INF , P3 ;  /* 0xff8000001e1e7808 */ /* 0x001fe40001800000 */
[----:B------:R-:W-:Y:S02]  /*59f0*/  ISETP.GT.AND P3, PT, R63, 0x49, PT ;  /* 0x000000493f00780c */ /* 0x000fe40003f64270 */
[----:B------:R-:W-:-:S03]  /*5a00*/  FMNMX.FTZ R65, R30, R65, !PT ;  /* 0x000000411e417209 */ /* 0x000fc60007810000 */
[----:B------:R-:W0:Y:S01]  /*5a10*/  MUFU.TANH R35, R35 ;  /* 0x0000002300237308 */ /* 0x000e220000002400 */
[----:B-1----:R-:W-:Y:S01]  /*5a20*/  FSEL R50, R31, -INF , P2 ;  /* 0xff8000001f327808 */ /* 0x002fe20001000000 */
[----:B------:R-:W-:Y:S01]  /*5a30*/  FFMA.FTZ R31, R62, R15, -R55 ;  /* 0x0000000f3e1f7223 */ /* 0x000fe20000010837 */
[----:B------:R-:W-:Y:S02]  /*5a40*/  ISETP.GT.AND P2, PT, R63, 0x50, PT ;  /* 0x000000503f00780c */ /* 0x000fe40003f44270 */
[----:B------:R-:W-:-:S03]  /*5a50*/  FMNMX.FTZ R65, R50, R65, !PT ;  /* 0x0000004132417209 */ /* 0x000fc60007810000 */
[----:B------:R-:W1:Y:S01]  /*5a60*/  MUFU.TANH R37, R37 ;  /* 0x0000002500257308 */ /* 0x000e620000002400 */
[----:B--2---:R-:W-:Y:S01]  /*5a70*/  FSEL R34, R33, -INF , P3 ;  /* 0xff80000021227808 */ /* 0x004fe20001800000 */
[----:B------:R-:W-:Y:S01]  /*5a80*/  FFMA.FTZ R33, R64, R15, -R55 ;  /* 0x0000000f40217223 */ /* 0x000fe20000010837 */
[----:B------:R-:W-:Y:S02]  /*5a90*/  ISETP.GT.AND P3, PT, R63, 0x51, PT ;  /* 0x000000513f00780c */ /* 0x000fe40003f64270 */
[----:B------:R-:W-:-:S03]  /*5aa0*/  FMNMX.FTZ R25, R34, R65, !PT ;  /* 0x0000004122197209 */ /* 0x000fc60007810000 */
[----:B------:R-:W2:Y:S01]  /*5ab0*/  MUFU.TANH R39, R39 ;  /* 0x0000002700277308 */ /* 0x000ea20000002400 */
[----:B0-----:R-:W-:Y:S01]  /*5ac0*/  FSEL R126, R35, -INF , P2 ;  /* 0xff800000237e7808 */ /* 0x001fe20001000000 */
[--C-:B------:R-:W-:Y:S01]  /*5ad0*/  FFMA.FTZ R35, R76, R15, -R55.reuse ;  /* 0x0000000f4c237223 */ /* 0x100fe20000010837 */
[----:B------:R-:W-:Y:S02]  /*5ae0*/  ISETP.GT.AND P2, PT, R63, 0x58, PT ;  /* 0x000000583f00780c */ /* 0x000fe40003f44270 */
[----:B------:R-:W-:Y:S01]  /*5af0*/  FMNMX.FTZ R6, R126, R25, !PT ;  /* 0x000000197e067209 */ /* 0x000fe20007810000 */
[-CC-:B------:R-:W-:Y:S01]  /*5b00*/  FFMA.FTZ R25, R32, R15.reuse, -R55.reuse ;  /* 0x0000000f20197223 */ /* 0x180fe20000010837 */
[-CC-:B------:R-:W-:Y:S01]  /*5b10*/  FFMA.FTZ R32, R72, R15.reuse, -R55.reuse ;  /* 0x0000000f48207223 */ /* 0x180fe20000010837 */
[----:B------:R-:W0:Y:S01]  /*5b20*/  MUFU.TANH R41, R41 ;  /* 0x0000002900297308 */ /* 0x000e220000002400 */
[----:B-1----:R-:W-:Y:S01]  /*5b30*/  FSEL R65, R37, -INF , P3 ;  /* 0xff80000025417808 */ /* 0x002fe20001800000 */
[----:B------:R-:W-:Y:S01]  /*5b40*/  FFMA.FTZ R37, R60, R15, -R55 ;  /* 0x0000000f3c257223 */ /* 0x000fe20000010837 */
[----:B------:R-:W-:-:S02]  /*5b50*/  ISETP.GT.AND P3, PT, R63, 0x59, PT ;  /* 0x000000593f00780c */ /* 0x000fc40003f64270 */
        /* <DEDUP_REMOVED lines=39> */
[----:B------:R-:W-:Y:S01]  /*5dd0*/  MUFU.EX2 R148, R148 ;  /* 0x0000009400947308 */ /* 0x000fe20000000800 */
[----:B--2---:R-:W-:-:S04]  /*5de0*/  FSEL R44, R61, -INF , P3 ;  /* 0xff8000003d2c7808 */ /* 0x004fc80001800000 */
        /* <DEDUP_REMOVED lines=15> */
[----:B------:R-:W-:-:S03]  /*5ee0*/  FMUL.FTZ R49, R6, R15 ;  /* 0x0000000f06317220 */ /* 0x000fc60000410000 */
[----:B------:R-:W-:Y:S02]  /*5ef0*/  FSEL R3, R6, RZ, P2 ;  /* 0x000000ff06037208 */ /* 0x000fe40001000000 */
[----:B------:R-:W-:Y:S01]  /*5f00*/  MUFU.EX2 R142, R142 ;  /* 0x0000008e008e7308 */ /* 0x000fe20000000800 */
[----:B------:R-:W-:Y:S02]  /*5f10*/  FSEL R49, R49, RZ, P2 ;  /* 0x000000ff31317208 */ /* 0x000fe40001000000 */
[----:B------:R-:W-:-:S03]  /*5f20*/  FADD.FTZ R54, -R3, R4 ;  /* 0x0000000403367221 */ /* 0x000fc60000010100 */
[-CC-:B------:R-:W-:Y:S01]  /*5f30*/  FFMA.FTZ R46, R5, R15.reuse, -R49.reuse ;  /* 0x0000000f052e7223 */ /* 0x180fe20000010831 */
[-CC-:B------:R-:W-:Y:S01]  /*5f40*/  FFMA.FTZ R149, R66, R15.reuse, -R49.reuse ;  /* 0x0000000f42957223 */ /* 0x180fe20000010831 */
[-C--:B------:R-:W-:Y:S01]  /*5f50*/  FMUL.FTZ R3, R54, R15.reuse ;  /* 0x0000000f36037220 */ /* 0x080fe20000410000 */
        /* <DEDUP_REMOVED lines=33> */
[----:B-1----:R-:W-:Y:S01]  /*6170*/  FFMA.FTZ R0, R3, R0, R46 ;  /* 0x0000000003007223 */ /* 0x002fe2000001002e */
[----:B------:R-:W-:Y:S01]  /*6180*/  FADD.FTZ R2, R144, R53 ;  /* 0x0000003590027221 */ /* 0x000fe20000010000 */
[-CC-:B------:R-:W-:Y:S01]  /*6190*/  FFMA.FTZ R127, R47, R15.reuse, -R49.reuse ;  /* 0x0000000f2f7f7223 */ /* 0x180fe20000010831 */
[-CC-:B------:R-:W-:Y:S01]  /*61a0*/  FFMA.FTZ R40, R40, R15.reuse, -R49.reuse ;  /* 0x0000000f28287223 */ /* 0x180fe20000010831 */
[-CC-:B------:R-:W-:Y:S01]  /*61b0*/  FFMA.FTZ R121, R51, R15.reuse, -R49.reuse ;  /* 0x0000000f33797223 */ /* 0x180fe20000010831 */
[----:B------:R-:W-:Y:S01]  /*61c0*/  FADD.FTZ R53, R9, R2 ;  /* 0x0000000209357221 */ /* 0x000fe20000010000 */
[-C--:B------:R-:W-:Y:S01]  /*61d0*/  FFMA.FTZ R42, R42, R15.reuse, -R49 ;  /* 0x0000000f2a2a7223 */ /* 0x080fe20000010831 */
[----:B------:R-:W1:Y:S01]  /*61e0*/  MUFU.EX2 R8, R8 ;  /* 0x0000000800087308 */ /* 0x000e620000000800 */
[----:B0-----:R-:W-:Y:S01]  /*61f0*/  FADD.FTZ R0, R149, R0 ;  /* 0x0000000095007221 */ /* 0x001fe20000010000 */
[----:B------:R-:W-:Y:S01]  /*6200*/  FADD.FTZ R2, R146, R53 ;  /* 0x0000003592027221 */ /* 0x000fe20000010000 */
[-CC-:B------:R-:W-:Y:S01]  /*6210*/  FFMA.FTZ R123, R59, R15.reuse, -R49.reuse ;  /* 0x0000000f3b7b7223 */ /* 0x180fe20000010831 */
[----:B------:R-:W-:-:S02]  /*6220*/  FFMA.FTZ R44, R44, R15, -R49 ;  /* 0x0000000f2c2c7223 */ /* 0x000fc40000010831 */
        /* <DEDUP_REMOVED lines=106> */
.L_x_14867:
        /* <DEDUP_REMOVED lines=78> */
.L_x_14857:
[----:B------:R-:W-:-:S13]  /*6db0*/  ISETP.LE.AND P1, PT, RZ, UR25, PT ;  /* 0x00000019ff007c0c */ /* 0x000fda000bf23270 */
[----:B------:R-:W-:Y:S05]  /*6dc0*/  @!P1 BRA `(.L_x_14869) ;  /* 0x00000024004c9947 */ /* 0x000fea0003800000 */
[----:B------:R-:W-:Y:S01]  /*6dd0*/  MOV R4, R6 ;  /* 0x0000000600047202 */ /* 0x000fe20000000f00 */
[----:B------:R-:W-:Y:S01]  /*6de0*/  IMAD.MOV.U32 R3, RZ, RZ, R24 ;  /* 0x000000ffff037224 */ /* 0x000fe200078e0018 */
[----:B------:R-:W-:Y:S01]  /*6df0*/  UMOV UR22, UR37 ;  /* 0x0000002500167c82 */ /* 0x000fe20008000000 */
[----:B------:R-:W-:Y:S01]  /*6e00*/  UMOV UR21, UR38 ;  /* 0x0000002600157c82 */ /* 0x000fe20008000000 */
[----:B------:R-:W-:-:S05]  /*6e10*/  ULDC UR23, c[0x0][0x9d8] ;  /* 0x0002760000177ab9 */ /* 0x000fca0000000800 */
.L_x_14880:
[----:B------:R-:W-:Y:S01]  /*6e20*/  ISETP.NE.AND P2, PT, RZ, UR44, PT ;  /* 0x0000002cff007c0c */ /* 0x000fe2000bf45270 */
[----:B------:R-:W-:-:S04]  /*6e30*/  UISETP.NE.AND UP0, UPT, UR21, 0x1, UPT ;  /* 0x000000011500788c */ /* 0x000fc8000bf05270 */
[----:B------:R-:W-:-:S04]  /*6e40*/  USEL UR37, URZ, 0x1, UP0 ;  /* 0x000000013f257887 */ /* 0x000fc80008000000 */
[----:B------:R-:W-:-:S04]  /*6e50*/  ULOP3.LUT UR37, UR22, UR37, URZ, 0x3c, !UPT ;  /* 0x0000002516257292 */ /* 0x000fc8000f8e3c3f */
[----:B------:R-:W-:Y:S08]  /*6e60*/  @P2 BRA `(.L_x_14870) ;  /* 0x0000000000382947 */ /* 0x000ff00003800000 */
[----:B------:R-:W-:Y:S05]  /*6e70*/  @!P0 BRA `(.L_x_14871) ;  /* 0x0000000000048947 */ /* 0x000fea0003800000 */
[----:B------:R-:W-:Y:S01]  /*6e80*/  BPT.TRAP 0x1 ;  /* 0x000000040000795c */ /* 0x000fe20000300000 */
.L_x_14871:
        /* <DEDUP_REMOVED lines=9> */
.L_x_14872:
[----:B-1----:R-:W-:Y:S05]  /*6f20*/  @P1 BRA `(.L_x_14870) ;  /* 0x0000000000081947 */ /* 0x002fea0003800000 */
[----:B------:R-:W1:Y:S02]  /*6f30*/  SYNCS.PHASECHK.TRANS64.TRYWAIT P1, [UR6+0x16830], R5 ;  /* 0x01683005ff0075a7 */ /* 0x000e640008020146 */
[----:B-1----:R-:W-:Y:S05]  /*6f40*/  @!P1 BRA `(.L_x_14873) ;  /* 0x0000008800089947 */ /* 0x002fea0003800000 */
.L_x_14870:
        /* <DEDUP_REMOVED lines=28> */
.L_x_14875:
[----:B------:R-:W-:Y:S01]  /*7110*/  ULEA UR6, UR21, UR45, 0x3 ;  /* 0x0000002d15067291 */ /* 0x000fe2000f8e183f */
[----:B------:R-:W-:-:S05]  /*7120*/  IMAD.U32 R5, RZ, RZ, UR22 ;  /* 0x00000016ff057e24 */ /* 0x000fca000f8e00ff */
[----:B------:R-:W-:-:S04]  /*7130*/  SHF.L.U32 R5, R5, 0x1f, RZ ;  /* 0x0000001f05057819 */ /* 0x000fc800000006ff */
[----:B------:R0:W1:Y:S01]  /*7140*/  SYNCS.PHASECHK.TRANS64.TRYWAIT P1, [UR6+0x16850], R5 ;  /* 0x01685005ff0075a7 */ /* 0x0000620008020146 */
[----:B------:R-:W-:Y:S05]  /*7150*/  @!P0 BRA `(.L_x_14876) ;  /* 0x0000000000048947 */ /* 0x000fea0003800000 */
[----:B------:R-:W-:Y:S01]  /*7160*/  BPT.TRAP 0x1 ;  /* 0x000000040000795c */ /* 0x000fe20000300000 */
.L_x_14876:
[----:B-1----:R-:W-:Y:S05]  /*7170*/  @P1 BRA `(.L_x_14874) ;  /* 0x0000000000081947 */ /* 0x002fea0003800000 */
[----:B------:R-:W1:Y:S02]  /*7180*/  SYNCS.PHASECHK.TRANS64.TRYWAIT P1, [UR6+0x16850], R5 ;  /* 0x01685005ff0075a7 */ /* 0x000e640008020146 */
[----:B-1----:R-:W-:Y:S05]  /*7190*/  @!P1 BRA `(.L_x_14877) ;  /* 0x00000084008c9947 */ /* 0x002fea0003800000 */
.L_x_14874:
        /* <DEDUP_REMOVED lines=51> */
.L_x_14878:
        /* <DEDUP_REMOVED lines=199> */
[----:B-1----:R-:W-:Y:S02]  /*8140*/  FMNMX.FTZ R29, R7, R6, !PT ;  /* 0x00000006071d7209 */ /* 0x002fe40007810000 */
[----:B--2---:R-:W-:-:S03]  /*8150*/  FMNMX.FTZ R31, R27, R24, !PT ;  /* 0x000000181b1f7209 */ /* 0x004fc60007810000 */
        /* <DEDUP_REMOVED lines=11> */
[-C--:B------:R-:W-:Y:S01]  /*8210*/  FMUL.FTZ R3, R4, R15.reuse ;  /* 0x0000000f04037220 */ /* 0x080fe20000410000 */
[-CC-:B------:R-:W-:Y:S01]  /*8220*/  FFMA.FTZ R53, R10, R15.reuse, -R67.reuse ;  /* 0x0000000f0a357223 */ /* 0x180fe20000010843 */
        /* <DEDUP_REMOVED lines=193> */
.L_x_14879:
[----:B------:R-:W-:Y:S01]  /*8e40*/  ULEA UR6, UR21, UR45, 0x3 ;  /* 0x0000002d15067291 */ /* 0x000fe2000f8e183f */
[----:B------:R-:W-:Y:S01]  /*8e50*/  ISETP.LT.AND P1, PT, RZ, UR25, PT ;  /* 0x00000019ff007c0c */ /* 0x000fe2000bf21270 */
[----:B------:R-:W-:Y:S01]  /*8e60*/  UIADD3 UR7, UR25, -0x1, URZ ;  /* 0xffffffff19077890 */ /* 0x000fe2000fffe03f */
[----:B------:R-:W-:Y:S01]  /*8e70*/  F2FP.F16.F32.PACK_AB R120, R9, R4 ;  /* 0x000000040978723e */ /* 0x000fe200000000ff */
[----:B------:R-:W-:Y:S01]  /*8e80*/  UIADD3 UR6, UR6, 0x16860, URZ ;  /* 0x0001686006067890 */ /* 0x000fe2000fffe03f */
[-C--:B------:R-:W-:Y:S01]  /*8e90*/  FMUL.FTZ R90, R90, R3.reuse ;  /* 0x000000035a5a7220 */ /* 0x080fe20000410000 */
        /* <DEDUP_REMOVED lines=70> */
.L_x_14869:
[----:B------:R-:W-:Y:S06]  /*9300*/  BAR.ARV 0x8, 0x200 ;  /* 0x0208000000007b1d */ /* 0x000fec0000002000 */
[----:B------:R-:W-:Y:S05]  /*9310*/  @!P0 BRA `(.L_x_14881) ;  /* 0x0000000000048947 */ /* 0x000fea0003800000 */
[----:B------:R-:W-:Y:S01]  /*9320*/  BPT.TRAP 0x1 ;  /* 0x000000040000795c */ /* 0x000fe20000300000 */
.L_x_14881:
[----:B------:R-:W-:Y:S01]  /*9330*/  ULEA UR5, UR38, UR45, 0x3 ;  /* 0x0000002d26057291 */ /* 0x000fe2000f8e183f */
[----:B------:R-:W-:-:S05]  /*9340*/  IMAD.U32 R3, RZ, RZ, UR37 ;  /* 0x00000025ff037e24 */ /* 0x000fca000f8e00ff */
[----:B------:R-:W-:-:S04]  /*9350*/  SHF.L.U32 R3, R3, 0x1f, RZ ;  /* 0x0000001f03037819 */ /* 0x000fc800000006ff */
[----:B------:R0:W1:Y:S01]  /*9360*/  SYNCS.PHASECHK.TRANS64.TRYWAIT P1, [UR5+0x16850], R3 ;  /* 0x01685003ff0075a7 */ /* 0x0000620008020145 */
[----:B------:R-:W-:Y:S05]  /*9370*/  @!P0 BRA `(.L_x_14882) ;  /* 0x0000000000048947 */ /* 0x000fea0003800000 */
[----:B------:R-:W-:Y:S01]  /*9380*/  BPT.TRAP 0x1 ;  /* 0x000000040000795c */ /* 0x000fe20000300000 */
.L_x_14882:
[----:B-1----:R-:W-:Y:S05]  /*9390*/  @P1 BRA `(.L_x_14883) ;  /* 0x0000000000081947 */ /* 0x002fea0003800000 */
[----:B------:R-:W1:Y:S02]  /*93a0*/  SYNCS.PHASECHK.TRANS64.TRYWAIT P1, [UR5+0x16850], R3 ;  /* 0x01685003ff0075a7 */ /* 0x000e640008020145 */
[----:B-1----:R-:W-:Y:S05]  /*93b0*/  @!P1 BRA `(.L_x_14884) ;  /* 0x00000064001c9947 */ /* 0x002fea0003800000 */
.L_x_14883:
        /* <DEDUP_REMOVED lines=17> */
[----:B------:R-:W-:-:S03]  /*94d0*/  MOV R0, 0xff800000 ;  /* 0xff80000000007802 */ /* 0x000fc60000000f00 */
        /* <DEDUP_REMOVED lines=53> */
.L_x_14885:
        /* <DEDUP_REMOVED lines=42> */
.L_x_14849:
        /* <DEDUP_REMOVED lines=9> */
[----:B------:R-:W0:Y:S01]  /*9b60*/  LDC R32, c[0x0][0xbe8] ;  /* 0x0002fa00ff207b82 */ /* 0x000e220000000800 */
[----:B------:R-:W1:Y:S01]  /*9b70*/  S2R R5, SR_SWINHI ;  /* 0x0000000000057919 */ /* 0x000e620000002f00 */
[----:B------:R-:W-:Y:S01]  /*9b80*/  USHF.R.S32.HI UR12, URZ, 0x1f, UR42 ;  /* 0x0000001f3f0c7899 */ /* 0x000fe2000801142a */
[----:B------:R-:W-:Y:S01]  /*9b90*/  VIADD R37, R17, UR40 ;  /* 0x0000002811257c36 */ /* 0x000fe20008000000 */
[----:B------:R-:W-:Y:S01]  /*9ba0*/  ULDC.64 UR8, c[0x0][0xb90] ;  /* 0x0002e40000087ab9 */ /* 0x000fe20000000a00 */
[----:B------:R-:W-:Y:S01]  /*9bb0*/  USHF.R.S32.HI UR13, URZ, 0x1f, UR41 ;  /* 0x0000001f3f0d7899 */ /* 0x000fe20008011429 */
[----:B------:R-:W-:Y:S01]  /*9bc0*/  F2FP.F16.F32.PACK_AB R112, R113, R112 ;  /* 0x000000707170723e */ /* 0x000fe200000000ff */
[----:B------:R-:W-:Y:S01]  /*9bd0*/  UIMAD UR5, UR12, UR8, URZ ;  /* 0x000000080c0572a4 */ /* 0x000fe2000f8e023f */
[----:B------:R-:W-:Y:S01]  /*9be0*/  MOV R28, R37 ;  /* 0x00000025001c7202 */ /* 0x000fe20000000f00 */
        /* <DEDUP_REMOVED lines=13> */
[----:B------:R-:W-:Y:S01]  /*9cc0*/  F2FP.F16.F32.PACK_AB R115, R119, R118 ;  /* 0x000000767773723e */ /* 0x000fe200000000ff */
[----:B------:R-:W-:Y:S01]  /*9cd0*/  ULDC UR5, c[0x0][0xa88] ;  /* 0x0002a20000057ab9 */ /* 0x000fe20000000800 */
[----:B------:R-:W-:Y:S01]  /*9ce0*/  BAR.SYNC.DEFER_BLOCKING 0x1, 0x180 ;  /* 0x0046000000007b1d */ /* 0x000fe20000010000 */
[----:B0-----:R-:W-:Y:S01]  /*9cf0*/  ISETP.NE.AND P1, PT, R32, 0x1, PT ;  /* 0x000000012000780c */ /* 0x001fe20003f25270 */
[----:B------:R-:W-:-:S04]  /*9d00*/  IMAD.U32 R34, RZ, RZ, UR8 ;  /* 0x00000008ff227e24 */ /* 0x000fc8000f8e00ff */
[----:B------:R-:W-:Y:S01]  /*9d10*/  ULDC.64 UR8, c[0x0][0xae8] ;  /* 0x0002ba0000087ab9 */ /* 0x000fe20000000a00 */
[----:B------:R-:W-:Y:S01]  /*9d20*/  ULDC.64 UR10, c[0x0][0xaf0] ;  /* 0x0002bc00000a7ab9 */ /* 0x000fe20000000a00 */
[----:B------:R-:W-:Y:S02]  /*9d30*/  MOV R2, R26 ;  /* 0x0000001a00027202 */ /* 0x000fe40000000f00 */
[----:B-1----:R-:W-:Y:S01]  /*9d40*/  MOV R3, R5 ;  /* 0x0000000500037202 */ /* 0x002fe20000000f00 */
[----:B------:R-:W-:-:S03]  /*9d50*/  IMAD R5, R22, 0x40, R19 ;  /* 0x0000004016057824 */ /* 0x000fc600078e0213 */
[----:B------:R-:W0:Y:S01]  /*9d60*/  @P1 LDC R20, c[0x0][0xbec] ;  /* 0x0002fb00ff141b82 */ /* 0x000e220000000800 */
[----:B------:R-:W-:-:S04]  /*9d70*/  IMAD.WIDE R10, R155, 0x2, R2 ;  /* 0x000000029b0a7825 */ /* 0x000fc800078e0202 */
[----:B------:R-:W-:Y:S01]  /*9d80*/  IMAD.WIDE R2, R5, 0x2, R2 ;  /* 0x0000000205027825 */ /* 0x000fe200078e0202 */
[C---:B------:R-:W-:Y:S02]  /*9d90*/  LOP3.LUT R4, R10.reuse, 0x380, RZ, 0xc0, !PT ;  /* 0x000003800a047812 */ /* 0x040fe400078ec0ff */
[----:B------:R-:W1:Y:S01]  /*9da0*/  @P1 LDC R35, c[0x0][0xbf0] ;  /* 0x0002fc00ff231b82 */ /* 0x000e620000000800 */
[----:B------:R-:W-:Y:S02]  /*9db0*/  IADD3 R33, P0, R10, 0x60, RZ ;  /* 0x000000600a217810 */ /* 0x000fe40007f1e0ff */
[----:B------:R-:W-:Y:S02]  /*9dc0*/  SHF.R.U64 R5, R4, 0x3, RZ ;  /* 0x0000000304057819 */ /* 0x000fe400000012ff */
[----:B------:R-:W-:Y:S01]  /*9dd0*/  LOP3.LUT R4, R33, 0x380, RZ, 0xc0, !PT ;  /* 0x0000038021047812 */ /* 0x000fe200078ec0ff */
[----:B------:R-:W-:Y:S01]  /*9de0*/  IMAD.X R9, RZ, RZ, R11, P0 ;  /* 0x000000ffff097224 */ /* 0x000fe200000e060b */
[----:B------:R-:W-:-:S02]  /*9df0*/  IADD3 R31, P2, R10, 0x40, RZ ;  /* 0x000000400a1f7810 */ /* 0x000fc40007f5e0ff */
[----:B------:R-:W-:Y:S02]  /*9e00*/  SHF.R.U64 R4, R4, 0x3, RZ ;  /* 0x0000000304047819 */ /* 0x000fe400000012ff */
[----:B------:R-:W-:Y:S01]  /*9e10*/  IADD3 R29, P3, R10, 0x20, RZ ;  /* 0x000000200a1d7810 */ /* 0x000fe20007f7e0ff */
[----:B------:R-:W-:Y:S01]  /*9e20*/  IMAD.X R7, RZ, RZ, R11, P2 ;  /* 0x000000ffff077224 */ /* 0x000fe200010e060b */
[----:B------:R-:W-:Y:S02]  /*9e30*/  LOP3.LUT R6, R31, 0x380, RZ, 0xc0, !PT ;  /* 0x000003801f067812 */ /* 0x000fe400078ec0ff */
[----:B------:R-:W-:Y:S01]  /*9e40*/  LOP3.LUT R8, R4, R33, RZ, 0x3c, !PT ;  /* 0x0000002104087212 */ /* 0x000fe200078e3cff */
[----:B0-----:R-:W-:Y:S01]  /*9e50*/  @P1 IMAD.HI.U32 R20, R37, R20, RZ ;  /* 0x0000001425141227 */ /* 0x001fe200078e00ff */
[----:B------:R-:W-:Y:S02]  /*9e60*/  SHF.R.U64 R6, R6, 0x3, RZ ;  /* 0x0000000306067819 */ /* 0x000fe400000012ff */
[----:B------:R-:W-:-:S02]  /*9e70*/  LOP3.LUT R4, R29, 0x380, RZ, 0xc0, !PT ;  /* 0x000003801d047812 */ /* 0x000fc400078ec0ff */
[----:B------:R-:W-:Y:S02]  /*9e80*/  LOP3.LUT R6, R6, R31, RZ, 0x3c, !PT ;  /* 0x0000001f06067212 */ /* 0x000fe400078e3cff */
[----:B------:R-:W-:Y:S02]  /*9e90*/  SHF.R.U64 R4, R4, 0x3, RZ ;  /* 0x0000000304047819 */ /* 0x000fe400000012ff */
[----:B------:R-:W-:Y:S02]  /*9ea0*/  IADD3 R31, P2, R2, 0x3000, RZ ;  /* 0x00003000021f7810 */ /* 0x000fe40007f5e0ff */
[----:B------:R-:W-:Y:S02]  /*9eb0*/  LOP3.LUT R4, R4, R29, RZ, 0x3c, !PT ;  /* 0x0000001d04047212 */ /* 0x000fe400078e3cff */
[----:B------:R-:W-:Y:S01]  /*9ec0*/  LOP3.LUT R29, R31, 0x380, RZ, 0xc0, !PT ;  /* 0x000003801f1d7812 */ /* 0x000fe200078ec0ff */
[----:B------:R-:W-:Y:S01]  /*9ed0*/  IMAD.X R21, RZ, RZ, R3, P2 ;  /* 0x000000ffff157224 */ /* 0x000fe200010e0603 */
[----:B-1----:R-:W-:-:S02]  /*9ee0*/  @P1 SHF.R.U32.HI R28, RZ, R35, R20 ;  /* 0x00000023ff1c1219 */ /* 0x002fc40000011614 */
[----:B------:R-:W-:Y:S02]  /*9ef0*/  SHF.R.U64 R20, R29, 0x3, RZ ;  /* 0x000000031d147819 */ /* 0x000fe400000012ff */
[----:B------:R-:W-:Y:S01]  /*9f00*/  LOP3.LUT R10, R5, R10, RZ, 0x3c, !PT ;  /* 0x0000000a050a7212 */ /* 0x000fe200078e3cff */
[--C-:B------:R-:W-:Y:S01]  /*9f10*/  IMAD.MOV R29, RZ, RZ, -R28.reuse ;  /* 0x000000ffff1d7224 */ /* 0x100fe200078e0a1c */
[----:B------:R-:W-:Y:S01]  /*9f20*/  LOP3.LUT R20, R20, R31, RZ, 0x3c, !PT ;  /* 0x0000001f14147212 */ /* 0x000fe200078e3cff */
[----:B------:R-:W-:Y:S01]  /*9f30*/  IMAD.X R5, RZ, RZ, R11, P3 ;  /* 0x000000ffff057224 */ /* 0x000fe200018e060b */
[----:B------:R-:W-:Y:S01]  /*9f40*/  MOV R31, R10 ;  /* 0x0000000a001f7202 */ /* 0x000fe20000000f00 */
[----:B------:R-:W-:Y:S01]  /*9f50*/  IMAD R29, R32, R29, R37 ;  /* 0x0000001d201d7224 */ /* 0x000fe200078e0225 */
[----:B------:R-:W-:Y:S02]  /*9f60*/  SHF.R.S32.HI R11, RZ, 0x1f, R28 ;  /* 0x0000001fff0b7819 */ /* 0x000fe4000001141c */
[----:B------:R-:W-:-:S02]  /*9f70*/  IADD3 R10, P0, R28, UR6, RZ ;  /* 0x000000061c0a7c10 */ /* 0x000fc4000ff1e0ff */
[----:B------:R-:W-:Y:S02]  /*9f80*/  IADD3 R33, P3, R2, 0x1800, RZ ;  /* 0x0000180002217810 */ /* 0x000fe40007f7e0ff */
[----:B------:R-:W-:Y:S02]  /*9f90*/  SHF.R.S32.HI R30, RZ, 0x1f, R29 ;  /* 0x0000001fff1e7819 */ /* 0x000fe4000001141d */
[----:B------:R-:W-:Y:S01]  /*9fa0*/  IADD3.X R11, R11, UR7, R34, P0, !PT ;  /* 0x000000070b0b7c10 */ /* 0x000fe200087fe422 */
[----:B------:R-:W-:Y:S01]  /*9fb0*/  ULDC.64 UR6, c[0x0][0xb88] ;  /* 0x0002e20000067ab9 */ /* 0x000fe20000000a00 */
[----:B------:R-:W-:Y:S02]  /*9fc0*/  LOP3.LUT R24, R33, 0x380, RZ, 0xc0, !PT ;  /* 0x0000038021187812 */ /* 0x000fe400078ec0ff */
[----:B------:R-:W-:Y:S01]  /*9fd0*/  MOV R28, R8 ;  /* 0x00000008001c7202 */ /* 0x000fe20000000f00 */
[----:B------:R-:W-:Y:S01]  /*9fe0*/  IMAD R8, R30, UR6, RZ ;  /* 0x000000061e087c24 */ /* 0x000fe2000f8e02ff */
[----:B------:R-:W-:Y:S01]  /*9ff0*/  MOV R30, R6 ;  /* 0x00000006001e7202 */ /* 0x000fe20000000f00 */
[----:B------:R-:W-:Y:S01]  /*a000*/  IMAD.WIDE.U32 R6, R29, UR6, R10 ;  /* 0x000000061d067c25 */ /* 0x000fe2000f8e000a */
[----:B------:R-:W-:-:S02]  /*a010*/  SHF.R.U64 R24, R24, 0x3, RZ ;  /* 0x0000000318187819 */ /* 0x000fc400000012ff */
[----:B------:R-:W-:Y:S01]  /*a020*/  LOP3.LUT P0, RZ, R152, 0x3, RZ, 0xc0, !PT ;  /* 0x0000000398ff7812 */ /* 0x000fe2000780c0ff */
[----:B------:R-:W-:Y:S01]  /*a030*/  IMAD R29, R29, UR7, R8 ;  /* 0x000000071d1d7c24 */ /* 0x000fe2000f8e0208 */
[----:B------:R-:W-:Y:S01]  /*a040*/  LOP3.LUT R24, R24, R33, RZ, 0x3c, !PT ;  /* 0x0000002118187212 */ /* 0x000fe200078e3cff */
[----:B------:R-:W-:Y:S01]  /*a050*/  VIADD R10, R154, UR40 ;  /* 0x000000289a0a7c36 */ /* 0x000fe20008000000 */
[----:B------:R-:W-:Y:S01]  /*a060*/  ULDC.64 UR6, c[0x0][0xb50] ;  /* 0x0002d40000067ab9 */ /* 0x000fe20000000a00 */
[----:B------:R-:W-:Y:S01]  /*a070*/  IMAD R33, R32, UR5, RZ ;  /* 0x0000000520217c24 */ /* 0x000fe2000f8e02ff */
[----:B------:R-:W-:Y:S01]  /*a080*/  LEA R34, P5, R6, UR6, 0x2 ;  /* 0x0000000606227c11 */ /* 0x000fe2000f8a10ff */
[----:B------:R-:W-:Y:S01]  /*a090*/  IMAD.IADD R7, R7, 0x1, R29 ;  /* 0x0000000107077824 */ /* 0x000fe200078e021d */
[----:B------:R-:W-:Y:S01]  /*a0a0*/  MOV R29, R4 ;  /* 0x00000004001d7202 */ /* 0x000fe20000000f00 */
        /* <DEDUP_REMOVED lines=11> */
[----:B------:R1:W2:Y:S01]  /*a160*/  SHFL.IDX PT, R39, R35, 0x1, 0x1c1f ;  /* 0x003c1f0023277f89 */ /* 0x0002a200000e0000 */
[----:B------:R-:W-:-:S02]  /*a170*/  F2FP.F16.F32.PACK_AB R8, R97, R96 ;  /* 0x000000606108723e */ /* 0x000fc400000000ff */
[----:B------:R-:W-:Y:S01]  /*a180*/  F2FP.F16.F32.PACK_AB R9, R99, R98 ;  /* 0x000000626309723e */ /* 0x000fe200000000ff */
[----:B------:R3:W-:Y:S01]  /*a190*/  STSM.16.M88.4 [R31], R4 ;  /* 0x000000041f007844 */ /* 0x0007e20000000200 */
[----:B------:R-:W-:Y:S02]  /*a1a0*/  F2FP.F16.F32.PACK_AB R10, R101, R100 ;  /* 0x00000064650a723e */ /* 0x000fe400000000ff */
[----:B------:R-:W-:Y:S02]  /*a1b0*/  F2FP.F16.F32.PACK_AB R11, R103, R102 ;  /* 0x00000066670b723e */ /* 0x000fe400000000ff */
[----:B-1----:R-:W-:Y:S02]  /*a1c0*/  LOP3.LUT R35, R2, 0x380, RZ, 0xc0, !PT ;  /* 0x0000038002237812 */ /* 0x002fe400078ec0ff */
[----:B------:R-:W-:Y:S01]  /*a1d0*/  IADD3.X R25, RZ, R3, RZ, P3, !PT ;  /* 0x00000003ff197210 */ /* 0x000fe20001ffe4ff */
        /* <DEDUP_REMOVED lines=8> */
[----:B--2---:R2:W-:Y:S04]  /*a260*/  @!P0 ST.E desc[UR50][R38.64], R0 ;  /* 0x0000000026008985 */ /* 0x0045e8000c101932 */
[----:B---3--:R-:W3:Y:S04]  /*a270*/  LD.E.128 R4, desc[UR50][R34.64] ;  /* 0x0000003222047980 */ /* 0x008ee8000c101d00 */
[----:B-1----:R-:W4:Y:S01]  /*a280*/  LD.E.128 R8, desc[UR50][R24.64] ;  /* 0x0000003218087980 */ /* 0x002f22000c101d00 */
[----:B0-----:R-:W0:Y:S03]  /*a290*/  @P1 LDC R27, c[0x0][0xbf0] ;  /* 0x0002fc00ff1b1b82 */ /* 0x001e260000000800 */
[----:B------:R1:W4:Y:S01]  /*a2a0*/  LD.E.128 R28, desc[UR50][R20.64] ;  /* 0x00000032141c7980 */ /* 0x000322000c101d00 */
[----:B------:R-:W-:Y:S01]  /*a2b0*/  IADD3 R15, P0, R2, 0x4800, RZ ;  /* 0x00004800020f7810 */ /* 0x000fe20007f1e0ff */
[----:B--2---:R-:W-:Y:S01]  /*a2c0*/  IMAD R0, R18, 0x30, R22 ;  /* 0x0000003012007824 */ /* 0x004fe200078e0216 */
[----:B------:R-:W-:-:S02]  /*a2d0*/  UIMAD UR5, UR12, UR8, URZ ;  /* 0x000000080c0572a4 */ /* 0x000fc4000f8e023f */
[----:B------:R-:W-:Y:S01]  /*a2e0*/  UIMAD.WIDE.U32 UR6, UR42, UR8, URZ ;  /* 0x000000082a0672a5 */ /* 0x000fe2000f8e003f */
[----:B------:R-:W-:Y:S01]  /*a2f0*/  IMAD.X R13, RZ, RZ, R3, P0 ;  /* 0x000000ffff0d7224 */ /* 0x000fe200000e0603 */
[----:B------:R-:W-:Y:S01]  /*a300*/  LOP3.LUT R2, R15, 0x380, RZ, 0xc0, !PT ;  /* 0x000003800f027812 */ /* 0x000fe200078ec0ff */
[----:B------:R-:W2:Y:S01]  /*a310*/  @P1 LDC R3, c[0x0][0xbec] ;  /* 0x0002fb00ff031b82 */ /* 0x000ea20000000800 */
[----:B-1----:R-:W-:Y:S01]  /*a320*/  VIADD R20, R0, UR40 ;  /* 0x0000002800147c36 */ /* 0x002fe20008000000 */
        /* <DEDUP_REMOVED lines=9> */
[----:B--2---:R-:W-:Y:S01]  /*a3c0*/  @P1 IMAD.HI.U32 R0, R20, R3, RZ ;  /* 0x0000000314001227 */ /* 0x004fe200078e00ff */
[----:B------:R-:W-:-:S02]  /*a3d0*/  IADD3 R34, R22, UR40, RZ ;  /* 0x0000002816227c10 */ /* 0x000fc4000fffe0ff */
[----:B------:R-:W5:Y:S01]  /*a3e0*/  LD.E.128 R12, desc[UR50][R12.64] ;  /* 0x000000320c0c7980 */ /* 0x000f62000c101d00 */
[----:B------:R-:W-:Y:S02]  /*a3f0*/  UIADD3 UR5, UR7, UR5, URZ ;  /* 0x0000000507057290 */ /* 0x000fe4000fffe03f */
[----:B------:R-:W-:Y:S01]  /*a400*/  IMAD.U32 R3, RZ, RZ, UR7 ;  /* 0x00000007ff037e24 */ /* 0x000fe2000f8e00ff */
[----:B0-----:R-:W-:Y:S01]  /*a410*/  @P1 SHF.R.U32.HI R21, RZ, R27, R0 ;  /* 0x0000001bff151219 */ /* 0x001fe20000011600 */
[----:B------:R-:W-:Y:S01]  /*a420*/  IMAD.U32 R2, RZ, RZ, UR6 ;  /* 0x00000006ff027e24 */ /* 0x000fe2000f8e00ff */
[----:B------:R-:W-:Y:S01]  /*a430*/  ULDC.64 UR6, c[0x0][0xad8] ;  /* 0x0002b60000067ab9 */ /* 0x000fe20000000a00 */
[----:B------:R-:W-:Y:S01]  /*a440*/  @!PT LDS RZ, [RZ] ;  /* 0x00000000fffff984 */ /* 0x000fe20000000800 */
[----:B------:R-:W-:Y:S01]  /*a450*/  @!PT LDS RZ, [RZ] ;  /* 0x00000000fffff984 */ /* 0x000fe20000000800 */
[----:B------:R-:W-:Y:S01]  /*a460*/  @!PT LDS RZ, [RZ] ;  /* 0x00000000fffff984 */ /* 0x000fe20000000800 */
[----:B------:R-:W-:Y:S01]  /*a470*/  @!PT LDS RZ, [RZ] ;  /* 0x00000000fffff984 */ /* 0x000fe20000000800 */
[----:B------:R0:W-:Y:S06]  /*a480*/  MEMBAR.ALL.CTA ;  /* 0x0000000000007992 */ /* 0x0001ec0000008000 */
[----:B0-----:R-:W0:Y:S01]  /*a490*/  FENCE.VIEW.ASYNC.S ;  /* 0x00000000000073c6 */ /* 0x001e220000000000 */
[----:B------:R-:W-:Y:S01]  /*a4a0*/  SHF.R.S32.HI R0, RZ, 0x1f, R21 ;  /* 0x0000001fff007819 */ /* 0x000fe20000011415 */
[----:B------:R-:W-:Y:S01]  /*a4b0*/  IMAD.U32 R3, RZ, RZ, UR5 ;  /* 0x00000005ff037e24 */ /* 0x000fe2000f8e00ff */
[----:B------:R-:W-:Y:S01]  /*a4c0*/  IADD3 R25, -R21, RZ, RZ ;  /* 0x000000ff15197210 */ /* 0x000fe20007ffe1ff */
[----:B------:R-:W-:Y:S01]  /*a4d0*/  ULDC UR5, c[0x0][0xac8] ;  /* 0x0002b20000057ab9 */ /* 0x000fe20000000800 */
[----:B------:R-:W-:-:S02]  /*a4e0*/  VIADD R26, R26, 0x16820 ;  /* 0x000168201a1a7836 */ /* 0x000fc40000000000 */
[----:B------:R-:W-:Y:S02]  /*a4f0*/  IMAD R0, R0, UR8, RZ ;  /* 0x0000000800007c24 */ /* 0x000fe4000f8e02ff */
[----:B------:R-:W-:Y:S01]  /*a500*/  IMAD R25, R32, R25, R20 ;  /* 0x0000001920197224 */ /* 0x000fe200078e0214 */
[----:B------:R-:W-:Y:S01]  /*a510*/  PRMT R26, RZ, 0x654, R26 ;  /* 0x00000654ff1a7816 */ /* 0x000fe2000000001a */
[C---:B------:R-:W-:Y:S02]  /*a520*/  IMAD R27, R21.reuse, UR9, R0 ;  /* 0x00000009151b7c24 */ /* 0x040fe4000f8e0200 */
[----:B------:R-:W-:Y:S01]  /*a530*/  IMAD.WIDE.U32 R2, R21, UR8, R2 ;  /* 0x0000000815027c25 */ /* 0x000fe2000f8e0002 */
[----:B------:R-:W-:-:S03]  /*a540*/  SHF.R.S32.HI R0, RZ, 0x1f, R25 ;  /* 0x0000001fff007819 */ /* 0x000fc60000011419 */
[----:B------:R-:W-:Y:S02]  /*a550*/  IMAD.IADD R3, R3, 0x1, R27 ;  /* 0x0000000103037824 */ /* 0x000fe400078e021b */
[----:B------:R-:W-:Y:S02]  /*a560*/  IMAD R0, R0, UR6, RZ ;  /* 0x0000000600007c24 */ /* 0x000fe4000f8e02ff */
[C---:B------:R-:W-:Y:S01]  /*a570*/  IMAD.WIDE.U32 R2, R25.reuse, UR6, R2 ;  /* 0x0000000619027c25 */ /* 0x040fe2000f8e0002 */
[----:B0-----:R0:W-:Y:S03]  /*a580*/  SYNCS.ARRIVE.TRANS64.RED.A1T0 RZ, [R26+URZ], RZ ;  /* 0x000000ff1aff79a7 */ /* 0x0011e6000810043f */
        /* <DEDUP_REMOVED lines=11> */
[----:B------:R-:W2:Y:S01]  /*a640*/  SHFL.IDX PT, R36, R27, 0x2, 0x181f ;  /* 0x00581f001b247f89 */ /* 0x000ea200000e0000 */
[-C--:B------:R-:W-:Y:S01]  /*a650*/  ISETP.GE.OR P2, PT, R0, R33.reuse, P0 ;  /* 0x000000210000720c */ /* 0x080fe20000746670 */
[----:B------:R-:W-:Y:S01]  /*a660*/  VIADD R0, R34, 0x90 ;  /* 0x0000009022007836 */ /* 0x000fe20000000000 */
[-C--:B------:R-:W-:Y:S01]  /*a670*/  ISETP.GE.OR P3, PT, R2, R33.reuse, P0 ;  /* 0x000000210200720c */ /* 0x080fe20000766670 */
[----:B------:R-:W2:Y:S03]  /*a680*/  SHFL.IDX PT, R3, R32, RZ, 0x181f ;  /* 0x00181fff20037589 */ /* 0x000ea600000e0000 */
[----:B------:R-:W-:Y:S01]  /*a690*/  ISETP.GE.OR P0, PT, R0, R33, P0 ;  /* 0x000000210000720c */ /* 0x000fe20000706670 */
[----:B------:R-:W2:Y:S04]  /*a6a0*/  SHFL.IDX PT, R21, R32, 0x1, 0x181f ;  /* 0x00381f0020157f89 */ /* 0x000ea800000e0000 */
[----:B------:R-:W2:Y:S01]  /*a6b0*/  SHFL.IDX PT, R25, R32, 0x2, 0x181f ;  /* 0x00581f0020197f89 */ /* 0x000ea200000e0000 */
[----:B-1----:R-:W-:-:S03]  /*a6c0*/  @!P1 LEA R2, P4, R19, R20, 0x1 ;  /* 0x0000001413029211 */ /* 0x002fc600078808ff */
[----:B0-----:R0:W1:Y:S01]  /*a6d0*/  SHFL.IDX PT, R26, R27, 0x3, 0x181f ;  /* 0x00781f001b1a7f89 */ /* 0x00106200000e0000 */
[----:B--2---:R-:W-:-:S03]  /*a6e0*/  @!P2 LEA R20, P5, R19, R24, 0x1 ;  /* 0x000000181314a211 */ /* 0x004fc600078a08ff */
[----:B------:R-:W2:Y:S01]  /*a6f0*/  SHFL.IDX PT, R32, R32, 0x3, 0x181f ;  /* 0x00781f0020207f89 */ /* 0x000ea200000e0000 */
[C---:B------:R-:W-:Y:S02]  /*a700*/  @!P3 LEA R24, P6, R19.reuse, R36, 0x1 ;  /* 0x000000241318b211 */ /* 0x040fe400078c08ff */
        /* <DEDUP_REMOVED lines=11> */
.L_x_14887:
        /* <DEDUP_REMOVED lines=50> */
.L_x_14890:
[----:B------:R-:W-:Y:S05]  /*aae0*/  BSYNC B1 ;  /* 0x0000000000017941 */ /* 0x000fea0003800000 */
.L_x_14889:
[----:B------:R-:W-:Y:S01]  /*aaf0*/  ULDC.64 UR10, c[0x0][0xae8] ;  /* 0x0002ba00000a7ab9 */ /* 0x000fe20000000a00 */
[----:B------:R-:W-:Y:S01]  /*ab00*/  VIADD R6, R6, UR40 ;  /* 0x0000002806067c36 */ /* 0x000fe20008000000 */
[----:B------:R-:W-:Y:S02]  /*ab10*/  UIMAD UR5, UR8, UR10, URZ ;  /* 0x0000000a080572a4 */ /* 0x000fe4000f8e023f */
[----:B------:R-:W-:Y:S01]  /*ab20*/  UIMAD.WIDE.U32 UR6, UR42, UR10, URZ ;  /* 0x0000000a2a0672a5 */ /* 0x000fe2000f8e003f */
[----:B0-----:R-:W-:Y:S01]  /*ab30*/  @P1 IMAD.HI.U32 R0, R6, R9, RZ ;  /* 0x0000000906001227 */ /* 0x001fe200078e00ff */
[----:B------:R-:W-:Y:S01]  /*ab40*/  UIMAD UR5, UR42, UR11, UR5 ;  /* 0x0000000b2a0572a4 */ /* 0x000fe2000f8e0205 */
[----:B--2---:R-:W-:Y:S02]  /*ab50*/  MOV R5, R6 ;  /* 0x0000000600057202 */ /* 0x004fe40000000f00 */
[----:B------:R-:W-:Y:S01]  /*ab60*/  ULDC.64 UR10, c[0x0][0xaf0] ;  /* 0x0002bc00000a7ab9 */ /* 0x000fe20000000a00 */
[----:B------:R-:W-:Y:S01]  /*ab70*/  UIADD3 UR7, UR7, UR5, URZ ;  /* 0x0000000507077290 */ /* 0x000fe2000fffe03f */
[----:B-1----:R-:W-:Y:S01]  /*ab80*/  @P1 SHF.R.U32.HI R5, RZ, R11, R0 ;  /* 0x0000000bff051219 */ /* 0x002fe20000011600 */
[----:B------:R-:W-:Y:S01]  /*ab90*/  UIMAD UR5, UR9, UR10, URZ ;  /* 0x0000000a090572a4 */ /* 0x000fe2000f8e023f */
[----:B------:R-:W-:Y:S01]  /*aba0*/  IADD3 R11, R22, UR40, RZ ;  /* 0x00000028160b7c10 */ /* 0x000fe2000fffe0ff */
[----:B------:R-:W-:Y:S01]  /*abb0*/  UIMAD.WIDE.U32 UR6, UR41, UR10, UR6 ;  /* 0x0000000a290672a5 */ /* 0x000fe2000f8e0006 */
[--C-:B------:R-:W-:Y:S01]  /*abc0*/  SHF.R.S32.HI R0, RZ, 0x1f, R5.reuse ;  /* 0x0000001fff007819 */ /* 0x100fe20000011405 */
[----:B------:R-:W-:Y:S01]  /*abd0*/  UIMAD UR5, UR41, UR11, UR5 ;  /* 0x0000000b290572a4 */ /* 0x000fe2000f8e0205 */
[----:B------:R-:W-:Y:S01]  /*abe0*/  IMAD.MOV R7, RZ, RZ, -R5 ;  /* 0x000000ffff077224 */ /* 0x000fe200078e0a05 */
[----:B------:R-:W-:-:S02]  /*abf0*/  ULDC.64 UR8, c[0x0][0xae0] ;  /* 0x0002b80000087ab9 */ /* 0x000fc40000000a00 */
[----:B------:R-:W-:Y:S01]  /*ac00*/  UIADD3 UR5, UR7, UR5, URZ ;  /* 0x0000000507057290 */ /* 0x000fe2000fffe03f */
[----:B------:R-:W-:Y:S02]  /*ac10*/  IMAD R7, R8, R7, R6 ;  /* 0x0000000708077224 */ /* 0x000fe400078e0206 */
[----:B------:R-:W-:Y:S02]  /*ac20*/  IMAD R0, R0, UR8, RZ ;  /* 0x0000000800007c24 */ /* 0x000fe4000f8e02ff */
        /* <DEDUP_REMOVED lines=14> */
[C---:B------:R-:W-:Y:S01]  /*ad10*/  LEA R12, P0, R2.reuse, UR6, 0x1 ;  /* 0x00000006020c7c11 */ /* 0x040fe2000f8008ff */
[----:B------:R-:W-:Y:S01]  /*ad20*/  ULDC UR6, c[0x0][0xa88] ;  /* 0x0002a20000067ab9 */ /* 0x000fe20000000800 */
[----:B------:R-:W-:Y:S02]  /*ad30*/  VIADD R3, R11, 0x30 ;  /* 0x000000300b037836 */ /* 0x000fe40000000000 */
[----:B------:R-:W-:Y:S01]  /*ad40*/  LEA.HI.X R13, R2, UR7, R5, 0x1, P0 ;  /* 0x00000007020d7c11 */ /* 0x000fe200080f0c05 */
[----:B------:R-:W0:Y:S01]  /*ad50*/  SHFL.IDX PT, R4, R12, 0x1, 0x181f ;  /* 0x00381f000c047f89 */ /* 0x000e2200000e0000 */
[----:B------:R-:W-:Y:S01]  /*ad60*/  IMAD R14, R8, UR6, RZ ;  /* 0x00000006080e7c24 */ /* 0x000fe2000f8e02ff */
[----:B------:R-:W-:Y:S01]  /*ad70*/  ISETP.GE.AND P0, PT, R19, UR5, PT ;  /* 0x0000000513007c0c */ /* 0x000fe2000bf06270 */
[C---:B------:R-:W-:Y:S01]  /*ad80*/  VIADD R8, R11.reuse, 0x60 ;  /* 0x000000600b087836 */ /* 0x040fe20000000000 */
[----:B------:R-:W1:Y:S02]  /*ad90*/  SHFL.IDX PT, R2, R12, RZ, 0x181f ;  /* 0x00181fff0c027589 */ /* 0x000e6400000e0000 */
        /* <DEDUP_REMOVED lines=23> */
.L_x_14888:
[----:B------:R-:W-:Y:S05]  /*af10*/  BSYNC B0 ;  /* 0x0000000000007941 */ /* 0x000fea0003800000 */
.L_x_14886:
[----:B------:R-:W-:Y:S02]  /*af20*/  ULDC UR5, c[0x0][0xc38] ;  /* 0x00030e0000057ab9 */ /* 0x000fe40000000800 */
[----:B------:R-:W-:-:S06]  /*af30*/  UISETP.GE.AND UP0, UPT, UR4, UR5, UPT ;  /* 0x000000050400728c */ /* 0x000fcc000bf06270 */
[----:B------:R-:W-:-:S13]  /*af40*/  PLOP3.LUT P0, PT, PT, PT, UP0, 0x80, 0x0 ;  /* 0x000000000000781c */ /* 0x000fda0003f0f008 */
[----:B------:R-:W-:Y:S05]  /*af50*/  @!P0 BRA `(.L_x_14891) ;  /* 0xffffff5c00548947 */ /* 0x000fea000383ffff */
[----:B------:R-:W-:Y:S05]  /*af60*/  EXIT ;  /* 0x000000000000794d */ /* 0x000fea0003800000 */
.L_x_14845:
[----:B------:R-:W-:-:S08]  /*af70*/  NOP ;  /* 0x0000000000007918 */ /* 0x000fd00000000000 */
[----:B------:R-:W0:-:S00]  /*af80*/  USETMAXREG.DEALLOC.CTAPOOL 0x20 ;  /* 0x00000020000079c8 */ /* 0x000e0000080e0500 */
[----:B0-----:R-:W-:-:S06]  /*af90*/  LOP3.LUT R0, R0, 0x3, RZ, 0xc0, !PT ;  /* 0x0000000300007812 */ /* 0x001fcc00078ec0ff */
[----:B-1----:R-:W0:Y:S01]  /*afa0*/  S2UR UR5, SR_CTAID.X ;  /* 0x00000000000579c3 */ /* 0x002e220000002500 */
[----:B------:R-:W-:Y:S01]  /*afb0*/  LOP3.LUT R26, R26, 0xffffffdf, RZ, 0xc0, !PT ;  /* 0xffffffdf1a1a7812 */ /* 0x000fe200078ec0ff */
[----:B------:R-:W-:Y:S01]  /*afc0*/  STL [R1+0x10], RZ ;  /* 0x000010ff01007387 */ /* 0x000fe20000100800 */
        /* <DEDUP_REMOVED lines=10> */
[----:B------:R-:W1:Y:S01]  /*b070*/  S2UR UR7, SR_CgaCtaId ;  /* 0x00000000000779c3 */ /* 0x000e620000008800 */
[----:B------:R-:W-:Y:S01]  /*b080*/  ULDC.64 UR36, c[0x0][0x2f0] ;  /* 0x0000bc0000247ab9 */ /* 0x000fe20000000a00 */
[----:B------:R-:W-:Y:S01]  /*b090*/  UMOV UR6, 0x400 ;  /* 0x0000040000067882 */ /* 0x000fe20000000000 */
[----:B------:R-:W-:Y:S01]  /*b0a0*/  ULDC.64 UR8, c[0x0][0x418] ;  /* 0x0001060000087ab9 */ /* 0x000fe20000000a00 */
[----:B------:R-:W-:Y:S01]  /*b0b0*/  LOP3.LUT R26, R26, 0xfffffffe, RZ, 0xc0, !PT ;  /* 0xfffffffe1a1a7812 */ /* 0x000fe200078ec0ff */
[----:B------:R-:W-:Y:S01]  /*b0c0*/  UISETP.NE.U32.AND UP0, UPT, UR8, URZ, UPT ;  /* 0x0000003f0800728c */ /* 0x000fe2000bf05070 */
[----:B------:R-:W-:Y:S01]  /*b0d0*/  IMAD.MOV.U32 R25, RZ, RZ, 0x1 ;  /* 0x00000001ff197424 */ /* 0x000fe200078e00ff */
[----:B------:R-:W-:Y:S01]  /*b0e0*/  ULDC UR4, c[0x0][0x424] ;  /* 0x0001090000047ab9 */ /* 0x000fe20000000800 */
[----:B------:R-:W-:Y:S01]  /*b0f0*/  ULDC UR8, c[0x0][0x2b8] ;  /* 0x0000ae0000087ab9 */ /* 0x000fe20000000800 */
[----:B------:R-:W-:Y:S01]  /*b100*/  UISETP.NE.AND.EX UP0, UPT, UR9, URZ, UPT, UP0 ;  /* 0x0000003f0900728c */ /* 0x000fe2000bf05300 */
[----:B------:R-:W-:Y:S01]  /*b110*/  MOV R22, RZ ;  /* 0x000000ff00167202 */ /* 0x000fe20000000f00 */
[----:B------:R-:W-:Y:S01]  /*b120*/  ULDC UR38, c[0x0][0x288] ;  /* 0x0000a20000267ab9 */ /* 0x000fe20000000800 */
[----:B------:R-:W-:-:S02]  /*b130*/  ULOP3.LUT UR45, UR39, 0x2, URZ, 0xfc, !UPT ;  /* 0x00000002272d7892 */ /* 0x000fc4000f8efc3f */
[----:B------:R-:W-:Y:S01]  /*b140*/  USEL UR4, UR4, 0x1, UP0 ;  /* 0x0000000104047887 */ /* 0x000fe20008000000 */
[----:B------:R-:W-:-:S03]  /*b150*/  ULDC UR46, c[0x0][0xc] ;  /* 0x00000300002e7ab9 */ /* 0x000fc60000000800 */
[----:B------:R-:W-:-:S04]  /*b160*/  UIMAD UR36, UR4, UR36, URZ ;  /* 0x00000024042472a4 */ /* 0x000fc8000f8e023f */
[----:B------:R-:W-:Y:S02]  /*b170*/  UIADD3 UR4, UR36, 0x7f, URZ ;  /* 0x0000007f24047890 */ /* 0x000fe4000fffe03f */
[----:B-1----:R-:W-:-:S06]  /*b180*/  ULEA UR6, UR7, UR6, 0x18 ;  /* 0x0000000607067291 */ /* 0x002fcc000f8ec03f */
[----:B------:R-:W-:Y:S01]  /*b190*/  IMAD.U32 R16, RZ, RZ, UR6 ;  /* 0x00000006ff107e24 */ /* 0x000fe2000f8e00ff */
[C---:B0-----:R-:W-:Y:S01]  /*b1a0*/  LOP3.LUT R6, R7.reuse, 0x7f, RZ, 0xc0, !PT ;  /* 0x0000007f07067812 */ /* 0x041fe200078ec0ff */
[----:B------:R-:W-:-:S05]  /*b1b0*/  IMAD.SHL.U32 R0, R7, 0x8, RZ ;  /* 0x0000000807007824 */ /* 0x000fca00078e00ff */
[C---:B------:R-:W-:Y:S02]  /*b1c0*/  LOP3.LUT R2, R0.reuse, 0x1f8, RZ, 0xc0, !PT ;  /* 0x000001f800027812 */ /* 0x040fe400078ec0ff */
[----:B------:R-:W-:Y:S02]  /*b1d0*/  LOP3.LUT R5, R0, 0x38, RZ, 0xc0, !PT ;  /* 0x0000003800057812 */ /* 0x000fe400078ec0ff */
[----:B------:R-:W-:Y:S01]  /*b1e0*/  LOP3.LUT R3, R2, 0x38, R7, 0x78, !PT ;  /* 0x0000003802037812 */ /* 0x000fe200078e7807 */
[----:B------:R-:W-:Y:S01]  /*b1f0*/  IMAD.U32 R2, RZ, RZ, UR5 ;  /* 0x00000005ff027e24 */ /* 0x000fe2000f8e00ff */
[----:B------:R-:W-:Y:S01]  /*b200*/  ISETP.GE.AND P1, PT, R5, UR37, PT ;  /* 0x0000002505007c0c */ /* 0x000fe2000bf26270 */
[----:B------:R-:W-:Y:S01]  /*b210*/  USHF.R.S32.HI UR5, URZ, 0x1f, UR4 ;  /* 0x0000001f3f057899 */ /* 0x000fe20008011404 */
[----:B------:R-:W-:Y:S01]  /*b220*/  LOP3.LUT R4, R3, 0x200, R0, 0xf8, !PT ;  /* 0x0000020003047812 */ /* 0x000fe200078ef800 */
[----:B------:R-:W-:Y:S01]  /*b230*/  IMAD.SHL.U32 R0, R7, 0x10, RZ ;  /* 0x0000001007007824 */ /* 0x000fe200078e00ff */
[----:B------:R0:W-:Y:S01]  /*b240*/  STL [R1+0xc], R2 ;  /* 0x00000c0201007387 */ /* 0x0001e20000100800 */
[----:B------:R-:W-:Y:S01]  /*b250*/  ISETP.GE.AND P0, PT, R5, UR37, PT ;  /* 0x0000002505007c0c */ /* 0x000fe2000bf06270 */
[----:B------:R-:W-:-:S02]  /*b260*/  ULEA.HI UR5, UR5, UR4, URZ, 0x7 ;  /* 0x0000000405057291 */ /* 0x000fc4000f8f383f */
[----:B------:R-:W-:Y:S01]  /*b270*/  LOP3.LUT R0, R0, 0x70, RZ, 0xc0, !PT ;  /* 0x0000007000007812 */ /* 0x000fe200078ec0ff */
[----:B------:R1:W-:Y:S01]  /*b280*/  STL [R1+0x10], RZ ;  /* 0x000010ff01007387 */ /* 0x0003e20000100800 */
[----:B------:R-:W-:Y:S01]  /*b290*/  ULDC UR37, c[0x0][0x448] ;  /* 0x0001120000257ab9 */ /* 0x000fe20000000800 */
[----:B------:R-:W-:Y:S02]  /*b2a0*/  USHF.R.S32.HI UR40, URZ, 0x7, UR5 ;  /* 0x000000073f287899 */ /* 0x000fe40008011405 */
[----:B------:R-:W-:Y:S01]  /*b2b0*/  @P1 LOP3.LUT R26, R26, 0x1, RZ, 0xfc, !PT ;  /* 0x000000011a1a1812 */ /* 0x000fe200078efcff */
[----:B------:R-:W-:Y:S01]  /*b2c0*/  UIMAD UR37, UR37, UR38, URZ ;  /* 0x00000026252572a4 */ /* 0x000fe2000f8e023f */
[----:B0-----:R-:W-:Y:S01]  /*b2d0*/  SHF.R.U32.HI R2, RZ, 0x3, R6 ;  /* 0x00000003ff027819 */ /* 0x001fe20000011606 */
[----:B------:R-:W-:Y:S01]  /*b2e0*/  UIADD3 UR38, UR36, 0x80, -UR38 ;  /* 0x0000008024267890 */ /* 0x000fe2000fffe826 */
        /* <DEDUP_REMOVED lines=8> */
.L_x_14941:
        /* <DEDUP_REMOVED lines=23> */
.L_x_14893:
[----:B------:R-:W-:Y:S01]  /*b4e0*/  ULDC UR8, c[0x0][0xc54] ;  /* 0x0003150000087ab9 */ /* 0x000fe20000000800 */
[----:B------:R-:W-:Y:S01]  /*b4f0*/  UMOV UR6, UR7 ;  /* 0x0000000700067c82 */ /* 0x000fe20008000000 */
[----:B------:R-:W-:-:S11]  /*b500*/  UISETP.NE.AND UP0, UPT, UR8, 0x1, UPT ;  /* 0x000000010800788c */ /* 0x000fd6000bf05270 */
[----:B------:R-:W-:Y:S02]  /*b510*/  @UP0 ULDC.64 UR10, c[0x0][0xc58] ;  /* 0x00031600000a0ab9 */ /* 0x000fe40000000a00 */
[----:B------:R-:W-:-:S04]  /*b520*/  UIMAD.WIDE.U32 UR4, UR7, UR10, URZ ;  /* 0x0000000a070472a5 */ /* 0x000fc8000f8e003f */
[----:B------:R-:W-:-:S04]  /*b530*/  @UP0 USHF.R.U32.HI UR6, URZ, UR11, UR5 ;  /* 0x0000000b3f060299 */ /* 0x000fc80008011605 */
[----:B------:R-:W-:-:S12]  /*b540*/  UIMAD UR4, UR6, UR8, URZ ;  /* 0x00000008060472a4 */ /* 0x000fd8000f8e023f */
.L_x_14894:
        /* <DEDUP_REMOVED lines=60> */
.L_x_14896:
        /* <DEDUP_REMOVED lines=20> */
.L_x_14899:
[----:B------:R-:W-:Y:S05]  /*ba50*/  BSYNC B6 ;  /* 0x0000000000067941 */ /* 0x000fea0003800000 */
.L_x_14898:
        /* <DEDUP_REMOVED lines=20> */
.L_x_14902:
        /* <DEDUP_REMOVED lines=15> */
.L_x_14901:
[----:B------:R-:W-:Y:S05]  /*bc90*/  BSYNC B6 ;  /* 0x0000000000067941 */ /* 0x000fea0003800000 */
.L_x_14900:
        /* <DEDUP_REMOVED lines=15> */
.L_x_14957:
        /* <DEDUP_REMOVED lines=19> */
[----:B----4-:R-:W-:Y:S01]  /*bec0*/  @P1 IMAD.HI.U32 R2, R0, R3, RZ ;  /* 0x0000000300021227 */ /* 0x010fe200078e00ff */
[----:B------:R-:W-:-:S04]  /*bed0*/  MOV R7, R0 ;  /* 0x0000000000077202 */ /* 0x000fc80000000f00 */
[----:B0-----:R-:W-:Y:S01]  /*bee0*/  @P1 SHF.R.U32.HI R7, RZ, R9, R2 ;  /* 0x00000009ff071219 */ /* 0x001fe20000011602 */
[----:B------:R-:W-:Y:S02]  /*bef0*/  IMAD R2, RZ, RZ, -UR42 ;  /* 0x8000002aff027e24 */ /* 0x000fe4000f8e02ff */
[----:B------:R-:W3:Y:S01]  /*bf00*/  @!P0 LDC.64 R4, c[0x0][0x428] ;  /* 0x00010a00ff048b82 */ /* 0x000ee20000000a00 */
[--C-:B------:R-:W-:Y:S01]  /*bf10*/  @!P0 SHF.R.S32.HI R3, RZ, 0x1f, R7.reuse ;  /* 0x0000001fff038819 */ /* 0x100fe20000011407 */
[----:B------:R-:W-:Y:S02]  /*bf20*/  IMAD R19, R19, R2, UR41 ;  /* 0x0000002913137e24 */ /* 0x000fe4000f8e0202 */
[----:B------:R-:W-:Y:S02]  /*bf30*/  @!P0 IMAD.MOV.U32 R2, RZ, RZ, R7 ;  /* 0x000000ffff028224 */ /* 0x000fe400078e0007 */
[-C--:B---3--:R-:W-:Y:S02]  /*bf40*/  @!P0 IMAD R6, R6, R4.reuse, RZ ;  /* 0x0000000406068224 */ /* 0x088fe400078e02ff */
[----:B------:R-:W-:-:S04]  /*bf50*/  @!P0 IMAD.WIDE.U32 R2, R29, R4, R2 ;  /* 0x000000041d028225 */ /* 0x000fc800078e0002 */
[----:B------:R-:W-:Y:S02]  /*bf60*/  @!P0 IMAD R6, R29, R5, R6 ;  /* 0x000000051d068224 */ /* 0x000fe400078e0206 */
[----:B------:R-:W0:Y:S01]  /*bf70*/  @!P0 LDC.64 R4, c[0x0][0x418] ;  /* 0x00010600ff048b82 */ /* 0x000e220000000a00 */
[----:B------:R-:W-:Y:S02]  /*bf80*/  IMAD.U32 R9, RZ, RZ, UR45 ;  /* 0x0000002dff097e24 */ /* 0x000fe4000f8e00ff */
[----:B------:R-:W-:-:S03]  /*bf90*/  @!P0 IMAD.IADD R6, R3, 0x1, R6 ;  /* 0x0000000103068824 */ /* 0x000fc600078e0206 */
[----:B------:R-:W-:Y:S02]  /*bfa0*/  ISETP.NE.AND P2, PT, R9, 0x3, PT ;  /* 0x000000030900780c */ /* 0x000fe40003f45270 */
[----:B------:R-:W-:Y:S01]  /*bfb0*/  IADD3 R3, -R7, RZ, RZ ;  /* 0x000000ff07037210 */ /* 0x000fe20007ffe1ff */
[----:B------:R-:W-:Y:S01]  /*bfc0*/  IMAD.U32 R23, RZ, RZ, UR4 ;  /* 0x00000004ff177e24 */ /* 0x000fe2000f8e00ff */
[----:B------:R-:W-:Y:S02]  /*bfd0*/  LOP3.LUT R26, R26, 0xfffffffb, RZ, 0xc0, !PT ;  /* 0xfffffffb1a1a7812 */ /* 0x000fe400078ec0ff */
[----:B------:R-:W-:Y:S02]  /*bfe0*/  SHF.R.S32.HI R28, RZ, 0x1f, R19 ;  /* 0x0000001fff1c7819 */ /* 0x000fe40000011413 */
[----:B0-----:R-:W-:-:S04]  /*bff0*/  @!P0 LEA R4, P1, R2, R4, 0x2 ;  /* 0x0000000402048211 */ /* 0x001fc800078210ff */
[----:B------:R-:W-:Y:S01]  /*c000*/  @!P0 LEA.HI.X R5, R2, R5, R6, 0x2, P1 ;  /* 0x0000000502058211 */ /* 0x000fe200008f1406 */
[----:B------:R-:W-:Y:S01]  /*c010*/  IMAD.MOV.U32 R6, RZ, RZ, RZ ;  /* 0x000000ffff067224 */ /* 0x000fe200078e00ff */
[----:B------:R-:W-:-:S05]  /*c020*/  @P2 LOP3.LUT R26, R26, 0x4, RZ, 0xfc, !PT ;  /* 0x000000041a1a2812 */ /* 0x000fca00078efcff */
[----:B------:R0:W5:Y:S02]  /*c030*/  @!P0 LDG.E R6, desc[UR50][R4.64] ;  /* 0x0000003204068981 */ /* 0x000164000c1e1900 */
[----:B0-----:R-:W-:Y:S01]  /*c040*/  IMAD R5, R10, R3, R0 ;  /* 0x000000030a057224 */ /* 0x001fe200078e0200 */
[----:B------:R-:W-:Y:S06]  /*c050*/  @!P2 BRA `(.L_x_14904) ;  /* 0x000000000004a947 */ /* 0x000fec0003800000 */
[----:B------:R-:W-:Y:S01]  /*c060*/  BPT.TRAP 0x1 ;  /* 0x000000040000795c */ /* 0x000fe20000300000 */
.L_x_14904:
        /* <DEDUP_REMOVED lines=25> */
.L_x_14958:
[----:B------:R-:W-:Y:S05]  /*c200*/  BSYNC B0 ;  /* 0x0000000000007941 */ /* 0x000fea0003800000 */
.L_x_14905:
        /* <DEDUP_REMOVED lines=20> */
[----:B------:R-:W0:Y:S01]  /*c350*/  S2R R9, SR_TID.X ;  /* 0x0000000000097919 */ /* 0x000e220000002100 */
[----:B------:R-:W-:Y:S01]  /*c360*/  LEA R4, P0, R2, UR4, 0x1 ;  /* 0x0000000402047c11 */ /* 0x000fe2000f8008ff */
[----:B------:R-:W-:Y:S01]  /*c370*/  UMOV UR4, 0xffffffff ;  /* 0xffffffff00047882 */ /* 0x000fe20000000000 */
[----:B------:R-:W-:-:S02]  /*c380*/  IADD3 R7, -R10, UR36, -R8 ;  /* 0x000000240a077c10 */ /* 0x000fc4000fffe908 */
[----:B------:R-:W-:Y:S02]  /*c390*/  LEA.HI.X R5, R2, UR5, R5, 0x1, P0 ;  /* 0x0000000502057c11 */ /* 0x000fe400080f0c05 */
[----:B------:R-:W-:Y:S01]  /*c3a0*/  ISETP.GE.AND P0, PT, R7, 0x1, PT ;  /* 0x000000010700780c */ /* 0x000fe20003f06270 */
[C---:B0-----:R-:W-:Y:S02]  /*c3b0*/  IMAD.SHL.U32 R10, R9.reuse, 0x8, RZ ;  /* 0x00000008090a7824 */ /* 0x041fe400078e00ff */
[----:B------:R-:W-:-:S03]  /*c3c0*/  IMAD.SHL.U32 R11, R9, 0x8, RZ ;  /* 0x00000008090b7824 */ /* 0x000fc600078e00ff */
[----:B------:R-:W-:-:S04]  /*c3d0*/  LOP3.LUT R10, R10, 0x1f8, RZ, 0xc0, !PT ;  /* 0x000001f80a0a7812 */ /* 0x000fc800078ec0ff */
[----:B------:R-:W-:Y:S02]  /*c3e0*/  LOP3.LUT R10, R10, 0x38, R9, 0x78, !PT ;  /* 0x000000380a0a7812 */ /* 0x000fe400078e7809 */
[----:B------:R-:W-:Y:S02]  /*c3f0*/  SHF.L.U32 R9, R9, 0x3, RZ ;  /* 0x0000000309097819 */ /* 0x000fe400000006ff */
        /* <DEDUP_REMOVED lines=75> */
.L_x_14976:
        /* <DEDUP_REMOVED lines=10> */
.L_x_14908:
        /* <DEDUP_REMOVED lines=11> */
.L_x_14909:
[----:B------:R0:W-:Y:S02]  /*ca00*/  SYNCS.ARRIVE.TRANS64.A1T0 RZ, [R0+URZ+0x16830], RZ ;  /* 0x016830ff00ff79a7 */ /* 0x0001e4000810003f */
[----:B------:R-:W-:Y:S05]  /*ca10*/  WARPSYNC.ALL ;  /* 0x0000000000007948 */ /* 0x000fea0003800000 */
[----:B------:R-:W-:Y:S01]  /*ca20*/  BSSY B6, `(.L_x_14910) ;  /* 0x0000015000067945 */ /* 0x000fe20003800000 */
[----:B0-----:R-:W-:Y:S01]  /*ca30*/  IADD3 R0, R16, 0x8400, RZ ;  /* 0x0000840010007810 */ /* 0x001fe20007ffe0ff */
[----:B------:R-:W-:Y:S03]  /*ca40*/  BAR.SYNC.DEFER_BLOCKING 0x8, 0x200 ;  /* 0x0208000000007b1d */ /* 0x000fe60000010000 */
        /* <DEDUP_REMOVED lines=18> */
.L_x_14911:
[----:B------:R-:W-:Y:S05]  /*cb70*/  BSYNC B6 ;  /* 0x0000000000067941 */ /* 0x000fea0003800000 */
.L_x_14910:
[----:B------:R0:W5:Y:S01]  /*cb80*/  LDL R9, [R1+0x8] ;  /* 0x0000080001097983 */ /* 0x0001620000100800 */
[----:B------:R-:W-:Y:S01]  /*cb90*/  UISETP.NE.AND UP0, UPT, UR47, URZ, UPT ;  /* 0x0000003f2f00728c */ /* 0x000fe2000bf05270 */
[----:B------:R-:W-:Y:S01]  /*cba0*/  R2UR UR7, R28 ;  /* 0x000000001c0772ca */ /* 0x000fe200000e0000 */
[----:B------:R-:W-:Y:S01]  /*cbb0*/  IMAD.U32 R6, RZ, RZ, UR43 ;  /* 0x0000002bff067e24 */ /* 0x000fe2000f8e00ff */
[----:B------:R-:W1:Y:S01]  /*cbc0*/  S2R R20, SR_TID.X ;  /* 0x0000000000147919 */ /* 0x000e620000002100 */
[C---:B------:R-:W-:Y:S01]  /*cbd0*/  R2UR UR10, R19.reuse ;  /* 0x00000000130a72ca */ /* 0x040fe200000e0000 */
[----:B------:R-:W-:Y:S01]  /*cbe0*/  ULDC.64 UR8, c[0x0][0x2d8] ;  /* 0x0000b60000087ab9 */ /* 0x000fe20000000a00 */
[----:B------:R-:W-:Y:S01]  /*cbf0*/  PLOP3.LUT P0, PT, PT, PT, UP0, 0x80, 0x0 ;  /* 0x000000000000781c */ /* 0x000fe20003f0f008 */
[----:B------:R-:W2:Y:S01]  /*cc00*/  S2R R2, SR_TID.X ;  /* 0x0000000000027919 */ /* 0x000ea20000002100 */
[----:B------:R-:W-:Y:S01]  /*cc10*/  R2UR UR4, R19 ;  /* 0x00000000130472ca */ /* 0x000fe200000e0000 */
        /* <DEDUP_REMOVED lines=11> */
[----:B------:R-:W-:-:S04]  /*ccd0*/  IMAD R6, R6, 0xc0, R2 ;  /* 0x000000c006067824 */ /* 0x000fc800078e0202 */
[----:B------:R-:W-:Y:S01]  /*cce0*/  @P0 IMAD.HI.U32 R0, R6, UR5, RZ ;  /* 0x0000000506000c27 */ /* 0x000fe2000f8e00ff */
[----:B------:R-:W-:Y:S01]  /*ccf0*/  PLOP3.LUT P0, PT, PT, PT, UP0, 0x80, 0x0 ;  /* 0x000000000000781c */ /* 0x000fe20003f0f008 */
[----:B------:R-:W-:Y:S02]  /*cd00*/  UIMAD UR7, UR10, UR9, UR7 ;  /* 0x000000090a0772a4 */ /* 0x000fe4000f8e0207 */
[----:B------:R-:W-:Y:S01]  /*cd10*/  UIMAD.WIDE.U32 UR4, UR4, UR8, URZ ;  /* 0x00000008040472a5 */ /* 0x000fe2000f8e003f */
[----:B------:R-:W-:Y:S01]  /*cd20*/  MOV R2, R6 ;  /* 0x0000000600027202 */ /* 0x000fe20000000f00 */
        /* <DEDUP_REMOVED lines=30> */
[----:B------:R-:W-:Y:S01]  /*cf10*/  @UP0 ULDC UR13, c[0x0][0x450] ;  /* 0x00011400000d0ab9 */ /* 0x000fe20000000800 */
[----:B------:R-:W-:Y:S01]  /*cf20*/  MOV R2, R6 ;  /* 0x0000000600027202 */ /* 0x000fe20000000f00 */
[----:B------:R-:W1:Y:S10]  /*cf30*/  S2R R21, SR_TID.X ;  /* 0x0000000000157919 */ /* 0x000e740000002100 */
        /* <DEDUP_REMOVED lines=22> */
[----:B------:R-:W-:-:S03]  /*d0a0*/  IMAD.U32 R6, RZ, RZ, UR43 ;  /* 0x0000002bff067e24 */ /* 0x000fc6000f8e00ff */
[----:B------:R-:W1:Y:S01]  /*d0b0*/  SHFL.IDX PT, R2, R4, RZ, 0x181f ;  /* 0x00181fff04027589 */ /* 0x000e6200000e0000 */
[----:B------:R-:W-:-:S03]  /*d0c0*/  IMAD R6, R6, 0xc0, R8 ;  /* 0x000000c006067824 */ /* 0x000fc600078e0208 */
[----:B------:R-:W-:Y:S01]  /*d0d0*/  SHFL.IDX PT, R14, R5, RZ, 0x181f ;  /* 0x00181fff050e7589 */ /* 0x000fe200000e0000 */
[C---:B------:R-:W-:Y:S01]  /*d0e0*/  VIADD R8, R6.reuse, 0x80 ;  /* 0x0000008006087836 */ /* 0x040fe20000000000 */
[----:B------:R-:W-:-:S13]  /*d0f0*/  ISETP.GE.AND P1, PT, R6, UR37, PT ;  /* 0x0000002506007c0c */ /* 0x000fda000bf26270 */
[----:B0-----:R-:W-:-:S04]  /*d100*/  @!P1 LEA R3, P0, R10, R3, 0x1 ;  /* 0x000000030a039211 */ /* 0x001fc800078008ff */
[----:B-1----:R-:W-:-:S04]  /*d110*/  @!P1 IADD3.X R2, RZ, R2, RZ, P0, !PT ;  /* 0x00000002ff029210 */ /* 0x002fc800007fe4ff */
        /* <DEDUP_REMOVED lines=60> */
[----:B0-----:R-:W-:-:S04]  /*d4e0*/  @!P1 LEA R3, P0, R10, R3, 0x1 ;  /* 0x000000030a039211 */ /* 0x001fc800078008ff */
[----:B-1----:R-:W-:-:S04]  /*d4f0*/  @!P1 IADD3.X R2, RZ, R2, RZ, P0, !PT ;  /* 0x00000002ff029210 */ /* 0x002fc800007fe4ff */
        /* <DEDUP_REMOVED lines=19> */
[----:B0-----:R-:W-:-:S04]  /*d630*/  @!P1 LEA R2, P0, R10, R2, 0x1 ;  /* 0x000000020a029211 */ /* 0x001fc800078008ff */
[----:B------:R-:W-:Y:S02]  /*d640*/  @!P1 IADD3.X R3, RZ, R0, RZ, P0, !PT ;  /* 0x00000000ff039210 */ /* 0x000fe400007fe4ff */
        /* <DEDUP_REMOVED lines=9> */
.L_x_15001:
        /* <DEDUP_REMOVED lines=10> */
.L_x_14913:
        /* <DEDUP_REMOVED lines=18> */
.L_x_15002:
[----:B------:R-:W-:Y:S05]  /*d8a0*/  BSYNC B0 ;  /* 0x0000000000007941 */ /* 0x000fea0003800000 */
.L_x_14914:
[----:B------:R-:W-:-:S06]  /*d8b0*/  UISETP.GE.AND UP0, UPT, UR44, 0x2, UPT ;  /* 0x000000022c00788c */ /* 0x000fcc000bf06270 */
[----:B------:R-:W-:-:S13]  /*d8c0*/  PLOP3.LUT P0, PT, PT, PT, UP0, 0x80, 0x0 ;  /* 0x000000000000781c */ /* 0x000fda0003f0f008 */
[----:B------:R-:W-:Y:S05]  /*d8d0*/  @!P0 BRA `(.L_x_14916) ;  /* 0x0000001000108947 */ /* 0x000fea0003800000 */
[----:B------:R-:W-:Y:S01]  /*d8e0*/  UIADD3 UR4, UR44, -0x2, URZ ;  /* 0xfffffffe2c047890 */ /* 0x000fe2000fffe03f */
[----:B------:R-:W-:Y:S01]  /*d8f0*/  BSSY B0, `(.L_x_14916) ;  /* 0x0000102000007945 */ /* 0x000fe20003800000 */
[----:B------:R-:W-:Y:S02]  /*d900*/  IMAD.MOV.U32 R20, RZ, RZ, R25 ;  /* 0x000000ffff147224 */ /* 0x000fe400078e0019 */
[----:B------:R-:W-:Y:S02]  /*d910*/  IMAD.MOV.U32 R6, RZ, RZ, R22 ;  /* 0x000000ffff067224 */ /* 0x000fe400078e0016 */
[----:B------:R-:W-:Y:S02]  /*d920*/  IMAD.MOV.U32 R27, RZ, RZ, R23 ;  /* 0x000000ffff1b7224 */ /* 0x000fe400078e0017 */
[----:B------:R-:W-:-:S07]  /*d930*/  IMAD.U32 R7, RZ, RZ, UR4 ;  /* 0x00000004ff077e24 */ /* 0x000fce000f8e00ff */
.L_x_14929:
        /* <DEDUP_REMOVED lines=10> */
[----:B------:R-:W-:Y:S02]  /*d9e0*/  LOP3.LUT R5, R5, 0x70, RZ, 0xc0, !PT ;  /* 0x0000007005057812 */ /* 0x000fe400078ec0ff */
[----:B------:R-:W-:Y:S01]  /*d9f0*/  LEA R3, R7, R3, 0x7 ;  /* 0x0000000307037211 */ /* 0x000fe200078e38ff */
        /* <DEDUP_REMOVED lines=22> */
[----:B------:R-:W-:Y:S02]  /*db60*/  SEL R25, RZ, 0x1, P0 ;  /* 0x00000001ff197807 */ /* 0x000fe40000000000 */
[----:B------:R-:W-:Y:S02]  /*db70*/  SEL R22, R22, RZ, P0 ;  /* 0x000000ff16167207 */ /* 0x000fe40000000000 */
[----:B------:R-:W-:Y:S02]  /*db80*/  MOV R23, R7 ;  /* 0x0000000700177202 */ /* 0x000fe40000000f00 */
[----:B------:R-:W-:Y:S02]  /*db90*/  LOP3.LUT R25, R20, R25, RZ, 0x3c, !PT ;  /* 0x0000001914197212 */ /* 0x000fe400078e3cff */
[----:B--2---:R-:W-:Y:S01]  /*dba0*/  SHF.R.S32.HI R24, RZ, 0x1f, R4 ;  /* 0x0000001fff187819 */ /* 0x004fe20000011404 */
[----:B------:R-:W-:Y:S06]  /*dbb0*/  @!P1 BRA `(.L_x_14917) ;  /* 0x0000000000049947 */ /* 0x000fec0003800000 */
[----:B------:R-:W-:Y:S01]  /*dbc0*/  BPT.TRAP 0x1 ;  /* 0x000000040000795c */ /* 0x000fe20000300000 */
.L_x_14917:
[----:B------:R-:W-:Y:S01]  /*dbd0*/  IMAD R5, R22, 0x8, R16 ;  /* 0x0000000816057824 */ /* 0x000fe200078e0210 */
[----:B------:R-:W-:Y:S01]  /*dbe0*/  SHF.L.U32 R2, R25, 0x1f, RZ ;  /* 0x0000001f19027819 */ /* 0x000fe200000006ff */
[----:B------:R-:W-:Y:S03]  /*dbf0*/  BSSY B1, `(.L_x_14918) ;  /* 0x0000003000017945 */ /* 0x000fe60003800000 */
[----:B------:R-:W0:Y:S02]  /*dc00*/  SYNCS.PHASECHK.TRANS64.TRYWAIT P0, [R5+URZ+0x16840], R2 ;  /* 0x01684002050075a7 */ /* 0x000e24000800017f */
[----:B0-----:R-:W-:Y:S05]  /*dc10*/  @!P0 BRA `(.L_x_14919) ;  /* 0x0000003400e88947 */ /* 0x001fea0003800000 */
.L_x_15003:
[----:B------:R-:W-:Y:S05]  /*dc20*/  BSYNC B1 ;  /* 0x0000000000017941 */ /* 0x000fea0003800000 */
.L_x_14918:
        /* <DEDUP_REMOVED lines=72> */
.L_x_15021:
[----:B-1----:R-:W-:-:S04]  /*e0b0*/  IADD3 R2, P0, R2, R7, RZ ;  /* 0x0000000702027210 */ /* 0x002fc80007f1e0ff */
[----:B------:R-:W-:Y:S02]  /*e0c0*/  IADD3.X R3, RZ, R10, RZ, P0, !PT ;  /* 0x0000000aff037210 */ /* 0x000fe400007fe4ff */
[----:B------:R-:W-:-:S03]  /*e0d0*/  PLOP3.LUT P0, PT, PT, PT, PT, 0x80, 0x0 ;  /* 0x000000000000781c */ /* 0x000fc60003f0f070 */
[----:B------:R-:W-:Y:S01]  /*e0e0*/  @!PT LDS RZ, [RZ] ;  /* 0x00000000fffff984 */ /* 0x000fe20000000800 */
[----:B------:R-:W-:Y:S01]  /*e0f0*/  @!PT LDS RZ, [RZ] ;  /* 0x00000000fffff984 */ /* 0x000fe20000000800 */
[----:B------:R-:W-:Y:S01]  /*e100*/  @!PT LDS RZ, [RZ] ;  /* 0x00000000fffff984 */ /* 0x000fe20000000800 */
[----:B------:R1:W-:Y:S01]  /*e110*/  LDGSTS.E.BYPASS.LTC128B.128 [R9+0x11c00], desc[UR50][R2.64], !P1 ;  /* 0x11c0000002097fae */ /* 0x0003e2000c901d72 */
[----:B------:R-:W-:-:S09]  /*e120*/  NOP ;  /* 0x0000000000007918 */ /* 0x000fd20000000000 */
.L_x_14921:
        /* <DEDUP_REMOVED lines=11> */
.L_x_14922:
[----:B------:R1:W-:Y:S01]  /*e1e0*/  SYNCS.ARRIVE.TRANS64.A1T0 RZ, [R5+URZ+0x16830], RZ ;  /* 0x016830ff05ff79a7 */ /* 0x0003e2000810003f */
[----:B------:R-:W-:Y:S05]  /*e1f0*/  @!P2 BRA `(.L_x_14923) ;  /* 0x000000000004a947 */ /* 0x000fea0003800000 */
[----:B------:R-:W-:Y:S01]  /*e200*/  BPT.TRAP 0x1 ;  /* 0x000000040000795c */ /* 0x000fe20000300000 */
.L_x_14923:
[----:B------:R-:W-:Y:S01]  /*e210*/  SHF.L.U32 R2, R20, 0x1f, RZ ;  /* 0x0000001f14027819 */ /* 0x000fe200000006ff */
[----:B-1----:R-:W-:Y:S01]  /*e220*/  IMAD R5, R6, 0x8, R16 ;  /* 0x0000000806057824 */ /* 0x002fe200078e0210 */
[----:B------:R-:W-:Y:S03]  /*e230*/  BSSY B1, `(.L_x_14924) ;  /* 0x0000003000017945 */ /* 0x000fe60003800000 */
[----:B------:R-:W1:Y:S02]  /*e240*/  SYNCS.PHASECHK.TRANS64.TRYWAIT P0, [R5+URZ+0x16860], R2 ;  /* 0x01686002050075a7 */ /* 0x000e64000800017f */
[----:B-1----:R-:W-:Y:S05]  /*e250*/  @!P0 BRA `(.L_x_14925) ;  /* 0x0000003800a88947 */ /* 0x002fea0003800000 */
.L_x_15022:
[----:B------:R-:W-:Y:S05]  /*e260*/  BSYNC B1 ;  /* 0x0000000000017941 */ /* 0x000fea0003800000 */
.L_x_14924:
        /* <DEDUP_REMOVED lines=11> */
[----:B------:R-:W-:Y:S02]  /*e320*/  SHF.R.U32.HI R3, RZ, 0x3, R3 ;  /* 0x00000003ff037819 */ /* 0x000fe40000011603 */
[----:B------:R-:W-:-:S03]  /*e330*/  LEA R6, R6, R8, 0xd ;  /* 0x0000000806067211 */ /* 0x000fc600078e68ff */
        /* <DEDUP_REMOVED lines=24> */
[----:B0-----:R-:W-:-:S04]  /*e4c0*/  IADD3 R2, P0, R2, R7, RZ ;  /* 0x0000000702027210 */ /* 0x001fc80007f1e0ff */
[----:B-1----:R-:W-:Y:S02]  /*e4d0*/  IADD3.X R3, RZ, R3, RZ, P0, !PT ;  /* 0x00000003ff037210 */ /* 0x002fe400007fe4ff */
        /* <DEDUP_REMOVED lines=22> */
.L_x_15040:
        /* <DEDUP_REMOVED lines=19> */
[----:B------:R-:W-:Y:S02]  /*e770*/  IADD3 R3, R3, R7, RZ ;  /* 0x0000000703037210 */ /* 0x000fe40007ffe0ff */
[C---:B------:R-:W-:Y:S02]  /*e780*/  IMAD R7, R19.reuse, UR5, R0 ;  /* 0x0000000513077c24 */ /* 0x040fe4000f8e0200 */
[----:B------:R-:W-:Y:S01]  /*e790*/  IMAD.WIDE.U32 R2, R19, UR4, R2 ;  /* 0x0000000413027c25 */ /* 0x000fe2000f8e0002 */
[----:B------:R-:W-:-:S03]  /*e7a0*/  ULDC.64 UR4, c[0x0][0x318] ;  /* 0x0000c60000047ab9 */ /* 0x000fc60000000a00 */
[----:B------:R-:W-:Y:S01]  /*e7b0*/  IMAD.IADD R3, R7, 0x1, R3 ;  /* 0x0000000107037824 */ /* 0x000fe200078e0203 */
[----:B0-----:R-:W-:-:S04]  /*e7c0*/  LEA R17, P0, R2, UR4, 0x1 ;  /* 0x0000000402117c11 */ /* 0x001fc8000f8008ff */
[----:B------:R-:W-:Y:S02]  /*e7d0*/  LEA.HI.X R18, R2, UR5, R3, 0x1, P0 ;  /* 0x0000000502127c11 */ /* 0x000fe400080f0c03 */
[----:B------:R-:W-:-:S13]  /*e7e0*/  PLOP3.LUT P0, PT, PT, PT, PT, 0x80, 0x0 ;  /* 0x000000000000781c */ /* 0x000fda0003f0f070 */
.L_x_14927:
        /* <DEDUP_REMOVED lines=11> */
.L_x_14928:
        /* <DEDUP_REMOVED lines=8> */
.L_x_14916:
        /* <DEDUP_REMOVED lines=18> */
.L_x_14931:
[----:B------:R-:W-:Y:S05]  /*ea40*/  BSYNC B0 ;  /* 0x0000000000007941 */ /* 0x000fea0003800000 */
.L_x_14930:
[----:B-1----:R-:W-:-:S05]  /*ea50*/  IMAD.U32 R0, RZ, RZ, UR45 ;  /* 0x0000002dff007e24 */ /* 0x002fca000f8e00ff */
[----:B------:R-:W-:-:S13]  /*ea60*/  ISETP.NE.AND P0, PT, R0, 0x3, PT ;  /* 0x000000030000780c */ /* 0x000fda0003f05270 */
[----:B------:R-:W-:Y:S05]  /*ea70*/  @!P0 BRA `(.L_x_14932) ;  /* 0x0000000000048947 */ /* 0x000fea0003800000 */
[----:B------:R-:W-:Y:S01]  /*ea80*/  BPT.TRAP 0x1 ;  /* 0x000000040000795c */ /* 0x000fe20000300000 */
.L_x_14932:
[----:B------:R-:W-:Y:S01]  /*ea90*/  IMAD R4, R22, 0x8, R16 ;  /* 0x0000000816047824 */ /* 0x000fe200078e0210 */
[----:B0-----:R-:W-:Y:S01]  /*eaa0*/  SHF.L.U32 R3, R25, 0x1f, RZ ;  /* 0x0000001f19037819 */ /* 0x001fe200000006ff */
[----:B------:R-:W-:Y:S03]  /*eab0*/  BSSY B0, `(.L_x_14933) ;  /* 0x0000003000007945 */ /* 0x000fe60003800000 */
[----:B------:R-:W0:Y:S02]  /*eac0*/  SYNCS.PHASECHK.TRANS64.TRYWAIT P0, [R4+URZ+0x16860], R3 ;  /* 0x01686003040075a7 */ /* 0x000e24000800017f */
[----:B0-----:R-:W-:Y:S05]  /*ead0*/  @!P0 BRA `(.L_x_14934) ;  /* 0x0000003800e48947 */ /* 0x001fea0003800000 */
.L_x_15041:
[----:B------:R-:W-:Y:S05]  /*eae0*/  BSYNC B0 ;  /* 0x0000000000007941 */ /* 0x000fea0003800000 */
.L_x_14933:
        /* <DEDUP_REMOVED lines=10> */
[----:B------:R-:W-:Y:S02]  /*eb90*/  LOP3.LUT R2, R2, 0x38, R8, 0x78, !PT ;  /* 0x0000003802027812 */ /* 0x000fe400078e7808 */
[----:B------:R-:W-:Y:S02]  /*eba0*/  IADD3 R5, -R7, R5, RZ ;  /* 0x0000000507057210 */ /* 0x000fe40007ffe1ff */
        /* <DEDUP_REMOVED lines=19> */
[----:B------:R-:W0:Y:S02]  /*ece0*/  SHFL.IDX PT, R14, R17, 0x3, 0x181f ;  /* 0x00781f00110e7f89 */ /* 0x000e2400000e0000 */
[----:B------:R-:W-:Y:S02]  /*ecf0*/  IADD3.X R3, RZ, R7, RZ, P0, !PT ;  /* 0x00000007ff037210 */ /* 0x000fe400007fe4ff */
        /* <DEDUP_REMOVED lines=31> */
.L_x_15059:
[----:B0-----:R-:W-:-:S04]  /*eef0*/  IADD3 R2, P0, R14, R6, RZ ;  /* 0x000000060e027210 */ /* 0x001fc80007f1e0ff */
[----:B------:R-:W-:Y:S02]  /*ef00*/  IADD3.X R3, RZ, R7, RZ, P0, !PT ;  /* 0x00000007ff037210 */ /* 0x000fe400007fe4ff */
[----:B------:R-:W-:-:S13]  /*ef10*/  ISETP.LT.OR P0, PT, R5, 0x71, P2 ;  /* 0x000000710500780c */ /* 0x000fda0001701670 */
[----:B------:R-:W-:Y:S01]  /*ef20*/  @!PT LDS RZ, [RZ] ;  /* 0x00000000fffff984 */ /* 0x000fe20000000800 */
[----:B------:R-:W-:Y:S01]  /*ef30*/  @!PT LDS RZ, [RZ] ;  /* 0x00000000fffff984 */ /* 0x000fe20000000800 */
[----:B------:R-:W-:Y:S01]  /*ef40*/  @!PT LDS RZ, [RZ] ;  /* 0x00000000fffff984 */ /* 0x000fe20000000800 */
[----:B------:R0:W-:Y:S01]  /*ef50*/  LDGSTS.E.BYPASS.LTC128B.128 [R0+0x3c00], desc[UR50][R2.64], !P0 ;  /* 0x03c0000002007fae */ /* 0x0001e2000c101d72 */
[----:B------:R-:W-:Y:S01]  /*ef60*/  PLOP3.LUT P0, PT, PT, PT, PT, 0x80, 0x0 ;  /* 0x000000000000781c */ /* 0x000fe20003f0f070 */
[----:B------:R-:W-:-:S12]  /*ef70*/  NOP ;  /* 0x0000000000007918 */ /* 0x000fd80000000000 */
.L_x_14936:
        /* <DEDUP_REMOVED lines=11> */
.L_x_14937:
[----:B------:R0:W-:Y:S01]  /*f030*/  SYNCS.ARRIVE.TRANS64.A1T0 RZ, [R4+URZ+0x16850], RZ ;  /* 0x016850ff04ff79a7 */ /* 0x0001e2000810003f */
[----:B------:R-:W-:-:S05]  /*f040*/  VIADD R22, R22, 0x1 ;  /* 0x0000000116167836 */ /* 0x000fca0000000000 */
[----:B------:R-:W-:-:S04]  /*f050*/  ISETP.NE.AND P0, PT, R22, 0x2, PT ;  /* 0x000000021600780c */ /* 0x000fc80003f05270 */
[----:B------:R-:W-:Y:S02]  /*f060*/  SEL R0, RZ, 0x1, P0 ;  /* 0x00000001ff007807 */ /* 0x000fe40000000000 */
[----:B------:R-:W-:Y:S02]  /*f070*/  SEL R22, R22, RZ, P0 ;  /* 0x000000ff16167207 */ /* 0x000fe40000000000 */
[----:B0-----:R-:W-:-:S07]  /*f080*/  LOP3.LUT R25, R25, R0, RZ, 0x3c, !PT ;  /* 0x0000000019197212 */ /* 0x001fce00078e3cff */
.L_x_14897:
[----:B------:R-:W-:Y:S05]  /*f090*/  BSYNC B7 ;  /* 0x0000000000077941 */ /* 0x000fea0003800000 */
.L_x_14895:
        /* <DEDUP_REMOVED lines=13> */
.L_x_14938:
[----:B------:R-:W-:-:S03]  /*f170*/  UMOV UR4, 0xffffffff ;  /* 0xffffffff00047882 */ /* 0x000fc60000000000 */
[----:B------:R-:W-:Y:S05]  /*f180*/  BRA.DIV UR4, `(.L_x_14940) ;  /* 0x0000003e04907947 */ /* 0x000fea000b800000 */
[----:B-----5:R2:W3:Y:S02]  /*f190*/  SHFL.IDX PT, R14, R2, RZ, 0x1f ;  /* 0x00001fff020e7589 */ /* 0x0204e400000e0000 */
.L_x_15062:
        /* <DEDUP_REMOVED lines=8> */
.L_x_14939:
[----:B-1----:R-:W4:Y:S01]  /*f220*/  LDL R0, [R1+0xc] ;  /* 0x00000c0001007983 */ /* 0x002f220000100800 */
[----:B------:R-:W-:Y:S02]  /*f230*/  ULDC UR4, c[0x0][0xc38] ;  /* 0x00030e0000047ab9 */ /* 0x000fe40000000800 */
[----:B----4-:R-:W-:-:S13]  /*f240*/  ISETP.GE.AND P0, PT, R0, UR4, PT ;  /* 0x0000000400007c0c */ /* 0x010fda000bf06270 */
[----:B------:R-:W-:Y:S05]  /*f250*/  @!P0 BRA `(.L_x_14941) ;  /* 0xffffffc000448947 */ /* 0x000fea000383ffff */
.L_x_14892:
        /* <DEDUP_REMOVED lines=12> */
.L_x_15063:
[----:B------:R-:W-:Y:S05]  /*f320*/  BSYNC B0 ;  /* 0x0000000000007941 */ /* 0x000fea0003800000 */
.L_x_14942:
[----:B------:R-:W-:-:S03]  /*f330*/  UMOV UR4, 0xffffffff ;  /* 0xffffffff00047882 */ /* 0x000fc60000000000 */
[----:B------:R-:W-:Y:S05]  /*f340*/  BRA.DIV UR4, `(.L_x_14944) ;  /* 0x0000003e045c7947 */ /* 0x000fea000b800000 */
[----:B-1----:R-:W1:Y:S02]  /*f350*/  S2R R0, SR_TID.X ;  /* 0x0000000000007919 */ /* 0x002e640000002100 */
[----:B-1----:R-:W-:-:S04]  /*f360*/  SHF.R.U32.HI R0, RZ, 0x5, R0 ;  /* 0x00000005ff007819 */ /* 0x002fc80000011600 */
[----:B------:R-:W-:-:S05]  /*f370*/  LOP3.LUT R0, R0, 0x3, RZ, 0xc0, !PT ;  /* 0x0000000300007812 */ /* 0x000fca00078ec0ff */
[----:B------:R1:W2:Y:S02]  /*f380*/  SHFL.IDX PT, R14, R0, RZ, 0x1f ;  /* 0x00001fff000e7589 */ /* 0x0002a400000e0000 */
.L_x_15066:
[----:B--2---:R-:W-:Y:S01]  /*f390*/  ISETP.NE.AND P0, PT, R14, RZ, PT ;  /* 0x000000ff0e00720c */ /* 0x004fe20003f05270 */
[----:B------:R-:W-:-:S12]  /*f3a0*/  BSSY B0, `(.L_x_14945) ;  /* 0x0000024000007945 */ /* 0x000fd80003800000 */
[----:B------:R-:W-:Y:S05]  /*f3b0*/  @P0 BRA `(.L_x_14946) ;  /* 0x0000000000880947 */ /* 0x000fea0003800000 */
[----:B------:R-:W-:-:S03]  /*f3c0*/  UMOV UR4, 0xffffffff ;  /* 0xffffffff00047882 */ /* 0x000fc60000000000 */
[----:B------:R-:W-:Y:S05]  /*f3d0*/  BRA.DIV UR4, `(.L_x_14947) ;  /* 0x0000003e046c7947 */ /* 0x000fea000b800000 */
[----:B------:R-:W-:-:S13]  /*f3e0*/  ELECT P6, URZ, PT ;  /* 0x00000000003f782f */ /* 0x000fda00038c0000 */
.L_x_15069:
[----:B------:R-:W-:Y:S05]  /*f3f0*/  @!P6 BRA `(.L_x_14946) ;  /* 0x000000000078e947 */ /* 0x000fea0003800000 */
[----:B------:R-:W-:-:S06]  /*f400*/  ULOP3.LUT UR4, UR39, 0x2, URZ, 0xfc, !UPT ;  /* 0x0000000227047892 */ /* 0x000fcc000f8efc3f */
[----:B-1----:R-:W-:-:S04]  /*f410*/  MOV R0, UR4 ;  /* 0x0000000400007c02 */ /* 0x002fc80008000f00 */
[----:B------:R-:W-:-:S13]  /*f420*/  ISETP.NE.AND P0, PT, R0, 0x3, PT ;  /* 0x000000030000780c */ /* 0x000fda0003f05270 */
[----:B------:R-:W-:Y:S05]  /*f430*/  @!P0 BRA `(.L_x_14948) ;  /* 0x0000000000048947 */ /* 0x000fea0003800000 */
[----:B------:R-:W-:Y:S01]  /*f440*/  BPT.TRAP 0x1 ;  /* 0x000000040000795c */ /* 0x000fe20000300000 */
.L_x_14948:
[C---:B------:R-:W-:Y:S01]  /*f450*/  IMAD R3, R22.reuse, 0x8, R5 ;  /* 0x0000000816037824 */ /* 0x040fe200078e0205 */
[----:B------:R-:W-:Y:S01]  /*f460*/  SHF.L.U32 R2, R25, 0x1f, RZ ;  /* 0x0000001f19027819 */ /* 0x000fe200000006ff */
[----:B------:R-:W-:-:S03]  /*f470*/  VIADD R22, R22, 0x1 ;  /* 0x0000000116167836 */ /* 0x000fc60000000000 */
[----:B------:R-:W1:Y:S02]  /*f480*/  SYNCS.PHASECHK.TRANS64.TRYWAIT P1, [R3+URZ+0x16840], R2 ;  /* 0x01684002030075a7 */ /* 0x000e64000802017f */
[----:B------:R-:W-:-:S04]  /*f490*/  ISETP.NE.AND P2, PT, R22, 0x2, PT ;  /* 0x000000021600780c */ /* 0x000fc80003f45270 */
[----:B------:R-:W-:Y:S01]  /*f4a0*/  SEL R0, RZ, 0x1, P2 ;  /* 0x00000001ff007807 */ /* 0x000fe20001000000 */
[----:B-1----:R-:W-:Y:S08]  /*f4b0*/  @!P1 BRA `(.L_x_14949) ;  /* 0x0000003c00549947 */ /* 0x002ff00003800000 */
.L_x_15070:
[----:B------:R-:W-:Y:S02]  /*f4c0*/  SEL R22, R22, RZ, P2 ;  /* 0x000000ff16167207 */ /* 0x000fe40001000000 */
[----:B------:R-:W-:Y:S01]  /*f4d0*/  LOP3.LUT R0, R25, R0, RZ, 0x3c, !PT ;  /* 0x0000000019007212 */ /* 0x000fe200078e3cff */
[----:B------:R-:W-:Y:S06]  /*f4e0*/  @!P0 BRA `(.L_x_14950) ;  /* 0x0000000000048947 */ /* 0x000fec0003800000 */
[----:B------:R-:W-:Y:S01]  /*f4f0*/  BPT.TRAP 0x1 ;  /* 0x000000040000795c */ /* 0x000fe20000300000 */
.L_x_14950:
[----:B------:R-:W-:Y:S01]  /*f500*/  IMAD R5, R22, 0x8, R5 ;  /* 0x0000000816057824 */ /* 0x000fe200078e0205 */
[----:B------:R-:W-:-:S04]  /*f510*/  SHF.L.U32 R0, R0, 0x1f, RZ ;  /* 0x0000001f00007819 */ /* 0x000fc800000006ff */
[----:B------:R-:W2:Y:S02]  /*f520*/  SYNCS.PHASECHK.TRANS64.TRYWAIT P1, [R5+URZ+0x16840], R0 ;  /* 0x01684000050075a7 */ /* 0x000ea4000802017f */
[----:B--2---:R-:W-:Y:S05]  /*f530*/  @!P1 BRA `(.L_x_14951) ;  /* 0x0000003c00489947 */ /* 0x004fea0003800000 */
.L_x_15071:
[----:B------:R-:W-:Y:S05]  /*f540*/  @!P0 BRA `(.L_x_14952) ;  /* 0x0000000000048947 */ /* 0x000fea0003800000 */
[----:B------:R-:W-:Y:S01]  /*f550*/  BPT.TRAP 0x1 ;  /* 0x000000040000795c */ /* 0x000fe20000300000 */
.L_x_14952:
[----:B------:R-:W3:Y:S02]  /*f560*/  SYNCS.PHASECHK.TRANS64.TRYWAIT P1, [R3+URZ+0x16860], R2 ;  /* 0x01686002030075a7 */ /* 0x000ee4000802017f */
[----:B---3--:R-:W-:Y:S05]  /*f570*/  @!P1 BRA `(.L_x_14953) ;  /* 0x0000003c004c9947 */ /* 0x008fea0003800000 */
.L_x_15072:
[----:B------:R-:W-:Y:S05]  /*f580*/  @!P0 BRA `(.L_x_14954) ;  /* 0x0000000000048947 */ /* 0x000fea0003800000 */
[----:B------:R-:W-:Y:S01]  /*f590*/  BPT.TRAP 0x1 ;  /* 0x000000040000795c */ /* 0x000fe20000300000 */
.L_x_14954:
[----:B----4-:R4:W0:Y:S02]  /*f5a0*/  SYNCS.PHASECHK.TRANS64.TRYWAIT P0, [R5+URZ+0x16860], R0 ;  /* 0x01686000050075a7 */ /* 0x010824000800017f */
[----:B0-----:R-:W-:Y:S05]  /*f5b0*/  @!P0 NANOSLEEP.SYNCS 0x989680 ;  /* 0x009896800000895d */ /* 0x001fea0003900000 */
[----:B------:R-:W0:Y:S02]  /*f5c0*/  @!P0 SYNCS.PHASECHK.TRANS64 P0, [R5+URZ+0x16860], R0 ;  /* 0x01686000050085a7 */ /* 0x000e24000800007f */
[----:B0-----:R-:W-:Y:S05]  /*f5d0*/  @!P0 BRA `(.L_x_14954) ;  /* 0xfffffffc00f08947 */ /* 0x001fea000383ffff */
.L_x_14946:
[----:B------:R-:W-:Y:S05]  /*f5e0*/  BSYNC B0 ;  /* 0x0000000000007941 */ /* 0x000fea0003800000 */
.L_x_14945:
[----:B------:R-:W-:Y:S05]  /*f5f0*/  EXIT ;  /* 0x000000000000794d */ /* 0x000fea0003800000 */
.L_x_14851:
[----:B0-----:R-:W-:-:S04]  /*f600*/  IMAD.U32 R3, RZ, RZ, UR45 ;  /* 0x0000002dff037e24 */ /* 0x001fc8000f8e00ff */
[----:B------:R0:W1:Y:S03]  /*f610*/  SYNCS.PHASECHK.TRANS64.TRYWAIT P1, [R3+URZ+0x16800], R0 ;  /* 0x01680000030075a7 */ /* 0x000066000802017f */
[----:B-1----:R-:W-:Y:S05]  /*f620*/  @!P1 NANOSLEEP.SYNCS 0x989680 ;  /* 0x009896800000995d */ /* 0x002fea0003900000 */
[----:B------:R-:W1:Y:S02]  /*f630*/  @!P1 SYNCS.PHASECHK.TRANS64 P1, [R3+URZ+0x16800], R0 ;  /* 0x01680000030095a7 */ /* 0x000e64000802007f */
[----:B-1----:R-:W-:Y:S05]  /*f640*/  @!P1 BRA `(.L_x_14851) ;  /* 0xfffffffc00ec9947 */ /* 0x002fea000383ffff */
[----:B------:R-:W-:Y:S05]  /*f650*/  BRA `(.L_x_14955) ;  /* 0xffffff1c00b07947 */ /* 0x000fea000383ffff */
.L_x_14855:
[----:B-1----:R1:W2:Y:S02]  /*f660*/  SYNCS.PHASECHK.TRANS64.TRYWAIT P1, [R0+URZ+0x16830], R3 ;  /* 0x01683003000075a7 */ /* 0x0022a4000802017f */
[----:B--2---:R-:W-:Y:S05]  /*f670*/  @!P1 NANOSLEEP.SYNCS 0x989680 ;  /* 0x009896800000995d */ /* 0x004fea0003900000 */
[----:B------:R-:W2:Y:S02]  /*f680*/  @!P1 SYNCS.PHASECHK.TRANS64 P1, [R0+URZ+0x16830], R3 ;  /* 0x01683003000095a7 */ /* 0x000ea4000802007f */
[----:B--2---:R-:W-:Y:S05]  /*f690*/  @!P1 BRA `(.L_x_14855) ;  /* 0xfffffffc00f09947 */ /* 0x004fea000383ffff */
[----:B------:R-:W-:Y:S05]  /*f6a0*/  BRA `(.L_x_14854) ;  /* 0xffffff1c00cc7947 */ /* 0x000fea000383ffff */
.L_x_14861:
[----:B-1----:R-:W-:-:S04]  /*f6b0*/  IMAD.U32 R6, RZ, RZ, UR6 ;  /* 0x00000006ff067e24 */ /* 0x002fc8000f8e00ff */
[----:B------:R1:W2:Y:S03]  /*f6c0*/  SYNCS.PHASECHK.TRANS64.TRYWAIT P1, [R6+URZ+0x16830], R5 ;  /* 0x01683005060075a7 */ /* 0x0002a6000802017f */
[----:B--2---:R-:W-:Y:S05]  /*f6d0*/  @!P1 NANOSLEEP.SYNCS 0x989680 ;  /* 0x009896800000995d */ /* 0x004fea0003900000 */
[----:B------:R-:W2:Y:S02]  /*f6e0*/  @!P1 SYNCS.PHASECHK.TRANS64 P1, [R6+URZ+0x16830], R5 ;  /* 0x01683005060095a7 */ /* 0x000ea4000802007f */
[----:B--2---:R-:W-:Y:S05]  /*f6f0*/  @!P1 BRA `(.L_x_14861) ;  /* 0xfffffffc00ec9947 */ /* 0x004fea000383ffff */
[----:B------:R-:W-:Y:S05]  /*f700*/  BRA `(.L_x_14858) ;  /* 0xffffff4800547947 */ /* 0x000fea000383ffff */
.L_x_14865:
[----:B-1----:R-:W-:-:S04]  /*f710*/  MOV R6, UR6 ;  /* 0x0000000600067c02 */ /* 0x002fc80008000f00 */
[----:B------:R1:W2:Y:S03]  /*f720*/  SYNCS.PHASECHK.TRANS64.TRYWAIT P1, [R6+URZ+0x16850], R5 ;  /* 0x01685005060075a7 */ /* 0x0002a6000802017f */
[----:B--2---:R-:W-:Y:S05]  /*f730*/  @!P1 NANOSLEEP.SYNCS 0x989680 ;  /* 0x009896800000995d */ /* 0x004fea0003900000 */
[----:B------:R-:W2:Y:S02]  /*f740*/  @!P1 SYNCS.PHASECHK.TRANS64 P1, [R6+URZ+0x16850], R5 ;  /* 0x01685005060095a7 */ /* 0x000ea4000802007f */
[----:B--2---:R-:W-:Y:S05]  /*f750*/  @!P1 BRA `(.L_x_14865) ;  /* 0xfffffffc00ec9947 */ /* 0x004fea000383ffff */
[----:B------:R-:W-:Y:S05]  /*f760*/  BRA `(.L_x_14862) ;  /* 0xffffff4800d07947 */ /* 0x000fea000383ffff */
.L_x_14873:
[----:B-1----:R-:W-:-:S04]  /*f770*/  IMAD.U32 R6, RZ, RZ, UR6 ;  /* 0x00000006ff067e24 */ /* 0x002fc8000f8e00ff */
[----:B------:R1:W2:Y:S03]  /*f780*/  SYNCS.PHASECHK.TRANS64.TRYWAIT P1, [R6+URZ+0x16830], R5 ;  /* 0x01683005060075a7 */ /* 0x0002a6000802017f */
[----:B--2---:R-:W-:Y:S05]  /*f790*/  @!P1 NANOSLEEP.SYNCS 0x989680 ;  /* 0x009896800000995d */ /* 0x004fea0003900000 */
[----:B------:R-:W2:Y:S02]  /*f7a0*/  @!P1 SYNCS.PHASECHK.TRANS64 P1, [R6+URZ+0x16830], R5 ;  /* 0x01683005060095a7 */ /* 0x000ea4000802007f */
[----:B--2---:R-:W-:Y:S05]  /*f7b0*/  @!P1 BRA `(.L_x_14873) ;  /* 0xfffffffc00ec9947 */ /* 0x004fea000383ffff */
[----:B------:R-:W-:Y:S05]  /*f7c0*/  BRA `(.L_x_14870) ;  /* 0xffffff7400e07947 */ /* 0x000fea000383ffff */
.L_x_14877:
[----:B-1----:R-:W-:-:S04]  /*f7d0*/  IMAD.U32 R6, RZ, RZ, UR6 ;  /* 0x00000006ff067e24 */ /* 0x002fc8000f8e00ff */
[----:B------:R1:W2:Y:S03]  /*f7e0*/  SYNCS.PHASECHK.TRANS64.TRYWAIT P1, [R6+URZ+0x16850], R5 ;  /* 0x01685005060075a7 */ /* 0x0002a6000802017f */
[----:B--2---:R-:W-:Y:S05]  /*f7f0*/  @!P1 NANOSLEEP.SYNCS 0x989680 ;  /* 0x009896800000995d */ /* 0x004fea0003900000 */
[----:B------:R-:W2:Y:S02]  /*f800*/  @!P1 SYNCS.PHASECHK.TRANS64 P1, [R6+URZ+0x16850], R5 ;  /* 0x01685005060095a7 */ /* 0x000ea4000802007f */
[----:B--2---:R-:W-:Y:S05]  /*f810*/  @!P1 BRA `(.L_x_14877) ;  /* 0xfffffffc00ec9947 */ /* 0x004fea000383ffff */
[----:B------:R-:W-:Y:S05]  /*f820*/  BRA `(.L_x_14874) ;  /* 0xffffff78005c7947 */ /* 0x000fea000383ffff */
.L_x_14884:
[----:B-1----:R-:W-:-:S04]  /*f830*/  IMAD.U32 R4, RZ, RZ, UR5 ;  /* 0x00000005ff047e24 */ /* 0x002fc8000f8e00ff */
[----:B------:R1:W2:Y:S03]  /*f840*/  SYNCS.PHASECHK.TRANS64.TRYWAIT P1, [R4+URZ+0x16850], R3 ;  /* 0x01685003040075a7 */ /* 0x0002a6000802017f */
[----:B--2---:R-:W-:Y:S05]  /*f850*/  @!P1 NANOSLEEP.SYNCS 0x989680 ;  /* 0x009896800000995d */ /* 0x004fea0003900000 */
[----:B------:R-:W2:Y:S02]  /*f860*/  @!P1 SYNCS.PHASECHK.TRANS64 P1, [R4+URZ+0x16850], R3 ;  /* 0x01685003040095a7 */ /* 0x000ea4000802007f */
[----:B--2---:R-:W-:Y:S05]  /*f870*/  @!P1 BRA `(.L_x_14884) ;  /* 0xfffffffc00ec9947 */ /* 0x004fea000383ffff */
[----:B------:R-:W-:Y:S05]  /*f880*/  BRA `(.L_x_14883) ;  /* 0xffffff9800cc7947 */ /* 0x000fea000383ffff */
.L_x_14903:
[----:B------:R-:W3:Y:S01]  /*f890*/  S2R R17, SR_TID.X ;  /* 0x0000000000117919 */ /* 0x000ee20000002100 */
[----:B------:R-:W-:Y:S01]  /*f8a0*/  IMAD.MOV.U32 R12, RZ, RZ, RZ ;  /* 0x000000ffff0c7224 */ /* 0x000fe200078e00ff */
[----:B------:R-:W-:Y:S01]  /*f8b0*/  MOV R11, 0x1f ;  /* 0x0000001f000b7802 */ /* 0x000fe20000000f00 */
[----:B------:R-:W-:Y:S01]  /*f8c0*/  IMAD.MOV.U32 R15, RZ, RZ, -0x1 ;  /* 0xffffffffff0f7424 */ /* 0x000fe200078e00ff */
[----:B---3--:R-:W-:-:S04]  /*f8d0*/  SHF.R.U32.HI R17, RZ, 0x5, R17 ;  /* 0x00000005ff117819 */ /* 0x008fc80000011611 */
[----:B------:R-:W-:-:S05]  /*f8e0*/  LOP3.LUT R17, R17, 0x3, RZ, 0xc0, !PT ;  /* 0x0000000311117812 */ /* 0x000fca00078ec0ff */
[----:B------:R-:W-:-:S07]  /*f8f0*/  IMAD.MOV.U32 R13, RZ, RZ, R17 ;  /* 0x000000ffff0d7224 */ /* 0x000fce00078e0011 */
[----:B012--5:R-:W-:Y:S05]  /*f900*/  WARPSYNC.COLLECTIVE R15, `(.L_x_14956) ;  /* 0x000000000f087348 */ /* 0x027fea0003c00000 */
[----:B------:R3:W4:Y:S02]  /*f910*/  SHFL.IDX P6, R14, R13, R12, R11 ;  /* 0x0000000c0d0e7389 */ /* 0x00072400000c000b */
[----:B012345:R-:W-:Y:S01]  /*f920*/  ENDCOLLECTIVE ;  /* 0x000000000000791b */ /* 0x03ffe20003800000 */
.L_x_14956:
[----:B------:R-:W-:Y:S05]  /*f930*/  BRA `(.L_x_14957) ;  /* 0xffffffc400147947 */ /* 0x000fea000383ffff */
.L_x_14906:
[----:B0-----:R0:W1:Y:S02]  /*f940*/  SYNCS.PHASECHK.TRANS64.TRYWAIT P0, [R0+URZ+0x16840], R2 ;  /* 0x01684002000075a7 */ /* 0x001064000800017f */
[----:B-1----:R-:W-:Y:S05]  /*f950*/  @!P0 NANOSLEEP.SYNCS 0x989680 ;  /* 0x009896800000895d */ /* 0x002fea0003900000 */
[----:B------:R-:W1:Y:S02]  /*f960*/  @!P0 SYNCS.PHASECHK.TRANS64 P0, [R0+URZ+0x16840], R2 ;  /* 0x01684002000085a7 */ /* 0x000e64000800007f */
[----:B-1----:R-:W-:Y:S05]  /*f970*/  @!P0 BRA `(.L_x_14906) ;  /* 0xfffffffc00f08947 */ /* 0x002fea000383ffff */
[----:B------:R-:W-:Y:S05]  /*f980*/  BRA `(.L_x_14958) ;  /* 0xffffffc8001c7947 */ /* 0x000fea000383ffff */
.L_x_14907:
        /* <DEDUP_REMOVED lines=8> */
.L_x_14960:
[----:B------:R-:W-:Y:S05]  /*fa10*/  BSYNC B0 ;  /* 0x0000000000007941 */ /* 0x000fea0003800000 */
.L_x_14959:
        /* <DEDUP_REMOVED lines=9> */
.L_x_14961:
[----:B------:R-:W-:Y:S02]  /*fab0*/  IMAD.MOV.U32 R13, RZ, RZ, R5 ;  /* 0x000000ffff0d7224 */ /* 0x000fe400078e0005 */
[----:B------:R-:W-:Y:S02]  /*fac0*/  IMAD.MOV.U32 R12, RZ, RZ, 0x1 ;  /* 0x00000001ff0c7424 */ /* 0x000fe400078e00ff */
[----:B------:R-:W-:-:S07]  /*fad0*/  IMAD.MOV.U32 R3, RZ, RZ, R14 ;  /* 0x000000ffff037224 */ /* 0x000fce00078e000e */
[----:B------:R-:W-:Y:S05]  /*fae0*/  WARPSYNC.COLLECTIVE R15, `(.L_x_14962) ;  /* 0x000000000f087348 */ /* 0x000fea0003c00000 */
[----:B------:R0:W1:Y:S02]  /*faf0*/  SHFL.IDX P6, R14, R13, R12, R11 ;  /* 0x0000000c0d0e7389 */ /* 0x00006400000c000b */
[----:B01----:R-:W-:Y:S01]  /*fb00*/  ENDCOLLECTIVE ;  /* 0x000000000000791b */ /* 0x003fe20003800000 */
.L_x_14962:
        /* <DEDUP_REMOVED lines=15> */
.L_x_14963:
[----:B------:R-:W-:Y:S02]  /*fc00*/  @P1 IMAD R8, R6, 0x2, R16 ;  /* 0x0000000206081824 */ /* 0x000fe400078e0210 */
[----:B------:R-:W-:Y:S02]  /*fc10*/  IMAD.MOV.U32 R13, RZ, RZ, R5 ;  /* 0x000000ffff0d7224 */ /* 0x000fe400078e0005 */
[----:B------:R-:W-:Y:S01]  /*fc20*/  IMAD.MOV.U32 R12, RZ, RZ, 0x2 ;  /* 0x00000002ff0c7424 */ /* 0x000fe200078e00ff */
[----:B------:R-:W-:-:S07]  /*fc30*/  MOV R3, R14 ;  /* 0x0000000e00037202 */ /* 0x000fce0000000f00 */
[----:B------:R-:W-:Y:S05]  /*fc40*/  WARPSYNC.COLLECTIVE R15, `(.L_x_14964) ;  /* 0x000000000f087348 */ /* 0x000fea0003c00000 */
[----:B------:R0:W1:Y:S02]  /*fc50*/  SHFL.IDX P6, R14, R13, R12, R11 ;  /* 0x0000000c0d0e7389 */ /* 0x00006400000c000b */
[----:B01----:R-:W-:Y:S01]  /*fc60*/  ENDCOLLECTIVE ;  /* 0x000000000000791b */ /* 0x003fe20003800000 */
.L_x_14964:
        /* <DEDUP_REMOVED lines=15> */
.L_x_14965:
[----:B------:R-:W-:Y:S02]  /*fd60*/  @P1 IMAD R8, R6, 0x2, R16 ;  /* 0x0000000206081824 */ /* 0x000fe400078e0210 */
[----:B------:R-:W-:Y:S02]  /*fd70*/  IMAD.MOV.U32 R13, RZ, RZ, R5 ;  /* 0x000000ffff0d7224 */ /* 0x000fe400078e0005 */
[----:B------:R-:W-:Y:S02]  /*fd80*/  IMAD.MOV.U32 R12, RZ, RZ, 0x3 ;  /* 0x00000003ff0c7424 */ /* 0x000fe400078e00ff */
[----:B------:R-:W-:-:S07]  /*fd90*/  IMAD.MOV.U32 R3, RZ, RZ, R14 ;  /* 0x000000ffff037224 */ /* 0x000fce00078e000e */
[----:B------:R-:W-:Y:S05]  /*fda0*/  WARPSYNC.COLLECTIVE R15, `(.L_x_14966) ;  /* 0x000000000f087348 */ /* 0x000fea0003c00000 */
[----:B------:R0:W1:Y:S02]  /*fdb0*/  SHFL.IDX P6, R14, R13, R12, R11 ;  /* 0x0000000c0d0e7389 */ /* 0x00006400000c000b */
[----:B01----:R-:W-:Y:S01]  /*fdc0*/  ENDCOLLECTIVE ;  /* 0x000000000000791b */ /* 0x003fe20003800000 */
.L_x_14966:
        /* <DEDUP_REMOVED lines=15> */
.L_x_14967:
[----:B------:R-:W-:Y:S02]  /*fec0*/  @P1 IMAD R8, R6, 0x2, R16 ;  /* 0x0000000206081824 */ /* 0x000fe400078e0210 */
[----:B------:R-:W-:Y:S01]  /*fed0*/  IMAD.MOV.U32 R13, RZ, RZ, R5 ;  /* 0x000000ffff0d7224 */ /* 0x000fe200078e0005 */
[----:B------:R-:W-:Y:S01]  /*fee0*/  MOV R12, 0x4 ;  /* 0x00000004000c7802 */ /* 0x000fe20000000f00 */
[----:B------:R-:W-:-:S07]  /*fef0*/  IMAD.MOV.U32 R3, RZ, RZ, R14 ;  /* 0x000000ffff037224 */ /* 0x000fce00078e000e */
[----:B------:R-:W-:Y:S05]  /*ff00*/  WARPSYNC.COLLECTIVE R15, `(.L_x_14968) ;  /* 0x000000000f087348 */ /* 0x000fea0003c00000 */
[----:B------:R0:W1:Y:S02]  /*ff10*/  SHFL.IDX P6, R14, R13, R12, R11 ;  /* 0x0000000c0d0e7389 */ /* 0x00006400000c000b */
[----:B01----:R-:W-:Y:S01]  /*ff20*/  ENDCOLLECTIVE ;  /* 0x000000000000791b */ /* 0x003fe20003800000 */
.L_x_14968:
        /* <DEDUP_REMOVED lines=15> */
.L_x_14969:
[----:B------:R-:W-:Y:S01]  /*10020*/  @P1 IMAD R8, R6, 0x2, R16 ;  /* 0x0000000206081824 */ /* 0x000fe200078e0210 */
[----:B------:R-:W-:Y:S01]  /*10030*/  MOV R13, R5 ;  /* 0x00000005000d7202 */ /* 0x000fe20000000f00 */
[----:B------:R-:W-:Y:S02]  /*10040*/  IMAD.MOV.U32 R12, RZ, RZ, 0x5 ;  /* 0x00000005ff0c7424 */ /* 0x000fe400078e00ff */
[----:B------:R-:W-:-:S07]  /*10050*/  IMAD.MOV.U32 R3, RZ, RZ, R14 ;  /* 0x000000ffff037224 */ /* 0x000fce00078e000e */
[----:B------:R-:W-:Y:S05]  /*10060*/  WARPSYNC.COLLECTIVE R15, `(.L_x_14970) ;  /* 0x000000000f087348 */ /* 0x000fea0003c00000 */
[----:B------:R0:W1:Y:S02]  /*10070*/  SHFL.IDX P6, R14, R13, R12, R11 ;  /* 0x0000000c0d0e7389 */ /* 0x00006400000c000b */
[----:B01----:R-:W-:Y:S01]  /*10080*/  ENDCOLLECTIVE ;  /* 0x000000000000791b */ /* 0x003fe20003800000 */
.L_x_14970:
        /* <DEDUP_REMOVED lines=15> */
.L_x_14971:
[----:B------:R-:W-:Y:S01]  /*10180*/  @P1 LEA R8, R6, R16, 0x1 ;  /* 0x0000001006081211 */ /* 0x000fe200078e08ff */
[----:B------:R-:W-:Y:S02]  /*10190*/  IMAD.MOV.U32 R13, RZ, RZ, R5 ;  /* 0x000000ffff0d7224 */ /* 0x000fe400078e0005 */
[----:B------:R-:W-:Y:S02]  /*101a0*/  IMAD.MOV.U32 R12, RZ, RZ, 0x6 ;  /* 0x00000006ff0c7424 */ /* 0x000fe400078e00ff */
[----:B------:R-:W-:-:S07]  /*101b0*/  IMAD.MOV.U32 R3, RZ, RZ, R14 ;  /* 0x000000ffff037224 */ /* 0x000fce00078e000e */
[----:B------:R-:W-:Y:S05]  /*101c0*/  WARPSYNC.COLLECTIVE R15, `(.L_x_14972) ;  /* 0x000000000f087348 */ /* 0x000fea0003c00000 */
[----:B------:R0:W1:Y:S02]  /*101d0*/  SHFL.IDX P6, R14, R13, R12, R11 ;  /* 0x0000000c0d0e7389 */ /* 0x00006400000c000b */
[----:B01----:R-:W-:Y:S01]  /*101e0*/  ENDCOLLECTIVE ;  /* 0x000000000000791b */ /* 0x003fe20003800000 */
.L_x_14972:
        /* <DEDUP_REMOVED lines=15> */
.L_x_14973:
[----:B------:R-:W-:Y:S02]  /*102e0*/  @P1 IMAD R8, R6, 0x2, R16 ;  /* 0x0000000206081824 */ /* 0x000fe400078e0210 */
[----:B------:R-:W-:Y:S02]  /*102f0*/  IMAD.MOV.U32 R13, RZ, RZ, R5 ;  /* 0x000000ffff0d7224 */ /* 0x000fe400078e0005 */
[----:B------:R-:W-:Y:S02]  /*10300*/  IMAD.MOV.U32 R12, RZ, RZ, 0x7 ;  /* 0x00000007ff0c7424 */ /* 0x000fe400078e00ff */
[----:B------:R-:W-:-:S07]  /*10310*/  IMAD.MOV.U32 R3, RZ, RZ, R14 ;  /* 0x000000ffff037224 */ /* 0x000fce00078e000e */
[----:B------:R-:W-:Y:S05]  /*10320*/  WARPSYNC.COLLECTIVE R15, `(.L_x_14974) ;  /* 0x000000000f087348 */ /* 0x000fea0003c00000 */
[----:B------:R0:W1:Y:S02]  /*10330*/  SHFL.IDX P6, R14, R13, R12, R11 ;  /* 0x0000000c0d0e7389 */ /* 0x00006400000c000b */
[----:B01----:R-:W-:Y:S01]  /*10340*/  ENDCOLLECTIVE ;  /* 0x000000000000791b */ /* 0x003fe20003800000 */
.L_x_14974:
        /* <DEDUP_REMOVED lines=14> */
.L_x_14975:
[----:B------:R-:W-:Y:S05]  /*10430*/  BRA `(.L_x_14976) ;  /* 0xffffffc4001c7947 */ /* 0x000fea000383ffff */
.L_x_14912:
[----:B------:R-:W-:Y:S01]  /*10440*/  MOV R13, R4 ;  /* 0x00000004000d7202 */ /* 0x000fe20000000f00 */
[----:B------:R-:W-:Y:S02]  /*10450*/  IMAD.MOV.U32 R12, RZ, RZ, RZ ;  /* 0x000000ffff0c7224 */ /* 0x000fe400078e00ff */
[----:B------:R-:W-:Y:S02]  /*10460*/  IMAD.MOV.U32 R11, RZ, RZ, 0x181f ;  /* 0x0000181fff0b7424 */ /* 0x000fe400078e00ff */
[----:B------:R-:W-:Y:S02]  /*10470*/  IMAD.MOV.U32 R15, RZ, RZ, -0x1 ;  /* 0xffffffffff0f7424 */ /* 0x000fe400078e00ff */
[----:B------:R-:W-:-:S07]  /*10480*/  IMAD.U32 R6, RZ, RZ, UR43 ;  /* 0x0000002bff067e24 */ /* 0x000fce000f8e00ff */
[----:B-----5:R-:W-:Y:S05]  /*10490*/  WARPSYNC.COLLECTIVE R15, `(.L_x_14977) ;  /* 0x000000000f087348 */ /* 0x020fea0003c00000 */
[----:B------:R0:W1:Y:S02]  /*104a0*/  SHFL.IDX P6, R14, R13, R12, R11 ;  /* 0x0000000c0d0e7389 */ /* 0x00006400000c000b */
[----:B01---5:R-:W-:Y:S01]  /*104b0*/  ENDCOLLECTIVE ;  /* 0x000000000000791b */ /* 0x023fe20003800000 */
.L_x_14977:
[----:B------:R-:W-:-:S05]  /*104c0*/  IMAD R6, R6, 0xc0, R8 ;  /* 0x000000c006067824 */ /* 0x000fca00078e0208 */
[----:B------:R-:W-:Y:S01]  /*104d0*/  ISETP.GE.AND P1, PT, R6, UR37, PT ;  /* 0x0000002506007c0c */ /* 0x000fe2000bf26270 */
[----:B------:R-:W-:Y:S02]  /*104e0*/  IMAD.MOV.U32 R13, RZ, RZ, R0 ;  /* 0x000000ffff0d7224 */ /* 0x000fe400078e0000 */
[----:B------:R-:W-:-:S10]  /*104f0*/  IMAD.MOV.U32 R2, RZ, RZ, R14 ;  /* 0x000000ffff027224 */ /* 0x000fd400078e000e */
[----:B------:R-:W-:Y:S05]  /*10500*/  WARPSYNC.COLLECTIVE R15, `(.L_x_14978) ;  /* 0x000000000f087348 */ /* 0x000fea0003c00000 */
[----:B------:R0:W1:Y:S02]  /*10510*/  SHFL.IDX P6, R14, R13, R12, R11 ;  /* 0x0000000c0d0e7389 */ /* 0x00006400000c000b */
[----:B01----:R-:W-:Y:S01]  /*10520*/  ENDCOLLECTIVE ;  /* 0x000000000000791b */ /* 0x003fe20003800000 */
.L_x_14978:
[----:B------:R-:W-:Y:S02]  /*10530*/  IMAD.MOV.U32 R13, RZ, RZ, R4 ;  /* 0x000000ffff0d7224 */ /* 0x000fe400078e0004 */
[----:B------:R-:W-:Y:S01]  /*10540*/  IMAD.MOV.U32 R12, RZ, RZ, 0x1 ;  /* 0x00000001ff0c7424 */ /* 0x000fe200078e00ff */
[----:B------:R-:W-:-:S07]  /*10550*/  MOV R3, R14 ;  /* 0x0000000e00037202 */ /* 0x000fce0000000f00 */
[----:B------:R-:W-:Y:S05]  /*10560*/  WARPSYNC.COLLECTIVE R15, `(.L_x_14979) ;  /* 0x000000000f087348 */ /* 0x000fea0003c00000 */
[----:B------:R0:W1:Y:S02]  /*10570*/  SHFL.IDX P6, R14, R13, R12, R11 ;  /* 0x0000000c0d0e7389 */ /* 0x00006400000c000b */
[----:B01----:R-:W-:Y:S01]  /*10580*/  ENDCOLLECTIVE ;  /* 0x000000000000791b */ /* 0x003fe20003800000 */
.L_x_14979:
        /* <DEDUP_REMOVED lines=11> */
[----:B------:R-:W-:Y:S02]  /*10640*/  ISETP.GE.AND P1, PT, R2, UR37, PT ;  /* 0x0000002502007c0c */ /* 0x000fe4000bf26270 */
[----:B------:R-:W-:-:S11]  /*10650*/  MOV R2, R14 ;  /* 0x0000000e00027202 */ /* 0x000fd60000000f00 */
[----:B------:R-:W-:Y:S05]  /*10660*/  WARPSYNC.COLLECTIVE R15, `(.L_x_14980) ;  /* 0x000000000f087348 */ /* 0x000fea0003c00000 */
[----:B------:R0:W1:Y:S02]  /*10670*/  SHFL.IDX P6, R14, R13, R12, R11 ;  /* 0x0000000c0d0e7389 */ /* 0x00006400000c000b */
[----:B01----:R-:W-:Y:S01]  /*10680*/  ENDCOLLECTIVE ;  /* 0x000000000000791b */ /* 0x003fe20003800000 */
.L_x_14980:
[----:B------:R-:W-:Y:S01]  /*10690*/  IMAD.MOV.U32 R13, RZ, RZ, R4 ;  /* 0x000000ffff0d7224 */ /* 0x000fe200078e0004 */
[----:B------:R-:W-:Y:S01]  /*106a0*/  MOV R12, 0x2 ;  /* 0x00000002000c7802 */ /* 0x000fe20000000f00 */
[----:B------:R-:W-:-:S07]  /*106b0*/  IMAD.MOV.U32 R3, RZ, RZ, R14 ;  /* 0x000000ffff037224 */ /* 0x000fce00078e000e */
[----:B------:R-:W-:Y:S05]  /*106c0*/  WARPSYNC.COLLECTIVE R15, `(.L_x_14981) ;  /* 0x000000000f087348 */ /* 0x000fea0003c00000 */
[----:B------:R0:W1:Y:S02]  /*106d0*/  SHFL.IDX P6, R14, R13, R12, R11 ;  /* 0x0000000c0d0e7389 */ /* 0x00006400000c000b */
[----:B01----:R-:W-:Y:S01]  /*106e0*/  ENDCOLLECTIVE ;  /* 0x000000000000791b */ /* 0x003fe20003800000 */
.L_x_14981:
        /* <DEDUP_REMOVED lines=16> */
.L_x_14982:
[----:B------:R-:W-:Y:S01]  /*107f0*/  MOV R13, R4 ;  /* 0x00000004000d7202 */ /* 0x000fe20000000f00 */
[----:B------:R-:W-:Y:S02]  /*10800*/  IMAD.MOV.U32 R12, RZ, RZ, 0x3 ;  /* 0x00000003ff0c7424 */ /* 0x000fe400078e00ff */
[----:B------:R-:W-:-:S07]  /*10810*/  IMAD.MOV.U32 R3, RZ, RZ, R14 ;  /* 0x000000ffff037224 */ /* 0x000fce00078e000e */
[----:B------:R-:W-:Y:S05]  /*10820*/  WARPSYNC.COLLECTIVE R15, `(.L_x_14983) ;  /* 0x000000000f087348 */ /* 0x000fea0003c00000 */
[----:B------:R0:W1:Y:S02]  /*10830*/  SHFL.IDX P6, R14, R13, R12, R11 ;  /* 0x0000000c0d0e7389 */ /* 0x00006400000c000b */
[----:B01----:R-:W-:Y:S01]  /*10840*/  ENDCOLLECTIVE ;  /* 0x000000000000791b */ /* 0x003fe20003800000 */
.L_x_14983:
        /* <DEDUP_REMOVED lines=16> */
.L_x_14984:
[----:B------:R-:W-:Y:S02]  /*10950*/  IMAD.MOV.U32 R13, RZ, RZ, R4 ;  /* 0x000000ffff0d7224 */ /* 0x000fe400078e0004 */
[----:B------:R-:W-:Y:S02]  /*10960*/  IMAD.MOV.U32 R12, RZ, RZ, 0x4 ;  /* 0x00000004ff0c7424 */ /* 0x000fe400078e00ff */
[----:B------:R-:W-:-:S07]  /*10970*/  IMAD.MOV.U32 R3, RZ, RZ, R14 ;  /* 0x000000ffff037224 */ /* 0x000fce00078e000e */
[----:B------:R-:W-:Y:S05]  /*10980*/  WARPSYNC.COLLECTIVE R15, `(.L_x_14985) ;  /* 0x000000000f087348 */ /* 0x000fea0003c00000 */
[----:B------:R0:W1:Y:S02]  /*10990*/  SHFL.IDX P6, R14, R13, R12, R11 ;  /* 0x0000000c0d0e7389 */ /* 0x00006400000c000b */
[----:B01----:R-:W-:Y:S01]  /*109a0*/  ENDCOLLECTIVE ;  /* 0x000000000000791b */ /* 0x003fe20003800000 */
.L_x_14985:
        /* <DEDUP_REMOVED lines=11> */
[----:B------:R-:W-:Y:S01]  /*10a60*/  ISETP.GE.AND P1, PT, R2, UR37, PT ;  /* 0x0000002502007c0c */ /* 0x000fe2000bf26270 */
[----:B------:R-:W-:-:S12]  /*10a70*/  IMAD.MOV.U32 R2, RZ, RZ, R14 ;  /* 0x000000ffff027224 */ /* 0x000fd800078e000e */
[----:B------:R-:W-:Y:S05]  /*10a80*/  WARPSYNC.COLLECTIVE R15, `(.L_x_14986) ;  /* 0x000000000f087348 */ /* 0x000fea0003c00000 */
[----:B------:R0:W1:Y:S02]  /*10a90*/  SHFL.IDX P6, R14, R13, R12, R11 ;  /* 0x0000000c0d0e7389 */ /* 0x00006400000c000b */
[----:B01----:R-:W-:Y:S01]  /*10aa0*/  ENDCOLLECTIVE ;  /* 0x000000000000791b */ /* 0x003fe20003800000 */
.L_x_14986:
[----:B------:R-:W-:Y:S02]  /*10ab0*/  IMAD.MOV.U32 R13, RZ, RZ, R4 ;  /* 0x000000ffff0d7224 */ /* 0x000fe400078e0004 */
[----:B------:R-:W-:Y:S02]  /*10ac0*/  IMAD.MOV.U32 R12, RZ, RZ, 0x5 ;  /* 0x00000005ff0c7424 */ /* 0x000fe400078e00ff */
[----:B------:R-:W-:-:S07]  /*10ad0*/  IMAD.MOV.U32 R3, RZ, RZ, R14 ;  /* 0x000000ffff037224 */ /* 0x000fce00078e000e */
[----:B------:R-:W-:Y:S05]  /*10ae0*/  WARPSYNC.COLLECTIVE R15, `(.L_x_14987) ;  /* 0x000000000f087348 */ /* 0x000fea0003c00000 */
[----:B------:R0:W1:Y:S02]  /*10af0*/  SHFL.IDX P6, R14, R13, R12, R11 ;  /* 0x0000000c0d0e7389 */ /* 0x00006400000c000b */
[----:B01----:R-:W-:Y:S01]  /*10b00*/  ENDCOLLECTIVE ;  /* 0x000000000000791b */ /* 0x003fe20003800000 */
.L_x_14987:
        /* <DEDUP_REMOVED lines=16> */
.L_x_14988:
[----:B------:R-:W-:Y:S02]  /*10c10*/  IMAD.MOV.U32 R13, RZ, RZ, R4 ;  /* 0x000000ffff0d7224 */ /* 0x000fe400078e0004 */
[----:B------:R-:W-:Y:S01]  /*10c20*/  IMAD.MOV.U32 R12, RZ, RZ, 0x6 ;  /* 0x00000006ff0c7424 */ /* 0x000fe200078e00ff */
[----:B------:R-:W-:-:S07]  /*10c30*/  MOV R3, R14 ;  /* 0x0000000e00037202 */ /* 0x000fce0000000f00 */
[----:B------:R-:W-:Y:S05]  /*10c40*/  WARPSYNC.COLLECTIVE R15, `(.L_x_14989) ;  /* 0x000000000f087348 */ /* 0x000fea0003c00000 */
[----:B------:R0:W1:Y:S02]  /*10c50*/  SHFL.IDX P6, R14, R13, R12, R11 ;  /* 0x0000000c0d0e7389 */ /* 0x00006400000c000b */
[----:B01----:R-:W-:Y:S01]  /*10c60*/  ENDCOLLECTIVE ;  /* 0x000000000000791b */ /* 0x003fe20003800000 */
.L_x_14989:
        /* <DEDUP_REMOVED lines=16> */
.L_x_14990:
[----:B------:R-:W-:Y:S02]  /*10d70*/  IMAD.MOV.U32 R13, RZ, RZ, R4 ;  /* 0x000000ffff0d7224 */ /* 0x000fe400078e0004 */
[----:B------:R-:W-:Y:S02]  /*10d80*/  IMAD.MOV.U32 R12, RZ, RZ, 0x7 ;  /* 0x00000007ff0c7424 */ /* 0x000fe400078e00ff */
[----:B------:R-:W-:-:S07]  /*10d90*/  IMAD.MOV.U32 R3, RZ, RZ, R14 ;  /* 0x000000ffff037224 */ /* 0x000fce00078e000e */
[----:B------:R-:W-:Y:S05]  /*10da0*/  WARPSYNC.COLLECTIVE R15, `(.L_x_14991) ;  /* 0x000000000f087348 */ /* 0x000fea0003c00000 */
[----:B------:R0:W1:Y:S02]  /*10db0*/  SHFL.IDX P6, R14, R13, R12, R11 ;  /* 0x0000000c0d0e7389 */ /* 0x00006400000c000b */
[----:B01----:R-:W-:Y:S01]  /*10dc0*/  ENDCOLLECTIVE ;  /* 0x000000000000791b */ /* 0x003fe20003800000 */
.L_x_14991:
[----:B------:R-:W-:-:S05]  /*10dd0*/  @!P1 LEA R3, P0, R10, R3, 0x1 ;  /* 0x000000030a039211 */ /* 0x000fca00078008ff */
[----:B------:R-:W-:-:S05]  /*10de0*/  @!P1 IMAD.X R2, RZ, RZ, R2, P0 ;  /* 0x000000ffff029224 */ /* 0x000fca00000e0602 */
[----:B------:R-:W-:Y:S02]  /*10df0*/  @!P1 LOP3.LUT R3, R3, R2, RZ, 0x3c, !PT ;  /* 0x0000000203039212 */ /* 0x000fe400078e3cff */
[----:B------:R-:W-:Y:S02]  /*10e00*/  MOV R13, R0 ;  /* 0x00000000000d7202 */ /* 0x000fe40000000f00 */
[----:B------:R-:W-:-:S04]  /*10e10*/  @!P1 LOP3.LUT R2, R3, R2, RZ, 0x3c, !PT ;  /* 0x0000000203029212 */ /* 0x000fc800078e3cff */
[----:B------:R-:W-:Y:S01]  /*10e20*/  @!P1 LOP3.LUT R3, R3, R2, RZ, 0x3c, !PT ;  /* 0x0000000203039212 */ /* 0x000fe200078e3cff */
[----:B------:R-:W-:-:S07]  /*10e30*/  IMAD.MOV.U32 R4, RZ, RZ, R14 ;  /* 0x000000ffff047224 */ /* 0x000fce00078e000e */
[----:B------:R-:W-:Y:S05]  /*10e40*/  WARPSYNC.COLLECTIVE R15, `(.L_x_14992) ;  /* 0x000000000f087348 */ /* 0x000fea0003c00000 */
[----:B------:R0:W1:Y:S02]  /*10e50*/  SHFL.IDX P6, R14, R13, R12, R11 ;  /* 0x0000000c0d0e7389 */ /* 0x00006400000c000b */
[----:B01----:R-:W-:Y:S01]  /*10e60*/  ENDCOLLECTIVE ;  /* 0x000000000000791b */ /* 0x003fe20003800000 */
.L_x_14992:
[----:B------:R-:W-:Y:S01]  /*10e70*/  @!PT LDS RZ, [RZ] ;  /* 0x00000000fffff984 */ /* 0x000fe20000000800 */
[----:B------:R-:W-:Y:S01]  /*10e80*/  @!PT LDS RZ, [RZ] ;  /* 0x00000000fffff984 */ /* 0x000fe20000000800 */
[----:B------:R-:W-:Y:S01]  /*10e90*/  @!PT LDS RZ, [RZ] ;  /* 0x00000000fffff984 */ /* 0x000fe20000000800 */
[----:B------:R0:W-:Y:S01]  /*10ea0*/  @!P1 LDGSTS.E.BYPASS.LTC128B.128 [R9+0xb400], desc[UR50][R2.64], !P5 ;  /* 0x0b40000002099fae */ /* 0x0001e2000e901d72 */
[----:B------:R-:W-:Y:S01]  /*10eb0*/  IMAD.MOV.U32 R13, RZ, RZ, R7 ;  /* 0x000000ffff0d7224 */ /* 0x000fe200078e0007 */
[----:B------:R-:W-:Y:S01]  /*10ec0*/  MOV R12, RZ ;  /* 0x000000ff000c7202 */ /* 0x000fe20000000f00 */
[----:B0-----:R-:W-:-:S05]  /*10ed0*/  VIADD R2, R6, 0x70 ;  /* 0x0000007006027836 */ /* 0x001fca0000000000 */
[----:B------:R-:W-:Y:S01]  /*10ee0*/  ISETP.GE.AND P1, PT, R2, UR37, PT ;  /* 0x0000002502007c0c */ /* 0x000fe2000bf26270 */
[----:B------:R-:W-:-:S12]  /*10ef0*/  IMAD.MOV.U32 R0, RZ, RZ, R14 ;  /* 0x000000ffff007224 */ /* 0x000fd800078e000e */
[----:B------:R-:W-:Y:S05]  /*10f00*/  WARPSYNC.COLLECTIVE R15, `(.L_x_14993) ;  /* 0x000000000f087348 */ /* 0x000fea0003c00000 */
[----:B------:R0:W1:Y:S02]  /*10f10*/  SHFL.IDX P6, R14, R13, R12, R11 ;  /* 0x0000000c0d0e7389 */ /* 0x00006400000c000b */
[----:B01----:R-:W-:Y:S01]  /*10f20*/  ENDCOLLECTIVE ;  /* 0x000000000000791b */ /* 0x003fe20003800000 */
.L_x_14993:
        /* <DEDUP_REMOVED lines=13> */
.L_x_14994:
[----:B------:R-:W-:Y:S01]  /*11000*/  IMAD.MOV.U32 R13, RZ, RZ, R7 ;  /* 0x000000ffff0d7224 */ /* 0x000fe200078e0007 */
[----:B------:R-:W-:Y:S02]  /*11010*/  MOV R12, 0x1 ;  /* 0x00000001000c7802 */ /* 0x000fe40000000f00 */
[----:B------:R-:W-:-:S13]  /*11020*/  @!P1 LEA R2, P0, R10, R14, 0x1 ;  /* 0x0000000e0a029211 */ /* 0x000fda00078008ff */
[----:B------:R-:W-:Y:S05]  /*11030*/  WARPSYNC.COLLECTIVE R15, `(.L_x_14995) ;  /* 0x000000000f087348 */ /* 0x000fea0003c00000 */
[----:B------:R0:W1:Y:S02]  /*11040*/  SHFL.IDX P6, R14, R13, R12, R11 ;  /* 0x0000000c0d0e7389 */ /* 0x00006400000c000b */
[----:B01----:R-:W-:Y:S01]  /*11050*/  ENDCOLLECTIVE ;  /* 0x000000000000791b */ /* 0x003fe20003800000 */
.L_x_14995:
        /* <DEDUP_REMOVED lines=12> */
.L_x_14996:
[----:B------:R-:W-:Y:S01]  /*11120*/  IMAD.MOV.U32 R13, RZ, RZ, R7 ;  /* 0x000000ffff0d7224 */ /* 0x000fe200078e0007 */
[----:B------:R-:W-:Y:S01]  /*11130*/  MOV R12, 0x2 ;  /* 0x00000002000c7802 */ /* 0x000fe20000000f00 */
[----:B------:R-:W-:-:S07]  /*11140*/  IMAD.MOV.U32 R2, RZ, RZ, R14 ;  /* 0x000000ffff027224 */ /* 0x000fce00078e000e */
[----:B------:R-:W-:Y:S05]  /*11150*/  WARPSYNC.COLLECTIVE R15, `(.L_x_14997) ;  /* 0x000000000f087348 */ /* 0x000fea0003c00000 */
[----:B------:R0:W1:Y:S02]  /*11160*/  SHFL.IDX P6, R14, R13, R12, R11 ;  /* 0x0000000c0d0e7389 */ /* 0x00006400000c000b */
[----:B01----:R-:W-:Y:S01]  /*11170*/  ENDCOLLECTIVE ;  /* 0x000000000000791b */ /* 0x003fe20003800000 */
.L_x_14997:
        /* <DEDUP_REMOVED lines=11> */
.L_x_14998:
[----:B------:R-:W-:-:S05]  /*11230*/  VIADD R3, R6, 0xa0 ;  /* 0x000000a006037836 */ /* 0x000fca0000000000 */
[----:B------:R-:W-:Y:S02]  /*11240*/  ISETP.GE.AND P1, PT, R3, UR37, PT ;  /* 0x0000002503007c0c */ /* 0x000fe4000bf26270 */
[----:B------:R-:W-:Y:S01]  /*11250*/  MOV R13, R7 ;  /* 0x00000007000d7202 */ /* 0x000fe20000000f00 */
[----:B------:R-:W-:Y:S02]  /*11260*/  IMAD.MOV.U32 R12, RZ, RZ, 0x3 ;  /* 0x00000003ff0c7424 */ /* 0x000fe400078e00ff */
[----:B------:R-:W-:-:S08]  /*11270*/  IMAD.MOV.U32 R2, RZ, RZ, R14 ;  /* 0x000000ffff027224 */ /* 0x000fd000078e000e */
[----:B------:R-:W-:Y:S05]  /*11280*/  WARPSYNC.COLLECTIVE R15, `(.L_x_14999) ;  /* 0x000000000f087348 */ /* 0x000fea0003c00000 */
[----:B------:R0:W1:Y:S02]  /*11290*/  SHFL.IDX P6, R14, R13, R12, R11 ;  /* 0x0000000c0d0e7389 */ /* 0x00006400000c000b */
[----:B01----:R-:W-:Y:S01]  /*112a0*/  ENDCOLLECTIVE ;  /* 0x000000000000791b */ /* 0x003fe20003800000 */
.L_x_14999:
        /* <DEDUP_REMOVED lines=11> */
.L_x_15000:
[----:B------:R-:W-:Y:S05]  /*11360*/  BRA `(.L_x_15001) ;  /* 0xffffffc000dc7947 */ /* 0x000fea000383ffff */
.L_x_14915:
[----:B0-----:R0:W1:Y:S02]  /*11370*/  SYNCS.PHASECHK.TRANS64.TRYWAIT P0, [R16+URZ+0x16820], R3 ;  /* 0x01682003100075a7 */ /* 0x001064000800017f */
[----:B-1----:R-:W-:Y:S05]  /*11380*/  @!P0 NANOSLEEP.SYNCS 0x989680 ;  /* 0x009896800000895d */ /* 0x002fea0003900000 */
[----:B------:R-:W1:Y:S02]  /*11390*/  @!P0 SYNCS.PHASECHK.TRANS64 P0, [R16+URZ+0x16820], R3 ;  /* 0x01682003100085a7 */ /* 0x000e64000800007f */
[----:B-1----:R-:W-:Y:S05]  /*113a0*/  @!P0 BRA `(.L_x_14915) ;  /* 0xfffffffc00f08947 */ /* 0x002fea000383ffff */
[----:B------:R-:W-:Y:S05]  /*113b0*/  BRA `(.L_x_15002) ;  /* 0xffffffc400387947 */ /* 0x000fea000383ffff */
.L_x_14919:
[----:B0-----:R0:W1:Y:S02]  /*113c0*/  SYNCS.PHASECHK.TRANS64.TRYWAIT P0, [R5+URZ+0x16840], R2 ;  /* 0x01684002050075a7 */ /* 0x001064000800017f */
[----:B-1----:R-:W-:Y:S05]  /*113d0*/  @!P0 NANOSLEEP.SYNCS 0x989680 ;  /* 0x009896800000895d */ /* 0x002fea0003900000 */
[----:B------:R-:W1:Y:S02]  /*113e0*/  @!P0 SYNCS.PHASECHK.TRANS64 P0, [R5+URZ+0x16840], R2 ;  /* 0x01684002050085a7 */ /* 0x000e64000800007f */
[----:B-1----:R-:W-:Y:S05]  /*113f0*/  @!P0 BRA `(.L_x_14919) ;  /* 0xfffffffc00f08947 */ /* 0x002fea000383ffff */
[----:B------:R-:W-:Y:S05]  /*11400*/  BRA `(.L_x_15003) ;  /* 0xffffffc800047947 */ /* 0x000fea000383ffff */
.L_x_14920:
        /* <DEDUP_REMOVED lines=8> */
.L_x_15005:
[----:B------:R-:W-:Y:S05]  /*11490*/  BSYNC B1 ;  /* 0x0000000000017941 */ /* 0x000fea0003800000 */
.L_x_15004:
        /* <DEDUP_REMOVED lines=10> */
.L_x_15006:
[----:B------:R-:W-:Y:S01]  /*11540*/  MOV R13, R10 ;  /* 0x0000000a000d7202 */ /* 0x000fe20000000f00 */
[----:B------:R-:W-:Y:S01]  /*11550*/  IMAD.MOV.U32 R12, RZ, RZ, 0x1 ;  /* 0x00000001ff0c7424 */ /* 0x000fe200078e00ff */
[----:B------:R-:W-:Y:S01]  /*11560*/  SHF.L.U32 R7, R7, 0x3, RZ ;  /* 0x0000000307077819 */ /* 0x000fe200000006ff */
[----:B------:R-:W-:-:S03]  /*11570*/  IMAD.MOV.U32 R2, RZ, RZ, R14 ;  /* 0x000000ffff027224 */ /* 0x000fc600078e000e */
[----:B------:R-:W-:-:S07]  /*11580*/  LOP3.LUT R7, R7, 0x38, RZ, 0xc0, !PT ;  /* 0x0000003807077812 */ /* 0x000fce00078ec0ff */
[----:B------:R-:W-:Y:S05]  /*11590*/  WARPSYNC.COLLECTIVE R15, `(.L_x_15007) ;  /* 0x000000000f087348 */ /* 0x000fea0003c00000 */
[----:B------:R0:W1:Y:S02]  /*115a0*/  SHFL.IDX P6, R14, R13, R12, R11 ;  /* 0x0000000c0d0e7389 */ /* 0x00006400000c000b */
[----:B01----:R-:W-:Y:S01]  /*115b0*/  ENDCOLLECTIVE ;  /* 0x000000000000791b */ /* 0x003fe20003800000 */
.L_x_15007:
        /* <DEDUP_REMOVED lines=12> */
.L_x_15008:
[----:B------:R-:W-:Y:S01]  /*11680*/  MOV R13, R10 ;  /* 0x0000000a000d7202 */ /* 0x000fe20000000f00 */
[----:B------:R-:W-:Y:S02]  /*11690*/  IMAD.MOV.U32 R12, RZ, RZ, 0x2 ;  /* 0x00000002ff0c7424 */ /* 0x000fe400078e00ff */
[----:B------:R-:W-:-:S07]  /*116a0*/  IMAD.MOV.U32 R2, RZ, RZ, R14 ;  /* 0x000000ffff027224 */ /* 0x000fce00078e000e */
[----:B------:R-:W-:Y:S05]  /*116b0*/  WARPSYNC.COLLECTIVE R15, `(.L_x_15009) ;  /* 0x000000000f087348 */ /* 0x000fea0003c00000 */
[----:B------:R0:W1:Y:S02]  /*116c0*/  SHFL.IDX P6, R14, R13, R12, R11 ;  /* 0x0000000c0d0e7389 */ /* 0x00006400000c000b */
[----:B01----:R-:W-:Y:S01]  /*116d0*/  ENDCOLLECTIVE ;  /* 0x000000000000791b */ /* 0x003fe20003800000 */
.L_x_15009:
        /* <DEDUP_REMOVED lines=11> */
.L_x_15010:
[----:B------:R-:W-:Y:S01]  /*11790*/  MOV R13, R10 ;  /* 0x0000000a000d7202 */ /* 0x000fe20000000f00 */
[----:B------:R-:W-:Y:S02]  /*117a0*/  IMAD.MOV.U32 R12, RZ, RZ, 0x3 ;  /* 0x00000003ff0c7424 */ /* 0x000fe400078e00ff */
[----:B------:R-:W-:-:S07]  /*117b0*/  IMAD.MOV.U32 R2, RZ, RZ, R14 ;  /* 0x000000ffff027224 */ /* 0x000fce00078e000e */
[----:B------:R-:W-:Y:S05]  /*117c0*/  WARPSYNC.COLLECTIVE R15, `(.L_x_15011) ;  /* 0x000000000f087348 */ /* 0x000fea0003c00000 */
[----:B------:R0:W1:Y:S02]  /*117d0*/  SHFL.IDX P6, R14, R13, R12, R11 ;  /* 0x0000000c0d0e7389 */ /* 0x00006400000c000b */
[----:B01----:R-:W-:Y:S01]  /*117e0*/  ENDCOLLECTIVE ;  /* 0x000000000000791b */ /* 0x003fe20003800000 */
.L_x_15011:
        /* <DEDUP_REMOVED lines=11> */
.L_x_15012:
[----:B------:R-:W-:Y:S01]  /*118a0*/  MOV R13, R10 ;  /* 0x0000000a000d7202 */ /* 0x000fe20000000f00 */
[----:B------:R-:W-:Y:S02]  /*118b0*/  IMAD.MOV.U32 R12, RZ, RZ, 0x4 ;  /* 0x00000004ff0c7424 */ /* 0x000fe400078e00ff */
[----:B------:R-:W-:-:S07]  /*118c0*/  IMAD.MOV.U32 R2, RZ, RZ, R14 ;  /* 0x000000ffff027224 */ /* 0x000fce00078e000e */
[----:B------:R-:W-:Y:S05]  /*118d0*/  WARPSYNC.COLLECTIVE R15, `(.L_x_15013) ;  /* 0x000000000f087348 */ /* 0x000fea0003c00000 */
[----:B------:R0:W1:Y:S02]  /*118e0*/  SHFL.IDX P6, R14, R13, R12, R11 ;  /* 0x0000000c0d0e7389 */ /* 0x00006400000c000b */
[----:B01----:R-:W-:Y:S01]  /*118f0*/  ENDCOLLECTIVE ;  /* 0x000000000000791b */ /* 0x003fe20003800000 */
.L_x_15013:
        /* <DEDUP_REMOVED lines=11> */
.L_x_15014:
[----:B------:R-:W-:Y:S01]  /*119b0*/  MOV R13, R10 ;  /* 0x0000000a000d7202 */ /* 0x000fe20000000f00 */
[----:B------:R-:W-:Y:S02]  /*119c0*/  IMAD.MOV.U32 R12, RZ, RZ, 0x5 ;  /* 0x00000005ff0c7424 */ /* 0x000fe400078e00ff */
[----:B------:R-:W-:-:S07]  /*119d0*/  IMAD.MOV.U32 R2, RZ, RZ, R14 ;  /* 0x000000ffff027224 */ /* 0x000fce00078e000e */
[----:B------:R-:W-:Y:S05]  /*119e0*/  WARPSYNC.COLLECTIVE R15, `(.L_x_15015) ;  /* 0x000000000f087348 */ /* 0x000fea0003c00000 */
[----:B------:R0:W1:Y:S02]  /*119f0*/  SHFL.IDX P6, R14, R13, R12, R11 ;  /* 0x0000000c0d0e7389 */ /* 0x00006400000c000b */
[----:B01----:R-:W-:Y:S01]  /*11a00*/  ENDCOLLECTIVE ;  /* 0x000000000000791b */ /* 0x003fe20003800000 */
.L_x_15015:
        /* <DEDUP_REMOVED lines=11> */
.L_x_15016:
[----:B------:R-:W-:Y:S01]  /*11ac0*/  MOV R13, R10 ;  /* 0x0000000a000d7202 */ /* 0x000fe20000000f00 */
[----:B------:R-:W-:Y:S02]  /*11ad0*/  IMAD.MOV.U32 R12, RZ, RZ, 0x6 ;  /* 0x00000006ff0c7424 */ /* 0x000fe400078e00ff */
[----:B------:R-:W-:-:S07]  /*11ae0*/  IMAD.MOV.U32 R2, RZ, RZ, R14 ;  /* 0x000000ffff027224 */ /* 0x000fce00078e000e */
[----:B------:R-:W-:Y:S05]  /*11af0*/  WARPSYNC.COLLECTIVE R15, `(.L_x_15017) ;  /* 0x000000000f087348 */ /* 0x000fea0003c00000 */
[----:B------:R0:W1:Y:S02]  /*11b00*/  SHFL.IDX P6, R14, R13, R12, R11 ;  /* 0x0000000c0d0e7389 */ /* 0x00006400000c000b */
[----:B01----:R-:W-:Y:S01]  /*11b10*/  ENDCOLLECTIVE ;  /* 0x000000000000791b */ /* 0x003fe20003800000 */
.L_x_15017:
        /* <DEDUP_REMOVED lines=11> */
.L_x_15018:
[----:B------:R-:W-:Y:S01]  /*11bd0*/  MOV R13, R10 ;  /* 0x0000000a000d7202 */ /* 0x000fe20000000f00 */
[----:B------:R-:W-:Y:S02]  /*11be0*/  IMAD.MOV.U32 R12, RZ, RZ, 0x7 ;  /* 0x00000007ff0c7424 */ /* 0x000fe400078e00ff */
[----:B------:R-:W-:-:S07]  /*11bf0*/  IMAD.MOV.U32 R2, RZ, RZ, R14 ;  /* 0x000000ffff027224 */ /* 0x000fce00078e000e */
[----:B------:R-:W-:Y:S05]  /*11c00*/  WARPSYNC.COLLECTIVE R15, `(.L_x_15019) ;  /* 0x000000000f087348 */ /* 0x000fea0003c00000 */
[----:B------:R0:W1:Y:S02]  /*11c10*/  SHFL.IDX P6, R14, R13, R12, R11 ;  /* 0x0000000c0d0e7389 */ /* 0x00006400000c000b */
[----:B01----:R-:W-:Y:S01]  /*11c20*/  ENDCOLLECTIVE ;  /* 0x000000000000791b */ /* 0x003fe20003800000 */
.L_x_15019:
        /* <DEDUP_REMOVED lines=11> */
.L_x_15020:
[----:B------:R-:W-:Y:S01]  /*11ce0*/  IMAD.MOV.U32 R2, RZ, RZ, R14 ;  /* 0x000000ffff027224 */ /* 0x000fe200078e000e */
[----:B------:R-:W-:Y:S06]  /*11cf0*/  BRA `(.L_x_15021) ;  /* 0xffffffc000ec7947 */ /* 0x000fec000383ffff */
.L_x_14925:
[----:B-1----:R1:W2:Y:S02]  /*11d00*/  SYNCS.PHASECHK.TRANS64.TRYWAIT P0, [R5+URZ+0x16860], R2 ;  /* 0x01686002050075a7 */ /* 0x0022a4000800017f */
[----:B--2---:R-:W-:Y:S05]  /*11d10*/  @!P0 NANOSLEEP.SYNCS 0x989680 ;  /* 0x009896800000895d */ /* 0x004fea0003900000 */
[----:B------:R-:W2:Y:S02]  /*11d20*/  @!P0 SYNCS.PHASECHK.TRANS64 P0, [R5+URZ+0x16860], R2 ;  /* 0x01686002050085a7 */ /* 0x000ea4000800007f */
[----:B--2---:R-:W-:Y:S05]  /*11d30*/  @!P0 BRA `(.L_x_14925) ;  /* 0xfffffffc00f08947 */ /* 0x004fea000383ffff */
[----:B------:R-:W-:Y:S05]  /*11d40*/  BRA `(.L_x_15022) ;  /* 0xffffffc400447947 */ /* 0x000fea000383ffff */
.L_x_14926:
        /* <DEDUP_REMOVED lines=8> */
.L_x_15024:
[----:B------:R-:W-:Y:S05]  /*11dd0*/  BSYNC B1 ;  /* 0x0000000000017941 */ /* 0x000fea0003800000 */
.L_x_15023:
        /* <DEDUP_REMOVED lines=9> */
.L_x_15025:
[----:B------:R-:W-:Y:S01]  /*11e70*/  IMAD.MOV.U32 R13, RZ, RZ, R18 ;  /* 0x000000ffff0d7224 */ /* 0x000fe200078e0012 */
[----:B------:R-:W-:Y:S01]  /*11e80*/  MOV R12, 0x1 ;  /* 0x00000001000c7802 */ /* 0x000fe20000000f00 */
[----:B------:R-:W-:-:S07]  /*11e90*/  IMAD.MOV.U32 R2, RZ, RZ, R14 ;  /* 0x000000ffff027224 */ /* 0x000fce00078e000e */
[----:B------:R-:W-:Y:S05]  /*11ea0*/  WARPSYNC.COLLECTIVE R15, `(.L_x_15026) ;  /* 0x000000000f087348 */ /* 0x000fea0003c00000 */
[----:B------:R0:W1:Y:S02]  /*11eb0*/  SHFL.IDX P6, R14, R13, R12, R11 ;  /* 0x0000000c0d0e7389 */ /* 0x00006400000c000b */
[----:B01----:R-:W-:Y:S01]  /*11ec0*/  ENDCOLLECTIVE ;  /* 0x000000000000791b */ /* 0x003fe20003800000 */
.L_x_15026:
        /* <DEDUP_REMOVED lines=12> */
.L_x_15027:
[----:B------:R-:W-:Y:S01]  /*11f90*/  IMAD.MOV.U32 R13, RZ, RZ, R18 ;  /* 0x000000ffff0d7224 */ /* 0x000fe200078e0012 */
[----:B------:R-:W-:Y:S01]  /*11fa0*/  MOV R12, 0x2 ;  /* 0x00000002000c7802 */ /* 0x000fe20000000f00 */
[----:B------:R-:W-:-:S07]  /*11fb0*/  IMAD.MOV.U32 R2, RZ, RZ, R14 ;  /* 0x000000ffff027224 */ /* 0x000fce00078e000e */
[----:B------:R-:W-:Y:S05]  /*11fc0*/  WARPSYNC.COLLECTIVE R15, `(.L_x_15028) ;  /* 0x000000000f087348 */ /* 0x000fea0003c00000 */
[----:B------:R0:W1:Y:S02]  /*11fd0*/  SHFL.IDX P6, R14, R13, R12, R11 ;  /* 0x0000000c0d0e7389 */ /* 0x00006400000c000b */
[----:B01----:R-:W-:Y:S01]  /*11fe0*/  ENDCOLLECTIVE ;  /* 0x000000000000791b */ /* 0x003fe20003800000 */
.L_x_15028:
        /* <DEDUP_REMOVED lines=12> */
.L_x_15029:
[----:B------:R-:W-:Y:S01]  /*120b0*/  IMAD.MOV.U32 R13, RZ, RZ, R18 ;  /* 0x000000ffff0d7224 */ /* 0x000fe200078e0012 */
[----:B------:R-:W-:Y:S01]  /*120c0*/  MOV R12, 0x3 ;  /* 0x00000003000c7802 */ /* 0x000fe20000000f00 */
[----:B------:R-:W-:-:S07]  /*120d0*/  IMAD.MOV.U32 R2, RZ, RZ, R14 ;  /* 0x000000ffff027224 */ /* 0x000fce00078e000e */
[----:B------:R-:W-:Y:S05]  /*120e0*/  WARPSYNC.COLLECTIVE R15, `(.L_x_15030) ;  /* 0x000000000f087348 */ /* 0x000fea0003c00000 */
[----:B------:R0:W1:Y:S02]  /*120f0*/  SHFL.IDX P6, R14, R13, R12, R11 ;  /* 0x0000000c0d0e7389 */ /* 0x00006400000c000b */
[----:B01----:R-:W-:Y:S01]  /*12100*/  ENDCOLLECTIVE ;  /* 0x000000000000791b */ /* 0x003fe20003800000 */
.L_x_15030:
        /* <DEDUP_REMOVED lines=12> */
.L_x_15031:
[----:B------:R-:W-:Y:S01]  /*121d0*/  IMAD.MOV.U32 R13, RZ, RZ, R18 ;  /* 0x000000ffff0d7224 */ /* 0x000fe200078e0012 */
[----:B------:R-:W-:Y:S01]  /*121e0*/  MOV R12, 0x4 ;  /* 0x00000004000c7802 */ /* 0x000fe20000000f00 */
[----:B------:R-:W-:-:S07]  /*121f0*/  IMAD.MOV.U32 R2, RZ, RZ, R14 ;  /* 0x000000ffff027224 */ /* 0x000fce00078e000e */
[----:B------:R-:W-:Y:S05]  /*12200*/  WARPSYNC.COLLECTIVE R15, `(.L_x_15032) ;  /* 0x000000000f087348 */ /* 0x000fea0003c00000 */
[----:B------:R0:W1:Y:S02]  /*12210*/  SHFL.IDX P6, R14, R13, R12, R11 ;  /* 0x0000000c0d0e7389 */ /* 0x00006400000c000b */
[----:B01----:R-:W-:Y:S01]  /*12220*/  ENDCOLLECTIVE ;  /* 0x000000000000791b */ /* 0x003fe20003800000 */
.L_x_15032:
        /* <DEDUP_REMOVED lines=12> */
.L_x_15033:
[----:B------:R-:W-:Y:S01]  /*122f0*/  IMAD.MOV.U32 R13, RZ, RZ, R18 ;  /* 0x000000ffff0d7224 */ /* 0x000fe200078e0012 */
[----:B------:R-:W-:Y:S01]  /*12300*/  MOV R12, 0x5 ;  /* 0x00000005000c7802 */ /* 0x000fe20000000f00 */
[----:B------:R-:W-:-:S07]  /*12310*/  IMAD.MOV.U32 R2, RZ, RZ, R14 ;  /* 0x000000ffff027224 */ /* 0x000fce00078e000e */
[----:B------:R-:W-:Y:S05]  /*12320*/  WARPSYNC.COLLECTIVE R15, `(.L_x_15034) ;  /* 0x000000000f087348 */ /* 0x000fea0003c00000 */
[----:B------:R0:W1:Y:S02]  /*12330*/  SHFL.IDX P6, R14, R13, R12, R11 ;  /* 0x0000000c0d0e7389 */ /* 0x00006400000c000b */
[----:B01----:R-:W-:Y:S01]  /*12340*/  ENDCOLLECTIVE ;  /* 0x000000000000791b */ /* 0x003fe20003800000 */
.L_x_15034:
        /* <DEDUP_REMOVED lines=12> */
.L_x_15035:
[----:B------:R-:W-:Y:S01]  /*12410*/  IMAD.MOV.U32 R13, RZ, RZ, R18 ;  /* 0x000000ffff0d7224 */ /* 0x000fe200078e0012 */
[----:B------:R-:W-:Y:S01]  /*12420*/  MOV R12, 0x6 ;  /* 0x00000006000c7802 */ /* 0x000fe20000000f00 */
[----:B------:R-:W-:-:S07]  /*12430*/  IMAD.MOV.U32 R2, RZ, RZ, R14 ;  /* 0x000000ffff027224 */ /* 0x000fce00078e000e */
[----:B------:R-:W-:Y:S05]  /*12440*/  WARPSYNC.COLLECTIVE R15, `(.L_x_15036) ;  /* 0x000000000f087348 */ /* 0x000fea0003c00000 */
[----:B------:R0:W1:Y:S02]  /*12450*/  SHFL.IDX P6, R14, R13, R12, R11 ;  /* 0x0000000c0d0e7389 */ /* 0x00006400000c000b */
[----:B01----:R-:W-:Y:S01]  /*12460*/  ENDCOLLECTIVE ;  /* 0x000000000000791b */ /* 0x003fe20003800000 */
.L_x_15036:
        /* <DEDUP_REMOVED lines=12> */
.L_x_15037:
[----:B------:R-:W-:Y:S01]  /*12530*/  IMAD.MOV.U32 R13, RZ, RZ, R18 ;  /* 0x000000ffff0d7224 */ /* 0x000fe200078e0012 */
[----:B------:R-:W-:Y:S01]  /*12540*/  MOV R12, 0x7 ;  /* 0x00000007000c7802 */ /* 0x000fe20000000f00 */
[----:B------:R-:W-:-:S07]  /*12550*/  IMAD.MOV.U32 R2, RZ, RZ, R14 ;  /* 0x000000ffff027224 */ /* 0x000fce00078e000e */
[----:B------:R-:W-:Y:S05]  /*12560*/  WARPSYNC.COLLECTIVE R15, `(.L_x_15038) ;  /* 0x000000000f087348 */ /* 0x000fea0003c00000 */
[----:B------:R0:W1:Y:S02]  /*12570*/  SHFL.IDX P6, R14, R13, R12, R11 ;  /* 0x0000000c0d0e7389 */ /* 0x00006400000c000b */
[----:B01----:R-:W-:Y:S01]  /*12580*/  ENDCOLLECTIVE ;  /* 0x000000000000791b */ /* 0x003fe20003800000 */
.L_x_15038:
        /* <DEDUP_REMOVED lines=12> */
.L_x_15039:
[----:B------:R-:W-:Y:S01]  /*12650*/  IMAD.MOV.U32 R2, RZ, RZ, R14 ;  /* 0x000000ffff027224 */ /* 0x000fe200078e000e */
[----:B------:R-:W-:Y:S06]  /*12660*/  BRA `(.L_x_15040) ;  /* 0xffffffbc00f47947 */ /* 0x000fec000383ffff */
.L_x_14934:
[----:B0-----:R0:W1:Y:S02]  /*12670*/  SYNCS.PHASECHK.TRANS64.TRYWAIT P0, [R4+URZ+0x16860], R3 ;  /* 0x01686003040075a7 */ /* 0x001064000800017f */
[----:B-1----:R-:W-:Y:S05]  /*12680*/  @!P0 NANOSLEEP.SYNCS 0x989680 ;  /* 0x009896800000895d */ /* 0x002fea0003900000 */
[----:B------:R-:W1:Y:S02]  /*12690*/  @!P0 SYNCS.PHASECHK.TRANS64 P0, [R4+URZ+0x16860], R3 ;  /* 0x01686003040085a7 */ /* 0x000e64000800007f */
[----:B-1----:R-:W-:Y:S05]  /*126a0*/  @!P0 BRA `(.L_x_14934) ;  /* 0xfffffffc00f08947 */ /* 0x002fea000383ffff */
[----:B------:R-:W-:Y:S05]  /*126b0*/  BRA `(.L_x_15041) ;  /* 0xffffffc400087947 */ /* 0x000fea000383ffff */
.L_x_14935:
        /* <DEDUP_REMOVED lines=8> */
.L_x_15043:
[----:B------:R-:W-:Y:S05]  /*12740*/  BSYNC B0 ;  /* 0x0000000000007941 */ /* 0x000fea0003800000 */
.L_x_15042:
        /* <DEDUP_REMOVED lines=10> */
.L_x_15044:
[----:B------:R-:W-:Y:S01]  /*127f0*/  IMAD.MOV.U32 R13, RZ, RZ, R18 ;  /* 0x000000ffff0d7224 */ /* 0x000fe200078e0012 */
[----:B------:R-:W-:Y:S02]  /*12800*/  MOV R12, 0x1 ;  /* 0x00000001000c7802 */ /* 0x000fe40000000f00 */
[----:B------:R-:W-:-:S04]  /*12810*/  SHF.L.U32 R2, R2, 0x3, RZ ;  /* 0x0000000302027819 */ /* 0x000fc800000006ff */
[----:B------:R-:W-:-:S05]  /*12820*/  LOP3.LUT R2, R2, 0x38, RZ, 0xc0, !PT ;  /* 0x0000003802027812 */ /* 0x000fca00078ec0ff */
[----:B------:R-:W-:-:S05]  /*12830*/  IMAD.SHL.U32 R6, R2, 0x2, RZ ;  /* 0x0000000202067824 */ /* 0x000fca00078e00ff */
[----:B------:R-:W-:-:S13]  /*12840*/  IADD3 R2, P0, R14, R6, RZ ;  /* 0x000000060e027210 */ /* 0x000fda0007f1e0ff */
[----:B------:R-:W-:Y:S05]  /*12850*/  WARPSYNC.COLLECTIVE R15, `(.L_x_15045) ;  /* 0x000000000f087348 */ /* 0x000fea0003c00000 */
[----:B------:R0:W1:Y:S02]  /*12860*/  SHFL.IDX P6, R14, R13, R12, R11 ;  /* 0x0000000c0d0e7389 */ /* 0x00006400000c000b */
[----:B01----:R-:W-:Y:S01]  /*12870*/  ENDCOLLECTIVE ;  /* 0x000000000000791b */ /* 0x003fe20003800000 */
.L_x_15045:
        /* <DEDUP_REMOVED lines=11> */
.L_x_15046:
[----:B------:R-:W-:Y:S02]  /*12930*/  IMAD.MOV.U32 R13, RZ, RZ, R18 ;  /* 0x000000ffff0d7224 */ /* 0x000fe400078e0012 */
[----:B------:R-:W-:Y:S01]  /*12940*/  IMAD.MOV.U32 R12, RZ, RZ, 0x2 ;  /* 0x00000002ff0c7424 */ /* 0x000fe200078e00ff */
[----:B------:R-:W-:-:S13]  /*12950*/  IADD3 R2, P0, R14, R6, RZ ;  /* 0x000000060e027210 */ /* 0x000fda0007f1e0ff */
[----:B------:R-:W-:Y:S05]  /*12960*/  WARPSYNC.COLLECTIVE R15, `(.L_x_15047) ;  /* 0x000000000f087348 */ /* 0x000fea0003c00000 */
[----:B------:R0:W1:Y:S02]  /*12970*/  SHFL.IDX P6, R14, R13, R12, R11 ;  /* 0x0000000c0d0e7389 */ /* 0x00006400000c000b */
[----:B01----:R-:W-:Y:S01]  /*12980*/  ENDCOLLECTIVE ;  /* 0x000000000000791b */ /* 0x003fe20003800000 */
.L_x_15047:
[----:B------:R-:W-:Y:S01]  /*12990*/  IMAD.X R3, RZ, RZ, R7, P0 ;  /* 0x000000ffff037224 */ /* 0x000fe200000e0607 */
[----:B------:R-:W-:Y:S01]  /*129a0*/  ISETP.LT.OR P0, PT, R5, 0x11, P2 ;  /* 0x000000110500780c */ /* 0x000fe20001701670 */
[----:B------:R-:W-:-:S12]  /*129b0*/  IMAD.MOV.U32 R13, RZ, RZ, R17 ;  /* 0x000000ffff0d7224 */ /* 0x000fd800078e0011 */
[----:B------:R-:W-:Y:S01]  /*129c0*/  @!PT LDS RZ, [RZ] ;  /* 0x00000000fffff984 */ /* 0x000fe20000000800 */
[----:B------:R-:W-:Y:S01]  /*129d0*/  @!PT LDS RZ, [RZ] ;  /* 0x00000000fffff984 */ /* 0x000fe20000000800 */
[----:B------:R-:W-:Y:S01]  /*129e0*/  @!PT LDS RZ, [RZ] ;  /* 0x00000000fffff984 */ /* 0x000fe20000000800 */
[----:B------:R0:W-:Y:S01]  /*129f0*/  LDGSTS.E.BYPASS.LTC128B.128 [R0+0xc00], desc[UR50][R2.64], !P0 ;  /* 0x00c0000002007fae */ /* 0x0001e2000c101d72 */
[----:B------:R-:W-:-:S07]  /*12a00*/  MOV R8, R14 ;  /* 0x0000000e00087202 */ /* 0x000fce0000000f00 */
[----:B0-----:R-:W-:Y:S05]  /*12a10*/  WARPSYNC.COLLECTIVE R15, `(.L_x_15048) ;  /* 0x000000000f087348 */ /* 0x001fea0003c00000 */
[----:B------:R1:W2:Y:S02]  /*12a20*/  SHFL.IDX P6, R14, R13, R12, R11 ;  /* 0x0000000c0d0e7389 */ /* 0x0002a400000c000b */
[----:B012---:R-:W-:Y:S01]  /*12a30*/  ENDCOLLECTIVE ;  /* 0x000000000000791b */ /* 0x007fe20003800000 */
.L_x_15048:
[----:B------:R-:W-:Y:S01]  /*12a40*/  IMAD.MOV.U32 R13, RZ, RZ, R18 ;  /* 0x000000ffff0d7224 */ /* 0x000fe200078e0012 */
[----:B------:R-:W-:Y:S01]  /*12a50*/  MOV R12, 0x3 ;  /* 0x00000003000c7802 */ /* 0x000fe20000000f00 */
[----:B------:R-:W-:-:S07]  /*12a60*/  IMAD.MOV.U32 R9, RZ, RZ, R14 ;  /* 0x000000ffff097224 */ /* 0x000fce00078e000e */
[----:B------:R-:W-:Y:S05]  /*12a70*/  WARPSYNC.COLLECTIVE R15, `(.L_x_15049) ;  /* 0x000000000f087348 */ /* 0x000fea0003c00000 */
[----:B------:R0:W1:Y:S02]  /*12a80*/  SHFL.IDX P6, R14, R13, R12, R11 ;  /* 0x0000000c0d0e7389 */ /* 0x00006400000c000b */
[----:B01----:R-:W-:Y:S01]  /*12a90*/  ENDCOLLECTIVE ;  /* 0x000000000000791b */ /* 0x003fe20003800000 */
.L_x_15049:
        /* <DEDUP_REMOVED lines=12> */
.L_x_15050:
[----:B------:R-:W-:Y:S01]  /*12b60*/  IMAD.MOV.U32 R13, RZ, RZ, R18 ;  /* 0x000000ffff0d7224 */ /* 0x000fe200078e0012 */
[----:B------:R-:W-:Y:S02]  /*12b70*/  MOV R12, 0x4 ;  /* 0x00000004000c7802 */ /* 0x000fe40000000f00 */
[----:B------:R-:W-:-:S13]  /*12b80*/  IADD3 R2, P0, R14, R6, RZ ;  /* 0x000000060e027210 */ /* 0x000fda0007f1e0ff */
[----:B------:R-:W-:Y:S05]  /*12b90*/  WARPSYNC.COLLECTIVE R15, `(.L_x_15051) ;  /* 0x000000000f087348 */ /* 0x000fea0003c00000 */
[----:B------:R0:W1:Y:S02]  /*12ba0*/  SHFL.IDX P6, R14, R13, R12, R11 ;  /* 0x0000000c0d0e7389 */ /* 0x00006400000c000b */
[----:B01----:R-:W-:Y:S01]  /*12bb0*/  ENDCOLLECTIVE ;  /* 0x000000000000791b */ /* 0x003fe20003800000 */
.L_x_15051:
        /* <DEDUP_REMOVED lines=11> */
.L_x_15052:
[----:B------:R-:W-:Y:S01]  /*12c70*/  MOV R13, R18 ;  /* 0x00000012000d7202 */ /* 0x000fe20000000f00 */
[----:B------:R-:W-:Y:S02]  /*12c80*/  IMAD.MOV.U32 R12, RZ, RZ, 0x5 ;  /* 0x00000005ff0c7424 */ /* 0x000fe400078e00ff */
[----:B------:R-:W-:-:S07]  /*12c90*/  IMAD.MOV.U32 R9, RZ, RZ, R14 ;  /* 0x000000ffff097224 */ /* 0x000fce00078e000e */
[----:B------:R-:W-:Y:S05]  /*12ca0*/  WARPSYNC.COLLECTIVE R15, `(.L_x_15053) ;  /* 0x000000000f087348 */ /* 0x000fea0003c00000 */
[----:B------:R0:W1:Y:S02]  /*12cb0*/  SHFL.IDX P6, R14, R13, R12, R11 ;  /* 0x0000000c0d0e7389 */ /* 0x00006400000c000b */
[----:B01----:R-:W-:Y:S01]  /*12cc0*/  ENDCOLLECTIVE ;  /* 0x000000000000791b */ /* 0x003fe20003800000 */
.L_x_15053:
        /* <DEDUP_REMOVED lines=12> */
.L_x_15054:
[----:B------:R-:W-:Y:S01]  /*12d90*/  MOV R13, R18 ;  /* 0x00000012000d7202 */ /* 0x000fe20000000f00 */
[----:B------:R-:W-:Y:S01]  /*12da0*/  IMAD.MOV.U32 R12, RZ, RZ, 0x6 ;  /* 0x00000006ff0c7424 */ /* 0x000fe200078e00ff */
[----:B------:R-:W-:-:S13]  /*12db0*/  IADD3 R2, P0, R14, R6, RZ ;  /* 0x000000060e027210 */ /* 0x000fda0007f1e0ff */
[----:B------:R-:W-:Y:S05]  /*12dc0*/  WARPSYNC.COLLECTIVE R15, `(.L_x_15055) ;  /* 0x000000000f087348 */ /* 0x000fea0003c00000 */
[----:B------:R0:W1:Y:S02]  /*12dd0*/  SHFL.IDX P6, R14, R13, R12, R11 ;  /* 0x0000000c0d0e7389 */ /* 0x00006400000c000b */
[----:B01----:R-:W-:Y:S01]  /*12de0*/  ENDCOLLECTIVE ;  /* 0x000000000000791b */ /* 0x003fe20003800000 */
.L_x_15055:
        /* <DEDUP_REMOVED lines=11> */
.L_x_15056:
[----:B------:R-:W-:Y:S02]  /*12ea0*/  IMAD.MOV.U32 R13, RZ, RZ, R18 ;  /* 0x000000ffff0d7224 */ /* 0x000fe400078e0012 */
[----:B------:R-:W-:Y:S02]  /*12eb0*/  IMAD.MOV.U32 R12, RZ, RZ, 0x7 ;  /* 0x00000007ff0c7424 */ /* 0x000fe400078e00ff */
[----:B------:R-:W-:-:S07]  /*12ec0*/  IMAD.MOV.U32 R9, RZ, RZ, R14 ;  /* 0x000000ffff097224 */ /* 0x000fce00078e000e */
[----:B------:R-:W-:Y:S05]  /*12ed0*/  WARPSYNC.COLLECTIVE R15, `(.L_x_15057) ;  /* 0x000000000f087348 */ /* 0x000fea0003c00000 */
[----:B------:R0:W1:Y:S02]  /*12ee0*/  SHFL.IDX P6, R14, R13, R12, R11 ;  /* 0x0000000c0d0e7389 */ /* 0x00006400000c000b */
[----:B01----:R-:W-:Y:S01]  /*12ef0*/  ENDCOLLECTIVE ;  /* 0x000000000000791b */ /* 0x003fe20003800000 */
.L_x_15057:
        /* <DEDUP_REMOVED lines=12> */
.L_x_15058:
[----:B------:R-:W-:Y:S05]  /*12fc0*/  BRA `(.L_x_15059) ;  /* 0xffffffbc00c87947 */ /* 0x000fea000383ffff */
.L_x_14940:
[----:B------:R-:W-:Y:S01]  /*12fd0*/  BSSY B0, `(.L_x_15060) ;  /* 0x0000008000007945 */ /* 0x000fe20003800000 */
[----:B-----5:R-:W-:Y:S01]  /*12fe0*/  MOV R13, R2 ;  /* 0x00000002000d7202 */ /* 0x020fe20000000f00 */
[----:B------:R-:W-:Y:S02]  /*12ff0*/  IMAD.MOV.U32 R12, RZ, RZ, RZ ;  /* 0x000000ffff0c7224 */ /* 0x000fe400078e00ff */
[----:B------:R-:W-:Y:S02]  /*13000*/  IMAD.MOV.U32 R11, RZ, RZ, 0x1f ;  /* 0x0000001fff0b7424 */ /* 0x000fe400078e00ff */
[----:B------:R-:W-:-:S07]  /*13010*/  IMAD.MOV.U32 R15, RZ, RZ, -0x1 ;  /* 0xffffffffff0f7424 */ /* 0x000fce00078e00ff */
[----:B01----:R-:W-:Y:S05]  /*13020*/  WARPSYNC.COLLECTIVE R15, `(.L_x_15061) ;  /* 0x000000000f087348 */ /* 0x003fea0003c00000 */
[----:B------:R2:W3:Y:S02]  /*13030*/  SHFL.IDX P6, R14, R13, R12, R11 ;  /* 0x0000000c0d0e7389 */ /* 0x0004e400000c000b */
[----:B0123--:R-:W-:Y:S01]  /*13040*/  ENDCOLLECTIVE ;  /* 0x000000000000791b */ /* 0x00ffe20003800000 */
.L_x_15061:
[----:B------:R-:W-:Y:S05]  /*13050*/  BSYNC B0 ;  /* 0x0000000000007941 */ /* 0x000fea0003800000 */
.L_x_15060:
[----:B------:R-:W-:Y:S05]  /*13060*/  BRA `(.L_x_15062) ;  /* 0xffffffc0004c7947 */ /* 0x000fea000383ffff */
.L_x_14943:
[----:B-1----:R1:W2:Y:S02]  /*13070*/  SYNCS.PHASECHK.TRANS64.TRYWAIT P0, [R5+URZ+0x16820], R0 ;  /* 0x01682000050075a7 */ /* 0x0022a4000800017f */
[----:B--2---:R-:W-:Y:S05]  /*13080*/  @!P0 NANOSLEEP.SYNCS 0x989680 ;  /* 0x009896800000895d */ /* 0x004fea0003900000 */
[----:B------:R-:W2:Y:S02]  /*13090*/  @!P0 SYNCS.PHASECHK.TRANS64 P0, [R5+URZ+0x16820], R0 ;  /* 0x01682000050085a7 */ /* 0x000ea4000800007f */
[----:B--2---:R-:W-:Y:S05]  /*130a0*/  @!P0 BRA `(.L_x_14943) ;  /* 0xfffffffc00f08947 */ /* 0x004fea000383ffff */
[----:B------:R-:W-:Y:S05]  /*130b0*/  BRA `(.L_x_15063) ;  /* 0xffffffc000987947 */ /* 0x000fea000383ffff */
.L_x_14944:
        /* <DEDUP_REMOVED lines=11> */
.L_x_15065:
[----:B------:R-:W-:Y:S05]  /*13170*/  BSYNC B0 ;  /* 0x0000000000007941 */ /* 0x000fea0003800000 */
.L_x_15064:
[----:B------:R-:W-:Y:S05]  /*13180*/  BRA `(.L_x_15066) ;  /* 0xffffffc000807947 */ /* 0x000fea000383ffff */
.L_x_14947:
[----:B------:R-:W-:Y:S01]  /*13190*/  BSSY B1, `(.L_x_15067) ;  /* 0x0000006000017945 */ /* 0x000fe20003800000 */
[----:B------:R-:W-:-:S07]  /*131a0*/  IMAD.MOV.U32 R15, RZ, RZ, -0x1 ;  /* 0xffffffffff0f7424 */ /* 0x000fce00078e00ff */
[----:B01----:R-:W-:Y:S05]  /*131b0*/  WARPSYNC.COLLECTIVE R15, `(.L_x_15068) ;  /* 0x000000000f0c7348 */ /* 0x003fea0003c00000 */
[----:B------:R-:W-:Y:S02]  /*131c0*/  ELECT P6, UR62, PT ;  /* 0x00000000003e782f */ /* 0x000fe400038c0000 */
[----:B------:R-:W-:Y:S01]  /*131d0*/  MOV R14, UR62 ;  /* 0x0000003e000e7c02 */ /* 0x000fe20008000f00 */
[----:B01----:R-:W-:Y:S10]  /*131e0*/  ENDCOLLECTIVE ;  /* 0x000000000000791b */ /* 0x003ff40003800000 */
.L_x_15068:
[----:B------:R-:W-:Y:S05]  /*131f0*/  BSYNC B1 ;  /* 0x0000000000017941 */ /* 0x000fea0003800000 */
.L_x_15067:
[----:B------:R-:W-:Y:S05]  /*13200*/  BRA `(.L_x_15069) ;  /* 0xffffffc000787947 */ /* 0x000fea000383ffff */
.L_x_14949:
[----:B-1----:R1:W2:Y:S02]  /*13210*/  SYNCS.PHASECHK.TRANS64.TRYWAIT P1, [R3+URZ+0x16840], R2 ;  /* 0x01684002030075a7 */ /* 0x0022a4000802017f */
[----:B--2---:R-:W-:Y:S05]  /*13220*/  @!P1 NANOSLEEP.SYNCS 0x989680 ;  /* 0x009896800000995d */ /* 0x004fea0003900000 */
[----:B------:R-:W2:Y:S02]  /*13230*/  @!P1 SYNCS.PHASECHK.TRANS64 P1, [R3+URZ+0x16840], R2 ;  /* 0x01684002030095a7 */ /* 0x000ea4000802007f */
[----:B--2---:R-:W-:Y:S05]  /*13240*/  @!P1 BRA `(.L_x_14949) ;  /* 0xfffffffc00f09947 */ /* 0x004fea000383ffff */
[----:B------:R-:W-:Y:S05]  /*13250*/  BRA `(.L_x_15070) ;  /* 0xffffffc000987947 */ /* 0x000fea000383ffff */
.L_x_14951:
[----:B--2---:R2:W3:Y:S02]  /*13260*/  SYNCS.PHASECHK.TRANS64.TRYWAIT P1, [R5+URZ+0x16840], R0 ;  /* 0x01684000050075a7 */ /* 0x0044e4000802017f */
[----:B---3--:R-:W-:Y:S05]  /*13270*/  @!P1 NANOSLEEP.SYNCS 0x989680 ;  /* 0x009896800000995d */ /* 0x008fea0003900000 */
[----:B------:R-:W3:Y:S02]  /*13280*/  @!P1 SYNCS.PHASECHK.TRANS64 P1, [R5+URZ+0x16840], R0 ;  /* 0x01684000050095a7 */ /* 0x000ee4000802007f */
[----:B---3--:R-:W-:Y:S05]  /*13290*/  @!P1 BRA `(.L_x_14951) ;  /* 0xfffffffc00f09947 */ /* 0x008fea000383ffff */
[----:B------:R-:W-:Y:S05]  /*132a0*/  BRA `(.L_x_15071) ;  /* 0xffffffc000a47947 */ /* 0x000fea000383ffff */
.L_x_14953:
[----:B---3--:R3:W4:Y:S02]  /*132b0*/  SYNCS.PHASECHK.TRANS64.TRYWAIT P1, [R3+URZ+0x16860], R2 ;  /* 0x01686002030075a7 */ /* 0x008724000802017f */
[----:B----4-:R-:W-:Y:S05]  /*132c0*/  @!P1 NANOSLEEP.SYNCS 0x989680 ;  /* 0x009896800000995d */ /* 0x010fea0003900000 */
[----:B------:R-:W4:Y:S02]  /*132d0*/  @!P1 SYNCS.PHASECHK.TRANS64 P1, [R3+URZ+0x16860], R2 ;  /* 0x01686002030095a7 */ /* 0x000f24000802007f */
[----:B----4-:R-:W-:Y:S05]  /*132e0*/  @!P1 BRA `(.L_x_14953) ;  /* 0xfffffffc00f09947 */ /* 0x010fea000383ffff */
[----:B------:R-:W-:Y:S05]  /*132f0*/  BRA `(.L_x_15072) ;  /* 0xffffffc000a07947 */ /* 0x000fea000383ffff */
.L_x_15073:
        /* <DEDUP_REMOVED lines=16> */
.L_x_15880:


//--------------------- .text._ZN7cutlass13device_kernelIN5flash11enable_sm90INS1_16FlashAttnFwdSm90INS1_25CollectiveMainloopFwdSm90ILi2EN4cute5tupleIJNS5_1CILi1EEES8_S8_EEENS6_IJNS7_ILi192EEENS7_ILi128EEENS7_ILi64EEEEEELi64ENS_6half_tEfNS_4arch4Sm90ELb1ELb0ELb1ELb1ELb1ELb0ELb0ELb1ELb1ELb1ELb0ELb0EEENS1_21CollectiveEpilogueFwdINS6_IJSA_SC_SB_EEES9_SE_SG_Li384ELb1ELb1ELb0ELb0EEENS1_36VarlenDynamicPersistentTileSchedulerILi192ELi128ELi384ELi128ELb0ELb1ELb1ELb1ELb1ELb1EEEEEEEEEvNT_6ParamsE --------------------------
	.section	.text._ZN7cutlass13device_kernelIN5flash11enable_sm90INS1_16FlashAttnFwdSm90INS1_25CollectiveMainloopFwdSm90ILi2EN4cute5tupleIJNS5_1CILi1EEES8_S8_EEENS6_IJNS7_ILi192EEENS7_ILi128EEENS7_ILi64EEEEEELi64ENS_6half_tEfNS_4arch4Sm90ELb1ELb0ELb1ELb1ELb1ELb0ELb0ELb1ELb1ELb1ELb0ELb0EEENS1_21CollectiveEpilogueFwdINS6_IJSA_SC_SB_EEES9_SE_SG_Li384ELb1ELb1ELb0ELb0EEENS1_36VarlenDynamicPersistentTileSchedulerILi192ELi128ELi384ELi128ELb0ELb1ELb1ELb1ELb1ELb1EEEEEEEEEvNT_6ParamsE,"ax",@progbits
	.align	128
.text._ZN7cutlass13device_kernelIN5flash11enable_sm90INS1_16FlashAttnFwdSm90INS1_25CollectiveMainloopFwdSm90ILi2EN4cute5tupleIJNS5_1CILi1EEES8_S8_EEENS6_IJNS7_ILi192EEENS7_ILi128EEENS7_ILi64EEEEEELi64ENS_6half_tEfNS_4arch4Sm90ELb1ELb0ELb1ELb1ELb1ELb0ELb0ELb1ELb1ELb1ELb0ELb0EEENS1_21CollectiveEpilogueFwdINS6_IJSA_SC_SB_EEES9_SE_SG_Li384ELb1ELb1ELb0ELb0EEENS1_36VarlenDynamicPersistentTileSchedulerILi192ELi128ELi384ELi128ELb0ELb1ELb1ELb1ELb1ELb1EEEEEEEEEvNT_6ParamsE:
        .type           _ZN7cutlass13device_kernelIN5flash11enable_sm90INS1_16FlashAttnFwdSm90INS1_25CollectiveMainloopFwdSm90ILi2EN4cute5tupleIJNS5_1CILi1EEES8_S8_EEENS6_IJNS7_ILi192EEENS7_ILi128EEENS7_ILi64EEEEEELi64ENS_6half_tEfNS_4arch4Sm90ELb1ELb0ELb1ELb1ELb1ELb0ELb0ELb1ELb1ELb1ELb0ELb0EEENS1_21CollectiveEpilogueFwdINS6_IJSA_SC_SB_EEES9_SE_SG_Li384ELb1ELb1ELb0ELb0EEENS1_36VarlenDynamicPersistentTileSchedulerILi192ELi128ELi384ELi128ELb0ELb1ELb1ELb1ELb1ELb1EEEEEEEEEvNT_6ParamsE,@function
        .size           _ZN7cutlass13device_kernelIN5flash11enable_sm90INS1_16FlashAttnFwdSm90INS1_25CollectiveMainloopFwdSm90ILi2EN4cute5tupleIJNS5_1CILi1EEES8_S8_EEENS6_IJNS7_ILi192EEENS7_ILi128EEENS7_ILi64EEEEEELi64ENS_6half_tEfNS_4arch4Sm90ELb1ELb0ELb1ELb1ELb1ELb0ELb0ELb1ELb1ELb1ELb0ELb0EEENS1_21CollectiveEpilogueFwdINS6_IJSA_SC_SB_EEES9_SE_SG_Li384ELb1ELb1ELb0ELb0EEENS1_36VarlenDynamicPersistentTileSchedulerILi192ELi128ELi384ELi128ELb0ELb1ELb1ELb1ELb1ELb1EEEEEEEEEvNT_6ParamsE,(.L_x_15881 - _ZN7cutlass13device_kernelIN5flash11enable_sm90INS1_16FlashAttnFwdSm90INS1_25CollectiveMainloopFwdSm90ILi2EN4cute5tupleIJNS5_1CILi1EEES8_S8_EEENS6_IJNS7_ILi192EEENS7_ILi128EEENS7_ILi64EEEEEELi64ENS_6half_tEfNS_4arch4Sm90ELb1ELb0ELb1ELb1ELb1ELb0ELb0ELb1ELb1ELb1ELb0ELb0EEENS1_21CollectiveEpilogueFwdINS6_IJSA_SC_SB_EEES9_SE_SG_Li384ELb1ELb1ELb0ELb0EEENS1_36VarlenDynamicPersistentTileSchedulerILi192ELi128ELi384ELi128ELb0ELb1ELb1ELb1ELb1ELb1EEEEEEEEEvNT_6ParamsE)
        .other          _ZN7cutlass13device_kernelIN5flash11enable_sm90INS1_16FlashAttnFwdSm90INS1_25CollectiveMainloopFwdSm90ILi2EN4cute5tupleIJNS5_1CILi1EEES8_S8_EEENS6_IJNS7_ILi192EEENS7_ILi128EEENS7_ILi64EEEEEELi64ENS_6half_tEfNS_4arch4Sm90ELb1ELb0ELb1ELb1ELb1ELb0ELb0ELb1ELb1ELb1ELb0ELb0EEENS1_21CollectiveEpilogueFwdINS6_IJSA_SC_SB_EEES9_SE_SG_Li384ELb1ELb1ELb0ELb0EEENS1_36VarlenDynamicPersistentTileSchedulerILi192ELi128ELi384ELi128ELb0ELb1ELb1ELb1ELb1ELb1EEEEEEEEEvNT_6ParamsE,@"STO_CUDA_ENTRY STV_DEFAULT"
_ZN7cutlass13device_kernelIN5flash11enable_sm90INS1_16FlashAttnFwdSm90INS1_25CollectiveMainloopFwdSm90ILi2EN4cute5tupleIJNS5_1CILi1EEES8_S8_EEENS6_IJNS7_ILi192EEENS7_ILi128EEENS7_ILi64EEEEEELi64ENS_6half_tEfNS_4arch4Sm90ELb1ELb0ELb1ELb1ELb1ELb0ELb0ELb1ELb1ELb1ELb0ELb0EEENS1_21CollectiveEpilogueFwdINS6_IJSA_SC_SB_EEES9_SE_SG_Li384ELb1ELb1ELb0ELb0EEENS1_36VarlenDynamicPersistentTileSchedulerILi192ELi128ELi384ELi128ELb0ELb1ELb1ELb1ELb1ELb1EEEEEEEEEvNT_6ParamsE:
        /* <DEDUP_REMOVED lines=45> */
.L_x_15074:
        /* <DEDUP_REMOVED lines=22> */
.L_x_15075:
        /* <DEDUP_REMOVED lines=18> */
.L_x_15076:
        /* <DEDUP_REMOVED lines=22> */
.L_x_15077:
        /* <DEDUP_REMOVED lines=23> */
.L_x_15078:
        /* <DEDUP_REMOVED lines=8> */
.L_x_15080:
        /* <DEDUP_REMOVED lines=29> */
[CC--:B------:R-:W-:Y:S01]  /*0a70*/  LEA.HI R2, R0.reuse, R157.reuse, RZ, 0x4 ;  /* 0x0000009d00027211 */ /* 0x0c0fe200078f20ff */
[----:B------:R-:W-:Y:S01]  /*0a80*/  IMAD.SHL.U32 R5, R3, 0x20, RZ ;  /* 0x0000002003057824 */ /* 0x000fe200078e00ff */
[----:B------:R-:W-:Y:S01]  /*0a90*/  LEA.HI R10, R0, R157, RZ, 0x2 ;  /* 0x0000009d000a7211 */ /* 0x000fe200078f10ff */
[----:B------:R-:W-:Y:S01]  /*0aa0*/  IMAD.IADD R152, R157, 0x1, -R152 ;  /* 0x000000019d987824 */ /* 0x000fe200078e0a98 */
[----:B------:R-:W-:Y:S02]  /*0ab0*/  SHF.R.S32.HI R3, RZ, 0x4, R2 ;  /* 0x00000004ff037819 */ /* 0x000fe40000011402 */
[----:B------:R-:W-:Y:S02]  /*0ac0*/  LOP3.LUT R4, R2, 0x3fffff0, RZ, 0xc0, !PT ;  /* 0x03fffff002047812 */ /* 0x000fe400078ec0ff */
[----:B------:R-:W-:-:S02]  /*0ad0*/  SHF.R.S32.HI R7, RZ, 0x1f, R152 ;  /* 0x0000001fff077819 */ /* 0x000fc40000011498 */
[----:B------:R-:W-:Y:S01]  /*0ae0*/  LEA.HI R2, R2, R3, RZ, 0x1 ;  /* 0x0000000302027211 */ /* 0x000fe200078f08ff */
[----:B------:R-:W-:Y:S01]  /*0af0*/  IMAD.IADD R4, R157, 0x1, -R4 ;  /* 0x000000019d047824 */ /* 0x000fe200078e0a04 */
[----:B------:R-:W-:Y:S02]  /*0b00*/  LEA.HI R6, R7, R152, RZ, 0x2 ;  /* 0x0000009807067211 */ /* 0x000fe400078f10ff */
[----:B------:R-:W-:Y:S02]  /*0b10*/  LOP3.LUT R2, R2, 0x1ffffffe, RZ, 0xc0, !PT ;  /* 0x1ffffffe02027812 */ /* 0x000fe400078ec0ff */
[--C-:B------:R-:W-:Y:S02]  /*0b20*/  SHF.R.S32.HI R8, RZ, 0x2, R6.reuse ;  /* 0x00000002ff087819 */ /* 0x100fe40000011406 */
[----:B------:R-:W-:Y:S01]  /*0b30*/  SHF.R.S32.HI R9, RZ, 0x1f, R6 ;  /* 0x0000001fff097819 */ /* 0x000fe20000011406 */
[----:B------:R-:W-:Y:S01]  /*0b40*/  IMAD.IADD R2, R3, 0x1, -R2 ;  /* 0x0000000103027824 */ /* 0x000fe200078e0a02 */
[----:B------:R-:W-:-:S02]  /*0b50*/  SHF.R.S32.HI R153, RZ, 0x7, R153 ;  /* 0x00000007ff997819 */ /* 0x000fc40000011499 */
[----:B------:R-:W-:Y:S02]  /*0b60*/  LOP3.LUT R10, R10, 0xfffffffc, RZ, 0xc0, !PT ;  /* 0xfffffffc0a0a7812 */ /* 0x000fe400078ec0ff */
[----:B------:R-:W-:Y:S01]  /*0b70*/  LEA.HI R9, R9, R8, RZ, 0x3 ;  /* 0x0000000809097211 */ /* 0x000fe200078f18ff */
[----:B------:R-:W-:Y:S01]  /*0b80*/  IMAD.HI R3, R153, 0x55555556, RZ ;  /* 0x5555555699037827 */ /* 0x000fe200078e02ff */
[----:B------:R-:W-:Y:S02]  /*0b90*/  LOP3.LUT R5, R5, 0xfffffc00, RZ, 0xc0, !PT ;  /* 0xfffffc0005057812 */ /* 0x000fe400078ec0ff */
[----:B------:R-:W-:Y:S01]  /*0ba0*/  LEA.HI R0, R0, R157, RZ, 0x3 ;  /* 0x0000009d00007211 */ /* 0x000fe200078f18ff */
[----:B------:R-:W-:Y:S01]  /*0bb0*/  IMAD.IADD R10, R157, 0x1, -R10 ;  /* 0x000000019d0a7824 */ /* 0x000fe200078e0a0a */
[----:B------:R-:W-:Y:S02]  /*0bc0*/  LOP3.LUT R9, R9, 0xfffffff8, RZ, 0xc0, !PT ;  /* 0xfffffff809097812 */ /* 0x000fe400078ec0ff */
[----:B------:R-:W-:-:S02]  /*0bd0*/  LEA.HI R7, R7, R152, RZ, 0x5 ;  /* 0x0000009807077211 */ /* 0x000fc400078f28ff */
[----:B------:R-:W-:Y:S01]  /*0be0*/  LEA R5, R4, R5, 0x6 ;  /* 0x0000000504057211 */ /* 0x000fe200078e30ff */
[----:B------:R-:W-:Y:S01]  /*0bf0*/  IMAD.IADD R8, R8, 0x1, -R9 ;  /* 0x0000000108087824 */ /* 0x000fe200078e0a09 */
[----:B------:R-:W-:Y:S02]  /*0c00*/  LEA.HI R4, R3, R3, RZ, 0x1 ;  /* 0x0000000303047211 */ /* 0x000fe400078f08ff */
[----:B------:R-:W-:Y:S01]  /*0c10*/  LOP3.LUT R18, R0, 0xfffffff8, RZ, 0xc0, !PT ;  /* 0xfffffff800127812 */ /* 0x000fe200078ec0ff */
[----:B------:R-:W-:Y:S01]  /*0c20*/  IMAD R155, R2, 0x8, R5 ;  /* 0x00000008029b7824 */ /* 0x000fe200078e0205 */
[----:B------:R-:W-:Y:S01]  /*0c30*/  LEA.HI R3, R10, R10, RZ, 0x1 ;  /* 0x0000000a0a037211 */ /* 0x000fe200078f08ff */
[----:B------:R-:W-:Y:S01]  /*0c40*/  IMAD R4, R4, -0x3, R153 ;  /* 0xfffffffd04047824 */ /* 0x000fe200078e0299 */
[----:B------:R-:W-:Y:S01]  /*0c50*/  SHF.R.S32.HI R7, RZ, 0x5, R7 ;  /* 0x00000005ff077819 */ /* 0x000fe20000011407 */
[----:B------:R-:W-:Y:S01]  /*0c60*/  IMAD.IADD R18, R157, 0x1, -R18 ;  /* 0x000000019d127824 */ /* 0x000fe200078e0a12 */
[----:B------:R-:W-:-:S02]  /*0c70*/  LOP3.LUT R3, R3, 0x1ffffffe, RZ, 0xc0, !PT ;  /* 0x1ffffffe03037812 */ /* 0x000fc400078ec0ff */
[----:B------:R-:W-:Y:S01]  /*0c80*/  LOP3.LUT R5, R6, 0x7ffffffc, RZ, 0xc0, !PT ;  /* 0x7ffffffc06057812 */ /* 0x000fe200078ec0ff */
[----:B------:R-:W-:Y:S01]  /*0c90*/  IMAD R7, R7, 0x10, R8 ;  /* 0x0000001007077824 */ /* 0x000fe200078e0208 */
[----:B------:R-:W-:Y:S01]  /*0ca0*/  IADD3 R3, R10, -R3, RZ ;  /* 0x800000030a037210 */ /* 0x000fe20007ffe0ff */
[----:B------:R-:W-:Y:S01]  /*0cb0*/  IMAD.SHL.U32 R19, R18, 0x8, RZ ;  /* 0x0000000812137824 */ /* 0x000fe200078e00ff */
[----:B------:R-:W-:Y:S01]  /*0cc0*/  SHF.R.S32.HI R22, RZ, 0x3, R0 ;  /* 0x00000003ff167819 */ /* 0x000fe20000011400 */
[----:B------:R-:W-:Y:S02]  /*0cd0*/  IMAD R154, R4, 0x40, R7 ;  /* 0x00000040049a7824 */ /* 0x000fe400078e0207 */
[----:B------:R-:W-:Y:S01]  /*0ce0*/  IMAD.IADD R16, R152, 0x1, -R5 ;  /* 0x0000000198107824 */ /* 0x000fe200078e0a05 */
[----:B------:R-:W-:Y:S01]  /*0cf0*/  SHF.R.S32.HI R156, RZ, 0x1f, R19 ;  /* 0x0000001fff9c7819 */ /* 0x000fe20000011413 */
[----:B------:R-:W-:-:S07]  /*0d00*/  IMAD R17, R3, 0x8, R154 ;  /* 0x0000000803117824 */ /* 0x000fce00078e029a */
.L_x_15128:
        /* <DEDUP_REMOVED lines=18> */
[----:B------:R-:W-:-:S03]  /*0e30*/  MOV R2, UR8 ;  /* 0x0000000800027c02 */ /* 0x000fc60008000f00 */
[----:B------:R-:W-:Y:S01]  /*0e40*/  @UP1 ULEA.HI.X UR11, UR39, UR11, UR40, 0x2, UP0 ;  /* 0x0000000b270b1291 */ /* 0x000fe200080f1428 */
[----:B------:R-:W-:Y:S01]  /*0e50*/  IMAD.U32 R3, RZ, RZ, UR9 ;  /* 0x00000009ff037e24 */ /* 0x000fe2000f8e00ff */
[----:B------:R-:W-:Y:S01]  /*0e60*/  ULDC.64 UR8, c[0x0][0x418] ;  /* 0x0001060000087ab9 */ /* 0x000fe20000000a00 */
[----:B------:R-:W-:-:S03]  /*0e70*/  IMAD.U32 R4, RZ, RZ, UR10 ;  /* 0x0000000aff047e24 */ /* 0x000fc6000f8e00ff */
[----:B------:R-:W-:Y:S01]  /*0e80*/  IMAD.U32 R5, RZ, RZ, UR11 ;  /* 0x0000000bff057e24 */ /* 0x000fe2000f8e00ff */
[----:B------:R-:W2:Y:S04]  /*0e90*/  @P0 LDG.E R2, desc[UR52][R2.64] ;  /* 0x0000003402020981 */ /* 0x000ea8000c1e1900 */
[----:B------:R-:W3:Y:S01]  /*0ea0*/  @P2 LDG.E R4, desc[UR52][R4.64] ;  /* 0x0000003404042981 */ /* 0x000ee2000c1e1900 */
        /* <DEDUP_REMOVED lines=26> */
.L_x_15081:
[----:B------:R-:W-:Y:S05]  /*1050*/  @!P1 BRA `(.L_x_15082) ;  /* 0x00000000001c9947 */ /* 0x000fea0003800000 */
[----:B------:R-:W-:-:S04]  /*1060*/  ULEA UR4, UP0, UR39, UR8, 0x2 ;  /* 0x0000000827047291 */ /* 0x000fc8000f80103f */
[----:B------:R-:W-:Y:S02]  /*1070*/  ULEA.HI.X UR6, UR39, UR9, UR40, 0x2, UP0 ;  /* 0x0000000927067291 */ /* 0x000fe400080f1428 */
[----:B------:R-:W-:-:S04]  /*1080*/  MOV R2, UR4 ;  /* 0x0000000400027c02 */ /* 0x000fc80008000f00 */
[----:B------:R-:W-:-:S05]  /*1090*/  IMAD.U32 R3, RZ, RZ, UR6 ;  /* 0x00000006ff037e24 */ /* 0x000fca000f8e00ff */
[----:B------:R-:W2:Y:S02]  /*10a0*/  LDG.E R2, desc[UR52][R2.64] ;  /* 0x0000003402027981 */ /* 0x000ea4000c1e1900 */
[----:B--2---:R-:W-:Y:S01]  /*10b0*/  R2UR UR4, R2 ;  /* 0x00000000020472ca */ /* 0x004fe200000e0000 */
[----:B------:R-:W-:-:S14]  /*10c0*/  BRA `(.L_x_15083) ;  /* 0x0000000000347947 */ /* 0x000fdc0003800000 */
.L_x_15082:
        /* <DEDUP_REMOVED lines=13> */
.L_x_15083:
[----:B------:R-:W-:Y:S01]  /*11a0*/  ULDC UR6, c[0x0][0x448] ;  /* 0x0001120000067ab9 */ /* 0x000fe20000000800 */
[----:B------:R-:W-:Y:S01]  /*11b0*/  UIMAD UR42, UR5, 0xc0, URZ ;  /* 0x000000c0052a78a4 */ /* 0x000fe2000f8e023f */
[----:B------:R-:W-:Y:S01]  /*11c0*/  PLOP3.LUT P0, PT, PT, PT, PT, 0x80, 0x0 ;  /* 0x000000000000781c */ /* 0x000fe20003f0f070 */
[----:B------:R-:W-:Y:S01]  /*11d0*/  UISETP.NE.AND UP0, UPT, UR6, 0x1, UPT ;  /* 0x000000010600788c */ /* 0x000fe2000bf05270 */
[----:B------:R-:W-:Y:S01]  /*11e0*/  IMAD.MOV.U32 R0, RZ, RZ, RZ ;  /* 0x000000ffff007224 */ /* 0x000fe200078e00ff */
[----:B------:R-:W-:Y:S01]  /*11f0*/  UIADD3 UR6, UR42, 0xbf, URZ ;  /* 0x000000bf2a067890 */ /* 0x000fe2000fffe03f */
[----:B------:R-:W-:Y:S01]  /*1200*/  IMAD.MOV.U32 R21, RZ, RZ, RZ ;  /* 0x000000ffff157224 */ /* 0x000fe200078e00ff */
[----:B------:R-:W-:Y:S01]  /*1210*/  UIADD3 UR48, -UR48, UR4, URZ ;  /* 0x0000000430307290 */ /* 0x000fe2000fffe13f */
[----:B------:R-:W-:Y:S01]  /*1220*/  CS2R R118, SRZ ;  /* 0x0000000000767805 */ /* 0x000fe2000001ff00 */
[----:B------:R-:W-:Y:S01]  /*1230*/  UP2UR UR50, UPR, URZ, 0x1 ;  /* 0x000000013f327883 */ /* 0x000fe20008000000 */
[----:B------:R-:W-:Y:S01]  /*1240*/  CS2R R116, SRZ ;  /* 0x0000000000747805 */ /* 0x000fe2000001ff00 */
[----:B------:R-:W-:Y:S01]  /*1250*/  UIADD3 UR7, UR48, 0x80, -UR49 ;  /* 0x0000008030077890 */ /* 0x000fe2000fffe831 */
[----:B------:R-:W-:-:S02]  /*1260*/  CS2R R114, SRZ ;  /* 0x0000000000727805 */ /* 0x000fc4000001ff00 */
[----:B------:R-:W-:Y:S01]  /*1270*/  CS2R R112, SRZ ;  /* 0x0000000000707805 */ /* 0x000fe2000001ff00 */
[----:B------:R-:W-:Y:S01]  /*1280*/  @UP0 ULDC UR4, c[0x0][0x44c] ;  /* 0x0001130000040ab9 */ /* 0x000fe20000000800 */
[----:B------:R-:W-:Y:S01]  /*1290*/  @UP0 ULDC UR8, c[0x0][0x450] ;  /* 0x0001140000080ab9 */ /* 0x000fe20000000800 */
[----:B------:R-:W-:Y:S01]  /*12a0*/  UIMAD.WIDE.U32 UR4, UR6, UR4, URZ ;  /* 0x00000004060472a5 */ /* 0x000fe2000f8e003f */
[----:B------:R-:W-:Y:S01]  /*12b0*/  CS2R R14, SRZ ;  /* 0x00000000000e7805 */ /* 0x000fe2000001ff00 */
[----:B------:R-:W-:Y:S01]  /*12c0*/  UIADD3 UR4, UR48, 0x7f, URZ ;  /* 0x0000007f30047890 */ /* 0x000fe2000fffe03f */
[----:B------:R-:W-:Y:S01]  /*12d0*/  MOV R110, RZ ;  /* 0x000000ff006e7202 */ /* 0x000fe20000000f00 */
[----:B------:R-:W-:Y:S01]  /*12e0*/  @UP0 USHF.R.U32.HI UR6, URZ, UR8, UR5 ;  /* 0x000000083f060299 */ /* 0x000fe20008011605 */
[----:B------:R-:W-:Y:S01]  /*12f0*/  IMAD.MOV.U32 R25, RZ, RZ, RZ ;  /* 0x000000ffff197224 */ /* 0x000fe200078e00ff */
[----:B------:R-:W-:Y:S01]  /*1300*/  USHF.R.S32.HI UR5, URZ, 0x1f, UR4 ;  /* 0x0000001f3f057899 */ /* 0x000fe20008011404 */
[----:B------:R-:W-:Y:S01]  /*1310*/  CS2R R12, SRZ ;  /* 0x00000000000c7805 */ /* 0x000fe2000001ff00 */
[----:B------:R-:W-:Y:S01]  /*1320*/  UIADD3 UR6, UR7, UR6, URZ ;  /* 0x0000000607067290 */ /* 0x000fe2000fffe03f */
[----:B------:R-:W-:Y:S01]  /*1330*/  IMAD.MOV.U32 R106, RZ, RZ, RZ ;  /* 0x000000ffff6a7224 */ /* 0x000fe200078e00ff */
[----:B------:R-:W-:Y:S01]  /*1340*/  ULEA.HI UR5, UR5, UR4, URZ, 0x7 ;  /* 0x0000000405057291 */ /* 0x000fe2000f8f383f */
[----:B------:R-:W-:Y:S01]  /*1350*/  IMAD.MOV.U32 R27, RZ, RZ, RZ ;  /* 0x000000ffff1b7224 */ /* 0x000fe200078e00ff */
        /* <DEDUP_REMOVED lines=12> */
[----:B------:R-:W-:-:S04]  /*1420*/  UISETP.LT.AND UP0, UPT, UR5, UR7, UPT ;  /* 0x000000070500728c */ /* 0x000fc8000bf01270 */
[----:B------:R-:W-:-:S04]  /*1430*/  USEL UR51, UR5, UR7, UP0 ;  /* 0x0000000705337287 */ /* 0x000fc80008000000 */
[----:B------:R-:W-:-:S06]  /*1440*/  UISETP.GE.AND UP0, UPT, UR51, 0x1, UPT ;  /* 0x000000013300788c */ /* 0x000fcc000bf06270 */
[----:B------:R-:W-:-:S13]  /*1450*/  PLOP3.LUT P1, PT, PT, PT, UP0, 0x80, 0x0 ;  /* 0x000000000000781c */ /* 0x000fda0003f2f008 */
        /* <DEDUP_REMOVED lines=32> */
.L_x_15085:
        /* <DEDUP_REMOVED lines=9> */
.L_x_15213:
[----:B------:R-:W-:Y:S05]  /*16f0*/  @!P0 BRA `(.L_x_15087) ;  /* 0x0000000000048947 */ /* 0x000fea0003800000 */
[----:B------:R-:W-:Y:S01]  /*1700*/  BPT.TRAP 0x1 ;  /* 0x000000040000795c */ /* 0x000fe20000300000 */
.L_x_15087:
[----:B0-----:R-:W-:Y:S02]  /*1710*/  IMAD.U32 R0, RZ, RZ, UR37 ;  /* 0x00000025ff007e24 */ /* 0x001fe4000f8e00ff */
[----:B------:R-:W-:-:S03]  /*1720*/  IMAD.U32 R3, RZ, RZ, UR36 ;  /* 0x00000024ff037e24 */ /* 0x000fc6000f8e00ff */
[----:B------:R-:W-:Y:S02]  /*1730*/  LEA R0, R0, UR45, 0x3 ;  /* 0x0000002d00007c11 */ /* 0x000fe4000f8e18ff */
[----:B------:R-:W-:-:S04]  /*1740*/  SHF.L.U32 R3, R3, 0x1f, RZ ;  /* 0x0000001f03037819 */ /* 0x000fc800000006ff */
[----:B------:R0:W1:Y:S01]  /*1750*/  SYNCS.PHASECHK.TRANS64.TRYWAIT P1, [R0+URZ+0x16830], R3 ;  /* 0x01683003000075a7 */ /* 0x000062000802017f */
[----:B------:R-:W-:Y:S05]  /*1760*/  @!P0 BRA `(.L_x_15088) ;  /* 0x0000000000048947 */ /* 0x000fea0003800000 */
[----:B------:R-:W-:Y:S01]  /*1770*/  BPT.TRAP 0x1 ;  /* 0x000000040000795c */ /* 0x000fe20000300000 */
.L_x_15088:
[----:B-1----:R-:W-:Y:S05]  /*1780*/  @P1 BRA `(.L_x_15089) ;  /* 0x0000000000081947 */ /* 0x002fea0003800000 */
[----:B------:R-:W1:Y:S02]  /*1790*/  SYNCS.PHASECHK.TRANS64.TRYWAIT P1, [R0+URZ+0x16830], R3 ;  /* 0x01683003000075a7 */ /* 0x000e64000802017f */
[----:B-1----:R-:W-:Y:S05]  /*17a0*/  @!P1 BRA `(.L_x_15090) ;  /* 0x000000f800a49947 */ /* 0x002fea0003800000 */
.L_x_15089:
        /* <DEDUP_REMOVED lines=35> */
.L_x_15091:
[----:B------:R-:W-:Y:S01]  /*19e0*/  UISETP.NE.AND UP0, UPT, UR50, URZ, UPT ;  /* 0x0000003f3200728c */ /* 0x000fe2000bf05270 */
[----:B------:R-:W-:Y:S01]  /*19f0*/  VIADD R14, R17, UR42 ;  /* 0x0000002a110e7c36 */ /* 0x000fe20008000000 */
[----:B------:R-:W-:Y:S01]  /*1a00*/  ULDC UR10, c[0x0][0x9d8] ;  /* 0x00027600000a7ab9 */ /* 0x000fe20000000800 */
[----:B------:R-:W-:Y:S02]  /*1a10*/  IMAD.U32 R4, RZ, RZ, UR49 ;  /* 0x00000031ff047e24 */ /* 0x000fe4000f8e00ff */
[----:B------:R-:W-:Y:S01]  /*1a20*/  FMUL.FTZ R26, R26, UR10 ;  /* 0x0000000a1a1a7c20 */ /* 0x000fe20008410000 */
[----:B------:R-:W-:Y:S01]  /*1a30*/  FMUL.FTZ R27, R27, UR10 ;  /* 0x0000000a1b1b7c20 */ /* 0x000fe20008410000 */
[----:B------:R-:W-:Y:S01]  /*1a40*/  PLOP3.LUT P1, PT, PT, PT, UP0, 0x80, 0x0 ;  /* 0x000000000000781c */ /* 0x000fe20003f2f008 */
[----:B------:R-:W-:Y:S01]  /*1a50*/  FMUL.FTZ R30, R30, UR10 ;  /* 0x0000000a1e1e7c20 */ /* 0x000fe20008410000 */
[----:B------:R-:W-:Y:S01]  /*1a60*/  PLOP3.LUT P2, PT, PT, PT, UP0, 0x80, 0x0 ;  /* 0x000000000000781c */ /* 0x000fe20003f4f008 */
[----:B------:R-:W-:Y:S01]  /*1a70*/  MUFU.TANH R105, R27 ;  /* 0x0000001b00697308 */ /* 0x000fe20000002400 */
        /* <DEDUP_REMOVED lines=16> */
[----:B------:R-:W3:Y:S01]  /*1b80*/  MUFU.TANH R101, R30 ;  /* 0x0000001e00657308 */ /* 0x000ee20000002400 */
[----:B------:R-:W-:Y:S01]  /*1b90*/  UIMAD UR6, UR51, UR6, 0x80 ;  /* 0x00000080330674a4 */ /* 0x000fe2000f8e0206 */
[----:B------:R-:W-:Y:S01]  /*1ba0*/  FMUL.FTZ R51, R51, UR10 ;  /* 0x0000000a33337c20 */ /* 0x000fe20008410000 */
[----:B------:R-:W4:Y:S01]  /*1bb0*/  SHFL.IDX PT, R2, R14, 0x1, 0x1c1f ;  /* 0x003c1f000e027f89 */ /* 0x000f2200000e0000 */
[----:B------:R-:W-:Y:S01]  /*1bc0*/  FMUL.FTZ R54, R54, UR10 ;  /* 0x0000000a36367c20 */ /* 0x000fe20008410000 */
[----:B------:R-:W-:Y:S01]  /*1bd0*/  UIADD3 UR7, UR6, 0x1, URZ ;  /* 0x0000000106077890 */ /* 0x000fe2000fffe03f */
[----:B------:R-:W-:Y:S01]  /*1be0*/  FMUL.FTZ R63, R63, UR10 ;  /* 0x0000000a3f3f7c20 */ /* 0x000fe20008410000 */
[----:B------:R-:W-:Y:S01]  /*1bf0*/  UIADD3 UR6, UR48, UR6, URZ ;  /* 0x0000000630067290 */ /* 0x000fe2000fffe03f */
[----:B------:R5:W3:Y:S01]  /*1c00*/  MUFU.TANH R99, R31 ;  /* 0x0000001f00637308 */ /* 0x000ae20000002400 */
[----:B------:R-:W-:Y:S01]  /*1c10*/  FMUL.FTZ R9, R25, UR10 ;  /* 0x0000000a19097c20 */ /* 0x000fe20008410000 */
[----:B------:R-:W-:Y:S01]  /*1c20*/  FMUL.FTZ R25, R36, UR10 ;  /* 0x0000000a24197c20 */ /* 0x000fe20008410000 */
[----:B------:R-:W-:Y:S01]  /*1c30*/  MOV R103, UR7 ;  /* 0x0000000700677c02 */ /* 0x000fe20008000f00 */
[----:B------:R-:W-:Y:S01]  /*1c40*/  FMUL.FTZ R36, R53, UR10 ;  /* 0x0000000a35247c20 */ /* 0x000fe20008410000 */
[----:B01----:R-:W-:-:S02]  /*1c50*/  IMAD.U32 R3, RZ, RZ, UR6 ;  /* 0x00000006ff037e24 */ /* 0x003fc4000f8e00ff */
[----:B------:R-:W-:Y:S01]  /*1c60*/  FMUL.FTZ R55, R55, UR10 ;  /* 0x0000000a37377c20 */ /* 0x000fe20008410000 */
[----:B------:R-:W-:Y:S01]  /*1c70*/  FMUL.FTZ R59, R59, UR10 ;  /* 0x0000000a3b3b7c20 */ /* 0x000fe20008410000 */
[C---:B------:R-:W-:Y:S01]  /*1c80*/  IMAD R103, R16.reuse, -0x2, R103 ;  /* 0xfffffffe10677824 */ /* 0x040fe200078e0267 */
[----:B------:R-:W0:Y:S01]  /*1c90*/  MUFU.TANH R97, R34 ;  /* 0x0000002200617308 */ /* 0x000e220000002400 */
[----:B------:R-:W-:Y:S02]  /*1ca0*/  IMAD R20, R16, -0x2, R3 ;  /* 0xfffffffe10147824 */ /* 0x000fe400078e0203 */
[----:B------:R-:W-:Y:S01]  /*1cb0*/  FMUL.FTZ R3, R67, UR10 ;  /* 0x0000000a43037c20 */ /* 0x000fe20008410000 */
[----:B-----5:R-:W-:Y:S01]  /*1cc0*/  FMUL.FTZ R31, R45, UR10 ;  /* 0x0000000a2d1f7c20 */ /* 0x020fe20008410000 */
[----:B------:R-:W-:Y:S01]  /*1cd0*/  IADD3 R103, -R4, UR48, R103 ;  /* 0x0000003004677c10 */ /* 0x000fe2000fffe167 */
[----:B------:R-:W-:Y:S01]  /*1ce0*/  FMUL.FTZ R58, R58, UR10 ;  /* 0x0000000a3a3a7c20 */ /* 0x000fe20008410000 */
[----:B------:R-:W-:Y:S01]  /*1cf0*/  FMUL.FTZ R11, R29, UR10 ;  /* 0x0000000a1d0b7c20 */ /* 0x000fe20008410000 */
[----:B------:R-:W-:Y:S01]  /*1d00*/  FMUL.FTZ R21, R32, UR10 ;  /* 0x0000000a20157c20 */ /* 0x000fe20008410000 */
[----:B------:R-:W1:Y:S01]  /*1d10*/  MUFU.TANH R35, R35 ;  /* 0x0000002300237308 */ /* 0x000e620000002400 */
[----:B------:R-:W-:Y:S01]  /*1d20*/  FMUL.FTZ R29, R40, UR10 ;  /* 0x0000000a281d7c20 */ /* 0x000fe20008410000 */
[----:B----4-:R-:W-:Y:S01]  /*1d30*/  VIADDMNMX R2, R2, R103, R20, PT ;  /* 0x0000006702027246 */ /* 0x010fe20003800114 */
[----:B------:R-:W-:Y:S01]  /*1d40*/  FMUL.FTZ R32, R49, UR10 ;  /* 0x0000000a31207c20 */ /* 0x000fe20008410000 */
[----:B------:R-:W-:Y:S01]  /*1d50*/  FMUL.FTZ R40, R57, UR10 ;  /* 0x0000000a39287c20 */ /* 0x000fe20008410000 */
[----:B------:R-:W-:Y:S01]  /*1d60*/  FMUL.FTZ R62, R62, UR10 ;  /* 0x0000000a3e3e7c20 */ /* 0x000fe20008410000 */
[----:B------:R-:W-:Y:S01]  /*1d70*/  ISETP.GT.AND P1, PT, R2, RZ, PT ;  /* 0x000000ff0200720c */ /* 0x000fe20003f24270 */
[----:B------:R-:W-:Y:S01]  /*1d80*/  FMUL.FTZ R66, R66, UR10 ;  /* 0x0000000a42427c20 */ /* 0x000fe20008410000 */
[C---:B------:R-:W-:Y:S01]  /*1d90*/  ISETP.GT.AND P2, PT, R2.reuse, 0x1, PT ;  /* 0x000000010200780c */ /* 0x040fe20003f44270 */
[----:B------:R-:W4:Y:S01]  /*1da0*/  MUFU.TANH R93, R38 ;  /* 0x00000026005d7308 */ /* 0x000f220000002400 */
[----:B------:R-:W-:Y:S01]  /*1db0*/  ISETP.GT.AND P3, PT, R2, 0x8, PT ;  /* 0x000000080200780c */ /* 0x000fe20003f64270 */
[----:B------:R-:W-:Y:S01]  /*1dc0*/  FMUL.FTZ R13, R28, UR10 ;  /* 0x0000000a1c0d7c20 */ /* 0x000fe20008410000 */
[----:B--2---:R-:W-:Y:S01]  /*1dd0*/  FSEL R107, R26, -INF , P1 ;  /* 0xff8000001a6b7808 */ /* 0x004fe20000800000 */
[----:B------:R-:W-:Y:S01]  /*1de0*/  FMUL.FTZ R28, R41, UR10 ;  /* 0x0000000a291c7c20 */ /* 0x000fe20008410000 */
[----:B------:R-:W-:Y:S01]  /*1df0*/  FSEL R105, R105, -INF , P2 ;  /* 0xff80000069697808 */ /* 0x000fe20001000000 */
[----:B------:R-:W-:Y:S01]  /*1e00*/  FMUL.FTZ R70, R70, UR10 ;  /* 0x0000000a46467c20 */ /* 0x000fe20008410000 */
[C---:B------:R-:W-:Y:S01]  /*1e10*/  ISETP.GT.AND P1, PT, R2.reuse, 0x9, PT ;  /* 0x000000090200780c */ /* 0x040fe20003f24270 */
[----:B------:R-:W2:Y:S01]  /*1e20*/  MUFU.TANH R39, R39 ;  /* 0x0000002700277308 */ /* 0x000ea20000002400 */
[----:B---3--:R-:W-:Y:S01]  /*1e30*/  FSEL R101, R101, -INF , P3 ;  /* 0xff80000065657808 */ /* 0x008fe20001800000 */
[----:B------:R-:W-:Y:S01]  /*1e40*/  FMUL.FTZ R27, R37, UR10 ;  /* 0x0000000a251b7c20 */ /* 0x000fe20008410000 */
[----:B------:R-:W-:Y:S01]  /*1e50*/  FMNMX.FTZ R4, R107, R105, !PT ;  /* 0x000000696b047209 */ /* 0x000fe20007810000 */
[----:B------:R-:W-:Y:S01]  /*1e60*/  FMUL.FTZ R71, R71, UR10 ;  /* 0x0000000a47477c20 */ /* 0x000fe20008410000 */
[----:B------:R-:W-:Y:S01]  /*1e70*/  ISETP.GT.AND P2, PT, R2, 0x10, PT ;  /* 0x000000100200780c */ /* 0x000fe20003f44270 */
[----:B------:R-:W-:Y:S01]  /*1e80*/  FMUL.FTZ R74, R74, UR10 ;  /* 0x0000000a4a4a7c20 */ /* 0x000fe20008410000 */
[----:B------:R-:W-:Y:S01]  /*1e90*/  FSEL R99, R99, -INF , P1 ;  /* 0xff80000063637808 */ /* 0x000fe20000800000 */
[----:B------:R-:W3:Y:S01]  /*1ea0*/  MUFU.TANH R89, R42 ;  /* 0x0000002a00597308 */ /* 0x000ee20000002400 */
[----:B------:R-:W-:Y:S01]  /*1eb0*/  FMNMX.FTZ R4, R101, R4, !PT ;  /* 0x0000000465047209 */ /* 0x000fe20007810000 */
[----:B------:R-:W-:Y:S01]  /*1ec0*/  FMUL.FTZ R7, R24, UR10 ;  /* 0x0000000a18077c20 */ /* 0x000fe20008410000 */
[C---:B------:R-:W-:Y:S01]  /*1ed0*/  ISETP.GT.AND P1, PT, R2.reuse, 0x11, PT ;  /* 0x000000110200780c */ /* 0x040fe20003f24270 */
        /* <DEDUP_REMOVED lines=13> */
[----:B----4-:R-:W-:Y:S01]  /*1fb0*/  FSEL R93, R93, -INF , P2 ;  /* 0xff8000005d5d7808 */ /* 0x010fe20001000000 */
[----:B------:R-:W-:Y:S01]  /*1fc0*/  FMUL.FTZ R83, R83, UR10 ;  /* 0x0000000a53537c20 */ /* 0x000fe20008410000 */
[----:B------:R-:W-:Y:S01]  /*1fd0*/  FMNMX.FTZ R4, R95, R4, !PT ;  /* 0x000000045f047209 */ /* 0x000fe20007810000 */
[----:B------:R-:W-:Y:S01]  /*1fe0*/  FMUL.FTZ R86, R86, UR10 ;  /* 0x0000000a56567c20 */ /* 0x000fe20008410000 */
[----:B------:R-:W-:Y:S01]  /*1ff0*/  ISETP.GT.AND P2, PT, R2, 0x20, PT ;  /* 0x000000200200780c */ /* 0x000fe20003f44270 */
[----:B------:R-:W-:Y:S01]  /*2000*/  FMUL.FTZ R87, R87, UR10 ;  /* 0x0000000a57577c20 */ /* 0x000fe20008410000 */
[----:B--2---:R-:W-:Y:S01]  /*2010*/  FSEL R91, R39, -INF , P1 ;  /* 0xff800000275b7808 */ /* 0x004fe20000800000 */
[----:B------:R-:W-:Y:S01]  /*2020*/  MUFU.TANH R47, R47 ;  /* 0x0000002f002f7308 */ /* 0x000fe20000002400 */
[----:B------:R-:W-:Y:S01]  /*2030*/  FMNMX.FTZ R4, R93, R4, !PT ;  /* 0x000000045d047209 */ /* 0x000fe20007810000 */
[----:B------:R-:W-:Y:S01]  /*2040*/  FMUL.FTZ R30, R44, UR10 ;  /* 0x0000000a2c1e7c20 */ /* 0x000fe20008410000 */
[C---:B------:R-:W-:Y:S01]  /*2050*/  ISETP.GT.AND P1, PT, R2.reuse, 0x21, PT ;  /* 0x000000210200780c */ /* 0x040fe20003f24270 */
[----:B------:R-:W2:Y:S01]  /*2060*/  SHFL.IDX PT, R26, R14, RZ, 0x1c1f ;  /* 0x001c1fff0e1a7589 */ /* 0x000ea200000e0000 */
[----:B---3--:R-:W-:Y:S01]  /*2070*/  FSEL R89, R89, -INF , P2 ;  /* 0xff80000059597808 */ /* 0x008fe20001000000 */
[----:B------:R-:W-:Y:S01]  /*2080*/  ULDC UR6, c[0x0][0x988] ;  /* 0x0002620000067ab9 */ /* 0x000fe20000000800 */
        /* <DEDUP_REMOVED lines=9> */
[----:B------:R-:W-:Y:S01]  /*2120*/  MUFU.TANH R51, R51 ;  /* 0x0000003300337308 */ /* 0x000fe20000002400 */
[----:B------:R-:W-:Y:S01]  /*2130*/  FMNMX.FTZ R4, R67, R4, !PT ;  /* 0x0000000443047209 */ /* 0x000fe20007810000 */
[----:B------:R-:W-:Y:S01]  /*2140*/  @UP0 ULDC UR14, c[0x0][0x450] ;  /* 0x00011400000e0ab9 */ /* 0x000fe20000000800 */
[----:B------:R-:W-:Y:S01]  /*2150*/  R2UR UR11, R0 ;  /* 0x00000000000b72ca */ /* 0x000fe200000e0000 */
[----:B------:R-:W-:Y:S01]  /*2160*/  UIADD3 UR24, UR51, -0x2, URZ ;  /* 0xfffffffe33187890 */ /* 0x000fe2000fffe03f */
[----:B------:R-:W-:-:S02]  /*2170*/  CS2R R118, SRZ ;  /* 0x0000000000767805 */ /* 0x000fc4000001ff00 */
[----:B------:R-:W-:Y:S02]  /*2180*/  CS2R R116, SRZ ;  /* 0x0000000000747805 */ /* 0x000fe4000001ff00 */
[----:B------:R-:W-:Y:S01]  /*2190*/  CS2R R114, SRZ ;  /* 0x0000000000727805 */ /* 0x000fe2000001ff00 */
[----:B------:R-:W0:Y:S01]  /*21a0*/  MUFU.TANH R53, R54 ;  /* 0x0000003600357308 */ /* 0x000e220000002400 */
[----:B------:R-:W-:Y:S02]  /*21b0*/  CS2R R112, SRZ ;  /* 0x0000000000707805 */ /* 0x000fe4000001ff00 */
[----:B--2---:R-:W-:-:S05]  /*21c0*/  VIADDMNMX R103, R26, R103, R20, PT ;  /* 0x000000671a677246 */ /* 0x004fca0003800114 */
[----:B------:R1:W-:Y:S01]  /*21d0*/  MUFU.TANH R6, R63 ;  /* 0x0000003f00067308 */ /* 0x0003e20000002400 */
[----:B------:R-:W-:-:S07]  /*21e0*/  ISETP.GT.AND P3, PT, R103, 0x8, PT ;  /* 0x000000086700780c */ /* 0x000fce0003f64270 */
[----:B------:R-:W2:Y:S01]  /*21f0*/  MUFU.TANH R5, R55 ;  /* 0x0000003700057308 */ /* 0x000ea20000002400 */
[----:B-1----:R-:W-:Y:S02]  /*2200*/  FSEL R63, R46, -INF , P2 ;  /* 0xff8000002e3f7808 */ /* 0x002fe40001000000 */
[----:B------:R-:W-:Y:S02]  /*2210*/  ISETP.GT.AND P2, PT, R2, 0x30, PT ;  /* 0x000000300200780c */ /* 0x000fe40003f44270 */
[----:B------:R-:W-:Y:S02]  /*2220*/  FMNMX.FTZ R4, R63, R4, !PT ;  /* 0x000000043f047209 */ /* 0x000fe40007810000 */
[----:B---3--:R-:W-:Y:S01]  /*2230*/  FSEL R57, R50, -INF , P2 ;  /* 0xff80000032397808 */ /* 0x008fe20001000000 */
[----:B------:R1:W-:Y:S01]  /*2240*/  MUFU.TANH R45, R59 ;  /* 0x0000003b002d7308 */ /* 0x0003e20000002400 */
[----:B------:R-:W-:-:S04]  /*2250*/  ISETP.GT.AND P2, PT, R2, 0x38, PT ;  /* 0x000000380200780c */ /* 0x000fc80003f44270 */
[----:B0-----:R-:W-:Y:S02]  /*2260*/  FSEL R53, R53, -INF , P2 ;  /* 0xff80000035357808 */ /* 0x001fe40001000000 */
[C---:B------:R-:W-:Y:S01]  /*2270*/  ISETP.GT.AND P2, PT, R2.reuse, 0x40, PT ;  /* 0x000000400200780c */ /* 0x040fe20003f44270 */
[----:B------:R0:W3:Y:S01]  /*2280*/  MUFU.TANH R49, R58 ;  /* 0x0000003a00317308 */ /* 0x0000e20000002400 */
[----:B-1----:R-:W-:Y:S02]  /*2290*/  FSEL R59, R47, -INF , P1 ;  /* 0xff8000002f3b7808 */ /* 0x002fe40000800000 */
[C---:B------:R-:W-:Y:S02]  /*22a0*/  ISETP.GT.AND P1, PT, R2.reuse, 0x31, PT ;  /* 0x000000310200780c */ /* 0x040fe40003f24270 */
[----:B------:R-:W-:Y:S02]  /*22b0*/  FMNMX.FTZ R4, R59, R4, !PT ;  /* 0x000000043b047209 */ /* 0x000fe40007810000 */
[----:B------:R-:W-:Y:S01]  /*22c0*/  FSEL R55, R51, -INF , P1 ;  /* 0xff80000033377808 */ /* 0x000fe20000800000 */
[----:B------:R-:W1:Y:S01]  /*22d0*/  MUFU.TANH R62, R62 ;  /* 0x0000003e003e7308 */ /* 0x000e620000002400 */
[----:B------:R-:W-:Y:S01]  /*22e0*/  FMNMX.FTZ R4, R57, R4, !PT ;  /* 0x0000000439047209 */ /* 0x000fe20007810000 */
[----:B0-----:R-:W-:Y:S01]  /*22f0*/  FMUL.FTZ R58, R69, UR10 ;  /* 0x0000000a453a7c20 */ /* 0x001fe20008410000 */
[----:B------:R-:W-:Y:S01]  /*2300*/  ISETP.GT.AND P1, PT, R2, 0x39, PT ;  /* 0x000000390200780c */ /* 0x000fe20003f24270 */
[----:B------:R-:W-:Y:S01]  /*2310*/  FMUL.FTZ R69, R81, UR10 ;  /* 0x0000000a51457c20 */ /* 0x000fe20008410000 */
[----:B------:R-:W-:-:S02]  /*2320*/  FMNMX.FTZ R4, R55, R4, !PT ;  /* 0x0000000437047209 */ /* 0x000fc40007810000 */
[----:B--2---:R-:W-:Y:S01]  /*2330*/  FSEL R51, R5, -INF , P1 ;  /* 0xff80000005337808 */ /* 0x004fe20000800000 */
[----:B------:R-:W0:Y:S01]  /*2340*/  MUFU.TANH R41, R66 ;  /* 0x0000004200297308 */ /* 0x000e220000002400 */
        /* <DEDUP_REMOVED lines=10> */
[----:B-1----:R-:W-:Y:S01]  /*23f0*/  FSEL R47, R62, -INF , P2 ;  /* 0xff8000003e2f7808 */ /* 0x002fe20001000000 */
[----:B------:R-:W-:Y:S01]  /*2400*/  FMUL.FTZ R62, R72, UR10 ;  /* 0x0000000a483e7c20 */ /* 0x000fe20008410000 */
[----:B------:R-:W-:Y:S02]  /*2410*/  FMNMX.FTZ R4, R45, R4, !PT ;  /* 0x000000042d047209 */ /* 0x000fe40007810000 */
[----:B------:R-:W-:-:S02]  /*2420*/  ISETP.GT.AND P2, PT, R2, 0x50, PT ;  /* 0x000000500200780c */ /* 0x000fc40003f44270 */
[----:B------:R-:W-:Y:S01]  /*2430*/  FSEL R43, R6, -INF , P1 ;  /* 0xff800000062b7808 */ /* 0x000fe20000800000 */
[----:B------:R1:W4:Y:S01]  /*2440*/  MUFU.TANH R35, R71 ;  /* 0x0000004700237308 */ /* 0x0003220000002400 */
[----:B------:R-:W-:Y:S02]  /*2450*/  FMNMX.FTZ R4, R47, R4, !PT ;  /* 0x000000042f047209 */ /* 0x000fe40007810000 */
[C---:B------:R-:W-:Y:S02]  /*2460*/  ISETP.GT.AND P1, PT, R2.reuse, 0x51, PT ;  /* 0x000000510200780c */ /* 0x040fe40003f24270 */
[----:B0-----:R-:W-:Y:S02]  /*2470*/  FSEL R41, R41, -INF , P2 ;  /* 0xff80000029297808 */ /* 0x001fe40001000000 */
[----:B------:R-:W-:Y:S01]  /*2480*/  FMNMX.FTZ R4, R43, R4, !PT ;  /* 0x000000042b047209 */ /* 0x000fe20007810000 */
[----:B------:R0:W5:Y:S01]  /*2490*/  MUFU.TANH R33, R74 ;  /* 0x0000004a00217308 */ /* 0x0001620000002400 */
[----:B------:R-:W-:Y:S01]  /*24a0*/  ISETP.GT.AND P2, PT, R2, 0x58, PT ;  /* 0x000000580200780c */ /* 0x000fe20003f44270 */
[----:B-1----:R-:W-:Y:S01]  /*24b0*/  FMUL.FTZ R71, R85, UR10 ;  /* 0x0000000a55477c20 */ /* 0x002fe20008410000 */
[----:B--2---:R-:W-:-:S02]  /*24c0*/  FSEL R39, R3, -INF , P1 ;  /* 0xff80000003277808 */ /* 0x004fc40000800000 */
[----:B------:R-:W-:Y:S02]  /*24d0*/  FMNMX.FTZ R4, R41, R4, !PT ;  /* 0x0000000429047209 */ /* 0x000fe40007810000 */
[----:B------:R-:W-:Y:S01]  /*24e0*/  ISETP.GT.AND P1, PT, R2, 0x59, PT ;  /* 0x000000590200780c */ /* 0x000fe20003f24270 */
[----:B------:R-:W1:Y:S01]  /*24f0*/  MUFU.TANH R75, R75 ;  /* 0x0000004b004b7308 */ /* 0x000e620000002400 */
[----:B---3--:R-:W-:Y:S01]  /*2500*/  FSEL R37, R37, -INF , P2 ;  /* 0xff80000025257808 */ /* 0x008fe20001000000 */
[----:B0-----:R-:W-:Y:S01]  /*2510*/  FMUL.FTZ R74, R60, UR10 ;  /* 0x0000000a3c4a7c20 */ /* 0x001fe20008410000 */
[----:B------:R-:W-:Y:S02]  /*2520*/  FMNMX.FTZ R4, R39, R4, !PT ;  /* 0x0000000427047209 */ /* 0x000fe40007810000 */
[----:B------:R-:W-:Y:S02]  /*2530*/  ISETP.GT.AND P2, PT, R2, 0x60, PT ;  /* 0x000000600200780c */ /* 0x000fe40003f44270 */
[----:B----4-:R-:W-:Y:S01]  /*2540*/  FSEL R35, R35, -INF , P1 ;  /* 0xff80000023237808 */ /* 0x010fe20000800000 */
[----:B------:R0:W2:Y:S01]  /*2550*/  MUFU.TANH R5, R78 ;  /* 0x0000004e00057308 */ /* 0x0000a20000002400 */
[----:B------:R-:W-:-:S02]  /*2560*/  FMNMX.FTZ R4, R37, R4, !PT ;  /* 0x0000000425047209 */ /* 0x000fc40007810000 */
[C---:B------:R-:W-:Y:S02]  /*2570*/  ISETP.GT.AND P1, PT, R2.reuse, 0x61, PT ;  /* 0x000000610200780c */ /* 0x040fe40003f24270 */
[----:B-----5:R-:W-:Y:S02]  /*2580*/  FSEL R33, R33, -INF , P2 ;  /* 0xff80000021217808 */ /* 0x020fe40001000000 */
[----:B------:R-:W-:Y:S01]  /*2590*/  FMNMX.FTZ R4, R35, R4, !PT ;  /* 0x0000000423047209 */ /* 0x000fe20007810000 */
[----:B------:R3:W4:Y:S01]  /*25a0*/  MUFU.TANH R12, R79 ;  /* 0x0000004f000c7308 */ /* 0x0007220000002400 */
[----:B------:R-:W-:Y:S01]  /*25b0*/  ISETP.GT.AND P2, PT, R2, 0x68, PT ;  /* 0x000000680200780c */ /* 0x000fe20003f44270 */
[----:B0-----:R-:W-:Y:S01]  /*25c0*/  FMUL.FTZ R78, R65, UR10 ;  /* 0x0000000a414e7c20 */ /* 0x001fe20008410000 */
[----:B-1----:R-:W-:Y:S01]  /*25d0*/  FSEL R3, R75, -INF , P1 ;  /* 0xff8000004b037808 */ /* 0x002fe20000800000 */
[----:B------:R-:W-:Y:S01]  /*25e0*/  FMUL.FTZ R65, R76, UR10 ;  /* 0x0000000a4c417c20 */ /* 0x000fe20008410000 */
[----:B------:R-:W-:Y:S01]  /*25f0*/  FMNMX.FTZ R4, R33, R4, !PT ;  /* 0x0000000421047209 */ /* 0x000fe20007810000 */
[----:B------:R-:W-:Y:S01]  /*2600*/  FMUL.FTZ R75, R61, UR10 ;  /* 0x0000000a3d4b7c20 */ /* 0x000fe20008410000 */
[----:B------:R-:W-:Y:S01]  /*2610*/  ISETP.GT.AND P1, PT, R2, 0x69, PT ;  /* 0x000000690200780c */ /* 0x000fe20003f24270 */
[----:B------:R0:W1:Y:S01]  /*2620*/  MUFU.TANH R10, R82 ;  /* 0x00000052000a7308 */ /* 0x0000620000002400 */
[----:B--2---:R-:W-:Y:S01]  /*2630*/  FSEL R5, R5, -INF , P2 ;  /* 0xff80000005057808 */ /* 0x004fe20001000000 */
[----:B---3--:R-:W-:Y:S01]  /*2640*/  FMUL.FTZ R79, R68, UR10 ;  /* 0x0000000a444f7c20 */ /* 0x008fe20008410000 */
[----:B------:R-:W-:Y:S01]  /*2650*/  FMNMX.FTZ R4, R3, R4, !PT ;  /* 0x0000000403047209 */ /* 0x000fe20007810000 */
[----:B------:R-:W-:Y:S01]  /*2660*/  FMUL.FTZ R68, R80, UR10 ;  /* 0x0000000a50447c20 */ /* 0x000fe20008410000 */
[----:B------:R-:W-:Y:S01]  /*2670*/  ISETP.GT.AND P2, PT, R2, 0x70, PT ;  /* 0x000000700200780c */ /* 0x000fe20003f44270 */
[----:B------:R-:W-:Y:S01]  /*2680*/  FMUL.FTZ R61, R73, UR10 ;  /* 0x0000000a493d7c20 */ /* 0x000fe20008410000 */
[----:B------:R-:W-:Y:S01]  /*2690*/  FMNMX.FTZ R15, R5, R4, !PT ;  /* 0x00000004050f7209 */ /* 0x000fe20007810000 */
[----:B------:R-:W2:Y:S01]  /*26a0*/  MUFU.TANH R8, R83 ;  /* 0x0000005300087308 */ /* 0x000ea20000002400 */
[----:B----4-:R-:W-:Y:S01]  /*26b0*/  FSEL R12, R12, -INF , P1 ;  /* 0xff8000000c0c7808 */ /* 0x010fe20000800000 */
[----:B0-----:R-:W-:Y:S01]  /*26c0*/  FMUL.FTZ R82, R64, UR10 ;  /* 0x0000000a40527c20 */ /* 0x001fe20008410000 */
[----:B------:R-:W-:Y:S01]  /*26d0*/  ISETP.GT.AND P1, PT, R2, 0x71, PT ;  /* 0x000000710200780c */ /* 0x000fe20003f24270 */
[----:B------:R-:W-:Y:S01]  /*26e0*/  FMUL.FTZ R73, R84, UR10 ;  /* 0x0000000a54497c20 */ /* 0x000fe20008410000 */
[----:B------:R-:W-:Y:S01]  /*26f0*/  FMNMX.FTZ R15, R12, R15, !PT ;  /* 0x0000000f0c0f7209 */ /* 0x000fe20007810000 */
[----:B------:R-:W-:Y:S01]  /*2700*/  FMUL.FTZ R64, R77, UR10 ;  /* 0x0000000a4d407c20 */ /* 0x000fe20008410000 */
[----:B------:R-:W-:Y:S01]  /*2710*/  UMOV UR10, UR42 ;  /* 0x0000002a000a7c82 */ /* 0x000fe20008000000 */
[----:B------:R-:W0:Y:S01]  /*2720*/  MUFU.TANH R86, R86 ;  /* 0x0000005600567308 */ /* 0x000e220000002400 */
[----:B-1----:R-:W-:-:S02]  /*2730*/  FSEL R10, R10, -INF , P2 ;  /* 0xff8000000a0a7808 */ /* 0x002fc40001000000 */
[----:B------:R-:W-:Y:S02]  /*2740*/  ISETP.GT.AND P2, PT, R2, 0x78, PT ;  /* 0x000000780200780c */ /* 0x000fe40003f44270 */
[----:B------:R-:W-:-:S03]  /*2750*/  FMNMX.FTZ R15, R10, R15, !PT ;  /* 0x0000000f0a0f7209 */ /* 0x000fc60007810000 */
[----:B------:R-:W1:Y:S01]  /*2760*/  MUFU.TANH R87, R87 ;  /* 0x0000005700577308 */ /* 0x000e620000002400 */
[----:B--2---:R-:W-:Y:S02]  /*2770*/  FSEL R8, R8, -INF , P1 ;  /* 0xff80000008087808 */ /* 0x004fe40000800000 */
[----:B------:R-:W-:Y:S02]  /*2780*/  ISETP.GT.AND P1, PT, R2, 0x79, PT ;  /* 0x000000790200780c */ /* 0x000fe40003f24270 */
[----:B------:R-:W-:-:S03]  /*2790*/  FMNMX.FTZ R15, R8, R15, !PT ;  /* 0x0000000f080f7209 */ /* 0x000fc60007810000 */
[----:B------:R-:W-:Y:S01]  /*27a0*/  MUFU.TANH R7, R7 ;  /* 0x0000000700077308 */ /* 0x000fe20000002400 */
[----:B0-----:R-:W-:Y:S02]  /*27b0*/  FSEL R4, R86, -INF , P2 ;  /* 0xff80000056047808 */ /* 0x001fe40001000000 */
        /* <DEDUP_REMOVED lines=34> */
[----:B0-----:R-:W-:Y:S01]  /*29e0*/  FSEL R60, R29, -INF , P2 ;  /* 0xff8000001d3c7808 */ /* 0x001fe20001000000 */
[-CC-:B------:R-:W-:Y:S01]  /*29f0*/  FFMA.FTZ R100, R3, R15.reuse, -R14.reuse ;  /* 0x0000000f03647223 */ /* 0x180fe2000001080e */
[----:B------:R-:W-:Y:S01]  /*2a00*/  FSEL R44, R7, -INF , P1 ;  /* 0xff800000072c7808 */ /* 0x000fe20000800000 */
        /* <DEDUP_REMOVED lines=10> */
[----:B------:R-:W3:Y:S01]  /*2ab0*/  MUFU.TANH R34, R34 ;  /* 0x0000002200227308 */ /* 0x000ee20000002400 */
[----:B------:R-:W-:Y:S01]  /*2ac0*/  FMNMX.FTZ R7, R48, R7, !PT ;  /* 0x0000000730077209 */ /* 0x000fe20007810000 */
[-CC-:B------:R-:W-:Y:S01]  /*2ad0*/  FFMA.FTZ R26, R99, R15.reuse, -R14.reuse ;  /* 0x0000000f631a7223 */ /* 0x180fe2000001080e */
[----:B------:R-:W-:Y:S01]  /*2ae0*/  FSEL R52, R24, -INF , P1 ;  /* 0xff80000018347808 */ /* 0x000fe20000800000 */
[--C-:B------:R-:W-:Y:S01]  /*2af0*/  FFMA.FTZ R145, R97, R15, -R14.reuse ;  /* 0x0000000f61917223 */ /* 0x100fe2000001080e */
[----:B------:R-:W-:Y:S01]  /*2b00*/  FMNMX.FTZ R7, R50, R7, !PT ;  /* 0x0000000732077209 */ /* 0x000fe20007810000 */
        /* <DEDUP_REMOVED lines=32> */
[--C-:B------:R-:W-:Y:S01]  /*2d10*/  FFMA.FTZ R139, R53, R15, -R14.reuse ;  /* 0x0000000f358b7223 */ /* 0x100fe2000001080e */
[----:B---3--:R-:W-:Y:S01]  /*2d20*/  FSEL R34, R34, -INF , P2 ;  /* 0xff80000022227808 */ /* 0x008fe20001000000 */
[----:B------:R-:W0:Y:S01]  /*2d30*/  MUFU.TANH R40, R40 ;  /* 0x0000002800287308 */ /* 0x000e220000002400 */
[----:B------:R-:W-:Y:S01]  /*2d40*/  FMNMX.FTZ R7, R72, R7, !PT ;  /* 0x0000000748077209 */ /* 0x000fe20007810000 */
[-CC-:B------:R-:W-:Y:S01]  /*2d50*/  FFMA.FTZ R133, R49, R15.reuse, -R14.reuse ;  /* 0x0000000f31857223 */ /* 0x180fe2000001080e */
[----:B------:R-:W-:Y:S01]  /*2d60*/  ISETP.GT.AND P2, PT, R103, 0x38, PT ;  /* 0x000000386700780c */ /* 0x000fe20003f44270 */
[-CC-:B------:R-:W-:Y:S01]  /*2d70*/  FFMA.FTZ R92, R45, R15.reuse, -R14.reuse ;  /* 0x0000000f2d5c7223 */ /* 0x180fe2000001080e */
[----:B----4-:R-:W-:Y:S01]  /*2d80*/  FSEL R76, R32, -INF , P1 ;  /* 0xff800000204c7808 */ /* 0x010fe20000800000 */
[--C-:B------:R-:W-:Y:S01]  /*2d90*/  FFMA.FTZ R32, R67, R15, -R14.reuse ;  /* 0x0000000f43207223 */ /* 0x100fe2000001080e */
[----:B------:R-:W-:Y:S01]  /*2da0*/  FMNMX.FTZ R7, R34, R7, !PT ;  /* 0x0000000722077209 */ /* 0x000fe20007810000 */
[----:B------:R-:W3:Y:S01]  /*2db0*/  MUFU.TANH R74, R74 ;  /* 0x0000004a004a7308 */ /* 0x000ee20000002400 */
[----:B------:R-:W-:Y:S01]  /*2dc0*/  ISETP.GT.AND P1, PT, R103, 0x39, PT ;  /* 0x000000396700780c */ /* 0x000fe20003f24270 */
[-CC-:B------:R-:W-:Y:S01]  /*2dd0*/  FFMA.FTZ R135, R47, R15.reuse, -R14.reuse ;  /* 0x0000000f2f877223 */ /* 0x180fe2000001080e */
[----:B-----5:R-:W-:Y:S01]  /*2de0*/  FSEL R38, R38, -INF , P2 ;  /* 0xff80000026267808 */ /* 0x020fe20001000000 */
[--C-:B------:R-:W-:Y:S01]  /*2df0*/  FFMA.FTZ R129, R41, R15, -R14.reuse ;  /* 0x0000000f29817223 */ /* 0x100fe2000001080e */
[----:B------:R-:W-:Y:S01]  /*2e00*/  FMNMX.FTZ R7, R76, R7, !PT ;  /* 0x000000074c077209 */ /* 0x000fe20007810000 */
[----:B------:R-:W-:Y:S01]  /*2e10*/  UIADD3 UR7, UR10, UR48, -UR49 ;  /* 0x000000300a077290 */ /* 0x000fe2000fffe831 */
[C---:B------:R-:W-:Y:S01]  /*2e20*/  ISETP.GT.AND P2, PT, R103.reuse, 0x40, PT ;  /* 0x000000406700780c */ /* 0x040fe20003f44270 */
[----:B------:R-:W4:Y:S01]  /*2e30*/  MUFU.TANH R75, R75 ;  /* 0x0000004b004b7308 */ /* 0x000f220000002400 */
[----:B-1----:R-:W-:Y:S01]  /*2e40*/  FSEL R36, R36, -INF , P1 ;  /* 0xff80000024247808 */ /* 0x002fe20000800000 */
[----:B------:R-:W-:Y:S01]  /*2e50*/  USHF.R.S32.HI UR10, URZ, 0x1f, UR7 ;  /* 0x0000001f3f0a7899 */ /* 0x000fe20008011407 */
[----:B------:R-:W-:Y:S01]  /*2e60*/  FMNMX.FTZ R7, R38, R7, !PT ;  /* 0x0000000726077209 */ /* 0x000fe20007810000 */
[--C-:B------:R-:W-:Y:S01]  /*2e70*/  FFMA.FTZ R12, R12, R15, -R14.reuse ;  /* 0x0000000f0c0c7223 */ /* 0x100fe2000001080e */
[C---:B------:R-:W-:Y:S01]  /*2e80*/  ISETP.GT.AND P1, PT, R103.reuse, 0x41, PT ;  /* 0x000000416700780c */ /* 0x040fe20003f24270 */
[----:B------:R-:W-:Y:S01]  /*2e90*/  ULEA.HI UR10, UR10, UR7, URZ, 0x7 ;  /* 0x000000070a0a7291 */ /* 0x000fe2000f8f383f */
[----:B--2---:R-:W-:Y:S01]  /*2ea0*/  FSEL R42, R42, -INF , P2 ;  /* 0xff8000002a2a7808 */ /* 0x004fe20001000000 */
[----:B------:R-:W1:Y:S01]  /*2eb0*/  MUFU.TANH R82, R82 ;  /* 0x0000005200527308 */ /* 0x000e620000002400 */
[----:B------:R-:W-:Y:S01]  /*2ec0*/  FMNMX.FTZ R7, R36, R7, !PT ;  /* 0x0000000724077209 */ /* 0x000fe20007810000 */
[----:B------:R-:W-:Y:S01]  /*2ed0*/  USHF.R.S32.HI UR10, URZ, 0x7, UR10 ;  /* 0x000000073f0a7899 */ /* 0x000fe2000801140a */
[C---:B------:R-:W-:Y:S01]  /*2ee0*/  ISETP.GT.AND P2, PT, R103.reuse, 0x48, PT ;  /* 0x000000486700780c */ /* 0x040fe20003f44270 */
[--C-:B------:R-:W-:Y:S01]  /*2ef0*/  FFMA.FTZ R8, R8, R15, -R14.reuse ;  /* 0x0000000f08087223 */ /* 0x100fe2000001080e */
[----:B0-----:R-:W-:Y:S01]  /*2f00*/  FSEL R40, R40, -INF , P1 ;  /* 0xff80000028287808 */ /* 0x001fe20000800000 */
[----:B------:R-:W-:Y:S01]  /*2f10*/  UISETP.LT.AND UP0, UPT, URZ, UR10, UPT ;  /* 0x0000000a3f00728c */ /* 0x000fe2000bf01270 */
[----:B------:R-:W-:Y:S01]  /*2f20*/  FMNMX.FTZ R7, R42, R7, !PT ;  /* 0x000000072a077209 */ /* 0x000fe20007810000 */
[----:B------:R-:W0:Y:S01]  /*2f30*/  MUFU.TANH R78, R78 ;  /* 0x0000004e004e7308 */ /* 0x000e220000002400 */
[----:B------:R-:W-:Y:S01]  /*2f40*/  ISETP.GT.AND P1, PT, R103, 0x49, PT ;  /* 0x000000496700780c */ /* 0x000fe20003f24270 */
[----:B------:R-:W-:Y:S01]  /*2f50*/  USEL UR22, URZ, UR10, !UP0 ;  /* 0x0000000a3f167287 */ /* 0x000fe2000c000000 */
[----:B---3--:R-:W-:Y:S01]  /*2f60*/  FSEL R80, R74, -INF , P2 ;  /* 0xff8000004a507808 */ /* 0x008fe20001000000 */
[--C-:B------:R-:W-:Y:S01]  /*2f70*/  FFMA.FTZ R74, R59, R15, -R14.reuse ;  /* 0x0000000f3b4a7223 */ /* 0x100fe2000001080e */
[----:B------:R-:W-:Y:S01]  /*2f80*/  FMNMX.FTZ R7, R40, R7, !PT ;  /* 0x0000000728077209 */ /* 0x000fe20007810000 */
[----:B------:R-:W-:Y:S01]  /*2f90*/  FFMA.FTZ R2, R2, R15, -R14 ;  /* 0x0000000f02027223 */ /* 0x000fe2000001080e */
[----:B------:R-:W-:Y:S01]  /*2fa0*/  ISETP.GT.AND P2, PT, R103, 0x50, PT ;  /* 0x000000506700780c */ /* 0x000fe20003f44270 */
[----:B------:R-:W2:Y:S01]  /*2fb0*/  MUFU.TANH R79, R79 ;  /* 0x0000004f004f7308 */ /* 0x000ea20000002400 */
[----:B----4-:R-:W-:Y:S01]  /*2fc0*/  FSEL R84, R75, -INF , P1 ;  /* 0xff8000004b547808 */ /* 0x010fe20000800000 */
[----:B------:R-:W-:Y:S01]  /*2fd0*/  UISETP.GE.AND UP0, UPT, UR24, UR22, UPT ;  /* 0x000000161800728c */ /* 0x000fe2000bf06270 */
[----:B------:R-:W-:Y:S01]  /*2fe0*/  FMNMX.FTZ R7, R80, R7, !PT ;  /* 0x0000000750077209 */ /* 0x000fe20007810000 */
[----:B------:R-:W-:Y:S01]  /*2ff0*/  UPRMT UR6, UR43, 0x654, UR6 ;  /* 0x000006542b067896 */ /* 0x000fe20008000006 */
[----:B------:R-:W-:-:S02]  /*3000*/  ISETP.GT.AND P1, PT, R103, 0x51, PT ;  /* 0x000000516700780c */ /* 0x000fc40003f24270 */
[----:B-1----:R-:W-:Y:S01]  /*3010*/  FSEL R82, R82, -INF , P2 ;  /* 0xff80000052527808 */ /* 0x002fe20001000000 */
[----:B------:R-:W1:Y:S01]  /*3020*/  MUFU.TANH R58, R58 ;  /* 0x0000003a003a7308 */ /* 0x000e620000002400 */
[----:B------:R-:W-:Y:S02]  /*3030*/  FMNMX.FTZ R7, R84, R7, !PT ;  /* 0x0000000754077209 */ /* 0x000fe40007810000 */
[C---:B------:R-:W-:Y:S02]  /*3040*/  ISETP.GT.AND P2, PT, R103.reuse, 0x58, PT ;  /* 0x000000586700780c */ /* 0x040fe40003f44270 */
[----:B0-----:R-:W-:Y:S01]  /*3050*/  FSEL R78, R78, -INF , P1 ;  /* 0xff8000004e4e7808 */ /* 0x001fe20000800000 */
[----:B------:R-:W-:Y:S01]  /*3060*/  SYNCS.ARRIVE.TRANS64.RED.A1T0 RZ, [UR6], RZ ;  /* 0x000000ffffff79a7 */ /* 0x000fe20008100406 */
        /* <DEDUP_REMOVED lines=12> */
[----:B0-----:R-:W-:Y:S01]  /*3130*/  FSEL R88, R62, -INF , P2 ;  /* 0xff8000003e587808 */ /* 0x001fe20001000000 */
[----:B------:R-:W-:Y:S01]  /*3140*/  FFMA.FTZ R62, R55, R15, -R14 ;  /* 0x0000000f373e7223 */ /* 0x000fe2000001080e */
        /* <DEDUP_REMOVED lines=11> */
[----:B0-----:R-:W-:Y:S01]  /*3200*/  FSEL R98, R64, -INF , P1 ;  /* 0xff80000040627808 */ /* 0x001fe20000800000 */
[----:B------:R-:W-:Y:S01]  /*3210*/  FFMA.FTZ R64, R51, R15, -R14 ;  /* 0x0000000f33407223 */ /* 0x000fe2000001080e */
[----:B------:R-:W-:Y:S02]  /*3220*/  ISETP.GT.AND P1, PT, R103, 0x71, PT ;  /* 0x000000716700780c */ /* 0x000fe40003f24270 */
[----:B------:R-:W-:-:S03]  /*3230*/  FMNMX.FTZ R7, R98, R7, !PT ;  /* 0x0000000762077209 */ /* 0x000fc60007810000 */
[----:B------:R-:W0:Y:S01]  /*3240*/  MUFU.TANH R73, R73 ;  /* 0x0000004900497308 */ /* 0x000e220000002400 */
[----:B--2---:R-:W-:Y:S01]  /*3250*/  FSEL R104, R68, -INF , P2 ;  /* 0xff80000044687808 */ /* 0x004fe20001000000 */
[----:B------:R-:W-:Y:S01]  /*3260*/  FFMA.FTZ R68, R43, R15, -R14 ;  /* 0x0000000f2b447223 */ /* 0x000fe2000001080e */
        /* <DEDUP_REMOVED lines=180> */
[----:B------:R-:W-:Y:S02]  /*3db0*/  F2FP.F16.F32.PACK_AB R124, R7, R88 ;  /* 0x00000058077c723e */ /* 0x000fe400000000ff */
[----:B------:R-:W-:-:S04]  /*3dc0*/  CS2R R88, SRZ ;  /* 0x0000000000587805 */ /* 0x000fc8000001ff00 */
        /* <DEDUP_REMOVED lines=40> */
[----:B------:R-:W-:Y:S01]  /*4050*/  MOV R119, RZ ;  /* 0x000000ff00777202 */ /* 0x000fe20000000f00 */
[----:B------:R-:W-:Y:S01]  /*4060*/  IMAD.MOV.U32 R3, RZ, RZ, R24 ;  /* 0x000000ffff037224 */ /* 0x000fe200078e0018 */
[----:B------:R-:W-:Y:S01]  /*4070*/  UMOV UR25, UR36 ;  /* 0x0000002400197c82 */ /* 0x000fe20008000000 */
[----:B------:R-:W-:Y:S01]  /*4080*/  UMOV UR23, UR37 ;  /* 0x0000002500177c82 */ /* 0x000fe20008000000 */
[----:B------:R-:W-:-:S05]  /*4090*/  ULDC UR21, c[0x0][0x9d8] ;  /* 0x0002760000157ab9 */ /* 0x000fca0000000800 */
.L_x_15103:
[----:B------:R-:W-:Y:S01]  /*40a0*/  ISETP.NE.AND P2, PT, RZ, UR44, PT ;  /* 0x0000002cff007c0c */ /* 0x000fe2000bf45270 */
[----:B------:R-:W-:-:S04]  /*40b0*/  UISETP.NE.AND UP0, UPT, UR23, 0x1, UPT ;  /* 0x000000011700788c */ /* 0x000fc8000bf05270 */
[----:B------:R-:W-:-:S04]  /*40c0*/  USEL UR36, URZ, 0x1, UP0 ;  /* 0x000000013f247887 */ /* 0x000fc80008000000 */
[----:B------:R-:W-:-:S04]  /*40d0*/  ULOP3.LUT UR36, UR25, UR36, URZ, 0x3c, !UPT ;  /* 0x0000002419247292 */ /* 0x000fc8000f8e3c3f */
[----:B------:R-:W-:Y:S08]  /*40e0*/  @P2 BRA `(.L_x_15093) ;  /* 0x0000000000382947 */ /* 0x000ff00003800000 */
[----:B------:R-:W-:Y:S05]  /*40f0*/  @!P0 BRA `(.L_x_15094) ;  /* 0x0000000000048947 */ /* 0x000fea0003800000 */
[----:B------:R-:W-:Y:S01]  /*4100*/  BPT.TRAP 0x1 ;  /* 0x000000040000795c */ /* 0x000fe20000300000 */
.L_x_15094:
        /* <DEDUP_REMOVED lines=9> */
.L_x_15095:
[----:B-1----:R-:W-:Y:S05]  /*41a0*/  @P1 BRA `(.L_x_15093) ;  /* 0x0000000000081947 */ /* 0x002fea0003800000 */
[----:B------:R-:W1:Y:S02]  /*41b0*/  SYNCS.PHASECHK.TRANS64.TRYWAIT P1, [UR6+0x16830], R5 ;  /* 0x01683005ff0075a7 */ /* 0x000e640008020146 */
[----:B-1----:R-:W-:Y:S05]  /*41c0*/  @!P1 BRA `(.L_x_15096) ;  /* 0x000000d000309947 */ /* 0x002fea0003800000 */
.L_x_15093:
        /* <DEDUP_REMOVED lines=28> */
.L_x_15098:
[----:B------:R-:W-:Y:S01]  /*4390*/  ULEA UR6, UR23, UR45, 0x3 ;  /* 0x0000002d17067291 */ /* 0x000fe2000f8e183f */
[----:B------:R-:W-:-:S05]  /*43a0*/  IMAD.U32 R5, RZ, RZ, UR25 ;  /* 0x00000019ff057e24 */ /* 0x000fca000f8e00ff */
[----:B------:R-:W-:-:S04]  /*43b0*/  SHF.L.U32 R5, R5, 0x1f, RZ ;  /* 0x0000001f05057819 */ /* 0x000fc800000006ff */
[----:B------:R0:W1:Y:S01]  /*43c0*/  SYNCS.PHASECHK.TRANS64.TRYWAIT P1, [UR6+0x16850], R5 ;  /* 0x01685005ff0075a7 */ /* 0x0000620008020146 */
[----:B------:R-:W-:Y:S05]  /*43d0*/  @!P0 BRA `(.L_x_15099) ;  /* 0x0000000000048947 */ /* 0x000fea0003800000 */
[----:B------:R-:W-:Y:S01]  /*43e0*/  BPT.TRAP 0x1 ;  /* 0x000000040000795c */ /* 0x000fe20000300000 */
.L_x_15099:
[----:B-1----:R-:W-:Y:S05]  /*43f0*/  @P1 BRA `(.L_x_15097) ;  /* 0x0000000000081947 */ /* 0x002fea0003800000 */
[----:B------:R-:W1:Y:S02]  /*4400*/  SYNCS.PHASECHK.TRANS64.TRYWAIT P1, [UR6+0x16850], R5 ;  /* 0x01685005ff0075a7 */ /* 0x000e640008020146 */
[----:B-1----:R-:W-:Y:S05]  /*4410*/  @!P1 BRA `(.L_x_15100) ;  /* 0x000000cc00b49947 */ /* 0x002fea0003800000 */
.L_x_15097:
        /* <DEDUP_REMOVED lines=51> */
.L_x_15101:
[----:B------:R-:W-:Y:S01]  /*4750*/  UISETP.NE.AND UP0, UPT, UR50, URZ, UPT ;  /* 0x0000003f3200728c */ /* 0x000fe2000bf05270 */
[----:B------:R-:W-:Y:S02]  /*4760*/  VIADD R123, R17, UR42 ;  /* 0x0000002a117b7c36 */ /* 0x000fe40008000000 */
[----:B------:R-:W-:Y:S01]  /*4770*/  FMUL.FTZ R138, R28, UR21 ;  /* 0x000000151c8a7c20 */ /* 0x000fe20008410000 */
[----:B------:R-:W-:Y:S01]  /*4780*/  FMUL.FTZ R20, R46, UR21 ;  /* 0x000000152e147c20 */ /* 0x000fe20008410000 */
[----:B------:R-:W-:Y:S01]  /*4790*/  FMUL.FTZ R134, R24, UR21 ;  /* 0x0000001518867c20 */ /* 0x000fe20008410000 */
[----:B------:R-:W-:Y:S01]  /*47a0*/  FMUL.FTZ R7, R30, UR21 ;  /* 0x000000151e077c20 */ /* 0x000fe20008410000 */
[----:B------:R-:W-:Y:S01]  /*47b0*/  PLOP3.LUT P1, PT, PT, PT, UP0, 0x80, 0x0 ;  /* 0x000000000000781c */ /* 0x000fe20003f2f008 */
[----:B------:R-:W-:Y:S01]  /*47c0*/  FMUL.FTZ R136, R25, UR21 ;  /* 0x0000001519887c20 */ /* 0x000fe20008410000 */
[----:B------:R-:W-:Y:S01]  /*47d0*/  PLOP3.LUT P2, PT, PT, PT, UP0, 0x80, 0x0 ;  /* 0x000000000000781c */ /* 0x000fe20003f4f008 */
[----:B------:R-:W-:Y:S01]  /*47e0*/  IMAD.U32 R30, RZ, RZ, UR49 ;  /* 0x00000031ff1e7e24 */ /* 0x000fe2000f8e00ff */
[----:B------:R-:W1:Y:S01]  /*47f0*/  MUFU.TANH R134, R134 ;  /* 0x0000008600867308 */ /* 0x000e620000002400 */
[----:B------:R-:W-:Y:S01]  /*4800*/  @UP0 ULDC UR6, c[0x0][0x44c] ;  /* 0x0001130000060ab9 */ /* 0x000fe20000000800 */
[----:B------:R-:W-:Y:S01]  /*4810*/  FMUL.FTZ R132, R29, UR21 ;  /* 0x000000151d847c20 */ /* 0x000fe20008410000 */
[----:B------:R-:W-:Y:S01]  /*4820*/  FMUL.FTZ R128, R33, UR21 ;  /* 0x0000001521807c20 */ /* 0x000fe20008410000 */
[----:B------:R-:W-:Y:S01]  /*4830*/  FMUL.FTZ R130, R32, UR21 ;  /* 0x0000001520827c20 */ /* 0x000fe20008410000 */
[----:B------:R-:W-:Y:S01]  /*4840*/  FMUL.FTZ R126, R36, UR21 ;  /* 0x00000015247e7c20 */ /* 0x000fe20008410000 */
[----:B------:R-:W-:Y:S01]  /*4850*/  FMUL.FTZ R8, R31, UR21 ;  /* 0x000000151f087c20 */ /* 0x000fe20008410000 */
[----:B------:R-:W-:Y:S01]  /*4860*/  FMUL.FTZ R124, R37, UR21 ;  /* 0x00000015257c7c20 */ /* 0x000fe20008410000 */
[----:B------:R-:W2:Y:S01]  /*4870*/  MUFU.TANH R136, R136 ;  /* 0x0000008800887308 */ /* 0x000ea20000002400 */
        /* <DEDUP_REMOVED lines=10> */
[----:B------:R-:W4:Y:S01]  /*4920*/  SHFL.IDX PT, R46, R123, RZ, 0x1c1f ;  /* 0x001c1fff7b2e7589 */ /* 0x000f2200000e0000 */
[----:B------:R-:W-:Y:S01]  /*4930*/  FMUL.FTZ R34, R45, UR21 ;  /* 0x000000152d227c20 */ /* 0x000fe20008410000 */
[----:B------:R-:W-:Y:S01]  /*4940*/  FMUL.FTZ R36, R48, UR21 ;  /* 0x0000001530247c20 */ /* 0x000fe20008410000 */
[----:B------:R-:W-:Y:S01]  /*4950*/  FMUL.FTZ R32, R49, UR21 ;  /* 0x0000001531207c20 */ /* 0x000fe20008410000 */
[----:B------:R-:W-:Y:S01]  /*4960*/  MOV R121, UR6 ;  /* 0x0000000600797c02 */ /* 0x000fe20008000f00 */
[----:B------:R-:W5:Y:S01]  /*4970*/  MUFU.TANH R132, R132 ;  /* 0x0000008400847308 */ /* 0x000f620000002400 */
[----:B------:R-:W-:Y:S01]  /*4980*/  FMUL.FTZ R11, R38, UR21 ;  /* 0x00000015260b7c20 */ /* 0x000fe20008410000 */
[----:B------:R-:W-:Y:S01]  /*4990*/  FMUL.FTZ R38, R52, UR21 ;  /* 0x0000001534267c20 */ /* 0x000fe20008410000 */
[----:B------:R-:W-:Y:S01]  /*49a0*/  FMUL.FTZ R40, R53, UR21 ;  /* 0x0000001535287c20 */ /* 0x000fe20008410000 */
[----:B------:R-:W-:-:S02]  /*49b0*/  IMAD R121, R16, -0x2, R121 ;  /* 0xfffffffe10797824 */ /* 0x000fc400078e0279 */
[----:B------:R-:W-:Y:S01]  /*49c0*/  FMUL.FTZ R25, R50, UR21 ;  /* 0x0000001532197c20 */ /* 0x000fe20008410000 */
[----:B------:R-:W-:Y:S01]  /*49d0*/  FMUL.FTZ R13, R42, UR21 ;  /* 0x000000152a0d7c20 */ /* 0x000fe20008410000 */
[----:B------:R-:W-:Y:S01]  /*49e0*/  FMUL.FTZ R42, R56, UR21 ;  /* 0x00000015382a7c20 */ /* 0x000fe20008410000 */
[----:B------:R-:W0:Y:S01]  /*49f0*/  MUFU.TANH R130, R130 ;  /* 0x0000008200827308 */ /* 0x000e220000002400 */
[----:B------:R-:W-:Y:S01]  /*4a00*/  IADD3 R121, -R30, UR48, R121 ;  /* 0x000000301e797c10 */ /* 0x000fe2000fffe179 */
        /* <DEDUP_REMOVED lines=9> */
[----:B----4-:R-:W-:-:S02]  /*4aa0*/  IMAD.IADD R33, R121, 0x1, R46 ;  /* 0x0000000179217824 */ /* 0x010fc400078e022e */
[----:B------:R-:W-:Y:S01]  /*4ab0*/  FMUL.FTZ R46, R61, UR21 ;  /* 0x000000153d2e7c20 */ /* 0x000fe20008410000 */
[----:B------:R-:W-:Y:S01]  /*4ac0*/  FMUL.FTZ R69, R69, UR21 ;  /* 0x0000001545457c20 */ /* 0x000fe20008410000 */
[----:B------:R-:W-:Y:S01]  /*4ad0*/  FMUL.FTZ R72, R72, UR21 ;  /* 0x0000001548487c20 */ /* 0x000fe20008410000 */
[----:B------:R-:W-:Y:S01]  /*4ae0*/  FMUL.FTZ R73, R73, UR21 ;  /* 0x0000001549497c20 */ /* 0x000fe20008410000 */
[C---:B------:R-:W-:Y:S01]  /*4af0*/  ISETP.GT.AND P1, PT, R33.reuse, RZ, PT ;  /* 0x000000ff2100720c */ /* 0x040fe20003f24270 */
[----:B------:R-:W4:Y:S01]  /*4b00*/  MUFU.TANH R126, R126 ;  /* 0x0000007e007e7308 */ /* 0x000f220000002400 */
        /* <DEDUP_REMOVED lines=13> */
[----:B------:R-:W-:Y:S01]  /*4be0*/  FMUL.FTZ R85, R85, UR21 ;  /* 0x0000001555557c20 */ /* 0x000fe20008410000 */
[----:B------:R-:W-:Y:S01]  /*4bf0*/  FMNMX.FTZ R31, R136, R31, !PT ;  /* 0x0000001f881f7209 */ /* 0x000fe20007810000 */
[----:B------:R-:W2:Y:S01]  /*4c00*/  MUFU.TANH R120, R120 ;  /* 0x0000007800787308 */ /* 0x000ea20000002400 */
[----:B------:R-:W-:Y:S01]  /*4c10*/  ISETP.GT.AND P1, PT, R33, 0x10, PT ;  /* 0x000000102100780c */ /* 0x000fe20003f24270 */
[----:B------:R-:W-:Y:S01]  /*4c20*/  FMUL.FTZ R10, R35, UR21 ;  /* 0x00000015230a7c20 */ /* 0x000fe20008410000 */
[----:B-----5:R-:W-:Y:S01]  /*4c30*/  FSEL R132, R132, -INF , P2 ;  /* 0xff80000084847808 */ /* 0x020fe20001000000 */
[----:B------:R-:W-:Y:S01]  /*4c40*/  FMUL.FTZ R35, R66, UR21 ;  /* 0x0000001542237c20 */ /* 0x000fe20008410000 */
[----:B------:R-:W-:Y:S01]  /*4c50*/  FMNMX.FTZ R31, R138, R31, !PT ;  /* 0x0000001f8a1f7209 */ /* 0x000fe20007810000 */
[----:B------:R-:W3:Y:S01]  /*4c60*/  SHFL.IDX PT, R66, R123, 0x1, 0x1c1f ;  /* 0x003c1f007b427f89 */ /* 0x000ee200000e0000 */
[----:B------:R-:W-:Y:S01]  /*4c70*/  ISETP.GT.AND P2, PT, R33, 0x11, PT ;  /* 0x000000112100780c */ /* 0x000fe20003f44270 */
[----:B------:R-:W5:Y:S01]  /*4c80*/  MUFU.TANH R15, R15 ;  /* 0x0000000f000f7308 */ /* 0x000f620000002400 */
[----:B0-----:R-:W-:Y:S01]  /*4c90*/  FSEL R130, R130, -INF , P1 ;  /* 0xff80000082827808 */ /* 0x001fe20000800000 */
[----:B------:R-:W-:Y:S01]  /*4ca0*/  FMUL.FTZ R5, R26, UR21 ;  /* 0x000000151a057c20 */ /* 0x000fe20008410000 */
[----:B------:R-:W-:Y:S01]  /*4cb0*/  FMNMX.FTZ R31, R132, R31, !PT ;  /* 0x0000001f841f7209 */ /* 0x000fe20007810000 */
[----:B------:R-:W-:Y:S01]  /*4cc0*/  FMUL.FTZ R12, R39, UR21 ;  /* 0x00000015270c7c20 */ /* 0x000fe20008410000 */
[----:B------:R-:W-:Y:S01]  /*4cd0*/  ISETP.GT.AND P1, PT, R33, 0x18, PT ;  /* 0x000000182100780c */ /* 0x000fe20003f24270 */
[----:B------:R-:W-:Y:S01]  /*4ce0*/  FMUL.FTZ R28, R55, UR21 ;  /* 0x00000015371c7c20 */ /* 0x000fe20008410000 */
[----:B------:R-:W-:Y:S01]  /*4cf0*/  FSEL R128, R128, -INF , P2 ;  /* 0xff80000080807808 */ /* 0x000fe20001000000 */
[----:B------:R-:W0:Y:S01]  /*4d00*/  MUFU.TANH R24, R24 ;  /* 0x0000001800187308 */ /* 0x000e220000002400 */
[----:B------:R-:W-:Y:S01]  /*4d10*/  FMNMX.FTZ R31, R130, R31, !PT ;  /* 0x0000001f821f7209 */ /* 0x000fe20007810000 */
[----:B------:R-:W-:Y:S01]  /*4d20*/  FMUL.FTZ R39, R70, UR21 ;  /* 0x0000001546277c20 */ /* 0x000fe20008410000 */
[----:B------:R-:W-:Y:S01]  /*4d30*/  ISETP.GT.AND P2, PT, R33, 0x19, PT ;  /* 0x000000192100780c */ /* 0x000fe20003f44270 */
[----:B------:R-:W-:Y:S01]  /*4d40*/  FMUL.FTZ R14, R43, UR21 ;  /* 0x000000152b0e7c20 */ /* 0x000fe20008410000 */
[----:B----4-:R-:W-:Y:S01]  /*4d50*/  FSEL R126, R126, -INF , P1 ;  /* 0xff8000007e7e7808 */ /* 0x010fe20000800000 */
[----:B------:R-:W-:Y:S01]  /*4d60*/  FMUL.FTZ R43, R74, UR21 ;  /* 0x000000154a2b7c20 */ /* 0x000fe20008410000 */
[----:B------:R-:W-:Y:S01]  /*4d70*/  FMNMX.FTZ R31, R128, R31, !PT ;  /* 0x0000001f801f7209 */ /* 0x000fe20007810000 */
[----:B------:R-:W4:Y:S01]  /*4d80*/  MUFU.TANH R34, R34 ;  /* 0x0000002200227308 */ /* 0x000f220000002400 */
        /* <DEDUP_REMOVED lines=14> */
[----:B-----5:R-:W-:Y:S01]  /*4e70*/  FSEL R52, R15, -INF , P2 ;  /* 0xff8000000f347808 */ /* 0x020fe20001000000 */
        /* <DEDUP_REMOVED lines=17> */
[----:B-1----:R-:W-:Y:S01]  /*4f90*/  FSEL R36, R36, -INF , P1 ;  /* 0xff80000024247808 */ /* 0x002fe20000800000 */
[----:B------:R-:W-:Y:S01]  /*4fa0*/  ULEA UR6, UR37, UR45, 0x3 ;  /* 0x0000002d25067291 */ /* 0x000fe2000f8e183f */
[----:B------:R-:W-:-:S02]  /*4fb0*/  FMNMX.FTZ R31, R34, R31, !PT ;  /* 0x0000001f221f7209 */ /* 0x000fc40007810000 */
[C---:B------:R-:W-:Y:S01]  /*4fc0*/  ISETP.GT.AND P1, PT, R33.reuse, 0x38, PT ;  /* 0x000000382100780c */ /* 0x040fe20003f24270 */
[----:B------:R-:W-:Y:S01]  /*4fd0*/  UIADD3 UR6, UR6, 0x16840, URZ ;  /* 0x0001684006067890 */ /* 0x000fe2000fffe03f */
[----:B--2---:R-:W-:Y:S01]  /*4fe0*/  FSEL R32, R32, -INF , P2 ;  /* 0xff80000020207808 */ /* 0x004fe20001000000 */
[----:B------:R-:W1:Y:S01]  /*4ff0*/  MUFU.TANH R42, R42 ;  /* 0x0000002a002a7308 */ /* 0x000e620000002400 */
[----:B------:R-:W-:Y:S01]  /*5000*/  FMNMX.FTZ R31, R36, R31, !PT ;  /* 0x0000001f241f7209 */ /* 0x000fe20007810000 */
[----:B------:R-:W-:Y:S01]  /*5010*/  UPRMT UR6, UR43, 0x654, UR6 ;  /* 0x000006542b067896 */ /* 0x000fe20008000006 */
[C---:B------:R-:W-:Y:S02]  /*5020*/  ISETP.GT.AND P2, PT, R33.reuse, 0x39, PT ;  /* 0x000000392100780c */ /* 0x040fe40003f44270 */
[----:B0-----:R-:W-:Y:S02]  /*5030*/  FSEL R38, R38, -INF , P1 ;  /* 0xff80000026267808 */ /* 0x001fe40000800000 */
[----:B------:R-:W-:Y:S01]  /*5040*/  FMNMX.FTZ R31, R32, R31, !PT ;  /* 0x0000001f201f7209 */ /* 0x000fe20007810000 */
[----:B------:R-:W0:Y:S01]  /*5050*/  MUFU.TANH R44, R44 ;  /* 0x0000002c002c7308 */ /* 0x000e220000002400 */
[----:B------:R-:W-:-:S02]  /*5060*/  ISETP.GT.AND P1, PT, R33, 0x40, PT ;  /* 0x000000402100780c */ /* 0x000fc40003f24270 */
[----:B----4-:R-:W-:Y:S01]  /*5070*/  FSEL R40, R40, -INF , P2 ;  /* 0xff80000028287808 */ /* 0x010fe20001000000 */
[----:B------:R-:W-:Y:S01]  /*5080*/  SYNCS.ARRIVE.TRANS64.RED.A1T0 RZ, [UR6], RZ ;  /* 0x000000ffffff79a7 */ /* 0x000fe20008100406 */
        /* <DEDUP_REMOVED lines=46> */
[----:B------:R-:W-:Y:S01]  /*5370*/  FMNMX.FTZ R15, R72, R31, !PT ;  /* 0x0000001f480f7209 */ /* 0x000fe20007810000 */
[----:B------:R-:W-:Y:S02]  /*5380*/  FMUL.FTZ R31, R62, UR21 ;  /* 0x000000153e1f7c20 */ /* 0x000fe40008410000 */
[----:B------:R-:W0:Y:S01]  /*5390*/  MUFU.TANH R81, R81 ;  /* 0x0000005100517308 */ /* 0x000e220000002400 */
[----:B--2---:R-:W-:Y:S02]  /*53a0*/  FSEL R76, R77, -INF , P2 ;  /* 0xff8000004d4c7808 */ /* 0x004fe40001000000 */
[----:B------:R-:W-:-:S02]  /*53b0*/  ISETP.GT.AND P2, PT, R33, 0x71, PT ;  /* 0x000000712100780c */ /* 0x000fc40003f44270 */
[----:B------:R-:W-:-:S03]  /*53c0*/  FMNMX.FTZ R15, R76, R15, !PT ;  /* 0x0000000f4c0f7209 */ /* 0x000fc60007810000 */
[----:B------:R-:W2:Y:S01]  /*53d0*/  MUFU.TANH R84, R84 ;  /* 0x0000005400547308 */ /* 0x000ea20000002400 */
[----:B-1----:R-:W-:Y:S02]  /*53e0*/  FSEL R62, R80, -INF , P1 ;  /* 0xff800000503e7808 */ /* 0x002fe40000800000 */
[----:B------:R-:W-:Y:S02]  /*53f0*/  ISETP.GT.AND P1, PT, R33, 0x78, PT ;  /* 0x000000782100780c */ /* 0x000fe40003f24270 */
[----:B------:R-:W-:-:S03]  /*5400*/  FMNMX.FTZ R15, R62, R15, !PT ;  /* 0x0000000f3e0f7209 */ /* 0x000fc60007810000 */
[----:B------:R-:W1:Y:S01]  /*5410*/  MUFU.TANH R85, R85 ;  /* 0x0000005500557308 */ /* 0x000e620000002400 */
[----:B0-----:R-:W-:Y:S02]  /*5420*/  FSEL R80, R81, -INF , P2 ;  /* 0xff80000051507808 */ /* 0x001fe40001000000 */
[----:B------:R-:W-:Y:S01]  /*5430*/  ISETP.GT.AND P2, PT, R33, 0x79, PT ;  /* 0x000000792100780c */ /* 0x000fe20003f44270 */
[----:B------:R-:W-:Y:S01]  /*5440*/  FMUL.FTZ R33, R63, UR21 ;  /* 0x000000153f217c20 */ /* 0x000fe20008410000 */
[----:B------:R-:W-:Y:S01]  /*5450*/  FMNMX.FTZ R15, R80, R15, !PT ;  /* 0x0000000f500f7209 */ /* 0x000fe20007810000 */
[----:B---3--:R-:W-:Y:S02]  /*5460*/  IMAD.IADD R63, R121, 0x1, R66 ;  /* 0x00000001793f7824 */ /* 0x008fe400078e0242 */
[----:B------:R-:W0:Y:S01]  /*5470*/  MUFU.TANH R5, R5 ;  /* 0x0000000500057308 */ /* 0x000e220000002400 */
[----:B--2---:R-:W-:Y:S02]  /*5480*/  FSEL R84, R84, -INF , P1 ;  /* 0xff80000054547808 */ /* 0x004fe40000800000 */
[----:B------:R-:W-:-:S02]  /*5490*/  ISETP.GT.AND P3, PT, R63, 0x1, PT ;  /* 0x000000013f00780c */ /* 0x000fc40003f64270 */
[----:B------:R-:W-:-:S03]  /*54a0*/  FMNMX.FTZ R15, R84, R15, !PT ;  /* 0x0000000f540f7209 */ /* 0x000fc60007810000 */
[----:B------:R-:W2:Y:S01]  /*54b0*/  MUFU.TANH R6, R6 ;  /* 0x0000000600067308 */ /* 0x000ea20000002400 */
[----:B-1----:R-:W-:Y:S02]  /*54c0*/  FSEL R122, R85, -INF , P2 ;  /* 0xff800000557a7808 */ /* 0x002fe40001000000 */
[----:B------:R-:W-:Y:S02]  /*54d0*/  ISETP.GT.AND P2, PT, R63, RZ, PT ;  /* 0x000000ff3f00720c */ /* 0x000fe40003f44270 */
[----:B------:R-:W-:-:S03]  /*54e0*/  FMNMX.FTZ R15, R122, R15, !PT ;  /* 0x0000000f7a0f7209 */ /* 0x000fc60007810000 */
[----:B------:R-:W1:Y:S01]  /*54f0*/  MUFU.TANH R7, R7 ;  /* 0x0000000700077308 */ /* 0x000e620000002400 */
[----:B0-----:R-:W-:Y:S01]  /*5500*/  FSEL R5, R5, -INF , P2 ;  /* 0xff80000005057808 */ /* 0x001fe20001000000 */
[----:B------:R-:W0:Y:S01]  /*5510*/  SHFL.BFLY PT, R24, R15, 0x2, 0x1f ;  /* 0x0c401f000f187f89 */ /* 0x000e2200000e0000 */
[----:B------:R-:W-:Y:S02]  /*5520*/  ISETP.GT.AND P2, PT, R63, 0x8, PT ;  /* 0x000000083f00780c */ /* 0x000fe40003f44270 */
[----:B------:R-:W-:-:S03]  /*5530*/  FMNMX.FTZ R65, R5, R4, !PT ;  /* 0x0000000405417209 */ /* 0x000fc60007810000 */
[----:B------:R-:W3:Y:S01]  /*5540*/  MUFU.TANH R8, R8 ;  /* 0x0000000800087308 */ /* 0x000ee20000002400 */
        /* <DEDUP_REMOVED lines=8> */
[----:B---3--:R-:W-:Y:S02]  /*55d0*/  FSEL R8, R8, -INF , P3 ;  /* 0xff80000008087808 */ /* 0x008fe40001800000 */
[----:B0-----:R-:W-:Y:S02]  /*55e0*/  FMNMX.FTZ R24, R15, R24, !PT ;  /* 0x000000180f187209 */ /* 0x001fe40007810000 */
[----:B------:R-:W0:Y:S01]  /*55f0*/  LDC R15, c[0x0][0x988] ;  /* 0x00026200ff0f7b82 */ /* 0x000e220000000800 */
[----:B------:R-:W-:Y:S02]  /*5600*/  ISETP.GT.AND P3, PT, R63, 0x11, PT ;  /* 0x000000113f00780c */ /* 0x000fe40003f64270 */
[----:B------:R-:W3:Y:S01]  /*5610*/  MUFU.TANH R11, R11 ;  /* 0x0000000b000b7308 */ /* 0x000ee20000002400 */
[----:B------:R-:W4:Y:S01]  /*5620*/  SHFL.BFLY PT, R55, R24, 0x1, 0x1f ;  /* 0x0c201f0018377f89 */ /* 0x000f2200000e0000 */
[----:B--2---:R-:W-:-:S02]  /*5630*/  FSEL R74, R9, -INF , P2 ;  /* 0xff800000094a7808 */ /* 0x004fc40001000000 */
[----:B------:R-:W-:Y:S02]  /*5640*/  FMNMX.FTZ R65, R8, R65, !PT ;  /* 0x0000004108417209 */ /* 0x000fe40007810000 */
[C---:B------:R-:W-:Y:S02]  /*5650*/  ISETP.GT.AND P2, PT, R63.reuse, 0x18, PT ;  /* 0x000000183f00780c */ /* 0x040fe40003f44270 */
[----:B------:R-:W2:Y:S01]  /*5660*/  MUFU.TANH R12, R12 ;  /* 0x0000000c000c7308 */ /* 0x000ea20000002400 */
[----:B-1----:R-:W-:Y:S02]  /*5670*/  FSEL R10, R10, -INF , P3 ;  /* 0xff8000000a0a7808 */ /* 0x002fe40001800000 */
[----:B------:R-:W-:Y:S02]  /*5680*/  FMNMX.FTZ R65, R74, R65, !PT ;  /* 0x000000414a417209 */ /* 0x000fe40007810000 */
[----:B------:R-:W-:Y:S02]  /*5690*/  ISETP.GT.AND P3, PT, R63, 0x19, PT ;  /* 0x000000193f00780c */ /* 0x000fe40003f64270 */
[----:B------:R-:W-:Y:S01]  /*56a0*/  FMNMX.FTZ R65, R10, R65, !PT ;  /* 0x000000410a417209 */ /* 0x000fe20007810000 */
[----:B------:R-:W1:Y:S01]  /*56b0*/  MUFU.TANH R13, R13 ;  /* 0x0000000d000d7308 */ /* 0x000e620000002400 */
        /* <DEDUP_REMOVED lines=9> */
[----:B-1----:R-:W-:Y:S01]  /*5750*/  FSEL R82, R13, -INF , P2 ;  /* 0xff8000000d527808 */ /* 0x002fe20001000000 */
[----:B0-----:R-:W-:Y:S01]  /*5760*/  FMUL.FTZ R55, R24, R15 ;  /* 0x0000000f18377220 */ /* 0x001fe20000410000 */
        /* <DEDUP_REMOVED lines=301> */
.L_x_15102:
        /* <DEDUP_REMOVED lines=78> */
.L_x_15092:
[----:B------:R-:W-:-:S13]  /*6f20*/  ISETP.LE.AND P1, PT, RZ, UR24, PT ;  /* 0x00000018ff007c0c */ /* 0x000fda000bf23270 */
[----:B------:R-:W-:Y:S05]  /*6f30*/  @!P1 BRA `(.L_x_15104) ;  /* 0x00000024003c9947 */ /* 0x000fea0003800000 */
[----:B------:R-:W-:Y:S01]  /*6f40*/  MOV R4, R6 ;  /* 0x0000000600047202 */ /* 0x000fe20000000f00 */
[----:B------:R-:W-:Y:S01]  /*6f50*/  IMAD.MOV.U32 R3, RZ, RZ, R24 ;  /* 0x000000ffff037224 */ /* 0x000fe200078e0018 */
[----:B------:R-:W-:Y:S01]  /*6f60*/  UMOV UR23, UR36 ;  /* 0x0000002400177c82 */ /* 0x000fe20008000000 */
[----:B------:R-:W-:Y:S01]  /*6f70*/  UMOV UR21, UR37 ;  /* 0x0000002500157c82 */ /* 0x000fe20008000000 */
[----:B------:R-:W-:-:S05]  /*6f80*/  ULDC UR22, c[0x0][0x9d8] ;  /* 0x0002760000167ab9 */ /* 0x000fca0000000800 */
.L_x_15115:
        /* <DEDUP_REMOVED lines=9> */
.L_x_15106:
[----:B------:R-:W-:Y:S01]  /*7020*/  ULEA UR6, UR37, UR45, 0x3 ;  /* 0x0000002d25067291 */ /* 0x000fe2000f8e183f */
[----:B------:R-:W-:-:S05]  /*7030*/  IMAD.U32 R5, RZ, RZ, UR36 ;  /* 0x00000024ff057e24 */ /* 0x000fca000f8e00ff */
[----:B------:R-:W-:-:S04]  /*7040*/  SHF.L.U32 R5, R5, 0x1f, RZ ;  /* 0x0000001f05057819 */ /* 0x000fc800000006ff */
[----:B------:R0:W1:Y:S01]  /*7050*/  SYNCS.PHASECHK.TRANS64.TRYWAIT P1, [UR6+0x16830], R5 ;  /* 0x01683005ff0075a7 */ /* 0x0000620008020146 */
[----:B------:R-:W-:Y:S05]  /*7060*/  @!P0 BRA `(.L_x_15107) ;  /* 0x0000000000048947 */ /* 0x000fea0003800000 */
[----:B------:R-:W-:Y:S01]  /*7070*/  BPT.TRAP 0x1 ;  /* 0x000000040000795c */ /* 0x000fe20000300000 */
.L_x_15107:
[----:B-1----:R-:W-:Y:S05]  /*7080*/  @P1 BRA `(.L_x_15105) ;  /* 0x0000000000081947 */ /* 0x002fea0003800000 */
[----:B------:R-:W1:Y:S02]  /*7090*/  SYNCS.PHASECHK.TRANS64.TRYWAIT P1, [UR6+0x16830], R5 ;  /* 0x01683005ff0075a7 */ /* 0x000e640008020146 */
[----:B-1----:R-:W-:Y:S05]  /*70a0*/  @!P1 BRA `(.L_x_15108) ;  /* 0x000000a000a89947 */ /* 0x002fea0003800000 */
.L_x_15105:
        /* <DEDUP_REMOVED lines=25> */
.L_x_15110:
[----:B------:R-:W-:Y:S01]  /*7240*/  ULEA UR6, UR21, UR45, 0x3 ;  /* 0x0000002d15067291 */ /* 0x000fe2000f8e183f */
[----:B------:R-:W-:-:S05]  /*7250*/  IMAD.U32 R5, RZ, RZ, UR23 ;  /* 0x00000017ff057e24 */ /* 0x000fca000f8e00ff */
[----:B------:R-:W-:-:S04]  /*7260*/  SHF.L.U32 R5, R5, 0x1f, RZ ;  /* 0x0000001f05057819 */ /* 0x000fc800000006ff */
[----:B------:R0:W1:Y:S01]  /*7270*/  SYNCS.PHASECHK.TRANS64.TRYWAIT P1, [UR6+0x16850], R5 ;  /* 0x01685005ff0075a7 */ /* 0x0000620008020146 */
[----:B------:R-:W-:Y:S05]  /*7280*/  @!P0 BRA `(.L_x_15111) ;  /* 0x0000000000048947 */ /* 0x000fea0003800000 */
[----:B------:R-:W-:Y:S01]  /*7290*/  BPT.TRAP 0x1 ;  /* 0x000000040000795c */ /* 0x000fe20000300000 */
.L_x_15111:
[----:B-1----:R-:W-:Y:S05]  /*72a0*/  @P1 BRA `(.L_x_15109) ;  /* 0x0000000000081947 */ /* 0x002fea0003800000 */
[----:B------:R-:W1:Y:S02]  /*72b0*/  SYNCS.PHASECHK.TRANS64.TRYWAIT P1, [UR6+0x16850], R5 ;  /* 0x01685005ff0075a7 */ /* 0x000e640008020146 */
[----:B-1----:R-:W-:Y:S05]  /*72c0*/  @!P1 BRA `(.L_x_15112) ;  /* 0x000000a000389947 */ /* 0x002fea0003800000 */
.L_x_15109:
        /* <DEDUP_REMOVED lines=51> */
.L_x_15113:
        /* <DEDUP_REMOVED lines=407> */
.L_x_15114:
        /* <DEDUP_REMOVED lines=76> */
.L_x_15104:
[----:B------:R-:W-:Y:S06]  /*9430*/  BAR.ARV 0x8, 0x200 ;  /* 0x0208000000007b1d */ /* 0x000fec0000002000 */
[----:B------:R-:W-:Y:S05]  /*9440*/  @!P0 BRA `(.L_x_15116) ;  /* 0x0000000000048947 */ /* 0x000fea0003800000 */
[----:B------:R-:W-:Y:S01]  /*9450*/  BPT.TRAP 0x1 ;  /* 0x000000040000795c */ /* 0x000fe20000300000 */
.L_x_15116:
[----:B------:R-:W-:Y:S01]  /*9460*/  ULEA UR5, UR37, UR45, 0x3 ;  /* 0x0000002d25057291 */ /* 0x000fe2000f8e183f */
[----:B------:R-:W-:-:S05]  /*9470*/  IMAD.U32 R3, RZ, RZ, UR36 ;  /* 0x00000024ff037e24 */ /* 0x000fca000f8e00ff */
[----:B------:R-:W-:-:S04]  /*9480*/  SHF.L.U32 R3, R3, 0x1f, RZ ;  /* 0x0000001f03037819 */ /* 0x000fc800000006ff */
[----:B------:R0:W1:Y:S01]  /*9490*/  SYNCS.PHASECHK.TRANS64.TRYWAIT P1, [UR5+0x16850], R3 ;  /* 0x01685003ff0075a7 */ /* 0x0000620008020145 */
[----:B------:R-:W-:Y:S05]  /*94a0*/  @!P0 BRA `(.L_x_15117) ;  /* 0x0000000000048947 */ /* 0x000fea0003800000 */
[----:B------:R-:W-:Y:S01]  /*94b0*/  BPT.TRAP 0x1 ;  /* 0x000000040000795c */ /* 0x000fe20000300000 */
.L_x_15117:
[----:B-1----:R-:W-:Y:S05]  /*94c0*/  @P1 BRA `(.L_x_15118) ;  /* 0x0000000000081947 */ /* 0x002fea0003800000 */
[----:B------:R-:W1:Y:S02]  /*94d0*/  SYNCS.PHASECHK.TRANS64.TRYWAIT P1, [UR5+0x16850], R3 ;  /* 0x01685003ff0075a7 */ /* 0x000e640008020145 */
[----:B-1----:R-:W-:Y:S05]  /*94e0*/  @!P1 BRA `(.L_x_15119) ;  /* 0x0000007c00c89947 */ /* 0x002fea0003800000 */
.L_x_15118:
        /* <DEDUP_REMOVED lines=71> */
.L_x_15120:
        /* <DEDUP_REMOVED lines=42> */
.L_x_15084:
        /* <DEDUP_REMOVED lines=29> */
[----:B------:R-:W-:-:S02]  /*9dd0*/  ULDC.64 UR14, c[0x0][0xc08] ;  /* 0x00030200000e7ab9 */ /* 0x000fc40000000a00 */
[----:B------:R-:W-:Y:S01]  /*9de0*/  IMAD.U32 R24, RZ, RZ, UR8 ;  /* 0x00000008ff187e24 */ /* 0x000fe2000f8e00ff */
[----:B------:R-:W-:Y:S01]  /*9df0*/  ULDC.64 UR16, c[0x0][0xb98] ;  /* 0x0002e60000107ab9 */ /* 0x000fe20000000a00 */
[----:B------:R-:W-:Y:S01]  /*9e00*/  IMAD.U32 R25, RZ, RZ, UR9 ;  /* 0x00000009ff197e24 */ /* 0x000fe2000f8e00ff */
        /* <DEDUP_REMOVED lines=25> */
[----:B------:R-:W-:Y:S02]  /*9fa0*/  F2FP.F16.F32.PACK_AB R8, R89, R88 ;  /* 0x000000585908723e */ /* 0x000fe400000000ff */
        /* <DEDUP_REMOVED lines=15> */
[----:B------:R-:W-:Y:S01]  /*a0a0*/  UIMAD UR7, UR18, UR10, URZ ;  /* 0x0000000a120772a4 */ /* 0x000fe2000f8e023f */
[----:B0-----:R-:W-:Y:S01]  /*a0b0*/  IADD3 R10, R17, UR42, RZ ;  /* 0x0000002a110a7c10 */ /* 0x001fe2000fffe0ff */
[----:B------:R-:W-:-:S02]  /*a0c0*/  USEL UR19, UR40, URZ, !UP0 ;  /* 0x0000003f28137287 */ /* 0x000fc4000c000000 */
[----:B------:R-:W-:Y:S02]  /*a0d0*/  UIMAD UR12, UR41, UR11, UR7 ;  /* 0x0000000b290c72a4 */ /* 0x000fe4000f8e0207 */
[----:B--2---:R-:W-:Y:S01]  /*a0e0*/  IMAD.MOV.U32 R4, RZ, RZ, R10 ;  /* 0x000000ffff047224 */ /* 0x004fe200078e000a */
[----:B------:R-:W-:Y:S02]  /*a0f0*/  UISETP.NE.U32.AND UP1, UPT, UR14, URZ, UPT ;  /* 0x0000003f0e00728c */ /* 0x000fe4000bf25070 */
[----:B------:R-:W-:Y:S02]  /*a100*/  USEL UR7, UR39, URZ, !UP0 ;  /* 0x0000003f27077287 */ /* 0x000fe4000c000000 */
[----:B------:R-:W-:Y:S01]  /*a110*/  UISETP.NE.AND.EX UP0, UPT, UR15, URZ, UPT, UP1 ;  /* 0x0000003f0f00728c */ /* 0x000fe2000bf05310 */
[----:B------:R-:W0:Y:S05]  /*a120*/  @P1 LDC R27, c[0x0][0xbec] ;  /* 0x0002fb00ff1b1b82 */ /* 0x000e2a0000000800 */
[----:B------:R-:W-:-:S03]  /*a130*/  PLOP3.LUT P3, PT, PT, PT, UP0, 0x80, 0x0 ;  /* 0x000000000000781c */ /* 0x000fc60003f6f008 */
        /* <DEDUP_REMOVED lines=17> */
[----:B------:R-:W-:Y:S01]  /*a250*/  IMAD R8, R5, UR16, RZ ;  /* 0x0000001005087c24 */ /* 0x000fe2000f8e02ff */
[----:B------:R-:W-:Y:S01]  /*a260*/  @UP0 ULEA UR10, UP1, UR39, UR14, 0x2 ;  /* 0x0000000e270a0291 */ /* 0x000fe2000f82103f */
[----:B------:R-:W-:Y:S01]  /*a270*/  IMAD.U32 R9, RZ, RZ, UR12 ;  /* 0x0000000cff097e24 */ /* 0x000fe2000f8e00ff */
[----:B------:R-:W-:Y:S01]  /*a280*/  ULDC.64 UR12, c[0x0][0xb50] ;  /* 0x0002d400000c7ab9 */ /* 0x000fe20000000a00 */
[----:B------:R-:W-:-:S03]  /*a290*/  ULDC UR14, c[0x0][0xa88] ;  /* 0x0002a200000e7ab9 */ /* 0x000fc60000000800 */
[----:B------:R-:W-:Y:S01]  /*a2a0*/  IADD3.X R5, R6, UR11, R9, P0, !PT ;  /* 0x0000000b06057c10 */ /* 0x000fe200087fe409 */
[----:B------:R-:W-:Y:S01]  /*a2b0*/  @UP0 ULEA.HI.X UR11, UR39, UR15, UR40, 0x2, UP1 ;  /* 0x0000000f270b0291 */ /* 0x000fe200088f1428 */
[C---:B------:R-:W-:Y:S01]  /*a2c0*/  IMAD R9, R7.reuse, UR17, R8 ;  /* 0x0000001107097c24 */ /* 0x040fe2000f8e0208 */
[----:B------:R-:W-:Y:S01]  /*a2d0*/  MOV R8, UR10 ;  /* 0x0000000a00087c02 */ /* 0x000fe20008000f00 */
[----:B------:R-:W-:Y:S02]  /*a2e0*/  IMAD.U32 R6, RZ, RZ, UR14 ;  /* 0x0000000eff067e24 */ /* 0x000fe4000f8e00ff */
[----:B------:R-:W-:-:S04]  /*a2f0*/  IMAD.WIDE.U32 R4, R7, UR16, R4 ;  /* 0x0000001007047c25 */ /* 0x000fc8000f8e0004 */
[----:B------:R-:W-:Y:S01]  /*a300*/  IMAD.IADD R5, R5, 0x1, R9 ;  /* 0x0000000105057824 */ /* 0x000fe200078e0209 */
[----:B------:R-:W-:Y:S01]  /*a310*/  LEA R7, P0, R4, UR12, 0x2 ;  /* 0x0000000c04077c11 */ /* 0x000fe2000f8010ff */
[----:B------:R-:W-:-:S03]  /*a320*/  IMAD.U32 R9, RZ, RZ, UR11 ;  /* 0x0000000bff097e24 */ /* 0x000fc6000f8e00ff */
[----:B------:R-:W-:Y:S01]  /*a330*/  LEA.HI.X R10, R4, UR13, R5, 0x2, P0 ;  /* 0x0000000d040a7c11 */ /* 0x000fe200080f1405 */
[----:B------:R-:W-:Y:S01]  /*a340*/  IMAD R5, R22, 0x40, R19 ;  /* 0x0000004016057824 */ /* 0x000fe200078e0213 */
[----:B------:R3:W5:Y:S01]  /*a350*/  @P3 LDG.E R6, desc[UR52][R8.64] ;  /* 0x0000003408063981 */ /* 0x000762000c1e1900 */
[----:B------:R-:W-:Y:S06]  /*a360*/  @P3 BRA `(.L_x_15123) ;  /* 0x0000000000103947 */ /* 0x000fec0003800000 */
[----:B------:R-:W-:Y:S05]  /*a370*/  @!P2 BRA `(.L_x_15123) ;  /* 0x00000000000ca947 */ /* 0x000fea0003800000 */
[----:B---3--:R-:W2:Y:S04]  /*a380*/  LDG.E R9, desc[UR52][R24.64] ;  /* 0x0000003418097981 */ /* 0x008ea8000c1e1900 */
[----:B-----5:R-:W2:Y:S02]  /*a390*/  LDG.E R6, desc[UR52][R24.64+0x4] ;  /* 0x0000043418067981 */ /* 0x020ea4000c1e1900 */
[----:B--2---:R-:W-:-:S07]  /*a3a0*/  IMAD.IADD R6, R6, 0x1, -R9 ;  /* 0x0000000106067824 */ /* 0x004fce00078e0a09 */
.L_x_15123:
[----:B---3--:R-:W-:Y:S01]  /*a3b0*/  SHFL.IDX PT, R12, R7, RZ, 0x1c1f ;  /* 0x001c1fff070c7589 */ /* 0x008fe200000e0000 */
[----:B------:R-:W-:Y:S01]  /*a3c0*/  IMAD.WIDE R2, R5, 0x2, R2 ;  /* 0x0000000205027825 */ /* 0x000fe200078e0202 */
[----:B------:R-:W-:Y:S01]  /*a3d0*/  LOP3.LUT P0, RZ, R152, 0x3, RZ, 0xc0, !PT ;  /* 0x0000000398ff7812 */ /* 0x000fe2000780c0ff */
[----:B------:R-:W-:Y:S01]  /*a3e0*/  ULDC.64 UR12, c[0x0][0xaa0] ;  /* 0x0002a800000c7ab9 */ /* 0x000fe20000000a00 */
[----:B------:R-:W0:Y:S01]  /*a3f0*/  SHFL.IDX PT, R13, R10, RZ, 0x1c1f ;  /* 0x001c1fff0a0d7589 */ /* 0x000e2200000e0000 */
[----:B------:R-:W-:Y:S01]  /*a400*/  VIADD R8, R154, UR42 ;  /* 0x0000002a9a087c36 */ /* 0x000fe20008000000 */
[----:B------:R-:W-:Y:S01]  /*a410*/  IADD3 R9, P3, R2, 0x1800, RZ ;  /* 0x0000180002097810 */ /* 0x000fe20007f7e0ff */
[----:B-----5:R-:W-:Y:S01]  /*a420*/  IMAD R35, R6, R33, RZ ;  /* 0x0000002106237224 */ /* 0x020fe200078e02ff */
[----:B------:R-:W-:Y:S01]  /*a430*/  SHFL.IDX PT, R14, R7, 0x1, 0x1c1f ;  /* 0x003c1f00070e7f89 */ /* 0x000fe200000e0000 */
[----:B------:R-:W-:Y:S01]  /*a440*/  VIADD R4, R8, 0x8 ;  /* 0x0000000808047836 */ /* 0x000fe20000000000 */
[----:B------:R-:W-:-:S02]  /*a450*/  IADD3 R25, P4, R2, 0x3000, RZ ;  /* 0x0000300002197810 */ /* 0x000fc40007f9e0ff */
[----:B------:R-:W1:Y:S01]  /*a460*/  SHFL.IDX PT, R15, R10, 0x1, 0x1c1f ;  /* 0x003c1f000a0f7f89 */ /* 0x000e6200000e0000 */
[-C--:B------:R-:W-:Y:S02]  /*a470*/  ISETP.GE.OR P2, PT, R8, R35.reuse, P0 ;  /* 0x000000230800720c */ /* 0x080fe40000746670 */
[----:B------:R-:W-:Y:S02]  /*a480*/  LOP3.LUT R5, R2, 0x380, RZ, 0xc0, !PT ;  /* 0x0000038002057812 */ /* 0x000fe400078ec0ff */
[----:B------:R-:W-:Y:S02]  /*a490*/  LOP3.LUT R8, R9, 0x380, RZ, 0xc0, !PT ;  /* 0x0000038009087812 */ /* 0x000fe400078ec0ff */
[----:B------:R-:W-:Y:S02]  /*a4a0*/  ISETP.GE.OR P0, PT, R4, R35, P0 ;  /* 0x000000230400720c */ /* 0x000fe40000706670 */
[----:B------:R-:W-:Y:S02]  /*a4b0*/  LOP3.LUT R24, R25, 0x380, RZ, 0xc0, !PT ;  /* 0x0000038019187812 */ /* 0x000fe400078ec0ff */
[----:B------:R-:W-:-:S02]  /*a4c0*/  SHF.R.U64 R5, R5, 0x3, RZ ;  /* 0x0000000305057819 */ /* 0x000fc400000012ff */
[----:B------:R-:W-:Y:S02]  /*a4d0*/  SHF.R.U64 R8, R8, 0x3, RZ ;  /* 0x0000000308087819 */ /* 0x000fe400000012ff */
[----:B------:R-:W-:Y:S01]  /*a4e0*/  SHF.R.U64 R24, R24, 0x3, RZ ;  /* 0x0000000318187819 */ /* 0x000fe200000012ff */
[----:B0-----:R0:W-:Y:S01]  /*a4f0*/  @!P2 ST.E desc[UR52][R12.64], R21 ;  /* 0x000000150c00a985 */ /* 0x0011e2000c101934 */
[----:B------:R-:W-:Y:S01]  /*a500*/  LOP3.LUT R4, R5, R2, RZ, 0x3c, !PT ;  /* 0x0000000205047212 */ /* 0x000fe200078e3cff */
[--C-:B------:R-:W-:Y:S01]  /*a510*/  IMAD.MOV.U32 R5, RZ, RZ, R3.reuse ;  /* 0x000000ffff057224 */ /* 0x100fe200078e0003 */
[----:B------:R-:W-:Y:S02]  /*a520*/  LOP3.LUT R8, R8, R9, RZ, 0x3c, !PT ;  /* 0x0000000908087212 */ /* 0x000fe400078e3cff */
[----:B------:R-:W-:Y:S01]  /*a530*/  LOP3.LUT R24, R24, R25, RZ, 0x3c, !PT ;  /* 0x0000001918187212 */ /* 0x000fe200078e3cff */
[----:B------:R-:W-:Y:S01]  /*a540*/  IMAD.X R25, RZ, RZ, R3, P4 ;  /* 0x000000ffff197224 */ /* 0x000fe200020e0603 */
[----:B------:R-:W-:Y:S01]  /*a550*/  IADD3.X R9, RZ, R3, RZ, P3, !PT ;  /* 0x00000003ff097210 */ /* 0x000fe20001ffe4ff */
        /* <DEDUP_REMOVED lines=8> */
[----:B------:R-:W-:-:S04]  /*a5e0*/  SHF.R.U64 R2, R2, 0x3, RZ ;  /* 0x0000000302027819 */ /* 0x000fc800000012ff */
[----:B------:R-:W-:-:S03]  /*a5f0*/  LOP3.LUT R12, R2, R29, RZ, 0x3c, !PT ;  /* 0x0000001d020c7212 */ /* 0x000fc600078e3cff */
[----:B------:R-:W0:Y:S01]  /*a600*/  @P1 LDC R2, c[0x0][0xbec] ;  /* 0x0002fb00ff021b82 */ /* 0x000e220000000800 */
[----:B------:R-:W-:Y:S02]  /*a610*/  UIMAD UR10, UR9, UR12, URZ ;  /* 0x0000000c090a72a4 */ /* 0x000fe4000f8e023f */
[----:B------:R-:W-:Y:S01]  /*a620*/  UIMAD.WIDE.U32 UR8, UR4, UR12, URZ ;  /* 0x0000000c040872a5 */ /* 0x000fe2000f8e003f */
[----:B-1----:R-:W-:Y:S01]  /*a630*/  IMAD R0, R18, 0x30, R22 ;  /* 0x0000003012007824 */ /* 0x002fe200078e0216 */
[----:B------:R-:W-:Y:S01]  /*a640*/  UIMAD UR10, UR4, UR13, UR10 ;  /* 0x0000000d040a72a4 */ /* 0x000fe2000f8e020a */
[----:B------:R-:W-:Y:S01]  /*a650*/  IADD3 R34, R22, UR42, RZ ;  /* 0x0000002a16227c10 */ /* 0x000fe2000fffe0ff */
[----:B------:R-:W5:Y:S01]  /*a660*/  LD.E.128 R12, desc[UR52][R12.64] ;  /* 0x000000340c0c7980 */ /* 0x000f62000c101d00 */
[----:B------:R-:W-:Y:S01]  /*a670*/  ULDC.64 UR12, c[0x0][0xae8] ;  /* 0x0002ba00000c7ab9 */ /* 0x000fe20000000a00 */
[----:B------:R-:W-:Y:S01]  /*a680*/  UIADD3 UR9, UR9, UR10, URZ ;  /* 0x0000000a09097290 */ /* 0x000fe2000fffe03f */
[----:B------:R-:W-:Y:S01]  /*a690*/  VIADD R29, R0, UR42 ;  /* 0x0000002a001d7c36 */ /* 0x000fe20008000000 */
        /* <DEDUP_REMOVED lines=8> */
[----:B------:R-:W-:Y:S01]  /*a720*/  IMAD.MOV.U32 R21, RZ, RZ, R29 ;  /* 0x000000ffff157224 */ /* 0x000fe200078e001d */
[----:B------:R-:W-:Y:S01]  /*a730*/  UIMAD UR4, UR41, UR13, UR4 ;  /* 0x0000000d290472a4 */ /* 0x000fe2000f8e0204 */
[----:B------:R-:W-:Y:S01]  /*a740*/  VIADD R20, R20, 0x16820 ;  /* 0x0001682014147836 */ /* 0x000fe20000000000 */
[----:B------:R-:W-:-:S02]  /*a750*/  ULDC.64 UR10, c[0x0][0xaf0] ;  /* 0x0002bc00000a7ab9 */ /* 0x000fc40000000a00 */
[----:B------:R-:W-:Y:S02]  /*a760*/  UIADD3 UR9, UR9, UR4, URZ ;  /* 0x0000000409097290 */ /* 0x000fe4000fffe03f */
[----:B------:R-:W-:Y:S02]  /*a770*/  UIMAD UR4, UR19, UR10, URZ ;  /* 0x0000000a130472a4 */ /* 0x000fe4000f8e023f */
[----:B------:R-:W-:Y:S01]  /*a780*/  UIMAD.WIDE.U32 UR8, UR7, UR10, UR8 ;  /* 0x0000000a070872a5 */ /* 0x000fe2000f8e0008 */
[----:B0-----:R-:W-:Y:S01]  /*a790*/  @P1 IMAD.HI.U32 R0, R29, R2, RZ ;  /* 0x000000021d001227 */ /* 0x001fe200078e00ff */
[----:B------:R-:W-:-:S03]  /*a7a0*/  UIMAD UR4, UR7, UR11, UR4 ;  /* 0x0000000b070472a4 */ /* 0x000fc6000f8e0204 */
[----:B------:R-:W-:Y:S01]  /*a7b0*/  ULDC.64 UR10, c[0x0][0xae0] ;  /* 0x0002b800000a7ab9 */ /* 0x000fe20000000a00 */
[----:B------:R-:W-:Y:S01]  /*a7c0*/  @P1 SHF.R.U32.HI R21, RZ, R3, R0 ;  /* 0x00000003ff151219 */ /* 0x000fe20000011600 */
[----:B------:R-:W-:Y:S02]  /*a7d0*/  UIADD3 UR4, UR9, UR4, URZ ;  /* 0x0000000409047290 */ /* 0x000fe4000fffe03f */
[----:B------:R-:W-:Y:S01]  /*a7e0*/  IMAD.U32 R3, RZ, RZ, UR9 ;  /* 0x00000009ff037e24 */ /* 0x000fe2000f8e00ff */
[----:B------:R-:W-:Y:S01]  /*a7f0*/  SHF.R.S32.HI R0, RZ, 0x1f, R21 ;  /* 0x0000001fff007819 */ /* 0x000fe20000011415 */
[----:B------:R-:W-:Y:S01]  /*a800*/  IMAD.U32 R2, RZ, RZ, UR8 ;  /* 0x00000008ff027e24 */ /* 0x000fe2000f8e00ff */
[----:B------:R-:W-:Y:S01]  /*a810*/  IADD3 R28, -R21, RZ, RZ ;  /* 0x000000ff151c7210 */ /* 0x000fe20007ffe1ff */
[----:B------:R-:W-:Y:S01]  /*a820*/  IMAD.U32 R3, RZ, RZ, UR4 ;  /* 0x00000004ff037e24 */ /* 0x000fe2000f8e00ff */
[----:B------:R-:W-:Y:S01]  /*a830*/  ULDC.64 UR8, c[0x0][0xad8] ;  /* 0x0002b60000087ab9 */ /* 0x000fe20000000a00 */
[----:B------:R-:W-:Y:S01]  /*a840*/  IMAD R0, R0, UR10, RZ ;  /* 0x0000000a00007c24 */ /* 0x000fe2000f8e02ff */
[----:B------:R-:W-:Y:S01]  /*a850*/  ULDC UR4, c[0x0][0xac8] ;  /* 0x0002b20000047ab9 */ /* 0x000fe20000000800 */
[----:B------:R-:W-:-:S02]  /*a860*/  IMAD R29, R33, R28, R29 ;  /* 0x0000001c211d7224 */ /* 0x000fc400078e021d */
        /* <DEDUP_REMOVED lines=12> */
[----:B------:R-:W-:Y:S01]  /*a930*/  LEA.HI.X R32, R2, UR9, R3, 0x1, P0 ;  /* 0x0000000902207c11 */ /* 0x000fe200080f0c03 */
[C---:B------:R-:W-:Y:S01]  /*a940*/  VIADD R2, R34.reuse, 0x60 ;  /* 0x0000006022027836 */ /* 0x040fe20000000000 */
[----:B------:R-:W-:Y:S01]  /*a950*/  ISETP.GE.AND P0, PT, R19, UR4, PT ;  /* 0x0000000413007c0c */ /* 0x000fe2000bf06270 */
[----:B------:R-:W1:Y:S03]  /*a960*/  SHFL.IDX PT, R36, R30, 0x1, 0x181f ;  /* 0x00381f001e247f89 */ /* 0x000e6600000e0000 */
        /* <DEDUP_REMOVED lines=9> */
[C---:B0-----:R-:W-:Y:S01]  /*aa00*/  @!P1 LEA R2, P4, R19.reuse, R28, 0x1 ;  /* 0x0000001c13029211 */ /* 0x041fe200078808ff */
[----:B------:R-:W-:Y:S02]  /*aa10*/  VIADD R0, R34, 0x90 ;  /* 0x0000009022007836 */ /* 0x000fe40000000000 */
[----:B------:R-:W0:Y:S01]  /*aa20*/  SHFL.IDX PT, R30, R30, 0x3, 0x181f ;  /* 0x00781f001e1e7f89 */ /* 0x000e2200000e0000 */
[C---:B-1----:R-:W-:Y:S02]  /*aa30*/  @!P2 LEA R20, P5, R19.reuse, R36, 0x1 ;  /* 0x000000241314a211 */ /* 0x042fe400078a08ff */
        /* <DEDUP_REMOVED lines=14> */
.L_x_15122:
        /* <DEDUP_REMOVED lines=8> */
[----:B------:R-:W-:Y:S01]  /*aba0*/  IMAD.U32 R2, RZ, RZ, UR8 ;  /* 0x00000008ff027e24 */ /* 0x000fe2000f8e00ff */
[----:B------:R-:W-:Y:S01]  /*abb0*/  MOV R3, UR9 ;  /* 0x0000000900037c02 */ /* 0x000fe20008000f00 */
[----:B------:R-:W-:Y:S02]  /*abc0*/  ULDC.64 UR8, c[0x0][0xc08] ;  /* 0x0003020000087ab9 */ /* 0x000fe40000000a00 */
[----:B------:R-:W-:-:S04]  /*abd0*/  UISETP.NE.U32.AND UP1, UPT, UR8, URZ, UPT ;  /* 0x0000003f0800728c */ /* 0x000fc8000bf25070 */
[----:B------:R-:W-:Y:S01]  /*abe0*/  UISETP.NE.AND.EX UP1, UPT, UR9, URZ, UPT, UP1 ;  /* 0x0000003f0900728c */ /* 0x000fe2000bf25310 */
[----:B------:R-:W2:Y:S01]  /*abf0*/  @P2 LDG.E R6, desc[UR52][R2.64] ;  /* 0x0000003402062981 */ /* 0x000ea2000c1e1900 */
[----:B------:R-:W-:-:S04]  /*ac00*/  IMAD.U32 R0, RZ, RZ, UR4 ;  /* 0x00000004ff007e24 */ /* 0x000fc8000f8e00ff */
        /* <DEDUP_REMOVED lines=18> */
.L_x_15125:
        /* <DEDUP_REMOVED lines=15> */
[----:B------:R-:W-:Y:S01]  /*ae20*/  MOV R2, R4 ;  /* 0x0000000400027202 */ /* 0x000fe20000000f00 */
        /* <DEDUP_REMOVED lines=29> */
.L_x_15127:
[----:B------:R-:W-:Y:S05]  /*b000*/  BSYNC B1 ;  /* 0x0000000000017941 */ /* 0x000fea0003800000 */
.L_x_15126:
[----:B0-----:R-:W0:Y:S01]  /*b010*/  @P0 LDC R3, c[0x0][0xbf0] ;  /* 0x0002fc00ff030b82 */ /* 0x001e220000000800 */
[----:B------:R-:W-:Y:S01]  /*b020*/  ULDC.64 UR12, c[0x0][0xaa0] ;  /* 0x0002a800000c7ab9 */ /* 0x000fe20000000a00 */
[----:B------:R-:W-:Y:S01]  /*b030*/  IMAD R2, R18, 0x30, R22 ;  /* 0x0000003012027824 */ /* 0x000fe200078e0216 */
[----:B------:R-:W-:Y:S01]  /*b040*/  UIMAD UR7, UR10, UR12, URZ ;  /* 0x0000000c0a0772a4 */ /* 0x000fe2000f8e023f */
[----:B------:R-:W-:Y:S01]  /*b050*/  IADD3 R20, R22, UR42, RZ ;  /* 0x0000002a16147c10 */ /* 0x000fe2000fffe0ff */
[----:B------:R-:W-:Y:S01]  /*b060*/  UIMAD.WIDE.U32 UR8, UR4, UR12, URZ ;  /* 0x0000000c040872a5 */ /* 0x000fe2000f8e003f */
[----:B------:R-:W-:Y:S01]  /*b070*/  VIADD R4, R2, UR42 ;  /* 0x0000002a02047c36 */ /* 0x000fe20008000000 */
[----:B------:R-:W-:Y:S01]  /*b080*/  UIMAD UR7, UR4, UR13, UR7 ;  /* 0x0000000d040772a4 */ /* 0x000fe2000f8e0207 */
[----:B-----5:R-:W-:Y:S02]  /*b090*/  IMAD R13, R0, R11, RZ ;  /* 0x0000000b000d7224 */ /* 0x020fe400078e02ff */
[----:B------:R-:W-:Y:S01]  /*b0a0*/  ULDC.64 UR12, c[0x0][0xae8] ;  /* 0x0002ba00000c7ab9 */ /* 0x000fe20000000a00 */
[----:B------:R-:W-:Y:S01]  /*b0b0*/  UIADD3 UR9, UR9, UR7, URZ ;  /* 0x0000000709097290 */ /* 0x000fe2000fffe03f */
[----:B------:R-:W-:Y:S01]  /*b0c0*/  @P0 IMAD.HI.U32 R2, R4, R9, RZ ;  /* 0x0000000904020227 */ /* 0x000fe200078e00ff */
[----:B------:R-:W-:Y:S01]  /*b0d0*/  UIMAD UR4, UR11, UR12, URZ ;  /* 0x0000000c0b0472a4 */ /* 0x000fe2000f8e023f */
[----:B------:R-:W-:Y:S01]  /*b0e0*/  MOV R5, R4 ;  /* 0x0000000400057202 */ /* 0x000fe20000000f00 */
[----:B------:R-:W-:Y:S01]  /*b0f0*/  UIMAD.WIDE.U32 UR8, UR41, UR12, UR8 ;  /* 0x0000000c290872a5 */ /* 0x000fe2000f8e0008 */
[----:B------:R-:W-:Y:S01]  /*b100*/  VIADD R0, R20, 0x30 ;  /* 0x0000003014007836 */ /* 0x000fe20000000000 */
        /* <DEDUP_REMOVED lines=56> */
.L_x_15124:
[----:B------:R-:W-:Y:S05]  /*b490*/  BSYNC B0 ;  /* 0x0000000000007941 */ /* 0x000fea0003800000 */
.L_x_15121:
[----:B------:R-:W-:Y:S02]  /*b4a0*/  ULDC UR4, c[0x0][0xc3c] ;  /* 0x00030f0000047ab9 */ /* 0x000fe40000000800 */
[----:B------:R-:W-:-:S13]  /*b4b0*/  ISETP.GE.AND P0, PT, R31, UR4, PT ;  /* 0x000000041f007c0c */ /* 0x000fda000bf06270 */
[----:B------:R-:W-:Y:S05]  /*b4c0*/  @!P0 BRA `(.L_x_15128) ;  /* 0xffffff5800108947 */ /* 0x000fea000383ffff */
[----:B------:R-:W-:Y:S05]  /*b4d0*/  EXIT ;  /* 0x000000000000794d */ /* 0x000fea0003800000 */
.L_x_15079:
        /* <DEDUP_REMOVED lines=18> */
.L_x_15129:
        /* <DEDUP_REMOVED lines=40> */
.L_x_15135:
        /* <DEDUP_REMOVED lines=12> */
.L_x_15134:
[----:B------:R-:W-:Y:S05]  /*b940*/  BSYNC B0 ;  /* 0x0000000000007941 */ /* 0x000fea0003800000 */
.L_x_15133:
        /* <DEDUP_REMOVED lines=20> */
.L_x_15131:
        /* <DEDUP_REMOVED lines=20> */
.L_x_15136:
        /* <DEDUP_REMOVED lines=33> */
[----:B0-----:R-:W-:-:S06]  /*bde0*/  IADD3 R3, R10, 0xffffffe, RZ ;  /* 0x0ffffffe0a037810 */ /* 0x001fcc0007ffe0ff */
        /* <DEDUP_REMOVED lines=25> */
.L_x_15132:
[----:B------:R-:W-:Y:S01]  /*bf80*/  ULDC UR4, c[0x0][0xc3c] ;  /* 0x00030f0000047ab9 */ /* 0x000fe20000000800 */
[----:B------:R-:W-:Y:S02]  /*bf90*/  IMAD.MOV.U32 R17, RZ, RZ, RZ ;  /* 0x000000ffff117224 */ /* 0x000fe400078e00ff */
[----:B------:R-:W-:Y:S02]  /*bfa0*/  IMAD.U32 R16, RZ, RZ, UR6 ;  /* 0x00000006ff107e24 */ /* 0x000fe4000f8e00ff */
[----:B------:R-:W-:Y:S02]  /*bfb0*/  IMAD.MOV.U32 R18, RZ, RZ, RZ ;  /* 0x000000ffff127224 */ /* 0x000fe400078e00ff */
[----:B------:R-:W-:-:S07]  /*bfc0*/  IMAD.U32 R19, RZ, RZ, UR4 ;  /* 0x00000004ff137e24 */ /* 0x000fce000f8e00ff */
.L_x_15137:
[----:B------:R-:W-:-:S13]  /*bfd0*/  ISETP.NE.AND P0, PT, R5, RZ, PT ;  /* 0x000000ff0500720c */ /* 0x000fda0003f05270 */
[----:B------:R-:W0:Y:S01]  /*bfe0*/  @!P0 S2R R3, SR_CgaCtaId ;  /* 0x0000000000038919 */ /* 0x000e220000008800 */
[----:B------:R-:W-:-:S04]  /*bff0*/  @!P0 MOV R0, 0x400 ;  /* 0x0000040000008802 */ /* 0x000fc80000000f00 */
[----:B0-----:R-:W-:-:S05]  /*c000*/  @!P0 LEA R0, R3, R0, 0x18 ;  /* 0x0000000003008211 */ /* 0x001fca00078ec0ff */
[----:B------:R0:W-:Y:S01]  /*c010*/  @!P0 STS.128 [R0+0x168d0], R16 ;  /* 0x0168d01000008388 */ /* 0x0001e20000000c00 */
[----:B------:R-:W-:Y:S06]  /*c020*/  BAR.ARV 0x5, 0x200 ;  /* 0x0148000000007b1d */ /* 0x000fec0000002000 */
.L_x_15130:
        /* <DEDUP_REMOVED lines=26> */
[----:B------:R-:W-:Y:S02]  /*c1d0*/  LOP3.LUT R28, R28, 0x38, RZ, 0xc0, !PT ;  /* 0x000000381c1c7812 */ /* 0x000fe400078ec0ff */
[----:B------:R-:W-:-:S05]  /*c1e0*/  LEA R0, R0, R22, 0x1 ;  /* 0x0000001600007211 */ /* 0x000fca00078e08ff */
[----:B------:R3:W-:Y:S02]  /*c1f0*/  STL [R1+0x1c], R0 ;  /* 0x00001c0001007387 */ /* 0x0007e40000100800 */
.L_x_15199:
[----:B0-----:R-:W0:Y:S01]  /*c200*/  LDC.64 R2, c[0x0][0xc88] ;  /* 0x00032200ff027b82 */ /* 0x001e220000000a00 */
[----:B--2---:R-:W2:Y:S01]  /*c210*/  LDL.LU R6, [R1] ;  /* 0x0000000001067983 */ /* 0x004ea20000300800 */
        /* <DEDUP_REMOVED lines=15> */
[----:B------:R1:W3:Y:S01]  /*c310*/  @P0 LDG.E R7, desc[UR52][R2.64] ;  /* 0x0000003402070981 */ /* 0x0002e2000c1e1900 */
[----:B------:R-:W-:Y:S02]  /*c320*/  ISETP.NE.U32.AND P0, PT, RZ, UR4, PT ;  /* 0x00000004ff007c0c */ /* 0x000fe4000bf05070 */
[----:B--2---:R-:W-:Y:S01]  /*c330*/  LOP3.LUT R6, R6, 0xffffffef, RZ, 0xc0, !PT ;  /* 0xffffffef06067812 */ /* 0x004fe200078ec0ff */
        /* <DEDUP_REMOVED lines=8> */
[----:B------:R-:W2:Y:S05]  /*c3c0*/  @P2 LDG.E R0, desc[UR52][R2.64] ;  /* 0x0000003402002981 */ /* 0x000eaa000c1e1900 */
[----:B------:R-:W-:Y:S01]  /*c3d0*/  @P0 IADD3 R4, P1, R23, UR6, RZ ;  /* 0x0000000617040c10 */ /* 0x000fe2000ff3e0ff */
[----:B------:R-:W-:Y:S03]  /*c3e0*/  STL [R1], R6 ;  /* 0x0000000601007387 */ /* 0x000fe60000100800 */
        /* <DEDUP_REMOVED lines=8> */
[----:B--2---:R0:W-:Y:S04]  /*c470*/  STL [R1+0x20], R0 ;  /* 0x0000200001007387 */ /* 0x0041e80000100800 */
[----:B---3--:R1:W-:Y:S04]  /*c480*/  STL [R1+0x14], R7 ;  /* 0x0000140701007387 */ /* 0x0083e80000100800 */
[----:B----4-:R1:W-:Y:S01]  /*c490*/  @P0 STL [R1+0x2c], R4 ;  /* 0x00002c0401000387 */ /* 0x0103e20000100800 */
        /* <DEDUP_REMOVED lines=8> */
[----:B--2---:R-:W-:-:S05]  /*c520*/  IADD3 R2, -R5, R4, RZ ;  /* 0x0000000405027210 */ /* 0x004fca0007ffe1ff */
[----:B------:R2:W-:Y:S02]  /*c530*/  STL [R1+0x2c], R2 ;  /* 0x00002c0201007387 */ /* 0x0005e40000100800 */
.L_x_15139:
        /* <DEDUP_REMOVED lines=10> */
.L_x_15140:
        /* <DEDUP_REMOVED lines=9> */
.L_x_15141:
[----:B0-2---:R-:W-:Y:S01]  /*c670*/  IMAD.MOV.U32 R2, RZ, RZ, R6 ;  /* 0x000000ffff027224 */ /* 0x005fe200078e0006 */
[----:B------:R-:W0:Y:S01]  /*c680*/  LDC R3, c[0x0][0x448] ;  /* 0x00011200ff037b82 */ /* 0x000e220000000800 */
[----:B------:R-:W2:Y:S01]  /*c690*/  LDL R6, [R1+0x2c] ;  /* 0x00002c0001067983 */ /* 0x000ea20000100800 */
[----:B-----5:R-:W-:Y:S01]  /*c6a0*/  IMAD.IADD R5, R0, 0x1, -R7 ;  /* 0x0000000100057824 */ /* 0x020fe200078e0a07 */
[----:B------:R-:W-:Y:S01]  /*c6b0*/  BSSY B7, `(.L_x_15142) ;  /* 0x00003b5000077945 */ /* 0x000fe20003800000 */
[----:B------:R-:W-:Y:S02]  /*c6c0*/  LOP3.LUT R2, R2, 0xfffffff7, RZ, 0xc0, !PT ;  /* 0xfffffff702027812 */ /* 0x000fe400078ec0ff */
[----:B0-----:R-:W-:-:S13]  /*c6d0*/  ISETP.NE.AND P0, PT, R3, 0x1, PT ;  /* 0x000000010300780c */ /* 0x001fda0003f05270 */
[----:B------:R-:W0:Y:S01]  /*c6e0*/  @P0 LDC R4, c[0x0][0x44c] ;  /* 0x00011300ff040b82 */ /* 0x000e220000000800 */
[----:B------:R-:W-:-:S05]  /*c6f0*/  @P0 LOP3.LUT R2, R2, 0x8, RZ, 0xfc, !PT ;  /* 0x0000000802020812 */ /* 0x000fca00078efcff */
[----:B------:R1:W-:Y:S02]  /*c700*/  STL [R1], R2 ;  /* 0x0000000201007387 */ /* 0x0003e40000100800 */
[----:B------:R-:W3:Y:S02]  /*c710*/  @P0 LDC R3, c[0x0][0x450] ;  /* 0x00011400ff030b82 */ /* 0x000ee40000000800 */
[----:B------:R4:W-:Y:S01]  /*c720*/  STL [R1+0x10], R5 ;  /* 0x0000100501007387 */ /* 0x0009e20000100800 */
[----:B-1----:R-:W-:-:S04]  /*c730*/  IMAD R2, R17, 0xc0, RZ ;  /* 0x000000c011027824 */ /* 0x002fc800078e02ff */
[----:B------:R-:W-:-:S04]  /*c740*/  VIADD R2, R2, 0xbf ;  /* 0x000000bf02027836 */ /* 0x000fc80000000000 */
[----:B0-----:R-:W-:-:S05]  /*c750*/  @P0 IMAD.HI.U32 R4, R2, R4, RZ ;  /* 0x0000000402040227 */ /* 0x001fca00078e00ff */
[----:B---3--:R-:W-:Y:S02]  /*c760*/  @P0 SHF.R.U32.HI R2, RZ, R3, R4 ;  /* 0x00000003ff020219 */ /* 0x008fe40000011604 */
[----:B--2---:R-:W-:-:S04]  /*c770*/  IADD3 R0, R5, 0x80, -R6 ;  /* 0x0000008005007810 */ /* 0x004fc80007ffe806 */
[----:B------:R-:W-:-:S04]  /*c780*/  IADD3 R0, R0, R2, RZ ;  /* 0x0000000200007210 */ /* 0x000fc80007ffe0ff */
        /* <DEDUP_REMOVED lines=10> */
[----:B----4-:R-:W-:Y:S05]  /*c830*/  @P0 BRA `(.L_x_15143) ;  /* 0x0000000000440947 */ /* 0x010fea0003800000 */
        /* <DEDUP_REMOVED lines=17> */
.L_x_15143:
        /* <DEDUP_REMOVED lines=20> */
.L_x_15146:
[----:B------:R-:W-:Y:S05]  /*ca90*/  BSYNC B6 ;  /* 0x0000000000067941 */ /* 0x000fea0003800000 */
.L_x_15145:
        /* <DEDUP_REMOVED lines=20> */
.L_x_15149:
        /* <DEDUP_REMOVED lines=15> */
.L_x_15148:
[----:B------:R-:W-:Y:S05]  /*ccd0*/  BSYNC B6 ;  /* 0x0000000000067941 */ /* 0x000fea0003800000 */
.L_x_15147:
        /* <DEDUP_REMOVED lines=10> */
[----:B------:R-:W0:Y:S03]  /*cd80*/  S2R R0, SR_TID.X ;  /* 0x0000000000007919 */ /* 0x000e260000002100 */
[----:B------:R-:W-:Y:S01]  /*cd90*/  @P0 IADD3.X R3, R24, UR5, RZ, P1, !PT ;  /* 0x0000000518030c10 */ /* 0x000fe20008ffe4ff */
[----:B------:R-:W4:Y:S04]  /*cda0*/  LDL.LU R20, [R1] ;  /* 0x0000000001147983 */ /* 0x000f280000300800 */
        /* <DEDUP_REMOVED lines=25> */
[----:B------:R-:W0:Y:S01]  /*cf40*/  @!P0 LDC.64 R2, c[0x0][0x418] ;  /* 0x00010600ff028b82 */ /* 0x000e220000000a00 */
[----:B------:R0:W-:Y:S01]  /*cf50*/  STL [R1+0x18], R6 ;  /* 0x0000180601007387 */ /* 0x0001e20000100800 */
        /* <DEDUP_REMOVED lines=11> */
[----:B------:R0:W-:Y:S01]  /*d010*/  STL [R1], R20 ;  /* 0x0000001401007387 */ /* 0x0001e20000100800 */
[----:B------:R-:W-:-:S03]  /*d020*/  UMOV UR4, 0xffffffff ;  /* 0xffffffff00047882 */ /* 0x000fc60000000000 */
[----:B------:R-:W-:Y:S05]  /*d030*/  BRA.DIV UR4, `(.L_x_15150) ;  /* 0x00000046040c7947 */ /* 0x000fea000b800000 */
.L_x_15216:
[----:B------:R-:W-:-:S05]  /*d040*/  SHF.R.S32.HI R9, RZ, 0x1f, R18 ;  /* 0x0000001fff097819 */ /* 0x000fca0000011412 */
[----:B------:R1:W-:Y:S01]  /*d050*/  STL [R1+0x8], R9 ;  /* 0x0000080901007387 */ /* 0x0003e20000100800 */
[----:B------:R-:W-:Y:S05]  /*d060*/  @!P2 BRA `(.L_x_15151) ;  /* 0x000000000004a947 */ /* 0x000fea0003800000 */
[----:B------:R-:W-:Y:S01]  /*d070*/  BPT.TRAP 0x1 ;  /* 0x000000040000795c */ /* 0x000fe20000300000 */
.L_x_15151:
        /* <DEDUP_REMOVED lines=25> */
.L_x_15217:
[----:B------:R-:W-:Y:S05]  /*d210*/  BSYNC B0 ;  /* 0x0000000000007941 */ /* 0x000fea0003800000 */
.L_x_15152:
        /* <DEDUP_REMOVED lines=21> */
[----:B------:R-:W-:Y:S02]  /*d370*/  ULDC.64 UR4, c[0x0][0x2e8] ;  /* 0x0000ba0000047ab9 */ /* 0x000fe40000000a00 */
[----:B------:R-:W-:Y:S01]  /*d380*/  LEA R0, P0, R4, UR4, 0x1 ;  /* 0x0000000404007c11 */ /* 0x000fe2000f8008ff */
[----:B------:R-:W-:Y:S01]  /*d390*/  ULDC UR4, c[0x0][0x2f4] ;  /* 0x0000bd0000047ab9 */ /* 0x000fe20000000800 */
[----:B----4-:R-:W-:Y:S01]  /*d3a0*/  LOP3.LUT R9, R9, 0xfffffffe, RZ, 0xc0, !PT ;  /* 0xfffffffe09097812 */ /* 0x010fe200078ec0ff */
[----:B------:R-:W-:Y:S01]  /*d3b0*/  IMAD.IADD R2, R5, 0x1, R2 ;  /* 0x0000000105027824 */ /* 0x000fe200078e0202 */
[----:B------:R-:W-:Y:S01]  /*d3c0*/  ISETP.GE.AND P2, PT, R28, UR4, PT ;  /* 0x000000041c007c0c */ /* 0x000fe2000bf46270 */
[----:B------:R-:W-:-:S03]  /*d3d0*/  UMOV UR4, 0xffffffff ;  /* 0xffffffff00047882 */ /* 0x000fc60000000000 */
[----:B------:R-:W-:Y:S02]  /*d3e0*/  LEA.HI.X R2, R4, UR5, R2, 0x1, P0 ;  /* 0x0000000504027c11 */ /* 0x000fe400080f0c02 */
[----:B---3--:R-:W-:-:S04]  /*d3f0*/  IADD3 R4, -R10, R11, -R8 ;  /* 0x0000000b0a047210 */ /* 0x008fc80007ffe908 */
[----:B------:R-:W-:-:S03]  /*d400*/  ISETP.GE.AND P0, PT, R4, 0x1, PT ;  /* 0x000000010400780c */ /* 0x000fc60003f06270 */
[----:B------:R-:W-:-:S05]  /*d410*/  @P2 LOP3.LUT R9, R9, 0x1, RZ, 0xfc, !PT ;  /* 0x0000000109092812 */ /* 0x000fca00078efcff */
[----:B------:R1:W-:Y:S01]  /*d420*/  STL [R1], R9 ;  /* 0x0000000901007387 */ /* 0x0003e20000100800 */
[C---:B0-----:R-:W-:Y:S01]  /*d430*/  SHF.L.U32 R10, R12.reuse, 0x3, RZ ;  /* 0x000000030c0a7819 */ /* 0x041fe200000006ff */
        /* <DEDUP_REMOVED lines=78> */
.L_x_15235:
[----:B------:R-:W-:-:S13]  /*d920*/  ISETP.GE.AND P0, PT, R4, 0x71, PT ;  /* 0x000000710400780c */ /* 0x000fda0003f06270 */
[----:B0-----:R-:W-:Y:S01]  /*d930*/  @P0 LEA R6, P1, R28, R0, 0x1 ;  /* 0x000000001c060211 */ /* 0x001fe200078208ff */
        /* <DEDUP_REMOVED lines=8> */
.L_x_15155:
        /* <DEDUP_REMOVED lines=11> */
.L_x_15156:
[----:B------:R1:W5:Y:S01]  /*da70*/  LDL R0, [R1] ;  /* 0x0000000001007983 */ /* 0x0003620000100800 */
        /* <DEDUP_REMOVED lines=37> */
.L_x_15158:
[----:B------:R-:W-:Y:S05]  /*dcd0*/  BSYNC B6 ;  /* 0x0000000000067941 */ /* 0x000fea0003800000 */
.L_x_15157:
[----:B------:R-:W2:Y:S01]  /*dce0*/  LDL.LU R21, [R1+0x34] ;  /* 0x0000340001157983 */ /* 0x000ea20000300800 */
[----:B------:R-:W-:Y:S01]  /*dcf0*/  ULDC.64 UR4, c[0x0][0x2d8] ;  /* 0x0000b60000047ab9 */ /* 0x000fe20000000a00 */
[----:B0-----:R-:W0:Y:S01]  /*dd00*/  LDC R4, c[0x0][0x448] ;  /* 0x00011200ff047b82 */ /* 0x001e220000000800 */
[----:B------:R-:W-:Y:S01]  /*dd10*/  ULDC.64 UR6, c[0x0][0x2c8] ;  /* 0x0000b20000067ab9 */ /* 0x000fe20000000a00 */
[----:B------:R-:W3:Y:S01]  /*dd20*/  LDL.LU R0, [R1+0x30] ;  /* 0x0000300001007983 */ /* 0x000ee20000300800 */
[----:B------:R-:W-:-:S03]  /*dd30*/  ULDC.64 UR8, c[0x0][0x280] ;  /* 0x0000a00000087ab9 */ /* 0x000fc60000000a00 */
[----:B------:R-:W3:Y:S02]  /*dd40*/  LDL.LU.64 R2, [R1+0x20] ;  /* 0x0000200001027983 */ /* 0x000ee40000300a00 */
[----:B------:R-:W1:Y:S02]  /*dd50*/  LDC R9, c[0x0][0x448] ;  /* 0x00011200ff097b82 */ /* 0x000e640000000800 */
[----:B------:R-:W4:Y:S04]  /*dd60*/  LDL R20, [R1+0x8] ;  /* 0x0000080001147983 */ /* 0x000f280000100800 */
[----:B------:R0:W5:Y:S02]  /*dd70*/  LDL R10, [R1+0x1c] ;  /* 0x00001c00010a7983 */ /* 0x0001640000100800 */
[----:B0-----:R-:W-:-:S13]  /*dd80*/  ISETP.NE.AND P6, PT, R4, 0x1, PT ;  /* 0x000000010400780c */ /* 0x001fda0003fc5270 */
[----:B------:R-:W0:Y:S08]  /*dd90*/  @P6 LDC R5, c[0x0][0x44c] ;  /* 0x00011300ff056b82 */ /* 0x000e300000000800 */
[----:B------:R-:W1:Y:S08]  /*dda0*/  @P6 LDC R4, c[0x0][0x450] ;  /* 0x00011400ff046b82 */ /* 0x000e700000000800 */
[----:B------:R-:W1:Y:S01]  /*ddb0*/  @P6 LDC R8, c[0x0][0x450] ;  /* 0x00011400ff086b82 */ /* 0x000e620000000800 */
[----:B---3--:R-:W-:Y:S01]  /*ddc0*/  MOV R3, R0 ;  /* 0x0000000000037202 */ /* 0x008fe20000000f00 */
[----:B----4-:R-:W-:-:S02]  /*ddd0*/  IMAD R0, R20, UR4, RZ ;  /* 0x0000000414007c24 */ /* 0x010fc4000f8e02ff */
        /* <DEDUP_REMOVED lines=9> */
[----:B------:R-:W-:-:S03]  /*de70*/  ULDC.64 UR4, c[0x0][0x2d0] ;  /* 0x0000b40000047ab9 */ /* 0x000fc60000000a00 */
[----:B------:R-:W-:Y:S01]  /*de80*/  IMAD.IADD R3, R3, 0x1, R0 ;  /* 0x0000000103037824 */ /* 0x000fe200078e0200 */
[----:B---3--:R-:W-:-:S04]  /*de90*/  LOP3.LUT R20, R20, 0x7f, RZ, 0xc0, !PT ;  /* 0x0000007f14147812 */ /* 0x008fc800078ec0ff */
[----:B------:R-:W-:Y:S01]  /*dea0*/  SHF.R.U32.HI R20, RZ, 0x3, R20 ;  /* 0x00000003ff147819 */ /* 0x000fe20000011614 */
[----:B--2---:R-:W-:-:S05]  /*deb0*/  IMAD.SHL.U32 R21, R21, 0x10, RZ ;  /* 0x0000001015157824 */ /* 0x004fca00078e00ff */
[----:B------:R-:W-:-:S04]  /*dec0*/  LOP3.LUT R21, R21, 0x70, RZ, 0xc0, !PT ;  /* 0x0000007015157812 */ /* 0x000fc800078ec0ff */
[----:B------:R-:W-:Y:S02]  /*ded0*/  LOP3.LUT R20, R20, R21, RZ, 0xfc, !PT ;  /* 0x0000001514147212 */ /* 0x000fe400078efcff */
[----:B------:R2:W5:Y:S03]  /*dee0*/  LDL R21, [R1+0x2c] ;  /* 0x00002c0001157983 */ /* 0x0005660000100800 */
[----:B------:R-:W-:-:S04]  /*def0*/  IMAD R6, R17, 0xc0, R20 ;  /* 0x000000c011067824 */ /* 0x000fc800078e0214 */
[----:B0-----:R-:W-:-:S04]  /*df00*/  @P6 IMAD.HI.U32 R0, R6, R5, RZ ;  /* 0x0000000506006227 */ /* 0x001fc800078e00ff */
[----:B------:R-:W-:Y:S01]  /*df10*/  IMAD.MOV.U32 R5, RZ, RZ, R6 ;  /* 0x000000ffff057224 */ /* 0x000fe200078e0006 */
[----:B-1----:R-:W-:-:S04]  /*df20*/  @P6 SHF.R.U32.HI R5, RZ, R4, R0 ;  /* 0x00000004ff056219 */ /* 0x002fc80000011600 */
        /* <DEDUP_REMOVED lines=17> */
[----:B------:R-:W1:Y:S01]  /*e040*/  S2R R20, SR_TID.X ;  /* 0x0000000000147919 */ /* 0x000e620000002100 */
        /* <DEDUP_REMOVED lines=9> */
[----:B------:R-:W-:-:S03]  /*e0e0*/  SHF.R.S32.HI R6, RZ, 0x1f, R5 ;  /* 0x0000001fff067819 */ /* 0x000fc60000011405 */
[----:B------:R-:W-:Y:S02]  /*e0f0*/  IMAD.IADD R3, R3, 0x1, R7 ;  /* 0x0000000103037824 */ /* 0x000fe400078e0207 */
[----:B------:R-:W-:Y:S02]  /*e100*/  IMAD R6, R6, UR6, RZ ;  /* 0x0000000606067c24 */ /* 0x000fe4000f8e02ff */
[----:B------:R-:W-:-:S04]  /*e110*/  IMAD.WIDE.U32 R2, R5, UR6, R2 ;  /* 0x0000000605027c25 */ /* 0x000fc8000f8e0002 */
[----:B------:R-:W-:Y:S01]  /*e120*/  IMAD R6, R5, UR7, R6 ;  /* 0x0000000705067c24 */ /* 0x000fe2000f8e0206 */
[----:B------:R-:W-:Y:S02]  /*e130*/  LEA R5, P1, R2, UR8, 0x1 ;  /* 0x0000000802057c11 */ /* 0x000fe4000f8208ff */
[----:B------:R-:W-:Y:S02]  /*e140*/  ISETP.GE.AND P0, PT, R28, UR4, PT ;  /* 0x000000041c007c0c */ /* 0x000fe4000bf06270 */
[----:B------:R-:W-:Y:S01]  /*e150*/  IADD3 R6, R3, R6, RZ ;  /* 0x0000000603067210 */ /* 0x000fe20007ffe0ff */
[----:B------:R-:W-:Y:S01]  /*e160*/  UMOV UR4, 0xffffffff ;  /* 0xffffffff00047882 */ /* 0x000fe20000000000 */
[----:B-1----:R-:W-:Y:S02]  /*e170*/  LOP3.LUT R20, R20, 0x7f, RZ, 0xc0, !PT ;  /* 0x0000007f14147812 */ /* 0x002fe400078ec0ff */
        /* <DEDUP_REMOVED lines=86> */
[----:B0-----:R-:W-:-:S04]  /*e6e0*/  @!P1 LEA R4, P3, R28, R4, 0x1 ;  /* 0x000000041c049211 */ /* 0x001fc800078608ff */
[----:B-1----:R-:W-:Y:S01]  /*e6f0*/  @!P1 MOV R6, R4 ;  /* 0x0000000400069202 */ /* 0x002fe20000000f00 */
        /* <DEDUP_REMOVED lines=21> */
.L_x_15260:
        /* <DEDUP_REMOVED lines=10> */
.L_x_15160:
        /* <DEDUP_REMOVED lines=20> */
.L_x_15261:
[----:B------:R-:W-:Y:S05]  /*ea30*/  BSYNC B0 ;  /* 0x0000000000007941 */ /* 0x000fea0003800000 */
.L_x_15161:
        /* <DEDUP_REMOVED lines=8> */
[----:B--2---:R-:W-:-:S09]  /*eac0*/  IADD3 R7, R0, -0x2, RZ ;  /* 0xfffffffe00077810 */ /* 0x004fd20007ffe0ff */
.L_x_15177:
        /* <DEDUP_REMOVED lines=16> */
[----:B0-----:R-:W-:Y:S01]  /*ebd0*/  @P0 IMAD.HI.U32 R4, R3, R4, RZ ;  /* 0x0000000403040227 */ /* 0x001fe200078e00ff */
[----:B------:R-:W-:-:S04]  /*ebe0*/  MOV R2, R3 ;  /* 0x0000000300027202 */ /* 0x000fc80000000f00 */
        /* <DEDUP_REMOVED lines=24> */
.L_x_15165:
[----:B------:R-:W-:Y:S01]  /*ed70*/  LEA R5, R25, R22, 0x3 ;  /* 0x0000001619057211 */ /* 0x000fe200078e18ff */
[----:B------:R-:W-:Y:S01]  /*ed80*/  BSSY B1, `(.L_x_15166) ;  /* 0x0000004000017945 */ /* 0x000fe20003800000 */
[----:B------:R-:W-:-:S04]  /*ed90*/  SHF.L.U32 R2, R27, 0x1f, RZ ;  /* 0x0000001f1b027819 */ /* 0x000fc800000006ff */
[----:B------:R-:W0:Y:S02]  /*eda0*/  SYNCS.PHASECHK.TRANS64.TRYWAIT P0, [R5+URZ+0x16840], R2 ;  /* 0x01684002050075a7 */ /* 0x000e24000800017f */
[----:B0-----:R-:W-:Y:S05]  /*edb0*/  @!P0 BRA `(.L_x_15167) ;  /* 0x00000040009c8947 */ /* 0x001fea0003800000 */
.L_x_15262:
[----:B------:R-:W-:Y:S05]  /*edc0*/  BSYNC B1 ;  /* 0x0000000000017941 */ /* 0x000fea0003800000 */
.L_x_15166:
        /* <DEDUP_REMOVED lines=28> */
[----:B------:R-:W-:Y:S02]  /*ef90*/  LEA.HI.X R10, R2, UR5, R7, 0x1, P0 ;  /* 0x00000005020a7c11 */ /* 0x000fe400080f0c07 */
[----:B------:R-:W-:Y:S01]  /*efa0*/  LEA R8, R25, R8, 0xd ;  /* 0x0000000819087211 */ /* 0x000fe200078e68ff */
        /* <DEDUP_REMOVED lines=41> */
.L_x_15280:
        /* <DEDUP_REMOVED lines=8> */
.L_x_15169:
        /* <DEDUP_REMOVED lines=11> */
.L_x_15170:
[----:B------:R1:W-:Y:S01]  /*f370*/  SYNCS.ARRIVE.TRANS64.A1T0 RZ, [R5+URZ+0x16830], RZ ;  /* 0x016830ff05ff79a7 */ /* 0x0003e2000810003f */
[----:B------:R-:W-:Y:S05]  /*f380*/  @!P3 BRA `(.L_x_15171) ;  /* 0x000000000004b947 */ /* 0x000fea0003800000 */
[----:B------:R-:W-:Y:S01]  /*f390*/  BPT.TRAP 0x1 ;  /* 0x000000040000795c */ /* 0x000fe20000300000 */
.L_x_15171:
[----:B------:R-:W-:Y:S01]  /*f3a0*/  SHF.L.U32 R2, R17, 0x1f, RZ ;  /* 0x0000001f11027819 */ /* 0x000fe200000006ff */
[----:B------:R-:W-:Y:S01]  /*f3b0*/  BSSY B1, `(.L_x_15172) ;  /* 0x0000004000017945 */ /* 0x000fe20003800000 */
[----:B-1----:R-:W-:-:S04]  /*f3c0*/  LEA R5, R6, R22, 0x3 ;  /* 0x0000001606057211 */ /* 0x002fc800078e18ff */
[----:B------:R-:W1:Y:S02]  /*f3d0*/  SYNCS.PHASECHK.TRANS64.TRYWAIT P0, [R5+URZ+0x16860], R2 ;  /* 0x01686002050075a7 */ /* 0x000e64000800017f */
[----:B-1----:R-:W-:Y:S05]  /*f3e0*/  @!P0 BRA `(.L_x_15173) ;  /* 0x0000004400548947 */ /* 0x002fea0003800000 */
.L_x_15281:
[----:B------:R-:W-:Y:S05]  /*f3f0*/  BSYNC B1 ;  /* 0x0000000000017941 */ /* 0x000fea0003800000 */
.L_x_15172:
        /* <DEDUP_REMOVED lines=60> */
.L_x_15299:
        /* <DEDUP_REMOVED lines=28> */
.L_x_15175:
        /* <DEDUP_REMOVED lines=11> */
.L_x_15176:
[C---:B------:R-:W-:Y:S01]  /*fa30*/  ISETP.GT.AND P0, PT, R26.reuse, RZ, PT ;  /* 0x000000ff1a00720c */ /* 0x040fe20003f04270 */
[----:B------:R1:W-:Y:S01]  /*fa40*/  SYNCS.ARRIVE.TRANS64.A1T0 RZ, [R5+URZ+0x16850], RZ ;  /* 0x016850ff05ff79a7 */ /* 0x0003e2000810003f */
[----:B------:R-:W-:Y:S01]  /*fa50*/  IADD3 R7, R26, -0x1, RZ ;  /* 0xffffffff1a077810 */ /* 0x000fe20007ffe0ff */
[----:B------:R-:W-:Y:S02]  /*fa60*/  IMAD.MOV.U32 R17, RZ, RZ, R27 ;  /* 0x000000ffff117224 */ /* 0x000fe400078e001b */
[----:B------:R-:W-:Y:S02]  /*fa70*/  IMAD.MOV.U32 R6, RZ, RZ, R25 ;  /* 0x000000ffff067224 */ /* 0x000fe400078e0019 */
[----:B------:R-:W-:-:S06]  /*fa80*/  IMAD.MOV.U32 R29, RZ, RZ, R26 ;  /* 0x000000ffff1d7224 */ /* 0x000fcc00078e001a */
[----:B-1----:R-:W-:Y:S05]  /*fa90*/  @P0 BRA `(.L_x_15177) ;  /* 0xfffffff0000c0947 */ /* 0x002fea000383ffff */
.L_x_15164:
[----:B------:R-:W-:Y:S05]  /*faa0*/  BSYNC B0 ;  /* 0x0000000000007941 */ /* 0x000fea0003800000 */
.L_x_15163:
        /* <DEDUP_REMOVED lines=17> */
.L_x_15179:
[----:B------:R-:W-:Y:S05]  /*fbc0*/  BSYNC B0 ;  /* 0x0000000000007941 */ /* 0x000fea0003800000 */
.L_x_15178:
[----:B------:R-:W-:-:S05]  /*fbd0*/  IMAD.U32 R0, RZ, RZ, UR36 ;  /* 0x00000024ff007e24 */ /* 0x000fca000f8e00ff */
[----:B------:R-:W-:-:S13]  /*fbe0*/  ISETP.NE.AND P0, PT, R0, 0x3, PT ;  /* 0x000000030000780c */ /* 0x000fda0003f05270 */
[----:B------:R-:W-:Y:S05]  /*fbf0*/  @!P0 BRA `(.L_x_15180) ;  /* 0x0000000000048947 */ /* 0x000fea0003800000 */
[----:B------:R-:W-:Y:S01]  /*fc00*/  BPT.TRAP 0x1 ;  /* 0x000000040000795c */ /* 0x000fe20000300000 */
.L_x_15180:
[----:B------:R-:W2:Y:S01]  /*fc10*/  LDL.LU R2, [R1+0x10] ;  /* 0x0000100001027983 */ /* 0x000ea20000300800 */
[----:B------:R-:W-:Y:S01]  /*fc20*/  IMAD R0, R25, 0x8, R22 ;  /* 0x0000000819007824 */ /* 0x000fe200078e0216 */
[----:B0-----:R-:W-:Y:S01]  /*fc30*/  SHF.L.U32 R3, R27, 0x1f, RZ ;  /* 0x0000001f1b037819 */ /* 0x001fe200000006ff */
[----:B------:R-:W-:Y:S03]  /*fc40*/  BSSY B0, `(.L_x_15181) ;  /* 0x0000004000007945 */ /* 0x000fe60003800000 */
[----:B------:R-:W0:Y:S01]  /*fc50*/  SYNCS.PHASECHK.TRANS64.TRYWAIT P0, [R0+URZ+0x16860], R3 ;  /* 0x01686003000075a7 */ /* 0x000e22000800017f */
[----:B--2---:R-:W-:Y:S01]  /*fc60*/  IMAD R6, R26, -0x80, R2 ;  /* 0xffffff801a067824 */ /* 0x004fe200078e0202 */
[----:B0-----:R-:W-:Y:S06]  /*fc70*/  @!P0 BRA `(.L_x_15182) ;  /* 0x00000044008c8947 */ /* 0x001fec0003800000 */
.L_x_15300:
[----:B------:R-:W-:Y:S05]  /*fc80*/  BSYNC B0 ;  /* 0x0000000000007941 */ /* 0x000fea0003800000 */
.L_x_15181:
[----:B------:R-:W1:Y:S01]  /*fc90*/  S2R R2, SR_TID.X ;  /* 0x0000000000027919 */ /* 0x000e620000002100 */
[----:B------:R-:W-:Y:S01]  /*fca0*/  UMOV UR4, 0xffffffff ;  /* 0xffffffff00047882 */ /* 0x000fe20000000000 */
[----:B------:R-:W2:Y:S01]  /*fcb0*/  S2R R7, SR_TID.X ;  /* 0x0000000000077919 */ /* 0x000ea20000002100 */
[----:B-1----:R-:W-:Y:S01]  /*fcc0*/  LOP3.LUT R5, R2, 0x7f, RZ, 0xc0, !PT ;  /* 0x0000007f02057812 */ /* 0x002fe200078ec0ff */
[C---:B--2---:R-:W-:Y:S01]  /*fcd0*/  IMAD.SHL.U32 R2, R7.reuse, 0x8, RZ ;  /* 0x0000000807027824 */ /* 0x044fe200078e00ff */
[----:B------:R-:W-:Y:S02]  /*fce0*/  SHF.L.U32 R4, R7, 0x3, RZ ;  /* 0x0000000307047819 */ /* 0x000fe400000006ff */
        /* <DEDUP_REMOVED lines=52> */
[----:B------:R0:W1:Y:S02]  /*10030*/  SHFL.IDX PT, R14, R23, 0x7, 0x181f ;  /* 0x00f81f00170e7f89 */ /* 0x00006400000e0000 */
[----:B--2---:R-:W-:-:S07]  /*10040*/  IADD3.X R3, RZ, R8, RZ, P2, !PT ;  /* 0x00000008ff037210 */ /* 0x004fce00017fe4ff */
[----:B---3--:R0:W-:Y:S02]  /*10050*/  LDGSTS.E.BYPASS.LTC128B.128 [R4+0x3400], desc[UR52][R2.64], !P1 ;  /* 0x0340000002047fae */ /* 0x0081e4000c901d74 */
.L_x_15318:
        /* <DEDUP_REMOVED lines=9> */
.L_x_15184:
        /* <DEDUP_REMOVED lines=11> */
.L_x_15185:
[----:B------:R-:W-:Y:S01]  /*101a0*/  VIADD R25, R25, 0x1 ;  /* 0x0000000119197836 */ /* 0x000fe20000000000 */
[----:B------:R0:W-:Y:S04]  /*101b0*/  SYNCS.ARRIVE.TRANS64.A1T0 RZ, [R0+URZ+0x16850], RZ ;  /* 0x016850ff00ff79a7 */ /* 0x0001e8000810003f */
[----:B------:R-:W-:-:S04]  /*101c0*/  ISETP.NE.AND P0, PT, R25, 0x2, PT ;  /* 0x000000021900780c */ /* 0x000fc80003f05270 */
[----:B0-----:R-:W-:Y:S02]  /*101d0*/  SEL R0, RZ, 0x1, P0 ;  /* 0x00000001ff007807 */ /* 0x001fe40000000000 */
[----:B------:R-:W-:Y:S02]  /*101e0*/  SEL R25, R25, RZ, P0 ;  /* 0x000000ff19197207 */ /* 0x000fe40000000000 */
[----:B------:R-:W-:-:S07]  /*101f0*/  LOP3.LUT R27, R27, R0, RZ, 0x3c, !PT ;  /* 0x000000001b1b7212 */ /* 0x000fce00078e3cff */
.L_x_15144:
[----:B------:R-:W-:Y:S05]  /*10200*/  BSYNC B7 ;  /* 0x0000000000077941 */ /* 0x000fea0003800000 */
.L_x_15142:
        /* <DEDUP_REMOVED lines=12> */
.L_x_15186:
        /* <DEDUP_REMOVED lines=11> */
[----:B------:R-:W-:Y:S02]  /*10380*/  MOV R17, RZ ;  /* 0x000000ff00117202 */ /* 0x000fe40000000f00 */
[C---:B------:R-:W-:Y:S01]  /*10390*/  ISETP.GE.U32.AND P2, PT, R8.reuse, 0x2, PT ;  /* 0x000000020800780c */ /* 0x040fe20003f46070 */
[----:B------:R-:W-:Y:S01]  /*103a0*/  SHFL.IDX PT, R0, R16, RZ, 0x1f ;  /* 0x00001fff10007589 */ /* 0x000fe200000e0000 */
[C---:B------:R-:W-:Y:S02]  /*103b0*/  ISETP.GE.U32.AND P3, PT, R8.reuse, 0x4, PT ;  /* 0x000000040800780c */ /* 0x040fe40003f66070 */
[C---:B------:R-:W-:Y:S02]  /*103c0*/  ISETP.GE.U32.AND P4, PT, R8.reuse, 0x8, PT ;  /* 0x000000080800780c */ /* 0x040fe40003f86070 */
[C---:B------:R-:W-:Y:S01]  /*103d0*/  ISETP.GE.U32.AND P5, PT, R8.reuse, 0x10, PT ;  /* 0x000000100800780c */ /* 0x040fe20003fa6070 */
[----:B--2---:R-:W-:Y:S01]  /*103e0*/  @!P1 IMAD.MOV.U32 R17, RZ, RZ, R2 ;  /* 0x000000ffff119224 */ /* 0x004fe200078e0002 */
[----:B------:R-:W-:-:S04]  /*103f0*/  ISETP.NE.AND P1, PT, R8, RZ, PT ;  /* 0x000000ff0800720c */ /* 0x000fc80003f25270 */
[----:B------:R-:W0:Y:S02]  /*10400*/  SHFL.UP PT, R14, R17, 0x1, RZ ;  /* 0x04200000110e7989 */ /* 0x000e2400000e00ff */
[----:B0-----:R-:W-:-:S05]  /*10410*/  SEL R4, R14, RZ, P1 ;  /* 0x000000ff0e047207 */ /* 0x001fca0000800000 */
[----:B------:R-:W-:-:S05]  /*10420*/  IMAD.IADD R4, R17, 0x1, R4 ;  /* 0x0000000111047824 */ /* 0x000fca00078e0204 */
[----:B------:R-:W0:Y:S02]  /*10430*/  SHFL.UP PT, R14, R4, 0x2, RZ ;  /* 0x04400000040e7989 */ /* 0x000e2400000e00ff */
[----:B0-----:R-:W-:-:S05]  /*10440*/  SEL R5, R14, RZ, P2 ;  /* 0x000000ff0e057207 */ /* 0x001fca0001000000 */
[----:B------:R-:W-:Y:S02]  /*10450*/  IMAD.IADD R6, R4, 0x1, R5 ;  /* 0x0000000104067824 */ /* 0x000fe400078e0205 */
        /* <DEDUP_REMOVED lines=11> */
.L_x_15328:
[----:B------:R-:W-:Y:S02]  /*10510*/  ULDC UR4, c[0x0][0xc38] ;  /* 0x00030e0000047ab9 */ /* 0x000fe40000000800 */
[----:B------:R-:W-:-:S04]  /*10520*/  IMAD.U32 R4, RZ, RZ, UR4 ;  /* 0x00000004ff047e24 */ /* 0x000fc8000f8e00ff */
[----:B-1----:R-:W-:-:S04]  /*10530*/  IMAD R14, R14, R4, RZ ;  /* 0x000000040e0e7224 */ /* 0x002fc800078e02ff */
[----:B------:R-:W-:-:S05]  /*10540*/  IMAD.IADD R5, R5, 0x1, R14 ;  /* 0x0000000105057824 */ /* 0x000fca00078e020e */
[----:B------:R-:W-:-:S13]  /*10550*/  ISETP.GT.AND P6, PT, R5, R0, PT ;  /* 0x000000000500720c */ /* 0x000fda0003fc4270 */
[----:B------:R-:W-:Y:S05]  /*10560*/  @P6 BRA `(.L_x_15189) ;  /* 0x00000000009c6947 */ /* 0x000fea0003800000 */
.L_x_15194:
[----:B------:R-:W1:Y:S01]  /*10570*/  LDC R2, c[0x0][0xc3c] ;  /* 0x00030f00ff027b82 */ /* 0x000e620000000800 */
[----:B------:R-:W-:-:S05]  /*10580*/  VIADD R19, R19, 0x1f ;  /* 0x0000001f13137836 */ /* 0x000fca0000000000 */
[----:B-1----:R-:W-:-:S13]  /*10590*/  ISETP.GE.AND P6, PT, R19, R2, PT ;  /* 0x000000021300720c */ /* 0x002fda0003fc6270 */
[----:B------:R-:W-:Y:S05]  /*105a0*/  @P6 BRA `(.L_x_15190) ;  /* 0x0000000400d06947 */ /* 0x000fea0003800000 */
[----:B0-----:R-:W0:Y:S01]  /*105b0*/  S2R R3, SR_TID.X ;  /* 0x0000000000037919 */ /* 0x001e220000002100 */
        /* <DEDUP_REMOVED lines=9> */
.L_x_15192:
[----:B------:R-:W-:Y:S05]  /*10650*/  BSYNC B0 ;  /* 0x0000000000007941 */ /* 0x000fea0003800000 */
.L_x_15191:
[----:B------:R-:W-:-:S03]  /*10660*/  UMOV UR4, 0xffffffff ;  /* 0xffffffff00047882 */ /* 0x000fc60000000000 */
[----:B------:R-:W-:Y:S05]  /*10670*/  BRA.DIV UR4, `(.L_x_15193) ;  /* 0x0000004a048c7947 */ /* 0x000fea000b800000 */
[----:B-----5:R-:W1:Y:S02]  /*10680*/  SHFL.UP PT, R14, R17, 0x1, RZ ;  /* 0x04200000110e7989 */ /* 0x020e6400000e00ff */
        /* <DEDUP_REMOVED lines=15> */
.L_x_15336:
[----:B------:R-:W-:Y:S02]  /*10780*/  ULDC UR4, c[0x0][0xc38] ;  /* 0x00030e0000047ab9 */ /* 0x000fe40000000800 */
[----:B------:R-:W-:-:S04]  /*10790*/  IMAD.U32 R4, RZ, RZ, UR4 ;  /* 0x00000004ff047e24 */ /* 0x000fc8000f8e00ff */
[----:B-1----:R-:W-:-:S05]  /*107a0*/  IMAD R14, R14, R4, RZ ;  /* 0x000000040e0e7224 */ /* 0x002fca00078e02ff */
[----:B------:R-:W-:-:S04]  /*107b0*/  IADD3 R5, R14, R5, RZ ;  /* 0x000000050e057210 */ /* 0x000fc80007ffe0ff */
[----:B------:R-:W-:-:S13]  /*107c0*/  ISETP.GT.AND P6, PT, R5, R0, PT ;  /* 0x000000000500720c */ /* 0x000fda0003fc4270 */
[----:B------:R-:W-:Y:S05]  /*107d0*/  @!P6 BRA `(.L_x_15194) ;  /* 0xfffffffc0064e947 */ /* 0x000fea000383ffff */
.L_x_15189:
        /* <DEDUP_REMOVED lines=8> */
.L_x_15340:
[----:B------:R-:W-:Y:S01]  /*10860*/  ISETP.NE.AND P0, PT, R2, RZ, PT ;  /* 0x000000ff0200720c */ /* 0x000fe20003f05270 */
[----:B------:R-:W-:-:S12]  /*10870*/  IMAD.MOV.U32 R14, RZ, RZ, RZ ;  /* 0x000000ffff0e7224 */ /* 0x000fd800078e00ff */
[----:B------:R-:W-:Y:S05]  /*10880*/  @!P0 BRA `(.L_x_15196) ;  /* 0x0000000000108947 */ /* 0x000fea0003800000 */
[----:B------:R-:W-:Y:S01]  /*10890*/  UMOV UR4, 0xffffffff ;  /* 0xffffffff00047882 */ /* 0x000fe20000000000 */
[----:B------:R-:W-:Y:S02]  /*108a0*/  VIADD R12, R6, 0xffffffff ;  /* 0xffffffff060c7836 */ /* 0x000fe40000000000 */
[----:B------:R-:W-:Y:S05]  /*108b0*/  BRA.DIV UR4, `(.L_x_15197) ;  /* 0x0000004e04007947 */ /* 0x000fea000b800000 */
[----:B------:R3:W4:Y:S02]  /*108c0*/  SHFL.IDX PT, R14, R3, R12, 0x1f ;  /* 0x00001f0c030e7589 */ /* 0x00072400000e0000 */
.L_x_15196:
[----:B0--3--:R-:W0:Y:S01]  /*108d0*/  LDC.64 R2, c[0x0][0xc90] ;  /* 0x00032400ff027b82 */ /* 0x009e220000000a00 */
[----:B------:R-:W-:-:S04]  /*108e0*/  IMAD.IADD R19, R6, 0x1, R19 ;  /* 0x0000000106137824 */ /* 0x000fc800078e0213 */
[----:B0-----:R-:W-:-:S05]  /*108f0*/  IMAD.WIDE R2, R19, 0x4, R2 ;  /* 0x0000000413027825 */ /* 0x001fca00078e0202 */
[----:B-1----:R0:W2:Y:S01]  /*10900*/  LDG.E R6, desc[UR52][R2.64] ;  /* 0x0000003402067981 */ /* 0x0020a2000c1e1900 */
[----:B----4-:R-:W-:-:S04]  /*10910*/  IMAD R16, R14, R4, R16 ;  /* 0x000000040e107224 */ /* 0x010fc800078e0210 */
[----:B------:R-:W-:Y:S02]  /*10920*/  IMAD.IADD R0, R0, 0x1, -R16 ;  /* 0x0000000100007824 */ /* 0x000fe400078e0a10 */
[----:B0-----:R-:W-:Y:S02]  /*10930*/  IMAD.MOV.U32 R2, RZ, RZ, RZ ;  /* 0x000000ffff027224 */ /* 0x001fe400078e00ff */
[----:B--2---:R-:W-:-:S05]  /*10940*/  IMAD R5, R17, R6, RZ ;  /* 0x0000000611057224 */ /* 0x004fca00078e02ff */
[----:B------:R-:W-:-:S04]  /*10950*/  IABS R7, R5 ;  /* 0x0000000500077213 */ /* 0x000fc80000000000 */
[----:B------:R-:W0:Y:S08]  /*10960*/  I2F.RP R8, R7 ;  /* 0x0000000700087306 */ /* 0x000e300000209400 */
[----:B0-----:R-:W0:Y:S02]  /*10970*/  MUFU.RCP R8, R8 ;  /* 0x0000000800087308 */ /* 0x001e240000001000 */
[----:B0-----:R-:W-:Y:S01]  /*10980*/  VIADD R9, R8, 0xffffffe ;  /* 0x0ffffffe08097836 */ /* 0x001fe20000000000 */
[----:B------:R-:W-:-:S05]  /*10990*/  IABS R8, R5 ;  /* 0x0000000500087213 */ /* 0x000fca0000000000 */
[----:B------:R-:W0:Y:S01]  /*109a0*/  F2I.FTZ.U32.TRUNC.NTZ R3, R9 ;  /* 0x0000000900037305 */ /* 0x000e22000021f000 */
[----:B------:R-:W-:Y:S01]  /*109b0*/  IMAD.MOV R8, RZ, RZ, -R8 ;  /* 0x000000ffff087224 */ /* 0x000fe200078e0a08 */
[----:B0-----:R-:W-:-:S05]  /*109c0*/  IADD3 R10, RZ, -R3, RZ ;  /* 0x80000003ff0a7210 */ /* 0x001fca0007ffe0ff */
        /* <DEDUP_REMOVED lines=26> */
[----:B0-----:R-:W-:Y:S01]  /*10b70*/  MOV R2, RZ ;  /* 0x000000ff00027202 */ /* 0x001fe20000000f00 */
[----:B-1----:R-:W-:-:S04]  /*10b80*/  IMAD.MOV R5, RZ, RZ, -R3 ;  /* 0x000000ffff057224 */ /* 0x002fc800078e0a03 */
[----:B------:R-:W-:-:S04]  /*10b90*/  IMAD R5, R5, R6, RZ ;  /* 0x0000000605057224 */ /* 0x000fc800078e02ff */
[----:B------:R-:W-:Y:S01]  /*10ba0*/  IMAD.HI.U32 R3, R3, R5, R2 ;  /* 0x0000000503037227 */ /* 0x000fe200078e0002 */
[-C--:B------:R-:W-:Y:S02]  /*10bb0*/  IABS R5, R4.reuse ;  /* 0x0000000400057213 */ /* 0x080fe40000000000 */
[C---:B------:R-:W-:Y:S02]  /*10bc0*/  LOP3.LUT R2, R0.reuse, R4, RZ, 0x3c, !PT ;  /* 0x0000000400027212 */ /* 0x040fe400078e3cff */
[----:B------:R-:W-:Y:S01]  /*10bd0*/  IADD3 R0, R0, R7, RZ ;  /* 0x0000000700007210 */ /* 0x000fe20007ffe0ff */
        /* <DEDUP_REMOVED lines=17> */
.L_x_15190:
[----:B------:R-:W-:Y:S01]  /*10cf0*/  UMOV UR4, URZ ;  /* 0x0000003f00047c82 */ /* 0x000fe20008000000 */
[----:B------:R-:W-:Y:S01]  /*10d00*/  UMOV UR5, URZ ;  /* 0x0000003f00057c82 */ /* 0x000fe20008000000 */
[----:B------:R-:W-:Y:S01]  /*10d10*/  ULDC UR6, c[0x0][0xc3c] ;  /* 0x00030f0000067ab9 */ /* 0x000fe20000000800 */
[----:B------:R-:W-:Y:S01]  /*10d20*/  IMAD.MOV.U32 R16, RZ, RZ, R0 ;  /* 0x000000ffff107224 */ /* 0x000fe200078e0000 */
[----:B------:R-:W-:Y:S01]  /*10d30*/  MOV R19, UR6 ;  /* 0x0000000600137c02 */ /* 0x000fe20008000f00 */
[----:B------:R-:W-:Y:S02]  /*10d40*/  IMAD.U32 R17, RZ, RZ, UR4 ;  /* 0x00000004ff117e24 */ /* 0x000fe4000f8e00ff */
[----:B------:R-:W-:-:S07]  /*10d50*/  IMAD.U32 R18, RZ, RZ, UR5 ;  /* 0x00000005ff127e24 */ /* 0x000fce000f8e00ff */
.L_x_15198:
        /* <DEDUP_REMOVED lines=10> */
.L_x_15187:
[----:B------:R-:W-:Y:S02]  /*10e00*/  ULDC UR4, c[0x0][0xc3c] ;  /* 0x00030f0000047ab9 */ /* 0x000fe40000000800 */
[----:B-1----:R-:W-:-:S13]  /*10e10*/  ISETP.GE.AND P0, PT, R19, UR4, PT ;  /* 0x0000000413007c0c */ /* 0x002fda000bf06270 */
[----:B------:R-:W-:Y:S05]  /*10e20*/  @!P0 BRA `(.L_x_15199) ;  /* 0xffffffb000f48947 */ /* 0x000fea000383ffff */
[----:B------:R-:W-:Y:S05]  /*10e30*/  BSYNC B8 ;  /* 0x0000000000087941 */ /* 0x000fea0003800000 */
.L_x_15138:
        /* <DEDUP_REMOVED lines=12> */
.L_x_15343:
[----:B------:R-:W-:Y:S05]  /*10f00*/  BSYNC B0 ;  /* 0x0000000000007941 */ /* 0x000fea0003800000 */
.L_x_15200:
[----:B------:R-:W-:-:S03]  /*10f10*/  UMOV UR4, 0xffffffff ;  /* 0xffffffff00047882 */ /* 0x000fc60000000000 */
[----:B------:R-:W-:Y:S05]  /*10f20*/  BRA.DIV UR4, `(.L_x_15202) ;  /* 0x00000046049c7947 */ /* 0x000fea000b800000 */
[----:B0-----:R-:W0:Y:S02]  /*10f30*/  S2R R0, SR_TID.X ;  /* 0x0000000000007919 */ /* 0x001e240000002100 */
[----:B0-----:R-:W-:-:S04]  /*10f40*/  SHF.R.U32.HI R0, RZ, 0x5, R0 ;  /* 0x00000005ff007819 */ /* 0x001fc80000011600 */
[----:B------:R-:W-:-:S05]  /*10f50*/  LOP3.LUT R0, R0, 0x3, RZ, 0xc0, !PT ;  /* 0x0000000300007812 */ /* 0x000fca00078ec0ff */
[----:B------:R0:W1:Y:S02]  /*10f60*/  SHFL.IDX PT, R14, R0, RZ, 0x1f ;  /* 0x00001fff000e7589 */ /* 0x00006400000e0000 */
.L_x_15346:
[----:B-1----:R-:W-:Y:S01]  /*10f70*/  ISETP.NE.AND P0, PT, R14, RZ, PT ;  /* 0x000000ff0e00720c */ /* 0x002fe20003f05270 */
[----:B------:R-:W-:-:S12]  /*10f80*/  BSSY B0, `(.L_x_15203) ;  /* 0x0000024000007945 */ /* 0x000fd80003800000 */
[----:B------:R-:W-:Y:S05]  /*10f90*/  @P0 BRA `(.L_x_15204) ;  /* 0x0000000000880947 */ /* 0x000fea0003800000 */
[----:B------:R-:W-:-:S03]  /*10fa0*/  UMOV UR4, 0xffffffff ;  /* 0xffffffff00047882 */ /* 0x000fc60000000000 */
[----:B------:R-:W-:Y:S05]  /*10fb0*/  BRA.DIV UR4, `(.L_x_15205) ;  /* 0x0000004604ac7947 */ /* 0x000fea000b800000 */
[----:B------:R-:W-:-:S13]  /*10fc0*/  ELECT P6, URZ, PT ;  /* 0x00000000003f782f */ /* 0x000fda00038c0000 */
.L_x_15349:
[----:B------:R-:W-:Y:S05]  /*10fd0*/  @!P6 BRA `(.L_x_15204) ;  /* 0x000000000078e947 */ /* 0x000fea0003800000 */
[----:B------:R-:W-:-:S06]  /*10fe0*/  ULOP3.LUT UR4, UR38, 0x2, URZ, 0xfc, !UPT ;  /* 0x0000000226047892 */ /* 0x000fcc000f8efc3f */
[----:B0-----:R-:W-:-:S05]  /*10ff0*/  IMAD.U32 R0, RZ, RZ, UR4 ;  /* 0x00000004ff007e24 */ /* 0x001fca000f8e00ff */
[----:B------:R-:W-:-:S13]  /*11000*/  ISETP.NE.AND P0, PT, R0, 0x3, PT ;  /* 0x000000030000780c */ /* 0x000fda0003f05270 */
[----:B------:R-:W-:Y:S05]  /*11010*/  @!P0 BRA `(.L_x_15206) ;  /* 0x0000000000048947 */ /* 0x000fea0003800000 */
[----:B------:R-:W-:Y:S01]  /*11020*/  BPT.TRAP 0x1 ;  /* 0x000000040000795c */ /* 0x000fe20000300000 */
.L_x_15206:
[----:B------:R-:W-:Y:S01]  /*11030*/  IMAD R3, R25, 0x8, R5 ;  /* 0x0000000819037824 */ /* 0x000fe200078e0205 */
[----:B------:R-:W-:Y:S01]  /*11040*/  SHF.L.U32 R2, R27, 0x1f, RZ ;  /* 0x0000001f1b027819 */ /* 0x000fe200000006ff */
[----:B------:R-:W-:-:S03]  /*11050*/  VIADD R25, R25, 0x1 ;  /* 0x0000000119197836 */ /* 0x000fc60000000000 */
[----:B------:R-:W0:Y:S02]  /*11060*/  SYNCS.PHASECHK.TRANS64.TRYWAIT P1, [R3+URZ+0x16840], R2 ;  /* 0x01684002030075a7 */ /* 0x000e24000802017f */
[----:B------:R-:W-:-:S04]  /*11070*/  ISETP.NE.AND P2, PT, R25, 0x2, PT ;  /* 0x000000021900780c */ /* 0x000fc80003f45270 */
[----:B------:R-:W-:Y:S01]  /*11080*/  SEL R0, RZ, 0x1, P2 ;  /* 0x00000001ff007807 */ /* 0x000fe20001000000 */
[----:B0-----:R-:W-:Y:S08]  /*11090*/  @!P1 BRA `(.L_x_15207) ;  /* 0x0000004400949947 */ /* 0x001ff00003800000 */
.L_x_15350:
[----:B------:R-:W-:Y:S02]  /*110a0*/  SEL R25, R25, RZ, P2 ;  /* 0x000000ff19197207 */ /* 0x000fe40001000000 */
[----:B------:R-:W-:Y:S01]  /*110b0*/  LOP3.LUT R0, R27, R0, RZ, 0x3c, !PT ;  /* 0x000000001b007212 */ /* 0x000fe200078e3cff */
[----:B------:R-:W-:Y:S06]  /*110c0*/  @!P0 BRA `(.L_x_15208) ;  /* 0x0000000000048947 */ /* 0x000fec0003800000 */
[----:B------:R-:W-:Y:S01]  /*110d0*/  BPT.TRAP 0x1 ;  /* 0x000000040000795c */ /* 0x000fe20000300000 */
.L_x_15208:
[----:B------:R-:W-:Y:S02]  /*110e0*/  LEA R25, R25, R5, 0x3 ;  /* 0x0000000519197211 */ /* 0x000fe400078e18ff */
[----:B------:R-:W-:-:S04]  /*110f0*/  SHF.L.U32 R0, R0, 0x1f, RZ ;  /* 0x0000001f00007819 */ /* 0x000fc800000006ff */
[----:B------:R-:W1:Y:S02]  /*11100*/  SYNCS.PHASECHK.TRANS64.TRYWAIT P1, [R25+URZ+0x16840], R0 ;  /* 0x01684000190075a7 */ /* 0x000e64000802017f */
[----:B-1----:R-:W-:Y:S05]  /*11110*/  @!P1 BRA `(.L_x_15209) ;  /* 0x0000004400889947 */ /* 0x002fea0003800000 */
.L_x_15351:
[----:B------:R-:W-:Y:S05]  /*11120*/  @!P0 BRA `(.L_x_15210) ;  /* 0x0000000000048947 */ /* 0x000fea0003800000 */
[----:B------:R-:W-:Y:S01]  /*11130*/  BPT.TRAP 0x1 ;  /* 0x000000040000795c */ /* 0x000fe20000300000 */
.L_x_15210:
[----:B------:R-:W3:Y:S02]  /*11140*/  SYNCS.PHASECHK.TRANS64.TRYWAIT P1, [R3+URZ+0x16860], R2 ;  /* 0x01686002030075a7 */ /* 0x000ee4000802017f */
[----:B---3--:R-:W-:Y:S05]  /*11150*/  @!P1 BRA `(.L_x_15211) ;  /* 0x00000044008c9947 */ /* 0x008fea0003800000 */
.L_x_15352:
[----:B------:R-:W-:Y:S05]  /*11160*/  @!P0 BRA `(.L_x_15212) ;  /* 0x0000000000048947 */ /* 0x000fea0003800000 */
[----:B------:R-:W-:Y:S01]  /*11170*/  BPT.TRAP 0x1 ;  /* 0x000000040000795c */ /* 0x000fe20000300000 */
.L_x_15212:
[----:B----4-:R4:W0:Y:S02]  /*11180*/  SYNCS.PHASECHK.TRANS64.TRYWAIT P0, [R25+URZ+0x16860], R0 ;  /* 0x01686000190075a7 */ /* 0x010824000800017f */
[----:B0-----:R-:W-:Y:S05]  /*11190*/  @!P0 NANOSLEEP.SYNCS 0x989680 ;  /* 0x009896800000895d */ /* 0x001fea0003900000 */
[----:B------:R-:W0:Y:S02]  /*111a0*/  @!P0 SYNCS.PHASECHK.TRANS64 P0, [R25+URZ+0x16860], R0 ;  /* 0x01686000190085a7 */ /* 0x000e24000800007f */
[----:B0-----:R-:W-:Y:S05]  /*111b0*/  @!P0 BRA `(.L_x_15212) ;  /* 0xfffffffc00f08947 */ /* 0x001fea000383ffff */
.L_x_15204:
[----:B------:R-:W-:Y:S05]  /*111c0*/  BSYNC B0 ;  /* 0x0000000000007941 */ /* 0x000fea0003800000 */
.L_x_15203:
[----:B------:R-:W-:Y:S05]  /*111d0*/  EXIT ;  /* 0x000000000000794d */ /* 0x000fea0003800000 */
.L_x_15086:
[----:B0-----:R-:W-:-:S04]  /*111e0*/  IMAD.U32 R3, RZ, RZ, UR45 ;  /* 0x0000002dff037e24 */ /* 0x001fc8000f8e00ff */
[----:B------:R0:W1:Y:S03]  /*111f0*/  SYNCS.PHASECHK.TRANS64.TRYWAIT P1, [R3+URZ+0x16800], R0 ;  /* 0x01680000030075a7 */ /* 0x000066000802017f */
[----:B-1----:R-:W-:Y:S05]  /*11200*/  @!P1 NANOSLEEP.SYNCS 0x989680 ;  /* 0x009896800000995d */ /* 0x002fea0003900000 */
[----:B------:R-:W1:Y:S02]  /*11210*/  @!P1 SYNCS.PHASECHK.TRANS64 P1, [R3+URZ+0x16800], R0 ;  /* 0x01680000030095a7 */ /* 0x000e64000802007f */
[----:B-1----:R-:W-:Y:S05]  /*11220*/  @!P1 BRA `(.L_x_15086) ;  /* 0xfffffffc00ec9947 */ /* 0x002fea000383ffff */
[----:B------:R-:W-:Y:S05]  /*11230*/  BRA `(.L_x_15213) ;  /* 0xffffff04002c7947 */ /* 0x000fea000383ffff */
.L_x_15090:
[----:B-1----:R1:W2:Y:S02]  /*11240*/  SYNCS.PHASECHK.TRANS64.TRYWAIT P1, [R0+URZ+0x16830], R3 ;  /* 0x01683003000075a7 */ /* 0x0022a4000802017f */
[----:B--2---:R-:W-:Y:S05]  /*11250*/  @!P1 NANOSLEEP.SYNCS 0x989680 ;  /* 0x009896800000995d */ /* 0x004fea0003900000 */
[----:B------:R-:W2:Y:S02]  /*11260*/  @!P1 SYNCS.PHASECHK.TRANS64 P1, [R0+URZ+0x16830], R3 ;  /* 0x01683003000095a7 */ /* 0x000ea4000802007f */
[----:B--2---:R-:W-:Y:S05]  /*11270*/  @!P1 BRA `(.L_x_15090) ;  /* 0xfffffffc00f09947 */ /* 0x004fea000383ffff */
[----:B------:R-:W-:Y:S05]  /*11280*/  BRA `(.L_x_15089) ;  /* 0xffffff0400487947 */ /* 0x000fea000383ffff */
.L_x_15096:
[----:B-1----:R-:W-:-:S04]  /*11290*/  IMAD.U32 R6, RZ, RZ, UR6 ;  /* 0x00000006ff067e24 */ /* 0x002fc8000f8e00ff */
[----:B------:R1:W2:Y:S03]  /*112a0*/  SYNCS.PHASECHK.TRANS64.TRYWAIT P1, [R6+URZ+0x16830], R5 ;  /* 0x01683005060075a7 */ /* 0x0002a6000802017f */
[----:B--2---:R-:W-:Y:S05]  /*112b0*/  @!P1 NANOSLEEP.SYNCS 0x989680 ;  /* 0x009896800000995d */ /* 0x004fea0003900000 */
[----:B------:R-:W2:Y:S02]  /*112c0*/  @!P1 SYNCS.PHASECHK.TRANS64 P1, [R6+URZ+0x16830], R5 ;  /* 0x01683005060095a7 */ /* 0x000ea4000802007f */
[----:B--2---:R-:W-:Y:S05]  /*112d0*/  @!P1 BRA `(.L_x_15096) ;  /* 0xfffffffc00ec9947 */ /* 0x004fea000383ffff */
[----:B------:R-:W-:Y:S05]  /*112e0*/  BRA `(.L_x_15093) ;  /* 0xffffff2c00b87947 */ /* 0x000fea000383ffff */
.L_x_15100:
[----:B-1----:R-:W-:-:S04]  /*112f0*/  IMAD.U32 R6, RZ, RZ, UR6 ;  /* 0x00000006ff067e24 */ /* 0x002fc8000f8e00ff */
[----:B------:R1:W2:Y:S03]  /*11300*/  SYNCS.PHASECHK.TRANS64.TRYWAIT P1, [R6+URZ+0x16850], R5 ;  /* 0x01685005060075a7 */ /* 0x0002a6000802017f */
[----:B--2---:R-:W-:Y:S05]  /*11310*/  @!P1 NANOSLEEP.SYNCS 0x989680 ;  /* 0x009896800000995d */ /* 0x004fea0003900000 */
[----:B------:R-:W2:Y:S02]  /*11320*/  @!P1 SYNCS.PHASECHK.TRANS64 P1, [R6+URZ+0x16850], R5 ;  /* 0x01685005060095a7 */ /* 0x000ea4000802007f */
[----:B--2---:R-:W-:Y:S05]  /*11330*/  @!P1 BRA `(.L_x_15100) ;  /* 0xfffffffc00ec9947 */ /* 0x004fea000383ffff */
[----:B------:R-:W-:Y:S05]  /*11340*/  BRA `(.L_x_15097) ;  /* 0xffffff3000347947 */ /* 0x000fea000383ffff */
.L_x_15108:
[----:B-1----:R-:W-:-:S04]  /*11350*/  IMAD.U32 R6, RZ, RZ, UR6 ;  /* 0x00000006ff067e24 */ /* 0x002fc8000f8e00ff */
[----:B------:R1:W2:Y:S03]  /*11360*/  SYNCS.PHASECHK.TRANS64.TRYWAIT P1, [R6+URZ+0x16830], R5 ;  /* 0x01683005060075a7 */ /* 0x0002a6000802017f */
[----:B--2---:R-:W-:Y:S05]  /*11370*/  @!P1 NANOSLEEP.SYNCS 0x989680 ;  /* 0x009896800000995d */ /* 0x004fea0003900000 */
[----:B------:R-:W2:Y:S02]  /*11380*/  @!P1 SYNCS.PHASECHK.TRANS64 P1, [R6+URZ+0x16830], R5 ;  /* 0x01683005060095a7 */ /* 0x000ea4000802007f */
[----:B--2---:R-:W-:Y:S05]  /*11390*/  @!P1 BRA `(.L_x_15108) ;  /* 0xfffffffc00ec9947 */ /* 0x004fea000383ffff */
[----:B------:R-:W-:Y:S05]  /*113a0*/  BRA `(.L_x_15105) ;  /* 0xffffff5c00407947 */ /* 0x000fea000383ffff */
.L_x_15112:
[----:B-1----:R-:W-:-:S04]  /*113b0*/  IMAD.U32 R6, RZ, RZ, UR6 ;  /* 0x00000006ff067e24 */ /* 0x002fc8000f8e00ff */
[----:B------:R1:W2:Y:S03]  /*113c0*/  SYNCS.PHASECHK.TRANS64.TRYWAIT P1, [R6+URZ+0x16850], R5 ;  /* 0x01685005060075a7 */ /* 0x0002a6000802017f */
[----:B--2---:R-:W-:Y:S05]  /*113d0*/  @!P1 NANOSLEEP.SYNCS 0x989680 ;  /* 0x009896800000995d */ /* 0x004fea0003900000 */
[----:B------:R-:W2:Y:S02]  /*113e0*/  @!P1 SYNCS.PHASECHK.TRANS64 P1, [R6+URZ+0x16850], R5 ;  /* 0x01685005060095a7 */ /* 0x000ea4000802007f */
[----:B--2---:R-:W-:Y:S05]  /*113f0*/  @!P1 BRA `(.L_x_15112) ;  /* 0xfffffffc00ec9947 */ /* 0x004fea000383ffff */
[----:B------:R-:W-:Y:S05]  /*11400*/  BRA `(.L_x_15109) ;  /* 0xffffff5c00b07947 */ /* 0x000fea000383ffff */
.L_x_15119:
[----:B-1----:R-:W-:-:S04]  /*11410*/  MOV R4, UR5 ;  /* 0x0000000500047c02 */ /* 0x002fc80008000f00 */
[----:B------:R1:W2:Y:S03]  /*11420*/  SYNCS.PHASECHK.TRANS64.TRYWAIT P1, [R4+URZ+0x16850], R3 ;  /* 0x01685003040075a7 */ /* 0x0002a6000802017f */
[----:B--2---:R-:W-:Y:S05]  /*11430*/  @!P1 NANOSLEEP.SYNCS 0x989680 ;  /* 0x009896800000995d */ /* 0x004fea0003900000 */
[----:B------:R-:W2:Y:S02]  /*11440*/  @!P1 SYNCS.PHASECHK.TRANS64 P1, [R4+URZ+0x16850], R3 ;  /* 0x01685003040095a7 */ /* 0x000ea4000802007f */
[----:B--2---:R-:W-:Y:S05]  /*11450*/  @!P1 BRA `(.L_x_15119) ;  /* 0xfffffffc00ec9947 */ /* 0x004fea000383ffff */
[----:B------:R-:W-:Y:S05]  /*11460*/  BRA `(.L_x_15118) ;  /* 0xffffff8000207947 */ /* 0x000fea000383ffff */
.L_x_15150:
        /* <DEDUP_REMOVED lines=11> */
.L_x_15215:
[----:B------:R-:W-:Y:S05]  /*11520*/  BSYNC B0 ;  /* 0x0000000000007941 */ /* 0x000fea0003800000 */
.L_x_15214:
[----:B------:R-:W-:Y:S05]  /*11530*/  BRA `(.L_x_15216) ;  /* 0xffffffb800c07947 */ /* 0x000fea000383ffff */
.L_x_15153:
[----:B0-----:R0:W2:Y:S02]  /*11540*/  SYNCS.PHASECHK.TRANS64.TRYWAIT P0, [R3+URZ+0x16840], R4 ;  /* 0x01684004030075a7 */ /* 0x0010a4000800017f */
[----:B--2---:R-:W-:Y:S05]  /*11550*/  @!P0 NANOSLEEP.SYNCS 0x989680 ;  /* 0x009896800000895d */ /* 0x004fea0003900000 */
[----:B------:R-:W2:Y:S02]  /*11560*/  @!P0 SYNCS.PHASECHK.TRANS64 P0, [R3+URZ+0x16840], R4 ;  /* 0x01684004030085a7 */ /* 0x000ea4000800007f */
[----:B--2---:R-:W-:Y:S05]  /*11570*/  @!P0 BRA `(.L_x_15153) ;  /* 0xfffffffc00f08947 */ /* 0x004fea000383ffff */
[----:B------:R-:W-:Y:S05]  /*11580*/  BRA `(.L_x_15217) ;  /* 0xffffffbc00207947 */ /* 0x000fea000383ffff */
.L_x_15154:
        /* <DEDUP_REMOVED lines=8> */
.L_x_15219:
[----:B------:R-:W-:Y:S05]  /*11610*/  BSYNC B0 ;  /* 0x0000000000007941 */ /* 0x000fea0003800000 */
.L_x_15218:
        /* <DEDUP_REMOVED lines=9> */
.L_x_15220:
[----:B------:R-:W-:Y:S01]  /*116b0*/  IMAD.MOV.U32 R13, RZ, RZ, R2 ;  /* 0x000000ffff0d7224 */ /* 0x000fe200078e0002 */
[----:B------:R-:W-:Y:S01]  /*116c0*/  MOV R12, 0x1 ;  /* 0x00000001000c7802 */ /* 0x000fe20000000f00 */
[----:B------:R-:W-:-:S07]  /*116d0*/  IMAD.MOV.U32 R7, RZ, RZ, R14 ;  /* 0x000000ffff077224 */ /* 0x000fce00078e000e */
[----:B------:R-:W-:Y:S05]  /*116e0*/  WARPSYNC.COLLECTIVE R15, `(.L_x_15221) ;  /* 0x000000000f087348 */ /* 0x000fea0003c00000 */
[----:B------:R0:W1:Y:S02]  /*116f0*/  SHFL.IDX P6, R14, R13, R12, R11 ;  /* 0x0000000c0d0e7389 */ /* 0x00006400000c000b */
[----:B01----:R-:W-:Y:S01]  /*11700*/  ENDCOLLECTIVE ;  /* 0x000000000000791b */ /* 0x003fe20003800000 */
.L_x_15221:
        /* <DEDUP_REMOVED lines=15> */
.L_x_15222:
[----:B------:R-:W-:Y:S01]  /*11800*/  @P1 IMAD R8, R5, 0x2, R22 ;  /* 0x0000000205081824 */ /* 0x000fe200078e0216 */
[----:B------:R-:W-:Y:S01]  /*11810*/  MOV R13, R2 ;  /* 0x00000002000d7202 */ /* 0x000fe20000000f00 */
[----:B------:R-:W-:Y:S02]  /*11820*/  IMAD.MOV.U32 R12, RZ, RZ, 0x2 ;  /* 0x00000002ff0c7424 */ /* 0x000fe400078e00ff */
[----:B------:R-:W-:-:S07]  /*11830*/  IMAD.MOV.U32 R7, RZ, RZ, R14 ;  /* 0x000000ffff077224 */ /* 0x000fce00078e000e */
[----:B------:R-:W-:Y:S05]  /*11840*/  WARPSYNC.COLLECTIVE R15, `(.L_x_15223) ;  /* 0x000000000f087348 */ /* 0x000fea0003c00000 */
[----:B------:R0:W1:Y:S02]  /*11850*/  SHFL.IDX P6, R14, R13, R12, R11 ;  /* 0x0000000c0d0e7389 */ /* 0x00006400000c000b */
[----:B01----:R-:W-:Y:S01]  /*11860*/  ENDCOLLECTIVE ;  /* 0x000000000000791b */ /* 0x003fe20003800000 */
.L_x_15223:
        /* <DEDUP_REMOVED lines=15> */
.L_x_15224:
[----:B------:R-:W-:Y:S01]  /*11960*/  @P1 LEA R8, R5, R22, 0x1 ;  /* 0x0000001605081211 */ /* 0x000fe200078e08ff */
[----:B------:R-:W-:Y:S02]  /*11970*/  IMAD.MOV.U32 R13, RZ, RZ, R2 ;  /* 0x000000ffff0d7224 */ /* 0x000fe400078e0002 */
[----:B------:R-:W-:Y:S02]  /*11980*/  IMAD.MOV.U32 R12, RZ, RZ, 0x3 ;  /* 0x00000003ff0c7424 */ /* 0x000fe400078e00ff */
[----:B------:R-:W-:-:S07]  /*11990*/  IMAD.MOV.U32 R7, RZ, RZ, R14 ;  /* 0x000000ffff077224 */ /* 0x000fce00078e000e */
[----:B------:R-:W-:Y:S05]  /*119a0*/  WARPSYNC.COLLECTIVE R15, `(.L_x_15225) ;  /* 0x000000000f087348 */ /* 0x000fea0003c00000 */
[----:B------:R0:W1:Y:S02]  /*119b0*/  SHFL.IDX P6, R14, R13, R12, R11 ;  /* 0x0000000c0d0e7389 */ /* 0x00006400000c000b */
[----:B01----:R-:W-:Y:S01]  /*119c0*/  ENDCOLLECTIVE ;  /* 0x000000000000791b */ /* 0x003fe20003800000 */
.L_x_15225:
        /* <DEDUP_REMOVED lines=15> */
.L_x_15226:
[----:B------:R-:W-:Y:S02]  /*11ac0*/  @P1 IMAD R8, R5, 0x2, R22 ;  /* 0x0000000205081824 */ /* 0x000fe400078e0216 */
[----:B------:R-:W-:Y:S02]  /*11ad0*/  IMAD.MOV.U32 R13, RZ, RZ, R2 ;  /* 0x000000ffff0d7224 */ /* 0x000fe400078e0002 */
[----:B------:R-:W-:Y:S02]  /*11ae0*/  IMAD.MOV.U32 R12, RZ, RZ, 0x4 ;  /* 0x00000004ff0c7424 */ /* 0x000fe400078e00ff */
[----:B------:R-:W-:-:S07]  /*11af0*/  IMAD.MOV.U32 R7, RZ, RZ, R14 ;  /* 0x000000ffff077224 */ /* 0x000fce00078e000e */
[----:B------:R-:W-:Y:S05]  /*11b00*/  WARPSYNC.COLLECTIVE R15, `(.L_x_15227) ;  /* 0x000000000f087348 */ /* 0x000fea0003c00000 */
[----:B------:R0:W1:Y:S02]  /*11b10*/  SHFL.IDX P6, R14, R13, R12, R11 ;  /* 0x0000000c0d0e7389 */ /* 0x00006400000c000b */
[----:B01----:R-:W-:Y:S01]  /*11b20*/  ENDCOLLECTIVE ;  /* 0x000000000000791b */ /* 0x003fe20003800000 */
.L_x_15227:
        /* <DEDUP_REMOVED lines=15> */
.L_x_15228:
[----:B------:R-:W-:Y:S02]  /*11c20*/  @P1 IMAD R8, R5, 0x2, R22 ;  /* 0x0000000205081824 */ /* 0x000fe400078e0216 */
[----:B------:R-:W-:Y:S02]  /*11c30*/  IMAD.MOV.U32 R13, RZ, RZ, R2 ;  /* 0x000000ffff0d7224 */ /* 0x000fe400078e0002 */
[----:B------:R-:W-:Y:S01]  /*11c40*/  IMAD.MOV.U32 R12, RZ, RZ, 0x5 ;  /* 0x00000005ff0c7424 */ /* 0x000fe200078e00ff */
[----:B------:R-:W-:-:S07]  /*11c50*/  MOV R7, R14 ;  /* 0x0000000e00077202 */ /* 0x000fce0000000f00 */
[----:B------:R-:W-:Y:S05]  /*11c60*/  WARPSYNC.COLLECTIVE R15, `(.L_x_15229) ;  /* 0x000000000f087348 */ /* 0x000fea0003c00000 */
[----:B------:R0:W1:Y:S02]  /*11c70*/  SHFL.IDX P6, R14, R13, R12, R11 ;  /* 0x0000000c0d0e7389 */ /* 0x00006400000c000b */
[----:B01----:R-:W-:Y:S01]  /*11c80*/  ENDCOLLECTIVE ;  /* 0x000000000000791b */ /* 0x003fe20003800000 */
.L_x_15229:
        /* <DEDUP_REMOVED lines=15> */
.L_x_15230:
[----:B------:R-:W-:Y:S01]  /*11d80*/  @P1 IMAD R8, R5, 0x2, R22 ;  /* 0x0000000205081824 */ /* 0x000fe200078e0216 */
[----:B------:R-:W-:Y:S01]  /*11d90*/  MOV R13, R2 ;  /* 0x00000002000d7202 */ /* 0x000fe20000000f00 */
[----:B------:R-:W-:Y:S02]  /*11da0*/  IMAD.MOV.U32 R12, RZ, RZ, 0x6 ;  /* 0x00000006ff0c7424 */ /* 0x000fe400078e00ff */
[----:B------:R-:W-:-:S07]  /*11db0*/  IMAD.MOV.U32 R7, RZ, RZ, R14 ;  /* 0x000000ffff077224 */ /* 0x000fce00078e000e */
[----:B------:R-:W-:Y:S05]  /*11dc0*/  WARPSYNC.COLLECTIVE R15, `(.L_x_15231) ;  /* 0x000000000f087348 */ /* 0x000fea0003c00000 */
[----:B------:R0:W1:Y:S02]  /*11dd0*/  SHFL.IDX P6, R14, R13, R12, R11 ;  /* 0x0000000c0d0e7389 */ /* 0x00006400000c000b */
[----:B01----:R-:W-:Y:S01]  /*11de0*/  ENDCOLLECTIVE ;  /* 0x000000000000791b */ /* 0x003fe20003800000 */
.L_x_15231:
        /* <DEDUP_REMOVED lines=15> */
.L_x_15232:
[----:B------:R-:W-:Y:S02]  /*11ee0*/  @P1 IMAD R8, R5, 0x2, R22 ;  /* 0x0000000205081824 */ /* 0x000fe400078e0216 */
[----:B------:R-:W-:Y:S02]  /*11ef0*/  IMAD.MOV.U32 R13, RZ, RZ, R2 ;  /* 0x000000ffff0d7224 */ /* 0x000fe400078e0002 */
[----:B------:R-:W-:Y:S02]  /*11f00*/  IMAD.MOV.U32 R12, RZ, RZ, 0x7 ;  /* 0x00000007ff0c7424 */ /* 0x000fe400078e00ff */
[----:B------:R-:W-:-:S07]  /*11f10*/  IMAD.MOV.U32 R7, RZ, RZ, R14 ;  /* 0x000000ffff077224 */ /* 0x000fce00078e000e */
[----:B------:R-:W-:Y:S05]  /*11f20*/  WARPSYNC.COLLECTIVE R15, `(.L_x_15233) ;  /* 0x000000000f087348 */ /* 0x000fea0003c00000 */
[----:B------:R0:W1:Y:S02]  /*11f30*/  SHFL.IDX P6, R14, R13, R12, R11 ;  /* 0x0000000c0d0e7389 */ /* 0x00006400000c000b */
[----:B01----:R-:W-:Y:S01]  /*11f40*/  ENDCOLLECTIVE ;  /* 0x000000000000791b */ /* 0x003fe20003800000 */
.L_x_15233:
[----:B------:R-:W-:-:S04]  /*11f50*/  @P1 LEA R7, P0, R28, R7, 0x1 ;  /* 0x000000071c071211 */ /* 0x000fc800078008ff */
[----:B------:R-:W-:-:S04]  /*11f60*/  @P1 IADD3.X R6, RZ, R6, RZ, P0, !PT ;  /* 0x00000006ff061210 */ /* 0x000fc800007fe4ff */
        /* <DEDUP_REMOVED lines=12> */
.L_x_15234:
[----:B------:R-:W-:Y:S01]  /*12030*/  IMAD.MOV.U32 R0, RZ, RZ, R14 ;  /* 0x000000ffff007224 */ /* 0x000fe200078e000e */
[----:B------:R-:W-:Y:S06]  /*12040*/  BRA `(.L_x_15235) ;  /* 0xffffffb800347947 */ /* 0x000fec000383ffff */
.L_x_15159:
[----:B------:R-:W-:Y:S01]  /*12050*/  IMAD.MOV.U32 R13, RZ, RZ, R4 ;  /* 0x000000ffff0d7224 */ /* 0x000fe200078e0004 */
[----:B------:R-:W-:Y:S01]  /*12060*/  MOV R15, 0xffffffff ;  /* 0xffffffff000f7802 */ /* 0x000fe20000000f00 */
[----:B------:R-:W-:Y:S02]  /*12070*/  IMAD.MOV.U32 R12, RZ, RZ, RZ ;  /* 0x000000ffff0c7224 */ /* 0x000fe400078e00ff */
[----:B------:R-:W-:Y:S02]  /*12080*/  IMAD.MOV.U32 R11, RZ, RZ, 0x181f ;  /* 0x0000181fff0b7424 */ /* 0x000fe400078e00ff */
[----:B-----5:R-:W-:Y:S02]  /*12090*/  IMAD R3, R21, R9, RZ ;  /* 0x0000000915037224 */ /* 0x020fe400078e02ff */
[----:B------:R-:W-:-:S07]  /*120a0*/  IMAD R17, R17, 0xc0, R20 ;  /* 0x000000c011117824 */ /* 0x000fce00078e0214 */
[----:B------:R-:W-:Y:S05]  /*120b0*/  WARPSYNC.COLLECTIVE R15, `(.L_x_15236) ;  /* 0x000000000f087348 */ /* 0x000fea0003c00000 */
[----:B------:R0:W1:Y:S02]  /*120c0*/  SHFL.IDX P6, R14, R13, R12, R11 ;  /* 0x0000000c0d0e7389 */ /* 0x00006400000c000b */
[----:B01----:R-:W-:Y:S01]  /*120d0*/  ENDCOLLECTIVE ;  /* 0x000000000000791b */ /* 0x003fe20003800000 */
.L_x_15236:
[C---:B------:R-:W-:Y:S02]  /*120e0*/  ISETP.GE.AND P2, PT, R17.reuse, R3, PT ;  /* 0x000000031100720c */ /* 0x040fe40003f46270 */
[----:B------:R-:W-:Y:S01]  /*120f0*/  IADD3 R8, R17, 0x10, RZ ;  /* 0x0000001011087810 */ /* 0x000fe20007ffe0ff */
[----:B------:R-:W-:Y:S02]  /*12100*/  IMAD.MOV.U32 R13, RZ, RZ, R0 ;  /* 0x000000ffff0d7224 */ /* 0x000fe400078e0000 */
[----:B------:R-:W-:-:S08]  /*12110*/  IMAD.MOV.U32 R6, RZ, RZ, R14 ;  /* 0x000000ffff067224 */ /* 0x000fd000078e000e */
[----:B------:R-:W-:Y:S05]  /*12120*/  WARPSYNC.COLLECTIVE R15, `(.L_x_15237) ;  /* 0x000000000f087348 */ /* 0x000fea0003c00000 */
[----:B------:R0:W1:Y:S02]  /*12130*/  SHFL.IDX P6, R14, R13, R12, R11 ;  /* 0x0000000c0d0e7389 */ /* 0x00006400000c000b */
[----:B01----:R-:W-:Y:S01]  /*12140*/  ENDCOLLECTIVE ;  /* 0x000000000000791b */ /* 0x003fe20003800000 */
.L_x_15237:
[----:B------:R-:W-:Y:S02]  /*12150*/  IMAD.MOV.U32 R13, RZ, RZ, R4 ;  /* 0x000000ffff0d7224 */ /* 0x000fe400078e0004 */
[----:B------:R-:W-:Y:S02]  /*12160*/  IMAD.MOV.U32 R12, RZ, RZ, 0x1 ;  /* 0x00000001ff0c7424 */ /* 0x000fe400078e00ff */
[----:B------:R-:W-:-:S07]  /*12170*/  IMAD.MOV.U32 R7, RZ, RZ, R14 ;  /* 0x000000ffff077224 */ /* 0x000fce00078e000e */
[----:B------:R-:W-:Y:S05]  /*12180*/  WARPSYNC.COLLECTIVE R15, `(.L_x_15238) ;  /* 0x000000000f087348 */ /* 0x000fea0003c00000 */
[----:B------:R0:W1:Y:S02]  /*12190*/  SHFL.IDX P6, R14, R13, R12, R11 ;  /* 0x0000000c0d0e7389 */ /* 0x00006400000c000b */
[----:B01----:R-:W-:Y:S01]  /*121a0*/  ENDCOLLECTIVE ;  /* 0x000000000000791b */ /* 0x003fe20003800000 */
.L_x_15238:
        /* <DEDUP_REMOVED lines=15> */
.L_x_15239:
[----:B------:R-:W-:Y:S02]  /*122a0*/  IMAD.MOV.U32 R13, RZ, RZ, R4 ;  /* 0x000000ffff0d7224 */ /* 0x000fe400078e0004 */
[----:B------:R-:W-:Y:S01]  /*122b0*/  IMAD.MOV.U32 R12, RZ, RZ, 0x2 ;  /* 0x00000002ff0c7424 */ /* 0x000fe200078e00ff */
[----:B------:R-:W-:-:S07]  /*122c0*/  MOV R7, R14 ;  /* 0x0000000e00077202 */ /* 0x000fce0000000f00 */
[----:B------:R-:W-:Y:S05]  /*122d0*/  WARPSYNC.COLLECTIVE R15, `(.L_x_15240) ;  /* 0x000000000f087348 */ /* 0x000fea0003c00000 */
[----:B------:R0:W1:Y:S02]  /*122e0*/  SHFL.IDX P6, R14, R13, R12, R11 ;  /* 0x0000000c0d0e7389 */ /* 0x00006400000c000b */
[----:B01----:R-:W-:Y:S01]  /*122f0*/  ENDCOLLECTIVE ;  /* 0x000000000000791b */ /* 0x003fe20003800000 */
.L_x_15240:
        /* <DEDUP_REMOVED lines=16> */
.L_x_15241:
[----:B------:R-:W-:Y:S01]  /*12400*/  MOV R13, R4 ;  /* 0x00000004000d7202 */ /* 0x000fe20000000f00 */
[----:B------:R-:W-:Y:S02]  /*12410*/  IMAD.MOV.U32 R12, RZ, RZ, 0x3 ;  /* 0x00000003ff0c7424 */ /* 0x000fe400078e00ff */
[----:B------:R-:W-:-:S07]  /*12420*/  IMAD.MOV.U32 R7, RZ, RZ, R14 ;  /* 0x000000ffff077224 */ /* 0x000fce00078e000e */
[----:B------:R-:W-:Y:S05]  /*12430*/  WARPSYNC.COLLECTIVE R15, `(.L_x_15242) ;  /* 0x000000000f087348 */ /* 0x000fea0003c00000 */
[----:B------:R0:W1:Y:S02]  /*12440*/  SHFL.IDX P6, R14, R13, R12, R11 ;  /* 0x0000000c0d0e7389 */ /* 0x00006400000c000b */
[----:B01----:R-:W-:Y:S01]  /*12450*/  ENDCOLLECTIVE ;  /* 0x000000000000791b */ /* 0x003fe20003800000 */
.L_x_15242:
        /* <DEDUP_REMOVED lines=16> */
.L_x_15243:
[----:B------:R-:W-:Y:S02]  /*12560*/  IMAD.MOV.U32 R13, RZ, RZ, R4 ;  /* 0x000000ffff0d7224 */ /* 0x000fe400078e0004 */
[----:B------:R-:W-:Y:S02]  /*12570*/  IMAD.MOV.U32 R12, RZ, RZ, 0x4 ;  /* 0x00000004ff0c7424 */ /* 0x000fe400078e00ff */
[----:B------:R-:W-:-:S07]  /*12580*/  IMAD.MOV.U32 R7, RZ, RZ, R14 ;  /* 0x000000ffff077224 */ /* 0x000fce00078e000e */
[----:B------:R-:W-:Y:S05]  /*12590*/  WARPSYNC.COLLECTIVE R15, `(.L_x_15244) ;  /* 0x000000000f087348 */ /* 0x000fea0003c00000 */
[----:B------:R0:W1:Y:S02]  /*125a0*/  SHFL.IDX P6, R14, R13, R12, R11 ;  /* 0x0000000c0d0e7389 */ /* 0x00006400000c000b */
[----:B01----:R-:W-:Y:S01]  /*125b0*/  ENDCOLLECTIVE ;  /* 0x000000000000791b */ /* 0x003fe20003800000 */
.L_x_15244:
[----:B------:R-:W-:-:S04]  /*125c0*/  @!P1 LEA R7, P2, R28, R7, 0x1 ;  /* 0x000000071c079211 */ /* 0x000fc800078408ff */
[----:B------:R-:W-:-:S04]  /*125d0*/  @!P1 IADD3.X R6, RZ, R6, RZ, P2, !PT ;  /* 0x00000006ff069210 */ /* 0x000fc800017fe4ff */
        /* <DEDUP_REMOVED lines=14> */
.L_x_15245:
[----:B------:R-:W-:Y:S01]  /*126c0*/  IMAD.MOV.U32 R13, RZ, RZ, R4 ;  /* 0x000000ffff0d7224 */ /* 0x000fe200078e0004 */
[----:B------:R-:W-:Y:S01]  /*126d0*/  MOV R12, 0x5 ;  /* 0x00000005000c7802 */ /* 0x000fe20000000f00 */
[----:B------:R-:W-:-:S07]  /*126e0*/  IMAD.MOV.U32 R7, RZ, RZ, R14 ;  /* 0x000000ffff077224 */ /* 0x000fce00078e000e */
[----:B------:R-:W-:Y:S05]  /*126f0*/  WARPSYNC.COLLECTIVE R15, `(.L_x_15246) ;  /* 0x000000000f087348 */ /* 0x000fea0003c00000 */
[----:B------:R0:W1:Y:S02]  /*12700*/  SHFL.IDX P6, R14, R13, R12, R11 ;  /* 0x0000000c0d0e7389 */ /* 0x00006400000c000b */
[----:B01----:R-:W-:Y:S01]  /*12710*/  ENDCOLLECTIVE ;  /* 0x000000000000791b */ /* 0x003fe20003800000 */
.L_x_15246:
        /* <DEDUP_REMOVED lines=16> */
.L_x_15247:
[----:B------:R-:W-:Y:S02]  /*12820*/  IMAD.MOV.U32 R13, RZ, RZ, R4 ;  /* 0x000000ffff0d7224 */ /* 0x000fe400078e0004 */
[----:B------:R-:W-:Y:S02]  /*12830*/  IMAD.MOV.U32 R12, RZ, RZ, 0x6 ;  /* 0x00000006ff0c7424 */ /* 0x000fe400078e00ff */
[----:B------:R-:W-:-:S07]  /*12840*/  IMAD.MOV.U32 R7, RZ, RZ, R14 ;  /* 0x000000ffff077224 */ /* 0x000fce00078e000e */
[----:B------:R-:W-:Y:S05]  /*12850*/  WARPSYNC.COLLECTIVE R15, `(.L_x_15248) ;  /* 0x000000000f087348 */ /* 0x000fea0003c00000 */
[----:B------:R0:W1:Y:S02]  /*12860*/  SHFL.IDX P6, R14, R13, R12, R11 ;  /* 0x0000000c0d0e7389 */ /* 0x00006400000c000b */
[----:B01----:R-:W-:Y:S01]  /*12870*/  ENDCOLLECTIVE ;  /* 0x000000000000791b */ /* 0x003fe20003800000 */
.L_x_15248:
        /* <DEDUP_REMOVED lines=16> */
.L_x_15249:
[----:B------:R-:W-:Y:S02]  /*12980*/  IMAD.MOV.U32 R13, RZ, RZ, R4 ;  /* 0x000000ffff0d7224 */ /* 0x000fe400078e0004 */
[----:B------:R-:W-:Y:S01]  /*12990*/  IMAD.MOV.U32 R12, RZ, RZ, 0x7 ;  /* 0x00000007ff0c7424 */ /* 0x000fe200078e00ff */
[----:B------:R-:W-:-:S07]  /*129a0*/  MOV R7, R14 ;  /* 0x0000000e00077202 */ /* 0x000fce0000000f00 */
[----:B------:R-:W-:Y:S05]  /*129b0*/  WARPSYNC.COLLECTIVE R15, `(.L_x_15250) ;  /* 0x000000000f087348 */ /* 0x000fea0003c00000 */
[----:B------:R0:W1:Y:S02]  /*129c0*/  SHFL.IDX P6, R14, R13, R12, R11 ;  /* 0x0000000c0d0e7389 */ /* 0x00006400000c000b */
[----:B01----:R-:W-:Y:S01]  /*129d0*/  ENDCOLLECTIVE ;  /* 0x000000000000791b */ /* 0x003fe20003800000 */
.L_x_15250:
[----:B------:R-:W-:-:S05]  /*129e0*/  @!P1 LEA R7, P2, R28, R7, 0x1 ;  /* 0x000000071c079211 */ /* 0x000fca00078408ff */
[----:B------:R-:W-:-:S05]  /*129f0*/  @!P1 IMAD.X R6, RZ, RZ, R6, P2 ;  /* 0x000000ffff069224 */ /* 0x000fca00010e0606 */
        /* <DEDUP_REMOVED lines=10> */
[----:B------:R-:W-:Y:S01]  /*12aa0*/  ISETP.GE.AND P1, PT, R0, R3, PT ;  /* 0x000000030000720c */ /* 0x000fe20003f26270 */
[----:B------:R-:W-:-:S12]  /*12ab0*/  VIADD R0, R17, 0x80 ;  /* 0x0000008011007836 */ /* 0x000fd80000000000 */
[----:B0-----:R-:W-:Y:S05]  /*12ac0*/  WARPSYNC.COLLECTIVE R15, `(.L_x_15251) ;  /* 0x000000000f087348 */ /* 0x001fea0003c00000 */
[----:B------:R1:W2:Y:S02]  /*12ad0*/  SHFL.IDX P6, R14, R13, R12, R11 ;  /* 0x0000000c0d0e7389 */ /* 0x0002a400000c000b */
[----:B012---:R-:W-:Y:S01]  /*12ae0*/  ENDCOLLECTIVE ;  /* 0x000000000000791b */ /* 0x007fe20003800000 */
.L_x_15251:
[----:B------:R-:W-:Y:S01]  /*12af0*/  MOV R13, R2 ;  /* 0x00000002000d7202 */ /* 0x000fe20000000f00 */
[----:B------:R-:W-:Y:S02]  /*12b00*/  IMAD.MOV.U32 R12, RZ, RZ, RZ ;  /* 0x000000ffff0c7224 */ /* 0x000fe400078e00ff */
[----:B------:R-:W-:-:S07]  /*12b10*/  IMAD.MOV.U32 R6, RZ, RZ, R14 ;  /* 0x000000ffff067224 */ /* 0x000fce00078e000e */
[----:B------:R-:W-:Y:S05]  /*12b20*/  WARPSYNC.COLLECTIVE R15, `(.L_x_15252) ;  /* 0x000000000f087348 */ /* 0x000fea0003c00000 */
[----:B------:R0:W1:Y:S02]  /*12b30*/  SHFL.IDX P6, R14, R13, R12, R11 ;  /* 0x0000000c0d0e7389 */ /* 0x00006400000c000b */
[----:B01----:R-:W-:Y:S01]  /*12b40*/  ENDCOLLECTIVE ;  /* 0x000000000000791b */ /* 0x003fe20003800000 */
.L_x_15252:
        /* <DEDUP_REMOVED lines=12> */
.L_x_15253:
[----:B------:R-:W-:Y:S01]  /*12c10*/  IMAD.MOV.U32 R13, RZ, RZ, R2 ;  /* 0x000000ffff0d7224 */ /* 0x000fe200078e0002 */
[----:B------:R-:W-:Y:S01]  /*12c20*/  MOV R12, 0x1 ;  /* 0x00000001000c7802 */ /* 0x000fe20000000f00 */
[----:B------:R-:W-:-:S07]  /*12c30*/  IMAD.MOV.U32 R4, RZ, RZ, R14 ;  /* 0x000000ffff047224 */ /* 0x000fce00078e000e */
[----:B------:R-:W-:Y:S05]  /*12c40*/  WARPSYNC.COLLECTIVE R15, `(.L_x_15254) ;  /* 0x000000000f087348 */ /* 0x000fea0003c00000 */
[----:B------:R0:W1:Y:S02]  /*12c50*/  SHFL.IDX P6, R14, R13, R12, R11 ;  /* 0x0000000c0d0e7389 */ /* 0x00006400000c000b */
[----:B01----:R-:W-:Y:S01]  /*12c60*/  ENDCOLLECTIVE ;  /* 0x000000000000791b */ /* 0x003fe20003800000 */
.L_x_15254:
[----:B------:R-:W-:-:S04]  /*12c70*/  @!P1 LEA R4, P3, R28, R4, 0x1 ;  /* 0x000000041c049211 */ /* 0x000fc800078608ff */
[----:B------:R-:W-:Y:S01]  /*12c80*/  @!P1 IADD3.X R0, RZ, R0, RZ, P3, !PT ;  /* 0x00000000ff009210 */ /* 0x000fe20001ffe4ff */
[----:B------:R-:W-:Y:S02]  /*12c90*/  @!P1 IMAD.MOV.U32 R6, RZ, RZ, R4 ;  /* 0x000000ffff069224 */ /* 0x000fe400078e0004 */
[C---:B------:R-:W-:Y:S02]  /*12ca0*/  VIADD R4, R17.reuse, 0xa0 ;  /* 0x000000a011047836 */ /* 0x040fe40000000000 */
[----:B------:R-:W-:Y:S02]  /*12cb0*/  @!P1 IMAD.MOV.U32 R7, RZ, RZ, R0 ;  /* 0x000000ffff079224 */ /* 0x000fe400078e0000 */
[----:B------:R-:W-:Y:S02]  /*12cc0*/  VIADD R0, R17, 0x90 ;  /* 0x0000009011007836 */ /* 0x000fe40000000000 */
[----:B------:R-:W-:Y:S01]  /*12cd0*/  IMAD.MOV.U32 R13, RZ, RZ, R5 ;  /* 0x000000ffff0d7224 */ /* 0x000fe200078e0005 */
[----:B------:R-:W-:Y:S01]  /*12ce0*/  @!PT LDS RZ, [RZ] ;  /* 0x00000000fffff984 */ /* 0x000fe20000000800 */
[----:B------:R-:W-:Y:S01]  /*12cf0*/  @!PT LDS RZ, [RZ] ;  /* 0x00000000fffff984 */ /* 0x000fe20000000800 */
[----:B------:R-:W-:Y:S01]  /*12d00*/  @!PT LDS RZ, [RZ] ;  /* 0x00000000fffff984 */ /* 0x000fe20000000800 */
[----:B------:R0:W-:Y:S02]  /*12d10*/  @!P1 LDGSTS.E.BYPASS.LTC128B.128 [R10+0xc400], desc[UR52][R6.64], !P0 ;  /* 0x0c400000060a9fae */ /* 0x0001e4000c101d74 */
[----:B------:R-:W-:Y:S01]  /*12d20*/  ISETP.GE.AND P1, PT, R0, R3, PT ;  /* 0x000000030000720c */ /* 0x000fe20003f26270 */
[----:B------:R-:W-:-:S12]  /*12d30*/  IMAD.MOV.U32 R0, RZ, RZ, R14 ;  /* 0x000000ffff007224 */ /* 0x000fd800078e000e */
[----:B0-----:R-:W-:Y:S05]  /*12d40*/  WARPSYNC.COLLECTIVE R15, `(.L_x_15255) ;  /* 0x000000000f087348 */ /* 0x001fea0003c00000 */
[----:B------:R1:W2:Y:S02]  /*12d50*/  SHFL.IDX P6, R14, R13, R12, R11 ;  /* 0x0000000c0d0e7389 */ /* 0x0002a400000c000b */
[----:B012---:R-:W-:Y:S01]  /*12d60*/  ENDCOLLECTIVE ;  /* 0x000000000000791b */ /* 0x007fe20003800000 */
.L_x_15255:
[----:B------:R-:W-:Y:S02]  /*12d70*/  IMAD.MOV.U32 R13, RZ, RZ, R2 ;  /* 0x000000ffff0d7224 */ /* 0x000fe400078e0002 */
[----:B------:R-:W-:Y:S02]  /*12d80*/  IMAD.MOV.U32 R12, RZ, RZ, 0x2 ;  /* 0x00000002ff0c7424 */ /* 0x000fe400078e00ff */
[----:B------:R-:W-:-:S07]  /*12d90*/  IMAD.MOV.U32 R6, RZ, RZ, R14 ;  /* 0x000000ffff067224 */ /* 0x000fce00078e000e */
[----:B------:R-:W-:Y:S05]  /*12da0*/  WARPSYNC.COLLECTIVE R15, `(.L_x_15256) ;  /* 0x000000000f087348 */ /* 0x000fea0003c00000 */
[----:B------:R0:W1:Y:S02]  /*12db0*/  SHFL.IDX P6, R14, R13, R12, R11 ;  /* 0x0000000c0d0e7389 */ /* 0x00006400000c000b */
[----:B01----:R-:W-:Y:S01]  /*12dc0*/  ENDCOLLECTIVE ;  /* 0x000000000000791b */ /* 0x003fe20003800000 */
.L_x_15256:
[----:B------:R-:W-:-:S05]  /*12dd0*/  @!P1 LEA R6, P2, R28, R6, 0x1 ;  /* 0x000000061c069211 */ /* 0x000fca00078408ff */
[----:B------:R-:W-:Y:S01]  /*12de0*/  @!P1 IMAD.X R0, RZ, RZ, R0, P2 ;  /* 0x000000ffff009224 */ /* 0x000fe200010e0600 */
[----:B------:R-:W-:-:S04]  /*12df0*/  ISETP.GE.AND P2, PT, R4, R3, PT ;  /* 0x000000030400720c */ /* 0x000fc80003f46270 */
[----:B------:R-:W-:Y:S01]  /*12e00*/  @!P1 MOV R7, R0 ;  /* 0x0000000000079202 */ /* 0x000fe20000000f00 */
[----:B------:R-:W-:-:S04]  /*12e10*/  IMAD.MOV.U32 R13, RZ, RZ, R5 ;  /* 0x000000ffff0d7224 */ /* 0x000fc800078e0005 */
        /* <DEDUP_REMOVED lines=8> */
.L_x_15257:
[----:B------:R-:W-:Y:S01]  /*12ea0*/  IMAD.MOV.U32 R13, RZ, RZ, R2 ;  /* 0x000000ffff0d7224 */ /* 0x000fe200078e0002 */
[----:B------:R-:W-:Y:S02]  /*12eb0*/  MOV R12, 0x3 ;  /* 0x00000003000c7802 */ /* 0x000fe40000000f00 */
[----:B------:R-:W-:-:S07]  /*12ec0*/  MOV R6, R14 ;  /* 0x0000000e00067202 */ /* 0x000fce0000000f00 */
[----:B------:R-:W-:Y:S05]  /*12ed0*/  WARPSYNC.COLLECTIVE R15, `(.L_x_15258) ;  /* 0x000000000f087348 */ /* 0x000fea0003c00000 */
[----:B------:R0:W1:Y:S02]  /*12ee0*/  SHFL.IDX P6, R14, R13, R12, R11 ;  /* 0x0000000c0d0e7389 */ /* 0x00006400000c000b */
[----:B01----:R-:W-:Y:S01]  /*12ef0*/  ENDCOLLECTIVE ;  /* 0x000000000000791b */ /* 0x003fe20003800000 */
.L_x_15258:
        /* <DEDUP_REMOVED lines=12> */
.L_x_15259:
[----:B------:R-:W-:Y:S01]  /*12fc0*/  IMAD.MOV.U32 R2, RZ, RZ, R14 ;  /* 0x000000ffff027224 */ /* 0x000fe200078e000e */
[----:B------:R-:W-:Y:S06]  /*12fd0*/  BRA `(.L_x_15260) ;  /* 0xffffffb8001c7947 */ /* 0x000fec000383ffff */
.L_x_15162:
[----:B0-----:R0:W1:Y:S02]  /*12fe0*/  SYNCS.PHASECHK.TRANS64.TRYWAIT P0, [R22+URZ+0x16820], R3 ;  /* 0x01682003160075a7 */ /* 0x001064000800017f */
[----:B-1----:R-:W-:Y:S05]  /*12ff0*/  @!P0 NANOSLEEP.SYNCS 0x989680 ;  /* 0x009896800000895d */ /* 0x002fea0003900000 */
[----:B------:R-:W1:Y:S02]  /*13000*/  @!P0 SYNCS.PHASECHK.TRANS64 P0, [R22+URZ+0x16820], R3 ;  /* 0x01682003160085a7 */ /* 0x000e64000800007f */
[----:B-1----:R-:W-:Y:S05]  /*13010*/  @!P0 BRA `(.L_x_15162) ;  /* 0xfffffffc00f08947 */ /* 0x002fea000383ffff */
[----:B------:R-:W-:Y:S05]  /*13020*/  BRA `(.L_x_15261) ;  /* 0xffffffb800807947 */ /* 0x000fea000383ffff */
.L_x_15167:
[----:B0-----:R0:W1:Y:S02]  /*13030*/  SYNCS.PHASECHK.TRANS64.TRYWAIT P0, [R5+URZ+0x16840], R2 ;  /* 0x01684002050075a7 */ /* 0x001064000800017f */
[----:B-1----:R-:W-:Y:S05]  /*13040*/  @!P0 NANOSLEEP.SYNCS 0x989680 ;  /* 0x009896800000895d */ /* 0x002fea0003900000 */
[----:B------:R-:W1:Y:S02]  /*13050*/  @!P0 SYNCS.PHASECHK.TRANS64 P0, [R5+URZ+0x16840], R2 ;  /* 0x01684002050085a7 */ /* 0x000e64000800007f */
[----:B-1----:R-:W-:Y:S05]  /*13060*/  @!P0 BRA `(.L_x_15167) ;  /* 0xfffffffc00f08947 */ /* 0x002fea000383ffff */
[----:B------:R-:W-:Y:S05]  /*13070*/  BRA `(.L_x_15262) ;  /* 0xffffffbc00507947 */ /* 0x000fea000383ffff */
.L_x_15168:
        /* <DEDUP_REMOVED lines=8> */
.L_x_15264:
[----:B------:R-:W-:Y:S05]  /*13100*/  BSYNC B1 ;  /* 0x0000000000017941 */ /* 0x000fea0003800000 */
.L_x_15263:
        /* <DEDUP_REMOVED lines=9> */
.L_x_15265:
[----:B------:R-:W-:Y:S02]  /*131a0*/  IMAD R8, R8, 0x2, R22 ;  /* 0x0000000208087824 */ /* 0x000fe400078e0216 */
[----:B------:R-:W-:Y:S02]  /*131b0*/  IMAD.MOV.U32 R13, RZ, RZ, R10 ;  /* 0x000000ffff0d7224 */ /* 0x000fe400078e000a */
[----:B------:R-:W-:Y:S02]  /*131c0*/  IMAD.MOV.U32 R12, RZ, RZ, 0x1 ;  /* 0x00000001ff0c7424 */ /* 0x000fe400078e00ff */
[----:B------:R-:W-:-:S07]  /*131d0*/  IMAD.MOV.U32 R2, RZ, RZ, R14 ;  /* 0x000000ffff027224 */ /* 0x000fce00078e000e */
[----:B------:R-:W-:Y:S05]  /*131e0*/  WARPSYNC.COLLECTIVE R15, `(.L_x_15266) ;  /* 0x000000000f087348 */ /* 0x000fea0003c00000 */
[----:B------:R0:W1:Y:S02]  /*131f0*/  SHFL.IDX P6, R14, R13, R12, R11 ;  /* 0x0000000c0d0e7389 */ /* 0x00006400000c000b */
[----:B01----:R-:W-:Y:S01]  /*13200*/  ENDCOLLECTIVE ;  /* 0x000000000000791b */ /* 0x003fe20003800000 */
.L_x_15266:
        /* <DEDUP_REMOVED lines=11> */
.L_x_15267:
[----:B------:R-:W-:Y:S02]  /*132c0*/  IMAD.MOV.U32 R13, RZ, RZ, R10 ;  /* 0x000000ffff0d7224 */ /* 0x000fe400078e000a */
[----:B------:R-:W-:Y:S02]  /*132d0*/  IMAD.MOV.U32 R12, RZ, RZ, 0x2 ;  /* 0x00000002ff0c7424 */ /* 0x000fe400078e00ff */
[----:B------:R-:W-:-:S07]  /*132e0*/  IMAD.MOV.U32 R2, RZ, RZ, R14 ;  /* 0x000000ffff027224 */ /* 0x000fce00078e000e */
[----:B------:R-:W-:Y:S05]  /*132f0*/  WARPSYNC.COLLECTIVE R15, `(.L_x_15268) ;  /* 0x000000000f087348 */ /* 0x000fea0003c00000 */
[----:B------:R0:W1:Y:S02]  /*13300*/  SHFL.IDX P6, R14, R13, R12, R11 ;  /* 0x0000000c0d0e7389 */ /* 0x00006400000c000b */
[----:B01----:R-:W-:Y:S01]  /*13310*/  ENDCOLLECTIVE ;  /* 0x000000000000791b */ /* 0x003fe20003800000 */
.L_x_15268:
        /* <DEDUP_REMOVED lines=11> */
.L_x_15269:
[----:B------:R-:W-:Y:S01]  /*133d0*/  IMAD.MOV.U32 R13, RZ, RZ, R10 ;  /* 0x000000ffff0d7224 */ /* 0x000fe200078e000a */
[----:B------:R-:W-:Y:S01]  /*133e0*/  MOV R12, 0x3 ;  /* 0x00000003000c7802 */ /* 0x000fe20000000f00 */
[----:B------:R-:W-:-:S07]  /*133f0*/  IMAD.MOV.U32 R2, RZ, RZ, R14 ;  /* 0x000000ffff027224 */ /* 0x000fce00078e000e */
[----:B------:R-:W-:Y:S05]  /*13400*/  WARPSYNC.COLLECTIVE R15, `(.L_x_15270) ;  /* 0x000000000f087348 */ /* 0x000fea0003c00000 */
[----:B------:R0:W1:Y:S02]  /*13410*/  SHFL.IDX P6, R14, R13, R12, R11 ;  /* 0x0000000c0d0e7389 */ /* 0x00006400000c000b */
[----:B01----:R-:W-:Y:S01]  /*13420*/  ENDCOLLECTIVE ;  /* 0x000000000000791b */ /* 0x003fe20003800000 */
.L_x_15270:
        /* <DEDUP_REMOVED lines=11> */
.L_x_15271:
[----:B------:R-:W-:Y:S01]  /*134e0*/  MOV R13, R10 ;  /* 0x0000000a000d7202 */ /* 0x000fe20000000f00 */
[----:B------:R-:W-:Y:S02]  /*134f0*/  IMAD.MOV.U32 R12, RZ, RZ, 0x4 ;  /* 0x00000004ff0c7424 */ /* 0x000fe400078e00ff */
[----:B------:R-:W-:-:S07]  /*13500*/  IMAD.MOV.U32 R2, RZ, RZ, R14 ;  /* 0x000000ffff027224 */ /* 0x000fce00078e000e */
[----:B------:R-:W-:Y:S05]  /*13510*/  WARPSYNC.COLLECTIVE R15, `(.L_x_15272) ;  /* 0x000000000f087348 */ /* 0x000fea0003c00000 */
[----:B------:R0:W1:Y:S02]  /*13520*/  SHFL.IDX P6, R14, R13, R12, R11 ;  /* 0x0000000c0d0e7389 */ /* 0x00006400000c000b */
[----:B01----:R-:W-:Y:S01]  /*13530*/  ENDCOLLECTIVE ;  /* 0x000000000000791b */ /* 0x003fe20003800000 */
.L_x_15272:
        /* <DEDUP_REMOVED lines=11> */
.L_x_15273:
[----:B------:R-:W-:Y:S02]  /*135f0*/  IMAD.MOV.U32 R13, RZ, RZ, R10 ;  /* 0x000000ffff0d7224 */ /* 0x000fe400078e000a */
[----:B------:R-:W-:Y:S02]  /*13600*/  IMAD.MOV.U32 R12, RZ, RZ, 0x5 ;  /* 0x00000005ff0c7424 */ /* 0x000fe400078e00ff */
[----:B------:R-:W-:-:S07]  /*13610*/  IMAD.MOV.U32 R2, RZ, RZ, R14 ;  /* 0x000000ffff027224 */ /* 0x000fce00078e000e */
[----:B------:R-:W-:Y:S05]  /*13620*/  WARPSYNC.COLLECTIVE R15, `(.L_x_15274) ;  /* 0x000000000f087348 */ /* 0x000fea0003c00000 */
[----:B------:R0:W1:Y:S02]  /*13630*/  SHFL.IDX P6, R14, R13, R12, R11 ;  /* 0x0000000c0d0e7389 */ /* 0x00006400000c000b */
[----:B01----:R-:W-:Y:S01]  /*13640*/  ENDCOLLECTIVE ;  /* 0x000000000000791b */ /* 0x003fe20003800000 */
.L_x_15274:
[----:B------:R-:W-:-:S04]  /*13650*/  IADD3 R2, P0, R2, R7, RZ ;  /* 0x0000000702027210 */ /* 0x000fc80007f1e0ff */
[----:B------:R-:W-:-:S05]  /*13660*/  IADD3.X R3, RZ, R3, RZ, P0, !PT ;  /* 0x00000003ff037210 */ /* 0x000fca00007fe4ff */
        /* <DEDUP_REMOVED lines=9> */
.L_x_15275:
[----:B------:R-:W-:Y:S02]  /*13700*/  IMAD.MOV.U32 R13, RZ, RZ, R10 ;  /* 0x000000ffff0d7224 */ /* 0x000fe400078e000a */
[----:B------:R-:W-:Y:S01]  /*13710*/  IMAD.MOV.U32 R12, RZ, RZ, 0x6 ;  /* 0x00000006ff0c7424 */ /* 0x000fe200078e00ff */
[----:B------:R-:W-:-:S07]  /*13720*/  MOV R2, R14 ;  /* 0x0000000e00027202 */ /* 0x000fce0000000f00 */
[----:B------:R-:W-:Y:S05]  /*13730*/  WARPSYNC.COLLECTIVE R15, `(.L_x_15276) ;  /* 0x000000000f087348 */ /* 0x000fea0003c00000 */
[----:B------:R0:W1:Y:S02]  /*13740*/  SHFL.IDX P6, R14, R13, R12, R11 ;  /* 0x0000000c0d0e7389 */ /* 0x00006400000c000b */
[----:B01----:R-:W-:Y:S01]  /*13750*/  ENDCOLLECTIVE ;  /* 0x000000000000791b */ /* 0x003fe20003800000 */
.L_x_15276:
[----:B------:R-:W-:-:S05]  /*13760*/  IADD3 R2, P0, R2, R7, RZ ;  /* 0x0000000702027210 */ /* 0x000fca0007f1e0ff */
[----:B------:R-:W-:-:S05]  /*13770*/  IMAD.X R3, RZ, RZ, R3, P0 ;  /* 0x000000ffff037224 */ /* 0x000fca00000e0603 */
        /* <DEDUP_REMOVED lines=9> */
.L_x_15277:
[----:B------:R-:W-:Y:S02]  /*13810*/  IMAD.MOV.U32 R13, RZ, RZ, R10 ;  /* 0x000000ffff0d7224 */ /* 0x000fe400078e000a */
[----:B------:R-:W-:Y:S02]  /*13820*/  IMAD.MOV.U32 R12, RZ, RZ, 0x7 ;  /* 0x00000007ff0c7424 */ /* 0x000fe400078e00ff */
[----:B------:R-:W-:-:S07]  /*13830*/  IMAD.MOV.U32 R2, RZ, RZ, R14 ;  /* 0x000000ffff027224 */ /* 0x000fce00078e000e */
[----:B------:R-:W-:Y:S05]  /*13840*/  WARPSYNC.COLLECTIVE R15, `(.L_x_15278) ;  /* 0x000000000f087348 */ /* 0x000fea0003c00000 */
[----:B------:R0:W1:Y:S02]  /*13850*/  SHFL.IDX P6, R14, R13, R12, R11 ;  /* 0x0000000c0d0e7389 */ /* 0x00006400000c000b */
[----:B01----:R-:W-:Y:S01]  /*13860*/  ENDCOLLECTIVE ;  /* 0x000000000000791b */ /* 0x003fe20003800000 */
.L_x_15278:
        /* <DEDUP_REMOVED lines=11> */
.L_x_15279:
[----:B------:R-:W-:Y:S01]  /*13920*/  IMAD.MOV.U32 R2, RZ, RZ, R14 ;  /* 0x000000ffff027224 */ /* 0x000fe200078e000e */
[----:B------:R-:W-:Y:S06]  /*13930*/  BRA `(.L_x_15280) ;  /* 0xffffffb800407947 */ /* 0x000fec000383ffff */
.L_x_15173:
[----:B-1----:R1:W2:Y:S02]  /*13940*/  SYNCS.PHASECHK.TRANS64.TRYWAIT P0, [R5+URZ+0x16860], R2 ;  /* 0x01686002050075a7 */ /* 0x0022a4000800017f */
[----:B--2---:R-:W-:Y:S05]  /*13950*/  @!P0 NANOSLEEP.SYNCS 0x989680 ;  /* 0x009896800000895d */ /* 0x004fea0003900000 */
[----:B------:R-:W2:Y:S02]  /*13960*/  @!P0 SYNCS.PHASECHK.TRANS64 P0, [R5+URZ+0x16860], R2 ;  /* 0x01686002050085a7 */ /* 0x000ea4000800007f */
[----:B--2---:R-:W-:Y:S05]  /*13970*/  @!P0 BRA `(.L_x_15173) ;  /* 0xfffffffc00f08947 */ /* 0x004fea000383ffff */
[----:B------:R-:W-:Y:S05]  /*13980*/  BRA `(.L_x_15281) ;  /* 0xffffffb800987947 */ /* 0x000fea000383ffff */
.L_x_15174:
        /* <DEDUP_REMOVED lines=8> */
.L_x_15283:
[----:B------:R-:W-:Y:S05]  /*13a10*/  BSYNC B1 ;  /* 0x0000000000017941 */ /* 0x000fea0003800000 */
.L_x_15282:
[----:B------:R-:W-:Y:S01]  /*13a20*/  IMAD.MOV.U32 R13, RZ, RZ, R23 ;  /* 0x000000ffff0d7224 */ /* 0x000fe200078e0017 */
[----:B------:R-:W-:Y:S01]  /*13a30*/  MOV R11, 0x181f ;  /* 0x0000181f000b7802 */ /* 0x000fe20000000f00 */
[----:B------:R-:W-:Y:S01]  /*13a40*/  IMAD.MOV.U32 R12, RZ, RZ, RZ ;  /* 0x000000ffff0c7224 */ /* 0x000fe200078e00ff */
[----:B------:R-:W-:Y:S01]  /*13a50*/  ISETP.LT.OR P2, PT, R8, 0x1, P1 ;  /* 0x000000010800780c */ /* 0x000fe20000f41670 */
[----:B------:R-:W-:Y:S02]  /*13a60*/  IMAD.MOV.U32 R15, RZ, RZ, -0x1 ;  /* 0xffffffffff0f7424 */ /* 0x000fe400078e00ff */
[----:B------:R-:W-:Y:S02]  /*13a70*/  IMAD.MOV.U32 R3, RZ, RZ, R14 ;  /* 0x000000ffff037224 */ /* 0x000fe400078e000e */
[----:B------:R-:W-:-:S08]  /*13a80*/  IMAD R6, R6, 0x2, R22 ;  /* 0x0000000206067824 */ /* 0x000fd000078e0216 */
[----:B------:R-:W-:Y:S05]  /*13a90*/  WARPSYNC.COLLECTIVE R15, `(.L_x_15284) ;  /* 0x000000000f087348 */ /* 0x000fea0003c00000 */
[----:B------:R0:W1:Y:S02]  /*13aa0*/  SHFL.IDX P6, R14, R13, R12, R11 ;  /* 0x0000000c0d0e7389 */ /* 0x00006400000c000b */
[----:B01----:R-:W-:Y:S01]  /*13ab0*/  ENDCOLLECTIVE ;  /* 0x000000000000791b */ /* 0x003fe20003800000 */
.L_x_15284:
[----:B------:R-:W-:Y:S01]  /*13ac0*/  MOV R13, R24 ;  /* 0x00000018000d7202 */ /* 0x000fe20000000f00 */
[----:B------:R-:W-:Y:S02]  /*13ad0*/  IMAD.MOV.U32 R12, RZ, RZ, 0x1 ;  /* 0x00000001ff0c7424 */ /* 0x000fe400078e00ff */
[----:B------:R-:W-:-:S07]  /*13ae0*/  IMAD.MOV.U32 R2, RZ, RZ, R14 ;  /* 0x000000ffff027224 */ /* 0x000fce00078e000e */
[----:B------:R-:W-:Y:S05]  /*13af0*/  WARPSYNC.COLLECTIVE R15, `(.L_x_15285) ;  /* 0x000000000f087348 */ /* 0x000fea0003c00000 */
[----:B------:R0:W1:Y:S02]  /*13b00*/  SHFL.IDX P6, R14, R13, R12, R11 ;  /* 0x0000000c0d0e7389 */ /* 0x00006400000c000b */
[----:B01----:R-:W-:Y:S01]  /*13b10*/  ENDCOLLECTIVE ;  /* 0x000000000000791b */ /* 0x003fe20003800000 */
.L_x_15285:
        /* <DEDUP_REMOVED lines=12> */
.L_x_15286:
[----:B------:R-:W-:Y:S02]  /*13be0*/  IMAD.MOV.U32 R13, RZ, RZ, R24 ;  /* 0x000000ffff0d7224 */ /* 0x000fe400078e0018 */
[----:B------:R-:W-:Y:S02]  /*13bf0*/  IMAD.MOV.U32 R12, RZ, RZ, 0x2 ;  /* 0x00000002ff0c7424 */ /* 0x000fe400078e00ff */
[----:B------:R-:W-:-:S07]  /*13c00*/  IMAD.MOV.U32 R2, RZ, RZ, R14 ;  /* 0x000000ffff027224 */ /* 0x000fce00078e000e */
[----:B------:R-:W-:Y:S05]  /*13c10*/  WARPSYNC.COLLECTIVE R15, `(.L_x_15287) ;  /* 0x000000000f087348 */ /* 0x000fea0003c00000 */
[----:B------:R0:W1:Y:S02]  /*13c20*/  SHFL.IDX P6, R14, R13, R12, R11 ;  /* 0x0000000c0d0e7389 */ /* 0x00006400000c000b */
[----:B01----:R-:W-:Y:S01]  /*13c30*/  ENDCOLLECTIVE ;  /* 0x000000000000791b */ /* 0x003fe20003800000 */
.L_x_15287:
        /* <DEDUP_REMOVED lines=12> */
.L_x_15288:
[----:B------:R-:W-:Y:S02]  /*13d00*/  IMAD.MOV.U32 R13, RZ, RZ, R24 ;  /* 0x000000ffff0d7224 */ /* 0x000fe400078e0018 */
[----:B------:R-:W-:Y:S01]  /*13d10*/  IMAD.MOV.U32 R12, RZ, RZ, 0x3 ;  /* 0x00000003ff0c7424 */ /* 0x000fe200078e00ff */
[----:B------:R-:W-:-:S07]  /*13d20*/  MOV R2, R14 ;  /* 0x0000000e00027202 */ /* 0x000fce0000000f00 */
[----:B------:R-:W-:Y:S05]  /*13d30*/  WARPSYNC.COLLECTIVE R15, `(.L_x_15289) ;  /* 0x000000000f087348 */ /* 0x000fea0003c00000 */
[----:B------:R0:W1:Y:S02]  /*13d40*/  SHFL.IDX P6, R14, R13, R12, R11 ;  /* 0x0000000c0d0e7389 */ /* 0x00006400000c000b */
[----:B01----:R-:W-:Y:S01]  /*13d50*/  ENDCOLLECTIVE ;  /* 0x000000000000791b */ /* 0x003fe20003800000 */
.L_x_15289:
        /* <DEDUP_REMOVED lines=12> */
.L_x_15290:
[----:B------:R-:W-:Y:S02]  /*13e20*/  IMAD.MOV.U32 R13, RZ, RZ, R24 ;  /* 0x000000ffff0d7224 */ /* 0x000fe400078e0018 */
[----:B------:R-:W-:Y:S02]  /*13e30*/  IMAD.MOV.U32 R12, RZ, RZ, 0x4 ;  /* 0x00000004ff0c7424 */ /* 0x000fe400078e00ff */
[----:B------:R-:W-:-:S07]  /*13e40*/  IMAD.MOV.U32 R2, RZ, RZ, R14 ;  /* 0x000000ffff027224 */ /* 0x000fce00078e000e */
[----:B------:R-:W-:Y:S05]  /*13e50*/  WARPSYNC.COLLECTIVE R15, `(.L_x_15291) ;  /* 0x000000000f087348 */ /* 0x000fea0003c00000 */
[----:B------:R0:W1:Y:S02]  /*13e60*/  SHFL.IDX P6, R14, R13, R12, R11 ;  /* 0x0000000c0d0e7389 */ /* 0x00006400000c000b */
[----:B01----:R-:W-:Y:S01]  /*13e70*/  ENDCOLLECTIVE ;  /* 0x000000000000791b */ /* 0x003fe20003800000 */
.L_x_15291:
[----:B------:R-:W-:-:S05]  /*13e80*/  IADD3 R2, P0, R2, R7, RZ ;  /* 0x0000000702027210 */ /* 0x000fca0007f1e0ff */
[----:B------:R-:W-:-:S05]  /*13e90*/  IMAD.X R3, RZ, RZ, R3, P0 ;  /* 0x000000ffff037224 */ /* 0x000fca00000e0603 */
[----:B------:R-:W-:Y:S01]  /*13ea0*/  @!PT LDS RZ, [RZ] ;  /* 0x00000000fffff984 */ /* 0x000fe20000000800 */
[----:B------:R-:W-:Y:S01]  /*13eb0*/  @!PT LDS RZ, [RZ] ;  /* 0x00000000fffff984 */ /* 0x000fe20000000800 */
[----:B------:R-:W-:Y:S01]  /*13ec0*/  @!PT LDS RZ, [RZ] ;  /* 0x00000000fffff984 */ /* 0x000fe20000000800 */
[----:B------:R0:W-:Y:S01]  /*13ed0*/  LDGSTS.E.BYPASS.LTC128B.128 [R6+0x1c00], desc[UR52][R2.64], !P2 ;  /* 0x01c0000002067fae */ /* 0x0001e2000d101d74 */
[----:B------:R-:W-:Y:S01]  /*13ee0*/  IMAD.MOV.U32 R13, RZ, RZ, R23 ;  /* 0x000000ffff0d7224 */ /* 0x000fe200078e0017 */
[----:B------:R-:W-:Y:S02]  /*13ef0*/  ISETP.LT.OR P2, PT, R8, 0x41, P1 ;  /* 0x000000410800780c */ /* 0x000fe40000f41670 */
[----:B0-----:R-:W-:-:S11]  /*13f00*/  MOV R3, R14 ;  /* 0x0000000e00037202 */ /* 0x001fd60000000f00 */
[----:B------:R-:W-:Y:S05]  /*13f10*/  WARPSYNC.COLLECTIVE R15, `(.L_x_15292) ;  /* 0x000000000f087348 */ /* 0x000fea0003c00000 */
[----:B------:R0:W1:Y:S02]  /*13f20*/  SHFL.IDX P6, R14, R13, R12, R11 ;  /* 0x0000000c0d0e7389 */ /* 0x00006400000c000b */
[----:B01----:R-:W-:Y:S01]  /*13f30*/  ENDCOLLECTIVE ;  /* 0x000000000000791b */ /* 0x003fe20003800000 */
.L_x_15292:
[----:B------:R-:W-:Y:S01]  /*13f40*/  IMAD.MOV.U32 R13, RZ, RZ, R24 ;  /* 0x000000ffff0d7224 */ /* 0x000fe200078e0018 */
[----:B------:R-:W-:Y:S01]  /*13f50*/  MOV R12, 0x5 ;  /* 0x00000005000c7802 */ /* 0x000fe20000000f00 */
[----:B------:R-:W-:-:S07]  /*13f60*/  IMAD.MOV.U32 R2, RZ, RZ, R14 ;  /* 0x000000ffff027224 */ /* 0x000fce00078e000e */
[----:B------:R-:W-:Y:S05]  /*13f70*/  WARPSYNC.COLLECTIVE R15, `(.L_x_15293) ;  /* 0x000000000f087348 */ /* 0x000fea0003c00000 */
[----:B------:R0:W1:Y:S02]  /*13f80*/  SHFL.IDX P6, R14, R13, R12, R11 ;  /* 0x0000000c0d0e7389 */ /* 0x00006400000c000b */
[----:B01----:R-:W-:Y:S01]  /*13f90*/  ENDCOLLECTIVE ;  /* 0x000000000000791b */ /* 0x003fe20003800000 */
.L_x_15293:
        /* <DEDUP_REMOVED lines=12> */
.L_x_15294:
[----:B------:R-:W-:Y:S01]  /*14060*/  MOV R13, R24 ;  /* 0x00000018000d7202 */ /* 0x000fe20000000f00 */
[----:B------:R-:W-:Y:S02]  /*14070*/  IMAD.MOV.U32 R12, RZ, RZ, 0x6 ;  /* 0x00000006ff0c7424 */ /* 0x000fe400078e00ff */
[----:B------:R-:W-:-:S07]  /*14080*/  IMAD.MOV.U32 R2, RZ, RZ, R14 ;  /* 0x000000ffff027224 */ /* 0x000fce00078e000e */
[----:B------:R-:W-:Y:S05]  /*14090*/  WARPSYNC.COLLECTIVE R15, `(.L_x_15295) ;  /* 0x000000000f087348 */ /* 0x000fea0003c00000 */
[----:B------:R0:W1:Y:S02]  /*140a0*/  SHFL.IDX P6, R14, R13, R12, R11 ;  /* 0x0000000c0d0e7389 */ /* 0x00006400000c000b */
[----:B01----:R-:W-:Y:S01]  /*140b0*/  ENDCOLLECTIVE ;  /* 0x000000000000791b */ /* 0x003fe20003800000 */
.L_x_15295:
        /* <DEDUP_REMOVED lines=12> */
.L_x_15296:
[----:B------:R-:W-:Y:S02]  /*14180*/  IMAD.MOV.U32 R13, RZ, RZ, R24 ;  /* 0x000000ffff0d7224 */ /* 0x000fe400078e0018 */
[----:B------:R-:W-:Y:S02]  /*14190*/  IMAD.MOV.U32 R12, RZ, RZ, 0x7 ;  /* 0x00000007ff0c7424 */ /* 0x000fe400078e00ff */
[----:B------:R-:W-:-:S07]  /*141a0*/  IMAD.MOV.U32 R2, RZ, RZ, R14 ;  /* 0x000000ffff027224 */ /* 0x000fce00078e000e */
[----:B------:R-:W-:Y:S05]  /*141b0*/  WARPSYNC.COLLECTIVE R15, `(.L_x_15297) ;  /* 0x000000000f087348 */ /* 0x000fea0003c00000 */
[----:B------:R0:W1:Y:S02]  /*141c0*/  SHFL.IDX P6, R14, R13, R12, R11 ;  /* 0x0000000c0d0e7389 */ /* 0x00006400000c000b */
[----:B01----:R-:W-:Y:S01]  /*141d0*/  ENDCOLLECTIVE ;  /* 0x000000000000791b */ /* 0x003fe20003800000 */
.L_x_15297:
[----:B------:R-:W-:-:S04]  /*141e0*/  IADD3 R2, P0, R2, R7, RZ ;  /* 0x0000000702027210 */ /* 0x000fc80007f1e0ff */
[----:B------:R-:W-:-:S05]  /*141f0*/  IADD3.X R3, RZ, R3, RZ, P0, !PT ;  /* 0x00000003ff037210 */ /* 0x000fca00007fe4ff */
        /* <DEDUP_REMOVED lines=9> */
.L_x_15298:
[----:B------:R-:W-:Y:S01]  /*14290*/  MOV R2, R14 ;  /* 0x0000000e00027202 */ /* 0x000fe20000000f00 */
[----:B------:R-:W-:Y:S06]  /*142a0*/  BRA `(.L_x_15299) ;  /* 0xffffffb400447947 */ /* 0x000fec000383ffff */
.L_x_15182:
[----:B0-----:R0:W1:Y:S02]  /*142b0*/  SYNCS.PHASECHK.TRANS64.TRYWAIT P0, [R0+URZ+0x16860], R3 ;  /* 0x01686003000075a7 */ /* 0x001064000800017f */
[----:B-1----:R-:W-:Y:S05]  /*142c0*/  @!P0 NANOSLEEP.SYNCS 0x989680 ;  /* 0x009896800000895d */ /* 0x002fea0003900000 */
[----:B------:R-:W1:Y:S02]  /*142d0*/  @!P0 SYNCS.PHASECHK.TRANS64 P0, [R0+URZ+0x16860], R3 ;  /* 0x01686003000085a7 */ /* 0x000e64000800007f */
[----:B-1----:R-:W-:Y:S05]  /*142e0*/  @!P0 BRA `(.L_x_15182) ;  /* 0xfffffffc00f08947 */ /* 0x002fea000383ffff */
[----:B------:R-:W-:Y:S05]  /*142f0*/  BRA `(.L_x_15300) ;  /* 0xffffffb800607947 */ /* 0x000fea000383ffff */
.L_x_15183:
        /* <DEDUP_REMOVED lines=8> */
.L_x_15302:
[----:B------:R-:W-:Y:S05]  /*14380*/  BSYNC B0 ;  /* 0x0000000000007941 */ /* 0x000fea0003800000 */
.L_x_15301:
        /* <DEDUP_REMOVED lines=10> */
.L_x_15303:
        /* <DEDUP_REMOVED lines=9> */
.L_x_15304:
        /* <DEDUP_REMOVED lines=11> */
.L_x_15305:
[----:B------:R-:W-:Y:S01]  /*14570*/  IMAD.MOV.U32 R13, RZ, RZ, R24 ;  /* 0x000000ffff0d7224 */ /* 0x000fe200078e0018 */
[----:B------:R-:W-:Y:S01]  /*14580*/  MOV R12, 0x2 ;  /* 0x00000002000c7802 */ /* 0x000fe20000000f00 */
[----:B------:R-:W-:-:S07]  /*14590*/  IMAD.MOV.U32 R9, RZ, RZ, R14 ;  /* 0x000000ffff097224 */ /* 0x000fce00078e000e */
[----:B------:R-:W-:Y:S05]  /*145a0*/  WARPSYNC.COLLECTIVE R15, `(.L_x_15306) ;  /* 0x000000000f087348 */ /* 0x000fea0003c00000 */
[----:B------:R0:W1:Y:S02]  /*145b0*/  SHFL.IDX P6, R14, R13, R12, R11 ;  /* 0x0000000c0d0e7389 */ /* 0x00006400000c000b */
[----:B01----:R-:W-:Y:S01]  /*145c0*/  ENDCOLLECTIVE ;  /* 0x000000000000791b */ /* 0x003fe20003800000 */
.L_x_15306:
        /* <DEDUP_REMOVED lines=12> */
.L_x_15307:
[----:B------:R-:W-:Y:S01]  /*14690*/  MOV R13, R24 ;  /* 0x00000018000d7202 */ /* 0x000fe20000000f00 */
[----:B------:R-:W-:Y:S02]  /*146a0*/  IMAD.MOV.U32 R12, RZ, RZ, 0x3 ;  /* 0x00000003ff0c7424 */ /* 0x000fe400078e00ff */
[----:B------:R-:W-:-:S07]  /*146b0*/  IMAD.MOV.U32 R10, RZ, RZ, R14 ;  /* 0x000000ffff0a7224 */ /* 0x000fce00078e000e */
[----:B------:R-:W-:Y:S05]  /*146c0*/  WARPSYNC.COLLECTIVE R15, `(.L_x_15308) ;  /* 0x000000000f087348 */ /* 0x000fea0003c00000 */
[----:B------:R0:W1:Y:S02]  /*146d0*/  SHFL.IDX P6, R14, R13, R12, R11 ;  /* 0x0000000c0d0e7389 */ /* 0x00006400000c000b */
[----:B01----:R-:W-:Y:S01]  /*146e0*/  ENDCOLLECTIVE ;  /* 0x000000000000791b */ /* 0x003fe20003800000 */
.L_x_15308:
        /* <DEDUP_REMOVED lines=12> */
.L_x_15309:
[----:B------:R-:W-:Y:S02]  /*147b0*/  IMAD.MOV.U32 R13, RZ, RZ, R24 ;  /* 0x000000ffff0d7224 */ /* 0x000fe400078e0018 */
[----:B------:R-:W-:Y:S02]  /*147c0*/  IMAD.MOV.U32 R12, RZ, RZ, 0x4 ;  /* 0x00000004ff0c7424 */ /* 0x000fe400078e00ff */
[----:B------:R-:W-:-:S07]  /*147d0*/  IMAD.MOV.U32 R9, RZ, RZ, R14 ;  /* 0x000000ffff097224 */ /* 0x000fce00078e000e */
[----:B------:R-:W-:Y:S05]  /*147e0*/  WARPSYNC.COLLECTIVE R15, `(.L_x_15310) ;  /* 0x000000000f087348 */ /* 0x000fea0003c00000 */
[----:B------:R0:W1:Y:S02]  /*147f0*/  SHFL.IDX P6, R14, R13, R12, R11 ;  /* 0x0000000c0d0e7389 */ /* 0x00006400000c000b */
[----:B01----:R-:W-:Y:S01]  /*14800*/  ENDCOLLECTIVE ;  /* 0x000000000000791b */ /* 0x003fe20003800000 */
.L_x_15310:
        /* <DEDUP_REMOVED lines=12> */
.L_x_15311:
[----:B------:R-:W-:Y:S02]  /*148d0*/  IMAD.MOV.U32 R13, RZ, RZ, R24 ;  /* 0x000000ffff0d7224 */ /* 0x000fe400078e0018 */
[----:B------:R-:W-:Y:S01]  /*148e0*/  IMAD.MOV.U32 R12, RZ, RZ, 0x5 ;  /* 0x00000005ff0c7424 */ /* 0x000fe200078e00ff */
[----:B------:R-:W-:-:S07]  /*148f0*/  MOV R10, R14 ;  /* 0x0000000e000a7202 */ /* 0x000fce0000000f00 */
[----:B------:R-:W-:Y:S05]  /*14900*/  WARPSYNC.COLLECTIVE R15, `(.L_x_15312) ;  /* 0x000000000f087348 */ /* 0x000fea0003c00000 */
[----:B------:R0:W1:Y:S02]  /*14910*/  SHFL.IDX P6, R14, R13, R12, R11 ;  /* 0x0000000c0d0e7389 */ /* 0x00006400000c000b */
[----:B01----:R-:W-:Y:S01]  /*14920*/  ENDCOLLECTIVE ;  /* 0x000000000000791b */ /* 0x003fe20003800000 */
.L_x_15312:
        /* <DEDUP_REMOVED lines=12> */
.L_x_15313:
[----:B------:R-:W-:Y:S02]  /*149f0*/  IMAD.MOV.U32 R13, RZ, RZ, R24 ;  /* 0x000000ffff0d7224 */ /* 0x000fe400078e0018 */
[----:B------:R-:W-:Y:S02]  /*14a00*/  IMAD.MOV.U32 R12, RZ, RZ, 0x6 ;  /* 0x00000006ff0c7424 */ /* 0x000fe400078e00ff */
[----:B------:R-:W-:-:S07]  /*14a10*/  IMAD.MOV.U32 R9, RZ, RZ, R14 ;  /* 0x000000ffff097224 */ /* 0x000fce00078e000e */
[----:B------:R-:W-:Y:S05]  /*14a20*/  WARPSYNC.COLLECTIVE R15, `(.L_x_15314) ;  /* 0x000000000f087348 */ /* 0x000fea0003c00000 */
[----:B------:R0:W1:Y:S02]  /*14a30*/  SHFL.IDX P6, R14, R13, R12, R11 ;  /* 0x0000000c0d0e7389 */ /* 0x00006400000c000b */
[----:B01----:R-:W-:Y:S01]  /*14a40*/  ENDCOLLECTIVE ;  /* 0x000000000000791b */ /* 0x003fe20003800000 */
.L_x_15314:
        /* <DEDUP_REMOVED lines=8> */
[----:B------:R-:W-:-:S11]  /*14ad0*/  MOV R8, R14 ;  /* 0x0000000e00087202 */ /* 0x000fd60000000f00 */
[----:B0-----:R-:W-:Y:S05]  /*14ae0*/  WARPSYNC.COLLECTIVE R15, `(.L_x_15315) ;  /* 0x000000000f087348 */ /* 0x001fea0003c00000 */
[----:B------:R1:W2:Y:S02]  /*14af0*/  SHFL.IDX P6, R14, R13, R12, R11 ;  /* 0x0000000c0d0e7389 */ /* 0x0002a400000c000b */
[----:B012---:R-:W-:Y:S01]  /*14b00*/  ENDCOLLECTIVE ;  /* 0x000000000000791b */ /* 0x007fe20003800000 */
.L_x_15315:
[----:B------:R-:W-:Y:S02]  /*14b10*/  IMAD.MOV.U32 R13, RZ, RZ, R24 ;  /* 0x000000ffff0d7224 */ /* 0x000fe400078e0018 */
[----:B------:R-:W-:Y:S01]  /*14b20*/  IMAD.MOV.U32 R12, RZ, RZ, 0x7 ;  /* 0x00000007ff0c7424 */ /* 0x000fe200078e00ff */
[----:B------:R-:W-:-:S13]  /*14b30*/  IADD3 R2, P1, R14, R5, RZ ;  /* 0x000000050e027210 */ /* 0x000fda0007f3e0ff */
[----:B------:R-:W-:Y:S05]  /*14b40*/  WARPSYNC.COLLECTIVE R15, `(.L_x_15316) ;  /* 0x000000000f087348 */ /* 0x000fea0003c00000 */
[----:B------:R0:W1:Y:S02]  /*14b50*/  SHFL.IDX P6, R14, R13, R12, R11 ;  /* 0x0000000c0d0e7389 */ /* 0x00006400000c000b */
[----:B01----:R-:W-:Y:S01]  /*14b60*/  ENDCOLLECTIVE ;  /* 0x000000000000791b */ /* 0x003fe20003800000 */
.L_x_15316:
        /* <DEDUP_REMOVED lines=10> */
.L_x_15317:
[----:B------:R-:W-:Y:S05]  /*14c10*/  BRA `(.L_x_15318) ;  /* 0xffffffb400107947 */ /* 0x000fea000383ffff */
.L_x_15188:
        /* <DEDUP_REMOVED lines=8> */
.L_x_15320:
[----:B------:R-:W-:Y:S05]  /*14ca0*/  BSYNC B0 ;  /* 0x0000000000007941 */ /* 0x000fea0003800000 */
.L_x_15319:
        /* <DEDUP_REMOVED lines=9> */
.L_x_15321:
        /* <DEDUP_REMOVED lines=18> */
.L_x_15322:
[----:B------:R-:W-:Y:S01]  /*14e60*/  IMAD.MOV.U32 R12, RZ, RZ, 0x2 ;  /* 0x00000002ff0c7424 */ /* 0x000fe200078e00ff */
[----:B------:R-:W-:-:S05]  /*14e70*/  SEL R4, R14, RZ, P1 ;  /* 0x000000ff0e047207 */ /* 0x000fca0000800000 */
[----:B------:R-:W-:-:S04]  /*14e80*/  IMAD.IADD R4, R17, 0x1, R4 ;  /* 0x0000000111047824 */ /* 0x000fc800078e0204 */
[----:B------:R-:W-:-:S07]  /*14e90*/  IMAD.MOV.U32 R13, RZ, RZ, R4 ;  /* 0x000000ffff0d7224 */ /* 0x000fce00078e0004 */
[----:B------:R-:W-:Y:S05]  /*14ea0*/  WARPSYNC.COLLECTIVE R15, `(.L_x_15323) ;  /* 0x000000000f087348 */ /* 0x000fea0003c00000 */
[----:B------:R0:W1:Y:S02]  /*14eb0*/  SHFL.UP P6, R14, R13, R12, R11 ;  /* 0x0400000c0d0e7389 */ /* 0x00006400000c000b */
[----:B01----:R-:W-:Y:S01]  /*14ec0*/  ENDCOLLECTIVE ;  /* 0x000000000000791b */ /* 0x003fe20003800000 */
.L_x_15323:
[----:B------:R-:W-:Y:S01]  /*14ed0*/  IMAD.MOV.U32 R12, RZ, RZ, 0x4 ;  /* 0x00000004ff0c7424 */ /* 0x000fe200078e00ff */
[----:B------:R-:W-:-:S04]  /*14ee0*/  SEL R3, R14, RZ, P2 ;  /* 0x000000ff0e037207 */ /* 0x000fc80001000000 */
[----:B------:R-:W-:-:S05]  /*14ef0*/  IADD3 R6, R4, R3, RZ ;  /* 0x0000000304067210 */ /* 0x000fca0007ffe0ff */
[----:B------:R-:W-:-:S07]  /*14f00*/  IMAD.MOV.U32 R13, RZ, RZ, R6 ;  /* 0x000000ffff0d7224 */ /* 0x000fce00078e0006 */
[----:B------:R-:W-:Y:S05]  /*14f10*/  WARPSYNC.COLLECTIVE R15, `(.L_x_15324) ;  /* 0x000000000f087348 */ /* 0x000fea0003c00000 */
[----:B------:R0:W1:Y:S02]  /*14f20*/  SHFL.UP P6, R14, R13, R12, R11 ;  /* 0x0400000c0d0e7389 */ /* 0x00006400000c000b */
[----:B01----:R-:W-:Y:S01]  /*14f30*/  ENDCOLLECTIVE ;  /* 0x000000000000791b */ /* 0x003fe20003800000 */
.L_x_15324:
[----:B------:R-:W-:Y:S02]  /*14f40*/  MOV R12, 0x8 ;  /* 0x00000008000c7802 */ /* 0x000fe40000000f00 */
[----:B------:R-:W-:-:S05]  /*14f50*/  SEL R3, R14, RZ, P3 ;  /* 0x000000ff0e037207 */ /* 0x000fca0001800000 */
[----:B------:R-:W-:-:S04]  /*14f60*/  IMAD.IADD R2, R6, 0x1, R3 ;  /* 0x0000000106027824 */ /* 0x000fc800078e0203 */
[----:B------:R-:W-:-:S07]  /*14f70*/  IMAD.MOV.U32 R13, RZ, RZ, R2 ;  /* 0x000000ffff0d7224 */ /* 0x000fce00078e0002 */
[----:B------:R-:W-:Y:S05]  /*14f80*/  WARPSYNC.COLLECTIVE R15, `(.L_x_15325) ;  /* 0x000000000f087348 */ /* 0x000fea0003c00000 */
[----:B------:R0:W1:Y:S02]  /*14f90*/  SHFL.UP P6, R14, R13, R12, R11 ;  /* 0x0400000c0d0e7389 */ /* 0x00006400000c000b */
[----:B01----:R-:W-:Y:S01]  /*14fa0*/  ENDCOLLECTIVE ;  /* 0x000000000000791b */ /* 0x003fe20003800000 */
.L_x_15325:
[----:B------:R-:W-:Y:S01]  /*14fb0*/  IMAD.MOV.U32 R12, RZ, RZ, 0x10 ;  /* 0x00000010ff0c7424 */ /* 0x000fe200078e00ff */
[----:B------:R-:W-:-:S05]  /*14fc0*/  SEL R3, R14, RZ, P4 ;  /* 0x000000ff0e037207 */ /* 0x000fca0002000000 */
[----:B------:R-:W-:-:S04]  /*14fd0*/  IMAD.IADD R3, R2, 0x1, R3 ;  /* 0x0000000102037824 */ /* 0x000fc800078e0203 */
[----:B------:R-:W-:-:S07]  /*14fe0*/  IMAD.MOV.U32 R13, RZ, RZ, R3 ;  /* 0x000000ffff0d7224 */ /* 0x000fce00078e0003 */
[----:B------:R-:W-:Y:S05]  /*14ff0*/  WARPSYNC.COLLECTIVE R15, `(.L_x_15326) ;  /* 0x000000000f087348 */ /* 0x000fea0003c00000 */
[----:B------:R0:W1:Y:S02]  /*15000*/  SHFL.UP P6, R14, R13, R12, R11 ;  /* 0x0400000c0d0e7389 */ /* 0x00006400000c000b */
[----:B01----:R-:W-:Y:S01]  /*15010*/  ENDCOLLECTIVE ;  /* 0x000000000000791b */ /* 0x003fe20003800000 */
.L_x_15326:
        /* <DEDUP_REMOVED lines=8> */
.L_x_15327:
[----:B------:R-:W-:Y:S05]  /*150a0*/  BRA `(.L_x_15328) ;  /* 0xffffffb400187947 */ /* 0x000fea000383ffff */
.L_x_15193:
[----:B------:R-:W-:Y:S01]  /*150b0*/  BSSY B0, `(.L_x_15329) ;  /* 0x0000008000007945 */ /* 0x000fe20003800000 */
[----:B-----5:R-:W-:Y:S01]  /*150c0*/  IMAD.MOV.U32 R13, RZ, RZ, R17 ;  /* 0x000000ffff0d7224 */ /* 0x020fe200078e0011 */
[----:B------:R-:W-:Y:S01]  /*150d0*/  MOV R11, RZ ;  /* 0x000000ff000b7202 */ /* 0x000fe20000000f00 */
[----:B------:R-:W-:Y:S02]  /*150e0*/  IMAD.MOV.U32 R12, RZ, RZ, 0x1 ;  /* 0x00000001ff0c7424 */ /* 0x000fe400078e00ff */
[----:B------:R-:W-:-:S07]  /*150f0*/  IMAD.MOV.U32 R15, RZ, RZ, -0x1 ;  /* 0xffffffffff0f7424 */ /* 0x000fce00078e00ff */
[----:B0-----:R-:W-:Y:S05]  /*15100*/  WARPSYNC.COLLECTIVE R15, `(.L_x_15330) ;  /* 0x000000000f087348 */ /* 0x001fea0003c00000 */
[----:B------:R1:W2:Y:S02]  /*15110*/  SHFL.UP P6, R14, R13, R12, R11 ;  /* 0x0400000c0d0e7389 */ /* 0x0002a400000c000b */
[----:B012---:R-:W-:Y:S01]  /*15120*/  ENDCOLLECTIVE ;  /* 0x000000000000791b */ /* 0x007fe20003800000 */
.L_x_15330:
[----:B------:R-:W-:Y:S05]  /*15130*/  BSYNC B0 ;  /* 0x0000000000007941 */ /* 0x000fea0003800000 */
.L_x_15329:
        /* <DEDUP_REMOVED lines=8> */
.L_x_15331:
[----:B------:R-:W-:Y:S01]  /*151c0*/  IMAD.MOV.U32 R12, RZ, RZ, 0x4 ;  /* 0x00000004ff0c7424 */ /* 0x000fe200078e00ff */
[----:B------:R-:W-:-:S05]  /*151d0*/  SEL R2, R14, RZ, P2 ;  /* 0x000000ff0e027207 */ /* 0x000fca0001000000 */
[----:B------:R-:W-:-:S04]  /*151e0*/  IMAD.IADD R2, R13, 0x1, R2 ;  /* 0x000000010d027824 */ /* 0x000fc800078e0202 */
[----:B------:R-:W-:-:S07]  /*151f0*/  IMAD.MOV.U32 R13, RZ, RZ, R2 ;  /* 0x000000ffff0d7224 */ /* 0x000fce00078e0002 */
[----:B------:R-:W-:Y:S05]  /*15200*/  WARPSYNC.COLLECTIVE R15, `(.L_x_15332) ;  /* 0x000000000f087348 */ /* 0x000fea0003c00000 */
[----:B------:R0:W1:Y:S02]  /*15210*/  SHFL.UP P6, R14, R13, R12, R11 ;  /* 0x0400000c0d0e7389 */ /* 0x00006400000c000b */
[----:B01----:R-:W-:Y:S01]  /*15220*/  ENDCOLLECTIVE ;  /* 0x000000000000791b */ /* 0x003fe20003800000 */
.L_x_15332:
[----:B------:R-:W-:Y:S01]  /*15230*/  IMAD.MOV.U32 R12, RZ, RZ, 0x8 ;  /* 0x00000008ff0c7424 */ /* 0x000fe200078e00ff */
[----:B------:R-:W-:-:S05]  /*15240*/  SEL R3, R14, RZ, P3 ;  /* 0x000000ff0e037207 */ /* 0x000fca0001800000 */
[----:B------:R-:W-:-:S05]  /*15250*/  IMAD.IADD R3, R2, 0x1, R3 ;  /* 0x0000000102037824 */ /* 0x000fca00078e0203 */
[----:B------:R-:W-:-:S07]  /*15260*/  MOV R13, R3 ;  /* 0x00000003000d7202 */ /* 0x000fce0000000f00 */
[----:B------:R-:W-:Y:S05]  /*15270*/  WARPSYNC.COLLECTIVE R15, `(.L_x_15333) ;  /* 0x000000000f087348 */ /* 0x000fea0003c00000 */
[----:B------:R0:W1:Y:S02]  /*15280*/  SHFL.UP P6, R14, R13, R12, R11 ;  /* 0x0400000c0d0e7389 */ /* 0x00006400000c000b */
[----:B01----:R-:W-:Y:S01]  /*15290*/  ENDCOLLECTIVE ;  /* 0x000000000000791b */ /* 0x003fe20003800000 */
.L_x_15333:
[----:B------:R-:W-:Y:S01]  /*152a0*/  IMAD.MOV.U32 R12, RZ, RZ, 0x10 ;  /* 0x00000010ff0c7424 */ /* 0x000fe200078e00ff */
[----:B------:R-:W-:-:S05]  /*152b0*/  SEL R4, R14, RZ, P4 ;  /* 0x000000ff0e047207 */ /* 0x000fca0002000000 */
[----:B------:R-:W-:-:S04]  /*152c0*/  IMAD.IADD R4, R3, 0x1, R4 ;  /* 0x0000000103047824 */ /* 0x000fc800078e0204 */
[----:B------:R-:W-:-:S07]  /*152d0*/  IMAD.MOV.U32 R13, RZ, RZ, R4 ;  /* 0x000000ffff0d7224 */ /* 0x000fce00078e0004 */
[----:B------:R-:W-:Y:S05]  /*152e0*/  WARPSYNC.COLLECTIVE R15, `(.L_x_15334) ;  /* 0x000000000f087348 */ /* 0x000fea0003c00000 */
[----:B------:R0:W1:Y:S02]  /*152f0*/  SHFL.UP P6, R14, R13, R12, R11 ;  /* 0x0400000c0d0e7389 */ /* 0x00006400000c000b */
[----:B01----:R-:W-:Y:S01]  /*15300*/  ENDCOLLECTIVE ;  /* 0x000000000000791b */ /* 0x003fe20003800000 */
.L_x_15334:
        /* <DEDUP_REMOVED lines=8> */
.L_x_15335:
[----:B------:R-:W-:Y:S05]  /*15390*/  BRA `(.L_x_15336) ;  /* 0xffffffb000f87947 */ /* 0x000fea000383ffff */
.L_x_15195:
[----:B------:R-:W-:Y:S01]  /*153a0*/  BSSY B0, `(.L_x_15337) ;  /* 0x0000006000007945 */ /* 0x000fe20003800000 */
[----:B------:R-:W-:Y:S01]  /*153b0*/  PLOP3.LUT P6, PT, P6, PT, PT, 0x8, 0x0 ;  /* 0x000000000000781c */ /* 0x000fe200037ce170 */
[----:B------:R-:W-:-:S12]  /*153c0*/  IMAD.MOV.U32 R15, RZ, RZ, -0x1 ;  /* 0xffffffffff0f7424 */ /* 0x000fd800078e00ff */
[----:B0-----:R-:W-:Y:S05]  /*153d0*/  WARPSYNC.COLLECTIVE R15, `(.L_x_15338) ;  /* 0x000000000f087348 */ /* 0x001fea0003c00000 */
[----:B------:R-:W-:Y:S01]  /*153e0*/  VOTE.ANY R14, PT, P6 ;  /* 0x00000000000e7806 */ /* 0x000fe200030e0100 */
[----:B0-----:R-:W-:Y:S06]  /*153f0*/  ENDCOLLECTIVE ;  /* 0x000000000000791b */ /* 0x001fec0003800000 */
.L_x_15338:
[----:B------:R-:W-:Y:S05]  /*15400*/  BSYNC B0 ;  /* 0x0000000000007941 */ /* 0x000fea0003800000 */
.L_x_15337:
        /* <DEDUP_REMOVED lines=9> */
.L_x_15339:
[----:B------:R-:W-:Y:S01]  /*154a0*/  MOV R17, R14 ;  /* 0x0000000e00117202 */ /* 0x000fe20000000f00 */
[----:B------:R-:W-:Y:S06]  /*154b0*/  BRA `(.L_x_15340) ;  /* 0xffffffb000e87947 */ /* 0x000fec000383ffff */
.L_x_15197:
[----:B------:R-:W-:Y:S01]  /*154c0*/  BSSY B0, `(.L_x_15341) ;  /* 0x0000007000007945 */ /* 0x000fe20003800000 */
[----:B------:R-:W-:Y:S02]  /*154d0*/  IMAD.MOV.U32 R13, RZ, RZ, R3 ;  /* 0x000000ffff0d7224 */ /* 0x000fe400078e0003 */
[----:B------:R-:W-:Y:S02]  /*154e0*/  IMAD.MOV.U32 R11, RZ, RZ, 0x1f ;  /* 0x0000001fff0b7424 */ /* 0x000fe400078e00ff */
[----:B------:R-:W-:-:S07]  /*154f0*/  IMAD.MOV.U32 R15, RZ, RZ, -0x1 ;  /* 0xffffffffff0f7424 */ /* 0x000fce00078e00ff */
[----:B012---:R-:W-:Y:S05]  /*15500*/  WARPSYNC.COLLECTIVE R15, `(.L_x_15342) ;  /* 0x000000000f087348 */ /* 0x007fea0003c00000 */
[----:B------:R3:W4:Y:S02]  /*15510*/  SHFL.IDX P6, R14, R13, R12, R11 ;  /* 0x0000000c0d0e7389 */ /* 0x00072400000c000b */
[----:B01234-:R-:W-:Y:S01]  /*15520*/  ENDCOLLECTIVE ;  /* 0x000000000000791b */ /* 0x01ffe20003800000 */
.L_x_15342:
[----:B------:R-:W-:Y:S05]  /*15530*/  BSYNC B0 ;  /* 0x0000000000007941 */ /* 0x000fea0003800000 */
.L_x_15341:
[----:B------:R-:W-:Y:S05]  /*15540*/  BRA `(.L_x_15196) ;  /* 0xffffffb000e07947 */ /* 0x000fea000383ffff */
.L_x_15201:
[----:B0-----:R0:W1:Y:S02]  /*15550*/  SYNCS.PHASECHK.TRANS64.TRYWAIT P0, [R5+URZ+0x16820], R0 ;  /* 0x01682000050075a7 */ /* 0x001064000800017f */
[----:B-1----:R-:W-:Y:S05]  /*15560*/  @!P0 NANOSLEEP.SYNCS 0x989680 ;  /* 0x009896800000895d */ /* 0x002fea0003900000 */
[----:B------:R-:W1:Y:S02]  /*15570*/  @!P0 SYNCS.PHASECHK.TRANS64 P0, [R5+URZ+0x16820], R0 ;  /* 0x01682000050085a7 */ /* 0x000e64000800007f */
[----:B-1----:R-:W-:Y:S05]  /*15580*/  @!P0 BRA `(.L_x_15201) ;  /* 0xfffffffc00f08947 */ /* 0x002fea000383ffff */
[----:B------:R-:W-:Y:S05]  /*15590*/  BRA `(.L_x_15343) ;  /* 0xffffffb800587947 */ /* 0x000fea000383ffff */
.L_x_15202:
[----:B------:R-:W1:Y:S01]  /*155a0*/  S2R R2, SR_TID.X ;  /* 0x0000000000027919 */ /* 0x000e620000002100 */
[----:B------:R-:W-:Y:S01]  /*155b0*/  BSSY B0, `(.L_x_15344) ;  /* 0x000000a000007945 */ /* 0x000fe20003800000 */
        /* <DEDUP_REMOVED lines=9> */
.L_x_15345:
[----:B------:R-:W-:Y:S05]  /*15650*/  BSYNC B0 ;  /* 0x0000000000007941 */ /* 0x000fea0003800000 */
.L_x_15344:
[----:B------:R-:W-:Y:S05]  /*15660*/  BRA `(.L_x_15346) ;  /* 0xffffffb800407947 */ /* 0x000fea000383ffff */
.L_x_15205:
[----:B------:R-:W-:Y:S01]  /*15670*/  BSSY B1, `(.L_x_15347) ;  /* 0x0000006000017945 */ /* 0x000fe20003800000 */
[----:B------:R-:W-:-:S07]  /*15680*/  IMAD.MOV.U32 R15, RZ, RZ, -0x1 ;  /* 0xffffffffff0f7424 */ /* 0x000fce00078e00ff */
[----:B0-2---:R-:W-:Y:S05]  /*15690*/  WARPSYNC.COLLECTIVE R15, `(.L_x_15348) ;  /* 0x000000000f0c7348 */ /* 0x005fea0003c00000 */
[----:B------:R-:W-:Y:S02]  /*156a0*/  ELECT P6, UR62, PT ;  /* 0x00000000003e782f */ /* 0x000fe400038c0000 */
[----:B------:R-:W-:Y:S01]  /*156b0*/  MOV R14, UR62 ;  /* 0x0000003e000e7c02 */ /* 0x000fe20008000f00 */
[----:B0-2---:R-:W-:Y:S10]  /*156c0*/  ENDCOLLECTIVE ;  /* 0x000000000000791b */ /* 0x005ff40003800000 */
.L_x_15348:
[----:B------:R-:W-:Y:S05]  /*156d0*/  BSYNC B1 ;  /* 0x0000000000017941 */ /* 0x000fea0003800000 */
.L_x_15347:
[----:B------:R-:W-:Y:S05]  /*156e0*/  BRA `(.L_x_15349) ;  /* 0xffffffb800387947 */ /* 0x000fea000383ffff */
.L_x_15207:
[----:B0-----:R0:W1:Y:S02]  /*156f0*/  SYNCS.PHASECHK.TRANS64.TRYWAIT P1, [R3+URZ+0x16840], R2 ;  /* 0x01684002030075a7 */ /* 0x001064000802017f */
[----:B-1----:R-:W-:Y:S05]  /*15700*/  @!P1 NANOSLEEP.SYNCS 0x989680 ;  /* 0x009896800000995d */ /* 0x002fea0003900000 */
[----:B------:R-:W1:Y:S02]  /*15710*/  @!P1 SYNCS.PHASECHK.TRANS64 P1, [R3+URZ+0x16840], R2 ;  /* 0x01684002030095a7 */ /* 0x000e64000802007f */
[----:B-1----:R-:W-:Y:S05]  /*15720*/  @!P1 BRA `(.L_x_15207) ;  /* 0xfffffffc00f09947 */ /* 0x002fea000383ffff */
[----:B------:R-:W-:Y:S05]  /*15730*/  BRA `(.L_x_15350) ;  /* 0xffffffb800587947 */ /* 0x000fea000383ffff */
.L_x_15209:
[----:B-1----:R1:W3:Y:S02]  /*15740*/  SYNCS.PHASECHK.TRANS64.TRYWAIT P1, [R25+URZ+0x16840], R0 ;  /* 0x01684000190075a7 */ /* 0x0022e4000802017f */
[----:B---3--:R-:W-:Y:S05]  /*15750*/  @!P1 NANOSLEEP.SYNCS 0x989680 ;  /* 0x009896800000995d */ /* 0x008fea0003900000 */
[----:B------:R-:W3:Y:S02]  /*15760*/  @!P1 SYNCS.PHASECHK.TRANS64 P1, [R25+URZ+0x16840], R0 ;  /* 0x01684000190095a7 */ /* 0x000ee4000802007f */
[----:B---3--:R-:W-:Y:S05]  /*15770*/  @!P1 BRA `(.L_x_15209) ;  /* 0xfffffffc00f09947 */ /* 0x008fea000383ffff */
[----:B------:R-:W-:Y:S05]  /*15780*/  BRA `(.L_x_15351) ;  /* 0xffffffb800647947 */ /* 0x000fea000383ffff */
.L_x_15211:
[----:B---3--:R3:W4:Y:S02]  /*15790*/  SYNCS.PHASECHK.TRANS64.TRYWAIT P1, [R3+URZ+0x16860], R2 ;  /* 0x01686002030075a7 */ /* 0x008724000802017f */
[----:B----4-:R-:W-:Y:S05]  /*157a0*/  @!P1 NANOSLEEP.SYNCS 0x989680 ;  /* 0x009896800000995d */ /* 0x010fea0003900000 */
[----:B------:R-:W4:Y:S02]  /*157b0*/  @!P1 SYNCS.PHASECHK.TRANS64 P1, [R3+URZ+0x16860], R2 ;  /* 0x01686002030095a7 */ /* 0x000f24000802007f */
[----:B----4-:R-:W-:Y:S05]  /*157c0*/  @!P1 BRA `(.L_x_15211) ;  /* 0xfffffffc00f09947 */ /* 0x010fea000383ffff */
[----:B------:R-:W-:Y:S05]  /*157d0*/  BRA `(.L_x_15352) ;  /* 0xffffffb800607947 */ /* 0x000fea000383ffff */
.L_x_15353:
        /* <DEDUP_REMOVED lines=10> */
.L_x_15881:


//--------------------- .text._ZN7cutlass13device_kernelIN5flash11enable_sm90INS1_16FlashAttnFwdSm90INS1_25CollectiveMainloopFwdSm90ILi2EN4cute5tupleIJNS5_1CILi1EEES8_S8_EEENS6_IJNS7_ILi192EEENS7_ILi128EEENS7_ILi64EEEEEELi64ENS_6half_tEfNS_4arch4Sm90ELb1ELb0ELb1ELb1ELb1ELb1ELb0ELb1ELb1ELb1ELb0ELb0EEENS1_21CollectiveEpilogueFwdINS6_IJSA_SC_SB_EEES9_SE_SG_Li384ELb1ELb1ELb0ELb0EEENS1_36VarlenDynamicPersistentTileSchedulerILi192ELi128ELi384ELi128ELb0ELb1ELb1ELb1ELb1ELb1EEEEEEEEEvNT_6ParamsE --------------------------
	.section	.text._ZN7cutlass13device_kernelIN5flash11enable_sm90INS1_16FlashAttnFwdSm90INS1_25CollectiveMainloopFwdSm90ILi2EN4cute5tupleIJNS5_1CILi1EEES8_S8_EEENS6_IJNS7_ILi192EEENS7_ILi128EEENS7_ILi64EEEEEELi64ENS_6half_tEfNS_4arch4Sm90ELb1ELb0ELb1ELb1ELb1ELb1ELb0ELb1ELb1ELb1ELb0ELb0EEENS1_21CollectiveEpilogueFwdINS6_IJSA_SC_SB_EEES9_SE_SG_Li384ELb1ELb1ELb0ELb0EEENS1_36VarlenDynamicPersistentTileSchedulerILi192ELi128ELi384ELi128ELb0ELb1ELb1ELb1ELb1ELb1EEEEEEEEEvNT_6ParamsE,"ax",@progbits
	.align	128
.text._ZN7cutlass13device_kernelIN5flash11enable_sm90INS1_16FlashAttnFwdSm90INS1_25CollectiveMainloopFwdSm90ILi2EN4cute5tupleIJNS5_1CILi1EEES8_S8_EEENS6_IJNS7_ILi192EEENS7_ILi128EEENS7_ILi64EEEEEELi64ENS_6half_tEfNS_4arch4Sm90ELb1ELb0ELb1ELb1ELb1ELb1ELb0ELb1ELb1ELb1ELb0ELb0EEENS1_21CollectiveEpilogueFwdINS6_IJSA_SC_SB_EEES9_SE_SG_Li384ELb1ELb1ELb0ELb0EEENS1_36VarlenDynamicPersistentTileSchedulerILi192ELi128ELi384ELi128ELb0ELb1ELb1ELb1ELb1ELb1EEEEEEEEEvNT_6ParamsE:
        .type           _ZN7cutlass13device_kernelIN5flash11enable_sm90INS1_16FlashAttnFwdSm90INS1_25CollectiveMainloopFwdSm90ILi2EN4cute5tupleIJNS5_1CILi1EEES8_S8_EEENS6_IJNS7_ILi192EEENS7_ILi128EEENS7_ILi64EEEEEELi64ENS_6half_tEfNS_4arch4Sm90ELb1ELb0ELb1ELb1ELb1ELb1ELb0ELb1ELb1ELb1ELb0ELb0EEENS1_21CollectiveEpilogueFwdINS6_IJSA_SC_SB_EEES9_SE_SG_Li384ELb1ELb1ELb0ELb0EEENS1_36VarlenDynamicPersistentTileSchedulerILi192ELi128ELi384ELi128ELb0ELb1ELb1ELb1ELb1ELb1EEEEEEEEEvNT_6ParamsE,@function
        .size           _ZN7cutlass13device_kernelIN5flash11enable_sm90INS1_16FlashAttnFwdSm90INS1_25CollectiveMainloopFwdSm90ILi2EN4cute5tupleIJNS5_1CILi1EEES8_S8_EEENS6_IJNS7_ILi192EEENS7_ILi128EEENS7_ILi64EEEEEELi64ENS_6half_tEfNS_4arch4Sm90ELb1ELb0ELb1ELb1ELb1ELb1ELb0ELb1ELb1ELb1ELb0ELb0EEENS1_21CollectiveEpilogueFwdINS6_IJSA_SC_SB_EEES9_SE_SG_Li384ELb1ELb1ELb0ELb0EEENS1_36VarlenDynamicPersistentTileSchedulerILi192ELi128ELi384ELi128ELb0ELb1ELb1ELb1ELb1ELb1EEEEEEEEEvNT_6ParamsE,(.L_x_15882 - _ZN7cutlass13device_kernelIN5flash11enable_sm90INS1_16FlashAttnFwdSm90INS1_25CollectiveMainloopFwdSm90ILi2EN4cute5tupleIJNS5_1CILi1EEES8_S8_EEENS6_IJNS7_ILi192EEENS7_ILi128EEENS7_ILi64EEEEEELi64ENS_6half_tEfNS_4arch4Sm90ELb1ELb0ELb1ELb1ELb1ELb1ELb0ELb1ELb1ELb1ELb0ELb0EEENS1_21CollectiveEpilogueFwdINS6_IJSA_SC_SB_EEES9_SE_SG_Li384ELb1ELb1ELb0ELb0EEENS1_36VarlenDynamicPersistentTileSchedulerILi192ELi128ELi384ELi128ELb0ELb1ELb1ELb1ELb1ELb1EEEEEEEEEvNT_6ParamsE)
        .other          _ZN7cutlass13device_kernelIN5flash11enable_sm90INS1_16FlashAttnFwdSm90INS1_25CollectiveMainloopFwdSm90ILi2EN4cute5tupleIJNS5_1CILi1EEES8_S8_EEENS6_IJNS7_ILi192EEENS7_ILi128EEENS7_ILi64EEEEEELi64ENS_6half_tEfNS_4arch4Sm90ELb1ELb0ELb1ELb1ELb1ELb1ELb0ELb1ELb1ELb1ELb0ELb0EEENS1_21CollectiveEpilogueFwdINS6_IJSA_SC_SB_EEES9_SE_SG_Li384ELb1ELb1ELb0ELb0EEENS1_36VarlenDynamicPersistentTileSchedulerILi192ELi128ELi384ELi128ELb0ELb1ELb1ELb1ELb1ELb1EEEEEEEEEvNT_6ParamsE,@"STO_CUDA_ENTRY STV_DEFAULT"
_ZN7cutlass13device_kernelIN5flash11enable_sm90INS1_16FlashAttnFwdSm90INS1_25CollectiveMainloopFwdSm90ILi2EN4cute5tupleIJNS5_1CILi1EEES8_S8_EEENS6_IJNS7_ILi192EEENS7_ILi128EEENS7_ILi64EEEEEELi64ENS_6half_tEfNS_4arch4Sm90ELb1ELb0ELb1ELb1ELb1ELb1ELb0ELb1ELb1ELb1ELb0ELb0EEENS1_21CollectiveEpilogueFwdINS6_IJSA_SC_SB_EEES9_SE_SG_Li384ELb1ELb1ELb0ELb0EEENS1_36VarlenDynamicPersistentTileSchedulerILi192ELi128ELi384ELi128ELb0ELb1ELb1ELb1ELb1ELb1EEEEEEEEEvNT_6ParamsE:
        /* <DEDUP_REMOVED lines=17> */
.L_x_15355:
[----:B------:R-:W-:Y:S05]  /*0110*/  BSYNC B0 ;  /* 0x0000000000007941 */ /* 0x000fea0003800000 */
.L_x_15354:
        /* <DEDUP_REMOVED lines=40> */
.L_x_15356:
        /* <DEDUP_REMOVED lines=22> */
.L_x_15357:
        /* <DEDUP_REMOVED lines=18> */
.L_x_15358:
        /* <DEDUP_REMOVED lines=22> */
.L_x_15359:
        /* <DEDUP_REMOVED lines=22> */
.L_x_15360:
        /* <DEDUP_REMOVED lines=9> */
.L_x_15363:
[----:B------:R-:W-:-:S08]  /*0970*/  NOP ;  /* 0x0000000000007918 */ /* 0x000fd00000000000 */
[----:B------:R-:W0:Y:S02]  /*0980*/  USETMAXREG.TRY_ALLOC.CTAPOOL UP0, 0xa0 ;  /* 0x000000a0000079c8 */ /* 0x000e240008000600 */
[----:B0-----:R-:W-:-:S13]  /*0990*/  PLOP3.LUT P0, PT, PT, PT, UP0, 0x80, 0x0 ;  /* 0x000000000000781c */ /* 0x001fda0003f0f008 */
[----:B------:R-:W-:Y:S05]  /*09a0*/  @!P0 BRA `(.L_x_15363) ;  /* 0xfffffffc00f08947 */ /* 0x000fea000383ffff */
[----:B------:R-:W2:Y:S01]  /*09b0*/  S2R R0, SR_TID.X ;  /* 0x0000000000007919 */ /* 0x000ea20000002100 */
[----:B------:R-:W-:Y:S01]  /*09c0*/  ULDC UR4, c[0x0][0xc3c] ;  /* 0x00030f0000047ab9 */ /* 0x000fe20000000800 */
[----:B--2---:R-:W-:Y:S02]  /*09d0*/  SHF.R.U32.HI R2, RZ, 0x7, R0 ;  /* 0x00000007ff027819 */ /* 0x004fe40000011600 */
[----:B------:R-:W2:Y:S01]  /*09e0*/  LDL.LU R0, [R1+0x4] ;  /* 0x0000040001007983 */ /* 0x000ea20000300800 */
[----:B------:R-:W-:Y:S06]  /*09f0*/  BAR.ARV 0x8, 0x200 ;  /* 0x0208000000007b1d */ /* 0x000fec0000002000 */
[----:B------:R-:W-:Y:S01]  /*0a00*/  ISETP.NE.AND P0, PT, R2, 0x1, PT ;  /* 0x000000010200780c */ /* 0x000fe20003f05270 */
[----:B------:R-:W0:Y:S01]  /*0a10*/  S2R R3, SR_CgaCtaId ;  /* 0x0000000000037919 */ /* 0x000e220000008800 */
[----:B------:R-:W-:-:S11]  /*0a20*/  MOV R2, 0x400 ;  /* 0x0000040000027802 */ /* 0x000fd60000000f00 */
[----:B------:R-:W-:Y:S08]  /*0a30*/  @!P0 BAR.ARV 0x9, 0x100 ;  /* 0x0244000000008b1d */ /* 0x000ff00000002000 */
[----:B------:R-:W-:Y:S01]  /*0a40*/  BAR.SYNC.DEFER_BLOCKING 0x5, 0x200 ;  /* 0x0148000000007b1d */ /* 0x000fe20000010000 */
[----:B0-----:R-:W-:-:S05]  /*0a50*/  LEA R2, R3, R2, 0x18 ;  /* 0x0000000203027211 */ /* 0x001fca00078ec0ff */
[----:B------:R-:W0:Y:S02]  /*0a60*/  LDS.128 R32, [R2+0x168d0] ;  /* 0x0168d00002207984 */ /* 0x000e240000000c00 */
[----:B------:R-:W-:Y:S06]  /*0a70*/  BAR.ARV 0x4, 0x200 ;  /* 0x0108000000007b1d */ /* 0x000fec0000002000 */
[----:B--2---:R-:W-:-:S04]  /*0a80*/  LOP3.LUT R0, R0, 0xfffffffb, RZ, 0xc0, !PT ;  /* 0xfffffffb00007812 */ /* 0x004fc800078ec0ff */
[----:B------:R-:W-:Y:S02]  /*0a90*/  @P0 LOP3.LUT R0, R0, 0x4, RZ, 0xfc, !PT ;  /* 0x0000000400000812 */ /* 0x000fe400078efcff */
[----:B0-----:R-:W-:-:S03]  /*0aa0*/  ISETP.GE.AND P0, PT, R35, UR4, PT ;  /* 0x0000000423007c0c */ /* 0x001fc6000bf06270 */
[----:B------:R0:W-:Y:S10]  /*0ab0*/  STL [R1+0x4], R0 ;  /* 0x0000040001007387 */ /* 0x0001f40000100800 */
[----:B0-----:R-:W-:Y:S05]  /*0ac0*/  @P0 BRA `(.L_x_15364) ;  /* 0x00000194004c0947 */ /* 0x001fea0003800000 */
[----:B------:R-:W2:Y:S01]  /*0ad0*/  LDL.LU R13, [R1+0x30] ;  /* 0x00003000010d7983 */ /* 0x000ea20000300800 */
[----:B------:R-:W0:Y:S02]  /*0ae0*/  S2R R0, SR_TID.X ;  /* 0x0000000000007919 */ /* 0x000e240000002100 */
[----:B0-----:R-:W-:-:S05]  /*0af0*/  VIADD R12, R0, 0xffffff80 ;  /* 0xffffff80000c7836 */ /* 0x001fca0000000000 */
[----:B------:R-:W-:-:S04]  /*0b00*/  SHF.R.S32.HI R0, RZ, 0x1f, R12 ;  /* 0x0000001fff007819 */ /* 0x000fc8000001140c */
[----:B------:R-:W-:-:S04]  /*0b10*/  LEA.HI R3, R0, R12, RZ, 0x7 ;  /* 0x0000000c00037211 */ /* 0x000fc800078f38ff */
[----:B------:R-:W-:-:S05]  /*0b20*/  LOP3.LUT R4, R3, 0xffffff80, RZ, 0xc0, !PT ;  /* 0xffffff8003047812 */ /* 0x000fca00078ec0ff */
[----:B------:R-:W-:Y:S01]  /*0b30*/  IMAD.IADD R11, R12, 0x1, -R4 ;  /* 0x000000010c0b7824 */ /* 0x000fe200078e0a04 */
[----:B------:R-:W-:-:S04]  /*0b40*/  LEA.HI R4, R0, R12, RZ, 0x4 ;  /* 0x0000000c00047211 */ /* 0x000fc800078f20ff */
[----:B------:R-:W-:Y:S02]  /*0b50*/  SHF.R.S32.HI R6, RZ, 0x1f, R11 ;  /* 0x0000001fff067819 */ /* 0x000fe4000001140b */
[----:B------:R-:W-:Y:S02]  /*0b60*/  SHF.R.S32.HI R7, RZ, 0x4, R4 ;  /* 0x00000004ff077819 */ /* 0x000fe40000011404 */
[----:B------:R-:W-:Y:S02]  /*0b70*/  LEA.HI R8, R6, R11, RZ, 0x2 ;  /* 0x0000000b06087211 */ /* 0x000fe400078f10ff */
[----:B------:R-:W-:Y:S02]  /*0b80*/  SHF.R.S32.HI R14, RZ, 0x7, R3 ;  /* 0x00000007ff0e7819 */ /* 0x000fe40000011403 */
[----:B------:R-:W-:Y:S02]  /*0b90*/  LOP3.LUT R3, R4, 0x3fffff0, RZ, 0xc0, !PT ;  /* 0x03fffff004037812 */ /* 0x000fe400078ec0ff */
[----:B------:R-:W-:-:S02]  /*0ba0*/  LEA.HI R5, R0, R12, RZ, 0x5 ;  /* 0x0000000c00057211 */ /* 0x000fc400078f28ff */
[----:B------:R-:W-:Y:S02]  /*0bb0*/  LEA.HI R4, R4, R7, RZ, 0x1 ;  /* 0x0000000704047211 */ /* 0x000fe400078f08ff */
[--C-:B------:R-:W-:Y:S02]  /*0bc0*/  SHF.R.S32.HI R9, RZ, 0x2, R8.reuse ;  /* 0x00000002ff097819 */ /* 0x100fe40000011408 */
[----:B------:R-:W-:Y:S02]  /*0bd0*/  SHF.R.S32.HI R10, RZ, 0x1f, R8 ;  /* 0x0000001fff0a7819 */ /* 0x000fe40000011408 */
[----:B------:R-:W-:Y:S02]  /*0be0*/  SHF.R.S32.HI R15, RZ, 0x5, R5 ;  /* 0x00000005ff0f7819 */ /* 0x000fe40000011405 */
[----:B------:R-:W-:Y:S02]  /*0bf0*/  IADD3 R3, R12, -R3, RZ ;  /* 0x800000030c037210 */ /* 0x000fe40007ffe0ff */
[----:B------:R-:W-:-:S02]  /*0c00*/  LOP3.LUT R4, R4, 0x1ffffffe, RZ, 0xc0, !PT ;  /* 0x1ffffffe04047812 */ /* 0x000fc400078ec0ff */
[----:B------:R-:W-:Y:S01]  /*0c10*/  LEA.HI R10, R10, R9, RZ, 0x3 ;  /* 0x000000090a0a7211 */ /* 0x000fe200078f18ff */
[----:B------:R-:W-:Y:S01]  /*0c20*/  IMAD.HI R5, R14, 0x55555556, RZ ;  /* 0x555555560e057827 */ /* 0x000fe200078e02ff */
[----:B------:R-:W-:Y:S02]  /*0c30*/  LEA.HI R6, R6, R11, RZ, 0x5 ;  /* 0x0000000b06067211 */ /* 0x000fe400078f28ff */
[----:B------:R-:W-:Y:S01]  /*0c40*/  LOP3.LUT R10, R10, 0xfffffff8, RZ, 0xc0, !PT ;  /* 0xfffffff80a0a7812 */ /* 0x000fe200078ec0ff */
[----:B------:R-:W-:Y:S02]  /*0c50*/  IMAD.IADD R4, R7, 0x1, -R4 ;  /* 0x0000000107047824 */ /* 0x000fe400078e0a04 */
[----:B------:R-:W-:Y:S01]  /*0c60*/  IMAD R3, R15, 0x10, R3 ;  /* 0x000000100f037824 */ /* 0x000fe200078e0203 */
[----:B------:R-:W-:Y:S01]  /*0c70*/  LEA.HI R5, R5, R5, RZ, 0x1 ;  /* 0x0000000505057211 */ /* 0x000fe200078f08ff */
[----:B------:R-:W-:Y:S01]  /*0c80*/  IMAD.IADD R9, R9, 0x1, -R10 ;  /* 0x0000000109097824 */ /* 0x000fe200078e0a0a */
[----:B------:R-:W-:-:S02]  /*0c90*/  SHF.R.S32.HI R6, RZ, 0x5, R6 ;  /* 0x00000005ff067819 */ /* 0x000fc40000011406 */
[----:B------:R-:W-:Y:S02]  /*0ca0*/  LEA R7, R3, R4, 0x3 ;  /* 0x0000000403077211 */ /* 0x000fe400078e18ff */
[-C--:B------:R-:W-:Y:S01]  /*0cb0*/  LEA.HI R3, R0, R12.reuse, RZ, 0x2 ;  /* 0x0000000c00037211 */ /* 0x080fe200078f10ff */
[----:B------:R-:W-:Y:S02]  /*0cc0*/  IMAD R5, R5, -0x3, R14 ;  /* 0xfffffffd05057824 */ /* 0x000fe400078e020e */
[----:B------:R-:W-:Y:S01]  /*0cd0*/  IMAD R6, R6, 0x10, R9 ;  /* 0x0000001006067824 */ /* 0x000fe200078e0209 */
[--C-:B------:R-:W-:Y:S02]  /*0ce0*/  SHF.R.S32.HI R23, RZ, 0x2, R3.reuse ;  /* 0x00000002ff177819 */ /* 0x100fe40000011403 */
[----:B------:R-:W-:Y:S01]  /*0cf0*/  SHF.R.S32.HI R4, RZ, 0x1f, R3 ;  /* 0x0000001fff047819 */ /* 0x000fe20000011403 */
[----:B------:R-:W-:Y:S01]  /*0d00*/  IMAD R10, R5, 0x40, R6 ;  /* 0x00000040050a7824 */ /* 0x000fe200078e0206 */
[----:B------:R-:W-:Y:S01]  /*0d10*/  LEA.HI R0, R0, R12, RZ, 0x3 ;  /* 0x0000000c00007211 */ /* 0x000fe200078f18ff */
[----:B------:R-:W-:Y:S01]  /*0d20*/  VIADD R6, R23, 0x60 ;  /* 0x0000006017067836 */ /* 0x000fe20000000000 */
[----:B------:R-:W-:-:S02]  /*0d30*/  LOP3.LUT R3, R3, 0xfffffffc, RZ, 0xc0, !PT ;  /* 0xfffffffc03037812 */ /* 0x000fc400078ec0ff */
[----:B------:R-:W-:Y:S02]  /*0d40*/  LEA.HI R4, R4, R23, RZ, 0x3 ;  /* 0x0000001704047211 */ /* 0x000fe400078f18ff */
[----:B------:R-:W-:Y:S02]  /*0d50*/  SHF.R.S32.HI R5, RZ, 0x3, R0 ;  /* 0x00000003ff057819 */ /* 0x000fe40000011400 */
[----:B------:R-:W-:Y:S01]  /*0d60*/  SHF.R.S32.HI R5, RZ, 0x1f, R6 ;  /* 0x0000001fff057819 */ /* 0x000fe20000011406 */
[----:B------:R-:W-:Y:S01]  /*0d70*/  IMAD.IADD R9, R12, 0x1, -R3 ;  /* 0x000000010c097824 */ /* 0x000fe200078e0a03 */
[----:B------:R-:W-:Y:S02]  /*0d80*/  LOP3.LUT R0, R0, 0xfffffff8, RZ, 0xc0, !PT ;  /* 0xfffffff800007812 */ /* 0x000fe400078ec0ff */
[----:B------:R-:W-:Y:S01]  /*0d90*/  LOP3.LUT R4, R4, 0xfffffff8, RZ, 0xc0, !PT ;  /* 0xfffffff804047812 */ /* 0x000fe200078ec0ff */
[----:B------:R-:W-:Y:S01]  /*0da0*/  IMAD.SHL.U32 R3, R6, 0x40, RZ ;  /* 0x0000004006037824 */ /* 0x000fe200078e00ff */
[----:B------:R-:W-:Y:S01]  /*0db0*/  LEA.HI R5, R5, R6, RZ, 0x3 ;  /* 0x0000000605057211 */ /* 0x000fe200078f18ff */
[----:B------:R-:W-:Y:S01]  /*0dc0*/  IMAD.IADD R0, R12, 0x1, -R0 ;  /* 0x000000010c007824 */ /* 0x000fe200078e0a00 */
[----:B------:R-:W-:Y:S01]  /*0dd0*/  LEA.HI R0, R9, R9, RZ, 0x1 ;  /* 0x0000000909007211 */ /* 0x000fe200078f08ff */
[----:B------:R-:W-:Y:S01]  /*0de0*/  IMAD.IADD R4, R23, 0x1, -R4 ;  /* 0x0000000117047824 */ /* 0x000fe200078e0a04 */
[----:B------:R-:W-:Y:S01]  /*0df0*/  LOP3.LUT R3, R3, 0x1c0, RZ, 0xc0, !PT ;  /* 0x000001c003037812 */ /* 0x000fe200078ec0ff */
[----:B------:R-:W-:Y:S01]  /*0e00*/  IMAD.SHL.U32 R152, R9, 0x4, RZ ;  /* 0x0000000409987824 */ /* 0x000fe200078e00ff */
[----:B------:R-:W-:Y:S01]  /*0e10*/  STL [R1+0x64], R10 ;  /* 0x0000640a01007387 */ /* 0x000fe20000100800 */
[----:B------:R-:W-:Y:S01]  /*0e20*/  IMAD.SHL.U32 R5, R5, 0x40, RZ ;  /* 0x0000004005057824 */ /* 0x000fe200078e00ff */
[----:B------:R-:W-:-:S02]  /*0e30*/  SHF.L.U32 R16, R9, 0x3, RZ ;  /* 0x0000000309107819 */ /* 0x000fc400000006ff */
[----:B------:R-:W-:Y:S01]  /*0e40*/  STL [R1+0x54], RZ ;  /* 0x000054ff01007387 */ /* 0x000fe20000100800 */
[----:B------:R-:W-:Y:S02]  /*0e50*/  LOP3.LUT R0, R0, 0x1ffffffe, RZ, 0xc0, !PT ;  /* 0x1ffffffe00007812 */ /* 0x000fe400078ec0ff */
[----:B------:R-:W-:Y:S01]  /*0e60*/  SHF.R.U32.HI R6, RZ, 0x3, R3 ;  /* 0x00000003ff067819 */ /* 0x000fe20000011603 */
[----:B------:R0:W-:Y:S01]  /*0e70*/  STL [R1+0x30], R4 ;  /* 0x0000300401007387 */ /* 0x0001e20000100800 */
[----:B------:R-:W-:Y:S02]  /*0e80*/  LOP3.LUT R3, R3, 0x38, R16, 0xf8, !PT ;  /* 0x0000003803037812 */ /* 0x000fe400078ef810 */
[----:B------:R-:W-:Y:S02]  /*0e90*/  LOP3.LUT R5, R5, 0xfffffe00, RZ, 0xc0, !PT ;  /* 0xfffffe0005057812 */ /* 0x000fe400078ec0ff */
[----:B------:R-:W-:Y:S01]  /*0ea0*/  LOP3.LUT R8, R8, 0x7ffffffc, RZ, 0xc0, !PT ;  /* 0x7ffffffc08087812 */ /* 0x000fe200078ec0ff */
[----:B------:R-:W-:Y:S01]  /*0eb0*/  IMAD.IADD R0, R9, 0x1, -R0 ;  /* 0x0000000109007824 */ /* 0x000fe200078e0a00 */
[----:B0-----:R-:W-:-:S02]  /*0ec0*/  IADD3 R4, R152, 0x10, RZ ;  /* 0x0000001098047810 */ /* 0x001fc40007ffe0ff */
[----:B------:R-:W-:Y:S02]  /*0ed0*/  LOP3.LUT R3, R5, R3, R6, 0xf6, !PT ;  /* 0x0000000305037212 */ /* 0x000fe400078ef606 */
[----:B------:R-:W-:Y:S01]  /*0ee0*/  SHF.R.S32.HI R6, RZ, 0x1f, R4 ;  /* 0x0000001fff067819 */ /* 0x000fe20000011404 */
[----:B------:R0:W-:Y:S01]  /*0ef0*/  STL [R1], R4 ;  /* 0x0000000401007387 */ /* 0x0001e20000100800 */
[----:B------:R-:W-:-:S03]  /*0f00*/  LEA R0, R0, R10, 0x3 ;  /* 0x0000000a00007211 */ /* 0x000fc600078e18ff */
[----:B------:R1:W-:Y:S01]  /*0f10*/  STL [R1+0x34], R5 ;  /* 0x0000340501007387 */ /* 0x0003e20000100800 */
[----:B------:R-:W-:Y:S02]  /*0f20*/  IMAD R3, R3, 0x2, R2 ;  /* 0x0000000203037824 */ /* 0x000fe400078e0202 */
[----:B0-----:R-:W-:Y:S02]  /*0f30*/  IMAD.SHL.U32 R4, R7, 0x8, RZ ;  /* 0x0000000807047824 */ /* 0x001fe400078e00ff */
[----:B-1----:R-:W-:Y:S01]  /*0f40*/  IMAD.IADD R5, R11, 0x1, -R8 ;  /* 0x000000010b057824 */ /* 0x002fe200078e0a08 */
[----:B------:R0:W-:Y:S04]  /*0f50*/  STL [R1+0x5c], R6 ;  /* 0x00005c0601007387 */ /* 0x0001e80000100800 */
[----:B------:R0:W-:Y:S04]  /*0f60*/  STL [R1+0x38], R5 ;  /* 0x0000380501007387 */ /* 0x0001e80000100800 */
[----:B------:R0:W-:Y:S04]  /*0f70*/  STL [R1+0x68], R4 ;  /* 0x0000680401007387 */ /* 0x0001e80000100800 */
[----:B------:R0:W-:Y:S04]  /*0f80*/  STL [R1+0x3c], R0 ;  /* 0x00003c0001007387 */ /* 0x0001e80000100800 */
[----:B------:R0:W-:Y:S01]  /*0f90*/  STL [R1+0x60], R3 ;  /* 0x0000600301007387 */ /* 0x0001e20000100800 */
[----:B------:R-:W-:Y:S01]  /*0fa0*/  VIADD R18, R16, 0x20 ;  /* 0x0000002010127836 */ /* 0x000fe20000000000 */
[----:B------:R-:W-:Y:S01]  /*0fb0*/  MOV R22, RZ ;  /* 0x000000ff00167202 */ /* 0x000fe20000000f00 */
[----:B------:R-:W-:Y:S01]  /*0fc0*/  IMAD.MOV.U32 R19, RZ, RZ, RZ ;  /* 0x000000ffff137224 */ /* 0x000fe200078e00ff */
[----:B------:R-:W-:Y:S01]  /*0fd0*/  SHF.R.S32.HI R17, RZ, 0x1f, R16 ;  /* 0x0000001fff117819 */ /* 0x000fe20000011410 */
[----:B------:R-:W-:Y:S01]  /*0fe0*/  IMAD.MOV.U32 R157, RZ, RZ, RZ ;  /* 0x000000ffff9d7224 */ /* 0x000fe200078e00ff */
[----:B------:R-:W-:Y:S01]  /*0ff0*/  SHF.R.S32.HI R155, RZ, 0x1f, R18 ;  /* 0x0000001fff9b7819 */ /* 0x000fe20000011412 */
[----:B------:R-:W-:Y:S01]  /*1000*/  IMAD.MOV.U32 R154, RZ, RZ, RZ ;  /* 0x000000ffff9a7224 */ /* 0x000fe200078e00ff */
[----:B0-2---:R-:W-:-:S07]  /*1010*/  LOP3.LUT R156, R13, 0x1, RZ, 0xfc, !PT ;  /* 0x000000010d9c7812 */ /* 0x005fce00078efcff */
.L_x_15509:
[----:B0-2--5:R-:W0:Y:S02]  /*1020*/  LDC.64 R4, c[0x0][0xc88] ;  /* 0x00032200ff047b82 */ /* 0x025e240000000a00 */
[----:B0-----:R-:W-:-:S05]  /*1030*/  IMAD.WIDE R4, R35, 0x4, R4 ;  /* 0x0000000423047825 */ /* 0x001fca00078e0204 */
[----:B----4-:R-:W2:Y:S01]  /*1040*/  LDG.E R0, desc[UR40][R4.64] ;  /* 0x0000002804007981 */ /* 0x010ea2000c1e1900 */
        /* <DEDUP_REMOVED lines=11> */
[C---:B------:R-:W-:Y:S01]  /*1100*/  @P1 LEA R6, P2, R0.reuse, UR4, 0x2 ;  /* 0x0000000400061c11 */ /* 0x040fe2000f8410ff */
[C---:B------:R-:W-:Y:S01]  /*1110*/  IMAD.SHL.U32 R36, R0.reuse, 0x4, RZ ;  /* 0x0000000400247824 */ /* 0x040fe200078e00ff */
[C-C-:B------:R-:W-:Y:S01]  /*1120*/  SHF.L.U64.HI R32, R0.reuse, 0x2, R3.reuse ;  /* 0x0000000200207819 */ /* 0x140fe20000010203 */
[----:B------:R0:W-:Y:S01]  /*1130*/  STL [R1+0x58], R3 ;  /* 0x0000580301007387 */ /* 0x0001e20000100800 */
[----:B------:R-:W-:-:S02]  /*1140*/  @P1 LEA.HI.X R7, R0, UR5, R3, 0x2, P2 ;  /* 0x0000000500071c11 */ /* 0x000fc400090f1403 */
[----:B------:R-:W-:Y:S01]  /*1150*/  ISETP.NE.U32.AND P2, PT, RZ, UR8, PT ;  /* 0x00000008ff007c0c */ /* 0x000fe2000bf45070 */
[----:B------:R-:W-:Y:S01]  /*1160*/  ULDC UR4, c[0x0][0x288] ;  /* 0x0000a20000047ab9 */ /* 0x000fe20000000800 */
[----:B------:R-:W-:Y:S01]  /*1170*/  IADD3 R8, P3, R36, UR6, RZ ;  /* 0x0000000624087c10 */ /* 0x000fe2000ff7e0ff */
[----:B-1----:R1:W-:Y:S01]  /*1180*/  STL [R1+0x48], R36 ;  /* 0x0000482401007387 */ /* 0x0023e20000100800 */
[----:B------:R-:W-:Y:S01]  /*1190*/  ISETP.NE.AND.EX P2, PT, RZ, UR9, PT, P2 ;  /* 0x00000009ff007c0c */ /* 0x000fe2000bf45320 */
[----:B0-----:R-:W-:Y:S01]  /*11a0*/  IMAD.MOV.U32 R3, RZ, RZ, RZ ;  /* 0x000000ffff037224 */ /* 0x001fe200078e00ff */
[----:B------:R-:W-:Y:S01]  /*11b0*/  IADD3.X R9, R32, UR7, RZ, P3, !PT ;  /* 0x0000000720097c10 */ /* 0x000fe20009ffe4ff */
[----:B------:R-:W-:Y:S01]  /*11c0*/  IMAD.U32 R10, RZ, RZ, UR4 ;  /* 0x00000004ff0a7e24 */ /* 0x000fe2000f8e00ff */
[----:B------:R-:W-:Y:S01]  /*11d0*/  ULDC.64 UR4, c[0x0][0x418] ;  /* 0x0001060000047ab9 */ /* 0x000fe20000000a00 */
[----:B------:R1:W-:Y:S04]  /*11e0*/  STL [R1+0x4c], R32 ;  /* 0x00004c2001007387 */ /* 0x0003e80000100800 */
[----:B------:R1:W5:Y:S04]  /*11f0*/  @P1 LDG.E R3, desc[UR40][R6.64] ;  /* 0x0000002806031981 */ /* 0x000368000c1e1900 */
[----:B------:R-:W-:Y:S01]  /*1200*/  @P2 IADD3 R4, P1, R36, UR8, RZ ;  /* 0x0000000824042c10 */ /* 0x000fe2000ff3e0ff */
[----:B------:R1:W5:Y:S03]  /*1210*/  @P0 LDG.E R31, desc[UR40][R8.64] ;  /* 0x00000028081f0981 */ /* 0x000366000c1e1900 */
[----:B------:R-:W-:-:S05]  /*1220*/  @P2 IADD3.X R5, R32, UR9, RZ, P1, !PT ;  /* 0x0000000920052c10 */ /* 0x000fca0008ffe4ff */
[----:B------:R-:W2:Y:S01]  /*1230*/  @P2 LDG.E R10, desc[UR40][R4.64] ;  /* 0x00000028040a2981 */ /* 0x000ea2000c1e1900 */
        /* <DEDUP_REMOVED lines=10> */
[----:B--2---:R1:W-:Y:S01]  /*12e0*/  STL [R1+0x10], R10 ;  /* 0x0000100a01007387 */ /* 0x0043e20000100800 */
[----:B------:R-:W-:Y:S05]  /*12f0*/  @P2 BRA `(.L_x_15365) ;  /* 0x0000000000282947 */ /* 0x000fea0003800000 */
[----:B------:R-:W-:Y:S02]  /*1300*/  ULDC.64 UR4, c[0x0][0xa00] ;  /* 0x0002800000047ab9 */ /* 0x000fe40000000a00 */
[----:B------:R-:W-:-:S04]  /*1310*/  ISETP.NE.U32.AND P1, PT, RZ, UR4, PT ;  /* 0x00000004ff007c0c */ /* 0x000fc8000bf25070 */
[----:B------:R-:W-:-:S13]  /*1320*/  ISETP.NE.AND.EX P1, PT, RZ, UR5, PT, P1 ;  /* 0x00000005ff007c0c */ /* 0x000fda000bf25310 */
[----:B------:R-:W-:Y:S05]  /*1330*/  @!P1 BRA `(.L_x_15365) ;  /* 0x0000000000189947 */ /* 0x000fea0003800000 */
[----:B------:R-:W0:Y:S02]  /*1340*/  LDC.64 R4, c[0x0][0xa00] ;  /* 0x00028000ff047b82 */ /* 0x000e240000000a00 */
[----:B0-----:R-:W-:-:S05]  /*1350*/  IMAD.WIDE R4, R28, 0x4, R4 ;  /* 0x000000041c047825 */ /* 0x001fca00078e0204 */
[----:B------:R-:W2:Y:S04]  /*1360*/  LDG.E R0, desc[UR40][R4.64] ;  /* 0x0000002804007981 */ /* 0x000ea8000c1e1900 */
[----:B-1----:R-:W2:Y:S02]  /*1370*/  LDG.E R7, desc[UR40][R4.64+0x4] ;  /* 0x0000042804077981 */ /* 0x002ea4000c1e1900 */
[----:B--2---:R-:W-:-:S05]  /*1380*/  IMAD.IADD R10, R7, 0x1, -R0 ;  /* 0x00000001070a7824 */ /* 0x004fca00078e0a00 */
[----:B------:R0:W-:Y:S02]  /*1390*/  STL [R1+0x10], R10 ;  /* 0x0000100a01007387 */ /* 0x0001e40000100800 */
.L_x_15365:
[----:B------:R-:W-:Y:S01]  /*13a0*/  ULDC.64 UR4, c[0x0][0xa20] ;  /* 0x0002880000047ab9 */ /* 0x000fe20000000a00 */
[----:B------:R2:W-:Y:S01]  /*13b0*/  STL [R1+0x40], R34 ;  /* 0x0000402201007387 */ /* 0x0005e20000100800 */
[----:B------:R-:W-:-:S04]  /*13c0*/  ISETP.NE.U32.AND P1, PT, RZ, UR4, PT ;  /* 0x00000004ff007c0c */ /* 0x000fc8000bf25070 */
[----:B------:R-:W-:-:S13]  /*13d0*/  ISETP.NE.AND.EX P1, PT, RZ, UR5, PT, P1 ;  /* 0x00000005ff007c0c */ /* 0x000fda000bf25310 */
[----:B--2---:R-:W-:Y:S05]  /*13e0*/  @!P1 BRA `(.L_x_15366) ;  /* 0x0000000000109947 */ /* 0x004fea0003800000 */
[----:B------:R-:W-:-:S04]  /*13f0*/  IADD3 R4, P0, R36, UR4, RZ ;  /* 0x0000000424047c10 */ /* 0x000fc8000ff1e0ff */
[----:B------:R-:W-:-:S05]  /*1400*/  IADD3.X R5, R32, UR5, RZ, P0, !PT ;  /* 0x0000000520057c10 */ /* 0x000fca00087fe4ff */
[----:B------:R2:W5:Y:S01]  /*1410*/  LDG.E R30, desc[UR40][R4.64] ;  /* 0x00000028041e7981 */ /* 0x000562000c1e1900 */
[----:B------:R-:W-:Y:S05]  /*1420*/  BRA `(.L_x_15367) ;  /* 0x0000000000107947 */ /* 0x000fea0003800000 */
.L_x_15366:
[----:B------:R-:W-:Y:S05]  /*1430*/  @!P0 BRA `(.L_x_15367) ;  /* 0x00000000000c8947 */ /* 0x000fea0003800000 */
[----:B------:R-:W2:Y:S04]  /*1440*/  LDG.E R5, desc[UR40][R8.64] ;  /* 0x0000002808057981 */ /* 0x000ea8000c1e1900 */
[----:B------:R-:W2:Y:S02]  /*1450*/  LDG.E R30, desc[UR40][R8.64+0x4] ;  /* 0x00000428081e7981 */ /* 0x000ea4000c1e1900 */
[----:B--2---:R-:W-:-:S07]  /*1460*/  IMAD.IADD R30, R30, 0x1, -R5 ;  /* 0x000000011e1e7824 */ /* 0x004fce00078e0a05 */
.L_x_15367:
[----:B------:R-:W-:Y:S01]  /*1470*/  ULDC.64 UR4, c[0x0][0xa10] ;  /* 0x0002840000047ab9 */ /* 0x000fe20000000a00 */
[----:B-1----:R-:W1:Y:S01]  /*1480*/  LDC R8, c[0x0][0x448] ;  /* 0x00011200ff087b82 */ /* 0x002e620000000800 */
[----:B------:R-:W-:-:S04]  /*1490*/  ISETP.NE.U32.AND P0, PT, RZ, UR4, PT ;  /* 0x00000004ff007c0c */ /* 0x000fc8000bf05070 */
[----:B------:R-:W-:Y:S01]  /*14a0*/  ISETP.NE.AND.EX P0, PT, RZ, UR5, PT, P0 ;  /* 0x00000005ff007c0c */ /* 0x000fe2000bf05300 */
[----:B------:R-:W-:-:S12]  /*14b0*/  ULDC.64 UR4, c[0x0][0xa30] ;  /* 0x00028c0000047ab9 */ /* 0x000fd80000000a00 */
[----:B--2---:R-:W2:Y:S02]  /*14c0*/  @P0 LDC.64 R4, c[0x0][0xa10] ;  /* 0x00028400ff040b82 */ /* 0x004ea40000000a00 */
[----:B--2---:R-:W-:-:S05]  /*14d0*/  @P0 IMAD.WIDE R4, R28, 0x4, R4 ;  /* 0x000000041c040825 */ /* 0x004fca00078e0204 */
[----:B------:R-:W2:Y:S04]  /*14e0*/  @P0 LDG.E R0, desc[UR40][R4.64] ;  /* 0x0000002804000981 */ /* 0x000ea8000c1e1900 */
[----:B------:R3:W2:Y:S01]  /*14f0*/  @P0 LDG.E R9, desc[UR40][R4.64+0x4] ;  /* 0x0000042804090981 */ /* 0x0006a2000c1e1900 */
[----:B------:R-:W-:Y:S02]  /*1500*/  ISETP.NE.U32.AND P1, PT, RZ, UR4, PT ;  /* 0x00000004ff007c0c */ /* 0x000fe4000bf25070 */
[----:B-----5:R-:W-:Y:S02]  /*1510*/  MOV R24, R30 ;  /* 0x0000001e00187202 */ /* 0x020fe40000000f00 */
        /* <DEDUP_REMOVED lines=8> */
[----:B------:R1:W-:Y:S01]  /*15a0*/  STL [R1+0x24], R12 ;  /* 0x0000240c01007387 */ /* 0x0003e20000100800 */
[----:B------:R-:W-:-:S05]  /*15b0*/  IMAD.MOV R27, RZ, RZ, -R8 ;  /* 0x000000ffff1b7224 */ /* 0x000fca00078e0a08 */
[----:B------:R-:W-:Y:S01]  /*15c0*/  VIMNMX R27, RZ, R27, !PT ;  /* 0x0000001bff1b7248 */ /* 0x000fe20007fe0100 */
[----:B------:R-:W3:Y:S08]  /*15d0*/  @P1 LDC R11, c[0x0][0x44c] ;  /* 0x00011300ff0b1b82 */ /* 0x000ef00000000800 */
[----:B------:R-:W0:Y:S01]  /*15e0*/  @P1 LDC R5, c[0x0][0x450] ;  /* 0x00011400ff051b82 */ /* 0x000e220000000800 */
[----:B--2---:R-:W-:-:S02]  /*15f0*/  @P0 IMAD.IADD R29, R9, 0x1, -R0 ;  /* 0x00000001091d0824 */ /* 0x004fc400078e0a00 */
[----:B---3--:R-:W-:-:S04]  /*1600*/  @P1 IMAD.HI.U32 R0, R4, R11, RZ ;  /* 0x0000000b04001227 */ /* 0x008fc800078e00ff */
[----:B----4-:R-:W-:Y:S01]  /*1610*/  IMAD.IADD R6, R8, 0x1, R29 ;  /* 0x0000000108067824 */ /* 0x010fe200078e021d */
[----:B0-----:R-:W-:-:S04]  /*1620*/  @P1 SHF.R.U32.HI R4, RZ, R5, R0 ;  /* 0x00000005ff041219 */ /* 0x001fc80000011600 */
[C---:B------:R-:W-:Y:S01]  /*1630*/  IADD3 R83, R6.reuse, 0x80, -R10 ;  /* 0x0000008006537810 */ /* 0x040fe20007ffe80a */
[----:B------:R1:W-:Y:S01]  /*1640*/  STL [R1+0x1c], R6 ;  /* 0x00001c0601007387 */ /* 0x0003e20000100800 */
[----:B------:R-:W-:-:S03]  /*1650*/  IADD3 R0, R6, 0x7f, RZ ;  /* 0x0000007f06007810 */ /* 0x000fc60007ffe0ff */
        /* <DEDUP_REMOVED lines=11> */
[----:B------:R-:W-:-:S04]  /*1710*/  SHF.R.U32.HI R27, RZ, 0x7, R27 ;  /* 0x00000007ff1b7819 */ /* 0x000fc8000001161b */
[----:B------:R-:W-:-:S07]  /*1720*/  MOV R26, R27 ;  /* 0x0000001b001a7202 */ /* 0x000fce0000000f00 */
[----:B------:R-:W-:-:S05]  /*1730*/  @P0 VIADD R0, R0, 0x7f ;  /* 0x0000007f00000836 */ /* 0x000fca0000000000 */
[----:B------:R-:W-:-:S04]  /*1740*/  @P0 SHF.R.S32.HI R3, RZ, 0x1f, R0 ;  /* 0x0000001fff030819 */ /* 0x000fc80000011400 */
[----:B------:R-:W-:-:S04]  /*1750*/  @P0 LEA.HI R3, R3, R0, RZ, 0x7 ;  /* 0x0000000003030211 */ /* 0x000fc800078f38ff */
[----:B------:R-:W-:Y:S02]  /*1760*/  @P0 SHF.R.S32.HI R26, RZ, 0x7, R3 ;  /* 0x00000007ff1a0819 */ /* 0x000fe40000011403 */
[----:B------:R-:W-:Y:S02]  /*1770*/  PLOP3.LUT P0, PT, PT, PT, PT, 0x80, 0x0 ;  /* 0x000000000000781c */ /* 0x000fe40003f0f070 */
        /* <DEDUP_REMOVED lines=22> */
.L_x_15370:
[----:B------:R-:W-:Y:S05]  /*18e0*/  BSYNC B6 ;  /* 0x0000000000067941 */ /* 0x000fea0003800000 */
.L_x_15369:
        /* <DEDUP_REMOVED lines=20> */
.L_x_15372:
[----:B------:R-:W-:Y:S05]  /*1a30*/  BSYNC B6 ;  /* 0x0000000000067941 */ /* 0x000fea0003800000 */
.L_x_15371:
[----:B------:R-:W2:Y:S01]  /*1a40*/  LDL R35, [R1+0x30] ;  /* 0x0000300001237983 */ /* 0x000ea20000100800 */
[----:B------:R-:W-:Y:S01]  /*1a50*/  ULDC.64 UR4, c[0x0][0x9f8] ;  /* 0x00027e0000047ab9 */ /* 0x000fe20000000a00 */
[----:B------:R-:W0:Y:S01]  /*1a60*/  LDC.64 R4, c[0x0][0x3f8] ;  /* 0x0000fe00ff047b82 */ /* 0x000e220000000a00 */
[----:B------:R-:W-:Y:S01]  /*1a70*/  ISETP.NE.U32.AND P0, PT, RZ, UR4, PT ;  /* 0x00000004ff007c0c */ /* 0x000fe2000bf05070 */
[----:B------:R-:W3:Y:S03]  /*1a80*/  LDL.LU R14, [R1+0x4] ;  /* 0x00000400010e7983 */ /* 0x000ee60000300800 */
[----:B------:R-:W-:Y:S01]  /*1a90*/  ISETP.NE.AND.EX P0, PT, RZ, UR5, PT, P0 ;  /* 0x00000005ff007c0c */ /* 0x000fe2000bf05300 */
[----:B------:R-:W4:Y:S02]  /*1aa0*/  LDL R12, [R1+0x34] ;  /* 0x00003400010c7983 */ /* 0x000f240000100800 */
[----:B------:R-:W1:Y:S08]  /*1ab0*/  LDC R59, c[0x0][0x3f4] ;  /* 0x0000fd00ff3b7b82 */ /* 0x000e700000000800 */
[----:B------:R-:W1:Y:S02]  /*1ac0*/  LDC.64 R62, c[0x0][0x408] ;  /* 0x00010200ff3e7b82 */ /* 0x000e640000000a00 */
[----:B------:R-:W-:-:S04]  /*1ad0*/  @P0 IADD3 R6, P1, R36, UR4, RZ ;  /* 0x0000000424060c10 */ /* 0x000fc8000ff3e0ff */
[----:B------:R-:W-:-:S05]  /*1ae0*/  @P0 IADD3.X R7, R32, UR5, RZ, P1, !PT ;  /* 0x0000000520070c10 */ /* 0x000fca0008ffe4ff */
[----:B------:R0:W4:Y:S01]  /*1af0*/  @P0 LDG.E R28, desc[UR40][R6.64] ;  /* 0x00000028061c0981 */ /* 0x000122000c1e1900 */
[----:B------:R-:W1:Y:S01]  /*1b00*/  S2R R32, SR_TID.X ;  /* 0x0000000000207919 */ /* 0x000e620000002100 */
[----:B------:R-:W-:Y:S02]  /*1b10*/  SHF.R.S32.HI R3, RZ, 0x1f, R23 ;  /* 0x0000001fff037819 */ /* 0x000fe40000011417 */
[----:B------:R-:W-:-:S03]  /*1b20*/  SHF.R.S32.HI R153, RZ, 0x1f, R152 ;  /* 0x0000001fff997819 */ /* 0x000fc60000011498 */
[-C--:B0-----:R-:W-:Y:S01]  /*1b30*/  IMAD R0, R3, R4.reuse, RZ ;  /* 0x0000000403007224 */ /* 0x081fe200078e02ff */
[----:B-----5:R-:W-:Y:S01]  /*1b40*/  SHF.R.S32.HI R7, RZ, 0x1f, R24 ;  /* 0x0000001fff077819 */ /* 0x020fe20000011418 */
[----:B------:R-:W-:Y:S01]  /*1b50*/  IMAD.WIDE.U32 R8, R23, R4, R152 ;  /* 0x0000000417087225 */ /* 0x000fe200078e0098 */
[----:B-1----:R-:W-:-:S03]  /*1b60*/  ISETP.GE.AND P0, PT, R16, R59, PT ;  /* 0x0000003b1000720c */ /* 0x002fc60003f06270 */
[C---:B------:R-:W-:Y:S02]  /*1b70*/  IMAD R13, R23.reuse, R5, R0 ;  /* 0x00000005170d7224 */ /* 0x040fe400078e0200 */
[----:B------:R-:W-:-:S04]  /*1b80*/  IMAD.WIDE.U32 R10, R23, R4, R16 ;  /* 0x00000004170a7225 */ /* 0x000fc800078e0010 */
[----:B------:R-:W-:Y:S01]  /*1b90*/  IMAD R0, R3, R62, RZ ;  /* 0x0000003e03007224 */ /* 0x000fe200078e02ff */
[----:B------:R-:W-:Y:S01]  /*1ba0*/  IADD3 R36, R32, -0x80, RZ ;  /* 0xffffff8020247810 */ /* 0x000fe20007ffe0ff */
[----:B------:R-:W-:Y:S01]  /*1bb0*/  IMAD R6, R7, R4, RZ ;  /* 0x0000000407067224 */ /* 0x000fe200078e02ff */
[----:B------:R-:W-:Y:S01]  /*1bc0*/  SEL R3, R59, RZ, P0 ;  /* 0x000000ff3b037207 */ /* 0x000fe20000000000 */
[----:B------:R-:W-:Y:S02]  /*1bd0*/  IMAD.IADD R9, R9, 0x1, R13 ;  /* 0x0000000109097824 */ /* 0x000fe400078e020d */
[----:B------:R-:W-:Y:S02]  /*1be0*/  IMAD.IADD R11, R13, 0x1, R11 ;  /* 0x000000010d0b7824 */ /* 0x000fe400078e020b */
[-C--:B------:R-:W-:Y:S01]  /*1bf0*/  IMAD R7, R7, R62.reuse, RZ ;  /* 0x0000003e07077224 */ /* 0x080fe200078e02ff */
[----:B------:R-:W-:Y:S01]  /*1c00*/  IADD3 R3, R16, R3, RZ ;  /* 0x0000000310037210 */ /* 0x000fe20007ffe0ff */
[----:B------:R-:W-:Y:S01]  /*1c10*/  IMAD.WIDE.U32 R52, R23, R62, R152 ;  /* 0x0000003e17347225 */ /* 0x000fe200078e0098 */
[----:B------:R-:W-:-:S03]  /*1c20*/  SHF.L.U64.HI R66, R4, 0x7, R5 ;  /* 0x0000000704427819 */ /* 0x000fc60000010205 */
[C---:B------:R-:W-:Y:S02]  /*1c30*/  IMAD R15, R23.reuse, R63, R0 ;  /* 0x0000003f170f7224 */ /* 0x040fe400078e0200 */
[----:B------:R-:W-:Y:S01]  /*1c40*/  IMAD.WIDE.U32 R54, R23, R62, R16 ;  /* 0x0000003e17367225 */ /* 0x000fe200078e0010 */
[----:B------:R-:W-:-:S03]  /*1c50*/  SHF.L.U64.HI R64, R62, 0x7, R63 ;  /* 0x000000073e407819 */ /* 0x000fc6000001023f */
[----:B------:R-:W-:Y:S02]  /*1c60*/  IMAD.IADD R68, R31, 0x1, R30 ;  /* 0x000000011f447824 */ /* 0x000fe400078e021e */
[----:B------:R-:W-:Y:S01]  /*1c70*/  IMAD.WIDE.U32 R20, R24, R4, R8 ;  /* 0x0000000418147225 */ /* 0x000fe200078e0008 */
[----:B------:R-:W-:-:S03]  /*1c80*/  SHF.R.S32.HI R0, RZ, 0x1f, R3 ;  /* 0x0000001fff007819 */ /* 0x000fc60000011403 */
[----:B------:R-:W-:-:S04]  /*1c90*/  IMAD.WIDE.U32 R30, R24, R4, R10 ;  /* 0x00000004181e7225 */ /* 0x000fc800078e000a */
[----:B------:R-:W-:Y:S02]  /*1ca0*/  IMAD.SHL.U32 R65, R4, 0x80, RZ ;  /* 0x0000008004417824 */ /* 0x000fe400078e00ff */
[----:B------:R-:W-:Y:S02]  /*1cb0*/  IMAD R7, R24, R63, R7 ;  /* 0x0000003f18077224 */ /* 0x000fe400078e0207 */
[----:B------:R-:W-:Y:S02]  /*1cc0*/  IMAD.IADD R53, R53, 0x1, R15 ;  /* 0x0000000135357824 */ /* 0x000fe400078e020f */
[----:B------:R-:W-:Y:S01]  /*1cd0*/  IMAD.IADD R55, R15, 0x1, R55 ;  /* 0x000000010f377824 */ /* 0x000fe200078e0237 */
[----:B------:R-:W-:Y:S01]  /*1ce0*/  LEA.HI R0, R0, R3, RZ, 0x3 ;  /* 0x0000000300007211 */ /* 0x000fe200078f18ff */
[----:B------:R-:W-:-:S04]  /*1cf0*/  IMAD.WIDE.U32 R52, R24, R62, R52 ;  /* 0x0000003e18347225 */ /* 0x000fc800078e0034 */
[----:B------:R-:W-:-:S04]  /*1d00*/  IMAD.WIDE.U32 R54, R24, R62, R54 ;  /* 0x0000003e18367225 */ /* 0x000fc800078e0036 */
[----:B------:R-:W-:Y:S01]  /*1d10*/  IMAD R3, R24, R5, R6 ;  /* 0x0000000518037224 */ /* 0x000fe200078e0206 */
[----:B------:R-:W-:-:S03]  /*1d20*/  LOP3.LUT R6, R0, 0xfffffff8, RZ, 0xc0, !PT ;  /* 0xfffffff800067812 */ /* 0x000fc600078ec0ff */
[----:B------:R-:W-:Y:S01]  /*1d30*/  IMAD.IADD R56, R3, 0x1, R31 ;  /* 0x0000000103387824 */ /* 0x000fe200078e021f */
[----:B------:R-:W-:Y:S01]  /*1d40*/  IADD3 R57, R21, R3, RZ ;  /* 0x0000000315397210 */ /* 0x000fe20007ffe0ff */
[----:B------:R-:W-:Y:S01]  /*1d50*/  IMAD.SHL.U32 R62, R62, 0x80, RZ ;  /* 0x000000803e3e7824 */ /* 0x000fe200078e00ff */
[----:B------:R-:W-:Y:S01]  /*1d60*/  SHF.R.S32.HI R61, RZ, 0x1f, R34 ;  /* 0x0000001fff3d7819 */ /* 0x000fe20000011422 */
[----:B------:R-:W-:Y:S01]  /*1d70*/  IMAD.SHL.U32 R59, R59, 0x2, RZ ;  /* 0x000000023b3b7824 */ /* 0x000fe200078e00ff */
[C---:B--2---:R-:W-:Y:S01]  /*1d80*/  LOP3.LUT P1, RZ, R35.reuse, 0x4, RZ, 0xc0, !PT ;  /* 0x0000000423ff7812 */ /* 0x044fe2000782c0ff */
[----:B------:R-:W-:Y:S01]  /*1d90*/  IMAD.SHL.U32 R67, R35, 0x40, RZ ;  /* 0x0000004023437824 */ /* 0x000fe200078e00ff */
[----:B------:R-:W-:Y:S02]  /*1da0*/  SHF.R.U32.HI R35, RZ, 0x7, R32 ;  /* 0x00000007ff237819 */ /* 0x000fe40000011620 */
[----:B---3--:R-:W-:Y:S02]  /*1db0*/  LOP3.LUT R14, R14, 0xfffffffd, RZ, 0xc0, !PT ;  /* 0xfffffffd0e0e7812 */ /* 0x008fe400078ec0ff */
[----:B------:R-:W-:-:S04]  /*1dc0*/  SHF.R.S32.HI R32, RZ, 0x1f, R36 ;  /* 0x0000001fff207819 */ /* 0x000fc80000011424 */
[----:B------:R-:W-:-:S03]  /*1dd0*/  LEA.HI R32, R32, R36, RZ, 0x2 ;  /* 0x0000002420207211 */ /* 0x000fc600078f10ff */
[----:B------:R-:W-:Y:S02]  /*1de0*/  @P1 LOP3.LUT R14, R14, 0x2, RZ, 0xfc, !PT ;  /* 0x000000020e0e1812 */ /* 0x000fe400078efcff */
[----:B------:R-:W-:-:S03]  /*1df0*/  LOP3.LUT R32, R32, 0xfffffffc, RZ, 0xc0, !PT ;  /* 0xfffffffc20207812 */ /* 0x000fc600078ec0ff */
[----:B------:R0:W-:Y:S01]  /*1e00*/  STL [R1+0x4], R14 ;  /* 0x0000040e01007387 */ /* 0x0001e20000100800 */
[----:B------:R-:W-:Y:S01]  /*1e10*/  LOP3.LUT R67, R67, 0x1c0, RZ, 0xc0, !PT ;  /* 0x000001c043437812 */ /* 0x000fe200078ec0ff */
[----:B------:R-:W-:Y:S01]  /*1e20*/  IMAD.IADD R32, R36, 0x1, -R32 ;  /* 0x0000000124207824 */ /* 0x000fe200078e0a20 */
[----:B------:R-:W-:Y:S02]  /*1e30*/  ISETP.NE.AND P6, PT, R35, 0x1, PT ;  /* 0x000000012300780c */ /* 0x000fe40003fc5270 */
[----:B0-----:R-:W-:-:S04]  /*1e40*/  SHF.R.S32.HI R14, RZ, 0x1f, R36 ;  /* 0x0000001fff0e7819 */ /* 0x001fc80000011424 */
[----:B------:R-:W-:Y:S01]  /*1e50*/  LEA.HI R14, R14, R36, RZ, 0x5 ;  /* 0x000000240e0e7211 */ /* 0x000fe200078f28ff */
[----:B------:R-:W-:Y:S01]  /*1e60*/  VIADD R36, R23, 0x60 ;  /* 0x0000006017247836 */ /* 0x000fe20000000000 */
[----:B------:R-:W-:Y:S02]  /*1e70*/  SHF.R.U32.HI R63, RZ, 0x3, R67 ;  /* 0x00000003ff3f7819 */ /* 0x000fe40000011643 */
[----:B------:R-:W-:Y:S02]  /*1e80*/  LOP3.LUT R4, R67, 0x18, R16, 0xf8, !PT ;  /* 0x0000001843047812 */ /* 0x000fe400078ef810 */
[----:B------:R-:W-:Y:S02]  /*1e90*/  SHF.L.U32 R36, R36, 0x6, RZ ;  /* 0x0000000624247819 */ /* 0x000fe400000006ff */
[----:B------:R-:W-:Y:S02]  /*1ea0*/  LOP3.LUT R4, R4, R63, RZ, 0x3c, !PT ;  /* 0x0000003f04047212 */ /* 0x000fe400078e3cff */
[----:B------:R-:W-:Y:S01]  /*1eb0*/  SHF.R.S32.HI R14, RZ, 0x5, R14 ;  /* 0x00000005ff0e7819 */ /* 0x000fe2000001140e */
[----:B------:R-:W-:Y:S01]  /*1ec0*/  VIADD R82, R35, 0x8 ;  /* 0x0000000823527836 */ /* 0x000fe20000000000 */
[----:B------:R-:W-:Y:S01]  /*1ed0*/  LOP3.LUT R36, R36, 0x1c0, RZ, 0xc0, !PT ;  /* 0x000001c024247812 */ /* 0x000fe200078ec0ff */
[----:B------:R-:W-:-:S02]  /*1ee0*/  IMAD R60, R32, 0x60, R23 ;  /* 0x00000060203c7824 */ /* 0x000fc400078e0217 */
[----:B------:R-:W-:Y:S01]  /*1ef0*/  IMAD R58, R14, 0x200, R4 ;  /* 0x000002000e3a7824 */ /* 0x000fe200078e0204 */
[--C-:B------:R-:W-:Y:S01]  /*1f00*/  LOP3.LUT R4, R67, 0x38, R0.reuse, 0xf8, !PT ;  /* 0x0000003843047812 */ /* 0x100fe200078ef800 */
[----:B------:R-:W-:Y:S02]  /*1f10*/  IMAD.IADD R35, R53, 0x1, R7 ;  /* 0x0000000135237824 */ /* 0x000fe400078e0207 */
[----:B------:R-:W-:Y:S01]  /*1f20*/  IMAD.IADD R32, R7, 0x1, R55 ;  /* 0x0000000107207824 */ /* 0x000fe200078e0237 */
[--C-:B------:R-:W-:Y:S02]  /*1f30*/  SHF.R.S32.HI R7, RZ, 0x3, R0.reuse ;  /* 0x00000003ff077819 */ /* 0x100fe40000011400 */
[----:B------:R-:W-:Y:S01]  /*1f40*/  LOP3.LUT R0, R36, 0x38, R0, 0xf8, !PT ;  /* 0x0000003824007812 */ /* 0x000fe200078ef800 */
[----:B------:R-:W-:Y:S01]  /*1f50*/  VIADD R36, R23, 0x60 ;  /* 0x0000006017247836 */ /* 0x000fe20000000000 */
[----:B------:R-:W-:Y:S05]  /*1f60*/  @!P6 WARPSYNC.ALL ;  /* 0x000000000000e948 */ /* 0x000fea0003800000 */
[----:B------:R-:W-:Y:S01]  /*1f70*/  IMAD.SHL.U32 R36, R36, 0x40, RZ ;  /* 0x0000004024247824 */ /* 0x000fe200078e00ff */
[----:B------:R-:W-:Y:S01]  /*1f80*/  LOP3.LUT R3, R4, R63, RZ, 0x3c, !PT ;  /* 0x0000003f04037212 */ /* 0x000fe200078e3cff */
[----:B------:R-:W-:-:S03]  /*1f90*/  ULDC UR4, c[0x0][0x2f4] ;  /* 0x0000bd0000047ab9 */ /* 0x000fc60000000800 */
[----:B------:R-:W-:-:S04]  /*1fa0*/  LOP3.LUT R36, R36, 0x1c0, RZ, 0xc0, !PT ;  /* 0x000001c024247812 */ /* 0x000fc800078ec0ff */
[----:B------:R-:W-:-:S04]  /*1fb0*/  SHF.R.U32.HI R36, RZ, 0x3, R36 ;  /* 0x00000003ff247819 */ /* 0x000fc80000011624 */
[----:B------:R-:W-:Y:S01]  /*1fc0*/  LOP3.LUT R0, R0, R36, RZ, 0x3c, !PT ;  /* 0x0000002400007212 */ /* 0x000fe200078e3cff */
[----:B------:R-:W-:Y:S01]  /*1fd0*/  IMAD R3, R14, 0x200, R3 ;  /* 0x000002000e037824 */ /* 0x000fe200078e0203 */
[----:B------:R-:W-:Y:S01]  /*1fe0*/  @!P6 BAR.SYNC.DEFER_BLOCKING 0x9, 0x100 ;  /* 0x024400000000eb1d */ /* 0x000fe20000010000 */
[----:B------:R-:W-:Y:S02]  /*1ff0*/  ISETP.GE.AND P1, PT, R16, UR4, PT ;  /* 0x0000000410007c0c */ /* 0x000fe4000bf26270 */
[----:B------:R-:W-:Y:S01]  /*2000*/  ISETP.GE.AND P2, PT, R18, UR4, PT ;  /* 0x0000000412007c0c */ /* 0x000fe2000bf46270 */
[----:B----4-:R-:W-:Y:S01]  /*2010*/  IMAD.IADD R0, R12, 0x1, R0 ;  /* 0x000000010c007824 */ /* 0x010fe200078e0200 */
[----:B------:R-:W-:Y:S02]  /*2020*/  SHF.R.S32.HI R5, RZ, 0x1f, R28 ;  /* 0x0000001fff057819 */ /* 0x000fe4000001141c */
[----:B------:R-:W-:-:S09]  /*2030*/  SHF.R.S32.HI R4, RZ, 0x1f, R6 ;  /* 0x0000001fff047819 */ /* 0x000fd20000011406 */
.L_x_15428:
[----:B--2---:R-:W2:Y:S01]  /*2040*/  LDL R38, [R1+0x30] ;  /* 0x0000300001267983 */ /* 0x004ea20000100800 */
[----:B------:R-:W0:Y:S03]  /*2050*/  LDC R73, c[0x0][0x430] ;  /* 0x00010c00ff497b82 */ /* 0x000e260000000800 */
[----:B---34-:R-:W3:Y:S01]  /*2060*/  LDL.LU R37, [R1+0x4] ;  /* 0x0000040001257983 */ /* 0x018ee20000300800 */
[----:B------:R-:W-:Y:S02]  /*2070*/  IADD3 R26, R26, -0x1, RZ ;  /* 0xffffffff1a1a7810 */ /* 0x000fe40007ffe0ff */
[----:B------:R-:W-:Y:S02]  /*2080*/  MOV R72, RZ ;  /* 0x000000ff00487202 */ /* 0x000fe40000000f00 */
[----:B------:R-:W1:Y:S01]  /*2090*/  LDC R78, c[0x0][0x3f4] ;  /* 0x0000fd00ff4e7b82 */ /* 0x000e620000000800 */
[----:B------:R-:W-:-:S04]  /*20a0*/  IMAD R8, R26, 0x80, R60 ;  /* 0x000000801a087824 */ /* 0x000fc800078e023c */
[----:B------:R-:W-:Y:S01]  /*20b0*/  IMAD.IADD R36, R68, 0x1, R8 ;  /* 0x0000000144247824 */ /* 0x000fe200078e0208 */
[----:B------:R-:W-:-:S03]  /*20c0*/  ISETP.GE.AND P3, PT, R8, R29, PT ;  /* 0x0000001d0800720c */ /* 0x000fc60003f66270 */
[----:B------:R-:W-:Y:S01]  /*20d0*/  IMAD.MOV.U32 R12, RZ, RZ, R36 ;  /* 0x000000ffff0c7224 */ /* 0x000fe200078e0024 */
[----:B------:R-:W-:Y:S02]  /*20e0*/  ISETP.GT.OR P3, PT, R60, 0x7f, P3 ;  /* 0x0000007f3c00780c */ /* 0x000fe40001f64670 */
[----:B0-----:R-:W-:-:S11]  /*20f0*/  ISETP.NE.AND P4, PT, R73, 0x1, PT ;  /* 0x000000014900780c */ /* 0x001fd60003f85270 */
        /* <DEDUP_REMOVED lines=16> */
[----:B------:R-:W-:Y:S05]  /*2200*/  YIELD ;  /* 0x0000000000007946 */ /* 0x000fea0003800000 */
[C---:B------:R-:W-:Y:S01]  /*2210*/  VIADD R70, R10.reuse, 0x20 ;  /* 0x000000200a467836 */ /* 0x040fe20000000000 */
[----:B------:R-:W-:Y:S01]  /*2220*/  BSSY B0, `(.L_x_15373) ;  /* 0x0000305000007945 */ /* 0x000fe20003800000 */
[----:B------:R-:W-:Y:S01]  /*2230*/  IMAD.MOV R12, RZ, RZ, -R12 ;  /* 0x000000ffff0c7224 */ /* 0x000fe200078e0a0c */
[----:B------:R-:W-:-:S03]  /*2240*/  LEA R71, R10, R25, 0x1 ;  /* 0x000000190a477211 */ /* 0x000fc600078e08ff */
[----:B------:R-:W-:Y:S01]  /*2250*/  IMAD R73, R73, R12, R36 ;  /* 0x0000000c49497224 */ /* 0x000fe200078e0224 */
[----:B--2---:R-:W-:Y:S02]  /*2260*/  LOP3.LUT P5, RZ, R38, 0x4, RZ, 0xc0, !PT ;  /* 0x0000000426ff7812 */ /* 0x004fe400078ac0ff */
[----:B---3--:R-:W-:-:S04]  /*2270*/  LOP3.LUT R37, R37, 0xfffffffe, RZ, 0xc0, !PT ;  /* 0xfffffffe25257812 */ /* 0x008fc800078ec0ff */
[----:B------:R-:W-:Y:S02]  /*2280*/  @P3 LOP3.LUT R37, R37, 0x1, RZ, 0xfc, !PT ;  /* 0x0000000125253812 */ /* 0x000fe400078efcff */
[----:B------:R-:W-:-:S03]  /*2290*/  ISETP.GE.AND P3, PT, R78, 0x1, PT ;  /* 0x000000014e00780c */ /* 0x000fc60003f66270 */
[----:B------:R0:W-:Y:S02]  /*22a0*/  STL [R1+0x4], R37 ;  /* 0x0000042501007387 */ /* 0x0001e40000100800 */
[----:B------:R-:W-:-:S04]  /*22b0*/  @P5 VIADD R70, R10, 0xffffffe0 ;  /* 0xffffffe00a465836 */ /* 0x000fc80000000000 */
[----:B------:R-:W-:-:S04]  /*22c0*/  IMAD R70, R70, 0x2, R25 ;  /* 0x0000000246467824 */ /* 0x000fc800078e0219 */
[----:B0-----:R-:W-:Y:S05]  /*22d0*/  @!P3 BRA `(.L_x_15374) ;  /* 0x0000002800d4b947 */ /* 0x001fea0003800000 */
        /* <DEDUP_REMOVED lines=20> */
[----:B------:R-:W-:Y:S02]  /*2420*/  SHF.R.S32.HI R8, RZ, 0x1f, R26 ;  /* 0x0000001fff087819 */ /* 0x000fe4000001141a */
[----:B------:R-:W-:Y:S01]  /*2430*/  IMAD.IADD R9, R87, 0x1, R11 ;  /* 0x0000000157097824 */ /* 0x000fe200078e020b */
[----:B------:R-:W-:Y:S01]  /*2440*/  LEA R85, P3, R86, UR4, 0x1 ;  /* 0x0000000456557c11 */ /* 0x000fe2000f8608ff */
[----:B------:R-:W-:Y:S01]  /*2450*/  ULDC.U8 UR4, c[0x0][0x410] ;  /* 0x0001040000047ab9 */ /* 0x000fe20000000000 */
[----:B------:R-:W-:-:S02]  /*2460*/  IMAD R13, R64, R26, RZ ;  /* 0x0000001a400d7224 */ /* 0x000fc400078e02ff */
        /* <DEDUP_REMOVED lines=9> */
[----:B------:R0:W5:Y:S01]  /*2500*/  LDL R80, [R1] ;  /* 0x0000000001507983 */ /* 0x0001620000100800 */
        /* <DEDUP_REMOVED lines=31> */
.L_x_15377:
[----:B------:R-:W-:Y:S05]  /*2700*/  BSYNC B1 ;  /* 0x0000000000017941 */ /* 0x000fea0003800000 */
.L_x_15376:
[----:B0-----:R-:W-:Y:S01]  /*2710*/  VIADD R12, R23, 0x60 ;  /* 0x00000060170c7836 */ /* 0x001fe20000000000 */
[----:B------:R-:W-:Y:S01]  /*2720*/  BSSY B1, `(.L_x_15378) ;  /* 0x0000021000017945 */ /* 0x000fe20003800000 */
[----:B-----5:R-:W-:Y:S01]  /*2730*/  MOV R15, R44 ;  /* 0x0000002c000f7202 */ /* 0x020fe20000000f00 */
[----:B------:R-:W-:Y:S02]  /*2740*/  IMAD.MOV.U32 R79, RZ, RZ, R45 ;  /* 0x000000ffff4f7224 */ /* 0x000fe400078e002d */
        /* <DEDUP_REMOVED lines=30> */
.L_x_15379:
[----:B------:R-:W-:Y:S05]  /*2930*/  BSYNC B1 ;  /* 0x0000000000017941 */ /* 0x000fea0003800000 */
.L_x_15378:
        /* <DEDUP_REMOVED lines=9> */
[----:B------:R-:W-:Y:S02]  /*29d0*/  ISETP.NE.AND P5, PT, R156, 0x3, PT ;  /* 0x000000039c00780c */ /* 0x000fe40003fa5270 */
        /* <DEDUP_REMOVED lines=17> */
.L_x_15380:
[----:B------:R-:W-:Y:S01]  /*2af0*/  IMAD R69, R19, 0x8, R2 ;  /* 0x0000000813457824 */ /* 0x000fe200078e0202 */
[----:B------:R-:W-:Y:S01]  /*2b00*/  SHF.L.U32 R77, R157, 0x1f, RZ ;  /* 0x0000001f9d4d7819 */ /* 0x000fe200000006ff */
[----:B------:R-:W-:Y:S03]  /*2b10*/  BSSY B1, `(.L_x_15381) ;  /* 0x0000003000017945 */ /* 0x000fe60003800000 */
[----:B------:R-:W0:Y:S02]  /*2b20*/  SYNCS.PHASECHK.TRANS64.TRYWAIT P6, [R69+URZ+0x16890], R77 ;  /* 0x0168904d450075a7 */ /* 0x000e2400080c017f */
[----:B0-----:R-:W-:Y:S05]  /*2b30*/  @!P6 BRA `(.L_x_15382) ;  /* 0x000001740038e947 */ /* 0x001fea0003800000 */
.L_x_15624:
[----:B------:R-:W-:Y:S05]  /*2b40*/  BSYNC B1 ;  /* 0x0000000000017941 */ /* 0x000fea0003800000 */
.L_x_15381:
[----:B------:R-:W-:-:S03]  /*2b50*/  UMOV UR4, 0xffffffff ;  /* 0xffffffff00047882 */ /* 0x000fc60000000000 */
[----:B------:R-:W-:Y:S05]  /*2b60*/  BRA.DIV UR4, `(.L_x_15383) ;  /* 0x0000017604407947 */ /* 0x000fea000b800000 */
[----:B------:R1:W2:Y:S04]  /*2b70*/  SHFL.IDX PT, R79, R86, RZ, 0x1c1f ;  /* 0x001c1fff564f7589 */ /* 0x0002a800000e0000 */
[----:B------:R1:W3:Y:S02]  /*2b80*/  SHFL.IDX PT, R14, R85, RZ, 0x1c1f ;  /* 0x001c1fff550e7589 */ /* 0x0002e400000e0000 */
.L_x_15628:
        /* <DEDUP_REMOVED lines=13> */
[----:B------:R-:W-:Y:S01]  /*2c60*/  HADD2.F32 R11, -RZ, R9.H1_H1 ;  /* 0x30000009ff0b7230 */ /* 0x000fe20000004100 */
[----:B------:R-:W-:Y:S01]  /*2c70*/  SHF.R.U32.HI R51, RZ, 0x10, R51 ;  /* 0x00000010ff337819 */ /* 0x000fe20000011633 */
[----:B------:R-:W-:Y:S01]  /*2c80*/  HADD2.F32 R50, -RZ, R48.H0_H0 ;  /* 0x20000030ff327230 */ /* 0x000fe20000004100 */
[----:B------:R-:W-:Y:S01]  /*2c90*/  SHF.R.U32.HI R49, RZ, 0x10, R49 ;  /* 0x00000010ff317819 */ /* 0x000fe20000011631 */
[----:B------:R-:W-:Y:S02]  /*2ca0*/  HADD2.F32 R92, -RZ, R92.H0_H0 ;  /* 0x2000005cff5c7230 */ /* 0x000fe40000004100 */
[----:B------:R-:W-:Y:S02]  /*2cb0*/  HADD2.F32 R51, -RZ, R51.H0_H0 ;  /* 0x20000033ff337230 */ /* 0x000fe40000004100 */
[----:B------:R-:W-:-:S02]  /*2cc0*/  HADD2.F32 R9, -RZ, R9.H0_H0 ;  /* 0x20000009ff097230 */ /* 0x000fc40000004100 */
        /* <DEDUP_REMOVED lines=31> */
.L_x_15389:
[----:B------:R-:W-:Y:S05]  /*2ec0*/  BSYNC B3 ;  /* 0x0000000000037941 */ /* 0x000fea0003800000 */
.L_x_15388:
[----:B0-----:R4:W-:Y:S02]  /*2ed0*/  ST.E.128 desc[UR40][R12.64], R8 ;  /* 0x000000080c007985 */ /* 0x0019e4000c101d28 */
.L_x_15387:
[----:B------:R-:W-:Y:S05]  /*2ee0*/  BSYNC B2 ;  /* 0x0000000000027941 */ /* 0x000fea0003800000 */
.L_x_15386:
[----:B------:R-:W-:Y:S05]  /*2ef0*/  @P2 BRA `(.L_x_15385) ;  /* 0x0000000000c82947 */ /* 0x000fea0003800000 */
[----:B------:R-:W5:Y:S01]  /*2f00*/  LDL R15, [R1] ;  /* 0x00000000010f7983 */ /* 0x000f620000100800 */
[C---:B---34-:R-:W-:Y:S01]  /*2f10*/  LEA R12, P3, R18.reuse, R14, 0x1 ;  /* 0x0000000e120c7211 */ /* 0x058fe200078608ff */
[----:B------:R-:W-:Y:S02]  /*2f20*/  BSSY B2, `(.L_x_15390) ;  /* 0x000002e000027945 */ /* 0x000fe40003800000 */
[----:B------:R3:W4:Y:S01]  /*2f30*/  LDS.128 R8, [R70+0xe000] ;  /* 0x00e0000046087984 */ /* 0x0007220000000c00 */
[----:B--2---:R-:W-:Y:S02]  /*2f40*/  LEA.HI.X R13, R18, R79, R155, 0x1, P3 ;  /* 0x0000004f120d7211 */ /* 0x004fe400018f0c9b */
[----:B-----5:R-:W-:-:S13]  /*2f50*/  ISETP.GE.AND P3, PT, R15, R78, PT ;  /* 0x0000004e0f00720c */ /* 0x020fda0003f66270 */
[----:B---34-:R-:W-:Y:S05]  /*2f60*/  @P3 BRA `(.L_x_15391) ;  /* 0x0000000000a43947 */ /* 0x018fea0003800000 */
[--C-:B------:R-:W-:Y:S01]  /*2f70*/  SHF.R.U64 R44, R44, 0x10, R45.reuse ;  /* 0x000000102c2c7819 */ /* 0x100fe2000000122d */
[--C-:B------:R-:W-:Y:S01]  /*2f80*/  HADD2.F32 R15, -RZ, R11.reuse.H1_H1 ;  /* 0x3000000bff0f7230 */ /* 0x100fe20000004100 */
[----:B------:R-:W-:Y:S01]  /*2f90*/  SHF.R.U32.HI R49, RZ, 0x10, R45 ;  /* 0x00000010ff317819 */ /* 0x000fe2000001162d */
[----:B------:R-:W-:Y:S01]  /*2fa0*/  HADD2.F32 R11, -RZ, R11.H0_H0 ;  /* 0x2000000bff0b7230 */ /* 0x000fe20000004100 */
[--C-:B------:R-:W-:Y:S01]  /*2fb0*/  SHF.R.U64 R45, R46, 0x10, R47.reuse ;  /* 0x000000102e2d7819 */ /* 0x100fe2000000122f */
[----:B------:R-:W-:Y:S01]  /*2fc0*/  HADD2.F32 R44, -RZ, R44.H0_H0 ;  /* 0x2000002cff2c7230 */ /* 0x000fe20000004100 */
[----:B------:R-:W-:Y:S01]  /*2fd0*/  SHF.R.U32.HI R48, RZ, 0x10, R47 ;  /* 0x00000010ff307819 */ /* 0x000fe2000001162f */
[----:B------:R-:W-:Y:S01]  /*2fe0*/  HADD2.F32 R46, -RZ, R49.H0_H0 ;  /* 0x20000031ff2e7230 */ /* 0x000fe20000004100 */
[----:B------:R-:W-:Y:S01]  /*2ff0*/  MOV R14, R10 ;  /* 0x0000000a000e7202 */ /* 0x000fe20000000f00 */
[----:B------:R-:W-:Y:S02]  /*3000*/  HADD2.F32 R45, -RZ, R45.H0_H0 ;  /* 0x2000002dff2d7230 */ /* 0x000fe40000004100 */
[----:B------:R-:W-:-:S02]  /*3010*/  HADD2.F32 R48, -RZ, R48.H0_H0 ;  /* 0x20000030ff307230 */ /* 0x000fc40000004100 */
[--C-:B------:R-:W-:Y:S02]  /*3020*/  HADD2.F32 R10, -RZ, R9.reuse.H1_H1 ;  /* 0x30000009ff0a7230 */ /* 0x100fe40000004100 */
[----:B------:R-:W-:Y:S02]  /*3030*/  HADD2.F32 R9, -RZ, R9.H0_H0 ;  /* 0x20000009ff097230 */ /* 0x000fe40000004100 */
[-C--:B------:R-:W-:Y:S01]  /*3040*/  FMUL.FTZ R92, R15, R48.reuse ;  /* 0x000000300f5c7220 */ /* 0x080fe20000410000 */
[----:B------:R-:W-:Y:S01]  /*3050*/  FMUL.FTZ R48, R11, R48 ;  /* 0x000000300b307220 */ /* 0x000fe20000410000 */
[CC--:B------:R-:W-:Y:S01]  /*3060*/  FMUL.FTZ R50, R10.reuse, R45.reuse ;  /* 0x0000002d0a327220 */ /* 0x0c0fe20000410000 */
[----:B------:R-:W-:Y:S01]  /*3070*/  FMUL.FTZ R45, R9, R45 ;  /* 0x0000002d092d7220 */ /* 0x000fe20000410000 */
[----:B------:R-:W-:Y:S02]  /*3080*/  FFMA.FTZ R92, R11, R46, -R92 ;  /* 0x0000002e0b5c7223 */ /* 0x000fe4000001085c */
[----:B------:R-:W-:Y:S01]  /*3090*/  FFMA.FTZ R50, R9, R44, -R50 ;  /* 0x0000002c09327223 */ /* 0x000fe20000010832 */
[----:B------:R-:W-:Y:S01]  /*30a0*/  FFMA.FTZ R51, R15, R46, R48 ;  /* 0x0000002e0f337223 */ /* 0x000fe20000010030 */
[----:B------:R-:W-:Y:S01]  /*30b0*/  FFMA.FTZ R47, R10, R44, R45 ;  /* 0x0000002c0a2f7223 */ /* 0x000fe2000001002d */
[----:B------:R-:W-:-:S02]  /*30c0*/  HADD2.F32 R11, -RZ, R90.H1_H1 ;  /* 0x3000005aff0b7230 */ /* 0x000fc40000004100 */
[----:B------:R-:W-:Y:S02]  /*30d0*/  HADD2.F32 R90, -RZ, R90.H0_H0 ;  /* 0x2000005aff5a7230 */ /* 0x000fe40000004100 */
[----:B------:R-:W-:Y:S02]  /*30e0*/  HADD2.F32 R15, -RZ, R89.H1_H1 ;  /* 0x30000059ff0f7230 */ /* 0x000fe40000004100 */
        /* <DEDUP_REMOVED lines=17> */
.L_x_15391:
[----:B------:R-:W-:Y:S05]  /*3200*/  BSYNC B2 ;  /* 0x0000000000027941 */ /* 0x000fea0003800000 */
.L_x_15390:
[----:B------:R2:W-:Y:S02]  /*3210*/  ST.E.128 desc[UR40][R12.64], R8 ;  /* 0x000000080c007985 */ /* 0x0005e4000c101d28 */
.L_x_15385:
[----:B------:R-:W-:Y:S05]  /*3220*/  BSYNC B1 ;  /* 0x0000000000017941 */ /* 0x000fea0003800000 */
.L_x_15384:
[----:B------:R-:W-:-:S03]  /*3230*/  UMOV UR4, 0xffffffff ;  /* 0xffffffff00047882 */ /* 0x000fc60000000000 */
[----:B------:R-:W-:Y:S05]  /*3240*/  BRA.DIV UR4, `(.L_x_15392) ;  /* 0x0000016e04d07947 */ /* 0x000fea000b800000 */
[----:B------:R0:W0:Y:S04]  /*3250*/  SHFL.IDX PT, R45, R86, 0x1, 0x1c1f ;  /* 0x003c1f00562d7f89 */ /* 0x00002800000e0000 */
[----:B---3--:R3:W0:Y:S02]  /*3260*/  SHFL.IDX PT, R14, R85, 0x1, 0x1c1f ;  /* 0x003c1f00550e7f89 */ /* 0x00862400000e0000 */
.L_x_15632:
[----:B------:R-:W-:Y:S05]  /*3270*/  @P4 BRA `(.L_x_15393) ;  /* 0x0000001c00fc4947 */ /* 0x000fea0003800000 */
[----:B------:R-:W-:Y:S04]  /*3280*/  BSSY B1, `(.L_x_15394) ;  /* 0x0000033000017945 */ /* 0x000fe80003800000 */
[----:B------:R-:W-:Y:S05]  /*3290*/  @P1 BRA `(.L_x_15395) ;  /* 0x0000000000c41947 */ /* 0x000fea0003800000 */
[----:B--2-4-:R2:W4:Y:S01]  /*32a0*/  LDS.128 R8, [R71+0x11000] ;  /* 0x0110000047087984 */ /* 0x0145220000000c00 */
[C---:B0-----:R-:W-:Y:S01]  /*32b0*/  LEA R12, P3, R16.reuse, R14, 0x1 ;  /* 0x0000000e100c7211 */ /* 0x041fe200078608ff */
[----:B------:R-:W-:Y:S03]  /*32c0*/  BSSY B2, `(.L_x_15396) ;  /* 0x000002d000027945 */ /* 0x000fe60003800000 */
[----:B------:R-:W-:Y:S02]  /*32d0*/  LEA.HI.X R13, R16, R45, R17, 0x1, P3 ;  /* 0x0000002d100d7211 */ /* 0x000fe400018f0c11 */
        /* <DEDUP_REMOVED lines=21> */
[----:B------:R-:W-:Y:S01]  /*3430*/  FFMA.FTZ R49, R40, R42, R47 ;  /* 0x0000002a28317223 */ /* 0x000fe2000001002f */
[----:B------:R-:W-:-:S02]  /*3440*/  HADD2.F32 R40, -RZ, R88.H0_H0 ;  /* 0x20000058ff287230 */ /* 0x000fc40000004100 */
[----:B------:R-:W-:Y:S01]  /*3450*/  FFMA.FTZ R48, R11, R42, -R48 ;  /* 0x0000002a0b307223 */ /* 0x000fe20000010830 */
[----:B------:R-:W-:Y:S02]  /*3460*/  HADD2.F32 R9, -RZ, R8.H1_H1 ;  /* 0x30000008ff097230 */ /* 0x000fe40000004100 */
[--C-:B------:R-:W-:Y:S02]  /*3470*/  HADD2.F32 R10, -RZ, R15.reuse.H1_H1 ;  /* 0x3000000fff0a7230 */ /* 0x100fe40000004100 */
[----:B------:R-:W-:Y:S02]  /*3480*/  HADD2.F32 R88, -RZ, R88.H1_H1 ;  /* 0x30000058ff587230 */ /* 0x000fe40000004100 */
[----:B------:R-:W-:Y:S01]  /*3490*/  FMUL.FTZ R41, R9, R40 ;  /* 0x0000002809297220 */ /* 0x000fe20000410000 */
[----:B------:R-:W-:Y:S02]  /*34a0*/  HADD2.F32 R8, -RZ, R8.H0_H0 ;  /* 0x20000008ff087230 */ /* 0x000fe40000004100 */
[----:B------:R-:W-:-:S02]  /*34b0*/  HADD2.F32 R15, -RZ, R15.H0_H0 ;  /* 0x2000000fff0f7230 */ /* 0x000fc40000004100 */
[----:B------:R-:W-:Y:S01]  /*34c0*/  FMUL.FTZ R42, R10, R88 ;  /* 0x000000580a2a7220 */ /* 0x000fe20000410000 */
        /* <DEDUP_REMOVED lines=12> */
.L_x_15397:
[----:B------:R-:W-:Y:S05]  /*3590*/  BSYNC B2 ;  /* 0x0000000000027941 */ /* 0x000fea0003800000 */
.L_x_15396:
[----:B----4-:R0:W-:Y:S02]  /*35a0*/  ST.E.128 desc[UR40][R12.64], R8 ;  /* 0x000000080c007985 */ /* 0x0101e4000c101d28 */
.L_x_15395:
[----:B------:R-:W-:Y:S05]  /*35b0*/  BSYNC B1 ;  /* 0x0000000000017941 */ /* 0x000fea0003800000 */
.L_x_15394:
[----:B------:R-:W-:Y:S05]  /*35c0*/  @P2 BRA `(.L_x_15393) ;  /* 0x0000001c00282947 */ /* 0x000fea0003800000 */
[----:B------:R-:W5:Y:S01]  /*35d0*/  LDL R15, [R1] ;  /* 0x00000000010f7983 */ /* 0x000f620000100800 */
[C---:B0-2-4-:R-:W-:Y:S01]  /*35e0*/  LEA R12, P3, R18.reuse, R14, 0x1 ;  /* 0x0000000e120c7211 */ /* 0x055fe200078608ff */
[----:B------:R-:W-:Y:S02]  /*35f0*/  BSSY B1, `(.L_x_15398) ;  /* 0x000002e000017945 */ /* 0x000fe40003800000 */
[----:B------:R0:W2:Y:S01]  /*3600*/  LDS.128 R8, [R70+0x11000] ;  /* 0x0110000046087984 */ /* 0x0000a20000000c00 */
[----:B------:R-:W-:Y:S02]  /*3610*/  LEA.HI.X R13, R18, R45, R155, 0x1, P3 ;  /* 0x0000002d120d7211 */ /* 0x000fe400018f0c9b */
[----:B-----5:R-:W-:-:S13]  /*3620*/  ISETP.GE.AND P3, PT, R15, R78, PT ;  /* 0x0000004e0f00720c */ /* 0x020fda0003f66270 */
[----:B0-2---:R-:W-:Y:S05]  /*3630*/  @P3 BRA `(.L_x_15399) ;  /* 0x0000000000a43947 */ /* 0x005fea0003800000 */
[--C-:B------:R-:W-:Y:S01]  /*3640*/  SHF.R.U64 R36, R36, 0x10, R37.reuse ;  /* 0x0000001024247819 */ /* 0x100fe20000001225 */
[----:B------:R-:W-:Y:S01]  /*3650*/  IMAD.MOV.U32 R14, RZ, RZ, R10 ;  /* 0x000000ffff0e7224 */ /* 0x000fe200078e000a */
        /* <DEDUP_REMOVED lines=39> */
.L_x_15399:
[----:B------:R-:W-:Y:S05]  /*38d0*/  BSYNC B1 ;  /* 0x0000000000017941 */ /* 0x000fea0003800000 */
.L_x_15398:
[----:B------:R0:W-:Y:S01]  /*38e0*/  ST.E.128 desc[UR40][R12.64], R8 ;  /* 0x000000080c007985 */ /* 0x0001e2000c101d28 */
[----:B------:R-:W-:Y:S05]  /*38f0*/  BRA `(.L_x_15393) ;  /* 0x00000018005c7947 */ /* 0x000fea0003800000 */
.L_x_15375:
[C---:B------:R-:W-:Y:S02]  /*3900*/  ISETP.GE.AND P3, PT, R23.reuse, R76, PT ;  /* 0x0000004c1700720c */ /* 0x040fe40003f66270 */
[----:B------:R-:W-:Y:S02]  /*3910*/  CS2R R38, SRZ ;  /* 0x0000000000267805 */ /* 0x000fe4000001ff00 */
[----:B------:R-:W-:Y:S02]  /*3920*/  IADD3 R44, R23, 0x60, RZ ;  /* 0x00000060172c7810 */ /* 0x000fe40007ffe0ff */
        /* <DEDUP_REMOVED lines=45> */
.L_x_15401:
[----:B------:R-:W-:Y:S05]  /*3c00*/  BSYNC B1 ;  /* 0x0000000000017941 */ /* 0x000fea0003800000 */
.L_x_15400:
[----:B-----5:R-:W-:Y:S01]  /*3c10*/  IMAD.MOV.U32 R9, RZ, RZ, R47 ;  /* 0x000000ffff097224 */ /* 0x020fe200078e002f */
[----:B------:R-:W-:Y:S01]  /*3c20*/  MOV R10, R44 ;  /* 0x0000002c000a7202 */ /* 0x000fe20000000f00 */
[----:B------:R-:W-:Y:S01]  /*3c30*/  IMAD.MOV.U32 R8, RZ, RZ, R46 ;  /* 0x000000ffff087224 */ /* 0x000fe200078e002e */
[----:B------:R-:W-:Y:S01]  /*3c40*/  ISETP.NE.AND P5, PT, R156, 0x3, PT ;  /* 0x000000039c00780c */ /* 0x000fe20003fa5270 */
        /* <DEDUP_REMOVED lines=25> */
[----:B------:R-:W-:Y:S02]  /*3de0*/  PRMT R97, R10, 0x7610, R97 ;  /* 0x000076100a617816 */ /* 0x000fe40000000061 */
[----:B------:R-:W-:Y:S01]  /*3df0*/  PRMT R101, R11, 0x7610, R101 ;  /* 0x000076100b657816 */ /* 0x000fe20000000065 */
[----:B------:R-:W-:Y:S06]  /*3e00*/  @!P5 BRA `(.L_x_15402) ;  /* 0x000000000004d947 */ /* 0x000fec0003800000 */
[----:B------:R-:W-:Y:S01]  /*3e10*/  BPT.TRAP 0x1 ;  /* 0x000000040000795c */ /* 0x000fe20000300000 */
.L_x_15402:
[----:B------:R-:W-:Y:S01]  /*3e20*/  IMAD R69, R19, 0x8, R2 ;  /* 0x0000000813457824 */ /* 0x000fe200078e0202 */
[----:B------:R-:W-:Y:S01]  /*3e30*/  SHF.L.U32 R77, R157, 0x1f, RZ ;  /* 0x0000001f9d4d7819 */ /* 0x000fe200000006ff */
[----:B------:R-:W1:Y:S01]  /*3e40*/  LDC R88, c[0x0][0x2f4] ;  /* 0x0000bd00ff587b82 */ /* 0x000e620000000800 */
[----:B------:R-:W-:Y:S02]  /*3e50*/  BSSY B1, `(.L_x_15403) ;  /* 0x0000003000017945 */ /* 0x000fe40003800000 */
[----:B------:R-:W2:Y:S02]  /*3e60*/  SYNCS.PHASECHK.TRANS64.TRYWAIT P4, [R69+URZ+0x16890], R77 ;  /* 0x0168904d450075a7 */ /* 0x000ea4000808017f */
[----:B--2---:R-:W-:Y:S05]  /*3e70*/  @!P4 BRA `(.L_x_15404) ;  /* 0x00000164000cc947 */ /* 0x004fea0003800000 */
.L_x_15633:
[----:B------:R-:W-:Y:S05]  /*3e80*/  BSYNC B1 ;  /* 0x0000000000017941 */ /* 0x000fea0003800000 */
.L_x_15403:
[----:B------:R-:W-:Y:S01]  /*3e90*/  UMOV UR4, 0xffffffff ;  /* 0xffffffff00047882 */ /* 0x000fe20000000000 */
[----:B-1----:R-:W-:Y:S02]  /*3ea0*/  IADD3 R90, -R59, R88, RZ ;  /* 0x000000583b5a7210 */ /* 0x002fe40007ffe1ff */
[----:B------:R-:W-:Y:S05]  /*3eb0*/  BRA.DIV UR4, `(.L_x_15405) ;  /* 0x0000016604107947 */ /* 0x000fea000b800000 */
[----:B------:R1:W3:Y:S04]  /*3ec0*/  SHFL.IDX PT, R81, R86, RZ, 0x1c1f ;  /* 0x001c1fff56517589 */ /* 0x0002e800000e0000 */
[----:B------:R1:W4:Y:S02]  /*3ed0*/  SHFL.IDX PT, R80, R85, RZ, 0x1c1f ;  /* 0x001c1fff55507589 */ /* 0x00032400000e0000 */
.L_x_15637:
        /* <DEDUP_REMOVED lines=13> */
[----:B------:R-:W-:Y:S01]  /*3fb0*/  LEA.HI.SX32 R8, R8, R7, 0x1c ;  /* 0x0000000708087211 */ /* 0x000fe200078fe2ff */
[----:B------:R-:W-:Y:S01]  /*3fc0*/  IMAD R9, R9, 0x2, R2 ;  /* 0x0000000209097824 */ /* 0x000fe200078e0202 */
[----:B------:R-:W-:-:S03]  /*3fd0*/  LEA.HI R10, R10, R11, RZ, 0x5 ;  /* 0x0000000b0a0a7211 */ /* 0x000fc600078f28ff */
[----:B------:R-:W-:Y:S01]  /*3fe0*/  IMAD.SHL.U32 R87, R8, 0x8, RZ ;  /* 0x0000000808577824 */ /* 0x000fe200078e00ff */
[----:B------:R-:W-:-:S04]  /*3ff0*/  SHF.R.S32.HI R10, RZ, 0x5, R10 ;  /* 0x00000005ff0a7819 */ /* 0x000fc8000001140a */
[----:B------:R-:W-:-:S04]  /*4000*/  LOP3.LUT R8, R67, 0x38, R87, 0xf8, !PT ;  /* 0x0000003843087812 */ /* 0x000fc800078ef857 */
[----:B------:R-:W-:-:S05]  /*4010*/  LOP3.LUT R8, R8, R63, RZ, 0x3c, !PT ;  /* 0x0000003f08087212 */ /* 0x000fca00078e3cff */
[----:B------:R-:W-:-:S05]  /*4020*/  IMAD R8, R10, 0x200, R8 ;  /* 0x000002000a087824 */ /* 0x000fca00078e0208 */
[----:B------:R-:W-:-:S05]  /*4030*/  LEA R11, R19, R8, 0xd ;  /* 0x00000008130b7211 */ /* 0x000fca00078e68ff */
        /* <DEDUP_REMOVED lines=10> */
[--C-:B------:R-:W-:Y:S01]  /*40e0*/  SHF.R.U64 R38, R38, 0x10, R39.reuse ;  /* 0x0000001026267819 */ /* 0x100fe20000001227 */
[----:B------:R-:W-:Y:S01]  /*40f0*/  HADD2.F32 R100, -RZ, R94.H0_H0 ;  /* 0x2000005eff647230 */ /* 0x000fe20000004100 */
[----:B------:R-:W-:Y:S02]  /*4100*/  SHF.R.U32.HI R40, RZ, 0x10, R39 ;  /* 0x00000010ff287819 */ /* 0x000fe40000011627 */
[----:B------:R-:W-:-:S02]  /*4110*/  SHF.R.U64 R39, R42, 0x10, R43 ;  /* 0x000000102a277819 */ /* 0x000fc4000000122b */
[----:B------:R-:W-:Y:S01]  /*4120*/  SHF.R.U32.HI R42, RZ, 0x10, R43 ;  /* 0x00000010ff2a7819 */ /* 0x000fe2000001162b */
[----:B---3--:R-:W-:Y:S01]  /*4130*/  IMAD.MOV.U32 R43, RZ, RZ, R13 ;  /* 0x000000ffff2b7224 */ /* 0x008fe200078e000d */
[----:B------:R-:W-:Y:S01]  /*4140*/  SHF.R.U32.HI R41, RZ, 0x10, R41 ;  /* 0x00000010ff297819 */ /* 0x000fe20000011629 */
[----:B0-----:R-:W-:Y:S02]  /*4150*/  IMAD.MOV.U32 R13, RZ, RZ, R11 ;  /* 0x000000ffff0d7224 */ /* 0x001fe400078e000b */
[----:B------:R-:W-:Y:S02]  /*4160*/  HADD2.F32 R11, -RZ, R9.H0_H0 ;  /* 0x20000009ff0b7230 */ /* 0x000fe40000004100 */
[--C-:B------:R-:W-:Y:S02]  /*4170*/  HADD2.F32 R96, -RZ, R43.reuse.H0_H0 ;  /* 0x2000002bff607230 */ /* 0x100fe40000004100 */
[----:B------:R-:W-:Y:S02]  /*4180*/  HADD2.F32 R43, -RZ, R43.H1_H1 ;  /* 0x3000002bff2b7230 */ /* 0x000fe40000004100 */
[----:B------:R-:W-:-:S02]  /*4190*/  HADD2.F32 R102, -RZ, R41.H0_H0 ;  /* 0x20000029ff667230 */ /* 0x000fc40000004100 */
[CC--:B------:R-:W-:Y:S01]  /*41a0*/  FMUL.FTZ R94, R96.reuse, R101.reuse ;  /* 0x00000065605e7220 */ /* 0x0c0fe20000410000 */
[----:B------:R-:W-:Y:S02]  /*41b0*/  HADD2.F32 R41, -RZ, R9.H1_H1 ;  /* 0x30000009ff297230 */ /* 0x000fe40000004100 */
[----:B------:R-:W-:Y:S01]  /*41c0*/  FMUL.FTZ R9, R11, R101 ;  /* 0x000000650b097220 */ /* 0x000fe20000410000 */
[-C--:B------:R-:W-:Y:S01]  /*41d0*/  FMUL.FTZ R104, R43, R102.reuse ;  /* 0x000000662b687220 */ /* 0x080fe20000410000 */
[-C--:B------:R-:W-:Y:S01]  /*41e0*/  FFMA.FTZ R11, R11, R99.reuse, -R94 ;  /* 0x000000630b0b7223 */ /* 0x080fe2000001085e */
        /* <DEDUP_REMOVED lines=8> */
[--C-:B------:R-:W-:Y:S02]  /*4270*/  HADD2.F32 R43, -RZ, R15.reuse.H0_H0 ;  /* 0x2000000fff2b7230 */ /* 0x100fe40000004100 */
[----:B------:R-:W-:Y:S02]  /*4280*/  HADD2.F32 R98, -RZ, R15.H1_H1 ;  /* 0x3000000fff627230 */ /* 0x000fe40000004100 */
[--C-:B------:R-:W-:Y:S02]  /*4290*/  HADD2.F32 R15, -RZ, R13.reuse.H0_H0 ;  /* 0x2000000dff0f7230 */ /* 0x100fe40000004100 */
[----:B------:R-:W-:Y:S02]  /*42a0*/  HADD2.F32 R41, -RZ, R13.H1_H1 ;  /* 0x3000000dff297230 */ /* 0x000fe40000004100 */
[----:B------:R-:W-:Y:S01]  /*42b0*/  FMUL.FTZ R104, R98, R99 ;  /* 0x0000006362687220 */ /* 0x000fe20000410000 */
[----:B------:R-:W-:-:S02]  /*42c0*/  HADD2.F32 R42, -RZ, R40.H0_H0 ;  /* 0x20000028ff2a7230 */ /* 0x000fc40000004100 */
[-C--:B------:R-:W-:Y:S01]  /*42d0*/  FMUL.FTZ R40, R43, R102.reuse ;  /* 0x000000662b287220 */ /* 0x080fe20000410000 */
[----:B------:R-:W-:Y:S01]  /*42e0*/  FMUL.FTZ R102, R15, R102 ;  /* 0x000000660f667220 */ /* 0x000fe20000410000 */
[----:B------:R-:W-:Y:S02]  /*42f0*/  FMUL.FTZ R99, R41, R99 ;  /* 0x0000006329637220 */ /* 0x000fe40000410000 */
[-C--:B------:R-:W-:Y:S01]  /*4300*/  FFMA.FTZ R13, R15, R100.reuse, -R40 ;  /* 0x000000640f0d7223 */ /* 0x080fe20000010828 */
[----:B------:R-:W-:Y:S01]  /*4310*/  FFMA.FTZ R15, R43, R100, R102 ;  /* 0x000000642b0f7223 */ /* 0x000fe20000010066 */
[-C--:B------:R-:W-:Y:S01]  /*4320*/  FFMA.FTZ R40, R41, R42.reuse, -R104 ;  /* 0x0000002a29287223 */ /* 0x080fe20000010868 */
[----:B------:R-:W-:Y:S01]  /*4330*/  FFMA.FTZ R42, R98, R42, R99 ;  /* 0x0000002a622a7223 */ /* 0x000fe20000010063 */
[----:B------:R-:W-:Y:S02]  /*4340*/  HADD2.F32 R102, -RZ, R37.H0_H0 ;  /* 0x20000025ff667230 */ /* 0x000fe40000004100 */
[--C-:B------:R-:W-:Y:S01]  /*4350*/  HADD2.F32 R98, -RZ, R97.reuse.H1_H1 ;  /* 0x30000061ff627230 */ /* 0x100fe20000004100 */
[----:B------:R-:W-:Y:S01]  /*4360*/  F2FP.F16.F32.PACK_AB R40, R40, R13 ;  /* 0x0000000d2828723e */ /* 0x000fe200000000ff */
[----:B------:R-:W-:Y:S01]  /*4370*/  HADD2.F32 R100, -RZ, R97.H0_H0 ;  /* 0x20000061ff647230 */ /* 0x000fe20000004100 */
[----:B------:R-:W-:Y:S01]  /*4380*/  F2FP.F16.F32.PACK_AB R13, R96, R9 ;  /* 0x00000009600d723e */ /* 0x000fe200000000ff */
[----:B------:R-:W-:Y:S01]  /*4390*/  HADD2.F32 R43, -RZ, R12.H0_H0 ;  /* 0x2000000cff2b7230 */ /* 0x000fe20000004100 */
[----:B------:R-:W-:Y:S01]  /*43a0*/  MOV R9, R11 ;  /* 0x0000000b00097202 */ /* 0x000fe20000000f00 */
[----:B------:R-:W-:Y:S01]  /*43b0*/  HADD2.F32 R37, -RZ, R8.H0_H0 ;  /* 0x20000008ff257230 */ /* 0x000fe20000004100 */
[----:B------:R-:W-:Y:S01]  /*43c0*/  F2FP.F16.F32.PACK_AB R15, R42, R15 ;  /* 0x0000000f2a0f723e */ /* 0x000fe200000000ff */
[----:B------:R-:W-:-:S02]  /*43d0*/  HADD2.F32 R97, -RZ, R12.H1_H1 ;  /* 0x3000000cff617230 */ /* 0x000fc40000004100 */
[----:B------:R-:W-:Y:S02]  /*43e0*/  HADD2.F32 R41, -RZ, R8.H1_H1 ;  /* 0x30000008ff297230 */ /* 0x000fe40000004100 */
[-C--:B------:R-:W-:Y:S01]  /*43f0*/  FMUL.FTZ R8, R43, R100.reuse ;  /* 0x000000642b087220 */ /* 0x080fe20000410000 */
[----:B------:R-:W-:Y:S01]  /*4400*/  FMUL.FTZ R12, R37, R100 ;  /* 0x00000064250c7220 */ /* 0x000fe20000410000 */
[-C--:B------:R-:W-:Y:S01]  /*4410*/  FMUL.FTZ R100, R97, R102.reuse ;  /* 0x0000006661647220 */ /* 0x080fe20000410000 */
[----:B------:R-:W-:Y:S02]  /*4420*/  HADD2.F32 R99, -RZ, R39.H0_H0 ;  /* 0x20000027ff637230 */ /* 0x000fe40000004100 */
[----:B------:R-:W-:Y:S01]  /*4430*/  FMUL.FTZ R102, R41, R102 ;  /* 0x0000006629667220 */ /* 0x000fe20000410000 */
[----:B------:R-:W-:Y:S01]  /*4440*/  FFMA.FTZ R8, R37, R98, -R8 ;  /* 0x0000006225087223 */ /* 0x000fe20000010808 */
[----:B------:R-:W-:Y:S01]  /*4450*/  FFMA.FTZ R37, R41, R36, -R100 ;  /* 0x0000002429257223 */ /* 0x000fe20000010864 */
[----:B------:R-:W-:-:S02]  /*4460*/  HADD2.F32 R39, -RZ, R14.H0_H0 ;  /* 0x2000000eff277230 */ /* 0x000fc40000004100 */
[----:B------:R-:W-:Y:S01]  /*4470*/  FFMA.FTZ R41, R97, R36, R102 ;  /* 0x0000002461297223 */ /* 0x000fe20000010066 */
[--C-:B------:R-:W-:Y:S02]  /*4480*/  HADD2.F32 R97, -RZ, R95.reuse.H1_H1 ;  /* 0x3000005fff617230 */ /* 0x100fe40000004100 */
[----:B------:R-:W-:Y:S01]  /*4490*/  FFMA.FTZ R12, R43, R98, R12 ;  /* 0x000000622b0c7223 */ /* 0x000fe2000001000c */
[----:B------:R-:W-:Y:S01]  /*44a0*/  HADD2.F32 R36, -RZ, R10.H0_H0 ;  /* 0x2000000aff247230 */ /* 0x000fe20000004100 */
[----:B------:R-:W-:Y:S01]  /*44b0*/  F2FP.F16.F32.PACK_AB R8, R37, R8 ;  /* 0x000000082508723e */ /* 0x000fe200000000ff */
[----:B------:R-:W-:Y:S02]  /*44c0*/  HADD2.F32 R14, -RZ, R14.H1_H1 ;  /* 0x3000000eff0e7230 */ /* 0x000fe40000004100 */
[----:B------:R-:W-:Y:S01]  /*44d0*/  FMUL.FTZ R101, R39, R97 ;  /* 0x0000006127657220 */ /* 0x000fe20000410000 */
[----:B------:R-:W-:Y:S01]  /*44e0*/  HADD2.F32 R10, -RZ, R10.H1_H1 ;  /* 0x3000000aff0a7230 */ /* 0x000fe20000004100 */
[----:B------:R-:W-:Y:S01]  /*44f0*/  F2FP.F16.F32.PACK_AB R12, R41, R12 ;  /* 0x0000000c290c723e */ /* 0x000fe200000000ff */
[----:B------:R-:W-:-:S02]  /*4500*/  HADD2.F32 R43, -RZ, R95.H0_H0 ;  /* 0x2000005fff2b7230 */ /* 0x000fc40000004100 */
[----:B------:R-:W-:Y:S02]  /*4510*/  HADD2.F32 R95, -RZ, R38.H0_H0 ;  /* 0x20000026ff5f7230 */ /* 0x000fe40000004100 */
[----:B------:R-:W-:Y:S01]  /*4520*/  FMUL.FTZ R38, R36, R97 ;  /* 0x0000006124267220 */ /* 0x000fe20000410000 */
[-C--:B------:R-:W-:Y:S01]  /*4530*/  FMUL.FTZ R97, R14, R99.reuse ;  /* 0x000000630e617220 */ /* 0x080fe20000410000 */
[----:B------:R-:W-:Y:S01]  /*4540*/  FMUL.FTZ R99, R10, R99 ;  /* 0x000000630a637220 */ /* 0x000fe20000410000 */
[-C--:B------:R-:W-:Y:S01]  /*4550*/  FFMA.FTZ R101, R36, R43.reuse, -R101 ;  /* 0x0000002b24657223 */ /* 0x080fe20000010865 */
[----:B------:R-:W-:Y:S01]  /*4560*/  FFMA.FTZ R38, R39, R43, R38 ;  /* 0x0000002b27267223 */ /* 0x000fe20000010026 */
[-C--:B------:R-:W-:Y:S01]  /*4570*/  FFMA.FTZ R10, R10, R95.reuse, -R97 ;  /* 0x0000005f0a0a7223 */ /* 0x080fe20000010861 */
[----:B------:R-:W-:Y:S01]  /*4580*/  FFMA.FTZ R99, R14, R95, R99 ;  /* 0x0000005f0e637223 */ /* 0x000fe20000010063 */
[----:B------:R-:W-:-:S03]  /*4590*/  IMAD.MOV.U32 R11, RZ, RZ, R40 ;  /* 0x000000ffff0b7224 */ /* 0x000fc600078e0028 */
[----:B------:R-:W-:Y:S02]  /*45a0*/  F2FP.F16.F32.PACK_AB R10, R10, R101 ;  /* 0x000000650a0a723e */ /* 0x000fe400000000ff */
[----:B------:R-:W-:-:S07]  /*45b0*/  F2FP.F16.F32.PACK_AB R14, R99, R38 ;  /* 0x00000026630e723e */ /* 0x000fce00000000ff */
.L_x_15409:
[----:B------:R-:W-:Y:S05]  /*45c0*/  BSYNC B2 ;  /* 0x0000000000027941 */ /* 0x000fea0003800000 */
.L_x_15408:
[----:B------:R-:W-:Y:S01]  /*45d0*/  ISETP.GE.AND P4, PT, R87, R88, PT ;  /* 0x000000585700720c */ /* 0x000fe20003f86270 */
[----:B0-----:R0:W-:-:S12]  /*45e0*/  ST.E.128 desc[UR40][R78.64], R8 ;  /* 0x000000084e007985 */ /* 0x0011d8000c101d28 */
[----:B------:R-:W-:-:S05]  /*45f0*/  @!P4 IMAD.WIDE R80, R87, 0x2, R80 ;  /* 0x000000025750c825 */ /* 0x000fca00078e0250 */
[----:B---3--:R0:W-:Y:S02]  /*4600*/  @!P4 ST.E.128 desc[UR40][R80.64], R12 ;  /* 0x0000000c5000c985 */ /* 0x0081e4000c101d28 */
.L_x_15407:
[----:B------:R-:W-:Y:S05]  /*4610*/  BSYNC B1 ;  /* 0x0000000000017941 */ /* 0x000fea0003800000 */
.L_x_15406:
[----:B------:R-:W-:-:S03]  /*4620*/  UMOV UR4, 0xffffffff ;  /* 0xffffffff00047882 */ /* 0x000fc60000000000 */
[----:B------:R-:W-:Y:S05]  /*4630*/  BRA.DIV UR4, `(.L_x_15410) ;  /* 0x0000015e047c7947 */ /* 0x000fea000b800000 */
[----:B------:R0:W0:Y:S04]  /*4640*/  SHFL.IDX PT, R39, R86, 0x1, 0x1c1f ;  /* 0x003c1f0056277f89 */ /* 0x00002800000e0000 */
[----:B------:R0:W0:Y:S02]  /*4650*/  SHFL.IDX PT, R38, R85, 0x1, 0x1c1f ;  /* 0x003c1f0055267f89 */ /* 0x00002400000e0000 */
.L_x_15641:
        /* <DEDUP_REMOVED lines=12> */
[----:B------:R-:W-:Y:S01]  /*4720*/  LEA.HI R90, R9, R90, RZ, 0x4 ;  /* 0x0000005a095a7211 */ /* 0x000fe200078f20ff */
[----:B------:R-:W-:Y:S01]  /*4730*/  IMAD R9, R19, 0x2000, R0 ;  /* 0x0000200013097824 */ /* 0x000fe200078e0200 */
[----:B------:R-:W-:-:S02]  /*4740*/  LOP3.LUT R11, R11, 0x1c0, RZ, 0xc0, !PT ;  /* 0x000001c00b0b7812 */ /* 0x000fc400078ec0ff */
[----:B------:R-:W-:Y:S01]  /*4750*/  LEA.HI.SX32 R41, R90, R7, 0x1c ;  /* 0x000000075a297211 */ /* 0x000fe200078fe2ff */
[----:B------:R-:W-:Y:S01]  /*4760*/  IMAD R9, R9, 0x2, R2 ;  /* 0x0000000209097824 */ /* 0x000fe200078e0202 */
[----:B------:R-:W-:Y:S02]  /*4770*/  LOP3.LUT R8, R8, 0x1c0, RZ, 0xc0, !PT ;  /* 0x000001c008087812 */ /* 0x000fe400078ec0ff */
[----:B------:R-:W-:Y:S01]  /*4780*/  SHF.R.U32.HI R11, RZ, 0x3, R11 ;  /* 0x00000003ff0b7819 */ /* 0x000fe2000001160b */
[----:B------:R-:W-:Y:S01]  /*4790*/  IMAD.SHL.U32 R41, R41, 0x8, RZ ;  /* 0x0000000829297824 */ /* 0x000fe200078e00ff */
[----:B------:R-:W-:-:S04]  /*47a0*/  LEA.HI.X R37, R6, R39, R4, 0x1, P4 ;  /* 0x0000002706257211 */ /* 0x000fc800020f0c04 */
[----:B------:R-:W-:-:S04]  /*47b0*/  LOP3.LUT R8, R8, 0x38, R41, 0xf8, !PT ;  /* 0x0000003808087812 */ /* 0x000fc800078ef829 */
[----:B------:R-:W-:-:S05]  /*47c0*/  LOP3.LUT R8, R8, R11, RZ, 0x3c, !PT ;  /* 0x0000000b08087212 */ /* 0x000fca00078e3cff */
[----:B-----5:R-:W-:-:S05]  /*47d0*/  IMAD.IADD R8, R10, 0x1, R8 ;  /* 0x000000010a087824 */ /* 0x020fca00078e0208 */
[----:B------:R-:W-:-:S05]  /*47e0*/  LEA R11, R19, R8, 0xd ;  /* 0x00000008130b7211 */ /* 0x000fca00078e68ff */
[----:B------:R-:W-:Y:S02]  /*47f0*/  IMAD R12, R11, 0x2, R2 ;  /* 0x000000020b0c7824 */ /* 0x000fe400078e0202 */
[----:B------:R-:W0:Y:S04]  /*4800*/  LDS.128 R8, [R9+0xe400] ;  /* 0x00e4000009087984 */ /* 0x000e280000000c00 */
[----:B------:R-:W0:Y:S01]  /*4810*/  LDS.128 R12, [R12+0xe400] ;  /* 0x00e400000c0c7984 */ /* 0x000e220000000c00 */
[----:B------:R-:W-:Y:S05]  /*4820*/  @P3 BRA `(.L_x_15412) ;  /* 0x00000004005c3947 */ /* 0x000fea0003800000 */
[--C-:B------:R-:W-:Y:S02]  /*4830*/  SHF.R.U64 R42, R44, 0x10, R45.reuse ;  /* 0x000000102c2a7819 */ /* 0x100fe4000000122d */
[----:B------:R-:W-:Y:S01]  /*4840*/  SHF.R.U32.HI R78, RZ, 0x10, R45 ;  /* 0x00000010ff4e7819 */ /* 0x000fe2000001162d */
[----:B0-----:R-:W-:Y:S01]  /*4850*/  IMAD.MOV.U32 R45, RZ, RZ, R8 ;  /* 0x000000ffff2d7224 */ /* 0x001fe200078e0008 */
[----:B------:R-:W-:Y:S01]  /*4860*/  SHF.R.U64 R44, R48, 0x10, R49 ;  /* 0x00000010302c7819 */ /* 0x000fe20000001231 */
[----:B------:R-:W-:Y:S01]  /*4870*/  IMAD.MOV.U32 R8, RZ, RZ, R13 ;  /* 0x000000ffff087224 */ /* 0x000fe200078e000d */
[----:B------:R-:W-:Y:S01]  /*4880*/  SHF.R.U32.HI R48, RZ, 0x10, R49 ;  /* 0x00000010ff307819 */ /* 0x000fe20000011631 */
[--C-:B------:R-:W-:Y:S01]  /*4890*/  HADD2.F32 R49, -RZ, R93.reuse.H0_H0 ;  /* 0x2000005dff317230 */ /* 0x100fe20000004100 */
[--C-:B------:R-:W-:Y:S01]  /*48a0*/  SHF.R.U64 R40, R46, 0x10, R47.reuse ;  /* 0x000000102e287819 */ /* 0x100fe2000000122f */
[----:B------:R-:W-:Y:S01]  /*48b0*/  HADD2.F32 R93, -RZ, R93.H1_H1 ;  /* 0x3000005dff5d7230 */ /* 0x000fe20000004100 */
[----:B------:R-:W-:Y:S01]  /*48c0*/  SHF.R.U32.HI R79, RZ, 0x10, R47 ;  /* 0x00000010ff4f7819 */ /* 0x000fe2000001162f */
[----:B------:R-:W-:Y:S01]  /*48d0*/  IMAD.MOV.U32 R47, RZ, RZ, R15 ;  /* 0x000000ffff2f7224 */ /* 0x000fe200078e000f */
[----:B------:R-:W-:Y:S01]  /*48e0*/  MOV R46, R12 ;  /* 0x0000000c002e7202 */ /* 0x000fe20000000f00 */
[--C-:B------:R-:W-:Y:S01]  /*48f0*/  HADD2.F32 R12, -RZ, R8.reuse.H0_H0 ;  /* 0x20000008ff0c7230 */ /* 0x100fe20000004100 */
[--C-:B------:R-:W-:Y:S01]  /*4900*/  SHF.R.U64 R43, R50, 0x10, R51.reuse ;  /* 0x00000010322b7819 */ /* 0x100fe20000001233 */
[----:B------:R-:W-:Y:S01]  /*4910*/  HADD2.F32 R15, -RZ, R8.H1_H1 ;  /* 0x30000008ff0f7230 */ /* 0x000fe20000004100 */
[----:B----4-:R-:W-:Y:S01]  /*4920*/  SHF.R.U32.HI R80, RZ, 0x10, R51 ;  /* 0x00000010ff507819 */ /* 0x010fe20000011633 */
[----:B------:R-:W-:-:S02]  /*4930*/  IMAD.MOV.U32 R13, RZ, RZ, R11 ;  /* 0x000000ffff0d7224 */ /* 0x000fc400078e000b */
[--C-:B------:R-:W-:Y:S02]  /*4940*/  HADD2.F32 R8, -RZ, R9.reuse.H0_H0 ;  /* 0x20000009ff087230 */ /* 0x100fe40000004100 */
        /* <DEDUP_REMOVED lines=16> */
[-C--:B-1----:R-:W-:Y:S01]  /*4a50*/  FMUL.FTZ R86, R48, R51.reuse ;  /* 0x0000003330567220 */ /* 0x082fe20000410000 */
[----:B------:R-:W-:Y:S02]  /*4a60*/  HADD2.F32 R80, -RZ, R80.H0_H0 ;  /* 0x20000050ff507230 */ /* 0x000fe40000004100 */
[----:B------:R-:W-:Y:S02]  /*4a70*/  HADD2.F32 R50, -RZ, R89.H1_H1 ;  /* 0x30000059ff327230 */ /* 0x000fe40000004100 */
[----:B------:R-:W-:Y:S01]  /*4a80*/  FMUL.FTZ R51, R15, R51 ;  /* 0x000000330f337220 */ /* 0x000fe20000410000 */
[----:B------:R-:W-:-:S02]  /*4a90*/  HADD2.F32 R47, -RZ, R13.H1_H1 ;  /* 0x3000000dff2f7230 */ /* 0x000fc40000004100 */
[----:B------:R-:W-:Y:S01]  /*4aa0*/  FMUL.FTZ R90, R49, R80 ;  /* 0x00000050315a7220 */ /* 0x000fe20000410000 */
[----:B------:R-:W-:Y:S02]  /*4ab0*/  HADD2.F32 R78, -RZ, R79.H0_H0 ;  /* 0x2000004fff4e7230 */ /* 0x000fe40000004100 */
[-C--:B------:R-:W-:Y:S01]  /*4ac0*/  FFMA.FTZ R13, R15, R50.reuse, -R86 ;  /* 0x000000320f0d7223 */ /* 0x080fe20000010856 */
[----:B------:R-:W-:Y:S01]  /*4ad0*/  FFMA.FTZ R15, R48, R50, R51 ;  /* 0x00000032300f7223 */ /* 0x000fe20000010033 */
[C---:B------:R-:W-:Y:S01]  /*4ae0*/  FMUL.FTZ R80, R47.reuse, R80 ;  /* 0x000000502f507220 */ /* 0x040fe20000410000 */
[----:B------:R-:W-:Y:S02]  /*4af0*/  HADD2.F32 R92, -RZ, R92.H0_H0 ;  /* 0x2000005cff5c7230 */ /* 0x000fe40000004100 */
[-C--:B------:R-:W-:Y:S01]  /*4b00*/  FFMA.FTZ R90, R47, R78.reuse, -R90 ;  /* 0x0000004e2f5a7223 */ /* 0x080fe2000001085a */
[----:B------:R-:W-:Y:S02]  /*4b10*/  HADD2.F32 R48, -RZ, R44.H0_H0 ;  /* 0x2000002cff307230 */ /* 0x000fe40000004100 */
[----:B------:R-:W-:Y:S01]  /*4b20*/  FFMA.FTZ R80, R49, R78, R80 ;  /* 0x0000004e31507223 */ /* 0x000fe20000010050 */
[----:B------:R-:W-:-:S02]  /*4b30*/  HADD2.F32 R47, -RZ, R46.H0_H0 ;  /* 0x2000002eff2f7230 */ /* 0x000fc40000004100 */
[--C-:B------:R-:W-:Y:S01]  /*4b40*/  HADD2.F32 R44, -RZ, R45.reuse.H0_H0 ;  /* 0x2000002dff2c7230 */ /* 0x100fe20000004100 */
[----:B------:R-:W-:Y:S01]  /*4b50*/  F2FP.F16.F32.PACK_AB R90, R90, R13 ;  /* 0x0000000d5a5a723e */ /* 0x000fe200000000ff */
        /* <DEDUP_REMOVED lines=8> */
[----:B------:R-:W-:Y:S01]  /*4be0*/  F2FP.F16.F32.PACK_AB R13, R12, R9 ;  /* 0x000000090c0d723e */ /* 0x000fe200000000ff */
[-C--:B------:R-:W-:Y:S01]  /*4bf0*/  FFMA.FTZ R92, R47, R89.reuse, R92 ;  /* 0x000000592f5c7223 */ /* 0x080fe2000001005c */
[----:B------:R-:W-:Y:S02]  /*4c00*/  HADD2.F32 R47, -RZ, R43.H0_H0 ;  /* 0x2000002bff2f7230 */ /* 0x000fe40000004100 */
[----:B------:R-:W-:Y:S01]  /*4c10*/  FFMA.FTZ R49, R44, R89, -R49 ;  /* 0x000000592c317223 */ /* 0x000fe20000010831 */
[-C--:B------:R-:W-:Y:S01]  /*4c20*/  FFMA.FTZ R50, R45, R42.reuse, -R50 ;  /* 0x0000002a2d327223 */ /* 0x080fe20000010832 */
[----:B------:R-:W-:Y:S01]  /*4c30*/  FFMA.FTZ R51, R46, R42, R51 ;  /* 0x0000002a2e337223 */ /* 0x000fe20000010033 */
        /* <DEDUP_REMOVED lines=8> */
[----:B------:R-:W-:Y:S02]  /*4cc0*/  HADD2.F32 R10, -RZ, R10.H1_H1 ;  /* 0x3000000aff0a7230 */ /* 0x000fe40000004100 */
[----:B---3--:R-:W-:Y:S01]  /*4cd0*/  FMUL.FTZ R81, R14, R47 ;  /* 0x0000002f0e517220 */ /* 0x008fe20000410000 */
[----:B------:R-:W-:Y:S02]  /*4ce0*/  HADD2.F32 R45, -RZ, R40.H0_H0 ;  /* 0x20000028ff2d7230 */ /* 0x000fe40000004100 */
[-C--:B------:R-:W-:Y:S01]  /*4cf0*/  FMUL.FTZ R79, R43, R91.reuse ;  /* 0x0000005b2b4f7220 */ /* 0x080fe20000410000 */
[----:B------:R-:W-:Y:S01]  /*4d00*/  FMUL.FTZ R40, R42, R91 ;  /* 0x0000005b2a287220 */ /* 0x000fe20000410000 */
[----:B------:R-:W-:Y:S01]  /*4d10*/  FMUL.FTZ R47, R10, R47 ;  /* 0x0000002f0a2f7220 */ /* 0x000fe20000410000 */
[----:B------:R-:W-:-:S02]  /*4d20*/  IMAD.MOV.U32 R9, RZ, RZ, R11 ;  /* 0x000000ffff097224 */ /* 0x000fc400078e000b */
[-C--:B------:R-:W-:Y:S01]  /*4d30*/  FFMA.FTZ R79, R42, R44.reuse, -R79 ;  /* 0x0000002c2a4f7223 */ /* 0x080fe2000001084f */
[----:B------:R-:W-:Y:S01]  /*4d40*/  FFMA.FTZ R40, R43, R44, R40 ;  /* 0x0000002c2b287223 */ /* 0x000fe20000010028 */
[-C--:B------:R-:W-:Y:S01]  /*4d50*/  FFMA.FTZ R10, R10, R45.reuse, -R81 ;  /* 0x0000002d0a0a7223 */ /* 0x080fe20000010851 */
[----:B------:R-:W-:Y:S01]  /*4d60*/  FFMA.FTZ R47, R14, R45, R47 ;  /* 0x0000002d0e2f7223 */ /* 0x000fe2000001002f */
[----:B------:R-:W-:-:S03]  /*4d70*/  IMAD.MOV.U32 R11, RZ, RZ, R90 ;  /* 0x000000ffff0b7224 */ /* 0x000fc600078e005a */
[----:B------:R-:W-:Y:S02]  /*4d80*/  F2FP.F16.F32.PACK_AB R10, R10, R79 ;  /* 0x0000004f0a0a723e */ /* 0x000fe400000000ff */
[----:B------:R-:W-:-:S07]  /*4d90*/  F2FP.F16.F32.PACK_AB R14, R47, R40 ;  /* 0x000000282f0e723e */ /* 0x000fce00000000ff */
.L_x_15412:
[----:B------:R-:W-:Y:S05]  /*4da0*/  BSYNC B1 ;  /* 0x0000000000017941 */ /* 0x000fea0003800000 */
.L_x_15411:
[----:B------:R-:W-:Y:S01]  /*4db0*/  ISETP.GE.AND P3, PT, R41, R88, PT ;  /* 0x000000582900720c */ /* 0x000fe20003f66270 */
[----:B0-----:R0:W-:Y:S02]  /*4dc0*/  ST.E.128 desc[UR40][R36.64], R8 ;  /* 0x0000000824007985 */ /* 0x0011e4000c101d28 */
[----:B0-----:R-:W-:Y:S01]  /*4dd0*/  MOV R8, R38 ;  /* 0x0000002600087202 */ /* 0x001fe20000000f00 */
[----:B------:R-:W-:-:S09]  /*4de0*/  IMAD.MOV.U32 R9, RZ, RZ, R39 ;  /* 0x000000ffff097224 */ /* 0x000fd200078e0027 */
[----:B------:R-:W-:Y:S05]  /*4df0*/  @P3 BRA `(.L_x_15393) ;  /* 0x00000004001c3947 */ /* 0x000fea0003800000 */
[----:B------:R-:W-:-:S05]  /*4e00*/  IMAD.WIDE R8, R41, 0x2, R8 ;  /* 0x0000000229087825 */ /* 0x000fca00078e0208 */
[----:B------:R0:W-:Y:S01]  /*4e10*/  ST.E.128 desc[UR40][R8.64], R12 ;  /* 0x0000000c08007985 */ /* 0x0001e2000c101d28 */
[----:B------:R-:W-:Y:S05]  /*4e20*/  BRA `(.L_x_15393) ;  /* 0x0000000400107947 */ /* 0x000fea0003800000 */
.L_x_15374:
[----:B------:R-:W-:-:S13]  /*4e30*/  ISETP.NE.AND P5, PT, R156, 0x3, PT ;  /* 0x000000039c00780c */ /* 0x000fda0003fa5270 */
[----:B------:R-:W-:Y:S05]  /*4e40*/  @!P5 BRA `(.L_x_15413) ;  /* 0x000000000004d947 */ /* 0x000fea0003800000 */
[----:B------:R-:W-:Y:S01]  /*4e50*/  BPT.TRAP 0x1 ;  /* 0x000000040000795c */ /* 0x000fe20000300000 */
.L_x_15413:
[----:B------:R-:W-:Y:S01]  /*4e60*/  IMAD R69, R19, 0x8, R2 ;  /* 0x0000000813457824 */ /* 0x000fe200078e0202 */
[----:B------:R-:W-:Y:S01]  /*4e70*/  SHF.L.U32 R77, R157, 0x1f, RZ ;  /* 0x0000001f9d4d7819 */ /* 0x000fe200000006ff */
[----:B------:R-:W-:Y:S01]  /*4e80*/  BSSY B1, `(.L_x_15414) ;  /* 0x0000004000017945 */ /* 0x000fe20003800000 */
[----:B------:R-:W-:Y:S02]  /*4e90*/  SHF.R.S32.HI R74, RZ, 0x1f, R73 ;  /* 0x0000001fff4a7819 */ /* 0x000fe40000011449 */
[----:B------:R-:W0:Y:S02]  /*4ea0*/  SYNCS.PHASECHK.TRANS64.TRYWAIT P3, [R69+URZ+0x16890], R77 ;  /* 0x0168904d450075a7 */ /* 0x000e24000806017f */
[----:B0-----:R-:W-:Y:S05]  /*4eb0*/  @!P3 BRA `(.L_x_15415) ;  /* 0x0000015400a8b947 */ /* 0x001fea0003800000 */
.L_x_15642:
[----:B------:R-:W-:Y:S05]  /*4ec0*/  BSYNC B1 ;  /* 0x0000000000017941 */ /* 0x000fea0003800000 */
.L_x_15414:
        /* <DEDUP_REMOVED lines=27> */
.L_x_15646:
        /* <DEDUP_REMOVED lines=13> */
.L_x_15418:
[----:B------:R-:W-:Y:S05]  /*5150*/  BSYNC B1 ;  /* 0x0000000000017941 */ /* 0x000fea0003800000 */
.L_x_15417:
[----:B------:R-:W-:-:S03]  /*5160*/  UMOV UR4, 0xffffffff ;  /* 0xffffffff00047882 */ /* 0x000fc60000000000 */
[----:B------:R-:W-:Y:S05]  /*5170*/  BRA.DIV UR4, `(.L_x_15419) ;  /* 0x0000015604587947 */ /* 0x000fea000b800000 */
[----:B--2-4-:R2:W4:Y:S04]  /*5180*/  SHFL.IDX PT, R9, R38, 0x1, 0x1c1f ;  /* 0x003c1f0026097f89 */ /* 0x01452800000e0000 */
[----:B---3--:R2:W3:Y:S02]  /*5190*/  SHFL.IDX PT, R37, R36, 0x1, 0x1c1f ;  /* 0x003c1f0024257f89 */ /* 0x0084e400000e0000 */
.L_x_15650:
        /* <DEDUP_REMOVED lines=13> */
.L_x_15393:
[----:B------:R-:W-:Y:S05]  /*5270*/  BSYNC B0 ;  /* 0x0000000000007941 */ /* 0x000fea0003800000 */
.L_x_15373:
        /* <DEDUP_REMOVED lines=16> */
.L_x_15421:
[----:B------:R-:W-:Y:S05]  /*5380*/  BSYNC B0 ;  /* 0x0000000000007941 */ /* 0x000fea0003800000 */
.L_x_15420:
[----:B------:R-:W0:Y:S01]  /*5390*/  SYNCS.PHASECHK.TRANS64.TRYWAIT P4, [R69+URZ+0x168b0], R77 ;  /* 0x0168b04d450075a7 */ /* 0x000e22000808017f */
[----:B------:R-:W-:Y:S01]  /*53a0*/  ULDC UR36, c[0x0][0x2f4] ;  /* 0x0000bd0000247ab9 */ /* 0x000fe20000000800 */
[----:B------:R-:W-:Y:S04]  /*53b0*/  BSSY B0, `(.L_x_15422) ;  /* 0x0000002000007945 */ /* 0x000fe80003800000 */
[----:B0-----:R-:W-:Y:S05]  /*53c0*/  @!P4 BRA `(.L_x_15423) ;  /* 0x000001540010c947 */ /* 0x001fea0003800000 */
.L_x_15651:
[----:B------:R-:W-:Y:S05]  /*53d0*/  BSYNC B0 ;  /* 0x0000000000007941 */ /* 0x000fea0003800000 */
.L_x_15422:
        /* <DEDUP_REMOVED lines=18> */
[----:B-1----:R-:W-:-:S04]  /*5500*/  LEA R36, P4, R8, UR4, 0x1 ;  /* 0x0000000408247c11 */ /* 0x002fc8000f8808ff */
        /* <DEDUP_REMOVED lines=15> */
.L_x_15425:
[----:B------:R-:W-:Y:S05]  /*5600*/  BSYNC B0 ;  /* 0x0000000000007941 */ /* 0x000fea0003800000 */
.L_x_15424:
        /* <DEDUP_REMOVED lines=15> */
.L_x_15427:
[----:B------:R-:W-:Y:S05]  /*5700*/  BSYNC B0 ;  /* 0x0000000000007941 */ /* 0x000fea0003800000 */
.L_x_15426:
[----:B-1----:R-:W5:Y:S01]  /*5710*/  LDL R8, [R1+0x4] ;  /* 0x0000040001087983 */ /* 0x002f620000100800 */
[----:B0-----:R-:W-:Y:S02]  /*5720*/  @!P3 VIADD R69, R69, 0x168c0 ;  /* 0x000168c04545b836 */ /* 0x001fe40000000000 */
        /* <DEDUP_REMOVED lines=16> */
[----:B---3--:R-:W0:Y:S01]  /*5830*/  S2R R9, SR_TID.X ;  /* 0x0000000000097919 */ /* 0x008e220000002100 */
[----:B------:R-:W-:Y:S02]  /*5840*/  PLOP3.LUT P0, PT, PT, PT, PT, 0x8, 0x0 ;  /* 0x000000000000781c */ /* 0x000fe40003f0e170 */
[----:B0-----:R-:W-:-:S04]  /*5850*/  SHF.R.U32.HI R9, RZ, 0x7, R9 ;  /* 0x00000007ff097819 */ /* 0x001fc80000011609 */
[----:B------:R-:W-:-:S13]  /*5860*/  ISETP.NE.AND P4, PT, R9, 0x1, PT ;  /* 0x000000010900780c */ /* 0x000fda0003f85270 */
[----:B------:R-:W-:Y:S06]  /*5870*/  @!P4 BAR.ARV 0x9, 0x100 ;  /* 0x024400000000cb1d */ /* 0x000fec0000002000 */
.L_x_15368:
[----:B------:R-:W3:Y:S01]  /*5880*/  LDL R5, [R1+0x24] ;  /* 0x0000240001057983 */ /* 0x000ee20000100800 */
        /* <DEDUP_REMOVED lines=15> */
[----:B--2---:R-:W-:Y:S01]  /*5980*/  MOV R13, RZ ;  /* 0x000000ff000d7202 */ /* 0x004fe20000000f00 */
[----:B------:R-:W-:Y:S02]  /*5990*/  IMAD.MOV.U32 R25, RZ, RZ, RZ ;  /* 0x000000ffff197224 */ /* 0x000fe400078e00ff */
[----:B------:R-:W-:Y:S01]  /*59a0*/  IMAD.MOV.U32 R90, RZ, RZ, RZ ;  /* 0x000000ffff5a7224 */ /* 0x000fe200078e00ff */
[----:B0-----:R-:W-:-:S13]  /*59b0*/  ISETP.NE.AND P1, PT, R0, 0x1, PT ;  /* 0x000000010000780c */ /* 0x001fda0003f25270 */
[----:B------:R-:W0:Y:S08]  /*59c0*/  @P1 LDC R3, c[0x0][0x44c] ;  /* 0x00011300ff031b82 */ /* 0x000e300000000800 */
[----:B------:R-:W1:Y:S01]  /*59d0*/  @P1 LDC R4, c[0x0][0x450] ;  /* 0x00011400ff041b82 */ /* 0x000e620000000800 */
[----:B---3--:R-:W-:-:S04]  /*59e0*/  VIADD R0, R5, 0xbf ;  /* 0x000000bf05007836 */ /* 0x008fc80000000000 */
[----:B0-----:R-:W-:-:S05]  /*59f0*/  @P1 IMAD.HI.U32 R3, R0, R3, RZ ;  /* 0x0000000300031227 */ /* 0x001fca00078e00ff */
[----:B-1----:R-:W-:Y:S02]  /*5a00*/  @P1 SHF.R.U32.HI R0, RZ, R4, R3 ;  /* 0x00000004ff001219 */ /* 0x002fe40000011603 */
[----:B------:R-:W-:Y:S02]  /*5a10*/  PLOP3.LUT P1, PT, PT, PT, PT, 0x80, 0x0 ;  /* 0x000000000000781c */ /* 0x000fe40003f2f070 */
[----:B------:R-:W-:-:S04]  /*5a20*/  IADD3 R0, R83, R0, RZ ;  /* 0x0000000053007210 */ /* 0x000fc80007ffe0ff */
[----:B------:R-:W-:-:S04]  /*5a30*/  SHF.R.S32.HI R3, RZ, 0x1f, R0 ;  /* 0x0000001fff037819 */ /* 0x000fc80000011400 */
[----:B------:R-:W-:Y:S01]  /*5a40*/  LEA.HI R3, R3, R0, RZ, 0x7 ;  /* 0x0000000003037211 */ /* 0x000fe200078f38ff */
[----:B------:R-:W-:-:S03]  /*5a50*/  IMAD.MOV.U32 R0, RZ, RZ, RZ ;  /* 0x000000ffff007224 */ /* 0x000fc600078e00ff */
        /* <DEDUP_REMOVED lines=8> */
.L_x_15429:
        /* <DEDUP_REMOVED lines=12> */
.L_x_15654:
[----:B------:R-:W1:Y:S01]  /*5ba0*/  LDL R3, [R1+0x14] ;  /* 0x0000140001037983 */ /* 0x000e620000100800 */
[----:B------:R-:W-:Y:S01]  /*5bb0*/  BSSY B6, `(.L_x_15432) ;  /* 0x000001b000067945 */ /* 0x000fe20003800000 */
[----:B-1----:R-:W-:-:S05]  /*5bc0*/  IMAD.HI R0, R3, 0x55555556, RZ ;  /* 0x5555555603007827 */ /* 0x002fca00078e02ff */
[----:B------:R-:W-:-:S05]  /*5bd0*/  LEA.HI R0, R0, R0, RZ, 0x1 ;  /* 0x0000000000007211 */ /* 0x000fca00078f08ff */
[----:B------:R-:W-:Y:S01]  /*5be0*/  IMAD R0, R0, -0x3, R3 ;  /* 0xfffffffd00007824 */ /* 0x000fe200078e0203 */
[----:B------:R-:W-:-:S04]  /*5bf0*/  IADD3 R3, R2, 0x8400, RZ ;  /* 0x0000840002037810 */ /* 0x000fc80007ffe0ff */
[----:B------:R-:W-:Y:S01]  /*5c00*/  LOP3.LUT P0, RZ, R3, 0x3ff, RZ, 0xc0, !PT ;  /* 0x000003ff03ff7812 */ /* 0x000fe2000780c0ff */
[----:B------:R-:W-:-:S03]  /*5c10*/  IMAD R0, R0, 0x2000, R3 ;  /* 0x0000200000007824 */ /* 0x000fc600078e0203 */
[----:B------:R-:W-:Y:S02]  /*5c20*/  P2R R25, PR, RZ, 0x1 ;  /* 0x00000001ff197803 */ /* 0x000fe40000000000 */
[----:B------:R-:W-:-:S04]  /*5c30*/  SHF.R.U32.HI R0, RZ, 0x4, R0 ;  /* 0x00000004ff007819 */ /* 0x000fc80000011600 */
[----:B------:R-:W-:-:S03]  /*5c40*/  LOP3.LUT R30, R0, 0x3fff, RZ, 0xc0, !PT ;  /* 0x00003fff001e7812 */ /* 0x000fc600078ec0ff */
[----:B------:R-:W-:Y:S05]  /*5c50*/  @!P0 BRA `(.L_x_15433) ;  /* 0x0000000000408947 */ /* 0x000fea0003800000 */
[----:B------:R-:W-:Y:S01]  /*5c60*/  MOV R0, 0x0 ;  /* 0x0000000000007802 */ /* 0x000fe20000000f00 */
        /* <DEDUP_REMOVED lines=15> */
.L_x_15433:
[----:B------:R-:W-:Y:S05]  /*5d60*/  BSYNC B6 ;  /* 0x0000000000067941 */ /* 0x000fea0003800000 */
.L_x_15432:
        /* <DEDUP_REMOVED lines=8> */
[----:B------:R1:W2:Y:S03]  /*5df0*/  SYNCS.PHASECHK.TRANS64.TRYWAIT P0, [R2+URZ+0x16800], R3 ;  /* 0x01680003020075a7 */ /* 0x0002a6000800017f */
[----:B--2---:R-:W-:Y:S05]  /*5e00*/  @!P0 NANOSLEEP.SYNCS 0x989680 ;  /* 0x009896800000895d */ /* 0x004fea0003900000 */
[----:B------:R-:W2:Y:S01]  /*5e10*/  @!P0 SYNCS.PHASECHK.TRANS64 P0, [R2+URZ+0x16800], R3 ;  /* 0x01680003020085a7 */ /* 0x000ea2000800007f */
[----:B------:R-:W-:Y:S04]  /*5e20*/  BSSY B0, `(.L_x_15435) ;  /* 0x0000006000007945 */ /* 0x000fe80003800000 */
[----:B--2---:R-:W-:Y:S05]  /*5e30*/  @P0 BRA `(.L_x_15436) ;  /* 0x0000000000100947 */ /* 0x004fea0003800000 */
.L_x_15437:
[----:B--2---:R2:W3:Y:S02]  /*5e40*/  SYNCS.PHASECHK.TRANS64.TRYWAIT P0, [R2+URZ+0x16800], R3 ;  /* 0x01680003020075a7 */ /* 0x0044e4000800017f */
[----:B---3--:R-:W-:Y:S05]  /*5e50*/  @!P0 NANOSLEEP.SYNCS 0x989680 ;  /* 0x009896800000895d */ /* 0x008fea0003900000 */
[----:B------:R-:W3:Y:S02]  /*5e60*/  @!P0 SYNCS.PHASECHK.TRANS64 P0, [R2+URZ+0x16800], R3 ;  /* 0x01680003020085a7 */ /* 0x000ee4000800007f */
[----:B---3--:R-:W-:Y:S05]  /*5e70*/  @!P0 BRA `(.L_x_15437) ;  /* 0xfffffffc00f08947 */ /* 0x008fea000383ffff */
.L_x_15436:
[----:B------:R-:W-:Y:S05]  /*5e80*/  BSYNC B0 ;  /* 0x0000000000007941 */ /* 0x000fea0003800000 */
.L_x_15435:
[----:B------:R-:W-:Y:S05]  /*5e90*/  BRA `(.L_x_15438) ;  /* 0x0000002c009c7947 */ /* 0x000fea0003800000 */
.L_x_15434:
        /* <DEDUP_REMOVED lines=29> */
[----:B-1--4-:R-:W-:Y:S05]  /*6070*/  CALL.ABS.NOINC R14 ;  /* 0x000000000e007343 */ /* 0x012fea0003c00000 */
.L_x_15440:
[----:B------:R-:W-:Y:S05]  /*6080*/  BSYNC B6 ;  /* 0x0000000000067941 */ /* 0x000fea0003800000 */
.L_x_15439:
[----:B------:R-:W2:Y:S01]  /*6090*/  LDL R20, [R1+0x24] ;  /* 0x0000240001147983 */ /* 0x000ea20000100800 */
[----:B------:R-:W-:Y:S01]  /*60a0*/  ULDC.U8 UR4, c[0x0][0x410] ;  /* 0x0001040000047ab9 */ /* 0x000fe20000000000 */
[----:B------:R-:W-:Y:S01]  /*60b0*/  BSSY B0, `(.L_x_15441) ;  /* 0x00002bd000007945 */ /* 0x000fe20003800000 */
[----:B------:R-:W-:Y:S02]  /*60c0*/  ISETP.NE.AND P0, PT, RZ, UR4, PT ;  /* 0x00000004ff007c0c */ /* 0x000fe4000bf05270 */
[----:B--2---:R-:W-:-:S11]  /*60d0*/  IADD3 R39, R23, R20, RZ ;  /* 0x0000001417277210 */ /* 0x004fd60007ffe0ff */
[----:B------:R-:W-:Y:S05]  /*60e0*/  @!P0 BRA `(.L_x_15442) ;  /* 0x0000001400a88947 */ /* 0x000fea0003800000 */
[----:B------:R-:W1:Y:S01]  /*60f0*/  LDC R32, c[0x0][0x448] ;  /* 0x00011200ff207b82 */ /* 0x000e620000000800 */
[----:B------:R-:W2:Y:S01]  /*6100*/  S2R R20, SR_TID.X ;  /* 0x0000000000147919 */ /* 0x000ea20000002100 */
[----:B------:R-:W-:Y:S01]  /*6110*/  ULDC.64 UR4, c[0x0][0x3f8] ;  /* 0x0000fe0000047ab9 */ /* 0x000fe20000000a00 */
[----:B------:R-:W-:Y:S01]  /*6120*/  MOV R9, R29 ;  /* 0x0000001d00097202 */ /* 0x000fe20000000f00 */
[----:B------:R-:W-:Y:S01]  /*6130*/  ULDC.64 UR6, c[0x0][0x408] ;  /* 0x0001020000067ab9 */ /* 0x000fe20000000a00 */
[----:B------:R-:W-:Y:S02]  /*6140*/  IMAD.MOV.U32 R8, RZ, RZ, R26 ;  /* 0x000000ffff087224 */ /* 0x000fe400078e001a */
[----:B------:R-:W-:Y:S02]  /*6150*/  IMAD.MOV.U32 R10, RZ, RZ, R24 ;  /* 0x000000ffff0a7224 */ /* 0x000fe400078e0018 */
[----:B------:R-:W-:Y:S01]  /*6160*/  IMAD.MOV.U32 R11, RZ, RZ, R31 ;  /* 0x000000ffff0b7224 */ /* 0x000fe200078e001f */
[----:B-1----:R-:W-:Y:S01]  /*6170*/  ISETP.NE.AND P0, PT, R32, 0x1, PT ;  /* 0x000000012000780c */ /* 0x002fe20003f05270 */
[----:B--2---:R-:W-:-:S12]  /*6180*/  VIADD R21, R20, 0xffffff80 ;  /* 0xffffff8014157836 */ /* 0x004fd80000000000 */
[----:B------:R-:W1:Y:S01]  /*6190*/  @P0 LDC R0, c[0x0][0x44c] ;  /* 0x00011300ff000b82 */ /* 0x000e620000000800 */
[----:B------:R-:W-:-:S04]  /*61a0*/  SHF.R.S32.HI R20, RZ, 0x1f, R21 ;  /* 0x0000001fff147819 */ /* 0x000fc80000011415 */
[----:B------:R-:W-:-:S03]  /*61b0*/  LEA.HI R20, R20, R21, RZ, 0x2 ;  /* 0x0000001514147211 */ /* 0x000fc600078f10ff */
[----:B------:R-:W2:Y:S01]  /*61c0*/  @P0 LDC R5, c[0x0][0x450] ;  /* 0x00011400ff050b82 */ /* 0x000ea20000000800 */
[----:B------:R-:W-:-:S05]  /*61d0*/  LOP3.LUT R20, R20, 0xfffffffc, RZ, 0xc0, !PT ;  /* 0xfffffffc14147812 */ /* 0x000fca00078ec0ff */
[----:B------:R-:W-:-:S04]  /*61e0*/  IMAD.IADD R20, R21, 0x1, -R20 ;  /* 0x0000000115147824 */ /* 0x000fc800078e0a14 */
[----:B------:R-:W-:-:S04]  /*61f0*/  IMAD R3, R20, 0x60, R39 ;  /* 0x0000006014037824 */ /* 0x000fc800078e0227 */
[----:B-1----:R-:W-:-:S05]  /*6200*/  @P0 IMAD.HI.U32 R0, R3, R0, RZ ;  /* 0x0000000003000227 */ /* 0x002fca00078e00ff */
[----:B--2---:R-:W-:-:S04]  /*6210*/  @P0 SHF.R.U32.HI R3, RZ, R5, R0 ;  /* 0x00000005ff030219 */ /* 0x004fc80000011600 */
        /* <DEDUP_REMOVED lines=17> */
[----:B------:R1:W2:Y:S04]  /*6330*/  SHFL.IDX PT, R3, R6, RZ, 0x1c1f ;  /* 0x001c1fff06037589 */ /* 0x0002a800000e0000 */
[----:B------:R1:W3:Y:S04]  /*6340*/  SHFL.IDX PT, R0, R4, RZ, 0x1c1f ;  /* 0x001c1fff04007589 */ /* 0x0002e800000e0000 */
[----:B------:R1:W1:Y:S04]  /*6350*/  SHFL.IDX PT, R5, R8, RZ, 0x1c1f ;  /* 0x001c1fff08057589 */ /* 0x00026800000e0000 */
[----:B0-----:R0:W0:Y:S02]  /*6360*/  SHFL.IDX PT, R14, R7, RZ, 0x1c1f ;  /* 0x001c1fff070e7589 */ /* 0x00102400000e0000 */
.L_x_15660:
[----:B------:R-:W5:Y:S01]  /*6370*/  LDL R9, [R1+0x10] ;  /* 0x0000100001097983 */ /* 0x000f620000100800 */
[----:B------:R-:W-:Y:S01]  /*6380*/  BSSY B1, `(.L_x_15444) ;  /* 0x0000020000017945 */ /* 0x000fe20003800000 */
[----:B------:R-:W-:Y:S02]  /*6390*/  CS2R R34, SRZ ;  /* 0x0000000000227805 */ /* 0x000fe4000001ff00 */
[----:B------:R-:W-:Y:S02]  /*63a0*/  CS2R R20, SRZ ;  /* 0x0000000000147805 */ /* 0x000fe4000001ff00 */
[----:B------:R-:W-:Y:S02]  /*63b0*/  CS2R R28, SRZ ;  /* 0x00000000001c7805 */ /* 0x000fe4000001ff00 */
[----:B------:R-:W-:Y:S01]  /*63c0*/  CS2R R24, SRZ ;  /* 0x0000000000187805 */ /* 0x000fe2000001ff00 */
[----:B-----5:R-:W-:-:S05]  /*63d0*/  IMAD R32, R9, R32, RZ ;  /* 0x0000002009207224 */ /* 0x020fca00078e02ff */
[----:B------:R-:W-:-:S13]  /*63e0*/  ISETP.GE.AND P0, PT, R39, R32, PT ;  /* 0x000000202700720c */ /* 0x000fda0003f06270 */
[----:B------:R-:W-:Y:S05]  /*63f0*/  @P0 BRA `(.L_x_15445) ;  /* 0x0000000000600947 */ /* 0x000fea0003800000 */
[----:B------:R-:W4:Y:S01]  /*6400*/  LDL R9, [R1] ;  /* 0x0000000001097983 */ /* 0x000f220000100800 */
[----:B------:R-:W-:-:S03]  /*6410*/  ULDC UR4, c[0x0][0x3f4] ;  /* 0x0000fd0000047ab9 */ /* 0x000fc60000000800 */
[----:B------:R-:W4:Y:S01]  /*6420*/  LDL R12, [R1+0x5c] ;  /* 0x00005c00010c7983 */ /* 0x000f220000100800 */
[----:B------:R-:W-:Y:S01]  /*6430*/  ISETP.GE.AND P2, PT, R152, UR4, PT ;  /* 0x0000000498007c0c */ /* 0x000fe2000bf46270 */
[----:B---3--:R-:W-:Y:S01]  /*6440*/  IMAD.MOV.U32 R10, RZ, RZ, R0 ;  /* 0x000000ffff0a7224 */ /* 0x008fe200078e0000 */
[----:B-1----:R-:W-:Y:S01]  /*6450*/  MOV R15, R5 ;  /* 0x00000005000f7202 */ /* 0x002fe20000000f00 */
[----:B--2---:R-:W-:Y:S01]  /*6460*/  IMAD.MOV.U32 R11, RZ, RZ, R3 ;  /* 0x000000ffff0b7224 */ /* 0x004fe200078e0003 */
[----:B------:R-:W-:Y:S02]  /*6470*/  CS2R R28, SRZ ;  /* 0x00000000001c7805 */ /* 0x000fe4000001ff00 */
[----:B------:R-:W-:Y:S02]  /*6480*/  CS2R R34, SRZ ;  /* 0x0000000000227805 */ /* 0x000fe4000001ff00 */
[----:B------:R-:W-:-:S05]  /*6490*/  CS2R R24, SRZ ;  /* 0x0000000000187805 */ /* 0x000fca000001ff00 */
[----:B------:R-:W-:-:S05]  /*64a0*/  @!P2 IMAD.WIDE R10, R152, 0x2, R10 ;  /* 0x00000002980aa825 */ /* 0x000fca00078e020a */
[----:B------:R1:W5:Y:S01]  /*64b0*/  @!P2 LD.E.64 R28, desc[UR40][R10.64] ;  /* 0x000000280a1ca980 */ /* 0x000362000c101b00 */
[----:B----4-:R-:W-:-:S13]  /*64c0*/  ISETP.GE.AND P3, PT, R9, UR4, PT ;  /* 0x0000000409007c0c */ /* 0x010fda000bf66270 */
[C---:B------:R-:W-:Y:S01]  /*64d0*/  @!P3 IMAD.SHL.U32 R37, R9.reuse, 0x2, RZ ;  /* 0x000000020925b824 */ /* 0x040fe200078e00ff */
[----:B------:R-:W-:-:S04]  /*64e0*/  @!P3 SHF.L.U64.HI R20, R9, 0x1, R12 ;  /* 0x000000010914b819 */ /* 0x000fc8000001020c */
[-C--:B------:R-:W-:Y:S02]  /*64f0*/  @!P3 IADD3 R26, P0, R0, R37.reuse, RZ ;  /* 0x00000025001ab210 */ /* 0x080fe40007f1e0ff */
[----:B0-----:R-:W-:Y:S01]  /*6500*/  @!P3 IADD3 R36, P1, R14, R37, RZ ;  /* 0x000000250e24b210 */ /* 0x001fe20007f3e0ff */
[----:B------:R-:W-:-:S04]  /*6510*/  @!P2 IMAD.WIDE R12, R152, 0x2, R14 ;  /* 0x00000002980ca825 */ /* 0x000fc800078e020e */
[--C-:B------:R-:W-:Y:S01]  /*6520*/  @!P3 IMAD.X R27, R3, 0x1, R20.reuse, P0 ;  /* 0x00000001031bb824 */ /* 0x100fe200000e0614 */
[----:B------:R1:W5:Y:S01]  /*6530*/  @!P2 LD.E.64 R34, desc[UR40][R12.64] ;  /* 0x000000280c22a980 */ /* 0x000362000c101b00 */
[----:B------:R-:W-:Y:S01]  /*6540*/  @!P3 IMAD.X R37, R5, 0x1, R20, P1 ;  /* 0x000000010525b824 */ /* 0x000fe200008e0614 */
[----:B------:R-:W-:Y:S02]  /*6550*/  CS2R R20, SRZ ;  /* 0x0000000000147805 */ /* 0x000fe4000001ff00 */
[----:B------:R1:W5:Y:S04]  /*6560*/  @!P3 LD.E.64 R24, desc[UR40][R26.64] ;  /* 0x000000281a18b980 */ /* 0x000368000c101b00 */
[----:B------:R1:W5:Y:S02]  /*6570*/  @!P3 LD.E.64 R20, desc[UR40][R36.64] ;  /* 0x000000282414b980 */ /* 0x000364000c101b00 */
.L_x_15445:
[----:B------:R-:W-:Y:S05]  /*6580*/  BSYNC B1 ;  /* 0x0000000000017941 */ /* 0x000fea0003800000 */
.L_x_15444:
[----:B---3-5:R-:W-:Y:S01]  /*6590*/  IMAD.MOV.U32 R0, RZ, RZ, R34 ;  /* 0x000000ffff007224 */ /* 0x028fe200078e0022 */
[----:B--2---:R-:W-:Y:S01]  /*65a0*/  MOV R3, R35 ;  /* 0x0000002300037202 */ /* 0x004fe20000000f00 */
[----:B-1----:R-:W-:Y:S01]  /*65b0*/  IMAD.MOV.U32 R5, RZ, RZ, R20 ;  /* 0x000000ffff057224 */ /* 0x002fe200078e0014 */
        /* <DEDUP_REMOVED lines=10> */
[----:B------:R-:W-:Y:S02]  /*6660*/  PRMT R40, R40, 0x5410, R0 ;  /* 0x0000541028287816 */ /* 0x000fe40000000000 */
[----:B------:R-:W-:Y:S02]  /*6670*/  PRMT R46, R3, 0x5410, R5 ;  /* 0x00005410032e7816 */ /* 0x000fe40000000005 */
[----:B------:R-:W-:Y:S01]  /*6680*/  PRMT R36, R9, 0x7610, R36 ;  /* 0x0000761009247816 */ /* 0x000fe20000000024 */
[----:B------:R-:W-:Y:S06]  /*6690*/  BRA.DIV UR4, `(.L_x_15446) ;  /* 0x0000014604207947 */ /* 0x000fec000b800000 */
[----:B------:R1:W2:Y:S04]  /*66a0*/  SHFL.IDX PT, R3, R6, 0x1, 0x1c1f ;  /* 0x003c1f0006037f89 */ /* 0x0002a800000e0000 */
[----:B------:R1:W3:Y:S04]  /*66b0*/  SHFL.IDX PT, R0, R4, 0x1, 0x1c1f ;  /* 0x003c1f0004007f89 */ /* 0x0002e800000e0000 */
[----:B------:R1:W1:Y:S04]  /*66c0*/  SHFL.IDX PT, R5, R8, 0x1, 0x1c1f ;  /* 0x003c1f0008057f89 */ /* 0x00026800000e0000 */
[----:B0-----:R0:W0:Y:S02]  /*66d0*/  SHFL.IDX PT, R14, R7, 0x1, 0x1c1f ;  /* 0x003c1f00070e7f89 */ /* 0x00102400000e0000 */
.L_x_15666:
[----:B-1----:R-:W5:Y:S04]  /*66e0*/  LDL R6, [R1+0x54] ;  /* 0x0000540001067983 */ /* 0x002f680000100800 */
[----:B------:R-:W4:Y:S01]  /*66f0*/  LDL R41, [R1+0x30] ;  /* 0x0000300001297983 */ /* 0x000f220000100800 */
[----:B------:R-:W-:Y:S01]  /*6700*/  VIADD R39, R39, 0x60 ;  /* 0x0000006027277836 */ /* 0x000fe20000000000 */
[----:B------:R-:W-:Y:S01]  /*6710*/  BSSY B1, `(.L_x_15447) ;  /* 0x0000023000017945 */ /* 0x000fe20003800000 */
[----:B------:R-:W-:Y:S02]  /*6720*/  CS2R R10, SRZ ;  /* 0x00000000000a7805 */ /* 0x000fe4000001ff00 */
[----:B------:R-:W-:Y:S02]  /*6730*/  CS2R R12, SRZ ;  /* 0x00000000000c7805 */ /* 0x000fe4000001ff00 */
[----:B------:R-:W-:-:S02]  /*6740*/  CS2R R8, SRZ ;  /* 0x0000000000087805 */ /* 0x000fc4000001ff00 */
[----:B------:R-:W-:Y:S02]  /*6750*/  ISETP.GE.AND P0, PT, R39, R32, PT ;  /* 0x000000202700720c */ /* 0x000fe40003f06270 */
[----:B-----5:R-:W-:-:S04]  /*6760*/  LEA.HI R4, R6, R6, RZ, 0x1 ;  /* 0x0000000606047211 */ /* 0x020fc800078f08ff */
[----:B------:R-:W-:Y:S01]  /*6770*/  LOP3.LUT R4, R4, 0xfffffffe, RZ, 0xc0, !PT ;  /* 0xfffffffe04047812 */ /* 0x000fe200078ec0ff */
[----:B----4-:R-:W-:-:S03]  /*6780*/  IMAD.SHL.U32 R31, R41, 0x40, RZ ;  /* 0x00000040291f7824 */ /* 0x010fc600078e00ff */
[----:B------:R-:W-:-:S04]  /*6790*/  IADD3 R4, R6, -R4, RZ ;  /* 0x8000000406047210 */ /* 0x000fc80007ffe0ff */
[----:B------:R-:W-:Y:S01]  /*67a0*/  SHF.L.U32 R37, R4, 0x1f, RZ ;  /* 0x0000001f04257819 */ /* 0x000fe200000006ff */
[----:B------:R-:W-:Y:S06]  /*67b0*/  @P0 BRA `(.L_x_15448) ;  /* 0x0000000000600947 */ /* 0x000fec0003800000 */
[----:B------:R-:W4:Y:S01]  /*67c0*/  LDL R15, [R1] ;  /* 0x00000000010f7983 */ /* 0x000f220000100800 */
[----:B------:R-:W-:-:S03]  /*67d0*/  ULDC UR4, c[0x0][0x3f4] ;  /* 0x0000fd0000047ab9 */ /* 0x000fc60000000800 */
[----:B------:R-:W4:Y:S01]  /*67e0*/  LDL R38, [R1+0x5c] ;  /* 0x00005c0001267983 */ /* 0x000f220000100800 */
[----:B------:R-:W-:Y:S01]  /*67f0*/  ISETP.GE.AND P2, PT, R152, UR4, PT ;  /* 0x0000000498007c0c */ /* 0x000fe2000bf46270 */
[----:B---3--:R-:W-:Y:S02]  /*6800*/  IMAD.MOV.U32 R6, RZ, RZ, R0 ;  /* 0x000000ffff067224 */ /* 0x008fe400078e0000 */
[----:B0-2---:R-:W-:Y:S01]  /*6810*/  IMAD.MOV.U32 R7, RZ, RZ, R3 ;  /* 0x000000ffff077224 */ /* 0x005fe200078e0003 */
[----:B------:R-:W-:Y:S02]  /*6820*/  CS2R R12, SRZ ;  /* 0x00000000000c7805 */ /* 0x000fe4000001ff00 */
[----:B------:R-:W-:-:S07]  /*6830*/  CS2R R26, SRZ ;  /* 0x00000000001a7805 */ /* 0x000fce000001ff00 */
[----:B------:R-:W-:-:S05]  /*6840*/  @!P2 IMAD.WIDE R6, R152, 0x2, R6 ;  /* 0x000000029806a825 */ /* 0x000fca00078e0206 */
[----:B------:R1:W5:Y:S01]  /*6850*/  @!P2 LD.E.64 R12, desc[UR40][R6.64] ;  /* 0x00000028060ca980 */ /* 0x000362000c101b00 */
[----:B----4-:R-:W-:-:S13]  /*6860*/  ISETP.GE.AND P3, PT, R15, UR4, PT ;  /* 0x000000040f007c0c */ /* 0x010fda000bf66270 */
[C---:B------:R-:W-:Y:S02]  /*6870*/  @!P3 SHF.L.U32 R9, R15.reuse, 0x1, RZ ;  /* 0x000000010f09b819 */ /* 0x040fe400000006ff */
[----:B------:R-:W-:Y:S02]  /*6880*/  @!P3 SHF.L.U64.HI R10, R15, 0x1, R38 ;  /* 0x000000010f0ab819 */ /* 0x000fe40000010226 */
[-C--:B------:R-:W-:Y:S02]  /*6890*/  @!P3 IADD3 R38, P0, R0, R9.reuse, RZ ;  /* 0x000000090026b210 */ /* 0x080fe40007f1e0ff */
[----:B------:R-:W-:Y:S01]  /*68a0*/  @!P3 IADD3 R4, P1, R14, R9, RZ ;  /* 0x000000090e04b210 */ /* 0x000fe20007f3e0ff */
[----:B------:R-:W-:Y:S01]  /*68b0*/  IMAD.MOV.U32 R15, RZ, RZ, R5 ;  /* 0x000000ffff0f7224 */ /* 0x000fe200078e0005 */
        /* <DEDUP_REMOVED lines=8> */
.L_x_15448:
[----:B------:R-:W-:Y:S05]  /*6940*/  BSYNC B1 ;  /* 0x0000000000017941 */ /* 0x000fea0003800000 */
.L_x_15447:
[----:B01----:R-:W0:Y:S01]  /*6950*/  S2R R7, SR_TID.X ;  /* 0x0000000000077919 */ /* 0x003e220000002100 */
[----:B------:R-:W1:Y:S01]  /*6960*/  SYNCS.PHASECHK.TRANS64.TRYWAIT P0, [R2+URZ+0x16800], R37 ;  /* 0x01680025020075a7 */ /* 0x000e62000800017f */
[----:B------:R-:W-:Y:S01]  /*6970*/  LOP3.LUT R31, R31, 0x1c0, RZ, 0xc0, !PT ;  /* 0x000001c01f1f7812 */ /* 0x000fe200078ec0ff */
[----:B-----5:R-:W-:Y:S01]  /*6980*/  IMAD.MOV.U32 R4, RZ, RZ, R10 ;  /* 0x000000ffff047224 */ /* 0x020fe200078e000a */
[----:B--2---:R-:W-:Y:S01]  /*6990*/  MOV R3, R26 ;  /* 0x0000001a00037202 */ /* 0x004fe20000000f00 */
[----:B------:R-:W-:Y:S01]  /*69a0*/  IMAD.MOV.U32 R5, RZ, RZ, R11 ;  /* 0x000000ffff057224 */ /* 0x000fe200078e000b */
[----:B---3--:R-:W-:Y:S01]  /*69b0*/  LOP3.LUT R0, R31, 0x18, R16, 0xf8, !PT ;  /* 0x000000181f007812 */ /* 0x008fe200078ef810 */
[----:B------:R-:W-:Y:S01]  /*69c0*/  IMAD R32, R33, -0xc0, R32 ;  /* 0xffffff4021207824 */ /* 0x000fe200078e0220 */
[----:B------:R-:W-:Y:S01]  /*69d0*/  SHF.R.U32.HI R31, RZ, 0x3, R31 ;  /* 0x00000003ff1f7819 */ /* 0x000fe2000001161f */
[----:B------:R-:W-:Y:S01]  /*69e0*/  BSSY B1, `(.L_x_15449) ;  /* 0x0000019000017945 */ /* 0x000fe20003800000 */
[----:B------:R-:W-:Y:S01]  /*69f0*/  PRMT R47, R3, 0x7610, R47 ;  /* 0x00007610032f7816 */ /* 0x000fe2000000002f */
[----:B------:R-:W-:Y:S01]  /*6a00*/  IMAD.MOV.U32 R3, RZ, RZ, R27 ;  /* 0x000000ffff037224 */ /* 0x000fe200078e001b */
[----:B------:R-:W-:-:S02]  /*6a10*/  LOP3.LUT R0, R0, R31, RZ, 0x3c, !PT ;  /* 0x0000001f00007212 */ /* 0x000fc400078e3cff */
[----:B------:R-:W-:Y:S01]  /*6a20*/  PRMT R14, R4, 0x5410, R5 ;  /* 0x00005410040e7816 */ /* 0x000fe20000000005 */
[----:B------:R-:W-:Y:S01]  /*6a30*/  IMAD.MOV.U32 R5, RZ, RZ, R9 ;  /* 0x000000ffff057224 */ /* 0x000fe200078e0009 */
[----:B------:R-:W-:Y:S02]  /*6a40*/  PRMT R31, R3, 0x7610, R31 ;  /* 0x00007610031f7816 */ /* 0x000fe4000000001f */
[----:B------:R-:W-:Y:S02]  /*6a50*/  MOV R4, R8 ;  /* 0x0000000800047202 */ /* 0x000fe40000000f00 */
[----:B------:R-:W-:Y:S02]  /*6a60*/  MOV R6, R12 ;  /* 0x0000000c00067202 */ /* 0x000fe40000000f00 */
[----:B------:R-:W-:Y:S02]  /*6a70*/  VIMNMX R32, R32, 0xc0, PT ;  /* 0x000000c020207848 */ /* 0x000fe40003fe0100 */
[----:B------:R-:W-:-:S02]  /*6a80*/  PRMT R15, R4, 0x7610, R15 ;  /* 0x00007610040f7816 */ /* 0x000fc4000000000f */
[----:B------:R-:W-:Y:S02]  /*6a90*/  PRMT R47, R47, 0x5410, R6 ;  /* 0x000054102f2f7816 */ /* 0x000fe40000000006 */
[----:B------:R-:W-:Y:S02]  /*6aa0*/  LOP3.LUT P2, RZ, R41, 0x4, RZ, 0xc0, !PT ;  /* 0x0000000429ff7812 */ /* 0x000fe4000784c0ff */
[----:B------:R-:W-:Y:S01]  /*6ab0*/  ISETP.GE.AND P1, PT, R23, R32, PT ;  /* 0x000000201700720c */ /* 0x000fe20003f26270 */
[----:B0-----:R-:W-:-:S05]  /*6ac0*/  VIADD R38, R7, 0xffffff80 ;  /* 0xffffff8007267836 */ /* 0x001fca0000000000 */
[----:B------:R-:W-:-:S04]  /*6ad0*/  SHF.R.S32.HI R7, RZ, 0x1f, R38 ;  /* 0x0000001fff077819 */ /* 0x000fc80000011426 */
[----:B------:R-:W-:-:S04]  /*6ae0*/  LEA.HI R7, R7, R38, RZ, 0x5 ;  /* 0x0000002607077211 */ /* 0x000fc800078f28ff */
[----:B------:R-:W-:-:S05]  /*6af0*/  SHF.R.S32.HI R7, RZ, 0x5, R7 ;  /* 0x00000005ff077819 */ /* 0x000fca0000011407 */
[----:B------:R-:W-:Y:S02]  /*6b00*/  IMAD R3, R7, 0x200, R0 ;  /* 0x0000020007037824 */ /* 0x000fe400078e0200 */
[----:B------:R-:W-:Y:S02]  /*6b10*/  IMAD.MOV.U32 R0, RZ, RZ, R13 ;  /* 0x000000ffff007224 */ /* 0x000fe400078e000d */
[----:B------:R-:W-:-:S03]  /*6b20*/  IMAD R3, R3, 0x2, R2 ;  /* 0x0000000203037824 */ /* 0x000fc600078e0202 */
[----:B------:R-:W-:Y:S01]  /*6b30*/  PRMT R31, R31, 0x5410, R0 ;  /* 0x000054101f1f7816 */ /* 0x000fe20000000000 */
[C---:B------:R-:W-:Y:S01]  /*6b40*/  VIADD R4, R3.reuse, 0x8400 ;  /* 0x0000840003047836 */ /* 0x040fe20000000000 */
[----:B------:R-:W-:Y:S01]  /*6b50*/  IADD3 R0, R3, 0x8440, RZ ;  /* 0x0000844003007810 */ /* 0x000fe20007ffe0ff */
[----:B-1----:R-:W-:Y:S06]  /*6b60*/  @!P0 BRA `(.L_x_15450) ;  /* 0x00000140005c8947 */ /* 0x002fec0003800000 */
.L_x_15667:
[----:B------:R-:W-:Y:S05]  /*6b70*/  BSYNC B1 ;  /* 0x0000000000017941 */ /* 0x000fea0003800000 */
.L_x_15449:
[----:B------:R-:W-:Y:S01]  /*6b80*/  BSSY B1, `(.L_x_15451) ;  /* 0x0000060000017945 */ /* 0x000fe20003800000 */
[----:B------:R-:W-:Y:S01]  /*6b90*/  PRMT R15, R15, 0x5410, R5 ;  /* 0x000054100f0f7816 */ /* 0x000fe20000000005 */
[----:B------:R-:W-:Y:S02]  /*6ba0*/  @P2 VIADD R0, R4, 0xffffffc0 ;  /* 0xffffffc004002836 */ /* 0x000fe40000000000 */
[----:B------:R-:W-:Y:S05]  /*6bb0*/  @P1 BRA `(.L_x_15452) ;  /* 0x0000000400701947 */ /* 0x000fea0003800000 */
[----:B------:R-:W2:Y:S01]  /*6bc0*/  LDL R6, [R1] ;  /* 0x0000000001067983 */ /* 0x000ea20000100800 */
[----:B------:R-:W1:Y:S01]  /*6bd0*/  LDC R5, c[0x0][0x3f4] ;  /* 0x0000fd00ff057b82 */ /* 0x000e620000000800 */
[----:B------:R-:W-:Y:S01]  /*6be0*/  BSSY B2, `(.L_x_15453) ;  /* 0x000002e000027945 */ /* 0x000fe20003800000 */
[-C--:B-1----:R-:W-:Y:S02]  /*6bf0*/  ISETP.GE.AND P0, PT, R152, R5.reuse, PT ;  /* 0x000000059800720c */ /* 0x082fe40003f06270 */
[----:B--2---:R-:W-:-:S11]  /*6c00*/  ISETP.GE.AND P1, PT, R6, R5, PT ;  /* 0x000000050600720c */ /* 0x004fd60003f26270 */
[----:B------:R-:W-:Y:S05]  /*6c10*/  @P0 BRA `(.L_x_15454) ;  /* 0x0000000000a80947 */ /* 0x000fea0003800000 */
[----:B------:R-:W1:Y:S01]  /*6c20*/  LDS.128 R4, [R3+0x8400] ;  /* 0x0084000003047984 */ /* 0x000e620000000c00 */
[----:B0-----:R-:W-:Y:S01]  /*6c30*/  SHF.R.U32.HI R37, RZ, 0x10, R29 ;  /* 0x00000010ff257819 */ /* 0x001fe2000001161d */
[--C-:B------:R-:W-:Y:S01]  /*6c40*/  HADD2.F32 R38, -RZ, R40.reuse.H0_H0 ;  /* 0x20000028ff267230 */ /* 0x100fe20000004100 */
[--C-:B------:R-:W-:Y:S02]  /*6c50*/  SHF.R.U32.HI R39, RZ, 0x10, R35.reuse ;  /* 0x00000010ff277819 */ /* 0x100fe40000011623 */
[----:B------:R-:W-:Y:S01]  /*6c60*/  SHF.R.U64 R43, R34, 0x10, R35 ;  /* 0x00000010222b7819 */ /* 0x000fe20000001223 */
[----:B------:R-:W-:Y:S01]  /*6c70*/  HADD2.F32 R37, -RZ, R37.H0_H0 ;  /* 0x20000025ff257230 */ /* 0x000fe20000004100 */
[----:B------:R-:W-:Y:S01]  /*6c80*/  SHF.R.U64 R44, R28, 0x10, R29 ;  /* 0x000000101c2c7819 */ /* 0x000fe2000000121d */
[----:B------:R-:W-:Y:S02]  /*6c90*/  HADD2.F32 R39, -RZ, R39.H0_H0 ;  /* 0x20000027ff277230 */ /* 0x000fe40000004100 */
[----:B------:R-:W-:-:S02]  /*6ca0*/  HADD2.F32 R35, -RZ, R40.H1_H1 ;  /* 0x30000028ff237230 */ /* 0x000fc40000004100 */
[--C-:B-1----:R-:W-:Y:S02]  /*6cb0*/  HADD2.F32 R33, -RZ, R7.reuse.H0_H0 ;  /* 0x20000007ff217230 */ /* 0x102fe40000004100 */
[----:B------:R-:W-:Y:S02]  /*6cc0*/  HADD2.F32 R34, -RZ, R7.H1_H1 ;  /* 0x30000007ff227230 */ /* 0x000fe40000004100 */
[--C-:B------:R-:W-:Y:S02]  /*6cd0*/  HADD2.F32 R7, -RZ, R4.reuse.H0_H0 ;  /* 0x20000004ff077230 */ /* 0x100fe40000004100 */
[----:B------:R-:W-:Y:S02]  /*6ce0*/  HADD2.F32 R4, -RZ, R4.H1_H1 ;  /* 0x30000004ff047230 */ /* 0x000fe40000004100 */
[C---:B------:R-:W-:Y:S01]  /*6cf0*/  FMUL.FTZ R40, R34.reuse, R39 ;  /* 0x0000002722287220 */ /* 0x040fe20000410000 */
[----:B------:R-:W-:Y:S01]  /*6d00*/  FMUL.FTZ R42, R34, R37 ;  /* 0x00000025222a7220 */ /* 0x000fe20000410000 */
[----:B------:R-:W-:-:S02]  /*6d10*/  HADD2.F32 R28, -RZ, R6.H0_H0 ;  /* 0x20000006ff1c7230 */ /* 0x000fc40000004100 */
[CC--:B------:R-:W-:Y:S01]  /*6d20*/  FMUL.FTZ R34, R4.reuse, R38.reuse ;  /* 0x0000002604227220 */ /* 0x0c0fe20000410000 */
[C---:B------:R-:W-:Y:S01]  /*6d30*/  FFMA.FTZ R41, R33.reuse, R37, -R40 ;  /* 0x0000002521297223 */ /* 0x040fe20000010828 */
[----:B------:R-:W-:Y:S02]  /*6d40*/  HADD2.F32 R29, -RZ, R6.H1_H1 ;  /* 0x30000006ff1d7230 */ /* 0x000fe40000004100 */
[----:B------:R-:W-:Y:S01]  /*6d50*/  FFMA.FTZ R42, R33, R39, R42 ;  /* 0x00000027212a7223 */ /* 0x000fe2000001002a */
[-C--:B------:R-:W-:Y:S01]  /*6d60*/  FMUL.FTZ R40, R4, R35.reuse ;  /* 0x0000002304287220 */ /* 0x080fe20000410000 */
[C---:B------:R-:W-:Y:S01]  /*6d70*/  FFMA.FTZ R37, R7.reuse, R35, -R34 ;  /* 0x0000002307257223 */ /* 0x040fe20000010822 */
[----:B------:R-:W-:Y:S02]  /*6d80*/  HADD2.F32 R6, -RZ, R5.H0_H0 ;  /* 0x20000005ff067230 */ /* 0x000fe40000004100 */
[----:B------:R-:W-:Y:S02]  /*6d90*/  HADD2.F32 R35, -RZ, R45.H0_H0 ;  /* 0x2000002dff237230 */ /* 0x000fe40000004100 */
[----:B------:R-:W-:Y:S01]  /*6da0*/  FFMA.FTZ R40, R7, R38, R40 ;  /* 0x0000002607287223 */ /* 0x000fe20000010028 */
[----:B------:R-:W-:-:S02]  /*6db0*/  HADD2.F32 R33, -RZ, R46.H0_H0 ;  /* 0x2000002eff217230 */ /* 0x000fc40000004100 */
[----:B------:R-:W-:Y:S02]  /*6dc0*/  HADD2.F32 R5, -RZ, R5.H1_H1 ;  /* 0x30000005ff057230 */ /* 0x000fe40000004100 */
[C---:B------:R-:W-:Y:S01]  /*6dd0*/  FMUL.FTZ R39, R29.reuse, R35 ;  /* 0x000000231d277220 */ /* 0x040fe20000410000 */
[----:B------:R-:W-:Y:S02]  /*6de0*/  HADD2.F32 R34, -RZ, R43.H0_H0 ;  /* 0x2000002bff227230 */ /* 0x000fe40000004100 */
[-C--:B------:R-:W-:Y:S01]  /*6df0*/  FMUL.FTZ R38, R29, R33.reuse ;  /* 0x000000211d267220 */ /* 0x080fe20000410000 */
[----:B------:R-:W-:Y:S02]  /*6e00*/  HADD2.F32 R4, -RZ, R44.H0_H0 ;  /* 0x2000002cff047230 */ /* 0x000fe40000004100 */
[C---:B------:R-:W-:Y:S01]  /*6e10*/  FFMA.FTZ R39, R28.reuse, R33, -R39 ;  /* 0x000000211c277223 */ /* 0x040fe20000010827 */
[C---:B------:R-:W-:Y:S01]  /*6e20*/  FMUL.FTZ R7, R5.reuse, R34 ;  /* 0x0000002205077220 */ /* 0x040fe20000410000 */
[----:B------:R-:W-:Y:S01]  /*6e30*/  FFMA.FTZ R38, R28, R35, R38 ;  /* 0x000000231c267223 */ /* 0x000fe20000010026 */
[----:B------:R-:W-:-:S02]  /*6e40*/  FMUL.FTZ R29, R5, R4 ;  /* 0x00000004051d7220 */ /* 0x000fc40000410000 */
[----:B------:R-:W-:Y:S01]  /*6e50*/  FFMA.FTZ R5, R6, R4, -R7 ;  /* 0x0000000406057223 */ /* 0x000fe20000010807 */
[----:B------:R-:W-:Y:S01]  /*6e60*/  F2FP.F16.F32.PACK_AB R7, R42, R41 ;  /* 0x000000292a07723e */ /* 0x000fe200000000ff */
[----:B------:R-:W-:Y:S01]  /*6e70*/  FFMA.FTZ R34, R6, R34, R29 ;  /* 0x0000002206227223 */ /* 0x000fe2000001001d */
[----:B------:R-:W-:Y:S02]  /*6e80*/  F2FP.F16.F32.PACK_AB R6, R38, R39 ;  /* 0x000000272606723e */ /* 0x000fe400000000ff */
[----:B------:R-:W-:Y:S02]  /*6e90*/  F2FP.F16.F32.PACK_AB R4, R40, R37 ;  /* 0x000000252804723e */ /* 0x000fe400000000ff */
[----:B------:R-:W-:-:S05]  /*6ea0*/  F2FP.F16.F32.PACK_AB R5, R34, R5 ;  /* 0x000000052205723e */ /* 0x000fca00000000ff */
[----:B------:R1:W-:Y:S02]  /*6eb0*/  STS.128 [R3+0x8400], R4 ;  /* 0x0084000403007388 */ /* 0x0003e40000000c00 */
.L_x_15454:
[----:B------:R-:W-:Y:S05]  /*6ec0*/  BSYNC B2 ;  /* 0x0000000000027941 */ /* 0x000fea0003800000 */
.L_x_15453:
[----:B------:R-:W-:Y:S05]  /*6ed0*/  @P1 BRA `(.L_x_15452) ;  /* 0x0000000000a81947 */ /* 0x000fea0003800000 */
[----:B-1----:R-:W1:Y:S01]  /*6ee0*/  LDS.128 R4, [R0] ;  /* 0x0000000000047984 */ /* 0x002e620000000c00 */
[----:B------:R-:W-:Y:S01]  /*6ef0*/  SHF.R.U32.HI R34, RZ, 0x10, R21 ;  /* 0x00000010ff227819 */ /* 0x000fe20000011615 */
[----:B------:R-:W-:Y:S01]  /*6f00*/  HADD2.F32 R28, -RZ, R46.H1_H1 ;  /* 0x3000002eff1c7230 */ /* 0x000fe20000004100 */
[--C-:B------:R-:W-:Y:S01]  /*6f10*/  SHF.R.U32.HI R29, RZ, 0x10, R25.reuse ;  /* 0x00000010ff1d7819 */ /* 0x100fe20000011619 */
[----:B------:R-:W-:Y:S01]  /*6f20*/  HADD2.F32 R33, -RZ, R45.H1_H1 ;  /* 0x3000002dff217230 */ /* 0x000fe20000004100 */
[----:B------:R-:W-:Y:S01]  /*6f30*/  SHF.R.U64 R39, R24, 0x10, R25 ;  /* 0x0000001018277819 */ /* 0x000fe20000001219 */
[----:B------:R-:W-:Y:S01]  /*6f40*/  HADD2.F32 R34, -RZ, R34.H0_H0 ;  /* 0x20000022ff227230 */ /* 0x000fe20000004100 */
[----:B0-----:R-:W-:Y:S01]  /*6f50*/  SHF.R.U64 R37, R20, 0x10, R21 ;  /* 0x0000001014257819 */ /* 0x001fe20000001215 */
[----:B------:R-:W-:Y:S02]  /*6f60*/  HADD2.F32 R29, -RZ, R29.H0_H0 ;  /* 0x2000001dff1d7230 */ /* 0x000fe40000004100 */
[----:B-1----:R-:W-:-:S02]  /*6f70*/  HADD2.F32 R25, -RZ, R7.H1_H1 ;  /* 0x30000007ff197230 */ /* 0x002fc40000004100 */
        /* <DEDUP_REMOVED lines=32> */
.L_x_15452:
[----:B------:R-:W-:Y:S05]  /*7180*/  BSYNC B1 ;  /* 0x0000000000017941 */ /* 0x000fea0003800000 */
.L_x_15451:
[----:B-12---:R-:W-:-:S05]  /*7190*/  VIADD R4, R23, 0x60 ;  /* 0x0000006017047836 */ /* 0x006fca0000000000 */
[----:B------:R-:W-:-:S13]  /*71a0*/  ISETP.GE.AND P0, PT, R4, R32, PT ;  /* 0x000000200400720c */ /* 0x000fda0003f06270 */
        /* <DEDUP_REMOVED lines=8> */
[----:B------:R-:W-:Y:S01]  /*7230*/  SHF.R.U32.HI R25, RZ, 0x10, R13 ;  /* 0x00000010ff197819 */ /* 0x000fe2000001160d */
[--C-:B------:R-:W-:Y:S01]  /*7240*/  HADD2.F32 R24, -RZ, R47.reuse.H1_H1 ;  /* 0x3000002fff187230 */ /* 0x100fe20000004100 */
[--C-:B------:R-:W-:Y:S01]  /*7250*/  SHF.R.U64 R33, R26, 0x10, R27.reuse ;  /* 0x000000101a217819 */ /* 0x100fe2000000121b */
[----:B------:R-:W-:Y:S01]  /*7260*/  HADD2.F32 R26, -RZ, R47.H0_H0 ;  /* 0x2000002fff1a7230 */ /* 0x000fe20000004100 */
[----:B------:R-:W-:Y:S01]  /*7270*/  SHF.R.U32.HI R27, RZ, 0x10, R27 ;  /* 0x00000010ff1b7819 */ /* 0x000fe2000001161b */
[----:B------:R-:W-:Y:S01]  /*7280*/  HADD2.F32 R25, -RZ, R25.H0_H0 ;  /* 0x20000019ff197230 */ /* 0x000fe20000004100 */
[----:B------:R-:W-:-:S03]  /*7290*/  SHF.R.U64 R35, R12, 0x10, R13 ;  /* 0x000000100c237819 */ /* 0x000fc6000000120d */
        /* <DEDUP_REMOVED lines=11> */
[----:B------:R-:W-:Y:S02]  /*7350*/  HADD2.F32 R21, -RZ, R31.H0_H0 ;  /* 0x2000001fff157230 */ /* 0x000fe40000004100 */
[----:B------:R-:W-:Y:S01]  /*7360*/  FFMA.FTZ R29, R20, R25, -R29 ;  /* 0x00000019141d7223 */ /* 0x000fe2000001081d */
[----:B------:R-:W-:Y:S02]  /*7370*/  HADD2.F32 R6, -RZ, R5.H0_H0 ;  /* 0x20000005ff067230 */ /* 0x000fe40000004100 */
[----:B------:R-:W-:Y:S01]  /*7380*/  FMUL.FTZ R32, R4, R24 ;  /* 0x0000001804207220 */ /* 0x000fe20000410000 */
[----:B------:R-:W-:-:S02]  /*7390*/  HADD2.F32 R31, -RZ, R31.H1_H1 ;  /* 0x3000001fff1f7230 */ /* 0x000fc40000004100 */
[C---:B------:R-:W-:Y:S01]  /*73a0*/  FFMA.FTZ R28, R7.reuse, R24, -R28 ;  /* 0x00000018071c7223 */ /* 0x040fe2000001081c */
[----:B------:R-:W-:Y:S02]  /*73b0*/  HADD2.F32 R5, -RZ, R5.H1_H1 ;  /* 0x30000005ff057230 */ /* 0x000fe40000004100 */
        /* <DEDUP_REMOVED lines=16> */
.L_x_15457:
[----:B------:R-:W-:Y:S05]  /*74c0*/  BSYNC B1 ;  /* 0x0000000000017941 */ /* 0x000fea0003800000 */
.L_x_15456:
[----:B------:R-:W-:Y:S05]  /*74d0*/  @P1 BRA `(.L_x_15455) ;  /* 0x0000001400e81947 */ /* 0x000fea0003800000 */
[----:B-1----:R-:W1:Y:S01]  /*74e0*/  LDS.128 R4, [R0+0x3000] ;  /* 0x0030000000047984 */ /* 0x002e620000000c00 */
        /* <DEDUP_REMOVED lines=42> */
.L_x_15442:
[----:B------:R-:W1:Y:S01]  /*7790*/  S2R R0, SR_TID.X ;  /* 0x0000000000007919 */ /* 0x000e620000002100 */
[----:B------:R-:W2:Y:S01]  /*77a0*/  LDC R32, c[0x0][0x448] ;  /* 0x00011200ff207b82 */ /* 0x000ea20000000800 */
[----:B------:R-:W-:Y:S01]  /*77b0*/  ULDC.64 UR4, c[0x0][0x3f8] ;  /* 0x0000fe0000047ab9 */ /* 0x000fe20000000a00 */
[----:B------:R-:W-:Y:S01]  /*77c0*/  ULDC.64 UR6, c[0x0][0x408] ;  /* 0x0001020000067ab9 */ /* 0x000fe20000000a00 */
[----:B------:R-:W-:Y:S01]  /*77d0*/  MOV R7, R31 ;  /* 0x0000001f00077202 */ /* 0x000fe20000000f00 */
[----:B------:R-:W-:Y:S02]  /*77e0*/  IMAD.MOV.U32 R4, RZ, RZ, R26 ;  /* 0x000000ffff047224 */ /* 0x000fe400078e001a */
[----:B------:R-:W-:Y:S01]  /*77f0*/  IMAD.MOV.U32 R6, RZ, RZ, R24 ;  /* 0x000000ffff067224 */ /* 0x000fe200078e0018 */
[----:B--2---:R-:W-:Y:S01]  /*7800*/  ISETP.NE.AND P0, PT, R32, 0x1, PT ;  /* 0x000000012000780c */ /* 0x004fe20003f05270 */
[----:B-1----:R-:W-:-:S05]  /*7810*/  VIADD R0, R0, 0xffffff80 ;  /* 0xffffff8000007836 */ /* 0x002fca0000000000 */
[----:B------:R-:W-:-:S07]  /*7820*/  SHF.R.S32.HI R3, RZ, 0x1f, R0 ;  /* 0x0000001fff037819 */ /* 0x000fce0000011400 */
[----:B------:R-:W1:Y:S01]  /*7830*/  @P0 LDC R5, c[0x0][0x450] ;  /* 0x00011400ff050b82 */ /* 0x000e620000000800 */
[----:B------:R-:W-:-:S04]  /*7840*/  LEA.HI R3, R3, R0, RZ, 0x2 ;  /* 0x0000000003037211 */ /* 0x000fc800078f10ff */
[----:B------:R-:W-:-:S04]  /*7850*/  LOP3.LUT R3, R3, 0xfffffffc, RZ, 0xc0, !PT ;  /* 0xfffffffc03037812 */ /* 0x000fc800078ec0ff */
[----:B------:R-:W-:Y:S02]  /*7860*/  IADD3 R3, R0, -R3, RZ ;  /* 0x8000000300037210 */ /* 0x000fe40007ffe0ff */
[----:B------:R-:W2:Y:S03]  /*7870*/  @P0 LDC R0, c[0x0][0x44c] ;  /* 0x00011300ff000b82 */ /* 0x000ea60000000800 */
[----:B------:R-:W-:-:S04]  /*7880*/  IMAD R3, R3, 0x60, R39 ;  /* 0x0000006003037824 */ /* 0x000fc800078e0227 */
[----:B--2---:R-:W-:-:S05]  /*7890*/  @P0 IMAD.HI.U32 R0, R3, R0, RZ ;  /* 0x0000000003000227 */ /* 0x004fca00078e00ff */
        /* <DEDUP_REMOVED lines=19> */
[----:B------:R-:W2:Y:S01]  /*79d0*/  LDL R6, [R1+0x10] ;  /* 0x0000100001067983 */ /* 0x000ea20000100800 */
[----:B------:R-:W1:Y:S03]  /*79e0*/  LDC R43, c[0x0][0x3f4] ;  /* 0x0000fd00ff2b7b82 */ /* 0x000e660000000800 */
[----:B------:R-:W3:Y:S04]  /*79f0*/  SHFL.IDX PT, R3, R25, RZ, 0x1c1f ;  /* 0x001c1fff19037589 */ /* 0x000ee800000e0000 */
[----:B------:R-:W5:Y:S04]  /*7a00*/  SHFL.IDX PT, R0, R26, RZ, 0x1c1f ;  /* 0x001c1fff1a007589 */ /* 0x000f6800000e0000 */
[----:B0-----:R-:W0:Y:S04]  /*7a10*/  SHFL.IDX PT, R14, R27, RZ, 0x1c1f ;  /* 0x001c1fff1b0e7589 */ /* 0x001e2800000e0000 */
[----:B------:R-:W4:Y:S01]  /*7a20*/  SHFL.IDX PT, R4, R24, RZ, 0x1c1f ;  /* 0x001c1fff18047589 */ /* 0x000f2200000e0000 */
[----:B-1----:R-:W-:Y:S01]  /*7a30*/  ISETP.GE.AND P0, PT, R16, R43, PT ;  /* 0x0000002b1000720c */ /* 0x002fe20003f06270 */
[----:B--2---:R-:W-:-:S05]  /*7a40*/  IMAD R32, R6, R32, RZ ;  /* 0x0000002006207224 */ /* 0x004fca00078e02ff */
[----:B------:R-:W-:-:S13]  /*7a50*/  ISETP.GE.OR P1, PT, R39, R32, P0 ;  /* 0x000000202700720c */ /* 0x000fda0000726670 */
[C---:B------:R-:W-:Y:S01]  /*7a60*/  @!P1 IMAD.SHL.U32 R5, R16.reuse, 0x2, RZ ;  /* 0x0000000210059824 */ /* 0x040fe200078e00ff */
[----:B------:R-:W-:-:S04]  /*7a70*/  @!P1 SHF.L.U64.HI R21, R16, 0x1, R17 ;  /* 0x0000000110159819 */ /* 0x000fc80000010211 */
[----:B---3--:R-:W-:-:S04]  /*7a80*/  @!P1 IADD3 R6, P2, R3, R5, RZ ;  /* 0x0000000503069210 */ /* 0x008fc80007f5e0ff */
[----:B-----5:R-:W-:-:S05]  /*7a90*/  @!P1 IADD3.X R7, R0, R21, RZ, P2, !PT ;  /* 0x0000001500079210 */ /* 0x020fca00017fe4ff */
[----:B------:R-:W2:Y:S01]  /*7aa0*/  @!P1 LD.E.128 R8, desc[UR40][R6.64] ;  /* 0x0000002806089980 */ /* 0x000ea2000c101d00 */
[----:B0-----:R-:W-:-:S05]  /*7ab0*/  @!P1 IADD3 R14, P2, R14, R5, RZ ;  /* 0x000000050e0e9210 */ /* 0x001fca0007f5e0ff */
[----:B----4-:R-:W-:-:S04]  /*7ac0*/  @!P1 IMAD.X R3, R4, 0x1, R21, P2 ;  /* 0x0000000104039824 */ /* 0x010fc800010e0615 */
[----:B------:R-:W-:-:S05]  /*7ad0*/  @!P1 IMAD.MOV.U32 R15, RZ, RZ, R3 ;  /* 0x000000ffff0f9224 */ /* 0x000fca00078e0003 */
[----:B------:R0:W3:Y:S01]  /*7ae0*/  @!P1 LD.E.128 R4, desc[UR40][R14.64] ;  /* 0x000000280e049980 */ /* 0x0000e2000c101d00 */
[----:B------:R-:W-:Y:S02]  /*7af0*/  CS2R R34, SRZ ;  /* 0x0000000000227805 */ /* 0x000fe4000001ff00 */
[----:B------:R-:W-:Y:S02]  /*7b00*/  CS2R R36, SRZ ;  /* 0x0000000000247805 */ /* 0x000fe4000001ff00 */
[----:B------:R-:W-:Y:S01]  /*7b10*/  CS2R R28, SRZ ;  /* 0x00000000001c7805 */ /* 0x000fe2000001ff00 */
[----:B------:R-:W1:Y:S01]  /*7b20*/  SHFL.IDX PT, R24, R24, 0x1, 0x1c1f ;  /* 0x003c1f0018187f89 */ /* 0x000e6200000e0000 */
[----:B------:R-:W-:-:S03]  /*7b30*/  CS2R R20, SRZ ;  /* 0x0000000000147805 */ /* 0x000fc6000001ff00 */
[----:B0-----:R0:W4:Y:S01]  /*7b40*/  SHFL.IDX PT, R14, R27, 0x1, 0x1c1f ;  /* 0x003c1f001b0e7f89 */ /* 0x00112200000e0000 */
[----:B--2---:R-:W-:Y:S01]  /*7b50*/  @!P1 MOV R35, R9 ;  /* 0x0000000900239202 */ /* 0x004fe20000000f00 */
[----:B------:R-:W-:Y:S01]  /*7b60*/  @!P1 IMAD.MOV.U32 R34, RZ, RZ, R8 ;  /* 0x000000ffff229224 */ /* 0x000fe200078e0008 */
[----:B------:R-:W-:Y:S01]  /*7b70*/  @!P1 MOV R37, R11 ;  /* 0x0000000b00259202 */ /* 0x000fe20000000f00 */
[----:B------:R-:W-:Y:S02]  /*7b80*/  @!P1 IMAD.MOV.U32 R36, RZ, RZ, R10 ;  /* 0x000000ffff249224 */ /* 0x000fe400078e000a */
[----:B------:R-:W-:Y:S02]  /*7b90*/  IMAD.MOV.U32 R0, RZ, RZ, R34 ;  /* 0x000000ffff007224 */ /* 0x000fe400078e0022 */
[----:B------:R-:W-:Y:S02]  /*7ba0*/  IMAD.MOV.U32 R3, RZ, RZ, R35 ;  /* 0x000000ffff037224 */ /* 0x000fe400078e0023 */
[----:B------:R-:W-:Y:S01]  /*7bb0*/  IMAD.MOV.U32 R8, RZ, RZ, R36 ;  /* 0x000000ffff087224 */ /* 0x000fe200078e0024 */
[----:B------:R-:W-:Y:S01]  /*7bc0*/  PRMT R42, R0, 0x7610, R42 ;  /* 0x00007610002a7816 */ /* 0x000fe2000000002a */
[----:B------:R-:W-:Y:S01]  /*7bd0*/  IMAD.MOV.U32 R9, RZ, RZ, R37 ;  /* 0x000000ffff097224 */ /* 0x000fe200078e0025 */
[----:B------:R-:W-:Y:S01]  /*7be0*/  PRMT R45, R45, 0x5410, R3 ;  /* 0x000054102d2d7816 */ /* 0x000fe20000000003 */
[----:B------:R0:W2:Y:S01]  /*7bf0*/  SHFL.IDX PT, R0, R26, 0x1, 0x1c1f ;  /* 0x003c1f001a007f89 */ /* 0x0000a200000e0000 */
[----:B---3--:R-:W-:Y:S01]  /*7c00*/  @!P1 IMAD.MOV.U32 R28, RZ, RZ, R4 ;  /* 0x000000ffff1c9224 */ /* 0x008fe200078e0004 */
[----:B------:R-:W-:-:S02]  /*7c10*/  @!P1 MOV R29, R5 ;  /* 0x00000005001d9202 */ /* 0x000fc40000000f00 */
[----:B------:R0:W3:Y:S01]  /*7c20*/  SHFL.IDX PT, R3, R25, 0x1, 0x1c1f ;  /* 0x003c1f0019037f89 */ /* 0x0000e200000e0000 */
[----:B------:R-:W-:Y:S01]  /*7c30*/  @!P1 IMAD.MOV.U32 R20, RZ, RZ, R6 ;  /* 0x000000ffff149224 */ /* 0x000fe200078e0006 */
[----:B------:R-:W-:Y:S01]  /*7c40*/  PRMT R31, R8, 0x5410, R9 ;  /* 0x00005410081f7816 */ /* 0x000fe20000000009 */
[----:B------:R-:W-:Y:S01]  /*7c50*/  @!P1 IMAD.MOV.U32 R21, RZ, RZ, R7 ;  /* 0x000000ffff159224 */ /* 0x000fe200078e0007 */
[----:B------:R-:W-:Y:S01]  /*7c60*/  MOV R5, R29 ;  /* 0x0000001d00057202 */ /* 0x000fe20000000f00 */
[----:B------:R-:W-:Y:S02]  /*7c70*/  IMAD.MOV.U32 R4, RZ, RZ, R28 ;  /* 0x000000ffff047224 */ /* 0x000fe400078e001c */
[----:B------:R-:W-:Y:S01]  /*7c80*/  IMAD.MOV.U32 R6, RZ, RZ, R20 ;  /* 0x000000ffff067224 */ /* 0x000fe200078e0014 */
[----:B------:R-:W-:Y:S01]  /*7c90*/  PRMT R45, R5, 0x7610, R45 ;  /* 0x00007610052d7816 */ /* 0x000fe2000000002d */
[----:B------:R-:W-:-:S03]  /*7ca0*/  IMAD.MOV.U32 R7, RZ, RZ, R21 ;  /* 0x000000ffff077224 */ /* 0x000fc600078e0015 */
[----:B------:R-:W-:Y:S02]  /*7cb0*/  PRMT R56, R4, 0x5410, R6 ;  /* 0x0000541004387816 */ /* 0x000fe40000000006 */
[----:B------:R-:W-:Y:S02]  /*7cc0*/  CS2R R4, SRZ ;  /* 0x0000000000047805 */ /* 0x000fe4000001ff00 */
[----:B01--4-:R-:W-:-:S07]  /*7cd0*/  PRMT R42, R42, 0x5410, R7 ;  /* 0x000054102a2a7816 */ /* 0x013fce0000000007 */
.L_x_15677:
[----:B------:R-:W4:Y:S01]  /*7ce0*/  LDL R7, [R1+0x54] ;  /* 0x0000540001077983 */ /* 0x000f220000100800 */
[----:B------:R-:W-:Y:S01]  /*7cf0*/  VIADD R39, R39, 0x60 ;  /* 0x0000006027277836 */ /* 0x000fe20000000000 */
[----:B------:R-:W-:Y:S01]  /*7d00*/  BSSY B1, `(.L_x_15459) ;  /* 0x0000016000017945 */ /* 0x000fe20003800000 */
[----:B------:R-:W-:Y:S02]  /*7d10*/  CS2R R8, SRZ ;  /* 0x0000000000087805 */ /* 0x000fe4000001ff00 */
[----:B------:R-:W-:Y:S02]  /*7d20*/  CS2R R10, SRZ ;  /* 0x00000000000a7805 */ /* 0x000fe4000001ff00 */
[----:B------:R-:W-:Y:S02]  /*7d30*/  ISETP.GE.AND P1, PT, R39, R32, PT ;  /* 0x000000202700720c */ /* 0x000fe40003f26270 */
[----:B----4-:R-:W-:-:S04]  /*7d40*/  LEA.HI R6, R7, R7, RZ, 0x1 ;  /* 0x0000000707067211 */ /* 0x010fc800078f08ff */
[----:B------:R-:W-:-:S04]  /*7d50*/  LOP3.LUT R6, R6, 0xfffffffe, RZ, 0xc0, !PT ;  /* 0xfffffffe06067812 */ /* 0x000fc800078ec0ff */
[----:B------:R-:W-:Y:S02]  /*7d60*/  IADD3 R13, R7, -R6, RZ ;  /* 0x80000006070d7210 */ /* 0x000fe40007ffe0ff */
[----:B------:R-:W-:Y:S02]  /*7d70*/  CS2R R6, SRZ ;  /* 0x0000000000067805 */ /* 0x000fe4000001ff00 */
[----:B------:R-:W-:Y:S01]  /*7d80*/  SHF.L.U32 R13, R13, 0x1f, RZ ;  /* 0x0000001f0d0d7819 */ /* 0x000fe200000006ff */
[----:B------:R-:W-:Y:S06]  /*7d90*/  @P1 BRA `(.L_x_15460) ;  /* 0x0000000000301947 */ /* 0x000fec0003800000 */
[----:B------:R-:W-:Y:S02]  /*7da0*/  CS2R R6, SRZ ;  /* 0x0000000000067805 */ /* 0x000fe4000001ff00 */
[----:B------:R-:W-:Y:S02]  /*7db0*/  CS2R R8, SRZ ;  /* 0x0000000000087805 */ /* 0x000fe4000001ff00 */
[----:B------:R-:W-:Y:S01]  /*7dc0*/  CS2R R10, SRZ ;  /* 0x00000000000a7805 */ /* 0x000fe2000001ff00 */
[----:B------:R-:W-:Y:S06]  /*7dd0*/  @P0 BRA `(.L_x_15460) ;  /* 0x0000000000200947 */ /* 0x000fec0003800000 */
[C---:B------:R-:W-:Y:S01]  /*7de0*/  IMAD.SHL.U32 R4, R16.reuse, 0x2, RZ ;  /* 0x0000000210047824 */ /* 0x040fe200078e00ff */
[----:B------:R-:W-:-:S04]  /*7df0*/  SHF.L.U64.HI R5, R16, 0x1, R17 ;  /* 0x0000000110057819 */ /* 0x000fc80000010211 */
[-C--:B---3--:R-:W-:Y:S02]  /*7e00*/  IADD3 R8, P1, R3, R4.reuse, RZ ;  /* 0x0000000403087210 */ /* 0x088fe40007f3e0ff */
[----:B------:R-:W-:-:S03]  /*7e10*/  IADD3 R4, P2, R14, R4, RZ ;  /* 0x000000040e047210 */ /* 0x000fc60007f5e0ff */
[--C-:B--2---:R-:W-:Y:S02]  /*7e20*/  IMAD.X R9, R0, 0x1, R5.reuse, P1 ;  /* 0x0000000100097824 */ /* 0x104fe400008e0605 */
[----:B------:R-:W-:-:S04]  /*7e30*/  IMAD.X R5, R24, 0x1, R5, P2 ;  /* 0x0000000118057824 */ /* 0x000fc800010e0605 */
[----:B------:R-:W5:Y:S04]  /*7e40*/  LD.E.128 R8, desc[UR40][R8.64] ;  /* 0x0000002808087980 */ /* 0x000f68000c101d00 */
[----:B------:R-:W5:Y:S02]  /*7e50*/  LD.E.128 R4, desc[UR40][R4.64] ;  /* 0x0000002804047980 */ /* 0x000f64000c101d00 */
.L_x_15460:
[----:B------:R-:W-:Y:S05]  /*7e60*/  BSYNC B1 ;  /* 0x0000000000017941 */ /* 0x000fea0003800000 */
.L_x_15459:
[----:B------:R-:W0:Y:S01]  /*7e70*/  SYNCS.PHASECHK.TRANS64.TRYWAIT P1, [R2+URZ+0x16800], R13 ;  /* 0x0168000d020075a7 */ /* 0x000e22000802017f */
[----:B------:R-:W-:Y:S01]  /*7e80*/  IMAD R32, R33, -0xc0, R32 ;  /* 0xffffff4021207824 */ /* 0x000fe200078e0220 */
[C---:B------:R-:W-:Y:S01]  /*7e90*/  IADD3 R12, R23.reuse, 0x60, RZ ;  /* 0x00000060170c7810 */ /* 0x040fe20007ffe0ff */
[----:B--2--5:R-:W-:Y:S01]  /*7ea0*/  IMAD.MOV.U32 R0, RZ, RZ, R4 ;  /* 0x000000ffff007224 */ /* 0x024fe200078e0004 */
[----:B------:R-:W-:Y:S01]  /*7eb0*/  BSSY B1, `(.L_x_15461) ;  /* 0x0000010000017945 */ /* 0x000fe20003800000 */
[----:B---3--:R-:W-:Y:S01]  /*7ec0*/  IMAD.MOV.U32 R3, RZ, RZ, R5 ;  /* 0x000000ffff037224 */ /* 0x008fe200078e0005 */
[----:B------:R-:W-:Y:S01]  /*7ed0*/  VIMNMX R32, R32, 0xc0, PT ;  /* 0x000000c020207848 */ /* 0x000fe20003fe0100 */
[----:B------:R-:W-:Y:S01]  /*7ee0*/  IMAD.MOV.U32 R14, RZ, RZ, R9 ;  /* 0x000000ffff0e7224 */ /* 0x000fe200078e0009 */
[----:B------:R-:W-:Y:S01]  /*7ef0*/  PRMT R40, R40, 0x5410, R0 ;  /* 0x0000541028287816 */ /* 0x000fe20000000000 */
[----:B------:R-:W-:Y:S01]  /*7f00*/  IMAD.MOV.U32 R0, RZ, RZ, R6 ;  /* 0x000000ffff007224 */ /* 0x000fe200078e0006 */
[----:B------:R-:W-:-:S02]  /*7f10*/  ISETP.GE.OR P2, PT, R23, R32, P0 ;  /* 0x000000201700720c */ /* 0x000fc40000746670 */
[----:B------:R-:W-:Y:S01]  /*7f20*/  ISETP.GE.OR P0, PT, R12, R32, P0 ;  /* 0x000000200c00720c */ /* 0x000fe20000706670 */
[----:B------:R-:W-:Y:S01]  /*7f30*/  IMAD.MOV.U32 R12, RZ, RZ, R8 ;  /* 0x000000ffff0c7224 */ /* 0x000fe200078e0008 */
[----:B------:R-:W-:Y:S01]  /*7f40*/  PRMT R41, R3, 0x7610, R41 ;  /* 0x0000761003297816 */ /* 0x000fe20000000029 */
[----:B------:R-:W-:Y:S01]  /*7f50*/  IMAD.IADD R32, R16, 0x1, R43 ;  /* 0x0000000110207824 */ /* 0x000fe200078e022b */
[----:B------:R-:W-:Y:S02]  /*7f60*/  MOV R3, R7 ;  /* 0x0000000700037202 */ /* 0x000fe40000000f00 */
[----:B------:R-:W-:Y:S02]  /*7f70*/  PRMT R40, R12, 0x7610, R40 ;  /* 0x000076100c287816 */ /* 0x000fe40000000028 */
[----:B------:R-:W-:Y:S02]  /*7f80*/  PRMT R39, R3, 0x5410, R0 ;  /* 0x0000541003277816 */ /* 0x000fe40000000000 */
[----:B------:R-:W-:Y:S01]  /*7f90*/  PRMT R41, R41, 0x5410, R14 ;  /* 0x0000541029297816 */ /* 0x000fe2000000000e */
[----:B0-----:R-:W-:Y:S06]  /*7fa0*/  @!P1 BRA `(.L_x_15462) ;  /* 0x0000013000cc9947 */ /* 0x001fec0003800000 */
.L_x_15678:
[----:B------:R-:W-:Y:S05]  /*7fb0*/  BSYNC B1 ;  /* 0x0000000000017941 */ /* 0x000fea0003800000 */
.L_x_15461:
[----:B------:R-:W-:Y:S01]  /*7fc0*/  BSSY B1, `(.L_x_15463) ;  /* 0x0000069000017945 */ /* 0x000fe20003800000 */
[----:B------:R-:W-:Y:S01]  /*7fd0*/  MOV R0, R10 ;  /* 0x0000000a00007202 */ /* 0x000fe20000000f00 */
[----:B------:R-:W-:Y:S01]  /*7fe0*/  IMAD.MOV.U32 R3, RZ, RZ, R11 ;  /* 0x000000ffff037224 */ /* 0x000fe200078e000b */
[----:B------:R-:W-:Y:S01]  /*7ff0*/  LOP3.LUT R32, R32, 0x38, RZ, 0xc0, !PT ;  /* 0x0000003820207812 */ /* 0x000fe200078ec0ff */
[----:B------:R-:W-:Y:S06]  /*8000*/  @P2 BRA `(.L_x_15464) ;  /* 0x0000000400902947 */ /* 0x000fec0003800000 */
[----:B------:R-:W2:Y:S01]  /*8010*/  LDL R12, [R1+0x30] ;  /* 0x00003000010c7983 */ /* 0x000ea20000100800 */
[----:B------:R-:W1:Y:S02]  /*8020*/  S2R R14, SR_TID.X ;  /* 0x00000000000e7919 */ /* 0x000e640000002100 */
[----:B-1----:R-:W-:-:S05]  /*8030*/  VIADD R14, R14, 0xffffff80 ;  /* 0xffffff800e0e7836 */ /* 0x002fca0000000000 */
[----:B------:R-:W-:-:S04]  /*8040*/  SHF.R.S32.HI R25, RZ, 0x1f, R14 ;  /* 0x0000001fff197819 */ /* 0x000fc8000001140e */
[----:B------:R-:W-:-:S04]  /*8050*/  LEA.HI R25, R25, R14, RZ, 0x5 ;  /* 0x0000000e19197211 */ /* 0x000fc800078f28ff */
[----:B------:R-:W-:Y:S01]  /*8060*/  SHF.R.S32.HI R25, RZ, 0x5, R25 ;  /* 0x00000005ff197819 */ /* 0x000fe20000011419 */
[--C-:B------:R-:W-:Y:S01]  /*8070*/  HADD2.F32 R43, -RZ, R45.reuse.H1_H1 ;  /* 0x3000002dff2b7230 */ /* 0x100fe20000004100 */
[----:B------:R-:W-:Y:S01]  /*8080*/  SHF.R.U64 R55, R34, 0x10, R35 ;  /* 0x0000001022377819 */ /* 0x000fe20000001223 */
[----:B------:R-:W-:Y:S01]  /*8090*/  HADD2.F32 R45, -RZ, R45.H0_H0 ;  /* 0x2000002dff2d7230 */ /* 0x000fe20000004100 */
[----:B------:R-:W-:Y:S02]  /*80a0*/  SHF.R.U32.HI R44, RZ, 0x10, R29 ;  /* 0x00000010ff2c7819 */ /* 0x000fe4000001161d */
        /* <DEDUP_REMOVED lines=8> */
[----:B0-----:R-:W-:-:S04]  /*8130*/  LOP3.LUT R13, R12, 0x1c0, RZ, 0xc0, !PT ;  /* 0x000001c00c0d7812 */ /* 0x001fc800078ec0ff */
[----:B------:R-:W-:Y:S02]  /*8140*/  LOP3.LUT R12, R13, 0x38, R16, 0xf8, !PT ;  /* 0x000000380d0c7812 */ /* 0x000fe400078ef810 */
[----:B------:R-:W-:-:S04]  /*8150*/  SHF.R.U32.HI R15, RZ, 0x3, R13 ;  /* 0x00000003ff0f7819 */ /* 0x000fc8000001160d */
[----:B------:R-:W-:Y:S02]  /*8160*/  LOP3.LUT R12, R12, R15, RZ, 0x3c, !PT ;  /* 0x0000000f0c0c7212 */ /* 0x000fe400078e3cff */
[----:B------:R-:W-:Y:S02]  /*8170*/  LOP3.LUT R24, R15, R32, R13, 0x1e, !PT ;  /* 0x000000200f187212 */ /* 0x000fe400078e1e0d */
[----:B------:R-:W-:-:S03]  /*8180*/  LEA R33, R25, R12, 0x9 ;  /* 0x0000000c19217211 */ /* 0x000fc600078e48ff */
[----:B------:R-:W-:-:S04]  /*8190*/  IMAD R25, R25, 0x200, R24 ;  /* 0x0000020019197824 */ /* 0x000fc800078e0218 */
[--C-:B------:R-:W-:Y:S02]  /*81a0*/  IMAD R38, R25, 0x2, R2.reuse ;  /* 0x0000000219267824 */ /* 0x100fe400078e0202 */
[----:B------:R-:W-:-:S03]  /*81b0*/  IMAD R33, R33, 0x2, R2 ;  /* 0x0000000221217824 */ /* 0x000fc600078e0202 */
        /* <DEDUP_REMOVED lines=73> */
.L_x_15464:
[----:B------:R-:W-:Y:S05]  /*8650*/  BSYNC B1 ;  /* 0x0000000000017941 */ /* 0x000fea0003800000 */
.L_x_15463:
[----:B------:R-:W-:Y:S01]  /*8660*/  PRMT R34, R0, 0x5410, R3 ;  /* 0x0000541000227816 */ /* 0x000fe20000000003 */
[----:B------:R-:W-:Y:S06]  /*8670*/  @P0 BRA `(.L_x_15455) ;  /* 0x0000000400800947 */ /* 0x000fec0003800000 */
[----:B------:R-:W2:Y:S01]  /*8680*/  LDL R20, [R1+0x34] ;  /* 0x0000340001147983 */ /* 0x000ea20000100800 */
[C---:B-1----:R-:W-:Y:S01]  /*8690*/  IADD3 R12, R23.reuse, 0x60, RZ ;  /* 0x00000060170c7810 */ /* 0x042fe20007ffe0ff */
[----:B0-----:R-:W-:Y:S02]  /*86a0*/  VIADD R13, R23, 0x60 ;  /* 0x00000060170d7836 */ /* 0x001fe40000000000 */
[----:B------:R-:W3:Y:S02]  /*86b0*/  LDL R43, [R1+0x60] ;  /* 0x00006000012b7983 */ /* 0x000ee40000100800 */
[----:B------:R-:W-:Y:S02]  /*86c0*/  IMAD.SHL.U32 R12, R12, 0x40, RZ ;  /* 0x000000400c0c7824 */ /* 0x000fe400078e00ff */
[----:B------:R-:W-:-:S03]  /*86d0*/  IMAD.SHL.U32 R13, R13, 0x40, RZ ;  /* 0x000000400d0d7824 */ /* 0x000fc600078e00ff */
[----:B------:R-:W-:Y:S02]  /*86e0*/  LOP3.LUT R12, R12, 0x1c0, RZ, 0xc0, !PT ;  /* 0x000001c00c0c7812 */ /* 0x000fe400078ec0ff */
[----:B------:R-:W-:Y:S02]  /*86f0*/  LOP3.LUT R13, R13, 0x1c0, RZ, 0xc0, !PT ;  /* 0x000001c00d0d7812 */ /* 0x000fe400078ec0ff */
[----:B------:R-:W-:-:S04]  /*8700*/  SHF.R.U32.HI R12, RZ, 0x3, R12 ;  /* 0x00000003ff0c7819 */ /* 0x000fc8000001160c */
[----:B------:R-:W-:Y:S02]  /*8710*/  LOP3.LUT R32, R12, R32, R13, 0x1e, !PT ;  /* 0x000000200c207212 */ /* 0x000fe400078e1e0d */
[--C-:B------:R-:W-:Y:S02]  /*8720*/  SHF.R.U64 R38, R10, 0x10, R11.reuse ;  /* 0x000000100a267819 */ /* 0x100fe4000000120b */
[----:B------:R-:W-:Y:S01]  /*8730*/  SHF.R.U32.HI R36, RZ, 0x10, R11 ;  /* 0x00000010ff247819 */ /* 0x000fe2000001160b */
[--C-:B------:R-:W-:Y:S01]  /*8740*/  HADD2.F32 R11, -RZ, R41.reuse.H1_H1 ;  /* 0x30000029ff0b7230 */ /* 0x100fe20000004100 */
[----:B------:R-:W-:Y:S01]  /*8750*/  SHF.R.U64 R42, R8, 0x10, R9 ;  /* 0x00000010082a7819 */ /* 0x000fe20000001209 */
[----:B------:R-:W-:Y:S01]  /*8760*/  HADD2.F32 R41, -RZ, R41.H0_H0 ;  /* 0x20000029ff297230 */ /* 0x000fe20000004100 */
[----:B------:R-:W-:Y:S02]  /*8770*/  SHF.R.U64 R37, R4, 0x10, R5 ;  /* 0x0000001004257819 */ /* 0x000fe40000001205 */
[----:B------:R-:W-:-:S02]  /*8780*/  SHF.R.U32.HI R28, RZ, 0x10, R9 ;  /* 0x00000010ff1c7819 */ /* 0x000fc40000011609 */
[--C-:B------:R-:W-:Y:S02]  /*8790*/  SHF.R.U64 R35, R6, 0x10, R7.reuse ;  /* 0x0000001006237819 */ /* 0x100fe40000001207 */
[----:B------:R-:W-:Y:S02]  /*87a0*/  SHF.R.U32.HI R33, RZ, 0x10, R7 ;  /* 0x00000010ff217819 */ /* 0x000fe40000011607 */
[----:B--2---:R-:W-:Y:S01]  /*87b0*/  IADD3 R3, R20, R32, RZ ;  /* 0x0000002014037210 */ /* 0x004fe20007ffe0ff */
[----:B---3--:R-:W0:Y:S04]  /*87c0*/  LDS.128 R12, [R43+0x8400] ;  /* 0x008400002b0c7984 */ /* 0x008e280000000c00 */
[----:B------:R-:W-:-:S05]  /*87d0*/  IMAD R3, R3, 0x2, R2 ;  /* 0x0000000203037824 */ /* 0x000fca00078e0202 */
[----:B------:R-:W1:Y:S01]  /*87e0*/  LDS.128 R24, [R3+0x8400] ;  /* 0x0084000003187984 */ /* 0x000e620000000c00 */
[----:B------:R-:W-:-:S05]  /*87f0*/  SHF.R.U32.HI R20, RZ, 0x10, R5 ;  /* 0x00000010ff147819 */ /* 0x000fca0000011605 */
[----:B------:R-:W-:Y:S02]  /*8800*/  HADD2.F32 R20, -RZ, R20.H0_H0 ;  /* 0x20000014ff147230 */ /* 0x000fe40000004100 */
[----:B0-----:R-:W-:Y:S02]  /*8810*/  HADD2.F32 R4, -RZ, R13.H0_H0 ;  /* 0x2000000dff047230 */ /* 0x001fe40000004100 */
[--C-:B-1----:R-:W-:Y:S02]  /*8820*/  HADD2.F32 R8, -RZ, R25.reuse.H0_H0 ;  /* 0x20000019ff087230 */ /* 0x102fe40000004100 */
[----:B------:R-:W-:-:S03]  /*8830*/  HADD2.F32 R25, -RZ, R25.H1_H1 ;  /* 0x30000019ff197230 */ /* 0x000fc60000004100 */
[C---:B------:R-:W-:Y:S01]  /*8840*/  FMUL.FTZ R21, R8.reuse, R41 ;  /* 0x0000002908157220 */ /* 0x040fe20000410000 */
[-C--:B------:R-:W-:Y:S01]  /*8850*/  FMUL.FTZ R31, R8, R11.reuse ;  /* 0x0000000b081f7220 */ /* 0x080fe20000410000 */
[----:B------:R-:W-:Y:S02]  /*8860*/  HADD2.F32 R13, -RZ, R13.H1_H1 ;  /* 0x3000000dff0d7230 */ /* 0x000fe40000004100 */
[----:B------:R-:W-:Y:S01]  /*8870*/  FFMA.FTZ R29, R4, R11, -R21 ;  /* 0x0000000b041d7223 */ /* 0x000fe20000010815 */
[----:B------:R-:W-:Y:S02]  /*8880*/  HADD2.F32 R8, -RZ, R28.H0_H0 ;  /* 0x2000001cff087230 */ /* 0x000fe40000004100 */
[----:B------:R-:W-:Y:S01]  /*8890*/  FMUL.FTZ R28, R25, R20 ;  /* 0x00000014191c7220 */ /* 0x000fe20000410000 */
[----:B------:R-:W-:Y:S02]  /*88a0*/  HADD2.F32 R11, -RZ, R40.H1_H1 ;  /* 0x30000028ff0b7230 */ /* 0x000fe40000004100 */
[----:B------:R-:W-:-:S02]  /*88b0*/  HADD2.F32 R7, -RZ, R24.H0_H0 ;  /* 0x20000018ff077230 */ /* 0x000fc40000004100 */
[----:B------:R-:W-:Y:S02]  /*88c0*/  HADD2.F32 R40, -RZ, R40.H0_H0 ;  /* 0x20000028ff287230 */ /* 0x000fe40000004100 */
[----:B------:R-:W-:Y:S01]  /*88d0*/  FFMA.FTZ R31, R4, R41, R31 ;  /* 0x00000029041f7223 */ /* 0x000fe2000001001f */
[----:B------:R-:W-:Y:S02]  /*88e0*/  HADD2.F32 R0, -RZ, R12.H0_H0 ;  /* 0x2000000cff007230 */ /* 0x000fe40000004100 */
[-C--:B------:R-:W-:Y:S01]  /*88f0*/  FMUL.FTZ R4, R25, R8.reuse ;  /* 0x0000000819047220 */ /* 0x080fe20000410000 */
[----:B------:R-:W-:Y:S01]  /*8900*/  FFMA.FTZ R32, R13, R8, -R28 ;  /* 0x000000080d207223 */ /* 0x000fe2000001081c */
[----:B------:R-:W-:Y:S02]  /*8910*/  HADD2.F32 R9, -RZ, R26.H0_H0 ;  /* 0x2000001aff097230 */ /* 0x000fe40000004100 */
[----:B------:R-:W-:Y:S01]  /*8920*/  FMUL.FTZ R21, R7, R11 ;  /* 0x0000000b07157220 */ /* 0x000fe20000410000 */
[----:B------:R-:W-:-:S02]  /*8930*/  HADD2.F32 R8, -RZ, R39.H1_H1 ;  /* 0x30000027ff087230 */ /* 0x000fc40000004100 */
[----:B------:R-:W-:Y:S01]  /*8940*/  FMUL.FTZ R28, R7, R40 ;  /* 0x00000028071c7220 */ /* 0x000fe20000410000 */
[----:B------:R-:W-:Y:S01]  /*8950*/  FFMA.FTZ R20, R13, R20, R4 ;  /* 0x000000140d147223 */ /* 0x000fe20000010004 */
[----:B------:R-:W-:Y:S02]  /*8960*/  HADD2.F32 R5, -RZ, R14.H0_H0 ;  /* 0x2000000eff057230 */ /* 0x000fe40000004100 */
[C---:B------:R-:W-:Y:S01]  /*8970*/  FFMA.FTZ R21, R0.reuse, R40, -R21 ;  /* 0x0000002800157223 */ /* 0x040fe20000010815 */
[--C-:B------:R-:W-:Y:S02]  /*8980*/  HADD2.F32 R4, -RZ, R34.reuse.H0_H0 ;  /* 0x20000022ff047230 */ /* 0x100fe40000004100 */
[----:B------:R-:W-:Y:S01]  /*8990*/  FFMA.FTZ R28, R0, R11, R28 ;  /* 0x0000000b001c7223 */ /* 0x000fe2000001001c */
[----:B------:R-:W-:Y:S01]  /*89a0*/  FMUL.FTZ R0, R9, R8 ;  /* 0x0000000809007220 */ /* 0x000fe20000410000 */
[----:B------:R-:W-:Y:S02]  /*89b0*/  HADD2.F32 R10, -RZ, R27.H0_H0 ;  /* 0x2000001bff0a7230 */ /* 0x000fe40000004100 */
[----:B------:R-:W-:-:S02]  /*89c0*/  HADD2.F32 R7, -RZ, R34.H1_H1 ;  /* 0x30000022ff077230 */ /* 0x000fc40000004100 */
[----:B------:R-:W-:Y:S02]  /*89d0*/  HADD2.F32 R39, -RZ, R39.H0_H0 ;  /* 0x20000027ff277230 */ /* 0x000fe40000004100 */
[-C--:B------:R-:W-:Y:S01]  /*89e0*/  FFMA.FTZ R25, R5, R4.reuse, -R0 ;  /* 0x0000000405197223 */ /* 0x080fe20000010800 */
[----:B------:R-:W-:Y:S02]  /*89f0*/  HADD2.F32 R6, -RZ, R15.H0_H0 ;  /* 0x2000000fff067230 */ /* 0x000fe40000004100 */
[----:B------:R-:W-:Y:S01]  /*8a00*/  FMUL.FTZ R34, R9, R4 ;  /* 0x0000000409227220 */ /* 0x000fe20000410000 */
[----:B------:R-:W-:Y:S02]  /*8a10*/  HADD2.F32 R0, -RZ, R36.H0_H0 ;  /* 0x20000024ff007230 */ /* 0x000fe40000004100 */
[C---:B------:R-:W-:Y:S01]  /*8a20*/  FMUL.FTZ R9, R10.reuse, R39 ;  /* 0x000000270a097220 */ /* 0x040fe20000410000 */
[----:B------:R-:W-:Y:S02]  /*8a30*/  HADD2.F32 R27, -RZ, R27.H1_H1 ;  /* 0x3000001bff1b7230 */ /* 0x000fe40000004100 */
[----:B------:R-:W-:Y:S01]  /*8a40*/  FMUL.FTZ R36, R10, R7 ;  /* 0x000000070a247220 */ /* 0x000fe20000410000 */
[----:B------:R-:W-:-:S02]  /*8a50*/  HADD2.F32 R4, -RZ, R33.H0_H0 ;  /* 0x20000021ff047230 */ /* 0x000fc40000004100 */
[----:B------:R-:W-:Y:S01]  /*8a60*/  FFMA.FTZ R10, R5, R8, R34 ;  /* 0x00000008050a7223 */ /* 0x000fe20000010022 */
[----:B------:R-:W-:Y:S02]  /*8a70*/  HADD2.F32 R15, -RZ, R15.H1_H1 ;  /* 0x3000000fff0f7230 */ /* 0x000fe40000004100 */
[C---:B------:R-:W-:Y:S01]  /*8a80*/  FFMA.FTZ R8, R6.reuse, R7, -R9 ;  /* 0x0000000706087223 */ /* 0x040fe20000010809 */
[----:B------:R-:W-:Y:S01]  /*8a90*/  FFMA.FTZ R36, R6, R39, R36 ;  /* 0x0000002706247223 */ /* 0x000fe20000010024 */
[----:B------:R-:W-:Y:S02]  /*8aa0*/  HADD2.F32 R24, -RZ, R24.H1_H1 ;  /* 0x30000018ff187230 */ /* 0x000fe40000004100 */
[C---:B------:R-:W-:Y:S01]  /*8ab0*/  FMUL.FTZ R34, R27.reuse, R4 ;  /* 0x000000041b227220 */ /* 0x040fe20000410000 */
[----:B------:R-:W-:Y:S02]  /*8ac0*/  HADD2.F32 R26, -RZ, R26.H1_H1 ;  /* 0x3000001aff1a7230 */ /* 0x000fe40000004100 */
[----:B------:R-:W-:Y:S01]  /*8ad0*/  FMUL.FTZ R6, R27, R0 ;  /* 0x000000001b067220 */ /* 0x000fe20000410000 */
[----:B------:R-:W-:-:S02]  /*8ae0*/  HADD2.F32 R9, -RZ, R37.H0_H0 ;  /* 0x20000025ff097230 */ /* 0x000fc40000004100 */
[----:B------:R-:W-:Y:S02]  /*8af0*/  HADD2.F32 R11, -RZ, R35.H0_H0 ;  /* 0x20000023ff0b7230 */ /* 0x000fe40000004100 */
[----:B------:R-:W-:Y:S02]  /*8b00*/  HADD2.F32 R5, -RZ, R42.H0_H0 ;  /* 0x2000002aff057230 */ /* 0x000fe40000004100 */
[----:B------:R-:W-:Y:S02]  /*8b10*/  HADD2.F32 R7, -RZ, R38.H0_H0 ;  /* 0x20000026ff077230 */ /* 0x000fe40000004100 */
[C---:B------:R-:W-:Y:S01]  /*8b20*/  FFMA.FTZ R27, R15.reuse, R0, -R34 ;  /* 0x000000000f1b7223 */ /* 0x040fe20000010822 */
[----:B------:R-:W-:Y:S02]  /*8b30*/  HADD2.F32 R12, -RZ, R12.H1_H1 ;  /* 0x3000000cff0c7230 */ /* 0x000fe40000004100 */
        /* <DEDUP_REMOVED lines=18> */
[----:B------:R3:W-:Y:S04]  /*8c60*/  STS.128 [R43+0x8400], R4 ;  /* 0x008400042b007388 */ /* 0x0007e80000000c00 */
[----:B------:R3:W-:Y:S02]  /*8c70*/  STS.128 [R3+0x8400], R8 ;  /* 0x0084000803007388 */ /* 0x0007e40000000c00 */
.L_x_15455:
[----:B------:R-:W-:Y:S05]  /*8c80*/  BSYNC B0 ;  /* 0x0000000000007941 */ /* 0x000fea0003800000 */
.L_x_15441:
        /* <DEDUP_REMOVED lines=8> */
.L_x_15438:
[----:B------:R-:W-:-:S13]  /*8d10*/  ISETP.NE.AND P0, PT, R156, 0x3, PT ;  /* 0x000000039c00780c */ /* 0x000fda0003f05270 */
[----:B------:R-:W-:Y:S05]  /*8d20*/  @!P0 BRA `(.L_x_15465) ;  /* 0x0000000000048947 */ /* 0x000fea0003800000 */
[----:B------:R-:W-:Y:S01]  /*8d30*/  BPT.TRAP 0x1 ;  /* 0x000000040000795c */ /* 0x000fe20000300000 */
.L_x_15465:
[----:B--2---:R-:W-:Y:S01]  /*8d40*/  IMAD R0, R22, 0x8, R2 ;  /* 0x0000000816007824 */ /* 0x004fe200078e0202 */
[----:B-1-3--:R-:W-:-:S04]  /*8d50*/  SHF.L.U32 R7, R154, 0x1f, RZ ;  /* 0x0000001f9a077819 */ /* 0x00afc800000006ff */
[----:B------:R1:W2:Y:S01]  /*8d60*/  SYNCS.PHASECHK.TRANS64.TRYWAIT P1, [R0+URZ+0x16830], R7 ;  /* 0x01683007000075a7 */ /* 0x0002a2000802017f */
[----:B------:R-:W-:Y:S05]  /*8d70*/  @!P0 BRA `(.L_x_15466) ;  /* 0x0000000000048947 */ /* 0x000fea0003800000 */
[----:B------:R-:W-:Y:S01]  /*8d80*/  BPT.TRAP 0x1 ;  /* 0x000000040000795c */ /* 0x000fe20000300000 */
.L_x_15466:
[----:B------:R-:W-:Y:S01]  /*8d90*/  VIADD R3, R2, 0xe400 ;  /* 0x0000e40002037836 */ /* 0x000fe20000000000 */
        /* <DEDUP_REMOVED lines=9> */
.L_x_15467:
[----:B---3--:R-:W3:Y:S01]  /*8e30*/  LDL R3, [R1+0x18] ;  /* 0x0000180001037983 */ /* 0x008ee20000100800 */
[----:B-12---:R-:W-:Y:S01]  /*8e40*/  IMAD.MOV.U32 R7, RZ, RZ, 0x40000040 ;  /* 0x40000040ff077424 */ /* 0x006fe200078e00ff */
[----:B------:R-:W-:Y:S05]  /*8e50*/  WARPSYNC.ALL ;  /* 0x0000000000007948 */ /* 0x000fea0003800000 */
[C---:B------:R-:W-:Y:S01]  /*8e60*/  R2UR UR4, R4.reuse ;  /* 0x00000000040472ca */ /* 0x040fe200000e0000 */
[----:B0---45:R-:W-:Y:S01]  /*8e70*/  WARPGROUP.ARRIVE ;  /* 0x00000000000079c5 */ /* 0x031fe20000000000 */
        /* <DEDUP_REMOVED lines=42> */
.L_x_15469:
[----:B------:R-:W2:Y:S01]  /*9120*/  LDL.LU R92, [R1+0x4] ;  /* 0x00000400015c7983 */ /* 0x000ea20000300800 */
[----:B------:R-:W-:Y:S01]  /*9130*/  ULDC UR4, c[0x0][0x9d8] ;  /* 0x0002760000047ab9 */ /* 0x000fe20000000800 */
[----:B------:R-:W0:Y:S01]  /*9140*/  LDC R93, c[0x0][0x448] ;  /* 0x00011200ff5d7b82 */ /* 0x000e220000000800 */
[----:B------:R-:W-:Y:S01]  /*9150*/  ULDC UR5, c[0x0][0x988] ;  /* 0x0002620000057ab9 */ /* 0x000fe20000000800 */
[----:B------:R-:W3:Y:S04]  /*9160*/  LDL R90, [R1+0x3c] ;  /* 0x00003c00015a7983 */ /* 0x000ee80000100800 */
[----:B------:R-:W3:Y:S01]  /*9170*/  LDL R100, [R1+0x24] ;  /* 0x0000240001647983 */ /* 0x000ee20000100800 */
[----:B------:R-:W-:Y:S01]  /*9180*/  FMUL.FTZ R11, R36, UR4 ;  /* 0x00000004240b7c20 */ /* 0x000fe20008410000 */
[----:B------:R-:W-:Y:S01]  /*9190*/  FMUL.FTZ R36, R39, UR4 ;  /* 0x0000000427247c20 */ /* 0x000fe20008410000 */
[----:B------:R-:W-:Y:S01]  /*91a0*/  FMUL.FTZ R6, R25, UR4 ;  /* 0x0000000419067c20 */ /* 0x000fe20008410000 */
[----:B------:R-:W4:Y:S01]  /*91b0*/  LDL R96, [R1+0x1c] ;  /* 0x00001c0001607983 */ /* 0x000f220000100800 */
[----:B------:R-:W-:Y:S01]  /*91c0*/  FMUL.FTZ R91, R34, UR4 ;  /* 0x00000004225b7c20 */ /* 0x000fe20008410000 */
[----:B------:R-:W-:Y:S01]  /*91d0*/  FMUL.FTZ R12, R37, UR4 ;  /* 0x00000004250c7c20 */ /* 0x000fe20008410000 */
[----:B------:R-:W-:Y:S01]  /*91e0*/  FMUL.FTZ R111, R26, UR4 ;  /* 0x000000041a6f7c20 */ /* 0x000fe20008410000 */
[----:B------:R-:W5:Y:S01]  /*91f0*/  LDL R39, [R1+0x38] ;  /* 0x0000380001277983 */ /* 0x000f620000100800 */
[----:B------:R-:W-:Y:S01]  /*9200*/  FMUL.FTZ R107, R27, UR4 ;  /* 0x000000041b6b7c20 */ /* 0x000fe20008410000 */
[----:B------:R-:W-:Y:S01]  /*9210*/  FMUL.FTZ R89, R35, UR4 ;  /* 0x0000000423597c20 */ /* 0x000fe20008410000 */
[----:B------:R-:W-:Y:S01]  /*9220*/  FMUL.FTZ R105, R30, UR4 ;  /* 0x000000041e697c20 */ /* 0x000fe20008410000 */
[----:B------:R-:W5:Y:S01]  /*9230*/  LDL R98, [R1+0x10] ;  /* 0x0000100001627983 */ /* 0x000f620000100800 */
[----:B------:R-:W1:Y:S01]  /*9240*/  MUFU.TANH R111, R111 ;  /* 0x0000006f006f7308 */ /* 0x000e620000002400 */
[----:B------:R-:W-:Y:S01]  /*9250*/  FMUL.FTZ R3, R24, UR4 ;  /* 0x0000000418037c20 */ /* 0x000fe20008410000 */
[----:B------:R-:W-:Y:S01]  /*9260*/  FMUL.FTZ R24, R31, UR4 ;  /* 0x000000041f187c20 */ /* 0x000fe20008410000 */
[----:B------:R-:W-:Y:S01]  /*9270*/  FMUL.FTZ R38, R38, UR4 ;  /* 0x0000000426267c20 */ /* 0x000fe20008410000 */
[----:B------:R-:W-:Y:S01]  /*9280*/  FMUL.FTZ R13, R40, UR4 ;  /* 0x00000004280d7c20 */ /* 0x000fe20008410000 */
[----:B0-----:R-:W-:Y:S01]  /*9290*/  ISETP.NE.AND P4, PT, R93, 0x1, PT ;  /* 0x000000015d00780c */ /* 0x001fe20003f85270 */
        /* <DEDUP_REMOVED lines=12> */
[----:B------:R-:W1:Y:S01]  /*9360*/  @P4 LDC R25, c[0x0][0x44c] ;  /* 0x00011300ff194b82 */ /* 0x000e620000000800 */
[----:B------:R-:W-:Y:S01]  /*9370*/  FMUL.FTZ R62, R62, UR4 ;  /* 0x000000043e3e7c20 */ /* 0x000fe20008410000 */
[----:B------:R-:W-:-:S04]  /*9380*/  FMUL.FTZ R9, R32, UR4 ;  /* 0x0000000420097c20 */ /* 0x000fc80008410000 */
[----:B------:R-:W0:Y:S02]  /*9390*/  MUFU.TANH R24, R24 ;  /* 0x0000001800187308 */ /* 0x000e240000002400 */
[----:B------:R-:W0:Y:S06]  /*93a0*/  @P4 LDC R34, c[0x0][0x450] ;  /* 0x00011400ff224b82 */ /* 0x000e2c0000000800 */
[----:B------:R-:W5:Y:S08]  /*93b0*/  MUFU.TANH R91, R91 ;  /* 0x0000005b005b7308 */ /* 0x000f700000002400 */
[----:B------:R-:W5:Y:S08]  /*93c0*/  MUFU.TANH R89, R89 ;  /* 0x0000005900597308 */ /* 0x000f700000002400 */
[----:B------:R-:W5:Y:S08]  /*93d0*/  MUFU.TANH R38, R38 ;  /* 0x0000002600267308 */ /* 0x000f700000002400 */
[----:B------:R-:W5:Y:S08]  /*93e0*/  MUFU.TANH R36, R36 ;  /* 0x0000002400247308 */ /* 0x000f700000002400 */
        /* <DEDUP_REMOVED lines=17> */
[----:B------:R-:W5:Y:S01]  /*9500*/  MUFU.TANH R54, R54 ;  /* 0x0000003600367308 */ /* 0x000f620000002400 */
[----:B------:R-:W-:Y:S01]  /*9510*/  FMUL.FTZ R32, R53, UR4 ;  /* 0x0000000435207c20 */ /* 0x000fe20008410000 */
[----:B------:R-:W-:-:S06]  /*9520*/  FMUL.FTZ R93, R63, UR4 ;  /* 0x000000043f5d7c20 */ /* 0x000fcc0008410000 */
[----:B------:R-:W5:Y:S08]  /*9530*/  MUFU.TANH R56, R56 ;  /* 0x0000003800387308 */ /* 0x000f700000002400 */
[----:B------:R-:W5:Y:S08]  /*9540*/  MUFU.TANH R58, R58 ;  /* 0x0000003a003a7308 */ /* 0x000f700000002400 */
[----:B------:R-:W5:Y:S08]  /*9550*/  MUFU.TANH R62, R62 ;  /* 0x0000003e003e7308 */ /* 0x000f700000002400 */
[----:B------:R-:W-:Y:S01]  /*9560*/  MUFU.TANH R93, R93 ;  /* 0x0000005d005d7308 */ /* 0x000fe20000002400 */
[----:B------:R-:W-:Y:S01]  /*9570*/  FMUL.FTZ R75, R75, UR4 ;  /* 0x000000044b4b7c20 */ /* 0x000fe20008410000 */
[----:B--2---:R-:W-:Y:S01]  /*9580*/  LOP3.LUT R92, R92, 0xfffffffe, RZ, 0xc0, !PT ;  /* 0xfffffffe5c5c7812 */ /* 0x004fe200078ec0ff */
[----:B------:R-:W-:Y:S01]  /*9590*/  FMUL.FTZ R78, R78, UR4 ;  /* 0x000000044e4e7c20 */ /* 0x000fe20008410000 */
[----:B------:R-:W-:Y:S01]  /*95a0*/  FMUL.FTZ R82, R82, UR4 ;  /* 0x0000000452527c20 */ /* 0x000fe20008410000 */
[----:B------:R-:W-:Y:S01]  /*95b0*/  FMUL.FTZ R86, R86, UR4 ;  /* 0x0000000456567c20 */ /* 0x000fe20008410000 */
[----:B------:R-:W-:-:S02]  /*95c0*/  @P4 LOP3.LUT R92, R92, 0x1, RZ, 0xfc, !PT ;  /* 0x000000015c5c4812 */ /* 0x000fc400078efcff */
[----:B------:R-:W-:Y:S03]  /*95d0*/  MUFU.TANH R3, R3 ;  /* 0x0000000300037308 */ /* 0x000fe60000002400 */
[----:B------:R3:W-:Y:S05]  /*95e0*/  STL [R1+0x4], R92 ;  /* 0x0000045c01007387 */ /* 0x0007ea0000100800 */
[----:B------:R-:W-:Y:S01]  /*95f0*/  MUFU.TANH R6, R6 ;  /* 0x0000000600067308 */ /* 0x000fe20000002400 */
[----:B---3--:R-:W-:-:S07]  /*9600*/  IMAD.IADD R92, R90, 0x1, R100 ;  /* 0x000000015a5c7824 */ /* 0x008fce00078e0264 */
[----:B------:R-:W-:Y:S01]  /*9610*/  MUFU.TANH R7, R7 ;  /* 0x0000000700077308 */ /* 0x000fe20000002400 */
[----:B-1----:R-:W-:-:S05]  /*9620*/  @P4 IMAD.HI.U32 R25, R92, R25, RZ ;  /* 0x000000195c194227 */ /* 0x002fca00078e00ff */
[----:B0-----:R-:W-:Y:S02]  /*9630*/  @P4 SHF.R.U32.HI R92, RZ, R34, R25 ;  /* 0x00000022ff5c4219 */ /* 0x001fe40000011619 */
[----:B------:R-:W-:Y:S01]  /*9640*/  MUFU.TANH R8, R8 ;  /* 0x0000000800087308 */ /* 0x000fe20000002400 */
[----:B------:R-:W-:Y:S02]  /*9650*/  MOV R25, 0xffffff80 ;  /* 0xffffff8000197802 */ /* 0x000fe40000000f00 */
[----:B------:R-:W0:Y:S03]  /*9660*/  SHFL.IDX PT, R37, R92, 0x1, 0x1c1f ;  /* 0x003c1f005c257f89 */ /* 0x000e2600000e0000 */
[----:B------:R-:W-:Y:S02]  /*9670*/  IMAD R25, R88, R25, 0x80 ;  /* 0x0000008058197424 */ /* 0x000fe400078e0219 */
[----:B------:R-:W-:Y:S02]  /*9680*/  MUFU.TANH R9, R9 ;  /* 0x0000000900097308 */ /* 0x000fe40000002400 */
[----:B------:R-:W-:-:S02]  /*9690*/  VIADD R35, R25, 0x1 ;  /* 0x0000000119237836 */ /* 0x000fc40000000000 */
[----:B----4-:R-:W-:Y:S02]  /*96a0*/  IMAD.IADD R90, R96, 0x1, R25 ;  /* 0x00000001605a7824 */ /* 0x010fe400078e0219 */
[C---:B-----5:R-:W-:Y:S02]  /*96b0*/  IMAD R35, R39.reuse, -0x2, R35 ;  /* 0xfffffffe27237824 */ /* 0x060fe400078e0223 */
[----:B------:R-:W-:Y:S01]  /*96c0*/  IMAD R90, R39, -0x2, R90 ;  /* 0xfffffffe275a7824 */ /* 0x000fe200078e025a */
[----:B------:R-:W-:Y:S02]  /*96d0*/  MUFU.TANH R10, R10 ;  /* 0x0000000a000a7308 */ /* 0x000fe40000002400 */
[----:B------:R-:W-:-:S06]  /*96e0*/  IADD3 R109, -R98, R35, R96 ;  /* 0x00000023626d7210 */ /* 0x000fcc0007ffe160 */
[----:B------:R-:W-:Y:S01]  /*96f0*/  MUFU.TANH R11, R11 ;  /* 0x0000000b000b7308 */ /* 0x000fe20000002400 */
[----:B0-----:R-:W-:-:S04]  /*9700*/  VIADDMNMX R25, R37, R109, R90, PT ;  /* 0x0000006d25197246 */ /* 0x001fc8000380015a */
[----:B------:R-:W-:-:S03]  /*9710*/  ISETP.GT.AND P1, PT, R25, RZ, PT ;  /* 0x000000ff1900720c */ /* 0x000fc60003f24270 */
[----:B------:R-:W-:Y:S01]  /*9720*/  MUFU.TANH R12, R12 ;  /* 0x0000000c000c7308 */ /* 0x000fe20000002400 */
[C---:B------:R-:W-:Y:S02]  /*9730*/  ISETP.GT.AND P2, PT, R25.reuse, 0x1, PT ;  /* 0x000000011900780c */ /* 0x040fe40003f44270 */
[----:B------:R-:W-:Y:S02]  /*9740*/  ISETP.GT.AND P3, PT, R25, 0x8, PT ;  /* 0x000000081900780c */ /* 0x000fe40003f64270 */
[----:B------:R-:W-:Y:S02]  /*9750*/  FSEL R111, R111, -INF , P1 ;  /* 0xff8000006f6f7808 */ /* 0x000fe40000800000 */
[----:B------:R-:W-:Y:S01]  /*9760*/  FSEL R107, R107, -INF , P2 ;  /* 0xff8000006b6b7808 */ /* 0x000fe20001000000 */
[----:B------:R-:W-:Y:S01]  /*9770*/  MUFU.TANH R13, R13 ;  /* 0x0000000d000d7308 */ /* 0x000fe20000002400 */
[----:B------:R-:W-:Y:S02]  /*9780*/  ISETP.GT.AND P1, PT, R25, 0x9, PT ;  /* 0x000000091900780c */ /* 0x000fe40003f24270 */
[----:B------:R-:W-:-:S02]  /*9790*/  FSEL R105, R105, -INF , P3 ;  /* 0xff80000069697808 */ /* 0x000fc40001800000 */
[----:B------:R-:W-:Y:S02]  /*97a0*/  FMNMX.FTZ R94, R111, R107, !PT ;  /* 0x0000006b6f5e7209 */ /* 0x000fe40007810000 */
[----:B------:R-:W-:Y:S01]  /*97b0*/  ISETP.GT.AND P2, PT, R25, 0x10, PT ;  /* 0x000000101900780c */ /* 0x000fe20003f44270 */
[----:B------:R-:W-:Y:S01]  /*97c0*/  MUFU.TANH R26, R26 ;  /* 0x0000001a001a7308 */ /* 0x000fe20000002400 */
[----:B------:R-:W-:Y:S02]  /*97d0*/  FSEL R35, R24, -INF , P1 ;  /* 0xff80000018237808 */ /* 0x000fe40000800000 */
[----:B------:R-:W-:Y:S02]  /*97e0*/  FMNMX.FTZ R94, R105, R94, !PT ;  /* 0x0000005e695e7209 */ /* 0x000fe40007810000 */
[----:B------:R-:W-:Y:S02]  /*97f0*/  ISETP.GT.AND P1, PT, R25, 0x11, PT ;  /* 0x000000111900780c */ /* 0x000fe40003f24270 */
[----:B------:R-:W-:Y:S01]  /*9800*/  FSEL R39, R91, -INF , P2 ;  /* 0xff8000005b277808 */ /* 0x000fe20001000000 */
[----:B------:R-:W-:Y:S01]  /*9810*/  MUFU.TANH R27, R27 ;  /* 0x0000001b001b7308 */ /* 0x000fe20000002400 */
[----:B------:R-:W-:-:S02]  /*9820*/  FMNMX.FTZ R94, R35, R94, !PT ;  /* 0x0000005e235e7209 */ /* 0x000fc40007810000 */
[----:B------:R-:W-:Y:S02]  /*9830*/  ISETP.GT.AND P2, PT, R25, 0x18, PT ;  /* 0x000000181900780c */ /* 0x000fe40003f44270 */
[----:B------:R-:W-:Y:S02]  /*9840*/  FSEL R37, R89, -INF , P1 ;  /* 0xff80000059257808 */ /* 0x000fe40000800000 */
[----:B------:R-:W-:Y:S01]  /*9850*/  FMNMX.FTZ R94, R39, R94, !PT ;  /* 0x0000005e275e7209 */ /* 0x000fe20007810000 */
[----:B------:R-:W-:Y:S01]  /*9860*/  MUFU.TANH R28, R28 ;  /* 0x0000001c001c7308 */ /* 0x000fe20000002400 */
[----:B------:R-:W-:Y:S02]  /*9870*/  ISETP.GT.AND P1, PT, R25, 0x19, PT ;  /* 0x000000191900780c */ /* 0x000fe40003f24270 */
[----:B------:R-:W-:Y:S02]  /*9880*/  FSEL R43, R38, -INF , P2 ;  /* 0xff800000262b7808 */ /* 0x000fe40001000000 */
[----:B------:R-:W-:-:S02]  /*9890*/  FMNMX.FTZ R94, R37, R94, !PT ;  /* 0x0000005e255e7209 */ /* 0x000fc40007810000 */
[----:B------:R-:W-:Y:S01]  /*98a0*/  ISETP.GT.AND P2, PT, R25, 0x20, PT ;  /* 0x000000201900780c */ /* 0x000fe20003f44270 */
[----:B------:R-:W-:Y:S01]  /*98b0*/  MUFU.TANH R29, R29 ;  /* 0x0000001d001d7308 */ /* 0x000fe20000002400 */
[----:B------:R-:W-:Y:S02]  /*98c0*/  FSEL R41, R36, -INF , P1 ;  /* 0xff80000024297808 */ /* 0x000fe40000800000 */
[----:B------:R-:W-:Y:S02]  /*98d0*/  FMNMX.FTZ R94, R43, R94, !PT ;  /* 0x0000005e2b5e7209 */ /* 0x000fe40007810000 */
[----:B------:R-:W-:Y:S02]  /*98e0*/  ISETP.GT.AND P1, PT, R25, 0x21, PT ;  /* 0x000000211900780c */ /* 0x000fe40003f24270 */
[----:B------:R-:W-:Y:S02]  /*98f0*/  FSEL R47, R40, -INF , P2 ;  /* 0xff800000282f7808 */ /* 0x000fe40001000000 */
[----:B------:R-:W-:-:S02]  /*9900*/  FMNMX.FTZ R94, R41, R94, !PT ;  /* 0x0000005e295e7209 */ /* 0x000fc40007810000 */
[----:B------:R-:W-:Y:S02]  /*9910*/  ISETP.GT.AND P2, PT, R25, 0x28, PT ;  /* 0x000000281900780c */ /* 0x000fe40003f44270 */
        /* <DEDUP_REMOVED lines=13> */
[----:B------:R-:W-:Y:S01]  /*99f0*/  FMNMX.FTZ R94, R55, R94, !PT ;  /* 0x0000005e375e7209 */ /* 0x000fe20007810000 */
[----:B------:R-:W-:Y:S01]  /*9a00*/  FMUL.FTZ R34, R57, UR4 ;  /* 0x0000000439227c20 */ /* 0x000fe20008410000 */
[----:B------:R-:W-:Y:S01]  /*9a10*/  ISETP.GT.AND P1, PT, R25, 0x39, PT ;  /* 0x000000391900780c */ /* 0x000fe20003f24270 */
[----:B------:R-:W-:Y:S01]  /*9a20*/  FMUL.FTZ R24, R66, UR4 ;  /* 0x0000000442187c20 */ /* 0x000fe20008410000 */
[----:B------:R-:W-:Y:S02]  /*9a30*/  FSEL R57, R52, -INF , P2 ;  /* 0xff80000034397808 */ /* 0x000fe40001000000 */
[----:B------:R-:W-:Y:S01]  /*9a40*/  FMNMX.FTZ R94, R53, R94, !PT ;  /* 0x0000005e355e7209 */ /* 0x000fe20007810000 */
[----:B------:R-:W-:Y:S01]  /*9a50*/  FMUL.FTZ R89, R67, UR4 ;  /* 0x0000000443597c20 */ /* 0x000fe20008410000 */
[----:B------:R-:W-:-:S02]  /*9a60*/  ISETP.GT.AND P2, PT, R25, 0x40, PT ;  /* 0x000000401900780c */ /* 0x000fc40003f44270 */
[----:B------:R-:W-:Y:S02]  /*9a70*/  FSEL R59, R54, -INF , P1 ;  /* 0xff800000363b7808 */ /* 0x000fe40000800000 */
[----:B------:R-:W-:Y:S01]  /*9a80*/  FMNMX.FTZ R94, R57, R94, !PT ;  /* 0x0000005e395e7209 */ /* 0x000fe20007810000 */
[----:B------:R-:W0:Y:S01]  /*9a90*/  MUFU.TANH R24, R24 ;  /* 0x0000001800187308 */ /* 0x000e220000002400 */
[----:B------:R-:W-:Y:S01]  /*9aa0*/  ISETP.GT.AND P1, PT, R25, 0x41, PT ;  /* 0x000000411900780c */ /* 0x000fe20003f24270 */
[----:B------:R-:W-:Y:S01]  /*9ab0*/  FMUL.FTZ R36, R70, UR4 ;  /* 0x0000000446247c20 */ /* 0x000fe20008410000 */
[----:B------:R-:W-:Y:S02]  /*9ac0*/  FSEL R67, R56, -INF , P2 ;  /* 0xff80000038437808 */ /* 0x000fe40001000000 */
[----:B------:R-:W-:Y:S01]  /*9ad0*/  FMNMX.FTZ R94, R59, R94, !PT ;  /* 0x0000005e3b5e7209 */ /* 0x000fe20007810000 */
[----:B------:R-:W-:Y:S01]  /*9ae0*/  FMUL.FTZ R91, R71, UR4 ;  /* 0x00000004475b7c20 */ /* 0x000fe20008410000 */
[----:B------:R-:W-:Y:S01]  /*9af0*/  ISETP.GT.AND P2, PT, R25, 0x48, PT ;  /* 0x000000481900780c */ /* 0x000fe20003f44270 */
[----:B------:R-:W1:Y:S01]  /*9b00*/  MUFU.TANH R89, R89 ;  /* 0x0000005900597308 */ /* 0x000e620000002400 */
[----:B------:R-:W-:-:S02]  /*9b10*/  FSEL R63, R58, -INF , P1 ;  /* 0xff8000003a3f7808 */ /* 0x000fc40000800000 */
[----:B------:R-:W-:Y:S01]  /*9b20*/  FMNMX.FTZ R94, R67, R94, !PT ;  /* 0x0000005e435e7209 */ /* 0x000fe20007810000 */
[----:B------:R-:W-:Y:S01]  /*9b30*/  FMUL.FTZ R38, R74, UR4 ;  /* 0x000000044a267c20 */ /* 0x000fe20008410000 */
[----:B------:R-:W-:Y:S02]  /*9b40*/  ISETP.GT.AND P1, PT, R25, 0x49, PT ;  /* 0x000000491900780c */ /* 0x000fe40003f24270 */
[----:B------:R-:W-:Y:S01]  /*9b50*/  FSEL R71, R62, -INF , P2 ;  /* 0xff8000003e477808 */ /* 0x000fe20001000000 */
[----:B------:R-:W2:Y:S01]  /*9b60*/  MUFU.TANH R36, R36 ;  /* 0x0000002400247308 */ /* 0x000ea20000002400 */
[----:B------:R-:W-:Y:S02]  /*9b70*/  FMNMX.FTZ R94, R63, R94, !PT ;  /* 0x0000005e3f5e7209 */ /* 0x000fe40007810000 */
[----:B------:R-:W-:Y:S02]  /*9b80*/  ISETP.GT.AND P2, PT, R25, 0x50, PT ;  /* 0x000000501900780c */ /* 0x000fe40003f44270 */
[----:B------:R-:W-:-:S03]  /*9b90*/  FMNMX.FTZ R94, R71, R94, !PT ;  /* 0x0000005e475e7209 */ /* 0x000fc60007810000 */
[----:B------:R-:W3:Y:S01]  /*9ba0*/  MUFU.TANH R91, R91 ;  /* 0x0000005b005b7308 */ /* 0x000ee20000002400 */
[----:B------:R-:W-:Y:S01]  /*9bb0*/  FMUL.FTZ R40, R79, UR4 ;  /* 0x000000044f287c20 */ /* 0x000fe20008410000 */
[----:B0-----:R-:W-:-:S06]  /*9bc0*/  FSEL R79, R24, -INF , P2 ;  /* 0xff800000184f7808 */ /* 0x001fcc0001000000 */
[----:B------:R0:W-:Y:S01]  /*9bd0*/  MUFU.TANH R95, R75 ;  /* 0x0000004b005f7308 */ /* 0x0001e20000002400 */
[----:B------:R-:W-:Y:S02]  /*9be0*/  ISETP.GT.AND P2, PT, R25, 0x58, PT ;  /* 0x000000581900780c */ /* 0x000fe40003f44270 */
[----:B0-----:R-:W-:-:S05]  /*9bf0*/  FSEL R75, R93, -INF , P1 ;  /* 0xff8000005d4b7808 */ /* 0x001fca0000800000 */
[----:B------:R-:W0:Y:S01]  /*9c00*/  MUFU.TANH R38, R38 ;  /* 0x0000002600267308 */ /* 0x000e220000002400 */
[----:B------:R-:W-:Y:S02]  /*9c10*/  ISETP.GT.AND P1, PT, R25, 0x51, PT ;  /* 0x000000511900780c */ /* 0x000fe40003f24270 */
[----:B------:R-:W-:Y:S02]  /*9c20*/  FMNMX.FTZ R94, R75, R94, !PT ;  /* 0x0000005e4b5e7209 */ /* 0x000fe40007810000 */
[----:B-1----:R-:W-:Y:S02]  /*9c30*/  FSEL R89, R89, -INF , P1 ;  /* 0xff80000059597808 */ /* 0x002fe40000800000 */
[----:B------:R-:W-:Y:S01]  /*9c40*/  FMNMX.FTZ R94, R79, R94, !PT ;  /* 0x0000005e4f5e7209 */ /* 0x000fe20007810000 */
[----:B------:R-:W1:Y:S01]  /*9c50*/  MUFU.TANH R78, R78 ;  /* 0x0000004e004e7308 */ /* 0x000e620000002400 */
[----:B------:R-:W-:Y:S01]  /*9c60*/  FMUL.FTZ R24, R83, UR4 ;  /* 0x0000000453187c20 */ /* 0x000fe20008410000 */
[----:B------:R-:W-:-:S02]  /*9c70*/  ISETP.GT.AND P1, PT, R25, 0x59, PT ;  /* 0x000000591900780c */ /* 0x000fc40003f24270 */
[----:B--2---:R-:W-:Y:S02]  /*9c80*/  FSEL R83, R36, -INF , P2 ;  /* 0xff80000024537808 */ /* 0x004fe40001000000 */
[----:B------:R-:W-:Y:S02]  /*9c90*/  FMNMX.FTZ R94, R89, R94, !PT ;  /* 0x0000005e595e7209 */ /* 0x000fe40007810000 */
[----:B------:R-:W2:Y:S01]  /*9ca0*/  MUFU.TANH R40, R40 ;  /* 0x0000002800287308 */ /* 0x000ea20000002400 */
[----:B------:R-:W-:Y:S02]  /*9cb0*/  ISETP.GT.AND P2, PT, R25, 0x60, PT ;  /* 0x000000601900780c */ /* 0x000fe40003f44270 */
[----:B---3--:R-:W-:Y:S02]  /*9cc0*/  FSEL R91, R91, -INF , P1 ;  /* 0xff8000005b5b7808 */ /* 0x008fe40000800000 */
[----:B------:R-:W-:Y:S02]  /*9cd0*/  FMNMX.FTZ R94, R83, R94, !PT ;  /* 0x0000005e535e7209 */ /* 0x000fe40007810000 */
[----:B------:R-:W-:Y:S01]  /*9ce0*/  ISETP.GT.AND P1, PT, R25, 0x61, PT ;  /* 0x000000611900780c */ /* 0x000fe20003f24270 */
[----:B------:R-:W3:Y:S01]  /*9cf0*/  MUFU.TANH R82, R82 ;  /* 0x0000005200527308 */ /* 0x000ee20000002400 */
[----:B0-----:R-:W-:-:S02]  /*9d00*/  FSEL R93, R38, -INF , P2 ;  /* 0xff800000265d7808 */ /* 0x001fc40001000000 */
[----:B------:R-:W-:Y:S02]  /*9d10*/  FMNMX.FTZ R94, R91, R94, !PT ;  /* 0x0000005e5b5e7209 */ /* 0x000fe40007810000 */
[----:B------:R-:W-:Y:S02]  /*9d20*/  ISETP.GT.AND P2, PT, R25, 0x68, PT ;  /* 0x000000681900780c */ /* 0x000fe40003f44270 */
[----:B------:R-:W-:Y:S01]  /*9d30*/  FSEL R95, R95, -INF , P1 ;  /* 0xff8000005f5f7808 */ /* 0x000fe20000800000 */
[----:B------:R0:W4:Y:S01]  /*9d40*/  MUFU.TANH R101, R24 ;  /* 0x0000001800657308 */ /* 0x0001220000002400 */
[----:B------:R-:W-:Y:S02]  /*9d50*/  FMNMX.FTZ R94, R93, R94, !PT ;  /* 0x0000005e5d5e7209 */ /* 0x000fe40007810000 */
[----:B------:R-:W-:Y:S02]  /*9d60*/  ISETP.GT.AND P1, PT, R25, 0x69, PT ;  /* 0x000000691900780c */ /* 0x000fe40003f24270 */
[----:B------:R-:W-:Y:S01]  /*9d70*/  FMNMX.FTZ R94, R95, R94, !PT ;  /* 0x0000005e5f5e7209 */ /* 0x000fe20007810000 */
[----:B0-----:R-:W-:-:S02]  /*9d80*/  FMUL.FTZ R24, R87, UR4 ;  /* 0x0000000457187c20 */ /* 0x001fc40008410000 */
[----:B------:R-:W0:Y:S01]  /*9d90*/  MUFU.TANH R86, R86 ;  /* 0x0000005600567308 */ /* 0x000e220000002400 */
[----:B-1----:R-:W-:Y:S02]  /*9da0*/  FSEL R87, R78, -INF , P2 ;  /* 0xff8000004e577808 */ /* 0x002fe40001000000 */
[----:B------:R-:W-:Y:S02]  /*9db0*/  ISETP.GT.AND P2, PT, R25, 0x70, PT ;  /* 0x000000701900780c */ /* 0x000fe40003f44270 */
[----:B--2---:R-:W-:Y:S02]  /*9dc0*/  FSEL R97, R40, -INF , P1 ;  /* 0xff80000028617808 */ /* 0x004fe40000800000 */
[----:B------:R-:W-:Y:S01]  /*9dd0*/  FMNMX.FTZ R94, R87, R94, !PT ;  /* 0x0000005e575e7209 */ /* 0x000fe20007810000 */
[----:B------:R-:W1:Y:S01]  /*9de0*/  MUFU.TANH R24, R24 ;  /* 0x0000001800187308 */ /* 0x000e620000002400 */
[----:B------:R-:W-:Y:S02]  /*9df0*/  ISETP.GT.AND P1, PT, R25, 0x71, PT ;  /* 0x000000711900780c */ /* 0x000fe40003f24270 */
[----:B---3--:R-:W-:-:S02]  /*9e00*/  FSEL R99, R82, -INF , P2 ;  /* 0xff80000052637808 */ /* 0x008fc40001000000 */
[----:B------:R-:W-:Y:S02]  /*9e10*/  FMNMX.FTZ R94, R97, R94, !PT ;  /* 0x0000005e615e7209 */ /* 0x000fe40007810000 */
[----:B------:R-:W-:Y:S02]  /*9e20*/  ISETP.GT.AND P2, PT, R25, 0x78, PT ;  /* 0x000000781900780c */ /* 0x000fe40003f44270 */
[----:B----4-:R-:W-:Y:S02]  /*9e30*/  FSEL R101, R101, -INF , P1 ;  /* 0xff80000065657808 */ /* 0x010fe40000800000 */
[----:B------:R-:W-:Y:S02]  /*9e40*/  FMNMX.FTZ R94, R99, R94, !PT ;  /* 0x0000005e635e7209 */ /* 0x000fe40007810000 */
[----:B------:R-:W-:Y:S02]  /*9e50*/  ISETP.GT.AND P1, PT, R25, 0x79, PT ;  /* 0x000000791900780c */ /* 0x000fe40003f24270 */
[----:B0-----:R-:W-:-:S02]  /*9e60*/  FSEL R103, R86, -INF , P2 ;  /* 0xff80000056677808 */ /* 0x001fc40001000000 */
[----:B------:R-:W-:Y:S01]  /*9e70*/  FMNMX.FTZ R94, R101, R94, !PT ;  /* 0x0000005e655e7209 */ /* 0x000fe20007810000 */
[----:B------:R-:W-:Y:S01]  /*9e80*/  FMUL.FTZ R38, R61, UR4 ;  /* 0x000000043d267c20 */ /* 0x000fe20008410000 */
[----:B-1----:R-:W-:Y:S02]  /*9e90*/  FSEL R61, R24, -INF , P1 ;  /* 0xff800000183d7808 */ /* 0x002fe40000800000 */
[----:B------:R-:W-:-:S04]  /*9ea0*/  FMNMX.FTZ R94, R103, R94, !PT ;  /* 0x0000005e675e7209 */ /* 0x000fc80007810000 */
[----:B------:R-:W-:-:S05]  /*9eb0*/  FMNMX.FTZ R94, R61, R94, !PT ;  /* 0x0000005e3d5e7209 */ /* 0x000fca0007810000 */
[----:B------:R-:W0:Y:S01]  /*9ec0*/  SHFL.BFLY PT, R25, R94, 0x2, 0x1f ;  /* 0x0c401f005e197f89 */ /* 0x000e2200000e0000 */
[----:B------:R-:W-:-:S03]  /*9ed0*/  FMUL.FTZ R40, R64, UR4 ;  /* 0x0000000440287c20 */ /* 0x000fc60008410000 */
[----:B------:R-:W1:Y:S01]  /*9ee0*/  SHFL.IDX PT, R64, R92, RZ, 0x1c1f ;  /* 0x001c1fff5c407589 */ /* 0x000e6200000e0000 */
[----:B0-----:R-:W-:-:S05]  /*9ef0*/  FMNMX.FTZ R24, R94, R25, !PT ;  /* 0x000000195e187209 */ /* 0x001fca0007810000 */
[----:B------:R-:W0:Y:S01]  /*9f00*/  SHFL.BFLY PT, R25, R24, 0x1, 0x1f ;  /* 0x0c201f0018197f89 */ /* 0x000e2200000e0000 */
[----:B------:R-:W-:Y:S01]  /*9f10*/  FMUL.FTZ R36, R60, UR4 ;  /* 0x000000043c247c20 */ /* 0x000fe20008410000 */
[----:B-1----:R-:W-:-:S04]  /*9f20*/  VIADDMNMX R64, R64, R109, R90, PT ;  /* 0x0000006d40407246 */ /* 0x002fc8000380015a */
[C---:B------:R-:W-:Y:S02]  /*9f30*/  ISETP.GT.AND P2, PT, R64.reuse, 0x1, PT ;  /* 0x000000014000780c */ /* 0x040fe40003f44270 */
[----:B------:R-:W-:Y:S02]  /*9f40*/  ISETP.GT.AND P3, PT, R64, 0x8, PT ;  /* 0x000000084000780c */ /* 0x000fe40003f64270 */
[----:B0-----:R-:W-:Y:S01]  /*9f50*/  FMNMX.FTZ R25, R24, R25, !PT ;  /* 0x0000001918197209 */ /* 0x001fe20007810000 */
[----:B------:R-:W-:Y:S01]  /*9f60*/  IMAD.U32 R24, RZ, RZ, UR5 ;  /* 0x00000005ff187e24 */ /* 0x000fe2000f8e00ff */
[----:B------:R-:W-:Y:S01]  /*9f70*/  FSEL R6, R6, -INF , P2 ;  /* 0xff80000006067808 */ /* 0x000fe20001000000 */
[----:B------:R-:W-:Y:S01]  /*9f80*/  FMUL.FTZ R44, R68, UR4 ;  /* 0x00000004442c7c20 */ /* 0x000fe20008410000 */
[C---:B------:R-:W-:Y:S01]  /*9f90*/  FSETP.NEU.FTZ.AND P1, PT, R25.reuse, -INF , PT ;  /* 0xff8000001900780b */ /* 0x040fe20003f3d000 */
[----:B------:R-:W-:Y:S01]  /*9fa0*/  FMUL.FTZ R60, R25, R24 ;  /* 0x00000018193c7220 */ /* 0x000fe20000410000 */
[----:B------:R-:W-:Y:S01]  /*9fb0*/  FMUL.FTZ R46, R69, UR4 ;  /* 0x00000004452e7c20 */ /* 0x000fe20008410000 */
[----:B------:R-:W-:Y:S01]  /*9fc0*/  FMUL.FTZ R50, R73, UR4 ;  /* 0x0000000449327c20 */ /* 0x000fe20008410000 */
[----:B------:R-:W-:Y:S01]  /*9fd0*/  FMUL.FTZ R54, R77, UR4 ;  /* 0x000000044d367c20 */ /* 0x000fe20008410000 */
[----:B------:R-:W0:Y:S01]  /*9fe0*/  MUFU.TANH R30, R30 ;  /* 0x0000001e001e7308 */ /* 0x000e220000002400 */
[----:B------:R-:W-:-:S07]  /*9ff0*/  FSEL R60, R60, RZ, P1 ;  /* 0x000000ff3c3c7208 */ /* 0x000fce0000800000 */
[----:B------:R-:W1:Y:S01]  /*a000*/  MUFU.TANH R31, R31 ;  /* 0x0000001f001f7308 */ /* 0x000e620000002400 */
[----:B------:R-:W-:-:S07]  /*a010*/  ISETP.GT.AND P1, PT, R64, RZ, PT ;  /* 0x000000ff4000720c */ /* 0x000fce0003f24270 */
[----:B------:R-:W2:Y:S01]  /*a020*/  MUFU.TANH R32, R32 ;  /* 0x0000002000207308 */ /* 0x000ea20000002400 */
[----:B------:R-:W-:-:S07]  /*a030*/  FSEL R3, R3, -INF , P1 ;  /* 0xff80000003037808 */ /* 0x000fce0000800000 */
[----:B------:R-:W3:Y:S01]  /*a040*/  MUFU.TANH R33, R33 ;  /* 0x0000002100217308 */ /* 0x000ee20000002400 */
[----:B------:R-:W-:-:S07]  /*a050*/  ISETP.GT.AND P1, PT, R64, 0x9, PT ;  /* 0x000000094000780c */ /* 0x000fce0003f24270 */
[----:B------:R-:W4:Y:S01]  /*a060*/  MUFU.TANH R34, R34 ;  /* 0x0000002200227308 */ /* 0x000f220000002400 */
[----:B------:R-:W-:Y:S01]  /*a070*/  FSEL R69, R7, -INF , P3 ;  /* 0xff80000007457808 */ /* 0x000fe20001800000 */
[----:B------:R-:W-:Y:S01]  /*a080*/  FMUL.FTZ R42, R65, UR4 ;  /* 0x00000004412a7c20 */ /* 0x000fe20008410000 */
[----:B------:R-:W-:Y:S01]  /*a090*/  FMNMX.FTZ R68, R3, R6, !PT ;  /* 0x0000000603447209 */ /* 0x000fe20007810000 */
[----:B------:R-:W-:Y:S01]  /*a0a0*/  FMUL.FTZ R48, R72, UR4 ;  /* 0x0000000448307c20 */ /* 0x000fe20008410000 */
[----:B------:R-:W-:Y:S01]  /*a0b0*/  ISETP.GT.AND P2, PT, R64, 0x10, PT ;  /* 0x000000104000780c */ /* 0x000fe20003f44270 */
[----:B------:R-:W-:Y:S01]  /*a0c0*/  FMUL.FTZ R58, R81, UR4 ;  /* 0x00000004513a7c20 */ /* 0x000fe20008410000 */
[----:B------:R-:W-:Y:S01]  /*a0d0*/  FSEL R73, R8, -INF , P1 ;  /* 0xff80000008497808 */ /* 0x000fe20000800000 */
[----:B------:R-:W5:Y:S01]  /*a0e0*/  MUFU.TANH R36, R36 ;  /* 0x0000002400247308 */ /* 0x000f620000002400 */
[----:B------:R-:W-:Y:S01]  /*a0f0*/  FMNMX.FTZ R68, R69, R68, !PT ;  /* 0x0000004445447209 */ /* 0x000fe20007810000 */
[----:B------:R-:W-:Y:S01]  /*a100*/  FMUL.FTZ R52, R76, UR4 ;  /* 0x000000044c347c20 */ /* 0x000fe20008410000 */
[----:B------:R-:W-:Y:S01]  /*a110*/  ISETP.GT.AND P1, PT, R64, 0x11, PT ;  /* 0x000000114000780c */ /* 0x000fe20003f24270 */
[----:B------:R-:W-:Y:S01]  /*a120*/  FMUL.FTZ R56, R80, UR4 ;  /* 0x0000000450387c20 */ /* 0x000fe20008410000 */
[----:B------:R-:W-:Y:S01]  /*a130*/  FSEL R9, R9, -INF , P2 ;  /* 0xff80000009097808 */ /* 0x000fe20001000000 */
[----:B------:R-:W-:Y:S01]  /*a140*/  FMUL.FTZ R62, R84, UR4 ;  /* 0x00000004543e7c20 */ /* 0x000fe20008410000 */
[----:B------:R-:W-:Y:S01]  /*a150*/  FMNMX.FTZ R68, R73, R68, !PT ;  /* 0x0000004449447209 */ /* 0x000fe20007810000 */
[----:B------:R-:W5:Y:S01]  /*a160*/  MUFU.TANH R38, R38 ;  /* 0x0000002600267308 */ /* 0x000f620000002400 */
[----:B------:R-:W-:Y:S01]  /*a170*/  ISETP.GT.AND P2, PT, R64, 0x18, PT ;  /* 0x000000184000780c */ /* 0x000fe20003f44270 */
[----:B------:R-:W5:Y:S01]  /*a180*/  S2R R102, SR_CgaCtaId ;  /* 0x0000000000667919 */ /* 0x000f620000008800 */
[----:B------:R-:W-:Y:S01]  /*a190*/  FSEL R77, R10, -INF , P1 ;  /* 0xff8000000a4d7808 */ /* 0x000fe20000800000 */
[----:B------:R-:W-:Y:S01]  /*a1a0*/  ULDC UR5, c[0x0][0x9d8] ;  /* 0x0002760000057ab9 */ /* 0x000fe20000000800 */
[----:B------:R-:W-:-:S02]  /*a1b0*/  FMNMX.FTZ R68, R9, R68, !PT ;  /* 0x0000004409447209 */ /* 0x000fc40007810000 */
[C---:B------:R-:W-:Y:S02]  /*a1c0*/  ISETP.GT.AND P1, PT, R64.reuse, 0x19, PT ;  /* 0x000000194000780c */ /* 0x040fe40003f24270 */
[----:B------:R-:W-:Y:S02]  /*a1d0*/  FSEL R11, R11, -INF , P2 ;  /* 0xff8000000b0b7808 */ /* 0x000fe40001000000 */
[----:B------:R-:W-:Y:S01]  /*a1e0*/  FMNMX.FTZ R68, R77, R68, !PT ;  /* 0x000000444d447209 */ /* 0x000fe20007810000 */
[----:B------:R-:W-:Y:S01]  /*a1f0*/  FFMA.FTZ R8, R35, R24, -R60 ;  /* 0x0000001823087223 */ /* 0x000fe2000001083c */
[----:B------:R-:W-:Y:S02]  /*a200*/  ISETP.GT.AND P2, PT, R64, 0x20, PT ;  /* 0x000000204000780c */ /* 0x000fe40003f44270 */
[----:B------:R-:W-:Y:S02]  /*a210*/  FSEL R35, R12, -INF , P1 ;  /* 0xff8000000c237808 */ /* 0x000fe40000800000 */
        /* <DEDUP_REMOVED lines=20> */
[----:B0-----:R-:W-:Y:S02]  /*a360*/  FSEL R43, R30, -INF , P1 ;  /* 0xff8000001e2b7808 */ /* 0x001fe40000800000 */
[----:B------:R-:W-:-:S02]  /*a370*/  FMNMX.FTZ R68, R29, R68, !PT ;  /* 0x000000441d447209 */ /* 0x000fc40007810000 */
[C---:B------:R-:W-:Y:S02]  /*a380*/  ISETP.GT.AND P1, PT, R64.reuse, 0x39, PT ;  /* 0x000000394000780c */ /* 0x040fe40003f24270 */
[----:B-1----:R-:W-:Y:S02]  /*a390*/  FSEL R31, R31, -INF , P2 ;  /* 0xff8000001f1f7808 */ /* 0x002fe40001000000 */
[----:B------:R-:W-:Y:S01]  /*a3a0*/  FMNMX.FTZ R68, R43, R68, !PT ;  /* 0x000000442b447209 */ /* 0x000fe20007810000 */
[----:B------:R-:W-:Y:S01]  /*a3b0*/  FFMA.FTZ R12, R41, R24, -R60 ;  /* 0x00000018290c7223 */ /* 0x000fe2000001083c */
[----:B------:R-:W-:Y:S02]  /*a3c0*/  ISETP.GT.AND P2, PT, R64, 0x40, PT ;  /* 0x000000404000780c */ /* 0x000fe40003f44270 */
[----:B--2---:R-:W-:Y:S02]  /*a3d0*/  FSEL R41, R32, -INF , P1 ;  /* 0xff80000020297808 */ /* 0x004fe40000800000 */
[----:B------:R-:W-:Y:S01]  /*a3e0*/  FMNMX.FTZ R68, R31, R68, !PT ;  /* 0x000000441f447209 */ /* 0x000fe20007810000 */
[----:B------:R-:W0:Y:S01]  /*a3f0*/  MUFU.TANH R40, R40 ;  /* 0x0000002800287308 */ /* 0x000e220000002400 */
[----:B------:R-:W-:-:S02]  /*a400*/  ISETP.GT.AND P1, PT, R64, 0x41, PT ;  /* 0x000000414000780c */ /* 0x000fc40003f24270 */
[----:B---3--:R-:W-:Y:S02]  /*a410*/  FSEL R33, R33, -INF , P2 ;  /* 0xff80000021217808 */ /* 0x008fe40001000000 */
[----:B------:R-:W-:Y:S01]  /*a420*/  FMNMX.FTZ R68, R41, R68, !PT ;  /* 0x0000004429447209 */ /* 0x000fe20007810000 */
[--C-:B------:R-:W-:Y:S01]  /*a430*/  FFMA.FTZ R141, R47, R24, -R60.reuse ;  /* 0x000000182f8d7223 */ /* 0x100fe2000001083c */
[----:B------:R-:W-:Y:S01]  /*a440*/  ISETP.GT.AND P2, PT, R64, 0x48, PT ;  /* 0x000000484000780c */ /* 0x000fe20003f44270 */
[----:B------:R-:W1:Y:S01]  /*a450*/  MUFU.TANH R42, R42 ;  /* 0x0000002a002a7308 */ /* 0x000e620000002400 */
[----:B----4-:R-:W-:Y:S02]  /*a460*/  FSEL R47, R34, -INF , P1 ;  /* 0xff800000222f7808 */ /* 0x010fe40000800000 */
[----:B------:R-:W-:Y:S01]  /*a470*/  FMNMX.FTZ R68, R33, R68, !PT ;  /* 0x0000004421447209 */ /* 0x000fe20007810000 */
[----:B------:R-:W-:Y:S01]  /*a480*/  FFMA.FTZ R26, R45, R24, -R60 ;  /* 0x000000182d1a7223 */ /* 0x000fe2000001083c */
[----:B------:R-:W-:-:S02]  /*a490*/  ISETP.GT.AND P1, PT, R64, 0x49, PT ;  /* 0x000000494000780c */ /* 0x000fc40003f24270 */
[----:B-----5:R-:W-:Y:S01]  /*a4a0*/  FSEL R45, R36, -INF , P2 ;  /* 0xff800000242d7808 */ /* 0x020fe20001000000 */
[----:B------:R-:W2:Y:S01]  /*a4b0*/  MUFU.TANH R44, R44 ;  /* 0x0000002c002c7308 */ /* 0x000ea20000002400 */
[----:B------:R-:W-:Y:S02]  /*a4c0*/  FMNMX.FTZ R68, R47, R68, !PT ;  /* 0x000000442f447209 */ /* 0x000fe40007810000 */
[----:B------:R-:W-:Y:S02]  /*a4d0*/  ISETP.GT.AND P2, PT, R64, 0x50, PT ;  /* 0x000000504000780c */ /* 0x000fe40003f44270 */
[----:B------:R-:W-:Y:S02]  /*a4e0*/  FSEL R81, R38, -INF , P1 ;  /* 0xff80000026517808 */ /* 0x000fe40000800000 */
[----:B------:R-:W-:Y:S01]  /*a4f0*/  FMNMX.FTZ R68, R45, R68, !PT ;  /* 0x000000442d447209 */ /* 0x000fe20007810000 */
[----:B------:R-:W3:Y:S01]  /*a500*/  MUFU.TANH R46, R46 ;  /* 0x0000002e002e7308 */ /* 0x000ee20000002400 */
[----:B------:R-:W-:Y:S01]  /*a510*/  FFMA.FTZ R143, R51, R24, -R60 ;  /* 0x00000018338f7223 */ /* 0x000fe2000001083c */
[----:B------:R-:W-:-:S02]  /*a520*/  ISETP.GT.AND P1, PT, R64, 0x51, PT ;  /* 0x000000514000780c */ /* 0x000fc40003f24270 */
[----:B0-----:R-:W-:Y:S02]  /*a530*/  FSEL R51, R40, -INF , P2 ;  /* 0xff80000028337808 */ /* 0x001fe40001000000 */
[----:B------:R-:W-:Y:S02]  /*a540*/  FMNMX.FTZ R68, R81, R68, !PT ;  /* 0x0000004451447209 */ /* 0x000fe40007810000 */
[----:B------:R-:W0:Y:S01]  /*a550*/  MUFU.TANH R48, R48 ;  /* 0x0000003000307308 */ /* 0x000e220000002400 */
[----:B------:R-:W-:Y:S01]  /*a560*/  FMUL.FTZ R65, R85, UR4 ;  /* 0x0000000455417c20 */ /* 0x000fe20008410000 */
[----:B------:R-:W-:Y:S01]  /*a570*/  ISETP.GT.AND P2, PT, R64, 0x58, PT ;  /* 0x000000584000780c */ /* 0x000fe20003f44270 */
[----:B------:R-:W-:Y:S01]  /*a580*/  FFMA.FTZ R28, R49, R24, -R60 ;  /* 0x00000018311c7223 */ /* 0x000fe2000001083c */
[----:B-1----:R-:W-:-:S04]  /*a590*/  FSEL R85, R42, -INF , P1 ;  /* 0xff8000002a557808 */ /* 0x002fc80000800000 */
[----:B------:R-:W1:Y:S01]  /*a5a0*/  MUFU.TANH R50, R50 ;  /* 0x0000003200327308 */ /* 0x000e620000002400 */
[----:B------:R-:W-:Y:S01]  /*a5b0*/  FMNMX.FTZ R68, R51, R68, !PT ;  /* 0x0000004433447209 */ /* 0x000fe20007810000 */
[----:B------:R-:W-:Y:S01]  /*a5c0*/  FFMA.FTZ R151, R105, R24, -R60 ;  /* 0x0000001869977223 */ /* 0x000fe2000001083c */
[----:B------:R-:W-:-:S05]  /*a5d0*/  ISETP.GT.AND P1, PT, R64, 0x59, PT ;  /* 0x000000594000780c */ /* 0x000fca0003f24270 */
[----:B------:R-:W4:Y:S01]  /*a5e0*/  MUFU.TANH R52, R52 ;  /* 0x0000003400347308 */ /* 0x000f220000002400 */
[----:B--2---:R-:W-:Y:S01]  /*a5f0*/  FSEL R49, R44, -INF , P2 ;  /* 0xff8000002c317808 */ /* 0x004fe20001000000 */
[----:B------:R-:W-:Y:S01]  /*a600*/  FFMA.FTZ R137, R55, R24, -R60 ;  /* 0x0000001837897223 */ /* 0x000fe2000001083c */
[----:B------:R-:W-:-:S05]  /*a610*/  FMNMX.FTZ R68, R85, R68, !PT ;  /* 0x0000004455447209 */ /* 0x000fca0007810000 */
[----:B------:R-:W2:Y:S01]  /*a620*/  MUFU.TANH R54, R54 ;  /* 0x0000003600367308 */ /* 0x000ea20000002400 */
[----:B------:R-:W-:Y:S01]  /*a630*/  ISETP.GT.AND P2, PT, R64, 0x60, PT ;  /* 0x000000604000780c */ /* 0x000fe20003f44270 */
[----:B------:R-:W-:Y:S01]  /*a640*/  FFMA.FTZ R66, R107, R24, -R60 ;  /* 0x000000186b427223 */ /* 0x000fe2000001083c */
[----:B---3--:R-:W-:-:S05]  /*a650*/  FSEL R105, R46, -INF , P1 ;  /* 0xff8000002e697808 */ /* 0x008fca0000800000 */
[----:B------:R-:W3:Y:S01]  /*a660*/  MUFU.TANH R56, R56 ;  /* 0x0000003800387308 */ /* 0x000ee20000002400 */
[----:B------:R-:W-:-:S07]  /*a670*/  FMNMX.FTZ R68, R49, R68, !PT ;  /* 0x0000004431447209 */ /* 0x000fce0007810000 */
[----:B------:R-:W5:Y:S01]  /*a680*/  MUFU.TANH R58, R58 ;  /* 0x0000003a003a7308 */ /* 0x000f620000002400 */
[----:B------:R-:W-:-:S07]  /*a690*/  ISETP.GT.AND P1, PT, R64, 0x61, PT ;  /* 0x000000614000780c */ /* 0x000fce0003f24270 */
[----:B------:R-:W5:Y:S01]  /*a6a0*/  MUFU.TANH R62, R62 ;  /* 0x0000003e003e7308 */ /* 0x000f620000002400 */
[----:B0-----:R-:W-:Y:S01]  /*a6b0*/  FSEL R55, R48, -INF , P2 ;  /* 0xff80000030377808 */ /* 0x001fe20001000000 */
[--C-:B------:R-:W-:Y:S01]  /*a6c0*/  FFMA.FTZ R139, R57, R24, -R60.reuse ;  /* 0x00000018398b7223 */ /* 0x100fe2000001083c */
[----:B------:R-:W-:Y:S01]  /*a6d0*/  FMNMX.FTZ R68, R105, R68, !PT ;  /* 0x0000004469447209 */ /* 0x000fe20007810000 */
[-CC-:B------:R-:W-:Y:S01]  /*a6e0*/  FFMA.FTZ R149, R111, R24.reuse, -R60.reuse ;  /* 0x000000186f957223 */ /* 0x180fe2000001083c */
[----:B------:R-:W-:Y:S01]  /*a6f0*/  ISETP.GT.AND P2, PT, R64, 0x68, PT ;  /* 0x000000684000780c */ /* 0x000fe20003f44270 */
[--C-:B------:R-:W-:Y:S01]  /*a700*/  FFMA.FTZ R30, R63, R24, -R60.reuse ;  /* 0x000000183f1e7223 */ /* 0x100fe2000001083c */
[----:B-1----:R-:W-:Y:S01]  /*a710*/  FSEL R107, R50, -INF , P1 ;  /* 0xff800000326b7808 */ /* 0x002fe20000800000 */
[----:B------:R-:W-:Y:S01]  /*a720*/  MUFU.EX2 R8, R8 ;  /* 0x0000000800087308 */ /* 0x000fe20000000800 */
[----:B------:R-:W-:Y:S01]  /*a730*/  FMNMX.FTZ R68, R55, R68, !PT ;  /* 0x0000004437447209 */ /* 0x000fe20007810000 */
[----:B------:R-:W-:Y:S01]  /*a740*/  FFMA.FTZ R44, R53, R24, -R60 ;  /* 0x00000018352c7223 */ /* 0x000fe2000001083c */
[----:B------:R-:W-:-:S02]  /*a750*/  ISETP.GT.AND P1, PT, R64, 0x69, PT ;  /* 0x000000694000780c */ /* 0x000fc40003f24270 */
[----:B------:R-:W-:-:S03]  /*a760*/  IADD3 R0, R0, 0x16840, RZ ;  /* 0x0001684000007810 */ /* 0x000fc60007ffe0ff */
[----:B------:R-:W-:Y:S01]  /*a770*/  MUFU.EX2 R145, R145 ;  /* 0x0000009100917308 */ /* 0x000fe20000000800 */
[----:B----4-:R-:W-:-:S07]  /*a780*/  FSEL R53, R52, -INF , P2 ;  /* 0xff80000034357808 */ /* 0x010fce0001000000 */
[----:B------:R-:W-:Y:S01]  /*a790*/  MUFU.EX2 R10, R10 ;  /* 0x0000000a000a7308 */ /* 0x000fe20000000800 */
[----:B------:R-:W-:-:S07]  /*a7a0*/  FMNMX.FTZ R68, R107, R68, !PT ;  /* 0x000000446b447209 */ /* 0x000fce0007810000 */
[----:B------:R-:W-:Y:S01]  /*a7b0*/  MUFU.EX2 R147, R147 ;  /* 0x0000009300937308 */ /* 0x000fe20000000800 */
[----:B------:R-:W-:-:S07]  /*a7c0*/  ISETP.GT.AND P2, PT, R64, 0x70, PT ;  /* 0x000000704000780c */ /* 0x000fce0003f44270 */
[----:B------:R-:W-:Y:S01]  /*a7d0*/  MUFU.EX2 R12, R12 ;  /* 0x0000000c000c7308 */ /* 0x000fe20000000800 */
[----:B--2---:R-:W-:-:S07]  /*a7e0*/  FSEL R109, R54, -INF , P1 ;  /* 0xff800000366d7808 */ /* 0x004fce0000800000 */
[----:B------:R-:W-:Y:S01]  /*a7f0*/  MUFU.EX2 R141, R141 ;  /* 0x0000008d008d7308 */ /* 0x000fe20000000800 */
[----:B------:R-:W-:-:S07]  /*a800*/  FMNMX.FTZ R68, R53, R68, !PT ;  /* 0x0000004435447209 */ /* 0x000fce0007810000 */
[----:B------:R-:W-:Y:S01]  /*a810*/  MUFU.EX2 R26, R26 ;  /* 0x0000001a001a7308 */ /* 0x000fe20000000800 */
[----:B------:R-:W-:-:S07]  /*a820*/  ISETP.GT.AND P1, PT, R64, 0x71, PT ;  /* 0x000000714000780c */ /* 0x000fce0003f24270 */
[----:B------:R-:W-:Y:S01]  /*a830*/  MUFU.EX2 R143, R143 ;  /* 0x0000008f008f7308 */ /* 0x000fe20000000800 */
[----:B---3--:R-:W-:Y:S01]  /*a840*/  FSEL R57, R56, -INF , P2 ;  /* 0xff80000038397808 */ /* 0x008fe20001000000 */
[--C-:B------:R-:W-:Y:S01]  /*a850*/  FFMA.FTZ R133, R67, R24, -R60.reuse ;  /* 0x0000001843857223 */ /* 0x100fe2000001083c */
[----:B------:R-:W-:Y:S01]  /*a860*/  FMNMX.FTZ R68, R109, R68, !PT ;  /* 0x000000446d447209 */ /* 0x000fe20007810000 */
[-CC-:B------:R-:W-:Y:S01]  /*a870*/  FFMA.FTZ R135, R71, R24.reuse, -R60.reuse ;  /* 0x0000001847877223 */ /* 0x180fe2000001083c */
[-CC-:B------:R-:W-:Y:S01]  /*a880*/  FFMA.FTZ R40, R75, R24.reuse, -R60.reuse ;  /* 0x000000184b287223 */ /* 0x180fe2000001083c */
[-CC-:B------:R-:W-:Y:S01]  /*a890*/  FFMA.FTZ R129, R79, R24.reuse, -R60.reuse ;  /* 0x000000184f817223 */ /* 0x180fe2000001083c */
[-CC-:B------:R-:W-:Y:S01]  /*a8a0*/  FFMA.FTZ R32, R89, R24.reuse, -R60.reuse ;  /* 0x0000001859207223 */ /* 0x180fe2000001083c */
[----:B------:R-:W0:Y:S01]  /*a8b0*/  MUFU.TANH R65, R65 ;  /* 0x0000004100417308 */ /* 0x000e220000002400 */
[----:B------:R-:W-:Y:S01]  /*a8c0*/  ISETP.GT.AND P2, PT, R64, 0x78, PT ;  /* 0x000000784000780c */ /* 0x000fe20003f44270 */
[--C-:B------:R-:W-:Y:S01]  /*a8d0*/  FFMA.FTZ R46, R59, R24, -R60.reuse ;  /* 0x000000183b2e7223 */ /* 0x100fe2000001083c */
[----:B-----5:R-:W-:Y:S01]  /*a8e0*/  FSEL R111, R58, -INF , P1 ;  /* 0xff8000003a6f7808 */ /* 0x020fe20000800000 */
[----:B------:R-:W1:Y:S01]  /*a8f0*/  @P4 LDC R50, c[0x0][0x450] ;  /* 0x00011400ff324b82 */ /* 0x000e620000000800 */
[----:B------:R-:W-:Y:S01]  /*a900*/  FMNMX.FTZ R68, R57, R68, !PT ;  /* 0x0000004439447209 */ /* 0x000fe20007810000 */
[-CC-:B------:R-:W-:Y:S01]  /*a910*/  FFMA.FTZ R131, R83, R24.reuse, -R60.reuse ;  /* 0x0000001853837223 */ /* 0x180fe2000001083c */
[----:B------:R-:W-:Y:S01]  /*a920*/  ISETP.GT.AND P1, PT, R64, 0x79, PT ;  /* 0x000000794000780c */ /* 0x000fe20003f24270 */
[-CC-:B------:R-:W-:Y:S01]  /*a930*/  FFMA.FTZ R34, R91, R24.reuse, -R60.reuse ;  /* 0x000000185b227223 */ /* 0x180fe2000001083c */
[----:B------:R-:W-:Y:S01]  /*a940*/  FSEL R59, R62, -INF , P2 ;  /* 0xff8000003e3b7808 */ /* 0x000fe20001000000 */
[--C-:B------:R-:W-:Y:S01]  /*a950*/  FFMA.FTZ R125, R93, R24, -R60.reuse ;  /* 0x000000185d7d7223 */ /* 0x100fe2000001083c */
[----:B------:R-:W-:Y:S01]  /*a960*/  FMNMX.FTZ R68, R111, R68, !PT ;  /* 0x000000446f447209 */ /* 0x000fe20007810000 */
[-CC-:B------:R-:W-:Y:S01]  /*a970*/  FFMA.FTZ R36, R95, R24.reuse, -R60.reuse ;  /* 0x000000185f247223 */ /* 0x180fe2000001083c */
[-CC-:B------:R-:W-:Y:S01]  /*a980*/  FFMA.FTZ R127, R87, R24.reuse, -R60.reuse ;  /* 0x00000018577f7223 */ /* 0x180fe2000001083c */
[--C-:B------:R-:W-:Y:S01]  /*a990*/  FFMA.FTZ R38, R97, R24, -R60.reuse ;  /* 0x0000001861267223 */ /* 0x100fe2000001083c */
[----:B------:R-:W-:Y:S01]  /*a9a0*/  FMNMX.FTZ R68, R59, R68, !PT ;  /* 0x000000443b447209 */ /* 0x000fe20007810000 */
[-CC-:B------:R-:W-:Y:S01]  /*a9b0*/  FFMA.FTZ R121, R99, R24.reuse, -R60.reuse ;  /* 0x0000001863797223 */ /* 0x180fe2000001083c */
[----:B0-----:R-:W-:Y:S01]  /*a9c0*/  FSEL R65, R65, -INF , P1 ;  /* 0xff80000041417808 */ /* 0x001fe20000800000 */
[----:B------:R-:W-:Y:S01]  /*a9d0*/  FFMA.FTZ R123, R103, R24, -R60 ;  /* 0x00000018677b7223 */ /* 0x000fe2000001083c */
[----:B------:R-:W-:-:S02]  /*a9e0*/  ULDC UR4, c[0x0][0x9d8] ;  /* 0x0002760000047ab9 */ /* 0x000fc40000000800 */
[----:B------:R-:W-:-:S05]  /*a9f0*/  FMNMX.FTZ R68, R65, R68, !PT ;  /* 0x0000004441447209 */ /* 0x000fca0007810000 */
[----:B------:R-:W0:Y:S02]  /*aa00*/  SHFL.BFLY PT, R7, R68, 0x2, 0x1f ;  /* 0x0c401f0044077f89 */ /* 0x000e2400000e0000 */
[----:B0-----:R-:W-:-:S05]  /*aa10*/  FMNMX.FTZ R42, R68, R7, !PT ;  /* 0x00000007442a7209 */ /* 0x001fca0007810000 */
[----:B------:R-:W0:Y:S02]  /*aa20*/  SHFL.BFLY PT, R7, R42, 0x1, 0x1f ;  /* 0x0c201f002a077f89 */ /* 0x000e2400000e0000 */
[----:B0-----:R-:W-:-:S04]  /*aa30*/  FMNMX.FTZ R7, R42, R7, !PT ;  /* 0x000000072a077209 */ /* 0x001fc80007810000 */
[C---:B------:R-:W-:Y:S01]  /*aa40*/  FSETP.NEU.FTZ.AND P1, PT, R7.reuse, -INF , PT ;  /* 0xff8000000700780b */ /* 0x040fe20003f3d000 */
[----:B------:R-:W-:-:S05]  /*aa50*/  FMUL.FTZ R48, R7, R24 ;  /* 0x0000001807307220 */ /* 0x000fca0000410000 */
[----:B------:R-:W-:-:S05]  /*aa60*/  FSEL R48, R48, RZ, P1 ;  /* 0x000000ff30307208 */ /* 0x000fca0000800000 */
[-CC-:B------:R-:W-:Y:S01]  /*aa70*/  FFMA.FTZ R140, R13, R24.reuse, -R48.reuse ;  /* 0x000000180d8c7223 */ /* 0x180fe20000010830 */
[-CC-:B------:R-:W-:Y:S02]  /*aa80*/  FFMA.FTZ R13, R39, R24.reuse, -R48.reuse ;  /* 0x00000018270d7223 */ /* 0x180fe40000010830 */
[----:B------:R-:W0:Y:S01]  /*aa90*/  @P4 LDC R39, c[0x0][0x44c] ;  /* 0x00011300ff274b82 */ /* 0x000e220000000800 */
[-CC-:B------:R-:W-:Y:S01]  /*aaa0*/  FFMA.FTZ R148, R3, R24.reuse, -R48.reuse ;  /* 0x0000001803947223 */ /* 0x180fe20000010830 */
[-CC-:B------:R-:W-:Y:S01]  /*aab0*/  FFMA.FTZ R3, R6, R24.reuse, -R48.reuse ;  /* 0x0000001806037223 */ /* 0x180fe20000010830 */
[-CC-:B------:R-:W-:Y:S01]  /*aac0*/  FFMA.FTZ R150, R69, R24.reuse, -R48.reuse ;  /* 0x0000001845967223 */ /* 0x180fe20000010830 */
[----:B------:R-:W-:Y:S01]  /*aad0*/  MUFU.EX2 R149, R149 ;  /* 0x0000009500957308 */ /* 0x000fe20000000800 */
[-CC-:B------:R-:W-:Y:S01]  /*aae0*/  FFMA.FTZ R63, R73, R24.reuse, -R48.reuse ;  /* 0x00000018493f7223 */ /* 0x180fe20000010830 */
[----:B------:R-:W-:-:S06]  /*aaf0*/  FFMA.FTZ R144, R9, R24, -R48 ;  /* 0x0000001809907223 */ /* 0x000fcc0000010830 */
[----:B------:R-:W-:Y:S08]  /*ab00*/  MUFU.EX2 R148, R148 ;  /* 0x0000009400947308 */ /* 0x000ff00000000800 */
[----:B------:R-:W2:Y:S08]  /*ab10*/  MUFU.EX2 R3, R3 ;  /* 0x0000000300037308 */ /* 0x000eb00000000800 */
[----:B------:R-:W3:Y:S01]  /*ab20*/  MUFU.EX2 R66, R66 ;  /* 0x0000004200427308 */ /* 0x000ee20000000800 */
[----:B------:R-:W-:-:S07]  /*ab30*/  FFMA.FTZ R9, R77, R24, -R48 ;  /* 0x000000184d097223 */ /* 0x000fce0000010830 */
[----:B------:R-:W4:Y:S08]  /*ab40*/  MUFU.EX2 R150, R150 ;  /* 0x0000009600967308 */ /* 0x000f300000000800 */
[----:B------:R-:W5:Y:S01]  /*ab50*/  MUFU.EX2 R151, R151 ;  /* 0x0000009700977308 */ /* 0x000f620000000800 */
[----:B------:R-:W-:Y:S01]  /*ab60*/  PRMT R0, R102, 0x654, R0 ;  /* 0x0000065466007816 */ /* 0x000fe20000000000 */
[----:B------:R-:W-:-:S06]  /*ab70*/  FFMA.FTZ R146, R11, R24, -R48 ;  /* 0x000000180b927223 */ /* 0x000fcc0000010830 */
[----:B------:R-:W5:Y:S01]  /*ab80*/  MUFU.EX2 R63, R63 ;  /* 0x0000003f003f7308 */ /* 0x000f620000000800 */
[----:B------:R-:W-:Y:S01]  /*ab90*/  FFMA.FTZ R142, R27, R24, -R48 ;  /* 0x000000181b8e7223 */ /* 0x000fe20000010830 */
[----:B0-----:R-:W-:-:S04]  /*aba0*/  @P4 IMAD.HI.U32 R39, R100, R39, RZ ;  /* 0x0000002764274227 */ /* 0x001fc800078e00ff */
[-CC-:B------:R-:W-:Y:S01]  /*abb0*/  FFMA.FTZ R27, R37, R24.reuse, -R48.reuse ;  /* 0x00000018251b7223 */ /* 0x180fe20000010830 */
[----:B------:R3:W-:Y:S01]  /*abc0*/  SYNCS.ARRIVE.TRANS64.RED.A1T0 RZ, [R0+URZ], RZ ;  /* 0x000000ff00ff79a7 */ /* 0x0007e2000810043f */
[----:B------:R-:W0:Y:S01]  /*abd0*/  MUFU.EX2 R144, R144 ;  /* 0x0000009000907308 */ /* 0x000e220000000800 */
[----:B--2---:R-:W-:Y:S01]  /*abe0*/  FADD.FTZ R37, R148, R3 ;  /* 0x0000000394257221 */ /* 0x004fe20000010000 */
[----:B------:R-:W-:Y:S01]  /*abf0*/  FFMA.FTZ R11, R35, R24, -R48 ;  /* 0x00000018230b7223 */ /* 0x000fe20000010830 */
[----:B------:R-:W-:Y:S02]  /*ac00*/  IMAD.MOV.U32 R6, RZ, RZ, R100 ;  /* 0x000000ffff067224 */ /* 0x000fe400078e0064 */
[----:B---3--:R-:W-:-:S03]  /*ac10*/  FADD.FTZ R0, R149, R66 ;  /* 0x0000004295007221 */ /* 0x008fc60000010000 */
[----:B------:R-:W2:Y:S01]  /*ac20*/  MUFU.EX2 R9, R9 ;  /* 0x0000000900097308 */ /* 0x000ea20000000800 */
[----:B-1----:R-:W-:Y:S01]  /*ac30*/  @P4 SHF.R.U32.HI R6, RZ, R50, R39 ;  /* 0x00000032ff064219 */ /* 0x002fe20000011627 */
[----:B----4-:R-:W-:Y:S01]  /*ac40*/  FADD.FTZ R50, R150, R37 ;  /* 0x0000002596327221 */ /* 0x010fe20000010000 */
[----:B-----5:R-:W-:-:S05]  /*ac50*/  FADD.FTZ R37, R151, R0 ;  /* 0x0000000097257221 */ /* 0x020fca0000010000 */
[----:B------:R-:W1:Y:S01]  /*ac60*/  MUFU.EX2 R146, R146 ;  /* 0x0000009200927308 */ /* 0x000e620000000800 */
[----:B------:R-:W-:Y:S01]  /*ac70*/  FADD.FTZ R39, R63, R50 ;  /* 0x000000323f277221 */ /* 0x000fe20000010000 */
[----:B------:R-:W-:Y:S01]  /*ac80*/  FADD.FTZ R0, R8, R37 ;  /* 0x0000002508007221 */ /* 0x000fe20000010000 */
[-CC-:B------:R-:W-:Y:S01]  /*ac90*/  FFMA.FTZ R138, R31, R24.reuse, -R48.reuse ;  /* 0x000000181f8a7223 */ /* 0x180fe20000010830 */
[----:B------:R-:W-:-:S04]  /*aca0*/  FFMA.FTZ R31, R41, R24, -R48 ;  /* 0x00000018291f7223 */ /* 0x000fc80000010830 */
[----:B------:R-:W3:Y:S01]  /*acb0*/  MUFU.EX2 R11, R11 ;  /* 0x0000000b000b7308 */ /* 0x000ee20000000800 */
[----:B0-----:R-:W-:Y:S01]  /*acc0*/  FADD.FTZ R50, R144, R39 ;  /* 0x0000002790327221 */ /* 0x001fe20000010000 */
[----:B------:R-:W-:Y:S01]  /*acd0*/  FADD.FTZ R41, R145, R0 ;  /* 0x0000000091297221 */ /* 0x000fe20000010000 */
[-CC-:B------:R-:W-:Y:S01]  /*ace0*/  FFMA.FTZ R136, R29, R24.reuse, -R48.reuse ;  /* 0x000000181d887223 */ /* 0x180fe20000010830 */
[----:B------:R-:W-:-:S04]  /*acf0*/  FFMA.FTZ R29, R43, R24, -R48 ;  /* 0x000000182b1d7223 */ /* 0x000fc80000010830 */
[----:B------:R-:W0:Y:S01]  /*ad00*/  MUFU.EX2 R140, R140 ;  /* 0x0000008c008c7308 */ /* 0x000e220000000800 */
[----:B--2---:R-:W-:Y:S01]  /*ad10*/  FADD.FTZ R43, R9, R50 ;  /* 0x00000032092b7221 */ /* 0x004fe20000010000 */
[----:B------:R-:W-:-:S06]  /*ad20*/  FADD.FTZ R0, R10, R41 ;  /* 0x000000290a007221 */ /* 0x000fcc0000010000 */
[----:B------:R-:W2:Y:S01]  /*ad30*/  MUFU.EX2 R13, R13 ;  /* 0x0000000d000d7308 */ /* 0x000ea20000000800 */
[----:B-1----:R-:W-:Y:S01]  /*ad40*/  FADD.FTZ R50, R146, R43 ;  /* 0x0000002b92327221 */ /* 0x002fe20000010000 */
[----:B------:R-:W-:Y:S01]  /*ad50*/  FADD.FTZ R43, R147, R0 ;  /* 0x00000000932b7221 */ /* 0x000fe20000010000 */
[----:B------:R-:W-:-:S05]  /*ad60*/  FFMA.FTZ R134, R45, R24, -R48 ;  /* 0x000000182d867223 */ /* 0x000fca0000010830 */
[----:B------:R-:W1:Y:S01]  /*ad70*/  MUFU.EX2 R142, R142 ;  /* 0x0000008e008e7308 */ /* 0x000e620000000800 */
[----:B---3--:R-:W-:Y:S01]  /*ad80*/  FADD.FTZ R45, R11, R50 ;  /* 0x000000320b2d7221 */ /* 0x008fe20000010000 */
[----:B------:R-:W-:-:S06]  /*ad90*/  FADD.FTZ R0, R12, R43 ;  /* 0x0000002b0c007221 */ /* 0x000fcc0000010000 */
[----:B------:R-:W-:Y:S01]  /*ada0*/  MUFU.EX2 R28, R28 ;  /* 0x0000001c001c7308 */ /* 0x000fe20000000800 */
[----:B0-----:R-:W-:Y:S01]  /*adb0*/  FADD.FTZ R50, R140, R45 ;  /* 0x0000002d8c327221 */ /* 0x001fe20000010000 */
[----:B------:R-:W-:-:S06]  /*adc0*/  FADD.FTZ R43, R141, R0 ;  /* 0x000000008d2b7221 */ /* 0x000fcc0000010000 */
[----:B------:R-:W0:Y:S01]  /*add0*/  MUFU.EX2 R27, R27 ;  /* 0x0000001b001b7308 */ /* 0x000e220000000800 */
[----:B--2---:R-:W-:Y:S01]  /*ade0*/  FADD.FTZ R45, R13, R50 ;  /* 0x000000320d2d7221 */ /* 0x004fe20000010000 */
[----:B------:R-:W-:-:S06]  /*adf0*/  FADD.FTZ R0, R26, R43 ;  /* 0x0000002b1a007221 */ /* 0x000fcc0000010000 */
[----:B------:R-:W-:Y:S08]  /*ae00*/  MUFU.EX2 R137, R137 ;  /* 0x0000008900897308 */ /* 0x000ff00000000800 */
[----:B------:R-:W2:Y:S01]  /*ae10*/  MUFU.EX2 R136, R136 ;  /* 0x0000008800887308 */ /* 0x000ea20000000800 */
[----:B-1----:R-:W-:Y:S01]  /*ae20*/  FADD.FTZ R50, R142, R45 ;  /* 0x0000002d8e327221 */ /* 0x002fe20000010000 */
[----:B------:R-:W-:-:S06]  /*ae30*/  FADD.FTZ R43, R143, R0 ;  /* 0x000000008f2b7221 */ /* 0x000fcc0000010000 */
[----:B------:R-:W-:Y:S01]  /*ae40*/  MUFU.EX2 R44, R44 ;  /* 0x0000002c002c7308 */ /* 0x000fe20000000800 */
[----:B------:R-:W-:-:S07]  /*ae50*/  FFMA.FTZ R132, R33, R24, -R48 ;  /* 0x0000001821847223 */ /* 0x000fce0000010830 */
[----:B------:R-:W1:Y:S01]  /*ae60*/  MUFU.EX2 R29, R29 ;  /* 0x0000001d001d7308 */ /* 0x000e620000000800 */
[----:B0-----:R-:W-:Y:S01]  /*ae70*/  FADD.FTZ R45, R27, R50 ;  /* 0x000000321b2d7221 */ /* 0x001fe20000010000 */
[----:B------:R-:W-:-:S06]  /*ae80*/  FADD.FTZ R0, R28, R43 ;  /* 0x0000002b1c007221 */ /* 0x000fcc0000010000 */
[----:B------:R-:W-:Y:S01]  /*ae90*/  MUFU.EX2 R139, R139 ;  /* 0x0000008b008b7308 */ /* 0x000fe20000000800 */
[----:B------:R-:W-:-:S07]  /*aea0*/  FFMA.FTZ R33, R47, R24, -R48 ;  /* 0x000000182f217223 */ /* 0x000fce0000010830 */
        /* <DEDUP_REMOVED lines=10> */
[----:B------:R-:W-:Y:S01]  /*af50*/  F2FP.F16.F32.PACK_AB R151, R8, R151 ;  /* 0x000000970897723e */ /* 0x000fe200000000ff */
[----:B0-----:R-:W-:Y:S01]  /*af60*/  FADD.FTZ R8, R138, R45 ;  /* 0x0000002d8a087221 */ /* 0x001fe20000010000 */
[----:B------:R-:W-:-:S05]  /*af70*/  FADD.FTZ R43, R139, R0 ;  /* 0x000000008b2b7221 */ /* 0x000fca0000010000 */
[----:B------:R-:W-:Y:S01]  /*af80*/  MUFU.EX2 R30, R30 ;  /* 0x0000001e001e7308 */ /* 0x000fe20000000800 */
[----:B------:R-:W-:-:S07]  /*af90*/  FFMA.FTZ R128, R51, R24, -R48 ;  /* 0x0000001833807223 */ /* 0x000fce0000010830 */
[----:B------:R-:W0:Y:S01]  /*afa0*/  MUFU.EX2 R33, R33 ;  /* 0x0000002100217308 */ /* 0x000e220000000800 */
[----:B--2---:R-:W-:Y:S01]  /*afb0*/  FADD.FTZ R45, R31, R8 ;  /* 0x000000081f2d7221 */ /* 0x004fe20000010000 */
[----:B------:R-:W-:-:S06]  /*afc0*/  FADD.FTZ R0, R46, R43 ;  /* 0x0000002b2e007221 */ /* 0x000fcc0000010000 */
[----:B------:R-:W-:Y:S01]  /*afd0*/  MUFU.EX2 R135, R135 ;  /* 0x0000008700877308 */ /* 0x000fe20000000800 */
[----:B------:R-:W-:-:S07]  /*afe0*/  FFMA.FTZ R37, R85, R24, -R48 ;  /* 0x0000001855257223 */ /* 0x000fce0000010830 */
        /* <DEDUP_REMOVED lines=11> */
[----:B------:R-:W-:Y:S01]  /*b0a0*/  F2FP.F16.F32.PACK_AB R148, R3, R148 ;  /* 0x000000940394723e */ /* 0x000fe200000000ff */
[----:B--2---:R-:W-:Y:S01]  /*b0b0*/  FADD.FTZ R8, R134, R45 ;  /* 0x0000002d86087221 */ /* 0x004fe20000010000 */
[----:B------:R-:W-:-:S05]  /*b0c0*/  FADD.FTZ R3, R135, R0 ;  /* 0x0000000087037221 */ /* 0x000fca0000010000 */
[----:B------:R-:W-:Y:S01]  /*b0d0*/  MUFU.EX2 R32, R32 ;  /* 0x0000002000207308 */ /* 0x000fe20000000800 */
[----:B------:R-:W-:-:S07]  /*b0e0*/  FFMA.FTZ R124, R55, R24, -R48 ;  /* 0x00000018377c7223 */ /* 0x000fce0000010830 */
[----:B------:R-:W2:Y:S01]  /*b0f0*/  MUFU.EX2 R37, R37 ;  /* 0x0000002500257308 */ /* 0x000ea20000000800 */
[----:B------:R-:W-:Y:S01]  /*b100*/  F2FP.F16.F32.PACK_AB R144, R9, R144 ;  /* 0x000000900990723e */ /* 0x000fe200000000ff */
[----:B-1----:R-:W-:Y:S01]  /*b110*/  FADD.FTZ R9, R35, R8 ;  /* 0x0000000823097221 */ /* 0x002fe20000010000 */
[----:B------:R-:W-:-:S05]  /*b120*/  FADD.FTZ R0, R40, R3 ;  /* 0x0000000328007221 */ /* 0x000fca0000010000 */
        /* <DEDUP_REMOVED lines=8> */
[----:B------:R-:W-:Y:S01]  /*b1b0*/  IADD3 R6, R6, R96, -R98 ;  /* 0x0000006006067210 */ /* 0x000fe20007ffe862 */
[----:B--2---:R-:W-:Y:S01]  /*b1c0*/  FADD.FTZ R9, R37, R8 ;  /* 0x0000000825097221 */ /* 0x004fe20000010000 */
[----:B------:R-:W-:-:S05]  /*b1d0*/  FADD.FTZ R0, R32, R3 ;  /* 0x0000000320007221 */ /* 0x000fca0000010000 */
[----:B------:R-:W-:Y:S08]  /*b1e0*/  MUFU.EX2 R125, R125 ;  /* 0x0000007d007d7308 */ /* 0x000ff00000000800 */
[----:B------:R-:W2:Y:S01]  /*b1f0*/  MUFU.EX2 R124, R124 ;  /* 0x0000007c007c7308 */ /* 0x000ea20000000800 */
[----:B------:R-:W-:Y:S01]  /*b200*/  FFMA.FTZ R109, R109, R24, -R48 ;  /* 0x000000186d6d7223 */ /* 0x000fe20000010830 */
[----:B------:R-:W-:Y:S01]  /*b210*/  SHF.R.S32.HI R47, RZ, 0x1f, R6 ;  /* 0x0000001fff2f7819 */ /* 0x000fe20000011406 */
[----:B-1----:R-:W-:-:S05]  /*b220*/  FADD.FTZ R8, R130, R9 ;  /* 0x0000000982087221 */ /* 0x002fca0000010000 */
[----:B------:R-:W-:Y:S01]  /*b230*/  MUFU.EX2 R36, R36 ;  /* 0x0000002400247308 */ /* 0x000fe20000000800 */
[----:B------:R-:W-:Y:S01]  /*b240*/  FADD.FTZ R3, R131, R0 ;  /* 0x0000000083037221 */ /* 0x000fe20000010000 */
[----:B------:R-:W-:-:S06]  /*b250*/  FFMA.FTZ R57, R57, R24, -R48 ;  /* 0x0000001839397223 */ /* 0x000fcc0000010830 */
[----:B------:R-:W1:Y:S01]  /*b260*/  MUFU.EX2 R41, R41 ;  /* 0x0000002900297308 */ /* 0x000e620000000800 */
[----:B------:R-:W-:Y:S01]  /*b270*/  LEA.HI R6, R47, R6, RZ, 0x7 ;  /* 0x000000062f067211 */ /* 0x000fe200078f38ff */
[----:B0-----:R-:W-:Y:S01]  /*b280*/  FADD.FTZ R9, R39, R8 ;  /* 0x0000000827097221 */ /* 0x001fe20000010000 */
[----:B------:R-:W-:-:S05]  /*b290*/  FADD.FTZ R0, R34, R3 ;  /* 0x0000000322007221 */ /* 0x000fca0000010000 */
[----:B------:R-:W-:Y:S01]  /*b2a0*/  MUFU.EX2 R127, R127 ;  /* 0x0000007f007f7308 */ /* 0x000fe20000000800 */
[----:B------:R-:W-:-:S07]  /*b2b0*/  FFMA.FTZ R42, R101, R24, -R60 ;  /* 0x00000018652a7223 */ /* 0x000fce000001083c */
[----:B------:R-:W0:Y:S01]  /*b2c0*/  MUFU.EX2 R53, R53 ;  /* 0x0000003500357308 */ /* 0x000e220000000800 */
[----:B------:R-:W-:Y:S01]  /*b2d0*/  FFMA.FTZ R111, R111, R24, -R48 ;  /* 0x000000186f6f7223 */ /* 0x000fe20000010830 */
[----:B------:R-:W-:Y:S01]  /*b2e0*/  SHF.R.S32.HI R6, RZ, 0x7, R6 ;  /* 0x00000007ff067819 */ /* 0x000fe20000011406 */
[----:B--2---:R-:W-:-:S05]  /*b2f0*/  FADD.FTZ R8, R124, R9 ;  /* 0x000000097c087221 */ /* 0x004fca0000010000 */
[----:B------:R-:W-:Y:S01]  /*b300*/  MUFU.EX2 R38, R38 ;  /* 0x0000002600267308 */ /* 0x000fe20000000800 */
[----:B------:R-:W-:Y:S01]  /*b310*/  FADD.FTZ R3, R125, R0 ;  /* 0x000000007d037221 */ /* 0x000fe20000010000 */
[----:B------:R-:W-:-:S06]  /*b320*/  FFMA.FTZ R59, R59, R24, -R48 ;  /* 0x000000183b3b7223 */ /* 0x000fcc0000010830 */
[----:B------:R-:W2:Y:S01]  /*b330*/  MUFU.EX2 R126, R109 ;  /* 0x0000006d007e7308 */ /* 0x000ea20000000800 */
[----:B------:R-:W-:Y:S01]  /*b340*/  VIMNMX R51, RZ, R6, !PT ;  /* 0x00000006ff337248 */ /* 0x000fe20007fe0100 */
[----:B-1----:R-:W-:Y:S01]  /*b350*/  FADD.FTZ R8, R41, R8 ;  /* 0x0000000829087221 */ /* 0x002fe20000010000 */
[----:B------:R-:W-:-:S05]  /*b360*/  FADD.FTZ R0, R36, R3 ;  /* 0x0000000324007221 */ /* 0x000fca0000010000 */
[----:B------:R-:W-:Y:S01]  /*b370*/  MUFU.EX2 R121, R121 ;  /* 0x0000007900797308 */ /* 0x000fe20000000800 */
[-C--:B------:R-:W-:Y:S01]  /*b380*/  FFMA.FTZ R60, R61, R24.reuse, -R60 ;  /* 0x000000183d3c7223 */ /* 0x080fe2000001083c */
[----:B------:R-:W-:-:S06]  /*b390*/  FFMA.FTZ R48, R65, R24, -R48 ;  /* 0x0000001841307223 */ /* 0x000fcc0000010830 */
[----:B------:R-:W1:Y:S01]  /*b3a0*/  MUFU.EX2 R57, R57 ;  /* 0x0000003900397308 */ /* 0x000e620000000800 */
[----:B------:R-:W-:Y:S01]  /*b3b0*/  F2FP.F16.F32.PACK_AB R147, R12, R147 ;  /* 0x000000930c93723e */ /* 0x000fe200000000ff */
[----:B0-----:R-:W-:Y:S01]  /*b3c0*/  FADD.FTZ R3, R53, R8 ;  /* 0x0000000835037221 */ /* 0x001fe20000010000 */
[----:B------:R-:W-:-:S05]  /*b3d0*/  FADD.FTZ R9, R127, R0 ;  /* 0x000000007f097221 */ /* 0x000fca0000010000 */
[----:B------:R-:W-:Y:S01]  /*b3e0*/  MUFU.EX2 R42, R42 ;  /* 0x0000002a002a7308 */ /* 0x000fe20000000800 */
[----:B------:R-:W-:Y:S01]  /*b3f0*/  VIADD R12, R88, 0xfffffffe ;  /* 0xfffffffe580c7836 */ /* 0x000fe20000000000 */
[----:B------:R0:W-:Y:S06]  /*b400*/  STL [R1+0x20], R51 ;  /* 0x0000203301007387 */ /* 0x0001ec0000100800 */
[----:B------:R-:W3:Y:S01]  /*b410*/  MUFU.EX2 R120, R111 ;  /* 0x0000006f00787308 */ /* 0x000ee20000000800 */
[----:B--2---:R-:W-:Y:S01]  /*b420*/  FADD.FTZ R0, R126, R3 ;  /* 0x000000037e007221 */ /* 0x004fe20000010000 */
[----:B------:R-:W-:-:S06]  /*b430*/  FADD.FTZ R8, R38, R9 ;  /* 0x0000000926087221 */ /* 0x000fcc0000010000 */
[----:B------:R-:W-:Y:S01]  /*b440*/  MUFU.EX2 R123, R123 ;  /* 0x0000007b007b7308 */ /* 0x000fe20000000800 */
[----:B------:R-:W-:-:S07]  /*b450*/  ISETP.GE.AND P1, PT, R12, R51, PT ;  /* 0x000000330c00720c */ /* 0x000fce0003f26270 */
[----:B------:R-:W2:Y:S01]  /*b460*/  MUFU.EX2 R59, R59 ;  /* 0x0000003b003b7308 */ /* 0x000ea20000000800 */
[----:B-1----:R-:W-:Y:S01]  /*b470*/  FADD.FTZ R3, R57, R0 ;  /* 0x0000000039037221 */ /* 0x002fe20000010000 */
[----:B------:R-:W-:-:S06]  /*b480*/  FADD.FTZ R9, R121, R8 ;  /* 0x0000000879097221 */ /* 0x000fcc0000010000 */
[----:B------:R-:W1:Y:S08]  /*b490*/  MUFU.EX2 R48, R48 ;  /* 0x0000003000307308 */ /* 0x000e700000000800 */
[----:B------:R-:W4:Y:S01]  /*b4a0*/  MUFU.EX2 R60, R60 ;  /* 0x0000003c003c7308 */ /* 0x000f220000000800 */
[----:B---3--:R-:W-:Y:S01]  /*b4b0*/  FADD.FTZ R0, R120, R3 ;  /* 0x0000000378007221 */ /* 0x008fe20000010000 */
[----:B------:R-:W-:-:S03]  /*b4c0*/  FADD.FTZ R8, R42, R9 ;  /* 0x000000092a087221 */ /* 0x000fc60000010000 */
[----:B--2---:R-:W-:Y:S01]  /*b4d0*/  FADD.FTZ R3, R59, R0 ;  /* 0x000000003b037221 */ /* 0x004fe20000010000 */
[----:B------:R-:W-:Y:S01]  /*b4e0*/  FADD.FTZ R9, R123, R8 ;  /* 0x000000087b097221 */ /* 0x000fe20000010000 */
[----:B------:R-:W-:Y:S02]  /*b4f0*/  F2FP.F16.F32.PACK_AB R149, R66, R149 ;  /* 0x000000954295723e */ /* 0x000fe400000000ff */
[----:B------:R-:W-:Y:S02]  /*b500*/  CS2R R118, SRZ ;  /* 0x0000000000767805 */ /* 0x000fe4000001ff00 */
[----:B------:R-:W-:Y:S01]  /*b510*/  F2FP.F16.F32.PACK_AB R145, R10, R145 ;  /* 0x000000910a91723e */ /* 0x000fe200000000ff */
[----:B-1----:R-:W-:Y:S01]  /*b520*/  FADD.FTZ R3, R48, R3 ;  /* 0x0000000330037221 */ /* 0x002fe20000010000 */
[----:B------:R-:W-:Y:S02]  /*b530*/  F2FP.F16.F32.PACK_AB R141, R26, R141 ;  /* 0x0000008d1a8d723e */ /* 0x000fe400000000ff */
[----:B------:R-:W-:-:S02]  /*b540*/  CS2R R116, SRZ ;  /* 0x0000000000747805 */ /* 0x000fc4000001ff00 */
[----:B------:R-:W-:Y:S02]  /*b550*/  F2FP.F16.F32.PACK_AB R143, R28, R143 ;  /* 0x0000008f1c8f723e */ /* 0x000fe400000000ff */
[----:B------:R-:W-:Y:S02]  /*b560*/  CS2R R114, SRZ ;  /* 0x0000000000727805 */ /* 0x000fe4000001ff00 */
[----:B------:R-:W-:Y:S02]  /*b570*/  F2FP.F16.F32.PACK_AB R137, R44, R137 ;  /* 0x000000892c89723e */ /* 0x000fe400000000ff */
[----:B------:R-:W-:Y:S02]  /*b580*/  CS2R R112, SRZ ;  /* 0x0000000000707805 */ /* 0x000fe4000001ff00 */
[----:B------:R-:W-:Y:S01]  /*b590*/  F2FP.F16.F32.PACK_AB R139, R46, R139 ;  /* 0x0000008b2e8b723e */ /* 0x000fe200000000ff */
[----:B----4-:R-:W-:Y:S01]  /*b5a0*/  FADD.FTZ R0, R60, R9 ;  /* 0x000000093c007221 */ /* 0x010fe20000010000 */
[----:B------:R-:W-:-:S02]  /*b5b0*/  F2FP.F16.F32.PACK_AB R150, R63, R150 ;  /* 0x000000963f96723e */ /* 0x000fc400000000ff */
[----:B------:R-:W-:Y:S02]  /*b5c0*/  CS2R R110, SRZ ;  /* 0x00000000006e7805 */ /* 0x000fe4000001ff00 */
[----:B------:R-:W-:Y:S02]  /*b5d0*/  F2FP.F16.F32.PACK_AB R146, R11, R146 ;  /* 0x000000920b92723e */ /* 0x000fe400000000ff */
[----:B------:R-:W-:Y:S02]  /*b5e0*/  CS2R R108, SRZ ;  /* 0x00000000006c7805 */ /* 0x000fe4000001ff00 */
[----:B------:R-:W-:Y:S02]  /*b5f0*/  F2FP.F16.F32.PACK_AB R140, R13, R140 ;  /* 0x0000008c0d8c723e */ /* 0x000fe400000000ff */
[----:B------:R-:W-:Y:S02]  /*b600*/  CS2R R106, SRZ ;  /* 0x00000000006a7805 */ /* 0x000fe4000001ff00 */
        /* <DEDUP_REMOVED lines=27> */
[----:B------:R-:W-:Y:S01]  /*b7c0*/  F2FP.F16.F32.PACK_AB R123, R60, R123 ;  /* 0x0000007b3c7b723e */ /* 0x000fe200000000ff */
[----:B0-----:R-:W-:Y:S06]  /*b7d0*/  @!P1 BRA `(.L_x_15470) ;  /* 0x0000003000549947 */ /* 0x001fec0003800000 */
[----:B------:R-:W-:Y:S01]  /*b7e0*/  IMAD.MOV.U32 R10, RZ, RZ, R25 ;  /* 0x000000ffff0a7224 */ /* 0x000fe200078e0019 */
[----:B------:R-:W-:Y:S01]  /*b7f0*/  MOV R11, R7 ;  /* 0x00000007000b7202 */ /* 0x000fe20000000f00 */
[----:B------:R-:W-:Y:S02]  /*b800*/  IMAD.MOV.U32 R6, RZ, RZ, R154 ;  /* 0x000000ffff067224 */ /* 0x000fe400078e009a */
[----:B------:R-:W-:Y:S02]  /*b810*/  IMAD.MOV.U32 R13, RZ, RZ, R22 ;  /* 0x000000ffff0d7224 */ /* 0x000fe400078e0016 */
[----:B------:R-:W-:-:S07]  /*b820*/  IMAD.MOV.U32 R119, RZ, RZ, RZ ;  /* 0x000000ffff777224 */ /* 0x000fce00078e00ff */
.L_x_15482:
        /* <DEDUP_REMOVED lines=9> */
.L_x_15472:
        /* <DEDUP_REMOVED lines=8> */
.L_x_15473:
[----:B------:R-:W-:Y:S04]  /*b940*/  BSSY B0, `(.L_x_15471) ;  /* 0x0000004000007945 */ /* 0x000fe80003800000 */
[----:B-1----:R-:W-:Y:S05]  /*b950*/  @P2 BRA `(.L_x_15474) ;  /* 0x0000000000082947 */ /* 0x002fea0003800000 */
[----:B------:R-:W1:Y:S02]  /*b960*/  SYNCS.PHASECHK.TRANS64.TRYWAIT P2, [R7+URZ+0x16830], R8 ;  /* 0x01683008070075a7 */ /* 0x000e64000804017f */
[----:B-1----:R-:W-:Y:S05]  /*b970*/  @!P2 BRA `(.L_x_15475) ;  /* 0x000000f80080a947 */ /* 0x002fea0003800000 */
.L_x_15474:
[----:B------:R-:W-:Y:S05]  /*b980*/  BSYNC B0 ;  /* 0x0000000000007941 */ /* 0x000fea0003800000 */
.L_x_15471:
        /* <DEDUP_REMOVED lines=8> */
[----:B0-----:R-:W-:-:S04]  /*ba10*/  SHF.R.U32.HI R7, RZ, 0x7, R7 ;  /* 0x00000007ff077819 */ /* 0x001fc80000011607 */
[----:B------:R-:W-:Y:S01]  /*ba20*/  IADD3 R7, R7, 0x8, RZ ;  /* 0x0000000807077810 */ /* 0x000fe20007ffe0ff */
[----:B------:R-:W-:Y:S01]  /*ba30*/  IMAD.MOV.U32 R27, RZ, RZ, 0x40000040 ;  /* 0x40000040ff1b7424 */ /* 0x000fe200078e00ff */
[----:B------:R-:W-:Y:S01]  /*ba40*/  R2UR UR8, R4 ;  /* 0x00000000040872ca */ /* 0x000fe200000e0000 */
[----:B------:R-:W-:Y:S01]  /*ba50*/  IMAD.MOV.U32 R25, RZ, RZ, 0x40000040 ;  /* 0x40000040ff197424 */ /* 0x000fe200078e00ff */
[----:B------:R-:W-:Y:S02]  /*ba60*/  R2UR UR9, R5 ;  /* 0x00000000050972ca */ /* 0x000fe400000e0000 */
[----:B------:R-:W-:Y:S02]  /*ba70*/  R2UR UR11, R27 ;  /* 0x000000001b0b72ca */ /* 0x000fe400000e0000 */
[----:B------:R-:W-:Y:S02]  /*ba80*/  R2UR UR15, R25 ;  /* 0x00000000190f72ca */ /* 0x000fe400000e0000 */
[----:B------:R-:W-:Y:S01]  /*ba90*/  R2UR UR23, R27 ;  /* 0x000000001b1772ca */ /* 0x000fe200000e0000 */
[----:B------:R0:W-:Y:S01]  /*baa0*/  BAR.SYNC.DEFER_BLOCKING R7, 0x100 ;  /* 0x000400070000751d */ /* 0x0001e20000010000 */
[----:B--2---:R-:W-:-:S04]  /*bab0*/  IMAD R26, R22, 0x400, R8 ;  /* 0x00000400161a7824 */ /* 0x004fc800078e0208 */
[----:B------:R-:W-:-:S05]  /*bac0*/  VIADD R8, R26, 0x4 ;  /* 0x000000041a087836 */ /* 0x000fca0000000000 */
[----:B------:R-:W-:Y:S02]  /*bad0*/  R2UR UR18, R8 ;  /* 0x00000000081272ca */ /* 0x000fe400000e0000 */
[----:B------:R-:W2:Y:S01]  /*bae0*/  LDL.64 R8, [R1+0x8] ;  /* 0x0000080001087983 */ /* 0x000ea20000100a00 */
[C---:B------:R-:W-:Y:S01]  /*baf0*/  R2UR UR10, R26.reuse ;  /* 0x000000001a0a72ca */ /* 0x040fe200000e0000 */
[C---:B------:R-:W-:Y:S01]  /*bb00*/  VIADD R24, R26.reuse, 0x2 ;  /* 0x000000021a187836 */ /* 0x040fe20000000000 */
[----:B------:R-:W-:-:S04]  /*bb10*/  IADD3 R26, R26, 0x6, RZ ;  /* 0x000000061a1a7810 */ /* 0x000fc80007ffe0ff */
        /* <DEDUP_REMOVED lines=23> */
.L_x_15477:
[----:B------:R-:W-:Y:S01]  /*bc90*/  SHF.L.U32 R6, R6, 0x1f, RZ ;  /* 0x0000001f06067819 */ /* 0x000fe200000006ff */
[----:B------:R-:W-:-:S04]  /*bca0*/  IMAD R7, R13, 0x8, R2 ;  /* 0x000000080d077824 */ /* 0x000fc800078e0202 */
[----:B------:R0:W1:Y:S01]  /*bcb0*/  SYNCS.PHASECHK.TRANS64.TRYWAIT P1, [R7+URZ+0x16850], R6 ;  /* 0x01685006070075a7 */ /* 0x000062000802017f */
[----:B------:R-:W-:Y:S05]  /*bcc0*/  @!P0 BRA `(.L_x_15478) ;  /* 0x0000000000048947 */ /* 0x000fea0003800000 */
[----:B------:R-:W-:Y:S01]  /*bcd0*/  BPT.TRAP 0x1 ;  /* 0x000000040000795c */ /* 0x000fe20000300000 */
.L_x_15478:
[----:B-1----:R-:W-:Y:S05]  /*bce0*/  @P1 BRA `(.L_x_15476) ;  /* 0x0000000000081947 */ /* 0x002fea0003800000 */
[----:B------:R-:W1:Y:S02]  /*bcf0*/  SYNCS.PHASECHK.TRANS64.TRYWAIT P1, [R7+URZ+0x16850], R6 ;  /* 0x01685006070075a7 */ /* 0x000e64000802017f */
[----:B-1----:R-:W-:Y:S05]  /*bd00*/  @!P1 BRA `(.L_x_15479) ;  /* 0x000000f400b09947 */ /* 0x002fea0003800000 */
.L_x_15476:
[----:B01----:R-:W-:Y:S01]  /*bd10*/  IADD3 R6, R2, 0x400, RZ ;  /* 0x0000040002067810 */ /* 0x003fe20007ffe0ff */
[----:B------:R-:W-:Y:S01]  /*bd20*/  IMAD.MOV.U32 R7, RZ, RZ, 0x40000040 ;  /* 0x40000040ff077424 */ /* 0x000fe200078e00ff */
[----:B------:R-:W-:Y:S05]  /*bd30*/  WARPSYNC.ALL ;  /* 0x0000000000007948 */ /* 0x000fea0003800000 */
[----:B------:R-:W-:Y:S01]  /*bd40*/  SHF.R.U32.HI R6, RZ, 0x4, R6 ;  /* 0x00000004ff067819 */ /* 0x000fe20000011606 */
[----:B------:R-:W-:Y:S01]  /*bd50*/  WARPGROUP.ARRIVE ;  /* 0x00000000000079c5 */ /* 0x000fe20000000000 */
[----:B------:R-:W-:Y:S02]  /*bd60*/  R2UR UR7, R7 ;  /* 0x00000000070772ca */ /* 0x000fe400000e0000 */
[----:B------:R-:W-:-:S02]  /*bd70*/  LOP3.LUT R6, R6, 0x3fff, RZ, 0xc0, !PT ;  /* 0x00003fff06067812 */ /* 0x000fc400078ec0ff */
[----:B------:R-:W-:Y:S02]  /*bd80*/  MOV R9, 0x40000040 ;  /* 0x4000004000097802 */ /* 0x000fe40000000f00 */
[----:B------:R-:W-:Y:S01]  /*bd90*/  MOV R7, 0x40000040 ;  /* 0x4000004000077802 */ /* 0x000fe20000000f00 */
[----:B------:R-:W-:-:S04]  /*bda0*/  IMAD R6, R13, 0x400, R6 ;  /* 0x000004000d067824 */ /* 0x000fc800078e0206 */
[C---:B------:R-:W-:Y:S01]  /*bdb0*/  VIADD R8, R6.reuse, 0x80 ;  /* 0x0000008006087836 */ /* 0x040fe20000000000 */
[----:B------:R-:W-:-:S13]  /*bdc0*/  R2UR UR6, R6 ;  /* 0x00000000060672ca */ /* 0x000fda00000e0000 */
[----:B------:R-:W-:Y:S01]  /*bdd0*/  HGMMA.64x64x16.F32 R88, R148, gdesc[UR4].tnspB, R88, gsb0 ;  /* 0x40e0000494587df0 */ /* 0x000fe20008000858 */
[----:B------:R-:W-:Y:S01]  /*bde0*/  R2UR UR6, R8 ;  /* 0x00000000080672ca */ /* 0x000fe200000e0000 */
[----:B------:R-:W-:Y:S01]  /*bdf0*/  VIADD R8, R6, 0x100 ;  /* 0x0000010006087836 */ /* 0x000fe20000000000 */
[----:B------:R-:W-:Y:S01]  /*be00*/  R2UR UR7, R9 ;  /* 0x00000000090772ca */ /* 0x000fe200000e0000 */
[----:B------:R-:W-:Y:S01]  /*be10*/  IMAD.MOV.U32 R9, RZ, RZ, 0x40000040 ;  /* 0x40000040ff097424 */ /* 0x000fe200078e00ff */
[----:B------:R-:W-:Y:S02]  /*be20*/  WARPGROUP.DEPBAR.LE gsb0, 0x0 ;  /* 0x00008000000079c5 */ /* 0x000fe40000010000 */
[----:B------:R-:W-:-:S06]  /*be30*/  WARPGROUP.ARRIVE ;  /* 0x00000000000079c5 */ /* 0x000fcc0000000000 */
[----:B------:R-:W0:Y:S03]  /*be40*/  S2R R150, SR_TID.X ;  /* 0x0000000000967919 */ /* 0x000e260000002100 */
[----:B------:R-:W-:Y:S01]  /*be50*/  HGMMA.64x64x16.F32 R88, R144, gdesc[UR4].tnspB, R88, gsb0 ;  /* 0x40e0000490587df0 */ /* 0x000fe20008000858 */
[----:B------:R-:W-:Y:S01]  /*be60*/  R2UR UR6, R8 ;  /* 0x00000000080672ca */ /* 0x000fe200000e0000 */
[----:B------:R-:W-:Y:S01]  /*be70*/  VIADD R8, R6, 0x180 ;  /* 0x0000018006087836 */ /* 0x000fe20000000000 */
[----:B------:R-:W-:Y:S02]  /*be80*/  R2UR UR7, R9 ;  /* 0x00000000090772ca */ /* 0x000fe400000e0000 */
[----:B------:R-:W-:Y:S02]  /*be90*/  MOV R9, 0x40000040 ;  /* 0x4000004000097802 */ /* 0x000fe40000000f00 */
[----:B0-----:R-:W-:-:S02]  /*bea0*/  SHF.R.U32.HI R151, RZ, 0x7, R150 ;  /* 0x00000007ff977819 */ /* 0x001fc40000011696 */
        /* <DEDUP_REMOVED lines=42> */
.L_x_15480:
[----:B------:R-:W2:Y:S01]  /*c150*/  LDL R9, [R1+0x24] ;  /* 0x0000240001097983 */ /* 0x000ea20000100800 */
[----:B0-----:R-:W0:Y:S03]  /*c160*/  LDC R6, c[0x0][0x448] ;  /* 0x00011200ff067b82 */ /* 0x001e260000000800 */
[----:B------:R-:W2:Y:S04]  /*c170*/  LDL R8, [R1+0x3c] ;  /* 0x00003c0001087983 */ /* 0x000ea80000100800 */
[----:B------:R-:W3:Y:S04]  /*c180*/  LDL R122, [R1+0x38] ;  /* 0x00003800017a7983 */ /* 0x000ee80000100800 */
[----:B------:R-:W4:Y:S04]  /*c190*/  LDL R127, [R1+0x1c] ;  /* 0x00001c00017f7983 */ /* 0x000f280000100800 */
[----:B------:R-:W4:Y:S01]  /*c1a0*/  LDL R123, [R1+0x10] ;  /* 0x00001000017b7983 */ /* 0x000f220000100800 */
[----:B0-----:R-:W-:-:S13]  /*c1b0*/  ISETP.NE.AND P1, PT, R6, 0x1, PT ;  /* 0x000000010600780c */ /* 0x001fda0003f25270 */
[----:B------:R-:W0:Y:S08]  /*c1c0*/  @P1 LDC R7, c[0x0][0x44c] ;  /* 0x00011300ff071b82 */ /* 0x000e300000000800 */
[----:B------:R-:W1:Y:S01]  /*c1d0*/  @P1 LDC R6, c[0x0][0x450] ;  /* 0x00011400ff061b82 */ /* 0x000e620000000800 */
[----:B------:R-:W-:Y:S01]  /*c1e0*/  FMUL.FTZ R137, R51, UR5 ;  /* 0x0000000533897c20 */ /* 0x000fe20008410000 */
[----:B------:R-:W-:Y:S01]  /*c1f0*/  FMUL.FTZ R141, R43, UR5 ;  /* 0x000000052b8d7c20 */ /* 0x000fe20008410000 */
[----:B------:R-:W-:Y:S01]  /*c200*/  FMUL.FTZ R43, R46, UR5 ;  /* 0x000000052e2b7c20 */ /* 0x000fe20008410000 */
[----:B------:R-:W-:-:S02]  /*c210*/  IMAD.MOV.U32 R46, RZ, RZ, -0x80 ;  /* 0xffffff80ff2e7424 */ /* 0x000fc400078e00ff */
[----:B------:R-:W-:Y:S02]  /*c220*/  FMUL.FTZ R148, R24, UR5 ;  /* 0x0000000518947c20 */ /* 0x000fe40008410000 */
[----:B------:R-:W-:Y:S02]  /*c230*/  IMAD R46, R12, R46, 0x1 ;  /* 0x000000010c2e7424 */ /* 0x000fe400078e022e */
[----:B------:R-:W-:Y:S02]  /*c240*/  FMUL.FTZ R144, R32, UR5 ;  /* 0x0000000520907c20 */ /* 0x000fe40008410000 */
        /* <DEDUP_REMOVED lines=8> */
[----:B------:R-:W-:-:S07]  /*c2d0*/  FMUL.FTZ R128, R64, UR5 ;  /* 0x0000000540807c20 */ /* 0x000fce0008410000 */
[----:B------:R-:W5:Y:S01]  /*c2e0*/  MUFU.TANH R136, R136 ;  /* 0x0000008800887308 */ /* 0x000f620000002400 */
[----:B------:R-:W-:Y:S01]  /*c2f0*/  FMUL.FTZ R121, R25, UR5 ;  /* 0x0000000519797c20 */ /* 0x000fe20008410000 */
[----:B------:R-:W-:-:S06]  /*c300*/  FMUL.FTZ R124, R72, UR5 ;  /* 0x00000005487c7c20 */ /* 0x000fcc0008410000 */
[----:B------:R-:W5:Y:S01]  /*c310*/  MUFU.TANH R37, R37 ;  /* 0x0000002500257308 */ /* 0x000f620000002400 */
[----:B------:R-:W-:-:S07]  /*c320*/  FMUL.FTZ R80, R80, UR5 ;  /* 0x0000000550507c20 */ /* 0x000fce0008410000 */
[----:B------:R-:W5:Y:S08]  /*c330*/  MUFU.TANH R128, R128 ;  /* 0x0000008000807308 */ /* 0x000f700000002400 */
[----:B------:R-:W5:Y:S08]  /*c340*/  MUFU.TANH R124, R124 ;  /* 0x0000007c007c7308 */ /* 0x000f700000002400 */
[----:B------:R-:W-:Y:S01]  /*c350*/  MUFU.TANH R121, R121 ;  /* 0x0000007900797308 */ /* 0x000fe20000002400 */
[----:B------:R-:W-:Y:S01]  /*c360*/  FMUL.FTZ R149, R27, UR5 ;  /* 0x000000051b957c20 */ /* 0x000fe20008410000 */
[----:B------:R-:W-:-:S06]  /*c370*/  FMUL.FTZ R27, R33, UR5 ;  /* 0x00000005211b7c20 */ /* 0x000fcc0008410000 */
[----:B------:R-:W-:Y:S01]  /*c380*/  MUFU.TANH R150, R150 ;  /* 0x0000009600967308 */ /* 0x000fe20000002400 */
[----:B------:R-:W-:Y:S01]  /*c390*/  FMUL.FTZ R146, R36, UR5 ;  /* 0x0000000524927c20 */ /* 0x000fe20008410000 */
[----:B------:R-:W-:Y:S01]  /*c3a0*/  FMUL.FTZ R147, R39, UR5 ;  /* 0x0000000527937c20 */ /* 0x000fe20008410000 */
[----:B------:R-:W-:Y:S01]  /*c3b0*/  FMUL.FTZ R40, R53, UR5 ;  /* 0x0000000535287c20 */ /* 0x000fe20008410000 */
[----:B------:R-:W-:-:S04]  /*c3c0*/  FMUL.FTZ R39, R54, UR5 ;  /* 0x0000000536277c20 */ /* 0x000fc80008410000 */
[----:B------:R-:W-:Y:S01]  /*c3d0*/  MUFU.TANH R27, R27 ;  /* 0x0000001b001b7308 */ /* 0x000fe20000002400 */
[----:B------:R-:W-:-:S07]  /*c3e0*/  FMUL.FTZ R138, R52, UR5 ;  /* 0x00000005348a7c20 */ /* 0x000fce0008410000 */
[----:B------:R-:W-:Y:S01]  /*c3f0*/  MUFU.TANH R146, R146 ;  /* 0x0000009200927308 */ /* 0x000fe20000002400 */
[----:B------:R-:W-:-:S07]  /*c400*/  FMUL.FTZ R142, R44, UR5 ;  /* 0x000000052c8e7c20 */ /* 0x000fce0008410000 */
[----:B------:R-:W-:Y:S01]  /*c410*/  MUFU.TANH R28, R28 ;  /* 0x0000001c001c7308 */ /* 0x000fe20000002400 */
[----:B------:R-:W-:Y:S01]  /*c420*/  FMUL.FTZ R44, R45, UR5 ;  /* 0x000000052d2c7c20 */ /* 0x000fe20008410000 */
[----:B------:R-:W-:-:S06]  /*c430*/  FMUL.FTZ R24, R42, UR5 ;  /* 0x000000052a187c20 */ /* 0x000fcc0008410000 */
[----:B------:R-:W-:Y:S01]  /*c440*/  MUFU.TANH R142, R142 ;  /* 0x0000008e008e7308 */ /* 0x000fe20000002400 */
[----:B------:R-:W-:-:S07]  /*c450*/  FMUL.FTZ R42, R49, UR5 ;  /* 0x00000005312a7c20 */ /* 0x000fce0008410000 */
[----:B------:R-:W-:Y:S08]  /*c460*/  MUFU.TANH R44, R44 ;  /* 0x0000002c002c7308 */ /* 0x000ff00000002400 */
[----:B------:R-:W-:Y:S01]  /*c470*/  MUFU.TANH R42, R42 ;  /* 0x0000002a002a7308 */ /* 0x000fe20000002400 */
[----:B------:R-:W-:-:S07]  /*c480*/  FMUL.FTZ R132, R57, UR5 ;  /* 0x0000000539847c20 */ /* 0x000fce0008410000 */
[----:B------:R-:W-:Y:S01]  /*c490*/  MUFU.TANH R138, R138 ;  /* 0x0000008a008a7308 */ /* 0x000fe20000002400 */
[----:B--2---:R-:W-:-:S04]  /*c4a0*/  IMAD.IADD R120, R8, 0x1, R9 ;  /* 0x0000000108787824 */ /* 0x004fc800078e0209 */
[----:B0-----:R-:W-:-:S05]  /*c4b0*/  @P1 IMAD.HI.U32 R7, R120, R7, RZ ;  /* 0x0000000778071227 */ /* 0x001fca00078e00ff */
[----:B-1----:R-:W-:-:S05]  /*c4c0*/  @P1 SHF.R.U32.HI R120, RZ, R6, R7 ;  /* 0x00000006ff781219 */ /* 0x002fca0000011607 */
[----:B------:R-:W0:Y:S01]  /*c4d0*/  SHFL.IDX PT, R51, R120, RZ, 0x1c1f ;  /* 0x001c1fff78337589 */ /* 0x000e2200000e0000 */
[----:B---3--:R-:W-:-:S05]  /*c4e0*/  IMAD R46, R122, -0x2, R46 ;  /* 0xfffffffe7a2e7824 */ /* 0x008fca00078e022e */
[----:B----4-:R-:W-:Y:S01]  /*c4f0*/  IADD3 R46, -R123, R46, R127 ;  /* 0x0000002e7b2e7210 */ /* 0x010fe20007ffe17f */
[----:B------:R1:W2:Y:S03]  /*c500*/  SHFL.IDX PT, R25, R120, 0x1, 0x1c1f ;  /* 0x003c1f0078197f89 */ /* 0x0002a600000e0000 */
[----:B0-----:R-:W-:-:S04]  /*c510*/  IADD3 R51, R46, R51, RZ ;  /* 0x000000332e337210 */ /* 0x001fc80007ffe0ff */
[----:B------:R-:W-:-:S04]  /*c520*/  ISETP.GT.AND P2, PT, R51, RZ, PT ;  /* 0x000000ff3300720c */ /* 0x000fc80003f44270 */
[----:B-----5:R-:W-:Y:S02]  /*c530*/  FSEL R148, R148, -INF , P2 ;  /* 0xff80000094947808 */ /* 0x020fe40001000000 */
[----:B------:R-:W-:-:S04]  /*c540*/  ISETP.GT.AND P2, PT, R51, 0x10, PT ;  /* 0x000000103300780c */ /* 0x000fc80003f44270 */
[----:B------:R-:W-:Y:S02]  /*c550*/  FSEL R144, R144, -INF , P2 ;  /* 0xff80000090907808 */ /* 0x000fe40001000000 */
[----:B------:R-:W-:-:S04]  /*c560*/  ISETP.GT.AND P2, PT, R51, 0x20, PT ;  /* 0x000000203300780c */ /* 0x000fc80003f44270 */
[----:B------:R-:W-:Y:S02]  /*c570*/  FSEL R140, R140, -INF , P2 ;  /* 0xff8000008c8c7808 */ /* 0x000fe40001000000 */
[----:B------:R-:W-:Y:S01]  /*c580*/  ISETP.GT.AND P2, PT, R51, 0x30, PT ;  /* 0x000000303300780c */ /* 0x000fe20003f44270 */
[----:B------:R-:W-:-:S03]  /*c590*/  FMUL.FTZ R6, R26, UR5 ;  /* 0x000000051a067c20 */ /* 0x000fc60008410000 */
[----:B------:R-:W-:Y:S02]  /*c5a0*/  FSEL R136, R136, -INF , P2 ;  /* 0xff80000088887808 */ /* 0x000fe40001000000 */
[----:B------:R-:W-:Y:S01]  /*c5b0*/  ISETP.GT.AND P2, PT, R51, 0x40, PT ;  /* 0x000000403300780c */ /* 0x000fe20003f44270 */
[----:B-1----:R-:W0:Y:S03]  /*c5c0*/  MUFU.TANH R120, R80 ;  /* 0x0000005000787308 */ /* 0x002e260000002400 */
[----:B------:R-:W-:Y:S02]  /*c5d0*/  FSEL R37, R37, -INF , P2 ;  /* 0xff80000025257808 */ /* 0x000fe40001000000 */
[----:B------:R-:W-:-:S03]  /*c5e0*/  ISETP.GT.AND P2, PT, R51, 0x50, PT ;  /* 0x000000503300780c */ /* 0x000fc60003f44270 */
[----:B------:R-:W1:Y:S01]  /*c5f0*/  MUFU.TANH R6, R6 ;  /* 0x0000000600067308 */ /* 0x000e620000002400 */
[----:B------:R-:W-:Y:S01]  /*c600*/  FSEL R128, R128, -INF , P2 ;  /* 0xff80000080807808 */ /* 0x000fe20001000000 */
[----:B------:R-:W-:Y:S01]  /*c610*/  FMUL.FTZ R26, R29, UR5 ;  /* 0x000000051d1a7c20 */ /* 0x000fe20008410000 */
[----:B------:R-:W-:Y:S01]  /*c620*/  ISETP.GT.AND P2, PT, R51, 0x60, PT ;  /* 0x000000603300780c */ /* 0x000fe20003f44270 */
[----:B--2---:R-:W-:-:S03]  /*c630*/  IMAD.IADD R25, R46, 0x1, R25 ;  /* 0x000000012e197824 */ /* 0x004fc600078e0219 */
[----:B------:R-:W-:Y:S01]  /*c640*/  FSEL R124, R124, -INF , P2 ;  /* 0xff8000007c7c7808 */ /* 0x000fe20001000000 */
[----:B------:R-:W2:Y:S01]  /*c650*/  MUFU.TANH R26, R26 ;  /* 0x0000001a001a7308 */ /* 0x000ea20000002400 */
[C---:B------:R-:W-:Y:S02]  /*c660*/  ISETP.GT.AND P2, PT, R51.reuse, 0x70, PT ;  /* 0x000000703300780c */ /* 0x040fe40003f44270 */
[----:B------:R-:W-:Y:S02]  /*c670*/  ISETP.GT.AND P3, PT, R51, 0x1, PT ;  /* 0x000000013300780c */ /* 0x000fe40003f64270 */
[----:B0-----:R-:W-:Y:S02]  /*c680*/  FSEL R120, R120, -INF , P2 ;  /* 0xff80000078787808 */ /* 0x001fe40001000000 */
[----:B------:R-:W-:Y:S02]  /*c690*/  ISETP.GT.AND P2, PT, R25, RZ, PT ;  /* 0x000000ff1900720c */ /* 0x000fe40003f44270 */
[----:B------:R-:W-:-:S02]  /*c6a0*/  ISETP.GT.AND P4, PT, R51, 0x8, PT ;  /* 0x000000083300780c */ /* 0x000fc40003f84270 */
[----:B-1----:R-:W-:Y:S02]  /*c6b0*/  FSEL R53, R6, -INF , P2 ;  /* 0xff80000006357808 */ /* 0x002fe40001000000 */
[----:B------:R-:W-:Y:S02]  /*c6c0*/  FSEL R54, R121, -INF , P3 ;  /* 0xff80000079367808 */ /* 0x000fe40001800000 */
[----:B------:R-:W-:Y:S02]  /*c6d0*/  FMNMX.FTZ R6, R148, R11, !PT ;  /* 0x0000000b94067209 */ /* 0x000fe40007810000 */
[----:B------:R-:W-:Y:S02]  /*c6e0*/  ISETP.GT.AND P1, PT, R51, 0x9, PT ;  /* 0x000000093300780c */ /* 0x000fe40003f24270 */
[----:B------:R-:W-:Y:S02]  /*c6f0*/  FSEL R150, R150, -INF , P4 ;  /* 0xff80000096967808 */ /* 0x000fe40002000000 */
[----:B------:R-:W-:Y:S01]  /*c700*/  FMNMX.FTZ R6, R54, R6, !PT ;  /* 0x0000000636067209 */ /* 0x000fe20007810000 */
[----:B------:R-:W-:Y:S01]  /*c710*/  FMUL.FTZ R7, R30, UR5 ;  /* 0x000000051e077c20 */ /* 0x000fe20008410000 */
[----:B--2---:R-:W-:Y:S01]  /*c720*/  FSEL R52, R26, -INF , P1 ;  /* 0xff8000001a347808 */ /* 0x004fe20000800000 */
[----:B------:R-:W-:Y:S01]  /*c730*/  FMUL.FTZ R30, R41, UR5 ;  /* 0x00000005291e7c20 */ /* 0x000fe20008410000 */
[----:B------:R-:W-:-:S02]  /*c740*/  FMNMX.FTZ R6, R150, R6, !PT ;  /* 0x0000000696067209 */ /* 0x000fc40007810000 */
[C---:B------:R-:W-:Y:S02]  /*c750*/  ISETP.GT.AND P3, PT, R51.reuse, 0x11, PT ;  /* 0x000000113300780c */ /* 0x040fe40003f64270 */
[----:B------:R-:W-:Y:S01]  /*c760*/  FMNMX.FTZ R6, R52, R6, !PT ;  /* 0x0000000634067209 */ /* 0x000fe20007810000 */
[----:B------:R-:W0:Y:S01]  /*c770*/  MUFU.TANH R30, R30 ;  /* 0x0000001e001e7308 */ /* 0x000e220000002400 */
[----:B------:R-:W-:Y:S01]  /*c780*/  FMUL.FTZ R41, R50, UR5 ;  /* 0x0000000532297c20 */ /* 0x000fe20008410000 */
[----:B------:R-:W-:Y:S02]  /*c790*/  ISETP.GT.AND P4, PT, R51, 0x18, PT ;  /* 0x000000183300780c */ /* 0x000fe40003f84270 */
[----:B------:R-:W-:Y:S02]  /*c7a0*/  FSEL R50, R27, -INF , P3 ;  /* 0xff8000001b327808 */ /* 0x000fe40001800000 */
[----:B------:R-:W-:Y:S02]  /*c7b0*/  FMNMX.FTZ R6, R144, R6, !PT ;  /* 0x0000000690067209 */ /* 0x000fe40007810000 */
[----:B------:R-:W-:-:S02]  /*c7c0*/  ISETP.GT.AND P1, PT, R51, 0x19, PT ;  /* 0x000000193300780c */ /* 0x000fc40003f24270 */
[----:B------:R-:W-:Y:S02]  /*c7d0*/  FSEL R146, R146, -INF , P4 ;  /* 0xff80000092927808 */ /* 0x000fe40002000000 */
[----:B------:R-:W-:Y:S02]  /*c7e0*/  FMNMX.FTZ R6, R50, R6, !PT ;  /* 0x0000000632067209 */ /* 0x000fe40007810000 */
[----:B------:R-:W-:Y:S02]  /*c7f0*/  FSEL R48, R28, -INF , P1 ;  /* 0xff8000001c307808 */ /* 0x000fe40000800000 */
[----:B------:R-:W-:Y:S02]  /*c800*/  FMNMX.FTZ R6, R146, R6, !PT ;  /* 0x0000000692067209 */ /* 0x000fe40007810000 */
[----:B------:R-:W-:Y:S02]  /*c810*/  ISETP.GT.AND P3, PT, R51, 0x21, PT ;  /* 0x000000213300780c */ /* 0x000fe40003f64270 */
[----:B------:R-:W-:-:S02]  /*c820*/  FMNMX.FTZ R6, R48, R6, !PT ;  /* 0x0000000630067209 */ /* 0x000fc40007810000 */
[C---:B------:R-:W-:Y:S02]  /*c830*/  ISETP.GT.AND P4, PT, R51.reuse, 0x28, PT ;  /* 0x000000283300780c */ /* 0x040fe40003f84270 */
[----:B0-----:R-:W-:Y:S02]  /*c840*/  FSEL R46, R30, -INF , P3 ;  /* 0xff8000001e2e7808 */ /* 0x001fe40001800000 */
[----:B------:R-:W-:Y:S02]  /*c850*/  FMNMX.FTZ R6, R140, R6, !PT ;  /* 0x000000068c067209 */ /* 0x000fe40007810000 */
[----:B------:R-:W-:Y:S02]  /*c860*/  ISETP.GT.AND P1, PT, R51, 0x29, PT ;  /* 0x000000293300780c */ /* 0x000fe40003f24270 */
[----:B------:R-:W-:Y:S02]  /*c870*/  FSEL R142, R142, -INF , P4 ;  /* 0xff8000008e8e7808 */ /* 0x000fe40002000000 */
[----:B------:R-:W-:Y:S01]  /*c880*/  FMNMX.FTZ R6, R46, R6, !PT ;  /* 0x000000062e067209 */ /* 0x000fe20007810000 */
[----:B------:R-:W0:Y:S01]  /*c890*/  MUFU.TANH R40, R40 ;  /* 0x0000002800287308 */ /* 0x000e220000002400 */
[----:B------:R-:W-:-:S02]  /*c8a0*/  FSEL R44, R44, -INF , P1 ;  /* 0xff8000002c2c7808 */ /* 0x000fc40000800000 */
[----:B------:R-:W-:Y:S01]  /*c8b0*/  FMNMX.FTZ R6, R142, R6, !PT ;  /* 0x000000068e067209 */ /* 0x000fe20007810000 */
[----:B------:R-:W-:Y:S01]  /*c8c0*/  FMUL.FTZ R134, R60, UR5 ;  /* 0x000000053c867c20 */ /* 0x000fe20008410000 */
[C---:B------:R-:W-:Y:S02]  /*c8d0*/  ISETP.GT.AND P3, PT, R51.reuse, 0x31, PT ;  /* 0x000000313300780c */ /* 0x040fe40003f64270 */
[----:B------:R-:W-:Y:S01]  /*c8e0*/  FMNMX.FTZ R6, R44, R6, !PT ;  /* 0x000000062c067209 */ /* 0x000fe20007810000 */
[----:B------:R-:W1:Y:S01]  /*c8f0*/  MUFU.TANH R132, R132 ;  /* 0x0000008400847308 */ /* 0x000e620000002400 */
[----:B------:R-:W-:Y:S01]  /*c900*/  ISETP.GT.AND P4, PT, R51, 0x38, PT ;  /* 0x000000383300780c */ /* 0x000fe20003f84270 */
[----:B------:R-:W-:Y:S01]  /*c910*/  FMUL.FTZ R36, R61, UR5 ;  /* 0x000000053d247c20 */ /* 0x000fe20008410000 */
[----:B------:R-:W-:Y:S02]  /*c920*/  FSEL R42, R42, -INF , P3 ;  /* 0xff8000002a2a7808 */ /* 0x000fe40001800000 */
[----:B------:R-:W-:-:S02]  /*c930*/  FMNMX.FTZ R6, R136, R6, !PT ;  /* 0x0000000688067209 */ /* 0x000fc40007810000 */
[----:B------:R-:W-:Y:S01]  /*c940*/  ISETP.GT.AND P1, PT, R51, 0x39, PT ;  /* 0x000000393300780c */ /* 0x000fe20003f24270 */
[----:B------:R-:W2:Y:S01]  /*c950*/  MUFU.TANH R134, R134 ;  /* 0x0000008600867308 */ /* 0x000ea20000002400 */
[----:B------:R-:W-:Y:S02]  /*c960*/  FSEL R138, R138, -INF , P4 ;  /* 0xff8000008a8a7808 */ /* 0x000fe40002000000 */
[----:B------:R-:W-:Y:S01]  /*c970*/  FMNMX.FTZ R6, R42, R6, !PT ;  /* 0x000000062a067209 */ /* 0x000fe20007810000 */
[----:B------:R-:W-:Y:S01]  /*c980*/  FMUL.FTZ R8, R34, UR5 ;  /* 0x0000000522087c20 */ /* 0x000fe20008410000 */
[----:B0-----:R-:W-:Y:S01]  /*c990*/  FSEL R40, R40, -INF , P1 ;  /* 0xff80000028287808 */ /* 0x001fe20000800000 */
[----:B------:R-:W-:Y:S01]  /*c9a0*/  FMUL.FTZ R34, R65, UR5 ;  /* 0x0000000541227c20 */ /* 0x000fe20008410000 */
[----:B------:R-:W-:Y:S01]  /*c9b0*/  FMNMX.FTZ R6, R138, R6, !PT ;  /* 0x000000068a067209 */ /* 0x000fe20007810000 */
[----:B------:R-:W0:Y:S01]  /*c9c0*/  MUFU.TANH R36, R36 ;  /* 0x0000002400247308 */ /* 0x000e220000002400 */
[----:B------:R-:W-:Y:S01]  /*c9d0*/  ISETP.GT.AND P3, PT, R51, 0x41, PT ;  /* 0x000000413300780c */ /* 0x000fe20003f64270 */
[----:B------:R-:W-:Y:S01]  /*c9e0*/  FMUL.FTZ R130, R68, UR5 ;  /* 0x0000000544827c20 */ /* 0x000fe20008410000 */
[----:B------:R-:W-:Y:S01]  /*c9f0*/  FMNMX.FTZ R6, R40, R6, !PT ;  /* 0x0000000628067209 */ /* 0x000fe20007810000 */
[----:B------:R-:W-:Y:S01]  /*ca00*/  FMUL.FTZ R32, R69, UR5 ;  /* 0x0000000545207c20 */ /* 0x000fe20008410000 */
[----:B------:R-:W-:-:S02]  /*ca10*/  ISETP.GT.AND P4, PT, R51, 0x48, PT ;  /* 0x000000483300780c */ /* 0x000fc40003f84270 */
[----:B-1----:R-:W-:Y:S01]  /*ca20*/  FSEL R132, R132, -INF , P3 ;  /* 0xff80000084847808 */ /* 0x002fe20001800000 */
[----:B------:R-:W1:Y:S01]  /*ca30*/  MUFU.TANH R34, R34 ;  /* 0x0000002200227308 */ /* 0x000e620000002400 */
[----:B------:R-:W-:Y:S02]  /*ca40*/  FMNMX.FTZ R6, R37, R6, !PT ;  /* 0x0000000625067209 */ /* 0x000fe40007810000 */
[----:B------:R-:W-:Y:S02]  /*ca50*/  ISETP.GT.AND P1, PT, R51, 0x49, PT ;  /* 0x000000493300780c */ /* 0x000fe40003f24270 */
[----:B--2---:R-:W-:Y:S02]  /*ca60*/  FSEL R134, R134, -INF , P4 ;  /* 0xff80000086867808 */ /* 0x004fe40002000000 */
[----:B------:R-:W-:Y:S01]  /*ca70*/  FMNMX.FTZ R6, R132, R6, !PT ;  /* 0x0000000684067209 */ /* 0x000fe20007810000 */
[----:B------:R-:W2:Y:S01]  /*ca80*/  MUFU.TANH R130, R130 ;  /* 0x0000008200827308 */ /* 0x000ea20000002400 */
[----:B0-----:R-:W-:Y:S01]  /*ca90*/  FSEL R36, R36, -INF , P1 ;  /* 0xff80000024247808 */ /* 0x001fe20000800000 */
[----:B------:R-:W-:Y:S01]  /*caa0*/  FMUL.FTZ R45, R73, UR5 ;  /* 0x00000005492d7c20 */ /* 0x000fe20008410000 */
[----:B------:R-:W-:-:S05]  /*cab0*/  FMNMX.FTZ R6, R134, R6, !PT ;  /* 0x0000000686067209 */ /* 0x000fca0007810000 */
[----:B------:R-:W0:Y:S01]  /*cac0*/  MUFU.TANH R32, R32 ;  /* 0x0000002000207308 */ /* 0x000e220000002400 */
[----:B------:R-:W-:Y:S01]  /*cad0*/  ISETP.GT.AND P3, PT, R51, 0x51, PT ;  /* 0x000000513300780c */ /* 0x000fe20003f64270 */
[----:B------:R-:W-:Y:S01]  /*cae0*/  FMUL.FTZ R126, R76, UR5 ;  /* 0x000000054c7e7c20 */ /* 0x000fe20008410000 */
[----:B------:R-:W-:Y:S01]  /*caf0*/  FMNMX.FTZ R6, R36, R6, !PT ;  /* 0x0000000624067209 */ /* 0x000fe20007810000 */
[----:B------:R-:W-:Y:S01]  /*cb00*/  FMUL.FTZ R143, R47, UR5 ;  /* 0x000000052f8f7c20 */ /* 0x000fe20008410000 */
[----:B------:R-:W-:Y:S01]  /*cb10*/  ISETP.GT.AND P4, PT, R51, 0x58, PT ;  /* 0x000000583300780c */ /* 0x000fe20003f84270 */
[----:B------:R-:W-:Y:S01]  /*cb20*/  FMUL.FTZ R47, R77, UR5 ;  /* 0x000000054d2f7c20 */ /* 0x000fe20008410000 */
[----:B-1----:R-:W-:Y:S01]  /*cb30*/  FSEL R34, R34, -INF , P3 ;  /* 0xff80000022227808 */ /* 0x002fe20001800000 */
[----:B------:R-:W1:Y:S01]  /*cb40*/  MUFU.TANH R45, R45 ;  /* 0x0000002d002d7308 */ /* 0x000e620000002400 */
[----:B------:R-:W-:Y:S02]  /*cb50*/  FMNMX.FTZ R6, R128, R6, !PT ;  /* 0x0000000680067209 */ /* 0x000fe40007810000 */
[----:B------:R-:W-:-:S02]  /*cb60*/  ISETP.GT.AND P1, PT, R51, 0x59, PT ;  /* 0x000000593300780c */ /* 0x000fc40003f24270 */
        /* <DEDUP_REMOVED lines=30> */
[----:B------:R-:W-:Y:S02]  /*cd50*/  FMNMX.FTZ R6, R26, R6, !PT ;  /* 0x000000061a067209 */ /* 0x000fe40007810000 */
[----:B0-----:R-:W-:Y:S02]  /*cd60*/  FSEL R56, R56, -INF , P1 ;  /* 0xff80000038387808 */ /* 0x001fe40000800000 */
[----:B------:R-:W-:Y:S02]  /*cd70*/  FMNMX.FTZ R6, R122, R6, !PT ;  /* 0x000000067a067209 */ /* 0x000fe40007810000 */
[----:B------:R-:W-:Y:S02]  /*cd80*/  ISETP.GT.AND P4, PT, R25, 0x8, PT ;  /* 0x000000081900780c */ /* 0x000fe40003f84270 */
[----:B------:R-:W-:-:S02]  /*cd90*/  FMNMX.FTZ R6, R56, R6, !PT ;  /* 0x0000000638067209 */ /* 0x000fc40007810000 */
[----:B-1----:R-:W-:-:S03]  /*cda0*/  FSEL R51, R7, -INF , P4 ;  /* 0xff80000007337808 */ /* 0x002fc60002000000 */
[----:B------:R-:W0:Y:S01]  /*cdb0*/  SHFL.BFLY PT, R7, R6, 0x2, 0x1f ;  /* 0x0c401f0006077f89 */ /* 0x000e2200000e0000 */
[----:B------:R-:W1:Y:S08]  /*cdc0*/  MUFU.TANH R8, R8 ;  /* 0x0000000800087308 */ /* 0x000e700000002400 */
[----:B------:R-:W2:Y:S01]  /*cdd0*/  MUFU.TANH R24, R24 ;  /* 0x0000001800187308 */ /* 0x000ea20000002400 */
[----:B------:R-:W-:-:S04]  /*cde0*/  ISETP.GT.AND P2, PT, R25, 0x10, PT ;  /* 0x000000101900780c */ /* 0x000fc80003f44270 */
[----:B-1----:R-:W-:Y:S02]  /*cdf0*/  FSEL R49, R8, -INF , P2 ;  /* 0xff80000008317808 */ /* 0x002fe40001000000 */
[----:B0-----:R-:W-:Y:S02]  /*ce00*/  FMNMX.FTZ R7, R6, R7, !PT ;  /* 0x0000000706077209 */ /* 0x001fe40007810000 */
[----:B------:R-:W-:-:S03]  /*ce10*/  ISETP.GT.AND P2, PT, R25, 0x20, PT ;  /* 0x000000201900780c */ /* 0x000fc60003f44270 */
[----:B------:R-:W0:Y:S01]  /*ce20*/  SHFL.BFLY PT, R6, R7, 0x1, 0x1f ;  /* 0x0c201f0007067f89 */ /* 0x000e2200000e0000 */
[----:B--2---:R-:W-:Y:S02]  /*ce30*/  FSEL R45, R24, -INF , P2 ;  /* 0xff800000182d7808 */ /* 0x004fe40001000000 */
[----:B------:R-:W1:Y:S01]  /*ce40*/  LDC R24, c[0x0][0x988] ;  /* 0x00026200ff187b82 */ /* 0x000e620000000800 */
[----:B------:R-:W2:Y:S01]  /*ce50*/  MUFU.TANH R149, R149 ;  /* 0x0000009500957308 */ /* 0x000ea20000002400 */
[----:B------:R-:W-:Y:S01]  /*ce60*/  FMUL.FTZ R151, R31, UR5 ;  /* 0x000000051f977c20 */ /* 0x000fe20008410000 */
[----:B------:R-:W-:Y:S01]  /*ce70*/  FMUL.FTZ R145, R35, UR5 ;  /* 0x0000000523917c20 */ /* 0x000fe20008410000 */
[----:B------:R-:W-:-:S05]  /*ce80*/  ISETP.GT.AND P3, PT, R25, 0x1, PT ;  /* 0x000000011900780c */ /* 0x000fca0003f64270 */
[----:B------:R-:W3:Y:S01]  /*ce90*/  MUFU.TANH R151, R151 ;  /* 0x0000009700977308 */ /* 0x000ee20000002400 */
[----:B0-----:R-:W-:-:S04]  /*cea0*/  FMNMX.FTZ R7, R7, R6, !PT ;  /* 0x0000000607077209 */ /* 0x001fc80007810000 */
[C---:B------:R-:W-:Y:S01]  /*ceb0*/  FSETP.NEU.FTZ.AND P6, PT, R7.reuse, -INF , PT ;  /* 0xff8000000700780b */ /* 0x040fe20003fdd000 */
[----:B-1----:R-:W-:Y:S01]  /*cec0*/  FMUL.FTZ R8, R7, R24 ;  /* 0x0000001807087220 */ /* 0x002fe20000410000 */
[----:B------:R-:W-:-:S04]  /*ced0*/  FMUL.FTZ R9, R38, UR5 ;  /* 0x0000000526097c20 */ /* 0x000fc80008410000 */
[----:B------:R-:W-:Y:S01]  /*cee0*/  FSEL R8, R8, RZ, P6 ;  /* 0x000000ff08087208 */ /* 0x000fe20003000000 */
[----:B------:R-:W0:Y:S01]  /*cef0*/  MUFU.TANH R145, R145 ;  /* 0x0000009100917308 */ /* 0x000e220000002400 */
[----:B--2---:R-:W-:-:S03]  /*cf00*/  FSEL R149, R149, -INF , P3 ;  /* 0xff80000095957808 */ /* 0x004fc60001800000 */
        /* <DEDUP_REMOVED lines=32> */
[----:B------:R-:W-:Y:S01]  /*d110*/  FMNMX.FTZ R8, R53, R10, !PT ;  /* 0x0000000a35087209 */ /* 0x000fe20007810000 */
[----:B------:R-:W1:Y:S01]  /*d120*/  MUFU.TANH R9, R9 ;  /* 0x0000000900097308 */ /* 0x000e620000002400 */
[----:B------:R-:W-:-:S02]  /*d130*/  ISETP.GT.AND P1, PT, R25, 0x9, PT ;  /* 0x000000091900780c */ /* 0x000fc40003f24270 */
[----:B------:R-:W-:Y:S02]  /*d140*/  FMNMX.FTZ R8, R149, R8, !PT ;  /* 0x0000000895087209 */ /* 0x000fe40007810000 */
[----:B---3--:R-:W-:Y:S02]  /*d150*/  FSEL R151, R151, -INF , P1 ;  /* 0xff80000097977808 */ /* 0x008fe40000800000 */
[----:B------:R-:W-:Y:S01]  /*d160*/  FMNMX.FTZ R8, R51, R8, !PT ;  /* 0x0000000833087209 */ /* 0x000fe20007810000 */
[----:B------:R-:W2:Y:S01]  /*d170*/  MUFU.TANH R147, R147 ;  /* 0x0000009300937308 */ /* 0x000ea20000002400 */
[----:B------:R-:W-:Y:S02]  /*d180*/  ISETP.GT.AND P3, PT, R25, 0x11, PT ;  /* 0x000000111900780c */ /* 0x000fe40003f64270 */
[----:B------:R-:W-:Y:S02]  /*d190*/  FMNMX.FTZ R8, R151, R8, !PT ;  /* 0x0000000897087209 */ /* 0x000fe40007810000 */
[----:B------:R-:W-:-:S02]  /*d1a0*/  ISETP.GT.AND P4, PT, R25, 0x18, PT ;  /* 0x000000181900780c */ /* 0x000fc40003f84270 */
[----:B0-----:R-:W-:Y:S01]  /*d1b0*/  FSEL R145, R145, -INF , P3 ;  /* 0xff80000091917808 */ /* 0x001fe20001800000 */
[----:B------:R-:W0:Y:S01]  /*d1c0*/  MUFU.TANH R141, R141 ;  /* 0x0000008d008d7308 */ /* 0x000e220000002400 */
[----:B------:R-:W-:Y:S02]  /*d1d0*/  FMNMX.FTZ R8, R49, R8, !PT ;  /* 0x0000000831087209 */ /* 0x000fe40007810000 */
[----:B------:R-:W-:Y:S02]  /*d1e0*/  ISETP.GT.AND P1, PT, R25, 0x19, PT ;  /* 0x000000191900780c */ /* 0x000fe40003f24270 */
[----:B-1----:R-:W-:Y:S02]  /*d1f0*/  FSEL R47, R9, -INF , P4 ;  /* 0xff800000092f7808 */ /* 0x002fe40002000000 */
[----:B------:R-:W-:Y:S01]  /*d200*/  FMNMX.FTZ R8, R145, R8, !PT ;  /* 0x0000000891087209 */ /* 0x000fe20007810000 */
[----:B------:R-:W1:Y:S01]  /*d210*/  MUFU.TANH R43, R43 ;  /* 0x0000002b002b7308 */ /* 0x000e620000002400 */
[----:B--2---:R-:W-:-:S02]  /*d220*/  FSEL R147, R147, -INF , P1 ;  /* 0xff80000093937808 */ /* 0x004fc40000800000 */
[----:B------:R-:W-:-:S05]  /*d230*/  FMNMX.FTZ R8, R47, R8, !PT ;  /* 0x000000082f087209 */ /* 0x000fca0007810000 */
[----:B------:R-:W2:Y:S01]  /*d240*/  MUFU.TANH R143, R143 ;  /* 0x0000008f008f7308 */ /* 0x000ea20000002400 */
[----:B------:R-:W-:Y:S02]  /*d250*/  ISETP.GT.AND P3, PT, R25, 0x21, PT ;  /* 0x000000211900780c */ /* 0x000fe40003f64270 */
[----:B------:R-:W-:-:S05]  /*d260*/  FMNMX.FTZ R8, R147, R8, !PT ;  /* 0x0000000893087209 */ /* 0x000fca0007810000 */
[----:B------:R-:W3:Y:S01]  /*d270*/  MUFU.TANH R41, R41 ;  /* 0x0000002900297308 */ /* 0x000ee20000002400 */
        /* <DEDUP_REMOVED lines=12> */
[----:B--2---:R-:W-:Y:S02]  /*d340*/  FSEL R143, R143, -INF , P1 ;  /* 0xff8000008f8f7808 */ /* 0x004fe40000800000 */
[----:B------:R-:W-:-:S03]  /*d350*/  FMNMX.FTZ R8, R43, R8, !PT ;  /* 0x000000082b087209 */ /* 0x000fc60007810000 */
[----:B------:R-:W2:Y:S01]  /*d360*/  MUFU.TANH R139, R139 ;  /* 0x0000008b008b7308 */ /* 0x000ea20000002400 */
[----:B------:R-:W-:Y:S01]  /*d370*/  ISETP.GT.AND P3, PT, R25, 0x31, PT ;  /* 0x000000311900780c */ /* 0x000fe20003f64270 */
[----:B------:R-:W-:Y:S01]  /*d380*/  FMUL.FTZ R35, R62, UR5 ;  /* 0x000000053e237c20 */ /* 0x000fe20008410000 */
[----:B---3--:R-:W-:Y:S02]  /*d390*/  FSEL R41, R41, -INF , P2 ;  /* 0xff80000029297808 */ /* 0x008fe40001000000 */
[----:B------:R-:W-:-:S03]  /*d3a0*/  FMNMX.FTZ R8, R143, R8, !PT ;  /* 0x000000088f087209 */ /* 0x000fc60007810000 */
        /* <DEDUP_REMOVED lines=36> */
[----:B------:R-:W-:Y:S02]  /*d5f0*/  ISETP.GT.AND P3, PT, R25, 0x51, PT ;  /* 0x000000511900780c */ /* 0x000fe40003f64270 */
[----:B---3--:R-:W-:Y:S02]  /*d600*/  FSEL R33, R33, -INF , P2 ;  /* 0xff80000021217808 */ /* 0x008fe40001000000 */
[----:B------:R-:W-:-:S03]  /*d610*/  FMNMX.FTZ R8, R135, R8, !PT ;  /* 0x0000000887087209 */ /* 0x000fc60007810000 */
[----:B------:R-:W3:Y:S01]  /*d620*/  MUFU.TANH R29, R29 ;  /* 0x0000001d001d7308 */ /* 0x000ee20000002400 */
[----:B------:R-:W-:Y:S01]  /*d630*/  FMUL.FTZ R78, R78, UR5 ;  /* 0x000000054e4e7c20 */ /* 0x000fe20008410000 */
[----:B------:R-:W-:Y:S01]  /*d640*/  ISETP.GT.AND P4, PT, R25, 0x58, PT ;  /* 0x000000581900780c */ /* 0x000fe20003f84270 */
[----:B------:R-:W-:Y:S01]  /*d650*/  FMUL.FTZ R79, R79, UR5 ;  /* 0x000000054f4f7c20 */ /* 0x000fe20008410000 */
[----:B0-----:R-:W-:Y:S02]  /*d660*/  FSEL R129, R129, -INF , P3 ;  /* 0xff80000081817808 */ /* 0x001fe40001800000 */
[----:B------:R-:W-:Y:S02]  /*d670*/  FMNMX.FTZ R8, R33, R8, !PT ;  /* 0x0000000821087209 */ /* 0x000fe40007810000 */
[----:B------:R-:W0:Y:S01]  /*d680*/  MUFU.TANH R125, R125 ;  /* 0x0000007d007d7308 */ /* 0x000e220000002400 */
[----:B------:R-:W-:Y:S01]  /*d690*/  FSEL R6, R7, RZ, P6 ;  /* 0x000000ff07067208 */ /* 0x000fe20003000000 */
[----:B------:R-:W-:Y:S01]  /*d6a0*/  FMUL.FTZ R121, R82, UR5 ;  /* 0x0000000552797c20 */ /* 0x000fe20008410000 */
[----:B------:R-:W-:-:S02]  /*d6b0*/  ISETP.GT.AND P1, PT, R25, 0x59, PT ;  /* 0x000000591900780c */ /* 0x000fc40003f24270 */
[----:B-1----:R-:W-:Y:S02]  /*d6c0*/  FSEL R31, R31, -INF , P4 ;  /* 0xff8000001f1f7808 */ /* 0x002fe40002000000 */
[----:B------:R-:W-:Y:S01]  /*d6d0*/  FMNMX.FTZ R8, R129, R8, !PT ;  /* 0x0000000881087209 */ /* 0x000fe20007810000 */
[----:B------:R-:W1:Y:S01]  /*d6e0*/  MUFU.TANH R27, R78 ;  /* 0x0000004e001b7308 */ /* 0x000e620000002400 */
[----:B------:R-:W-:Y:S01]  /*d6f0*/  ISETP.GT.AND P2, PT, R25, 0x60, PT ;  /* 0x000000601900780c */ /* 0x000fe20003f44270 */
[----:B------:R-:W-:Y:S01]  /*d700*/  FADD.FTZ R6, -R6, R11 ;  /* 0x0000000b06067221 */ /* 0x000fe20000010100 */
[----:B--2---:R-:W-:Y:S01]  /*d710*/  FSEL R131, R131, -INF , P1 ;  /* 0xff80000083837808 */ /* 0x004fe20000800000 */
[----:B------:R-:W-:Y:S01]  /*d720*/  FMUL.FTZ R11, R83, UR5 ;  /* 0x00000005530b7c20 */ /* 0x000fe20008410000 */
        /* <DEDUP_REMOVED lines=12> */
[----:B------:R-:W-:Y:S02]  /*d7f0*/  ISETP.GT.AND P1, PT, R25, 0x69, PT ;  /* 0x000000691900780c */ /* 0x000fe40003f24270 */
[----:B-1----:R-:W-:Y:S02]  /*d800*/  FSEL R27, R27, -INF , P4 ;  /* 0xff8000001b1b7808 */ /* 0x002fe40002000000 */
[----:B------:R-:W-:-:S03]  /*d810*/  FMNMX.FTZ R8, R125, R8, !PT ;  /* 0x000000087d087209 */ /* 0x000fc60007810000 */
[----:B------:R-:W1:Y:S01]  /*d820*/  MUFU.TANH R123, R123 ;  /* 0x0000007b007b7308 */ /* 0x000e620000002400 */
[----:B------:R-:W-:Y:S02]  /*d830*/  ISETP.GT.AND P2, PT, R25, 0x70, PT ;  /* 0x000000701900780c */ /* 0x000fe40003f44270 */
[----:B--2---:R-:W-:Y:S02]  /*d840*/  FSEL R127, R79, -INF , P1 ;  /* 0xff8000004f7f7808 */ /* 0x004fe40000800000 */
[----:B------:R-:W-:-:S03]  /*d850*/  FMNMX.FTZ R8, R27, R8, !PT ;  /* 0x000000081b087209 */ /* 0x000fc60007810000 */
[----:B------:R-:W2:Y:S01]  /*d860*/  MUFU.TANH R9, R9 ;  /* 0x0000000900097308 */ /* 0x000ea20000002400 */
[----:B------:R-:W-:Y:S02]  /*d870*/  ISETP.GT.AND P3, PT, R25, 0x71, PT ;  /* 0x000000711900780c */ /* 0x000fe40003f64270 */
[----:B---3--:R-:W-:Y:S02]  /*d880*/  FSEL R121, R121, -INF , P2 ;  /* 0xff80000079797808 */ /* 0x008fe40001000000 */
[----:B------:R-:W-:Y:S02]  /*d890*/  FMNMX.FTZ R8, R127, R8, !PT ;  /* 0x000000087f087209 */ /* 0x000fe40007810000 */
[----:B------:R-:W-:Y:S02]  /*d8a0*/  ISETP.GT.AND P4, PT, R25, 0x78, PT ;  /* 0x000000781900780c */ /* 0x000fe40003f84270 */
[----:B0-----:R-:W-:Y:S02]  /*d8b0*/  FSEL R11, R11, -INF , P3 ;  /* 0xff8000000b0b7808 */ /* 0x001fe40001800000 */
[----:B------:R-:W-:-:S02]  /*d8c0*/  FMNMX.FTZ R8, R121, R8, !PT ;  /* 0x0000000879087209 */ /* 0x000fc40007810000 */
        /* <DEDUP_REMOVED lines=8> */
[----:B------:R-:W0:Y:S01]  /*d950*/  SHFL.BFLY PT, R8, R25, 0x1, 0x1f ;  /* 0x0c201f0019087f89 */ /* 0x000e2200000e0000 */
[----:B------:R-:W1:Y:S01]  /*d960*/  S2R R57, SR_CgaCtaId ;  /* 0x0000000000397919 */ /* 0x000e620000008800 */
[----:B------:R-:W-:Y:S01]  /*d970*/  FMUL.FTZ R6, R6, R24 ;  /* 0x0000001806067220 */ /* 0x000fe20000410000 */
[----:B0-----:R-:W-:-:S04]  /*d980*/  FMNMX.FTZ R25, R25, R8, !PT ;  /* 0x0000000819197209 */ /* 0x001fc80007810000 */
[C---:B------:R-:W-:Y:S01]  /*d990*/  FSETP.NEU.FTZ.AND P1, PT, R25.reuse, -INF , PT ;  /* 0xff8000001900780b */ /* 0x040fe20003f3d000 */
[----:B------:R-:W-:-:S03]  /*d9a0*/  FMUL.FTZ R55, R25, R24 ;  /* 0x0000001819377220 */ /* 0x000fc60000410000 */
[----:B------:R-:W-:Y:S02]  /*d9b0*/  FSEL R8, R25, RZ, P1 ;  /* 0x000000ff19087208 */ /* 0x000fe40000800000 */
[----:B------:R-:W-:-:S03]  /*d9c0*/  FSEL R55, R55, RZ, P1 ;  /* 0x000000ff37377208 */ /* 0x000fc60000800000 */
[----:B------:R-:W-:Y:S02]  /*d9d0*/  FADD.FTZ R8, -R8, R10 ;  /* 0x0000000a08087221 */ /* 0x000fe40000010100 */
[-CC-:B------:R-:W-:Y:S02]  /*d9e0*/  FFMA.FTZ R53, R53, R24.reuse, -R55.reuse ;  /* 0x0000001835357223 */ /* 0x180fe40000010837 */
[-C--:B------:R-:W-:Y:S01]  /*d9f0*/  FMUL.FTZ R8, R8, R24.reuse ;  /* 0x0000001808087220 */ /* 0x080fe20000410000 */
[-CC-:B------:R-:W-:Y:S01]  /*da00*/  FFMA.FTZ R149, R149, R24.reuse, -R55.reuse ;  /* 0x0000001895957223 */ /* 0x180fe20000010837 */
[----:B------:R-:W-:Y:S01]  /*da10*/  MUFU.EX2 R148, R148 ;  /* 0x0000009400947308 */ /* 0x000fe20000000800 */
[----:B------:R-:W-:-:S07]  /*da20*/  FFMA.FTZ R51, R51, R24, -R55 ;  /* 0x0000001833337223 */ /* 0x000fce0000010837 */
[----:B------:R-:W0:Y:S01]  /*da30*/  MUFU.EX2 R6, R6 ;  /* 0x0000000600067308 */ /* 0x000e220000000800 */
[-CC-:B------:R-:W-:Y:S01]  /*da40*/  FFMA.FTZ R151, R151, R24.reuse, -R55.reuse ;  /* 0x0000001897977223 */ /* 0x180fe20000010837 */
[----:B------:R-:W-:-:S06]  /*da50*/  FFMA.FTZ R49, R49, R24, -R55 ;  /* 0x0000001831317223 */ /* 0x000fcc0000010837 */
[----:B------:R-:W-:Y:S01]  /*da60*/  MUFU.EX2 R53, R53 ;  /* 0x0000003500357308 */ /* 0x000fe20000000800 */
[-CC-:B------:R-:W-:Y:S01]  /*da70*/  FFMA.FTZ R145, R145, R24.reuse, -R55.reuse ;  /* 0x0000001891917223 */ /* 0x180fe20000010837 */
[----:B------:R-:W-:-:S06]  /*da80*/  FFMA.FTZ R47, R47, R24, -R55 ;  /* 0x000000182f2f7223 */ /* 0x000fcc0000010837 */
[----:B------:R-:W2:Y:S01]  /*da90*/  MUFU.EX2 R8, R8 ;  /* 0x0000000800087308 */ /* 0x000ea20000000800 */
[-CC-:B------:R-:W-:Y:S01]  /*daa0*/  FFMA.FTZ R147, R147, R24.reuse, -R55.reuse ;  /* 0x0000001893937223 */ /* 0x180fe20000010837 */
[-CC-:B------:R-:W-:Y:S01]  /*dab0*/  FFMA.FTZ R45, R45, R24.reuse, -R55.reuse ;  /* 0x000000182d2d7223 */ /* 0x180fe20000010837 */
[-CC-:B------:R-:W-:Y:S01]  /*dac0*/  FFMA.FTZ R141, R141, R24.reuse, -R55.reuse ;  /* 0x000000188d8d7223 */ /* 0x180fe20000010837 */
[-CC-:B------:R-:W-:Y:S01]  /*dad0*/  FFMA.FTZ R43, R43, R24.reuse, -R55.reuse ;  /* 0x000000182b2b7223 */ /* 0x180fe20000010837 */
[----:B------:R-:W-:-:S03]  /*dae0*/  FFMA.FTZ R143, R143, R24, -R55 ;  /* 0x000000188f8f7223 */ /* 0x000fc60000010837 */
[----:B------:R-:W3:Y:S01]  /*daf0*/  MUFU.EX2 R54, R54 ;  /* 0x0000003600367308 */ /* 0x000ee20000000800 */
[-CC-:B------:R-:W-:Y:S01]  /*db00*/  FFMA.FTZ R41, R41, R24.reuse, -R55.reuse ;  /* 0x0000001829297223 */ /* 0x180fe20000010837 */
[-CC-:B------:R-:W-:Y:S01]  /*db10*/  FFMA.FTZ R137, R137, R24.reuse, -R55.reuse ;  /* 0x0000001889897223 */ /* 0x180fe20000010837 */
[-CC-:B------:R-:W-:Y:S01]  /*db20*/  FFMA.FTZ R39, R39, R24.reuse, -R55.reuse ;  /* 0x0000001827277223 */ /* 0x180fe20000010837 */
[-CC-:B------:R-:W-:Y:S01]  /*db30*/  FFMA.FTZ R139, R139, R24.reuse, -R55.reuse ;  /* 0x000000188b8b7223 */ /* 0x180fe20000010837 */
[-CC-:B------:R-:W-:Y:S01]  /*db40*/  FFMA.FTZ R38, R38, R24.reuse, -R55.reuse ;  /* 0x0000001826267223 */ /* 0x180fe20000010837 */
[-CC-:B------:R-:W-:Y:S02]  /*db50*/  FFMA.FTZ R133, R133, R24.reuse, -R55.reuse ;  /* 0x0000001885857223 */ /* 0x180fe40000010837 */
[----:B------:R-:W4:Y:S01]  /*db60*/  MUFU.EX2 R149, R149 ;  /* 0x0000009500957308 */ /* 0x000f220000000800 */
        /* <DEDUP_REMOVED lines=14> */
[----:B------:R-:W5:Y:S01]  /*dc50*/  MUFU.EX2 R150, R150 ;  /* 0x0000009600967308 */ /* 0x000f620000000800 */
[----:B------:R-:W-:-:S04]  /*dc60*/  IMAD R55, R22, 0x8, R2 ;  /* 0x0000000816377824 */ /* 0x000fc800078e0202 */
[----:B------:R-:W-:-:S03]  /*dc70*/  VIADD R55, R55, 0x16840 ;  /* 0x0001684037377836 */ /* 0x000fc60000000000 */
[----:B------:R-:W5:Y:S01]  /*dc80*/  MUFU.EX2 R51, R51 ;  /* 0x0000003300337308 */ /* 0x000f620000000800 */
[----:B0-----:R-:W-:Y:S01]  /*dc90*/  FFMA.FTZ R3, R6, R3, R148 ;  /* 0x0000000306037223 */ /* 0x001fe20000010094 */
[----:B-1----:R-:W-:-:S06]  /*dca0*/  PRMT R55, R57, 0x654, R55 ;  /* 0x0000065439377816 */ /* 0x002fcc0000000037 */
[----:B------:R-:W0:Y:S01]  /*dcb0*/  MUFU.EX2 R52, R52 ;  /* 0x0000003400347308 */ /* 0x000e220000000800 */
[----:B--2---:R-:W-:Y:S01]  /*dcc0*/  FFMA.FTZ R0, R8, R0, R53 ;  /* 0x0000000008007223 */ /* 0x004fe20000010035 */
[----:B------:R4:W-:Y:S06]  /*dcd0*/  SYNCS.ARRIVE.TRANS64.RED.A1T0 RZ, [R55+URZ], RZ ;  /* 0x000000ff37ff79a7 */ /* 0x0009ec000810043f */
[----:B------:R-:W1:Y:S01]  /*dce0*/  MUFU.EX2 R151, R151 ;  /* 0x0000009700977308 */ /* 0x000e620000000800 */
[----:B---3--:R-:W-:Y:S01]  /*dcf0*/  FADD.FTZ R3, R54, R3 ;  /* 0x0000000336037221 */ /* 0x008fe20000010000 */
[----:B----4-:R-:W-:-:S06]  /*dd00*/  FADD.FTZ R55, R149, R0 ;  /* 0x0000000095377221 */ /* 0x010fcc0000010000 */
[----:B------:R-:W2:Y:S08]  /*dd10*/  MUFU.EX2 R144, R144 ;  /* 0x0000009000907308 */ /* 0x000eb00000000800 */
[----:B------:R-:W3:Y:S01]  /*dd20*/  MUFU.EX2 R49, R49 ;  /* 0x0000003100317308 */ /* 0x000ee20000000800 */
[----:B-----5:R-:W-:Y:S01]  /*dd30*/  FADD.FTZ R0, R150, R3 ;  /* 0x0000000396007221 */ /* 0x020fe20000010000 */
[----:B------:R-:W-:-:S06]  /*dd40*/  FADD.FTZ R3, R51, R55 ;  /* 0x0000003733037221 */ /* 0x000fcc0000010000 */
[----:B------:R-:W4:Y:S08]  /*dd50*/  MUFU.EX2 R50, R50 ;  /* 0x0000003200327308 */ /* 0x000f300000000800 */
[----:B------:R-:W5:Y:S01]  /*dd60*/  MUFU.EX2 R145, R145 ;  /* 0x0000009100917308 */ /* 0x000f620000000800 */
[----:B0-----:R-:W-:Y:S01]  /*dd70*/  FADD.FTZ R0, R52, R0 ;  /* 0x0000000034007221 */ /* 0x001fe20000010000 */
[----:B-1----:R-:W-:-:S06]  /*dd80*/  FADD.FTZ R3, R151, R3 ;  /* 0x0000000397037221 */ /* 0x002fcc0000010000 */
[----:B------:R-:W0:Y:S08]  /*dd90*/  MUFU.EX2 R146, R146 ;  /* 0x0000009200927308 */ /* 0x000e300000000800 */
[----:B------:R-:W1:Y:S01]  /*dda0*/  MUFU.EX2 R47, R47 ;  /* 0x0000002f002f7308 */ /* 0x000e620000000800 */
[----:B--2---:R-:W-:Y:S01]  /*ddb0*/  FADD.FTZ R0, R144, R0 ;  /* 0x0000000090007221 */ /* 0x004fe20000010000 */
[----:B---3--:R-:W-:-:S06]  /*ddc0*/  FADD.FTZ R3, R49, R3 ;  /* 0x0000000331037221 */ /* 0x008fcc0000010000 */
[----:B------:R-:W2:Y:S08]  /*ddd0*/  MUFU.EX2 R48, R48 ;  /* 0x0000003000307308 */ /* 0x000eb00000000800 */
[----:B------:R-:W3:Y:S01]  /*dde0*/  MUFU.EX2 R147, R147 ;  /* 0x0000009300937308 */ /* 0x000ee20000000800 */
[----:B----4-:R-:W-:Y:S01]  /*ddf0*/  FADD.FTZ R0, R50, R0 ;  /* 0x0000000032007221 */ /* 0x010fe20000010000 */
[----:B-----5:R-:W-:-:S06]  /*de00*/  FADD.FTZ R3, R145, R3 ;  /* 0x0000000391037221 */ /* 0x020fcc0000010000 */
        /* <DEDUP_REMOVED lines=95> */
[----:B-----5:R-:W-:-:S03]  /*e400*/  FADD.FTZ R3, R11, R3 ;  /* 0x000000030b037221 */ /* 0x020fc60000010000 */
[----:B0-----:R-:W-:Y:S01]  /*e410*/  FADD.FTZ R0, R122, R0 ;  /* 0x000000007a007221 */ /* 0x001fe20000010000 */
[----:B-1----:R-:W-:-:S03]  /*e420*/  FADD.FTZ R55, R123, R3 ;  /* 0x000000037b377221 */ /* 0x002fc60000010000 */
[----:B--2---:R-:W-:Y:S01]  /*e430*/  FADD.FTZ R3, R10, R0 ;  /* 0x000000000a037221 */ /* 0x004fe20000010000 */
[----:B---3--:R-:W-:Y:S01]  /*e440*/  FADD.FTZ R0, R9, R55 ;  /* 0x0000003709007221 */ /* 0x008fe20000010000 */
[----:B------:R-:W-:Y:S06]  /*e450*/  @!P0 BRA `(.L_x_15481) ;  /* 0x0000000000048947 */ /* 0x000fec0003800000 */
[----:B------:R-:W-:Y:S01]  /*e460*/  BPT.TRAP 0x1 ;  /* 0x000000040000795c */ /* 0x000fe20000300000 */
.L_x_15481:
[----:B------:R-:W2:Y:S01]  /*e470*/  LDL R55, [R1+0x20] ;  /* 0x0000200001377983 */ /* 0x000ea20000100800 */
[----:B------:R-:W-:-:S05]  /*e480*/  LEA R13, R13, R2, 0x3 ;  /* 0x000000020d0d7211 */ /* 0x000fca00078e18ff */
[----:B------:R-:W-:-:S05]  /*e490*/  VIADD R13, R13, 0x16860 ;  /* 0x000168600d0d7836 */ /* 0x000fca0000000000 */
[----:B------:R-:W-:Y:S01]  /*e4a0*/  PRMT R13, R57, 0x654, R13 ;  /* 0x00000654390d7816 */ /* 0x000fe2000000000d */
[----:B------:R-:W-:Y:S01]  /*e4b0*/  FMUL.FTZ R88, R88, R6 ;  /* 0x0000000658587220 */ /* 0x000fe20000410000 */
[----:B------:R-:W-:Y:S02]  /*e4c0*/  F2FP.F16.F32.PACK_AB R121, R11, R121 ;  /* 0x000000790b79723e */ /* 0x000fe400000000ff */
[----:B------:R0:W-:Y:S01]  /*e4d0*/  SYNCS.ARRIVE.TRANS64.RED.A1T0 RZ, [R13+URZ], RZ ;  /* 0x000000ff0dff79a7 */ /* 0x0001e2000810043f */
        /* <DEDUP_REMOVED lines=69> */
.L_x_15470:
[----:B------:R-:W-:-:S13]  /*e930*/  ISETP.GE.AND P1, PT, R12, RZ, PT ;  /* 0x000000ff0c00720c */ /* 0x000fda0003f26270 */
[----:B------:R-:W-:Y:S05]  /*e940*/  @!P1 BRA `(.L_x_15483) ;  /* 0x0000002400d89947 */ /* 0x000fea0003800000 */
[----:B------:R-:W-:Y:S01]  /*e950*/  IMAD.MOV.U32 R10, RZ, RZ, R25 ;  /* 0x000000ffff0a7224 */ /* 0x000fe200078e0019 */
[----:B------:R-:W-:Y:S01]  /*e960*/  MOV R11, R7 ;  /* 0x00000007000b7202 */ /* 0x000fe20000000f00 */
[----:B------:R-:W-:Y:S02]  /*e970*/  IMAD.MOV.U32 R6, RZ, RZ, R154 ;  /* 0x000000ffff067224 */ /* 0x000fe400078e009a */
[----:B------:R-:W-:-:S07]  /*e980*/  IMAD.MOV.U32 R13, RZ, RZ, R22 ;  /* 0x000000ffff0d7224 */ /* 0x000fce00078e0016 */
.L_x_15495:
        /* <DEDUP_REMOVED lines=11> */
.L_x_15485:
[----:B------:R-:W-:Y:S02]  /*ea40*/  LEA R7, R22, R2, 0x3 ;  /* 0x0000000216077211 */ /* 0x000fe400078e18ff */
[----:B------:R-:W-:-:S04]  /*ea50*/  SHF.L.U32 R8, R154, 0x1f, RZ ;  /* 0x0000001f9a087819 */ /* 0x000fc800000006ff */
[----:B------:R0:W1:Y:S01]  /*ea60*/  SYNCS.PHASECHK.TRANS64.TRYWAIT P1, [R7+URZ+0x16830], R8 ;  /* 0x01683008070075a7 */ /* 0x000062000802017f */
[----:B------:R-:W-:Y:S05]  /*ea70*/  @!P0 BRA `(.L_x_15486) ;  /* 0x0000000000048947 */ /* 0x000fea0003800000 */
[----:B------:R-:W-:Y:S01]  /*ea80*/  BPT.TRAP 0x1 ;  /* 0x000000040000795c */ /* 0x000fe20000300000 */
.L_x_15486:
[----:B------:R-:W-:Y:S04]  /*ea90*/  BSSY B0, `(.L_x_15484) ;  /* 0x0000004000007945 */ /* 0x000fe80003800000 */
[----:B-1----:R-:W-:Y:S05]  /*eaa0*/  @P1 BRA `(.L_x_15487) ;  /* 0x0000000000081947 */ /* 0x002fea0003800000 */
[----:B------:R-:W1:Y:S02]  /*eab0*/  SYNCS.PHASECHK.TRANS64.TRYWAIT P1, [R7+URZ+0x16830], R8 ;  /* 0x01683008070075a7 */ /* 0x000e64000802017f */
[----:B-1----:R-:W-:Y:S05]  /*eac0*/  @!P1 BRA `(.L_x_15488) ;  /* 0x000000c800549947 */ /* 0x002fea0003800000 */
.L_x_15487:
[----:B------:R-:W-:Y:S05]  /*ead0*/  BSYNC B0 ;  /* 0x0000000000007941 */ /* 0x000fea0003800000 */
.L_x_15484:
[----:B01----:R-:W2:Y:S01]  /*eae0*/  LDL R8, [R1+0x18] ;  /* 0x0000180001087983 */ /* 0x003ea20000100800 */
[----:B------:R-:W-:Y:S01]  /*eaf0*/  MOV R9, 0x40000040 ;  /* 0x4000004000097802 */ /* 0x000fe20000000f00 */
[----:B------:R-:W-:Y:S05]  /*eb00*/  WARPSYNC.ALL ;  /* 0x0000000000007948 */ /* 0x000fea0003800000 */
[----:B------:R-:W-:Y:S01]  /*eb10*/  R2UR UR19, R9 ;  /* 0x00000000091372ca */ /* 0x000fe200000e0000 */
[----:B------:R-:W0:Y:S01]  /*eb20*/  S2R R7, SR_TID.X ;  /* 0x0000000000077919 */ /* 0x000e220000002100 */
[----:B------:R-:W-:Y:S01]  /*eb30*/  IMAD.MOV.U32 R27, RZ, RZ, 0x40000040 ;  /* 0x40000040ff1b7424 */ /* 0x000fe200078e00ff */
[----:B------:R-:W-:Y:S01]  /*eb40*/  R2UR UR8, R4 ;  /* 0x00000000040872ca */ /* 0x000fe200000e0000 */
[----:B------:R-:W-:Y:S01]  /*eb50*/  IMAD.MOV.U32 R25, RZ, RZ, 0x40000040 ;  /* 0x40000040ff197424 */ /* 0x000fe200078e00ff */
[----:B------:R-:W-:-:S02]  /*eb60*/  R2UR UR9, R5 ;  /* 0x00000000050972ca */ /* 0x000fc400000e0000 */
[----:B0-----:R-:W-:-:S05]  /*eb70*/  SHF.R.U32.HI R7, RZ, 0x7, R7 ;  /* 0x00000007ff077819 */ /* 0x001fca0000011607 */
[----:B------:R-:W-:Y:S01]  /*eb80*/  VIADD R7, R7, 0x8 ;  /* 0x0000000807077836 */ /* 0x000fe20000000000 */
        /* <DEDUP_REMOVED lines=8> */
[C---:B------:R-:W-:Y:S02]  /*ec10*/  R2UR UR10, R26.reuse ;  /* 0x000000001a0a72ca */ /* 0x040fe400000e0000 */
[C---:B------:R-:W-:Y:S01]  /*ec20*/  IADD3 R24, R26.reuse, 0x2, RZ ;  /* 0x000000021a187810 */ /* 0x040fe20007ffe0ff */
        /* <DEDUP_REMOVED lines=24> */
.L_x_15490:
[----:B------:R-:W-:Y:S01]  /*edb0*/  SHF.L.U32 R6, R6, 0x1f, RZ ;  /* 0x0000001f06067819 */ /* 0x000fe200000006ff */
[----:B------:R-:W-:-:S04]  /*edc0*/  IMAD R7, R13, 0x8, R2 ;  /* 0x000000080d077824 */ /* 0x000fc800078e0202 */
[----:B------:R0:W1:Y:S01]  /*edd0*/  SYNCS.PHASECHK.TRANS64.TRYWAIT P1, [R7+URZ+0x16850], R6 ;  /* 0x01685006070075a7 */ /* 0x000062000802017f */
[----:B------:R-:W-:Y:S05]  /*ede0*/  @!P0 BRA `(.L_x_15491) ;  /* 0x0000000000048947 */ /* 0x000fea0003800000 */
[----:B------:R-:W-:Y:S01]  /*edf0*/  BPT.TRAP 0x1 ;  /* 0x000000040000795c */ /* 0x000fe20000300000 */
.L_x_15491:
[----:B-1----:R-:W-:Y:S05]  /*ee00*/  @P1 BRA `(.L_x_15489) ;  /* 0x0000000000081947 */ /* 0x002fea0003800000 */
[----:B------:R-:W1:Y:S02]  /*ee10*/  SYNCS.PHASECHK.TRANS64.TRYWAIT P1, [R7+URZ+0x16850], R6 ;  /* 0x01685006070075a7 */ /* 0x000e64000802017f */
[----:B-1----:R-:W-:Y:S05]  /*ee20*/  @!P1 BRA `(.L_x_15492) ;  /* 0x000000c400909947 */ /* 0x002fea0003800000 */
.L_x_15489:
        /* <DEDUP_REMOVED lines=8> */
[----:B------:R-:W-:-:S04]  /*eeb0*/  IMAD.MOV.U32 R7, RZ, RZ, 0x40000040 ;  /* 0x40000040ff077424 */ /* 0x000fc800078e00ff */
[----:B------:R-:W-:-:S04]  /*eec0*/  IMAD R6, R13, 0x400, R6 ;  /* 0x000004000d067824 */ /* 0x000fc800078e0206 */
[C---:B------:R-:W-:Y:S01]  /*eed0*/  VIADD R8, R6.reuse, 0x80 ;  /* 0x0000008006087836 */ /* 0x040fe20000000000 */
[----:B------:R-:W-:-:S13]  /*eee0*/  R2UR UR6, R6 ;  /* 0x00000000060672ca */ /* 0x000fda00000e0000 */
[----:B------:R-:W-:Y:S01]  /*eef0*/  HGMMA.64x64x16.F32 R88, R148, gdesc[UR4].tnspB, R88, gsb0 ;  /* 0x40e0000494587df0 */ /* 0x000fe20008000858 */
[----:B------:R-:W-:Y:S01]  /*ef00*/  R2UR UR6, R8 ;  /* 0x00000000080672ca */ /* 0x000fe200000e0000 */
[----:B------:R-:W-:Y:S01]  /*ef10*/  VIADD R8, R6, 0x100 ;  /* 0x0000010006087836 */ /* 0x000fe20000000000 */
[----:B------:R-:W-:Y:S02]  /*ef20*/  R2UR UR7, R9 ;  /* 0x00000000090772ca */ /* 0x000fe400000e0000 */
[----:B------:R-:W-:Y:S01]  /*ef30*/  MOV R9, 0x40000040 ;  /* 0x4000004000097802 */ /* 0x000fe20000000f00 */
        /* <DEDUP_REMOVED lines=30> */
[----:B------:R-:W-:Y:S01]  /*f120*/  VIADD R6, R6, 0x380 ;  /* 0x0000038006067836 */ /* 0x000fe20000000000 */
[----:B------:R-:W-:Y:S01]  /*f130*/  MOV R9, 0x40000040 ;  /* 0x4000004000097802 */ /* 0x000fe20000000f00 */
[----:B------:R-:W-:Y:S02]  /*f140*/  WARPGROUP.DEPBAR.LE gsb0, 0x0 ;  /* 0x00008000000079c5 */ /* 0x000fe40000010000 */
[----:B------:R-:W-:-:S08]  /*f150*/  WARPGROUP.ARRIVE ;  /* 0x00000000000079c5 */ /* 0x000fd00000000000 */
        /* <DEDUP_REMOVED lines=17> */
.L_x_15493:
[----:B------:R-:W1:Y:S01]  /*f270*/  S2R R121, SR_CgaCtaId ;  /* 0x0000000000797919 */ /* 0x000e620000008800 */
[----:B------:R-:W-:Y:S01]  /*f280*/  FMUL.FTZ R120, R24, UR4 ;  /* 0x0000000418787c20 */ /* 0x000fe20008410000 */
[----:B------:R-:W-:Y:S01]  /*f290*/  FMUL.FTZ R122, R25, UR4 ;  /* 0x00000004197a7c20 */ /* 0x000fe20008410000 */
[----:B------:R-:W-:Y:S01]  /*f2a0*/  FMUL.FTZ R145, R26, UR4 ;  /* 0x000000041a917c20 */ /* 0x000fe20008410000 */
[----:B------:R-:W-:Y:S01]  /*f2b0*/  FMUL.FTZ R26, R28, UR4 ;  /* 0x000000041c1a7c20 */ /* 0x000fe20008410000 */
[----:B------:R-:W-:Y:S01]  /*f2c0*/  LEA R7, R22, R2, 0x3 ;  /* 0x0000000216077211 */ /* 0x000fe200078e18ff */
[----:B------:R-:W-:Y:S01]  /*f2d0*/  FMUL.FTZ R29, R29, UR4 ;  /* 0x000000041d1d7c20 */ /* 0x000fe20008410000 */
[----:B------:R-:W2:Y:S01]  /*f2e0*/  MUFU.TANH R120, R120 ;  /* 0x0000007800787308 */ /* 0x000ea20000002400 */
[----:B0-----:R-:W-:Y:S01]  /*f2f0*/  FMUL.FTZ R6, R31, UR4 ;  /* 0x000000041f067c20 */ /* 0x001fe20008410000 */
[----:B------:R-:W-:Y:S01]  /*f300*/  FMUL.FTZ R31, R32, UR4 ;  /* 0x00000004201f7c20 */ /* 0x000fe20008410000 */
[----:B------:R-:W-:-:S02]  /*f310*/  VIADD R7, R7, 0x16840 ;  /* 0x0001684007077836 */ /* 0x000fc40000000000 */
        /* <DEDUP_REMOVED lines=21> */
[----:B-1----:R-:W-:Y:S01]  /*f470*/  PRMT R7, R121, 0x654, R7 ;  /* 0x0000065479077816 */ /* 0x002fe20000000007 */
[----:B------:R-:W-:Y:S01]  /*f480*/  FMUL.FTZ R65, R68, UR4 ;  /* 0x0000000444417c20 */ /* 0x000fe20008410000 */
[----:B------:R-:W-:Y:S01]  /*f490*/  FMUL.FTZ R68, R69, UR4 ;  /* 0x0000000445447c20 */ /* 0x000fe20008410000 */
[----:B------:R-:W-:Y:S01]  /*f4a0*/  FMUL.FTZ R72, R72, UR4 ;  /* 0x0000000448487c20 */ /* 0x000fe20008410000 */
[----:B------:R2:W-:Y:S01]  /*f4b0*/  SYNCS.ARRIVE.TRANS64.RED.A1T0 RZ, [R7+URZ], RZ ;  /* 0x000000ff07ff79a7 */ /* 0x0005e2000810043f */
[----:B------:R-:W-:Y:S01]  /*f4c0*/  FMUL.FTZ R69, R73, UR4 ;  /* 0x0000000449457c20 */ /* 0x000fe20008410000 */
[----:B------:R-:W-:Y:S01]  /*f4d0*/  FMUL.FTZ R73, R76, UR4 ;  /* 0x000000044c497c20 */ /* 0x000fe20008410000 */
[----:B------:R-:W1:Y:S01]  /*f4e0*/  MUFU.TANH R31, R31 ;  /* 0x0000001f001f7308 */ /* 0x000e620000002400 */
[----:B------:R-:W-:Y:S01]  /*f4f0*/  FMUL.FTZ R76, R77, UR4 ;  /* 0x000000044d4c7c20 */ /* 0x000fe20008410000 */
[----:B------:R-:W-:Y:S01]  /*f500*/  FMUL.FTZ R77, R80, UR4 ;  /* 0x00000004504d7c20 */ /* 0x000fe20008410000 */
[----:B------:R-:W-:Y:S01]  /*f510*/  FMUL.FTZ R80, R81, UR4 ;  /* 0x0000000451507c20 */ /* 0x000fe20008410000 */
[----:B------:R-:W-:Y:S01]  /*f520*/  FMUL.FTZ R81, R84, UR4 ;  /* 0x0000000454517c20 */ /* 0x000fe20008410000 */
[----:B--2---:R-:W-:Y:S01]  /*f530*/  FMNMX.FTZ R7, R120, R11, !PT ;  /* 0x0000000b78077209 */ /* 0x004fe20007810000 */
[----:B------:R-:W-:Y:S01]  /*f540*/  FMUL.FTZ R84, R85, UR4 ;  /* 0x0000000455547c20 */ /* 0x000fe20008410000 */
[----:B------:R-:W-:Y:S01]  /*f550*/  FMUL.FTZ R149, R27, UR4 ;  /* 0x000000041b957c20 */ /* 0x000fe20008410000 */
[----:B------:R-:W2:Y:S01]  /*f560*/  MUFU.TANH R33, R33 ;  /* 0x0000002100217308 */ /* 0x000ea20000002400 */
[----:B0-----:R-:W-:Y:S01]  /*f570*/  FMNMX.FTZ R7, R122, R7, !PT ;  /* 0x000000077a077209 */ /* 0x001fe20007810000 */
[----:B------:R-:W-:Y:S01]  /*f580*/  FMUL.FTZ R151, R30, UR4 ;  /* 0x000000041e977c20 */ /* 0x000fe20008410000 */
[----:B------:R-:W-:Y:S01]  /*f590*/  FMUL.FTZ R8, R34, UR4 ;  /* 0x0000000422087c20 */ /* 0x000fe20008410000 */
[----:B------:R-:W-:Y:S01]  /*f5a0*/  FMUL.FTZ R48, R38, UR4 ;  /* 0x0000000426307c20 */ /* 0x000fe20008410000 */
[----:B---3--:R-:W-:Y:S01]  /*f5b0*/  FMNMX.FTZ R24, R26, R7, !PT ;  /* 0x000000071a187209 */ /* 0x008fe20007810000 */
[----:B------:R-:W-:Y:S01]  /*f5c0*/  FMUL.FTZ R147, R39, UR4 ;  /* 0x0000000427937c20 */ /* 0x000fe20008410000 */
[----:B------:R-:W-:Y:S01]  /*f5d0*/  FMUL.FTZ R27, R42, UR4 ;  /* 0x000000042a1b7c20 */ /* 0x000fe20008410000 */
[----:B------:R-:W0:Y:S01]  /*f5e0*/  MUFU.TANH R35, R35 ;  /* 0x0000002300237308 */ /* 0x000e220000002400 */
[----:B----4-:R-:W-:Y:S01]  /*f5f0*/  FMNMX.FTZ R24, R29, R24, !PT ;  /* 0x000000181d187209 */ /* 0x010fe20007810000 */
[----:B------:R-:W-:Y:S01]  /*f600*/  FMUL.FTZ R141, R43, UR4 ;  /* 0x000000042b8d7c20 */ /* 0x000fe20008410000 */
[----:B------:R-:W-:Y:S01]  /*f610*/  FMUL.FTZ R44, R46, UR4 ;  /* 0x000000042e2c7c20 */ /* 0x000fe20008410000 */
[----:B------:R-:W-:Y:S01]  /*f620*/  FMUL.FTZ R143, R47, UR4 ;  /* 0x000000042f8f7c20 */ /* 0x000fe20008410000 */
[----:B-1----:R-:W-:Y:S01]  /*f630*/  FMNMX.FTZ R24, R31, R24, !PT ;  /* 0x000000181f187209 */ /* 0x002fe20007810000 */
        /* <DEDUP_REMOVED lines=144> */
[----:B0-----:R-:W-:Y:S02]  /*ff40*/  FMNMX.FTZ R25, R25, R24, !PT ;  /* 0x0000001819197209 */ /* 0x001fe40007810000 */
[----:B------:R-:W0:Y:S03]  /*ff50*/  LDC R24, c[0x0][0x988] ;  /* 0x00026200ff187b82 */ /* 0x000e260000000800 */
[----:B------:R-:W-:Y:S01]  /*ff60*/  FADD.FTZ R10, -R25, R10 ;  /* 0x0000000a190a7221 */ /* 0x000fe20000010100 */
[-C--:B0-----:R-:W-:Y:S01]  /*ff70*/  FMUL.FTZ R39, R7, R24.reuse ;  /* 0x0000001807277220 */ /* 0x081fe20000410000 */
[-C--:B------:R-:W-:Y:S02]  /*ff80*/  FMUL.FTZ R11, R11, R24.reuse ;  /* 0x000000180b0b7220 */ /* 0x080fe40000410000 */
[-C--:B------:R-:W-:Y:S01]  /*ff90*/  FMUL.FTZ R10, R10, R24.reuse ;  /* 0x000000180a0a7220 */ /* 0x080fe20000410000 */
[-CC-:B------:R-:W-:Y:S01]  /*ffa0*/  FFMA.FTZ R134, R57, R24.reuse, -R39.reuse ;  /* 0x0000001839867223 */ /* 0x180fe20000010827 */
[-C--:B------:R-:W-:Y:S01]  /*ffb0*/  FMUL.FTZ R57, R25, R24.reuse ;  /* 0x0000001819397220 */ /* 0x080fe20000410000 */
[-CC-:B------:R-:W-:Y:S01]  /*ffc0*/  FFMA.FTZ R148, R120, R24.reuse, -R39.reuse ;  /* 0x0000001878947223 */ /* 0x180fe20000010827 */
[-CC-:B------:R-:W-:Y:S01]  /*ffd0*/  FFMA.FTZ R132, R56, R24.reuse, -R39.reuse ;  /* 0x0000001838847223 */ /* 0x180fe20000010827 */
[-C--:B------:R-:W-:Y:S01]  /*ffe0*/  FFMA.FTZ R43, R122, R24.reuse, -R39 ;  /* 0x000000187a2b7223 */ /* 0x080fe20000010827 */
[-CC-:B------:R-:W-:Y:S01]  /*fff0*/  FFMA.FTZ R56, R145, R24.reuse, -R57.reuse ;  /* 0x0000001891387223 */ /* 0x180fe20000010839 */
[-CC-:B------:R-:W-:Y:S01]  /*10000*/  FFMA.FTZ R149, R149, R24.reuse, -R57.reuse ;  /* 0x0000001895957223 */ /* 0x180fe20000010839 */
[-CC-:B------:R-:W-:Y:S01]  /*10010*/  FFMA.FTZ R145, R9, R24.reuse, -R57.reuse ;  /* 0x0000001809917223 */ /* 0x180fe20000010839 */
[----:B------:R-:W-:Y:S01]  /*10020*/  MUFU.EX2 R11, R11 ;  /* 0x0000000b000b7308 */ /* 0x000fe20000000800 */
[-C--:B------:R-:W-:Y:S01]  /*10030*/  FFMA.FTZ R9, R54, R24.reuse, -R57 ;  /* 0x0000001836097223 */ /* 0x080fe20000010839 */
[-CC-:B------:R-:W-:Y:S01]  /*10040*/  FFMA.FTZ R150, R26, R24.reuse, -R39.reuse ;  /* 0x000000181a967223 */ /* 0x180fe20000010827 */
[-CC-:B------:R-:W-:Y:S01]  /*10050*/  FFMA.FTZ R53, R53, R24.reuse, -R39.reuse ;  /* 0x0000001835357223 */ /* 0x180fe20000010827 */
[-CC-:B------:R-:W-:Y:S01]  /*10060*/  FFMA.FTZ R47, R37, R24.reuse, -R39.reuse ;  /* 0x00000018252f7223 */ /* 0x180fe20000010827 */
[-C--:B------:R-:W-:Y:S01]  /*10070*/  FFMA.FTZ R138, R52, R24.reuse, -R39 ;  /* 0x00000018348a7223 */ /* 0x080fe20000010827 */
[-C--:B------:R-:W-:Y:S01]  /*10080*/  FFMA.FTZ R151, R151, R24.reuse, -R57 ;  /* 0x0000001897977223 */ /* 0x080fe20000010839 */
        /* <DEDUP_REMOVED lines=27> */
[-C--:B------:R-:W-:Y:S01]  /*10240*/  FFMA.FTZ R122, R84, R24.reuse, -R39 ;  /* 0x00000018547a7223 */ /* 0x080fe20000010827 */
[-CC-:B------:R-:W-:Y:S01]  /*10250*/  FFMA.FTZ R50, R8, R24.reuse, -R57.reuse ;  /* 0x0000001808327223 */ /* 0x180fe20000010839 */
[----:B0-----:R-:W-:Y:S01]  /*10260*/  FFMA.FTZ R3, R11, R3, R148 ;  /* 0x000000030b037223 */ /* 0x001fe20000010094 */
        /* <DEDUP_REMOVED lines=8> */
[-CC-:B------:R-:W-:Y:S01]  /*102f0*/  FFMA.FTZ R42, R42, R24.reuse, -R57.reuse ;  /* 0x000000182a2a7223 */ /* 0x180fe20000010839 */
[-CC-:B------:R-:W-:Y:S01]  /*10300*/  FFMA.FTZ R137, R137, R24.reuse, -R57.reuse ;  /* 0x0000001889897223 */ /* 0x180fe20000010839 */
[-C--:B------:R-:W-:Y:S01]  /*10310*/  FFMA.FTZ R40, R40, R24.reuse, -R57 ;  /* 0x0000001828287223 */ /* 0x080fe20000010839 */
[----:B------:R1:W-:Y:S01]  /*10320*/  MUFU.EX2 R39, R53 ;  /* 0x0000003500277308 */ /* 0x0003e20000000800 */
        /* <DEDUP_REMOVED lines=8> */
[-CC-:B-1----:R-:W-:Y:S01]  /*103b0*/  FFMA.FTZ R53, R6, R24.reuse, -R57.reuse ;  /* 0x0000001806357223 */ /* 0x182fe20000010839 */
[-CC-:B------:R-:W-:Y:S01]  /*103c0*/  FFMA.FTZ R6, R55, R24.reuse, -R57.reuse ;  /* 0x0000001837067223 */ /* 0x180fe20000010839 */
[----:B0-----:R-:W-:Y:S01]  /*103d0*/  FADD.FTZ R55, R149, R0 ;  /* 0x0000000095377221 */ /* 0x001fe20000010000 */
        /* <DEDUP_REMOVED lines=129> */
.L_x_15494:
[----:B------:R-:W0:Y:S01]  /*10bf0*/  S2R R55, SR_CgaCtaId ;  /* 0x0000000000377919 */ /* 0x000e220000008800 */
[----:B------:R-:W-:Y:S01]  /*10c00*/  IMAD R13, R13, 0x8, R2 ;  /* 0x000000080d0d7824 */ /* 0x000fe200078e0202 */
[----:B------:R-:W-:Y:S01]  /*10c10*/  ISETP.GT.AND P1, PT, R12, RZ, PT ;  /* 0x000000ff0c00720c */ /* 0x000fe20003f24270 */
[----:B------:R-:W-:Y:S01]  /*10c20*/  FMUL.FTZ R88, R88, R11 ;  /* 0x0000000b58587220 */ /* 0x000fe20000410000 */
[----:B------:R-:W-:Y:S01]  /*10c30*/  F2FP.F16.F32.PACK_AB R123, R6, R123 ;  /* 0x0000007b067b723e */ /* 0x000fe200000000ff */
[----:B------:R-:W-:Y:S02]  /*10c40*/  VIADD R13, R13, 0x16860 ;  /* 0x000168600d0d7836 */ /* 0x000fe40000000000 */
        /* <DEDUP_REMOVED lines=26> */
[----:B0-----:R-:W-:Y:S01]  /*10df0*/  PRMT R13, R55, 0x654, R13 ;  /* 0x00000654370d7816 */ /* 0x001fe2000000000d */
[-C--:B------:R-:W-:Y:S01]  /*10e00*/  FMUL.FTZ R111, R111, R10.reuse ;  /* 0x0000000a6f6f7220 */ /* 0x080fe20000410000 */
[-C--:B------:R-:W-:Y:S01]  /*10e10*/  FMUL.FTZ R114, R114, R10.reuse ;  /* 0x0000000a72727220 */ /* 0x080fe20000410000 */
[-C--:B------:R-:W-:Y:S01]  /*10e20*/  FMUL.FTZ R115, R115, R10.reuse ;  /* 0x0000000a73737220 */ /* 0x080fe20000410000 */
[----:B------:R0:W-:Y:S01]  /*10e30*/  SYNCS.ARRIVE.TRANS64.RED.A1T0 RZ, [R13+URZ], RZ ;  /* 0x000000ff0dff79a7 */ /* 0x0001e2000810043f */
[-C--:B------:R-:W-:Y:S01]  /*10e40*/  FMUL.FTZ R118, R118, R10.reuse ;  /* 0x0000000a76767220 */ /* 0x080fe20000410000 */
[----:B------:R-:W-:Y:S01]  /*10e50*/  FMUL.FTZ R119, R119, R10 ;  /* 0x0000000a77777220 */ /* 0x000fe20000410000 */
        /* <DEDUP_REMOVED lines=35> */
[----:B0-----:R-:W-:Y:S01]  /*11090*/  MOV R13, R22 ;  /* 0x00000016000d7202 */ /* 0x001fe20000000f00 */
[----:B------:R-:W-:Y:S06]  /*110a0*/  @P1 BRA `(.L_x_15495) ;  /* 0xffffffd800381947 */ /* 0x000fec000383ffff */
.L_x_15483:
[----:B------:R-:W-:Y:S05]  /*110b0*/  WARPSYNC.ALL ;  /* 0x0000000000007948 */ /* 0x000fea0003800000 */
[----:B------:R-:W-:Y:S06]  /*110c0*/  BAR.ARV 0x8, 0x200 ;  /* 0x0208000000007b1d */ /* 0x000fec0000002000 */
[----:B------:R-:W-:Y:S05]  /*110d0*/  @!P0 BRA `(.L_x_15496) ;  /* 0x0000000000048947 */ /* 0x000fea0003800000 */
[----:B------:R-:W-:Y:S01]  /*110e0*/  BPT.TRAP 0x1 ;  /* 0x000000040000795c */ /* 0x000fe20000300000 */
.L_x_15496:
[----:B------:R-:W-:Y:S01]  /*110f0*/  IMAD R11, R22, 0x8, R2 ;  /* 0x00000008160b7824 */ /* 0x000fe200078e0202 */
[----:B------:R-:W-:-:S04]  /*11100*/  SHF.L.U32 R4, R154, 0x1f, RZ ;  /* 0x0000001f9a047819 */ /* 0x000fc800000006ff */
[----:B------:R0:W1:Y:S01]  /*11110*/  SYNCS.PHASECHK.TRANS64.TRYWAIT P1, [R11+URZ+0x16850], R4 ;  /* 0x016850040b0075a7 */ /* 0x000062000802017f */
[----:B------:R-:W-:Y:S05]  /*11120*/  @!P0 BRA `(.L_x_15497) ;  /* 0x0000000000048947 */ /* 0x000fea0003800000 */
[----:B------:R-:W-:Y:S01]  /*11130*/  BPT.TRAP 0x1 ;  /* 0x000000040000795c */ /* 0x000fe20000300000 */
.L_x_15497:
[----:B------:R-:W-:-:S05]  /*11140*/  VIADD R2, R2, 0x400 ;  /* 0x0000040002027836 */ /* 0x000fca0000000000 */
[----:B------:R-:W-:-:S04]  /*11150*/  SHF.R.U32.HI R2, RZ, 0x4, R2 ;  /* 0x00000004ff027819 */ /* 0x000fc80000011602 */
[----:B------:R-:W-:Y:S01]  /*11160*/  LOP3.LUT R5, R2, 0x3fff, RZ, 0xc0, !PT ;  /* 0x00003fff02057812 */ /* 0x000fe200078ec0ff */
[----:B-1----:R-:W-:Y:S06]  /*11170*/  @P1 BRA `(.L_x_15498) ;  /* 0x0000000000081947 */ /* 0x002fec0003800000 */
[----:B------:R-:W1:Y:S02]  /*11180*/  SYNCS.PHASECHK.TRANS64.TRYWAIT P1, [R11+URZ+0x16850], R4 ;  /* 0x016850040b0075a7 */ /* 0x000e64000802017f */
[----:B-1----:R-:W-:Y:S05]  /*11190*/  @!P1 BRA `(.L_x_15499) ;  /* 0x000000a000c89947 */ /* 0x002fea0003800000 */
.L_x_15498:
[----:B01----:R-:W-:Y:S01]  /*111a0*/  IMAD R4, R22, 0x400, R5 ;  /* 0x0000040016047824 */ /* 0x003fe200078e0205 */
[----:B------:R-:W-:Y:S01]  /*111b0*/  MOV R5, 0x40000040 ;  /* 0x4000004000057802 */ /* 0x000fe20000000f00 */
[----:B------:R-:W-:Y:S05]  /*111c0*/  WARPSYNC.ALL ;  /* 0x0000000000007948 */ /* 0x000fea0003800000 */
[C---:B------:R-:W-:Y:S01]  /*111d0*/  R2UR UR6, R4.reuse ;  /* 0x00000000040672ca */ /* 0x040fe200000e0000 */
[----:B------:R-:W-:Y:S01]  /*111e0*/  WARPGROUP.ARRIVE ;  /* 0x00000000000079c5 */ /* 0x000fe20000000000 */
[----:B------:R-:W-:Y:S01]  /*111f0*/  R2UR UR7, R5 ;  /* 0x00000000050772ca */ /* 0x000fe200000e0000 */
[----:B------:R-:W-:Y:S01]  /*11200*/  VIADD R8, R4, 0x80 ;  /* 0x0000008004087836 */ /* 0x000fe20000000000 */
[----:B------:R-:W0:Y:S01]  /*11210*/  SHFL.BFLY PT, R2, R3, 0x2, 0x1f ;  /* 0x0c401f0003027f89 */ /* 0x000e2200000e0000 */
[----:B------:R-:W-:Y:S01]  /*11220*/  IMAD.MOV.U32 R9, RZ, RZ, 0x40000040 ;  /* 0x40000040ff097424 */ /* 0x000fe200078e00ff */
[----:B------:R-:W-:Y:S01]  /*11230*/  MOV R6, RZ ;  /* 0x000000ff00067202 */ /* 0x000fe20000000f00 */
[----:B------:R-:W-:-:S08]  /*11240*/  IMAD.MOV.U32 R5, RZ, RZ, 0x40000040 ;  /* 0x40000040ff057424 */ /* 0x000fd000078e00ff */
[----:B------:R-:W-:Y:S01]  /*11250*/  HGMMA.64x64x16.F32 R88, R148, gdesc[UR4].tnspB, R88, gsb0 ;  /* 0x40e0000494587df0 */ /* 0x000fe20008000858 */
[----:B------:R-:W-:Y:S01]  /*11260*/  R2UR UR6, R8 ;  /* 0x00000000080672ca */ /* 0x000fe200000e0000 */
[----:B------:R-:W-:Y:S01]  /*11270*/  VIADD R8, R4, 0x100 ;  /* 0x0000010004087836 */ /* 0x000fe20000000000 */
[----:B------:R-:W-:Y:S02]  /*11280*/  R2UR UR7, R9 ;  /* 0x00000000090772ca */ /* 0x000fe400000e0000 */
[----:B------:R-:W-:Y:S01]  /*11290*/  MOV R9, 0x40000040 ;  /* 0x4000004000097802 */ /* 0x000fe20000000f00 */
        /* <DEDUP_REMOVED lines=35> */
[----:B------:R-:W-:Y:S02]  /*114d0*/  R2UR UR7, R9 ;  /* 0x00000000090772ca */ /* 0x000fe400000e0000 */
[----:B------:R-:W0:Y:S02]  /*114e0*/  SHFL.BFLY PT, R9, R0, 0x2, 0x1f ;  /* 0x0c401f0000097f89 */ /* 0x000e2400000e0000 */
[----:B0-----:R-:W-:Y:S01]  /*114f0*/  FADD.FTZ R9, R9, R0 ;  /* 0x0000000009097221 */ /* 0x001fe20000010000 */
        /* <DEDUP_REMOVED lines=29> */
.L_x_15500:
[----:B------:R-:W2:Y:S01]  /*116d0*/  LDL.LU R7, [R1+0x54] ;  /* 0x0000540001077983 */ /* 0x000ea20000300800 */
[----:B------:R-:W-:Y:S01]  /*116e0*/  VIADD R2, R11, 0x16860 ;  /* 0x000168600b027836 */ /* 0x000fe20000000000 */
[----:B------:R-:W1:Y:S01]  /*116f0*/  S2R R5, SR_CgaCtaId ;  /* 0x0000000000057919 */ /* 0x000e620000008800 */
[----:B------:R-:W-:Y:S01]  /*11700*/  IADD3 R22, R22, 0x1, RZ ;  /* 0x0000000116167810 */ /* 0x000fe20007ffe0ff */
[-C--:B------:R-:W-:Y:S01]  /*11710*/  FMUL.FTZ R27, R88, R4.reuse ;  /* 0x00000004581b7220 */ /* 0x080fe20000410000 */
[-C--:B------:R-:W-:Y:S02]  /*11720*/  FMUL.FTZ R12, R89, R4.reuse ;  /* 0x00000004590c7220 */ /* 0x080fe40000410000 */
[----:B------:R-:W-:Y:S01]  /*11730*/  ISETP.NE.AND P0, PT, R22, 0x2, PT ;  /* 0x000000021600780c */ /* 0x000fe20003f05270 */
[-C--:B------:R-:W-:Y:S01]  /*11740*/  FMUL.FTZ R25, R92, R4.reuse ;  /* 0x000000045c197220 */ /* 0x080fe20000410000 */
[-C--:B------:R-:W-:Y:S01]  /*11750*/  FMUL.FTZ R14, R93, R4.reuse ;  /* 0x000000045d0e7220 */ /* 0x080fe20000410000 */
[----:B------:R-:W-:Y:S01]  /*11760*/  FMUL.FTZ R96, R96, R4 ;  /* 0x0000000460607220 */ /* 0x000fe20000410000 */
[----:B-1----:R-:W-:-:S04]  /*11770*/  PRMT R2, R5, 0x654, R2 ;  /* 0x0000065405027816 */ /* 0x002fc80000000002 */
[----:B------:R1:W-:Y:S01]  /*11780*/  SYNCS.ARRIVE.TRANS64.RED.A1T0 RZ, [R2+URZ], RZ ;  /* 0x000000ff02ff79a7 */ /* 0x0003e2000810043f */
        /* <DEDUP_REMOVED lines=33> */
.L_x_15430:
[----:B-1----:R-:W0:Y:S01]  /*119a0*/  S2R R2, SR_TID.X ;  /* 0x0000000000027919 */ /* 0x002e220000002100 */
[----:B------:R-:W-:Y:S05]  /*119b0*/  WARPSYNC.ALL ;  /* 0x0000000000007948 */ /* 0x000fea0003800000 */
[----:B0-----:R-:W-:-:S05]  /*119c0*/  VIADD R38, R2, 0xffffff80 ;  /* 0xffffff8002267836 */ /* 0x001fca0000000000 */
[----:B------:R-:W-:-:S04]  /*119d0*/  SHF.R.S32.HI R42, RZ, 0x1f, R38 ;  /* 0x0000001fff2a7819 */ /* 0x000fc80000011426 */
[----:B------:R-:W-:-:S04]  /*119e0*/  LEA.HI R42, R42, R38, RZ, 0x3 ;  /* 0x000000262a2a7211 */ /* 0x000fc800078f18ff */
[----:B------:R-:W-:-:S05]  /*119f0*/  LOP3.LUT R42, R42, 0xfffffff8, RZ, 0xc0, !PT ;  /* 0xfffffff82a2a7812 */ /* 0x000fca00078ec0ff */
[----:B------:R-:W-:-:S05]  /*11a00*/  IMAD.IADD R42, R38, 0x1, -R42 ;  /* 0x00000001262a7824 */ /* 0x000fca00078e0a2a */
[----:B------:R-:W-:-:S04]  /*11a10*/  SHF.L.U32 R29, R42, 0x3, RZ ;  /* 0x000000032a1d7819 */ /* 0x000fc800000006ff */
[----:B------:R-:W-:Y:S01]  /*11a20*/  SHF.R.S32.HI R28, RZ, 0x1f, R29 ;  /* 0x0000001fff1c7819 */ /* 0x000fe2000001141d */
        /* <DEDUP_REMOVED lines=8> */
[----:B------:R-:W2:Y:S01]  /*11ab0*/  LDL R4, [R1+0x68] ;  /* 0x0000680001047983 */ /* 0x000ea20000100800 */
[----:B------:R-:W3:Y:S01]  /*11ac0*/  S2R R5, SR_SWINHI ;  /* 0x0000000000057919 */ /* 0x000ee20000002f00 */
[----:B------:R-:W-:Y:S05]  /*11ad0*/  WARPSYNC.ALL ;  /* 0x0000000000007948 */ /* 0x000fea0003800000 */
[----:B------:R-:W4:Y:S01]  /*11ae0*/  LDL.LU R41, [R1+0x48] ;  /* 0x0000480001297983 */ /* 0x000f220000300800 */
[----:B------:R-:W-:Y:S01]  /*11af0*/  F2FP.F16.F32.PACK_AB R12, R12, R27 ;  /* 0x0000001b0c0c723e */ /* 0x000fe200000000ff */
[----:B------:R-:W-:Y:S01]  /*11b00*/  ULDC.64 UR4, c[0x0][0xc00] ;  /* 0x0003000000047ab9 */ /* 0x000fe20000000a00 */
[----:B------:R-:W-:Y:S01]  /*11b10*/  F2FP.F16.F32.PACK_AB R13, R13, R90 ;  /* 0x0000005a0d0d723e */ /* 0x000fe200000000ff */
[----:B------:R-:W4:Y:S01]  /*11b20*/  LDL.LU R40, [R1+0x4c] ;  /* 0x00004c0001287983 */ /* 0x000f220000300800 */
[----:B------:R-:W-:Y:S01]  /*11b30*/  F2FP.F16.F32.PACK_AB R14, R14, R25 ;  /* 0x000000190e0e723e */ /* 0x000fe200000000ff */
[----:B-1----:R-:W1:Y:S01]  /*11b40*/  LDC R32, c[0x0][0xbe8] ;  /* 0x0002fa00ff207b82 */ /* 0x002e620000000800 */
[----:B------:R-:W-:Y:S01]  /*11b50*/  F2FP.F16.F32.PACK_AB R15, R15, R94 ;  /* 0x0000005e0f0f723e */ /* 0x000fe200000000ff */
[----:B------:R-:W4:Y:S01]  /*11b60*/  LDL R36, [R1+0x3c] ;  /* 0x00003c0001247983 */ /* 0x000f220000100800 */
[----:B------:R-:W-:-:S03]  /*11b70*/  MOV R30, RZ ;  /* 0x000000ff001e7202 */ /* 0x000fc60000000f00 */
[----:B------:R-:W4:Y:S01]  /*11b80*/  LDL R44, [R1+0x24] ;  /* 0x00002400012c7983 */ /* 0x000f220000100800 */
[----:B------:R-:W-:Y:S02]  /*11b90*/  MOV R20, R2 ;  /* 0x0000000200147202 */ /* 0x000fe40000000f00 */
[----:B---3--:R-:W-:Y:S01]  /*11ba0*/  MOV R21, R5 ;  /* 0x0000000500157202 */ /* 0x008fe20000000f00 */
[----:B------:R-:W-:Y:S02]  /*11bb0*/  BAR.SYNC.DEFER_BLOCKING 0x1, 0x180 ;  /* 0x0046000000007b1d */ /* 0x000fe40000010000 */
[----:B--2---:R-:W-:-:S03]  /*11bc0*/  IMAD.WIDE R10, R4, 0x2, R20 ;  /* 0x00000002040a7825 */ /* 0x004fc600078e0214 */
[C---:B------:R-:W-:Y:S02]  /*11bd0*/  IADD3 R31, P2, R10.reuse, 0x20, RZ ;  /* 0x000000200a1f7810 */ /* 0x040fe40007f5e0ff */
[C---:B------:R-:W-:Y:S02]  /*11be0*/  LOP3.LUT R9, R10.reuse, 0x380, RZ, 0xc0, !PT ;  /* 0x000003800a097812 */ /* 0x040fe400078ec0ff */
[C---:B------:R-:W-:Y:S02]  /*11bf0*/  IADD3 R39, P0, R10.reuse, 0x60, RZ ;  /* 0x000000600a277810 */ /* 0x040fe40007f1e0ff */
[----:B----4-:R-:W-:Y:S02]  /*11c00*/  IADD3 R37, P1, R10, 0x40, RZ ;  /* 0x000000400a257810 */ /* 0x010fe40007f3e0ff */
        /* <DEDUP_REMOVED lines=16> */
[----:B------:R-:W-:Y:S01]  /*11d10*/  MOV R26, R4 ;  /* 0x00000004001a7202 */ /* 0x000fe20000000f00 */
[----:B------:R2:W-:Y:S01]  /*11d20*/  STSM.16.M88.4 [R10], R12 ;  /* 0x0000000c0a007844 */ /* 0x0005e20000000200 */
[----:B------:R-:W-:Y:S02]  /*11d30*/  ISETP.NE.U32.AND P0, PT, RZ, UR4, PT ;  /* 0x00000004ff007c0c */ /* 0x000fe4000bf05070 */
[----:B------:R-:W-:Y:S02]  /*11d40*/  IADD3 R24, P1, R41, UR4, RZ ;  /* 0x0000000429187c10 */ /* 0x000fe4000ff3e0ff */
[----:B------:R-:W-:-:S02]  /*11d50*/  MOV R31, R8 ;  /* 0x00000008001f7202 */ /* 0x000fc40000000f00 */
[----:B------:R-:W-:Y:S02]  /*11d60*/  F2FP.F16.F32.PACK_AB R4, R97, R96 ;  /* 0x000000606104723e */ /* 0x000fe400000000ff */
[----:B------:R-:W-:Y:S02]  /*11d70*/  F2FP.F16.F32.PACK_AB R5, R99, R98 ;  /* 0x000000626305723e */ /* 0x000fe400000000ff */
[----:B------:R-:W-:Y:S02]  /*11d80*/  F2FP.F16.F32.PACK_AB R6, R101, R100 ;  /* 0x000000646506723e */ /* 0x000fe400000000ff */
[----:B------:R-:W-:Y:S02]  /*11d90*/  F2FP.F16.F32.PACK_AB R7, R103, R102 ;  /* 0x000000666707723e */ /* 0x000fe400000000ff */
[----:B------:R-:W-:Y:S02]  /*11da0*/  F2FP.F16.F32.PACK_AB R8, R105, R104 ;  /* 0x000000686908723e */ /* 0x000fe400000000ff */
[----:B------:R-:W-:-:S02]  /*11db0*/  F2FP.F16.F32.PACK_AB R9, R107, R106 ;  /* 0x0000006a6b09723e */ /* 0x000fc400000000ff */
[----:B--2---:R-:W-:Y:S02]  /*11dc0*/  F2FP.F16.F32.PACK_AB R10, R109, R108 ;  /* 0x0000006c6d0a723e */ /* 0x004fe400000000ff */
[----:B------:R-:W-:Y:S02]  /*11dd0*/  F2FP.F16.F32.PACK_AB R11, R111, R110 ;  /* 0x0000006e6f0b723e */ /* 0x000fe400000000ff */
[----:B------:R-:W-:Y:S02]  /*11de0*/  F2FP.F16.F32.PACK_AB R12, R113, R112 ;  /* 0x00000070710c723e */ /* 0x000fe400000000ff */
[----:B------:R-:W-:Y:S02]  /*11df0*/  F2FP.F16.F32.PACK_AB R13, R115, R114 ;  /* 0x00000072730d723e */ /* 0x000fe400000000ff */
[----:B------:R-:W-:Y:S02]  /*11e00*/  F2FP.F16.F32.PACK_AB R14, R117, R116 ;  /* 0x00000074750e723e */ /* 0x000fe400000000ff */
[----:B------:R-:W-:-:S02]  /*11e10*/  F2FP.F16.F32.PACK_AB R15, R119, R118 ;  /* 0x00000076770f723e */ /* 0x000fc400000000ff */
        /* <DEDUP_REMOVED lines=9> */
[----:B--2---:R-:W-:Y:S01]  /*11eb0*/  @P1 IADD3 R4, P3, R41, UR4, RZ ;  /* 0x0000000429041c10 */ /* 0x004fe2000ff7e0ff */
[----:B------:R-:W-:-:S02]  /*11ec0*/  ULDC UR4, c[0x0][0xa88] ;  /* 0x0002a20000047ab9 */ /* 0x000fc40000000800 */
[----:B---3--:R-:W-:Y:S01]  /*11ed0*/  IMAD.U32 R9, RZ, RZ, UR4 ;  /* 0x00000004ff097e24 */ /* 0x008fe2000f8e00ff */
[----:B------:R-:W-:Y:S01]  /*11ee0*/  @P1 IADD3.X R5, R40, UR5, RZ, P3, !PT ;  /* 0x0000000528051c10 */ /* 0x000fe20009ffe4ff */
[----:B------:R2:W5:Y:S04]  /*11ef0*/  @P0 LDG.E R30, desc[UR40][R24.64] ;  /* 0x00000028181e0981 */ /* 0x000568000c1e1900 */
        /* <DEDUP_REMOVED lines=10> */
.L_x_15503:
[----:B------:R-:W2:Y:S01]  /*11fa0*/  LDL.LU R10, [R1+0x58] ;  /* 0x00005800010a7983 */ /* 0x000ea20000300800 */
[----:B-1----:R-:W-:Y:S01]  /*11fb0*/  @P2 IMAD.HI.U32 R4, R15, R6, RZ ;  /* 0x000000060f042227 */ /* 0x002fe200078e00ff */
[----:B------:R-:W-:Y:S02]  /*11fc0*/  ULDC.64 UR4, c[0x0][0xb90] ;  /* 0x0002e40000047ab9 */ /* 0x000fe40000000a00 */
[----:B------:R-:W4:Y:S04]  /*11fd0*/  LDL.LU R8, [R1+0x50] ;  /* 0x0000500001087983 */ /* 0x000f280000300800 */
[----:B------:R-:W4:Y:S01]  /*11fe0*/  LDL.LU R45, [R1+0x40] ;  /* 0x00004000012d7983 */ /* 0x000f220000300800 */
[----:B-----5:R-:W-:Y:S02]  /*11ff0*/  SHF.R.S32.HI R31, RZ, 0x1f, R30 ;  /* 0x0000001fff1f7819 */ /* 0x020fe4000001141e */
[----:B------:R-:W-:Y:S01]  /*12000*/  MOV R7, R15 ;  /* 0x0000000f00077202 */ /* 0x000fe20000000f00 */
[----:B------:R-:W4:Y:S01]  /*12010*/  LDL R14, [R1+0x64] ;  /* 0x00006400010e7983 */ /* 0x000f220000100800 */
[----:B---3--:R-:W-:-:S05]  /*12020*/  @P2 SHF.R.U32.HI R7, RZ, R37, R4 ;  /* 0x00000025ff072219 */ /* 0x008fca0000011604 */
[----:B------:R-:W-:Y:S01]  /*12030*/  IMAD.MOV R13, RZ, RZ, -R7 ;  /* 0x000000ffff0d7224 */ /* 0x000fe200078e0a07 */
[--C-:B------:R-:W-:Y:S02]  /*12040*/  SHF.R.S32.HI R43, RZ, 0x1f, R38.reuse ;  /* 0x0000001fff2b7819 */ /* 0x100fe40000011426 */
[----:B------:R-:W-:Y:S02]  /*12050*/  SHF.R.S32.HI R12, RZ, 0x1f, R38 ;  /* 0x0000001fff0c7819 */ /* 0x000fe40000011426 */
[-C--:B------:R-:W-:Y:S02]  /*12060*/  LEA.HI R43, R43, R38.reuse, RZ, 0x3 ;  /* 0x000000262b2b7211 */ /* 0x080fe400078f18ff */
[----:B------:R-:W-:Y:S02]  /*12070*/  LEA.HI R12, R12, R38, RZ, 0x7 ;  /* 0x000000260c0c7211 */ /* 0x000fe400078f38ff */
[----:B------:R-:W-:Y:S02]  /*12080*/  SHF.R.S32.HI R43, RZ, 0x3, R43 ;  /* 0x00000003ff2b7819 */ /* 0x000fe4000001142b */
[----:B------:R-:W-:-:S05]  /*12090*/  LOP3.LUT R12, R12, 0xffffff80, RZ, 0xc0, !PT ;  /* 0xffffff800c0c7812 */ /* 0x000fca00078ec0ff */
[----:B------:R-:W-:Y:S01]  /*120a0*/  IMAD.IADD R12, R38, 0x1, -R12 ;  /* 0x00000001260c7824 */ /* 0x000fe200078e0a0c */
[----:B--2---:R-:W-:Y:S02]  /*120b0*/  SEL R40, R10, RZ, !P0 ;  /* 0x000000ff0a287207 */ /* 0x004fe40004000000 */
[----:B----4-:R-:W-:Y:S02]  /*120c0*/  SEL R39, R8, RZ, !P0 ;  /* 0x000000ff08277207 */ /* 0x010fe40004000000 */
[----:B------:R-:W-:Y:S01]  /*120d0*/  SHF.R.S32.HI R41, RZ, 0x1f, R45 ;  /* 0x0000001fff297819 */ /* 0x000fe2000001142d */
[----:B------:R-:W-:-:S04]  /*120e0*/  IMAD.WIDE.U32 R4, R45, UR4, R30 ;  /* 0x000000042d047c25 */ /* 0x000fc8000f8e001e */
[----:B------:R-:W-:-:S04]  /*120f0*/  IMAD R6, R41, UR4, RZ ;  /* 0x0000000429067c24 */ /* 0x000fc8000f8e02ff */
[----:B------:R-:W-:Y:S01]  /*12100*/  IMAD R11, R45, UR5, R6 ;  /* 0x000000052d0b7c24 */ /* 0x000fe2000f8e0206 */
[----:B------:R-:W-:-:S03]  /*12110*/  ULDC.64 UR4, c[0x0][0xb98] ;  /* 0x0002e60000047ab9 */ /* 0x000fc60000000a00 */
[----:B------:R-:W-:Y:S02]  /*12120*/  IMAD.IADD R5, R5, 0x1, R11 ;  /* 0x0000000105057824 */ /* 0x000fe400078e020b */
        /* <DEDUP_REMOVED lines=16> */
[----:B------:R-:W-:Y:S01]  /*12230*/  SHFL.IDX PT, R6, R8, RZ, 0x1c1f ;  /* 0x001c1fff08067589 */ /* 0x000fe200000e0000 */
[----:B------:R-:W-:Y:S01]  /*12240*/  LEA R5, R43, R29, 0x6 ;  /* 0x0000001d2b057211 */ /* 0x000fe200078e30ff */
[----:B------:R-:W-:Y:S01]  /*12250*/  IMAD.IADD R11, R14, 0x1, R44 ;  /* 0x000000010e0b7824 */ /* 0x000fe200078e022c */
[----:B------:R-:W-:Y:S01]  /*12260*/  ULDC.64 UR4, c[0x0][0xaa0] ;  /* 0x0002a80000047ab9 */ /* 0x000fe20000000a00 */
[----:B------:R-:W1:Y:S02]  /*12270*/  SHFL.IDX PT, R7, R10, RZ, 0x1c1f ;  /* 0x001c1fff0a077589 */ /* 0x000e6400000e0000 */
[----:B------:R-:W-:Y:S02]  /*12280*/  IMAD.WIDE R4, R5, 0x2, R20 ;  /* 0x0000000205047825 */ /* 0x000fe400078e0214 */
[----:B------:R2:W-:Y:S01]  /*12290*/  SHFL.IDX PT, R36, R8, 0x1, 0x1c1f ;  /* 0x003c1f0008247f89 */ /* 0x0005e200000e0000 */
[----:B------:R-:W-:-:S03]  /*122a0*/  LOP3.LUT P0, RZ, R12, 0x3, RZ, 0xc0, !PT ;  /* 0x000000030cff7812 */ /* 0x000fc6000780c0ff */
[----:B------:R-:W3:Y:S01]  /*122b0*/  SHFL.IDX PT, R37, R10, 0x1, 0x1c1f ;  /* 0x003c1f000a257f89 */ /* 0x000ee200000e0000 */
[----:B------:R-:W-:Y:S01]  /*122c0*/  IMAD R20, R9, R32, RZ ;  /* 0x0000002009147224 */ /* 0x000fe200078e02ff */
[----:B------:R-:W4:Y:S01]  /*122d0*/  @P2 LDC R21, c[0x0][0xbec] ;  /* 0x0002fb00ff152b82 */ /* 0x000f220000000800 */
[C---:B------:R-:W-:Y:S01]  /*122e0*/  VIADD R9, R11.reuse, 0x8 ;  /* 0x000000080b097836 */ /* 0x040fe20000000000 */
[C---:B------:R-:W-:Y:S02]  /*122f0*/  IADD3 R13, P3, R4.reuse, 0x1800, RZ ;  /* 0x00001800040d7810 */ /* 0x040fe40007f7e0ff */
[----:B------:R-:W-:Y:S02]  /*12300*/  IADD3 R25, P4, R4, 0x3000, RZ ;  /* 0x0000300004197810 */ /* 0x000fe40007f9e0ff */
[-C--:B------:R-:W-:Y:S02]  /*12310*/  ISETP.GE.OR P1, PT, R11, R20.reuse, P0 ;  /* 0x000000140b00720c */ /* 0x080fe40000726670 */
[----:B------:R-:W-:-:S02]  /*12320*/  ISETP.GE.OR P0, PT, R9, R20, P0 ;  /* 0x000000140900720c */ /* 0x000fc40000706670 */
[----:B------:R-:W-:Y:S02]  /*12330*/  LOP3.LUT R9, R4, 0x380, RZ, 0xc0, !PT ;  /* 0x0000038004097812 */ /* 0x000fe400078ec0ff */
[----:B------:R-:W-:Y:S02]  /*12340*/  LOP3.LUT R12, R13, 0x380, RZ, 0xc0, !PT ;  /* 0x000003800d0c7812 */ /* 0x000fe400078ec0ff */
[----:B------:R-:W-:Y:S02]  /*12350*/  LOP3.LUT R24, R25, 0x380, RZ, 0xc0, !PT ;  /* 0x0000038019187812 */ /* 0x000fe400078ec0ff */
[----:B------:R-:W-:Y:S02]  /*12360*/  SHF.R.U64 R9, R9, 0x3, RZ ;  /* 0x0000000309097819 */ /* 0x000fe400000012ff */
[----:B------:R-:W-:Y:S02]  /*12370*/  SHF.R.U64 R12, R12, 0x3, RZ ;  /* 0x000000030c0c7819 */ /* 0x000fe400000012ff */
[----:B------:R-:W-:-:S02]  /*12380*/  SHF.R.U64 R24, R24, 0x3, RZ ;  /* 0x0000000318187819 */ /* 0x000fc400000012ff */
[----:B--2---:R-:W-:Y:S01]  /*12390*/  LOP3.LUT R8, R9, R4, RZ, 0x3c, !PT ;  /* 0x0000000409087212 */ /* 0x004fe200078e3cff */
[--C-:B------:R-:W-:Y:S01]  /*123a0*/  IMAD.MOV.U32 R9, RZ, RZ, R5.reuse ;  /* 0x000000ffff097224 */ /* 0x100fe200078e0005 */
[----:B------:R-:W-:Y:S02]  /*123b0*/  LOP3.LUT R12, R12, R13, RZ, 0x3c, !PT ;  /* 0x0000000d0c0c7212 */ /* 0x000fe400078e3cff */
[----:B------:R-:W-:Y:S01]  /*123c0*/  LOP3.LUT R24, R24, R25, RZ, 0x3c, !PT ;  /* 0x0000001918187212 */ /* 0x000fe200078e3cff */
[----:B------:R-:W-:Y:S01]  /*123d0*/  IMAD.X R25, RZ, RZ, R5, P4 ;  /* 0x000000ffff197224 */ /* 0x000fe200020e0605 */
[----:B------:R-:W-:Y:S01]  /*123e0*/  IADD3.X R13, RZ, R5, RZ, P3, !PT ;  /* 0x00000005ff0d7210 */ /* 0x000fe20001ffe4ff */
[----:B-1----:R-:W-:Y:S04]  /*123f0*/  @!P1 ST.E desc[UR40][R6.64], R3 ;  /* 0x0000000306009985 */ /* 0x002fe8000c101928 */
[----:B---3--:R1:W-:Y:S04]  /*12400*/  @!P0 ST.E desc[UR40][R36.64], R0 ;  /* 0x0000000024008985 */ /* 0x0083e8000c101928 */
[----:B------:R-:W2:Y:S04]  /*12410*/  LD.E.128 R8, desc[UR40][R8.64] ;  /* 0x0000002808087980 */ /* 0x000ea8000c101d00 */
[----:B------:R-:W3:Y:S04]  /*12420*/  LD.E.128 R12, desc[UR40][R12.64] ;  /* 0x000000280c0c7980 */ /* 0x000ee8000c101d00 */
[----:B------:R-:W3:Y:S01]  /*12430*/  LD.E.128 R24, desc[UR40][R24.64] ;  /* 0x0000002818187980 */ /* 0x000ee2000c101d00 */
[----:B------:R-:W-:Y:S01]  /*12440*/  IADD3 R38, P0, R4, 0x4800, RZ ;  /* 0x0000480004267810 */ /* 0x000fe20007f1e0ff */
[----:B-1----:R-:W1:Y:S03]  /*12450*/  @P2 LDC R37, c[0x0][0xbf0] ;  /* 0x0002fc00ff252b82 */ /* 0x002e660000000800 */
[----:B------:R-:W-:-:S04]  /*12460*/  LOP3.LUT R4, R38, 0x380, RZ, 0xc0, !PT ;  /* 0x0000038026047812 */ /* 0x000fc800078ec0ff */
[----:B------:R-:W-:-:S04]  /*12470*/  SHF.R.U64 R3, R4, 0x3, RZ ;  /* 0x0000000304037819 */ /* 0x000fc800000012ff */
[----:B------:R-:W-:Y:S01]  /*12480*/  LOP3.LUT R4, R3, R38, RZ, 0x3c, !PT ;  /* 0x0000002603047212 */ /* 0x000fe200078e3cff */
[----:B------:R-:W-:-:S04]  /*12490*/  IMAD R3, R31, UR4, RZ ;  /* 0x000000041f037c24 */ /* 0x000fc8000f8e02ff */
        /* <DEDUP_REMOVED lines=10> */
[----:B----4-:R-:W-:-:S04]  /*12540*/  @P2 IMAD.HI.U32 R0, R36, R21, RZ ;  /* 0x0000001524002227 */ /* 0x010fc800078e00ff */
[----:B------:R-:W-:Y:S02]  /*12550*/  IMAD.IADD R31, R31, 0x1, R3 ;  /* 0x000000011f1f7824 */ /* 0x000fe400078e0203 */
[----:B------:R-:W-:Y:S01]  /*12560*/  IMAD.MOV.U32 R3, RZ, RZ, R36 ;  /* 0x000000ffff037224 */ /* 0x000fe200078e0024 */
[----:B-1----:R-:W-:Y:S01]  /*12570*/  @P2 SHF.R.U32.HI R3, RZ, R37, R0 ;  /* 0x00000025ff032219 */ /* 0x002fe20000011600 */
[----:B------:R-:W-:Y:S02]  /*12580*/  IMAD R21, R40, UR4, RZ ;  /* 0x0000000428157c24 */ /* 0x000fe4000f8e02ff */
[----:B------:R-:W-:Y:S01]  /*12590*/  IMAD.WIDE.U32 R30, R39, UR4, R30 ;  /* 0x00000004271e7c25 */ /* 0x000fe2000f8e001e */
[----:B------:R-:W-:Y:S02]  /*125a0*/  SHF.R.S32.HI R0, RZ, 0x1f, R3 ;  /* 0x0000001fff007819 */ /* 0x000fe40000011403 */
[----:B------:R-:W-:Y:S01]  /*125b0*/  IADD3 R37, -R3, RZ, RZ ;  /* 0x000000ff03257210 */ /* 0x000fe20007ffe1ff */
[----:B------:R-:W-:Y:S01]  /*125c0*/  IMAD R21, R39, UR5, R21 ;  /* 0x0000000527157c24 */ /* 0x000fe2000f8e0215 */
[----:B------:R-:W-:-:S02]  /*125d0*/  ULDC.64 UR4, c[0x0][0xae0] ;  /* 0x0002b80000047ab9 */ /* 0x000fc40000000a00 */
[----:B------:R-:W-:Y:S02]  /*125e0*/  IMAD R0, R0, UR4, RZ ;  /* 0x0000000400007c24 */ /* 0x000fe4000f8e02ff */
[----:B------:R-:W-:Y:S02]  /*125f0*/  IMAD.IADD R31, R31, 0x1, R21 ;  /* 0x000000011f1f7824 */ /* 0x000fe400078e0215 */
        /* <DEDUP_REMOVED lines=10> */
[----:B------:R-:W-:Y:S01]  /*126a0*/  IMAD.X R5, RZ, RZ, R5, P0 ;  /* 0x000000ffff057224 */ /* 0x000fe200000e0605 */
[C---:B------:R-:W-:Y:S01]  /*126b0*/  LEA R32, P0, R30.reuse, UR4, 0x1 ;  /* 0x000000041e207c11 */ /* 0x040fe2000f8008ff */
[----:B------:R-:W-:Y:S01]  /*126c0*/  IMAD.IADD R3, R31, 0x1, R3 ;  /* 0x000000011f037824 */ /* 0x000fe200078e0203 */
[----:B------:R-:W-:Y:S01]  /*126d0*/  ULDC UR4, c[0x0][0xac8] ;  /* 0x0002b20000047ab9 */ /* 0x000fe20000000800 */
[----:B------:R-:W-:Y:S02]  /*126e0*/  IADD3 R41, R43, R44, RZ ;  /* 0x0000002c2b297210 */ /* 0x000fe40007ffe0ff */
[----:B------:R-:W5:Y:S01]  /*126f0*/  LD.E.128 R4, desc[UR40][R4.64] ;  /* 0x0000002804047980 */ /* 0x000f62000c101d00 */
[----:B------:R-:W-:-:S03]  /*12700*/  LEA.HI.X R40, R30, UR5, R3, 0x1, P0 ;  /* 0x000000051e287c11 */ /* 0x000fc600080f0c03 */
[----:B------:R-:W1:Y:S01]  /*12710*/  SHFL.IDX PT, R30, R32, RZ, 0x181f ;  /* 0x00181fff201e7589 */ /* 0x000e6200000e0000 */
[----:B------:R-:W-:-:S03]  /*12720*/  ISETP.GE.AND P0, PT, R29, UR4, PT ;  /* 0x000000041d007c0c */ /* 0x000fc6000bf06270 */
[----:B------:R-:W-:Y:S04]  /*12730*/  SHFL.IDX PT, R36, R32, 0x1, 0x181f ;  /* 0x00381f0020247f89 */ /* 0x000fe800000e0000 */
[----:B------:R-:W4:Y:S04]  /*12740*/  SHFL.IDX PT, R31, R40, RZ, 0x181f ;  /* 0x00181fff281f7589 */ /* 0x000f2800000e0000 */
[----:B------:R-:W0:Y:S01]  /*12750*/  SHFL.IDX PT, R38, R32, 0x2, 0x181f ;  /* 0x00581f0020267f89 */ /* 0x000e2200000e0000 */
[----:B------:R-:W-:-:S03]  /*12760*/  VIADD R3, R41, 0x30 ;  /* 0x0000003029037836 */ /* 0x000fc60000000000 */
[----:B------:R-:W0:Y:S01]  /*12770*/  SHFL.IDX PT, R37, R40, 0x1, 0x181f ;  /* 0x00381f0028257f89 */ /* 0x000e2200000e0000 */
[CC--:B------:R-:W-:Y:S01]  /*12780*/  ISETP.GE.OR P3, PT, R41.reuse, R20.reuse, P0 ;  /* 0x000000142900720c */ /* 0x0c0fe20000766670 */
[----:B------:R-:W-:Y:S02]  /*12790*/  VIADD R21, R41, 0x60 ;  /* 0x0000006029157836 */ /* 0x000fe40000000000 */
[----:B------:R-:W0:Y:S01]  /*127a0*/  SHFL.IDX PT, R39, R40, 0x2, 0x181f ;  /* 0x00581f0028277f89 */ /* 0x000e2200000e0000 */
[----:B------:R1:W-:Y:S06]  /*127b0*/  MEMBAR.ALL.CTA ;  /* 0x0000000000007992 */ /* 0x0003ec0000008000 */
[----:B-1----:R-:W1:Y:S01]  /*127c0*/  FENCE.VIEW.ASYNC.S ;  /* 0x00000000000073c6 */ /* 0x002e620000000000 */
[----:B------:R-:W-:-:S02]  /*127d0*/  ISETP.GE.OR P2, PT, R3, R20, P0 ;  /* 0x000000140300720c */ /* 0x000fc40000746670 */
[----:B------:R-:W-:Y:S01]  /*127e0*/  ISETP.GE.OR P1, PT, R21, R20, P0 ;  /* 0x000000141500720c */ /* 0x000fe20000726670 */
[----:B------:R-:W-:Y:S01]  /*127f0*/  VIADD R0, R2, 0x16820 ;  /* 0x0001682002007836 */ /* 0x000fe20000000000 */
[----:B------:R-:W-:-:S04]  /*12800*/  @!P3 LEA R30, P5, R29, R30, 0x1 ;  /* 0x0000001e1d1eb211 */ /* 0x000fc800078a08ff */
[----:B----4-:R-:W-:-:S05]  /*12810*/  @!P3 LEA.HI.X R31, R29, R31, R28, 0x1, P5 ;  /* 0x0000001f1d1fb211 */ /* 0x010fca00028f0c1c */
[C---:B------:R-:W-:Y:S02]  /*12820*/  @!P2 LEA R36, P4, R29.reuse, R36, 0x1 ;  /* 0x000000241d24a211 */ /* 0x040fe400078808ff */
[C---:B0-----:R-:W-:Y:S02]  /*12830*/  @!P1 LEA R38, P5, R29.reuse, R38, 0x1 ;  /* 0x000000261d269211 */ /* 0x041fe400078a08ff */
[----:B------:R-:W-:Y:S02]  /*12840*/  PRMT R0, RZ, 0x654, R0 ;  /* 0x00000654ff007816 */ /* 0x000fe40000000000 */
[C-C-:B------:R-:W-:Y:S02]  /*12850*/  @!P2 LEA.HI.X R37, R29.reuse, R37, R28.reuse, 0x1, P4 ;  /* 0x000000251d25a211 */ /* 0x140fe400020f0c1c */
[----:B------:R-:W-:Y:S01]  /*12860*/  @!P1 LEA.HI.X R39, R29, R39, R28, 0x1, P5 ;  /* 0x000000271d279211 */ /* 0x000fe200028f0c1c */
[----:B-1----:R4:W-:Y:S01]  /*12870*/  SYNCS.ARRIVE.TRANS64.RED.A1T0 RZ, [R0+URZ], RZ ;  /* 0x000000ff00ff79a7 */ /* 0x0029e2000810043f */
[----:B------:R-:W-:-:S04]  /*12880*/  IADD3 R3, R41, 0x90, RZ ;  /* 0x0000009029037810 */ /* 0x000fc80007ffe0ff */
[----:B------:R-:W-:Y:S01]  /*12890*/  ISETP.GE.OR P0, PT, R3, R20, P0 ;  /* 0x000000140300720c */ /* 0x000fe20000706670 */
[----:B------:R-:W0:Y:S04]  /*128a0*/  SHFL.IDX PT, R32, R32, 0x3, 0x181f ;  /* 0x00781f0020207f89 */ /* 0x000e2800000e0000 */
[----:B------:R-:W1:Y:S04]  /*128b0*/  SHFL.IDX PT, R40, R40, 0x3, 0x181f ;  /* 0x00781f0028287f89 */ /* 0x000e6800000e0000 */
[----:B--2---:R4:W-:Y:S04]  /*128c0*/  @!P3 ST.E.128 desc[UR40][R30.64], R8 ;  /* 0x000000081e00b985 */ /* 0x0049e8000c101d28 */
[----:B---3--:R4:W-:Y:S04]  /*128d0*/  @!P2 ST.E.128 desc[UR40][R36.64], R12 ;  /* 0x0000000c2400a985 */ /* 0x0089e8000c101d28 */
[----:B------:R4:W-:Y:S01]  /*128e0*/  @!P1 ST.E.128 desc[UR40][R38.64], R24 ;  /* 0x0000001826009985 */ /* 0x0009e2000c101d28 */
[----:B01----:R-:W-:Y:S05]  /*128f0*/  @P0 BRA `(.L_x_15504) ;  /* 0x0000000800740947 */ /* 0x003fea0003800000 */
[----:B----4-:R-:W-:-:S04]  /*12900*/  LEA R8, P0, R29, R32, 0x1 ;  /* 0x000000201d087211 */ /* 0x010fc800078008ff */
[----:B------:R-:W-:-:S05]  /*12910*/  LEA.HI.X R9, R29, R40, R28, 0x1, P0 ;  /* 0x000000281d097211 */ /* 0x000fca00000f0c1c */
[----:B-----5:R2:W-:Y:S01]  /*12920*/  ST.E.128 desc[UR40][R8.64], R4 ;  /* 0x0000000408007985 */ /* 0x0205e2000c101d28 */
[----:B------:R-:W-:Y:S05]  /*12930*/  BRA `(.L_x_15504) ;  /* 0x0000000800647947 */ /* 0x000fea0003800000 */
.L_x_15502:
        /* <DEDUP_REMOVED lines=16> */
[----:B------:R-:W-:Y:S01]  /*12a40*/  IMAD.U32 R8, RZ, RZ, UR4 ;  /* 0x00000004ff087e24 */ /* 0x000fe2000f8e00ff */
        /* <DEDUP_REMOVED lines=11> */
[----:B--2---:R-:W-:-:S07]  /*12b00*/  IADD3 R8, -R3, R8, RZ ;  /* 0x0000000803087210 */ /* 0x004fce0007ffe1ff */
.L_x_15505:
        /* <DEDUP_REMOVED lines=11> */
[----:B-----5:R-:W-:Y:S01]  /*12bc0*/  IADD3 R10, R30, -0x80, R10 ;  /* 0xffffff801e0a7810 */ /* 0x020fe20007ffe00a */
        /* <DEDUP_REMOVED lines=36> */
.L_x_15507:
[----:B------:R-:W-:Y:S05]  /*12e10*/  BSYNC B1 ;  /* 0x0000000000017941 */ /* 0x000fea0003800000 */
.L_x_15506:
[----:B------:R-:W-:Y:S01]  /*12e20*/  SHF.R.S32.HI R26, RZ, 0x1f, R31 ;  /* 0x0000001fff1a7819 */ /* 0x000fe2000001141f */
[----:B------:R-:W-:Y:S01]  /*12e30*/  ULDC.64 UR4, c[0x0][0xaa0] ;  /* 0x0002a80000047ab9 */ /* 0x000fe20000000a00 */
[----:B------:R-:W-:Y:S01]  /*12e40*/  ULDC.64 UR6, c[0x0][0xa80] ;  /* 0x0002a00000067ab9 */ /* 0x000fe20000000a00 */
[----:B0-----:R-:W-:Y:S01]  /*12e50*/  IMAD R3, R11, UR4, RZ ;  /* 0x000000040b037c24 */ /* 0x001fe2000f8e02ff */
[----:B------:R-:W-:Y:S01]  /*12e60*/  LEA.HI R26, R26, R31, RZ, 0x3 ;  /* 0x0000001f1a1a7211 */ /* 0x000fe200078f18ff */
[----:B------:R-:W-:-:S03]  /*12e70*/  IMAD.WIDE.U32 R4, R0, UR4, RZ ;  /* 0x0000000400047c25 */ /* 0x000fc6000f8e00ff */
[----:B------:R-:W-:Y:S01]  /*12e80*/  SHF.R.S32.HI R26, RZ, 0x3, R26 ;  /* 0x00000003ff1a7819 */ /* 0x000fe2000001141a */
[----:B------:R-:W-:Y:S01]  /*12e90*/  IMAD R3, R0, UR5, R3 ;  /* 0x0000000500037c24 */ /* 0x000fe2000f8e0203 */
[----:B------:R-:W-:Y:S02]  /*12ea0*/  ULDC.64 UR4, c[0x0][0xae8] ;  /* 0x0002ba0000047ab9 */ /* 0x000fe40000000a00 */
[----:B------:R-:W-:Y:S02]  /*12eb0*/  IMAD R6, R12, UR4, RZ ;  /* 0x000000040c067c24 */ /* 0x000fe4000f8e02ff */
[----:B------:R-:W-:Y:S01]  /*12ec0*/  IMAD R0, R42, 0x30, R26 ;  /* 0x000000302a007824 */ /* 0x000fe200078e021a */
[----:B------:R-:W-:Y:S01]  /*12ed0*/  IADD3 R5, R5, R3, RZ ;  /* 0x0000000305057210 */ /* 0x000fe20007ffe0ff */
[----:B------:R-:W-:Y:S02]  /*12ee0*/  IMAD R7, R24, UR5, R6 ;  /* 0x0000000518077c24 */ /* 0x000fe4000f8e0206 */
[----:B-----5:R-:W-:-:S02]  /*12ef0*/  IMAD.IADD R9, R30, 0x1, R0 ;  /* 0x000000011e097824 */ /* 0x020fc400078e0200 */
[----:B------:R-:W-:Y:S01]  /*12f00*/  IMAD.WIDE.U32 R4, R24, UR4, R4 ;  /* 0x0000000418047c25 */ /* 0x000fe2000f8e0004 */
[----:B------:R-:W-:-:S03]  /*12f10*/  ULDC.64 UR4, c[0x0][0xaf0] ;  /* 0x0002bc0000047ab9 */ /* 0x000fc60000000a00 */
[----:B------:R-:W-:-:S04]  /*12f20*/  @P2 IMAD.HI.U32 R0, R9, R20, RZ ;  /* 0x0000001409002227 */ /* 0x000fc800078e00ff */
[----:B------:R-:W-:Y:S01]  /*12f30*/  IMAD.MOV.U32 R3, RZ, RZ, R9 ;  /* 0x000000ffff037224 */ /* 0x000fe200078e0009 */
[----:B------:R-:W-:Y:S01]  /*12f40*/  @P2 SHF.R.U32.HI R3, RZ, R27, R0 ;  /* 0x0000001bff032219 */ /* 0x000fe20000011600 */
[----:B------:R-:W-:Y:S02]  /*12f50*/  IMAD R6, R14, UR4, RZ ;  /* 0x000000040e067c24 */ /* 0x000fe4000f8e02ff */
[----:B------:R-:W-:Y:S01]  /*12f60*/  IMAD.IADD R5, R5, 0x1, R7 ;  /* 0x0000000105057824 */ /* 0x000fe200078e0207 */
[----:B------:R-:W-:Y:S01]  /*12f70*/  SHF.R.S32.HI R0, RZ, 0x1f, R3 ;  /* 0x0000001fff007819 */ /* 0x000fe20000011403 */
[----:B------:R-:W-:Y:S01]  /*12f80*/  IMAD R7, R13, UR5, R6 ;  /* 0x000000050d077c24 */ /* 0x000fe2000f8e0206 */
[----:B------:R-:W-:Y:S01]  /*12f90*/  IADD3 R6, -R3, RZ, RZ ;  /* 0x000000ff03067210 */ /* 0x000fe20007ffe1ff */
        /* <DEDUP_REMOVED lines=23> */
[----:B------:R-:W2:Y:S02]  /*13110*/  SHFL.IDX PT, R0, R20, RZ, 0x181f ;  /* 0x00181fff14007589 */ /* 0x000ea400000e0000 */
[C---:B------:R-:W-:Y:S01]  /*13120*/  ISETP.GE.OR P2, PT, R24.reuse, R21, P0 ;  /* 0x000000151800720c */ /* 0x040fe20000746670 */
[C---:B------:R-:W-:Y:S01]  /*13130*/  VIADD R8, R24.reuse, 0x30 ;  /* 0x0000003018087836 */ /* 0x040fe20000000000 */
[----:B------:R-:W3:Y:S01]  /*13140*/  SHFL.IDX PT, R5, R7, 0x1, 0x181f ;  /* 0x00381f0007057f89 */ /* 0x000ee200000e0000 */
[----:B------:R-:W-:-:S03]  /*13150*/  VIADD R10, R24, 0x60 ;  /* 0x00000060180a7836 */ /* 0x000fc60000000000 */
[----:B------:R-:W4:Y:S01]  /*13160*/  SHFL.IDX PT, R14, R7, 0x2, 0x181f ;  /* 0x00581f00070e7f89 */ /* 0x000f2200000e0000 */
[-C--:B------:R-:W-:Y:S02]  /*13170*/  ISETP.GE.OR P3, PT, R8, R21.reuse, P0 ;  /* 0x000000150800720c */ /* 0x080fe40000766670 */
[----:B------:R-:W-:Y:S01]  /*13180*/  ISETP.GE.OR P4, PT, R10, R21, P0 ;  /* 0x000000150a00720c */ /* 0x000fe20000786670 */
[----:B------:R-:W5:Y:S04]  /*13190*/  SHFL.IDX PT, R4, R20, 0x1, 0x181f ;  /* 0x00381f0014047f89 */ /* 0x000f6800000e0000 */
[----:B------:R-:W1:Y:S01]  /*131a0*/  SHFL.IDX PT, R6, R20, 0x2, 0x181f ;  /* 0x00581f0014067f89 */ /* 0x000e6200000e0000 */
        /* <DEDUP_REMOVED lines=13> */
.L_x_15687:
[----:B------:R-:W-:-:S05]  /*13280*/  VIADD R24, R24, 0x90 ;  /* 0x0000009018187836 */ /* 0x000fca0000000000 */
[----:B------:R-:W-:-:S13]  /*13290*/  ISETP.GE.OR P0, PT, R24, R21, P0 ;  /* 0x000000151800720c */ /* 0x000fda0000706670 */
[----:B---3--:R-:W-:-:S04]  /*132a0*/  @!P0 LEA R14, P1, R29, R14, 0x1 ;  /* 0x0000000e1d0e8211 */ /* 0x008fc800078208ff */
[----:B--2---:R-:W-:-:S05]  /*132b0*/  @!P0 LEA.HI.X R15, R29, R0, R28, 0x1, P1 ;  /* 0x000000001d0f8211 */ /* 0x004fca00008f0c1c */
[----:B------:R1:W-:Y:S04]  /*132c0*/  @!P0 ST.E.128 desc[UR40][R14.64], RZ ;  /* 0x000000ff0e008985 */ /* 0x0003e8000c101d28 */
.L_x_15504:
[----:B------:R-:W-:Y:S05]  /*132d0*/  BSYNC B0 ;  /* 0x0000000000007941 */ /* 0x000fea0003800000 */
.L_x_15501:
[----:B------:R-:W-:Y:S02]  /*132e0*/  ULDC UR4, c[0x0][0xc3c] ;  /* 0x00030f0000047ab9 */ /* 0x000fe40000000800 */
[----:B------:R-:W-:-:S13]  /*132f0*/  ISETP.GE.AND P0, PT, R35, UR4, PT ;  /* 0x0000000423007c0c */ /* 0x000fda000bf06270 */
[----:B------:R-:W-:Y:S05]  /*13300*/  @!P0 BRA `(.L_x_15509) ;  /* 0xfffffedc00448947 */ /* 0x000fea000383ffff */
[----:B------:R-:W-:Y:S05]  /*13310*/  BRA `(.L_x_15364) ;  /* 0x0000006c00387947 */ /* 0x000fea0003800000 */
.L_x_15362:
[----:B------:R-:W-:-:S08]  /*13320*/  NOP ;  /* 0x0000000000007918 */ /* 0x000fd00000000000 */
[----:B--2---:R-:W0:-:S00]  /*13330*/  USETMAXREG.DEALLOC.CTAPOOL 0x20 ;  /* 0x00000020000079c8 */ /* 0x004e0000080e0500 */
        /* <DEDUP_REMOVED lines=16> */
.L_x_15510:
        /* <DEDUP_REMOVED lines=42> */
.L_x_15516:
        /* <DEDUP_REMOVED lines=12> */
.L_x_15515:
[----:B------:R-:W-:Y:S05]  /*137a0*/  BSYNC B0 ;  /* 0x0000000000007941 */ /* 0x000fea0003800000 */
.L_x_15514:
        /* <DEDUP_REMOVED lines=20> */
[----:B------:R-:W-:Y:S01]  /*138f0*/  MOV R6, R9 ;  /* 0x0000000900067202 */ /* 0x000fe20000000f00 */
[----:B------:R-:W-:-:S07]  /*13900*/  IMAD.MOV.U32 R9, RZ, RZ, R3 ;  /* 0x000000ffff097224 */ /* 0x000fce00078e0003 */
.L_x_15512:
        /* <DEDUP_REMOVED lines=16> */
[----:B------:R-:W0:Y:S02]  /*13a10*/  F2I.FTZ.U32.TRUNC.NTZ R3, R12 ;  /* 0x0000000c00037305 */ /* 0x000e24000021f000 */
[----:B0-----:R-:W-:Y:S01]  /*13a20*/  IMAD.MOV R15, RZ, RZ, -R3 ;  /* 0x000000ffff0f7224 */ /* 0x001fe200078e0a03 */
[----:B------:R-:W-:Y:S06]  /*13a30*/  @!P0 BRA `(.L_x_15517) ;  /* 0x0000000000088947 */ /* 0x000fec0003800000 */
[----:B------:R-:W-:-:S05]  /*13a40*/  VIADD R11, R13, 0xffffffff ;  /* 0xffffffff0d0b7836 */ /* 0x000fca0000000000 */
[----:B------:R0:W1:Y:S02]  /*13a50*/  SHFL.IDX PT, R16, R6, R11, 0x1f ;  /* 0x00001f0b06107589 */ /* 0x00006400000e0000 */
.L_x_15517:
[----:B-1----:R-:W-:Y:S01]  /*13a60*/  IMAD R16, R16, UR5, R9 ;  /* 0x0000000510107c24 */ /* 0x002fe2000f8e0209 */
[----:B0-----:R-:W-:Y:S01]  /*13a70*/  IABS R6, R4 ;  /* 0x0000000400067213 */ /* 0x001fe20000000000 */
[----:B------:R-:W-:Y:S02]  /*13a80*/  IMAD R11, R15, R8, RZ ;  /* 0x000000080f0b7224 */ /* 0x000fe400078e02ff */
[----:B------:R-:W-:Y:S01]  /*13a90*/  IMAD.MOV.U32 R2, RZ, RZ, RZ ;  /* 0x000000ffff027224 */ /* 0x000fe200078e00ff */
[----:B------:R-:W-:Y:S02]  /*13aa0*/  IADD3 R9, -R16, UR6, RZ ;  /* 0x0000000610097c10 */ /* 0x000fe4000fffe1ff */
[----:B------:R-:W-:Y:S01]  /*13ab0*/  IADD3 R6, RZ, -R6, RZ ;  /* 0x80000006ff067210 */ /* 0x000fe20007ffe0ff */
        /* <DEDUP_REMOVED lines=19> */
[----:B------:R-:W-:-:S04]  /*13bf0*/  VIADDMNMX R7, R8, UR5, R7, PT ;  /* 0x0000000508077c46 */ /* 0x000fc8000b800107 */
[----:B------:R-:W-:-:S04]  /*13c00*/  IABS R8, R7 ;  /* 0x0000000700087213 */ /* 0x000fc80000000000 */
        /* <DEDUP_REMOVED lines=8> */
[----:B------:R-:W-:-:S03]  /*13c90*/  IABS R9, R4 ;  /* 0x0000000400097213 */ /* 0x000fc60000000000 */
        /* <DEDUP_REMOVED lines=19> */
.L_x_15513:
[----:B------:R-:W-:Y:S01]  /*13dd0*/  IMAD.MOV.U32 R17, RZ, RZ, RZ ;  /* 0x000000ffff117224 */ /* 0x000fe200078e00ff */
[----:B------:R-:W-:Y:S01]  /*13de0*/  MOV R18, RZ ;  /* 0x000000ff00127202 */ /* 0x000fe20000000f00 */
[----:B------:R-:W-:-:S07]  /*13df0*/  IMAD.U32 R16, RZ, RZ, UR6 ;  /* 0x00000006ff107e24 */ /* 0x000fce000f8e00ff */
.L_x_15518:
[----:B------:R-:W-:-:S13]  /*13e00*/  ISETP.NE.AND P0, PT, R5, RZ, PT ;  /* 0x000000ff0500720c */ /* 0x000fda0003f05270 */
[----:B------:R-:W0:Y:S01]  /*13e10*/  @!P0 S2R R3, SR_CgaCtaId ;  /* 0x0000000000038919 */ /* 0x000e220000008800 */
[----:B------:R-:W-:-:S04]  /*13e20*/  @!P0 MOV R0, 0x400 ;  /* 0x0000040000008802 */ /* 0x000fc80000000f00 */
[----:B0-----:R-:W-:-:S05]  /*13e30*/  @!P0 LEA R0, R3, R0, 0x18 ;  /* 0x0000000003008211 */ /* 0x001fca00078ec0ff */
[----:B------:R2:W-:Y:S01]  /*13e40*/  @!P0 STS.128 [R0+0x168d0], R16 ;  /* 0x0168d01000008388 */ /* 0x0005e20000000c00 */
[----:B------:R-:W-:Y:S06]  /*13e50*/  BAR.ARV 0x5, 0x200 ;  /* 0x0148000000007b1d */ /* 0x000fec0000002000 */
.L_x_15511:
[----:B------:R3:W-:Y:S01]  /*13e60*/  STL [R1+0x44], RZ ;  /* 0x000044ff01007387 */ /* 0x0007e20000100800 */
[----:B------:R-:W-:Y:S01]  /*13e70*/  ULDC UR4, c[0x0][0xc3c] ;  /* 0x00030f0000047ab9 */ /* 0x000fe20000000800 */
[----:B------:R-:W-:Y:S01]  /*13e80*/  IMAD.MOV.U32 R28, RZ, RZ, 0x1 ;  /* 0x00000001ff1c7424 */ /* 0x000fe200078e00ff */
[----:B-1----:R-:W-:Y:S01]  /*13e90*/  ISETP.GE.AND P0, PT, R19, UR4, PT ;  /* 0x0000000413007c0c */ /* 0x002fe2000bf06270 */
[----:B------:R-:W-:-:S12]  /*13ea0*/  IMAD.MOV.U32 R25, RZ, RZ, RZ ;  /* 0x000000ffff197224 */ /* 0x000fd800078e00ff */
[----:B---3--:R-:W-:Y:S05]  /*13eb0*/  @P0 BRA `(.L_x_15519) ;  /* 0x0000005c00740947 */ /* 0x008fea0003800000 */
[----:B------:R-:W3:Y:S01]  /*13ec0*/  LDL R6, [R1+0x30] ;  /* 0x0000300001067983 */ /* 0x000ee20000100800 */
[----:B------:R-:W2:Y:S01]  /*13ed0*/  S2R R7, SR_TID.X ;  /* 0x0000000000077919 */ /* 0x000ea20000002100 */
[----:B------:R-:W1:Y:S01]  /*13ee0*/  S2UR UR5, SR_CgaCtaId ;  /* 0x00000000000579c3 */ /* 0x000e620000008800 */
[----:B------:R-:W-:Y:S02]  /*13ef0*/  UMOV UR4, 0x400 ;  /* 0x0000040000047882 */ /* 0x000fe40000000000 */
[----:B-1----:R-:W-:Y:S01]  /*13f00*/  ULEA UR4, UR5, UR4, 0x18 ;  /* 0x0000000405047291 */ /* 0x002fe2000f8ec03f */
[C---:B--2---:R-:W-:Y:S01]  /*13f10*/  IMAD.SHL.U32 R0, R7.reuse, 0x8, RZ ;  /* 0x0000000807007824 */ /* 0x044fe200078e00ff */
[----:B------:R-:W-:-:S04]  /*13f20*/  LOP3.LUT R5, R7, 0x7f, RZ, 0xc0, !PT ;  /* 0x0000007f07057812 */ /* 0x000fc800078ec0ff */
[----:B0-----:R-:W-:Y:S02]  /*13f30*/  LOP3.LUT R2, R0, 0x1f8, RZ, 0xc0, !PT ;  /* 0x000001f800027812 */ /* 0x001fe400078ec0ff */
[----:B------:R-:W-:Y:S02]  /*13f40*/  SHF.L.U32 R3, R5, 0x3, RZ ;  /* 0x0000000305037819 */ /* 0x000fe400000006ff */
[----:B------:R-:W-:Y:S02]  /*13f50*/  LOP3.LUT R2, R2, 0x38, R7, 0x78, !PT ;  /* 0x0000003802027812 */ /* 0x000fe400078e7807 */
[----:B------:R-:W-:Y:S02]  /*13f60*/  MOV R22, UR4 ;  /* 0x0000000400167c02 */ /* 0x000fe40008000f00 */
[----:B------:R-:W-:Y:S01]  /*13f70*/  LOP3.LUT R4, R2, 0x200, R3, 0xf8, !PT ;  /* 0x0000020002047812 */ /* 0x000fe200078ef803 */
[----:B------:R-:W-:Y:S01]  /*13f80*/  IMAD.SHL.U32 R2, R7, 0x10, RZ ;  /* 0x0000001007027824 */ /* 0x000fe200078e00ff */
[----:B------:R-:W-:Y:S01]  /*13f90*/  SHF.R.U32.HI R3, RZ, 0x3, R5 ;  /* 0x00000003ff037819 */ /* 0x000fe20000011605 */
[----:B------:R-:W-:Y:S03]  /*13fa0*/  BSSY B8, `(.L_x_15519) ;  /* 0x00005ce000087945 */ /* 0x000fe60003800000 */
[----:B------:R-:W-:Y:S01]  /*13fb0*/  LOP3.LUT R2, R2, 0x70, RZ, 0xc0, !PT ;  /* 0x0000007002027812 */ /* 0x000fe200078ec0ff */
[----:B------:R-:W-:-:S02]  /*13fc0*/  IMAD.MOV.U32 R29, RZ, RZ, 0x1 ;  /* 0x00000001ff1d7424 */ /* 0x000fc400078e00ff */
[----:B------:R-:W-:Y:S01]  /*13fd0*/  IMAD.MOV.U32 R27, RZ, RZ, RZ ;  /* 0x000000ffff1b7224 */ /* 0x000fe200078e00ff */
[----:B------:R-:W-:Y:S01]  /*13fe0*/  LOP3.LUT R2, R3, R2, RZ, 0xfc, !PT ;  /* 0x0000000203027212 */ /* 0x000fe200078efcff */
[----:B------:R-:W-:Y:S02]  /*13ff0*/  IMAD.MOV.U32 R25, RZ, RZ, RZ ;  /* 0x000000ffff197224 */ /* 0x000fe400078e00ff */
[----:B------:R-:W-:Y:S01]  /*14000*/  IMAD.MOV.U32 R28, RZ, RZ, 0x1 ;  /* 0x00000001ff1c7424 */ /* 0x000fe200078e00ff */
[----:B------:R-:W-:Y:S01]  /*14010*/  ULDC.64 UR38, c[0x0][0x198] ;  /* 0x0000660000267ab9 */ /* 0x000fe20000000a00 */
[----:B------:R-:W-:Y:S01]  /*14020*/  ULDC UR36, c[0x0][0xc] ;  /* 0x0000030000247ab9 */ /* 0x000fe20000000800 */
[----:B---3--:R-:W-:-:S05]  /*14030*/  LOP3.LUT R0, R6, 0x2, RZ, 0xfc, !PT ;  /* 0x0000000206007812 */ /* 0x008fca00078efcff */
[----:B------:R0:W-:Y:S04]  /*14040*/  STL [R1+0x54], R0 ;  /* 0x0000540001007387 */ /* 0x0001e80000100800 */
[----:B------:R1:W-:Y:S01]  /*14050*/  STL [R1+0x44], RZ ;  /* 0x000044ff01007387 */ /* 0x0003e20000100800 */
[----:B0-----:R-:W-:-:S05]  /*14060*/  IMAD R0, R4, 0x2, R22 ;  /* 0x0000000204007824 */ /* 0x001fca00078e0216 */
[----:B------:R1:W-:Y:S02]  /*14070*/  STL [R1+0x24], R0 ;  /* 0x0000240001007387 */ /* 0x0003e40000100800 */
.L_x_15612:
        /* <DEDUP_REMOVED lines=11> */
[----:B-1----:R-:W-:Y:S01]  /*14130*/  SHF.R.S32.HI R0, RZ, 0x1f, R11 ;  /* 0x0000001fff007819 */ /* 0x002fe2000001140b */
[----:B------:R-:W-:-:S10]  /*14140*/  IMAD.SHL.U32 R23, R11, 0x4, RZ ;  /* 0x000000040b177824 */ /* 0x000fd400078e00ff */
[C---:B------:R-:W-:Y:S01]  /*14150*/  @P0 LEA R2, P1, R11.reuse, UR4, 0x2 ;  /* 0x000000040b020c11 */ /* 0x040fe2000f8210ff */
[----:B------:R-:W-:Y:S03]  /*14160*/  STL [R1+0x8], R11 ;  /* 0x0000080b01007387 */ /* 0x000fe60000100800 */
[C-C-:B------:R-:W-:Y:S01]  /*14170*/  @P0 LEA.HI.X R3, R11.reuse, UR5, R0.reuse, 0x2, P1 ;  /* 0x000000050b030c11 */ /* 0x140fe200088f1400 */
[----:B------:R-:W-:Y:S01]  /*14180*/  ULDC.64 UR4, c[0x0][0xa00] ;  /* 0x0002800000047ab9 */ /* 0x000fe20000000a00 */
[----:B------:R-:W-:Y:S01]  /*14190*/  SHF.L.U64.HI R24, R11, 0x2, R0 ;  /* 0x000000020b187819 */ /* 0x000fe20000010200 */
[----:B------:R0:W-:Y:S04]  /*141a0*/  STL [R1+0x3c], R0 ;  /* 0x00003c0001007387 */ /* 0x0001e80000100800 */
[----:B------:R1:W2:Y:S01]  /*141b0*/  @P0 LDG.E R10, desc[UR40][R2.64] ;  /* 0x00000028020a0981 */ /* 0x0002a2000c1e1900 */
        /* <DEDUP_REMOVED lines=10> */
[----:B---3--:R-:W3:Y:S01]  /*14260*/  @P0 LDG.E R6, desc[UR40][R2.64] ;  /* 0x0000002802060981 */ /* 0x008ee2000c1e1900 */
[----:B------:R-:W-:Y:S01]  /*14270*/  ULDC UR4, c[0x0][0x288] ;  /* 0x0000a20000047ab9 */ /* 0x000fe20000000800 */
[----:B------:R-:W-:Y:S02]  /*14280*/  IADD3.X R5, R24, UR7, RZ, P4, !PT ;  /* 0x0000000718057c10 */ /* 0x000fe4000a7fe4ff */
[----:B------:R-:W-:Y:S01]  /*14290*/  MOV R8, UR4 ;  /* 0x0000000400087c02 */ /* 0x000fe20008000f00 */
[----:B------:R-:W-:Y:S02]  /*142a0*/  ULDC.64 UR4, c[0x0][0x418] ;  /* 0x0001060000047ab9 */ /* 0x000fe40000000a00 */
        /* <DEDUP_REMOVED lines=16> */
[----:B------:R-:W-:Y:S01]  /*143b0*/  IMAD.MOV.U32 R9, RZ, RZ, R8 ;  /* 0x000000ffff097224 */ /* 0x000fe200078e0008 */
[----:B------:R-:W-:Y:S06]  /*143c0*/  @P2 BRA `(.L_x_15520) ;  /* 0x0000000000142947 */ /* 0x000fec0003800000 */
[----:B------:R-:W-:Y:S05]  /*143d0*/  @!P0 BRA `(.L_x_15520) ;  /* 0x0000000000108947 */ /* 0x000fea0003800000 */
[----:B0-----:R-:W2:Y:S04]  /*143e0*/  LDG.E R8, desc[UR40][R2.64] ;  /* 0x0000002802087981 */ /* 0x001ea8000c1e1900 */
[----:B------:R-:W2:Y:S02]  /*143f0*/  LDG.E R2, desc[UR40][R2.64+0x4] ;  /* 0x0000042802027981 */ /* 0x000ea4000c1e1900 */
[----:B--2---:R-:W-:-:S05]  /*14400*/  IADD3 R9, -R8, R2, RZ ;  /* 0x0000000208097210 */ /* 0x004fca0007ffe1ff */
[----:B------:R1:W-:Y:S02]  /*14410*/  STL [R1+0x38], R9 ;  /* 0x0000380901007387 */ /* 0x0003e40000100800 */
.L_x_15520:
        /* <DEDUP_REMOVED lines=10> */
.L_x_15521:
        /* <DEDUP_REMOVED lines=9> */
.L_x_15522:
        /* <DEDUP_REMOVED lines=10> */
[----:B------:R-:W-:-:S03]  /*145f0*/  IMAD.IADD R4, R7, 0x1, R6 ;  /* 0x0000000107047824 */ /* 0x000fc600078e0206 */
[----:B------:R-:W-:Y:S01]  /*14600*/  IADD3 R2, R2, 0xbf, RZ ;  /* 0x000000bf02027810 */ /* 0x000fe20007ffe0ff */
[C---:B------:R-:W-:Y:S01]  /*14610*/  VIADD R21, R4.reuse, 0x7f ;  /* 0x0000007f04157836 */ /* 0x040fe20000000000 */
[----:B------:R-:W-:Y:S01]  /*14620*/  IADD3 R20, R4, 0x80, -R9 ;  /* 0x0000008004147810 */ /* 0x000fe20007ffe809 */
[----:B------:R2:W-:Y:S02]  /*14630*/  STL [R1+0x18], R4 ;  /* 0x0000180401007387 */ /* 0x0005e40000100800 */
[----:B0-----:R-:W-:-:S05]  /*14640*/  @P0 IMAD.HI.U32 R3, R2, R3, RZ ;  /* 0x0000000302030227 */ /* 0x001fca00078e00ff */
[----:B---3--:R-:W-:Y:S02]  /*14650*/  @P0 SHF.R.U32.HI R2, RZ, R5, R3 ;  /* 0x00000005ff020219 */ /* 0x008fe40000011603 */
[----:B------:R-:W-:Y:S02]  /*14660*/  SHF.R.S32.HI R3, RZ, 0x1f, R21 ;  /* 0x0000001fff037819 */ /* 0x000fe40000011415 */
[----:B------:R-:W-:Y:S02]  /*14670*/  IADD3 R2, R20, R2, RZ ;  /* 0x0000000214027210 */ /* 0x000fe40007ffe0ff */
[----:B------:R-:W-:Y:S02]  /*14680*/  LEA.HI R21, R3, R21, RZ, 0x7 ;  /* 0x0000001503157211 */ /* 0x000fe400078f38ff */
[----:B------:R-:W-:Y:S02]  /*14690*/  SHF.R.S32.HI R3, RZ, 0x1f, R2 ;  /* 0x0000001fff037819 */ /* 0x000fe40000011402 */
[----:B------:R-:W-:-:S02]  /*146a0*/  SHF.R.S32.HI R21, RZ, 0x7, R21 ;  /* 0x00000007ff157819 */ /* 0x000fc40000011415 */
        /* <DEDUP_REMOVED lines=10> */
[----:B--2---:R-:W-:-:S04]  /*14750*/  @P0 SHF.R.S32.HI R4, RZ, 0x1f, R2 ;  /* 0x0000001fff040819 */ /* 0x004fc80000011402 */
        /* <DEDUP_REMOVED lines=13> */
.L_x_15690:
[----:B--2---:R-:W-:Y:S02]  /*14830*/  ISETP.NE.AND P0, PT, R14, RZ, PT ;  /* 0x000000ff0e00720c */ /* 0x004fe40003f05270 */
[----:B------:R-:W-:-:S11]  /*14840*/  PLOP3.LUT P6, PT, PT, PT, PT, 0x8, 0x0 ;  /* 0x000000000000781c */ /* 0x000fd60003fce170 */
[----:B------:R-:W-:Y:S05]  /*14850*/  @P0 BRA `(.L_x_15526) ;  /* 0x00000000000c0947 */ /* 0x000fea0003800000 */
[----:B------:R-:W-:-:S03]  /*14860*/  UMOV UR4, 0xffffffff ;  /* 0xffffffff00047882 */ /* 0x000fc60000000000 */
[----:B------:R-:W-:Y:S05]  /*14870*/  BRA.DIV UR4, `(.L_x_15527) ;  /* 0x0000007204587947 */ /* 0x000fea000b800000 */
[----:B------:R-:W-:-:S13]  /*14880*/  ELECT P6, URZ, PT ;  /* 0x00000000003f782f */ /* 0x000fda00038c0000 */
.L_x_15526:
        /* <DEDUP_REMOVED lines=9> */
.L_x_15693:
[----:B------:R-:W-:Y:S05]  /*14920*/  BSYNC B1 ;  /* 0x0000000000017941 */ /* 0x000fea0003800000 */
.L_x_15528:
[----:B------:R-:W-:Y:S04]  /*14930*/  BSSY B1, `(.L_x_15530) ;  /* 0x000004f000017945 */ /* 0x000fe80003800000 */
[----:B------:R-:W-:Y:S05]  /*14940*/  @!P6 BRA `(.L_x_15531) ;  /* 0x000000040034e947 */ /* 0x000fea0003800000 */
[----:B------:R-:W2:Y:S01]  /*14950*/  S2R R6, SR_TID.X ;  /* 0x0000000000067919 */ /* 0x000ea20000002100 */
[----:B0-----:R-:W-:Y:S01]  /*14960*/  IMAD R5, R27, 0x8, R22 ;  /* 0x000000081b057824 */ /* 0x001fe200078e0216 */
[----:B------:R-:W-:Y:S01]  /*14970*/  BSSY B2, `(.L_x_15532) ;  /* 0x0000006000027945 */ /* 0x000fe20003800000 */
[----:B--2---:R-:W-:Y:S02]  /*14980*/  LOP3.LUT R7, R6, 0x7f, RZ, 0xc0, !PT ;  /* 0x0000007f06077812 */ /* 0x004fe400078ec0ff */
[----:B------:R-:W-:Y:S02]  /*14990*/  SHF.L.U32 R6, R29, 0x1f, RZ ;  /* 0x0000001f1d067819 */ /* 0x000fe400000006ff */
[----:B------:R-:W-:Y:S02]  /*149a0*/  ISETP.NE.AND P1, PT, R7, RZ, PT ;  /* 0x000000ff0700720c */ /* 0x000fe40003f25270 */
[----:B------:R-:W0:Y:S02]  /*149b0*/  SYNCS.PHASECHK.TRANS64.TRYWAIT P0, [R5+URZ+0x168a0], R6 ;  /* 0x0168a006050075a7 */ /* 0x000e24000800017f */
[----:B0-----:R-:W-:Y:S09]  /*149c0*/  @!P0 BRA `(.L_x_15533) ;  /* 0x0000007000388947 */ /* 0x001ff20003800000 */
.L_x_15694:
[----:B------:R-:W-:Y:S05]  /*149d0*/  BSYNC B2 ;  /* 0x0000000000027941 */ /* 0x000fea0003800000 */
.L_x_15532:
[----:B------:R-:W-:Y:S04]  /*149e0*/  BSSY B2, `(.L_x_15534) ;  /* 0x0000009000027945 */ /* 0x000fe80003800000 */
[----:B------:R-:W-:Y:S05]  /*149f0*/  @P1 BRA `(.L_x_15535) ;  /* 0x00000000001c1947 */ /* 0x000fea0003800000 */
[----:B------:R-:W2:Y:S02]  /*14a00*/  S2R R7, SR_TID.X ;  /* 0x0000000000077919 */ /* 0x000ea40000002100 */
[----:B--2---:R-:W-:Y:S02]  /*14a10*/  LOP3.LUT R8, R7, 0x1f, RZ, 0xc0, !PT ;  /* 0x0000001f07087812 */ /* 0x004fe400078ec0ff */
[----:B------:R-:W-:Y:S02]  /*14a20*/  MOV R7, 0x4000 ;  /* 0x0000400000077802 */ /* 0x000fe40000000f00 */
[----:B------:R-:W-:Y:S02]  /*14a30*/  ISETP.NE.AND P0, PT, R8, RZ, PT ;  /* 0x000000ff0800720c */ /* 0x000fe40003f05270 */
[----:B------:R2:W-:Y:S11]  /*14a40*/  SYNCS.ARRIVE.TRANS64 RZ, [R5+URZ+0x16890], R7 ;  /* 0x0168900705ff79a7 */ /* 0x0005f6000800003f */
[----:B--2---:R-:W-:Y:S05]  /*14a50*/  @!P0 BRA `(.L_x_15535) ;  /* 0x0000000000048947 */ /* 0x004fea0003800000 */
[----:B------:R-:W-:Y:S01]  /*14a60*/  BPT.TRAP 0x1 ;  /* 0x000000040000795c */ /* 0x000fe20000300000 */
.L_x_15535:
[----:B------:R-:W-:Y:S05]  /*14a70*/  BSYNC B2 ;  /* 0x0000000000027941 */ /* 0x000fea0003800000 */
.L_x_15534:
[----:B------:R-:W-:Y:S01]  /*14a80*/  IMAD.MOV.U32 R11, RZ, RZ, RZ ;  /* 0x000000ffff0b7224 */ /* 0x000fe200078e00ff */
[----:B------:R-:W-:Y:S01]  /*14a90*/  UIADD3 UR4, UP0, UR38, 0x570, URZ ;  /* 0x0000057026047890 */ /* 0x000fe2000ff1e03f */
[----:B------:R-:W-:Y:S01]  /*14aa0*/  IMAD R7, R4, 0x80, R0 ;  /* 0x0000008004077824 */ /* 0x000fe200078e0200 */
[----:B------:R-:W-:Y:S01]  /*14ab0*/  PLOP3.LUT P0, PT, PT, PT, PT, 0x80, 0x0 ;  /* 0x000000000000781c */ /* 0x000fe20003f0f070 */
[----:B------:R-:W-:Y:S01]  /*14ac0*/  IMAD R8, R27, 0x4000, R22 ;  /* 0x000040001b087824 */ /* 0x000fe200078e0216 */
[----:B------:R-:W-:Y:S01]  /*14ad0*/  R2UR UR10, R11 ;  /* 0x000000000b0a72ca */ /* 0x000fe200000e0000 */
[----:B------:R-:W-:Y:S01]  /*14ae0*/  IMAD.SHL.U32 R10, R27, 0x2000, RZ ;  /* 0x000020001b0a7824 */ /* 0x000fe200078e00ff */
[----:B------:R-:W-:Y:S01]  /*14af0*/  IADD3 R7, R7, -0x80, RZ ;  /* 0xffffff8007077810 */ /* 0x000fe20007ffe0ff */
[----:B------:R-:W-:Y:S01]  /*14b00*/  VIADD R8, R8, 0xe400 ;  /* 0x0000e40008087836 */ /* 0x000fe20000000000 */
[----:B------:R-:W-:Y:S01]  /*14b10*/  UIADD3.X UR5, URZ, UR39, URZ, UP0, !UPT ;  /* 0x000000273f057290 */ /* 0x000fe200087fe43f */
[----:B-1----:R-:W-:Y:S01]  /*14b20*/  VIADD R9, R5, 0x16890 ;  /* 0x0001689005097836 */ /* 0x002fe20000000000 */
[----:B------:R-:W-:Y:S01]  /*14b30*/  UMOV UR6, 0x0 ;  /* 0x0000000000067882 */ /* 0x000fe20000000000 */
[----:B------:R-:W-:-:S09]  /*14b40*/  UMOV UR7, 0x12f00000 ;  /* 0x12f0000000077882 */ /* 0x000fd20000000000 */
.L_x_15536:
        /* <DEDUP_REMOVED lines=13> */
.L_x_15695:
[----:B------:R-:W-:Y:S05]  /*14c20*/  BSYNC B2 ;  /* 0x0000000000027941 */ /* 0x000fea0003800000 */
.L_x_15537:
        /* <DEDUP_REMOVED lines=11> */
.L_x_15540:
[----:B------:R-:W-:Y:S05]  /*14ce0*/  BSYNC B2 ;  /* 0x0000000000027941 */ /* 0x000fea0003800000 */
.L_x_15539:
[----:B------:R-:W-:Y:S01]  /*14cf0*/  R2UR UR10, R11 ;  /* 0x000000000b0a72ca */ /* 0x000fe200000e0000 */
[----:B01----:R-:W-:Y:S01]  /*14d00*/  IMAD R6, R10, 0x2, R22 ;  /* 0x000000020a067824 */ /* 0x003fe200078e0216 */
[----:B------:R-:W-:Y:S01]  /*14d10*/  R2UR UR6, R8 ;  /* 0x00000000080672ca */ /* 0x000fe200000e0000 */
[----:B------:R-:W-:Y:S01]  /*14d20*/  UIADD3 UR4, UP0, UR38, 0x670, URZ ;  /* 0x0000067026047890 */ /* 0x000fe2000ff1e03f */
[----:B------:R-:W-:Y:S01]  /*14d30*/  R2UR UR7, R9 ;  /* 0x00000000090772ca */ /* 0x000fe200000e0000 */
[----:B------:R-:W-:Y:S01]  /*14d40*/  VIADD R6, R6, 0x400 ;  /* 0x0000040006067836 */ /* 0x000fe20000000000 */
[----:B------:R-:W-:Y:S01]  /*14d50*/  PLOP3.LUT P0, PT, PT, PT, PT, 0x80, 0x0 ;  /* 0x000000000000781c */ /* 0x000fe20003f0f070 */
[----:B------:R-:W-:Y:S01]  /*14d60*/  UIADD3.X UR5, URZ, UR39, URZ, UP0, !UPT ;  /* 0x000000273f057290 */ /* 0x000fe200087fe43f */
[----:B------:R-:W-:-:S11]  /*14d70*/  IADD3 R5, R5, 0x168b0, RZ ;  /* 0x000168b005057810 */ /* 0x000fd60007ffe0ff */
.L_x_15541:
        /* <DEDUP_REMOVED lines=10> */
.L_x_15531:
[----:B------:R-:W-:Y:S05]  /*14e20*/  BSYNC B1 ;  /* 0x0000000000017941 */ /* 0x000fea0003800000 */
.L_x_15530:
[----:B------:R-:W-:Y:S01]  /*14e30*/  VIADD R4, R4, 0xfffffffe ;  /* 0xfffffffe04047836 */ /* 0x000fe20000000000 */
[----:B------:R-:W-:Y:S01]  /*14e40*/  PLOP3.LUT P0, PT, PT, PT, PT, 0x8, 0x0 ;  /* 0x000000000000781c */ /* 0x000fe20003f0e170 */
[----:B------:R-:W-:-:S03]  /*14e50*/  VIADD R27, R27, 0x1 ;  /* 0x000000011b1b7836 */ /* 0x000fc60000000000 */
[----:B------:R-:W-:Y:S02]  /*14e60*/  ISETP.GE.AND P2, PT, R4, R3, PT ;  /* 0x000000030400720c */ /* 0x000fe40003f46270 */
[----:B------:R-:W-:-:S04]  /*14e70*/  ISETP.NE.AND P1, PT, R27, 0x2, PT ;  /* 0x000000021b00780c */ /* 0x000fc80003f25270 */
[----:B0-----:R-:W-:Y:S02]  /*14e80*/  SEL R5, RZ, 0x1, P1 ;  /* 0x00000001ff057807 */ /* 0x001fe40000800000 */
[----:B------:R-:W-:Y:S02]  /*14e90*/  SEL R27, R27, RZ, P1 ;  /* 0x000000ff1b1b7207 */ /* 0x000fe40000800000 */
[----:B------:R-:W-:-:S03]  /*14ea0*/  LOP3.LUT R29, R29, R5, RZ, 0x3c, !PT ;  /* 0x000000051d1d7212 */ /* 0x000fc600078e3cff */
[----:B------:R-:W-:Y:S05]  /*14eb0*/  @!P2 BRA `(.L_x_15524) ;  /* 0x000000040058a947 */ /* 0x000fea0003800000 */
.L_x_15554:
[----:B------:R-:W-:Y:S05]  /*14ec0*/  YIELD ;  /* 0x0000000000007946 */ /* 0x000fea0003800000 */
[----:B------:R-:W-:Y:S04]  /*14ed0*/  BSSY B1, `(.L_x_15542) ;  /* 0x000004c000017945 */ /* 0x000fe80003800000 */
[----:B------:R-:W-:Y:S05]  /*14ee0*/  @!P6 BRA `(.L_x_15543) ;  /* 0x000000040028e947 */ /* 0x000fea0003800000 */
[----:B------:R-:W0:Y:S01]  /*14ef0*/  S2R R5, SR_TID.X ;  /* 0x0000000000057919 */ /* 0x000e220000002100 */
[----:B------:R-:W-:Y:S01]  /*14f00*/  SHF.L.U32 R6, R29, 0x1f, RZ ;  /* 0x0000001f1d067819 */ /* 0x000fe200000006ff */
[----:B------:R-:W-:Y:S01]  /*14f10*/  BSSY B2, `(.L_x_15544) ;  /* 0x0000006000027945 */ /* 0x000fe20003800000 */
[----:B0-----:R-:W-:Y:S02]  /*14f20*/  LOP3.LUT R7, R5, 0x7f, RZ, 0xc0, !PT ;  /* 0x0000007f05077812 */ /* 0x001fe400078ec0ff */
[----:B------:R-:W-:Y:S02]  /*14f30*/  LEA R5, R27, R22, 0x3 ;  /* 0x000000161b057211 */ /* 0x000fe400078e18ff */
[----:B------:R-:W-:Y:S02]  /*14f40*/  ISETP.NE.AND P2, PT, R7, RZ, PT ;  /* 0x000000ff0700720c */ /* 0x000fe40003f45270 */
[----:B------:R-:W0:Y:S02]  /*14f50*/  SYNCS.PHASECHK.TRANS64.TRYWAIT P1, [R5+URZ+0x168a0], R6 ;  /* 0x0168a006050075a7 */ /* 0x000e24000802017f */
[----:B0-----:R-:W-:Y:S09]  /*14f60*/  @!P1 BRA `(.L_x_15545) ;  /* 0x0000006800f89947 */ /* 0x001ff20003800000 */
.L_x_15696:
[----:B------:R-:W-:Y:S05]  /*14f70*/  BSYNC B2 ;  /* 0x0000000000027941 */ /* 0x000fea0003800000 */
.L_x_15544:
        /* <DEDUP_REMOVED lines=9> */
.L_x_15547:
[----:B------:R-:W-:Y:S05]  /*15010*/  BSYNC B2 ;  /* 0x0000000000027941 */ /* 0x000fea0003800000 */
.L_x_15546:
[----:B------:R-:W-:Y:S01]  /*15020*/  IMAD.MOV.U32 R11, RZ, RZ, RZ ;  /* 0x000000ffff0b7224 */ /* 0x000fe200078e00ff */
[----:B------:R-:W-:Y:S01]  /*15030*/  UIADD3 UR4, UP0, UR38, 0x570, URZ ;  /* 0x0000057026047890 */ /* 0x000fe2000ff1e03f */
[----:B------:R-:W-:Y:S01]  /*15040*/  IMAD R7, R27, 0x4000, R22 ;  /* 0x000040001b077824 */ /* 0x000fe200078e0216 */
[----:B------:R-:W-:Y:S01]  /*15050*/  PLOP3.LUT P1, PT, PT, PT, PT, 0x80, 0x0 ;  /* 0x000000000000781c */ /* 0x000fe20003f2f070 */
[----:B-1----:R-:W-:Y:S01]  /*15060*/  VIADD R9, R5, 0x16890 ;  /* 0x0001689005097836 */ /* 0x002fe20000000000 */
[----:B------:R-:W-:Y:S01]  /*15070*/  R2UR UR10, R11 ;  /* 0x000000000b0a72ca */ /* 0x000fe200000e0000 */
[----:B------:R-:W-:Y:S01]  /*15080*/  VIADD R10, R7, 0xe400 ;  /* 0x0000e400070a7836 */ /* 0x000fe20000000000 */
[----:B------:R-:W-:Y:S01]  /*15090*/  LEA R8, R4, R0, 0x7 ;  /* 0x0000000004087211 */ /* 0x000fe200078e38ff */
[----:B------:R-:W-:Y:S01]  /*150a0*/  UIADD3.X UR5, URZ, UR39, URZ, UP0, !UPT ;  /* 0x000000273f057290 */ /* 0x000fe200087fe43f */
[----:B------:R-:W-:Y:S01]  /*150b0*/  UMOV UR6, 0x0 ;  /* 0x0000000000067882 */ /* 0x000fe20000000000 */
[----:B------:R-:W-:-:S10]  /*150c0*/  UMOV UR7, 0x12f00000 ;  /* 0x12f0000000077882 */ /* 0x000fd40000000000 */
.L_x_15548:
        /* <DEDUP_REMOVED lines=13> */
.L_x_15697:
[----:B------:R-:W-:Y:S05]  /*151a0*/  BSYNC B2 ;  /* 0x0000000000027941 */ /* 0x000fea0003800000 */
.L_x_15549:
        /* <DEDUP_REMOVED lines=11> */
.L_x_15552:
[----:B------:R-:W-:Y:S05]  /*15260*/  BSYNC B2 ;  /* 0x0000000000027941 */ /* 0x000fea0003800000 */
.L_x_15551:
        /* <DEDUP_REMOVED lines=8> */
.L_x_15553:
        /* <DEDUP_REMOVED lines=10> */
.L_x_15543:
[----:B------:R-:W-:Y:S05]  /*15390*/  BSYNC B1 ;  /* 0x0000000000017941 */ /* 0x000fea0003800000 */
.L_x_15542:
        /* <DEDUP_REMOVED lines=8> */
.L_x_15524:
[----:B------:R-:W-:Y:S05]  /*15420*/  BSYNC B0 ;  /* 0x0000000000007941 */ /* 0x000fea0003800000 */
.L_x_15523:
[----:B------:R-:W0:Y:S01]  /*15430*/  LDC R0, c[0x0][0x448] ;  /* 0x00011200ff007b82 */ /* 0x000e220000000800 */
[----:B------:R-:W-:Y:S01]  /*15440*/  IMAD.MOV.U32 R2, RZ, RZ, 0xc0 ;  /* 0x000000c0ff027424 */ /* 0x000fe200078e00ff */
[----:B------:R-:W-:Y:S05]  /*15450*/  @!P0 WARPSYNC.ALL ;  /* 0x0000000000008948 */ /* 0x000fea0003800000 */
[----:B------:R-:W-:Y:S01]  /*15460*/  IMAD R2, R17, R2, 0xbf ;  /* 0x000000bf11027424 */ /* 0x000fe200078e0202 */
[----:B------:R-:W-:Y:S01]  /*15470*/  BSSY B7, `(.L_x_15555) ;  /* 0x00003be000077945 */ /* 0x000fe20003800000 */
[----:B------:R-:W-:Y:S01]  /*15480*/  @!P0 BAR.SYNC.DEFER_BLOCKING 0xc, 0x200 ;  /* 0x0308000000008b1d */ /* 0x000fe20000010000 */
[----:B0-----:R-:W-:-:S13]  /*15490*/  ISETP.NE.AND P1, PT, R0, 0x1, PT ;  /* 0x000000010000780c */ /* 0x001fda0003f25270 */
[----:B------:R-:W0:Y:S08]  /*154a0*/  @P1 LDC R3, c[0x0][0x44c] ;  /* 0x00011300ff031b82 */ /* 0x000e300000000800 */
[----:B------:R-:W2:Y:S01]  /*154b0*/  @P1 LDC R0, c[0x0][0x450] ;  /* 0x00011400ff001b82 */ /* 0x000ea20000000800 */
[----:B0-----:R-:W-:-:S05]  /*154c0*/  @P1 IMAD.HI.U32 R3, R2, R3, RZ ;  /* 0x0000000302031227 */ /* 0x001fca00078e00ff */
        /* <DEDUP_REMOVED lines=26> */
.L_x_15556:
        /* <DEDUP_REMOVED lines=20> */
.L_x_15559:
[----:B------:R-:W-:Y:S05]  /*157b0*/  BSYNC B6 ;  /* 0x0000000000067941 */ /* 0x000fea0003800000 */
.L_x_15558:
        /* <DEDUP_REMOVED lines=19> */
[----:B-12---:R-:W-:Y:S05]  /*158f0*/  CALL.ABS.NOINC R2 ;  /* 0x0000000002007343 */ /* 0x006fea0003c00000 */
.L_x_15562:
        /* <DEDUP_REMOVED lines=15> */
.L_x_15561:
[----:B------:R-:W-:Y:S05]  /*159f0*/  BSYNC B6 ;  /* 0x0000000000067941 */ /* 0x000fea0003800000 */
.L_x_15560:
[----:B------:R0:W2:Y:S01]  /*15a00*/  LDL R20, [R1+0xc] ;  /* 0x00000c0001147983 */ /* 0x0000a20000100800 */
[----:B------:R-:W-:Y:S01]  /*15a10*/  ULDC.64 UR4, c[0x0][0x9f8] ;  /* 0x00027e0000047ab9 */ /* 0x000fe20000000a00 */
[----:B------:R-:W3:Y:S01]  /*15a20*/  LDC R7, c[0x0][0x430] ;  /* 0x00010c00ff077b82 */ /* 0x000ee20000000800 */
[----:B------:R-:W-:Y:S01]  /*15a30*/  ISETP.NE.U32.AND P0, PT, RZ, UR4, PT ;  /* 0x00000004ff007c0c */ /* 0x000fe2000bf05070 */
[----:B------:R-:W4:Y:S03]  /*15a40*/  LDL R26, [R1+0x34] ;  /* 0x00003400011a7983 */ /* 0x000f260000100800 */
[----:B------:R-:W-:Y:S01]  /*15a50*/  ISETP.NE.AND.EX P0, PT, RZ, UR5, PT, P0 ;  /* 0x00000005ff007c0c */ /* 0x000fe2000bf05300 */
[----:B------:R-:W4:Y:S04]  /*15a60*/  LDL R4, [R1+0x18] ;  /* 0x0000180001047983 */ /* 0x000f280000100800 */
[----:B------:R-:W4:Y:S01]  /*15a70*/  LDL R21, [R1+0x1c] ;  /* 0x00001c0001157983 */ /* 0x000f220000100800 */
[----:B------:R-:W0:Y:S07]  /*15a80*/  S2R R5, SR_TID.X ;  /* 0x0000000000057919 */ /* 0x000e2e0000002100 */
[----:B------:R-:W-:Y:S01]  /*15a90*/  @P0 IADD3 R2, P1, R23, UR4, RZ ;  /* 0x0000000417020c10 */ /* 0x000fe2000ff3e0ff */
[----:B------:R-:W0:Y:S03]  /*15aa0*/  S2R R0, SR_TID.X ;  /* 0x0000000000007919 */ /* 0x000e260000002100 */
[----:B------:R-:W-:Y:S01]  /*15ab0*/  @P0 IADD3.X R3, R24, UR5, RZ, P1, !PT ;  /* 0x0000000518030c10 */ /* 0x000fe20008ffe4ff */
[----:B------:R-:W4:Y:S01]  /*15ac0*/  LDL R10, [R1+0x54] ;  /* 0x00005400010a7983 */ /* 0x000f220000100800 */
[----:B---3--:R-:W-:-:S03]  /*15ad0*/  ISETP.NE.AND P1, PT, R7, 0x1, PT ;  /* 0x000000010700780c */ /* 0x008fc60003f25270 */
[----:B-1----:R-:W3:Y:S04]  /*15ae0*/  LDL.LU R9, [R1+0x4] ;  /* 0x0000040001097983 */ /* 0x002ee80000300800 */
[----:B--2---:R-:W2:Y:S01]  /*15af0*/  @P0 LDG.E R20, desc[UR40][R2.64] ;  /* 0x0000002802140981 */ /* 0x004ea2000c1e1900 */
[----:B0-----:R-:W-:Y:S01]  /*15b00*/  IMAD.SHL.U32 R6, R5, 0x10, RZ ;  /* 0x0000001005067824 */ /* 0x001fe200078e00ff */
[----:B------:R-:W-:-:S04]  /*15b10*/  LOP3.LUT R0, R0, 0x7f, RZ, 0xc0, !PT ;  /* 0x0000007f00007812 */ /* 0x000fc800078ec0ff */
[----:B------:R-:W0:Y:S01]  /*15b20*/  @P1 LDC R5, c[0x0][0x434] ;  /* 0x00010d00ff051b82 */ /* 0x000e220000000800 */
[----:B----4-:R-:W-:Y:S01]  /*15b30*/  VIADD R26, R26, 0xffffffff ;  /* 0xffffffff1a1a7836 */ /* 0x010fe20000000000 */
[----:B------:R-:W-:-:S03]  /*15b40*/  SHF.R.U32.HI R0, RZ, 0x3, R0 ;  /* 0x00000003ff007819 */ /* 0x000fc60000011600 */
[----:B------:R-:W-:Y:S01]  /*15b50*/  IMAD.SHL.U32 R8, R26, 0x80, RZ ;  /* 0x000000801a087824 */ /* 0x000fe200078e00ff */
[----:B------:R-:W-:-:S04]  /*15b60*/  LOP3.LUT R6, R6, 0x70, RZ, 0xc0, !PT ;  /* 0x0000007006067812 */ /* 0x000fc800078ec0ff */
[----:B------:R-:W-:Y:S02]  /*15b70*/  LOP3.LUT R0, R8, R0, R6, 0xfe, !PT ;  /* 0x0000000008007212 */ /* 0x000fe400078efe06 */
[----:B------:R-:W1:Y:S01]  /*15b80*/  @P1 LDC R6, c[0x0][0x438] ;  /* 0x00010e00ff061b82 */ /* 0x000e620000000800 */
[----:B--2---:R2:W-:Y:S01]  /*15b90*/  @P0 STL [R1+0xc], R20 ;  /* 0x00000c1401000387 */ /* 0x0045e20000100800 */
[C---:B------:R-:W-:Y:S02]  /*15ba0*/  ISETP.GE.AND P0, PT, R0.reuse, R4, PT ;  /* 0x000000040000720c */ /* 0x040fe40003f06270 */
[----:B------:R-:W-:-:S11]  /*15bb0*/  IADD3 R0, R0, R21, RZ ;  /* 0x0000001500007210 */ /* 0x000fd60007ffe0ff */
[----:B------:R-:W4:Y:S01]  /*15bc0*/  @!P0 LDC.64 R2, c[0x0][0x428] ;  /* 0x00010a00ff028b82 */ /* 0x000f220000000a00 */
[----:B0-----:R-:W-:-:S04]  /*15bd0*/  @P1 IMAD.HI.U32 R5, R0, R5, RZ ;  /* 0x0000000500051227 */ /* 0x001fc800078e00ff */
[----:B------:R-:W-:Y:S01]  /*15be0*/  IMAD.MOV.U32 R4, RZ, RZ, R0 ;  /* 0x000000ffff047224 */ /* 0x000fe200078e0000 */
[----:B-1----:R-:W-:Y:S02]  /*15bf0*/  @P1 SHF.R.U32.HI R4, RZ, R6, R5 ;  /* 0x00000006ff041219 */ /* 0x002fe40000011605 */
[----:B------:R-:W-:-:S03]  /*15c00*/  SHF.R.S32.HI R11, RZ, 0x1f, R20 ;  /* 0x0000001fff0b7819 */ /* 0x000fc60000011414 */
[----:B------:R-:W-:-:S04]  /*15c10*/  IMAD.MOV R5, RZ, RZ, -R4 ;  /* 0x000000ffff057224 */ /* 0x000fc800078e0a04 */
[----:B------:R-:W-:Y:S01]  /*15c20*/  IMAD R0, R7, R5, R0 ;  /* 0x0000000507007224 */ /* 0x000fe200078e0200 */
[--C-:B------:R-:W-:Y:S01]  /*15c30*/  @!P0 SHF.R.S32.HI R5, RZ, 0x1f, R4.reuse ;  /* 0x0000001fff058819 */ /* 0x100fe20000011404 */
[-C--:B----4-:R-:W-:Y:S02]  /*15c40*/  @!P0 IMAD R7, R11, R2.reuse, RZ ;  /* 0x000000020b078224 */ /* 0x090fe400078e02ff */
[----:B------:R-:W-:-:S04]  /*15c50*/  @!P0 IMAD.WIDE.U32 R4, R20, R2, R4 ;  /* 0x0000000214048225 */ /* 0x000fc800078e0004 */
[----:B------:R-:W-:Y:S02]  /*15c60*/  @!P0 IMAD R7, R20, R3, R7 ;  /* 0x0000000314078224 */ /* 0x000fe400078e0207 */
[----:B------:R-:W0:Y:S02]  /*15c70*/  @!P0 LDC.64 R2, c[0x0][0x418] ;  /* 0x00010600ff028b82 */ /* 0x000e240000000a00 */
[----:B0-----:R-:W-:Y:S01]  /*15c80*/  @!P0 LEA R6, P1, R4, R2, 0x2 ;  /* 0x0000000204068211 */ /* 0x001fe200078210ff */
[----:B------:R-:W-:-:S05]  /*15c90*/  @!P0 IMAD.IADD R2, R5, 0x1, R7 ;  /* 0x0000000105028824 */ /* 0x000fca00078e0207 */
[----:B------:R-:W-:Y:S02]  /*15ca0*/  @!P0 LEA.HI.X R7, R4, R3, R2, 0x2, P1 ;  /* 0x0000000304078211 */ /* 0x000fe400008f1402 */
[----:B------:R-:W-:-:S06]  /*15cb0*/  MOV R2, RZ ;  /* 0x000000ff00027202 */ /* 0x000fcc0000000f00 */
[----:B------:R2:W5:Y:S01]  /*15cc0*/  @!P0 LDG.E R2, desc[UR40][R6.64] ;  /* 0x0000002806028981 */ /* 0x000562000c1e1900 */
[----:B------:R-:W-:Y:S02]  /*15cd0*/  ISETP.NE.AND P2, PT, R10, 0x3, PT ;  /* 0x000000030a00780c */ /* 0x000fe40003f45270 */
[----:B---3--:R-:W-:Y:S01]  /*15ce0*/  LOP3.LUT R9, R9, 0xfffffffd, RZ, 0xc0, !PT ;  /* 0xfffffffd09097812 */ /* 0x008fe200078ec0ff */
[----:B------:R2:W-:Y:S10]  /*15cf0*/  STL [R1+0x20], R11 ;  /* 0x0000200b01007387 */ /* 0x0005f40000100800 */
[----:B------:R-:W-:-:S05]  /*15d00*/  @P2 LOP3.LUT R9, R9, 0x2, RZ, 0xfc, !PT ;  /* 0x0000000209092812 */ /* 0x000fca00078efcff */
[----:B------:R2:W-:Y:S01]  /*15d10*/  STL [R1+0x4], R9 ;  /* 0x0000040901007387 */ /* 0x0005e20000100800 */
[----:B------:R-:W-:-:S03]  /*15d20*/  UMOV UR4, 0xffffffff ;  /* 0xffffffff00047882 */ /* 0x000fc60000000000 */
[----:B------:R-:W-:Y:S05]  /*15d30*/  BRA.DIV UR4, `(.L_x_15563) ;  /* 0x0000005e04ac7947 */ /* 0x000fea000b800000 */
.L_x_15700:
[----:B--2---:R-:W-:-:S05]  /*15d40*/  SHF.R.S32.HI R9, RZ, 0x1f, R18 ;  /* 0x0000001fff097819 */ /* 0x004fca0000011412 */
[----:B------:R0:W-:Y:S01]  /*15d50*/  STL [R1+0x10], R9 ;  /* 0x0000100901007387 */ /* 0x0001e20000100800 */
[----:B------:R-:W-:Y:S05]  /*15d60*/  @!P2 BRA `(.L_x_15564) ;  /* 0x000000000004a947 */ /* 0x000fea0003800000 */
[----:B------:R-:W-:Y:S01]  /*15d70*/  BPT.TRAP 0x1 ;  /* 0x000000040000795c */ /* 0x000fe20000300000 */
.L_x_15564:
        /* <DEDUP_REMOVED lines=25> */
.L_x_15701:
[----:B------:R-:W-:Y:S05]  /*15f10*/  BSYNC B0 ;  /* 0x0000000000007941 */ /* 0x000fea0003800000 */
.L_x_15565:
[----:B0-----:R-:W2:Y:S01]  /*15f20*/  LDL R9, [R1+0x10] ;  /* 0x0000100001097983 */ /* 0x001ea20000100800 */
[----:B------:R-:W-:-:S03]  /*15f30*/  ULDC.64 UR4, c[0x0][0x300] ;  /* 0x0000c00000047ab9 */ /* 0x000fc60000000a00 */
[----:B------:R-:W3:Y:S04]  /*15f40*/  LDL R14, [R1+0x18] ;  /* 0x00001800010e7983 */ /* 0x000ee80000100800 */
[----:B------:R-:W4:Y:S01]  /*15f50*/  LDL.LU R10, [R1+0x4] ;  /* 0x00000400010a7983 */ /* 0x000f220000300800 */
[----:B------:R-:W-:Y:S02]  /*15f60*/  IMAD R6, R6, UR4, RZ ;  /* 0x0000000406067c24 */ /* 0x000fe4000f8e02ff */
[C---:B-1----:R-:W-:Y:S01]  /*15f70*/  IMAD.WIDE.U32 R4, R0.reuse, UR4, RZ ;  /* 0x0000000400047c25 */ /* 0x042fe2000f8e00ff */
[----:B------:R-:W0:Y:S03]  /*15f80*/  S2R R13, SR_TID.X ;  /* 0x00000000000d7919 */ /* 0x000e260000002100 */
[----:B------:R-:W-:Y:S01]  /*15f90*/  IMAD R6, R0, UR5, R6 ;  /* 0x0000000500067c24 */ /* 0x000fe2000f8e0206 */
[----:B------:R-:W-:-:S02]  /*15fa0*/  ULDC.64 UR4, c[0x0][0x310] ;  /* 0x0000c40000047ab9 */ /* 0x000fc40000000a00 */
[----:B------:R-:W-:Y:S02]  /*15fb0*/  IMAD R7, R7, UR4, RZ ;  /* 0x0000000407077c24 */ /* 0x000fe4000f8e02ff */
[----:B------:R-:W-:Y:S02]  /*15fc0*/  IMAD.IADD R5, R5, 0x1, R6 ;  /* 0x0000000105057824 */ /* 0x000fe400078e0206 */
[----:B------:R-:W-:-:S04]  /*15fd0*/  IMAD.WIDE.U32 R4, R2, UR4, R4 ;  /* 0x0000000402047c25 */ /* 0x000fc8000f8e0004 */
[----:B------:R-:W-:Y:S01]  /*15fe0*/  IMAD R2, R2, UR5, R7 ;  /* 0x0000000502027c24 */ /* 0x000fe2000f8e0207 */
[----:B------:R-:W-:-:S03]  /*15ff0*/  ULDC.64 UR4, c[0x0][0x308] ;  /* 0x0000c20000047ab9 */ /* 0x000fc60000000a00 */
[----:B------:R-:W-:Y:S02]  /*16000*/  IMAD.IADD R5, R5, 0x1, R2 ;  /* 0x0000000105057824 */ /* 0x000fe400078e0202 */
[----:B------:R-:W-:-:S04]  /*16010*/  IMAD.WIDE.U32 R4, R18, UR4, R4 ;  /* 0x0000000412047c25 */ /* 0x000fc8000f8e0004 */
[----:B--2---:R-:W-:Y:S02]  /*16020*/  IMAD R0, R9, UR4, RZ ;  /* 0x0000000409007c24 */ /* 0x004fe4000f8e02ff */
[----:B------:R-:W1:Y:S02]  /*16030*/  S2R R9, SR_TID.X ;  /* 0x0000000000097919 */ /* 0x000e640000002100 */
[----:B------:R-:W-:Y:S01]  /*16040*/  IMAD R0, R18, UR5, R0 ;  /* 0x0000000512007c24 */ /* 0x000fe2000f8e0200 */
[----:B------:R-:W-:-:S03]  /*16050*/  ULDC.64 UR4, c[0x0][0x2e8] ;  /* 0x0000ba0000047ab9 */ /* 0x000fc60000000a00 */
[----:B------:R-:W-:Y:S01]  /*16060*/  IMAD.IADD R2, R5, 0x1, R0 ;  /* 0x0000000105027824 */ /* 0x000fe200078e0200 */
[----:B------:R-:W-:Y:S01]  /*16070*/  LEA R0, P0, R4, UR4, 0x1 ;  /* 0x0000000404007c11 */ /* 0x000fe2000f8008ff */
[----:B------:R-:W-:Y:S01]  /*16080*/  ULDC UR4, c[0x0][0x2f4] ;  /* 0x0000bd0000047ab9 */ /* 0x000fe20000000800 */
[----:B----4-:R-:W-:Y:S02]  /*16090*/  LOP3.LUT R10, R10, 0xfffffffe, RZ, 0xc0, !PT ;  /* 0xfffffffe0a0a7812 */ /* 0x010fe400078ec0ff */
[----:B------:R-:W-:Y:S02]  /*160a0*/  LEA.HI.X R2, R4, UR5, R2, 0x1, P0 ;  /* 0x0000000504027c11 */ /* 0x000fe400080f0c02 */
[----:B-1----:R-:W-:Y:S02]  /*160b0*/  LOP3.LUT R11, R9, 0x7f, RZ, 0xc0, !PT ;  /* 0x0000007f090b7812 */ /* 0x002fe400078ec0ff */
[----:B0-----:R-:W-:Y:S02]  /*160c0*/  SHF.L.U32 R9, R13, 0x3, RZ ;  /* 0x000000030d097819 */ /* 0x001fe400000006ff */
[----:B------:R-:W-:-:S02]  /*160d0*/  SHF.R.U32.HI R12, RZ, 0x3, R11 ;  /* 0x00000003ff0c7819 */ /* 0x000fc4000001160b */
        /* <DEDUP_REMOVED lines=11> */
[----:B------:R0:W-:Y:S02]  /*16190*/  STL [R1+0x4], R10 ;  /* 0x0000040a01007387 */ /* 0x0001e40000100800 */
        /* <DEDUP_REMOVED lines=74> */
.L_x_15719:
        /* <DEDUP_REMOVED lines=10> */
.L_x_15568:
        /* <DEDUP_REMOVED lines=11> */
.L_x_15569:
[----:B------:R2:W5:Y:S01]  /*16790*/  LDL.LU R4, [R1+0x28] ;  /* 0x0000280001047983 */ /* 0x0005620000300800 */
[----:B------:R2:W-:Y:S03]  /*167a0*/  SYNCS.ARRIVE.TRANS64.A1T0 RZ, [R3+URZ+0x16830], RZ ;  /* 0x016830ff03ff79a7 */ /* 0x0005e6000810003f */
[----:B-1----:R2:W5:Y:S04]  /*167b0*/  LDL.LU R7, [R1+0x8] ;  /* 0x0000080001077983 */ /* 0x0025680000300800 */
[----:B------:R2:W5:Y:S02]  /*167c0*/  LDL.LU R6, [R1+0x3c] ;  /* 0x00003c0001067983 */ /* 0x0005640000300800 */
[----:B------:R-:W-:Y:S05]  /*167d0*/  WARPSYNC.ALL ;  /* 0x0000000000007948 */ /* 0x000fea0003800000 */
[----:B------:R-:W-:Y:S01]  /*167e0*/  ULDC.64 UR6, c[0x0][0xa00] ;  /* 0x0002800000067ab9 */ /* 0x000fe20000000a00 */
[----:B------:R-:W-:Y:S01]  /*167f0*/  ULDC.64 UR4, c[0x0][0x298] ;  /* 0x0000a60000047ab9 */ /* 0x000fe20000000a00 */
[----:B------:R-:W-:Y:S01]  /*16800*/  BAR.SYNC.DEFER_BLOCKING 0x8, 0x200 ;  /* 0x0208000000007b1d */ /* 0x000fe20000010000 */
[----:B------:R-:W-:Y:S02]  /*16810*/  ISETP.NE.U32.AND P0, PT, RZ, UR6, PT ;  /* 0x00000006ff007c0c */ /* 0x000fe4000bf05070 */
[----:B------:R-:W-:-:S02]  /*16820*/  IADD3 R0, R22, 0x8400, RZ ;  /* 0x0000840016007810 */ /* 0x000fc40007ffe0ff */
[----:B------:R-:W-:Y:S01]  /*16830*/  ISETP.NE.AND.EX P0, PT, RZ, UR7, PT, P0 ;  /* 0x00000007ff007c0c */ /* 0x000fe2000bf05300 */
[----:B------:R-:W-:Y:S01]  /*16840*/  BSSY B6, `(.L_x_15570) ;  /* 0x000001e000067945 */ /* 0x000fe20003800000 */
[----:B------:R-:W-:Y:S02]  /*16850*/  LOP3.LUT P1, RZ, R0, 0x3ff, RZ, 0xc0, !PT ;  /* 0x000003ff00ff7812 */ /* 0x000fe4000782c0ff */
        /* <DEDUP_REMOVED lines=22> */
[----:B0-----:R-:W-:-:S02]  /*169c0*/  IMAD.U32 R10, RZ, RZ, UR8 ;  /* 0x00000008ff0a7e24 */ /* 0x001fc4000f8e00ff */
[----:B------:R-:W-:Y:S02]  /*169d0*/  IMAD.U32 R11, RZ, RZ, UR9 ;  /* 0x00000009ff0b7e24 */ /* 0x000fe4000f8e00ff */
[----:B------:R-:W-:Y:S02]  /*169e0*/  IMAD.MOV.U32 R12, RZ, RZ, 0x1 ;  /* 0x00000001ff0c7424 */ /* 0x000fe400078e00ff */
[----:B------:R-:W-:-:S07]  /*169f0*/  IMAD.MOV.U32 R13, RZ, RZ, RZ ;  /* 0x000000ffff0d7224 */ /* 0x000fce00078e00ff */
[----:B------:R-:W-:-:S07]  /*16a00*/  LEPC R20, `(.L_x_15571) ;  /* 0x000000001014794e */ /* 0x000fce0000000000 */
[----:B-1----:R-:W-:Y:S05]  /*16a10*/  CALL.ABS.NOINC R2 ;  /* 0x0000000002007343 */ /* 0x002fea0003c00000 */
.L_x_15571:
[----:B------:R-:W-:Y:S05]  /*16a20*/  BSYNC B6 ;  /* 0x0000000000067941 */ /* 0x000fea0003800000 */
.L_x_15570:
[----:B-1----:R-:W2:Y:S01]  /*16a30*/  LDL.LU R0, [R1+0x40] ;  /* 0x0000400001007983 */ /* 0x002ea20000300800 */
[----:B------:R-:W-:Y:S01]  /*16a40*/  ULDC.64 UR4, c[0x0][0x2d8] ;  /* 0x0000b60000047ab9 */ /* 0x000fe20000000a00 */
[----:B0-----:R-:W0:Y:S01]  /*16a50*/  LDC R10, c[0x0][0x448] ;  /* 0x00011200ff0a7b82 */ /* 0x001e220000000800 */
[----:B------:R-:W-:Y:S01]  /*16a60*/  ULDC.64 UR6, c[0x0][0x2c8] ;  /* 0x0000b20000067ab9 */ /* 0x000fe20000000a00 */
[----:B------:R-:W3:Y:S01]  /*16a70*/  LDL.LU R21, [R1+0x3c] ;  /* 0x00003c0001157983 */ /* 0x000ee20000300800 */
[----:B------:R-:W-:-:S03]  /*16a80*/  ULDC.64 UR8, c[0x0][0x280] ;  /* 0x0000a00000087ab9 */ /* 0x000fc60000000a00 */
[----:B------:R-:W3:Y:S04]  /*16a90*/  LDL.LU.64 R2, [R1+0x28] ;  /* 0x0000280001027983 */ /* 0x000ee80000300a00 */
[----:B------:R-:W4:Y:S04]  /*16aa0*/  LDL R20, [R1+0x10] ;  /* 0x0000100001147983 */ /* 0x000f280000100800 */
[----:B------:R-:W4:Y:S01]  /*16ab0*/  LDL.LU R5, [R1+0x8] ;  /* 0x0000080001057983 */ /* 0x000f220000300800 */
[----:B0-----:R-:W-:-:S13]  /*16ac0*/  ISETP.NE.AND P1, PT, R10, 0x1, PT ;  /* 0x000000010a00780c */ /* 0x001fda0003f25270 */
[----:B------:R-:W0:Y:S01]  /*16ad0*/  @P1 LDC R7, c[0x0][0x450] ;  /* 0x00011400ff071b82 */ /* 0x000e220000000800 */
[----:B--2---:R-:W-:Y:S01]  /*16ae0*/  IMAD.MOV.U32 R4, RZ, RZ, R0 ;  /* 0x000000ffff047224 */ /* 0x004fe200078e0000 */
[----:B---3--:R-:W-:Y:S02]  /*16af0*/  MOV R3, R21 ;  /* 0x0000001500037202 */ /* 0x008fe40000000f00 */
[----:B------:R-:W1:Y:S01]  /*16b00*/  S2R R21, SR_TID.X ;  /* 0x0000000000157919 */ /* 0x000e620000002100 */
[----:B----4-:R-:W-:Y:S02]  /*16b10*/  IMAD R0, R20, UR4, RZ ;  /* 0x0000000414007c24 */ /* 0x010fe4000f8e02ff */
[----:B------:R-:W2:Y:S01]  /*16b20*/  S2R R20, SR_TID.X ;  /* 0x0000000000147919 */ /* 0x000ea20000002100 */
[----:B-1----:R-:W-:Y:S01]  /*16b30*/  IMAD.SHL.U32 R21, R21, 0x10, RZ ;  /* 0x0000001015157824 */ /* 0x002fe200078e00ff */
[----:B--2---:R-:W-:-:S04]  /*16b40*/  LOP3.LUT R20, R20, 0x7f, RZ, 0xc0, !PT ;  /* 0x0000007f14147812 */ /* 0x004fc800078ec0ff */
[----:B------:R-:W-:Y:S02]  /*16b50*/  LOP3.LUT R21, R21, 0x70, RZ, 0xc0, !PT ;  /* 0x0000007015157812 */ /* 0x000fe400078ec0ff */
[----:B------:R-:W-:-:S04]  /*16b60*/  SHF.R.U32.HI R20, RZ, 0x3, R20 ;  /* 0x00000003ff147819 */ /* 0x000fc80000011614 */
[----:B------:R-:W-:-:S05]  /*16b70*/  LOP3.LUT R20, R20, R21, RZ, 0xfc, !PT ;  /* 0x0000001514147212 */ /* 0x000fca00078efcff */
[----:B------:R-:W-:Y:S02]  /*16b80*/  IMAD R6, R17, 0xc0, R20 ;  /* 0x000000c011067824 */ /* 0x000fe400078e0214 */
[----:B------:R1:W5:Y:S01]  /*16b90*/  LDL R20, [R1+0x24] ;  /* 0x0000240001147983 */ /* 0x0003620000100800 */
[C---:B------:R-:W-:Y:S02]  /*16ba0*/  IMAD R0, R18.reuse, UR5, R0 ;  /* 0x0000000512007c24 */ /* 0x040fe4000f8e0200 */
[----:B------:R-:W-:Y:S01]  /*16bb0*/  IMAD.WIDE.U32 R2, R18, UR4, R2 ;  /* 0x0000000412027c25 */ /* 0x000fe2000f8e0002 */
[----:B------:R-:W-:-:S03]  /*16bc0*/  ULDC.64 UR4, c[0x0][0x2e0] ;  /* 0x0000b80000047ab9 */ /* 0x000fc60000000a00 */
[----:B------:R-:W-:Y:S02]  /*16bd0*/  IMAD.IADD R3, R3, 0x1, R0 ;  /* 0x0000000103037824 */ /* 0x000fe400078e0200 */
[----:B------:R-:W2:Y:S01]  /*16be0*/  @P1 LDC R0, c[0x0][0x44c] ;  /* 0x00011300ff001b82 */ /* 0x000ea20000000800 */
[----:B------:R-:W-:Y:S02]  /*16bf0*/  IMAD R4, R4, UR4, RZ ;  /* 0x0000000404047c24 */ /* 0x000fe4000f8e02ff */
[----:B------:R-:W-:-:S04]  /*16c00*/  IMAD.WIDE.U32 R2, R5, UR4, R2 ;  /* 0x0000000405027c25 */ /* 0x000fc8000f8e0002 */
[----:B------:R-:W-:Y:S01]  /*16c10*/  IMAD R4, R5, UR5, R4 ;  /* 0x0000000505047c24 */ /* 0x000fe2000f8e0204 */
[----:B------:R-:W-:-:S03]  /*16c20*/  ULDC.64 UR4, c[0x0][0x2d0] ;  /* 0x0000b40000047ab9 */ /* 0x000fc60000000a00 */
[----:B------:R-:W-:Y:S01]  /*16c30*/  IMAD.IADD R5, R3, 0x1, R4 ;  /* 0x0000000103057824 */ /* 0x000fe200078e0204 */
[----:B------:R-:W-:Y:S01]  /*16c40*/  MOV R4, R2 ;  /* 0x0000000200047202 */ /* 0x000fe20000000f00 */
[----:B------:R-:W-:Y:S02]  /*16c50*/  IMAD.MOV.U32 R2, RZ, RZ, R6 ;  /* 0x000000ffff027224 */ /* 0x000fe400078e0006 */
[----:B--2---:R-:W-:-:S05]  /*16c60*/  @P1 IMAD.HI.U32 R0, R6, R0, RZ ;  /* 0x0000000006001227 */ /* 0x004fca00078e00ff */
[----:B0-----:R-:W-:-:S04]  /*16c70*/  @P1 SHF.R.U32.HI R2, RZ, R7, R0 ;  /* 0x00000007ff021219 */ /* 0x001fc80000011600 */
        /* <DEDUP_REMOVED lines=10> */
[----:B------:R-:W-:Y:S01]  /*16d20*/  IMAD R0, R0, UR7, R7 ;  /* 0x0000000700007c24 */ /* 0x000fe2000f8e0207 */
[----:B------:R-:W-:Y:S01]  /*16d30*/  LEA R2, P0, R8, UR8, 0x1 ;  /* 0x0000000808027c11 */ /* 0x000fe2000f8008ff */
[----:B------:R-:W0:Y:S03]  /*16d40*/  @P1 LDC R7, c[0x0][0x44c] ;  /* 0x00011300ff071b82 */ /* 0x000e260000000800 */
[----:B------:R-:W-:-:S04]  /*16d50*/  IADD3 R0, R9, R0, RZ ;  /* 0x0000000009007210 */ /* 0x000fc80007ffe0ff */
[----:B------:R-:W-:Y:S02]  /*16d60*/  LEA.HI.X R0, R8, UR9, R0, 0x1, P0 ;  /* 0x0000000908007c11 */ /* 0x000fe400080f0c00 */
[----:B------:R-:W2:Y:S01]  /*16d70*/  @P1 LDC R8, c[0x0][0x450] ;  /* 0x00011400ff081b82 */ /* 0x000ea20000000800 */
[----:B------:R-:W-:Y:S01]  /*16d80*/  VIADD R3, R6, 0x80 ;  /* 0x0000008006037836 */ /* 0x000fe20000000000 */
[----:B------:R-:W3:Y:S03]  /*16d90*/  S2R R11, SR_TID.X ;  /* 0x00000000000b7919 */ /* 0x000ee60000002100 */
[----:B------:R-:W-:Y:S02]  /*16da0*/  IMAD.MOV.U32 R6, RZ, RZ, R3 ;  /* 0x000000ffff067224 */ /* 0x000fe400078e0003 */
[----:B0-----:R-:W-:-:S05]  /*16db0*/  @P1 IMAD.HI.U32 R7, R3, R7, RZ ;  /* 0x0000000703071227 */ /* 0x001fca00078e00ff */
[----:B--2---:R-:W-:-:S05]  /*16dc0*/  @P1 SHF.R.U32.HI R6, RZ, R8, R7 ;  /* 0x00000008ff061219 */ /* 0x004fca0000011607 */
[----:B------:R-:W-:-:S04]  /*16dd0*/  IMAD.MOV R7, RZ, RZ, -R6 ;  /* 0x000000ffff077224 */ /* 0x000fc800078e0a06 */
[----:B------:R-:W-:Y:S01]  /*16de0*/  IMAD R3, R10, R7, R3 ;  /* 0x000000070a037224 */ /* 0x000fe200078e0203 */
[----:B------:R-:W-:Y:S01]  /*16df0*/  SHF.R.S32.HI R7, RZ, 0x1f, R6 ;  /* 0x0000001fff077819 */ /* 0x000fe20000011406 */
[----:B------:R-:W-:-:S04]  /*16e00*/  IMAD.WIDE.U32 R4, R6, UR4, R4 ;  /* 0x0000000406047c25 */ /* 0x000fc8000f8e0004 */
[----:B------:R-:W-:Y:S01]  /*16e10*/  IMAD R7, R7, UR4, RZ ;  /* 0x0000000407077c24 */ /* 0x000fe2000f8e02ff */
[----:B------:R-:W-:-:S03]  /*16e20*/  ULDC UR4, c[0x0][0x2b8] ;  /* 0x0000ae0000047ab9 */ /* 0x000fc60000000800 */
[----:B------:R-:W-:-:S05]  /*16e30*/  IMAD R6, R6, UR5, R7 ;  /* 0x0000000506067c24 */ /* 0x000fca000f8e0207 */
[----:B------:R-:W-:Y:S02]  /*16e40*/  IADD3 R5, R5, R6, RZ ;  /* 0x0000000605057210 */ /* 0x000fe40007ffe0ff */
[----:B------:R-:W-:Y:S01]  /*16e50*/  SHF.R.S32.HI R6, RZ, 0x1f, R3 ;  /* 0x0000001fff067819 */ /* 0x000fe20000011403 */
[----:B---3--:R-:W-:-:S04]  /*16e60*/  IMAD.SHL.U32 R21, R11, 0x8, RZ ;  /* 0x000000080b157824 */ /* 0x008fc800078e00ff */
[----:B------:R-:W-:Y:S02]  /*16e70*/  IMAD R8, R6, UR6, RZ ;  /* 0x0000000606087c24 */ /* 0x000fe4000f8e02ff */
[----:B------:R-:W-:Y:S01]  /*16e80*/  IMAD.WIDE.U32 R6, R3, UR6, R4 ;  /* 0x0000000603067c25 */ /* 0x000fe2000f8e0004 */
[----:B------:R-:W-:-:S03]  /*16e90*/  LOP3.LUT R21, R21, 0x38, RZ, 0xc0, !PT ;  /* 0x0000003815157812 */ /* 0x000fc600078ec0ff */
[----:B------:R-:W-:Y:S01]  /*16ea0*/  IMAD R3, R3, UR7, R8 ;  /* 0x0000000703037c24 */ /* 0x000fe2000f8e0208 */
[----:B------:R-:W-:-:S03]  /*16eb0*/  LEA R5, P1, R6, UR8, 0x1 ;  /* 0x0000000806057c11 */ /* 0x000fc6000f8208ff */
[----:B------:R-:W-:Y:S01]  /*16ec0*/  IMAD.IADD R3, R7, 0x1, R3 ;  /* 0x0000000107037824 */ /* 0x000fe200078e0203 */
[----:B------:R-:W-:Y:S01]  /*16ed0*/  ISETP.GE.AND P0, PT, R21, UR4, PT ;  /* 0x0000000415007c0c */ /* 0x000fe2000bf06270 */
[----:B------:R-:W-:Y:S01]  /*16ee0*/  UMOV UR4, 0xffffffff ;  /* 0xffffffff00047882 */ /* 0x000fe20000000000 */
[----:B------:R-:W-:Y:S02]  /*16ef0*/  LOP3.LUT R11, R11, 0x7f, RZ, 0xc0, !PT ;  /* 0x0000007f0b0b7812 */ /* 0x000fe400078ec0ff */
[----:B------:R-:W-:Y:S02]  /*16f00*/  LEA.HI.X R4, R6, UR9, R3, 0x1, P1 ;  /* 0x0000000906047c11 */ /* 0x000fe400088f0c03 */
[----:B------:R-:W-:Y:S01]  /*16f10*/  SHF.R.U32.HI R9, RZ, 0x3, R11 ;  /* 0x00000003ff097819 */ /* 0x000fe2000001160b */
[----:B-1----:R-:W-:Y:S06]  /*16f20*/  BRA.DIV UR4, `(.L_x_15572) ;  /* 0x0000005a04287947 */ /* 0x002fec000b800000 */
        /* <DEDUP_REMOVED lines=65> */
[----:B------:R-:W-:Y:S01]  /*17340*/  ISETP.GE.AND P1, PT, R6, R3, PT ;  /* 0x000000030600720c */ /* 0x000fe20003f26270 */
[----:B------:R-:W-:Y:S04]  /*17350*/  SHFL.IDX PT, R2, R2, 0x7, 0x181f ;  /* 0x00f81f0002027f89 */ /* 0x000fe800000e0000 */
[----:B------:R-:W1:Y:S08]  /*17360*/  SHFL.IDX PT, R6, R0, 0x6, 0x181f ;  /* 0x00d81f0000067f89 */ /* 0x000e7000000e0000 */
[----:B0-----:R-:W-:-:S05]  /*17370*/  @!P1 LEA R7, P2, R21, R7, 0x1 ;  /* 0x0000000715079211 */ /* 0x001fca00078408ff */
[----:B-1----:R-:W-:-:S05]  /*17380*/  @!P1 IMAD.X R6, RZ, RZ, R6, P2 ;  /* 0x000000ffff069224 */ /* 0x002fca00010e0606 */
[----:B------:R-:W-:-:S04]  /*17390*/  @!P1 LOP3.LUT R7, R7, R6, RZ, 0x3c, !PT ;  /* 0x0000000607079212 */ /* 0x000fc800078e3cff */
[----:B------:R-:W-:-:S04]  /*173a0*/  @!P1 LOP3.LUT R6, R7, R6, RZ, 0x3c, !PT ;  /* 0x0000000607069212 */ /* 0x000fc800078e3cff */
[----:B------:R-:W-:-:S05]  /*173b0*/  @!P1 LOP3.LUT R7, R7, R6, RZ, 0x3c, !PT ;  /* 0x0000000607079212 */ /* 0x000fca00078e3cff */
[----:B------:R0:W-:Y:S02]  /*173c0*/  @!P1 LDGSTS.E.BYPASS.LTC128B.128 [R20+0xb400], desc[UR40][R6.64], !P0 ;  /* 0x0b40000006149fae */ /* 0x0001e4000c101d68 */
[----:B0-----:R-:W-:-:S04]  /*173d0*/  IADD3 R6, R17, 0x80, RZ ;  /* 0x0000008011067810 */ /* 0x001fc80007ffe0ff */
[----:B------:R-:W-:Y:S02]  /*173e0*/  ISETP.GE.AND P1, PT, R6, R3, PT ;  /* 0x000000030600720c */ /* 0x000fe40003f26270 */
[----:B------:R0:W1:Y:S02]  /*173f0*/  SHFL.IDX PT, R6, R0, 0x7, 0x181f ;  /* 0x00f81f0000067f89 */ /* 0x00006400000e0000 */
[----:B0-----:R-:W-:-:S05]  /*17400*/  VIADD R0, R17, 0x70 ;  /* 0x0000007011007836 */ /* 0x001fca0000000000 */
[----:B------:R-:W-:Y:S02]  /*17410*/  ISETP.GE.AND P3, PT, R0, R3, PT ;  /* 0x000000030000720c */ /* 0x000fe40003f66270 */
[----:B------:R-:W0:Y:S11]  /*17420*/  SHFL.IDX PT, R0, R5, RZ, 0x181f ;  /* 0x00181fff05007589 */ /* 0x000e3600000e0000 */
[----:B------:R-:W-:-:S05]  /*17430*/  @!P3 LEA R2, P2, R21, R2, 0x1 ;  /* 0x000000021502b211 */ /* 0x000fca00078408ff */
[----:B-1----:R-:W-:-:S04]  /*17440*/  @!P3 IMAD.X R6, RZ, RZ, R6, P2 ;  /* 0x000000ffff06b224 */ /* 0x002fc800010e0606 */
[----:B------:R-:W-:Y:S01]  /*17450*/  @!P3 IMAD.MOV.U32 R7, RZ, RZ, R6 ;  /* 0x000000ffff07b224 */ /* 0x000fe200078e0006 */
[----:B------:R-:W-:Y:S02]  /*17460*/  @!P3 MOV R6, R2 ;  /* 0x000000020006b202 */ /* 0x000fe40000000f00 */
[----:B------:R-:W-:Y:S01]  /*17470*/  SHFL.IDX PT, R2, R5, 0x3, 0x181f ;  /* 0x00781f0005027f89 */ /* 0x000fe200000e0000 */
[----:B0-----:R-:W-:-:S03]  /*17480*/  @!P1 LEA R0, P2, R21, R0, 0x1 ;  /* 0x0000000015009211 */ /* 0x001fc600078408ff */
[----:B------:R0:W-:Y:S02]  /*17490*/  @!P3 LDGSTS.E.BYPASS.LTC128B.128 [R20+0xbc00], desc[UR40][R6.64], !P0 ;  /* 0x0bc000000614bfae */ /* 0x0001e4000c101d68 */
[----:B0-----:R-:W-:-:S04]  /*174a0*/  @!P1 IMAD.X R6, RZ, RZ, R8, P2 ;  /* 0x000000ffff069224 */ /* 0x001fc800010e0608 */
[----:B------:R-:W-:Y:S02]  /*174b0*/  @!P1 IMAD.MOV.U32 R7, RZ, RZ, R6 ;  /* 0x000000ffff079224 */ /* 0x000fe400078e0006 */
[----:B------:R-:W-:Y:S01]  /*174c0*/  @!P1 IMAD.MOV.U32 R6, RZ, RZ, R0 ;  /* 0x000000ffff069224 */ /* 0x000fe200078e0000 */
[----:B------:R-:W-:-:S04]  /*174d0*/  IADD3 R0, R17, 0x90, RZ ;  /* 0x0000009011007810 */ /* 0x000fc80007ffe0ff */
        /* <DEDUP_REMOVED lines=13> */
[----:B0-----:R-:W-:-:S04]  /*175b0*/  @!P1 LEA R6, P2, R21, R6, 0x1 ;  /* 0x0000000615069211 */ /* 0x001fc800078408ff */
[----:B------:R-:W-:-:S05]  /*175c0*/  @!P1 IADD3.X R0, RZ, R0, RZ, P2, !PT ;  /* 0x00000000ff009210 */ /* 0x000fca00017fe4ff */
[----:B------:R-:W-:-:S05]  /*175d0*/  @!P1 IMAD.MOV.U32 R7, RZ, RZ, R0 ;  /* 0x000000ffff079224 */ /* 0x000fca00078e0000 */
[----:B------:R0:W-:Y:S02]  /*175e0*/  @!P1 LDGSTS.E.BYPASS.LTC128B.128 [R20+0xd400], desc[UR40][R6.64], !P0 ;  /* 0x0d40000006149fae */ /* 0x0001e4000c101d68 */
.L_x_15744:
[----:B------:R-:W-:-:S05]  /*175f0*/  VIADD R17, R17, 0xb0 ;  /* 0x000000b011117836 */ /* 0x000fca0000000000 */
        /* <DEDUP_REMOVED lines=9> */
.L_x_15573:
        /* <DEDUP_REMOVED lines=18> */
.L_x_15745:
[----:B------:R-:W-:Y:S05]  /*177b0*/  BSYNC B0 ;  /* 0x0000000000007941 */ /* 0x000fea0003800000 */
.L_x_15574:
[----:B------:R-:W2:Y:S01]  /*177c0*/  LDL R2, [R1+0x34] ;  /* 0x0000340001027983 */ /* 0x000ea20000100800 */
[----:B------:R-:W-:Y:S01]  /*177d0*/  BSSY B0, `(.L_x_15576) ;  /* 0x000010f000007945 */ /* 0x000fe20003800000 */
[----:B--2---:R-:W-:-:S13]  /*177e0*/  ISETP.GE.AND P0, PT, R2, 0x2, PT ;  /* 0x000000020200780c */ /* 0x004fda0003f06270 */
[----:B------:R-:W-:Y:S05]  /*177f0*/  @!P0 BRA `(.L_x_15577) ;  /* 0x0000001000308947 */ /* 0x000fea0003800000 */
[----:B------:R-:W2:Y:S01]  /*17800*/  S2R R3, SR_TID.X ;  /* 0x0000000000037919 */ /* 0x000ea20000002100 */
[----:B------:R-:W-:Y:S01]  /*17810*/  ULDC UR4, c[0x0][0x2f4] ;  /* 0x0000bd0000047ab9 */ /* 0x000fe20000000800 */
[----:B0-----:R-:W-:Y:S01]  /*17820*/  VIADD R7, R2, 0xfffffffe ;  /* 0xfffffffe02077836 */ /* 0x001fe20000000000 */
[----:B------:R-:W-:Y:S01]  /*17830*/  MOV R6, R25 ;  /* 0x0000001900067202 */ /* 0x000fe20000000f00 */
[----:B------:R0:W-:Y:S01]  /*17840*/  STL [R1+0x8], R26 ;  /* 0x0000081a01007387 */ /* 0x0001e20000100800 */
[----:B------:R-:W-:Y:S02]  /*17850*/  IMAD.MOV.U32 R17, RZ, RZ, R28 ;  /* 0x000000ffff117224 */ /* 0x000fe400078e001c */
[----:B--2---:R-:W-:-:S05]  /*17860*/  IMAD.SHL.U32 R3, R3, 0x8, RZ ;  /* 0x0000000803037824 */ /* 0x004fca00078e00ff */
[----:B------:R-:W-:-:S04]  /*17870*/  LOP3.LUT R3, R3, 0x38, RZ, 0xc0, !PT ;  /* 0x0000003803037812 */ /* 0x000fc800078ec0ff */
[----:B0-----:R-:W-:-:S13]  /*17880*/  ISETP.GE.AND P1, PT, R3, UR4, PT ;  /* 0x0000000403007c0c */ /* 0x001fda000bf26270 */
.L_x_15590:
[----:B------:R-:W2:Y:S01]  /*17890*/  LDL R11, [R1+0x1c] ;  /* 0x00001c00010b7983 */ /* 0x000ea20000100800 */
[----:B-1----:R-:W0:Y:S03]  /*178a0*/  LDC R0, c[0x0][0x430] ;  /* 0x00010c00ff007b82 */ /* 0x002e260000000800 */
        /* <DEDUP_REMOVED lines=13> */
[----:B------:R-:W-:Y:S01]  /*17980*/  ULDC.64 UR4, c[0x0][0x428] ;  /* 0x00010a0000047ab9 */ /* 0x000fe20000000a00 */
[----:B--2---:R-:W-:-:S05]  /*17990*/  IADD3 R4, R2, R4, R11 ;  /* 0x0000000402047210 */ /* 0x004fca0007ffe00b */
[----:B0-----:R-:W-:Y:S01]  /*179a0*/  @P0 IMAD.HI.U32 R5, R4, R5, RZ ;  /* 0x0000000504050227 */ /* 0x001fe200078e00ff */
[----:B------:R-:W-:-:S04]  /*179b0*/  MOV R2, R4 ;  /* 0x0000000400027202 */ /* 0x000fc80000000f00 */
        /* <DEDUP_REMOVED lines=15> */
[----:B------:R-:W-:Y:S02]  /*17ab0*/  SEL R28, RZ, 0x1, P0 ;  /* 0x00000001ff1c7807 */ /* 0x000fe40000000000 */
[----:B------:R-:W-:Y:S02]  /*17ac0*/  MOV R26, R7 ;  /* 0x00000007001a7202 */ /* 0x000fe40000000f00 */
[----:B------:R-:W-:Y:S02]  /*17ad0*/  SEL R25, R25, RZ, P0 ;  /* 0x000000ff19197207 */ /* 0x000fe40000000000 */
[----:B------:R-:W-:Y:S02]  /*17ae0*/  LOP3.LUT R28, R17, R28, RZ, 0x3c, !PT ;  /* 0x0000001c111c7212 */ /* 0x000fe400078e3cff */
[----:B--2---:R-:W-:Y:S01]  /*17af0*/  SHF.R.S32.HI R21, RZ, 0x1f, R4 ;  /* 0x0000001fff157819 */ /* 0x004fe20000011404 */
[----:B------:R-:W-:Y:S06]  /*17b00*/  @!P2 BRA `(.L_x_15578) ;  /* 0x000000000004a947 */ /* 0x000fec0003800000 */
[----:B------:R-:W-:Y:S01]  /*17b10*/  BPT.TRAP 0x1 ;  /* 0x000000040000795c */ /* 0x000fe20000300000 */
.L_x_15578:
[----:B------:R-:W-:Y:S01]  /*17b20*/  IMAD R5, R25, 0x8, R22 ;  /* 0x0000000819057824 */ /* 0x000fe200078e0216 */
[----:B------:R-:W-:Y:S01]  /*17b30*/  SHF.L.U32 R2, R28, 0x1f, RZ ;  /* 0x0000001f1c027819 */ /* 0x000fe200000006ff */
[----:B------:R-:W-:Y:S03]  /*17b40*/  BSSY B1, `(.L_x_15579) ;  /* 0x0000003000017945 */ /* 0x000fe60003800000 */
[----:B------:R-:W0:Y:S02]  /*17b50*/  SYNCS.PHASECHK.TRANS64.TRYWAIT P0, [R5+URZ+0x16840], R2 ;  /* 0x01684002050075a7 */ /* 0x000e24000800017f */
[----:B0-----:R-:W-:Y:S05]  /*17b60*/  @!P0 BRA `(.L_x_15580) ;  /* 0x0000005c001c8947 */ /* 0x001fea0003800000 */
.L_x_15746:
[----:B------:R-:W-:Y:S05]  /*17b70*/  BSYNC B1 ;  /* 0x0000000000017941 */ /* 0x000fea0003800000 */
.L_x_15579:
[----:B------:R-:W2:Y:S04]  /*17b80*/  LDL R3, [R1+0x4] ;  /* 0x0000040001037983 */ /* 0x000ea80000100800 */
[----:B------:R-:W3:Y:S01]  /*17b90*/  LDL R9, [R1+0x10] ;  /* 0x0000100001097983 */ /* 0x000ee20000100800 */
[----:B------:R-:W-:Y:S01]  /*17ba0*/  SHF.R.S32.HI R20, RZ, 0x1f, R0 ;  /* 0x0000001fff147819 */ /* 0x000fe20000011400 */
[----:B------:R-:W-:Y:S01]  /*17bb0*/  ULDC.64 UR4, c[0x0][0x300] ;  /* 0x0000c00000047ab9 */ /* 0x000fe20000000a00 */
[----:B------:R-:W1:Y:S03]  /*17bc0*/  S2R R8, SR_TID.X ;  /* 0x0000000000087919 */ /* 0x000e660000002100 */
[----:B------:R-:W-:-:S04]  /*17bd0*/  IMAD R7, R20, UR4, RZ ;  /* 0x0000000414077c24 */ /* 0x000fc8000f8e02ff */
[----:B------:R-:W-:Y:S01]  /*17be0*/  IMAD R7, R0, UR5, R7 ;  /* 0x0000000500077c24 */ /* 0x000fe2000f8e0207 */
[----:B-1----:R-:W-:-:S04]  /*17bf0*/  LOP3.LUT R8, R8, 0x7f, RZ, 0xc0, !PT ;  /* 0x0000007f08087812 */ /* 0x002fc800078ec0ff */
[----:B------:R-:W-:Y:S02]  /*17c00*/  SHF.L.U32 R11, R8, 0x3, RZ ;  /* 0x00000003080b7819 */ /* 0x000fe400000006ff */
        /* <DEDUP_REMOVED lines=10> */
[----:B------:R-:W0:Y:S01]  /*17cb0*/  S2R R9, SR_TID.X ;  /* 0x0000000000097919 */ /* 0x000e220000002100 */
[----:B------:R-:W-:-:S04]  /*17cc0*/  IMAD.WIDE.U32 R2, R18, UR4, R2 ;  /* 0x0000000412027c25 */ /* 0x000fc8000f8e0002 */
[----:B------:R-:W-:Y:S01]  /*17cd0*/  IMAD R7, R18, UR5, R7 ;  /* 0x0000000512077c24 */ /* 0x000fe2000f8e0207 */
[----:B------:R-:W-:-:S03]  /*17ce0*/  ULDC.64 UR4, c[0x0][0x2e8] ;  /* 0x0000ba0000047ab9 */ /* 0x000fc60000000a00 */
[----:B------:R-:W-:Y:S02]  /*17cf0*/  IMAD.IADD R7, R7, 0x1, R3 ;  /* 0x0000000107077824 */ /* 0x000fe400078e0203 */
[----:B0-----:R-:W-:-:S05]  /*17d00*/  IMAD.SHL.U32 R8, R9, 0x8, RZ ;  /* 0x0000000809087824 */ /* 0x001fca00078e00ff */
        /* <DEDUP_REMOVED lines=51> */
.L_x_15764:
        /* <DEDUP_REMOVED lines=8> */
.L_x_15582:
        /* <DEDUP_REMOVED lines=11> */
.L_x_15583:
[----:B------:R1:W-:Y:S01]  /*18170*/  SYNCS.ARRIVE.TRANS64.A1T0 RZ, [R5+URZ+0x16830], RZ ;  /* 0x016830ff05ff79a7 */ /* 0x0003e2000810003f */
[----:B------:R-:W-:Y:S05]  /*18180*/  @!P3 BRA `(.L_x_15584) ;  /* 0x000000000004b947 */ /* 0x000fea0003800000 */
[----:B------:R-:W-:Y:S01]  /*18190*/  BPT.TRAP 0x1 ;  /* 0x000000040000795c */ /* 0x000fe20000300000 */
.L_x_15584:
[----:B------:R-:W-:Y:S01]  /*181a0*/  SHF.L.U32 R2, R17, 0x1f, RZ ;  /* 0x0000001f11027819 */ /* 0x000fe200000006ff */
[----:B-1----:R-:W-:Y:S01]  /*181b0*/  IMAD R5, R6, 0x8, R22 ;  /* 0x0000000806057824 */ /* 0x002fe200078e0216 */
[----:B------:R-:W-:Y:S03]  /*181c0*/  BSSY B1, `(.L_x_15585) ;  /* 0x0000003000017945 */ /* 0x000fe60003800000 */
[----:B------:R-:W1:Y:S02]  /*181d0*/  SYNCS.PHASECHK.TRANS64.TRYWAIT P0, [R5+URZ+0x16860], R2 ;  /* 0x01686002050075a7 */ /* 0x000e64000800017f */
[----:B-1----:R-:W-:Y:S05]  /*181e0*/  @!P0 BRA `(.L_x_15586) ;  /* 0x0000005c00cc8947 */ /* 0x002fea0003800000 */
.L_x_15765:
[----:B------:R-:W-:Y:S05]  /*181f0*/  BSYNC B1 ;  /* 0x0000000000017941 */ /* 0x000fea0003800000 */
.L_x_15585:
[----:B------:R-:W2:Y:S04]  /*18200*/  LDL R11, [R1+0x18] ;  /* 0x00001800010b7983 */ /* 0x000ea80000100800 */
[----:B------:R-:W2:Y:S01]  /*18210*/  LDL.LU R8, [R1+0x8] ;  /* 0x0000080001087983 */ /* 0x000ea20000300800 */
[----:B------:R-:W0:Y:S01]  /*18220*/  S2R R12, SR_TID.X ;  /* 0x00000000000c7919 */ /* 0x000e220000002100 */
[----:B------:R-:W-:Y:S01]  /*18230*/  UMOV UR4, 0xffffffff ;  /* 0xffffffff00047882 */ /* 0x000fe20000000000 */
[C---:B0-----:R-:W-:Y:S01]  /*18240*/  IMAD.SHL.U32 R9, R12.reuse, 0x8, RZ ;  /* 0x000000080c097824 */ /* 0x041fe200078e00ff */
[----:B------:R-:W-:-:S04]  /*18250*/  LOP3.LUT R3, R12, 0x7f, RZ, 0xc0, !PT ;  /* 0x0000007f0c037812 */ /* 0x000fc800078ec0ff */
[----:B------:R-:W-:Y:S02]  /*18260*/  LOP3.LUT R9, R9, 0x1f8, RZ, 0xc0, !PT ;  /* 0x000001f809097812 */ /* 0x000fe400078ec0ff */
[----:B------:R-:W-:Y:S02]  /*18270*/  SHF.L.U32 R10, R3, 0x3, RZ ;  /* 0x00000003030a7819 */ /* 0x000fe400000006ff */
        /* <DEDUP_REMOVED lines=53> */
.L_x_15783:
        /* <DEDUP_REMOVED lines=28> */
.L_x_15588:
        /* <DEDUP_REMOVED lines=8> */
[----:B------:R-:W-:Y:S02]  /*18810*/  MOV R24, R0 ;  /* 0x0000000000187202 */ /* 0x000fe40000000f00 */
[----:B--2---:R-:W-:-:S13]  /*18820*/  ISETP.NE.AND P3, PT, R2, 0x3, PT ;  /* 0x000000030200780c */ /* 0x004fda0003f65270 */
[----:B------:R-:W-:Y:S05]  /*18830*/  @!P3 BRA `(.L_x_15589) ;  /* 0x000000000004b947 */ /* 0x000fea0003800000 */
[----:B------:R-:W-:Y:S01]  /*18840*/  BPT.TRAP 0x1 ;  /* 0x000000040000795c */ /* 0x000fe20000300000 */
.L_x_15589:
[----:B------:R2:W-:Y:S01]  /*18850*/  STL [R1+0x8], R26 ;  /* 0x0000081a01007387 */ /* 0x0005e20000100800 */
[C---:B------:R-:W-:Y:S01]  /*18860*/  ISETP.GT.AND P0, PT, R26.reuse, RZ, PT ;  /* 0x000000ff1a00720c */ /* 0x040fe20003f04270 */
[----:B------:R2:W-:Y:S01]  /*18870*/  SYNCS.ARRIVE.TRANS64.A1T0 RZ, [R5+URZ+0x16850], RZ ;  /* 0x016850ff05ff79a7 */ /* 0x0005e2000810003f */
[----:B------:R-:W-:Y:S02]  /*18880*/  VIADD R7, R26, 0xffffffff ;  /* 0xffffffff1a077836 */ /* 0x000fe40000000000 */
[----:B------:R-:W-:Y:S02]  /*18890*/  IMAD.MOV.U32 R6, RZ, RZ, R25 ;  /* 0x000000ffff067224 */ /* 0x000fe400078e0019 */
[----:B------:R-:W-:-:S07]  /*188a0*/  IMAD.MOV.U32 R17, RZ, RZ, R28 ;  /* 0x000000ffff117224 */ /* 0x000fce00078e001c */
[----:B--2---:R-:W-:Y:S05]  /*188b0*/  @P0 BRA `(.L_x_15590) ;  /* 0xffffffec00f40947 */ /* 0x004fea000383ffff */
.L_x_15577:
[----:B------:R-:W-:Y:S05]  /*188c0*/  BSYNC B0 ;  /* 0x0000000000007941 */ /* 0x000fea0003800000 */
.L_x_15576:
        /* <DEDUP_REMOVED lines=17> */
.L_x_15592:
[----:B------:R-:W-:Y:S05]  /*189e0*/  BSYNC B0 ;  /* 0x0000000000007941 */ /* 0x000fea0003800000 */
.L_x_15591:
[----:B------:R-:W2:Y:S02]  /*189f0*/  LDL R0, [R1+0x54] ;  /* 0x0000540001007983 */ /* 0x000ea40000100800 */
[----:B--2---:R-:W-:-:S13]  /*18a00*/  ISETP.NE.AND P0, PT, R0, 0x3, PT ;  /* 0x000000030000780c */ /* 0x004fda0003f05270 */
[----:B------:R-:W-:Y:S05]  /*18a10*/  @!P0 BRA `(.L_x_15593) ;  /* 0x0000000000048947 */ /* 0x000fea0003800000 */
[----:B------:R-:W-:Y:S01]  /*18a20*/  BPT.TRAP 0x1 ;  /* 0x000000040000795c */ /* 0x000fe20000300000 */
.L_x_15593:
[----:B------:R-:W0:Y:S01]  /*18a30*/  LDL.LU R2, [R1+0x18] ;  /* 0x0000180001027983 */ /* 0x000e220000300800 */
[----:B------:R-:W-:Y:S01]  /*18a40*/  LEA R0, R25, R22, 0x3 ;  /* 0x0000001619007211 */ /* 0x000fe200078e18ff */
[----:B------:R-:W-:Y:S01]  /*18a50*/  BSSY B0, `(.L_x_15594) ;  /* 0x0000005000007945 */ /* 0x000fe20003800000 */
[----:B------:R-:W-:-:S04]  /*18a60*/  SHF.L.U32 R3, R28, 0x1f, RZ ;  /* 0x0000001f1c037819 */ /* 0x000fc800000006ff */
[----:B------:R-:W1:Y:S01]  /*18a70*/  SYNCS.PHASECHK.TRANS64.TRYWAIT P0, [R0+URZ+0x16860], R3 ;  /* 0x01686003000075a7 */ /* 0x000e62000800017f */
[----:B0-----:R-:W-:Y:S01]  /*18a80*/  IMAD R6, R26, -0x80, R2 ;  /* 0xffffff801a067824 */ /* 0x001fe200078e0202 */
[----:B-1----:R-:W-:Y:S06]  /*18a90*/  @!P0 BRA `(.L_x_15595) ;  /* 0x0000005c00fc8947 */ /* 0x002fec0003800000 */
.L_x_15784:
[----:B------:R-:W-:Y:S05]  /*18aa0*/  BSYNC B0 ;  /* 0x0000000000007941 */ /* 0x000fea0003800000 */
.L_x_15594:
        /* <DEDUP_REMOVED lines=15> */
[----:B------:R-:W-:Y:S01]  /*18ba0*/  LEA R4, R4, R22, 0x1 ;  /* 0x0000001604047211 */ /* 0x000fe200078e08ff */
        /* <DEDUP_REMOVED lines=48> */
.L_x_15802:
        /* <DEDUP_REMOVED lines=9> */
.L_x_15597:
        /* <DEDUP_REMOVED lines=11> */
.L_x_15598:
[----:B------:R0:W-:Y:S01]  /*18ff0*/  SYNCS.ARRIVE.TRANS64.A1T0 RZ, [R0+URZ+0x16850], RZ ;  /* 0x016850ff00ff79a7 */ /* 0x0001e2000810003f */
[----:B------:R-:W-:-:S04]  /*19000*/  IADD3 R25, R25, 0x1, RZ ;  /* 0x0000000119197810 */ /* 0x000fc80007ffe0ff */
[----:B------:R-:W-:-:S04]  /*19010*/  ISETP.NE.AND P0, PT, R25, 0x2, PT ;  /* 0x000000021900780c */ /* 0x000fc80003f05270 */
[----:B------:R-:W-:Y:S02]  /*19020*/  SEL R3, RZ, 0x1, P0 ;  /* 0x00000001ff037807 */ /* 0x000fe40000000000 */
[----:B------:R-:W-:Y:S02]  /*19030*/  SEL R25, R25, RZ, P0 ;  /* 0x000000ff19197207 */ /* 0x000fe40000000000 */
[----:B0-----:R-:W-:-:S07]  /*19040*/  LOP3.LUT R28, R28, R3, RZ, 0x3c, !PT ;  /* 0x000000031c1c7212 */ /* 0x001fce00078e3cff */
.L_x_15557:
[----:B------:R-:W-:Y:S05]  /*19050*/  BSYNC B7 ;  /* 0x0000000000077941 */ /* 0x000fea0003800000 */
.L_x_15555:
        /* <DEDUP_REMOVED lines=12> */
.L_x_15599:
        /* <DEDUP_REMOVED lines=15> */
[----:B------:R-:W-:Y:S01]  /*19210*/  ISETP.GE.U32.AND P5, PT, R7, 0x10, PT ;  /* 0x000000100700780c */ /* 0x000fe20003fa6070 */
[----:B------:R-:W-:Y:S01]  /*19220*/  SHFL.IDX PT, R16, R16, 0x1, 0x1f ;  /* 0x00201f0010107f89 */ /* 0x000fe200000e0000 */
[----:B0-----:R-:W-:Y:S01]  /*19230*/  IMAD.MOV.U32 R2, RZ, RZ, RZ ;  /* 0x000000ffff027224 */ /* 0x001fe200078e00ff */
        /* <DEDUP_REMOVED lines=18> */
.L_x_15812:
[----:B------:R-:W-:Y:S02]  /*19360*/  ULDC UR4, c[0x0][0xc38] ;  /* 0x00030e0000047ab9 */ /* 0x000fe40000000800 */
[----:B------:R-:W-:-:S04]  /*19370*/  IMAD.U32 R4, RZ, RZ, UR4 ;  /* 0x00000004ff047e24 */ /* 0x000fc8000f8e00ff */
[----:B--2---:R-:W-:-:S04]  /*19380*/  IMAD R5, R14, R4, RZ ;  /* 0x000000040e057224 */ /* 0x004fc800078e02ff */
[----:B------:R-:W-:-:S05]  /*19390*/  IMAD.IADD R16, R16, 0x1, R5 ;  /* 0x0000000110107824 */ /* 0x000fca00078e0205 */
[----:B------:R-:W-:-:S13]  /*193a0*/  ISETP.GT.AND P6, PT, R16, R0, PT ;  /* 0x000000001000720c */ /* 0x000fda0003fc4270 */
[----:B------:R-:W-:Y:S05]  /*193b0*/  @P6 BRA `(.L_x_15602) ;  /* 0x00000000009c6947 */ /* 0x000fea0003800000 */
.L_x_15607:
[----:B------:R-:W2:Y:S01]  /*193c0*/  LDC R4, c[0x0][0xc3c] ;  /* 0x00030f00ff047b82 */ /* 0x000ea20000000800 */
[----:B------:R-:W-:-:S04]  /*193d0*/  IADD3 R19, R19, 0x1f, RZ ;  /* 0x0000001f13137810 */ /* 0x000fc80007ffe0ff */
        /* <DEDUP_REMOVED lines=9> */
[----:B0-----:R-:W0:Y:S02]  /*19470*/  LDC.64 R2, c[0x0][0xc80] ;  /* 0x00032000ff027b82 */ /* 0x001e240000000a00 */
[----:B0-----:R-:W-:-:S06]  /*19480*/  IMAD.WIDE R2, R5, 0x4, R2 ;  /* 0x0000000405027825 */ /* 0x001fcc00078e0202 */
[----:B------:R2:W5:Y:S02]  /*19490*/  LDG.E R2, desc[UR40][R2.64] ;  /* 0x0000002802027981 */ /* 0x000564000c1e1900 */
.L_x_15605:
[----:B------:R-:W-:Y:S05]  /*194a0*/  BSYNC B0 ;  /* 0x0000000000007941 */ /* 0x000fea0003800000 */
.L_x_15604:
[----:B------:R-:W-:-:S03]  /*194b0*/  UMOV UR4, 0xffffffff ;  /* 0xffffffff00047882 */ /* 0x000fc60000000000 */
[----:B------:R-:W-:Y:S05]  /*194c0*/  BRA.DIV UR4, `(.L_x_15606) ;  /* 0x0000006204e87947 */ /* 0x000fea000b800000 */
[----:B-----5:R-:W3:Y:S02]  /*194d0*/  SHFL.UP PT, R14, R2, 0x1, RZ ;  /* 0x04200000020e7989 */ /* 0x020ee400000e00ff */
[----:B---3--:R-:W-:-:S05]  /*194e0*/  SEL R13, R14, RZ, P1 ;  /* 0x000000ff0e0d7207 */ /* 0x008fca0000800000 */
[----:B------:R-:W-:-:S05]  /*194f0*/  IMAD.IADD R13, R2, 0x1, R13 ;  /* 0x00000001020d7824 */ /* 0x000fca00078e020d */
[----:B------:R-:W3:Y:S02]  /*19500*/  SHFL.UP PT, R14, R13, 0x2, RZ ;  /* 0x044000000d0e7989 */ /* 0x000ee400000e00ff */
[----:B---3--:R-:W-:-:S04]  /*19510*/  SEL R14, R14, RZ, P2 ;  /* 0x000000ff0e0e7207 */ /* 0x008fc80001000000 */
[----:B0-2---:R-:W-:-:S05]  /*19520*/  IADD3 R3, R13, R14, RZ ;  /* 0x0000000e0d037210 */ /* 0x005fca0007ffe0ff */
        /* <DEDUP_REMOVED lines=10> */
.L_x_15820:
[----:B------:R-:W-:Y:S02]  /*195d0*/  ULDC UR4, c[0x0][0xc38] ;  /* 0x00030e0000047ab9 */ /* 0x000fe40000000800 */
[----:B------:R-:W-:-:S05]  /*195e0*/  MOV R4, UR4 ;  /* 0x0000000400047c02 */ /* 0x000fca0008000f00 */
[----:B--2---:R-:W-:-:S04]  /*195f0*/  IMAD R5, R14, R4, RZ ;  /* 0x000000040e057224 */ /* 0x004fc800078e02ff */
[----:B------:R-:W-:-:S05]  /*19600*/  IMAD.IADD R16, R5, 0x1, R16 ;  /* 0x0000000105107824 */ /* 0x000fca00078e0210 */
[----:B------:R-:W-:-:S13]  /*19610*/  ISETP.GT.AND P6, PT, R16, R0, PT ;  /* 0x000000001000720c */ /* 0x000fda0003fc4270 */
[----:B------:R-:W-:Y:S05]  /*19620*/  @!P6 BRA `(.L_x_15607) ;  /* 0xfffffffc0064e947 */ /* 0x000fea000383ffff */
.L_x_15602:
        /* <DEDUP_REMOVED lines=8> */
.L_x_15824:
[----:B------:R-:W-:Y:S01]  /*196b0*/  ISETP.NE.AND P0, PT, R5, RZ, PT ;  /* 0x000000ff0500720c */ /* 0x000fe20003f05270 */
[----:B------:R-:W-:-:S12]  /*196c0*/  IMAD.MOV.U32 R5, RZ, RZ, RZ ;  /* 0x000000ffff057224 */ /* 0x000fd800078e00ff */
[----:B------:R-:W-:Y:S05]  /*196d0*/  @!P0 BRA `(.L_x_15609) ;  /* 0x0000000000108947 */ /* 0x000fea0003800000 */
[----:B------:R-:W-:Y:S01]  /*196e0*/  UMOV UR4, 0xffffffff ;  /* 0xffffffff00047882 */ /* 0x000fe20000000000 */
[----:B------:R-:W-:Y:S02]  /*196f0*/  IADD3 R12, R6, -0x1, RZ ;  /* 0xffffffff060c7810 */ /* 0x000fe40007ffe0ff */
[----:B------:R-:W-:Y:S05]  /*19700*/  BRA.DIV UR4, `(.L_x_15610) ;  /* 0x00000066045c7947 */ /* 0x000fea000b800000 */
[----:B------:R4:W0:Y:S02]  /*19710*/  SHFL.IDX PT, R5, R3, R12, 0x1f ;  /* 0x00001f0c03057589 */ /* 0x00082400000e0000 */
.L_x_15609:
[----:B0-2-4-:R-:W0:Y:S01]  /*19720*/  LDC.64 R2, c[0x0][0xc90] ;  /* 0x00032400ff027b82 */ /* 0x015e220000000a00 */
[----:B------:R-:W-:-:S04]  /*19730*/  IMAD.IADD R19, R6, 0x1, R19 ;  /* 0x0000000106137824 */ /* 0x000fc800078e0213 */
[----:B0-----:R-:W-:-:S05]  /*19740*/  IMAD.WIDE R2, R19, 0x4, R2 ;  /* 0x0000000413027825 */ /* 0x001fca00078e0202 */
[----:B------:R0:W3:Y:S01]  /*19750*/  LDG.E R7, desc[UR40][R2.64] ;  /* 0x0000002802077981 */ /* 0x0000e2000c1e1900 */
[----:B------:R-:W-:Y:S01]  /*19760*/  IMAD R16, R5, R4, R16 ;  /* 0x0000000405107224 */ /* 0x000fe200078e0210 */
[----:B0-----:R-:W-:Y:S01]  /*19770*/  MOV R2, RZ ;  /* 0x000000ff00027202 */ /* 0x001fe20000000f00 */
[----:B---3--:R-:W-:-:S05]  /*19780*/  IMAD R6, R17, R7, RZ ;  /* 0x0000000711067224 */ /* 0x008fca00078e02ff */
        /* <DEDUP_REMOVED lines=34> */
[----:B0-----:R-:W-:-:S06]  /*199b0*/  IADD3 R9, R8, 0xffffffe, RZ ;  /* 0x0ffffffe08097810 */ /* 0x001fcc0007ffe0ff */
        /* <DEDUP_REMOVED lines=21> */
[----:B------:R-:W-:-:S05]  /*19b10*/  LOP3.LUT R2, RZ, R2, RZ, 0x33, !PT ;  /* 0x00000002ff027212 */ /* 0x000fca00078e33ff */
[----:B------:R-:W-:Y:S01]  /*19b20*/  IMAD.IADD R17, R17, 0x1, R2 ;  /* 0x0000000111117824 */ /* 0x000fe200078e0202 */
[----:B------:R-:W-:Y:S06]  /*19b30*/  BRA `(.L_x_15611) ;  /* 0x00000000001c7947 */ /* 0x000fec0003800000 */
.L_x_15603:
[----:B------:R-:W-:Y:S01]  /*19b40*/  UMOV UR4, URZ ;  /* 0x0000003f00047c82 */ /* 0x000fe20008000000 */
[----:B------:R-:W-:Y:S01]  /*19b50*/  UMOV UR5, URZ ;  /* 0x0000003f00057c82 */ /* 0x000fe20008000000 */
[----:B------:R-:W-:Y:S01]  /*19b60*/  ULDC UR6, c[0x0][0xc3c] ;  /* 0x00030f0000067ab9 */ /* 0x000fe20000000800 */
[----:B------:R-:W-:Y:S01]  /*19b70*/  MOV R16, R0 ;  /* 0x0000000000107202 */ /* 0x000fe20000000f00 */
[----:B------:R-:W-:Y:S02]  /*19b80*/  IMAD.U32 R17, RZ, RZ, UR4 ;  /* 0x00000004ff117e24 */ /* 0x000fe4000f8e00ff */
[----:B------:R-:W-:Y:S02]  /*19b90*/  IMAD.U32 R18, RZ, RZ, UR5 ;  /* 0x00000005ff127e24 */ /* 0x000fe4000f8e00ff */
[----:B------:R-:W-:-:S07]  /*19ba0*/  IMAD.U32 R19, RZ, RZ, UR6 ;  /* 0x00000006ff137e24 */ /* 0x000fce000f8e00ff */
.L_x_15611:
        /* <DEDUP_REMOVED lines=10> */
.L_x_15600:
[----:B------:R-:W-:Y:S02]  /*19c50*/  ULDC UR4, c[0x0][0xc3c] ;  /* 0x00030f0000047ab9 */ /* 0x000fe40000000800 */
[----:B--2---:R-:W-:-:S13]  /*19c60*/  ISETP.GE.AND P0, PT, R19, UR4, PT ;  /* 0x0000000413007c0c */ /* 0x004fda000bf06270 */
[----:B------:R-:W-:Y:S05]  /*19c70*/  @!P0 BRA `(.L_x_15612) ;  /* 0xffffffa400008947 */ /* 0x000fea000383ffff */
[----:B------:R-:W-:Y:S05]  /*19c80*/  BSYNC B8 ;  /* 0x0000000000087941 */ /* 0x000fea0003800000 */
.L_x_15519:
[----:B--2---:R-:W2:Y:S01]  /*19c90*/  LDL.LU R0, [R1+0x44] ;  /* 0x0000440001007983 */ /* 0x004ea20000300800 */
        /* <DEDUP_REMOVED lines=11> */
.L_x_15827:
[----:B------:R-:W-:Y:S05]  /*19d50*/  BSYNC B0 ;  /* 0x0000000000007941 */ /* 0x000fea0003800000 */
.L_x_15613:
[----:B------:R-:W-:-:S03]  /*19d60*/  UMOV UR4, 0xffffffff ;  /* 0xffffffff00047882 */ /* 0x000fc60000000000 */
[----:B------:R-:W-:Y:S05]  /*19d70*/  BRA.DIV UR4, `(.L_x_15615) ;  /* 0x0000005e04fc7947 */ /* 0x000fea000b800000 */
[----:B0-----:R-:W0:Y:S02]  /*19d80*/  S2R R0, SR_TID.X ;  /* 0x0000000000007919 */ /* 0x001e240000002100 */
[----:B0-----:R-:W-:-:S04]  /*19d90*/  SHF.R.U32.HI R0, RZ, 0x5, R0 ;  /* 0x00000005ff007819 */ /* 0x001fc80000011600 */
[----:B------:R-:W-:-:S05]  /*19da0*/  LOP3.LUT R0, R0, 0x3, RZ, 0xc0, !PT ;  /* 0x0000000300007812 */ /* 0x000fca00078ec0ff */
[----:B------:R0:W2:Y:S02]  /*19db0*/  SHFL.IDX PT, R14, R0, RZ, 0x1f ;  /* 0x00001fff000e7589 */ /* 0x0000a400000e0000 */
.L_x_15830:
[----:B--2---:R-:W-:-:S13]  /*19dc0*/  ISETP.NE.AND P0, PT, R14, RZ, PT ;  /* 0x000000ff0e00720c */ /* 0x004fda0003f05270 */
[----:B------:R-:W-:Y:S05]  /*19dd0*/  @P0 BRA `(.L_x_15364) ;  /* 0x0000000000880947 */ /* 0x000fea0003800000 */
[----:B------:R-:W-:-:S03]  /*19de0*/  UMOV UR4, 0xffffffff ;  /* 0xffffffff00047882 */ /* 0x000fc60000000000 */
[----:B------:R-:W-:Y:S05]  /*19df0*/  BRA.DIV UR4, `(.L_x_15616) ;  /* 0x0000006204107947 */ /* 0x000fea000b800000 */
[----:B------:R-:W-:-:S13]  /*19e00*/  ELECT P6, URZ, PT ;  /* 0x00000000003f782f */ /* 0x000fda00038c0000 */
.L_x_15833:
[----:B------:R-:W-:Y:S05]  /*19e10*/  @!P6 BRA `(.L_x_15364) ;  /* 0x000000000078e947 */ /* 0x000fea0003800000 */
[----:B0-----:R-:W2:Y:S02]  /*19e20*/  LDL.LU R0, [R1+0x30] ;  /* 0x0000300001007983 */ /* 0x001ea40000300800 */
[----:B--2---:R-:W-:-:S04]  /*19e30*/  LOP3.LUT R0, R0, 0x2, RZ, 0xfc, !PT ;  /* 0x0000000200007812 */ /* 0x004fc800078efcff */
[----:B------:R-:W-:-:S13]  /*19e40*/  ISETP.NE.AND P0, PT, R0, 0x3, PT ;  /* 0x000000030000780c */ /* 0x000fda0003f05270 */
[----:B------:R-:W-:Y:S05]  /*19e50*/  @!P0 BRA `(.L_x_15617) ;  /* 0x0000000000048947 */ /* 0x000fea0003800000 */
[----:B------:R-:W-:Y:S01]  /*19e60*/  BPT.TRAP 0x1 ;  /* 0x000000040000795c */ /* 0x000fe20000300000 */
.L_x_15617:
[C---:B------:R-:W-:Y:S01]  /*19e70*/  IMAD R5, R25.reuse, 0x8, R4 ;  /* 0x0000000819057824 */ /* 0x040fe200078e0204 */
[----:B------:R-:W-:Y:S01]  /*19e80*/  SHF.L.U32 R0, R28, 0x1f, RZ ;  /* 0x0000001f1c007819 */ /* 0x000fe200000006ff */
[----:B------:R-:W-:-:S03]  /*19e90*/  VIADD R25, R25, 0x1 ;  /* 0x0000000119197836 */ /* 0x000fc60000000000 */
[----:B------:R-:W0:Y:S02]  /*19ea0*/  SYNCS.PHASECHK.TRANS64.TRYWAIT P1, [R5+URZ+0x16840], R0 ;  /* 0x01684000050075a7 */ /* 0x000e24000802017f */
[----:B------:R-:W-:-:S04]  /*19eb0*/  ISETP.NE.AND P2, PT, R25, 0x2, PT ;  /* 0x000000021900780c */ /* 0x000fc80003f45270 */
[----:B------:R-:W-:Y:S01]  /*19ec0*/  SEL R3, RZ, 0x1, P2 ;  /* 0x00000001ff037807 */ /* 0x000fe20001000000 */
[----:B0-----:R-:W-:Y:S08]  /*19ed0*/  @!P1 BRA `(.L_x_15618) ;  /* 0x0000005c00f89947 */ /* 0x001ff00003800000 */
.L_x_15834:
[----:B------:R-:W-:Y:S02]  /*19ee0*/  SEL R25, R25, RZ, P2 ;  /* 0x000000ff19197207 */ /* 0x000fe40001000000 */
[----:B------:R-:W-:Y:S01]  /*19ef0*/  LOP3.LUT R2, R28, R3, RZ, 0x3c, !PT ;  /* 0x000000031c027212 */ /* 0x000fe200078e3cff */
[----:B------:R-:W-:Y:S06]  /*19f00*/  @!P0 BRA `(.L_x_15619) ;  /* 0x0000000000048947 */ /* 0x000fec0003800000 */
[----:B------:R-:W-:Y:S01]  /*19f10*/  BPT.TRAP 0x1 ;  /* 0x000000040000795c */ /* 0x000fe20000300000 */
.L_x_15619:
[----:B------:R-:W-:Y:S02]  /*19f20*/  LEA R25, R25, R4, 0x3 ;  /* 0x0000000419197211 */ /* 0x000fe400078e18ff */
[----:B------:R-:W-:-:S04]  /*19f30*/  SHF.L.U32 R2, R2, 0x1f, RZ ;  /* 0x0000001f02027819 */ /* 0x000fc800000006ff */
[----:B------:R-:W2:Y:S02]  /*19f40*/  SYNCS.PHASECHK.TRANS64.TRYWAIT P1, [R25+URZ+0x16840], R2 ;  /* 0x01684002190075a7 */ /* 0x000ea4000802017f */
[----:B--2---:R-:W-:Y:S05]  /*19f50*/  @!P1 BRA `(.L_x_15620) ;  /* 0x0000005c00ec9947 */ /* 0x004fea0003800000 */
.L_x_15835:
[----:B------:R-:W-:Y:S05]  /*19f60*/  @!P0 BRA `(.L_x_15621) ;  /* 0x0000000000048947 */ /* 0x000fea0003800000 */
[----:B------:R-:W-:Y:S01]  /*19f70*/  BPT.TRAP 0x1 ;  /* 0x000000040000795c */ /* 0x000fe20000300000 */
.L_x_15621:
[----:B------:R-:W4:Y:S02]  /*19f80*/  SYNCS.PHASECHK.TRANS64.TRYWAIT P1, [R5+URZ+0x16860], R0 ;  /* 0x01686000050075a7 */ /* 0x000f24000802017f */
[----:B----4-:R-:W-:Y:S05]  /*19f90*/  @!P1 BRA `(.L_x_15622) ;  /* 0x0000005c00f09947 */ /* 0x010fea0003800000 */
.L_x_15836:
[----:B------:R-:W-:Y:S05]  /*19fa0*/  @!P0 BRA `(.L_x_15623) ;  /* 0x0000000000048947 */ /* 0x000fea0003800000 */
[----:B------:R-:W-:Y:S01]  /*19fb0*/  BPT.TRAP 0x1 ;  /* 0x000000040000795c */ /* 0x000fe20000300000 */
.L_x_15623:
[----:B------:R0:W0:Y:S02]  /*19fc0*/  SYNCS.PHASECHK.TRANS64.TRYWAIT P0, [R25+URZ+0x16860], R2 ;  /* 0x01686002190075a7 */ /* 0x000024000800017f */
[----:B0-----:R-:W-:Y:S05]  /*19fd0*/  @!P0 NANOSLEEP.SYNCS 0x989680 ;  /* 0x009896800000895d */ /* 0x001fea0003900000 */
[----:B------:R-:W0:Y:S02]  /*19fe0*/  @!P0 SYNCS.PHASECHK.TRANS64 P0, [R25+URZ+0x16860], R2 ;  /* 0x01686002190085a7 */ /* 0x000e24000800007f */
[----:B0-----:R-:W-:Y:S05]  /*19ff0*/  @!P0 BRA `(.L_x_15623) ;  /* 0xfffffffc00f08947 */ /* 0x001fea000383ffff */
.L_x_15364:
[----:B------:R-:W-:Y:S05]  /*1a000*/  BSYNC B9 ;  /* 0x0000000000097941 */ /* 0x000fea0003800000 */
.L_x_15361:
[----:B------:R-:W-:Y:S05]  /*1a010*/  EXIT ;  /* 0x000000000000794d */ /* 0x000fea0003800000 */
.L_x_15382:
[----:B0-----:R0:W1:Y:S02]  /*1a020*/  SYNCS.PHASECHK.TRANS64.TRYWAIT P6, [R69+URZ+0x16890], R77 ;  /* 0x0168904d450075a7 */ /* 0x00106400080c017f */
[----:B-1----:R-:W-:Y:S05]  /*1a030*/  @!P6 NANOSLEEP.SYNCS 0x989680 ;  /* 0x009896800000e95d */ /* 0x002fea0003900000 */
[----:B------:R-:W1:Y:S02]  /*1a040*/  @!P6 SYNCS.PHASECHK.TRANS64 P6, [R69+URZ+0x16890], R77 ;  /* 0x0168904d4500e5a7 */ /* 0x000e6400080c007f */
[----:B-1----:R-:W-:Y:S05]  /*1a050*/  @!P6 BRA `(.L_x_15382) ;  /* 0xfffffffc00f0e947 */ /* 0x002fea000383ffff */
[----:B------:R-:W-:Y:S05]  /*1a060*/  BRA `(.L_x_15624) ;  /* 0xfffffe8800b47947 */ /* 0x000fea000383ffff */
.L_x_15383:
        /* <DEDUP_REMOVED lines=8> */
.L_x_15626:
[----:B------:R-:W-:Y:S05]  /*1a0f0*/  BSYNC B1 ;  /* 0x0000000000017941 */ /* 0x000fea0003800000 */
.L_x_15625:
        /* <DEDUP_REMOVED lines=8> */
.L_x_15627:
[----:B------:R-:W-:Y:S05]  /*1a180*/  BRA `(.L_x_15628) ;  /* 0xfffffe8800807947 */ /* 0x000fea000383ffff */
.L_x_15392:
        /* <DEDUP_REMOVED lines=8> */
.L_x_15630:
[----:B------:R-:W-:Y:S05]  /*1a210*/  BSYNC B1 ;  /* 0x0000000000017941 */ /* 0x000fea0003800000 */
.L_x_15629:
        /* <DEDUP_REMOVED lines=8> */
.L_x_15631:
[----:B------:R-:W-:Y:S05]  /*1a2a0*/  BRA `(.L_x_15632) ;  /* 0xfffffe8c00f07947 */ /* 0x000fea000383ffff */
.L_x_15404:
[----:B--2---:R2:W3:Y:S02]  /*1a2b0*/  SYNCS.PHASECHK.TRANS64.TRYWAIT P4, [R69+URZ+0x16890], R77 ;  /* 0x0168904d450075a7 */ /* 0x0044e4000808017f */
[----:B---3--:R-:W-:Y:S05]  /*1a2c0*/  @!P4 NANOSLEEP.SYNCS 0x989680 ;  /* 0x009896800000c95d */ /* 0x008fea0003900000 */
[----:B------:R-:W3:Y:S02]  /*1a2d0*/  @!P4 SYNCS.PHASECHK.TRANS64 P4, [R69+URZ+0x16890], R77 ;  /* 0x0168904d4500c5a7 */ /* 0x000ee4000808007f */
[----:B---3--:R-:W-:Y:S05]  /*1a2e0*/  @!P4 BRA `(.L_x_15404) ;  /* 0xfffffffc00f0c947 */ /* 0x008fea000383ffff */
[----:B------:R-:W-:Y:S05]  /*1a2f0*/  BRA `(.L_x_15633) ;  /* 0xfffffe9800e07947 */ /* 0x000fea000383ffff */
.L_x_15405:
[----:B------:R-:W-:Y:S01]  /*1a300*/  BSSY B1, `(.L_x_15634) ;  /* 0x0000008000017945 */ /* 0x000fe20003800000 */
[----:B0-----:R-:W-:Y:S01]  /*1a310*/  IMAD.MOV.U32 R13, RZ, RZ, R86 ;  /* 0x000000ffff0d7224 */ /* 0x001fe200078e0056 */
[----:B------:R-:W-:Y:S01]  /*1a320*/  MOV R12, RZ ;  /* 0x000000ff000c7202 */ /* 0x000fe20000000f00 */
[----:B------:R-:W-:Y:S02]  /*1a330*/  IMAD.MOV.U32 R11, RZ, RZ, 0x1c1f ;  /* 0x00001c1fff0b7424 */ /* 0x000fe400078e00ff */
[----:B------:R-:W-:-:S07]  /*1a340*/  IMAD.MOV.U32 R15, RZ, RZ, -0x1 ;  /* 0xffffffffff0f7424 */ /* 0x000fce00078e00ff */
[----:B--2---:R-:W-:Y:S05]  /*1a350*/  WARPSYNC.COLLECTIVE R15, `(.L_x_15635) ;  /* 0x000000000f087348 */ /* 0x004fea0003c00000 */
[----:B------:R0:W1:Y:S02]  /*1a360*/  SHFL.IDX P6, R14, R13, R12, R11 ;  /* 0x0000000c0d0e7389 */ /* 0x00006400000c000b */
[----:B012---:R-:W-:Y:S01]  /*1a370*/  ENDCOLLECTIVE ;  /* 0x000000000000791b */ /* 0x007fe20003800000 */
.L_x_15635:
[----:B------:R-:W-:Y:S05]  /*1a380*/  BSYNC B1 ;  /* 0x0000000000017941 */ /* 0x000fea0003800000 */
.L_x_15634:
        /* <DEDUP_REMOVED lines=8> */
.L_x_15636:
[----:B------:R-:W-:Y:S01]  /*1a410*/  MOV R80, R14 ;  /* 0x0000000e00507202 */ /* 0x000fe20000000f00 */
[----:B------:R-:W-:Y:S06]  /*1a420*/  BRA `(.L_x_15637) ;  /* 0xfffffe9800ac7947 */ /* 0x000fec000383ffff */
.L_x_15410:
        /* <DEDUP_REMOVED lines=8> */
.L_x_15639:
[----:B------:R-:W-:Y:S05]  /*1a4b0*/  BSYNC B1 ;  /* 0x0000000000017941 */ /* 0x000fea0003800000 */
.L_x_15638:
        /* <DEDUP_REMOVED lines=8> */
.L_x_15640:
[----:B------:R-:W-:Y:S01]  /*1a540*/  IMAD.MOV.U32 R38, RZ, RZ, R14 ;  /* 0x000000ffff267224 */ /* 0x000fe200078e000e */
[----:B------:R-:W-:Y:S06]  /*1a550*/  BRA `(.L_x_15641) ;  /* 0xfffffea000407947 */ /* 0x000fec000383ffff */
.L_x_15415:
[----:B0-----:R0:W1:Y:S02]  /*1a560*/  SYNCS.PHASECHK.TRANS64.TRYWAIT P3, [R69+URZ+0x16890], R77 ;  /* 0x0168904d450075a7 */ /* 0x001064000806017f */
[----:B-1----:R-:W-:Y:S05]  /*1a570*/  @!P3 NANOSLEEP.SYNCS 0x989680 ;  /* 0x009896800000b95d */ /* 0x002fea0003900000 */
[----:B------:R-:W1:Y:S02]  /*1a580*/  @!P3 SYNCS.PHASECHK.TRANS64 P3, [R69+URZ+0x16890], R77 ;  /* 0x0168904d4500b5a7 */ /* 0x000e64000806007f */
[----:B-1----:R-:W-:Y:S05]  /*1a590*/  @!P3 BRA `(.L_x_15415) ;  /* 0xfffffffc00f0b947 */ /* 0x002fea000383ffff */
[----:B------:R-:W-:Y:S05]  /*1a5a0*/  BRA `(.L_x_15642) ;  /* 0xfffffea800447947 */ /* 0x000fea000383ffff */
.L_x_15416:
        /* <DEDUP_REMOVED lines=8> */
.L_x_15644:
[----:B------:R-:W-:Y:S05]  /*1a630*/  BSYNC B1 ;  /* 0x0000000000017941 */ /* 0x000fea0003800000 */
.L_x_15643:
        /* <DEDUP_REMOVED lines=8> */
.L_x_15645:
[----:B------:R-:W-:Y:S01]  /*1a6c0*/  MOV R37, R14 ;  /* 0x0000000e00257202 */ /* 0x000fe20000000f00 */
[----:B------:R-:W-:Y:S06]  /*1a6d0*/  BRA `(.L_x_15646) ;  /* 0xfffffea800687947 */ /* 0x000fec000383ffff */
.L_x_15419:
        /* <DEDUP_REMOVED lines=8> */
.L_x_15648:
[----:B------:R-:W-:Y:S05]  /*1a760*/  BSYNC B1 ;  /* 0x0000000000017941 */ /* 0x000fea0003800000 */
.L_x_15647:
        /* <DEDUP_REMOVED lines=8> */
.L_x_15649:
[----:B------:R-:W-:Y:S01]  /*1a7f0*/  IMAD.MOV.U32 R37, RZ, RZ, R14 ;  /* 0x000000ffff257224 */ /* 0x000fe200078e000e */
[----:B------:R-:W-:Y:S06]  /*1a800*/  BRA `(.L_x_15650) ;  /* 0xfffffea800647947 */ /* 0x000fec000383ffff */
.L_x_15423:
[----:B0-----:R0:W3:Y:S02]  /*1a810*/  SYNCS.PHASECHK.TRANS64.TRYWAIT P4, [R69+URZ+0x168b0], R77 ;  /* 0x0168b04d450075a7 */ /* 0x0010e4000808017f */
[----:B---3--:R-:W-:Y:S05]  /*1a820*/  @!P4 NANOSLEEP.SYNCS 0x989680 ;  /* 0x009896800000c95d */ /* 0x008fea0003900000 */
[----:B------:R-:W3:Y:S02]  /*1a830*/  @!P4 SYNCS.PHASECHK.TRANS64 P4, [R69+URZ+0x168b0], R77 ;  /* 0x0168b04d4500c5a7 */ /* 0x000ee4000808007f */
[----:B---3--:R-:W-:Y:S05]  /*1a840*/  @!P4 BRA `(.L_x_15423) ;  /* 0xfffffffc00f0c947 */ /* 0x008fea000383ffff */
[----:B------:R-:W-:Y:S05]  /*1a850*/  BRA `(.L_x_15651) ;  /* 0xfffffea800dc7947 */ /* 0x000fea000383ffff */
.L_x_15431:
        /* <DEDUP_REMOVED lines=10> */
[----:B----45:R-:W-:Y:S05]  /*1a900*/  WARPSYNC.COLLECTIVE R15, `(.L_x_15653) ;  /* 0x000000000f087348 */ /* 0x030fea0003c00000 */
[----:B------:R0:W1:Y:S02]  /*1a910*/  SHFL.IDX P6, R14, R13, R12, R11 ;  /* 0x0000000c0d0e7389 */ /* 0x00006400000c000b */
[----:B01--45:R-:W-:Y:S01]  /*1a920*/  ENDCOLLECTIVE ;  /* 0x000000000000791b */ /* 0x033fe20003800000 */
.L_x_15653:
[----:B------:R-:W-:Y:S05]  /*1a930*/  BSYNC B0 ;  /* 0x0000000000007941 */ /* 0x000fea0003800000 */
.L_x_15652:
[----:B------:R0:W-:Y:S01]  /*1a940*/  STL [R1+0x14], R14 ;  /* 0x0000140e01007387 */ /* 0x0001e20000100800 */
[----:B------:R-:W-:Y:S05]  /*1a950*/  BRA `(.L_x_15654) ;  /* 0xfffffeb000907947 */ /* 0x000fea000383ffff */
.L_x_15443:
[----:B------:R-:W-:Y:S01]  /*1a960*/  BSSY B1, `(.L_x_15655) ;  /* 0x0000008000017945 */ /* 0x000fe20003800000 */
[----:B------:R-:W-:Y:S01]  /*1a970*/  MOV R13, R6 ;  /* 0x00000006000d7202 */ /* 0x000fe20000000f00 */
[----:B------:R-:W-:Y:S02]  /*1a980*/  IMAD.MOV.U32 R12, RZ, RZ, RZ ;  /* 0x000000ffff0c7224 */ /* 0x000fe400078e00ff */
[----:B------:R-:W-:Y:S02]  /*1a990*/  IMAD.MOV.U32 R11, RZ, RZ, 0x1c1f ;  /* 0x00001c1fff0b7424 */ /* 0x000fe400078e00ff */
[----:B------:R-:W-:-:S07]  /*1a9a0*/  IMAD.MOV.U32 R15, RZ, RZ, -0x1 ;  /* 0xffffffffff0f7424 */ /* 0x000fce00078e00ff */
[----:B0---4-:R-:W-:Y:S05]  /*1a9b0*/  WARPSYNC.COLLECTIVE R15, `(.L_x_15656) ;  /* 0x000000000f087348 */ /* 0x011fea0003c00000 */
[----:B0-----:R0:W1:Y:S02]  /*1a9c0*/  SHFL.IDX P6, R14, R13, R12, R11 ;  /* 0x0000000c0d0e7389 */ /* 0x00106400000c000b */
[----:B01--4-:R-:W-:Y:S01]  /*1a9d0*/  ENDCOLLECTIVE ;  /* 0x000000000000791b */ /* 0x013fe20003800000 */
.L_x_15656:
[----:B------:R-:W-:Y:S05]  /*1a9e0*/  BSYNC B1 ;  /* 0x0000000000017941 */ /* 0x000fea0003800000 */
.L_x_15655:
        /* <DEDUP_REMOVED lines=8> */
.L_x_15657:
[----:B------:R-:W-:Y:S02]  /*1aa70*/  IMAD.MOV.U32 R13, RZ, RZ, R8 ;  /* 0x000000ffff0d7224 */ /* 0x000fe400078e0008 */
[----:B------:R-:W-:-:S07]  /*1aa80*/  IMAD.MOV.U32 R0, RZ, RZ, R14 ;  /* 0x000000ffff007224 */ /* 0x000fce00078e000e */
[----:B------:R-:W-:Y:S05]  /*1aa90*/  WARPSYNC.COLLECTIVE R15, `(.L_x_15658) ;  /* 0x000000000f087348 */ /* 0x000fea0003c00000 */
[----:B------:R0:W1:Y:S02]  /*1aaa0*/  SHFL.IDX P6, R14, R13, R12, R11 ;  /* 0x0000000c0d0e7389 */ /* 0x00006400000c000b */
[----:B01----:R-:W-:Y:S01]  /*1aab0*/  ENDCOLLECTIVE ;  /* 0x000000000000791b */ /* 0x003fe20003800000 */
.L_x_15658:
[----:B------:R-:W-:Y:S01]  /*1aac0*/  MOV R13, R7 ;  /* 0x00000007000d7202 */ /* 0x000fe20000000f00 */
[----:B------:R-:W-:-:S07]  /*1aad0*/  IMAD.MOV.U32 R5, RZ, RZ, R14 ;  /* 0x000000ffff057224 */ /* 0x000fce00078e000e */
[----:B------:R-:W-:Y:S05]  /*1aae0*/  WARPSYNC.COLLECTIVE R15, `(.L_x_15659) ;  /* 0x000000000f087348 */ /* 0x000fea0003c00000 */
[----:B------:R0:W1:Y:S02]  /*1aaf0*/  SHFL.IDX P6, R14, R13, R12, R11 ;  /* 0x0000000c0d0e7389 */ /* 0x00006400000c000b */
[----:B01----:R-:W-:Y:S01]  /*1ab00*/  ENDCOLLECTIVE ;  /* 0x000000000000791b */ /* 0x003fe20003800000 */
.L_x_15659:
[----:B------:R-:W-:Y:S05]  /*1ab10*/  BRA `(.L_x_15660) ;  /* 0xfffffeb800147947 */ /* 0x000fea000383ffff */
.L_x_15446:
[----:B------:R-:W-:Y:S01]  /*1ab20*/  BSSY B1, `(.L_x_15661) ;  /* 0x0000008000017945 */ /* 0x000fe20003800000 */
[----:B------:R-:W-:Y:S01]  /*1ab30*/  IMAD.MOV.U32 R13, RZ, RZ, R6 ;  /* 0x000000ffff0d7224 */ /* 0x000fe200078e0006 */
[----:B------:R-:W-:Y:S01]  /*1ab40*/  MOV R15, 0xffffffff ;  /* 0xffffffff000f7802 */ /* 0x000fe20000000f00 */
[----:B------:R-:W-:Y:S02]  /*1ab50*/  IMAD.MOV.U32 R12, RZ, RZ, 0x1 ;  /* 0x00000001ff0c7424 */ /* 0x000fe400078e00ff */
[----:B------:R-:W-:-:S07]  /*1ab60*/  IMAD.MOV.U32 R11, RZ, RZ, 0x1c1f ;  /* 0x00001c1fff0b7424 */ /* 0x000fce00078e00ff */
[----:B0---4-:R-:W-:Y:S05]  /*1ab70*/  WARPSYNC.COLLECTIVE R15, `(.L_x_15662) ;  /* 0x000000000f087348 */ /* 0x011fea0003c00000 */
[----:B0-----:R0:W1:Y:S02]  /*1ab80*/  SHFL.IDX P6, R14, R13, R12, R11 ;  /* 0x0000000c0d0e7389 */ /* 0x00106400000c000b */
[----:B01--4-:R-:W-:Y:S01]  /*1ab90*/  ENDCOLLECTIVE ;  /* 0x000000000000791b */ /* 0x013fe20003800000 */
.L_x_15662:
[----:B------:R-:W-:Y:S05]  /*1aba0*/  BSYNC B1 ;  /* 0x0000000000017941 */ /* 0x000fea0003800000 */
.L_x_15661:
        /* <DEDUP_REMOVED lines=8> */
.L_x_15663:
[----:B------:R-:W-:Y:S02]  /*1ac30*/  IMAD.MOV.U32 R13, RZ, RZ, R8 ;  /* 0x000000ffff0d7224 */ /* 0x000fe400078e0008 */
[----:B------:R-:W-:-:S07]  /*1ac40*/  IMAD.MOV.U32 R0, RZ, RZ, R14 ;  /* 0x000000ffff007224 */ /* 0x000fce00078e000e */
[----:B------:R-:W-:Y:S05]  /*1ac50*/  WARPSYNC.COLLECTIVE R15, `(.L_x_15664) ;  /* 0x000000000f087348 */ /* 0x000fea0003c00000 */
[----:B------:R0:W1:Y:S02]  /*1ac60*/  SHFL.IDX P6, R14, R13, R12, R11 ;  /* 0x0000000c0d0e7389 */ /* 0x00006400000c000b */
[----:B01----:R-:W-:Y:S01]  /*1ac70*/  ENDCOLLECTIVE ;  /* 0x000000000000791b */ /* 0x003fe20003800000 */
.L_x_15664:
[----:B------:R-:W-:Y:S01]  /*1ac80*/  IMAD.MOV.U32 R13, RZ, RZ, R7 ;  /* 0x000000ffff0d7224 */ /* 0x000fe200078e0007 */
[----:B------:R-:W-:-:S07]  /*1ac90*/  MOV R5, R14 ;  /* 0x0000000e00057202 */ /* 0x000fce0000000f00 */
[----:B------:R-:W-:Y:S05]  /*1aca0*/  WARPSYNC.COLLECTIVE R15, `(.L_x_15665) ;  /* 0x000000000f087348 */ /* 0x000fea0003c00000 */
[----:B------:R0:W1:Y:S02]  /*1acb0*/  SHFL.IDX P6, R14, R13, R12, R11 ;  /* 0x0000000c0d0e7389 */ /* 0x00006400000c000b */
[----:B01----:R-:W-:Y:S01]  /*1acc0*/  ENDCOLLECTIVE ;  /* 0x000000000000791b */ /* 0x003fe20003800000 */
.L_x_15665:
[----:B------:R-:W-:Y:S05]  /*1acd0*/  BRA `(.L_x_15666) ;  /* 0xfffffeb800807947 */ /* 0x000fea000383ffff */
.L_x_15450:
[----:B0-----:R0:W1:Y:S02]  /*1ace0*/  SYNCS.PHASECHK.TRANS64.TRYWAIT P0, [R2+URZ+0x16800], R37 ;  /* 0x01680025020075a7 */ /* 0x001064000800017f */
[----:B-1----:R-:W-:Y:S05]  /*1acf0*/  @!P0 NANOSLEEP.SYNCS 0x989680 ;  /* 0x009896800000895d */ /* 0x002fea0003900000 */
[----:B------:R-:W1:Y:S02]  /*1ad00*/  @!P0 SYNCS.PHASECHK.TRANS64 P0, [R2+URZ+0x16800], R37 ;  /* 0x01680025020085a7 */ /* 0x000e64000800007f */
[----:B-1----:R-:W-:Y:S05]  /*1ad10*/  @!P0 BRA `(.L_x_15450) ;  /* 0xfffffffc00f08947 */ /* 0x002fea000383ffff */
[----:B------:R-:W-:Y:S05]  /*1ad20*/  BRA `(.L_x_15667) ;  /* 0xfffffebc00907947 */ /* 0x000fea000383ffff */
.L_x_15458:
[----:B------:R-:W1:Y:S01]  /*1ad30*/  LDC R43, c[0x0][0x3f4] ;  /* 0x0000fd00ff2b7b82 */ /* 0x000e620000000800 */
[----:B------:R-:W-:Y:S01]  /*1ad40*/  BSSY B1, `(.L_x_15668) ;  /* 0x0000008000017945 */ /* 0x000fe20003800000 */
[----:B------:R-:W-:Y:S01]  /*1ad50*/  IMAD.MOV.U32 R13, RZ, RZ, R26 ;  /* 0x000000ffff0d7224 */ /* 0x000fe200078e001a */
[----:B------:R-:W-:Y:S01]  /*1ad60*/  MOV R11, 0x1c1f ;  /* 0x00001c1f000b7802 */ /* 0x000fe20000000f00 */
[----:B------:R-:W-:Y:S02]  /*1ad70*/  IMAD.MOV.U32 R12, RZ, RZ, RZ ;  /* 0x000000ffff0c7224 */ /* 0x000fe400078e00ff */
[----:B------:R-:W-:-:S07]  /*1ad80*/  IMAD.MOV.U32 R15, RZ, RZ, -0x1 ;  /* 0xffffffffff0f7424 */ /* 0x000fce00078e00ff */
[----:B01--4-:R-:W-:Y:S05]  /*1ad90*/  WARPSYNC.COLLECTIVE R15, `(.L_x_15669) ;  /* 0x000000000f087348 */ /* 0x013fea0003c00000 */
[----:B0-----:R0:W2:Y:S02]  /*1ada0*/  SHFL.IDX P6, R14, R13, R12, R11 ;  /* 0x0000000c0d0e7389 */ /* 0x0010a400000c000b */
[----:B012-4-:R-:W-:Y:S01]  /*1adb0*/  ENDCOLLECTIVE ;  /* 0x000000000000791b */ /* 0x017fe20003800000 */
.L_x_15669:
[----:B------:R-:W-:Y:S05]  /*1adc0*/  BSYNC B1 ;  /* 0x0000000000017941 */ /* 0x000fea0003800000 */
.L_x_15668:
[----:B------:R0:W5:Y:S01]  /*1add0*/  LDL R10, [R1+0x10] ;  /* 0x00001000010a7983 */ /* 0x0001620000100800 */
[----:B------:R-:W-:Y:S01]  /*1ade0*/  IMAD.MOV.U32 R13, RZ, RZ, R25 ;  /* 0x000000ffff0d7224 */ /* 0x000fe200078e0019 */
[----:B------:R-:W-:Y:S01]  /*1adf0*/  MOV R12, RZ ;  /* 0x000000ff000c7202 */ /* 0x000fe20000000f00 */
[----:B------:R-:W-:Y:S01]  /*1ae00*/  IMAD.MOV.U32 R11, RZ, RZ, 0x1c1f ;  /* 0x00001c1fff0b7424 */ /* 0x000fe200078e00ff */
[----:B------:R-:W-:Y:S01]  /*1ae10*/  ISETP.GE.AND P0, PT, R16, R43, PT ;  /* 0x0000002b1000720c */ /* 0x000fe20003f06270 */
[----:B------:R-:W-:Y:S02]  /*1ae20*/  IMAD.MOV.U32 R15, RZ, RZ, -0x1 ;  /* 0xffffffffff0f7424 */ /* 0x000fe400078e00ff */
[----:B------:R-:W-:-:S10]  /*1ae30*/  IMAD.MOV.U32 R0, RZ, RZ, R14 ;  /* 0x000000ffff007224 */ /* 0x000fd400078e000e */
[----:B0----5:R-:W-:Y:S05]  /*1ae40*/  WARPSYNC.COLLECTIVE R15, `(.L_x_15670) ;  /* 0x000000000f087348 */ /* 0x021fea0003c00000 */
[----:B------:R1:W2:Y:S02]  /*1ae50*/  SHFL.IDX P6, R14, R13, R12, R11 ;  /* 0x0000000c0d0e7389 */ /* 0x0002a400000c000b */
[----:B012--5:R-:W-:Y:S01]  /*1ae60*/  ENDCOLLECTIVE ;  /* 0x000000000000791b */ /* 0x027fe20003800000 */
.L_x_15670:
[----:B------:R-:W-:Y:S01]  /*1ae70*/  MOV R13, R24 ;  /* 0x00000018000d7202 */ /* 0x000fe20000000f00 */
[----:B------:R-:W-:-:S07]  /*1ae80*/  IMAD.MOV.U32 R3, RZ, RZ, R14 ;  /* 0x000000ffff037224 */ /* 0x000fce00078e000e */
[----:B------:R-:W-:Y:S05]  /*1ae90*/  WARPSYNC.COLLECTIVE R15, `(.L_x_15671) ;  /* 0x000000000f087348 */ /* 0x000fea0003c00000 */
[----:B------:R0:W1:Y:S02]  /*1aea0*/  SHFL.IDX P6, R14, R13, R12, R11 ;  /* 0x0000000c0d0e7389 */ /* 0x00006400000c000b */
[----:B01----:R-:W-:Y:S01]  /*1aeb0*/  ENDCOLLECTIVE ;  /* 0x000000000000791b */ /* 0x003fe20003800000 */
.L_x_15671:
[----:B------:R-:W-:Y:S02]  /*1aec0*/  IMAD.MOV.U32 R13, RZ, RZ, R27 ;  /* 0x000000ffff0d7224 */ /* 0x000fe400078e001b */
[----:B------:R-:W-:-:S07]  /*1aed0*/  IMAD.MOV.U32 R4, RZ, RZ, R14 ;  /* 0x000000ffff047224 */ /* 0x000fce00078e000e */
[----:B------:R-:W-:Y:S05]  /*1aee0*/  WARPSYNC.COLLECTIVE R15, `(.L_x_15672) ;  /* 0x000000000f087348 */ /* 0x000fea0003c00000 */
[----:B------:R0:W1:Y:S02]  /*1aef0*/  SHFL.IDX P6, R14, R13, R12, R11 ;  /* 0x0000000c0d0e7389 */ /* 0x00006400000c000b */
[----:B01----:R-:W-:Y:S01]  /*1af00*/  ENDCOLLECTIVE ;  /* 0x000000000000791b */ /* 0x003fe20003800000 */
.L_x_15672:
[----:B------:R-:W-:-:S05]  /*1af10*/  IMAD R32, R10, R32, RZ ;  /* 0x000000200a207224 */ /* 0x000fca00078e02ff */
[----:B------:R-:W-:-:S13]  /*1af20*/  ISETP.GE.OR P1, PT, R39, R32, P0 ;  /* 0x000000202700720c */ /* 0x000fda0000726670 */
[C---:B------:R-:W-:Y:S01]  /*1af30*/  @!P1 IMAD.SHL.U32 R5, R16.reuse, 0x2, RZ ;  /* 0x0000000210059824 */ /* 0x040fe200078e00ff */
[----:B------:R-:W-:-:S04]  /*1af40*/  @!P1 SHF.L.U64.HI R21, R16, 0x1, R17 ;  /* 0x0000000110159819 */ /* 0x000fc80000010211 */
[----:B------:R-:W-:-:S04]  /*1af50*/  @!P1 IADD3 R6, P2, R3, R5, RZ ;  /* 0x0000000503069210 */ /* 0x000fc80007f5e0ff */
[----:B------:R-:W-:-:S05]  /*1af60*/  @!P1 IADD3.X R7, R0, R21, RZ, P2, !PT ;  /* 0x0000001500079210 */ /* 0x000fca00017fe4ff */
        /* <DEDUP_REMOVED lines=11> */
[----:B0-----:R-:W-:Y:S02]  /*1b020*/  MOV R15, 0xffffffff ;  /* 0xffffffff000f7802 */ /* 0x001fe40000000f00 */
[----:B--2---:R-:W-:Y:S01]  /*1b030*/  @!P1 MOV R37, R11 ;  /* 0x0000000b00259202 */ /* 0x004fe20000000f00 */
[----:B------:R-:W-:Y:S01]  /*1b040*/  IMAD.MOV.U32 R11, RZ, RZ, 0x1c1f ;  /* 0x00001c1fff0b7424 */ /* 0x000fe200078e00ff */
[----:B------:R-:W-:Y:S01]  /*1b050*/  @!P1 MOV R35, R9 ;  /* 0x0000000900239202 */ /* 0x000fe20000000f00 */
[----:B------:R-:W-:Y:S01]  /*1b060*/  @!P1 IMAD.MOV.U32 R34, RZ, RZ, R8 ;  /* 0x000000ffff229224 */ /* 0x000fe200078e0008 */
[----:B------:R-:W-:Y:S01]  /*1b070*/  MOV R9, R37 ;  /* 0x0000002500097202 */ /* 0x000fe20000000f00 */
[----:B------:R-:W-:-:S07]  /*1b080*/  @!P1 IMAD.MOV.U32 R36, RZ, RZ, R10 ;  /* 0x000000ffff249224 */ /* 0x000fce00078e000a */
[----:B-----5:R-:W-:Y:S05]  /*1b090*/  WARPSYNC.COLLECTIVE R15, `(.L_x_15673) ;  /* 0x000000000f087348 */ /* 0x020fea0003c00000 */
[----:B------:R0:W1:Y:S02]  /*1b0a0*/  SHFL.IDX P6, R14, R13, R12, R11 ;  /* 0x0000000c0d0e7389 */ /* 0x00006400000c000b */
[----:B01---5:R-:W-:Y:S01]  /*1b0b0*/  ENDCOLLECTIVE ;  /* 0x000000000000791b */ /* 0x023fe20003800000 */
.L_x_15673:
[----:B------:R-:W-:Y:S02]  /*1b0c0*/  IMAD.MOV.U32 R0, RZ, RZ, R34 ;  /* 0x000000ffff007224 */ /* 0x000fe400078e0022 */
[----:B------:R-:W-:Y:S02]  /*1b0d0*/  IMAD.MOV.U32 R3, RZ, RZ, R35 ;  /* 0x000000ffff037224 */ /* 0x000fe400078e0023 */
[----:B------:R-:W-:Y:S01]  /*1b0e0*/  IMAD.MOV.U32 R8, RZ, RZ, R36 ;  /* 0x000000ffff087224 */ /* 0x000fe200078e0024 */
[----:B------:R-:W-:Y:S02]  /*1b0f0*/  PRMT R42, R0, 0x7610, R42 ;  /* 0x00007610002a7816 */ /* 0x000fe4000000002a */
[----:B------:R-:W-:Y:S01]  /*1b100*/  PRMT R45, R45, 0x5410, R3 ;  /* 0x000054102d2d7816 */ /* 0x000fe20000000003 */
[----:B------:R-:W-:Y:S01]  /*1b110*/  @!P1 IMAD.MOV.U32 R28, RZ, RZ, R4 ;  /* 0x000000ffff1c9224 */ /* 0x000fe200078e0004 */
[----:B------:R-:W-:Y:S01]  /*1b120*/  @!P1 MOV R21, R7 ;  /* 0x0000000700159202 */ /* 0x000fe20000000f00 */
[----:B------:R-:W-:Y:S01]  /*1b130*/  @!P1 IMAD.MOV.U32 R29, RZ, RZ, R5 ;  /* 0x000000ffff1d9224 */ /* 0x000fe200078e0005 */
[----:B------:R-:W-:Y:S01]  /*1b140*/  PRMT R31, R8, 0x5410, R9 ;  /* 0x00005410081f7816 */ /* 0x000fe20000000009 */
[----:B------:R-:W-:Y:S01]  /*1b150*/  @!P1 IMAD.MOV.U32 R20, RZ, RZ, R6 ;  /* 0x000000ffff149224 */ /* 0x000fe200078e0006 */
[----:B------:R-:W-:Y:S01]  /*1b160*/  MOV R7, R21 ;  /* 0x0000001500077202 */ /* 0x000fe20000000f00 */
[----:B------:R-:W-:-:S02]  /*1b170*/  IMAD.MOV.U32 R13, RZ, RZ, R25 ;  /* 0x000000ffff0d7224 */ /* 0x000fc400078e0019 */
[----:B------:R-:W-:Y:S01]  /*1b180*/  IMAD.MOV.U32 R4, RZ, RZ, R28 ;  /* 0x000000ffff047224 */ /* 0x000fe200078e001c */
[----:B------:R-:W-:Y:S01]  /*1b190*/  PRMT R42, R42, 0x5410, R7 ;  /* 0x000054102a2a7816 */ /* 0x000fe20000000007 */
[----:B------:R-:W-:Y:S02]  /*1b1a0*/  IMAD.MOV.U32 R5, RZ, RZ, R29 ;  /* 0x000000ffff057224 */ /* 0x000fe400078e001d */
[----:B------:R-:W-:Y:S02]  /*1b1b0*/  IMAD.MOV.U32 R6, RZ, RZ, R20 ;  /* 0x000000ffff067224 */ /* 0x000fe400078e0014 */
[----:B------:R-:W-:Y:S01]  /*1b1c0*/  IMAD.MOV.U32 R0, RZ, RZ, R14 ;  /* 0x000000ffff007224 */ /* 0x000fe200078e000e */
[----:B------:R-:W-:-:S07]  /*1b1d0*/  PRMT R45, R5, 0x7610, R45 ;  /* 0x00007610052d7816 */ /* 0x000fce000000002d */
[----:B------:R-:W-:Y:S05]  /*1b1e0*/  WARPSYNC.COLLECTIVE R15, `(.L_x_15674) ;  /* 0x000000000f087348 */ /* 0x000fea0003c00000 */
[----:B------:R0:W1:Y:S02]  /*1b1f0*/  SHFL.IDX P6, R14, R13, R12, R11 ;  /* 0x0000000c0d0e7389 */ /* 0x00006400000c000b */
[----:B01----:R-:W-:Y:S01]  /*1b200*/  ENDCOLLECTIVE ;  /* 0x000000000000791b */ /* 0x003fe20003800000 */
.L_x_15674:
[----:B------:R-:W-:Y:S02]  /*1b210*/  PRMT R56, R4, 0x5410, R6 ;  /* 0x0000541004387816 */ /* 0x000fe40000000006 */
[----:B------:R-:W-:Y:S02]  /*1b220*/  CS2R R4, SRZ ;  /* 0x0000000000047805 */ /* 0x000fe4000001ff00 */
[----:B------:R-:W-:Y:S01]  /*1b230*/  MOV R13, R24 ;  /* 0x00000018000d7202 */ /* 0x000fe20000000f00 */
[----:B------:R-:W-:-:S07]  /*1b240*/  IMAD.MOV.U32 R3, RZ, RZ, R14 ;  /* 0x000000ffff037224 */ /* 0x000fce00078e000e */
[----:B------:R-:W-:Y:S05]  /*1b250*/  WARPSYNC.COLLECTIVE R15, `(.L_x_15675) ;  /* 0x000000000f087348 */ /* 0x000fea0003c00000 */
[----:B------:R0:W1:Y:S02]  /*1b260*/  SHFL.IDX P6, R14, R13, R12, R11 ;  /* 0x0000000c0d0e7389 */ /* 0x00006400000c000b */
[----:B01----:R-:W-:Y:S01]  /*1b270*/  ENDCOLLECTIVE ;  /* 0x000000000000791b */ /* 0x003fe20003800000 */
.L_x_15675:
[----:B------:R-:W-:Y:S02]  /*1b280*/  IMAD.MOV.U32 R13, RZ, RZ, R27 ;  /* 0x000000ffff0d7224 */ /* 0x000fe400078e001b */
[----:B------:R-:W-:-:S07]  /*1b290*/  IMAD.MOV.U32 R24, RZ, RZ, R14 ;  /* 0x000000ffff187224 */ /* 0x000fce00078e000e */
[----:B------:R-:W-:Y:S05]  /*1b2a0*/  WARPSYNC.COLLECTIVE R15, `(.L_x_15676) ;  /* 0x000000000f087348 */ /* 0x000fea0003c00000 */
[----:B------:R0:W1:Y:S02]  /*1b2b0*/  SHFL.IDX P6, R14, R13, R12, R11 ;  /* 0x0000000c0d0e7389 */ /* 0x00006400000c000b */
[----:B01----:R-:W-:Y:S01]  /*1b2c0*/  ENDCOLLECTIVE ;  /* 0x000000000000791b */ /* 0x003fe20003800000 */
.L_x_15676:
[----:B------:R-:W-:Y:S05]  /*1b2d0*/  BRA `(.L_x_15677) ;  /* 0xfffffec800807947 */ /* 0x000fea000383ffff */
.L_x_15462:
[----:B0-----:R0:W1:Y:S02]  /*1b2e0*/  SYNCS.PHASECHK.TRANS64.TRYWAIT P1, [R2+URZ+0x16800], R13 ;  /* 0x0168000d020075a7 */ /* 0x001064000802017f */
[----:B-1----:R-:W-:Y:S05]  /*1b2f0*/  @!P1 NANOSLEEP.SYNCS 0x989680 ;  /* 0x009896800000995d */ /* 0x002fea0003900000 */
[----:B------:R-:W1:Y:S02]  /*1b300*/  @!P1 SYNCS.PHASECHK.TRANS64 P1, [R2+URZ+0x16800], R13 ;  /* 0x0168000d020095a7 */ /* 0x000e64000802007f */
[----:B-1----:R-:W-:Y:S05]  /*1b310*/  @!P1 BRA `(.L_x_15462) ;  /* 0xfffffffc00f09947 */ /* 0x002fea000383ffff */
[----:B------:R-:W-:Y:S05]  /*1b320*/  BRA `(.L_x_15678) ;  /* 0xfffffecc00207947 */ /* 0x000fea000383ffff */
.L_x_15468:
[----:B--2---:R2:W0:Y:S02]  /*1b330*/  SYNCS.PHASECHK.TRANS64.TRYWAIT P1, [R0+URZ+0x16830], R7 ;  /* 0x01683007000075a7 */ /* 0x004424000802017f */
[----:B0-----:R-:W-:Y:S05]  /*1b340*/  @!P1 NANOSLEEP.SYNCS 0x989680 ;  /* 0x009896800000995d */ /* 0x001fea0003900000 */
[----:B------:R-:W0:Y:S02]  /*1b350*/  @!P1 SYNCS.PHASECHK.TRANS64 P1, [R0+URZ+0x16830], R7 ;  /* 0x01683007000095a7 */ /* 0x000e24000802007f */
[----:B0-----:R-:W-:Y:S05]  /*1b360*/  @!P1 BRA `(.L_x_15468) ;  /* 0xfffffffc00f09947 */ /* 0x001fea000383ffff */
[----:B------:R-:W-:Y:S05]  /*1b370*/  BRA `(.L_x_15467) ;  /* 0xfffffed800ac7947 */ /* 0x000fea000383ffff */
.L_x_15475:
[----:B-1----:R1:W2:Y:S02]  /*1b380*/  SYNCS.PHASECHK.TRANS64.TRYWAIT P2, [R7+URZ+0x16830], R8 ;  /* 0x01683008070075a7 */ /* 0x0022a4000804017f */
[----:B--2---:R-:W-:Y:S05]  /*1b390*/  @!P2 NANOSLEEP.SYNCS 0x989680 ;  /* 0x009896800000a95d */ /* 0x004fea0003900000 */
[----:B------:R-:W2:Y:S02]  /*1b3a0*/  @!P2 SYNCS.PHASECHK.TRANS64 P2, [R7+URZ+0x16830], R8 ;  /* 0x016830080700a5a7 */ /* 0x000ea4000804007f */
[----:B--2---:R-:W-:Y:S05]  /*1b3b0*/  @!P2 BRA `(.L_x_15475) ;  /* 0xfffffffc00f0a947 */ /* 0x004fea000383ffff */
[----:B------:R-:W-:Y:S05]  /*1b3c0*/  BRA `(.L_x_15474) ;  /* 0xffffff04006c7947 */ /* 0x000fea000383ffff */
.L_x_15479:
[----:B-1----:R1:W2:Y:S02]  /*1b3d0*/  SYNCS.PHASECHK.TRANS64.TRYWAIT P1, [R7+URZ+0x16850], R6 ;  /* 0x01685006070075a7 */ /* 0x0022a4000802017f */
[----:B--2---:R-:W-:Y:S05]  /*1b3e0*/  @!P1 NANOSLEEP.SYNCS 0x989680 ;  /* 0x009896800000995d */ /* 0x004fea0003900000 */
[----:B------:R-:W2:Y:S02]  /*1b3f0*/  @!P1 SYNCS.PHASECHK.TRANS64 P1, [R7+URZ+0x16850], R6 ;  /* 0x01685006070095a7 */ /* 0x000ea4000802007f */
[----:B--2---:R-:W-:Y:S05]  /*1b400*/  @!P1 BRA `(.L_x_15479) ;  /* 0xfffffffc00f09947 */ /* 0x004fea000383ffff */
[----:B------:R-:W-:Y:S05]  /*1b410*/  BRA `(.L_x_15476) ;  /* 0xffffff08003c7947 */ /* 0x000fea000383ffff */
.L_x_15488:
[----:B-1----:R1:W2:Y:S02]  /*1b420*/  SYNCS.PHASECHK.TRANS64.TRYWAIT P1, [R7+URZ+0x16830], R8 ;  /* 0x01683008070075a7 */ /* 0x0022a4000802017f */
[----:B--2---:R-:W-:Y:S05]  /*1b430*/  @!P1 NANOSLEEP.SYNCS 0x989680 ;  /* 0x009896800000995d */ /* 0x004fea0003900000 */
[----:B------:R-:W2:Y:S02]  /*1b440*/  @!P1 SYNCS.PHASECHK.TRANS64 P1, [R7+URZ+0x16830], R8 ;  /* 0x01683008070095a7 */ /* 0x000ea4000802007f */
[----:B--2---:R-:W-:Y:S05]  /*1b450*/  @!P1 BRA `(.L_x_15488) ;  /* 0xfffffffc00f09947 */ /* 0x004fea000383ffff */
[----:B------:R-:W-:Y:S05]  /*1b460*/  BRA `(.L_x_15487) ;  /* 0xffffff3400987947 */ /* 0x000fea000383ffff */
.L_x_15492:
[----:B-1----:R1:W2:Y:S02]  /*1b470*/  SYNCS.PHASECHK.TRANS64.TRYWAIT P1, [R7+URZ+0x16850], R6 ;  /* 0x01685006070075a7 */ /* 0x0022a4000802017f */
[----:B--2---:R-:W-:Y:S05]  /*1b480*/  @!P1 NANOSLEEP.SYNCS 0x989680 ;  /* 0x009896800000995d */ /* 0x004fea0003900000 */
[----:B------:R-:W2:Y:S02]  /*1b490*/  @!P1 SYNCS.PHASECHK.TRANS64 P1, [R7+URZ+0x16850], R6 ;  /* 0x01685006070095a7 */ /* 0x000ea4000802007f */
[----:B--2---:R-:W-:Y:S05]  /*1b4a0*/  @!P1 BRA `(.L_x_15492) ;  /* 0xfffffffc00f09947 */ /* 0x004fea000383ffff */
[----:B------:R-:W-:Y:S05]  /*1b4b0*/  BRA `(.L_x_15489) ;  /* 0xffffff38005c7947 */ /* 0x000fea000383ffff */
.L_x_15499:
[----:B-1----:R1:W2:Y:S02]  /*1b4c0*/  SYNCS.PHASECHK.TRANS64.TRYWAIT P1, [R11+URZ+0x16850], R4 ;  /* 0x016850040b0075a7 */ /* 0x0022a4000802017f */
[----:B--2---:R-:W-:Y:S05]  /*1b4d0*/  @!P1 NANOSLEEP.SYNCS 0x989680 ;  /* 0x009896800000995d */ /* 0x004fea0003900000 */
[----:B------:R-:W2:Y:S02]  /*1b4e0*/  @!P1 SYNCS.PHASECHK.TRANS64 P1, [R11+URZ+0x16850], R4 ;  /* 0x016850040b0095a7 */ /* 0x000ea4000802007f */
[----:B--2---:R-:W-:Y:S05]  /*1b4f0*/  @!P1 BRA `(.L_x_15499) ;  /* 0xfffffffc00f09947 */ /* 0x004fea000383ffff */
[----:B------:R-:W-:Y:S05]  /*1b500*/  BRA `(.L_x_15498) ;  /* 0xffffff5c00247947 */ /* 0x000fea000383ffff */
.L_x_15508:
[----:B------:R-:W-:Y:S01]  /*1b510*/  IMAD.MOV.U32 R13, RZ, RZ, R20 ;  /* 0x000000ffff0d7224 */ /* 0x000fe200078e0014 */
[----:B------:R-:W-:Y:S01]  /*1b520*/  MOV R15, 0xffffffff ;  /* 0xffffffff000f7802 */ /* 0x000fe20000000f00 */
[----:B------:R-:W-:Y:S02]  /*1b530*/  IMAD.MOV.U32 R12, RZ, RZ, RZ ;  /* 0x000000ffff0c7224 */ /* 0x000fe400078e00ff */
[----:B------:R-:W-:Y:S02]  /*1b540*/  IMAD.MOV.U32 R11, RZ, RZ, 0x181f ;  /* 0x0000181fff0b7424 */ /* 0x000fe400078e00ff */
[----:B------:R-:W-:Y:S02]  /*1b550*/  IMAD R21, R8, R25, RZ ;  /* 0x0000001908157224 */ /* 0x000fe400078e02ff */
[----:B------:R-:W-:-:S07]  /*1b560*/  IMAD.IADD R24, R26, 0x1, R30 ;  /* 0x000000011a187824 */ /* 0x000fce00078e021e */
[----:B-1----:R-:W-:Y:S05]  /*1b570*/  WARPSYNC.COLLECTIVE R15, `(.L_x_15679) ;  /* 0x000000000f087348 */ /* 0x002fea0003c00000 */
[----:B------:R0:W2:Y:S02]  /*1b580*/  SHFL.IDX P6, R14, R13, R12, R11 ;  /* 0x0000000c0d0e7389 */ /* 0x0000a400000c000b */
[----:B012---:R-:W-:Y:S01]  /*1b590*/  ENDCOLLECTIVE ;  /* 0x000000000000791b */ /* 0x007fe20003800000 */
.L_x_15679:
        /* <DEDUP_REMOVED lines=10> */
.L_x_15680:
[----:B------:R-:W-:Y:S01]  /*1b640*/  MOV R13, R20 ;  /* 0x00000014000d7202 */ /* 0x000fe20000000f00 */
[----:B------:R-:W-:Y:S02]  /*1b650*/  IMAD.MOV.U32 R12, RZ, RZ, 0x1 ;  /* 0x00000001ff0c7424 */ /* 0x000fe400078e00ff */
[----:B------:R-:W-:-:S07]  /*1b660*/  IMAD.MOV.U32 R3, RZ, RZ, R14 ;  /* 0x000000ffff037224 */ /* 0x000fce00078e000e */
[----:B------:R-:W-:Y:S05]  /*1b670*/  WARPSYNC.COLLECTIVE R15, `(.L_x_15681) ;  /* 0x000000000f087348 */ /* 0x000fea0003c00000 */
[----:B------:R0:W1:Y:S02]  /*1b680*/  SHFL.IDX P6, R14, R13, R12, R11 ;  /* 0x0000000c0d0e7389 */ /* 0x00006400000c000b */
[----:B01----:R-:W-:Y:S01]  /*1b690*/  ENDCOLLECTIVE ;  /* 0x000000000000791b */ /* 0x003fe20003800000 */
.L_x_15681:
[----:B------:R-:W-:-:S04]  /*1b6a0*/  @!P3 LEA R10, P5, R29, R3, 0x1 ;  /* 0x000000031d0ab211 */ /* 0x000fc800078a08ff */
[----:B------:R-:W-:Y:S01]  /*1b6b0*/  @!P3 LEA.HI.X R3, R29, R0, R28, 0x1, P5 ;  /* 0x000000001d03b211 */ /* 0x000fe200028f0c1c */
[----:B------:R-:W-:Y:S02]  /*1b6c0*/  IMAD.MOV.U32 R13, RZ, RZ, R7 ;  /* 0x000000ffff0d7224 */ /* 0x000fe400078e0007 */
[----:B------:R-:W-:-:S07]  /*1b6d0*/  IMAD.MOV.U32 R4, RZ, RZ, R14 ;  /* 0x000000ffff047224 */ /* 0x000fce00078e000e */
[----:B------:R-:W-:Y:S05]  /*1b6e0*/  WARPSYNC.COLLECTIVE R15, `(.L_x_15682) ;  /* 0x000000000f087348 */ /* 0x000fea0003c00000 */
[----:B------:R0:W1:Y:S02]  /*1b6f0*/  SHFL.IDX P6, R14, R13, R12, R11 ;  /* 0x0000000c0d0e7389 */ /* 0x00006400000c000b */
[----:B01----:R-:W-:Y:S01]  /*1b700*/  ENDCOLLECTIVE ;  /* 0x000000000000791b */ /* 0x003fe20003800000 */
.L_x_15682:
[----:B------:R-:W-:Y:S02]  /*1b710*/  IMAD.MOV.U32 R13, RZ, RZ, R20 ;  /* 0x000000ffff0d7224 */ /* 0x000fe400078e0014 */
[----:B------:R-:W-:Y:S01]  /*1b720*/  IMAD.MOV.U32 R12, RZ, RZ, 0x2 ;  /* 0x00000002ff0c7424 */ /* 0x000fe200078e00ff */
[----:B------:R-:W-:-:S07]  /*1b730*/  MOV R5, R14 ;  /* 0x0000000e00057202 */ /* 0x000fce0000000f00 */
[----:B------:R-:W-:Y:S05]  /*1b740*/  WARPSYNC.COLLECTIVE R15, `(.L_x_15683) ;  /* 0x000000000f087348 */ /* 0x000fea0003c00000 */
[----:B------:R0:W1:Y:S02]  /*1b750*/  SHFL.IDX P6, R14, R13, R12, R11 ;  /* 0x0000000c0d0e7389 */ /* 0x00006400000c000b */
[----:B01----:R-:W-:Y:S01]  /*1b760*/  ENDCOLLECTIVE ;  /* 0x000000000000791b */ /* 0x003fe20003800000 */
.L_x_15683:
[----:B------:R-:W-:-:S04]  /*1b770*/  @!P4 LEA R8, P1, R29, R5, 0x1 ;  /* 0x000000051d08c211 */ /* 0x000fc800078208ff */
[----:B------:R-:W-:Y:S01]  /*1b780*/  @!P4 LEA.HI.X R9, R29, R4, R28, 0x1, P1 ;  /* 0x000000041d09c211 */ /* 0x000fe200008f0c1c */
[----:B------:R-:W-:Y:S01]  /*1b790*/  IMAD.MOV.U32 R13, RZ, RZ, R7 ;  /* 0x000000ffff0d7224 */ /* 0x000fe200078e0007 */
[----:B------:R-:W-:-:S07]  /*1b7a0*/  MOV R6, R14 ;  /* 0x0000000e00067202 */ /* 0x000fce0000000f00 */
[----:B------:R-:W-:Y:S05]  /*1b7b0*/  WARPSYNC.COLLECTIVE R15, `(.L_x_15684) ;  /* 0x000000000f087348 */ /* 0x000fea0003c00000 */
[----:B------:R0:W1:Y:S02]  /*1b7c0*/  SHFL.IDX P6, R14, R13, R12, R11 ;  /* 0x0000000c0d0e7389 */ /* 0x00006400000c000b */
[----:B01----:R-:W-:Y:S01]  /*1b7d0*/  ENDCOLLECTIVE ;  /* 0x000000000000791b */ /* 0x003fe20003800000 */
.L_x_15684:
[----:B------:R-:W-:Y:S01]  /*1b7e0*/  @!P3 MOV R11, R3 ;  /* 0x00000003000bb202 */ /* 0x000fe20000000f00 */
[----:B------:R-:W-:Y:S02]  /*1b7f0*/  IMAD.MOV.U32 R13, RZ, RZ, R20 ;  /* 0x000000ffff0d7224 */ /* 0x000fe400078e0014 */
[----:B------:R-:W-:Y:S02]  /*1b800*/  IMAD.MOV.U32 R12, RZ, RZ, 0x3 ;  /* 0x00000003ff0c7424 */ /* 0x000fe400078e00ff */
        /* <DEDUP_REMOVED lines=9> */
.L_x_15685:
[----:B------:R0:W-:Y:S01]  /*1b8a0*/  @!P2 ST.E.128 desc[UR40][R4.64], RZ ;  /* 0x000000ff0400a985 */ /* 0x0001e2000c101d28 */
[----:B------:R-:W-:Y:S01]  /*1b8b0*/  IMAD.MOV.U32 R13, RZ, RZ, R7 ;  /* 0x000000ffff0d7224 */ /* 0x000fe200078e0007 */
[----:B------:R-:W-:-:S07]  /*1b8c0*/  MOV R0, R14 ;  /* 0x0000000e00007202 */ /* 0x000fce0000000f00 */
[----:B0-----:R-:W-:Y:S05]  /*1b8d0*/  WARPSYNC.COLLECTIVE R15, `(.L_x_15686) ;  /* 0x000000000f087348 */ /* 0x001fea0003c00000 */
[----:B------:R1:W2:Y:S02]  /*1b8e0*/  SHFL.IDX P6, R14, R13, R12, R11 ;  /* 0x0000000c0d0e7389 */ /* 0x0002a400000c000b */
[----:B012---:R-:W-:Y:S01]  /*1b8f0*/  ENDCOLLECTIVE ;  /* 0x000000000000791b */ /* 0x007fe20003800000 */
.L_x_15686:
[----:B------:R-:W-:Y:S05]  /*1b900*/  BRA `(.L_x_15687) ;  /* 0xffffff78005c7947 */ /* 0x000fea000383ffff */
.L_x_15525:
        /* <DEDUP_REMOVED lines=11> */
.L_x_15689:
[----:B------:R-:W-:Y:S05]  /*1b9c0*/  BSYNC B1 ;  /* 0x0000000000017941 */ /* 0x000fea0003800000 */
.L_x_15688:
[----:B------:R-:W-:Y:S05]  /*1b9d0*/  BRA `(.L_x_15690) ;  /* 0xffffff8c00947947 */ /* 0x000fea000383ffff */
.L_x_15527:
[----:B------:R-:W-:Y:S01]  /*1b9e0*/  BSSY B1, `(.L_x_15691) ;  /* 0x0000006000017945 */ /* 0x000fe20003800000 */
[----:B------:R-:W-:-:S07]  /*1b9f0*/  IMAD.MOV.U32 R15, RZ, RZ, -0x1 ;  /* 0xffffffffff0f7424 */ /* 0x000fce00078e00ff */
[----:B01----:R-:W-:Y:S05]  /*1ba00*/  WARPSYNC.COLLECTIVE R15, `(.L_x_15692) ;  /* 0x000000000f0c7348 */ /* 0x003fea0003c00000 */
[----:B------:R-:W-:Y:S02]  /*1ba10*/  ELECT P6, UR62, PT ;  /* 0x00000000003e782f */ /* 0x000fe400038c0000 */
[----:B------:R-:W-:Y:S01]  /*1ba20*/  MOV R14, UR62 ;  /* 0x0000003e000e7c02 */ /* 0x000fe20008000f00 */
[----:B01----:R-:W-:Y:S10]  /*1ba30*/  ENDCOLLECTIVE ;  /* 0x000000000000791b */ /* 0x003ff40003800000 */
.L_x_15692:
[----:B------:R-:W-:Y:S05]  /*1ba40*/  BSYNC B1 ;  /* 0x0000000000017941 */ /* 0x000fea0003800000 */
.L_x_15691:
[----:B------:R-:W-:Y:S05]  /*1ba50*/  BRA `(.L_x_15526) ;  /* 0xffffff8c008c7947 */ /* 0x000fea000383ffff */
.L_x_15529:
[----:B0-----:R0:W2:Y:S02]  /*1ba60*/  SYNCS.PHASECHK.TRANS64.TRYWAIT P0, [R22+URZ+0x16820], R5 ;  /* 0x01682005160075a7 */ /* 0x0010a4000800017f */
[----:B--2---:R-:W-:Y:S05]  /*1ba70*/  @!P0 NANOSLEEP.SYNCS 0x989680 ;  /* 0x009896800000895d */ /* 0x004fea0003900000 */
[----:B------:R-:W2:Y:S02]  /*1ba80*/  @!P0 SYNCS.PHASECHK.TRANS64 P0, [R22+URZ+0x16820], R5 ;  /* 0x01682005160085a7 */ /* 0x000ea4000800007f */
[----:B--2---:R-:W-:Y:S05]  /*1ba90*/  @!P0 BRA `(.L_x_15529) ;  /* 0xfffffffc00f08947 */ /* 0x004fea000383ffff */
[----:B------:R-:W-:Y:S05]  /*1baa0*/  BRA `(.L_x_15693) ;  /* 0xffffff8c009c7947 */ /* 0x000fea000383ffff */
.L_x_15533:
[----:B0-----:R0:W2:Y:S02]  /*1bab0*/  SYNCS.PHASECHK.TRANS64.TRYWAIT P0, [R5+URZ+0x168a0], R6 ;  /* 0x0168a006050075a7 */ /* 0x0010a4000800017f */
[----:B--2---:R-:W-:Y:S05]  /*1bac0*/  @!P0 NANOSLEEP.SYNCS 0x989680 ;  /* 0x009896800000895d */ /* 0x004fea0003900000 */
[----:B------:R-:W2:Y:S02]  /*1bad0*/  @!P0 SYNCS.PHASECHK.TRANS64 P0, [R5+URZ+0x168a0], R6 ;  /* 0x0168a006050085a7 */ /* 0x000ea4000800007f */
[----:B--2---:R-:W-:Y:S05]  /*1bae0*/  @!P0 BRA `(.L_x_15533) ;  /* 0xfffffffc00f08947 */ /* 0x004fea000383ffff */
[----:B------:R-:W-:Y:S05]  /*1baf0*/  BRA `(.L_x_15694) ;  /* 0xffffff8c00b47947 */ /* 0x000fea000383ffff */
.L_x_15538:
[----:B-1----:R1:W2:Y:S02]  /*1bb00*/  SYNCS.PHASECHK.TRANS64.TRYWAIT P0, [R5+URZ+0x168c0], R6 ;  /* 0x0168c006050075a7 */ /* 0x0022a4000800017f */
[----:B--2---:R-:W-:Y:S05]  /*1bb10*/  @!P0 NANOSLEEP.SYNCS 0x989680 ;  /* 0x009896800000895d */ /* 0x004fea0003900000 */
[----:B------:R-:W2:Y:S02]  /*1bb20*/  @!P0 SYNCS.PHASECHK.TRANS64 P0, [R5+URZ+0x168c0], R6 ;  /* 0x0168c006050085a7 */ /* 0x000ea4000800007f */
[----:B--2---:R-:W-:Y:S05]  /*1bb30*/  @!P0 BRA `(.L_x_15538) ;  /* 0xfffffffc00f08947 */ /* 0x004fea000383ffff */
[----:B------:R-:W-:Y:S05]  /*1bb40*/  BRA `(.L_x_15695) ;  /* 0xffffff9000347947 */ /* 0x000fea000383ffff */
.L_x_15545:
[----:B0-----:R0:W2:Y:S02]  /*1bb50*/  SYNCS.PHASECHK.TRANS64.TRYWAIT P1, [R5+URZ+0x168a0], R6 ;  /* 0x0168a006050075a7 */ /* 0x0010a4000802017f */
[----:B--2---:R-:W-:Y:S05]  /*1bb60*/  @!P1 NANOSLEEP.SYNCS 0x989680 ;  /* 0x009896800000995d */ /* 0x004fea0003900000 */
[----:B------:R-:W2:Y:S02]  /*1bb70*/  @!P1 SYNCS.PHASECHK.TRANS64 P1, [R5+URZ+0x168a0], R6 ;  /* 0x0168a006050095a7 */ /* 0x000ea4000802007f */
[----:B--2---:R-:W-:Y:S05]  /*1bb80*/  @!P1 BRA `(.L_x_15545) ;  /* 0xfffffffc00f09947 */ /* 0x004fea000383ffff */
[----:B------:R-:W-:Y:S05]  /*1bb90*/  BRA `(.L_x_15696) ;  /* 0xffffff9000f47947 */ /* 0x000fea000383ffff */
.L_x_15550:
[----:B-1----:R1:W2:Y:S02]  /*1bba0*/  SYNCS.PHASECHK.TRANS64.TRYWAIT P1, [R5+URZ+0x168c0], R6 ;  /* 0x0168c006050075a7 */ /* 0x0022a4000802017f */
[----:B--2---:R-:W-:Y:S05]  /*1bbb0*/  @!P1 NANOSLEEP.SYNCS 0x989680 ;  /* 0x009896800000995d */ /* 0x004fea0003900000 */
[----:B------:R-:W2:Y:S02]  /*1bbc0*/  @!P1 SYNCS.PHASECHK.TRANS64 P1, [R5+URZ+0x168c0], R6 ;  /* 0x0168c006050095a7 */ /* 0x000ea4000802007f */
[----:B--2---:R-:W-:Y:S05]  /*1bbd0*/  @!P1 BRA `(.L_x_15550) ;  /* 0xfffffffc00f09947 */ /* 0x004fea000383ffff */
[----:B------:R-:W-:Y:S05]  /*1bbe0*/  BRA `(.L_x_15697) ;  /* 0xffffff94006c7947 */ /* 0x000fea000383ffff */
.L_x_15563:
[----:B--2---:R-:W0:Y:S01]  /*1bbf0*/  S2R R20, SR_TID.X ;  /* 0x0000000000147919 */ /* 0x004e220000002100 */
        /* <DEDUP_REMOVED lines=10> */
.L_x_15699:
[----:B------:R-:W-:Y:S05]  /*1bca0*/  BSYNC B0 ;  /* 0x0000000000007941 */ /* 0x000fea0003800000 */
.L_x_15698:
[----:B------:R-:W-:Y:S05]  /*1bcb0*/  BRA `(.L_x_15700) ;  /* 0xffffffa000207947 */ /* 0x000fea000383ffff */
.L_x_15566:
[----:B-1----:R1:W2:Y:S02]  /*1bcc0*/  SYNCS.PHASECHK.TRANS64.TRYWAIT P0, [R3+URZ+0x16840], R4 ;  /* 0x01684004030075a7 */ /* 0x0022a4000800017f */
[----:B--2---:R-:W-:Y:S05]  /*1bcd0*/  @!P0 NANOSLEEP.SYNCS 0x989680 ;  /* 0x009896800000895d */ /* 0x004fea0003900000 */
[----:B------:R-:W2:Y:S02]  /*1bce0*/  @!P0 SYNCS.PHASECHK.TRANS64 P0, [R3+URZ+0x16840], R4 ;  /* 0x01684004030085a7 */ /* 0x000ea4000800007f */
[----:B--2---:R-:W-:Y:S05]  /*1bcf0*/  @!P0 BRA `(.L_x_15566) ;  /* 0xfffffffc00f08947 */ /* 0x004fea000383ffff */
[----:B------:R-:W-:Y:S05]  /*1bd00*/  BRA `(.L_x_15701) ;  /* 0xffffffa000807947 */ /* 0x000fea000383ffff */
.L_x_15567:
        /* <DEDUP_REMOVED lines=8> */
.L_x_15703:
[----:B------:R-:W-:Y:S05]  /*1bd90*/  BSYNC B0 ;  /* 0x0000000000007941 */ /* 0x000fea0003800000 */
.L_x_15702:
        /* <DEDUP_REMOVED lines=9> */
.L_x_15704:
[----:B------:R-:W-:Y:S01]  /*1be30*/  MOV R13, R2 ;  /* 0x00000002000d7202 */ /* 0x000fe20000000f00 */
[----:B------:R-:W-:Y:S02]  /*1be40*/  IMAD.MOV.U32 R12, RZ, RZ, 0x1 ;  /* 0x00000001ff0c7424 */ /* 0x000fe400078e00ff */
[----:B------:R-:W-:-:S07]  /*1be50*/  IMAD.MOV.U32 R7, RZ, RZ, R14 ;  /* 0x000000ffff077224 */ /* 0x000fce00078e000e */
[----:B------:R-:W-:Y:S05]  /*1be60*/  WARPSYNC.COLLECTIVE R15, `(.L_x_15705) ;  /* 0x000000000f087348 */ /* 0x000fea0003c00000 */
[----:B------:R0:W1:Y:S02]  /*1be70*/  SHFL.IDX P6, R14, R13, R12, R11 ;  /* 0x0000000c0d0e7389 */ /* 0x00006400000c000b */
[----:B01----:R-:W-:Y:S01]  /*1be80*/  ENDCOLLECTIVE ;  /* 0x000000000000791b */ /* 0x003fe20003800000 */
.L_x_15705:
        /* <DEDUP_REMOVED lines=15> */
.L_x_15706:
[----:B------:R-:W-:Y:S02]  /*1bf80*/  @P0 IMAD R8, R5, 0x2, R22 ;  /* 0x0000000205080824 */ /* 0x000fe400078e0216 */
[----:B------:R-:W-:Y:S01]  /*1bf90*/  IMAD.MOV.U32 R13, RZ, RZ, R2 ;  /* 0x000000ffff0d7224 */ /* 0x000fe200078e0002 */
[----:B------:R-:W-:Y:S02]  /*1bfa0*/  MOV R12, 0x2 ;  /* 0x00000002000c7802 */ /* 0x000fe40000000f00 */
[----:B------:R-:W-:-:S07]  /*1bfb0*/  MOV R7, R14 ;  /* 0x0000000e00077202 */ /* 0x000fce0000000f00 */
[----:B------:R-:W-:Y:S05]  /*1bfc0*/  WARPSYNC.COLLECTIVE R15, `(.L_x_15707) ;  /* 0x000000000f087348 */ /* 0x000fea0003c00000 */
[----:B------:R0:W1:Y:S02]  /*1bfd0*/  SHFL.IDX P6, R14, R13, R12, R11 ;  /* 0x0000000c0d0e7389 */ /* 0x00006400000c000b */
[----:B01----:R-:W-:Y:S01]  /*1bfe0*/  ENDCOLLECTIVE ;  /* 0x000000000000791b */ /* 0x003fe20003800000 */
.L_x_15707:
        /* <DEDUP_REMOVED lines=15> */
.L_x_15708:
[----:B------:R-:W-:Y:S02]  /*1c0e0*/  @P0 IMAD R8, R5, 0x2, R22 ;  /* 0x0000000205080824 */ /* 0x000fe400078e0216 */
[----:B------:R-:W-:Y:S02]  /*1c0f0*/  IMAD.MOV.U32 R13, RZ, RZ, R2 ;  /* 0x000000ffff0d7224 */ /* 0x000fe400078e0002 */
[----:B------:R-:W-:Y:S02]  /*1c100*/  IMAD.MOV.U32 R12, RZ, RZ, 0x3 ;  /* 0x00000003ff0c7424 */ /* 0x000fe400078e00ff */
[----:B------:R-:W-:-:S07]  /*1c110*/  IMAD.MOV.U32 R7, RZ, RZ, R14 ;  /* 0x000000ffff077224 */ /* 0x000fce00078e000e */
[----:B------:R-:W-:Y:S05]  /*1c120*/  WARPSYNC.COLLECTIVE R15, `(.L_x_15709) ;  /* 0x000000000f087348 */ /* 0x000fea0003c00000 */
[----:B------:R0:W1:Y:S02]  /*1c130*/  SHFL.IDX P6, R14, R13, R12, R11 ;  /* 0x0000000c0d0e7389 */ /* 0x00006400000c000b */
[----:B01----:R-:W-:Y:S01]  /*1c140*/  ENDCOLLECTIVE ;  /* 0x000000000000791b */ /* 0x003fe20003800000 */
.L_x_15709:
        /* <DEDUP_REMOVED lines=15> */
.L_x_15710:
[----:B------:R-:W-:Y:S01]  /*1c240*/  @P0 LEA R8, R5, R22, 0x1 ;  /* 0x0000001605080211 */ /* 0x000fe200078e08ff */
[----:B------:R-:W-:Y:S02]  /*1c250*/  IMAD.MOV.U32 R13, RZ, RZ, R2 ;  /* 0x000000ffff0d7224 */ /* 0x000fe400078e0002 */
[----:B------:R-:W-:Y:S02]  /*1c260*/  IMAD.MOV.U32 R12, RZ, RZ, 0x4 ;  /* 0x00000004ff0c7424 */ /* 0x000fe400078e00ff */
[----:B------:R-:W-:-:S07]  /*1c270*/  IMAD.MOV.U32 R7, RZ, RZ, R14 ;  /* 0x000000ffff077224 */ /* 0x000fce00078e000e */
[----:B------:R-:W-:Y:S05]  /*1c280*/  WARPSYNC.COLLECTIVE R15, `(.L_x_15711) ;  /* 0x000000000f087348 */ /* 0x000fea0003c00000 */
[----:B------:R0:W1:Y:S02]  /*1c290*/  SHFL.IDX P6, R14, R13, R12, R11 ;  /* 0x0000000c0d0e7389 */ /* 0x00006400000c000b */
[----:B01----:R-:W-:Y:S01]  /*1c2a0*/  ENDCOLLECTIVE ;  /* 0x000000000000791b */ /* 0x003fe20003800000 */
.L_x_15711:
        /* <DEDUP_REMOVED lines=15> */
.L_x_15712:
[----:B------:R-:W-:Y:S01]  /*1c3a0*/  @P0 IMAD R8, R5, 0x2, R22 ;  /* 0x0000000205080824 */ /* 0x000fe200078e0216 */
[----:B------:R-:W-:Y:S01]  /*1c3b0*/  MOV R13, R2 ;  /* 0x00000002000d7202 */ /* 0x000fe20000000f00 */
[----:B------:R-:W-:Y:S02]  /*1c3c0*/  IMAD.MOV.U32 R12, RZ, RZ, 0x5 ;  /* 0x00000005ff0c7424 */ /* 0x000fe400078e00ff */
[----:B------:R-:W-:-:S07]  /*1c3d0*/  IMAD.MOV.U32 R7, RZ, RZ, R14 ;  /* 0x000000ffff077224 */ /* 0x000fce00078e000e */
[----:B------:R-:W-:Y:S05]  /*1c3e0*/  WARPSYNC.COLLECTIVE R15, `(.L_x_15713) ;  /* 0x000000000f087348 */ /* 0x000fea0003c00000 */
[----:B------:R0:W1:Y:S02]  /*1c3f0*/  SHFL.IDX P6, R14, R13, R12, R11 ;  /* 0x0000000c0d0e7389 */ /* 0x00006400000c000b */
[----:B01----:R-:W-:Y:S01]  /*1c400*/  ENDCOLLECTIVE ;  /* 0x000000000000791b */ /* 0x003fe20003800000 */
.L_x_15713:
        /* <DEDUP_REMOVED lines=15> */
.L_x_15714:
[----:B------:R-:W-:Y:S02]  /*1c500*/  @P0 IMAD R8, R5, 0x2, R22 ;  /* 0x0000000205080824 */ /* 0x000fe400078e0216 */
[----:B------:R-:W-:Y:S01]  /*1c510*/  IMAD.MOV.U32 R13, RZ, RZ, R2 ;  /* 0x000000ffff0d7224 */ /* 0x000fe200078e0002 */
[----:B------:R-:W-:Y:S02]  /*1c520*/  MOV R12, 0x6 ;  /* 0x00000006000c7802 */ /* 0x000fe40000000f00 */
[----:B------:R-:W-:-:S07]  /*1c530*/  MOV R7, R14 ;  /* 0x0000000e00077202 */ /* 0x000fce0000000f00 */
[----:B------:R-:W-:Y:S05]  /*1c540*/  WARPSYNC.COLLECTIVE R15, `(.L_x_15715) ;  /* 0x000000000f087348 */ /* 0x000fea0003c00000 */
[----:B------:R0:W1:Y:S02]  /*1c550*/  SHFL.IDX P6, R14, R13, R12, R11 ;  /* 0x0000000c0d0e7389 */ /* 0x00006400000c000b */
[----:B01----:R-:W-:Y:S01]  /*1c560*/  ENDCOLLECTIVE ;  /* 0x000000000000791b */ /* 0x003fe20003800000 */
.L_x_15715:
        /* <DEDUP_REMOVED lines=15> */
.L_x_15716:
[----:B------:R-:W-:Y:S02]  /*1c660*/  @P0 IMAD R8, R5, 0x2, R22 ;  /* 0x0000000205080824 */ /* 0x000fe400078e0216 */
[----:B------:R-:W-:Y:S02]  /*1c670*/  IMAD.MOV.U32 R13, RZ, RZ, R2 ;  /* 0x000000ffff0d7224 */ /* 0x000fe400078e0002 */
[----:B------:R-:W-:Y:S02]  /*1c680*/  IMAD.MOV.U32 R12, RZ, RZ, 0x7 ;  /* 0x00000007ff0c7424 */ /* 0x000fe400078e00ff */
[----:B------:R-:W-:-:S07]  /*1c690*/  IMAD.MOV.U32 R7, RZ, RZ, R14 ;  /* 0x000000ffff077224 */ /* 0x000fce00078e000e */
[----:B------:R-:W-:Y:S05]  /*1c6a0*/  WARPSYNC.COLLECTIVE R15, `(.L_x_15717) ;  /* 0x000000000f087348 */ /* 0x000fea0003c00000 */
[----:B------:R0:W1:Y:S02]  /*1c6b0*/  SHFL.IDX P6, R14, R13, R12, R11 ;  /* 0x0000000c0d0e7389 */ /* 0x00006400000c000b */
[----:B01----:R-:W-:Y:S01]  /*1c6c0*/  ENDCOLLECTIVE ;  /* 0x000000000000791b */ /* 0x003fe20003800000 */
.L_x_15717:
        /* <DEDUP_REMOVED lines=14> */
.L_x_15718:
[----:B------:R-:W-:Y:S01]  /*1c7b0*/  IMAD.MOV.U32 R0, RZ, RZ, R14 ;  /* 0x000000ffff007224 */ /* 0x000fe200078e000e */
[----:B------:R-:W-:Y:S06]  /*1c7c0*/  BRA `(.L_x_15719) ;  /* 0xffffff9c009c7947 */ /* 0x000fec000383ffff */
.L_x_15572:
        /* <DEDUP_REMOVED lines=12> */
.L_x_15720:
[----:B------:R-:W-:Y:S01]  /*1c890*/  MOV R13, R2 ;  /* 0x00000002000d7202 */ /* 0x000fe20000000f00 */
[----:B------:R-:W-:-:S07]  /*1c8a0*/  IMAD.MOV.U32 R6, RZ, RZ, R14 ;  /* 0x000000ffff067224 */ /* 0x000fce00078e000e */
[----:B------:R-:W-:Y:S05]  /*1c8b0*/  WARPSYNC.COLLECTIVE R15, `(.L_x_15721) ;  /* 0x000000000f087348 */ /* 0x000fea0003c00000 */
[----:B------:R0:W1:Y:S02]  /*1c8c0*/  SHFL.IDX P6, R14, R13, R12, R11 ;  /* 0x0000000c0d0e7389 */ /* 0x00006400000c000b */
[----:B01----:R-:W-:Y:S01]  /*1c8d0*/  ENDCOLLECTIVE ;  /* 0x000000000000791b */ /* 0x003fe20003800000 */
.L_x_15721:
[----:B------:R-:W-:Y:S01]  /*1c8e0*/  MOV R13, R0 ;  /* 0x00000000000d7202 */ /* 0x000fe20000000f00 */
[----:B------:R-:W-:Y:S02]  /*1c8f0*/  IMAD.MOV.U32 R12, RZ, RZ, 0x1 ;  /* 0x00000001ff0c7424 */ /* 0x000fe400078e00ff */
[----:B------:R-:W-:-:S07]  /*1c900*/  IMAD.MOV.U32 R7, RZ, RZ, R14 ;  /* 0x000000ffff077224 */ /* 0x000fce00078e000e */
[----:B------:R-:W-:Y:S05]  /*1c910*/  WARPSYNC.COLLECTIVE R15, `(.L_x_15722) ;  /* 0x000000000f087348 */ /* 0x000fea0003c00000 */
[----:B------:R0:W1:Y:S02]  /*1c920*/  SHFL.IDX P6, R14, R13, R12, R11 ;  /* 0x0000000c0d0e7389 */ /* 0x00006400000c000b */
[----:B01----:R-:W-:Y:S01]  /*1c930*/  ENDCOLLECTIVE ;  /* 0x000000000000791b */ /* 0x003fe20003800000 */
.L_x_15722:
        /* <DEDUP_REMOVED lines=15> */
.L_x_15723:
[----:B------:R-:W-:Y:S01]  /*1ca30*/  IMAD.MOV.U32 R13, RZ, RZ, R0 ;  /* 0x000000ffff0d7224 */ /* 0x000fe200078e0000 */
[----:B------:R-:W-:Y:S02]  /*1ca40*/  MOV R12, 0x2 ;  /* 0x00000002000c7802 */ /* 0x000fe40000000f00 */
[----:B------:R-:W-:-:S07]  /*1ca50*/  MOV R7, R14 ;  /* 0x0000000e00077202 */ /* 0x000fce0000000f00 */
[----:B------:R-:W-:Y:S05]  /*1ca60*/  WARPSYNC.COLLECTIVE R15, `(.L_x_15724) ;  /* 0x000000000f087348 */ /* 0x000fea0003c00000 */
[----:B------:R0:W1:Y:S02]  /*1ca70*/  SHFL.IDX P6, R14, R13, R12, R11 ;  /* 0x0000000c0d0e7389 */ /* 0x00006400000c000b */
[----:B01----:R-:W-:Y:S01]  /*1ca80*/  ENDCOLLECTIVE ;  /* 0x000000000000791b */ /* 0x003fe20003800000 */
.L_x_15724:
        /* <DEDUP_REMOVED lines=16> */
.L_x_15725:
[----:B------:R-:W-:Y:S02]  /*1cb90*/  IMAD.MOV.U32 R13, RZ, RZ, R0 ;  /* 0x000000ffff0d7224 */ /* 0x000fe400078e0000 */
[----:B------:R-:W-:Y:S02]  /*1cba0*/  IMAD.MOV.U32 R12, RZ, RZ, 0x3 ;  /* 0x00000003ff0c7424 */ /* 0x000fe400078e00ff */
[----:B------:R-:W-:-:S07]  /*1cbb0*/  IMAD.MOV.U32 R7, RZ, RZ, R14 ;  /* 0x000000ffff077224 */ /* 0x000fce00078e000e */
[----:B------:R-:W-:Y:S05]  /*1cbc0*/  WARPSYNC.COLLECTIVE R15, `(.L_x_15726) ;  /* 0x000000000f087348 */ /* 0x000fea0003c00000 */
[----:B------:R0:W1:Y:S02]  /*1cbd0*/  SHFL.IDX P6, R14, R13, R12, R11 ;  /* 0x0000000c0d0e7389 */ /* 0x00006400000c000b */
[----:B01----:R-:W-:Y:S01]  /*1cbe0*/  ENDCOLLECTIVE ;  /* 0x000000000000791b */ /* 0x003fe20003800000 */
.L_x_15726:
        /* <DEDUP_REMOVED lines=16> */
.L_x_15727:
[----:B------:R-:W-:Y:S02]  /*1ccf0*/  IMAD.MOV.U32 R13, RZ, RZ, R0 ;  /* 0x000000ffff0d7224 */ /* 0x000fe400078e0000 */
[----:B------:R-:W-:Y:S02]  /*1cd00*/  IMAD.MOV.U32 R12, RZ, RZ, 0x4 ;  /* 0x00000004ff0c7424 */ /* 0x000fe400078e00ff */
[----:B------:R-:W-:-:S07]  /*1cd10*/  IMAD.MOV.U32 R7, RZ, RZ, R14 ;  /* 0x000000ffff077224 */ /* 0x000fce00078e000e */
[----:B------:R-:W-:Y:S05]  /*1cd20*/  WARPSYNC.COLLECTIVE R15, `(.L_x_15728) ;  /* 0x000000000f087348 */ /* 0x000fea0003c00000 */
[----:B------:R0:W1:Y:S02]  /*1cd30*/  SHFL.IDX P6, R14, R13, R12, R11 ;  /* 0x0000000c0d0e7389 */ /* 0x00006400000c000b */
[----:B01----:R-:W-:Y:S01]  /*1cd40*/  ENDCOLLECTIVE ;  /* 0x000000000000791b */ /* 0x003fe20003800000 */
.L_x_15728:
        /* <DEDUP_REMOVED lines=16> */
.L_x_15729:
[----:B------:R-:W-:Y:S01]  /*1ce50*/  MOV R13, R0 ;  /* 0x00000000000d7202 */ /* 0x000fe20000000f00 */
[----:B------:R-:W-:Y:S02]  /*1ce60*/  IMAD.MOV.U32 R12, RZ, RZ, 0x5 ;  /* 0x00000005ff0c7424 */ /* 0x000fe400078e00ff */
[----:B------:R-:W-:-:S07]  /*1ce70*/  IMAD.MOV.U32 R7, RZ, RZ, R14 ;  /* 0x000000ffff077224 */ /* 0x000fce00078e000e */
[----:B------:R-:W-:Y:S05]  /*1ce80*/  WARPSYNC.COLLECTIVE R15, `(.L_x_15730) ;  /* 0x000000000f087348 */ /* 0x000fea0003c00000 */
[----:B------:R0:W1:Y:S02]  /*1ce90*/  SHFL.IDX P6, R14, R13, R12, R11 ;  /* 0x0000000c0d0e7389 */ /* 0x00006400000c000b */
[----:B01----:R-:W-:Y:S01]  /*1cea0*/  ENDCOLLECTIVE ;  /* 0x000000000000791b */ /* 0x003fe20003800000 */
.L_x_15730:
        /* <DEDUP_REMOVED lines=16> */
.L_x_15731:
[----:B------:R-:W-:Y:S01]  /*1cfb0*/  IMAD.MOV.U32 R13, RZ, RZ, R0 ;  /* 0x000000ffff0d7224 */ /* 0x000fe200078e0000 */
[----:B------:R-:W-:Y:S02]  /*1cfc0*/  MOV R12, 0x6 ;  /* 0x00000006000c7802 */ /* 0x000fe40000000f00 */
[----:B------:R-:W-:-:S07]  /*1cfd0*/  MOV R7, R14 ;  /* 0x0000000e00077202 */ /* 0x000fce0000000f00 */
[----:B------:R-:W-:Y:S05]  /*1cfe0*/  WARPSYNC.COLLECTIVE R15, `(.L_x_15732) ;  /* 0x000000000f087348 */ /* 0x000fea0003c00000 */
[----:B------:R0:W1:Y:S02]  /*1cff0*/  SHFL.IDX P6, R14, R13, R12, R11 ;  /* 0x0000000c0d0e7389 */ /* 0x00006400000c000b */
[----:B01----:R-:W-:Y:S01]  /*1d000*/  ENDCOLLECTIVE ;  /* 0x000000000000791b */ /* 0x003fe20003800000 */
.L_x_15732:
        /* <DEDUP_REMOVED lines=16> */
.L_x_15733:
[----:B------:R-:W-:Y:S02]  /*1d110*/  IMAD.MOV.U32 R13, RZ, RZ, R0 ;  /* 0x000000ffff0d7224 */ /* 0x000fe400078e0000 */
[----:B------:R-:W-:Y:S02]  /*1d120*/  IMAD.MOV.U32 R12, RZ, RZ, 0x7 ;  /* 0x00000007ff0c7424 */ /* 0x000fe400078e00ff */
[----:B------:R-:W-:Y:S02]  /*1d130*/  VIADD R0, R17, 0x70 ;  /* 0x0000007011007836 */ /* 0x000fe40000000000 */
[----:B------:R-:W-:-:S07]  /*1d140*/  IMAD.MOV.U32 R7, RZ, RZ, R14 ;  /* 0x000000ffff077224 */ /* 0x000fce00078e000e */
[----:B------:R-:W-:Y:S05]  /*1d150*/  WARPSYNC.COLLECTIVE R15, `(.L_x_15734) ;  /* 0x000000000f087348 */ /* 0x000fea0003c00000 */
[----:B------:R0:W1:Y:S02]  /*1d160*/  SHFL.IDX P6, R14, R13, R12, R11 ;  /* 0x0000000c0d0e7389 */ /* 0x00006400000c000b */
[----:B01----:R-:W-:Y:S01]  /*1d170*/  ENDCOLLECTIVE ;  /* 0x000000000000791b */ /* 0x003fe20003800000 */
.L_x_15734:
        /* <DEDUP_REMOVED lines=9> */
[----:B------:R0:W-:Y:S01]  /*1d210*/  @!P1 LDGSTS.E.BYPASS.LTC128B.128 [R20+0xb400], desc[UR40][R6.64], !P0 ;  /* 0x0b40000006149fae */ /* 0x0001e2000c101d68 */
[----:B------:R-:W-:Y:S01]  /*1d220*/  ISETP.GE.AND P1, PT, R0, R3, PT ;  /* 0x000000030000720c */ /* 0x000fe20003f26270 */
[----:B------:R-:W-:Y:S02]  /*1d230*/  VIADD R0, R17, 0x80 ;  /* 0x0000008011007836 */ /* 0x000fe40000000000 */
[----:B0-----:R-:W-:-:S10]  /*1d240*/  IMAD.MOV.U32 R6, RZ, RZ, R14 ;  /* 0x000000ffff067224 */ /* 0x001fd400078e000e */
[----:B------:R-:W-:Y:S05]  /*1d250*/  WARPSYNC.COLLECTIVE R15, `(.L_x_15735) ;  /* 0x000000000f087348 */ /* 0x000fea0003c00000 */
[----:B------:R0:W1:Y:S02]  /*1d260*/  SHFL.IDX P6, R14, R13, R12, R11 ;  /* 0x0000000c0d0e7389 */ /* 0x00006400000c000b */
[----:B01----:R-:W-:Y:S01]  /*1d270*/  ENDCOLLECTIVE ;  /* 0x000000000000791b */ /* 0x003fe20003800000 */
.L_x_15735:
[----:B------:R-:W-:Y:S01]  /*1d280*/  IMAD.MOV.U32 R13, RZ, RZ, R4 ;  /* 0x000000ffff0d7224 */ /* 0x000fe200078e0004 */
[----:B------:R-:W-:Y:S01]  /*1d290*/  MOV R12, RZ ;  /* 0x000000ff000c7202 */ /* 0x000fe20000000f00 */
[----:B------:R-:W-:-:S07]  /*1d2a0*/  IMAD.MOV.U32 R2, RZ, RZ, R14 ;  /* 0x000000ffff027224 */ /* 0x000fce00078e000e */
[----:B------:R-:W-:Y:S05]  /*1d2b0*/  WARPSYNC.COLLECTIVE R15, `(.L_x_15736) ;  /* 0x000000000f087348 */ /* 0x000fea0003c00000 */
[----:B------:R0:W1:Y:S02]  /*1d2c0*/  SHFL.IDX P6, R14, R13, R12, R11 ;  /* 0x0000000c0d0e7389 */ /* 0x00006400000c000b */
[----:B01----:R-:W-:Y:S01]  /*1d2d0*/  ENDCOLLECTIVE ;  /* 0x000000000000791b */ /* 0x003fe20003800000 */
.L_x_15736:
[----:B------:R-:W-:-:S05]  /*1d2e0*/  @!P1 LEA R2, P2, R21, R2, 0x1 ;  /* 0x0000000215029211 */ /* 0x000fca00078408ff */
[----:B------:R-:W-:-:S05]  /*1d2f0*/  @!P1 IMAD.X R6, RZ, RZ, R6, P2 ;  /* 0x000000ffff069224 */ /* 0x000fca00010e0606 */
[----:B------:R-:W-:Y:S01]  /*1d300*/  @!P1 MOV R7, R6 ;  /* 0x0000000600079202 */ /* 0x000fe20000000f00 */
[----:B------:R-:W-:Y:S02]  /*1d310*/  IMAD.MOV.U32 R13, RZ, RZ, R5 ;  /* 0x000000ffff0d7224 */ /* 0x000fe400078e0005 */
[----:B------:R-:W-:Y:S01]  /*1d320*/  @!P1 IMAD.MOV.U32 R6, RZ, RZ, R2 ;  /* 0x000000ffff069224 */ /* 0x000fe200078e0002 */
[----:B------:R-:W-:-:S04]  /*1d330*/  IADD3 R2, R17, 0xa0, RZ ;  /* 0x000000a011027810 */ /* 0x000fc80007ffe0ff */
        /* <DEDUP_REMOVED lines=9> */
.L_x_15737:
[----:B------:R-:W-:Y:S01]  /*1d3d0*/  MOV R13, R4 ;  /* 0x00000004000d7202 */ /* 0x000fe20000000f00 */
[----:B------:R-:W-:Y:S02]  /*1d3e0*/  IMAD.MOV.U32 R12, RZ, RZ, 0x1 ;  /* 0x00000001ff0c7424 */ /* 0x000fe400078e00ff */
[----:B------:R-:W-:-:S07]  /*1d3f0*/  IMAD.MOV.U32 R0, RZ, RZ, R14 ;  /* 0x000000ffff007224 */ /* 0x000fce00078e000e */
[----:B------:R-:W-:Y:S05]  /*1d400*/  WARPSYNC.COLLECTIVE R15, `(.L_x_15738) ;  /* 0x000000000f087348 */ /* 0x000fea0003c00000 */
[----:B------:R0:W1:Y:S02]  /*1d410*/  SHFL.IDX P6, R14, R13, R12, R11 ;  /* 0x0000000c0d0e7389 */ /* 0x00006400000c000b */
[----:B01----:R-:W-:Y:S01]  /*1d420*/  ENDCOLLECTIVE ;  /* 0x000000000000791b */ /* 0x003fe20003800000 */
.L_x_15738:
[----:B------:R-:W-:-:S04]  /*1d430*/  @!P1 LEA R0, P2, R21, R0, 0x1 ;  /* 0x0000000015009211 */ /* 0x000fc800078408ff */
[----:B------:R-:W-:-:S05]  /*1d440*/  @!P1 IADD3.X R6, RZ, R8, RZ, P2, !PT ;  /* 0x00000008ff069210 */ /* 0x000fca00017fe4ff */
[----:B------:R-:W-:Y:S02]  /*1d450*/  @!P1 IMAD.MOV.U32 R7, RZ, RZ, R6 ;  /* 0x000000ffff079224 */ /* 0x000fe400078e0006 */
        /* <DEDUP_REMOVED lines=12> */
.L_x_15739:
[----:B------:R-:W-:Y:S01]  /*1d520*/  IMAD.MOV.U32 R13, RZ, RZ, R4 ;  /* 0x000000ffff0d7224 */ /* 0x000fe200078e0004 */
[----:B------:R-:W-:Y:S02]  /*1d530*/  MOV R12, 0x2 ;  /* 0x00000002000c7802 */ /* 0x000fe40000000f00 */
[----:B------:R-:W-:-:S07]  /*1d540*/  MOV R6, R14 ;  /* 0x0000000e00067202 */ /* 0x000fce0000000f00 */
[----:B------:R-:W-:Y:S05]  /*1d550*/  WARPSYNC.COLLECTIVE R15, `(.L_x_15740) ;  /* 0x000000000f087348 */ /* 0x000fea0003c00000 */
[----:B------:R0:W1:Y:S02]  /*1d560*/  SHFL.IDX P6, R14, R13, R12, R11 ;  /* 0x0000000c0d0e7389 */ /* 0x00006400000c000b */
[----:B01----:R-:W-:Y:S01]  /*1d570*/  ENDCOLLECTIVE ;  /* 0x000000000000791b */ /* 0x003fe20003800000 */
.L_x_15740:
        /* <DEDUP_REMOVED lines=13> */
.L_x_15741:
[----:B------:R-:W-:Y:S01]  /*1d650*/  IMAD.MOV.U32 R13, RZ, RZ, R4 ;  /* 0x000000ffff0d7224 */ /* 0x000fe200078e0004 */
[----:B------:R-:W-:Y:S01]  /*1d660*/  MOV R12, 0x3 ;  /* 0x00000003000c7802 */ /* 0x000fe20000000f00 */
[----:B------:R-:W-:-:S07]  /*1d670*/  IMAD.MOV.U32 R6, RZ, RZ, R14 ;  /* 0x000000ffff067224 */ /* 0x000fce00078e000e */
[----:B------:R-:W-:Y:S05]  /*1d680*/  WARPSYNC.COLLECTIVE R15, `(.L_x_15742) ;  /* 0x000000000f087348 */ /* 0x000fea0003c00000 */
[----:B------:R0:W1:Y:S02]  /*1d690*/  SHFL.IDX P6, R14, R13, R12, R11 ;  /* 0x0000000c0d0e7389 */ /* 0x00006400000c000b */
[----:B01----:R-:W-:Y:S01]  /*1d6a0*/  ENDCOLLECTIVE ;  /* 0x000000000000791b */ /* 0x003fe20003800000 */
.L_x_15742:
        /* <DEDUP_REMOVED lines=12> */
.L_x_15743:
[----:B------:R-:W-:Y:S01]  /*1d770*/  IMAD.MOV.U32 R2, RZ, RZ, R14 ;  /* 0x000000ffff027224 */ /* 0x000fe200078e000e */
[----:B------:R-:W-:Y:S06]  /*1d780*/  BRA `(.L_x_15744) ;  /* 0xffffff9c00987947 */ /* 0x000fec000383ffff */
.L_x_15575:
[----:B-1----:R1:W2:Y:S02]  /*1d790*/  SYNCS.PHASECHK.TRANS64.TRYWAIT P0, [R22+URZ+0x16820], R0 ;  /* 0x01682000160075a7 */ /* 0x0022a4000800017f */
[----:B--2---:R-:W-:Y:S05]  /*1d7a0*/  @!P0 NANOSLEEP.SYNCS 0x989680 ;  /* 0x009896800000895d */ /* 0x004fea0003900000 */
[----:B------:R-:W2:Y:S02]  /*1d7b0*/  @!P0 SYNCS.PHASECHK.TRANS64 P0, [R22+URZ+0x16820], R0 ;  /* 0x01682000160085a7 */ /* 0x000ea4000800007f */
[----:B--2---:R-:W-:Y:S05]  /*1d7c0*/  @!P0 BRA `(.L_x_15575) ;  /* 0xfffffffc00f08947 */ /* 0x004fea000383ffff */
[----:B------:R-:W-:Y:S05]  /*1d7d0*/  BRA `(.L_x_15745) ;  /* 0xffffff9c00f47947 */ /* 0x000fea000383ffff */
.L_x_15580:
[----:B0-----:R0:W1:Y:S02]  /*1d7e0*/  SYNCS.PHASECHK.TRANS64.TRYWAIT P0, [R5+URZ+0x16840], R2 ;  /* 0x01684002050075a7 */ /* 0x001064000800017f */
[----:B-1----:R-:W-:Y:S05]  /*1d7f0*/  @!P0 NANOSLEEP.SYNCS 0x989680 ;  /* 0x009896800000895d */ /* 0x002fea0003900000 */
[----:B------:R-:W1:Y:S02]  /*1d800*/  @!P0 SYNCS.PHASECHK.TRANS64 P0, [R5+URZ+0x16840], R2 ;  /* 0x01684002050085a7 */ /* 0x000e64000800007f */
[----:B-1----:R-:W-:Y:S05]  /*1d810*/  @!P0 BRA `(.L_x_15580) ;  /* 0xfffffffc00f08947 */ /* 0x002fea000383ffff */
[----:B------:R-:W-:Y:S05]  /*1d820*/  BRA `(.L_x_15746) ;  /* 0xffffffa000d07947 */ /* 0x000fea000383ffff */
.L_x_15581:
        /* <DEDUP_REMOVED lines=8> */
.L_x_15748:
[----:B------:R-:W-:Y:S05]  /*1d8b0*/  BSYNC B1 ;  /* 0x0000000000017941 */ /* 0x000fea0003800000 */
.L_x_15747:
[----:B------:R-:W0:Y:S01]  /*1d8c0*/  S2R R7, SR_TID.X ;  /* 0x0000000000077919 */ /* 0x000e220000002100 */
[----:B------:R-:W-:Y:S01]  /*1d8d0*/  IMAD.MOV.U32 R13, RZ, RZ, R9 ;  /* 0x000000ffff0d7224 */ /* 0x000fe200078e0009 */
[----:B------:R-:W-:Y:S01]  /*1d8e0*/  MOV R3, R14 ;  /* 0x0000000e00037202 */ /* 0x000fe20000000f00 */
[----:B------:R-:W-:Y:S02]  /*1d8f0*/  IMAD.MOV.U32 R12, RZ, RZ, RZ ;  /* 0x000000ffff0c7224 */ /* 0x000fe400078e00ff */
[----:B------:R-:W-:Y:S02]  /*1d900*/  IMAD.MOV.U32 R11, RZ, RZ, 0x181f ;  /* 0x0000181fff0b7424 */ /* 0x000fe400078e00ff */
[----:B------:R-:W-:Y:S02]  /*1d910*/  IMAD.MOV.U32 R15, RZ, RZ, -0x1 ;  /* 0xffffffffff0f7424 */ /* 0x000fe400078e00ff */
[----:B------:R-:W-:-:S07]  /*1d920*/  IMAD R8, R8, 0x2, R22 ;  /* 0x0000000208087824 */ /* 0x000fce00078e0216 */
[----:B0-----:R-:W-:Y:S05]  /*1d930*/  WARPSYNC.COLLECTIVE R15, `(.L_x_15749) ;  /* 0x000000000f087348 */ /* 0x001fea0003c00000 */
[----:B------:R1:W2:Y:S02]  /*1d940*/  SHFL.IDX P6, R14, R13, R12, R11 ;  /* 0x0000000c0d0e7389 */ /* 0x0002a400000c000b */
[----:B012---:R-:W-:Y:S01]  /*1d950*/  ENDCOLLECTIVE ;  /* 0x000000000000791b */ /* 0x007fe20003800000 */
.L_x_15749:
        /* <DEDUP_REMOVED lines=8> */
.L_x_15750:
[----:B------:R-:W-:-:S05]  /*1d9e0*/  IMAD.SHL.U32 R7, R7, 0x2, RZ ;  /* 0x0000000207077824 */ /* 0x000fca00078e00ff */
[----:B------:R-:W-:-:S04]  /*1d9f0*/  IADD3 R2, P0, R2, R7, RZ ;  /* 0x0000000702027210 */ /* 0x000fc80007f1e0ff */
[----:B------:R-:W-:Y:S01]  /*1da00*/  IADD3.X R3, RZ, R3, RZ, P0, !PT ;  /* 0x00000003ff037210 */ /* 0x000fe200007fe4ff */
[----:B------:R-:W-:-:S04]  /*1da10*/  IMAD.MOV.U32 R13, RZ, RZ, R9 ;  /* 0x000000ffff0d7224 */ /* 0x000fc800078e0009 */
        /* <DEDUP_REMOVED lines=8> */
.L_x_15751:
[----:B------:R-:W-:Y:S01]  /*1daa0*/  MOV R13, R10 ;  /* 0x0000000a000d7202 */ /* 0x000fe20000000f00 */
[----:B------:R-:W-:Y:S02]  /*1dab0*/  IMAD.MOV.U32 R12, RZ, RZ, 0x2 ;  /* 0x00000002ff0c7424 */ /* 0x000fe400078e00ff */
[----:B------:R-:W-:-:S07]  /*1dac0*/  IMAD.MOV.U32 R2, RZ, RZ, R14 ;  /* 0x000000ffff027224 */ /* 0x000fce00078e000e */
[----:B------:R-:W-:Y:S05]  /*1dad0*/  WARPSYNC.COLLECTIVE R15, `(.L_x_15752) ;  /* 0x000000000f087348 */ /* 0x000fea0003c00000 */
[----:B------:R0:W1:Y:S02]  /*1dae0*/  SHFL.IDX P6, R14, R13, R12, R11 ;  /* 0x0000000c0d0e7389 */ /* 0x00006400000c000b */
[----:B01----:R-:W-:Y:S01]  /*1daf0*/  ENDCOLLECTIVE ;  /* 0x000000000000791b */ /* 0x003fe20003800000 */
.L_x_15752:
        /* <DEDUP_REMOVED lines=11> */
.L_x_15753:
[----:B------:R-:W-:Y:S02]  /*1dbb0*/  IMAD.MOV.U32 R13, RZ, RZ, R10 ;  /* 0x000000ffff0d7224 */ /* 0x000fe400078e000a */
[----:B------:R-:W-:Y:S01]  /*1dbc0*/  IMAD.MOV.U32 R12, RZ, RZ, 0x3 ;  /* 0x00000003ff0c7424 */ /* 0x000fe200078e00ff */
[----:B------:R-:W-:-:S07]  /*1dbd0*/  MOV R2, R14 ;  /* 0x0000000e00027202 */ /* 0x000fce0000000f00 */
[----:B------:R-:W-:Y:S05]  /*1dbe0*/  WARPSYNC.COLLECTIVE R15, `(.L_x_15754) ;  /* 0x000000000f087348 */ /* 0x000fea0003c00000 */
[----:B------:R0:W1:Y:S02]  /*1dbf0*/  SHFL.IDX P6, R14, R13, R12, R11 ;  /* 0x0000000c0d0e7389 */ /* 0x00006400000c000b */
[----:B01----:R-:W-:Y:S01]  /*1dc00*/  ENDCOLLECTIVE ;  /* 0x000000000000791b */ /* 0x003fe20003800000 */
.L_x_15754:
        /* <DEDUP_REMOVED lines=11> */
.L_x_15755:
[----:B------:R-:W-:Y:S01]  /*1dcc0*/  MOV R13, R10 ;  /* 0x0000000a000d7202 */ /* 0x000fe20000000f00 */
[----:B------:R-:W-:Y:S02]  /*1dcd0*/  IMAD.MOV.U32 R12, RZ, RZ, 0x4 ;  /* 0x00000004ff0c7424 */ /* 0x000fe400078e00ff */
[----:B------:R-:W-:-:S07]  /*1dce0*/  IMAD.MOV.U32 R2, RZ, RZ, R14 ;  /* 0x000000ffff027224 */ /* 0x000fce00078e000e */
[----:B------:R-:W-:Y:S05]  /*1dcf0*/  WARPSYNC.COLLECTIVE R15, `(.L_x_15756) ;  /* 0x000000000f087348 */ /* 0x000fea0003c00000 */
[----:B------:R0:W1:Y:S02]  /*1dd00*/  SHFL.IDX P6, R14, R13, R12, R11 ;  /* 0x0000000c0d0e7389 */ /* 0x00006400000c000b */
[----:B01----:R-:W-:Y:S01]  /*1dd10*/  ENDCOLLECTIVE ;  /* 0x000000000000791b */ /* 0x003fe20003800000 */
.L_x_15756:
        /* <DEDUP_REMOVED lines=11> */
.L_x_15757:
[----:B------:R-:W-:Y:S02]  /*1ddd0*/  IMAD.MOV.U32 R13, RZ, RZ, R10 ;  /* 0x000000ffff0d7224 */ /* 0x000fe400078e000a */
[----:B------:R-:W-:Y:S01]  /*1dde0*/  IMAD.MOV.U32 R12, RZ, RZ, 0x5 ;  /* 0x00000005ff0c7424 */ /* 0x000fe200078e00ff */
[----:B------:R-:W-:-:S07]  /*1ddf0*/  MOV R2, R14 ;  /* 0x0000000e00027202 */ /* 0x000fce0000000f00 */
[----:B------:R-:W-:Y:S05]  /*1de00*/  WARPSYNC.COLLECTIVE R15, `(.L_x_15758) ;  /* 0x000000000f087348 */ /* 0x000fea0003c00000 */
[----:B------:R0:W1:Y:S02]  /*1de10*/  SHFL.IDX P6, R14, R13, R12, R11 ;  /* 0x0000000c0d0e7389 */ /* 0x00006400000c000b */
[----:B01----:R-:W-:Y:S01]  /*1de20*/  ENDCOLLECTIVE ;  /* 0x000000000000791b */ /* 0x003fe20003800000 */
.L_x_15758:
        /* <DEDUP_REMOVED lines=11> */
.L_x_15759:
[----:B------:R-:W-:Y:S01]  /*1dee0*/  MOV R13, R10 ;  /* 0x0000000a000d7202 */ /* 0x000fe20000000f00 */
[----:B------:R-:W-:Y:S02]  /*1def0*/  IMAD.MOV.U32 R12, RZ, RZ, 0x6 ;  /* 0x00000006ff0c7424 */ /* 0x000fe400078e00ff */
[----:B------:R-:W-:-:S07]  /*1df00*/  IMAD.MOV.U32 R2, RZ, RZ, R14 ;  /* 0x000000ffff027224 */ /* 0x000fce00078e000e */
[----:B------:R-:W-:Y:S05]  /*1df10*/  WARPSYNC.COLLECTIVE R15, `(.L_x_15760) ;  /* 0x000000000f087348 */ /* 0x000fea0003c00000 */
[----:B------:R0:W1:Y:S02]  /*1df20*/  SHFL.IDX P6, R14, R13, R12, R11 ;  /* 0x0000000c0d0e7389 */ /* 0x00006400000c000b */
[----:B01----:R-:W-:Y:S01]  /*1df30*/  ENDCOLLECTIVE ;  /* 0x000000000000791b */ /* 0x003fe20003800000 */
.L_x_15760:
        /* <DEDUP_REMOVED lines=11> */
.L_x_15761:
[----:B------:R-:W-:Y:S02]  /*1dff0*/  IMAD.MOV.U32 R13, RZ, RZ, R10 ;  /* 0x000000ffff0d7224 */ /* 0x000fe400078e000a */
[----:B------:R-:W-:Y:S01]  /*1e000*/  IMAD.MOV.U32 R12, RZ, RZ, 0x7 ;  /* 0x00000007ff0c7424 */ /* 0x000fe200078e00ff */
[----:B------:R-:W-:-:S07]  /*1e010*/  MOV R2, R14 ;  /* 0x0000000e00027202 */ /* 0x000fce0000000f00 */
[----:B------:R-:W-:Y:S05]  /*1e020*/  WARPSYNC.COLLECTIVE R15, `(.L_x_15762) ;  /* 0x000000000f087348 */ /* 0x000fea0003c00000 */
[----:B------:R0:W1:Y:S02]  /*1e030*/  SHFL.IDX P6, R14, R13, R12, R11 ;  /* 0x0000000c0d0e7389 */ /* 0x00006400000c000b */
[----:B01----:R-:W-:Y:S01]  /*1e040*/  ENDCOLLECTIVE ;  /* 0x000000000000791b */ /* 0x003fe20003800000 */
.L_x_15762:
        /* <DEDUP_REMOVED lines=11> */
.L_x_15763:
[----:B------:R-:W-:Y:S01]  /*1e100*/  IMAD.MOV.U32 R2, RZ, RZ, R14 ;  /* 0x000000ffff027224 */ /* 0x000fe200078e000e */
[----:B------:R-:W-:Y:S06]  /*1e110*/  BRA `(.L_x_15764) ;  /* 0xffffff9c00c87947 */ /* 0x000fec000383ffff */
.L_x_15586:
[----:B-1----:R1:W2:Y:S02]  /*1e120*/  SYNCS.PHASECHK.TRANS64.TRYWAIT P0, [R5+URZ+0x16860], R2 ;  /* 0x01686002050075a7 */ /* 0x0022a4000800017f */
[----:B--2---:R-:W-:Y:S05]  /*1e130*/  @!P0 NANOSLEEP.SYNCS 0x989680 ;  /* 0x009896800000895d */ /* 0x004fea0003900000 */
[----:B------:R-:W2:Y:S02]  /*1e140*/  @!P0 SYNCS.PHASECHK.TRANS64 P0, [R5+URZ+0x16860], R2 ;  /* 0x01686002050085a7 */ /* 0x000ea4000800007f */
[----:B--2---:R-:W-:Y:S05]  /*1e150*/  @!P0 BRA `(.L_x_15586) ;  /* 0xfffffffc00f08947 */ /* 0x004fea000383ffff */
[----:B------:R-:W-:Y:S05]  /*1e160*/  BRA `(.L_x_15765) ;  /* 0xffffffa000207947 */ /* 0x000fea000383ffff */
.L_x_15587:
        /* <DEDUP_REMOVED lines=8> */
.L_x_15767:
[----:B------:R-:W-:Y:S05]  /*1e1f0*/  BSYNC B1 ;  /* 0x0000000000017941 */ /* 0x000fea0003800000 */
.L_x_15766:
[----:B------:R-:W-:Y:S01]  /*1e200*/  MOV R13, R23 ;  /* 0x00000017000d7202 */ /* 0x000fe20000000f00 */
[----:B------:R-:W-:Y:S01]  /*1e210*/  IMAD.MOV.U32 R12, RZ, RZ, RZ ;  /* 0x000000ffff0c7224 */ /* 0x000fe200078e00ff */
[----:B------:R-:W-:Y:S01]  /*1e220*/  ISETP.LT.OR P2, PT, R8, 0x1, P1 ;  /* 0x000000010800780c */ /* 0x000fe20000f41670 */
[----:B------:R-:W-:Y:S02]  /*1e230*/  IMAD.MOV.U32 R11, RZ, RZ, 0x181f ;  /* 0x0000181fff0b7424 */ /* 0x000fe400078e00ff */
[----:B------:R-:W-:Y:S02]  /*1e240*/  IMAD.MOV.U32 R15, RZ, RZ, -0x1 ;  /* 0xffffffffff0f7424 */ /* 0x000fe400078e00ff */
[----:B------:R-:W-:Y:S02]  /*1e250*/  IMAD.MOV.U32 R3, RZ, RZ, R14 ;  /* 0x000000ffff037224 */ /* 0x000fe400078e000e */
[----:B------:R-:W-:-:S07]  /*1e260*/  IMAD R6, R6, 0x2, R22 ;  /* 0x0000000206067824 */ /* 0x000fce00078e0216 */
[----:B------:R-:W-:Y:S05]  /*1e270*/  WARPSYNC.COLLECTIVE R15, `(.L_x_15768) ;  /* 0x000000000f087348 */ /* 0x000fea0003c00000 */
[----:B------:R0:W1:Y:S02]  /*1e280*/  SHFL.IDX P6, R14, R13, R12, R11 ;  /* 0x0000000c0d0e7389 */ /* 0x00006400000c000b */
[----:B01----:R-:W-:Y:S01]  /*1e290*/  ENDCOLLECTIVE ;  /* 0x000000000000791b */ /* 0x003fe20003800000 */
.L_x_15768:
[----:B------:R-:W-:Y:S01]  /*1e2a0*/  IMAD.MOV.U32 R13, RZ, RZ, R24 ;  /* 0x000000ffff0d7224 */ /* 0x000fe200078e0018 */
[----:B------:R-:W-:Y:S02]  /*1e2b0*/  MOV R12, 0x1 ;  /* 0x00000001000c7802 */ /* 0x000fe40000000f00 */
[----:B------:R-:W-:-:S07]  /*1e2c0*/  MOV R2, R14 ;  /* 0x0000000e00027202 */ /* 0x000fce0000000f00 */
[----:B------:R-:W-:Y:S05]  /*1e2d0*/  WARPSYNC.COLLECTIVE R15, `(.L_x_15769) ;  /* 0x000000000f087348 */ /* 0x000fea0003c00000 */
[----:B------:R0:W1:Y:S02]  /*1e2e0*/  SHFL.IDX P6, R14, R13, R12, R11 ;  /* 0x0000000c0d0e7389 */ /* 0x00006400000c000b */
[----:B01----:R-:W-:Y:S01]  /*1e2f0*/  ENDCOLLECTIVE ;  /* 0x000000000000791b */ /* 0x003fe20003800000 */
.L_x_15769:
        /* <DEDUP_REMOVED lines=12> */
.L_x_15770:
[----:B------:R-:W-:Y:S02]  /*1e3c0*/  IMAD.MOV.U32 R13, RZ, RZ, R24 ;  /* 0x000000ffff0d7224 */ /* 0x000fe400078e0018 */
[----:B------:R-:W-:Y:S02]  /*1e3d0*/  IMAD.MOV.U32 R12, RZ, RZ, 0x2 ;  /* 0x00000002ff0c7424 */ /* 0x000fe400078e00ff */
[----:B------:R-:W-:-:S07]  /*1e3e0*/  IMAD.MOV.U32 R2, RZ, RZ, R14 ;  /* 0x000000ffff027224 */ /* 0x000fce00078e000e */
[----:B------:R-:W-:Y:S05]  /*1e3f0*/  WARPSYNC.COLLECTIVE R15, `(.L_x_15771) ;  /* 0x000000000f087348 */ /* 0x000fea0003c00000 */
[----:B------:R0:W1:Y:S02]  /*1e400*/  SHFL.IDX P6, R14, R13, R12, R11 ;  /* 0x0000000c0d0e7389 */ /* 0x00006400000c000b */
[----:B01----:R-:W-:Y:S01]  /*1e410*/  ENDCOLLECTIVE ;  /* 0x000000000000791b */ /* 0x003fe20003800000 */
.L_x_15771:
        /* <DEDUP_REMOVED lines=12> */
.L_x_15772:
[----:B------:R-:W-:Y:S01]  /*1e4e0*/  IMAD.MOV.U32 R13, RZ, RZ, R24 ;  /* 0x000000ffff0d7224 */ /* 0x000fe200078e0018 */
[----:B------:R-:W-:Y:S01]  /*1e4f0*/  MOV R12, 0x3 ;  /* 0x00000003000c7802 */ /* 0x000fe20000000f00 */
[----:B------:R-:W-:-:S07]  /*1e500*/  IMAD.MOV.U32 R2, RZ, RZ, R14 ;  /* 0x000000ffff027224 */ /* 0x000fce00078e000e */
[----:B------:R-:W-:Y:S05]  /*1e510*/  WARPSYNC.COLLECTIVE R15, `(.L_x_15773) ;  /* 0x000000000f087348 */ /* 0x000fea0003c00000 */
[----:B------:R0:W1:Y:S02]  /*1e520*/  SHFL.IDX P6, R14, R13, R12, R11 ;  /* 0x0000000c0d0e7389 */ /* 0x00006400000c000b */
[----:B01----:R-:W-:Y:S01]  /*1e530*/  ENDCOLLECTIVE ;  /* 0x000000000000791b */ /* 0x003fe20003800000 */
.L_x_15773:
        /* <DEDUP_REMOVED lines=12> */
.L_x_15774:
[----:B------:R-:W-:Y:S02]  /*1e600*/  IMAD.MOV.U32 R13, RZ, RZ, R24 ;  /* 0x000000ffff0d7224 */ /* 0x000fe400078e0018 */
[----:B------:R-:W-:Y:S02]  /*1e610*/  IMAD.MOV.U32 R12, RZ, RZ, 0x4 ;  /* 0x00000004ff0c7424 */ /* 0x000fe400078e00ff */
[----:B------:R-:W-:-:S07]  /*1e620*/  IMAD.MOV.U32 R2, RZ, RZ, R14 ;  /* 0x000000ffff027224 */ /* 0x000fce00078e000e */
[----:B------:R-:W-:Y:S05]  /*1e630*/  WARPSYNC.COLLECTIVE R15, `(.L_x_15775) ;  /* 0x000000000f087348 */ /* 0x000fea0003c00000 */
[----:B------:R0:W1:Y:S02]  /*1e640*/  SHFL.IDX P6, R14, R13, R12, R11 ;  /* 0x0000000c0d0e7389 */ /* 0x00006400000c000b */
[----:B01----:R-:W-:Y:S01]  /*1e650*/  ENDCOLLECTIVE ;  /* 0x000000000000791b */ /* 0x003fe20003800000 */
.L_x_15775:
        /* <DEDUP_REMOVED lines=12> */
.L_x_15776:
[----:B------:R-:W-:Y:S01]  /*1e720*/  IMAD.MOV.U32 R13, RZ, RZ, R24 ;  /* 0x000000ffff0d7224 */ /* 0x000fe200078e0018 */
[----:B------:R-:W-:Y:S01]  /*1e730*/  MOV R12, 0x5 ;  /* 0x00000005000c7802 */ /* 0x000fe20000000f00 */
[----:B------:R-:W-:-:S07]  /*1e740*/  IMAD.MOV.U32 R2, RZ, RZ, R14 ;  /* 0x000000ffff027224 */ /* 0x000fce00078e000e */
[----:B------:R-:W-:Y:S05]  /*1e750*/  WARPSYNC.COLLECTIVE R15, `(.L_x_15777) ;  /* 0x000000000f087348 */ /* 0x000fea0003c00000 */
[----:B------:R0:W1:Y:S02]  /*1e760*/  SHFL.IDX P6, R14, R13, R12, R11 ;  /* 0x0000000c0d0e7389 */ /* 0x00006400000c000b */
[----:B01----:R-:W-:Y:S01]  /*1e770*/  ENDCOLLECTIVE ;  /* 0x000000000000791b */ /* 0x003fe20003800000 */
.L_x_15777:
        /* <DEDUP_REMOVED lines=12> */
.L_x_15778:
[----:B------:R-:W-:Y:S02]  /*1e840*/  IMAD.MOV.U32 R13, RZ, RZ, R24 ;  /* 0x000000ffff0d7224 */ /* 0x000fe400078e0018 */
[----:B------:R-:W-:Y:S02]  /*1e850*/  IMAD.MOV.U32 R12, RZ, RZ, 0x6 ;  /* 0x00000006ff0c7424 */ /* 0x000fe400078e00ff */
[----:B------:R-:W-:-:S07]  /*1e860*/  IMAD.MOV.U32 R2, RZ, RZ, R14 ;  /* 0x000000ffff027224 */ /* 0x000fce00078e000e */
[----:B------:R-:W-:Y:S05]  /*1e870*/  WARPSYNC.COLLECTIVE R15, `(.L_x_15779) ;  /* 0x000000000f087348 */ /* 0x000fea0003c00000 */
[----:B------:R0:W1:Y:S02]  /*1e880*/  SHFL.IDX P6, R14, R13, R12, R11 ;  /* 0x0000000c0d0e7389 */ /* 0x00006400000c000b */
[----:B01----:R-:W-:Y:S01]  /*1e890*/  ENDCOLLECTIVE ;  /* 0x000000000000791b */ /* 0x003fe20003800000 */
.L_x_15779:
        /* <DEDUP_REMOVED lines=12> */
.L_x_15780:
[----:B------:R-:W-:Y:S01]  /*1e960*/  IMAD.MOV.U32 R13, RZ, RZ, R24 ;  /* 0x000000ffff0d7224 */ /* 0x000fe200078e0018 */
[----:B------:R-:W-:Y:S01]  /*1e970*/  MOV R12, 0x7 ;  /* 0x00000007000c7802 */ /* 0x000fe20000000f00 */
[----:B------:R-:W-:-:S07]  /*1e980*/  IMAD.MOV.U32 R2, RZ, RZ, R14 ;  /* 0x000000ffff027224 */ /* 0x000fce00078e000e */
[----:B------:R-:W-:Y:S05]  /*1e990*/  WARPSYNC.COLLECTIVE R15, `(.L_x_15781) ;  /* 0x000000000f087348 */ /* 0x000fea0003c00000 */
[----:B------:R0:W1:Y:S02]  /*1e9a0*/  SHFL.IDX P6, R14, R13, R12, R11 ;  /* 0x0000000c0d0e7389 */ /* 0x00006400000c000b */
[----:B01----:R-:W-:Y:S01]  /*1e9b0*/  ENDCOLLECTIVE ;  /* 0x000000000000791b */ /* 0x003fe20003800000 */
.L_x_15781:
        /* <DEDUP_REMOVED lines=11> */
.L_x_15782:
[----:B------:R-:W-:Y:S01]  /*1ea70*/  IMAD.MOV.U32 R2, RZ, RZ, R14 ;  /* 0x000000ffff027224 */ /* 0x000fe200078e000e */
[----:B------:R-:W-:Y:S06]  /*1ea80*/  BRA `(.L_x_15783) ;  /* 0xffffff9800d07947 */ /* 0x000fec000383ffff */
.L_x_15595:
[----:B0-----:R0:W1:Y:S02]  /*1ea90*/  SYNCS.PHASECHK.TRANS64.TRYWAIT P0, [R0+URZ+0x16860], R3 ;  /* 0x01686003000075a7 */ /* 0x001064000800017f */
[----:B-1----:R-:W-:Y:S05]  /*1eaa0*/  @!P0 NANOSLEEP.SYNCS 0x989680 ;  /* 0x009896800000895d */ /* 0x002fea0003900000 */
[----:B------:R-:W1:Y:S02]  /*1eab0*/  @!P0 SYNCS.PHASECHK.TRANS64 P0, [R0+URZ+0x16860], R3 ;  /* 0x01686003000085a7 */ /* 0x000e64000800007f */
[----:B-1----:R-:W-:Y:S05]  /*1eac0*/  @!P0 BRA `(.L_x_15595) ;  /* 0xfffffffc00f08947 */ /* 0x002fea000383ffff */
[----:B------:R-:W-:Y:S05]  /*1ead0*/  BRA `(.L_x_15784) ;  /* 0xffffff9c00f07947 */ /* 0x000fea000383ffff */
.L_x_15596:
        /* <DEDUP_REMOVED lines=8> */
.L_x_15786:
[----:B------:R-:W-:Y:S05]  /*1eb60*/  BSYNC B0 ;  /* 0x0000000000007941 */ /* 0x000fea0003800000 */
.L_x_15785:
        /* <DEDUP_REMOVED lines=10> */
.L_x_15787:
        /* <DEDUP_REMOVED lines=12> */
.L_x_15788:
        /* <DEDUP_REMOVED lines=11> */
.L_x_15789:
[----:B------:R-:W-:Y:S02]  /*1ed80*/  IMAD.MOV.U32 R13, RZ, RZ, R24 ;  /* 0x000000ffff0d7224 */ /* 0x000fe400078e0018 */
[----:B------:R-:W-:Y:S01]  /*1ed90*/  IMAD.MOV.U32 R12, RZ, RZ, 0x2 ;  /* 0x00000002ff0c7424 */ /* 0x000fe200078e00ff */
[----:B------:R-:W-:-:S13]  /*1eda0*/  IADD3 R2, P1, R14, R5, RZ ;  /* 0x000000050e027210 */ /* 0x000fda0007f3e0ff */
[----:B------:R-:W-:Y:S05]  /*1edb0*/  WARPSYNC.COLLECTIVE R15, `(.L_x_15790) ;  /* 0x000000000f087348 */ /* 0x000fea0003c00000 */
[----:B------:R0:W1:Y:S02]  /*1edc0*/  SHFL.IDX P6, R14, R13, R12, R11 ;  /* 0x0000000c0d0e7389 */ /* 0x00006400000c000b */
[----:B01----:R-:W-:Y:S01]  /*1edd0*/  ENDCOLLECTIVE ;  /* 0x000000000000791b */ /* 0x003fe20003800000 */
.L_x_15790:
        /* <DEDUP_REMOVED lines=11> */
.L_x_15791:
[----:B------:R-:W-:Y:S01]  /*1ee90*/  IMAD.MOV.U32 R13, RZ, RZ, R24 ;  /* 0x000000ffff0d7224 */ /* 0x000fe200078e0018 */
[----:B------:R-:W-:Y:S02]  /*1eea0*/  MOV R12, 0x3 ;  /* 0x00000003000c7802 */ /* 0x000fe40000000f00 */
[----:B------:R-:W-:-:S13]  /*1eeb0*/  IADD3 R2, P1, R14, R5, RZ ;  /* 0x000000050e027210 */ /* 0x000fda0007f3e0ff */
[----:B------:R-:W-:Y:S05]  /*1eec0*/  WARPSYNC.COLLECTIVE R15, `(.L_x_15792) ;  /* 0x000000000f087348 */ /* 0x000fea0003c00000 */
[----:B------:R0:W1:Y:S02]  /*1eed0*/  SHFL.IDX P6, R14, R13, R12, R11 ;  /* 0x0000000c0d0e7389 */ /* 0x00006400000c000b */
[----:B01----:R-:W-:Y:S01]  /*1eee0*/  ENDCOLLECTIVE ;  /* 0x000000000000791b */ /* 0x003fe20003800000 */
.L_x_15792:
        /* <DEDUP_REMOVED lines=11> */
.L_x_15793:
[----:B------:R-:W-:Y:S01]  /*1efa0*/  MOV R13, R24 ;  /* 0x00000018000d7202 */ /* 0x000fe20000000f00 */
[----:B------:R-:W-:Y:S01]  /*1efb0*/  IMAD.MOV.U32 R12, RZ, RZ, 0x4 ;  /* 0x00000004ff0c7424 */ /* 0x000fe200078e00ff */
[----:B------:R-:W-:-:S13]  /*1efc0*/  IADD3 R2, P1, R14, R5, RZ ;  /* 0x000000050e027210 */ /* 0x000fda0007f3e0ff */
[----:B------:R-:W-:Y:S05]  /*1efd0*/  WARPSYNC.COLLECTIVE R15, `(.L_x_15794) ;  /* 0x000000000f087348 */ /* 0x000fea0003c00000 */
[----:B------:R0:W1:Y:S02]  /*1efe0*/  SHFL.IDX P6, R14, R13, R12, R11 ;  /* 0x0000000c0d0e7389 */ /* 0x00006400000c000b */
[----:B01----:R-:W-:Y:S01]  /*1eff0*/  ENDCOLLECTIVE ;  /* 0x000000000000791b */ /* 0x003fe20003800000 */
.L_x_15794:
        /* <DEDUP_REMOVED lines=11> */
.L_x_15795:
[----:B------:R-:W-:Y:S02]  /*1f0b0*/  IMAD.MOV.U32 R13, RZ, RZ, R24 ;  /* 0x000000ffff0d7224 */ /* 0x000fe400078e0018 */
[----:B------:R-:W-:Y:S01]  /*1f0c0*/  IMAD.MOV.U32 R12, RZ, RZ, 0x5 ;  /* 0x00000005ff0c7424 */ /* 0x000fe200078e00ff */
[----:B------:R-:W-:-:S13]  /*1f0d0*/  IADD3 R2, P1, R14, R5, RZ ;  /* 0x000000050e027210 */ /* 0x000fda0007f3e0ff */
[----:B------:R-:W-:Y:S05]  /*1f0e0*/  WARPSYNC.COLLECTIVE R15, `(.L_x_15796) ;  /* 0x000000000f087348 */ /* 0x000fea0003c00000 */
[----:B------:R0:W1:Y:S02]  /*1f0f0*/  SHFL.IDX P6, R14, R13, R12, R11 ;  /* 0x0000000c0d0e7389 */ /* 0x00006400000c000b */
[----:B01----:R-:W-:Y:S01]  /*1f100*/  ENDCOLLECTIVE ;  /* 0x000000000000791b */ /* 0x003fe20003800000 */
.L_x_15796:
        /* <DEDUP_REMOVED lines=11> */
.L_x_15797:
[----:B------:R-:W-:Y:S02]  /*1f1c0*/  IMAD.MOV.U32 R13, RZ, RZ, R24 ;  /* 0x000000ffff0d7224 */ /* 0x000fe400078e0018 */
[----:B------:R-:W-:Y:S01]  /*1f1d0*/  IMAD.MOV.U32 R12, RZ, RZ, 0x6 ;  /* 0x00000006ff0c7424 */ /* 0x000fe200078e00ff */
[----:B------:R-:W-:-:S13]  /*1f1e0*/  IADD3 R2, P1, R14, R5, RZ ;  /* 0x000000050e027210 */ /* 0x000fda0007f3e0ff */
[----:B------:R-:W-:Y:S05]  /*1f1f0*/  WARPSYNC.COLLECTIVE R15, `(.L_x_15798) ;  /* 0x000000000f087348 */ /* 0x000fea0003c00000 */
[----:B------:R0:W1:Y:S02]  /*1f200*/  SHFL.IDX P6, R14, R13, R12, R11 ;  /* 0x0000000c0d0e7389 */ /* 0x00006400000c000b */
[----:B01----:R-:W-:Y:S01]  /*1f210*/  ENDCOLLECTIVE ;  /* 0x000000000000791b */ /* 0x003fe20003800000 */
.L_x_15798:
        /* <DEDUP_REMOVED lines=11> */
.L_x_15799:
[----:B------:R-:W-:Y:S01]  /*1f2d0*/  IMAD.MOV.U32 R13, RZ, RZ, R24 ;  /* 0x000000ffff0d7224 */ /* 0x000fe200078e0018 */
[----:B------:R-:W-:Y:S02]  /*1f2e0*/  MOV R12, 0x7 ;  /* 0x00000007000c7802 */ /* 0x000fe40000000f00 */
[----:B------:R-:W-:-:S13]  /*1f2f0*/  IADD3 R2, P1, R14, R5, RZ ;  /* 0x000000050e027210 */ /* 0x000fda0007f3e0ff */
[----:B------:R-:W-:Y:S05]  /*1f300*/  WARPSYNC.COLLECTIVE R15, `(.L_x_15800) ;  /* 0x000000000f087348 */ /* 0x000fea0003c00000 */
[----:B------:R0:W1:Y:S02]  /*1f310*/  SHFL.IDX P6, R14, R13, R12, R11 ;  /* 0x0000000c0d0e7389 */ /* 0x00006400000c000b */
[----:B01----:R-:W-:Y:S01]  /*1f320*/  ENDCOLLECTIVE ;  /* 0x000000000000791b */ /* 0x003fe20003800000 */
.L_x_15800:
        /* <DEDUP_REMOVED lines=10> */
.L_x_15801:
[----:B------:R-:W-:Y:S05]  /*1f3d0*/  BRA `(.L_x_15802) ;  /* 0xffffff9800b47947 */ /* 0x000fea000383ffff */
.L_x_15601:
        /* <DEDUP_REMOVED lines=8> */
.L_x_15804:
[----:B------:R-:W-:Y:S05]  /*1f460*/  BSYNC B0 ;  /* 0x0000000000007941 */ /* 0x000fea0003800000 */
.L_x_15803:
        /* <DEDUP_REMOVED lines=9> */
.L_x_15805:
        /* <DEDUP_REMOVED lines=18> */
.L_x_15806:
[----:B------:R-:W-:Y:S02]  /*1f620*/  MOV R12, 0x2 ;  /* 0x00000002000c7802 */ /* 0x000fe40000000f00 */
[----:B------:R-:W-:-:S05]  /*1f630*/  SEL R5, R14, RZ, P1 ;  /* 0x000000ff0e057207 */ /* 0x000fca0000800000 */
[----:B------:R-:W-:-:S04]  /*1f640*/  IMAD.IADD R4, R2, 0x1, R5 ;  /* 0x0000000102047824 */ /* 0x000fc800078e0205 */
[----:B------:R-:W-:-:S07]  /*1f650*/  IMAD.MOV.U32 R13, RZ, RZ, R4 ;  /* 0x000000ffff0d7224 */ /* 0x000fce00078e0004 */
[----:B------:R-:W-:Y:S05]  /*1f660*/  WARPSYNC.COLLECTIVE R15, `(.L_x_15807) ;  /* 0x000000000f087348 */ /* 0x000fea0003c00000 */
[----:B------:R0:W1:Y:S02]  /*1f670*/  SHFL.UP P6, R14, R13, R12, R11 ;  /* 0x0400000c0d0e7389 */ /* 0x00006400000c000b */
[----:B01----:R-:W-:Y:S01]  /*1f680*/  ENDCOLLECTIVE ;  /* 0x000000000000791b */ /* 0x003fe20003800000 */
.L_x_15807:
[----:B------:R-:W-:Y:S01]  /*1f690*/  IMAD.MOV.U32 R12, RZ, RZ, 0x4 ;  /* 0x00000004ff0c7424 */ /* 0x000fe200078e00ff */
[----:B------:R-:W-:-:S05]  /*1f6a0*/  SEL R5, R14, RZ, P2 ;  /* 0x000000ff0e057207 */ /* 0x000fca0001000000 */
[----:B------:R-:W-:-:S04]  /*1f6b0*/  IMAD.IADD R5, R4, 0x1, R5 ;  /* 0x0000000104057824 */ /* 0x000fc800078e0205 */
[----:B------:R-:W-:-:S07]  /*1f6c0*/  IMAD.MOV.U32 R13, RZ, RZ, R5 ;  /* 0x000000ffff0d7224 */ /* 0x000fce00078e0005 */
[----:B------:R-:W-:Y:S05]  /*1f6d0*/  WARPSYNC.COLLECTIVE R15, `(.L_x_15808) ;  /* 0x000000000f087348 */ /* 0x000fea0003c00000 */
[----:B------:R0:W1:Y:S02]  /*1f6e0*/  SHFL.UP P6, R14, R13, R12, R11 ;  /* 0x0400000c0d0e7389 */ /* 0x00006400000c000b */
[----:B01----:R-:W-:Y:S01]  /*1f6f0*/  ENDCOLLECTIVE ;  /* 0x000000000000791b */ /* 0x003fe20003800000 */
.L_x_15808:
[----:B------:R-:W-:Y:S01]  /*1f700*/  IMAD.MOV.U32 R12, RZ, RZ, 0x8 ;  /* 0x00000008ff0c7424 */ /* 0x000fe200078e00ff */
[----:B------:R-:W-:-:S04]  /*1f710*/  SEL R6, R14, RZ, P3 ;  /* 0x000000ff0e067207 */ /* 0x000fc80001800000 */
[----:B------:R-:W-:-:S05]  /*1f720*/  IADD3 R6, R5, R6, RZ ;  /* 0x0000000605067210 */ /* 0x000fca0007ffe0ff */
[----:B------:R-:W-:-:S07]  /*1f730*/  IMAD.MOV.U32 R13, RZ, RZ, R6 ;  /* 0x000000ffff0d7224 */ /* 0x000fce00078e0006 */
[----:B------:R-:W-:Y:S05]  /*1f740*/  WARPSYNC.COLLECTIVE R15, `(.L_x_15809) ;  /* 0x000000000f087348 */ /* 0x000fea0003c00000 */
[----:B------:R0:W1:Y:S02]  /*1f750*/  SHFL.UP P6, R14, R13, R12, R11 ;  /* 0x0400000c0d0e7389 */ /* 0x00006400000c000b */
[----:B01----:R-:W-:Y:S01]  /*1f760*/  ENDCOLLECTIVE ;  /* 0x000000000000791b */ /* 0x003fe20003800000 */
.L_x_15809:
[----:B------:R-:W-:Y:S01]  /*1f770*/  IMAD.MOV.U32 R12, RZ, RZ, 0x10 ;  /* 0x00000010ff0c7424 */ /* 0x000fe200078e00ff */
[----:B------:R-:W-:-:S05]  /*1f780*/  SEL R3, R14, RZ, P4 ;  /* 0x000000ff0e037207 */ /* 0x000fca0002000000 */
[----:B------:R-:W-:-:S05]  /*1f790*/  IMAD.IADD R4, R6, 0x1, R3 ;  /* 0x0000000106047824 */ /* 0x000fca00078e0203 */
[----:B------:R-:W-:-:S07]  /*1f7a0*/  MOV R13, R4 ;  /* 0x00000004000d7202 */ /* 0x000fce0000000f00 */
[----:B------:R-:W-:Y:S05]  /*1f7b0*/  WARPSYNC.COLLECTIVE R15, `(.L_x_15810) ;  /* 0x000000000f087348 */ /* 0x000fea0003c00000 */
[----:B------:R0:W1:Y:S02]  /*1f7c0*/  SHFL.UP P6, R14, R13, R12, R11 ;  /* 0x0400000c0d0e7389 */ /* 0x00006400000c000b */
[----:B01----:R-:W-:Y:S01]  /*1f7d0*/  ENDCOLLECTIVE ;  /* 0x000000000000791b */ /* 0x003fe20003800000 */
.L_x_15810:
        /* <DEDUP_REMOVED lines=8> */
.L_x_15811:
[----:B------:R-:W-:Y:S05]  /*1f860*/  BRA `(.L_x_15812) ;  /* 0xffffff9800bc7947 */ /* 0x000fea000383ffff */
.L_x_15606:
        /* <DEDUP_REMOVED lines=8> */
.L_x_15814:
[----:B------:R-:W-:Y:S05]  /*1f8f0*/  BSYNC B0 ;  /* 0x0000000000007941 */ /* 0x000fea0003800000 */
.L_x_15813:
        /* <DEDUP_REMOVED lines=8> */
.L_x_15815:
[----:B------:R-:W-:Y:S02]  /*1f980*/  MOV R12, 0x4 ;  /* 0x00000004000c7802 */ /* 0x000fe40000000f00 */
[----:B------:R-:W-:-:S05]  /*1f990*/  SEL R14, R14, RZ, P2 ;  /* 0x000000ff0e0e7207 */ /* 0x000fca0001000000 */
[----:B------:R-:W-:-:S04]  /*1f9a0*/  IMAD.IADD R3, R13, 0x1, R14 ;  /* 0x000000010d037824 */ /* 0x000fc800078e020e */
[----:B------:R-:W-:-:S07]  /*1f9b0*/  IMAD.MOV.U32 R13, RZ, RZ, R3 ;  /* 0x000000ffff0d7224 */ /* 0x000fce00078e0003 */
[----:B------:R-:W-:Y:S05]  /*1f9c0*/  WARPSYNC.COLLECTIVE R15, `(.L_x_15816) ;  /* 0x000000000f087348 */ /* 0x000fea0003c00000 */
[----:B------:R0:W1:Y:S02]  /*1f9d0*/  SHFL.UP P6, R14, R13, R12, R11 ;  /* 0x0400000c0d0e7389 */ /* 0x00006400000c000b */
[----:B01----:R-:W-:Y:S01]  /*1f9e0*/  ENDCOLLECTIVE ;  /* 0x000000000000791b */ /* 0x003fe20003800000 */
.L_x_15816:
[----:B------:R-:W-:Y:S01]  /*1f9f0*/  IMAD.MOV.U32 R12, RZ, RZ, 0x8 ;  /* 0x00000008ff0c7424 */ /* 0x000fe200078e00ff */
[----:B------:R-:W-:-:S05]  /*1fa00*/  SEL R4, R14, RZ, P3 ;  /* 0x000000ff0e047207 */ /* 0x000fca0001800000 */
[----:B------:R-:W-:-:S04]  /*1fa10*/  IMAD.IADD R4, R3, 0x1, R4 ;  /* 0x0000000103047824 */ /* 0x000fc800078e0204 */
[----:B------:R-:W-:-:S07]  /*1fa20*/  IMAD.MOV.U32 R13, RZ, RZ, R4 ;  /* 0x000000ffff0d7224 */ /* 0x000fce00078e0004 */
[----:B------:R-:W-:Y:S05]  /*1fa30*/  WARPSYNC.COLLECTIVE R15, `(.L_x_15817) ;  /* 0x000000000f087348 */ /* 0x000fea0003c00000 */
[----:B------:R0:W1:Y:S02]  /*1fa40*/  SHFL.UP P6, R14, R13, R12, R11 ;  /* 0x0400000c0d0e7389 */ /* 0x00006400000c000b */
[----:B01----:R-:W-:Y:S01]  /*1fa50*/  ENDCOLLECTIVE ;  /* 0x000000000000791b */ /* 0x003fe20003800000 */
.L_x_15817:
[----:B------:R-:W-:Y:S01]  /*1fa60*/  IMAD.MOV.U32 R12, RZ, RZ, 0x10 ;  /* 0x00000010ff0c7424 */ /* 0x000fe200078e00ff */
[----:B------:R-:W-:-:S04]  /*1fa70*/  SEL R5, R14, RZ, P4 ;  /* 0x000000ff0e057207 */ /* 0x000fc80002000000 */
[----:B------:R-:W-:-:S05]  /*1fa80*/  IADD3 R5, R4, R5, RZ ;  /* 0x0000000504057210 */ /* 0x000fca0007ffe0ff */
[----:B------:R-:W-:-:S07]  /*1fa90*/  IMAD.MOV.U32 R13, RZ, RZ, R5 ;  /* 0x000000ffff0d7224 */ /* 0x000fce00078e0005 */
[----:B------:R-:W-:Y:S05]  /*1faa0*/  WARPSYNC.COLLECTIVE R15, `(.L_x_15818) ;  /* 0x000000000f087348 */ /* 0x000fea0003c00000 */
[----:B------:R0:W1:Y:S02]  /*1fab0*/  SHFL.UP P6, R14, R13, R12, R11 ;  /* 0x0400000c0d0e7389 */ /* 0x00006400000c000b */
[----:B01----:R-:W-:Y:S01]  /*1fac0*/  ENDCOLLECTIVE ;  /* 0x000000000000791b */ /* 0x003fe20003800000 */
.L_x_15818:
        /* <DEDUP_REMOVED lines=8> */
.L_x_15819:
[----:B------:R-:W-:Y:S05]  /*1fb50*/  BRA `(.L_x_15820) ;  /* 0xffffff98009c7947 */ /* 0x000fea000383ffff */
.L_x_15608:
[----:B------:R-:W-:Y:S01]  /*1fb60*/  BSSY B0, `(.L_x_15821) ;  /* 0x0000006000007945 */ /* 0x000fe20003800000 */
[----:B------:R-:W-:Y:S01]  /*1fb70*/  PLOP3.LUT P6, PT, P6, PT, PT, 0x8, 0x0 ;  /* 0x000000000000781c */ /* 0x000fe200037ce170 */
[----:B------:R-:W-:-:S12]  /*1fb80*/  IMAD.MOV.U32 R15, RZ, RZ, -0x1 ;  /* 0xffffffffff0f7424 */ /* 0x000fd800078e00ff */
[----:B01----:R-:W-:Y:S05]  /*1fb90*/  WARPSYNC.COLLECTIVE R15, `(.L_x_15822) ;  /* 0x000000000f087348 */ /* 0x003fea0003c00000 */
[----:B------:R-:W-:Y:S01]  /*1fba0*/  VOTE.ANY R14, PT, P6 ;  /* 0x00000000000e7806 */ /* 0x000fe200030e0100 */
[----:B01----:R-:W-:Y:S06]  /*1fbb0*/  ENDCOLLECTIVE ;  /* 0x000000000000791b */ /* 0x003fec0003800000 */
.L_x_15822:
[----:B------:R-:W-:Y:S05]  /*1fbc0*/  BSYNC B0 ;  /* 0x0000000000007941 */ /* 0x000fea0003800000 */
.L_x_15821:
        /* <DEDUP_REMOVED lines=9> */
.L_x_15823:
[----:B------:R-:W-:Y:S01]  /*1fc60*/  IMAD.MOV.U32 R17, RZ, RZ, R14 ;  /* 0x000000ffff117224 */ /* 0x000fe200078e000e */
[----:B------:R-:W-:Y:S06]  /*1fc70*/  BRA `(.L_x_15824) ;  /* 0xffffff98008c7947 */ /* 0x000fec000383ffff */
.L_x_15610:
[----:B------:R-:W-:Y:S01]  /*1fc80*/  BSSY B0, `(.L_x_15825) ;  /* 0x0000007000007945 */ /* 0x000fe20003800000 */
[----:B------:R-:W-:Y:S01]  /*1fc90*/  IMAD.MOV.U32 R13, RZ, RZ, R3 ;  /* 0x000000ffff0d7224 */ /* 0x000fe200078e0003 */
[----:B------:R-:W-:Y:S01]  /*1fca0*/  MOV R15, 0xffffffff ;  /* 0xffffffff000f7802 */ /* 0x000fe20000000f00 */
[----:B------:R-:W-:-:S07]  /*1fcb0*/  IMAD.MOV.U32 R11, RZ, RZ, 0x1f ;  /* 0x0000001fff0b7424 */ /* 0x000fce00078e00ff */
[----:B0123--:R-:W-:Y:S05]  /*1fcc0*/  WARPSYNC.COLLECTIVE R15, `(.L_x_15826) ;  /* 0x000000000f087348 */ /* 0x00ffea0003c00000 */
[----:B------:R4:W0:Y:S02]  /*1fcd0*/  SHFL.IDX P6, R14, R13, R12, R11 ;  /* 0x0000000c0d0e7389 */ /* 0x00082400000c000b */
[----:B01234-:R-:W-:Y:S01]  /*1fce0*/  ENDCOLLECTIVE ;  /* 0x000000000000791b */ /* 0x01ffe20003800000 */
.L_x_15826:
[----:B------:R-:W-:Y:S05]  /*1fcf0*/  BSYNC B0 ;  /* 0x0000000000007941 */ /* 0x000fea0003800000 */
.L_x_15825:
[----:B------:R-:W-:Y:S01]  /*1fd00*/  IMAD.MOV.U32 R5, RZ, RZ, R14 ;  /* 0x000000ffff057224 */ /* 0x000fe200078e000e */
[----:B------:R-:W-:Y:S06]  /*1fd10*/  BRA `(.L_x_15609) ;  /* 0xffffff9800807947 */ /* 0x000fec000383ffff */
.L_x_15614:
[----:B0-----:R0:W2:Y:S02]  /*1fd20*/  SYNCS.PHASECHK.TRANS64.TRYWAIT P0, [R4+URZ+0x16820], R0 ;  /* 0x01682000040075a7 */ /* 0x0010a4000800017f */
[----:B--2---:R-:W-:Y:S05]  /*1fd30*/  @!P0 NANOSLEEP.SYNCS 0x989680 ;  /* 0x009896800000895d */ /* 0x004fea0003900000 */
[----:B------:R-:W2:Y:S02]  /*1fd40*/  @!P0 SYNCS.PHASECHK.TRANS64 P0, [R4+URZ+0x16820], R0 ;  /* 0x01682000040085a7 */ /* 0x000ea4000800007f */
[----:B--2---:R-:W-:Y:S05]  /*1fd50*/  @!P0 BRA `(.L_x_15614) ;  /* 0xfffffffc00f08947 */ /* 0x004fea000383ffff */
[----:B------:R-:W-:Y:S05]  /*1fd60*/  BRA `(.L_x_15827) ;  /* 0xffffff9c00f87947 */ /* 0x000fea000383ffff */
.L_x_15615:
        /* <DEDUP_REMOVED lines=11> */
.L_x_15829:
[----:B------:R-:W-:Y:S05]  /*1fe20*/  BSYNC B0 ;  /* 0x0000000000007941 */ /* 0x000fea0003800000 */
.L_x_15828:
[----:B------:R-:W-:Y:S05]  /*1fe30*/  BRA `(.L_x_15830) ;  /* 0xffffff9c00e07947 */ /* 0x000fea000383ffff */
.L_x_15616:
[----:B------:R-:W-:Y:S01]  /*1fe40*/  BSSY B0, `(.L_x_15831) ;  /* 0x0000006000007945 */ /* 0x000fe20003800000 */
[----:B------:R-:W-:-:S07]  /*1fe50*/  IMAD.MOV.U32 R15, RZ, RZ, -0x1 ;  /* 0xffffffffff0f7424 */ /* 0x000fce00078e00ff */
[----:B01-3--:R-:W-:Y:S05]  /*1fe60*/  WARPSYNC.COLLECTIVE R15, `(.L_x_15832) ;  /* 0x000000000f0c7348 */ /* 0x00bfea0003c00000 */
[----:B------:R-:W-:Y:S02]  /*1fe70*/  ELECT P6, UR62, PT ;  /* 0x00000000003e782f */ /* 0x000fe400038c0000 */
[----:B------:R-:W-:Y:S01]  /*1fe80*/  MOV R14, UR62 ;  /* 0x0000003e000e7c02 */ /* 0x000fe20008000f00 */
[----:B01-3--:R-:W-:Y:S10]  /*1fe90*/  ENDCOLLECTIVE ;  /* 0x000000000000791b */ /* 0x00bff40003800000 */
.L_x_15832:
[----:B------:R-:W-:Y:S05]  /*1fea0*/  BSYNC B0 ;  /* 0x0000000000007941 */ /* 0x000fea0003800000 */
.L_x_15831:
[----:B------:R-:W-:Y:S05]  /*1feb0*/  BRA `(.L_x_15833) ;  /* 0xffffff9c00d47947 */ /* 0x000fea000383ffff */
.L_x_15618:
[----:B0-----:R0:W2:Y:S02]  /*1fec0*/  SYNCS.PHASECHK.TRANS64.TRYWAIT P1, [R5+URZ+0x16840], R0 ;  /* 0x01684000050075a7 */ /* 0x0010a4000802017f */
[----:B--2---:R-:W-:Y:S05]  /*1fed0*/  @!P1 NANOSLEEP.SYNCS 0x989680 ;  /* 0x009896800000995d */ /* 0x004fea0003900000 */
[----:B------:R-:W2:Y:S02]  /*1fee0*/  @!P1 SYNCS.PHASECHK.TRANS64 P1, [R5+URZ+0x16840], R0 ;  /* 0x01684000050095a7 */ /* 0x000ea4000802007f */
[----:B--2---:R-:W-:Y:S05]  /*1fef0*/  @!P1 BRA `(.L_x_15618) ;  /* 0xfffffffc00f09947 */ /* 0x004fea000383ffff */
[----:B------:R-:W-:Y:S05]  /*1ff00*/  BRA `(.L_x_15834) ;  /* 0xffffff9c00f47947 */ /* 0x000fea000383ffff */
.L_x_15620:
[----:B--2---:R2:W4:Y:S02]  /*1ff10*/  SYNCS.PHASECHK.TRANS64.TRYWAIT P1, [R25+URZ+0x16840], R2 ;  /* 0x01684002190075a7 */ /* 0x004524000802017f */
[----:B----4-:R-:W-:Y:S05]  /*1ff20*/  @!P1 NANOSLEEP.SYNCS 0x989680 ;  /* 0x009896800000995d */ /* 0x010fea0003900000 */
[----:B------:R-:W4:Y:S02]  /*1ff30*/  @!P1 SYNCS.PHASECHK.TRANS64 P1, [R25+URZ+0x16840], R2 ;  /* 0x01684002190095a7 */ /* 0x000f24000802007f */
[----:B----4-:R-:W-:Y:S05]  /*1ff40*/  @!P1 BRA `(.L_x_15620) ;  /* 0xfffffffc00f09947 */ /* 0x010fea000383ffff */
[----:B------:R-:W-:Y:S05]  /*1ff50*/  BRA `(.L_x_15835) ;  /* 0xffffffa000007947 */ /* 0x000fea000383ffff */
.L_x_15622:
[----:B----4-:R4:W0:Y:S02]  /*1ff60*/  SYNCS.PHASECHK.TRANS64.TRYWAIT P1, [R5+URZ+0x16860], R0 ;  /* 0x01686000050075a7 */ /* 0x010824000802017f */
[----:B0-----:R-:W-:Y:S05]  /*1ff70*/  @!P1 NANOSLEEP.SYNCS 0x989680 ;  /* 0x009896800000995d */ /* 0x001fea0003900000 */
[----:B------:R-:W0:Y:S02]  /*1ff80*/  @!P1 SYNCS.PHASECHK.TRANS64 P1, [R5+URZ+0x16860], R0 ;  /* 0x01686000050095a7 */ /* 0x000e24000802007f */
[----:B0-----:R-:W-:Y:S05]  /*1ff90*/  @!P1 BRA `(.L_x_15622) ;  /* 0xfffffffc00f09947 */ /* 0x001fea000383ffff */
[----:B------:R-:W-:Y:S05]  /*1ffa0*/  BRA `(.L_x_15836) ;  /* 0xffffff9c00fc7947 */ /* 0x000fea000383ffff */
.L_x_15837:
        /* <DEDUP_REMOVED lines=13> */
.L_x_15882:


//--------------------- .nv.global.init           --------------------------
	.section	.nv.global.init,"aw",@progbits
.nv.global.init:
	.type		$str$23,@object
	.size		$str$23,($str$24 - $str$23)
$str$23:
        /*0000*/ 	.byte	0x28, 0x61, 0x64, 0x64, 0x72, 0x65, 0x73, 0x73, 0x20, 0x26, 0x20, 0x6d, 0x61, 0x73, 0x6b, 0x29
        /*0010*/ 	.byte	0x20, 0x3d, 0x3d, 0x20, 0x30, 0x00
	.type		$str$24,@object
	.size		$str$24,(__unnamed_27 - $str$24)
$str$24:
        /*0016*/ 	.byte	0x2f, 0x74, 0x6d, 0x70, 0x2f, 0x6f, 0x73, 0x73, 0x5f, 0x6b, 0x65, 0x72, 0x6e, 0x65, 0x6c, 0x73
        /*0026*/ 	.byte	0x5f, 0x73, 0x72, 0x63, 0x2f, 0x66, 0x6c, 0x61, 0x73, 0x68, 0x5f, 0x61, 0x74, 0x74, 0x65, 0x6e
        /*0036*/ 	.byte	0x74, 0x69, 0x6f, 0x6e, 0x2f, 0x63, 0x73, 0x72, 0x63, 0x2f, 0x63, 0x75, 0x74, 0x6c, 0x61, 0x73
        /*0046*/ 	.byte	0x73, 0x2f, 0x69, 0x6e, 0x63, 0x6c, 0x75, 0x64, 0x65, 0x2f, 0x63, 0x75, 0x74, 0x65, 0x2f, 0x70
        /*0056*/ 	.byte	0x6f, 0x69, 0x6e, 0x74, 0x65, 0x72, 0x5f, 0x66, 0x6c, 0x61, 0x67, 0x67, 0x65, 0x64, 0x2e, 0x68
        /*0066*/ 	.byte	0x70, 0x70, 0x00
	.type		__unnamed_27,@object
	.size		__unnamed_27,(__unnamed_4 - __unnamed_27)
__unnamed_27:
        /* <DEDUP_REMOVED lines=23> */
        /*01d9*/ 	.byte	0x3a, 0x43, 0x3c, 0x30, 0x3e, 0x3e, 0x3e, 0x3e, 0x3e, 0x20, 0x26, 0x5d, 0x00
	.type		__unnamed_4,@object
	.size		__unnamed_4,(__unnamed_9 - __unnamed_4)
__unnamed_4:
        /* <DEDUP_REMOVED lines=24> */
	.type		__unnamed_9,@object
	.size		__unnamed_9,(__unnamed_17 - __unnamed_9)
__unnamed_9:
        /* <DEDUP_REMOVED lines=24> */
	.type		__unnamed_17,@object
	.size		__unnamed_17,(__unnamed_13 - __unnamed_17)
__unnamed_17:
        /* <DEDUP_REMOVED lines=24> */
	.type		__unnamed_13,@object
	.size		__unnamed_13,(__unnamed_23 - __unnamed_13)
__unnamed_13:
        /* <DEDUP_REMOVED lines=24> */
	.type		__unnamed_23,@object
	.size		__unnamed_23,(__unnamed_18 - __unnamed_23)
__unnamed_23:
        /* <DEDUP_REMOVED lines=24> */
	.type		__unnamed_18,@object
	.size		__unnamed_18,(__unnamed_22 - __unnamed_18)
__unnamed_18:
        /* <DEDUP_REMOVED lines=24> */
	.type		__unnamed_22,@object
	.size		__unnamed_22,(__unnamed_5 - __unnamed_22)
__unnamed_22:
        /* <DEDUP_REMOVED lines=24> */
	.type		__unnamed_5,@object
	.size		__unnamed_5,(__unnamed_3 - __unnamed_5)
__unnamed_5:
        /* <DEDUP_REMOVED lines=24> */
        /*0de3*/ 	.byte	0x00
	.type		__unnamed_3,@object
	.size		__unnamed_3,(__unnamed_2 - __unnamed_3)
__unnamed_3:
        /* <DEDUP_REMOVED lines=28> */
        /*0fa4*/ 	.byte	0x32, 0x3e, 0x3e, 0x3e, 0x3e, 0x3e, 0x5d, 0x00
	.type		__unnamed_2,@object
	.size		__unnamed_2,(__unnamed_1 - __unnamed_2)
__unnamed_2:
        /* <DEDUP_REMOVED lines=29> */
	.type		__unnamed_1,@object
	.size		__unnamed_1,(__unnamed_25 - __unnamed_1)
__unnamed_1:
        /* <DEDUP_REMOVED lines=28> */
        /*1334*/ 	.byte	0x32, 0x3e, 0x3e, 0x3e, 0x3e, 0x3e, 0x20, 0x26, 0x5d, 0x00
	.type		__unnamed_25,@object
	.size		__unnamed_25,(__unnamed_26 - __unnamed_25)
__unnamed_25:
        /* <DEDUP_REMOVED lines=28> */
        /*14fe*/ 	.byte	0x36, 0x33, 0x38, 0x34, 0x3e, 0x3e, 0x3e, 0x3e, 0x3e, 0x5d, 0x00
	.type		__unnamed_26,@object
	.size		__unnamed_26,(__unnamed_21 - __unnamed_26)
__unnamed_26:
        /* <DEDUP_REMOVED lines=29> */
	.type		__unnamed_21,@object
	.size		__unnamed_21,(__unnamed_11 - __unnamed_21)
__unnamed_21:
        /* <DEDUP_REMOVED lines=29> */
	.type		__unnamed_11,@object
	.size		__unnamed_11,(__unnamed_7 - __unnamed_11)
__unnamed_11:
        /* <DEDUP_REMOVED lines=29> */
	.type		__unnamed_7,@object
	.size		__unnamed_7,(__unnamed_15 - __unnamed_7)
__unnamed_7:
        /* <DEDUP_REMOVED lines=29> */
	.type		__unnamed_15,@object
	.size		__unnamed_15,(__unnamed_12 - __unnamed_15)
__unnamed_15:
        /* <DEDUP_REMOVED lines=29> */
	.type		__unnamed_12,@object
	.size		__unnamed_12,(__unnamed_20 - __unnamed_12)
__unnamed_12:
        /* <DEDUP_REMOVED lines=29> */
	.type		__unnamed_20,@object
	.size		__unnamed_20,(__unnamed_8 - __unnamed_20)
__unnamed_20:
        /* <DEDUP_REMOVED lines=29> */
	.type		__unnamed_8,@object
	.size		__unnamed_8,(__unnamed_16 - __unnamed_8)
__unnamed_8:
        /* <DEDUP_REMOVED lines=29> */
	.type		__unnamed_16,@object
	.size		__unnamed_16,(__unnamed_24 - __unnamed_16)
__unnamed_16:
        /* <DEDUP_REMOVED lines=29> */
	.type		__unnamed_24,@object
	.size		__unnamed_24,(__unnamed_19 - __unnamed_24)
__unnamed_24:
        /* <DEDUP_REMOVED lines=29> */
	.type		__unnamed_19,@object
	.size		__unnamed_19,(__unnamed_10 - __unnamed_19)
__unnamed_19:
        /* <DEDUP_REMOVED lines=28> */
        /*28c1*/ 	.byte	0x32, 0x30, 0x34, 0x38, 0x30, 0x3e, 0x3e, 0x3e, 0x3e, 0x3e, 0x20, 0x26, 0x5d, 0x00
	.type		__unnamed_10,@object
	.size		__unnamed_10,(__unnamed_6 - __unnamed_10)
__unnamed_10:
        /* <DEDUP_REMOVED lines=29> */
	.type		__unnamed_6,@object
	.size		__unnamed_6,(__unnamed_14 - __unnamed_6)
__unnamed_6:
        /* <DEDUP_REMOVED lines=29> */
	.type		__unnamed_14,@object
	.size		__unnamed_14,(.L_13 - __unnamed_14)
__unnamed_14:
        /* <DEDUP_REMOVED lines=29> */
.L_13:


//--------------------- .nv.shared._ZN7cutlass13device_kernelIN5flash11enable_sm90INS1_16FlashAttnFwdSm90INS1_25CollectiveMainloopFwdSm90ILi2EN4cute5tupleIJNS5_1CILi1EEES8_S8_EEENS6_IJNS7_ILi128EEENS7_ILi80EEENS7_ILi256EEEEEELi256ENS_6half_tEfNS_4arch4Sm90ELb0ELb0ELb1ELb0ELb1ELb0ELb0ELb1ELb1ELb1ELb0ELb0EEENS1_21CollectiveEpilogueFwdINS6_IJSA_SC_SB_EEES9_SE_SG_Li256ELb0ELb1ELb0ELb0EEENS1_29StaticPersistentTileSchedulerILb0EEEEEEEEEvNT_6ParamsE --------------------------
	.section	.nv.shared._ZN7cutlass13device_kernelIN5flash11enable_sm90INS1_16FlashAttnFwdSm90INS1_25CollectiveMainloopFwdSm90ILi2EN4cute5tupleIJNS5_1CILi1EEES8_S8_EEENS6_IJNS7_ILi128EEENS7_ILi80EEENS7_ILi256EEEEEELi256ENS_6half_tEfNS_4arch4Sm90ELb0ELb0ELb1ELb0ELb1ELb0ELb0ELb1ELb1ELb1ELb0ELb0EEENS1_21CollectiveEpilogueFwdINS6_IJSA_SC_SB_EEES9_SE_SG_Li256ELb0ELb1ELb0ELb0EEENS1_29StaticPersistentTileSchedulerILb0EEEEEEEEEvNT_6ParamsE,"aw",@nobits
	.sectionflags	@""
	.align	16
	.zero		1024


//--------------------- .nv.shared.reserved.0     --------------------------
	.section	.nv.shared.reserved.0,"aw",@nobits
	.weak		__nv_reservedSMEM_offset_0_alias
	.size		__nv_reservedSMEM_offset_0_alias, 0, 0
	.other		__nv_reservedSMEM_offset_0_alias,@"STO_CUDA_RESERVED_SHARED STV_DEFAULT"
__nv_reservedSMEM_offset_0_alias:
	.zero		0


//--------------------- .nv.global                --------------------------
	.section	.nv.global,"aw",@nobits
.nv.global:
	.type		_ZN80_INTERNAL_9d9403cd_44_flash_fwd_hdimall_fp16_paged_softcap_sm90_cu_ee213261_39244cute1_E,@object
	.size		_ZN80_INTERNAL_9d9403cd_44_flash_fwd_hdimall_fp16_paged_softcap_sm90_cu_ee213261_39244cute1_E,(_ZN80_INTERNAL_9d9403cd_44_flash_fwd_hdimall_fp16_paged_softcap_sm90_cu_ee213261_39244cuda3std3__45__cpo6cbeginE - _ZN80_INTERNAL_9d9403cd_44_flash_fwd_hdimall_fp16_paged_softcap_sm90_cu_ee213261_39244cute1_E)
_ZN80_INTERNAL_9d9403cd_44_flash_fwd_hdimall_fp16_paged_softcap_sm90_cu_ee213261_39244cute1_E:
	.zero		1
	.type		_ZN80_INTERNAL_9d9403cd_44_flash_fwd_hdimall_fp16_paged_softcap_sm90_cu_ee213261_39244cuda3std3__45__cpo6cbeginE,@object
	.size		_ZN80_INTERNAL_9d9403cd_44_flash_fwd_hdimall_fp16_paged_softcap_sm90_cu_ee213261_39244cuda3std3__45__cpo6cbeginE,(_ZN80_INTERNAL_9d9403cd_44_flash_fwd_hdimall_fp16_paged_softcap_sm90_cu_ee213261_39244cuda3std3__48in_placeE - _ZN80_INTERNAL_9d9403cd_44_flash_fwd_hdimall_fp16_paged_softcap_sm90_cu_ee213261_39244cuda3std3__45__cpo6cbeginE)
_ZN80_INTERNAL_9d9403cd_44_flash_fwd_hdimall_fp16_paged_softcap_sm90_cu_ee213261_39244cuda3std3__45__cpo6cbeginE:
	.zero		1
	.type		_ZN80_INTERNAL_9d9403cd_44_flash_fwd_hdimall_fp16_paged_softcap_sm90_cu_ee213261_39244cuda3std3__48in_placeE,@object
	.size		_ZN80_INTERNAL_9d9403cd_44_flash_fwd_hdimall_fp16_paged_softcap_sm90_cu_ee213261_39244cuda3std3__48in_placeE,(_ZN80_INTERNAL_9d9403cd_44_flash_fwd_hdimall_fp16_paged_softcap_sm90_cu_ee213261_39244cuda3std6ranges3__45__cpo9iter_moveE - _ZN80_INTERNAL_9d9403cd_44_flash_fwd_hdimall_fp16_paged_softcap_sm90_cu_ee213261_39244cuda3std3__48in_placeE)
_ZN80_INTERNAL_9d9403cd_44_flash_fwd_hdimall_fp16_paged_softcap_sm90_cu_ee213261_39244cuda3std3__48in_placeE:
	.zero		1
	.type		_ZN80_INTERNAL_9d9403cd_44_flash_fwd_hdimall_fp16_paged_softcap_sm90_cu_ee213261_39244cuda3std6ranges3__45__cpo9iter_moveE,@object
	.size		_ZN80_INTERNAL_9d9403cd_44_flash_fwd_hdimall_fp16_paged_softcap_sm90_cu_ee213261_39244cuda3std6ranges3__45__cpo9iter_moveE,(_ZN80_INTERNAL_9d9403cd_44_flash_fwd_hdimall_fp16_paged_softcap_sm90_cu_ee213261_39244cuda3std3__45__cpo5beginE - _ZN80_INTERNAL_9d9403cd_44_flash_fwd_hdimall_fp16_paged_softcap_sm90_cu_ee213261_39244cuda3std6ranges3__45__cpo9iter_moveE)
_ZN80_INTERNAL_9d9403cd_44_flash_fwd_hdimall_fp16_paged_softcap_sm90_cu_ee213261_39244cuda3std6ranges3__45__cpo9iter_moveE:
	.zero		1
	.type		_ZN80_INTERNAL_9d9403cd_44_flash_fwd_hdimall_fp16_paged_softcap_sm90_cu_ee213261_39244cuda3std3__45__cpo5beginE,@object
	.size		_ZN80_INTERNAL_9d9403cd_44_flash_fwd_hdimall_fp16_paged_softcap_sm90_cu_ee213261_39244cuda3std3__45__cpo5beginE,(_ZN80_INTERNAL_9d9403cd_44_flash_fwd_hdimall_fp16_paged_softcap_sm90_cu_ee213261_39244cuda3std3__482_GLOBAL__N__9d9403cd_44_flash_fwd_hdimall_fp16_paged_softcap_sm90_cu_ee213261_39246ignoreE - _ZN80_INTERNAL_9d9403cd_44_flash_fwd_hdimall_fp16_paged_softcap_sm90_cu_ee213261_39244cuda3std3__45__cpo5beginE)
_ZN80_INTERNAL_9d9403cd_44_flash_fwd_hdimall_fp16_paged_softcap_sm90_cu_ee213261_39244cuda3std3__45__cpo5beginE:
	.zero		1
	.type		_ZN80_INTERNAL_9d9403cd_44_flash_fwd_hdimall_fp16_paged_softcap_sm90_cu_ee213261_39244cuda3std3__482_GLOBAL__N__9d9403cd_44_flash_fwd_hdimall_fp16_paged_softcap_sm90_cu_ee213261_39246ignoreE,@object
	.size		_ZN80_INTERNAL_9d9403cd_44_flash_fwd_hdimall_fp16_paged_softcap_sm90_cu_ee213261_39244cuda3std3__482_GLOBAL__N__9d9403cd_44_flash_fwd_hdimall_fp16_paged_softcap_sm90_cu_ee213261_39246ignoreE,(_ZN80_INTERNAL_9d9403cd_44_flash_fwd_hdimall_fp16_paged_softcap_sm90_cu_ee213261_39244cute7productE - _ZN80_INTERNAL_9d9403cd_44_flash_fwd_hdimall_fp16_paged_softcap_sm90_cu_ee213261_39244cuda3std3__482_GLOBAL__N__9d9403cd_44_flash_fwd_hdimall_fp16_paged_softcap_sm90_cu_ee213261_39246ignoreE)
_ZN80_INTERNAL_9d9403cd_44_flash_fwd_hdimall_fp16_paged_softcap_sm90_cu_ee213261_39244cuda3std3__482_GLOBAL__N__9d9403cd_44_flash_fwd_hdimall_fp16_paged_softcap_sm90_cu_ee213261_39246ignoreE:
	.zero		1
	.type		_ZN80_INTERNAL_9d9403cd_44_flash_fwd_hdimall_fp16_paged_softcap_sm90_cu_ee213261_39244cute7productE,@object
	.size		_ZN80_INTERNAL_9d9403cd_44_flash_fwd_hdimall_fp16_paged_softcap_sm90_cu_ee213261_39244cute7productE,(_ZN80_INTERNAL_9d9403cd_44_flash_fwd_hdimall_fp16_paged_softcap_sm90_cu_ee213261_39244cuda3std3__45__cpo3endE - _ZN80_INTERNAL_9d9403cd_44_flash_fwd_hdimall_fp16_paged_softcap_sm90_cu_ee213261_39244cute7productE)
_ZN80_INTERNAL_9d9403cd_44_flash_fwd_hdimall_fp16_paged_softcap_sm90_cu_ee213261_39244cute7productE:
	.zero		1
	.type		_ZN80_INTERNAL_9d9403cd_44_flash_fwd_hdimall_fp16_paged_softcap_sm90_cu_ee213261_39244cuda3std3__45__cpo3endE,@object
	.size		_ZN80_INTERNAL_9d9403cd_44_flash_fwd_hdimall_fp16_paged_softcap_sm90_cu_ee213261_39244cuda3std3__45__cpo3endE,(_ZN80_INTERNAL_9d9403cd_44_flash_fwd_hdimall_fp16_paged_softcap_sm90_cu_ee213261_39244cuda3std3__419piecewise_constructE - _ZN80_INTERNAL_9d9403cd_44_flash_fwd_hdimall_fp16_paged_softcap_sm90_cu_ee213261_39244cuda3std3__45__cpo3endE)
_ZN80_INTERNAL_9d9403cd_44_flash_fwd_hdimall_fp16_paged_softcap_sm90_cu_ee213261_39244cuda3std3__45__cpo3endE:
	.zero		1
	.type		_ZN80_INTERNAL_9d9403cd_44_flash_fwd_hdimall_fp16_paged_softcap_sm90_cu_ee213261_39244cuda3std3__419piecewise_constructE,@object
	.size		_ZN80_INTERNAL_9d9403cd_44_flash_fwd_hdimall_fp16_paged_softcap_sm90_cu_ee213261_39244cuda3std3__419piecewise_constructE,(_ZN80_INTERNAL_9d9403cd_44_flash_fwd_hdimall_fp16_paged_softcap_sm90_cu_ee213261_39244cuda3std3__45__cpo4cendE - _ZN80_INTERNAL_9d9403cd_44_flash_fwd_hdimall_fp16_paged_softcap_sm90_cu_ee213261_39244cuda3std3__419piecewise_constructE)
_ZN80_INTERNAL_9d9403cd_44_flash_fwd_hdimall_fp16_paged_softcap_sm90_cu_ee213261_39244cuda3std3__419piecewise_constructE:
	.zero		1
	.type		_ZN80_INTERNAL_9d9403cd_44_flash_fwd_hdimall_fp16_paged_softcap_sm90_cu_ee213261_39244cuda3std3__45__cpo4cendE,@object
	.size		_ZN80_INTERNAL_9d9403cd_44_flash_fwd_hdimall_fp16_paged_softcap_sm90_cu_ee213261_39244cuda3std3__45__cpo4cendE,(_ZN80_INTERNAL_9d9403cd_44_flash_fwd_hdimall_fp16_paged_softcap_sm90_cu_ee213261_39244cuda3std6ranges3__45__cpo4swapE - _ZN80_INTERNAL_9d9403cd_44_flash_fwd_hdimall_fp16_paged_softcap_sm90_cu_ee213261_39244cuda3std3__45__cpo4cendE)
_ZN80_INTERNAL_9d9403cd_44_flash_fwd_hdimall_fp16_paged_softcap_sm90_cu_ee213261_39244cuda3std3__45__cpo4cendE:
	.zero		1
	.type		_ZN80_INTERNAL_9d9403cd_44_flash_fwd_hdimall_fp16_paged_softcap_sm90_cu_ee213261_39244cuda3std6ranges3__45__cpo4swapE,@object
	.size		_ZN80_INTERNAL_9d9403cd_44_flash_fwd_hdimall_fp16_paged_softcap_sm90_cu_ee213261_39244cuda3std6ranges3__45__cpo4swapE,(.L_34 - _ZN80_INTERNAL_9d9403cd_44_flash_fwd_hdimall_fp16_paged_softcap_sm90_cu_ee213261_39244cuda3std6ranges3__45__cpo4swapE)
_ZN80_INTERNAL_9d9403cd_44_flash_fwd_hdimall_fp16_paged_softcap_sm90_cu_ee213261_39244cuda3std6ranges3__45__cpo4swapE:
	.zero		1
.L_34:


//--------------------- .nv.shared._ZN7cutlass13device_kernelIN5flash11enable_sm90INS1_16FlashAttnFwdSm90INS1_25CollectiveMainloopFwdSm90ILi2EN4cute5tupleIJNS5_1CILi1EEES8_S8_EEENS6_IJNS7_ILi128EEENS7_ILi80EEENS7_ILi256EEEEEELi256ENS_6half_tEfNS_4arch4Sm90ELb0ELb0ELb1ELb1ELb1ELb0ELb0ELb1ELb1ELb1ELb0ELb0EEENS1_21CollectiveEpilogueFwdINS6_IJSA_SC_SB_EEES9_SE_SG_Li256ELb1ELb1ELb0ELb0EEENS1_36VarlenDynamicPersistentTileSchedulerILi128ELi80ELi256ELi128ELb0ELb1ELb1ELb0ELb1ELb1EEEEEEEEEvNT_6ParamsE --------------------------
	.section	.nv.shared._ZN7cutlass13device_kernelIN5flash11enable_sm90INS1_16FlashAttnFwdSm90INS1_25CollectiveMainloopFwdSm90ILi2EN4cute5tupleIJNS5_1CILi1EEES8_S8_EEENS6_IJNS7_ILi128EEENS7_ILi80EEENS7_ILi256EEEEEELi256ENS_6half_tEfNS_4arch4Sm90ELb0ELb0ELb1ELb1ELb1ELb0ELb0ELb1ELb1ELb1ELb0ELb0EEENS1_21CollectiveEpilogueFwdINS6_IJSA_SC_SB_EEES9_SE_SG_Li256ELb1ELb1ELb0ELb0EEENS1_36VarlenDynamicPersistentTileSchedulerILi128ELi80ELi256ELi128ELb0ELb1ELb1ELb0ELb1ELb1EEEEEEEEEvNT_6ParamsE,"aw",@nobits
	.sectionflags	@""
	.align	16
	.zero		1024


//--------------------- .nv.shared._ZN7cutlass13device_kernelIN5flash11enable_sm90INS1_16FlashAttnFwdSm90INS1_25CollectiveMainloopFwdSm90ILi2EN4cute5tupleIJNS5_1CILi1EEES8_S8_EEENS6_IJNS7_ILi128EEENS7_ILi80EEENS7_ILi256EEEEEELi256ENS_6half_tEfNS_4arch4Sm90ELb0ELb0ELb1ELb1ELb1ELb1ELb0ELb1ELb1ELb1ELb0ELb0EEENS1_21CollectiveEpilogueFwdINS6_IJSA_SC_SB_EEES9_SE_SG_Li256ELb1ELb1ELb0ELb0EEENS1_36VarlenDynamicPersistentTileSchedulerILi128ELi80ELi256ELi128ELb0ELb1ELb1ELb0ELb1ELb1EEEEEEEEEvNT_6ParamsE --------------------------
	.section	.nv.shared._ZN7cutlass13device_kernelIN5flash11enable_sm90INS1_16FlashAttnFwdSm90INS1_25CollectiveMainloopFwdSm90ILi2EN4cute5tupleIJNS5_1CILi1EEES8_S8_EEENS6_IJNS7_ILi128EEENS7_ILi80EEENS7_ILi256EEEEEELi256ENS_6half_tEfNS_4arch4Sm90ELb0ELb0ELb1ELb1ELb1ELb1ELb0ELb1ELb1ELb1ELb0ELb0EEENS1_21CollectiveEpilogueFwdINS6_IJSA_SC_SB_EEES9_SE_SG_Li256ELb1ELb1ELb0ELb0EEENS1_36VarlenDynamicPersistentTileSchedulerILi128ELi80ELi256ELi128ELb0ELb1ELb1ELb0ELb1ELb1EEEEEEEEEvNT_6ParamsE,"aw",@nobits
	.sectionflags	@""
	.align	16
	.zero		1024


//--------------------- .nv.shared._ZN7cutlass13device_kernelIN5flash11enable_sm90INS1_16FlashAttnFwdSm90INS1_25CollectiveMainloopFwdSm90ILi2EN4cute5tupleIJNS5_1CILi1EEES8_S8_EEENS6_IJNS7_ILi128EEENS7_ILi64EEENS7_ILi256EEEEEELi256ENS_6half_tEfNS_4arch4Sm90ELb0ELb1ELb1ELb0ELb1ELb0ELb0ELb1ELb1ELb1ELb0ELb0EEENS1_21CollectiveEpilogueFwdINS6_IJSA_SC_SB_EEES9_SE_SG_Li256ELb0ELb1ELb0ELb0EEENS1_30DynamicPersistentTileSchedulerILi256ELi128ELb0ELb1ELb1EEEEEEEEEvNT_6ParamsE --------------------------
	.section	.nv.shared._ZN7cutlass13device_kernelIN5flash11enable_sm90INS1_16FlashAttnFwdSm90INS1_25CollectiveMainloopFwdSm90ILi2EN4cute5tupleIJNS5_1CILi1EEES8_S8_EEENS6_IJNS7_ILi128EEENS7_ILi64EEENS7_ILi256EEEEEELi256ENS_6half_tEfNS_4arch4Sm90ELb0ELb1ELb1ELb0ELb1ELb0ELb0ELb1ELb1ELb1ELb0ELb0EEENS1_21CollectiveEpilogueFwdINS6_IJSA_SC_SB_EEES9_SE_SG_Li256ELb0ELb1ELb0ELb0EEENS1_30DynamicPersistentTileSchedulerILi256ELi128ELb0ELb1ELb1EEEEEEEEEvNT_6ParamsE,"aw",@nobits
	.sectionflags	@""
	.align	16
	.zero		1024


//--------------------- .nv.shared._ZN7cutlass13device_kernelIN5flash11enable_sm90INS1_16FlashAttnFwdSm90INS1_25CollectiveMainloopFwdSm90ILi2EN4cute5tupleIJNS5_1CILi1EEES8_S8_EEENS6_IJNS7_ILi128EEENS7_ILi64EEENS7_ILi256EEEEEELi256ENS_6half_tEfNS_4arch4Sm90ELb0ELb1ELb1ELb1ELb1ELb0ELb0ELb1ELb1ELb1ELb0ELb0EEENS1_21CollectiveEpilogueFwdINS6_IJSA_SC_SB_EEES9_SE_SG_Li256ELb1ELb1ELb0ELb0EEENS1_36VarlenDynamicPersistentTileSchedulerILi128ELi64ELi256ELi128ELb0ELb1ELb1ELb1ELb0ELb1EEEEEEEEEvNT_6ParamsE --------------------------
	.section	.nv.shared._ZN7cutlass13device_kernelIN5flash11enable_sm90INS1_16FlashAttnFwdSm90INS1_25CollectiveMainloopFwdSm90ILi2EN4cute5tupleIJNS5_1CILi1EEES8_S8_EEENS6_IJNS7_ILi128EEENS7_ILi64EEENS7_ILi256EEEEEELi256ENS_6half_tEfNS_4arch4Sm90ELb0ELb1ELb1ELb1ELb1ELb0ELb0ELb1ELb1ELb1ELb0ELb0EEENS1_21CollectiveEpilogueFwdINS6_IJSA_SC_SB_EEES9_SE_SG_Li256ELb1ELb1ELb0ELb0EEENS1_36VarlenDynamicPersistentTileSchedulerILi128ELi64ELi256ELi128ELb0ELb1ELb1ELb1ELb0ELb1EEEEEEEEEvNT_6ParamsE,"aw",@nobits
	.sectionflags	@""
	.align	16
	.zero		1024


//--------------------- .nv.shared._ZN7cutlass13device_kernelIN5flash11enable_sm90INS1_16FlashAttnFwdSm90INS1_25CollectiveMainloopFwdSm90ILi2EN4cute5tupleIJNS5_1CILi1EEES8_S8_EEENS6_IJNS7_ILi128EEENS7_ILi64EEENS7_ILi256EEEEEELi256ENS_6half_tEfNS_4arch4Sm90ELb0ELb1ELb1ELb1ELb1ELb1ELb0ELb1ELb1ELb1ELb0ELb0EEENS1_21CollectiveEpilogueFwdINS6_IJSA_SC_SB_EEES9_SE_SG_Li256ELb1ELb1ELb0ELb0EEENS1_36VarlenDynamicPersistentTileSchedulerILi128ELi64ELi256ELi128ELb0ELb1ELb1ELb1ELb0ELb1EEEEEEEEEvNT_6ParamsE --------------------------
	.section	.nv.shared._ZN7cutlass13device_kernelIN5flash11enable_sm90INS1_16FlashAttnFwdSm90INS1_25CollectiveMainloopFwdSm90ILi2EN4cute5tupleIJNS5_1CILi1EEES8_S8_EEENS6_IJNS7_ILi128EEENS7_ILi64EEENS7_ILi256EEEEEELi256ENS_6half_tEfNS_4arch4Sm90ELb0ELb1ELb1ELb1ELb1ELb1ELb0ELb1ELb1ELb1ELb0ELb0EEENS1_21CollectiveEpilogueFwdINS6_IJSA_SC_SB_EEES9_SE_SG_Li256ELb1ELb1ELb0ELb0EEENS1_36VarlenDynamicPersistentTileSchedulerILi128ELi64ELi256ELi128ELb0ELb1ELb1ELb1ELb0ELb1EEEEEEEEEvNT_6ParamsE,"aw",@nobits
	.sectionflags	@""
	.align	16
	.zero		1024


//--------------------- .nv.shared._ZN7cutlass13device_kernelIN5flash11enable_sm90INS1_16FlashAttnFwdSm90INS1_25CollectiveMainloopFwdSm90ILi2EN4cute5tupleIJNS5_1CILi1EEES8_S8_EEENS6_IJNS7_ILi128EEENS7_ILi80EEENS7_ILi256EEEEEELi256ENS_6half_tEfNS_4arch4Sm90ELb1ELb0ELb1ELb0ELb1ELb0ELb0ELb1ELb1ELb1ELb0ELb0EEENS1_21CollectiveEpilogueFwdINS6_IJSA_SC_SB_EEES9_SE_SG_Li256ELb0ELb1ELb0ELb0EEENS1_30DynamicPersistentTileSchedulerILi256ELi128ELb0ELb1ELb1EEEEEEEEEvNT_6ParamsE --------------------------
	.section	.nv.shared._ZN7cutlass13device_kernelIN5flash11enable_sm90INS1_16FlashAttnFwdSm90INS1_25CollectiveMainloopFwdSm90ILi2EN4cute5tupleIJNS5_1CILi1EEES8_S8_EEENS6_IJNS7_ILi128EEENS7_ILi80EEENS7_ILi256EEEEEELi256ENS_6half_tEfNS_4arch4Sm90ELb1ELb0ELb1ELb0ELb1ELb0ELb0ELb1ELb1ELb1ELb0ELb0EEENS1_21CollectiveEpilogueFwdINS6_IJSA_SC_SB_EEES9_SE_SG_Li256ELb0ELb1ELb0ELb0EEENS1_30DynamicPersistentTileSchedulerILi256ELi128ELb0ELb1ELb1EEEEEEEEEvNT_6ParamsE,"aw",@nobits
	.sectionflags	@""
	.align	16
	.zero		1024


//--------------------- .nv.shared._ZN7cutlass13device_kernelIN5flash11enable_sm90INS1_16FlashAttnFwdSm90INS1_25CollectiveMainloopFwdSm90ILi2EN4cute5tupleIJNS5_1CILi1EEES8_S8_EEENS6_IJNS7_ILi128EEENS7_ILi80EEENS7_ILi256EEEEEELi256ENS_6half_tEfNS_4arch4Sm90ELb1ELb0ELb1ELb1ELb1ELb0ELb0ELb1ELb1ELb1ELb0ELb0EEENS1_21CollectiveEpilogueFwdINS6_IJSA_SC_SB_EEES9_SE_SG_Li256ELb1ELb1ELb0ELb0EEENS1_36VarlenDynamicPersistentTileSchedulerILi128ELi80ELi256ELi128ELb0ELb1ELb1ELb1ELb1ELb1EEEEEEEEEvNT_6ParamsE --------------------------
	.section	.nv.shared._ZN7cutlass13device_kernelIN5flash11enable_sm90INS1_16FlashAttnFwdSm90INS1_25CollectiveMainloopFwdSm90ILi2EN4cute5tupleIJNS5_1CILi1EEES8_S8_EEENS6_IJNS7_ILi128EEENS7_ILi80EEENS7_ILi256EEEEEELi256ENS_6half_tEfNS_4arch4Sm90ELb1ELb0ELb1ELb1ELb1ELb0ELb0ELb1ELb1ELb1ELb0ELb0EEENS1_21CollectiveEpilogueFwdINS6_IJSA_SC_SB_EEES9_SE_SG_Li256ELb1ELb1ELb0ELb0EEENS1_36VarlenDynamicPersistentTileSchedulerILi128ELi80ELi256ELi128ELb0ELb1ELb1ELb1ELb1ELb1EEEEEEEEEvNT_6ParamsE,"aw",@nobits
	.sectionflags	@""
	.align	16
	.zero		1024


//--------------------- .nv.shared._ZN7cutlass13device_kernelIN5flash11enable_sm90INS1_16FlashAttnFwdSm90INS1_25CollectiveMainloopFwdSm90ILi2EN4cute5tupleIJNS5_1CILi1EEES8_S8_EEENS6_IJNS7_ILi128EEENS7_ILi80EEENS7_ILi256EEEEEELi256ENS_6half_tEfNS_4arch4Sm90ELb1ELb0ELb1ELb1ELb1ELb1ELb0ELb1ELb1ELb1ELb0ELb0EEENS1_21CollectiveEpilogueFwdINS6_IJSA_SC_SB_EEES9_SE_SG_Li256ELb1ELb1ELb0ELb0EEENS1_36VarlenDynamicPersistentTileSchedulerILi128ELi80ELi256ELi128ELb0ELb1ELb1ELb1ELb1ELb1EEEEEEEEEvNT_6ParamsE --------------------------
	.section	.nv.shared._ZN7cutlass13device_kernelIN5flash11enable_sm90INS1_16FlashAttnFwdSm90INS1_25CollectiveMainloopFwdSm90ILi2EN4cute5tupleIJNS5_1CILi1EEES8_S8_EEENS6_IJNS7_ILi128EEENS7_ILi80EEENS7_ILi256EEEEEELi256ENS_6half_tEfNS_4arch4Sm90ELb1ELb0ELb1ELb1ELb1ELb1ELb0ELb1ELb1ELb1ELb0ELb0EEENS1_21CollectiveEpilogueFwdINS6_IJSA_SC_SB_EEES9_SE_SG_Li256ELb1ELb1ELb0ELb0EEENS1_36VarlenDynamicPersistentTileSchedulerILi128ELi80ELi256ELi128ELb0ELb1ELb1ELb1ELb1ELb1EEEEEEEEEvNT_6ParamsE,"aw",@nobits
	.sectionflags	@""
	.align	16
	.zero		1024


//--------------------- .nv.shared._ZN7cutlass13device_kernelIN5flash11enable_sm90INS1_16FlashAttnFwdSm90INS1_25CollectiveMainloopFwdSm90ILi2EN4cute5tupleIJNS5_1CILi1EEES8_S8_EEENS6_IJNS7_ILi128EEENS7_ILi96EEENS7_ILi192EEEEEELi192ENS_6half_tEfNS_4arch4Sm90ELb0ELb0ELb1ELb0ELb1ELb0ELb0ELb1ELb1ELb1ELb0ELb0EEENS1_21CollectiveEpilogueFwdINS6_IJSA_SC_SB_EEES9_SE_SG_Li256ELb0ELb1ELb0ELb0EEENS1_29StaticPersistentTileSchedulerILb0EEEEEEEEEvNT_6ParamsE --------------------------
	.section	.nv.shared._ZN7cutlass13device_kernelIN5flash11enable_sm90INS1_16FlashAttnFwdSm90INS1_25CollectiveMainloopFwdSm90ILi2EN4cute5tupleIJNS5_1CILi1EEES8_S8_EEENS6_IJNS7_ILi128EEENS7_ILi96EEENS7_ILi192EEEEEELi192ENS_6half_tEfNS_4arch4Sm90ELb0ELb0ELb1ELb0ELb1ELb0ELb0ELb1ELb1ELb1ELb0ELb0EEENS1_21CollectiveEpilogueFwdINS6_IJSA_SC_SB_EEES9_SE_SG_Li256ELb0ELb1ELb0ELb0EEENS1_29StaticPersistentTileSchedulerILb0EEEEEEEEEvNT_6ParamsE,"aw",@nobits
	.sectionflags	@""
	.align	16
	.zero		1024


//--------------------- .nv.shared._ZN7cutlass13device_kernelIN5flash11enable_sm90INS1_16FlashAttnFwdSm90INS1_25CollectiveMainloopFwdSm90ILi2EN4cute5tupleIJNS5_1CILi1EEES8_S8_EEENS6_IJNS7_ILi128EEENS7_ILi96EEENS7_ILi192EEEEEELi192ENS_6half_tEfNS_4arch4Sm90ELb0ELb0ELb1ELb1ELb1ELb0ELb0ELb1ELb1ELb1ELb0ELb0EEENS1_21CollectiveEpilogueFwdINS6_IJSA_SC_SB_EEES9_SE_SG_Li256ELb1ELb1ELb0ELb0EEENS1_36VarlenDynamicPersistentTileSchedulerILi128ELi96ELi256ELi128ELb0ELb1ELb1ELb0ELb1ELb1EEEEEEEEEvNT_6ParamsE --------------------------
	.section	.nv.shared._ZN7cutlass13device_kernelIN5flash11enable_sm90INS1_16FlashAttnFwdSm90INS1_25CollectiveMainloopFwdSm90ILi2EN4cute5tupleIJNS5_1CILi1EEES8_S8_EEENS6_IJNS7_ILi128EEENS7_ILi96EEENS7_ILi192EEEEEELi192ENS_6half_tEfNS_4arch4Sm90ELb0ELb0ELb1ELb1ELb1ELb0ELb0ELb1ELb1ELb1ELb0ELb0EEENS1_21CollectiveEpilogueFwdINS6_IJSA_SC_SB_EEES9_SE_SG_Li256ELb1ELb1ELb0ELb0EEENS1_36VarlenDynamicPersistentTileSchedulerILi128ELi96ELi256ELi128ELb0ELb1ELb1ELb0ELb1ELb1EEEEEEEEEvNT_6ParamsE,"aw",@nobits
	.sectionflags	@""
	.align	16
	.zero		1024


//--------------------- .nv.shared._ZN7cutlass13device_kernelIN5flash11enable_sm90INS1_16FlashAttnFwdSm90INS1_25CollectiveMainloopFwdSm90ILi2EN4cute5tupleIJNS5_1CILi1EEES8_S8_EEENS6_IJNS7_ILi128EEENS7_ILi96EEENS7_ILi192EEEEEELi192ENS_6half_tEfNS_4arch4Sm90ELb0ELb0ELb1ELb1ELb1ELb1ELb0ELb1ELb1ELb1ELb0ELb0EEENS1_21CollectiveEpilogueFwdINS6_IJSA_SC_SB_EEES9_SE_SG_Li256ELb1ELb1ELb0ELb0EEENS1_36VarlenDynamicPersistentTileSchedulerILi128ELi96ELi256ELi128ELb0ELb1ELb1ELb0ELb1ELb1EEEEEEEEEvNT_6ParamsE --------------------------
	.section	.nv.shared._ZN7cutlass13device_kernelIN5flash11enable_sm90INS1_16FlashAttnFwdSm90INS1_25CollectiveMainloopFwdSm90ILi2EN4cute5tupleIJNS5_1CILi1EEES8_S8_EEENS6_IJNS7_ILi128EEENS7_ILi96EEENS7_ILi192EEEEEELi192ENS_6half_tEfNS_4arch4Sm90ELb0ELb0ELb1ELb1ELb1ELb1ELb0ELb1ELb1ELb1ELb0ELb0EEENS1_21CollectiveEpilogueFwdINS6_IJSA_SC_SB_EEES9_SE_SG_Li256ELb1ELb1ELb0ELb0EEENS1_36VarlenDynamicPersistentTileSchedulerILi128ELi96ELi256ELi128ELb0ELb1ELb1ELb0ELb1ELb1EEEEEEEEEvNT_6ParamsE,"aw",@nobits
	.sectionflags	@""
	.align	16
	.zero		1024


//--------------------- .nv.shared._ZN7cutlass13device_kernelIN5flash11enable_sm90INS1_16FlashAttnFwdSm90INS1_25CollectiveMainloopFwdSm90ILi2EN4cute5tupleIJNS5_1CILi1EEES8_S8_EEENS6_IJNS7_ILi128EEENS7_ILi96EEENS7_ILi192EEEEEELi192ENS_6half_tEfNS_4arch4Sm90ELb0ELb1ELb1ELb0ELb1ELb0ELb0ELb1ELb1ELb1ELb0ELb0EEENS1_21CollectiveEpilogueFwdINS6_IJSA_SC_SB_EEES9_SE_SG_Li256ELb0ELb1ELb0ELb0EEENS1_30DynamicPersistentTileSchedulerILi256ELi128ELb0ELb1ELb1EEEEEEEEEvNT_6ParamsE --------------------------
	.section	.nv.shared._ZN7cutlass13device_kernelIN5flash11enable_sm90INS1_16FlashAttnFwdSm90INS1_25CollectiveMainloopFwdSm90ILi2EN4cute5tupleIJNS5_1CILi1EEES8_S8_EEENS6_IJNS7_ILi128EEENS7_ILi96EEENS7_ILi192EEEEEELi192ENS_6half_tEfNS_4arch4Sm90ELb0ELb1ELb1ELb0ELb1ELb0ELb0ELb1ELb1ELb1ELb0ELb0EEENS1_21CollectiveEpilogueFwdINS6_IJSA_SC_SB_EEES9_SE_SG_Li256ELb0ELb1ELb0ELb0EEENS1_30DynamicPersistentTileSchedulerILi256ELi128ELb0ELb1ELb1EEEEEEEEEvNT_6ParamsE,"aw",@nobits
	.sectionflags	@""
	.align	16
	.zero		1024


//--------------------- .nv.shared._ZN7cutlass13device_kernelIN5flash11enable_sm90INS1_16FlashAttnFwdSm90INS1_25CollectiveMainloopFwdSm90ILi2EN4cute5tupleIJNS5_1CILi1EEES8_S8_EEENS6_IJNS7_ILi128EEENS7_ILi96EEENS7_ILi192EEEEEELi192ENS_6half_tEfNS_4arch4Sm90ELb0ELb1ELb1ELb1ELb1ELb0ELb0ELb1ELb1ELb1ELb0ELb0EEENS1_21CollectiveEpilogueFwdINS6_IJSA_SC_SB_EEES9_SE_SG_Li256ELb1ELb1ELb0ELb0EEENS1_36VarlenDynamicPersistentTileSchedulerILi128ELi96ELi256ELi128ELb0ELb1ELb1ELb1ELb0ELb1EEEEEEEEEvNT_6ParamsE --------------------------
	.section	.nv.shared._ZN7cutlass13device_kernelIN5flash11enable_sm90INS1_16FlashAttnFwdSm90INS1_25CollectiveMainloopFwdSm90ILi2EN4cute5tupleIJNS5_1CILi1EEES8_S8_EEENS6_IJNS7_ILi128EEENS7_ILi96EEENS7_ILi192EEEEEELi192ENS_6half_tEfNS_4arch4Sm90ELb0ELb1ELb1ELb1ELb1ELb0ELb0ELb1ELb1ELb1ELb0ELb0EEENS1_21CollectiveEpilogueFwdINS6_IJSA_SC_SB_EEES9_SE_SG_Li256ELb1ELb1ELb0ELb0EEENS1_36VarlenDynamicPersistentTileSchedulerILi128ELi96ELi256ELi128ELb0ELb1ELb1ELb1ELb0ELb1EEEEEEEEEvNT_6ParamsE,"aw",@nobits
	.sectionflags	@""
	.align	16
	.zero		1024


//--------------------- .nv.shared._ZN7cutlass13device_kernelIN5flash11enable_sm90INS1_16FlashAttnFwdSm90INS1_25CollectiveMainloopFwdSm90ILi2EN4cute5tupleIJNS5_1CILi1EEES8_S8_EEENS6_IJNS7_ILi128EEENS7_ILi96EEENS7_ILi192EEEEEELi192ENS_6half_tEfNS_4arch4Sm90ELb0ELb1ELb1ELb1ELb1ELb1ELb0ELb1ELb1ELb1ELb0ELb0EEENS1_21CollectiveEpilogueFwdINS6_IJSA_SC_SB_EEES9_SE_SG_Li256ELb1ELb1ELb0ELb0EEENS1_36VarlenDynamicPersistentTileSchedulerILi128ELi96ELi256ELi128ELb0ELb1ELb1ELb1ELb0ELb1EEEEEEEEEvNT_6ParamsE --------------------------
	.section	.nv.shared._ZN7cutlass13device_kernelIN5flash11enable_sm90INS1_16FlashAttnFwdSm90INS1_25CollectiveMainloopFwdSm90ILi2EN4cute5tupleIJNS5_1CILi1EEES8_S8_EEENS6_IJNS7_ILi128EEENS7_ILi96EEENS7_ILi192EEEEEELi192ENS_6half_tEfNS_4arch4Sm90ELb0ELb1ELb1ELb1ELb1ELb1ELb0ELb1ELb1ELb1ELb0ELb0EEENS1_21CollectiveEpilogueFwdINS6_IJSA_SC_SB_EEES9_SE_SG_Li256ELb1ELb1ELb0ELb0EEENS1_36VarlenDynamicPersistentTileSchedulerILi128ELi96ELi256ELi128ELb0ELb1ELb1ELb1ELb0ELb1EEEEEEEEEvNT_6ParamsE,"aw",@nobits
	.sectionflags	@""
	.align	16
	.zero		1024


//--------------------- .nv.shared._ZN7cutlass13device_kernelIN5flash11enable_sm90INS1_16FlashAttnFwdSm90INS1_25CollectiveMainloopFwdSm90ILi2EN4cute5tupleIJNS5_1CILi1EEES8_S8_EEENS6_IJNS7_ILi128EEENS7_ILi96EEENS7_ILi192EEEEEELi192ENS_6half_tEfNS_4arch4Sm90ELb1ELb0ELb1ELb0ELb1ELb0ELb0ELb1ELb1ELb1ELb0ELb0EEENS1_21CollectiveEpilogueFwdINS6_IJSA_SC_SB_EEES9_SE_SG_Li256ELb0ELb1ELb0ELb0EEENS1_30DynamicPersistentTileSchedulerILi256ELi128ELb0ELb1ELb1EEEEEEEEEvNT_6ParamsE --------------------------
	.section	.nv.shared._ZN7cutlass13device_kernelIN5flash11enable_sm90INS1_16FlashAttnFwdSm90INS1_25CollectiveMainloopFwdSm90ILi2EN4cute5tupleIJNS5_1CILi1EEES8_S8_EEENS6_IJNS7_ILi128EEENS7_ILi96EEENS7_ILi192EEEEEELi192ENS_6half_tEfNS_4arch4Sm90ELb1ELb0ELb1ELb0ELb1ELb0ELb0ELb1ELb1ELb1ELb0ELb0EEENS1_21CollectiveEpilogueFwdINS6_IJSA_SC_SB_EEES9_SE_SG_Li256ELb0ELb1ELb0ELb0EEENS1_30DynamicPersistentTileSchedulerILi256ELi128ELb0ELb1ELb1EEEEEEEEEvNT_6ParamsE,"aw",@nobits
	.sectionflags	@""
	.align	16
	.zero		1024


//--------------------- .nv.shared._ZN7cutlass13device_kernelIN5flash11enable_sm90INS1_16FlashAttnFwdSm90INS1_25CollectiveMainloopFwdSm90ILi2EN4cute5tupleIJNS5_1CILi1EEES8_S8_EEENS6_IJNS7_ILi128EEENS7_ILi96EEENS7_ILi192EEEEEELi192ENS_6half_tEfNS_4arch4Sm90ELb1ELb0ELb1ELb1ELb1ELb0ELb0ELb1ELb1ELb1ELb0ELb0EEENS1_21CollectiveEpilogueFwdINS6_IJSA_SC_SB_EEES9_SE_SG_Li256ELb1ELb1ELb0ELb0EEENS1_36VarlenDynamicPersistentTileSchedulerILi128ELi96ELi256ELi128ELb0ELb1ELb1ELb1ELb1ELb1EEEEEEEEEvNT_6ParamsE --------------------------
	.section	.nv.shared._ZN7cutlass13device_kernelIN5flash11enable_sm90INS1_16FlashAttnFwdSm90INS1_25CollectiveMainloopFwdSm90ILi2EN4cute5tupleIJNS5_1CILi1EEES8_S8_EEENS6_IJNS7_ILi128EEENS7_ILi96EEENS7_ILi192EEEEEELi192ENS_6half_tEfNS_4arch4Sm90ELb1ELb0ELb1ELb1ELb1ELb0ELb0ELb1ELb1ELb1ELb0ELb0EEENS1_21CollectiveEpilogueFwdINS6_IJSA_SC_SB_EEES9_SE_SG_Li256ELb1ELb1ELb0ELb0EEENS1_36VarlenDynamicPersistentTileSchedulerILi128ELi96ELi256ELi128ELb0ELb1ELb1ELb1ELb1ELb1EEEEEEEEEvNT_6ParamsE,"aw",@nobits
	.sectionflags	@""
	.align	16
	.zero		1024


//--------------------- .nv.shared._ZN7cutlass13device_kernelIN5flash11enable_sm90INS1_16FlashAttnFwdSm90INS1_25CollectiveMainloopFwdSm90ILi2EN4cute5tupleIJNS5_1CILi1EEES8_S8_EEENS6_IJNS7_ILi128EEENS7_ILi96EEENS7_ILi192EEEEEELi192ENS_6half_tEfNS_4arch4Sm90ELb1ELb0ELb1ELb1ELb1ELb1ELb0ELb1ELb1ELb1ELb0ELb0EEENS1_21CollectiveEpilogueFwdINS6_IJSA_SC_SB_EEES9_SE_SG_Li256ELb1ELb1ELb0ELb0EEENS1_36VarlenDynamicPersistentTileSchedulerILi128ELi96ELi256ELi128ELb0ELb1ELb1ELb1ELb1ELb1EEEEEEEEEvNT_6ParamsE --------------------------
	.section	.nv.shared._ZN7cutlass13device_kernelIN5flash11enable_sm90INS1_16FlashAttnFwdSm90INS1_25CollectiveMainloopFwdSm90ILi2EN4cute5tupleIJNS5_1CILi1EEES8_S8_EEENS6_IJNS7_ILi128EEENS7_ILi96EEENS7_ILi192EEEEEELi192ENS_6half_tEfNS_4arch4Sm90ELb1ELb0ELb1ELb1ELb1ELb1ELb0ELb1ELb1ELb1ELb0ELb0EEENS1_21CollectiveEpilogueFwdINS6_IJSA_SC_SB_EEES9_SE_SG_Li256ELb1ELb1ELb0ELb0EEENS1_36VarlenDynamicPersistentTileSchedulerILi128ELi96ELi256ELi128ELb0ELb1ELb1ELb1ELb1ELb1EEEEEEEEEvNT_6ParamsE,"aw",@nobits
	.sectionflags	@""
	.align	16
	.zero		1024


//--------------------- .nv.shared._ZN7cutlass13device_kernelIN5flash11enable_sm90INS1_16FlashAttnFwdSm90INS1_25CollectiveMainloopFwdSm90ILi2EN4cute5tupleIJNS5_1CILi1EEES8_S8_EEENS6_IJNS7_ILi128EEESA_SA_EEELi128ENS_6half_tEfNS_4arch4Sm90ELb0ELb0ELb1ELb0ELb1ELb0ELb0ELb1ELb1ELb1ELb0ELb0EEENS1_21CollectiveEpilogueFwdISB_S9_SC_SE_Li256ELb0ELb1ELb0ELb0EEENS1_29StaticPersistentTileSchedulerILb0EEEEEEEEEvNT_6ParamsE --------------------------
	.section	.nv.shared._ZN7cutlass13device_kernelIN5flash11enable_sm90INS1_16FlashAttnFwdSm90INS1_25CollectiveMainloopFwdSm90ILi2EN4cute5tupleIJNS5_1CILi1EEES8_S8_EEENS6_IJNS7_ILi128EEESA_SA_EEELi128ENS_6half_tEfNS_4arch4Sm90ELb0ELb0ELb1ELb0ELb1ELb0ELb0ELb1ELb1ELb1ELb0ELb0EEENS1_21CollectiveEpilogueFwdISB_S9_SC_SE_Li256ELb0ELb1ELb0ELb0EEENS1_29StaticPersistentTileSchedulerILb0EEEEEEEEEvNT_6ParamsE,"aw",@nobits
	.sectionflags	@""
	.align	16
	.zero		1024


//--------------------- .nv.shared._ZN7cutlass13device_kernelIN5flash11enable_sm90INS1_16FlashAttnFwdSm90INS1_25CollectiveMainloopFwdSm90ILi2EN4cute5tupleIJNS5_1CILi1EEES8_S8_EEENS6_IJNS7_ILi128EEESA_SA_EEELi128ENS_6half_tEfNS_4arch4Sm90ELb0ELb0ELb1ELb1ELb1ELb0ELb0ELb1ELb1ELb1ELb0ELb0EEENS1_21CollectiveEpilogueFwdISB_S9_SC_SE_Li256ELb1ELb1ELb0ELb0EEENS1_36VarlenDynamicPersistentTileSchedulerILi128ELi128ELi256ELi128ELb0ELb1ELb1ELb0ELb1ELb1EEEEEEEEEvNT_6ParamsE --------------------------
	.section	.nv.shared._ZN7cutlass13device_kernelIN5flash11enable_sm90INS1_16FlashAttnFwdSm90INS1_25CollectiveMainloopFwdSm90ILi2EN4cute5tupleIJNS5_1CILi1EEES8_S8_EEENS6_IJNS7_ILi128EEESA_SA_EEELi128ENS_6half_tEfNS_4arch4Sm90ELb0ELb0ELb1ELb1ELb1ELb0ELb0ELb1ELb1ELb1ELb0ELb0EEENS1_21CollectiveEpilogueFwdISB_S9_SC_SE_Li256ELb1ELb1ELb0ELb0EEENS1_36VarlenDynamicPersistentTileSchedulerILi128ELi128ELi256ELi128ELb0ELb1ELb1ELb0ELb1ELb1EEEEEEEEEvNT_6ParamsE,"aw",@nobits
	.sectionflags	@""
	.align	16
	.zero		1024


//--------------------- .nv.shared._ZN7cutlass13device_kernelIN5flash11enable_sm90INS1_16FlashAttnFwdSm90INS1_25CollectiveMainloopFwdSm90ILi2EN4cute5tupleIJNS5_1CILi1EEES8_S8_EEENS6_IJNS7_ILi128EEESA_SA_EEELi128ENS_6half_tEfNS_4arch4Sm90ELb0ELb0ELb1ELb1ELb1ELb1ELb0ELb1ELb1ELb1ELb0ELb0EEENS1_21CollectiveEpilogueFwdISB_S9_SC_SE_Li256ELb1ELb1ELb0ELb0EEENS1_36VarlenDynamicPersistentTileSchedulerILi128ELi128ELi256ELi128ELb0ELb1ELb1ELb0ELb1ELb1EEEEEEEEEvNT_6ParamsE --------------------------
	.section	.nv.shared._ZN7cutlass13device_kernelIN5flash11enable_sm90INS1_16FlashAttnFwdSm90INS1_25CollectiveMainloopFwdSm90ILi2EN4cute5tupleIJNS5_1CILi1EEES8_S8_EEENS6_IJNS7_ILi128EEESA_SA_EEELi128ENS_6half_tEfNS_4arch4Sm90ELb0ELb0ELb1ELb1ELb1ELb1ELb0ELb1ELb1ELb1ELb0ELb0EEENS1_21CollectiveEpilogueFwdISB_S9_SC_SE_Li256ELb1ELb1ELb0ELb0EEENS1_36VarlenDynamicPersistentTileSchedulerILi128ELi128ELi256ELi128ELb0ELb1ELb1ELb0ELb1ELb1EEEEEEEEEvNT_6ParamsE,"aw",@nobits
	.sectionflags	@""
	.align	16
	.zero		1024


//--------------------- .nv.shared._ZN7cutlass13device_kernelIN5flash11enable_sm90INS1_16FlashAttnFwdSm90INS1_25CollectiveMainloopFwdSm90ILi2EN4cute5tupleIJNS5_1CILi1EEES8_S8_EEENS6_IJNS7_ILi128EEESA_SA_EEELi128ENS_6half_tEfNS_4arch4Sm90ELb0ELb1ELb1ELb0ELb1ELb0ELb0ELb1ELb1ELb1ELb0ELb0EEENS1_21CollectiveEpilogueFwdISB_S9_SC_SE_Li256ELb0ELb1ELb0ELb0EEENS1_30DynamicPersistentTileSchedulerILi256ELi128ELb0ELb1ELb1EEEEEEEEEvNT_6ParamsE --------------------------
	.section	.nv.shared._ZN7cutlass13device_kernelIN5flash11enable_sm90INS1_16FlashAttnFwdSm90INS1_25CollectiveMainloopFwdSm90ILi2EN4cute5tupleIJNS5_1CILi1EEES8_S8_EEENS6_IJNS7_ILi128EEESA_SA_EEELi128ENS_6half_tEfNS_4arch4Sm90ELb0ELb1ELb1ELb0ELb1ELb0ELb0ELb1ELb1ELb1ELb0ELb0EEENS1_21CollectiveEpilogueFwdISB_S9_SC_SE_Li256ELb0ELb1ELb0ELb0EEENS1_30DynamicPersistentTileSchedulerILi256ELi128ELb0ELb1ELb1EEEEEEEEEvNT_6ParamsE,"aw",@nobits
	.sectionflags	@""
	.align	16
	.zero		1024


//--------------------- .nv.shared._ZN7cutlass13device_kernelIN5flash11enable_sm90INS1_16FlashAttnFwdSm90INS1_25CollectiveMainloopFwdSm90ILi2EN4cute5tupleIJNS5_1CILi1EEES8_S8_EEENS6_IJNS7_ILi128EEESA_SA_EEELi128ENS_6half_tEfNS_4arch4Sm90ELb0ELb1ELb1ELb1ELb1ELb0ELb0ELb1ELb1ELb1ELb0ELb0EEENS1_21CollectiveEpilogueFwdISB_S9_SC_SE_Li256ELb1ELb1ELb0ELb0EEENS1_36VarlenDynamicPersistentTileSchedulerILi128ELi128ELi256ELi128ELb0ELb1ELb1ELb1ELb0ELb1EEEEEEEEEvNT_6ParamsE --------------------------
	.section	.nv.shared._ZN7cutlass13device_kernelIN5flash11enable_sm90INS1_16FlashAttnFwdSm90INS1_25CollectiveMainloopFwdSm90ILi2EN4cute5tupleIJNS5_1CILi1EEES8_S8_EEENS6_IJNS7_ILi128EEESA_SA_EEELi128ENS_6half_tEfNS_4arch4Sm90ELb0ELb1ELb1ELb1ELb1ELb0ELb0ELb1ELb1ELb1ELb0ELb0EEENS1_21CollectiveEpilogueFwdISB_S9_SC_SE_Li256ELb1ELb1ELb0ELb0EEENS1_36VarlenDynamicPersistentTileSchedulerILi128ELi128ELi256ELi128ELb0ELb1ELb1ELb1ELb0ELb1EEEEEEEEEvNT_6ParamsE,"aw",@nobits
	.sectionflags	@""
	.align	16
	.zero		1024


//--------------------- .nv.shared._ZN7cutlass13device_kernelIN5flash11enable_sm90INS1_16FlashAttnFwdSm90INS1_25CollectiveMainloopFwdSm90ILi2EN4cute5tupleIJNS5_1CILi1EEES8_S8_EEENS6_IJNS7_ILi128EEESA_SA_EEELi128ENS_6half_tEfNS_4arch4Sm90ELb0ELb1ELb1ELb1ELb1ELb1ELb0ELb1ELb1ELb1ELb0ELb0EEENS1_21CollectiveEpilogueFwdISB_S9_SC_SE_Li256ELb1ELb1ELb0ELb0EEENS1_36VarlenDynamicPersistentTileSchedulerILi128ELi128ELi256ELi128ELb0ELb1ELb1ELb1ELb0ELb1EEEEEEEEEvNT_6ParamsE --------------------------
	.section	.nv.shared._ZN7cutlass13device_kernelIN5flash11enable_sm90INS1_16FlashAttnFwdSm90INS1_25CollectiveMainloopFwdSm90ILi2EN4cute5tupleIJNS5_1CILi1EEES8_S8_EEENS6_IJNS7_ILi128EEESA_SA_EEELi128ENS_6half_tEfNS_4arch4Sm90ELb0ELb1ELb1ELb1ELb1ELb1ELb0ELb1ELb1ELb1ELb0ELb0EEENS1_21CollectiveEpilogueFwdISB_S9_SC_SE_Li256ELb1ELb1ELb0ELb0EEENS1_36VarlenDynamicPersistentTileSchedulerILi128ELi128ELi256ELi128ELb0ELb1ELb1ELb1ELb0ELb1EEEEEEEEEvNT_6ParamsE,"aw",@nobits
	.sectionflags	@""
	.align	16
	.zero		1024


//--------------------- .nv.shared._ZN7cutlass13device_kernelIN5flash11enable_sm90INS1_16FlashAttnFwdSm90INS1_25CollectiveMainloopFwdSm90ILi2EN4cute5tupleIJNS5_1CILi1EEES8_S8_EEENS6_IJNS7_ILi128EEESA_SA_EEELi128ENS_6half_tEfNS_4arch4Sm90ELb1ELb0ELb1ELb0ELb1ELb0ELb0ELb1ELb1ELb1ELb0ELb0EEENS1_21CollectiveEpilogueFwdISB_S9_SC_SE_Li256ELb0ELb1ELb0ELb0EEENS1_30DynamicPersistentTileSchedulerILi256ELi128ELb0ELb1ELb1EEEEEEEEEvNT_6ParamsE --------------------------
	.section	.nv.shared._ZN7cutlass13device_kernelIN5flash11enable_sm90INS1_16FlashAttnFwdSm90INS1_25CollectiveMainloopFwdSm90ILi2EN4cute5tupleIJNS5_1CILi1EEES8_S8_EEENS6_IJNS7_ILi128EEESA_SA_EEELi128ENS_6half_tEfNS_4arch4Sm90ELb1ELb0ELb1ELb0ELb1ELb0ELb0ELb1ELb1ELb1ELb0ELb0EEENS1_21CollectiveEpilogueFwdISB_S9_SC_SE_Li256ELb0ELb1ELb0ELb0EEENS1_30DynamicPersistentTileSchedulerILi256ELi128ELb0ELb1ELb1EEEEEEEEEvNT_6ParamsE,"aw",@nobits
	.sectionflags	@""
	.align	16
	.zero		1024


//--------------------- .nv.shared._ZN7cutlass13device_kernelIN5flash11enable_sm90INS1_16FlashAttnFwdSm90INS1_25CollectiveMainloopFwdSm90ILi2EN4cute5tupleIJNS5_1CILi1EEES8_S8_EEENS6_IJNS7_ILi128EEESA_SA_EEELi128ENS_6half_tEfNS_4arch4Sm90ELb1ELb0ELb1ELb1ELb1ELb0ELb0ELb1ELb1ELb1ELb0ELb0EEENS1_21CollectiveEpilogueFwdISB_S9_SC_SE_Li256ELb1ELb1ELb0ELb0EEENS1_36VarlenDynamicPersistentTileSchedulerILi128ELi128ELi256ELi128ELb0ELb1ELb1ELb1ELb1ELb1EEEEEEEEEvNT_6ParamsE --------------------------
	.section	.nv.shared._ZN7cutlass13device_kernelIN5flash11enable_sm90INS1_16FlashAttnFwdSm90INS1_25CollectiveMainloopFwdSm90ILi2EN4cute5tupleIJNS5_1CILi1EEES8_S8_EEENS6_IJNS7_ILi128EEESA_SA_EEELi128ENS_6half_tEfNS_4arch4Sm90ELb1ELb0ELb1ELb1ELb1ELb0ELb0ELb1ELb1ELb1ELb0ELb0EEENS1_21CollectiveEpilogueFwdISB_S9_SC_SE_Li256ELb1ELb1ELb0ELb0EEENS1_36VarlenDynamicPersistentTileSchedulerILi128ELi128ELi256ELi128ELb0ELb1ELb1ELb1ELb1ELb1EEEEEEEEEvNT_6ParamsE,"aw",@nobits
	.sectionflags	@""
	.align	16
	.zero		1024


//--------------------- .nv.shared._ZN7cutlass13device_kernelIN5flash11enable_sm90INS1_16FlashAttnFwdSm90INS1_25CollectiveMainloopFwdSm90ILi2EN4cute5tupleIJNS5_1CILi1EEES8_S8_EEENS6_IJNS7_ILi128EEESA_SA_EEELi128ENS_6half_tEfNS_4arch4Sm90ELb1ELb0ELb1ELb1ELb1ELb1ELb0ELb1ELb1ELb1ELb0ELb0EEENS1_21CollectiveEpilogueFwdISB_S9_SC_SE_Li256ELb1ELb1ELb0ELb0EEENS1_36VarlenDynamicPersistentTileSchedulerILi128ELi128ELi256ELi128ELb0ELb1ELb1ELb1ELb1ELb1EEEEEEEEEvNT_6ParamsE --------------------------
	.section	.nv.shared._ZN7cutlass13device_kernelIN5flash11enable_sm90INS1_16FlashAttnFwdSm90INS1_25CollectiveMainloopFwdSm90ILi2EN4cute5tupleIJNS5_1CILi1EEES8_S8_EEENS6_IJNS7_ILi128EEESA_SA_EEELi128ENS_6half_tEfNS_4arch4Sm90ELb1ELb0ELb1ELb1ELb1ELb1ELb0ELb1ELb1ELb1ELb0ELb0EEENS1_21CollectiveEpilogueFwdISB_S9_SC_SE_Li256ELb1ELb1ELb0ELb0EEENS1_36VarlenDynamicPersistentTileSchedulerILi128ELi128ELi256ELi128ELb0ELb1ELb1ELb1ELb1ELb1EEEEEEEEEvNT_6ParamsE,"aw",@nobits
	.sectionflags	@""
	.align	16
	.zero		1024


//--------------------- .nv.shared._ZN7cutlass13device_kernelIN5flash11enable_sm90INS1_16FlashAttnFwdSm90INS1_25CollectiveMainloopFwdSm90ILi2EN4cute5tupleIJNS5_1CILi1EEES8_S8_EEENS6_IJNS7_ILi192EEENS7_ILi128EEENS7_ILi96EEEEEELi96ENS_6half_tEfNS_4arch4Sm90ELb0ELb0ELb1ELb0ELb1ELb0ELb0ELb0ELb1ELb1ELb0ELb0EEENS1_21CollectiveEpilogueFwdINS6_IJSA_SC_SB_EEES9_SE_SG_Li384ELb0ELb1ELb0ELb0EEENS1_29StaticPersistentTileSchedulerILb0EEEEEEEEEvNT_6ParamsE --------------------------
	.section	.nv.shared._ZN7cutlass13device_kernelIN5flash11enable_sm90INS1_16FlashAttnFwdSm90INS1_25CollectiveMainloopFwdSm90ILi2EN4cute5tupleIJNS5_1CILi1EEES8_S8_EEENS6_IJNS7_ILi192EEENS7_ILi128EEENS7_ILi96EEEEEELi96ENS_6half_tEfNS_4arch4Sm90ELb0ELb0ELb1ELb0ELb1ELb0ELb0ELb0ELb1ELb1ELb0ELb0EEENS1_21CollectiveEpilogueFwdINS6_IJSA_SC_SB_EEES9_SE_SG_Li384ELb0ELb1ELb0ELb0EEENS1_29StaticPersistentTileSchedulerILb0EEEEEEEEEvNT_6ParamsE,"aw",@nobits
	.sectionflags	@""
	.align	16
	.zero		1024


//--------------------- .nv.shared._ZN7cutlass13device_kernelIN5flash11enable_sm90INS1_16FlashAttnFwdSm90INS1_25CollectiveMainloopFwdSm90ILi2EN4cute5tupleIJNS5_1CILi1EEES8_S8_EEENS6_IJNS7_ILi192EEENS7_ILi128EEENS7_ILi96EEEEEELi96ENS_6half_tEfNS_4arch4Sm90ELb0ELb0ELb1ELb1ELb1ELb0ELb0ELb0ELb1ELb1ELb0ELb0EEENS1_21CollectiveEpilogueFwdINS6_IJSA_SC_SB_EEES9_SE_SG_Li384ELb1ELb1ELb0ELb0EEENS1_36VarlenDynamicPersistentTileSchedulerILi192ELi128ELi384ELi128ELb0ELb1ELb1ELb0ELb1ELb1EEEEEEEEEvNT_6ParamsE --------------------------
	.section	.nv.shared._ZN7cutlass13device_kernelIN5flash11enable_sm90INS1_16FlashAttnFwdSm90INS1_25CollectiveMainloopFwdSm90ILi2EN4cute5tupleIJNS5_1CILi1EEES8_S8_EEENS6_IJNS7_ILi192EEENS7_ILi128EEENS7_ILi96EEEEEELi96ENS_6half_tEfNS_4arch4Sm90ELb0ELb0ELb1ELb1ELb1ELb0ELb0ELb0ELb1ELb1ELb0ELb0EEENS1_21CollectiveEpilogueFwdINS6_IJSA_SC_SB_EEES9_SE_SG_Li384ELb1ELb1ELb0ELb0EEENS1_36VarlenDynamicPersistentTileSchedulerILi192ELi128ELi384ELi128ELb0ELb1ELb1ELb0ELb1ELb1EEEEEEEEEvNT_6ParamsE,"aw",@nobits
	.sectionflags	@""
	.align	16
	.zero		1024


//--------------------- .nv.shared._ZN7cutlass13device_kernelIN5flash11enable_sm90INS1_16FlashAttnFwdSm90INS1_25CollectiveMainloopFwdSm90ILi2EN4cute5tupleIJNS5_1CILi1EEES8_S8_EEENS6_IJNS7_ILi192EEENS7_ILi128EEENS7_ILi96EEEEEELi96ENS_6half_tEfNS_4arch4Sm90ELb0ELb0ELb1ELb1ELb1ELb1ELb0ELb0ELb1ELb1ELb0ELb0EEENS1_21CollectiveEpilogueFwdINS6_IJSA_SC_SB_EEES9_SE_SG_Li384ELb1ELb1ELb0ELb0EEENS1_36VarlenDynamicPersistentTileSchedulerILi192ELi128ELi384ELi128ELb0ELb1ELb1ELb0ELb1ELb1EEEEEEEEEvNT_6ParamsE --------------------------
	.section	.nv.shared._ZN7cutlass13device_kernelIN5flash11enable_sm90INS1_16FlashAttnFwdSm90INS1_25CollectiveMainloopFwdSm90ILi2EN4cute5tupleIJNS5_1CILi1EEES8_S8_EEENS6_IJNS7_ILi192EEENS7_ILi128EEENS7_ILi96EEEEEELi96ENS_6half_tEfNS_4arch4Sm90ELb0ELb0ELb1ELb1ELb1ELb1ELb0ELb0ELb1ELb1ELb0ELb0EEENS1_21CollectiveEpilogueFwdINS6_IJSA_SC_SB_EEES9_SE_SG_Li384ELb1ELb1ELb0ELb0EEENS1_36VarlenDynamicPersistentTileSchedulerILi192ELi128ELi384ELi128ELb0ELb1ELb1ELb0ELb1ELb1EEEEEEEEEvNT_6ParamsE,"aw",@nobits
	.sectionflags	@""
	.align	16
	.zero		1024


//--------------------- .nv.shared._ZN7cutlass13device_kernelIN5flash11enable_sm90INS1_16FlashAttnFwdSm90INS1_25CollectiveMainloopFwdSm90ILi2EN4cute5tupleIJNS5_1CILi1EEES8_S8_EEENS6_IJNS7_ILi192EEENS7_ILi128EEENS7_ILi96EEEEEELi96ENS_6half_tEfNS_4arch4Sm90ELb0ELb1ELb1ELb0ELb1ELb0ELb0ELb0ELb1ELb1ELb0ELb0EEENS1_21CollectiveEpilogueFwdINS6_IJSA_SC_SB_EEES9_SE_SG_Li384ELb0ELb1ELb0ELb0EEENS1_30DynamicPersistentTileSchedulerILi384ELi128ELb0ELb1ELb1EEEEEEEEEvNT_6ParamsE --------------------------
	.section	.nv.shared._ZN7cutlass13device_kernelIN5flash11enable_sm90INS1_16FlashAttnFwdSm90INS1_25CollectiveMainloopFwdSm90ILi2EN4cute5tupleIJNS5_1CILi1EEES8_S8_EEENS6_IJNS7_ILi192EEENS7_ILi128EEENS7_ILi96EEEEEELi96ENS_6half_tEfNS_4arch4Sm90ELb0ELb1ELb1ELb0ELb1ELb0ELb0ELb0ELb1ELb1ELb0ELb0EEENS1_21CollectiveEpilogueFwdINS6_IJSA_SC_SB_EEES9_SE_SG_Li384ELb0ELb1ELb0ELb0EEENS1_30DynamicPersistentTileSchedulerILi384ELi128ELb0ELb1ELb1EEEEEEEEEvNT_6ParamsE,"aw",@nobits
	.sectionflags	@""
	.align	16
	.zero		1024


//--------------------- .nv.shared._ZN7cutlass13device_kernelIN5flash11enable_sm90INS1_16FlashAttnFwdSm90INS1_25CollectiveMainloopFwdSm90ILi2EN4cute5tupleIJNS5_1CILi1EEES8_S8_EEENS6_IJNS7_ILi192EEENS7_ILi128EEENS7_ILi96EEEEEELi96ENS_6half_tEfNS_4arch4Sm90ELb0ELb1ELb1ELb1ELb1ELb0ELb0ELb0ELb1ELb1ELb0ELb0EEENS1_21CollectiveEpilogueFwdINS6_IJSA_SC_SB_EEES9_SE_SG_Li384ELb1ELb1ELb0ELb0EEENS1_36VarlenDynamicPersistentTileSchedulerILi192ELi128ELi384ELi128ELb0ELb1ELb1ELb1ELb0ELb1EEEEEEEEEvNT_6ParamsE --------------------------
	.section	.nv.shared._ZN7cutlass13device_kernelIN5flash11enable_sm90INS1_16FlashAttnFwdSm90INS1_25CollectiveMainloopFwdSm90ILi2EN4cute5tupleIJNS5_1CILi1EEES8_S8_EEENS6_IJNS7_ILi192EEENS7_ILi128EEENS7_ILi96EEEEEELi96ENS_6half_tEfNS_4arch4Sm90ELb0ELb1ELb1ELb1ELb1ELb0ELb0ELb0ELb1ELb1ELb0ELb0EEENS1_21CollectiveEpilogueFwdINS6_IJSA_SC_SB_EEES9_SE_SG_Li384ELb1ELb1ELb0ELb0EEENS1_36VarlenDynamicPersistentTileSchedulerILi192ELi128ELi384ELi128ELb0ELb1ELb1ELb1ELb0ELb1EEEEEEEEEvNT_6ParamsE,"aw",@nobits
	.sectionflags	@""
	.align	16
	.zero		1024


//--------------------- .nv.shared._ZN7cutlass13device_kernelIN5flash11enable_sm90INS1_16FlashAttnFwdSm90INS1_25CollectiveMainloopFwdSm90ILi2EN4cute5tupleIJNS5_1CILi1EEES8_S8_EEENS6_IJNS7_ILi192EEENS7_ILi128EEENS7_ILi96EEEEEELi96ENS_6half_tEfNS_4arch4Sm90ELb0ELb1ELb1ELb1ELb1ELb1ELb0ELb0ELb1ELb1ELb0ELb0EEENS1_21CollectiveEpilogueFwdINS6_IJSA_SC_SB_EEES9_SE_SG_Li384ELb1ELb1ELb0ELb0EEENS1_36VarlenDynamicPersistentTileSchedulerILi192ELi128ELi384ELi128ELb0ELb1ELb1ELb1ELb0ELb1EEEEEEEEEvNT_6ParamsE --------------------------
	.section	.nv.shared._ZN7cutlass13device_kernelIN5flash11enable_sm90INS1_16FlashAttnFwdSm90INS1_25CollectiveMainloopFwdSm90ILi2EN4cute5tupleIJNS5_1CILi1EEES8_S8_EEENS6_IJNS7_ILi192EEENS7_ILi128EEENS7_ILi96EEEEEELi96ENS_6half_tEfNS_4arch4Sm90ELb0ELb1ELb1ELb1ELb1ELb1ELb0ELb0ELb1ELb1ELb0ELb0EEENS1_21CollectiveEpilogueFwdINS6_IJSA_SC_SB_EEES9_SE_SG_Li384ELb1ELb1ELb0ELb0EEENS1_36VarlenDynamicPersistentTileSchedulerILi192ELi128ELi384ELi128ELb0ELb1ELb1ELb1ELb0ELb1EEEEEEEEEvNT_6ParamsE,"aw",@nobits
	.sectionflags	@""
	.align	16
	.zero		1024


//--------------------- .nv.shared._ZN7cutlass13device_kernelIN5flash11enable_sm90INS1_16FlashAttnFwdSm90INS1_25CollectiveMainloopFwdSm90ILi2EN4cute5tupleIJNS5_1CILi1EEES8_S8_EEENS6_IJNS7_ILi192EEENS7_ILi128EEENS7_ILi96EEEEEELi96ENS_6half_tEfNS_4arch4Sm90ELb1ELb0ELb1ELb0ELb1ELb0ELb0ELb0ELb1ELb1ELb0ELb0EEENS1_21CollectiveEpilogueFwdINS6_IJSA_SC_SB_EEES9_SE_SG_Li384ELb0ELb1ELb0ELb0EEENS1_30DynamicPersistentTileSchedulerILi384ELi128ELb0ELb1ELb1EEEEEEEEEvNT_6ParamsE --------------------------
	.section	.nv.shared._ZN7cutlass13device_kernelIN5flash11enable_sm90INS1_16FlashAttnFwdSm90INS1_25CollectiveMainloopFwdSm90ILi2EN4cute5tupleIJNS5_1CILi1EEES8_S8_EEENS6_IJNS7_ILi192EEENS7_ILi128EEENS7_ILi96EEEEEELi96ENS_6half_tEfNS_4arch4Sm90ELb1ELb0ELb1ELb0ELb1ELb0ELb0ELb0ELb1ELb1ELb0ELb0EEENS1_21CollectiveEpilogueFwdINS6_IJSA_SC_SB_EEES9_SE_SG_Li384ELb0ELb1ELb0ELb0EEENS1_30DynamicPersistentTileSchedulerILi384ELi128ELb0ELb1ELb1EEEEEEEEEvNT_6ParamsE,"aw",@nobits
	.sectionflags	@""
	.align	16
	.zero		1024


//--------------------- .nv.shared._ZN7cutlass13device_kernelIN5flash11enable_sm90INS1_16FlashAttnFwdSm90INS1_25CollectiveMainloopFwdSm90ILi2EN4cute5tupleIJNS5_1CILi1EEES8_S8_EEENS6_IJNS7_ILi192EEENS7_ILi128EEENS7_ILi96EEEEEELi96ENS_6half_tEfNS_4arch4Sm90ELb1ELb0ELb1ELb1ELb1ELb0ELb0ELb0ELb1ELb1ELb0ELb0EEENS1_21CollectiveEpilogueFwdINS6_IJSA_SC_SB_EEES9_SE_SG_Li384ELb1ELb1ELb0ELb0EEENS1_36VarlenDynamicPersistentTileSchedulerILi192ELi128ELi384ELi128ELb0ELb1ELb1ELb1ELb1ELb1EEEEEEEEEvNT_6ParamsE --------------------------
	.section	.nv.shared._ZN7cutlass13device_kernelIN5flash11enable_sm90INS1_16FlashAttnFwdSm90INS1_25CollectiveMainloopFwdSm90ILi2EN4cute5tupleIJNS5_1CILi1EEES8_S8_EEENS6_IJNS7_ILi192EEENS7_ILi128EEENS7_ILi96EEEEEELi96ENS_6half_tEfNS_4arch4Sm90ELb1ELb0ELb1ELb1ELb1ELb0ELb0ELb0ELb1ELb1ELb0ELb0EEENS1_21CollectiveEpilogueFwdINS6_IJSA_SC_SB_EEES9_SE_SG_Li384ELb1ELb1ELb0ELb0EEENS1_36VarlenDynamicPersistentTileSchedulerILi192ELi128ELi384ELi128ELb0ELb1ELb1ELb1ELb1ELb1EEEEEEEEEvNT_6ParamsE,"aw",@nobits
	.sectionflags	@""
	.align	16
	.zero		1024


//--------------------- .nv.shared._ZN7cutlass13device_kernelIN5flash11enable_sm90INS1_16FlashAttnFwdSm90INS1_25CollectiveMainloopFwdSm90ILi2EN4cute5tupleIJNS5_1CILi1EEES8_S8_EEENS6_IJNS7_ILi192EEENS7_ILi128EEENS7_ILi96EEEEEELi96ENS_6half_tEfNS_4arch4Sm90ELb1ELb0ELb1ELb1ELb1ELb1ELb0ELb0ELb1ELb1ELb0ELb0EEENS1_21CollectiveEpilogueFwdINS6_IJSA_SC_SB_EEES9_SE_SG_Li384ELb1ELb1ELb0ELb0EEENS1_36VarlenDynamicPersistentTileSchedulerILi192ELi128ELi384ELi128ELb0ELb1ELb1ELb1ELb1ELb1EEEEEEEEEvNT_6ParamsE --------------------------
	.section	.nv.shared._ZN7cutlass13device_kernelIN5flash11enable_sm90INS1_16FlashAttnFwdSm90INS1_25CollectiveMainloopFwdSm90ILi2EN4cute5tupleIJNS5_1CILi1EEES8_S8_EEENS6_IJNS7_ILi192EEENS7_ILi128EEENS7_ILi96EEEEEELi96ENS_6half_tEfNS_4arch4Sm90ELb1ELb0ELb1ELb1ELb1ELb1ELb0ELb0ELb1ELb1ELb0ELb0EEENS1_21CollectiveEpilogueFwdINS6_IJSA_SC_SB_EEES9_SE_SG_Li384ELb1ELb1ELb0ELb0EEENS1_36VarlenDynamicPersistentTileSchedulerILi192ELi128ELi384ELi128ELb0ELb1ELb1ELb1ELb1ELb1EEEEEEEEEvNT_6ParamsE,"aw",@nobits
	.sectionflags	@""
	.align	16
	.zero		1024


//--------------------- .nv.shared._ZN7cutlass13device_kernelIN5flash11enable_sm90INS1_16FlashAttnFwdSm90INS1_25CollectiveMainloopFwdSm90ILi2EN4cute5tupleIJNS5_1CILi1EEES8_S8_EEENS6_IJNS7_ILi192EEENS7_ILi128EEENS7_ILi64EEEEEELi64ENS_6half_tEfNS_4arch4Sm90ELb0ELb0ELb1ELb0ELb1ELb0ELb0ELb1ELb1ELb1ELb0ELb0EEENS1_21CollectiveEpilogueFwdINS6_IJSA_SC_SB_EEES9_SE_SG_Li384ELb0ELb1ELb0ELb0EEENS1_29StaticPersistentTileSchedulerILb0EEEEEEEEEvNT_6ParamsE --------------------------
	.section	.nv.shared._ZN7cutlass13device_kernelIN5flash11enable_sm90INS1_16FlashAttnFwdSm90INS1_25CollectiveMainloopFwdSm90ILi2EN4cute5tupleIJNS5_1CILi1EEES8_S8_EEENS6_IJNS7_ILi192EEENS7_ILi128EEENS7_ILi64EEEEEELi64ENS_6half_tEfNS_4arch4Sm90ELb0ELb0ELb1ELb0ELb1ELb0ELb0ELb1ELb1ELb1ELb0ELb0EEENS1_21CollectiveEpilogueFwdINS6_IJSA_SC_SB_EEES9_SE_SG_Li384ELb0ELb1ELb0ELb0EEENS1_29StaticPersistentTileSchedulerILb0EEEEEEEEEvNT_6ParamsE,"aw",@nobits
	.sectionflags	@""
	.align	16
	.zero		1024


//--------------------- .nv.shared._ZN7cutlass13device_kernelIN5flash11enable_sm90INS1_16FlashAttnFwdSm90INS1_25CollectiveMainloopFwdSm90ILi2EN4cute5tupleIJNS5_1CILi1EEES8_S8_EEENS6_IJNS7_ILi192EEENS7_ILi128EEENS7_ILi64EEEEEELi64ENS_6half_tEfNS_4arch4Sm90ELb0ELb0ELb1ELb1ELb1ELb0ELb0ELb1ELb1ELb1ELb0ELb0EEENS1_21CollectiveEpilogueFwdINS6_IJSA_SC_SB_EEES9_SE_SG_Li384ELb1ELb1ELb0ELb0EEENS1_36VarlenDynamicPersistentTileSchedulerILi192ELi128ELi384ELi128ELb0ELb1ELb1ELb0ELb1ELb1EEEEEEEEEvNT_6ParamsE --------------------------
	.section	.nv.shared._ZN7cutlass13device_kernelIN5flash11enable_sm90INS1_16FlashAttnFwdSm90INS1_25CollectiveMainloopFwdSm90ILi2EN4cute5tupleIJNS5_1CILi1EEES8_S8_EEENS6_IJNS7_ILi192EEENS7_ILi128EEENS7_ILi64EEEEEELi64ENS_6half_tEfNS_4arch4Sm90ELb0ELb0ELb1ELb1ELb1ELb0ELb0ELb1ELb1ELb1ELb0ELb0EEENS1_21CollectiveEpilogueFwdINS6_IJSA_SC_SB_EEES9_SE_SG_Li384ELb1ELb1ELb0ELb0EEENS1_36VarlenDynamicPersistentTileSchedulerILi192ELi128ELi384ELi128ELb0ELb1ELb1ELb0ELb1ELb1EEEEEEEEEvNT_6ParamsE,"aw",@nobits
	.sectionflags	@""
	.align	16
	.zero		1024


//--------------------- .nv.shared._ZN7cutlass13device_kernelIN5flash11enable_sm90INS1_16FlashAttnFwdSm90INS1_25CollectiveMainloopFwdSm90ILi2EN4cute5tupleIJNS5_1CILi1EEES8_S8_EEENS6_IJNS7_ILi192EEENS7_ILi128EEENS7_ILi64EEEEEELi64ENS_6half_tEfNS_4arch4Sm90ELb0ELb0ELb1ELb1ELb1ELb1ELb0ELb1ELb1ELb1ELb0ELb0EEENS1_21CollectiveEpilogueFwdINS6_IJSA_SC_SB_EEES9_SE_SG_Li384ELb1ELb1ELb0ELb0EEENS1_36VarlenDynamicPersistentTileSchedulerILi192ELi128ELi384ELi128ELb0ELb1ELb1ELb0ELb1ELb1EEEEEEEEEvNT_6ParamsE --------------------------
	.section	.nv.shared._ZN7cutlass13device_kernelIN5flash11enable_sm90INS1_16FlashAttnFwdSm90INS1_25CollectiveMainloopFwdSm90ILi2EN4cute5tupleIJNS5_1CILi1EEES8_S8_EEENS6_IJNS7_ILi192EEENS7_ILi128EEENS7_ILi64EEEEEELi64ENS_6half_tEfNS_4arch4Sm90ELb0ELb0ELb1ELb1ELb1ELb1ELb0ELb1ELb1ELb1ELb0ELb0EEENS1_21CollectiveEpilogueFwdINS6_IJSA_SC_SB_EEES9_SE_SG_Li384ELb1ELb1ELb0ELb0EEENS1_36VarlenDynamicPersistentTileSchedulerILi192ELi128ELi384ELi128ELb0ELb1ELb1ELb0ELb1ELb1EEEEEEEEEvNT_6ParamsE,"aw",@nobits
	.sectionflags	@""
	.align	16
	.zero		1024


//--------------------- .nv.shared._ZN7cutlass13device_kernelIN5flash11enable_sm90INS1_16FlashAttnFwdSm90INS1_25CollectiveMainloopFwdSm90ILi2EN4cute5tupleIJNS5_1CILi1EEES8_S8_EEENS6_IJNS7_ILi192EEENS7_ILi128EEENS7_ILi64EEEEEELi64ENS_6half_tEfNS_4arch4Sm90ELb0ELb1ELb1ELb0ELb1ELb0ELb0ELb1ELb1ELb1ELb0ELb0EEENS1_21CollectiveEpilogueFwdINS6_IJSA_SC_SB_EEES9_SE_SG_Li384ELb0ELb1ELb0ELb0EEENS1_30DynamicPersistentTileSchedulerILi384ELi128ELb0ELb1ELb1EEEEEEEEEvNT_6ParamsE --------------------------
	.section	.nv.shared._ZN7cutlass13device_kernelIN5flash11enable_sm90INS1_16FlashAttnFwdSm90INS1_25CollectiveMainloopFwdSm90ILi2EN4cute5tupleIJNS5_1CILi1EEES8_S8_EEENS6_IJNS7_ILi192EEENS7_ILi128EEENS7_ILi64EEEEEELi64ENS_6half_tEfNS_4arch4Sm90ELb0ELb1ELb1ELb0ELb1ELb0ELb0ELb1ELb1ELb1ELb0ELb0EEENS1_21CollectiveEpilogueFwdINS6_IJSA_SC_SB_EEES9_SE_SG_Li384ELb0ELb1ELb0ELb0EEENS1_30DynamicPersistentTileSchedulerILi384ELi128ELb0ELb1ELb1EEEEEEEEEvNT_6ParamsE,"aw",@nobits
	.sectionflags	@""
	.align	16
	.zero		1024


//--------------------- .nv.shared._ZN7cutlass13device_kernelIN5flash11enable_sm90INS1_16FlashAttnFwdSm90INS1_25CollectiveMainloopFwdSm90ILi2EN4cute5tupleIJNS5_1CILi1EEES8_S8_EEENS6_IJNS7_ILi192EEENS7_ILi128EEENS7_ILi64EEEEEELi64ENS_6half_tEfNS_4arch4Sm90ELb0ELb1ELb1ELb1ELb1ELb0ELb0ELb1ELb1ELb1ELb0ELb0EEENS1_21CollectiveEpilogueFwdINS6_IJSA_SC_SB_EEES9_SE_SG_Li384ELb1ELb1ELb0ELb0EEENS1_36VarlenDynamicPersistentTileSchedulerILi192ELi128ELi384ELi128ELb0ELb1ELb1ELb1ELb0ELb1EEEEEEEEEvNT_6ParamsE --------------------------
	.section	.nv.shared._ZN7cutlass13device_kernelIN5flash11enable_sm90INS1_16FlashAttnFwdSm90INS1_25CollectiveMainloopFwdSm90ILi2EN4cute5tupleIJNS5_1CILi1EEES8_S8_EEENS6_IJNS7_ILi192EEENS7_ILi128EEENS7_ILi64EEEEEELi64ENS_6half_tEfNS_4arch4Sm90ELb0ELb1ELb1ELb1ELb1ELb0ELb0ELb1ELb1ELb1ELb0ELb0EEENS1_21CollectiveEpilogueFwdINS6_IJSA_SC_SB_EEES9_SE_SG_Li384ELb1ELb1ELb0ELb0EEENS1_36VarlenDynamicPersistentTileSchedulerILi192ELi128ELi384ELi128ELb0ELb1ELb1ELb1ELb0ELb1EEEEEEEEEvNT_6ParamsE,"aw",@nobits
	.sectionflags	@""
	.align	16
	.zero		1024


//--------------------- .nv.shared._ZN7cutlass13device_kernelIN5flash11enable_sm90INS1_16FlashAttnFwdSm90INS1_25CollectiveMainloopFwdSm90ILi2EN4cute5tupleIJNS5_1CILi1EEES8_S8_EEENS6_IJNS7_ILi192EEENS7_ILi128EEENS7_ILi64EEEEEELi64ENS_6half_tEfNS_4arch4Sm90ELb0ELb1ELb1ELb1ELb1ELb1ELb0ELb1ELb1ELb1ELb0ELb0EEENS1_21CollectiveEpilogueFwdINS6_IJSA_SC_SB_EEES9_SE_SG_Li384ELb1ELb1ELb0ELb0EEENS1_36VarlenDynamicPersistentTileSchedulerILi192ELi128ELi384ELi128ELb0ELb1ELb1ELb1ELb0ELb1EEEEEEEEEvNT_6ParamsE --------------------------
	.section	.nv.shared._ZN7cutlass13device_kernelIN5flash11enable_sm90INS1_16FlashAttnFwdSm90INS1_25CollectiveMainloopFwdSm90ILi2EN4cute5tupleIJNS5_1CILi1EEES8_S8_EEENS6_IJNS7_ILi192EEENS7_ILi128EEENS7_ILi64EEEEEELi64ENS_6half_tEfNS_4arch4Sm90ELb0ELb1ELb1ELb1ELb1ELb1ELb0ELb1ELb1ELb1ELb0ELb0EEENS1_21CollectiveEpilogueFwdINS6_IJSA_SC_SB_EEES9_SE_SG_Li384ELb1ELb1ELb0ELb0EEENS1_36VarlenDynamicPersistentTileSchedulerILi192ELi128ELi384ELi128ELb0ELb1ELb1ELb1ELb0ELb1EEEEEEEEEvNT_6ParamsE,"aw",@nobits
	.sectionflags	@""
	.align	16
	.zero		1024


//--------------------- .nv.shared._ZN7cutlass13device_kernelIN5flash11enable_sm90INS1_16FlashAttnFwdSm90INS1_25CollectiveMainloopFwdSm90ILi2EN4cute5tupleIJNS5_1CILi1EEES8_S8_EEENS6_IJNS7_ILi192EEENS7_ILi128EEENS7_ILi64EEEEEELi64ENS_6half_tEfNS_4arch4Sm90ELb1ELb0ELb1ELb0ELb1ELb0ELb0ELb1ELb1ELb1ELb0ELb0EEENS1_21CollectiveEpilogueFwdINS6_IJSA_SC_SB_EEES9_SE_SG_Li384ELb0ELb1ELb0ELb0EEENS1_30DynamicPersistentTileSchedulerILi384ELi128ELb0ELb1ELb1EEEEEEEEEvNT_6ParamsE --------------------------
	.section	.nv.shared._ZN7cutlass13device_kernelIN5flash11enable_sm90INS1_16FlashAttnFwdSm90INS1_25CollectiveMainloopFwdSm90ILi2EN4cute5tupleIJNS5_1CILi1EEES8_S8_EEENS6_IJNS7_ILi192EEENS7_ILi128EEENS7_ILi64EEEEEELi64ENS_6half_tEfNS_4arch4Sm90ELb1ELb0ELb1ELb0ELb1ELb0ELb0ELb1ELb1ELb1ELb0ELb0EEENS1_21CollectiveEpilogueFwdINS6_IJSA_SC_SB_EEES9_SE_SG_Li384ELb0ELb1ELb0ELb0EEENS1_30DynamicPersistentTileSchedulerILi384ELi128ELb0ELb1ELb1EEEEEEEEEvNT_6ParamsE,"aw",@nobits
	.sectionflags	@""
	.align	16
	.zero		1024


//--------------------- .nv.shared._ZN7cutlass13device_kernelIN5flash11enable_sm90INS1_16FlashAttnFwdSm90INS1_25CollectiveMainloopFwdSm90ILi2EN4cute5tupleIJNS5_1CILi1EEES8_S8_EEENS6_IJNS7_ILi192EEENS7_ILi128EEENS7_ILi64EEEEEELi64ENS_6half_tEfNS_4arch4Sm90ELb1ELb0ELb1ELb1ELb1ELb0ELb0ELb1ELb1ELb1ELb0ELb0EEENS1_21CollectiveEpilogueFwdINS6_IJSA_SC_SB_EEES9_SE_SG_Li384ELb1ELb1ELb0ELb0EEENS1_36VarlenDynamicPersistentTileSchedulerILi192ELi128ELi384ELi128ELb0ELb1ELb1ELb1ELb1ELb1EEEEEEEEEvNT_6ParamsE --------------------------
	.section	.nv.shared._ZN7cutlass13device_kernelIN5flash11enable_sm90INS1_16FlashAttnFwdSm90INS1_25CollectiveMainloopFwdSm90ILi2EN4cute5tupleIJNS5_1CILi1EEES8_S8_EEENS6_IJNS7_ILi192EEENS7_ILi128EEENS7_ILi64EEEEEELi64ENS_6half_tEfNS_4arch4Sm90ELb1ELb0ELb1ELb1ELb1ELb0ELb0ELb1ELb1ELb1ELb0ELb0EEENS1_21CollectiveEpilogueFwdINS6_IJSA_SC_SB_EEES9_SE_SG_Li384ELb1ELb1ELb0ELb0EEENS1_36VarlenDynamicPersistentTileSchedulerILi192ELi128ELi384ELi128ELb0ELb1ELb1ELb1ELb1ELb1EEEEEEEEEvNT_6ParamsE,"aw",@nobits
	.sectionflags	@""
	.align	16
	.zero		1024


//--------------------- .nv.shared._ZN7cutlass13device_kernelIN5flash11enable_sm90INS1_16FlashAttnFwdSm90INS1_25CollectiveMainloopFwdSm90ILi2EN4cute5tupleIJNS5_1CILi1EEES8_S8_EEENS6_IJNS7_ILi192EEENS7_ILi128EEENS7_ILi64EEEEEELi64ENS_6half_tEfNS_4arch4Sm90ELb1ELb0ELb1ELb1ELb1ELb1ELb0ELb1ELb1ELb1ELb0ELb0EEENS1_21CollectiveEpilogueFwdINS6_IJSA_SC_SB_EEES9_SE_SG_Li384ELb1ELb1ELb0ELb0EEENS1_36VarlenDynamicPersistentTileSchedulerILi192ELi128ELi384ELi128ELb0ELb1ELb1ELb1ELb1ELb1EEEEEEEEEvNT_6ParamsE --------------------------
	.section	.nv.shared._ZN7cutlass13device_kernelIN5flash11enable_sm90INS1_16FlashAttnFwdSm90INS1_25CollectiveMainloopFwdSm90ILi2EN4cute5tupleIJNS5_1CILi1EEES8_S8_EEENS6_IJNS7_ILi192EEENS7_ILi128EEENS7_ILi64EEEEEELi64ENS_6half_tEfNS_4arch4Sm90ELb1ELb0ELb1ELb1ELb1ELb1ELb0ELb1ELb1ELb1ELb0ELb0EEENS1_21CollectiveEpilogueFwdINS6_IJSA_SC_SB_EEES9_SE_SG_Li384ELb1ELb1ELb0ELb0EEENS1_36VarlenDynamicPersistentTileSchedulerILi192ELi128ELi384ELi128ELb0ELb1ELb1ELb1ELb1ELb1EEEEEEEEEvNT_6ParamsE,"aw",@nobits
	.sectionflags	@""
	.align	16
	.zero		1024


//--------------------- .nv.constant0._ZN7cutlass13device_kernelIN5flash11enable_sm90INS1_16FlashAttnFwdSm90INS1_25CollectiveMainloopFwdSm90ILi2EN4cute5tupleIJNS5_1CILi1EEES8_S8_EEENS6_IJNS7_ILi128EEENS7_ILi80EEENS7_ILi256EEEEEELi256ENS_6half_tEfNS_4arch4Sm90ELb0ELb0ELb1ELb0ELb1ELb0ELb0ELb1ELb1ELb1ELb0ELb0EEENS1_21CollectiveEpilogueFwdINS6_IJSA_SC_SB_EEES9_SE_SG_Li256ELb0ELb1ELb0ELb0EEENS1_29StaticPersistentTileSchedulerILb0EEEEEEEEEvNT_6ParamsE --------------------------
	.section	.nv.constant0._ZN7cutlass13device_kernelIN5flash11enable_sm90INS1_16FlashAttnFwdSm90INS1_25CollectiveMainloopFwdSm90ILi2EN4cute5tupleIJNS5_1CILi1EEES8_S8_EEENS6_IJNS7_ILi128EEENS7_ILi80EEENS7_ILi256EEEEEELi256ENS_6half_tEfNS_4arch4Sm90ELb0ELb0ELb1ELb0ELb1ELb0ELb0ELb1ELb1ELb1ELb0ELb0EEENS1_21CollectiveEpilogueFwdINS6_IJSA_SC_SB_EEES9_SE_SG_Li256ELb0ELb1ELb0ELb0EEENS1_29StaticPersistentTileSchedulerILb0EEEEEEEEEvNT_6ParamsE,"a",@progbits
	.sectionflags	@""
	.align	4
.nv.constant0._ZN7cutlass13device_kernelIN5flash11enable_sm90INS1_16FlashAttnFwdSm90INS1_25CollectiveMainloopFwdSm90ILi2EN4cute5tupleIJNS5_1CILi1EEES8_S8_EEENS6_IJNS7_ILi128EEENS7_ILi80EEENS7_ILi256EEEEEELi256ENS_6half_tEfNS_4arch4Sm90ELb0ELb0ELb1ELb0ELb1ELb0ELb0ELb1ELb1ELb1ELb0ELb0EEENS1_21CollectiveEpilogueFwdINS6_IJSA_SC_SB_EEES9_SE_SG_Li256ELb0ELb1ELb0ELb0EEENS1_29StaticPersistentTileSchedulerILb0EEEEEEEEEvNT_6ParamsE:
	.zero		3200


//--------------------- .nv.constant0._ZN7cutlass13device_kernelIN5flash11enable_sm90INS1_16FlashAttnFwdSm90INS1_25CollectiveMainloopFwdSm90ILi2EN4cute5tupleIJNS5_1CILi1EEES8_S8_EEENS6_IJNS7_ILi128EEENS7_ILi80EEENS7_ILi256EEEEEELi256ENS_6half_tEfNS_4arch4Sm90ELb0ELb0ELb1ELb1ELb1ELb0ELb0ELb1ELb1ELb1ELb0ELb0EEENS1_21CollectiveEpilogueFwdINS6_IJSA_SC_SB_EEES9_SE_SG_Li256ELb1ELb1ELb0ELb0EEENS1_36VarlenDynamicPersistentTileSchedulerILi128ELi80ELi256ELi128ELb0ELb1ELb1ELb0ELb1ELb1EEEEEEEEEvNT_6ParamsE --------------------------
	.section	.nv.constant0._ZN7cutlass13device_kernelIN5flash11enable_sm90INS1_16FlashAttnFwdSm90INS1_25CollectiveMainloopFwdSm90ILi2EN4cute5tupleIJNS5_1CILi1EEES8_S8_EEENS6_IJNS7_ILi128EEENS7_ILi80EEENS7_ILi256EEEEEELi256ENS_6half_tEfNS_4arch4Sm90ELb0ELb0ELb1ELb1ELb1ELb0ELb0ELb1ELb1ELb1ELb0ELb0EEENS1_21CollectiveEpilogueFwdINS6_IJSA_SC_SB_EEES9_SE_SG_Li256ELb1ELb1ELb0ELb0EEENS1_36VarlenDynamicPersistentTileSchedulerILi128ELi80ELi256ELi128ELb0ELb1ELb1ELb0ELb1ELb1EEEEEEEEEvNT_6ParamsE,"a",@progbits
	.sectionflags	@""
	.align	4
.nv.constant0._ZN7cutlass13device_kernelIN5flash11enable_sm90INS1_16FlashAttnFwdSm90INS1_25CollectiveMainloopFwdSm90ILi2EN4cute5tupleIJNS5_1CILi1EEES8_S8_EEENS6_IJNS7_ILi128EEENS7_ILi80EEENS7_ILi256EEEEEELi256ENS_6half_tEfNS_4arch4Sm90ELb0ELb0ELb1ELb1ELb1ELb0ELb0ELb1ELb1ELb1ELb0ELb0EEENS1_21CollectiveEpilogueFwdINS6_IJSA_SC_SB_EEES9_SE_SG_Li256ELb1ELb1ELb0ELb0EEENS1_36VarlenDynamicPersistentTileSchedulerILi128ELi80ELi256ELi128ELb0ELb1ELb1ELb0ELb1ELb1EEEEEEEEEvNT_6ParamsE:
	.zero		3328


//--------------------- .nv.constant0._ZN7cutlass13device_kernelIN5flash11enable_sm90INS1_16FlashAttnFwdSm90INS1_25CollectiveMainloopFwdSm90ILi2EN4cute5tupleIJNS5_1CILi1EEES8_S8_EEENS6_IJNS7_ILi128EEENS7_ILi80EEENS7_ILi256EEEEEELi256ENS_6half_tEfNS_4arch4Sm90ELb0ELb0ELb1ELb1ELb1ELb1ELb0ELb1ELb1ELb1ELb0ELb0EEENS1_21CollectiveEpilogueFwdINS6_IJSA_SC_SB_EEES9_SE_SG_Li256ELb1ELb1ELb0ELb0EEENS1_36VarlenDynamicPersistentTileSchedulerILi128ELi80ELi256ELi128ELb0ELb1ELb1ELb0ELb1ELb1EEEEEEEEEvNT_6ParamsE --------------------------
	.section	.nv.constant0._ZN7cutlass13device_kernelIN5flash11enable_sm90INS1_16FlashAttnFwdSm90INS1_25CollectiveMainloopFwdSm90ILi2EN4cute5tupleIJNS5_1CILi1EEES8_S8_EEENS6_IJNS7_ILi128EEENS7_ILi80EEENS7_ILi256EEEEEELi256ENS_6half_tEfNS_4arch4Sm90ELb0ELb0ELb1ELb1ELb1ELb1ELb0ELb1ELb1ELb1ELb0ELb0EEENS1_21CollectiveEpilogueFwdINS6_IJSA_SC_SB_EEES9_SE_SG_Li256ELb1ELb1ELb0ELb0EEENS1_36VarlenDynamicPersistentTileSchedulerILi128ELi80ELi256ELi128ELb0ELb1ELb1ELb0ELb1ELb1EEEEEEEEEvNT_6ParamsE,"a",@progbits
	.sectionflags	@""
	.align	4
.nv.constant0._ZN7cutlass13device_kernelIN5flash11enable_sm90INS1_16FlashAttnFwdSm90INS1_25CollectiveMainloopFwdSm90ILi2EN4cute5tupleIJNS5_1CILi1EEES8_S8_EEENS6_IJNS7_ILi128EEENS7_ILi80EEENS7_ILi256EEEEEELi256ENS_6half_tEfNS_4arch4Sm90ELb0ELb0ELb1ELb1ELb1ELb1ELb0ELb1ELb1ELb1ELb0ELb0EEENS1_21CollectiveEpilogueFwdINS6_IJSA_SC_SB_EEES9_SE_SG_Li256ELb1ELb1ELb0ELb0EEENS1_36VarlenDynamicPersistentTileSchedulerILi128ELi80ELi256ELi128ELb0ELb1ELb1ELb0ELb1ELb1EEEEEEEEEvNT_6ParamsE:
	.zero		3328


//--------------------- .nv.constant0._ZN7cutlass13device_kernelIN5flash11enable_sm90INS1_16FlashAttnFwdSm90INS1_25CollectiveMainloopFwdSm90ILi2EN4cute5tupleIJNS5_1CILi1EEES8_S8_EEENS6_IJNS7_ILi128EEENS7_ILi64EEENS7_ILi256EEEEEELi256ENS_6half_tEfNS_4arch4Sm90ELb0ELb1ELb1ELb0ELb1ELb0ELb0ELb1ELb1ELb1ELb0ELb0EEENS1_21CollectiveEpilogueFwdINS6_IJSA_SC_SB_EEES9_SE_SG_Li256ELb0ELb1ELb0ELb0EEENS1_30DynamicPersistentTileSchedulerILi256ELi128ELb0ELb1ELb1EEEEEEEEEvNT_6ParamsE --------------------------
	.section	.nv.constant0._ZN7cutlass13device_kernelIN5flash11enable_sm90INS1_16FlashAttnFwdSm90INS1_25CollectiveMainloopFwdSm90ILi2EN4cute5tupleIJNS5_1CILi1EEES8_S8_EEENS6_IJNS7_ILi128EEENS7_ILi64EEENS7_ILi256EEEEEELi256ENS_6half_tEfNS_4arch4Sm90ELb0ELb1ELb1ELb0ELb1ELb0ELb0ELb1ELb1ELb1ELb0ELb0EEENS1_21CollectiveEpilogueFwdINS6_IJSA_SC_SB_EEES9_SE_SG_Li256ELb0ELb1ELb0ELb0EEENS1_30DynamicPersistentTileSchedulerILi256ELi128ELb0ELb1ELb1EEEEEEEEEvNT_6ParamsE,"a",@progbits
	.sectionflags	@""
	.align	4
.nv.constant0._ZN7cutlass13device_kernelIN5flash11enable_sm90INS1_16FlashAttnFwdSm90INS1_25CollectiveMainloopFwdSm90ILi2EN4cute5tupleIJNS5_1CILi1EEES8_S8_EEENS6_IJNS7_ILi128EEENS7_ILi64EEENS7_ILi256EEEEEELi256ENS_6half_tEfNS_4arch4Sm90ELb0ELb1ELb1ELb0ELb1ELb0ELb0ELb1ELb1ELb1ELb0ELb0EEENS1_21CollectiveEpilogueFwdINS6_IJSA_SC_SB_EEES9_SE_SG_Li256ELb0ELb1ELb0ELb0EEENS1_30DynamicPersistentTileSchedulerILi256ELi128ELb0ELb1ELb1EEEEEEEEEvNT_6ParamsE:
	.zero		3328


//--------------------- .nv.constant0._ZN7cutlass13device_kernelIN5flash11enable_sm90INS1_16FlashAttnFwdSm90INS1_25CollectiveMainloopFwdSm90ILi2EN4cute5tupleIJNS5_1CILi1EEES8_S8_EEENS6_IJNS7_ILi128EEENS7_ILi64EEENS7_ILi256EEEEEELi256ENS_6half_tEfNS_4arch4Sm90ELb0ELb1ELb1ELb1ELb1ELb0ELb0ELb1ELb1ELb1ELb0ELb0EEENS1_21CollectiveEpilogueFwdINS6_IJSA_SC_SB_EEES9_SE_SG_Li256ELb1ELb1ELb0ELb0EEENS1_36VarlenDynamicPersistentTileSchedulerILi128ELi64ELi256ELi128ELb0ELb1ELb1ELb1ELb0ELb1EEEEEEEEEvNT_6ParamsE --------------------------
	.section	.nv.constant0._ZN7cutlass13device_kernelIN5flash11enable_sm90INS1_16FlashAttnFwdSm90INS1_25CollectiveMainloopFwdSm90ILi2EN4cute5tupleIJNS5_1CILi1EEES8_S8_EEENS6_IJNS7_ILi128EEENS7_ILi64EEENS7_ILi256EEEEEELi256ENS_6half_tEfNS_4arch4Sm90ELb0ELb1ELb1ELb1ELb1ELb0ELb0ELb1ELb1ELb1ELb0ELb0EEENS1_21CollectiveEpilogueFwdINS6_IJSA_SC_SB_EEES9_SE_SG_Li256ELb1ELb1ELb0ELb0EEENS1_36VarlenDynamicPersistentTileSchedulerILi128ELi64ELi256ELi128ELb0ELb1ELb1ELb1ELb0ELb1EEEEEEEEEvNT_6ParamsE,"a",@progbits
	.sectionflags	@""
	.align	4
.nv.constant0._ZN7cutlass13device_kernelIN5flash11enable_sm90INS1_16FlashAttnFwdSm90INS1_25CollectiveMainloopFwdSm90ILi2EN4cute5tupleIJNS5_1CILi1EEES8_S8_EEENS6_IJNS7_ILi128EEENS7_ILi64EEENS7_ILi256EEEEEELi256ENS_6half_tEfNS_4arch4Sm90ELb0ELb1ELb1ELb1ELb1ELb0ELb0ELb1ELb1ELb1ELb0ELb0EEENS1_21CollectiveEpilogueFwdINS6_IJSA_SC_SB_EEES9_SE_SG_Li256ELb1ELb1ELb0ELb0EEENS1_36VarlenDynamicPersistentTileSchedulerILi128ELi64ELi256ELi128ELb0ELb1ELb1ELb1ELb0ELb1EEEEEEEEEvNT_6ParamsE:
	.zero		3328


//--------------------- .nv.constant0._ZN7cutlass13device_kernelIN5flash11enable_sm90INS1_16FlashAttnFwdSm90INS1_25CollectiveMainloopFwdSm90ILi2EN4cute5tupleIJNS5_1CILi1EEES8_S8_EEENS6_IJNS7_ILi128EEENS7_ILi64EEENS7_ILi256EEEEEELi256ENS_6half_tEfNS_4arch4Sm90ELb0ELb1ELb1ELb1ELb1ELb1ELb0ELb1ELb1ELb1ELb0ELb0EEENS1_21CollectiveEpilogueFwdINS6_IJSA_SC_SB_EEES9_SE_SG_Li256ELb1ELb1ELb0ELb0EEENS1_36VarlenDynamicPersistentTileSchedulerILi128ELi64ELi256ELi128ELb0ELb1ELb1ELb1ELb0ELb1EEEEEEEEEvNT_6ParamsE --------------------------
	.section	.nv.constant0._ZN7cutlass13device_kernelIN5flash11enable_sm90INS1_16FlashAttnFwdSm90INS1_25CollectiveMainloopFwdSm90ILi2EN4cute5tupleIJNS5_1CILi1EEES8_S8_EEENS6_IJNS7_ILi128EEENS7_ILi64EEENS7_ILi256EEEEEELi256ENS_6half_tEfNS_4arch4Sm90ELb0ELb1ELb1ELb1ELb1ELb1ELb0ELb1ELb1ELb1ELb0ELb0EEENS1_21CollectiveEpilogueFwdINS6_IJSA_SC_SB_EEES9_SE_SG_Li256ELb1ELb1ELb0ELb0EEENS1_36VarlenDynamicPersistentTileSchedulerILi128ELi64ELi256ELi128ELb0ELb1ELb1ELb1ELb0ELb1EEEEEEEEEvNT_6ParamsE,"a",@progbits
	.sectionflags	@""
	.align	4
.nv.constant0._ZN7cutlass13device_kernelIN5flash11enable_sm90INS1_16FlashAttnFwdSm90INS1_25CollectiveMainloopFwdSm90ILi2EN4cute5tupleIJNS5_1CILi1EEES8_S8_EEENS6_IJNS7_ILi128EEENS7_ILi64EEENS7_ILi256EEEEEELi256ENS_6half_tEfNS_4arch4Sm90ELb0ELb1ELb1ELb1ELb1ELb1ELb0ELb1ELb1ELb1ELb0ELb0EEENS1_21CollectiveEpilogueFwdINS6_IJSA_SC_SB_EEES9_SE_SG_Li256ELb1ELb1ELb0ELb0EEENS1_36VarlenDynamicPersistentTileSchedulerILi128ELi64ELi256ELi128ELb0ELb1ELb1ELb1ELb0ELb1EEEEEEEEEvNT_6ParamsE:
	.zero		3328


//--------------------- .nv.constant0._ZN7cutlass13device_kernelIN5flash11enable_sm90INS1_16FlashAttnFwdSm90INS1_25CollectiveMainloopFwdSm90ILi2EN4cute5tupleIJNS5_1CILi1EEES8_S8_EEENS6_IJNS7_ILi128EEENS7_ILi80EEENS7_ILi256EEEEEELi256ENS_6half_tEfNS_4arch4Sm90ELb1ELb0ELb1ELb0ELb1ELb0ELb0ELb1ELb1ELb1ELb0ELb0EEENS1_21CollectiveEpilogueFwdINS6_IJSA_SC_SB_EEES9_SE_SG_Li256ELb0ELb1ELb0ELb0EEENS1_30DynamicPersistentTileSchedulerILi256ELi128ELb0ELb1ELb1EEEEEEEEEvNT_6ParamsE --------------------------
	.section	.nv.constant0._ZN7cutlass13device_kernelIN5flash11enable_sm90INS1_16FlashAttnFwdSm90INS1_25CollectiveMainloopFwdSm90ILi2EN4cute5tupleIJNS5_1CILi1EEES8_S8_EEENS6_IJNS7_ILi128EEENS7_ILi80EEENS7_ILi256EEEEEELi256ENS_6half_tEfNS_4arch4Sm90ELb1ELb0ELb1ELb0ELb1ELb0ELb0ELb1ELb1ELb1ELb0ELb0EEENS1_21CollectiveEpilogueFwdINS6_IJSA_SC_SB_EEES9_SE_SG_Li256ELb0ELb1ELb0ELb0EEENS1_30DynamicPersistentTileSchedulerILi256ELi128ELb0ELb1ELb1EEEEEEEEEvNT_6ParamsE,"a",@progbits
	.sectionflags	@""
	.align	4
.nv.constant0._ZN7cutlass13device_kernelIN5flash11enable_sm90INS1_16FlashAttnFwdSm90INS1_25CollectiveMainloopFwdSm90ILi2EN4cute5tupleIJNS5_1CILi1EEES8_S8_EEENS6_IJNS7_ILi128EEENS7_ILi80EEENS7_ILi256EEEEEELi256ENS_6half_tEfNS_4arch4Sm90ELb1ELb0ELb1ELb0ELb1ELb0ELb0ELb1ELb1ELb1ELb0ELb0EEENS1_21CollectiveEpilogueFwdINS6_IJSA_SC_SB_EEES9_SE_SG_Li256ELb0ELb1ELb0ELb0EEENS1_30DynamicPersistentTileSchedulerILi256ELi128ELb0ELb1ELb1EEEEEEEEEvNT_6ParamsE:
	.zero		3328


//--------------------- .nv.constant0._ZN7cutlass13device_kernelIN5flash11enable_sm90INS1_16FlashAttnFwdSm90INS1_25CollectiveMainloopFwdSm90ILi2EN4cute5tupleIJNS5_1CILi1EEES8_S8_EEENS6_IJNS7_ILi128EEENS7_ILi80EEENS7_ILi256EEEEEELi256ENS_6half_tEfNS_4arch4Sm90ELb1ELb0ELb1ELb1ELb1ELb0ELb0ELb1ELb1ELb1ELb0ELb0EEENS1_21CollectiveEpilogueFwdINS6_IJSA_SC_SB_EEES9_SE_SG_Li256ELb1ELb1ELb0ELb0EEENS1_36VarlenDynamicPersistentTileSchedulerILi128ELi80ELi256ELi128ELb0ELb1ELb1ELb1ELb1ELb1EEEEEEEEEvNT_6ParamsE --------------------------
	.section	.nv.constant0._ZN7cutlass13device_kernelIN5flash11enable_sm90INS1_16FlashAttnFwdSm90INS1_25CollectiveMainloopFwdSm90ILi2EN4cute5tupleIJNS5_1CILi1EEES8_S8_EEENS6_IJNS7_ILi128EEENS7_ILi80EEENS7_ILi256EEEEEELi256ENS_6half_tEfNS_4arch4Sm90ELb1ELb0ELb1ELb1ELb1ELb0ELb0ELb1ELb1ELb1ELb0ELb0EEENS1_21CollectiveEpilogueFwdINS6_IJSA_SC_SB_EEES9_SE_SG_Li256ELb1ELb1ELb0ELb0EEENS1_36VarlenDynamicPersistentTileSchedulerILi128ELi80ELi256ELi128ELb0ELb1ELb1ELb1ELb1ELb1EEEEEEEEEvNT_6ParamsE,"a",@progbits
	.sectionflags	@""
	.align	4
.nv.constant0._ZN7cutlass13device_kernelIN5flash11enable_sm90INS1_16FlashAttnFwdSm90INS1_25CollectiveMainloopFwdSm90ILi2EN4cute5tupleIJNS5_1CILi1EEES8_S8_EEENS6_IJNS7_ILi128EEENS7_ILi80EEENS7_ILi256EEEEEELi256ENS_6half_tEfNS_4arch4Sm90ELb1ELb0ELb1ELb1ELb1ELb0ELb0ELb1ELb1ELb1ELb0ELb0EEENS1_21CollectiveEpilogueFwdINS6_IJSA_SC_SB_EEES9_SE_SG_Li256ELb1ELb1ELb0ELb0EEENS1_36VarlenDynamicPersistentTileSchedulerILi128ELi80ELi256ELi128ELb0ELb1ELb1ELb1ELb1ELb1EEEEEEEEEvNT_6ParamsE:
	.zero		3328


//--------------------- .nv.constant0._ZN7cutlass13device_kernelIN5flash11enable_sm90INS1_16FlashAttnFwdSm90INS1_25CollectiveMainloopFwdSm90ILi2EN4cute5tupleIJNS5_1CILi1EEES8_S8_EEENS6_IJNS7_ILi128EEENS7_ILi80EEENS7_ILi256EEEEEELi256ENS_6half_tEfNS_4arch4Sm90ELb1ELb0ELb1ELb1ELb1ELb1ELb0ELb1ELb1ELb1ELb0ELb0EEENS1_21CollectiveEpilogueFwdINS6_IJSA_SC_SB_EEES9_SE_SG_Li256ELb1ELb1ELb0ELb0EEENS1_36VarlenDynamicPersistentTileSchedulerILi128ELi80ELi256ELi128ELb0ELb1ELb1ELb1ELb1ELb1EEEEEEEEEvNT_6ParamsE --------------------------
	.section	.nv.constant0._ZN7cutlass13device_kernelIN5flash11enable_sm90INS1_16FlashAttnFwdSm90INS1_25CollectiveMainloopFwdSm90ILi2EN4cute5tupleIJNS5_1CILi1EEES8_S8_EEENS6_IJNS7_ILi128EEENS7_ILi80EEENS7_ILi256EEEEEELi256ENS_6half_tEfNS_4arch4Sm90ELb1ELb0ELb1ELb1ELb1ELb1ELb0ELb1ELb1ELb1ELb0ELb0EEENS1_21CollectiveEpilogueFwdINS6_IJSA_SC_SB_EEES9_SE_SG_Li256ELb1ELb1ELb0ELb0EEENS1_36VarlenDynamicPersistentTileSchedulerILi128ELi80ELi256ELi128ELb0ELb1ELb1ELb1ELb1ELb1EEEEEEEEEvNT_6ParamsE,"a",@progbits
	.sectionflags	@""
	.align	4
.nv.constant0._ZN7cutlass13device_kernelIN5flash11enable_sm90INS1_16FlashAttnFwdSm90INS1_25CollectiveMainloopFwdSm90ILi2EN4cute5tupleIJNS5_1CILi1EEES8_S8_EEENS6_IJNS7_ILi128EEENS7_ILi80EEENS7_ILi256EEEEEELi256ENS_6half_tEfNS_4arch4Sm90ELb1ELb0ELb1ELb1ELb1ELb1ELb0ELb1ELb1ELb1ELb0ELb0EEENS1_21CollectiveEpilogueFwdINS6_IJSA_SC_SB_EEES9_SE_SG_Li256ELb1ELb1ELb0ELb0EEENS1_36VarlenDynamicPersistentTileSchedulerILi128ELi80ELi256ELi128ELb0ELb1ELb1ELb1ELb1ELb1EEEEEEEEEvNT_6ParamsE:
	.zero		3328


//--------------------- .nv.constant0._ZN7cutlass13device_kernelIN5flash11enable_sm90INS1_16FlashAttnFwdSm90INS1_25CollectiveMainloopFwdSm90ILi2EN4cute5tupleIJNS5_1CILi1EEES8_S8_EEENS6_IJNS7_ILi128EEENS7_ILi96EEENS7_ILi192EEEEEELi192ENS_6half_tEfNS_4arch4Sm90ELb0ELb0ELb1ELb0ELb1ELb0ELb0ELb1ELb1ELb1ELb0ELb0EEENS1_21CollectiveEpilogueFwdINS6_IJSA_SC_SB_EEES9_SE_SG_Li256ELb0ELb1ELb0ELb0EEENS1_29StaticPersistentTileSchedulerILb0EEEEEEEEEvNT_6ParamsE --------------------------
	.section	.nv.constant0._ZN7cutlass13device_kernelIN5flash11enable_sm90INS1_16FlashAttnFwdSm90INS1_25CollectiveMainloopFwdSm90ILi2EN4cute5tupleIJNS5_1CILi1EEES8_S8_EEENS6_IJNS7_ILi128EEENS7_ILi96EEENS7_ILi192EEEEEELi192ENS_6half_tEfNS_4arch4Sm90ELb0ELb0ELb1ELb0ELb1ELb0ELb0ELb1ELb1ELb1ELb0ELb0EEENS1_21CollectiveEpilogueFwdINS6_IJSA_SC_SB_EEES9_SE_SG_Li256ELb0ELb1ELb0ELb0EEENS1_29StaticPersistentTileSchedulerILb0EEEEEEEEEvNT_6ParamsE,"a",@progbits
	.sectionflags	@""
	.align	4
.nv.constant0._ZN7cutlass13device_kernelIN5flash11enable_sm90INS1_16FlashAttnFwdSm90INS1_25CollectiveMainloopFwdSm90ILi2EN4cute5tupleIJNS5_1CILi1EEES8_S8_EEENS6_IJNS7_ILi128EEENS7_ILi96EEENS7_ILi192EEEEEELi192ENS_6half_tEfNS_4arch4Sm90ELb0ELb0ELb1ELb0ELb1ELb0ELb0ELb1ELb1ELb1ELb0ELb0EEENS1_21CollectiveEpilogueFwdINS6_IJSA_SC_SB_EEES9_SE_SG_Li256ELb0ELb1ELb0ELb0EEENS1_29StaticPersistentTileSchedulerILb0EEEEEEEEEvNT_6ParamsE:
	.zero		3200


//--------------------- .nv.constant0._ZN7cutlass13device_kernelIN5flash11enable_sm90INS1_16FlashAttnFwdSm90INS1_25CollectiveMainloopFwdSm90ILi2EN4cute5tupleIJNS5_1CILi1EEES8_S8_EEENS6_IJNS7_ILi128EEENS7_ILi96EEENS7_ILi192EEEEEELi192ENS_6half_tEfNS_4arch4Sm90ELb0ELb0ELb1ELb1ELb1ELb0ELb0ELb1ELb1ELb1ELb0ELb0EEENS1_21CollectiveEpilogueFwdINS6_IJSA_SC_SB_EEES9_SE_SG_Li256ELb1ELb1ELb0ELb0EEENS1_36VarlenDynamicPersistentTileSchedulerILi128ELi96ELi256ELi128ELb0ELb1ELb1ELb0ELb1ELb1EEEEEEEEEvNT_6ParamsE --------------------------
	.section	.nv.constant0._ZN7cutlass13device_kernelIN5flash11enable_sm90INS1_16FlashAttnFwdSm90INS1_25CollectiveMainloopFwdSm90ILi2EN4cute5tupleIJNS5_1CILi1EEES8_S8_EEENS6_IJNS7_ILi128EEENS7_ILi96EEENS7_ILi192EEEEEELi192ENS_6half_tEfNS_4arch4Sm90ELb0ELb0ELb1ELb1ELb1ELb0ELb0ELb1ELb1ELb1ELb0ELb0EEENS1_21CollectiveEpilogueFwdINS6_IJSA_SC_SB_EEES9_SE_SG_Li256ELb1ELb1ELb0ELb0EEENS1_36VarlenDynamicPersistentTileSchedulerILi128ELi96ELi256ELi128ELb0ELb1ELb1ELb0ELb1ELb1EEEEEEEEEvNT_6ParamsE,"a",@progbits
	.sectionflags	@""
	.align	4
.nv.constant0._ZN7cutlass13device_kernelIN5flash11enable_sm90INS1_16FlashAttnFwdSm90INS1_25CollectiveMainloopFwdSm90ILi2EN4cute5tupleIJNS5_1CILi1EEES8_S8_EEENS6_IJNS7_ILi128EEENS7_ILi96EEENS7_ILi192EEEEEELi192ENS_6half_tEfNS_4arch4Sm90ELb0ELb0ELb1ELb1ELb1ELb0ELb0ELb1ELb1ELb1ELb0ELb0EEENS1_21CollectiveEpilogueFwdINS6_IJSA_SC_SB_EEES9_SE_SG_Li256ELb1ELb1ELb0ELb0EEENS1_36VarlenDynamicPersistentTileSchedulerILi128ELi96ELi256ELi128ELb0ELb1ELb1ELb0ELb1ELb1EEEEEEEEEvNT_6ParamsE:
	.zero		3328


//--------------------- .nv.constant0._ZN7cutlass13device_kernelIN5flash11enable_sm90INS1_16FlashAttnFwdSm90INS1_25CollectiveMainloopFwdSm90ILi2EN4cute5tupleIJNS5_1CILi1EEES8_S8_EEENS6_IJNS7_ILi128EEENS7_ILi96EEENS7_ILi192EEEEEELi192ENS_6half_tEfNS_4arch4Sm90ELb0ELb0ELb1ELb1ELb1ELb1ELb0ELb1ELb1ELb1ELb0ELb0EEENS1_21CollectiveEpilogueFwdINS6_IJSA_SC_SB_EEES9_SE_SG_Li256ELb1ELb1ELb0ELb0EEENS1_36VarlenDynamicPersistentTileSchedulerILi128ELi96ELi256ELi128ELb0ELb1ELb1ELb0ELb1ELb1EEEEEEEEEvNT_6ParamsE --------------------------
	.section	.nv.constant0._ZN7cutlass13device_kernelIN5flash11enable_sm90INS1_16FlashAttnFwdSm90INS1_25CollectiveMainloopFwdSm90ILi2EN4cute5tupleIJNS5_1CILi1EEES8_S8_EEENS6_IJNS7_ILi128EEENS7_ILi96EEENS7_ILi192EEEEEELi192ENS_6half_tEfNS_4arch4Sm90ELb0ELb0ELb1ELb1ELb1ELb1ELb0ELb1ELb1ELb1ELb0ELb0EEENS1_21CollectiveEpilogueFwdINS6_IJSA_SC_SB_EEES9_SE_SG_Li256ELb1ELb1ELb0ELb0EEENS1_36VarlenDynamicPersistentTileSchedulerILi128ELi96ELi256ELi128ELb0ELb1ELb1ELb0ELb1ELb1EEEEEEEEEvNT_6ParamsE,"a",@progbits
	.sectionflags	@""
	.align	4
.nv.constant0._ZN7cutlass13device_kernelIN5flash11enable_sm90INS1_16FlashAttnFwdSm90INS1_25CollectiveMainloopFwdSm90ILi2EN4cute5tupleIJNS5_1CILi1EEES8_S8_EEENS6_IJNS7_ILi128EEENS7_ILi96EEENS7_ILi192EEEEEELi192ENS_6half_tEfNS_4arch4Sm90ELb0ELb0ELb1ELb1ELb1ELb1ELb0ELb1ELb1ELb1ELb0ELb0EEENS1_21CollectiveEpilogueFwdINS6_IJSA_SC_SB_EEES9_SE_SG_Li256ELb1ELb1ELb0ELb0EEENS1_36VarlenDynamicPersistentTileSchedulerILi128ELi96ELi256ELi128ELb0ELb1ELb1ELb0ELb1ELb1EEEEEEEEEvNT_6ParamsE:
	.zero		3328


//--------------------- .nv.constant0._ZN7cutlass13device_kernelIN5flash11enable_sm90INS1_16FlashAttnFwdSm90INS1_25CollectiveMainloopFwdSm90ILi2EN4cute5tupleIJNS5_1CILi1EEES8_S8_EEENS6_IJNS7_ILi128EEENS7_ILi96EEENS7_ILi192EEEEEELi192ENS_6half_tEfNS_4arch4Sm90ELb0ELb1ELb1ELb0ELb1ELb0ELb0ELb1ELb1ELb1ELb0ELb0EEENS1_21CollectiveEpilogueFwdINS6_IJSA_SC_SB_EEES9_SE_SG_Li256ELb0ELb1ELb0ELb0EEENS1_30DynamicPersistentTileSchedulerILi256ELi128ELb0ELb1ELb1EEEEEEEEEvNT_6ParamsE --------------------------
	.section	.nv.constant0._ZN7cutlass13device_kernelIN5flash11enable_sm90INS1_16FlashAttnFwdSm90INS1_25CollectiveMainloopFwdSm90ILi2EN4cute5tupleIJNS5_1CILi1EEES8_S8_EEENS6_IJNS7_ILi128EEENS7_ILi96EEENS7_ILi192EEEEEELi192ENS_6half_tEfNS_4arch4Sm90ELb0ELb1ELb1ELb0ELb1ELb0ELb0ELb1ELb1ELb1ELb0ELb0EEENS1_21CollectiveEpilogueFwdINS6_IJSA_SC_SB_EEES9_SE_SG_Li256ELb0ELb1ELb0ELb0EEENS1_30DynamicPersistentTileSchedulerILi256ELi128ELb0ELb1ELb1EEEEEEEEEvNT_6ParamsE,"a",@progbits
	.sectionflags	@""
	.align	4
.nv.constant0._ZN7cutlass13device_kernelIN5flash11enable_sm90INS1_16FlashAttnFwdSm90INS1_25CollectiveMainloopFwdSm90ILi2EN4cute5tupleIJNS5_1CILi1EEES8_S8_EEENS6_IJNS7_ILi128EEENS7_ILi96EEENS7_ILi192EEEEEELi192ENS_6half_tEfNS_4arch4Sm90ELb0ELb1ELb1ELb0ELb1ELb0ELb0ELb1ELb1ELb1ELb0ELb0EEENS1_21CollectiveEpilogueFwdINS6_IJSA_SC_SB_EEES9_SE_SG_Li256ELb0ELb1ELb0ELb0EEENS1_30DynamicPersistentTileSchedulerILi256ELi128ELb0ELb1ELb1EEEEEEEEEvNT_6ParamsE:
	.zero		3328


//--------------------- .nv.constant0._ZN7cutlass13device_kernelIN5flash11enable_sm90INS1_16FlashAttnFwdSm90INS1_25CollectiveMainloopFwdSm90ILi2EN4cute5tupleIJNS5_1CILi1EEES8_S8_EEENS6_IJNS7_ILi128EEENS7_ILi96EEENS7_ILi192EEEEEELi192ENS_6half_tEfNS_4arch4Sm90ELb0ELb1ELb1ELb1ELb1ELb0ELb0ELb1ELb1ELb1ELb0ELb0EEENS1_21CollectiveEpilogueFwdINS6_IJSA_SC_SB_EEES9_SE_SG_Li256ELb1ELb1ELb0ELb0EEENS1_36VarlenDynamicPersistentTileSchedulerILi128ELi96ELi256ELi128ELb0ELb1ELb1ELb1ELb0ELb1EEEEEEEEEvNT_6ParamsE --------------------------
	.section	.nv.constant0._ZN7cutlass13device_kernelIN5flash11enable_sm90INS1_16FlashAttnFwdSm90INS1_25CollectiveMainloopFwdSm90ILi2EN4cute5tupleIJNS5_1CILi1EEES8_S8_EEENS6_IJNS7_ILi128EEENS7_ILi96EEENS7_ILi192EEEEEELi192ENS_6half_tEfNS_4arch4Sm90ELb0ELb1ELb1ELb1ELb1ELb0ELb0ELb1ELb1ELb1ELb0ELb0EEENS1_21CollectiveEpilogueFwdINS6_IJSA_SC_SB_EEES9_SE_SG_Li256ELb1ELb1ELb0ELb0EEENS1_36VarlenDynamicPersistentTileSchedulerILi128ELi96ELi256ELi128ELb0ELb1ELb1ELb1ELb0ELb1EEEEEEEEEvNT_6ParamsE,"a",@progbits
	.sectionflags	@""
	.align	4
.nv.constant0._ZN7cutlass13device_kernelIN5flash11enable_sm90INS1_16FlashAttnFwdSm90INS1_25CollectiveMainloopFwdSm90ILi2EN4cute5tupleIJNS5_1CILi1EEES8_S8_EEENS6_IJNS7_ILi128EEENS7_ILi96EEENS7_ILi192EEEEEELi192ENS_6half_tEfNS_4arch4Sm90ELb0ELb1ELb1ELb1ELb1ELb0ELb0ELb1ELb1ELb1ELb0ELb0EEENS1_21CollectiveEpilogueFwdINS6_IJSA_SC_SB_EEES9_SE_SG_Li256ELb1ELb1ELb0ELb0EEENS1_36VarlenDynamicPersistentTileSchedulerILi128ELi96ELi256ELi128ELb0ELb1ELb1ELb1ELb0ELb1EEEEEEEEEvNT_6ParamsE:
	.zero		3328


//--------------------- .nv.constant0._ZN7cutlass13device_kernelIN5flash11enable_sm90INS1_16FlashAttnFwdSm90INS1_25CollectiveMainloopFwdSm90ILi2EN4cute5tupleIJNS5_1CILi1EEES8_S8_EEENS6_IJNS7_ILi128EEENS7_ILi96EEENS7_ILi192EEEEEELi192ENS_6half_tEfNS_4arch4Sm90ELb0ELb1ELb1ELb1ELb1ELb1ELb0ELb1ELb1ELb1ELb0ELb0EEENS1_21CollectiveEpilogueFwdINS6_IJSA_SC_SB_EEES9_SE_SG_Li256ELb1ELb1ELb0ELb0EEENS1_36VarlenDynamicPersistentTileSchedulerILi128ELi96ELi256ELi128ELb0ELb1ELb1ELb1ELb0ELb1EEEEEEEEEvNT_6ParamsE --------------------------
	.section	.nv.constant0._ZN7cutlass13device_kernelIN5flash11enable_sm90INS1_16FlashAttnFwdSm90INS1_25CollectiveMainloopFwdSm90ILi2EN4cute5tupleIJNS5_1CILi1EEES8_S8_EEENS6_IJNS7_ILi128EEENS7_ILi96EEENS7_ILi192EEEEEELi192ENS_6half_tEfNS_4arch4Sm90ELb0ELb1ELb1ELb1ELb1ELb1ELb0ELb1ELb1ELb1ELb0ELb0EEENS1_21CollectiveEpilogueFwdINS6_IJSA_SC_SB_EEES9_SE_SG_Li256ELb1ELb1ELb0ELb0EEENS1_36VarlenDynamicPersistentTileSchedulerILi128ELi96ELi256ELi128ELb0ELb1ELb1ELb1ELb0ELb1EEEEEEEEEvNT_6ParamsE,"a",@progbits
	.sectionflags	@""
	.align	4
.nv.constant0._ZN7cutlass13device_kernelIN5flash11enable_sm90INS1_16FlashAttnFwdSm90INS1_25CollectiveMainloopFwdSm90ILi2EN4cute5tupleIJNS5_1CILi1EEES8_S8_EEENS6_IJNS7_ILi128EEENS7_ILi96EEENS7_ILi192EEEEEELi192ENS_6half_tEfNS_4arch4Sm90ELb0ELb1ELb1ELb1ELb1ELb1ELb0ELb1ELb1ELb1ELb0ELb0EEENS1_21CollectiveEpilogueFwdINS6_IJSA_SC_SB_EEES9_SE_SG_Li256ELb1ELb1ELb0ELb0EEENS1_36VarlenDynamicPersistentTileSchedulerILi128ELi96ELi256ELi128ELb0ELb1ELb1ELb1ELb0ELb1EEEEEEEEEvNT_6ParamsE:
	.zero		3328


//--------------------- .nv.constant0._ZN7cutlass13device_kernelIN5flash11enable_sm90INS1_16FlashAttnFwdSm90INS1_25CollectiveMainloopFwdSm90ILi2EN4cute5tupleIJNS5_1CILi1EEES8_S8_EEENS6_IJNS7_ILi128EEENS7_ILi96EEENS7_ILi192EEEEEELi192ENS_6half_tEfNS_4arch4Sm90ELb1ELb0ELb1ELb0ELb1ELb0ELb0ELb1ELb1ELb1ELb0ELb0EEENS1_21CollectiveEpilogueFwdINS6_IJSA_SC_SB_EEES9_SE_SG_Li256ELb0ELb1ELb0ELb0EEENS1_30DynamicPersistentTileSchedulerILi256ELi128ELb0ELb1ELb1EEEEEEEEEvNT_6ParamsE --------------------------
	.section	.nv.constant0._ZN7cutlass13device_kernelIN5flash11enable_sm90INS1_16FlashAttnFwdSm90INS1_25CollectiveMainloopFwdSm90ILi2EN4cute5tupleIJNS5_1CILi1EEES8_S8_EEENS6_IJNS7_ILi128EEENS7_ILi96EEENS7_ILi192EEEEEELi192ENS_6half_tEfNS_4arch4Sm90ELb1ELb0ELb1ELb0ELb1ELb0ELb0ELb1ELb1ELb1ELb0ELb0EEENS1_21CollectiveEpilogueFwdINS6_IJSA_SC_SB_EEES9_SE_SG_Li256ELb0ELb1ELb0ELb0EEENS1_30DynamicPersistentTileSchedulerILi256ELi128ELb0ELb1ELb1EEEEEEEEEvNT_6ParamsE,"a",@progbits
	.sectionflags	@""
	.align	4
.nv.constant0._ZN7cutlass13device_kernelIN5flash11enable_sm90INS1_16FlashAttnFwdSm90INS1_25CollectiveMainloopFwdSm90ILi2EN4cute5tupleIJNS5_1CILi1EEES8_S8_EEENS6_IJNS7_ILi128EEENS7_ILi96EEENS7_ILi192EEEEEELi192ENS_6half_tEfNS_4arch4Sm90ELb1ELb0ELb1ELb0ELb1ELb0ELb0ELb1ELb1ELb1ELb0ELb0EEENS1_21CollectiveEpilogueFwdINS6_IJSA_SC_SB_EEES9_SE_SG_Li256ELb0ELb1ELb0ELb0EEENS1_30DynamicPersistentTileSchedulerILi256ELi128ELb0ELb1ELb1EEEEEEEEEvNT_6ParamsE:
	.zero		3328


//--------------------- .nv.constant0._ZN7cutlass13device_kernelIN5flash11enable_sm90INS1_16FlashAttnFwdSm90INS1_25CollectiveMainloopFwdSm90ILi2EN4cute5tupleIJNS5_1CILi1EEES8_S8_EEENS6_IJNS7_ILi128EEENS7_ILi96EEENS7_ILi192EEEEEELi192ENS_6half_tEfNS_4arch4Sm90ELb1ELb0ELb1ELb1ELb1ELb0ELb0ELb1ELb1ELb1ELb0ELb0EEENS1_21CollectiveEpilogueFwdINS6_IJSA_SC_SB_EEES9_SE_SG_Li256ELb1ELb1ELb0ELb0EEENS1_36VarlenDynamicPersistentTileSchedulerILi128ELi96ELi256ELi128ELb0ELb1ELb1ELb1ELb1ELb1EEEEEEEEEvNT_6ParamsE --------------------------
	.section	.nv.constant0._ZN7cutlass13device_kernelIN5flash11enable_sm90INS1_16FlashAttnFwdSm90INS1_25CollectiveMainloopFwdSm90ILi2EN4cute5tupleIJNS5_1CILi1EEES8_S8_EEENS6_IJNS7_ILi128EEENS7_ILi96EEENS7_ILi192EEEEEELi192ENS_6half_tEfNS_4arch4Sm90ELb1ELb0ELb1ELb1ELb1ELb0ELb0ELb1ELb1ELb1ELb0ELb0EEENS1_21CollectiveEpilogueFwdINS6_IJSA_SC_SB_EEES9_SE_SG_Li256ELb1ELb1ELb0ELb0EEENS1_36VarlenDynamicPersistentTileSchedulerILi128ELi96ELi256ELi128ELb0ELb1ELb1ELb1ELb1ELb1EEEEEEEEEvNT_6ParamsE,"a",@progbits
	.sectionflags	@""
	.align	4
.nv.constant0._ZN7cutlass13device_kernelIN5flash11enable_sm90INS1_16FlashAttnFwdSm90INS1_25CollectiveMainloopFwdSm90ILi2EN4cute5tupleIJNS5_1CILi1EEES8_S8_EEENS6_IJNS7_ILi128EEENS7_ILi96EEENS7_ILi192EEEEEELi192ENS_6half_tEfNS_4arch4Sm90ELb1ELb0ELb1ELb1ELb1ELb0ELb0ELb1ELb1ELb1ELb0ELb0EEENS1_21CollectiveEpilogueFwdINS6_IJSA_SC_SB_EEES9_SE_SG_Li256ELb1ELb1ELb0ELb0EEENS1_36VarlenDynamicPersistentTileSchedulerILi128ELi96ELi256ELi128ELb0ELb1ELb1ELb1ELb1ELb1EEEEEEEEEvNT_6ParamsE:
	.zero		3328


//--------------------- .nv.constant0._ZN7cutlass13device_kernelIN5flash11enable_sm90INS1_16FlashAttnFwdSm90INS1_25CollectiveMainloopFwdSm90ILi2EN4cute5tupleIJNS5_1CILi1EEES8_S8_EEENS6_IJNS7_ILi128EEENS7_ILi96EEENS7_ILi192EEEEEELi192ENS_6half_tEfNS_4arch4Sm90ELb1ELb0ELb1ELb1ELb1ELb1ELb0ELb1ELb1ELb1ELb0ELb0EEENS1_21CollectiveEpilogueFwdINS6_IJSA_SC_SB_EEES9_SE_SG_Li256ELb1ELb1ELb0ELb0EEENS1_36VarlenDynamicPersistentTileSchedulerILi128ELi96ELi256ELi128ELb0ELb1ELb1ELb1ELb1ELb1EEEEEEEEEvNT_6ParamsE --------------------------
	.section	.nv.constant0._ZN7cutlass13device_kernelIN5flash11enable_sm90INS1_16FlashAttnFwdSm90INS1_25CollectiveMainloopFwdSm90ILi2EN4cute5tupleIJNS5_1CILi1EEES8_S8_EEENS6_IJNS7_ILi128EEENS7_ILi96EEENS7_ILi192EEEEEELi192ENS_6half_tEfNS_4arch4Sm90ELb1ELb0ELb1ELb1ELb1ELb1ELb0ELb1ELb1ELb1ELb0ELb0EEENS1_21CollectiveEpilogueFwdINS6_IJSA_SC_SB_EEES9_SE_SG_Li256ELb1ELb1ELb0ELb0EEENS1_36VarlenDynamicPersistentTileSchedulerILi128ELi96ELi256ELi128ELb0ELb1ELb1ELb1ELb1ELb1EEEEEEEEEvNT_6ParamsE,"a",@progbits
	.sectionflags	@""
	.align	4
.nv.constant0._ZN7cutlass13device_kernelIN5flash11enable_sm90INS1_16FlashAttnFwdSm90INS1_25CollectiveMainloopFwdSm90ILi2EN4cute5tupleIJNS5_1CILi1EEES8_S8_EEENS6_IJNS7_ILi128EEENS7_ILi96EEENS7_ILi192EEEEEELi192ENS_6half_tEfNS_4arch4Sm90ELb1ELb0ELb1ELb1ELb1ELb1ELb0ELb1ELb1ELb1ELb0ELb0EEENS1_21CollectiveEpilogueFwdINS6_IJSA_SC_SB_EEES9_SE_SG_Li256ELb1ELb1ELb0ELb0EEENS1_36VarlenDynamicPersistentTileSchedulerILi128ELi96ELi256ELi128ELb0ELb1ELb1ELb1ELb1ELb1EEEEEEEEEvNT_6ParamsE:
	.zero		3328


//--------------------- .nv.constant0._ZN7cutlass13device_kernelIN5flash11enable_sm90INS1_16FlashAttnFwdSm90INS1_25CollectiveMainloopFwdSm90ILi2EN4cute5tupleIJNS5_1CILi1EEES8_S8_EEENS6_IJNS7_ILi128EEESA_SA_EEELi128ENS_6half_tEfNS_4arch4Sm90ELb0ELb0ELb1ELb0ELb1ELb0ELb0ELb1ELb1ELb1ELb0ELb0EEENS1_21CollectiveEpilogueFwdISB_S9_SC_SE_Li256ELb0ELb1ELb0ELb0EEENS1_29StaticPersistentTileSchedulerILb0EEEEEEEEEvNT_6ParamsE --------------------------
	.section	.nv.constant0._ZN7cutlass13device_kernelIN5flash11enable_sm90INS1_16FlashAttnFwdSm90INS1_25CollectiveMainloopFwdSm90ILi2EN4cute5tupleIJNS5_1CILi1EEES8_S8_EEENS6_IJNS7_ILi128EEESA_SA_EEELi128ENS_6half_tEfNS_4arch4Sm90ELb0ELb0ELb1ELb0ELb1ELb0ELb0ELb1ELb1ELb1ELb0ELb0EEENS1_21CollectiveEpilogueFwdISB_S9_SC_SE_Li256ELb0ELb1ELb0ELb0EEENS1_29StaticPersistentTileSchedulerILb0EEEEEEEEEvNT_6ParamsE,"a",@progbits
	.sectionflags	@""
	.align	4
.nv.constant0._ZN7cutlass13device_kernelIN5flash11enable_sm90INS1_16FlashAttnFwdSm90INS1_25CollectiveMainloopFwdSm90ILi2EN4cute5tupleIJNS5_1CILi1EEES8_S8_EEENS6_IJNS7_ILi128EEESA_SA_EEELi128ENS_6half_tEfNS_4arch4Sm90ELb0ELb0ELb1ELb0ELb1ELb0ELb0ELb1ELb1ELb1ELb0ELb0EEENS1_21CollectiveEpilogueFwdISB_S9_SC_SE_Li256ELb0ELb1ELb0ELb0EEENS1_29StaticPersistentTileSchedulerILb0EEEEEEEEEvNT_6ParamsE:
	.zero		3200


//--------------------- .nv.constant0._ZN7cutlass13device_kernelIN5flash11enable_sm90INS1_16FlashAttnFwdSm90INS1_25CollectiveMainloopFwdSm90ILi2EN4cute5tupleIJNS5_1CILi1EEES8_S8_EEENS6_IJNS7_ILi128EEESA_SA_EEELi128ENS_6half_tEfNS_4arch4Sm90ELb0ELb0ELb1ELb1ELb1ELb0ELb0ELb1ELb1ELb1ELb0ELb0EEENS1_21CollectiveEpilogueFwdISB_S9_SC_SE_Li256ELb1ELb1ELb0ELb0EEENS1_36VarlenDynamicPersistentTileSchedulerILi128ELi128ELi256ELi128ELb0ELb1ELb1ELb0ELb1ELb1EEEEEEEEEvNT_6ParamsE --------------------------
	.section	.nv.constant0._ZN7cutlass13device_kernelIN5flash11enable_sm90INS1_16FlashAttnFwdSm90INS1_25CollectiveMainloopFwdSm90ILi2EN4cute5tupleIJNS5_1CILi1EEES8_S8_EEENS6_IJNS7_ILi128EEESA_SA_EEELi128ENS_6half_tEfNS_4arch4Sm90ELb0ELb0ELb1ELb1ELb1ELb0ELb0ELb1ELb1ELb1ELb0ELb0EEENS1_21CollectiveEpilogueFwdISB_S9_SC_SE_Li256ELb1ELb1ELb0ELb0EEENS1_36VarlenDynamicPersistentTileSchedulerILi128ELi128ELi256ELi128ELb0ELb1ELb1ELb0ELb1ELb1EEEEEEEEEvNT_6ParamsE,"a",@progbits
	.sectionflags	@""
	.align	4
.nv.constant0._ZN7cutlass13device_kernelIN5flash11enable_sm90INS1_16FlashAttnFwdSm90INS1_25CollectiveMainloopFwdSm90ILi2EN4cute5tupleIJNS5_1CILi1EEES8_S8_EEENS6_IJNS7_ILi128EEESA_SA_EEELi128ENS_6half_tEfNS_4arch4Sm90ELb0ELb0ELb1ELb1ELb1ELb0ELb0ELb1ELb1ELb1ELb0ELb0EEENS1_21CollectiveEpilogueFwdISB_S9_SC_SE_Li256ELb1ELb1ELb0ELb0EEENS1_36VarlenDynamicPersistentTileSchedulerILi128ELi128ELi256ELi128ELb0ELb1ELb1ELb0ELb1ELb1EEEEEEEEEvNT_6ParamsE:
	.zero		3328


//--------------------- .nv.constant0._ZN7cutlass13device_kernelIN5flash11enable_sm90INS1_16FlashAttnFwdSm90INS1_25CollectiveMainloopFwdSm90ILi2EN4cute5tupleIJNS5_1CILi1EEES8_S8_EEENS6_IJNS7_ILi128EEESA_SA_EEELi128ENS_6half_tEfNS_4arch4Sm90ELb0ELb0ELb1ELb1ELb1ELb1ELb0ELb1ELb1ELb1ELb0ELb0EEENS1_21CollectiveEpilogueFwdISB_S9_SC_SE_Li256ELb1ELb1ELb0ELb0EEENS1_36VarlenDynamicPersistentTileSchedulerILi128ELi128ELi256ELi128ELb0ELb1ELb1ELb0ELb1ELb1EEEEEEEEEvNT_6ParamsE --------------------------
	.section	.nv.constant0._ZN7cutlass13device_kernelIN5flash11enable_sm90INS1_16FlashAttnFwdSm90INS1_25CollectiveMainloopFwdSm90ILi2EN4cute5tupleIJNS5_1CILi1EEES8_S8_EEENS6_IJNS7_ILi128EEESA_SA_EEELi128ENS_6half_tEfNS_4arch4Sm90ELb0ELb0ELb1ELb1ELb1ELb1ELb0ELb1ELb1ELb1ELb0ELb0EEENS1_21CollectiveEpilogueFwdISB_S9_SC_SE_Li256ELb1ELb1ELb0ELb0EEENS1_36VarlenDynamicPersistentTileSchedulerILi128ELi128ELi256ELi128ELb0ELb1ELb1ELb0ELb1ELb1EEEEEEEEEvNT_6ParamsE,"a",@progbits
	.sectionflags	@""
	.align	4
.nv.constant0._ZN7cutlass13device_kernelIN5flash11enable_sm90INS1_16FlashAttnFwdSm90INS1_25CollectiveMainloopFwdSm90ILi2EN4cute5tupleIJNS5_1CILi1EEES8_S8_EEENS6_IJNS7_ILi128EEESA_SA_EEELi128ENS_6half_tEfNS_4arch4Sm90ELb0ELb0ELb1ELb1ELb1ELb1ELb0ELb1ELb1ELb1ELb0ELb0EEENS1_21CollectiveEpilogueFwdISB_S9_SC_SE_Li256ELb1ELb1ELb0ELb0EEENS1_36VarlenDynamicPersistentTileSchedulerILi128ELi128ELi256ELi128ELb0ELb1ELb1ELb0ELb1ELb1EEEEEEEEEvNT_6ParamsE:
	.zero		3328


//--------------------- .nv.constant0._ZN7cutlass13device_kernelIN5flash11enable_sm90INS1_16FlashAttnFwdSm90INS1_25CollectiveMainloopFwdSm90ILi2EN4cute5tupleIJNS5_1CILi1EEES8_S8_EEENS6_IJNS7_ILi128EEESA_SA_EEELi128ENS_6half_tEfNS_4arch4Sm90ELb0ELb1ELb1ELb0ELb1ELb0ELb0ELb1ELb1ELb1ELb0ELb0EEENS1_21CollectiveEpilogueFwdISB_S9_SC_SE_Li256ELb0ELb1ELb0ELb0EEENS1_30DynamicPersistentTileSchedulerILi256ELi128ELb0ELb1ELb1EEEEEEEEEvNT_6ParamsE --------------------------
	.section	.nv.constant0._ZN7cutlass13device_kernelIN5flash11enable_sm90INS1_16FlashAttnFwdSm90INS1_25CollectiveMainloopFwdSm90ILi2EN4cute5tupleIJNS5_1CILi1EEES8_S8_EEENS6_IJNS7_ILi128EEESA_SA_EEELi128ENS_6half_tEfNS_4arch4Sm90ELb0ELb1ELb1ELb0ELb1ELb0ELb0ELb1ELb1ELb1ELb0ELb0EEENS1_21CollectiveEpilogueFwdISB_S9_SC_SE_Li256ELb0ELb1ELb0ELb0EEENS1_30DynamicPersistentTileSchedulerILi256ELi128ELb0ELb1ELb1EEEEEEEEEvNT_6ParamsE,"a",@progbits
	.sectionflags	@""
	.align	4
.nv.constant0._ZN7cutlass13device_kernelIN5flash11enable_sm90INS1_16FlashAttnFwdSm90INS1_25CollectiveMainloopFwdSm90ILi2EN4cute5tupleIJNS5_1CILi1EEES8_S8_EEENS6_IJNS7_ILi128EEESA_SA_EEELi128ENS_6half_tEfNS_4arch4Sm90ELb0ELb1ELb1ELb0ELb1ELb0ELb0ELb1ELb1ELb1ELb0ELb0EEENS1_21CollectiveEpilogueFwdISB_S9_SC_SE_Li256ELb0ELb1ELb0ELb0EEENS1_30DynamicPersistentTileSchedulerILi256ELi128ELb0ELb1ELb1EEEEEEEEEvNT_6ParamsE:
	.zero		3328


//--------------------- .nv.constant0._ZN7cutlass13device_kernelIN5flash11enable_sm90INS1_16FlashAttnFwdSm90INS1_25CollectiveMainloopFwdSm90ILi2EN4cute5tupleIJNS5_1CILi1EEES8_S8_EEENS6_IJNS7_ILi128EEESA_SA_EEELi128ENS_6half_tEfNS_4arch4Sm90ELb0ELb1ELb1ELb1ELb1ELb0ELb0ELb1ELb1ELb1ELb0ELb0EEENS1_21CollectiveEpilogueFwdISB_S9_SC_SE_Li256ELb1ELb1ELb0ELb0EEENS1_36VarlenDynamicPersistentTileSchedulerILi128ELi128ELi256ELi128ELb0ELb1ELb1ELb1ELb0ELb1EEEEEEEEEvNT_6ParamsE --------------------------
	.section	.nv.constant0._ZN7cutlass13device_kernelIN5flash11enable_sm90INS1_16FlashAttnFwdSm90INS1_25CollectiveMainloopFwdSm90ILi2EN4cute5tupleIJNS5_1CILi1EEES8_S8_EEENS6_IJNS7_ILi128EEESA_SA_EEELi128ENS_6half_tEfNS_4arch4Sm90ELb0ELb1ELb1ELb1ELb1ELb0ELb0ELb1ELb1ELb1ELb0ELb0EEENS1_21CollectiveEpilogueFwdISB_S9_SC_SE_Li256ELb1ELb1ELb0ELb0EEENS1_36VarlenDynamicPersistentTileSchedulerILi128ELi128ELi256ELi128ELb0ELb1ELb1ELb1ELb0ELb1EEEEEEEEEvNT_6ParamsE,"a",@progbits
	.sectionflags	@""
	.align	4
.nv.constant0._ZN7cutlass13device_kernelIN5flash11enable_sm90INS1_16FlashAttnFwdSm90INS1_25CollectiveMainloopFwdSm90ILi2EN4cute5tupleIJNS5_1CILi1EEES8_S8_EEENS6_IJNS7_ILi128EEESA_SA_EEELi128ENS_6half_tEfNS_4arch4Sm90ELb0ELb1ELb1ELb1ELb1ELb0ELb0ELb1ELb1ELb1ELb0ELb0EEENS1_21CollectiveEpilogueFwdISB_S9_SC_SE_Li256ELb1ELb1ELb0ELb0EEENS1_36VarlenDynamicPersistentTileSchedulerILi128ELi128ELi256ELi128ELb0ELb1ELb1ELb1ELb0ELb1EEEEEEEEEvNT_6ParamsE:
	.zero		3328


//--------------------- .nv.constant0._ZN7cutlass13device_kernelIN5flash11enable_sm90INS1_16FlashAttnFwdSm90INS1_25CollectiveMainloopFwdSm90ILi2EN4cute5tupleIJNS5_1CILi1EEES8_S8_EEENS6_IJNS7_ILi128EEESA_SA_EEELi128ENS_6half_tEfNS_4arch4Sm90ELb0ELb1ELb1ELb1ELb1ELb1ELb0ELb1ELb1ELb1ELb0ELb0EEENS1_21CollectiveEpilogueFwdISB_S9_SC_SE_Li256ELb1ELb1ELb0ELb0EEENS1_36VarlenDynamicPersistentTileSchedulerILi128ELi128ELi256ELi128ELb0ELb1ELb1ELb1ELb0ELb1EEEEEEEEEvNT_6ParamsE --------------------------
	.section	.nv.constant0._ZN7cutlass13device_kernelIN5flash11enable_sm90INS1_16FlashAttnFwdSm90INS1_25CollectiveMainloopFwdSm90ILi2EN4cute5tupleIJNS5_1CILi1EEES8_S8_EEENS6_IJNS7_ILi128EEESA_SA_EEELi128ENS_6half_tEfNS_4arch4Sm90ELb0ELb1ELb1ELb1ELb1ELb1ELb0ELb1ELb1ELb1ELb0ELb0EEENS1_21CollectiveEpilogueFwdISB_S9_SC_SE_Li256ELb1ELb1ELb0ELb0EEENS1_36VarlenDynamicPersistentTileSchedulerILi128ELi128ELi256ELi128ELb0ELb1ELb1ELb1ELb0ELb1EEEEEEEEEvNT_6ParamsE,"a",@progbits
	.sectionflags	@""
	.align	4
.nv.constant0._ZN7cutlass13device_kernelIN5flash11enable_sm90INS1_16FlashAttnFwdSm90INS1_25CollectiveMainloopFwdSm90ILi2EN4cute5tupleIJNS5_1CILi1EEES8_S8_EEENS6_IJNS7_ILi128EEESA_SA_EEELi128ENS_6half_tEfNS_4arch4Sm90ELb0ELb1ELb1ELb1ELb1ELb1ELb0ELb1ELb1ELb1ELb0ELb0EEENS1_21CollectiveEpilogueFwdISB_S9_SC_SE_Li256ELb1ELb1ELb0ELb0EEENS1_36VarlenDynamicPersistentTileSchedulerILi128ELi128ELi256ELi128ELb0ELb1ELb1ELb1ELb0ELb1EEEEEEEEEvNT_6ParamsE:
	.zero		3328


//--------------------- .nv.constant0._ZN7cutlass13device_kernelIN5flash11enable_sm90INS1_16FlashAttnFwdSm90INS1_25CollectiveMainloopFwdSm90ILi2EN4cute5tupleIJNS5_1CILi1EEES8_S8_EEENS6_IJNS7_ILi128EEESA_SA_EEELi128ENS_6half_tEfNS_4arch4Sm90ELb1ELb0ELb1ELb0ELb1ELb0ELb0ELb1ELb1ELb1ELb0ELb0EEENS1_21CollectiveEpilogueFwdISB_S9_SC_SE_Li256ELb0ELb1ELb0ELb0EEENS1_30DynamicPersistentTileSchedulerILi256ELi128ELb0ELb1ELb1EEEEEEEEEvNT_6ParamsE --------------------------
	.section	.nv.constant0._ZN7cutlass13device_kernelIN5flash11enable_sm90INS1_16FlashAttnFwdSm90INS1_25CollectiveMainloopFwdSm90ILi2EN4cute5tupleIJNS5_1CILi1EEES8_S8_EEENS6_IJNS7_ILi128EEESA_SA_EEELi128ENS_6half_tEfNS_4arch4Sm90ELb1ELb0ELb1ELb0ELb1ELb0ELb0ELb1ELb1ELb1ELb0ELb0EEENS1_21CollectiveEpilogueFwdISB_S9_SC_SE_Li256ELb0ELb1ELb0ELb0EEENS1_30DynamicPersistentTileSchedulerILi256ELi128ELb0ELb1ELb1EEEEEEEEEvNT_6ParamsE,"a",@progbits
	.sectionflags	@""
	.align	4
.nv.constant0._ZN7cutlass13device_kernelIN5flash11enable_sm90INS1_16FlashAttnFwdSm90INS1_25CollectiveMainloopFwdSm90ILi2EN4cute5tupleIJNS5_1CILi1EEES8_S8_EEENS6_IJNS7_ILi128EEESA_SA_EEELi128ENS_6half_tEfNS_4arch4Sm90ELb1ELb0ELb1ELb0ELb1ELb0ELb0ELb1ELb1ELb1ELb0ELb0EEENS1_21CollectiveEpilogueFwdISB_S9_SC_SE_Li256ELb0ELb1ELb0ELb0EEENS1_30DynamicPersistentTileSchedulerILi256ELi128ELb0ELb1ELb1EEEEEEEEEvNT_6ParamsE:
	.zero		3328


//--------------------- .nv.constant0._ZN7cutlass13device_kernelIN5flash11enable_sm90INS1_16FlashAttnFwdSm90INS1_25CollectiveMainloopFwdSm90ILi2EN4cute5tupleIJNS5_1CILi1EEES8_S8_EEENS6_IJNS7_ILi128EEESA_SA_EEELi128ENS_6half_tEfNS_4arch4Sm90ELb1ELb0ELb1ELb1ELb1ELb0ELb0ELb1ELb1ELb1ELb0ELb0EEENS1_21CollectiveEpilogueFwdISB_S9_SC_SE_Li256ELb1ELb1ELb0ELb0EEENS1_36VarlenDynamicPersistentTileSchedulerILi128ELi128ELi256ELi128ELb0ELb1ELb1ELb1ELb1ELb1EEEEEEEEEvNT_6ParamsE --------------------------
	.section	.nv.constant0._ZN7cutlass13device_kernelIN5flash11enable_sm90INS1_16FlashAttnFwdSm90INS1_25CollectiveMainloopFwdSm90ILi2EN4cute5tupleIJNS5_1CILi1EEES8_S8_EEENS6_IJNS7_ILi128EEESA_SA_EEELi128ENS_6half_tEfNS_4arch4Sm90ELb1ELb0ELb1ELb1ELb1ELb0ELb0ELb1ELb1ELb1ELb0ELb0EEENS1_21CollectiveEpilogueFwdISB_S9_SC_SE_Li256ELb1ELb1ELb0ELb0EEENS1_36VarlenDynamicPersistentTileSchedulerILi128ELi128ELi256ELi128ELb0ELb1ELb1ELb1ELb1ELb1EEEEEEEEEvNT_6ParamsE,"a",@progbits
	.sectionflags	@""
	.align	4
.nv.constant0._ZN7cutlass13device_kernelIN5flash11enable_sm90INS1_16FlashAttnFwdSm90INS1_25CollectiveMainloopFwdSm90ILi2EN4cute5tupleIJNS5_1CILi1EEES8_S8_EEENS6_IJNS7_ILi128EEESA_SA_EEELi128ENS_6half_tEfNS_4arch4Sm90ELb1ELb0ELb1ELb1ELb1ELb0ELb0ELb1ELb1ELb1ELb0ELb0EEENS1_21CollectiveEpilogueFwdISB_S9_SC_SE_Li256ELb1ELb1ELb0ELb0EEENS1_36VarlenDynamicPersistentTileSchedulerILi128ELi128ELi256ELi128ELb0ELb1ELb1ELb1ELb1ELb1EEEEEEEEEvNT_6ParamsE:
	.zero		3328


//--------------------- .nv.constant0._ZN7cutlass13device_kernelIN5flash11enable_sm90INS1_16FlashAttnFwdSm90INS1_25CollectiveMainloopFwdSm90ILi2EN4cute5tupleIJNS5_1CILi1EEES8_S8_EEENS6_IJNS7_ILi128EEESA_SA_EEELi128ENS_6half_tEfNS_4arch4Sm90ELb1ELb0ELb1ELb1ELb1ELb1ELb0ELb1ELb1ELb1ELb0ELb0EEENS1_21CollectiveEpilogueFwdISB_S9_SC_SE_Li256ELb1ELb1ELb0ELb0EEENS1_36VarlenDynamicPersistentTileSchedulerILi128ELi128ELi256ELi128ELb0ELb1ELb1ELb1ELb1ELb1EEEEEEEEEvNT_6ParamsE --------------------------
	.section	.nv.constant0._ZN7cutlass13device_kernelIN5flash11enable_sm90INS1_16FlashAttnFwdSm90INS1_25CollectiveMainloopFwdSm90ILi2EN4cute5tupleIJNS5_1CILi1EEES8_S8_EEENS6_IJNS7_ILi128EEESA_SA_EEELi128ENS_6half_tEfNS_4arch4Sm90ELb1ELb0ELb1ELb1ELb1ELb1ELb0ELb1ELb1ELb1ELb0ELb0EEENS1_21CollectiveEpilogueFwdISB_S9_SC_SE_Li256ELb1ELb1ELb0ELb0EEENS1_36VarlenDynamicPersistentTileSchedulerILi128ELi128ELi256ELi128ELb0ELb1ELb1ELb1ELb1ELb1EEEEEEEEEvNT_6ParamsE,"a",@progbits
	.sectionflags	@""
	.align	4
.nv.constant0._ZN7cutlass13device_kernelIN5flash11enable_sm90INS1_16FlashAttnFwdSm90INS1_25CollectiveMainloopFwdSm90ILi2EN4cute5tupleIJNS5_1CILi1EEES8_S8_EEENS6_IJNS7_ILi128EEESA_SA_EEELi128ENS_6half_tEfNS_4arch4Sm90ELb1ELb0ELb1ELb1ELb1ELb1ELb0ELb1ELb1ELb1ELb0ELb0EEENS1_21CollectiveEpilogueFwdISB_S9_SC_SE_Li256ELb1ELb1ELb0ELb0EEENS1_36VarlenDynamicPersistentTileSchedulerILi128ELi128ELi256ELi128ELb0ELb1ELb1ELb1ELb1ELb1EEEEEEEEEvNT_6ParamsE:
	.zero		3328


//--------------------- .nv.constant0._ZN7cutlass13device_kernelIN5flash11enable_sm90INS1_16FlashAttnFwdSm90INS1_25CollectiveMainloopFwdSm90ILi2EN4cute5tupleIJNS5_1CILi1EEES8_S8_EEENS6_IJNS7_ILi192EEENS7_ILi128EEENS7_ILi96EEEEEELi96ENS_6half_tEfNS_4arch4Sm90ELb0ELb0ELb1ELb0ELb1ELb0ELb0ELb0ELb1ELb1ELb0ELb0EEENS1_21CollectiveEpilogueFwdINS6_IJSA_SC_SB_EEES9_SE_SG_Li384ELb0ELb1ELb0ELb0EEENS1_29StaticPersistentTileSchedulerILb0EEEEEEEEEvNT_6ParamsE --------------------------
	.section	.nv.constant0._ZN7cutlass13device_kernelIN5flash11enable_sm90INS1_16FlashAttnFwdSm90INS1_25CollectiveMainloopFwdSm90ILi2EN4cute5tupleIJNS5_1CILi1EEES8_S8_EEENS6_IJNS7_ILi192EEENS7_ILi128EEENS7_ILi96EEEEEELi96ENS_6half_tEfNS_4arch4Sm90ELb0ELb0ELb1ELb0ELb1ELb0ELb0ELb0ELb1ELb1ELb0ELb0EEENS1_21CollectiveEpilogueFwdINS6_IJSA_SC_SB_EEES9_SE_SG_Li384ELb0ELb1ELb0ELb0EEENS1_29StaticPersistentTileSchedulerILb0EEEEEEEEEvNT_6ParamsE,"a",@progbits
	.sectionflags	@""
	.align	4
.nv.constant0._ZN7cutlass13device_kernelIN5flash11enable_sm90INS1_16FlashAttnFwdSm90INS1_25CollectiveMainloopFwdSm90ILi2EN4cute5tupleIJNS5_1CILi1EEES8_S8_EEENS6_IJNS7_ILi192EEENS7_ILi128EEENS7_ILi96EEEEEELi96ENS_6half_tEfNS_4arch4Sm90ELb0ELb0ELb1ELb0ELb1ELb0ELb0ELb0ELb1ELb1ELb0ELb0EEENS1_21CollectiveEpilogueFwdINS6_IJSA_SC_SB_EEES9_SE_SG_Li384ELb0ELb1ELb0ELb0EEENS1_29StaticPersistentTileSchedulerILb0EEEEEEEEEvNT_6ParamsE:
	.zero		3200


//--------------------- .nv.constant0._ZN7cutlass13device_kernelIN5flash11enable_sm90INS1_16FlashAttnFwdSm90INS1_25CollectiveMainloopFwdSm90ILi2EN4cute5tupleIJNS5_1CILi1EEES8_S8_EEENS6_IJNS7_ILi192EEENS7_ILi128EEENS7_ILi96EEEEEELi96ENS_6half_tEfNS_4arch4Sm90ELb0ELb0ELb1ELb1ELb1ELb0ELb0ELb0ELb1ELb1ELb0ELb0EEENS1_21CollectiveEpilogueFwdINS6_IJSA_SC_SB_EEES9_SE_SG_Li384ELb1ELb1ELb0ELb0EEENS1_36VarlenDynamicPersistentTileSchedulerILi192ELi128ELi384ELi128ELb0ELb1ELb1ELb0ELb1ELb1EEEEEEEEEvNT_6ParamsE --------------------------
	.section	.nv.constant0._ZN7cutlass13device_kernelIN5flash11enable_sm90INS1_16FlashAttnFwdSm90INS1_25CollectiveMainloopFwdSm90ILi2EN4cute5tupleIJNS5_1CILi1EEES8_S8_EEENS6_IJNS7_ILi192EEENS7_ILi128EEENS7_ILi96EEEEEELi96ENS_6half_tEfNS_4arch4Sm90ELb0ELb0ELb1ELb1ELb1ELb0ELb0ELb0ELb1ELb1ELb0ELb0EEENS1_21CollectiveEpilogueFwdINS6_IJSA_SC_SB_EEES9_SE_SG_Li384ELb1ELb1ELb0ELb0EEENS1_36VarlenDynamicPersistentTileSchedulerILi192ELi128ELi384ELi128ELb0ELb1ELb1ELb0ELb1ELb1EEEEEEEEEvNT_6ParamsE,"a",@progbits
	.sectionflags	@""
	.align	4
.nv.constant0._ZN7cutlass13device_kernelIN5flash11enable_sm90INS1_16FlashAttnFwdSm90INS1_25CollectiveMainloopFwdSm90ILi2EN4cute5tupleIJNS5_1CILi1EEES8_S8_EEENS6_IJNS7_ILi192EEENS7_ILi128EEENS7_ILi96EEEEEELi96ENS_6half_tEfNS_4arch4Sm90ELb0ELb0ELb1ELb1ELb1ELb0ELb0ELb0ELb1ELb1ELb0ELb0EEENS1_21CollectiveEpilogueFwdINS6_IJSA_SC_SB_EEES9_SE_SG_Li384ELb1ELb1ELb0ELb0EEENS1_36VarlenDynamicPersistentTileSchedulerILi192ELi128ELi384ELi128ELb0ELb1ELb1ELb0ELb1ELb1EEEEEEEEEvNT_6ParamsE:
	.zero		3328


//--------------------- .nv.constant0._ZN7cutlass13device_kernelIN5flash11enable_sm90INS1_16FlashAttnFwdSm90INS1_25CollectiveMainloopFwdSm90ILi2EN4cute5tupleIJNS5_1CILi1EEES8_S8_EEENS6_IJNS7_ILi192EEENS7_ILi128EEENS7_ILi96EEEEEELi96ENS_6half_tEfNS_4arch4Sm90ELb0ELb0ELb1ELb1ELb1ELb1ELb0ELb0ELb1ELb1ELb0ELb0EEENS1_21CollectiveEpilogueFwdINS6_IJSA_SC_SB_EEES9_SE_SG_Li384ELb1ELb1ELb0ELb0EEENS1_36VarlenDynamicPersistentTileSchedulerILi192ELi128ELi384ELi128ELb0ELb1ELb1ELb0ELb1ELb1EEEEEEEEEvNT_6ParamsE --------------------------
	.section	.nv.constant0._ZN7cutlass13device_kernelIN5flash11enable_sm90INS1_16FlashAttnFwdSm90INS1_25CollectiveMainloopFwdSm90ILi2EN4cute5tupleIJNS5_1CILi1EEES8_S8_EEENS6_IJNS7_ILi192EEENS7_ILi128EEENS7_ILi96EEEEEELi96ENS_6half_tEfNS_4arch4Sm90ELb0ELb0ELb1ELb1ELb1ELb1ELb0ELb0ELb1ELb1ELb0ELb0EEENS1_21CollectiveEpilogueFwdINS6_IJSA_SC_SB_EEES9_SE_SG_Li384ELb1ELb1ELb0ELb0EEENS1_36VarlenDynamicPersistentTileSchedulerILi192ELi128ELi384ELi128ELb0ELb1ELb1ELb0ELb1ELb1EEEEEEEEEvNT_6ParamsE,"a",@progbits
	.sectionflags	@""
	.align	4
.nv.constant0._ZN7cutlass13device_kernelIN5flash11enable_sm90INS1_16FlashAttnFwdSm90INS1_25CollectiveMainloopFwdSm90ILi2EN4cute5tupleIJNS5_1CILi1EEES8_S8_EEENS6_IJNS7_ILi192EEENS7_ILi128EEENS7_ILi96EEEEEELi96ENS_6half_tEfNS_4arch4Sm90ELb0ELb0ELb1ELb1ELb1ELb1ELb0ELb0ELb1ELb1ELb0ELb0EEENS1_21CollectiveEpilogueFwdINS6_IJSA_SC_SB_EEES9_SE_SG_Li384ELb1ELb1ELb0ELb0EEENS1_36VarlenDynamicPersistentTileSchedulerILi192ELi128ELi384ELi128ELb0ELb1ELb1ELb0ELb1ELb1EEEEEEEEEvNT_6ParamsE:
	.zero		3328


//--------------------- .nv.constant0._ZN7cutlass13device_kernelIN5flash11enable_sm90INS1_16FlashAttnFwdSm90INS1_25CollectiveMainloopFwdSm90ILi2EN4cute5tupleIJNS5_1CILi1EEES8_S8_EEENS6_IJNS7_ILi192EEENS7_ILi128EEENS7_ILi96EEEEEELi96ENS_6half_tEfNS_4arch4Sm90ELb0ELb1ELb1ELb0ELb1ELb0ELb0ELb0ELb1ELb1ELb0ELb0EEENS1_21CollectiveEpilogueFwdINS6_IJSA_SC_SB_EEES9_SE_SG_Li384ELb0ELb1ELb0ELb0EEENS1_30DynamicPersistentTileSchedulerILi384ELi128ELb0ELb1ELb1EEEEEEEEEvNT_6ParamsE --------------------------
	.section	.nv.constant0._ZN7cutlass13device_kernelIN5flash11enable_sm90INS1_16FlashAttnFwdSm90INS1_25CollectiveMainloopFwdSm90ILi2EN4cute5tupleIJNS5_1CILi1EEES8_S8_EEENS6_IJNS7_ILi192EEENS7_ILi128EEENS7_ILi96EEEEEELi96ENS_6half_tEfNS_4arch4Sm90ELb0ELb1ELb1ELb0ELb1ELb0ELb0ELb0ELb1ELb1ELb0ELb0EEENS1_21CollectiveEpilogueFwdINS6_IJSA_SC_SB_EEES9_SE_SG_Li384ELb0ELb1ELb0ELb0EEENS1_30DynamicPersistentTileSchedulerILi384ELi128ELb0ELb1ELb1EEEEEEEEEvNT_6ParamsE,"a",@progbits
	.sectionflags	@""
	.align	4
.nv.constant0._ZN7cutlass13device_kernelIN5flash11enable_sm90INS1_16FlashAttnFwdSm90INS1_25CollectiveMainloopFwdSm90ILi2EN4cute5tupleIJNS5_1CILi1EEES8_S8_EEENS6_IJNS7_ILi192EEENS7_ILi128EEENS7_ILi96EEEEEELi96ENS_6half_tEfNS_4arch4Sm90ELb0ELb1ELb1ELb0ELb1ELb0ELb0ELb0ELb1ELb1ELb0ELb0EEENS1_21CollectiveEpilogueFwdINS6_IJSA_SC_SB_EEES9_SE_SG_Li384ELb0ELb1ELb0ELb0EEENS1_30DynamicPersistentTileSchedulerILi384ELi128ELb0ELb1ELb1EEEEEEEEEvNT_6ParamsE:
	.zero		3328


//--------------------- .nv.constant0._ZN7cutlass13device_kernelIN5flash11enable_sm90INS1_16FlashAttnFwdSm90INS1_25CollectiveMainloopFwdSm90ILi2EN4cute5tupleIJNS5_1CILi1EEES8_S8_EEENS6_IJNS7_ILi192EEENS7_ILi128EEENS7_ILi96EEEEEELi96ENS_6half_tEfNS_4arch4Sm90ELb0ELb1ELb1ELb1ELb1ELb0ELb0ELb0ELb1ELb1ELb0ELb0EEENS1_21CollectiveEpilogueFwdINS6_IJSA_SC_SB_EEES9_SE_SG_Li384ELb1ELb1ELb0ELb0EEENS1_36VarlenDynamicPersistentTileSchedulerILi192ELi128ELi384ELi128ELb0ELb1ELb1ELb1ELb0ELb1EEEEEEEEEvNT_6ParamsE --------------------------
	.section	.nv.constant0._ZN7cutlass13device_kernelIN5flash11enable_sm90INS1_16FlashAttnFwdSm90INS1_25CollectiveMainloopFwdSm90ILi2EN4cute5tupleIJNS5_1CILi1EEES8_S8_EEENS6_IJNS7_ILi192EEENS7_ILi128EEENS7_ILi96EEEEEELi96ENS_6half_tEfNS_4arch4Sm90ELb0ELb1ELb1ELb1ELb1ELb0ELb0ELb0ELb1ELb1ELb0ELb0EEENS1_21CollectiveEpilogueFwdINS6_IJSA_SC_SB_EEES9_SE_SG_Li384ELb1ELb1ELb0ELb0EEENS1_36VarlenDynamicPersistentTileSchedulerILi192ELi128ELi384ELi128ELb0ELb1ELb1ELb1ELb0ELb1EEEEEEEEEvNT_6ParamsE,"a",@progbits
	.sectionflags	@""
	.align	4
.nv.constant0._ZN7cutlass13device_kernelIN5flash11enable_sm90INS1_16FlashAttnFwdSm90INS1_25CollectiveMainloopFwdSm90ILi2EN4cute5tupleIJNS5_1CILi1EEES8_S8_EEENS6_IJNS7_ILi192EEENS7_ILi128EEENS7_ILi96EEEEEELi96ENS_6half_tEfNS_4arch4Sm90ELb0ELb1ELb1ELb1ELb1ELb0ELb0ELb0ELb1ELb1ELb0ELb0EEENS1_21CollectiveEpilogueFwdINS6_IJSA_SC_SB_EEES9_SE_SG_Li384ELb1ELb1ELb0ELb0EEENS1_36VarlenDynamicPersistentTileSchedulerILi192ELi128ELi384ELi128ELb0ELb1ELb1ELb1ELb0ELb1EEEEEEEEEvNT_6ParamsE:
	.zero		3328


//--------------------- .nv.constant0._ZN7cutlass13device_kernelIN5flash11enable_sm90INS1_16FlashAttnFwdSm90INS1_25CollectiveMainloopFwdSm90ILi2EN4cute5tupleIJNS5_1CILi1EEES8_S8_EEENS6_IJNS7_ILi192EEENS7_ILi128EEENS7_ILi96EEEEEELi96ENS_6half_tEfNS_4arch4Sm90ELb0ELb1ELb1ELb1ELb1ELb1ELb0ELb0ELb1ELb1ELb0ELb0EEENS1_21CollectiveEpilogueFwdINS6_IJSA_SC_SB_EEES9_SE_SG_Li384ELb1ELb1ELb0ELb0EEENS1_36VarlenDynamicPersistentTileSchedulerILi192ELi128ELi384ELi128ELb0ELb1ELb1ELb1ELb0ELb1EEEEEEEEEvNT_6ParamsE --------------------------
	.section	.nv.constant0._ZN7cutlass13device_kernelIN5flash11enable_sm90INS1_16FlashAttnFwdSm90INS1_25CollectiveMainloopFwdSm90ILi2EN4cute5tupleIJNS5_1CILi1EEES8_S8_EEENS6_IJNS7_ILi192EEENS7_ILi128EEENS7_ILi96EEEEEELi96ENS_6half_tEfNS_4arch4Sm90ELb0ELb1ELb1ELb1ELb1ELb1ELb0ELb0ELb1ELb1ELb0ELb0EEENS1_21CollectiveEpilogueFwdINS6_IJSA_SC_SB_EEES9_SE_SG_Li384ELb1ELb1ELb0ELb0EEENS1_36VarlenDynamicPersistentTileSchedulerILi192ELi128ELi384ELi128ELb0ELb1ELb1ELb1ELb0ELb1EEEEEEEEEvNT_6ParamsE,"a",@progbits
	.sectionflags	@""
	.align	4
.nv.constant0._ZN7cutlass13device_kernelIN5flash11enable_sm90INS1_16FlashAttnFwdSm90INS1_25CollectiveMainloopFwdSm90ILi2EN4cute5tupleIJNS5_1CILi1EEES8_S8_EEENS6_IJNS7_ILi192EEENS7_ILi128EEENS7_ILi96EEEEEELi96ENS_6half_tEfNS_4arch4Sm90ELb0ELb1ELb1ELb1ELb1ELb1ELb0ELb0ELb1ELb1ELb0ELb0EEENS1_21CollectiveEpilogueFwdINS6_IJSA_SC_SB_EEES9_SE_SG_Li384ELb1ELb1ELb0ELb0EEENS1_36VarlenDynamicPersistentTileSchedulerILi192ELi128ELi384ELi128ELb0ELb1ELb1ELb1ELb0ELb1EEEEEEEEEvNT_6ParamsE:
	.zero		3328


//--------------------- .nv.constant0._ZN7cutlass13device_kernelIN5flash11enable_sm90INS1_16FlashAttnFwdSm90INS1_25CollectiveMainloopFwdSm90ILi2EN4cute5tupleIJNS5_1CILi1EEES8_S8_EEENS6_IJNS7_ILi192EEENS7_ILi128EEENS7_ILi96EEEEEELi96ENS_6half_tEfNS_4arch4Sm90ELb1ELb0ELb1ELb0ELb1ELb0ELb0ELb0ELb1ELb1ELb0ELb0EEENS1_21CollectiveEpilogueFwdINS6_IJSA_SC_SB_EEES9_SE_SG_Li384ELb0ELb1ELb0ELb0EEENS1_30DynamicPersistentTileSchedulerILi384ELi128ELb0ELb1ELb1EEEEEEEEEvNT_6ParamsE --------------------------
	.section	.nv.constant0._ZN7cutlass13device_kernelIN5flash11enable_sm90INS1_16FlashAttnFwdSm90INS1_25CollectiveMainloopFwdSm90ILi2EN4cute5tupleIJNS5_1CILi1EEES8_S8_EEENS6_IJNS7_ILi192EEENS7_ILi128EEENS7_ILi96EEEEEELi96ENS_6half_tEfNS_4arch4Sm90ELb1ELb0ELb1ELb0ELb1ELb0ELb0ELb0ELb1ELb1ELb0ELb0EEENS1_21CollectiveEpilogueFwdINS6_IJSA_SC_SB_EEES9_SE_SG_Li384ELb0ELb1ELb0ELb0EEENS1_30DynamicPersistentTileSchedulerILi384ELi128ELb0ELb1ELb1EEEEEEEEEvNT_6ParamsE,"a",@progbits
	.sectionflags	@""
	.align	4
.nv.constant0._ZN7cutlass13device_kernelIN5flash11enable_sm90INS1_16FlashAttnFwdSm90INS1_25CollectiveMainloopFwdSm90ILi2EN4cute5tupleIJNS5_1CILi1EEES8_S8_EEENS6_IJNS7_ILi192EEENS7_ILi128EEENS7_ILi96EEEEEELi96ENS_6half_tEfNS_4arch4Sm90ELb1ELb0ELb1ELb0ELb1ELb0ELb0ELb0ELb1ELb1ELb0ELb0EEENS1_21CollectiveEpilogueFwdINS6_IJSA_SC_SB_EEES9_SE_SG_Li384ELb0ELb1ELb0ELb0EEENS1_30DynamicPersistentTileSchedulerILi384ELi128ELb0ELb1ELb1EEEEEEEEEvNT_6ParamsE:
	.zero		3328


//--------------------- .nv.constant0._ZN7cutlass13device_kernelIN5flash11enable_sm90INS1_16FlashAttnFwdSm90INS1_25CollectiveMainloopFwdSm90ILi2EN4cute5tupleIJNS5_1CILi1EEES8_S8_EEENS6_IJNS7_ILi192EEENS7_ILi128EEENS7_ILi96EEEEEELi96ENS_6half_tEfNS_4arch4Sm90ELb1ELb0ELb1ELb1ELb1ELb0ELb0ELb0ELb1ELb1ELb0ELb0EEENS1_21CollectiveEpilogueFwdINS6_IJSA_SC_SB_EEES9_SE_SG_Li384ELb1ELb1ELb0ELb0EEENS1_36VarlenDynamicPersistentTileSchedulerILi192ELi128ELi384ELi128ELb0ELb1ELb1ELb1ELb1ELb1EEEEEEEEEvNT_6ParamsE --------------------------
	.section	.nv.constant0._ZN7cutlass13device_kernelIN5flash11enable_sm90INS1_16FlashAttnFwdSm90INS1_25CollectiveMainloopFwdSm90ILi2EN4cute5tupleIJNS5_1CILi1EEES8_S8_EEENS6_IJNS7_ILi192EEENS7_ILi128EEENS7_ILi96EEEEEELi96ENS_6half_tEfNS_4arch4Sm90ELb1ELb0ELb1ELb1ELb1ELb0ELb0ELb0ELb1ELb1ELb0ELb0EEENS1_21CollectiveEpilogueFwdINS6_IJSA_SC_SB_EEES9_SE_SG_Li384ELb1ELb1ELb0ELb0EEENS1_36VarlenDynamicPersistentTileSchedulerILi192ELi128ELi384ELi128ELb0ELb1ELb1ELb1ELb1ELb1EEEEEEEEEvNT_6ParamsE,"a",@progbits
	.sectionflags	@""
	.align	4
.nv.constant0._ZN7cutlass13device_kernelIN5flash11enable_sm90INS1_16FlashAttnFwdSm90INS1_25CollectiveMainloopFwdSm90ILi2EN4cute5tupleIJNS5_1CILi1EEES8_S8_EEENS6_IJNS7_ILi192EEENS7_ILi128EEENS7_ILi96EEEEEELi96ENS_6half_tEfNS_4arch4Sm90ELb1ELb0ELb1ELb1ELb1ELb0ELb0ELb0ELb1ELb1ELb0ELb0EEENS1_21CollectiveEpilogueFwdINS6_IJSA_SC_SB_EEES9_SE_SG_Li384ELb1ELb1ELb0ELb0EEENS1_36VarlenDynamicPersistentTileSchedulerILi192ELi128ELi384ELi128ELb0ELb1ELb1ELb1ELb1ELb1EEEEEEEEEvNT_6ParamsE:
	.zero		3328


//--------------------- .nv.constant0._ZN7cutlass13device_kernelIN5flash11enable_sm90INS1_16FlashAttnFwdSm90INS1_25CollectiveMainloopFwdSm90ILi2EN4cute5tupleIJNS5_1CILi1EEES8_S8_EEENS6_IJNS7_ILi192EEENS7_ILi128EEENS7_ILi96EEEEEELi96ENS_6half_tEfNS_4arch4Sm90ELb1ELb0ELb1ELb1ELb1ELb1ELb0ELb0ELb1ELb1ELb0ELb0EEENS1_21CollectiveEpilogueFwdINS6_IJSA_SC_SB_EEES9_SE_SG_Li384ELb1ELb1ELb0ELb0EEENS1_36VarlenDynamicPersistentTileSchedulerILi192ELi128ELi384ELi128ELb0ELb1ELb1ELb1ELb1ELb1EEEEEEEEEvNT_6ParamsE --------------------------
	.section	.nv.constant0._ZN7cutlass13device_kernelIN5flash11enable_sm90INS1_16FlashAttnFwdSm90INS1_25CollectiveMainloopFwdSm90ILi2EN4cute5tupleIJNS5_1CILi1EEES8_S8_EEENS6_IJNS7_ILi192EEENS7_ILi128EEENS7_ILi96EEEEEELi96ENS_6half_tEfNS_4arch4Sm90ELb1ELb0ELb1ELb1ELb1ELb1ELb0ELb0ELb1ELb1ELb0ELb0EEENS1_21CollectiveEpilogueFwdINS6_IJSA_SC_SB_EEES9_SE_SG_Li384ELb1ELb1ELb0ELb0EEENS1_36VarlenDynamicPersistentTileSchedulerILi192ELi128ELi384ELi128ELb0ELb1ELb1ELb1ELb1ELb1EEEEEEEEEvNT_6ParamsE,"a",@progbits
	.sectionflags	@""
	.align	4
.nv.constant0._ZN7cutlass13device_kernelIN5flash11enable_sm90INS1_16FlashAttnFwdSm90INS1_25CollectiveMainloopFwdSm90ILi2EN4cute5tupleIJNS5_1CILi1EEES8_S8_EEENS6_IJNS7_ILi192EEENS7_ILi128EEENS7_ILi96EEEEEELi96ENS_6half_tEfNS_4arch4Sm90ELb1ELb0ELb1ELb1ELb1ELb1ELb0ELb0ELb1ELb1ELb0ELb0EEENS1_21CollectiveEpilogueFwdINS6_IJSA_SC_SB_EEES9_SE_SG_Li384ELb1ELb1ELb0ELb0EEENS1_36VarlenDynamicPersistentTileSchedulerILi192ELi128ELi384ELi128ELb0ELb1ELb1ELb1ELb1ELb1EEEEEEEEEvNT_6ParamsE:
	.zero		3328


//--------------------- .nv.constant0._ZN7cutlass13device_kernelIN5flash11enable_sm90INS1_16FlashAttnFwdSm90INS1_25CollectiveMainloopFwdSm90ILi2EN4cute5tupleIJNS5_1CILi1EEES8_S8_EEENS6_IJNS7_ILi192EEENS7_ILi128EEENS7_ILi64EEEEEELi64ENS_6half_tEfNS_4arch4Sm90ELb0ELb0ELb1ELb0ELb1ELb0ELb0ELb1ELb1ELb1ELb0ELb0EEENS1_21CollectiveEpilogueFwdINS6_IJSA_SC_SB_EEES9_SE_SG_Li384ELb0ELb1ELb0ELb0EEENS1_29StaticPersistentTileSchedulerILb0EEEEEEEEEvNT_6ParamsE --------------------------
	.section	.nv.constant0._ZN7cutlass13device_kernelIN5flash11enable_sm90INS1_16FlashAttnFwdSm90INS1_25CollectiveMainloopFwdSm90ILi2EN4cute5tupleIJNS5_1CILi1EEES8_S8_EEENS6_IJNS7_ILi192EEENS7_ILi128EEENS7_ILi64EEEEEELi64ENS_6half_tEfNS_4arch4Sm90ELb0ELb0ELb1ELb0ELb1ELb0ELb0ELb1ELb1ELb1ELb0ELb0EEENS1_21CollectiveEpilogueFwdINS6_IJSA_SC_SB_EEES9_SE_SG_Li384ELb0ELb1ELb0ELb0EEENS1_29StaticPersistentTileSchedulerILb0EEEEEEEEEvNT_6ParamsE,"a",@progbits
	.sectionflags	@""
	.align	4
.nv.constant0._ZN7cutlass13device_kernelIN5flash11enable_sm90INS1_16FlashAttnFwdSm90INS1_25CollectiveMainloopFwdSm90ILi2EN4cute5tupleIJNS5_1CILi1EEES8_S8_EEENS6_IJNS7_ILi192EEENS7_ILi128EEENS7_ILi64EEEEEELi64ENS_6half_tEfNS_4arch4Sm90ELb0ELb0ELb1ELb0ELb1ELb0ELb0ELb1ELb1ELb1ELb0ELb0EEENS1_21CollectiveEpilogueFwdINS6_IJSA_SC_SB_EEES9_SE_SG_Li384ELb0ELb1ELb0ELb0EEENS1_29StaticPersistentTileSchedulerILb0EEEEEEEEEvNT_6ParamsE:
	.zero		3200


//--------------------- .nv.constant0._ZN7cutlass13device_kernelIN5flash11enable_sm90INS1_16FlashAttnFwdSm90INS1_25CollectiveMainloopFwdSm90ILi2EN4cute5tupleIJNS5_1CILi1EEES8_S8_EEENS6_IJNS7_ILi192EEENS7_ILi128EEENS7_ILi64EEEEEELi64ENS_6half_tEfNS_4arch4Sm90ELb0ELb0ELb1ELb1ELb1ELb0ELb0ELb1ELb1ELb1ELb0ELb0EEENS1_21CollectiveEpilogueFwdINS6_IJSA_SC_SB_EEES9_SE_SG_Li384ELb1ELb1ELb0ELb0EEENS1_36VarlenDynamicPersistentTileSchedulerILi192ELi128ELi384ELi128ELb0ELb1ELb1ELb0ELb1ELb1EEEEEEEEEvNT_6ParamsE --------------------------
	.section	.nv.constant0._ZN7cutlass13device_kernelIN5flash11enable_sm90INS1_16FlashAttnFwdSm90INS1_25CollectiveMainloopFwdSm90ILi2EN4cute5tupleIJNS5_1CILi1EEES8_S8_EEENS6_IJNS7_ILi192EEENS7_ILi128EEENS7_ILi64EEEEEELi64ENS_6half_tEfNS_4arch4Sm90ELb0ELb0ELb1ELb1ELb1ELb0ELb0ELb1ELb1ELb1ELb0ELb0EEENS1_21CollectiveEpilogueFwdINS6_IJSA_SC_SB_EEES9_SE_SG_Li384ELb1ELb1ELb0ELb0EEENS1_36VarlenDynamicPersistentTileSchedulerILi192ELi128ELi384ELi128ELb0ELb1ELb1ELb0ELb1ELb1EEEEEEEEEvNT_6ParamsE,"a",@progbits
	.sectionflags	@""
	.align	4
.nv.constant0._ZN7cutlass13device_kernelIN5flash11enable_sm90INS1_16FlashAttnFwdSm90INS1_25CollectiveMainloopFwdSm90ILi2EN4cute5tupleIJNS5_1CILi1EEES8_S8_EEENS6_IJNS7_ILi192EEENS7_ILi128EEENS7_ILi64EEEEEELi64ENS_6half_tEfNS_4arch4Sm90ELb0ELb0ELb1ELb1ELb1ELb0ELb0ELb1ELb1ELb1ELb0ELb0EEENS1_21CollectiveEpilogueFwdINS6_IJSA_SC_SB_EEES9_SE_SG_Li384ELb1ELb1ELb0ELb0EEENS1_36VarlenDynamicPersistentTileSchedulerILi192ELi128ELi384ELi128ELb0ELb1ELb1ELb0ELb1ELb1EEEEEEEEEvNT_6ParamsE:
	.zero		3328


//--------------------- .nv.constant0._ZN7cutlass13device_kernelIN5flash11enable_sm90INS1_16FlashAttnFwdSm90INS1_25CollectiveMainloopFwdSm90ILi2EN4cute5tupleIJNS5_1CILi1EEES8_S8_EEENS6_IJNS7_ILi192EEENS7_ILi128EEENS7_ILi64EEEEEELi64ENS_6half_tEfNS_4arch4Sm90ELb0ELb0ELb1ELb1ELb1ELb1ELb0ELb1ELb1ELb1ELb0ELb0EEENS1_21CollectiveEpilogueFwdINS6_IJSA_SC_SB_EEES9_SE_SG_Li384ELb1ELb1ELb0ELb0EEENS1_36VarlenDynamicPersistentTileSchedulerILi192ELi128ELi384ELi128ELb0ELb1ELb1ELb0ELb1ELb1EEEEEEEEEvNT_6ParamsE --------------------------
	.section	.nv.constant0._ZN7cutlass13device_kernelIN5flash11enable_sm90INS1_16FlashAttnFwdSm90INS1_25CollectiveMainloopFwdSm90ILi2EN4cute5tupleIJNS5_1CILi1EEES8_S8_EEENS6_IJNS7_ILi192EEENS7_ILi128EEENS7_ILi64EEEEEELi64ENS_6half_tEfNS_4arch4Sm90ELb0ELb0ELb1ELb1ELb1ELb1ELb0ELb1ELb1ELb1ELb0ELb0EEENS1_21CollectiveEpilogueFwdINS6_IJSA_SC_SB_EEES9_SE_SG_Li384ELb1ELb1ELb0ELb0EEENS1_36VarlenDynamicPersistentTileSchedulerILi192ELi128ELi384ELi128ELb0ELb1ELb1ELb0ELb1ELb1EEEEEEEEEvNT_6ParamsE,"a",@progbits
	.sectionflags	@""
	.align	4
.nv.constant0._ZN7cutlass13device_kernelIN5flash11enable_sm90INS1_16FlashAttnFwdSm90INS1_25CollectiveMainloopFwdSm90ILi2EN4cute5tupleIJNS5_1CILi1EEES8_S8_EEENS6_IJNS7_ILi192EEENS7_ILi128EEENS7_ILi64EEEEEELi64ENS_6half_tEfNS_4arch4Sm90ELb0ELb0ELb1ELb1ELb1ELb1ELb0ELb1ELb1ELb1ELb0ELb0EEENS1_21CollectiveEpilogueFwdINS6_IJSA_SC_SB_EEES9_SE_SG_Li384ELb1ELb1ELb0ELb0EEENS1_36VarlenDynamicPersistentTileSchedulerILi192ELi128ELi384ELi128ELb0ELb1ELb1ELb0ELb1ELb1EEEEEEEEEvNT_6ParamsE:
	.zero		3328


//--------------------- .nv.constant0._ZN7cutlass13device_kernelIN5flash11enable_sm90INS1_16FlashAttnFwdSm90INS1_25CollectiveMainloopFwdSm90ILi2EN4cute5tupleIJNS5_1CILi1EEES8_S8_EEENS6_IJNS7_ILi192EEENS7_ILi128EEENS7_ILi64EEEEEELi64ENS_6half_tEfNS_4arch4Sm90ELb0ELb1ELb1ELb0ELb1ELb0ELb0ELb1ELb1ELb1ELb0ELb0EEENS1_21CollectiveEpilogueFwdINS6_IJSA_SC_SB_EEES9_SE_SG_Li384ELb0ELb1ELb0ELb0EEENS1_30DynamicPersistentTileSchedulerILi384ELi128ELb0ELb1ELb1EEEEEEEEEvNT_6ParamsE --------------------------
	.section	.nv.constant0._ZN7cutlass13device_kernelIN5flash11enable_sm90INS1_16FlashAttnFwdSm90INS1_25CollectiveMainloopFwdSm90ILi2EN4cute5tupleIJNS5_1CILi1EEES8_S8_EEENS6_IJNS7_ILi192EEENS7_ILi128EEENS7_ILi64EEEEEELi64ENS_6half_tEfNS_4arch4Sm90ELb0ELb1ELb1ELb0ELb1ELb0ELb0ELb1ELb1ELb1ELb0ELb0EEENS1_21CollectiveEpilogueFwdINS6_IJSA_SC_SB_EEES9_SE_SG_Li384ELb0ELb1ELb0ELb0EEENS1_30DynamicPersistentTileSchedulerILi384ELi128ELb0ELb1ELb1EEEEEEEEEvNT_6ParamsE,"a",@progbits
	.sectionflags	@""
	.align	4
.nv.constant0._ZN7cutlass13device_kernelIN5flash11enable_sm90INS1_16FlashAttnFwdSm90INS1_25CollectiveMainloopFwdSm90ILi2EN4cute5tupleIJNS5_1CILi1EEES8_S8_EEENS6_IJNS7_ILi192EEENS7_ILi128EEENS7_ILi64EEEEEELi64ENS_6half_tEfNS_4arch4Sm90ELb0ELb1ELb1ELb0ELb1ELb0ELb0ELb1ELb1ELb1ELb0ELb0EEENS1_21CollectiveEpilogueFwdINS6_IJSA_SC_SB_EEES9_SE_SG_Li384ELb0ELb1ELb0ELb0EEENS1_30DynamicPersistentTileSchedulerILi384ELi128ELb0ELb1ELb1EEEEEEEEEvNT_6ParamsE:
	.zero		3328


//--------------------- .nv.constant0._ZN7cutlass13device_kernelIN5flash11enable_sm90INS1_16FlashAttnFwdSm90INS1_25CollectiveMainloopFwdSm90ILi2EN4cute5tupleIJNS5_1CILi1EEES8_S8_EEENS6_IJNS7_ILi192EEENS7_ILi128EEENS7_ILi64EEEEEELi64ENS_6half_tEfNS_4arch4Sm90ELb0ELb1ELb1ELb1ELb1ELb0ELb0ELb1ELb1ELb1ELb0ELb0EEENS1_21CollectiveEpilogueFwdINS6_IJSA_SC_SB_EEES9_SE_SG_Li384ELb1ELb1ELb0ELb0EEENS1_36VarlenDynamicPersistentTileSchedulerILi192ELi128ELi384ELi128ELb0ELb1ELb1ELb1ELb0ELb1EEEEEEEEEvNT_6ParamsE --------------------------
	.section	.nv.constant0._ZN7cutlass13device_kernelIN5flash11enable_sm90INS1_16FlashAttnFwdSm90INS1_25CollectiveMainloopFwdSm90ILi2EN4cute5tupleIJNS5_1CILi1EEES8_S8_EEENS6_IJNS7_ILi192EEENS7_ILi128EEENS7_ILi64EEEEEELi64ENS_6half_tEfNS_4arch4Sm90ELb0ELb1ELb1ELb1ELb1ELb0ELb0ELb1ELb1ELb1ELb0ELb0EEENS1_21CollectiveEpilogueFwdINS6_IJSA_SC_SB_EEES9_SE_SG_Li384ELb1ELb1ELb0ELb0EEENS1_36VarlenDynamicPersistentTileSchedulerILi192ELi128ELi384ELi128ELb0ELb1ELb1ELb1ELb0ELb1EEEEEEEEEvNT_6ParamsE,"a",@progbits
	.sectionflags	@""
	.align	4
.nv.constant0._ZN7cutlass13device_kernelIN5flash11enable_sm90INS1_16FlashAttnFwdSm90INS1_25CollectiveMainloopFwdSm90ILi2EN4cute5tupleIJNS5_1CILi1EEES8_S8_EEENS6_IJNS7_ILi192EEENS7_ILi128EEENS7_ILi64EEEEEELi64ENS_6half_tEfNS_4arch4Sm90ELb0ELb1ELb1ELb1ELb1ELb0ELb0ELb1ELb1ELb1ELb0ELb0EEENS1_21CollectiveEpilogueFwdINS6_IJSA_SC_SB_EEES9_SE_SG_Li384ELb1ELb1ELb0ELb0EEENS1_36VarlenDynamicPersistentTileSchedulerILi192ELi128ELi384ELi128ELb0ELb1ELb1ELb1ELb0ELb1EEEEEEEEEvNT_6ParamsE:
	.zero		3328


//--------------------- .nv.constant0._ZN7cutlass13device_kernelIN5flash11enable_sm90INS1_16FlashAttnFwdSm90INS1_25CollectiveMainloopFwdSm90ILi2EN4cute5tupleIJNS5_1CILi1EEES8_S8_EEENS6_IJNS7_ILi192EEENS7_ILi128EEENS7_ILi64EEEEEELi64ENS_6half_tEfNS_4arch4Sm90ELb0ELb1ELb1ELb1ELb1ELb1ELb0ELb1ELb1ELb1ELb0ELb0EEENS1_21CollectiveEpilogueFwdINS6_IJSA_SC_SB_EEES9_SE_SG_Li384ELb1ELb1ELb0ELb0EEENS1_36VarlenDynamicPersistentTileSchedulerILi192ELi128ELi384ELi128ELb0ELb1ELb1ELb1ELb0ELb1EEEEEEEEEvNT_6ParamsE --------------------------
	.section	.nv.constant0._ZN7cutlass13device_kernelIN5flash11enable_sm90INS1_16FlashAttnFwdSm90INS1_25CollectiveMainloopFwdSm90ILi2EN4cute5tupleIJNS5_1CILi1EEES8_S8_EEENS6_IJNS7_ILi192EEENS7_ILi128EEENS7_ILi64EEEEEELi64ENS_6half_tEfNS_4arch4Sm90ELb0ELb1ELb1ELb1ELb1ELb1ELb0ELb1ELb1ELb1ELb0ELb0EEENS1_21CollectiveEpilogueFwdINS6_IJSA_SC_SB_EEES9_SE_SG_Li384ELb1ELb1ELb0ELb0EEENS1_36VarlenDynamicPersistentTileSchedulerILi192ELi128ELi384ELi128ELb0ELb1ELb1ELb1ELb0ELb1EEEEEEEEEvNT_6ParamsE,"a",@progbits
	.sectionflags	@""
	.align	4
.nv.constant0._ZN7cutlass13device_kernelIN5flash11enable_sm90INS1_16FlashAttnFwdSm90INS1_25CollectiveMainloopFwdSm90ILi2EN4cute5tupleIJNS5_1CILi1EEES8_S8_EEENS6_IJNS7_ILi192EEENS7_ILi128EEENS7_ILi64EEEEEELi64ENS_6half_tEfNS_4arch4Sm90ELb0ELb1ELb1ELb1ELb1ELb1ELb0ELb1ELb1ELb1ELb0ELb0EEENS1_21CollectiveEpilogueFwdINS6_IJSA_SC_SB_EEES9_SE_SG_Li384ELb1ELb1ELb0ELb0EEENS1_36VarlenDynamicPersistentTileSchedulerILi192ELi128ELi384ELi128ELb0ELb1ELb1ELb1ELb0ELb1EEEEEEEEEvNT_6ParamsE:
	.zero		3328


//--------------------- .nv.constant0._ZN7cutlass13device_kernelIN5flash11enable_sm90INS1_16FlashAttnFwdSm90INS1_25CollectiveMainloopFwdSm90ILi2EN4cute5tupleIJNS5_1CILi1EEES8_S8_EEENS6_IJNS7_ILi192EEENS7_ILi128EEENS7_ILi64EEEEEELi64ENS_6half_tEfNS_4arch4Sm90ELb1ELb0ELb1ELb0ELb1ELb0ELb0ELb1ELb1ELb1ELb0ELb0EEENS1_21CollectiveEpilogueFwdINS6_IJSA_SC_SB_EEES9_SE_SG_Li384ELb0ELb1ELb0ELb0EEENS1_30DynamicPersistentTileSchedulerILi384ELi128ELb0ELb1ELb1EEEEEEEEEvNT_6ParamsE --------------------------
	.section	.nv.constant0._ZN7cutlass13device_kernelIN5flash11enable_sm90INS1_16FlashAttnFwdSm90INS1_25CollectiveMainloopFwdSm90ILi2EN4cute5tupleIJNS5_1CILi1EEES8_S8_EEENS6_IJNS7_ILi192EEENS7_ILi128EEENS7_ILi64EEEEEELi64ENS_6half_tEfNS_4arch4Sm90ELb1ELb0ELb1ELb0ELb1ELb0ELb0ELb1ELb1ELb1ELb0ELb0EEENS1_21CollectiveEpilogueFwdINS6_IJSA_SC_SB_EEES9_SE_SG_Li384ELb0ELb1ELb0ELb0EEENS1_30DynamicPersistentTileSchedulerILi384ELi128ELb0ELb1ELb1EEEEEEEEEvNT_6ParamsE,"a",@progbits
	.sectionflags	@""
	.align	4
.nv.constant0._ZN7cutlass13device_kernelIN5flash11enable_sm90INS1_16FlashAttnFwdSm90INS1_25CollectiveMainloopFwdSm90ILi2EN4cute5tupleIJNS5_1CILi1EEES8_S8_EEENS6_IJNS7_ILi192EEENS7_ILi128EEENS7_ILi64EEEEEELi64ENS_6half_tEfNS_4arch4Sm90ELb1ELb0ELb1ELb0ELb1ELb0ELb0ELb1ELb1ELb1ELb0ELb0EEENS1_21CollectiveEpilogueFwdINS6_IJSA_SC_SB_EEES9_SE_SG_Li384ELb0ELb1ELb0ELb0EEENS1_30DynamicPersistentTileSchedulerILi384ELi128ELb0ELb1ELb1EEEEEEEEEvNT_6ParamsE:
	.zero		3328


//--------------------- .nv.constant0._ZN7cutlass13device_kernelIN5flash11enable_sm90INS1_16FlashAttnFwdSm90INS1_25CollectiveMainloopFwdSm90ILi2EN4cute5tupleIJNS5_1CILi1EEES8_S8_EEENS6_IJNS7_ILi192EEENS7_ILi128EEENS7_ILi64EEEEEELi64ENS_6half_tEfNS_4arch4Sm90ELb1ELb0ELb1ELb1ELb1ELb0ELb0ELb1ELb1ELb1ELb0ELb0EEENS1_21CollectiveEpilogueFwdINS6_IJSA_SC_SB_EEES9_SE_SG_Li384ELb1ELb1ELb0ELb0EEENS1_36VarlenDynamicPersistentTileSchedulerILi192ELi128ELi384ELi128ELb0ELb1ELb1ELb1ELb1ELb1EEEEEEEEEvNT_6ParamsE --------------------------
	.section	.nv.constant0._ZN7cutlass13device_kernelIN5flash11enable_sm90INS1_16FlashAttnFwdSm90INS1_25CollectiveMainloopFwdSm90ILi2EN4cute5tupleIJNS5_1CILi1EEES8_S8_EEENS6_IJNS7_ILi192EEENS7_ILi128EEENS7_ILi64EEEEEELi64ENS_6half_tEfNS_4arch4Sm90ELb1ELb0ELb1ELb1ELb1ELb0ELb0ELb1ELb1ELb1ELb0ELb0EEENS1_21CollectiveEpilogueFwdINS6_IJSA_SC_SB_EEES9_SE_SG_Li384ELb1ELb1ELb0ELb0EEENS1_36VarlenDynamicPersistentTileSchedulerILi192ELi128ELi384ELi128ELb0ELb1ELb1ELb1ELb1ELb1EEEEEEEEEvNT_6ParamsE,"a",@progbits
	.sectionflags	@""
	.align	4
.nv.constant0._ZN7cutlass13device_kernelIN5flash11enable_sm90INS1_16FlashAttnFwdSm90INS1_25CollectiveMainloopFwdSm90ILi2EN4cute5tupleIJNS5_1CILi1EEES8_S8_EEENS6_IJNS7_ILi192EEENS7_ILi128EEENS7_ILi64EEEEEELi64ENS_6half_tEfNS_4arch4Sm90ELb1ELb0ELb1ELb1ELb1ELb0ELb0ELb1ELb1ELb1ELb0ELb0EEENS1_21CollectiveEpilogueFwdINS6_IJSA_SC_SB_EEES9_SE_SG_Li384ELb1ELb1ELb0ELb0EEENS1_36VarlenDynamicPersistentTileSchedulerILi192ELi128ELi384ELi128ELb0ELb1ELb1ELb1ELb1ELb1EEEEEEEEEvNT_6ParamsE:
	.zero		3328


//--------------------- .nv.constant0._ZN7cutlass13device_kernelIN5flash11enable_sm90INS1_16FlashAttnFwdSm90INS1_25CollectiveMainloopFwdSm90ILi2EN4cute5tupleIJNS5_1CILi1EEES8_S8_EEENS6_IJNS7_ILi192EEENS7_ILi128EEENS7_ILi64EEEEEELi64ENS_6half_tEfNS_4arch4Sm90ELb1ELb0ELb1ELb1ELb1ELb1ELb0ELb1ELb1ELb1ELb0ELb0EEENS1_21CollectiveEpilogueFwdINS6_IJSA_SC_SB_EEES9_SE_SG_Li384ELb1ELb1ELb0ELb0EEENS1_36VarlenDynamicPersistentTileSchedulerILi192ELi128ELi384ELi128ELb0ELb1ELb1ELb1ELb1ELb1EEEEEEEEEvNT_6ParamsE --------------------------
	.section	.nv.constant0._ZN7cutlass13device_kernelIN5flash11enable_sm90INS1_16FlashAttnFwdSm90INS1_25CollectiveMainloopFwdSm90ILi2EN4cute5tupleIJNS5_1CILi1EEES8_S8_EEENS6_IJNS7_ILi192EEENS7_ILi128EEENS7_ILi64EEEEEELi64ENS_6half_tEfNS_4arch4Sm90ELb1ELb0ELb1ELb1ELb1ELb1ELb0ELb1ELb1ELb1ELb0ELb0EEENS1_21CollectiveEpilogueFwdINS6_IJSA_SC_SB_EEES9_SE_SG_Li384ELb1ELb1ELb0ELb0EEENS1_36VarlenDynamicPersistentTileSchedulerILi192ELi128ELi384ELi128ELb0ELb1ELb1ELb1ELb1ELb1EEEEEEEEEvNT_6ParamsE,"a",@progbits
	.sectionflags	@""
	.align	4
.nv.constant0._ZN7cutlass13device_kernelIN5flash11enable_sm90INS1_16FlashAttnFwdSm90INS1_25CollectiveMainloopFwdSm90ILi2EN4cute5tupleIJNS5_1CILi1EEES8_S8_EEENS6_IJNS7_ILi192EEENS7_ILi128EEENS7_ILi64EEEEEELi64ENS_6half_tEfNS_4arch4Sm90ELb1ELb0ELb1ELb1ELb1ELb1ELb0ELb1ELb1ELb1ELb0ELb0EEENS1_21CollectiveEpilogueFwdINS6_IJSA_SC_SB_EEES9_SE_SG_Li384ELb1ELb1ELb0ELb0EEENS1_36VarlenDynamicPersistentTileSchedulerILi192ELi128ELi384ELi128ELb0ELb1ELb1ELb1ELb1ELb1EEEEEEEEEvNT_6ParamsE:
	.zero		3328


//--------------------- SYMBOLS --------------------------

	.type		.nv.reservedSmem.offset0,@object
	.size		.nv.reservedSmem.offset0,0x4
	.type		__assertfail,@function
